	.target	sm_90a

	.elftype	@"ET_EXEC"


//--------------------- .note.nv.tkinfo           --------------------------
	.section	.note.nv.tkinfo,"",@"SHT_NOTE"
	.sectionflags	@"SHF_NOTE_NV_TKINFO"
	.tkinfo
        /*0018*/ 	.word	0x00000002
        /*0030*/ 	.string	""
        /*0030*/ 	.string	"ptxas"
        /*0030*/ 	.string	"Cuda compilation tools, release 13.0, V13.0.88"
        /*0030*/ 	.string	"Build cuda_13.0.r13.0/compiler.36424714_0"
        /*0030*/ 	.string	"-arch sm_90a -m 64 "



//--------------------- .note.nv.cuinfo           --------------------------
	.section	.note.nv.cuinfo,"",@"SHT_NOTE"
	.sectionflags	@"SHF_NOTE_NV_CUINFO"
        /*0018*/ 	.short	0x0002
        /*001a*/ 	.short	0x005a
        /*001c*/ 	.short	0x0082
	.zero		2


//--------------------- .nv.info                  --------------------------
	.section	.nv.info,"",@"SHT_CUDA_INFO"
	.align	4


	//----- nvinfo : EIATTR_REGCOUNT
	.align		4
        /*0000*/ 	.byte	0x04, 0x2f
        /*0002*/ 	.short	(.L_57 - .L_56)
	.align		4
.L_56:
        /*0004*/ 	.word	index@(_ZN7cutlass13device_kernelIN5flash11enable_sm90INS1_16FlashAttnFwdSm90INS1_25CollectiveMainloopFwdSm90ILi2EN4cute5tupleIJNS5_1CILi1EEES8_S8_EEENS6_IJNS7_ILi192EEENS7_ILi128EEENS7_ILi64EEEEEELi64ENS_6half_tEfNS_4arch4Sm90ELb1ELb0ELb0ELb1ELb0ELb1ELb0ELb1ELb1ELb1ELb0ELb0EEENS1_21CollectiveEpilogueFwdINS6_IJSA_SC_SB_EEES9_SE_SG_Li384ELb1ELb1ELb0ELb0EEENS1_36VarlenDynamicPersistentTileSchedulerILi192ELi128ELi384ELi128ELb0ELb1ELb1ELb1ELb1ELb1EEEEEEEEEvNT_6ParamsE)
        /*0008*/ 	.word	0x00000080


	//----- nvinfo : EIATTR_FRAME_SIZE
	.align		4
.L_57:
        /*000c*/ 	.byte	0x04, 0x11
        /*000e*/ 	.short	(.L_59 - .L_58)
	.align		4
.L_58:
        /*0010*/ 	.word	index@(_ZN7cutlass13device_kernelIN5flash11enable_sm90INS1_16FlashAttnFwdSm90INS1_25CollectiveMainloopFwdSm90ILi2EN4cute5tupleIJNS5_1CILi1EEES8_S8_EEENS6_IJNS7_ILi192EEENS7_ILi128EEENS7_ILi64EEEEEELi64ENS_6half_tEfNS_4arch4Sm90ELb1ELb0ELb0ELb1ELb0ELb1ELb0ELb1ELb1ELb1ELb0ELb0EEENS1_21CollectiveEpilogueFwdINS6_IJSA_SC_SB_EEES9_SE_SG_Li384ELb1ELb1ELb0ELb0EEENS1_36VarlenDynamicPersistentTileSchedulerILi192ELi128ELi384ELi128ELb0ELb1ELb1ELb1ELb1ELb1EEEEEEEEEvNT_6ParamsE)
        /*0014*/ 	.word	0x00000068


	//----- nvinfo : EIATTR_REGCOUNT
	.align		4
.L_59:
        /*0018*/ 	.byte	0x04, 0x2f
        /*001a*/ 	.short	(.L_61 - .L_60)
	.align		4
.L_60:
        /*001c*/ 	.word	index@(_ZN7cutlass13device_kernelIN5flash11enable_sm90INS1_16FlashAttnFwdSm90INS1_25CollectiveMainloopFwdSm90ILi2EN4cute5tupleIJNS5_1CILi1EEES8_S8_EEENS6_IJNS7_ILi192EEENS7_ILi128EEENS7_ILi64EEEEEELi64ENS_6half_tEfNS_4arch4Sm90ELb1ELb0ELb0ELb1ELb0ELb0ELb0ELb1ELb1ELb1ELb0ELb0EEENS1_21CollectiveEpilogueFwdINS6_IJSA_SC_SB_EEES9_SE_SG_Li384ELb1ELb1ELb0ELb0EEENS1_36VarlenDynamicPersistentTileSchedulerILi192ELi128ELi384ELi128ELb0ELb1ELb1ELb1ELb1ELb1EEEEEEEEEvNT_6ParamsE)
        /*0020*/ 	.word	0x00000080


	//----- nvinfo : EIATTR_FRAME_SIZE
	.align		4
.L_61:
        /*0024*/ 	.byte	0x04, 0x11
        /*0026*/ 	.short	(.L_63 - .L_62)
	.align		4
.L_62:
        /*0028*/ 	.word	index@(_ZN7cutlass13device_kernelIN5flash11enable_sm90INS1_16FlashAttnFwdSm90INS1_25CollectiveMainloopFwdSm90ILi2EN4cute5tupleIJNS5_1CILi1EEES8_S8_EEENS6_IJNS7_ILi192EEENS7_ILi128EEENS7_ILi64EEEEEELi64ENS_6half_tEfNS_4arch4Sm90ELb1ELb0ELb0ELb1ELb0ELb0ELb0ELb1ELb1ELb1ELb0ELb0EEENS1_21CollectiveEpilogueFwdINS6_IJSA_SC_SB_EEES9_SE_SG_Li384ELb1ELb1ELb0ELb0EEENS1_36VarlenDynamicPersistentTileSchedulerILi192ELi128ELi384ELi128ELb0ELb1ELb1ELb1ELb1ELb1EEEEEEEEEvNT_6ParamsE)
        /*002c*/ 	.word	0x00000038


	//----- nvinfo : EIATTR_REGCOUNT
	.align		4
.L_63:
        /*0030*/ 	.byte	0x04, 0x2f
        /*0032*/ 	.short	(.L_65 - .L_64)
	.align		4
.L_64:
        /*0034*/ 	.word	index@(_ZN7cutlass13device_kernelIN5flash11enable_sm90INS1_16FlashAttnFwdSm90INS1_25CollectiveMainloopFwdSm90ILi2EN4cute5tupleIJNS5_1CILi1EEES8_S8_EEENS6_IJNS7_ILi192EEENS7_ILi128EEENS7_ILi64EEEEEELi64ENS_6half_tEfNS_4arch4Sm90ELb1ELb0ELb0ELb0ELb0ELb0ELb0ELb1ELb1ELb1ELb0ELb0EEENS1_21CollectiveEpilogueFwdINS6_IJSA_SC_SB_EEES9_SE_SG_Li384ELb0ELb1ELb0ELb0EEENS1_30DynamicPersistentTileSchedulerILi384ELi128ELb0ELb1ELb1EEEEEEEEEvNT_6ParamsE)
        /*0038*/ 	.word	0x00000080


	//----- nvinfo : EIATTR_FRAME_SIZE
	.align		4
.L_65:
        /*003c*/ 	.byte	0x04, 0x11
        /*003e*/ 	.short	(.L_67 - .L_66)
	.align		4
.L_66:
        /*0040*/ 	.word	index@(_ZN7cutlass13device_kernelIN5flash11enable_sm90INS1_16FlashAttnFwdSm90INS1_25CollectiveMainloopFwdSm90ILi2EN4cute5tupleIJNS5_1CILi1EEES8_S8_EEENS6_IJNS7_ILi192EEENS7_ILi128EEENS7_ILi64EEEEEELi64ENS_6half_tEfNS_4arch4Sm90ELb1ELb0ELb0ELb0ELb0ELb0ELb0ELb1ELb1ELb1ELb0ELb0EEENS1_21CollectiveEpilogueFwdINS6_IJSA_SC_SB_EEES9_SE_SG_Li384ELb0ELb1ELb0ELb0EEENS1_30DynamicPersistentTileSchedulerILi384ELi128ELb0ELb1ELb1EEEEEEEEEvNT_6ParamsE)
        /*0044*/ 	.word	0x00000008


	//----- nvinfo : EIATTR_REGCOUNT
	.align		4
.L_67:
        /*0048*/ 	.byte	0x04, 0x2f
        /*004a*/ 	.short	(.L_69 - .L_68)
	.align		4
.L_68:
        /*004c*/ 	.word	index@(_ZN7cutlass13device_kernelIN5flash11enable_sm90INS1_16FlashAttnFwdSm90INS1_25CollectiveMainloopFwdSm90ILi2EN4cute5tupleIJNS5_1CILi1EEES8_S8_EEENS6_IJNS7_ILi192EEENS7_ILi128EEENS7_ILi64EEEEEELi64ENS_6half_tEfNS_4arch4Sm90ELb0ELb1ELb0ELb1ELb0ELb1ELb0ELb1ELb1ELb1ELb0ELb0EEENS1_21CollectiveEpilogueFwdINS6_IJSA_SC_SB_EEES9_SE_SG_Li384ELb1ELb1ELb0ELb0EEENS1_36VarlenDynamicPersistentTileSchedulerILi192ELi128ELi384ELi128ELb0ELb1ELb1ELb1ELb0ELb1EEEEEEEEEvNT_6ParamsE)
        /*0050*/ 	.word	0x00000080


	//----- nvinfo : EIATTR_FRAME_SIZE
	.align		4
.L_69:
        /*0054*/ 	.byte	0x04, 0x11
        /*0056*/ 	.short	(.L_71 - .L_70)
	.align		4
.L_70:
        /*0058*/ 	.word	index@(_ZN7cutlass13device_kernelIN5flash11enable_sm90INS1_16FlashAttnFwdSm90INS1_25CollectiveMainloopFwdSm90ILi2EN4cute5tupleIJNS5_1CILi1EEES8_S8_EEENS6_IJNS7_ILi192EEENS7_ILi128EEENS7_ILi64EEEEEELi64ENS_6half_tEfNS_4arch4Sm90ELb0ELb1ELb0ELb1ELb0ELb1ELb0ELb1ELb1ELb1ELb0ELb0EEENS1_21CollectiveEpilogueFwdINS6_IJSA_SC_SB_EEES9_SE_SG_Li384ELb1ELb1ELb0ELb0EEENS1_36VarlenDynamicPersistentTileSchedulerILi192ELi128ELi384ELi128ELb0ELb1ELb1ELb1ELb0ELb1EEEEEEEEEvNT_6ParamsE)
        /*005c*/ 	.word	0x00000058


	//----- nvinfo : EIATTR_REGCOUNT
	.align		4
.L_71:
        /*0060*/ 	.byte	0x04, 0x2f
        /*0062*/ 	.short	(.L_73 - .L_72)
	.align		4
.L_72:
        /*0064*/ 	.word	index@(_ZN7cutlass13device_kernelIN5flash11enable_sm90INS1_16FlashAttnFwdSm90INS1_25CollectiveMainloopFwdSm90ILi2EN4cute5tupleIJNS5_1CILi1EEES8_S8_EEENS6_IJNS7_ILi192EEENS7_ILi128EEENS7_ILi64EEEEEELi64ENS_6half_tEfNS_4arch4Sm90ELb0ELb1ELb0ELb1ELb0ELb0ELb0ELb1ELb1ELb1ELb0ELb0EEENS1_21CollectiveEpilogueFwdINS6_IJSA_SC_SB_EEES9_SE_SG_Li384ELb1ELb1ELb0ELb0EEENS1_36VarlenDynamicPersistentTileSchedulerILi192ELi128ELi384ELi128ELb0ELb1ELb1ELb1ELb0ELb1EEEEEEEEEvNT_6ParamsE)
        /*0068*/ 	.word	0x00000080


	//----- nvinfo : EIATTR_FRAME_SIZE
	.align		4
.L_73:
        /*006c*/ 	.byte	0x04, 0x11
        /*006e*/ 	.short	(.L_75 - .L_74)
	.align		4
.L_74:
        /*0070*/ 	.word	index@(_ZN7cutlass13device_kernelIN5flash11enable_sm90INS1_16FlashAttnFwdSm90INS1_25CollectiveMainloopFwdSm90ILi2EN4cute5tupleIJNS5_1CILi1EEES8_S8_EEENS6_IJNS7_ILi192EEENS7_ILi128EEENS7_ILi64EEEEEELi64ENS_6half_tEfNS_4arch4Sm90ELb0ELb1ELb0ELb1ELb0ELb0ELb0ELb1ELb1ELb1ELb0ELb0EEENS1_21CollectiveEpilogueFwdINS6_IJSA_SC_SB_EEES9_SE_SG_Li384ELb1ELb1ELb0ELb0EEENS1_36VarlenDynamicPersistentTileSchedulerILi192ELi128ELi384ELi128ELb0ELb1ELb1ELb1ELb0ELb1EEEEEEEEEvNT_6ParamsE)
        /*0074*/ 	.word	0x00000038


	//----- nvinfo : EIATTR_REGCOUNT
	.align		4
.L_75:
        /*0078*/ 	.byte	0x04, 0x2f
        /*007a*/ 	.short	(.L_77 - .L_76)
	.align		4
.L_76:
        /*007c*/ 	.word	index@(_ZN7cutlass13device_kernelIN5flash11enable_sm90INS1_16FlashAttnFwdSm90INS1_25CollectiveMainloopFwdSm90ILi2EN4cute5tupleIJNS5_1CILi1EEES8_S8_EEENS6_IJNS7_ILi192EEENS7_ILi128EEENS7_ILi64EEEEEELi64ENS_6half_tEfNS_4arch4Sm90ELb0ELb1ELb0ELb0ELb0ELb0ELb0ELb1ELb1ELb1ELb0ELb0EEENS1_21CollectiveEpilogueFwdINS6_IJSA_SC_SB_EEES9_SE_SG_Li384ELb0ELb1ELb0ELb0EEENS1_30DynamicPersistentTileSchedulerILi384ELi128ELb0ELb1ELb1EEEEEEEEEvNT_6ParamsE)
        /*0080*/ 	.word	0x00000080


	//----- nvinfo : EIATTR_FRAME_SIZE
	.align		4
.L_77:
        /*0084*/ 	.byte	0x04, 0x11
        /*0086*/ 	.short	(.L_79 - .L_78)
	.align		4
.L_78:
        /*0088*/ 	.word	index@(_ZN7cutlass13device_kernelIN5flash11enable_sm90INS1_16FlashAttnFwdSm90INS1_25CollectiveMainloopFwdSm90ILi2EN4cute5tupleIJNS5_1CILi1EEES8_S8_EEENS6_IJNS7_ILi192EEENS7_ILi128EEENS7_ILi64EEEEEELi64ENS_6half_tEfNS_4arch4Sm90ELb0ELb1ELb0ELb0ELb0ELb0ELb0ELb1ELb1ELb1ELb0ELb0EEENS1_21CollectiveEpilogueFwdINS6_IJSA_SC_SB_EEES9_SE_SG_Li384ELb0ELb1ELb0ELb0EEENS1_30DynamicPersistentTileSchedulerILi384ELi128ELb0ELb1ELb1EEEEEEEEEvNT_6ParamsE)
        /*008c*/ 	.word	0x00000000


	//----- nvinfo : EIATTR_REGCOUNT
	.align		4
.L_79:
        /*0090*/ 	.byte	0x04, 0x2f
        /*0092*/ 	.short	(.L_81 - .L_80)
	.align		4
.L_80:
        /*0094*/ 	.word	index@(_ZN7cutlass13device_kernelIN5flash11enable_sm90INS1_16FlashAttnFwdSm90INS1_25CollectiveMainloopFwdSm90ILi2EN4cute5tupleIJNS5_1CILi1EEES8_S8_EEENS6_IJNS7_ILi192EEESA_NS7_ILi64EEEEEELi64ENS_6half_tEfNS_4arch4Sm90ELb0ELb0ELb0ELb1ELb0ELb1ELb0ELb0ELb1ELb1ELb0ELb0EEENS1_21CollectiveEpilogueFwdINS6_IJSA_SB_SA_EEES9_SD_SF_Li384ELb1ELb1ELb0ELb0EEENS1_36VarlenDynamicPersistentTileSchedulerILi192ELi192ELi384ELi128ELb0ELb1ELb1ELb0ELb1ELb1EEEEEEEEEvNT_6ParamsE)
        /*0098*/ 	.word	0x00000080


	//----- nvinfo : EIATTR_FRAME_SIZE
	.align		4
.L_81:
        /*009c*/ 	.byte	0x04, 0x11
        /*009e*/ 	.short	(.L_83 - .L_82)
	.align		4
.L_82:
        /*00a0*/ 	.word	index@(_ZN7cutlass13device_kernelIN5flash11enable_sm90INS1_16FlashAttnFwdSm90INS1_25CollectiveMainloopFwdSm90ILi2EN4cute5tupleIJNS5_1CILi1EEES8_S8_EEENS6_IJNS7_ILi192EEESA_NS7_ILi64EEEEEELi64ENS_6half_tEfNS_4arch4Sm90ELb0ELb0ELb0ELb1ELb0ELb1ELb0ELb0ELb1ELb1ELb0ELb0EEENS1_21CollectiveEpilogueFwdINS6_IJSA_SB_SA_EEES9_SD_SF_Li384ELb1ELb1ELb0ELb0EEENS1_36VarlenDynamicPersistentTileSchedulerILi192ELi192ELi384ELi128ELb0ELb1ELb1ELb0ELb1ELb1EEEEEEEEEvNT_6ParamsE)
        /*00a4*/ 	.word	0x00000080


	//----- nvinfo : EIATTR_REGCOUNT
	.align		4
.L_83:
        /*00a8*/ 	.byte	0x04, 0x2f
        /*00aa*/ 	.short	(.L_85 - .L_84)
	.align		4
.L_84:
        /*00ac*/ 	.word	index@(_ZN7cutlass13device_kernelIN5flash11enable_sm90INS1_16FlashAttnFwdSm90INS1_25CollectiveMainloopFwdSm90ILi2EN4cute5tupleIJNS5_1CILi1EEES8_S8_EEENS6_IJNS7_ILi192EEESA_NS7_ILi64EEEEEELi64ENS_6half_tEfNS_4arch4Sm90ELb0ELb0ELb0ELb1ELb0ELb0ELb0ELb0ELb1ELb1ELb0ELb0EEENS1_21CollectiveEpilogueFwdINS6_IJSA_SB_SA_EEES9_SD_SF_Li384ELb1ELb1ELb0ELb0EEENS1_36VarlenDynamicPersistentTileSchedulerILi192ELi192ELi384ELi128ELb0ELb1ELb1ELb0ELb1ELb1EEEEEEEEEvNT_6ParamsE)
        /*00b0*/ 	.word	0x00000080


	//----- nvinfo : EIATTR_FRAME_SIZE
	.align		4
.L_85:
        /*00b4*/ 	.byte	0x04, 0x11
        /*00b6*/ 	.short	(.L_87 - .L_86)
	.align		4
.L_86:
        /*00b8*/ 	.word	index@(_ZN7cutlass13device_kernelIN5flash11enable_sm90INS1_16FlashAttnFwdSm90INS1_25CollectiveMainloopFwdSm90ILi2EN4cute5tupleIJNS5_1CILi1EEES8_S8_EEENS6_IJNS7_ILi192EEESA_NS7_ILi64EEEEEELi64ENS_6half_tEfNS_4arch4Sm90ELb0ELb0ELb0ELb1ELb0ELb0ELb0ELb0ELb1ELb1ELb0ELb0EEENS1_21CollectiveEpilogueFwdINS6_IJSA_SB_SA_EEES9_SD_SF_Li384ELb1ELb1ELb0ELb0EEENS1_36VarlenDynamicPersistentTileSchedulerILi192ELi192ELi384ELi128ELb0ELb1ELb1ELb0ELb1ELb1EEEEEEEEEvNT_6ParamsE)
        /*00bc*/ 	.word	0x00000038


	//----- nvinfo : EIATTR_REGCOUNT
	.align		4
.L_87:
        /*00c0*/ 	.byte	0x04, 0x2f
        /*00c2*/ 	.short	(.L_89 - .L_88)
	.align		4
.L_88:
        /*00c4*/ 	.word	index@(_ZN7cutlass13device_kernelIN5flash11enable_sm90INS1_16FlashAttnFwdSm90INS1_25CollectiveMainloopFwdSm90ILi2EN4cute5tupleIJNS5_1CILi1EEES8_S8_EEENS6_IJNS7_ILi192EEESA_NS7_ILi64EEEEEELi64ENS_6half_tEfNS_4arch4Sm90ELb0ELb0ELb0ELb0ELb0ELb0ELb0ELb0ELb1ELb1ELb0ELb0EEENS1_21CollectiveEpilogueFwdINS6_IJSA_SB_SA_EEES9_SD_SF_Li384ELb0ELb1ELb0ELb0EEENS1_29StaticPersistentTileSchedulerILb0EEEEEEEEEvNT_6ParamsE)
        /*00c8*/ 	.word	0x00000080


	//----- nvinfo : EIATTR_FRAME_SIZE
	.align		4
.L_89:
        /*00cc*/ 	.byte	0x04, 0x11
        /*00ce*/ 	.short	(.L_91 - .L_90)
	.align		4
.L_90:
        /*00d0*/ 	.word	index@(_ZN7cutlass13device_kernelIN5flash11enable_sm90INS1_16FlashAttnFwdSm90INS1_25CollectiveMainloopFwdSm90ILi2EN4cute5tupleIJNS5_1CILi1EEES8_S8_EEENS6_IJNS7_ILi192EEESA_NS7_ILi64EEEEEELi64ENS_6half_tEfNS_4arch4Sm90ELb0ELb0ELb0ELb0ELb0ELb0ELb0ELb0ELb1ELb1ELb0ELb0EEENS1_21CollectiveEpilogueFwdINS6_IJSA_SB_SA_EEES9_SD_SF_Li384ELb0ELb1ELb0ELb0EEENS1_29StaticPersistentTileSchedulerILb0EEEEEEEEEvNT_6ParamsE)
        /*00d4*/ 	.word	0x00000028


	//----- nvinfo : EIATTR_REGCOUNT
	.align		4
.L_91:
        /*00d8*/ 	.byte	0x04, 0x2f
        /*00da*/ 	.short	(.L_93 - .L_92)
	.align		4
.L_92:
        /*00dc*/ 	.word	index@(_ZN7cutlass13device_kernelIN5flash11enable_sm90INS1_16FlashAttnFwdSm90INS1_25CollectiveMainloopFwdSm90ILi2EN4cute5tupleIJNS5_1CILi1EEES8_S8_EEENS6_IJNS7_ILi192EEENS7_ILi144EEENS7_ILi96EEEEEELi96ENS_6half_tEfNS_4arch4Sm90ELb1ELb0ELb0ELb1ELb0ELb1ELb0ELb0ELb1ELb1ELb0ELb0EEENS1_21CollectiveEpilogueFwdINS6_IJSA_SC_SB_EEES9_SE_SG_Li384ELb1ELb1ELb0ELb0EEENS1_36VarlenDynamicPersistentTileSchedulerILi192ELi144ELi384ELi128ELb0ELb1ELb1ELb1ELb1ELb1EEEEEEEEEvNT_6ParamsE)
        /*00e0*/ 	.word	0x00000080


	//----- nvinfo : EIATTR_FRAME_SIZE
	.align		4
.L_93:
        /*00e4*/ 	.byte	0x04, 0x11
        /*00e6*/ 	.short	(.L_95 - .L_94)
	.align		4
.L_94:
        /*00e8*/ 	.word	index@(_ZN7cutlass13device_kernelIN5flash11enable_sm90INS1_16FlashAttnFwdSm90INS1_25CollectiveMainloopFwdSm90ILi2EN4cute5tupleIJNS5_1CILi1EEES8_S8_EEENS6_IJNS7_ILi192EEENS7_ILi144EEENS7_ILi96EEEEEELi96ENS_6half_tEfNS_4arch4Sm90ELb1ELb0ELb0ELb1ELb0ELb1ELb0ELb0ELb1ELb1ELb0ELb0EEENS1_21CollectiveEpilogueFwdINS6_IJSA_SC_SB_EEES9_SE_SG_Li384ELb1ELb1ELb0ELb0EEENS1_36VarlenDynamicPersistentTileSchedulerILi192ELi144ELi384ELi128ELb0ELb1ELb1ELb1ELb1ELb1EEEEEEEEEvNT_6ParamsE)
        /*00ec*/ 	.word	0x00000098


	//----- nvinfo : EIATTR_REGCOUNT
	.align		4
.L_95:
        /*00f0*/ 	.byte	0x04, 0x2f
        /*00f2*/ 	.short	(.L_97 - .L_96)
	.align		4
.L_96:
        /*00f4*/ 	.word	index@(_ZN7cutlass13device_kernelIN5flash11enable_sm90INS1_16FlashAttnFwdSm90INS1_25CollectiveMainloopFwdSm90ILi2EN4cute5tupleIJNS5_1CILi1EEES8_S8_EEENS6_IJNS7_ILi192EEENS7_ILi144EEENS7_ILi96EEEEEELi96ENS_6half_tEfNS_4arch4Sm90ELb1ELb0ELb0ELb1ELb0ELb0ELb0ELb0ELb1ELb1ELb0ELb0EEENS1_21CollectiveEpilogueFwdINS6_IJSA_SC_SB_EEES9_SE_SG_Li384ELb1ELb1ELb0ELb0EEENS1_36VarlenDynamicPersistentTileSchedulerILi192ELi144ELi384ELi128ELb0ELb1ELb1ELb1ELb1ELb1EEEEEEEEEvNT_6ParamsE)
        /*00f8*/ 	.word	0x00000080


	//----- nvinfo : EIATTR_FRAME_SIZE
	.align		4
.L_97:
        /*00fc*/ 	.byte	0x04, 0x11
        /*00fe*/ 	.short	(.L_99 - .L_98)
	.align		4
.L_98:
        /*0100*/ 	.word	index@(_ZN7cutlass13device_kernelIN5flash11enable_sm90INS1_16FlashAttnFwdSm90INS1_25CollectiveMainloopFwdSm90ILi2EN4cute5tupleIJNS5_1CILi1EEES8_S8_EEENS6_IJNS7_ILi192EEENS7_ILi144EEENS7_ILi96EEEEEELi96ENS_6half_tEfNS_4arch4Sm90ELb1ELb0ELb0ELb1ELb0ELb0ELb0ELb0ELb1ELb1ELb0ELb0EEENS1_21CollectiveEpilogueFwdINS6_IJSA_SC_SB_EEES9_SE_SG_Li384ELb1ELb1ELb0ELb0EEENS1_36VarlenDynamicPersistentTileSchedulerILi192ELi144ELi384ELi128ELb0ELb1ELb1ELb1ELb1ELb1EEEEEEEEEvNT_6ParamsE)
        /*0104*/ 	.word	0x00000038


	//----- nvinfo : EIATTR_REGCOUNT
	.align		4
.L_99:
        /*0108*/ 	.byte	0x04, 0x2f
        /*010a*/ 	.short	(.L_101 - .L_100)
	.align		4
.L_100:
        /*010c*/ 	.word	index@(_ZN7cutlass13device_kernelIN5flash11enable_sm90INS1_16FlashAttnFwdSm90INS1_25CollectiveMainloopFwdSm90ILi2EN4cute5tupleIJNS5_1CILi1EEES8_S8_EEENS6_IJNS7_ILi192EEENS7_ILi144EEENS7_ILi96EEEEEELi96ENS_6half_tEfNS_4arch4Sm90ELb1ELb0ELb0ELb0ELb0ELb0ELb0ELb0ELb1ELb1ELb0ELb0EEENS1_21CollectiveEpilogueFwdINS6_IJSA_SC_SB_EEES9_SE_SG_Li384ELb0ELb1ELb0ELb0EEENS1_30DynamicPersistentTileSchedulerILi384ELi128ELb0ELb1ELb1EEEEEEEEEvNT_6ParamsE)
        /*0110*/ 	.word	0x00000080


	//----- nvinfo : EIATTR_FRAME_SIZE
	.align		4
.L_101:
        /*0114*/ 	.byte	0x04, 0x11
        /*0116*/ 	.short	(.L_103 - .L_102)
	.align		4
.L_102:
        /*0118*/ 	.word	index@(_ZN7cutlass13device_kernelIN5flash11enable_sm90INS1_16FlashAttnFwdSm90INS1_25CollectiveMainloopFwdSm90ILi2EN4cute5tupleIJNS5_1CILi1EEES8_S8_EEENS6_IJNS7_ILi192EEENS7_ILi144EEENS7_ILi96EEEEEELi96ENS_6half_tEfNS_4arch4Sm90ELb1ELb0ELb0ELb0ELb0ELb0ELb0ELb0ELb1ELb1ELb0ELb0EEENS1_21CollectiveEpilogueFwdINS6_IJSA_SC_SB_EEES9_SE_SG_Li384ELb0ELb1ELb0ELb0EEENS1_30DynamicPersistentTileSchedulerILi384ELi128ELb0ELb1ELb1EEEEEEEEEvNT_6ParamsE)
        /*011c*/ 	.word	0x00000010


	//----- nvinfo : EIATTR_REGCOUNT
	.align		4
.L_103:
        /*0120*/ 	.byte	0x04, 0x2f
        /*0122*/ 	.short	(.L_105 - .L_104)
	.align		4
.L_104:
        /*0124*/ 	.word	index@(_ZN7cutlass13device_kernelIN5flash11enable_sm90INS1_16FlashAttnFwdSm90INS1_25CollectiveMainloopFwdSm90ILi2EN4cute5tupleIJNS5_1CILi1EEES8_S8_EEENS6_IJNS7_ILi192EEENS7_ILi128EEENS7_ILi96EEEEEELi96ENS_6half_tEfNS_4arch4Sm90ELb0ELb1ELb0ELb1ELb0ELb1ELb0ELb0ELb1ELb1ELb0ELb0EEENS1_21CollectiveEpilogueFwdINS6_IJSA_SC_SB_EEES9_SE_SG_Li384ELb1ELb1ELb0ELb0EEENS1_36VarlenDynamicPersistentTileSchedulerILi192ELi128ELi384ELi128ELb0ELb1ELb1ELb1ELb0ELb1EEEEEEEEEvNT_6ParamsE)
        /*0128*/ 	.word	0x00000080


	//----- nvinfo : EIATTR_FRAME_SIZE
	.align		4
.L_105:
        /*012c*/ 	.byte	0x04, 0x11
        /*012e*/ 	.short	(.L_107 - .L_106)
	.align		4
.L_106:
        /*0130*/ 	.word	index@(_ZN7cutlass13device_kernelIN5flash11enable_sm90INS1_16FlashAttnFwdSm90INS1_25CollectiveMainloopFwdSm90ILi2EN4cute5tupleIJNS5_1CILi1EEES8_S8_EEENS6_IJNS7_ILi192EEENS7_ILi128EEENS7_ILi96EEEEEELi96ENS_6half_tEfNS_4arch4Sm90ELb0ELb1ELb0ELb1ELb0ELb1ELb0ELb0ELb1ELb1ELb0ELb0EEENS1_21CollectiveEpilogueFwdINS6_IJSA_SC_SB_EEES9_SE_SG_Li384ELb1ELb1ELb0ELb0EEENS1_36VarlenDynamicPersistentTileSchedulerILi192ELi128ELi384ELi128ELb0ELb1ELb1ELb1ELb0ELb1EEEEEEEEEvNT_6ParamsE)
        /*0134*/ 	.word	0x00000070


	//----- nvinfo : EIATTR_REGCOUNT
	.align		4
.L_107:
        /*0138*/ 	.byte	0x04, 0x2f
        /*013a*/ 	.short	(.L_109 - .L_108)
	.align		4
.L_108:
        /*013c*/ 	.word	index@(_ZN7cutlass13device_kernelIN5flash11enable_sm90INS1_16FlashAttnFwdSm90INS1_25CollectiveMainloopFwdSm90ILi2EN4cute5tupleIJNS5_1CILi1EEES8_S8_EEENS6_IJNS7_ILi192EEENS7_ILi128EEENS7_ILi96EEEEEELi96ENS_6half_tEfNS_4arch4Sm90ELb0ELb1ELb0ELb1ELb0ELb0ELb0ELb0ELb1ELb1ELb0ELb0EEENS1_21CollectiveEpilogueFwdINS6_IJSA_SC_SB_EEES9_SE_SG_Li384ELb1ELb1ELb0ELb0EEENS1_36VarlenDynamicPersistentTileSchedulerILi192ELi128ELi384ELi128ELb0ELb1ELb1ELb1ELb0ELb1EEEEEEEEEvNT_6ParamsE)
        /*0140*/ 	.word	0x00000080


	//----- nvinfo : EIATTR_FRAME_SIZE
	.align		4
.L_109:
        /*0144*/ 	.byte	0x04, 0x11
        /*0146*/ 	.short	(.L_111 - .L_110)
	.align		4
.L_110:
        /*0148*/ 	.word	index@(_ZN7cutlass13device_kernelIN5flash11enable_sm90INS1_16FlashAttnFwdSm90INS1_25CollectiveMainloopFwdSm90ILi2EN4cute5tupleIJNS5_1CILi1EEES8_S8_EEENS6_IJNS7_ILi192EEENS7_ILi128EEENS7_ILi96EEEEEELi96ENS_6half_tEfNS_4arch4Sm90ELb0ELb1ELb0ELb1ELb0ELb0ELb0ELb0ELb1ELb1ELb0ELb0EEENS1_21CollectiveEpilogueFwdINS6_IJSA_SC_SB_EEES9_SE_SG_Li384ELb1ELb1ELb0ELb0EEENS1_36VarlenDynamicPersistentTileSchedulerILi192ELi128ELi384ELi128ELb0ELb1ELb1ELb1ELb0ELb1EEEEEEEEEvNT_6ParamsE)
        /*014c*/ 	.word	0x00000038


	//----- nvinfo : EIATTR_REGCOUNT
	.align		4
.L_111:
        /*0150*/ 	.byte	0x04, 0x2f
        /*0152*/ 	.short	(.L_113 - .L_112)
	.align		4
.L_112:
        /*0154*/ 	.word	index@(_ZN7cutlass13device_kernelIN5flash11enable_sm90INS1_16FlashAttnFwdSm90INS1_25CollectiveMainloopFwdSm90ILi2EN4cute5tupleIJNS5_1CILi1EEES8_S8_EEENS6_IJNS7_ILi192EEENS7_ILi128EEENS7_ILi96EEEEEELi96ENS_6half_tEfNS_4arch4Sm90ELb0ELb1ELb0ELb0ELb0ELb0ELb0ELb0ELb1ELb1ELb0ELb0EEENS1_21CollectiveEpilogueFwdINS6_IJSA_SC_SB_EEES9_SE_SG_Li384ELb0ELb1ELb0ELb0EEENS1_30DynamicPersistentTileSchedulerILi384ELi128ELb0ELb1ELb1EEEEEEEEEvNT_6ParamsE)
        /*0158*/ 	.word	0x00000080


	//----- nvinfo : EIATTR_FRAME_SIZE
	.align		4
.L_113:
        /*015c*/ 	.byte	0x04, 0x11
        /*015e*/ 	.short	(.L_115 - .L_114)
	.align		4
.L_114:
        /*0160*/ 	.word	index@(_ZN7cutlass13device_kernelIN5flash11enable_sm90INS1_16FlashAttnFwdSm90INS1_25CollectiveMainloopFwdSm90ILi2EN4cute5tupleIJNS5_1CILi1EEES8_S8_EEENS6_IJNS7_ILi192EEENS7_ILi128EEENS7_ILi96EEEEEELi96ENS_6half_tEfNS_4arch4Sm90ELb0ELb1ELb0ELb0ELb0ELb0ELb0ELb0ELb1ELb1ELb0ELb0EEENS1_21CollectiveEpilogueFwdINS6_IJSA_SC_SB_EEES9_SE_SG_Li384ELb0ELb1ELb0ELb0EEENS1_30DynamicPersistentTileSchedulerILi384ELi128ELb0ELb1ELb1EEEEEEEEEvNT_6ParamsE)
        /*0164*/ 	.word	0x00000000


	//----- nvinfo : EIATTR_REGCOUNT
	.align		4
.L_115:
        /*0168*/ 	.byte	0x04, 0x2f
        /*016a*/ 	.short	(.L_117 - .L_116)
	.align		4
.L_116:
        /*016c*/ 	.word	index@(_ZN7cutlass13device_kernelIN5flash11enable_sm90INS1_16FlashAttnFwdSm90INS1_25CollectiveMainloopFwdSm90ILi2EN4cute5tupleIJNS5_1CILi1EEES8_S8_EEENS6_IJNS7_ILi192EEENS7_ILi144EEENS7_ILi96EEEEEELi96ENS_6half_tEfNS_4arch4Sm90ELb0ELb0ELb0ELb1ELb0ELb1ELb0ELb0ELb1ELb1ELb0ELb0EEENS1_21CollectiveEpilogueFwdINS6_IJSA_SC_SB_EEES9_SE_SG_Li384ELb1ELb1ELb0ELb0EEENS1_36VarlenDynamicPersistentTileSchedulerILi192ELi144ELi384ELi128ELb0ELb1ELb1ELb0ELb1ELb1EEEEEEEEEvNT_6ParamsE)
        /*0170*/ 	.word	0x00000080


	//----- nvinfo : EIATTR_FRAME_SIZE
	.align		4
.L_117:
        /*0174*/ 	.byte	0x04, 0x11
        /*0176*/ 	.short	(.L_119 - .L_118)
	.align		4
.L_118:
        /*0178*/ 	.word	index@(_ZN7cutlass13device_kernelIN5flash11enable_sm90INS1_16FlashAttnFwdSm90INS1_25CollectiveMainloopFwdSm90ILi2EN4cute5tupleIJNS5_1CILi1EEES8_S8_EEENS6_IJNS7_ILi192EEENS7_ILi144EEENS7_ILi96EEEEEELi96ENS_6half_tEfNS_4arch4Sm90ELb0ELb0ELb0ELb1ELb0ELb1ELb0ELb0ELb1ELb1ELb0ELb0EEENS1_21CollectiveEpilogueFwdINS6_IJSA_SC_SB_EEES9_SE_SG_Li384ELb1ELb1ELb0ELb0EEENS1_36VarlenDynamicPersistentTileSchedulerILi192ELi144ELi384ELi128ELb0ELb1ELb1ELb0ELb1ELb1EEEEEEEEEvNT_6ParamsE)
        /*017c*/ 	.word	0x00000100


	//----- nvinfo : EIATTR_REGCOUNT
	.align		4
.L_119:
        /*0180*/ 	.byte	0x04, 0x2f
        /*0182*/ 	.short	(.L_121 - .L_120)
	.align		4
.L_120:
        /*0184*/ 	.word	index@(_ZN7cutlass13device_kernelIN5flash11enable_sm90INS1_16FlashAttnFwdSm90INS1_25CollectiveMainloopFwdSm90ILi2EN4cute5tupleIJNS5_1CILi1EEES8_S8_EEENS6_IJNS7_ILi192EEENS7_ILi144EEENS7_ILi96EEEEEELi96ENS_6half_tEfNS_4arch4Sm90ELb0ELb0ELb0ELb1ELb0ELb0ELb0ELb0ELb1ELb1ELb0ELb0EEENS1_21CollectiveEpilogueFwdINS6_IJSA_SC_SB_EEES9_SE_SG_Li384ELb1ELb1ELb0ELb0EEENS1_36VarlenDynamicPersistentTileSchedulerILi192ELi144ELi384ELi128ELb0ELb1ELb1ELb0ELb1ELb1EEEEEEEEEvNT_6ParamsE)
        /*0188*/ 	.word	0x00000080


	//----- nvinfo : EIATTR_FRAME_SIZE
	.align		4
.L_121:
        /*018c*/ 	.byte	0x04, 0x11
        /*018e*/ 	.short	(.L_123 - .L_122)
	.align		4
.L_122:
        /*0190*/ 	.word	index@(_ZN7cutlass13device_kernelIN5flash11enable_sm90INS1_16FlashAttnFwdSm90INS1_25CollectiveMainloopFwdSm90ILi2EN4cute5tupleIJNS5_1CILi1EEES8_S8_EEENS6_IJNS7_ILi192EEENS7_ILi144EEENS7_ILi96EEEEEELi96ENS_6half_tEfNS_4arch4Sm90ELb0ELb0ELb0ELb1ELb0ELb0ELb0ELb0ELb1ELb1ELb0ELb0EEENS1_21CollectiveEpilogueFwdINS6_IJSA_SC_SB_EEES9_SE_SG_Li384ELb1ELb1ELb0ELb0EEENS1_36VarlenDynamicPersistentTileSchedulerILi192ELi144ELi384ELi128ELb0ELb1ELb1ELb0ELb1ELb1EEEEEEEEEvNT_6ParamsE)
        /*0194*/ 	.word	0x00000040


	//----- nvinfo : EIATTR_REGCOUNT
	.align		4
.L_123:
        /*0198*/ 	.byte	0x04, 0x2f
        /*019a*/ 	.short	(.L_125 - .L_124)
	.align		4
.L_124:
        /*019c*/ 	.word	index@(_ZN7cutlass13device_kernelIN5flash11enable_sm90INS1_16FlashAttnFwdSm90INS1_25CollectiveMainloopFwdSm90ILi2EN4cute5tupleIJNS5_1CILi1EEES8_S8_EEENS6_IJNS7_ILi192EEENS7_ILi144EEENS7_ILi96EEEEEELi96ENS_6half_tEfNS_4arch4Sm90ELb0ELb0ELb0ELb0ELb0ELb0ELb0ELb0ELb1ELb1ELb0ELb0EEENS1_21CollectiveEpilogueFwdINS6_IJSA_SC_SB_EEES9_SE_SG_Li384ELb0ELb1ELb0ELb0EEENS1_29StaticPersistentTileSchedulerILb0EEEEEEEEEvNT_6ParamsE)
        /*01a0*/ 	.word	0x00000080


	//----- nvinfo : EIATTR_FRAME_SIZE
	.align		4
.L_125:
        /*01a4*/ 	.byte	0x04, 0x11
        /*01a6*/ 	.short	(.L_127 - .L_126)
	.align		4
.L_126:
        /*01a8*/ 	.word	index@(_ZN7cutlass13device_kernelIN5flash11enable_sm90INS1_16FlashAttnFwdSm90INS1_25CollectiveMainloopFwdSm90ILi2EN4cute5tupleIJNS5_1CILi1EEES8_S8_EEENS6_IJNS7_ILi192EEENS7_ILi144EEENS7_ILi96EEEEEELi96ENS_6half_tEfNS_4arch4Sm90ELb0ELb0ELb0ELb0ELb0ELb0ELb0ELb0ELb1ELb1ELb0ELb0EEENS1_21CollectiveEpilogueFwdINS6_IJSA_SC_SB_EEES9_SE_SG_Li384ELb0ELb1ELb0ELb0EEENS1_29StaticPersistentTileSchedulerILb0EEEEEEEEEvNT_6ParamsE)
        /*01ac*/ 	.word	0x00000028


	//----- nvinfo : EIATTR_REGCOUNT
	.align		4
.L_127:
        /*01b0*/ 	.byte	0x04, 0x2f
        /*01b2*/ 	.short	(.L_129 - .L_128)
	.align		4
.L_128:
        /*01b4*/ 	.word	index@(_ZN7cutlass13device_kernelIN5flash11enable_sm90INS1_16FlashAttnFwdSm90INS1_25CollectiveMainloopFwdSm90ILi2EN4cute5tupleIJNS5_1CILi1EEES8_S8_EEENS6_IJNS7_ILi128EEESA_SA_EEELi128ENS_6half_tEfNS_4arch4Sm90ELb1ELb0ELb0ELb1ELb0ELb1ELb0ELb1ELb1ELb1ELb0ELb0EEENS1_21CollectiveEpilogueFwdISB_S9_SC_SE_Li256ELb1ELb1ELb0ELb0EEENS1_36VarlenDynamicPersistentTileSchedulerILi128ELi128ELi256ELi128ELb0ELb1ELb1ELb1ELb1ELb1EEEEEEEEEvNT_6ParamsE)
        /*01b8*/ 	.word	0x000000a8


	//----- nvinfo : EIATTR_FRAME_SIZE
	.align		4
.L_129:
        /*01bc*/ 	.byte	0x04, 0x11
        /*01be*/ 	.short	(.L_131 - .L_130)
	.align		4
.L_130:
        /*01c0*/ 	.word	index@(_ZN7cutlass13device_kernelIN5flash11enable_sm90INS1_16FlashAttnFwdSm90INS1_25CollectiveMainloopFwdSm90ILi2EN4cute5tupleIJNS5_1CILi1EEES8_S8_EEENS6_IJNS7_ILi128EEESA_SA_EEELi128ENS_6half_tEfNS_4arch4Sm90ELb1ELb0ELb0ELb1ELb0ELb1ELb0ELb1ELb1ELb1ELb0ELb0EEENS1_21CollectiveEpilogueFwdISB_S9_SC_SE_Li256ELb1ELb1ELb0ELb0EEENS1_36VarlenDynamicPersistentTileSchedulerILi128ELi128ELi256ELi128ELb0ELb1ELb1ELb1ELb1ELb1EEEEEEEEEvNT_6ParamsE)
        /*01c4*/ 	.word	0x00000060


	//----- nvinfo : EIATTR_REGCOUNT
	.align		4
.L_131:
        /*01c8*/ 	.byte	0x04, 0x2f
        /*01ca*/ 	.short	(.L_133 - .L_132)
	.align		4
.L_132:
        /*01cc*/ 	.word	index@(_ZN7cutlass13device_kernelIN5flash11enable_sm90INS1_16FlashAttnFwdSm90INS1_25CollectiveMainloopFwdSm90ILi2EN4cute5tupleIJNS5_1CILi1EEES8_S8_EEENS6_IJNS7_ILi128EEESA_SA_EEELi128ENS_6half_tEfNS_4arch4Sm90ELb1ELb0ELb0ELb1ELb0ELb0ELb0ELb1ELb1ELb1ELb0ELb0EEENS1_21CollectiveEpilogueFwdISB_S9_SC_SE_Li256ELb1ELb1ELb0ELb0EEENS1_36VarlenDynamicPersistentTileSchedulerILi128ELi128ELi256ELi128ELb0ELb1ELb1ELb1ELb1ELb1EEEEEEEEEvNT_6ParamsE)
        /*01d0*/ 	.word	0x000000a8


	//----- nvinfo : EIATTR_FRAME_SIZE
	.align		4
.L_133:
        /*01d4*/ 	.byte	0x04, 0x11
        /*01d6*/ 	.short	(.L_135 - .L_134)
	.align		4
.L_134:
        /*01d8*/ 	.word	index@(_ZN7cutlass13device_kernelIN5flash11enable_sm90INS1_16FlashAttnFwdSm90INS1_25CollectiveMainloopFwdSm90ILi2EN4cute5tupleIJNS5_1CILi1EEES8_S8_EEENS6_IJNS7_ILi128EEESA_SA_EEELi128ENS_6half_tEfNS_4arch4Sm90ELb1ELb0ELb0ELb1ELb0ELb0ELb0ELb1ELb1ELb1ELb0ELb0EEENS1_21CollectiveEpilogueFwdISB_S9_SC_SE_Li256ELb1ELb1ELb0ELb0EEENS1_36VarlenDynamicPersistentTileSchedulerILi128ELi128ELi256ELi128ELb0ELb1ELb1ELb1ELb1ELb1EEEEEEEEEvNT_6ParamsE)
        /*01dc*/ 	.word	0x00000058


	//----- nvinfo : EIATTR_REGCOUNT
	.align		4
.L_135:
        /*01e0*/ 	.byte	0x04, 0x2f
        /*01e2*/ 	.short	(.L_137 - .L_136)
	.align		4
.L_136:
        /*01e4*/ 	.word	index@(_ZN7cutlass13device_kernelIN5flash11enable_sm90INS1_16FlashAttnFwdSm90INS1_25CollectiveMainloopFwdSm90ILi2EN4cute5tupleIJNS5_1CILi1EEES8_S8_EEENS6_IJNS7_ILi128EEESA_SA_EEELi128ENS_6half_tEfNS_4arch4Sm90ELb1ELb0ELb0ELb0ELb0ELb0ELb0ELb1ELb1ELb1ELb0ELb0EEENS1_21CollectiveEpilogueFwdISB_S9_SC_SE_Li256ELb0ELb1ELb0ELb0EEENS1_30DynamicPersistentTileSchedulerILi256ELi128ELb0ELb1ELb1EEEEEEEEEvNT_6ParamsE)
        /*01e8*/ 	.word	0x000000a8


	//----- nvinfo : EIATTR_FRAME_SIZE
	.align		4
.L_137:
        /*01ec*/ 	.byte	0x04, 0x11
        /*01ee*/ 	.short	(.L_139 - .L_138)
	.align		4
.L_138:
        /*01f0*/ 	.word	index@(_ZN7cutlass13device_kernelIN5flash11enable_sm90INS1_16FlashAttnFwdSm90INS1_25CollectiveMainloopFwdSm90ILi2EN4cute5tupleIJNS5_1CILi1EEES8_S8_EEENS6_IJNS7_ILi128EEESA_SA_EEELi128ENS_6half_tEfNS_4arch4Sm90ELb1ELb0ELb0ELb0ELb0ELb0ELb0ELb1ELb1ELb1ELb0ELb0EEENS1_21CollectiveEpilogueFwdISB_S9_SC_SE_Li256ELb0ELb1ELb0ELb0EEENS1_30DynamicPersistentTileSchedulerILi256ELi128ELb0ELb1ELb1EEEEEEEEEvNT_6ParamsE)
        /*01f4*/ 	.word	0x00000028


	//----- nvinfo : EIATTR_REGCOUNT
	.align		4
.L_139:
        /*01f8*/ 	.byte	0x04, 0x2f
        /*01fa*/ 	.short	(.L_141 - .L_140)
	.align		4
.L_140:
        /*01fc*/ 	.word	index@(_ZN7cutlass13device_kernelIN5flash11enable_sm90INS1_16FlashAttnFwdSm90INS1_25CollectiveMainloopFwdSm90ILi2EN4cute5tupleIJNS5_1CILi1EEES8_S8_EEENS6_IJNS7_ILi128EEESA_SA_EEELi128ENS_6half_tEfNS_4arch4Sm90ELb0ELb1ELb0ELb1ELb0ELb1ELb0ELb1ELb1ELb1ELb0ELb0EEENS1_21CollectiveEpilogueFwdISB_S9_SC_SE_Li256ELb1ELb1ELb0ELb0EEENS1_36VarlenDynamicPersistentTileSchedulerILi128ELi128ELi256ELi128ELb0ELb1ELb1ELb1ELb0ELb1EEEEEEEEEvNT_6ParamsE)
        /*0200*/ 	.word	0x000000a8


	//----- nvinfo : EIATTR_FRAME_SIZE
	.align		4
.L_141:
        /*0204*/ 	.byte	0x04, 0x11
        /*0206*/ 	.short	(.L_143 - .L_142)
	.align		4
.L_142:
        /*0208*/ 	.word	index@(_ZN7cutlass13device_kernelIN5flash11enable_sm90INS1_16FlashAttnFwdSm90INS1_25CollectiveMainloopFwdSm90ILi2EN4cute5tupleIJNS5_1CILi1EEES8_S8_EEENS6_IJNS7_ILi128EEESA_SA_EEELi128ENS_6half_tEfNS_4arch4Sm90ELb0ELb1ELb0ELb1ELb0ELb1ELb0ELb1ELb1ELb1ELb0ELb0EEENS1_21CollectiveEpilogueFwdISB_S9_SC_SE_Li256ELb1ELb1ELb0ELb0EEENS1_36VarlenDynamicPersistentTileSchedulerILi128ELi128ELi256ELi128ELb0ELb1ELb1ELb1ELb0ELb1EEEEEEEEEvNT_6ParamsE)
        /*020c*/ 	.word	0x00000058


	//----- nvinfo : EIATTR_REGCOUNT
	.align		4
.L_143:
        /*0210*/ 	.byte	0x04, 0x2f
        /*0212*/ 	.short	(.L_145 - .L_144)
	.align		4
.L_144:
        /*0214*/ 	.word	index@(_ZN7cutlass13device_kernelIN5flash11enable_sm90INS1_16FlashAttnFwdSm90INS1_25CollectiveMainloopFwdSm90ILi2EN4cute5tupleIJNS5_1CILi1EEES8_S8_EEENS6_IJNS7_ILi128EEESA_SA_EEELi128ENS_6half_tEfNS_4arch4Sm90ELb0ELb1ELb0ELb1ELb0ELb0ELb0ELb1ELb1ELb1ELb0ELb0EEENS1_21CollectiveEpilogueFwdISB_S9_SC_SE_Li256ELb1ELb1ELb0ELb0EEENS1_36VarlenDynamicPersistentTileSchedulerILi128ELi128ELi256ELi128ELb0ELb1ELb1ELb1ELb0ELb1EEEEEEEEEvNT_6ParamsE)
        /*0218*/ 	.word	0x000000a8


	//----- nvinfo : EIATTR_FRAME_SIZE
	.align		4
.L_145:
        /*021c*/ 	.byte	0x04, 0x11
        /*021e*/ 	.short	(.L_147 - .L_146)
	.align		4
.L_146:
        /*0220*/ 	.word	index@(_ZN7cutlass13device_kernelIN5flash11enable_sm90INS1_16FlashAttnFwdSm90INS1_25CollectiveMainloopFwdSm90ILi2EN4cute5tupleIJNS5_1CILi1EEES8_S8_EEENS6_IJNS7_ILi128EEESA_SA_EEELi128ENS_6half_tEfNS_4arch4Sm90ELb0ELb1ELb0ELb1ELb0ELb0ELb0ELb1ELb1ELb1ELb0ELb0EEENS1_21CollectiveEpilogueFwdISB_S9_SC_SE_Li256ELb1ELb1ELb0ELb0EEENS1_36VarlenDynamicPersistentTileSchedulerILi128ELi128ELi256ELi128ELb0ELb1ELb1ELb1ELb0ELb1EEEEEEEEEvNT_6ParamsE)
        /*0224*/ 	.word	0x00000048


	//----- nvinfo : EIATTR_REGCOUNT
	.align		4
.L_147:
        /*0228*/ 	.byte	0x04, 0x2f
        /*022a*/ 	.short	(.L_149 - .L_148)
	.align		4
.L_148:
        /*022c*/ 	.word	index@(_ZN7cutlass13device_kernelIN5flash11enable_sm90INS1_16FlashAttnFwdSm90INS1_25CollectiveMainloopFwdSm90ILi2EN4cute5tupleIJNS5_1CILi1EEES8_S8_EEENS6_IJNS7_ILi128EEESA_SA_EEELi128ENS_6half_tEfNS_4arch4Sm90ELb0ELb1ELb0ELb0ELb0ELb0ELb0ELb1ELb1ELb1ELb0ELb0EEENS1_21CollectiveEpilogueFwdISB_S9_SC_SE_Li256ELb0ELb1ELb0ELb0EEENS1_30DynamicPersistentTileSchedulerILi256ELi128ELb0ELb1ELb1EEEEEEEEEvNT_6ParamsE)
        /*0230*/ 	.word	0x000000a8


	//----- nvinfo : EIATTR_FRAME_SIZE
	.align		4
.L_149:
        /*0234*/ 	.byte	0x04, 0x11
        /*0236*/ 	.short	(.L_151 - .L_150)
	.align		4
.L_150:
        /*0238*/ 	.word	index@(_ZN7cutlass13device_kernelIN5flash11enable_sm90INS1_16FlashAttnFwdSm90INS1_25CollectiveMainloopFwdSm90ILi2EN4cute5tupleIJNS5_1CILi1EEES8_S8_EEENS6_IJNS7_ILi128EEESA_SA_EEELi128ENS_6half_tEfNS_4arch4Sm90ELb0ELb1ELb0ELb0ELb0ELb0ELb0ELb1ELb1ELb1ELb0ELb0EEENS1_21CollectiveEpilogueFwdISB_S9_SC_SE_Li256ELb0ELb1ELb0ELb0EEENS1_30DynamicPersistentTileSchedulerILi256ELi128ELb0ELb1ELb1EEEEEEEEEvNT_6ParamsE)
        /*023c*/ 	.word	0x00000020


	//----- nvinfo : EIATTR_REGCOUNT
	.align		4
.L_151:
        /*0240*/ 	.byte	0x04, 0x2f
        /*0242*/ 	.short	(.L_153 - .L_152)
	.align		4
.L_152:
        /*0244*/ 	.word	index@(_ZN7cutlass13device_kernelIN5flash11enable_sm90INS1_16FlashAttnFwdSm90INS1_25CollectiveMainloopFwdSm90ILi2EN4cute5tupleIJNS5_1CILi1EEES8_S8_EEENS6_IJNS7_ILi128EEENS7_ILi176EEESA_EEELi128ENS_6half_tEfNS_4arch4Sm90ELb0ELb0ELb0ELb1ELb0ELb1ELb0ELb1ELb1ELb1ELb0ELb0EEENS1_21CollectiveEpilogueFwdINS6_IJSA_SA_SB_EEES9_SD_SF_Li256ELb1ELb1ELb0ELb0EEENS1_36VarlenDynamicPersistentTileSchedulerILi128ELi176ELi256ELi128ELb0ELb1ELb1ELb0ELb1ELb1EEEEEEEEEvNT_6ParamsE)
        /*0248*/ 	.word	0x000000a8


	//----- nvinfo : EIATTR_FRAME_SIZE
	.align		4
.L_153:
        /*024c*/ 	.byte	0x04, 0x11
        /*024e*/ 	.short	(.L_155 - .L_154)
	.align		4
.L_154:
        /*0250*/ 	.word	index@(_ZN7cutlass13device_kernelIN5flash11enable_sm90INS1_16FlashAttnFwdSm90INS1_25CollectiveMainloopFwdSm90ILi2EN4cute5tupleIJNS5_1CILi1EEES8_S8_EEENS6_IJNS7_ILi128EEENS7_ILi176EEESA_EEELi128ENS_6half_tEfNS_4arch4Sm90ELb0ELb0ELb0ELb1ELb0ELb1ELb0ELb1ELb1ELb1ELb0ELb0EEENS1_21CollectiveEpilogueFwdINS6_IJSA_SA_SB_EEES9_SD_SF_Li256ELb1ELb1ELb0ELb0EEENS1_36VarlenDynamicPersistentTileSchedulerILi128ELi176ELi256ELi128ELb0ELb1ELb1ELb0ELb1ELb1EEEEEEEEEvNT_6ParamsE)
        /*0254*/ 	.word	0x00000090


	//----- nvinfo : EIATTR_REGCOUNT
	.align		4
.L_155:
        /*0258*/ 	.byte	0x04, 0x2f
        /*025a*/ 	.short	(.L_157 - .L_156)
	.align		4
.L_156:
        /*025c*/ 	.word	index@(_ZN7cutlass13device_kernelIN5flash11enable_sm90INS1_16FlashAttnFwdSm90INS1_25CollectiveMainloopFwdSm90ILi2EN4cute5tupleIJNS5_1CILi1EEES8_S8_EEENS6_IJNS7_ILi128EEENS7_ILi176EEESA_EEELi128ENS_6half_tEfNS_4arch4Sm90ELb0ELb0ELb0ELb1ELb0ELb0ELb0ELb1ELb1ELb1ELb0ELb0EEENS1_21CollectiveEpilogueFwdINS6_IJSA_SA_SB_EEES9_SD_SF_Li256ELb1ELb1ELb0ELb0EEENS1_36VarlenDynamicPersistentTileSchedulerILi128ELi176ELi256ELi128ELb0ELb1ELb1ELb0ELb1ELb1EEEEEEEEEvNT_6ParamsE)
        /*0260*/ 	.word	0x000000a8


	//----- nvinfo : EIATTR_FRAME_SIZE
	.align		4
.L_157:
        /*0264*/ 	.byte	0x04, 0x11
        /*0266*/ 	.short	(.L_159 - .L_158)
	.align		4
.L_158:
        /*0268*/ 	.word	index@(_ZN7cutlass13device_kernelIN5flash11enable_sm90INS1_16FlashAttnFwdSm90INS1_25CollectiveMainloopFwdSm90ILi2EN4cute5tupleIJNS5_1CILi1EEES8_S8_EEENS6_IJNS7_ILi128EEENS7_ILi176EEESA_EEELi128ENS_6half_tEfNS_4arch4Sm90ELb0ELb0ELb0ELb1ELb0ELb0ELb0ELb1ELb1ELb1ELb0ELb0EEENS1_21CollectiveEpilogueFwdINS6_IJSA_SA_SB_EEES9_SD_SF_Li256ELb1ELb1ELb0ELb0EEENS1_36VarlenDynamicPersistentTileSchedulerILi128ELi176ELi256ELi128ELb0ELb1ELb1ELb0ELb1ELb1EEEEEEEEEvNT_6ParamsE)
        /*026c*/ 	.word	0x00000060


	//----- nvinfo : EIATTR_REGCOUNT
	.align		4
.L_159:
        /*0270*/ 	.byte	0x04, 0x2f
        /*0272*/ 	.short	(.L_161 - .L_160)
	.align		4
.L_160:
        /*0274*/ 	.word	index@(_ZN7cutlass13device_kernelIN5flash11enable_sm90INS1_16FlashAttnFwdSm90INS1_25CollectiveMainloopFwdSm90ILi2EN4cute5tupleIJNS5_1CILi2EEENS7_ILi1EEES9_EEENS6_IJNS7_ILi128EEENS7_ILi176EEESB_EEELi128ENS_6half_tEfNS_4arch4Sm90ELb0ELb0ELb0ELb0ELb0ELb0ELb0ELb1ELb1ELb1ELb0ELb0EEENS1_21CollectiveEpilogueFwdINS6_IJSB_SB_SC_EEESA_SE_SG_Li256ELb0ELb1ELb0ELb0EEENS1_29StaticPersistentTileSchedulerILb0EEEEEEEEEvNT_6ParamsE)
        /*0278*/ 	.word	0x000000a8


	//----- nvinfo : EIATTR_FRAME_SIZE
	.align		4
.L_161:
        /*027c*/ 	.byte	0x04, 0x11
        /*027e*/ 	.short	(.L_163 - .L_162)
	.align		4
.L_162:
        /*0280*/ 	.word	index@(_ZN7cutlass13device_kernelIN5flash11enable_sm90INS1_16FlashAttnFwdSm90INS1_25CollectiveMainloopFwdSm90ILi2EN4cute5tupleIJNS5_1CILi2EEENS7_ILi1EEES9_EEENS6_IJNS7_ILi128EEENS7_ILi176EEESB_EEELi128ENS_6half_tEfNS_4arch4Sm90ELb0ELb0ELb0ELb0ELb0ELb0ELb0ELb1ELb1ELb1ELb0ELb0EEENS1_21CollectiveEpilogueFwdINS6_IJSB_SB_SC_EEESA_SE_SG_Li256ELb0ELb1ELb0ELb0EEENS1_29StaticPersistentTileSchedulerILb0EEEEEEEEEvNT_6ParamsE)
        /*0284*/ 	.word	0x00000038


	//----- nvinfo : EIATTR_REGCOUNT
	.align		4
.L_163:
        /*0288*/ 	.byte	0x04, 0x2f
        /*028a*/ 	.short	(.L_165 - .L_164)
	.align		4
.L_164:
        /*028c*/ 	.word	index@(_ZN7cutlass13device_kernelIN5flash11enable_sm90INS1_16FlashAttnFwdSm90INS1_25CollectiveMainloopFwdSm90ILi2EN4cute5tupleIJNS5_1CILi1EEES8_S8_EEENS6_IJNS7_ILi128EEENS7_ILi176EEESA_EEELi128ENS_6half_tEfNS_4arch4Sm90ELb0ELb0ELb0ELb0ELb0ELb0ELb0ELb1ELb1ELb1ELb0ELb0EEENS1_21CollectiveEpilogueFwdINS6_IJSA_SA_SB_EEES9_SD_SF_Li256ELb0ELb1ELb0ELb0EEENS1_29StaticPersistentTileSchedulerILb0EEEEEEEEEvNT_6ParamsE)
        /*0290*/ 	.word	0x000000a8


	//----- nvinfo : EIATTR_FRAME_SIZE
	.align		4
.L_165:
        /*0294*/ 	.byte	0x04, 0x11
        /*0296*/ 	.short	(.L_167 - .L_166)
	.align		4
.L_166:
        /*0298*/ 	.word	index@(_ZN7cutlass13device_kernelIN5flash11enable_sm90INS1_16FlashAttnFwdSm90INS1_25CollectiveMainloopFwdSm90ILi2EN4cute5tupleIJNS5_1CILi1EEES8_S8_EEENS6_IJNS7_ILi128EEENS7_ILi176EEESA_EEELi128ENS_6half_tEfNS_4arch4Sm90ELb0ELb0ELb0ELb0ELb0ELb0ELb0ELb1ELb1ELb1ELb0ELb0EEENS1_21CollectiveEpilogueFwdINS6_IJSA_SA_SB_EEES9_SD_SF_Li256ELb0ELb1ELb0ELb0EEENS1_29StaticPersistentTileSchedulerILb0EEEEEEEEEvNT_6ParamsE)
        /*029c*/ 	.word	0x00000038


	//----- nvinfo : EIATTR_REGCOUNT
	.align		4
.L_167:
        /*02a0*/ 	.byte	0x04, 0x2f
        /*02a2*/ 	.short	(.L_169 - .L_168)
	.align		4
.L_168:
        /*02a4*/ 	.word	index@(_ZN7cutlass13device_kernelIN5flash11enable_sm90INS1_16FlashAttnFwdSm90INS1_25CollectiveMainloopFwdSm90ILi2EN4cute5tupleIJNS5_1CILi1EEES8_S8_EEENS6_IJNS7_ILi128EEENS7_ILi112EEENS7_ILi192EEEEEELi192ENS_6half_tEfNS_4arch4Sm90ELb1ELb0ELb0ELb1ELb0ELb1ELb0ELb1ELb1ELb1ELb0ELb0EEENS1_21CollectiveEpilogueFwdINS6_IJSA_SC_SB_EEES9_SE_SG_Li256ELb1ELb1ELb0ELb0EEENS1_36VarlenDynamicPersistentTileSchedulerILi128ELi112ELi256ELi128ELb0ELb1ELb1ELb1ELb1ELb1EEEEEEEEEvNT_6ParamsE)
        /*02a8*/ 	.word	0x000000a8


	//----- nvinfo : EIATTR_FRAME_SIZE
	.align		4
.L_169:
        /*02ac*/ 	.byte	0x04, 0x11
        /*02ae*/ 	.short	(.L_171 - .L_170)
	.align		4
.L_170:
        /*02b0*/ 	.word	index@(_ZN7cutlass13device_kernelIN5flash11enable_sm90INS1_16FlashAttnFwdSm90INS1_25CollectiveMainloopFwdSm90ILi2EN4cute5tupleIJNS5_1CILi1EEES8_S8_EEENS6_IJNS7_ILi128EEENS7_ILi112EEENS7_ILi192EEEEEELi192ENS_6half_tEfNS_4arch4Sm90ELb1ELb0ELb0ELb1ELb0ELb1ELb0ELb1ELb1ELb1ELb0ELb0EEENS1_21CollectiveEpilogueFwdINS6_IJSA_SC_SB_EEES9_SE_SG_Li256ELb1ELb1ELb0ELb0EEENS1_36VarlenDynamicPersistentTileSchedulerILi128ELi112ELi256ELi128ELb0ELb1ELb1ELb1ELb1ELb1EEEEEEEEEvNT_6ParamsE)
        /*02b4*/ 	.word	0x00000098


	//----- nvinfo : EIATTR_REGCOUNT
	.align		4
.L_171:
        /*02b8*/ 	.byte	0x04, 0x2f
        /*02ba*/ 	.short	(.L_173 - .L_172)
	.align		4
.L_172:
        /*02bc*/ 	.word	index@(_ZN7cutlass13device_kernelIN5flash11enable_sm90INS1_16FlashAttnFwdSm90INS1_25CollectiveMainloopFwdSm90ILi2EN4cute5tupleIJNS5_1CILi1EEES8_S8_EEENS6_IJNS7_ILi128EEENS7_ILi112EEENS7_ILi192EEEEEELi192ENS_6half_tEfNS_4arch4Sm90ELb1ELb0ELb0ELb1ELb0ELb0ELb0ELb1ELb1ELb1ELb0ELb0EEENS1_21CollectiveEpilogueFwdINS6_IJSA_SC_SB_EEES9_SE_SG_Li256ELb1ELb1ELb0ELb0EEENS1_36VarlenDynamicPersistentTileSchedulerILi128ELi112ELi256ELi128ELb0ELb1ELb1ELb1ELb1ELb1EEEEEEEEEvNT_6ParamsE)
        /*02c0*/ 	.word	0x000000a8


	//----- nvinfo : EIATTR_FRAME_SIZE
	.align		4
.L_173:
        /*02c4*/ 	.byte	0x04, 0x11
        /*02c6*/ 	.short	(.L_175 - .L_174)
	.align		4
.L_174:
        /*02c8*/ 	.word	index@(_ZN7cutlass13device_kernelIN5flash11enable_sm90INS1_16FlashAttnFwdSm90INS1_25CollectiveMainloopFwdSm90ILi2EN4cute5tupleIJNS5_1CILi1EEES8_S8_EEENS6_IJNS7_ILi128EEENS7_ILi112EEENS7_ILi192EEEEEELi192ENS_6half_tEfNS_4arch4Sm90ELb1ELb0ELb0ELb1ELb0ELb0ELb0ELb1ELb1ELb1ELb0ELb0EEENS1_21CollectiveEpilogueFwdINS6_IJSA_SC_SB_EEES9_SE_SG_Li256ELb1ELb1ELb0ELb0EEENS1_36VarlenDynamicPersistentTileSchedulerILi128ELi112ELi256ELi128ELb0ELb1ELb1ELb1ELb1ELb1EEEEEEEEEvNT_6ParamsE)
        /*02cc*/ 	.word	0x00000058


	//----- nvinfo : EIATTR_REGCOUNT
	.align		4
.L_175:
        /*02d0*/ 	.byte	0x04, 0x2f
        /*02d2*/ 	.short	(.L_177 - .L_176)
	.align		4
.L_176:
        /*02d4*/ 	.word	index@(_ZN7cutlass13device_kernelIN5flash11enable_sm90INS1_16FlashAttnFwdSm90INS1_25CollectiveMainloopFwdSm90ILi2EN4cute5tupleIJNS5_1CILi1EEES8_S8_EEENS6_IJNS7_ILi128EEENS7_ILi112EEENS7_ILi192EEEEEELi192ENS_6half_tEfNS_4arch4Sm90ELb1ELb0ELb0ELb0ELb0ELb0ELb0ELb1ELb1ELb1ELb0ELb0EEENS1_21CollectiveEpilogueFwdINS6_IJSA_SC_SB_EEES9_SE_SG_Li256ELb0ELb1ELb0ELb0EEENS1_30DynamicPersistentTileSchedulerILi256ELi128ELb0ELb1ELb1EEEEEEEEEvNT_6ParamsE)
        /*02d8*/ 	.word	0x000000a8


	//----- nvinfo : EIATTR_FRAME_SIZE
	.align		4
.L_177:
        /*02dc*/ 	.byte	0x04, 0x11
        /*02de*/ 	.short	(.L_179 - .L_178)
	.align		4
.L_178:
        /*02e0*/ 	.word	index@(_ZN7cutlass13device_kernelIN5flash11enable_sm90INS1_16FlashAttnFwdSm90INS1_25CollectiveMainloopFwdSm90ILi2EN4cute5tupleIJNS5_1CILi1EEES8_S8_EEENS6_IJNS7_ILi128EEENS7_ILi112EEENS7_ILi192EEEEEELi192ENS_6half_tEfNS_4arch4Sm90ELb1ELb0ELb0ELb0ELb0ELb0ELb0ELb1ELb1ELb1ELb0ELb0EEENS1_21CollectiveEpilogueFwdINS6_IJSA_SC_SB_EEES9_SE_SG_Li256ELb0ELb1ELb0ELb0EEENS1_30DynamicPersistentTileSchedulerILi256ELi128ELb0ELb1ELb1EEEEEEEEEvNT_6ParamsE)
        /*02e4*/ 	.word	0x00000038


	//----- nvinfo : EIATTR_REGCOUNT
	.align		4
.L_179:
        /*02e8*/ 	.byte	0x04, 0x2f
        /*02ea*/ 	.short	(.L_181 - .L_180)
	.align		4
.L_180:
        /*02ec*/ 	.word	index@(_ZN7cutlass13device_kernelIN5flash11enable_sm90INS1_16FlashAttnFwdSm90INS1_25CollectiveMainloopFwdSm90ILi2EN4cute5tupleIJNS5_1CILi1EEES8_S8_EEENS6_IJNS7_ILi128EEENS7_ILi96EEENS7_ILi192EEEEEELi192ENS_6half_tEfNS_4arch4Sm90ELb0ELb1ELb0ELb1ELb0ELb1ELb0ELb1ELb1ELb1ELb0ELb0EEENS1_21CollectiveEpilogueFwdINS6_IJSA_SC_SB_EEES9_SE_SG_Li256ELb1ELb1ELb0ELb0EEENS1_36VarlenDynamicPersistentTileSchedulerILi128ELi96ELi256ELi128ELb0ELb1ELb1ELb1ELb0ELb1EEEEEEEEEvNT_6ParamsE)
        /*02f0*/ 	.word	0x000000a8


	//----- nvinfo : EIATTR_FRAME_SIZE
	.align		4
.L_181:
        /*02f4*/ 	.byte	0x04, 0x11
        /*02f6*/ 	.short	(.L_183 - .L_182)
	.align		4
.L_182:
        /*02f8*/ 	.word	index@(_ZN7cutlass13device_kernelIN5flash11enable_sm90INS1_16FlashAttnFwdSm90INS1_25CollectiveMainloopFwdSm90ILi2EN4cute5tupleIJNS5_1CILi1EEES8_S8_EEENS6_IJNS7_ILi128EEENS7_ILi96EEENS7_ILi192EEEEEELi192ENS_6half_tEfNS_4arch4Sm90ELb0ELb1ELb0ELb1ELb0ELb1ELb0ELb1ELb1ELb1ELb0ELb0EEENS1_21CollectiveEpilogueFwdINS6_IJSA_SC_SB_EEES9_SE_SG_Li256ELb1ELb1ELb0ELb0EEENS1_36VarlenDynamicPersistentTileSchedulerILi128ELi96ELi256ELi128ELb0ELb1ELb1ELb1ELb0ELb1EEEEEEEEEvNT_6ParamsE)
        /*02fc*/ 	.word	0x00000088


	//----- nvinfo : EIATTR_REGCOUNT
	.align		4
.L_183:
        /*0300*/ 	.byte	0x04, 0x2f
        /*0302*/ 	.short	(.L_185 - .L_184)
	.align		4
.L_184:
        /*0304*/ 	.word	index@(_ZN7cutlass13device_kernelIN5flash11enable_sm90INS1_16FlashAttnFwdSm90INS1_25CollectiveMainloopFwdSm90ILi2EN4cute5tupleIJNS5_1CILi1EEES8_S8_EEENS6_IJNS7_ILi128EEENS7_ILi96EEENS7_ILi192EEEEEELi192ENS_6half_tEfNS_4arch4Sm90ELb0ELb1ELb0ELb1ELb0ELb0ELb0ELb1ELb1ELb1ELb0ELb0EEENS1_21CollectiveEpilogueFwdINS6_IJSA_SC_SB_EEES9_SE_SG_Li256ELb1ELb1ELb0ELb0EEENS1_36VarlenDynamicPersistentTileSchedulerILi128ELi96ELi256ELi128ELb0ELb1ELb1ELb1ELb0ELb1EEEEEEEEEvNT_6ParamsE)
        /*0308*/ 	.word	0x000000a8


	//----- nvinfo : EIATTR_FRAME_SIZE
	.align		4
.L_185:
        /*030c*/ 	.byte	0x04, 0x11
        /*030e*/ 	.short	(.L_187 - .L_186)
	.align		4
.L_186:
        /*0310*/ 	.word	index@(_ZN7cutlass13device_kernelIN5flash11enable_sm90INS1_16FlashAttnFwdSm90INS1_25CollectiveMainloopFwdSm90ILi2EN4cute5tupleIJNS5_1CILi1EEES8_S8_EEENS6_IJNS7_ILi128EEENS7_ILi96EEENS7_ILi192EEEEEELi192ENS_6half_tEfNS_4arch4Sm90ELb0ELb1ELb0ELb1ELb0ELb0ELb0ELb1ELb1ELb1ELb0ELb0EEENS1_21CollectiveEpilogueFwdINS6_IJSA_SC_SB_EEES9_SE_SG_Li256ELb1ELb1ELb0ELb0EEENS1_36VarlenDynamicPersistentTileSchedulerILi128ELi96ELi256ELi128ELb0ELb1ELb1ELb1ELb0ELb1EEEEEEEEEvNT_6ParamsE)
        /*0314*/ 	.word	0x00000050


	//----- nvinfo : EIATTR_REGCOUNT
	.align		4
.L_187:
        /*0318*/ 	.byte	0x04, 0x2f
        /*031a*/ 	.short	(.L_189 - .L_188)
	.align		4
.L_188:
        /*031c*/ 	.word	index@(_ZN7cutlass13device_kernelIN5flash11enable_sm90INS1_16FlashAttnFwdSm90INS1_25CollectiveMainloopFwdSm90ILi2EN4cute5tupleIJNS5_1CILi1EEES8_S8_EEENS6_IJNS7_ILi128EEENS7_ILi96EEENS7_ILi192EEEEEELi192ENS_6half_tEfNS_4arch4Sm90ELb0ELb1ELb0ELb0ELb0ELb0ELb0ELb1ELb1ELb1ELb0ELb0EEENS1_21CollectiveEpilogueFwdINS6_IJSA_SC_SB_EEES9_SE_SG_Li256ELb0ELb1ELb0ELb0EEENS1_30DynamicPersistentTileSchedulerILi256ELi128ELb0ELb1ELb1EEEEEEEEEvNT_6ParamsE)
        /*0320*/ 	.word	0x000000a8


	//----- nvinfo : EIATTR_FRAME_SIZE
	.align		4
.L_189:
        /*0324*/ 	.byte	0x04, 0x11
        /*0326*/ 	.short	(.L_191 - .L_190)
	.align		4
.L_190:
        /*0328*/ 	.word	index@(_ZN7cutlass13device_kernelIN5flash11enable_sm90INS1_16FlashAttnFwdSm90INS1_25CollectiveMainloopFwdSm90ILi2EN4cute5tupleIJNS5_1CILi1EEES8_S8_EEENS6_IJNS7_ILi128EEENS7_ILi96EEENS7_ILi192EEEEEELi192ENS_6half_tEfNS_4arch4Sm90ELb0ELb1ELb0ELb0ELb0ELb0ELb0ELb1ELb1ELb1ELb0ELb0EEENS1_21CollectiveEpilogueFwdINS6_IJSA_SC_SB_EEES9_SE_SG_Li256ELb0ELb1ELb0ELb0EEENS1_30DynamicPersistentTileSchedulerILi256ELi128ELb0ELb1ELb1EEEEEEEEEvNT_6ParamsE)
        /*032c*/ 	.word	0x00000020


	//----- nvinfo : EIATTR_REGCOUNT
	.align		4
.L_191:
        /*0330*/ 	.byte	0x04, 0x2f
        /*0332*/ 	.short	(.L_193 - .L_192)
	.align		4
.L_192:
        /*0334*/ 	.word	index@(_ZN7cutlass13device_kernelIN5flash11enable_sm90INS1_16FlashAttnFwdSm90INS1_25CollectiveMainloopFwdSm90ILi2EN4cute5tupleIJNS5_1CILi1EEES8_S8_EEENS6_IJNS7_ILi128EEENS7_ILi112EEENS7_ILi192EEEEEELi192ENS_6half_tEfNS_4arch4Sm90ELb0ELb0ELb0ELb1ELb0ELb1ELb0ELb1ELb1ELb1ELb0ELb0EEENS1_21CollectiveEpilogueFwdINS6_IJSA_SC_SB_EEES9_SE_SG_Li256ELb1ELb1ELb0ELb0EEENS1_36VarlenDynamicPersistentTileSchedulerILi128ELi112ELi256ELi128ELb0ELb1ELb1ELb0ELb1ELb1EEEEEEEEEvNT_6ParamsE)
        /*0338*/ 	.word	0x000000a8


	//----- nvinfo : EIATTR_FRAME_SIZE
	.align		4
.L_193:
        /*033c*/ 	.byte	0x04, 0x11
        /*033e*/ 	.short	(.L_195 - .L_194)
	.align		4
.L_194:
        /*0340*/ 	.word	index@(_ZN7cutlass13device_kernelIN5flash11enable_sm90INS1_16FlashAttnFwdSm90INS1_25CollectiveMainloopFwdSm90ILi2EN4cute5tupleIJNS5_1CILi1EEES8_S8_EEENS6_IJNS7_ILi128EEENS7_ILi112EEENS7_ILi192EEEEEELi192ENS_6half_tEfNS_4arch4Sm90ELb0ELb0ELb0ELb1ELb0ELb1ELb0ELb1ELb1ELb1ELb0ELb0EEENS1_21CollectiveEpilogueFwdINS6_IJSA_SC_SB_EEES9_SE_SG_Li256ELb1ELb1ELb0ELb0EEENS1_36VarlenDynamicPersistentTileSchedulerILi128ELi112ELi256ELi128ELb0ELb1ELb1ELb0ELb1ELb1EEEEEEEEEvNT_6ParamsE)
        /*0344*/ 	.word	0x000000a0


	//----- nvinfo : EIATTR_REGCOUNT
	.align		4
.L_195:
        /*0348*/ 	.byte	0x04, 0x2f
        /*034a*/ 	.short	(.L_197 - .L_196)
	.align		4
.L_196:
        /*034c*/ 	.word	index@(_ZN7cutlass13device_kernelIN5flash11enable_sm90INS1_16FlashAttnFwdSm90INS1_25CollectiveMainloopFwdSm90ILi2EN4cute5tupleIJNS5_1CILi1EEES8_S8_EEENS6_IJNS7_ILi128EEENS7_ILi112EEENS7_ILi192EEEEEELi192ENS_6half_tEfNS_4arch4Sm90ELb0ELb0ELb0ELb1ELb0ELb0ELb0ELb1ELb1ELb1ELb0ELb0EEENS1_21CollectiveEpilogueFwdINS6_IJSA_SC_SB_EEES9_SE_SG_Li256ELb1ELb1ELb0ELb0EEENS1_36VarlenDynamicPersistentTileSchedulerILi128ELi112ELi256ELi128ELb0ELb1ELb1ELb0ELb1ELb1EEEEEEEEEvNT_6ParamsE)
        /*0350*/ 	.word	0x000000a8


	//----- nvinfo : EIATTR_FRAME_SIZE
	.align		4
.L_197:
        /*0354*/ 	.byte	0x04, 0x11
        /*0356*/ 	.short	(.L_199 - .L_198)
	.align		4
.L_198:
        /*0358*/ 	.word	index@(_ZN7cutlass13device_kernelIN5flash11enable_sm90INS1_16FlashAttnFwdSm90INS1_25CollectiveMainloopFwdSm90ILi2EN4cute5tupleIJNS5_1CILi1EEES8_S8_EEENS6_IJNS7_ILi128EEENS7_ILi112EEENS7_ILi192EEEEEELi192ENS_6half_tEfNS_4arch4Sm90ELb0ELb0ELb0ELb1ELb0ELb0ELb0ELb1ELb1ELb1ELb0ELb0EEENS1_21CollectiveEpilogueFwdINS6_IJSA_SC_SB_EEES9_SE_SG_Li256ELb1ELb1ELb0ELb0EEENS1_36VarlenDynamicPersistentTileSchedulerILi128ELi112ELi256ELi128ELb0ELb1ELb1ELb0ELb1ELb1EEEEEEEEEvNT_6ParamsE)
        /*035c*/ 	.word	0x00000060


	//----- nvinfo : EIATTR_REGCOUNT
	.align		4
.L_199:
        /*0360*/ 	.byte	0x04, 0x2f
        /*0362*/ 	.short	(.L_201 - .L_200)
	.align		4
.L_200:
        /*0364*/ 	.word	index@(_ZN7cutlass13device_kernelIN5flash11enable_sm90INS1_16FlashAttnFwdSm90INS1_25CollectiveMainloopFwdSm90ILi2EN4cute5tupleIJNS5_1CILi2EEENS7_ILi1EEES9_EEENS6_IJNS7_ILi128EEENS7_ILi112EEENS7_ILi192EEEEEELi192ENS_6half_tEfNS_4arch4Sm90ELb0ELb0ELb0ELb0ELb0ELb0ELb0ELb1ELb1ELb1ELb0ELb0EEENS1_21CollectiveEpilogueFwdINS6_IJSB_SD_SC_EEESA_SF_SH_Li256ELb0ELb1ELb0ELb0EEENS1_29StaticPersistentTileSchedulerILb0EEEEEEEEEvNT_6ParamsE)
        /*0368*/ 	.word	0x000000a8


	//----- nvinfo : EIATTR_FRAME_SIZE
	.align		4
.L_201:
        /*036c*/ 	.byte	0x04, 0x11
        /*036e*/ 	.short	(.L_203 - .L_202)
	.align		4
.L_202:
        /*0370*/ 	.word	index@(_ZN7cutlass13device_kernelIN5flash11enable_sm90INS1_16FlashAttnFwdSm90INS1_25CollectiveMainloopFwdSm90ILi2EN4cute5tupleIJNS5_1CILi2EEENS7_ILi1EEES9_EEENS6_IJNS7_ILi128EEENS7_ILi112EEENS7_ILi192EEEEEELi192ENS_6half_tEfNS_4arch4Sm90ELb0ELb0ELb0ELb0ELb0ELb0ELb0ELb1ELb1ELb1ELb0ELb0EEENS1_21CollectiveEpilogueFwdINS6_IJSB_SD_SC_EEESA_SF_SH_Li256ELb0ELb1ELb0ELb0EEENS1_29StaticPersistentTileSchedulerILb0EEEEEEEEEvNT_6ParamsE)
        /*0374*/ 	.word	0x00000038


	//----- nvinfo : EIATTR_REGCOUNT
	.align		4
.L_203:
        /*0378*/ 	.byte	0x04, 0x2f
        /*037a*/ 	.short	(.L_205 - .L_204)
	.align		4
.L_204:
        /*037c*/ 	.word	index@(_ZN7cutlass13device_kernelIN5flash11enable_sm90INS1_16FlashAttnFwdSm90INS1_25CollectiveMainloopFwdSm90ILi2EN4cute5tupleIJNS5_1CILi1EEES8_S8_EEENS6_IJNS7_ILi128EEENS7_ILi112EEENS7_ILi192EEEEEELi192ENS_6half_tEfNS_4arch4Sm90ELb0ELb0ELb0ELb0ELb0ELb0ELb0ELb1ELb1ELb1ELb0ELb0EEENS1_21CollectiveEpilogueFwdINS6_IJSA_SC_SB_EEES9_SE_SG_Li256ELb0ELb1ELb0ELb0EEENS1_29StaticPersistentTileSchedulerILb0EEEEEEEEEvNT_6ParamsE)
        /*0380*/ 	.word	0x000000a8


	//----- nvinfo : EIATTR_FRAME_SIZE
	.align		4
.L_205:
        /*0384*/ 	.byte	0x04, 0x11
        /*0386*/ 	.short	(.L_207 - .L_206)
	.align		4
.L_206:
        /*0388*/ 	.word	index@(_ZN7cutlass13device_kernelIN5flash11enable_sm90INS1_16FlashAttnFwdSm90INS1_25CollectiveMainloopFwdSm90ILi2EN4cute5tupleIJNS5_1CILi1EEES8_S8_EEENS6_IJNS7_ILi128EEENS7_ILi112EEENS7_ILi192EEEEEELi192ENS_6half_tEfNS_4arch4Sm90ELb0ELb0ELb0ELb0ELb0ELb0ELb0ELb1ELb1ELb1ELb0ELb0EEENS1_21CollectiveEpilogueFwdINS6_IJSA_SC_SB_EEES9_SE_SG_Li256ELb0ELb1ELb0ELb0EEENS1_29StaticPersistentTileSchedulerILb0EEEEEEEEEvNT_6ParamsE)
        /*038c*/ 	.word	0x00000038


	//----- nvinfo : EIATTR_REGCOUNT
	.align		4
.L_207:
        /*0390*/ 	.byte	0x04, 0x2f
        /*0392*/ 	.short	(.L_209 - .L_208)
	.align		4
.L_208:
        /*0394*/ 	.word	index@(_ZN7cutlass13device_kernelIN5flash11enable_sm90INS1_16FlashAttnFwdSm90INS1_25CollectiveMainloopFwdSm90ILi2EN4cute5tupleIJNS5_1CILi1EEES8_S8_EEENS6_IJNS7_ILi128EEENS7_ILi80EEENS7_ILi256EEEEEELi256ENS_6half_tEfNS_4arch4Sm90ELb1ELb0ELb0ELb1ELb0ELb1ELb0ELb1ELb1ELb1ELb0ELb0EEENS1_21CollectiveEpilogueFwdINS6_IJSA_SC_SB_EEES9_SE_SG_Li256ELb1ELb1ELb0ELb0EEENS1_36VarlenDynamicPersistentTileSchedulerILi128ELi80ELi256ELi128ELb0ELb1ELb1ELb1ELb1ELb1EEEEEEEEEvNT_6ParamsE)
        /*0398*/ 	.word	0x000000a8


	//----- nvinfo : EIATTR_FRAME_SIZE
	.align		4
.L_209:
        /*039c*/ 	.byte	0x04, 0x11
        /*039e*/ 	.short	(.L_211 - .L_210)
	.align		4
.L_210:
        /*03a0*/ 	.word	index@(_ZN7cutlass13device_kernelIN5flash11enable_sm90INS1_16FlashAttnFwdSm90INS1_25CollectiveMainloopFwdSm90ILi2EN4cute5tupleIJNS5_1CILi1EEES8_S8_EEENS6_IJNS7_ILi128EEENS7_ILi80EEENS7_ILi256EEEEEELi256ENS_6half_tEfNS_4arch4Sm90ELb1ELb0ELb0ELb1ELb0ELb1ELb0ELb1ELb1ELb1ELb0ELb0EEENS1_21CollectiveEpilogueFwdINS6_IJSA_SC_SB_EEES9_SE_SG_Li256ELb1ELb1ELb0ELb0EEENS1_36VarlenDynamicPersistentTileSchedulerILi128ELi80ELi256ELi128ELb0ELb1ELb1ELb1ELb1ELb1EEEEEEEEEvNT_6ParamsE)
        /*03a4*/ 	.word	0x000000a0


	//----- nvinfo : EIATTR_REGCOUNT
	.align		4
.L_211:
        /*03a8*/ 	.byte	0x04, 0x2f
        /*03aa*/ 	.short	(.L_213 - .L_212)
	.align		4
.L_212:
        /*03ac*/ 	.word	index@(_ZN7cutlass13device_kernelIN5flash11enable_sm90INS1_16FlashAttnFwdSm90INS1_25CollectiveMainloopFwdSm90ILi2EN4cute5tupleIJNS5_1CILi1EEES8_S8_EEENS6_IJNS7_ILi128EEENS7_ILi80EEENS7_ILi256EEEEEELi256ENS_6half_tEfNS_4arch4Sm90ELb1ELb0ELb0ELb1ELb0ELb0ELb0ELb1ELb1ELb1ELb0ELb0EEENS1_21CollectiveEpilogueFwdINS6_IJSA_SC_SB_EEES9_SE_SG_Li256ELb1ELb1ELb0ELb0EEENS1_36VarlenDynamicPersistentTileSchedulerILi128ELi80ELi256ELi128ELb0ELb1ELb1ELb1ELb1ELb1EEEEEEEEEvNT_6ParamsE)
        /*03b0*/ 	.word	0x000000a8


	//----- nvinfo : EIATTR_FRAME_SIZE
	.align		4
.L_213:
        /*03b4*/ 	.byte	0x04, 0x11
        /*03b6*/ 	.short	(.L_215 - .L_214)
	.align		4
.L_214:
        /*03b8*/ 	.word	index@(_ZN7cutlass13device_kernelIN5flash11enable_sm90INS1_16FlashAttnFwdSm90INS1_25CollectiveMainloopFwdSm90ILi2EN4cute5tupleIJNS5_1CILi1EEES8_S8_EEENS6_IJNS7_ILi128EEENS7_ILi80EEENS7_ILi256EEEEEELi256ENS_6half_tEfNS_4arch4Sm90ELb1ELb0ELb0ELb1ELb0ELb0ELb0ELb1ELb1ELb1ELb0ELb0EEENS1_21CollectiveEpilogueFwdINS6_IJSA_SC_SB_EEES9_SE_SG_Li256ELb1ELb1ELb0ELb0EEENS1_36VarlenDynamicPersistentTileSchedulerILi128ELi80ELi256ELi128ELb0ELb1ELb1ELb1ELb1ELb1EEEEEEEEEvNT_6ParamsE)
        /*03bc*/ 	.word	0x00000058


	//----- nvinfo : EIATTR_REGCOUNT
	.align		4
.L_215:
        /*03c0*/ 	.byte	0x04, 0x2f
        /*03c2*/ 	.short	(.L_217 - .L_216)
	.align		4
.L_216:
        /*03c4*/ 	.word	index@(_ZN7cutlass13device_kernelIN5flash11enable_sm90INS1_16FlashAttnFwdSm90INS1_25CollectiveMainloopFwdSm90ILi2EN4cute5tupleIJNS5_1CILi1EEES8_S8_EEENS6_IJNS7_ILi128EEENS7_ILi80EEENS7_ILi256EEEEEELi256ENS_6half_tEfNS_4arch4Sm90ELb1ELb0ELb0ELb0ELb0ELb0ELb0ELb1ELb1ELb1ELb0ELb0EEENS1_21CollectiveEpilogueFwdINS6_IJSA_SC_SB_EEES9_SE_SG_Li256ELb0ELb1ELb0ELb0EEENS1_30DynamicPersistentTileSchedulerILi256ELi128ELb0ELb1ELb1EEEEEEEEEvNT_6ParamsE)
        /*03c8*/ 	.word	0x000000a8


	//----- nvinfo : EIATTR_FRAME_SIZE
	.align		4
.L_217:
        /*03cc*/ 	.byte	0x04, 0x11
        /*03ce*/ 	.short	(.L_219 - .L_218)
	.align		4
.L_218:
        /*03d0*/ 	.word	index@(_ZN7cutlass13device_kernelIN5flash11enable_sm90INS1_16FlashAttnFwdSm90INS1_25CollectiveMainloopFwdSm90ILi2EN4cute5tupleIJNS5_1CILi1EEES8_S8_EEENS6_IJNS7_ILi128EEENS7_ILi80EEENS7_ILi256EEEEEELi256ENS_6half_tEfNS_4arch4Sm90ELb1ELb0ELb0ELb0ELb0ELb0ELb0ELb1ELb1ELb1ELb0ELb0EEENS1_21CollectiveEpilogueFwdINS6_IJSA_SC_SB_EEES9_SE_SG_Li256ELb0ELb1ELb0ELb0EEENS1_30DynamicPersistentTileSchedulerILi256ELi128ELb0ELb1ELb1EEEEEEEEEvNT_6ParamsE)
        /*03d4*/ 	.word	0x00000028


	//----- nvinfo : EIATTR_REGCOUNT
	.align		4
.L_219:
        /*03d8*/ 	.byte	0x04, 0x2f
        /*03da*/ 	.short	(.L_221 - .L_220)
	.align		4
.L_220:
        /*03dc*/ 	.word	index@(_ZN7cutlass13device_kernelIN5flash11enable_sm90INS1_16FlashAttnFwdSm90INS1_25CollectiveMainloopFwdSm90ILi2EN4cute5tupleIJNS5_1CILi1EEES8_S8_EEENS6_IJNS7_ILi128EEENS7_ILi64EEENS7_ILi256EEEEEELi256ENS_6half_tEfNS_4arch4Sm90ELb0ELb1ELb0ELb1ELb0ELb1ELb0ELb1ELb1ELb1ELb0ELb0EEENS1_21CollectiveEpilogueFwdINS6_IJSA_SC_SB_EEES9_SE_SG_Li256ELb1ELb1ELb0ELb0EEENS1_36VarlenDynamicPersistentTileSchedulerILi128ELi64ELi256ELi128ELb0ELb1ELb1ELb1ELb0ELb1EEEEEEEEEvNT_6ParamsE)
        /*03e0*/ 	.word	0x000000a8


	//----- nvinfo : EIATTR_FRAME_SIZE
	.align		4
.L_221:
        /*03e4*/ 	.byte	0x04, 0x11
        /*03e6*/ 	.short	(.L_223 - .L_222)
	.align		4
.L_222:
        /*03e8*/ 	.word	index@(_ZN7cutlass13device_kernelIN5flash11enable_sm90INS1_16FlashAttnFwdSm90INS1_25CollectiveMainloopFwdSm90ILi2EN4cute5tupleIJNS5_1CILi1EEES8_S8_EEENS6_IJNS7_ILi128EEENS7_ILi64EEENS7_ILi256EEEEEELi256ENS_6half_tEfNS_4arch4Sm90ELb0ELb1ELb0ELb1ELb0ELb1ELb0ELb1ELb1ELb1ELb0ELb0EEENS1_21CollectiveEpilogueFwdINS6_IJSA_SC_SB_EEES9_SE_SG_Li256ELb1ELb1ELb0ELb0EEENS1_36VarlenDynamicPersistentTileSchedulerILi128ELi64ELi256ELi128ELb0ELb1ELb1ELb1ELb0ELb1EEEEEEEEEvNT_6ParamsE)
        /*03ec*/ 	.word	0x000000c8


	//----- nvinfo : EIATTR_REGCOUNT
	.align		4
.L_223:
        /*03f0*/ 	.byte	0x04, 0x2f
        /*03f2*/ 	.short	(.L_225 - .L_224)
	.align		4
.L_224:
        /*03f4*/ 	.word	index@(_ZN7cutlass13device_kernelIN5flash11enable_sm90INS1_16FlashAttnFwdSm90INS1_25CollectiveMainloopFwdSm90ILi2EN4cute5tupleIJNS5_1CILi1EEES8_S8_EEENS6_IJNS7_ILi128EEENS7_ILi64EEENS7_ILi256EEEEEELi256ENS_6half_tEfNS_4arch4Sm90ELb0ELb1ELb0ELb1ELb0ELb0ELb0ELb1ELb1ELb1ELb0ELb0EEENS1_21CollectiveEpilogueFwdINS6_IJSA_SC_SB_EEES9_SE_SG_Li256ELb1ELb1ELb0ELb0EEENS1_36VarlenDynamicPersistentTileSchedulerILi128ELi64ELi256ELi128ELb0ELb1ELb1ELb1ELb0ELb1EEEEEEEEEvNT_6ParamsE)
        /*03f8*/ 	.word	0x000000a8


	//----- nvinfo : EIATTR_FRAME_SIZE
	.align		4
.L_225:
        /*03fc*/ 	.byte	0x04, 0x11
        /*03fe*/ 	.short	(.L_227 - .L_226)
	.align		4
.L_226:
        /*0400*/ 	.word	index@(_ZN7cutlass13device_kernelIN5flash11enable_sm90INS1_16FlashAttnFwdSm90INS1_25CollectiveMainloopFwdSm90ILi2EN4cute5tupleIJNS5_1CILi1EEES8_S8_EEENS6_IJNS7_ILi128EEENS7_ILi64EEENS7_ILi256EEEEEELi256ENS_6half_tEfNS_4arch4Sm90ELb0ELb1ELb0ELb1ELb0ELb0ELb0ELb1ELb1ELb1ELb0ELb0EEENS1_21CollectiveEpilogueFwdINS6_IJSA_SC_SB_EEES9_SE_SG_Li256ELb1ELb1ELb0ELb0EEENS1_36VarlenDynamicPersistentTileSchedulerILi128ELi64ELi256ELi128ELb0ELb1ELb1ELb1ELb0ELb1EEEEEEEEEvNT_6ParamsE)
        /*0404*/ 	.word	0x00000050


	//----- nvinfo : EIATTR_REGCOUNT
	.align		4
.L_227:
        /*0408*/ 	.byte	0x04, 0x2f
        /*040a*/ 	.short	(.L_229 - .L_228)
	.align		4
.L_228:
        /*040c*/ 	.word	index@(_ZN7cutlass13device_kernelIN5flash11enable_sm90INS1_16FlashAttnFwdSm90INS1_25CollectiveMainloopFwdSm90ILi2EN4cute5tupleIJNS5_1CILi1EEES8_S8_EEENS6_IJNS7_ILi128EEENS7_ILi64EEENS7_ILi256EEEEEELi256ENS_6half_tEfNS_4arch4Sm90ELb0ELb1ELb0ELb0ELb0ELb0ELb0ELb1ELb1ELb1ELb0ELb0EEENS1_21CollectiveEpilogueFwdINS6_IJSA_SC_SB_EEES9_SE_SG_Li256ELb0ELb1ELb0ELb0EEENS1_30DynamicPersistentTileSchedulerILi256ELi128ELb0ELb1ELb1EEEEEEEEEvNT_6ParamsE)
        /*0410*/ 	.word	0x000000a8


	//----- nvinfo : EIATTR_FRAME_SIZE
	.align		4
.L_229:
        /*0414*/ 	.byte	0x04, 0x11
        /*0416*/ 	.short	(.L_231 - .L_230)
	.align		4
.L_230:
        /*0418*/ 	.word	index@(_ZN7cutlass13device_kernelIN5flash11enable_sm90INS1_16FlashAttnFwdSm90INS1_25CollectiveMainloopFwdSm90ILi2EN4cute5tupleIJNS5_1CILi1EEES8_S8_EEENS6_IJNS7_ILi128EEENS7_ILi64EEENS7_ILi256EEEEEELi256ENS_6half_tEfNS_4arch4Sm90ELb0ELb1ELb0ELb0ELb0ELb0ELb0ELb1ELb1ELb1ELb0ELb0EEENS1_21CollectiveEpilogueFwdINS6_IJSA_SC_SB_EEES9_SE_SG_Li256ELb0ELb1ELb0ELb0EEENS1_30DynamicPersistentTileSchedulerILi256ELi128ELb0ELb1ELb1EEEEEEEEEvNT_6ParamsE)
        /*041c*/ 	.word	0x00000020


	//----- nvinfo : EIATTR_REGCOUNT
	.align		4
.L_231:
        /*0420*/ 	.byte	0x04, 0x2f
        /*0422*/ 	.short	(.L_233 - .L_232)
	.align		4
.L_232:
        /*0424*/ 	.word	index@(_ZN7cutlass13device_kernelIN5flash11enable_sm90INS1_16FlashAttnFwdSm90INS1_25CollectiveMainloopFwdSm90ILi2EN4cute5tupleIJNS5_1CILi1EEES8_S8_EEENS6_IJNS7_ILi128EEENS7_ILi80EEENS7_ILi256EEEEEELi256ENS_6half_tEfNS_4arch4Sm90ELb0ELb0ELb0ELb1ELb0ELb1ELb0ELb1ELb1ELb1ELb0ELb0EEENS1_21CollectiveEpilogueFwdINS6_IJSA_SC_SB_EEES9_SE_SG_Li256ELb1ELb1ELb0ELb0EEENS1_36VarlenDynamicPersistentTileSchedulerILi128ELi80ELi256ELi128ELb0ELb1ELb1ELb0ELb1ELb1EEEEEEEEEvNT_6ParamsE)
        /*0428*/ 	.word	0x000000a8


	//----- nvinfo : EIATTR_FRAME_SIZE
	.align		4
.L_233:
        /*042c*/ 	.byte	0x04, 0x11
        /*042e*/ 	.short	(.L_235 - .L_234)
	.align		4
.L_234:
        /*0430*/ 	.word	index@(_ZN7cutlass13device_kernelIN5flash11enable_sm90INS1_16FlashAttnFwdSm90INS1_25CollectiveMainloopFwdSm90ILi2EN4cute5tupleIJNS5_1CILi1EEES8_S8_EEENS6_IJNS7_ILi128EEENS7_ILi80EEENS7_ILi256EEEEEELi256ENS_6half_tEfNS_4arch4Sm90ELb0ELb0ELb0ELb1ELb0ELb1ELb0ELb1ELb1ELb1ELb0ELb0EEENS1_21CollectiveEpilogueFwdINS6_IJSA_SC_SB_EEES9_SE_SG_Li256ELb1ELb1ELb0ELb0EEENS1_36VarlenDynamicPersistentTileSchedulerILi128ELi80ELi256ELi128ELb0ELb1ELb1ELb0ELb1ELb1EEEEEEEEEvNT_6ParamsE)
        /*0434*/ 	.word	0x00000098


	//----- nvinfo : EIATTR_REGCOUNT
	.align		4
.L_235:
        /*0438*/ 	.byte	0x04, 0x2f
        /*043a*/ 	.short	(.L_237 - .L_236)
	.align		4
.L_236:
        /*043c*/ 	.word	index@(_ZN7cutlass13device_kernelIN5flash11enable_sm90INS1_16FlashAttnFwdSm90INS1_25CollectiveMainloopFwdSm90ILi2EN4cute5tupleIJNS5_1CILi1EEES8_S8_EEENS6_IJNS7_ILi128EEENS7_ILi80EEENS7_ILi256EEEEEELi256ENS_6half_tEfNS_4arch4Sm90ELb0ELb0ELb0ELb1ELb0ELb0ELb0ELb1ELb1ELb1ELb0ELb0EEENS1_21CollectiveEpilogueFwdINS6_IJSA_SC_SB_EEES9_SE_SG_Li256ELb1ELb1ELb0ELb0EEENS1_36VarlenDynamicPersistentTileSchedulerILi128ELi80ELi256ELi128ELb0ELb1ELb1ELb0ELb1ELb1EEEEEEEEEvNT_6ParamsE)
        /*0440*/ 	.word	0x000000a8


	//----- nvinfo : EIATTR_FRAME_SIZE
	.align		4
.L_237:
        /*0444*/ 	.byte	0x04, 0x11
        /*0446*/ 	.short	(.L_239 - .L_238)
	.align		4
.L_238:
        /*0448*/ 	.word	index@(_ZN7cutlass13device_kernelIN5flash11enable_sm90INS1_16FlashAttnFwdSm90INS1_25CollectiveMainloopFwdSm90ILi2EN4cute5tupleIJNS5_1CILi1EEES8_S8_EEENS6_IJNS7_ILi128EEENS7_ILi80EEENS7_ILi256EEEEEELi256ENS_6half_tEfNS_4arch4Sm90ELb0ELb0ELb0ELb1ELb0ELb0ELb0ELb1ELb1ELb1ELb0ELb0EEENS1_21CollectiveEpilogueFwdINS6_IJSA_SC_SB_EEES9_SE_SG_Li256ELb1ELb1ELb0ELb0EEENS1_36VarlenDynamicPersistentTileSchedulerILi128ELi80ELi256ELi128ELb0ELb1ELb1ELb0ELb1ELb1EEEEEEEEEvNT_6ParamsE)
        /*044c*/ 	.word	0x00000060


	//----- nvinfo : EIATTR_REGCOUNT
	.align		4
.L_239:
        /*0450*/ 	.byte	0x04, 0x2f
        /*0452*/ 	.short	(.L_241 - .L_240)
	.align		4
.L_240:
        /*0454*/ 	.word	index@(_ZN7cutlass13device_kernelIN5flash11enable_sm90INS1_16FlashAttnFwdSm90INS1_25CollectiveMainloopFwdSm90ILi2EN4cute5tupleIJNS5_1CILi2EEENS7_ILi1EEES9_EEENS6_IJNS7_ILi128EEENS7_ILi80EEENS7_ILi256EEEEEELi256ENS_6half_tEfNS_4arch4Sm90ELb0ELb0ELb0ELb0ELb0ELb0ELb0ELb1ELb1ELb1ELb0ELb0EEENS1_21CollectiveEpilogueFwdINS6_IJSB_SD_SC_EEESA_SF_SH_Li256ELb0ELb1ELb0ELb0EEENS1_29StaticPersistentTileSchedulerILb0EEEEEEEEEvNT_6ParamsE)
        /*0458*/ 	.word	0x000000a8


	//----- nvinfo : EIATTR_FRAME_SIZE
	.align		4
.L_241:
        /*045c*/ 	.byte	0x04, 0x11
        /*045e*/ 	.short	(.L_243 - .L_242)
	.align		4
.L_242:
        /*0460*/ 	.word	index@(_ZN7cutlass13device_kernelIN5flash11enable_sm90INS1_16FlashAttnFwdSm90INS1_25CollectiveMainloopFwdSm90ILi2EN4cute5tupleIJNS5_1CILi2EEENS7_ILi1EEES9_EEENS6_IJNS7_ILi128EEENS7_ILi80EEENS7_ILi256EEEEEELi256ENS_6half_tEfNS_4arch4Sm90ELb0ELb0ELb0ELb0ELb0ELb0ELb0ELb1ELb1ELb1ELb0ELb0EEENS1_21CollectiveEpilogueFwdINS6_IJSB_SD_SC_EEESA_SF_SH_Li256ELb0ELb1ELb0ELb0EEENS1_29StaticPersistentTileSchedulerILb0EEEEEEEEEvNT_6ParamsE)
        /*0464*/ 	.word	0x00000038


	//----- nvinfo : EIATTR_REGCOUNT
	.align		4
.L_243:
        /*0468*/ 	.byte	0x04, 0x2f
        /*046a*/ 	.short	(.L_245 - .L_244)
	.align		4
.L_244:
        /*046c*/ 	.word	index@(_ZN7cutlass13device_kernelIN5flash11enable_sm90INS1_16FlashAttnFwdSm90INS1_25CollectiveMainloopFwdSm90ILi2EN4cute5tupleIJNS5_1CILi1EEES8_S8_EEENS6_IJNS7_ILi128EEENS7_ILi80EEENS7_ILi256EEEEEELi256ENS_6half_tEfNS_4arch4Sm90ELb0ELb0ELb0ELb0ELb0ELb0ELb0ELb1ELb1ELb1ELb0ELb0EEENS1_21CollectiveEpilogueFwdINS6_IJSA_SC_SB_EEES9_SE_SG_Li256ELb0ELb1ELb0ELb0EEENS1_29StaticPersistentTileSchedulerILb0EEEEEEEEEvNT_6ParamsE)
        /*0470*/ 	.word	0x000000a8


	//----- nvinfo : EIATTR_FRAME_SIZE
	.align		4
.L_245:
        /*0474*/ 	.byte	0x04, 0x11
        /*0476*/ 	.short	(.L_247 - .L_246)
	.align		4
.L_246:
        /*0478*/ 	.word	index@(_ZN7cutlass13device_kernelIN5flash11enable_sm90INS1_16FlashAttnFwdSm90INS1_25CollectiveMainloopFwdSm90ILi2EN4cute5tupleIJNS5_1CILi1EEES8_S8_EEENS6_IJNS7_ILi128EEENS7_ILi80EEENS7_ILi256EEEEEELi256ENS_6half_tEfNS_4arch4Sm90ELb0ELb0ELb0ELb0ELb0ELb0ELb0ELb1ELb1ELb1ELb0ELb0EEENS1_21CollectiveEpilogueFwdINS6_IJSA_SC_SB_EEES9_SE_SG_Li256ELb0ELb1ELb0ELb0EEENS1_29StaticPersistentTileSchedulerILb0EEEEEEEEEvNT_6ParamsE)
        /*047c*/ 	.word	0x00000038


	//----- nvinfo : EIATTR_MIN_STACK_SIZE
	.align		4
.L_247:
        /*0480*/ 	.byte	0x04, 0x12
        /*0482*/ 	.short	(.L_249 - .L_248)
	.align		4
.L_248:
        /*0484*/ 	.word	index@(_ZN7cutlass13device_kernelIN5flash11enable_sm90INS1_16FlashAttnFwdSm90INS1_25CollectiveMainloopFwdSm90ILi2EN4cute5tupleIJNS5_1CILi1EEES8_S8_EEENS6_IJNS7_ILi128EEENS7_ILi80EEENS7_ILi256EEEEEELi256ENS_6half_tEfNS_4arch4Sm90ELb0ELb0ELb0ELb0ELb0ELb0ELb0ELb1ELb1ELb1ELb0ELb0EEENS1_21CollectiveEpilogueFwdINS6_IJSA_SC_SB_EEES9_SE_SG_Li256ELb0ELb1ELb0ELb0EEENS1_29StaticPersistentTileSchedulerILb0EEEEEEEEEvNT_6ParamsE)
        /*0488*/ 	.word	0x00000038


	//----- nvinfo : EIATTR_MIN_STACK_SIZE
	.align		4
.L_249:
        /*048c*/ 	.byte	0x04, 0x12
        /*048e*/ 	.short	(.L_251 - .L_250)
	.align		4
.L_250:
        /*0490*/ 	.word	index@(_ZN7cutlass13device_kernelIN5flash11enable_sm90INS1_16FlashAttnFwdSm90INS1_25CollectiveMainloopFwdSm90ILi2EN4cute5tupleIJNS5_1CILi2EEENS7_ILi1EEES9_EEENS6_IJNS7_ILi128EEENS7_ILi80EEENS7_ILi256EEEEEELi256ENS_6half_tEfNS_4arch4Sm90ELb0ELb0ELb0ELb0ELb0ELb0ELb0ELb1ELb1ELb1ELb0ELb0EEENS1_21CollectiveEpilogueFwdINS6_IJSB_SD_SC_EEESA_SF_SH_Li256ELb0ELb1ELb0ELb0EEENS1_29StaticPersistentTileSchedulerILb0EEEEEEEEEvNT_6ParamsE)
        /*0494*/ 	.word	0x00000038


	//----- nvinfo : EIATTR_MIN_STACK_SIZE
	.align		4
.L_251:
        /*0498*/ 	.byte	0x04, 0x12
        /*049a*/ 	.short	(.L_253 - .L_252)
	.align		4
.L_252:
        /*049c*/ 	.word	index@(_ZN7cutlass13device_kernelIN5flash11enable_sm90INS1_16FlashAttnFwdSm90INS1_25CollectiveMainloopFwdSm90ILi2EN4cute5tupleIJNS5_1CILi1EEES8_S8_EEENS6_IJNS7_ILi128EEENS7_ILi80EEENS7_ILi256EEEEEELi256ENS_6half_tEfNS_4arch4Sm90ELb0ELb0ELb0ELb1ELb0ELb0ELb0ELb1ELb1ELb1ELb0ELb0EEENS1_21CollectiveEpilogueFwdINS6_IJSA_SC_SB_EEES9_SE_SG_Li256ELb1ELb1ELb0ELb0EEENS1_36VarlenDynamicPersistentTileSchedulerILi128ELi80ELi256ELi128ELb0ELb1ELb1ELb0ELb1ELb1EEEEEEEEEvNT_6ParamsE)
        /*04a0*/ 	.word	0x00000060


	//----- nvinfo : EIATTR_MIN_STACK_SIZE
	.align		4
.L_253:
        /*04a4*/ 	.byte	0x04, 0x12
        /*04a6*/ 	.short	(.L_255 - .L_254)
	.align		4
.L_254:
        /*04a8*/ 	.word	index@(_ZN7cutlass13device_kernelIN5flash11enable_sm90INS1_16FlashAttnFwdSm90INS1_25CollectiveMainloopFwdSm90ILi2EN4cute5tupleIJNS5_1CILi1EEES8_S8_EEENS6_IJNS7_ILi128EEENS7_ILi80EEENS7_ILi256EEEEEELi256ENS_6half_tEfNS_4arch4Sm90ELb0ELb0ELb0ELb1ELb0ELb1ELb0ELb1ELb1ELb1ELb0ELb0EEENS1_21CollectiveEpilogueFwdINS6_IJSA_SC_SB_EEES9_SE_SG_Li256ELb1ELb1ELb0ELb0EEENS1_36VarlenDynamicPersistentTileSchedulerILi128ELi80ELi256ELi128ELb0ELb1ELb1ELb0ELb1ELb1EEEEEEEEEvNT_6ParamsE)
        /*04ac*/ 	.word	0x00000098


	//----- nvinfo : EIATTR_MIN_STACK_SIZE
	.align		4
.L_255:
        /*04b0*/ 	.byte	0x04, 0x12
        /*04b2*/ 	.short	(.L_257 - .L_256)
	.align		4
.L_256:
        /*04b4*/ 	.word	index@(_ZN7cutlass13device_kernelIN5flash11enable_sm90INS1_16FlashAttnFwdSm90INS1_25CollectiveMainloopFwdSm90ILi2EN4cute5tupleIJNS5_1CILi1EEES8_S8_EEENS6_IJNS7_ILi128EEENS7_ILi64EEENS7_ILi256EEEEEELi256ENS_6half_tEfNS_4arch4Sm90ELb0ELb1ELb0ELb0ELb0ELb0ELb0ELb1ELb1ELb1ELb0ELb0EEENS1_21CollectiveEpilogueFwdINS6_IJSA_SC_SB_EEES9_SE_SG_Li256ELb0ELb1ELb0ELb0EEENS1_30DynamicPersistentTileSchedulerILi256ELi128ELb0ELb1ELb1EEEEEEEEEvNT_6ParamsE)
        /*04b8*/ 	.word	0x00000020


	//----- nvinfo : EIATTR_MIN_STACK_SIZE
	.align		4
.L_257:
        /*04bc*/ 	.byte	0x04, 0x12
        /*04be*/ 	.short	(.L_259 - .L_258)
	.align		4
.L_258:
        /*04c0*/ 	.word	index@(_ZN7cutlass13device_kernelIN5flash11enable_sm90INS1_16FlashAttnFwdSm90INS1_25CollectiveMainloopFwdSm90ILi2EN4cute5tupleIJNS5_1CILi1EEES8_S8_EEENS6_IJNS7_ILi128EEENS7_ILi64EEENS7_ILi256EEEEEELi256ENS_6half_tEfNS_4arch4Sm90ELb0ELb1ELb0ELb1ELb0ELb0ELb0ELb1ELb1ELb1ELb0ELb0EEENS1_21CollectiveEpilogueFwdINS6_IJSA_SC_SB_EEES9_SE_SG_Li256ELb1ELb1ELb0ELb0EEENS1_36VarlenDynamicPersistentTileSchedulerILi128ELi64ELi256ELi128ELb0ELb1ELb1ELb1ELb0ELb1EEEEEEEEEvNT_6ParamsE)
        /*04c4*/ 	.word	0x00000050


	//----- nvinfo : EIATTR_MIN_STACK_SIZE
	.align		4
.L_259:
        /*04c8*/ 	.byte	0x04, 0x12
        /*04ca*/ 	.short	(.L_261 - .L_260)
	.align		4
.L_260:
        /*04cc*/ 	.word	index@(_ZN7cutlass13device_kernelIN5flash11enable_sm90INS1_16FlashAttnFwdSm90INS1_25CollectiveMainloopFwdSm90ILi2EN4cute5tupleIJNS5_1CILi1EEES8_S8_EEENS6_IJNS7_ILi128EEENS7_ILi64EEENS7_ILi256EEEEEELi256ENS_6half_tEfNS_4arch4Sm90ELb0ELb1ELb0ELb1ELb0ELb1ELb0ELb1ELb1ELb1ELb0ELb0EEENS1_21CollectiveEpilogueFwdINS6_IJSA_SC_SB_EEES9_SE_SG_Li256ELb1ELb1ELb0ELb0EEENS1_36VarlenDynamicPersistentTileSchedulerILi128ELi64ELi256ELi128ELb0ELb1ELb1ELb1ELb0ELb1EEEEEEEEEvNT_6ParamsE)
        /*04d0*/ 	.word	0x000000c8


	//----- nvinfo : EIATTR_MIN_STACK_SIZE
	.align		4
.L_261:
        /*04d4*/ 	.byte	0x04, 0x12
        /*04d6*/ 	.short	(.L_263 - .L_262)
	.align		4
.L_262:
        /*04d8*/ 	.word	index@(_ZN7cutlass13device_kernelIN5flash11enable_sm90INS1_16FlashAttnFwdSm90INS1_25CollectiveMainloopFwdSm90ILi2EN4cute5tupleIJNS5_1CILi1EEES8_S8_EEENS6_IJNS7_ILi128EEENS7_ILi80EEENS7_ILi256EEEEEELi256ENS_6half_tEfNS_4arch4Sm90ELb1ELb0ELb0ELb0ELb0ELb0ELb0ELb1ELb1ELb1ELb0ELb0EEENS1_21CollectiveEpilogueFwdINS6_IJSA_SC_SB_EEES9_SE_SG_Li256ELb0ELb1ELb0ELb0EEENS1_30DynamicPersistentTileSchedulerILi256ELi128ELb0ELb1ELb1EEEEEEEEEvNT_6ParamsE)
        /*04dc*/ 	.word	0x00000028


	//----- nvinfo : EIATTR_MIN_STACK_SIZE
	.align		4
.L_263:
        /*04e0*/ 	.byte	0x04, 0x12
        /*04e2*/ 	.short	(.L_265 - .L_264)
	.align		4
.L_264:
        /*04e4*/ 	.word	index@(_ZN7cutlass13device_kernelIN5flash11enable_sm90INS1_16FlashAttnFwdSm90INS1_25CollectiveMainloopFwdSm90ILi2EN4cute5tupleIJNS5_1CILi1EEES8_S8_EEENS6_IJNS7_ILi128EEENS7_ILi80EEENS7_ILi256EEEEEELi256ENS_6half_tEfNS_4arch4Sm90ELb1ELb0ELb0ELb1ELb0ELb0ELb0ELb1ELb1ELb1ELb0ELb0EEENS1_21CollectiveEpilogueFwdINS6_IJSA_SC_SB_EEES9_SE_SG_Li256ELb1ELb1ELb0ELb0EEENS1_36VarlenDynamicPersistentTileSchedulerILi128ELi80ELi256ELi128ELb0ELb1ELb1ELb1ELb1ELb1EEEEEEEEEvNT_6ParamsE)
        /*04e8*/ 	.word	0x00000058


	//----- nvinfo : EIATTR_MIN_STACK_SIZE
	.align		4
.L_265:
        /*04ec*/ 	.byte	0x04, 0x12
        /*04ee*/ 	.short	(.L_267 - .L_266)
	.align		4
.L_266:
        /*04f0*/ 	.word	index@(_ZN7cutlass13device_kernelIN5flash11enable_sm90INS1_16FlashAttnFwdSm90INS1_25CollectiveMainloopFwdSm90ILi2EN4cute5tupleIJNS5_1CILi1EEES8_S8_EEENS6_IJNS7_ILi128EEENS7_ILi80EEENS7_ILi256EEEEEELi256ENS_6half_tEfNS_4arch4Sm90ELb1ELb0ELb0ELb1ELb0ELb1ELb0ELb1ELb1ELb1ELb0ELb0EEENS1_21CollectiveEpilogueFwdINS6_IJSA_SC_SB_EEES9_SE_SG_Li256ELb1ELb1ELb0ELb0EEENS1_36VarlenDynamicPersistentTileSchedulerILi128ELi80ELi256ELi128ELb0ELb1ELb1ELb1ELb1ELb1EEEEEEEEEvNT_6ParamsE)
        /*04f4*/ 	.word	0x000000a0


	//----- nvinfo : EIATTR_MIN_STACK_SIZE
	.align		4
.L_267:
        /*04f8*/ 	.byte	0x04, 0x12
        /*04fa*/ 	.short	(.L_269 - .L_268)
	.align		4
.L_268:
        /*04fc*/ 	.word	index@(_ZN7cutlass13device_kernelIN5flash11enable_sm90INS1_16FlashAttnFwdSm90INS1_25CollectiveMainloopFwdSm90ILi2EN4cute5tupleIJNS5_1CILi1EEES8_S8_EEENS6_IJNS7_ILi128EEENS7_ILi112EEENS7_ILi192EEEEEELi192ENS_6half_tEfNS_4arch4Sm90ELb0ELb0ELb0ELb0ELb0ELb0ELb0ELb1ELb1ELb1ELb0ELb0EEENS1_21CollectiveEpilogueFwdINS6_IJSA_SC_SB_EEES9_SE_SG_Li256ELb0ELb1ELb0ELb0EEENS1_29StaticPersistentTileSchedulerILb0EEEEEEEEEvNT_6ParamsE)
        /*0500*/ 	.word	0x00000038


	//----- nvinfo : EIATTR_MIN_STACK_SIZE
	.align		4
.L_269:
        /*0504*/ 	.byte	0x04, 0x12
        /*0506*/ 	.short	(.L_271 - .L_270)
	.align		4
.L_270:
        /*0508*/ 	.word	index@(_ZN7cutlass13device_kernelIN5flash11enable_sm90INS1_16FlashAttnFwdSm90INS1_25CollectiveMainloopFwdSm90ILi2EN4cute5tupleIJNS5_1CILi2EEENS7_ILi1EEES9_EEENS6_IJNS7_ILi128EEENS7_ILi112EEENS7_ILi192EEEEEELi192ENS_6half_tEfNS_4arch4Sm90ELb0ELb0ELb0ELb0ELb0ELb0ELb0ELb1ELb1ELb1ELb0ELb0EEENS1_21CollectiveEpilogueFwdINS6_IJSB_SD_SC_EEESA_SF_SH_Li256ELb0ELb1ELb0ELb0EEENS1_29StaticPersistentTileSchedulerILb0EEEEEEEEEvNT_6ParamsE)
        /*050c*/ 	.word	0x00000038


	//----- nvinfo : EIATTR_MIN_STACK_SIZE
	.align		4
.L_271:
        /*0510*/ 	.byte	0x04, 0x12
        /*0512*/ 	.short	(.L_273 - .L_272)
	.align		4
.L_272:
        /*0514*/ 	.word	index@(_ZN7cutlass13device_kernelIN5flash11enable_sm90INS1_16FlashAttnFwdSm90INS1_25CollectiveMainloopFwdSm90ILi2EN4cute5tupleIJNS5_1CILi1EEES8_S8_EEENS6_IJNS7_ILi128EEENS7_ILi112EEENS7_ILi192EEEEEELi192ENS_6half_tEfNS_4arch4Sm90ELb0ELb0ELb0ELb1ELb0ELb0ELb0ELb1ELb1ELb1ELb0ELb0EEENS1_21CollectiveEpilogueFwdINS6_IJSA_SC_SB_EEES9_SE_SG_Li256ELb1ELb1ELb0ELb0EEENS1_36VarlenDynamicPersistentTileSchedulerILi128ELi112ELi256ELi128ELb0ELb1ELb1ELb0ELb1ELb1EEEEEEEEEvNT_6ParamsE)
        /*0518*/ 	.word	0x00000060


	//----- nvinfo : EIATTR_MIN_STACK_SIZE
	.align		4
.L_273:
        /*051c*/ 	.byte	0x04, 0x12
        /*051e*/ 	.short	(.L_275 - .L_274)
	.align		4
.L_274:
        /*0520*/ 	.word	index@(_ZN7cutlass13device_kernelIN5flash11enable_sm90INS1_16FlashAttnFwdSm90INS1_25CollectiveMainloopFwdSm90ILi2EN4cute5tupleIJNS5_1CILi1EEES8_S8_EEENS6_IJNS7_ILi128EEENS7_ILi112EEENS7_ILi192EEEEEELi192ENS_6half_tEfNS_4arch4Sm90ELb0ELb0ELb0ELb1ELb0ELb1ELb0ELb1ELb1ELb1ELb0ELb0EEENS1_21CollectiveEpilogueFwdINS6_IJSA_SC_SB_EEES9_SE_SG_Li256ELb1ELb1ELb0ELb0EEENS1_36VarlenDynamicPersistentTileSchedulerILi128ELi112ELi256ELi128ELb0ELb1ELb1ELb0ELb1ELb1EEEEEEEEEvNT_6ParamsE)
        /*0524*/ 	.word	0x000000a0


	//----- nvinfo : EIATTR_MIN_STACK_SIZE
	.align		4
.L_275:
        /*0528*/ 	.byte	0x04, 0x12
        /*052a*/ 	.short	(.L_277 - .L_276)
	.align		4
.L_276:
        /*052c*/ 	.word	index@(_ZN7cutlass13device_kernelIN5flash11enable_sm90INS1_16FlashAttnFwdSm90INS1_25CollectiveMainloopFwdSm90ILi2EN4cute5tupleIJNS5_1CILi1EEES8_S8_EEENS6_IJNS7_ILi128EEENS7_ILi96EEENS7_ILi192EEEEEELi192ENS_6half_tEfNS_4arch4Sm90ELb0ELb1ELb0ELb0ELb0ELb0ELb0ELb1ELb1ELb1ELb0ELb0EEENS1_21CollectiveEpilogueFwdINS6_IJSA_SC_SB_EEES9_SE_SG_Li256ELb0ELb1ELb0ELb0EEENS1_30DynamicPersistentTileSchedulerILi256ELi128ELb0ELb1ELb1EEEEEEEEEvNT_6ParamsE)
        /*0530*/ 	.word	0x00000020


	//----- nvinfo : EIATTR_MIN_STACK_SIZE
	.align		4
.L_277:
        /*0534*/ 	.byte	0x04, 0x12
        /*0536*/ 	.short	(.L_279 - .L_278)
	.align		4
.L_278:
        /*0538*/ 	.word	index@(_ZN7cutlass13device_kernelIN5flash11enable_sm90INS1_16FlashAttnFwdSm90INS1_25CollectiveMainloopFwdSm90ILi2EN4cute5tupleIJNS5_1CILi1EEES8_S8_EEENS6_IJNS7_ILi128EEENS7_ILi96EEENS7_ILi192EEEEEELi192ENS_6half_tEfNS_4arch4Sm90ELb0ELb1ELb0ELb1ELb0ELb0ELb0ELb1ELb1ELb1ELb0ELb0EEENS1_21CollectiveEpilogueFwdINS6_IJSA_SC_SB_EEES9_SE_SG_Li256ELb1ELb1ELb0ELb0EEENS1_36VarlenDynamicPersistentTileSchedulerILi128ELi96ELi256ELi128ELb0ELb1ELb1ELb1ELb0ELb1EEEEEEEEEvNT_6ParamsE)
        /*053c*/ 	.word	0x00000050


	//----- nvinfo : EIATTR_MIN_STACK_SIZE
	.align		4
.L_279:
        /*0540*/ 	.byte	0x04, 0x12
        /*0542*/ 	.short	(.L_281 - .L_280)
	.align		4
.L_280:
        /*0544*/ 	.word	index@(_ZN7cutlass13device_kernelIN5flash11enable_sm90INS1_16FlashAttnFwdSm90INS1_25CollectiveMainloopFwdSm90ILi2EN4cute5tupleIJNS5_1CILi1EEES8_S8_EEENS6_IJNS7_ILi128EEENS7_ILi96EEENS7_ILi192EEEEEELi192ENS_6half_tEfNS_4arch4Sm90ELb0ELb1ELb0ELb1ELb0ELb1ELb0ELb1ELb1ELb1ELb0ELb0EEENS1_21CollectiveEpilogueFwdINS6_IJSA_SC_SB_EEES9_SE_SG_Li256ELb1ELb1ELb0ELb0EEENS1_36VarlenDynamicPersistentTileSchedulerILi128ELi96ELi256ELi128ELb0ELb1ELb1ELb1ELb0ELb1EEEEEEEEEvNT_6ParamsE)
        /*0548*/ 	.word	0x00000088


	//----- nvinfo : EIATTR_MIN_STACK_SIZE
	.align		4
.L_281:
        /*054c*/ 	.byte	0x04, 0x12
        /*054e*/ 	.short	(.L_283 - .L_282)
	.align		4
.L_282:
        /*0550*/ 	.word	index@(_ZN7cutlass13device_kernelIN5flash11enable_sm90INS1_16FlashAttnFwdSm90INS1_25CollectiveMainloopFwdSm90ILi2EN4cute5tupleIJNS5_1CILi1EEES8_S8_EEENS6_IJNS7_ILi128EEENS7_ILi112EEENS7_ILi192EEEEEELi192ENS_6half_tEfNS_4arch4Sm90ELb1ELb0ELb0ELb0ELb0ELb0ELb0ELb1ELb1ELb1ELb0ELb0EEENS1_21CollectiveEpilogueFwdINS6_IJSA_SC_SB_EEES9_SE_SG_Li256ELb0ELb1ELb0ELb0EEENS1_30DynamicPersistentTileSchedulerILi256ELi128ELb0ELb1ELb1EEEEEEEEEvNT_6ParamsE)
        /*0554*/ 	.word	0x00000038


	//----- nvinfo : EIATTR_MIN_STACK_SIZE
	.align		4
.L_283:
        /*0558*/ 	.byte	0x04, 0x12
        /*055a*/ 	.short	(.L_285 - .L_284)
	.align		4
.L_284:
        /*055c*/ 	.word	index@(_ZN7cutlass13device_kernelIN5flash11enable_sm90INS1_16FlashAttnFwdSm90INS1_25CollectiveMainloopFwdSm90ILi2EN4cute5tupleIJNS5_1CILi1EEES8_S8_EEENS6_IJNS7_ILi128EEENS7_ILi112EEENS7_ILi192EEEEEELi192ENS_6half_tEfNS_4arch4Sm90ELb1ELb0ELb0ELb1ELb0ELb0ELb0ELb1ELb1ELb1ELb0ELb0EEENS1_21CollectiveEpilogueFwdINS6_IJSA_SC_SB_EEES9_SE_SG_Li256ELb1ELb1ELb0ELb0EEENS1_36VarlenDynamicPersistentTileSchedulerILi128ELi112ELi256ELi128ELb0ELb1ELb1ELb1ELb1ELb1EEEEEEEEEvNT_6ParamsE)
        /*0560*/ 	.word	0x00000058


	//----- nvinfo : EIATTR_MIN_STACK_SIZE
	.align		4
.L_285:
        /*0564*/ 	.byte	0x04, 0x12
        /*0566*/ 	.short	(.L_287 - .L_286)
	.align		4
.L_286:
        /*0568*/ 	.word	index@(_ZN7cutlass13device_kernelIN5flash11enable_sm90INS1_16FlashAttnFwdSm90INS1_25CollectiveMainloopFwdSm90ILi2EN4cute5tupleIJNS5_1CILi1EEES8_S8_EEENS6_IJNS7_ILi128EEENS7_ILi112EEENS7_ILi192EEEEEELi192ENS_6half_tEfNS_4arch4Sm90ELb1ELb0ELb0ELb1ELb0ELb1ELb0ELb1ELb1ELb1ELb0ELb0EEENS1_21CollectiveEpilogueFwdINS6_IJSA_SC_SB_EEES9_SE_SG_Li256ELb1ELb1ELb0ELb0EEENS1_36VarlenDynamicPersistentTileSchedulerILi128ELi112ELi256ELi128ELb0ELb1ELb1ELb1ELb1ELb1EEEEEEEEEvNT_6ParamsE)
        /*056c*/ 	.word	0x00000098


	//----- nvinfo : EIATTR_MIN_STACK_SIZE
	.align		4
.L_287:
        /*0570*/ 	.byte	0x04, 0x12
        /*0572*/ 	.short	(.L_289 - .L_288)
	.align		4
.L_288:
        /*0574*/ 	.word	index@(_ZN7cutlass13device_kernelIN5flash11enable_sm90INS1_16FlashAttnFwdSm90INS1_25CollectiveMainloopFwdSm90ILi2EN4cute5tupleIJNS5_1CILi1EEES8_S8_EEENS6_IJNS7_ILi128EEENS7_ILi176EEESA_EEELi128ENS_6half_tEfNS_4arch4Sm90ELb0ELb0ELb0ELb0ELb0ELb0ELb0ELb1ELb1ELb1ELb0ELb0EEENS1_21CollectiveEpilogueFwdINS6_IJSA_SA_SB_EEES9_SD_SF_Li256ELb0ELb1ELb0ELb0EEENS1_29StaticPersistentTileSchedulerILb0EEEEEEEEEvNT_6ParamsE)
        /*0578*/ 	.word	0x00000038


	//----- nvinfo : EIATTR_MIN_STACK_SIZE
	.align		4
.L_289:
        /*057c*/ 	.byte	0x04, 0x12
        /*057e*/ 	.short	(.L_291 - .L_290)
	.align		4
.L_290:
        /*0580*/ 	.word	index@(_ZN7cutlass13device_kernelIN5flash11enable_sm90INS1_16FlashAttnFwdSm90INS1_25CollectiveMainloopFwdSm90ILi2EN4cute5tupleIJNS5_1CILi2EEENS7_ILi1EEES9_EEENS6_IJNS7_ILi128EEENS7_ILi176EEESB_EEELi128ENS_6half_tEfNS_4arch4Sm90ELb0ELb0ELb0ELb0ELb0ELb0ELb0ELb1ELb1ELb1ELb0ELb0EEENS1_21CollectiveEpilogueFwdINS6_IJSB_SB_SC_EEESA_SE_SG_Li256ELb0ELb1ELb0ELb0EEENS1_29StaticPersistentTileSchedulerILb0EEEEEEEEEvNT_6ParamsE)
        /*0584*/ 	.word	0x00000038


	//----- nvinfo : EIATTR_MIN_STACK_SIZE
	.align		4
.L_291:
        /*0588*/ 	.byte	0x04, 0x12
        /*058a*/ 	.short	(.L_293 - .L_292)
	.align		4
.L_292:
        /*058c*/ 	.word	index@(_ZN7cutlass13device_kernelIN5flash11enable_sm90INS1_16FlashAttnFwdSm90INS1_25CollectiveMainloopFwdSm90ILi2EN4cute5tupleIJNS5_1CILi1EEES8_S8_EEENS6_IJNS7_ILi128EEENS7_ILi176EEESA_EEELi128ENS_6half_tEfNS_4arch4Sm90ELb0ELb0ELb0ELb1ELb0ELb0ELb0ELb1ELb1ELb1ELb0ELb0EEENS1_21CollectiveEpilogueFwdINS6_IJSA_SA_SB_EEES9_SD_SF_Li256ELb1ELb1ELb0ELb0EEENS1_36VarlenDynamicPersistentTileSchedulerILi128ELi176ELi256ELi128ELb0ELb1ELb1ELb0ELb1ELb1EEEEEEEEEvNT_6ParamsE)
        /*0590*/ 	.word	0x00000060


	//----- nvinfo : EIATTR_MIN_STACK_SIZE
	.align		4
.L_293:
        /*0594*/ 	.byte	0x04, 0x12
        /*0596*/ 	.short	(.L_295 - .L_294)
	.align		4
.L_294:
        /*0598*/ 	.word	index@(_ZN7cutlass13device_kernelIN5flash11enable_sm90INS1_16FlashAttnFwdSm90INS1_25CollectiveMainloopFwdSm90ILi2EN4cute5tupleIJNS5_1CILi1EEES8_S8_EEENS6_IJNS7_ILi128EEENS7_ILi176EEESA_EEELi128ENS_6half_tEfNS_4arch4Sm90ELb0ELb0ELb0ELb1ELb0ELb1ELb0ELb1ELb1ELb1ELb0ELb0EEENS1_21CollectiveEpilogueFwdINS6_IJSA_SA_SB_EEES9_SD_SF_Li256ELb1ELb1ELb0ELb0EEENS1_36VarlenDynamicPersistentTileSchedulerILi128ELi176ELi256ELi128ELb0ELb1ELb1ELb0ELb1ELb1EEEEEEEEEvNT_6ParamsE)
        /*059c*/ 	.word	0x00000090


	//----- nvinfo : EIATTR_MIN_STACK_SIZE
	.align		4
.L_295:
        /*05a0*/ 	.byte	0x04, 0x12
        /*05a2*/ 	.short	(.L_297 - .L_296)
	.align		4
.L_296:
        /*05a4*/ 	.word	index@(_ZN7cutlass13device_kernelIN5flash11enable_sm90INS1_16FlashAttnFwdSm90INS1_25CollectiveMainloopFwdSm90ILi2EN4cute5tupleIJNS5_1CILi1EEES8_S8_EEENS6_IJNS7_ILi128EEESA_SA_EEELi128ENS_6half_tEfNS_4arch4Sm90ELb0ELb1ELb0ELb0ELb0ELb0ELb0ELb1ELb1ELb1ELb0ELb0EEENS1_21CollectiveEpilogueFwdISB_S9_SC_SE_Li256ELb0ELb1ELb0ELb0EEENS1_30DynamicPersistentTileSchedulerILi256ELi128ELb0ELb1ELb1EEEEEEEEEvNT_6ParamsE)
        /*05a8*/ 	.word	0x00000020


	//----- nvinfo : EIATTR_MIN_STACK_SIZE
	.align		4
.L_297:
        /*05ac*/ 	.byte	0x04, 0x12
        /*05ae*/ 	.short	(.L_299 - .L_298)
	.align		4
.L_298:
        /*05b0*/ 	.word	index@(_ZN7cutlass13device_kernelIN5flash11enable_sm90INS1_16FlashAttnFwdSm90INS1_25CollectiveMainloopFwdSm90ILi2EN4cute5tupleIJNS5_1CILi1EEES8_S8_EEENS6_IJNS7_ILi128EEESA_SA_EEELi128ENS_6half_tEfNS_4arch4Sm90ELb0ELb1ELb0ELb1ELb0ELb0ELb0ELb1ELb1ELb1ELb0ELb0EEENS1_21CollectiveEpilogueFwdISB_S9_SC_SE_Li256ELb1ELb1ELb0ELb0EEENS1_36VarlenDynamicPersistentTileSchedulerILi128ELi128ELi256ELi128ELb0ELb1ELb1ELb1ELb0ELb1EEEEEEEEEvNT_6ParamsE)
        /*05b4*/ 	.word	0x00000048


	//----- nvinfo : EIATTR_MIN_STACK_SIZE
	.align		4
.L_299:
        /*05b8*/ 	.byte	0x04, 0x12
        /*05ba*/ 	.short	(.L_301 - .L_300)
	.align		4
.L_300:
        /*05bc*/ 	.word	index@(_ZN7cutlass13device_kernelIN5flash11enable_sm90INS1_16FlashAttnFwdSm90INS1_25CollectiveMainloopFwdSm90ILi2EN4cute5tupleIJNS5_1CILi1EEES8_S8_EEENS6_IJNS7_ILi128EEESA_SA_EEELi128ENS_6half_tEfNS_4arch4Sm90ELb0ELb1ELb0ELb1ELb0ELb1ELb0ELb1ELb1ELb1ELb0ELb0EEENS1_21CollectiveEpilogueFwdISB_S9_SC_SE_Li256ELb1ELb1ELb0ELb0EEENS1_36VarlenDynamicPersistentTileSchedulerILi128ELi128ELi256ELi128ELb0ELb1ELb1ELb1ELb0ELb1EEEEEEEEEvNT_6ParamsE)
        /*05c0*/ 	.word	0x00000058


	//----- nvinfo : EIATTR_MIN_STACK_SIZE
	.align		4
.L_301:
        /*05c4*/ 	.byte	0x04, 0x12
        /*05c6*/ 	.short	(.L_303 - .L_302)
	.align		4
.L_302:
        /*05c8*/ 	.word	index@(_ZN7cutlass13device_kernelIN5flash11enable_sm90INS1_16FlashAttnFwdSm90INS1_25CollectiveMainloopFwdSm90ILi2EN4cute5tupleIJNS5_1CILi1EEES8_S8_EEENS6_IJNS7_ILi128EEESA_SA_EEELi128ENS_6half_tEfNS_4arch4Sm90ELb1ELb0ELb0ELb0ELb0ELb0ELb0ELb1ELb1ELb1ELb0ELb0EEENS1_21CollectiveEpilogueFwdISB_S9_SC_SE_Li256ELb0ELb1ELb0ELb0EEENS1_30DynamicPersistentTileSchedulerILi256ELi128ELb0ELb1ELb1EEEEEEEEEvNT_6ParamsE)
        /*05cc*/ 	.word	0x00000028


	//----- nvinfo : EIATTR_MIN_STACK_SIZE
	.align		4
.L_303:
        /*05d0*/ 	.byte	0x04, 0x12
        /*05d2*/ 	.short	(.L_305 - .L_304)
	.align		4
.L_304:
        /*05d4*/ 	.word	index@(_ZN7cutlass13device_kernelIN5flash11enable_sm90INS1_16FlashAttnFwdSm90INS1_25CollectiveMainloopFwdSm90ILi2EN4cute5tupleIJNS5_1CILi1EEES8_S8_EEENS6_IJNS7_ILi128EEESA_SA_EEELi128ENS_6half_tEfNS_4arch4Sm90ELb1ELb0ELb0ELb1ELb0ELb0ELb0ELb1ELb1ELb1ELb0ELb0EEENS1_21CollectiveEpilogueFwdISB_S9_SC_SE_Li256ELb1ELb1ELb0ELb0EEENS1_36VarlenDynamicPersistentTileSchedulerILi128ELi128ELi256ELi128ELb0ELb1ELb1ELb1ELb1ELb1EEEEEEEEEvNT_6ParamsE)
        /*05d8*/ 	.word	0x00000058


	//----- nvinfo : EIATTR_MIN_STACK_SIZE
	.align		4
.L_305:
        /*05dc*/ 	.byte	0x04, 0x12
        /*05de*/ 	.short	(.L_307 - .L_306)
	.align		4
.L_306:
        /*05e0*/ 	.word	index@(_ZN7cutlass13device_kernelIN5flash11enable_sm90INS1_16FlashAttnFwdSm90INS1_25CollectiveMainloopFwdSm90ILi2EN4cute5tupleIJNS5_1CILi1EEES8_S8_EEENS6_IJNS7_ILi128EEESA_SA_EEELi128ENS_6half_tEfNS_4arch4Sm90ELb1ELb0ELb0ELb1ELb0ELb1ELb0ELb1ELb1ELb1ELb0ELb0EEENS1_21CollectiveEpilogueFwdISB_S9_SC_SE_Li256ELb1ELb1ELb0ELb0EEENS1_36VarlenDynamicPersistentTileSchedulerILi128ELi128ELi256ELi128ELb0ELb1ELb1ELb1ELb1ELb1EEEEEEEEEvNT_6ParamsE)
        /*05e4*/ 	.word	0x00000060


	//----- nvinfo : EIATTR_MIN_STACK_SIZE
	.align		4
.L_307:
        /*05e8*/ 	.byte	0x04, 0x12
        /*05ea*/ 	.short	(.L_309 - .L_308)
	.align		4
.L_308:
        /*05ec*/ 	.word	index@(_ZN7cutlass13device_kernelIN5flash11enable_sm90INS1_16FlashAttnFwdSm90INS1_25CollectiveMainloopFwdSm90ILi2EN4cute5tupleIJNS5_1CILi1EEES8_S8_EEENS6_IJNS7_ILi192EEENS7_ILi144EEENS7_ILi96EEEEEELi96ENS_6half_tEfNS_4arch4Sm90ELb0ELb0ELb0ELb0ELb0ELb0ELb0ELb0ELb1ELb1ELb0ELb0EEENS1_21CollectiveEpilogueFwdINS6_IJSA_SC_SB_EEES9_SE_SG_Li384ELb0ELb1ELb0ELb0EEENS1_29StaticPersistentTileSchedulerILb0EEEEEEEEEvNT_6ParamsE)
        /*05f0*/ 	.word	0x00000028


	//----- nvinfo : EIATTR_MIN_STACK_SIZE
	.align		4
.L_309:
        /*05f4*/ 	.byte	0x04, 0x12
        /*05f6*/ 	.short	(.L_311 - .L_310)
	.align		4
.L_310:
        /*05f8*/ 	.word	index@(_ZN7cutlass13device_kernelIN5flash11enable_sm90INS1_16FlashAttnFwdSm90INS1_25CollectiveMainloopFwdSm90ILi2EN4cute5tupleIJNS5_1CILi1EEES8_S8_EEENS6_IJNS7_ILi192EEENS7_ILi144EEENS7_ILi96EEEEEELi96ENS_6half_tEfNS_4arch4Sm90ELb0ELb0ELb0ELb1ELb0ELb0ELb0ELb0ELb1ELb1ELb0ELb0EEENS1_21CollectiveEpilogueFwdINS6_IJSA_SC_SB_EEES9_SE_SG_Li384ELb1ELb1ELb0ELb0EEENS1_36VarlenDynamicPersistentTileSchedulerILi192ELi144ELi384ELi128ELb0ELb1ELb1ELb0ELb1ELb1EEEEEEEEEvNT_6ParamsE)
        /*05fc*/ 	.word	0x00000040


	//----- nvinfo : EIATTR_MIN_STACK_SIZE
	.align		4
.L_311:
        /*0600*/ 	.byte	0x04, 0x12
        /*0602*/ 	.short	(.L_313 - .L_312)
	.align		4
.L_312:
        /*0604*/ 	.word	index@(_ZN7cutlass13device_kernelIN5flash11enable_sm90INS1_16FlashAttnFwdSm90INS1_25CollectiveMainloopFwdSm90ILi2EN4cute5tupleIJNS5_1CILi1EEES8_S8_EEENS6_IJNS7_ILi192EEENS7_ILi144EEENS7_ILi96EEEEEELi96ENS_6half_tEfNS_4arch4Sm90ELb0ELb0ELb0ELb1ELb0ELb1ELb0ELb0ELb1ELb1ELb0ELb0EEENS1_21CollectiveEpilogueFwdINS6_IJSA_SC_SB_EEES9_SE_SG_Li384ELb1ELb1ELb0ELb0EEENS1_36VarlenDynamicPersistentTileSchedulerILi192ELi144ELi384ELi128ELb0ELb1ELb1ELb0ELb1ELb1EEEEEEEEEvNT_6ParamsE)
        /*0608*/ 	.word	0x00000100


	//----- nvinfo : EIATTR_MIN_STACK_SIZE
	.align		4
.L_313:
        /*060c*/ 	.byte	0x04, 0x12
        /*060e*/ 	.short	(.L_315 - .L_314)
	.align		4
.L_314:
        /*0610*/ 	.word	index@(_ZN7cutlass13device_kernelIN5flash11enable_sm90INS1_16FlashAttnFwdSm90INS1_25CollectiveMainloopFwdSm90ILi2EN4cute5tupleIJNS5_1CILi1EEES8_S8_EEENS6_IJNS7_ILi192EEENS7_ILi128EEENS7_ILi96EEEEEELi96ENS_6half_tEfNS_4arch4Sm90ELb0ELb1ELb0ELb0ELb0ELb0ELb0ELb0ELb1ELb1ELb0ELb0EEENS1_21CollectiveEpilogueFwdINS6_IJSA_SC_SB_EEES9_SE_SG_Li384ELb0ELb1ELb0ELb0EEENS1_30DynamicPersistentTileSchedulerILi384ELi128ELb0ELb1ELb1EEEEEEEEEvNT_6ParamsE)
        /*0614*/ 	.word	0x00000000


	//----- nvinfo : EIATTR_MIN_STACK_SIZE
	.align		4
.L_315:
        /*0618*/ 	.byte	0x04, 0x12
        /*061a*/ 	.short	(.L_317 - .L_316)
	.align		4
.L_316:
        /*061c*/ 	.word	index@(_ZN7cutlass13device_kernelIN5flash11enable_sm90INS1_16FlashAttnFwdSm90INS1_25CollectiveMainloopFwdSm90ILi2EN4cute5tupleIJNS5_1CILi1EEES8_S8_EEENS6_IJNS7_ILi192EEENS7_ILi128EEENS7_ILi96EEEEEELi96ENS_6half_tEfNS_4arch4Sm90ELb0ELb1ELb0ELb1ELb0ELb0ELb0ELb0ELb1ELb1ELb0ELb0EEENS1_21CollectiveEpilogueFwdINS6_IJSA_SC_SB_EEES9_SE_SG_Li384ELb1ELb1ELb0ELb0EEENS1_36VarlenDynamicPersistentTileSchedulerILi192ELi128ELi384ELi128ELb0ELb1ELb1ELb1ELb0ELb1EEEEEEEEEvNT_6ParamsE)
        /*0620*/ 	.word	0x00000038


	//----- nvinfo : EIATTR_MIN_STACK_SIZE
	.align		4
.L_317:
        /*0624*/ 	.byte	0x04, 0x12
        /*0626*/ 	.short	(.L_319 - .L_318)
	.align		4
.L_318:
        /*0628*/ 	.word	index@(_ZN7cutlass13device_kernelIN5flash11enable_sm90INS1_16FlashAttnFwdSm90INS1_25CollectiveMainloopFwdSm90ILi2EN4cute5tupleIJNS5_1CILi1EEES8_S8_EEENS6_IJNS7_ILi192EEENS7_ILi128EEENS7_ILi96EEEEEELi96ENS_6half_tEfNS_4arch4Sm90ELb0ELb1ELb0ELb1ELb0ELb1ELb0ELb0ELb1ELb1ELb0ELb0EEENS1_21CollectiveEpilogueFwdINS6_IJSA_SC_SB_EEES9_SE_SG_Li384ELb1ELb1ELb0ELb0EEENS1_36VarlenDynamicPersistentTileSchedulerILi192ELi128ELi384ELi128ELb0ELb1ELb1ELb1ELb0ELb1EEEEEEEEEvNT_6ParamsE)
        /*062c*/ 	.word	0x00000070


	//----- nvinfo : EIATTR_MIN_STACK_SIZE
	.align		4
.L_319:
        /*0630*/ 	.byte	0x04, 0x12
        /*0632*/ 	.short	(.L_321 - .L_320)
	.align		4
.L_320:
        /*0634*/ 	.word	index@(_ZN7cutlass13device_kernelIN5flash11enable_sm90INS1_16FlashAttnFwdSm90INS1_25CollectiveMainloopFwdSm90ILi2EN4cute5tupleIJNS5_1CILi1EEES8_S8_EEENS6_IJNS7_ILi192EEENS7_ILi144EEENS7_ILi96EEEEEELi96ENS_6half_tEfNS_4arch4Sm90ELb1ELb0ELb0ELb0ELb0ELb0ELb0ELb0ELb1ELb1ELb0ELb0EEENS1_21CollectiveEpilogueFwdINS6_IJSA_SC_SB_EEES9_SE_SG_Li384ELb0ELb1ELb0ELb0EEENS1_30DynamicPersistentTileSchedulerILi384ELi128ELb0ELb1ELb1EEEEEEEEEvNT_6ParamsE)
        /*0638*/ 	.word	0x00000010


	//----- nvinfo : EIATTR_MIN_STACK_SIZE
	.align		4
.L_321:
        /*063c*/ 	.byte	0x04, 0x12
        /*063e*/ 	.short	(.L_323 - .L_322)
	.align		4
.L_322:
        /*0640*/ 	.word	index@(_ZN7cutlass13device_kernelIN5flash11enable_sm90INS1_16FlashAttnFwdSm90INS1_25CollectiveMainloopFwdSm90ILi2EN4cute5tupleIJNS5_1CILi1EEES8_S8_EEENS6_IJNS7_ILi192EEENS7_ILi144EEENS7_ILi96EEEEEELi96ENS_6half_tEfNS_4arch4Sm90ELb1ELb0ELb0ELb1ELb0ELb0ELb0ELb0ELb1ELb1ELb0ELb0EEENS1_21CollectiveEpilogueFwdINS6_IJSA_SC_SB_EEES9_SE_SG_Li384ELb1ELb1ELb0ELb0EEENS1_36VarlenDynamicPersistentTileSchedulerILi192ELi144ELi384ELi128ELb0ELb1ELb1ELb1ELb1ELb1EEEEEEEEEvNT_6ParamsE)
        /*0644*/ 	.word	0x00000038


	//----- nvinfo : EIATTR_MIN_STACK_SIZE
	.align		4
.L_323:
        /*0648*/ 	.byte	0x04, 0x12
        /*064a*/ 	.short	(.L_325 - .L_324)
	.align		4
.L_324:
        /*064c*/ 	.word	index@(_ZN7cutlass13device_kernelIN5flash11enable_sm90INS1_16FlashAttnFwdSm90INS1_25CollectiveMainloopFwdSm90ILi2EN4cute5tupleIJNS5_1CILi1EEES8_S8_EEENS6_IJNS7_ILi192EEENS7_ILi144EEENS7_ILi96EEEEEELi96ENS_6half_tEfNS_4arch4Sm90ELb1ELb0ELb0ELb1ELb0ELb1ELb0ELb0ELb1ELb1ELb0ELb0EEENS1_21CollectiveEpilogueFwdINS6_IJSA_SC_SB_EEES9_SE_SG_Li384ELb1ELb1ELb0ELb0EEENS1_36VarlenDynamicPersistentTileSchedulerILi192ELi144ELi384ELi128ELb0ELb1ELb1ELb1ELb1ELb1EEEEEEEEEvNT_6ParamsE)
        /*0650*/ 	.word	0x00000098


	//----- nvinfo : EIATTR_MIN_STACK_SIZE
	.align		4
.L_325:
        /*0654*/ 	.byte	0x04, 0x12
        /*0656*/ 	.short	(.L_327 - .L_326)
	.align		4
.L_326:
        /*0658*/ 	.word	index@(_ZN7cutlass13device_kernelIN5flash11enable_sm90INS1_16FlashAttnFwdSm90INS1_25CollectiveMainloopFwdSm90ILi2EN4cute5tupleIJNS5_1CILi1EEES8_S8_EEENS6_IJNS7_ILi192EEESA_NS7_ILi64EEEEEELi64ENS_6half_tEfNS_4arch4Sm90ELb0ELb0ELb0ELb0ELb0ELb0ELb0ELb0ELb1ELb1ELb0ELb0EEENS1_21CollectiveEpilogueFwdINS6_IJSA_SB_SA_EEES9_SD_SF_Li384ELb0ELb1ELb0ELb0EEENS1_29StaticPersistentTileSchedulerILb0EEEEEEEEEvNT_6ParamsE)
        /*065c*/ 	.word	0x00000028


	//----- nvinfo : EIATTR_MIN_STACK_SIZE
	.align		4
.L_327:
        /*0660*/ 	.byte	0x04, 0x12
        /*0662*/ 	.short	(.L_329 - .L_328)
	.align		4
.L_328:
        /*0664*/ 	.word	index@(_ZN7cutlass13device_kernelIN5flash11enable_sm90INS1_16FlashAttnFwdSm90INS1_25CollectiveMainloopFwdSm90ILi2EN4cute5tupleIJNS5_1CILi1EEES8_S8_EEENS6_IJNS7_ILi192EEESA_NS7_ILi64EEEEEELi64ENS_6half_tEfNS_4arch4Sm90ELb0ELb0ELb0ELb1ELb0ELb0ELb0ELb0ELb1ELb1ELb0ELb0EEENS1_21CollectiveEpilogueFwdINS6_IJSA_SB_SA_EEES9_SD_SF_Li384ELb1ELb1ELb0ELb0EEENS1_36VarlenDynamicPersistentTileSchedulerILi192ELi192ELi384ELi128ELb0ELb1ELb1ELb0ELb1ELb1EEEEEEEEEvNT_6ParamsE)
        /*0668*/ 	.word	0x00000038


	//----- nvinfo : EIATTR_MIN_STACK_SIZE
	.align		4
.L_329:
        /*066c*/ 	.byte	0x04, 0x12
        /*066e*/ 	.short	(.L_331 - .L_330)
	.align		4
.L_330:
        /*0670*/ 	.word	index@(_ZN7cutlass13device_kernelIN5flash11enable_sm90INS1_16FlashAttnFwdSm90INS1_25CollectiveMainloopFwdSm90ILi2EN4cute5tupleIJNS5_1CILi1EEES8_S8_EEENS6_IJNS7_ILi192EEESA_NS7_ILi64EEEEEELi64ENS_6half_tEfNS_4arch4Sm90ELb0ELb0ELb0ELb1ELb0ELb1ELb0ELb0ELb1ELb1ELb0ELb0EEENS1_21CollectiveEpilogueFwdINS6_IJSA_SB_SA_EEES9_SD_SF_Li384ELb1ELb1ELb0ELb0EEENS1_36VarlenDynamicPersistentTileSchedulerILi192ELi192ELi384ELi128ELb0ELb1ELb1ELb0ELb1ELb1EEEEEEEEEvNT_6ParamsE)
        /*0674*/ 	.word	0x00000080


	//----- nvinfo : EIATTR_MIN_STACK_SIZE
	.align		4
.L_331:
        /*0678*/ 	.byte	0x04, 0x12
        /*067a*/ 	.short	(.L_333 - .L_332)
	.align		4
.L_332:
        /*067c*/ 	.word	index@(_ZN7cutlass13device_kernelIN5flash11enable_sm90INS1_16FlashAttnFwdSm90INS1_25CollectiveMainloopFwdSm90ILi2EN4cute5tupleIJNS5_1CILi1EEES8_S8_EEENS6_IJNS7_ILi192EEENS7_ILi128EEENS7_ILi64EEEEEELi64ENS_6half_tEfNS_4arch4Sm90ELb0ELb1ELb0ELb0ELb0ELb0ELb0ELb1ELb1ELb1ELb0ELb0EEENS1_21CollectiveEpilogueFwdINS6_IJSA_SC_SB_EEES9_SE_SG_Li384ELb0ELb1ELb0ELb0EEENS1_30DynamicPersistentTileSchedulerILi384ELi128ELb0ELb1ELb1EEEEEEEEEvNT_6ParamsE)
        /*0680*/ 	.word	0x00000000


	//----- nvinfo : EIATTR_MIN_STACK_SIZE
	.align		4
.L_333:
        /*0684*/ 	.byte	0x04, 0x12
        /*0686*/ 	.short	(.L_335 - .L_334)
	.align		4
.L_334:
        /*0688*/ 	.word	index@(_ZN7cutlass13device_kernelIN5flash11enable_sm90INS1_16FlashAttnFwdSm90INS1_25CollectiveMainloopFwdSm90ILi2EN4cute5tupleIJNS5_1CILi1EEES8_S8_EEENS6_IJNS7_ILi192EEENS7_ILi128EEENS7_ILi64EEEEEELi64ENS_6half_tEfNS_4arch4Sm90ELb0ELb1ELb0ELb1ELb0ELb0ELb0ELb1ELb1ELb1ELb0ELb0EEENS1_21CollectiveEpilogueFwdINS6_IJSA_SC_SB_EEES9_SE_SG_Li384ELb1ELb1ELb0ELb0EEENS1_36VarlenDynamicPersistentTileSchedulerILi192ELi128ELi384ELi128ELb0ELb1ELb1ELb1ELb0ELb1EEEEEEEEEvNT_6ParamsE)
        /*068c*/ 	.word	0x00000038


	//----- nvinfo : EIATTR_MIN_STACK_SIZE
	.align		4
.L_335:
        /*0690*/ 	.byte	0x04, 0x12
        /*0692*/ 	.short	(.L_337 - .L_336)
	.align		4
.L_336:
        /*0694*/ 	.word	index@(_ZN7cutlass13device_kernelIN5flash11enable_sm90INS1_16FlashAttnFwdSm90INS1_25CollectiveMainloopFwdSm90ILi2EN4cute5tupleIJNS5_1CILi1EEES8_S8_EEENS6_IJNS7_ILi192EEENS7_ILi128EEENS7_ILi64EEEEEELi64ENS_6half_tEfNS_4arch4Sm90ELb0ELb1ELb0ELb1ELb0ELb1ELb0ELb1ELb1ELb1ELb0ELb0EEENS1_21CollectiveEpilogueFwdINS6_IJSA_SC_SB_EEES9_SE_SG_Li384ELb1ELb1ELb0ELb0EEENS1_36VarlenDynamicPersistentTileSchedulerILi192ELi128ELi384ELi128ELb0ELb1ELb1ELb1ELb0ELb1EEEEEEEEEvNT_6ParamsE)
        /*0698*/ 	.word	0x00000058


	//----- nvinfo : EIATTR_MIN_STACK_SIZE
	.align		4
.L_337:
        /*069c*/ 	.byte	0x04, 0x12
        /*069e*/ 	.short	(.L_339 - .L_338)
	.align		4
.L_338:
        /*06a0*/ 	.word	index@(_ZN7cutlass13device_kernelIN5flash11enable_sm90INS1_16FlashAttnFwdSm90INS1_25CollectiveMainloopFwdSm90ILi2EN4cute5tupleIJNS5_1CILi1EEES8_S8_EEENS6_IJNS7_ILi192EEENS7_ILi128EEENS7_ILi64EEEEEELi64ENS_6half_tEfNS_4arch4Sm90ELb1ELb0ELb0ELb0ELb0ELb0ELb0ELb1ELb1ELb1ELb0ELb0EEENS1_21CollectiveEpilogueFwdINS6_IJSA_SC_SB_EEES9_SE_SG_Li384ELb0ELb1ELb0ELb0EEENS1_30DynamicPersistentTileSchedulerILi384ELi128ELb0ELb1ELb1EEEEEEEEEvNT_6ParamsE)
        /*06a4*/ 	.word	0x00000008


	//----- nvinfo : EIATTR_MIN_STACK_SIZE
	.align		4
.L_339:
        /*06a8*/ 	.byte	0x04, 0x12
        /*06aa*/ 	.short	(.L_341 - .L_340)
	.align		4
.L_340:
        /*06ac*/ 	.word	index@(_ZN7cutlass13device_kernelIN5flash11enable_sm90INS1_16FlashAttnFwdSm90INS1_25CollectiveMainloopFwdSm90ILi2EN4cute5tupleIJNS5_1CILi1EEES8_S8_EEENS6_IJNS7_ILi192EEENS7_ILi128EEENS7_ILi64EEEEEELi64ENS_6half_tEfNS_4arch4Sm90ELb1ELb0ELb0ELb1ELb0ELb0ELb0ELb1ELb1ELb1ELb0ELb0EEENS1_21CollectiveEpilogueFwdINS6_IJSA_SC_SB_EEES9_SE_SG_Li384ELb1ELb1ELb0ELb0EEENS1_36VarlenDynamicPersistentTileSchedulerILi192ELi128ELi384ELi128ELb0ELb1ELb1ELb1ELb1ELb1EEEEEEEEEvNT_6ParamsE)
        /*06b0*/ 	.word	0x00000038


	//----- nvinfo : EIATTR_MIN_STACK_SIZE
	.align		4
.L_341:
        /*06b4*/ 	.byte	0x04, 0x12
        /*06b6*/ 	.short	(.L_343 - .L_342)
	.align		4
.L_342:
        /*06b8*/ 	.word	index@(_ZN7cutlass13device_kernelIN5flash11enable_sm90INS1_16FlashAttnFwdSm90INS1_25CollectiveMainloopFwdSm90ILi2EN4cute5tupleIJNS5_1CILi1EEES8_S8_EEENS6_IJNS7_ILi192EEENS7_ILi128EEENS7_ILi64EEEEEELi64ENS_6half_tEfNS_4arch4Sm90ELb1ELb0ELb0ELb1ELb0ELb1ELb0ELb1ELb1ELb1ELb0ELb0EEENS1_21CollectiveEpilogueFwdINS6_IJSA_SC_SB_EEES9_SE_SG_Li384ELb1ELb1ELb0ELb0EEENS1_36VarlenDynamicPersistentTileSchedulerILi192ELi128ELi384ELi128ELb0ELb1ELb1ELb1ELb1ELb1EEEEEEEEEvNT_6ParamsE)
        /*06bc*/ 	.word	0x00000068
.L_343:


//--------------------- .nv.compat                --------------------------
	.section	.nv.compat,"",@"SHT_CUDA_COMPAT_INFO"
	.align	4
        /*0000*/ 	.byte	0x02, 0x09, 0x01, 0x00, 0x02, 0x02, 0x04, 0x00, 0x02, 0x05, 0x05, 0x00, 0x03, 0x07, 0x01, 0x01
        /*0010*/ 	.byte	0x02, 0x03, 0x01, 0x00, 0x02, 0x06, 0x01, 0x00, 0x04, 0x0b, 0x08, 0x00, 0x00, 0x00, 0x00, 0x00
        /*0020*/ 	.byte	0x00, 0x00, 0x00, 0x00


//--------------------- .nv.info._ZN7cutlass13device_kernelIN5flash11enable_sm90INS1_16FlashAttnFwdSm90INS1_25CollectiveMainloopFwdSm90ILi2EN4cute5tupleIJNS5_1CILi1EEES8_S8_EEENS6_IJNS7_ILi128EEENS7_ILi80EEENS7_ILi256EEEEEELi256ENS_6half_tEfNS_4arch4Sm90ELb0ELb0ELb0ELb0ELb0ELb0ELb0ELb1ELb1ELb1ELb0ELb0EEENS1_21CollectiveEpilogueFwdINS6_IJSA_SC_SB_EEES9_SE_SG_Li256ELb0ELb1ELb0ELb0EEENS1_29StaticPersistentTileSchedulerILb0EEEEEEEEEvNT_6ParamsE --------------------------
	.section	.nv.info._ZN7cutlass13device_kernelIN5flash11enable_sm90INS1_16FlashAttnFwdSm90INS1_25CollectiveMainloopFwdSm90ILi2EN4cute5tupleIJNS5_1CILi1EEES8_S8_EEENS6_IJNS7_ILi128EEENS7_ILi80EEENS7_ILi256EEEEEELi256ENS_6half_tEfNS_4arch4Sm90ELb0ELb0ELb0ELb0ELb0ELb0ELb0ELb1ELb1ELb1ELb0ELb0EEENS1_21CollectiveEpilogueFwdINS6_IJSA_SC_SB_EEES9_SE_SG_Li256ELb0ELb1ELb0ELb0EEENS1_29StaticPersistentTileSchedulerILb0EEEEEEEEEvNT_6ParamsE,"",@"SHT_CUDA_INFO"
	.sectionflags	@""
	.align	4


	//----- nvinfo : EIATTR_CUDA_API_VERSION
	.align		4
        /*0000*/ 	.byte	0x04, 0x37
        /*0002*/ 	.short	(.L_345 - .L_344)
.L_344:
        /*0004*/ 	.word	0x00000082


	//----- nvinfo : EIATTR_KPARAM_INFO
	.align		4
.L_345:
        /*0008*/ 	.byte	0x04, 0x17
        /*000a*/ 	.short	(.L_347 - .L_346)
.L_346:
        /*000c*/ 	.word	0x00000000
        /*0010*/ 	.short	0x0000
        /*0012*/ 	.short	0x0070
        /*0014*/ 	.byte	0x00, 0xf0, 0x01, 0x28


	//----- nvinfo : EIATTR_SPARSE_MMA_MASK
	.align		4
.L_347:
        /*0018*/ 	.byte	0x03, 0x50
        /*001a*/ 	.short	0x0000


	//----- nvinfo : EIATTR_MAXREG_COUNT
	.align		4
        /*001c*/ 	.byte	0x03, 0x1b
        /*001e*/ 	.short	0x00a8


	//----- nvinfo : EIATTR_NUM_BARRIERS
	.align		4
        /*0020*/ 	.byte	0x02, 0x4c
        /*0022*/ 	.byte	0x09
	.zero		1


	//----- nvinfo : EIATTR_EXTERNS
	.align		4
        /*0024*/ 	.byte	0x04, 0x0f
        /*0026*/ 	.short	(.L_349 - .L_348)


	//   ....[0]....
	.align		4
.L_348:
        /*0028*/ 	.word	index@(__assertfail)


	//----- nvinfo : EIATTR_ANNOTATIONS
	.align		4
.L_349:
        /*002c*/ 	.byte	0x04, 0x55
        /*002e*/ 	.short	(.L_351 - .L_350)


	//   ....[0]....
.L_350:
        /*0030*/ 	.word	0x00000001
        /*0034*/ 	.byte	0x50, 0x09, 0x00, 0x00, 0x01, 0x00, 0x00, 0x00, 0x10, 0x0a, 0x00, 0x00, 0x01, 0x00, 0x00, 0x00
        /* <DEDUP_REMOVED lines=30> */
        /*0224*/ 	.byte	0x20, 0x0b, 0x01, 0x00


	//----- nvinfo : EIATTR_MERCURY_ISA_VERSION
	.align		4
.L_351:
        /*0228*/ 	.byte	0x03, 0x5f
        /*022a*/ 	.short	0x0101


	//----- nvinfo : EIATTR_INT_WARP_WIDE_INSTR_OFFSETS
	.align		4
        /*022c*/ 	.byte	0x04, 0x31
        /*022e*/ 	.short	(.L_353 - .L_352)


	//   ....[0]....
.L_352:
        /*0230*/ 	.word	0x00000130


	//   ....[1]....
        /*0234*/ 	.word	0x00000170


	//   ....[2]....
        /*0238*/ 	.word	0x000001e0


	//----- nvinfo : EIATTR_COOP_GROUP_MASK_REGIDS
	.align		4
.L_353:
        /*023c*/ 	.byte	0x04, 0x29
        /*023e*/ 	.short	(.L_355 - .L_354)


	//   ....[0]....
.L_354:
        /*0240*/ 	.word	0xffffffff


	//   ....[1]....
        /*0244*/ 	.word	0xffffffff


	//   ....[2]....
        /*0248*/ 	.word	0xffffffff


	//   ....[3]....
        /*024c*/ 	.word	0xffffffff


	//   ....[4]....
        /*0250*/ 	.word	0xffffffff


	//   ....[5]....
        /*0254*/ 	.word	0xffffffff


	//   ....[6]....
        /*0258*/ 	.word	0xffffffff


	//   ....[7]....
        /*025c*/ 	.word	0xffffffff


	//   ....[8]....
        /*0260*/ 	.word	0xffffffff


	//   ....[9]....
        /*0264*/ 	.word	0xffffffff


	//   ....[10]....
        /*0268*/ 	.word	0xffffffff


	//   ....[11]....
        /*026c*/ 	.word	0xffffffff


	//   ....[12]....
        /*0270*/ 	.word	0xffffffff


	//   ....[13]....
        /*0274*/ 	.word	0xffffffff


	//   ....[14]....
        /*0278*/ 	.word	0xffffffff


	//   ....[15]....
        /*027c*/ 	.word	0xffffffff


	//   ....[16]....
        /*0280*/ 	.word	0xffffffff


	//   ....[17]....
        /*0284*/ 	.word	0xffffffff


	//   ....[18]....
        /*0288*/ 	.word	0xffffffff


	//   ....[19]....
        /*028c*/ 	.word	0xffffffff


	//   ....[20]....
        /*0290*/ 	.word	0xffffffff


	//   ....[21]....
        /*0294*/ 	.word	0xffffffff


	//   ....[22]....
        /*0298*/ 	.word	0xffffffff


	//   ....[23]....
        /*029c*/ 	.word	0xffffffff


	//   ....[24]....
        /*02a0*/ 	.word	0xffffffff


	//   ....[25]....
        /*02a4*/ 	.word	0xffffffff


	//   ....[26]....
        /*02a8*/ 	.word	0xffffffff


	//   ....[27]....
        /*02ac*/ 	.word	0xffffffff


	//   ....[28]....
        /*02b0*/ 	.word	0xffffffff


	//   ....[29]....
        /*02b4*/ 	.word	0xffffffff


	//   ....[30]....
        /*02b8*/ 	.word	0xffffffff


	//   ....[31]....
        /*02bc*/ 	.word	0xffffffff


	//   ....[32]....
        /*02c0*/ 	.word	0xffffffff


	//   ....[33]....
        /*02c4*/ 	.word	0xffffffff


	//   ....[34]....
        /*02c8*/ 	.word	0xffffffff


	//   ....[35]....
        /*02cc*/ 	.word	0xffffffff


	//   ....[36]....
        /*02d0*/ 	.word	0xffffffff


	//   ....[37]....
        /*02d4*/ 	.word	0xffffffff


	//   ....[38]....
        /*02d8*/ 	.word	0xffffffff


	//   ....[39]....
        /*02dc*/ 	.word	0xffffffff


	//   ....[40]....
        /*02e0*/ 	.word	0xffffffff


	//   ....[41]....
        /*02e4*/ 	.word	0xffffffff


	//   ....[42]....
        /*02e8*/ 	.word	0xffffffff


	//   ....[43]....
        /*02ec*/ 	.word	0xffffffff


	//   ....[44]....
        /*02f0*/ 	.word	0xffffffff


	//   ....[45]....
        /*02f4*/ 	.word	0xffffffff


	//   ....[46]....
        /*02f8*/ 	.word	0xffffffff


	//   ....[47]....
        /*02fc*/ 	.word	0xffffffff


	//   ....[48]....
        /*0300*/ 	.word	0xffffffff


	//   ....[49]....
        /*0304*/ 	.word	0xffffffff


	//   ....[50]....
        /*0308*/ 	.word	0x0500000f


	//   ....[51]....
        /*030c*/ 	.word	0x0500000f


	//   ....[52]....
        /*0310*/ 	.word	0x0500000f


	//   ....[53]....
        /*0314*/ 	.word	0x0500000f


	//   ....[54]....
        /*0318*/ 	.word	0x0500000f


	//   ....[55]....
        /*031c*/ 	.word	0x0500000f


	//   ....[56]....
        /*0320*/ 	.word	0x0500000f


	//   ....[57]....
        /*0324*/ 	.word	0x0500000f


	//   ....[58]....
        /*0328*/ 	.word	0x0500000f


	//   ....[59]....
        /*032c*/ 	.word	0x0500000f


	//   ....[60]....
        /*0330*/ 	.word	0x0500000f


	//   ....[61]....
        /*0334*/ 	.word	0x0500000f


	//   ....[62]....
        /*0338*/ 	.word	0x0500000f


	//   ....[63]....
        /*033c*/ 	.word	0x0500000f


	//   ....[64]....
        /*0340*/ 	.word	0x0500000f


	//   ....[65]....
        /*0344*/ 	.word	0x0500000f


	//   ....[66]....
        /*0348*/ 	.word	0x0500000f


	//   ....[67]....
        /*034c*/ 	.word	0x0500000f


	//----- nvinfo : EIATTR_COOP_GROUP_INSTR_OFFSETS
	.align		4
.L_355:
        /*0350*/ 	.byte	0x04, 0x28
        /*0352*/ 	.short	(.L_357 - .L_356)


	//   ....[0]....
.L_356:
        /*0354*/ 	.word	0x00000060


	//   ....[1]....
        /*0358*/ 	.word	0x00000140


	//   ....[2]....
        /*035c*/ 	.word	0x00000190


	//   ....[3]....
        /*0360*/ 	.word	0x000003c0


	//   ....[4]....
        /*0364*/ 	.word	0x00000520


	//   ....[5]....
        /*0368*/ 	.word	0x00000640


	//   ....[6]....
        /*036c*/ 	.word	0x000007a0


	//   ....[7]....
        /*0370*/ 	.word	0x00000e00


	//   ....[8]....
        /*0374*/ 	.word	0x00003e50


	//   ....[9]....
        /*0378*/ 	.word	0x00003e80


	//   ....[10]....
        /*037c*/ 	.word	0x000042c0


	//   ....[11]....
        /*0380*/ 	.word	0x00004330


	//   ....[12]....
        /*0384*/ 	.word	0x00007d30


	//   ....[13]....
        /*0388*/ 	.word	0x00007e40


	//   ....[14]....
        /*038c*/ 	.word	0x000082b0


	//   ....[15]....
        /*0390*/ 	.word	0x000082d0


	//   ....[16]....
        /*0394*/ 	.word	0x000093b0


	//   ....[17]....
        /*0398*/ 	.word	0x000093f0


	//   ....[18]....
        /*039c*/ 	.word	0x000094e0


	//   ....[19]....
        /*03a0*/ 	.word	0x000094f0


	//   ....[20]....
        /*03a4*/ 	.word	0x0000b260


	//   ....[21]....
        /*03a8*/ 	.word	0x0000b2c0


	//   ....[22]....
        /*03ac*/ 	.word	0x0000b3d0


	//   ....[23]....
        /*03b0*/ 	.word	0x0000b3e0


	//   ....[24]....
        /*03b4*/ 	.word	0x0000b830


	//   ....[25]....
        /*03b8*/ 	.word	0x0000b870


	//   ....[26]....
        /*03bc*/ 	.word	0x0000b9b0


	//   ....[27]....
        /*03c0*/ 	.word	0x0000b9d0


	//   ....[28]....
        /*03c4*/ 	.word	0x0000bb10


	//   ....[29]....
        /*03c8*/ 	.word	0x0000bb30


	//   ....[30]....
        /*03cc*/ 	.word	0x0000bc90


	//   ....[31]....
        /*03d0*/ 	.word	0x0000bcc0


	//   ....[32]....
        /*03d4*/ 	.word	0x0000c790


	//   ....[33]....
        /*03d8*/ 	.word	0x0000d2a0


	//   ....[34]....
        /*03dc*/ 	.word	0x0000d2d0


	//   ....[35]....
        /*03e0*/ 	.word	0x0000d390


	//   ....[36]....
        /*03e4*/ 	.word	0x0000d3a0


	//   ....[37]....
        /*03e8*/ 	.word	0x0000d440


	//   ....[38]....
        /*03ec*/ 	.word	0x0000d450


	//   ....[39]....
        /*03f0*/ 	.word	0x0000d4f0


	//   ....[40]....
        /*03f4*/ 	.word	0x0000d500


	//   ....[41]....
        /*03f8*/ 	.word	0x0000d5a0


	//   ....[42]....
        /*03fc*/ 	.word	0x0000d5b0


	//   ....[43]....
        /*0400*/ 	.word	0x0000d650


	//   ....[44]....
        /*0404*/ 	.word	0x0000d660


	//   ....[45]....
        /*0408*/ 	.word	0x0000d700


	//   ....[46]....
        /*040c*/ 	.word	0x0000d710


	//   ....[47]....
        /*0410*/ 	.word	0x0000d750


	//   ....[48]....
        /*0414*/ 	.word	0x0000d7a0


	//   ....[49]....
        /*0418*/ 	.word	0x00010a30


	//   ....[50]....
        /*041c*/ 	.word	0x00010f50


	//   ....[51]....
        /*0420*/ 	.word	0x000110c0


	//   ....[52]....
        /*0424*/ 	.word	0x00011120


	//   ....[53]....
        /*0428*/ 	.word	0x00011290


	//   ....[54]....
        /*042c*/ 	.word	0x000112e0


	//   ....[55]....
        /*0430*/ 	.word	0x00011410


	//   ....[56]....
        /*0434*/ 	.word	0x00011460


	//   ....[57]....
        /*0438*/ 	.word	0x00011590


	//   ....[58]....
        /*043c*/ 	.word	0x000115e0


	//   ....[59]....
        /*0440*/ 	.word	0x00011710


	//   ....[60]....
        /*0444*/ 	.word	0x00011760


	//   ....[61]....
        /*0448*/ 	.word	0x00011890


	//   ....[62]....
        /*044c*/ 	.word	0x000118e0


	//   ....[63]....
        /*0450*/ 	.word	0x00011a10


	//   ....[64]....
        /*0454*/ 	.word	0x00011a60


	//   ....[65]....
        /*0458*/ 	.word	0x00011b70


	//   ....[66]....
        /*045c*/ 	.word	0x00011bc0


	//   ....[67]....
        /*0460*/ 	.word	0x00011f60


	//----- nvinfo : EIATTR_REG_RECONFIG
	.align		4
.L_357:
        /*0464*/ 	.byte	0x01, 0x54
	.zero		2


	//----- nvinfo : EIATTR_SYSCALL_OFFSETS
	.align		4
        /*0468*/ 	.byte	0x04, 0x46
        /*046a*/ 	.short	(.L_359 - .L_358)


	//   ....[0]....
.L_358:
        /*046c*/ 	.word	0x000011c0


	//   ....[1]....
        /*0470*/ 	.word	0x0000c3e0


	//   ....[2]....
        /*0474*/ 	.word	0x0000c520


	//   ....[3]....
        /*0478*/ 	.word	0x0000c610


	//   ....[4]....
        /*047c*/ 	.word	0x0000ce20


	//----- nvinfo : EIATTR_MBARRIER_INSTR_OFFSETS
	.align		4
.L_359:
        /*0480*/ 	.byte	0x04, 0x39
        /*0482*/ 	.short	(.L_361 - .L_360)


	//   ....[0]....
.L_360:
        /*0484*/ 	.word	0x00000270
        /*0488*/ 	.word	0x000000ff
        /*048c*/ 	.word	0x00038800
        /*0490*/ 	.short	0x0100
        /*0492*/ 	.byte	0x08
	.zero		1


	//   ....[1]....
        /*0494*/ 	.word	0x00000280
        /*0498*/ 	.word	0x000000ff
        /*049c*/ 	.word	0x00038820
        /*04a0*/ 	.short	0x0100
        /*04a2*/ 	.byte	0x08
	.zero		1


	//   ....[2]....
        /*04a4*/ 	.word	0x00000370
        /*04a8*/ 	.word	0x000000ff
        /*04ac*/ 	.word	0x00038830
        /*04b0*/ 	.short	0x0100
        /*04b2*/ 	.byte	0x08
	.zero		1


	//   ....[3]....
        /*04b4*/ 	.word	0x00000380
        /*04b8*/ 	.word	0x000000ff
        /*04bc*/ 	.word	0x00038840
        /*04c0*/ 	.short	0x0100
        /*04c2*/ 	.byte	0x08
	.zero		1


	//   ....[4]....
        /*04c4*/ 	.word	0x00000390
        /*04c8*/ 	.word	0x000000ff
        /*04cc*/ 	.word	0x00038838
        /*04d0*/ 	.short	0x0100
        /*04d2*/ 	.byte	0x08
	.zero		1


	//   ....[5]....
        /*04d4*/ 	.word	0x000003a0
        /*04d8*/ 	.word	0x000000ff
        /*04dc*/ 	.word	0x00038848
        /*04e0*/ 	.short	0x0100
        /*04e2*/ 	.byte	0x08
	.zero		1


	//   ....[6]....
        /*04e4*/ 	.word	0x000004d0
        /*04e8*/ 	.word	0x000000ff
        /*04ec*/ 	.word	0x00038850
        /*04f0*/ 	.short	0x0100
        /*04f2*/ 	.byte	0x08
	.zero		1


	//   ....[7]....
        /*04f4*/ 	.word	0x000004e0
        /*04f8*/ 	.word	0x000000ff
        /*04fc*/ 	.word	0x00038860
        /*0500*/ 	.short	0x0100
        /*0502*/ 	.byte	0x08
	.zero		1


	//   ....[8]....
        /*0504*/ 	.word	0x000004f0
        /*0508*/ 	.word	0x000000ff
        /*050c*/ 	.word	0x00038858
        /*0510*/ 	.short	0x0100
        /*0512*/ 	.byte	0x08
	.zero		1


	//   ....[9]....
        /*0514*/ 	.word	0x00000500
        /*0518*/ 	.word	0x000000ff
        /*051c*/ 	.word	0x00038868
        /*0520*/ 	.short	0x0100
        /*0522*/ 	.byte	0x08
	.zero		1


	//   ....[10]....
        /*0524*/ 	.word	0x000005f0
        /*0528*/ 	.word	0x000000ff
        /*052c*/ 	.word	0x00038870
        /*0530*/ 	.short	0x0100
        /*0532*/ 	.byte	0x06
	.zero		1


	//   ....[11]....
        /*0534*/ 	.word	0x00000600
        /*0538*/ 	.word	0x000000ff
        /*053c*/ 	.word	0x00038880
        /*0540*/ 	.short	0x0100
        /*0542*/ 	.byte	0x06
	.zero		1


	//   ....[12]....
        /*0544*/ 	.word	0x00000610
        /*0548*/ 	.word	0x000000ff
        /*054c*/ 	.word	0x00038878
        /*0550*/ 	.short	0x0100
        /*0552*/ 	.byte	0x06
	.zero		1


	//   ....[13]....
        /*0554*/ 	.word	0x00000620
        /*0558*/ 	.word	0x000000ff
        /*055c*/ 	.word	0x00038888
        /*0560*/ 	.short	0x0100
        /*0562*/ 	.byte	0x06
	.zero		1


	//   ....[14]....
        /*0564*/ 	.word	0x00000750
        /*0568*/ 	.word	0x000000ff
        /*056c*/ 	.word	0x00038890
        /*0570*/ 	.short	0x0100
        /*0572*/ 	.byte	0x08
	.zero		1


	//   ....[15]....
        /*0574*/ 	.word	0x00000760
        /*0578*/ 	.word	0x000000ff
        /*057c*/ 	.word	0x000388a0
        /*0580*/ 	.short	0x0100
        /*0582*/ 	.byte	0x08
	.zero		1


	//   ....[16]....
        /*0584*/ 	.word	0x00000770
        /*0588*/ 	.word	0x000000ff
        /*058c*/ 	.word	0x00038898
        /*0590*/ 	.short	0x0100
        /*0592*/ 	.byte	0x08
	.zero		1


	//   ....[17]....
        /*0594*/ 	.word	0x00000780
        /*0598*/ 	.word	0x000000ff
        /*059c*/ 	.word	0x000388a8
        /*05a0*/ 	.short	0x0100
        /*05a2*/ 	.byte	0x08
	.zero		1


	//   ....[18]....
        /*05a4*/ 	.word	0x000008b0
        /*05a8*/ 	.word	0x000000ff
        /*05ac*/ 	.word	0x000388b0
        /*05b0*/ 	.short	0x0100
        /*05b2*/ 	.byte	0x08
	.zero		1


	//   ....[19]....
        /*05b4*/ 	.word	0x000008c0
        /*05b8*/ 	.word	0x000000ff
        /*05bc*/ 	.word	0x000388c0
        /*05c0*/ 	.short	0x0100
        /*05c2*/ 	.byte	0x08
	.zero		1


	//   ....[20]....
        /*05c4*/ 	.word	0x000008d0
        /*05c8*/ 	.word	0x000000ff
        /*05cc*/ 	.word	0x000388b8
        /*05d0*/ 	.short	0x0100
        /*05d2*/ 	.byte	0x08
	.zero		1


	//   ....[21]....
        /*05d4*/ 	.word	0x000008e0
        /*05d8*/ 	.word	0x000000ff
        /*05dc*/ 	.word	0x000388c8
        /*05e0*/ 	.short	0x0100
        /*05e2*/ 	.byte	0x08
	.zero		1


	//   ....[22]....
        /*05e4*/ 	.word	0x00001240
        /*05e8*/ 	.word	0x000000ff
        /*05ec*/ 	.word	0x00038800
        /*05f0*/ 	.short	0x010a
        /*05f2*/ 	.byte	0x24
	.zero		1


	//   ....[23]....
        /*05f4*/ 	.word	0x000012d0
        /*05f8*/ 	.word	0x00000000
        /*05fc*/ 	.word	0x00038830
        /*0600*/ 	.short	0x010a
        /*0602*/ 	.byte	0x3f
	.zero		1


	//   ....[24]....
        /*0604*/ 	.word	0x00001350
        /*0608*/ 	.word	0x00000000
        /*060c*/ 	.word	0x00038830
        /*0610*/ 	.short	0x010a
        /*0612*/ 	.byte	0x3f
	.zero		1


	//   ....[25]....
        /*0614*/ 	.word	0x00003da0
        /*0618*/ 	.word	0x00000000
        /*061c*/ 	.word	0x00000000
        /*0620*/ 	.short	0x0101
        /*0622*/ 	.byte	0x3f
	.zero		1


	//   ....[26]....
        /*0624*/ 	.word	0x00005190
        /*0628*/ 	.word	0x000000ff
        /*062c*/ 	.word	0x00038830
        /*0630*/ 	.short	0x010a
        /*0632*/ 	.byte	0x06
	.zero		1


	//   ....[27]....
        /*0634*/ 	.word	0x000051e0
        /*0638*/ 	.word	0x000000ff
        /*063c*/ 	.word	0x00038830
        /*0640*/ 	.short	0x010a
        /*0642*/ 	.byte	0x04
	.zero		1


	//   ....[28]....
        /*0644*/ 	.word	0x00007a90
        /*0648*/ 	.word	0x000000ff
        /*064c*/ 	.word	0x00038850
        /*0650*/ 	.short	0x010a
        /*0652*/ 	.byte	0x04
	.zero		1


	//   ....[29]....
        /*0654*/ 	.word	0x00007ad0
        /*0658*/ 	.word	0x000000ff
        /*065c*/ 	.word	0x00038850
        /*0660*/ 	.short	0x010a
        /*0662*/ 	.byte	0x04
	.zero		1


	//   ....[30]....
        /*0664*/ 	.word	0x00008620
        /*0668*/ 	.word	0x0000009d
        /*066c*/ 	.word	0x00000000
        /*0670*/ 	.short	0x0101
        /*0672*/ 	.byte	0x3f
	.zero		1


	//   ....[31]....
        /*0674*/ 	.word	0x00008680
        /*0678*/ 	.word	0x000000ab
        /*067c*/ 	.word	0x00000000
        /*0680*/ 	.short	0x0101
        /*0682*/ 	.byte	0x3f
	.zero		1


	//   ....[32]....
        /*0684*/ 	.word	0x00009320
        /*0688*/ 	.word	0x000000ff
        /*068c*/ 	.word	0x00038850
        /*0690*/ 	.short	0x010a
        /*0692*/ 	.byte	0x0c
	.zero		1


	//   ....[33]....
        /*0694*/ 	.word	0x00009360
        /*0698*/ 	.word	0x000000ff
        /*069c*/ 	.word	0x00038850
        /*06a0*/ 	.short	0x010a
        /*06a2*/ 	.byte	0x0c
	.zero		1


	//   ....[34]....
        /*06a4*/ 	.word	0x0000a4b0
        /*06a8*/ 	.word	0x0000009b
        /*06ac*/ 	.word	0x00000000
        /*06b0*/ 	.short	0x0101
        /*06b2*/ 	.byte	0x3f
	.zero		1


	//   ....[35]....
        /*06b4*/ 	.word	0x0000b750
        /*06b8*/ 	.word	0x000000ff
        /*06bc*/ 	.word	0x00000000
        /*06c0*/ 	.short	0x0101
        /*06c2*/ 	.byte	0x04
	.zero		1


	//   ....[36]....
        /*06c4*/ 	.word	0x0000c9d0
        /*06c8*/ 	.word	0x00000000
        /*06cc*/ 	.word	0x00038840
        /*06d0*/ 	.short	0x010a
        /*06d2*/ 	.byte	0x3f
	.zero		1


	//   ....[37]....
        /*06d4*/ 	.word	0x0000d8b0
        /*06d8*/ 	.word	0x000000ff
        /*06dc*/ 	.word	0x00038800
        /*06e0*/ 	.short	0x0107
        /*06e2*/ 	.byte	0x24
	.zero		1


	//   ....[38]....
        /*06e4*/ 	.word	0x0000d920
        /*06e8*/ 	.word	0x000000ff
        /*06ec*/ 	.word	0x00038800
        /*06f0*/ 	.short	0x0101
        /*06f2*/ 	.byte	0x24
	.zero		1


	//   ....[39]....
        /*06f4*/ 	.word	0x0000d950
        /*06f8*/ 	.word	0x000000ff
        /*06fc*/ 	.word	0x00038820
        /*0700*/ 	.short	0x010a
        /*0702*/ 	.byte	0x24
	.zero		1


	//   ....[40]....
        /*0704*/ 	.word	0x0000dc90
        /*0708*/ 	.word	0x00000003
        /*070c*/ 	.word	0x00038840
        /*0710*/ 	.short	0x010a
        /*0712*/ 	.byte	0x3f
	.zero		1


	//   ....[41]....
        /*0714*/ 	.word	0x0000e220
        /*0718*/ 	.word	0x00000003
        /*071c*/ 	.word	0x00000060
        /*0720*/ 	.short	0x010a
        /*0722*/ 	.byte	0x3f
	.zero		1


	//   ....[42]....
        /*0724*/ 	.word	0x0000ea70
        /*0728*/ 	.word	0x00000003
        /*072c*/ 	.word	0x00038840
        /*0730*/ 	.short	0x010a
        /*0732*/ 	.byte	0x3f
	.zero		1


	//   ....[43]....
        /*0734*/ 	.word	0x0000f000
        /*0738*/ 	.word	0x00000005
        /*073c*/ 	.word	0x00000060
        /*0740*/ 	.short	0x010a
        /*0742*/ 	.byte	0x3f
	.zero		1


	//   ....[44]....
        /*0744*/ 	.word	0x0000f790
        /*0748*/ 	.word	0x00000002
        /*074c*/ 	.word	0x00038840
        /*0750*/ 	.short	0x010a
        /*0752*/ 	.byte	0x3f
	.zero		1


	//   ....[45]....
        /*0754*/ 	.word	0x0000fd20
        /*0758*/ 	.word	0x00000005
        /*075c*/ 	.word	0x00000060
        /*0760*/ 	.short	0x010a
        /*0762*/ 	.byte	0x3f
	.zero		1


	//   ....[46]....
        /*0764*/ 	.word	0x00010350
        /*0768*/ 	.word	0x00000002
        /*076c*/ 	.word	0x00038860
        /*0770*/ 	.short	0x010a
        /*0772*/ 	.byte	0x3f
	.zero		1


	//   ....[47]....
        /*0774*/ 	.word	0x000109b0
        /*0778*/ 	.word	0x00000000
        /*077c*/ 	.word	0x00038820
        /*0780*/ 	.short	0x010a
        /*0782*/ 	.byte	0x3f
	.zero		1


	//   ....[48]....
        /*0784*/ 	.word	0x00010ba0
        /*0788*/ 	.word	0x00000006
        /*078c*/ 	.word	0x00000000
        /*0790*/ 	.short	0x010a
        /*0792*/ 	.byte	0x3f
	.zero		1


	//   ....[49]....
        /*0794*/ 	.word	0x00010bf0
        /*0798*/ 	.word	0x00000003
        /*079c*/ 	.word	0x00000000
        /*07a0*/ 	.short	0x010a
        /*07a2*/ 	.byte	0x3f
	.zero		1


	//   ....[50]....
        /*07a4*/ 	.word	0x00010c50
        /*07a8*/ 	.word	0x00000012
        /*07ac*/ 	.word	0x00000000
        /*07b0*/ 	.short	0x010a
        /*07b2*/ 	.byte	0x3f
	.zero		1


	//   ....[51]....
        /*07b4*/ 	.word	0x00010c80
        /*07b8*/ 	.word	0x00000003
        /*07bc*/ 	.word	0x00000000
        /*07c0*/ 	.short	0x010a
        /*07c2*/ 	.byte	0x3f
	.zero		1


	//   ....[52]....
        /*07c4*/ 	.word	0x00010cf0
        /*07c8*/ 	.word	0x00000003
        /*07cc*/ 	.word	0x00038800
        /*07d0*/ 	.short	0x010a
        /*07d2*/ 	.byte	0x3f
	.zero		1


	//   ....[53]....
        /*07d4*/ 	.word	0x00010d40
        /*07d8*/ 	.word	0x00000000
        /*07dc*/ 	.word	0x00038830
        /*07e0*/ 	.short	0x010a
        /*07e2*/ 	.byte	0x3f
	.zero		1


	//   ....[54]....
        /*07e4*/ 	.word	0x00010db0
        /*07e8*/ 	.word	0x00000004
        /*07ec*/ 	.word	0x00038830
        /*07f0*/ 	.short	0x010a
        /*07f2*/ 	.byte	0x3f
	.zero		1


	//   ....[55]....
        /*07f4*/ 	.word	0x00010e10
        /*07f8*/ 	.word	0x00000003
        /*07fc*/ 	.word	0x00038850
        /*0800*/ 	.short	0x010a
        /*0802*/ 	.byte	0x3f
	.zero		1


	//   ....[56]....
        /*0804*/ 	.word	0x00010e70
        /*0808*/ 	.word	0x00000007
        /*080c*/ 	.word	0x00038850
        /*0810*/ 	.short	0x010a
        /*0812*/ 	.byte	0x3f
	.zero		1


	//   ....[57]....
        /*0814*/ 	.word	0x00011010
        /*0818*/ 	.word	0x00000000
        /*081c*/ 	.word	0x00038840
        /*0820*/ 	.short	0x010a
        /*0822*/ 	.byte	0x3f
	.zero		1


	//   ....[58]....
        /*0824*/ 	.word	0x00011c00
        /*0828*/ 	.word	0x0000000c
        /*082c*/ 	.word	0x00038820
        /*0830*/ 	.short	0x010a
        /*0832*/ 	.byte	0x3f
	.zero		1


	//   ....[59]....
        /*0834*/ 	.word	0x00011c50
        /*0838*/ 	.word	0x00000003
        /*083c*/ 	.word	0x00038840
        /*0840*/ 	.short	0x010a
        /*0842*/ 	.byte	0x3f
	.zero		1


	//   ....[60]....
        /*0844*/ 	.word	0x00011ca0
        /*0848*/ 	.word	0x00000003
        /*084c*/ 	.word	0x00000060
        /*0850*/ 	.short	0x010a
        /*0852*/ 	.byte	0x3f
	.zero		1


	//   ....[61]....
        /*0854*/ 	.word	0x00011cf0
        /*0858*/ 	.word	0x00000003
        /*085c*/ 	.word	0x00038840
        /*0860*/ 	.short	0x010a
        /*0862*/ 	.byte	0x3f
	.zero		1


	//   ....[62]....
        /*0864*/ 	.word	0x00011d40
        /*0868*/ 	.word	0x00000005
        /*086c*/ 	.word	0x00000060
        /*0870*/ 	.short	0x010a
        /*0872*/ 	.byte	0x3f
	.zero		1


	//   ....[63]....
        /*0874*/ 	.word	0x00011d90
        /*0878*/ 	.word	0x00000002
        /*087c*/ 	.word	0x00038840
        /*0880*/ 	.short	0x010a
        /*0882*/ 	.byte	0x3f
	.zero		1


	//   ....[64]....
        /*0884*/ 	.word	0x00011de0
        /*0888*/ 	.word	0x00000005
        /*088c*/ 	.word	0x00000060
        /*0890*/ 	.short	0x010a
        /*0892*/ 	.byte	0x3f
	.zero		1


	//   ....[65]....
        /*0894*/ 	.word	0x00011e30
        /*0898*/ 	.word	0x00000002
        /*089c*/ 	.word	0x00038860
        /*08a0*/ 	.short	0x010a
        /*08a2*/ 	.byte	0x3f
	.zero		1


	//   ....[66]....
        /*08a4*/ 	.word	0x00011e80
        /*08a8*/ 	.word	0x00000000
        /*08ac*/ 	.word	0x00038820
        /*08b0*/ 	.short	0x010a
        /*08b2*/ 	.byte	0x3f
	.zero		1


	//   ....[67]....
        /*08b4*/ 	.word	0x00012020
        /*08b8*/ 	.word	0x00000006
        /*08bc*/ 	.word	0x00000000
        /*08c0*/ 	.short	0x010a
        /*08c2*/ 	.byte	0x3f
	.zero		1


	//   ....[68]....
        /*08c4*/ 	.word	0x00012070
        /*08c8*/ 	.word	0x00000003
        /*08cc*/ 	.word	0x00000000
        /*08d0*/ 	.short	0x010a
        /*08d2*/ 	.byte	0x3f
	.zero		1


	//   ....[69]....
        /*08d4*/ 	.word	0x000120c0
        /*08d8*/ 	.word	0x00000012
        /*08dc*/ 	.word	0x00000000
        /*08e0*/ 	.short	0x010a
        /*08e2*/ 	.byte	0x3f
	.zero		1


	//----- nvinfo : EIATTR_NUM_MBARRIERS
	.align		4
.L_361:
        /*08e4*/ 	.byte	0x03, 0x38
        /*08e6*/ 	.short	0x0016


	//----- nvinfo : EIATTR_EXIT_INSTR_OFFSETS
	.align		4
        /*08e8*/ 	.byte	0x04, 0x1c
        /*08ea*/ 	.short	(.L_363 - .L_362)


	//   ....[0]....
.L_362:
        /*08ec*/ 	.word	0x00000a00


	//   ....[1]....
        /*08f0*/ 	.word	0x0000be60


	//   ....[2]....
        /*08f4*/ 	.word	0x00010cd0


	//----- nvinfo : EIATTR_MAX_THREADS
	.align		4
.L_363:
        /*08f8*/ 	.byte	0x04, 0x05
        /*08fa*/ 	.short	(.L_365 - .L_364)
.L_364:
        /*08fc*/ 	.word	0x00000180
        /*0900*/ 	.word	0x00000001
        /*0904*/ 	.word	0x00000001


	//----- nvinfo : EIATTR_CRS_STACK_SIZE
	.align		4
.L_365:
        /*0908*/ 	.byte	0x04, 0x1e
        /*090a*/ 	.short	(.L_367 - .L_366)
.L_366:
        /*090c*/ 	.word	0x00000000


	//----- nvinfo : EIATTR_CBANK_PARAM_SIZE
	.align		4
.L_367:
        /*0910*/ 	.byte	0x03, 0x19
        /*0912*/ 	.short	0x0a70


	//----- nvinfo : EIATTR_PARAM_CBANK
	.align		4
        /*0914*/ 	.byte	0x04, 0x0a
        /*0916*/ 	.short	(.L_369 - .L_368)
	.align		4
.L_368:
        /*0918*/ 	.word	index@(.nv.constant0._ZN7cutlass13device_kernelIN5flash11enable_sm90INS1_16FlashAttnFwdSm90INS1_25CollectiveMainloopFwdSm90ILi2EN4cute5tupleIJNS5_1CILi1EEES8_S8_EEENS6_IJNS7_ILi128EEENS7_ILi80EEENS7_ILi256EEEEEELi256ENS_6half_tEfNS_4arch4Sm90ELb0ELb0ELb0ELb0ELb0ELb0ELb0ELb1ELb1ELb1ELb0ELb0EEENS1_21CollectiveEpilogueFwdINS6_IJSA_SC_SB_EEES9_SE_SG_Li256ELb0ELb1ELb0ELb0EEENS1_29StaticPersistentTileSchedulerILb0EEEEEEEEEvNT_6ParamsE)
        /*091c*/ 	.short	0x0210
        /*091e*/ 	.short	0x0a70


	//----- nvinfo : EIATTR_SW_WAR
	.align		4
.L_369:
        /*0920*/ 	.byte	0x04, 0x36
        /*0922*/ 	.short	(.L_371 - .L_370)
.L_370:
        /*0924*/ 	.word	0x00000008
.L_371:


//--------------------- .nv.info._ZN7cutlass13device_kernelIN5flash11enable_sm90INS1_16FlashAttnFwdSm90INS1_25CollectiveMainloopFwdSm90ILi2EN4cute5tupleIJNS5_1CILi2EEENS7_ILi1EEES9_EEENS6_IJNS7_ILi128EEENS7_ILi80EEENS7_ILi256EEEEEELi256ENS_6half_tEfNS_4arch4Sm90ELb0ELb0ELb0ELb0ELb0ELb0ELb0ELb1ELb1ELb1ELb0ELb0EEENS1_21CollectiveEpilogueFwdINS6_IJSB_SD_SC_EEESA_SF_SH_Li256ELb0ELb1ELb0ELb0EEENS1_29StaticPersistentTileSchedulerILb0EEEEEEEEEvNT_6ParamsE --------------------------
	.section	.nv.info._ZN7cutlass13device_kernelIN5flash11enable_sm90INS1_16FlashAttnFwdSm90INS1_25CollectiveMainloopFwdSm90ILi2EN4cute5tupleIJNS5_1CILi2EEENS7_ILi1EEES9_EEENS6_IJNS7_ILi128EEENS7_ILi80EEENS7_ILi256EEEEEELi256ENS_6half_tEfNS_4arch4Sm90ELb0ELb0ELb0ELb0ELb0ELb0ELb0ELb1ELb1ELb1ELb0ELb0EEENS1_21CollectiveEpilogueFwdINS6_IJSB_SD_SC_EEESA_SF_SH_Li256ELb0ELb1ELb0ELb0EEENS1_29StaticPersistentTileSchedulerILb0EEEEEEEEEvNT_6ParamsE,"",@"SHT_CUDA_INFO"
	.sectionflags	@""
	.align	4


	//----- nvinfo : EIATTR_CUDA_API_VERSION
	.align		4
        /*0000*/ 	.byte	0x04, 0x37
        /*0002*/ 	.short	(.L_373 - .L_372)
.L_372:
        /*0004*/ 	.word	0x00000082


	//----- nvinfo : EIATTR_KPARAM_INFO
	.align		4
.L_373:
        /*0008*/ 	.byte	0x04, 0x17
        /*000a*/ 	.short	(.L_375 - .L_374)
.L_374:
        /*000c*/ 	.word	0x00000000
        /*0010*/ 	.short	0x0000
        /*0012*/ 	.short	0x0070
        /*0014*/ 	.byte	0x00, 0xf0, 0x01, 0x28


	//----- nvinfo : EIATTR_SPARSE_MMA_MASK
	.align		4
.L_375:
        /*0018*/ 	.byte	0x03, 0x50
        /*001a*/ 	.short	0x0000


	//----- nvinfo : EIATTR_MAXREG_COUNT
	.align		4
        /*001c*/ 	.byte	0x03, 0x1b
        /*001e*/ 	.short	0x00a8


	//----- nvinfo : EIATTR_NUM_BARRIERS
	.align		4
        /*0020*/ 	.byte	0x02, 0x4c
        /*0022*/ 	.byte	0x09
	.zero		1


	//----- nvinfo : EIATTR_EXTERNS
	.align		4
        /*0024*/ 	.byte	0x04, 0x0f
        /*0026*/ 	.short	(.L_377 - .L_376)


	//   ....[0]....
	.align		4
.L_376:
        /*0028*/ 	.word	index@(__assertfail)


	//----- nvinfo : EIATTR_ANNOTATIONS
	.align		4
.L_377:
        /*002c*/ 	.byte	0x04, 0x55
        /*002e*/ 	.short	(.L_379 - .L_378)


	//   ....[0]....
.L_378:
        /* <DEDUP_REMOVED lines=32> */


	//----- nvinfo : EIATTR_MERCURY_ISA_VERSION
	.align		4
.L_379:
        /*0218*/ 	.byte	0x03, 0x5f
        /*021a*/ 	.short	0x0101


	//----- nvinfo : EIATTR_INT_WARP_WIDE_INSTR_OFFSETS
	.align		4
        /*021c*/ 	.byte	0x04, 0x31
        /*021e*/ 	.short	(.L_381 - .L_380)


	//   ....[0]....
.L_380:
        /*0220*/ 	.word	0x00000130


	//   ....[1]....
        /*0224*/ 	.word	0x00000170


	//   ....[2]....
        /*0228*/ 	.word	0x000001e0


	//----- nvinfo : EIATTR_COOP_GROUP_MASK_REGIDS
	.align		4
.L_381:
        /*022c*/ 	.byte	0x04, 0x29
        /*022e*/ 	.short	(.L_383 - .L_382)


	//   ....[0]....
.L_382:
        /*0230*/ 	.word	0xffffffff


	//   ....[1]....
        /*0234*/ 	.word	0xffffffff


	//   ....[2]....
        /*0238*/ 	.word	0xffffffff


	//   ....[3]....
        /*023c*/ 	.word	0xffffffff


	//   ....[4]....
        /*0240*/ 	.word	0xffffffff


	//   ....[5]....
        /*0244*/ 	.word	0xffffffff


	//   ....[6]....
        /*0248*/ 	.word	0xffffffff


	//   ....[7]....
        /*024c*/ 	.word	0xffffffff


	//   ....[8]....
        /*0250*/ 	.word	0xffffffff


	//   ....[9]....
        /*0254*/ 	.word	0xffffffff


	//   ....[10]....
        /*0258*/ 	.word	0xffffffff


	//   ....[11]....
        /*025c*/ 	.word	0xffffffff


	//   ....[12]....
        /*0260*/ 	.word	0xffffffff


	//   ....[13]....
        /*0264*/ 	.word	0xffffffff


	//   ....[14]....
        /*0268*/ 	.word	0xffffffff


	//   ....[15]....
        /*026c*/ 	.word	0xffffffff


	//   ....[16]....
        /*0270*/ 	.word	0xffffffff


	//   ....[17]....
        /*0274*/ 	.word	0xffffffff


	//   ....[18]....
        /*0278*/ 	.word	0xffffffff


	//   ....[19]....
        /*027c*/ 	.word	0xffffffff


	//   ....[20]....
        /*0280*/ 	.word	0xffffffff


	//   ....[21]....
        /*0284*/ 	.word	0xffffffff


	//   ....[22]....
        /*0288*/ 	.word	0xffffffff


	//   ....[23]....
        /*028c*/ 	.word	0xffffffff


	//   ....[24]....
        /*0290*/ 	.word	0xffffffff


	//   ....[25]....
        /*0294*/ 	.word	0xffffffff


	//   ....[26]....
        /*0298*/ 	.word	0xffffffff


	//   ....[27]....
        /*029c*/ 	.word	0xffffffff


	//   ....[28]....
        /*02a0*/ 	.word	0xffffffff


	//   ....[29]....
        /*02a4*/ 	.word	0xffffffff


	//   ....[30]....
        /*02a8*/ 	.word	0xffffffff


	//   ....[31]....
        /*02ac*/ 	.word	0xffffffff


	//   ....[32]....
        /*02b0*/ 	.word	0xffffffff


	//   ....[33]....
        /*02b4*/ 	.word	0xffffffff


	//   ....[34]....
        /*02b8*/ 	.word	0xffffffff


	//   ....[35]....
        /*02bc*/ 	.word	0xffffffff


	//   ....[36]....
        /*02c0*/ 	.word	0xffffffff


	//   ....[37]....
        /*02c4*/ 	.word	0xffffffff


	//   ....[38]....
        /*02c8*/ 	.word	0xffffffff


	//   ....[39]....
        /*02cc*/ 	.word	0xffffffff


	//   ....[40]....
        /*02d0*/ 	.word	0xffffffff


	//   ....[41]....
        /*02d4*/ 	.word	0xffffffff


	//   ....[42]....
        /*02d8*/ 	.word	0xffffffff


	//   ....[43]....
        /*02dc*/ 	.word	0xffffffff


	//   ....[44]....
        /*02e0*/ 	.word	0xffffffff


	//   ....[45]....
        /*02e4*/ 	.word	0xffffffff


	//   ....[46]....
        /*02e8*/ 	.word	0xffffffff


	//   ....[47]....
        /*02ec*/ 	.word	0xffffffff


	//   ....[48]....
        /*02f0*/ 	.word	0xffffffff


	//   ....[49]....
        /*02f4*/ 	.word	0xffffffff


	//   ....[50]....
        /*02f8*/ 	.word	0xffffffff


	//   ....[51]....
        /*02fc*/ 	.word	0x0500000f


	//   ....[52]....
        /*0300*/ 	.word	0x0500000f


	//   ....[53]....
        /*0304*/ 	.word	0x0500000f


	//   ....[54]....
        /*0308*/ 	.word	0x0500000f


	//   ....[55]....
        /*030c*/ 	.word	0x0500000f


	//   ....[56]....
        /*0310*/ 	.word	0x0500000f


	//   ....[57]....
        /*0314*/ 	.word	0x0500000f


	//   ....[58]....
        /*0318*/ 	.word	0x0500000f


	//   ....[59]....
        /*031c*/ 	.word	0x0500000f


	//   ....[60]....
        /*0320*/ 	.word	0x0500000f


	//   ....[61]....
        /*0324*/ 	.word	0x0500000f


	//   ....[62]....
        /*0328*/ 	.word	0x0500000f


	//   ....[63]....
        /*032c*/ 	.word	0x0500000f


	//   ....[64]....
        /*0330*/ 	.word	0x0500000f


	//   ....[65]....
        /*0334*/ 	.word	0x0500000f


	//   ....[66]....
        /*0338*/ 	.word	0x0500000f


	//   ....[67]....
        /*033c*/ 	.word	0x0500000f


	//   ....[68]....
        /*0340*/ 	.word	0x0500000f


	//----- nvinfo : EIATTR_COOP_GROUP_INSTR_OFFSETS
	.align		4
.L_383:
        /*0344*/ 	.byte	0x04, 0x28
        /*0346*/ 	.short	(.L_385 - .L_384)


	//   ....[0]....
.L_384:
        /*0348*/ 	.word	0x00000060


	//   ....[1]....
        /*034c*/ 	.word	0x00000140


	//   ....[2]....
        /*0350*/ 	.word	0x00000190


	//   ....[3]....
        /*0354*/ 	.word	0x000003d0


	//   ....[4]....
        /*0358*/ 	.word	0x00000600


	//   ....[5]....
        /*035c*/ 	.word	0x00000830


	//   ....[6]....
        /*0360*/ 	.word	0x00000ac0


	//   ....[7]....
        /*0364*/ 	.word	0x00000dd0


	//   ....[8]....
        /*0368*/ 	.word	0x00001310


	//   ....[9]....
        /*036c*/ 	.word	0x00004390


	//   ....[10]....
        /*0370*/ 	.word	0x000043e0


	//   ....[11]....
        /*0374*/ 	.word	0x000047f0


	//   ....[12]....
        /*0378*/ 	.word	0x00004860


	//   ....[13]....
        /*037c*/ 	.word	0x00008040


	//   ....[14]....
        /*0380*/ 	.word	0x00008060


	//   ....[15]....
        /*0384*/ 	.word	0x00008090


	//   ....[16]....
        /*0388*/ 	.word	0x000080a0


	//   ....[17]....
        /*038c*/ 	.word	0x00009490


	//   ....[18]....
        /*0390*/ 	.word	0x000094c0


	//   ....[19]....
        /*0394*/ 	.word	0x00009580


	//   ....[20]....
        /*0398*/ 	.word	0x00009590


	//   ....[21]....
        /*039c*/ 	.word	0x0000b130


	//   ....[22]....
        /*03a0*/ 	.word	0x0000b160


	//   ....[23]....
        /*03a4*/ 	.word	0x0000b280


	//   ....[24]....
        /*03a8*/ 	.word	0x0000b2b0


	//   ....[25]....
        /*03ac*/ 	.word	0x0000b980


	//   ....[26]....
        /*03b0*/ 	.word	0x0000b9b0


	//   ....[27]....
        /*03b4*/ 	.word	0x0000bb10


	//   ....[28]....
        /*03b8*/ 	.word	0x0000bb30


	//   ....[29]....
        /*03bc*/ 	.word	0x0000bc70


	//   ....[30]....
        /*03c0*/ 	.word	0x0000bc90


	//   ....[31]....
        /*03c4*/ 	.word	0x0000bdf0


	//   ....[32]....
        /*03c8*/ 	.word	0x0000be20


	//   ....[33]....
        /*03cc*/ 	.word	0x0000c9d0


	//   ....[34]....
        /*03d0*/ 	.word	0x0000d560


	//   ....[35]....
        /*03d4*/ 	.word	0x0000d5a0


	//   ....[36]....
        /*03d8*/ 	.word	0x0000d6a0


	//   ....[37]....
        /*03dc*/ 	.word	0x0000d6b0


	//   ....[38]....
        /*03e0*/ 	.word	0x0000d760


	//   ....[39]....
        /*03e4*/ 	.word	0x0000d770


	//   ....[40]....
        /*03e8*/ 	.word	0x0000d830


	//   ....[41]....
        /*03ec*/ 	.word	0x0000d840


	//   ....[42]....
        /*03f0*/ 	.word	0x0000d900


	//   ....[43]....
        /*03f4*/ 	.word	0x0000d910


	//   ....[44]....
        /*03f8*/ 	.word	0x0000d9d0


	//   ....[45]....
        /*03fc*/ 	.word	0x0000d9e0


	//   ....[46]....
        /*0400*/ 	.word	0x0000daa0


	//   ....[47]....
        /*0404*/ 	.word	0x0000dab0


	//   ....[48]....
        /*0408*/ 	.word	0x0000db20


	//   ....[49]....
        /*040c*/ 	.word	0x0000db70


	//   ....[50]....
        /*0410*/ 	.word	0x000112d0


	//   ....[51]....
        /*0414*/ 	.word	0x000117f0


	//   ....[52]....
        /*0418*/ 	.word	0x00011970


	//   ....[53]....
        /*041c*/ 	.word	0x000119d0


	//   ....[54]....
        /*0420*/ 	.word	0x00011b80


	//   ....[55]....
        /*0424*/ 	.word	0x00011bd0


	//   ....[56]....
        /*0428*/ 	.word	0x00011d20


	//   ....[57]....
        /*042c*/ 	.word	0x00011d70


	//   ....[58]....
        /*0430*/ 	.word	0x00011ec0


	//   ....[59]....
        /*0434*/ 	.word	0x00011f10


	//   ....[60]....
        /*0438*/ 	.word	0x00012060


	//   ....[61]....
        /*043c*/ 	.word	0x000120b0


	//   ....[62]....
        /*0440*/ 	.word	0x00012200


	//   ....[63]....
        /*0444*/ 	.word	0x00012250


	//   ....[64]....
        /*0448*/ 	.word	0x00012390


	//   ....[65]....
        /*044c*/ 	.word	0x000123e0


	//   ....[66]....
        /*0450*/ 	.word	0x00012510


	//   ....[67]....
        /*0454*/ 	.word	0x00012560


	//   ....[68]....
        /*0458*/ 	.word	0x00012910


	//----- nvinfo : EIATTR_REG_RECONFIG
	.align		4
.L_385:
        /*045c*/ 	.byte	0x01, 0x54
	.zero		2


	//----- nvinfo : EIATTR_SYSCALL_OFFSETS
	.align		4
        /*0460*/ 	.byte	0x04, 0x46
        /*0462*/ 	.short	(.L_387 - .L_386)


	//   ....[0]....
.L_386:
        /*0464*/ 	.word	0x000016d0


	//   ....[1]....
        /*0468*/ 	.word	0x0000c5f0


	//   ....[2]....
        /*046c*/ 	.word	0x0000c730


	//   ....[3]....
        /*0470*/ 	.word	0x0000c820


	//   ....[4]....
        /*0474*/ 	.word	0x0000d100


	//----- nvinfo : EIATTR_MBARRIER_INSTR_OFFSETS
	.align		4
.L_387:
        /*0478*/ 	.byte	0x04, 0x39
        /*047a*/ 	.short	(.L_389 - .L_388)


	//   ....[0]....
.L_388:
        /*047c*/ 	.word	0x00000270
        /*0480*/ 	.word	0x000000ff
        /*0484*/ 	.word	0x00038800
        /*0488*/ 	.short	0x0100
        /*048a*/ 	.byte	0x08
	.zero		1


	//   ....[1]....
        /*048c*/ 	.word	0x00000280
        /*0490*/ 	.word	0x000000ff
        /*0494*/ 	.word	0x00038820
        /*0498*/ 	.short	0x0100
        /*049a*/ 	.byte	0x08
	.zero		1


	//   ....[2]....
        /*049c*/ 	.word	0x00000370
        /*04a0*/ 	.word	0x000000ff
        /*04a4*/ 	.word	0x00038830
        /*04a8*/ 	.short	0x0100
        /*04aa*/ 	.byte	0x08
	.zero		1


	//   ....[3]....
        /*04ac*/ 	.word	0x00000380
        /*04b0*/ 	.word	0x000000ff
        /*04b4*/ 	.word	0x00038840
        /*04b8*/ 	.short	0x0100
        /*04ba*/ 	.byte	0x08
	.zero		1


	//   ....[4]....
        /*04bc*/ 	.word	0x00000390
        /*04c0*/ 	.word	0x000000ff
        /*04c4*/ 	.word	0x00038838
        /*04c8*/ 	.short	0x0100
        /*04ca*/ 	.byte	0x08
	.zero		1


	//   ....[5]....
        /*04cc*/ 	.word	0x000003a0
        /*04d0*/ 	.word	0x000000ff
        /*04d4*/ 	.word	0x00038848
        /*04d8*/ 	.short	0x0100
        /*04da*/ 	.byte	0x08
	.zero		1


	//   ....[6]....
        /*04dc*/ 	.word	0x000005b0
        /*04e0*/ 	.word	0x000000ff
        /*04e4*/ 	.word	0x00038850
        /*04e8*/ 	.short	0x0100
        /*04ea*/ 	.byte	0x08
	.zero		1


	//   ....[7]....
        /*04ec*/ 	.word	0x000005c0
        /*04f0*/ 	.word	0x000000ff
        /*04f4*/ 	.word	0x00038860
        /*04f8*/ 	.short	0x0100
        /*04fa*/ 	.byte	0x08
	.zero		1


	//   ....[8]....
        /*04fc*/ 	.word	0x000005d0
        /*0500*/ 	.word	0x000000ff
        /*0504*/ 	.word	0x00038858
        /*0508*/ 	.short	0x0100
        /*050a*/ 	.byte	0x08
	.zero		1


	//   ....[9]....
        /*050c*/ 	.word	0x000005e0
        /*0510*/ 	.word	0x000000ff
        /*0514*/ 	.word	0x00038868
        /*0518*/ 	.short	0x0100
        /*051a*/ 	.byte	0x08
	.zero		1


	//   ....[10]....
        /*051c*/ 	.word	0x000007e0
        /*0520*/ 	.word	0x000000ff
        /*0524*/ 	.word	0x00038870
        /*0528*/ 	.short	0x0100
        /*052a*/ 	.byte	0x08
	.zero		1


	//   ....[11]....
        /*052c*/ 	.word	0x000007f0
        /*0530*/ 	.word	0x000000ff
        /*0534*/ 	.word	0x00038880
        /*0538*/ 	.short	0x0100
        /*053a*/ 	.byte	0x08
	.zero		1


	//   ....[12]....
        /*053c*/ 	.word	0x00000800
        /*0540*/ 	.word	0x000000ff
        /*0544*/ 	.word	0x00038878
        /*0548*/ 	.short	0x0100
        /*054a*/ 	.byte	0x08
	.zero		1


	//   ....[13]....
        /*054c*/ 	.word	0x00000810
        /*0550*/ 	.word	0x000000ff
        /*0554*/ 	.word	0x00038888
        /*0558*/ 	.short	0x0100
        /*055a*/ 	.byte	0x08
	.zero		1


	//   ....[14]....
        /*055c*/ 	.word	0x00000a70
        /*0560*/ 	.word	0x000000ff
        /*0564*/ 	.word	0x00038890
        /*0568*/ 	.short	0x0100
        /*056a*/ 	.byte	0x08
	.zero		1


	//   ....[15]....
        /*056c*/ 	.word	0x00000a80
        /*0570*/ 	.word	0x000000ff
        /*0574*/ 	.word	0x000388a0
        /*0578*/ 	.short	0x0100
        /*057a*/ 	.byte	0x08
	.zero		1


	//   ....[16]....
        /*057c*/ 	.word	0x00000a90
        /*0580*/ 	.word	0x000000ff
        /*0584*/ 	.word	0x00038898
        /*0588*/ 	.short	0x0100
        /*058a*/ 	.byte	0x08
	.zero		1


	//   ....[17]....
        /*058c*/ 	.word	0x00000aa0
        /*0590*/ 	.word	0x000000ff
        /*0594*/ 	.word	0x000388a8
        /*0598*/ 	.short	0x0100
        /*059a*/ 	.byte	0x08
	.zero		1


	//   ....[18]....
        /*059c*/ 	.word	0x00000d30
        /*05a0*/ 	.word	0x000000ff
        /*05a4*/ 	.word	0x000388b0
        /*05a8*/ 	.short	0x0100
        /*05aa*/ 	.byte	0x08
	.zero		1


	//   ....[19]....
        /*05ac*/ 	.word	0x00000d40
        /*05b0*/ 	.word	0x000000ff
        /*05b4*/ 	.word	0x000388c0
        /*05b8*/ 	.short	0x0100
        /*05ba*/ 	.byte	0x08
	.zero		1


	//   ....[20]....
        /*05bc*/ 	.word	0x00000d50
        /*05c0*/ 	.word	0x000000ff
        /*05c4*/ 	.word	0x000388b8
        /*05c8*/ 	.short	0x0100
        /*05ca*/ 	.byte	0x08
	.zero		1


	//   ....[21]....
        /*05cc*/ 	.word	0x00000d60
        /*05d0*/ 	.word	0x000000ff
        /*05d4*/ 	.word	0x000388c8
        /*05d8*/ 	.short	0x0100
        /*05da*/ 	.byte	0x08
	.zero		1


	//   ....[22]....
        /*05dc*/ 	.word	0x00001750
        /*05e0*/ 	.word	0x000000ff
        /*05e4*/ 	.word	0x00038800
        /*05e8*/ 	.short	0x010a
        /*05ea*/ 	.byte	0x24
	.zero		1


	//   ....[23]....
        /*05ec*/ 	.word	0x000017e0
        /*05f0*/ 	.word	0x00000000
        /*05f4*/ 	.word	0x00038830
        /*05f8*/ 	.short	0x010a
        /*05fa*/ 	.byte	0x3f
	.zero		1


	//   ....[24]....
        /*05fc*/ 	.word	0x00001820
        /*0600*/ 	.word	0x00000000
        /*0604*/ 	.word	0x00038830
        /*0608*/ 	.short	0x010a
        /*060a*/ 	.byte	0x3f
	.zero		1


	//   ....[25]....
        /*060c*/ 	.word	0x00004ab0
        /*0610*/ 	.word	0x00000000
        /*0614*/ 	.word	0x00000000
        /*0618*/ 	.short	0x0101
        /*061a*/ 	.byte	0x3f
	.zero		1


	//   ....[26]....
        /*061c*/ 	.word	0x00005200
        /*0620*/ 	.word	0x000000ff
        /*0624*/ 	.word	0x00038830
        /*0628*/ 	.short	0x010a
        /*062a*/ 	.byte	0x06
	.zero		1


	//   ....[27]....
        /*062c*/ 	.word	0x00005250
        /*0630*/ 	.word	0x000000ff
        /*0634*/ 	.word	0x00038830
        /*0638*/ 	.short	0x010a
        /*063a*/ 	.byte	0x04
	.zero		1


	//   ....[28]....
        /*063c*/ 	.word	0x00007af0
        /*0640*/ 	.word	0x000000ff
        /*0644*/ 	.word	0x00038850
        /*0648*/ 	.short	0x010a
        /*064a*/ 	.byte	0x04
	.zero		1


	//   ....[29]....
        /*064c*/ 	.word	0x00007b30
        /*0650*/ 	.word	0x000000ff
        /*0654*/ 	.word	0x00038850
        /*0658*/ 	.short	0x010a
        /*065a*/ 	.byte	0x04
	.zero		1


	//   ....[30]....
        /*065c*/ 	.word	0x00008780
        /*0660*/ 	.word	0x0000000e
        /*0664*/ 	.word	0x00000000
        /*0668*/ 	.short	0x0101
        /*066a*/ 	.byte	0x3f
	.zero		1


	//   ....[31]....
        /*066c*/ 	.word	0x00008a50
        /*0670*/ 	.word	0x0000009b
        /*0674*/ 	.word	0x00000000
        /*0678*/ 	.short	0x0101
        /*067a*/ 	.byte	0x3f
	.zero		1


	//   ....[32]....
        /*067c*/ 	.word	0x00009400
        /*0680*/ 	.word	0x000000ff
        /*0684*/ 	.word	0x00038850
        /*0688*/ 	.short	0x010a
        /*068a*/ 	.byte	0x09
	.zero		1


	//   ....[33]....
        /*068c*/ 	.word	0x00009440
        /*0690*/ 	.word	0x000000ff
        /*0694*/ 	.word	0x00038850
        /*0698*/ 	.short	0x010a
        /*069a*/ 	.byte	0x09
	.zero		1


	//   ....[34]....
        /*069c*/ 	.word	0x00009e00
        /*06a0*/ 	.word	0x00000007
        /*06a4*/ 	.word	0x00000000
        /*06a8*/ 	.short	0x0101
        /*06aa*/ 	.byte	0x3f
	.zero		1


	//   ....[35]....
        /*06ac*/ 	.word	0x0000b950
        /*06b0*/ 	.word	0x000000ff
        /*06b4*/ 	.word	0x00000000
        /*06b8*/ 	.short	0x0101
        /*06ba*/ 	.byte	0x05
	.zero		1


	//   ....[36]....
        /*06bc*/ 	.word	0x0000b9c0
        /*06c0*/ 	.word	0x000000ff
        /*06c4*/ 	.word	0x00000000
        /*06c8*/ 	.short	0x0101
        /*06ca*/ 	.byte	0x04
	.zero		1


	//   ....[37]....
        /*06cc*/ 	.word	0x0000cbf0
        /*06d0*/ 	.word	0x00000002
        /*06d4*/ 	.word	0x00038840
        /*06d8*/ 	.short	0x010a
        /*06da*/ 	.byte	0x3f
	.zero		1


	//   ....[38]....
        /*06dc*/ 	.word	0x0000dc90
        /*06e0*/ 	.word	0x000000ff
        /*06e4*/ 	.word	0x00038800
        /*06e8*/ 	.short	0x0107
        /*06ea*/ 	.byte	0x24
	.zero		1


	//   ....[39]....
        /*06ec*/ 	.word	0x0000dd00
        /*06f0*/ 	.word	0x000000ff
        /*06f4*/ 	.word	0x00038800
        /*06f8*/ 	.short	0x0101
        /*06fa*/ 	.byte	0x24
	.zero		1


	//   ....[40]....
        /*06fc*/ 	.word	0x0000dd20
        /*0700*/ 	.word	0x000000ff
        /*0704*/ 	.word	0x00038820
        /*0708*/ 	.short	0x010a
        /*070a*/ 	.byte	0x24
	.zero		1


	//   ....[41]....
        /*070c*/ 	.word	0x0000e040
        /*0710*/ 	.word	0x00000003
        /*0714*/ 	.word	0x00038840
        /*0718*/ 	.short	0x010a
        /*071a*/ 	.byte	0x3f
	.zero		1


	//   ....[42]....
        /*071c*/ 	.word	0x0000e6a0
        /*0720*/ 	.word	0x00000002
        /*0724*/ 	.word	0x00038860
        /*0728*/ 	.short	0x010a
        /*072a*/ 	.byte	0x3f
	.zero		1


	//   ....[43]....
        /*072c*/ 	.word	0x0000ef70
        /*0730*/ 	.word	0x00000003
        /*0734*/ 	.word	0x00038840
        /*0738*/ 	.short	0x010a
        /*073a*/ 	.byte	0x3f
	.zero		1


	//   ....[44]....
        /*073c*/ 	.word	0x0000f5d0
        /*0740*/ 	.word	0x00000002
        /*0744*/ 	.word	0x00038860
        /*0748*/ 	.short	0x010a
        /*074a*/ 	.byte	0x3f
	.zero		1


	//   ....[45]....
        /*074c*/ 	.word	0x0000fe00
        /*0750*/ 	.word	0x00000003
        /*0754*/ 	.word	0x00038840
        /*0758*/ 	.short	0x010a
        /*075a*/ 	.byte	0x3f
	.zero		1


	//   ....[46]....
        /*075c*/ 	.word	0x00010450
        /*0760*/ 	.word	0x00000002
        /*0764*/ 	.word	0x00038860
        /*0768*/ 	.short	0x010a
        /*076a*/ 	.byte	0x3f
	.zero		1


	//   ....[47]....
        /*076c*/ 	.word	0x00010af0
        /*0770*/ 	.word	0x00000000
        /*0774*/ 	.word	0x00038860
        /*0778*/ 	.short	0x010a
        /*077a*/ 	.byte	0x3f
	.zero		1


	//   ....[48]....
        /*077c*/ 	.word	0x00011250
        /*0780*/ 	.word	0x00000000
        /*0784*/ 	.word	0x00038820
        /*0788*/ 	.short	0x010a
        /*078a*/ 	.byte	0x3f
	.zero		1


	//   ....[49]....
        /*078c*/ 	.word	0x00011460
        /*0790*/ 	.word	0x00000006
        /*0794*/ 	.word	0x00000000
        /*0798*/ 	.short	0x010a
        /*079a*/ 	.byte	0x3f
	.zero		1


	//   ....[50]....
        /*079c*/ 	.word	0x00011490
        /*07a0*/ 	.word	0x00000007
        /*07a4*/ 	.word	0x00000000
        /*07a8*/ 	.short	0x010a
        /*07aa*/ 	.byte	0x3f
	.zero		1


	//   ....[51]....
        /*07ac*/ 	.word	0x000114f0
        /*07b0*/ 	.word	0x00000004
        /*07b4*/ 	.word	0x00000000
        /*07b8*/ 	.short	0x010a
        /*07ba*/ 	.byte	0x3f
	.zero		1


	//   ....[52]....
        /*07bc*/ 	.word	0x00011520
        /*07c0*/ 	.word	0x00000003
        /*07c4*/ 	.word	0x00000000
        /*07c8*/ 	.short	0x010a
        /*07ca*/ 	.byte	0x3f
	.zero		1


	//   ....[53]....
        /*07cc*/ 	.word	0x00011590
        /*07d0*/ 	.word	0x00000003
        /*07d4*/ 	.word	0x00038800
        /*07d8*/ 	.short	0x010a
        /*07da*/ 	.byte	0x3f
	.zero		1


	//   ....[54]....
        /*07dc*/ 	.word	0x000115e0
        /*07e0*/ 	.word	0x00000000
        /*07e4*/ 	.word	0x00038830
        /*07e8*/ 	.short	0x010a
        /*07ea*/ 	.byte	0x3f
	.zero		1


	//   ....[55]....
        /*07ec*/ 	.word	0x00011650
        /*07f0*/ 	.word	0x00000098
        /*07f4*/ 	.word	0x00038830
        /*07f8*/ 	.short	0x010a
        /*07fa*/ 	.byte	0x3f
	.zero		1


	//   ....[56]....
        /*07fc*/ 	.word	0x000116b0
        /*0800*/ 	.word	0x00000003
        /*0804*/ 	.word	0x00038850
        /*0808*/ 	.short	0x010a
        /*080a*/ 	.byte	0x3f
	.zero		1


	//   ....[57]....
        /*080c*/ 	.word	0x00011710
        /*0810*/ 	.word	0x00000007
        /*0814*/ 	.word	0x00038850
        /*0818*/ 	.short	0x010a
        /*081a*/ 	.byte	0x3f
	.zero		1


	//   ....[58]....
        /*081c*/ 	.word	0x000118b0
        /*0820*/ 	.word	0x00000002
        /*0824*/ 	.word	0x00038840
        /*0828*/ 	.short	0x010a
        /*082a*/ 	.byte	0x3f
	.zero		1


	//   ....[59]....
        /*082c*/ 	.word	0x000125b0
        /*0830*/ 	.word	0x00000002
        /*0834*/ 	.word	0x00038820
        /*0838*/ 	.short	0x010a
        /*083a*/ 	.byte	0x3f
	.zero		1


	//   ....[60]....
        /*083c*/ 	.word	0x00012600
        /*0840*/ 	.word	0x00000003
        /*0844*/ 	.word	0x00038840
        /*0848*/ 	.short	0x010a
        /*084a*/ 	.byte	0x3f
	.zero		1


	//   ....[61]....
        /*084c*/ 	.word	0x00012650
        /*0850*/ 	.word	0x00000002
        /*0854*/ 	.word	0x00038860
        /*0858*/ 	.short	0x010a
        /*085a*/ 	.byte	0x3f
	.zero		1


	//   ....[62]....
        /*085c*/ 	.word	0x000126a0
        /*0860*/ 	.word	0x00000003
        /*0864*/ 	.word	0x00038840
        /*0868*/ 	.short	0x010a
        /*086a*/ 	.byte	0x3f
	.zero		1


	//   ....[63]....
        /*086c*/ 	.word	0x000126f0
        /*0870*/ 	.word	0x00000002
        /*0874*/ 	.word	0x00038860
        /*0878*/ 	.short	0x010a
        /*087a*/ 	.byte	0x3f
	.zero		1


	//   ....[64]....
        /*087c*/ 	.word	0x00012740
        /*0880*/ 	.word	0x00000003
        /*0884*/ 	.word	0x00038840
        /*0888*/ 	.short	0x010a
        /*088a*/ 	.byte	0x3f
	.zero		1


	//   ....[65]....
        /*088c*/ 	.word	0x00012790
        /*0890*/ 	.word	0x00000002
        /*0894*/ 	.word	0x00038860
        /*0898*/ 	.short	0x010a
        /*089a*/ 	.byte	0x3f
	.zero		1


	//   ....[66]....
        /*089c*/ 	.word	0x000127e0
        /*08a0*/ 	.word	0x00000000
        /*08a4*/ 	.word	0x00038860
        /*08a8*/ 	.short	0x010a
        /*08aa*/ 	.byte	0x3f
	.zero		1


	//   ....[67]....
        /*08ac*/ 	.word	0x00012830
        /*08b0*/ 	.word	0x00000000
        /*08b4*/ 	.word	0x00038820
        /*08b8*/ 	.short	0x010a
        /*08ba*/ 	.byte	0x3f
	.zero		1


	//   ....[68]....
        /*08bc*/ 	.word	0x000129d0
        /*08c0*/ 	.word	0x00000006
        /*08c4*/ 	.word	0x00000000
        /*08c8*/ 	.short	0x010a
        /*08ca*/ 	.byte	0x3f
	.zero		1


	//   ....[69]....
        /*08cc*/ 	.word	0x00012a20
        /*08d0*/ 	.word	0x00000007
        /*08d4*/ 	.word	0x00000000
        /*08d8*/ 	.short	0x010a
        /*08da*/ 	.byte	0x3f
	.zero		1


	//   ....[70]....
        /*08dc*/ 	.word	0x00012a70
        /*08e0*/ 	.word	0x00000004
        /*08e4*/ 	.word	0x00000000
        /*08e8*/ 	.short	0x010a
        /*08ea*/ 	.byte	0x3f
	.zero		1


	//----- nvinfo : EIATTR_NUM_MBARRIERS
	.align		4
.L_389:
        /*08ec*/ 	.byte	0x03, 0x38
        /*08ee*/ 	.short	0x0016


	//----- nvinfo : EIATTR_EXIT_INSTR_OFFSETS
	.align		4
        /*08f0*/ 	.byte	0x04, 0x1c
        /*08f2*/ 	.short	(.L_391 - .L_390)


	//   ....[0]....
.L_390:
        /*08f4*/ 	.word	0x00000f10


	//   ....[1]....
        /*08f8*/ 	.word	0x0000bfc0


	//   ....[2]....
        /*08fc*/ 	.word	0x00011570


	//----- nvinfo : EIATTR_MAX_THREADS
	.align		4
.L_391:
        /*0900*/ 	.byte	0x04, 0x05
        /*0902*/ 	.short	(.L_393 - .L_392)
.L_392:
        /*0904*/ 	.word	0x00000180
        /*0908*/ 	.word	0x00000001
        /*090c*/ 	.word	0x00000001


	//----- nvinfo : EIATTR_CRS_STACK_SIZE
	.align		4
.L_393:
        /*0910*/ 	.byte	0x04, 0x1e
        /*0912*/ 	.short	(.L_395 - .L_394)
.L_394:
        /*0914*/ 	.word	0x00000000


	//----- nvinfo : EIATTR_CBANK_PARAM_SIZE
	.align		4
.L_395:
        /*0918*/ 	.byte	0x03, 0x19
        /*091a*/ 	.short	0x0a70


	//----- nvinfo : EIATTR_PARAM_CBANK
	.align		4
        /*091c*/ 	.byte	0x04, 0x0a
        /*091e*/ 	.short	(.L_397 - .L_396)
	.align		4
.L_396:
        /*0920*/ 	.word	index@(.nv.constant0._ZN7cutlass13device_kernelIN5flash11enable_sm90INS1_16FlashAttnFwdSm90INS1_25CollectiveMainloopFwdSm90ILi2EN4cute5tupleIJNS5_1CILi2EEENS7_ILi1EEES9_EEENS6_IJNS7_ILi128EEENS7_ILi80EEENS7_ILi256EEEEEELi256ENS_6half_tEfNS_4arch4Sm90ELb0ELb0ELb0ELb0ELb0ELb0ELb0ELb1ELb1ELb1ELb0ELb0EEENS1_21CollectiveEpilogueFwdINS6_IJSB_SD_SC_EEESA_SF_SH_Li256ELb0ELb1ELb0ELb0EEENS1_29StaticPersistentTileSchedulerILb0EEEEEEEEEvNT_6ParamsE)
        /*0924*/ 	.short	0x0210
        /*0926*/ 	.short	0x0a70


	//----- nvinfo : EIATTR_SW_WAR
	.align		4
.L_397:
        /*0928*/ 	.byte	0x04, 0x36
        /*092a*/ 	.short	(.L_399 - .L_398)
.L_398:
        /*092c*/ 	.word	0x00000008
.L_399:


//--------------------- .nv.info._ZN7cutlass13device_kernelIN5flash11enable_sm90INS1_16FlashAttnFwdSm90INS1_25CollectiveMainloopFwdSm90ILi2EN4cute5tupleIJNS5_1CILi1EEES8_S8_EEENS6_IJNS7_ILi128EEENS7_ILi80EEENS7_ILi256EEEEEELi256ENS_6half_tEfNS_4arch4Sm90ELb0ELb0ELb0ELb1ELb0ELb0ELb0ELb1ELb1ELb1ELb0ELb0EEENS1_21CollectiveEpilogueFwdINS6_IJSA_SC_SB_EEES9_SE_SG_Li256ELb1ELb1ELb0ELb0EEENS1_36VarlenDynamicPersistentTileSchedulerILi128ELi80ELi256ELi128ELb0ELb1ELb1ELb0ELb1ELb1EEEEEEEEEvNT_6ParamsE --------------------------
	.section	.nv.info._ZN7cutlass13device_kernelIN5flash11enable_sm90INS1_16FlashAttnFwdSm90INS1_25CollectiveMainloopFwdSm90ILi2EN4cute5tupleIJNS5_1CILi1EEES8_S8_EEENS6_IJNS7_ILi128EEENS7_ILi80EEENS7_ILi256EEEEEELi256ENS_6half_tEfNS_4arch4Sm90ELb0ELb0ELb0ELb1ELb0ELb0ELb0ELb1ELb1ELb1ELb0ELb0EEENS1_21CollectiveEpilogueFwdINS6_IJSA_SC_SB_EEES9_SE_SG_Li256ELb1ELb1ELb0ELb0EEENS1_36VarlenDynamicPersistentTileSchedulerILi128ELi80ELi256ELi128ELb0ELb1ELb1ELb0ELb1ELb1EEEEEEEEEvNT_6ParamsE,"",@"SHT_CUDA_INFO"
	.sectionflags	@""
	.align	4


	//----- nvinfo : EIATTR_CUDA_API_VERSION
	.align		4
        /*0000*/ 	.byte	0x04, 0x37
        /*0002*/ 	.short	(.L_401 - .L_400)
.L_400:
        /*0004*/ 	.word	0x00000082


	//----- nvinfo : EIATTR_KPARAM_INFO
	.align		4
.L_401:
        /*0008*/ 	.byte	0x04, 0x17
        /*000a*/ 	.short	(.L_403 - .L_402)
.L_402:
        /*000c*/ 	.word	0x00000000
        /*0010*/ 	.short	0x0000
        /*0012*/ 	.short	0x0070
        /*0014*/ 	.byte	0x00, 0xf0, 0x01, 0x2a


	//----- nvinfo : EIATTR_SPARSE_MMA_MASK
	.align		4
.L_403:
        /*0018*/ 	.byte	0x03, 0x50
        /*001a*/ 	.short	0x0000


	//----- nvinfo : EIATTR_MAXREG_COUNT
	.align		4
        /*001c*/ 	.byte	0x03, 0x1b
        /*001e*/ 	.short	0x00a8


	//----- nvinfo : EIATTR_NUM_BARRIERS
	.align		4
        /*0020*/ 	.byte	0x02, 0x4c
        /*0022*/ 	.byte	0x09
	.zero		1


	//----- nvinfo : EIATTR_EXTERNS
	.align		4
        /*0024*/ 	.byte	0x04, 0x0f
        /*0026*/ 	.short	(.L_405 - .L_404)


	//   ....[0]....
	.align		4
.L_404:
        /*0028*/ 	.word	index@(__assertfail)


	//----- nvinfo : EIATTR_ANNOTATIONS
	.align		4
.L_405:
        /*002c*/ 	.byte	0x04, 0x55
        /*002e*/ 	.short	(.L_407 - .L_406)


	//   ....[0]....
.L_406:
        /* <DEDUP_REMOVED lines=80> */
        /*0524*/ 	.byte	0x10, 0x48, 0x01, 0x00, 0x01, 0x00, 0x00, 0x00, 0x30, 0x54, 0x01, 0x00


	//----- nvinfo : EIATTR_MERCURY_ISA_VERSION
	.align		4
.L_407:
        /*0530*/ 	.byte	0x03, 0x5f
        /*0532*/ 	.short	0x0101


	//----- nvinfo : EIATTR_UNUSED_LOAD_BYTE_OFFSET
	.align		4
        /*0534*/ 	.byte	0x04, 0x44
        /*0536*/ 	.short	(.L_409 - .L_408)


	//   ....[0]....
.L_408:
        /*0538*/ 	.word	0x00000a10
        /*053c*/ 	.word	0x0000fff0


	//   ....[1]....
        /*0540*/ 	.word	0x0000a6f0
        /*0544*/ 	.word	0x0000fff0


	//----- nvinfo : EIATTR_INT_WARP_WIDE_INSTR_OFFSETS
	.align		4
.L_409:
        /*0548*/ 	.byte	0x04, 0x31
        /*054a*/ 	.short	(.L_411 - .L_410)


	//   ....[0]....
.L_410:
        /*054c*/ 	.word	0x00000130


	//   ....[1]....
        /*0550*/ 	.word	0x00000170


	//   ....[2]....
        /*0554*/ 	.word	0x000001e0


	//   ....[3]....
        /*0558*/ 	.word	0x000081e0


	//   ....[4]....
        /*055c*/ 	.word	0x0000e7b0


	//   ....[5]....
        /*0560*/ 	.word	0x0000e850


	//   ....[6]....
        /*0564*/ 	.word	0x00012ef0


	//   ....[7]....
        /*0568*/ 	.word	0x00012f60


	//----- nvinfo : EIATTR_COOP_GROUP_MASK_REGIDS
	.align		4
.L_411:
        /*056c*/ 	.byte	0x04, 0x29
        /*056e*/ 	.short	(.L_413 - .L_412)


	//   ....[0]....
.L_412:
        /*0570*/ 	.word	0xffffffff


	//   ....[1]....
        /*0574*/ 	.word	0xffffffff


	//   ....[2]....
        /*0578*/ 	.word	0xffffffff


	//   ....[3]....
        /*057c*/ 	.word	0xffffffff


	//   ....[4]....
        /*0580*/ 	.word	0xffffffff


	//   ....[5]....
        /*0584*/ 	.word	0xffffffff


	//   ....[6]....
        /*0588*/ 	.word	0xffffffff


	//   ....[7]....
        /*058c*/ 	.word	0xffffffff


	//   ....[8]....
        /*0590*/ 	.word	0xffffffff


	//   ....[9]....
        /*0594*/ 	.word	0xffffffff


	//   ....[10]....
        /*0598*/ 	.word	0xffffffff


	//   ....[11]....
        /*059c*/ 	.word	0xffffffff


	//   ....[12]....
        /*05a0*/ 	.word	0xffffffff


	//   ....[13]....
        /*05a4*/ 	.word	0xffffffff


	//   ....[14]....
        /*05a8*/ 	.word	0xffffffff


	//   ....[15]....
        /*05ac*/ 	.word	0xffffffff


	//   ....[16]....
        /*05b0*/ 	.word	0xffffffff


	//   ....[17]....
        /*05b4*/ 	.word	0xffffffff


	//   ....[18]....
        /*05b8*/ 	.word	0xffffffff


	//   ....[19]....
        /*05bc*/ 	.word	0xffffffff


	//   ....[20]....
        /*05c0*/ 	.word	0xffffffff


	//   ....[21]....
        /*05c4*/ 	.word	0xffffffff


	//   ....[22]....
        /*05c8*/ 	.word	0xffffffff


	//   ....[23]....
        /*05cc*/ 	.word	0xffffffff


	//   ....[24]....
        /*05d0*/ 	.word	0xffffffff


	//   ....[25]....
        /*05d4*/ 	.word	0xffffffff


	//   ....[26]....
        /*05d8*/ 	.word	0xffffffff


	//   ....[27]....
        /*05dc*/ 	.word	0xffffffff


	//   ....[28]....
        /*05e0*/ 	.word	0xffffffff


	//   ....[29]....
        /*05e4*/ 	.word	0xffffffff


	//   ....[30]....
        /*05e8*/ 	.word	0xffffffff


	//   ....[31]....
        /*05ec*/ 	.word	0xffffffff


	//   ....[32]....
        /*05f0*/ 	.word	0xffffffff


	//   ....[33]....
        /*05f4*/ 	.word	0xffffffff


	//   ....[34]....
        /*05f8*/ 	.word	0xffffffff


	//   ....[35]....
        /*05fc*/ 	.word	0xffffffff


	//   ....[36]....
        /*0600*/ 	.word	0xffffffff


	//   ....[37]....
        /*0604*/ 	.word	0xffffffff


	//   ....[38]....
        /*0608*/ 	.word	0xffffffff


	//   ....[39]....
        /*060c*/ 	.word	0xffffffff


	//   ....[40]....
        /*0610*/ 	.word	0xffffffff


	//   ....[41]....
        /*0614*/ 	.word	0xffffffff


	//   ....[42]....
        /*0618*/ 	.word	0xffffffff


	//   ....[43]....
        /*061c*/ 	.word	0xffffffff


	//   ....[44]....
        /*0620*/ 	.word	0xffffffff


	//   ....[45]....
        /*0624*/ 	.word	0xffffffff


	//   ....[46]....
        /*0628*/ 	.word	0xffffffff


	//   ....[47]....
        /*062c*/ 	.word	0xffffffff


	//   ....[48]....
        /*0630*/ 	.word	0xffffffff


	//   ....[49]....
        /*0634*/ 	.word	0xffffffff


	//   ....[50]....
        /*0638*/ 	.word	0xffffffff


	//   ....[51]....
        /*063c*/ 	.word	0xffffffff


	//   ....[52]....
        /*0640*/ 	.word	0xffffffff


	//   ....[53]....
        /*0644*/ 	.word	0xffffffff


	//   ....[54]....
        /*0648*/ 	.word	0xffffffff


	//   ....[55]....
        /*064c*/ 	.word	0xffffffff


	//   ....[56]....
        /*0650*/ 	.word	0xffffffff


	//   ....[57]....
        /*0654*/ 	.word	0xffffffff


	//   ....[58]....
        /*0658*/ 	.word	0xffffffff


	//   ....[59]....
        /*065c*/ 	.word	0xffffffff


	//   ....[60]....
        /*0660*/ 	.word	0xffffffff


	//   ....[61]....
        /*0664*/ 	.word	0xffffffff


	//   ....[62]....
        /*0668*/ 	.word	0xffffffff


	//   ....[63]....
        /*066c*/ 	.word	0xffffffff


	//   ....[64]....
        /*0670*/ 	.word	0xffffffff


	//   ....[65]....
        /*0674*/ 	.word	0xffffffff


	//   ....[66]....
        /*0678*/ 	.word	0xffffffff


	//   ....[67]....
        /*067c*/ 	.word	0xffffffff


	//   ....[68]....
        /*0680*/ 	.word	0xffffffff


	//   ....[69]....
        /*0684*/ 	.word	0xffffffff


	//   ....[70]....
        /*0688*/ 	.word	0xffffffff


	//   ....[71]....
        /*068c*/ 	.word	0xffffffff


	//   ....[72]....
        /*0690*/ 	.word	0xffffffff


	//   ....[73]....
        /*0694*/ 	.word	0xffffffff


	//   ....[74]....
        /*0698*/ 	.word	0xffffffff


	//   ....[75]....
        /*069c*/ 	.word	0xffffffff


	//   ....[76]....
        /*06a0*/ 	.word	0xffffffff


	//   ....[77]....
        /*06a4*/ 	.word	0xffffffff


	//   ....[78]....
        /*06a8*/ 	.word	0xffffffff


	//   ....[79]....
        /*06ac*/ 	.word	0xffffffff


	//   ....[80]....
        /*06b0*/ 	.word	0xffffffff


	//   ....[81]....
        /*06b4*/ 	.word	0xffffffff


	//   ....[82]....
        /*06b8*/ 	.word	0xffffffff


	//   ....[83]....
        /*06bc*/ 	.word	0xffffffff


	//   ....[84]....
        /*06c0*/ 	.word	0xffffffff


	//   ....[85]....
        /*06c4*/ 	.word	0xffffffff


	//   ....[86]....
        /*06c8*/ 	.word	0xffffffff


	//   ....[87]....
        /*06cc*/ 	.word	0xffffffff


	//   ....[88]....
        /*06d0*/ 	.word	0xffffffff


	//   ....[89]....
        /*06d4*/ 	.word	0xffffffff


	//   ....[90]....
        /*06d8*/ 	.word	0xffffffff


	//   ....[91]....
        /*06dc*/ 	.word	0x0500000f


	//   ....[92]....
        /*06e0*/ 	.word	0x0500000f


	//   ....[93]....
        /*06e4*/ 	.word	0x0500000f


	//   ....[94]....
        /*06e8*/ 	.word	0x0500000f


	//   ....[95]....
        /*06ec*/ 	.word	0x0500000f


	//   ....[96]....
        /*06f0*/ 	.word	0x0500000f


	//   ....[97]....
        /*06f4*/ 	.word	0x0500000f


	//   ....[98]....
        /*06f8*/ 	.word	0x0500000f


	//   ....[99]....
        /*06fc*/ 	.word	0x0500000f


	//   ....[100]....
        /*0700*/ 	.word	0x0500000f


	//   ....[101]....
        /*0704*/ 	.word	0x0500000f


	//   ....[102]....
        /*0708*/ 	.word	0x0500000f


	//   ....[103]....
        /*070c*/ 	.word	0x0500000f


	//   ....[104]....
        /*0710*/ 	.word	0x0500000f


	//   ....[105]....
        /*0714*/ 	.word	0x0500000f


	//   ....[106]....
        /*0718*/ 	.word	0x0500000f


	//   ....[107]....
        /*071c*/ 	.word	0x0500000f


	//   ....[108]....
        /*0720*/ 	.word	0x0500000f


	//   ....[109]....
        /*0724*/ 	.word	0x0500000f


	//   ....[110]....
        /*0728*/ 	.word	0x0500000f


	//   ....[111]....
        /*072c*/ 	.word	0x0500000f


	//   ....[112]....
        /*0730*/ 	.word	0x0500000f


	//   ....[113]....
        /*0734*/ 	.word	0x0500000f


	//   ....[114]....
        /*0738*/ 	.word	0x0500000f


	//   ....[115]....
        /*073c*/ 	.word	0x0500000f


	//   ....[116]....
        /*0740*/ 	.word	0x0500000f


	//   ....[117]....
        /*0744*/ 	.word	0x0500000f


	//   ....[118]....
        /*0748*/ 	.word	0x0500000f


	//   ....[119]....
        /*074c*/ 	.word	0x0500000f


	//   ....[120]....
        /*0750*/ 	.word	0x0500000f


	//   ....[121]....
        /*0754*/ 	.word	0x0500000f


	//   ....[122]....
        /*0758*/ 	.word	0x0500000f


	//   ....[123]....
        /*075c*/ 	.word	0x0500000f


	//   ....[124]....
        /*0760*/ 	.word	0x0500000f


	//   ....[125]....
        /*0764*/ 	.word	0x0500000f


	//----- nvinfo : EIATTR_COOP_GROUP_INSTR_OFFSETS
	.align		4
.L_413:
        /*0768*/ 	.byte	0x04, 0x28
        /*076a*/ 	.short	(.L_415 - .L_414)


	//   ....[0]....
.L_414:
        /*076c*/ 	.word	0x00000060


	//   ....[1]....
        /*0770*/ 	.word	0x00000140


	//   ....[2]....
        /*0774*/ 	.word	0x00000190


	//   ....[3]....
        /*0778*/ 	.word	0x000003c0


	//   ....[4]....
        /*077c*/ 	.word	0x00000520


	//   ....[5]....
        /*0780*/ 	.word	0x00000640


	//   ....[6]....
        /*0784*/ 	.word	0x000007a0


	//   ....[7]....
        /*0788*/ 	.word	0x000016c0


	//   ....[8]....
        /*078c*/ 	.word	0x00004560


	//   ....[9]....
        /*0790*/ 	.word	0x000045a0


	//   ....[10]....
        /*0794*/ 	.word	0x00004940


	//   ....[11]....
        /*0798*/ 	.word	0x000049c0


	//   ....[12]....
        /*079c*/ 	.word	0x00008440


	//   ....[13]....
        /*07a0*/ 	.word	0x00008560


	//   ....[14]....
        /*07a4*/ 	.word	0x000089f0


	//   ....[15]....
        /*07a8*/ 	.word	0x00008a10


	//   ....[16]....
        /*07ac*/ 	.word	0x00009a00


	//   ....[17]....
        /*07b0*/ 	.word	0x00009ac0


	//   ....[18]....
        /*07b4*/ 	.word	0x00009b90


	//   ....[19]....
        /*07b8*/ 	.word	0x00009d70


	//   ....[20]....
        /*07bc*/ 	.word	0x0000b8d0


	//   ....[21]....
        /*07c0*/ 	.word	0x0000b900


	//   ....[22]....
        /*07c4*/ 	.word	0x0000b9b0


	//   ....[23]....
        /*07c8*/ 	.word	0x0000b9f0


	//   ....[24]....
        /*07cc*/ 	.word	0x0000c170


	//   ....[25]....
        /*07d0*/ 	.word	0x0000c1b0


	//   ....[26]....
        /*07d4*/ 	.word	0x0000c320


	//   ....[27]....
        /*07d8*/ 	.word	0x0000c340


	//   ....[28]....
        /*07dc*/ 	.word	0x0000c490


	//   ....[29]....
        /*07e0*/ 	.word	0x0000c4b0


	//   ....[30]....
        /*07e4*/ 	.word	0x0000c610


	//   ....[31]....
        /*07e8*/ 	.word	0x0000c630


	//   ....[32]....
        /*07ec*/ 	.word	0x0000d080


	//   ....[33]....
        /*07f0*/ 	.word	0x0000d0b0


	//   ....[34]....
        /*07f4*/ 	.word	0x0000d210


	//   ....[35]....
        /*07f8*/ 	.word	0x0000d230


	//   ....[36]....
        /*07fc*/ 	.word	0x0000d380


	//   ....[37]....
        /*0800*/ 	.word	0x0000d3a0


	//   ....[38]....
        /*0804*/ 	.word	0x0000d500


	//   ....[39]....
        /*0808*/ 	.word	0x0000d520


	//   ....[40]....
        /*080c*/ 	.word	0x0000d6e0


	//   ....[41]....
        /*0810*/ 	.word	0x0000d8d0


	//   ....[42]....
        /*0814*/ 	.word	0x0000d900


	//   ....[43]....
        /*0818*/ 	.word	0x0000d930


	//   ....[44]....
        /*081c*/ 	.word	0x0000d960


	//   ....[45]....
        /*0820*/ 	.word	0x0000d990


	//   ....[46]....
        /*0824*/ 	.word	0x0000d9c0


	//   ....[47]....
        /*0828*/ 	.word	0x0000db40


	//   ....[48]....
        /*082c*/ 	.word	0x0000db70


	//   ....[49]....
        /*0830*/ 	.word	0x0000dba0


	//   ....[50]....
        /*0834*/ 	.word	0x0000dbd0


	//   ....[51]....
        /*0838*/ 	.word	0x0000dc00


	//   ....[52]....
        /*083c*/ 	.word	0x0000dc30


	//   ....[53]....
        /*0840*/ 	.word	0x0000dcd0


	//   ....[54]....
        /*0844*/ 	.word	0x0000dd00


	//   ....[55]....
        /*0848*/ 	.word	0x0000dd90


	//   ....[56]....
        /*084c*/ 	.word	0x0000ede0


	//   ....[57]....
        /*0850*/ 	.word	0x0000fae0


	//   ....[58]....
        /*0854*/ 	.word	0x0000fb10


	//   ....[59]....
        /*0858*/ 	.word	0x0000fb30


	//   ....[60]....
        /*085c*/ 	.word	0x0000fbe0


	//   ....[61]....
        /*0860*/ 	.word	0x0000fbf0


	//   ....[62]....
        /*0864*/ 	.word	0x0000fca0


	//   ....[63]....
        /*0868*/ 	.word	0x0000fcb0


	//   ....[64]....
        /*086c*/ 	.word	0x0000fd60


	//   ....[65]....
        /*0870*/ 	.word	0x0000fd70


	//   ....[66]....
        /*0874*/ 	.word	0x0000fe20


	//   ....[67]....
        /*0878*/ 	.word	0x0000fe30


	//   ....[68]....
        /*087c*/ 	.word	0x0000fee0


	//   ....[69]....
        /*0880*/ 	.word	0x0000fef0


	//   ....[70]....
        /*0884*/ 	.word	0x0000ffa0


	//   ....[71]....
        /*0888*/ 	.word	0x0000ffb0


	//   ....[72]....
        /*088c*/ 	.word	0x00010000


	//   ....[73]....
        /*0890*/ 	.word	0x00013830


	//   ....[74]....
        /*0894*/ 	.word	0x00013860


	//   ....[75]....
        /*0898*/ 	.word	0x000138a0


	//   ....[76]....
        /*089c*/ 	.word	0x000138d0


	//   ....[77]....
        /*08a0*/ 	.word	0x00013900


	//   ....[78]....
        /*08a4*/ 	.word	0x00013930


	//   ....[79]....
        /*08a8*/ 	.word	0x00013960


	//   ....[80]....
        /*08ac*/ 	.word	0x00013990


	//   ....[81]....
        /*08b0*/ 	.word	0x00013b20


	//   ....[82]....
        /*08b4*/ 	.word	0x00013b50


	//   ....[83]....
        /*08b8*/ 	.word	0x00013b80


	//   ....[84]....
        /*08bc*/ 	.word	0x00013bb0


	//   ....[85]....
        /*08c0*/ 	.word	0x00013be0


	//   ....[86]....
        /*08c4*/ 	.word	0x00013c10


	//   ....[87]....
        /*08c8*/ 	.word	0x00013cd0


	//   ....[88]....
        /*08cc*/ 	.word	0x00013cf0


	//   ....[89]....
        /*08d0*/ 	.word	0x00013d60


	//   ....[90]....
        /*08d4*/ 	.word	0x000141f0


	//   ....[91]....
        /*08d8*/ 	.word	0x00014700


	//   ....[92]....
        /*08dc*/ 	.word	0x000148d0


	//   ....[93]....
        /*08e0*/ 	.word	0x00014920


	//   ....[94]....
        /*08e4*/ 	.word	0x00014a60


	//   ....[95]....
        /*08e8*/ 	.word	0x00014ab0


	//   ....[96]....
        /*08ec*/ 	.word	0x00014bf0


	//   ....[97]....
        /*08f0*/ 	.word	0x00014c40


	//   ....[98]....
        /*08f4*/ 	.word	0x00014d80


	//   ....[99]....
        /*08f8*/ 	.word	0x00014dd0


	//   ....[100]....
        /*08fc*/ 	.word	0x00014f10


	//   ....[101]....
        /*0900*/ 	.word	0x00014f60


	//   ....[102]....
        /*0904*/ 	.word	0x000150a0


	//   ....[103]....
        /*0908*/ 	.word	0x000150f0


	//   ....[104]....
        /*090c*/ 	.word	0x00015210


	//   ....[105]....
        /*0910*/ 	.word	0x00015280


	//   ....[106]....
        /*0914*/ 	.word	0x000153a0


	//   ....[107]....
        /*0918*/ 	.word	0x000153f0


	//   ....[108]....
        /*091c*/ 	.word	0x00015720


	//   ....[109]....
        /*0920*/ 	.word	0x000157c0


	//   ....[110]....
        /*0924*/ 	.word	0x000158f0


	//   ....[111]....
        /*0928*/ 	.word	0x00015970


	//   ....[112]....
        /*092c*/ 	.word	0x000159f0


	//   ....[113]....
        /*0930*/ 	.word	0x00015a70


	//   ....[114]....
        /*0934*/ 	.word	0x00015af0


	//   ....[115]....
        /*0938*/ 	.word	0x00015b80


	//   ....[116]....
        /*093c*/ 	.word	0x00015c20


	//   ....[117]....
        /*0940*/ 	.word	0x00015cd0


	//   ....[118]....
        /*0944*/ 	.word	0x00015d50


	//   ....[119]....
        /*0948*/ 	.word	0x00015dd0


	//   ....[120]....
        /*094c*/ 	.word	0x00015e50


	//   ....[121]....
        /*0950*/ 	.word	0x00015ee0


	//   ....[122]....
        /*0954*/ 	.word	0x00015f60


	//   ....[123]....
        /*0958*/ 	.word	0x00016000


	//   ....[124]....
        /*095c*/ 	.word	0x00016090


	//   ....[125]....
        /*0960*/ 	.word	0x000161c0


	//----- nvinfo : EIATTR_REG_RECONFIG
	.align		4
.L_415:
        /*0964*/ 	.byte	0x01, 0x54
	.zero		2


	//----- nvinfo : EIATTR_SYSCALL_OFFSETS
	.align		4
        /*0968*/ 	.byte	0x04, 0x46
        /*096a*/ 	.short	(.L_417 - .L_416)


	//   ....[0]....
.L_416:
        /*096c*/ 	.word	0x000018a0


	//   ....[1]....
        /*0970*/ 	.word	0x0000e9c0


	//   ....[2]....
        /*0974*/ 	.word	0x0000eb20


	//   ....[3]....
        /*0978*/ 	.word	0x0000ec20


	//   ....[4]....
        /*097c*/ 	.word	0x0000f660


	//----- nvinfo : EIATTR_MBARRIER_INSTR_OFFSETS
	.align		4
.L_417:
        /*0980*/ 	.byte	0x04, 0x39
        /*0982*/ 	.short	(.L_419 - .L_418)


	//   ....[0]....
.L_418:
        /*0984*/ 	.word	0x00000270
        /*0988*/ 	.word	0x000000ff
        /*098c*/ 	.word	0x00038800
        /*0990*/ 	.short	0x0100
        /*0992*/ 	.byte	0x08
	.zero		1


	//   ....[1]....
        /*0994*/ 	.word	0x00000280
        /*0998*/ 	.word	0x000000ff
        /*099c*/ 	.word	0x00038820
        /*09a0*/ 	.short	0x0100
        /*09a2*/ 	.byte	0x08
	.zero		1


	//   ....[2]....
        /*09a4*/ 	.word	0x00000370
        /*09a8*/ 	.word	0x000000ff
        /*09ac*/ 	.word	0x00038830
        /*09b0*/ 	.short	0x0100
        /*09b2*/ 	.byte	0x08
	.zero		1


	//   ....[3]....
        /*09b4*/ 	.word	0x00000380
        /*09b8*/ 	.word	0x000000ff
        /*09bc*/ 	.word	0x00038840
        /*09c0*/ 	.short	0x0100
        /*09c2*/ 	.byte	0x08
	.zero		1


	//   ....[4]....
        /*09c4*/ 	.word	0x00000390
        /*09c8*/ 	.word	0x000000ff
        /*09cc*/ 	.word	0x00038838
        /*09d0*/ 	.short	0x0100
        /*09d2*/ 	.byte	0x08
	.zero		1


	//   ....[5]....
        /*09d4*/ 	.word	0x000003a0
        /*09d8*/ 	.word	0x000000ff
        /*09dc*/ 	.word	0x00038848
        /*09e0*/ 	.short	0x0100
        /*09e2*/ 	.byte	0x08
	.zero		1


	//   ....[6]....
        /*09e4*/ 	.word	0x000004d0
        /*09e8*/ 	.word	0x000000ff
        /*09ec*/ 	.word	0x00038850
        /*09f0*/ 	.short	0x0100
        /*09f2*/ 	.byte	0x08
	.zero		1


	//   ....[7]....
        /*09f4*/ 	.word	0x000004e0
        /*09f8*/ 	.word	0x000000ff
        /*09fc*/ 	.word	0x00038860
        /*0a00*/ 	.short	0x0100
        /*0a02*/ 	.byte	0x08
	.zero		1


	//   ....[8]....
        /*0a04*/ 	.word	0x000004f0
        /*0a08*/ 	.word	0x000000ff
        /*0a0c*/ 	.word	0x00038858
        /*0a10*/ 	.short	0x0100
        /*0a12*/ 	.byte	0x08
	.zero		1


	//   ....[9]....
        /*0a14*/ 	.word	0x00000500
        /*0a18*/ 	.word	0x000000ff
        /*0a1c*/ 	.word	0x00038868
        /*0a20*/ 	.short	0x0100
        /*0a22*/ 	.byte	0x08
	.zero		1


	//   ....[10]....
        /*0a24*/ 	.word	0x000005f0
        /*0a28*/ 	.word	0x000000ff
        /*0a2c*/ 	.word	0x00038870
        /*0a30*/ 	.short	0x0100
        /*0a32*/ 	.byte	0x06
	.zero		1


	//   ....[11]....
        /*0a34*/ 	.word	0x00000600
        /*0a38*/ 	.word	0x000000ff
        /*0a3c*/ 	.word	0x00038880
        /*0a40*/ 	.short	0x0100
        /*0a42*/ 	.byte	0x06
	.zero		1


	//   ....[12]....
        /*0a44*/ 	.word	0x00000610
        /*0a48*/ 	.word	0x000000ff
        /*0a4c*/ 	.word	0x00038878
        /*0a50*/ 	.short	0x0100
        /*0a52*/ 	.byte	0x06
	.zero		1


	//   ....[13]....
        /*0a54*/ 	.word	0x00000620
        /*0a58*/ 	.word	0x000000ff
        /*0a5c*/ 	.word	0x00038888
        /*0a60*/ 	.short	0x0100
        /*0a62*/ 	.byte	0x06
	.zero		1


	//   ....[14]....
        /*0a64*/ 	.word	0x00000750
        /*0a68*/ 	.word	0x000000ff
        /*0a6c*/ 	.word	0x00038890
        /*0a70*/ 	.short	0x0100
        /*0a72*/ 	.byte	0x08
	.zero		1


	//   ....[15]....
        /*0a74*/ 	.word	0x00000760
        /*0a78*/ 	.word	0x000000ff
        /*0a7c*/ 	.word	0x000388a0
        /*0a80*/ 	.short	0x0100
        /*0a82*/ 	.byte	0x08
	.zero		1


	//   ....[16]....
        /*0a84*/ 	.word	0x00000770
        /*0a88*/ 	.word	0x000000ff
        /*0a8c*/ 	.word	0x00038898
        /*0a90*/ 	.short	0x0100
        /*0a92*/ 	.byte	0x08
	.zero		1


	//   ....[17]....
        /*0a94*/ 	.word	0x00000780
        /*0a98*/ 	.word	0x000000ff
        /*0a9c*/ 	.word	0x000388a8
        /*0aa0*/ 	.short	0x0100
        /*0aa2*/ 	.byte	0x08
	.zero		1


	//   ....[18]....
        /*0aa4*/ 	.word	0x000008b0
        /*0aa8*/ 	.word	0x000000ff
        /*0aac*/ 	.word	0x000388b0
        /*0ab0*/ 	.short	0x0100
        /*0ab2*/ 	.byte	0x08
	.zero		1


	//   ....[19]....
        /*0ab4*/ 	.word	0x000008c0
        /*0ab8*/ 	.word	0x000000ff
        /*0abc*/ 	.word	0x000388c0
        /*0ac0*/ 	.short	0x0100
        /*0ac2*/ 	.byte	0x08
	.zero		1


	//   ....[20]....
        /*0ac4*/ 	.word	0x000008d0
        /*0ac8*/ 	.word	0x000000ff
        /*0acc*/ 	.word	0x000388b8
        /*0ad0*/ 	.short	0x0100
        /*0ad2*/ 	.byte	0x08
	.zero		1


	//   ....[21]....
        /*0ad4*/ 	.word	0x000008e0
        /*0ad8*/ 	.word	0x000000ff
        /*0adc*/ 	.word	0x000388c8
        /*0ae0*/ 	.short	0x0100
        /*0ae2*/ 	.byte	0x08
	.zero		1


	//   ....[22]....
        /*0ae4*/ 	.word	0x00001970
        /*0ae8*/ 	.word	0x00000005
        /*0aec*/ 	.word	0x00038800
        /*0af0*/ 	.short	0x010a
        /*0af2*/ 	.byte	0x3f
	.zero		1


	//   ....[23]....
        /*0af4*/ 	.word	0x000019e0
        /*0af8*/ 	.word	0x00000000
        /*0afc*/ 	.word	0x00038830
        /*0b00*/ 	.short	0x010a
        /*0b02*/ 	.byte	0x3f
	.zero		1


	//   ....[24]....
        /*0b04*/ 	.word	0x00001a50
        /*0b08*/ 	.word	0x00000000
        /*0b0c*/ 	.word	0x00038830
        /*0b10*/ 	.short	0x010a
        /*0b12*/ 	.byte	0x3f
	.zero		1


	//   ....[25]....
        /*0b14*/ 	.word	0x000044b0
        /*0b18*/ 	.word	0x00000000
        /*0b1c*/ 	.word	0x00000000
        /*0b20*/ 	.short	0x0101
        /*0b22*/ 	.byte	0x3f
	.zero		1


	//   ....[26]....
        /*0b24*/ 	.word	0x00005850
        /*0b28*/ 	.word	0x000000ff
        /*0b2c*/ 	.word	0x00038830
        /*0b30*/ 	.short	0x010a
        /*0b32*/ 	.byte	0x3d
	.zero		1


	//   ....[27]....
        /*0b34*/ 	.word	0x00005890
        /*0b38*/ 	.word	0x000000ff
        /*0b3c*/ 	.word	0x00038830
        /*0b40*/ 	.short	0x010a
        /*0b42*/ 	.byte	0x3d
	.zero		1


	//   ....[28]....
        /*0b44*/ 	.word	0x00008130
        /*0b48*/ 	.word	0x000000ff
        /*0b4c*/ 	.word	0x00038850
        /*0b50*/ 	.short	0x010a
        /*0b52*/ 	.byte	0x04
	.zero		1


	//   ....[29]....
        /*0b54*/ 	.word	0x00008170
        /*0b58*/ 	.word	0x000000ff
        /*0b5c*/ 	.word	0x00038850
        /*0b60*/ 	.short	0x010a
        /*0b62*/ 	.byte	0x04
	.zero		1


	//   ....[30]....
        /*0b64*/ 	.word	0x00008f30
        /*0b68*/ 	.word	0x000000ff
        /*0b6c*/ 	.word	0x00000000
        /*0b70*/ 	.short	0x0101
        /*0b72*/ 	.byte	0x3d
	.zero		1


	//   ....[31]....
        /*0b74*/ 	.word	0x00008fa0
        /*0b78*/ 	.word	0x000000ff
        /*0b7c*/ 	.word	0x00000000
        /*0b80*/ 	.short	0x0101
        /*0b82*/ 	.byte	0x04
	.zero		1


	//   ....[32]....
        /*0b84*/ 	.word	0x00009960
        /*0b88*/ 	.word	0x0000000b
        /*0b8c*/ 	.word	0x00038850
        /*0b90*/ 	.short	0x010a
        /*0b92*/ 	.byte	0x3f
	.zero		1


	//   ....[33]....
        /*0b94*/ 	.word	0x000099a0
        /*0b98*/ 	.word	0x0000000b
        /*0b9c*/ 	.word	0x00038850
        /*0ba0*/ 	.short	0x010a
        /*0ba2*/ 	.byte	0x3f
	.zero		1


	//   ....[34]....
        /*0ba4*/ 	.word	0x00009e90
        /*0ba8*/ 	.word	0x0000000b
        /*0bac*/ 	.word	0x00000000
        /*0bb0*/ 	.short	0x0101
        /*0bb2*/ 	.byte	0x3f
	.zero		1


	//   ....[35]....
        /*0bb4*/ 	.word	0x0000c1c0
        /*0bb8*/ 	.word	0x000000aa
        /*0bbc*/ 	.word	0x00000000
        /*0bc0*/ 	.short	0x0101
        /*0bc2*/ 	.byte	0x3f
	.zero		1


	//   ....[36]....
        /*0bc4*/ 	.word	0x0000f070
        /*0bc8*/ 	.word	0x00000000
        /*0bcc*/ 	.word	0x00038840
        /*0bd0*/ 	.short	0x010a
        /*0bd2*/ 	.byte	0x3f
	.zero		1


	//   ....[37]....
        /*0bd4*/ 	.word	0x00010160
        /*0bd8*/ 	.word	0x00000009
        /*0bdc*/ 	.word	0x00038800
        /*0be0*/ 	.short	0x0107
        /*0be2*/ 	.byte	0x3f
	.zero		1


	//   ....[38]....
        /*0be4*/ 	.word	0x00010270
        /*0be8*/ 	.word	0x00000002
        /*0bec*/ 	.word	0x00038800
        /*0bf0*/ 	.short	0x0101
        /*0bf2*/ 	.byte	0x3f
	.zero		1


	//   ....[39]....
        /*0bf4*/ 	.word	0x00010290
        /*0bf8*/ 	.word	0x00000002
        /*0bfc*/ 	.word	0x00038820
        /*0c00*/ 	.short	0x010a
        /*0c02*/ 	.byte	0x3f
	.zero		1


	//   ....[40]....
        /*0c04*/ 	.word	0x00010620
        /*0c08*/ 	.word	0x00000003
        /*0c0c*/ 	.word	0x00038840
        /*0c10*/ 	.short	0x010a
        /*0c12*/ 	.byte	0x3f
	.zero		1


	//   ....[41]....
        /*0c14*/ 	.word	0x00010be0
        /*0c18*/ 	.word	0x00000003
        /*0c1c*/ 	.word	0x00000060
        /*0c20*/ 	.short	0x010a
        /*0c22*/ 	.byte	0x3f
	.zero		1


	//   ....[42]....
        /*0c24*/ 	.word	0x00011500
        /*0c28*/ 	.word	0x00000003
        /*0c2c*/ 	.word	0x00038840
        /*0c30*/ 	.short	0x010a
        /*0c32*/ 	.byte	0x3f
	.zero		1


	//   ....[43]....
        /*0c34*/ 	.word	0x00011ac0
        /*0c38*/ 	.word	0x00000002
        /*0c3c*/ 	.word	0x00000060
        /*0c40*/ 	.short	0x010a
        /*0c42*/ 	.byte	0x3f
	.zero		1


	//   ....[44]....
        /*0c44*/ 	.word	0x000122f0
        /*0c48*/ 	.word	0x00000002
        /*0c4c*/ 	.word	0x00038840
        /*0c50*/ 	.short	0x010a
        /*0c52*/ 	.byte	0x3f
	.zero		1


	//   ....[45]....
        /*0c54*/ 	.word	0x000128b0
        /*0c58*/ 	.word	0x00000002
        /*0c5c*/ 	.word	0x00000060
        /*0c60*/ 	.short	0x010a
        /*0c62*/ 	.byte	0x3f
	.zero		1


	//   ....[46]....
        /*0c64*/ 	.word	0x00013070
        /*0c68*/ 	.word	0x00000002
        /*0c6c*/ 	.word	0x00038860
        /*0c70*/ 	.short	0x010a
        /*0c72*/ 	.byte	0x3f
	.zero		1


	//   ....[47]....
        /*0c74*/ 	.word	0x00014170
        /*0c78*/ 	.word	0x00000000
        /*0c7c*/ 	.word	0x00038820
        /*0c80*/ 	.short	0x010a
        /*0c82*/ 	.byte	0x3f
	.zero		1


	//   ....[48]....
        /*0c84*/ 	.word	0x00014350
        /*0c88*/ 	.word	0x00000006
        /*0c8c*/ 	.word	0x00000000
        /*0c90*/ 	.short	0x010a
        /*0c92*/ 	.byte	0x3f
	.zero		1


	//   ....[49]....
        /*0c94*/ 	.word	0x000143c0
        /*0c98*/ 	.word	0x00000007
        /*0c9c*/ 	.word	0x00000000
        /*0ca0*/ 	.short	0x010a
        /*0ca2*/ 	.byte	0x3f
	.zero		1


	//   ....[50]....
        /*0ca4*/ 	.word	0x00014430
        /*0ca8*/ 	.word	0x00000004
        /*0cac*/ 	.word	0x00000000
        /*0cb0*/ 	.short	0x010a
        /*0cb2*/ 	.byte	0x3f
	.zero		1


	//   ....[51]....
        /*0cb4*/ 	.word	0x00014460
        /*0cb8*/ 	.word	0x00000003
        /*0cbc*/ 	.word	0x00000000
        /*0cc0*/ 	.short	0x010a
        /*0cc2*/ 	.byte	0x3f
	.zero		1


	//   ....[52]....
        /*0cc4*/ 	.word	0x000144c0
        /*0cc8*/ 	.word	0x00000005
        /*0ccc*/ 	.word	0x00038800
        /*0cd0*/ 	.short	0x010a
        /*0cd2*/ 	.byte	0x3f
	.zero		1


	//   ....[53]....
        /*0cd4*/ 	.word	0x00014510
        /*0cd8*/ 	.word	0x00000000
        /*0cdc*/ 	.word	0x00038830
        /*0ce0*/ 	.short	0x010a
        /*0ce2*/ 	.byte	0x3f
	.zero		1


	//   ....[54]....
        /*0ce4*/ 	.word	0x00014570
        /*0ce8*/ 	.word	0x00000004
        /*0cec*/ 	.word	0x00038830
        /*0cf0*/ 	.short	0x010a
        /*0cf2*/ 	.byte	0x3f
	.zero		1


	//   ....[55]....
        /*0cf4*/ 	.word	0x000145d0
        /*0cf8*/ 	.word	0x00000003
        /*0cfc*/ 	.word	0x00038850
        /*0d00*/ 	.short	0x010a
        /*0d02*/ 	.byte	0x3f
	.zero		1


	//   ....[56]....
        /*0d04*/ 	.word	0x00014620
        /*0d08*/ 	.word	0x0000000b
        /*0d0c*/ 	.word	0x00038850
        /*0d10*/ 	.short	0x010a
        /*0d12*/ 	.byte	0x3f
	.zero		1


	//   ....[57]....
        /*0d14*/ 	.word	0x000147c0
        /*0d18*/ 	.word	0x00000000
        /*0d1c*/ 	.word	0x00038840
        /*0d20*/ 	.short	0x010a
        /*0d22*/ 	.byte	0x3f
	.zero		1


	//   ....[58]....
        /*0d24*/ 	.word	0x00015440
        /*0d28*/ 	.word	0x00000002
        /*0d2c*/ 	.word	0x00038820
        /*0d30*/ 	.short	0x010a
        /*0d32*/ 	.byte	0x3f
	.zero		1


	//   ....[59]....
        /*0d34*/ 	.word	0x00015490
        /*0d38*/ 	.word	0x00000003
        /*0d3c*/ 	.word	0x00038840
        /*0d40*/ 	.short	0x010a
        /*0d42*/ 	.byte	0x3f
	.zero		1


	//   ....[60]....
        /*0d44*/ 	.word	0x000154e0
        /*0d48*/ 	.word	0x00000003
        /*0d4c*/ 	.word	0x00000060
        /*0d50*/ 	.short	0x010a
        /*0d52*/ 	.byte	0x3f
	.zero		1


	//   ....[61]....
        /*0d54*/ 	.word	0x00015530
        /*0d58*/ 	.word	0x00000003
        /*0d5c*/ 	.word	0x00038840
        /*0d60*/ 	.short	0x010a
        /*0d62*/ 	.byte	0x3f
	.zero		1


	//   ....[62]....
        /*0d64*/ 	.word	0x00015580
        /*0d68*/ 	.word	0x00000002
        /*0d6c*/ 	.word	0x00000060
        /*0d70*/ 	.short	0x010a
        /*0d72*/ 	.byte	0x3f
	.zero		1


	//   ....[63]....
        /*0d74*/ 	.word	0x000155d0
        /*0d78*/ 	.word	0x00000002
        /*0d7c*/ 	.word	0x00038840
        /*0d80*/ 	.short	0x010a
        /*0d82*/ 	.byte	0x3f
	.zero		1


	//   ....[64]....
        /*0d84*/ 	.word	0x00015620
        /*0d88*/ 	.word	0x00000002
        /*0d8c*/ 	.word	0x00000060
        /*0d90*/ 	.short	0x010a
        /*0d92*/ 	.byte	0x3f
	.zero		1


	//   ....[65]....
        /*0d94*/ 	.word	0x00015670
        /*0d98*/ 	.word	0x00000002
        /*0d9c*/ 	.word	0x00038860
        /*0da0*/ 	.short	0x010a
        /*0da2*/ 	.byte	0x3f
	.zero		1


	//   ....[66]....
        /*0da4*/ 	.word	0x000160e0
        /*0da8*/ 	.word	0x00000000
        /*0dac*/ 	.word	0x00038820
        /*0db0*/ 	.short	0x010a
        /*0db2*/ 	.byte	0x3f
	.zero		1


	//   ....[67]....
        /*0db4*/ 	.word	0x00016280
        /*0db8*/ 	.word	0x00000006
        /*0dbc*/ 	.word	0x00000000
        /*0dc0*/ 	.short	0x010a
        /*0dc2*/ 	.byte	0x3f
	.zero		1


	//   ....[68]....
        /*0dc4*/ 	.word	0x000162d0
        /*0dc8*/ 	.word	0x00000007
        /*0dcc*/ 	.word	0x00000000
        /*0dd0*/ 	.short	0x010a
        /*0dd2*/ 	.byte	0x3f
	.zero		1


	//   ....[69]....
        /*0dd4*/ 	.word	0x00016320
        /*0dd8*/ 	.word	0x00000004
        /*0ddc*/ 	.word	0x00000000
        /*0de0*/ 	.short	0x010a
        /*0de2*/ 	.byte	0x3f
	.zero		1


	//----- nvinfo : EIATTR_NUM_MBARRIERS
	.align		4
.L_419:
        /*0de4*/ 	.byte	0x03, 0x38
        /*0de6*/ 	.short	0x0016


	//----- nvinfo : EIATTR_EXIT_INSTR_OFFSETS
	.align		4
        /*0de8*/ 	.byte	0x04, 0x1c
        /*0dea*/ 	.short	(.L_421 - .L_420)


	//   ....[0]....
.L_420:
        /*0dec*/ 	.word	0x00000a50


	//   ....[1]....
        /*0df0*/ 	.word	0x0000d6a0


	//   ....[2]....
        /*0df4*/ 	.word	0x000144b0


	//----- nvinfo : EIATTR_MAX_THREADS
	.align		4
.L_421:
        /*0df8*/ 	.byte	0x04, 0x05
        /*0dfa*/ 	.short	(.L_423 - .L_422)
.L_422:
        /*0dfc*/ 	.word	0x00000180
        /*0e00*/ 	.word	0x00000001
        /*0e04*/ 	.word	0x00000001


	//----- nvinfo : EIATTR_CRS_STACK_SIZE
	.align		4
.L_423:
        /*0e08*/ 	.byte	0x04, 0x1e
        /*0e0a*/ 	.short	(.L_425 - .L_424)
.L_424:
        /*0e0c*/ 	.word	0x00000000


	//----- nvinfo : EIATTR_CBANK_PARAM_SIZE
	.align		4
.L_425:
        /*0e10*/ 	.byte	0x03, 0x19
        /*0e12*/ 	.short	0x0af0


	//----- nvinfo : EIATTR_PARAM_CBANK
	.align		4
        /*0e14*/ 	.byte	0x04, 0x0a
        /*0e16*/ 	.short	(.L_427 - .L_426)
	.align		4
.L_426:
        /*0e18*/ 	.word	index@(.nv.constant0._ZN7cutlass13device_kernelIN5flash11enable_sm90INS1_16FlashAttnFwdSm90INS1_25CollectiveMainloopFwdSm90ILi2EN4cute5tupleIJNS5_1CILi1EEES8_S8_EEENS6_IJNS7_ILi128EEENS7_ILi80EEENS7_ILi256EEEEEELi256ENS_6half_tEfNS_4arch4Sm90ELb0ELb0ELb0ELb1ELb0ELb0ELb0ELb1ELb1ELb1ELb0ELb0EEENS1_21CollectiveEpilogueFwdINS6_IJSA_SC_SB_EEES9_SE_SG_Li256ELb1ELb1ELb0ELb0EEENS1_36VarlenDynamicPersistentTileSchedulerILi128ELi80ELi256ELi128ELb0ELb1ELb1ELb0ELb1ELb1EEEEEEEEEvNT_6ParamsE)
        /*0e1c*/ 	.short	0x0210
        /*0e1e*/ 	.short	0x0af0


	//----- nvinfo : EIATTR_SW_WAR
	.align		4
.L_427:
        /*0e20*/ 	.byte	0x04, 0x36
        /*0e22*/ 	.short	(.L_429 - .L_428)
.L_428:
        /*0e24*/ 	.word	0x00000008
.L_429:


//--------------------- .nv.info._ZN7cutlass13device_kernelIN5flash11enable_sm90INS1_16FlashAttnFwdSm90INS1_25CollectiveMainloopFwdSm90ILi2EN4cute5tupleIJNS5_1CILi1EEES8_S8_EEENS6_IJNS7_ILi128EEENS7_ILi80EEENS7_ILi256EEEEEELi256ENS_6half_tEfNS_4arch4Sm90ELb0ELb0ELb0ELb1ELb0ELb1ELb0ELb1ELb1ELb1ELb0ELb0EEENS1_21CollectiveEpilogueFwdINS6_IJSA_SC_SB_EEES9_SE_SG_Li256ELb1ELb1ELb0ELb0EEENS1_36VarlenDynamicPersistentTileSchedulerILi128ELi80ELi256ELi128ELb0ELb1ELb1ELb0ELb1ELb1EEEEEEEEEvNT_6ParamsE --------------------------
	.section	.nv.info._ZN7cutlass13device_kernelIN5flash11enable_sm90INS1_16FlashAttnFwdSm90INS1_25CollectiveMainloopFwdSm90ILi2EN4cute5tupleIJNS5_1CILi1EEES8_S8_EEENS6_IJNS7_ILi128EEENS7_ILi80EEENS7_ILi256EEEEEELi256ENS_6half_tEfNS_4arch4Sm90ELb0ELb0ELb0ELb1ELb0ELb1ELb0ELb1ELb1ELb1ELb0ELb0EEENS1_21CollectiveEpilogueFwdINS6_IJSA_SC_SB_EEES9_SE_SG_Li256ELb1ELb1ELb0ELb0EEENS1_36VarlenDynamicPersistentTileSchedulerILi128ELi80ELi256ELi128ELb0ELb1ELb1ELb0ELb1ELb1EEEEEEEEEvNT_6ParamsE,"",@"SHT_CUDA_INFO"
	.sectionflags	@""
	.align	4


	//----- nvinfo : EIATTR_CUDA_API_VERSION
	.align		4
        /*0000*/ 	.byte	0x04, 0x37
        /*0002*/ 	.short	(.L_431 - .L_430)
.L_430:
        /*0004*/ 	.word	0x00000082


	//----- nvinfo : EIATTR_KPARAM_INFO
	.align		4
.L_431:
        /*0008*/ 	.byte	0x04, 0x17
        /*000a*/ 	.short	(.L_433 - .L_432)
.L_432:
        /*000c*/ 	.word	0x00000000
        /*0010*/ 	.short	0x0000
        /*0012*/ 	.short	0x0070
        /*0014*/ 	.byte	0x00, 0xf0, 0x01, 0x2a


	//----- nvinfo : EIATTR_SPARSE_MMA_MASK
	.align		4
.L_433:
        /*0018*/ 	.byte	0x03, 0x50
        /*001a*/ 	.short	0x0000


	//----- nvinfo : EIATTR_MAXREG_COUNT
	.align		4
        /*001c*/ 	.byte	0x03, 0x1b
        /*001e*/ 	.short	0x00a8


	//----- nvinfo : EIATTR_NUM_BARRIERS
	.align		4
        /*0020*/ 	.byte	0x02, 0x4c
        /*0022*/ 	.byte	0x10
	.zero		1


	//----- nvinfo : EIATTR_EXTERNS
	.align		4
        /*0024*/ 	.byte	0x04, 0x0f
        /*0026*/ 	.short	(.L_435 - .L_434)


	//   ....[0]....
	.align		4
.L_434:
        /*0028*/ 	.word	index@(__assertfail)


	//----- nvinfo : EIATTR_ANNOTATIONS
	.align		4
.L_435:
        /*002c*/ 	.byte	0x04, 0x55
        /*002e*/ 	.short	(.L_437 - .L_436)


	//   ....[0]....
.L_436:
        /* <DEDUP_REMOVED lines=133> */


	//----- nvinfo : EIATTR_MERCURY_ISA_VERSION
	.align		4
.L_437:
        /*0870*/ 	.byte	0x03, 0x5f
        /*0872*/ 	.short	0x0101


	//----- nvinfo : EIATTR_UNUSED_LOAD_BYTE_OFFSET
	.align		4
        /*0874*/ 	.byte	0x04, 0x44
        /*0876*/ 	.short	(.L_439 - .L_438)


	//   ....[0]....
.L_438:
        /*0878*/ 	.word	0x00000a80
        /*087c*/ 	.word	0x0000fff0


	//   ....[1]....
        /*0880*/ 	.word	0x0001ca90
        /*0884*/ 	.word	0x0000fff0


	//----- nvinfo : EIATTR_INT_WARP_WIDE_INSTR_OFFSETS
	.align		4
.L_439:
        /*0888*/ 	.byte	0x04, 0x31
        /*088a*/ 	.short	(.L_441 - .L_440)


	//   ....[0]....
.L_440:
        /*088c*/ 	.word	0x00000190


	//   ....[1]....
        /*0890*/ 	.word	0x000001d0


	//   ....[2]....
        /*0894*/ 	.word	0x00000240


	//   ....[3]....
        /*0898*/ 	.word	0x00022550


	//   ....[4]....
        /*089c*/ 	.word	0x000225f0


	//   ....[5]....
        /*08a0*/ 	.word	0x00026d30


	//   ....[6]....
        /*08a4*/ 	.word	0x00026da0


	//----- nvinfo : EIATTR_COOP_GROUP_MASK_REGIDS
	.align		4
.L_441:
        /*08a8*/ 	.byte	0x04, 0x29
        /*08aa*/ 	.short	(.L_443 - .L_442)


	//   ....[0]....
.L_442:
        /*08ac*/ 	.word	0xffffffff


	//   ....[1]....
        /*08b0*/ 	.word	0xffffffff


	//   ....[2]....
        /*08b4*/ 	.word	0xffffffff


	//   ....[3]....
        /*08b8*/ 	.word	0xffffffff


	//   ....[4]....
        /*08bc*/ 	.word	0xffffffff


	//   ....[5]....
        /*08c0*/ 	.word	0xffffffff


	//   ....[6]....
        /*08c4*/ 	.word	0xffffffff


	//   ....[7]....
        /*08c8*/ 	.word	0xffffffff


	//   ....[8]....
        /*08cc*/ 	.word	0xffffffff


	//   ....[9]....
        /*08d0*/ 	.word	0xffffffff


	//   ....[10]....
        /*08d4*/ 	.word	0xffffffff


	//   ....[11]....
        /*08d8*/ 	.word	0xffffffff


	//   ....[12]....
        /*08dc*/ 	.word	0xffffffff


	//   ....[13]....
        /*08e0*/ 	.word	0xffffffff


	//   ....[14]....
        /*08e4*/ 	.word	0xffffffff


	//   ....[15]....
        /*08e8*/ 	.word	0xffffffff


	//   ....[16]....
        /*08ec*/ 	.word	0xffffffff


	//   ....[17]....
        /*08f0*/ 	.word	0xffffffff


	//   ....[18]....
        /*08f4*/ 	.word	0xffffffff


	//   ....[19]....
        /*08f8*/ 	.word	0xffffffff


	//   ....[20]....
        /*08fc*/ 	.word	0xffffffff


	//   ....[21]....
        /*0900*/ 	.word	0xffffffff


	//   ....[22]....
        /*0904*/ 	.word	0xffffffff


	//   ....[23]....
        /*0908*/ 	.word	0xffffffff


	//   ....[24]....
        /*090c*/ 	.word	0xffffffff


	//   ....[25]....
        /*0910*/ 	.word	0xffffffff


	//   ....[26]....
        /*0914*/ 	.word	0xffffffff


	//   ....[27]....
        /*0918*/ 	.word	0xffffffff


	//   ....[28]....
        /*091c*/ 	.word	0xffffffff


	//   ....[29]....
        /*0920*/ 	.word	0xffffffff


	//   ....[30]....
        /*0924*/ 	.word	0xffffffff


	//   ....[31]....
        /*0928*/ 	.word	0xffffffff


	//   ....[32]....
        /*092c*/ 	.word	0xffffffff


	//   ....[33]....
        /*0930*/ 	.word	0xffffffff


	//   ....[34]....
        /*0934*/ 	.word	0xffffffff


	//   ....[35]....
        /*0938*/ 	.word	0xffffffff


	//   ....[36]....
        /*093c*/ 	.word	0xffffffff


	//   ....[37]....
        /*0940*/ 	.word	0xffffffff


	//   ....[38]....
        /*0944*/ 	.word	0xffffffff


	//   ....[39]....
        /*0948*/ 	.word	0xffffffff


	//   ....[40]....
        /*094c*/ 	.word	0xffffffff


	//   ....[41]....
        /*0950*/ 	.word	0xffffffff


	//   ....[42]....
        /*0954*/ 	.word	0xffffffff


	//   ....[43]....
        /*0958*/ 	.word	0xffffffff


	//   ....[44]....
        /*095c*/ 	.word	0xffffffff


	//   ....[45]....
        /*0960*/ 	.word	0xffffffff


	//   ....[46]....
        /*0964*/ 	.word	0xffffffff


	//   ....[47]....
        /*0968*/ 	.word	0xffffffff


	//   ....[48]....
        /*096c*/ 	.word	0xffffffff


	//   ....[49]....
        /*0970*/ 	.word	0xffffffff


	//   ....[50]....
        /*0974*/ 	.word	0xffffffff


	//   ....[51]....
        /*0978*/ 	.word	0xffffffff


	//   ....[52]....
        /*097c*/ 	.word	0xffffffff


	//   ....[53]....
        /*0980*/ 	.word	0xffffffff


	//   ....[54]....
        /*0984*/ 	.word	0xffffffff


	//   ....[55]....
        /*0988*/ 	.word	0xffffffff


	//   ....[56]....
        /*098c*/ 	.word	0xffffffff


	//   ....[57]....
        /*0990*/ 	.word	0xffffffff


	//   ....[58]....
        /*0994*/ 	.word	0xffffffff


	//   ....[59]....
        /*0998*/ 	.word	0xffffffff


	//   ....[60]....
        /*099c*/ 	.word	0xffffffff


	//   ....[61]....
        /*09a0*/ 	.word	0xffffffff


	//   ....[62]....
        /*09a4*/ 	.word	0xffffffff


	//   ....[63]....
        /*09a8*/ 	.word	0xffffffff


	//   ....[64]....
        /*09ac*/ 	.word	0xffffffff


	//   ....[65]....
        /*09b0*/ 	.word	0xffffffff


	//   ....[66]....
        /*09b4*/ 	.word	0xffffffff


	//   ....[67]....
        /*09b8*/ 	.word	0xffffffff


	//   ....[68]....
        /*09bc*/ 	.word	0xffffffff


	//   ....[69]....
        /*09c0*/ 	.word	0xffffffff


	//   ....[70]....
        /*09c4*/ 	.word	0xffffffff


	//   ....[71]....
        /*09c8*/ 	.word	0xffffffff


	//   ....[72]....
        /*09cc*/ 	.word	0xffffffff


	//   ....[73]....
        /*09d0*/ 	.word	0xffffffff


	//   ....[74]....
        /*09d4*/ 	.word	0xffffffff


	//   ....[75]....
        /*09d8*/ 	.word	0xffffffff


	//   ....[76]....
        /*09dc*/ 	.word	0xffffffff


	//   ....[77]....
        /*09e0*/ 	.word	0xffffffff


	//   ....[78]....
        /*09e4*/ 	.word	0xffffffff


	//   ....[79]....
        /*09e8*/ 	.word	0xffffffff


	//   ....[80]....
        /*09ec*/ 	.word	0xffffffff


	//   ....[81]....
        /*09f0*/ 	.word	0xffffffff


	//   ....[82]....
        /*09f4*/ 	.word	0xffffffff


	//   ....[83]....
        /*09f8*/ 	.word	0xffffffff


	//   ....[84]....
        /*09fc*/ 	.word	0xffffffff


	//   ....[85]....
        /*0a00*/ 	.word	0xffffffff


	//   ....[86]....
        /*0a04*/ 	.word	0xffffffff


	//   ....[87]....
        /*0a08*/ 	.word	0xffffffff


	//   ....[88]....
        /*0a0c*/ 	.word	0xffffffff


	//   ....[89]....
        /*0a10*/ 	.word	0xffffffff


	//   ....[90]....
        /*0a14*/ 	.word	0xffffffff


	//   ....[91]....
        /*0a18*/ 	.word	0xffffffff


	//   ....[92]....
        /*0a1c*/ 	.word	0xffffffff


	//   ....[93]....
        /*0a20*/ 	.word	0xffffffff


	//   ....[94]....
        /*0a24*/ 	.word	0xffffffff


	//   ....[95]....
        /*0a28*/ 	.word	0xffffffff


	//   ....[96]....
        /*0a2c*/ 	.word	0xffffffff


	//   ....[97]....
        /*0a30*/ 	.word	0xffffffff


	//   ....[98]....
        /*0a34*/ 	.word	0xffffffff


	//   ....[99]....
        /*0a38*/ 	.word	0xffffffff


	//   ....[100]....
        /*0a3c*/ 	.word	0x0500000f


	//   ....[101]....
        /*0a40*/ 	.word	0x0500000f


	//   ....[102]....
        /*0a44*/ 	.word	0x0500000f


	//   ....[103]....
        /*0a48*/ 	.word	0x0500000f


	//   ....[104]....
        /*0a4c*/ 	.word	0x0500000f


	//   ....[105]....
        /*0a50*/ 	.word	0x0500000f


	//   ....[106]....
        /*0a54*/ 	.word	0x0500000f


	//   ....[107]....
        /*0a58*/ 	.word	0x0500000f


	//   ....[108]....
        /*0a5c*/ 	.word	0x0500000f


	//   ....[109]....
        /*0a60*/ 	.word	0x0500000f


	//   ....[110]....
        /*0a64*/ 	.word	0x0500000f


	//   ....[111]....
        /*0a68*/ 	.word	0x0500000f


	//   ....[112]....
        /*0a6c*/ 	.word	0x0500000f


	//   ....[113]....
        /*0a70*/ 	.word	0x0500000f


	//   ....[114]....
        /*0a74*/ 	.word	0x0500000f


	//   ....[115]....
        /*0a78*/ 	.word	0x0500000f


	//   ....[116]....
        /*0a7c*/ 	.word	0x0500000f


	//   ....[117]....
        /*0a80*/ 	.word	0x0500000f


	//   ....[118]....
        /*0a84*/ 	.word	0x0500000f


	//   ....[119]....
        /*0a88*/ 	.word	0x0500000f


	//   ....[120]....
        /*0a8c*/ 	.word	0x0500000f


	//   ....[121]....
        /*0a90*/ 	.word	0x0500000f


	//   ....[122]....
        /*0a94*/ 	.word	0x0500000f


	//   ....[123]....
        /*0a98*/ 	.word	0x0500000f


	//   ....[124]....
        /*0a9c*/ 	.word	0x0500000f


	//   ....[125]....
        /*0aa0*/ 	.word	0x0500000f


	//   ....[126]....
        /*0aa4*/ 	.word	0x0500000f


	//   ....[127]....
        /*0aa8*/ 	.word	0x0500000f


	//   ....[128]....
        /*0aac*/ 	.word	0x0500000f


	//   ....[129]....
        /*0ab0*/ 	.word	0x0500000f


	//   ....[130]....
        /*0ab4*/ 	.word	0x0500000f


	//   ....[131]....
        /*0ab8*/ 	.word	0x0500000f


	//   ....[132]....
        /*0abc*/ 	.word	0x0500000f


	//   ....[133]....
        /*0ac0*/ 	.word	0x0500000f


	//   ....[134]....
        /*0ac4*/ 	.word	0x0500000f


	//   ....[135]....
        /*0ac8*/ 	.word	0x0500000f


	//   ....[136]....
        /*0acc*/ 	.word	0x0500000f


	//   ....[137]....
        /*0ad0*/ 	.word	0x0500000f


	//   ....[138]....
        /*0ad4*/ 	.word	0x0500000f


	//   ....[139]....
        /*0ad8*/ 	.word	0x0500000f


	//   ....[140]....
        /*0adc*/ 	.word	0x0500000f


	//   ....[141]....
        /*0ae0*/ 	.word	0x0500000f


	//   ....[142]....
        /*0ae4*/ 	.word	0x0500000f


	//   ....[143]....
        /*0ae8*/ 	.word	0x0500000f


	//----- nvinfo : EIATTR_COOP_GROUP_INSTR_OFFSETS
	.align		4
.L_443:
        /*0aec*/ 	.byte	0x04, 0x28
        /*0aee*/ 	.short	(.L_445 - .L_444)


	//   ....[0]....
.L_444:
        /*0af0*/ 	.word	0x00000060


	//   ....[1]....
        /*0af4*/ 	.word	0x000001a0


	//   ....[2]....
        /*0af8*/ 	.word	0x000001f0


	//   ....[3]....
        /*0afc*/ 	.word	0x00000420


	//   ....[4]....
        /*0b00*/ 	.word	0x00000580


	//   ....[5]....
        /*0b04*/ 	.word	0x000006a0


	//   ....[6]....
        /*0b08*/ 	.word	0x00000800


	//   ....[7]....
        /*0b0c*/ 	.word	0x0000af40


	//   ....[8]....
        /*0b10*/ 	.word	0x0000b500


	//   ....[9]....
        /*0b14*/ 	.word	0x0000b510


	//   ....[10]....
        /*0b18*/ 	.word	0x0000b520


	//   ....[11]....
        /*0b1c*/ 	.word	0x0000b530


	//   ....[12]....
        /*0b20*/ 	.word	0x0000e7c0


	//   ....[13]....
        /*0b24*/ 	.word	0x0000e7d0


	//   ....[14]....
        /*0b28*/ 	.word	0x0000e7e0


	//   ....[15]....
        /*0b2c*/ 	.word	0x0000e7f0


	//   ....[16]....
        /*0b30*/ 	.word	0x00015440


	//   ....[17]....
        /*0b34*/ 	.word	0x00015460


	//   ....[18]....
        /*0b38*/ 	.word	0x00015670


	//   ....[19]....
        /*0b3c*/ 	.word	0x00015690


	//   ....[20]....
        /*0b40*/ 	.word	0x0001a860


	//   ....[21]....
        /*0b44*/ 	.word	0x0001a880


	//   ....[22]....
        /*0b48*/ 	.word	0x0001a9e0


	//   ....[23]....
        /*0b4c*/ 	.word	0x0001aa00


	//   ....[24]....
        /*0b50*/ 	.word	0x0001bfe0


	//   ....[25]....
        /*0b54*/ 	.word	0x0001c060


	//   ....[26]....
        /*0b58*/ 	.word	0x0001c070


	//   ....[27]....
        /*0b5c*/ 	.word	0x0001c0a0


	//   ....[28]....
        /*0b60*/ 	.word	0x0001dcb0


	//   ....[29]....
        /*0b64*/ 	.word	0x0001dcf0


	//   ....[30]....
        /*0b68*/ 	.word	0x0001dda0


	//   ....[31]....
        /*0b6c*/ 	.word	0x0001ddd0


	//   ....[32]....
        /*0b70*/ 	.word	0x0001e4c0


	//   ....[33]....
        /*0b74*/ 	.word	0x0001e4e0


	//   ....[34]....
        /*0b78*/ 	.word	0x0001e630


	//   ....[35]....
        /*0b7c*/ 	.word	0x0001e650


	//   ....[36]....
        /*0b80*/ 	.word	0x0001e7a0


	//   ....[37]....
        /*0b84*/ 	.word	0x0001e7c0


	//   ....[38]....
        /*0b88*/ 	.word	0x0001e920


	//   ....[39]....
        /*0b8c*/ 	.word	0x0001e940


	//   ....[40]....
        /*0b90*/ 	.word	0x0001f270


	//   ....[41]....
        /*0b94*/ 	.word	0x0001f290


	//   ....[42]....
        /*0b98*/ 	.word	0x0001f3f0


	//   ....[43]....
        /*0b9c*/ 	.word	0x0001f410


	//   ....[44]....
        /*0ba0*/ 	.word	0x0001f560


	//   ....[45]....
        /*0ba4*/ 	.word	0x0001f580


	//   ....[46]....
        /*0ba8*/ 	.word	0x0001f6e0


	//   ....[47]....
        /*0bac*/ 	.word	0x0001f700


	//   ....[48]....
        /*0bb0*/ 	.word	0x0001f8e0


	//   ....[49]....
        /*0bb4*/ 	.word	0x0001fac0


	//   ....[50]....
        /*0bb8*/ 	.word	0x0001faf0


	//   ....[51]....
        /*0bbc*/ 	.word	0x0001fb20


	//   ....[52]....
        /*0bc0*/ 	.word	0x0001fb50


	//   ....[53]....
        /*0bc4*/ 	.word	0x0001fb80


	//   ....[54]....
        /*0bc8*/ 	.word	0x0001fbb0


	//   ....[55]....
        /*0bcc*/ 	.word	0x0001fd30


	//   ....[56]....
        /*0bd0*/ 	.word	0x0001fd60


	//   ....[57]....
        /*0bd4*/ 	.word	0x0001fd90


	//   ....[58]....
        /*0bd8*/ 	.word	0x0001fdc0


	//   ....[59]....
        /*0bdc*/ 	.word	0x0001fdf0


	//   ....[60]....
        /*0be0*/ 	.word	0x0001fe20


	//   ....[61]....
        /*0be4*/ 	.word	0x0001feb0


	//   ....[62]....
        /*0be8*/ 	.word	0x0001fee0


	//   ....[63]....
        /*0bec*/ 	.word	0x0001ff70


	//   ....[64]....
        /*0bf0*/ 	.word	0x00020c20


	//   ....[65]....
        /*0bf4*/ 	.word	0x00022b80


	//   ....[66]....
        /*0bf8*/ 	.word	0x000238b0


	//   ....[67]....
        /*0bfc*/ 	.word	0x000238d0


	//   ....[68]....
        /*0c00*/ 	.word	0x000238f0


	//   ....[69]....
        /*0c04*/ 	.word	0x00023990


	//   ....[70]....
        /*0c08*/ 	.word	0x00023a00


	//   ....[71]....
        /*0c0c*/ 	.word	0x00023a50


	//   ....[72]....
        /*0c10*/ 	.word	0x00023ac0


	//   ....[73]....
        /*0c14*/ 	.word	0x00023b10


	//   ....[74]....
        /*0c18*/ 	.word	0x00023b80


	//   ....[75]....
        /*0c1c*/ 	.word	0x00023bd0


	//   ....[76]....
        /*0c20*/ 	.word	0x00023c40


	//   ....[77]....
        /*0c24*/ 	.word	0x00023c90


	//   ....[78]....
        /*0c28*/ 	.word	0x00023d00


	//   ....[79]....
        /*0c2c*/ 	.word	0x00023d50


	//   ....[80]....
        /*0c30*/ 	.word	0x00023dc0


	//   ....[81]....
        /*0c34*/ 	.word	0x00023e10


	//   ....[82]....
        /*0c38*/ 	.word	0x000276c0


	//   ....[83]....
        /*0c3c*/ 	.word	0x000276e0


	//   ....[84]....
        /*0c40*/ 	.word	0x00027720


	//   ....[85]....
        /*0c44*/ 	.word	0x00027750


	//   ....[86]....
        /*0c48*/ 	.word	0x00027780


	//   ....[87]....
        /*0c4c*/ 	.word	0x000277b0


	//   ....[88]....
        /*0c50*/ 	.word	0x000277e0


	//   ....[89]....
        /*0c54*/ 	.word	0x00027810


	//   ....[90]....
        /*0c58*/ 	.word	0x000279b0


	//   ....[91]....
        /*0c5c*/ 	.word	0x000279e0


	//   ....[92]....
        /*0c60*/ 	.word	0x00027a10


	//   ....[93]....
        /*0c64*/ 	.word	0x00027a40


	//   ....[94]....
        /*0c68*/ 	.word	0x00027a70


	//   ....[95]....
        /*0c6c*/ 	.word	0x00027aa0


	//   ....[96]....
        /*0c70*/ 	.word	0x00027b60


	//   ....[97]....
        /*0c74*/ 	.word	0x00027b80


	//   ....[98]....
        /*0c78*/ 	.word	0x00027bf0


	//   ....[99]....
        /*0c7c*/ 	.word	0x00028070


	//   ....[100]....
        /*0c80*/ 	.word	0x000284b0


	//   ....[101]....
        /*0c84*/ 	.word	0x00028540


	//   ....[102]....
        /*0c88*/ 	.word	0x00028590


	//   ....[103]....
        /*0c8c*/ 	.word	0x000285e0


	//   ....[104]....
        /*0c90*/ 	.word	0x000286c0


	//   ....[105]....
        /*0c94*/ 	.word	0x00028750


	//   ....[106]....
        /*0c98*/ 	.word	0x000287a0


	//   ....[107]....
        /*0c9c*/ 	.word	0x000287f0


	//   ....[108]....
        /*0ca0*/ 	.word	0x00028a50


	//   ....[109]....
        /*0ca4*/ 	.word	0x00028d50


	//   ....[110]....
        /*0ca8*/ 	.word	0x00028ec0


	//   ....[111]....
        /*0cac*/ 	.word	0x00028f10


	//   ....[112]....
        /*0cb0*/ 	.word	0x000290a0


	//   ....[113]....
        /*0cb4*/ 	.word	0x000290f0


	//   ....[114]....
        /*0cb8*/ 	.word	0x00029230


	//   ....[115]....
        /*0cbc*/ 	.word	0x00029280


	//   ....[116]....
        /*0cc0*/ 	.word	0x000293c0


	//   ....[117]....
        /*0cc4*/ 	.word	0x00029410


	//   ....[118]....
        /*0cc8*/ 	.word	0x00029550


	//   ....[119]....
        /*0ccc*/ 	.word	0x000295a0


	//   ....[120]....
        /*0cd0*/ 	.word	0x000296e0


	//   ....[121]....
        /*0cd4*/ 	.word	0x00029730


	//   ....[122]....
        /*0cd8*/ 	.word	0x00029870


	//   ....[123]....
        /*0cdc*/ 	.word	0x000298c0


	//   ....[124]....
        /*0ce0*/ 	.word	0x000299e0


	//   ....[125]....
        /*0ce4*/ 	.word	0x00029a30


	//   ....[126]....
        /*0ce8*/ 	.word	0x00029d60


	//   ....[127]....
        /*0cec*/ 	.word	0x00029e10


	//   ....[128]....
        /*0cf0*/ 	.word	0x00029f20


	//   ....[129]....
        /*0cf4*/ 	.word	0x00029fb0


	//   ....[130]....
        /*0cf8*/ 	.word	0x0002a030


	//   ....[131]....
        /*0cfc*/ 	.word	0x0002a0b0


	//   ....[132]....
        /*0d00*/ 	.word	0x0002a130


	//   ....[133]....
        /*0d04*/ 	.word	0x0002a1c0


	//   ....[134]....
        /*0d08*/ 	.word	0x0002a260


	//   ....[135]....
        /*0d0c*/ 	.word	0x0002a330


	//   ....[136]....
        /*0d10*/ 	.word	0x0002a3b0


	//   ....[137]....
        /*0d14*/ 	.word	0x0002a430


	//   ....[138]....
        /*0d18*/ 	.word	0x0002a4b0


	//   ....[139]....
        /*0d1c*/ 	.word	0x0002a540


	//   ....[140]....
        /*0d20*/ 	.word	0x0002a5c0


	//   ....[141]....
        /*0d24*/ 	.word	0x0002a660


	//   ....[142]....
        /*0d28*/ 	.word	0x0002a6f0


	//   ....[143]....
        /*0d2c*/ 	.word	0x0002a820


	//----- nvinfo : EIATTR_REG_RECONFIG
	.align		4
.L_445:
        /*0d30*/ 	.byte	0x01, 0x54
	.zero		2


	//----- nvinfo : EIATTR_SYSCALL_OFFSETS
	.align		4
        /*0d34*/ 	.byte	0x04, 0x46
        /*0d36*/ 	.short	(.L_447 - .L_446)


	//   ....[0]....
.L_446:
        /*0d38*/ 	.word	0x00001b80


	//   ....[1]....
        /*0d3c*/ 	.word	0x00001cd0


	//   ....[2]....
        /*0d40*/ 	.word	0x0000b0e0


	//   ....[3]....
        /*0d44*/ 	.word	0x0000b460


	//   ....[4]....
        /*0d48*/ 	.word	0x00022760


	//   ....[5]....
        /*0d4c*/ 	.word	0x000228c0


	//   ....[6]....
        /*0d50*/ 	.word	0x000229c0


	//   ....[7]....
        /*0d54*/ 	.word	0x00023420


	//----- nvinfo : EIATTR_MBARRIER_INSTR_OFFSETS
	.align		4
.L_447:
        /*0d58*/ 	.byte	0x04, 0x39
        /*0d5a*/ 	.short	(.L_449 - .L_448)


	//   ....[0]....
.L_448:
        /*0d5c*/ 	.word	0x000002d0
        /*0d60*/ 	.word	0x000000ff
        /*0d64*/ 	.word	0x00038800
        /*0d68*/ 	.short	0x0100
        /*0d6a*/ 	.byte	0x08
	.zero		1


	//   ....[1]....
        /*0d6c*/ 	.word	0x000002e0
        /*0d70*/ 	.word	0x000000ff
        /*0d74*/ 	.word	0x00038820
        /*0d78*/ 	.short	0x0100
        /*0d7a*/ 	.byte	0x08
	.zero		1


	//   ....[2]....
        /*0d7c*/ 	.word	0x000003d0
        /*0d80*/ 	.word	0x000000ff
        /*0d84*/ 	.word	0x00038830
        /*0d88*/ 	.short	0x0100
        /*0d8a*/ 	.byte	0x08
	.zero		1


	//   ....[3]....
        /*0d8c*/ 	.word	0x000003e0
        /*0d90*/ 	.word	0x000000ff
        /*0d94*/ 	.word	0x00038840
        /*0d98*/ 	.short	0x0100
        /*0d9a*/ 	.byte	0x08
	.zero		1


	//   ....[4]....
        /*0d9c*/ 	.word	0x000003f0
        /*0da0*/ 	.word	0x000000ff
        /*0da4*/ 	.word	0x00038838
        /*0da8*/ 	.short	0x0100
        /*0daa*/ 	.byte	0x08
	.zero		1


	//   ....[5]....
        /*0dac*/ 	.word	0x00000400
        /*0db0*/ 	.word	0x000000ff
        /*0db4*/ 	.word	0x00038848
        /*0db8*/ 	.short	0x0100
        /*0dba*/ 	.byte	0x08
	.zero		1


	//   ....[6]....
        /*0dbc*/ 	.word	0x00000530
        /*0dc0*/ 	.word	0x000000ff
        /*0dc4*/ 	.word	0x00038850
        /*0dc8*/ 	.short	0x0100
        /*0dca*/ 	.byte	0x08
	.zero		1


	//   ....[7]....
        /*0dcc*/ 	.word	0x00000540
        /*0dd0*/ 	.word	0x000000ff
        /*0dd4*/ 	.word	0x00038860
        /*0dd8*/ 	.short	0x0100
        /*0dda*/ 	.byte	0x08
	.zero		1


	//   ....[8]....
        /*0ddc*/ 	.word	0x00000550
        /*0de0*/ 	.word	0x000000ff
        /*0de4*/ 	.word	0x00038858
        /*0de8*/ 	.short	0x0100
        /*0dea*/ 	.byte	0x08
	.zero		1


	//   ....[9]....
        /*0dec*/ 	.word	0x00000560
        /*0df0*/ 	.word	0x000000ff
        /*0df4*/ 	.word	0x00038868
        /*0df8*/ 	.short	0x0100
        /*0dfa*/ 	.byte	0x08
	.zero		1


	//   ....[10]....
        /*0dfc*/ 	.word	0x00000650
        /*0e00*/ 	.word	0x000000ff
        /*0e04*/ 	.word	0x00038870
        /*0e08*/ 	.short	0x0100
        /*0e0a*/ 	.byte	0x06
	.zero		1


	//   ....[11]....
        /*0e0c*/ 	.word	0x00000660
        /*0e10*/ 	.word	0x000000ff
        /*0e14*/ 	.word	0x00038880
        /*0e18*/ 	.short	0x0100
        /*0e1a*/ 	.byte	0x06
	.zero		1


	//   ....[12]....
        /*0e1c*/ 	.word	0x00000670
        /*0e20*/ 	.word	0x000000ff
        /*0e24*/ 	.word	0x00038878
        /*0e28*/ 	.short	0x0100
        /*0e2a*/ 	.byte	0x06
	.zero		1


	//   ....[13]....
        /*0e2c*/ 	.word	0x00000680
        /*0e30*/ 	.word	0x000000ff
        /*0e34*/ 	.word	0x00038888
        /*0e38*/ 	.short	0x0100
        /*0e3a*/ 	.byte	0x06
	.zero		1


	//   ....[14]....
        /*0e3c*/ 	.word	0x000007b0
        /*0e40*/ 	.word	0x000000ff
        /*0e44*/ 	.word	0x00038890
        /*0e48*/ 	.short	0x0100
        /*0e4a*/ 	.byte	0x08
	.zero		1


	//   ....[15]....
        /*0e4c*/ 	.word	0x000007c0
        /*0e50*/ 	.word	0x000000ff
        /*0e54*/ 	.word	0x000388a0
        /*0e58*/ 	.short	0x0100
        /*0e5a*/ 	.byte	0x08
	.zero		1


	//   ....[16]....
        /*0e5c*/ 	.word	0x000007d0
        /*0e60*/ 	.word	0x000000ff
        /*0e64*/ 	.word	0x00038898
        /*0e68*/ 	.short	0x0100
        /*0e6a*/ 	.byte	0x08
	.zero		1


	//   ....[17]....
        /*0e6c*/ 	.word	0x000007e0
        /*0e70*/ 	.word	0x000000ff
        /*0e74*/ 	.word	0x000388a8
        /*0e78*/ 	.short	0x0100
        /*0e7a*/ 	.byte	0x08
	.zero		1


	//   ....[18]....
        /*0e7c*/ 	.word	0x00000910
        /*0e80*/ 	.word	0x000000ff
        /*0e84*/ 	.word	0x000388b0
        /*0e88*/ 	.short	0x0100
        /*0e8a*/ 	.byte	0x08
	.zero		1


	//   ....[19]....
        /*0e8c*/ 	.word	0x00000920
        /*0e90*/ 	.word	0x000000ff
        /*0e94*/ 	.word	0x000388c0
        /*0e98*/ 	.short	0x0100
        /*0e9a*/ 	.byte	0x08
	.zero		1


	//   ....[20]....
        /*0e9c*/ 	.word	0x00000930
        /*0ea0*/ 	.word	0x000000ff
        /*0ea4*/ 	.word	0x000388b8
        /*0ea8*/ 	.short	0x0100
        /*0eaa*/ 	.byte	0x08
	.zero		1


	//   ....[21]....
        /*0eac*/ 	.word	0x00000940
        /*0eb0*/ 	.word	0x000000ff
        /*0eb4*/ 	.word	0x000388c8
        /*0eb8*/ 	.short	0x0100
        /*0eba*/ 	.byte	0x08
	.zero		1


	//   ....[22]....
        /*0ebc*/ 	.word	0x00003880
        /*0ec0*/ 	.word	0x00000000
        /*0ec4*/ 	.word	0x00038890
        /*0ec8*/ 	.short	0x010a
        /*0eca*/ 	.byte	0x3f
	.zero		1


	//   ....[23]....
        /*0ecc*/ 	.word	0x00006ce0
        /*0ed0*/ 	.word	0x00000000
        /*0ed4*/ 	.word	0x00038890
        /*0ed8*/ 	.short	0x010a
        /*0eda*/ 	.byte	0x3f
	.zero		1


	//   ....[24]....
        /*0edc*/ 	.word	0x00009ec0
        /*0ee0*/ 	.word	0x00000000
        /*0ee4*/ 	.word	0x00038890
        /*0ee8*/ 	.short	0x010a
        /*0eea*/ 	.byte	0x3f
	.zero		1


	//   ....[25]....
        /*0eec*/ 	.word	0x0000a320
        /*0ef0*/ 	.word	0x00000024
        /*0ef4*/ 	.word	0x00000000
        /*0ef8*/ 	.short	0x0101
        /*0efa*/ 	.byte	0x3f
	.zero		1


	//   ....[26]....
        /*0efc*/ 	.word	0x0000a360
        /*0f00*/ 	.word	0x00000000
        /*0f04*/ 	.word	0x000388b0
        /*0f08*/ 	.short	0x010a
        /*0f0a*/ 	.byte	0x3f
	.zero		1


	//   ....[27]....
        /*0f0c*/ 	.word	0x0000a9b0
        /*0f10*/ 	.word	0x00000000
        /*0f14*/ 	.word	0x00000000
        /*0f18*/ 	.short	0x0101
        /*0f1a*/ 	.byte	0x3f
	.zero		1


	//   ....[28]....
        /*0f1c*/ 	.word	0x0000b160
        /*0f20*/ 	.word	0x00000012
        /*0f24*/ 	.word	0x00038800
        /*0f28*/ 	.short	0x010a
        /*0f2a*/ 	.byte	0x3f
	.zero		1


	//   ....[29]....
        /*0f2c*/ 	.word	0x0000b1b0
        /*0f30*/ 	.word	0x00000012
        /*0f34*/ 	.word	0x00038800
        /*0f38*/ 	.short	0x010a
        /*0f3a*/ 	.byte	0x3f
	.zero		1


	//   ....[30]....
        /*0f3c*/ 	.word	0x0000ba50
        /*0f40*/ 	.word	0x00000012
        /*0f44*/ 	.word	0x00038800
        /*0f48*/ 	.short	0x010a
        /*0f4a*/ 	.byte	0x3f
	.zero		1


	//   ....[31]....
        /*0f4c*/ 	.word	0x0000ebb0
        /*0f50*/ 	.word	0x00000012
        /*0f54*/ 	.word	0x00038800
        /*0f58*/ 	.short	0x010a
        /*0f5a*/ 	.byte	0x3f
	.zero		1


	//   ....[32]....
        /*0f5c*/ 	.word	0x00011e50
        /*0f60*/ 	.word	0x00000000
        /*0f64*/ 	.word	0x00038830
        /*0f68*/ 	.short	0x010a
        /*0f6a*/ 	.byte	0x3f
	.zero		1


	//   ....[33]....
        /*0f6c*/ 	.word	0x00011ed0
        /*0f70*/ 	.word	0x00000000
        /*0f74*/ 	.word	0x00038830
        /*0f78*/ 	.short	0x010a
        /*0f7a*/ 	.byte	0x3f
	.zero		1


	//   ....[34]....
        /*0f7c*/ 	.word	0x00015cc0
        /*0f80*/ 	.word	0x00000000
        /*0f84*/ 	.word	0x00000000
        /*0f88*/ 	.short	0x0101
        /*0f8a*/ 	.byte	0x3f
	.zero		1


	//   ....[35]....
        /*0f8c*/ 	.word	0x00016cc0
        /*0f90*/ 	.word	0x0000000b
        /*0f94*/ 	.word	0x00038830
        /*0f98*/ 	.short	0x010a
        /*0f9a*/ 	.byte	0x3f
	.zero		1


	//   ....[36]....
        /*0f9c*/ 	.word	0x00016d40
        /*0fa0*/ 	.word	0x0000000b
        /*0fa4*/ 	.word	0x00038830
        /*0fa8*/ 	.short	0x010a
        /*0faa*/ 	.byte	0x3f
	.zero		1


	//   ....[37]....
        /*0fac*/ 	.word	0x0001a460
        /*0fb0*/ 	.word	0x00000009
        /*0fb4*/ 	.word	0x00038850
        /*0fb8*/ 	.short	0x010a
        /*0fba*/ 	.byte	0x3f
	.zero		1


	//   ....[38]....
        /*0fbc*/ 	.word	0x0001a4b0
        /*0fc0*/ 	.word	0x00000009
        /*0fc4*/ 	.word	0x00038850
        /*0fc8*/ 	.short	0x010a
        /*0fca*/ 	.byte	0x3f
	.zero		1


	//   ....[39]....
        /*0fcc*/ 	.word	0x0001af20
        /*0fd0*/ 	.word	0x000000a8
        /*0fd4*/ 	.word	0x00000000
        /*0fd8*/ 	.short	0x0101
        /*0fda*/ 	.byte	0x3f
	.zero		1


	//   ....[40]....
        /*0fdc*/ 	.word	0x0001af40
        /*0fe0*/ 	.word	0x00000009
        /*0fe4*/ 	.word	0x00000000
        /*0fe8*/ 	.short	0x0101
        /*0fea*/ 	.byte	0x3f
	.zero		1


	//   ....[41]....
        /*0fec*/ 	.word	0x0001bce0
        /*0ff0*/ 	.word	0x00000000
        /*0ff4*/ 	.word	0x00038850
        /*0ff8*/ 	.short	0x010a
        /*0ffa*/ 	.byte	0x3f
	.zero		1


	//   ....[42]....
        /*0ffc*/ 	.word	0x0001bd80
        /*1000*/ 	.word	0x00000000
        /*1004*/ 	.word	0x00038850
        /*1008*/ 	.short	0x010a
        /*100a*/ 	.byte	0x3f
	.zero		1


	//   ....[43]....
        /*100c*/ 	.word	0x0001c220
        /*1010*/ 	.word	0x0000000c
        /*1014*/ 	.word	0x00000000
        /*1018*/ 	.short	0x0101
        /*101a*/ 	.byte	0x3f
	.zero		1


	//   ....[44]....
        /*101c*/ 	.word	0x0001e4b0
        /*1020*/ 	.word	0x00000000
        /*1024*/ 	.word	0x00000000
        /*1028*/ 	.short	0x0101
        /*102a*/ 	.byte	0x3f
	.zero		1


	//   ....[45]....
        /*102c*/ 	.word	0x00020d10
        /*1030*/ 	.word	0x00000004
        /*1034*/ 	.word	0x00038820
        /*1038*/ 	.short	0x010a
        /*103a*/ 	.byte	0x3f
	.zero		1


	//   ....[46]....
        /*103c*/ 	.word	0x00020df0
        /*1040*/ 	.word	0x00000006
        /*1044*/ 	.word	0x000388a0
        /*1048*/ 	.short	0x010a
        /*104a*/ 	.byte	0x3f
	.zero		1


	//   ....[47]....
        /*104c*/ 	.word	0x00021330
        /*1050*/ 	.word	0x00000006
        /*1054*/ 	.word	0x000388c0
        /*1058*/ 	.short	0x010a
        /*105a*/ 	.byte	0x3f
	.zero		1


	//   ....[48]....
        /*105c*/ 	.word	0x000219b0
        /*1060*/ 	.word	0x00000006
        /*1064*/ 	.word	0x000388a0
        /*1068*/ 	.short	0x010a
        /*106a*/ 	.byte	0x3f
	.zero		1


	//   ....[49]....
        /*106c*/ 	.word	0x00021ee0
        /*1070*/ 	.word	0x00000006
        /*1074*/ 	.word	0x000388c0
        /*1078*/ 	.short	0x010a
        /*107a*/ 	.byte	0x3f
	.zero		1


	//   ....[50]....
        /*107c*/ 	.word	0x00022e30
        /*1080*/ 	.word	0x00000000
        /*1084*/ 	.word	0x00038840
        /*1088*/ 	.short	0x010a
        /*108a*/ 	.byte	0x3f
	.zero		1


	//   ....[51]....
        /*108c*/ 	.word	0x00023f40
        /*1090*/ 	.word	0x00000008
        /*1094*/ 	.word	0x00038800
        /*1098*/ 	.short	0x0107
        /*109a*/ 	.byte	0x3f
	.zero		1


	//   ....[52]....
        /*109c*/ 	.word	0x00024040
        /*10a0*/ 	.word	0x00000002
        /*10a4*/ 	.word	0x00038800
        /*10a8*/ 	.short	0x0101
        /*10aa*/ 	.byte	0x3f
	.zero		1


	//   ....[53]....
        /*10ac*/ 	.word	0x00024060
        /*10b0*/ 	.word	0x00000002
        /*10b4*/ 	.word	0x00038820
        /*10b8*/ 	.short	0x010a
        /*10ba*/ 	.byte	0x3f
	.zero		1


	//   ....[54]....
        /*10bc*/ 	.word	0x000243f0
        /*10c0*/ 	.word	0x00000003
        /*10c4*/ 	.word	0x00038840
        /*10c8*/ 	.short	0x010a
        /*10ca*/ 	.byte	0x3f
	.zero		1


	//   ....[55]....
        /*10cc*/ 	.word	0x000249b0
        /*10d0*/ 	.word	0x00000002
        /*10d4*/ 	.word	0x00038860
        /*10d8*/ 	.short	0x010a
        /*10da*/ 	.byte	0x3f
	.zero		1


	//   ....[56]....
        /*10dc*/ 	.word	0x000252d0
        /*10e0*/ 	.word	0x00000003
        /*10e4*/ 	.word	0x00038840
        /*10e8*/ 	.short	0x010a
        /*10ea*/ 	.byte	0x3f
	.zero		1


	//   ....[57]....
        /*10ec*/ 	.word	0x00025890
        /*10f0*/ 	.word	0x00000002
        /*10f4*/ 	.word	0x00038860
        /*10f8*/ 	.short	0x010a
        /*10fa*/ 	.byte	0x3f
	.zero		1


	//   ....[58]....
        /*10fc*/ 	.word	0x00026100
        /*1100*/ 	.word	0x00000003
        /*1104*/ 	.word	0x00038840
        /*1108*/ 	.short	0x010a
        /*110a*/ 	.byte	0x3f
	.zero		1


	//   ....[59]....
        /*110c*/ 	.word	0x000266b0
        /*1110*/ 	.word	0x00000002
        /*1114*/ 	.word	0x00038860
        /*1118*/ 	.short	0x010a
        /*111a*/ 	.byte	0x3f
	.zero		1


	//   ....[60]....
        /*111c*/ 	.word	0x00026ea0
        /*1120*/ 	.word	0x00000002
        /*1124*/ 	.word	0x00038860
        /*1128*/ 	.short	0x010a
        /*112a*/ 	.byte	0x3f
	.zero		1


	//   ....[61]....
        /*112c*/ 	.word	0x00027ff0
        /*1130*/ 	.word	0x00000000
        /*1134*/ 	.word	0x00038820
        /*1138*/ 	.short	0x010a
        /*113a*/ 	.byte	0x3f
	.zero		1


	//   ....[62]....
        /*113c*/ 	.word	0x000281a0
        /*1140*/ 	.word	0x00000006
        /*1144*/ 	.word	0x00000000
        /*1148*/ 	.short	0x010a
        /*114a*/ 	.byte	0x3f
	.zero		1


	//   ....[63]....
        /*114c*/ 	.word	0x00028210
        /*1150*/ 	.word	0x00000007
        /*1154*/ 	.word	0x00000000
        /*1158*/ 	.short	0x010a
        /*115a*/ 	.byte	0x3f
	.zero		1


	//   ....[64]....
        /*115c*/ 	.word	0x00028280
        /*1160*/ 	.word	0x00000004
        /*1164*/ 	.word	0x00000000
        /*1168*/ 	.short	0x010a
        /*116a*/ 	.byte	0x3f
	.zero		1


	//   ....[65]....
        /*116c*/ 	.word	0x000282b0
        /*1170*/ 	.word	0x00000003
        /*1174*/ 	.word	0x00000000
        /*1178*/ 	.short	0x010a
        /*117a*/ 	.byte	0x3f
	.zero		1


	//   ....[66]....
        /*117c*/ 	.word	0x00028310
        /*1180*/ 	.word	0x00000000
        /*1184*/ 	.word	0x00038890
        /*1188*/ 	.short	0x010a
        /*118a*/ 	.byte	0x3f
	.zero		1


	//   ....[67]....
        /*118c*/ 	.word	0x00028360
        /*1190*/ 	.word	0x00000000
        /*1194*/ 	.word	0x00038890
        /*1198*/ 	.short	0x010a
        /*119a*/ 	.byte	0x3f
	.zero		1


	//   ....[68]....
        /*119c*/ 	.word	0x000283b0
        /*11a0*/ 	.word	0x00000000
        /*11a4*/ 	.word	0x00038890
        /*11a8*/ 	.short	0x010a
        /*11aa*/ 	.byte	0x3f
	.zero		1


	//   ....[69]....
        /*11ac*/ 	.word	0x00028400
        /*11b0*/ 	.word	0x00000000
        /*11b4*/ 	.word	0x000388b0
        /*11b8*/ 	.short	0x010a
        /*11ba*/ 	.byte	0x3f
	.zero		1


	//   ....[70]....
        /*11bc*/ 	.word	0x00028610
        /*11c0*/ 	.word	0x00000012
        /*11c4*/ 	.word	0x00038800
        /*11c8*/ 	.short	0x010a
        /*11ca*/ 	.byte	0x3f
	.zero		1


	//   ....[71]....
        /*11cc*/ 	.word	0x00028830
        /*11d0*/ 	.word	0x00000012
        /*11d4*/ 	.word	0x00038800
        /*11d8*/ 	.short	0x010a
        /*11da*/ 	.byte	0x3f
	.zero		1


	//   ....[72]....
        /*11dc*/ 	.word	0x00028880
        /*11e0*/ 	.word	0x00000000
        /*11e4*/ 	.word	0x00038830
        /*11e8*/ 	.short	0x010a
        /*11ea*/ 	.byte	0x3f
	.zero		1


	//   ....[73]....
        /*11ec*/ 	.word	0x000288d0
        /*11f0*/ 	.word	0x0000000b
        /*11f4*/ 	.word	0x00038830
        /*11f8*/ 	.short	0x010a
        /*11fa*/ 	.byte	0x3f
	.zero		1


	//   ....[74]....
        /*11fc*/ 	.word	0x00028920
        /*1200*/ 	.word	0x00000009
        /*1204*/ 	.word	0x00038850
        /*1208*/ 	.short	0x010a
        /*120a*/ 	.byte	0x3f
	.zero		1


	//   ....[75]....
        /*120c*/ 	.word	0x00028970
        /*1210*/ 	.word	0x00000000
        /*1214*/ 	.word	0x00038850
        /*1218*/ 	.short	0x010a
        /*121a*/ 	.byte	0x3f
	.zero		1


	//   ....[76]....
        /*121c*/ 	.word	0x00028b30
        /*1220*/ 	.word	0x00000003
        /*1224*/ 	.word	0x00038820
        /*1228*/ 	.short	0x010a
        /*122a*/ 	.byte	0x3f
	.zero		1


	//   ....[77]....
        /*122c*/ 	.word	0x00028b80
        /*1230*/ 	.word	0x00000006
        /*1234*/ 	.word	0x000388a0
        /*1238*/ 	.short	0x010a
        /*123a*/ 	.byte	0x3f
	.zero		1


	//   ....[78]....
        /*123c*/ 	.word	0x00028bd0
        /*1240*/ 	.word	0x00000006
        /*1244*/ 	.word	0x000388c0
        /*1248*/ 	.short	0x010a
        /*124a*/ 	.byte	0x3f
	.zero		1


	//   ....[79]....
        /*124c*/ 	.word	0x00028c20
        /*1250*/ 	.word	0x00000006
        /*1254*/ 	.word	0x000388a0
        /*1258*/ 	.short	0x010a
        /*125a*/ 	.byte	0x3f
	.zero		1


	//   ....[80]....
        /*125c*/ 	.word	0x00028c70
        /*1260*/ 	.word	0x00000006
        /*1264*/ 	.word	0x000388c0
        /*1268*/ 	.short	0x010a
        /*126a*/ 	.byte	0x3f
	.zero		1


	//   ....[81]....
        /*126c*/ 	.word	0x00028e10
        /*1270*/ 	.word	0x00000000
        /*1274*/ 	.word	0x00038840
        /*1278*/ 	.short	0x010a
        /*127a*/ 	.byte	0x3f
	.zero		1


	//   ....[82]....
        /*127c*/ 	.word	0x00029a80
        /*1280*/ 	.word	0x00000002
        /*1284*/ 	.word	0x00038820
        /*1288*/ 	.short	0x010a
        /*128a*/ 	.byte	0x3f
	.zero		1


	//   ....[83]....
        /*128c*/ 	.word	0x00029ad0
        /*1290*/ 	.word	0x00000003
        /*1294*/ 	.word	0x00038840
        /*1298*/ 	.short	0x010a
        /*129a*/ 	.byte	0x3f
	.zero		1


	//   ....[84]....
        /*129c*/ 	.word	0x00029b20
        /*12a0*/ 	.word	0x00000002
        /*12a4*/ 	.word	0x00038860
        /*12a8*/ 	.short	0x010a
        /*12aa*/ 	.byte	0x3f
	.zero		1


	//   ....[85]....
        /*12ac*/ 	.word	0x00029b70
        /*12b0*/ 	.word	0x00000003
        /*12b4*/ 	.word	0x00038840
        /*12b8*/ 	.short	0x010a
        /*12ba*/ 	.byte	0x3f
	.zero		1


	//   ....[86]....
        /*12bc*/ 	.word	0x00029bc0
        /*12c0*/ 	.word	0x00000002
        /*12c4*/ 	.word	0x00038860
        /*12c8*/ 	.short	0x010a
        /*12ca*/ 	.byte	0x3f
	.zero		1


	//   ....[87]....
        /*12cc*/ 	.word	0x00029c10
        /*12d0*/ 	.word	0x00000003
        /*12d4*/ 	.word	0x00038840
        /*12d8*/ 	.short	0x010a
        /*12da*/ 	.byte	0x3f
	.zero		1


	//   ....[88]....
        /*12dc*/ 	.word	0x00029c60
        /*12e0*/ 	.word	0x00000002
        /*12e4*/ 	.word	0x00038860
        /*12e8*/ 	.short	0x010a
        /*12ea*/ 	.byte	0x3f
	.zero		1


	//   ....[89]....
        /*12ec*/ 	.word	0x00029cb0
        /*12f0*/ 	.word	0x00000002
        /*12f4*/ 	.word	0x00038860
        /*12f8*/ 	.short	0x010a
        /*12fa*/ 	.byte	0x3f
	.zero		1


	//   ....[90]....
        /*12fc*/ 	.word	0x0002a740
        /*1300*/ 	.word	0x00000000
        /*1304*/ 	.word	0x00038820
        /*1308*/ 	.short	0x010a
        /*130a*/ 	.byte	0x3f
	.zero		1


	//   ....[91]....
        /*130c*/ 	.word	0x0002a8e0
        /*1310*/ 	.word	0x00000006
        /*1314*/ 	.word	0x00000000
        /*1318*/ 	.short	0x010a
        /*131a*/ 	.byte	0x3f
	.zero		1


	//   ....[92]....
        /*131c*/ 	.word	0x0002a930
        /*1320*/ 	.word	0x00000007
        /*1324*/ 	.word	0x00000000
        /*1328*/ 	.short	0x010a
        /*132a*/ 	.byte	0x3f
	.zero		1


	//   ....[93]....
        /*132c*/ 	.word	0x0002a980
        /*1330*/ 	.word	0x00000004
        /*1334*/ 	.word	0x00000000
        /*1338*/ 	.short	0x010a
        /*133a*/ 	.byte	0x3f
	.zero		1


	//----- nvinfo : EIATTR_NUM_MBARRIERS
	.align		4
.L_449:
        /*133c*/ 	.byte	0x03, 0x38
        /*133e*/ 	.short	0x0016


	//----- nvinfo : EIATTR_EXIT_INSTR_OFFSETS
	.align		4
        /*1340*/ 	.byte	0x04, 0x1c
        /*1342*/ 	.short	(.L_451 - .L_450)


	//   ....[0]....
.L_450:
        /*1344*/ 	.word	0x00028300


	//----- nvinfo : EIATTR_MAX_THREADS
	.align		4
.L_451:
        /*1348*/ 	.byte	0x04, 0x05
        /*134a*/ 	.short	(.L_453 - .L_452)
.L_452:
        /*134c*/ 	.word	0x00000180
        /*1350*/ 	.word	0x00000001
        /*1354*/ 	.word	0x00000001


	//----- nvinfo : EIATTR_CRS_STACK_SIZE
	.align		4
.L_453:
        /*1358*/ 	.byte	0x04, 0x1e
        /*135a*/ 	.short	(.L_455 - .L_454)
.L_454:
        /*135c*/ 	.word	0x00000000


	//----- nvinfo : EIATTR_CBANK_PARAM_SIZE
	.align		4
.L_455:
        /*1360*/ 	.byte	0x03, 0x19
        /*1362*/ 	.short	0x0af0


	//----- nvinfo : EIATTR_PARAM_CBANK
	.align		4
        /*1364*/ 	.byte	0x04, 0x0a
        /*1366*/ 	.short	(.L_457 - .L_456)
	.align		4
.L_456:
        /*1368*/ 	.word	index@(.nv.constant0._ZN7cutlass13device_kernelIN5flash11enable_sm90INS1_16FlashAttnFwdSm90INS1_25CollectiveMainloopFwdSm90ILi2EN4cute5tupleIJNS5_1CILi1EEES8_S8_EEENS6_IJNS7_ILi128EEENS7_ILi80EEENS7_ILi256EEEEEELi256ENS_6half_tEfNS_4arch4Sm90ELb0ELb0ELb0ELb1ELb0ELb1ELb0ELb1ELb1ELb1ELb0ELb0EEENS1_21CollectiveEpilogueFwdINS6_IJSA_SC_SB_EEES9_SE_SG_Li256ELb1ELb1ELb0ELb0EEENS1_36VarlenDynamicPersistentTileSchedulerILi128ELi80ELi256ELi128ELb0ELb1ELb1ELb0ELb1ELb1EEEEEEEEEvNT_6ParamsE)
        /*136c*/ 	.short	0x0210
        /*136e*/ 	.short	0x0af0


	//----- nvinfo : EIATTR_SW_WAR
	.align		4
.L_457:
        /*1370*/ 	.byte	0x04, 0x36
        /*1372*/ 	.short	(.L_459 - .L_458)
.L_458:
        /*1374*/ 	.word	0x00000008
.L_459:


//--------------------- .nv.info._ZN7cutlass13device_kernelIN5flash11enable_sm90INS1_16FlashAttnFwdSm90INS1_25CollectiveMainloopFwdSm90ILi2EN4cute5tupleIJNS5_1CILi1EEES8_S8_EEENS6_IJNS7_ILi128EEENS7_ILi64EEENS7_ILi256EEEEEELi256ENS_6half_tEfNS_4arch4Sm90ELb0ELb1ELb0ELb0ELb0ELb0ELb0ELb1ELb1ELb1ELb0ELb0EEENS1_21CollectiveEpilogueFwdINS6_IJSA_SC_SB_EEES9_SE_SG_Li256ELb0ELb1ELb0ELb0EEENS1_30DynamicPersistentTileSchedulerILi256ELi128ELb0ELb1ELb1EEEEEEEEEvNT_6ParamsE --------------------------
	.section	.nv.info._ZN7cutlass13device_kernelIN5flash11enable_sm90INS1_16FlashAttnFwdSm90INS1_25CollectiveMainloopFwdSm90ILi2EN4cute5tupleIJNS5_1CILi1EEES8_S8_EEENS6_IJNS7_ILi128EEENS7_ILi64EEENS7_ILi256EEEEEELi256ENS_6half_tEfNS_4arch4Sm90ELb0ELb1ELb0ELb0ELb0ELb0ELb0ELb1ELb1ELb1ELb0ELb0EEENS1_21CollectiveEpilogueFwdINS6_IJSA_SC_SB_EEES9_SE_SG_Li256ELb0ELb1ELb0ELb0EEENS1_30DynamicPersistentTileSchedulerILi256ELi128ELb0ELb1ELb1EEEEEEEEEvNT_6ParamsE,"",@"SHT_CUDA_INFO"
	.sectionflags	@""
	.align	4


	//----- nvinfo : EIATTR_CUDA_API_VERSION
	.align		4
        /*0000*/ 	.byte	0x04, 0x37
        /*0002*/ 	.short	(.L_461 - .L_460)
.L_460:
        /*0004*/ 	.word	0x00000082


	//----- nvinfo : EIATTR_KPARAM_INFO
	.align		4
.L_461:
        /*0008*/ 	.byte	0x04, 0x17
        /*000a*/ 	.short	(.L_463 - .L_462)
.L_462:
        /*000c*/ 	.word	0x00000000
        /*0010*/ 	.short	0x0000
        /*0012*/ 	.short	0x0070
        /*0014*/ 	.byte	0x00, 0xf0, 0x01, 0x2a


	//----- nvinfo : EIATTR_SPARSE_MMA_MASK
	.align		4
.L_463:
        /*0018*/ 	.byte	0x03, 0x50
        /*001a*/ 	.short	0x0000


	//----- nvinfo : EIATTR_MAXREG_COUNT
	.align		4
        /*001c*/ 	.byte	0x03, 0x1b
        /*001e*/ 	.short	0x00a8


	//----- nvinfo : EIATTR_NUM_BARRIERS
	.align		4
        /*0020*/ 	.byte	0x02, 0x4c
        /*0022*/ 	.byte	0x09
	.zero		1


	//----- nvinfo : EIATTR_EXTERNS
	.align		4
        /*0024*/ 	.byte	0x04, 0x0f
        /*0026*/ 	.short	(.L_465 - .L_464)


	//   ....[0]....
	.align		4
.L_464:
        /*0028*/ 	.word	index@(__assertfail)


	//----- nvinfo : EIATTR_ANNOTATIONS
	.align		4
.L_465:
        /*002c*/ 	.byte	0x04, 0x55
        /*002e*/ 	.short	(.L_467 - .L_466)


	//   ....[0]....
.L_466:
        /* <DEDUP_REMOVED lines=26> */


	//----- nvinfo : EIATTR_MERCURY_ISA_VERSION
	.align		4
.L_467:
        /*01b8*/ 	.byte	0x03, 0x5f
        /*01ba*/ 	.short	0x0101


	//----- nvinfo : EIATTR_INT_WARP_WIDE_INSTR_OFFSETS
	.align		4
        /*01bc*/ 	.byte	0x04, 0x31
        /*01be*/ 	.short	(.L_469 - .L_468)


	//   ....[0]....
.L_468:
        /*01c0*/ 	.word	0x00000130


	//   ....[1]....
        /*01c4*/ 	.word	0x00000170


	//   ....[2]....
        /*01c8*/ 	.word	0x000001e0


	//   ....[3]....
        /*01cc*/ 	.word	0x0000fe00


	//   ....[4]....
        /*01d0*/ 	.word	0x0000fea0


	//   ....[5]....
        /*01d4*/ 	.word	0x00014100


	//   ....[6]....
        /*01d8*/ 	.word	0x000141a0


	//----- nvinfo : EIATTR_COOP_GROUP_MASK_REGIDS
	.align		4
.L_469:
        /*01dc*/ 	.byte	0x04, 0x29
        /*01de*/ 	.short	(.L_471 - .L_470)


	//   ....[0]....
.L_470:
        /*01e0*/ 	.word	0xffffffff


	//   ....[1]....
        /*01e4*/ 	.word	0xffffffff


	//   ....[2]....
        /*01e8*/ 	.word	0xffffffff


	//   ....[3]....
        /*01ec*/ 	.word	0xffffffff


	//   ....[4]....
        /*01f0*/ 	.word	0xffffffff


	//   ....[5]....
        /*01f4*/ 	.word	0xffffffff


	//   ....[6]....
        /*01f8*/ 	.word	0xffffffff


	//   ....[7]....
        /*01fc*/ 	.word	0xffffffff


	//   ....[8]....
        /*0200*/ 	.word	0xffffffff


	//   ....[9]....
        /*0204*/ 	.word	0xffffffff


	//   ....[10]....
        /*0208*/ 	.word	0xffffffff


	//   ....[11]....
        /*020c*/ 	.word	0xffffffff


	//   ....[12]....
        /*0210*/ 	.word	0xffffffff


	//   ....[13]....
        /*0214*/ 	.word	0xffffffff


	//   ....[14]....
        /*0218*/ 	.word	0xffffffff


	//   ....[15]....
        /*021c*/ 	.word	0xffffffff


	//   ....[16]....
        /*0220*/ 	.word	0xffffffff


	//   ....[17]....
        /*0224*/ 	.word	0xffffffff


	//   ....[18]....
        /*0228*/ 	.word	0xffffffff


	//   ....[19]....
        /*022c*/ 	.word	0xffffffff


	//   ....[20]....
        /*0230*/ 	.word	0xffffffff


	//   ....[21]....
        /*0234*/ 	.word	0xffffffff


	//   ....[22]....
        /*0238*/ 	.word	0xffffffff


	//   ....[23]....
        /*023c*/ 	.word	0xffffffff


	//   ....[24]....
        /*0240*/ 	.word	0xffffffff


	//   ....[25]....
        /*0244*/ 	.word	0xffffffff


	//   ....[26]....
        /*0248*/ 	.word	0xffffffff


	//   ....[27]....
        /*024c*/ 	.word	0xffffffff


	//   ....[28]....
        /*0250*/ 	.word	0xffffffff


	//   ....[29]....
        /*0254*/ 	.word	0xffffffff


	//   ....[30]....
        /*0258*/ 	.word	0xffffffff


	//   ....[31]....
        /*025c*/ 	.word	0xffffffff


	//   ....[32]....
        /*0260*/ 	.word	0xffffffff


	//   ....[33]....
        /*0264*/ 	.word	0xffffffff


	//   ....[34]....
        /*0268*/ 	.word	0xffffffff


	//   ....[35]....
        /*026c*/ 	.word	0xffffffff


	//   ....[36]....
        /*0270*/ 	.word	0xffffffff


	//   ....[37]....
        /*0274*/ 	.word	0xffffffff


	//   ....[38]....
        /*0278*/ 	.word	0xffffffff


	//   ....[39]....
        /*027c*/ 	.word	0xffffffff


	//   ....[40]....
        /*0280*/ 	.word	0xffffffff


	//   ....[41]....
        /*0284*/ 	.word	0xffffffff


	//   ....[42]....
        /*0288*/ 	.word	0xffffffff


	//   ....[43]....
        /*028c*/ 	.word	0xffffffff


	//   ....[44]....
        /*0290*/ 	.word	0xffffffff


	//   ....[45]....
        /*0294*/ 	.word	0xffffffff


	//   ....[46]....
        /*0298*/ 	.word	0xffffffff


	//   ....[47]....
        /*029c*/ 	.word	0xffffffff


	//   ....[48]....
        /*02a0*/ 	.word	0xffffffff


	//   ....[49]....
        /*02a4*/ 	.word	0xffffffff


	//   ....[50]....
        /*02a8*/ 	.word	0xffffffff


	//   ....[51]....
        /*02ac*/ 	.word	0xffffffff


	//   ....[52]....
        /*02b0*/ 	.word	0xffffffff


	//   ....[53]....
        /*02b4*/ 	.word	0xffffffff


	//   ....[54]....
        /*02b8*/ 	.word	0xffffffff


	//   ....[55]....
        /*02bc*/ 	.word	0xffffffff


	//   ....[56]....
        /*02c0*/ 	.word	0xffffffff


	//   ....[57]....
        /*02c4*/ 	.word	0xffffffff


	//   ....[58]....
        /*02c8*/ 	.word	0xffffffff


	//   ....[59]....
        /*02cc*/ 	.word	0xffffffff


	//   ....[60]....
        /*02d0*/ 	.word	0xffffffff


	//   ....[61]....
        /*02d4*/ 	.word	0xffffffff


	//   ....[62]....
        /*02d8*/ 	.word	0xffffffff


	//   ....[63]....
        /*02dc*/ 	.word	0xffffffff


	//   ....[64]....
        /*02e0*/ 	.word	0xffffffff


	//   ....[65]....
        /*02e4*/ 	.word	0xffffffff


	//   ....[66]....
        /*02e8*/ 	.word	0xffffffff


	//   ....[67]....
        /*02ec*/ 	.word	0xffffffff


	//   ....[68]....
        /*02f0*/ 	.word	0xffffffff


	//   ....[69]....
        /*02f4*/ 	.word	0xffffffff


	//   ....[70]....
        /*02f8*/ 	.word	0xffffffff


	//   ....[71]....
        /*02fc*/ 	.word	0xffffffff


	//   ....[72]....
        /*0300*/ 	.word	0xffffffff


	//   ....[73]....
        /*0304*/ 	.word	0xffffffff


	//   ....[74]....
        /*0308*/ 	.word	0x0500000f


	//   ....[75]....
        /*030c*/ 	.word	0x0500000f


	//   ....[76]....
        /*0310*/ 	.word	0x0500000f


	//   ....[77]....
        /*0314*/ 	.word	0x0500000f


	//   ....[78]....
        /*0318*/ 	.word	0x0500000f


	//   ....[79]....
        /*031c*/ 	.word	0x0500000f


	//   ....[80]....
        /*0320*/ 	.word	0x0500000f


	//   ....[81]....
        /*0324*/ 	.word	0x0500000f


	//   ....[82]....
        /*0328*/ 	.word	0x0500000f


	//   ....[83]....
        /*032c*/ 	.word	0x0500000f


	//   ....[84]....
        /*0330*/ 	.word	0x0500000f


	//   ....[85]....
        /*0334*/ 	.word	0x0500000f


	//   ....[86]....
        /*0338*/ 	.word	0x0500000f


	//   ....[87]....
        /*033c*/ 	.word	0x0500000f


	//   ....[88]....
        /*0340*/ 	.word	0x0500000f


	//   ....[89]....
        /*0344*/ 	.word	0x0500000f


	//   ....[90]....
        /*0348*/ 	.word	0x0500000f


	//   ....[91]....
        /*034c*/ 	.word	0x0500000f


	//   ....[92]....
        /*0350*/ 	.word	0x0500000f


	//----- nvinfo : EIATTR_COOP_GROUP_INSTR_OFFSETS
	.align		4
.L_471:
        /*0354*/ 	.byte	0x04, 0x28
        /*0356*/ 	.short	(.L_473 - .L_472)


	//   ....[0]....
.L_472:
        /*0358*/ 	.word	0x00000060


	//   ....[1]....
        /*035c*/ 	.word	0x00000140


	//   ....[2]....
        /*0360*/ 	.word	0x00000190


	//   ....[3]....
        /*0364*/ 	.word	0x000003c0


	//   ....[4]....
        /*0368*/ 	.word	0x00000520


	//   ....[5]....
        /*036c*/ 	.word	0x00000640


	//   ....[6]....
        /*0370*/ 	.word	0x000007a0


	//   ....[7]....
        /*0374*/ 	.word	0x00001a40


	//   ....[8]....
        /*0378*/ 	.word	0x00002590


	//   ....[9]....
        /*037c*/ 	.word	0x00002a70


	//   ....[10]....
        /*0380*/ 	.word	0x000033b0


	//   ....[11]....
        /*0384*/ 	.word	0x00003540


	//   ....[12]....
        /*0388*/ 	.word	0x00003800


	//   ....[13]....
        /*038c*/ 	.word	0x000038a0


	//   ....[14]....
        /*0390*/ 	.word	0x000056e0


	//   ....[15]....
        /*0394*/ 	.word	0x00005910


	//   ....[16]....
        /*0398*/ 	.word	0x00006010


	//   ....[17]....
        /*039c*/ 	.word	0x00006110


	//   ....[18]....
        /*03a0*/ 	.word	0x000064c0


	//   ....[19]....
        /*03a4*/ 	.word	0x00006510


	//   ....[20]....
        /*03a8*/ 	.word	0x00008070


	//   ....[21]....
        /*03ac*/ 	.word	0x000081a0


	//   ....[22]....
        /*03b0*/ 	.word	0x000083d0


	//   ....[23]....
        /*03b4*/ 	.word	0x00008430


	//   ....[24]....
        /*03b8*/ 	.word	0x00009de0


	//   ....[25]....
        /*03bc*/ 	.word	0x0000a020


	//   ....[26]....
        /*03c0*/ 	.word	0x0000a710


	//   ....[27]....
        /*03c4*/ 	.word	0x0000a810


	//   ....[28]....
        /*03c8*/ 	.word	0x0000abc0


	//   ....[29]....
        /*03cc*/ 	.word	0x0000ac20


	//   ....[30]....
        /*03d0*/ 	.word	0x0000bc00


	//   ....[31]....
        /*03d4*/ 	.word	0x0000bc40


	//   ....[32]....
        /*03d8*/ 	.word	0x0000bd80


	//   ....[33]....
        /*03dc*/ 	.word	0x0000bda0


	//   ....[34]....
        /*03e0*/ 	.word	0x0000d780


	//   ....[35]....
        /*03e4*/ 	.word	0x0000d810


	//   ....[36]....
        /*03e8*/ 	.word	0x0000d840


	//   ....[37]....
        /*03ec*/ 	.word	0x0000d870


	//   ....[38]....
        /*03f0*/ 	.word	0x0000e050


	//   ....[39]....
        /*03f4*/ 	.word	0x0000e090


	//   ....[40]....
        /*03f8*/ 	.word	0x0000e1e0


	//   ....[41]....
        /*03fc*/ 	.word	0x0000e200


	//   ....[42]....
        /*0400*/ 	.word	0x0000e350


	//   ....[43]....
        /*0404*/ 	.word	0x0000e370


	//   ....[44]....
        /*0408*/ 	.word	0x0000e4d0


	//   ....[45]....
        /*040c*/ 	.word	0x0000e4f0


	//   ....[46]....
        /*0410*/ 	.word	0x0000eca0


	//   ....[47]....
        /*0414*/ 	.word	0x0000ecc0


	//   ....[48]....
        /*0418*/ 	.word	0x0000ee10


	//   ....[49]....
        /*041c*/ 	.word	0x0000ee30


	//   ....[50]....
        /*0420*/ 	.word	0x0000ef80


	//   ....[51]....
        /*0424*/ 	.word	0x0000efa0


	//   ....[52]....
        /*0428*/ 	.word	0x0000f100


	//   ....[53]....
        /*042c*/ 	.word	0x0000f120


	//   ....[54]....
        /*0430*/ 	.word	0x0000f330


	//   ....[55]....
        /*0434*/ 	.word	0x00010420


	//   ....[56]....
        /*0438*/ 	.word	0x00010f30


	//   ....[57]....
        /*043c*/ 	.word	0x00010f70


	//   ....[58]....
        /*0440*/ 	.word	0x00010f90


	//   ....[59]....
        /*0444*/ 	.word	0x00011050


	//   ....[60]....
        /*0448*/ 	.word	0x00011070


	//   ....[61]....
        /*044c*/ 	.word	0x00011120


	//   ....[62]....
        /*0450*/ 	.word	0x00011140


	//   ....[63]....
        /*0454*/ 	.word	0x000111f0


	//   ....[64]....
        /*0458*/ 	.word	0x00011210


	//   ....[65]....
        /*045c*/ 	.word	0x000112c0


	//   ....[66]....
        /*0460*/ 	.word	0x000112e0


	//   ....[67]....
        /*0464*/ 	.word	0x00011390


	//   ....[68]....
        /*0468*/ 	.word	0x000113b0


	//   ....[69]....
        /*046c*/ 	.word	0x00011460


	//   ....[70]....
        /*0470*/ 	.word	0x00011480


	//   ....[71]....
        /*0474*/ 	.word	0x00011520


	//   ....[72]....
        /*0478*/ 	.word	0x000148d0


	//   ....[73]....
        /*047c*/ 	.word	0x00014ac0


	//   ....[74]....
        /*0480*/ 	.word	0x00015110


	//   ....[75]....
        /*0484*/ 	.word	0x00015270


	//   ....[76]....
        /*0488*/ 	.word	0x000152c0


	//   ....[77]....
        /*048c*/ 	.word	0x00015440


	//   ....[78]....
        /*0490*/ 	.word	0x00015490


	//   ....[79]....
        /*0494*/ 	.word	0x000155c0


	//   ....[80]....
        /*0498*/ 	.word	0x00015630


	//   ....[81]....
        /*049c*/ 	.word	0x00015760


	//   ....[82]....
        /*04a0*/ 	.word	0x000157d0


	//   ....[83]....
        /*04a4*/ 	.word	0x00015900


	//   ....[84]....
        /*04a8*/ 	.word	0x00015970


	//   ....[85]....
        /*04ac*/ 	.word	0x00015aa0


	//   ....[86]....
        /*04b0*/ 	.word	0x00015b10


	//   ....[87]....
        /*04b4*/ 	.word	0x00015c40


	//   ....[88]....
        /*04b8*/ 	.word	0x00015cb0


	//   ....[89]....
        /*04bc*/ 	.word	0x00015de0


	//   ....[90]....
        /*04c0*/ 	.word	0x00015e30


	//   ....[91]....
        /*04c4*/ 	.word	0x00016150


	//   ....[92]....
        /*04c8*/ 	.word	0x00016270


	//----- nvinfo : EIATTR_REG_RECONFIG
	.align		4
.L_473:
        /*04cc*/ 	.byte	0x01, 0x54
	.zero		2


	//----- nvinfo : EIATTR_SYSCALL_OFFSETS
	.align		4
        /*04d0*/ 	.byte	0x04, 0x46
        /*04d2*/ 	.short	(.L_475 - .L_474)


	//   ....[0]....
.L_474:
        /*04d4*/ 	.word	0x00001c20


	//   ....[1]....
        /*04d8*/ 	.word	0x00010010


	//   ....[2]....
        /*04dc*/ 	.word	0x00010160


	//   ....[3]....
        /*04e0*/ 	.word	0x00010250


	//   ....[4]....
        /*04e4*/ 	.word	0x00010b00


	//----- nvinfo : EIATTR_MBARRIER_INSTR_OFFSETS
	.align		4
.L_475:
        /*04e8*/ 	.byte	0x04, 0x39
        /*04ea*/ 	.short	(.L_477 - .L_476)


	//   ....[0]....
.L_476:
        /*04ec*/ 	.word	0x00000270
        /*04f0*/ 	.word	0x000000ff
        /*04f4*/ 	.word	0x00030800
        /*04f8*/ 	.short	0x0100
        /*04fa*/ 	.byte	0x08
	.zero		1


	//   ....[1]....
        /*04fc*/ 	.word	0x00000280
        /*0500*/ 	.word	0x000000ff
        /*0504*/ 	.word	0x00030820
        /*0508*/ 	.short	0x0100
        /*050a*/ 	.byte	0x08
	.zero		1


	//   ....[2]....
        /*050c*/ 	.word	0x00000370
        /*0510*/ 	.word	0x000000ff
        /*0514*/ 	.word	0x00030830
        /*0518*/ 	.short	0x0100
        /*051a*/ 	.byte	0x08
	.zero		1


	//   ....[3]....
        /*051c*/ 	.word	0x00000380
        /*0520*/ 	.word	0x000000ff
        /*0524*/ 	.word	0x00030840
        /*0528*/ 	.short	0x0100
        /*052a*/ 	.byte	0x08
	.zero		1


	//   ....[4]....
        /*052c*/ 	.word	0x00000390
        /*0530*/ 	.word	0x000000ff
        /*0534*/ 	.word	0x00030838
        /*0538*/ 	.short	0x0100
        /*053a*/ 	.byte	0x08
	.zero		1


	//   ....[5]....
        /*053c*/ 	.word	0x000003a0
        /*0540*/ 	.word	0x000000ff
        /*0544*/ 	.word	0x00030848
        /*0548*/ 	.short	0x0100
        /*054a*/ 	.byte	0x08
	.zero		1


	//   ....[6]....
        /*054c*/ 	.word	0x000004d0
        /*0550*/ 	.word	0x000000ff
        /*0554*/ 	.word	0x00030850
        /*0558*/ 	.short	0x0100
        /*055a*/ 	.byte	0x08
	.zero		1


	//   ....[7]....
        /*055c*/ 	.word	0x000004e0
        /*0560*/ 	.word	0x000000ff
        /*0564*/ 	.word	0x00030860
        /*0568*/ 	.short	0x0100
        /*056a*/ 	.byte	0x08
	.zero		1


	//   ....[8]....
        /*056c*/ 	.word	0x000004f0
        /*0570*/ 	.word	0x000000ff
        /*0574*/ 	.word	0x00030858
        /*0578*/ 	.short	0x0100
        /*057a*/ 	.byte	0x08
	.zero		1


	//   ....[9]....
        /*057c*/ 	.word	0x00000500
        /*0580*/ 	.word	0x000000ff
        /*0584*/ 	.word	0x00030868
        /*0588*/ 	.short	0x0100
        /*058a*/ 	.byte	0x08
	.zero		1


	//   ....[10]....
        /*058c*/ 	.word	0x000005f0
        /*0590*/ 	.word	0x000000ff
        /*0594*/ 	.word	0x00030870
        /*0598*/ 	.short	0x0100
        /*059a*/ 	.byte	0x06
	.zero		1


	//   ....[11]....
        /*059c*/ 	.word	0x00000600
        /*05a0*/ 	.word	0x000000ff
        /*05a4*/ 	.word	0x00030880
        /*05a8*/ 	.short	0x0100
        /*05aa*/ 	.byte	0x06
	.zero		1


	//   ....[12]....
        /*05ac*/ 	.word	0x00000610
        /*05b0*/ 	.word	0x000000ff
        /*05b4*/ 	.word	0x00030878
        /*05b8*/ 	.short	0x0100
        /*05ba*/ 	.byte	0x06
	.zero		1


	//   ....[13]....
        /*05bc*/ 	.word	0x00000620
        /*05c0*/ 	.word	0x000000ff
        /*05c4*/ 	.word	0x00030888
        /*05c8*/ 	.short	0x0100
        /*05ca*/ 	.byte	0x06
	.zero		1


	//   ....[14]....
        /*05cc*/ 	.word	0x00000750
        /*05d0*/ 	.word	0x000000ff
        /*05d4*/ 	.word	0x00030890
        /*05d8*/ 	.short	0x0100
        /*05da*/ 	.byte	0x08
	.zero		1


	//   ....[15]....
        /*05dc*/ 	.word	0x00000760
        /*05e0*/ 	.word	0x000000ff
        /*05e4*/ 	.word	0x000308a0
        /*05e8*/ 	.short	0x0100
        /*05ea*/ 	.byte	0x08
	.zero		1


	//   ....[16]....
        /*05ec*/ 	.word	0x00000770
        /*05f0*/ 	.word	0x000000ff
        /*05f4*/ 	.word	0x00030898
        /*05f8*/ 	.short	0x0100
        /*05fa*/ 	.byte	0x08
	.zero		1


	//   ....[17]....
        /*05fc*/ 	.word	0x00000780
        /*0600*/ 	.word	0x000000ff
        /*0604*/ 	.word	0x000308a8
        /*0608*/ 	.short	0x0100
        /*060a*/ 	.byte	0x08
	.zero		1


	//   ....[18]....
        /*060c*/ 	.word	0x000008b0
        /*0610*/ 	.word	0x000000ff
        /*0614*/ 	.word	0x000308b0
        /*0618*/ 	.short	0x0100
        /*061a*/ 	.byte	0x08
	.zero		1


	//   ....[19]....
        /*061c*/ 	.word	0x000008c0
        /*0620*/ 	.word	0x000000ff
        /*0624*/ 	.word	0x000308c0
        /*0628*/ 	.short	0x0100
        /*062a*/ 	.byte	0x08
	.zero		1


	//   ....[20]....
        /*062c*/ 	.word	0x000008d0
        /*0630*/ 	.word	0x000000ff
        /*0634*/ 	.word	0x000308b8
        /*0638*/ 	.short	0x0100
        /*063a*/ 	.byte	0x08
	.zero		1


	//   ....[21]....
        /*063c*/ 	.word	0x000008e0
        /*0640*/ 	.word	0x000000ff
        /*0644*/ 	.word	0x000308c8
        /*0648*/ 	.short	0x0100
        /*064a*/ 	.byte	0x08
	.zero		1


	//   ....[22]....
        /*064c*/ 	.word	0x00001cc0
        /*0650*/ 	.word	0x000000ff
        /*0654*/ 	.word	0x00030800
        /*0658*/ 	.short	0x010a
        /*065a*/ 	.byte	0x25
	.zero		1


	//   ....[23]....
        /*065c*/ 	.word	0x00001d40
        /*0660*/ 	.word	0x00000003
        /*0664*/ 	.word	0x00030830
        /*0668*/ 	.short	0x010a
        /*066a*/ 	.byte	0x3f
	.zero		1


	//   ....[24]....
        /*066c*/ 	.word	0x00001da0
        /*0670*/ 	.word	0x00000003
        /*0674*/ 	.word	0x00030830
        /*0678*/ 	.short	0x010a
        /*067a*/ 	.byte	0x3f
	.zero		1


	//   ....[25]....
        /*067c*/ 	.word	0x00002830
        /*0680*/ 	.word	0x00000000
        /*0684*/ 	.word	0x00000000
        /*0688*/ 	.short	0x0101
        /*068a*/ 	.byte	0x3f
	.zero		1


	//   ....[26]....
        /*068c*/ 	.word	0x00004520
        /*0690*/ 	.word	0x000000ff
        /*0694*/ 	.word	0x00030830
        /*0698*/ 	.short	0x010a
        /*069a*/ 	.byte	0x06
	.zero		1


	//   ....[27]....
        /*069c*/ 	.word	0x00004560
        /*06a0*/ 	.word	0x000000ff
        /*06a4*/ 	.word	0x00030830
        /*06a8*/ 	.short	0x010a
        /*06aa*/ 	.byte	0x06
	.zero		1


	//   ....[28]....
        /*06ac*/ 	.word	0x000053a0
        /*06b0*/ 	.word	0x000000ff
        /*06b4*/ 	.word	0x00030850
        /*06b8*/ 	.short	0x010a
        /*06ba*/ 	.byte	0x0a
	.zero		1


	//   ....[29]....
        /*06bc*/ 	.word	0x000053e0
        /*06c0*/ 	.word	0x000000ff
        /*06c4*/ 	.word	0x00030850
        /*06c8*/ 	.short	0x010a
        /*06ca*/ 	.byte	0x0a
	.zero		1


	//   ....[30]....
        /*06cc*/ 	.word	0x00005710
        /*06d0*/ 	.word	0x00000000
        /*06d4*/ 	.word	0x00000000
        /*06d8*/ 	.short	0x0101
        /*06da*/ 	.byte	0x3f
	.zero		1


	//   ....[31]....
        /*06dc*/ 	.word	0x000067e0
        /*06e0*/ 	.word	0x0000009b
        /*06e4*/ 	.word	0x00000000
        /*06e8*/ 	.short	0x0101
        /*06ea*/ 	.byte	0x3f
	.zero		1


	//   ....[32]....
        /*06ec*/ 	.word	0x00006f90
        /*06f0*/ 	.word	0x000000ff
        /*06f4*/ 	.word	0x00030830
        /*06f8*/ 	.short	0x010a
        /*06fa*/ 	.byte	0x05
	.zero		1


	//   ....[33]....
        /*06fc*/ 	.word	0x00006fd0
        /*0700*/ 	.word	0x000000ff
        /*0704*/ 	.word	0x00030830
        /*0708*/ 	.short	0x010a
        /*070a*/ 	.byte	0x05
	.zero		1


	//   ....[34]....
        /*070c*/ 	.word	0x00007e10
        /*0710*/ 	.word	0x000000ff
        /*0714*/ 	.word	0x00030850
        /*0718*/ 	.short	0x010a
        /*071a*/ 	.byte	0x0e
	.zero		1


	//   ....[35]....
        /*071c*/ 	.word	0x00007e50
        /*0720*/ 	.word	0x000000ff
        /*0724*/ 	.word	0x00030850
        /*0728*/ 	.short	0x010a
        /*072a*/ 	.byte	0x0e
	.zero		1


	//   ....[36]....
        /*072c*/ 	.word	0x00008740
        /*0730*/ 	.word	0x0000009f
        /*0734*/ 	.word	0x00000000
        /*0738*/ 	.short	0x0101
        /*073a*/ 	.byte	0x3f
	.zero		1


	//   ....[37]....
        /*073c*/ 	.word	0x000087f0
        /*0740*/ 	.word	0x000000a3
        /*0744*/ 	.word	0x00000000
        /*0748*/ 	.short	0x0101
        /*074a*/ 	.byte	0x3f
	.zero		1


	//   ....[38]....
        /*074c*/ 	.word	0x00008c70
        /*0750*/ 	.word	0x000000ff
        /*0754*/ 	.word	0x00030830
        /*0758*/ 	.short	0x010a
        /*075a*/ 	.byte	0x05
	.zero		1


	//   ....[39]....
        /*075c*/ 	.word	0x00008cb0
        /*0760*/ 	.word	0x000000ff
        /*0764*/ 	.word	0x00030830
        /*0768*/ 	.short	0x010a
        /*076a*/ 	.byte	0x05
	.zero		1


	//   ....[40]....
        /*076c*/ 	.word	0x00009af0
        /*0770*/ 	.word	0x000000ff
        /*0774*/ 	.word	0x00030850
        /*0778*/ 	.short	0x010a
        /*077a*/ 	.byte	0x0e
	.zero		1


	//   ....[41]....
        /*077c*/ 	.word	0x00009b30
        /*0780*/ 	.word	0x000000ff
        /*0784*/ 	.word	0x00030850
        /*0788*/ 	.short	0x010a
        /*078a*/ 	.byte	0x0e
	.zero		1


	//   ....[42]....
        /*078c*/ 	.word	0x00009e30
        /*0790*/ 	.word	0x00000000
        /*0794*/ 	.word	0x00000000
        /*0798*/ 	.short	0x0101
        /*079a*/ 	.byte	0x3f
	.zero		1


	//   ....[43]....
        /*079c*/ 	.word	0x0000af40
        /*07a0*/ 	.word	0x0000009b
        /*07a4*/ 	.word	0x00000000
        /*07a8*/ 	.short	0x0101
        /*07aa*/ 	.byte	0x3f
	.zero		1


	//   ....[44]....
        /*07ac*/ 	.word	0x0000bb70
        /*07b0*/ 	.word	0x000000ff
        /*07b4*/ 	.word	0x00030850
        /*07b8*/ 	.short	0x010a
        /*07ba*/ 	.byte	0x07
	.zero		1


	//   ....[45]....
        /*07bc*/ 	.word	0x0000bbb0
        /*07c0*/ 	.word	0x000000ff
        /*07c4*/ 	.word	0x00030850
        /*07c8*/ 	.short	0x010a
        /*07ca*/ 	.byte	0x07
	.zero		1


	//   ....[46]....
        /*07cc*/ 	.word	0x0000c010
        /*07d0*/ 	.word	0x00000009
        /*07d4*/ 	.word	0x00000000
        /*07d8*/ 	.short	0x0101
        /*07da*/ 	.byte	0x3f
	.zero		1


	//   ....[47]....
        /*07dc*/ 	.word	0x0000e080
        /*07e0*/ 	.word	0x000000c6
        /*07e4*/ 	.word	0x00000000
        /*07e8*/ 	.short	0x0101
        /*07ea*/ 	.byte	0x3f
	.zero		1


	//   ....[48]....
        /*07ec*/ 	.word	0x00010660
        /*07f0*/ 	.word	0x00000000
        /*07f4*/ 	.word	0x00030840
        /*07f8*/ 	.short	0x010a
        /*07fa*/ 	.byte	0x3f
	.zero		1


	//   ....[49]....
        /*07fc*/ 	.word	0x00011620
        /*0800*/ 	.word	0x00000011
        /*0804*/ 	.word	0x00030800
        /*0808*/ 	.short	0x0107
        /*080a*/ 	.byte	0x3f
	.zero		1


	//   ....[50]....
        /*080c*/ 	.word	0x00011730
        /*0810*/ 	.word	0x00000011
        /*0814*/ 	.word	0x00030800
        /*0818*/ 	.short	0x0101
        /*081a*/ 	.byte	0x3f
	.zero		1


	//   ....[51]....
        /*081c*/ 	.word	0x00011750
        /*0820*/ 	.word	0x00000011
        /*0824*/ 	.word	0x00030820
        /*0828*/ 	.short	0x010a
        /*082a*/ 	.byte	0x3f
	.zero		1


	//   ....[52]....
        /*082c*/ 	.word	0x00011a90
        /*0830*/ 	.word	0x00000003
        /*0834*/ 	.word	0x00030840
        /*0838*/ 	.short	0x010a
        /*083a*/ 	.byte	0x3f
	.zero		1


	//   ....[53]....
        /*083c*/ 	.word	0x00012020
        /*0840*/ 	.word	0x00000003
        /*0844*/ 	.word	0x00000060
        /*0848*/ 	.short	0x010a
        /*084a*/ 	.byte	0x3f
	.zero		1


	//   ....[54]....
        /*084c*/ 	.word	0x00012870
        /*0850*/ 	.word	0x00000003
        /*0854*/ 	.word	0x00030840
        /*0858*/ 	.short	0x010a
        /*085a*/ 	.byte	0x3f
	.zero		1


	//   ....[55]....
        /*085c*/ 	.word	0x00012e00
        /*0860*/ 	.word	0x00000009
        /*0864*/ 	.word	0x00000060
        /*0868*/ 	.short	0x010a
        /*086a*/ 	.byte	0x3f
	.zero		1


	//   ....[56]....
        /*086c*/ 	.word	0x00013590
        /*0870*/ 	.word	0x00000002
        /*0874*/ 	.word	0x00030840
        /*0878*/ 	.short	0x010a
        /*087a*/ 	.byte	0x3f
	.zero		1


	//   ....[57]....
        /*087c*/ 	.word	0x00013b20
        /*0880*/ 	.word	0x00000002
        /*0884*/ 	.word	0x00000060
        /*0888*/ 	.short	0x010a
        /*088a*/ 	.byte	0x3f
	.zero		1


	//   ....[58]....
        /*088c*/ 	.word	0x00014260
        /*0890*/ 	.word	0x00000000
        /*0894*/ 	.word	0x00030860
        /*0898*/ 	.short	0x010a
        /*089a*/ 	.byte	0x3f
	.zero		1


	//   ....[59]....
        /*089c*/ 	.word	0x00014a40
        /*08a0*/ 	.word	0x00000000
        /*08a4*/ 	.word	0x00030820
        /*08a8*/ 	.short	0x010a
        /*08aa*/ 	.byte	0x3f
	.zero		1


	//   ....[60]....
        /*08ac*/ 	.word	0x00014c30
        /*08b0*/ 	.word	0x00000006
        /*08b4*/ 	.word	0x00000000
        /*08b8*/ 	.short	0x010a
        /*08ba*/ 	.byte	0x3f
	.zero		1


	//   ....[61]....
        /*08bc*/ 	.word	0x00014c80
        /*08c0*/ 	.word	0x00000003
        /*08c4*/ 	.word	0x00000000
        /*08c8*/ 	.short	0x010a
        /*08ca*/ 	.byte	0x3f
	.zero		1


	//   ....[62]....
        /*08cc*/ 	.word	0x00014ce0
        /*08d0*/ 	.word	0x00000012
        /*08d4*/ 	.word	0x00000000
        /*08d8*/ 	.short	0x010a
        /*08da*/ 	.byte	0x3f
	.zero		1


	//   ....[63]....
        /*08dc*/ 	.word	0x00014d10
        /*08e0*/ 	.word	0x00000003
        /*08e4*/ 	.word	0x00000000
        /*08e8*/ 	.short	0x010a
        /*08ea*/ 	.byte	0x3f
	.zero		1


	//   ....[64]....
        /*08ec*/ 	.word	0x00014d80
        /*08f0*/ 	.word	0x00000003
        /*08f4*/ 	.word	0x00030800
        /*08f8*/ 	.short	0x010a
        /*08fa*/ 	.byte	0x3f
	.zero		1


	//   ....[65]....
        /*08fc*/ 	.word	0x00014dd0
        /*0900*/ 	.word	0x00000003
        /*0904*/ 	.word	0x00030830
        /*0908*/ 	.short	0x010a
        /*090a*/ 	.byte	0x3f
	.zero		1


	//   ....[66]....
        /*090c*/ 	.word	0x00014e30
        /*0910*/ 	.word	0x00000015
        /*0914*/ 	.word	0x00030830
        /*0918*/ 	.short	0x010a
        /*091a*/ 	.byte	0x3f
	.zero		1


	//   ....[67]....
        /*091c*/ 	.word	0x00014e90
        /*0920*/ 	.word	0x00000015
        /*0924*/ 	.word	0x00030850
        /*0928*/ 	.short	0x010a
        /*092a*/ 	.byte	0x3f
	.zero		1


	//   ....[68]....
        /*092c*/ 	.word	0x00014ef0
        /*0930*/ 	.word	0x00000004
        /*0934*/ 	.word	0x00030830
        /*0938*/ 	.short	0x010a
        /*093a*/ 	.byte	0x3f
	.zero		1


	//   ....[69]....
        /*093c*/ 	.word	0x00014f50
        /*0940*/ 	.word	0x00000003
        /*0944*/ 	.word	0x00030850
        /*0948*/ 	.short	0x010a
        /*094a*/ 	.byte	0x3f
	.zero		1


	//   ....[70]....
        /*094c*/ 	.word	0x00014fb0
        /*0950*/ 	.word	0x00000004
        /*0954*/ 	.word	0x00030830
        /*0958*/ 	.short	0x010a
        /*095a*/ 	.byte	0x3f
	.zero		1


	//   ....[71]....
        /*095c*/ 	.word	0x00015010
        /*0960*/ 	.word	0x00000003
        /*0964*/ 	.word	0x00030850
        /*0968*/ 	.short	0x010a
        /*096a*/ 	.byte	0x3f
	.zero		1


	//   ....[72]....
        /*096c*/ 	.word	0x00015070
        /*0970*/ 	.word	0x00000007
        /*0974*/ 	.word	0x00030850
        /*0978*/ 	.short	0x010a
        /*097a*/ 	.byte	0x3f
	.zero		1


	//   ....[73]....
        /*097c*/ 	.word	0x000151c0
        /*0980*/ 	.word	0x00000000
        /*0984*/ 	.word	0x00030840
        /*0988*/ 	.short	0x010a
        /*098a*/ 	.byte	0x3f
	.zero		1


	//   ....[74]....
        /*098c*/ 	.word	0x00015e70
        /*0990*/ 	.word	0x00000011
        /*0994*/ 	.word	0x00030820
        /*0998*/ 	.short	0x010a
        /*099a*/ 	.byte	0x3f
	.zero		1


	//   ....[75]....
        /*099c*/ 	.word	0x00015ec0
        /*09a0*/ 	.word	0x00000003
        /*09a4*/ 	.word	0x00030840
        /*09a8*/ 	.short	0x010a
        /*09aa*/ 	.byte	0x3f
	.zero		1


	//   ....[76]....
        /*09ac*/ 	.word	0x00015f10
        /*09b0*/ 	.word	0x00000003
        /*09b4*/ 	.word	0x00000060
        /*09b8*/ 	.short	0x010a
        /*09ba*/ 	.byte	0x3f
	.zero		1


	//   ....[77]....
        /*09bc*/ 	.word	0x00015f60
        /*09c0*/ 	.word	0x00000003
        /*09c4*/ 	.word	0x00030840
        /*09c8*/ 	.short	0x010a
        /*09ca*/ 	.byte	0x3f
	.zero		1


	//   ....[78]....
        /*09cc*/ 	.word	0x00015fb0
        /*09d0*/ 	.word	0x00000009
        /*09d4*/ 	.word	0x00000060
        /*09d8*/ 	.short	0x010a
        /*09da*/ 	.byte	0x3f
	.zero		1


	//   ....[79]....
        /*09dc*/ 	.word	0x00016000
        /*09e0*/ 	.word	0x00000002
        /*09e4*/ 	.word	0x00030840
        /*09e8*/ 	.short	0x010a
        /*09ea*/ 	.byte	0x3f
	.zero		1


	//   ....[80]....
        /*09ec*/ 	.word	0x00016050
        /*09f0*/ 	.word	0x00000002
        /*09f4*/ 	.word	0x00000060
        /*09f8*/ 	.short	0x010a
        /*09fa*/ 	.byte	0x3f
	.zero		1


	//   ....[81]....
        /*09fc*/ 	.word	0x000160a0
        /*0a00*/ 	.word	0x00000000
        /*0a04*/ 	.word	0x00030860
        /*0a08*/ 	.short	0x010a
        /*0a0a*/ 	.byte	0x3f
	.zero		1


	//   ....[82]....
        /*0a0c*/ 	.word	0x00016190
        /*0a10*/ 	.word	0x00000000
        /*0a14*/ 	.word	0x00030820
        /*0a18*/ 	.short	0x010a
        /*0a1a*/ 	.byte	0x3f
	.zero		1


	//   ....[83]....
        /*0a1c*/ 	.word	0x00016330
        /*0a20*/ 	.word	0x00000006
        /*0a24*/ 	.word	0x00000000
        /*0a28*/ 	.short	0x010a
        /*0a2a*/ 	.byte	0x3f
	.zero		1


	//   ....[84]....
        /*0a2c*/ 	.word	0x00016380
        /*0a30*/ 	.word	0x00000003
        /*0a34*/ 	.word	0x00000000
        /*0a38*/ 	.short	0x010a
        /*0a3a*/ 	.byte	0x3f
	.zero		1


	//   ....[85]....
        /*0a3c*/ 	.word	0x000163d0
        /*0a40*/ 	.word	0x00000012
        /*0a44*/ 	.word	0x00000000
        /*0a48*/ 	.short	0x010a
        /*0a4a*/ 	.byte	0x3f
	.zero		1


	//----- nvinfo : EIATTR_NUM_MBARRIERS
	.align		4
.L_477:
        /*0a4c*/ 	.byte	0x03, 0x38
        /*0a4e*/ 	.short	0x0016


	//----- nvinfo : EIATTR_EXIT_INSTR_OFFSETS
	.align		4
        /*0a50*/ 	.byte	0x04, 0x1c
        /*0a52*/ 	.short	(.L_479 - .L_478)


	//   ....[0]....
.L_478:
        /*0a54*/ 	.word	0x00000a10


	//   ....[1]....
        /*0a58*/ 	.word	0x0000f2b0


	//   ....[2]....
        /*0a5c*/ 	.word	0x00014d60


	//----- nvinfo : EIATTR_MAX_THREADS
	.align		4
.L_479:
        /*0a60*/ 	.byte	0x04, 0x05
        /*0a62*/ 	.short	(.L_481 - .L_480)
.L_480:
        /*0a64*/ 	.word	0x00000180
        /*0a68*/ 	.word	0x00000001
        /*0a6c*/ 	.word	0x00000001


	//----- nvinfo : EIATTR_CRS_STACK_SIZE
	.align		4
.L_481:
        /*0a70*/ 	.byte	0x04, 0x1e
        /*0a72*/ 	.short	(.L_483 - .L_482)
.L_482:
        /*0a74*/ 	.word	0x00000000


	//----- nvinfo : EIATTR_CBANK_PARAM_SIZE
	.align		4
.L_483:
        /*0a78*/ 	.byte	0x03, 0x19
        /*0a7a*/ 	.short	0x0af0


	//----- nvinfo : EIATTR_PARAM_CBANK
	.align		4
        /*0a7c*/ 	.byte	0x04, 0x0a
        /*0a7e*/ 	.short	(.L_485 - .L_484)
	.align		4
.L_484:
        /*0a80*/ 	.word	index@(.nv.constant0._ZN7cutlass13device_kernelIN5flash11enable_sm90INS1_16FlashAttnFwdSm90INS1_25CollectiveMainloopFwdSm90ILi2EN4cute5tupleIJNS5_1CILi1EEES8_S8_EEENS6_IJNS7_ILi128EEENS7_ILi64EEENS7_ILi256EEEEEELi256ENS_6half_tEfNS_4arch4Sm90ELb0ELb1ELb0ELb0ELb0ELb0ELb0ELb1ELb1ELb1ELb0ELb0EEENS1_21CollectiveEpilogueFwdINS6_IJSA_SC_SB_EEES9_SE_SG_Li256ELb0ELb1ELb0ELb0EEENS1_30DynamicPersistentTileSchedulerILi256ELi128ELb0ELb1ELb1EEEEEEEEEvNT_6ParamsE)
        /*0a84*/ 	.short	0x0210
        /*0a86*/ 	.short	0x0af0


	//----- nvinfo : EIATTR_SW_WAR
	.align		4
.L_485:
        /*0a88*/ 	.byte	0x04, 0x36
        /*0a8a*/ 	.short	(.L_487 - .L_486)
.L_486:
        /*0a8c*/ 	.word	0x00000008
.L_487:


//--------------------- .nv.info._ZN7cutlass13device_kernelIN5flash11enable_sm90INS1_16FlashAttnFwdSm90INS1_25CollectiveMainloopFwdSm90ILi2EN4cute5tupleIJNS5_1CILi1EEES8_S8_EEENS6_IJNS7_ILi128EEENS7_ILi64EEENS7_ILi256EEEEEELi256ENS_6half_tEfNS_4arch4Sm90ELb0ELb1ELb0ELb1ELb0ELb0ELb0ELb1ELb1ELb1ELb0ELb0EEENS1_21CollectiveEpilogueFwdINS6_IJSA_SC_SB_EEES9_SE_SG_Li256ELb1ELb1ELb0ELb0EEENS1_36VarlenDynamicPersistentTileSchedulerILi128ELi64ELi256ELi128ELb0ELb1ELb1ELb1ELb0ELb1EEEEEEEEEvNT_6ParamsE --------------------------
	.section	.nv.info._ZN7cutlass13device_kernelIN5flash11enable_sm90INS1_16FlashAttnFwdSm90INS1_25CollectiveMainloopFwdSm90ILi2EN4cute5tupleIJNS5_1CILi1EEES8_S8_EEENS6_IJNS7_ILi128EEENS7_ILi64EEENS7_ILi256EEEEEELi256ENS_6half_tEfNS_4arch4Sm90ELb0ELb1ELb0ELb1ELb0ELb0ELb0ELb1ELb1ELb1ELb0ELb0EEENS1_21CollectiveEpilogueFwdINS6_IJSA_SC_SB_EEES9_SE_SG_Li256ELb1ELb1ELb0ELb0EEENS1_36VarlenDynamicPersistentTileSchedulerILi128ELi64ELi256ELi128ELb0ELb1ELb1ELb1ELb0ELb1EEEEEEEEEvNT_6ParamsE,"",@"SHT_CUDA_INFO"
	.sectionflags	@""
	.align	4


	//----- nvinfo : EIATTR_CUDA_API_VERSION
	.align		4
        /*0000*/ 	.byte	0x04, 0x37
        /*0002*/ 	.short	(.L_489 - .L_488)
.L_488:
        /*0004*/ 	.word	0x00000082


	//----- nvinfo : EIATTR_KPARAM_INFO
	.align		4
.L_489:
        /*0008*/ 	.byte	0x04, 0x17
        /*000a*/ 	.short	(.L_491 - .L_490)
.L_490:
        /*000c*/ 	.word	0x00000000
        /*0010*/ 	.short	0x0000
        /*0012*/ 	.short	0x0070
        /*0014*/ 	.byte	0x00, 0xf0, 0x01, 0x2a


	//----- nvinfo : EIATTR_SPARSE_MMA_MASK
	.align		4
.L_491:
        /*0018*/ 	.byte	0x03, 0x50
        /*001a*/ 	.short	0x0000


	//----- nvinfo : EIATTR_MAXREG_COUNT
	.align		4
        /*001c*/ 	.byte	0x03, 0x1b
        /*001e*/ 	.short	0x00a8


	//----- nvinfo : EIATTR_NUM_BARRIERS
	.align		4
        /*0020*/ 	.byte	0x02, 0x4c
        /*0022*/ 	.byte	0x09
	.zero		1


	//----- nvinfo : EIATTR_EXTERNS
	.align		4
        /*0024*/ 	.byte	0x04, 0x0f
        /*0026*/ 	.short	(.L_493 - .L_492)


	//   ....[0]....
	.align		4
.L_492:
        /*0028*/ 	.word	index@(__assertfail)


	//----- nvinfo : EIATTR_ANNOTATIONS
	.align		4
.L_493:
        /*002c*/ 	.byte	0x04, 0x55
        /*002e*/ 	.short	(.L_495 - .L_494)


	//   ....[0]....
.L_494:
        /* <DEDUP_REMOVED lines=64> */


	//----- nvinfo : EIATTR_MERCURY_ISA_VERSION
	.align		4
.L_495:
        /*0418*/ 	.byte	0x03, 0x5f
        /*041a*/ 	.short	0x0101


	//----- nvinfo : EIATTR_UNUSED_LOAD_BYTE_OFFSET
	.align		4
        /*041c*/ 	.byte	0x04, 0x44
        /*041e*/ 	.short	(.L_497 - .L_496)


	//   ....[0]....
.L_496:
        /*0420*/ 	.word	0x00000a10
        /*0424*/ 	.word	0x0000fff0


	//   ....[1]....
        /*0428*/ 	.word	0x0000ca50
        /*042c*/ 	.word	0x0000fff0


	//----- nvinfo : EIATTR_INT_WARP_WIDE_INSTR_OFFSETS
	.align		4
.L_497:
        /*0430*/ 	.byte	0x04, 0x31
        /*0432*/ 	.short	(.L_499 - .L_498)


	//   ....[0]....
.L_498:
        /*0434*/ 	.word	0x00000130


	//   ....[1]....
        /*0438*/ 	.word	0x00000170


	//   ....[2]....
        /*043c*/ 	.word	0x000001e0


	//   ....[3]....
        /*0440*/ 	.word	0x00011010


	//   ....[4]....
        /*0444*/ 	.word	0x000110b0


	//   ....[5]....
        /*0448*/ 	.word	0x000156b0


	//   ....[6]....
        /*044c*/ 	.word	0x00015720


	//----- nvinfo : EIATTR_COOP_GROUP_MASK_REGIDS
	.align		4
.L_499:
        /*0450*/ 	.byte	0x04, 0x29
        /*0452*/ 	.short	(.L_501 - .L_500)


	//   ....[0]....
.L_500:
        /*0454*/ 	.word	0xffffffff


	//   ....[1]....
        /*0458*/ 	.word	0xffffffff


	//   ....[2]....
        /*045c*/ 	.word	0xffffffff


	//   ....[3]....
        /*0460*/ 	.word	0xffffffff


	//   ....[4]....
        /*0464*/ 	.word	0xffffffff


	//   ....[5]....
        /*0468*/ 	.word	0xffffffff


	//   ....[6]....
        /*046c*/ 	.word	0xffffffff


	//   ....[7]....
        /*0470*/ 	.word	0xffffffff


	//   ....[8]....
        /*0474*/ 	.word	0xffffffff


	//   ....[9]....
        /*0478*/ 	.word	0xffffffff


	//   ....[10]....
        /*047c*/ 	.word	0xffffffff


	//   ....[11]....
        /*0480*/ 	.word	0xffffffff


	//   ....[12]....
        /*0484*/ 	.word	0xffffffff


	//   ....[13]....
        /*0488*/ 	.word	0xffffffff


	//   ....[14]....
        /*048c*/ 	.word	0xffffffff


	//   ....[15]....
        /*0490*/ 	.word	0xffffffff


	//   ....[16]....
        /*0494*/ 	.word	0xffffffff


	//   ....[17]....
        /*0498*/ 	.word	0xffffffff


	//   ....[18]....
        /*049c*/ 	.word	0xffffffff


	//   ....[19]....
        /*04a0*/ 	.word	0xffffffff


	//   ....[20]....
        /*04a4*/ 	.word	0xffffffff


	//   ....[21]....
        /*04a8*/ 	.word	0xffffffff


	//   ....[22]....
        /*04ac*/ 	.word	0xffffffff


	//   ....[23]....
        /*04b0*/ 	.word	0xffffffff


	//   ....[24]....
        /*04b4*/ 	.word	0xffffffff


	//   ....[25]....
        /*04b8*/ 	.word	0xffffffff


	//   ....[26]....
        /*04bc*/ 	.word	0xffffffff


	//   ....[27]....
        /*04c0*/ 	.word	0xffffffff


	//   ....[28]....
        /*04c4*/ 	.word	0xffffffff


	//   ....[29]....
        /*04c8*/ 	.word	0xffffffff


	//   ....[30]....
        /*04cc*/ 	.word	0xffffffff


	//   ....[31]....
        /*04d0*/ 	.word	0xffffffff


	//   ....[32]....
        /*04d4*/ 	.word	0xffffffff


	//   ....[33]....
        /*04d8*/ 	.word	0xffffffff


	//   ....[34]....
        /*04dc*/ 	.word	0xffffffff


	//   ....[35]....
        /*04e0*/ 	.word	0xffffffff


	//   ....[36]....
        /*04e4*/ 	.word	0xffffffff


	//   ....[37]....
        /*04e8*/ 	.word	0xffffffff


	//   ....[38]....
        /*04ec*/ 	.word	0xffffffff


	//   ....[39]....
        /*04f0*/ 	.word	0xffffffff


	//   ....[40]....
        /*04f4*/ 	.word	0xffffffff


	//   ....[41]....
        /*04f8*/ 	.word	0xffffffff


	//   ....[42]....
        /*04fc*/ 	.word	0xffffffff


	//   ....[43]....
        /*0500*/ 	.word	0xffffffff


	//   ....[44]....
        /*0504*/ 	.word	0xffffffff


	//   ....[45]....
        /*0508*/ 	.word	0xffffffff


	//   ....[46]....
        /*050c*/ 	.word	0xffffffff


	//   ....[47]....
        /*0510*/ 	.word	0xffffffff


	//   ....[48]....
        /*0514*/ 	.word	0xffffffff


	//   ....[49]....
        /*0518*/ 	.word	0xffffffff


	//   ....[50]....
        /*051c*/ 	.word	0xffffffff


	//   ....[51]....
        /*0520*/ 	.word	0xffffffff


	//   ....[52]....
        /*0524*/ 	.word	0xffffffff


	//   ....[53]....
        /*0528*/ 	.word	0xffffffff


	//   ....[54]....
        /*052c*/ 	.word	0xffffffff


	//   ....[55]....
        /*0530*/ 	.word	0xffffffff


	//   ....[56]....
        /*0534*/ 	.word	0xffffffff


	//   ....[57]....
        /*0538*/ 	.word	0xffffffff


	//   ....[58]....
        /*053c*/ 	.word	0xffffffff


	//   ....[59]....
        /*0540*/ 	.word	0xffffffff


	//   ....[60]....
        /*0544*/ 	.word	0xffffffff


	//   ....[61]....
        /*0548*/ 	.word	0xffffffff


	//   ....[62]....
        /*054c*/ 	.word	0xffffffff


	//   ....[63]....
        /*0550*/ 	.word	0xffffffff


	//   ....[64]....
        /*0554*/ 	.word	0xffffffff


	//   ....[65]....
        /*0558*/ 	.word	0xffffffff


	//   ....[66]....
        /*055c*/ 	.word	0xffffffff


	//   ....[67]....
        /*0560*/ 	.word	0xffffffff


	//   ....[68]....
        /*0564*/ 	.word	0xffffffff


	//   ....[69]....
        /*0568*/ 	.word	0xffffffff


	//   ....[70]....
        /*056c*/ 	.word	0xffffffff


	//   ....[71]....
        /*0570*/ 	.word	0xffffffff


	//   ....[72]....
        /*0574*/ 	.word	0xffffffff


	//   ....[73]....
        /*0578*/ 	.word	0xffffffff


	//   ....[74]....
        /*057c*/ 	.word	0xffffffff


	//   ....[75]....
        /*0580*/ 	.word	0xffffffff


	//   ....[76]....
        /*0584*/ 	.word	0xffffffff


	//   ....[77]....
        /*0588*/ 	.word	0xffffffff


	//   ....[78]....
        /*058c*/ 	.word	0xffffffff


	//   ....[79]....
        /*0590*/ 	.word	0xffffffff


	//   ....[80]....
        /*0594*/ 	.word	0xffffffff


	//   ....[81]....
        /*0598*/ 	.word	0xffffffff


	//   ....[82]....
        /*059c*/ 	.word	0xffffffff


	//   ....[83]....
        /*05a0*/ 	.word	0xffffffff


	//   ....[84]....
        /*05a4*/ 	.word	0xffffffff


	//   ....[85]....
        /*05a8*/ 	.word	0xffffffff


	//   ....[86]....
        /*05ac*/ 	.word	0xffffffff


	//   ....[87]....
        /*05b0*/ 	.word	0xffffffff


	//   ....[88]....
        /*05b4*/ 	.word	0xffffffff


	//   ....[89]....
        /*05b8*/ 	.word	0xffffffff


	//   ....[90]....
        /*05bc*/ 	.word	0xffffffff


	//   ....[91]....
        /*05c0*/ 	.word	0xffffffff


	//   ....[92]....
        /*05c4*/ 	.word	0xffffffff


	//   ....[93]....
        /*05c8*/ 	.word	0xffffffff


	//   ....[94]....
        /*05cc*/ 	.word	0xffffffff


	//   ....[95]....
        /*05d0*/ 	.word	0xffffffff


	//   ....[96]....
        /*05d4*/ 	.word	0xffffffff


	//   ....[97]....
        /*05d8*/ 	.word	0xffffffff


	//   ....[98]....
        /*05dc*/ 	.word	0xffffffff


	//   ....[99]....
        /*05e0*/ 	.word	0xffffffff


	//   ....[100]....
        /*05e4*/ 	.word	0xffffffff


	//   ....[101]....
        /*05e8*/ 	.word	0xffffffff


	//   ....[102]....
        /*05ec*/ 	.word	0xffffffff


	//   ....[103]....
        /*05f0*/ 	.word	0xffffffff


	//   ....[104]....
        /*05f4*/ 	.word	0xffffffff


	//   ....[105]....
        /*05f8*/ 	.word	0x0500000f


	//   ....[106]....
        /*05fc*/ 	.word	0x0500000f


	//   ....[107]....
        /*0600*/ 	.word	0x0500000f


	//   ....[108]....
        /*0604*/ 	.word	0x0500000f


	//   ....[109]....
        /*0608*/ 	.word	0x0500000f


	//   ....[110]....
        /*060c*/ 	.word	0x0500000f


	//   ....[111]....
        /*0610*/ 	.word	0x0500000f


	//   ....[112]....
        /*0614*/ 	.word	0x0500000f


	//   ....[113]....
        /*0618*/ 	.word	0x0500000f


	//   ....[114]....
        /*061c*/ 	.word	0x0500000f


	//   ....[115]....
        /*0620*/ 	.word	0x0500000f


	//   ....[116]....
        /*0624*/ 	.word	0x0500000f


	//   ....[117]....
        /*0628*/ 	.word	0x0500000f


	//   ....[118]....
        /*062c*/ 	.word	0x0500000f


	//   ....[119]....
        /*0630*/ 	.word	0x0500000f


	//   ....[120]....
        /*0634*/ 	.word	0x0500000f


	//   ....[121]....
        /*0638*/ 	.word	0x0500000f


	//   ....[122]....
        /*063c*/ 	.word	0x0500000f


	//   ....[123]....
        /*0640*/ 	.word	0x0500000f


	//   ....[124]....
        /*0644*/ 	.word	0x0500000f


	//   ....[125]....
        /*0648*/ 	.word	0x0500000f


	//   ....[126]....
        /*064c*/ 	.word	0x0500000f


	//   ....[127]....
        /*0650*/ 	.word	0x0500000f


	//   ....[128]....
        /*0654*/ 	.word	0x0500000f


	//   ....[129]....
        /*0658*/ 	.word	0x0500000f


	//   ....[130]....
        /*065c*/ 	.word	0x0500000f


	//   ....[131]....
        /*0660*/ 	.word	0x0500000f


	//   ....[132]....
        /*0664*/ 	.word	0x0500000f


	//   ....[133]....
        /*0668*/ 	.word	0x0500000f


	//   ....[134]....
        /*066c*/ 	.word	0x0500000f


	//   ....[135]....
        /*0670*/ 	.word	0x0500000f


	//   ....[136]....
        /*0674*/ 	.word	0x0500000f


	//   ....[137]....
        /*0678*/ 	.word	0x0500000f


	//   ....[138]....
        /*067c*/ 	.word	0x0500000f


	//   ....[139]....
        /*0680*/ 	.word	0x0500000f


	//----- nvinfo : EIATTR_COOP_GROUP_INSTR_OFFSETS
	.align		4
.L_501:
        /*0684*/ 	.byte	0x04, 0x28
        /*0686*/ 	.short	(.L_503 - .L_502)


	//   ....[0]....
.L_502:
        /*0688*/ 	.word	0x00000060


	//   ....[1]....
        /*068c*/ 	.word	0x00000140


	//   ....[2]....
        /*0690*/ 	.word	0x00000190


	//   ....[3]....
        /*0694*/ 	.word	0x000003c0


	//   ....[4]....
        /*0698*/ 	.word	0x00000520


	//   ....[5]....
        /*069c*/ 	.word	0x00000640


	//   ....[6]....
        /*06a0*/ 	.word	0x000007a0


	//   ....[7]....
        /*06a4*/ 	.word	0x00001c10


	//   ....[8]....
        /*06a8*/ 	.word	0x00002720


	//   ....[9]....
        /*06ac*/ 	.word	0x00002bc0


	//   ....[10]....
        /*06b0*/ 	.word	0x000036d0


	//   ....[11]....
        /*06b4*/ 	.word	0x00003780


	//   ....[12]....
        /*06b8*/ 	.word	0x000039c0


	//   ....[13]....
        /*06bc*/ 	.word	0x00003a60


	//   ....[14]....
        /*06c0*/ 	.word	0x00005860


	//   ....[15]....
        /*06c4*/ 	.word	0x00005ab0


	//   ....[16]....
        /*06c8*/ 	.word	0x000061b0


	//   ....[17]....
        /*06cc*/ 	.word	0x000062b0


	//   ....[18]....
        /*06d0*/ 	.word	0x00006640


	//   ....[19]....
        /*06d4*/ 	.word	0x000066b0


	//   ....[20]....
        /*06d8*/ 	.word	0x00008250


	//   ....[21]....
        /*06dc*/ 	.word	0x00008380


	//   ....[22]....
        /*06e0*/ 	.word	0x000085b0


	//   ....[23]....
        /*06e4*/ 	.word	0x00008610


	//   ....[24]....
        /*06e8*/ 	.word	0x0000a000


	//   ....[25]....
        /*06ec*/ 	.word	0x0000a2b0


	//   ....[26]....
        /*06f0*/ 	.word	0x0000a8f0


	//   ....[27]....
        /*06f4*/ 	.word	0x0000a9f0


	//   ....[28]....
        /*06f8*/ 	.word	0x0000adb0


	//   ....[29]....
        /*06fc*/ 	.word	0x0000ae10


	//   ....[30]....
        /*0700*/ 	.word	0x0000bde0


	//   ....[31]....
        /*0704*/ 	.word	0x0000be20


	//   ....[32]....
        /*0708*/ 	.word	0x0000bf60


	//   ....[33]....
        /*070c*/ 	.word	0x0000bf80


	//   ....[34]....
        /*0710*/ 	.word	0x0000db80


	//   ....[35]....
        /*0714*/ 	.word	0x0000dbc0


	//   ....[36]....
        /*0718*/ 	.word	0x0000dc00


	//   ....[37]....
        /*071c*/ 	.word	0x0000dc40


	//   ....[38]....
        /*0720*/ 	.word	0x0000e490


	//   ....[39]....
        /*0724*/ 	.word	0x0000e4c0


	//   ....[40]....
        /*0728*/ 	.word	0x0000e620


	//   ....[41]....
        /*072c*/ 	.word	0x0000e640


	//   ....[42]....
        /*0730*/ 	.word	0x0000e790


	//   ....[43]....
        /*0734*/ 	.word	0x0000e7b0


	//   ....[44]....
        /*0738*/ 	.word	0x0000e910


	//   ....[45]....
        /*073c*/ 	.word	0x0000e930


	//   ....[46]....
        /*0740*/ 	.word	0x0000f320


	//   ....[47]....
        /*0744*/ 	.word	0x0000f340


	//   ....[48]....
        /*0748*/ 	.word	0x0000f490


	//   ....[49]....
        /*074c*/ 	.word	0x0000f4b0


	//   ....[50]....
        /*0750*/ 	.word	0x0000f600


	//   ....[51]....
        /*0754*/ 	.word	0x0000f620


	//   ....[52]....
        /*0758*/ 	.word	0x0000f780


	//   ....[53]....
        /*075c*/ 	.word	0x0000f7a0


	//   ....[54]....
        /*0760*/ 	.word	0x0000f990


	//   ....[55]....
        /*0764*/ 	.word	0x0000fb80


	//   ....[56]....
        /*0768*/ 	.word	0x0000fbb0


	//   ....[57]....
        /*076c*/ 	.word	0x0000fbe0


	//   ....[58]....
        /*0770*/ 	.word	0x0000fc10


	//   ....[59]....
        /*0774*/ 	.word	0x0000fc40


	//   ....[60]....
        /*0778*/ 	.word	0x0000fc70


	//   ....[61]....
        /*077c*/ 	.word	0x0000fdf0


	//   ....[62]....
        /*0780*/ 	.word	0x0000fe20


	//   ....[63]....
        /*0784*/ 	.word	0x0000fe50


	//   ....[64]....
        /*0788*/ 	.word	0x0000fe80


	//   ....[65]....
        /*078c*/ 	.word	0x0000feb0


	//   ....[66]....
        /*0790*/ 	.word	0x0000fee0


	//   ....[67]....
        /*0794*/ 	.word	0x0000ff90


	//   ....[68]....
        /*0798*/ 	.word	0x0000fff0


	//   ....[69]....
        /*079c*/ 	.word	0x00010080


	//   ....[70]....
        /*07a0*/ 	.word	0x000115f0


	//   ....[71]....
        /*07a4*/ 	.word	0x000122c0


	//   ....[72]....
        /*07a8*/ 	.word	0x000122e0


	//   ....[73]....
        /*07ac*/ 	.word	0x000123d0


	//   ....[74]....
        /*07b0*/ 	.word	0x000123e0


	//   ....[75]....
        /*07b4*/ 	.word	0x000124a0


	//   ....[76]....
        /*07b8*/ 	.word	0x000124b0


	//   ....[77]....
        /*07bc*/ 	.word	0x00012570


	//   ....[78]....
        /*07c0*/ 	.word	0x00012580


	//   ....[79]....
        /*07c4*/ 	.word	0x00012640


	//   ....[80]....
        /*07c8*/ 	.word	0x00012650


	//   ....[81]....
        /*07cc*/ 	.word	0x00012710


	//   ....[82]....
        /*07d0*/ 	.word	0x00012720


	//   ....[83]....
        /*07d4*/ 	.word	0x000127d0


	//   ....[84]....
        /*07d8*/ 	.word	0x000127e0


	//   ....[85]....
        /*07dc*/ 	.word	0x00012810


	//   ....[86]....
        /*07e0*/ 	.word	0x00012830


	//   ....[87]....
        /*07e4*/ 	.word	0x00015fb0


	//   ....[88]....
        /*07e8*/ 	.word	0x00016010


	//   ....[89]....
        /*07ec*/ 	.word	0x00016040


	//   ....[90]....
        /*07f0*/ 	.word	0x00016050


	//   ....[91]....
        /*07f4*/ 	.word	0x00016080


	//   ....[92]....
        /*07f8*/ 	.word	0x000160b0


	//   ....[93]....
        /*07fc*/ 	.word	0x000160e0


	//   ....[94]....
        /*0800*/ 	.word	0x00016110


	//   ....[95]....
        /*0804*/ 	.word	0x000162a0


	//   ....[96]....
        /*0808*/ 	.word	0x000162d0


	//   ....[97]....
        /*080c*/ 	.word	0x00016300


	//   ....[98]....
        /*0810*/ 	.word	0x00016330


	//   ....[99]....
        /*0814*/ 	.word	0x00016360


	//   ....[100]....
        /*0818*/ 	.word	0x00016390


	//   ....[101]....
        /*081c*/ 	.word	0x00016450


	//   ....[102]....
        /*0820*/ 	.word	0x00016470


	//   ....[103]....
        /*0824*/ 	.word	0x000164e0


	//   ....[104]....
        /*0828*/ 	.word	0x00016bc0


	//   ....[105]....
        /*082c*/ 	.word	0x00017270


	//   ....[106]....
        /*0830*/ 	.word	0x00017450


	//   ....[107]....
        /*0834*/ 	.word	0x000174a0


	//   ....[108]....
        /*0838*/ 	.word	0x000175f0


	//   ....[109]....
        /*083c*/ 	.word	0x00017640


	//   ....[110]....
        /*0840*/ 	.word	0x00017790


	//   ....[111]....
        /*0844*/ 	.word	0x000177e0


	//   ....[112]....
        /*0848*/ 	.word	0x00017930


	//   ....[113]....
        /*084c*/ 	.word	0x00017980


	//   ....[114]....
        /*0850*/ 	.word	0x00017ad0


	//   ....[115]....
        /*0854*/ 	.word	0x00017b20


	//   ....[116]....
        /*0858*/ 	.word	0x00017c60


	//   ....[117]....
        /*085c*/ 	.word	0x00017cb0


	//   ....[118]....
        /*0860*/ 	.word	0x00017df0


	//   ....[119]....
        /*0864*/ 	.word	0x00017e40


	//   ....[120]....
        /*0868*/ 	.word	0x00017f70


	//   ....[121]....
        /*086c*/ 	.word	0x00017fc0


	//   ....[122]....
        /*0870*/ 	.word	0x000182f0


	//   ....[123]....
        /*0874*/ 	.word	0x00018390


	//   ....[124]....
        /*0878*/ 	.word	0x000184c0


	//   ....[125]....
        /*087c*/ 	.word	0x00018540


	//   ....[126]....
        /*0880*/ 	.word	0x000185c0


	//   ....[127]....
        /*0884*/ 	.word	0x00018640


	//   ....[128]....
        /*0888*/ 	.word	0x000186c0


	//   ....[129]....
        /*088c*/ 	.word	0x00018750


	//   ....[130]....
        /*0890*/ 	.word	0x000187f0


	//   ....[131]....
        /*0894*/ 	.word	0x00018890


	//   ....[132]....
        /*0898*/ 	.word	0x00018910


	//   ....[133]....
        /*089c*/ 	.word	0x00018990


	//   ....[134]....
        /*08a0*/ 	.word	0x00018a10


	//   ....[135]....
        /*08a4*/ 	.word	0x00018aa0


	//   ....[136]....
        /*08a8*/ 	.word	0x00018b20


	//   ....[137]....
        /*08ac*/ 	.word	0x00018bc0


	//   ....[138]....
        /*08b0*/ 	.word	0x00018c50


	//   ....[139]....
        /*08b4*/ 	.word	0x00018d80


	//----- nvinfo : EIATTR_REG_RECONFIG
	.align		4
.L_503:
        /*08b8*/ 	.byte	0x01, 0x54
	.zero		2


	//----- nvinfo : EIATTR_SYSCALL_OFFSETS
	.align		4
        /*08bc*/ 	.byte	0x04, 0x46
        /*08be*/ 	.short	(.L_505 - .L_504)


	//   ....[0]....
.L_504:
        /*08c0*/ 	.word	0x00001df0


	//   ....[1]....
        /*08c4*/ 	.word	0x00011220


	//   ....[2]....
        /*08c8*/ 	.word	0x00011370


	//   ....[3]....
        /*08cc*/ 	.word	0x00011460


	//   ....[4]....
        /*08d0*/ 	.word	0x00011de0


	//----- nvinfo : EIATTR_MBARRIER_INSTR_OFFSETS
	.align		4
.L_505:
        /*08d4*/ 	.byte	0x04, 0x39
        /*08d6*/ 	.short	(.L_507 - .L_506)


	//   ....[0]....
.L_506:
        /*08d8*/ 	.word	0x00000270
        /*08dc*/ 	.word	0x000000ff
        /*08e0*/ 	.word	0x00030800
        /*08e4*/ 	.short	0x0100
        /*08e6*/ 	.byte	0x08
	.zero		1


	//   ....[1]....
        /*08e8*/ 	.word	0x00000280
        /*08ec*/ 	.word	0x000000ff
        /*08f0*/ 	.word	0x00030820
        /*08f4*/ 	.short	0x0100
        /*08f6*/ 	.byte	0x08
	.zero		1


	//   ....[2]....
        /*08f8*/ 	.word	0x00000370
        /*08fc*/ 	.word	0x000000ff
        /*0900*/ 	.word	0x00030830
        /*0904*/ 	.short	0x0100
        /*0906*/ 	.byte	0x08
	.zero		1


	//   ....[3]....
        /*0908*/ 	.word	0x00000380
        /*090c*/ 	.word	0x000000ff
        /*0910*/ 	.word	0x00030840
        /*0914*/ 	.short	0x0100
        /*0916*/ 	.byte	0x08
	.zero		1


	//   ....[4]....
        /*0918*/ 	.word	0x00000390
        /*091c*/ 	.word	0x000000ff
        /*0920*/ 	.word	0x00030838
        /*0924*/ 	.short	0x0100
        /*0926*/ 	.byte	0x08
	.zero		1


	//   ....[5]....
        /*0928*/ 	.word	0x000003a0
        /*092c*/ 	.word	0x000000ff
        /*0930*/ 	.word	0x00030848
        /*0934*/ 	.short	0x0100
        /*0936*/ 	.byte	0x08
	.zero		1


	//   ....[6]....
        /*0938*/ 	.word	0x000004d0
        /*093c*/ 	.word	0x000000ff
        /*0940*/ 	.word	0x00030850
        /*0944*/ 	.short	0x0100
        /*0946*/ 	.byte	0x08
	.zero		1


	//   ....[7]....
        /*0948*/ 	.word	0x000004e0
        /*094c*/ 	.word	0x000000ff
        /*0950*/ 	.word	0x00030860
        /*0954*/ 	.short	0x0100
        /*0956*/ 	.byte	0x08
	.zero		1


	//   ....[8]....
        /*0958*/ 	.word	0x000004f0
        /*095c*/ 	.word	0x000000ff
        /*0960*/ 	.word	0x00030858
        /*0964*/ 	.short	0x0100
        /*0966*/ 	.byte	0x08
	.zero		1


	//   ....[9]....
        /*0968*/ 	.word	0x00000500
        /*096c*/ 	.word	0x000000ff
        /*0970*/ 	.word	0x00030868
        /*0974*/ 	.short	0x0100
        /*0976*/ 	.byte	0x08
	.zero		1


	//   ....[10]....
        /*0978*/ 	.word	0x000005f0
        /*097c*/ 	.word	0x000000ff
        /*0980*/ 	.word	0x00030870
        /*0984*/ 	.short	0x0100
        /*0986*/ 	.byte	0x06
	.zero		1


	//   ....[11]....
        /*0988*/ 	.word	0x00000600
        /*098c*/ 	.word	0x000000ff
        /*0990*/ 	.word	0x00030880
        /*0994*/ 	.short	0x0100
        /*0996*/ 	.byte	0x06
	.zero		1


	//   ....[12]....
        /*0998*/ 	.word	0x00000610
        /*099c*/ 	.word	0x000000ff
        /*09a0*/ 	.word	0x00030878
        /*09a4*/ 	.short	0x0100
        /*09a6*/ 	.byte	0x06
	.zero		1


	//   ....[13]....
        /*09a8*/ 	.word	0x00000620
        /*09ac*/ 	.word	0x000000ff
        /*09b0*/ 	.word	0x00030888
        /*09b4*/ 	.short	0x0100
        /*09b6*/ 	.byte	0x06
	.zero		1


	//   ....[14]....
        /*09b8*/ 	.word	0x00000750
        /*09bc*/ 	.word	0x000000ff
        /*09c0*/ 	.word	0x00030890
        /*09c4*/ 	.short	0x0100
        /*09c6*/ 	.byte	0x08
	.zero		1


	//   ....[15]....
        /*09c8*/ 	.word	0x00000760
        /*09cc*/ 	.word	0x000000ff
        /*09d0*/ 	.word	0x000308a0
        /*09d4*/ 	.short	0x0100
        /*09d6*/ 	.byte	0x08
	.zero		1


	//   ....[16]....
        /*09d8*/ 	.word	0x00000770
        /*09dc*/ 	.word	0x000000ff
        /*09e0*/ 	.word	0x00030898
        /*09e4*/ 	.short	0x0100
        /*09e6*/ 	.byte	0x08
	.zero		1


	//   ....[17]....
        /*09e8*/ 	.word	0x00000780
        /*09ec*/ 	.word	0x000000ff
        /*09f0*/ 	.word	0x000308a8
        /*09f4*/ 	.short	0x0100
        /*09f6*/ 	.byte	0x08
	.zero		1


	//   ....[18]....
        /*09f8*/ 	.word	0x000008b0
        /*09fc*/ 	.word	0x000000ff
        /*0a00*/ 	.word	0x000308b0
        /*0a04*/ 	.short	0x0100
        /*0a06*/ 	.byte	0x08
	.zero		1


	//   ....[19]....
        /*0a08*/ 	.word	0x000008c0
        /*0a0c*/ 	.word	0x000000ff
        /*0a10*/ 	.word	0x000308c0
        /*0a14*/ 	.short	0x0100
        /*0a16*/ 	.byte	0x08
	.zero		1


	//   ....[20]....
        /*0a18*/ 	.word	0x000008d0
        /*0a1c*/ 	.word	0x000000ff
        /*0a20*/ 	.word	0x000308b8
        /*0a24*/ 	.short	0x0100
        /*0a26*/ 	.byte	0x08
	.zero		1


	//   ....[21]....
        /*0a28*/ 	.word	0x000008e0
        /*0a2c*/ 	.word	0x000000ff
        /*0a30*/ 	.word	0x000308c8
        /*0a34*/ 	.short	0x0100
        /*0a36*/ 	.byte	0x08
	.zero		1


	//   ....[22]....
        /*0a38*/ 	.word	0x00001e90
        /*0a3c*/ 	.word	0x000000ff
        /*0a40*/ 	.word	0x00030800
        /*0a44*/ 	.short	0x010a
        /*0a46*/ 	.byte	0x25
	.zero		1


	//   ....[23]....
        /*0a48*/ 	.word	0x00001f10
        /*0a4c*/ 	.word	0x00000005
        /*0a50*/ 	.word	0x00030830
        /*0a54*/ 	.short	0x010a
        /*0a56*/ 	.byte	0x3f
	.zero		1


	//   ....[24]....
        /*0a58*/ 	.word	0x00001f70
        /*0a5c*/ 	.word	0x00000005
        /*0a60*/ 	.word	0x00030830
        /*0a64*/ 	.short	0x010a
        /*0a66*/ 	.byte	0x3f
	.zero		1


	//   ....[25]....
        /*0a68*/ 	.word	0x000029f0
        /*0a6c*/ 	.word	0x00000000
        /*0a70*/ 	.word	0x00000000
        /*0a74*/ 	.short	0x0101
        /*0a76*/ 	.byte	0x3f
	.zero		1


	//   ....[26]....
        /*0a78*/ 	.word	0x000046e0
        /*0a7c*/ 	.word	0x000000ff
        /*0a80*/ 	.word	0x00030830
        /*0a84*/ 	.short	0x010a
        /*0a86*/ 	.byte	0x06
	.zero		1


	//   ....[27]....
        /*0a88*/ 	.word	0x00004720
        /*0a8c*/ 	.word	0x000000ff
        /*0a90*/ 	.word	0x00030830
        /*0a94*/ 	.short	0x010a
        /*0a96*/ 	.byte	0x06
	.zero		1


	//   ....[28]....
        /*0a98*/ 	.word	0x00005570
        /*0a9c*/ 	.word	0x000000ff
        /*0aa0*/ 	.word	0x00030850
        /*0aa4*/ 	.short	0x010a
        /*0aa6*/ 	.byte	0x0a
	.zero		1


	//   ....[29]....
        /*0aa8*/ 	.word	0x000055b0
        /*0aac*/ 	.word	0x000000ff
        /*0ab0*/ 	.word	0x00030850
        /*0ab4*/ 	.short	0x010a
        /*0ab6*/ 	.byte	0x0a
	.zero		1


	//   ....[30]....
        /*0ab8*/ 	.word	0x000058b0
        /*0abc*/ 	.word	0x00000000
        /*0ac0*/ 	.word	0x00000000
        /*0ac4*/ 	.short	0x0101
        /*0ac6*/ 	.byte	0x3f
	.zero		1


	//   ....[31]....
        /*0ac8*/ 	.word	0x00006970
        /*0acc*/ 	.word	0x0000009b
        /*0ad0*/ 	.word	0x00000000
        /*0ad4*/ 	.short	0x0101
        /*0ad6*/ 	.byte	0x3f
	.zero		1


	//   ....[32]....
        /*0ad8*/ 	.word	0x00007160
        /*0adc*/ 	.word	0x000000ff
        /*0ae0*/ 	.word	0x00030830
        /*0ae4*/ 	.short	0x010a
        /*0ae6*/ 	.byte	0x05
	.zero		1


	//   ....[33]....
        /*0ae8*/ 	.word	0x000071a0
        /*0aec*/ 	.word	0x000000ff
        /*0af0*/ 	.word	0x00030830
        /*0af4*/ 	.short	0x010a
        /*0af6*/ 	.byte	0x05
	.zero		1


	//   ....[34]....
        /*0af8*/ 	.word	0x00007ff0
        /*0afc*/ 	.word	0x000000ff
        /*0b00*/ 	.word	0x00030850
        /*0b04*/ 	.short	0x010a
        /*0b06*/ 	.byte	0x0e
	.zero		1


	//   ....[35]....
        /*0b08*/ 	.word	0x00008030
        /*0b0c*/ 	.word	0x000000ff
        /*0b10*/ 	.word	0x00030850
        /*0b14*/ 	.short	0x010a
        /*0b16*/ 	.byte	0x0e
	.zero		1


	//   ....[36]....
        /*0b18*/ 	.word	0x00008920
        /*0b1c*/ 	.word	0x0000009f
        /*0b20*/ 	.word	0x00000000
        /*0b24*/ 	.short	0x0101
        /*0b26*/ 	.byte	0x3f
	.zero		1


	//   ....[37]....
        /*0b28*/ 	.word	0x000089d0
        /*0b2c*/ 	.word	0x000000a3
        /*0b30*/ 	.word	0x00000000
        /*0b34*/ 	.short	0x0101
        /*0b36*/ 	.byte	0x3f
	.zero		1


	//   ....[38]....
        /*0b38*/ 	.word	0x00008e50
        /*0b3c*/ 	.word	0x000000ff
        /*0b40*/ 	.word	0x00030830
        /*0b44*/ 	.short	0x010a
        /*0b46*/ 	.byte	0x05
	.zero		1


	//   ....[39]....
        /*0b48*/ 	.word	0x00008e90
        /*0b4c*/ 	.word	0x000000ff
        /*0b50*/ 	.word	0x00030830
        /*0b54*/ 	.short	0x010a
        /*0b56*/ 	.byte	0x05
	.zero		1


	//   ....[40]....
        /*0b58*/ 	.word	0x00009ce0
        /*0b5c*/ 	.word	0x000000ff
        /*0b60*/ 	.word	0x00030850
        /*0b64*/ 	.short	0x010a
        /*0b66*/ 	.byte	0x0e
	.zero		1


	//   ....[41]....
        /*0b68*/ 	.word	0x00009d20
        /*0b6c*/ 	.word	0x000000ff
        /*0b70*/ 	.word	0x00030850
        /*0b74*/ 	.short	0x010a
        /*0b76*/ 	.byte	0x0e
	.zero		1


	//   ....[42]....
        /*0b78*/ 	.word	0x00009fa0
        /*0b7c*/ 	.word	0x00000000
        /*0b80*/ 	.word	0x00000000
        /*0b84*/ 	.short	0x0101
        /*0b86*/ 	.byte	0x3f
	.zero		1


	//   ....[43]....
        /*0b88*/ 	.word	0x0000b140
        /*0b8c*/ 	.word	0x0000009f
        /*0b90*/ 	.word	0x00000000
        /*0b94*/ 	.short	0x0101
        /*0b96*/ 	.byte	0x3f
	.zero		1


	//   ....[44]....
        /*0b98*/ 	.word	0x0000bd50
        /*0b9c*/ 	.word	0x000000ff
        /*0ba0*/ 	.word	0x00030850
        /*0ba4*/ 	.short	0x010a
        /*0ba6*/ 	.byte	0x07
	.zero		1


	//   ....[45]....
        /*0ba8*/ 	.word	0x0000bd90
        /*0bac*/ 	.word	0x000000ff
        /*0bb0*/ 	.word	0x00030850
        /*0bb4*/ 	.short	0x010a
        /*0bb6*/ 	.byte	0x07
	.zero		1


	//   ....[46]....
        /*0bb8*/ 	.word	0x0000c1f0
        /*0bbc*/ 	.word	0x00000009
        /*0bc0*/ 	.word	0x00000000
        /*0bc4*/ 	.short	0x0101
        /*0bc6*/ 	.byte	0x3f
	.zero		1


	//   ....[47]....
        /*0bc8*/ 	.word	0x0000e4d0
        /*0bcc*/ 	.word	0x00000017
        /*0bd0*/ 	.word	0x00000000
        /*0bd4*/ 	.short	0x0101
        /*0bd6*/ 	.byte	0x3f
	.zero		1


	//   ....[48]....
        /*0bd8*/ 	.word	0x00011890
        /*0bdc*/ 	.word	0x00000000
        /*0be0*/ 	.word	0x00030840
        /*0be4*/ 	.short	0x010a
        /*0be6*/ 	.byte	0x3f
	.zero		1


	//   ....[49]....
        /*0be8*/ 	.word	0x000129b0
        /*0bec*/ 	.word	0x00000008
        /*0bf0*/ 	.word	0x00030800
        /*0bf4*/ 	.short	0x0107
        /*0bf6*/ 	.byte	0x3f
	.zero		1


	//   ....[50]....
        /*0bf8*/ 	.word	0x00012ac0
        /*0bfc*/ 	.word	0x00000002
        /*0c00*/ 	.word	0x00030800
        /*0c04*/ 	.short	0x0101
        /*0c06*/ 	.byte	0x3f
	.zero		1


	//   ....[51]....
        /*0c08*/ 	.word	0x00012ae0
        /*0c0c*/ 	.word	0x00000002
        /*0c10*/ 	.word	0x00030820
        /*0c14*/ 	.short	0x010a
        /*0c16*/ 	.byte	0x3f
	.zero		1


	//   ....[52]....
        /*0c18*/ 	.word	0x00012e70
        /*0c1c*/ 	.word	0x00000003
        /*0c20*/ 	.word	0x00030840
        /*0c24*/ 	.short	0x010a
        /*0c26*/ 	.byte	0x3f
	.zero		1


	//   ....[53]....
        /*0c28*/ 	.word	0x00013430
        /*0c2c*/ 	.word	0x00000003
        /*0c30*/ 	.word	0x00000060
        /*0c34*/ 	.short	0x010a
        /*0c36*/ 	.byte	0x3f
	.zero		1


	//   ....[54]....
        /*0c38*/ 	.word	0x00013d20
        /*0c3c*/ 	.word	0x00000003
        /*0c40*/ 	.word	0x00030840
        /*0c44*/ 	.short	0x010a
        /*0c46*/ 	.byte	0x3f
	.zero		1


	//   ....[55]....
        /*0c48*/ 	.word	0x000142e0
        /*0c4c*/ 	.word	0x00000002
        /*0c50*/ 	.word	0x00000060
        /*0c54*/ 	.short	0x010a
        /*0c56*/ 	.byte	0x3f
	.zero		1


	//   ....[56]....
        /*0c58*/ 	.word	0x00014ae0
        /*0c5c*/ 	.word	0x00000002
        /*0c60*/ 	.word	0x00030840
        /*0c64*/ 	.short	0x010a
        /*0c66*/ 	.byte	0x3f
	.zero		1


	//   ....[57]....
        /*0c68*/ 	.word	0x000150a0
        /*0c6c*/ 	.word	0x00000002
        /*0c70*/ 	.word	0x00000060
        /*0c74*/ 	.short	0x010a
        /*0c76*/ 	.byte	0x3f
	.zero		1


	//   ....[58]....
        /*0c78*/ 	.word	0x00015830
        /*0c7c*/ 	.word	0x00000000
        /*0c80*/ 	.word	0x00030860
        /*0c84*/ 	.short	0x010a
        /*0c86*/ 	.byte	0x3f
	.zero		1


	//   ....[59]....
        /*0c88*/ 	.word	0x00016b40
        /*0c8c*/ 	.word	0x00000000
        /*0c90*/ 	.word	0x00030820
        /*0c94*/ 	.short	0x010a
        /*0c96*/ 	.byte	0x3f
	.zero		1


	//   ....[60]....
        /*0c98*/ 	.word	0x00016d20
        /*0c9c*/ 	.word	0x00000006
        /*0ca0*/ 	.word	0x00000000
        /*0ca4*/ 	.short	0x010a
        /*0ca6*/ 	.byte	0x3f
	.zero		1


	//   ....[61]....
        /*0ca8*/ 	.word	0x00016d90
        /*0cac*/ 	.word	0x00000007
        /*0cb0*/ 	.word	0x00000000
        /*0cb4*/ 	.short	0x010a
        /*0cb6*/ 	.byte	0x3f
	.zero		1


	//   ....[62]....
        /*0cb8*/ 	.word	0x00016e00
        /*0cbc*/ 	.word	0x00000004
        /*0cc0*/ 	.word	0x00000000
        /*0cc4*/ 	.short	0x010a
        /*0cc6*/ 	.byte	0x3f
	.zero		1


	//   ....[63]....
        /*0cc8*/ 	.word	0x00016e30
        /*0ccc*/ 	.word	0x00000003
        /*0cd0*/ 	.word	0x00000000
        /*0cd4*/ 	.short	0x010a
        /*0cd6*/ 	.byte	0x3f
	.zero		1


	//   ....[64]....
        /*0cd8*/ 	.word	0x00016ea0
        /*0cdc*/ 	.word	0x00000003
        /*0ce0*/ 	.word	0x00030800
        /*0ce4*/ 	.short	0x010a
        /*0ce6*/ 	.byte	0x3f
	.zero		1


	//   ....[65]....
        /*0ce8*/ 	.word	0x00016ef0
        /*0cec*/ 	.word	0x00000005
        /*0cf0*/ 	.word	0x00030830
        /*0cf4*/ 	.short	0x010a
        /*0cf6*/ 	.byte	0x3f
	.zero		1


	//   ....[66]....
        /*0cf8*/ 	.word	0x00016f50
        /*0cfc*/ 	.word	0x00000098
        /*0d00*/ 	.word	0x00030830
        /*0d04*/ 	.short	0x010a
        /*0d06*/ 	.byte	0x3f
	.zero		1


	//   ....[67]....
        /*0d08*/ 	.word	0x00016fb0
        /*0d0c*/ 	.word	0x00000015
        /*0d10*/ 	.word	0x00030850
        /*0d14*/ 	.short	0x010a
        /*0d16*/ 	.byte	0x3f
	.zero		1


	//   ....[68]....
        /*0d18*/ 	.word	0x00017010
        /*0d1c*/ 	.word	0x00000004
        /*0d20*/ 	.word	0x00030830
        /*0d24*/ 	.short	0x010a
        /*0d26*/ 	.byte	0x3f
	.zero		1


	//   ....[69]....
        /*0d28*/ 	.word	0x00017070
        /*0d2c*/ 	.word	0x00000003
        /*0d30*/ 	.word	0x00030850
        /*0d34*/ 	.short	0x010a
        /*0d36*/ 	.byte	0x3f
	.zero		1


	//   ....[70]....
        /*0d38*/ 	.word	0x000170d0
        /*0d3c*/ 	.word	0x00000004
        /*0d40*/ 	.word	0x00030830
        /*0d44*/ 	.short	0x010a
        /*0d46*/ 	.byte	0x3f
	.zero		1


	//   ....[71]....
        /*0d48*/ 	.word	0x00017130
        /*0d4c*/ 	.word	0x00000003
        /*0d50*/ 	.word	0x00030850
        /*0d54*/ 	.short	0x010a
        /*0d56*/ 	.byte	0x3f
	.zero		1


	//   ....[72]....
        /*0d58*/ 	.word	0x00017190
        /*0d5c*/ 	.word	0x00000007
        /*0d60*/ 	.word	0x00030850
        /*0d64*/ 	.short	0x010a
        /*0d66*/ 	.byte	0x3f
	.zero		1


	//   ....[73]....
        /*0d68*/ 	.word	0x00017330
        /*0d6c*/ 	.word	0x00000000
        /*0d70*/ 	.word	0x00030840
        /*0d74*/ 	.short	0x010a
        /*0d76*/ 	.byte	0x3f
	.zero		1


	//   ....[74]....
        /*0d78*/ 	.word	0x00018010
        /*0d7c*/ 	.word	0x00000002
        /*0d80*/ 	.word	0x00030820
        /*0d84*/ 	.short	0x010a
        /*0d86*/ 	.byte	0x3f
	.zero		1


	//   ....[75]....
        /*0d88*/ 	.word	0x00018060
        /*0d8c*/ 	.word	0x00000003
        /*0d90*/ 	.word	0x00030840
        /*0d94*/ 	.short	0x010a
        /*0d96*/ 	.byte	0x3f
	.zero		1


	//   ....[76]....
        /*0d98*/ 	.word	0x000180b0
        /*0d9c*/ 	.word	0x00000003
        /*0da0*/ 	.word	0x00000060
        /*0da4*/ 	.short	0x010a
        /*0da6*/ 	.byte	0x3f
	.zero		1


	//   ....[77]....
        /*0da8*/ 	.word	0x00018100
        /*0dac*/ 	.word	0x00000003
        /*0db0*/ 	.word	0x00030840
        /*0db4*/ 	.short	0x010a
        /*0db6*/ 	.byte	0x3f
	.zero		1


	//   ....[78]....
        /*0db8*/ 	.word	0x00018150
        /*0dbc*/ 	.word	0x00000002
        /*0dc0*/ 	.word	0x00000060
        /*0dc4*/ 	.short	0x010a
        /*0dc6*/ 	.byte	0x3f
	.zero		1


	//   ....[79]....
        /*0dc8*/ 	.word	0x000181a0
        /*0dcc*/ 	.word	0x00000002
        /*0dd0*/ 	.word	0x00030840
        /*0dd4*/ 	.short	0x010a
        /*0dd6*/ 	.byte	0x3f
	.zero		1


	//   ....[80]....
        /*0dd8*/ 	.word	0x000181f0
        /*0ddc*/ 	.word	0x00000002
        /*0de0*/ 	.word	0x00000060
        /*0de4*/ 	.short	0x010a
        /*0de6*/ 	.byte	0x3f
	.zero		1


	//   ....[81]....
        /*0de8*/ 	.word	0x00018240
        /*0dec*/ 	.word	0x00000000
        /*0df0*/ 	.word	0x00030860
        /*0df4*/ 	.short	0x010a
        /*0df6*/ 	.byte	0x3f
	.zero		1


	//   ....[82]....
        /*0df8*/ 	.word	0x00018ca0
        /*0dfc*/ 	.word	0x00000000
        /*0e00*/ 	.word	0x00030820
        /*0e04*/ 	.short	0x010a
        /*0e06*/ 	.byte	0x3f
	.zero		1


	//   ....[83]....
        /*0e08*/ 	.word	0x00018e40
        /*0e0c*/ 	.word	0x00000006
        /*0e10*/ 	.word	0x00000000
        /*0e14*/ 	.short	0x010a
        /*0e16*/ 	.byte	0x3f
	.zero		1


	//   ....[84]....
        /*0e18*/ 	.word	0x00018e90
        /*0e1c*/ 	.word	0x00000007
        /*0e20*/ 	.word	0x00000000
        /*0e24*/ 	.short	0x010a
        /*0e26*/ 	.byte	0x3f
	.zero		1


	//   ....[85]....
        /*0e28*/ 	.word	0x00018ee0
        /*0e2c*/ 	.word	0x00000004
        /*0e30*/ 	.word	0x00000000
        /*0e34*/ 	.short	0x010a
        /*0e36*/ 	.byte	0x3f
	.zero		1


	//----- nvinfo : EIATTR_NUM_MBARRIERS
	.align		4
.L_507:
        /*0e38*/ 	.byte	0x03, 0x38
        /*0e3a*/ 	.short	0x0016


	//----- nvinfo : EIATTR_EXIT_INSTR_OFFSETS
	.align		4
        /*0e3c*/ 	.byte	0x04, 0x1c
        /*0e3e*/ 	.short	(.L_509 - .L_508)


	//   ....[0]....
.L_508:
        /*0e40*/ 	.word	0x00000a50


	//   ....[1]....
        /*0e44*/ 	.word	0x0000f930


	//   ....[2]....
        /*0e48*/ 	.word	0x00016e80


	//----- nvinfo : EIATTR_MAX_THREADS
	.align		4
.L_509:
        /*0e4c*/ 	.byte	0x04, 0x05
        /*0e4e*/ 	.short	(.L_511 - .L_510)
.L_510:
        /*0e50*/ 	.word	0x00000180
        /*0e54*/ 	.word	0x00000001
        /*0e58*/ 	.word	0x00000001


	//----- nvinfo : EIATTR_CRS_STACK_SIZE
	.align		4
.L_511:
        /*0e5c*/ 	.byte	0x04, 0x1e
        /*0e5e*/ 	.short	(.L_513 - .L_512)
.L_512:
        /*0e60*/ 	.word	0x00000000


	//----- nvinfo : EIATTR_CBANK_PARAM_SIZE
	.align		4
.L_513:
        /*0e64*/ 	.byte	0x03, 0x19
        /*0e66*/ 	.short	0x0af0


	//----- nvinfo : EIATTR_PARAM_CBANK
	.align		4
        /*0e68*/ 	.byte	0x04, 0x0a
        /*0e6a*/ 	.short	(.L_515 - .L_514)
	.align		4
.L_514:
        /*0e6c*/ 	.word	index@(.nv.constant0._ZN7cutlass13device_kernelIN5flash11enable_sm90INS1_16FlashAttnFwdSm90INS1_25CollectiveMainloopFwdSm90ILi2EN4cute5tupleIJNS5_1CILi1EEES8_S8_EEENS6_IJNS7_ILi128EEENS7_ILi64EEENS7_ILi256EEEEEELi256ENS_6half_tEfNS_4arch4Sm90ELb0ELb1ELb0ELb1ELb0ELb0ELb0ELb1ELb1ELb1ELb0ELb0EEENS1_21CollectiveEpilogueFwdINS6_IJSA_SC_SB_EEES9_SE_SG_Li256ELb1ELb1ELb0ELb0EEENS1_36VarlenDynamicPersistentTileSchedulerILi128ELi64ELi256ELi128ELb0ELb1ELb1ELb1ELb0ELb1EEEEEEEEEvNT_6ParamsE)
        /*0e70*/ 	.short	0x0210
        /*0e72*/ 	.short	0x0af0


	//----- nvinfo : EIATTR_SW_WAR
	.align		4
.L_515:
        /*0e74*/ 	.byte	0x04, 0x36
        /*0e76*/ 	.short	(.L_517 - .L_516)
.L_516:
        /*0e78*/ 	.word	0x00000008
.L_517:


//--------------------- .nv.info._ZN7cutlass13device_kernelIN5flash11enable_sm90INS1_16FlashAttnFwdSm90INS1_25CollectiveMainloopFwdSm90ILi2EN4cute5tupleIJNS5_1CILi1EEES8_S8_EEENS6_IJNS7_ILi128EEENS7_ILi64EEENS7_ILi256EEEEEELi256ENS_6half_tEfNS_4arch4Sm90ELb0ELb1ELb0ELb1ELb0ELb1ELb0ELb1ELb1ELb1ELb0ELb0EEENS1_21CollectiveEpilogueFwdINS6_IJSA_SC_SB_EEES9_SE_SG_Li256ELb1ELb1ELb0ELb0EEENS1_36VarlenDynamicPersistentTileSchedulerILi128ELi64ELi256ELi128ELb0ELb1ELb1ELb1ELb0ELb1EEEEEEEEEvNT_6ParamsE --------------------------
	.section	.nv.info._ZN7cutlass13device_kernelIN5flash11enable_sm90INS1_16FlashAttnFwdSm90INS1_25CollectiveMainloopFwdSm90ILi2EN4cute5tupleIJNS5_1CILi1EEES8_S8_EEENS6_IJNS7_ILi128EEENS7_ILi64EEENS7_ILi256EEEEEELi256ENS_6half_tEfNS_4arch4Sm90ELb0ELb1ELb0ELb1ELb0ELb1ELb0ELb1ELb1ELb1ELb0ELb0EEENS1_21CollectiveEpilogueFwdINS6_IJSA_SC_SB_EEES9_SE_SG_Li256ELb1ELb1ELb0ELb0EEENS1_36VarlenDynamicPersistentTileSchedulerILi128ELi64ELi256ELi128ELb0ELb1ELb1ELb1ELb0ELb1EEEEEEEEEvNT_6ParamsE,"",@"SHT_CUDA_INFO"
	.sectionflags	@""
	.align	4


	//----- nvinfo : EIATTR_CUDA_API_VERSION
	.align		4
        /*0000*/ 	.byte	0x04, 0x37
        /*0002*/ 	.short	(.L_519 - .L_518)
.L_518:
        /*0004*/ 	.word	0x00000082


	//----- nvinfo : EIATTR_KPARAM_INFO
	.align		4
.L_519:
        /*0008*/ 	.byte	0x04, 0x17
        /*000a*/ 	.short	(.L_521 - .L_520)
.L_520:
        /*000c*/ 	.word	0x00000000
        /*0010*/ 	.short	0x0000
        /*0012*/ 	.short	0x0070
        /*0014*/ 	.byte	0x00, 0xf0, 0x01, 0x2a


	//----- nvinfo : EIATTR_SPARSE_MMA_MASK
	.align		4
.L_521:
        /*0018*/ 	.byte	0x03, 0x50
        /*001a*/ 	.short	0x0000


	//----- nvinfo : EIATTR_MAXREG_COUNT
	.align		4
        /*001c*/ 	.byte	0x03, 0x1b
        /*001e*/ 	.short	0x00a8


	//----- nvinfo : EIATTR_NUM_BARRIERS
	.align		4
        /*0020*/ 	.byte	0x02, 0x4c
        /*0022*/ 	.byte	0x10
	.zero		1


	//----- nvinfo : EIATTR_EXTERNS
	.align		4
        /*0024*/ 	.byte	0x04, 0x0f
        /*0026*/ 	.short	(.L_523 - .L_522)


	//   ....[0]....
	.align		4
.L_522:
        /*0028*/ 	.word	index@(__assertfail)


	//----- nvinfo : EIATTR_ANNOTATIONS
	.align		4
.L_523:
        /*002c*/ 	.byte	0x04, 0x55
        /*002e*/ 	.short	(.L_525 - .L_524)


	//   ....[0]....
.L_524:
        /* <DEDUP_REMOVED lines=171> */


	//----- nvinfo : EIATTR_MERCURY_ISA_VERSION
	.align		4
.L_525:
        /*0ad0*/ 	.byte	0x03, 0x5f
        /*0ad2*/ 	.short	0x0101


	//----- nvinfo : EIATTR_UNUSED_LOAD_BYTE_OFFSET
	.align		4
        /*0ad4*/ 	.byte	0x04, 0x44
        /*0ad6*/ 	.short	(.L_527 - .L_526)


	//   ....[0]....
.L_526:
        /*0ad8*/ 	.word	0x00000a80
        /*0adc*/ 	.word	0x0000fff0


	//   ....[1]....
        /*0ae0*/ 	.word	0x0001e0a0
        /*0ae4*/ 	.word	0x0000fff0


	//----- nvinfo : EIATTR_INT_WARP_WIDE_INSTR_OFFSETS
	.align		4
.L_527:
        /*0ae8*/ 	.byte	0x04, 0x31
        /*0aea*/ 	.short	(.L_529 - .L_528)


	//   ....[0]....
.L_528:
        /*0aec*/ 	.word	0x00000180


	//   ....[1]....
        /*0af0*/ 	.word	0x000001c0


	//   ....[2]....
        /*0af4*/ 	.word	0x00000280


	//   ....[3]....
        /*0af8*/ 	.word	0x00024490


	//   ....[4]....
        /*0afc*/ 	.word	0x000244f0


	//   ....[5]....
        /*0b00*/ 	.word	0x00028a90


	//   ....[6]....
        /*0b04*/ 	.word	0x00028af0


	//----- nvinfo : EIATTR_COOP_GROUP_MASK_REGIDS
	.align		4
.L_529:
        /*0b08*/ 	.byte	0x04, 0x29
        /*0b0a*/ 	.short	(.L_531 - .L_530)


	//   ....[0]....
.L_530:
        /*0b0c*/ 	.word	0xffffffff


	//   ....[1]....
        /*0b10*/ 	.word	0xffffffff


	//   ....[2]....
        /*0b14*/ 	.word	0xffffffff


	//   ....[3]....
        /*0b18*/ 	.word	0xffffffff


	//   ....[4]....
        /*0b1c*/ 	.word	0xffffffff


	//   ....[5]....
        /*0b20*/ 	.word	0xffffffff


	//   ....[6]....
        /*0b24*/ 	.word	0xffffffff


	//   ....[7]....
        /*0b28*/ 	.word	0xffffffff


	//   ....[8]....
        /*0b2c*/ 	.word	0xffffffff


	//   ....[9]....
        /*0b30*/ 	.word	0xffffffff


	//   ....[10]....
        /*0b34*/ 	.word	0xffffffff


	//   ....[11]....
        /*0b38*/ 	.word	0xffffffff


	//   ....[12]....
        /*0b3c*/ 	.word	0xffffffff


	//   ....[13]....
        /*0b40*/ 	.word	0xffffffff


	//   ....[14]....
        /*0b44*/ 	.word	0xffffffff


	//   ....[15]....
        /*0b48*/ 	.word	0xffffffff


	//   ....[16]....
        /*0b4c*/ 	.word	0xffffffff


	//   ....[17]....
        /*0b50*/ 	.word	0xffffffff


	//   ....[18]....
        /*0b54*/ 	.word	0xffffffff


	//   ....[19]....
        /*0b58*/ 	.word	0xffffffff


	//   ....[20]....
        /*0b5c*/ 	.word	0xffffffff


	//   ....[21]....
        /*0b60*/ 	.word	0xffffffff


	//   ....[22]....
        /*0b64*/ 	.word	0xffffffff


	//   ....[23]....
        /*0b68*/ 	.word	0xffffffff


	//   ....[24]....
        /*0b6c*/ 	.word	0xffffffff


	//   ....[25]....
        /*0b70*/ 	.word	0xffffffff


	//   ....[26]....
        /*0b74*/ 	.word	0xffffffff


	//   ....[27]....
        /*0b78*/ 	.word	0xffffffff


	//   ....[28]....
        /*0b7c*/ 	.word	0xffffffff


	//   ....[29]....
        /*0b80*/ 	.word	0xffffffff


	//   ....[30]....
        /*0b84*/ 	.word	0xffffffff


	//   ....[31]....
        /*0b88*/ 	.word	0xffffffff


	//   ....[32]....
        /*0b8c*/ 	.word	0xffffffff


	//   ....[33]....
        /*0b90*/ 	.word	0xffffffff


	//   ....[34]....
        /*0b94*/ 	.word	0xffffffff


	//   ....[35]....
        /*0b98*/ 	.word	0xffffffff


	//   ....[36]....
        /*0b9c*/ 	.word	0xffffffff


	//   ....[37]....
        /*0ba0*/ 	.word	0xffffffff


	//   ....[38]....
        /*0ba4*/ 	.word	0xffffffff


	//   ....[39]....
        /*0ba8*/ 	.word	0xffffffff


	//   ....[40]....
        /*0bac*/ 	.word	0xffffffff


	//   ....[41]....
        /*0bb0*/ 	.word	0xffffffff


	//   ....[42]....
        /*0bb4*/ 	.word	0xffffffff


	//   ....[43]....
        /*0bb8*/ 	.word	0xffffffff


	//   ....[44]....
        /*0bbc*/ 	.word	0xffffffff


	//   ....[45]....
        /*0bc0*/ 	.word	0xffffffff


	//   ....[46]....
        /*0bc4*/ 	.word	0xffffffff


	//   ....[47]....
        /*0bc8*/ 	.word	0xffffffff


	//   ....[48]....
        /*0bcc*/ 	.word	0xffffffff


	//   ....[49]....
        /*0bd0*/ 	.word	0xffffffff


	//   ....[50]....
        /*0bd4*/ 	.word	0xffffffff


	//   ....[51]....
        /*0bd8*/ 	.word	0xffffffff


	//   ....[52]....
        /*0bdc*/ 	.word	0xffffffff


	//   ....[53]....
        /*0be0*/ 	.word	0xffffffff


	//   ....[54]....
        /*0be4*/ 	.word	0xffffffff


	//   ....[55]....
        /*0be8*/ 	.word	0xffffffff


	//   ....[56]....
        /*0bec*/ 	.word	0xffffffff


	//   ....[57]....
        /*0bf0*/ 	.word	0xffffffff


	//   ....[58]....
        /*0bf4*/ 	.word	0xffffffff


	//   ....[59]....
        /*0bf8*/ 	.word	0xffffffff


	//   ....[60]....
        /*0bfc*/ 	.word	0xffffffff


	//   ....[61]....
        /*0c00*/ 	.word	0xffffffff


	//   ....[62]....
        /*0c04*/ 	.word	0xffffffff


	//   ....[63]....
        /*0c08*/ 	.word	0xffffffff


	//   ....[64]....
        /*0c0c*/ 	.word	0xffffffff


	//   ....[65]....
        /*0c10*/ 	.word	0xffffffff


	//   ....[66]....
        /*0c14*/ 	.word	0xffffffff


	//   ....[67]....
        /*0c18*/ 	.word	0xffffffff


	//   ....[68]....
        /*0c1c*/ 	.word	0xffffffff


	//   ....[69]....
        /*0c20*/ 	.word	0xffffffff


	//   ....[70]....
        /*0c24*/ 	.word	0xffffffff


	//   ....[71]....
        /*0c28*/ 	.word	0xffffffff


	//   ....[72]....
        /*0c2c*/ 	.word	0xffffffff


	//   ....[73]....
        /*0c30*/ 	.word	0xffffffff


	//   ....[74]....
        /*0c34*/ 	.word	0xffffffff


	//   ....[75]....
        /*0c38*/ 	.word	0xffffffff


	//   ....[76]....
        /*0c3c*/ 	.word	0xffffffff


	//   ....[77]....
        /*0c40*/ 	.word	0xffffffff


	//   ....[78]....
        /*0c44*/ 	.word	0xffffffff


	//   ....[79]....
        /*0c48*/ 	.word	0xffffffff


	//   ....[80]....
        /*0c4c*/ 	.word	0xffffffff


	//   ....[81]....
        /*0c50*/ 	.word	0xffffffff


	//   ....[82]....
        /*0c54*/ 	.word	0xffffffff


	//   ....[83]....
        /*0c58*/ 	.word	0xffffffff


	//   ....[84]....
        /*0c5c*/ 	.word	0xffffffff


	//   ....[85]....
        /*0c60*/ 	.word	0xffffffff


	//   ....[86]....
        /*0c64*/ 	.word	0xffffffff


	//   ....[87]....
        /*0c68*/ 	.word	0xffffffff


	//   ....[88]....
        /*0c6c*/ 	.word	0xffffffff


	//   ....[89]....
        /*0c70*/ 	.word	0xffffffff


	//   ....[90]....
        /*0c74*/ 	.word	0xffffffff


	//   ....[91]....
        /*0c78*/ 	.word	0xffffffff


	//   ....[92]....
        /*0c7c*/ 	.word	0xffffffff


	//   ....[93]....
        /*0c80*/ 	.word	0xffffffff


	//   ....[94]....
        /*0c84*/ 	.word	0xffffffff


	//   ....[95]....
        /*0c88*/ 	.word	0xffffffff


	//   ....[96]....
        /*0c8c*/ 	.word	0xffffffff


	//   ....[97]....
        /*0c90*/ 	.word	0xffffffff


	//   ....[98]....
        /*0c94*/ 	.word	0xffffffff


	//   ....[99]....
        /*0c98*/ 	.word	0xffffffff


	//   ....[100]....
        /*0c9c*/ 	.word	0xffffffff


	//   ....[101]....
        /*0ca0*/ 	.word	0xffffffff


	//   ....[102]....
        /*0ca4*/ 	.word	0xffffffff


	//   ....[103]....
        /*0ca8*/ 	.word	0xffffffff


	//   ....[104]....
        /*0cac*/ 	.word	0xffffffff


	//   ....[105]....
        /*0cb0*/ 	.word	0xffffffff


	//   ....[106]....
        /*0cb4*/ 	.word	0xffffffff


	//   ....[107]....
        /*0cb8*/ 	.word	0xffffffff


	//   ....[108]....
        /*0cbc*/ 	.word	0xffffffff


	//   ....[109]....
        /*0cc0*/ 	.word	0xffffffff


	//   ....[110]....
        /*0cc4*/ 	.word	0xffffffff


	//   ....[111]....
        /*0cc8*/ 	.word	0xffffffff


	//   ....[112]....
        /*0ccc*/ 	.word	0xffffffff


	//   ....[113]....
        /*0cd0*/ 	.word	0xffffffff


	//   ....[114]....
        /*0cd4*/ 	.word	0xffffffff


	//   ....[115]....
        /*0cd8*/ 	.word	0xffffffff


	//   ....[116]....
        /*0cdc*/ 	.word	0xffffffff


	//   ....[117]....
        /*0ce0*/ 	.word	0xffffffff


	//   ....[118]....
        /*0ce4*/ 	.word	0xffffffff


	//   ....[119]....
        /*0ce8*/ 	.word	0xffffffff


	//   ....[120]....
        /*0cec*/ 	.word	0xffffffff


	//   ....[121]....
        /*0cf0*/ 	.word	0xffffffff


	//   ....[122]....
        /*0cf4*/ 	.word	0xffffffff


	//   ....[123]....
        /*0cf8*/ 	.word	0xffffffff


	//   ....[124]....
        /*0cfc*/ 	.word	0xffffffff


	//   ....[125]....
        /*0d00*/ 	.word	0xffffffff


	//   ....[126]....
        /*0d04*/ 	.word	0xffffffff


	//   ....[127]....
        /*0d08*/ 	.word	0xffffffff


	//   ....[128]....
        /*0d0c*/ 	.word	0xffffffff


	//   ....[129]....
        /*0d10*/ 	.word	0xffffffff


	//   ....[130]....
        /*0d14*/ 	.word	0xffffffff


	//   ....[131]....
        /*0d18*/ 	.word	0xffffffff


	//   ....[132]....
        /*0d1c*/ 	.word	0xffffffff


	//   ....[133]....
        /*0d20*/ 	.word	0xffffffff


	//   ....[134]....
        /*0d24*/ 	.word	0xffffffff


	//   ....[135]....
        /*0d28*/ 	.word	0xffffffff


	//   ....[136]....
        /*0d2c*/ 	.word	0xffffffff


	//   ....[137]....
        /*0d30*/ 	.word	0xffffffff


	//   ....[138]....
        /*0d34*/ 	.word	0x0500000f


	//   ....[139]....
        /*0d38*/ 	.word	0x0500000f


	//   ....[140]....
        /*0d3c*/ 	.word	0x0500000f


	//   ....[141]....
        /*0d40*/ 	.word	0x0500000f


	//   ....[142]....
        /*0d44*/ 	.word	0x0500000f


	//   ....[143]....
        /*0d48*/ 	.word	0x0500000f


	//   ....[144]....
        /*0d4c*/ 	.word	0x0500000f


	//   ....[145]....
        /*0d50*/ 	.word	0x0500000f


	//   ....[146]....
        /*0d54*/ 	.word	0x0500000f


	//   ....[147]....
        /*0d58*/ 	.word	0x0500000f


	//   ....[148]....
        /*0d5c*/ 	.word	0x0500000f


	//   ....[149]....
        /*0d60*/ 	.word	0x0500000f


	//   ....[150]....
        /*0d64*/ 	.word	0x0500000f


	//   ....[151]....
        /*0d68*/ 	.word	0x0500000f


	//   ....[152]....
        /*0d6c*/ 	.word	0x0500000f


	//   ....[153]....
        /*0d70*/ 	.word	0x0500000f


	//   ....[154]....
        /*0d74*/ 	.word	0x0500000f


	//   ....[155]....
        /*0d78*/ 	.word	0x0500000f


	//   ....[156]....
        /*0d7c*/ 	.word	0x0500000f


	//   ....[157]....
        /*0d80*/ 	.word	0x0500000f


	//   ....[158]....
        /*0d84*/ 	.word	0x0500000f


	//   ....[159]....
        /*0d88*/ 	.word	0x0500000f


	//   ....[160]....
        /*0d8c*/ 	.word	0x0500000f


	//   ....[161]....
        /*0d90*/ 	.word	0x0500000f


	//   ....[162]....
        /*0d94*/ 	.word	0x0500000f


	//   ....[163]....
        /*0d98*/ 	.word	0x0500000f


	//   ....[164]....
        /*0d9c*/ 	.word	0x0500000f


	//   ....[165]....
        /*0da0*/ 	.word	0x0500000f


	//   ....[166]....
        /*0da4*/ 	.word	0x0500000f


	//   ....[167]....
        /*0da8*/ 	.word	0x0500000f


	//   ....[168]....
        /*0dac*/ 	.word	0x0500000f


	//   ....[169]....
        /*0db0*/ 	.word	0x0500000f


	//   ....[170]....
        /*0db4*/ 	.word	0x0500000f


	//   ....[171]....
        /*0db8*/ 	.word	0x0500000f


	//   ....[172]....
        /*0dbc*/ 	.word	0x0500000f


	//   ....[173]....
        /*0dc0*/ 	.word	0x0500000f


	//   ....[174]....
        /*0dc4*/ 	.word	0x0500000f


	//   ....[175]....
        /*0dc8*/ 	.word	0x0500000f


	//   ....[176]....
        /*0dcc*/ 	.word	0x0500000f


	//   ....[177]....
        /*0dd0*/ 	.word	0x0500000f


	//   ....[178]....
        /*0dd4*/ 	.word	0x0500000f


	//   ....[179]....
        /*0dd8*/ 	.word	0x0500000f


	//   ....[180]....
        /*0ddc*/ 	.word	0x0500000f


	//   ....[181]....
        /*0de0*/ 	.word	0x0500000f


	//   ....[182]....
        /*0de4*/ 	.word	0x0500000f


	//   ....[183]....
        /*0de8*/ 	.word	0x0500000f


	//   ....[184]....
        /*0dec*/ 	.word	0x0500000f


	//   ....[185]....
        /*0df0*/ 	.word	0x0500000f


	//   ....[186]....
        /*0df4*/ 	.word	0x0500000f


	//   ....[187]....
        /*0df8*/ 	.word	0x0500000f


	//   ....[188]....
        /*0dfc*/ 	.word	0x0500000f


	//   ....[189]....
        /*0e00*/ 	.word	0x0500000f


	//   ....[190]....
        /*0e04*/ 	.word	0x0500000f


	//   ....[191]....
        /*0e08*/ 	.word	0x0500000f


	//   ....[192]....
        /*0e0c*/ 	.word	0x0500000f


	//   ....[193]....
        /*0e10*/ 	.word	0x0500000f


	//   ....[194]....
        /*0e14*/ 	.word	0x0500000f


	//   ....[195]....
        /*0e18*/ 	.word	0x0500000f


	//   ....[196]....
        /*0e1c*/ 	.word	0x0500000f


	//   ....[197]....
        /*0e20*/ 	.word	0x0500000f


	//   ....[198]....
        /*0e24*/ 	.word	0x0500000f


	//   ....[199]....
        /*0e28*/ 	.word	0x0500000f


	//   ....[200]....
        /*0e2c*/ 	.word	0x0500000f


	//   ....[201]....
        /*0e30*/ 	.word	0x0500000f


	//   ....[202]....
        /*0e34*/ 	.word	0x0500000f


	//   ....[203]....
        /*0e38*/ 	.word	0x0500000f


	//   ....[204]....
        /*0e3c*/ 	.word	0x0500000f


	//   ....[205]....
        /*0e40*/ 	.word	0x0500000f


	//----- nvinfo : EIATTR_COOP_GROUP_INSTR_OFFSETS
	.align		4
.L_531:
        /*0e44*/ 	.byte	0x04, 0x28
        /*0e46*/ 	.short	(.L_533 - .L_532)


	//   ....[0]....
.L_532:
        /*0e48*/ 	.word	0x00000060


	//   ....[1]....
        /*0e4c*/ 	.word	0x00000190


	//   ....[2]....
        /*0e50*/ 	.word	0x00000290


	//   ....[3]....
        /*0e54*/ 	.word	0x00000400


	//   ....[4]....
        /*0e58*/ 	.word	0x00000560


	//   ....[5]....
        /*0e5c*/ 	.word	0x00000680


	//   ....[6]....
        /*0e60*/ 	.word	0x000007e0


	//   ....[7]....
        /*0e64*/ 	.word	0x00008cd0


	//   ....[8]....
        /*0e68*/ 	.word	0x00009410


	//   ....[9]....
        /*0e6c*/ 	.word	0x00009420


	//   ....[10]....
        /*0e70*/ 	.word	0x00009430


	//   ....[11]....
        /*0e74*/ 	.word	0x00009440


	//   ....[12]....
        /*0e78*/ 	.word	0x000099b0


	//   ....[13]....
        /*0e7c*/ 	.word	0x000099c0


	//   ....[14]....
        /*0e80*/ 	.word	0x000099d0


	//   ....[15]....
        /*0e84*/ 	.word	0x000099e0


	//   ....[16]....
        /*0e88*/ 	.word	0x00009f10


	//   ....[17]....
        /*0e8c*/ 	.word	0x00009f20


	//   ....[18]....
        /*0e90*/ 	.word	0x00009f30


	//   ....[19]....
        /*0e94*/ 	.word	0x00009f40


	//   ....[20]....
        /*0e98*/ 	.word	0x0000a490


	//   ....[21]....
        /*0e9c*/ 	.word	0x0000a4a0


	//   ....[22]....
        /*0ea0*/ 	.word	0x0000a4b0


	//   ....[23]....
        /*0ea4*/ 	.word	0x0000a4c0


	//   ....[24]....
        /*0ea8*/ 	.word	0x0000db70


	//   ....[25]....
        /*0eac*/ 	.word	0x0000db80


	//   ....[26]....
        /*0eb0*/ 	.word	0x0000db90


	//   ....[27]....
        /*0eb4*/ 	.word	0x0000dba0


	//   ....[28]....
        /*0eb8*/ 	.word	0x0000e060


	//   ....[29]....
        /*0ebc*/ 	.word	0x0000e070


	//   ....[30]....
        /*0ec0*/ 	.word	0x0000e080


	//   ....[31]....
        /*0ec4*/ 	.word	0x0000e090


	//   ....[32]....
        /*0ec8*/ 	.word	0x0000e4c0


	//   ....[33]....
        /*0ecc*/ 	.word	0x0000e4d0


	//   ....[34]....
        /*0ed0*/ 	.word	0x0000e4e0


	//   ....[35]....
        /*0ed4*/ 	.word	0x0000e4f0


	//   ....[36]....
        /*0ed8*/ 	.word	0x0000e940


	//   ....[37]....
        /*0edc*/ 	.word	0x0000e950


	//   ....[38]....
        /*0ee0*/ 	.word	0x0000e960


	//   ....[39]....
        /*0ee4*/ 	.word	0x0000e970


	//   ....[40]....
        /*0ee8*/ 	.word	0x000130c0


	//   ....[41]....
        /*0eec*/ 	.word	0x00013800


	//   ....[42]....
        /*0ef0*/ 	.word	0x00013c20


	//   ....[43]....
        /*0ef4*/ 	.word	0x00013d00


	//   ....[44]....
        /*0ef8*/ 	.word	0x00014170


	//   ....[45]....
        /*0efc*/ 	.word	0x00014200


	//   ....[46]....
        /*0f00*/ 	.word	0x000164e0


	//   ....[47]....
        /*0f04*/ 	.word	0x000166f0


	//   ....[48]....
        /*0f08*/ 	.word	0x00016d10


	//   ....[49]....
        /*0f0c*/ 	.word	0x00016d30


	//   ....[50]....
        /*0f10*/ 	.word	0x00017420


	//   ....[51]....
        /*0f14*/ 	.word	0x000174a0


	//   ....[52]....
        /*0f18*/ 	.word	0x000193b0


	//   ....[53]....
        /*0f1c*/ 	.word	0x00019480


	//   ....[54]....
        /*0f20*/ 	.word	0x00019630


	//   ....[55]....
        /*0f24*/ 	.word	0x00019770


	//   ....[56]....
        /*0f28*/ 	.word	0x0001b5d0


	//   ....[57]....
        /*0f2c*/ 	.word	0x0001b820


	//   ....[58]....
        /*0f30*/ 	.word	0x0001be50


	//   ....[59]....
        /*0f34*/ 	.word	0x0001be70


	//   ....[60]....
        /*0f38*/ 	.word	0x0001c5b0


	//   ....[61]....
        /*0f3c*/ 	.word	0x0001c650


	//   ....[62]....
        /*0f40*/ 	.word	0x0001d660


	//   ....[63]....
        /*0f44*/ 	.word	0x0001d670


	//   ....[64]....
        /*0f48*/ 	.word	0x0001d6a0


	//   ....[65]....
        /*0f4c*/ 	.word	0x0001d6b0


	//   ....[66]....
        /*0f50*/ 	.word	0x0001f100


	//   ....[67]....
        /*0f54*/ 	.word	0x0001f140


	//   ....[68]....
        /*0f58*/ 	.word	0x0001f2b0


	//   ....[69]....
        /*0f5c*/ 	.word	0x0001f2e0


	//   ....[70]....
        /*0f60*/ 	.word	0x0001fa90


	//   ....[71]....
        /*0f64*/ 	.word	0x0001fac0


	//   ....[72]....
        /*0f68*/ 	.word	0x0001fc10


	//   ....[73]....
        /*0f6c*/ 	.word	0x0001fc30


	//   ....[74]....
        /*0f70*/ 	.word	0x0001fd70


	//   ....[75]....
        /*0f74*/ 	.word	0x0001fd90


	//   ....[76]....
        /*0f78*/ 	.word	0x0001fee0


	//   ....[77]....
        /*0f7c*/ 	.word	0x0001ff00


	//   ....[78]....
        /*0f80*/ 	.word	0x00020820


	//   ....[79]....
        /*0f84*/ 	.word	0x00020840


	//   ....[80]....
        /*0f88*/ 	.word	0x000209a0


	//   ....[81]....
        /*0f8c*/ 	.word	0x000209c0


	//   ....[82]....
        /*0f90*/ 	.word	0x00020b00


	//   ....[83]....
        /*0f94*/ 	.word	0x00020b20


	//   ....[84]....
        /*0f98*/ 	.word	0x00020c70


	//   ....[85]....
        /*0f9c*/ 	.word	0x00020c90


	//   ....[86]....
        /*0fa0*/ 	.word	0x00020e60


	//   ....[87]....
        /*0fa4*/ 	.word	0x00021030


	//   ....[88]....
        /*0fa8*/ 	.word	0x00021060


	//   ....[89]....
        /*0fac*/ 	.word	0x00021090


	//   ....[90]....
        /*0fb0*/ 	.word	0x000210c0


	//   ....[91]....
        /*0fb4*/ 	.word	0x000210f0


	//   ....[92]....
        /*0fb8*/ 	.word	0x00021120


	//   ....[93]....
        /*0fbc*/ 	.word	0x00021290


	//   ....[94]....
        /*0fc0*/ 	.word	0x000212c0


	//   ....[95]....
        /*0fc4*/ 	.word	0x000212f0


	//   ....[96]....
        /*0fc8*/ 	.word	0x00021320


	//   ....[97]....
        /*0fcc*/ 	.word	0x00021350


	//   ....[98]....
        /*0fd0*/ 	.word	0x00021380


	//   ....[99]....
        /*0fd4*/ 	.word	0x00021420


	//   ....[100]....
        /*0fd8*/ 	.word	0x00021480


	//   ....[101]....
        /*0fdc*/ 	.word	0x00021510


	//   ....[102]....
        /*0fe0*/ 	.word	0x000226f0


	//   ....[103]....
        /*0fe4*/ 	.word	0x00024a50


	//   ....[104]....
        /*0fe8*/ 	.word	0x000256d0


	//   ....[105]....
        /*0fec*/ 	.word	0x000256f0


	//   ....[106]....
        /*0ff0*/ 	.word	0x00025710


	//   ....[107]....
        /*0ff4*/ 	.word	0x000257c0


	//   ....[108]....
        /*0ff8*/ 	.word	0x00025830


	//   ....[109]....
        /*0ffc*/ 	.word	0x00025880


	//   ....[110]....
        /*1000*/ 	.word	0x000258f0


	//   ....[111]....
        /*1004*/ 	.word	0x00025940


	//   ....[112]....
        /*1008*/ 	.word	0x000259b0


	//   ....[113]....
        /*100c*/ 	.word	0x00025a00


	//   ....[114]....
        /*1010*/ 	.word	0x00025a70


	//   ....[115]....
        /*1014*/ 	.word	0x00025ac0


	//   ....[116]....
        /*1018*/ 	.word	0x00025b30


	//   ....[117]....
        /*101c*/ 	.word	0x00025b80


	//   ....[118]....
        /*1020*/ 	.word	0x00025bf0


	//   ....[119]....
        /*1024*/ 	.word	0x00025c40


	//   ....[120]....
        /*1028*/ 	.word	0x000293c0


	//   ....[121]....
        /*102c*/ 	.word	0x000293e0


	//   ....[122]....
        /*1030*/ 	.word	0x00029420


	//   ....[123]....
        /*1034*/ 	.word	0x00029450


	//   ....[124]....
        /*1038*/ 	.word	0x00029480


	//   ....[125]....
        /*103c*/ 	.word	0x000294b0


	//   ....[126]....
        /*1040*/ 	.word	0x000294e0


	//   ....[127]....
        /*1044*/ 	.word	0x00029510


	//   ....[128]....
        /*1048*/ 	.word	0x00029690


	//   ....[129]....
        /*104c*/ 	.word	0x000296d0


	//   ....[130]....
        /*1050*/ 	.word	0x00029700


	//   ....[131]....
        /*1054*/ 	.word	0x00029730


	//   ....[132]....
        /*1058*/ 	.word	0x00029760


	//   ....[133]....
        /*105c*/ 	.word	0x00029790


	//   ....[134]....
        /*1060*/ 	.word	0x00029850


	//   ....[135]....
        /*1064*/ 	.word	0x00029870


	//   ....[136]....
        /*1068*/ 	.word	0x000298e0


	//   ....[137]....
        /*106c*/ 	.word	0x00029fb0


	//   ....[138]....
        /*1070*/ 	.word	0x0002a3f0


	//   ....[139]....
        /*1074*/ 	.word	0x0002a480


	//   ....[140]....
        /*1078*/ 	.word	0x0002a4d0


	//   ....[141]....
        /*107c*/ 	.word	0x0002a520


	//   ....[142]....
        /*1080*/ 	.word	0x0002a5b0


	//   ....[143]....
        /*1084*/ 	.word	0x0002a640


	//   ....[144]....
        /*1088*/ 	.word	0x0002a690


	//   ....[145]....
        /*108c*/ 	.word	0x0002a6e0


	//   ....[146]....
        /*1090*/ 	.word	0x0002a770


	//   ....[147]....
        /*1094*/ 	.word	0x0002a800


	//   ....[148]....
        /*1098*/ 	.word	0x0002a850


	//   ....[149]....
        /*109c*/ 	.word	0x0002a8a0


	//   ....[150]....
        /*10a0*/ 	.word	0x0002a930


	//   ....[151]....
        /*10a4*/ 	.word	0x0002a9c0


	//   ....[152]....
        /*10a8*/ 	.word	0x0002aa10


	//   ....[153]....
        /*10ac*/ 	.word	0x0002aa60


	//   ....[154]....
        /*10b0*/ 	.word	0x0002ab50


	//   ....[155]....
        /*10b4*/ 	.word	0x0002abe0


	//   ....[156]....
        /*10b8*/ 	.word	0x0002ac30


	//   ....[157]....
        /*10bc*/ 	.word	0x0002ac80


	//   ....[158]....
        /*10c0*/ 	.word	0x0002ad10


	//   ....[159]....
        /*10c4*/ 	.word	0x0002ada0


	//   ....[160]....
        /*10c8*/ 	.word	0x0002adf0


	//   ....[161]....
        /*10cc*/ 	.word	0x0002ae40


	//   ....[162]....
        /*10d0*/ 	.word	0x0002aed0


	//   ....[163]....
        /*10d4*/ 	.word	0x0002af60


	//   ....[164]....
        /*10d8*/ 	.word	0x0002afb0


	//   ....[165]....
        /*10dc*/ 	.word	0x0002b000


	//   ....[166]....
        /*10e0*/ 	.word	0x0002b090


	//   ....[167]....
        /*10e4*/ 	.word	0x0002b120


	//   ....[168]....
        /*10e8*/ 	.word	0x0002b170


	//   ....[169]....
        /*10ec*/ 	.word	0x0002b1c0


	//   ....[170]....
        /*10f0*/ 	.word	0x0002b560


	//   ....[171]....
        /*10f4*/ 	.word	0x0002b860


	//   ....[172]....
        /*10f8*/ 	.word	0x0002b9e0


	//   ....[173]....
        /*10fc*/ 	.word	0x0002ba30


	//   ....[174]....
        /*1100*/ 	.word	0x0002bae0


	//   ....[175]....
        /*1104*/ 	.word	0x0002bc00


	//   ....[176]....
        /*1108*/ 	.word	0x0002bc60


	//   ....[177]....
        /*110c*/ 	.word	0x0002bd80


	//   ....[178]....
        /*1110*/ 	.word	0x0002bde0


	//   ....[179]....
        /*1114*/ 	.word	0x0002bf00


	//   ....[180]....
        /*1118*/ 	.word	0x0002bf60


	//   ....[181]....
        /*111c*/ 	.word	0x0002c080


	//   ....[182]....
        /*1120*/ 	.word	0x0002c0e0


	//   ....[183]....
        /*1124*/ 	.word	0x0002c200


	//   ....[184]....
        /*1128*/ 	.word	0x0002c260


	//   ....[185]....
        /*112c*/ 	.word	0x0002c380


	//   ....[186]....
        /*1130*/ 	.word	0x0002c3e0


	//   ....[187]....
        /*1134*/ 	.word	0x0002c4c0


	//   ....[188]....
        /*1138*/ 	.word	0x0002c840


	//   ....[189]....
        /*113c*/ 	.word	0x0002c8f0


	//   ....[190]....
        /*1140*/ 	.word	0x0002c9f0


	//   ....[191]....
        /*1144*/ 	.word	0x0002ca80


	//   ....[192]....
        /*1148*/ 	.word	0x0002cb00


	//   ....[193]....
        /*114c*/ 	.word	0x0002cb80


	//   ....[194]....
        /*1150*/ 	.word	0x0002cc00


	//   ....[195]....
        /*1154*/ 	.word	0x0002cc90


	//   ....[196]....
        /*1158*/ 	.word	0x0002cd30


	//   ....[197]....
        /*115c*/ 	.word	0x0002ce00


	//   ....[198]....
        /*1160*/ 	.word	0x0002ce80


	//   ....[199]....
        /*1164*/ 	.word	0x0002cf00


	//   ....[200]....
        /*1168*/ 	.word	0x0002cf80


	//   ....[201]....
        /*116c*/ 	.word	0x0002d010


	//   ....[202]....
        /*1170*/ 	.word	0x0002d090


	//   ....[203]....
        /*1174*/ 	.word	0x0002d130


	//   ....[204]....
        /*1178*/ 	.word	0x0002d1c0


	//   ....[205]....
        /*117c*/ 	.word	0x0002d2f0


	//----- nvinfo : EIATTR_REG_RECONFIG
	.align		4
.L_533:
        /*1180*/ 	.byte	0x01, 0x54
	.zero		2


	//----- nvinfo : EIATTR_SYSCALL_OFFSETS
	.align		4
        /*1184*/ 	.byte	0x04, 0x46
        /*1186*/ 	.short	(.L_535 - .L_534)


	//   ....[0]....
.L_534:
        /*1188*/ 	.word	0x00002020


	//   ....[1]....
        /*118c*/ 	.word	0x00002170


	//   ....[2]....
        /*1190*/ 	.word	0x00008e70


	//   ....[3]....
        /*1194*/ 	.word	0x00009190


	//   ....[4]....
        /*1198*/ 	.word	0x00024690


	//   ....[5]....
        /*119c*/ 	.word	0x000247e0


	//   ....[6]....
        /*11a0*/ 	.word	0x000248d0


	//   ....[7]....
        /*11a4*/ 	.word	0x00025210


	//----- nvinfo : EIATTR_MBARRIER_INSTR_OFFSETS
	.align		4
.L_535:
        /*11a8*/ 	.byte	0x04, 0x39
        /*11aa*/ 	.short	(.L_537 - .L_536)


	//   ....[0]....
.L_536:
        /*11ac*/ 	.word	0x000002b0
        /*11b0*/ 	.word	0x000000ff
        /*11b4*/ 	.word	0x00030800
        /*11b8*/ 	.short	0x0100
        /*11ba*/ 	.byte	0x08
	.zero		1


	//   ....[1]....
        /*11bc*/ 	.word	0x000002c0
        /*11c0*/ 	.word	0x000000ff
        /*11c4*/ 	.word	0x00030820
        /*11c8*/ 	.short	0x0100
        /*11ca*/ 	.byte	0x08
	.zero		1


	//   ....[2]....
        /*11cc*/ 	.word	0x000003b0
        /*11d0*/ 	.word	0x000000ff
        /*11d4*/ 	.word	0x00030830
        /*11d8*/ 	.short	0x0100
        /*11da*/ 	.byte	0x08
	.zero		1


	//   ....[3]....
        /*11dc*/ 	.word	0x000003c0
        /*11e0*/ 	.word	0x000000ff
        /*11e4*/ 	.word	0x00030840
        /*11e8*/ 	.short	0x0100
        /*11ea*/ 	.byte	0x08
	.zero		1


	//   ....[4]....
        /*11ec*/ 	.word	0x000003d0
        /*11f0*/ 	.word	0x000000ff
        /*11f4*/ 	.word	0x00030838
        /*11f8*/ 	.short	0x0100
        /*11fa*/ 	.byte	0x08
	.zero		1


	//   ....[5]....
        /*11fc*/ 	.word	0x000003e0
        /*1200*/ 	.word	0x000000ff
        /*1204*/ 	.word	0x00030848
        /*1208*/ 	.short	0x0100
        /*120a*/ 	.byte	0x08
	.zero		1


	//   ....[6]....
        /*120c*/ 	.word	0x00000510
        /*1210*/ 	.word	0x000000ff
        /*1214*/ 	.word	0x00030850
        /*1218*/ 	.short	0x0100
        /*121a*/ 	.byte	0x08
	.zero		1


	//   ....[7]....
        /*121c*/ 	.word	0x00000520
        /*1220*/ 	.word	0x000000ff
        /*1224*/ 	.word	0x00030860
        /*1228*/ 	.short	0x0100
        /*122a*/ 	.byte	0x08
	.zero		1


	//   ....[8]....
        /*122c*/ 	.word	0x00000530
        /*1230*/ 	.word	0x000000ff
        /*1234*/ 	.word	0x00030858
        /*1238*/ 	.short	0x0100
        /*123a*/ 	.byte	0x08
	.zero		1


	//   ....[9]....
        /*123c*/ 	.word	0x00000540
        /*1240*/ 	.word	0x000000ff
        /*1244*/ 	.word	0x00030868
        /*1248*/ 	.short	0x0100
        /*124a*/ 	.byte	0x08
	.zero		1


	//   ....[10]....
        /*124c*/ 	.word	0x00000630
        /*1250*/ 	.word	0x000000ff
        /*1254*/ 	.word	0x00030870
        /*1258*/ 	.short	0x0100
        /*125a*/ 	.byte	0x06
	.zero		1


	//   ....[11]....
        /*125c*/ 	.word	0x00000640
        /*1260*/ 	.word	0x000000ff
        /*1264*/ 	.word	0x00030880
        /*1268*/ 	.short	0x0100
        /*126a*/ 	.byte	0x06
	.zero		1


	//   ....[12]....
        /*126c*/ 	.word	0x00000650
        /*1270*/ 	.word	0x000000ff
        /*1274*/ 	.word	0x00030878
        /*1278*/ 	.short	0x0100
        /*127a*/ 	.byte	0x06
	.zero		1


	//   ....[13]....
        /*127c*/ 	.word	0x00000660
        /*1280*/ 	.word	0x000000ff
        /*1284*/ 	.word	0x00030888
        /*1288*/ 	.short	0x0100
        /*128a*/ 	.byte	0x06
	.zero		1


	//   ....[14]....
        /*128c*/ 	.word	0x00000790
        /*1290*/ 	.word	0x000000ff
        /*1294*/ 	.word	0x00030890
        /*1298*/ 	.short	0x0100
        /*129a*/ 	.byte	0x08
	.zero		1


	//   ....[15]....
        /*129c*/ 	.word	0x000007a0
        /*12a0*/ 	.word	0x000000ff
        /*12a4*/ 	.word	0x000308a0
        /*12a8*/ 	.short	0x0100
        /*12aa*/ 	.byte	0x08
	.zero		1


	//   ....[16]....
        /*12ac*/ 	.word	0x000007b0
        /*12b0*/ 	.word	0x000000ff
        /*12b4*/ 	.word	0x00030898
        /*12b8*/ 	.short	0x0100
        /*12ba*/ 	.byte	0x08
	.zero		1


	//   ....[17]....
        /*12bc*/ 	.word	0x000007c0
        /*12c0*/ 	.word	0x000000ff
        /*12c4*/ 	.word	0x000308a8
        /*12c8*/ 	.short	0x0100
        /*12ca*/ 	.byte	0x08
	.zero		1


	//   ....[18]....
        /*12cc*/ 	.word	0x000008f0
        /*12d0*/ 	.word	0x000000ff
        /*12d4*/ 	.word	0x000308b0
        /*12d8*/ 	.short	0x0100
        /*12da*/ 	.byte	0x08
	.zero		1


	//   ....[19]....
        /*12dc*/ 	.word	0x00000900
        /*12e0*/ 	.word	0x000000ff
        /*12e4*/ 	.word	0x000308c0
        /*12e8*/ 	.short	0x0100
        /*12ea*/ 	.byte	0x08
	.zero		1


	//   ....[20]....
        /*12ec*/ 	.word	0x00000910
        /*12f0*/ 	.word	0x000000ff
        /*12f4*/ 	.word	0x000308b8
        /*12f8*/ 	.short	0x0100
        /*12fa*/ 	.byte	0x08
	.zero		1


	//   ....[21]....
        /*12fc*/ 	.word	0x00000920
        /*1300*/ 	.word	0x000000ff
        /*1304*/ 	.word	0x000308c8
        /*1308*/ 	.short	0x0100
        /*130a*/ 	.byte	0x08
	.zero		1


	//   ....[22]....
        /*130c*/ 	.word	0x00003700
        /*1310*/ 	.word	0x00000063
        /*1314*/ 	.word	0x00030890
        /*1318*/ 	.short	0x010a
        /*131a*/ 	.byte	0x3f
	.zero		1


	//   ....[23]....
        /*131c*/ 	.word	0x00005940
        /*1320*/ 	.word	0x00000063
        /*1324*/ 	.word	0x00030890
        /*1328*/ 	.short	0x010a
        /*132a*/ 	.byte	0x3f
	.zero		1


	//   ....[24]....
        /*132c*/ 	.word	0x00007b40
        /*1330*/ 	.word	0x00000063
        /*1334*/ 	.word	0x00030890
        /*1338*/ 	.short	0x010a
        /*133a*/ 	.byte	0x3f
	.zero		1


	//   ....[25]....
        /*133c*/ 	.word	0x00007e40
        /*1340*/ 	.word	0x00000024
        /*1344*/ 	.word	0x00000000
        /*1348*/ 	.short	0x0101
        /*134a*/ 	.byte	0x3f
	.zero		1


	//   ....[26]....
        /*134c*/ 	.word	0x00007e80
        /*1350*/ 	.word	0x00000063
        /*1354*/ 	.word	0x000308b0
        /*1358*/ 	.short	0x010a
        /*135a*/ 	.byte	0x3f
	.zero		1


	//   ....[27]....
        /*135c*/ 	.word	0x00008370
        /*1360*/ 	.word	0x00000063
        /*1364*/ 	.word	0x00000000
        /*1368*/ 	.short	0x0101
        /*136a*/ 	.byte	0x3f
	.zero		1


	//   ....[28]....
        /*136c*/ 	.word	0x00008f10
        /*1370*/ 	.word	0x00000010
        /*1374*/ 	.word	0x00030800
        /*1378*/ 	.short	0x010a
        /*137a*/ 	.byte	0x3f
	.zero		1


	//   ....[29]....
        /*137c*/ 	.word	0x00008f60
        /*1380*/ 	.word	0x00000010
        /*1384*/ 	.word	0x00030800
        /*1388*/ 	.short	0x010a
        /*138a*/ 	.byte	0x3f
	.zero		1


	//   ....[30]....
        /*138c*/ 	.word	0x0000a8b0
        /*1390*/ 	.word	0x00000010
        /*1394*/ 	.word	0x00030800
        /*1398*/ 	.short	0x010a
        /*139a*/ 	.byte	0x3f
	.zero		1


	//   ....[31]....
        /*139c*/ 	.word	0x0000ec70
        /*13a0*/ 	.word	0x00000010
        /*13a4*/ 	.word	0x00030800
        /*13a8*/ 	.short	0x010a
        /*13aa*/ 	.byte	0x3f
	.zero		1


	//   ....[32]....
        /*13ac*/ 	.word	0x00012400
        /*13b0*/ 	.word	0x00000005
        /*13b4*/ 	.word	0x00030830
        /*13b8*/ 	.short	0x010a
        /*13ba*/ 	.byte	0x3f
	.zero		1


	//   ....[33]....
        /*13bc*/ 	.word	0x00012470
        /*13c0*/ 	.word	0x00000005
        /*13c4*/ 	.word	0x00030830
        /*13c8*/ 	.short	0x010a
        /*13ca*/ 	.byte	0x3f
	.zero		1


	//   ....[34]....
        /*13cc*/ 	.word	0x000131a0
        /*13d0*/ 	.word	0x00000000
        /*13d4*/ 	.word	0x00000000
        /*13d8*/ 	.short	0x0101
        /*13da*/ 	.byte	0x3f
	.zero		1


	//   ....[35]....
        /*13dc*/ 	.word	0x00014e50
        /*13e0*/ 	.word	0x000000e8
        /*13e4*/ 	.word	0x00030830
        /*13e8*/ 	.short	0x010a
        /*13ea*/ 	.byte	0x3f
	.zero		1


	//   ....[36]....
        /*13ec*/ 	.word	0x00014ee0
        /*13f0*/ 	.word	0x000000e8
        /*13f4*/ 	.word	0x00030830
        /*13f8*/ 	.short	0x010a
        /*13fa*/ 	.byte	0x3f
	.zero		1


	//   ....[37]....
        /*13fc*/ 	.word	0x00016140
        /*1400*/ 	.word	0x00000000
        /*1404*/ 	.word	0x00030850
        /*1408*/ 	.short	0x010a
        /*140a*/ 	.byte	0x3f
	.zero		1


	//   ....[38]....
        /*140c*/ 	.word	0x00016190
        /*1410*/ 	.word	0x00000000
        /*1414*/ 	.word	0x00030850
        /*1418*/ 	.short	0x010a
        /*141a*/ 	.byte	0x3f
	.zero		1


	//   ....[39]....
        /*141c*/ 	.word	0x00016470
        /*1420*/ 	.word	0x000000e8
        /*1424*/ 	.word	0x00000000
        /*1428*/ 	.short	0x0101
        /*142a*/ 	.byte	0x3f
	.zero		1


	//   ....[40]....
        /*142c*/ 	.word	0x00016c00
        /*1430*/ 	.word	0x00000000
        /*1434*/ 	.word	0x00000000
        /*1438*/ 	.short	0x0101
        /*143a*/ 	.byte	0x3f
	.zero		1


	//   ....[41]....
        /*143c*/ 	.word	0x00017dd0
        /*1440*/ 	.word	0x00000005
        /*1444*/ 	.word	0x00030830
        /*1448*/ 	.short	0x010a
        /*144a*/ 	.byte	0x3f
	.zero		1


	//   ....[42]....
        /*144c*/ 	.word	0x00017e60
        /*1450*/ 	.word	0x00000005
        /*1454*/ 	.word	0x00030830
        /*1458*/ 	.short	0x010a
        /*145a*/ 	.byte	0x3f
	.zero		1


	//   ....[43]....
        /*145c*/ 	.word	0x000190b0
        /*1460*/ 	.word	0x00000017
        /*1464*/ 	.word	0x00030850
        /*1468*/ 	.short	0x010a
        /*146a*/ 	.byte	0x3f
	.zero		1


	//   ....[44]....
        /*146c*/ 	.word	0x00019100
        /*1470*/ 	.word	0x00000017
        /*1474*/ 	.word	0x00030850
        /*1478*/ 	.short	0x010a
        /*147a*/ 	.byte	0x3f
	.zero		1


	//   ....[45]....
        /*147c*/ 	.word	0x00019950
        /*1480*/ 	.word	0x0000009f
        /*1484*/ 	.word	0x00000000
        /*1488*/ 	.short	0x0101
        /*148a*/ 	.byte	0x3f
	.zero		1


	//   ....[46]....
        /*148c*/ 	.word	0x00019a10
        /*1490*/ 	.word	0x0000009f
        /*1494*/ 	.word	0x00000000
        /*1498*/ 	.short	0x0101
        /*149a*/ 	.byte	0x3f
	.zero		1


	//   ....[47]....
        /*149c*/ 	.word	0x00019fa0
        /*14a0*/ 	.word	0x00000005
        /*14a4*/ 	.word	0x00030830
        /*14a8*/ 	.short	0x010a
        /*14aa*/ 	.byte	0x3f
	.zero		1


	//   ....[48]....
        /*14ac*/ 	.word	0x0001a030
        /*14b0*/ 	.word	0x00000005
        /*14b4*/ 	.word	0x00030830
        /*14b8*/ 	.short	0x010a
        /*14ba*/ 	.byte	0x3f
	.zero		1


	//   ....[49]....
        /*14bc*/ 	.word	0x0001b280
        /*14c0*/ 	.word	0x00000000
        /*14c4*/ 	.word	0x00030850
        /*14c8*/ 	.short	0x010a
        /*14ca*/ 	.byte	0x3f
	.zero		1


	//   ....[50]....
        /*14cc*/ 	.word	0x0001b2d0
        /*14d0*/ 	.word	0x00000000
        /*14d4*/ 	.word	0x00030850
        /*14d8*/ 	.short	0x010a
        /*14da*/ 	.byte	0x3f
	.zero		1


	//   ....[51]....
        /*14dc*/ 	.word	0x0001b600
        /*14e0*/ 	.word	0x00000002
        /*14e4*/ 	.word	0x00000000
        /*14e8*/ 	.short	0x0101
        /*14ea*/ 	.byte	0x3f
	.zero		1


	//   ....[52]....
        /*14ec*/ 	.word	0x0001bd40
        /*14f0*/ 	.word	0x00000000
        /*14f4*/ 	.word	0x00000000
        /*14f8*/ 	.short	0x0101
        /*14fa*/ 	.byte	0x3f
	.zero		1


	//   ....[53]....
        /*14fc*/ 	.word	0x0001d370
        /*1500*/ 	.word	0x00000000
        /*1504*/ 	.word	0x00030850
        /*1508*/ 	.short	0x010a
        /*150a*/ 	.byte	0x3f
	.zero		1


	//   ....[54]....
        /*150c*/ 	.word	0x0001d410
        /*1510*/ 	.word	0x00000000
        /*1514*/ 	.word	0x00030850
        /*1518*/ 	.short	0x010a
        /*151a*/ 	.byte	0x3f
	.zero		1


	//   ....[55]....
        /*151c*/ 	.word	0x0001d830
        /*1520*/ 	.word	0x0000000b
        /*1524*/ 	.word	0x00000000
        /*1528*/ 	.short	0x0101
        /*152a*/ 	.byte	0x3f
	.zero		1


	//   ....[56]....
        /*152c*/ 	.word	0x0001fab0
        /*1530*/ 	.word	0x00000000
        /*1534*/ 	.word	0x00000000
        /*1538*/ 	.short	0x0101
        /*153a*/ 	.byte	0x3f
	.zero		1


	//   ....[57]....
        /*153c*/ 	.word	0x000227e0
        /*1540*/ 	.word	0x00000006
        /*1544*/ 	.word	0x00030820
        /*1548*/ 	.short	0x010a
        /*154a*/ 	.byte	0x3f
	.zero		1


	//   ....[58]....
        /*154c*/ 	.word	0x000228c0
        /*1550*/ 	.word	0x00000006
        /*1554*/ 	.word	0x000308a0
        /*1558*/ 	.short	0x010a
        /*155a*/ 	.byte	0x3f
	.zero		1


	//   ....[59]....
        /*155c*/ 	.word	0x00022e10
        /*1560*/ 	.word	0x00000006
        /*1564*/ 	.word	0x000308c0
        /*1568*/ 	.short	0x010a
        /*156a*/ 	.byte	0x3f
	.zero		1


	//   ....[60]....
        /*156c*/ 	.word	0x000234b0
        /*1570*/ 	.word	0x00000007
        /*1574*/ 	.word	0x000308a0
        /*1578*/ 	.short	0x010a
        /*157a*/ 	.byte	0x3f
	.zero		1


	//   ....[61]....
        /*157c*/ 	.word	0x000239e0
        /*1580*/ 	.word	0x00000007
        /*1584*/ 	.word	0x000308c0
        /*1588*/ 	.short	0x010a
        /*158a*/ 	.byte	0x3f
	.zero		1


	//   ....[62]....
        /*158c*/ 	.word	0x00024ce0
        /*1590*/ 	.word	0x00000000
        /*1594*/ 	.word	0x00030840
        /*1598*/ 	.short	0x010a
        /*159a*/ 	.byte	0x3f
	.zero		1


	//   ....[63]....
        /*159c*/ 	.word	0x00025d60
        /*15a0*/ 	.word	0x00000008
        /*15a4*/ 	.word	0x00030800
        /*15a8*/ 	.short	0x0107
        /*15aa*/ 	.byte	0x3f
	.zero		1


	//   ....[64]....
        /*15ac*/ 	.word	0x00025e60
        /*15b0*/ 	.word	0x00000002
        /*15b4*/ 	.word	0x00030800
        /*15b8*/ 	.short	0x0101
        /*15ba*/ 	.byte	0x3f
	.zero		1


	//   ....[65]....
        /*15bc*/ 	.word	0x00025e80
        /*15c0*/ 	.word	0x00000002
        /*15c4*/ 	.word	0x00030820
        /*15c8*/ 	.short	0x010a
        /*15ca*/ 	.byte	0x3f
	.zero		1


	//   ....[66]....
        /*15cc*/ 	.word	0x00026200
        /*15d0*/ 	.word	0x00000003
        /*15d4*/ 	.word	0x00030840
        /*15d8*/ 	.short	0x010a
        /*15da*/ 	.byte	0x3f
	.zero		1


	//   ....[67]....
        /*15dc*/ 	.word	0x000267c0
        /*15e0*/ 	.word	0x00000002
        /*15e4*/ 	.word	0x00030860
        /*15e8*/ 	.short	0x010a
        /*15ea*/ 	.byte	0x3f
	.zero		1


	//   ....[68]....
        /*15ec*/ 	.word	0x000270a0
        /*15f0*/ 	.word	0x00000003
        /*15f4*/ 	.word	0x00030840
        /*15f8*/ 	.short	0x010a
        /*15fa*/ 	.byte	0x3f
	.zero		1


	//   ....[69]....
        /*15fc*/ 	.word	0x00027660
        /*1600*/ 	.word	0x00000002
        /*1604*/ 	.word	0x00030860
        /*1608*/ 	.short	0x010a
        /*160a*/ 	.byte	0x3f
	.zero		1


	//   ....[70]....
        /*160c*/ 	.word	0x00027e90
        /*1610*/ 	.word	0x00000003
        /*1614*/ 	.word	0x00030840
        /*1618*/ 	.short	0x010a
        /*161a*/ 	.byte	0x3f
	.zero		1


	//   ....[71]....
        /*161c*/ 	.word	0x00028440
        /*1620*/ 	.word	0x00000002
        /*1624*/ 	.word	0x00030860
        /*1628*/ 	.short	0x010a
        /*162a*/ 	.byte	0x3f
	.zero		1


	//   ....[72]....
        /*162c*/ 	.word	0x00028bf0
        /*1630*/ 	.word	0x00000000
        /*1634*/ 	.word	0x00030860
        /*1638*/ 	.short	0x010a
        /*163a*/ 	.byte	0x3f
	.zero		1


	//   ....[73]....
        /*163c*/ 	.word	0x00029f30
        /*1640*/ 	.word	0x00000000
        /*1644*/ 	.word	0x00030820
        /*1648*/ 	.short	0x010a
        /*164a*/ 	.byte	0x3f
	.zero		1


	//   ....[74]....
        /*164c*/ 	.word	0x0002a0e0
        /*1650*/ 	.word	0x00000006
        /*1654*/ 	.word	0x00000000
        /*1658*/ 	.short	0x010a
        /*165a*/ 	.byte	0x3f
	.zero		1


	//   ....[75]....
        /*165c*/ 	.word	0x0002a150
        /*1660*/ 	.word	0x00000007
        /*1664*/ 	.word	0x00000000
        /*1668*/ 	.short	0x010a
        /*166a*/ 	.byte	0x3f
	.zero		1


	//   ....[76]....
        /*166c*/ 	.word	0x0002a1c0
        /*1670*/ 	.word	0x00000004
        /*1674*/ 	.word	0x00000000
        /*1678*/ 	.short	0x010a
        /*167a*/ 	.byte	0x3f
	.zero		1


	//   ....[77]....
        /*167c*/ 	.word	0x0002a1f0
        /*1680*/ 	.word	0x00000003
        /*1684*/ 	.word	0x00000000
        /*1688*/ 	.short	0x010a
        /*168a*/ 	.byte	0x3f
	.zero		1


	//   ....[78]....
        /*168c*/ 	.word	0x0002a250
        /*1690*/ 	.word	0x00000063
        /*1694*/ 	.word	0x00030890
        /*1698*/ 	.short	0x010a
        /*169a*/ 	.byte	0x3f
	.zero		1


	//   ....[79]....
        /*169c*/ 	.word	0x0002a2a0
        /*16a0*/ 	.word	0x00000063
        /*16a4*/ 	.word	0x00030890
        /*16a8*/ 	.short	0x010a
        /*16aa*/ 	.byte	0x3f
	.zero		1


	//   ....[80]....
        /*16ac*/ 	.word	0x0002a2f0
        /*16b0*/ 	.word	0x00000063
        /*16b4*/ 	.word	0x00030890
        /*16b8*/ 	.short	0x010a
        /*16ba*/ 	.byte	0x3f
	.zero		1


	//   ....[81]....
        /*16bc*/ 	.word	0x0002a340
        /*16c0*/ 	.word	0x00000063
        /*16c4*/ 	.word	0x000308b0
        /*16c8*/ 	.short	0x010a
        /*16ca*/ 	.byte	0x3f
	.zero		1


	//   ....[82]....
        /*16cc*/ 	.word	0x0002aaa0
        /*16d0*/ 	.word	0x00000010
        /*16d4*/ 	.word	0x00030800
        /*16d8*/ 	.short	0x010a
        /*16da*/ 	.byte	0x3f
	.zero		1


	//   ....[83]....
        /*16dc*/ 	.word	0x0002b200
        /*16e0*/ 	.word	0x00000010
        /*16e4*/ 	.word	0x00030800
        /*16e8*/ 	.short	0x010a
        /*16ea*/ 	.byte	0x3f
	.zero		1


	//   ....[84]....
        /*16ec*/ 	.word	0x0002b250
        /*16f0*/ 	.word	0x00000005
        /*16f4*/ 	.word	0x00030830
        /*16f8*/ 	.short	0x010a
        /*16fa*/ 	.byte	0x3f
	.zero		1


	//   ....[85]....
        /*16fc*/ 	.word	0x0002b2a0
        /*1700*/ 	.word	0x000000e8
        /*1704*/ 	.word	0x00030830
        /*1708*/ 	.short	0x010a
        /*170a*/ 	.byte	0x3f
	.zero		1


	//   ....[86]....
        /*170c*/ 	.word	0x0002b2f0
        /*1710*/ 	.word	0x00000000
        /*1714*/ 	.word	0x00030850
        /*1718*/ 	.short	0x010a
        /*171a*/ 	.byte	0x3f
	.zero		1


	//   ....[87]....
        /*171c*/ 	.word	0x0002b340
        /*1720*/ 	.word	0x00000005
        /*1724*/ 	.word	0x00030830
        /*1728*/ 	.short	0x010a
        /*172a*/ 	.byte	0x3f
	.zero		1


	//   ....[88]....
        /*172c*/ 	.word	0x0002b390
        /*1730*/ 	.word	0x00000017
        /*1734*/ 	.word	0x00030850
        /*1738*/ 	.short	0x010a
        /*173a*/ 	.byte	0x3f
	.zero		1


	//   ....[89]....
        /*173c*/ 	.word	0x0002b3e0
        /*1740*/ 	.word	0x00000005
        /*1744*/ 	.word	0x00030830
        /*1748*/ 	.short	0x010a
        /*174a*/ 	.byte	0x3f
	.zero		1


	//   ....[90]....
        /*174c*/ 	.word	0x0002b430
        /*1750*/ 	.word	0x00000000
        /*1754*/ 	.word	0x00030850
        /*1758*/ 	.short	0x010a
        /*175a*/ 	.byte	0x3f
	.zero		1


	//   ....[91]....
        /*175c*/ 	.word	0x0002b480
        /*1760*/ 	.word	0x00000000
        /*1764*/ 	.word	0x00030850
        /*1768*/ 	.short	0x010a
        /*176a*/ 	.byte	0x3f
	.zero		1


	//   ....[92]....
        /*176c*/ 	.word	0x0002b640
        /*1770*/ 	.word	0x00000005
        /*1774*/ 	.word	0x00030820
        /*1778*/ 	.short	0x010a
        /*177a*/ 	.byte	0x3f
	.zero		1


	//   ....[93]....
        /*177c*/ 	.word	0x0002b690
        /*1780*/ 	.word	0x00000006
        /*1784*/ 	.word	0x000308a0
        /*1788*/ 	.short	0x010a
        /*178a*/ 	.byte	0x3f
	.zero		1


	//   ....[94]....
        /*178c*/ 	.word	0x0002b6e0
        /*1790*/ 	.word	0x00000006
        /*1794*/ 	.word	0x000308c0
        /*1798*/ 	.short	0x010a
        /*179a*/ 	.byte	0x3f
	.zero		1


	//   ....[95]....
        /*179c*/ 	.word	0x0002b730
        /*17a0*/ 	.word	0x00000007
        /*17a4*/ 	.word	0x000308a0
        /*17a8*/ 	.short	0x010a
        /*17aa*/ 	.byte	0x3f
	.zero		1


	//   ....[96]....
        /*17ac*/ 	.word	0x0002b780
        /*17b0*/ 	.word	0x00000007
        /*17b4*/ 	.word	0x000308c0
        /*17b8*/ 	.short	0x010a
        /*17ba*/ 	.byte	0x3f
	.zero		1


	//   ....[97]....
        /*17bc*/ 	.word	0x0002b920
        /*17c0*/ 	.word	0x00000000
        /*17c4*/ 	.word	0x00030840
        /*17c8*/ 	.short	0x010a
        /*17ca*/ 	.byte	0x3f
	.zero		1


	//   ....[98]....
        /*17cc*/ 	.word	0x0002c560
        /*17d0*/ 	.word	0x00000002
        /*17d4*/ 	.word	0x00030820
        /*17d8*/ 	.short	0x010a
        /*17da*/ 	.byte	0x3f
	.zero		1


	//   ....[99]....
        /*17dc*/ 	.word	0x0002c5b0
        /*17e0*/ 	.word	0x00000003
        /*17e4*/ 	.word	0x00030840
        /*17e8*/ 	.short	0x010a
        /*17ea*/ 	.byte	0x3f
	.zero		1


	//   ....[100]....
        /*17ec*/ 	.word	0x0002c600
        /*17f0*/ 	.word	0x00000002
        /*17f4*/ 	.word	0x00030860
        /*17f8*/ 	.short	0x010a
        /*17fa*/ 	.byte	0x3f
	.zero		1


	//   ....[101]....
        /*17fc*/ 	.word	0x0002c650
        /*1800*/ 	.word	0x00000003
        /*1804*/ 	.word	0x00030840
        /*1808*/ 	.short	0x010a
        /*180a*/ 	.byte	0x3f
	.zero		1


	//   ....[102]....
        /*180c*/ 	.word	0x0002c6a0
        /*1810*/ 	.word	0x00000002
        /*1814*/ 	.word	0x00030860
        /*1818*/ 	.short	0x010a
        /*181a*/ 	.byte	0x3f
	.zero		1


	//   ....[103]....
        /*181c*/ 	.word	0x0002c6f0
        /*1820*/ 	.word	0x00000003
        /*1824*/ 	.word	0x00030840
        /*1828*/ 	.short	0x010a
        /*182a*/ 	.byte	0x3f
	.zero		1


	//   ....[104]....
        /*182c*/ 	.word	0x0002c740
        /*1830*/ 	.word	0x00000002
        /*1834*/ 	.word	0x00030860
        /*1838*/ 	.short	0x010a
        /*183a*/ 	.byte	0x3f
	.zero		1


	//   ....[105]....
        /*183c*/ 	.word	0x0002c790
        /*1840*/ 	.word	0x00000000
        /*1844*/ 	.word	0x00030860
        /*1848*/ 	.short	0x010a
        /*184a*/ 	.byte	0x3f
	.zero		1


	//   ....[106]....
        /*184c*/ 	.word	0x0002d210
        /*1850*/ 	.word	0x00000000
        /*1854*/ 	.word	0x00030820
        /*1858*/ 	.short	0x010a
        /*185a*/ 	.byte	0x3f
	.zero		1


	//   ....[107]....
        /*185c*/ 	.word	0x0002d3b0
        /*1860*/ 	.word	0x00000006
        /*1864*/ 	.word	0x00000000
        /*1868*/ 	.short	0x010a
        /*186a*/ 	.byte	0x3f
	.zero		1


	//   ....[108]....
        /*186c*/ 	.word	0x0002d400
        /*1870*/ 	.word	0x00000007
        /*1874*/ 	.word	0x00000000
        /*1878*/ 	.short	0x010a
        /*187a*/ 	.byte	0x3f
	.zero		1


	//   ....[109]....
        /*187c*/ 	.word	0x0002d450
        /*1880*/ 	.word	0x00000004
        /*1884*/ 	.word	0x00000000
        /*1888*/ 	.short	0x010a
        /*188a*/ 	.byte	0x3f
	.zero		1


	//----- nvinfo : EIATTR_NUM_MBARRIERS
	.align		4
.L_537:
        /*188c*/ 	.byte	0x03, 0x38
        /*188e*/ 	.short	0x0016


	//----- nvinfo : EIATTR_EXIT_INSTR_OFFSETS
	.align		4
        /*1890*/ 	.byte	0x04, 0x1c
        /*1892*/ 	.short	(.L_539 - .L_538)


	//   ....[0]....
.L_538:
        /*1894*/ 	.word	0x0002a240


	//----- nvinfo : EIATTR_MAX_THREADS
	.align		4
.L_539:
        /*1898*/ 	.byte	0x04, 0x05
        /*189a*/ 	.short	(.L_541 - .L_540)
.L_540:
        /*189c*/ 	.word	0x00000180
        /*18a0*/ 	.word	0x00000001
        /*18a4*/ 	.word	0x00000001


	//----- nvinfo : EIATTR_CRS_STACK_SIZE
	.align		4
.L_541:
        /*18a8*/ 	.byte	0x04, 0x1e
        /*18aa*/ 	.short	(.L_543 - .L_542)
.L_542:
        /*18ac*/ 	.word	0x00000000


	//----- nvinfo : EIATTR_CBANK_PARAM_SIZE
	.align		4
.L_543:
        /*18b0*/ 	.byte	0x03, 0x19
        /*18b2*/ 	.short	0x0af0


	//----- nvinfo : EIATTR_PARAM_CBANK
	.align		4
        /*18b4*/ 	.byte	0x04, 0x0a
        /*18b6*/ 	.short	(.L_545 - .L_544)
	.align		4
.L_544:
        /*18b8*/ 	.word	index@(.nv.constant0._ZN7cutlass13device_kernelIN5flash11enable_sm90INS1_16FlashAttnFwdSm90INS1_25CollectiveMainloopFwdSm90ILi2EN4cute5tupleIJNS5_1CILi1EEES8_S8_EEENS6_IJNS7_ILi128EEENS7_ILi64EEENS7_ILi256EEEEEELi256ENS_6half_tEfNS_4arch4Sm90ELb0ELb1ELb0ELb1ELb0ELb1ELb0ELb1ELb1ELb1ELb0ELb0EEENS1_21CollectiveEpilogueFwdINS6_IJSA_SC_SB_EEES9_SE_SG_Li256ELb1ELb1ELb0ELb0EEENS1_36VarlenDynamicPersistentTileSchedulerILi128ELi64ELi256ELi128ELb0ELb1ELb1ELb1ELb0ELb1EEEEEEEEEvNT_6ParamsE)
        /*18bc*/ 	.short	0x0210
        /*18be*/ 	.short	0x0af0


	//----- nvinfo : EIATTR_SW_WAR
	.align		4
.L_545:
        /*18c0*/ 	.byte	0x04, 0x36
        /*18c2*/ 	.short	(.L_547 - .L_546)
.L_546:
        /*18c4*/ 	.word	0x00000008
.L_547:


//--------------------- .nv.info._ZN7cutlass13device_kernelIN5flash11enable_sm90INS1_16FlashAttnFwdSm90INS1_25CollectiveMainloopFwdSm90ILi2EN4cute5tupleIJNS5_1CILi1EEES8_S8_EEENS6_IJNS7_ILi128EEENS7_ILi80EEENS7_ILi256EEEEEELi256ENS_6half_tEfNS_4arch4Sm90ELb1ELb0ELb0ELb0ELb0ELb0ELb0ELb1ELb1ELb1ELb0ELb0EEENS1_21CollectiveEpilogueFwdINS6_IJSA_SC_SB_EEES9_SE_SG_Li256ELb0ELb1ELb0ELb0EEENS1_30DynamicPersistentTileSchedulerILi256ELi128ELb0ELb1ELb1EEEEEEEEEvNT_6ParamsE --------------------------
	.section	.nv.info._ZN7cutlass13device_kernelIN5flash11enable_sm90INS1_16FlashAttnFwdSm90INS1_25CollectiveMainloopFwdSm90ILi2EN4cute5tupleIJNS5_1CILi1EEES8_S8_EEENS6_IJNS7_ILi128EEENS7_ILi80EEENS7_ILi256EEEEEELi256ENS_6half_tEfNS_4arch4Sm90ELb1ELb0ELb0ELb0ELb0ELb0ELb0ELb1ELb1ELb1ELb0ELb0EEENS1_21CollectiveEpilogueFwdINS6_IJSA_SC_SB_EEES9_SE_SG_Li256ELb0ELb1ELb0ELb0EEENS1_30DynamicPersistentTileSchedulerILi256ELi128ELb0ELb1ELb1EEEEEEEEEvNT_6ParamsE,"",@"SHT_CUDA_INFO"
	.sectionflags	@""
	.align	4


	//----- nvinfo : EIATTR_CUDA_API_VERSION
	.align		4
        /*0000*/ 	.byte	0x04, 0x37
        /*0002*/ 	.short	(.L_549 - .L_548)
.L_548:
        /*0004*/ 	.word	0x00000082


	//----- nvinfo : EIATTR_KPARAM_INFO
	.align		4
.L_549:
        /*0008*/ 	.byte	0x04, 0x17
        /*000a*/ 	.short	(.L_551 - .L_550)
.L_550:
        /*000c*/ 	.word	0x00000000
        /*0010*/ 	.short	0x0000
        /*0012*/ 	.short	0x0070
        /*0014*/ 	.byte	0x00, 0xf0, 0x01, 0x2a


	//----- nvinfo : EIATTR_SPARSE_MMA_MASK
	.align		4
.L_551:
        /*0018*/ 	.byte	0x03, 0x50
        /*001a*/ 	.short	0x0000


	//----- nvinfo : EIATTR_MAXREG_COUNT
	.align		4
        /*001c*/ 	.byte	0x03, 0x1b
        /*001e*/ 	.short	0x00a8


	//----- nvinfo : EIATTR_NUM_BARRIERS
	.align		4
        /*0020*/ 	.byte	0x02, 0x4c
        /*0022*/ 	.byte	0x09
	.zero		1


	//----- nvinfo : EIATTR_EXTERNS
	.align		4
        /*0024*/ 	.byte	0x04, 0x0f
        /*0026*/ 	.short	(.L_553 - .L_552)


	//   ....[0]....
	.align		4
.L_552:
        /*0028*/ 	.word	index@(__assertfail)


	//----- nvinfo : EIATTR_ANNOTATIONS
	.align		4
.L_553:
        /*002c*/ 	.byte	0x04, 0x55
        /*002e*/ 	.short	(.L_555 - .L_554)


	//   ....[0]....
.L_554:
        /* <DEDUP_REMOVED lines=27> */


	//----- nvinfo : EIATTR_MERCURY_ISA_VERSION
	.align		4
.L_555:
        /*01c8*/ 	.byte	0x03, 0x5f
        /*01ca*/ 	.short	0x0101


	//----- nvinfo : EIATTR_INT_WARP_WIDE_INSTR_OFFSETS
	.align		4
        /*01cc*/ 	.byte	0x04, 0x31
        /*01ce*/ 	.short	(.L_557 - .L_556)


	//   ....[0]....
.L_556:
        /*01d0*/ 	.word	0x00000130


	//   ....[1]....
        /*01d4*/ 	.word	0x00000170


	//   ....[2]....
        /*01d8*/ 	.word	0x000001e0


	//   ....[3]....
        /*01dc*/ 	.word	0x00011690


	//   ....[4]....
        /*01e0*/ 	.word	0x00011730


	//   ....[5]....
        /*01e4*/ 	.word	0x00015860


	//   ....[6]....
        /*01e8*/ 	.word	0x00015900


	//----- nvinfo : EIATTR_COOP_GROUP_MASK_REGIDS
	.align		4
.L_557:
        /*01ec*/ 	.byte	0x04, 0x29
        /*01ee*/ 	.short	(.L_559 - .L_558)


	//   ....[0]....
.L_558:
        /*01f0*/ 	.word	0xffffffff


	//   ....[1]....
        /*01f4*/ 	.word	0xffffffff


	//   ....[2]....
        /*01f8*/ 	.word	0xffffffff


	//   ....[3]....
        /*01fc*/ 	.word	0xffffffff


	//   ....[4]....
        /*0200*/ 	.word	0xffffffff


	//   ....[5]....
        /*0204*/ 	.word	0xffffffff


	//   ....[6]....
        /*0208*/ 	.word	0xffffffff


	//   ....[7]....
        /*020c*/ 	.word	0xffffffff


	//   ....[8]....
        /*0210*/ 	.word	0xffffffff


	//   ....[9]....
        /*0214*/ 	.word	0xffffffff


	//   ....[10]....
        /*0218*/ 	.word	0xffffffff


	//   ....[11]....
        /*021c*/ 	.word	0xffffffff


	//   ....[12]....
        /*0220*/ 	.word	0xffffffff


	//   ....[13]....
        /*0224*/ 	.word	0xffffffff


	//   ....[14]....
        /*0228*/ 	.word	0xffffffff


	//   ....[15]....
        /*022c*/ 	.word	0xffffffff


	//   ....[16]....
        /*0230*/ 	.word	0xffffffff


	//   ....[17]....
        /*0234*/ 	.word	0xffffffff


	//   ....[18]....
        /*0238*/ 	.word	0xffffffff


	//   ....[19]....
        /*023c*/ 	.word	0xffffffff


	//   ....[20]....
        /*0240*/ 	.word	0xffffffff


	//   ....[21]....
        /*0244*/ 	.word	0xffffffff


	//   ....[22]....
        /*0248*/ 	.word	0xffffffff


	//   ....[23]....
        /*024c*/ 	.word	0xffffffff


	//   ....[24]....
        /*0250*/ 	.word	0xffffffff


	//   ....[25]....
        /*0254*/ 	.word	0xffffffff


	//   ....[26]....
        /*0258*/ 	.word	0xffffffff


	//   ....[27]....
        /*025c*/ 	.word	0xffffffff


	//   ....[28]....
        /*0260*/ 	.word	0xffffffff


	//   ....[29]....
        /*0264*/ 	.word	0xffffffff


	//   ....[30]....
        /*0268*/ 	.word	0xffffffff


	//   ....[31]....
        /*026c*/ 	.word	0xffffffff


	//   ....[32]....
        /*0270*/ 	.word	0xffffffff


	//   ....[33]....
        /*0274*/ 	.word	0xffffffff


	//   ....[34]....
        /*0278*/ 	.word	0xffffffff


	//   ....[35]....
        /*027c*/ 	.word	0xffffffff


	//   ....[36]....
        /*0280*/ 	.word	0xffffffff


	//   ....[37]....
        /*0284*/ 	.word	0xffffffff


	//   ....[38]....
        /*0288*/ 	.word	0xffffffff


	//   ....[39]....
        /*028c*/ 	.word	0xffffffff


	//   ....[40]....
        /*0290*/ 	.word	0xffffffff


	//   ....[41]....
        /*0294*/ 	.word	0xffffffff


	//   ....[42]....
        /*0298*/ 	.word	0xffffffff


	//   ....[43]....
        /*029c*/ 	.word	0xffffffff


	//   ....[44]....
        /*02a0*/ 	.word	0xffffffff


	//   ....[45]....
        /*02a4*/ 	.word	0xffffffff


	//   ....[46]....
        /*02a8*/ 	.word	0xffffffff


	//   ....[47]....
        /*02ac*/ 	.word	0xffffffff


	//   ....[48]....
        /*02b0*/ 	.word	0xffffffff


	//   ....[49]....
        /*02b4*/ 	.word	0xffffffff


	//   ....[50]....
        /*02b8*/ 	.word	0xffffffff


	//   ....[51]....
        /*02bc*/ 	.word	0xffffffff


	//   ....[52]....
        /*02c0*/ 	.word	0xffffffff


	//   ....[53]....
        /*02c4*/ 	.word	0xffffffff


	//   ....[54]....
        /*02c8*/ 	.word	0xffffffff


	//   ....[55]....
        /*02cc*/ 	.word	0xffffffff


	//   ....[56]....
        /*02d0*/ 	.word	0xffffffff


	//   ....[57]....
        /*02d4*/ 	.word	0xffffffff


	//   ....[58]....
        /*02d8*/ 	.word	0xffffffff


	//   ....[59]....
        /*02dc*/ 	.word	0xffffffff


	//   ....[60]....
        /*02e0*/ 	.word	0xffffffff


	//   ....[61]....
        /*02e4*/ 	.word	0xffffffff


	//   ....[62]....
        /*02e8*/ 	.word	0xffffffff


	//   ....[63]....
        /*02ec*/ 	.word	0xffffffff


	//   ....[64]....
        /*02f0*/ 	.word	0xffffffff


	//   ....[65]....
        /*02f4*/ 	.word	0xffffffff


	//   ....[66]....
        /*02f8*/ 	.word	0xffffffff


	//   ....[67]....
        /*02fc*/ 	.word	0xffffffff


	//   ....[68]....
        /*0300*/ 	.word	0x0500000f


	//   ....[69]....
        /*0304*/ 	.word	0x0500000f


	//   ....[70]....
        /*0308*/ 	.word	0x0500000f


	//   ....[71]....
        /*030c*/ 	.word	0x0500000f


	//   ....[72]....
        /*0310*/ 	.word	0x0500000f


	//   ....[73]....
        /*0314*/ 	.word	0x0500000f


	//   ....[74]....
        /*0318*/ 	.word	0x0500000f


	//   ....[75]....
        /*031c*/ 	.word	0x0500000f


	//   ....[76]....
        /*0320*/ 	.word	0x0500000f


	//   ....[77]....
        /*0324*/ 	.word	0x0500000f


	//   ....[78]....
        /*0328*/ 	.word	0x0500000f


	//   ....[79]....
        /*032c*/ 	.word	0x0500000f


	//   ....[80]....
        /*0330*/ 	.word	0x0500000f


	//   ....[81]....
        /*0334*/ 	.word	0x0500000f


	//   ....[82]....
        /*0338*/ 	.word	0x0500000f


	//   ....[83]....
        /*033c*/ 	.word	0x0500000f


	//   ....[84]....
        /*0340*/ 	.word	0x0500000f


	//   ....[85]....
        /*0344*/ 	.word	0x0500000f


	//   ....[86]....
        /*0348*/ 	.word	0x0500000f


	//----- nvinfo : EIATTR_COOP_GROUP_INSTR_OFFSETS
	.align		4
.L_559:
        /*034c*/ 	.byte	0x04, 0x28
        /*034e*/ 	.short	(.L_561 - .L_560)


	//   ....[0]....
.L_560:
        /*0350*/ 	.word	0x00000060


	//   ....[1]....
        /*0354*/ 	.word	0x00000140


	//   ....[2]....
        /*0358*/ 	.word	0x00000190


	//   ....[3]....
        /*035c*/ 	.word	0x000003c0


	//   ....[4]....
        /*0360*/ 	.word	0x00000520


	//   ....[5]....
        /*0364*/ 	.word	0x00000640


	//   ....[6]....
        /*0368*/ 	.word	0x000007a0


	//   ....[7]....
        /*036c*/ 	.word	0x00001710


	//   ....[8]....
        /*0370*/ 	.word	0x00003cb0


	//   ....[9]....
        /*0374*/ 	.word	0x00003d00


	//   ....[10]....
        /*0378*/ 	.word	0x000044b0


	//   ....[11]....
        /*037c*/ 	.word	0x000045b0


	//   ....[12]....
        /*0380*/ 	.word	0x00004850


	//   ....[13]....
        /*0384*/ 	.word	0x000049c0


	//   ....[14]....
        /*0388*/ 	.word	0x00008050


	//   ....[15]....
        /*038c*/ 	.word	0x00008080


	//   ....[16]....
        /*0390*/ 	.word	0x000084d0


	//   ....[17]....
        /*0394*/ 	.word	0x000085c0


	//   ....[18]....
        /*0398*/ 	.word	0x00008a90


	//   ....[19]....
        /*039c*/ 	.word	0x00008b20


	//   ....[20]....
        /*03a0*/ 	.word	0x0000c0e0


	//   ....[21]....
        /*03a4*/ 	.word	0x0000c200


	//   ....[22]....
        /*03a8*/ 	.word	0x0000c670


	//   ....[23]....
        /*03ac*/ 	.word	0x0000c6e0


	//   ....[24]....
        /*03b0*/ 	.word	0x0000d750


	//   ....[25]....
        /*03b4*/ 	.word	0x0000d790


	//   ....[26]....
        /*03b8*/ 	.word	0x0000d860


	//   ....[27]....
        /*03bc*/ 	.word	0x0000d8a0


	//   ....[28]....
        /*03c0*/ 	.word	0x0000f5f0


	//   ....[29]....
        /*03c4*/ 	.word	0x0000f620


	//   ....[30]....
        /*03c8*/ 	.word	0x0000f6c0


	//   ....[31]....
        /*03cc*/ 	.word	0x0000f6f0


	//   ....[32]....
        /*03d0*/ 	.word	0x0000fc40


	//   ....[33]....
        /*03d4*/ 	.word	0x0000fc70


	//   ....[34]....
        /*03d8*/ 	.word	0x0000fdd0


	//   ....[35]....
        /*03dc*/ 	.word	0x0000fdf0


	//   ....[36]....
        /*03e0*/ 	.word	0x0000ff40


	//   ....[37]....
        /*03e4*/ 	.word	0x0000ff60


	//   ....[38]....
        /*03e8*/ 	.word	0x000100c0


	//   ....[39]....
        /*03ec*/ 	.word	0x000100e0


	//   ....[40]....
        /*03f0*/ 	.word	0x000108b0


	//   ....[41]....
        /*03f4*/ 	.word	0x000108d0


	//   ....[42]....
        /*03f8*/ 	.word	0x00010a20


	//   ....[43]....
        /*03fc*/ 	.word	0x00010a40


	//   ....[44]....
        /*0400*/ 	.word	0x00010b90


	//   ....[45]....
        /*0404*/ 	.word	0x00010bb0


	//   ....[46]....
        /*0408*/ 	.word	0x00010d10


	//   ....[47]....
        /*040c*/ 	.word	0x00010d30


	//   ....[48]....
        /*0410*/ 	.word	0x00010f20


	//   ....[49]....
        /*0414*/ 	.word	0x00011cb0


	//   ....[50]....
        /*0418*/ 	.word	0x000127a0


	//   ....[51]....
        /*041c*/ 	.word	0x000127e0


	//   ....[52]....
        /*0420*/ 	.word	0x000128c0


	//   ....[53]....
        /*0424*/ 	.word	0x000128d0


	//   ....[54]....
        /*0428*/ 	.word	0x00012970


	//   ....[55]....
        /*042c*/ 	.word	0x00012980


	//   ....[56]....
        /*0430*/ 	.word	0x00012a20


	//   ....[57]....
        /*0434*/ 	.word	0x00012a30


	//   ....[58]....
        /*0438*/ 	.word	0x00012ad0


	//   ....[59]....
        /*043c*/ 	.word	0x00012ae0


	//   ....[60]....
        /*0440*/ 	.word	0x00012b80


	//   ....[61]....
        /*0444*/ 	.word	0x00012b90


	//   ....[62]....
        /*0448*/ 	.word	0x00012c30


	//   ....[63]....
        /*044c*/ 	.word	0x00012c40


	//   ....[64]....
        /*0450*/ 	.word	0x00012c80


	//   ....[65]....
        /*0454*/ 	.word	0x00012cd0


	//   ....[66]....
        /*0458*/ 	.word	0x00016040


	//   ....[67]....
        /*045c*/ 	.word	0x00016230


	//   ....[68]....
        /*0460*/ 	.word	0x000167e0


	//   ....[69]....
        /*0464*/ 	.word	0x00016940


	//   ....[70]....
        /*0468*/ 	.word	0x000169a0


	//   ....[71]....
        /*046c*/ 	.word	0x00016b00


	//   ....[72]....
        /*0470*/ 	.word	0x00016b50


	//   ....[73]....
        /*0474*/ 	.word	0x00016c80


	//   ....[74]....
        /*0478*/ 	.word	0x00016cd0


	//   ....[75]....
        /*047c*/ 	.word	0x00016e00


	//   ....[76]....
        /*0480*/ 	.word	0x00016e50


	//   ....[77]....
        /*0484*/ 	.word	0x00016f80


	//   ....[78]....
        /*0488*/ 	.word	0x00016fd0


	//   ....[79]....
        /*048c*/ 	.word	0x00017100


	//   ....[80]....
        /*0490*/ 	.word	0x00017150


	//   ....[81]....
        /*0494*/ 	.word	0x00017280


	//   ....[82]....
        /*0498*/ 	.word	0x000172d0


	//   ....[83]....
        /*049c*/ 	.word	0x000173e0


	//   ....[84]....
        /*04a0*/ 	.word	0x00017430


	//   ....[85]....
        /*04a4*/ 	.word	0x00017750


	//   ....[86]....
        /*04a8*/ 	.word	0x00017870


	//----- nvinfo : EIATTR_REG_RECONFIG
	.align		4
.L_561:
        /*04ac*/ 	.byte	0x01, 0x54
	.zero		2


	//----- nvinfo : EIATTR_SYSCALL_OFFSETS
	.align		4
        /*04b0*/ 	.byte	0x04, 0x46
        /*04b2*/ 	.short	(.L_563 - .L_562)


	//   ....[0]....
.L_562:
        /*04b4*/ 	.word	0x00001900


	//   ....[1]....
        /*04b8*/ 	.word	0x000118a0


	//   ....[2]....
        /*04bc*/ 	.word	0x000119f0


	//   ....[3]....
        /*04c0*/ 	.word	0x00011ae0


	//   ....[4]....
        /*04c4*/ 	.word	0x00012350


	//----- nvinfo : EIATTR_MBARRIER_INSTR_OFFSETS
	.align		4
.L_563:
        /*04c8*/ 	.byte	0x04, 0x39
        /*04ca*/ 	.short	(.L_565 - .L_564)


	//   ....[0]....
.L_564:
        /*04cc*/ 	.word	0x00000270
        /*04d0*/ 	.word	0x000000ff
        /*04d4*/ 	.word	0x00038800
        /*04d8*/ 	.short	0x0100
        /*04da*/ 	.byte	0x08
	.zero		1


	//   ....[1]....
        /*04dc*/ 	.word	0x00000280
        /*04e0*/ 	.word	0x000000ff
        /*04e4*/ 	.word	0x00038820
        /*04e8*/ 	.short	0x0100
        /*04ea*/ 	.byte	0x08
	.zero		1


	//   ....[2]....
        /*04ec*/ 	.word	0x00000370
        /*04f0*/ 	.word	0x000000ff
        /*04f4*/ 	.word	0x00038830
        /*04f8*/ 	.short	0x0100
        /*04fa*/ 	.byte	0x08
	.zero		1


	//   ....[3]....
        /*04fc*/ 	.word	0x00000380
        /*0500*/ 	.word	0x000000ff
        /*0504*/ 	.word	0x00038840
        /*0508*/ 	.short	0x0100
        /*050a*/ 	.byte	0x08
	.zero		1


	//   ....[4]....
        /*050c*/ 	.word	0x00000390
        /*0510*/ 	.word	0x000000ff
        /*0514*/ 	.word	0x00038838
        /*0518*/ 	.short	0x0100
        /*051a*/ 	.byte	0x08
	.zero		1


	//   ....[5]....
        /*051c*/ 	.word	0x000003a0
        /*0520*/ 	.word	0x000000ff
        /*0524*/ 	.word	0x00038848
        /*0528*/ 	.short	0x0100
        /*052a*/ 	.byte	0x08
	.zero		1


	//   ....[6]....
        /*052c*/ 	.word	0x000004d0
        /*0530*/ 	.word	0x000000ff
        /*0534*/ 	.word	0x00038850
        /*0538*/ 	.short	0x0100
        /*053a*/ 	.byte	0x08
	.zero		1


	//   ....[7]....
        /*053c*/ 	.word	0x000004e0
        /*0540*/ 	.word	0x000000ff
        /*0544*/ 	.word	0x00038860
        /*0548*/ 	.short	0x0100
        /*054a*/ 	.byte	0x08
	.zero		1


	//   ....[8]....
        /*054c*/ 	.word	0x000004f0
        /*0550*/ 	.word	0x000000ff
        /*0554*/ 	.word	0x00038858
        /*0558*/ 	.short	0x0100
        /*055a*/ 	.byte	0x08
	.zero		1


	//   ....[9]....
        /*055c*/ 	.word	0x00000500
        /*0560*/ 	.word	0x000000ff
        /*0564*/ 	.word	0x00038868
        /*0568*/ 	.short	0x0100
        /*056a*/ 	.byte	0x08
	.zero		1


	//   ....[10]....
        /*056c*/ 	.word	0x000005f0
        /*0570*/ 	.word	0x000000ff
        /*0574*/ 	.word	0x00038870
        /*0578*/ 	.short	0x0100
        /*057a*/ 	.byte	0x06
	.zero		1


	//   ....[11]....
        /*057c*/ 	.word	0x00000600
        /*0580*/ 	.word	0x000000ff
        /*0584*/ 	.word	0x00038880
        /*0588*/ 	.short	0x0100
        /*058a*/ 	.byte	0x06
	.zero		1


	//   ....[12]....
        /*058c*/ 	.word	0x00000610
        /*0590*/ 	.word	0x000000ff
        /*0594*/ 	.word	0x00038878
        /*0598*/ 	.short	0x0100
        /*059a*/ 	.byte	0x06
	.zero		1


	//   ....[13]....
        /*059c*/ 	.word	0x00000620
        /*05a0*/ 	.word	0x000000ff
        /*05a4*/ 	.word	0x00038888
        /*05a8*/ 	.short	0x0100
        /*05aa*/ 	.byte	0x06
	.zero		1


	//   ....[14]....
        /*05ac*/ 	.word	0x00000750
        /*05b0*/ 	.word	0x000000ff
        /*05b4*/ 	.word	0x00038890
        /*05b8*/ 	.short	0x0100
        /*05ba*/ 	.byte	0x08
	.zero		1


	//   ....[15]....
        /*05bc*/ 	.word	0x00000760
        /*05c0*/ 	.word	0x000000ff
        /*05c4*/ 	.word	0x000388a0
        /*05c8*/ 	.short	0x0100
        /*05ca*/ 	.byte	0x08
	.zero		1


	//   ....[16]....
        /*05cc*/ 	.word	0x00000770
        /*05d0*/ 	.word	0x000000ff
        /*05d4*/ 	.word	0x00038898
        /*05d8*/ 	.short	0x0100
        /*05da*/ 	.byte	0x08
	.zero		1


	//   ....[17]....
        /*05dc*/ 	.word	0x00000780
        /*05e0*/ 	.word	0x000000ff
        /*05e4*/ 	.word	0x000388a8
        /*05e8*/ 	.short	0x0100
        /*05ea*/ 	.byte	0x08
	.zero		1


	//   ....[18]....
        /*05ec*/ 	.word	0x000008b0
        /*05f0*/ 	.word	0x000000ff
        /*05f4*/ 	.word	0x000388b0
        /*05f8*/ 	.short	0x0100
        /*05fa*/ 	.byte	0x08
	.zero		1


	//   ....[19]....
        /*05fc*/ 	.word	0x000008c0
        /*0600*/ 	.word	0x000000ff
        /*0604*/ 	.word	0x000388c0
        /*0608*/ 	.short	0x0100
        /*060a*/ 	.byte	0x08
	.zero		1


	//   ....[20]....
        /*060c*/ 	.word	0x000008d0
        /*0610*/ 	.word	0x000000ff
        /*0614*/ 	.word	0x000388b8
        /*0618*/ 	.short	0x0100
        /*061a*/ 	.byte	0x08
	.zero		1


	//   ....[21]....
        /*061c*/ 	.word	0x000008e0
        /*0620*/ 	.word	0x000000ff
        /*0624*/ 	.word	0x000388c8
        /*0628*/ 	.short	0x0100
        /*062a*/ 	.byte	0x08
	.zero		1


	//   ....[22]....
        /*062c*/ 	.word	0x000019b0
        /*0630*/ 	.word	0x000000ff
        /*0634*/ 	.word	0x00038800
        /*0638*/ 	.short	0x010a
        /*063a*/ 	.byte	0x06
	.zero		1


	//   ....[23]....
        /*063c*/ 	.word	0x00001a50
        /*0640*/ 	.word	0x00000000
        /*0644*/ 	.word	0x00038830
        /*0648*/ 	.short	0x010a
        /*064a*/ 	.byte	0x3f
	.zero		1


	//   ....[24]....
        /*064c*/ 	.word	0x00001ab0
        /*0650*/ 	.word	0x00000000
        /*0654*/ 	.word	0x00038830
        /*0658*/ 	.short	0x010a
        /*065a*/ 	.byte	0x3f
	.zero		1


	//   ....[25]....
        /*065c*/ 	.word	0x000043e0
        /*0660*/ 	.word	0x00000000
        /*0664*/ 	.word	0x00000000
        /*0668*/ 	.short	0x0101
        /*066a*/ 	.byte	0x3f
	.zero		1


	//   ....[26]....
        /*066c*/ 	.word	0x00005470
        /*0670*/ 	.word	0x000000ff
        /*0674*/ 	.word	0x00038830
        /*0678*/ 	.short	0x010a
        /*067a*/ 	.byte	0x04
	.zero		1


	//   ....[27]....
        /*067c*/ 	.word	0x000054c0
        /*0680*/ 	.word	0x000000ff
        /*0684*/ 	.word	0x00038830
        /*0688*/ 	.short	0x010a
        /*068a*/ 	.byte	0x04
	.zero		1


	//   ....[28]....
        /*068c*/ 	.word	0x00007d60
        /*0690*/ 	.word	0x000000ff
        /*0694*/ 	.word	0x00038850
        /*0698*/ 	.short	0x010a
        /*069a*/ 	.byte	0x04
	.zero		1


	//   ....[29]....
        /*069c*/ 	.word	0x00007da0
        /*06a0*/ 	.word	0x000000ff
        /*06a4*/ 	.word	0x00038850
        /*06a8*/ 	.short	0x010a
        /*06aa*/ 	.byte	0x04
	.zero		1


	//   ....[30]....
        /*06ac*/ 	.word	0x00008fc0
        /*06b0*/ 	.word	0x00000014
        /*06b4*/ 	.word	0x00000000
        /*06b8*/ 	.short	0x0101
        /*06ba*/ 	.byte	0x3f
	.zero		1


	//   ....[31]....
        /*06bc*/ 	.word	0x00009020
        /*06c0*/ 	.word	0x000000a0
        /*06c4*/ 	.word	0x00000000
        /*06c8*/ 	.short	0x0101
        /*06ca*/ 	.byte	0x3f
	.zero		1


	//   ....[32]....
        /*06cc*/ 	.word	0x00009560
        /*06d0*/ 	.word	0x000000ff
        /*06d4*/ 	.word	0x00038830
        /*06d8*/ 	.short	0x010a
        /*06da*/ 	.byte	0x04
	.zero		1


	//   ....[33]....
        /*06dc*/ 	.word	0x000095a0
        /*06e0*/ 	.word	0x000000ff
        /*06e4*/ 	.word	0x00038830
        /*06e8*/ 	.short	0x010a
        /*06ea*/ 	.byte	0x04
	.zero		1


	//   ....[34]....
        /*06ec*/ 	.word	0x0000be40
        /*06f0*/ 	.word	0x000000ff
        /*06f4*/ 	.word	0x00038850
        /*06f8*/ 	.short	0x010a
        /*06fa*/ 	.byte	0x04
	.zero		1


	//   ....[35]....
        /*06fc*/ 	.word	0x0000be80
        /*0700*/ 	.word	0x000000ff
        /*0704*/ 	.word	0x00038850
        /*0708*/ 	.short	0x010a
        /*070a*/ 	.byte	0x04
	.zero		1


	//   ....[36]....
        /*070c*/ 	.word	0x0000ca20
        /*0710*/ 	.word	0x0000009d
        /*0714*/ 	.word	0x00000000
        /*0718*/ 	.short	0x0101
        /*071a*/ 	.byte	0x3f
	.zero		1


	//   ....[37]....
        /*071c*/ 	.word	0x0000caf0
        /*0720*/ 	.word	0x000000a5
        /*0724*/ 	.word	0x00000000
        /*0728*/ 	.short	0x0101
        /*072a*/ 	.byte	0x3f
	.zero		1


	//   ....[38]....
        /*072c*/ 	.word	0x0000d6c0
        /*0730*/ 	.word	0x000000ff
        /*0734*/ 	.word	0x00038850
        /*0738*/ 	.short	0x010a
        /*073a*/ 	.byte	0x07
	.zero		1


	//   ....[39]....
        /*073c*/ 	.word	0x0000d700
        /*0740*/ 	.word	0x000000ff
        /*0744*/ 	.word	0x00038850
        /*0748*/ 	.short	0x010a
        /*074a*/ 	.byte	0x07
	.zero		1


	//   ....[40]....
        /*074c*/ 	.word	0x0000dbf0
        /*0750*/ 	.word	0x0000000a
        /*0754*/ 	.word	0x00000000
        /*0758*/ 	.short	0x0101
        /*075a*/ 	.byte	0x3f
	.zero		1


	//   ....[41]....
        /*075c*/ 	.word	0x0000fc80
        /*0760*/ 	.word	0x000000c7
        /*0764*/ 	.word	0x00000000
        /*0768*/ 	.short	0x0101
        /*076a*/ 	.byte	0x3f
	.zero		1


	//   ....[42]....
        /*076c*/ 	.word	0x00011ec0
        /*0770*/ 	.word	0x00000000
        /*0774*/ 	.word	0x00038840
        /*0778*/ 	.short	0x010a
        /*077a*/ 	.byte	0x3f
	.zero		1


	//   ....[43]....
        /*077c*/ 	.word	0x00012dd0
        /*0780*/ 	.word	0x00000011
        /*0784*/ 	.word	0x00038800
        /*0788*/ 	.short	0x0107
        /*078a*/ 	.byte	0x3f
	.zero		1


	//   ....[44]....
        /*078c*/ 	.word	0x00012ee0
        /*0790*/ 	.word	0x00000011
        /*0794*/ 	.word	0x00038800
        /*0798*/ 	.short	0x0101
        /*079a*/ 	.byte	0x3f
	.zero		1


	//   ....[45]....
        /*079c*/ 	.word	0x00012f00
        /*07a0*/ 	.word	0x00000011
        /*07a4*/ 	.word	0x00038820
        /*07a8*/ 	.short	0x010a
        /*07aa*/ 	.byte	0x3f
	.zero		1


	//   ....[46]....
        /*07ac*/ 	.word	0x00013240
        /*07b0*/ 	.word	0x00000002
        /*07b4*/ 	.word	0x00038840
        /*07b8*/ 	.short	0x010a
        /*07ba*/ 	.byte	0x3f
	.zero		1


	//   ....[47]....
        /*07bc*/ 	.word	0x000137a0
        /*07c0*/ 	.word	0x00000003
        /*07c4*/ 	.word	0x00000060
        /*07c8*/ 	.short	0x010a
        /*07ca*/ 	.byte	0x3f
	.zero		1


	//   ....[48]....
        /*07cc*/ 	.word	0x00013fe0
        /*07d0*/ 	.word	0x00000003
        /*07d4*/ 	.word	0x00038840
        /*07d8*/ 	.short	0x010a
        /*07da*/ 	.byte	0x3f
	.zero		1


	//   ....[49]....
        /*07dc*/ 	.word	0x00014570
        /*07e0*/ 	.word	0x00000002
        /*07e4*/ 	.word	0x00000060
        /*07e8*/ 	.short	0x010a
        /*07ea*/ 	.byte	0x3f
	.zero		1


	//   ....[50]....
        /*07ec*/ 	.word	0x00014d00
        /*07f0*/ 	.word	0x00000002
        /*07f4*/ 	.word	0x00038840
        /*07f8*/ 	.short	0x010a
        /*07fa*/ 	.byte	0x3f
	.zero		1


	//   ....[51]....
        /*07fc*/ 	.word	0x00015290
        /*0800*/ 	.word	0x00000002
        /*0804*/ 	.word	0x00000060
        /*0808*/ 	.short	0x010a
        /*080a*/ 	.byte	0x3f
	.zero		1


	//   ....[52]....
        /*080c*/ 	.word	0x000159d0
        /*0810*/ 	.word	0x00000002
        /*0814*/ 	.word	0x00038860
        /*0818*/ 	.short	0x010a
        /*081a*/ 	.byte	0x3f
	.zero		1


	//   ....[53]....
        /*081c*/ 	.word	0x000161b0
        /*0820*/ 	.word	0x00000000
        /*0824*/ 	.word	0x00038820
        /*0828*/ 	.short	0x010a
        /*082a*/ 	.byte	0x3f
	.zero		1


	//   ....[54]....
        /*082c*/ 	.word	0x000163a0
        /*0830*/ 	.word	0x00000006
        /*0834*/ 	.word	0x00000000
        /*0838*/ 	.short	0x010a
        /*083a*/ 	.byte	0x3f
	.zero		1


	//   ....[55]....
        /*083c*/ 	.word	0x000163f0
        /*0840*/ 	.word	0x00000003
        /*0844*/ 	.word	0x00000000
        /*0848*/ 	.short	0x010a
        /*084a*/ 	.byte	0x3f
	.zero		1


	//   ....[56]....
        /*084c*/ 	.word	0x00016450
        /*0850*/ 	.word	0x00000012
        /*0854*/ 	.word	0x00000000
        /*0858*/ 	.short	0x010a
        /*085a*/ 	.byte	0x3f
	.zero		1


	//   ....[57]....
        /*085c*/ 	.word	0x00016480
        /*0860*/ 	.word	0x00000003
        /*0864*/ 	.word	0x00000000
        /*0868*/ 	.short	0x010a
        /*086a*/ 	.byte	0x3f
	.zero		1


	//   ....[58]....
        /*086c*/ 	.word	0x00016500
        /*0870*/ 	.word	0x00000003
        /*0874*/ 	.word	0x00038800
        /*0878*/ 	.short	0x010a
        /*087a*/ 	.byte	0x3f
	.zero		1


	//   ....[59]....
        /*087c*/ 	.word	0x00016550
        /*0880*/ 	.word	0x00000000
        /*0884*/ 	.word	0x00038830
        /*0888*/ 	.short	0x010a
        /*088a*/ 	.byte	0x3f
	.zero		1


	//   ....[60]....
        /*088c*/ 	.word	0x000165c0
        /*0890*/ 	.word	0x00000004
        /*0894*/ 	.word	0x00038830
        /*0898*/ 	.short	0x010a
        /*089a*/ 	.byte	0x3f
	.zero		1


	//   ....[61]....
        /*089c*/ 	.word	0x00016620
        /*08a0*/ 	.word	0x00000003
        /*08a4*/ 	.word	0x00038850
        /*08a8*/ 	.short	0x010a
        /*08aa*/ 	.byte	0x3f
	.zero		1


	//   ....[62]....
        /*08ac*/ 	.word	0x00016680
        /*08b0*/ 	.word	0x00000004
        /*08b4*/ 	.word	0x00038830
        /*08b8*/ 	.short	0x010a
        /*08ba*/ 	.byte	0x3f
	.zero		1


	//   ....[63]....
        /*08bc*/ 	.word	0x000166e0
        /*08c0*/ 	.word	0x00000003
        /*08c4*/ 	.word	0x00038850
        /*08c8*/ 	.short	0x010a
        /*08ca*/ 	.byte	0x3f
	.zero		1


	//   ....[64]....
        /*08cc*/ 	.word	0x00016740
        /*08d0*/ 	.word	0x00000007
        /*08d4*/ 	.word	0x00038850
        /*08d8*/ 	.short	0x010a
        /*08da*/ 	.byte	0x3f
	.zero		1


	//   ....[65]....
        /*08dc*/ 	.word	0x00016890
        /*08e0*/ 	.word	0x00000000
        /*08e4*/ 	.word	0x00038840
        /*08e8*/ 	.short	0x010a
        /*08ea*/ 	.byte	0x3f
	.zero		1


	//   ....[66]....
        /*08ec*/ 	.word	0x00017470
        /*08f0*/ 	.word	0x00000011
        /*08f4*/ 	.word	0x00038820
        /*08f8*/ 	.short	0x010a
        /*08fa*/ 	.byte	0x3f
	.zero		1


	//   ....[67]....
        /*08fc*/ 	.word	0x000174c0
        /*0900*/ 	.word	0x00000002
        /*0904*/ 	.word	0x00038840
        /*0908*/ 	.short	0x010a
        /*090a*/ 	.byte	0x3f
	.zero		1


	//   ....[68]....
        /*090c*/ 	.word	0x00017510
        /*0910*/ 	.word	0x00000003
        /*0914*/ 	.word	0x00000060
        /*0918*/ 	.short	0x010a
        /*091a*/ 	.byte	0x3f
	.zero		1


	//   ....[69]....
        /*091c*/ 	.word	0x00017560
        /*0920*/ 	.word	0x00000003
        /*0924*/ 	.word	0x00038840
        /*0928*/ 	.short	0x010a
        /*092a*/ 	.byte	0x3f
	.zero		1


	//   ....[70]....
        /*092c*/ 	.word	0x000175b0
        /*0930*/ 	.word	0x00000002
        /*0934*/ 	.word	0x00000060
        /*0938*/ 	.short	0x010a
        /*093a*/ 	.byte	0x3f
	.zero		1


	//   ....[71]....
        /*093c*/ 	.word	0x00017600
        /*0940*/ 	.word	0x00000002
        /*0944*/ 	.word	0x00038840
        /*0948*/ 	.short	0x010a
        /*094a*/ 	.byte	0x3f
	.zero		1


	//   ....[72]....
        /*094c*/ 	.word	0x00017650
        /*0950*/ 	.word	0x00000002
        /*0954*/ 	.word	0x00000060
        /*0958*/ 	.short	0x010a
        /*095a*/ 	.byte	0x3f
	.zero		1


	//   ....[73]....
        /*095c*/ 	.word	0x000176a0
        /*0960*/ 	.word	0x00000002
        /*0964*/ 	.word	0x00038860
        /*0968*/ 	.short	0x010a
        /*096a*/ 	.byte	0x3f
	.zero		1


	//   ....[74]....
        /*096c*/ 	.word	0x00017790
        /*0970*/ 	.word	0x00000000
        /*0974*/ 	.word	0x00038820
        /*0978*/ 	.short	0x010a
        /*097a*/ 	.byte	0x3f
	.zero		1


	//   ....[75]....
        /*097c*/ 	.word	0x00017930
        /*0980*/ 	.word	0x00000006
        /*0984*/ 	.word	0x00000000
        /*0988*/ 	.short	0x010a
        /*098a*/ 	.byte	0x3f
	.zero		1


	//   ....[76]....
        /*098c*/ 	.word	0x00017980
        /*0990*/ 	.word	0x00000003
        /*0994*/ 	.word	0x00000000
        /*0998*/ 	.short	0x010a
        /*099a*/ 	.byte	0x3f
	.zero		1


	//   ....[77]....
        /*099c*/ 	.word	0x000179d0
        /*09a0*/ 	.word	0x00000012
        /*09a4*/ 	.word	0x00000000
        /*09a8*/ 	.short	0x010a
        /*09aa*/ 	.byte	0x3f
	.zero		1


	//----- nvinfo : EIATTR_NUM_MBARRIERS
	.align		4
.L_565:
        /*09ac*/ 	.byte	0x03, 0x38
        /*09ae*/ 	.short	0x0016


	//----- nvinfo : EIATTR_EXIT_INSTR_OFFSETS
	.align		4
        /*09b0*/ 	.byte	0x04, 0x1c
        /*09b2*/ 	.short	(.L_567 - .L_566)


	//   ....[0]....
.L_566:
        /*09b4*/ 	.word	0x00000a10


	//   ....[1]....
        /*09b8*/ 	.word	0x00010ec0


	//   ....[2]....
        /*09bc*/ 	.word	0x000164d0


	//----- nvinfo : EIATTR_MAX_THREADS
	.align		4
.L_567:
        /*09c0*/ 	.byte	0x04, 0x05
        /*09c2*/ 	.short	(.L_569 - .L_568)
.L_568:
        /*09c4*/ 	.word	0x00000180
        /*09c8*/ 	.word	0x00000001
        /*09cc*/ 	.word	0x00000001


	//----- nvinfo : EIATTR_CRS_STACK_SIZE
	.align		4
.L_569:
        /*09d0*/ 	.byte	0x04, 0x1e
        /*09d2*/ 	.short	(.L_571 - .L_570)
.L_570:
        /*09d4*/ 	.word	0x00000000


	//----- nvinfo : EIATTR_CBANK_PARAM_SIZE
	.align		4
.L_571:
        /*09d8*/ 	.byte	0x03, 0x19
        /*09da*/ 	.short	0x0af0


	//----- nvinfo : EIATTR_PARAM_CBANK
	.align		4
        /*09dc*/ 	.byte	0x04, 0x0a
        /*09de*/ 	.short	(.L_573 - .L_572)
	.align		4
.L_572:
        /*09e0*/ 	.word	index@(.nv.constant0._ZN7cutlass13device_kernelIN5flash11enable_sm90INS1_16FlashAttnFwdSm90INS1_25CollectiveMainloopFwdSm90ILi2EN4cute5tupleIJNS5_1CILi1EEES8_S8_EEENS6_IJNS7_ILi128EEENS7_ILi80EEENS7_ILi256EEEEEELi256ENS_6half_tEfNS_4arch4Sm90ELb1ELb0ELb0ELb0ELb0ELb0ELb0ELb1ELb1ELb1ELb0ELb0EEENS1_21CollectiveEpilogueFwdINS6_IJSA_SC_SB_EEES9_SE_SG_Li256ELb0ELb1ELb0ELb0EEENS1_30DynamicPersistentTileSchedulerILi256ELi128ELb0ELb1ELb1EEEEEEEEEvNT_6ParamsE)
        /*09e4*/ 	.short	0x0210
        /*09e6*/ 	.short	0x0af0


	//----- nvinfo : EIATTR_SW_WAR
	.align		4
.L_573:
        /*09e8*/ 	.byte	0x04, 0x36
        /*09ea*/ 	.short	(.L_575 - .L_574)
.L_574:
        /*09ec*/ 	.word	0x00000008
.L_575:


//--------------------- .nv.info._ZN7cutlass13device_kernelIN5flash11enable_sm90INS1_16FlashAttnFwdSm90INS1_25CollectiveMainloopFwdSm90ILi2EN4cute5tupleIJNS5_1CILi1EEES8_S8_EEENS6_IJNS7_ILi128EEENS7_ILi80EEENS7_ILi256EEEEEELi256ENS_6half_tEfNS_4arch4Sm90ELb1ELb0ELb0ELb1ELb0ELb0ELb0ELb1ELb1ELb1ELb0ELb0EEENS1_21CollectiveEpilogueFwdINS6_IJSA_SC_SB_EEES9_SE_SG_Li256ELb1ELb1ELb0ELb0EEENS1_36VarlenDynamicPersistentTileSchedulerILi128ELi80ELi256ELi128ELb0ELb1ELb1ELb1ELb1ELb1EEEEEEEEEvNT_6ParamsE --------------------------
	.section	.nv.info._ZN7cutlass13device_kernelIN5flash11enable_sm90INS1_16FlashAttnFwdSm90INS1_25CollectiveMainloopFwdSm90ILi2EN4cute5tupleIJNS5_1CILi1EEES8_S8_EEENS6_IJNS7_ILi128EEENS7_ILi80EEENS7_ILi256EEEEEELi256ENS_6half_tEfNS_4arch4Sm90ELb1ELb0ELb0ELb1ELb0ELb0ELb0ELb1ELb1ELb1ELb0ELb0EEENS1_21CollectiveEpilogueFwdINS6_IJSA_SC_SB_EEES9_SE_SG_Li256ELb1ELb1ELb0ELb0EEENS1_36VarlenDynamicPersistentTileSchedulerILi128ELi80ELi256ELi128ELb0ELb1ELb1ELb1ELb1ELb1EEEEEEEEEvNT_6ParamsE,"",@"SHT_CUDA_INFO"
	.sectionflags	@""
	.align	4


	//----- nvinfo : EIATTR_CUDA_API_VERSION
	.align		4
        /*0000*/ 	.byte	0x04, 0x37
        /*0002*/ 	.short	(.L_577 - .L_576)
.L_576:
        /*0004*/ 	.word	0x00000082


	//----- nvinfo : EIATTR_KPARAM_INFO
	.align		4
.L_577:
        /*0008*/ 	.byte	0x04, 0x17
        /*000a*/ 	.short	(.L_579 - .L_578)
.L_578:
        /*000c*/ 	.word	0x00000000
        /*0010*/ 	.short	0x0000
        /*0012*/ 	.short	0x0070
        /*0014*/ 	.byte	0x00, 0xf0, 0x01, 0x2a


	//----- nvinfo : EIATTR_SPARSE_MMA_MASK
	.align		4
.L_579:
        /*0018*/ 	.byte	0x03, 0x50
        /*001a*/ 	.short	0x0000


	//----- nvinfo : EIATTR_MAXREG_COUNT
	.align		4
        /*001c*/ 	.byte	0x03, 0x1b
        /*001e*/ 	.short	0x00a8


	//----- nvinfo : EIATTR_NUM_BARRIERS
	.align		4
        /*0020*/ 	.byte	0x02, 0x4c
        /*0022*/ 	.byte	0x09
	.zero		1


	//----- nvinfo : EIATTR_EXTERNS
	.align		4
        /*0024*/ 	.byte	0x04, 0x0f
        /*0026*/ 	.short	(.L_581 - .L_580)


	//   ....[0]....
	.align		4
.L_580:
        /*0028*/ 	.word	index@(__assertfail)


	//----- nvinfo : EIATTR_ANNOTATIONS
	.align		4
.L_581:
        /*002c*/ 	.byte	0x04, 0x55
        /*002e*/ 	.short	(.L_583 - .L_582)


	//   ....[0]....
.L_582:
        /* <DEDUP_REMOVED lines=79> */


	//----- nvinfo : EIATTR_MERCURY_ISA_VERSION
	.align		4
.L_583:
        /*0510*/ 	.byte	0x03, 0x5f
        /*0512*/ 	.short	0x0101


	//----- nvinfo : EIATTR_UNUSED_LOAD_BYTE_OFFSET
	.align		4
        /*0514*/ 	.byte	0x04, 0x44
        /*0516*/ 	.short	(.L_585 - .L_584)


	//   ....[0]....
.L_584:
        /*0518*/ 	.word	0x00000a10
        /*051c*/ 	.word	0x0000fff0


	//   ....[1]....
        /*0520*/ 	.word	0x0000e2c0
        /*0524*/ 	.word	0x0000fff0


	//----- nvinfo : EIATTR_INT_WARP_WIDE_INSTR_OFFSETS
	.align		4
.L_585:
        /*0528*/ 	.byte	0x04, 0x31
        /*052a*/ 	.short	(.L_587 - .L_586)


	//   ....[0]....
.L_586:
        /*052c*/ 	.word	0x00000130


	//   ....[1]....
        /*0530*/ 	.word	0x00000170


	//   ....[2]....
        /*0534*/ 	.word	0x000001e0


	//   ....[3]....
        /*0538*/ 	.word	0x00012610


	//   ....[4]....
        /*053c*/ 	.word	0x000126b0


	//   ....[5]....
        /*0540*/ 	.word	0x00016d60


	//   ....[6]....
        /*0544*/ 	.word	0x00016dd0


	//----- nvinfo : EIATTR_COOP_GROUP_MASK_REGIDS
	.align		4
.L_587:
        /*0548*/ 	.byte	0x04, 0x29
        /*054a*/ 	.short	(.L_589 - .L_588)


	//   ....[0]....
.L_588:
        /*054c*/ 	.word	0xffffffff


	//   ....[1]....
        /*0550*/ 	.word	0xffffffff


	//   ....[2]....
        /*0554*/ 	.word	0xffffffff


	//   ....[3]....
        /*0558*/ 	.word	0xffffffff


	//   ....[4]....
        /*055c*/ 	.word	0xffffffff


	//   ....[5]....
        /*0560*/ 	.word	0xffffffff


	//   ....[6]....
        /*0564*/ 	.word	0xffffffff


	//   ....[7]....
        /*0568*/ 	.word	0xffffffff


	//   ....[8]....
        /*056c*/ 	.word	0xffffffff


	//   ....[9]....
        /*0570*/ 	.word	0xffffffff


	//   ....[10]....
        /*0574*/ 	.word	0xffffffff


	//   ....[11]....
        /*0578*/ 	.word	0xffffffff


	//   ....[12]....
        /*057c*/ 	.word	0xffffffff


	//   ....[13]....
        /*0580*/ 	.word	0xffffffff


	//   ....[14]....
        /*0584*/ 	.word	0xffffffff


	//   ....[15]....
        /*0588*/ 	.word	0xffffffff


	//   ....[16]....
        /*058c*/ 	.word	0xffffffff


	//   ....[17]....
        /*0590*/ 	.word	0xffffffff


	//   ....[18]....
        /*0594*/ 	.word	0xffffffff


	//   ....[19]....
        /*0598*/ 	.word	0xffffffff


	//   ....[20]....
        /*059c*/ 	.word	0xffffffff


	//   ....[21]....
        /*05a0*/ 	.word	0xffffffff


	//   ....[22]....
        /*05a4*/ 	.word	0xffffffff


	//   ....[23]....
        /*05a8*/ 	.word	0xffffffff


	//   ....[24]....
        /*05ac*/ 	.word	0xffffffff


	//   ....[25]....
        /*05b0*/ 	.word	0xffffffff


	//   ....[26]....
        /*05b4*/ 	.word	0xffffffff


	//   ....[27]....
        /*05b8*/ 	.word	0xffffffff


	//   ....[28]....
        /*05bc*/ 	.word	0xffffffff


	//   ....[29]....
        /*05c0*/ 	.word	0xffffffff


	//   ....[30]....
        /*05c4*/ 	.word	0xffffffff


	//   ....[31]....
        /*05c8*/ 	.word	0xffffffff


	//   ....[32]....
        /*05cc*/ 	.word	0xffffffff


	//   ....[33]....
        /*05d0*/ 	.word	0xffffffff


	//   ....[34]....
        /*05d4*/ 	.word	0xffffffff


	//   ....[35]....
        /*05d8*/ 	.word	0xffffffff


	//   ....[36]....
        /*05dc*/ 	.word	0xffffffff


	//   ....[37]....
        /*05e0*/ 	.word	0xffffffff


	//   ....[38]....
        /*05e4*/ 	.word	0xffffffff


	//   ....[39]....
        /*05e8*/ 	.word	0xffffffff


	//   ....[40]....
        /*05ec*/ 	.word	0xffffffff


	//   ....[41]....
        /*05f0*/ 	.word	0xffffffff


	//   ....[42]....
        /*05f4*/ 	.word	0xffffffff


	//   ....[43]....
        /*05f8*/ 	.word	0xffffffff


	//   ....[44]....
        /*05fc*/ 	.word	0xffffffff


	//   ....[45]....
        /*0600*/ 	.word	0xffffffff


	//   ....[46]....
        /*0604*/ 	.word	0xffffffff


	//   ....[47]....
        /*0608*/ 	.word	0xffffffff


	//   ....[48]....
        /*060c*/ 	.word	0xffffffff


	//   ....[49]....
        /*0610*/ 	.word	0xffffffff


	//   ....[50]....
        /*0614*/ 	.word	0xffffffff


	//   ....[51]....
        /*0618*/ 	.word	0xffffffff


	//   ....[52]....
        /*061c*/ 	.word	0xffffffff


	//   ....[53]....
        /*0620*/ 	.word	0xffffffff


	//   ....[54]....
        /*0624*/ 	.word	0xffffffff


	//   ....[55]....
        /*0628*/ 	.word	0xffffffff


	//   ....[56]....
        /*062c*/ 	.word	0xffffffff


	//   ....[57]....
        /*0630*/ 	.word	0xffffffff


	//   ....[58]....
        /*0634*/ 	.word	0xffffffff


	//   ....[59]....
        /*0638*/ 	.word	0xffffffff


	//   ....[60]....
        /*063c*/ 	.word	0xffffffff


	//   ....[61]....
        /*0640*/ 	.word	0xffffffff


	//   ....[62]....
        /*0644*/ 	.word	0xffffffff


	//   ....[63]....
        /*0648*/ 	.word	0xffffffff


	//   ....[64]....
        /*064c*/ 	.word	0xffffffff


	//   ....[65]....
        /*0650*/ 	.word	0xffffffff


	//   ....[66]....
        /*0654*/ 	.word	0xffffffff


	//   ....[67]....
        /*0658*/ 	.word	0xffffffff


	//   ....[68]....
        /*065c*/ 	.word	0xffffffff


	//   ....[69]....
        /*0660*/ 	.word	0xffffffff


	//   ....[70]....
        /*0664*/ 	.word	0xffffffff


	//   ....[71]....
        /*0668*/ 	.word	0xffffffff


	//   ....[72]....
        /*066c*/ 	.word	0xffffffff


	//   ....[73]....
        /*0670*/ 	.word	0xffffffff


	//   ....[74]....
        /*0674*/ 	.word	0xffffffff


	//   ....[75]....
        /*0678*/ 	.word	0xffffffff


	//   ....[76]....
        /*067c*/ 	.word	0xffffffff


	//   ....[77]....
        /*0680*/ 	.word	0xffffffff


	//   ....[78]....
        /*0684*/ 	.word	0xffffffff


	//   ....[79]....
        /*0688*/ 	.word	0xffffffff


	//   ....[80]....
        /*068c*/ 	.word	0xffffffff


	//   ....[81]....
        /*0690*/ 	.word	0xffffffff


	//   ....[82]....
        /*0694*/ 	.word	0xffffffff


	//   ....[83]....
        /*0698*/ 	.word	0xffffffff


	//   ....[84]....
        /*069c*/ 	.word	0xffffffff


	//   ....[85]....
        /*06a0*/ 	.word	0xffffffff


	//   ....[86]....
        /*06a4*/ 	.word	0xffffffff


	//   ....[87]....
        /*06a8*/ 	.word	0xffffffff


	//   ....[88]....
        /*06ac*/ 	.word	0xffffffff


	//   ....[89]....
        /*06b0*/ 	.word	0xffffffff


	//   ....[90]....
        /*06b4*/ 	.word	0xffffffff


	//   ....[91]....
        /*06b8*/ 	.word	0xffffffff


	//   ....[92]....
        /*06bc*/ 	.word	0xffffffff


	//   ....[93]....
        /*06c0*/ 	.word	0xffffffff


	//   ....[94]....
        /*06c4*/ 	.word	0xffffffff


	//   ....[95]....
        /*06c8*/ 	.word	0xffffffff


	//   ....[96]....
        /*06cc*/ 	.word	0xffffffff


	//   ....[97]....
        /*06d0*/ 	.word	0xffffffff


	//   ....[98]....
        /*06d4*/ 	.word	0xffffffff


	//   ....[99]....
        /*06d8*/ 	.word	0x0500000f


	//   ....[100]....
        /*06dc*/ 	.word	0x0500000f


	//   ....[101]....
        /*06e0*/ 	.word	0x0500000f


	//   ....[102]....
        /*06e4*/ 	.word	0x0500000f


	//   ....[103]....
        /*06e8*/ 	.word	0x0500000f


	//   ....[104]....
        /*06ec*/ 	.word	0x0500000f


	//   ....[105]....
        /*06f0*/ 	.word	0x0500000f


	//   ....[106]....
        /*06f4*/ 	.word	0x0500000f


	//   ....[107]....
        /*06f8*/ 	.word	0x0500000f


	//   ....[108]....
        /*06fc*/ 	.word	0x0500000f


	//   ....[109]....
        /*0700*/ 	.word	0x0500000f


	//   ....[110]....
        /*0704*/ 	.word	0x0500000f


	//   ....[111]....
        /*0708*/ 	.word	0x0500000f


	//   ....[112]....
        /*070c*/ 	.word	0x0500000f


	//   ....[113]....
        /*0710*/ 	.word	0x0500000f


	//   ....[114]....
        /*0714*/ 	.word	0x0500000f


	//   ....[115]....
        /*0718*/ 	.word	0x0500000f


	//   ....[116]....
        /*071c*/ 	.word	0x0500000f


	//   ....[117]....
        /*0720*/ 	.word	0x0500000f


	//   ....[118]....
        /*0724*/ 	.word	0x0500000f


	//   ....[119]....
        /*0728*/ 	.word	0x0500000f


	//   ....[120]....
        /*072c*/ 	.word	0x0500000f


	//   ....[121]....
        /*0730*/ 	.word	0x0500000f


	//   ....[122]....
        /*0734*/ 	.word	0x0500000f


	//   ....[123]....
        /*0738*/ 	.word	0x0500000f


	//   ....[124]....
        /*073c*/ 	.word	0x0500000f


	//   ....[125]....
        /*0740*/ 	.word	0x0500000f


	//   ....[126]....
        /*0744*/ 	.word	0x0500000f


	//   ....[127]....
        /*0748*/ 	.word	0x0500000f


	//   ....[128]....
        /*074c*/ 	.word	0x0500000f


	//   ....[129]....
        /*0750*/ 	.word	0x0500000f


	//   ....[130]....
        /*0754*/ 	.word	0x0500000f


	//   ....[131]....
        /*0758*/ 	.word	0x0500000f


	//   ....[132]....
        /*075c*/ 	.word	0x0500000f


	//   ....[133]....
        /*0760*/ 	.word	0x0500000f


	//----- nvinfo : EIATTR_COOP_GROUP_INSTR_OFFSETS
	.align		4
.L_589:
        /*0764*/ 	.byte	0x04, 0x28
        /*0766*/ 	.short	(.L_591 - .L_590)


	//   ....[0]....
.L_590:
        /*0768*/ 	.word	0x00000060


	//   ....[1]....
        /*076c*/ 	.word	0x00000140


	//   ....[2]....
        /*0770*/ 	.word	0x00000190


	//   ....[3]....
        /*0774*/ 	.word	0x000003c0


	//   ....[4]....
        /*0778*/ 	.word	0x00000520


	//   ....[5]....
        /*077c*/ 	.word	0x00000640


	//   ....[6]....
        /*0780*/ 	.word	0x000007a0


	//   ....[7]....
        /*0784*/ 	.word	0x000019a0


	//   ....[8]....
        /*0788*/ 	.word	0x00003d90


	//   ....[9]....
        /*078c*/ 	.word	0x00003db0


	//   ....[10]....
        /*0790*/ 	.word	0x00004700


	//   ....[11]....
        /*0794*/ 	.word	0x00004800


	//   ....[12]....
        /*0798*/ 	.word	0x00004aa0


	//   ....[13]....
        /*079c*/ 	.word	0x00004c10


	//   ....[14]....
        /*07a0*/ 	.word	0x00007e90


	//   ....[15]....
        /*07a4*/ 	.word	0x000082f0


	//   ....[16]....
        /*07a8*/ 	.word	0x00008320


	//   ....[17]....
        /*07ac*/ 	.word	0x000083d0


	//   ....[18]....
        /*07b0*/ 	.word	0x00008960


	//   ....[19]....
        /*07b4*/ 	.word	0x000089c0


	//   ....[20]....
        /*07b8*/ 	.word	0x0000bf70


	//   ....[21]....
        /*07bc*/ 	.word	0x0000bfa0


	//   ....[22]....
        /*07c0*/ 	.word	0x0000c4f0


	//   ....[23]....
        /*07c4*/ 	.word	0x0000c540


	//   ....[24]....
        /*07c8*/ 	.word	0x0000d5c0


	//   ....[25]....
        /*07cc*/ 	.word	0x0000d600


	//   ....[26]....
        /*07d0*/ 	.word	0x0000d6d0


	//   ....[27]....
        /*07d4*/ 	.word	0x0000d710


	//   ....[28]....
        /*07d8*/ 	.word	0x0000f430


	//   ....[29]....
        /*07dc*/ 	.word	0x0000f460


	//   ....[30]....
        /*07e0*/ 	.word	0x0000f4a0


	//   ....[31]....
        /*07e4*/ 	.word	0x0000f4d0


	//   ....[32]....
        /*07e8*/ 	.word	0x0000fd20


	//   ....[33]....
        /*07ec*/ 	.word	0x0000fd50


	//   ....[34]....
        /*07f0*/ 	.word	0x0000fea0


	//   ....[35]....
        /*07f4*/ 	.word	0x0000fec0


	//   ....[36]....
        /*07f8*/ 	.word	0x00010010


	//   ....[37]....
        /*07fc*/ 	.word	0x00010030


	//   ....[38]....
        /*0800*/ 	.word	0x00010190


	//   ....[39]....
        /*0804*/ 	.word	0x000101b0


	//   ....[40]....
        /*0808*/ 	.word	0x00010bd0


	//   ....[41]....
        /*080c*/ 	.word	0x00010c00


	//   ....[42]....
        /*0810*/ 	.word	0x00010d60


	//   ....[43]....
        /*0814*/ 	.word	0x00010d80


	//   ....[44]....
        /*0818*/ 	.word	0x00010ed0


	//   ....[45]....
        /*081c*/ 	.word	0x00010ef0


	//   ....[46]....
        /*0820*/ 	.word	0x00011050


	//   ....[47]....
        /*0824*/ 	.word	0x00011070


	//   ....[48]....
        /*0828*/ 	.word	0x00011240


	//   ....[49]....
        /*082c*/ 	.word	0x00011420


	//   ....[50]....
        /*0830*/ 	.word	0x00011450


	//   ....[51]....
        /*0834*/ 	.word	0x00011480


	//   ....[52]....
        /*0838*/ 	.word	0x000114b0


	//   ....[53]....
        /*083c*/ 	.word	0x000114e0


	//   ....[54]....
        /*0840*/ 	.word	0x00011510


	//   ....[55]....
        /*0844*/ 	.word	0x00011690


	//   ....[56]....
        /*0848*/ 	.word	0x000116c0


	//   ....[57]....
        /*084c*/ 	.word	0x000116f0


	//   ....[58]....
        /*0850*/ 	.word	0x00011720


	//   ....[59]....
        /*0854*/ 	.word	0x00011750


	//   ....[60]....
        /*0858*/ 	.word	0x00011780


	//   ....[61]....
        /*085c*/ 	.word	0x00011830


	//   ....[62]....
        /*0860*/ 	.word	0x00011890


	//   ....[63]....
        /*0864*/ 	.word	0x00011920


	//   ....[64]....
        /*0868*/ 	.word	0x00012c30


	//   ....[65]....
        /*086c*/ 	.word	0x00013930


	//   ....[66]....
        /*0870*/ 	.word	0x00013940


	//   ....[67]....
        /*0874*/ 	.word	0x00013960


	//   ....[68]....
        /*0878*/ 	.word	0x00013a20


	//   ....[69]....
        /*087c*/ 	.word	0x00013a40


	//   ....[70]....
        /*0880*/ 	.word	0x00013af0


	//   ....[71]....
        /*0884*/ 	.word	0x00013b10


	//   ....[72]....
        /*0888*/ 	.word	0x00013bc0


	//   ....[73]....
        /*088c*/ 	.word	0x00013be0


	//   ....[74]....
        /*0890*/ 	.word	0x00013c90


	//   ....[75]....
        /*0894*/ 	.word	0x00013cb0


	//   ....[76]....
        /*0898*/ 	.word	0x00013d60


	//   ....[77]....
        /*089c*/ 	.word	0x00013d80


	//   ....[78]....
        /*08a0*/ 	.word	0x00013e20


	//   ....[79]....
        /*08a4*/ 	.word	0x00013e40


	//   ....[80]....
        /*08a8*/ 	.word	0x00013e80


	//   ....[81]....
        /*08ac*/ 	.word	0x000176a0


	//   ....[82]....
        /*08b0*/ 	.word	0x00017700


	//   ....[83]....
        /*08b4*/ 	.word	0x00017730


	//   ....[84]....
        /*08b8*/ 	.word	0x00017740


	//   ....[85]....
        /*08bc*/ 	.word	0x00017770


	//   ....[86]....
        /*08c0*/ 	.word	0x000177a0


	//   ....[87]....
        /*08c4*/ 	.word	0x000177d0


	//   ....[88]....
        /*08c8*/ 	.word	0x00017800


	//   ....[89]....
        /*08cc*/ 	.word	0x00017990


	//   ....[90]....
        /*08d0*/ 	.word	0x000179c0


	//   ....[91]....
        /*08d4*/ 	.word	0x000179f0


	//   ....[92]....
        /*08d8*/ 	.word	0x00017a20


	//   ....[93]....
        /*08dc*/ 	.word	0x00017a50


	//   ....[94]....
        /*08e0*/ 	.word	0x00017a80


	//   ....[95]....
        /*08e4*/ 	.word	0x00017b40


	//   ....[96]....
        /*08e8*/ 	.word	0x00017b60


	//   ....[97]....
        /*08ec*/ 	.word	0x00017bd0


	//   ....[98]....
        /*08f0*/ 	.word	0x000182b0


	//   ....[99]....
        /*08f4*/ 	.word	0x000188c0


	//   ....[100]....
        /*08f8*/ 	.word	0x00018a70


	//   ....[101]....
        /*08fc*/ 	.word	0x00018ac0


	//   ....[102]....
        /*0900*/ 	.word	0x00018bf0


	//   ....[103]....
        /*0904*/ 	.word	0x00018c60


	//   ....[104]....
        /*0908*/ 	.word	0x00018d90


	//   ....[105]....
        /*090c*/ 	.word	0x00018e00


	//   ....[106]....
        /*0910*/ 	.word	0x00018f30


	//   ....[107]....
        /*0914*/ 	.word	0x00018fa0


	//   ....[108]....
        /*0918*/ 	.word	0x000190d0


	//   ....[109]....
        /*091c*/ 	.word	0x00019140


	//   ....[110]....
        /*0920*/ 	.word	0x00019270


	//   ....[111]....
        /*0924*/ 	.word	0x000192e0


	//   ....[112]....
        /*0928*/ 	.word	0x00019420


	//   ....[113]....
        /*092c*/ 	.word	0x00019470


	//   ....[114]....
        /*0930*/ 	.word	0x000195a0


	//   ....[115]....
        /*0934*/ 	.word	0x000195f0


	//   ....[116]....
        /*0938*/ 	.word	0x00019920


	//   ....[117]....
        /*093c*/ 	.word	0x000199c0


	//   ....[118]....
        /*0940*/ 	.word	0x00019af0


	//   ....[119]....
        /*0944*/ 	.word	0x00019b70


	//   ....[120]....
        /*0948*/ 	.word	0x00019bf0


	//   ....[121]....
        /*094c*/ 	.word	0x00019c70


	//   ....[122]....
        /*0950*/ 	.word	0x00019cf0


	//   ....[123]....
        /*0954*/ 	.word	0x00019d80


	//   ....[124]....
        /*0958*/ 	.word	0x00019e20


	//   ....[125]....
        /*095c*/ 	.word	0x00019ec0


	//   ....[126]....
        /*0960*/ 	.word	0x00019f40


	//   ....[127]....
        /*0964*/ 	.word	0x00019fc0


	//   ....[128]....
        /*0968*/ 	.word	0x0001a040


	//   ....[129]....
        /*096c*/ 	.word	0x0001a0d0


	//   ....[130]....
        /*0970*/ 	.word	0x0001a150


	//   ....[131]....
        /*0974*/ 	.word	0x0001a1f0


	//   ....[132]....
        /*0978*/ 	.word	0x0001a280


	//   ....[133]....
        /*097c*/ 	.word	0x0001a3b0


	//----- nvinfo : EIATTR_REG_RECONFIG
	.align		4
.L_591:
        /*0980*/ 	.byte	0x01, 0x54
	.zero		2


	//----- nvinfo : EIATTR_SYSCALL_OFFSETS
	.align		4
        /*0984*/ 	.byte	0x04, 0x46
        /*0986*/ 	.short	(.L_593 - .L_592)


	//   ....[0]....
.L_592:
        /*0988*/ 	.word	0x00001b90


	//   ....[1]....
        /*098c*/ 	.word	0x00012820


	//   ....[2]....
        /*0990*/ 	.word	0x00012980


	//   ....[3]....
        /*0994*/ 	.word	0x00012a80


	//   ....[4]....
        /*0998*/ 	.word	0x000134c0


	//----- nvinfo : EIATTR_MBARRIER_INSTR_OFFSETS
	.align		4
.L_593:
        /*099c*/ 	.byte	0x04, 0x39
        /*099e*/ 	.short	(.L_595 - .L_594)


	//   ....[0]....
.L_594:
        /*09a0*/ 	.word	0x00000270
        /*09a4*/ 	.word	0x000000ff
        /*09a8*/ 	.word	0x00038800
        /*09ac*/ 	.short	0x0100
        /*09ae*/ 	.byte	0x08
	.zero		1


	//   ....[1]....
        /*09b0*/ 	.word	0x00000280
        /*09b4*/ 	.word	0x000000ff
        /*09b8*/ 	.word	0x00038820
        /*09bc*/ 	.short	0x0100
        /*09be*/ 	.byte	0x08
	.zero		1


	//   ....[2]....
        /*09c0*/ 	.word	0x00000370
        /*09c4*/ 	.word	0x000000ff
        /*09c8*/ 	.word	0x00038830
        /*09cc*/ 	.short	0x0100
        /*09ce*/ 	.byte	0x08
	.zero		1


	//   ....[3]....
        /*09d0*/ 	.word	0x00000380
        /*09d4*/ 	.word	0x000000ff
        /*09d8*/ 	.word	0x00038840
        /*09dc*/ 	.short	0x0100
        /*09de*/ 	.byte	0x08
	.zero		1


	//   ....[4]....
        /*09e0*/ 	.word	0x00000390
        /*09e4*/ 	.word	0x000000ff
        /*09e8*/ 	.word	0x00038838
        /*09ec*/ 	.short	0x0100
        /*09ee*/ 	.byte	0x08
	.zero		1


	//   ....[5]....
        /*09f0*/ 	.word	0x000003a0
        /*09f4*/ 	.word	0x000000ff
        /*09f8*/ 	.word	0x00038848
        /*09fc*/ 	.short	0x0100
        /*09fe*/ 	.byte	0x08
	.zero		1


	//   ....[6]....
        /*0a00*/ 	.word	0x000004d0
        /*0a04*/ 	.word	0x000000ff
        /*0a08*/ 	.word	0x00038850
        /*0a0c*/ 	.short	0x0100
        /*0a0e*/ 	.byte	0x08
	.zero		1


	//   ....[7]....
        /*0a10*/ 	.word	0x000004e0
        /*0a14*/ 	.word	0x000000ff
        /*0a18*/ 	.word	0x00038860
        /*0a1c*/ 	.short	0x0100
        /*0a1e*/ 	.byte	0x08
	.zero		1


	//   ....[8]....
        /*0a20*/ 	.word	0x000004f0
        /*0a24*/ 	.word	0x000000ff
        /*0a28*/ 	.word	0x00038858
        /*0a2c*/ 	.short	0x0100
        /*0a2e*/ 	.byte	0x08
	.zero		1


	//   ....[9]....
        /*0a30*/ 	.word	0x00000500
        /*0a34*/ 	.word	0x000000ff
        /*0a38*/ 	.word	0x00038868
        /*0a3c*/ 	.short	0x0100
        /*0a3e*/ 	.byte	0x08
	.zero		1


	//   ....[10]....
        /*0a40*/ 	.word	0x000005f0
        /*0a44*/ 	.word	0x000000ff
        /*0a48*/ 	.word	0x00038870
        /*0a4c*/ 	.short	0x0100
        /*0a4e*/ 	.byte	0x06
	.zero		1


	//   ....[11]....
        /*0a50*/ 	.word	0x00000600
        /*0a54*/ 	.word	0x000000ff
        /*0a58*/ 	.word	0x00038880
        /*0a5c*/ 	.short	0x0100
        /*0a5e*/ 	.byte	0x06
	.zero		1


	//   ....[12]....
        /*0a60*/ 	.word	0x00000610
        /*0a64*/ 	.word	0x000000ff
        /*0a68*/ 	.word	0x00038878
        /*0a6c*/ 	.short	0x0100
        /*0a6e*/ 	.byte	0x06
	.zero		1


	//   ....[13]....
        /*0a70*/ 	.word	0x00000620
        /*0a74*/ 	.word	0x000000ff
        /*0a78*/ 	.word	0x00038888
        /*0a7c*/ 	.short	0x0100
        /*0a7e*/ 	.byte	0x06
	.zero		1


	//   ....[14]....
        /*0a80*/ 	.word	0x00000750
        /*0a84*/ 	.word	0x000000ff
        /*0a88*/ 	.word	0x00038890
        /*0a8c*/ 	.short	0x0100
        /*0a8e*/ 	.byte	0x08
	.zero		1


	//   ....[15]....
        /*0a90*/ 	.word	0x00000760
        /*0a94*/ 	.word	0x000000ff
        /*0a98*/ 	.word	0x000388a0
        /*0a9c*/ 	.short	0x0100
        /*0a9e*/ 	.byte	0x08
	.zero		1


	//   ....[16]....
        /*0aa0*/ 	.word	0x00000770
        /*0aa4*/ 	.word	0x000000ff
        /*0aa8*/ 	.word	0x00038898
        /*0aac*/ 	.short	0x0100
        /*0aae*/ 	.byte	0x08
	.zero		1


	//   ....[17]....
        /*0ab0*/ 	.word	0x00000780
        /*0ab4*/ 	.word	0x000000ff
        /*0ab8*/ 	.word	0x000388a8
        /*0abc*/ 	.short	0x0100
        /*0abe*/ 	.byte	0x08
	.zero		1


	//   ....[18]....
        /*0ac0*/ 	.word	0x000008b0
        /*0ac4*/ 	.word	0x000000ff
        /*0ac8*/ 	.word	0x000388b0
        /*0acc*/ 	.short	0x0100
        /*0ace*/ 	.byte	0x08
	.zero		1


	//   ....[19]....
        /*0ad0*/ 	.word	0x000008c0
        /*0ad4*/ 	.word	0x000000ff
        /*0ad8*/ 	.word	0x000388c0
        /*0adc*/ 	.short	0x0100
        /*0ade*/ 	.byte	0x08
	.zero		1


	//   ....[20]....
        /*0ae0*/ 	.word	0x000008d0
        /*0ae4*/ 	.word	0x000000ff
        /*0ae8*/ 	.word	0x000388b8
        /*0aec*/ 	.short	0x0100
        /*0aee*/ 	.byte	0x08
	.zero		1


	//   ....[21]....
        /*0af0*/ 	.word	0x000008e0
        /*0af4*/ 	.word	0x000000ff
        /*0af8*/ 	.word	0x000388c8
        /*0afc*/ 	.short	0x0100
        /*0afe*/ 	.byte	0x08
	.zero		1


	//   ....[22]....
        /*0b00*/ 	.word	0x00001c40
        /*0b04*/ 	.word	0x000000ff
        /*0b08*/ 	.word	0x00038800
        /*0b0c*/ 	.short	0x010a
        /*0b0e*/ 	.byte	0x06
	.zero		1


	//   ....[23]....
        /*0b10*/ 	.word	0x00001ce0
        /*0b14*/ 	.word	0x00000000
        /*0b18*/ 	.word	0x00038830
        /*0b1c*/ 	.short	0x010a
        /*0b1e*/ 	.byte	0x3f
	.zero		1


	//   ....[24]....
        /*0b20*/ 	.word	0x00001d40
        /*0b24*/ 	.word	0x00000000
        /*0b28*/ 	.word	0x00038830
        /*0b2c*/ 	.short	0x010a
        /*0b2e*/ 	.byte	0x3f
	.zero		1


	//   ....[25]....
        /*0b30*/ 	.word	0x00004630
        /*0b34*/ 	.word	0x00000000
        /*0b38*/ 	.word	0x00000000
        /*0b3c*/ 	.short	0x0101
        /*0b3e*/ 	.byte	0x3f
	.zero		1


	//   ....[26]....
        /*0b40*/ 	.word	0x000056c0
        /*0b44*/ 	.word	0x000000ff
        /*0b48*/ 	.word	0x00038830
        /*0b4c*/ 	.short	0x010a
        /*0b4e*/ 	.byte	0x04
	.zero		1


	//   ....[27]....
        /*0b50*/ 	.word	0x00005710
        /*0b54*/ 	.word	0x000000ff
        /*0b58*/ 	.word	0x00038830
        /*0b5c*/ 	.short	0x010a
        /*0b5e*/ 	.byte	0x04
	.zero		1


	//   ....[28]....
        /*0b60*/ 	.word	0x00007bd0
        /*0b64*/ 	.word	0x000000ff
        /*0b68*/ 	.word	0x00038850
        /*0b6c*/ 	.short	0x010a
        /*0b6e*/ 	.byte	0x04
	.zero		1


	//   ....[29]....
        /*0b70*/ 	.word	0x00007c10
        /*0b74*/ 	.word	0x000000ff
        /*0b78*/ 	.word	0x00038850
        /*0b7c*/ 	.short	0x010a
        /*0b7e*/ 	.byte	0x04
	.zero		1


	//   ....[30]....
        /*0b80*/ 	.word	0x00008de0
        /*0b84*/ 	.word	0x00000014
        /*0b88*/ 	.word	0x00000000
        /*0b8c*/ 	.short	0x0101
        /*0b8e*/ 	.byte	0x3f
	.zero		1


	//   ....[31]....
        /*0b90*/ 	.word	0x00008e50
        /*0b94*/ 	.word	0x000000a0
        /*0b98*/ 	.word	0x00000000
        /*0b9c*/ 	.short	0x0101
        /*0b9e*/ 	.byte	0x3f
	.zero		1


	//   ....[32]....
        /*0ba0*/ 	.word	0x000093e0
        /*0ba4*/ 	.word	0x000000ff
        /*0ba8*/ 	.word	0x00038830
        /*0bac*/ 	.short	0x010a
        /*0bae*/ 	.byte	0x04
	.zero		1


	//   ....[33]....
        /*0bb0*/ 	.word	0x00009420
        /*0bb4*/ 	.word	0x000000ff
        /*0bb8*/ 	.word	0x00038830
        /*0bbc*/ 	.short	0x010a
        /*0bbe*/ 	.byte	0x04
	.zero		1


	//   ....[34]....
        /*0bc0*/ 	.word	0x0000bcd0
        /*0bc4*/ 	.word	0x000000ff
        /*0bc8*/ 	.word	0x00038850
        /*0bcc*/ 	.short	0x010a
        /*0bce*/ 	.byte	0x04
	.zero		1


	//   ....[35]....
        /*0bd0*/ 	.word	0x0000bd10
        /*0bd4*/ 	.word	0x000000ff
        /*0bd8*/ 	.word	0x00038850
        /*0bdc*/ 	.short	0x010a
        /*0bde*/ 	.byte	0x04
	.zero		1


	//   ....[36]....
        /*0be0*/ 	.word	0x0000c890
        /*0be4*/ 	.word	0x0000009d
        /*0be8*/ 	.word	0x00000000
        /*0bec*/ 	.short	0x0101
        /*0bee*/ 	.byte	0x3f
	.zero		1


	//   ....[37]....
        /*0bf0*/ 	.word	0x0000c960
        /*0bf4*/ 	.word	0x000000a5
        /*0bf8*/ 	.word	0x00000000
        /*0bfc*/ 	.short	0x0101
        /*0bfe*/ 	.byte	0x3f
	.zero		1


	//   ....[38]....
        /*0c00*/ 	.word	0x0000d530
        /*0c04*/ 	.word	0x000000ff
        /*0c08*/ 	.word	0x00038850
        /*0c0c*/ 	.short	0x010a
        /*0c0e*/ 	.byte	0x07
	.zero		1


	//   ....[39]....
        /*0c10*/ 	.word	0x0000d570
        /*0c14*/ 	.word	0x000000ff
        /*0c18*/ 	.word	0x00038850
        /*0c1c*/ 	.short	0x010a
        /*0c1e*/ 	.byte	0x07
	.zero		1


	//   ....[40]....
        /*0c20*/ 	.word	0x0000da60
        /*0c24*/ 	.word	0x0000000a
        /*0c28*/ 	.word	0x00000000
        /*0c2c*/ 	.short	0x0101
        /*0c2e*/ 	.byte	0x3f
	.zero		1


	//   ....[41]....
        /*0c30*/ 	.word	0x0000fd10
        /*0c34*/ 	.word	0x00000013
        /*0c38*/ 	.word	0x00000000
        /*0c3c*/ 	.short	0x0101
        /*0c3e*/ 	.byte	0x3f
	.zero		1


	//   ....[42]....
        /*0c40*/ 	.word	0x00012ed0
        /*0c44*/ 	.word	0x00000000
        /*0c48*/ 	.word	0x00038840
        /*0c4c*/ 	.short	0x010a
        /*0c4e*/ 	.byte	0x3f
	.zero		1


	//   ....[43]....
        /*0c50*/ 	.word	0x00014010
        /*0c54*/ 	.word	0x00000008
        /*0c58*/ 	.word	0x00038800
        /*0c5c*/ 	.short	0x0107
        /*0c5e*/ 	.byte	0x3f
	.zero		1


	//   ....[44]....
        /*0c60*/ 	.word	0x00014120
        /*0c64*/ 	.word	0x00000002
        /*0c68*/ 	.word	0x00038800
        /*0c6c*/ 	.short	0x0101
        /*0c6e*/ 	.byte	0x3f
	.zero		1


	//   ....[45]....
        /*0c70*/ 	.word	0x00014140
        /*0c74*/ 	.word	0x00000002
        /*0c78*/ 	.word	0x00038820
        /*0c7c*/ 	.short	0x010a
        /*0c7e*/ 	.byte	0x3f
	.zero		1


	//   ....[46]....
        /*0c80*/ 	.word	0x000144b0
        /*0c84*/ 	.word	0x00000002
        /*0c88*/ 	.word	0x00038840
        /*0c8c*/ 	.short	0x010a
        /*0c8e*/ 	.byte	0x3f
	.zero		1


	//   ....[47]....
        /*0c90*/ 	.word	0x00014a70
        /*0c94*/ 	.word	0x00000002
        /*0c98*/ 	.word	0x00000060
        /*0c9c*/ 	.short	0x010a
        /*0c9e*/ 	.byte	0x3f
	.zero		1


	//   ....[48]....
        /*0ca0*/ 	.word	0x00015370
        /*0ca4*/ 	.word	0x00000003
        /*0ca8*/ 	.word	0x00038840
        /*0cac*/ 	.short	0x010a
        /*0cae*/ 	.byte	0x3f
	.zero		1


	//   ....[49]....
        /*0cb0*/ 	.word	0x00015930
        /*0cb4*/ 	.word	0x00000002
        /*0cb8*/ 	.word	0x00000060
        /*0cbc*/ 	.short	0x010a
        /*0cbe*/ 	.byte	0x3f
	.zero		1


	//   ....[50]....
        /*0cc0*/ 	.word	0x00016160
        /*0cc4*/ 	.word	0x00000002
        /*0cc8*/ 	.word	0x00038840
        /*0ccc*/ 	.short	0x010a
        /*0cce*/ 	.byte	0x3f
	.zero		1


	//   ....[51]....
        /*0cd0*/ 	.word	0x00016720
        /*0cd4*/ 	.word	0x00000002
        /*0cd8*/ 	.word	0x00000060
        /*0cdc*/ 	.short	0x010a
        /*0cde*/ 	.byte	0x3f
	.zero		1


	//   ....[52]....
        /*0ce0*/ 	.word	0x00016ee0
        /*0ce4*/ 	.word	0x00000000
        /*0ce8*/ 	.word	0x00038860
        /*0cec*/ 	.short	0x010a
        /*0cee*/ 	.byte	0x3f
	.zero		1


	//   ....[53]....
        /*0cf0*/ 	.word	0x00018230
        /*0cf4*/ 	.word	0x00000000
        /*0cf8*/ 	.word	0x00038820
        /*0cfc*/ 	.short	0x010a
        /*0cfe*/ 	.byte	0x3f
	.zero		1


	//   ....[54]....
        /*0d00*/ 	.word	0x00018410
        /*0d04*/ 	.word	0x00000006
        /*0d08*/ 	.word	0x00000000
        /*0d0c*/ 	.short	0x010a
        /*0d0e*/ 	.byte	0x3f
	.zero		1


	//   ....[55]....
        /*0d10*/ 	.word	0x00018480
        /*0d14*/ 	.word	0x00000007
        /*0d18*/ 	.word	0x00000000
        /*0d1c*/ 	.short	0x010a
        /*0d1e*/ 	.byte	0x3f
	.zero		1


	//   ....[56]....
        /*0d20*/ 	.word	0x000184f0
        /*0d24*/ 	.word	0x00000004
        /*0d28*/ 	.word	0x00000000
        /*0d2c*/ 	.short	0x010a
        /*0d2e*/ 	.byte	0x3f
	.zero		1


	//   ....[57]....
        /*0d30*/ 	.word	0x00018520
        /*0d34*/ 	.word	0x00000003
        /*0d38*/ 	.word	0x00000000
        /*0d3c*/ 	.short	0x010a
        /*0d3e*/ 	.byte	0x3f
	.zero		1


	//   ....[58]....
        /*0d40*/ 	.word	0x000185a0
        /*0d44*/ 	.word	0x00000003
        /*0d48*/ 	.word	0x00038800
        /*0d4c*/ 	.short	0x010a
        /*0d4e*/ 	.byte	0x3f
	.zero		1


	//   ....[59]....
        /*0d50*/ 	.word	0x000185f0
        /*0d54*/ 	.word	0x00000000
        /*0d58*/ 	.word	0x00038830
        /*0d5c*/ 	.short	0x010a
        /*0d5e*/ 	.byte	0x3f
	.zero		1


	//   ....[60]....
        /*0d60*/ 	.word	0x00018660
        /*0d64*/ 	.word	0x00000099
        /*0d68*/ 	.word	0x00038830
        /*0d6c*/ 	.short	0x010a
        /*0d6e*/ 	.byte	0x3f
	.zero		1


	//   ....[61]....
        /*0d70*/ 	.word	0x000186c0
        /*0d74*/ 	.word	0x000000e9
        /*0d78*/ 	.word	0x00038850
        /*0d7c*/ 	.short	0x010a
        /*0d7e*/ 	.byte	0x3f
	.zero		1


	//   ....[62]....
        /*0d80*/ 	.word	0x00018720
        /*0d84*/ 	.word	0x00000004
        /*0d88*/ 	.word	0x00038830
        /*0d8c*/ 	.short	0x010a
        /*0d8e*/ 	.byte	0x3f
	.zero		1


	//   ....[63]....
        /*0d90*/ 	.word	0x00018780
        /*0d94*/ 	.word	0x00000003
        /*0d98*/ 	.word	0x00038850
        /*0d9c*/ 	.short	0x010a
        /*0d9e*/ 	.byte	0x3f
	.zero		1


	//   ....[64]....
        /*0da0*/ 	.word	0x000187e0
        /*0da4*/ 	.word	0x00000007
        /*0da8*/ 	.word	0x00038850
        /*0dac*/ 	.short	0x010a
        /*0dae*/ 	.byte	0x3f
	.zero		1


	//   ....[65]....
        /*0db0*/ 	.word	0x00018980
        /*0db4*/ 	.word	0x00000000
        /*0db8*/ 	.word	0x00038840
        /*0dbc*/ 	.short	0x010a
        /*0dbe*/ 	.byte	0x3f
	.zero		1


	//   ....[66]....
        /*0dc0*/ 	.word	0x00019640
        /*0dc4*/ 	.word	0x00000002
        /*0dc8*/ 	.word	0x00038820
        /*0dcc*/ 	.short	0x010a
        /*0dce*/ 	.byte	0x3f
	.zero		1


	//   ....[67]....
        /*0dd0*/ 	.word	0x00019690
        /*0dd4*/ 	.word	0x00000002
        /*0dd8*/ 	.word	0x00038840
        /*0ddc*/ 	.short	0x010a
        /*0dde*/ 	.byte	0x3f
	.zero		1


	//   ....[68]....
        /*0de0*/ 	.word	0x000196e0
        /*0de4*/ 	.word	0x00000002
        /*0de8*/ 	.word	0x00000060
        /*0dec*/ 	.short	0x010a
        /*0dee*/ 	.byte	0x3f
	.zero		1


	//   ....[69]....
        /*0df0*/ 	.word	0x00019730
        /*0df4*/ 	.word	0x00000003
        /*0df8*/ 	.word	0x00038840
        /*0dfc*/ 	.short	0x010a
        /*0dfe*/ 	.byte	0x3f
	.zero		1


	//   ....[70]....
        /*0e00*/ 	.word	0x00019780
        /*0e04*/ 	.word	0x00000002
        /*0e08*/ 	.word	0x00000060
        /*0e0c*/ 	.short	0x010a
        /*0e0e*/ 	.byte	0x3f
	.zero		1


	//   ....[71]....
        /*0e10*/ 	.word	0x000197d0
        /*0e14*/ 	.word	0x00000002
        /*0e18*/ 	.word	0x00038840
        /*0e1c*/ 	.short	0x010a
        /*0e1e*/ 	.byte	0x3f
	.zero		1


	//   ....[72]....
        /*0e20*/ 	.word	0x00019820
        /*0e24*/ 	.word	0x00000002
        /*0e28*/ 	.word	0x00000060
        /*0e2c*/ 	.short	0x010a
        /*0e2e*/ 	.byte	0x3f
	.zero		1


	//   ....[73]....
        /*0e30*/ 	.word	0x00019870
        /*0e34*/ 	.word	0x00000000
        /*0e38*/ 	.word	0x00038860
        /*0e3c*/ 	.short	0x010a
        /*0e3e*/ 	.byte	0x3f
	.zero		1


	//   ....[74]....
        /*0e40*/ 	.word	0x0001a2d0
        /*0e44*/ 	.word	0x00000000
        /*0e48*/ 	.word	0x00038820
        /*0e4c*/ 	.short	0x010a
        /*0e4e*/ 	.byte	0x3f
	.zero		1


	//   ....[75]....
        /*0e50*/ 	.word	0x0001a470
        /*0e54*/ 	.word	0x00000006
        /*0e58*/ 	.word	0x00000000
        /*0e5c*/ 	.short	0x010a
        /*0e5e*/ 	.byte	0x3f
	.zero		1


	//   ....[76]....
        /*0e60*/ 	.word	0x0001a4c0
        /*0e64*/ 	.word	0x00000007
        /*0e68*/ 	.word	0x00000000
        /*0e6c*/ 	.short	0x010a
        /*0e6e*/ 	.byte	0x3f
	.zero		1


	//   ....[77]....
        /*0e70*/ 	.word	0x0001a510
        /*0e74*/ 	.word	0x00000004
        /*0e78*/ 	.word	0x00000000
        /*0e7c*/ 	.short	0x010a
        /*0e7e*/ 	.byte	0x3f
	.zero		1


	//----- nvinfo : EIATTR_NUM_MBARRIERS
	.align		4
.L_595:
        /*0e80*/ 	.byte	0x03, 0x38
        /*0e82*/ 	.short	0x0016


	//----- nvinfo : EIATTR_EXIT_INSTR_OFFSETS
	.align		4
        /*0e84*/ 	.byte	0x04, 0x1c
        /*0e86*/ 	.short	(.L_597 - .L_596)


	//   ....[0]....
.L_596:
        /*0e88*/ 	.word	0x00000a50


	//   ....[1]....
        /*0e8c*/ 	.word	0x000111f0


	//   ....[2]....
        /*0e90*/ 	.word	0x00018570


	//----- nvinfo : EIATTR_MAX_THREADS
	.align		4
.L_597:
        /*0e94*/ 	.byte	0x04, 0x05
        /*0e96*/ 	.short	(.L_599 - .L_598)
.L_598:
        /*0e98*/ 	.word	0x00000180
        /*0e9c*/ 	.word	0x00000001
        /*0ea0*/ 	.word	0x00000001


	//----- nvinfo : EIATTR_CRS_STACK_SIZE
	.align		4
.L_599:
        /*0ea4*/ 	.byte	0x04, 0x1e
        /*0ea6*/ 	.short	(.L_601 - .L_600)
.L_600:
        /*0ea8*/ 	.word	0x00000000


	//----- nvinfo : EIATTR_CBANK_PARAM_SIZE
	.align		4
.L_601:
        /*0eac*/ 	.byte	0x03, 0x19
        /*0eae*/ 	.short	0x0af0


	//----- nvinfo : EIATTR_PARAM_CBANK
	.align		4
        /*0eb0*/ 	.byte	0x04, 0x0a
        /*0eb2*/ 	.short	(.L_603 - .L_602)
	.align		4
.L_602:
        /*0eb4*/ 	.word	index@(.nv.constant0._ZN7cutlass13device_kernelIN5flash11enable_sm90INS1_16FlashAttnFwdSm90INS1_25CollectiveMainloopFwdSm90ILi2EN4cute5tupleIJNS5_1CILi1EEES8_S8_EEENS6_IJNS7_ILi128EEENS7_ILi80EEENS7_ILi256EEEEEELi256ENS_6half_tEfNS_4arch4Sm90ELb1ELb0ELb0ELb1ELb0ELb0ELb0ELb1ELb1ELb1ELb0ELb0EEENS1_21CollectiveEpilogueFwdINS6_IJSA_SC_SB_EEES9_SE_SG_Li256ELb1ELb1ELb0ELb0EEENS1_36VarlenDynamicPersistentTileSchedulerILi128ELi80ELi256ELi128ELb0ELb1ELb1ELb1ELb1ELb1EEEEEEEEEvNT_6ParamsE)
        /*0eb8*/ 	.short	0x0210
        /*0eba*/ 	.short	0x0af0


	//----- nvinfo : EIATTR_SW_WAR
	.align		4
.L_603:
        /*0ebc*/ 	.byte	0x04, 0x36
        /*0ebe*/ 	.short	(.L_605 - .L_604)
.L_604:
        /*0ec0*/ 	.word	0x00000008
.L_605:


//--------------------- .nv.info._ZN7cutlass13device_kernelIN5flash11enable_sm90INS1_16FlashAttnFwdSm90INS1_25CollectiveMainloopFwdSm90ILi2EN4cute5tupleIJNS5_1CILi1EEES8_S8_EEENS6_IJNS7_ILi128EEENS7_ILi80EEENS7_ILi256EEEEEELi256ENS_6half_tEfNS_4arch4Sm90ELb1ELb0ELb0ELb1ELb0ELb1ELb0ELb1ELb1ELb1ELb0ELb0EEENS1_21CollectiveEpilogueFwdINS6_IJSA_SC_SB_EEES9_SE_SG_Li256ELb1ELb1ELb0ELb0EEENS1_36VarlenDynamicPersistentTileSchedulerILi128ELi80ELi256ELi128ELb0ELb1ELb1ELb1ELb1ELb1EEEEEEEEEvNT_6ParamsE --------------------------
	.section	.nv.info._ZN7cutlass13device_kernelIN5flash11enable_sm90INS1_16FlashAttnFwdSm90INS1_25CollectiveMainloopFwdSm90ILi2EN4cute5tupleIJNS5_1CILi1EEES8_S8_EEENS6_IJNS7_ILi128EEENS7_ILi80EEENS7_ILi256EEEEEELi256ENS_6half_tEfNS_4arch4Sm90ELb1ELb0ELb0ELb1ELb0ELb1ELb0ELb1ELb1ELb1ELb0ELb0EEENS1_21CollectiveEpilogueFwdINS6_IJSA_SC_SB_EEES9_SE_SG_Li256ELb1ELb1ELb0ELb0EEENS1_36VarlenDynamicPersistentTileSchedulerILi128ELi80ELi256ELi128ELb0ELb1ELb1ELb1ELb1ELb1EEEEEEEEEvNT_6ParamsE,"",@"SHT_CUDA_INFO"
	.sectionflags	@""
	.align	4


	//----- nvinfo : EIATTR_CUDA_API_VERSION
	.align		4
        /*0000*/ 	.byte	0x04, 0x37
        /*0002*/ 	.short	(.L_607 - .L_606)
.L_606:
        /*0004*/ 	.word	0x00000082


	//----- nvinfo : EIATTR_KPARAM_INFO
	.align		4
.L_607:
        /*0008*/ 	.byte	0x04, 0x17
        /*000a*/ 	.short	(.L_609 - .L_608)
.L_608:
        /*000c*/ 	.word	0x00000000
        /*0010*/ 	.short	0x0000
        /*0012*/ 	.short	0x0070
        /*0014*/ 	.byte	0x00, 0xf0, 0x01, 0x2a


	//----- nvinfo : EIATTR_SPARSE_MMA_MASK
	.align		4
.L_609:
        /*0018*/ 	.byte	0x03, 0x50
        /*001a*/ 	.short	0x0000


	//----- nvinfo : EIATTR_MAXREG_COUNT
	.align		4
        /*001c*/ 	.byte	0x03, 0x1b
        /*001e*/ 	.short	0x00a8


	//----- nvinfo : EIATTR_NUM_BARRIERS
	.align		4
        /*0020*/ 	.byte	0x02, 0x4c
        /*0022*/ 	.byte	0x10
	.zero		1


	//----- nvinfo : EIATTR_EXTERNS
	.align		4
        /*0024*/ 	.byte	0x04, 0x0f
        /*0026*/ 	.short	(.L_611 - .L_610)


	//   ....[0]....
	.align		4
.L_610:
        /*0028*/ 	.word	index@(__assertfail)


	//----- nvinfo : EIATTR_ANNOTATIONS
	.align		4
.L_611:
        /*002c*/ 	.byte	0x04, 0x55
        /*002e*/ 	.short	(.L_613 - .L_612)


	//   ....[0]....
.L_612:
        /* <DEDUP_REMOVED lines=149> */


	//----- nvinfo : EIATTR_MERCURY_ISA_VERSION
	.align		4
.L_613:
        /*0968*/ 	.byte	0x03, 0x5f
        /*096a*/ 	.short	0x0101


	//----- nvinfo : EIATTR_UNUSED_LOAD_BYTE_OFFSET
	.align		4
        /*096c*/ 	.byte	0x04, 0x44
        /*096e*/ 	.short	(.L_615 - .L_614)


	//   ....[0]....
.L_614:
        /*0970*/ 	.word	0x00000aa0
        /*0974*/ 	.word	0x0000fff0


	//   ....[1]....
        /*0978*/ 	.word	0x00023db0
        /*097c*/ 	.word	0x0000fff0


	//----- nvinfo : EIATTR_INT_WARP_WIDE_INSTR_OFFSETS
	.align		4
.L_615:
        /*0980*/ 	.byte	0x04, 0x31
        /*0982*/ 	.short	(.L_617 - .L_616)


	//   ....[0]....
.L_616:
        /*0984*/ 	.word	0x00000190


	//   ....[1]....
        /*0988*/ 	.word	0x000001d0


	//   ....[2]....
        /*098c*/ 	.word	0x00000240


	//   ....[3]....
        /*0990*/ 	.word	0x00029ca0


	//   ....[4]....
        /*0994*/ 	.word	0x00029d40


	//   ....[5]....
        /*0998*/ 	.word	0x0002e490


	//   ....[6]....
        /*099c*/ 	.word	0x0002e500


	//----- nvinfo : EIATTR_COOP_GROUP_MASK_REGIDS
	.align		4
.L_617:
        /*09a0*/ 	.byte	0x04, 0x29
        /*09a2*/ 	.short	(.L_619 - .L_618)


	//   ....[0]....
.L_618:
        /*09a4*/ 	.word	0xffffffff


	//   ....[1]....
        /*09a8*/ 	.word	0xffffffff


	//   ....[2]....
        /*09ac*/ 	.word	0xffffffff


	//   ....[3]....
        /*09b0*/ 	.word	0xffffffff


	//   ....[4]....
        /*09b4*/ 	.word	0xffffffff


	//   ....[5]....
        /*09b8*/ 	.word	0xffffffff


	//   ....[6]....
        /*09bc*/ 	.word	0xffffffff


	//   ....[7]....
        /*09c0*/ 	.word	0xffffffff


	//   ....[8]....
        /*09c4*/ 	.word	0xffffffff


	//   ....[9]....
        /*09c8*/ 	.word	0xffffffff


	//   ....[10]....
        /*09cc*/ 	.word	0xffffffff


	//   ....[11]....
        /*09d0*/ 	.word	0xffffffff


	//   ....[12]....
        /*09d4*/ 	.word	0xffffffff


	//   ....[13]....
        /*09d8*/ 	.word	0xffffffff


	//   ....[14]....
        /*09dc*/ 	.word	0xffffffff


	//   ....[15]....
        /*09e0*/ 	.word	0xffffffff


	//   ....[16]....
        /*09e4*/ 	.word	0xffffffff


	//   ....[17]....
        /*09e8*/ 	.word	0xffffffff


	//   ....[18]....
        /*09ec*/ 	.word	0xffffffff


	//   ....[19]....
        /*09f0*/ 	.word	0xffffffff


	//   ....[20]....
        /*09f4*/ 	.word	0xffffffff


	//   ....[21]....
        /*09f8*/ 	.word	0xffffffff


	//   ....[22]....
        /*09fc*/ 	.word	0xffffffff


	//   ....[23]....
        /*0a00*/ 	.word	0xffffffff


	//   ....[24]....
        /*0a04*/ 	.word	0xffffffff


	//   ....[25]....
        /*0a08*/ 	.word	0xffffffff


	//   ....[26]....
        /*0a0c*/ 	.word	0xffffffff


	//   ....[27]....
        /*0a10*/ 	.word	0xffffffff


	//   ....[28]....
        /*0a14*/ 	.word	0xffffffff


	//   ....[29]....
        /*0a18*/ 	.word	0xffffffff


	//   ....[30]....
        /*0a1c*/ 	.word	0xffffffff


	//   ....[31]....
        /*0a20*/ 	.word	0xffffffff


	//   ....[32]....
        /*0a24*/ 	.word	0xffffffff


	//   ....[33]....
        /*0a28*/ 	.word	0xffffffff


	//   ....[34]....
        /*0a2c*/ 	.word	0xffffffff


	//   ....[35]....
        /*0a30*/ 	.word	0xffffffff


	//   ....[36]....
        /*0a34*/ 	.word	0xffffffff


	//   ....[37]....
        /*0a38*/ 	.word	0xffffffff


	//   ....[38]....
        /*0a3c*/ 	.word	0xffffffff


	//   ....[39]....
        /*0a40*/ 	.word	0xffffffff


	//   ....[40]....
        /*0a44*/ 	.word	0xffffffff


	//   ....[41]....
        /*0a48*/ 	.word	0xffffffff


	//   ....[42]....
        /*0a4c*/ 	.word	0xffffffff


	//   ....[43]....
        /*0a50*/ 	.word	0xffffffff


	//   ....[44]....
        /*0a54*/ 	.word	0xffffffff


	//   ....[45]....
        /*0a58*/ 	.word	0xffffffff


	//   ....[46]....
        /*0a5c*/ 	.word	0xffffffff


	//   ....[47]....
        /*0a60*/ 	.word	0xffffffff


	//   ....[48]....
        /*0a64*/ 	.word	0xffffffff


	//   ....[49]....
        /*0a68*/ 	.word	0xffffffff


	//   ....[50]....
        /*0a6c*/ 	.word	0xffffffff


	//   ....[51]....
        /*0a70*/ 	.word	0xffffffff


	//   ....[52]....
        /*0a74*/ 	.word	0xffffffff


	//   ....[53]....
        /*0a78*/ 	.word	0xffffffff


	//   ....[54]....
        /*0a7c*/ 	.word	0xffffffff


	//   ....[55]....
        /*0a80*/ 	.word	0xffffffff


	//   ....[56]....
        /*0a84*/ 	.word	0xffffffff


	//   ....[57]....
        /*0a88*/ 	.word	0xffffffff


	//   ....[58]....
        /*0a8c*/ 	.word	0xffffffff


	//   ....[59]....
        /*0a90*/ 	.word	0xffffffff


	//   ....[60]....
        /*0a94*/ 	.word	0xffffffff


	//   ....[61]....
        /*0a98*/ 	.word	0xffffffff


	//   ....[62]....
        /*0a9c*/ 	.word	0xffffffff


	//   ....[63]....
        /*0aa0*/ 	.word	0xffffffff


	//   ....[64]....
        /*0aa4*/ 	.word	0xffffffff


	//   ....[65]....
        /*0aa8*/ 	.word	0xffffffff


	//   ....[66]....
        /*0aac*/ 	.word	0xffffffff


	//   ....[67]....
        /*0ab0*/ 	.word	0xffffffff


	//   ....[68]....
        /*0ab4*/ 	.word	0xffffffff


	//   ....[69]....
        /*0ab8*/ 	.word	0xffffffff


	//   ....[70]....
        /*0abc*/ 	.word	0xffffffff


	//   ....[71]....
        /*0ac0*/ 	.word	0xffffffff


	//   ....[72]....
        /*0ac4*/ 	.word	0xffffffff


	//   ....[73]....
        /*0ac8*/ 	.word	0xffffffff


	//   ....[74]....
        /*0acc*/ 	.word	0xffffffff


	//   ....[75]....
        /*0ad0*/ 	.word	0xffffffff


	//   ....[76]....
        /*0ad4*/ 	.word	0xffffffff


	//   ....[77]....
        /*0ad8*/ 	.word	0xffffffff


	//   ....[78]....
        /*0adc*/ 	.word	0xffffffff


	//   ....[79]....
        /*0ae0*/ 	.word	0xffffffff


	//   ....[80]....
        /*0ae4*/ 	.word	0xffffffff


	//   ....[81]....
        /*0ae8*/ 	.word	0xffffffff


	//   ....[82]....
        /*0aec*/ 	.word	0xffffffff


	//   ....[83]....
        /*0af0*/ 	.word	0xffffffff


	//   ....[84]....
        /*0af4*/ 	.word	0xffffffff


	//   ....[85]....
        /*0af8*/ 	.word	0xffffffff


	//   ....[86]....
        /*0afc*/ 	.word	0xffffffff


	//   ....[87]....
        /*0b00*/ 	.word	0xffffffff


	//   ....[88]....
        /*0b04*/ 	.word	0xffffffff


	//   ....[89]....
        /*0b08*/ 	.word	0xffffffff


	//   ....[90]....
        /*0b0c*/ 	.word	0xffffffff


	//   ....[91]....
        /*0b10*/ 	.word	0xffffffff


	//   ....[92]....
        /*0b14*/ 	.word	0xffffffff


	//   ....[93]....
        /*0b18*/ 	.word	0xffffffff


	//   ....[94]....
        /*0b1c*/ 	.word	0xffffffff


	//   ....[95]....
        /*0b20*/ 	.word	0xffffffff


	//   ....[96]....
        /*0b24*/ 	.word	0xffffffff


	//   ....[97]....
        /*0b28*/ 	.word	0xffffffff


	//   ....[98]....
        /*0b2c*/ 	.word	0xffffffff


	//   ....[99]....
        /*0b30*/ 	.word	0xffffffff


	//   ....[100]....
        /*0b34*/ 	.word	0xffffffff


	//   ....[101]....
        /*0b38*/ 	.word	0xffffffff


	//   ....[102]....
        /*0b3c*/ 	.word	0xffffffff


	//   ....[103]....
        /*0b40*/ 	.word	0xffffffff


	//   ....[104]....
        /*0b44*/ 	.word	0xffffffff


	//   ....[105]....
        /*0b48*/ 	.word	0xffffffff


	//   ....[106]....
        /*0b4c*/ 	.word	0xffffffff


	//   ....[107]....
        /*0b50*/ 	.word	0xffffffff


	//   ....[108]....
        /*0b54*/ 	.word	0xffffffff


	//   ....[109]....
        /*0b58*/ 	.word	0xffffffff


	//   ....[110]....
        /*0b5c*/ 	.word	0xffffffff


	//   ....[111]....
        /*0b60*/ 	.word	0xffffffff


	//   ....[112]....
        /*0b64*/ 	.word	0xffffffff


	//   ....[113]....
        /*0b68*/ 	.word	0xffffffff


	//   ....[114]....
        /*0b6c*/ 	.word	0xffffffff


	//   ....[115]....
        /*0b70*/ 	.word	0xffffffff


	//   ....[116]....
        /*0b74*/ 	.word	0xffffffff


	//   ....[117]....
        /*0b78*/ 	.word	0xffffffff


	//   ....[118]....
        /*0b7c*/ 	.word	0xffffffff


	//   ....[119]....
        /*0b80*/ 	.word	0xffffffff


	//   ....[120]....
        /*0b84*/ 	.word	0xffffffff


	//   ....[121]....
        /*0b88*/ 	.word	0xffffffff


	//   ....[122]....
        /*0b8c*/ 	.word	0xffffffff


	//   ....[123]....
        /*0b90*/ 	.word	0xffffffff


	//   ....[124]....
        /*0b94*/ 	.word	0xffffffff


	//   ....[125]....
        /*0b98*/ 	.word	0xffffffff


	//   ....[126]....
        /*0b9c*/ 	.word	0xffffffff


	//   ....[127]....
        /*0ba0*/ 	.word	0xffffffff


	//   ....[128]....
        /*0ba4*/ 	.word	0xffffffff


	//   ....[129]....
        /*0ba8*/ 	.word	0xffffffff


	//   ....[130]....
        /*0bac*/ 	.word	0xffffffff


	//   ....[131]....
        /*0bb0*/ 	.word	0xffffffff


	//   ....[132]....
        /*0bb4*/ 	.word	0x0500000f


	//   ....[133]....
        /*0bb8*/ 	.word	0x0500000f


	//   ....[134]....
        /*0bbc*/ 	.word	0x0500000f


	//   ....[135]....
        /*0bc0*/ 	.word	0x0500000f


	//   ....[136]....
        /*0bc4*/ 	.word	0x0500000f


	//   ....[137]....
        /*0bc8*/ 	.word	0x0500000f


	//   ....[138]....
        /*0bcc*/ 	.word	0x0500000f


	//   ....[139]....
        /*0bd0*/ 	.word	0x0500000f


	//   ....[140]....
        /*0bd4*/ 	.word	0x0500000f


	//   ....[141]....
        /*0bd8*/ 	.word	0x0500000f


	//   ....[142]....
        /*0bdc*/ 	.word	0x0500000f


	//   ....[143]....
        /*0be0*/ 	.word	0x0500000f


	//   ....[144]....
        /*0be4*/ 	.word	0x0500000f


	//   ....[145]....
        /*0be8*/ 	.word	0x0500000f


	//   ....[146]....
        /*0bec*/ 	.word	0x0500000f


	//   ....[147]....
        /*0bf0*/ 	.word	0x0500000f


	//   ....[148]....
        /*0bf4*/ 	.word	0x0500000f


	//   ....[149]....
        /*0bf8*/ 	.word	0x0500000f


	//   ....[150]....
        /*0bfc*/ 	.word	0x0500000f


	//   ....[151]....
        /*0c00*/ 	.word	0x0500000f


	//   ....[152]....
        /*0c04*/ 	.word	0x0500000f


	//   ....[153]....
        /*0c08*/ 	.word	0x0500000f


	//   ....[154]....
        /*0c0c*/ 	.word	0x0500000f


	//   ....[155]....
        /*0c10*/ 	.word	0x0500000f


	//   ....[156]....
        /*0c14*/ 	.word	0x0500000f


	//   ....[157]....
        /*0c18*/ 	.word	0x0500000f


	//   ....[158]....
        /*0c1c*/ 	.word	0x0500000f


	//   ....[159]....
        /*0c20*/ 	.word	0x0500000f


	//   ....[160]....
        /*0c24*/ 	.word	0x0500000f


	//   ....[161]....
        /*0c28*/ 	.word	0x0500000f


	//   ....[162]....
        /*0c2c*/ 	.word	0x0500000f


	//   ....[163]....
        /*0c30*/ 	.word	0x0500000f


	//   ....[164]....
        /*0c34*/ 	.word	0x0500000f


	//   ....[165]....
        /*0c38*/ 	.word	0x0500000f


	//   ....[166]....
        /*0c3c*/ 	.word	0x0500000f


	//   ....[167]....
        /*0c40*/ 	.word	0x0500000f


	//   ....[168]....
        /*0c44*/ 	.word	0x0500000f


	//   ....[169]....
        /*0c48*/ 	.word	0x0500000f


	//   ....[170]....
        /*0c4c*/ 	.word	0x0500000f


	//   ....[171]....
        /*0c50*/ 	.word	0x0500000f


	//   ....[172]....
        /*0c54*/ 	.word	0x0500000f


	//   ....[173]....
        /*0c58*/ 	.word	0x0500000f


	//   ....[174]....
        /*0c5c*/ 	.word	0x0500000f


	//   ....[175]....
        /*0c60*/ 	.word	0x0500000f


	//   ....[176]....
        /*0c64*/ 	.word	0x0500000f


	//   ....[177]....
        /*0c68*/ 	.word	0x0500000f


	//   ....[178]....
        /*0c6c*/ 	.word	0x0500000f


	//   ....[179]....
        /*0c70*/ 	.word	0x0500000f


	//   ....[180]....
        /*0c74*/ 	.word	0x0500000f


	//   ....[181]....
        /*0c78*/ 	.word	0x0500000f


	//   ....[182]....
        /*0c7c*/ 	.word	0x0500000f


	//   ....[183]....
        /*0c80*/ 	.word	0x0500000f


	//   ....[184]....
        /*0c84*/ 	.word	0x0500000f


	//   ....[185]....
        /*0c88*/ 	.word	0x0500000f


	//   ....[186]....
        /*0c8c*/ 	.word	0x0500000f


	//   ....[187]....
        /*0c90*/ 	.word	0x0500000f


	//   ....[188]....
        /*0c94*/ 	.word	0x0500000f


	//   ....[189]....
        /*0c98*/ 	.word	0x0500000f


	//   ....[190]....
        /*0c9c*/ 	.word	0x0500000f


	//   ....[191]....
        /*0ca0*/ 	.word	0x0500000f


	//   ....[192]....
        /*0ca4*/ 	.word	0x0500000f


	//   ....[193]....
        /*0ca8*/ 	.word	0x0500000f


	//   ....[194]....
        /*0cac*/ 	.word	0x0500000f


	//   ....[195]....
        /*0cb0*/ 	.word	0x0500000f


	//   ....[196]....
        /*0cb4*/ 	.word	0x0500000f


	//   ....[197]....
        /*0cb8*/ 	.word	0x0500000f


	//   ....[198]....
        /*0cbc*/ 	.word	0x0500000f


	//   ....[199]....
        /*0cc0*/ 	.word	0x0500000f


	//----- nvinfo : EIATTR_COOP_GROUP_INSTR_OFFSETS
	.align		4
.L_619:
        /*0cc4*/ 	.byte	0x04, 0x28
        /*0cc6*/ 	.short	(.L_621 - .L_620)


	//   ....[0]....
.L_620:
        /*0cc8*/ 	.word	0x00000060


	//   ....[1]....
        /*0ccc*/ 	.word	0x000001a0


	//   ....[2]....
        /*0cd0*/ 	.word	0x000001f0


	//   ....[3]....
        /*0cd4*/ 	.word	0x00000420


	//   ....[4]....
        /*0cd8*/ 	.word	0x00000580


	//   ....[5]....
        /*0cdc*/ 	.word	0x000006a0


	//   ....[6]....
        /*0ce0*/ 	.word	0x00000800


	//   ....[7]....
        /*0ce4*/ 	.word	0x0000b170


	//   ....[8]....
        /*0ce8*/ 	.word	0x0000b8e0


	//   ....[9]....
        /*0cec*/ 	.word	0x0000b8f0


	//   ....[10]....
        /*0cf0*/ 	.word	0x0000b900


	//   ....[11]....
        /*0cf4*/ 	.word	0x0000b910


	//   ....[12]....
        /*0cf8*/ 	.word	0x0000be80


	//   ....[13]....
        /*0cfc*/ 	.word	0x0000be90


	//   ....[14]....
        /*0d00*/ 	.word	0x0000bea0


	//   ....[15]....
        /*0d04*/ 	.word	0x0000beb0


	//   ....[16]....
        /*0d08*/ 	.word	0x0000c400


	//   ....[17]....
        /*0d0c*/ 	.word	0x0000c410


	//   ....[18]....
        /*0d10*/ 	.word	0x0000c420


	//   ....[19]....
        /*0d14*/ 	.word	0x0000c430


	//   ....[20]....
        /*0d18*/ 	.word	0x0000c9a0


	//   ....[21]....
        /*0d1c*/ 	.word	0x0000c9b0


	//   ....[22]....
        /*0d20*/ 	.word	0x0000c9c0


	//   ....[23]....
        /*0d24*/ 	.word	0x0000c9d0


	//   ....[24]....
        /*0d28*/ 	.word	0x00010050


	//   ....[25]....
        /*0d2c*/ 	.word	0x00010060


	//   ....[26]....
        /*0d30*/ 	.word	0x00010070


	//   ....[27]....
        /*0d34*/ 	.word	0x00010080


	//   ....[28]....
        /*0d38*/ 	.word	0x00010510


	//   ....[29]....
        /*0d3c*/ 	.word	0x00010520


	//   ....[30]....
        /*0d40*/ 	.word	0x00010530


	//   ....[31]....
        /*0d44*/ 	.word	0x00010540


	//   ....[32]....
        /*0d48*/ 	.word	0x00010980


	//   ....[33]....
        /*0d4c*/ 	.word	0x00010990


	//   ....[34]....
        /*0d50*/ 	.word	0x000109a0


	//   ....[35]....
        /*0d54*/ 	.word	0x000109b0


	//   ....[36]....
        /*0d58*/ 	.word	0x00010e10


	//   ....[37]....
        /*0d5c*/ 	.word	0x00010e20


	//   ....[38]....
        /*0d60*/ 	.word	0x00010e30


	//   ....[39]....
        /*0d64*/ 	.word	0x00010e40


	//   ....[40]....
        /*0d68*/ 	.word	0x000178b0


	//   ....[41]....
        /*0d6c*/ 	.word	0x000178d0


	//   ....[42]....
        /*0d70*/ 	.word	0x00018040


	//   ....[43]....
        /*0d74*/ 	.word	0x00018160


	//   ....[44]....
        /*0d78*/ 	.word	0x00018410


	//   ....[45]....
        /*0d7c*/ 	.word	0x000185c0


	//   ....[46]....
        /*0d80*/ 	.word	0x0001cb80


	//   ....[47]....
        /*0d84*/ 	.word	0x0001cba0


	//   ....[48]....
        /*0d88*/ 	.word	0x0001cfe0


	//   ....[49]....
        /*0d8c*/ 	.word	0x0001d290


	//   ....[50]....
        /*0d90*/ 	.word	0x0001d580


	//   ....[51]....
        /*0d94*/ 	.word	0x0001d5d0


	//   ....[52]....
        /*0d98*/ 	.word	0x00021b80


	//   ....[53]....
        /*0d9c*/ 	.word	0x00021ba0


	//   ....[54]....
        /*0da0*/ 	.word	0x00021d00


	//   ....[55]....
        /*0da4*/ 	.word	0x00021dd0


	//   ....[56]....
        /*0da8*/ 	.word	0x00023320


	//   ....[57]....
        /*0dac*/ 	.word	0x000233a0


	//   ....[58]....
        /*0db0*/ 	.word	0x000233c0


	//   ....[59]....
        /*0db4*/ 	.word	0x000233d0


	//   ....[60]....
        /*0db8*/ 	.word	0x00024fc0


	//   ....[61]....
        /*0dbc*/ 	.word	0x00025000


	//   ....[62]....
        /*0dc0*/ 	.word	0x000250c0


	//   ....[63]....
        /*0dc4*/ 	.word	0x00025120


	//   ....[64]....
        /*0dc8*/ 	.word	0x00025790


	//   ....[65]....
        /*0dcc*/ 	.word	0x000257c0


	//   ....[66]....
        /*0dd0*/ 	.word	0x00025940


	//   ....[67]....
        /*0dd4*/ 	.word	0x00025960


	//   ....[68]....
        /*0dd8*/ 	.word	0x00025ab0


	//   ....[69]....
        /*0ddc*/ 	.word	0x00025ad0


	//   ....[70]....
        /*0de0*/ 	.word	0x00025c30


	//   ....[71]....
        /*0de4*/ 	.word	0x00025c50


	//   ....[72]....
        /*0de8*/ 	.word	0x00026560


	//   ....[73]....
        /*0dec*/ 	.word	0x00026590


	//   ....[74]....
        /*0df0*/ 	.word	0x00026710


	//   ....[75]....
        /*0df4*/ 	.word	0x00026730


	//   ....[76]....
        /*0df8*/ 	.word	0x00026880


	//   ....[77]....
        /*0dfc*/ 	.word	0x000268a0


	//   ....[78]....
        /*0e00*/ 	.word	0x00026a00


	//   ....[79]....
        /*0e04*/ 	.word	0x00026a20


	//   ....[80]....
        /*0e08*/ 	.word	0x00026c00


	//   ....[81]....
        /*0e0c*/ 	.word	0x00026de0


	//   ....[82]....
        /*0e10*/ 	.word	0x00026e10


	//   ....[83]....
        /*0e14*/ 	.word	0x00026e40


	//   ....[84]....
        /*0e18*/ 	.word	0x00026e70


	//   ....[85]....
        /*0e1c*/ 	.word	0x00026ea0


	//   ....[86]....
        /*0e20*/ 	.word	0x00026ed0


	//   ....[87]....
        /*0e24*/ 	.word	0x00027050


	//   ....[88]....
        /*0e28*/ 	.word	0x00027080


	//   ....[89]....
        /*0e2c*/ 	.word	0x000270b0


	//   ....[90]....
        /*0e30*/ 	.word	0x000270e0


	//   ....[91]....
        /*0e34*/ 	.word	0x00027110


	//   ....[92]....
        /*0e38*/ 	.word	0x00027140


	//   ....[93]....
        /*0e3c*/ 	.word	0x000271f0


	//   ....[94]....
        /*0e40*/ 	.word	0x00027250


	//   ....[95]....
        /*0e44*/ 	.word	0x000272e0


	//   ....[96]....
        /*0e48*/ 	.word	0x00028290


	//   ....[97]....
        /*0e4c*/ 	.word	0x0002a2c0


	//   ....[98]....
        /*0e50*/ 	.word	0x0002aff0


	//   ....[99]....
        /*0e54*/ 	.word	0x0002b000


	//   ....[100]....
        /*0e58*/ 	.word	0x0002b020


	//   ....[101]....
        /*0e5c*/ 	.word	0x0002b0d0


	//   ....[102]....
        /*0e60*/ 	.word	0x0002b120


	//   ....[103]....
        /*0e64*/ 	.word	0x0002b1a0


	//   ....[104]....
        /*0e68*/ 	.word	0x0002b1f0


	//   ....[105]....
        /*0e6c*/ 	.word	0x0002b270


	//   ....[106]....
        /*0e70*/ 	.word	0x0002b2c0


	//   ....[107]....
        /*0e74*/ 	.word	0x0002b340


	//   ....[108]....
        /*0e78*/ 	.word	0x0002b390


	//   ....[109]....
        /*0e7c*/ 	.word	0x0002b410


	//   ....[110]....
        /*0e80*/ 	.word	0x0002b460


	//   ....[111]....
        /*0e84*/ 	.word	0x0002b4e0


	//   ....[112]....
        /*0e88*/ 	.word	0x0002b500


	//   ....[113]....
        /*0e8c*/ 	.word	0x0002b540


	//   ....[114]....
        /*0e90*/ 	.word	0x0002ee20


	//   ....[115]....
        /*0e94*/ 	.word	0x0002ee40


	//   ....[116]....
        /*0e98*/ 	.word	0x0002ee80


	//   ....[117]....
        /*0e9c*/ 	.word	0x0002eeb0


	//   ....[118]....
        /*0ea0*/ 	.word	0x0002eee0


	//   ....[119]....
        /*0ea4*/ 	.word	0x0002ef10


	//   ....[120]....
        /*0ea8*/ 	.word	0x0002ef40


	//   ....[121]....
        /*0eac*/ 	.word	0x0002ef70


	//   ....[122]....
        /*0eb0*/ 	.word	0x0002f100


	//   ....[123]....
        /*0eb4*/ 	.word	0x0002f140


	//   ....[124]....
        /*0eb8*/ 	.word	0x0002f170


	//   ....[125]....
        /*0ebc*/ 	.word	0x0002f1a0


	//   ....[126]....
        /*0ec0*/ 	.word	0x0002f1d0


	//   ....[127]....
        /*0ec4*/ 	.word	0x0002f200


	//   ....[128]....
        /*0ec8*/ 	.word	0x0002f2c0


	//   ....[129]....
        /*0ecc*/ 	.word	0x0002f2e0


	//   ....[130]....
        /*0ed0*/ 	.word	0x0002f350


	//   ....[131]....
        /*0ed4*/ 	.word	0x0002fa30


	//   ....[132]....
        /*0ed8*/ 	.word	0x0002fe90


	//   ....[133]....
        /*0edc*/ 	.word	0x0002ff20


	//   ....[134]....
        /*0ee0*/ 	.word	0x0002ff70


	//   ....[135]....
        /*0ee4*/ 	.word	0x0002ffc0


	//   ....[136]....
        /*0ee8*/ 	.word	0x00030050


	//   ....[137]....
        /*0eec*/ 	.word	0x000300e0


	//   ....[138]....
        /*0ef0*/ 	.word	0x00030130


	//   ....[139]....
        /*0ef4*/ 	.word	0x00030180


	//   ....[140]....
        /*0ef8*/ 	.word	0x00030210


	//   ....[141]....
        /*0efc*/ 	.word	0x000302a0


	//   ....[142]....
        /*0f00*/ 	.word	0x000302f0


	//   ....[143]....
        /*0f04*/ 	.word	0x00030340


	//   ....[144]....
        /*0f08*/ 	.word	0x000303d0


	//   ....[145]....
        /*0f0c*/ 	.word	0x00030460


	//   ....[146]....
        /*0f10*/ 	.word	0x000304b0


	//   ....[147]....
        /*0f14*/ 	.word	0x00030500


	//   ....[148]....
        /*0f18*/ 	.word	0x000305f0


	//   ....[149]....
        /*0f1c*/ 	.word	0x00030680


	//   ....[150]....
        /*0f20*/ 	.word	0x000306d0


	//   ....[151]....
        /*0f24*/ 	.word	0x00030720


	//   ....[152]....
        /*0f28*/ 	.word	0x000307b0


	//   ....[153]....
        /*0f2c*/ 	.word	0x00030840


	//   ....[154]....
        /*0f30*/ 	.word	0x00030890


	//   ....[155]....
        /*0f34*/ 	.word	0x000308e0


	//   ....[156]....
        /*0f38*/ 	.word	0x00030970


	//   ....[157]....
        /*0f3c*/ 	.word	0x00030a00


	//   ....[158]....
        /*0f40*/ 	.word	0x00030a50


	//   ....[159]....
        /*0f44*/ 	.word	0x00030aa0


	//   ....[160]....
        /*0f48*/ 	.word	0x00030b30


	//   ....[161]....
        /*0f4c*/ 	.word	0x00030bc0


	//   ....[162]....
        /*0f50*/ 	.word	0x00030c10


	//   ....[163]....
        /*0f54*/ 	.word	0x00030c60


	//   ....[164]....
        /*0f58*/ 	.word	0x00030f60


	//   ....[165]....
        /*0f5c*/ 	.word	0x00031260


	//   ....[166]....
        /*0f60*/ 	.word	0x000313d0


	//   ....[167]....
        /*0f64*/ 	.word	0x00031420


	//   ....[168]....
        /*0f68*/ 	.word	0x000315b0


	//   ....[169]....
        /*0f6c*/ 	.word	0x00031600


	//   ....[170]....
        /*0f70*/ 	.word	0x00031730


	//   ....[171]....
        /*0f74*/ 	.word	0x000317a0


	//   ....[172]....
        /*0f78*/ 	.word	0x000318d0


	//   ....[173]....
        /*0f7c*/ 	.word	0x00031940


	//   ....[174]....
        /*0f80*/ 	.word	0x00031a70


	//   ....[175]....
        /*0f84*/ 	.word	0x00031ae0


	//   ....[176]....
        /*0f88*/ 	.word	0x00031c10


	//   ....[177]....
        /*0f8c*/ 	.word	0x00031c80


	//   ....[178]....
        /*0f90*/ 	.word	0x00031db0


	//   ....[179]....
        /*0f94*/ 	.word	0x00031e20


	//   ....[180]....
        /*0f98*/ 	.word	0x00031f50


	//   ....[181]....
        /*0f9c*/ 	.word	0x00031fa0


	//   ....[182]....
        /*0fa0*/ 	.word	0x000322d0


	//   ....[183]....
        /*0fa4*/ 	.word	0x00032380


	//   ....[184]....
        /*0fa8*/ 	.word	0x00032490


	//   ....[185]....
        /*0fac*/ 	.word	0x00032520


	//   ....[186]....
        /*0fb0*/ 	.word	0x000325a0


	//   ....[187]....
        /*0fb4*/ 	.word	0x00032620


	//   ....[188]....
        /*0fb8*/ 	.word	0x000326a0


	//   ....[189]....
        /*0fbc*/ 	.word	0x00032730


	//   ....[190]....
        /*0fc0*/ 	.word	0x000327d0


	//   ....[191]....
        /*0fc4*/ 	.word	0x000328a0


	//   ....[192]....
        /*0fc8*/ 	.word	0x00032920


	//   ....[193]....
        /*0fcc*/ 	.word	0x000329a0


	//   ....[194]....
        /*0fd0*/ 	.word	0x00032a20


	//   ....[195]....
        /*0fd4*/ 	.word	0x00032ab0


	//   ....[196]....
        /*0fd8*/ 	.word	0x00032b30


	//   ....[197]....
        /*0fdc*/ 	.word	0x00032bd0


	//   ....[198]....
        /*0fe0*/ 	.word	0x00032c60


	//   ....[199]....
        /*0fe4*/ 	.word	0x00032d90


	//----- nvinfo : EIATTR_REG_RECONFIG
	.align		4
.L_621:
        /*0fe8*/ 	.byte	0x01, 0x54
	.zero		2


	//----- nvinfo : EIATTR_SYSCALL_OFFSETS
	.align		4
        /*0fec*/ 	.byte	0x04, 0x46
        /*0fee*/ 	.short	(.L_623 - .L_622)


	//   ....[0]....
.L_622:
        /*0ff0*/ 	.word	0x00001bf0


	//   ....[1]....
        /*0ff4*/ 	.word	0x00001d40


	//   ....[2]....
        /*0ff8*/ 	.word	0x0000b310


	//   ....[3]....
        /*0ffc*/ 	.word	0x0000b640


	//   ....[4]....
        /*1000*/ 	.word	0x00029eb0


	//   ....[5]....
        /*1004*/ 	.word	0x0002a010


	//   ....[6]....
        /*1008*/ 	.word	0x0002a110


	//   ....[7]....
        /*100c*/ 	.word	0x0002ab70


	//----- nvinfo : EIATTR_MBARRIER_INSTR_OFFSETS
	.align		4
.L_623:
        /*1010*/ 	.byte	0x04, 0x39
        /*1012*/ 	.short	(.L_625 - .L_624)


	//   ....[0]....
.L_624:
        /*1014*/ 	.word	0x000002d0
        /*1018*/ 	.word	0x000000ff
        /*101c*/ 	.word	0x00038800
        /*1020*/ 	.short	0x0100
        /*1022*/ 	.byte	0x08
	.zero		1


	//   ....[1]....
        /*1024*/ 	.word	0x000002e0
        /*1028*/ 	.word	0x000000ff
        /*102c*/ 	.word	0x00038820
        /*1030*/ 	.short	0x0100
        /*1032*/ 	.byte	0x08
	.zero		1


	//   ....[2]....
        /*1034*/ 	.word	0x000003d0
        /*1038*/ 	.word	0x000000ff
        /*103c*/ 	.word	0x00038830
        /*1040*/ 	.short	0x0100
        /*1042*/ 	.byte	0x08
	.zero		1


	//   ....[3]....
        /*1044*/ 	.word	0x000003e0
        /*1048*/ 	.word	0x000000ff
        /*104c*/ 	.word	0x00038840
        /*1050*/ 	.short	0x0100
        /*1052*/ 	.byte	0x08
	.zero		1


	//   ....[4]....
        /*1054*/ 	.word	0x000003f0
        /*1058*/ 	.word	0x000000ff
        /*105c*/ 	.word	0x00038838
        /*1060*/ 	.short	0x0100
        /*1062*/ 	.byte	0x08
	.zero		1


	//   ....[5]....
        /*1064*/ 	.word	0x00000400
        /*1068*/ 	.word	0x000000ff
        /*106c*/ 	.word	0x00038848
        /*1070*/ 	.short	0x0100
        /*1072*/ 	.byte	0x08
	.zero		1


	//   ....[6]....
        /*1074*/ 	.word	0x00000530
        /*1078*/ 	.word	0x000000ff
        /*107c*/ 	.word	0x00038850
        /*1080*/ 	.short	0x0100
        /*1082*/ 	.byte	0x08
	.zero		1


	//   ....[7]....
        /*1084*/ 	.word	0x00000540
        /*1088*/ 	.word	0x000000ff
        /*108c*/ 	.word	0x00038860
        /*1090*/ 	.short	0x0100
        /*1092*/ 	.byte	0x08
	.zero		1


	//   ....[8]....
        /*1094*/ 	.word	0x00000550
        /*1098*/ 	.word	0x000000ff
        /*109c*/ 	.word	0x00038858
        /*10a0*/ 	.short	0x0100
        /*10a2*/ 	.byte	0x08
	.zero		1


	//   ....[9]....
        /*10a4*/ 	.word	0x00000560
        /*10a8*/ 	.word	0x000000ff
        /*10ac*/ 	.word	0x00038868
        /*10b0*/ 	.short	0x0100
        /*10b2*/ 	.byte	0x08
	.zero		1


	//   ....[10]....
        /*10b4*/ 	.word	0x00000650
        /*10b8*/ 	.word	0x000000ff
        /*10bc*/ 	.word	0x00038870
        /*10c0*/ 	.short	0x0100
        /*10c2*/ 	.byte	0x06
	.zero		1


	//   ....[11]....
        /*10c4*/ 	.word	0x00000660
        /*10c8*/ 	.word	0x000000ff
        /*10cc*/ 	.word	0x00038880
        /*10d0*/ 	.short	0x0100
        /*10d2*/ 	.byte	0x06
	.zero		1


	//   ....[12]....
        /*10d4*/ 	.word	0x00000670
        /*10d8*/ 	.word	0x000000ff
        /*10dc*/ 	.word	0x00038878
        /*10e0*/ 	.short	0x0100
        /*10e2*/ 	.byte	0x06
	.zero		1


	//   ....[13]....
        /*10e4*/ 	.word	0x00000680
        /*10e8*/ 	.word	0x000000ff
        /*10ec*/ 	.word	0x00038888
        /*10f0*/ 	.short	0x0100
        /*10f2*/ 	.byte	0x06
	.zero		1


	//   ....[14]....
        /*10f4*/ 	.word	0x000007b0
        /*10f8*/ 	.word	0x000000ff
        /*10fc*/ 	.word	0x00038890
        /*1100*/ 	.short	0x0100
        /*1102*/ 	.byte	0x08
	.zero		1


	//   ....[15]....
        /*1104*/ 	.word	0x000007c0
        /*1108*/ 	.word	0x000000ff
        /*110c*/ 	.word	0x000388a0
        /*1110*/ 	.short	0x0100
        /*1112*/ 	.byte	0x08
	.zero		1


	//   ....[16]....
        /*1114*/ 	.word	0x000007d0
        /*1118*/ 	.word	0x000000ff
        /*111c*/ 	.word	0x00038898
        /*1120*/ 	.short	0x0100
        /*1122*/ 	.byte	0x08
	.zero		1


	//   ....[17]....
        /*1124*/ 	.word	0x000007e0
        /*1128*/ 	.word	0x000000ff
        /*112c*/ 	.word	0x000388a8
        /*1130*/ 	.short	0x0100
        /*1132*/ 	.byte	0x08
	.zero		1


	//   ....[18]....
        /*1134*/ 	.word	0x00000910
        /*1138*/ 	.word	0x000000ff
        /*113c*/ 	.word	0x000388b0
        /*1140*/ 	.short	0x0100
        /*1142*/ 	.byte	0x08
	.zero		1


	//   ....[19]....
        /*1144*/ 	.word	0x00000920
        /*1148*/ 	.word	0x000000ff
        /*114c*/ 	.word	0x000388c0
        /*1150*/ 	.short	0x0100
        /*1152*/ 	.byte	0x08
	.zero		1


	//   ....[20]....
        /*1154*/ 	.word	0x00000930
        /*1158*/ 	.word	0x000000ff
        /*115c*/ 	.word	0x000388b8
        /*1160*/ 	.short	0x0100
        /*1162*/ 	.byte	0x08
	.zero		1


	//   ....[21]....
        /*1164*/ 	.word	0x00000940
        /*1168*/ 	.word	0x000000ff
        /*116c*/ 	.word	0x000388c8
        /*1170*/ 	.short	0x0100
        /*1172*/ 	.byte	0x08
	.zero		1


	//   ....[22]....
        /*1174*/ 	.word	0x000038f0
        /*1178*/ 	.word	0x00000000
        /*117c*/ 	.word	0x00038890
        /*1180*/ 	.short	0x010a
        /*1182*/ 	.byte	0x3f
	.zero		1


	//   ....[23]....
        /*1184*/ 	.word	0x00006d20
        /*1188*/ 	.word	0x00000000
        /*118c*/ 	.word	0x00038890
        /*1190*/ 	.short	0x010a
        /*1192*/ 	.byte	0x3f
	.zero		1


	//   ....[24]....
        /*1194*/ 	.word	0x00009f30
        /*1198*/ 	.word	0x00000000
        /*119c*/ 	.word	0x00038890
        /*11a0*/ 	.short	0x010a
        /*11a2*/ 	.byte	0x3f
	.zero		1


	//   ....[25]....
        /*11a4*/ 	.word	0x0000a390
        /*11a8*/ 	.word	0x00000024
        /*11ac*/ 	.word	0x00000000
        /*11b0*/ 	.short	0x0101
        /*11b2*/ 	.byte	0x3f
	.zero		1


	//   ....[26]....
        /*11b4*/ 	.word	0x0000a3d0
        /*11b8*/ 	.word	0x00000000
        /*11bc*/ 	.word	0x000388b0
        /*11c0*/ 	.short	0x010a
        /*11c2*/ 	.byte	0x3f
	.zero		1


	//   ....[27]....
        /*11c4*/ 	.word	0x0000ab40
        /*11c8*/ 	.word	0x00000000
        /*11cc*/ 	.word	0x00000000
        /*11d0*/ 	.short	0x0101
        /*11d2*/ 	.byte	0x3f
	.zero		1


	//   ....[28]....
        /*11d4*/ 	.word	0x0000b3a0
        /*11d8*/ 	.word	0x00000010
        /*11dc*/ 	.word	0x00038800
        /*11e0*/ 	.short	0x010a
        /*11e2*/ 	.byte	0x3f
	.zero		1


	//   ....[29]....
        /*11e4*/ 	.word	0x0000b3f0
        /*11e8*/ 	.word	0x00000010
        /*11ec*/ 	.word	0x00038800
        /*11f0*/ 	.short	0x010a
        /*11f2*/ 	.byte	0x3f
	.zero		1


	//   ....[30]....
        /*11f4*/ 	.word	0x0000cdd0
        /*11f8*/ 	.word	0x00000010
        /*11fc*/ 	.word	0x00038800
        /*1200*/ 	.short	0x010a
        /*1202*/ 	.byte	0x3f
	.zero		1


	//   ....[31]....
        /*1204*/ 	.word	0x00011120
        /*1208*/ 	.word	0x00000010
        /*120c*/ 	.word	0x00038800
        /*1210*/ 	.short	0x010a
        /*1212*/ 	.byte	0x3f
	.zero		1


	//   ....[32]....
        /*1214*/ 	.word	0x000147f0
        /*1218*/ 	.word	0x00000000
        /*121c*/ 	.word	0x00038830
        /*1220*/ 	.short	0x010a
        /*1222*/ 	.byte	0x3f
	.zero		1


	//   ....[33]....
        /*1224*/ 	.word	0x00014860
        /*1228*/ 	.word	0x00000000
        /*122c*/ 	.word	0x00038830
        /*1230*/ 	.short	0x010a
        /*1232*/ 	.byte	0x3f
	.zero		1


	//   ....[34]....
        /*1234*/ 	.word	0x00017f60
        /*1238*/ 	.word	0x00000000
        /*123c*/ 	.word	0x00000000
        /*1240*/ 	.short	0x0101
        /*1242*/ 	.byte	0x3f
	.zero		1


	//   ....[35]....
        /*1244*/ 	.word	0x00019100
        /*1248*/ 	.word	0x0000000b
        /*124c*/ 	.word	0x00038830
        /*1250*/ 	.short	0x010a
        /*1252*/ 	.byte	0x3f
	.zero		1


	//   ....[36]....
        /*1254*/ 	.word	0x00019180
        /*1258*/ 	.word	0x0000000b
        /*125c*/ 	.word	0x00038830
        /*1260*/ 	.short	0x010a
        /*1262*/ 	.byte	0x3f
	.zero		1


	//   ....[37]....
        /*1264*/ 	.word	0x0001c870
        /*1268*/ 	.word	0x00000009
        /*126c*/ 	.word	0x00038850
        /*1270*/ 	.short	0x010a
        /*1272*/ 	.byte	0x3f
	.zero		1


	//   ....[38]....
        /*1274*/ 	.word	0x0001c8c0
        /*1278*/ 	.word	0x00000009
        /*127c*/ 	.word	0x00038850
        /*1280*/ 	.short	0x010a
        /*1282*/ 	.byte	0x3f
	.zero		1


	//   ....[39]....
        /*1284*/ 	.word	0x0001d930
        /*1288*/ 	.word	0x0000000b
        /*128c*/ 	.word	0x00000000
        /*1290*/ 	.short	0x0101
        /*1292*/ 	.byte	0x3f
	.zero		1


	//   ....[40]....
        /*1294*/ 	.word	0x0001da90
        /*1298*/ 	.word	0x00000009
        /*129c*/ 	.word	0x00000000
        /*12a0*/ 	.short	0x0101
        /*12a2*/ 	.byte	0x3f
	.zero		1


	//   ....[41]....
        /*12a4*/ 	.word	0x0001e000
        /*12a8*/ 	.word	0x00000004
        /*12ac*/ 	.word	0x00038830
        /*12b0*/ 	.short	0x010a
        /*12b2*/ 	.byte	0x3f
	.zero		1


	//   ....[42]....
        /*12b4*/ 	.word	0x0001e080
        /*12b8*/ 	.word	0x00000004
        /*12bc*/ 	.word	0x00038830
        /*12c0*/ 	.short	0x010a
        /*12c2*/ 	.byte	0x3f
	.zero		1


	//   ....[43]....
        /*12c4*/ 	.word	0x00021770
        /*12c8*/ 	.word	0x00000009
        /*12cc*/ 	.word	0x00038850
        /*12d0*/ 	.short	0x010a
        /*12d2*/ 	.byte	0x3f
	.zero		1


	//   ....[44]....
        /*12d4*/ 	.word	0x000217c0
        /*12d8*/ 	.word	0x00000009
        /*12dc*/ 	.word	0x00038850
        /*12e0*/ 	.short	0x010a
        /*12e2*/ 	.byte	0x3f
	.zero		1


	//   ....[45]....
        /*12e4*/ 	.word	0x00022230
        /*12e8*/ 	.word	0x000000a8
        /*12ec*/ 	.word	0x00000000
        /*12f0*/ 	.short	0x0101
        /*12f2*/ 	.byte	0x3f
	.zero		1


	//   ....[46]....
        /*12f4*/ 	.word	0x00022350
        /*12f8*/ 	.word	0x00000009
        /*12fc*/ 	.word	0x00000000
        /*1300*/ 	.short	0x0101
        /*1302*/ 	.byte	0x3f
	.zero		1


	//   ....[47]....
        /*1304*/ 	.word	0x00023000
        /*1308*/ 	.word	0x00000000
        /*130c*/ 	.word	0x00038850
        /*1310*/ 	.short	0x010a
        /*1312*/ 	.byte	0x3f
	.zero		1


	//   ....[48]....
        /*1314*/ 	.word	0x000230a0
        /*1318*/ 	.word	0x00000000
        /*131c*/ 	.word	0x00038850
        /*1320*/ 	.short	0x010a
        /*1322*/ 	.byte	0x3f
	.zero		1


	//   ....[49]....
        /*1324*/ 	.word	0x00023590
        /*1328*/ 	.word	0x0000000b
        /*132c*/ 	.word	0x00000000
        /*1330*/ 	.short	0x0101
        /*1332*/ 	.byte	0x3f
	.zero		1


	//   ....[50]....
        /*1334*/ 	.word	0x000257d0
        /*1338*/ 	.word	0x00000000
        /*133c*/ 	.word	0x00000000
        /*1340*/ 	.short	0x0101
        /*1342*/ 	.byte	0x3f
	.zero		1


	//   ....[51]....
        /*1344*/ 	.word	0x00028380
        /*1348*/ 	.word	0x00000004
        /*134c*/ 	.word	0x00038820
        /*1350*/ 	.short	0x010a
        /*1352*/ 	.byte	0x3f
	.zero		1


	//   ....[52]....
        /*1354*/ 	.word	0x00028460
        /*1358*/ 	.word	0x00000006
        /*135c*/ 	.word	0x000388a0
        /*1360*/ 	.short	0x010a
        /*1362*/ 	.byte	0x3f
	.zero		1


	//   ....[53]....
        /*1364*/ 	.word	0x000289a0
        /*1368*/ 	.word	0x00000006
        /*136c*/ 	.word	0x000388c0
        /*1370*/ 	.short	0x010a
        /*1372*/ 	.byte	0x3f
	.zero		1


	//   ....[54]....
        /*1374*/ 	.word	0x00029030
        /*1378*/ 	.word	0x00000006
        /*137c*/ 	.word	0x000388a0
        /*1380*/ 	.short	0x010a
        /*1382*/ 	.byte	0x3f
	.zero		1


	//   ....[55]....
        /*1384*/ 	.word	0x00029560
        /*1388*/ 	.word	0x00000006
        /*138c*/ 	.word	0x000388c0
        /*1390*/ 	.short	0x010a
        /*1392*/ 	.byte	0x3f
	.zero		1


	//   ....[56]....
        /*1394*/ 	.word	0x0002a580
        /*1398*/ 	.word	0x00000000
        /*139c*/ 	.word	0x00038840
        /*13a0*/ 	.short	0x010a
        /*13a2*/ 	.byte	0x3f
	.zero		1


	//   ....[57]....
        /*13a4*/ 	.word	0x0002b6e0
        /*13a8*/ 	.word	0x00000008
        /*13ac*/ 	.word	0x00038800
        /*13b0*/ 	.short	0x0107
        /*13b2*/ 	.byte	0x3f
	.zero		1


	//   ....[58]....
        /*13b4*/ 	.word	0x0002b7e0
        /*13b8*/ 	.word	0x00000002
        /*13bc*/ 	.word	0x00038800
        /*13c0*/ 	.short	0x0101
        /*13c2*/ 	.byte	0x3f
	.zero		1


	//   ....[59]....
        /*13c4*/ 	.word	0x0002b800
        /*13c8*/ 	.word	0x00000002
        /*13cc*/ 	.word	0x00038820
        /*13d0*/ 	.short	0x010a
        /*13d2*/ 	.byte	0x3f
	.zero		1


	//   ....[60]....
        /*13d4*/ 	.word	0x0002bb70
        /*13d8*/ 	.word	0x00000003
        /*13dc*/ 	.word	0x00038840
        /*13e0*/ 	.short	0x010a
        /*13e2*/ 	.byte	0x3f
	.zero		1


	//   ....[61]....
        /*13e4*/ 	.word	0x0002c130
        /*13e8*/ 	.word	0x00000000
        /*13ec*/ 	.word	0x00038860
        /*13f0*/ 	.short	0x010a
        /*13f2*/ 	.byte	0x3f
	.zero		1


	//   ....[62]....
        /*13f4*/ 	.word	0x0002ca30
        /*13f8*/ 	.word	0x00000003
        /*13fc*/ 	.word	0x00038840
        /*1400*/ 	.short	0x010a
        /*1402*/ 	.byte	0x3f
	.zero		1


	//   ....[63]....
        /*1404*/ 	.word	0x0002cff0
        /*1408*/ 	.word	0x00000002
        /*140c*/ 	.word	0x00038860
        /*1410*/ 	.short	0x010a
        /*1412*/ 	.byte	0x3f
	.zero		1


	//   ....[64]....
        /*1414*/ 	.word	0x0002d860
        /*1418*/ 	.word	0x00000003
        /*141c*/ 	.word	0x00038840
        /*1420*/ 	.short	0x010a
        /*1422*/ 	.byte	0x3f
	.zero		1


	//   ....[65]....
        /*1424*/ 	.word	0x0002de10
        /*1428*/ 	.word	0x00000002
        /*142c*/ 	.word	0x00038860
        /*1430*/ 	.short	0x010a
        /*1432*/ 	.byte	0x3f
	.zero		1


	//   ....[66]....
        /*1434*/ 	.word	0x0002e600
        /*1438*/ 	.word	0x00000000
        /*143c*/ 	.word	0x00038860
        /*1440*/ 	.short	0x010a
        /*1442*/ 	.byte	0x3f
	.zero		1


	//   ....[67]....
        /*1444*/ 	.word	0x0002f9b0
        /*1448*/ 	.word	0x00000000
        /*144c*/ 	.word	0x00038820
        /*1450*/ 	.short	0x010a
        /*1452*/ 	.byte	0x3f
	.zero		1


	//   ....[68]....
        /*1454*/ 	.word	0x0002fb80
        /*1458*/ 	.word	0x00000006
        /*145c*/ 	.word	0x00000000
        /*1460*/ 	.short	0x010a
        /*1462*/ 	.byte	0x3f
	.zero		1


	//   ....[69]....
        /*1464*/ 	.word	0x0002fbf0
        /*1468*/ 	.word	0x00000007
        /*146c*/ 	.word	0x00000000
        /*1470*/ 	.short	0x010a
        /*1472*/ 	.byte	0x3f
	.zero		1


	//   ....[70]....
        /*1474*/ 	.word	0x0002fc60
        /*1478*/ 	.word	0x00000004
        /*147c*/ 	.word	0x00000000
        /*1480*/ 	.short	0x010a
        /*1482*/ 	.byte	0x3f
	.zero		1


	//   ....[71]....
        /*1484*/ 	.word	0x0002fc90
        /*1488*/ 	.word	0x00000003
        /*148c*/ 	.word	0x00000000
        /*1490*/ 	.short	0x010a
        /*1492*/ 	.byte	0x3f
	.zero		1


	//   ....[72]....
        /*1494*/ 	.word	0x0002fcf0
        /*1498*/ 	.word	0x00000000
        /*149c*/ 	.word	0x00038890
        /*14a0*/ 	.short	0x010a
        /*14a2*/ 	.byte	0x3f
	.zero		1


	//   ....[73]....
        /*14a4*/ 	.word	0x0002fd40
        /*14a8*/ 	.word	0x00000000
        /*14ac*/ 	.word	0x00038890
        /*14b0*/ 	.short	0x010a
        /*14b2*/ 	.byte	0x3f
	.zero		1


	//   ....[74]....
        /*14b4*/ 	.word	0x0002fd90
        /*14b8*/ 	.word	0x00000000
        /*14bc*/ 	.word	0x00038890
        /*14c0*/ 	.short	0x010a
        /*14c2*/ 	.byte	0x3f
	.zero		1


	//   ....[75]....
        /*14c4*/ 	.word	0x0002fde0
        /*14c8*/ 	.word	0x00000000
        /*14cc*/ 	.word	0x000388b0
        /*14d0*/ 	.short	0x010a
        /*14d2*/ 	.byte	0x3f
	.zero		1


	//   ....[76]....
        /*14d4*/ 	.word	0x00030540
        /*14d8*/ 	.word	0x00000010
        /*14dc*/ 	.word	0x00038800
        /*14e0*/ 	.short	0x010a
        /*14e2*/ 	.byte	0x3f
	.zero		1


	//   ....[77]....
        /*14e4*/ 	.word	0x00030ca0
        /*14e8*/ 	.word	0x00000010
        /*14ec*/ 	.word	0x00038800
        /*14f0*/ 	.short	0x010a
        /*14f2*/ 	.byte	0x3f
	.zero		1


	//   ....[78]....
        /*14f4*/ 	.word	0x00030cf0
        /*14f8*/ 	.word	0x00000000
        /*14fc*/ 	.word	0x00038830
        /*1500*/ 	.short	0x010a
        /*1502*/ 	.byte	0x3f
	.zero		1


	//   ....[79]....
        /*1504*/ 	.word	0x00030d40
        /*1508*/ 	.word	0x0000000b
        /*150c*/ 	.word	0x00038830
        /*1510*/ 	.short	0x010a
        /*1512*/ 	.byte	0x3f
	.zero		1


	//   ....[80]....
        /*1514*/ 	.word	0x00030d90
        /*1518*/ 	.word	0x00000009
        /*151c*/ 	.word	0x00038850
        /*1520*/ 	.short	0x010a
        /*1522*/ 	.byte	0x3f
	.zero		1


	//   ....[81]....
        /*1524*/ 	.word	0x00030de0
        /*1528*/ 	.word	0x00000004
        /*152c*/ 	.word	0x00038830
        /*1530*/ 	.short	0x010a
        /*1532*/ 	.byte	0x3f
	.zero		1


	//   ....[82]....
        /*1534*/ 	.word	0x00030e30
        /*1538*/ 	.word	0x00000009
        /*153c*/ 	.word	0x00038850
        /*1540*/ 	.short	0x010a
        /*1542*/ 	.byte	0x3f
	.zero		1


	//   ....[83]....
        /*1544*/ 	.word	0x00030e80
        /*1548*/ 	.word	0x00000000
        /*154c*/ 	.word	0x00038850
        /*1550*/ 	.short	0x010a
        /*1552*/ 	.byte	0x3f
	.zero		1


	//   ....[84]....
        /*1554*/ 	.word	0x00031040
        /*1558*/ 	.word	0x00000003
        /*155c*/ 	.word	0x00038820
        /*1560*/ 	.short	0x010a
        /*1562*/ 	.byte	0x3f
	.zero		1


	//   ....[85]....
        /*1564*/ 	.word	0x00031090
        /*1568*/ 	.word	0x00000006
        /*156c*/ 	.word	0x000388a0
        /*1570*/ 	.short	0x010a
        /*1572*/ 	.byte	0x3f
	.zero		1


	//   ....[86]....
        /*1574*/ 	.word	0x000310e0
        /*1578*/ 	.word	0x00000006
        /*157c*/ 	.word	0x000388c0
        /*1580*/ 	.short	0x010a
        /*1582*/ 	.byte	0x3f
	.zero		1


	//   ....[87]....
        /*1584*/ 	.word	0x00031130
        /*1588*/ 	.word	0x00000006
        /*158c*/ 	.word	0x000388a0
        /*1590*/ 	.short	0x010a
        /*1592*/ 	.byte	0x3f
	.zero		1


	//   ....[88]....
        /*1594*/ 	.word	0x00031180
        /*1598*/ 	.word	0x00000006
        /*159c*/ 	.word	0x000388c0
        /*15a0*/ 	.short	0x010a
        /*15a2*/ 	.byte	0x3f
	.zero		1


	//   ....[89]....
        /*15a4*/ 	.word	0x00031320
        /*15a8*/ 	.word	0x00000000
        /*15ac*/ 	.word	0x00038840
        /*15b0*/ 	.short	0x010a
        /*15b2*/ 	.byte	0x3f
	.zero		1


	//   ....[90]....
        /*15b4*/ 	.word	0x00031ff0
        /*15b8*/ 	.word	0x00000002
        /*15bc*/ 	.word	0x00038820
        /*15c0*/ 	.short	0x010a
        /*15c2*/ 	.byte	0x3f
	.zero		1


	//   ....[91]....
        /*15c4*/ 	.word	0x00032040
        /*15c8*/ 	.word	0x00000003
        /*15cc*/ 	.word	0x00038840
        /*15d0*/ 	.short	0x010a
        /*15d2*/ 	.byte	0x3f
	.zero		1


	//   ....[92]....
        /*15d4*/ 	.word	0x00032090
        /*15d8*/ 	.word	0x00000000
        /*15dc*/ 	.word	0x00038860
        /*15e0*/ 	.short	0x010a
        /*15e2*/ 	.byte	0x3f
	.zero		1


	//   ....[93]....
        /*15e4*/ 	.word	0x000320e0
        /*15e8*/ 	.word	0x00000003
        /*15ec*/ 	.word	0x00038840
        /*15f0*/ 	.short	0x010a
        /*15f2*/ 	.byte	0x3f
	.zero		1


	//   ....[94]....
        /*15f4*/ 	.word	0x00032130
        /*15f8*/ 	.word	0x00000002
        /*15fc*/ 	.word	0x00038860
        /*1600*/ 	.short	0x010a
        /*1602*/ 	.byte	0x3f
	.zero		1


	//   ....[95]....
        /*1604*/ 	.word	0x00032180
        /*1608*/ 	.word	0x00000003
        /*160c*/ 	.word	0x00038840
        /*1610*/ 	.short	0x010a
        /*1612*/ 	.byte	0x3f
	.zero		1


	//   ....[96]....
        /*1614*/ 	.word	0x000321d0
        /*1618*/ 	.word	0x00000002
        /*161c*/ 	.word	0x00038860
        /*1620*/ 	.short	0x010a
        /*1622*/ 	.byte	0x3f
	.zero		1


	//   ....[97]....
        /*1624*/ 	.word	0x00032220
        /*1628*/ 	.word	0x00000000
        /*162c*/ 	.word	0x00038860
        /*1630*/ 	.short	0x010a
        /*1632*/ 	.byte	0x3f
	.zero		1


	//   ....[98]....
        /*1634*/ 	.word	0x00032cb0
        /*1638*/ 	.word	0x00000000
        /*163c*/ 	.word	0x00038820
        /*1640*/ 	.short	0x010a
        /*1642*/ 	.byte	0x3f
	.zero		1


	//   ....[99]....
        /*1644*/ 	.word	0x00032e50
        /*1648*/ 	.word	0x00000006
        /*164c*/ 	.word	0x00000000
        /*1650*/ 	.short	0x010a
        /*1652*/ 	.byte	0x3f
	.zero		1


	//   ....[100]....
        /*1654*/ 	.word	0x00032ea0
        /*1658*/ 	.word	0x00000007
        /*165c*/ 	.word	0x00000000
        /*1660*/ 	.short	0x010a
        /*1662*/ 	.byte	0x3f
	.zero		1


	//   ....[101]....
        /*1664*/ 	.word	0x00032ef0
        /*1668*/ 	.word	0x00000004
        /*166c*/ 	.word	0x00000000
        /*1670*/ 	.short	0x010a
        /*1672*/ 	.byte	0x3f
	.zero		1


	//----- nvinfo : EIATTR_NUM_MBARRIERS
	.align		4
.L_625:
        /*1674*/ 	.byte	0x03, 0x38
        /*1676*/ 	.short	0x0016


	//----- nvinfo : EIATTR_EXIT_INSTR_OFFSETS
	.align		4
        /*1678*/ 	.byte	0x04, 0x1c
        /*167a*/ 	.short	(.L_627 - .L_626)


	//   ....[0]....
.L_626:
        /*167c*/ 	.word	0x0002fce0


	//----- nvinfo : EIATTR_MAX_THREADS
	.align		4
.L_627:
        /*1680*/ 	.byte	0x04, 0x05
        /*1682*/ 	.short	(.L_629 - .L_628)
.L_628:
        /*1684*/ 	.word	0x00000180
        /*1688*/ 	.word	0x00000001
        /*168c*/ 	.word	0x00000001


	//----- nvinfo : EIATTR_CRS_STACK_SIZE
	.align		4
.L_629:
        /*1690*/ 	.byte	0x04, 0x1e
        /*1692*/ 	.short	(.L_631 - .L_630)
.L_630:
        /*1694*/ 	.word	0x00000000


	//----- nvinfo : EIATTR_CBANK_PARAM_SIZE
	.align		4
.L_631:
        /*1698*/ 	.byte	0x03, 0x19
        /*169a*/ 	.short	0x0af0


	//----- nvinfo : EIATTR_PARAM_CBANK
	.align		4
        /*169c*/ 	.byte	0x04, 0x0a
        /*169e*/ 	.short	(.L_633 - .L_632)
	.align		4
.L_632:
        /*16a0*/ 	.word	index@(.nv.constant0._ZN7cutlass13device_kernelIN5flash11enable_sm90INS1_16FlashAttnFwdSm90INS1_25CollectiveMainloopFwdSm90ILi2EN4cute5tupleIJNS5_1CILi1EEES8_S8_EEENS6_IJNS7_ILi128EEENS7_ILi80EEENS7_ILi256EEEEEELi256ENS_6half_tEfNS_4arch4Sm90ELb1ELb0ELb0ELb1ELb0ELb1ELb0ELb1ELb1ELb1ELb0ELb0EEENS1_21CollectiveEpilogueFwdINS6_IJSA_SC_SB_EEES9_SE_SG_Li256ELb1ELb1ELb0ELb0EEENS1_36VarlenDynamicPersistentTileSchedulerILi128ELi80ELi256ELi128ELb0ELb1ELb1ELb1ELb1ELb1EEEEEEEEEvNT_6ParamsE)
        /*16a4*/ 	.short	0x0210
        /*16a6*/ 	.short	0x0af0


	//----- nvinfo : EIATTR_SW_WAR
	.align		4
.L_633:
        /*16a8*/ 	.byte	0x04, 0x36
        /*16aa*/ 	.short	(.L_635 - .L_634)
.L_634:
        /*16ac*/ 	.word	0x00000008
.L_635:


//--------------------- .nv.info._ZN7cutlass13device_kernelIN5flash11enable_sm90INS1_16FlashAttnFwdSm90INS1_25CollectiveMainloopFwdSm90ILi2EN4cute5tupleIJNS5_1CILi1EEES8_S8_EEENS6_IJNS7_ILi128EEENS7_ILi112EEENS7_ILi192EEEEEELi192ENS_6half_tEfNS_4arch4Sm90ELb0ELb0ELb0ELb0ELb0ELb0ELb0ELb1ELb1ELb1ELb0ELb0EEENS1_21CollectiveEpilogueFwdINS6_IJSA_SC_SB_EEES9_SE_SG_Li256ELb0ELb1ELb0ELb0EEENS1_29StaticPersistentTileSchedulerILb0EEEEEEEEEvNT_6ParamsE --------------------------
	.section	.nv.info._ZN7cutlass13device_kernelIN5flash11enable_sm90INS1_16FlashAttnFwdSm90INS1_25CollectiveMainloopFwdSm90ILi2EN4cute5tupleIJNS5_1CILi1EEES8_S8_EEENS6_IJNS7_ILi128EEENS7_ILi112EEENS7_ILi192EEEEEELi192ENS_6half_tEfNS_4arch4Sm90ELb0ELb0ELb0ELb0ELb0ELb0ELb0ELb1ELb1ELb1ELb0ELb0EEENS1_21CollectiveEpilogueFwdINS6_IJSA_SC_SB_EEES9_SE_SG_Li256ELb0ELb1ELb0ELb0EEENS1_29StaticPersistentTileSchedulerILb0EEEEEEEEEvNT_6ParamsE,"",@"SHT_CUDA_INFO"
	.sectionflags	@""
	.align	4


	//----- nvinfo : EIATTR_CUDA_API_VERSION
	.align		4
        /*0000*/ 	.byte	0x04, 0x37
        /*0002*/ 	.short	(.L_637 - .L_636)
.L_636:
        /*0004*/ 	.word	0x00000082


	//----- nvinfo : EIATTR_KPARAM_INFO
	.align		4
.L_637:
        /*0008*/ 	.byte	0x04, 0x17
        /*000a*/ 	.short	(.L_639 - .L_638)
.L_638:
        /*000c*/ 	.word	0x00000000
        /*0010*/ 	.short	0x0000
        /*0012*/ 	.short	0x0070
        /*0014*/ 	.byte	0x00, 0xf0, 0x01, 0x28


	//----- nvinfo : EIATTR_SPARSE_MMA_MASK
	.align		4
.L_639:
        /*0018*/ 	.byte	0x03, 0x50
        /*001a*/ 	.short	0x0000


	//----- nvinfo : EIATTR_MAXREG_COUNT
	.align		4
        /*001c*/ 	.byte	0x03, 0x1b
        /*001e*/ 	.short	0x00a8


	//----- nvinfo : EIATTR_NUM_BARRIERS
	.align		4
        /*0020*/ 	.byte	0x02, 0x4c
        /*0022*/ 	.byte	0x09
	.zero		1


	//----- nvinfo : EIATTR_EXTERNS
	.align		4
        /*0024*/ 	.byte	0x04, 0x0f
        /*0026*/ 	.short	(.L_641 - .L_640)


	//   ....[0]....
	.align		4
.L_640:
        /*0028*/ 	.word	index@(__assertfail)


	//----- nvinfo : EIATTR_ANNOTATIONS
	.align		4
.L_641:
        /*002c*/ 	.byte	0x04, 0x55
        /*002e*/ 	.short	(.L_643 - .L_642)


	//   ....[0]....
.L_642:
        /* <DEDUP_REMOVED lines=30> */


	//----- nvinfo : EIATTR_MERCURY_ISA_VERSION
	.align		4
.L_643:
        /*0200*/ 	.byte	0x03, 0x5f
        /*0202*/ 	.short	0x0101


	//----- nvinfo : EIATTR_INT_WARP_WIDE_INSTR_OFFSETS
	.align		4
        /*0204*/ 	.byte	0x04, 0x31
        /*0206*/ 	.short	(.L_645 - .L_644)


	//   ....[0]....
.L_644:
        /*0208*/ 	.word	0x00000120


	//   ....[1]....
        /*020c*/ 	.word	0x00000160


	//   ....[2]....
        /*0210*/ 	.word	0x00000220


	//----- nvinfo : EIATTR_COOP_GROUP_MASK_REGIDS
	.align		4
.L_645:
        /*0214*/ 	.byte	0x04, 0x29
        /*0216*/ 	.short	(.L_647 - .L_646)


	//   ....[0]....
.L_646:
        /*0218*/ 	.word	0xffffffff


	//   ....[1]....
        /*021c*/ 	.word	0xffffffff


	//   ....[2]....
        /*0220*/ 	.word	0xffffffff


	//   ....[3]....
        /*0224*/ 	.word	0xffffffff


	//   ....[4]....
        /*0228*/ 	.word	0xffffffff


	//   ....[5]....
        /*022c*/ 	.word	0xffffffff


	//   ....[6]....
        /*0230*/ 	.word	0xffffffff


	//   ....[7]....
        /*0234*/ 	.word	0xffffffff


	//   ....[8]....
        /*0238*/ 	.word	0xffffffff


	//   ....[9]....
        /*023c*/ 	.word	0xffffffff


	//   ....[10]....
        /*0240*/ 	.word	0xffffffff


	//   ....[11]....
        /*0244*/ 	.word	0xffffffff


	//   ....[12]....
        /*0248*/ 	.word	0xffffffff


	//   ....[13]....
        /*024c*/ 	.word	0xffffffff


	//   ....[14]....
        /*0250*/ 	.word	0xffffffff


	//   ....[15]....
        /*0254*/ 	.word	0xffffffff


	//   ....[16]....
        /*0258*/ 	.word	0xffffffff


	//   ....[17]....
        /*025c*/ 	.word	0xffffffff


	//   ....[18]....
        /*0260*/ 	.word	0xffffffff


	//   ....[19]....
        /*0264*/ 	.word	0xffffffff


	//   ....[20]....
        /*0268*/ 	.word	0xffffffff


	//   ....[21]....
        /*026c*/ 	.word	0xffffffff


	//   ....[22]....
        /*0270*/ 	.word	0xffffffff


	//   ....[23]....
        /*0274*/ 	.word	0xffffffff


	//   ....[24]....
        /*0278*/ 	.word	0xffffffff


	//   ....[25]....
        /*027c*/ 	.word	0xffffffff


	//   ....[26]....
        /*0280*/ 	.word	0xffffffff


	//   ....[27]....
        /*0284*/ 	.word	0xffffffff


	//   ....[28]....
        /*0288*/ 	.word	0xffffffff


	//   ....[29]....
        /*028c*/ 	.word	0xffffffff


	//   ....[30]....
        /*0290*/ 	.word	0xffffffff


	//   ....[31]....
        /*0294*/ 	.word	0xffffffff


	//   ....[32]....
        /*0298*/ 	.word	0xffffffff


	//   ....[33]....
        /*029c*/ 	.word	0xffffffff


	//   ....[34]....
        /*02a0*/ 	.word	0xffffffff


	//   ....[35]....
        /*02a4*/ 	.word	0xffffffff


	//   ....[36]....
        /*02a8*/ 	.word	0xffffffff


	//   ....[37]....
        /*02ac*/ 	.word	0xffffffff


	//   ....[38]....
        /*02b0*/ 	.word	0xffffffff


	//   ....[39]....
        /*02b4*/ 	.word	0xffffffff


	//   ....[40]....
        /*02b8*/ 	.word	0xffffffff


	//   ....[41]....
        /*02bc*/ 	.word	0xffffffff


	//   ....[42]....
        /*02c0*/ 	.word	0xffffffff


	//   ....[43]....
        /*02c4*/ 	.word	0xffffffff


	//   ....[44]....
        /*02c8*/ 	.word	0xffffffff


	//   ....[45]....
        /*02cc*/ 	.word	0xffffffff


	//   ....[46]....
        /*02d0*/ 	.word	0xffffffff


	//   ....[47]....
        /*02d4*/ 	.word	0xffffffff


	//   ....[48]....
        /*02d8*/ 	.word	0xffffffff


	//   ....[49]....
        /*02dc*/ 	.word	0xffffffff


	//   ....[50]....
        /*02e0*/ 	.word	0x0500000f


	//   ....[51]....
        /*02e4*/ 	.word	0x0500000f


	//   ....[52]....
        /*02e8*/ 	.word	0x0500000f


	//   ....[53]....
        /*02ec*/ 	.word	0x0500000f


	//   ....[54]....
        /*02f0*/ 	.word	0x0500000f


	//   ....[55]....
        /*02f4*/ 	.word	0x0500000f


	//   ....[56]....
        /*02f8*/ 	.word	0x0500000f


	//   ....[57]....
        /*02fc*/ 	.word	0x0500000f


	//   ....[58]....
        /*0300*/ 	.word	0x0500000f


	//   ....[59]....
        /*0304*/ 	.word	0x0500000f


	//   ....[60]....
        /*0308*/ 	.word	0x0500000f


	//   ....[61]....
        /*030c*/ 	.word	0x0500000f


	//   ....[62]....
        /*0310*/ 	.word	0x0500000f


	//   ....[63]....
        /*0314*/ 	.word	0x0500000f


	//   ....[64]....
        /*0318*/ 	.word	0x0500000f


	//   ....[65]....
        /*031c*/ 	.word	0x0500000f


	//   ....[66]....
        /*0320*/ 	.word	0x0500000f


	//   ....[67]....
        /*0324*/ 	.word	0x0500000f


	//----- nvinfo : EIATTR_COOP_GROUP_INSTR_OFFSETS
	.align		4
.L_647:
        /*0328*/ 	.byte	0x04, 0x28
        /*032a*/ 	.short	(.L_649 - .L_648)


	//   ....[0]....
.L_648:
        /*032c*/ 	.word	0x00000060


	//   ....[1]....
        /*0330*/ 	.word	0x00000130


	//   ....[2]....
        /*0334*/ 	.word	0x00000230


	//   ....[3]....
        /*0338*/ 	.word	0x000003a0


	//   ....[4]....
        /*033c*/ 	.word	0x00000500


	//   ....[5]....
        /*0340*/ 	.word	0x00000620


	//   ....[6]....
        /*0344*/ 	.word	0x00000780


	//   ....[7]....
        /*0348*/ 	.word	0x00000d80


	//   ....[8]....
        /*034c*/ 	.word	0x00003e50


	//   ....[9]....
        /*0350*/ 	.word	0x00003ec0


	//   ....[10]....
        /*0354*/ 	.word	0x00004390


	//   ....[11]....
        /*0358*/ 	.word	0x000043f0


	//   ....[12]....
        /*035c*/ 	.word	0x00007ec0


	//   ....[13]....
        /*0360*/ 	.word	0x00007ef0


	//   ....[14]....
        /*0364*/ 	.word	0x00008140


	//   ....[15]....
        /*0368*/ 	.word	0x00008160


	//   ....[16]....
        /*036c*/ 	.word	0x00009770


	//   ....[17]....
        /*0370*/ 	.word	0x000097b0


	//   ....[18]....
        /*0374*/ 	.word	0x000098e0


	//   ....[19]....
        /*0378*/ 	.word	0x000098f0


	//   ....[20]....
        /*037c*/ 	.word	0x0000afe0


	//   ....[21]....
        /*0380*/ 	.word	0x0000b050


	//   ....[22]....
        /*0384*/ 	.word	0x0000b080


	//   ....[23]....
        /*0388*/ 	.word	0x0000b0e0


	//   ....[24]....
        /*038c*/ 	.word	0x0000b5d0


	//   ....[25]....
        /*0390*/ 	.word	0x0000b610


	//   ....[26]....
        /*0394*/ 	.word	0x0000b710


	//   ....[27]....
        /*0398*/ 	.word	0x0000b730


	//   ....[28]....
        /*039c*/ 	.word	0x0000b830


	//   ....[29]....
        /*03a0*/ 	.word	0x0000b850


	//   ....[30]....
        /*03a4*/ 	.word	0x0000b960


	//   ....[31]....
        /*03a8*/ 	.word	0x0000b9a0


	//   ....[32]....
        /*03ac*/ 	.word	0x0000c450


	//   ....[33]....
        /*03b0*/ 	.word	0x0000cf10


	//   ....[34]....
        /*03b4*/ 	.word	0x0000cf20


	//   ....[35]....
        /*03b8*/ 	.word	0x0000cf80


	//   ....[36]....
        /*03bc*/ 	.word	0x0000cfc0


	//   ....[37]....
        /*03c0*/ 	.word	0x0000d090


	//   ....[38]....
        /*03c4*/ 	.word	0x0000d0f0


	//   ....[39]....
        /*03c8*/ 	.word	0x0000d190


	//   ....[40]....
        /*03cc*/ 	.word	0x0000d1a0


	//   ....[41]....
        /*03d0*/ 	.word	0x0000d230


	//   ....[42]....
        /*03d4*/ 	.word	0x0000d240


	//   ....[43]....
        /*03d8*/ 	.word	0x0000d2d0


	//   ....[44]....
        /*03dc*/ 	.word	0x0000d2e0


	//   ....[45]....
        /*03e0*/ 	.word	0x0000d370


	//   ....[46]....
        /*03e4*/ 	.word	0x0000d380


	//   ....[47]....
        /*03e8*/ 	.word	0x0000d390


	//   ....[48]....
        /*03ec*/ 	.word	0x0000d3a0


	//   ....[49]....
        /*03f0*/ 	.word	0x0000ffb0


	//   ....[50]....
        /*03f4*/ 	.word	0x000104a0


	//   ....[51]....
        /*03f8*/ 	.word	0x00010610


	//   ....[52]....
        /*03fc*/ 	.word	0x00010670


	//   ....[53]....
        /*0400*/ 	.word	0x00010800


	//   ....[54]....
        /*0404*/ 	.word	0x00010850


	//   ....[55]....
        /*0408*/ 	.word	0x00010980


	//   ....[56]....
        /*040c*/ 	.word	0x000109d0


	//   ....[57]....
        /*0410*/ 	.word	0x00010b20


	//   ....[58]....
        /*0414*/ 	.word	0x00010b90


	//   ....[59]....
        /*0418*/ 	.word	0x00010cb0


	//   ....[60]....
        /*041c*/ 	.word	0x00010d00


	//   ....[61]....
        /*0420*/ 	.word	0x00010e20


	//   ....[62]....
        /*0424*/ 	.word	0x00010e70


	//   ....[63]....
        /*0428*/ 	.word	0x00010f80


	//   ....[64]....
        /*042c*/ 	.word	0x00010fd0


	//   ....[65]....
        /*0430*/ 	.word	0x000110d0


	//   ....[66]....
        /*0434*/ 	.word	0x00011120


	//   ....[67]....
        /*0438*/ 	.word	0x000114c0


	//----- nvinfo : EIATTR_REG_RECONFIG
	.align		4
.L_649:
        /*043c*/ 	.byte	0x01, 0x54
	.zero		2


	//----- nvinfo : EIATTR_SYSCALL_OFFSETS
	.align		4
        /*0440*/ 	.byte	0x04, 0x46
        /*0442*/ 	.short	(.L_651 - .L_650)


	//   ....[0]....
.L_650:
        /*0444*/ 	.word	0x00001140


	//   ....[1]....
        /*0448*/ 	.word	0x0000c060


	//   ....[2]....
        /*044c*/ 	.word	0x0000c1a0


	//   ....[3]....
        /*0450*/ 	.word	0x0000c290


	//   ....[4]....
        /*0454*/ 	.word	0x0000caa0


	//----- nvinfo : EIATTR_MBARRIER_INSTR_OFFSETS
	.align		4
.L_651:
        /*0458*/ 	.byte	0x04, 0x39
        /*045a*/ 	.short	(.L_653 - .L_652)


	//   ....[0]....
.L_652:
        /*045c*/ 	.word	0x00000250
        /*0460*/ 	.word	0x000000ff
        /*0464*/ 	.word	0x00036800
        /*0468*/ 	.short	0x0100
        /*046a*/ 	.byte	0x08
	.zero		1


	//   ....[1]....
        /*046c*/ 	.word	0x00000260
        /*0470*/ 	.word	0x000000ff
        /*0474*/ 	.word	0x00036820
        /*0478*/ 	.short	0x0100
        /*047a*/ 	.byte	0x08
	.zero		1


	//   ....[2]....
        /*047c*/ 	.word	0x00000350
        /*0480*/ 	.word	0x000000ff
        /*0484*/ 	.word	0x00036830
        /*0488*/ 	.short	0x0100
        /*048a*/ 	.byte	0x08
	.zero		1


	//   ....[3]....
        /*048c*/ 	.word	0x00000360
        /*0490*/ 	.word	0x000000ff
        /*0494*/ 	.word	0x00036840
        /*0498*/ 	.short	0x0100
        /*049a*/ 	.byte	0x08
	.zero		1


	//   ....[4]....
        /*049c*/ 	.word	0x00000370
        /*04a0*/ 	.word	0x000000ff
        /*04a4*/ 	.word	0x00036838
        /*04a8*/ 	.short	0x0100
        /*04aa*/ 	.byte	0x08
	.zero		1


	//   ....[5]....
        /*04ac*/ 	.word	0x00000380
        /*04b0*/ 	.word	0x000000ff
        /*04b4*/ 	.word	0x00036848
        /*04b8*/ 	.short	0x0100
        /*04ba*/ 	.byte	0x08
	.zero		1


	//   ....[6]....
        /*04bc*/ 	.word	0x000004b0
        /*04c0*/ 	.word	0x000000ff
        /*04c4*/ 	.word	0x00036850
        /*04c8*/ 	.short	0x0100
        /*04ca*/ 	.byte	0x08
	.zero		1


	//   ....[7]....
        /*04cc*/ 	.word	0x000004c0
        /*04d0*/ 	.word	0x000000ff
        /*04d4*/ 	.word	0x00036860
        /*04d8*/ 	.short	0x0100
        /*04da*/ 	.byte	0x08
	.zero		1


	//   ....[8]....
        /*04dc*/ 	.word	0x000004d0
        /*04e0*/ 	.word	0x000000ff
        /*04e4*/ 	.word	0x00036858
        /*04e8*/ 	.short	0x0100
        /*04ea*/ 	.byte	0x08
	.zero		1


	//   ....[9]....
        /*04ec*/ 	.word	0x000004e0
        /*04f0*/ 	.word	0x000000ff
        /*04f4*/ 	.word	0x00036868
        /*04f8*/ 	.short	0x0100
        /*04fa*/ 	.byte	0x08
	.zero		1


	//   ....[10]....
        /*04fc*/ 	.word	0x000005d0
        /*0500*/ 	.word	0x000000ff
        /*0504*/ 	.word	0x00036870
        /*0508*/ 	.short	0x0100
        /*050a*/ 	.byte	0x06
	.zero		1


	//   ....[11]....
        /*050c*/ 	.word	0x000005e0
        /*0510*/ 	.word	0x000000ff
        /*0514*/ 	.word	0x00036880
        /*0518*/ 	.short	0x0100
        /*051a*/ 	.byte	0x06
	.zero		1


	//   ....[12]....
        /*051c*/ 	.word	0x000005f0
        /*0520*/ 	.word	0x000000ff
        /*0524*/ 	.word	0x00036878
        /*0528*/ 	.short	0x0100
        /*052a*/ 	.byte	0x06
	.zero		1


	//   ....[13]....
        /*052c*/ 	.word	0x00000600
        /*0530*/ 	.word	0x000000ff
        /*0534*/ 	.word	0x00036888
        /*0538*/ 	.short	0x0100
        /*053a*/ 	.byte	0x06
	.zero		1


	//   ....[14]....
        /*053c*/ 	.word	0x00000730
        /*0540*/ 	.word	0x000000ff
        /*0544*/ 	.word	0x00036890
        /*0548*/ 	.short	0x0100
        /*054a*/ 	.byte	0x08
	.zero		1


	//   ....[15]....
        /*054c*/ 	.word	0x00000740
        /*0550*/ 	.word	0x000000ff
        /*0554*/ 	.word	0x000368a0
        /*0558*/ 	.short	0x0100
        /*055a*/ 	.byte	0x08
	.zero		1


	//   ....[16]....
        /*055c*/ 	.word	0x00000750
        /*0560*/ 	.word	0x000000ff
        /*0564*/ 	.word	0x00036898
        /*0568*/ 	.short	0x0100
        /*056a*/ 	.byte	0x08
	.zero		1


	//   ....[17]....
        /*056c*/ 	.word	0x00000760
        /*0570*/ 	.word	0x000000ff
        /*0574*/ 	.word	0x000368a8
        /*0578*/ 	.short	0x0100
        /*057a*/ 	.byte	0x08
	.zero		1


	//   ....[18]....
        /*057c*/ 	.word	0x00000890
        /*0580*/ 	.word	0x000000ff
        /*0584*/ 	.word	0x000368b0
        /*0588*/ 	.short	0x0100
        /*058a*/ 	.byte	0x08
	.zero		1


	//   ....[19]....
        /*058c*/ 	.word	0x000008a0
        /*0590*/ 	.word	0x000000ff
        /*0594*/ 	.word	0x000368c0
        /*0598*/ 	.short	0x0100
        /*059a*/ 	.byte	0x08
	.zero		1


	//   ....[20]....
        /*059c*/ 	.word	0x000008b0
        /*05a0*/ 	.word	0x000000ff
        /*05a4*/ 	.word	0x000368b8
        /*05a8*/ 	.short	0x0100
        /*05aa*/ 	.byte	0x08
	.zero		1


	//   ....[21]....
        /*05ac*/ 	.word	0x000008c0
        /*05b0*/ 	.word	0x000000ff
        /*05b4*/ 	.word	0x000368c8
        /*05b8*/ 	.short	0x0100
        /*05ba*/ 	.byte	0x08
	.zero		1


	//   ....[22]....
        /*05bc*/ 	.word	0x00001180
        /*05c0*/ 	.word	0x000000ff
        /*05c4*/ 	.word	0x00036800
        /*05c8*/ 	.short	0x010a
        /*05ca*/ 	.byte	0x25
	.zero		1


	//   ....[23]....
        /*05cc*/ 	.word	0x00001200
        /*05d0*/ 	.word	0x00000002
        /*05d4*/ 	.word	0x00036830
        /*05d8*/ 	.short	0x010a
        /*05da*/ 	.byte	0x3f
	.zero		1


	//   ....[24]....
        /*05dc*/ 	.word	0x00001280
        /*05e0*/ 	.word	0x00000002
        /*05e4*/ 	.word	0x00036830
        /*05e8*/ 	.short	0x010a
        /*05ea*/ 	.byte	0x3f
	.zero		1


	//   ....[25]....
        /*05ec*/ 	.word	0x00003e90
        /*05f0*/ 	.word	0x00000002
        /*05f4*/ 	.word	0x00000000
        /*05f8*/ 	.short	0x0101
        /*05fa*/ 	.byte	0x3f
	.zero		1


	//   ....[26]....
        /*05fc*/ 	.word	0x00005570
        /*0600*/ 	.word	0x000000ff
        /*0604*/ 	.word	0x00036830
        /*0608*/ 	.short	0x010a
        /*060a*/ 	.byte	0x26
	.zero		1


	//   ....[27]....
        /*060c*/ 	.word	0x000055b0
        /*0610*/ 	.word	0x000000ff
        /*0614*/ 	.word	0x00036830
        /*0618*/ 	.short	0x010a
        /*061a*/ 	.byte	0x26
	.zero		1


	//   ....[28]....
        /*061c*/ 	.word	0x00007ba0
        /*0620*/ 	.word	0x000000ff
        /*0624*/ 	.word	0x00036850
        /*0628*/ 	.short	0x010a
        /*062a*/ 	.byte	0x07
	.zero		1


	//   ....[29]....
        /*062c*/ 	.word	0x00007be0
        /*0630*/ 	.word	0x000000ff
        /*0634*/ 	.word	0x00036850
        /*0638*/ 	.short	0x010a
        /*063a*/ 	.byte	0x07
	.zero		1


	//   ....[30]....
        /*063c*/ 	.word	0x00008ad0
        /*0640*/ 	.word	0x00000085
        /*0644*/ 	.word	0x00000000
        /*0648*/ 	.short	0x0101
        /*064a*/ 	.byte	0x3f
	.zero		1


	//   ....[31]....
        /*064c*/ 	.word	0x00008b20
        /*0650*/ 	.word	0x00000092
        /*0654*/ 	.word	0x00000000
        /*0658*/ 	.short	0x0101
        /*065a*/ 	.byte	0x3f
	.zero		1


	//   ....[32]....
        /*065c*/ 	.word	0x000096e0
        /*0660*/ 	.word	0x000000ff
        /*0664*/ 	.word	0x00036850
        /*0668*/ 	.short	0x010a
        /*066a*/ 	.byte	0x0c
	.zero		1


	//   ....[33]....
        /*066c*/ 	.word	0x00009720
        /*0670*/ 	.word	0x000000ff
        /*0674*/ 	.word	0x00036850
        /*0678*/ 	.short	0x010a
        /*067a*/ 	.byte	0x0c
	.zero		1


	//   ....[34]....
        /*067c*/ 	.word	0x0000a5f0
        /*0680*/ 	.word	0x00000096
        /*0684*/ 	.word	0x00000000
        /*0688*/ 	.short	0x0101
        /*068a*/ 	.byte	0x3f
	.zero		1


	//   ....[35]....
        /*068c*/ 	.word	0x0000b4c0
        /*0690*/ 	.word	0x000000ff
        /*0694*/ 	.word	0x00000000
        /*0698*/ 	.short	0x0101
        /*069a*/ 	.byte	0x04
	.zero		1


	//   ....[36]....
        /*069c*/ 	.word	0x0000c690
        /*06a0*/ 	.word	0x00000000
        /*06a4*/ 	.word	0x00036840
        /*06a8*/ 	.short	0x010a
        /*06aa*/ 	.byte	0x3f
	.zero		1


	//   ....[37]....
        /*06ac*/ 	.word	0x0000d530
        /*06b0*/ 	.word	0x000000ff
        /*06b4*/ 	.word	0x00036800
        /*06b8*/ 	.short	0x0107
        /*06ba*/ 	.byte	0x24
	.zero		1


	//   ....[38]....
        /*06bc*/ 	.word	0x0000d5a0
        /*06c0*/ 	.word	0x000000ff
        /*06c4*/ 	.word	0x00036800
        /*06c8*/ 	.short	0x0101
        /*06ca*/ 	.byte	0x24
	.zero		1


	//   ....[39]....
        /*06cc*/ 	.word	0x0000d5d0
        /*06d0*/ 	.word	0x000000ff
        /*06d4*/ 	.word	0x00036820
        /*06d8*/ 	.short	0x010a
        /*06da*/ 	.byte	0x24
	.zero		1


	//   ....[40]....
        /*06dc*/ 	.word	0x0000d900
        /*06e0*/ 	.word	0x00000003
        /*06e4*/ 	.word	0x00036840
        /*06e8*/ 	.short	0x010a
        /*06ea*/ 	.byte	0x3f
	.zero		1


	//   ....[41]....
        /*06ec*/ 	.word	0x0000dd90
        /*06f0*/ 	.word	0x00000003
        /*06f4*/ 	.word	0x00000060
        /*06f8*/ 	.short	0x010a
        /*06fa*/ 	.byte	0x3f
	.zero		1


	//   ....[42]....
        /*06fc*/ 	.word	0x0000e4e0
        /*0700*/ 	.word	0x00000003
        /*0704*/ 	.word	0x00036840
        /*0708*/ 	.short	0x010a
        /*070a*/ 	.byte	0x3f
	.zero		1


	//   ....[43]....
        /*070c*/ 	.word	0x0000e970
        /*0710*/ 	.word	0x00000002
        /*0714*/ 	.word	0x00000060
        /*0718*/ 	.short	0x010a
        /*071a*/ 	.byte	0x3f
	.zero		1


	//   ....[44]....
        /*071c*/ 	.word	0x0000f000
        /*0720*/ 	.word	0x00000002
        /*0724*/ 	.word	0x00036840
        /*0728*/ 	.short	0x010a
        /*072a*/ 	.byte	0x3f
	.zero		1


	//   ....[45]....
        /*072c*/ 	.word	0x0000f490
        /*0730*/ 	.word	0x00000002
        /*0734*/ 	.word	0x00000060
        /*0738*/ 	.short	0x010a
        /*073a*/ 	.byte	0x3f
	.zero		1


	//   ....[46]....
        /*073c*/ 	.word	0x0000f9c0
        /*0740*/ 	.word	0x00000002
        /*0744*/ 	.word	0x00036860
        /*0748*/ 	.short	0x010a
        /*074a*/ 	.byte	0x3f
	.zero		1


	//   ....[47]....
        /*074c*/ 	.word	0x0000ff30
        /*0750*/ 	.word	0x00000000
        /*0754*/ 	.word	0x00036820
        /*0758*/ 	.short	0x010a
        /*075a*/ 	.byte	0x3f
	.zero		1


	//   ....[48]....
        /*075c*/ 	.word	0x00010100
        /*0760*/ 	.word	0x00000006
        /*0764*/ 	.word	0x00000000
        /*0768*/ 	.short	0x010a
        /*076a*/ 	.byte	0x3f
	.zero		1


	//   ....[49]....
        /*076c*/ 	.word	0x00010150
        /*0770*/ 	.word	0x00000003
        /*0774*/ 	.word	0x00000000
        /*0778*/ 	.short	0x010a
        /*077a*/ 	.byte	0x3f
	.zero		1


	//   ....[50]....
        /*077c*/ 	.word	0x000101b0
        /*0780*/ 	.word	0x00000012
        /*0784*/ 	.word	0x00000000
        /*0788*/ 	.short	0x010a
        /*078a*/ 	.byte	0x3f
	.zero		1


	//   ....[51]....
        /*078c*/ 	.word	0x000101e0
        /*0790*/ 	.word	0x00000003
        /*0794*/ 	.word	0x00000000
        /*0798*/ 	.short	0x010a
        /*079a*/ 	.byte	0x3f
	.zero		1


	//   ....[52]....
        /*079c*/ 	.word	0x00010250
        /*07a0*/ 	.word	0x00000003
        /*07a4*/ 	.word	0x00036800
        /*07a8*/ 	.short	0x010a
        /*07aa*/ 	.byte	0x3f
	.zero		1


	//   ....[53]....
        /*07ac*/ 	.word	0x000102a0
        /*07b0*/ 	.word	0x00000002
        /*07b4*/ 	.word	0x00036830
        /*07b8*/ 	.short	0x010a
        /*07ba*/ 	.byte	0x3f
	.zero		1


	//   ....[54]....
        /*07bc*/ 	.word	0x00010300
        /*07c0*/ 	.word	0x00000003
        /*07c4*/ 	.word	0x00036830
        /*07c8*/ 	.short	0x010a
        /*07ca*/ 	.byte	0x3f
	.zero		1


	//   ....[55]....
        /*07cc*/ 	.word	0x00010360
        /*07d0*/ 	.word	0x00000003
        /*07d4*/ 	.word	0x00036850
        /*07d8*/ 	.short	0x010a
        /*07da*/ 	.byte	0x3f
	.zero		1


	//   ....[56]....
        /*07dc*/ 	.word	0x000103c0
        /*07e0*/ 	.word	0x00000007
        /*07e4*/ 	.word	0x00036850
        /*07e8*/ 	.short	0x010a
        /*07ea*/ 	.byte	0x3f
	.zero		1


	//   ....[57]....
        /*07ec*/ 	.word	0x00010560
        /*07f0*/ 	.word	0x00000000
        /*07f4*/ 	.word	0x00036840
        /*07f8*/ 	.short	0x010a
        /*07fa*/ 	.byte	0x3f
	.zero		1


	//   ....[58]....
        /*07fc*/ 	.word	0x00011160
        /*0800*/ 	.word	0x00000009
        /*0804*/ 	.word	0x00036820
        /*0808*/ 	.short	0x010a
        /*080a*/ 	.byte	0x3f
	.zero		1


	//   ....[59]....
        /*080c*/ 	.word	0x000111b0
        /*0810*/ 	.word	0x00000003
        /*0814*/ 	.word	0x00036840
        /*0818*/ 	.short	0x010a
        /*081a*/ 	.byte	0x3f
	.zero		1


	//   ....[60]....
        /*081c*/ 	.word	0x00011200
        /*0820*/ 	.word	0x00000003
        /*0824*/ 	.word	0x00000060
        /*0828*/ 	.short	0x010a
        /*082a*/ 	.byte	0x3f
	.zero		1


	//   ....[61]....
        /*082c*/ 	.word	0x00011250
        /*0830*/ 	.word	0x00000003
        /*0834*/ 	.word	0x00036840
        /*0838*/ 	.short	0x010a
        /*083a*/ 	.byte	0x3f
	.zero		1


	//   ....[62]....
        /*083c*/ 	.word	0x000112a0
        /*0840*/ 	.word	0x00000002
        /*0844*/ 	.word	0x00000060
        /*0848*/ 	.short	0x010a
        /*084a*/ 	.byte	0x3f
	.zero		1


	//   ....[63]....
        /*084c*/ 	.word	0x000112f0
        /*0850*/ 	.word	0x00000002
        /*0854*/ 	.word	0x00036840
        /*0858*/ 	.short	0x010a
        /*085a*/ 	.byte	0x3f
	.zero		1


	//   ....[64]....
        /*085c*/ 	.word	0x00011340
        /*0860*/ 	.word	0x00000002
        /*0864*/ 	.word	0x00000060
        /*0868*/ 	.short	0x010a
        /*086a*/ 	.byte	0x3f
	.zero		1


	//   ....[65]....
        /*086c*/ 	.word	0x00011390
        /*0870*/ 	.word	0x00000002
        /*0874*/ 	.word	0x00036860
        /*0878*/ 	.short	0x010a
        /*087a*/ 	.byte	0x3f
	.zero		1


	//   ....[66]....
        /*087c*/ 	.word	0x000113e0
        /*0880*/ 	.word	0x00000000
        /*0884*/ 	.word	0x00036820
        /*0888*/ 	.short	0x010a
        /*088a*/ 	.byte	0x3f
	.zero		1


	//   ....[67]....
        /*088c*/ 	.word	0x00011580
        /*0890*/ 	.word	0x00000006
        /*0894*/ 	.word	0x00000000
        /*0898*/ 	.short	0x010a
        /*089a*/ 	.byte	0x3f
	.zero		1


	//   ....[68]....
        /*089c*/ 	.word	0x000115d0
        /*08a0*/ 	.word	0x00000003
        /*08a4*/ 	.word	0x00000000
        /*08a8*/ 	.short	0x010a
        /*08aa*/ 	.byte	0x3f
	.zero		1


	//   ....[69]....
        /*08ac*/ 	.word	0x00011620
        /*08b0*/ 	.word	0x00000012
        /*08b4*/ 	.word	0x00000000
        /*08b8*/ 	.short	0x010a
        /*08ba*/ 	.byte	0x3f
	.zero		1


	//----- nvinfo : EIATTR_NUM_MBARRIERS
	.align		4
.L_653:
        /*08bc*/ 	.byte	0x03, 0x38
        /*08be*/ 	.short	0x0016


	//----- nvinfo : EIATTR_EXIT_INSTR_OFFSETS
	.align		4
        /*08c0*/ 	.byte	0x04, 0x1c
        /*08c2*/ 	.short	(.L_655 - .L_654)


	//   ....[0]....
.L_654:
        /*08c4*/ 	.word	0x000009d0


	//   ....[1]....
        /*08c8*/ 	.word	0x0000bae0


	//   ....[2]....
        /*08cc*/ 	.word	0x00010230


	//----- nvinfo : EIATTR_MAX_THREADS
	.align		4
.L_655:
        /*08d0*/ 	.byte	0x04, 0x05
        /*08d2*/ 	.short	(.L_657 - .L_656)
.L_656:
        /*08d4*/ 	.word	0x00000180
        /*08d8*/ 	.word	0x00000001
        /*08dc*/ 	.word	0x00000001


	//----- nvinfo : EIATTR_CRS_STACK_SIZE
	.align		4
.L_657:
        /*08e0*/ 	.byte	0x04, 0x1e
        /*08e2*/ 	.short	(.L_659 - .L_658)
.L_658:
        /*08e4*/ 	.word	0x00000000


	//----- nvinfo : EIATTR_CBANK_PARAM_SIZE
	.align		4
.L_659:
        /*08e8*/ 	.byte	0x03, 0x19
        /*08ea*/ 	.short	0x0a70


	//----- nvinfo : EIATTR_PARAM_CBANK
	.align		4
        /*08ec*/ 	.byte	0x04, 0x0a
        /*08ee*/ 	.short	(.L_661 - .L_660)
	.align		4
.L_660:
        /*08f0*/ 	.word	index@(.nv.constant0._ZN7cutlass13device_kernelIN5flash11enable_sm90INS1_16FlashAttnFwdSm90INS1_25CollectiveMainloopFwdSm90ILi2EN4cute5tupleIJNS5_1CILi1EEES8_S8_EEENS6_IJNS7_ILi128EEENS7_ILi112EEENS7_ILi192EEEEEELi192ENS_6half_tEfNS_4arch4Sm90ELb0ELb0ELb0ELb0ELb0ELb0ELb0ELb1ELb1ELb1ELb0ELb0EEENS1_21CollectiveEpilogueFwdINS6_IJSA_SC_SB_EEES9_SE_SG_Li256ELb0ELb1ELb0ELb0EEENS1_29StaticPersistentTileSchedulerILb0EEEEEEEEEvNT_6ParamsE)
        /*08f4*/ 	.short	0x0210
        /*08f6*/ 	.short	0x0a70


	//----- nvinfo : EIATTR_SW_WAR
	.align		4
.L_661:
        /*08f8*/ 	.byte	0x04, 0x36
        /*08fa*/ 	.short	(.L_663 - .L_662)
.L_662:
        /*08fc*/ 	.word	0x00000008
.L_663:


//--------------------- .nv.info._ZN7cutlass13device_kernelIN5flash11enable_sm90INS1_16FlashAttnFwdSm90INS1_25CollectiveMainloopFwdSm90ILi2EN4cute5tupleIJNS5_1CILi2EEENS7_ILi1EEES9_EEENS6_IJNS7_ILi128EEENS7_ILi112EEENS7_ILi192EEEEEELi192ENS_6half_tEfNS_4arch4Sm90ELb0ELb0ELb0ELb0ELb0ELb0ELb0ELb1ELb1ELb1ELb0ELb0EEENS1_21CollectiveEpilogueFwdINS6_IJSB_SD_SC_EEESA_SF_SH_Li256ELb0ELb1ELb0ELb0EEENS1_29StaticPersistentTileSchedulerILb0EEEEEEEEEvNT_6ParamsE --------------------------
	.section	.nv.info._ZN7cutlass13device_kernelIN5flash11enable_sm90INS1_16FlashAttnFwdSm90INS1_25CollectiveMainloopFwdSm90ILi2EN4cute5tupleIJNS5_1CILi2EEENS7_ILi1EEES9_EEENS6_IJNS7_ILi128EEENS7_ILi112EEENS7_ILi192EEEEEELi192ENS_6half_tEfNS_4arch4Sm90ELb0ELb0ELb0ELb0ELb0ELb0ELb0ELb1ELb1ELb1ELb0ELb0EEENS1_21CollectiveEpilogueFwdINS6_IJSB_SD_SC_EEESA_SF_SH_Li256ELb0ELb1ELb0ELb0EEENS1_29StaticPersistentTileSchedulerILb0EEEEEEEEEvNT_6ParamsE,"",@"SHT_CUDA_INFO"
	.sectionflags	@""
	.align	4


	//----- nvinfo : EIATTR_CUDA_API_VERSION
	.align		4
        /*0000*/ 	.byte	0x04, 0x37
        /*0002*/ 	.short	(.L_665 - .L_664)
.L_664:
        /*0004*/ 	.word	0x00000082


	//----- nvinfo : EIATTR_KPARAM_INFO
	.align		4
.L_665:
        /*0008*/ 	.byte	0x04, 0x17
        /*000a*/ 	.short	(.L_667 - .L_666)
.L_666:
        /*000c*/ 	.word	0x00000000
        /*0010*/ 	.short	0x0000
        /*0012*/ 	.short	0x0070
        /*0014*/ 	.byte	0x00, 0xf0, 0x01, 0x28


	//----- nvinfo : EIATTR_SPARSE_MMA_MASK
	.align		4
.L_667:
        /*0018*/ 	.byte	0x03, 0x50
        /*001a*/ 	.short	0x0000


	//----- nvinfo : EIATTR_MAXREG_COUNT
	.align		4
        /*001c*/ 	.byte	0x03, 0x1b
        /*001e*/ 	.short	0x00a8


	//----- nvinfo : EIATTR_NUM_BARRIERS
	.align		4
        /*0020*/ 	.byte	0x02, 0x4c
        /*0022*/ 	.byte	0x09
	.zero		1


	//----- nvinfo : EIATTR_EXTERNS
	.align		4
        /*0024*/ 	.byte	0x04, 0x0f
        /*0026*/ 	.short	(.L_669 - .L_668)


	//   ....[0]....
	.align		4
.L_668:
        /*0028*/ 	.word	index@(__assertfail)


	//----- nvinfo : EIATTR_ANNOTATIONS
	.align		4
.L_669:
        /*002c*/ 	.byte	0x04, 0x55
        /*002e*/ 	.short	(.L_671 - .L_670)


	//   ....[0]....
.L_670:
        /* <DEDUP_REMOVED lines=34> */


	//----- nvinfo : EIATTR_MERCURY_ISA_VERSION
	.align		4
.L_671:
        /*0238*/ 	.byte	0x03, 0x5f
        /*023a*/ 	.short	0x0101


	//----- nvinfo : EIATTR_INT_WARP_WIDE_INSTR_OFFSETS
	.align		4
        /*023c*/ 	.byte	0x04, 0x31
        /*023e*/ 	.short	(.L_673 - .L_672)


	//   ....[0]....
.L_672:
        /*0240*/ 	.word	0x00000120


	//   ....[1]....
        /*0244*/ 	.word	0x000001c0


	//   ....[2]....
        /*0248*/ 	.word	0x00000230


	//----- nvinfo : EIATTR_COOP_GROUP_MASK_REGIDS
	.align		4
.L_673:
        /*024c*/ 	.byte	0x04, 0x29
        /*024e*/ 	.short	(.L_675 - .L_674)


	//   ....[0]....
.L_674:
        /*0250*/ 	.word	0xffffffff


	//   ....[1]....
        /*0254*/ 	.word	0xffffffff


	//   ....[2]....
        /*0258*/ 	.word	0xffffffff


	//   ....[3]....
        /*025c*/ 	.word	0xffffffff


	//   ....[4]....
        /*0260*/ 	.word	0xffffffff


	//   ....[5]....
        /*0264*/ 	.word	0xffffffff


	//   ....[6]....
        /*0268*/ 	.word	0xffffffff


	//   ....[7]....
        /*026c*/ 	.word	0xffffffff


	//   ....[8]....
        /*0270*/ 	.word	0xffffffff


	//   ....[9]....
        /*0274*/ 	.word	0xffffffff


	//   ....[10]....
        /*0278*/ 	.word	0xffffffff


	//   ....[11]....
        /*027c*/ 	.word	0xffffffff


	//   ....[12]....
        /*0280*/ 	.word	0xffffffff


	//   ....[13]....
        /*0284*/ 	.word	0xffffffff


	//   ....[14]....
        /*0288*/ 	.word	0xffffffff


	//   ....[15]....
        /*028c*/ 	.word	0xffffffff


	//   ....[16]....
        /*0290*/ 	.word	0xffffffff


	//   ....[17]....
        /*0294*/ 	.word	0xffffffff


	//   ....[18]....
        /*0298*/ 	.word	0xffffffff


	//   ....[19]....
        /*029c*/ 	.word	0xffffffff


	//   ....[20]....
        /*02a0*/ 	.word	0xffffffff


	//   ....[21]....
        /*02a4*/ 	.word	0xffffffff


	//   ....[22]....
        /*02a8*/ 	.word	0xffffffff


	//   ....[23]....
        /*02ac*/ 	.word	0xffffffff


	//   ....[24]....
        /*02b0*/ 	.word	0xffffffff


	//   ....[25]....
        /*02b4*/ 	.word	0xffffffff


	//   ....[26]....
        /*02b8*/ 	.word	0xffffffff


	//   ....[27]....
        /*02bc*/ 	.word	0xffffffff


	//   ....[28]....
        /*02c0*/ 	.word	0xffffffff


	//   ....[29]....
        /*02c4*/ 	.word	0xffffffff


	//   ....[30]....
        /*02c8*/ 	.word	0xffffffff


	//   ....[31]....
        /*02cc*/ 	.word	0xffffffff


	//   ....[32]....
        /*02d0*/ 	.word	0xffffffff


	//   ....[33]....
        /*02d4*/ 	.word	0xffffffff


	//   ....[34]....
        /*02d8*/ 	.word	0xffffffff


	//   ....[35]....
        /*02dc*/ 	.word	0xffffffff


	//   ....[36]....
        /*02e0*/ 	.word	0xffffffff


	//   ....[37]....
        /*02e4*/ 	.word	0xffffffff


	//   ....[38]....
        /*02e8*/ 	.word	0xffffffff


	//   ....[39]....
        /*02ec*/ 	.word	0xffffffff


	//   ....[40]....
        /*02f0*/ 	.word	0xffffffff


	//   ....[41]....
        /*02f4*/ 	.word	0xffffffff


	//   ....[42]....
        /*02f8*/ 	.word	0xffffffff


	//   ....[43]....
        /*02fc*/ 	.word	0xffffffff


	//   ....[44]....
        /*0300*/ 	.word	0xffffffff


	//   ....[45]....
        /*0304*/ 	.word	0xffffffff


	//   ....[46]....
        /*0308*/ 	.word	0xffffffff


	//   ....[47]....
        /*030c*/ 	.word	0xffffffff


	//   ....[48]....
        /*0310*/ 	.word	0xffffffff


	//   ....[49]....
        /*0314*/ 	.word	0xffffffff


	//   ....[50]....
        /*0318*/ 	.word	0xffffffff


	//   ....[51]....
        /*031c*/ 	.word	0x0500000f


	//   ....[52]....
        /*0320*/ 	.word	0x0500000f


	//   ....[53]....
        /*0324*/ 	.word	0x0500000f


	//   ....[54]....
        /*0328*/ 	.word	0x0500000f


	//   ....[55]....
        /*032c*/ 	.word	0x0500000f


	//   ....[56]....
        /*0330*/ 	.word	0x0500000f


	//   ....[57]....
        /*0334*/ 	.word	0x0500000f


	//   ....[58]....
        /*0338*/ 	.word	0x0500000f


	//   ....[59]....
        /*033c*/ 	.word	0x0500000f


	//   ....[60]....
        /*0340*/ 	.word	0x0500000f


	//   ....[61]....
        /*0344*/ 	.word	0x0500000f


	//   ....[62]....
        /*0348*/ 	.word	0x0500000f


	//   ....[63]....
        /*034c*/ 	.word	0x0500000f


	//   ....[64]....
        /*0350*/ 	.word	0x0500000f


	//   ....[65]....
        /*0354*/ 	.word	0x0500000f


	//   ....[66]....
        /*0358*/ 	.word	0x0500000f


	//   ....[67]....
        /*035c*/ 	.word	0x0500000f


	//   ....[68]....
        /*0360*/ 	.word	0x0500000f


	//----- nvinfo : EIATTR_COOP_GROUP_INSTR_OFFSETS
	.align		4
.L_675:
        /*0364*/ 	.byte	0x04, 0x28
        /*0366*/ 	.short	(.L_677 - .L_676)


	//   ....[0]....
.L_676:
        /*0368*/ 	.word	0x00000060


	//   ....[1]....
        /*036c*/ 	.word	0x00000130


	//   ....[2]....
        /*0370*/ 	.word	0x000001d0


	//   ....[3]....
        /*0374*/ 	.word	0x000003b0


	//   ....[4]....
        /*0378*/ 	.word	0x000005e0


	//   ....[5]....
        /*037c*/ 	.word	0x00000810


	//   ....[6]....
        /*0380*/ 	.word	0x00000aa0


	//   ....[7]....
        /*0384*/ 	.word	0x00000dc0


	//   ....[8]....
        /*0388*/ 	.word	0x00001290


	//   ....[9]....
        /*038c*/ 	.word	0x00004160


	//   ....[10]....
        /*0390*/ 	.word	0x00004260


	//   ....[11]....
        /*0394*/ 	.word	0x00004790


	//   ....[12]....
        /*0398*/ 	.word	0x000047e0


	//   ....[13]....
        /*039c*/ 	.word	0x000082e0


	//   ....[14]....
        /*03a0*/ 	.word	0x000082f0


	//   ....[15]....
        /*03a4*/ 	.word	0x00008320


	//   ....[16]....
        /*03a8*/ 	.word	0x00008330


	//   ....[17]....
        /*03ac*/ 	.word	0x00009880


	//   ....[18]....
        /*03b0*/ 	.word	0x000098b0


	//   ....[19]....
        /*03b4*/ 	.word	0x00009970


	//   ....[20]....
        /*03b8*/ 	.word	0x00009980


	//   ....[21]....
        /*03bc*/ 	.word	0x0000aea0


	//   ....[22]....
        /*03c0*/ 	.word	0x0000aed0


	//   ....[23]....
        /*03c4*/ 	.word	0x0000af80


	//   ....[24]....
        /*03c8*/ 	.word	0x0000afe0


	//   ....[25]....
        /*03cc*/ 	.word	0x0000b750


	//   ....[26]....
        /*03d0*/ 	.word	0x0000b780


	//   ....[27]....
        /*03d4*/ 	.word	0x0000b8a0


	//   ....[28]....
        /*03d8*/ 	.word	0x0000b8c0


	//   ....[29]....
        /*03dc*/ 	.word	0x0000b9c0


	//   ....[30]....
        /*03e0*/ 	.word	0x0000b9e0


	//   ....[31]....
        /*03e4*/ 	.word	0x0000baf0


	//   ....[32]....
        /*03e8*/ 	.word	0x0000bb30


	//   ....[33]....
        /*03ec*/ 	.word	0x0000c680


	//   ....[34]....
        /*03f0*/ 	.word	0x0000d1d0


	//   ....[35]....
        /*03f4*/ 	.word	0x0000d200


	//   ....[36]....
        /*03f8*/ 	.word	0x0000d2e0


	//   ....[37]....
        /*03fc*/ 	.word	0x0000d2f0


	//   ....[38]....
        /*0400*/ 	.word	0x0000d390


	//   ....[39]....
        /*0404*/ 	.word	0x0000d3a0


	//   ....[40]....
        /*0408*/ 	.word	0x0000d440


	//   ....[41]....
        /*040c*/ 	.word	0x0000d450


	//   ....[42]....
        /*0410*/ 	.word	0x0000d4f0


	//   ....[43]....
        /*0414*/ 	.word	0x0000d500


	//   ....[44]....
        /*0418*/ 	.word	0x0000d5a0


	//   ....[45]....
        /*041c*/ 	.word	0x0000d5b0


	//   ....[46]....
        /*0420*/ 	.word	0x0000d650


	//   ....[47]....
        /*0424*/ 	.word	0x0000d660


	//   ....[48]....
        /*0428*/ 	.word	0x0000d670


	//   ....[49]....
        /*042c*/ 	.word	0x0000d6c0


	//   ....[50]....
        /*0430*/ 	.word	0x00010700


	//   ....[51]....
        /*0434*/ 	.word	0x00010bf0


	//   ....[52]....
        /*0438*/ 	.word	0x00010d60


	//   ....[53]....
        /*043c*/ 	.word	0x00010dc0


	//   ....[54]....
        /*0440*/ 	.word	0x00010f50


	//   ....[55]....
        /*0444*/ 	.word	0x00010fa0


	//   ....[56]....
        /*0448*/ 	.word	0x000110d0


	//   ....[57]....
        /*044c*/ 	.word	0x00011120


	//   ....[58]....
        /*0450*/ 	.word	0x00011250


	//   ....[59]....
        /*0454*/ 	.word	0x000112a0


	//   ....[60]....
        /*0458*/ 	.word	0x000113d0


	//   ....[61]....
        /*045c*/ 	.word	0x00011420


	//   ....[62]....
        /*0460*/ 	.word	0x00011550


	//   ....[63]....
        /*0464*/ 	.word	0x000115a0


	//   ....[64]....
        /*0468*/ 	.word	0x000116d0


	//   ....[65]....
        /*046c*/ 	.word	0x00011720


	//   ....[66]....
        /*0470*/ 	.word	0x00011830


	//   ....[67]....
        /*0474*/ 	.word	0x00011880


	//   ....[68]....
        /*0478*/ 	.word	0x00011c30


	//----- nvinfo : EIATTR_REG_RECONFIG
	.align		4
.L_677:
        /*047c*/ 	.byte	0x01, 0x54
	.zero		2


	//----- nvinfo : EIATTR_SYSCALL_OFFSETS
	.align		4
        /*0480*/ 	.byte	0x04, 0x46
        /*0482*/ 	.short	(.L_679 - .L_678)


	//   ....[0]....
.L_678:
        /*0484*/ 	.word	0x00001650


	//   ....[1]....
        /*0488*/ 	.word	0x0000c2a0


	//   ....[2]....
        /*048c*/ 	.word	0x0000c3e0


	//   ....[3]....
        /*0490*/ 	.word	0x0000c4d0


	//   ....[4]....
        /*0494*/ 	.word	0x0000cd70


	//----- nvinfo : EIATTR_MBARRIER_INSTR_OFFSETS
	.align		4
.L_679:
        /*0498*/ 	.byte	0x04, 0x39
        /*049a*/ 	.short	(.L_681 - .L_680)


	//   ....[0]....
.L_680:
        /*049c*/ 	.word	0x00000250
        /*04a0*/ 	.word	0x000000ff
        /*04a4*/ 	.word	0x00036800
        /*04a8*/ 	.short	0x0100
        /*04aa*/ 	.byte	0x08
	.zero		1


	//   ....[1]....
        /*04ac*/ 	.word	0x00000260
        /*04b0*/ 	.word	0x000000ff
        /*04b4*/ 	.word	0x00036820
        /*04b8*/ 	.short	0x0100
        /*04ba*/ 	.byte	0x08
	.zero		1


	//   ....[2]....
        /*04bc*/ 	.word	0x00000350
        /*04c0*/ 	.word	0x000000ff
        /*04c4*/ 	.word	0x00036830
        /*04c8*/ 	.short	0x0100
        /*04ca*/ 	.byte	0x08
	.zero		1


	//   ....[3]....
        /*04cc*/ 	.word	0x00000360
        /*04d0*/ 	.word	0x000000ff
        /*04d4*/ 	.word	0x00036840
        /*04d8*/ 	.short	0x0100
        /*04da*/ 	.byte	0x08
	.zero		1


	//   ....[4]....
        /*04dc*/ 	.word	0x00000370
        /*04e0*/ 	.word	0x000000ff
        /*04e4*/ 	.word	0x00036838
        /*04e8*/ 	.short	0x0100
        /*04ea*/ 	.byte	0x08
	.zero		1


	//   ....[5]....
        /*04ec*/ 	.word	0x00000380
        /*04f0*/ 	.word	0x000000ff
        /*04f4*/ 	.word	0x00036848
        /*04f8*/ 	.short	0x0100
        /*04fa*/ 	.byte	0x08
	.zero		1


	//   ....[6]....
        /*04fc*/ 	.word	0x00000590
        /*0500*/ 	.word	0x000000ff
        /*0504*/ 	.word	0x00036850
        /*0508*/ 	.short	0x0100
        /*050a*/ 	.byte	0x08
	.zero		1


	//   ....[7]....
        /*050c*/ 	.word	0x000005a0
        /*0510*/ 	.word	0x000000ff
        /*0514*/ 	.word	0x00036860
        /*0518*/ 	.short	0x0100
        /*051a*/ 	.byte	0x08
	.zero		1


	//   ....[8]....
        /*051c*/ 	.word	0x000005b0
        /*0520*/ 	.word	0x000000ff
        /*0524*/ 	.word	0x00036858
        /*0528*/ 	.short	0x0100
        /*052a*/ 	.byte	0x08
	.zero		1


	//   ....[9]....
        /*052c*/ 	.word	0x000005c0
        /*0530*/ 	.word	0x000000ff
        /*0534*/ 	.word	0x00036868
        /*0538*/ 	.short	0x0100
        /*053a*/ 	.byte	0x08
	.zero		1


	//   ....[10]....
        /*053c*/ 	.word	0x000007c0
        /*0540*/ 	.word	0x000000ff
        /*0544*/ 	.word	0x00036870
        /*0548*/ 	.short	0x0100
        /*054a*/ 	.byte	0x08
	.zero		1


	//   ....[11]....
        /*054c*/ 	.word	0x000007d0
        /*0550*/ 	.word	0x000000ff
        /*0554*/ 	.word	0x00036880
        /*0558*/ 	.short	0x0100
        /*055a*/ 	.byte	0x08
	.zero		1


	//   ....[12]....
        /*055c*/ 	.word	0x000007e0
        /*0560*/ 	.word	0x000000ff
        /*0564*/ 	.word	0x00036878
        /*0568*/ 	.short	0x0100
        /*056a*/ 	.byte	0x08
	.zero		1


	//   ....[13]....
        /*056c*/ 	.word	0x000007f0
        /*0570*/ 	.word	0x000000ff
        /*0574*/ 	.word	0x00036888
        /*0578*/ 	.short	0x0100
        /*057a*/ 	.byte	0x08
	.zero		1


	//   ....[14]....
        /*057c*/ 	.word	0x00000a50
        /*0580*/ 	.word	0x000000ff
        /*0584*/ 	.word	0x00036890
        /*0588*/ 	.short	0x0100
        /*058a*/ 	.byte	0x08
	.zero		1


	//   ....[15]....
        /*058c*/ 	.word	0x00000a60
        /*0590*/ 	.word	0x000000ff
        /*0594*/ 	.word	0x000368a0
        /*0598*/ 	.short	0x0100
        /*059a*/ 	.byte	0x08
	.zero		1


	//   ....[16]....
        /*059c*/ 	.word	0x00000a70
        /*05a0*/ 	.word	0x000000ff
        /*05a4*/ 	.word	0x00036898
        /*05a8*/ 	.short	0x0100
        /*05aa*/ 	.byte	0x08
	.zero		1


	//   ....[17]....
        /*05ac*/ 	.word	0x00000a80
        /*05b0*/ 	.word	0x000000ff
        /*05b4*/ 	.word	0x000368a8
        /*05b8*/ 	.short	0x0100
        /*05ba*/ 	.byte	0x08
	.zero		1


	//   ....[18]....
        /*05bc*/ 	.word	0x00000d20
        /*05c0*/ 	.word	0x000000ff
        /*05c4*/ 	.word	0x000368b0
        /*05c8*/ 	.short	0x0100
        /*05ca*/ 	.byte	0x08
	.zero		1


	//   ....[19]....
        /*05cc*/ 	.word	0x00000d30
        /*05d0*/ 	.word	0x000000ff
        /*05d4*/ 	.word	0x000368c0
        /*05d8*/ 	.short	0x0100
        /*05da*/ 	.byte	0x08
	.zero		1


	//   ....[20]....
        /*05dc*/ 	.word	0x00000d40
        /*05e0*/ 	.word	0x000000ff
        /*05e4*/ 	.word	0x000368b8
        /*05e8*/ 	.short	0x0100
        /*05ea*/ 	.byte	0x08
	.zero		1


	//   ....[21]....
        /*05ec*/ 	.word	0x00000d50
        /*05f0*/ 	.word	0x000000ff
        /*05f4*/ 	.word	0x000368c8
        /*05f8*/ 	.short	0x0100
        /*05fa*/ 	.byte	0x08
	.zero		1


	//   ....[22]....
        /*05fc*/ 	.word	0x00001690
        /*0600*/ 	.word	0x000000ff
        /*0604*/ 	.word	0x00036800
        /*0608*/ 	.short	0x010a
        /*060a*/ 	.byte	0x25
	.zero		1


	//   ....[23]....
        /*060c*/ 	.word	0x00001710
        /*0610*/ 	.word	0x00000002
        /*0614*/ 	.word	0x00036830
        /*0618*/ 	.short	0x010a
        /*061a*/ 	.byte	0x3f
	.zero		1


	//   ....[24]....
        /*061c*/ 	.word	0x00001750
        /*0620*/ 	.word	0x00000002
        /*0624*/ 	.word	0x00036830
        /*0628*/ 	.short	0x010a
        /*062a*/ 	.byte	0x3f
	.zero		1


	//   ....[25]....
        /*062c*/ 	.word	0x00004d60
        /*0630*/ 	.word	0x00000005
        /*0634*/ 	.word	0x00000000
        /*0638*/ 	.short	0x0101
        /*063a*/ 	.byte	0x3f
	.zero		1


	//   ....[26]....
        /*063c*/ 	.word	0x00005600
        /*0640*/ 	.word	0x000000ff
        /*0644*/ 	.word	0x00036830
        /*0648*/ 	.short	0x010a
        /*064a*/ 	.byte	0x26
	.zero		1


	//   ....[27]....
        /*064c*/ 	.word	0x00005640
        /*0650*/ 	.word	0x000000ff
        /*0654*/ 	.word	0x00036830
        /*0658*/ 	.short	0x010a
        /*065a*/ 	.byte	0x26
	.zero		1


	//   ....[28]....
        /*065c*/ 	.word	0x00007c30
        /*0660*/ 	.word	0x000000ff
        /*0664*/ 	.word	0x00036850
        /*0668*/ 	.short	0x010a
        /*066a*/ 	.byte	0x07
	.zero		1


	//   ....[29]....
        /*066c*/ 	.word	0x00007c70
        /*0670*/ 	.word	0x000000ff
        /*0674*/ 	.word	0x00036850
        /*0678*/ 	.short	0x010a
        /*067a*/ 	.byte	0x07
	.zero		1


	//   ....[30]....
        /*067c*/ 	.word	0x00008cd0
        /*0680*/ 	.word	0x00000005
        /*0684*/ 	.word	0x00000000
        /*0688*/ 	.short	0x0101
        /*068a*/ 	.byte	0x3f
	.zero		1


	//   ....[31]....
        /*068c*/ 	.word	0x00008fc0
        /*0690*/ 	.word	0x0000007e
        /*0694*/ 	.word	0x00000000
        /*0698*/ 	.short	0x0101
        /*069a*/ 	.byte	0x3f
	.zero		1


	//   ....[32]....
        /*069c*/ 	.word	0x000097d0
        /*06a0*/ 	.word	0x000000ff
        /*06a4*/ 	.word	0x00036850
        /*06a8*/ 	.short	0x010a
        /*06aa*/ 	.byte	0x09
	.zero		1


	//   ....[33]....
        /*06ac*/ 	.word	0x00009810
        /*06b0*/ 	.word	0x000000ff
        /*06b4*/ 	.word	0x00036850
        /*06b8*/ 	.short	0x010a
        /*06ba*/ 	.byte	0x09
	.zero		1


	//   ....[34]....
        /*06bc*/ 	.word	0x00009e00
        /*06c0*/ 	.word	0x0000001a
        /*06c4*/ 	.word	0x00000000
        /*06c8*/ 	.short	0x0101
        /*06ca*/ 	.byte	0x3f
	.zero		1


	//   ....[35]....
        /*06cc*/ 	.word	0x0000b720
        /*06d0*/ 	.word	0x000000ff
        /*06d4*/ 	.word	0x00000000
        /*06d8*/ 	.short	0x0101
        /*06da*/ 	.byte	0x05
	.zero		1


	//   ....[36]....
        /*06dc*/ 	.word	0x0000b790
        /*06e0*/ 	.word	0x000000ff
        /*06e4*/ 	.word	0x00000000
        /*06e8*/ 	.short	0x0101
        /*06ea*/ 	.byte	0x04
	.zero		1


	//   ....[37]....
        /*06ec*/ 	.word	0x0000c8a0
        /*06f0*/ 	.word	0x00000002
        /*06f4*/ 	.word	0x00036840
        /*06f8*/ 	.short	0x010a
        /*06fa*/ 	.byte	0x3f
	.zero		1


	//   ....[38]....
        /*06fc*/ 	.word	0x0000d7f0
        /*0700*/ 	.word	0x000000ff
        /*0704*/ 	.word	0x00036800
        /*0708*/ 	.short	0x0107
        /*070a*/ 	.byte	0x24
	.zero		1


	//   ....[39]....
        /*070c*/ 	.word	0x0000d860
        /*0710*/ 	.word	0x000000ff
        /*0714*/ 	.word	0x00036800
        /*0718*/ 	.short	0x0101
        /*071a*/ 	.byte	0x24
	.zero		1


	//   ....[40]....
        /*071c*/ 	.word	0x0000d880
        /*0720*/ 	.word	0x000000ff
        /*0724*/ 	.word	0x00036820
        /*0728*/ 	.short	0x010a
        /*072a*/ 	.byte	0x24
	.zero		1


	//   ....[41]....
        /*072c*/ 	.word	0x0000dba0
        /*0730*/ 	.word	0x00000003
        /*0734*/ 	.word	0x00036840
        /*0738*/ 	.short	0x010a
        /*073a*/ 	.byte	0x3f
	.zero		1


	//   ....[42]....
        /*073c*/ 	.word	0x0000e0f0
        /*0740*/ 	.word	0x00000002
        /*0744*/ 	.word	0x00036860
        /*0748*/ 	.short	0x010a
        /*074a*/ 	.byte	0x3f
	.zero		1


	//   ....[43]....
        /*074c*/ 	.word	0x0000e8c0
        /*0750*/ 	.word	0x00000003
        /*0754*/ 	.word	0x00036840
        /*0758*/ 	.short	0x010a
        /*075a*/ 	.byte	0x3f
	.zero		1


	//   ....[44]....
        /*075c*/ 	.word	0x0000ee10
        /*0760*/ 	.word	0x00000002
        /*0764*/ 	.word	0x00036860
        /*0768*/ 	.short	0x010a
        /*076a*/ 	.byte	0x3f
	.zero		1


	//   ....[45]....
        /*076c*/ 	.word	0x0000f540
        /*0770*/ 	.word	0x00000003
        /*0774*/ 	.word	0x00036840
        /*0778*/ 	.short	0x010a
        /*077a*/ 	.byte	0x3f
	.zero		1


	//   ....[46]....
        /*077c*/ 	.word	0x0000fa80
        /*0780*/ 	.word	0x00000002
        /*0784*/ 	.word	0x00036860
        /*0788*/ 	.short	0x010a
        /*078a*/ 	.byte	0x3f
	.zero		1


	//   ....[47]....
        /*078c*/ 	.word	0x00010020
        /*0790*/ 	.word	0x00000000
        /*0794*/ 	.word	0x00036860
        /*0798*/ 	.short	0x010a
        /*079a*/ 	.byte	0x3f
	.zero		1


	//   ....[48]....
        /*079c*/ 	.word	0x00010680
        /*07a0*/ 	.word	0x00000000
        /*07a4*/ 	.word	0x00036820
        /*07a8*/ 	.short	0x010a
        /*07aa*/ 	.byte	0x3f
	.zero		1


	//   ....[49]....
        /*07ac*/ 	.word	0x00010870
        /*07b0*/ 	.word	0x00000006
        /*07b4*/ 	.word	0x00000000
        /*07b8*/ 	.short	0x010a
        /*07ba*/ 	.byte	0x3f
	.zero		1


	//   ....[50]....
        /*07bc*/ 	.word	0x000108a0
        /*07c0*/ 	.word	0x00000007
        /*07c4*/ 	.word	0x00000000
        /*07c8*/ 	.short	0x010a
        /*07ca*/ 	.byte	0x3f
	.zero		1


	//   ....[51]....
        /*07cc*/ 	.word	0x00010900
        /*07d0*/ 	.word	0x00000004
        /*07d4*/ 	.word	0x00000000
        /*07d8*/ 	.short	0x010a
        /*07da*/ 	.byte	0x3f
	.zero		1


	//   ....[52]....
        /*07dc*/ 	.word	0x00010930
        /*07e0*/ 	.word	0x00000003
        /*07e4*/ 	.word	0x00000000
        /*07e8*/ 	.short	0x010a
        /*07ea*/ 	.byte	0x3f
	.zero		1


	//   ....[53]....
        /*07ec*/ 	.word	0x000109a0
        /*07f0*/ 	.word	0x00000003
        /*07f4*/ 	.word	0x00036800
        /*07f8*/ 	.short	0x010a
        /*07fa*/ 	.byte	0x3f
	.zero		1


	//   ....[54]....
        /*07fc*/ 	.word	0x000109f0
        /*0800*/ 	.word	0x00000002
        /*0804*/ 	.word	0x00036830
        /*0808*/ 	.short	0x010a
        /*080a*/ 	.byte	0x3f
	.zero		1


	//   ....[55]....
        /*080c*/ 	.word	0x00010a50
        /*0810*/ 	.word	0x00000003
        /*0814*/ 	.word	0x00036830
        /*0818*/ 	.short	0x010a
        /*081a*/ 	.byte	0x3f
	.zero		1


	//   ....[56]....
        /*081c*/ 	.word	0x00010ab0
        /*0820*/ 	.word	0x00000003
        /*0824*/ 	.word	0x00036850
        /*0828*/ 	.short	0x010a
        /*082a*/ 	.byte	0x3f
	.zero		1


	//   ....[57]....
        /*082c*/ 	.word	0x00010b10
        /*0830*/ 	.word	0x00000007
        /*0834*/ 	.word	0x00036850
        /*0838*/ 	.short	0x010a
        /*083a*/ 	.byte	0x3f
	.zero		1


	//   ....[58]....
        /*083c*/ 	.word	0x00010cb0
        /*0840*/ 	.word	0x00000002
        /*0844*/ 	.word	0x00036840
        /*0848*/ 	.short	0x010a
        /*084a*/ 	.byte	0x3f
	.zero		1


	//   ....[59]....
        /*084c*/ 	.word	0x000118d0
        /*0850*/ 	.word	0x00000002
        /*0854*/ 	.word	0x00036820
        /*0858*/ 	.short	0x010a
        /*085a*/ 	.byte	0x3f
	.zero		1


	//   ....[60]....
        /*085c*/ 	.word	0x00011920
        /*0860*/ 	.word	0x00000003
        /*0864*/ 	.word	0x00036840
        /*0868*/ 	.short	0x010a
        /*086a*/ 	.byte	0x3f
	.zero		1


	//   ....[61]....
        /*086c*/ 	.word	0x00011970
        /*0870*/ 	.word	0x00000002
        /*0874*/ 	.word	0x00036860
        /*0878*/ 	.short	0x010a
        /*087a*/ 	.byte	0x3f
	.zero		1


	//   ....[62]....
        /*087c*/ 	.word	0x000119c0
        /*0880*/ 	.word	0x00000003
        /*0884*/ 	.word	0x00036840
        /*0888*/ 	.short	0x010a
        /*088a*/ 	.byte	0x3f
	.zero		1


	//   ....[63]....
        /*088c*/ 	.word	0x00011a10
        /*0890*/ 	.word	0x00000002
        /*0894*/ 	.word	0x00036860
        /*0898*/ 	.short	0x010a
        /*089a*/ 	.byte	0x3f
	.zero		1


	//   ....[64]....
        /*089c*/ 	.word	0x00011a60
        /*08a0*/ 	.word	0x00000003
        /*08a4*/ 	.word	0x00036840
        /*08a8*/ 	.short	0x010a
        /*08aa*/ 	.byte	0x3f
	.zero		1


	//   ....[65]....
        /*08ac*/ 	.word	0x00011ab0
        /*08b0*/ 	.word	0x00000002
        /*08b4*/ 	.word	0x00036860
        /*08b8*/ 	.short	0x010a
        /*08ba*/ 	.byte	0x3f
	.zero		1


	//   ....[66]....
        /*08bc*/ 	.word	0x00011b00
        /*08c0*/ 	.word	0x00000000
        /*08c4*/ 	.word	0x00036860
        /*08c8*/ 	.short	0x010a
        /*08ca*/ 	.byte	0x3f
	.zero		1


	//   ....[67]....
        /*08cc*/ 	.word	0x00011b50
        /*08d0*/ 	.word	0x00000000
        /*08d4*/ 	.word	0x00036820
        /*08d8*/ 	.short	0x010a
        /*08da*/ 	.byte	0x3f
	.zero		1


	//   ....[68]....
        /*08dc*/ 	.word	0x00011cf0
        /*08e0*/ 	.word	0x00000006
        /*08e4*/ 	.word	0x00000000
        /*08e8*/ 	.short	0x010a
        /*08ea*/ 	.byte	0x3f
	.zero		1


	//   ....[69]....
        /*08ec*/ 	.word	0x00011d40
        /*08f0*/ 	.word	0x00000007
        /*08f4*/ 	.word	0x00000000
        /*08f8*/ 	.short	0x010a
        /*08fa*/ 	.byte	0x3f
	.zero		1


	//   ....[70]....
        /*08fc*/ 	.word	0x00011d90
        /*0900*/ 	.word	0x00000004
        /*0904*/ 	.word	0x00000000
        /*0908*/ 	.short	0x010a
        /*090a*/ 	.byte	0x3f
	.zero		1


	//----- nvinfo : EIATTR_NUM_MBARRIERS
	.align		4
.L_681:
        /*090c*/ 	.byte	0x03, 0x38
        /*090e*/ 	.short	0x0016


	//----- nvinfo : EIATTR_EXIT_INSTR_OFFSETS
	.align		4
        /*0910*/ 	.byte	0x04, 0x1c
        /*0912*/ 	.short	(.L_683 - .L_682)


	//   ....[0]....
.L_682:
        /*0914*/ 	.word	0x00000ee0


	//   ....[1]....
        /*0918*/ 	.word	0x0000bc70


	//   ....[2]....
        /*091c*/ 	.word	0x00010980


	//----- nvinfo : EIATTR_MAX_THREADS
	.align		4
.L_683:
        /*0920*/ 	.byte	0x04, 0x05
        /*0922*/ 	.short	(.L_685 - .L_684)
.L_684:
        /*0924*/ 	.word	0x00000180
        /*0928*/ 	.word	0x00000001
        /*092c*/ 	.word	0x00000001


	//----- nvinfo : EIATTR_CRS_STACK_SIZE
	.align		4
.L_685:
        /*0930*/ 	.byte	0x04, 0x1e
        /*0932*/ 	.short	(.L_687 - .L_686)
.L_686:
        /*0934*/ 	.word	0x00000000


	//----- nvinfo : EIATTR_CBANK_PARAM_SIZE
	.align		4
.L_687:
        /*0938*/ 	.byte	0x03, 0x19
        /*093a*/ 	.short	0x0a70


	//----- nvinfo : EIATTR_PARAM_CBANK
	.align		4
        /*093c*/ 	.byte	0x04, 0x0a
        /*093e*/ 	.short	(.L_689 - .L_688)
	.align		4
.L_688:
        /*0940*/ 	.word	index@(.nv.constant0._ZN7cutlass13device_kernelIN5flash11enable_sm90INS1_16FlashAttnFwdSm90INS1_25CollectiveMainloopFwdSm90ILi2EN4cute5tupleIJNS5_1CILi2EEENS7_ILi1EEES9_EEENS6_IJNS7_ILi128EEENS7_ILi112EEENS7_ILi192EEEEEELi192ENS_6half_tEfNS_4arch4Sm90ELb0ELb0ELb0ELb0ELb0ELb0ELb0ELb1ELb1ELb1ELb0ELb0EEENS1_21CollectiveEpilogueFwdINS6_IJSB_SD_SC_EEESA_SF_SH_Li256ELb0ELb1ELb0ELb0EEENS1_29StaticPersistentTileSchedulerILb0EEEEEEEEEvNT_6ParamsE)
        /*0944*/ 	.short	0x0210
        /*0946*/ 	.short	0x0a70


	//----- nvinfo : EIATTR_SW_WAR
	.align		4
.L_689:
        /*0948*/ 	.byte	0x04, 0x36
        /*094a*/ 	.short	(.L_691 - .L_690)
.L_690:
        /*094c*/ 	.word	0x00000008
.L_691:


//--------------------- .nv.info._ZN7cutlass13device_kernelIN5flash11enable_sm90INS1_16FlashAttnFwdSm90INS1_25CollectiveMainloopFwdSm90ILi2EN4cute5tupleIJNS5_1CILi1EEES8_S8_EEENS6_IJNS7_ILi128EEENS7_ILi112EEENS7_ILi192EEEEEELi192ENS_6half_tEfNS_4arch4Sm90ELb0ELb0ELb0ELb1ELb0ELb0ELb0ELb1ELb1ELb1ELb0ELb0EEENS1_21CollectiveEpilogueFwdINS6_IJSA_SC_SB_EEES9_SE_SG_Li256ELb1ELb1ELb0ELb0EEENS1_36VarlenDynamicPersistentTileSchedulerILi128ELi112ELi256ELi128ELb0ELb1ELb1ELb0ELb1ELb1EEEEEEEEEvNT_6ParamsE --------------------------
	.section	.nv.info._ZN7cutlass13device_kernelIN5flash11enable_sm90INS1_16FlashAttnFwdSm90INS1_25CollectiveMainloopFwdSm90ILi2EN4cute5tupleIJNS5_1CILi1EEES8_S8_EEENS6_IJNS7_ILi128EEENS7_ILi112EEENS7_ILi192EEEEEELi192ENS_6half_tEfNS_4arch4Sm90ELb0ELb0ELb0ELb1ELb0ELb0ELb0ELb1ELb1ELb1ELb0ELb0EEENS1_21CollectiveEpilogueFwdINS6_IJSA_SC_SB_EEES9_SE_SG_Li256ELb1ELb1ELb0ELb0EEENS1_36VarlenDynamicPersistentTileSchedulerILi128ELi112ELi256ELi128ELb0ELb1ELb1ELb0ELb1ELb1EEEEEEEEEvNT_6ParamsE,"",@"SHT_CUDA_INFO"
	.sectionflags	@""
	.align	4


	//----- nvinfo : EIATTR_CUDA_API_VERSION
	.align		4
        /*0000*/ 	.byte	0x04, 0x37
        /*0002*/ 	.short	(.L_693 - .L_692)
.L_692:
        /*0004*/ 	.word	0x00000082


	//----- nvinfo : EIATTR_KPARAM_INFO
	.align		4
.L_693:
        /*0008*/ 	.byte	0x04, 0x17
        /*000a*/ 	.short	(.L_695 - .L_694)
.L_694:
        /*000c*/ 	.word	0x00000000
        /*0010*/ 	.short	0x0000
        /*0012*/ 	.short	0x0070
        /*0014*/ 	.byte	0x00, 0xf0, 0x01, 0x2a


	//----- nvinfo : EIATTR_SPARSE_MMA_MASK
	.align		4
.L_695:
        /*0018*/ 	.byte	0x03, 0x50
        /*001a*/ 	.short	0x0000


	//----- nvinfo : EIATTR_MAXREG_COUNT
	.align		4
        /*001c*/ 	.byte	0x03, 0x1b
        /*001e*/ 	.short	0x00a8


	//----- nvinfo : EIATTR_NUM_BARRIERS
	.align		4
        /*0020*/ 	.byte	0x02, 0x4c
        /*0022*/ 	.byte	0x09
	.zero		1


	//----- nvinfo : EIATTR_EXTERNS
	.align		4
        /*0024*/ 	.byte	0x04, 0x0f
        /*0026*/ 	.short	(.L_697 - .L_696)


	//   ....[0]....
	.align		4
.L_696:
        /*0028*/ 	.word	index@(__assertfail)


	//----- nvinfo : EIATTR_ANNOTATIONS
	.align		4
.L_697:
        /*002c*/ 	.byte	0x04, 0x55
        /*002e*/ 	.short	(.L_699 - .L_698)


	//   ....[0]....
.L_698:
        /* <DEDUP_REMOVED lines=80> */


	//----- nvinfo : EIATTR_MERCURY_ISA_VERSION
	.align		4
.L_699:
        /*0520*/ 	.byte	0x03, 0x5f
        /*0522*/ 	.short	0x0101


	//----- nvinfo : EIATTR_UNUSED_LOAD_BYTE_OFFSET
	.align		4
        /*0524*/ 	.byte	0x04, 0x44
        /*0526*/ 	.short	(.L_701 - .L_700)


	//   ....[0]....
.L_700:
        /*0528*/ 	.word	0x000009f0
        /*052c*/ 	.word	0x0000fff0


	//   ....[1]....
        /*0530*/ 	.word	0x0000a750
        /*0534*/ 	.word	0x0000fff0


	//----- nvinfo : EIATTR_INT_WARP_WIDE_INSTR_OFFSETS
	.align		4
.L_701:
        /*0538*/ 	.byte	0x04, 0x31
        /*053a*/ 	.short	(.L_703 - .L_702)


	//   ....[0]....
.L_702:
        /*053c*/ 	.word	0x00000120


	//   ....[1]....
        /*0540*/ 	.word	0x00000160


	//   ....[2]....
        /*0544*/ 	.word	0x00000220


	//   ....[3]....
        /*0548*/ 	.word	0x0000dda0


	//   ....[4]....
        /*054c*/ 	.word	0x0000de30


	//   ....[5]....
        /*0550*/ 	.word	0x00011de0


	//   ....[6]....
        /*0554*/ 	.word	0x00011e40


	//----- nvinfo : EIATTR_COOP_GROUP_MASK_REGIDS
	.align		4
.L_703:
        /*0558*/ 	.byte	0x04, 0x29
        /*055a*/ 	.short	(.L_705 - .L_704)


	//   ....[0]....
.L_704:
        /*055c*/ 	.word	0xffffffff


	//   ....[1]....
        /*0560*/ 	.word	0xffffffff


	//   ....[2]....
        /*0564*/ 	.word	0xffffffff


	//   ....[3]....
        /*0568*/ 	.word	0xffffffff


	//   ....[4]....
        /*056c*/ 	.word	0xffffffff


	//   ....[5]....
        /*0570*/ 	.word	0xffffffff


	//   ....[6]....
        /*0574*/ 	.word	0xffffffff


	//   ....[7]....
        /*0578*/ 	.word	0xffffffff


	//   ....[8]....
        /*057c*/ 	.word	0xffffffff


	//   ....[9]....
        /*0580*/ 	.word	0xffffffff


	//   ....[10]....
        /*0584*/ 	.word	0xffffffff


	//   ....[11]....
        /*0588*/ 	.word	0xffffffff


	//   ....[12]....
        /*058c*/ 	.word	0xffffffff


	//   ....[13]....
        /*0590*/ 	.word	0xffffffff


	//   ....[14]....
        /*0594*/ 	.word	0xffffffff


	//   ....[15]....
        /*0598*/ 	.word	0xffffffff


	//   ....[16]....
        /*059c*/ 	.word	0xffffffff


	//   ....[17]....
        /*05a0*/ 	.word	0xffffffff


	//   ....[18]....
        /*05a4*/ 	.word	0xffffffff


	//   ....[19]....
        /*05a8*/ 	.word	0xffffffff


	//   ....[20]....
        /*05ac*/ 	.word	0xffffffff


	//   ....[21]....
        /*05b0*/ 	.word	0xffffffff


	//   ....[22]....
        /*05b4*/ 	.word	0xffffffff


	//   ....[23]....
        /*05b8*/ 	.word	0xffffffff


	//   ....[24]....
        /*05bc*/ 	.word	0xffffffff


	//   ....[25]....
        /*05c0*/ 	.word	0xffffffff


	//   ....[26]....
        /*05c4*/ 	.word	0xffffffff


	//   ....[27]....
        /*05c8*/ 	.word	0xffffffff


	//   ....[28]....
        /*05cc*/ 	.word	0xffffffff


	//   ....[29]....
        /*05d0*/ 	.word	0xffffffff


	//   ....[30]....
        /*05d4*/ 	.word	0xffffffff


	//   ....[31]....
        /*05d8*/ 	.word	0xffffffff


	//   ....[32]....
        /*05dc*/ 	.word	0xffffffff


	//   ....[33]....
        /*05e0*/ 	.word	0xffffffff


	//   ....[34]....
        /*05e4*/ 	.word	0xffffffff


	//   ....[35]....
        /*05e8*/ 	.word	0xffffffff


	//   ....[36]....
        /*05ec*/ 	.word	0xffffffff


	//   ....[37]....
        /*05f0*/ 	.word	0xffffffff


	//   ....[38]....
        /*05f4*/ 	.word	0xffffffff


	//   ....[39]....
        /*05f8*/ 	.word	0xffffffff


	//   ....[40]....
        /*05fc*/ 	.word	0xffffffff


	//   ....[41]....
        /*0600*/ 	.word	0xffffffff


	//   ....[42]....
        /*0604*/ 	.word	0xffffffff


	//   ....[43]....
        /*0608*/ 	.word	0xffffffff


	//   ....[44]....
        /*060c*/ 	.word	0xffffffff


	//   ....[45]....
        /*0610*/ 	.word	0xffffffff


	//   ....[46]....
        /*0614*/ 	.word	0xffffffff


	//   ....[47]....
        /*0618*/ 	.word	0xffffffff


	//   ....[48]....
        /*061c*/ 	.word	0xffffffff


	//   ....[49]....
        /*0620*/ 	.word	0xffffffff


	//   ....[50]....
        /*0624*/ 	.word	0xffffffff


	//   ....[51]....
        /*0628*/ 	.word	0xffffffff


	//   ....[52]....
        /*062c*/ 	.word	0xffffffff


	//   ....[53]....
        /*0630*/ 	.word	0xffffffff


	//   ....[54]....
        /*0634*/ 	.word	0xffffffff


	//   ....[55]....
        /*0638*/ 	.word	0xffffffff


	//   ....[56]....
        /*063c*/ 	.word	0xffffffff


	//   ....[57]....
        /*0640*/ 	.word	0xffffffff


	//   ....[58]....
        /*0644*/ 	.word	0xffffffff


	//   ....[59]....
        /*0648*/ 	.word	0xffffffff


	//   ....[60]....
        /*064c*/ 	.word	0xffffffff


	//   ....[61]....
        /*0650*/ 	.word	0xffffffff


	//   ....[62]....
        /*0654*/ 	.word	0xffffffff


	//   ....[63]....
        /*0658*/ 	.word	0xffffffff


	//   ....[64]....
        /*065c*/ 	.word	0xffffffff


	//   ....[65]....
        /*0660*/ 	.word	0xffffffff


	//   ....[66]....
        /*0664*/ 	.word	0xffffffff


	//   ....[67]....
        /*0668*/ 	.word	0xffffffff


	//   ....[68]....
        /*066c*/ 	.word	0xffffffff


	//   ....[69]....
        /*0670*/ 	.word	0xffffffff


	//   ....[70]....
        /*0674*/ 	.word	0xffffffff


	//   ....[71]....
        /*0678*/ 	.word	0xffffffff


	//   ....[72]....
        /*067c*/ 	.word	0xffffffff


	//   ....[73]....
        /*0680*/ 	.word	0xffffffff


	//   ....[74]....
        /*0684*/ 	.word	0xffffffff


	//   ....[75]....
        /*0688*/ 	.word	0xffffffff


	//   ....[76]....
        /*068c*/ 	.word	0xffffffff


	//   ....[77]....
        /*0690*/ 	.word	0xffffffff


	//   ....[78]....
        /*0694*/ 	.word	0xffffffff


	//   ....[79]....
        /*0698*/ 	.word	0xffffffff


	//   ....[80]....
        /*069c*/ 	.word	0xffffffff


	//   ....[81]....
        /*06a0*/ 	.word	0xffffffff


	//   ....[82]....
        /*06a4*/ 	.word	0xffffffff


	//   ....[83]....
        /*06a8*/ 	.word	0xffffffff


	//   ....[84]....
        /*06ac*/ 	.word	0xffffffff


	//   ....[85]....
        /*06b0*/ 	.word	0xffffffff


	//   ....[86]....
        /*06b4*/ 	.word	0xffffffff


	//   ....[87]....
        /*06b8*/ 	.word	0xffffffff


	//   ....[88]....
        /*06bc*/ 	.word	0xffffffff


	//   ....[89]....
        /*06c0*/ 	.word	0xffffffff


	//   ....[90]....
        /*06c4*/ 	.word	0xffffffff


	//   ....[91]....
        /*06c8*/ 	.word	0x0500000f


	//   ....[92]....
        /*06cc*/ 	.word	0x0500000f


	//   ....[93]....
        /*06d0*/ 	.word	0x0500000f


	//   ....[94]....
        /*06d4*/ 	.word	0x0500000f


	//   ....[95]....
        /*06d8*/ 	.word	0x0500000f


	//   ....[96]....
        /*06dc*/ 	.word	0x0500000f


	//   ....[97]....
        /*06e0*/ 	.word	0x0500000f


	//   ....[98]....
        /*06e4*/ 	.word	0x0500000f


	//   ....[99]....
        /*06e8*/ 	.word	0x0500000f


	//   ....[100]....
        /*06ec*/ 	.word	0x0500000f


	//   ....[101]....
        /*06f0*/ 	.word	0x0500000f


	//   ....[102]....
        /*06f4*/ 	.word	0x0500000f


	//   ....[103]....
        /*06f8*/ 	.word	0x0500000f


	//   ....[104]....
        /*06fc*/ 	.word	0x0500000f


	//   ....[105]....
        /*0700*/ 	.word	0x0500000f


	//   ....[106]....
        /*0704*/ 	.word	0x0500000f


	//   ....[107]....
        /*0708*/ 	.word	0x0500000f


	//   ....[108]....
        /*070c*/ 	.word	0x0500000f


	//   ....[109]....
        /*0710*/ 	.word	0x0500000f


	//   ....[110]....
        /*0714*/ 	.word	0x0500000f


	//   ....[111]....
        /*0718*/ 	.word	0x0500000f


	//   ....[112]....
        /*071c*/ 	.word	0x0500000f


	//   ....[113]....
        /*0720*/ 	.word	0x0500000f


	//   ....[114]....
        /*0724*/ 	.word	0x0500000f


	//   ....[115]....
        /*0728*/ 	.word	0x0500000f


	//   ....[116]....
        /*072c*/ 	.word	0x0500000f


	//   ....[117]....
        /*0730*/ 	.word	0x0500000f


	//   ....[118]....
        /*0734*/ 	.word	0x0500000f


	//   ....[119]....
        /*0738*/ 	.word	0x0500000f


	//   ....[120]....
        /*073c*/ 	.word	0x0500000f


	//   ....[121]....
        /*0740*/ 	.word	0x0500000f


	//   ....[122]....
        /*0744*/ 	.word	0x0500000f


	//   ....[123]....
        /*0748*/ 	.word	0x0500000f


	//   ....[124]....
        /*074c*/ 	.word	0x0500000f


	//   ....[125]....
        /*0750*/ 	.word	0x0500000f


	//----- nvinfo : EIATTR_COOP_GROUP_INSTR_OFFSETS
	.align		4
.L_705:
        /*0754*/ 	.byte	0x04, 0x28
        /*0756*/ 	.short	(.L_707 - .L_706)


	//   ....[0]....
.L_706:
        /*0758*/ 	.word	0x00000060


	//   ....[1]....
        /*075c*/ 	.word	0x00000130


	//   ....[2]....
        /*0760*/ 	.word	0x00000230


	//   ....[3]....
        /*0764*/ 	.word	0x000003a0


	//   ....[4]....
        /*0768*/ 	.word	0x00000500


	//   ....[5]....
        /*076c*/ 	.word	0x00000620


	//   ....[6]....
        /*0770*/ 	.word	0x00000780


	//   ....[7]....
        /*0774*/ 	.word	0x00001400


	//   ....[8]....
        /*0778*/ 	.word	0x00004360


	//   ....[9]....
        /*077c*/ 	.word	0x000043d0


	//   ....[10]....
        /*0780*/ 	.word	0x000048b0


	//   ....[11]....
        /*0784*/ 	.word	0x00004900


	//   ....[12]....
        /*0788*/ 	.word	0x00008350


	//   ....[13]....
        /*078c*/ 	.word	0x00008380


	//   ....[14]....
        /*0790*/ 	.word	0x000085d0


	//   ....[15]....
        /*0794*/ 	.word	0x000085f0


	//   ....[16]....
        /*0798*/ 	.word	0x00009bc0


	//   ....[17]....
        /*079c*/ 	.word	0x00009c80


	//   ....[18]....
        /*07a0*/ 	.word	0x00009f50


	//   ....[19]....
        /*07a4*/ 	.word	0x00009f60


	//   ....[20]....
        /*07a8*/ 	.word	0x0000b480


	//   ....[21]....
        /*07ac*/ 	.word	0x0000b4d0


	//   ....[22]....
        /*07b0*/ 	.word	0x0000b510


	//   ....[23]....
        /*07b4*/ 	.word	0x0000b540


	//   ....[24]....
        /*07b8*/ 	.word	0x0000bc00


	//   ....[25]....
        /*07bc*/ 	.word	0x0000bc40


	//   ....[26]....
        /*07c0*/ 	.word	0x0000bd40


	//   ....[27]....
        /*07c4*/ 	.word	0x0000bd60


	//   ....[28]....
        /*07c8*/ 	.word	0x0000be60


	//   ....[29]....
        /*07cc*/ 	.word	0x0000be80


	//   ....[30]....
        /*07d0*/ 	.word	0x0000bf90


	//   ....[31]....
        /*07d4*/ 	.word	0x0000bfb0


	//   ....[32]....
        /*07d8*/ 	.word	0x0000c820


	//   ....[33]....
        /*07dc*/ 	.word	0x0000c840


	//   ....[34]....
        /*07e0*/ 	.word	0x0000c940


	//   ....[35]....
        /*07e4*/ 	.word	0x0000c960


	//   ....[36]....
        /*07e8*/ 	.word	0x0000ca60


	//   ....[37]....
        /*07ec*/ 	.word	0x0000ca80


	//   ....[38]....
        /*07f0*/ 	.word	0x0000cb90


	//   ....[39]....
        /*07f4*/ 	.word	0x0000cbb0


	//   ....[40]....
        /*07f8*/ 	.word	0x0000cd30


	//   ....[41]....
        /*07fc*/ 	.word	0x0000cf20


	//   ....[42]....
        /*0800*/ 	.word	0x0000cf50


	//   ....[43]....
        /*0804*/ 	.word	0x0000cf80


	//   ....[44]....
        /*0808*/ 	.word	0x0000cfb0


	//   ....[45]....
        /*080c*/ 	.word	0x0000cfe0


	//   ....[46]....
        /*0810*/ 	.word	0x0000d010


	//   ....[47]....
        /*0814*/ 	.word	0x0000d180


	//   ....[48]....
        /*0818*/ 	.word	0x0000d1b0


	//   ....[49]....
        /*081c*/ 	.word	0x0000d1e0


	//   ....[50]....
        /*0820*/ 	.word	0x0000d210


	//   ....[51]....
        /*0824*/ 	.word	0x0000d240


	//   ....[52]....
        /*0828*/ 	.word	0x0000d270


	//   ....[53]....
        /*082c*/ 	.word	0x0000d310


	//   ....[54]....
        /*0830*/ 	.word	0x0000d340


	//   ....[55]....
        /*0834*/ 	.word	0x0000d3d0


	//   ....[56]....
        /*0838*/ 	.word	0x0000e3b0


	//   ....[57]....
        /*083c*/ 	.word	0x0000f040


	//   ....[58]....
        /*0840*/ 	.word	0x0000f070


	//   ....[59]....
        /*0844*/ 	.word	0x0000f0a0


	//   ....[60]....
        /*0848*/ 	.word	0x0000f0e0


	//   ....[61]....
        /*084c*/ 	.word	0x0000f1b0


	//   ....[62]....
        /*0850*/ 	.word	0x0000f210


	//   ....[63]....
        /*0854*/ 	.word	0x0000f2b0


	//   ....[64]....
        /*0858*/ 	.word	0x0000f2c0


	//   ....[65]....
        /*085c*/ 	.word	0x0000f360


	//   ....[66]....
        /*0860*/ 	.word	0x0000f370


	//   ....[67]....
        /*0864*/ 	.word	0x0000f410


	//   ....[68]....
        /*0868*/ 	.word	0x0000f420


	//   ....[69]....
        /*086c*/ 	.word	0x0000f4a0


	//   ....[70]....
        /*0870*/ 	.word	0x0000f4d0


	//   ....[71]....
        /*0874*/ 	.word	0x0000f4e0


	//   ....[72]....
        /*0878*/ 	.word	0x0000f500


	//   ....[73]....
        /*087c*/ 	.word	0x00012600


	//   ....[74]....
        /*0880*/ 	.word	0x00012660


	//   ....[75]....
        /*0884*/ 	.word	0x00012690


	//   ....[76]....
        /*0888*/ 	.word	0x000126c0


	//   ....[77]....
        /*088c*/ 	.word	0x000126f0


	//   ....[78]....
        /*0890*/ 	.word	0x00012720


	//   ....[79]....
        /*0894*/ 	.word	0x00012750


	//   ....[80]....
        /*0898*/ 	.word	0x00012760


	//   ....[81]....
        /*089c*/ 	.word	0x000128e0


	//   ....[82]....
        /*08a0*/ 	.word	0x00012910


	//   ....[83]....
        /*08a4*/ 	.word	0x00012940


	//   ....[84]....
        /*08a8*/ 	.word	0x00012970


	//   ....[85]....
        /*08ac*/ 	.word	0x000129a0


	//   ....[86]....
        /*08b0*/ 	.word	0x000129d0


	//   ....[87]....
        /*08b4*/ 	.word	0x00012a90


	//   ....[88]....
        /*08b8*/ 	.word	0x00012ab0


	//   ....[89]....
        /*08bc*/ 	.word	0x00012b20


	//   ....[90]....
        /*08c0*/ 	.word	0x00012fb0


	//   ....[91]....
        /*08c4*/ 	.word	0x00013480


	//   ....[92]....
        /*08c8*/ 	.word	0x00013600


	//   ....[93]....
        /*08cc*/ 	.word	0x00013650


	//   ....[94]....
        /*08d0*/ 	.word	0x000136d0


	//   ....[95]....
        /*08d4*/ 	.word	0x00013720


	//   ....[96]....
        /*08d8*/ 	.word	0x000138b0


	//   ....[97]....
        /*08dc*/ 	.word	0x00013940


	//   ....[98]....
        /*08e0*/ 	.word	0x00013a20


	//   ....[99]....
        /*08e4*/ 	.word	0x00013b40


	//   ....[100]....
        /*08e8*/ 	.word	0x00013ba0


	//   ....[101]....
        /*08ec*/ 	.word	0x00013cb0


	//   ....[102]....
        /*08f0*/ 	.word	0x00013d10


	//   ....[103]....
        /*08f4*/ 	.word	0x00013e20


	//   ....[104]....
        /*08f8*/ 	.word	0x00013e80


	//   ....[105]....
        /*08fc*/ 	.word	0x00013f80


	//   ....[106]....
        /*0900*/ 	.word	0x00013fe0


	//   ....[107]....
        /*0904*/ 	.word	0x000140c0


	//   ....[108]....
        /*0908*/ 	.word	0x00014430


	//   ....[109]....
        /*090c*/ 	.word	0x000144d0


	//   ....[110]....
        /*0910*/ 	.word	0x000145f0


	//   ....[111]....
        /*0914*/ 	.word	0x00014670


	//   ....[112]....
        /*0918*/ 	.word	0x000146f0


	//   ....[113]....
        /*091c*/ 	.word	0x00014770


	//   ....[114]....
        /*0920*/ 	.word	0x000147f0


	//   ....[115]....
        /*0924*/ 	.word	0x00014880


	//   ....[116]....
        /*0928*/ 	.word	0x00014920


	//   ....[117]....
        /*092c*/ 	.word	0x000149c0


	//   ....[118]....
        /*0930*/ 	.word	0x00014a40


	//   ....[119]....
        /*0934*/ 	.word	0x00014ac0


	//   ....[120]....
        /*0938*/ 	.word	0x00014b40


	//   ....[121]....
        /*093c*/ 	.word	0x00014bd0


	//   ....[122]....
        /*0940*/ 	.word	0x00014c50


	//   ....[123]....
        /*0944*/ 	.word	0x00014cf0


	//   ....[124]....
        /*0948*/ 	.word	0x00014d80


	//   ....[125]....
        /*094c*/ 	.word	0x00014eb0


	//----- nvinfo : EIATTR_REG_RECONFIG
	.align		4
.L_707:
        /*0950*/ 	.byte	0x01, 0x54
	.zero		2


	//----- nvinfo : EIATTR_SYSCALL_OFFSETS
	.align		4
        /*0954*/ 	.byte	0x04, 0x46
        /*0956*/ 	.short	(.L_709 - .L_708)


	//   ....[0]....
.L_708:
        /*0958*/ 	.word	0x000015e0


	//   ....[1]....
        /*095c*/ 	.word	0x0000dfa0


	//   ....[2]....
        /*0960*/ 	.word	0x0000e100


	//   ....[3]....
        /*0964*/ 	.word	0x0000e200


	//   ....[4]....
        /*0968*/ 	.word	0x0000ec20


	//----- nvinfo : EIATTR_MBARRIER_INSTR_OFFSETS
	.align		4
.L_709:
        /*096c*/ 	.byte	0x04, 0x39
        /*096e*/ 	.short	(.L_711 - .L_710)


	//   ....[0]....
.L_710:
        /*0970*/ 	.word	0x00000250
        /*0974*/ 	.word	0x000000ff
        /*0978*/ 	.word	0x00036800
        /*097c*/ 	.short	0x0100
        /*097e*/ 	.byte	0x08
	.zero		1


	//   ....[1]....
        /*0980*/ 	.word	0x00000260
        /*0984*/ 	.word	0x000000ff
        /*0988*/ 	.word	0x00036820
        /*098c*/ 	.short	0x0100
        /*098e*/ 	.byte	0x08
	.zero		1


	//   ....[2]....
        /*0990*/ 	.word	0x00000350
        /*0994*/ 	.word	0x000000ff
        /*0998*/ 	.word	0x00036830
        /*099c*/ 	.short	0x0100
        /*099e*/ 	.byte	0x08
	.zero		1


	//   ....[3]....
        /*09a0*/ 	.word	0x00000360
        /*09a4*/ 	.word	0x000000ff
        /*09a8*/ 	.word	0x00036840
        /*09ac*/ 	.short	0x0100
        /*09ae*/ 	.byte	0x08
	.zero		1


	//   ....[4]....
        /*09b0*/ 	.word	0x00000370
        /*09b4*/ 	.word	0x000000ff
        /*09b8*/ 	.word	0x00036838
        /*09bc*/ 	.short	0x0100
        /*09be*/ 	.byte	0x08
	.zero		1


	//   ....[5]....
        /*09c0*/ 	.word	0x00000380
        /*09c4*/ 	.word	0x000000ff
        /*09c8*/ 	.word	0x00036848
        /*09cc*/ 	.short	0x0100
        /*09ce*/ 	.byte	0x08
	.zero		1


	//   ....[6]....
        /*09d0*/ 	.word	0x000004b0
        /*09d4*/ 	.word	0x000000ff
        /*09d8*/ 	.word	0x00036850
        /*09dc*/ 	.short	0x0100
        /*09de*/ 	.byte	0x08
	.zero		1


	//   ....[7]....
        /*09e0*/ 	.word	0x000004c0
        /*09e4*/ 	.word	0x000000ff
        /*09e8*/ 	.word	0x00036860
        /*09ec*/ 	.short	0x0100
        /*09ee*/ 	.byte	0x08
	.zero		1


	//   ....[8]....
        /*09f0*/ 	.word	0x000004d0
        /*09f4*/ 	.word	0x000000ff
        /*09f8*/ 	.word	0x00036858
        /*09fc*/ 	.short	0x0100
        /*09fe*/ 	.byte	0x08
	.zero		1


	//   ....[9]....
        /*0a00*/ 	.word	0x000004e0
        /*0a04*/ 	.word	0x000000ff
        /*0a08*/ 	.word	0x00036868
        /*0a0c*/ 	.short	0x0100
        /*0a0e*/ 	.byte	0x08
	.zero		1


	//   ....[10]....
        /*0a10*/ 	.word	0x000005d0
        /*0a14*/ 	.word	0x000000ff
        /*0a18*/ 	.word	0x00036870
        /*0a1c*/ 	.short	0x0100
        /*0a1e*/ 	.byte	0x06
	.zero		1


	//   ....[11]....
        /*0a20*/ 	.word	0x000005e0
        /*0a24*/ 	.word	0x000000ff
        /*0a28*/ 	.word	0x00036880
        /*0a2c*/ 	.short	0x0100
        /*0a2e*/ 	.byte	0x06
	.zero		1


	//   ....[12]....
        /*0a30*/ 	.word	0x000005f0
        /*0a34*/ 	.word	0x000000ff
        /*0a38*/ 	.word	0x00036878
        /*0a3c*/ 	.short	0x0100
        /*0a3e*/ 	.byte	0x06
	.zero		1


	//   ....[13]....
        /*0a40*/ 	.word	0x00000600
        /*0a44*/ 	.word	0x000000ff
        /*0a48*/ 	.word	0x00036888
        /*0a4c*/ 	.short	0x0100
        /*0a4e*/ 	.byte	0x06
	.zero		1


	//   ....[14]....
        /*0a50*/ 	.word	0x00000730
        /*0a54*/ 	.word	0x000000ff
        /*0a58*/ 	.word	0x00036890
        /*0a5c*/ 	.short	0x0100
        /*0a5e*/ 	.byte	0x08
	.zero		1


	//   ....[15]....
        /*0a60*/ 	.word	0x00000740
        /*0a64*/ 	.word	0x000000ff
        /*0a68*/ 	.word	0x000368a0
        /*0a6c*/ 	.short	0x0100
        /*0a6e*/ 	.byte	0x08
	.zero		1


	//   ....[16]....
        /*0a70*/ 	.word	0x00000750
        /*0a74*/ 	.word	0x000000ff
        /*0a78*/ 	.word	0x00036898
        /*0a7c*/ 	.short	0x0100
        /*0a7e*/ 	.byte	0x08
	.zero		1


	//   ....[17]....
        /*0a80*/ 	.word	0x00000760
        /*0a84*/ 	.word	0x000000ff
        /*0a88*/ 	.word	0x000368a8
        /*0a8c*/ 	.short	0x0100
        /*0a8e*/ 	.byte	0x08
	.zero		1


	//   ....[18]....
        /*0a90*/ 	.word	0x00000890
        /*0a94*/ 	.word	0x000000ff
        /*0a98*/ 	.word	0x000368b0
        /*0a9c*/ 	.short	0x0100
        /*0a9e*/ 	.byte	0x08
	.zero		1


	//   ....[19]....
        /*0aa0*/ 	.word	0x000008a0
        /*0aa4*/ 	.word	0x000000ff
        /*0aa8*/ 	.word	0x000368c0
        /*0aac*/ 	.short	0x0100
        /*0aae*/ 	.byte	0x08
	.zero		1


	//   ....[20]....
        /*0ab0*/ 	.word	0x000008b0
        /*0ab4*/ 	.word	0x000000ff
        /*0ab8*/ 	.word	0x000368b8
        /*0abc*/ 	.short	0x0100
        /*0abe*/ 	.byte	0x08
	.zero		1


	//   ....[21]....
        /*0ac0*/ 	.word	0x000008c0
        /*0ac4*/ 	.word	0x000000ff
        /*0ac8*/ 	.word	0x000368c8
        /*0acc*/ 	.short	0x0100
        /*0ace*/ 	.byte	0x08
	.zero		1


	//   ....[22]....
        /*0ad0*/ 	.word	0x00001690
        /*0ad4*/ 	.word	0x00000005
        /*0ad8*/ 	.word	0x00036800
        /*0adc*/ 	.short	0x010a
        /*0ade*/ 	.byte	0x3f
	.zero		1


	//   ....[23]....
        /*0ae0*/ 	.word	0x00001700
        /*0ae4*/ 	.word	0x00000002
        /*0ae8*/ 	.word	0x00036830
        /*0aec*/ 	.short	0x010a
        /*0aee*/ 	.byte	0x3f
	.zero		1


	//   ....[24]....
        /*0af0*/ 	.word	0x00001770
        /*0af4*/ 	.word	0x00000002
        /*0af8*/ 	.word	0x00036830
        /*0afc*/ 	.short	0x010a
        /*0afe*/ 	.byte	0x3f
	.zero		1


	//   ....[25]....
        /*0b00*/ 	.word	0x000043a0
        /*0b04*/ 	.word	0x00000002
        /*0b08*/ 	.word	0x00000000
        /*0b0c*/ 	.short	0x0101
        /*0b0e*/ 	.byte	0x3f
	.zero		1


	//   ....[26]....
        /*0b10*/ 	.word	0x00005aa0
        /*0b14*/ 	.word	0x0000000c
        /*0b18*/ 	.word	0x00036830
        /*0b1c*/ 	.short	0x010a
        /*0b1e*/ 	.byte	0x3f
	.zero		1


	//   ....[27]....
        /*0b20*/ 	.word	0x00005af0
        /*0b24*/ 	.word	0x0000000c
        /*0b28*/ 	.word	0x00036830
        /*0b2c*/ 	.short	0x010a
        /*0b2e*/ 	.byte	0x3f
	.zero		1


	//   ....[28]....
        /*0b30*/ 	.word	0x00008030
        /*0b34*/ 	.word	0x0000000d
        /*0b38*/ 	.word	0x00036850
        /*0b3c*/ 	.short	0x010a
        /*0b3e*/ 	.byte	0x3f
	.zero		1


	//   ....[29]....
        /*0b40*/ 	.word	0x00008070
        /*0b44*/ 	.word	0x0000000d
        /*0b48*/ 	.word	0x00036850
        /*0b4c*/ 	.short	0x010a
        /*0b4e*/ 	.byte	0x3f
	.zero		1


	//   ....[30]....
        /*0b50*/ 	.word	0x00008ec0
        /*0b54*/ 	.word	0x00000090
        /*0b58*/ 	.word	0x00000000
        /*0b5c*/ 	.short	0x0101
        /*0b5e*/ 	.byte	0x3f
	.zero		1


	//   ....[31]....
        /*0b60*/ 	.word	0x00009010
        /*0b64*/ 	.word	0x00000090
        /*0b68*/ 	.word	0x00000000
        /*0b6c*/ 	.short	0x0101
        /*0b6e*/ 	.byte	0x3f
	.zero		1


	//   ....[32]....
        /*0b70*/ 	.word	0x00009b20
        /*0b74*/ 	.word	0x0000000b
        /*0b78*/ 	.word	0x00036850
        /*0b7c*/ 	.short	0x010a
        /*0b7e*/ 	.byte	0x3f
	.zero		1


	//   ....[33]....
        /*0b80*/ 	.word	0x00009b60
        /*0b84*/ 	.word	0x0000000b
        /*0b88*/ 	.word	0x00036850
        /*0b8c*/ 	.short	0x010a
        /*0b8e*/ 	.byte	0x3f
	.zero		1


	//   ....[34]....
        /*0b90*/ 	.word	0x0000a0f0
        /*0b94*/ 	.word	0x0000000a
        /*0b98*/ 	.word	0x00000000
        /*0b9c*/ 	.short	0x0101
        /*0b9e*/ 	.byte	0x3f
	.zero		1


	//   ....[35]....
        /*0ba0*/ 	.word	0x0000bc30
        /*0ba4*/ 	.word	0x0000002e
        /*0ba8*/ 	.word	0x00000000
        /*0bac*/ 	.short	0x0101
        /*0bae*/ 	.byte	0x3f
	.zero		1


	//   ....[36]....
        /*0bb0*/ 	.word	0x0000e650
        /*0bb4*/ 	.word	0x00000000
        /*0bb8*/ 	.word	0x00036840
        /*0bbc*/ 	.short	0x010a
        /*0bbe*/ 	.byte	0x3f
	.zero		1


	//   ....[37]....
        /*0bc0*/ 	.word	0x0000f690
        /*0bc4*/ 	.word	0x0000000a
        /*0bc8*/ 	.word	0x00036800
        /*0bcc*/ 	.short	0x0107
        /*0bce*/ 	.byte	0x3f
	.zero		1


	//   ....[38]....
        /*0bd0*/ 	.word	0x0000f7a0
        /*0bd4*/ 	.word	0x00000002
        /*0bd8*/ 	.word	0x00036800
        /*0bdc*/ 	.short	0x0101
        /*0bde*/ 	.byte	0x3f
	.zero		1


	//   ....[39]....
        /*0be0*/ 	.word	0x0000f7c0
        /*0be4*/ 	.word	0x00000002
        /*0be8*/ 	.word	0x00036820
        /*0bec*/ 	.short	0x010a
        /*0bee*/ 	.byte	0x3f
	.zero		1


	//   ....[40]....
        /*0bf0*/ 	.word	0x0000fb40
        /*0bf4*/ 	.word	0x00000003
        /*0bf8*/ 	.word	0x00036840
        /*0bfc*/ 	.short	0x010a
        /*0bfe*/ 	.byte	0x3f
	.zero		1


	//   ....[41]....
        /*0c00*/ 	.word	0x00010000
        /*0c04*/ 	.word	0x00000003
        /*0c08*/ 	.word	0x00000060
        /*0c0c*/ 	.short	0x010a
        /*0c0e*/ 	.byte	0x3f
	.zero		1


	//   ....[42]....
        /*0c10*/ 	.word	0x00010800
        /*0c14*/ 	.word	0x00000003
        /*0c18*/ 	.word	0x00036840
        /*0c1c*/ 	.short	0x010a
        /*0c1e*/ 	.byte	0x3f
	.zero		1


	//   ....[43]....
        /*0c20*/ 	.word	0x00010cc0
        /*0c24*/ 	.word	0x00000002
        /*0c28*/ 	.word	0x00000060
        /*0c2c*/ 	.short	0x010a
        /*0c2e*/ 	.byte	0x3f
	.zero		1


	//   ....[44]....
        /*0c30*/ 	.word	0x000113e0
        /*0c34*/ 	.word	0x00000002
        /*0c38*/ 	.word	0x00036840
        /*0c3c*/ 	.short	0x010a
        /*0c3e*/ 	.byte	0x3f
	.zero		1


	//   ....[45]....
        /*0c40*/ 	.word	0x000118a0
        /*0c44*/ 	.word	0x00000002
        /*0c48*/ 	.word	0x00000060
        /*0c4c*/ 	.short	0x010a
        /*0c4e*/ 	.byte	0x3f
	.zero		1


	//   ....[46]....
        /*0c50*/ 	.word	0x00011f50
        /*0c54*/ 	.word	0x00000002
        /*0c58*/ 	.word	0x00036860
        /*0c5c*/ 	.short	0x010a
        /*0c5e*/ 	.byte	0x3f
	.zero		1


	//   ....[47]....
        /*0c60*/ 	.word	0x00012f30
        /*0c64*/ 	.word	0x00000000
        /*0c68*/ 	.word	0x00036820
        /*0c6c*/ 	.short	0x010a
        /*0c6e*/ 	.byte	0x3f
	.zero		1


	//   ....[48]....
        /*0c70*/ 	.word	0x000130f0
        /*0c74*/ 	.word	0x00000006
        /*0c78*/ 	.word	0x00000000
        /*0c7c*/ 	.short	0x010a
        /*0c7e*/ 	.byte	0x3f
	.zero		1


	//   ....[49]....
        /*0c80*/ 	.word	0x00013160
        /*0c84*/ 	.word	0x00000007
        /*0c88*/ 	.word	0x00000000
        /*0c8c*/ 	.short	0x010a
        /*0c8e*/ 	.byte	0x3f
	.zero		1


	//   ....[50]....
        /*0c90*/ 	.word	0x000131d0
        /*0c94*/ 	.word	0x00000004
        /*0c98*/ 	.word	0x00000000
        /*0c9c*/ 	.short	0x010a
        /*0c9e*/ 	.byte	0x3f
	.zero		1


	//   ....[51]....
        /*0ca0*/ 	.word	0x00013200
        /*0ca4*/ 	.word	0x00000003
        /*0ca8*/ 	.word	0x00000000
        /*0cac*/ 	.short	0x010a
        /*0cae*/ 	.byte	0x3f
	.zero		1


	//   ....[52]....
        /*0cb0*/ 	.word	0x00013260
        /*0cb4*/ 	.word	0x00000005
        /*0cb8*/ 	.word	0x00036800
        /*0cbc*/ 	.short	0x010a
        /*0cbe*/ 	.byte	0x3f
	.zero		1


	//   ....[53]....
        /*0cc0*/ 	.word	0x000132b0
        /*0cc4*/ 	.word	0x00000002
        /*0cc8*/ 	.word	0x00036830
        /*0ccc*/ 	.short	0x010a
        /*0cce*/ 	.byte	0x3f
	.zero		1


	//   ....[54]....
        /*0cd0*/ 	.word	0x00013300
        /*0cd4*/ 	.word	0x0000000c
        /*0cd8*/ 	.word	0x00036830
        /*0cdc*/ 	.short	0x010a
        /*0cde*/ 	.byte	0x3f
	.zero		1


	//   ....[55]....
        /*0ce0*/ 	.word	0x00013350
        /*0ce4*/ 	.word	0x0000000d
        /*0ce8*/ 	.word	0x00036850
        /*0cec*/ 	.short	0x010a
        /*0cee*/ 	.byte	0x3f
	.zero		1


	//   ....[56]....
        /*0cf0*/ 	.word	0x000133a0
        /*0cf4*/ 	.word	0x0000000b
        /*0cf8*/ 	.word	0x00036850
        /*0cfc*/ 	.short	0x010a
        /*0cfe*/ 	.byte	0x3f
	.zero		1


	//   ....[57]....
        /*0d00*/ 	.word	0x00013540
        /*0d04*/ 	.word	0x00000000
        /*0d08*/ 	.word	0x00036840
        /*0d0c*/ 	.short	0x010a
        /*0d0e*/ 	.byte	0x3f
	.zero		1


	//   ....[58]....
        /*0d10*/ 	.word	0x00014150
        /*0d14*/ 	.word	0x00000002
        /*0d18*/ 	.word	0x00036820
        /*0d1c*/ 	.short	0x010a
        /*0d1e*/ 	.byte	0x3f
	.zero		1


	//   ....[59]....
        /*0d20*/ 	.word	0x000141a0
        /*0d24*/ 	.word	0x00000003
        /*0d28*/ 	.word	0x00036840
        /*0d2c*/ 	.short	0x010a
        /*0d2e*/ 	.byte	0x3f
	.zero		1


	//   ....[60]....
        /*0d30*/ 	.word	0x000141f0
        /*0d34*/ 	.word	0x00000003
        /*0d38*/ 	.word	0x00000060
        /*0d3c*/ 	.short	0x010a
        /*0d3e*/ 	.byte	0x3f
	.zero		1


	//   ....[61]....
        /*0d40*/ 	.word	0x00014240
        /*0d44*/ 	.word	0x00000003
        /*0d48*/ 	.word	0x00036840
        /*0d4c*/ 	.short	0x010a
        /*0d4e*/ 	.byte	0x3f
	.zero		1


	//   ....[62]....
        /*0d50*/ 	.word	0x00014290
        /*0d54*/ 	.word	0x00000002
        /*0d58*/ 	.word	0x00000060
        /*0d5c*/ 	.short	0x010a
        /*0d5e*/ 	.byte	0x3f
	.zero		1


	//   ....[63]....
        /*0d60*/ 	.word	0x000142e0
        /*0d64*/ 	.word	0x00000002
        /*0d68*/ 	.word	0x00036840
        /*0d6c*/ 	.short	0x010a
        /*0d6e*/ 	.byte	0x3f
	.zero		1


	//   ....[64]....
        /*0d70*/ 	.word	0x00014330
        /*0d74*/ 	.word	0x00000002
        /*0d78*/ 	.word	0x00000060
        /*0d7c*/ 	.short	0x010a
        /*0d7e*/ 	.byte	0x3f
	.zero		1


	//   ....[65]....
        /*0d80*/ 	.word	0x00014380
        /*0d84*/ 	.word	0x00000002
        /*0d88*/ 	.word	0x00036860
        /*0d8c*/ 	.short	0x010a
        /*0d8e*/ 	.byte	0x3f
	.zero		1


	//   ....[66]....
        /*0d90*/ 	.word	0x00014dd0
        /*0d94*/ 	.word	0x00000000
        /*0d98*/ 	.word	0x00036820
        /*0d9c*/ 	.short	0x010a
        /*0d9e*/ 	.byte	0x3f
	.zero		1


	//   ....[67]....
        /*0da0*/ 	.word	0x00014f70
        /*0da4*/ 	.word	0x00000006
        /*0da8*/ 	.word	0x00000000
        /*0dac*/ 	.short	0x010a
        /*0dae*/ 	.byte	0x3f
	.zero		1


	//   ....[68]....
        /*0db0*/ 	.word	0x00014fc0
        /*0db4*/ 	.word	0x00000007
        /*0db8*/ 	.word	0x00000000
        /*0dbc*/ 	.short	0x010a
        /*0dbe*/ 	.byte	0x3f
	.zero		1


	//   ....[69]....
        /*0dc0*/ 	.word	0x00015010
        /*0dc4*/ 	.word	0x00000004
        /*0dc8*/ 	.word	0x00000000
        /*0dcc*/ 	.short	0x010a
        /*0dce*/ 	.byte	0x3f
	.zero		1


	//----- nvinfo : EIATTR_NUM_MBARRIERS
	.align		4
.L_711:
        /*0dd0*/ 	.byte	0x03, 0x38
        /*0dd2*/ 	.short	0x0016


	//----- nvinfo : EIATTR_EXIT_INSTR_OFFSETS
	.align		4
        /*0dd4*/ 	.byte	0x04, 0x1c
        /*0dd6*/ 	.short	(.L_713 - .L_712)


	//   ....[0]....
.L_712:
        /*0dd8*/ 	.word	0x00000a30


	//   ....[1]....
        /*0ddc*/ 	.word	0x0000cce0


	//   ....[2]....
        /*0de0*/ 	.word	0x00013250


	//----- nvinfo : EIATTR_MAX_THREADS
	.align		4
.L_713:
        /*0de4*/ 	.byte	0x04, 0x05
        /*0de6*/ 	.short	(.L_715 - .L_714)
.L_714:
        /*0de8*/ 	.word	0x00000180
        /*0dec*/ 	.word	0x00000001
        /*0df0*/ 	.word	0x00000001


	//----- nvinfo : EIATTR_CRS_STACK_SIZE
	.align		4
.L_715:
        /*0df4*/ 	.byte	0x04, 0x1e
        /*0df6*/ 	.short	(.L_717 - .L_716)
.L_716:
        /*0df8*/ 	.word	0x00000000


	//----- nvinfo : EIATTR_CBANK_PARAM_SIZE
	.align		4
.L_717:
        /*0dfc*/ 	.byte	0x03, 0x19
        /*0dfe*/ 	.short	0x0af0


	//----- nvinfo : EIATTR_PARAM_CBANK
	.align		4
        /*0e00*/ 	.byte	0x04, 0x0a
        /*0e02*/ 	.short	(.L_719 - .L_718)
	.align		4
.L_718:
        /*0e04*/ 	.word	index@(.nv.constant0._ZN7cutlass13device_kernelIN5flash11enable_sm90INS1_16FlashAttnFwdSm90INS1_25CollectiveMainloopFwdSm90ILi2EN4cute5tupleIJNS5_1CILi1EEES8_S8_EEENS6_IJNS7_ILi128EEENS7_ILi112EEENS7_ILi192EEEEEELi192ENS_6half_tEfNS_4arch4Sm90ELb0ELb0ELb0ELb1ELb0ELb0ELb0ELb1ELb1ELb1ELb0ELb0EEENS1_21CollectiveEpilogueFwdINS6_IJSA_SC_SB_EEES9_SE_SG_Li256ELb1ELb1ELb0ELb0EEENS1_36VarlenDynamicPersistentTileSchedulerILi128ELi112ELi256ELi128ELb0ELb1ELb1ELb0ELb1ELb1EEEEEEEEEvNT_6ParamsE)
        /*0e08*/ 	.short	0x0210
        /*0e0a*/ 	.short	0x0af0


	//----- nvinfo : EIATTR_SW_WAR
	.align		4
.L_719:
        /*0e0c*/ 	.byte	0x04, 0x36
        /*0e0e*/ 	.short	(.L_721 - .L_720)
.L_720:
        /*0e10*/ 	.word	0x00000008
.L_721:


//--------------------- .nv.info._ZN7cutlass13device_kernelIN5flash11enable_sm90INS1_16FlashAttnFwdSm90INS1_25CollectiveMainloopFwdSm90ILi2EN4cute5tupleIJNS5_1CILi1EEES8_S8_EEENS6_IJNS7_ILi128EEENS7_ILi112EEENS7_ILi192EEEEEELi192ENS_6half_tEfNS_4arch4Sm90ELb0ELb0ELb0ELb1ELb0ELb1ELb0ELb1ELb1ELb1ELb0ELb0EEENS1_21CollectiveEpilogueFwdINS6_IJSA_SC_SB_EEES9_SE_SG_Li256ELb1ELb1ELb0ELb0EEENS1_36VarlenDynamicPersistentTileSchedulerILi128ELi112ELi256ELi128ELb0ELb1ELb1ELb0ELb1ELb1EEEEEEEEEvNT_6ParamsE --------------------------
	.section	.nv.info._ZN7cutlass13device_kernelIN5flash11enable_sm90INS1_16FlashAttnFwdSm90INS1_25CollectiveMainloopFwdSm90ILi2EN4cute5tupleIJNS5_1CILi1EEES8_S8_EEENS6_IJNS7_ILi128EEENS7_ILi112EEENS7_ILi192EEEEEELi192ENS_6half_tEfNS_4arch4Sm90ELb0ELb0ELb0ELb1ELb0ELb1ELb0ELb1ELb1ELb1ELb0ELb0EEENS1_21CollectiveEpilogueFwdINS6_IJSA_SC_SB_EEES9_SE_SG_Li256ELb1ELb1ELb0ELb0EEENS1_36VarlenDynamicPersistentTileSchedulerILi128ELi112ELi256ELi128ELb0ELb1ELb1ELb0ELb1ELb1EEEEEEEEEvNT_6ParamsE,"",@"SHT_CUDA_INFO"
	.sectionflags	@""
	.align	4


	//----- nvinfo : EIATTR_CUDA_API_VERSION
	.align		4
        /*0000*/ 	.byte	0x04, 0x37
        /*0002*/ 	.short	(.L_723 - .L_722)
.L_722:
        /*0004*/ 	.word	0x00000082


	//----- nvinfo : EIATTR_KPARAM_INFO
	.align		4
.L_723:
        /*0008*/ 	.byte	0x04, 0x17
        /*000a*/ 	.short	(.L_725 - .L_724)
.L_724:
        /*000c*/ 	.word	0x00000000
        /*0010*/ 	.short	0x0000
        /*0012*/ 	.short	0x0070
        /*0014*/ 	.byte	0x00, 0xf0, 0x01, 0x2a


	//----- nvinfo : EIATTR_SPARSE_MMA_MASK
	.align		4
.L_725:
        /*0018*/ 	.byte	0x03, 0x50
        /*001a*/ 	.short	0x0000


	//----- nvinfo : EIATTR_MAXREG_COUNT
	.align		4
        /*001c*/ 	.byte	0x03, 0x1b
        /*001e*/ 	.short	0x00a8


	//----- nvinfo : EIATTR_NUM_BARRIERS
	.align		4
        /*0020*/ 	.byte	0x02, 0x4c
        /*0022*/ 	.byte	0x10
	.zero		1


	//----- nvinfo : EIATTR_EXTERNS
	.align		4
        /*0024*/ 	.byte	0x04, 0x0f
        /*0026*/ 	.short	(.L_727 - .L_726)


	//   ....[0]....
	.align		4
.L_726:
        /*0028*/ 	.word	index@(__assertfail)


	//----- nvinfo : EIATTR_ANNOTATIONS
	.align		4
.L_727:
        /*002c*/ 	.byte	0x04, 0x55
        /*002e*/ 	.short	(.L_729 - .L_728)


	//   ....[0]....
.L_728:
        /* <DEDUP_REMOVED lines=141> */


	//----- nvinfo : EIATTR_MERCURY_ISA_VERSION
	.align		4
.L_729:
        /*08e8*/ 	.byte	0x03, 0x5f
        /*08ea*/ 	.short	0x0101


	//----- nvinfo : EIATTR_UNUSED_LOAD_BYTE_OFFSET
	.align		4
        /*08ec*/ 	.byte	0x04, 0x44
        /*08ee*/ 	.short	(.L_731 - .L_730)


	//   ....[0]....
.L_730:
        /*08f0*/ 	.word	0x00000ab0
        /*08f4*/ 	.word	0x0000fff0


	//   ....[1]....
        /*08f8*/ 	.word	0x0001bd00
        /*08fc*/ 	.word	0x0000fff0


	//----- nvinfo : EIATTR_INT_WARP_WIDE_INSTR_OFFSETS
	.align		4
.L_731:
        /*0900*/ 	.byte	0x04, 0x31
        /*0902*/ 	.short	(.L_733 - .L_732)


	//   ....[0]....
.L_732:
        /*0904*/ 	.word	0x00000190


	//   ....[1]....
        /*0908*/ 	.word	0x000001d0


	//   ....[2]....
        /*090c*/ 	.word	0x00000240


	//   ....[3]....
        /*0910*/ 	.word	0x00020bc0


	//   ....[4]....
        /*0914*/ 	.word	0x00020c50


	//   ....[5]....
        /*0918*/ 	.word	0x00024c50


	//   ....[6]....
        /*091c*/ 	.word	0x00024cb0


	//----- nvinfo : EIATTR_COOP_GROUP_MASK_REGIDS
	.align		4
.L_733:
        /*0920*/ 	.byte	0x04, 0x29
        /*0922*/ 	.short	(.L_735 - .L_734)


	//   ....[0]....
.L_734:
        /*0924*/ 	.word	0xffffffff


	//   ....[1]....
        /*0928*/ 	.word	0xffffffff


	//   ....[2]....
        /*092c*/ 	.word	0xffffffff


	//   ....[3]....
        /*0930*/ 	.word	0xffffffff


	//   ....[4]....
        /*0934*/ 	.word	0xffffffff


	//   ....[5]....
        /*0938*/ 	.word	0xffffffff


	//   ....[6]....
        /*093c*/ 	.word	0xffffffff


	//   ....[7]....
        /*0940*/ 	.word	0xffffffff


	//   ....[8]....
        /*0944*/ 	.word	0xffffffff


	//   ....[9]....
        /*0948*/ 	.word	0xffffffff


	//   ....[10]....
        /*094c*/ 	.word	0xffffffff


	//   ....[11]....
        /*0950*/ 	.word	0xffffffff


	//   ....[12]....
        /*0954*/ 	.word	0xffffffff


	//   ....[13]....
        /*0958*/ 	.word	0xffffffff


	//   ....[14]....
        /*095c*/ 	.word	0xffffffff


	//   ....[15]....
        /*0960*/ 	.word	0xffffffff


	//   ....[16]....
        /*0964*/ 	.word	0xffffffff


	//   ....[17]....
        /*0968*/ 	.word	0xffffffff


	//   ....[18]....
        /*096c*/ 	.word	0xffffffff


	//   ....[19]....
        /*0970*/ 	.word	0xffffffff


	//   ....[20]....
        /*0974*/ 	.word	0xffffffff


	//   ....[21]....
        /*0978*/ 	.word	0xffffffff


	//   ....[22]....
        /*097c*/ 	.word	0xffffffff


	//   ....[23]....
        /*0980*/ 	.word	0xffffffff


	//   ....[24]....
        /*0984*/ 	.word	0xffffffff


	//   ....[25]....
        /*0988*/ 	.word	0xffffffff


	//   ....[26]....
        /*098c*/ 	.word	0xffffffff


	//   ....[27]....
        /*0990*/ 	.word	0xffffffff


	//   ....[28]....
        /*0994*/ 	.word	0xffffffff


	//   ....[29]....
        /*0998*/ 	.word	0xffffffff


	//   ....[30]....
        /*099c*/ 	.word	0xffffffff


	//   ....[31]....
        /*09a0*/ 	.word	0xffffffff


	//   ....[32]....
        /*09a4*/ 	.word	0xffffffff


	//   ....[33]....
        /*09a8*/ 	.word	0xffffffff


	//   ....[34]....
        /*09ac*/ 	.word	0xffffffff


	//   ....[35]....
        /*09b0*/ 	.word	0xffffffff


	//   ....[36]....
        /*09b4*/ 	.word	0xffffffff


	//   ....[37]....
        /*09b8*/ 	.word	0xffffffff


	//   ....[38]....
        /*09bc*/ 	.word	0xffffffff


	//   ....[39]....
        /*09c0*/ 	.word	0xffffffff


	//   ....[40]....
        /*09c4*/ 	.word	0xffffffff


	//   ....[41]....
        /*09c8*/ 	.word	0xffffffff


	//   ....[42]....
        /*09cc*/ 	.word	0xffffffff


	//   ....[43]....
        /*09d0*/ 	.word	0xffffffff


	//   ....[44]....
        /*09d4*/ 	.word	0xffffffff


	//   ....[45]....
        /*09d8*/ 	.word	0xffffffff


	//   ....[46]....
        /*09dc*/ 	.word	0xffffffff


	//   ....[47]....
        /*09e0*/ 	.word	0xffffffff


	//   ....[48]....
        /*09e4*/ 	.word	0xffffffff


	//   ....[49]....
        /*09e8*/ 	.word	0xffffffff


	//   ....[50]....
        /*09ec*/ 	.word	0xffffffff


	//   ....[51]....
        /*09f0*/ 	.word	0xffffffff


	//   ....[52]....
        /*09f4*/ 	.word	0xffffffff


	//   ....[53]....
        /*09f8*/ 	.word	0xffffffff


	//   ....[54]....
        /*09fc*/ 	.word	0xffffffff


	//   ....[55]....
        /*0a00*/ 	.word	0xffffffff


	//   ....[56]....
        /*0a04*/ 	.word	0xffffffff


	//   ....[57]....
        /*0a08*/ 	.word	0xffffffff


	//   ....[58]....
        /*0a0c*/ 	.word	0xffffffff


	//   ....[59]....
        /*0a10*/ 	.word	0xffffffff


	//   ....[60]....
        /*0a14*/ 	.word	0xffffffff


	//   ....[61]....
        /*0a18*/ 	.word	0xffffffff


	//   ....[62]....
        /*0a1c*/ 	.word	0xffffffff


	//   ....[63]....
        /*0a20*/ 	.word	0xffffffff


	//   ....[64]....
        /*0a24*/ 	.word	0xffffffff


	//   ....[65]....
        /*0a28*/ 	.word	0xffffffff


	//   ....[66]....
        /*0a2c*/ 	.word	0xffffffff


	//   ....[67]....
        /*0a30*/ 	.word	0xffffffff


	//   ....[68]....
        /*0a34*/ 	.word	0xffffffff


	//   ....[69]....
        /*0a38*/ 	.word	0xffffffff


	//   ....[70]....
        /*0a3c*/ 	.word	0xffffffff


	//   ....[71]....
        /*0a40*/ 	.word	0xffffffff


	//   ....[72]....
        /*0a44*/ 	.word	0xffffffff


	//   ....[73]....
        /*0a48*/ 	.word	0xffffffff


	//   ....[74]....
        /*0a4c*/ 	.word	0xffffffff


	//   ....[75]....
        /*0a50*/ 	.word	0xffffffff


	//   ....[76]....
        /*0a54*/ 	.word	0xffffffff


	//   ....[77]....
        /*0a58*/ 	.word	0xffffffff


	//   ....[78]....
        /*0a5c*/ 	.word	0xffffffff


	//   ....[79]....
        /*0a60*/ 	.word	0xffffffff


	//   ....[80]....
        /*0a64*/ 	.word	0xffffffff


	//   ....[81]....
        /*0a68*/ 	.word	0xffffffff


	//   ....[82]....
        /*0a6c*/ 	.word	0xffffffff


	//   ....[83]....
        /*0a70*/ 	.word	0xffffffff


	//   ....[84]....
        /*0a74*/ 	.word	0xffffffff


	//   ....[85]....
        /*0a78*/ 	.word	0xffffffff


	//   ....[86]....
        /*0a7c*/ 	.word	0xffffffff


	//   ....[87]....
        /*0a80*/ 	.word	0xffffffff


	//   ....[88]....
        /*0a84*/ 	.word	0xffffffff


	//   ....[89]....
        /*0a88*/ 	.word	0xffffffff


	//   ....[90]....
        /*0a8c*/ 	.word	0xffffffff


	//   ....[91]....
        /*0a90*/ 	.word	0xffffffff


	//   ....[92]....
        /*0a94*/ 	.word	0xffffffff


	//   ....[93]....
        /*0a98*/ 	.word	0xffffffff


	//   ....[94]....
        /*0a9c*/ 	.word	0xffffffff


	//   ....[95]....
        /*0aa0*/ 	.word	0xffffffff


	//   ....[96]....
        /*0aa4*/ 	.word	0xffffffff


	//   ....[97]....
        /*0aa8*/ 	.word	0xffffffff


	//   ....[98]....
        /*0aac*/ 	.word	0xffffffff


	//   ....[99]....
        /*0ab0*/ 	.word	0xffffffff


	//   ....[100]....
        /*0ab4*/ 	.word	0x0500000f


	//   ....[101]....
        /*0ab8*/ 	.word	0x0500000f


	//   ....[102]....
        /*0abc*/ 	.word	0x0500000f


	//   ....[103]....
        /*0ac0*/ 	.word	0x0500000f


	//   ....[104]....
        /*0ac4*/ 	.word	0x0500000f


	//   ....[105]....
        /*0ac8*/ 	.word	0x0500000f


	//   ....[106]....
        /*0acc*/ 	.word	0x0500000f


	//   ....[107]....
        /*0ad0*/ 	.word	0x0500000f


	//   ....[108]....
        /*0ad4*/ 	.word	0x0500000f


	//   ....[109]....
        /*0ad8*/ 	.word	0x0500000f


	//   ....[110]....
        /*0adc*/ 	.word	0x0500000f


	//   ....[111]....
        /*0ae0*/ 	.word	0x0500000f


	//   ....[112]....
        /*0ae4*/ 	.word	0x0500000f


	//   ....[113]....
        /*0ae8*/ 	.word	0x0500000f


	//   ....[114]....
        /*0aec*/ 	.word	0x0500000f


	//   ....[115]....
        /*0af0*/ 	.word	0x0500000f


	//   ....[116]....
        /*0af4*/ 	.word	0x0500000f


	//   ....[117]....
        /*0af8*/ 	.word	0x0500000f


	//   ....[118]....
        /*0afc*/ 	.word	0x0500000f


	//   ....[119]....
        /*0b00*/ 	.word	0x0500000f


	//   ....[120]....
        /*0b04*/ 	.word	0x0500000f


	//   ....[121]....
        /*0b08*/ 	.word	0x0500000f


	//   ....[122]....
        /*0b0c*/ 	.word	0x0500000f


	//   ....[123]....
        /*0b10*/ 	.word	0x0500000f


	//   ....[124]....
        /*0b14*/ 	.word	0x0500000f


	//   ....[125]....
        /*0b18*/ 	.word	0x0500000f


	//   ....[126]....
        /*0b1c*/ 	.word	0x0500000f


	//   ....[127]....
        /*0b20*/ 	.word	0x0500000f


	//   ....[128]....
        /*0b24*/ 	.word	0x0500000f


	//   ....[129]....
        /*0b28*/ 	.word	0x0500000f


	//   ....[130]....
        /*0b2c*/ 	.word	0x0500000f


	//   ....[131]....
        /*0b30*/ 	.word	0x0500000f


	//   ....[132]....
        /*0b34*/ 	.word	0x0500000f


	//   ....[133]....
        /*0b38*/ 	.word	0x0500000f


	//   ....[134]....
        /*0b3c*/ 	.word	0x0500000f


	//   ....[135]....
        /*0b40*/ 	.word	0x0500000f


	//   ....[136]....
        /*0b44*/ 	.word	0x0500000f


	//   ....[137]....
        /*0b48*/ 	.word	0x0500000f


	//   ....[138]....
        /*0b4c*/ 	.word	0x0500000f


	//   ....[139]....
        /*0b50*/ 	.word	0x0500000f


	//   ....[140]....
        /*0b54*/ 	.word	0x0500000f


	//   ....[141]....
        /*0b58*/ 	.word	0x0500000f


	//   ....[142]....
        /*0b5c*/ 	.word	0x0500000f


	//   ....[143]....
        /*0b60*/ 	.word	0x0500000f


	//----- nvinfo : EIATTR_COOP_GROUP_INSTR_OFFSETS
	.align		4
.L_735:
        /*0b64*/ 	.byte	0x04, 0x28
        /*0b66*/ 	.short	(.L_737 - .L_736)


	//   ....[0]....
.L_736:
        /*0b68*/ 	.word	0x00000070


	//   ....[1]....
        /*0b6c*/ 	.word	0x000001a0


	//   ....[2]....
        /*0b70*/ 	.word	0x000001f0


	//   ....[3]....
        /*0b74*/ 	.word	0x00000420


	//   ....[4]....
        /*0b78*/ 	.word	0x00000580


	//   ....[5]....
        /*0b7c*/ 	.word	0x000006a0


	//   ....[6]....
        /*0b80*/ 	.word	0x00000800


	//   ....[7]....
        /*0b84*/ 	.word	0x0000ac90


	//   ....[8]....
        /*0b88*/ 	.word	0x0000b230


	//   ....[9]....
        /*0b8c*/ 	.word	0x0000b240


	//   ....[10]....
        /*0b90*/ 	.word	0x0000b250


	//   ....[11]....
        /*0b94*/ 	.word	0x0000b260


	//   ....[12]....
        /*0b98*/ 	.word	0x0000dd30


	//   ....[13]....
        /*0b9c*/ 	.word	0x0000dd40


	//   ....[14]....
        /*0ba0*/ 	.word	0x0000dd50


	//   ....[15]....
        /*0ba4*/ 	.word	0x0000dd60


	//   ....[16]....
        /*0ba8*/ 	.word	0x00014380


	//   ....[17]....
        /*0bac*/ 	.word	0x00014440


	//   ....[18]....
        /*0bb0*/ 	.word	0x00014740


	//   ....[19]....
        /*0bb4*/ 	.word	0x00014760


	//   ....[20]....
        /*0bb8*/ 	.word	0x00019860


	//   ....[21]....
        /*0bbc*/ 	.word	0x00019880


	//   ....[22]....
        /*0bc0*/ 	.word	0x0001a040


	//   ....[23]....
        /*0bc4*/ 	.word	0x0001a060


	//   ....[24]....
        /*0bc8*/ 	.word	0x0001b4b0


	//   ....[25]....
        /*0bcc*/ 	.word	0x0001b4c0


	//   ....[26]....
        /*0bd0*/ 	.word	0x0001b4f0


	//   ....[27]....
        /*0bd4*/ 	.word	0x0001b500


	//   ....[28]....
        /*0bd8*/ 	.word	0x0001cb10


	//   ....[29]....
        /*0bdc*/ 	.word	0x0001cb80


	//   ....[30]....
        /*0be0*/ 	.word	0x0001cbb0


	//   ....[31]....
        /*0be4*/ 	.word	0x0001cbf0


	//   ....[32]....
        /*0be8*/ 	.word	0x0001d200


	//   ....[33]....
        /*0bec*/ 	.word	0x0001d240


	//   ....[34]....
        /*0bf0*/ 	.word	0x0001d340


	//   ....[35]....
        /*0bf4*/ 	.word	0x0001d360


	//   ....[36]....
        /*0bf8*/ 	.word	0x0001d460


	//   ....[37]....
        /*0bfc*/ 	.word	0x0001d480


	//   ....[38]....
        /*0c00*/ 	.word	0x0001d590


	//   ....[39]....
        /*0c04*/ 	.word	0x0001d5b0


	//   ....[40]....
        /*0c08*/ 	.word	0x0001de50


	//   ....[41]....
        /*0c0c*/ 	.word	0x0001de70


	//   ....[42]....
        /*0c10*/ 	.word	0x0001df70


	//   ....[43]....
        /*0c14*/ 	.word	0x0001df90


	//   ....[44]....
        /*0c18*/ 	.word	0x0001e090


	//   ....[45]....
        /*0c1c*/ 	.word	0x0001e0b0


	//   ....[46]....
        /*0c20*/ 	.word	0x0001e1c0


	//   ....[47]....
        /*0c24*/ 	.word	0x0001e1e0


	//   ....[48]....
        /*0c28*/ 	.word	0x0001e370


	//   ....[49]....
        /*0c2c*/ 	.word	0x0001e540


	//   ....[50]....
        /*0c30*/ 	.word	0x0001e570


	//   ....[51]....
        /*0c34*/ 	.word	0x0001e5a0


	//   ....[52]....
        /*0c38*/ 	.word	0x0001e5d0


	//   ....[53]....
        /*0c3c*/ 	.word	0x0001e600


	//   ....[54]....
        /*0c40*/ 	.word	0x0001e630


	//   ....[55]....
        /*0c44*/ 	.word	0x0001e7a0


	//   ....[56]....
        /*0c48*/ 	.word	0x0001e7d0


	//   ....[57]....
        /*0c4c*/ 	.word	0x0001e800


	//   ....[58]....
        /*0c50*/ 	.word	0x0001e830


	//   ....[59]....
        /*0c54*/ 	.word	0x0001e860


	//   ....[60]....
        /*0c58*/ 	.word	0x0001e890


	//   ....[61]....
        /*0c5c*/ 	.word	0x0001e920


	//   ....[62]....
        /*0c60*/ 	.word	0x0001e950


	//   ....[63]....
        /*0c64*/ 	.word	0x0001e9e0


	//   ....[64]....
        /*0c68*/ 	.word	0x0001f670


	//   ....[65]....
        /*0c6c*/ 	.word	0x000211d0


	//   ....[66]....
        /*0c70*/ 	.word	0x00021ea0


	//   ....[67]....
        /*0c74*/ 	.word	0x00021ec0


	//   ....[68]....
        /*0c78*/ 	.word	0x00021f70


	//   ....[69]....
        /*0c7c*/ 	.word	0x00021f80


	//   ....[70]....
        /*0c80*/ 	.word	0x00022020


	//   ....[71]....
        /*0c84*/ 	.word	0x00022030


	//   ....[72]....
        /*0c88*/ 	.word	0x000220d0


	//   ....[73]....
        /*0c8c*/ 	.word	0x000220e0


	//   ....[74]....
        /*0c90*/ 	.word	0x00022180


	//   ....[75]....
        /*0c94*/ 	.word	0x00022190


	//   ....[76]....
        /*0c98*/ 	.word	0x00022230


	//   ....[77]....
        /*0c9c*/ 	.word	0x00022240


	//   ....[78]....
        /*0ca0*/ 	.word	0x000222e0


	//   ....[79]....
        /*0ca4*/ 	.word	0x000222f0


	//   ....[80]....
        /*0ca8*/ 	.word	0x00022340


	//   ....[81]....
        /*0cac*/ 	.word	0x00022380


	//   ....[82]....
        /*0cb0*/ 	.word	0x000254c0


	//   ....[83]....
        /*0cb4*/ 	.word	0x000254e0


	//   ....[84]....
        /*0cb8*/ 	.word	0x00025520


	//   ....[85]....
        /*0cbc*/ 	.word	0x00025550


	//   ....[86]....
        /*0cc0*/ 	.word	0x00025580


	//   ....[87]....
        /*0cc4*/ 	.word	0x000255b0


	//   ....[88]....
        /*0cc8*/ 	.word	0x000255e0


	//   ....[89]....
        /*0ccc*/ 	.word	0x00025610


	//   ....[90]....
        /*0cd0*/ 	.word	0x000257a0


	//   ....[91]....
        /*0cd4*/ 	.word	0x000257d0


	//   ....[92]....
        /*0cd8*/ 	.word	0x00025800


	//   ....[93]....
        /*0cdc*/ 	.word	0x00025830


	//   ....[94]....
        /*0ce0*/ 	.word	0x00025860


	//   ....[95]....
        /*0ce4*/ 	.word	0x00025890


	//   ....[96]....
        /*0ce8*/ 	.word	0x00025950


	//   ....[97]....
        /*0cec*/ 	.word	0x00025970


	//   ....[98]....
        /*0cf0*/ 	.word	0x000259e0


	//   ....[99]....
        /*0cf4*/ 	.word	0x00025e60


	//   ....[100]....
        /*0cf8*/ 	.word	0x000262c0


	//   ....[101]....
        /*0cfc*/ 	.word	0x00026350


	//   ....[102]....
        /*0d00*/ 	.word	0x000263a0


	//   ....[103]....
        /*0d04*/ 	.word	0x000263f0


	//   ....[104]....
        /*0d08*/ 	.word	0x000264d0


	//   ....[105]....
        /*0d0c*/ 	.word	0x00026570


	//   ....[106]....
        /*0d10*/ 	.word	0x000265c0


	//   ....[107]....
        /*0d14*/ 	.word	0x00026620


	//   ....[108]....
        /*0d18*/ 	.word	0x00026870


	//   ....[109]....
        /*0d1c*/ 	.word	0x00026b70


	//   ....[110]....
        /*0d20*/ 	.word	0x00026ce0


	//   ....[111]....
        /*0d24*/ 	.word	0x00026d30


	//   ....[112]....
        /*0d28*/ 	.word	0x00026de0


	//   ....[113]....
        /*0d2c*/ 	.word	0x00026ef0


	//   ....[114]....
        /*0d30*/ 	.word	0x00026f50


	//   ....[115]....
        /*0d34*/ 	.word	0x00027060


	//   ....[116]....
        /*0d38*/ 	.word	0x000270c0


	//   ....[117]....
        /*0d3c*/ 	.word	0x000271d0


	//   ....[118]....
        /*0d40*/ 	.word	0x00027230


	//   ....[119]....
        /*0d44*/ 	.word	0x00027340


	//   ....[120]....
        /*0d48*/ 	.word	0x000273a0


	//   ....[121]....
        /*0d4c*/ 	.word	0x000274b0


	//   ....[122]....
        /*0d50*/ 	.word	0x00027510


	//   ....[123]....
        /*0d54*/ 	.word	0x00027620


	//   ....[124]....
        /*0d58*/ 	.word	0x00027680


	//   ....[125]....
        /*0d5c*/ 	.word	0x00027760


	//   ....[126]....
        /*0d60*/ 	.word	0x00027ad0


	//   ....[127]....
        /*0d64*/ 	.word	0x00027b80


	//   ....[128]....
        /*0d68*/ 	.word	0x00027c80


	//   ....[129]....
        /*0d6c*/ 	.word	0x00027d10


	//   ....[130]....
        /*0d70*/ 	.word	0x00027d90


	//   ....[131]....
        /*0d74*/ 	.word	0x00027e10


	//   ....[132]....
        /*0d78*/ 	.word	0x00027e90


	//   ....[133]....
        /*0d7c*/ 	.word	0x00027f20


	//   ....[134]....
        /*0d80*/ 	.word	0x00027fc0


	//   ....[135]....
        /*0d84*/ 	.word	0x00028090


	//   ....[136]....
        /*0d88*/ 	.word	0x00028110


	//   ....[137]....
        /*0d8c*/ 	.word	0x00028190


	//   ....[138]....
        /*0d90*/ 	.word	0x00028210


	//   ....[139]....
        /*0d94*/ 	.word	0x000282a0


	//   ....[140]....
        /*0d98*/ 	.word	0x00028320


	//   ....[141]....
        /*0d9c*/ 	.word	0x000283c0


	//   ....[142]....
        /*0da0*/ 	.word	0x00028450


	//   ....[143]....
        /*0da4*/ 	.word	0x00028580


	//----- nvinfo : EIATTR_REG_RECONFIG
	.align		4
.L_737:
        /*0da8*/ 	.byte	0x01, 0x54
	.zero		2


	//----- nvinfo : EIATTR_SYSCALL_OFFSETS
	.align		4
        /*0dac*/ 	.byte	0x04, 0x46
        /*0dae*/ 	.short	(.L_739 - .L_738)


	//   ....[0]....
.L_738:
        /*0db0*/ 	.word	0x00001c50


	//   ....[1]....
        /*0db4*/ 	.word	0x00001da0


	//   ....[2]....
        /*0db8*/ 	.word	0x0000ae30


	//   ....[3]....
        /*0dbc*/ 	.word	0x0000b1b0


	//   ....[4]....
        /*0dc0*/ 	.word	0x00020dc0


	//   ....[5]....
        /*0dc4*/ 	.word	0x00020f20


	//   ....[6]....
        /*0dc8*/ 	.word	0x00021020


	//   ....[7]....
        /*0dcc*/ 	.word	0x00021a20


	//----- nvinfo : EIATTR_MBARRIER_INSTR_OFFSETS
	.align		4
.L_739:
        /*0dd0*/ 	.byte	0x04, 0x39
        /*0dd2*/ 	.short	(.L_741 - .L_740)


	//   ....[0]....
.L_740:
        /*0dd4*/ 	.word	0x000002d0
        /*0dd8*/ 	.word	0x000000ff
        /*0ddc*/ 	.word	0x00036800
        /*0de0*/ 	.short	0x0100
        /*0de2*/ 	.byte	0x08
	.zero		1


	//   ....[1]....
        /*0de4*/ 	.word	0x000002e0
        /*0de8*/ 	.word	0x000000ff
        /*0dec*/ 	.word	0x00036820
        /*0df0*/ 	.short	0x0100
        /*0df2*/ 	.byte	0x08
	.zero		1


	//   ....[2]....
        /*0df4*/ 	.word	0x000003d0
        /*0df8*/ 	.word	0x000000ff
        /*0dfc*/ 	.word	0x00036830
        /*0e00*/ 	.short	0x0100
        /*0e02*/ 	.byte	0x08
	.zero		1


	//   ....[3]....
        /*0e04*/ 	.word	0x000003e0
        /*0e08*/ 	.word	0x000000ff
        /*0e0c*/ 	.word	0x00036840
        /*0e10*/ 	.short	0x0100
        /*0e12*/ 	.byte	0x08
	.zero		1


	//   ....[4]....
        /*0e14*/ 	.word	0x000003f0
        /*0e18*/ 	.word	0x000000ff
        /*0e1c*/ 	.word	0x00036838
        /*0e20*/ 	.short	0x0100
        /*0e22*/ 	.byte	0x08
	.zero		1


	//   ....[5]....
        /*0e24*/ 	.word	0x00000400
        /*0e28*/ 	.word	0x000000ff
        /*0e2c*/ 	.word	0x00036848
        /*0e30*/ 	.short	0x0100
        /*0e32*/ 	.byte	0x08
	.zero		1


	//   ....[6]....
        /*0e34*/ 	.word	0x00000530
        /*0e38*/ 	.word	0x000000ff
        /*0e3c*/ 	.word	0x00036850
        /*0e40*/ 	.short	0x0100
        /*0e42*/ 	.byte	0x08
	.zero		1


	//   ....[7]....
        /*0e44*/ 	.word	0x00000540
        /*0e48*/ 	.word	0x000000ff
        /*0e4c*/ 	.word	0x00036860
        /*0e50*/ 	.short	0x0100
        /*0e52*/ 	.byte	0x08
	.zero		1


	//   ....[8]....
        /*0e54*/ 	.word	0x00000550
        /*0e58*/ 	.word	0x000000ff
        /*0e5c*/ 	.word	0x00036858
        /*0e60*/ 	.short	0x0100
        /*0e62*/ 	.byte	0x08
	.zero		1


	//   ....[9]....
        /*0e64*/ 	.word	0x00000560
        /*0e68*/ 	.word	0x000000ff
        /*0e6c*/ 	.word	0x00036868
        /*0e70*/ 	.short	0x0100
        /*0e72*/ 	.byte	0x08
	.zero		1


	//   ....[10]....
        /*0e74*/ 	.word	0x00000650
        /*0e78*/ 	.word	0x000000ff
        /*0e7c*/ 	.word	0x00036870
        /*0e80*/ 	.short	0x0100
        /*0e82*/ 	.byte	0x06
	.zero		1


	//   ....[11]....
        /*0e84*/ 	.word	0x00000660
        /*0e88*/ 	.word	0x000000ff
        /*0e8c*/ 	.word	0x00036880
        /*0e90*/ 	.short	0x0100
        /*0e92*/ 	.byte	0x06
	.zero		1


	//   ....[12]....
        /*0e94*/ 	.word	0x00000670
        /*0e98*/ 	.word	0x000000ff
        /*0e9c*/ 	.word	0x00036878
        /*0ea0*/ 	.short	0x0100
        /*0ea2*/ 	.byte	0x06
	.zero		1


	//   ....[13]....
        /*0ea4*/ 	.word	0x00000680
        /*0ea8*/ 	.word	0x000000ff
        /*0eac*/ 	.word	0x00036888
        /*0eb0*/ 	.short	0x0100
        /*0eb2*/ 	.byte	0x06
	.zero		1


	//   ....[14]....
        /*0eb4*/ 	.word	0x000007b0
        /*0eb8*/ 	.word	0x000000ff
        /*0ebc*/ 	.word	0x00036890
        /*0ec0*/ 	.short	0x0100
        /*0ec2*/ 	.byte	0x08
	.zero		1


	//   ....[15]....
        /*0ec4*/ 	.word	0x000007c0
        /*0ec8*/ 	.word	0x000000ff
        /*0ecc*/ 	.word	0x000368a0
        /*0ed0*/ 	.short	0x0100
        /*0ed2*/ 	.byte	0x08
	.zero		1


	//   ....[16]....
        /*0ed4*/ 	.word	0x000007d0
        /*0ed8*/ 	.word	0x000000ff
        /*0edc*/ 	.word	0x00036898
        /*0ee0*/ 	.short	0x0100
        /*0ee2*/ 	.byte	0x08
	.zero		1


	//   ....[17]....
        /*0ee4*/ 	.word	0x000007e0
        /*0ee8*/ 	.word	0x000000ff
        /*0eec*/ 	.word	0x000368a8
        /*0ef0*/ 	.short	0x0100
        /*0ef2*/ 	.byte	0x08
	.zero		1


	//   ....[18]....
        /*0ef4*/ 	.word	0x00000910
        /*0ef8*/ 	.word	0x000000ff
        /*0efc*/ 	.word	0x000368b0
        /*0f00*/ 	.short	0x0100
        /*0f02*/ 	.byte	0x08
	.zero		1


	//   ....[19]....
        /*0f04*/ 	.word	0x00000920
        /*0f08*/ 	.word	0x000000ff
        /*0f0c*/ 	.word	0x000368c0
        /*0f10*/ 	.short	0x0100
        /*0f12*/ 	.byte	0x08
	.zero		1


	//   ....[20]....
        /*0f14*/ 	.word	0x00000930
        /*0f18*/ 	.word	0x000000ff
        /*0f1c*/ 	.word	0x000368b8
        /*0f20*/ 	.short	0x0100
        /*0f22*/ 	.byte	0x08
	.zero		1


	//   ....[21]....
        /*0f24*/ 	.word	0x00000940
        /*0f28*/ 	.word	0x000000ff
        /*0f2c*/ 	.word	0x000368c8
        /*0f30*/ 	.short	0x0100
        /*0f32*/ 	.byte	0x08
	.zero		1


	//   ....[22]....
        /*0f34*/ 	.word	0x00003910
        /*0f38*/ 	.word	0x0000002b
        /*0f3c*/ 	.word	0x00036890
        /*0f40*/ 	.short	0x010a
        /*0f42*/ 	.byte	0x3f
	.zero		1


	//   ....[23]....
        /*0f44*/ 	.word	0x00006c90
        /*0f48*/ 	.word	0x0000002b
        /*0f4c*/ 	.word	0x00036890
        /*0f50*/ 	.short	0x010a
        /*0f52*/ 	.byte	0x3f
	.zero		1


	//   ....[24]....
        /*0f54*/ 	.word	0x00009d80
        /*0f58*/ 	.word	0x0000002b
        /*0f5c*/ 	.word	0x00036890
        /*0f60*/ 	.short	0x010a
        /*0f62*/ 	.byte	0x3f
	.zero		1


	//   ....[25]....
        /*0f64*/ 	.word	0x0000a150
        /*0f68*/ 	.word	0x0000002c
        /*0f6c*/ 	.word	0x00000000
        /*0f70*/ 	.short	0x0101
        /*0f72*/ 	.byte	0x3f
	.zero		1


	//   ....[26]....
        /*0f74*/ 	.word	0x0000a190
        /*0f78*/ 	.word	0x0000002b
        /*0f7c*/ 	.word	0x000368b0
        /*0f80*/ 	.short	0x010a
        /*0f82*/ 	.byte	0x3f
	.zero		1


	//   ....[27]....
        /*0f84*/ 	.word	0x0000a800
        /*0f88*/ 	.word	0x0000002b
        /*0f8c*/ 	.word	0x00000000
        /*0f90*/ 	.short	0x0101
        /*0f92*/ 	.byte	0x3f
	.zero		1


	//   ....[28]....
        /*0f94*/ 	.word	0x0000aeb0
        /*0f98*/ 	.word	0x00000010
        /*0f9c*/ 	.word	0x00036800
        /*0fa0*/ 	.short	0x010a
        /*0fa2*/ 	.byte	0x3f
	.zero		1


	//   ....[29]....
        /*0fa4*/ 	.word	0x0000af00
        /*0fa8*/ 	.word	0x00000010
        /*0fac*/ 	.word	0x00036800
        /*0fb0*/ 	.short	0x010a
        /*0fb2*/ 	.byte	0x3f
	.zero		1


	//   ....[30]....
        /*0fb4*/ 	.word	0x0000b9e0
        /*0fb8*/ 	.word	0x00000010
        /*0fbc*/ 	.word	0x00036800
        /*0fc0*/ 	.short	0x010a
        /*0fc2*/ 	.byte	0x3f
	.zero		1


	//   ....[31]....
        /*0fc4*/ 	.word	0x0000e270
        /*0fc8*/ 	.word	0x00000010
        /*0fcc*/ 	.word	0x00036800
        /*0fd0*/ 	.short	0x010a
        /*0fd2*/ 	.byte	0x3f
	.zero		1


	//   ....[32]....
        /*0fd4*/ 	.word	0x000109e0
        /*0fd8*/ 	.word	0x00000006
        /*0fdc*/ 	.word	0x00036830
        /*0fe0*/ 	.short	0x010a
        /*0fe2*/ 	.byte	0x3f
	.zero		1


	//   ....[33]....
        /*0fe4*/ 	.word	0x00010a60
        /*0fe8*/ 	.word	0x00000006
        /*0fec*/ 	.word	0x00036830
        /*0ff0*/ 	.short	0x010a
        /*0ff2*/ 	.byte	0x3f
	.zero		1


	//   ....[34]....
        /*0ff4*/ 	.word	0x00014d30
        /*0ff8*/ 	.word	0x00000006
        /*0ffc*/ 	.word	0x00000000
        /*1000*/ 	.short	0x0101
        /*1002*/ 	.byte	0x3f
	.zero		1


	//   ....[35]....
        /*1004*/ 	.word	0x00015dd0
        /*1008*/ 	.word	0x0000000b
        /*100c*/ 	.word	0x00036830
        /*1010*/ 	.short	0x010a
        /*1012*/ 	.byte	0x3f
	.zero		1


	//   ....[36]....
        /*1014*/ 	.word	0x00015e50
        /*1018*/ 	.word	0x0000000b
        /*101c*/ 	.word	0x00036830
        /*1020*/ 	.short	0x010a
        /*1022*/ 	.byte	0x3f
	.zero		1


	//   ....[37]....
        /*1024*/ 	.word	0x000194c0
        /*1028*/ 	.word	0x00000009
        /*102c*/ 	.word	0x00036850
        /*1030*/ 	.short	0x010a
        /*1032*/ 	.byte	0x3f
	.zero		1


	//   ....[38]....
        /*1034*/ 	.word	0x00019510
        /*1038*/ 	.word	0x00000009
        /*103c*/ 	.word	0x00036850
        /*1040*/ 	.short	0x010a
        /*1042*/ 	.byte	0x3f
	.zero		1


	//   ....[39]....
        /*1044*/ 	.word	0x0001a800
        /*1048*/ 	.word	0x0000000d
        /*104c*/ 	.word	0x00000000
        /*1050*/ 	.short	0x0101
        /*1052*/ 	.byte	0x3f
	.zero		1


	//   ....[40]....
        /*1054*/ 	.word	0x0001a840
        /*1058*/ 	.word	0x00000009
        /*105c*/ 	.word	0x00000000
        /*1060*/ 	.short	0x0101
        /*1062*/ 	.byte	0x3f
	.zero		1


	//   ....[41]....
        /*1064*/ 	.word	0x0001b0a0
        /*1068*/ 	.word	0x00000006
        /*106c*/ 	.word	0x00036850
        /*1070*/ 	.short	0x010a
        /*1072*/ 	.byte	0x3f
	.zero		1


	//   ....[42]....
        /*1074*/ 	.word	0x0001b140
        /*1078*/ 	.word	0x00000006
        /*107c*/ 	.word	0x00036850
        /*1080*/ 	.short	0x010a
        /*1082*/ 	.byte	0x3f
	.zero		1


	//   ....[43]....
        /*1084*/ 	.word	0x0001b690
        /*1088*/ 	.word	0x0000000c
        /*108c*/ 	.word	0x00000000
        /*1090*/ 	.short	0x0101
        /*1092*/ 	.byte	0x3f
	.zero		1


	//   ....[44]....
        /*1094*/ 	.word	0x0001d220
        /*1098*/ 	.word	0x00000000
        /*109c*/ 	.word	0x00000000
        /*10a0*/ 	.short	0x0101
        /*10a2*/ 	.byte	0x3f
	.zero		1


	//   ....[45]....
        /*10a4*/ 	.word	0x0001f760
        /*10a8*/ 	.word	0x00000004
        /*10ac*/ 	.word	0x00036820
        /*10b0*/ 	.short	0x010a
        /*10b2*/ 	.byte	0x3f
	.zero		1


	//   ....[46]....
        /*10b4*/ 	.word	0x0001f840
        /*10b8*/ 	.word	0x00000005
        /*10bc*/ 	.word	0x000368a0
        /*10c0*/ 	.short	0x010a
        /*10c2*/ 	.byte	0x3f
	.zero		1


	//   ....[47]....
        /*10c4*/ 	.word	0x0001fc80
        /*10c8*/ 	.word	0x00000005
        /*10cc*/ 	.word	0x000368c0
        /*10d0*/ 	.short	0x010a
        /*10d2*/ 	.byte	0x3f
	.zero		1


	//   ....[48]....
        /*10d4*/ 	.word	0x00020210
        /*10d8*/ 	.word	0x00000006
        /*10dc*/ 	.word	0x000368a0
        /*10e0*/ 	.short	0x010a
        /*10e2*/ 	.byte	0x3f
	.zero		1


	//   ....[49]....
        /*10e4*/ 	.word	0x00020640
        /*10e8*/ 	.word	0x00000006
        /*10ec*/ 	.word	0x000368c0
        /*10f0*/ 	.short	0x010a
        /*10f2*/ 	.byte	0x3f
	.zero		1


	//   ....[50]....
        /*10f4*/ 	.word	0x00021470
        /*10f8*/ 	.word	0x00000000
        /*10fc*/ 	.word	0x00036840
        /*1100*/ 	.short	0x010a
        /*1102*/ 	.byte	0x3f
	.zero		1


	//   ....[51]....
        /*1104*/ 	.word	0x00022490
        /*1108*/ 	.word	0x00000008
        /*110c*/ 	.word	0x00036800
        /*1110*/ 	.short	0x0107
        /*1112*/ 	.byte	0x3f
	.zero		1


	//   ....[52]....
        /*1114*/ 	.word	0x00022590
        /*1118*/ 	.word	0x00000002
        /*111c*/ 	.word	0x00036800
        /*1120*/ 	.short	0x0101
        /*1122*/ 	.byte	0x3f
	.zero		1


	//   ....[53]....
        /*1124*/ 	.word	0x000225b0
        /*1128*/ 	.word	0x00000002
        /*112c*/ 	.word	0x00036820
        /*1130*/ 	.short	0x010a
        /*1132*/ 	.byte	0x3f
	.zero		1


	//   ....[54]....
        /*1134*/ 	.word	0x00022930
        /*1138*/ 	.word	0x00000003
        /*113c*/ 	.word	0x00036840
        /*1140*/ 	.short	0x010a
        /*1142*/ 	.byte	0x3f
	.zero		1


	//   ....[55]....
        /*1144*/ 	.word	0x00022df0
        /*1148*/ 	.word	0x00000002
        /*114c*/ 	.word	0x00036860
        /*1150*/ 	.short	0x010a
        /*1152*/ 	.byte	0x3f
	.zero		1


	//   ....[56]....
        /*1154*/ 	.word	0x00023600
        /*1158*/ 	.word	0x00000003
        /*115c*/ 	.word	0x00036840
        /*1160*/ 	.short	0x010a
        /*1162*/ 	.byte	0x3f
	.zero		1


	//   ....[57]....
        /*1164*/ 	.word	0x00023ac0
        /*1168*/ 	.word	0x00000002
        /*116c*/ 	.word	0x00036860
        /*1170*/ 	.short	0x010a
        /*1172*/ 	.byte	0x3f
	.zero		1


	//   ....[58]....
        /*1174*/ 	.word	0x00024220
        /*1178*/ 	.word	0x00000003
        /*117c*/ 	.word	0x00036840
        /*1180*/ 	.short	0x010a
        /*1182*/ 	.byte	0x3f
	.zero		1


	//   ....[59]....
        /*1184*/ 	.word	0x000246d0
        /*1188*/ 	.word	0x00000002
        /*118c*/ 	.word	0x00036860
        /*1190*/ 	.short	0x010a
        /*1192*/ 	.byte	0x3f
	.zero		1


	//   ....[60]....
        /*1194*/ 	.word	0x00024db0
        /*1198*/ 	.word	0x00000002
        /*119c*/ 	.word	0x00036860
        /*11a0*/ 	.short	0x010a
        /*11a2*/ 	.byte	0x3f
	.zero		1


	//   ....[61]....
        /*11a4*/ 	.word	0x00025de0
        /*11a8*/ 	.word	0x00000000
        /*11ac*/ 	.word	0x00036820
        /*11b0*/ 	.short	0x010a
        /*11b2*/ 	.byte	0x3f
	.zero		1


	//   ....[62]....
        /*11b4*/ 	.word	0x00025fb0
        /*11b8*/ 	.word	0x00000006
        /*11bc*/ 	.word	0x00000000
        /*11c0*/ 	.short	0x010a
        /*11c2*/ 	.byte	0x3f
	.zero		1


	//   ....[63]....
        /*11c4*/ 	.word	0x00026020
        /*11c8*/ 	.word	0x00000007
        /*11cc*/ 	.word	0x00000000
        /*11d0*/ 	.short	0x010a
        /*11d2*/ 	.byte	0x3f
	.zero		1


	//   ....[64]....
        /*11d4*/ 	.word	0x00026090
        /*11d8*/ 	.word	0x00000004
        /*11dc*/ 	.word	0x00000000
        /*11e0*/ 	.short	0x010a
        /*11e2*/ 	.byte	0x3f
	.zero		1


	//   ....[65]....
        /*11e4*/ 	.word	0x000260c0
        /*11e8*/ 	.word	0x00000003
        /*11ec*/ 	.word	0x00000000
        /*11f0*/ 	.short	0x010a
        /*11f2*/ 	.byte	0x3f
	.zero		1


	//   ....[66]....
        /*11f4*/ 	.word	0x00026120
        /*11f8*/ 	.word	0x0000002b
        /*11fc*/ 	.word	0x00036890
        /*1200*/ 	.short	0x010a
        /*1202*/ 	.byte	0x3f
	.zero		1


	//   ....[67]....
        /*1204*/ 	.word	0x00026170
        /*1208*/ 	.word	0x0000002b
        /*120c*/ 	.word	0x00036890
        /*1210*/ 	.short	0x010a
        /*1212*/ 	.byte	0x3f
	.zero		1


	//   ....[68]....
        /*1214*/ 	.word	0x000261c0
        /*1218*/ 	.word	0x0000002b
        /*121c*/ 	.word	0x00036890
        /*1220*/ 	.short	0x010a
        /*1222*/ 	.byte	0x3f
	.zero		1


	//   ....[69]....
        /*1224*/ 	.word	0x00026210
        /*1228*/ 	.word	0x0000002b
        /*122c*/ 	.word	0x000368b0
        /*1230*/ 	.short	0x010a
        /*1232*/ 	.byte	0x3f
	.zero		1


	//   ....[70]....
        /*1234*/ 	.word	0x00026420
        /*1238*/ 	.word	0x00000010
        /*123c*/ 	.word	0x00036800
        /*1240*/ 	.short	0x010a
        /*1242*/ 	.byte	0x3f
	.zero		1


	//   ....[71]....
        /*1244*/ 	.word	0x00026650
        /*1248*/ 	.word	0x00000010
        /*124c*/ 	.word	0x00036800
        /*1250*/ 	.short	0x010a
        /*1252*/ 	.byte	0x3f
	.zero		1


	//   ....[72]....
        /*1254*/ 	.word	0x000266a0
        /*1258*/ 	.word	0x00000006
        /*125c*/ 	.word	0x00036830
        /*1260*/ 	.short	0x010a
        /*1262*/ 	.byte	0x3f
	.zero		1


	//   ....[73]....
        /*1264*/ 	.word	0x000266f0
        /*1268*/ 	.word	0x0000000b
        /*126c*/ 	.word	0x00036830
        /*1270*/ 	.short	0x010a
        /*1272*/ 	.byte	0x3f
	.zero		1


	//   ....[74]....
        /*1274*/ 	.word	0x00026740
        /*1278*/ 	.word	0x00000009
        /*127c*/ 	.word	0x00036850
        /*1280*/ 	.short	0x010a
        /*1282*/ 	.byte	0x3f
	.zero		1


	//   ....[75]....
        /*1284*/ 	.word	0x00026790
        /*1288*/ 	.word	0x00000006
        /*128c*/ 	.word	0x00036850
        /*1290*/ 	.short	0x010a
        /*1292*/ 	.byte	0x3f
	.zero		1


	//   ....[76]....
        /*1294*/ 	.word	0x00026950
        /*1298*/ 	.word	0x00000003
        /*129c*/ 	.word	0x00036820
        /*12a0*/ 	.short	0x010a
        /*12a2*/ 	.byte	0x3f
	.zero		1


	//   ....[77]....
        /*12a4*/ 	.word	0x000269a0
        /*12a8*/ 	.word	0x00000005
        /*12ac*/ 	.word	0x000368a0
        /*12b0*/ 	.short	0x010a
        /*12b2*/ 	.byte	0x3f
	.zero		1


	//   ....[78]....
        /*12b4*/ 	.word	0x000269f0
        /*12b8*/ 	.word	0x00000005
        /*12bc*/ 	.word	0x000368c0
        /*12c0*/ 	.short	0x010a
        /*12c2*/ 	.byte	0x3f
	.zero		1


	//   ....[79]....
        /*12c4*/ 	.word	0x00026a40
        /*12c8*/ 	.word	0x00000006
        /*12cc*/ 	.word	0x000368a0
        /*12d0*/ 	.short	0x010a
        /*12d2*/ 	.byte	0x3f
	.zero		1


	//   ....[80]....
        /*12d4*/ 	.word	0x00026a90
        /*12d8*/ 	.word	0x00000006
        /*12dc*/ 	.word	0x000368c0
        /*12e0*/ 	.short	0x010a
        /*12e2*/ 	.byte	0x3f
	.zero		1


	//   ....[81]....
        /*12e4*/ 	.word	0x00026c30
        /*12e8*/ 	.word	0x00000000
        /*12ec*/ 	.word	0x00036840
        /*12f0*/ 	.short	0x010a
        /*12f2*/ 	.byte	0x3f
	.zero		1


	//   ....[82]....
        /*12f4*/ 	.word	0x000277f0
        /*12f8*/ 	.word	0x00000002
        /*12fc*/ 	.word	0x00036820
        /*1300*/ 	.short	0x010a
        /*1302*/ 	.byte	0x3f
	.zero		1


	//   ....[83]....
        /*1304*/ 	.word	0x00027840
        /*1308*/ 	.word	0x00000003
        /*130c*/ 	.word	0x00036840
        /*1310*/ 	.short	0x010a
        /*1312*/ 	.byte	0x3f
	.zero		1


	//   ....[84]....
        /*1314*/ 	.word	0x00027890
        /*1318*/ 	.word	0x00000002
        /*131c*/ 	.word	0x00036860
        /*1320*/ 	.short	0x010a
        /*1322*/ 	.byte	0x3f
	.zero		1


	//   ....[85]....
        /*1324*/ 	.word	0x000278e0
        /*1328*/ 	.word	0x00000003
        /*132c*/ 	.word	0x00036840
        /*1330*/ 	.short	0x010a
        /*1332*/ 	.byte	0x3f
	.zero		1


	//   ....[86]....
        /*1334*/ 	.word	0x00027930
        /*1338*/ 	.word	0x00000002
        /*133c*/ 	.word	0x00036860
        /*1340*/ 	.short	0x010a
        /*1342*/ 	.byte	0x3f
	.zero		1


	//   ....[87]....
        /*1344*/ 	.word	0x00027980
        /*1348*/ 	.word	0x00000003
        /*134c*/ 	.word	0x00036840
        /*1350*/ 	.short	0x010a
        /*1352*/ 	.byte	0x3f
	.zero		1


	//   ....[88]....
        /*1354*/ 	.word	0x000279d0
        /*1358*/ 	.word	0x00000002
        /*135c*/ 	.word	0x00036860
        /*1360*/ 	.short	0x010a
        /*1362*/ 	.byte	0x3f
	.zero		1


	//   ....[89]....
        /*1364*/ 	.word	0x00027a20
        /*1368*/ 	.word	0x00000002
        /*136c*/ 	.word	0x00036860
        /*1370*/ 	.short	0x010a
        /*1372*/ 	.byte	0x3f
	.zero		1


	//   ....[90]....
        /*1374*/ 	.word	0x000284a0
        /*1378*/ 	.word	0x00000000
        /*137c*/ 	.word	0x00036820
        /*1380*/ 	.short	0x010a
        /*1382*/ 	.byte	0x3f
	.zero		1


	//   ....[91]....
        /*1384*/ 	.word	0x00028640
        /*1388*/ 	.word	0x00000006
        /*138c*/ 	.word	0x00000000
        /*1390*/ 	.short	0x010a
        /*1392*/ 	.byte	0x3f
	.zero		1


	//   ....[92]....
        /*1394*/ 	.word	0x00028690
        /*1398*/ 	.word	0x00000007
        /*139c*/ 	.word	0x00000000
        /*13a0*/ 	.short	0x010a
        /*13a2*/ 	.byte	0x3f
	.zero		1


	//   ....[93]....
        /*13a4*/ 	.word	0x000286e0
        /*13a8*/ 	.word	0x00000004
        /*13ac*/ 	.word	0x00000000
        /*13b0*/ 	.short	0x010a
        /*13b2*/ 	.byte	0x3f
	.zero		1


	//----- nvinfo : EIATTR_NUM_MBARRIERS
	.align		4
.L_741:
        /*13b4*/ 	.byte	0x03, 0x38
        /*13b6*/ 	.short	0x0016


	//----- nvinfo : EIATTR_EXIT_INSTR_OFFSETS
	.align		4
        /*13b8*/ 	.byte	0x04, 0x1c
        /*13ba*/ 	.short	(.L_743 - .L_742)


	//   ....[0]....
.L_742:
        /*13bc*/ 	.word	0x00026110


	//----- nvinfo : EIATTR_MAX_THREADS
	.align		4
.L_743:
        /*13c0*/ 	.byte	0x04, 0x05
        /*13c2*/ 	.short	(.L_745 - .L_744)
.L_744:
        /*13c4*/ 	.word	0x00000180
        /*13c8*/ 	.word	0x00000001
        /*13cc*/ 	.word	0x00000001


	//----- nvinfo : EIATTR_CRS_STACK_SIZE
	.align		4
.L_745:
        /*13d0*/ 	.byte	0x04, 0x1e
        /*13d2*/ 	.short	(.L_747 - .L_746)
.L_746:
        /*13d4*/ 	.word	0x00000000


	//----- nvinfo : EIATTR_CBANK_PARAM_SIZE
	.align		4
.L_747:
        /*13d8*/ 	.byte	0x03, 0x19
        /*13da*/ 	.short	0x0af0


	//----- nvinfo : EIATTR_PARAM_CBANK
	.align		4
        /*13dc*/ 	.byte	0x04, 0x0a
        /*13de*/ 	.short	(.L_749 - .L_748)
	.align		4
.L_748:
        /*13e0*/ 	.word	index@(.nv.constant0._ZN7cutlass13device_kernelIN5flash11enable_sm90INS1_16FlashAttnFwdSm90INS1_25CollectiveMainloopFwdSm90ILi2EN4cute5tupleIJNS5_1CILi1EEES8_S8_EEENS6_IJNS7_ILi128EEENS7_ILi112EEENS7_ILi192EEEEEELi192ENS_6half_tEfNS_4arch4Sm90ELb0ELb0ELb0ELb1ELb0ELb1ELb0ELb1ELb1ELb1ELb0ELb0EEENS1_21CollectiveEpilogueFwdINS6_IJSA_SC_SB_EEES9_SE_SG_Li256ELb1ELb1ELb0ELb0EEENS1_36VarlenDynamicPersistentTileSchedulerILi128ELi112ELi256ELi128ELb0ELb1ELb1ELb0ELb1ELb1EEEEEEEEEvNT_6ParamsE)
        /*13e4*/ 	.short	0x0210
        /*13e6*/ 	.short	0x0af0


	//----- nvinfo : EIATTR_SW_WAR
	.align		4
.L_749:
        /*13e8*/ 	.byte	0x04, 0x36
        /*13ea*/ 	.short	(.L_751 - .L_750)
.L_750:
        /*13ec*/ 	.word	0x00000008
.L_751:


//--------------------- .nv.info._ZN7cutlass13device_kernelIN5flash11enable_sm90INS1_16FlashAttnFwdSm90INS1_25CollectiveMainloopFwdSm90ILi2EN4cute5tupleIJNS5_1CILi1EEES8_S8_EEENS6_IJNS7_ILi128EEENS7_ILi96EEENS7_ILi192EEEEEELi192ENS_6half_tEfNS_4arch4Sm90ELb0ELb1ELb0ELb0ELb0ELb0ELb0ELb1ELb1ELb1ELb0ELb0EEENS1_21CollectiveEpilogueFwdINS6_IJSA_SC_SB_EEES9_SE_SG_Li256ELb0ELb1ELb0ELb0EEENS1_30DynamicPersistentTileSchedulerILi256ELi128ELb0ELb1ELb1EEEEEEEEEvNT_6ParamsE --------------------------
	.section	.nv.info._ZN7cutlass13device_kernelIN5flash11enable_sm90INS1_16FlashAttnFwdSm90INS1_25CollectiveMainloopFwdSm90ILi2EN4cute5tupleIJNS5_1CILi1EEES8_S8_EEENS6_IJNS7_ILi128EEENS7_ILi96EEENS7_ILi192EEEEEELi192ENS_6half_tEfNS_4arch4Sm90ELb0ELb1ELb0ELb0ELb0ELb0ELb0ELb1ELb1ELb1ELb0ELb0EEENS1_21CollectiveEpilogueFwdINS6_IJSA_SC_SB_EEES9_SE_SG_Li256ELb0ELb1ELb0ELb0EEENS1_30DynamicPersistentTileSchedulerILi256ELi128ELb0ELb1ELb1EEEEEEEEEvNT_6ParamsE,"",@"SHT_CUDA_INFO"
	.sectionflags	@""
	.align	4


	//----- nvinfo : EIATTR_CUDA_API_VERSION
	.align		4
        /*0000*/ 	.byte	0x04, 0x37
        /*0002*/ 	.short	(.L_753 - .L_752)
.L_752:
        /*0004*/ 	.word	0x00000082


	//----- nvinfo : EIATTR_KPARAM_INFO
	.align		4
.L_753:
        /*0008*/ 	.byte	0x04, 0x17
        /*000a*/ 	.short	(.L_755 - .L_754)
.L_754:
        /*000c*/ 	.word	0x00000000
        /*0010*/ 	.short	0x0000
        /*0012*/ 	.short	0x0070
        /*0014*/ 	.byte	0x00, 0xf0, 0x01, 0x2a


	//----- nvinfo : EIATTR_SPARSE_MMA_MASK
	.align		4
.L_755:
        /*0018*/ 	.byte	0x03, 0x50
        /*001a*/ 	.short	0x0000


	//----- nvinfo : EIATTR_MAXREG_COUNT
	.align		4
        /*001c*/ 	.byte	0x03, 0x1b
        /*001e*/ 	.short	0x00a8


	//----- nvinfo : EIATTR_NUM_BARRIERS
	.align		4
        /*0020*/ 	.byte	0x02, 0x4c
        /*0022*/ 	.byte	0x09
	.zero		1


	//----- nvinfo : EIATTR_EXTERNS
	.align		4
        /*0024*/ 	.byte	0x04, 0x0f
        /*0026*/ 	.short	(.L_757 - .L_756)


	//   ....[0]....
	.align		4
.L_756:
        /*0028*/ 	.word	index@(__assertfail)


	//----- nvinfo : EIATTR_ANNOTATIONS
	.align		4
.L_757:
        /*002c*/ 	.byte	0x04, 0x55
        /*002e*/ 	.short	(.L_759 - .L_758)


	//   ....[0]....
.L_758:
        /* <DEDUP_REMOVED lines=28> */


	//----- nvinfo : EIATTR_MERCURY_ISA_VERSION
	.align		4
.L_759:
        /*01d8*/ 	.byte	0x03, 0x5f
        /*01da*/ 	.short	0x0101


	//----- nvinfo : EIATTR_INT_WARP_WIDE_INSTR_OFFSETS
	.align		4
        /*01dc*/ 	.byte	0x04, 0x31
        /*01de*/ 	.short	(.L_761 - .L_760)


	//   ....[0]....
.L_760:
        /*01e0*/ 	.word	0x00000130


	//   ....[1]....
        /*01e4*/ 	.word	0x00000170


	//   ....[2]....
        /*01e8*/ 	.word	0x000001e0


	//   ....[3]....
        /*01ec*/ 	.word	0x000109b0


	//   ....[4]....
        /*01f0*/ 	.word	0x00010a50


	//   ....[5]....
        /*01f4*/ 	.word	0x000145f0


	//   ....[6]....
        /*01f8*/ 	.word	0x00014690


	//----- nvinfo : EIATTR_COOP_GROUP_MASK_REGIDS
	.align		4
.L_761:
        /*01fc*/ 	.byte	0x04, 0x29
        /*01fe*/ 	.short	(.L_763 - .L_762)


	//   ....[0]....
.L_762:
        /*0200*/ 	.word	0xffffffff


	//   ....[1]....
        /*0204*/ 	.word	0xffffffff


	//   ....[2]....
        /*0208*/ 	.word	0xffffffff


	//   ....[3]....
        /*020c*/ 	.word	0xffffffff


	//   ....[4]....
        /*0210*/ 	.word	0xffffffff


	//   ....[5]....
        /*0214*/ 	.word	0xffffffff


	//   ....[6]....
        /*0218*/ 	.word	0xffffffff


	//   ....[7]....
        /*021c*/ 	.word	0xffffffff


	//   ....[8]....
        /*0220*/ 	.word	0xffffffff


	//   ....[9]....
        /*0224*/ 	.word	0xffffffff


	//   ....[10]....
        /*0228*/ 	.word	0xffffffff


	//   ....[11]....
        /*022c*/ 	.word	0xffffffff


	//   ....[12]....
        /*0230*/ 	.word	0xffffffff


	//   ....[13]....
        /*0234*/ 	.word	0xffffffff


	//   ....[14]....
        /*0238*/ 	.word	0xffffffff


	//   ....[15]....
        /*023c*/ 	.word	0xffffffff


	//   ....[16]....
        /*0240*/ 	.word	0xffffffff


	//   ....[17]....
        /*0244*/ 	.word	0xffffffff


	//   ....[18]....
        /*0248*/ 	.word	0xffffffff


	//   ....[19]....
        /*024c*/ 	.word	0xffffffff


	//   ....[20]....
        /*0250*/ 	.word	0xffffffff


	//   ....[21]....
        /*0254*/ 	.word	0xffffffff


	//   ....[22]....
        /*0258*/ 	.word	0xffffffff


	//   ....[23]....
        /*025c*/ 	.word	0xffffffff


	//   ....[24]....
        /*0260*/ 	.word	0xffffffff


	//   ....[25]....
        /*0264*/ 	.word	0xffffffff


	//   ....[26]....
        /*0268*/ 	.word	0xffffffff


	//   ....[27]....
        /*026c*/ 	.word	0xffffffff


	//   ....[28]....
        /*0270*/ 	.word	0xffffffff


	//   ....[29]....
        /*0274*/ 	.word	0xffffffff


	//   ....[30]....
        /*0278*/ 	.word	0xffffffff


	//   ....[31]....
        /*027c*/ 	.word	0xffffffff


	//   ....[32]....
        /*0280*/ 	.word	0xffffffff


	//   ....[33]....
        /*0284*/ 	.word	0xffffffff


	//   ....[34]....
        /*0288*/ 	.word	0xffffffff


	//   ....[35]....
        /*028c*/ 	.word	0xffffffff


	//   ....[36]....
        /*0290*/ 	.word	0xffffffff


	//   ....[37]....
        /*0294*/ 	.word	0xffffffff


	//   ....[38]....
        /*0298*/ 	.word	0xffffffff


	//   ....[39]....
        /*029c*/ 	.word	0xffffffff


	//   ....[40]....
        /*02a0*/ 	.word	0xffffffff


	//   ....[41]....
        /*02a4*/ 	.word	0xffffffff


	//   ....[42]....
        /*02a8*/ 	.word	0xffffffff


	//   ....[43]....
        /*02ac*/ 	.word	0xffffffff


	//   ....[44]....
        /*02b0*/ 	.word	0xffffffff


	//   ....[45]....
        /*02b4*/ 	.word	0xffffffff


	//   ....[46]....
        /*02b8*/ 	.word	0xffffffff


	//   ....[47]....
        /*02bc*/ 	.word	0xffffffff


	//   ....[48]....
        /*02c0*/ 	.word	0xffffffff


	//   ....[49]....
        /*02c4*/ 	.word	0xffffffff


	//   ....[50]....
        /*02c8*/ 	.word	0xffffffff


	//   ....[51]....
        /*02cc*/ 	.word	0xffffffff


	//   ....[52]....
        /*02d0*/ 	.word	0xffffffff


	//   ....[53]....
        /*02d4*/ 	.word	0xffffffff


	//   ....[54]....
        /*02d8*/ 	.word	0xffffffff


	//   ....[55]....
        /*02dc*/ 	.word	0xffffffff


	//   ....[56]....
        /*02e0*/ 	.word	0xffffffff


	//   ....[57]....
        /*02e4*/ 	.word	0xffffffff


	//   ....[58]....
        /*02e8*/ 	.word	0xffffffff


	//   ....[59]....
        /*02ec*/ 	.word	0xffffffff


	//   ....[60]....
        /*02f0*/ 	.word	0xffffffff


	//   ....[61]....
        /*02f4*/ 	.word	0xffffffff


	//   ....[62]....
        /*02f8*/ 	.word	0xffffffff


	//   ....[63]....
        /*02fc*/ 	.word	0xffffffff


	//   ....[64]....
        /*0300*/ 	.word	0xffffffff


	//   ....[65]....
        /*0304*/ 	.word	0xffffffff


	//   ....[66]....
        /*0308*/ 	.word	0xffffffff


	//   ....[67]....
        /*030c*/ 	.word	0xffffffff


	//   ....[68]....
        /*0310*/ 	.word	0xffffffff


	//   ....[69]....
        /*0314*/ 	.word	0xffffffff


	//   ....[70]....
        /*0318*/ 	.word	0xffffffff


	//   ....[71]....
        /*031c*/ 	.word	0xffffffff


	//   ....[72]....
        /*0320*/ 	.word	0xffffffff


	//   ....[73]....
        /*0324*/ 	.word	0xffffffff


	//   ....[74]....
        /*0328*/ 	.word	0x0500000f


	//   ....[75]....
        /*032c*/ 	.word	0x0500000f


	//   ....[76]....
        /*0330*/ 	.word	0x0500000f


	//   ....[77]....
        /*0334*/ 	.word	0x0500000f


	//   ....[78]....
        /*0338*/ 	.word	0x0500000f


	//   ....[79]....
        /*033c*/ 	.word	0x0500000f


	//   ....[80]....
        /*0340*/ 	.word	0x0500000f


	//   ....[81]....
        /*0344*/ 	.word	0x0500000f


	//   ....[82]....
        /*0348*/ 	.word	0x0500000f


	//   ....[83]....
        /*034c*/ 	.word	0x0500000f


	//   ....[84]....
        /*0350*/ 	.word	0x0500000f


	//   ....[85]....
        /*0354*/ 	.word	0x0500000f


	//   ....[86]....
        /*0358*/ 	.word	0x0500000f


	//   ....[87]....
        /*035c*/ 	.word	0x0500000f


	//   ....[88]....
        /*0360*/ 	.word	0x0500000f


	//   ....[89]....
        /*0364*/ 	.word	0x0500000f


	//   ....[90]....
        /*0368*/ 	.word	0x0500000f


	//   ....[91]....
        /*036c*/ 	.word	0x0500000f


	//   ....[92]....
        /*0370*/ 	.word	0x0500000f


	//----- nvinfo : EIATTR_COOP_GROUP_INSTR_OFFSETS
	.align		4
.L_763:
        /*0374*/ 	.byte	0x04, 0x28
        /*0376*/ 	.short	(.L_765 - .L_764)


	//   ....[0]....
.L_764:
        /*0378*/ 	.word	0x00000060


	//   ....[1]....
        /*037c*/ 	.word	0x00000140


	//   ....[2]....
        /*0380*/ 	.word	0x00000190


	//   ....[3]....
        /*0384*/ 	.word	0x000003c0


	//   ....[4]....
        /*0388*/ 	.word	0x00000520


	//   ....[5]....
        /*038c*/ 	.word	0x00000640


	//   ....[6]....
        /*0390*/ 	.word	0x000007a0


	//   ....[7]....
        /*0394*/ 	.word	0x00001940


	//   ....[8]....
        /*0398*/ 	.word	0x000021e0


	//   ....[9]....
        /*039c*/ 	.word	0x00002d80


	//   ....[10]....
        /*03a0*/ 	.word	0x000033c0


	//   ....[11]....
        /*03a4*/ 	.word	0x000034e0


	//   ....[12]....
        /*03a8*/ 	.word	0x00003a70


	//   ....[13]....
        /*03ac*/ 	.word	0x00003b60


	//   ....[14]....
        /*03b0*/ 	.word	0x000057d0


	//   ....[15]....
        /*03b4*/ 	.word	0x000059f0


	//   ....[16]....
        /*03b8*/ 	.word	0x00006770


	//   ....[17]....
        /*03bc*/ 	.word	0x00006890


	//   ....[18]....
        /*03c0*/ 	.word	0x00006e40


	//   ....[19]....
        /*03c4*/ 	.word	0x00006e90


	//   ....[20]....
        /*03c8*/ 	.word	0x00008a10


	//   ....[21]....
        /*03cc*/ 	.word	0x00008a30


	//   ....[22]....
        /*03d0*/ 	.word	0x00008d70


	//   ....[23]....
        /*03d4*/ 	.word	0x00008dd0


	//   ....[24]....
        /*03d8*/ 	.word	0x0000a840


	//   ....[25]....
        /*03dc*/ 	.word	0x0000aa80


	//   ....[26]....
        /*03e0*/ 	.word	0x0000b7f0


	//   ....[27]....
        /*03e4*/ 	.word	0x0000ba40


	//   ....[28]....
        /*03e8*/ 	.word	0x0000bf20


	//   ....[29]....
        /*03ec*/ 	.word	0x0000bf90


	//   ....[30]....
        /*03f0*/ 	.word	0x0000cf90


	//   ....[31]....
        /*03f4*/ 	.word	0x0000cfd0


	//   ....[32]....
        /*03f8*/ 	.word	0x0000d0e0


	//   ....[33]....
        /*03fc*/ 	.word	0x0000d0f0


	//   ....[34]....
        /*0400*/ 	.word	0x0000e540


	//   ....[35]....
        /*0404*/ 	.word	0x0000e5b0


	//   ....[36]....
        /*0408*/ 	.word	0x0000e610


	//   ....[37]....
        /*040c*/ 	.word	0x0000e640


	//   ....[38]....
        /*0410*/ 	.word	0x0000edf0


	//   ....[39]....
        /*0414*/ 	.word	0x0000ee20


	//   ....[40]....
        /*0418*/ 	.word	0x0000ef30


	//   ....[41]....
        /*041c*/ 	.word	0x0000ef50


	//   ....[42]....
        /*0420*/ 	.word	0x0000f060


	//   ....[43]....
        /*0424*/ 	.word	0x0000f080


	//   ....[44]....
        /*0428*/ 	.word	0x0000f1a0


	//   ....[45]....
        /*042c*/ 	.word	0x0000f1c0


	//   ....[46]....
        /*0430*/ 	.word	0x0000f930


	//   ....[47]....
        /*0434*/ 	.word	0x0000f950


	//   ....[48]....
        /*0438*/ 	.word	0x0000fa60


	//   ....[49]....
        /*043c*/ 	.word	0x0000fa80


	//   ....[50]....
        /*0440*/ 	.word	0x0000fb90


	//   ....[51]....
        /*0444*/ 	.word	0x0000fbb0


	//   ....[52]....
        /*0448*/ 	.word	0x0000fcd0


	//   ....[53]....
        /*044c*/ 	.word	0x0000fcf0


	//   ....[54]....
        /*0450*/ 	.word	0x0000feb0


	//   ....[55]....
        /*0454*/ 	.word	0x00010ff0


	//   ....[56]....
        /*0458*/ 	.word	0x00011a80


	//   ....[57]....
        /*045c*/ 	.word	0x00011ab0


	//   ....[58]....
        /*0460*/ 	.word	0x00011b80


	//   ....[59]....
        /*0464*/ 	.word	0x00011ba0


	//   ....[60]....
        /*0468*/ 	.word	0x00011c40


	//   ....[61]....
        /*046c*/ 	.word	0x00011c60


	//   ....[62]....
        /*0470*/ 	.word	0x00011d00


	//   ....[63]....
        /*0474*/ 	.word	0x00011d20


	//   ....[64]....
        /*0478*/ 	.word	0x00011dc0


	//   ....[65]....
        /*047c*/ 	.word	0x00011de0


	//   ....[66]....
        /*0480*/ 	.word	0x00011e80


	//   ....[67]....
        /*0484*/ 	.word	0x00011ea0


	//   ....[68]....
        /*0488*/ 	.word	0x00011f40


	//   ....[69]....
        /*048c*/ 	.word	0x00011f60


	//   ....[70]....
        /*0490*/ 	.word	0x00011f70


	//   ....[71]....
        /*0494*/ 	.word	0x00011f80


	//   ....[72]....
        /*0498*/ 	.word	0x00014ce0


	//   ....[73]....
        /*049c*/ 	.word	0x00014ed0


	//   ....[74]....
        /*04a0*/ 	.word	0x00015520


	//   ....[75]....
        /*04a4*/ 	.word	0x000156a0


	//   ....[76]....
        /*04a8*/ 	.word	0x00015700


	//   ....[77]....
        /*04ac*/ 	.word	0x00015860


	//   ....[78]....
        /*04b0*/ 	.word	0x000158b0


	//   ....[79]....
        /*04b4*/ 	.word	0x000159d0


	//   ....[80]....
        /*04b8*/ 	.word	0x00015a40


	//   ....[81]....
        /*04bc*/ 	.word	0x00015b60


	//   ....[82]....
        /*04c0*/ 	.word	0x00015bd0


	//   ....[83]....
        /*04c4*/ 	.word	0x00015cf0


	//   ....[84]....
        /*04c8*/ 	.word	0x00015d60


	//   ....[85]....
        /*04cc*/ 	.word	0x00015e80


	//   ....[86]....
        /*04d0*/ 	.word	0x00015ef0


	//   ....[87]....
        /*04d4*/ 	.word	0x00016010


	//   ....[88]....
        /*04d8*/ 	.word	0x00016080


	//   ....[89]....
        /*04dc*/ 	.word	0x000161a0


	//   ....[90]....
        /*04e0*/ 	.word	0x000161f0


	//   ....[91]....
        /*04e4*/ 	.word	0x00016510


	//   ....[92]....
        /*04e8*/ 	.word	0x00016630


	//----- nvinfo : EIATTR_REG_RECONFIG
	.align		4
.L_765:
        /*04ec*/ 	.byte	0x01, 0x54
	.zero		2


	//----- nvinfo : EIATTR_SYSCALL_OFFSETS
	.align		4
        /*04f0*/ 	.byte	0x04, 0x46
        /*04f2*/ 	.short	(.L_767 - .L_766)


	//   ....[0]....
.L_766:
        /*04f4*/ 	.word	0x00001b20


	//   ....[1]....
        /*04f8*/ 	.word	0x00010bc0


	//   ....[2]....
        /*04fc*/ 	.word	0x00010d10


	//   ....[3]....
        /*0500*/ 	.word	0x00010e00


	//   ....[4]....
        /*0504*/ 	.word	0x00011650


	//----- nvinfo : EIATTR_MBARRIER_INSTR_OFFSETS
	.align		4
.L_767:
        /*0508*/ 	.byte	0x04, 0x39
        /*050a*/ 	.short	(.L_769 - .L_768)


	//   ....[0]....
.L_768:
        /*050c*/ 	.word	0x00000270
        /*0510*/ 	.word	0x000000ff
        /*0514*/ 	.word	0x00030800
        /*0518*/ 	.short	0x0100
        /*051a*/ 	.byte	0x08
	.zero		1


	//   ....[1]....
        /*051c*/ 	.word	0x00000280
        /*0520*/ 	.word	0x000000ff
        /*0524*/ 	.word	0x00030820
        /*0528*/ 	.short	0x0100
        /*052a*/ 	.byte	0x08
	.zero		1


	//   ....[2]....
        /*052c*/ 	.word	0x00000370
        /*0530*/ 	.word	0x000000ff
        /*0534*/ 	.word	0x00030830
        /*0538*/ 	.short	0x0100
        /*053a*/ 	.byte	0x08
	.zero		1


	//   ....[3]....
        /*053c*/ 	.word	0x00000380
        /*0540*/ 	.word	0x000000ff
        /*0544*/ 	.word	0x00030840
        /*0548*/ 	.short	0x0100
        /*054a*/ 	.byte	0x08
	.zero		1


	//   ....[4]....
        /*054c*/ 	.word	0x00000390
        /*0550*/ 	.word	0x000000ff
        /*0554*/ 	.word	0x00030838
        /*0558*/ 	.short	0x0100
        /*055a*/ 	.byte	0x08
	.zero		1


	//   ....[5]....
        /*055c*/ 	.word	0x000003a0
        /*0560*/ 	.word	0x000000ff
        /*0564*/ 	.word	0x00030848
        /*0568*/ 	.short	0x0100
        /*056a*/ 	.byte	0x08
	.zero		1


	//   ....[6]....
        /*056c*/ 	.word	0x000004d0
        /*0570*/ 	.word	0x000000ff
        /*0574*/ 	.word	0x00030850
        /*0578*/ 	.short	0x0100
        /*057a*/ 	.byte	0x08
	.zero		1


	//   ....[7]....
        /*057c*/ 	.word	0x000004e0
        /*0580*/ 	.word	0x000000ff
        /*0584*/ 	.word	0x00030860
        /*0588*/ 	.short	0x0100
        /*058a*/ 	.byte	0x08
	.zero		1


	//   ....[8]....
        /*058c*/ 	.word	0x000004f0
        /*0590*/ 	.word	0x000000ff
        /*0594*/ 	.word	0x00030858
        /*0598*/ 	.short	0x0100
        /*059a*/ 	.byte	0x08
	.zero		1


	//   ....[9]....
        /*059c*/ 	.word	0x00000500
        /*05a0*/ 	.word	0x000000ff
        /*05a4*/ 	.word	0x00030868
        /*05a8*/ 	.short	0x0100
        /*05aa*/ 	.byte	0x08
	.zero		1


	//   ....[10]....
        /*05ac*/ 	.word	0x000005f0
        /*05b0*/ 	.word	0x000000ff
        /*05b4*/ 	.word	0x00030870
        /*05b8*/ 	.short	0x0100
        /*05ba*/ 	.byte	0x06
	.zero		1


	//   ....[11]....
        /*05bc*/ 	.word	0x00000600
        /*05c0*/ 	.word	0x000000ff
        /*05c4*/ 	.word	0x00030880
        /*05c8*/ 	.short	0x0100
        /*05ca*/ 	.byte	0x06
	.zero		1


	//   ....[12]....
        /*05cc*/ 	.word	0x00000610
        /*05d0*/ 	.word	0x000000ff
        /*05d4*/ 	.word	0x00030878
        /*05d8*/ 	.short	0x0100
        /*05da*/ 	.byte	0x06
	.zero		1


	//   ....[13]....
        /*05dc*/ 	.word	0x00000620
        /*05e0*/ 	.word	0x000000ff
        /*05e4*/ 	.word	0x00030888
        /*05e8*/ 	.short	0x0100
        /*05ea*/ 	.byte	0x06
	.zero		1


	//   ....[14]....
        /*05ec*/ 	.word	0x00000750
        /*05f0*/ 	.word	0x000000ff
        /*05f4*/ 	.word	0x00030890
        /*05f8*/ 	.short	0x0100
        /*05fa*/ 	.byte	0x08
	.zero		1


	//   ....[15]....
        /*05fc*/ 	.word	0x00000760
        /*0600*/ 	.word	0x000000ff
        /*0604*/ 	.word	0x000308a0
        /*0608*/ 	.short	0x0100
        /*060a*/ 	.byte	0x08
	.zero		1


	//   ....[16]....
        /*060c*/ 	.word	0x00000770
        /*0610*/ 	.word	0x000000ff
        /*0614*/ 	.word	0x00030898
        /*0618*/ 	.short	0x0100
        /*061a*/ 	.byte	0x08
	.zero		1


	//   ....[17]....
        /*061c*/ 	.word	0x00000780
        /*0620*/ 	.word	0x000000ff
        /*0624*/ 	.word	0x000308a8
        /*0628*/ 	.short	0x0100
        /*062a*/ 	.byte	0x08
	.zero		1


	//   ....[18]....
        /*062c*/ 	.word	0x000008b0
        /*0630*/ 	.word	0x000000ff
        /*0634*/ 	.word	0x000308b0
        /*0638*/ 	.short	0x0100
        /*063a*/ 	.byte	0x08
	.zero		1


	//   ....[19]....
        /*063c*/ 	.word	0x000008c0
        /*0640*/ 	.word	0x000000ff
        /*0644*/ 	.word	0x000308c0
        /*0648*/ 	.short	0x0100
        /*064a*/ 	.byte	0x08
	.zero		1


	//   ....[20]....
        /*064c*/ 	.word	0x000008d0
        /*0650*/ 	.word	0x000000ff
        /*0654*/ 	.word	0x000308b8
        /*0658*/ 	.short	0x0100
        /*065a*/ 	.byte	0x08
	.zero		1


	//   ....[21]....
        /*065c*/ 	.word	0x000008e0
        /*0660*/ 	.word	0x000000ff
        /*0664*/ 	.word	0x000308c8
        /*0668*/ 	.short	0x0100
        /*066a*/ 	.byte	0x08
	.zero		1


	//   ....[22]....
        /*066c*/ 	.word	0x00001bc0
        /*0670*/ 	.word	0x000000ff
        /*0674*/ 	.word	0x00030800
        /*0678*/ 	.short	0x010a
        /*067a*/ 	.byte	0x25
	.zero		1


	//   ....[23]....
        /*067c*/ 	.word	0x00001c40
        /*0680*/ 	.word	0x00000003
        /*0684*/ 	.word	0x00030830
        /*0688*/ 	.short	0x010a
        /*068a*/ 	.byte	0x3f
	.zero		1


	//   ....[24]....
        /*068c*/ 	.word	0x00001ce0
        /*0690*/ 	.word	0x00000003
        /*0694*/ 	.word	0x00030830
        /*0698*/ 	.short	0x010a
        /*069a*/ 	.byte	0x3f
	.zero		1


	//   ....[25]....
        /*069c*/ 	.word	0x000024b0
        /*06a0*/ 	.word	0x00000000
        /*06a4*/ 	.word	0x00000000
        /*06a8*/ 	.short	0x0101
        /*06aa*/ 	.byte	0x3f
	.zero		1


	//   ....[26]....
        /*06ac*/ 	.word	0x00004960
        /*06b0*/ 	.word	0x000000ff
        /*06b4*/ 	.word	0x00030830
        /*06b8*/ 	.short	0x010a
        /*06ba*/ 	.byte	0x06
	.zero		1


	//   ....[27]....
        /*06bc*/ 	.word	0x000049a0
        /*06c0*/ 	.word	0x000000ff
        /*06c4*/ 	.word	0x00030830
        /*06c8*/ 	.short	0x010a
        /*06ca*/ 	.byte	0x06
	.zero		1


	//   ....[28]....
        /*06cc*/ 	.word	0x00005420
        /*06d0*/ 	.word	0x000000ff
        /*06d4*/ 	.word	0x00030850
        /*06d8*/ 	.short	0x010a
        /*06da*/ 	.byte	0x05
	.zero		1


	//   ....[29]....
        /*06dc*/ 	.word	0x00005460
        /*06e0*/ 	.word	0x000000ff
        /*06e4*/ 	.word	0x00030850
        /*06e8*/ 	.short	0x010a
        /*06ea*/ 	.byte	0x05
	.zero		1


	//   ....[30]....
        /*06ec*/ 	.word	0x00005800
        /*06f0*/ 	.word	0x00000000
        /*06f4*/ 	.word	0x00000000
        /*06f8*/ 	.short	0x0101
        /*06fa*/ 	.byte	0x3f
	.zero		1


	//   ....[31]....
        /*06fc*/ 	.word	0x00007390
        /*0700*/ 	.word	0x00000086
        /*0704*/ 	.word	0x00000000
        /*0708*/ 	.short	0x0101
        /*070a*/ 	.byte	0x3f
	.zero		1


	//   ....[32]....
        /*070c*/ 	.word	0x00007bd0
        /*0710*/ 	.word	0x000000ff
        /*0714*/ 	.word	0x00030830
        /*0718*/ 	.short	0x010a
        /*071a*/ 	.byte	0x05
	.zero		1


	//   ....[33]....
        /*071c*/ 	.word	0x00007c10
        /*0720*/ 	.word	0x000000ff
        /*0724*/ 	.word	0x00030830
        /*0728*/ 	.short	0x010a
        /*072a*/ 	.byte	0x05
	.zero		1


	//   ....[34]....
        /*072c*/ 	.word	0x00008690
        /*0730*/ 	.word	0x000000ff
        /*0734*/ 	.word	0x00030850
        /*0738*/ 	.short	0x010a
        /*073a*/ 	.byte	0x05
	.zero		1


	//   ....[35]....
        /*073c*/ 	.word	0x000086d0
        /*0740*/ 	.word	0x000000ff
        /*0744*/ 	.word	0x00030850
        /*0748*/ 	.short	0x010a
        /*074a*/ 	.byte	0x05
	.zero		1


	//   ....[36]....
        /*074c*/ 	.word	0x000095d0
        /*0750*/ 	.word	0x0000007b
        /*0754*/ 	.word	0x00000000
        /*0758*/ 	.short	0x0101
        /*075a*/ 	.byte	0x3f
	.zero		1


	//   ....[37]....
        /*075c*/ 	.word	0x00009640
        /*0760*/ 	.word	0x0000007b
        /*0764*/ 	.word	0x00000000
        /*0768*/ 	.short	0x0101
        /*076a*/ 	.byte	0x3f
	.zero		1


	//   ....[38]....
        /*076c*/ 	.word	0x00009a00
        /*0770*/ 	.word	0x000000ff
        /*0774*/ 	.word	0x00030830
        /*0778*/ 	.short	0x010a
        /*077a*/ 	.byte	0x05
	.zero		1


	//   ....[39]....
        /*077c*/ 	.word	0x00009a40
        /*0780*/ 	.word	0x000000ff
        /*0784*/ 	.word	0x00030830
        /*0788*/ 	.short	0x010a
        /*078a*/ 	.byte	0x05
	.zero		1


	//   ....[40]....
        /*078c*/ 	.word	0x0000a4c0
        /*0790*/ 	.word	0x000000ff
        /*0794*/ 	.word	0x00030850
        /*0798*/ 	.short	0x010a
        /*079a*/ 	.byte	0x05
	.zero		1


	//   ....[41]....
        /*079c*/ 	.word	0x0000a500
        /*07a0*/ 	.word	0x000000ff
        /*07a4*/ 	.word	0x00030850
        /*07a8*/ 	.short	0x010a
        /*07aa*/ 	.byte	0x05
	.zero		1


	//   ....[42]....
        /*07ac*/ 	.word	0x0000a8e0
        /*07b0*/ 	.word	0x00000000
        /*07b4*/ 	.word	0x00000000
        /*07b8*/ 	.short	0x0101
        /*07ba*/ 	.byte	0x3f
	.zero		1


	//   ....[43]....
        /*07bc*/ 	.word	0x0000c2b0
        /*07c0*/ 	.word	0x0000007f
        /*07c4*/ 	.word	0x00000000
        /*07c8*/ 	.short	0x0101
        /*07ca*/ 	.byte	0x3f
	.zero		1


	//   ....[44]....
        /*07cc*/ 	.word	0x0000cf00
        /*07d0*/ 	.word	0x000000ff
        /*07d4*/ 	.word	0x00030850
        /*07d8*/ 	.short	0x010a
        /*07da*/ 	.byte	0x05
	.zero		1


	//   ....[45]....
        /*07dc*/ 	.word	0x0000cf40
        /*07e0*/ 	.word	0x000000ff
        /*07e4*/ 	.word	0x00030850
        /*07e8*/ 	.short	0x010a
        /*07ea*/ 	.byte	0x05
	.zero		1


	//   ....[46]....
        /*07ec*/ 	.word	0x0000d400
        /*07f0*/ 	.word	0x00000014
        /*07f4*/ 	.word	0x00000000
        /*07f8*/ 	.short	0x0101
        /*07fa*/ 	.byte	0x3f
	.zero		1


	//   ....[47]....
        /*07fc*/ 	.word	0x0000ede0
        /*0800*/ 	.word	0x00000010
        /*0804*/ 	.word	0x00000000
        /*0808*/ 	.short	0x0101
        /*080a*/ 	.byte	0x3f
	.zero		1


	//   ....[48]....
        /*080c*/ 	.word	0x00011210
        /*0810*/ 	.word	0x00000000
        /*0814*/ 	.word	0x00030840
        /*0818*/ 	.short	0x010a
        /*081a*/ 	.byte	0x3f
	.zero		1


	//   ....[49]....
        /*081c*/ 	.word	0x000120f0
        /*0820*/ 	.word	0x00000011
        /*0824*/ 	.word	0x00030800
        /*0828*/ 	.short	0x0107
        /*082a*/ 	.byte	0x3f
	.zero		1


	//   ....[50]....
        /*082c*/ 	.word	0x00012200
        /*0830*/ 	.word	0x00000011
        /*0834*/ 	.word	0x00030800
        /*0838*/ 	.short	0x0101
        /*083a*/ 	.byte	0x3f
	.zero		1


	//   ....[51]....
        /*083c*/ 	.word	0x00012220
        /*0840*/ 	.word	0x00000011
        /*0844*/ 	.word	0x00030820
        /*0848*/ 	.short	0x010a
        /*084a*/ 	.byte	0x3f
	.zero		1


	//   ....[52]....
        /*084c*/ 	.word	0x00012560
        /*0850*/ 	.word	0x00000003
        /*0854*/ 	.word	0x00030840
        /*0858*/ 	.short	0x010a
        /*085a*/ 	.byte	0x3f
	.zero		1


	//   ....[53]....
        /*085c*/ 	.word	0x000129f0
        /*0860*/ 	.word	0x00000003
        /*0864*/ 	.word	0x00000060
        /*0868*/ 	.short	0x010a
        /*086a*/ 	.byte	0x3f
	.zero		1


	//   ....[54]....
        /*086c*/ 	.word	0x00013150
        /*0870*/ 	.word	0x00000003
        /*0874*/ 	.word	0x00030840
        /*0878*/ 	.short	0x010a
        /*087a*/ 	.byte	0x3f
	.zero		1


	//   ....[55]....
        /*087c*/ 	.word	0x000135e0
        /*0880*/ 	.word	0x00000009
        /*0884*/ 	.word	0x00000060
        /*0888*/ 	.short	0x010a
        /*088a*/ 	.byte	0x3f
	.zero		1


	//   ....[56]....
        /*088c*/ 	.word	0x00013c80
        /*0890*/ 	.word	0x00000002
        /*0894*/ 	.word	0x00030840
        /*0898*/ 	.short	0x010a
        /*089a*/ 	.byte	0x3f
	.zero		1


	//   ....[57]....
        /*089c*/ 	.word	0x00014110
        /*08a0*/ 	.word	0x00000002
        /*08a4*/ 	.word	0x00000060
        /*08a8*/ 	.short	0x010a
        /*08aa*/ 	.byte	0x3f
	.zero		1


	//   ....[58]....
        /*08ac*/ 	.word	0x00014760
        /*08b0*/ 	.word	0x00000002
        /*08b4*/ 	.word	0x00030860
        /*08b8*/ 	.short	0x010a
        /*08ba*/ 	.byte	0x3f
	.zero		1


	//   ....[59]....
        /*08bc*/ 	.word	0x00014e50
        /*08c0*/ 	.word	0x00000000
        /*08c4*/ 	.word	0x00030820
        /*08c8*/ 	.short	0x010a
        /*08ca*/ 	.byte	0x3f
	.zero		1


	//   ....[60]....
        /*08cc*/ 	.word	0x00015040
        /*08d0*/ 	.word	0x00000006
        /*08d4*/ 	.word	0x00000000
        /*08d8*/ 	.short	0x010a
        /*08da*/ 	.byte	0x3f
	.zero		1


	//   ....[61]....
        /*08dc*/ 	.word	0x00015090
        /*08e0*/ 	.word	0x00000003
        /*08e4*/ 	.word	0x00000000
        /*08e8*/ 	.short	0x010a
        /*08ea*/ 	.byte	0x3f
	.zero		1


	//   ....[62]....
        /*08ec*/ 	.word	0x000150f0
        /*08f0*/ 	.word	0x00000012
        /*08f4*/ 	.word	0x00000000
        /*08f8*/ 	.short	0x010a
        /*08fa*/ 	.byte	0x3f
	.zero		1


	//   ....[63]....
        /*08fc*/ 	.word	0x00015120
        /*0900*/ 	.word	0x00000003
        /*0904*/ 	.word	0x00000000
        /*0908*/ 	.short	0x010a
        /*090a*/ 	.byte	0x3f
	.zero		1


	//   ....[64]....
        /*090c*/ 	.word	0x00015190
        /*0910*/ 	.word	0x00000003
        /*0914*/ 	.word	0x00030800
        /*0918*/ 	.short	0x010a
        /*091a*/ 	.byte	0x3f
	.zero		1


	//   ....[65]....
        /*091c*/ 	.word	0x000151e0
        /*0920*/ 	.word	0x00000003
        /*0924*/ 	.word	0x00030830
        /*0928*/ 	.short	0x010a
        /*092a*/ 	.byte	0x3f
	.zero		1


	//   ....[66]....
        /*092c*/ 	.word	0x00015240
        /*0930*/ 	.word	0x0000000b
        /*0934*/ 	.word	0x00030830
        /*0938*/ 	.short	0x010a
        /*093a*/ 	.byte	0x3f
	.zero		1


	//   ....[67]....
        /*093c*/ 	.word	0x000152a0
        /*0940*/ 	.word	0x00000003
        /*0944*/ 	.word	0x00030850
        /*0948*/ 	.short	0x010a
        /*094a*/ 	.byte	0x3f
	.zero		1


	//   ....[68]....
        /*094c*/ 	.word	0x00015300
        /*0950*/ 	.word	0x00000005
        /*0954*/ 	.word	0x00030830
        /*0958*/ 	.short	0x010a
        /*095a*/ 	.byte	0x3f
	.zero		1


	//   ....[69]....
        /*095c*/ 	.word	0x00015360
        /*0960*/ 	.word	0x00000003
        /*0964*/ 	.word	0x00030850
        /*0968*/ 	.short	0x010a
        /*096a*/ 	.byte	0x3f
	.zero		1


	//   ....[70]....
        /*096c*/ 	.word	0x000153c0
        /*0970*/ 	.word	0x00000005
        /*0974*/ 	.word	0x00030830
        /*0978*/ 	.short	0x010a
        /*097a*/ 	.byte	0x3f
	.zero		1


	//   ....[71]....
        /*097c*/ 	.word	0x00015420
        /*0980*/ 	.word	0x00000003
        /*0984*/ 	.word	0x00030850
        /*0988*/ 	.short	0x010a
        /*098a*/ 	.byte	0x3f
	.zero		1


	//   ....[72]....
        /*098c*/ 	.word	0x00015480
        /*0990*/ 	.word	0x00000003
        /*0994*/ 	.word	0x00030850
        /*0998*/ 	.short	0x010a
        /*099a*/ 	.byte	0x3f
	.zero		1


	//   ....[73]....
        /*099c*/ 	.word	0x000155d0
        /*09a0*/ 	.word	0x00000000
        /*09a4*/ 	.word	0x00030840
        /*09a8*/ 	.short	0x010a
        /*09aa*/ 	.byte	0x3f
	.zero		1


	//   ....[74]....
        /*09ac*/ 	.word	0x00016230
        /*09b0*/ 	.word	0x00000011
        /*09b4*/ 	.word	0x00030820
        /*09b8*/ 	.short	0x010a
        /*09ba*/ 	.byte	0x3f
	.zero		1


	//   ....[75]....
        /*09bc*/ 	.word	0x00016280
        /*09c0*/ 	.word	0x00000003
        /*09c4*/ 	.word	0x00030840
        /*09c8*/ 	.short	0x010a
        /*09ca*/ 	.byte	0x3f
	.zero		1


	//   ....[76]....
        /*09cc*/ 	.word	0x000162d0
        /*09d0*/ 	.word	0x00000003
        /*09d4*/ 	.word	0x00000060
        /*09d8*/ 	.short	0x010a
        /*09da*/ 	.byte	0x3f
	.zero		1


	//   ....[77]....
        /*09dc*/ 	.word	0x00016320
        /*09e0*/ 	.word	0x00000003
        /*09e4*/ 	.word	0x00030840
        /*09e8*/ 	.short	0x010a
        /*09ea*/ 	.byte	0x3f
	.zero		1


	//   ....[78]....
        /*09ec*/ 	.word	0x00016370
        /*09f0*/ 	.word	0x00000009
        /*09f4*/ 	.word	0x00000060
        /*09f8*/ 	.short	0x010a
        /*09fa*/ 	.byte	0x3f
	.zero		1


	//   ....[79]....
        /*09fc*/ 	.word	0x000163c0
        /*0a00*/ 	.word	0x00000002
        /*0a04*/ 	.word	0x00030840
        /*0a08*/ 	.short	0x010a
        /*0a0a*/ 	.byte	0x3f
	.zero		1


	//   ....[80]....
        /*0a0c*/ 	.word	0x00016410
        /*0a10*/ 	.word	0x00000002
        /*0a14*/ 	.word	0x00000060
        /*0a18*/ 	.short	0x010a
        /*0a1a*/ 	.byte	0x3f
	.zero		1


	//   ....[81]....
        /*0a1c*/ 	.word	0x00016460
        /*0a20*/ 	.word	0x00000002
        /*0a24*/ 	.word	0x00030860
        /*0a28*/ 	.short	0x010a
        /*0a2a*/ 	.byte	0x3f
	.zero		1


	//   ....[82]....
        /*0a2c*/ 	.word	0x00016550
        /*0a30*/ 	.word	0x00000000
        /*0a34*/ 	.word	0x00030820
        /*0a38*/ 	.short	0x010a
        /*0a3a*/ 	.byte	0x3f
	.zero		1


	//   ....[83]....
        /*0a3c*/ 	.word	0x000166f0
        /*0a40*/ 	.word	0x00000006
        /*0a44*/ 	.word	0x00000000
        /*0a48*/ 	.short	0x010a
        /*0a4a*/ 	.byte	0x3f
	.zero		1


	//   ....[84]....
        /*0a4c*/ 	.word	0x00016740
        /*0a50*/ 	.word	0x00000003
        /*0a54*/ 	.word	0x00000000
        /*0a58*/ 	.short	0x010a
        /*0a5a*/ 	.byte	0x3f
	.zero		1


	//   ....[85]....
        /*0a5c*/ 	.word	0x00016790
        /*0a60*/ 	.word	0x00000012
        /*0a64*/ 	.word	0x00000000
        /*0a68*/ 	.short	0x010a
        /*0a6a*/ 	.byte	0x3f
	.zero		1


	//----- nvinfo : EIATTR_NUM_MBARRIERS
	.align		4
.L_769:
        /*0a6c*/ 	.byte	0x03, 0x38
        /*0a6e*/ 	.short	0x0016


	//----- nvinfo : EIATTR_EXIT_INSTR_OFFSETS
	.align		4
        /*0a70*/ 	.byte	0x04, 0x1c
        /*0a72*/ 	.short	(.L_771 - .L_770)


	//   ....[0]....
.L_770:
        /*0a74*/ 	.word	0x00000a10


	//   ....[1]....
        /*0a78*/ 	.word	0x0000fe40


	//   ....[2]....
        /*0a7c*/ 	.word	0x00015170


	//----- nvinfo : EIATTR_MAX_THREADS
	.align		4
.L_771:
        /*0a80*/ 	.byte	0x04, 0x05
        /*0a82*/ 	.short	(.L_773 - .L_772)
.L_772:
        /*0a84*/ 	.word	0x00000180
        /*0a88*/ 	.word	0x00000001
        /*0a8c*/ 	.word	0x00000001


	//----- nvinfo : EIATTR_CRS_STACK_SIZE
	.align		4
.L_773:
        /*0a90*/ 	.byte	0x04, 0x1e
        /*0a92*/ 	.short	(.L_775 - .L_774)
.L_774:
        /*0a94*/ 	.word	0x00000000


	//----- nvinfo : EIATTR_CBANK_PARAM_SIZE
	.align		4
.L_775:
        /*0a98*/ 	.byte	0x03, 0x19
        /*0a9a*/ 	.short	0x0af0


	//----- nvinfo : EIATTR_PARAM_CBANK
	.align		4
        /*0a9c*/ 	.byte	0x04, 0x0a
        /*0a9e*/ 	.short	(.L_777 - .L_776)
	.align		4
.L_776:
        /*0aa0*/ 	.word	index@(.nv.constant0._ZN7cutlass13device_kernelIN5flash11enable_sm90INS1_16FlashAttnFwdSm90INS1_25CollectiveMainloopFwdSm90ILi2EN4cute5tupleIJNS5_1CILi1EEES8_S8_EEENS6_IJNS7_ILi128EEENS7_ILi96EEENS7_ILi192EEEEEELi192ENS_6half_tEfNS_4arch4Sm90ELb0ELb1ELb0ELb0ELb0ELb0ELb0ELb1ELb1ELb1ELb0ELb0EEENS1_21CollectiveEpilogueFwdINS6_IJSA_SC_SB_EEES9_SE_SG_Li256ELb0ELb1ELb0ELb0EEENS1_30DynamicPersistentTileSchedulerILi256ELi128ELb0ELb1ELb1EEEEEEEEEvNT_6ParamsE)
        /*0aa4*/ 	.short	0x0210
        /*0aa6*/ 	.short	0x0af0


	//----- nvinfo : EIATTR_SW_WAR
	.align		4
.L_777:
        /*0aa8*/ 	.byte	0x04, 0x36
        /*0aaa*/ 	.short	(.L_779 - .L_778)
.L_778:
        /*0aac*/ 	.word	0x00000008
.L_779:


//--------------------- .nv.info._ZN7cutlass13device_kernelIN5flash11enable_sm90INS1_16FlashAttnFwdSm90INS1_25CollectiveMainloopFwdSm90ILi2EN4cute5tupleIJNS5_1CILi1EEES8_S8_EEENS6_IJNS7_ILi128EEENS7_ILi96EEENS7_ILi192EEEEEELi192ENS_6half_tEfNS_4arch4Sm90ELb0ELb1ELb0ELb1ELb0ELb0ELb0ELb1ELb1ELb1ELb0ELb0EEENS1_21CollectiveEpilogueFwdINS6_IJSA_SC_SB_EEES9_SE_SG_Li256ELb1ELb1ELb0ELb0EEENS1_36VarlenDynamicPersistentTileSchedulerILi128ELi96ELi256ELi128ELb0ELb1ELb1ELb1ELb0ELb1EEEEEEEEEvNT_6ParamsE --------------------------
	.section	.nv.info._ZN7cutlass13device_kernelIN5flash11enable_sm90INS1_16FlashAttnFwdSm90INS1_25CollectiveMainloopFwdSm90ILi2EN4cute5tupleIJNS5_1CILi1EEES8_S8_EEENS6_IJNS7_ILi128EEENS7_ILi96EEENS7_ILi192EEEEEELi192ENS_6half_tEfNS_4arch4Sm90ELb0ELb1ELb0ELb1ELb0ELb0ELb0ELb1ELb1ELb1ELb0ELb0EEENS1_21CollectiveEpilogueFwdINS6_IJSA_SC_SB_EEES9_SE_SG_Li256ELb1ELb1ELb0ELb0EEENS1_36VarlenDynamicPersistentTileSchedulerILi128ELi96ELi256ELi128ELb0ELb1ELb1ELb1ELb0ELb1EEEEEEEEEvNT_6ParamsE,"",@"SHT_CUDA_INFO"
	.sectionflags	@""
	.align	4


	//----- nvinfo : EIATTR_CUDA_API_VERSION
	.align		4
        /*0000*/ 	.byte	0x04, 0x37
        /*0002*/ 	.short	(.L_781 - .L_780)
.L_780:
        /*0004*/ 	.word	0x00000082


	//----- nvinfo : EIATTR_KPARAM_INFO
	.align		4
.L_781:
        /*0008*/ 	.byte	0x04, 0x17
        /*000a*/ 	.short	(.L_783 - .L_782)
.L_782:
        /*000c*/ 	.word	0x00000000
        /*0010*/ 	.short	0x0000
        /*0012*/ 	.short	0x0070
        /*0014*/ 	.byte	0x00, 0xf0, 0x01, 0x2a


	//----- nvinfo : EIATTR_SPARSE_MMA_MASK
	.align		4
.L_783:
        /*0018*/ 	.byte	0x03, 0x50
        /*001a*/ 	.short	0x0000


	//----- nvinfo : EIATTR_MAXREG_COUNT
	.align		4
        /*001c*/ 	.byte	0x03, 0x1b
        /*001e*/ 	.short	0x00a8


	//----- nvinfo : EIATTR_NUM_BARRIERS
	.align		4
        /*0020*/ 	.byte	0x02, 0x4c
        /*0022*/ 	.byte	0x09
	.zero		1


	//----- nvinfo : EIATTR_EXTERNS
	.align		4
        /*0024*/ 	.byte	0x04, 0x0f
        /*0026*/ 	.short	(.L_785 - .L_784)


	//   ....[0]....
	.align		4
.L_784:
        /*0028*/ 	.word	index@(__assertfail)


	//----- nvinfo : EIATTR_ANNOTATIONS
	.align		4
.L_785:
        /*002c*/ 	.byte	0x04, 0x55
        /*002e*/ 	.short	(.L_787 - .L_786)


	//   ....[0]....
.L_786:
        /* <DEDUP_REMOVED lines=65> */


	//----- nvinfo : EIATTR_MERCURY_ISA_VERSION
	.align		4
.L_787:
        /*0428*/ 	.byte	0x03, 0x5f
        /*042a*/ 	.short	0x0101


	//----- nvinfo : EIATTR_UNUSED_LOAD_BYTE_OFFSET
	.align		4
        /*042c*/ 	.byte	0x04, 0x44
        /*042e*/ 	.short	(.L_789 - .L_788)


	//   ....[0]....
.L_788:
        /*0430*/ 	.word	0x00000a10
        /*0434*/ 	.word	0x0000fff0


	//   ....[1]....
        /*0438*/ 	.word	0x0000db80
        /*043c*/ 	.word	0x0000fff0


	//----- nvinfo : EIATTR_INT_WARP_WIDE_INSTR_OFFSETS
	.align		4
.L_789:
        /*0440*/ 	.byte	0x04, 0x31
        /*0442*/ 	.short	(.L_791 - .L_790)


	//   ....[0]....
.L_790:
        /*0444*/ 	.word	0x00000130


	//   ....[1]....
        /*0448*/ 	.word	0x00000170


	//   ....[2]....
        /*044c*/ 	.word	0x000001e0


	//   ....[3]....
        /*0450*/ 	.word	0x00011af0


	//   ....[4]....
        /*0454*/ 	.word	0x00011b90


	//   ....[5]....
        /*0458*/ 	.word	0x00015ad0


	//   ....[6]....
        /*045c*/ 	.word	0x00015b40


	//----- nvinfo : EIATTR_COOP_GROUP_MASK_REGIDS
	.align		4
.L_791:
        /*0460*/ 	.byte	0x04, 0x29
        /*0462*/ 	.short	(.L_793 - .L_792)


	//   ....[0]....
.L_792:
        /*0464*/ 	.word	0xffffffff


	//   ....[1]....
        /*0468*/ 	.word	0xffffffff


	//   ....[2]....
        /*046c*/ 	.word	0xffffffff


	//   ....[3]....
        /*0470*/ 	.word	0xffffffff


	//   ....[4]....
        /*0474*/ 	.word	0xffffffff


	//   ....[5]....
        /*0478*/ 	.word	0xffffffff


	//   ....[6]....
        /*047c*/ 	.word	0xffffffff


	//   ....[7]....
        /*0480*/ 	.word	0xffffffff


	//   ....[8]....
        /*0484*/ 	.word	0xffffffff


	//   ....[9]....
        /*0488*/ 	.word	0xffffffff


	//   ....[10]....
        /*048c*/ 	.word	0xffffffff


	//   ....[11]....
        /*0490*/ 	.word	0xffffffff


	//   ....[12]....
        /*0494*/ 	.word	0xffffffff


	//   ....[13]....
        /*0498*/ 	.word	0xffffffff


	//   ....[14]....
        /*049c*/ 	.word	0xffffffff


	//   ....[15]....
        /*04a0*/ 	.word	0xffffffff


	//   ....[16]....
        /*04a4*/ 	.word	0xffffffff


	//   ....[17]....
        /*04a8*/ 	.word	0xffffffff


	//   ....[18]....
        /*04ac*/ 	.word	0xffffffff


	//   ....[19]....
        /*04b0*/ 	.word	0xffffffff


	//   ....[20]....
        /*04b4*/ 	.word	0xffffffff


	//   ....[21]....
        /*04b8*/ 	.word	0xffffffff


	//   ....[22]....
        /*04bc*/ 	.word	0xffffffff


	//   ....[23]....
        /*04c0*/ 	.word	0xffffffff


	//   ....[24]....
        /*04c4*/ 	.word	0xffffffff


	//   ....[25]....
        /*04c8*/ 	.word	0xffffffff


	//   ....[26]....
        /*04cc*/ 	.word	0xffffffff


	//   ....[27]....
        /*04d0*/ 	.word	0xffffffff


	//   ....[28]....
        /*04d4*/ 	.word	0xffffffff


	//   ....[29]....
        /*04d8*/ 	.word	0xffffffff


	//   ....[30]....
        /*04dc*/ 	.word	0xffffffff


	//   ....[31]....
        /*04e0*/ 	.word	0xffffffff


	//   ....[32]....
        /*04e4*/ 	.word	0xffffffff


	//   ....[33]....
        /*04e8*/ 	.word	0xffffffff


	//   ....[34]....
        /*04ec*/ 	.word	0xffffffff


	//   ....[35]....
        /*04f0*/ 	.word	0xffffffff


	//   ....[36]....
        /*04f4*/ 	.word	0xffffffff


	//   ....[37]....
        /*04f8*/ 	.word	0xffffffff


	//   ....[38]....
        /*04fc*/ 	.word	0xffffffff


	//   ....[39]....
        /*0500*/ 	.word	0xffffffff


	//   ....[40]....
        /*0504*/ 	.word	0xffffffff


	//   ....[41]....
        /*0508*/ 	.word	0xffffffff


	//   ....[42]....
        /*050c*/ 	.word	0xffffffff


	//   ....[43]....
        /*0510*/ 	.word	0xffffffff


	//   ....[44]....
        /*0514*/ 	.word	0xffffffff


	//   ....[45]....
        /*0518*/ 	.word	0xffffffff


	//   ....[46]....
        /*051c*/ 	.word	0xffffffff


	//   ....[47]....
        /*0520*/ 	.word	0xffffffff


	//   ....[48]....
        /*0524*/ 	.word	0xffffffff


	//   ....[49]....
        /*0528*/ 	.word	0xffffffff


	//   ....[50]....
        /*052c*/ 	.word	0xffffffff


	//   ....[51]....
        /*0530*/ 	.word	0xffffffff


	//   ....[52]....
        /*0534*/ 	.word	0xffffffff


	//   ....[53]....
        /*0538*/ 	.word	0xffffffff


	//   ....[54]....
        /*053c*/ 	.word	0xffffffff


	//   ....[55]....
        /*0540*/ 	.word	0xffffffff


	//   ....[56]....
        /*0544*/ 	.word	0xffffffff


	//   ....[57]....
        /*0548*/ 	.word	0xffffffff


	//   ....[58]....
        /*054c*/ 	.word	0xffffffff


	//   ....[59]....
        /*0550*/ 	.word	0xffffffff


	//   ....[60]....
        /*0554*/ 	.word	0xffffffff


	//   ....[61]....
        /*0558*/ 	.word	0xffffffff


	//   ....[62]....
        /*055c*/ 	.word	0xffffffff


	//   ....[63]....
        /*0560*/ 	.word	0xffffffff


	//   ....[64]....
        /*0564*/ 	.word	0xffffffff


	//   ....[65]....
        /*0568*/ 	.word	0xffffffff


	//   ....[66]....
        /*056c*/ 	.word	0xffffffff


	//   ....[67]....
        /*0570*/ 	.word	0xffffffff


	//   ....[68]....
        /*0574*/ 	.word	0xffffffff


	//   ....[69]....
        /*0578*/ 	.word	0xffffffff


	//   ....[70]....
        /*057c*/ 	.word	0xffffffff


	//   ....[71]....
        /*0580*/ 	.word	0xffffffff


	//   ....[72]....
        /*0584*/ 	.word	0xffffffff


	//   ....[73]....
        /*0588*/ 	.word	0xffffffff


	//   ....[74]....
        /*058c*/ 	.word	0xffffffff


	//   ....[75]....
        /*0590*/ 	.word	0xffffffff


	//   ....[76]....
        /*0594*/ 	.word	0xffffffff


	//   ....[77]....
        /*0598*/ 	.word	0xffffffff


	//   ....[78]....
        /*059c*/ 	.word	0xffffffff


	//   ....[79]....
        /*05a0*/ 	.word	0xffffffff


	//   ....[80]....
        /*05a4*/ 	.word	0xffffffff


	//   ....[81]....
        /*05a8*/ 	.word	0xffffffff


	//   ....[82]....
        /*05ac*/ 	.word	0xffffffff


	//   ....[83]....
        /*05b0*/ 	.word	0xffffffff


	//   ....[84]....
        /*05b4*/ 	.word	0xffffffff


	//   ....[85]....
        /*05b8*/ 	.word	0xffffffff


	//   ....[86]....
        /*05bc*/ 	.word	0xffffffff


	//   ....[87]....
        /*05c0*/ 	.word	0xffffffff


	//   ....[88]....
        /*05c4*/ 	.word	0xffffffff


	//   ....[89]....
        /*05c8*/ 	.word	0xffffffff


	//   ....[90]....
        /*05cc*/ 	.word	0xffffffff


	//   ....[91]....
        /*05d0*/ 	.word	0xffffffff


	//   ....[92]....
        /*05d4*/ 	.word	0xffffffff


	//   ....[93]....
        /*05d8*/ 	.word	0xffffffff


	//   ....[94]....
        /*05dc*/ 	.word	0xffffffff


	//   ....[95]....
        /*05e0*/ 	.word	0xffffffff


	//   ....[96]....
        /*05e4*/ 	.word	0xffffffff


	//   ....[97]....
        /*05e8*/ 	.word	0xffffffff


	//   ....[98]....
        /*05ec*/ 	.word	0xffffffff


	//   ....[99]....
        /*05f0*/ 	.word	0xffffffff


	//   ....[100]....
        /*05f4*/ 	.word	0xffffffff


	//   ....[101]....
        /*05f8*/ 	.word	0xffffffff


	//   ....[102]....
        /*05fc*/ 	.word	0xffffffff


	//   ....[103]....
        /*0600*/ 	.word	0xffffffff


	//   ....[104]....
        /*0604*/ 	.word	0xffffffff


	//   ....[105]....
        /*0608*/ 	.word	0x0500000f


	//   ....[106]....
        /*060c*/ 	.word	0x0500000f


	//   ....[107]....
        /*0610*/ 	.word	0x0500000f


	//   ....[108]....
        /*0614*/ 	.word	0x0500000f


	//   ....[109]....
        /*0618*/ 	.word	0x0500000f


	//   ....[110]....
        /*061c*/ 	.word	0x0500000f


	//   ....[111]....
        /*0620*/ 	.word	0x0500000f


	//   ....[112]....
        /*0624*/ 	.word	0x0500000f


	//   ....[113]....
        /*0628*/ 	.word	0x0500000f


	//   ....[114]....
        /*062c*/ 	.word	0x0500000f


	//   ....[115]....
        /*0630*/ 	.word	0x0500000f


	//   ....[116]....
        /*0634*/ 	.word	0x0500000f


	//   ....[117]....
        /*0638*/ 	.word	0x0500000f


	//   ....[118]....
        /*063c*/ 	.word	0x0500000f


	//   ....[119]....
        /*0640*/ 	.word	0x0500000f


	//   ....[120]....
        /*0644*/ 	.word	0x0500000f


	//   ....[121]....
        /*0648*/ 	.word	0x0500000f


	//   ....[122]....
        /*064c*/ 	.word	0x0500000f


	//   ....[123]....
        /*0650*/ 	.word	0x0500000f


	//   ....[124]....
        /*0654*/ 	.word	0x0500000f


	//   ....[125]....
        /*0658*/ 	.word	0x0500000f


	//   ....[126]....
        /*065c*/ 	.word	0x0500000f


	//   ....[127]....
        /*0660*/ 	.word	0x0500000f


	//   ....[128]....
        /*0664*/ 	.word	0x0500000f


	//   ....[129]....
        /*0668*/ 	.word	0x0500000f


	//   ....[130]....
        /*066c*/ 	.word	0x0500000f


	//   ....[131]....
        /*0670*/ 	.word	0x0500000f


	//   ....[132]....
        /*0674*/ 	.word	0x0500000f


	//   ....[133]....
        /*0678*/ 	.word	0x0500000f


	//   ....[134]....
        /*067c*/ 	.word	0x0500000f


	//   ....[135]....
        /*0680*/ 	.word	0x0500000f


	//   ....[136]....
        /*0684*/ 	.word	0x0500000f


	//   ....[137]....
        /*0688*/ 	.word	0x0500000f


	//   ....[138]....
        /*068c*/ 	.word	0x0500000f


	//   ....[139]....
        /*0690*/ 	.word	0x0500000f


	//----- nvinfo : EIATTR_COOP_GROUP_INSTR_OFFSETS
	.align		4
.L_793:
        /*0694*/ 	.byte	0x04, 0x28
        /*0696*/ 	.short	(.L_795 - .L_794)


	//   ....[0]....
.L_794:
        /*0698*/ 	.word	0x00000060


	//   ....[1]....
        /*069c*/ 	.word	0x00000140


	//   ....[2]....
        /*06a0*/ 	.word	0x00000190


	//   ....[3]....
        /*06a4*/ 	.word	0x000003c0


	//   ....[4]....
        /*06a8*/ 	.word	0x00000520


	//   ....[5]....
        /*06ac*/ 	.word	0x00000640


	//   ....[6]....
        /*06b0*/ 	.word	0x000007a0


	//   ....[7]....
        /*06b4*/ 	.word	0x00001aa0


	//   ....[8]....
        /*06b8*/ 	.word	0x00002330


	//   ....[9]....
        /*06bc*/ 	.word	0x00002ec0


	//   ....[10]....
        /*06c0*/ 	.word	0x00003510


	//   ....[11]....
        /*06c4*/ 	.word	0x00003630


	//   ....[12]....
        /*06c8*/ 	.word	0x00003bc0


	//   ....[13]....
        /*06cc*/ 	.word	0x00003cb0


	//   ....[14]....
        /*06d0*/ 	.word	0x00005950


	//   ....[15]....
        /*06d4*/ 	.word	0x00005b30


	//   ....[16]....
        /*06d8*/ 	.word	0x000068b0


	//   ....[17]....
        /*06dc*/ 	.word	0x000069d0


	//   ....[18]....
        /*06e0*/ 	.word	0x00006f80


	//   ....[19]....
        /*06e4*/ 	.word	0x00006fd0


	//   ....[20]....
        /*06e8*/ 	.word	0x00008b50


	//   ....[21]....
        /*06ec*/ 	.word	0x00008b70


	//   ....[22]....
        /*06f0*/ 	.word	0x00008eb0


	//   ....[23]....
        /*06f4*/ 	.word	0x00008f10


	//   ....[24]....
        /*06f8*/ 	.word	0x0000a9a0


	//   ....[25]....
        /*06fc*/ 	.word	0x0000abb0


	//   ....[26]....
        /*0700*/ 	.word	0x0000b920


	//   ....[27]....
        /*0704*/ 	.word	0x0000ba40


	//   ....[28]....
        /*0708*/ 	.word	0x0000c090


	//   ....[29]....
        /*070c*/ 	.word	0x0000c0f0


	//   ....[30]....
        /*0710*/ 	.word	0x0000d0c0


	//   ....[31]....
        /*0714*/ 	.word	0x0000d100


	//   ....[32]....
        /*0718*/ 	.word	0x0000d200


	//   ....[33]....
        /*071c*/ 	.word	0x0000d220


	//   ....[34]....
        /*0720*/ 	.word	0x0000e9e0


	//   ....[35]....
        /*0724*/ 	.word	0x0000ea20


	//   ....[36]....
        /*0728*/ 	.word	0x0000ea50


	//   ....[37]....
        /*072c*/ 	.word	0x0000ea80


	//   ....[38]....
        /*0730*/ 	.word	0x0000f180


	//   ....[39]....
        /*0734*/ 	.word	0x0000f1c0


	//   ....[40]....
        /*0738*/ 	.word	0x0000f2d0


	//   ....[41]....
        /*073c*/ 	.word	0x0000f2f0


	//   ....[42]....
        /*0740*/ 	.word	0x0000f400


	//   ....[43]....
        /*0744*/ 	.word	0x0000f420


	//   ....[44]....
        /*0748*/ 	.word	0x0000f540


	//   ....[45]....
        /*074c*/ 	.word	0x0000f560


	//   ....[46]....
        /*0750*/ 	.word	0x0000ff10


	//   ....[47]....
        /*0754*/ 	.word	0x0000ff30


	//   ....[48]....
        /*0758*/ 	.word	0x00010040


	//   ....[49]....
        /*075c*/ 	.word	0x00010060


	//   ....[50]....
        /*0760*/ 	.word	0x00010170


	//   ....[51]....
        /*0764*/ 	.word	0x00010190


	//   ....[52]....
        /*0768*/ 	.word	0x000102b0


	//   ....[53]....
        /*076c*/ 	.word	0x000102d0


	//   ....[54]....
        /*0770*/ 	.word	0x00010480


	//   ....[55]....
        /*0774*/ 	.word	0x00010670


	//   ....[56]....
        /*0778*/ 	.word	0x000106a0


	//   ....[57]....
        /*077c*/ 	.word	0x000106d0


	//   ....[58]....
        /*0780*/ 	.word	0x00010700


	//   ....[59]....
        /*0784*/ 	.word	0x00010730


	//   ....[60]....
        /*0788*/ 	.word	0x00010760


	//   ....[61]....
        /*078c*/ 	.word	0x000108e0


	//   ....[62]....
        /*0790*/ 	.word	0x00010910


	//   ....[63]....
        /*0794*/ 	.word	0x00010940


	//   ....[64]....
        /*0798*/ 	.word	0x00010970


	//   ....[65]....
        /*079c*/ 	.word	0x000109a0


	//   ....[66]....
        /*07a0*/ 	.word	0x000109d0


	//   ....[67]....
        /*07a4*/ 	.word	0x00010a80


	//   ....[68]....
        /*07a8*/ 	.word	0x00010ae0


	//   ....[69]....
        /*07ac*/ 	.word	0x00010b70


	//   ....[70]....
        /*07b0*/ 	.word	0x000120d0


	//   ....[71]....
        /*07b4*/ 	.word	0x00012d20


	//   ....[72]....
        /*07b8*/ 	.word	0x00012d70


	//   ....[73]....
        /*07bc*/ 	.word	0x00012d90


	//   ....[74]....
        /*07c0*/ 	.word	0x00012dd0


	//   ....[75]....
        /*07c4*/ 	.word	0x00012f00


	//   ....[76]....
        /*07c8*/ 	.word	0x00012f10


	//   ....[77]....
        /*07cc*/ 	.word	0x00012fb0


	//   ....[78]....
        /*07d0*/ 	.word	0x00012fc0


	//   ....[79]....
        /*07d4*/ 	.word	0x00013060


	//   ....[80]....
        /*07d8*/ 	.word	0x00013070


	//   ....[81]....
        /*07dc*/ 	.word	0x00013110


	//   ....[82]....
        /*07e0*/ 	.word	0x00013120


	//   ....[83]....
        /*07e4*/ 	.word	0x000131a0


	//   ....[84]....
        /*07e8*/ 	.word	0x000131d0


	//   ....[85]....
        /*07ec*/ 	.word	0x000131f0


	//   ....[86]....
        /*07f0*/ 	.word	0x00013200


	//   ....[87]....
        /*07f4*/ 	.word	0x000162e0


	//   ....[88]....
        /*07f8*/ 	.word	0x00016340


	//   ....[89]....
        /*07fc*/ 	.word	0x00016370


	//   ....[90]....
        /*0800*/ 	.word	0x00016380


	//   ....[91]....
        /*0804*/ 	.word	0x000163b0


	//   ....[92]....
        /*0808*/ 	.word	0x000163e0


	//   ....[93]....
        /*080c*/ 	.word	0x00016410


	//   ....[94]....
        /*0810*/ 	.word	0x00016440


	//   ....[95]....
        /*0814*/ 	.word	0x000165d0


	//   ....[96]....
        /*0818*/ 	.word	0x00016600


	//   ....[97]....
        /*081c*/ 	.word	0x00016630


	//   ....[98]....
        /*0820*/ 	.word	0x00016660


	//   ....[99]....
        /*0824*/ 	.word	0x00016690


	//   ....[100]....
        /*0828*/ 	.word	0x000166c0


	//   ....[101]....
        /*082c*/ 	.word	0x00016780


	//   ....[102]....
        /*0830*/ 	.word	0x000167a0


	//   ....[103]....
        /*0834*/ 	.word	0x00016810


	//   ....[104]....
        /*0838*/ 	.word	0x00016ef0


	//   ....[105]....
        /*083c*/ 	.word	0x000175a0


	//   ....[106]....
        /*0840*/ 	.word	0x00017770


	//   ....[107]....
        /*0844*/ 	.word	0x000177c0


	//   ....[108]....
        /*0848*/ 	.word	0x000178f0


	//   ....[109]....
        /*084c*/ 	.word	0x00017940


	//   ....[110]....
        /*0850*/ 	.word	0x00017a80


	//   ....[111]....
        /*0854*/ 	.word	0x00017af0


	//   ....[112]....
        /*0858*/ 	.word	0x00017c20


	//   ....[113]....
        /*085c*/ 	.word	0x00017c70


	//   ....[114]....
        /*0860*/ 	.word	0x00017da0


	//   ....[115]....
        /*0864*/ 	.word	0x00017df0


	//   ....[116]....
        /*0868*/ 	.word	0x00017f20


	//   ....[117]....
        /*086c*/ 	.word	0x00017f70


	//   ....[118]....
        /*0870*/ 	.word	0x00018080


	//   ....[119]....
        /*0874*/ 	.word	0x000180f0


	//   ....[120]....
        /*0878*/ 	.word	0x00018200


	//   ....[121]....
        /*087c*/ 	.word	0x00018250


	//   ....[122]....
        /*0880*/ 	.word	0x00018580


	//   ....[123]....
        /*0884*/ 	.word	0x00018620


	//   ....[124]....
        /*0888*/ 	.word	0x00018750


	//   ....[125]....
        /*088c*/ 	.word	0x000187c0


	//   ....[126]....
        /*0890*/ 	.word	0x00018840


	//   ....[127]....
        /*0894*/ 	.word	0x000188c0


	//   ....[128]....
        /*0898*/ 	.word	0x00018940


	//   ....[129]....
        /*089c*/ 	.word	0x000189d0


	//   ....[130]....
        /*08a0*/ 	.word	0x00018a70


	//   ....[131]....
        /*08a4*/ 	.word	0x00018b10


	//   ....[132]....
        /*08a8*/ 	.word	0x00018b80


	//   ....[133]....
        /*08ac*/ 	.word	0x00018bf0


	//   ....[134]....
        /*08b0*/ 	.word	0x00018c60


	//   ....[135]....
        /*08b4*/ 	.word	0x00018ce0


	//   ....[136]....
        /*08b8*/ 	.word	0x00018d60


	//   ....[137]....
        /*08bc*/ 	.word	0x00018e00


	//   ....[138]....
        /*08c0*/ 	.word	0x00018e90


	//   ....[139]....
        /*08c4*/ 	.word	0x00018fc0


	//----- nvinfo : EIATTR_REG_RECONFIG
	.align		4
.L_795:
        /*08c8*/ 	.byte	0x01, 0x54
	.zero		2


	//----- nvinfo : EIATTR_SYSCALL_OFFSETS
	.align		4
        /*08cc*/ 	.byte	0x04, 0x46
        /*08ce*/ 	.short	(.L_797 - .L_796)


	//   ....[0]....
.L_796:
        /*08d0*/ 	.word	0x00001c80


	//   ....[1]....
        /*08d4*/ 	.word	0x00011d00


	//   ....[2]....
        /*08d8*/ 	.word	0x00011e50


	//   ....[3]....
        /*08dc*/ 	.word	0x00011f40


	//   ....[4]....
        /*08e0*/ 	.word	0x00012880


	//----- nvinfo : EIATTR_MBARRIER_INSTR_OFFSETS
	.align		4
.L_797:
        /*08e4*/ 	.byte	0x04, 0x39
        /*08e6*/ 	.short	(.L_799 - .L_798)


	//   ....[0]....
.L_798:
        /*08e8*/ 	.word	0x00000270
        /*08ec*/ 	.word	0x000000ff
        /*08f0*/ 	.word	0x00030800
        /*08f4*/ 	.short	0x0100
        /*08f6*/ 	.byte	0x08
	.zero		1


	//   ....[1]....
        /*08f8*/ 	.word	0x00000280
        /*08fc*/ 	.word	0x000000ff
        /*0900*/ 	.word	0x00030820
        /*0904*/ 	.short	0x0100
        /*0906*/ 	.byte	0x08
	.zero		1


	//   ....[2]....
        /*0908*/ 	.word	0x00000370
        /*090c*/ 	.word	0x000000ff
        /*0910*/ 	.word	0x00030830
        /*0914*/ 	.short	0x0100
        /*0916*/ 	.byte	0x08
	.zero		1


	//   ....[3]....
        /*0918*/ 	.word	0x00000380
        /*091c*/ 	.word	0x000000ff
        /*0920*/ 	.word	0x00030840
        /*0924*/ 	.short	0x0100
        /*0926*/ 	.byte	0x08
	.zero		1


	//   ....[4]....
        /*0928*/ 	.word	0x00000390
        /*092c*/ 	.word	0x000000ff
        /*0930*/ 	.word	0x00030838
        /*0934*/ 	.short	0x0100
        /*0936*/ 	.byte	0x08
	.zero		1


	//   ....[5]....
        /*0938*/ 	.word	0x000003a0
        /*093c*/ 	.word	0x000000ff
        /*0940*/ 	.word	0x00030848
        /*0944*/ 	.short	0x0100
        /*0946*/ 	.byte	0x08
	.zero		1


	//   ....[6]....
        /*0948*/ 	.word	0x000004d0
        /*094c*/ 	.word	0x000000ff
        /*0950*/ 	.word	0x00030850
        /*0954*/ 	.short	0x0100
        /*0956*/ 	.byte	0x08
	.zero		1


	//   ....[7]....
        /*0958*/ 	.word	0x000004e0
        /*095c*/ 	.word	0x000000ff
        /*0960*/ 	.word	0x00030860
        /*0964*/ 	.short	0x0100
        /*0966*/ 	.byte	0x08
	.zero		1


	//   ....[8]....
        /*0968*/ 	.word	0x000004f0
        /*096c*/ 	.word	0x000000ff
        /*0970*/ 	.word	0x00030858
        /*0974*/ 	.short	0x0100
        /*0976*/ 	.byte	0x08
	.zero		1


	//   ....[9]....
        /*0978*/ 	.word	0x00000500
        /*097c*/ 	.word	0x000000ff
        /*0980*/ 	.word	0x00030868
        /*0984*/ 	.short	0x0100
        /*0986*/ 	.byte	0x08
	.zero		1


	//   ....[10]....
        /*0988*/ 	.word	0x000005f0
        /*098c*/ 	.word	0x000000ff
        /*0990*/ 	.word	0x00030870
        /*0994*/ 	.short	0x0100
        /*0996*/ 	.byte	0x06
	.zero		1


	//   ....[11]....
        /*0998*/ 	.word	0x00000600
        /*099c*/ 	.word	0x000000ff
        /*09a0*/ 	.word	0x00030880
        /*09a4*/ 	.short	0x0100
        /*09a6*/ 	.byte	0x06
	.zero		1


	//   ....[12]....
        /*09a8*/ 	.word	0x00000610
        /*09ac*/ 	.word	0x000000ff
        /*09b0*/ 	.word	0x00030878
        /*09b4*/ 	.short	0x0100
        /*09b6*/ 	.byte	0x06
	.zero		1


	//   ....[13]....
        /*09b8*/ 	.word	0x00000620
        /*09bc*/ 	.word	0x000000ff
        /*09c0*/ 	.word	0x00030888
        /*09c4*/ 	.short	0x0100
        /*09c6*/ 	.byte	0x06
	.zero		1


	//   ....[14]....
        /*09c8*/ 	.word	0x00000750
        /*09cc*/ 	.word	0x000000ff
        /*09d0*/ 	.word	0x00030890
        /*09d4*/ 	.short	0x0100
        /*09d6*/ 	.byte	0x08
	.zero		1


	//   ....[15]....
        /*09d8*/ 	.word	0x00000760
        /*09dc*/ 	.word	0x000000ff
        /*09e0*/ 	.word	0x000308a0
        /*09e4*/ 	.short	0x0100
        /*09e6*/ 	.byte	0x08
	.zero		1


	//   ....[16]....
        /*09e8*/ 	.word	0x00000770
        /*09ec*/ 	.word	0x000000ff
        /*09f0*/ 	.word	0x00030898
        /*09f4*/ 	.short	0x0100
        /*09f6*/ 	.byte	0x08
	.zero		1


	//   ....[17]....
        /*09f8*/ 	.word	0x00000780
        /*09fc*/ 	.word	0x000000ff
        /*0a00*/ 	.word	0x000308a8
        /*0a04*/ 	.short	0x0100
        /*0a06*/ 	.byte	0x08
	.zero		1


	//   ....[18]....
        /*0a08*/ 	.word	0x000008b0
        /*0a0c*/ 	.word	0x000000ff
        /*0a10*/ 	.word	0x000308b0
        /*0a14*/ 	.short	0x0100
        /*0a16*/ 	.byte	0x08
	.zero		1


	//   ....[19]....
        /*0a18*/ 	.word	0x000008c0
        /*0a1c*/ 	.word	0x000000ff
        /*0a20*/ 	.word	0x000308c0
        /*0a24*/ 	.short	0x0100
        /*0a26*/ 	.byte	0x08
	.zero		1


	//   ....[20]....
        /*0a28*/ 	.word	0x000008d0
        /*0a2c*/ 	.word	0x000000ff
        /*0a30*/ 	.word	0x000308b8
        /*0a34*/ 	.short	0x0100
        /*0a36*/ 	.byte	0x08
	.zero		1


	//   ....[21]....
        /*0a38*/ 	.word	0x000008e0
        /*0a3c*/ 	.word	0x000000ff
        /*0a40*/ 	.word	0x000308c8
        /*0a44*/ 	.short	0x0100
        /*0a46*/ 	.byte	0x08
	.zero		1


	//   ....[22]....
        /*0a48*/ 	.word	0x00001d20
        /*0a4c*/ 	.word	0x000000ff
        /*0a50*/ 	.word	0x00030800
        /*0a54*/ 	.short	0x010a
        /*0a56*/ 	.byte	0x25
	.zero		1


	//   ....[23]....
        /*0a58*/ 	.word	0x00001da0
        /*0a5c*/ 	.word	0x00000003
        /*0a60*/ 	.word	0x00030830
        /*0a64*/ 	.short	0x010a
        /*0a66*/ 	.byte	0x3f
	.zero		1


	//   ....[24]....
        /*0a68*/ 	.word	0x00001e40
        /*0a6c*/ 	.word	0x00000003
        /*0a70*/ 	.word	0x00030830
        /*0a74*/ 	.short	0x010a
        /*0a76*/ 	.byte	0x3f
	.zero		1


	//   ....[25]....
        /*0a78*/ 	.word	0x000025c0
        /*0a7c*/ 	.word	0x00000000
        /*0a80*/ 	.word	0x00000000
        /*0a84*/ 	.short	0x0101
        /*0a86*/ 	.byte	0x3f
	.zero		1


	//   ....[26]....
        /*0a88*/ 	.word	0x00004ab0
        /*0a8c*/ 	.word	0x000000ff
        /*0a90*/ 	.word	0x00030830
        /*0a94*/ 	.short	0x010a
        /*0a96*/ 	.byte	0x06
	.zero		1


	//   ....[27]....
        /*0a98*/ 	.word	0x00004af0
        /*0a9c*/ 	.word	0x000000ff
        /*0aa0*/ 	.word	0x00030830
        /*0aa4*/ 	.short	0x010a
        /*0aa6*/ 	.byte	0x06
	.zero		1


	//   ....[28]....
        /*0aa8*/ 	.word	0x00005570
        /*0aac*/ 	.word	0x000000ff
        /*0ab0*/ 	.word	0x00030850
        /*0ab4*/ 	.short	0x010a
        /*0ab6*/ 	.byte	0x05
	.zero		1


	//   ....[29]....
        /*0ab8*/ 	.word	0x000055b0
        /*0abc*/ 	.word	0x000000ff
        /*0ac0*/ 	.word	0x00030850
        /*0ac4*/ 	.short	0x010a
        /*0ac6*/ 	.byte	0x05
	.zero		1


	//   ....[30]....
        /*0ac8*/ 	.word	0x00005990
        /*0acc*/ 	.word	0x00000000
        /*0ad0*/ 	.word	0x00000000
        /*0ad4*/ 	.short	0x0101
        /*0ad6*/ 	.byte	0x3f
	.zero		1


	//   ....[31]....
        /*0ad8*/ 	.word	0x000074d0
        /*0adc*/ 	.word	0x00000086
        /*0ae0*/ 	.word	0x00000000
        /*0ae4*/ 	.short	0x0101
        /*0ae6*/ 	.byte	0x3f
	.zero		1


	//   ....[32]....
        /*0ae8*/ 	.word	0x00007d10
        /*0aec*/ 	.word	0x000000ff
        /*0af0*/ 	.word	0x00030830
        /*0af4*/ 	.short	0x010a
        /*0af6*/ 	.byte	0x05
	.zero		1


	//   ....[33]....
        /*0af8*/ 	.word	0x00007d50
        /*0afc*/ 	.word	0x000000ff
        /*0b00*/ 	.word	0x00030830
        /*0b04*/ 	.short	0x010a
        /*0b06*/ 	.byte	0x05
	.zero		1


	//   ....[34]....
        /*0b08*/ 	.word	0x000087d0
        /*0b0c*/ 	.word	0x000000ff
        /*0b10*/ 	.word	0x00030850
        /*0b14*/ 	.short	0x010a
        /*0b16*/ 	.byte	0x05
	.zero		1


	//   ....[35]....
        /*0b18*/ 	.word	0x00008810
        /*0b1c*/ 	.word	0x000000ff
        /*0b20*/ 	.word	0x00030850
        /*0b24*/ 	.short	0x010a
        /*0b26*/ 	.byte	0x05
	.zero		1


	//   ....[36]....
        /*0b28*/ 	.word	0x00009750
        /*0b2c*/ 	.word	0x0000007b
        /*0b30*/ 	.word	0x00000000
        /*0b34*/ 	.short	0x0101
        /*0b36*/ 	.byte	0x3f
	.zero		1


	//   ....[37]....
        /*0b38*/ 	.word	0x000097c0
        /*0b3c*/ 	.word	0x0000007b
        /*0b40*/ 	.word	0x00000000
        /*0b44*/ 	.short	0x0101
        /*0b46*/ 	.byte	0x3f
	.zero		1


	//   ....[38]....
        /*0b48*/ 	.word	0x00009b40
        /*0b4c*/ 	.word	0x000000ff
        /*0b50*/ 	.word	0x00030830
        /*0b54*/ 	.short	0x010a
        /*0b56*/ 	.byte	0x05
	.zero		1


	//   ....[39]....
        /*0b58*/ 	.word	0x00009b80
        /*0b5c*/ 	.word	0x000000ff
        /*0b60*/ 	.word	0x00030830
        /*0b64*/ 	.short	0x010a
        /*0b66*/ 	.byte	0x05
	.zero		1


	//   ....[40]....
        /*0b68*/ 	.word	0x0000a600
        /*0b6c*/ 	.word	0x000000ff
        /*0b70*/ 	.word	0x00030850
        /*0b74*/ 	.short	0x010a
        /*0b76*/ 	.byte	0x05
	.zero		1


	//   ....[41]....
        /*0b78*/ 	.word	0x0000a640
        /*0b7c*/ 	.word	0x000000ff
        /*0b80*/ 	.word	0x00030850
        /*0b84*/ 	.short	0x010a
        /*0b86*/ 	.byte	0x05
	.zero		1


	//   ....[42]....
        /*0b88*/ 	.word	0x0000aa10
        /*0b8c*/ 	.word	0x00000000
        /*0b90*/ 	.word	0x00000000
        /*0b94*/ 	.short	0x0101
        /*0b96*/ 	.byte	0x3f
	.zero		1


	//   ....[43]....
        /*0b98*/ 	.word	0x0000c480
        /*0b9c*/ 	.word	0x00000083
        /*0ba0*/ 	.word	0x00000000
        /*0ba4*/ 	.short	0x0101
        /*0ba6*/ 	.byte	0x3f
	.zero		1


	//   ....[44]....
        /*0ba8*/ 	.word	0x0000d030
        /*0bac*/ 	.word	0x000000ff
        /*0bb0*/ 	.word	0x00030850
        /*0bb4*/ 	.short	0x010a
        /*0bb6*/ 	.byte	0x05
	.zero		1


	//   ....[45]....
        /*0bb8*/ 	.word	0x0000d070
        /*0bbc*/ 	.word	0x000000ff
        /*0bc0*/ 	.word	0x00030850
        /*0bc4*/ 	.short	0x010a
        /*0bc6*/ 	.byte	0x05
	.zero		1


	//   ....[46]....
        /*0bc8*/ 	.word	0x0000d520
        /*0bcc*/ 	.word	0x00000004
        /*0bd0*/ 	.word	0x00000000
        /*0bd4*/ 	.short	0x0101
        /*0bd6*/ 	.byte	0x3f
	.zero		1


	//   ....[47]....
        /*0bd8*/ 	.word	0x0000f1b0
        /*0bdc*/ 	.word	0x00000026
        /*0be0*/ 	.word	0x00000000
        /*0be4*/ 	.short	0x0101
        /*0be6*/ 	.byte	0x3f
	.zero		1


	//   ....[48]....
        /*0be8*/ 	.word	0x00012370
        /*0bec*/ 	.word	0x00000000
        /*0bf0*/ 	.word	0x00030840
        /*0bf4*/ 	.short	0x010a
        /*0bf6*/ 	.byte	0x3f
	.zero		1


	//   ....[49]....
        /*0bf8*/ 	.word	0x000133a0
        /*0bfc*/ 	.word	0x0000000a
        /*0c00*/ 	.word	0x00030800
        /*0c04*/ 	.short	0x0107
        /*0c06*/ 	.byte	0x3f
	.zero		1


	//   ....[50]....
        /*0c08*/ 	.word	0x000134b0
        /*0c0c*/ 	.word	0x00000002
        /*0c10*/ 	.word	0x00030800
        /*0c14*/ 	.short	0x0101
        /*0c16*/ 	.byte	0x3f
	.zero		1


	//   ....[51]....
        /*0c18*/ 	.word	0x000134d0
        /*0c1c*/ 	.word	0x00000002
        /*0c20*/ 	.word	0x00030820
        /*0c24*/ 	.short	0x010a
        /*0c26*/ 	.byte	0x3f
	.zero		1


	//   ....[52]....
        /*0c28*/ 	.word	0x00013860
        /*0c2c*/ 	.word	0x00000003
        /*0c30*/ 	.word	0x00030840
        /*0c34*/ 	.short	0x010a
        /*0c36*/ 	.byte	0x3f
	.zero		1


	//   ....[53]....
        /*0c38*/ 	.word	0x00013d20
        /*0c3c*/ 	.word	0x00000003
        /*0c40*/ 	.word	0x00000060
        /*0c44*/ 	.short	0x010a
        /*0c46*/ 	.byte	0x3f
	.zero		1


	//   ....[54]....
        /*0c48*/ 	.word	0x00014520
        /*0c4c*/ 	.word	0x00000003
        /*0c50*/ 	.word	0x00030840
        /*0c54*/ 	.short	0x010a
        /*0c56*/ 	.byte	0x3f
	.zero		1


	//   ....[55]....
        /*0c58*/ 	.word	0x000149e0
        /*0c5c*/ 	.word	0x00000002
        /*0c60*/ 	.word	0x00000060
        /*0c64*/ 	.short	0x010a
        /*0c66*/ 	.byte	0x3f
	.zero		1


	//   ....[56]....
        /*0c68*/ 	.word	0x000150f0
        /*0c6c*/ 	.word	0x00000002
        /*0c70*/ 	.word	0x00030840
        /*0c74*/ 	.short	0x010a
        /*0c76*/ 	.byte	0x3f
	.zero		1


	//   ....[57]....
        /*0c78*/ 	.word	0x000155b0
        /*0c7c*/ 	.word	0x00000002
        /*0c80*/ 	.word	0x00000060
        /*0c84*/ 	.short	0x010a
        /*0c86*/ 	.byte	0x3f
	.zero		1


	//   ....[58]....
        /*0c88*/ 	.word	0x00015c50
        /*0c8c*/ 	.word	0x00000000
        /*0c90*/ 	.word	0x00030860
        /*0c94*/ 	.short	0x010a
        /*0c96*/ 	.byte	0x3f
	.zero		1


	//   ....[59]....
        /*0c98*/ 	.word	0x00016e70
        /*0c9c*/ 	.word	0x00000000
        /*0ca0*/ 	.word	0x00030820
        /*0ca4*/ 	.short	0x010a
        /*0ca6*/ 	.byte	0x3f
	.zero		1


	//   ....[60]....
        /*0ca8*/ 	.word	0x00017050
        /*0cac*/ 	.word	0x00000006
        /*0cb0*/ 	.word	0x00000000
        /*0cb4*/ 	.short	0x010a
        /*0cb6*/ 	.byte	0x3f
	.zero		1


	//   ....[61]....
        /*0cb8*/ 	.word	0x000170c0
        /*0cbc*/ 	.word	0x00000007
        /*0cc0*/ 	.word	0x00000000
        /*0cc4*/ 	.short	0x010a
        /*0cc6*/ 	.byte	0x3f
	.zero		1


	//   ....[62]....
        /*0cc8*/ 	.word	0x00017130
        /*0ccc*/ 	.word	0x00000004
        /*0cd0*/ 	.word	0x00000000
        /*0cd4*/ 	.short	0x010a
        /*0cd6*/ 	.byte	0x3f
	.zero		1


	//   ....[63]....
        /*0cd8*/ 	.word	0x00017160
        /*0cdc*/ 	.word	0x00000003
        /*0ce0*/ 	.word	0x00000000
        /*0ce4*/ 	.short	0x010a
        /*0ce6*/ 	.byte	0x3f
	.zero		1


	//   ....[64]....
        /*0ce8*/ 	.word	0x000171d0
        /*0cec*/ 	.word	0x00000003
        /*0cf0*/ 	.word	0x00030800
        /*0cf4*/ 	.short	0x010a
        /*0cf6*/ 	.byte	0x3f
	.zero		1


	//   ....[65]....
        /*0cf8*/ 	.word	0x00017220
        /*0cfc*/ 	.word	0x00000003
        /*0d00*/ 	.word	0x00030830
        /*0d04*/ 	.short	0x010a
        /*0d06*/ 	.byte	0x3f
	.zero		1


	//   ....[66]....
        /*0d08*/ 	.word	0x00017280
        /*0d0c*/ 	.word	0x0000000b
        /*0d10*/ 	.word	0x00030830
        /*0d14*/ 	.short	0x010a
        /*0d16*/ 	.byte	0x3f
	.zero		1


	//   ....[67]....
        /*0d18*/ 	.word	0x000172e0
        /*0d1c*/ 	.word	0x00000003
        /*0d20*/ 	.word	0x00030850
        /*0d24*/ 	.short	0x010a
        /*0d26*/ 	.byte	0x3f
	.zero		1


	//   ....[68]....
        /*0d28*/ 	.word	0x00017340
        /*0d2c*/ 	.word	0x00000005
        /*0d30*/ 	.word	0x00030830
        /*0d34*/ 	.short	0x010a
        /*0d36*/ 	.byte	0x3f
	.zero		1


	//   ....[69]....
        /*0d38*/ 	.word	0x000173a0
        /*0d3c*/ 	.word	0x00000003
        /*0d40*/ 	.word	0x00030850
        /*0d44*/ 	.short	0x010a
        /*0d46*/ 	.byte	0x3f
	.zero		1


	//   ....[70]....
        /*0d48*/ 	.word	0x00017400
        /*0d4c*/ 	.word	0x00000005
        /*0d50*/ 	.word	0x00030830
        /*0d54*/ 	.short	0x010a
        /*0d56*/ 	.byte	0x3f
	.zero		1


	//   ....[71]....
        /*0d58*/ 	.word	0x00017460
        /*0d5c*/ 	.word	0x00000003
        /*0d60*/ 	.word	0x00030850
        /*0d64*/ 	.short	0x010a
        /*0d66*/ 	.byte	0x3f
	.zero		1


	//   ....[72]....
        /*0d68*/ 	.word	0x000174c0
        /*0d6c*/ 	.word	0x00000003
        /*0d70*/ 	.word	0x00030850
        /*0d74*/ 	.short	0x010a
        /*0d76*/ 	.byte	0x3f
	.zero		1


	//   ....[73]....
        /*0d78*/ 	.word	0x00017660
        /*0d7c*/ 	.word	0x00000000
        /*0d80*/ 	.word	0x00030840
        /*0d84*/ 	.short	0x010a
        /*0d86*/ 	.byte	0x3f
	.zero		1


	//   ....[74]....
        /*0d88*/ 	.word	0x000182a0
        /*0d8c*/ 	.word	0x00000002
        /*0d90*/ 	.word	0x00030820
        /*0d94*/ 	.short	0x010a
        /*0d96*/ 	.byte	0x3f
	.zero		1


	//   ....[75]....
        /*0d98*/ 	.word	0x000182f0
        /*0d9c*/ 	.word	0x00000003
        /*0da0*/ 	.word	0x00030840
        /*0da4*/ 	.short	0x010a
        /*0da6*/ 	.byte	0x3f
	.zero		1


	//   ....[76]....
        /*0da8*/ 	.word	0x00018340
        /*0dac*/ 	.word	0x00000003
        /*0db0*/ 	.word	0x00000060
        /*0db4*/ 	.short	0x010a
        /*0db6*/ 	.byte	0x3f
	.zero		1


	//   ....[77]....
        /*0db8*/ 	.word	0x00018390
        /*0dbc*/ 	.word	0x00000003
        /*0dc0*/ 	.word	0x00030840
        /*0dc4*/ 	.short	0x010a
        /*0dc6*/ 	.byte	0x3f
	.zero		1


	//   ....[78]....
        /*0dc8*/ 	.word	0x000183e0
        /*0dcc*/ 	.word	0x00000002
        /*0dd0*/ 	.word	0x00000060
        /*0dd4*/ 	.short	0x010a
        /*0dd6*/ 	.byte	0x3f
	.zero		1


	//   ....[79]....
        /*0dd8*/ 	.word	0x00018430
        /*0ddc*/ 	.word	0x00000002
        /*0de0*/ 	.word	0x00030840
        /*0de4*/ 	.short	0x010a
        /*0de6*/ 	.byte	0x3f
	.zero		1


	//   ....[80]....
        /*0de8*/ 	.word	0x00018480
        /*0dec*/ 	.word	0x00000002
        /*0df0*/ 	.word	0x00000060
        /*0df4*/ 	.short	0x010a
        /*0df6*/ 	.byte	0x3f
	.zero		1


	//   ....[81]....
        /*0df8*/ 	.word	0x000184d0
        /*0dfc*/ 	.word	0x00000000
        /*0e00*/ 	.word	0x00030860
        /*0e04*/ 	.short	0x010a
        /*0e06*/ 	.byte	0x3f
	.zero		1


	//   ....[82]....
        /*0e08*/ 	.word	0x00018ee0
        /*0e0c*/ 	.word	0x00000000
        /*0e10*/ 	.word	0x00030820
        /*0e14*/ 	.short	0x010a
        /*0e16*/ 	.byte	0x3f
	.zero		1


	//   ....[83]....
        /*0e18*/ 	.word	0x00019080
        /*0e1c*/ 	.word	0x00000006
        /*0e20*/ 	.word	0x00000000
        /*0e24*/ 	.short	0x010a
        /*0e26*/ 	.byte	0x3f
	.zero		1


	//   ....[84]....
        /*0e28*/ 	.word	0x000190d0
        /*0e2c*/ 	.word	0x00000007
        /*0e30*/ 	.word	0x00000000
        /*0e34*/ 	.short	0x010a
        /*0e36*/ 	.byte	0x3f
	.zero		1


	//   ....[85]....
        /*0e38*/ 	.word	0x00019120
        /*0e3c*/ 	.word	0x00000004
        /*0e40*/ 	.word	0x00000000
        /*0e44*/ 	.short	0x010a
        /*0e46*/ 	.byte	0x3f
	.zero		1


	//----- nvinfo : EIATTR_NUM_MBARRIERS
	.align		4
.L_799:
        /*0e48*/ 	.byte	0x03, 0x38
        /*0e4a*/ 	.short	0x0016


	//----- nvinfo : EIATTR_EXIT_INSTR_OFFSETS
	.align		4
        /*0e4c*/ 	.byte	0x04, 0x1c
        /*0e4e*/ 	.short	(.L_801 - .L_800)


	//   ....[0]....
.L_800:
        /*0e50*/ 	.word	0x00000a50


	//   ....[1]....
        /*0e54*/ 	.word	0x00010420


	//   ....[2]....
        /*0e58*/ 	.word	0x000171b0


	//----- nvinfo : EIATTR_MAX_THREADS
	.align		4
.L_801:
        /*0e5c*/ 	.byte	0x04, 0x05
        /*0e5e*/ 	.short	(.L_803 - .L_802)
.L_802:
        /*0e60*/ 	.word	0x00000180
        /*0e64*/ 	.word	0x00000001
        /*0e68*/ 	.word	0x00000001


	//----- nvinfo : EIATTR_CRS_STACK_SIZE
	.align		4
.L_803:
        /*0e6c*/ 	.byte	0x04, 0x1e
        /*0e6e*/ 	.short	(.L_805 - .L_804)
.L_804:
        /*0e70*/ 	.word	0x00000000


	//----- nvinfo : EIATTR_CBANK_PARAM_SIZE
	.align		4
.L_805:
        /*0e74*/ 	.byte	0x03, 0x19
        /*0e76*/ 	.short	0x0af0


	//----- nvinfo : EIATTR_PARAM_CBANK
	.align		4
        /*0e78*/ 	.byte	0x04, 0x0a
        /*0e7a*/ 	.short	(.L_807 - .L_806)
	.align		4
.L_806:
        /*0e7c*/ 	.word	index@(.nv.constant0._ZN7cutlass13device_kernelIN5flash11enable_sm90INS1_16FlashAttnFwdSm90INS1_25CollectiveMainloopFwdSm90ILi2EN4cute5tupleIJNS5_1CILi1EEES8_S8_EEENS6_IJNS7_ILi128EEENS7_ILi96EEENS7_ILi192EEEEEELi192ENS_6half_tEfNS_4arch4Sm90ELb0ELb1ELb0ELb1ELb0ELb0ELb0ELb1ELb1ELb1ELb0ELb0EEENS1_21CollectiveEpilogueFwdINS6_IJSA_SC_SB_EEES9_SE_SG_Li256ELb1ELb1ELb0ELb0EEENS1_36VarlenDynamicPersistentTileSchedulerILi128ELi96ELi256ELi128ELb0ELb1ELb1ELb1ELb0ELb1EEEEEEEEEvNT_6ParamsE)
        /*0e80*/ 	.short	0x0210
        /*0e82*/ 	.short	0x0af0


	//----- nvinfo : EIATTR_SW_WAR
	.align		4
.L_807:
        /*0e84*/ 	.byte	0x04, 0x36
        /*0e86*/ 	.short	(.L_809 - .L_808)
.L_808:
        /*0e88*/ 	.word	0x00000008
.L_809:


//--------------------- .nv.info._ZN7cutlass13device_kernelIN5flash11enable_sm90INS1_16FlashAttnFwdSm90INS1_25CollectiveMainloopFwdSm90ILi2EN4cute5tupleIJNS5_1CILi1EEES8_S8_EEENS6_IJNS7_ILi128EEENS7_ILi96EEENS7_ILi192EEEEEELi192ENS_6half_tEfNS_4arch4Sm90ELb0ELb1ELb0ELb1ELb0ELb1ELb0ELb1ELb1ELb1ELb0ELb0EEENS1_21CollectiveEpilogueFwdINS6_IJSA_SC_SB_EEES9_SE_SG_Li256ELb1ELb1ELb0ELb0EEENS1_36VarlenDynamicPersistentTileSchedulerILi128ELi96ELi256ELi128ELb0ELb1ELb1ELb1ELb0ELb1EEEEEEEEEvNT_6ParamsE --------------------------
	.section	.nv.info._ZN7cutlass13device_kernelIN5flash11enable_sm90INS1_16FlashAttnFwdSm90INS1_25CollectiveMainloopFwdSm90ILi2EN4cute5tupleIJNS5_1CILi1EEES8_S8_EEENS6_IJNS7_ILi128EEENS7_ILi96EEENS7_ILi192EEEEEELi192ENS_6half_tEfNS_4arch4Sm90ELb0ELb1ELb0ELb1ELb0ELb1ELb0ELb1ELb1ELb1ELb0ELb0EEENS1_21CollectiveEpilogueFwdINS6_IJSA_SC_SB_EEES9_SE_SG_Li256ELb1ELb1ELb0ELb0EEENS1_36VarlenDynamicPersistentTileSchedulerILi128ELi96ELi256ELi128ELb0ELb1ELb1ELb1ELb0ELb1EEEEEEEEEvNT_6ParamsE,"",@"SHT_CUDA_INFO"
	.sectionflags	@""
	.align	4


	//----- nvinfo : EIATTR_CUDA_API_VERSION
	.align		4
        /*0000*/ 	.byte	0x04, 0x37
        /*0002*/ 	.short	(.L_811 - .L_810)
.L_810:
        /*0004*/ 	.word	0x00000082


	//----- nvinfo : EIATTR_KPARAM_INFO
	.align		4
.L_811:
        /*0008*/ 	.byte	0x04, 0x17
        /*000a*/ 	.short	(.L_813 - .L_812)
.L_812:
        /*000c*/ 	.word	0x00000000
        /*0010*/ 	.short	0x0000
        /*0012*/ 	.short	0x0070
        /*0014*/ 	.byte	0x00, 0xf0, 0x01, 0x2a


	//----- nvinfo : EIATTR_SPARSE_MMA_MASK
	.align		4
.L_813:
        /*0018*/ 	.byte	0x03, 0x50
        /*001a*/ 	.short	0x0000


	//----- nvinfo : EIATTR_MAXREG_COUNT
	.align		4
        /*001c*/ 	.byte	0x03, 0x1b
        /*001e*/ 	.short	0x00a8


	//----- nvinfo : EIATTR_NUM_BARRIERS
	.align		4
        /*0020*/ 	.byte	0x02, 0x4c
        /*0022*/ 	.byte	0x10
	.zero		1


	//----- nvinfo : EIATTR_EXTERNS
	.align		4
        /*0024*/ 	.byte	0x04, 0x0f
        /*0026*/ 	.short	(.L_815 - .L_814)


	//   ....[0]....
	.align		4
.L_814:
        /*0028*/ 	.word	index@(__assertfail)


	//----- nvinfo : EIATTR_ANNOTATIONS
	.align		4
.L_815:
        /*002c*/ 	.byte	0x04, 0x55
        /*002e*/ 	.short	(.L_817 - .L_816)


	//   ....[0]....
.L_816:
        /* <DEDUP_REMOVED lines=129> */


	//----- nvinfo : EIATTR_MERCURY_ISA_VERSION
	.align		4
.L_817:
        /*0830*/ 	.byte	0x03, 0x5f
        /*0832*/ 	.short	0x0101


	//----- nvinfo : EIATTR_UNUSED_LOAD_BYTE_OFFSET
	.align		4
        /*0834*/ 	.byte	0x04, 0x44
        /*0836*/ 	.short	(.L_819 - .L_818)


	//   ....[0]....
.L_818:
        /*0838*/ 	.word	0x00000ab0
        /*083c*/ 	.word	0x0000fff0


	//   ....[1]....
        /*0840*/ 	.word	0x0001ed90
        /*0844*/ 	.word	0x0000fff0


	//----- nvinfo : EIATTR_INT_WARP_WIDE_INSTR_OFFSETS
	.align		4
.L_819:
        /*0848*/ 	.byte	0x04, 0x31
        /*084a*/ 	.short	(.L_821 - .L_820)


	//   ....[0]....
.L_820:
        /*084c*/ 	.word	0x00000190


	//   ....[1]....
        /*0850*/ 	.word	0x000001d0


	//   ....[2]....
        /*0854*/ 	.word	0x00000240


	//   ....[3]....
        /*0858*/ 	.word	0x00024600


	//   ....[4]....
        /*085c*/ 	.word	0x00024690


	//   ....[5]....
        /*0860*/ 	.word	0x00028560


	//   ....[6]....
        /*0864*/ 	.word	0x000285c0


	//----- nvinfo : EIATTR_COOP_GROUP_MASK_REGIDS
	.align		4
.L_821:
        /*0868*/ 	.byte	0x04, 0x29
        /*086a*/ 	.short	(.L_823 - .L_822)


	//   ....[0]....
.L_822:
        /*086c*/ 	.word	0xffffffff


	//   ....[1]....
        /*0870*/ 	.word	0xffffffff


	//   ....[2]....
        /*0874*/ 	.word	0xffffffff


	//   ....[3]....
        /*0878*/ 	.word	0xffffffff


	//   ....[4]....
        /*087c*/ 	.word	0xffffffff


	//   ....[5]....
        /*0880*/ 	.word	0xffffffff


	//   ....[6]....
        /*0884*/ 	.word	0xffffffff


	//   ....[7]....
        /*0888*/ 	.word	0xffffffff


	//   ....[8]....
        /*088c*/ 	.word	0xffffffff


	//   ....[9]....
        /*0890*/ 	.word	0xffffffff


	//   ....[10]....
        /*0894*/ 	.word	0xffffffff


	//   ....[11]....
        /*0898*/ 	.word	0xffffffff


	//   ....[12]....
        /*089c*/ 	.word	0xffffffff


	//   ....[13]....
        /*08a0*/ 	.word	0xffffffff


	//   ....[14]....
        /*08a4*/ 	.word	0xffffffff


	//   ....[15]....
        /*08a8*/ 	.word	0xffffffff


	//   ....[16]....
        /*08ac*/ 	.word	0xffffffff


	//   ....[17]....
        /*08b0*/ 	.word	0xffffffff


	//   ....[18]....
        /*08b4*/ 	.word	0xffffffff


	//   ....[19]....
        /*08b8*/ 	.word	0xffffffff


	//   ....[20]....
        /*08bc*/ 	.word	0xffffffff


	//   ....[21]....
        /*08c0*/ 	.word	0xffffffff


	//   ....[22]....
        /*08c4*/ 	.word	0xffffffff


	//   ....[23]....
        /*08c8*/ 	.word	0xffffffff


	//   ....[24]....
        /*08cc*/ 	.word	0xffffffff


	//   ....[25]....
        /*08d0*/ 	.word	0xffffffff


	//   ....[26]....
        /*08d4*/ 	.word	0xffffffff


	//   ....[27]....
        /*08d8*/ 	.word	0xffffffff


	//   ....[28]....
        /*08dc*/ 	.word	0xffffffff


	//   ....[29]....
        /*08e0*/ 	.word	0xffffffff


	//   ....[30]....
        /*08e4*/ 	.word	0xffffffff


	//   ....[31]....
        /*08e8*/ 	.word	0xffffffff


	//   ....[32]....
        /*08ec*/ 	.word	0xffffffff


	//   ....[33]....
        /*08f0*/ 	.word	0xffffffff


	//   ....[34]....
        /*08f4*/ 	.word	0xffffffff


	//   ....[35]....
        /*08f8*/ 	.word	0xffffffff


	//   ....[36]....
        /*08fc*/ 	.word	0xffffffff


	//   ....[37]....
        /*0900*/ 	.word	0xffffffff


	//   ....[38]....
        /*0904*/ 	.word	0xffffffff


	//   ....[39]....
        /*0908*/ 	.word	0xffffffff


	//   ....[40]....
        /*090c*/ 	.word	0xffffffff


	//   ....[41]....
        /*0910*/ 	.word	0xffffffff


	//   ....[42]....
        /*0914*/ 	.word	0xffffffff


	//   ....[43]....
        /*0918*/ 	.word	0xffffffff


	//   ....[44]....
        /*091c*/ 	.word	0xffffffff


	//   ....[45]....
        /*0920*/ 	.word	0xffffffff


	//   ....[46]....
        /*0924*/ 	.word	0xffffffff


	//   ....[47]....
        /*0928*/ 	.word	0xffffffff


	//   ....[48]....
        /*092c*/ 	.word	0xffffffff


	//   ....[49]....
        /*0930*/ 	.word	0xffffffff


	//   ....[50]....
        /*0934*/ 	.word	0xffffffff


	//   ....[51]....
        /*0938*/ 	.word	0xffffffff


	//   ....[52]....
        /*093c*/ 	.word	0xffffffff


	//   ....[53]....
        /*0940*/ 	.word	0xffffffff


	//   ....[54]....
        /*0944*/ 	.word	0xffffffff


	//   ....[55]....
        /*0948*/ 	.word	0xffffffff


	//   ....[56]....
        /*094c*/ 	.word	0xffffffff


	//   ....[57]....
        /*0950*/ 	.word	0xffffffff


	//   ....[58]....
        /*0954*/ 	.word	0xffffffff


	//   ....[59]....
        /*0958*/ 	.word	0xffffffff


	//   ....[60]....
        /*095c*/ 	.word	0xffffffff


	//   ....[61]....
        /*0960*/ 	.word	0xffffffff


	//   ....[62]....
        /*0964*/ 	.word	0xffffffff


	//   ....[63]....
        /*0968*/ 	.word	0xffffffff


	//   ....[64]....
        /*096c*/ 	.word	0xffffffff


	//   ....[65]....
        /*0970*/ 	.word	0xffffffff


	//   ....[66]....
        /*0974*/ 	.word	0xffffffff


	//   ....[67]....
        /*0978*/ 	.word	0xffffffff


	//   ....[68]....
        /*097c*/ 	.word	0xffffffff


	//   ....[69]....
        /*0980*/ 	.word	0xffffffff


	//   ....[70]....
        /*0984*/ 	.word	0xffffffff


	//   ....[71]....
        /*0988*/ 	.word	0xffffffff


	//   ....[72]....
        /*098c*/ 	.word	0xffffffff


	//   ....[73]....
        /*0990*/ 	.word	0xffffffff


	//   ....[74]....
        /*0994*/ 	.word	0xffffffff


	//   ....[75]....
        /*0998*/ 	.word	0xffffffff


	//   ....[76]....
        /*099c*/ 	.word	0xffffffff


	//   ....[77]....
        /*09a0*/ 	.word	0xffffffff


	//   ....[78]....
        /*09a4*/ 	.word	0xffffffff


	//   ....[79]....
        /*09a8*/ 	.word	0xffffffff


	//   ....[80]....
        /*09ac*/ 	.word	0xffffffff


	//   ....[81]....
        /*09b0*/ 	.word	0xffffffff


	//   ....[82]....
        /*09b4*/ 	.word	0xffffffff


	//   ....[83]....
        /*09b8*/ 	.word	0xffffffff


	//   ....[84]....
        /*09bc*/ 	.word	0xffffffff


	//   ....[85]....
        /*09c0*/ 	.word	0xffffffff


	//   ....[86]....
        /*09c4*/ 	.word	0xffffffff


	//   ....[87]....
        /*09c8*/ 	.word	0xffffffff


	//   ....[88]....
        /*09cc*/ 	.word	0xffffffff


	//   ....[89]....
        /*09d0*/ 	.word	0xffffffff


	//   ....[90]....
        /*09d4*/ 	.word	0xffffffff


	//   ....[91]....
        /*09d8*/ 	.word	0xffffffff


	//   ....[92]....
        /*09dc*/ 	.word	0xffffffff


	//   ....[93]....
        /*09e0*/ 	.word	0xffffffff


	//   ....[94]....
        /*09e4*/ 	.word	0xffffffff


	//   ....[95]....
        /*09e8*/ 	.word	0xffffffff


	//   ....[96]....
        /*09ec*/ 	.word	0xffffffff


	//   ....[97]....
        /*09f0*/ 	.word	0xffffffff


	//   ....[98]....
        /*09f4*/ 	.word	0xffffffff


	//   ....[99]....
        /*09f8*/ 	.word	0xffffffff


	//   ....[100]....
        /*09fc*/ 	.word	0xffffffff


	//   ....[101]....
        /*0a00*/ 	.word	0xffffffff


	//   ....[102]....
        /*0a04*/ 	.word	0xffffffff


	//   ....[103]....
        /*0a08*/ 	.word	0xffffffff


	//   ....[104]....
        /*0a0c*/ 	.word	0xffffffff


	//   ....[105]....
        /*0a10*/ 	.word	0xffffffff


	//   ....[106]....
        /*0a14*/ 	.word	0xffffffff


	//   ....[107]....
        /*0a18*/ 	.word	0xffffffff


	//   ....[108]....
        /*0a1c*/ 	.word	0xffffffff


	//   ....[109]....
        /*0a20*/ 	.word	0xffffffff


	//   ....[110]....
        /*0a24*/ 	.word	0xffffffff


	//   ....[111]....
        /*0a28*/ 	.word	0xffffffff


	//   ....[112]....
        /*0a2c*/ 	.word	0xffffffff


	//   ....[113]....
        /*0a30*/ 	.word	0xffffffff


	//   ....[114]....
        /*0a34*/ 	.word	0xffffffff


	//   ....[115]....
        /*0a38*/ 	.word	0xffffffff


	//   ....[116]....
        /*0a3c*/ 	.word	0xffffffff


	//   ....[117]....
        /*0a40*/ 	.word	0xffffffff


	//   ....[118]....
        /*0a44*/ 	.word	0xffffffff


	//   ....[119]....
        /*0a48*/ 	.word	0xffffffff


	//   ....[120]....
        /*0a4c*/ 	.word	0xffffffff


	//   ....[121]....
        /*0a50*/ 	.word	0xffffffff


	//   ....[122]....
        /*0a54*/ 	.word	0x0500000f


	//   ....[123]....
        /*0a58*/ 	.word	0x0500000f


	//   ....[124]....
        /*0a5c*/ 	.word	0x0500000f


	//   ....[125]....
        /*0a60*/ 	.word	0x0500000f


	//   ....[126]....
        /*0a64*/ 	.word	0x0500000f


	//   ....[127]....
        /*0a68*/ 	.word	0x0500000f


	//   ....[128]....
        /*0a6c*/ 	.word	0x0500000f


	//   ....[129]....
        /*0a70*/ 	.word	0x0500000f


	//   ....[130]....
        /*0a74*/ 	.word	0x0500000f


	//   ....[131]....
        /*0a78*/ 	.word	0x0500000f


	//   ....[132]....
        /*0a7c*/ 	.word	0x0500000f


	//   ....[133]....
        /*0a80*/ 	.word	0x0500000f


	//   ....[134]....
        /*0a84*/ 	.word	0x0500000f


	//   ....[135]....
        /*0a88*/ 	.word	0x0500000f


	//   ....[136]....
        /*0a8c*/ 	.word	0x0500000f


	//   ....[137]....
        /*0a90*/ 	.word	0x0500000f


	//   ....[138]....
        /*0a94*/ 	.word	0x0500000f


	//   ....[139]....
        /*0a98*/ 	.word	0x0500000f


	//   ....[140]....
        /*0a9c*/ 	.word	0x0500000f


	//   ....[141]....
        /*0aa0*/ 	.word	0x0500000f


	//   ....[142]....
        /*0aa4*/ 	.word	0x0500000f


	//   ....[143]....
        /*0aa8*/ 	.word	0x0500000f


	//   ....[144]....
        /*0aac*/ 	.word	0x0500000f


	//   ....[145]....
        /*0ab0*/ 	.word	0x0500000f


	//   ....[146]....
        /*0ab4*/ 	.word	0x0500000f


	//   ....[147]....
        /*0ab8*/ 	.word	0x0500000f


	//   ....[148]....
        /*0abc*/ 	.word	0x0500000f


	//   ....[149]....
        /*0ac0*/ 	.word	0x0500000f


	//   ....[150]....
        /*0ac4*/ 	.word	0x0500000f


	//   ....[151]....
        /*0ac8*/ 	.word	0x0500000f


	//   ....[152]....
        /*0acc*/ 	.word	0x0500000f


	//   ....[153]....
        /*0ad0*/ 	.word	0x0500000f


	//   ....[154]....
        /*0ad4*/ 	.word	0x0500000f


	//   ....[155]....
        /*0ad8*/ 	.word	0x0500000f


	//   ....[156]....
        /*0adc*/ 	.word	0x0500000f


	//   ....[157]....
        /*0ae0*/ 	.word	0x0500000f


	//   ....[158]....
        /*0ae4*/ 	.word	0x0500000f


	//   ....[159]....
        /*0ae8*/ 	.word	0x0500000f


	//   ....[160]....
        /*0aec*/ 	.word	0x0500000f


	//   ....[161]....
        /*0af0*/ 	.word	0x0500000f


	//   ....[162]....
        /*0af4*/ 	.word	0x0500000f


	//   ....[163]....
        /*0af8*/ 	.word	0x0500000f


	//   ....[164]....
        /*0afc*/ 	.word	0x0500000f


	//   ....[165]....
        /*0b00*/ 	.word	0x0500000f


	//   ....[166]....
        /*0b04*/ 	.word	0x0500000f


	//   ....[167]....
        /*0b08*/ 	.word	0x0500000f


	//   ....[168]....
        /*0b0c*/ 	.word	0x0500000f


	//   ....[169]....
        /*0b10*/ 	.word	0x0500000f


	//   ....[170]....
        /*0b14*/ 	.word	0x0500000f


	//   ....[171]....
        /*0b18*/ 	.word	0x0500000f


	//   ....[172]....
        /*0b1c*/ 	.word	0x0500000f


	//   ....[173]....
        /*0b20*/ 	.word	0x0500000f


	//----- nvinfo : EIATTR_COOP_GROUP_INSTR_OFFSETS
	.align		4
.L_823:
        /*0b24*/ 	.byte	0x04, 0x28
        /*0b26*/ 	.short	(.L_825 - .L_824)


	//   ....[0]....
.L_824:
        /*0b28*/ 	.word	0x00000060


	//   ....[1]....
        /*0b2c*/ 	.word	0x000001a0


	//   ....[2]....
        /*0b30*/ 	.word	0x000001f0


	//   ....[3]....
        /*0b34*/ 	.word	0x00000420


	//   ....[4]....
        /*0b38*/ 	.word	0x00000580


	//   ....[5]....
        /*0b3c*/ 	.word	0x000006a0


	//   ....[6]....
        /*0b40*/ 	.word	0x00000800


	//   ....[7]....
        /*0b44*/ 	.word	0x0000aee0


	//   ....[8]....
        /*0b48*/ 	.word	0x0000b5e0


	//   ....[9]....
        /*0b4c*/ 	.word	0x0000b5f0


	//   ....[10]....
        /*0b50*/ 	.word	0x0000b600


	//   ....[11]....
        /*0b54*/ 	.word	0x0000b610


	//   ....[12]....
        /*0b58*/ 	.word	0x0000bde0


	//   ....[13]....
        /*0b5c*/ 	.word	0x0000bdf0


	//   ....[14]....
        /*0b60*/ 	.word	0x0000be00


	//   ....[15]....
        /*0b64*/ 	.word	0x0000be10


	//   ....[16]....
        /*0b68*/ 	.word	0x0000eb70


	//   ....[17]....
        /*0b6c*/ 	.word	0x0000eb80


	//   ....[18]....
        /*0b70*/ 	.word	0x0000eb90


	//   ....[19]....
        /*0b74*/ 	.word	0x0000eba0


	//   ....[20]....
        /*0b78*/ 	.word	0x0000f190


	//   ....[21]....
        /*0b7c*/ 	.word	0x0000f1a0


	//   ....[22]....
        /*0b80*/ 	.word	0x0000f1b0


	//   ....[23]....
        /*0b84*/ 	.word	0x0000f1c0


	//   ....[24]....
        /*0b88*/ 	.word	0x000128e0


	//   ....[25]....
        /*0b8c*/ 	.word	0x00012bc0


	//   ....[26]....
        /*0b90*/ 	.word	0x000138a0


	//   ....[27]....
        /*0b94*/ 	.word	0x000139b0


	//   ....[28]....
        /*0b98*/ 	.word	0x00013ed0


	//   ....[29]....
        /*0b9c*/ 	.word	0x00013fa0


	//   ....[30]....
        /*0ba0*/ 	.word	0x00016020


	//   ....[31]....
        /*0ba4*/ 	.word	0x00016270


	//   ....[32]....
        /*0ba8*/ 	.word	0x00017120


	//   ....[33]....
        /*0bac*/ 	.word	0x00017240


	//   ....[34]....
        /*0bb0*/ 	.word	0x00017800


	//   ....[35]....
        /*0bb4*/ 	.word	0x00017860


	//   ....[36]....
        /*0bb8*/ 	.word	0x00019730


	//   ....[37]....
        /*0bbc*/ 	.word	0x00019750


	//   ....[38]....
        /*0bc0*/ 	.word	0x00019c80


	//   ....[39]....
        /*0bc4*/ 	.word	0x00019ca0


	//   ....[40]....
        /*0bc8*/ 	.word	0x0001b970


	//   ....[41]....
        /*0bcc*/ 	.word	0x0001bbd0


	//   ....[42]....
        /*0bd0*/ 	.word	0x0001ca90


	//   ....[43]....
        /*0bd4*/ 	.word	0x0001cbb0


	//   ....[44]....
        /*0bd8*/ 	.word	0x0001d160


	//   ....[45]....
        /*0bdc*/ 	.word	0x0001d1b0


	//   ....[46]....
        /*0be0*/ 	.word	0x0001e2a0


	//   ....[47]....
        /*0be4*/ 	.word	0x0001e4f0


	//   ....[48]....
        /*0be8*/ 	.word	0x0001e560


	//   ....[49]....
        /*0bec*/ 	.word	0x0001e580


	//   ....[50]....
        /*0bf0*/ 	.word	0x0001fae0


	//   ....[51]....
        /*0bf4*/ 	.word	0x0001fb20


	//   ....[52]....
        /*0bf8*/ 	.word	0x0001fb50


	//   ....[53]....
        /*0bfc*/ 	.word	0x0001fb80


	//   ....[54]....
        /*0c00*/ 	.word	0x000202a0


	//   ....[55]....
        /*0c04*/ 	.word	0x000202c0


	//   ....[56]....
        /*0c08*/ 	.word	0x000203d0


	//   ....[57]....
        /*0c0c*/ 	.word	0x000203f0


	//   ....[58]....
        /*0c10*/ 	.word	0x000204f0


	//   ....[59]....
        /*0c14*/ 	.word	0x00020510


	//   ....[60]....
        /*0c18*/ 	.word	0x00020620


	//   ....[61]....
        /*0c1c*/ 	.word	0x00020640


	//   ....[62]....
        /*0c20*/ 	.word	0x00020eb0


	//   ....[63]....
        /*0c24*/ 	.word	0x00020ee0


	//   ....[64]....
        /*0c28*/ 	.word	0x00020ff0


	//   ....[65]....
        /*0c2c*/ 	.word	0x00021010


	//   ....[66]....
        /*0c30*/ 	.word	0x00021110


	//   ....[67]....
        /*0c34*/ 	.word	0x00021130


	//   ....[68]....
        /*0c38*/ 	.word	0x00021240


	//   ....[69]....
        /*0c3c*/ 	.word	0x00021260


	//   ....[70]....
        /*0c40*/ 	.word	0x000213f0


	//   ....[71]....
        /*0c44*/ 	.word	0x000215c0


	//   ....[72]....
        /*0c48*/ 	.word	0x000215f0


	//   ....[73]....
        /*0c4c*/ 	.word	0x00021620


	//   ....[74]....
        /*0c50*/ 	.word	0x00021650


	//   ....[75]....
        /*0c54*/ 	.word	0x00021680


	//   ....[76]....
        /*0c58*/ 	.word	0x000216b0


	//   ....[77]....
        /*0c5c*/ 	.word	0x00021820


	//   ....[78]....
        /*0c60*/ 	.word	0x00021850


	//   ....[79]....
        /*0c64*/ 	.word	0x00021880


	//   ....[80]....
        /*0c68*/ 	.word	0x000218b0


	//   ....[81]....
        /*0c6c*/ 	.word	0x000218e0


	//   ....[82]....
        /*0c70*/ 	.word	0x00021910


	//   ....[83]....
        /*0c74*/ 	.word	0x000219b0


	//   ....[84]....
        /*0c78*/ 	.word	0x00021a10


	//   ....[85]....
        /*0c7c*/ 	.word	0x00021aa0


	//   ....[86]....
        /*0c80*/ 	.word	0x00022c80


	//   ....[87]....
        /*0c84*/ 	.word	0x00024bc0


	//   ....[88]....
        /*0c88*/ 	.word	0x000257f0


	//   ....[89]....
        /*0c8c*/ 	.word	0x00025810


	//   ....[90]....
        /*0c90*/ 	.word	0x000258e0


	//   ....[91]....
        /*0c94*/ 	.word	0x000258f0


	//   ....[92]....
        /*0c98*/ 	.word	0x00025990


	//   ....[93]....
        /*0c9c*/ 	.word	0x000259a0


	//   ....[94]....
        /*0ca0*/ 	.word	0x00025a40


	//   ....[95]....
        /*0ca4*/ 	.word	0x00025a50


	//   ....[96]....
        /*0ca8*/ 	.word	0x00025af0


	//   ....[97]....
        /*0cac*/ 	.word	0x00025b00


	//   ....[98]....
        /*0cb0*/ 	.word	0x00025ba0


	//   ....[99]....
        /*0cb4*/ 	.word	0x00025bb0


	//   ....[100]....
        /*0cb8*/ 	.word	0x00025c50


	//   ....[101]....
        /*0cbc*/ 	.word	0x00025c60


	//   ....[102]....
        /*0cc0*/ 	.word	0x00025cb0


	//   ....[103]....
        /*0cc4*/ 	.word	0x00025cf0


	//   ....[104]....
        /*0cc8*/ 	.word	0x00028da0


	//   ....[105]....
        /*0ccc*/ 	.word	0x00028df0


	//   ....[106]....
        /*0cd0*/ 	.word	0x00028e20


	//   ....[107]....
        /*0cd4*/ 	.word	0x00028e30


	//   ....[108]....
        /*0cd8*/ 	.word	0x00028e60


	//   ....[109]....
        /*0cdc*/ 	.word	0x00028e90


	//   ....[110]....
        /*0ce0*/ 	.word	0x00028ec0


	//   ....[111]....
        /*0ce4*/ 	.word	0x00028ef0


	//   ....[112]....
        /*0ce8*/ 	.word	0x00029070


	//   ....[113]....
        /*0cec*/ 	.word	0x000290b0


	//   ....[114]....
        /*0cf0*/ 	.word	0x000290e0


	//   ....[115]....
        /*0cf4*/ 	.word	0x00029110


	//   ....[116]....
        /*0cf8*/ 	.word	0x00029140


	//   ....[117]....
        /*0cfc*/ 	.word	0x00029170


	//   ....[118]....
        /*0d00*/ 	.word	0x00029230


	//   ....[119]....
        /*0d04*/ 	.word	0x00029250


	//   ....[120]....
        /*0d08*/ 	.word	0x000292c0


	//   ....[121]....
        /*0d0c*/ 	.word	0x00029990


	//   ....[122]....
        /*0d10*/ 	.word	0x00029df0


	//   ....[123]....
        /*0d14*/ 	.word	0x00029e80


	//   ....[124]....
        /*0d18*/ 	.word	0x00029ed0


	//   ....[125]....
        /*0d1c*/ 	.word	0x00029f20


	//   ....[126]....
        /*0d20*/ 	.word	0x00029fb0


	//   ....[127]....
        /*0d24*/ 	.word	0x0002a040


	//   ....[128]....
        /*0d28*/ 	.word	0x0002a090


	//   ....[129]....
        /*0d2c*/ 	.word	0x0002a0e0


	//   ....[130]....
        /*0d30*/ 	.word	0x0002a1d0


	//   ....[131]....
        /*0d34*/ 	.word	0x0002a260


	//   ....[132]....
        /*0d38*/ 	.word	0x0002a2c0


	//   ....[133]....
        /*0d3c*/ 	.word	0x0002a320


	//   ....[134]....
        /*0d40*/ 	.word	0x0002a3b0


	//   ....[135]....
        /*0d44*/ 	.word	0x0002a440


	//   ....[136]....
        /*0d48*/ 	.word	0x0002a4a0


	//   ....[137]....
        /*0d4c*/ 	.word	0x0002a500


	//   ....[138]....
        /*0d50*/ 	.word	0x0002a890


	//   ....[139]....
        /*0d54*/ 	.word	0x0002ab90


	//   ....[140]....
        /*0d58*/ 	.word	0x0002ad10


	//   ....[141]....
        /*0d5c*/ 	.word	0x0002ad60


	//   ....[142]....
        /*0d60*/ 	.word	0x0002ae10


	//   ....[143]....
        /*0d64*/ 	.word	0x0002af20


	//   ....[144]....
        /*0d68*/ 	.word	0x0002af80


	//   ....[145]....
        /*0d6c*/ 	.word	0x0002b090


	//   ....[146]....
        /*0d70*/ 	.word	0x0002b0f0


	//   ....[147]....
        /*0d74*/ 	.word	0x0002b200


	//   ....[148]....
        /*0d78*/ 	.word	0x0002b260


	//   ....[149]....
        /*0d7c*/ 	.word	0x0002b370


	//   ....[150]....
        /*0d80*/ 	.word	0x0002b3d0


	//   ....[151]....
        /*0d84*/ 	.word	0x0002b4e0


	//   ....[152]....
        /*0d88*/ 	.word	0x0002b540


	//   ....[153]....
        /*0d8c*/ 	.word	0x0002b650


	//   ....[154]....
        /*0d90*/ 	.word	0x0002b6b0


	//   ....[155]....
        /*0d94*/ 	.word	0x0002b790


	//   ....[156]....
        /*0d98*/ 	.word	0x0002bb00


	//   ....[157]....
        /*0d9c*/ 	.word	0x0002bbb0


	//   ....[158]....
        /*0da0*/ 	.word	0x0002bcb0


	//   ....[159]....
        /*0da4*/ 	.word	0x0002bd40


	//   ....[160]....
        /*0da8*/ 	.word	0x0002bdc0


	//   ....[161]....
        /*0dac*/ 	.word	0x0002be40


	//   ....[162]....
        /*0db0*/ 	.word	0x0002bec0


	//   ....[163]....
        /*0db4*/ 	.word	0x0002bf50


	//   ....[164]....
        /*0db8*/ 	.word	0x0002bff0


	//   ....[165]....
        /*0dbc*/ 	.word	0x0002c0c0


	//   ....[166]....
        /*0dc0*/ 	.word	0x0002c140


	//   ....[167]....
        /*0dc4*/ 	.word	0x0002c1c0


	//   ....[168]....
        /*0dc8*/ 	.word	0x0002c240


	//   ....[169]....
        /*0dcc*/ 	.word	0x0002c2d0


	//   ....[170]....
        /*0dd0*/ 	.word	0x0002c350


	//   ....[171]....
        /*0dd4*/ 	.word	0x0002c3f0


	//   ....[172]....
        /*0dd8*/ 	.word	0x0002c480


	//   ....[173]....
        /*0ddc*/ 	.word	0x0002c5b0


	//----- nvinfo : EIATTR_REG_RECONFIG
	.align		4
.L_825:
        /*0de0*/ 	.byte	0x01, 0x54
	.zero		2


	//----- nvinfo : EIATTR_SYSCALL_OFFSETS
	.align		4
        /*0de4*/ 	.byte	0x04, 0x46
        /*0de6*/ 	.short	(.L_827 - .L_826)


	//   ....[0]....
.L_826:
        /*0de8*/ 	.word	0x00001e50


	//   ....[1]....
        /*0dec*/ 	.word	0x00001fa0


	//   ....[2]....
        /*0df0*/ 	.word	0x0000b080


	//   ....[3]....
        /*0df4*/ 	.word	0x0000b3a0


	//   ....[4]....
        /*0df8*/ 	.word	0x00024800


	//   ....[5]....
        /*0dfc*/ 	.word	0x00024950


	//   ....[6]....
        /*0e00*/ 	.word	0x00024a40


	//   ....[7]....
        /*0e04*/ 	.word	0x00025340


	//----- nvinfo : EIATTR_MBARRIER_INSTR_OFFSETS
	.align		4
.L_827:
        /*0e08*/ 	.byte	0x04, 0x39
        /*0e0a*/ 	.short	(.L_829 - .L_828)


	//   ....[0]....
.L_828:
        /*0e0c*/ 	.word	0x000002d0
        /*0e10*/ 	.word	0x000000ff
        /*0e14*/ 	.word	0x00030800
        /*0e18*/ 	.short	0x0100
        /*0e1a*/ 	.byte	0x08
	.zero		1


	//   ....[1]....
        /*0e1c*/ 	.word	0x000002e0
        /*0e20*/ 	.word	0x000000ff
        /*0e24*/ 	.word	0x00030820
        /*0e28*/ 	.short	0x0100
        /*0e2a*/ 	.byte	0x08
	.zero		1


	//   ....[2]....
        /*0e2c*/ 	.word	0x000003d0
        /*0e30*/ 	.word	0x000000ff
        /*0e34*/ 	.word	0x00030830
        /*0e38*/ 	.short	0x0100
        /*0e3a*/ 	.byte	0x08
	.zero		1


	//   ....[3]....
        /*0e3c*/ 	.word	0x000003e0
        /*0e40*/ 	.word	0x000000ff
        /*0e44*/ 	.word	0x00030840
        /*0e48*/ 	.short	0x0100
        /*0e4a*/ 	.byte	0x08
	.zero		1


	//   ....[4]....
        /*0e4c*/ 	.word	0x000003f0
        /*0e50*/ 	.word	0x000000ff
        /*0e54*/ 	.word	0x00030838
        /*0e58*/ 	.short	0x0100
        /*0e5a*/ 	.byte	0x08
	.zero		1


	//   ....[5]....
        /*0e5c*/ 	.word	0x00000400
        /*0e60*/ 	.word	0x000000ff
        /*0e64*/ 	.word	0x00030848
        /*0e68*/ 	.short	0x0100
        /*0e6a*/ 	.byte	0x08
	.zero		1


	//   ....[6]....
        /*0e6c*/ 	.word	0x00000530
        /*0e70*/ 	.word	0x000000ff
        /*0e74*/ 	.word	0x00030850
        /*0e78*/ 	.short	0x0100
        /*0e7a*/ 	.byte	0x08
	.zero		1


	//   ....[7]....
        /*0e7c*/ 	.word	0x00000540
        /*0e80*/ 	.word	0x000000ff
        /*0e84*/ 	.word	0x00030860
        /*0e88*/ 	.short	0x0100
        /*0e8a*/ 	.byte	0x08
	.zero		1


	//   ....[8]....
        /*0e8c*/ 	.word	0x00000550
        /*0e90*/ 	.word	0x000000ff
        /*0e94*/ 	.word	0x00030858
        /*0e98*/ 	.short	0x0100
        /*0e9a*/ 	.byte	0x08
	.zero		1


	//   ....[9]....
        /*0e9c*/ 	.word	0x00000560
        /*0ea0*/ 	.word	0x000000ff
        /*0ea4*/ 	.word	0x00030868
        /*0ea8*/ 	.short	0x0100
        /*0eaa*/ 	.byte	0x08
	.zero		1


	//   ....[10]....
        /*0eac*/ 	.word	0x00000650
        /*0eb0*/ 	.word	0x000000ff
        /*0eb4*/ 	.word	0x00030870
        /*0eb8*/ 	.short	0x0100
        /*0eba*/ 	.byte	0x06
	.zero		1


	//   ....[11]....
        /*0ebc*/ 	.word	0x00000660
        /*0ec0*/ 	.word	0x000000ff
        /*0ec4*/ 	.word	0x00030880
        /*0ec8*/ 	.short	0x0100
        /*0eca*/ 	.byte	0x06
	.zero		1


	//   ....[12]....
        /*0ecc*/ 	.word	0x00000670
        /*0ed0*/ 	.word	0x000000ff
        /*0ed4*/ 	.word	0x00030878
        /*0ed8*/ 	.short	0x0100
        /*0eda*/ 	.byte	0x06
	.zero		1


	//   ....[13]....
        /*0edc*/ 	.word	0x00000680
        /*0ee0*/ 	.word	0x000000ff
        /*0ee4*/ 	.word	0x00030888
        /*0ee8*/ 	.short	0x0100
        /*0eea*/ 	.byte	0x06
	.zero		1


	//   ....[14]....
        /*0eec*/ 	.word	0x000007b0
        /*0ef0*/ 	.word	0x000000ff
        /*0ef4*/ 	.word	0x00030890
        /*0ef8*/ 	.short	0x0100
        /*0efa*/ 	.byte	0x08
	.zero		1


	//   ....[15]....
        /*0efc*/ 	.word	0x000007c0
        /*0f00*/ 	.word	0x000000ff
        /*0f04*/ 	.word	0x000308a0
        /*0f08*/ 	.short	0x0100
        /*0f0a*/ 	.byte	0x08
	.zero		1


	//   ....[16]....
        /*0f0c*/ 	.word	0x000007d0
        /*0f10*/ 	.word	0x000000ff
        /*0f14*/ 	.word	0x00030898
        /*0f18*/ 	.short	0x0100
        /*0f1a*/ 	.byte	0x08
	.zero		1


	//   ....[17]....
        /*0f1c*/ 	.word	0x000007e0
        /*0f20*/ 	.word	0x000000ff
        /*0f24*/ 	.word	0x000308a8
        /*0f28*/ 	.short	0x0100
        /*0f2a*/ 	.byte	0x08
	.zero		1


	//   ....[18]....
        /*0f2c*/ 	.word	0x00000910
        /*0f30*/ 	.word	0x000000ff
        /*0f34*/ 	.word	0x000308b0
        /*0f38*/ 	.short	0x0100
        /*0f3a*/ 	.byte	0x08
	.zero		1


	//   ....[19]....
        /*0f3c*/ 	.word	0x00000920
        /*0f40*/ 	.word	0x000000ff
        /*0f44*/ 	.word	0x000308c0
        /*0f48*/ 	.short	0x0100
        /*0f4a*/ 	.byte	0x08
	.zero		1


	//   ....[20]....
        /*0f4c*/ 	.word	0x00000930
        /*0f50*/ 	.word	0x000000ff
        /*0f54*/ 	.word	0x000308b8
        /*0f58*/ 	.short	0x0100
        /*0f5a*/ 	.byte	0x08
	.zero		1


	//   ....[21]....
        /*0f5c*/ 	.word	0x00000940
        /*0f60*/ 	.word	0x000000ff
        /*0f64*/ 	.word	0x000308c8
        /*0f68*/ 	.short	0x0100
        /*0f6a*/ 	.byte	0x08
	.zero		1


	//   ....[22]....
        /*0f6c*/ 	.word	0x00003ab0
        /*0f70*/ 	.word	0x0000005a
        /*0f74*/ 	.word	0x00030890
        /*0f78*/ 	.short	0x010a
        /*0f7a*/ 	.byte	0x3f
	.zero		1


	//   ....[23]....
        /*0f7c*/ 	.word	0x00006c70
        /*0f80*/ 	.word	0x0000005a
        /*0f84*/ 	.word	0x00030890
        /*0f88*/ 	.short	0x010a
        /*0f8a*/ 	.byte	0x3f
	.zero		1


	//   ....[24]....
        /*0f8c*/ 	.word	0x00009d30
        /*0f90*/ 	.word	0x0000005a
        /*0f94*/ 	.word	0x00030890
        /*0f98*/ 	.short	0x010a
        /*0f9a*/ 	.byte	0x3f
	.zero		1


	//   ....[25]....
        /*0f9c*/ 	.word	0x0000a100
        /*0fa0*/ 	.word	0x00000020
        /*0fa4*/ 	.word	0x00000000
        /*0fa8*/ 	.short	0x0101
        /*0faa*/ 	.byte	0x3f
	.zero		1


	//   ....[26]....
        /*0fac*/ 	.word	0x0000a140
        /*0fb0*/ 	.word	0x0000005a
        /*0fb4*/ 	.word	0x000308b0
        /*0fb8*/ 	.short	0x010a
        /*0fba*/ 	.byte	0x3f
	.zero		1


	//   ....[27]....
        /*0fbc*/ 	.word	0x0000a670
        /*0fc0*/ 	.word	0x0000005a
        /*0fc4*/ 	.word	0x00000000
        /*0fc8*/ 	.short	0x0101
        /*0fca*/ 	.byte	0x3f
	.zero		1


	//   ....[28]....
        /*0fcc*/ 	.word	0x0000b100
        /*0fd0*/ 	.word	0x00000010
        /*0fd4*/ 	.word	0x00030800
        /*0fd8*/ 	.short	0x010a
        /*0fda*/ 	.byte	0x3f
	.zero		1


	//   ....[29]....
        /*0fdc*/ 	.word	0x0000b150
        /*0fe0*/ 	.word	0x00000010
        /*0fe4*/ 	.word	0x00030800
        /*0fe8*/ 	.short	0x010a
        /*0fea*/ 	.byte	0x3f
	.zero		1


	//   ....[30]....
        /*0fec*/ 	.word	0x0000c4d0
        /*0ff0*/ 	.word	0x00000010
        /*0ff4*/ 	.word	0x00030800
        /*0ff8*/ 	.short	0x010a
        /*0ffa*/ 	.byte	0x3f
	.zero		1


	//   ....[31]....
        /*0ffc*/ 	.word	0x0000f630
        /*1000*/ 	.word	0x00000010
        /*1004*/ 	.word	0x00030800
        /*1008*/ 	.short	0x010a
        /*100a*/ 	.byte	0x3f
	.zero		1


	//   ....[32]....
        /*100c*/ 	.word	0x00011e60
        /*1010*/ 	.word	0x00000005
        /*1014*/ 	.word	0x00030830
        /*1018*/ 	.short	0x010a
        /*101a*/ 	.byte	0x3f
	.zero		1


	//   ....[33]....
        /*101c*/ 	.word	0x00011ed0
        /*1020*/ 	.word	0x00000005
        /*1024*/ 	.word	0x00030830
        /*1028*/ 	.short	0x010a
        /*102a*/ 	.byte	0x3f
	.zero		1


	//   ....[34]....
        /*102c*/ 	.word	0x00012990
        /*1030*/ 	.word	0x00000000
        /*1034*/ 	.word	0x00000000
        /*1038*/ 	.short	0x0101
        /*103a*/ 	.byte	0x3f
	.zero		1


	//   ....[35]....
        /*103c*/ 	.word	0x00014e50
        /*1040*/ 	.word	0x00000000
        /*1044*/ 	.word	0x00030830
        /*1048*/ 	.short	0x010a
        /*104a*/ 	.byte	0x3f
	.zero		1


	//   ....[36]....
        /*104c*/ 	.word	0x00014ed0
        /*1050*/ 	.word	0x00000000
        /*1054*/ 	.word	0x00030830
        /*1058*/ 	.short	0x010a
        /*105a*/ 	.byte	0x3f
	.zero		1


	//   ....[37]....
        /*105c*/ 	.word	0x00015bf0
        /*1060*/ 	.word	0x00000015
        /*1064*/ 	.word	0x00030850
        /*1068*/ 	.short	0x010a
        /*106a*/ 	.byte	0x3f
	.zero		1


	//   ....[38]....
        /*106c*/ 	.word	0x00015c40
        /*1070*/ 	.word	0x00000015
        /*1074*/ 	.word	0x00030850
        /*1078*/ 	.short	0x010a
        /*107a*/ 	.byte	0x3f
	.zero		1


	//   ....[39]....
        /*107c*/ 	.word	0x00016040
        /*1080*/ 	.word	0x00000000
        /*1084*/ 	.word	0x00000000
        /*1088*/ 	.short	0x0101
        /*108a*/ 	.byte	0x3f
	.zero		1


	//   ....[40]....
        /*108c*/ 	.word	0x000172b0
        /*1090*/ 	.word	0x00000015
        /*1094*/ 	.word	0x00000000
        /*1098*/ 	.short	0x0101
        /*109a*/ 	.byte	0x3f
	.zero		1


	//   ....[41]....
        /*109c*/ 	.word	0x00018600
        /*10a0*/ 	.word	0x00000000
        /*10a4*/ 	.word	0x00030830
        /*10a8*/ 	.short	0x010a
        /*10aa*/ 	.byte	0x3f
	.zero		1


	//   ....[42]....
        /*10ac*/ 	.word	0x00018680
        /*10b0*/ 	.word	0x00000000
        /*10b4*/ 	.word	0x00030830
        /*10b8*/ 	.short	0x010a
        /*10ba*/ 	.byte	0x3f
	.zero		1


	//   ....[43]....
        /*10bc*/ 	.word	0x000193c0
        /*10c0*/ 	.word	0x0000000f
        /*10c4*/ 	.word	0x00030850
        /*10c8*/ 	.short	0x010a
        /*10ca*/ 	.byte	0x3f
	.zero		1


	//   ....[44]....
        /*10cc*/ 	.word	0x00019410
        /*10d0*/ 	.word	0x0000000f
        /*10d4*/ 	.word	0x00030850
        /*10d8*/ 	.short	0x010a
        /*10da*/ 	.byte	0x3f
	.zero		1


	//   ....[45]....
        /*10dc*/ 	.word	0x0001a1e0
        /*10e0*/ 	.word	0x00000082
        /*10e4*/ 	.word	0x00000000
        /*10e8*/ 	.short	0x0101
        /*10ea*/ 	.byte	0x3f
	.zero		1


	//   ....[46]....
        /*10ec*/ 	.word	0x0001a230
        /*10f0*/ 	.word	0x0000000f
        /*10f4*/ 	.word	0x00000000
        /*10f8*/ 	.short	0x0101
        /*10fa*/ 	.byte	0x3f
	.zero		1


	//   ....[47]....
        /*10fc*/ 	.word	0x0001a7d0
        /*1100*/ 	.word	0x00000003
        /*1104*/ 	.word	0x00030830
        /*1108*/ 	.short	0x010a
        /*110a*/ 	.byte	0x3f
	.zero		1


	//   ....[48]....
        /*110c*/ 	.word	0x0001a850
        /*1110*/ 	.word	0x00000003
        /*1114*/ 	.word	0x00030830
        /*1118*/ 	.short	0x010a
        /*111a*/ 	.byte	0x3f
	.zero		1


	//   ....[49]....
        /*111c*/ 	.word	0x0001b550
        /*1120*/ 	.word	0x0000000e
        /*1124*/ 	.word	0x00030850
        /*1128*/ 	.short	0x010a
        /*112a*/ 	.byte	0x3f
	.zero		1


	//   ....[50]....
        /*112c*/ 	.word	0x0001b5a0
        /*1130*/ 	.word	0x0000000e
        /*1134*/ 	.word	0x00030850
        /*1138*/ 	.short	0x010a
        /*113a*/ 	.byte	0x3f
	.zero		1


	//   ....[51]....
        /*113c*/ 	.word	0x0001ba20
        /*1140*/ 	.word	0x00000000
        /*1144*/ 	.word	0x00000000
        /*1148*/ 	.short	0x0101
        /*114a*/ 	.byte	0x3f
	.zero		1


	//   ....[52]....
        /*114c*/ 	.word	0x0001cc00
        /*1150*/ 	.word	0x0000000e
        /*1154*/ 	.word	0x00000000
        /*1158*/ 	.short	0x0101
        /*115a*/ 	.byte	0x3f
	.zero		1


	//   ....[53]....
        /*115c*/ 	.word	0x0001e1a0
        /*1160*/ 	.word	0x0000000c
        /*1164*/ 	.word	0x00030850
        /*1168*/ 	.short	0x010a
        /*116a*/ 	.byte	0x3f
	.zero		1


	//   ....[54]....
        /*116c*/ 	.word	0x0001e240
        /*1170*/ 	.word	0x0000000c
        /*1174*/ 	.word	0x00030850
        /*1178*/ 	.short	0x010a
        /*117a*/ 	.byte	0x3f
	.zero		1


	//   ....[55]....
        /*117c*/ 	.word	0x0001e720
        /*1180*/ 	.word	0x00000008
        /*1184*/ 	.word	0x00000000
        /*1188*/ 	.short	0x0101
        /*118a*/ 	.byte	0x3f
	.zero		1


	//   ....[56]....
        /*118c*/ 	.word	0x000202b0
        /*1190*/ 	.word	0x00000000
        /*1194*/ 	.word	0x00000000
        /*1198*/ 	.short	0x0101
        /*119a*/ 	.byte	0x3f
	.zero		1


	//   ....[57]....
        /*119c*/ 	.word	0x00022d70
        /*11a0*/ 	.word	0x00000006
        /*11a4*/ 	.word	0x00030820
        /*11a8*/ 	.short	0x010a
        /*11aa*/ 	.byte	0x3f
	.zero		1


	//   ....[58]....
        /*11ac*/ 	.word	0x00022e50
        /*11b0*/ 	.word	0x00000007
        /*11b4*/ 	.word	0x000308a0
        /*11b8*/ 	.short	0x010a
        /*11ba*/ 	.byte	0x3f
	.zero		1


	//   ....[59]....
        /*11bc*/ 	.word	0x00023290
        /*11c0*/ 	.word	0x00000007
        /*11c4*/ 	.word	0x000308c0
        /*11c8*/ 	.short	0x010a
        /*11ca*/ 	.byte	0x3f
	.zero		1


	//   ....[60]....
        /*11cc*/ 	.word	0x00023820
        /*11d0*/ 	.word	0x00000008
        /*11d4*/ 	.word	0x000308a0
        /*11d8*/ 	.short	0x010a
        /*11da*/ 	.byte	0x3f
	.zero		1


	//   ....[61]....
        /*11dc*/ 	.word	0x00023c50
        /*11e0*/ 	.word	0x00000008
        /*11e4*/ 	.word	0x000308c0
        /*11e8*/ 	.short	0x010a
        /*11ea*/ 	.byte	0x3f
	.zero		1


	//   ....[62]....
        /*11ec*/ 	.word	0x00024e50
        /*11f0*/ 	.word	0x00000000
        /*11f4*/ 	.word	0x00030840
        /*11f8*/ 	.short	0x010a
        /*11fa*/ 	.byte	0x3f
	.zero		1


	//   ....[63]....
        /*11fc*/ 	.word	0x00025e00
        /*1200*/ 	.word	0x00000008
        /*1204*/ 	.word	0x00030800
        /*1208*/ 	.short	0x0107
        /*120a*/ 	.byte	0x3f
	.zero		1


	//   ....[64]....
        /*120c*/ 	.word	0x00025f00
        /*1210*/ 	.word	0x00000002
        /*1214*/ 	.word	0x00030800
        /*1218*/ 	.short	0x0101
        /*121a*/ 	.byte	0x3f
	.zero		1


	//   ....[65]....
        /*121c*/ 	.word	0x00025f20
        /*1220*/ 	.word	0x00000002
        /*1224*/ 	.word	0x00030820
        /*1228*/ 	.short	0x010a
        /*122a*/ 	.byte	0x3f
	.zero		1


	//   ....[66]....
        /*122c*/ 	.word	0x000262a0
        /*1230*/ 	.word	0x00000003
        /*1234*/ 	.word	0x00030840
        /*1238*/ 	.short	0x010a
        /*123a*/ 	.byte	0x3f
	.zero		1


	//   ....[67]....
        /*123c*/ 	.word	0x00026760
        /*1240*/ 	.word	0x00000002
        /*1244*/ 	.word	0x00030860
        /*1248*/ 	.short	0x010a
        /*124a*/ 	.byte	0x3f
	.zero		1


	//   ....[68]....
        /*124c*/ 	.word	0x00026f50
        /*1250*/ 	.word	0x00000003
        /*1254*/ 	.word	0x00030840
        /*1258*/ 	.short	0x010a
        /*125a*/ 	.byte	0x3f
	.zero		1


	//   ....[69]....
        /*125c*/ 	.word	0x00027410
        /*1260*/ 	.word	0x00000002
        /*1264*/ 	.word	0x00030860
        /*1268*/ 	.short	0x010a
        /*126a*/ 	.byte	0x3f
	.zero		1


	//   ....[70]....
        /*126c*/ 	.word	0x00027b50
        /*1270*/ 	.word	0x00000003
        /*1274*/ 	.word	0x00030840
        /*1278*/ 	.short	0x010a
        /*127a*/ 	.byte	0x3f
	.zero		1


	//   ....[71]....
        /*127c*/ 	.word	0x00028000
        /*1280*/ 	.word	0x00000002
        /*1284*/ 	.word	0x00030860
        /*1288*/ 	.short	0x010a
        /*128a*/ 	.byte	0x3f
	.zero		1


	//   ....[72]....
        /*128c*/ 	.word	0x000286c0
        /*1290*/ 	.word	0x00000000
        /*1294*/ 	.word	0x00030860
        /*1298*/ 	.short	0x010a
        /*129a*/ 	.byte	0x3f
	.zero		1


	//   ....[73]....
        /*129c*/ 	.word	0x00029910
        /*12a0*/ 	.word	0x00000000
        /*12a4*/ 	.word	0x00030820
        /*12a8*/ 	.short	0x010a
        /*12aa*/ 	.byte	0x3f
	.zero		1


	//   ....[74]....
        /*12ac*/ 	.word	0x00029ae0
        /*12b0*/ 	.word	0x00000006
        /*12b4*/ 	.word	0x00000000
        /*12b8*/ 	.short	0x010a
        /*12ba*/ 	.byte	0x3f
	.zero		1


	//   ....[75]....
        /*12bc*/ 	.word	0x00029b50
        /*12c0*/ 	.word	0x00000007
        /*12c4*/ 	.word	0x00000000
        /*12c8*/ 	.short	0x010a
        /*12ca*/ 	.byte	0x3f
	.zero		1


	//   ....[76]....
        /*12cc*/ 	.word	0x00029bc0
        /*12d0*/ 	.word	0x00000004
        /*12d4*/ 	.word	0x00000000
        /*12d8*/ 	.short	0x010a
        /*12da*/ 	.byte	0x3f
	.zero		1


	//   ....[77]....
        /*12dc*/ 	.word	0x00029bf0
        /*12e0*/ 	.word	0x00000003
        /*12e4*/ 	.word	0x00000000
        /*12e8*/ 	.short	0x010a
        /*12ea*/ 	.byte	0x3f
	.zero		1


	//   ....[78]....
        /*12ec*/ 	.word	0x00029c50
        /*12f0*/ 	.word	0x0000005a
        /*12f4*/ 	.word	0x00030890
        /*12f8*/ 	.short	0x010a
        /*12fa*/ 	.byte	0x3f
	.zero		1


	//   ....[79]....
        /*12fc*/ 	.word	0x00029ca0
        /*1300*/ 	.word	0x0000005a
        /*1304*/ 	.word	0x00030890
        /*1308*/ 	.short	0x010a
        /*130a*/ 	.byte	0x3f
	.zero		1


	//   ....[80]....
        /*130c*/ 	.word	0x00029cf0
        /*1310*/ 	.word	0x0000005a
        /*1314*/ 	.word	0x00030890
        /*1318*/ 	.short	0x010a
        /*131a*/ 	.byte	0x3f
	.zero		1


	//   ....[81]....
        /*131c*/ 	.word	0x00029d40
        /*1320*/ 	.word	0x0000005a
        /*1324*/ 	.word	0x000308b0
        /*1328*/ 	.short	0x010a
        /*132a*/ 	.byte	0x3f
	.zero		1


	//   ....[82]....
        /*132c*/ 	.word	0x0002a120
        /*1330*/ 	.word	0x00000010
        /*1334*/ 	.word	0x00030800
        /*1338*/ 	.short	0x010a
        /*133a*/ 	.byte	0x3f
	.zero		1


	//   ....[83]....
        /*133c*/ 	.word	0x0002a530
        /*1340*/ 	.word	0x00000010
        /*1344*/ 	.word	0x00030800
        /*1348*/ 	.short	0x010a
        /*134a*/ 	.byte	0x3f
	.zero		1


	//   ....[84]....
        /*134c*/ 	.word	0x0002a580
        /*1350*/ 	.word	0x00000005
        /*1354*/ 	.word	0x00030830
        /*1358*/ 	.short	0x010a
        /*135a*/ 	.byte	0x3f
	.zero		1


	//   ....[85]....
        /*135c*/ 	.word	0x0002a5d0
        /*1360*/ 	.word	0x00000000
        /*1364*/ 	.word	0x00030830
        /*1368*/ 	.short	0x010a
        /*136a*/ 	.byte	0x3f
	.zero		1


	//   ....[86]....
        /*136c*/ 	.word	0x0002a620
        /*1370*/ 	.word	0x00000015
        /*1374*/ 	.word	0x00030850
        /*1378*/ 	.short	0x010a
        /*137a*/ 	.byte	0x3f
	.zero		1


	//   ....[87]....
        /*137c*/ 	.word	0x0002a670
        /*1380*/ 	.word	0x00000000
        /*1384*/ 	.word	0x00030830
        /*1388*/ 	.short	0x010a
        /*138a*/ 	.byte	0x3f
	.zero		1


	//   ....[88]....
        /*138c*/ 	.word	0x0002a6c0
        /*1390*/ 	.word	0x0000000f
        /*1394*/ 	.word	0x00030850
        /*1398*/ 	.short	0x010a
        /*139a*/ 	.byte	0x3f
	.zero		1


	//   ....[89]....
        /*139c*/ 	.word	0x0002a710
        /*13a0*/ 	.word	0x00000003
        /*13a4*/ 	.word	0x00030830
        /*13a8*/ 	.short	0x010a
        /*13aa*/ 	.byte	0x3f
	.zero		1


	//   ....[90]....
        /*13ac*/ 	.word	0x0002a760
        /*13b0*/ 	.word	0x0000000e
        /*13b4*/ 	.word	0x00030850
        /*13b8*/ 	.short	0x010a
        /*13ba*/ 	.byte	0x3f
	.zero		1


	//   ....[91]....
        /*13bc*/ 	.word	0x0002a7b0
        /*13c0*/ 	.word	0x0000000c
        /*13c4*/ 	.word	0x00030850
        /*13c8*/ 	.short	0x010a
        /*13ca*/ 	.byte	0x3f
	.zero		1


	//   ....[92]....
        /*13cc*/ 	.word	0x0002a970
        /*13d0*/ 	.word	0x00000005
        /*13d4*/ 	.word	0x00030820
        /*13d8*/ 	.short	0x010a
        /*13da*/ 	.byte	0x3f
	.zero		1


	//   ....[93]....
        /*13dc*/ 	.word	0x0002a9c0
        /*13e0*/ 	.word	0x00000007
        /*13e4*/ 	.word	0x000308a0
        /*13e8*/ 	.short	0x010a
        /*13ea*/ 	.byte	0x3f
	.zero		1


	//   ....[94]....
        /*13ec*/ 	.word	0x0002aa10
        /*13f0*/ 	.word	0x00000007
        /*13f4*/ 	.word	0x000308c0
        /*13f8*/ 	.short	0x010a
        /*13fa*/ 	.byte	0x3f
	.zero		1


	//   ....[95]....
        /*13fc*/ 	.word	0x0002aa60
        /*1400*/ 	.word	0x00000008
        /*1404*/ 	.word	0x000308a0
        /*1408*/ 	.short	0x010a
        /*140a*/ 	.byte	0x3f
	.zero		1


	//   ....[96]....
        /*140c*/ 	.word	0x0002aab0
        /*1410*/ 	.word	0x00000008
        /*1414*/ 	.word	0x000308c0
        /*1418*/ 	.short	0x010a
        /*141a*/ 	.byte	0x3f
	.zero		1


	//   ....[97]....
        /*141c*/ 	.word	0x0002ac50
        /*1420*/ 	.word	0x00000000
        /*1424*/ 	.word	0x00030840
        /*1428*/ 	.short	0x010a
        /*142a*/ 	.byte	0x3f
	.zero		1


	//   ....[98]....
        /*142c*/ 	.word	0x0002b820
        /*1430*/ 	.word	0x00000002
        /*1434*/ 	.word	0x00030820
        /*1438*/ 	.short	0x010a
        /*143a*/ 	.byte	0x3f
	.zero		1


	//   ....[99]....
        /*143c*/ 	.word	0x0002b870
        /*1440*/ 	.word	0x00000003
        /*1444*/ 	.word	0x00030840
        /*1448*/ 	.short	0x010a
        /*144a*/ 	.byte	0x3f
	.zero		1


	//   ....[100]....
        /*144c*/ 	.word	0x0002b8c0
        /*1450*/ 	.word	0x00000002
        /*1454*/ 	.word	0x00030860
        /*1458*/ 	.short	0x010a
        /*145a*/ 	.byte	0x3f
	.zero		1


	//   ....[101]....
        /*145c*/ 	.word	0x0002b910
        /*1460*/ 	.word	0x00000003
        /*1464*/ 	.word	0x00030840
        /*1468*/ 	.short	0x010a
        /*146a*/ 	.byte	0x3f
	.zero		1


	//   ....[102]....
        /*146c*/ 	.word	0x0002b960
        /*1470*/ 	.word	0x00000002
        /*1474*/ 	.word	0x00030860
        /*1478*/ 	.short	0x010a
        /*147a*/ 	.byte	0x3f
	.zero		1


	//   ....[103]....
        /*147c*/ 	.word	0x0002b9b0
        /*1480*/ 	.word	0x00000003
        /*1484*/ 	.word	0x00030840
        /*1488*/ 	.short	0x010a
        /*148a*/ 	.byte	0x3f
	.zero		1


	//   ....[104]....
        /*148c*/ 	.word	0x0002ba00
        /*1490*/ 	.word	0x00000002
        /*1494*/ 	.word	0x00030860
        /*1498*/ 	.short	0x010a
        /*149a*/ 	.byte	0x3f
	.zero		1


	//   ....[105]....
        /*149c*/ 	.word	0x0002ba50
        /*14a0*/ 	.word	0x00000000
        /*14a4*/ 	.word	0x00030860
        /*14a8*/ 	.short	0x010a
        /*14aa*/ 	.byte	0x3f
	.zero		1


	//   ....[106]....
        /*14ac*/ 	.word	0x0002c4d0
        /*14b0*/ 	.word	0x00000000
        /*14b4*/ 	.word	0x00030820
        /*14b8*/ 	.short	0x010a
        /*14ba*/ 	.byte	0x3f
	.zero		1


	//   ....[107]....
        /*14bc*/ 	.word	0x0002c670
        /*14c0*/ 	.word	0x00000006
        /*14c4*/ 	.word	0x00000000
        /*14c8*/ 	.short	0x010a
        /*14ca*/ 	.byte	0x3f
	.zero		1


	//   ....[108]....
        /*14cc*/ 	.word	0x0002c6c0
        /*14d0*/ 	.word	0x00000007
        /*14d4*/ 	.word	0x00000000
        /*14d8*/ 	.short	0x010a
        /*14da*/ 	.byte	0x3f
	.zero		1


	//   ....[109]....
        /*14dc*/ 	.word	0x0002c710
        /*14e0*/ 	.word	0x00000004
        /*14e4*/ 	.word	0x00000000
        /*14e8*/ 	.short	0x010a
        /*14ea*/ 	.byte	0x3f
	.zero		1


	//----- nvinfo : EIATTR_NUM_MBARRIERS
	.align		4
.L_829:
        /*14ec*/ 	.byte	0x03, 0x38
        /*14ee*/ 	.short	0x0016


	//----- nvinfo : EIATTR_EXIT_INSTR_OFFSETS
	.align		4
        /*14f0*/ 	.byte	0x04, 0x1c
        /*14f2*/ 	.short	(.L_831 - .L_830)


	//   ....[0]....
.L_830:
        /*14f4*/ 	.word	0x00029c40


	//----- nvinfo : EIATTR_MAX_THREADS
	.align		4
.L_831:
        /*14f8*/ 	.byte	0x04, 0x05
        /*14fa*/ 	.short	(.L_833 - .L_832)
.L_832:
        /*14fc*/ 	.word	0x00000180
        /*1500*/ 	.word	0x00000001
        /*1504*/ 	.word	0x00000001


	//----- nvinfo : EIATTR_CRS_STACK_SIZE
	.align		4
.L_833:
        /*1508*/ 	.byte	0x04, 0x1e
        /*150a*/ 	.short	(.L_835 - .L_834)
.L_834:
        /*150c*/ 	.word	0x00000000


	//----- nvinfo : EIATTR_CBANK_PARAM_SIZE
	.align		4
.L_835:
        /*1510*/ 	.byte	0x03, 0x19
        /*1512*/ 	.short	0x0af0


	//----- nvinfo : EIATTR_PARAM_CBANK
	.align		4
        /*1514*/ 	.byte	0x04, 0x0a
        /*1516*/ 	.short	(.L_837 - .L_836)
	.align		4
.L_836:
        /*1518*/ 	.word	index@(.nv.constant0._ZN7cutlass13device_kernelIN5flash11enable_sm90INS1_16FlashAttnFwdSm90INS1_25CollectiveMainloopFwdSm90ILi2EN4cute5tupleIJNS5_1CILi1EEES8_S8_EEENS6_IJNS7_ILi128EEENS7_ILi96EEENS7_ILi192EEEEEELi192ENS_6half_tEfNS_4arch4Sm90ELb0ELb1ELb0ELb1ELb0ELb1ELb0ELb1ELb1ELb1ELb0ELb0EEENS1_21CollectiveEpilogueFwdINS6_IJSA_SC_SB_EEES9_SE_SG_Li256ELb1ELb1ELb0ELb0EEENS1_36VarlenDynamicPersistentTileSchedulerILi128ELi96ELi256ELi128ELb0ELb1ELb1ELb1ELb0ELb1EEEEEEEEEvNT_6ParamsE)
        /*151c*/ 	.short	0x0210
        /*151e*/ 	.short	0x0af0


	//----- nvinfo : EIATTR_SW_WAR
	.align		4
.L_837:
        /*1520*/ 	.byte	0x04, 0x36
        /*1522*/ 	.short	(.L_839 - .L_838)
.L_838:
        /*1524*/ 	.word	0x00000008
.L_839:


//--------------------- .nv.info._ZN7cutlass13device_kernelIN5flash11enable_sm90INS1_16FlashAttnFwdSm90INS1_25CollectiveMainloopFwdSm90ILi2EN4cute5tupleIJNS5_1CILi1EEES8_S8_EEENS6_IJNS7_ILi128EEENS7_ILi112EEENS7_ILi192EEEEEELi192ENS_6half_tEfNS_4arch4Sm90ELb1ELb0ELb0ELb0ELb0ELb0ELb0ELb1ELb1ELb1ELb0ELb0EEENS1_21CollectiveEpilogueFwdINS6_IJSA_SC_SB_EEES9_SE_SG_Li256ELb0ELb1ELb0ELb0EEENS1_30DynamicPersistentTileSchedulerILi256ELi128ELb0ELb1ELb1EEEEEEEEEvNT_6ParamsE --------------------------
	.section	.nv.info._ZN7cutlass13device_kernelIN5flash11enable_sm90INS1_16FlashAttnFwdSm90INS1_25CollectiveMainloopFwdSm90ILi2EN4cute5tupleIJNS5_1CILi1EEES8_S8_EEENS6_IJNS7_ILi128EEENS7_ILi112EEENS7_ILi192EEEEEELi192ENS_6half_tEfNS_4arch4Sm90ELb1ELb0ELb0ELb0ELb0ELb0ELb0ELb1ELb1ELb1ELb0ELb0EEENS1_21CollectiveEpilogueFwdINS6_IJSA_SC_SB_EEES9_SE_SG_Li256ELb0ELb1ELb0ELb0EEENS1_30DynamicPersistentTileSchedulerILi256ELi128ELb0ELb1ELb1EEEEEEEEEvNT_6ParamsE,"",@"SHT_CUDA_INFO"
	.sectionflags	@""
	.align	4


	//----- nvinfo : EIATTR_CUDA_API_VERSION
	.align		4
        /*0000*/ 	.byte	0x04, 0x37
        /*0002*/ 	.short	(.L_841 - .L_840)
.L_840:
        /*0004*/ 	.word	0x00000082


	//----- nvinfo : EIATTR_KPARAM_INFO
	.align		4
.L_841:
        /*0008*/ 	.byte	0x04, 0x17
        /*000a*/ 	.short	(.L_843 - .L_842)
.L_842:
        /*000c*/ 	.word	0x00000000
        /*0010*/ 	.short	0x0000
        /*0012*/ 	.short	0x0070
        /*0014*/ 	.byte	0x00, 0xf0, 0x01, 0x2a


	//----- nvinfo : EIATTR_SPARSE_MMA_MASK
	.align		4
.L_843:
        /*0018*/ 	.byte	0x03, 0x50
        /*001a*/ 	.short	0x0000


	//----- nvinfo : EIATTR_MAXREG_COUNT
	.align		4
        /*001c*/ 	.byte	0x03, 0x1b
        /*001e*/ 	.short	0x00a8


	//----- nvinfo : EIATTR_NUM_BARRIERS
	.align		4
        /*0020*/ 	.byte	0x02, 0x4c
        /*0022*/ 	.byte	0x09
	.zero		1


	//----- nvinfo : EIATTR_EXTERNS
	.align		4
        /*0024*/ 	.byte	0x04, 0x0f
        /*0026*/ 	.short	(.L_845 - .L_844)


	//   ....[0]....
	.align		4
.L_844:
        /*0028*/ 	.word	index@(__assertfail)


	//----- nvinfo : EIATTR_ANNOTATIONS
	.align		4
.L_845:
        /*002c*/ 	.byte	0x04, 0x55
        /*002e*/ 	.short	(.L_847 - .L_846)


	//   ....[0]....
.L_846:
        /* <DEDUP_REMOVED lines=31> */


	//----- nvinfo : EIATTR_MERCURY_ISA_VERSION
	.align		4
.L_847:
        /*0210*/ 	.byte	0x03, 0x5f
        /*0212*/ 	.short	0x0101


	//----- nvinfo : EIATTR_INT_WARP_WIDE_INSTR_OFFSETS
	.align		4
        /*0214*/ 	.byte	0x04, 0x31
        /*0216*/ 	.short	(.L_849 - .L_848)


	//   ....[0]....
.L_848:
        /*0218*/ 	.word	0x00000120


	//   ....[1]....
        /*021c*/ 	.word	0x00000160


	//   ....[2]....
        /*0220*/ 	.word	0x00000220


	//   ....[3]....
        /*0224*/ 	.word	0x00011040


	//   ....[4]....
        /*0228*/ 	.word	0x000110e0


	//   ....[5]....
        /*022c*/ 	.word	0x00014ac0


	//   ....[6]....
        /*0230*/ 	.word	0x00014b60


	//----- nvinfo : EIATTR_COOP_GROUP_MASK_REGIDS
	.align		4
.L_849:
        /*0234*/ 	.byte	0x04, 0x29
        /*0236*/ 	.short	(.L_851 - .L_850)


	//   ....[0]....
.L_850:
        /*0238*/ 	.word	0xffffffff


	//   ....[1]....
        /*023c*/ 	.word	0xffffffff


	//   ....[2]....
        /*0240*/ 	.word	0xffffffff


	//   ....[3]....
        /*0244*/ 	.word	0xffffffff


	//   ....[4]....
        /*0248*/ 	.word	0xffffffff


	//   ....[5]....
        /*024c*/ 	.word	0xffffffff


	//   ....[6]....
        /*0250*/ 	.word	0xffffffff


	//   ....[7]....
        /*0254*/ 	.word	0xffffffff


	//   ....[8]....
        /*0258*/ 	.word	0xffffffff


	//   ....[9]....
        /*025c*/ 	.word	0xffffffff


	//   ....[10]....
        /*0260*/ 	.word	0xffffffff


	//   ....[11]....
        /*0264*/ 	.word	0xffffffff


	//   ....[12]....
        /*0268*/ 	.word	0xffffffff


	//   ....[13]....
        /*026c*/ 	.word	0xffffffff


	//   ....[14]....
        /*0270*/ 	.word	0xffffffff


	//   ....[15]....
        /*0274*/ 	.word	0xffffffff


	//   ....[16]....
        /*0278*/ 	.word	0xffffffff


	//   ....[17]....
        /*027c*/ 	.word	0xffffffff


	//   ....[18]....
        /*0280*/ 	.word	0xffffffff


	//   ....[19]....
        /*0284*/ 	.word	0xffffffff


	//   ....[20]....
        /*0288*/ 	.word	0xffffffff


	//   ....[21]....
        /*028c*/ 	.word	0xffffffff


	//   ....[22]....
        /*0290*/ 	.word	0xffffffff


	//   ....[23]....
        /*0294*/ 	.word	0xffffffff


	//   ....[24]....
        /*0298*/ 	.word	0xffffffff


	//   ....[25]....
        /*029c*/ 	.word	0xffffffff


	//   ....[26]....
        /*02a0*/ 	.word	0xffffffff


	//   ....[27]....
        /*02a4*/ 	.word	0xffffffff


	//   ....[28]....
        /*02a8*/ 	.word	0xffffffff


	//   ....[29]....
        /*02ac*/ 	.word	0xffffffff


	//   ....[30]....
        /*02b0*/ 	.word	0xffffffff


	//   ....[31]....
        /*02b4*/ 	.word	0xffffffff


	//   ....[32]....
        /*02b8*/ 	.word	0xffffffff


	//   ....[33]....
        /*02bc*/ 	.word	0xffffffff


	//   ....[34]....
        /*02c0*/ 	.word	0xffffffff


	//   ....[35]....
        /*02c4*/ 	.word	0xffffffff


	//   ....[36]....
        /*02c8*/ 	.word	0xffffffff


	//   ....[37]....
        /*02cc*/ 	.word	0xffffffff


	//   ....[38]....
        /*02d0*/ 	.word	0xffffffff


	//   ....[39]....
        /*02d4*/ 	.word	0xffffffff


	//   ....[40]....
        /*02d8*/ 	.word	0xffffffff


	//   ....[41]....
        /*02dc*/ 	.word	0xffffffff


	//   ....[42]....
        /*02e0*/ 	.word	0xffffffff


	//   ....[43]....
        /*02e4*/ 	.word	0xffffffff


	//   ....[44]....
        /*02e8*/ 	.word	0xffffffff


	//   ....[45]....
        /*02ec*/ 	.word	0xffffffff


	//   ....[46]....
        /*02f0*/ 	.word	0xffffffff


	//   ....[47]....
        /*02f4*/ 	.word	0xffffffff


	//   ....[48]....
        /*02f8*/ 	.word	0xffffffff


	//   ....[49]....
        /*02fc*/ 	.word	0xffffffff


	//   ....[50]....
        /*0300*/ 	.word	0xffffffff


	//   ....[51]....
        /*0304*/ 	.word	0xffffffff


	//   ....[52]....
        /*0308*/ 	.word	0xffffffff


	//   ....[53]....
        /*030c*/ 	.word	0xffffffff


	//   ....[54]....
        /*0310*/ 	.word	0xffffffff


	//   ....[55]....
        /*0314*/ 	.word	0xffffffff


	//   ....[56]....
        /*0318*/ 	.word	0xffffffff


	//   ....[57]....
        /*031c*/ 	.word	0xffffffff


	//   ....[58]....
        /*0320*/ 	.word	0xffffffff


	//   ....[59]....
        /*0324*/ 	.word	0xffffffff


	//   ....[60]....
        /*0328*/ 	.word	0xffffffff


	//   ....[61]....
        /*032c*/ 	.word	0xffffffff


	//   ....[62]....
        /*0330*/ 	.word	0xffffffff


	//   ....[63]....
        /*0334*/ 	.word	0xffffffff


	//   ....[64]....
        /*0338*/ 	.word	0xffffffff


	//   ....[65]....
        /*033c*/ 	.word	0xffffffff


	//   ....[66]....
        /*0340*/ 	.word	0xffffffff


	//   ....[67]....
        /*0344*/ 	.word	0xffffffff


	//   ....[68]....
        /*0348*/ 	.word	0x0500000f


	//   ....[69]....
        /*034c*/ 	.word	0x0500000f


	//   ....[70]....
        /*0350*/ 	.word	0x0500000f


	//   ....[71]....
        /*0354*/ 	.word	0x0500000f


	//   ....[72]....
        /*0358*/ 	.word	0x0500000f


	//   ....[73]....
        /*035c*/ 	.word	0x0500000f


	//   ....[74]....
        /*0360*/ 	.word	0x0500000f


	//   ....[75]....
        /*0364*/ 	.word	0x0500000f


	//   ....[76]....
        /*0368*/ 	.word	0x0500000f


	//   ....[77]....
        /*036c*/ 	.word	0x0500000f


	//   ....[78]....
        /*0370*/ 	.word	0x0500000f


	//   ....[79]....
        /*0374*/ 	.word	0x0500000f


	//   ....[80]....
        /*0378*/ 	.word	0x0500000f


	//   ....[81]....
        /*037c*/ 	.word	0x0500000f


	//   ....[82]....
        /*0380*/ 	.word	0x0500000f


	//   ....[83]....
        /*0384*/ 	.word	0x0500000f


	//   ....[84]....
        /*0388*/ 	.word	0x0500000f


	//   ....[85]....
        /*038c*/ 	.word	0x0500000f


	//   ....[86]....
        /*0390*/ 	.word	0x0500000f


	//----- nvinfo : EIATTR_COOP_GROUP_INSTR_OFFSETS
	.align		4
.L_851:
        /*0394*/ 	.byte	0x04, 0x28
        /*0396*/ 	.short	(.L_853 - .L_852)


	//   ....[0]....
.L_852:
        /*0398*/ 	.word	0x00000060


	//   ....[1]....
        /*039c*/ 	.word	0x00000130


	//   ....[2]....
        /*03a0*/ 	.word	0x00000230


	//   ....[3]....
        /*03a4*/ 	.word	0x000003a0


	//   ....[4]....
        /*03a8*/ 	.word	0x00000500


	//   ....[5]....
        /*03ac*/ 	.word	0x00000620


	//   ....[6]....
        /*03b0*/ 	.word	0x00000780


	//   ....[7]....
        /*03b4*/ 	.word	0x00001570


	//   ....[8]....
        /*03b8*/ 	.word	0x00001d10


	//   ....[9]....
        /*03bc*/ 	.word	0x00001e00


	//   ....[10]....
        /*03c0*/ 	.word	0x00003e30


	//   ....[11]....
        /*03c4*/ 	.word	0x00003f00


	//   ....[12]....
        /*03c8*/ 	.word	0x00004770


	//   ....[13]....
        /*03cc*/ 	.word	0x00004810


	//   ....[14]....
        /*03d0*/ 	.word	0x00007ca0


	//   ....[15]....
        /*03d4*/ 	.word	0x00008370


	//   ....[16]....
        /*03d8*/ 	.word	0x000083d0


	//   ....[17]....
        /*03dc*/ 	.word	0x00008440


	//   ....[18]....
        /*03e0*/ 	.word	0x00008d00


	//   ....[19]....
        /*03e4*/ 	.word	0x00008d30


	//   ....[20]....
        /*03e8*/ 	.word	0x0000c1d0


	//   ....[21]....
        /*03ec*/ 	.word	0x0000c200


	//   ....[22]....
        /*03f0*/ 	.word	0x0000c650


	//   ....[23]....
        /*03f4*/ 	.word	0x0000c6c0


	//   ....[24]....
        /*03f8*/ 	.word	0x0000dab0


	//   ....[25]....
        /*03fc*/ 	.word	0x0000daf0


	//   ....[26]....
        /*0400*/ 	.word	0x0000dbd0


	//   ....[27]....
        /*0404*/ 	.word	0x0000dbf0


	//   ....[28]....
        /*0408*/ 	.word	0x0000f0d0


	//   ....[29]....
        /*040c*/ 	.word	0x0000f140


	//   ....[30]....
        /*0410*/ 	.word	0x0000f1b0


	//   ....[31]....
        /*0414*/ 	.word	0x0000f1e0


	//   ....[32]....
        /*0418*/ 	.word	0x0000f8a0


	//   ....[33]....
        /*041c*/ 	.word	0x0000f8c0


	//   ....[34]....
        /*0420*/ 	.word	0x0000f9e0


	//   ....[35]....
        /*0424*/ 	.word	0x0000fa00


	//   ....[36]....
        /*0428*/ 	.word	0x0000fb10


	//   ....[37]....
        /*042c*/ 	.word	0x0000fb30


	//   ....[38]....
        /*0430*/ 	.word	0x0000fc50


	//   ....[39]....
        /*0434*/ 	.word	0x0000fc70


	//   ....[40]....
        /*0438*/ 	.word	0x00010310


	//   ....[41]....
        /*043c*/ 	.word	0x00010340


	//   ....[42]....
        /*0440*/ 	.word	0x00010460


	//   ....[43]....
        /*0444*/ 	.word	0x00010480


	//   ....[44]....
        /*0448*/ 	.word	0x00010590


	//   ....[45]....
        /*044c*/ 	.word	0x000105b0


	//   ....[46]....
        /*0450*/ 	.word	0x000106d0


	//   ....[47]....
        /*0454*/ 	.word	0x000106f0


	//   ....[48]....
        /*0458*/ 	.word	0x00010890


	//   ....[49]....
        /*045c*/ 	.word	0x00011630


	//   ....[50]....
        /*0460*/ 	.word	0x00012060


	//   ....[51]....
        /*0464*/ 	.word	0x000120a0


	//   ....[52]....
        /*0468*/ 	.word	0x00012170


	//   ....[53]....
        /*046c*/ 	.word	0x00012180


	//   ....[54]....
        /*0470*/ 	.word	0x00012210


	//   ....[55]....
        /*0474*/ 	.word	0x00012220


	//   ....[56]....
        /*0478*/ 	.word	0x000122b0


	//   ....[57]....
        /*047c*/ 	.word	0x000122c0


	//   ....[58]....
        /*0480*/ 	.word	0x00012350


	//   ....[59]....
        /*0484*/ 	.word	0x00012360


	//   ....[60]....
        /*0488*/ 	.word	0x000123f0


	//   ....[61]....
        /*048c*/ 	.word	0x00012400


	//   ....[62]....
        /*0490*/ 	.word	0x00012490


	//   ....[63]....
        /*0494*/ 	.word	0x000124a0


	//   ....[64]....
        /*0498*/ 	.word	0x000124b0


	//   ....[65]....
        /*049c*/ 	.word	0x000124c0


	//   ....[66]....
        /*04a0*/ 	.word	0x000151b0


	//   ....[67]....
        /*04a4*/ 	.word	0x000153a0


	//   ....[68]....
        /*04a8*/ 	.word	0x00015910


	//   ....[69]....
        /*04ac*/ 	.word	0x00015a90


	//   ....[70]....
        /*04b0*/ 	.word	0x00015af0


	//   ....[71]....
        /*04b4*/ 	.word	0x00015c30


	//   ....[72]....
        /*04b8*/ 	.word	0x00015c80


	//   ....[73]....
        /*04bc*/ 	.word	0x00015da0


	//   ....[74]....
        /*04c0*/ 	.word	0x00015df0


	//   ....[75]....
        /*04c4*/ 	.word	0x00015f10


	//   ....[76]....
        /*04c8*/ 	.word	0x00015f60


	//   ....[77]....
        /*04cc*/ 	.word	0x00016080


	//   ....[78]....
        /*04d0*/ 	.word	0x000160d0


	//   ....[79]....
        /*04d4*/ 	.word	0x000161f0


	//   ....[80]....
        /*04d8*/ 	.word	0x00016240


	//   ....[81]....
        /*04dc*/ 	.word	0x00016360


	//   ....[82]....
        /*04e0*/ 	.word	0x000163b0


	//   ....[83]....
        /*04e4*/ 	.word	0x000164b0


	//   ....[84]....
        /*04e8*/ 	.word	0x00016500


	//   ....[85]....
        /*04ec*/ 	.word	0x00016820


	//   ....[86]....
        /*04f0*/ 	.word	0x00016940


	//----- nvinfo : EIATTR_REG_RECONFIG
	.align		4
.L_853:
        /*04f4*/ 	.byte	0x01, 0x54
	.zero		2


	//----- nvinfo : EIATTR_SYSCALL_OFFSETS
	.align		4
        /*04f8*/ 	.byte	0x04, 0x46
        /*04fa*/ 	.short	(.L_855 - .L_854)


	//   ....[0]....
.L_854:
        /*04fc*/ 	.word	0x00001750


	//   ....[1]....
        /*0500*/ 	.word	0x00011250


	//   ....[2]....
        /*0504*/ 	.word	0x000113a0


	//   ....[3]....
        /*0508*/ 	.word	0x00011490


	//   ....[4]....
        /*050c*/ 	.word	0x00011c60


	//----- nvinfo : EIATTR_MBARRIER_INSTR_OFFSETS
	.align		4
.L_855:
        /*0510*/ 	.byte	0x04, 0x39
        /*0512*/ 	.short	(.L_857 - .L_856)


	//   ....[0]....
.L_856:
        /*0514*/ 	.word	0x00000250
        /*0518*/ 	.word	0x000000ff
        /*051c*/ 	.word	0x00036800
        /*0520*/ 	.short	0x0100
        /*0522*/ 	.byte	0x08
	.zero		1


	//   ....[1]....
        /*0524*/ 	.word	0x00000260
        /*0528*/ 	.word	0x000000ff
        /*052c*/ 	.word	0x00036820
        /*0530*/ 	.short	0x0100
        /*0532*/ 	.byte	0x08
	.zero		1


	//   ....[2]....
        /*0534*/ 	.word	0x00000350
        /*0538*/ 	.word	0x000000ff
        /*053c*/ 	.word	0x00036830
        /*0540*/ 	.short	0x0100
        /*0542*/ 	.byte	0x08
	.zero		1


	//   ....[3]....
        /*0544*/ 	.word	0x00000360
        /*0548*/ 	.word	0x000000ff
        /*054c*/ 	.word	0x00036840
        /*0550*/ 	.short	0x0100
        /*0552*/ 	.byte	0x08
	.zero		1


	//   ....[4]....
        /*0554*/ 	.word	0x00000370
        /*0558*/ 	.word	0x000000ff
        /*055c*/ 	.word	0x00036838
        /*0560*/ 	.short	0x0100
        /*0562*/ 	.byte	0x08
	.zero		1


	//   ....[5]....
        /*0564*/ 	.word	0x00000380
        /*0568*/ 	.word	0x000000ff
        /*056c*/ 	.word	0x00036848
        /*0570*/ 	.short	0x0100
        /*0572*/ 	.byte	0x08
	.zero		1


	//   ....[6]....
        /*0574*/ 	.word	0x000004b0
        /*0578*/ 	.word	0x000000ff
        /*057c*/ 	.word	0x00036850
        /*0580*/ 	.short	0x0100
        /*0582*/ 	.byte	0x08
	.zero		1


	//   ....[7]....
        /*0584*/ 	.word	0x000004c0
        /*0588*/ 	.word	0x000000ff
        /*058c*/ 	.word	0x00036860
        /*0590*/ 	.short	0x0100
        /*0592*/ 	.byte	0x08
	.zero		1


	//   ....[8]....
        /*0594*/ 	.word	0x000004d0
        /*0598*/ 	.word	0x000000ff
        /*059c*/ 	.word	0x00036858
        /*05a0*/ 	.short	0x0100
        /*05a2*/ 	.byte	0x08
	.zero		1


	//   ....[9]....
        /*05a4*/ 	.word	0x000004e0
        /*05a8*/ 	.word	0x000000ff
        /*05ac*/ 	.word	0x00036868
        /*05b0*/ 	.short	0x0100
        /*05b2*/ 	.byte	0x08
	.zero		1


	//   ....[10]....
        /*05b4*/ 	.word	0x000005d0
        /*05b8*/ 	.word	0x000000ff
        /*05bc*/ 	.word	0x00036870
        /*05c0*/ 	.short	0x0100
        /*05c2*/ 	.byte	0x06
	.zero		1


	//   ....[11]....
        /*05c4*/ 	.word	0x000005e0
        /*05c8*/ 	.word	0x000000ff
        /*05cc*/ 	.word	0x00036880
        /*05d0*/ 	.short	0x0100
        /*05d2*/ 	.byte	0x06
	.zero		1


	//   ....[12]....
        /*05d4*/ 	.word	0x000005f0
        /*05d8*/ 	.word	0x000000ff
        /*05dc*/ 	.word	0x00036878
        /*05e0*/ 	.short	0x0100
        /*05e2*/ 	.byte	0x06
	.zero		1


	//   ....[13]....
        /*05e4*/ 	.word	0x00000600
        /*05e8*/ 	.word	0x000000ff
        /*05ec*/ 	.word	0x00036888
        /*05f0*/ 	.short	0x0100
        /*05f2*/ 	.byte	0x06
	.zero		1


	//   ....[14]....
        /*05f4*/ 	.word	0x00000730
        /*05f8*/ 	.word	0x000000ff
        /*05fc*/ 	.word	0x00036890
        /*0600*/ 	.short	0x0100
        /*0602*/ 	.byte	0x08
	.zero		1


	//   ....[15]....
        /*0604*/ 	.word	0x00000740
        /*0608*/ 	.word	0x000000ff
        /*060c*/ 	.word	0x000368a0
        /*0610*/ 	.short	0x0100
        /*0612*/ 	.byte	0x08
	.zero		1


	//   ....[16]....
        /*0614*/ 	.word	0x00000750
        /*0618*/ 	.word	0x000000ff
        /*061c*/ 	.word	0x00036898
        /*0620*/ 	.short	0x0100
        /*0622*/ 	.byte	0x08
	.zero		1


	//   ....[17]....
        /*0624*/ 	.word	0x00000760
        /*0628*/ 	.word	0x000000ff
        /*062c*/ 	.word	0x000368a8
        /*0630*/ 	.short	0x0100
        /*0632*/ 	.byte	0x08
	.zero		1


	//   ....[18]....
        /*0634*/ 	.word	0x00000890
        /*0638*/ 	.word	0x000000ff
        /*063c*/ 	.word	0x000368b0
        /*0640*/ 	.short	0x0100
        /*0642*/ 	.byte	0x08
	.zero		1


	//   ....[19]....
        /*0644*/ 	.word	0x000008a0
        /*0648*/ 	.word	0x000000ff
        /*064c*/ 	.word	0x000368c0
        /*0650*/ 	.short	0x0100
        /*0652*/ 	.byte	0x08
	.zero		1


	//   ....[20]....
        /*0654*/ 	.word	0x000008b0
        /*0658*/ 	.word	0x000000ff
        /*065c*/ 	.word	0x000368b8
        /*0660*/ 	.short	0x0100
        /*0662*/ 	.byte	0x08
	.zero		1


	//   ....[21]....
        /*0664*/ 	.word	0x000008c0
        /*0668*/ 	.word	0x000000ff
        /*066c*/ 	.word	0x000368c8
        /*0670*/ 	.short	0x0100
        /*0672*/ 	.byte	0x08
	.zero		1


	//   ....[22]....
        /*0674*/ 	.word	0x000017b0
        /*0678*/ 	.word	0x000000ff
        /*067c*/ 	.word	0x00036800
        /*0680*/ 	.short	0x010a
        /*0682*/ 	.byte	0x25
	.zero		1


	//   ....[23]....
        /*0684*/ 	.word	0x00001830
        /*0688*/ 	.word	0x00000002
        /*068c*/ 	.word	0x00036830
        /*0690*/ 	.short	0x010a
        /*0692*/ 	.byte	0x3f
	.zero		1


	//   ....[24]....
        /*0694*/ 	.word	0x00001890
        /*0698*/ 	.word	0x00000002
        /*069c*/ 	.word	0x00036830
        /*06a0*/ 	.short	0x010a
        /*06a2*/ 	.byte	0x3f
	.zero		1


	//   ....[25]....
        /*06a4*/ 	.word	0x00003d60
        /*06a8*/ 	.word	0x00000002
        /*06ac*/ 	.word	0x00000000
        /*06b0*/ 	.short	0x0101
        /*06b2*/ 	.byte	0x3f
	.zero		1


	//   ....[26]....
        /*06b4*/ 	.word	0x00005560
        /*06b8*/ 	.word	0x000000ff
        /*06bc*/ 	.word	0x00036830
        /*06c0*/ 	.short	0x010a
        /*06c2*/ 	.byte	0x06
	.zero		1


	//   ....[27]....
        /*06c4*/ 	.word	0x000055a0
        /*06c8*/ 	.word	0x000000ff
        /*06cc*/ 	.word	0x00036830
        /*06d0*/ 	.short	0x010a
        /*06d2*/ 	.byte	0x06
	.zero		1


	//   ....[28]....
        /*06d4*/ 	.word	0x00007ae0
        /*06d8*/ 	.word	0x000000ff
        /*06dc*/ 	.word	0x00036850
        /*06e0*/ 	.short	0x010a
        /*06e2*/ 	.byte	0x0b
	.zero		1


	//   ....[29]....
        /*06e4*/ 	.word	0x00007b20
        /*06e8*/ 	.word	0x000000ff
        /*06ec*/ 	.word	0x00036850
        /*06f0*/ 	.short	0x010a
        /*06f2*/ 	.byte	0x0b
	.zero		1


	//   ....[30]....
        /*06f4*/ 	.word	0x00009320
        /*06f8*/ 	.word	0x00000008
        /*06fc*/ 	.word	0x00000000
        /*0700*/ 	.short	0x0101
        /*0702*/ 	.byte	0x3f
	.zero		1


	//   ....[31]....
        /*0704*/ 	.word	0x00009390
        /*0708*/ 	.word	0x00000008
        /*070c*/ 	.word	0x00000000
        /*0710*/ 	.short	0x0101
        /*0712*/ 	.byte	0x3f
	.zero		1


	//   ....[32]....
        /*0714*/ 	.word	0x00009930
        /*0718*/ 	.word	0x000000ff
        /*071c*/ 	.word	0x00036830
        /*0720*/ 	.short	0x010a
        /*0722*/ 	.byte	0x04
	.zero		1


	//   ....[33]....
        /*0724*/ 	.word	0x00009970
        /*0728*/ 	.word	0x000000ff
        /*072c*/ 	.word	0x00036830
        /*0730*/ 	.short	0x010a
        /*0732*/ 	.byte	0x04
	.zero		1


	//   ....[34]....
        /*0734*/ 	.word	0x0000beb0
        /*0738*/ 	.word	0x000000ff
        /*073c*/ 	.word	0x00036850
        /*0740*/ 	.short	0x010a
        /*0742*/ 	.byte	0x0a
	.zero		1


	//   ....[35]....
        /*0744*/ 	.word	0x0000bef0
        /*0748*/ 	.word	0x000000ff
        /*074c*/ 	.word	0x00036850
        /*0750*/ 	.short	0x010a
        /*0752*/ 	.byte	0x0a
	.zero		1


	//   ....[36]....
        /*0754*/ 	.word	0x0000ce30
        /*0758*/ 	.word	0x0000008c
        /*075c*/ 	.word	0x00000000
        /*0760*/ 	.short	0x0101
        /*0762*/ 	.byte	0x3f
	.zero		1


	//   ....[37]....
        /*0764*/ 	.word	0x0000ce90
        /*0768*/ 	.word	0x0000008c
        /*076c*/ 	.word	0x00000000
        /*0770*/ 	.short	0x0101
        /*0772*/ 	.byte	0x3f
	.zero		1


	//   ....[38]....
        /*0774*/ 	.word	0x0000da20
        /*0778*/ 	.word	0x000000ff
        /*077c*/ 	.word	0x00036850
        /*0780*/ 	.short	0x010a
        /*0782*/ 	.byte	0x05
	.zero		1


	//   ....[39]....
        /*0784*/ 	.word	0x0000da60
        /*0788*/ 	.word	0x000000ff
        /*078c*/ 	.word	0x00036850
        /*0790*/ 	.short	0x010a
        /*0792*/ 	.byte	0x05
	.zero		1


	//   ....[40]....
        /*0794*/ 	.word	0x0000df60
        /*0798*/ 	.word	0x0000007a
        /*079c*/ 	.word	0x00000000
        /*07a0*/ 	.short	0x0101
        /*07a2*/ 	.byte	0x3f
	.zero		1


	//   ....[41]....
        /*07a4*/ 	.word	0x0000f890
        /*07a8*/ 	.word	0x0000005a
        /*07ac*/ 	.word	0x00000000
        /*07b0*/ 	.short	0x0101
        /*07b2*/ 	.byte	0x3f
	.zero		1


	//   ....[42]....
        /*07b4*/ 	.word	0x00011840
        /*07b8*/ 	.word	0x00000002
        /*07bc*/ 	.word	0x00036840
        /*07c0*/ 	.short	0x010a
        /*07c2*/ 	.byte	0x3f
	.zero		1


	//   ....[43]....
        /*07c4*/ 	.word	0x00012610
        /*07c8*/ 	.word	0x00000011
        /*07cc*/ 	.word	0x00036800
        /*07d0*/ 	.short	0x0107
        /*07d2*/ 	.byte	0x3f
	.zero		1


	//   ....[44]....
        /*07d4*/ 	.word	0x00012720
        /*07d8*/ 	.word	0x00000011
        /*07dc*/ 	.word	0x00036800
        /*07e0*/ 	.short	0x0101
        /*07e2*/ 	.byte	0x3f
	.zero		1


	//   ....[45]....
        /*07e4*/ 	.word	0x00012740
        /*07e8*/ 	.word	0x00000011
        /*07ec*/ 	.word	0x00036820
        /*07f0*/ 	.short	0x010a
        /*07f2*/ 	.byte	0x3f
	.zero		1


	//   ....[46]....
        /*07f4*/ 	.word	0x00012a60
        /*07f8*/ 	.word	0x00000002
        /*07fc*/ 	.word	0x00036840
        /*0800*/ 	.short	0x010a
        /*0802*/ 	.byte	0x3f
	.zero		1


	//   ....[47]....
        /*0804*/ 	.word	0x00012ed0
        /*0808*/ 	.word	0x00000003
        /*080c*/ 	.word	0x00000060
        /*0810*/ 	.short	0x010a
        /*0812*/ 	.byte	0x3f
	.zero		1


	//   ....[48]....
        /*0814*/ 	.word	0x00013620
        /*0818*/ 	.word	0x00000003
        /*081c*/ 	.word	0x00036840
        /*0820*/ 	.short	0x010a
        /*0822*/ 	.byte	0x3f
	.zero		1


	//   ....[49]....
        /*0824*/ 	.word	0x00013ab0
        /*0828*/ 	.word	0x00000002
        /*082c*/ 	.word	0x00000060
        /*0830*/ 	.short	0x010a
        /*0832*/ 	.byte	0x3f
	.zero		1


	//   ....[50]....
        /*0834*/ 	.word	0x00014150
        /*0838*/ 	.word	0x00000002
        /*083c*/ 	.word	0x00036840
        /*0840*/ 	.short	0x010a
        /*0842*/ 	.byte	0x3f
	.zero		1


	//   ....[51]....
        /*0844*/ 	.word	0x000145e0
        /*0848*/ 	.word	0x00000002
        /*084c*/ 	.word	0x00000060
        /*0850*/ 	.short	0x010a
        /*0852*/ 	.byte	0x3f
	.zero		1


	//   ....[52]....
        /*0854*/ 	.word	0x00014c30
        /*0858*/ 	.word	0x00000002
        /*085c*/ 	.word	0x00036860
        /*0860*/ 	.short	0x010a
        /*0862*/ 	.byte	0x3f
	.zero		1


	//   ....[53]....
        /*0864*/ 	.word	0x00015320
        /*0868*/ 	.word	0x00000000
        /*086c*/ 	.word	0x00036820
        /*0870*/ 	.short	0x010a
        /*0872*/ 	.byte	0x3f
	.zero		1


	//   ....[54]....
        /*0874*/ 	.word	0x000154f0
        /*0878*/ 	.word	0x00000006
        /*087c*/ 	.word	0x00000000
        /*0880*/ 	.short	0x010a
        /*0882*/ 	.byte	0x3f
	.zero		1


	//   ....[55]....
        /*0884*/ 	.word	0x00015540
        /*0888*/ 	.word	0x00000003
        /*088c*/ 	.word	0x00000000
        /*0890*/ 	.short	0x010a
        /*0892*/ 	.byte	0x3f
	.zero		1


	//   ....[56]....
        /*0894*/ 	.word	0x000155a0
        /*0898*/ 	.word	0x00000012
        /*089c*/ 	.word	0x00000000
        /*08a0*/ 	.short	0x010a
        /*08a2*/ 	.byte	0x3f
	.zero		1


	//   ....[57]....
        /*08a4*/ 	.word	0x000155d0
        /*08a8*/ 	.word	0x00000003
        /*08ac*/ 	.word	0x00000000
        /*08b0*/ 	.short	0x010a
        /*08b2*/ 	.byte	0x3f
	.zero		1


	//   ....[58]....
        /*08b4*/ 	.word	0x00015640
        /*08b8*/ 	.word	0x00000003
        /*08bc*/ 	.word	0x00036800
        /*08c0*/ 	.short	0x010a
        /*08c2*/ 	.byte	0x3f
	.zero		1


	//   ....[59]....
        /*08c4*/ 	.word	0x00015690
        /*08c8*/ 	.word	0x00000002
        /*08cc*/ 	.word	0x00036830
        /*08d0*/ 	.short	0x010a
        /*08d2*/ 	.byte	0x3f
	.zero		1


	//   ....[60]....
        /*08d4*/ 	.word	0x000156f0
        /*08d8*/ 	.word	0x00000005
        /*08dc*/ 	.word	0x00036830
        /*08e0*/ 	.short	0x010a
        /*08e2*/ 	.byte	0x3f
	.zero		1


	//   ....[61]....
        /*08e4*/ 	.word	0x00015750
        /*08e8*/ 	.word	0x00000003
        /*08ec*/ 	.word	0x00036850
        /*08f0*/ 	.short	0x010a
        /*08f2*/ 	.byte	0x3f
	.zero		1


	//   ....[62]....
        /*08f4*/ 	.word	0x000157b0
        /*08f8*/ 	.word	0x00000005
        /*08fc*/ 	.word	0x00036830
        /*0900*/ 	.short	0x010a
        /*0902*/ 	.byte	0x3f
	.zero		1


	//   ....[63]....
        /*0904*/ 	.word	0x00015810
        /*0908*/ 	.word	0x00000003
        /*090c*/ 	.word	0x00036850
        /*0910*/ 	.short	0x010a
        /*0912*/ 	.byte	0x3f
	.zero		1


	//   ....[64]....
        /*0914*/ 	.word	0x00015870
        /*0918*/ 	.word	0x00000003
        /*091c*/ 	.word	0x00036850
        /*0920*/ 	.short	0x010a
        /*0922*/ 	.byte	0x3f
	.zero		1


	//   ....[65]....
        /*0924*/ 	.word	0x000159c0
        /*0928*/ 	.word	0x00000002
        /*092c*/ 	.word	0x00036840
        /*0930*/ 	.short	0x010a
        /*0932*/ 	.byte	0x3f
	.zero		1


	//   ....[66]....
        /*0934*/ 	.word	0x00016540
        /*0938*/ 	.word	0x00000011
        /*093c*/ 	.word	0x00036820
        /*0940*/ 	.short	0x010a
        /*0942*/ 	.byte	0x3f
	.zero		1


	//   ....[67]....
        /*0944*/ 	.word	0x00016590
        /*0948*/ 	.word	0x00000002
        /*094c*/ 	.word	0x00036840
        /*0950*/ 	.short	0x010a
        /*0952*/ 	.byte	0x3f
	.zero		1


	//   ....[68]....
        /*0954*/ 	.word	0x000165e0
        /*0958*/ 	.word	0x00000003
        /*095c*/ 	.word	0x00000060
        /*0960*/ 	.short	0x010a
        /*0962*/ 	.byte	0x3f
	.zero		1


	//   ....[69]....
        /*0964*/ 	.word	0x00016630
        /*0968*/ 	.word	0x00000003
        /*096c*/ 	.word	0x00036840
        /*0970*/ 	.short	0x010a
        /*0972*/ 	.byte	0x3f
	.zero		1


	//   ....[70]....
        /*0974*/ 	.word	0x00016680
        /*0978*/ 	.word	0x00000002
        /*097c*/ 	.word	0x00000060
        /*0980*/ 	.short	0x010a
        /*0982*/ 	.byte	0x3f
	.zero		1


	//   ....[71]....
        /*0984*/ 	.word	0x000166d0
        /*0988*/ 	.word	0x00000002
        /*098c*/ 	.word	0x00036840
        /*0990*/ 	.short	0x010a
        /*0992*/ 	.byte	0x3f
	.zero		1


	//   ....[72]....
        /*0994*/ 	.word	0x00016720
        /*0998*/ 	.word	0x00000002
        /*099c*/ 	.word	0x00000060
        /*09a0*/ 	.short	0x010a
        /*09a2*/ 	.byte	0x3f
	.zero		1


	//   ....[73]....
        /*09a4*/ 	.word	0x00016770
        /*09a8*/ 	.word	0x00000002
        /*09ac*/ 	.word	0x00036860
        /*09b0*/ 	.short	0x010a
        /*09b2*/ 	.byte	0x3f
	.zero		1


	//   ....[74]....
        /*09b4*/ 	.word	0x00016860
        /*09b8*/ 	.word	0x00000000
        /*09bc*/ 	.word	0x00036820
        /*09c0*/ 	.short	0x010a
        /*09c2*/ 	.byte	0x3f
	.zero		1


	//   ....[75]....
        /*09c4*/ 	.word	0x00016a00
        /*09c8*/ 	.word	0x00000006
        /*09cc*/ 	.word	0x00000000
        /*09d0*/ 	.short	0x010a
        /*09d2*/ 	.byte	0x3f
	.zero		1


	//   ....[76]....
        /*09d4*/ 	.word	0x00016a50
        /*09d8*/ 	.word	0x00000003
        /*09dc*/ 	.word	0x00000000
        /*09e0*/ 	.short	0x010a
        /*09e2*/ 	.byte	0x3f
	.zero		1


	//   ....[77]....
        /*09e4*/ 	.word	0x00016aa0
        /*09e8*/ 	.word	0x00000012
        /*09ec*/ 	.word	0x00000000
        /*09f0*/ 	.short	0x010a
        /*09f2*/ 	.byte	0x3f
	.zero		1


	//----- nvinfo : EIATTR_NUM_MBARRIERS
	.align		4
.L_857:
        /*09f4*/ 	.byte	0x03, 0x38
        /*09f6*/ 	.short	0x0016


	//----- nvinfo : EIATTR_EXIT_INSTR_OFFSETS
	.align		4
        /*09f8*/ 	.byte	0x04, 0x1c
        /*09fa*/ 	.short	(.L_859 - .L_858)


	//   ....[0]....
.L_858:
        /*09fc*/ 	.word	0x000009e0


	//   ....[1]....
        /*0a00*/ 	.word	0x00010830


	//   ....[2]....
        /*0a04*/ 	.word	0x00015620


	//----- nvinfo : EIATTR_MAX_THREADS
	.align		4
.L_859:
        /*0a08*/ 	.byte	0x04, 0x05
        /*0a0a*/ 	.short	(.L_861 - .L_860)
.L_860:
        /*0a0c*/ 	.word	0x00000180
        /*0a10*/ 	.word	0x00000001
        /*0a14*/ 	.word	0x00000001


	//----- nvinfo : EIATTR_CRS_STACK_SIZE
	.align		4
.L_861:
        /*0a18*/ 	.byte	0x04, 0x1e
        /*0a1a*/ 	.short	(.L_863 - .L_862)
.L_862:
        /*0a1c*/ 	.word	0x00000000


	//----- nvinfo : EIATTR_CBANK_PARAM_SIZE
	.align		4
.L_863:
        /*0a20*/ 	.byte	0x03, 0x19
        /*0a22*/ 	.short	0x0af0


	//----- nvinfo : EIATTR_PARAM_CBANK
	.align		4
        /*0a24*/ 	.byte	0x04, 0x0a
        /*0a26*/ 	.short	(.L_865 - .L_864)
	.align		4
.L_864:
        /*0a28*/ 	.word	index@(.nv.constant0._ZN7cutlass13device_kernelIN5flash11enable_sm90INS1_16FlashAttnFwdSm90INS1_25CollectiveMainloopFwdSm90ILi2EN4cute5tupleIJNS5_1CILi1EEES8_S8_EEENS6_IJNS7_ILi128EEENS7_ILi112EEENS7_ILi192EEEEEELi192ENS_6half_tEfNS_4arch4Sm90ELb1ELb0ELb0ELb0ELb0ELb0ELb0ELb1ELb1ELb1ELb0ELb0EEENS1_21CollectiveEpilogueFwdINS6_IJSA_SC_SB_EEES9_SE_SG_Li256ELb0ELb1ELb0ELb0EEENS1_30DynamicPersistentTileSchedulerILi256ELi128ELb0ELb1ELb1EEEEEEEEEvNT_6ParamsE)
        /*0a2c*/ 	.short	0x0210
        /*0a2e*/ 	.short	0x0af0


	//----- nvinfo : EIATTR_SW_WAR
	.align		4
.L_865:
        /*0a30*/ 	.byte	0x04, 0x36
        /*0a32*/ 	.short	(.L_867 - .L_866)
.L_866:
        /*0a34*/ 	.word	0x00000008
.L_867:


//--------------------- .nv.info._ZN7cutlass13device_kernelIN5flash11enable_sm90INS1_16FlashAttnFwdSm90INS1_25CollectiveMainloopFwdSm90ILi2EN4cute5tupleIJNS5_1CILi1EEES8_S8_EEENS6_IJNS7_ILi128EEENS7_ILi112EEENS7_ILi192EEEEEELi192ENS_6half_tEfNS_4arch4Sm90ELb1ELb0ELb0ELb1ELb0ELb0ELb0ELb1ELb1ELb1ELb0ELb0EEENS1_21CollectiveEpilogueFwdINS6_IJSA_SC_SB_EEES9_SE_SG_Li256ELb1ELb1ELb0ELb0EEENS1_36VarlenDynamicPersistentTileSchedulerILi128ELi112ELi256ELi128ELb0ELb1ELb1ELb1ELb1ELb1EEEEEEEEEvNT_6ParamsE --------------------------
	.section	.nv.info._ZN7cutlass13device_kernelIN5flash11enable_sm90INS1_16FlashAttnFwdSm90INS1_25CollectiveMainloopFwdSm90ILi2EN4cute5tupleIJNS5_1CILi1EEES8_S8_EEENS6_IJNS7_ILi128EEENS7_ILi112EEENS7_ILi192EEEEEELi192ENS_6half_tEfNS_4arch4Sm90ELb1ELb0ELb0ELb1ELb0ELb0ELb0ELb1ELb1ELb1ELb0ELb0EEENS1_21CollectiveEpilogueFwdINS6_IJSA_SC_SB_EEES9_SE_SG_Li256ELb1ELb1ELb0ELb0EEENS1_36VarlenDynamicPersistentTileSchedulerILi128ELi112ELi256ELi128ELb0ELb1ELb1ELb1ELb1ELb1EEEEEEEEEvNT_6ParamsE,"",@"SHT_CUDA_INFO"
	.sectionflags	@""
	.align	4


	//----- nvinfo : EIATTR_CUDA_API_VERSION
	.align		4
        /*0000*/ 	.byte	0x04, 0x37
        /*0002*/ 	.short	(.L_869 - .L_868)
.L_868:
        /*0004*/ 	.word	0x00000082


	//----- nvinfo : EIATTR_KPARAM_INFO
	.align		4
.L_869:
        /*0008*/ 	.byte	0x04, 0x17
        /*000a*/ 	.short	(.L_871 - .L_870)
.L_870:
        /*000c*/ 	.word	0x00000000
        /*0010*/ 	.short	0x0000
        /*0012*/ 	.short	0x0070
        /*0014*/ 	.byte	0x00, 0xf0, 0x01, 0x2a


	//----- nvinfo : EIATTR_SPARSE_MMA_MASK
	.align		4
.L_871:
        /*0018*/ 	.byte	0x03, 0x50
        /*001a*/ 	.short	0x0000


	//----- nvinfo : EIATTR_MAXREG_COUNT
	.align		4
        /*001c*/ 	.byte	0x03, 0x1b
        /*001e*/ 	.short	0x00a8


	//----- nvinfo : EIATTR_NUM_BARRIERS
	.align		4
        /*0020*/ 	.byte	0x02, 0x4c
        /*0022*/ 	.byte	0x09
	.zero		1


	//----- nvinfo : EIATTR_EXTERNS
	.align		4
        /*0024*/ 	.byte	0x04, 0x0f
        /*0026*/ 	.short	(.L_873 - .L_872)


	//   ....[0]....
	.align		4
.L_872:
        /*0028*/ 	.word	index@(__assertfail)


	//----- nvinfo : EIATTR_ANNOTATIONS
	.align		4
.L_873:
        /*002c*/ 	.byte	0x04, 0x55
        /*002e*/ 	.short	(.L_875 - .L_874)


	//   ....[0]....
.L_874:
        /* <DEDUP_REMOVED lines=77> */


	//----- nvinfo : EIATTR_MERCURY_ISA_VERSION
	.align		4
.L_875:
        /*04e8*/ 	.byte	0x03, 0x5f
        /*04ea*/ 	.short	0x0101


	//----- nvinfo : EIATTR_UNUSED_LOAD_BYTE_OFFSET
	.align		4
        /*04ec*/ 	.byte	0x04, 0x44
        /*04ee*/ 	.short	(.L_877 - .L_876)


	//   ....[0]....
.L_876:
        /*04f0*/ 	.word	0x00000a10
        /*04f4*/ 	.word	0x0000fff0


	//   ....[1]....
        /*04f8*/ 	.word	0x0000ec10
        /*04fc*/ 	.word	0x0000fff0


	//----- nvinfo : EIATTR_INT_WARP_WIDE_INSTR_OFFSETS
	.align		4
.L_877:
        /*0500*/ 	.byte	0x04, 0x31
        /*0502*/ 	.short	(.L_879 - .L_878)


	//   ....[0]....
.L_878:
        /*0504*/ 	.word	0x00000130


	//   ....[1]....
        /*0508*/ 	.word	0x00000170


	//   ....[2]....
        /*050c*/ 	.word	0x000001e0


	//   ....[3]....
        /*0510*/ 	.word	0x00012930


	//   ....[4]....
        /*0514*/ 	.word	0x000129d0


	//   ....[5]....
        /*0518*/ 	.word	0x00016980


	//   ....[6]....
        /*051c*/ 	.word	0x000169f0


	//----- nvinfo : EIATTR_COOP_GROUP_MASK_REGIDS
	.align		4
.L_879:
        /*0520*/ 	.byte	0x04, 0x29
        /*0522*/ 	.short	(.L_881 - .L_880)


	//   ....[0]....
.L_880:
        /*0524*/ 	.word	0xffffffff


	//   ....[1]....
        /*0528*/ 	.word	0xffffffff


	//   ....[2]....
        /*052c*/ 	.word	0xffffffff


	//   ....[3]....
        /*0530*/ 	.word	0xffffffff


	//   ....[4]....
        /*0534*/ 	.word	0xffffffff


	//   ....[5]....
        /*0538*/ 	.word	0xffffffff


	//   ....[6]....
        /*053c*/ 	.word	0xffffffff


	//   ....[7]....
        /*0540*/ 	.word	0xffffffff


	//   ....[8]....
        /*0544*/ 	.word	0xffffffff


	//   ....[9]....
        /*0548*/ 	.word	0xffffffff


	//   ....[10]....
        /*054c*/ 	.word	0xffffffff


	//   ....[11]....
        /*0550*/ 	.word	0xffffffff


	//   ....[12]....
        /*0554*/ 	.word	0xffffffff


	//   ....[13]....
        /*0558*/ 	.word	0xffffffff


	//   ....[14]....
        /*055c*/ 	.word	0xffffffff


	//   ....[15]....
        /*0560*/ 	.word	0xffffffff


	//   ....[16]....
        /*0564*/ 	.word	0xffffffff


	//   ....[17]....
        /*0568*/ 	.word	0xffffffff


	//   ....[18]....
        /*056c*/ 	.word	0xffffffff


	//   ....[19]....
        /*0570*/ 	.word	0xffffffff


	//   ....[20]....
        /*0574*/ 	.word	0xffffffff


	//   ....[21]....
        /*0578*/ 	.word	0xffffffff


	//   ....[22]....
        /*057c*/ 	.word	0xffffffff


	//   ....[23]....
        /*0580*/ 	.word	0xffffffff


	//   ....[24]....
        /*0584*/ 	.word	0xffffffff


	//   ....[25]....
        /*0588*/ 	.word	0xffffffff


	//   ....[26]....
        /*058c*/ 	.word	0xffffffff


	//   ....[27]....
        /*0590*/ 	.word	0xffffffff


	//   ....[28]....
        /*0594*/ 	.word	0xffffffff


	//   ....[29]....
        /*0598*/ 	.word	0xffffffff


	//   ....[30]....
        /*059c*/ 	.word	0xffffffff


	//   ....[31]....
        /*05a0*/ 	.word	0xffffffff


	//   ....[32]....
        /*05a4*/ 	.word	0xffffffff


	//   ....[33]....
        /*05a8*/ 	.word	0xffffffff


	//   ....[34]....
        /*05ac*/ 	.word	0xffffffff


	//   ....[35]....
        /*05b0*/ 	.word	0xffffffff


	//   ....[36]....
        /*05b4*/ 	.word	0xffffffff


	//   ....[37]....
        /*05b8*/ 	.word	0xffffffff


	//   ....[38]....
        /*05bc*/ 	.word	0xffffffff


	//   ....[39]....
        /*05c0*/ 	.word	0xffffffff


	//   ....[40]....
        /*05c4*/ 	.word	0xffffffff


	//   ....[41]....
        /*05c8*/ 	.word	0xffffffff


	//   ....[42]....
        /*05cc*/ 	.word	0xffffffff


	//   ....[43]....
        /*05d0*/ 	.word	0xffffffff


	//   ....[44]....
        /*05d4*/ 	.word	0xffffffff


	//   ....[45]....
        /*05d8*/ 	.word	0xffffffff


	//   ....[46]....
        /*05dc*/ 	.word	0xffffffff


	//   ....[47]....
        /*05e0*/ 	.word	0xffffffff


	//   ....[48]....
        /*05e4*/ 	.word	0xffffffff


	//   ....[49]....
        /*05e8*/ 	.word	0xffffffff


	//   ....[50]....
        /*05ec*/ 	.word	0xffffffff


	//   ....[51]....
        /*05f0*/ 	.word	0xffffffff


	//   ....[52]....
        /*05f4*/ 	.word	0xffffffff


	//   ....[53]....
        /*05f8*/ 	.word	0xffffffff


	//   ....[54]....
        /*05fc*/ 	.word	0xffffffff


	//   ....[55]....
        /*0600*/ 	.word	0xffffffff


	//   ....[56]....
        /*0604*/ 	.word	0xffffffff


	//   ....[57]....
        /*0608*/ 	.word	0xffffffff


	//   ....[58]....
        /*060c*/ 	.word	0xffffffff


	//   ....[59]....
        /*0610*/ 	.word	0xffffffff


	//   ....[60]....
        /*0614*/ 	.word	0xffffffff


	//   ....[61]....
        /*0618*/ 	.word	0xffffffff


	//   ....[62]....
        /*061c*/ 	.word	0xffffffff


	//   ....[63]....
        /*0620*/ 	.word	0xffffffff


	//   ....[64]....
        /*0624*/ 	.word	0xffffffff


	//   ....[65]....
        /*0628*/ 	.word	0xffffffff


	//   ....[66]....
        /*062c*/ 	.word	0xffffffff


	//   ....[67]....
        /*0630*/ 	.word	0xffffffff


	//   ....[68]....
        /*0634*/ 	.word	0xffffffff


	//   ....[69]....
        /*0638*/ 	.word	0xffffffff


	//   ....[70]....
        /*063c*/ 	.word	0xffffffff


	//   ....[71]....
        /*0640*/ 	.word	0xffffffff


	//   ....[72]....
        /*0644*/ 	.word	0xffffffff


	//   ....[73]....
        /*0648*/ 	.word	0xffffffff


	//   ....[74]....
        /*064c*/ 	.word	0xffffffff


	//   ....[75]....
        /*0650*/ 	.word	0xffffffff


	//   ....[76]....
        /*0654*/ 	.word	0xffffffff


	//   ....[77]....
        /*0658*/ 	.word	0xffffffff


	//   ....[78]....
        /*065c*/ 	.word	0xffffffff


	//   ....[79]....
        /*0660*/ 	.word	0xffffffff


	//   ....[80]....
        /*0664*/ 	.word	0xffffffff


	//   ....[81]....
        /*0668*/ 	.word	0xffffffff


	//   ....[82]....
        /*066c*/ 	.word	0xffffffff


	//   ....[83]....
        /*0670*/ 	.word	0xffffffff


	//   ....[84]....
        /*0674*/ 	.word	0xffffffff


	//   ....[85]....
        /*0678*/ 	.word	0xffffffff


	//   ....[86]....
        /*067c*/ 	.word	0xffffffff


	//   ....[87]....
        /*0680*/ 	.word	0xffffffff


	//   ....[88]....
        /*0684*/ 	.word	0xffffffff


	//   ....[89]....
        /*0688*/ 	.word	0xffffffff


	//   ....[90]....
        /*068c*/ 	.word	0xffffffff


	//   ....[91]....
        /*0690*/ 	.word	0xffffffff


	//   ....[92]....
        /*0694*/ 	.word	0xffffffff


	//   ....[93]....
        /*0698*/ 	.word	0xffffffff


	//   ....[94]....
        /*069c*/ 	.word	0xffffffff


	//   ....[95]....
        /*06a0*/ 	.word	0xffffffff


	//   ....[96]....
        /*06a4*/ 	.word	0xffffffff


	//   ....[97]....
        /*06a8*/ 	.word	0xffffffff


	//   ....[98]....
        /*06ac*/ 	.word	0xffffffff


	//   ....[99]....
        /*06b0*/ 	.word	0x0500000f


	//   ....[100]....
        /*06b4*/ 	.word	0x0500000f


	//   ....[101]....
        /*06b8*/ 	.word	0x0500000f


	//   ....[102]....
        /*06bc*/ 	.word	0x0500000f


	//   ....[103]....
        /*06c0*/ 	.word	0x0500000f


	//   ....[104]....
        /*06c4*/ 	.word	0x0500000f


	//   ....[105]....
        /*06c8*/ 	.word	0x0500000f


	//   ....[106]....
        /*06cc*/ 	.word	0x0500000f


	//   ....[107]....
        /*06d0*/ 	.word	0x0500000f


	//   ....[108]....
        /*06d4*/ 	.word	0x0500000f


	//   ....[109]....
        /*06d8*/ 	.word	0x0500000f


	//   ....[110]....
        /*06dc*/ 	.word	0x0500000f


	//   ....[111]....
        /*06e0*/ 	.word	0x0500000f


	//   ....[112]....
        /*06e4*/ 	.word	0x0500000f


	//   ....[113]....
        /*06e8*/ 	.word	0x0500000f


	//   ....[114]....
        /*06ec*/ 	.word	0x0500000f


	//   ....[115]....
        /*06f0*/ 	.word	0x0500000f


	//   ....[116]....
        /*06f4*/ 	.word	0x0500000f


	//   ....[117]....
        /*06f8*/ 	.word	0x0500000f


	//   ....[118]....
        /*06fc*/ 	.word	0x0500000f


	//   ....[119]....
        /*0700*/ 	.word	0x0500000f


	//   ....[120]....
        /*0704*/ 	.word	0x0500000f


	//   ....[121]....
        /*0708*/ 	.word	0x0500000f


	//   ....[122]....
        /*070c*/ 	.word	0x0500000f


	//   ....[123]....
        /*0710*/ 	.word	0x0500000f


	//   ....[124]....
        /*0714*/ 	.word	0x0500000f


	//   ....[125]....
        /*0718*/ 	.word	0x0500000f


	//   ....[126]....
        /*071c*/ 	.word	0x0500000f


	//   ....[127]....
        /*0720*/ 	.word	0x0500000f


	//   ....[128]....
        /*0724*/ 	.word	0x0500000f


	//   ....[129]....
        /*0728*/ 	.word	0x0500000f


	//   ....[130]....
        /*072c*/ 	.word	0x0500000f


	//   ....[131]....
        /*0730*/ 	.word	0x0500000f


	//   ....[132]....
        /*0734*/ 	.word	0x0500000f


	//   ....[133]....
        /*0738*/ 	.word	0x0500000f


	//----- nvinfo : EIATTR_COOP_GROUP_INSTR_OFFSETS
	.align		4
.L_881:
        /*073c*/ 	.byte	0x04, 0x28
        /*073e*/ 	.short	(.L_883 - .L_882)


	//   ....[0]....
.L_882:
        /*0740*/ 	.word	0x00000060


	//   ....[1]....
        /*0744*/ 	.word	0x00000140


	//   ....[2]....
        /*0748*/ 	.word	0x00000190


	//   ....[3]....
        /*074c*/ 	.word	0x000003c0


	//   ....[4]....
        /*0750*/ 	.word	0x00000520


	//   ....[5]....
        /*0754*/ 	.word	0x00000640


	//   ....[6]....
        /*0758*/ 	.word	0x000007a0


	//   ....[7]....
        /*075c*/ 	.word	0x00001890


	//   ....[8]....
        /*0760*/ 	.word	0x00003b30


	//   ....[9]....
        /*0764*/ 	.word	0x00004350


	//   ....[10]....
        /*0768*/ 	.word	0x00004370


	//   ....[11]....
        /*076c*/ 	.word	0x00004380


	//   ....[12]....
        /*0770*/ 	.word	0x00004db0


	//   ....[13]....
        /*0774*/ 	.word	0x00004e70


	//   ....[14]....
        /*0778*/ 	.word	0x00008340


	//   ....[15]....
        /*077c*/ 	.word	0x00008370


	//   ....[16]....
        /*0780*/ 	.word	0x00008bb0


	//   ....[17]....
        /*0784*/ 	.word	0x00008bd0


	//   ....[18]....
        /*0788*/ 	.word	0x000092e0


	//   ....[19]....
        /*078c*/ 	.word	0x00009380


	//   ....[20]....
        /*0790*/ 	.word	0x0000c860


	//   ....[21]....
        /*0794*/ 	.word	0x0000c890


	//   ....[22]....
        /*0798*/ 	.word	0x0000cd10


	//   ....[23]....
        /*079c*/ 	.word	0x0000cd80


	//   ....[24]....
        /*07a0*/ 	.word	0x0000e110


	//   ....[25]....
        /*07a4*/ 	.word	0x0000e150


	//   ....[26]....
        /*07a8*/ 	.word	0x0000e240


	//   ....[27]....
        /*07ac*/ 	.word	0x0000e260


	//   ....[28]....
        /*07b0*/ 	.word	0x0000fa50


	//   ....[29]....
        /*07b4*/ 	.word	0x0000fa80


	//   ....[30]....
        /*07b8*/ 	.word	0x0000fab0


	//   ....[31]....
        /*07bc*/ 	.word	0x0000fae0


	//   ....[32]....
        /*07c0*/ 	.word	0x00010220


	//   ....[33]....
        /*07c4*/ 	.word	0x00010260


	//   ....[34]....
        /*07c8*/ 	.word	0x00010370


	//   ....[35]....
        /*07cc*/ 	.word	0x00010390


	//   ....[36]....
        /*07d0*/ 	.word	0x000104a0


	//   ....[37]....
        /*07d4*/ 	.word	0x000104c0


	//   ....[38]....
        /*07d8*/ 	.word	0x000105e0


	//   ....[39]....
        /*07dc*/ 	.word	0x00010600


	//   ....[40]....
        /*07e0*/ 	.word	0x00011000


	//   ....[41]....
        /*07e4*/ 	.word	0x00011020


	//   ....[42]....
        /*07e8*/ 	.word	0x00011130


	//   ....[43]....
        /*07ec*/ 	.word	0x00011150


	//   ....[44]....
        /*07f0*/ 	.word	0x00011260


	//   ....[45]....
        /*07f4*/ 	.word	0x00011280


	//   ....[46]....
        /*07f8*/ 	.word	0x000113a0


	//   ....[47]....
        /*07fc*/ 	.word	0x000113c0


	//   ....[48]....
        /*0800*/ 	.word	0x00011550


	//   ....[49]....
        /*0804*/ 	.word	0x00011730


	//   ....[50]....
        /*0808*/ 	.word	0x00011760


	//   ....[51]....
        /*080c*/ 	.word	0x00011790


	//   ....[52]....
        /*0810*/ 	.word	0x000117c0


	//   ....[53]....
        /*0814*/ 	.word	0x000117f0


	//   ....[54]....
        /*0818*/ 	.word	0x00011820


	//   ....[55]....
        /*081c*/ 	.word	0x000119a0


	//   ....[56]....
        /*0820*/ 	.word	0x000119d0


	//   ....[57]....
        /*0824*/ 	.word	0x00011a00


	//   ....[58]....
        /*0828*/ 	.word	0x00011a30


	//   ....[59]....
        /*082c*/ 	.word	0x00011a60


	//   ....[60]....
        /*0830*/ 	.word	0x00011a90


	//   ....[61]....
        /*0834*/ 	.word	0x00011b40


	//   ....[62]....
        /*0838*/ 	.word	0x00011ba0


	//   ....[63]....
        /*083c*/ 	.word	0x00011c30


	//   ....[64]....
        /*0840*/ 	.word	0x00012f50


	//   ....[65]....
        /*0844*/ 	.word	0x00013c00


	//   ....[66]....
        /*0848*/ 	.word	0x00013c10


	//   ....[67]....
        /*084c*/ 	.word	0x00013c20


	//   ....[68]....
        /*0850*/ 	.word	0x00013c70


	//   ....[69]....
        /*0854*/ 	.word	0x00013d40


	//   ....[70]....
        /*0858*/ 	.word	0x00013d80


	//   ....[71]....
        /*085c*/ 	.word	0x00013e30


	//   ....[72]....
        /*0860*/ 	.word	0x00013e50


	//   ....[73]....
        /*0864*/ 	.word	0x00013ef0


	//   ....[74]....
        /*0868*/ 	.word	0x00013f10


	//   ....[75]....
        /*086c*/ 	.word	0x00013fb0


	//   ....[76]....
        /*0870*/ 	.word	0x00013fd0


	//   ....[77]....
        /*0874*/ 	.word	0x00014070


	//   ....[78]....
        /*0878*/ 	.word	0x00014090


	//   ....[79]....
        /*087c*/ 	.word	0x000140a0


	//   ....[80]....
        /*0880*/ 	.word	0x000140b0


	//   ....[81]....
        /*0884*/ 	.word	0x000171c0


	//   ....[82]....
        /*0888*/ 	.word	0x00017220


	//   ....[83]....
        /*088c*/ 	.word	0x00017250


	//   ....[84]....
        /*0890*/ 	.word	0x00017260


	//   ....[85]....
        /*0894*/ 	.word	0x00017290


	//   ....[86]....
        /*0898*/ 	.word	0x000172c0


	//   ....[87]....
        /*089c*/ 	.word	0x000172f0


	//   ....[88]....
        /*08a0*/ 	.word	0x00017320


	//   ....[89]....
        /*08a4*/ 	.word	0x000174b0


	//   ....[90]....
        /*08a8*/ 	.word	0x000174e0


	//   ....[91]....
        /*08ac*/ 	.word	0x00017510


	//   ....[92]....
        /*08b0*/ 	.word	0x00017540


	//   ....[93]....
        /*08b4*/ 	.word	0x00017570


	//   ....[94]....
        /*08b8*/ 	.word	0x000175a0


	//   ....[95]....
        /*08bc*/ 	.word	0x00017660


	//   ....[96]....
        /*08c0*/ 	.word	0x00017680


	//   ....[97]....
        /*08c4*/ 	.word	0x000176f0


	//   ....[98]....
        /*08c8*/ 	.word	0x00017dd0


	//   ....[99]....
        /*08cc*/ 	.word	0x000183c0


	//   ....[100]....
        /*08d0*/ 	.word	0x00018580


	//   ....[101]....
        /*08d4*/ 	.word	0x000185d0


	//   ....[102]....
        /*08d8*/ 	.word	0x000186f0


	//   ....[103]....
        /*08dc*/ 	.word	0x00018760


	//   ....[104]....
        /*08e0*/ 	.word	0x00018870


	//   ....[105]....
        /*08e4*/ 	.word	0x000188e0


	//   ....[106]....
        /*08e8*/ 	.word	0x00018a00


	//   ....[107]....
        /*08ec*/ 	.word	0x00018a70


	//   ....[108]....
        /*08f0*/ 	.word	0x00018b90


	//   ....[109]....
        /*08f4*/ 	.word	0x00018c00


	//   ....[110]....
        /*08f8*/ 	.word	0x00018d20


	//   ....[111]....
        /*08fc*/ 	.word	0x00018d90


	//   ....[112]....
        /*0900*/ 	.word	0x00018ec0


	//   ....[113]....
        /*0904*/ 	.word	0x00018f10


	//   ....[114]....
        /*0908*/ 	.word	0x00019030


	//   ....[115]....
        /*090c*/ 	.word	0x00019080


	//   ....[116]....
        /*0910*/ 	.word	0x000193b0


	//   ....[117]....
        /*0914*/ 	.word	0x00019450


	//   ....[118]....
        /*0918*/ 	.word	0x00019580


	//   ....[119]....
        /*091c*/ 	.word	0x000195f0


	//   ....[120]....
        /*0920*/ 	.word	0x00019670


	//   ....[121]....
        /*0924*/ 	.word	0x000196f0


	//   ....[122]....
        /*0928*/ 	.word	0x00019770


	//   ....[123]....
        /*092c*/ 	.word	0x00019800


	//   ....[124]....
        /*0930*/ 	.word	0x000198a0


	//   ....[125]....
        /*0934*/ 	.word	0x00019940


	//   ....[126]....
        /*0938*/ 	.word	0x000199b0


	//   ....[127]....
        /*093c*/ 	.word	0x00019a20


	//   ....[128]....
        /*0940*/ 	.word	0x00019a90


	//   ....[129]....
        /*0944*/ 	.word	0x00019b10


	//   ....[130]....
        /*0948*/ 	.word	0x00019b90


	//   ....[131]....
        /*094c*/ 	.word	0x00019c30


	//   ....[132]....
        /*0950*/ 	.word	0x00019cc0


	//   ....[133]....
        /*0954*/ 	.word	0x00019df0


	//----- nvinfo : EIATTR_REG_RECONFIG
	.align		4
.L_883:
        /*0958*/ 	.byte	0x01, 0x54
	.zero		2


	//----- nvinfo : EIATTR_SYSCALL_OFFSETS
	.align		4
        /*095c*/ 	.byte	0x04, 0x46
        /*095e*/ 	.short	(.L_885 - .L_884)


	//   ....[0]....
.L_884:
        /*0960*/ 	.word	0x00001a70


	//   ....[1]....
        /*0964*/ 	.word	0x00012b40


	//   ....[2]....
        /*0968*/ 	.word	0x00012ca0


	//   ....[3]....
        /*096c*/ 	.word	0x00012da0


	//   ....[4]....
        /*0970*/ 	.word	0x000137a0


	//----- nvinfo : EIATTR_MBARRIER_INSTR_OFFSETS
	.align		4
.L_885:
        /*0974*/ 	.byte	0x04, 0x39
        /*0976*/ 	.short	(.L_887 - .L_886)


	//   ....[0]....
.L_886:
        /*0978*/ 	.word	0x00000270
        /*097c*/ 	.word	0x000000ff
        /*0980*/ 	.word	0x00036800
        /*0984*/ 	.short	0x0100
        /*0986*/ 	.byte	0x08
	.zero		1


	//   ....[1]....
        /*0988*/ 	.word	0x00000280
        /*098c*/ 	.word	0x000000ff
        /*0990*/ 	.word	0x00036820
        /*0994*/ 	.short	0x0100
        /*0996*/ 	.byte	0x08
	.zero		1


	//   ....[2]....
        /*0998*/ 	.word	0x00000370
        /*099c*/ 	.word	0x000000ff
        /*09a0*/ 	.word	0x00036830
        /*09a4*/ 	.short	0x0100
        /*09a6*/ 	.byte	0x08
	.zero		1


	//   ....[3]....
        /*09a8*/ 	.word	0x00000380
        /*09ac*/ 	.word	0x000000ff
        /*09b0*/ 	.word	0x00036840
        /*09b4*/ 	.short	0x0100
        /*09b6*/ 	.byte	0x08
	.zero		1


	//   ....[4]....
        /*09b8*/ 	.word	0x00000390
        /*09bc*/ 	.word	0x000000ff
        /*09c0*/ 	.word	0x00036838
        /*09c4*/ 	.short	0x0100
        /*09c6*/ 	.byte	0x08
	.zero		1


	//   ....[5]....
        /*09c8*/ 	.word	0x000003a0
        /*09cc*/ 	.word	0x000000ff
        /*09d0*/ 	.word	0x00036848
        /*09d4*/ 	.short	0x0100
        /*09d6*/ 	.byte	0x08
	.zero		1


	//   ....[6]....
        /*09d8*/ 	.word	0x000004d0
        /*09dc*/ 	.word	0x000000ff
        /*09e0*/ 	.word	0x00036850
        /*09e4*/ 	.short	0x0100
        /*09e6*/ 	.byte	0x08
	.zero		1


	//   ....[7]....
        /*09e8*/ 	.word	0x000004e0
        /*09ec*/ 	.word	0x000000ff
        /*09f0*/ 	.word	0x00036860
        /*09f4*/ 	.short	0x0100
        /*09f6*/ 	.byte	0x08
	.zero		1


	//   ....[8]....
        /*09f8*/ 	.word	0x000004f0
        /*09fc*/ 	.word	0x000000ff
        /*0a00*/ 	.word	0x00036858
        /*0a04*/ 	.short	0x0100
        /*0a06*/ 	.byte	0x08
	.zero		1


	//   ....[9]....
        /*0a08*/ 	.word	0x00000500
        /*0a0c*/ 	.word	0x000000ff
        /*0a10*/ 	.word	0x00036868
        /*0a14*/ 	.short	0x0100
        /*0a16*/ 	.byte	0x08
	.zero		1


	//   ....[10]....
        /*0a18*/ 	.word	0x000005f0
        /*0a1c*/ 	.word	0x000000ff
        /*0a20*/ 	.word	0x00036870
        /*0a24*/ 	.short	0x0100
        /*0a26*/ 	.byte	0x06
	.zero		1


	//   ....[11]....
        /*0a28*/ 	.word	0x00000600
        /*0a2c*/ 	.word	0x000000ff
        /*0a30*/ 	.word	0x00036880
        /*0a34*/ 	.short	0x0100
        /*0a36*/ 	.byte	0x06
	.zero		1


	//   ....[12]....
        /*0a38*/ 	.word	0x00000610
        /*0a3c*/ 	.word	0x000000ff
        /*0a40*/ 	.word	0x00036878
        /*0a44*/ 	.short	0x0100
        /*0a46*/ 	.byte	0x06
	.zero		1


	//   ....[13]....
        /*0a48*/ 	.word	0x00000620
        /*0a4c*/ 	.word	0x000000ff
        /*0a50*/ 	.word	0x00036888
        /*0a54*/ 	.short	0x0100
        /*0a56*/ 	.byte	0x06
	.zero		1


	//   ....[14]....
        /*0a58*/ 	.word	0x00000750
        /*0a5c*/ 	.word	0x000000ff
        /*0a60*/ 	.word	0x00036890
        /*0a64*/ 	.short	0x0100
        /*0a66*/ 	.byte	0x08
	.zero		1


	//   ....[15]....
        /*0a68*/ 	.word	0x00000760
        /*0a6c*/ 	.word	0x000000ff
        /*0a70*/ 	.word	0x000368a0
        /*0a74*/ 	.short	0x0100
        /*0a76*/ 	.byte	0x08
	.zero		1


	//   ....[16]....
        /*0a78*/ 	.word	0x00000770
        /*0a7c*/ 	.word	0x000000ff
        /*0a80*/ 	.word	0x00036898
        /*0a84*/ 	.short	0x0100
        /*0a86*/ 	.byte	0x08
	.zero		1


	//   ....[17]....
        /*0a88*/ 	.word	0x00000780
        /*0a8c*/ 	.word	0x000000ff
        /*0a90*/ 	.word	0x000368a8
        /*0a94*/ 	.short	0x0100
        /*0a96*/ 	.byte	0x08
	.zero		1


	//   ....[18]....
        /*0a98*/ 	.word	0x000008b0
        /*0a9c*/ 	.word	0x000000ff
        /*0aa0*/ 	.word	0x000368b0
        /*0aa4*/ 	.short	0x0100
        /*0aa6*/ 	.byte	0x08
	.zero		1


	//   ....[19]....
        /*0aa8*/ 	.word	0x000008c0
        /*0aac*/ 	.word	0x000000ff
        /*0ab0*/ 	.word	0x000368c0
        /*0ab4*/ 	.short	0x0100
        /*0ab6*/ 	.byte	0x08
	.zero		1


	//   ....[20]....
        /*0ab8*/ 	.word	0x000008d0
        /*0abc*/ 	.word	0x000000ff
        /*0ac0*/ 	.word	0x000368b8
        /*0ac4*/ 	.short	0x0100
        /*0ac6*/ 	.byte	0x08
	.zero		1


	//   ....[21]....
        /*0ac8*/ 	.word	0x000008e0
        /*0acc*/ 	.word	0x000000ff
        /*0ad0*/ 	.word	0x000368c8
        /*0ad4*/ 	.short	0x0100
        /*0ad6*/ 	.byte	0x08
	.zero		1


	//   ....[22]....
        /*0ad8*/ 	.word	0x00001b10
        /*0adc*/ 	.word	0x000000ff
        /*0ae0*/ 	.word	0x00036800
        /*0ae4*/ 	.short	0x010a
        /*0ae6*/ 	.byte	0x3c
	.zero		1


	//   ....[23]....
        /*0ae8*/ 	.word	0x00001b90
        /*0aec*/ 	.word	0x00000002
        /*0af0*/ 	.word	0x00036830
        /*0af4*/ 	.short	0x010a
        /*0af6*/ 	.byte	0x3f
	.zero		1


	//   ....[24]....
        /*0af8*/ 	.word	0x00001bf0
        /*0afc*/ 	.word	0x00000002
        /*0b00*/ 	.word	0x00036830
        /*0b04*/ 	.short	0x010a
        /*0b06*/ 	.byte	0x3f
	.zero		1


	//   ....[25]....
        /*0b08*/ 	.word	0x000042b0
        /*0b0c*/ 	.word	0x00000002
        /*0b10*/ 	.word	0x00000000
        /*0b14*/ 	.short	0x0101
        /*0b16*/ 	.byte	0x3f
	.zero		1


	//   ....[26]....
        /*0b18*/ 	.word	0x00005ab0
        /*0b1c*/ 	.word	0x000000ff
        /*0b20*/ 	.word	0x00036830
        /*0b24*/ 	.short	0x010a
        /*0b26*/ 	.byte	0x27
	.zero		1


	//   ....[27]....
        /*0b28*/ 	.word	0x00005af0
        /*0b2c*/ 	.word	0x000000ff
        /*0b30*/ 	.word	0x00036830
        /*0b34*/ 	.short	0x010a
        /*0b36*/ 	.byte	0x27
	.zero		1


	//   ....[28]....
        /*0b38*/ 	.word	0x000080f0
        /*0b3c*/ 	.word	0x000000ff
        /*0b40*/ 	.word	0x00036850
        /*0b44*/ 	.short	0x010a
        /*0b46*/ 	.byte	0x0a
	.zero		1


	//   ....[29]....
        /*0b48*/ 	.word	0x00008130
        /*0b4c*/ 	.word	0x000000ff
        /*0b50*/ 	.word	0x00036850
        /*0b54*/ 	.short	0x010a
        /*0b56*/ 	.byte	0x0a
	.zero		1


	//   ....[30]....
        /*0b58*/ 	.word	0x00009980
        /*0b5c*/ 	.word	0x0000000a
        /*0b60*/ 	.word	0x00000000
        /*0b64*/ 	.short	0x0101
        /*0b66*/ 	.byte	0x3f
	.zero		1


	//   ....[31]....
        /*0b68*/ 	.word	0x000099d0
        /*0b6c*/ 	.word	0x00000094
        /*0b70*/ 	.word	0x00000000
        /*0b74*/ 	.short	0x0101
        /*0b76*/ 	.byte	0x3f
	.zero		1


	//   ....[32]....
        /*0b78*/ 	.word	0x00009f30
        /*0b7c*/ 	.word	0x000000ff
        /*0b80*/ 	.word	0x00036830
        /*0b84*/ 	.short	0x010a
        /*0b86*/ 	.byte	0x06
	.zero		1


	//   ....[33]....
        /*0b88*/ 	.word	0x00009f70
        /*0b8c*/ 	.word	0x000000ff
        /*0b90*/ 	.word	0x00036830
        /*0b94*/ 	.short	0x010a
        /*0b96*/ 	.byte	0x06
	.zero		1


	//   ....[34]....
        /*0b98*/ 	.word	0x0000c560
        /*0b9c*/ 	.word	0x000000ff
        /*0ba0*/ 	.word	0x00036850
        /*0ba4*/ 	.short	0x010a
        /*0ba6*/ 	.byte	0x0b
	.zero		1


	//   ....[35]....
        /*0ba8*/ 	.word	0x0000c5a0
        /*0bac*/ 	.word	0x000000ff
        /*0bb0*/ 	.word	0x00036850
        /*0bb4*/ 	.short	0x010a
        /*0bb6*/ 	.byte	0x0b
	.zero		1


	//   ....[36]....
        /*0bb8*/ 	.word	0x0000d470
        /*0bbc*/ 	.word	0x00000085
        /*0bc0*/ 	.word	0x00000000
        /*0bc4*/ 	.short	0x0101
        /*0bc6*/ 	.byte	0x3f
	.zero		1


	//   ....[37]....
        /*0bc8*/ 	.word	0x0000d520
        /*0bcc*/ 	.word	0x00000085
        /*0bd0*/ 	.word	0x00000000
        /*0bd4*/ 	.short	0x0101
        /*0bd6*/ 	.byte	0x3f
	.zero		1


	//   ....[38]....
        /*0bd8*/ 	.word	0x0000e080
        /*0bdc*/ 	.word	0x000000ff
        /*0be0*/ 	.word	0x00036850
        /*0be4*/ 	.short	0x010a
        /*0be6*/ 	.byte	0x05
	.zero		1


	//   ....[39]....
        /*0be8*/ 	.word	0x0000e0c0
        /*0bec*/ 	.word	0x000000ff
        /*0bf0*/ 	.word	0x00036850
        /*0bf4*/ 	.short	0x010a
        /*0bf6*/ 	.byte	0x05
	.zero		1


	//   ....[40]....
        /*0bf8*/ 	.word	0x0000e5b0
        /*0bfc*/ 	.word	0x00000004
        /*0c00*/ 	.word	0x00000000
        /*0c04*/ 	.short	0x0101
        /*0c06*/ 	.byte	0x3f
	.zero		1


	//   ....[41]....
        /*0c08*/ 	.word	0x00010250
        /*0c0c*/ 	.word	0x00000011
        /*0c10*/ 	.word	0x00000000
        /*0c14*/ 	.short	0x0101
        /*0c16*/ 	.byte	0x3f
	.zero		1


	//   ....[42]....
        /*0c18*/ 	.word	0x000131f0
        /*0c1c*/ 	.word	0x00000000
        /*0c20*/ 	.word	0x00036840
        /*0c24*/ 	.short	0x010a
        /*0c26*/ 	.byte	0x3f
	.zero		1


	//   ....[43]....
        /*0c28*/ 	.word	0x00014240
        /*0c2c*/ 	.word	0x00000009
        /*0c30*/ 	.word	0x00036800
        /*0c34*/ 	.short	0x0107
        /*0c36*/ 	.byte	0x3f
	.zero		1


	//   ....[44]....
        /*0c38*/ 	.word	0x00014350
        /*0c3c*/ 	.word	0x00000002
        /*0c40*/ 	.word	0x00036800
        /*0c44*/ 	.short	0x0101
        /*0c46*/ 	.byte	0x3f
	.zero		1


	//   ....[45]....
        /*0c48*/ 	.word	0x00014370
        /*0c4c*/ 	.word	0x00000002
        /*0c50*/ 	.word	0x00036820
        /*0c54*/ 	.short	0x010a
        /*0c56*/ 	.byte	0x3f
	.zero		1


	//   ....[46]....
        /*0c58*/ 	.word	0x000146e0
        /*0c5c*/ 	.word	0x00000002
        /*0c60*/ 	.word	0x00036840
        /*0c64*/ 	.short	0x010a
        /*0c66*/ 	.byte	0x3f
	.zero		1


	//   ....[47]....
        /*0c68*/ 	.word	0x00014ba0
        /*0c6c*/ 	.word	0x00000002
        /*0c70*/ 	.word	0x00000060
        /*0c74*/ 	.short	0x010a
        /*0c76*/ 	.byte	0x3f
	.zero		1


	//   ....[48]....
        /*0c78*/ 	.word	0x00015390
        /*0c7c*/ 	.word	0x00000003
        /*0c80*/ 	.word	0x00036840
        /*0c84*/ 	.short	0x010a
        /*0c86*/ 	.byte	0x3f
	.zero		1


	//   ....[49]....
        /*0c88*/ 	.word	0x00015850
        /*0c8c*/ 	.word	0x00000002
        /*0c90*/ 	.word	0x00000060
        /*0c94*/ 	.short	0x010a
        /*0c96*/ 	.byte	0x3f
	.zero		1


	//   ....[50]....
        /*0c98*/ 	.word	0x00015f80
        /*0c9c*/ 	.word	0x00000002
        /*0ca0*/ 	.word	0x00036840
        /*0ca4*/ 	.short	0x010a
        /*0ca6*/ 	.byte	0x3f
	.zero		1


	//   ....[51]....
        /*0ca8*/ 	.word	0x00016440
        /*0cac*/ 	.word	0x00000002
        /*0cb0*/ 	.word	0x00000060
        /*0cb4*/ 	.short	0x010a
        /*0cb6*/ 	.byte	0x3f
	.zero		1


	//   ....[52]....
        /*0cb8*/ 	.word	0x00016b00
        /*0cbc*/ 	.word	0x00000000
        /*0cc0*/ 	.word	0x00036860
        /*0cc4*/ 	.short	0x010a
        /*0cc6*/ 	.byte	0x3f
	.zero		1


	//   ....[53]....
        /*0cc8*/ 	.word	0x00017d50
        /*0ccc*/ 	.word	0x00000000
        /*0cd0*/ 	.word	0x00036820
        /*0cd4*/ 	.short	0x010a
        /*0cd6*/ 	.byte	0x3f
	.zero		1


	//   ....[54]....
        /*0cd8*/ 	.word	0x00017f30
        /*0cdc*/ 	.word	0x00000006
        /*0ce0*/ 	.word	0x00000000
        /*0ce4*/ 	.short	0x010a
        /*0ce6*/ 	.byte	0x3f
	.zero		1


	//   ....[55]....
        /*0ce8*/ 	.word	0x00017fa0
        /*0cec*/ 	.word	0x00000007
        /*0cf0*/ 	.word	0x00000000
        /*0cf4*/ 	.short	0x010a
        /*0cf6*/ 	.byte	0x3f
	.zero		1


	//   ....[56]....
        /*0cf8*/ 	.word	0x00018010
        /*0cfc*/ 	.word	0x00000004
        /*0d00*/ 	.word	0x00000000
        /*0d04*/ 	.short	0x010a
        /*0d06*/ 	.byte	0x3f
	.zero		1


	//   ....[57]....
        /*0d08*/ 	.word	0x00018040
        /*0d0c*/ 	.word	0x00000003
        /*0d10*/ 	.word	0x00000000
        /*0d14*/ 	.short	0x010a
        /*0d16*/ 	.byte	0x3f
	.zero		1


	//   ....[58]....
        /*0d18*/ 	.word	0x000180b0
        /*0d1c*/ 	.word	0x00000003
        /*0d20*/ 	.word	0x00036800
        /*0d24*/ 	.short	0x010a
        /*0d26*/ 	.byte	0x3f
	.zero		1


	//   ....[59]....
        /*0d28*/ 	.word	0x00018100
        /*0d2c*/ 	.word	0x00000002
        /*0d30*/ 	.word	0x00036830
        /*0d34*/ 	.short	0x010a
        /*0d36*/ 	.byte	0x3f
	.zero		1


	//   ....[60]....
        /*0d38*/ 	.word	0x00018160
        /*0d3c*/ 	.word	0x00000005
        /*0d40*/ 	.word	0x00036830
        /*0d44*/ 	.short	0x010a
        /*0d46*/ 	.byte	0x3f
	.zero		1


	//   ....[61]....
        /*0d48*/ 	.word	0x000181c0
        /*0d4c*/ 	.word	0x00000003
        /*0d50*/ 	.word	0x00036850
        /*0d54*/ 	.short	0x010a
        /*0d56*/ 	.byte	0x3f
	.zero		1


	//   ....[62]....
        /*0d58*/ 	.word	0x00018220
        /*0d5c*/ 	.word	0x00000005
        /*0d60*/ 	.word	0x00036830
        /*0d64*/ 	.short	0x010a
        /*0d66*/ 	.byte	0x3f
	.zero		1


	//   ....[63]....
        /*0d68*/ 	.word	0x00018280
        /*0d6c*/ 	.word	0x00000003
        /*0d70*/ 	.word	0x00036850
        /*0d74*/ 	.short	0x010a
        /*0d76*/ 	.byte	0x3f
	.zero		1


	//   ....[64]....
        /*0d78*/ 	.word	0x000182e0
        /*0d7c*/ 	.word	0x00000003
        /*0d80*/ 	.word	0x00036850
        /*0d84*/ 	.short	0x010a
        /*0d86*/ 	.byte	0x3f
	.zero		1


	//   ....[65]....
        /*0d88*/ 	.word	0x00018480
        /*0d8c*/ 	.word	0x00000000
        /*0d90*/ 	.word	0x00036840
        /*0d94*/ 	.short	0x010a
        /*0d96*/ 	.byte	0x3f
	.zero		1


	//   ....[66]....
        /*0d98*/ 	.word	0x000190d0
        /*0d9c*/ 	.word	0x00000002
        /*0da0*/ 	.word	0x00036820
        /*0da4*/ 	.short	0x010a
        /*0da6*/ 	.byte	0x3f
	.zero		1


	//   ....[67]....
        /*0da8*/ 	.word	0x00019120
        /*0dac*/ 	.word	0x00000002
        /*0db0*/ 	.word	0x00036840
        /*0db4*/ 	.short	0x010a
        /*0db6*/ 	.byte	0x3f
	.zero		1


	//   ....[68]....
        /*0db8*/ 	.word	0x00019170
        /*0dbc*/ 	.word	0x00000002
        /*0dc0*/ 	.word	0x00000060
        /*0dc4*/ 	.short	0x010a
        /*0dc6*/ 	.byte	0x3f
	.zero		1


	//   ....[69]....
        /*0dc8*/ 	.word	0x000191c0
        /*0dcc*/ 	.word	0x00000003
        /*0dd0*/ 	.word	0x00036840
        /*0dd4*/ 	.short	0x010a
        /*0dd6*/ 	.byte	0x3f
	.zero		1


	//   ....[70]....
        /*0dd8*/ 	.word	0x00019210
        /*0ddc*/ 	.word	0x00000002
        /*0de0*/ 	.word	0x00000060
        /*0de4*/ 	.short	0x010a
        /*0de6*/ 	.byte	0x3f
	.zero		1


	//   ....[71]....
        /*0de8*/ 	.word	0x00019260
        /*0dec*/ 	.word	0x00000002
        /*0df0*/ 	.word	0x00036840
        /*0df4*/ 	.short	0x010a
        /*0df6*/ 	.byte	0x3f
	.zero		1


	//   ....[72]....
        /*0df8*/ 	.word	0x000192b0
        /*0dfc*/ 	.word	0x00000002
        /*0e00*/ 	.word	0x00000060
        /*0e04*/ 	.short	0x010a
        /*0e06*/ 	.byte	0x3f
	.zero		1


	//   ....[73]....
        /*0e08*/ 	.word	0x00019300
        /*0e0c*/ 	.word	0x00000000
        /*0e10*/ 	.word	0x00036860
        /*0e14*/ 	.short	0x010a
        /*0e16*/ 	.byte	0x3f
	.zero		1


	//   ....[74]....
        /*0e18*/ 	.word	0x00019d10
        /*0e1c*/ 	.word	0x00000000
        /*0e20*/ 	.word	0x00036820
        /*0e24*/ 	.short	0x010a
        /*0e26*/ 	.byte	0x3f
	.zero		1


	//   ....[75]....
        /*0e28*/ 	.word	0x00019eb0
        /*0e2c*/ 	.word	0x00000006
        /*0e30*/ 	.word	0x00000000
        /*0e34*/ 	.short	0x010a
        /*0e36*/ 	.byte	0x3f
	.zero		1


	//   ....[76]....
        /*0e38*/ 	.word	0x00019f00
        /*0e3c*/ 	.word	0x00000007
        /*0e40*/ 	.word	0x00000000
        /*0e44*/ 	.short	0x010a
        /*0e46*/ 	.byte	0x3f
	.zero		1


	//   ....[77]....
        /*0e48*/ 	.word	0x00019f50
        /*0e4c*/ 	.word	0x00000004
        /*0e50*/ 	.word	0x00000000
        /*0e54*/ 	.short	0x010a
        /*0e56*/ 	.byte	0x3f
	.zero		1


	//----- nvinfo : EIATTR_NUM_MBARRIERS
	.align		4
.L_887:
        /*0e58*/ 	.byte	0x03, 0x38
        /*0e5a*/ 	.short	0x0016


	//----- nvinfo : EIATTR_EXIT_INSTR_OFFSETS
	.align		4
        /*0e5c*/ 	.byte	0x04, 0x1c
        /*0e5e*/ 	.short	(.L_889 - .L_888)


	//   ....[0]....
.L_888:
        /*0e60*/ 	.word	0x00000a50


	//   ....[1]....
        /*0e64*/ 	.word	0x00011500


	//   ....[2]....
        /*0e68*/ 	.word	0x00018090


	//----- nvinfo : EIATTR_MAX_THREADS
	.align		4
.L_889:
        /*0e6c*/ 	.byte	0x04, 0x05
        /*0e6e*/ 	.short	(.L_891 - .L_890)
.L_890:
        /*0e70*/ 	.word	0x00000180
        /*0e74*/ 	.word	0x00000001
        /*0e78*/ 	.word	0x00000001


	//----- nvinfo : EIATTR_CRS_STACK_SIZE
	.align		4
.L_891:
        /*0e7c*/ 	.byte	0x04, 0x1e
        /*0e7e*/ 	.short	(.L_893 - .L_892)
.L_892:
        /*0e80*/ 	.word	0x00000000


	//----- nvinfo : EIATTR_CBANK_PARAM_SIZE
	.align		4
.L_893:
        /*0e84*/ 	.byte	0x03, 0x19
        /*0e86*/ 	.short	0x0af0


	//----- nvinfo : EIATTR_PARAM_CBANK
	.align		4
        /*0e88*/ 	.byte	0x04, 0x0a
        /*0e8a*/ 	.short	(.L_895 - .L_894)
	.align		4
.L_894:
        /*0e8c*/ 	.word	index@(.nv.constant0._ZN7cutlass13device_kernelIN5flash11enable_sm90INS1_16FlashAttnFwdSm90INS1_25CollectiveMainloopFwdSm90ILi2EN4cute5tupleIJNS5_1CILi1EEES8_S8_EEENS6_IJNS7_ILi128EEENS7_ILi112EEENS7_ILi192EEEEEELi192ENS_6half_tEfNS_4arch4Sm90ELb1ELb0ELb0ELb1ELb0ELb0ELb0ELb1ELb1ELb1ELb0ELb0EEENS1_21CollectiveEpilogueFwdINS6_IJSA_SC_SB_EEES9_SE_SG_Li256ELb1ELb1ELb0ELb0EEENS1_36VarlenDynamicPersistentTileSchedulerILi128ELi112ELi256ELi128ELb0ELb1ELb1ELb1ELb1ELb1EEEEEEEEEvNT_6ParamsE)
        /*0e90*/ 	.short	0x0210
        /*0e92*/ 	.short	0x0af0


	//----- nvinfo : EIATTR_SW_WAR
	.align		4
.L_895:
        /*0e94*/ 	.byte	0x04, 0x36
        /*0e96*/ 	.short	(.L_897 - .L_896)
.L_896:
        /*0e98*/ 	.word	0x00000008
.L_897:


//--------------------- .nv.info._ZN7cutlass13device_kernelIN5flash11enable_sm90INS1_16FlashAttnFwdSm90INS1_25CollectiveMainloopFwdSm90ILi2EN4cute5tupleIJNS5_1CILi1EEES8_S8_EEENS6_IJNS7_ILi128EEENS7_ILi112EEENS7_ILi192EEEEEELi192ENS_6half_tEfNS_4arch4Sm90ELb1ELb0ELb0ELb1ELb0ELb1ELb0ELb1ELb1ELb1ELb0ELb0EEENS1_21CollectiveEpilogueFwdINS6_IJSA_SC_SB_EEES9_SE_SG_Li256ELb1ELb1ELb0ELb0EEENS1_36VarlenDynamicPersistentTileSchedulerILi128ELi112ELi256ELi128ELb0ELb1ELb1ELb1ELb1ELb1EEEEEEEEEvNT_6ParamsE --------------------------
	.section	.nv.info._ZN7cutlass13device_kernelIN5flash11enable_sm90INS1_16FlashAttnFwdSm90INS1_25CollectiveMainloopFwdSm90ILi2EN4cute5tupleIJNS5_1CILi1EEES8_S8_EEENS6_IJNS7_ILi128EEENS7_ILi112EEENS7_ILi192EEEEEELi192ENS_6half_tEfNS_4arch4Sm90ELb1ELb0ELb0ELb1ELb0ELb1ELb0ELb1ELb1ELb1ELb0ELb0EEENS1_21CollectiveEpilogueFwdINS6_IJSA_SC_SB_EEES9_SE_SG_Li256ELb1ELb1ELb0ELb0EEENS1_36VarlenDynamicPersistentTileSchedulerILi128ELi112ELi256ELi128ELb0ELb1ELb1ELb1ELb1ELb1EEEEEEEEEvNT_6ParamsE,"",@"SHT_CUDA_INFO"
	.sectionflags	@""
	.align	4


	//----- nvinfo : EIATTR_CUDA_API_VERSION
	.align		4
        /*0000*/ 	.byte	0x04, 0x37
        /*0002*/ 	.short	(.L_899 - .L_898)
.L_898:
        /*0004*/ 	.word	0x00000082


	//----- nvinfo : EIATTR_KPARAM_INFO
	.align		4
.L_899:
        /*0008*/ 	.byte	0x04, 0x17
        /*000a*/ 	.short	(.L_901 - .L_900)
.L_900:
        /*000c*/ 	.word	0x00000000
        /*0010*/ 	.short	0x0000
        /*0012*/ 	.short	0x0070
        /*0014*/ 	.byte	0x00, 0xf0, 0x01, 0x2a


	//----- nvinfo : EIATTR_SPARSE_MMA_MASK
	.align		4
.L_901:
        /*0018*/ 	.byte	0x03, 0x50
        /*001a*/ 	.short	0x0000


	//----- nvinfo : EIATTR_MAXREG_COUNT
	.align		4
        /*001c*/ 	.byte	0x03, 0x1b
        /*001e*/ 	.short	0x00a8


	//----- nvinfo : EIATTR_NUM_BARRIERS
	.align		4
        /*0020*/ 	.byte	0x02, 0x4c
        /*0022*/ 	.byte	0x10
	.zero		1


	//----- nvinfo : EIATTR_EXTERNS
	.align		4
        /*0024*/ 	.byte	0x04, 0x0f
        /*0026*/ 	.short	(.L_903 - .L_902)


	//   ....[0]....
	.align		4
.L_902:
        /*0028*/ 	.word	index@(__assertfail)


	//----- nvinfo : EIATTR_ANNOTATIONS
	.align		4
.L_903:
        /*002c*/ 	.byte	0x04, 0x55
        /*002e*/ 	.short	(.L_905 - .L_904)


	//   ....[0]....
.L_904:
        /* <DEDUP_REMOVED lines=146> */


	//----- nvinfo : EIATTR_MERCURY_ISA_VERSION
	.align		4
.L_905:
        /*0938*/ 	.byte	0x03, 0x5f
        /*093a*/ 	.short	0x0101


	//----- nvinfo : EIATTR_UNUSED_LOAD_BYTE_OFFSET
	.align		4
        /*093c*/ 	.byte	0x04, 0x44
        /*093e*/ 	.short	(.L_907 - .L_906)


	//   ....[0]....
.L_906:
        /*0940*/ 	.word	0x00000ab0
        /*0944*/ 	.word	0x0000fff0


	//   ....[1]....
        /*0948*/ 	.word	0x00022440
        /*094c*/ 	.word	0x0000fff0


	//----- nvinfo : EIATTR_INT_WARP_WIDE_INSTR_OFFSETS
	.align		4
.L_907:
        /*0950*/ 	.byte	0x04, 0x31
        /*0952*/ 	.short	(.L_909 - .L_908)


	//   ....[0]....
.L_908:
        /*0954*/ 	.word	0x00000190


	//   ....[1]....
        /*0958*/ 	.word	0x000001d0


	//   ....[2]....
        /*095c*/ 	.word	0x00000240


	//   ....[3]....
        /*0960*/ 	.word	0x000277c0


	//   ....[4]....
        /*0964*/ 	.word	0x00027850


	//   ....[5]....
        /*0968*/ 	.word	0x0002b850


	//   ....[6]....
        /*096c*/ 	.word	0x0002b8b0


	//----- nvinfo : EIATTR_COOP_GROUP_MASK_REGIDS
	.align		4
.L_909:
        /*0970*/ 	.byte	0x04, 0x29
        /*0972*/ 	.short	(.L_911 - .L_910)


	//   ....[0]....
.L_910:
        /*0974*/ 	.word	0xffffffff


	//   ....[1]....
        /*0978*/ 	.word	0xffffffff


	//   ....[2]....
        /*097c*/ 	.word	0xffffffff


	//   ....[3]....
        /*0980*/ 	.word	0xffffffff


	//   ....[4]....
        /*0984*/ 	.word	0xffffffff


	//   ....[5]....
        /*0988*/ 	.word	0xffffffff


	//   ....[6]....
        /*098c*/ 	.word	0xffffffff


	//   ....[7]....
        /*0990*/ 	.word	0xffffffff


	//   ....[8]....
        /*0994*/ 	.word	0xffffffff


	//   ....[9]....
        /*0998*/ 	.word	0xffffffff


	//   ....[10]....
        /*099c*/ 	.word	0xffffffff


	//   ....[11]....
        /*09a0*/ 	.word	0xffffffff


	//   ....[12]....
        /*09a4*/ 	.word	0xffffffff


	//   ....[13]....
        /*09a8*/ 	.word	0xffffffff


	//   ....[14]....
        /*09ac*/ 	.word	0xffffffff


	//   ....[15]....
        /*09b0*/ 	.word	0xffffffff


	//   ....[16]....
        /*09b4*/ 	.word	0xffffffff


	//   ....[17]....
        /*09b8*/ 	.word	0xffffffff


	//   ....[18]....
        /*09bc*/ 	.word	0xffffffff


	//   ....[19]....
        /*09c0*/ 	.word	0xffffffff


	//   ....[20]....
        /*09c4*/ 	.word	0xffffffff


	//   ....[21]....
        /*09c8*/ 	.word	0xffffffff


	//   ....[22]....
        /*09cc*/ 	.word	0xffffffff


	//   ....[23]....
        /*09d0*/ 	.word	0xffffffff


	//   ....[24]....
        /*09d4*/ 	.word	0xffffffff


	//   ....[25]....
        /*09d8*/ 	.word	0xffffffff


	//   ....[26]....
        /*09dc*/ 	.word	0xffffffff


	//   ....[27]....
        /*09e0*/ 	.word	0xffffffff


	//   ....[28]....
        /*09e4*/ 	.word	0xffffffff


	//   ....[29]....
        /*09e8*/ 	.word	0xffffffff


	//   ....[30]....
        /*09ec*/ 	.word	0xffffffff


	//   ....[31]....
        /*09f0*/ 	.word	0xffffffff


	//   ....[32]....
        /*09f4*/ 	.word	0xffffffff


	//   ....[33]....
        /*09f8*/ 	.word	0xffffffff


	//   ....[34]....
        /*09fc*/ 	.word	0xffffffff


	//   ....[35]....
        /*0a00*/ 	.word	0xffffffff


	//   ....[36]....
        /*0a04*/ 	.word	0xffffffff


	//   ....[37]....
        /*0a08*/ 	.word	0xffffffff


	//   ....[38]....
        /*0a0c*/ 	.word	0xffffffff


	//   ....[39]....
        /*0a10*/ 	.word	0xffffffff


	//   ....[40]....
        /*0a14*/ 	.word	0xffffffff


	//   ....[41]....
        /*0a18*/ 	.word	0xffffffff


	//   ....[42]....
        /*0a1c*/ 	.word	0xffffffff


	//   ....[43]....
        /*0a20*/ 	.word	0xffffffff


	//   ....[44]....
        /*0a24*/ 	.word	0xffffffff


	//   ....[45]....
        /*0a28*/ 	.word	0xffffffff


	//   ....[46]....
        /*0a2c*/ 	.word	0xffffffff


	//   ....[47]....
        /*0a30*/ 	.word	0xffffffff


	//   ....[48]....
        /*0a34*/ 	.word	0xffffffff


	//   ....[49]....
        /*0a38*/ 	.word	0xffffffff


	//   ....[50]....
        /*0a3c*/ 	.word	0xffffffff


	//   ....[51]....
        /*0a40*/ 	.word	0xffffffff


	//   ....[52]....
        /*0a44*/ 	.word	0xffffffff


	//   ....[53]....
        /*0a48*/ 	.word	0xffffffff


	//   ....[54]....
        /*0a4c*/ 	.word	0xffffffff


	//   ....[55]....
        /*0a50*/ 	.word	0xffffffff


	//   ....[56]....
        /*0a54*/ 	.word	0xffffffff


	//   ....[57]....
        /*0a58*/ 	.word	0xffffffff


	//   ....[58]....
        /*0a5c*/ 	.word	0xffffffff


	//   ....[59]....
        /*0a60*/ 	.word	0xffffffff


	//   ....[60]....
        /*0a64*/ 	.word	0xffffffff


	//   ....[61]....
        /*0a68*/ 	.word	0xffffffff


	//   ....[62]....
        /*0a6c*/ 	.word	0xffffffff


	//   ....[63]....
        /*0a70*/ 	.word	0xffffffff


	//   ....[64]....
        /*0a74*/ 	.word	0xffffffff


	//   ....[65]....
        /*0a78*/ 	.word	0xffffffff


	//   ....[66]....
        /*0a7c*/ 	.word	0xffffffff


	//   ....[67]....
        /*0a80*/ 	.word	0xffffffff


	//   ....[68]....
        /*0a84*/ 	.word	0xffffffff


	//   ....[69]....
        /*0a88*/ 	.word	0xffffffff


	//   ....[70]....
        /*0a8c*/ 	.word	0xffffffff


	//   ....[71]....
        /*0a90*/ 	.word	0xffffffff


	//   ....[72]....
        /*0a94*/ 	.word	0xffffffff


	//   ....[73]....
        /*0a98*/ 	.word	0xffffffff


	//   ....[74]....
        /*0a9c*/ 	.word	0xffffffff


	//   ....[75]....
        /*0aa0*/ 	.word	0xffffffff


	//   ....[76]....
        /*0aa4*/ 	.word	0xffffffff


	//   ....[77]....
        /*0aa8*/ 	.word	0xffffffff


	//   ....[78]....
        /*0aac*/ 	.word	0xffffffff


	//   ....[79]....
        /*0ab0*/ 	.word	0xffffffff


	//   ....[80]....
        /*0ab4*/ 	.word	0xffffffff


	//   ....[81]....
        /*0ab8*/ 	.word	0xffffffff


	//   ....[82]....
        /*0abc*/ 	.word	0xffffffff


	//   ....[83]....
        /*0ac0*/ 	.word	0xffffffff


	//   ....[84]....
        /*0ac4*/ 	.word	0xffffffff


	//   ....[85]....
        /*0ac8*/ 	.word	0xffffffff


	//   ....[86]....
        /*0acc*/ 	.word	0xffffffff


	//   ....[87]....
        /*0ad0*/ 	.word	0xffffffff


	//   ....[88]....
        /*0ad4*/ 	.word	0xffffffff


	//   ....[89]....
        /*0ad8*/ 	.word	0xffffffff


	//   ....[90]....
        /*0adc*/ 	.word	0xffffffff


	//   ....[91]....
        /*0ae0*/ 	.word	0xffffffff


	//   ....[92]....
        /*0ae4*/ 	.word	0xffffffff


	//   ....[93]....
        /*0ae8*/ 	.word	0xffffffff


	//   ....[94]....
        /*0aec*/ 	.word	0xffffffff


	//   ....[95]....
        /*0af0*/ 	.word	0xffffffff


	//   ....[96]....
        /*0af4*/ 	.word	0xffffffff


	//   ....[97]....
        /*0af8*/ 	.word	0xffffffff


	//   ....[98]....
        /*0afc*/ 	.word	0xffffffff


	//   ....[99]....
        /*0b00*/ 	.word	0xffffffff


	//   ....[100]....
        /*0b04*/ 	.word	0xffffffff


	//   ....[101]....
        /*0b08*/ 	.word	0xffffffff


	//   ....[102]....
        /*0b0c*/ 	.word	0xffffffff


	//   ....[103]....
        /*0b10*/ 	.word	0xffffffff


	//   ....[104]....
        /*0b14*/ 	.word	0xffffffff


	//   ....[105]....
        /*0b18*/ 	.word	0xffffffff


	//   ....[106]....
        /*0b1c*/ 	.word	0xffffffff


	//   ....[107]....
        /*0b20*/ 	.word	0xffffffff


	//   ....[108]....
        /*0b24*/ 	.word	0xffffffff


	//   ....[109]....
        /*0b28*/ 	.word	0xffffffff


	//   ....[110]....
        /*0b2c*/ 	.word	0xffffffff


	//   ....[111]....
        /*0b30*/ 	.word	0xffffffff


	//   ....[112]....
        /*0b34*/ 	.word	0xffffffff


	//   ....[113]....
        /*0b38*/ 	.word	0xffffffff


	//   ....[114]....
        /*0b3c*/ 	.word	0xffffffff


	//   ....[115]....
        /*0b40*/ 	.word	0xffffffff


	//   ....[116]....
        /*0b44*/ 	.word	0x0500000f


	//   ....[117]....
        /*0b48*/ 	.word	0x0500000f


	//   ....[118]....
        /*0b4c*/ 	.word	0x0500000f


	//   ....[119]....
        /*0b50*/ 	.word	0x0500000f


	//   ....[120]....
        /*0b54*/ 	.word	0x0500000f


	//   ....[121]....
        /*0b58*/ 	.word	0x0500000f


	//   ....[122]....
        /*0b5c*/ 	.word	0x0500000f


	//   ....[123]....
        /*0b60*/ 	.word	0x0500000f


	//   ....[124]....
        /*0b64*/ 	.word	0x0500000f


	//   ....[125]....
        /*0b68*/ 	.word	0x0500000f


	//   ....[126]....
        /*0b6c*/ 	.word	0x0500000f


	//   ....[127]....
        /*0b70*/ 	.word	0x0500000f


	//   ....[128]....
        /*0b74*/ 	.word	0x0500000f


	//   ....[129]....
        /*0b78*/ 	.word	0x0500000f


	//   ....[130]....
        /*0b7c*/ 	.word	0x0500000f


	//   ....[131]....
        /*0b80*/ 	.word	0x0500000f


	//   ....[132]....
        /*0b84*/ 	.word	0x0500000f


	//   ....[133]....
        /*0b88*/ 	.word	0x0500000f


	//   ....[134]....
        /*0b8c*/ 	.word	0x0500000f


	//   ....[135]....
        /*0b90*/ 	.word	0x0500000f


	//   ....[136]....
        /*0b94*/ 	.word	0x0500000f


	//   ....[137]....
        /*0b98*/ 	.word	0x0500000f


	//   ....[138]....
        /*0b9c*/ 	.word	0x0500000f


	//   ....[139]....
        /*0ba0*/ 	.word	0x0500000f


	//   ....[140]....
        /*0ba4*/ 	.word	0x0500000f


	//   ....[141]....
        /*0ba8*/ 	.word	0x0500000f


	//   ....[142]....
        /*0bac*/ 	.word	0x0500000f


	//   ....[143]....
        /*0bb0*/ 	.word	0x0500000f


	//   ....[144]....
        /*0bb4*/ 	.word	0x0500000f


	//   ....[145]....
        /*0bb8*/ 	.word	0x0500000f


	//   ....[146]....
        /*0bbc*/ 	.word	0x0500000f


	//   ....[147]....
        /*0bc0*/ 	.word	0x0500000f


	//   ....[148]....
        /*0bc4*/ 	.word	0x0500000f


	//   ....[149]....
        /*0bc8*/ 	.word	0x0500000f


	//   ....[150]....
        /*0bcc*/ 	.word	0x0500000f


	//   ....[151]....
        /*0bd0*/ 	.word	0x0500000f


	//   ....[152]....
        /*0bd4*/ 	.word	0x0500000f


	//   ....[153]....
        /*0bd8*/ 	.word	0x0500000f


	//   ....[154]....
        /*0bdc*/ 	.word	0x0500000f


	//   ....[155]....
        /*0be0*/ 	.word	0x0500000f


	//   ....[156]....
        /*0be4*/ 	.word	0x0500000f


	//   ....[157]....
        /*0be8*/ 	.word	0x0500000f


	//   ....[158]....
        /*0bec*/ 	.word	0x0500000f


	//   ....[159]....
        /*0bf0*/ 	.word	0x0500000f


	//   ....[160]....
        /*0bf4*/ 	.word	0x0500000f


	//   ....[161]....
        /*0bf8*/ 	.word	0x0500000f


	//   ....[162]....
        /*0bfc*/ 	.word	0x0500000f


	//   ....[163]....
        /*0c00*/ 	.word	0x0500000f


	//   ....[164]....
        /*0c04*/ 	.word	0x0500000f


	//   ....[165]....
        /*0c08*/ 	.word	0x0500000f


	//   ....[166]....
        /*0c0c*/ 	.word	0x0500000f


	//   ....[167]....
        /*0c10*/ 	.word	0x0500000f


	//----- nvinfo : EIATTR_COOP_GROUP_INSTR_OFFSETS
	.align		4
.L_911:
        /*0c14*/ 	.byte	0x04, 0x28
        /*0c16*/ 	.short	(.L_913 - .L_912)


	//   ....[0]....
.L_912:
        /*0c18*/ 	.word	0x00000060


	//   ....[1]....
        /*0c1c*/ 	.word	0x000001a0


	//   ....[2]....
        /*0c20*/ 	.word	0x000001f0


	//   ....[3]....
        /*0c24*/ 	.word	0x00000420


	//   ....[4]....
        /*0c28*/ 	.word	0x00000580


	//   ....[5]....
        /*0c2c*/ 	.word	0x000006a0


	//   ....[6]....
        /*0c30*/ 	.word	0x00000800


	//   ....[7]....
        /*0c34*/ 	.word	0x0000aca0


	//   ....[8]....
        /*0c38*/ 	.word	0x0000b400


	//   ....[9]....
        /*0c3c*/ 	.word	0x0000b410


	//   ....[10]....
        /*0c40*/ 	.word	0x0000b420


	//   ....[11]....
        /*0c44*/ 	.word	0x0000b430


	//   ....[12]....
        /*0c48*/ 	.word	0x0000bc70


	//   ....[13]....
        /*0c4c*/ 	.word	0x0000bc80


	//   ....[14]....
        /*0c50*/ 	.word	0x0000bc90


	//   ....[15]....
        /*0c54*/ 	.word	0x0000bca0


	//   ....[16]....
        /*0c58*/ 	.word	0x0000eac0


	//   ....[17]....
        /*0c5c*/ 	.word	0x0000ead0


	//   ....[18]....
        /*0c60*/ 	.word	0x0000eae0


	//   ....[19]....
        /*0c64*/ 	.word	0x0000eaf0


	//   ....[20]....
        /*0c68*/ 	.word	0x0000f100


	//   ....[21]....
        /*0c6c*/ 	.word	0x0000f110


	//   ....[22]....
        /*0c70*/ 	.word	0x0000f120


	//   ....[23]....
        /*0c74*/ 	.word	0x0000f130


	//   ....[24]....
        /*0c78*/ 	.word	0x000150d0


	//   ....[25]....
        /*0c7c*/ 	.word	0x00015810


	//   ....[26]....
        /*0c80*/ 	.word	0x00015870


	//   ....[27]....
        /*0c84*/ 	.word	0x00015910


	//   ....[28]....
        /*0c88*/ 	.word	0x00016130


	//   ....[29]....
        /*0c8c*/ 	.word	0x000161a0


	//   ....[30]....
        /*0c90*/ 	.word	0x0001a9a0


	//   ....[31]....
        /*0c94*/ 	.word	0x0001af20


	//   ....[32]....
        /*0c98*/ 	.word	0x0001af50


	//   ....[33]....
        /*0c9c*/ 	.word	0x0001b340


	//   ....[34]....
        /*0ca0*/ 	.word	0x0001b740


	//   ....[35]....
        /*0ca4*/ 	.word	0x0001b7a0


	//   ....[36]....
        /*0ca8*/ 	.word	0x0001ffa0


	//   ....[37]....
        /*0cac*/ 	.word	0x0001ffc0


	//   ....[38]....
        /*0cb0*/ 	.word	0x000205e0


	//   ....[39]....
        /*0cb4*/ 	.word	0x000206b0


	//   ....[40]....
        /*0cb8*/ 	.word	0x00021be0


	//   ....[41]....
        /*0cbc*/ 	.word	0x00021bf0


	//   ....[42]....
        /*0cc0*/ 	.word	0x00021c40


	//   ....[43]....
        /*0cc4*/ 	.word	0x00021c50


	//   ....[44]....
        /*0cc8*/ 	.word	0x000232c0


	//   ....[45]....
        /*0ccc*/ 	.word	0x00023320


	//   ....[46]....
        /*0cd0*/ 	.word	0x00023360


	//   ....[47]....
        /*0cd4*/ 	.word	0x00023380


	//   ....[48]....
        /*0cd8*/ 	.word	0x000239e0


	//   ....[49]....
        /*0cdc*/ 	.word	0x00023a20


	//   ....[50]....
        /*0ce0*/ 	.word	0x00023b20


	//   ....[51]....
        /*0ce4*/ 	.word	0x00023b40


	//   ....[52]....
        /*0ce8*/ 	.word	0x00023c40


	//   ....[53]....
        /*0cec*/ 	.word	0x00023c60


	//   ....[54]....
        /*0cf0*/ 	.word	0x00023d70


	//   ....[55]....
        /*0cf4*/ 	.word	0x00023d90


	//   ....[56]....
        /*0cf8*/ 	.word	0x00024660


	//   ....[57]....
        /*0cfc*/ 	.word	0x00024680


	//   ....[58]....
        /*0d00*/ 	.word	0x00024780


	//   ....[59]....
        /*0d04*/ 	.word	0x000247a0


	//   ....[60]....
        /*0d08*/ 	.word	0x000248a0


	//   ....[61]....
        /*0d0c*/ 	.word	0x000248c0


	//   ....[62]....
        /*0d10*/ 	.word	0x000249d0


	//   ....[63]....
        /*0d14*/ 	.word	0x000249f0


	//   ....[64]....
        /*0d18*/ 	.word	0x00024b80


	//   ....[65]....
        /*0d1c*/ 	.word	0x00024d50


	//   ....[66]....
        /*0d20*/ 	.word	0x00024d80


	//   ....[67]....
        /*0d24*/ 	.word	0x00024db0


	//   ....[68]....
        /*0d28*/ 	.word	0x00024de0


	//   ....[69]....
        /*0d2c*/ 	.word	0x00024e10


	//   ....[70]....
        /*0d30*/ 	.word	0x00024e40


	//   ....[71]....
        /*0d34*/ 	.word	0x00024fb0


	//   ....[72]....
        /*0d38*/ 	.word	0x00024fe0


	//   ....[73]....
        /*0d3c*/ 	.word	0x00025010


	//   ....[74]....
        /*0d40*/ 	.word	0x00025040


	//   ....[75]....
        /*0d44*/ 	.word	0x00025070


	//   ....[76]....
        /*0d48*/ 	.word	0x000250a0


	//   ....[77]....
        /*0d4c*/ 	.word	0x00025140


	//   ....[78]....
        /*0d50*/ 	.word	0x000251a0


	//   ....[79]....
        /*0d54*/ 	.word	0x00025230


	//   ....[80]....
        /*0d58*/ 	.word	0x000261a0


	//   ....[81]....
        /*0d5c*/ 	.word	0x00027dc0


	//   ....[82]....
        /*0d60*/ 	.word	0x00028a70


	//   ....[83]....
        /*0d64*/ 	.word	0x00028a80


	//   ....[84]....
        /*0d68*/ 	.word	0x00028aa0


	//   ....[85]....
        /*0d6c*/ 	.word	0x00028b60


	//   ....[86]....
        /*0d70*/ 	.word	0x00028b90


	//   ....[87]....
        /*0d74*/ 	.word	0x00028c20


	//   ....[88]....
        /*0d78*/ 	.word	0x00028c50


	//   ....[89]....
        /*0d7c*/ 	.word	0x00028ce0


	//   ....[90]....
        /*0d80*/ 	.word	0x00028d10


	//   ....[91]....
        /*0d84*/ 	.word	0x00028da0


	//   ....[92]....
        /*0d88*/ 	.word	0x00028dd0


	//   ....[93]....
        /*0d8c*/ 	.word	0x00028e60


	//   ....[94]....
        /*0d90*/ 	.word	0x00028e90


	//   ....[95]....
        /*0d94*/ 	.word	0x00028f20


	//   ....[96]....
        /*0d98*/ 	.word	0x00028f30


	//   ....[97]....
        /*0d9c*/ 	.word	0x00028fc0


	//   ....[98]....
        /*0da0*/ 	.word	0x0002c0c0


	//   ....[99]....
        /*0da4*/ 	.word	0x0002c110


	//   ....[100]....
        /*0da8*/ 	.word	0x0002c140


	//   ....[101]....
        /*0dac*/ 	.word	0x0002c150


	//   ....[102]....
        /*0db0*/ 	.word	0x0002c180


	//   ....[103]....
        /*0db4*/ 	.word	0x0002c1b0


	//   ....[104]....
        /*0db8*/ 	.word	0x0002c1e0


	//   ....[105]....
        /*0dbc*/ 	.word	0x0002c210


	//   ....[106]....
        /*0dc0*/ 	.word	0x0002c390


	//   ....[107]....
        /*0dc4*/ 	.word	0x0002c3d0


	//   ....[108]....
        /*0dc8*/ 	.word	0x0002c400


	//   ....[109]....
        /*0dcc*/ 	.word	0x0002c430


	//   ....[110]....
        /*0dd0*/ 	.word	0x0002c460


	//   ....[111]....
        /*0dd4*/ 	.word	0x0002c490


	//   ....[112]....
        /*0dd8*/ 	.word	0x0002c550


	//   ....[113]....
        /*0ddc*/ 	.word	0x0002c570


	//   ....[114]....
        /*0de0*/ 	.word	0x0002c5e0


	//   ....[115]....
        /*0de4*/ 	.word	0x0002ccb0


	//   ....[116]....
        /*0de8*/ 	.word	0x0002d110


	//   ....[117]....
        /*0dec*/ 	.word	0x0002d1a0


	//   ....[118]....
        /*0df0*/ 	.word	0x0002d1f0


	//   ....[119]....
        /*0df4*/ 	.word	0x0002d240


	//   ....[120]....
        /*0df8*/ 	.word	0x0002d2d0


	//   ....[121]....
        /*0dfc*/ 	.word	0x0002d360


	//   ....[122]....
        /*0e00*/ 	.word	0x0002d3b0


	//   ....[123]....
        /*0e04*/ 	.word	0x0002d400


	//   ....[124]....
        /*0e08*/ 	.word	0x0002d4f0


	//   ....[125]....
        /*0e0c*/ 	.word	0x0002d580


	//   ....[126]....
        /*0e10*/ 	.word	0x0002d5e0


	//   ....[127]....
        /*0e14*/ 	.word	0x0002d640


	//   ....[128]....
        /*0e18*/ 	.word	0x0002d6d0


	//   ....[129]....
        /*0e1c*/ 	.word	0x0002d760


	//   ....[130]....
        /*0e20*/ 	.word	0x0002d7c0


	//   ....[131]....
        /*0e24*/ 	.word	0x0002d820


	//   ....[132]....
        /*0e28*/ 	.word	0x0002db10


	//   ....[133]....
        /*0e2c*/ 	.word	0x0002de10


	//   ....[134]....
        /*0e30*/ 	.word	0x0002df80


	//   ....[135]....
        /*0e34*/ 	.word	0x0002dfd0


	//   ....[136]....
        /*0e38*/ 	.word	0x0002e080


	//   ....[137]....
        /*0e3c*/ 	.word	0x0002e110


	//   ....[138]....
        /*0e40*/ 	.word	0x0002e1f0


	//   ....[139]....
        /*0e44*/ 	.word	0x0002e290


	//   ....[140]....
        /*0e48*/ 	.word	0x0002e370


	//   ....[141]....
        /*0e4c*/ 	.word	0x0002e400


	//   ....[142]....
        /*0e50*/ 	.word	0x0002e4f0


	//   ....[143]....
        /*0e54*/ 	.word	0x0002e570


	//   ....[144]....
        /*0e58*/ 	.word	0x0002e670


	//   ....[145]....
        /*0e5c*/ 	.word	0x0002e700


	//   ....[146]....
        /*0e60*/ 	.word	0x0002e7f0


	//   ....[147]....
        /*0e64*/ 	.word	0x0002e880


	//   ....[148]....
        /*0e68*/ 	.word	0x0002e970


	//   ....[149]....
        /*0e6c*/ 	.word	0x0002ea70


	//   ....[150]....
        /*0e70*/ 	.word	0x0002eda0


	//   ....[151]....
        /*0e74*/ 	.word	0x0002ee50


	//   ....[152]....
        /*0e78*/ 	.word	0x0002ef50


	//   ....[153]....
        /*0e7c*/ 	.word	0x0002efe0


	//   ....[154]....
        /*0e80*/ 	.word	0x0002f060


	//   ....[155]....
        /*0e84*/ 	.word	0x0002f0e0


	//   ....[156]....
        /*0e88*/ 	.word	0x0002f160


	//   ....[157]....
        /*0e8c*/ 	.word	0x0002f1f0


	//   ....[158]....
        /*0e90*/ 	.word	0x0002f290


	//   ....[159]....
        /*0e94*/ 	.word	0x0002f360


	//   ....[160]....
        /*0e98*/ 	.word	0x0002f3e0


	//   ....[161]....
        /*0e9c*/ 	.word	0x0002f460


	//   ....[162]....
        /*0ea0*/ 	.word	0x0002f4e0


	//   ....[163]....
        /*0ea4*/ 	.word	0x0002f570


	//   ....[164]....
        /*0ea8*/ 	.word	0x0002f5f0


	//   ....[165]....
        /*0eac*/ 	.word	0x0002f690


	//   ....[166]....
        /*0eb0*/ 	.word	0x0002f720


	//   ....[167]....
        /*0eb4*/ 	.word	0x0002f850


	//----- nvinfo : EIATTR_REG_RECONFIG
	.align		4
.L_913:
        /*0eb8*/ 	.byte	0x01, 0x54
	.zero		2


	//----- nvinfo : EIATTR_SYSCALL_OFFSETS
	.align		4
        /*0ebc*/ 	.byte	0x04, 0x46
        /*0ebe*/ 	.short	(.L_915 - .L_914)


	//   ....[0]....
.L_914:
        /*0ec0*/ 	.word	0x00001c20


	//   ....[1]....
        /*0ec4*/ 	.word	0x00001d70


	//   ....[2]....
        /*0ec8*/ 	.word	0x0000ae40


	//   ....[3]....
        /*0ecc*/ 	.word	0x0000b160


	//   ....[4]....
        /*0ed0*/ 	.word	0x000279c0


	//   ....[5]....
        /*0ed4*/ 	.word	0x00027b20


	//   ....[6]....
        /*0ed8*/ 	.word	0x00027c20


	//   ....[7]....
        /*0edc*/ 	.word	0x00028620


	//----- nvinfo : EIATTR_MBARRIER_INSTR_OFFSETS
	.align		4
.L_915:
        /*0ee0*/ 	.byte	0x04, 0x39
        /*0ee2*/ 	.short	(.L_917 - .L_916)


	//   ....[0]....
.L_916:
        /*0ee4*/ 	.word	0x000002d0
        /*0ee8*/ 	.word	0x000000ff
        /*0eec*/ 	.word	0x00036800
        /*0ef0*/ 	.short	0x0100
        /*0ef2*/ 	.byte	0x08
	.zero		1


	//   ....[1]....
        /*0ef4*/ 	.word	0x000002e0
        /*0ef8*/ 	.word	0x000000ff
        /*0efc*/ 	.word	0x00036820
        /*0f00*/ 	.short	0x0100
        /*0f02*/ 	.byte	0x08
	.zero		1


	//   ....[2]....
        /*0f04*/ 	.word	0x000003d0
        /*0f08*/ 	.word	0x000000ff
        /*0f0c*/ 	.word	0x00036830
        /*0f10*/ 	.short	0x0100
        /*0f12*/ 	.byte	0x08
	.zero		1


	//   ....[3]....
        /*0f14*/ 	.word	0x000003e0
        /*0f18*/ 	.word	0x000000ff
        /*0f1c*/ 	.word	0x00036840
        /*0f20*/ 	.short	0x0100
        /*0f22*/ 	.byte	0x08
	.zero		1


	//   ....[4]....
        /*0f24*/ 	.word	0x000003f0
        /*0f28*/ 	.word	0x000000ff
        /*0f2c*/ 	.word	0x00036838
        /*0f30*/ 	.short	0x0100
        /*0f32*/ 	.byte	0x08
	.zero		1


	//   ....[5]....
        /*0f34*/ 	.word	0x00000400
        /*0f38*/ 	.word	0x000000ff
        /*0f3c*/ 	.word	0x00036848
        /*0f40*/ 	.short	0x0100
        /*0f42*/ 	.byte	0x08
	.zero		1


	//   ....[6]....
        /*0f44*/ 	.word	0x00000530
        /*0f48*/ 	.word	0x000000ff
        /*0f4c*/ 	.word	0x00036850
        /*0f50*/ 	.short	0x0100
        /*0f52*/ 	.byte	0x08
	.zero		1


	//   ....[7]....
        /*0f54*/ 	.word	0x00000540
        /*0f58*/ 	.word	0x000000ff
        /*0f5c*/ 	.word	0x00036860
        /*0f60*/ 	.short	0x0100
        /*0f62*/ 	.byte	0x08
	.zero		1


	//   ....[8]....
        /*0f64*/ 	.word	0x00000550
        /*0f68*/ 	.word	0x000000ff
        /*0f6c*/ 	.word	0x00036858
        /*0f70*/ 	.short	0x0100
        /*0f72*/ 	.byte	0x08
	.zero		1


	//   ....[9]....
        /*0f74*/ 	.word	0x00000560
        /*0f78*/ 	.word	0x000000ff
        /*0f7c*/ 	.word	0x00036868
        /*0f80*/ 	.short	0x0100
        /*0f82*/ 	.byte	0x08
	.zero		1


	//   ....[10]....
        /*0f84*/ 	.word	0x00000650
        /*0f88*/ 	.word	0x000000ff
        /*0f8c*/ 	.word	0x00036870
        /*0f90*/ 	.short	0x0100
        /*0f92*/ 	.byte	0x06
	.zero		1


	//   ....[11]....
        /*0f94*/ 	.word	0x00000660
        /*0f98*/ 	.word	0x000000ff
        /*0f9c*/ 	.word	0x00036880
        /*0fa0*/ 	.short	0x0100
        /*0fa2*/ 	.byte	0x06
	.zero		1


	//   ....[12]....
        /*0fa4*/ 	.word	0x00000670
        /*0fa8*/ 	.word	0x000000ff
        /*0fac*/ 	.word	0x00036878
        /*0fb0*/ 	.short	0x0100
        /*0fb2*/ 	.byte	0x06
	.zero		1


	//   ....[13]....
        /*0fb4*/ 	.word	0x00000680
        /*0fb8*/ 	.word	0x000000ff
        /*0fbc*/ 	.word	0x00036888
        /*0fc0*/ 	.short	0x0100
        /*0fc2*/ 	.byte	0x06
	.zero		1


	//   ....[14]....
        /*0fc4*/ 	.word	0x000007b0
        /*0fc8*/ 	.word	0x000000ff
        /*0fcc*/ 	.word	0x00036890
        /*0fd0*/ 	.short	0x0100
        /*0fd2*/ 	.byte	0x08
	.zero		1


	//   ....[15]....
        /*0fd4*/ 	.word	0x000007c0
        /*0fd8*/ 	.word	0x000000ff
        /*0fdc*/ 	.word	0x000368a0
        /*0fe0*/ 	.short	0x0100
        /*0fe2*/ 	.byte	0x08
	.zero		1


	//   ....[16]....
        /*0fe4*/ 	.word	0x000007d0
        /*0fe8*/ 	.word	0x000000ff
        /*0fec*/ 	.word	0x00036898
        /*0ff0*/ 	.short	0x0100
        /*0ff2*/ 	.byte	0x08
	.zero		1


	//   ....[17]....
        /*0ff4*/ 	.word	0x000007e0
        /*0ff8*/ 	.word	0x000000ff
        /*0ffc*/ 	.word	0x000368a8
        /*1000*/ 	.short	0x0100
        /*1002*/ 	.byte	0x08
	.zero		1


	//   ....[18]....
        /*1004*/ 	.word	0x00000910
        /*1008*/ 	.word	0x000000ff
        /*100c*/ 	.word	0x000368b0
        /*1010*/ 	.short	0x0100
        /*1012*/ 	.byte	0x08
	.zero		1


	//   ....[19]....
        /*1014*/ 	.word	0x00000920
        /*1018*/ 	.word	0x000000ff
        /*101c*/ 	.word	0x000368c0
        /*1020*/ 	.short	0x0100
        /*1022*/ 	.byte	0x08
	.zero		1


	//   ....[20]....
        /*1024*/ 	.word	0x00000930
        /*1028*/ 	.word	0x000000ff
        /*102c*/ 	.word	0x000368b8
        /*1030*/ 	.short	0x0100
        /*1032*/ 	.byte	0x08
	.zero		1


	//   ....[21]....
        /*1034*/ 	.word	0x00000940
        /*1038*/ 	.word	0x000000ff
        /*103c*/ 	.word	0x000368c8
        /*1040*/ 	.short	0x0100
        /*1042*/ 	.byte	0x08
	.zero		1


	//   ....[22]....
        /*1044*/ 	.word	0x000038b0
        /*1048*/ 	.word	0x00000060
        /*104c*/ 	.word	0x00036890
        /*1050*/ 	.short	0x010a
        /*1052*/ 	.byte	0x3f
	.zero		1


	//   ....[23]....
        /*1054*/ 	.word	0x00006bf0
        /*1058*/ 	.word	0x00000060
        /*105c*/ 	.word	0x00036890
        /*1060*/ 	.short	0x010a
        /*1062*/ 	.byte	0x3f
	.zero		1


	//   ....[24]....
        /*1064*/ 	.word	0x00009cb0
        /*1068*/ 	.word	0x00000060
        /*106c*/ 	.word	0x00036890
        /*1070*/ 	.short	0x010a
        /*1072*/ 	.byte	0x3f
	.zero		1


	//   ....[25]....
        /*1074*/ 	.word	0x0000a080
        /*1078*/ 	.word	0x00000028
        /*107c*/ 	.word	0x00000000
        /*1080*/ 	.short	0x0101
        /*1082*/ 	.byte	0x3f
	.zero		1


	//   ....[26]....
        /*1084*/ 	.word	0x0000a0c0
        /*1088*/ 	.word	0x00000060
        /*108c*/ 	.word	0x000368b0
        /*1090*/ 	.short	0x010a
        /*1092*/ 	.byte	0x3f
	.zero		1


	//   ....[27]....
        /*1094*/ 	.word	0x0000a730
        /*1098*/ 	.word	0x00000060
        /*109c*/ 	.word	0x00000000
        /*10a0*/ 	.short	0x0101
        /*10a2*/ 	.byte	0x3f
	.zero		1


	//   ....[28]....
        /*10a4*/ 	.word	0x0000aec0
        /*10a8*/ 	.word	0x00000010
        /*10ac*/ 	.word	0x00036800
        /*10b0*/ 	.short	0x010a
        /*10b2*/ 	.byte	0x3f
	.zero		1


	//   ....[29]....
        /*10b4*/ 	.word	0x0000af10
        /*10b8*/ 	.word	0x00000010
        /*10bc*/ 	.word	0x00036800
        /*10c0*/ 	.short	0x010a
        /*10c2*/ 	.byte	0x3f
	.zero		1


	//   ....[30]....
        /*10c4*/ 	.word	0x0000c390
        /*10c8*/ 	.word	0x00000010
        /*10cc*/ 	.word	0x00036800
        /*10d0*/ 	.short	0x010a
        /*10d2*/ 	.byte	0x3f
	.zero		1


	//   ....[31]....
        /*10d4*/ 	.word	0x0000f5e0
        /*10d8*/ 	.word	0x00000010
        /*10dc*/ 	.word	0x00036800
        /*10e0*/ 	.short	0x010a
        /*10e2*/ 	.byte	0x3f
	.zero		1


	//   ....[32]....
        /*10e4*/ 	.word	0x00011f30
        /*10e8*/ 	.word	0x00000003
        /*10ec*/ 	.word	0x00036830
        /*10f0*/ 	.short	0x010a
        /*10f2*/ 	.byte	0x3f
	.zero		1


	//   ....[33]....
        /*10f4*/ 	.word	0x00011fa0
        /*10f8*/ 	.word	0x00000003
        /*10fc*/ 	.word	0x00036830
        /*1100*/ 	.short	0x010a
        /*1102*/ 	.byte	0x3f
	.zero		1


	//   ....[34]....
        /*1104*/ 	.word	0x00016400
        /*1108*/ 	.word	0x00000006
        /*110c*/ 	.word	0x00000000
        /*1110*/ 	.short	0x0101
        /*1112*/ 	.byte	0x3f
	.zero		1


	//   ....[35]....
        /*1114*/ 	.word	0x00016f20
        /*1118*/ 	.word	0x0000000d
        /*111c*/ 	.word	0x00036830
        /*1120*/ 	.short	0x010a
        /*1122*/ 	.byte	0x3f
	.zero		1


	//   ....[36]....
        /*1124*/ 	.word	0x00016fa0
        /*1128*/ 	.word	0x0000000d
        /*112c*/ 	.word	0x00036830
        /*1130*/ 	.short	0x010a
        /*1132*/ 	.byte	0x3f
	.zero		1


	//   ....[37]....
        /*1134*/ 	.word	0x0001a610
        /*1138*/ 	.word	0x0000000b
        /*113c*/ 	.word	0x00036850
        /*1140*/ 	.short	0x010a
        /*1142*/ 	.byte	0x3f
	.zero		1


	//   ....[38]....
        /*1144*/ 	.word	0x0001a660
        /*1148*/ 	.word	0x0000000b
        /*114c*/ 	.word	0x00036850
        /*1150*/ 	.short	0x010a
        /*1152*/ 	.byte	0x3f
	.zero		1


	//   ....[39]....
        /*1154*/ 	.word	0x0001be10
        /*1158*/ 	.word	0x0000000d
        /*115c*/ 	.word	0x00000000
        /*1160*/ 	.short	0x0101
        /*1162*/ 	.byte	0x3f
	.zero		1


	//   ....[40]....
        /*1164*/ 	.word	0x0001be40
        /*1168*/ 	.word	0x0000000b
        /*116c*/ 	.word	0x00000000
        /*1170*/ 	.short	0x0101
        /*1172*/ 	.byte	0x3f
	.zero		1


	//   ....[41]....
        /*1174*/ 	.word	0x0001c500
        /*1178*/ 	.word	0x00000004
        /*117c*/ 	.word	0x00036830
        /*1180*/ 	.short	0x010a
        /*1182*/ 	.byte	0x3f
	.zero		1


	//   ....[42]....
        /*1184*/ 	.word	0x0001c580
        /*1188*/ 	.word	0x00000004
        /*118c*/ 	.word	0x00036830
        /*1190*/ 	.short	0x010a
        /*1192*/ 	.byte	0x3f
	.zero		1


	//   ....[43]....
        /*1194*/ 	.word	0x0001fbf0
        /*1198*/ 	.word	0x0000000b
        /*119c*/ 	.word	0x00036850
        /*11a0*/ 	.short	0x010a
        /*11a2*/ 	.byte	0x3f
	.zero		1


	//   ....[44]....
        /*11a4*/ 	.word	0x0001fc40
        /*11a8*/ 	.word	0x0000000b
        /*11ac*/ 	.word	0x00036850
        /*11b0*/ 	.short	0x010a
        /*11b2*/ 	.byte	0x3f
	.zero		1


	//   ....[45]....
        /*11b4*/ 	.word	0x00020c00
        /*11b8*/ 	.word	0x0000007c
        /*11bc*/ 	.word	0x00000000
        /*11c0*/ 	.short	0x0101
        /*11c2*/ 	.byte	0x3f
	.zero		1


	//   ....[46]....
        /*11c4*/ 	.word	0x00020c60
        /*11c8*/ 	.word	0x0000000b
        /*11cc*/ 	.word	0x00000000
        /*11d0*/ 	.short	0x0101
        /*11d2*/ 	.byte	0x3f
	.zero		1


	//   ....[47]....
        /*11d4*/ 	.word	0x000217e0
        /*11d8*/ 	.word	0x00000008
        /*11dc*/ 	.word	0x00036850
        /*11e0*/ 	.short	0x010a
        /*11e2*/ 	.byte	0x3f
	.zero		1


	//   ....[48]....
        /*11e4*/ 	.word	0x00021880
        /*11e8*/ 	.word	0x00000008
        /*11ec*/ 	.word	0x00036850
        /*11f0*/ 	.short	0x010a
        /*11f2*/ 	.byte	0x3f
	.zero		1


	//   ....[49]....
        /*11f4*/ 	.word	0x00021dd0
        /*11f8*/ 	.word	0x0000000c
        /*11fc*/ 	.word	0x00000000
        /*1200*/ 	.short	0x0101
        /*1202*/ 	.byte	0x3f
	.zero		1


	//   ....[50]....
        /*1204*/ 	.word	0x000239f0
        /*1208*/ 	.word	0x00000000
        /*120c*/ 	.word	0x00000000
        /*1210*/ 	.short	0x0101
        /*1212*/ 	.byte	0x3f
	.zero		1


	//   ....[51]....
        /*1214*/ 	.word	0x00026290
        /*1218*/ 	.word	0x00000004
        /*121c*/ 	.word	0x00036820
        /*1220*/ 	.short	0x010a
        /*1222*/ 	.byte	0x3f
	.zero		1


	//   ....[52]....
        /*1224*/ 	.word	0x00026370
        /*1228*/ 	.word	0x00000004
        /*122c*/ 	.word	0x000368a0
        /*1230*/ 	.short	0x010a
        /*1232*/ 	.byte	0x3f
	.zero		1


	//   ....[53]....
        /*1234*/ 	.word	0x000267b0
        /*1238*/ 	.word	0x00000004
        /*123c*/ 	.word	0x000368c0
        /*1240*/ 	.short	0x010a
        /*1242*/ 	.byte	0x3f
	.zero		1


	//   ....[54]....
        /*1244*/ 	.word	0x00026d40
        /*1248*/ 	.word	0x00000006
        /*124c*/ 	.word	0x000368a0
        /*1250*/ 	.short	0x010a
        /*1252*/ 	.byte	0x3f
	.zero		1


	//   ....[55]....
        /*1254*/ 	.word	0x00027170
        /*1258*/ 	.word	0x00000006
        /*125c*/ 	.word	0x000368c0
        /*1260*/ 	.short	0x010a
        /*1262*/ 	.byte	0x3f
	.zero		1


	//   ....[56]....
        /*1264*/ 	.word	0x00028070
        /*1268*/ 	.word	0x00000000
        /*126c*/ 	.word	0x00036840
        /*1270*/ 	.short	0x010a
        /*1272*/ 	.byte	0x3f
	.zero		1


	//   ....[57]....
        /*1274*/ 	.word	0x000290d0
        /*1278*/ 	.word	0x00000008
        /*127c*/ 	.word	0x00036800
        /*1280*/ 	.short	0x0107
        /*1282*/ 	.byte	0x3f
	.zero		1


	//   ....[58]....
        /*1284*/ 	.word	0x000291d0
        /*1288*/ 	.word	0x00000002
        /*128c*/ 	.word	0x00036800
        /*1290*/ 	.short	0x0101
        /*1292*/ 	.byte	0x3f
	.zero		1


	//   ....[59]....
        /*1294*/ 	.word	0x000291f0
        /*1298*/ 	.word	0x00000002
        /*129c*/ 	.word	0x00036820
        /*12a0*/ 	.short	0x010a
        /*12a2*/ 	.byte	0x3f
	.zero		1


	//   ....[60]....
        /*12a4*/ 	.word	0x00029550
        /*12a8*/ 	.word	0x00000003
        /*12ac*/ 	.word	0x00036840
        /*12b0*/ 	.short	0x010a
        /*12b2*/ 	.byte	0x3f
	.zero		1


	//   ....[61]....
        /*12b4*/ 	.word	0x00029a10
        /*12b8*/ 	.word	0x00000000
        /*12bc*/ 	.word	0x00036860
        /*12c0*/ 	.short	0x010a
        /*12c2*/ 	.byte	0x3f
	.zero		1


	//   ....[62]....
        /*12c4*/ 	.word	0x0002a200
        /*12c8*/ 	.word	0x00000003
        /*12cc*/ 	.word	0x00036840
        /*12d0*/ 	.short	0x010a
        /*12d2*/ 	.byte	0x3f
	.zero		1


	//   ....[63]....
        /*12d4*/ 	.word	0x0002a6c0
        /*12d8*/ 	.word	0x00000002
        /*12dc*/ 	.word	0x00036860
        /*12e0*/ 	.short	0x010a
        /*12e2*/ 	.byte	0x3f
	.zero		1


	//   ....[64]....
        /*12e4*/ 	.word	0x0002ae20
        /*12e8*/ 	.word	0x00000003
        /*12ec*/ 	.word	0x00036840
        /*12f0*/ 	.short	0x010a
        /*12f2*/ 	.byte	0x3f
	.zero		1


	//   ....[65]....
        /*12f4*/ 	.word	0x0002b2d0
        /*12f8*/ 	.word	0x00000002
        /*12fc*/ 	.word	0x00036860
        /*1300*/ 	.short	0x010a
        /*1302*/ 	.byte	0x3f
	.zero		1


	//   ....[66]....
        /*1304*/ 	.word	0x0002b9b0
        /*1308*/ 	.word	0x00000000
        /*130c*/ 	.word	0x00036860
        /*1310*/ 	.short	0x010a
        /*1312*/ 	.byte	0x3f
	.zero		1


	//   ....[67]....
        /*1314*/ 	.word	0x0002cc30
        /*1318*/ 	.word	0x00000000
        /*131c*/ 	.word	0x00036820
        /*1320*/ 	.short	0x010a
        /*1322*/ 	.byte	0x3f
	.zero		1


	//   ....[68]....
        /*1324*/ 	.word	0x0002ce00
        /*1328*/ 	.word	0x00000006
        /*132c*/ 	.word	0x00000000
        /*1330*/ 	.short	0x010a
        /*1332*/ 	.byte	0x3f
	.zero		1


	//   ....[69]....
        /*1334*/ 	.word	0x0002ce70
        /*1338*/ 	.word	0x00000007
        /*133c*/ 	.word	0x00000000
        /*1340*/ 	.short	0x010a
        /*1342*/ 	.byte	0x3f
	.zero		1


	//   ....[70]....
        /*1344*/ 	.word	0x0002cee0
        /*1348*/ 	.word	0x00000004
        /*134c*/ 	.word	0x00000000
        /*1350*/ 	.short	0x010a
        /*1352*/ 	.byte	0x3f
	.zero		1


	//   ....[71]....
        /*1354*/ 	.word	0x0002cf10
        /*1358*/ 	.word	0x00000003
        /*135c*/ 	.word	0x00000000
        /*1360*/ 	.short	0x010a
        /*1362*/ 	.byte	0x3f
	.zero		1


	//   ....[72]....
        /*1364*/ 	.word	0x0002cf70
        /*1368*/ 	.word	0x00000060
        /*136c*/ 	.word	0x00036890
        /*1370*/ 	.short	0x010a
        /*1372*/ 	.byte	0x3f
	.zero		1


	//   ....[73]....
        /*1374*/ 	.word	0x0002cfc0
        /*1378*/ 	.word	0x00000060
        /*137c*/ 	.word	0x00036890
        /*1380*/ 	.short	0x010a
        /*1382*/ 	.byte	0x3f
	.zero		1


	//   ....[74]....
        /*1384*/ 	.word	0x0002d010
        /*1388*/ 	.word	0x00000060
        /*138c*/ 	.word	0x00036890
        /*1390*/ 	.short	0x010a
        /*1392*/ 	.byte	0x3f
	.zero		1


	//   ....[75]....
        /*1394*/ 	.word	0x0002d060
        /*1398*/ 	.word	0x00000060
        /*139c*/ 	.word	0x000368b0
        /*13a0*/ 	.short	0x010a
        /*13a2*/ 	.byte	0x3f
	.zero		1


	//   ....[76]....
        /*13a4*/ 	.word	0x0002d440
        /*13a8*/ 	.word	0x00000010
        /*13ac*/ 	.word	0x00036800
        /*13b0*/ 	.short	0x010a
        /*13b2*/ 	.byte	0x3f
	.zero		1


	//   ....[77]....
        /*13b4*/ 	.word	0x0002d850
        /*13b8*/ 	.word	0x00000010
        /*13bc*/ 	.word	0x00036800
        /*13c0*/ 	.short	0x010a
        /*13c2*/ 	.byte	0x3f
	.zero		1


	//   ....[78]....
        /*13c4*/ 	.word	0x0002d8a0
        /*13c8*/ 	.word	0x00000003
        /*13cc*/ 	.word	0x00036830
        /*13d0*/ 	.short	0x010a
        /*13d2*/ 	.byte	0x3f
	.zero		1


	//   ....[79]....
        /*13d4*/ 	.word	0x0002d8f0
        /*13d8*/ 	.word	0x0000000d
        /*13dc*/ 	.word	0x00036830
        /*13e0*/ 	.short	0x010a
        /*13e2*/ 	.byte	0x3f
	.zero		1


	//   ....[80]....
        /*13e4*/ 	.word	0x0002d940
        /*13e8*/ 	.word	0x0000000b
        /*13ec*/ 	.word	0x00036850
        /*13f0*/ 	.short	0x010a
        /*13f2*/ 	.byte	0x3f
	.zero		1


	//   ....[81]....
        /*13f4*/ 	.word	0x0002d990
        /*13f8*/ 	.word	0x00000004
        /*13fc*/ 	.word	0x00036830
        /*1400*/ 	.short	0x010a
        /*1402*/ 	.byte	0x3f
	.zero		1


	//   ....[82]....
        /*1404*/ 	.word	0x0002d9e0
        /*1408*/ 	.word	0x0000000b
        /*140c*/ 	.word	0x00036850
        /*1410*/ 	.short	0x010a
        /*1412*/ 	.byte	0x3f
	.zero		1


	//   ....[83]....
        /*1414*/ 	.word	0x0002da30
        /*1418*/ 	.word	0x00000008
        /*141c*/ 	.word	0x00036850
        /*1420*/ 	.short	0x010a
        /*1422*/ 	.byte	0x3f
	.zero		1


	//   ....[84]....
        /*1424*/ 	.word	0x0002dbf0
        /*1428*/ 	.word	0x00000003
        /*142c*/ 	.word	0x00036820
        /*1430*/ 	.short	0x010a
        /*1432*/ 	.byte	0x3f
	.zero		1


	//   ....[85]....
        /*1434*/ 	.word	0x0002dc40
        /*1438*/ 	.word	0x00000004
        /*143c*/ 	.word	0x000368a0
        /*1440*/ 	.short	0x010a
        /*1442*/ 	.byte	0x3f
	.zero		1


	//   ....[86]....
        /*1444*/ 	.word	0x0002dc90
        /*1448*/ 	.word	0x00000004
        /*144c*/ 	.word	0x000368c0
        /*1450*/ 	.short	0x010a
        /*1452*/ 	.byte	0x3f
	.zero		1


	//   ....[87]....
        /*1454*/ 	.word	0x0002dce0
        /*1458*/ 	.word	0x00000006
        /*145c*/ 	.word	0x000368a0
        /*1460*/ 	.short	0x010a
        /*1462*/ 	.byte	0x3f
	.zero		1


	//   ....[88]....
        /*1464*/ 	.word	0x0002dd30
        /*1468*/ 	.word	0x00000006
        /*146c*/ 	.word	0x000368c0
        /*1470*/ 	.short	0x010a
        /*1472*/ 	.byte	0x3f
	.zero		1


	//   ....[89]....
        /*1474*/ 	.word	0x0002ded0
        /*1478*/ 	.word	0x00000000
        /*147c*/ 	.word	0x00036840
        /*1480*/ 	.short	0x010a
        /*1482*/ 	.byte	0x3f
	.zero		1


	//   ....[90]....
        /*1484*/ 	.word	0x0002eac0
        /*1488*/ 	.word	0x00000002
        /*148c*/ 	.word	0x00036820
        /*1490*/ 	.short	0x010a
        /*1492*/ 	.byte	0x3f
	.zero		1


	//   ....[91]....
        /*1494*/ 	.word	0x0002eb10
        /*1498*/ 	.word	0x00000003
        /*149c*/ 	.word	0x00036840
        /*14a0*/ 	.short	0x010a
        /*14a2*/ 	.byte	0x3f
	.zero		1


	//   ....[92]....
        /*14a4*/ 	.word	0x0002eb60
        /*14a8*/ 	.word	0x00000000
        /*14ac*/ 	.word	0x00036860
        /*14b0*/ 	.short	0x010a
        /*14b2*/ 	.byte	0x3f
	.zero		1


	//   ....[93]....
        /*14b4*/ 	.word	0x0002ebb0
        /*14b8*/ 	.word	0x00000003
        /*14bc*/ 	.word	0x00036840
        /*14c0*/ 	.short	0x010a
        /*14c2*/ 	.byte	0x3f
	.zero		1


	//   ....[94]....
        /*14c4*/ 	.word	0x0002ec00
        /*14c8*/ 	.word	0x00000002
        /*14cc*/ 	.word	0x00036860
        /*14d0*/ 	.short	0x010a
        /*14d2*/ 	.byte	0x3f
	.zero		1


	//   ....[95]....
        /*14d4*/ 	.word	0x0002ec50
        /*14d8*/ 	.word	0x00000003
        /*14dc*/ 	.word	0x00036840
        /*14e0*/ 	.short	0x010a
        /*14e2*/ 	.byte	0x3f
	.zero		1


	//   ....[96]....
        /*14e4*/ 	.word	0x0002eca0
        /*14e8*/ 	.word	0x00000002
        /*14ec*/ 	.word	0x00036860
        /*14f0*/ 	.short	0x010a
        /*14f2*/ 	.byte	0x3f
	.zero		1


	//   ....[97]....
        /*14f4*/ 	.word	0x0002ecf0
        /*14f8*/ 	.word	0x00000000
        /*14fc*/ 	.word	0x00036860
        /*1500*/ 	.short	0x010a
        /*1502*/ 	.byte	0x3f
	.zero		1


	//   ....[98]....
        /*1504*/ 	.word	0x0002f770
        /*1508*/ 	.word	0x00000000
        /*150c*/ 	.word	0x00036820
        /*1510*/ 	.short	0x010a
        /*1512*/ 	.byte	0x3f
	.zero		1


	//   ....[99]....
        /*1514*/ 	.word	0x0002f910
        /*1518*/ 	.word	0x00000006
        /*151c*/ 	.word	0x00000000
        /*1520*/ 	.short	0x010a
        /*1522*/ 	.byte	0x3f
	.zero		1


	//   ....[100]....
        /*1524*/ 	.word	0x0002f960
        /*1528*/ 	.word	0x00000007
        /*152c*/ 	.word	0x00000000
        /*1530*/ 	.short	0x010a
        /*1532*/ 	.byte	0x3f
	.zero		1


	//   ....[101]....
        /*1534*/ 	.word	0x0002f9b0
        /*1538*/ 	.word	0x00000004
        /*153c*/ 	.word	0x00000000
        /*1540*/ 	.short	0x010a
        /*1542*/ 	.byte	0x3f
	.zero		1


	//----- nvinfo : EIATTR_NUM_MBARRIERS
	.align		4
.L_917:
        /*1544*/ 	.byte	0x03, 0x38
        /*1546*/ 	.short	0x0016


	//----- nvinfo : EIATTR_EXIT_INSTR_OFFSETS
	.align		4
        /*1548*/ 	.byte	0x04, 0x1c
        /*154a*/ 	.short	(.L_919 - .L_918)


	//   ....[0]....
.L_918:
        /*154c*/ 	.word	0x0002cf60


	//----- nvinfo : EIATTR_MAX_THREADS
	.align		4
.L_919:
        /*1550*/ 	.byte	0x04, 0x05
        /*1552*/ 	.short	(.L_921 - .L_920)
.L_920:
        /*1554*/ 	.word	0x00000180
        /*1558*/ 	.word	0x00000001
        /*155c*/ 	.word	0x00000001


	//----- nvinfo : EIATTR_CRS_STACK_SIZE
	.align		4
.L_921:
        /*1560*/ 	.byte	0x04, 0x1e
        /*1562*/ 	.short	(.L_923 - .L_922)
.L_922:
        /*1564*/ 	.word	0x00000000


	//----- nvinfo : EIATTR_CBANK_PARAM_SIZE
	.align		4
.L_923:
        /*1568*/ 	.byte	0x03, 0x19
        /*156a*/ 	.short	0x0af0


	//----- nvinfo : EIATTR_PARAM_CBANK
	.align		4
        /*156c*/ 	.byte	0x04, 0x0a
        /*156e*/ 	.short	(.L_925 - .L_924)
	.align		4
.L_924:
        /*1570*/ 	.word	index@(.nv.constant0._ZN7cutlass13device_kernelIN5flash11enable_sm90INS1_16FlashAttnFwdSm90INS1_25CollectiveMainloopFwdSm90ILi2EN4cute5tupleIJNS5_1CILi1EEES8_S8_EEENS6_IJNS7_ILi128EEENS7_ILi112EEENS7_ILi192EEEEEELi192ENS_6half_tEfNS_4arch4Sm90ELb1ELb0ELb0ELb1ELb0ELb1ELb0ELb1ELb1ELb1ELb0ELb0EEENS1_21CollectiveEpilogueFwdINS6_IJSA_SC_SB_EEES9_SE_SG_Li256ELb1ELb1ELb0ELb0EEENS1_36VarlenDynamicPersistentTileSchedulerILi128ELi112ELi256ELi128ELb0ELb1ELb1ELb1ELb1ELb1EEEEEEEEEvNT_6ParamsE)
        /*1574*/ 	.short	0x0210
        /*1576*/ 	.short	0x0af0


	//----- nvinfo : EIATTR_SW_WAR
	.align		4
.L_925:
        /*1578*/ 	.byte	0x04, 0x36
        /*157a*/ 	.short	(.L_927 - .L_926)
.L_926:
        /*157c*/ 	.word	0x00000008
.L_927:


//--------------------- .nv.info._ZN7cutlass13device_kernelIN5flash11enable_sm90INS1_16FlashAttnFwdSm90INS1_25CollectiveMainloopFwdSm90ILi2EN4cute5tupleIJNS5_1CILi1EEES8_S8_EEENS6_IJNS7_ILi128EEENS7_ILi176EEESA_EEELi128ENS_6half_tEfNS_4arch4Sm90ELb0ELb0ELb0ELb0ELb0ELb0ELb0ELb1ELb1ELb1ELb0ELb0EEENS1_21CollectiveEpilogueFwdINS6_IJSA_SA_SB_EEES9_SD_SF_Li256ELb0ELb1ELb0ELb0EEENS1_29StaticPersistentTileSchedulerILb0EEEEEEEEEvNT_6ParamsE --------------------------
	.section	.nv.info._ZN7cutlass13device_kernelIN5flash11enable_sm90INS1_16FlashAttnFwdSm90INS1_25CollectiveMainloopFwdSm90ILi2EN4cute5tupleIJNS5_1CILi1EEES8_S8_EEENS6_IJNS7_ILi128EEENS7_ILi176EEESA_EEELi128ENS_6half_tEfNS_4arch4Sm90ELb0ELb0ELb0ELb0ELb0ELb0ELb0ELb1ELb1ELb1ELb0ELb0EEENS1_21CollectiveEpilogueFwdINS6_IJSA_SA_SB_EEES9_SD_SF_Li256ELb0ELb1ELb0ELb0EEENS1_29StaticPersistentTileSchedulerILb0EEEEEEEEEvNT_6ParamsE,"",@"SHT_CUDA_INFO"
	.sectionflags	@""
	.align	4


	//----- nvinfo : EIATTR_CUDA_API_VERSION
	.align		4
        /*0000*/ 	.byte	0x04, 0x37
        /*0002*/ 	.short	(.L_929 - .L_928)
.L_928:
        /*0004*/ 	.word	0x00000082


	//----- nvinfo : EIATTR_KPARAM_INFO
	.align		4
.L_929:
        /*0008*/ 	.byte	0x04, 0x17
        /*000a*/ 	.short	(.L_931 - .L_930)
.L_930:
        /*000c*/ 	.word	0x00000000
        /*0010*/ 	.short	0x0000
        /*0012*/ 	.short	0x0070
        /*0014*/ 	.byte	0x00, 0xf0, 0x01, 0x28


	//----- nvinfo : EIATTR_SPARSE_MMA_MASK
	.align		4
.L_931:
        /*0018*/ 	.byte	0x03, 0x50
        /*001a*/ 	.short	0x0000


	//----- nvinfo : EIATTR_MAXREG_COUNT
	.align		4
        /*001c*/ 	.byte	0x03, 0x1b
        /*001e*/ 	.short	0x00a8


	//----- nvinfo : EIATTR_NUM_BARRIERS
	.align		4
        /*0020*/ 	.byte	0x02, 0x4c
        /*0022*/ 	.byte	0x10
	.zero		1


	//----- nvinfo : EIATTR_EXTERNS
	.align		4
        /*0024*/ 	.byte	0x04, 0x0f
        /*0026*/ 	.short	(.L_933 - .L_932)


	//   ....[0]....
	.align		4
.L_932:
        /*0028*/ 	.word	index@(__assertfail)


	//----- nvinfo : EIATTR_ANNOTATIONS
	.align		4
.L_933:
        /*002c*/ 	.byte	0x04, 0x55
        /*002e*/ 	.short	(.L_935 - .L_934)


	//   ....[0]....
.L_934:
        /* <DEDUP_REMOVED lines=30> */


	//----- nvinfo : EIATTR_MERCURY_ISA_VERSION
	.align		4
.L_935:
        /*0200*/ 	.byte	0x03, 0x5f
        /*0202*/ 	.short	0x0101


	//----- nvinfo : EIATTR_INT_WARP_WIDE_INSTR_OFFSETS
	.align		4
        /*0204*/ 	.byte	0x04, 0x31
        /*0206*/ 	.short	(.L_937 - .L_936)


	//   ....[0]....
.L_936:
        /*0208*/ 	.word	0x00000120


	//   ....[1]....
        /*020c*/ 	.word	0x000001c0


	//   ....[2]....
        /*0210*/ 	.word	0x00000230


	//----- nvinfo : EIATTR_COOP_GROUP_MASK_REGIDS
	.align		4
.L_937:
        /*0214*/ 	.byte	0x04, 0x29
        /*0216*/ 	.short	(.L_939 - .L_938)


	//   ....[0]....
.L_938:
        /*0218*/ 	.word	0xffffffff


	//   ....[1]....
        /*021c*/ 	.word	0xffffffff


	//   ....[2]....
        /*0220*/ 	.word	0xffffffff


	//   ....[3]....
        /*0224*/ 	.word	0xffffffff


	//   ....[4]....
        /*0228*/ 	.word	0xffffffff


	//   ....[5]....
        /*022c*/ 	.word	0xffffffff


	//   ....[6]....
        /*0230*/ 	.word	0xffffffff


	//   ....[7]....
        /*0234*/ 	.word	0xffffffff


	//   ....[8]....
        /*0238*/ 	.word	0xffffffff


	//   ....[9]....
        /*023c*/ 	.word	0xffffffff


	//   ....[10]....
        /*0240*/ 	.word	0xffffffff


	//   ....[11]....
        /*0244*/ 	.word	0xffffffff


	//   ....[12]....
        /*0248*/ 	.word	0xffffffff


	//   ....[13]....
        /*024c*/ 	.word	0xffffffff


	//   ....[14]....
        /*0250*/ 	.word	0xffffffff


	//   ....[15]....
        /*0254*/ 	.word	0xffffffff


	//   ....[16]....
        /*0258*/ 	.word	0xffffffff


	//   ....[17]....
        /*025c*/ 	.word	0xffffffff


	//   ....[18]....
        /*0260*/ 	.word	0xffffffff


	//   ....[19]....
        /*0264*/ 	.word	0xffffffff


	//   ....[20]....
        /*0268*/ 	.word	0xffffffff


	//   ....[21]....
        /*026c*/ 	.word	0xffffffff


	//   ....[22]....
        /*0270*/ 	.word	0xffffffff


	//   ....[23]....
        /*0274*/ 	.word	0xffffffff


	//   ....[24]....
        /*0278*/ 	.word	0xffffffff


	//   ....[25]....
        /*027c*/ 	.word	0xffffffff


	//   ....[26]....
        /*0280*/ 	.word	0xffffffff


	//   ....[27]....
        /*0284*/ 	.word	0xffffffff


	//   ....[28]....
        /*0288*/ 	.word	0xffffffff


	//   ....[29]....
        /*028c*/ 	.word	0xffffffff


	//   ....[30]....
        /*0290*/ 	.word	0xffffffff


	//   ....[31]....
        /*0294*/ 	.word	0xffffffff


	//   ....[32]....
        /*0298*/ 	.word	0xffffffff


	//   ....[33]....
        /*029c*/ 	.word	0xffffffff


	//   ....[34]....
        /*02a0*/ 	.word	0xffffffff


	//   ....[35]....
        /*02a4*/ 	.word	0xffffffff


	//   ....[36]....
        /*02a8*/ 	.word	0xffffffff


	//   ....[37]....
        /*02ac*/ 	.word	0xffffffff


	//   ....[38]....
        /*02b0*/ 	.word	0xffffffff


	//   ....[39]....
        /*02b4*/ 	.word	0xffffffff


	//   ....[40]....
        /*02b8*/ 	.word	0xffffffff


	//   ....[41]....
        /*02bc*/ 	.word	0xffffffff


	//   ....[42]....
        /*02c0*/ 	.word	0xffffffff


	//   ....[43]....
        /*02c4*/ 	.word	0xffffffff


	//   ....[44]....
        /*02c8*/ 	.word	0xffffffff


	//   ....[45]....
        /*02cc*/ 	.word	0xffffffff


	//   ....[46]....
        /*02d0*/ 	.word	0xffffffff


	//   ....[47]....
        /*02d4*/ 	.word	0xffffffff


	//   ....[48]....
        /*02d8*/ 	.word	0xffffffff


	//   ....[49]....
        /*02dc*/ 	.word	0xffffffff


	//   ....[50]....
        /*02e0*/ 	.word	0x0500000f


	//   ....[51]....
        /*02e4*/ 	.word	0x0500000f


	//   ....[52]....
        /*02e8*/ 	.word	0x0500000f


	//   ....[53]....
        /*02ec*/ 	.word	0x0500000f


	//   ....[54]....
        /*02f0*/ 	.word	0x0500000f


	//   ....[55]....
        /*02f4*/ 	.word	0x0500000f


	//   ....[56]....
        /*02f8*/ 	.word	0x0500000f


	//   ....[57]....
        /*02fc*/ 	.word	0x0500000f


	//   ....[58]....
        /*0300*/ 	.word	0x0500000f


	//   ....[59]....
        /*0304*/ 	.word	0x0500000f


	//   ....[60]....
        /*0308*/ 	.word	0x0500000f


	//   ....[61]....
        /*030c*/ 	.word	0x0500000f


	//   ....[62]....
        /*0310*/ 	.word	0x0500000f


	//   ....[63]....
        /*0314*/ 	.word	0x0500000f


	//   ....[64]....
        /*0318*/ 	.word	0x0500000f


	//   ....[65]....
        /*031c*/ 	.word	0x0500000f


	//   ....[66]....
        /*0320*/ 	.word	0x0500000f


	//   ....[67]....
        /*0324*/ 	.word	0x0500000f


	//----- nvinfo : EIATTR_COOP_GROUP_INSTR_OFFSETS
	.align		4
.L_939:
        /*0328*/ 	.byte	0x04, 0x28
        /*032a*/ 	.short	(.L_941 - .L_940)


	//   ....[0]....
.L_940:
        /*032c*/ 	.word	0x00000060


	//   ....[1]....
        /*0330*/ 	.word	0x00000130


	//   ....[2]....
        /*0334*/ 	.word	0x000001e0


	//   ....[3]....
        /*0338*/ 	.word	0x000003a0


	//   ....[4]....
        /*033c*/ 	.word	0x00000500


	//   ....[5]....
        /*0340*/ 	.word	0x00000620


	//   ....[6]....
        /*0344*/ 	.word	0x00000780


	//   ....[7]....
        /*0348*/ 	.word	0x00000da0


	//   ....[8]....
        /*034c*/ 	.word	0x000044c0


	//   ....[9]....
        /*0350*/ 	.word	0x00004550


	//   ....[10]....
        /*0354*/ 	.word	0x00004cd0


	//   ....[11]....
        /*0358*/ 	.word	0x00004d60


	//   ....[12]....
        /*035c*/ 	.word	0x00008ea0


	//   ....[13]....
        /*0360*/ 	.word	0x00008ec0


	//   ....[14]....
        /*0364*/ 	.word	0x00009950


	//   ....[15]....
        /*0368*/ 	.word	0x000099b0


	//   ....[16]....
        /*036c*/ 	.word	0x0000aeb0


	//   ....[17]....
        /*0370*/ 	.word	0x0000aef0


	//   ....[18]....
        /*0374*/ 	.word	0x0000b000


	//   ....[19]....
        /*0378*/ 	.word	0x0000b020


	//   ....[20]....
        /*037c*/ 	.word	0x0000c320


	//   ....[21]....
        /*0380*/ 	.word	0x0000c380


	//   ....[22]....
        /*0384*/ 	.word	0x0000c3c0


	//   ....[23]....
        /*0388*/ 	.word	0x0000c3f0


	//   ....[24]....
        /*038c*/ 	.word	0x0000c880


	//   ....[25]....
        /*0390*/ 	.word	0x0000c8c0


	//   ....[26]....
        /*0394*/ 	.word	0x0000c9a0


	//   ....[27]....
        /*0398*/ 	.word	0x0000c9c0


	//   ....[28]....
        /*039c*/ 	.word	0x0000ca80


	//   ....[29]....
        /*03a0*/ 	.word	0x0000caa0


	//   ....[30]....
        /*03a4*/ 	.word	0x0000cb70


	//   ....[31]....
        /*03a8*/ 	.word	0x0000cbb0


	//   ....[32]....
        /*03ac*/ 	.word	0x0000d600


	//   ....[33]....
        /*03b0*/ 	.word	0x0000e030


	//   ....[34]....
        /*03b4*/ 	.word	0x0000e040


	//   ....[35]....
        /*03b8*/ 	.word	0x0000e080


	//   ....[36]....
        /*03bc*/ 	.word	0x0000e0c0


	//   ....[37]....
        /*03c0*/ 	.word	0x0000e190


	//   ....[38]....
        /*03c4*/ 	.word	0x0000e1a0


	//   ....[39]....
        /*03c8*/ 	.word	0x0000e220


	//   ....[40]....
        /*03cc*/ 	.word	0x0000e230


	//   ....[41]....
        /*03d0*/ 	.word	0x0000e2b0


	//   ....[42]....
        /*03d4*/ 	.word	0x0000e2c0


	//   ....[43]....
        /*03d8*/ 	.word	0x0000e340


	//   ....[44]....
        /*03dc*/ 	.word	0x0000e350


	//   ....[45]....
        /*03e0*/ 	.word	0x0000e3d0


	//   ....[46]....
        /*03e4*/ 	.word	0x0000e3e0


	//   ....[47]....
        /*03e8*/ 	.word	0x0000e3f0


	//   ....[48]....
        /*03ec*/ 	.word	0x0000e430


	//   ....[49]....
        /*03f0*/ 	.word	0x00010900


	//   ....[50]....
        /*03f4*/ 	.word	0x00010df0


	//   ....[51]....
        /*03f8*/ 	.word	0x00010f60


	//   ....[52]....
        /*03fc*/ 	.word	0x00010fc0


	//   ....[53]....
        /*0400*/ 	.word	0x00011110


	//   ....[54]....
        /*0404*/ 	.word	0x00011160


	//   ....[55]....
        /*0408*/ 	.word	0x00011290


	//   ....[56]....
        /*040c*/ 	.word	0x000112e0


	//   ....[57]....
        /*0410*/ 	.word	0x000113f0


	//   ....[58]....
        /*0414*/ 	.word	0x00011440


	//   ....[59]....
        /*0418*/ 	.word	0x00011550


	//   ....[60]....
        /*041c*/ 	.word	0x000115a0


	//   ....[61]....
        /*0420*/ 	.word	0x000116b0


	//   ....[62]....
        /*0424*/ 	.word	0x00011700


	//   ....[63]....
        /*0428*/ 	.word	0x00011800


	//   ....[64]....
        /*042c*/ 	.word	0x00011850


	//   ....[65]....
        /*0430*/ 	.word	0x00011940


	//   ....[66]....
        /*0434*/ 	.word	0x00011990


	//   ....[67]....
        /*0438*/ 	.word	0x00011d30


	//----- nvinfo : EIATTR_REG_RECONFIG
	.align		4
.L_941:
        /*043c*/ 	.byte	0x01, 0x54
	.zero		2


	//----- nvinfo : EIATTR_SYSCALL_OFFSETS
	.align		4
        /*0440*/ 	.byte	0x04, 0x46
        /*0442*/ 	.short	(.L_943 - .L_942)


	//   ....[0]....
.L_942:
        /*0444*/ 	.word	0x00001160


	//   ....[1]....
        /*0448*/ 	.word	0x0000d210


	//   ....[2]....
        /*044c*/ 	.word	0x0000d350


	//   ....[3]....
        /*0450*/ 	.word	0x0000d440


	//   ....[4]....
        /*0454*/ 	.word	0x0000dbf0


	//----- nvinfo : EIATTR_MBARRIER_INSTR_OFFSETS
	.align		4
.L_943:
        /*0458*/ 	.byte	0x04, 0x39
        /*045a*/ 	.short	(.L_945 - .L_944)


	//   ....[0]....
.L_944:
        /*045c*/ 	.word	0x00000250
        /*0460*/ 	.word	0x000000ff
        /*0464*/ 	.word	0x00034800
        /*0468*/ 	.short	0x0100
        /*046a*/ 	.byte	0x08
	.zero		1


	//   ....[1]....
        /*046c*/ 	.word	0x00000260
        /*0470*/ 	.word	0x000000ff
        /*0474*/ 	.word	0x00034820
        /*0478*/ 	.short	0x0100
        /*047a*/ 	.byte	0x08
	.zero		1


	//   ....[2]....
        /*047c*/ 	.word	0x00000350
        /*0480*/ 	.word	0x000000ff
        /*0484*/ 	.word	0x00034830
        /*0488*/ 	.short	0x0100
        /*048a*/ 	.byte	0x08
	.zero		1


	//   ....[3]....
        /*048c*/ 	.word	0x00000360
        /*0490*/ 	.word	0x000000ff
        /*0494*/ 	.word	0x00034840
        /*0498*/ 	.short	0x0100
        /*049a*/ 	.byte	0x08
	.zero		1


	//   ....[4]....
        /*049c*/ 	.word	0x00000370
        /*04a0*/ 	.word	0x000000ff
        /*04a4*/ 	.word	0x00034838
        /*04a8*/ 	.short	0x0100
        /*04aa*/ 	.byte	0x08
	.zero		1


	//   ....[5]....
        /*04ac*/ 	.word	0x00000380
        /*04b0*/ 	.word	0x000000ff
        /*04b4*/ 	.word	0x00034848
        /*04b8*/ 	.short	0x0100
        /*04ba*/ 	.byte	0x08
	.zero		1


	//   ....[6]....
        /*04bc*/ 	.word	0x000004b0
        /*04c0*/ 	.word	0x000000ff
        /*04c4*/ 	.word	0x00034850
        /*04c8*/ 	.short	0x0100
        /*04ca*/ 	.byte	0x08
	.zero		1


	//   ....[7]....
        /*04cc*/ 	.word	0x000004c0
        /*04d0*/ 	.word	0x000000ff
        /*04d4*/ 	.word	0x00034860
        /*04d8*/ 	.short	0x0100
        /*04da*/ 	.byte	0x08
	.zero		1


	//   ....[8]....
        /*04dc*/ 	.word	0x000004d0
        /*04e0*/ 	.word	0x000000ff
        /*04e4*/ 	.word	0x00034858
        /*04e8*/ 	.short	0x0100
        /*04ea*/ 	.byte	0x08
	.zero		1


	//   ....[9]....
        /*04ec*/ 	.word	0x000004e0
        /*04f0*/ 	.word	0x000000ff
        /*04f4*/ 	.word	0x00034868
        /*04f8*/ 	.short	0x0100
        /*04fa*/ 	.byte	0x08
	.zero		1


	//   ....[10]....
        /*04fc*/ 	.word	0x000005d0
        /*0500*/ 	.word	0x000000ff
        /*0504*/ 	.word	0x00034870
        /*0508*/ 	.short	0x0100
        /*050a*/ 	.byte	0x06
	.zero		1


	//   ....[11]....
        /*050c*/ 	.word	0x000005e0
        /*0510*/ 	.word	0x000000ff
        /*0514*/ 	.word	0x00034880
        /*0518*/ 	.short	0x0100
        /*051a*/ 	.byte	0x06
	.zero		1


	//   ....[12]....
        /*051c*/ 	.word	0x000005f0
        /*0520*/ 	.word	0x000000ff
        /*0524*/ 	.word	0x00034878
        /*0528*/ 	.short	0x0100
        /*052a*/ 	.byte	0x06
	.zero		1


	//   ....[13]....
        /*052c*/ 	.word	0x00000600
        /*0530*/ 	.word	0x000000ff
        /*0534*/ 	.word	0x00034888
        /*0538*/ 	.short	0x0100
        /*053a*/ 	.byte	0x06
	.zero		1


	//   ....[14]....
        /*053c*/ 	.word	0x00000730
        /*0540*/ 	.word	0x000000ff
        /*0544*/ 	.word	0x00034890
        /*0548*/ 	.short	0x0100
        /*054a*/ 	.byte	0x08
	.zero		1


	//   ....[15]....
        /*054c*/ 	.word	0x00000740
        /*0550*/ 	.word	0x000000ff
        /*0554*/ 	.word	0x000348a0
        /*0558*/ 	.short	0x0100
        /*055a*/ 	.byte	0x08
	.zero		1


	//   ....[16]....
        /*055c*/ 	.word	0x00000750
        /*0560*/ 	.word	0x000000ff
        /*0564*/ 	.word	0x00034898
        /*0568*/ 	.short	0x0100
        /*056a*/ 	.byte	0x08
	.zero		1


	//   ....[17]....
        /*056c*/ 	.word	0x00000760
        /*0570*/ 	.word	0x000000ff
        /*0574*/ 	.word	0x000348a8
        /*0578*/ 	.short	0x0100
        /*057a*/ 	.byte	0x08
	.zero		1


	//   ....[18]....
        /*057c*/ 	.word	0x00000890
        /*0580*/ 	.word	0x000000ff
        /*0584*/ 	.word	0x000348b0
        /*0588*/ 	.short	0x0100
        /*058a*/ 	.byte	0x08
	.zero		1


	//   ....[19]....
        /*058c*/ 	.word	0x000008a0
        /*0590*/ 	.word	0x000000ff
        /*0594*/ 	.word	0x000348c0
        /*0598*/ 	.short	0x0100
        /*059a*/ 	.byte	0x08
	.zero		1


	//   ....[20]....
        /*059c*/ 	.word	0x000008b0
        /*05a0*/ 	.word	0x000000ff
        /*05a4*/ 	.word	0x000348b8
        /*05a8*/ 	.short	0x0100
        /*05aa*/ 	.byte	0x08
	.zero		1


	//   ....[21]....
        /*05ac*/ 	.word	0x000008c0
        /*05b0*/ 	.word	0x000000ff
        /*05b4*/ 	.word	0x000348c8
        /*05b8*/ 	.short	0x0100
        /*05ba*/ 	.byte	0x08
	.zero		1


	//   ....[22]....
        /*05bc*/ 	.word	0x000011a0
        /*05c0*/ 	.word	0x000000ff
        /*05c4*/ 	.word	0x00034800
        /*05c8*/ 	.short	0x010a
        /*05ca*/ 	.byte	0x3d
	.zero		1


	//   ....[23]....
        /*05cc*/ 	.word	0x00001230
        /*05d0*/ 	.word	0x0000000b
        /*05d4*/ 	.word	0x00034830
        /*05d8*/ 	.short	0x010a
        /*05da*/ 	.byte	0x3f
	.zero		1


	//   ....[24]....
        /*05dc*/ 	.word	0x000012b0
        /*05e0*/ 	.word	0x0000000b
        /*05e4*/ 	.word	0x00034830
        /*05e8*/ 	.short	0x010a
        /*05ea*/ 	.byte	0x3f
	.zero		1


	//   ....[25]....
        /*05ec*/ 	.word	0x00004560
        /*05f0*/ 	.word	0x0000000b
        /*05f4*/ 	.word	0x00000000
        /*05f8*/ 	.short	0x0101
        /*05fa*/ 	.byte	0x3f
	.zero		1


	//   ....[26]....
        /*05fc*/ 	.word	0x00006320
        /*0600*/ 	.word	0x000000ff
        /*0604*/ 	.word	0x00034830
        /*0608*/ 	.short	0x010a
        /*060a*/ 	.byte	0x06
	.zero		1


	//   ....[27]....
        /*060c*/ 	.word	0x00006360
        /*0610*/ 	.word	0x000000ff
        /*0614*/ 	.word	0x00034830
        /*0618*/ 	.short	0x010a
        /*061a*/ 	.byte	0x06
	.zero		1


	//   ....[28]....
        /*061c*/ 	.word	0x00008a30
        /*0620*/ 	.word	0x000000ff
        /*0624*/ 	.word	0x00034850
        /*0628*/ 	.short	0x010a
        /*062a*/ 	.byte	0x06
	.zero		1


	//   ....[29]....
        /*062c*/ 	.word	0x00008a70
        /*0630*/ 	.word	0x000000ff
        /*0634*/ 	.word	0x00034850
        /*0638*/ 	.short	0x010a
        /*063a*/ 	.byte	0x06
	.zero		1


	//   ....[30]....
        /*063c*/ 	.word	0x0000a120
        /*0640*/ 	.word	0x00000083
        /*0644*/ 	.word	0x00000000
        /*0648*/ 	.short	0x0101
        /*064a*/ 	.byte	0x3f
	.zero		1


	//   ....[31]....
        /*064c*/ 	.word	0x0000a200
        /*0650*/ 	.word	0x0000007b
        /*0654*/ 	.word	0x00000000
        /*0658*/ 	.short	0x0101
        /*065a*/ 	.byte	0x3f
	.zero		1


	//   ....[32]....
        /*065c*/ 	.word	0x0000ae00
        /*0660*/ 	.word	0x000000ff
        /*0664*/ 	.word	0x00034850
        /*0668*/ 	.short	0x010a
        /*066a*/ 	.byte	0x08
	.zero		1


	//   ....[33]....
        /*066c*/ 	.word	0x0000ae40
        /*0670*/ 	.word	0x000000ff
        /*0674*/ 	.word	0x00034850
        /*0678*/ 	.short	0x010a
        /*067a*/ 	.byte	0x08
	.zero		1


	//   ....[34]....
        /*067c*/ 	.word	0x0000bc70
        /*0680*/ 	.word	0x00000068
        /*0684*/ 	.word	0x00000000
        /*0688*/ 	.short	0x0101
        /*068a*/ 	.byte	0x3f
	.zero		1


	//   ....[35]....
        /*068c*/ 	.word	0x0000c8a0
        /*0690*/ 	.word	0x000000ff
        /*0694*/ 	.word	0x00000000
        /*0698*/ 	.short	0x0101
        /*069a*/ 	.byte	0x3d
	.zero		1


	//   ....[36]....
        /*069c*/ 	.word	0x0000d840
        /*06a0*/ 	.word	0x00000000
        /*06a4*/ 	.word	0x00034840
        /*06a8*/ 	.short	0x010a
        /*06aa*/ 	.byte	0x3f
	.zero		1


	//   ....[37]....
        /*06ac*/ 	.word	0x0000e540
        /*06b0*/ 	.word	0x000000ff
        /*06b4*/ 	.word	0x00034800
        /*06b8*/ 	.short	0x0107
        /*06ba*/ 	.byte	0x24
	.zero		1


	//   ....[38]....
        /*06bc*/ 	.word	0x0000e5b0
        /*06c0*/ 	.word	0x000000ff
        /*06c4*/ 	.word	0x00034800
        /*06c8*/ 	.short	0x0101
        /*06ca*/ 	.byte	0x24
	.zero		1


	//   ....[39]....
        /*06cc*/ 	.word	0x0000e5e0
        /*06d0*/ 	.word	0x000000ff
        /*06d4*/ 	.word	0x00034820
        /*06d8*/ 	.short	0x010a
        /*06da*/ 	.byte	0x24
	.zero		1


	//   ....[40]....
        /*06dc*/ 	.word	0x0000e910
        /*06e0*/ 	.word	0x00000003
        /*06e4*/ 	.word	0x00034840
        /*06e8*/ 	.short	0x010a
        /*06ea*/ 	.byte	0x3f
	.zero		1


	//   ....[41]....
        /*06ec*/ 	.word	0x0000eca0
        /*06f0*/ 	.word	0x00000003
        /*06f4*/ 	.word	0x00000060
        /*06f8*/ 	.short	0x010a
        /*06fa*/ 	.byte	0x3f
	.zero		1


	//   ....[42]....
        /*06fc*/ 	.word	0x0000f300
        /*0700*/ 	.word	0x00000003
        /*0704*/ 	.word	0x00034840
        /*0708*/ 	.short	0x010a
        /*070a*/ 	.byte	0x3f
	.zero		1


	//   ....[43]....
        /*070c*/ 	.word	0x0000f690
        /*0710*/ 	.word	0x00000002
        /*0714*/ 	.word	0x00000060
        /*0718*/ 	.short	0x010a
        /*071a*/ 	.byte	0x3f
	.zero		1


	//   ....[44]....
        /*071c*/ 	.word	0x0000fc30
        /*0720*/ 	.word	0x00000002
        /*0724*/ 	.word	0x00034840
        /*0728*/ 	.short	0x010a
        /*072a*/ 	.byte	0x3f
	.zero		1


	//   ....[45]....
        /*072c*/ 	.word	0x0000ffc0
        /*0730*/ 	.word	0x00000002
        /*0734*/ 	.word	0x00000060
        /*0738*/ 	.short	0x010a
        /*073a*/ 	.byte	0x3f
	.zero		1


	//   ....[46]....
        /*073c*/ 	.word	0x00010400
        /*0740*/ 	.word	0x00000000
        /*0744*/ 	.word	0x00034860
        /*0748*/ 	.short	0x010a
        /*074a*/ 	.byte	0x3f
	.zero		1


	//   ....[47]....
        /*074c*/ 	.word	0x00010880
        /*0750*/ 	.word	0x00000000
        /*0754*/ 	.word	0x00034820
        /*0758*/ 	.short	0x010a
        /*075a*/ 	.byte	0x3f
	.zero		1


	//   ....[48]....
        /*075c*/ 	.word	0x00010a50
        /*0760*/ 	.word	0x00000006
        /*0764*/ 	.word	0x00000000
        /*0768*/ 	.short	0x010a
        /*076a*/ 	.byte	0x3f
	.zero		1


	//   ....[49]....
        /*076c*/ 	.word	0x00010aa0
        /*0770*/ 	.word	0x00000003
        /*0774*/ 	.word	0x00000000
        /*0778*/ 	.short	0x010a
        /*077a*/ 	.byte	0x3f
	.zero		1


	//   ....[50]....
        /*077c*/ 	.word	0x00010b00
        /*0780*/ 	.word	0x00000012
        /*0784*/ 	.word	0x00000000
        /*0788*/ 	.short	0x010a
        /*078a*/ 	.byte	0x3f
	.zero		1


	//   ....[51]....
        /*078c*/ 	.word	0x00010b30
        /*0790*/ 	.word	0x00000003
        /*0794*/ 	.word	0x00000000
        /*0798*/ 	.short	0x010a
        /*079a*/ 	.byte	0x3f
	.zero		1


	//   ....[52]....
        /*079c*/ 	.word	0x00010ba0
        /*07a0*/ 	.word	0x00000003
        /*07a4*/ 	.word	0x00034800
        /*07a8*/ 	.short	0x010a
        /*07aa*/ 	.byte	0x3f
	.zero		1


	//   ....[53]....
        /*07ac*/ 	.word	0x00010bf0
        /*07b0*/ 	.word	0x0000000b
        /*07b4*/ 	.word	0x00034830
        /*07b8*/ 	.short	0x010a
        /*07ba*/ 	.byte	0x3f
	.zero		1


	//   ....[54]....
        /*07bc*/ 	.word	0x00010c50
        /*07c0*/ 	.word	0x0000000a
        /*07c4*/ 	.word	0x00034830
        /*07c8*/ 	.short	0x010a
        /*07ca*/ 	.byte	0x3f
	.zero		1


	//   ....[55]....
        /*07cc*/ 	.word	0x00010cb0
        /*07d0*/ 	.word	0x0000000a
        /*07d4*/ 	.word	0x00034850
        /*07d8*/ 	.short	0x010a
        /*07da*/ 	.byte	0x3f
	.zero		1


	//   ....[56]....
        /*07dc*/ 	.word	0x00010d10
        /*07e0*/ 	.word	0x00000005
        /*07e4*/ 	.word	0x00034850
        /*07e8*/ 	.short	0x010a
        /*07ea*/ 	.byte	0x3f
	.zero		1


	//   ....[57]....
        /*07ec*/ 	.word	0x00010eb0
        /*07f0*/ 	.word	0x00000000
        /*07f4*/ 	.word	0x00034840
        /*07f8*/ 	.short	0x010a
        /*07fa*/ 	.byte	0x3f
	.zero		1


	//   ....[58]....
        /*07fc*/ 	.word	0x000119d0
        /*0800*/ 	.word	0x0000000b
        /*0804*/ 	.word	0x00034820
        /*0808*/ 	.short	0x010a
        /*080a*/ 	.byte	0x3f
	.zero		1


	//   ....[59]....
        /*080c*/ 	.word	0x00011a20
        /*0810*/ 	.word	0x00000003
        /*0814*/ 	.word	0x00034840
        /*0818*/ 	.short	0x010a
        /*081a*/ 	.byte	0x3f
	.zero		1


	//   ....[60]....
        /*081c*/ 	.word	0x00011a70
        /*0820*/ 	.word	0x00000003
        /*0824*/ 	.word	0x00000060
        /*0828*/ 	.short	0x010a
        /*082a*/ 	.byte	0x3f
	.zero		1


	//   ....[61]....
        /*082c*/ 	.word	0x00011ac0
        /*0830*/ 	.word	0x00000003
        /*0834*/ 	.word	0x00034840
        /*0838*/ 	.short	0x010a
        /*083a*/ 	.byte	0x3f
	.zero		1


	//   ....[62]....
        /*083c*/ 	.word	0x00011b10
        /*0840*/ 	.word	0x00000002
        /*0844*/ 	.word	0x00000060
        /*0848*/ 	.short	0x010a
        /*084a*/ 	.byte	0x3f
	.zero		1


	//   ....[63]....
        /*084c*/ 	.word	0x00011b60
        /*0850*/ 	.word	0x00000002
        /*0854*/ 	.word	0x00034840
        /*0858*/ 	.short	0x010a
        /*085a*/ 	.byte	0x3f
	.zero		1


	//   ....[64]....
        /*085c*/ 	.word	0x00011bb0
        /*0860*/ 	.word	0x00000002
        /*0864*/ 	.word	0x00000060
        /*0868*/ 	.short	0x010a
        /*086a*/ 	.byte	0x3f
	.zero		1


	//   ....[65]....
        /*086c*/ 	.word	0x00011c00
        /*0870*/ 	.word	0x00000000
        /*0874*/ 	.word	0x00034860
        /*0878*/ 	.short	0x010a
        /*087a*/ 	.byte	0x3f
	.zero		1


	//   ....[66]....
        /*087c*/ 	.word	0x00011c50
        /*0880*/ 	.word	0x00000000
        /*0884*/ 	.word	0x00034820
        /*0888*/ 	.short	0x010a
        /*088a*/ 	.byte	0x3f
	.zero		1


	//   ....[67]....
        /*088c*/ 	.word	0x00011df0
        /*0890*/ 	.word	0x00000006
        /*0894*/ 	.word	0x00000000
        /*0898*/ 	.short	0x010a
        /*089a*/ 	.byte	0x3f
	.zero		1


	//   ....[68]....
        /*089c*/ 	.word	0x00011e40
        /*08a0*/ 	.word	0x00000003
        /*08a4*/ 	.word	0x00000000
        /*08a8*/ 	.short	0x010a
        /*08aa*/ 	.byte	0x3f
	.zero		1


	//   ....[69]....
        /*08ac*/ 	.word	0x00011e90
        /*08b0*/ 	.word	0x00000012
        /*08b4*/ 	.word	0x00000000
        /*08b8*/ 	.short	0x010a
        /*08ba*/ 	.byte	0x3f
	.zero		1


	//----- nvinfo : EIATTR_NUM_MBARRIERS
	.align		4
.L_945:
        /*08bc*/ 	.byte	0x03, 0x38
        /*08be*/ 	.short	0x0016


	//----- nvinfo : EIATTR_EXIT_INSTR_OFFSETS
	.align		4
        /*08c0*/ 	.byte	0x04, 0x1c
        /*08c2*/ 	.short	(.L_947 - .L_946)


	//   ....[0]....
.L_946:
        /*08c4*/ 	.word	0x00000a00


	//   ....[1]....
        /*08c8*/ 	.word	0x0000ccb0


	//   ....[2]....
        /*08cc*/ 	.word	0x00010b80


	//----- nvinfo : EIATTR_MAX_THREADS
	.align		4
.L_947:
        /*08d0*/ 	.byte	0x04, 0x05
        /*08d2*/ 	.short	(.L_949 - .L_948)
.L_948:
        /*08d4*/ 	.word	0x00000180
        /*08d8*/ 	.word	0x00000001
        /*08dc*/ 	.word	0x00000001


	//----- nvinfo : EIATTR_CRS_STACK_SIZE
	.align		4
.L_949:
        /*08e0*/ 	.byte	0x04, 0x1e
        /*08e2*/ 	.short	(.L_951 - .L_950)
.L_950:
        /*08e4*/ 	.word	0x00000000


	//----- nvinfo : EIATTR_CBANK_PARAM_SIZE
	.align		4
.L_951:
        /*08e8*/ 	.byte	0x03, 0x19
        /*08ea*/ 	.short	0x0a70


	//----- nvinfo : EIATTR_PARAM_CBANK
	.align		4
        /*08ec*/ 	.byte	0x04, 0x0a
        /*08ee*/ 	.short	(.L_953 - .L_952)
	.align		4
.L_952:
        /*08f0*/ 	.word	index@(.nv.constant0._ZN7cutlass13device_kernelIN5flash11enable_sm90INS1_16FlashAttnFwdSm90INS1_25CollectiveMainloopFwdSm90ILi2EN4cute5tupleIJNS5_1CILi1EEES8_S8_EEENS6_IJNS7_ILi128EEENS7_ILi176EEESA_EEELi128ENS_6half_tEfNS_4arch4Sm90ELb0ELb0ELb0ELb0ELb0ELb0ELb0ELb1ELb1ELb1ELb0ELb0EEENS1_21CollectiveEpilogueFwdINS6_IJSA_SA_SB_EEES9_SD_SF_Li256ELb0ELb1ELb0ELb0EEENS1_29StaticPersistentTileSchedulerILb0EEEEEEEEEvNT_6ParamsE)
        /*08f4*/ 	.short	0x0210
        /*08f6*/ 	.short	0x0a70


	//----- nvinfo : EIATTR_SW_WAR
	.align		4
.L_953:
        /*08f8*/ 	.byte	0x04, 0x36
        /*08fa*/ 	.short	(.L_955 - .L_954)
.L_954:
        /*08fc*/ 	.word	0x00000008
.L_955:


//--------------------- .nv.info._ZN7cutlass13device_kernelIN5flash11enable_sm90INS1_16FlashAttnFwdSm90INS1_25CollectiveMainloopFwdSm90ILi2EN4cute5tupleIJNS5_1CILi2EEENS7_ILi1EEES9_EEENS6_IJNS7_ILi128EEENS7_ILi176EEESB_EEELi128ENS_6half_tEfNS_4arch4Sm90ELb0ELb0ELb0ELb0ELb0ELb0ELb0ELb1ELb1ELb1ELb0ELb0EEENS1_21CollectiveEpilogueFwdINS6_IJSB_SB_SC_EEESA_SE_SG_Li256ELb0ELb1ELb0ELb0EEENS1_29StaticPersistentTileSchedulerILb0EEEEEEEEEvNT_6ParamsE --------------------------
	.section	.nv.info._ZN7cutlass13device_kernelIN5flash11enable_sm90INS1_16FlashAttnFwdSm90INS1_25CollectiveMainloopFwdSm90ILi2EN4cute5tupleIJNS5_1CILi2EEENS7_ILi1EEES9_EEENS6_IJNS7_ILi128EEENS7_ILi176EEESB_EEELi128ENS_6half_tEfNS_4arch4Sm90ELb0ELb0ELb0ELb0ELb0ELb0ELb0ELb1ELb1ELb1ELb0ELb0EEENS1_21CollectiveEpilogueFwdINS6_IJSB_SB_SC_EEESA_SE_SG_Li256ELb0ELb1ELb0ELb0EEENS1_29StaticPersistentTileSchedulerILb0EEEEEEEEEvNT_6ParamsE,"",@"SHT_CUDA_INFO"
	.sectionflags	@""
	.align	4


	//----- nvinfo : EIATTR_CUDA_API_VERSION
	.align		4
        /*0000*/ 	.byte	0x04, 0x37
        /*0002*/ 	.short	(.L_957 - .L_956)
.L_956:
        /*0004*/ 	.word	0x00000082


	//----- nvinfo : EIATTR_KPARAM_INFO
	.align		4
.L_957:
        /*0008*/ 	.byte	0x04, 0x17
        /*000a*/ 	.short	(.L_959 - .L_958)
.L_958:
        /*000c*/ 	.word	0x00000000
        /*0010*/ 	.short	0x0000
        /*0012*/ 	.short	0x0070
        /*0014*/ 	.byte	0x00, 0xf0, 0x01, 0x28


	//----- nvinfo : EIATTR_SPARSE_MMA_MASK
	.align		4
.L_959:
        /*0018*/ 	.byte	0x03, 0x50
        /*001a*/ 	.short	0x0000


	//----- nvinfo : EIATTR_MAXREG_COUNT
	.align		4
        /*001c*/ 	.byte	0x03, 0x1b
        /*001e*/ 	.short	0x00a8


	//----- nvinfo : EIATTR_NUM_BARRIERS
	.align		4
        /*0020*/ 	.byte	0x02, 0x4c
        /*0022*/ 	.byte	0x10
	.zero		1


	//----- nvinfo : EIATTR_EXTERNS
	.align		4
        /*0024*/ 	.byte	0x04, 0x0f
        /*0026*/ 	.short	(.L_961 - .L_960)


	//   ....[0]....
	.align		4
.L_960:
        /*0028*/ 	.word	index@(__assertfail)


	//----- nvinfo : EIATTR_ANNOTATIONS
	.align		4
.L_961:
        /*002c*/ 	.byte	0x04, 0x55
        /*002e*/ 	.short	(.L_963 - .L_962)


	//   ....[0]....
.L_962:
        /* <DEDUP_REMOVED lines=34> */


	//----- nvinfo : EIATTR_MERCURY_ISA_VERSION
	.align		4
.L_963:
        /*0238*/ 	.byte	0x03, 0x5f
        /*023a*/ 	.short	0x0101


	//----- nvinfo : EIATTR_INT_WARP_WIDE_INSTR_OFFSETS
	.align		4
        /*023c*/ 	.byte	0x04, 0x31
        /*023e*/ 	.short	(.L_965 - .L_964)


	//   ....[0]....
.L_964:
        /*0240*/ 	.word	0x00000120


	//   ....[1]....
        /*0244*/ 	.word	0x000001c0


	//   ....[2]....
        /*0248*/ 	.word	0x00000230


	//----- nvinfo : EIATTR_COOP_GROUP_MASK_REGIDS
	.align		4
.L_965:
        /*024c*/ 	.byte	0x04, 0x29
        /*024e*/ 	.short	(.L_967 - .L_966)


	//   ....[0]....
.L_966:
        /*0250*/ 	.word	0xffffffff


	//   ....[1]....
        /*0254*/ 	.word	0xffffffff


	//   ....[2]....
        /*0258*/ 	.word	0xffffffff


	//   ....[3]....
        /*025c*/ 	.word	0xffffffff


	//   ....[4]....
        /*0260*/ 	.word	0xffffffff


	//   ....[5]....
        /*0264*/ 	.word	0xffffffff


	//   ....[6]....
        /*0268*/ 	.word	0xffffffff


	//   ....[7]....
        /*026c*/ 	.word	0xffffffff


	//   ....[8]....
        /*0270*/ 	.word	0xffffffff


	//   ....[9]....
        /*0274*/ 	.word	0xffffffff


	//   ....[10]....
        /*0278*/ 	.word	0xffffffff


	//   ....[11]....
        /*027c*/ 	.word	0xffffffff


	//   ....[12]....
        /*0280*/ 	.word	0xffffffff


	//   ....[13]....
        /*0284*/ 	.word	0xffffffff


	//   ....[14]....
        /*0288*/ 	.word	0xffffffff


	//   ....[15]....
        /*028c*/ 	.word	0xffffffff


	//   ....[16]....
        /*0290*/ 	.word	0xffffffff


	//   ....[17]....
        /*0294*/ 	.word	0xffffffff


	//   ....[18]....
        /*0298*/ 	.word	0xffffffff


	//   ....[19]....
        /*029c*/ 	.word	0xffffffff


	//   ....[20]....
        /*02a0*/ 	.word	0xffffffff


	//   ....[21]....
        /*02a4*/ 	.word	0xffffffff


	//   ....[22]....
        /*02a8*/ 	.word	0xffffffff


	//   ....[23]....
        /*02ac*/ 	.word	0xffffffff


	//   ....[24]....
        /*02b0*/ 	.word	0xffffffff


	//   ....[25]....
        /*02b4*/ 	.word	0xffffffff


	//   ....[26]....
        /*02b8*/ 	.word	0xffffffff


	//   ....[27]....
        /*02bc*/ 	.word	0xffffffff


	//   ....[28]....
        /*02c0*/ 	.word	0xffffffff


	//   ....[29]....
        /*02c4*/ 	.word	0xffffffff


	//   ....[30]....
        /*02c8*/ 	.word	0xffffffff


	//   ....[31]....
        /*02cc*/ 	.word	0xffffffff


	//   ....[32]....
        /*02d0*/ 	.word	0xffffffff


	//   ....[33]....
        /*02d4*/ 	.word	0xffffffff


	//   ....[34]....
        /*02d8*/ 	.word	0xffffffff


	//   ....[35]....
        /*02dc*/ 	.word	0xffffffff


	//   ....[36]....
        /*02e0*/ 	.word	0xffffffff


	//   ....[37]....
        /*02e4*/ 	.word	0xffffffff


	//   ....[38]....
        /*02e8*/ 	.word	0xffffffff


	//   ....[39]....
        /*02ec*/ 	.word	0xffffffff


	//   ....[40]....
        /*02f0*/ 	.word	0xffffffff


	//   ....[41]....
        /*02f4*/ 	.word	0xffffffff


	//   ....[42]....
        /*02f8*/ 	.word	0xffffffff


	//   ....[43]....
        /*02fc*/ 	.word	0xffffffff


	//   ....[44]....
        /*0300*/ 	.word	0xffffffff


	//   ....[45]....
        /*0304*/ 	.word	0xffffffff


	//   ....[46]....
        /*0308*/ 	.word	0xffffffff


	//   ....[47]....
        /*030c*/ 	.word	0xffffffff


	//   ....[48]....
        /*0310*/ 	.word	0xffffffff


	//   ....[49]....
        /*0314*/ 	.word	0xffffffff


	//   ....[50]....
        /*0318*/ 	.word	0xffffffff


	//   ....[51]....
        /*031c*/ 	.word	0x0500000f


	//   ....[52]....
        /*0320*/ 	.word	0x0500000f


	//   ....[53]....
        /*0324*/ 	.word	0x0500000f


	//   ....[54]....
        /*0328*/ 	.word	0x0500000f


	//   ....[55]....
        /*032c*/ 	.word	0x0500000f


	//   ....[56]....
        /*0330*/ 	.word	0x0500000f


	//   ....[57]....
        /*0334*/ 	.word	0x0500000f


	//   ....[58]....
        /*0338*/ 	.word	0x0500000f


	//   ....[59]....
        /*033c*/ 	.word	0x0500000f


	//   ....[60]....
        /*0340*/ 	.word	0x0500000f


	//   ....[61]....
        /*0344*/ 	.word	0x0500000f


	//   ....[62]....
        /*0348*/ 	.word	0x0500000f


	//   ....[63]....
        /*034c*/ 	.word	0x0500000f


	//   ....[64]....
        /*0350*/ 	.word	0x0500000f


	//   ....[65]....
        /*0354*/ 	.word	0x0500000f


	//   ....[66]....
        /*0358*/ 	.word	0x0500000f


	//   ....[67]....
        /*035c*/ 	.word	0x0500000f


	//   ....[68]....
        /*0360*/ 	.word	0x0500000f


	//----- nvinfo : EIATTR_COOP_GROUP_INSTR_OFFSETS
	.align		4
.L_967:
        /*0364*/ 	.byte	0x04, 0x28
        /*0366*/ 	.short	(.L_969 - .L_968)


	//   ....[0]....
.L_968:
        /*0368*/ 	.word	0x00000060


	//   ....[1]....
        /*036c*/ 	.word	0x00000130


	//   ....[2]....
        /*0370*/ 	.word	0x000001d0


	//   ....[3]....
        /*0374*/ 	.word	0x000003b0


	//   ....[4]....
        /*0378*/ 	.word	0x000005e0


	//   ....[5]....
        /*037c*/ 	.word	0x00000810


	//   ....[6]....
        /*0380*/ 	.word	0x00000aa0


	//   ....[7]....
        /*0384*/ 	.word	0x00000dc0


	//   ....[8]....
        /*0388*/ 	.word	0x000012b0


	//   ....[9]....
        /*038c*/ 	.word	0x000049c0


	//   ....[10]....
        /*0390*/ 	.word	0x00004a80


	//   ....[11]....
        /*0394*/ 	.word	0x00005200


	//   ....[12]....
        /*0398*/ 	.word	0x00005260


	//   ....[13]....
        /*039c*/ 	.word	0x000096a0


	//   ....[14]....
        /*03a0*/ 	.word	0x000096b0


	//   ....[15]....
        /*03a4*/ 	.word	0x000096f0


	//   ....[16]....
        /*03a8*/ 	.word	0x00009700


	//   ....[17]....
        /*03ac*/ 	.word	0x0000b140


	//   ....[18]....
        /*03b0*/ 	.word	0x0000b170


	//   ....[19]....
        /*03b4*/ 	.word	0x0000b240


	//   ....[20]....
        /*03b8*/ 	.word	0x0000b250


	//   ....[21]....
        /*03bc*/ 	.word	0x0000c490


	//   ....[22]....
        /*03c0*/ 	.word	0x0000c4c0


	//   ....[23]....
        /*03c4*/ 	.word	0x0000c4f0


	//   ....[24]....
        /*03c8*/ 	.word	0x0000c520


	//   ....[25]....
        /*03cc*/ 	.word	0x0000cbb0


	//   ....[26]....
        /*03d0*/ 	.word	0x0000cbe0


	//   ....[27]....
        /*03d4*/ 	.word	0x0000ccc0


	//   ....[28]....
        /*03d8*/ 	.word	0x0000cce0


	//   ....[29]....
        /*03dc*/ 	.word	0x0000cda0


	//   ....[30]....
        /*03e0*/ 	.word	0x0000cdc0


	//   ....[31]....
        /*03e4*/ 	.word	0x0000ce90


	//   ....[32]....
        /*03e8*/ 	.word	0x0000ced0


	//   ....[33]....
        /*03ec*/ 	.word	0x0000d9c0


	//   ....[34]....
        /*03f0*/ 	.word	0x0000e490


	//   ....[35]....
        /*03f4*/ 	.word	0x0000e4c0


	//   ....[36]....
        /*03f8*/ 	.word	0x0000e590


	//   ....[37]....
        /*03fc*/ 	.word	0x0000e5a0


	//   ....[38]....
        /*0400*/ 	.word	0x0000e630


	//   ....[39]....
        /*0404*/ 	.word	0x0000e640


	//   ....[40]....
        /*0408*/ 	.word	0x0000e6d0


	//   ....[41]....
        /*040c*/ 	.word	0x0000e6e0


	//   ....[42]....
        /*0410*/ 	.word	0x0000e770


	//   ....[43]....
        /*0414*/ 	.word	0x0000e780


	//   ....[44]....
        /*0418*/ 	.word	0x0000e810


	//   ....[45]....
        /*041c*/ 	.word	0x0000e820


	//   ....[46]....
        /*0420*/ 	.word	0x0000e8b0


	//   ....[47]....
        /*0424*/ 	.word	0x0000e8c0


	//   ....[48]....
        /*0428*/ 	.word	0x0000e8d0


	//   ....[49]....
        /*042c*/ 	.word	0x0000e920


	//   ....[50]....
        /*0430*/ 	.word	0x00011210


	//   ....[51]....
        /*0434*/ 	.word	0x00011700


	//   ....[52]....
        /*0438*/ 	.word	0x00011870


	//   ....[53]....
        /*043c*/ 	.word	0x000118d0


	//   ....[54]....
        /*0440*/ 	.word	0x00011a50


	//   ....[55]....
        /*0444*/ 	.word	0x00011aa0


	//   ....[56]....
        /*0448*/ 	.word	0x00011bc0


	//   ....[57]....
        /*044c*/ 	.word	0x00011c10


	//   ....[58]....
        /*0450*/ 	.word	0x00011d30


	//   ....[59]....
        /*0454*/ 	.word	0x00011d80


	//   ....[60]....
        /*0458*/ 	.word	0x00011ea0


	//   ....[61]....
        /*045c*/ 	.word	0x00011ef0


	//   ....[62]....
        /*0460*/ 	.word	0x00012010


	//   ....[63]....
        /*0464*/ 	.word	0x00012060


	//   ....[64]....
        /*0468*/ 	.word	0x00012180


	//   ....[65]....
        /*046c*/ 	.word	0x000121d0


	//   ....[66]....
        /*0470*/ 	.word	0x000122d0


	//   ....[67]....
        /*0474*/ 	.word	0x00012320


	//   ....[68]....
        /*0478*/ 	.word	0x000126d0


	//----- nvinfo : EIATTR_REG_RECONFIG
	.align		4
.L_969:
        /*047c*/ 	.byte	0x01, 0x54
	.zero		2


	//----- nvinfo : EIATTR_SYSCALL_OFFSETS
	.align		4
        /*0480*/ 	.byte	0x04, 0x46
        /*0482*/ 	.short	(.L_971 - .L_970)


	//   ....[0]....
.L_970:
        /*0484*/ 	.word	0x00001670


	//   ....[1]....
        /*0488*/ 	.word	0x0000d5e0


	//   ....[2]....
        /*048c*/ 	.word	0x0000d720


	//   ....[3]....
        /*0490*/ 	.word	0x0000d810


	//   ....[4]....
        /*0494*/ 	.word	0x0000e050


	//----- nvinfo : EIATTR_MBARRIER_INSTR_OFFSETS
	.align		4
.L_971:
        /*0498*/ 	.byte	0x04, 0x39
        /*049a*/ 	.short	(.L_973 - .L_972)


	//   ....[0]....
.L_972:
        /*049c*/ 	.word	0x00000250
        /*04a0*/ 	.word	0x000000ff
        /*04a4*/ 	.word	0x00034800
        /*04a8*/ 	.short	0x0100
        /*04aa*/ 	.byte	0x08
	.zero		1


	//   ....[1]....
        /*04ac*/ 	.word	0x00000260
        /*04b0*/ 	.word	0x000000ff
        /*04b4*/ 	.word	0x00034820
        /*04b8*/ 	.short	0x0100
        /*04ba*/ 	.byte	0x08
	.zero		1


	//   ....[2]....
        /*04bc*/ 	.word	0x00000350
        /*04c0*/ 	.word	0x000000ff
        /*04c4*/ 	.word	0x00034830
        /*04c8*/ 	.short	0x0100
        /*04ca*/ 	.byte	0x08
	.zero		1


	//   ....[3]....
        /*04cc*/ 	.word	0x00000360
        /*04d0*/ 	.word	0x000000ff
        /*04d4*/ 	.word	0x00034840
        /*04d8*/ 	.short	0x0100
        /*04da*/ 	.byte	0x08
	.zero		1


	//   ....[4]....
        /*04dc*/ 	.word	0x00000370
        /*04e0*/ 	.word	0x000000ff
        /*04e4*/ 	.word	0x00034838
        /*04e8*/ 	.short	0x0100
        /*04ea*/ 	.byte	0x08
	.zero		1


	//   ....[5]....
        /*04ec*/ 	.word	0x00000380
        /*04f0*/ 	.word	0x000000ff
        /*04f4*/ 	.word	0x00034848
        /*04f8*/ 	.short	0x0100
        /*04fa*/ 	.byte	0x08
	.zero		1


	//   ....[6]....
        /*04fc*/ 	.word	0x00000590
        /*0500*/ 	.word	0x000000ff
        /*0504*/ 	.word	0x00034850
        /*0508*/ 	.short	0x0100
        /*050a*/ 	.byte	0x08
	.zero		1


	//   ....[7]....
        /*050c*/ 	.word	0x000005a0
        /*0510*/ 	.word	0x000000ff
        /*0514*/ 	.word	0x00034860
        /*0518*/ 	.short	0x0100
        /*051a*/ 	.byte	0x08
	.zero		1


	//   ....[8]....
        /*051c*/ 	.word	0x000005b0
        /*0520*/ 	.word	0x000000ff
        /*0524*/ 	.word	0x00034858
        /*0528*/ 	.short	0x0100
        /*052a*/ 	.byte	0x08
	.zero		1


	//   ....[9]....
        /*052c*/ 	.word	0x000005c0
        /*0530*/ 	.word	0x000000ff
        /*0534*/ 	.word	0x00034868
        /*0538*/ 	.short	0x0100
        /*053a*/ 	.byte	0x08
	.zero		1


	//   ....[10]....
        /*053c*/ 	.word	0x000007c0
        /*0540*/ 	.word	0x000000ff
        /*0544*/ 	.word	0x00034870
        /*0548*/ 	.short	0x0100
        /*054a*/ 	.byte	0x08
	.zero		1


	//   ....[11]....
        /*054c*/ 	.word	0x000007d0
        /*0550*/ 	.word	0x000000ff
        /*0554*/ 	.word	0x00034880
        /*0558*/ 	.short	0x0100
        /*055a*/ 	.byte	0x08
	.zero		1


	//   ....[12]....
        /*055c*/ 	.word	0x000007e0
        /*0560*/ 	.word	0x000000ff
        /*0564*/ 	.word	0x00034878
        /*0568*/ 	.short	0x0100
        /*056a*/ 	.byte	0x08
	.zero		1


	//   ....[13]....
        /*056c*/ 	.word	0x000007f0
        /*0570*/ 	.word	0x000000ff
        /*0574*/ 	.word	0x00034888
        /*0578*/ 	.short	0x0100
        /*057a*/ 	.byte	0x08
	.zero		1


	//   ....[14]....
        /*057c*/ 	.word	0x00000a50
        /*0580*/ 	.word	0x000000ff
        /*0584*/ 	.word	0x00034890
        /*0588*/ 	.short	0x0100
        /*058a*/ 	.byte	0x08
	.zero		1


	//   ....[15]....
        /*058c*/ 	.word	0x00000a60
        /*0590*/ 	.word	0x000000ff
        /*0594*/ 	.word	0x000348a0
        /*0598*/ 	.short	0x0100
        /*059a*/ 	.byte	0x08
	.zero		1


	//   ....[16]....
        /*059c*/ 	.word	0x00000a70
        /*05a0*/ 	.word	0x000000ff
        /*05a4*/ 	.word	0x00034898
        /*05a8*/ 	.short	0x0100
        /*05aa*/ 	.byte	0x08
	.zero		1


	//   ....[17]....
        /*05ac*/ 	.word	0x00000a80
        /*05b0*/ 	.word	0x000000ff
        /*05b4*/ 	.word	0x000348a8
        /*05b8*/ 	.short	0x0100
        /*05ba*/ 	.byte	0x08
	.zero		1


	//   ....[18]....
        /*05bc*/ 	.word	0x00000d20
        /*05c0*/ 	.word	0x000000ff
        /*05c4*/ 	.word	0x000348b0
        /*05c8*/ 	.short	0x0100
        /*05ca*/ 	.byte	0x08
	.zero		1


	//   ....[19]....
        /*05cc*/ 	.word	0x00000d30
        /*05d0*/ 	.word	0x000000ff
        /*05d4*/ 	.word	0x000348c0
        /*05d8*/ 	.short	0x0100
        /*05da*/ 	.byte	0x08
	.zero		1


	//   ....[20]....
        /*05dc*/ 	.word	0x00000d40
        /*05e0*/ 	.word	0x000000ff
        /*05e4*/ 	.word	0x000348b8
        /*05e8*/ 	.short	0x0100
        /*05ea*/ 	.byte	0x08
	.zero		1


	//   ....[21]....
        /*05ec*/ 	.word	0x00000d50
        /*05f0*/ 	.word	0x000000ff
        /*05f4*/ 	.word	0x000348c8
        /*05f8*/ 	.short	0x0100
        /*05fa*/ 	.byte	0x08
	.zero		1


	//   ....[22]....
        /*05fc*/ 	.word	0x000016b0
        /*0600*/ 	.word	0x000000ff
        /*0604*/ 	.word	0x00034800
        /*0608*/ 	.short	0x010a
        /*060a*/ 	.byte	0x3d
	.zero		1


	//   ....[23]....
        /*060c*/ 	.word	0x00001740
        /*0610*/ 	.word	0x0000000c
        /*0614*/ 	.word	0x00034830
        /*0618*/ 	.short	0x010a
        /*061a*/ 	.byte	0x3f
	.zero		1


	//   ....[24]....
        /*061c*/ 	.word	0x00001780
        /*0620*/ 	.word	0x0000000c
        /*0624*/ 	.word	0x00034830
        /*0628*/ 	.short	0x010a
        /*062a*/ 	.byte	0x3f
	.zero		1


	//   ....[25]....
        /*062c*/ 	.word	0x000059b0
        /*0630*/ 	.word	0x0000000d
        /*0634*/ 	.word	0x00000000
        /*0638*/ 	.short	0x0101
        /*063a*/ 	.byte	0x3f
	.zero		1


	//   ....[26]....
        /*063c*/ 	.word	0x00006570
        /*0640*/ 	.word	0x000000ff
        /*0644*/ 	.word	0x00034830
        /*0648*/ 	.short	0x010a
        /*064a*/ 	.byte	0x06
	.zero		1


	//   ....[27]....
        /*064c*/ 	.word	0x000065b0
        /*0650*/ 	.word	0x000000ff
        /*0654*/ 	.word	0x00034830
        /*0658*/ 	.short	0x010a
        /*065a*/ 	.byte	0x06
	.zero		1


	//   ....[28]....
        /*065c*/ 	.word	0x00008c80
        /*0660*/ 	.word	0x000000ff
        /*0664*/ 	.word	0x00034850
        /*0668*/ 	.short	0x010a
        /*066a*/ 	.byte	0x06
	.zero		1


	//   ....[29]....
        /*066c*/ 	.word	0x00008cc0
        /*0670*/ 	.word	0x000000ff
        /*0674*/ 	.word	0x00034850
        /*0678*/ 	.short	0x010a
        /*067a*/ 	.byte	0x06
	.zero		1


	//   ....[30]....
        /*067c*/ 	.word	0x0000a6f0
        /*0680*/ 	.word	0x0000000c
        /*0684*/ 	.word	0x00000000
        /*0688*/ 	.short	0x0101
        /*068a*/ 	.byte	0x3f
	.zero		1


	//   ....[31]....
        /*068c*/ 	.word	0x0000aa50
        /*0690*/ 	.word	0x0000005b
        /*0694*/ 	.word	0x00000000
        /*0698*/ 	.short	0x0101
        /*069a*/ 	.byte	0x3f
	.zero		1


	//   ....[32]....
        /*069c*/ 	.word	0x0000b0b0
        /*06a0*/ 	.word	0x000000ff
        /*06a4*/ 	.word	0x00034850
        /*06a8*/ 	.short	0x010a
        /*06aa*/ 	.byte	0x07
	.zero		1


	//   ....[33]....
        /*06ac*/ 	.word	0x0000b0f0
        /*06b0*/ 	.word	0x000000ff
        /*06b4*/ 	.word	0x00034850
        /*06b8*/ 	.short	0x010a
        /*06ba*/ 	.byte	0x07
	.zero		1


	//   ....[34]....
        /*06bc*/ 	.word	0x0000b9e0
        /*06c0*/ 	.word	0x00000003
        /*06c4*/ 	.word	0x00000000
        /*06c8*/ 	.short	0x0101
        /*06ca*/ 	.byte	0x3f
	.zero		1


	//   ....[35]....
        /*06cc*/ 	.word	0x0000cb80
        /*06d0*/ 	.word	0x000000ff
        /*06d4*/ 	.word	0x00000000
        /*06d8*/ 	.short	0x0101
        /*06da*/ 	.byte	0x04
	.zero		1


	//   ....[36]....
        /*06dc*/ 	.word	0x0000cbf0
        /*06e0*/ 	.word	0x000000ff
        /*06e4*/ 	.word	0x00000000
        /*06e8*/ 	.short	0x0101
        /*06ea*/ 	.byte	0x3d
	.zero		1


	//   ....[37]....
        /*06ec*/ 	.word	0x0000dbe0
        /*06f0*/ 	.word	0x00000002
        /*06f4*/ 	.word	0x00034840
        /*06f8*/ 	.short	0x010a
        /*06fa*/ 	.byte	0x3f
	.zero		1


	//   ....[38]....
        /*06fc*/ 	.word	0x0000ea30
        /*0700*/ 	.word	0x000000ff
        /*0704*/ 	.word	0x00034800
        /*0708*/ 	.short	0x0107
        /*070a*/ 	.byte	0x24
	.zero		1


	//   ....[39]....
        /*070c*/ 	.word	0x0000eaa0
        /*0710*/ 	.word	0x000000ff
        /*0714*/ 	.word	0x00034800
        /*0718*/ 	.short	0x0101
        /*071a*/ 	.byte	0x24
	.zero		1


	//   ....[40]....
        /*071c*/ 	.word	0x0000eac0
        /*0720*/ 	.word	0x000000ff
        /*0724*/ 	.word	0x00034820
        /*0728*/ 	.short	0x010a
        /*072a*/ 	.byte	0x24
	.zero		1


	//   ....[41]....
        /*072c*/ 	.word	0x0000ede0
        /*0730*/ 	.word	0x00000003
        /*0734*/ 	.word	0x00034840
        /*0738*/ 	.short	0x010a
        /*073a*/ 	.byte	0x3f
	.zero		1


	//   ....[42]....
        /*073c*/ 	.word	0x0000f220
        /*0740*/ 	.word	0x00000002
        /*0744*/ 	.word	0x00034860
        /*0748*/ 	.short	0x010a
        /*074a*/ 	.byte	0x3f
	.zero		1


	//   ....[43]....
        /*074c*/ 	.word	0x0000f8f0
        /*0750*/ 	.word	0x00000003
        /*0754*/ 	.word	0x00034840
        /*0758*/ 	.short	0x010a
        /*075a*/ 	.byte	0x3f
	.zero		1


	//   ....[44]....
        /*075c*/ 	.word	0x0000fd30
        /*0760*/ 	.word	0x00000002
        /*0764*/ 	.word	0x00034860
        /*0768*/ 	.short	0x010a
        /*076a*/ 	.byte	0x3f
	.zero		1


	//   ....[45]....
        /*076c*/ 	.word	0x00010360
        /*0770*/ 	.word	0x00000003
        /*0774*/ 	.word	0x00034840
        /*0778*/ 	.short	0x010a
        /*077a*/ 	.byte	0x3f
	.zero		1


	//   ....[46]....
        /*077c*/ 	.word	0x00010790
        /*0780*/ 	.word	0x00000002
        /*0784*/ 	.word	0x00034860
        /*0788*/ 	.short	0x010a
        /*078a*/ 	.byte	0x3f
	.zero		1


	//   ....[47]....
        /*078c*/ 	.word	0x00010c30
        /*0790*/ 	.word	0x00000000
        /*0794*/ 	.word	0x00034860
        /*0798*/ 	.short	0x010a
        /*079a*/ 	.byte	0x3f
	.zero		1


	//   ....[48]....
        /*079c*/ 	.word	0x00011190
        /*07a0*/ 	.word	0x00000000
        /*07a4*/ 	.word	0x00034820
        /*07a8*/ 	.short	0x010a
        /*07aa*/ 	.byte	0x3f
	.zero		1


	//   ....[49]....
        /*07ac*/ 	.word	0x00011380
        /*07b0*/ 	.word	0x00000006
        /*07b4*/ 	.word	0x00000000
        /*07b8*/ 	.short	0x010a
        /*07ba*/ 	.byte	0x3f
	.zero		1


	//   ....[50]....
        /*07bc*/ 	.word	0x000113b0
        /*07c0*/ 	.word	0x00000007
        /*07c4*/ 	.word	0x00000000
        /*07c8*/ 	.short	0x010a
        /*07ca*/ 	.byte	0x3f
	.zero		1


	//   ....[51]....
        /*07cc*/ 	.word	0x00011410
        /*07d0*/ 	.word	0x00000004
        /*07d4*/ 	.word	0x00000000
        /*07d8*/ 	.short	0x010a
        /*07da*/ 	.byte	0x3f
	.zero		1


	//   ....[52]....
        /*07dc*/ 	.word	0x00011440
        /*07e0*/ 	.word	0x00000003
        /*07e4*/ 	.word	0x00000000
        /*07e8*/ 	.short	0x010a
        /*07ea*/ 	.byte	0x3f
	.zero		1


	//   ....[53]....
        /*07ec*/ 	.word	0x000114b0
        /*07f0*/ 	.word	0x00000003
        /*07f4*/ 	.word	0x00034800
        /*07f8*/ 	.short	0x010a
        /*07fa*/ 	.byte	0x3f
	.zero		1


	//   ....[54]....
        /*07fc*/ 	.word	0x00011500
        /*0800*/ 	.word	0x0000000c
        /*0804*/ 	.word	0x00034830
        /*0808*/ 	.short	0x010a
        /*080a*/ 	.byte	0x3f
	.zero		1


	//   ....[55]....
        /*080c*/ 	.word	0x00011560
        /*0810*/ 	.word	0x0000000a
        /*0814*/ 	.word	0x00034830
        /*0818*/ 	.short	0x010a
        /*081a*/ 	.byte	0x3f
	.zero		1


	//   ....[56]....
        /*081c*/ 	.word	0x000115c0
        /*0820*/ 	.word	0x0000000a
        /*0824*/ 	.word	0x00034850
        /*0828*/ 	.short	0x010a
        /*082a*/ 	.byte	0x3f
	.zero		1


	//   ....[57]....
        /*082c*/ 	.word	0x00011620
        /*0830*/ 	.word	0x00000005
        /*0834*/ 	.word	0x00034850
        /*0838*/ 	.short	0x010a
        /*083a*/ 	.byte	0x3f
	.zero		1


	//   ....[58]....
        /*083c*/ 	.word	0x000117c0
        /*0840*/ 	.word	0x00000002
        /*0844*/ 	.word	0x00034840
        /*0848*/ 	.short	0x010a
        /*084a*/ 	.byte	0x3f
	.zero		1


	//   ....[59]....
        /*084c*/ 	.word	0x00012370
        /*0850*/ 	.word	0x00000003
        /*0854*/ 	.word	0x00034820
        /*0858*/ 	.short	0x010a
        /*085a*/ 	.byte	0x3f
	.zero		1


	//   ....[60]....
        /*085c*/ 	.word	0x000123c0
        /*0860*/ 	.word	0x00000003
        /*0864*/ 	.word	0x00034840
        /*0868*/ 	.short	0x010a
        /*086a*/ 	.byte	0x3f
	.zero		1


	//   ....[61]....
        /*086c*/ 	.word	0x00012410
        /*0870*/ 	.word	0x00000002
        /*0874*/ 	.word	0x00034860
        /*0878*/ 	.short	0x010a
        /*087a*/ 	.byte	0x3f
	.zero		1


	//   ....[62]....
        /*087c*/ 	.word	0x00012460
        /*0880*/ 	.word	0x00000003
        /*0884*/ 	.word	0x00034840
        /*0888*/ 	.short	0x010a
        /*088a*/ 	.byte	0x3f
	.zero		1


	//   ....[63]....
        /*088c*/ 	.word	0x000124b0
        /*0890*/ 	.word	0x00000002
        /*0894*/ 	.word	0x00034860
        /*0898*/ 	.short	0x010a
        /*089a*/ 	.byte	0x3f
	.zero		1


	//   ....[64]....
        /*089c*/ 	.word	0x00012500
        /*08a0*/ 	.word	0x00000003
        /*08a4*/ 	.word	0x00034840
        /*08a8*/ 	.short	0x010a
        /*08aa*/ 	.byte	0x3f
	.zero		1


	//   ....[65]....
        /*08ac*/ 	.word	0x00012550
        /*08b0*/ 	.word	0x00000002
        /*08b4*/ 	.word	0x00034860
        /*08b8*/ 	.short	0x010a
        /*08ba*/ 	.byte	0x3f
	.zero		1


	//   ....[66]....
        /*08bc*/ 	.word	0x000125a0
        /*08c0*/ 	.word	0x00000000
        /*08c4*/ 	.word	0x00034860
        /*08c8*/ 	.short	0x010a
        /*08ca*/ 	.byte	0x3f
	.zero		1


	//   ....[67]....
        /*08cc*/ 	.word	0x000125f0
        /*08d0*/ 	.word	0x00000000
        /*08d4*/ 	.word	0x00034820
        /*08d8*/ 	.short	0x010a
        /*08da*/ 	.byte	0x3f
	.zero		1


	//   ....[68]....
        /*08dc*/ 	.word	0x00012790
        /*08e0*/ 	.word	0x00000006
        /*08e4*/ 	.word	0x00000000
        /*08e8*/ 	.short	0x010a
        /*08ea*/ 	.byte	0x3f
	.zero		1


	//   ....[69]....
        /*08ec*/ 	.word	0x000127e0
        /*08f0*/ 	.word	0x00000007
        /*08f4*/ 	.word	0x00000000
        /*08f8*/ 	.short	0x010a
        /*08fa*/ 	.byte	0x3f
	.zero		1


	//   ....[70]....
        /*08fc*/ 	.word	0x00012830
        /*0900*/ 	.word	0x00000004
        /*0904*/ 	.word	0x00000000
        /*0908*/ 	.short	0x010a
        /*090a*/ 	.byte	0x3f
	.zero		1


	//----- nvinfo : EIATTR_NUM_MBARRIERS
	.align		4
.L_973:
        /*090c*/ 	.byte	0x03, 0x38
        /*090e*/ 	.short	0x0016


	//----- nvinfo : EIATTR_EXIT_INSTR_OFFSETS
	.align		4
        /*0910*/ 	.byte	0x04, 0x1c
        /*0912*/ 	.short	(.L_975 - .L_974)


	//   ....[0]....
.L_974:
        /*0914*/ 	.word	0x00000f10


	//   ....[1]....
        /*0918*/ 	.word	0x0000cfd0


	//   ....[2]....
        /*091c*/ 	.word	0x00011490


	//----- nvinfo : EIATTR_MAX_THREADS
	.align		4
.L_975:
        /*0920*/ 	.byte	0x04, 0x05
        /*0922*/ 	.short	(.L_977 - .L_976)
.L_976:
        /*0924*/ 	.word	0x00000180
        /*0928*/ 	.word	0x00000001
        /*092c*/ 	.word	0x00000001


	//----- nvinfo : EIATTR_CRS_STACK_SIZE
	.align		4
.L_977:
        /*0930*/ 	.byte	0x04, 0x1e
        /*0932*/ 	.short	(.L_979 - .L_978)
.L_978:
        /*0934*/ 	.word	0x00000000


	//----- nvinfo : EIATTR_CBANK_PARAM_SIZE
	.align		4
.L_979:
        /*0938*/ 	.byte	0x03, 0x19
        /*093a*/ 	.short	0x0a70


	//----- nvinfo : EIATTR_PARAM_CBANK
	.align		4
        /*093c*/ 	.byte	0x04, 0x0a
        /*093e*/ 	.short	(.L_981 - .L_980)
	.align		4
.L_980:
        /*0940*/ 	.word	index@(.nv.constant0._ZN7cutlass13device_kernelIN5flash11enable_sm90INS1_16FlashAttnFwdSm90INS1_25CollectiveMainloopFwdSm90ILi2EN4cute5tupleIJNS5_1CILi2EEENS7_ILi1EEES9_EEENS6_IJNS7_ILi128EEENS7_ILi176EEESB_EEELi128ENS_6half_tEfNS_4arch4Sm90ELb0ELb0ELb0ELb0ELb0ELb0ELb0ELb1ELb1ELb1ELb0ELb0EEENS1_21CollectiveEpilogueFwdINS6_IJSB_SB_SC_EEESA_SE_SG_Li256ELb0ELb1ELb0ELb0EEENS1_29StaticPersistentTileSchedulerILb0EEEEEEEEEvNT_6ParamsE)
        /*0944*/ 	.short	0x0210
        /*0946*/ 	.short	0x0a70


	//----- nvinfo : EIATTR_SW_WAR
	.align		4
.L_981:
        /*0948*/ 	.byte	0x04, 0x36
        /*094a*/ 	.short	(.L_983 - .L_982)
.L_982:
        /*094c*/ 	.word	0x00000008
.L_983:


//--------------------- .nv.info._ZN7cutlass13device_kernelIN5flash11enable_sm90INS1_16FlashAttnFwdSm90INS1_25CollectiveMainloopFwdSm90ILi2EN4cute5tupleIJNS5_1CILi1EEES8_S8_EEENS6_IJNS7_ILi128EEENS7_ILi176EEESA_EEELi128ENS_6half_tEfNS_4arch4Sm90ELb0ELb0ELb0ELb1ELb0ELb0ELb0ELb1ELb1ELb1ELb0ELb0EEENS1_21CollectiveEpilogueFwdINS6_IJSA_SA_SB_EEES9_SD_SF_Li256ELb1ELb1ELb0ELb0EEENS1_36VarlenDynamicPersistentTileSchedulerILi128ELi176ELi256ELi128ELb0ELb1ELb1ELb0ELb1ELb1EEEEEEEEEvNT_6ParamsE --------------------------
	.section	.nv.info._ZN7cutlass13device_kernelIN5flash11enable_sm90INS1_16FlashAttnFwdSm90INS1_25CollectiveMainloopFwdSm90ILi2EN4cute5tupleIJNS5_1CILi1EEES8_S8_EEENS6_IJNS7_ILi128EEENS7_ILi176EEESA_EEELi128ENS_6half_tEfNS_4arch4Sm90ELb0ELb0ELb0ELb1ELb0ELb0ELb0ELb1ELb1ELb1ELb0ELb0EEENS1_21CollectiveEpilogueFwdINS6_IJSA_SA_SB_EEES9_SD_SF_Li256ELb1ELb1ELb0ELb0EEENS1_36VarlenDynamicPersistentTileSchedulerILi128ELi176ELi256ELi128ELb0ELb1ELb1ELb0ELb1ELb1EEEEEEEEEvNT_6ParamsE,"",@"SHT_CUDA_INFO"
	.sectionflags	@""
	.align	4


	//----- nvinfo : EIATTR_CUDA_API_VERSION
	.align		4
        /*0000*/ 	.byte	0x04, 0x37
        /*0002*/ 	.short	(.L_985 - .L_984)
.L_984:
        /*0004*/ 	.word	0x00000082


	//----- nvinfo : EIATTR_KPARAM_INFO
	.align		4
.L_985:
        /*0008*/ 	.byte	0x04, 0x17
        /*000a*/ 	.short	(.L_987 - .L_986)
.L_986:
        /*000c*/ 	.word	0x00000000
        /*0010*/ 	.short	0x0000
        /*0012*/ 	.short	0x0070
        /*0014*/ 	.byte	0x00, 0xf0, 0x01, 0x2a


	//----- nvinfo : EIATTR_SPARSE_MMA_MASK
	.align		4
.L_987:
        /*0018*/ 	.byte	0x03, 0x50
        /*001a*/ 	.short	0x0000


	//----- nvinfo : EIATTR_MAXREG_COUNT
	.align		4
        /*001c*/ 	.byte	0x03, 0x1b
        /*001e*/ 	.short	0x00a8


	//----- nvinfo : EIATTR_NUM_BARRIERS
	.align		4
        /*0020*/ 	.byte	0x02, 0x4c
        /*0022*/ 	.byte	0x10
	.zero		1


	//----- nvinfo : EIATTR_EXTERNS
	.align		4
        /*0024*/ 	.byte	0x04, 0x0f
        /*0026*/ 	.short	(.L_989 - .L_988)


	//   ....[0]....
	.align		4
.L_988:
        /*0028*/ 	.word	index@(__assertfail)


	//----- nvinfo : EIATTR_ANNOTATIONS
	.align		4
.L_989:
        /*002c*/ 	.byte	0x04, 0x55
        /*002e*/ 	.short	(.L_991 - .L_990)


	//   ....[0]....
.L_990:
        /* <DEDUP_REMOVED lines=78> */


	//----- nvinfo : EIATTR_MERCURY_ISA_VERSION
	.align		4
.L_991:
        /*04f8*/ 	.byte	0x03, 0x5f
        /*04fa*/ 	.short	0x0101


	//----- nvinfo : EIATTR_UNUSED_LOAD_BYTE_OFFSET
	.align		4
        /*04fc*/ 	.byte	0x04, 0x44
        /*04fe*/ 	.short	(.L_993 - .L_992)


	//   ....[0]....
.L_992:
        /*0500*/ 	.word	0x00000a30
        /*0504*/ 	.word	0x0000fff0


	//   ....[1]....
        /*0508*/ 	.word	0x0000be00
        /*050c*/ 	.word	0x0000fff0


	//----- nvinfo : EIATTR_INT_WARP_WIDE_INSTR_OFFSETS
	.align		4
.L_993:
        /*0510*/ 	.byte	0x04, 0x31
        /*0512*/ 	.short	(.L_995 - .L_994)


	//   ....[0]....
.L_994:
        /*0514*/ 	.word	0x00000120


	//   ....[1]....
        /*0518*/ 	.word	0x000001c0


	//   ....[2]....
        /*051c*/ 	.word	0x00000230


	//   ....[3]....
        /*0520*/ 	.word	0x0000ede0


	//   ....[4]....
        /*0524*/ 	.word	0x0000ee70


	//   ....[5]....
        /*0528*/ 	.word	0x000126f0


	//   ....[6]....
        /*052c*/ 	.word	0x00012780


	//----- nvinfo : EIATTR_COOP_GROUP_MASK_REGIDS
	.align		4
.L_995:
        /*0530*/ 	.byte	0x04, 0x29
        /*0532*/ 	.short	(.L_997 - .L_996)


	//   ....[0]....
.L_996:
        /*0534*/ 	.word	0xffffffff


	//   ....[1]....
        /*0538*/ 	.word	0xffffffff


	//   ....[2]....
        /*053c*/ 	.word	0xffffffff


	//   ....[3]....
        /*0540*/ 	.word	0xffffffff


	//   ....[4]....
        /*0544*/ 	.word	0xffffffff


	//   ....[5]....
        /*0548*/ 	.word	0xffffffff


	//   ....[6]....
        /*054c*/ 	.word	0xffffffff


	//   ....[7]....
        /*0550*/ 	.word	0xffffffff


	//   ....[8]....
        /*0554*/ 	.word	0xffffffff


	//   ....[9]....
        /*0558*/ 	.word	0xffffffff


	//   ....[10]....
        /*055c*/ 	.word	0xffffffff


	//   ....[11]....
        /*0560*/ 	.word	0xffffffff


	//   ....[12]....
        /*0564*/ 	.word	0xffffffff


	//   ....[13]....
        /*0568*/ 	.word	0xffffffff


	//   ....[14]....
        /*056c*/ 	.word	0xffffffff


	//   ....[15]....
        /*0570*/ 	.word	0xffffffff


	//   ....[16]....
        /*0574*/ 	.word	0xffffffff


	//   ....[17]....
        /*0578*/ 	.word	0xffffffff


	//   ....[18]....
        /*057c*/ 	.word	0xffffffff


	//   ....[19]....
        /*0580*/ 	.word	0xffffffff


	//   ....[20]....
        /*0584*/ 	.word	0xffffffff


	//   ....[21]....
        /*0588*/ 	.word	0xffffffff


	//   ....[22]....
        /*058c*/ 	.word	0xffffffff


	//   ....[23]....
        /*0590*/ 	.word	0xffffffff


	//   ....[24]....
        /*0594*/ 	.word	0xffffffff


	//   ....[25]....
        /*0598*/ 	.word	0xffffffff


	//   ....[26]....
        /*059c*/ 	.word	0xffffffff


	//   ....[27]....
        /*05a0*/ 	.word	0xffffffff


	//   ....[28]....
        /*05a4*/ 	.word	0xffffffff


	//   ....[29]....
        /*05a8*/ 	.word	0xffffffff


	//   ....[30]....
        /*05ac*/ 	.word	0xffffffff


	//   ....[31]....
        /*05b0*/ 	.word	0xffffffff


	//   ....[32]....
        /*05b4*/ 	.word	0xffffffff


	//   ....[33]....
        /*05b8*/ 	.word	0xffffffff


	//   ....[34]....
        /*05bc*/ 	.word	0xffffffff


	//   ....[35]....
        /*05c0*/ 	.word	0xffffffff


	//   ....[36]....
        /*05c4*/ 	.word	0xffffffff


	//   ....[37]....
        /*05c8*/ 	.word	0xffffffff


	//   ....[38]....
        /*05cc*/ 	.word	0xffffffff


	//   ....[39]....
        /*05d0*/ 	.word	0xffffffff


	//   ....[40]....
        /*05d4*/ 	.word	0xffffffff


	//   ....[41]....
        /*05d8*/ 	.word	0xffffffff


	//   ....[42]....
        /*05dc*/ 	.word	0xffffffff


	//   ....[43]....
        /*05e0*/ 	.word	0xffffffff


	//   ....[44]....
        /*05e4*/ 	.word	0xffffffff


	//   ....[45]....
        /*05e8*/ 	.word	0xffffffff


	//   ....[46]....
        /*05ec*/ 	.word	0xffffffff


	//   ....[47]....
        /*05f0*/ 	.word	0xffffffff


	//   ....[48]....
        /*05f4*/ 	.word	0xffffffff


	//   ....[49]....
        /*05f8*/ 	.word	0xffffffff


	//   ....[50]....
        /*05fc*/ 	.word	0xffffffff


	//   ....[51]....
        /*0600*/ 	.word	0xffffffff


	//   ....[52]....
        /*0604*/ 	.word	0xffffffff


	//   ....[53]....
        /*0608*/ 	.word	0xffffffff


	//   ....[54]....
        /*060c*/ 	.word	0xffffffff


	//   ....[55]....
        /*0610*/ 	.word	0xffffffff


	//   ....[56]....
        /*0614*/ 	.word	0xffffffff


	//   ....[57]....
        /*0618*/ 	.word	0xffffffff


	//   ....[58]....
        /*061c*/ 	.word	0xffffffff


	//   ....[59]....
        /*0620*/ 	.word	0xffffffff


	//   ....[60]....
        /*0624*/ 	.word	0xffffffff


	//   ....[61]....
        /*0628*/ 	.word	0xffffffff


	//   ....[62]....
        /*062c*/ 	.word	0xffffffff


	//   ....[63]....
        /*0630*/ 	.word	0xffffffff


	//   ....[64]....
        /*0634*/ 	.word	0xffffffff


	//   ....[65]....
        /*0638*/ 	.word	0xffffffff


	//   ....[66]....
        /*063c*/ 	.word	0xffffffff


	//   ....[67]....
        /*0640*/ 	.word	0xffffffff


	//   ....[68]....
        /*0644*/ 	.word	0xffffffff


	//   ....[69]....
        /*0648*/ 	.word	0xffffffff


	//   ....[70]....
        /*064c*/ 	.word	0xffffffff


	//   ....[71]....
        /*0650*/ 	.word	0xffffffff


	//   ....[72]....
        /*0654*/ 	.word	0xffffffff


	//   ....[73]....
        /*0658*/ 	.word	0xffffffff


	//   ....[74]....
        /*065c*/ 	.word	0xffffffff


	//   ....[75]....
        /*0660*/ 	.word	0xffffffff


	//   ....[76]....
        /*0664*/ 	.word	0xffffffff


	//   ....[77]....
        /*0668*/ 	.word	0xffffffff


	//   ....[78]....
        /*066c*/ 	.word	0xffffffff


	//   ....[79]....
        /*0670*/ 	.word	0xffffffff


	//   ....[80]....
        /*0674*/ 	.word	0xffffffff


	//   ....[81]....
        /*0678*/ 	.word	0xffffffff


	//   ....[82]....
        /*067c*/ 	.word	0xffffffff


	//   ....[83]....
        /*0680*/ 	.word	0xffffffff


	//   ....[84]....
        /*0684*/ 	.word	0xffffffff


	//   ....[85]....
        /*0688*/ 	.word	0xffffffff


	//   ....[86]....
        /*068c*/ 	.word	0xffffffff


	//   ....[87]....
        /*0690*/ 	.word	0xffffffff


	//   ....[88]....
        /*0694*/ 	.word	0xffffffff


	//   ....[89]....
        /*0698*/ 	.word	0xffffffff


	//   ....[90]....
        /*069c*/ 	.word	0xffffffff


	//   ....[91]....
        /*06a0*/ 	.word	0x0500000f


	//   ....[92]....
        /*06a4*/ 	.word	0x0500000f


	//   ....[93]....
        /*06a8*/ 	.word	0x0500000f


	//   ....[94]....
        /*06ac*/ 	.word	0x0500000f


	//   ....[95]....
        /*06b0*/ 	.word	0x0500000f


	//   ....[96]....
        /*06b4*/ 	.word	0x0500000f


	//   ....[97]....
        /*06b8*/ 	.word	0x0500000f


	//   ....[98]....
        /*06bc*/ 	.word	0x0500000f


	//   ....[99]....
        /*06c0*/ 	.word	0x0500000f


	//   ....[100]....
        /*06c4*/ 	.word	0x0500000f


	//   ....[101]....
        /*06c8*/ 	.word	0x0500000f


	//   ....[102]....
        /*06cc*/ 	.word	0x0500000f


	//   ....[103]....
        /*06d0*/ 	.word	0x0500000f


	//   ....[104]....
        /*06d4*/ 	.word	0x0500000f


	//   ....[105]....
        /*06d8*/ 	.word	0x0500000f


	//   ....[106]....
        /*06dc*/ 	.word	0x0500000f


	//   ....[107]....
        /*06e0*/ 	.word	0x0500000f


	//   ....[108]....
        /*06e4*/ 	.word	0x0500000f


	//   ....[109]....
        /*06e8*/ 	.word	0x0500000f


	//   ....[110]....
        /*06ec*/ 	.word	0x0500000f


	//   ....[111]....
        /*06f0*/ 	.word	0x0500000f


	//   ....[112]....
        /*06f4*/ 	.word	0x0500000f


	//   ....[113]....
        /*06f8*/ 	.word	0x0500000f


	//   ....[114]....
        /*06fc*/ 	.word	0x0500000f


	//   ....[115]....
        /*0700*/ 	.word	0x0500000f


	//   ....[116]....
        /*0704*/ 	.word	0x0500000f


	//   ....[117]....
        /*0708*/ 	.word	0x0500000f


	//   ....[118]....
        /*070c*/ 	.word	0x0500000f


	//   ....[119]....
        /*0710*/ 	.word	0x0500000f


	//   ....[120]....
        /*0714*/ 	.word	0x0500000f


	//   ....[121]....
        /*0718*/ 	.word	0x0500000f


	//   ....[122]....
        /*071c*/ 	.word	0x0500000f


	//   ....[123]....
        /*0720*/ 	.word	0x0500000f


	//   ....[124]....
        /*0724*/ 	.word	0x0500000f


	//   ....[125]....
        /*0728*/ 	.word	0x0500000f


	//----- nvinfo : EIATTR_COOP_GROUP_INSTR_OFFSETS
	.align		4
.L_997:
        /*072c*/ 	.byte	0x04, 0x28
        /*072e*/ 	.short	(.L_999 - .L_998)


	//   ....[0]....
.L_998:
        /*0730*/ 	.word	0x00000060


	//   ....[1]....
        /*0734*/ 	.word	0x00000130


	//   ....[2]....
        /*0738*/ 	.word	0x000001e0


	//   ....[3]....
        /*073c*/ 	.word	0x000003a0


	//   ....[4]....
        /*0740*/ 	.word	0x00000500


	//   ....[5]....
        /*0744*/ 	.word	0x00000620


	//   ....[6]....
        /*0748*/ 	.word	0x00000780


	//   ....[7]....
        /*074c*/ 	.word	0x00001320


	//   ....[8]....
        /*0750*/ 	.word	0x000048e0


	//   ....[9]....
        /*0754*/ 	.word	0x00004960


	//   ....[10]....
        /*0758*/ 	.word	0x000050b0


	//   ....[11]....
        /*075c*/ 	.word	0x00005150


	//   ....[12]....
        /*0760*/ 	.word	0x000092e0


	//   ....[13]....
        /*0764*/ 	.word	0x00009310


	//   ....[14]....
        /*0768*/ 	.word	0x00009da0


	//   ....[15]....
        /*076c*/ 	.word	0x00009e00


	//   ....[16]....
        /*0770*/ 	.word	0x0000b2b0


	//   ....[17]....
        /*0774*/ 	.word	0x0000b330


	//   ....[18]....
        /*0778*/ 	.word	0x0000b7f0


	//   ....[19]....
        /*077c*/ 	.word	0x0000b800


	//   ....[20]....
        /*0780*/ 	.word	0x0000c860


	//   ....[21]....
        /*0784*/ 	.word	0x0000c8a0


	//   ....[22]....
        /*0788*/ 	.word	0x0000c8e0


	//   ....[23]....
        /*078c*/ 	.word	0x0000c910


	//   ....[24]....
        /*0790*/ 	.word	0x0000ce60


	//   ....[25]....
        /*0794*/ 	.word	0x0000cea0


	//   ....[26]....
        /*0798*/ 	.word	0x0000cf60


	//   ....[27]....
        /*079c*/ 	.word	0x0000cf80


	//   ....[28]....
        /*07a0*/ 	.word	0x0000d040


	//   ....[29]....
        /*07a4*/ 	.word	0x0000d060


	//   ....[30]....
        /*07a8*/ 	.word	0x0000d130


	//   ....[31]....
        /*07ac*/ 	.word	0x0000d150


	//   ....[32]....
        /*07b0*/ 	.word	0x0000d980


	//   ....[33]....
        /*07b4*/ 	.word	0x0000d9a0


	//   ....[34]....
        /*07b8*/ 	.word	0x0000da60


	//   ....[35]....
        /*07bc*/ 	.word	0x0000da80


	//   ....[36]....
        /*07c0*/ 	.word	0x0000db40


	//   ....[37]....
        /*07c4*/ 	.word	0x0000db60


	//   ....[38]....
        /*07c8*/ 	.word	0x0000dc30


	//   ....[39]....
        /*07cc*/ 	.word	0x0000dc50


	//   ....[40]....
        /*07d0*/ 	.word	0x0000dd90


	//   ....[41]....
        /*07d4*/ 	.word	0x0000df80


	//   ....[42]....
        /*07d8*/ 	.word	0x0000dfb0


	//   ....[43]....
        /*07dc*/ 	.word	0x0000dfe0


	//   ....[44]....
        /*07e0*/ 	.word	0x0000e010


	//   ....[45]....
        /*07e4*/ 	.word	0x0000e040


	//   ....[46]....
        /*07e8*/ 	.word	0x0000e070


	//   ....[47]....
        /*07ec*/ 	.word	0x0000e1e0


	//   ....[48]....
        /*07f0*/ 	.word	0x0000e210


	//   ....[49]....
        /*07f4*/ 	.word	0x0000e240


	//   ....[50]....
        /*07f8*/ 	.word	0x0000e270


	//   ....[51]....
        /*07fc*/ 	.word	0x0000e2a0


	//   ....[52]....
        /*0800*/ 	.word	0x0000e2d0


	//   ....[53]....
        /*0804*/ 	.word	0x0000e370


	//   ....[54]....
        /*0808*/ 	.word	0x0000e3a0


	//   ....[55]....
        /*080c*/ 	.word	0x0000e430


	//   ....[56]....
        /*0810*/ 	.word	0x0000f3f0


	//   ....[57]....
        /*0814*/ 	.word	0x00010030


	//   ....[58]....
        /*0818*/ 	.word	0x00010040


	//   ....[59]....
        /*081c*/ 	.word	0x00010060


	//   ....[60]....
        /*0820*/ 	.word	0x000100a0


	//   ....[61]....
        /*0824*/ 	.word	0x000101b0


	//   ....[62]....
        /*0828*/ 	.word	0x000101c0


	//   ....[63]....
        /*082c*/ 	.word	0x00010250


	//   ....[64]....
        /*0830*/ 	.word	0x00010260


	//   ....[65]....
        /*0834*/ 	.word	0x000102f0


	//   ....[66]....
        /*0838*/ 	.word	0x00010300


	//   ....[67]....
        /*083c*/ 	.word	0x00010390


	//   ....[68]....
        /*0840*/ 	.word	0x000103a0


	//   ....[69]....
        /*0844*/ 	.word	0x00010430


	//   ....[70]....
        /*0848*/ 	.word	0x00010440


	//   ....[71]....
        /*084c*/ 	.word	0x00010450


	//   ....[72]....
        /*0850*/ 	.word	0x00010460


	//   ....[73]....
        /*0854*/ 	.word	0x00012e10


	//   ....[74]....
        /*0858*/ 	.word	0x00012e70


	//   ....[75]....
        /*085c*/ 	.word	0x00012ea0


	//   ....[76]....
        /*0860*/ 	.word	0x00012ed0


	//   ....[77]....
        /*0864*/ 	.word	0x00012f00


	//   ....[78]....
        /*0868*/ 	.word	0x00012f30


	//   ....[79]....
        /*086c*/ 	.word	0x00012f60


	//   ....[80]....
        /*0870*/ 	.word	0x00012f70


	//   ....[81]....
        /*0874*/ 	.word	0x000130f0


	//   ....[82]....
        /*0878*/ 	.word	0x00013120


	//   ....[83]....
        /*087c*/ 	.word	0x00013150


	//   ....[84]....
        /*0880*/ 	.word	0x00013180


	//   ....[85]....
        /*0884*/ 	.word	0x000131b0


	//   ....[86]....
        /*0888*/ 	.word	0x000131e0


	//   ....[87]....
        /*088c*/ 	.word	0x000132a0


	//   ....[88]....
        /*0890*/ 	.word	0x000132c0


	//   ....[89]....
        /*0894*/ 	.word	0x00013330


	//   ....[90]....
        /*0898*/ 	.word	0x000137c0


	//   ....[91]....
        /*089c*/ 	.word	0x00013ca0


	//   ....[92]....
        /*08a0*/ 	.word	0x00013e70


	//   ....[93]....
        /*08a4*/ 	.word	0x00013ec0


	//   ....[94]....
        /*08a8*/ 	.word	0x00013f20


	//   ....[95]....
        /*08ac*/ 	.word	0x00013fc0


	//   ....[96]....
        /*08b0*/ 	.word	0x00014080


	//   ....[97]....
        /*08b4*/ 	.word	0x000141a0


	//   ....[98]....
        /*08b8*/ 	.word	0x00014200


	//   ....[99]....
        /*08bc*/ 	.word	0x00014300


	//   ....[100]....
        /*08c0*/ 	.word	0x00014360


	//   ....[101]....
        /*08c4*/ 	.word	0x00014460


	//   ....[102]....
        /*08c8*/ 	.word	0x000144c0


	//   ....[103]....
        /*08cc*/ 	.word	0x000145c0


	//   ....[104]....
        /*08d0*/ 	.word	0x00014620


	//   ....[105]....
        /*08d4*/ 	.word	0x00014710


	//   ....[106]....
        /*08d8*/ 	.word	0x00014770


	//   ....[107]....
        /*08dc*/ 	.word	0x00014850


	//   ....[108]....
        /*08e0*/ 	.word	0x00014b80


	//   ....[109]....
        /*08e4*/ 	.word	0x00014c20


	//   ....[110]....
        /*08e8*/ 	.word	0x00014d40


	//   ....[111]....
        /*08ec*/ 	.word	0x00014db0


	//   ....[112]....
        /*08f0*/ 	.word	0x00014e30


	//   ....[113]....
        /*08f4*/ 	.word	0x00014eb0


	//   ....[114]....
        /*08f8*/ 	.word	0x00014f30


	//   ....[115]....
        /*08fc*/ 	.word	0x00014fc0


	//   ....[116]....
        /*0900*/ 	.word	0x00015060


	//   ....[117]....
        /*0904*/ 	.word	0x00015100


	//   ....[118]....
        /*0908*/ 	.word	0x00015170


	//   ....[119]....
        /*090c*/ 	.word	0x000151e0


	//   ....[120]....
        /*0910*/ 	.word	0x00015250


	//   ....[121]....
        /*0914*/ 	.word	0x000152d0


	//   ....[122]....
        /*0918*/ 	.word	0x00015350


	//   ....[123]....
        /*091c*/ 	.word	0x000153f0


	//   ....[124]....
        /*0920*/ 	.word	0x00015480


	//   ....[125]....
        /*0924*/ 	.word	0x000155b0


	//----- nvinfo : EIATTR_REG_RECONFIG
	.align		4
.L_999:
        /*0928*/ 	.byte	0x01, 0x54
	.zero		2


	//----- nvinfo : EIATTR_SYSCALL_OFFSETS
	.align		4
        /*092c*/ 	.byte	0x04, 0x46
        /*092e*/ 	.short	(.L_1001 - .L_1000)


	//   ....[0]....
.L_1000:
        /*0930*/ 	.word	0x00001510


	//   ....[1]....
        /*0934*/ 	.word	0x0000efe0


	//   ....[2]....
        /*0938*/ 	.word	0x0000f140


	//   ....[3]....
        /*093c*/ 	.word	0x0000f240


	//   ....[4]....
        /*0940*/ 	.word	0x0000fc00


	//----- nvinfo : EIATTR_MBARRIER_INSTR_OFFSETS
	.align		4
.L_1001:
        /*0944*/ 	.byte	0x04, 0x39
        /*0946*/ 	.short	(.L_1003 - .L_1002)


	//   ....[0]....
.L_1002:
        /*0948*/ 	.word	0x00000250
        /*094c*/ 	.word	0x000000ff
        /*0950*/ 	.word	0x00034800
        /*0954*/ 	.short	0x0100
        /*0956*/ 	.byte	0x08
	.zero		1


	//   ....[1]....
        /*0958*/ 	.word	0x00000260
        /*095c*/ 	.word	0x000000ff
        /*0960*/ 	.word	0x00034820
        /*0964*/ 	.short	0x0100
        /*0966*/ 	.byte	0x08
	.zero		1


	//   ....[2]....
        /*0968*/ 	.word	0x00000350
        /*096c*/ 	.word	0x000000ff
        /*0970*/ 	.word	0x00034830
        /*0974*/ 	.short	0x0100
        /*0976*/ 	.byte	0x08
	.zero		1


	//   ....[3]....
        /*0978*/ 	.word	0x00000360
        /*097c*/ 	.word	0x000000ff
        /*0980*/ 	.word	0x00034840
        /*0984*/ 	.short	0x0100
        /*0986*/ 	.byte	0x08
	.zero		1


	//   ....[4]....
        /*0988*/ 	.word	0x00000370
        /*098c*/ 	.word	0x000000ff
        /*0990*/ 	.word	0x00034838
        /*0994*/ 	.short	0x0100
        /*0996*/ 	.byte	0x08
	.zero		1


	//   ....[5]....
        /*0998*/ 	.word	0x00000380
        /*099c*/ 	.word	0x000000ff
        /*09a0*/ 	.word	0x00034848
        /*09a4*/ 	.short	0x0100
        /*09a6*/ 	.byte	0x08
	.zero		1


	//   ....[6]....
        /*09a8*/ 	.word	0x000004b0
        /*09ac*/ 	.word	0x000000ff
        /*09b0*/ 	.word	0x00034850
        /*09b4*/ 	.short	0x0100
        /*09b6*/ 	.byte	0x08
	.zero		1


	//   ....[7]....
        /*09b8*/ 	.word	0x000004c0
        /*09bc*/ 	.word	0x000000ff
        /*09c0*/ 	.word	0x00034860
        /*09c4*/ 	.short	0x0100
        /*09c6*/ 	.byte	0x08
	.zero		1


	//   ....[8]....
        /*09c8*/ 	.word	0x000004d0
        /*09cc*/ 	.word	0x000000ff
        /*09d0*/ 	.word	0x00034858
        /*09d4*/ 	.short	0x0100
        /*09d6*/ 	.byte	0x08
	.zero		1


	//   ....[9]....
        /*09d8*/ 	.word	0x000004e0
        /*09dc*/ 	.word	0x000000ff
        /*09e0*/ 	.word	0x00034868
        /*09e4*/ 	.short	0x0100
        /*09e6*/ 	.byte	0x08
	.zero		1


	//   ....[10]....
        /*09e8*/ 	.word	0x000005d0
        /*09ec*/ 	.word	0x000000ff
        /*09f0*/ 	.word	0x00034870
        /*09f4*/ 	.short	0x0100
        /*09f6*/ 	.byte	0x06
	.zero		1


	//   ....[11]....
        /*09f8*/ 	.word	0x000005e0
        /*09fc*/ 	.word	0x000000ff
        /*0a00*/ 	.word	0x00034880
        /*0a04*/ 	.short	0x0100
        /*0a06*/ 	.byte	0x06
	.zero		1


	//   ....[12]....
        /*0a08*/ 	.word	0x000005f0
        /*0a0c*/ 	.word	0x000000ff
        /*0a10*/ 	.word	0x00034878
        /*0a14*/ 	.short	0x0100
        /*0a16*/ 	.byte	0x06
	.zero		1


	//   ....[13]....
        /*0a18*/ 	.word	0x00000600
        /*0a1c*/ 	.word	0x000000ff
        /*0a20*/ 	.word	0x00034888
        /*0a24*/ 	.short	0x0100
        /*0a26*/ 	.byte	0x06
	.zero		1


	//   ....[14]....
        /*0a28*/ 	.word	0x00000730
        /*0a2c*/ 	.word	0x000000ff
        /*0a30*/ 	.word	0x00034890
        /*0a34*/ 	.short	0x0100
        /*0a36*/ 	.byte	0x08
	.zero		1


	//   ....[15]....
        /*0a38*/ 	.word	0x00000740
        /*0a3c*/ 	.word	0x000000ff
        /*0a40*/ 	.word	0x000348a0
        /*0a44*/ 	.short	0x0100
        /*0a46*/ 	.byte	0x08
	.zero		1


	//   ....[16]....
        /*0a48*/ 	.word	0x00000750
        /*0a4c*/ 	.word	0x000000ff
        /*0a50*/ 	.word	0x00034898
        /*0a54*/ 	.short	0x0100
        /*0a56*/ 	.byte	0x08
	.zero		1


	//   ....[17]....
        /*0a58*/ 	.word	0x00000760
        /*0a5c*/ 	.word	0x000000ff
        /*0a60*/ 	.word	0x000348a8
        /*0a64*/ 	.short	0x0100
        /*0a66*/ 	.byte	0x08
	.zero		1


	//   ....[18]....
        /*0a68*/ 	.word	0x00000890
        /*0a6c*/ 	.word	0x000000ff
        /*0a70*/ 	.word	0x000348b0
        /*0a74*/ 	.short	0x0100
        /*0a76*/ 	.byte	0x08
	.zero		1


	//   ....[19]....
        /*0a78*/ 	.word	0x000008a0
        /*0a7c*/ 	.word	0x000000ff
        /*0a80*/ 	.word	0x000348c0
        /*0a84*/ 	.short	0x0100
        /*0a86*/ 	.byte	0x08
	.zero		1


	//   ....[20]....
        /*0a88*/ 	.word	0x000008b0
        /*0a8c*/ 	.word	0x000000ff
        /*0a90*/ 	.word	0x000348b8
        /*0a94*/ 	.short	0x0100
        /*0a96*/ 	.byte	0x08
	.zero		1


	//   ....[21]....
        /*0a98*/ 	.word	0x000008c0
        /*0a9c*/ 	.word	0x000000ff
        /*0aa0*/ 	.word	0x000348c8
        /*0aa4*/ 	.short	0x0100
        /*0aa6*/ 	.byte	0x08
	.zero		1


	//   ....[22]....
        /*0aa8*/ 	.word	0x000015c0
        /*0aac*/ 	.word	0x00000000
        /*0ab0*/ 	.word	0x00034800
        /*0ab4*/ 	.short	0x010a
        /*0ab6*/ 	.byte	0x3f
	.zero		1


	//   ....[23]....
        /*0ab8*/ 	.word	0x00001630
        /*0abc*/ 	.word	0x0000000c
        /*0ac0*/ 	.word	0x00034830
        /*0ac4*/ 	.short	0x010a
        /*0ac6*/ 	.byte	0x3f
	.zero		1


	//   ....[24]....
        /*0ac8*/ 	.word	0x000016a0
        /*0acc*/ 	.word	0x0000000c
        /*0ad0*/ 	.word	0x00034830
        /*0ad4*/ 	.short	0x010a
        /*0ad6*/ 	.byte	0x3f
	.zero		1


	//   ....[25]....
        /*0ad8*/ 	.word	0x000054f0
        /*0adc*/ 	.word	0x00000028
        /*0ae0*/ 	.word	0x00000000
        /*0ae4*/ 	.short	0x0101
        /*0ae6*/ 	.byte	0x3f
	.zero		1


	//   ....[26]....
        /*0ae8*/ 	.word	0x00006720
        /*0aec*/ 	.word	0x00000000
        /*0af0*/ 	.word	0x00034830
        /*0af4*/ 	.short	0x010a
        /*0af6*/ 	.byte	0x3f
	.zero		1


	//   ....[27]....
        /*0af8*/ 	.word	0x00006760
        /*0afc*/ 	.word	0x00000000
        /*0b00*/ 	.word	0x00034830
        /*0b04*/ 	.short	0x010a
        /*0b06*/ 	.byte	0x3f
	.zero		1


	//   ....[28]....
        /*0b08*/ 	.word	0x00008e30
        /*0b0c*/ 	.word	0x000000ff
        /*0b10*/ 	.word	0x00034850
        /*0b14*/ 	.short	0x010a
        /*0b16*/ 	.byte	0x06
	.zero		1


	//   ....[29]....
        /*0b18*/ 	.word	0x00008e70
        /*0b1c*/ 	.word	0x000000ff
        /*0b20*/ 	.word	0x00034850
        /*0b24*/ 	.short	0x010a
        /*0b26*/ 	.byte	0x06
	.zero		1


	//   ....[30]....
        /*0b28*/ 	.word	0x0000a910
        /*0b2c*/ 	.word	0x00000085
        /*0b30*/ 	.word	0x00000000
        /*0b34*/ 	.short	0x0101
        /*0b36*/ 	.byte	0x3f
	.zero		1


	//   ....[31]....
        /*0b38*/ 	.word	0x0000aaa0
        /*0b3c*/ 	.word	0x00000083
        /*0b40*/ 	.word	0x00000000
        /*0b44*/ 	.short	0x0101
        /*0b46*/ 	.byte	0x3f
	.zero		1


	//   ....[32]....
        /*0b48*/ 	.word	0x0000b210
        /*0b4c*/ 	.word	0x00000008
        /*0b50*/ 	.word	0x00034850
        /*0b54*/ 	.short	0x010a
        /*0b56*/ 	.byte	0x3f
	.zero		1


	//   ....[33]....
        /*0b58*/ 	.word	0x0000b250
        /*0b5c*/ 	.word	0x00000008
        /*0b60*/ 	.word	0x00034850
        /*0b64*/ 	.short	0x010a
        /*0b66*/ 	.byte	0x3f
	.zero		1


	//   ....[34]....
        /*0b68*/ 	.word	0x0000ba10
        /*0b6c*/ 	.word	0x00000008
        /*0b70*/ 	.word	0x00000000
        /*0b74*/ 	.short	0x0101
        /*0b76*/ 	.byte	0x3f
	.zero		1


	//   ....[35]....
        /*0b78*/ 	.word	0x0000ce90
        /*0b7c*/ 	.word	0x00000012
        /*0b80*/ 	.word	0x00000000
        /*0b84*/ 	.short	0x0101
        /*0b86*/ 	.byte	0x3f
	.zero		1


	//   ....[36]....
        /*0b88*/ 	.word	0x0000f690
        /*0b8c*/ 	.word	0x00000000
        /*0b90*/ 	.word	0x00034840
        /*0b94*/ 	.short	0x010a
        /*0b96*/ 	.byte	0x3f
	.zero		1


	//   ....[37]....
        /*0b98*/ 	.word	0x000105b0
        /*0b9c*/ 	.word	0x00000009
        /*0ba0*/ 	.word	0x00034800
        /*0ba4*/ 	.short	0x0107
        /*0ba6*/ 	.byte	0x3f
	.zero		1


	//   ....[38]....
        /*0ba8*/ 	.word	0x000106c0
        /*0bac*/ 	.word	0x00000002
        /*0bb0*/ 	.word	0x00034800
        /*0bb4*/ 	.short	0x0101
        /*0bb6*/ 	.byte	0x3f
	.zero		1


	//   ....[39]....
        /*0bb8*/ 	.word	0x000106e0
        /*0bbc*/ 	.word	0x00000002
        /*0bc0*/ 	.word	0x00034820
        /*0bc4*/ 	.short	0x010a
        /*0bc6*/ 	.byte	0x3f
	.zero		1


	//   ....[40]....
        /*0bc8*/ 	.word	0x00010a60
        /*0bcc*/ 	.word	0x00000003
        /*0bd0*/ 	.word	0x00034840
        /*0bd4*/ 	.short	0x010a
        /*0bd6*/ 	.byte	0x3f
	.zero		1


	//   ....[41]....
        /*0bd8*/ 	.word	0x00010e20
        /*0bdc*/ 	.word	0x00000003
        /*0be0*/ 	.word	0x00000060
        /*0be4*/ 	.short	0x010a
        /*0be6*/ 	.byte	0x3f
	.zero		1


	//   ....[42]....
        /*0be8*/ 	.word	0x00011510
        /*0bec*/ 	.word	0x00000003
        /*0bf0*/ 	.word	0x00034840
        /*0bf4*/ 	.short	0x010a
        /*0bf6*/ 	.byte	0x3f
	.zero		1


	//   ....[43]....
        /*0bf8*/ 	.word	0x000118d0
        /*0bfc*/ 	.word	0x00000002
        /*0c00*/ 	.word	0x00000060
        /*0c04*/ 	.short	0x010a
        /*0c06*/ 	.byte	0x3f
	.zero		1


	//   ....[44]....
        /*0c08*/ 	.word	0x00011ef0
        /*0c0c*/ 	.word	0x00000002
        /*0c10*/ 	.word	0x00034840
        /*0c14*/ 	.short	0x010a
        /*0c16*/ 	.byte	0x3f
	.zero		1


	//   ....[45]....
        /*0c18*/ 	.word	0x000122b0
        /*0c1c*/ 	.word	0x00000002
        /*0c20*/ 	.word	0x00000060
        /*0c24*/ 	.short	0x010a
        /*0c26*/ 	.byte	0x3f
	.zero		1


	//   ....[46]....
        /*0c28*/ 	.word	0x00012860
        /*0c2c*/ 	.word	0x00000002
        /*0c30*/ 	.word	0x00034860
        /*0c34*/ 	.short	0x010a
        /*0c36*/ 	.byte	0x3f
	.zero		1


	//   ....[47]....
        /*0c38*/ 	.word	0x00013740
        /*0c3c*/ 	.word	0x00000000
        /*0c40*/ 	.word	0x00034820
        /*0c44*/ 	.short	0x010a
        /*0c46*/ 	.byte	0x3f
	.zero		1


	//   ....[48]....
        /*0c48*/ 	.word	0x00013900
        /*0c4c*/ 	.word	0x00000006
        /*0c50*/ 	.word	0x00000000
        /*0c54*/ 	.short	0x010a
        /*0c56*/ 	.byte	0x3f
	.zero		1


	//   ....[49]....
        /*0c58*/ 	.word	0x00013970
        /*0c5c*/ 	.word	0x00000007
        /*0c60*/ 	.word	0x00000000
        /*0c64*/ 	.short	0x010a
        /*0c66*/ 	.byte	0x3f
	.zero		1


	//   ....[50]....
        /*0c68*/ 	.word	0x000139e0
        /*0c6c*/ 	.word	0x00000004
        /*0c70*/ 	.word	0x00000000
        /*0c74*/ 	.short	0x010a
        /*0c76*/ 	.byte	0x3f
	.zero		1


	//   ....[51]....
        /*0c78*/ 	.word	0x00013a10
        /*0c7c*/ 	.word	0x00000003
        /*0c80*/ 	.word	0x00000000
        /*0c84*/ 	.short	0x010a
        /*0c86*/ 	.byte	0x3f
	.zero		1


	//   ....[52]....
        /*0c88*/ 	.word	0x00013a70
        /*0c8c*/ 	.word	0x00000000
        /*0c90*/ 	.word	0x00034800
        /*0c94*/ 	.short	0x010a
        /*0c96*/ 	.byte	0x3f
	.zero		1


	//   ....[53]....
        /*0c98*/ 	.word	0x00013ac0
        /*0c9c*/ 	.word	0x0000000c
        /*0ca0*/ 	.word	0x00034830
        /*0ca4*/ 	.short	0x010a
        /*0ca6*/ 	.byte	0x3f
	.zero		1


	//   ....[54]....
        /*0ca8*/ 	.word	0x00013b10
        /*0cac*/ 	.word	0x00000000
        /*0cb0*/ 	.word	0x00034830
        /*0cb4*/ 	.short	0x010a
        /*0cb6*/ 	.byte	0x3f
	.zero		1


	//   ....[55]....
        /*0cb8*/ 	.word	0x00013b70
        /*0cbc*/ 	.word	0x0000000b
        /*0cc0*/ 	.word	0x00034850
        /*0cc4*/ 	.short	0x010a
        /*0cc6*/ 	.byte	0x3f
	.zero		1


	//   ....[56]....
        /*0cc8*/ 	.word	0x00013bc0
        /*0ccc*/ 	.word	0x00000008
        /*0cd0*/ 	.word	0x00034850
        /*0cd4*/ 	.short	0x010a
        /*0cd6*/ 	.byte	0x3f
	.zero		1


	//   ....[57]....
        /*0cd8*/ 	.word	0x00013d60
        /*0cdc*/ 	.word	0x00000000
        /*0ce0*/ 	.word	0x00034840
        /*0ce4*/ 	.short	0x010a
        /*0ce6*/ 	.byte	0x3f
	.zero		1


	//   ....[58]....
        /*0ce8*/ 	.word	0x000148a0
        /*0cec*/ 	.word	0x00000002
        /*0cf0*/ 	.word	0x00034820
        /*0cf4*/ 	.short	0x010a
        /*0cf6*/ 	.byte	0x3f
	.zero		1


	//   ....[59]....
        /*0cf8*/ 	.word	0x000148f0
        /*0cfc*/ 	.word	0x00000003
        /*0d00*/ 	.word	0x00034840
        /*0d04*/ 	.short	0x010a
        /*0d06*/ 	.byte	0x3f
	.zero		1


	//   ....[60]....
        /*0d08*/ 	.word	0x00014940
        /*0d0c*/ 	.word	0x00000003
        /*0d10*/ 	.word	0x00000060
        /*0d14*/ 	.short	0x010a
        /*0d16*/ 	.byte	0x3f
	.zero		1


	//   ....[61]....
        /*0d18*/ 	.word	0x00014990
        /*0d1c*/ 	.word	0x00000003
        /*0d20*/ 	.word	0x00034840
        /*0d24*/ 	.short	0x010a
        /*0d26*/ 	.byte	0x3f
	.zero		1


	//   ....[62]....
        /*0d28*/ 	.word	0x000149e0
        /*0d2c*/ 	.word	0x00000002
        /*0d30*/ 	.word	0x00000060
        /*0d34*/ 	.short	0x010a
        /*0d36*/ 	.byte	0x3f
	.zero		1


	//   ....[63]....
        /*0d38*/ 	.word	0x00014a30
        /*0d3c*/ 	.word	0x00000002
        /*0d40*/ 	.word	0x00034840
        /*0d44*/ 	.short	0x010a
        /*0d46*/ 	.byte	0x3f
	.zero		1


	//   ....[64]....
        /*0d48*/ 	.word	0x00014a80
        /*0d4c*/ 	.word	0x00000002
        /*0d50*/ 	.word	0x00000060
        /*0d54*/ 	.short	0x010a
        /*0d56*/ 	.byte	0x3f
	.zero		1


	//   ....[65]....
        /*0d58*/ 	.word	0x00014ad0
        /*0d5c*/ 	.word	0x00000002
        /*0d60*/ 	.word	0x00034860
        /*0d64*/ 	.short	0x010a
        /*0d66*/ 	.byte	0x3f
	.zero		1


	//   ....[66]....
        /*0d68*/ 	.word	0x000154d0
        /*0d6c*/ 	.word	0x00000000
        /*0d70*/ 	.word	0x00034820
        /*0d74*/ 	.short	0x010a
        /*0d76*/ 	.byte	0x3f
	.zero		1


	//   ....[67]....
        /*0d78*/ 	.word	0x00015670
        /*0d7c*/ 	.word	0x00000006
        /*0d80*/ 	.word	0x00000000
        /*0d84*/ 	.short	0x010a
        /*0d86*/ 	.byte	0x3f
	.zero		1


	//   ....[68]....
        /*0d88*/ 	.word	0x000156c0
        /*0d8c*/ 	.word	0x00000007
        /*0d90*/ 	.word	0x00000000
        /*0d94*/ 	.short	0x010a
        /*0d96*/ 	.byte	0x3f
	.zero		1


	//   ....[69]....
        /*0d98*/ 	.word	0x00015710
        /*0d9c*/ 	.word	0x00000004
        /*0da0*/ 	.word	0x00000000
        /*0da4*/ 	.short	0x010a
        /*0da6*/ 	.byte	0x3f
	.zero		1


	//----- nvinfo : EIATTR_NUM_MBARRIERS
	.align		4
.L_1003:
        /*0da8*/ 	.byte	0x03, 0x38
        /*0daa*/ 	.short	0x0016


	//----- nvinfo : EIATTR_EXIT_INSTR_OFFSETS
	.align		4
        /*0dac*/ 	.byte	0x04, 0x1c
        /*0dae*/ 	.short	(.L_1005 - .L_1004)


	//   ....[0]....
.L_1004:
        /*0db0*/ 	.word	0x00000a70


	//   ....[1]....
        /*0db4*/ 	.word	0x0000dd40


	//   ....[2]....
        /*0db8*/ 	.word	0x00013a60


	//----- nvinfo : EIATTR_MAX_THREADS
	.align		4
.L_1005:
        /*0dbc*/ 	.byte	0x04, 0x05
        /*0dbe*/ 	.short	(.L_1007 - .L_1006)
.L_1006:
        /*0dc0*/ 	.word	0x00000180
        /*0dc4*/ 	.word	0x00000001
        /*0dc8*/ 	.word	0x00000001


	//----- nvinfo : EIATTR_CRS_STACK_SIZE
	.align		4
.L_1007:
        /*0dcc*/ 	.byte	0x04, 0x1e
        /*0dce*/ 	.short	(.L_1009 - .L_1008)
.L_1008:
        /*0dd0*/ 	.word	0x00000000


	//----- nvinfo : EIATTR_CBANK_PARAM_SIZE
	.align		4
.L_1009:
        /*0dd4*/ 	.byte	0x03, 0x19
        /*0dd6*/ 	.short	0x0af0


	//----- nvinfo : EIATTR_PARAM_CBANK
	.align		4
        /*0dd8*/ 	.byte	0x04, 0x0a
        /*0dda*/ 	.short	(.L_1011 - .L_1010)
	.align		4
.L_1010:
        /*0ddc*/ 	.word	index@(.nv.constant0._ZN7cutlass13device_kernelIN5flash11enable_sm90INS1_16FlashAttnFwdSm90INS1_25CollectiveMainloopFwdSm90ILi2EN4cute5tupleIJNS5_1CILi1EEES8_S8_EEENS6_IJNS7_ILi128EEENS7_ILi176EEESA_EEELi128ENS_6half_tEfNS_4arch4Sm90ELb0ELb0ELb0ELb1ELb0ELb0ELb0ELb1ELb1ELb1ELb0ELb0EEENS1_21CollectiveEpilogueFwdINS6_IJSA_SA_SB_EEES9_SD_SF_Li256ELb1ELb1ELb0ELb0EEENS1_36VarlenDynamicPersistentTileSchedulerILi128ELi176ELi256ELi128ELb0ELb1ELb1ELb0ELb1ELb1EEEEEEEEEvNT_6ParamsE)
        /*0de0*/ 	.short	0x0210
        /*0de2*/ 	.short	0x0af0


	//----- nvinfo : EIATTR_SW_WAR
	.align		4
.L_1011:
        /*0de4*/ 	.byte	0x04, 0x36
        /*0de6*/ 	.short	(.L_1013 - .L_1012)
.L_1012:
        /*0de8*/ 	.word	0x00000008
.L_1013:


//--------------------- .nv.info._ZN7cutlass13device_kernelIN5flash11enable_sm90INS1_16FlashAttnFwdSm90INS1_25CollectiveMainloopFwdSm90ILi2EN4cute5tupleIJNS5_1CILi1EEES8_S8_EEENS6_IJNS7_ILi128EEENS7_ILi176EEESA_EEELi128ENS_6half_tEfNS_4arch4Sm90ELb0ELb0ELb0ELb1ELb0ELb1ELb0ELb1ELb1ELb1ELb0ELb0EEENS1_21CollectiveEpilogueFwdINS6_IJSA_SA_SB_EEES9_SD_SF_Li256ELb1ELb1ELb0ELb0EEENS1_36VarlenDynamicPersistentTileSchedulerILi128ELi176ELi256ELi128ELb0ELb1ELb1ELb0ELb1ELb1EEEEEEEEEvNT_6ParamsE --------------------------
	.section	.nv.info._ZN7cutlass13device_kernelIN5flash11enable_sm90INS1_16FlashAttnFwdSm90INS1_25CollectiveMainloopFwdSm90ILi2EN4cute5tupleIJNS5_1CILi1EEES8_S8_EEENS6_IJNS7_ILi128EEENS7_ILi176EEESA_EEELi128ENS_6half_tEfNS_4arch4Sm90ELb0ELb0ELb0ELb1ELb0ELb1ELb0ELb1ELb1ELb1ELb0ELb0EEENS1_21CollectiveEpilogueFwdINS6_IJSA_SA_SB_EEES9_SD_SF_Li256ELb1ELb1ELb0ELb0EEENS1_36VarlenDynamicPersistentTileSchedulerILi128ELi176ELi256ELi128ELb0ELb1ELb1ELb0ELb1ELb1EEEEEEEEEvNT_6ParamsE,"",@"SHT_CUDA_INFO"
	.sectionflags	@""
	.align	4


	//----- nvinfo : EIATTR_CUDA_API_VERSION
	.align		4
        /*0000*/ 	.byte	0x04, 0x37
        /*0002*/ 	.short	(.L_1015 - .L_1014)
.L_1014:
        /*0004*/ 	.word	0x00000082


	//----- nvinfo : EIATTR_KPARAM_INFO
	.align		4
.L_1015:
        /*0008*/ 	.byte	0x04, 0x17
        /*000a*/ 	.short	(.L_1017 - .L_1016)
.L_1016:
        /*000c*/ 	.word	0x00000000
        /*0010*/ 	.short	0x0000
        /*0012*/ 	.short	0x0070
        /*0014*/ 	.byte	0x00, 0xf0, 0x01, 0x2a


	//----- nvinfo : EIATTR_SPARSE_MMA_MASK
	.align		4
.L_1017:
        /*0018*/ 	.byte	0x03, 0x50
        /*001a*/ 	.short	0x0000


	//----- nvinfo : EIATTR_MAXREG_COUNT
	.align		4
        /*001c*/ 	.byte	0x03, 0x1b
        /*001e*/ 	.short	0x00a8


	//----- nvinfo : EIATTR_NUM_BARRIERS
	.align		4
        /*0020*/ 	.byte	0x02, 0x4c
        /*0022*/ 	.byte	0x10
	.zero		1


	//----- nvinfo : EIATTR_EXTERNS
	.align		4
        /*0024*/ 	.byte	0x04, 0x0f
        /*0026*/ 	.short	(.L_1019 - .L_1018)


	//   ....[0]....
	.align		4
.L_1018:
        /*0028*/ 	.word	index@(__assertfail)


	//----- nvinfo : EIATTR_ANNOTATIONS
	.align		4
.L_1019:
        /*002c*/ 	.byte	0x04, 0x55
        /*002e*/ 	.short	(.L_1021 - .L_1020)


	//   ....[0]....
.L_1020:
        /* <DEDUP_REMOVED lines=142> */


	//----- nvinfo : EIATTR_MERCURY_ISA_VERSION
	.align		4
.L_1021:
        /*0900*/ 	.byte	0x03, 0x5f
        /*0902*/ 	.short	0x0101


	//----- nvinfo : EIATTR_UNUSED_LOAD_BYTE_OFFSET
	.align		4
        /*0904*/ 	.byte	0x04, 0x44
        /*0906*/ 	.short	(.L_1023 - .L_1022)


	//   ....[0]....
.L_1022:
        /*0908*/ 	.word	0x00000ac0
        /*090c*/ 	.word	0x0000fff0


	//   ....[1]....
        /*0910*/ 	.word	0x0001c9b0
        /*0914*/ 	.word	0x0000fff0


	//----- nvinfo : EIATTR_INT_WARP_WIDE_INSTR_OFFSETS
	.align		4
.L_1023:
        /*0918*/ 	.byte	0x04, 0x31
        /*091a*/ 	.short	(.L_1025 - .L_1024)


	//   ....[0]....
.L_1024:
        /*091c*/ 	.word	0x00000190


	//   ....[1]....
        /*0920*/ 	.word	0x000001d0


	//   ....[2]....
        /*0924*/ 	.word	0x00000240


	//   ....[3]....
        /*0928*/ 	.word	0x00021110


	//   ....[4]....
        /*092c*/ 	.word	0x000211b0


	//   ....[5]....
        /*0930*/ 	.word	0x00024b10


	//   ....[6]....
        /*0934*/ 	.word	0x00024b80


	//----- nvinfo : EIATTR_COOP_GROUP_MASK_REGIDS
	.align		4
.L_1025:
        /*0938*/ 	.byte	0x04, 0x29
        /*093a*/ 	.short	(.L_1027 - .L_1026)


	//   ....[0]....
.L_1026:
        /*093c*/ 	.word	0xffffffff


	//   ....[1]....
        /*0940*/ 	.word	0xffffffff


	//   ....[2]....
        /*0944*/ 	.word	0xffffffff


	//   ....[3]....
        /*0948*/ 	.word	0xffffffff


	//   ....[4]....
        /*094c*/ 	.word	0xffffffff


	//   ....[5]....
        /*0950*/ 	.word	0xffffffff


	//   ....[6]....
        /*0954*/ 	.word	0xffffffff


	//   ....[7]....
        /*0958*/ 	.word	0xffffffff


	//   ....[8]....
        /*095c*/ 	.word	0xffffffff


	//   ....[9]....
        /*0960*/ 	.word	0xffffffff


	//   ....[10]....
        /*0964*/ 	.word	0xffffffff


	//   ....[11]....
        /*0968*/ 	.word	0xffffffff


	//   ....[12]....
        /*096c*/ 	.word	0xffffffff


	//   ....[13]....
        /*0970*/ 	.word	0xffffffff


	//   ....[14]....
        /*0974*/ 	.word	0xffffffff


	//   ....[15]....
        /*0978*/ 	.word	0xffffffff


	//   ....[16]....
        /*097c*/ 	.word	0xffffffff


	//   ....[17]....
        /*0980*/ 	.word	0xffffffff


	//   ....[18]....
        /*0984*/ 	.word	0xffffffff


	//   ....[19]....
        /*0988*/ 	.word	0xffffffff


	//   ....[20]....
        /*098c*/ 	.word	0xffffffff


	//   ....[21]....
        /*0990*/ 	.word	0xffffffff


	//   ....[22]....
        /*0994*/ 	.word	0xffffffff


	//   ....[23]....
        /*0998*/ 	.word	0xffffffff


	//   ....[24]....
        /*099c*/ 	.word	0xffffffff


	//   ....[25]....
        /*09a0*/ 	.word	0xffffffff


	//   ....[26]....
        /*09a4*/ 	.word	0xffffffff


	//   ....[27]....
        /*09a8*/ 	.word	0xffffffff


	//   ....[28]....
        /*09ac*/ 	.word	0xffffffff


	//   ....[29]....
        /*09b0*/ 	.word	0xffffffff


	//   ....[30]....
        /*09b4*/ 	.word	0xffffffff


	//   ....[31]....
        /*09b8*/ 	.word	0xffffffff


	//   ....[32]....
        /*09bc*/ 	.word	0xffffffff


	//   ....[33]....
        /*09c0*/ 	.word	0xffffffff


	//   ....[34]....
        /*09c4*/ 	.word	0xffffffff


	//   ....[35]....
        /*09c8*/ 	.word	0xffffffff


	//   ....[36]....
        /*09cc*/ 	.word	0xffffffff


	//   ....[37]....
        /*09d0*/ 	.word	0xffffffff


	//   ....[38]....
        /*09d4*/ 	.word	0xffffffff


	//   ....[39]....
        /*09d8*/ 	.word	0xffffffff


	//   ....[40]....
        /*09dc*/ 	.word	0xffffffff


	//   ....[41]....
        /*09e0*/ 	.word	0xffffffff


	//   ....[42]....
        /*09e4*/ 	.word	0xffffffff


	//   ....[43]....
        /*09e8*/ 	.word	0xffffffff


	//   ....[44]....
        /*09ec*/ 	.word	0xffffffff


	//   ....[45]....
        /*09f0*/ 	.word	0xffffffff


	//   ....[46]....
        /*09f4*/ 	.word	0xffffffff


	//   ....[47]....
        /*09f8*/ 	.word	0xffffffff


	//   ....[48]....
        /*09fc*/ 	.word	0xffffffff


	//   ....[49]....
        /*0a00*/ 	.word	0xffffffff


	//   ....[50]....
        /*0a04*/ 	.word	0xffffffff


	//   ....[51]....
        /*0a08*/ 	.word	0xffffffff


	//   ....[52]....
        /*0a0c*/ 	.word	0xffffffff


	//   ....[53]....
        /*0a10*/ 	.word	0xffffffff


	//   ....[54]....
        /*0a14*/ 	.word	0xffffffff


	//   ....[55]....
        /*0a18*/ 	.word	0xffffffff


	//   ....[56]....
        /*0a1c*/ 	.word	0xffffffff


	//   ....[57]....
        /*0a20*/ 	.word	0xffffffff


	//   ....[58]....
        /*0a24*/ 	.word	0xffffffff


	//   ....[59]....
        /*0a28*/ 	.word	0xffffffff


	//   ....[60]....
        /*0a2c*/ 	.word	0xffffffff


	//   ....[61]....
        /*0a30*/ 	.word	0xffffffff


	//   ....[62]....
        /*0a34*/ 	.word	0xffffffff


	//   ....[63]....
        /*0a38*/ 	.word	0xffffffff


	//   ....[64]....
        /*0a3c*/ 	.word	0xffffffff


	//   ....[65]....
        /*0a40*/ 	.word	0xffffffff


	//   ....[66]....
        /*0a44*/ 	.word	0xffffffff


	//   ....[67]....
        /*0a48*/ 	.word	0xffffffff


	//   ....[68]....
        /*0a4c*/ 	.word	0xffffffff


	//   ....[69]....
        /*0a50*/ 	.word	0xffffffff


	//   ....[70]....
        /*0a54*/ 	.word	0xffffffff


	//   ....[71]....
        /*0a58*/ 	.word	0xffffffff


	//   ....[72]....
        /*0a5c*/ 	.word	0xffffffff


	//   ....[73]....
        /*0a60*/ 	.word	0xffffffff


	//   ....[74]....
        /*0a64*/ 	.word	0xffffffff


	//   ....[75]....
        /*0a68*/ 	.word	0xffffffff


	//   ....[76]....
        /*0a6c*/ 	.word	0xffffffff


	//   ....[77]....
        /*0a70*/ 	.word	0xffffffff


	//   ....[78]....
        /*0a74*/ 	.word	0xffffffff


	//   ....[79]....
        /*0a78*/ 	.word	0xffffffff


	//   ....[80]....
        /*0a7c*/ 	.word	0xffffffff


	//   ....[81]....
        /*0a80*/ 	.word	0xffffffff


	//   ....[82]....
        /*0a84*/ 	.word	0xffffffff


	//   ....[83]....
        /*0a88*/ 	.word	0xffffffff


	//   ....[84]....
        /*0a8c*/ 	.word	0xffffffff


	//   ....[85]....
        /*0a90*/ 	.word	0xffffffff


	//   ....[86]....
        /*0a94*/ 	.word	0xffffffff


	//   ....[87]....
        /*0a98*/ 	.word	0xffffffff


	//   ....[88]....
        /*0a9c*/ 	.word	0xffffffff


	//   ....[89]....
        /*0aa0*/ 	.word	0xffffffff


	//   ....[90]....
        /*0aa4*/ 	.word	0xffffffff


	//   ....[91]....
        /*0aa8*/ 	.word	0xffffffff


	//   ....[92]....
        /*0aac*/ 	.word	0xffffffff


	//   ....[93]....
        /*0ab0*/ 	.word	0xffffffff


	//   ....[94]....
        /*0ab4*/ 	.word	0xffffffff


	//   ....[95]....
        /*0ab8*/ 	.word	0xffffffff


	//   ....[96]....
        /*0abc*/ 	.word	0xffffffff


	//   ....[97]....
        /*0ac0*/ 	.word	0xffffffff


	//   ....[98]....
        /*0ac4*/ 	.word	0xffffffff


	//   ....[99]....
        /*0ac8*/ 	.word	0xffffffff


	//   ....[100]....
        /*0acc*/ 	.word	0x0500000f


	//   ....[101]....
        /*0ad0*/ 	.word	0x0500000f


	//   ....[102]....
        /*0ad4*/ 	.word	0x0500000f


	//   ....[103]....
        /*0ad8*/ 	.word	0x0500000f


	//   ....[104]....
        /*0adc*/ 	.word	0x0500000f


	//   ....[105]....
        /*0ae0*/ 	.word	0x0500000f


	//   ....[106]....
        /*0ae4*/ 	.word	0x0500000f


	//   ....[107]....
        /*0ae8*/ 	.word	0x0500000f


	//   ....[108]....
        /*0aec*/ 	.word	0x0500000f


	//   ....[109]....
        /*0af0*/ 	.word	0x0500000f


	//   ....[110]....
        /*0af4*/ 	.word	0x0500000f


	//   ....[111]....
        /*0af8*/ 	.word	0x0500000f


	//   ....[112]....
        /*0afc*/ 	.word	0x0500000f


	//   ....[113]....
        /*0b00*/ 	.word	0x0500000f


	//   ....[114]....
        /*0b04*/ 	.word	0x0500000f


	//   ....[115]....
        /*0b08*/ 	.word	0x0500000f


	//   ....[116]....
        /*0b0c*/ 	.word	0x0500000f


	//   ....[117]....
        /*0b10*/ 	.word	0x0500000f


	//   ....[118]....
        /*0b14*/ 	.word	0x0500000f


	//   ....[119]....
        /*0b18*/ 	.word	0x0500000f


	//   ....[120]....
        /*0b1c*/ 	.word	0x0500000f


	//   ....[121]....
        /*0b20*/ 	.word	0x0500000f


	//   ....[122]....
        /*0b24*/ 	.word	0x0500000f


	//   ....[123]....
        /*0b28*/ 	.word	0x0500000f


	//   ....[124]....
        /*0b2c*/ 	.word	0x0500000f


	//   ....[125]....
        /*0b30*/ 	.word	0x0500000f


	//   ....[126]....
        /*0b34*/ 	.word	0x0500000f


	//   ....[127]....
        /*0b38*/ 	.word	0x0500000f


	//   ....[128]....
        /*0b3c*/ 	.word	0x0500000f


	//   ....[129]....
        /*0b40*/ 	.word	0x0500000f


	//   ....[130]....
        /*0b44*/ 	.word	0x0500000f


	//   ....[131]....
        /*0b48*/ 	.word	0x0500000f


	//   ....[132]....
        /*0b4c*/ 	.word	0x0500000f


	//   ....[133]....
        /*0b50*/ 	.word	0x0500000f


	//   ....[134]....
        /*0b54*/ 	.word	0x0500000f


	//   ....[135]....
        /*0b58*/ 	.word	0x0500000f


	//   ....[136]....
        /*0b5c*/ 	.word	0x0500000f


	//   ....[137]....
        /*0b60*/ 	.word	0x0500000f


	//   ....[138]....
        /*0b64*/ 	.word	0x0500000f


	//   ....[139]....
        /*0b68*/ 	.word	0x0500000f


	//   ....[140]....
        /*0b6c*/ 	.word	0x0500000f


	//   ....[141]....
        /*0b70*/ 	.word	0x0500000f


	//   ....[142]....
        /*0b74*/ 	.word	0x0500000f


	//   ....[143]....
        /*0b78*/ 	.word	0x0500000f


	//   ....[144]....
        /*0b7c*/ 	.word	0x0500000f


	//   ....[145]....
        /*0b80*/ 	.word	0x0500000f


	//   ....[146]....
        /*0b84*/ 	.word	0x0500000f


	//   ....[147]....
        /*0b88*/ 	.word	0x0500000f


	//   ....[148]....
        /*0b8c*/ 	.word	0x0500000f


	//   ....[149]....
        /*0b90*/ 	.word	0x0500000f


	//   ....[150]....
        /*0b94*/ 	.word	0x0500000f


	//   ....[151]....
        /*0b98*/ 	.word	0x0500000f


	//   ....[152]....
        /*0b9c*/ 	.word	0x0500000f


	//----- nvinfo : EIATTR_COOP_GROUP_INSTR_OFFSETS
	.align		4
.L_1027:
        /*0ba0*/ 	.byte	0x04, 0x28
        /*0ba2*/ 	.short	(.L_1029 - .L_1028)


	//   ....[0]....
.L_1028:
        /*0ba4*/ 	.word	0x00000070


	//   ....[1]....
        /*0ba8*/ 	.word	0x000001a0


	//   ....[2]....
        /*0bac*/ 	.word	0x000001f0


	//   ....[3]....
        /*0bb0*/ 	.word	0x00000420


	//   ....[4]....
        /*0bb4*/ 	.word	0x00000580


	//   ....[5]....
        /*0bb8*/ 	.word	0x000006a0


	//   ....[6]....
        /*0bbc*/ 	.word	0x00000800


	//   ....[7]....
        /*0bc0*/ 	.word	0x0000c5e0


	//   ....[8]....
        /*0bc4*/ 	.word	0x0000cbf0


	//   ....[9]....
        /*0bc8*/ 	.word	0x0000cc00


	//   ....[10]....
        /*0bcc*/ 	.word	0x0000cc10


	//   ....[11]....
        /*0bd0*/ 	.word	0x0000cc20


	//   ....[12]....
        /*0bd4*/ 	.word	0x0000e680


	//   ....[13]....
        /*0bd8*/ 	.word	0x0000e690


	//   ....[14]....
        /*0bdc*/ 	.word	0x0000e6a0


	//   ....[15]....
        /*0be0*/ 	.word	0x0000e6b0


	//   ....[16]....
        /*0be4*/ 	.word	0x00014520


	//   ....[17]....
        /*0be8*/ 	.word	0x000145b0


	//   ....[18]....
        /*0bec*/ 	.word	0x000147f0


	//   ....[19]....
        /*0bf0*/ 	.word	0x00014840


	//   ....[20]....
        /*0bf4*/ 	.word	0x00019dc0


	//   ....[21]....
        /*0bf8*/ 	.word	0x00019de0


	//   ....[22]....
        /*0bfc*/ 	.word	0x0001a790


	//   ....[23]....
        /*0c00*/ 	.word	0x0001a810


	//   ....[24]....
        /*0c04*/ 	.word	0x0001c2d0


	//   ....[25]....
        /*0c08*/ 	.word	0x0001c300


	//   ....[26]....
        /*0c0c*/ 	.word	0x0001c3d0


	//   ....[27]....
        /*0c10*/ 	.word	0x0001c3f0


	//   ....[28]....
        /*0c14*/ 	.word	0x0001d580


	//   ....[29]....
        /*0c18*/ 	.word	0x0001d5b0


	//   ....[30]....
        /*0c1c*/ 	.word	0x0001d610


	//   ....[31]....
        /*0c20*/ 	.word	0x0001d670


	//   ....[32]....
        /*0c24*/ 	.word	0x0001dbb0


	//   ....[33]....
        /*0c28*/ 	.word	0x0001dbd0


	//   ....[34]....
        /*0c2c*/ 	.word	0x0001dca0


	//   ....[35]....
        /*0c30*/ 	.word	0x0001dcc0


	//   ....[36]....
        /*0c34*/ 	.word	0x0001dd90


	//   ....[37]....
        /*0c38*/ 	.word	0x0001ddb0


	//   ....[38]....
        /*0c3c*/ 	.word	0x0001de90


	//   ....[39]....
        /*0c40*/ 	.word	0x0001deb0


	//   ....[40]....
        /*0c44*/ 	.word	0x0001e760


	//   ....[41]....
        /*0c48*/ 	.word	0x0001e770


	//   ....[42]....
        /*0c4c*/ 	.word	0x0001e890


	//   ....[43]....
        /*0c50*/ 	.word	0x0001e8a0


	//   ....[44]....
        /*0c54*/ 	.word	0x0001e9c0


	//   ....[45]....
        /*0c58*/ 	.word	0x0001e9d0


	//   ....[46]....
        /*0c5c*/ 	.word	0x0001eaf0


	//   ....[47]....
        /*0c60*/ 	.word	0x0001eb00


	//   ....[48]....
        /*0c64*/ 	.word	0x0001ec80


	//   ....[49]....
        /*0c68*/ 	.word	0x0001ee60


	//   ....[50]....
        /*0c6c*/ 	.word	0x0001ee90


	//   ....[51]....
        /*0c70*/ 	.word	0x0001eec0


	//   ....[52]....
        /*0c74*/ 	.word	0x0001eef0


	//   ....[53]....
        /*0c78*/ 	.word	0x0001ef20


	//   ....[54]....
        /*0c7c*/ 	.word	0x0001ef50


	//   ....[55]....
        /*0c80*/ 	.word	0x0001f0d0


	//   ....[56]....
        /*0c84*/ 	.word	0x0001f100


	//   ....[57]....
        /*0c88*/ 	.word	0x0001f130


	//   ....[58]....
        /*0c8c*/ 	.word	0x0001f160


	//   ....[59]....
        /*0c90*/ 	.word	0x0001f190


	//   ....[60]....
        /*0c94*/ 	.word	0x0001f1c0


	//   ....[61]....
        /*0c98*/ 	.word	0x0001f250


	//   ....[62]....
        /*0c9c*/ 	.word	0x0001f280


	//   ....[63]....
        /*0ca0*/ 	.word	0x0001f310


	//   ....[64]....
        /*0ca4*/ 	.word	0x0001ffa0


	//   ....[65]....
        /*0ca8*/ 	.word	0x00021740


	//   ....[66]....
        /*0cac*/ 	.word	0x000223b0


	//   ....[67]....
        /*0cb0*/ 	.word	0x000223d0


	//   ....[68]....
        /*0cb4*/ 	.word	0x00022470


	//   ....[69]....
        /*0cb8*/ 	.word	0x00022480


	//   ....[70]....
        /*0cbc*/ 	.word	0x00022510


	//   ....[71]....
        /*0cc0*/ 	.word	0x00022520


	//   ....[72]....
        /*0cc4*/ 	.word	0x000225b0


	//   ....[73]....
        /*0cc8*/ 	.word	0x000225c0


	//   ....[74]....
        /*0ccc*/ 	.word	0x00022650


	//   ....[75]....
        /*0cd0*/ 	.word	0x00022660


	//   ....[76]....
        /*0cd4*/ 	.word	0x000226f0


	//   ....[77]....
        /*0cd8*/ 	.word	0x00022700


	//   ....[78]....
        /*0cdc*/ 	.word	0x00022790


	//   ....[79]....
        /*0ce0*/ 	.word	0x000227a0


	//   ....[80]....
        /*0ce4*/ 	.word	0x000227f0


	//   ....[81]....
        /*0ce8*/ 	.word	0x00022820


	//   ....[82]....
        /*0cec*/ 	.word	0x000252a0


	//   ....[83]....
        /*0cf0*/ 	.word	0x000252f0


	//   ....[84]....
        /*0cf4*/ 	.word	0x00025320


	//   ....[85]....
        /*0cf8*/ 	.word	0x00025350


	//   ....[86]....
        /*0cfc*/ 	.word	0x00025380


	//   ....[87]....
        /*0d00*/ 	.word	0x000253b0


	//   ....[88]....
        /*0d04*/ 	.word	0x000253e0


	//   ....[89]....
        /*0d08*/ 	.word	0x000253f0


	//   ....[90]....
        /*0d0c*/ 	.word	0x00025580


	//   ....[91]....
        /*0d10*/ 	.word	0x000255c0


	//   ....[92]....
        /*0d14*/ 	.word	0x000255f0


	//   ....[93]....
        /*0d18*/ 	.word	0x00025620


	//   ....[94]....
        /*0d1c*/ 	.word	0x00025650


	//   ....[95]....
        /*0d20*/ 	.word	0x00025680


	//   ....[96]....
        /*0d24*/ 	.word	0x00025740


	//   ....[97]....
        /*0d28*/ 	.word	0x00025760


	//   ....[98]....
        /*0d2c*/ 	.word	0x000257d0


	//   ....[99]....
        /*0d30*/ 	.word	0x00025c50


	//   ....[100]....
        /*0d34*/ 	.word	0x000260e0


	//   ....[101]....
        /*0d38*/ 	.word	0x00026190


	//   ....[102]....
        /*0d3c*/ 	.word	0x00026220


	//   ....[103]....
        /*0d40*/ 	.word	0x00026270


	//   ....[104]....
        /*0d44*/ 	.word	0x000262c0


	//   ....[105]....
        /*0d48*/ 	.word	0x000263a0


	//   ....[106]....
        /*0d4c*/ 	.word	0x00026430


	//   ....[107]....
        /*0d50*/ 	.word	0x00026480


	//   ....[108]....
        /*0d54*/ 	.word	0x000264d0


	//   ....[109]....
        /*0d58*/ 	.word	0x000266e0


	//   ....[110]....
        /*0d5c*/ 	.word	0x00026730


	//   ....[111]....
        /*0d60*/ 	.word	0x000267c0


	//   ....[112]....
        /*0d64*/ 	.word	0x00026850


	//   ....[113]....
        /*0d68*/ 	.word	0x000268e0


	//   ....[114]....
        /*0d6c*/ 	.word	0x00026970


	//   ....[115]....
        /*0d70*/ 	.word	0x00026a00


	//   ....[116]....
        /*0d74*/ 	.word	0x00026a90


	//   ....[117]....
        /*0d78*/ 	.word	0x00026b50


	//   ....[118]....
        /*0d7c*/ 	.word	0x00026e50


	//   ....[119]....
        /*0d80*/ 	.word	0x00027000


	//   ....[120]....
        /*0d84*/ 	.word	0x00027050


	//   ....[121]....
        /*0d88*/ 	.word	0x00027170


	//   ....[122]....
        /*0d8c*/ 	.word	0x000271c0


	//   ....[123]....
        /*0d90*/ 	.word	0x000272e0


	//   ....[124]....
        /*0d94*/ 	.word	0x00027330


	//   ....[125]....
        /*0d98*/ 	.word	0x00027450


	//   ....[126]....
        /*0d9c*/ 	.word	0x000274a0


	//   ....[127]....
        /*0da0*/ 	.word	0x000275c0


	//   ....[128]....
        /*0da4*/ 	.word	0x00027610


	//   ....[129]....
        /*0da8*/ 	.word	0x00027730


	//   ....[130]....
        /*0dac*/ 	.word	0x00027780


	//   ....[131]....
        /*0db0*/ 	.word	0x000278a0


	//   ....[132]....
        /*0db4*/ 	.word	0x000278f0


	//   ....[133]....
        /*0db8*/ 	.word	0x000279f0


	//   ....[134]....
        /*0dbc*/ 	.word	0x00027a40


	//   ....[135]....
        /*0dc0*/ 	.word	0x00027d70


	//   ....[136]....
        /*0dc4*/ 	.word	0x00027e20


	//   ....[137]....
        /*0dc8*/ 	.word	0x00027f30


	//   ....[138]....
        /*0dcc*/ 	.word	0x00027fc0


	//   ....[139]....
        /*0dd0*/ 	.word	0x00028040


	//   ....[140]....
        /*0dd4*/ 	.word	0x000280c0


	//   ....[141]....
        /*0dd8*/ 	.word	0x00028140


	//   ....[142]....
        /*0ddc*/ 	.word	0x000281d0


	//   ....[143]....
        /*0de0*/ 	.word	0x00028270


	//   ....[144]....
        /*0de4*/ 	.word	0x00028330


	//   ....[145]....
        /*0de8*/ 	.word	0x000283b0


	//   ....[146]....
        /*0dec*/ 	.word	0x00028430


	//   ....[147]....
        /*0df0*/ 	.word	0x000284b0


	//   ....[148]....
        /*0df4*/ 	.word	0x00028540


	//   ....[149]....
        /*0df8*/ 	.word	0x000285c0


	//   ....[150]....
        /*0dfc*/ 	.word	0x00028660


	//   ....[151]....
        /*0e00*/ 	.word	0x000286f0


	//   ....[152]....
        /*0e04*/ 	.word	0x00028820


	//----- nvinfo : EIATTR_REG_RECONFIG
	.align		4
.L_1029:
        /*0e08*/ 	.byte	0x01, 0x54
	.zero		2


	//----- nvinfo : EIATTR_SYSCALL_OFFSETS
	.align		4
        /*0e0c*/ 	.byte	0x04, 0x46
        /*0e0e*/ 	.short	(.L_1031 - .L_1030)


	//   ....[0]....
.L_1030:
        /*0e10*/ 	.word	0x00001ba0


	//   ....[1]....
        /*0e14*/ 	.word	0x00001cf0


	//   ....[2]....
        /*0e18*/ 	.word	0x0000c7b0


	//   ....[3]....
        /*0e1c*/ 	.word	0x0000cb40


	//   ....[4]....
        /*0e20*/ 	.word	0x00021320


	//   ....[5]....
        /*0e24*/ 	.word	0x00021480


	//   ....[6]....
        /*0e28*/ 	.word	0x00021580


	//   ....[7]....
        /*0e2c*/ 	.word	0x00021f40


	//----- nvinfo : EIATTR_MBARRIER_INSTR_OFFSETS
	.align		4
.L_1031:
        /*0e30*/ 	.byte	0x04, 0x39
        /*0e32*/ 	.short	(.L_1033 - .L_1032)


	//   ....[0]....
.L_1032:
        /*0e34*/ 	.word	0x000002d0
        /*0e38*/ 	.word	0x000000ff
        /*0e3c*/ 	.word	0x00034800
        /*0e40*/ 	.short	0x0100
        /*0e42*/ 	.byte	0x08
	.zero		1


	//   ....[1]....
        /*0e44*/ 	.word	0x000002e0
        /*0e48*/ 	.word	0x000000ff
        /*0e4c*/ 	.word	0x00034820
        /*0e50*/ 	.short	0x0100
        /*0e52*/ 	.byte	0x08
	.zero		1


	//   ....[2]....
        /*0e54*/ 	.word	0x000003d0
        /*0e58*/ 	.word	0x000000ff
        /*0e5c*/ 	.word	0x00034830
        /*0e60*/ 	.short	0x0100
        /*0e62*/ 	.byte	0x08
	.zero		1


	//   ....[3]....
        /*0e64*/ 	.word	0x000003e0
        /*0e68*/ 	.word	0x000000ff
        /*0e6c*/ 	.word	0x00034840
        /*0e70*/ 	.short	0x0100
        /*0e72*/ 	.byte	0x08
	.zero		1


	//   ....[4]....
        /*0e74*/ 	.word	0x000003f0
        /*0e78*/ 	.word	0x000000ff
        /*0e7c*/ 	.word	0x00034838
        /*0e80*/ 	.short	0x0100
        /*0e82*/ 	.byte	0x08
	.zero		1


	//   ....[5]....
        /*0e84*/ 	.word	0x00000400
        /*0e88*/ 	.word	0x000000ff
        /*0e8c*/ 	.word	0x00034848
        /*0e90*/ 	.short	0x0100
        /*0e92*/ 	.byte	0x08
	.zero		1


	//   ....[6]....
        /*0e94*/ 	.word	0x00000530
        /*0e98*/ 	.word	0x000000ff
        /*0e9c*/ 	.word	0x00034850
        /*0ea0*/ 	.short	0x0100
        /*0ea2*/ 	.byte	0x08
	.zero		1


	//   ....[7]....
        /*0ea4*/ 	.word	0x00000540
        /*0ea8*/ 	.word	0x000000ff
        /*0eac*/ 	.word	0x00034860
        /*0eb0*/ 	.short	0x0100
        /*0eb2*/ 	.byte	0x08
	.zero		1


	//   ....[8]....
        /*0eb4*/ 	.word	0x00000550
        /*0eb8*/ 	.word	0x000000ff
        /*0ebc*/ 	.word	0x00034858
        /*0ec0*/ 	.short	0x0100
        /*0ec2*/ 	.byte	0x08
	.zero		1


	//   ....[9]....
        /*0ec4*/ 	.word	0x00000560
        /*0ec8*/ 	.word	0x000000ff
        /*0ecc*/ 	.word	0x00034868
        /*0ed0*/ 	.short	0x0100
        /*0ed2*/ 	.byte	0x08
	.zero		1


	//   ....[10]....
        /*0ed4*/ 	.word	0x00000650
        /*0ed8*/ 	.word	0x000000ff
        /*0edc*/ 	.word	0x00034870
        /*0ee0*/ 	.short	0x0100
        /*0ee2*/ 	.byte	0x06
	.zero		1


	//   ....[11]....
        /*0ee4*/ 	.word	0x00000660
        /*0ee8*/ 	.word	0x000000ff
        /*0eec*/ 	.word	0x00034880
        /*0ef0*/ 	.short	0x0100
        /*0ef2*/ 	.byte	0x06
	.zero		1


	//   ....[12]....
        /*0ef4*/ 	.word	0x00000670
        /*0ef8*/ 	.word	0x000000ff
        /*0efc*/ 	.word	0x00034878
        /*0f00*/ 	.short	0x0100
        /*0f02*/ 	.byte	0x06
	.zero		1


	//   ....[13]....
        /*0f04*/ 	.word	0x00000680
        /*0f08*/ 	.word	0x000000ff
        /*0f0c*/ 	.word	0x00034888
        /*0f10*/ 	.short	0x0100
        /*0f12*/ 	.byte	0x06
	.zero		1


	//   ....[14]....
        /*0f14*/ 	.word	0x000007b0
        /*0f18*/ 	.word	0x000000ff
        /*0f1c*/ 	.word	0x00034890
        /*0f20*/ 	.short	0x0100
        /*0f22*/ 	.byte	0x08
	.zero		1


	//   ....[15]....
        /*0f24*/ 	.word	0x000007c0
        /*0f28*/ 	.word	0x000000ff
        /*0f2c*/ 	.word	0x000348a0
        /*0f30*/ 	.short	0x0100
        /*0f32*/ 	.byte	0x08
	.zero		1


	//   ....[16]....
        /*0f34*/ 	.word	0x000007d0
        /*0f38*/ 	.word	0x000000ff
        /*0f3c*/ 	.word	0x00034898
        /*0f40*/ 	.short	0x0100
        /*0f42*/ 	.byte	0x08
	.zero		1


	//   ....[17]....
        /*0f44*/ 	.word	0x000007e0
        /*0f48*/ 	.word	0x000000ff
        /*0f4c*/ 	.word	0x000348a8
        /*0f50*/ 	.short	0x0100
        /*0f52*/ 	.byte	0x08
	.zero		1


	//   ....[18]....
        /*0f54*/ 	.word	0x00000910
        /*0f58*/ 	.word	0x000000ff
        /*0f5c*/ 	.word	0x000348b0
        /*0f60*/ 	.short	0x0100
        /*0f62*/ 	.byte	0x08
	.zero		1


	//   ....[19]....
        /*0f64*/ 	.word	0x00000920
        /*0f68*/ 	.word	0x000000ff
        /*0f6c*/ 	.word	0x000348c0
        /*0f70*/ 	.short	0x0100
        /*0f72*/ 	.byte	0x08
	.zero		1


	//   ....[20]....
        /*0f74*/ 	.word	0x00000930
        /*0f78*/ 	.word	0x000000ff
        /*0f7c*/ 	.word	0x000348b8
        /*0f80*/ 	.short	0x0100
        /*0f82*/ 	.byte	0x08
	.zero		1


	//   ....[21]....
        /*0f84*/ 	.word	0x00000940
        /*0f88*/ 	.word	0x000000ff
        /*0f8c*/ 	.word	0x000348c8
        /*0f90*/ 	.short	0x0100
        /*0f92*/ 	.byte	0x08
	.zero		1


	//   ....[22]....
        /*0f94*/ 	.word	0x00003ef0
        /*0f98*/ 	.word	0x00000003
        /*0f9c*/ 	.word	0x00034890
        /*0fa0*/ 	.short	0x010a
        /*0fa2*/ 	.byte	0x3f
	.zero		1


	//   ....[23]....
        /*0fa4*/ 	.word	0x00007960
        /*0fa8*/ 	.word	0x00000003
        /*0fac*/ 	.word	0x00034890
        /*0fb0*/ 	.short	0x010a
        /*0fb2*/ 	.byte	0x3f
	.zero		1


	//   ....[24]....
        /*0fb4*/ 	.word	0x0000ae90
        /*0fb8*/ 	.word	0x00000003
        /*0fbc*/ 	.word	0x00034890
        /*0fc0*/ 	.short	0x010a
        /*0fc2*/ 	.byte	0x3f
	.zero		1


	//   ....[25]....
        /*0fc4*/ 	.word	0x0000b860
        /*0fc8*/ 	.word	0x0000002c
        /*0fcc*/ 	.word	0x00000000
        /*0fd0*/ 	.short	0x0101
        /*0fd2*/ 	.byte	0x3f
	.zero		1


	//   ....[26]....
        /*0fd4*/ 	.word	0x0000b8a0
        /*0fd8*/ 	.word	0x00000003
        /*0fdc*/ 	.word	0x000348b0
        /*0fe0*/ 	.short	0x010a
        /*0fe2*/ 	.byte	0x3f
	.zero		1


	//   ....[27]....
        /*0fe4*/ 	.word	0x0000c200
        /*0fe8*/ 	.word	0x00000003
        /*0fec*/ 	.word	0x00000000
        /*0ff0*/ 	.short	0x0101
        /*0ff2*/ 	.byte	0x3f
	.zero		1


	//   ....[28]....
        /*0ff4*/ 	.word	0x0000c840
        /*0ff8*/ 	.word	0x00000002
        /*0ffc*/ 	.word	0x00034800
        /*1000*/ 	.short	0x010a
        /*1002*/ 	.byte	0x3f
	.zero		1


	//   ....[29]....
        /*1004*/ 	.word	0x0000c890
        /*1008*/ 	.word	0x00000002
        /*100c*/ 	.word	0x00034800
        /*1010*/ 	.short	0x010a
        /*1012*/ 	.byte	0x3f
	.zero		1


	//   ....[30]....
        /*1014*/ 	.word	0x0000cea0
        /*1018*/ 	.word	0x00000002
        /*101c*/ 	.word	0x00034800
        /*1020*/ 	.short	0x010a
        /*1022*/ 	.byte	0x3f
	.zero		1


	//   ....[31]....
        /*1024*/ 	.word	0x0000e910
        /*1028*/ 	.word	0x00000002
        /*102c*/ 	.word	0x00034800
        /*1030*/ 	.short	0x010a
        /*1032*/ 	.byte	0x3f
	.zero		1


	//   ....[32]....
        /*1034*/ 	.word	0x000105e0
        /*1038*/ 	.word	0x00000000
        /*103c*/ 	.word	0x00034830
        /*1040*/ 	.short	0x010a
        /*1042*/ 	.byte	0x3f
	.zero		1


	//   ....[33]....
        /*1044*/ 	.word	0x00010660
        /*1048*/ 	.word	0x00000000
        /*104c*/ 	.word	0x00034830
        /*1050*/ 	.short	0x010a
        /*1052*/ 	.byte	0x3f
	.zero		1


	//   ....[34]....
        /*1054*/ 	.word	0x00015020
        /*1058*/ 	.word	0x00000005
        /*105c*/ 	.word	0x00000000
        /*1060*/ 	.short	0x0101
        /*1062*/ 	.byte	0x3f
	.zero		1


	//   ....[35]....
        /*1064*/ 	.word	0x00016320
        /*1068*/ 	.word	0x00000008
        /*106c*/ 	.word	0x00034830
        /*1070*/ 	.short	0x010a
        /*1072*/ 	.byte	0x3f
	.zero		1


	//   ....[36]....
        /*1074*/ 	.word	0x00016370
        /*1078*/ 	.word	0x00000008
        /*107c*/ 	.word	0x00034830
        /*1080*/ 	.short	0x010a
        /*1082*/ 	.byte	0x3f
	.zero		1


	//   ....[37]....
        /*1084*/ 	.word	0x00019860
        /*1088*/ 	.word	0x00000008
        /*108c*/ 	.word	0x00034850
        /*1090*/ 	.short	0x010a
        /*1092*/ 	.byte	0x3f
	.zero		1


	//   ....[38]....
        /*1094*/ 	.word	0x000198a0
        /*1098*/ 	.word	0x00000008
        /*109c*/ 	.word	0x00034850
        /*10a0*/ 	.short	0x010a
        /*10a2*/ 	.byte	0x3f
	.zero		1


	//   ....[39]....
        /*10a4*/ 	.word	0x0001b020
        /*10a8*/ 	.word	0x00000082
        /*10ac*/ 	.word	0x00000000
        /*10b0*/ 	.short	0x0101
        /*10b2*/ 	.byte	0x3f
	.zero		1


	//   ....[40]....
        /*10b4*/ 	.word	0x0001b0a0
        /*10b8*/ 	.word	0x00000059
        /*10bc*/ 	.word	0x00000000
        /*10c0*/ 	.short	0x0101
        /*10c2*/ 	.byte	0x3f
	.zero		1


	//   ....[41]....
        /*10c4*/ 	.word	0x0001bd50
        /*10c8*/ 	.word	0x0000000c
        /*10cc*/ 	.word	0x00034850
        /*10d0*/ 	.short	0x010a
        /*10d2*/ 	.byte	0x3f
	.zero		1


	//   ....[42]....
        /*10d4*/ 	.word	0x0001bdd0
        /*10d8*/ 	.word	0x0000000c
        /*10dc*/ 	.word	0x00034850
        /*10e0*/ 	.short	0x010a
        /*10e2*/ 	.byte	0x3f
	.zero		1


	//   ....[43]....
        /*10e4*/ 	.word	0x0001c670
        /*10e8*/ 	.word	0x0000000c
        /*10ec*/ 	.word	0x00000000
        /*10f0*/ 	.short	0x0101
        /*10f2*/ 	.byte	0x3f
	.zero		1


	//   ....[44]....
        /*10f4*/ 	.word	0x0001dbc0
        /*10f8*/ 	.word	0x00000000
        /*10fc*/ 	.word	0x00000000
        /*1100*/ 	.short	0x0101
        /*1102*/ 	.byte	0x3f
	.zero		1


	//   ....[45]....
        /*1104*/ 	.word	0x00020090
        /*1108*/ 	.word	0x00000004
        /*110c*/ 	.word	0x00034820
        /*1110*/ 	.short	0x010a
        /*1112*/ 	.byte	0x3f
	.zero		1


	//   ....[46]....
        /*1114*/ 	.word	0x00020170
        /*1118*/ 	.word	0x00000005
        /*111c*/ 	.word	0x000348a0
        /*1120*/ 	.short	0x010a
        /*1122*/ 	.byte	0x3f
	.zero		1


	//   ....[47]....
        /*1124*/ 	.word	0x000204b0
        /*1128*/ 	.word	0x00000005
        /*112c*/ 	.word	0x000348c0
        /*1130*/ 	.short	0x010a
        /*1132*/ 	.byte	0x3f
	.zero		1


	//   ....[48]....
        /*1134*/ 	.word	0x00020950
        /*1138*/ 	.word	0x00000006
        /*113c*/ 	.word	0x000348a0
        /*1140*/ 	.short	0x010a
        /*1142*/ 	.byte	0x3f
	.zero		1


	//   ....[49]....
        /*1144*/ 	.word	0x00020c80
        /*1148*/ 	.word	0x00000006
        /*114c*/ 	.word	0x000348c0
        /*1150*/ 	.short	0x010a
        /*1152*/ 	.byte	0x3f
	.zero		1


	//   ....[50]....
        /*1154*/ 	.word	0x000219f0
        /*1158*/ 	.word	0x00000000
        /*115c*/ 	.word	0x00034840
        /*1160*/ 	.short	0x010a
        /*1162*/ 	.byte	0x3f
	.zero		1


	//   ....[51]....
        /*1164*/ 	.word	0x00022920
        /*1168*/ 	.word	0x00000008
        /*116c*/ 	.word	0x00034800
        /*1170*/ 	.short	0x0107
        /*1172*/ 	.byte	0x3f
	.zero		1


	//   ....[52]....
        /*1174*/ 	.word	0x00022a20
        /*1178*/ 	.word	0x00000002
        /*117c*/ 	.word	0x00034800
        /*1180*/ 	.short	0x0101
        /*1182*/ 	.byte	0x3f
	.zero		1


	//   ....[53]....
        /*1184*/ 	.word	0x00022a40
        /*1188*/ 	.word	0x00000002
        /*118c*/ 	.word	0x00034820
        /*1190*/ 	.short	0x010a
        /*1192*/ 	.byte	0x3f
	.zero		1


	//   ....[54]....
        /*1194*/ 	.word	0x00022dd0
        /*1198*/ 	.word	0x00000003
        /*119c*/ 	.word	0x00034840
        /*11a0*/ 	.short	0x010a
        /*11a2*/ 	.byte	0x3f
	.zero		1


	//   ....[55]....
        /*11a4*/ 	.word	0x00023190
        /*11a8*/ 	.word	0x00000002
        /*11ac*/ 	.word	0x00034860
        /*11b0*/ 	.short	0x010a
        /*11b2*/ 	.byte	0x3f
	.zero		1


	//   ....[56]....
        /*11b4*/ 	.word	0x000238b0
        /*11b8*/ 	.word	0x00000003
        /*11bc*/ 	.word	0x00034840
        /*11c0*/ 	.short	0x010a
        /*11c2*/ 	.byte	0x3f
	.zero		1


	//   ....[57]....
        /*11c4*/ 	.word	0x00023c70
        /*11c8*/ 	.word	0x00000002
        /*11cc*/ 	.word	0x00034860
        /*11d0*/ 	.short	0x010a
        /*11d2*/ 	.byte	0x3f
	.zero		1


	//   ....[58]....
        /*11d4*/ 	.word	0x000242e0
        /*11d8*/ 	.word	0x00000003
        /*11dc*/ 	.word	0x00034840
        /*11e0*/ 	.short	0x010a
        /*11e2*/ 	.byte	0x3f
	.zero		1


	//   ....[59]....
        /*11e4*/ 	.word	0x00024690
        /*11e8*/ 	.word	0x00000002
        /*11ec*/ 	.word	0x00034860
        /*11f0*/ 	.short	0x010a
        /*11f2*/ 	.byte	0x3f
	.zero		1


	//   ....[60]....
        /*11f4*/ 	.word	0x00024c80
        /*11f8*/ 	.word	0x00000002
        /*11fc*/ 	.word	0x00034860
        /*1200*/ 	.short	0x010a
        /*1202*/ 	.byte	0x3f
	.zero		1


	//   ....[61]....
        /*1204*/ 	.word	0x00025bd0
        /*1208*/ 	.word	0x00000000
        /*120c*/ 	.word	0x00034820
        /*1210*/ 	.short	0x010a
        /*1212*/ 	.byte	0x3f
	.zero		1


	//   ....[62]....
        /*1214*/ 	.word	0x00025d80
        /*1218*/ 	.word	0x00000006
        /*121c*/ 	.word	0x00000000
        /*1220*/ 	.short	0x010a
        /*1222*/ 	.byte	0x3f
	.zero		1


	//   ....[63]....
        /*1224*/ 	.word	0x00025df0
        /*1228*/ 	.word	0x00000007
        /*122c*/ 	.word	0x00000000
        /*1230*/ 	.short	0x010a
        /*1232*/ 	.byte	0x3f
	.zero		1


	//   ....[64]....
        /*1234*/ 	.word	0x00025e60
        /*1238*/ 	.word	0x00000004
        /*123c*/ 	.word	0x00000000
        /*1240*/ 	.short	0x010a
        /*1242*/ 	.byte	0x3f
	.zero		1


	//   ....[65]....
        /*1244*/ 	.word	0x00025e90
        /*1248*/ 	.word	0x00000003
        /*124c*/ 	.word	0x00000000
        /*1250*/ 	.short	0x010a
        /*1252*/ 	.byte	0x3f
	.zero		1


	//   ....[66]....
        /*1254*/ 	.word	0x00025ef0
        /*1258*/ 	.word	0x00000003
        /*125c*/ 	.word	0x00034890
        /*1260*/ 	.short	0x010a
        /*1262*/ 	.byte	0x3f
	.zero		1


	//   ....[67]....
        /*1264*/ 	.word	0x00025f40
        /*1268*/ 	.word	0x00000003
        /*126c*/ 	.word	0x00034890
        /*1270*/ 	.short	0x010a
        /*1272*/ 	.byte	0x3f
	.zero		1


	//   ....[68]....
        /*1274*/ 	.word	0x00025f90
        /*1278*/ 	.word	0x00000003
        /*127c*/ 	.word	0x00034890
        /*1280*/ 	.short	0x010a
        /*1282*/ 	.byte	0x3f
	.zero		1


	//   ....[69]....
        /*1284*/ 	.word	0x00025fe0
        /*1288*/ 	.word	0x00000003
        /*128c*/ 	.word	0x000348b0
        /*1290*/ 	.short	0x010a
        /*1292*/ 	.byte	0x3f
	.zero		1


	//   ....[70]....
        /*1294*/ 	.word	0x000262f0
        /*1298*/ 	.word	0x00000002
        /*129c*/ 	.word	0x00034800
        /*12a0*/ 	.short	0x010a
        /*12a2*/ 	.byte	0x3f
	.zero		1


	//   ....[71]....
        /*12a4*/ 	.word	0x00026500
        /*12a8*/ 	.word	0x00000002
        /*12ac*/ 	.word	0x00034800
        /*12b0*/ 	.short	0x010a
        /*12b2*/ 	.byte	0x3f
	.zero		1


	//   ....[72]....
        /*12b4*/ 	.word	0x00026550
        /*12b8*/ 	.word	0x00000000
        /*12bc*/ 	.word	0x00034830
        /*12c0*/ 	.short	0x010a
        /*12c2*/ 	.byte	0x3f
	.zero		1


	//   ....[73]....
        /*12c4*/ 	.word	0x000265a0
        /*12c8*/ 	.word	0x00000008
        /*12cc*/ 	.word	0x00034830
        /*12d0*/ 	.short	0x010a
        /*12d2*/ 	.byte	0x3f
	.zero		1


	//   ....[74]....
        /*12d4*/ 	.word	0x000265f0
        /*12d8*/ 	.word	0x00000008
        /*12dc*/ 	.word	0x00034850
        /*12e0*/ 	.short	0x010a
        /*12e2*/ 	.byte	0x3f
	.zero		1


	//   ....[75]....
        /*12e4*/ 	.word	0x00026640
        /*12e8*/ 	.word	0x0000000c
        /*12ec*/ 	.word	0x00034850
        /*12f0*/ 	.short	0x010a
        /*12f2*/ 	.byte	0x3f
	.zero		1


	//   ....[76]....
        /*12f4*/ 	.word	0x00026c30
        /*12f8*/ 	.word	0x00000003
        /*12fc*/ 	.word	0x00034820
        /*1300*/ 	.short	0x010a
        /*1302*/ 	.byte	0x3f
	.zero		1


	//   ....[77]....
        /*1304*/ 	.word	0x00026c80
        /*1308*/ 	.word	0x00000005
        /*130c*/ 	.word	0x000348a0
        /*1310*/ 	.short	0x010a
        /*1312*/ 	.byte	0x3f
	.zero		1


	//   ....[78]....
        /*1314*/ 	.word	0x00026cd0
        /*1318*/ 	.word	0x00000005
        /*131c*/ 	.word	0x000348c0
        /*1320*/ 	.short	0x010a
        /*1322*/ 	.byte	0x3f
	.zero		1


	//   ....[79]....
        /*1324*/ 	.word	0x00026d20
        /*1328*/ 	.word	0x00000006
        /*132c*/ 	.word	0x000348a0
        /*1330*/ 	.short	0x010a
        /*1332*/ 	.byte	0x3f
	.zero		1


	//   ....[80]....
        /*1334*/ 	.word	0x00026d70
        /*1338*/ 	.word	0x00000006
        /*133c*/ 	.word	0x000348c0
        /*1340*/ 	.short	0x010a
        /*1342*/ 	.byte	0x3f
	.zero		1


	//   ....[81]....
        /*1344*/ 	.word	0x00026f10
        /*1348*/ 	.word	0x00000000
        /*134c*/ 	.word	0x00034840
        /*1350*/ 	.short	0x010a
        /*1352*/ 	.byte	0x3f
	.zero		1


	//   ....[82]....
        /*1354*/ 	.word	0x00027a90
        /*1358*/ 	.word	0x00000002
        /*135c*/ 	.word	0x00034820
        /*1360*/ 	.short	0x010a
        /*1362*/ 	.byte	0x3f
	.zero		1


	//   ....[83]....
        /*1364*/ 	.word	0x00027ae0
        /*1368*/ 	.word	0x00000003
        /*136c*/ 	.word	0x00034840
        /*1370*/ 	.short	0x010a
        /*1372*/ 	.byte	0x3f
	.zero		1


	//   ....[84]....
        /*1374*/ 	.word	0x00027b30
        /*1378*/ 	.word	0x00000002
        /*137c*/ 	.word	0x00034860
        /*1380*/ 	.short	0x010a
        /*1382*/ 	.byte	0x3f
	.zero		1


	//   ....[85]....
        /*1384*/ 	.word	0x00027b80
        /*1388*/ 	.word	0x00000003
        /*138c*/ 	.word	0x00034840
        /*1390*/ 	.short	0x010a
        /*1392*/ 	.byte	0x3f
	.zero		1


	//   ....[86]....
        /*1394*/ 	.word	0x00027bd0
        /*1398*/ 	.word	0x00000002
        /*139c*/ 	.word	0x00034860
        /*13a0*/ 	.short	0x010a
        /*13a2*/ 	.byte	0x3f
	.zero		1


	//   ....[87]....
        /*13a4*/ 	.word	0x00027c20
        /*13a8*/ 	.word	0x00000003
        /*13ac*/ 	.word	0x00034840
        /*13b0*/ 	.short	0x010a
        /*13b2*/ 	.byte	0x3f
	.zero		1


	//   ....[88]....
        /*13b4*/ 	.word	0x00027c70
        /*13b8*/ 	.word	0x00000002
        /*13bc*/ 	.word	0x00034860
        /*13c0*/ 	.short	0x010a
        /*13c2*/ 	.byte	0x3f
	.zero		1


	//   ....[89]....
        /*13c4*/ 	.word	0x00027cc0
        /*13c8*/ 	.word	0x00000002
        /*13cc*/ 	.word	0x00034860
        /*13d0*/ 	.short	0x010a
        /*13d2*/ 	.byte	0x3f
	.zero		1


	//   ....[90]....
        /*13d4*/ 	.word	0x00028740
        /*13d8*/ 	.word	0x00000000
        /*13dc*/ 	.word	0x00034820
        /*13e0*/ 	.short	0x010a
        /*13e2*/ 	.byte	0x3f
	.zero		1


	//   ....[91]....
        /*13e4*/ 	.word	0x000288e0
        /*13e8*/ 	.word	0x00000006
        /*13ec*/ 	.word	0x00000000
        /*13f0*/ 	.short	0x010a
        /*13f2*/ 	.byte	0x3f
	.zero		1


	//   ....[92]....
        /*13f4*/ 	.word	0x00028930
        /*13f8*/ 	.word	0x00000007
        /*13fc*/ 	.word	0x00000000
        /*1400*/ 	.short	0x010a
        /*1402*/ 	.byte	0x3f
	.zero		1


	//   ....[93]....
        /*1404*/ 	.word	0x00028980
        /*1408*/ 	.word	0x00000004
        /*140c*/ 	.word	0x00000000
        /*1410*/ 	.short	0x010a
        /*1412*/ 	.byte	0x3f
	.zero		1


	//----- nvinfo : EIATTR_NUM_MBARRIERS
	.align		4
.L_1033:
        /*1414*/ 	.byte	0x03, 0x38
        /*1416*/ 	.short	0x0016


	//----- nvinfo : EIATTR_EXIT_INSTR_OFFSETS
	.align		4
        /*1418*/ 	.byte	0x04, 0x1c
        /*141a*/ 	.short	(.L_1035 - .L_1034)


	//   ....[0]....
.L_1034:
        /*141c*/ 	.word	0x00025ee0


	//----- nvinfo : EIATTR_MAX_THREADS
	.align		4
.L_1035:
        /*1420*/ 	.byte	0x04, 0x05
        /*1422*/ 	.short	(.L_1037 - .L_1036)
.L_1036:
        /*1424*/ 	.word	0x00000180
        /*1428*/ 	.word	0x00000001
        /*142c*/ 	.word	0x00000001


	//----- nvinfo : EIATTR_CRS_STACK_SIZE
	.align		4
.L_1037:
        /*1430*/ 	.byte	0x04, 0x1e
        /*1432*/ 	.short	(.L_1039 - .L_1038)
.L_1038:
        /*1434*/ 	.word	0x00000000


	//----- nvinfo : EIATTR_CBANK_PARAM_SIZE
	.align		4
.L_1039:
        /*1438*/ 	.byte	0x03, 0x19
        /*143a*/ 	.short	0x0af0


	//----- nvinfo : EIATTR_PARAM_CBANK
	.align		4
        /*143c*/ 	.byte	0x04, 0x0a
        /*143e*/ 	.short	(.L_1041 - .L_1040)
	.align		4
.L_1040:
        /*1440*/ 	.word	index@(.nv.constant0._ZN7cutlass13device_kernelIN5flash11enable_sm90INS1_16FlashAttnFwdSm90INS1_25CollectiveMainloopFwdSm90ILi2EN4cute5tupleIJNS5_1CILi1EEES8_S8_EEENS6_IJNS7_ILi128EEENS7_ILi176EEESA_EEELi128ENS_6half_tEfNS_4arch4Sm90ELb0ELb0ELb0ELb1ELb0ELb1ELb0ELb1ELb1ELb1ELb0ELb0EEENS1_21CollectiveEpilogueFwdINS6_IJSA_SA_SB_EEES9_SD_SF_Li256ELb1ELb1ELb0ELb0EEENS1_36VarlenDynamicPersistentTileSchedulerILi128ELi176ELi256ELi128ELb0ELb1ELb1ELb0ELb1ELb1EEEEEEEEEvNT_6ParamsE)
        /*1444*/ 	.short	0x0210
        /*1446*/ 	.short	0x0af0


	//----- nvinfo : EIATTR_SW_WAR
	.align		4
.L_1041:
        /*1448*/ 	.byte	0x04, 0x36
        /*144a*/ 	.short	(.L_1043 - .L_1042)
.L_1042:
        /*144c*/ 	.word	0x00000008
.L_1043:


//--------------------- .nv.info._ZN7cutlass13device_kernelIN5flash11enable_sm90INS1_16FlashAttnFwdSm90INS1_25CollectiveMainloopFwdSm90ILi2EN4cute5tupleIJNS5_1CILi1EEES8_S8_EEENS6_IJNS7_ILi128EEESA_SA_EEELi128ENS_6half_tEfNS_4arch4Sm90ELb0ELb1ELb0ELb0ELb0ELb0ELb0ELb1ELb1ELb1ELb0ELb0EEENS1_21CollectiveEpilogueFwdISB_S9_SC_SE_Li256ELb0ELb1ELb0ELb0EEENS1_30DynamicPersistentTileSchedulerILi256ELi128ELb0ELb1ELb1EEEEEEEEEvNT_6ParamsE --------------------------
	.section	.nv.info._ZN7cutlass13device_kernelIN5flash11enable_sm90INS1_16FlashAttnFwdSm90INS1_25CollectiveMainloopFwdSm90ILi2EN4cute5tupleIJNS5_1CILi1EEES8_S8_EEENS6_IJNS7_ILi128EEESA_SA_EEELi128ENS_6half_tEfNS_4arch4Sm90ELb0ELb1ELb0ELb0ELb0ELb0ELb0ELb1ELb1ELb1ELb0ELb0EEENS1_21CollectiveEpilogueFwdISB_S9_SC_SE_Li256ELb0ELb1ELb0ELb0EEENS1_30DynamicPersistentTileSchedulerILi256ELi128ELb0ELb1ELb1EEEEEEEEEvNT_6ParamsE,"",@"SHT_CUDA_INFO"
	.sectionflags	@""
	.align	4


	//----- nvinfo : EIATTR_CUDA_API_VERSION
	.align		4
        /*0000*/ 	.byte	0x04, 0x37
        /*0002*/ 	.short	(.L_1045 - .L_1044)
.L_1044:
        /*0004*/ 	.word	0x00000082


	//----- nvinfo : EIATTR_KPARAM_INFO
	.align		4
.L_1045:
        /*0008*/ 	.byte	0x04, 0x17
        /*000a*/ 	.short	(.L_1047 - .L_1046)
.L_1046:
        /*000c*/ 	.word	0x00000000
        /*0010*/ 	.short	0x0000
        /*0012*/ 	.short	0x0070
        /*0014*/ 	.byte	0x00, 0xf0, 0x01, 0x2a


	//----- nvinfo : EIATTR_SPARSE_MMA_MASK
	.align		4
.L_1047:
        /*0018*/ 	.byte	0x03, 0x50
        /*001a*/ 	.short	0x0000


	//----- nvinfo : EIATTR_MAXREG_COUNT
	.align		4
        /*001c*/ 	.byte	0x03, 0x1b
        /*001e*/ 	.short	0x00a8


	//----- nvinfo : EIATTR_NUM_BARRIERS
	.align		4
        /*0020*/ 	.byte	0x02, 0x4c
        /*0022*/ 	.byte	0x10
	.zero		1


	//----- nvinfo : EIATTR_EXTERNS
	.align		4
        /*0024*/ 	.byte	0x04, 0x0f
        /*0026*/ 	.short	(.L_1049 - .L_1048)


	//   ....[0]....
	.align		4
.L_1048:
        /*0028*/ 	.word	index@(__assertfail)


	//----- nvinfo : EIATTR_ANNOTATIONS
	.align		4
.L_1049:
        /*002c*/ 	.byte	0x04, 0x55
        /*002e*/ 	.short	(.L_1051 - .L_1050)


	//   ....[0]....
.L_1050:
        /* <DEDUP_REMOVED lines=24> */


	//----- nvinfo : EIATTR_MERCURY_ISA_VERSION
	.align		4
.L_1051:
        /*01a0*/ 	.byte	0x03, 0x5f
        /*01a2*/ 	.short	0x0101


	//----- nvinfo : EIATTR_INT_WARP_WIDE_INSTR_OFFSETS
	.align		4
        /*01a4*/ 	.byte	0x04, 0x31
        /*01a6*/ 	.short	(.L_1053 - .L_1052)


	//   ....[0]....
.L_1052:
        /*01a8*/ 	.word	0x00000130


	//   ....[1]....
        /*01ac*/ 	.word	0x00000170


	//   ....[2]....
        /*01b0*/ 	.word	0x000001e0


	//   ....[3]....
        /*01b4*/ 	.word	0x00010290


	//   ....[4]....
        /*01b8*/ 	.word	0x00010320


	//   ....[5]....
        /*01bc*/ 	.word	0x00013680


	//   ....[6]....
        /*01c0*/ 	.word	0x00013710


	//----- nvinfo : EIATTR_COOP_GROUP_MASK_REGIDS
	.align		4
.L_1053:
        /*01c4*/ 	.byte	0x04, 0x29
        /*01c6*/ 	.short	(.L_1055 - .L_1054)


	//   ....[0]....
.L_1054:
        /*01c8*/ 	.word	0xffffffff


	//   ....[1]....
        /*01cc*/ 	.word	0xffffffff


	//   ....[2]....
        /*01d0*/ 	.word	0xffffffff


	//   ....[3]....
        /*01d4*/ 	.word	0xffffffff


	//   ....[4]....
        /*01d8*/ 	.word	0xffffffff


	//   ....[5]....
        /*01dc*/ 	.word	0xffffffff


	//   ....[6]....
        /*01e0*/ 	.word	0xffffffff


	//   ....[7]....
        /*01e4*/ 	.word	0xffffffff


	//   ....[8]....
        /*01e8*/ 	.word	0xffffffff


	//   ....[9]....
        /*01ec*/ 	.word	0xffffffff


	//   ....[10]....
        /*01f0*/ 	.word	0xffffffff


	//   ....[11]....
        /*01f4*/ 	.word	0xffffffff


	//   ....[12]....
        /*01f8*/ 	.word	0xffffffff


	//   ....[13]....
        /*01fc*/ 	.word	0xffffffff


	//   ....[14]....
        /*0200*/ 	.word	0xffffffff


	//   ....[15]....
        /*0204*/ 	.word	0xffffffff


	//   ....[16]....
        /*0208*/ 	.word	0xffffffff


	//   ....[17]....
        /*020c*/ 	.word	0xffffffff


	//   ....[18]....
        /*0210*/ 	.word	0xffffffff


	//   ....[19]....
        /*0214*/ 	.word	0xffffffff


	//   ....[20]....
        /*0218*/ 	.word	0xffffffff


	//   ....[21]....
        /*021c*/ 	.word	0xffffffff


	//   ....[22]....
        /*0220*/ 	.word	0xffffffff


	//   ....[23]....
        /*0224*/ 	.word	0xffffffff


	//   ....[24]....
        /*0228*/ 	.word	0xffffffff


	//   ....[25]....
        /*022c*/ 	.word	0xffffffff


	//   ....[26]....
        /*0230*/ 	.word	0xffffffff


	//   ....[27]....
        /*0234*/ 	.word	0xffffffff


	//   ....[28]....
        /*0238*/ 	.word	0xffffffff


	//   ....[29]....
        /*023c*/ 	.word	0xffffffff


	//   ....[30]....
        /*0240*/ 	.word	0xffffffff


	//   ....[31]....
        /*0244*/ 	.word	0xffffffff


	//   ....[32]....
        /*0248*/ 	.word	0xffffffff


	//   ....[33]....
        /*024c*/ 	.word	0xffffffff


	//   ....[34]....
        /*0250*/ 	.word	0xffffffff


	//   ....[35]....
        /*0254*/ 	.word	0xffffffff


	//   ....[36]....
        /*0258*/ 	.word	0xffffffff


	//   ....[37]....
        /*025c*/ 	.word	0xffffffff


	//   ....[38]....
        /*0260*/ 	.word	0xffffffff


	//   ....[39]....
        /*0264*/ 	.word	0xffffffff


	//   ....[40]....
        /*0268*/ 	.word	0xffffffff


	//   ....[41]....
        /*026c*/ 	.word	0xffffffff


	//   ....[42]....
        /*0270*/ 	.word	0xffffffff


	//   ....[43]....
        /*0274*/ 	.word	0xffffffff


	//   ....[44]....
        /*0278*/ 	.word	0xffffffff


	//   ....[45]....
        /*027c*/ 	.word	0xffffffff


	//   ....[46]....
        /*0280*/ 	.word	0xffffffff


	//   ....[47]....
        /*0284*/ 	.word	0xffffffff


	//   ....[48]....
        /*0288*/ 	.word	0xffffffff


	//   ....[49]....
        /*028c*/ 	.word	0xffffffff


	//   ....[50]....
        /*0290*/ 	.word	0xffffffff


	//   ....[51]....
        /*0294*/ 	.word	0xffffffff


	//   ....[52]....
        /*0298*/ 	.word	0xffffffff


	//   ....[53]....
        /*029c*/ 	.word	0xffffffff


	//   ....[54]....
        /*02a0*/ 	.word	0xffffffff


	//   ....[55]....
        /*02a4*/ 	.word	0xffffffff


	//   ....[56]....
        /*02a8*/ 	.word	0xffffffff


	//   ....[57]....
        /*02ac*/ 	.word	0xffffffff


	//   ....[58]....
        /*02b0*/ 	.word	0xffffffff


	//   ....[59]....
        /*02b4*/ 	.word	0xffffffff


	//   ....[60]....
        /*02b8*/ 	.word	0xffffffff


	//   ....[61]....
        /*02bc*/ 	.word	0xffffffff


	//   ....[62]....
        /*02c0*/ 	.word	0xffffffff


	//   ....[63]....
        /*02c4*/ 	.word	0xffffffff


	//   ....[64]....
        /*02c8*/ 	.word	0xffffffff


	//   ....[65]....
        /*02cc*/ 	.word	0xffffffff


	//   ....[66]....
        /*02d0*/ 	.word	0xffffffff


	//   ....[67]....
        /*02d4*/ 	.word	0xffffffff


	//   ....[68]....
        /*02d8*/ 	.word	0xffffffff


	//   ....[69]....
        /*02dc*/ 	.word	0xffffffff


	//   ....[70]....
        /*02e0*/ 	.word	0xffffffff


	//   ....[71]....
        /*02e4*/ 	.word	0xffffffff


	//   ....[72]....
        /*02e8*/ 	.word	0xffffffff


	//   ....[73]....
        /*02ec*/ 	.word	0xffffffff


	//   ....[74]....
        /*02f0*/ 	.word	0x0500000f


	//   ....[75]....
        /*02f4*/ 	.word	0x0500000f


	//   ....[76]....
        /*02f8*/ 	.word	0x0500000f


	//   ....[77]....
        /*02fc*/ 	.word	0x0500000f


	//   ....[78]....
        /*0300*/ 	.word	0x0500000f


	//   ....[79]....
        /*0304*/ 	.word	0x0500000f


	//   ....[80]....
        /*0308*/ 	.word	0x0500000f


	//   ....[81]....
        /*030c*/ 	.word	0x0500000f


	//   ....[82]....
        /*0310*/ 	.word	0x0500000f


	//   ....[83]....
        /*0314*/ 	.word	0x0500000f


	//   ....[84]....
        /*0318*/ 	.word	0x0500000f


	//   ....[85]....
        /*031c*/ 	.word	0x0500000f


	//   ....[86]....
        /*0320*/ 	.word	0x0500000f


	//   ....[87]....
        /*0324*/ 	.word	0x0500000f


	//   ....[88]....
        /*0328*/ 	.word	0x0500000f


	//   ....[89]....
        /*032c*/ 	.word	0x0500000f


	//   ....[90]....
        /*0330*/ 	.word	0x0500000f


	//   ....[91]....
        /*0334*/ 	.word	0x0500000f


	//   ....[92]....
        /*0338*/ 	.word	0x0500000f


	//----- nvinfo : EIATTR_COOP_GROUP_INSTR_OFFSETS
	.align		4
.L_1055:
        /*033c*/ 	.byte	0x04, 0x28
        /*033e*/ 	.short	(.L_1057 - .L_1056)


	//   ....[0]....
.L_1056:
        /*0340*/ 	.word	0x00000070


	//   ....[1]....
        /*0344*/ 	.word	0x00000140


	//   ....[2]....
        /*0348*/ 	.word	0x00000190


	//   ....[3]....
        /*034c*/ 	.word	0x000003c0


	//   ....[4]....
        /*0350*/ 	.word	0x00000520


	//   ....[5]....
        /*0354*/ 	.word	0x00000640


	//   ....[6]....
        /*0358*/ 	.word	0x000007a0


	//   ....[7]....
        /*035c*/ 	.word	0x000017b0


	//   ....[8]....
        /*0360*/ 	.word	0x00001f10


	//   ....[9]....
        /*0364*/ 	.word	0x00002c30


	//   ....[10]....
        /*0368*/ 	.word	0x000033a0


	//   ....[11]....
        /*036c*/ 	.word	0x000037b0


	//   ....[12]....
        /*0370*/ 	.word	0x00003dd0


	//   ....[13]....
        /*0374*/ 	.word	0x00003e40


	//   ....[14]....
        /*0378*/ 	.word	0x000055a0


	//   ....[15]....
        /*037c*/ 	.word	0x000057a0


	//   ....[16]....
        /*0380*/ 	.word	0x00006300


	//   ....[17]....
        /*0384*/ 	.word	0x00006320


	//   ....[18]....
        /*0388*/ 	.word	0x00006d90


	//   ....[19]....
        /*038c*/ 	.word	0x00006e20


	//   ....[20]....
        /*0390*/ 	.word	0x000087c0


	//   ....[21]....
        /*0394*/ 	.word	0x00008800


	//   ....[22]....
        /*0398*/ 	.word	0x00008cc0


	//   ....[23]....
        /*039c*/ 	.word	0x00008d90


	//   ....[24]....
        /*03a0*/ 	.word	0x0000a660


	//   ....[25]....
        /*03a4*/ 	.word	0x0000aaf0


	//   ....[26]....
        /*03a8*/ 	.word	0x0000b6e0


	//   ....[27]....
        /*03ac*/ 	.word	0x0000b7e0


	//   ....[28]....
        /*03b0*/ 	.word	0x0000c040


	//   ....[29]....
        /*03b4*/ 	.word	0x0000c0d0


	//   ....[30]....
        /*03b8*/ 	.word	0x0000d1c0


	//   ....[31]....
        /*03bc*/ 	.word	0x0000d200


	//   ....[32]....
        /*03c0*/ 	.word	0x0000d2f0


	//   ....[33]....
        /*03c4*/ 	.word	0x0000d300


	//   ....[34]....
        /*03c8*/ 	.word	0x0000e440


	//   ....[35]....
        /*03cc*/ 	.word	0x0000e4a0


	//   ....[36]....
        /*03d0*/ 	.word	0x0000e4f0


	//   ....[37]....
        /*03d4*/ 	.word	0x0000e550


	//   ....[38]....
        /*03d8*/ 	.word	0x0000ea30


	//   ....[39]....
        /*03dc*/ 	.word	0x0000ea40


	//   ....[40]....
        /*03e0*/ 	.word	0x0000eb00


	//   ....[41]....
        /*03e4*/ 	.word	0x0000eb20


	//   ....[42]....
        /*03e8*/ 	.word	0x0000ebe0


	//   ....[43]....
        /*03ec*/ 	.word	0x0000ec00


	//   ....[44]....
        /*03f0*/ 	.word	0x0000ecd0


	//   ....[45]....
        /*03f4*/ 	.word	0x0000ecf0


	//   ....[46]....
        /*03f8*/ 	.word	0x0000f390


	//   ....[47]....
        /*03fc*/ 	.word	0x0000f3b0


	//   ....[48]....
        /*0400*/ 	.word	0x0000f470


	//   ....[49]....
        /*0404*/ 	.word	0x0000f490


	//   ....[50]....
        /*0408*/ 	.word	0x0000f550


	//   ....[51]....
        /*040c*/ 	.word	0x0000f570


	//   ....[52]....
        /*0410*/ 	.word	0x0000f640


	//   ....[53]....
        /*0414*/ 	.word	0x0000f660


	//   ....[54]....
        /*0418*/ 	.word	0x0000f7e0


	//   ....[55]....
        /*041c*/ 	.word	0x00010890


	//   ....[56]....
        /*0420*/ 	.word	0x00011280


	//   ....[57]....
        /*0424*/ 	.word	0x00011290


	//   ....[58]....
        /*0428*/ 	.word	0x00011300


	//   ....[59]....
        /*042c*/ 	.word	0x00011340


	//   ....[60]....
        /*0430*/ 	.word	0x000113e0


	//   ....[61]....
        /*0434*/ 	.word	0x000113f0


	//   ....[62]....
        /*0438*/ 	.word	0x00011470


	//   ....[63]....
        /*043c*/ 	.word	0x00011480


	//   ....[64]....
        /*0440*/ 	.word	0x00011500


	//   ....[65]....
        /*0444*/ 	.word	0x00011510


	//   ....[66]....
        /*0448*/ 	.word	0x00011590


	//   ....[67]....
        /*044c*/ 	.word	0x000115a0


	//   ....[68]....
        /*0450*/ 	.word	0x00011620


	//   ....[69]....
        /*0454*/ 	.word	0x00011630


	//   ....[70]....
        /*0458*/ 	.word	0x00011640


	//   ....[71]....
        /*045c*/ 	.word	0x00011650


	//   ....[72]....
        /*0460*/ 	.word	0x00013c60


	//   ....[73]....
        /*0464*/ 	.word	0x00013e50


	//   ....[74]....
        /*0468*/ 	.word	0x00014480


	//   ....[75]....
        /*046c*/ 	.word	0x00014600


	//   ....[76]....
        /*0470*/ 	.word	0x00014650


	//   ....[77]....
        /*0474*/ 	.word	0x000146e0


	//   ....[78]....
        /*0478*/ 	.word	0x000147c0


	//   ....[79]....
        /*047c*/ 	.word	0x00014820


	//   ....[80]....
        /*0480*/ 	.word	0x00014930


	//   ....[81]....
        /*0484*/ 	.word	0x00014990


	//   ....[82]....
        /*0488*/ 	.word	0x00014a80


	//   ....[83]....
        /*048c*/ 	.word	0x00014ae0


	//   ....[84]....
        /*0490*/ 	.word	0x00014bd0


	//   ....[85]....
        /*0494*/ 	.word	0x00014c30


	//   ....[86]....
        /*0498*/ 	.word	0x00014d20


	//   ....[87]....
        /*049c*/ 	.word	0x00014d80


	//   ....[88]....
        /*04a0*/ 	.word	0x00014e60


	//   ....[89]....
        /*04a4*/ 	.word	0x00014ec0


	//   ....[90]....
        /*04a8*/ 	.word	0x00014f90


	//   ....[91]....
        /*04ac*/ 	.word	0x000152b0


	//   ....[92]....
        /*04b0*/ 	.word	0x000153d0


	//----- nvinfo : EIATTR_REG_RECONFIG
	.align		4
.L_1057:
        /*04b4*/ 	.byte	0x01, 0x54
	.zero		2


	//----- nvinfo : EIATTR_SYSCALL_OFFSETS
	.align		4
        /*04b8*/ 	.byte	0x04, 0x46
        /*04ba*/ 	.short	(.L_1059 - .L_1058)


	//   ....[0]....
.L_1058:
        /*04bc*/ 	.word	0x00001990


	//   ....[1]....
        /*04c0*/ 	.word	0x00010490


	//   ....[2]....
        /*04c4*/ 	.word	0x000105e0


	//   ....[3]....
        /*04c8*/ 	.word	0x000106d0


	//   ....[4]....
        /*04cc*/ 	.word	0x00010e80


	//----- nvinfo : EIATTR_MBARRIER_INSTR_OFFSETS
	.align		4
.L_1059:
        /*04d0*/ 	.byte	0x04, 0x39
        /*04d2*/ 	.short	(.L_1061 - .L_1060)


	//   ....[0]....
.L_1060:
        /*04d4*/ 	.word	0x00000270
        /*04d8*/ 	.word	0x000000ff
        /*04dc*/ 	.word	0x00028800
        /*04e0*/ 	.short	0x0100
        /*04e2*/ 	.byte	0x08
	.zero		1


	//   ....[1]....
        /*04e4*/ 	.word	0x00000280
        /*04e8*/ 	.word	0x000000ff
        /*04ec*/ 	.word	0x00028820
        /*04f0*/ 	.short	0x0100
        /*04f2*/ 	.byte	0x08
	.zero		1


	//   ....[2]....
        /*04f4*/ 	.word	0x00000370
        /*04f8*/ 	.word	0x000000ff
        /*04fc*/ 	.word	0x00028830
        /*0500*/ 	.short	0x0100
        /*0502*/ 	.byte	0x08
	.zero		1


	//   ....[3]....
        /*0504*/ 	.word	0x00000380
        /*0508*/ 	.word	0x000000ff
        /*050c*/ 	.word	0x00028840
        /*0510*/ 	.short	0x0100
        /*0512*/ 	.byte	0x08
	.zero		1


	//   ....[4]....
        /*0514*/ 	.word	0x00000390
        /*0518*/ 	.word	0x000000ff
        /*051c*/ 	.word	0x00028838
        /*0520*/ 	.short	0x0100
        /*0522*/ 	.byte	0x08
	.zero		1


	//   ....[5]....
        /*0524*/ 	.word	0x000003a0
        /*0528*/ 	.word	0x000000ff
        /*052c*/ 	.word	0x00028848
        /*0530*/ 	.short	0x0100
        /*0532*/ 	.byte	0x08
	.zero		1


	//   ....[6]....
        /*0534*/ 	.word	0x000004d0
        /*0538*/ 	.word	0x000000ff
        /*053c*/ 	.word	0x00028850
        /*0540*/ 	.short	0x0100
        /*0542*/ 	.byte	0x08
	.zero		1


	//   ....[7]....
        /*0544*/ 	.word	0x000004e0
        /*0548*/ 	.word	0x000000ff
        /*054c*/ 	.word	0x00028860
        /*0550*/ 	.short	0x0100
        /*0552*/ 	.byte	0x08
	.zero		1


	//   ....[8]....
        /*0554*/ 	.word	0x000004f0
        /*0558*/ 	.word	0x000000ff
        /*055c*/ 	.word	0x00028858
        /*0560*/ 	.short	0x0100
        /*0562*/ 	.byte	0x08
	.zero		1


	//   ....[9]....
        /*0564*/ 	.word	0x00000500
        /*0568*/ 	.word	0x000000ff
        /*056c*/ 	.word	0x00028868
        /*0570*/ 	.short	0x0100
        /*0572*/ 	.byte	0x08
	.zero		1


	//   ....[10]....
        /*0574*/ 	.word	0x000005f0
        /*0578*/ 	.word	0x000000ff
        /*057c*/ 	.word	0x00028870
        /*0580*/ 	.short	0x0100
        /*0582*/ 	.byte	0x06
	.zero		1


	//   ....[11]....
        /*0584*/ 	.word	0x00000600
        /*0588*/ 	.word	0x000000ff
        /*058c*/ 	.word	0x00028880
        /*0590*/ 	.short	0x0100
        /*0592*/ 	.byte	0x06
	.zero		1


	//   ....[12]....
        /*0594*/ 	.word	0x00000610
        /*0598*/ 	.word	0x000000ff
        /*059c*/ 	.word	0x00028878
        /*05a0*/ 	.short	0x0100
        /*05a2*/ 	.byte	0x06
	.zero		1


	//   ....[13]....
        /*05a4*/ 	.word	0x00000620
        /*05a8*/ 	.word	0x000000ff
        /*05ac*/ 	.word	0x00028888
        /*05b0*/ 	.short	0x0100
        /*05b2*/ 	.byte	0x06
	.zero		1


	//   ....[14]....
        /*05b4*/ 	.word	0x00000750
        /*05b8*/ 	.word	0x000000ff
        /*05bc*/ 	.word	0x00028890
        /*05c0*/ 	.short	0x0100
        /*05c2*/ 	.byte	0x08
	.zero		1


	//   ....[15]....
        /*05c4*/ 	.word	0x00000760
        /*05c8*/ 	.word	0x000000ff
        /*05cc*/ 	.word	0x000288a0
        /*05d0*/ 	.short	0x0100
        /*05d2*/ 	.byte	0x08
	.zero		1


	//   ....[16]....
        /*05d4*/ 	.word	0x00000770
        /*05d8*/ 	.word	0x000000ff
        /*05dc*/ 	.word	0x00028898
        /*05e0*/ 	.short	0x0100
        /*05e2*/ 	.byte	0x08
	.zero		1


	//   ....[17]....
        /*05e4*/ 	.word	0x00000780
        /*05e8*/ 	.word	0x000000ff
        /*05ec*/ 	.word	0x000288a8
        /*05f0*/ 	.short	0x0100
        /*05f2*/ 	.byte	0x08
	.zero		1


	//   ....[18]....
        /*05f4*/ 	.word	0x000008b0
        /*05f8*/ 	.word	0x000000ff
        /*05fc*/ 	.word	0x000288b0
        /*0600*/ 	.short	0x0100
        /*0602*/ 	.byte	0x08
	.zero		1


	//   ....[19]....
        /*0604*/ 	.word	0x000008c0
        /*0608*/ 	.word	0x000000ff
        /*060c*/ 	.word	0x000288c0
        /*0610*/ 	.short	0x0100
        /*0612*/ 	.byte	0x08
	.zero		1


	//   ....[20]....
        /*0614*/ 	.word	0x000008d0
        /*0618*/ 	.word	0x000000ff
        /*061c*/ 	.word	0x000288b8
        /*0620*/ 	.short	0x0100
        /*0622*/ 	.byte	0x08
	.zero		1


	//   ....[21]....
        /*0624*/ 	.word	0x000008e0
        /*0628*/ 	.word	0x000000ff
        /*062c*/ 	.word	0x000288c8
        /*0630*/ 	.short	0x0100
        /*0632*/ 	.byte	0x08
	.zero		1


	//   ....[22]....
        /*0634*/ 	.word	0x00001a10
        /*0638*/ 	.word	0x000000ff
        /*063c*/ 	.word	0x00028800
        /*0640*/ 	.short	0x010a
        /*0642*/ 	.byte	0x29
	.zero		1


	//   ....[23]....
        /*0644*/ 	.word	0x00001a90
        /*0648*/ 	.word	0x00000009
        /*064c*/ 	.word	0x00028830
        /*0650*/ 	.short	0x010a
        /*0652*/ 	.byte	0x3f
	.zero		1


	//   ....[24]....
        /*0654*/ 	.word	0x00001af0
        /*0658*/ 	.word	0x00000009
        /*065c*/ 	.word	0x00028830
        /*0660*/ 	.short	0x010a
        /*0662*/ 	.byte	0x3f
	.zero		1


	//   ....[25]....
        /*0664*/ 	.word	0x00002070
        /*0668*/ 	.word	0x00000000
        /*066c*/ 	.word	0x00000000
        /*0670*/ 	.short	0x0101
        /*0672*/ 	.byte	0x3f
	.zero		1


	//   ....[26]....
        /*0674*/ 	.word	0x00004dc0
        /*0678*/ 	.word	0x000000ff
        /*067c*/ 	.word	0x00028830
        /*0680*/ 	.short	0x010a
        /*0682*/ 	.byte	0x06
	.zero		1


	//   ....[27]....
        /*0684*/ 	.word	0x00004e00
        /*0688*/ 	.word	0x000000ff
        /*068c*/ 	.word	0x00028830
        /*0690*/ 	.short	0x010a
        /*0692*/ 	.byte	0x06
	.zero		1


	//   ....[28]....
        /*0694*/ 	.word	0x00005120
        /*0698*/ 	.word	0x000000ff
        /*069c*/ 	.word	0x00028850
        /*06a0*/ 	.short	0x010a
        /*06a2*/ 	.byte	0x06
	.zero		1


	//   ....[29]....
        /*06a4*/ 	.word	0x00005160
        /*06a8*/ 	.word	0x000000ff
        /*06ac*/ 	.word	0x00028850
        /*06b0*/ 	.short	0x010a
        /*06b2*/ 	.byte	0x06
	.zero		1


	//   ....[30]....
        /*06b4*/ 	.word	0x000055e0
        /*06b8*/ 	.word	0x00000009
        /*06bc*/ 	.word	0x00000000
        /*06c0*/ 	.short	0x0101
        /*06c2*/ 	.byte	0x3f
	.zero		1


	//   ....[31]....
        /*06c4*/ 	.word	0x00007250
        /*06c8*/ 	.word	0x0000001f
        /*06cc*/ 	.word	0x00000000
        /*06d0*/ 	.short	0x0101
        /*06d2*/ 	.byte	0x3f
	.zero		1


	//   ....[32]....
        /*06d4*/ 	.word	0x00008120
        /*06d8*/ 	.word	0x000000ff
        /*06dc*/ 	.word	0x00028830
        /*06e0*/ 	.short	0x010a
        /*06e2*/ 	.byte	0x06
	.zero		1


	//   ....[33]....
        /*06e4*/ 	.word	0x00008160
        /*06e8*/ 	.word	0x000000ff
        /*06ec*/ 	.word	0x00028830
        /*06f0*/ 	.short	0x010a
        /*06f2*/ 	.byte	0x06
	.zero		1


	//   ....[34]....
        /*06f4*/ 	.word	0x00008480
        /*06f8*/ 	.word	0x000000ff
        /*06fc*/ 	.word	0x00028850
        /*0700*/ 	.short	0x010a
        /*0702*/ 	.byte	0x06
	.zero		1


	//   ....[35]....
        /*0704*/ 	.word	0x000084c0
        /*0708*/ 	.word	0x000000ff
        /*070c*/ 	.word	0x00028850
        /*0710*/ 	.short	0x010a
        /*0712*/ 	.byte	0x06
	.zero		1


	//   ....[36]....
        /*0714*/ 	.word	0x00009870
        /*0718*/ 	.word	0x0000001b
        /*071c*/ 	.word	0x00000000
        /*0720*/ 	.short	0x0101
        /*0722*/ 	.byte	0x3f
	.zero		1


	//   ....[37]....
        /*0724*/ 	.word	0x00009a20
        /*0728*/ 	.word	0x0000001f
        /*072c*/ 	.word	0x00000000
        /*0730*/ 	.short	0x0101
        /*0732*/ 	.byte	0x3f
	.zero		1


	//   ....[38]....
        /*0734*/ 	.word	0x0000a150
        /*0738*/ 	.word	0x000000ff
        /*073c*/ 	.word	0x00028830
        /*0740*/ 	.short	0x010a
        /*0742*/ 	.byte	0x06
	.zero		1


	//   ....[39]....
        /*0744*/ 	.word	0x0000a190
        /*0748*/ 	.word	0x000000ff
        /*074c*/ 	.word	0x00028830
        /*0750*/ 	.short	0x010a
        /*0752*/ 	.byte	0x06
	.zero		1


	//   ....[40]....
        /*0754*/ 	.word	0x0000a4b0
        /*0758*/ 	.word	0x000000ff
        /*075c*/ 	.word	0x00028850
        /*0760*/ 	.short	0x010a
        /*0762*/ 	.byte	0x06
	.zero		1


	//   ....[41]....
        /*0764*/ 	.word	0x0000a4f0
        /*0768*/ 	.word	0x000000ff
        /*076c*/ 	.word	0x00028850
        /*0770*/ 	.short	0x010a
        /*0772*/ 	.byte	0x06
	.zero		1


	//   ....[42]....
        /*0774*/ 	.word	0x0000a8f0
        /*0778*/ 	.word	0x00000009
        /*077c*/ 	.word	0x00000000
        /*0780*/ 	.short	0x0101
        /*0782*/ 	.byte	0x3f
	.zero		1


	//   ....[43]....
        /*0784*/ 	.word	0x0000c4a0
        /*0788*/ 	.word	0x00000033
        /*078c*/ 	.word	0x00000000
        /*0790*/ 	.short	0x0101
        /*0792*/ 	.byte	0x3f
	.zero		1


	//   ....[44]....
        /*0794*/ 	.word	0x0000d130
        /*0798*/ 	.word	0x000000ff
        /*079c*/ 	.word	0x00028850
        /*07a0*/ 	.short	0x010a
        /*07a2*/ 	.byte	0x05
	.zero		1


	//   ....[45]....
        /*07a4*/ 	.word	0x0000d170
        /*07a8*/ 	.word	0x000000ff
        /*07ac*/ 	.word	0x00028850
        /*07b0*/ 	.short	0x010a
        /*07b2*/ 	.byte	0x05
	.zero		1


	//   ....[46]....
        /*07b4*/ 	.word	0x0000d690
        /*07b8*/ 	.word	0x00000000
        /*07bc*/ 	.word	0x00000000
        /*07c0*/ 	.short	0x0101
        /*07c2*/ 	.byte	0x3f
	.zero		1


	//   ....[47]....
        /*07c4*/ 	.word	0x0000ea20
        /*07c8*/ 	.word	0x00000000
        /*07cc*/ 	.word	0x00000000
        /*07d0*/ 	.short	0x0101
        /*07d2*/ 	.byte	0x3f
	.zero		1


	//   ....[48]....
        /*07d4*/ 	.word	0x00010ac0
        /*07d8*/ 	.word	0x00000003
        /*07dc*/ 	.word	0x00028840
        /*07e0*/ 	.short	0x010a
        /*07e2*/ 	.byte	0x3f
	.zero		1


	//   ....[49]....
        /*07e4*/ 	.word	0x00011770
        /*07e8*/ 	.word	0x00000011
        /*07ec*/ 	.word	0x00028800
        /*07f0*/ 	.short	0x0107
        /*07f2*/ 	.byte	0x3f
	.zero		1


	//   ....[50]....
        /*07f4*/ 	.word	0x00011880
        /*07f8*/ 	.word	0x00000011
        /*07fc*/ 	.word	0x00028800
        /*0800*/ 	.short	0x0101
        /*0802*/ 	.byte	0x3f
	.zero		1


	//   ....[51]....
        /*0804*/ 	.word	0x000118a0
        /*0808*/ 	.word	0x00000011
        /*080c*/ 	.word	0x00028820
        /*0810*/ 	.short	0x010a
        /*0812*/ 	.byte	0x3f
	.zero		1


	//   ....[52]....
        /*0814*/ 	.word	0x00011bd0
        /*0818*/ 	.word	0x00000007
        /*081c*/ 	.word	0x00028840
        /*0820*/ 	.short	0x010a
        /*0822*/ 	.byte	0x3f
	.zero		1


	//   ....[53]....
        /*0824*/ 	.word	0x00011f60
        /*0828*/ 	.word	0x00000007
        /*082c*/ 	.word	0x00000060
        /*0830*/ 	.short	0x010a
        /*0832*/ 	.byte	0x3f
	.zero		1


	//   ....[54]....
        /*0834*/ 	.word	0x000125c0
        /*0838*/ 	.word	0x00000003
        /*083c*/ 	.word	0x00028840
        /*0840*/ 	.short	0x010a
        /*0842*/ 	.byte	0x3f
	.zero		1


	//   ....[55]....
        /*0844*/ 	.word	0x00012950
        /*0848*/ 	.word	0x00000002
        /*084c*/ 	.word	0x00000060
        /*0850*/ 	.short	0x010a
        /*0852*/ 	.byte	0x3f
	.zero		1


	//   ....[56]....
        /*0854*/ 	.word	0x00012ef0
        /*0858*/ 	.word	0x00000002
        /*085c*/ 	.word	0x00028840
        /*0860*/ 	.short	0x010a
        /*0862*/ 	.byte	0x3f
	.zero		1


	//   ....[57]....
        /*0864*/ 	.word	0x00013280
        /*0868*/ 	.word	0x00000002
        /*086c*/ 	.word	0x00000060
        /*0870*/ 	.short	0x010a
        /*0872*/ 	.byte	0x3f
	.zero		1


	//   ....[58]....
        /*0874*/ 	.word	0x000137d0
        /*0878*/ 	.word	0x00000003
        /*087c*/ 	.word	0x00028860
        /*0880*/ 	.short	0x010a
        /*0882*/ 	.byte	0x3f
	.zero		1


	//   ....[59]....
        /*0884*/ 	.word	0x00013dd0
        /*0888*/ 	.word	0x00000000
        /*088c*/ 	.word	0x00028820
        /*0890*/ 	.short	0x010a
        /*0892*/ 	.byte	0x3f
	.zero		1


	//   ....[60]....
        /*0894*/ 	.word	0x00013fa0
        /*0898*/ 	.word	0x00000006
        /*089c*/ 	.word	0x00000000
        /*08a0*/ 	.short	0x010a
        /*08a2*/ 	.byte	0x3f
	.zero		1


	//   ....[61]....
        /*08a4*/ 	.word	0x00013ff0
        /*08a8*/ 	.word	0x00000003
        /*08ac*/ 	.word	0x00000000
        /*08b0*/ 	.short	0x010a
        /*08b2*/ 	.byte	0x3f
	.zero		1


	//   ....[62]....
        /*08b4*/ 	.word	0x00014050
        /*08b8*/ 	.word	0x00000012
        /*08bc*/ 	.word	0x00000000
        /*08c0*/ 	.short	0x010a
        /*08c2*/ 	.byte	0x3f
	.zero		1


	//   ....[63]....
        /*08c4*/ 	.word	0x00014080
        /*08c8*/ 	.word	0x00000003
        /*08cc*/ 	.word	0x00000000
        /*08d0*/ 	.short	0x010a
        /*08d2*/ 	.byte	0x3f
	.zero		1


	//   ....[64]....
        /*08d4*/ 	.word	0x000140f0
        /*08d8*/ 	.word	0x00000003
        /*08dc*/ 	.word	0x00028800
        /*08e0*/ 	.short	0x010a
        /*08e2*/ 	.byte	0x3f
	.zero		1


	//   ....[65]....
        /*08e4*/ 	.word	0x00014140
        /*08e8*/ 	.word	0x00000009
        /*08ec*/ 	.word	0x00028830
        /*08f0*/ 	.short	0x010a
        /*08f2*/ 	.byte	0x3f
	.zero		1


	//   ....[66]....
        /*08f4*/ 	.word	0x000141a0
        /*08f8*/ 	.word	0x00000005
        /*08fc*/ 	.word	0x00028830
        /*0900*/ 	.short	0x010a
        /*0902*/ 	.byte	0x3f
	.zero		1


	//   ....[67]....
        /*0904*/ 	.word	0x00014200
        /*0908*/ 	.word	0x00000005
        /*090c*/ 	.word	0x00028850
        /*0910*/ 	.short	0x010a
        /*0912*/ 	.byte	0x3f
	.zero		1


	//   ....[68]....
        /*0914*/ 	.word	0x00014260
        /*0918*/ 	.word	0x00000007
        /*091c*/ 	.word	0x00028830
        /*0920*/ 	.short	0x010a
        /*0922*/ 	.byte	0x3f
	.zero		1


	//   ....[69]....
        /*0924*/ 	.word	0x000142c0
        /*0928*/ 	.word	0x00000007
        /*092c*/ 	.word	0x00028850
        /*0930*/ 	.short	0x010a
        /*0932*/ 	.byte	0x3f
	.zero		1


	//   ....[70]....
        /*0934*/ 	.word	0x00014320
        /*0938*/ 	.word	0x00000007
        /*093c*/ 	.word	0x00028830
        /*0940*/ 	.short	0x010a
        /*0942*/ 	.byte	0x3f
	.zero		1


	//   ....[71]....
        /*0944*/ 	.word	0x00014380
        /*0948*/ 	.word	0x00000007
        /*094c*/ 	.word	0x00028850
        /*0950*/ 	.short	0x010a
        /*0952*/ 	.byte	0x3f
	.zero		1


	//   ....[72]....
        /*0954*/ 	.word	0x000143e0
        /*0958*/ 	.word	0x00000005
        /*095c*/ 	.word	0x00028850
        /*0960*/ 	.short	0x010a
        /*0962*/ 	.byte	0x3f
	.zero		1


	//   ....[73]....
        /*0964*/ 	.word	0x00014530
        /*0968*/ 	.word	0x00000003
        /*096c*/ 	.word	0x00028840
        /*0970*/ 	.short	0x010a
        /*0972*/ 	.byte	0x3f
	.zero		1


	//   ....[74]....
        /*0974*/ 	.word	0x00014fd0
        /*0978*/ 	.word	0x00000011
        /*097c*/ 	.word	0x00028820
        /*0980*/ 	.short	0x010a
        /*0982*/ 	.byte	0x3f
	.zero		1


	//   ....[75]....
        /*0984*/ 	.word	0x00015020
        /*0988*/ 	.word	0x00000007
        /*098c*/ 	.word	0x00028840
        /*0990*/ 	.short	0x010a
        /*0992*/ 	.byte	0x3f
	.zero		1


	//   ....[76]....
        /*0994*/ 	.word	0x00015070
        /*0998*/ 	.word	0x00000007
        /*099c*/ 	.word	0x00000060
        /*09a0*/ 	.short	0x010a
        /*09a2*/ 	.byte	0x3f
	.zero		1


	//   ....[77]....
        /*09a4*/ 	.word	0x000150c0
        /*09a8*/ 	.word	0x00000003
        /*09ac*/ 	.word	0x00028840
        /*09b0*/ 	.short	0x010a
        /*09b2*/ 	.byte	0x3f
	.zero		1


	//   ....[78]....
        /*09b4*/ 	.word	0x00015110
        /*09b8*/ 	.word	0x00000002
        /*09bc*/ 	.word	0x00000060
        /*09c0*/ 	.short	0x010a
        /*09c2*/ 	.byte	0x3f
	.zero		1


	//   ....[79]....
        /*09c4*/ 	.word	0x00015160
        /*09c8*/ 	.word	0x00000002
        /*09cc*/ 	.word	0x00028840
        /*09d0*/ 	.short	0x010a
        /*09d2*/ 	.byte	0x3f
	.zero		1


	//   ....[80]....
        /*09d4*/ 	.word	0x000151b0
        /*09d8*/ 	.word	0x00000002
        /*09dc*/ 	.word	0x00000060
        /*09e0*/ 	.short	0x010a
        /*09e2*/ 	.byte	0x3f
	.zero		1


	//   ....[81]....
        /*09e4*/ 	.word	0x00015200
        /*09e8*/ 	.word	0x00000003
        /*09ec*/ 	.word	0x00028860
        /*09f0*/ 	.short	0x010a
        /*09f2*/ 	.byte	0x3f
	.zero		1


	//   ....[82]....
        /*09f4*/ 	.word	0x000152f0
        /*09f8*/ 	.word	0x00000000
        /*09fc*/ 	.word	0x00028820
        /*0a00*/ 	.short	0x010a
        /*0a02*/ 	.byte	0x3f
	.zero		1


	//   ....[83]....
        /*0a04*/ 	.word	0x00015490
        /*0a08*/ 	.word	0x00000006
        /*0a0c*/ 	.word	0x00000000
        /*0a10*/ 	.short	0x010a
        /*0a12*/ 	.byte	0x3f
	.zero		1


	//   ....[84]....
        /*0a14*/ 	.word	0x000154e0
        /*0a18*/ 	.word	0x00000003
        /*0a1c*/ 	.word	0x00000000
        /*0a20*/ 	.short	0x010a
        /*0a22*/ 	.byte	0x3f
	.zero		1


	//   ....[85]....
        /*0a24*/ 	.word	0x00015530
        /*0a28*/ 	.word	0x00000012
        /*0a2c*/ 	.word	0x00000000
        /*0a30*/ 	.short	0x010a
        /*0a32*/ 	.byte	0x3f
	.zero		1


	//----- nvinfo : EIATTR_NUM_MBARRIERS
	.align		4
.L_1061:
        /*0a34*/ 	.byte	0x03, 0x38
        /*0a36*/ 	.short	0x0016


	//----- nvinfo : EIATTR_EXIT_INSTR_OFFSETS
	.align		4
        /*0a38*/ 	.byte	0x04, 0x1c
        /*0a3a*/ 	.short	(.L_1063 - .L_1062)


	//   ....[0]....
.L_1062:
        /*0a3c*/ 	.word	0x00000a40


	//   ....[1]....
        /*0a40*/ 	.word	0x0000f760


	//   ....[2]....
        /*0a44*/ 	.word	0x000140d0


	//----- nvinfo : EIATTR_MAX_THREADS
	.align		4
.L_1063:
        /*0a48*/ 	.byte	0x04, 0x05
        /*0a4a*/ 	.short	(.L_1065 - .L_1064)
.L_1064:
        /*0a4c*/ 	.word	0x00000180
        /*0a50*/ 	.word	0x00000001
        /*0a54*/ 	.word	0x00000001


	//----- nvinfo : EIATTR_CRS_STACK_SIZE
	.align		4
.L_1065:
        /*0a58*/ 	.byte	0x04, 0x1e
        /*0a5a*/ 	.short	(.L_1067 - .L_1066)
.L_1066:
        /*0a5c*/ 	.word	0x00000000


	//----- nvinfo : EIATTR_CBANK_PARAM_SIZE
	.align		4
.L_1067:
        /*0a60*/ 	.byte	0x03, 0x19
        /*0a62*/ 	.short	0x0af0


	//----- nvinfo : EIATTR_PARAM_CBANK
	.align		4
        /*0a64*/ 	.byte	0x04, 0x0a
        /*0a66*/ 	.short	(.L_1069 - .L_1068)
	.align		4
.L_1068:
        /*0a68*/ 	.word	index@(.nv.constant0._ZN7cutlass13device_kernelIN5flash11enable_sm90INS1_16FlashAttnFwdSm90INS1_25CollectiveMainloopFwdSm90ILi2EN4cute5tupleIJNS5_1CILi1EEES8_S8_EEENS6_IJNS7_ILi128EEESA_SA_EEELi128ENS_6half_tEfNS_4arch4Sm90ELb0ELb1ELb0ELb0ELb0ELb0ELb0ELb1ELb1ELb1ELb0ELb0EEENS1_21CollectiveEpilogueFwdISB_S9_SC_SE_Li256ELb0ELb1ELb0ELb0EEENS1_30DynamicPersistentTileSchedulerILi256ELi128ELb0ELb1ELb1EEEEEEEEEvNT_6ParamsE)
        /*0a6c*/ 	.short	0x0210
        /*0a6e*/ 	.short	0x0af0


	//----- nvinfo : EIATTR_SW_WAR
	.align		4
.L_1069:
        /*0a70*/ 	.byte	0x04, 0x36
        /*0a72*/ 	.short	(.L_1071 - .L_1070)
.L_1070:
        /*0a74*/ 	.word	0x00000008
.L_1071:


//--------------------- .nv.info._ZN7cutlass13device_kernelIN5flash11enable_sm90INS1_16FlashAttnFwdSm90INS1_25CollectiveMainloopFwdSm90ILi2EN4cute5tupleIJNS5_1CILi1EEES8_S8_EEENS6_IJNS7_ILi128EEESA_SA_EEELi128ENS_6half_tEfNS_4arch4Sm90ELb0ELb1ELb0ELb1ELb0ELb0ELb0ELb1ELb1ELb1ELb0ELb0EEENS1_21CollectiveEpilogueFwdISB_S9_SC_SE_Li256ELb1ELb1ELb0ELb0EEENS1_36VarlenDynamicPersistentTileSchedulerILi128ELi128ELi256ELi128ELb0ELb1ELb1ELb1ELb0ELb1EEEEEEEEEvNT_6ParamsE --------------------------
	.section	.nv.info._ZN7cutlass13device_kernelIN5flash11enable_sm90INS1_16FlashAttnFwdSm90INS1_25CollectiveMainloopFwdSm90ILi2EN4cute5tupleIJNS5_1CILi1EEES8_S8_EEENS6_IJNS7_ILi128EEESA_SA_EEELi128ENS_6half_tEfNS_4arch4Sm90ELb0ELb1ELb0ELb1ELb0ELb0ELb0ELb1ELb1ELb1ELb0ELb0EEENS1_21CollectiveEpilogueFwdISB_S9_SC_SE_Li256ELb1ELb1ELb0ELb0EEENS1_36VarlenDynamicPersistentTileSchedulerILi128ELi128ELi256ELi128ELb0ELb1ELb1ELb1ELb0ELb1EEEEEEEEEvNT_6ParamsE,"",@"SHT_CUDA_INFO"
	.sectionflags	@""
	.align	4


	//----- nvinfo : EIATTR_CUDA_API_VERSION
	.align		4
        /*0000*/ 	.byte	0x04, 0x37
        /*0002*/ 	.short	(.L_1073 - .L_1072)
.L_1072:
        /*0004*/ 	.word	0x00000082


	//----- nvinfo : EIATTR_KPARAM_INFO
	.align		4
.L_1073:
        /*0008*/ 	.byte	0x04, 0x17
        /*000a*/ 	.short	(.L_1075 - .L_1074)
.L_1074:
        /*000c*/ 	.word	0x00000000
        /*0010*/ 	.short	0x0000
        /*0012*/ 	.short	0x0070
        /*0014*/ 	.byte	0x00, 0xf0, 0x01, 0x2a


	//----- nvinfo : EIATTR_SPARSE_MMA_MASK
	.align		4
.L_1075:
        /*0018*/ 	.byte	0x03, 0x50
        /*001a*/ 	.short	0x0000


	//----- nvinfo : EIATTR_MAXREG_COUNT
	.align		4
        /*001c*/ 	.byte	0x03, 0x1b
        /*001e*/ 	.short	0x00a8


	//----- nvinfo : EIATTR_NUM_BARRIERS
	.align		4
        /*0020*/ 	.byte	0x02, 0x4c
        /*0022*/ 	.byte	0x10
	.zero		1


	//----- nvinfo : EIATTR_EXTERNS
	.align		4
        /*0024*/ 	.byte	0x04, 0x0f
        /*0026*/ 	.short	(.L_1077 - .L_1076)


	//   ....[0]....
	.align		4
.L_1076:
        /*0028*/ 	.word	index@(__assertfail)


	//----- nvinfo : EIATTR_ANNOTATIONS
	.align		4
.L_1077:
        /*002c*/ 	.byte	0x04, 0x55
        /*002e*/ 	.short	(.L_1079 - .L_1078)


	//   ....[0]....
.L_1078:
        /* <DEDUP_REMOVED lines=62> */


	//----- nvinfo : EIATTR_MERCURY_ISA_VERSION
	.align		4
.L_1079:
        /*03f8*/ 	.byte	0x03, 0x5f
        /*03fa*/ 	.short	0x0101


	//----- nvinfo : EIATTR_UNUSED_LOAD_BYTE_OFFSET
	.align		4
        /*03fc*/ 	.byte	0x04, 0x44
        /*03fe*/ 	.short	(.L_1081 - .L_1080)


	//   ....[0]....
.L_1080:
        /*0400*/ 	.word	0x00000a40
        /*0404*/ 	.word	0x0000fff0


	//   ....[1]....
        /*0408*/ 	.word	0x0000dc60
        /*040c*/ 	.word	0x0000fff0


	//----- nvinfo : EIATTR_INT_WARP_WIDE_INSTR_OFFSETS
	.align		4
.L_1081:
        /*0410*/ 	.byte	0x04, 0x31
        /*0412*/ 	.short	(.L_1083 - .L_1082)


	//   ....[0]....
.L_1082:
        /*0414*/ 	.word	0x00000130


	//   ....[1]....
        /*0418*/ 	.word	0x00000170


	//   ....[2]....
        /*041c*/ 	.word	0x000001e0


	//   ....[3]....
        /*0420*/ 	.word	0x00011390


	//   ....[4]....
        /*0424*/ 	.word	0x00011420


	//   ....[5]....
        /*0428*/ 	.word	0x00014bc0


	//   ....[6]....
        /*042c*/ 	.word	0x00014c50


	//----- nvinfo : EIATTR_COOP_GROUP_MASK_REGIDS
	.align		4
.L_1083:
        /*0430*/ 	.byte	0x04, 0x29
        /*0432*/ 	.short	(.L_1085 - .L_1084)


	//   ....[0]....
.L_1084:
        /*0434*/ 	.word	0xffffffff


	//   ....[1]....
        /*0438*/ 	.word	0xffffffff


	//   ....[2]....
        /*043c*/ 	.word	0xffffffff


	//   ....[3]....
        /*0440*/ 	.word	0xffffffff


	//   ....[4]....
        /*0444*/ 	.word	0xffffffff


	//   ....[5]....
        /*0448*/ 	.word	0xffffffff


	//   ....[6]....
        /*044c*/ 	.word	0xffffffff


	//   ....[7]....
        /*0450*/ 	.word	0xffffffff


	//   ....[8]....
        /*0454*/ 	.word	0xffffffff


	//   ....[9]....
        /*0458*/ 	.word	0xffffffff


	//   ....[10]....
        /*045c*/ 	.word	0xffffffff


	//   ....[11]....
        /*0460*/ 	.word	0xffffffff


	//   ....[12]....
        /*0464*/ 	.word	0xffffffff


	//   ....[13]....
        /*0468*/ 	.word	0xffffffff


	//   ....[14]....
        /*046c*/ 	.word	0xffffffff


	//   ....[15]....
        /*0470*/ 	.word	0xffffffff


	//   ....[16]....
        /*0474*/ 	.word	0xffffffff


	//   ....[17]....
        /*0478*/ 	.word	0xffffffff


	//   ....[18]....
        /*047c*/ 	.word	0xffffffff


	//   ....[19]....
        /*0480*/ 	.word	0xffffffff


	//   ....[20]....
        /*0484*/ 	.word	0xffffffff


	//   ....[21]....
        /*0488*/ 	.word	0xffffffff


	//   ....[22]....
        /*048c*/ 	.word	0xffffffff


	//   ....[23]....
        /*0490*/ 	.word	0xffffffff


	//   ....[24]....
        /*0494*/ 	.word	0xffffffff


	//   ....[25]....
        /*0498*/ 	.word	0xffffffff


	//   ....[26]....
        /*049c*/ 	.word	0xffffffff


	//   ....[27]....
        /*04a0*/ 	.word	0xffffffff


	//   ....[28]....
        /*04a4*/ 	.word	0xffffffff


	//   ....[29]....
        /*04a8*/ 	.word	0xffffffff


	//   ....[30]....
        /*04ac*/ 	.word	0xffffffff


	//   ....[31]....
        /*04b0*/ 	.word	0xffffffff


	//   ....[32]....
        /*04b4*/ 	.word	0xffffffff


	//   ....[33]....
        /*04b8*/ 	.word	0xffffffff


	//   ....[34]....
        /*04bc*/ 	.word	0xffffffff


	//   ....[35]....
        /*04c0*/ 	.word	0xffffffff


	//   ....[36]....
        /*04c4*/ 	.word	0xffffffff


	//   ....[37]....
        /*04c8*/ 	.word	0xffffffff


	//   ....[38]....
        /*04cc*/ 	.word	0xffffffff


	//   ....[39]....
        /*04d0*/ 	.word	0xffffffff


	//   ....[40]....
        /*04d4*/ 	.word	0xffffffff


	//   ....[41]....
        /*04d8*/ 	.word	0xffffffff


	//   ....[42]....
        /*04dc*/ 	.word	0xffffffff


	//   ....[43]....
        /*04e0*/ 	.word	0xffffffff


	//   ....[44]....
        /*04e4*/ 	.word	0xffffffff


	//   ....[45]....
        /*04e8*/ 	.word	0xffffffff


	//   ....[46]....
        /*04ec*/ 	.word	0xffffffff


	//   ....[47]....
        /*04f0*/ 	.word	0xffffffff


	//   ....[48]....
        /*04f4*/ 	.word	0xffffffff


	//   ....[49]....
        /*04f8*/ 	.word	0xffffffff


	//   ....[50]....
        /*04fc*/ 	.word	0xffffffff


	//   ....[51]....
        /*0500*/ 	.word	0xffffffff


	//   ....[52]....
        /*0504*/ 	.word	0xffffffff


	//   ....[53]....
        /*0508*/ 	.word	0xffffffff


	//   ....[54]....
        /*050c*/ 	.word	0xffffffff


	//   ....[55]....
        /*0510*/ 	.word	0xffffffff


	//   ....[56]....
        /*0514*/ 	.word	0xffffffff


	//   ....[57]....
        /*0518*/ 	.word	0xffffffff


	//   ....[58]....
        /*051c*/ 	.word	0xffffffff


	//   ....[59]....
        /*0520*/ 	.word	0xffffffff


	//   ....[60]....
        /*0524*/ 	.word	0xffffffff


	//   ....[61]....
        /*0528*/ 	.word	0xffffffff


	//   ....[62]....
        /*052c*/ 	.word	0xffffffff


	//   ....[63]....
        /*0530*/ 	.word	0xffffffff


	//   ....[64]....
        /*0534*/ 	.word	0xffffffff


	//   ....[65]....
        /*0538*/ 	.word	0xffffffff


	//   ....[66]....
        /*053c*/ 	.word	0xffffffff


	//   ....[67]....
        /*0540*/ 	.word	0xffffffff


	//   ....[68]....
        /*0544*/ 	.word	0xffffffff


	//   ....[69]....
        /*0548*/ 	.word	0xffffffff


	//   ....[70]....
        /*054c*/ 	.word	0xffffffff


	//   ....[71]....
        /*0550*/ 	.word	0xffffffff


	//   ....[72]....
        /*0554*/ 	.word	0xffffffff


	//   ....[73]....
        /*0558*/ 	.word	0xffffffff


	//   ....[74]....
        /*055c*/ 	.word	0xffffffff


	//   ....[75]....
        /*0560*/ 	.word	0xffffffff


	//   ....[76]....
        /*0564*/ 	.word	0xffffffff


	//   ....[77]....
        /*0568*/ 	.word	0xffffffff


	//   ....[78]....
        /*056c*/ 	.word	0xffffffff


	//   ....[79]....
        /*0570*/ 	.word	0xffffffff


	//   ....[80]....
        /*0574*/ 	.word	0xffffffff


	//   ....[81]....
        /*0578*/ 	.word	0xffffffff


	//   ....[82]....
        /*057c*/ 	.word	0xffffffff


	//   ....[83]....
        /*0580*/ 	.word	0xffffffff


	//   ....[84]....
        /*0584*/ 	.word	0xffffffff


	//   ....[85]....
        /*0588*/ 	.word	0xffffffff


	//   ....[86]....
        /*058c*/ 	.word	0xffffffff


	//   ....[87]....
        /*0590*/ 	.word	0xffffffff


	//   ....[88]....
        /*0594*/ 	.word	0xffffffff


	//   ....[89]....
        /*0598*/ 	.word	0xffffffff


	//   ....[90]....
        /*059c*/ 	.word	0xffffffff


	//   ....[91]....
        /*05a0*/ 	.word	0xffffffff


	//   ....[92]....
        /*05a4*/ 	.word	0xffffffff


	//   ....[93]....
        /*05a8*/ 	.word	0xffffffff


	//   ....[94]....
        /*05ac*/ 	.word	0xffffffff


	//   ....[95]....
        /*05b0*/ 	.word	0xffffffff


	//   ....[96]....
        /*05b4*/ 	.word	0xffffffff


	//   ....[97]....
        /*05b8*/ 	.word	0xffffffff


	//   ....[98]....
        /*05bc*/ 	.word	0xffffffff


	//   ....[99]....
        /*05c0*/ 	.word	0xffffffff


	//   ....[100]....
        /*05c4*/ 	.word	0xffffffff


	//   ....[101]....
        /*05c8*/ 	.word	0xffffffff


	//   ....[102]....
        /*05cc*/ 	.word	0xffffffff


	//   ....[103]....
        /*05d0*/ 	.word	0xffffffff


	//   ....[104]....
        /*05d4*/ 	.word	0xffffffff


	//   ....[105]....
        /*05d8*/ 	.word	0x0500000f


	//   ....[106]....
        /*05dc*/ 	.word	0x0500000f


	//   ....[107]....
        /*05e0*/ 	.word	0x0500000f


	//   ....[108]....
        /*05e4*/ 	.word	0x0500000f


	//   ....[109]....
        /*05e8*/ 	.word	0x0500000f


	//   ....[110]....
        /*05ec*/ 	.word	0x0500000f


	//   ....[111]....
        /*05f0*/ 	.word	0x0500000f


	//   ....[112]....
        /*05f4*/ 	.word	0x0500000f


	//   ....[113]....
        /*05f8*/ 	.word	0x0500000f


	//   ....[114]....
        /*05fc*/ 	.word	0x0500000f


	//   ....[115]....
        /*0600*/ 	.word	0x0500000f


	//   ....[116]....
        /*0604*/ 	.word	0x0500000f


	//   ....[117]....
        /*0608*/ 	.word	0x0500000f


	//   ....[118]....
        /*060c*/ 	.word	0x0500000f


	//   ....[119]....
        /*0610*/ 	.word	0x0500000f


	//   ....[120]....
        /*0614*/ 	.word	0x0500000f


	//   ....[121]....
        /*0618*/ 	.word	0x0500000f


	//   ....[122]....
        /*061c*/ 	.word	0x0500000f


	//   ....[123]....
        /*0620*/ 	.word	0x0500000f


	//   ....[124]....
        /*0624*/ 	.word	0x0500000f


	//   ....[125]....
        /*0628*/ 	.word	0x0500000f


	//   ....[126]....
        /*062c*/ 	.word	0x0500000f


	//   ....[127]....
        /*0630*/ 	.word	0x0500000f


	//   ....[128]....
        /*0634*/ 	.word	0x0500000f


	//   ....[129]....
        /*0638*/ 	.word	0x0500000f


	//   ....[130]....
        /*063c*/ 	.word	0x0500000f


	//   ....[131]....
        /*0640*/ 	.word	0x0500000f


	//   ....[132]....
        /*0644*/ 	.word	0x0500000f


	//   ....[133]....
        /*0648*/ 	.word	0x0500000f


	//   ....[134]....
        /*064c*/ 	.word	0x0500000f


	//   ....[135]....
        /*0650*/ 	.word	0x0500000f


	//   ....[136]....
        /*0654*/ 	.word	0x0500000f


	//   ....[137]....
        /*0658*/ 	.word	0x0500000f


	//   ....[138]....
        /*065c*/ 	.word	0x0500000f


	//   ....[139]....
        /*0660*/ 	.word	0x0500000f


	//----- nvinfo : EIATTR_COOP_GROUP_INSTR_OFFSETS
	.align		4
.L_1085:
        /*0664*/ 	.byte	0x04, 0x28
        /*0666*/ 	.short	(.L_1087 - .L_1086)


	//   ....[0]....
.L_1086:
        /*0668*/ 	.word	0x00000070


	//   ....[1]....
        /*066c*/ 	.word	0x00000140


	//   ....[2]....
        /*0670*/ 	.word	0x00000190


	//   ....[3]....
        /*0674*/ 	.word	0x000003c0


	//   ....[4]....
        /*0678*/ 	.word	0x00000520


	//   ....[5]....
        /*067c*/ 	.word	0x00000640


	//   ....[6]....
        /*0680*/ 	.word	0x000007a0


	//   ....[7]....
        /*0684*/ 	.word	0x00001950


	//   ....[8]....
        /*0688*/ 	.word	0x00002090


	//   ....[9]....
        /*068c*/ 	.word	0x00002410


	//   ....[10]....
        /*0690*/ 	.word	0x00003820


	//   ....[11]....
        /*0694*/ 	.word	0x000038c0


	//   ....[12]....
        /*0698*/ 	.word	0x00003f40


	//   ....[13]....
        /*069c*/ 	.word	0x00003fa0


	//   ....[14]....
        /*06a0*/ 	.word	0x000056d0


	//   ....[15]....
        /*06a4*/ 	.word	0x00005900


	//   ....[16]....
        /*06a8*/ 	.word	0x00006460


	//   ....[17]....
        /*06ac*/ 	.word	0x00006480


	//   ....[18]....
        /*06b0*/ 	.word	0x00006ef0


	//   ....[19]....
        /*06b4*/ 	.word	0x00006f60


	//   ....[20]....
        /*06b8*/ 	.word	0x00008950


	//   ....[21]....
        /*06bc*/ 	.word	0x00008970


	//   ....[22]....
        /*06c0*/ 	.word	0x00008c30


	//   ....[23]....
        /*06c4*/ 	.word	0x00008c80


	//   ....[24]....
        /*06c8*/ 	.word	0x0000aa20


	//   ....[25]....
        /*06cc*/ 	.word	0x0000ac60


	//   ....[26]....
        /*06d0*/ 	.word	0x0000b820


	//   ....[27]....
        /*06d4*/ 	.word	0x0000b840


	//   ....[28]....
        /*06d8*/ 	.word	0x0000c240


	//   ....[29]....
        /*06dc*/ 	.word	0x0000c310


	//   ....[30]....
        /*06e0*/ 	.word	0x0000d330


	//   ....[31]....
        /*06e4*/ 	.word	0x0000d370


	//   ....[32]....
        /*06e8*/ 	.word	0x0000d450


	//   ....[33]....
        /*06ec*/ 	.word	0x0000d470


	//   ....[34]....
        /*06f0*/ 	.word	0x0000e780


	//   ....[35]....
        /*06f4*/ 	.word	0x0000e7c0


	//   ....[36]....
        /*06f8*/ 	.word	0x0000e800


	//   ....[37]....
        /*06fc*/ 	.word	0x0000e840


	//   ....[38]....
        /*0700*/ 	.word	0x0000edf0


	//   ....[39]....
        /*0704*/ 	.word	0x0000ee00


	//   ....[40]....
        /*0708*/ 	.word	0x0000eec0


	//   ....[41]....
        /*070c*/ 	.word	0x0000eee0


	//   ....[42]....
        /*0710*/ 	.word	0x0000efa0


	//   ....[43]....
        /*0714*/ 	.word	0x0000efc0


	//   ....[44]....
        /*0718*/ 	.word	0x0000f090


	//   ....[45]....
        /*071c*/ 	.word	0x0000f0b0


	//   ....[46]....
        /*0720*/ 	.word	0x0000f980


	//   ....[47]....
        /*0724*/ 	.word	0x0000f9a0


	//   ....[48]....
        /*0728*/ 	.word	0x0000fa60


	//   ....[49]....
        /*072c*/ 	.word	0x0000fa80


	//   ....[50]....
        /*0730*/ 	.word	0x0000fb40


	//   ....[51]....
        /*0734*/ 	.word	0x0000fb60


	//   ....[52]....
        /*0738*/ 	.word	0x0000fc30


	//   ....[53]....
        /*073c*/ 	.word	0x0000fc50


	//   ....[54]....
        /*0740*/ 	.word	0x0000fdb0


	//   ....[55]....
        /*0744*/ 	.word	0x0000ff90


	//   ....[56]....
        /*0748*/ 	.word	0x0000ffc0


	//   ....[57]....
        /*074c*/ 	.word	0x0000fff0


	//   ....[58]....
        /*0750*/ 	.word	0x00010020


	//   ....[59]....
        /*0754*/ 	.word	0x00010050


	//   ....[60]....
        /*0758*/ 	.word	0x00010080


	//   ....[61]....
        /*075c*/ 	.word	0x000101f0


	//   ....[62]....
        /*0760*/ 	.word	0x00010220


	//   ....[63]....
        /*0764*/ 	.word	0x00010250


	//   ....[64]....
        /*0768*/ 	.word	0x00010280


	//   ....[65]....
        /*076c*/ 	.word	0x000102b0


	//   ....[66]....
        /*0770*/ 	.word	0x000102e0


	//   ....[67]....
        /*0774*/ 	.word	0x00010380


	//   ....[68]....
        /*0778*/ 	.word	0x000103e0


	//   ....[69]....
        /*077c*/ 	.word	0x00010470


	//   ....[70]....
        /*0780*/ 	.word	0x00011950


	//   ....[71]....
        /*0784*/ 	.word	0x00012520


	//   ....[72]....
        /*0788*/ 	.word	0x00012540


	//   ....[73]....
        /*078c*/ 	.word	0x00012580


	//   ....[74]....
        /*0790*/ 	.word	0x00012590


	//   ....[75]....
        /*0794*/ 	.word	0x000126a0


	//   ....[76]....
        /*0798*/ 	.word	0x000126b0


	//   ....[77]....
        /*079c*/ 	.word	0x00012740


	//   ....[78]....
        /*07a0*/ 	.word	0x00012750


	//   ....[79]....
        /*07a4*/ 	.word	0x000127e0


	//   ....[80]....
        /*07a8*/ 	.word	0x000127f0


	//   ....[81]....
        /*07ac*/ 	.word	0x00012880


	//   ....[82]....
        /*07b0*/ 	.word	0x00012890


	//   ....[83]....
        /*07b4*/ 	.word	0x00012920


	//   ....[84]....
        /*07b8*/ 	.word	0x00012930


	//   ....[85]....
        /*07bc*/ 	.word	0x00012980


	//   ....[86]....
        /*07c0*/ 	.word	0x000129b0


	//   ....[87]....
        /*07c4*/ 	.word	0x000152c0


	//   ....[88]....
        /*07c8*/ 	.word	0x00015320


	//   ....[89]....
        /*07cc*/ 	.word	0x00015350


	//   ....[90]....
        /*07d0*/ 	.word	0x00015360


	//   ....[91]....
        /*07d4*/ 	.word	0x00015390


	//   ....[92]....
        /*07d8*/ 	.word	0x000153c0


	//   ....[93]....
        /*07dc*/ 	.word	0x000153f0


	//   ....[94]....
        /*07e0*/ 	.word	0x00015420


	//   ....[95]....
        /*07e4*/ 	.word	0x000155a0


	//   ....[96]....
        /*07e8*/ 	.word	0x000155d0


	//   ....[97]....
        /*07ec*/ 	.word	0x00015600


	//   ....[98]....
        /*07f0*/ 	.word	0x00015630


	//   ....[99]....
        /*07f4*/ 	.word	0x00015660


	//   ....[100]....
        /*07f8*/ 	.word	0x00015690


	//   ....[101]....
        /*07fc*/ 	.word	0x00015750


	//   ....[102]....
        /*0800*/ 	.word	0x00015770


	//   ....[103]....
        /*0804*/ 	.word	0x000157e0


	//   ....[104]....
        /*0808*/ 	.word	0x00015ea0


	//   ....[105]....
        /*080c*/ 	.word	0x00016530


	//   ....[106]....
        /*0810*/ 	.word	0x00016700


	//   ....[107]....
        /*0814*/ 	.word	0x00016750


	//   ....[108]....
        /*0818*/ 	.word	0x000167b0


	//   ....[109]....
        /*081c*/ 	.word	0x00016850


	//   ....[110]....
        /*0820*/ 	.word	0x00016910


	//   ....[111]....
        /*0824*/ 	.word	0x00016a20


	//   ....[112]....
        /*0828*/ 	.word	0x00016a80


	//   ....[113]....
        /*082c*/ 	.word	0x00016b80


	//   ....[114]....
        /*0830*/ 	.word	0x00016be0


	//   ....[115]....
        /*0834*/ 	.word	0x00016ce0


	//   ....[116]....
        /*0838*/ 	.word	0x00016d40


	//   ....[117]....
        /*083c*/ 	.word	0x00016e40


	//   ....[118]....
        /*0840*/ 	.word	0x00016ea0


	//   ....[119]....
        /*0844*/ 	.word	0x00016f80


	//   ....[120]....
        /*0848*/ 	.word	0x00017000


	//   ....[121]....
        /*084c*/ 	.word	0x000170e0


	//   ....[122]....
        /*0850*/ 	.word	0x00017410


	//   ....[123]....
        /*0854*/ 	.word	0x000174b0


	//   ....[124]....
        /*0858*/ 	.word	0x000175d0


	//   ....[125]....
        /*085c*/ 	.word	0x00017640


	//   ....[126]....
        /*0860*/ 	.word	0x000176b0


	//   ....[127]....
        /*0864*/ 	.word	0x00017720


	//   ....[128]....
        /*0868*/ 	.word	0x00017790


	//   ....[129]....
        /*086c*/ 	.word	0x00017810


	//   ....[130]....
        /*0870*/ 	.word	0x000178a0


	//   ....[131]....
        /*0874*/ 	.word	0x00017940


	//   ....[132]....
        /*0878*/ 	.word	0x000179b0


	//   ....[133]....
        /*087c*/ 	.word	0x00017a20


	//   ....[134]....
        /*0880*/ 	.word	0x00017a90


	//   ....[135]....
        /*0884*/ 	.word	0x00017b10


	//   ....[136]....
        /*0888*/ 	.word	0x00017b80


	//   ....[137]....
        /*088c*/ 	.word	0x00017c20


	//   ....[138]....
        /*0890*/ 	.word	0x00017cb0


	//   ....[139]....
        /*0894*/ 	.word	0x00017de0


	//----- nvinfo : EIATTR_REG_RECONFIG
	.align		4
.L_1087:
        /*0898*/ 	.byte	0x01, 0x54
	.zero		2


	//----- nvinfo : EIATTR_SYSCALL_OFFSETS
	.align		4
        /*089c*/ 	.byte	0x04, 0x46
        /*089e*/ 	.short	(.L_1089 - .L_1088)


	//   ....[0]....
.L_1088:
        /*08a0*/ 	.word	0x00001b30


	//   ....[1]....
        /*08a4*/ 	.word	0x00011590


	//   ....[2]....
        /*08a8*/ 	.word	0x000116e0


	//   ....[3]....
        /*08ac*/ 	.word	0x000117d0


	//   ....[4]....
        /*08b0*/ 	.word	0x00012090


	//----- nvinfo : EIATTR_MBARRIER_INSTR_OFFSETS
	.align		4
.L_1089:
        /*08b4*/ 	.byte	0x04, 0x39
        /*08b6*/ 	.short	(.L_1091 - .L_1090)


	//   ....[0]....
.L_1090:
        /*08b8*/ 	.word	0x00000270
        /*08bc*/ 	.word	0x000000ff
        /*08c0*/ 	.word	0x00028800
        /*08c4*/ 	.short	0x0100
        /*08c6*/ 	.byte	0x08
	.zero		1


	//   ....[1]....
        /*08c8*/ 	.word	0x00000280
        /*08cc*/ 	.word	0x000000ff
        /*08d0*/ 	.word	0x00028820
        /*08d4*/ 	.short	0x0100
        /*08d6*/ 	.byte	0x08
	.zero		1


	//   ....[2]....
        /*08d8*/ 	.word	0x00000370
        /*08dc*/ 	.word	0x000000ff
        /*08e0*/ 	.word	0x00028830
        /*08e4*/ 	.short	0x0100
        /*08e6*/ 	.byte	0x08
	.zero		1


	//   ....[3]....
        /*08e8*/ 	.word	0x00000380
        /*08ec*/ 	.word	0x000000ff
        /*08f0*/ 	.word	0x00028840
        /*08f4*/ 	.short	0x0100
        /*08f6*/ 	.byte	0x08
	.zero		1


	//   ....[4]....
        /*08f8*/ 	.word	0x00000390
        /*08fc*/ 	.word	0x000000ff
        /*0900*/ 	.word	0x00028838
        /*0904*/ 	.short	0x0100
        /*0906*/ 	.byte	0x08
	.zero		1


	//   ....[5]....
        /*0908*/ 	.word	0x000003a0
        /*090c*/ 	.word	0x000000ff
        /*0910*/ 	.word	0x00028848
        /*0914*/ 	.short	0x0100
        /*0916*/ 	.byte	0x08
	.zero		1


	//   ....[6]....
        /*0918*/ 	.word	0x000004d0
        /*091c*/ 	.word	0x000000ff
        /*0920*/ 	.word	0x00028850
        /*0924*/ 	.short	0x0100
        /*0926*/ 	.byte	0x08
	.zero		1


	//   ....[7]....
        /*0928*/ 	.word	0x000004e0
        /*092c*/ 	.word	0x000000ff
        /*0930*/ 	.word	0x00028860
        /*0934*/ 	.short	0x0100
        /*0936*/ 	.byte	0x08
	.zero		1


	//   ....[8]....
        /*0938*/ 	.word	0x000004f0
        /*093c*/ 	.word	0x000000ff
        /*0940*/ 	.word	0x00028858
        /*0944*/ 	.short	0x0100
        /*0946*/ 	.byte	0x08
	.zero		1


	//   ....[9]....
        /*0948*/ 	.word	0x00000500
        /*094c*/ 	.word	0x000000ff
        /*0950*/ 	.word	0x00028868
        /*0954*/ 	.short	0x0100
        /*0956*/ 	.byte	0x08
	.zero		1


	//   ....[10]....
        /*0958*/ 	.word	0x000005f0
        /*095c*/ 	.word	0x000000ff
        /*0960*/ 	.word	0x00028870
        /*0964*/ 	.short	0x0100
        /*0966*/ 	.byte	0x06
	.zero		1


	//   ....[11]....
        /*0968*/ 	.word	0x00000600
        /*096c*/ 	.word	0x000000ff
        /*0970*/ 	.word	0x00028880
        /*0974*/ 	.short	0x0100
        /*0976*/ 	.byte	0x06
	.zero		1


	//   ....[12]....
        /*0978*/ 	.word	0x00000610
        /*097c*/ 	.word	0x000000ff
        /*0980*/ 	.word	0x00028878
        /*0984*/ 	.short	0x0100
        /*0986*/ 	.byte	0x06
	.zero		1


	//   ....[13]....
        /*0988*/ 	.word	0x00000620
        /*098c*/ 	.word	0x000000ff
        /*0990*/ 	.word	0x00028888
        /*0994*/ 	.short	0x0100
        /*0996*/ 	.byte	0x06
	.zero		1


	//   ....[14]....
        /*0998*/ 	.word	0x00000750
        /*099c*/ 	.word	0x000000ff
        /*09a0*/ 	.word	0x00028890
        /*09a4*/ 	.short	0x0100
        /*09a6*/ 	.byte	0x08
	.zero		1


	//   ....[15]....
        /*09a8*/ 	.word	0x00000760
        /*09ac*/ 	.word	0x000000ff
        /*09b0*/ 	.word	0x000288a0
        /*09b4*/ 	.short	0x0100
        /*09b6*/ 	.byte	0x08
	.zero		1


	//   ....[16]....
        /*09b8*/ 	.word	0x00000770
        /*09bc*/ 	.word	0x000000ff
        /*09c0*/ 	.word	0x00028898
        /*09c4*/ 	.short	0x0100
        /*09c6*/ 	.byte	0x08
	.zero		1


	//   ....[17]....
        /*09c8*/ 	.word	0x00000780
        /*09cc*/ 	.word	0x000000ff
        /*09d0*/ 	.word	0x000288a8
        /*09d4*/ 	.short	0x0100
        /*09d6*/ 	.byte	0x08
	.zero		1


	//   ....[18]....
        /*09d8*/ 	.word	0x000008b0
        /*09dc*/ 	.word	0x000000ff
        /*09e0*/ 	.word	0x000288b0
        /*09e4*/ 	.short	0x0100
        /*09e6*/ 	.byte	0x08
	.zero		1


	//   ....[19]....
        /*09e8*/ 	.word	0x000008c0
        /*09ec*/ 	.word	0x000000ff
        /*09f0*/ 	.word	0x000288c0
        /*09f4*/ 	.short	0x0100
        /*09f6*/ 	.byte	0x08
	.zero		1


	//   ....[20]....
        /*09f8*/ 	.word	0x000008d0
        /*09fc*/ 	.word	0x000000ff
        /*0a00*/ 	.word	0x000288b8
        /*0a04*/ 	.short	0x0100
        /*0a06*/ 	.byte	0x08
	.zero		1


	//   ....[21]....
        /*0a08*/ 	.word	0x000008e0
        /*0a0c*/ 	.word	0x000000ff
        /*0a10*/ 	.word	0x000288c8
        /*0a14*/ 	.short	0x0100
        /*0a16*/ 	.byte	0x08
	.zero		1


	//   ....[22]....
        /*0a18*/ 	.word	0x00001bb0
        /*0a1c*/ 	.word	0x000000ff
        /*0a20*/ 	.word	0x00028800
        /*0a24*/ 	.short	0x010a
        /*0a26*/ 	.byte	0x29
	.zero		1


	//   ....[23]....
        /*0a28*/ 	.word	0x00001c30
        /*0a2c*/ 	.word	0x00000005
        /*0a30*/ 	.word	0x00028830
        /*0a34*/ 	.short	0x010a
        /*0a36*/ 	.byte	0x3f
	.zero		1


	//   ....[24]....
        /*0a38*/ 	.word	0x00001c90
        /*0a3c*/ 	.word	0x00000005
        /*0a40*/ 	.word	0x00028830
        /*0a44*/ 	.short	0x010a
        /*0a46*/ 	.byte	0x3f
	.zero		1


	//   ....[25]....
        /*0a48*/ 	.word	0x000021f0
        /*0a4c*/ 	.word	0x00000000
        /*0a50*/ 	.word	0x00000000
        /*0a54*/ 	.short	0x0101
        /*0a56*/ 	.byte	0x3f
	.zero		1


	//   ....[26]....
        /*0a58*/ 	.word	0x00004f40
        /*0a5c*/ 	.word	0x000000ff
        /*0a60*/ 	.word	0x00028830
        /*0a64*/ 	.short	0x010a
        /*0a66*/ 	.byte	0x06
	.zero		1


	//   ....[27]....
        /*0a68*/ 	.word	0x00004f80
        /*0a6c*/ 	.word	0x000000ff
        /*0a70*/ 	.word	0x00028830
        /*0a74*/ 	.short	0x010a
        /*0a76*/ 	.byte	0x06
	.zero		1


	//   ....[28]....
        /*0a78*/ 	.word	0x000052a0
        /*0a7c*/ 	.word	0x000000ff
        /*0a80*/ 	.word	0x00028850
        /*0a84*/ 	.short	0x010a
        /*0a86*/ 	.byte	0x06
	.zero		1


	//   ....[29]....
        /*0a88*/ 	.word	0x000052e0
        /*0a8c*/ 	.word	0x000000ff
        /*0a90*/ 	.word	0x00028850
        /*0a94*/ 	.short	0x010a
        /*0a96*/ 	.byte	0x06
	.zero		1


	//   ....[30]....
        /*0a98*/ 	.word	0x00005700
        /*0a9c*/ 	.word	0x00000006
        /*0aa0*/ 	.word	0x00000000
        /*0aa4*/ 	.short	0x0101
        /*0aa6*/ 	.byte	0x3f
	.zero		1


	//   ....[31]....
        /*0aa8*/ 	.word	0x00007420
        /*0aac*/ 	.word	0x0000001c
        /*0ab0*/ 	.word	0x00000000
        /*0ab4*/ 	.short	0x0101
        /*0ab6*/ 	.byte	0x3f
	.zero		1


	//   ....[32]....
        /*0ab8*/ 	.word	0x000082a0
        /*0abc*/ 	.word	0x000000ff
        /*0ac0*/ 	.word	0x00028830
        /*0ac4*/ 	.short	0x010a
        /*0ac6*/ 	.byte	0x06
	.zero		1


	//   ....[33]....
        /*0ac8*/ 	.word	0x000082e0
        /*0acc*/ 	.word	0x000000ff
        /*0ad0*/ 	.word	0x00028830
        /*0ad4*/ 	.short	0x010a
        /*0ad6*/ 	.byte	0x06
	.zero		1


	//   ....[34]....
        /*0ad8*/ 	.word	0x00008600
        /*0adc*/ 	.word	0x000000ff
        /*0ae0*/ 	.word	0x00028850
        /*0ae4*/ 	.short	0x010a
        /*0ae6*/ 	.byte	0x06
	.zero		1


	//   ....[35]....
        /*0ae8*/ 	.word	0x00008640
        /*0aec*/ 	.word	0x000000ff
        /*0af0*/ 	.word	0x00028850
        /*0af4*/ 	.short	0x010a
        /*0af6*/ 	.byte	0x06
	.zero		1


	//   ....[36]....
        /*0af8*/ 	.word	0x000099c0
        /*0afc*/ 	.word	0x0000001b
        /*0b00*/ 	.word	0x00000000
        /*0b04*/ 	.short	0x0101
        /*0b06*/ 	.byte	0x3f
	.zero		1


	//   ....[37]....
        /*0b08*/ 	.word	0x00009b70
        /*0b0c*/ 	.word	0x0000001f
        /*0b10*/ 	.word	0x00000000
        /*0b14*/ 	.short	0x0101
        /*0b16*/ 	.byte	0x3f
	.zero		1


	//   ....[38]....
        /*0b18*/ 	.word	0x0000a2c0
        /*0b1c*/ 	.word	0x000000ff
        /*0b20*/ 	.word	0x00028830
        /*0b24*/ 	.short	0x010a
        /*0b26*/ 	.byte	0x06
	.zero		1


	//   ....[39]....
        /*0b28*/ 	.word	0x0000a300
        /*0b2c*/ 	.word	0x000000ff
        /*0b30*/ 	.word	0x00028830
        /*0b34*/ 	.short	0x010a
        /*0b36*/ 	.byte	0x06
	.zero		1


	//   ....[40]....
        /*0b38*/ 	.word	0x0000a620
        /*0b3c*/ 	.word	0x000000ff
        /*0b40*/ 	.word	0x00028850
        /*0b44*/ 	.short	0x010a
        /*0b46*/ 	.byte	0x06
	.zero		1


	//   ....[41]....
        /*0b48*/ 	.word	0x0000a660
        /*0b4c*/ 	.word	0x000000ff
        /*0b50*/ 	.word	0x00028850
        /*0b54*/ 	.short	0x010a
        /*0b56*/ 	.byte	0x06
	.zero		1


	//   ....[42]....
        /*0b58*/ 	.word	0x0000aa60
        /*0b5c*/ 	.word	0x00000004
        /*0b60*/ 	.word	0x00000000
        /*0b64*/ 	.short	0x0101
        /*0b66*/ 	.byte	0x3f
	.zero		1


	//   ....[43]....
        /*0b68*/ 	.word	0x0000c760
        /*0b6c*/ 	.word	0x0000001e
        /*0b70*/ 	.word	0x00000000
        /*0b74*/ 	.short	0x0101
        /*0b76*/ 	.byte	0x3f
	.zero		1


	//   ....[44]....
        /*0b78*/ 	.word	0x0000d2a0
        /*0b7c*/ 	.word	0x000000ff
        /*0b80*/ 	.word	0x00028850
        /*0b84*/ 	.short	0x010a
        /*0b86*/ 	.byte	0x05
	.zero		1


	//   ....[45]....
        /*0b88*/ 	.word	0x0000d2e0
        /*0b8c*/ 	.word	0x000000ff
        /*0b90*/ 	.word	0x00028850
        /*0b94*/ 	.short	0x010a
        /*0b96*/ 	.byte	0x05
	.zero		1


	//   ....[46]....
        /*0b98*/ 	.word	0x0000d800
        /*0b9c*/ 	.word	0x00000004
        /*0ba0*/ 	.word	0x00000000
        /*0ba4*/ 	.short	0x0101
        /*0ba6*/ 	.byte	0x3f
	.zero		1


	//   ....[47]....
        /*0ba8*/ 	.word	0x0000ede0
        /*0bac*/ 	.word	0x00000000
        /*0bb0*/ 	.word	0x00000000
        /*0bb4*/ 	.short	0x0101
        /*0bb6*/ 	.byte	0x3f
	.zero		1


	//   ....[48]....
        /*0bb8*/ 	.word	0x00011be0
        /*0bbc*/ 	.word	0x00000000
        /*0bc0*/ 	.word	0x00028840
        /*0bc4*/ 	.short	0x010a
        /*0bc6*/ 	.byte	0x3f
	.zero		1


	//   ....[49]....
        /*0bc8*/ 	.word	0x00012aa0
        /*0bcc*/ 	.word	0x00000009
        /*0bd0*/ 	.word	0x00028800
        /*0bd4*/ 	.short	0x0107
        /*0bd6*/ 	.byte	0x3f
	.zero		1


	//   ....[50]....
        /*0bd8*/ 	.word	0x00012bb0
        /*0bdc*/ 	.word	0x00000002
        /*0be0*/ 	.word	0x00028800
        /*0be4*/ 	.short	0x0101
        /*0be6*/ 	.byte	0x3f
	.zero		1


	//   ....[51]....
        /*0be8*/ 	.word	0x00012bd0
        /*0bec*/ 	.word	0x00000002
        /*0bf0*/ 	.word	0x00028820
        /*0bf4*/ 	.short	0x010a
        /*0bf6*/ 	.byte	0x3f
	.zero		1


	//   ....[52]....
        /*0bf8*/ 	.word	0x00012f50
        /*0bfc*/ 	.word	0x00000003
        /*0c00*/ 	.word	0x00028840
        /*0c04*/ 	.short	0x010a
        /*0c06*/ 	.byte	0x3f
	.zero		1


	//   ....[53]....
        /*0c08*/ 	.word	0x00013310
        /*0c0c*/ 	.word	0x00000003
        /*0c10*/ 	.word	0x00000060
        /*0c14*/ 	.short	0x010a
        /*0c16*/ 	.byte	0x3f
	.zero		1


	//   ....[54]....
        /*0c18*/ 	.word	0x00013a00
        /*0c1c*/ 	.word	0x00000003
        /*0c20*/ 	.word	0x00028840
        /*0c24*/ 	.short	0x010a
        /*0c26*/ 	.byte	0x3f
	.zero		1


	//   ....[55]....
        /*0c28*/ 	.word	0x00013dc0
        /*0c2c*/ 	.word	0x00000002
        /*0c30*/ 	.word	0x00000060
        /*0c34*/ 	.short	0x010a
        /*0c36*/ 	.byte	0x3f
	.zero		1


	//   ....[56]....
        /*0c38*/ 	.word	0x000143d0
        /*0c3c*/ 	.word	0x00000002
        /*0c40*/ 	.word	0x00028840
        /*0c44*/ 	.short	0x010a
        /*0c46*/ 	.byte	0x3f
	.zero		1


	//   ....[57]....
        /*0c48*/ 	.word	0x00014790
        /*0c4c*/ 	.word	0x00000002
        /*0c50*/ 	.word	0x00000060
        /*0c54*/ 	.short	0x010a
        /*0c56*/ 	.byte	0x3f
	.zero		1


	//   ....[58]....
        /*0c58*/ 	.word	0x00014d30
        /*0c5c*/ 	.word	0x00000000
        /*0c60*/ 	.word	0x00028860
        /*0c64*/ 	.short	0x010a
        /*0c66*/ 	.byte	0x3f
	.zero		1


	//   ....[59]....
        /*0c68*/ 	.word	0x00015e20
        /*0c6c*/ 	.word	0x00000000
        /*0c70*/ 	.word	0x00028820
        /*0c74*/ 	.short	0x010a
        /*0c76*/ 	.byte	0x3f
	.zero		1


	//   ....[60]....
        /*0c78*/ 	.word	0x00015fe0
        /*0c7c*/ 	.word	0x00000006
        /*0c80*/ 	.word	0x00000000
        /*0c84*/ 	.short	0x010a
        /*0c86*/ 	.byte	0x3f
	.zero		1


	//   ....[61]....
        /*0c88*/ 	.word	0x00016050
        /*0c8c*/ 	.word	0x00000007
        /*0c90*/ 	.word	0x00000000
        /*0c94*/ 	.short	0x010a
        /*0c96*/ 	.byte	0x3f
	.zero		1


	//   ....[62]....
        /*0c98*/ 	.word	0x000160c0
        /*0c9c*/ 	.word	0x00000004
        /*0ca0*/ 	.word	0x00000000
        /*0ca4*/ 	.short	0x010a
        /*0ca6*/ 	.byte	0x3f
	.zero		1


	//   ....[63]....
        /*0ca8*/ 	.word	0x000160f0
        /*0cac*/ 	.word	0x00000003
        /*0cb0*/ 	.word	0x00000000
        /*0cb4*/ 	.short	0x010a
        /*0cb6*/ 	.byte	0x3f
	.zero		1


	//   ....[64]....
        /*0cb8*/ 	.word	0x00016160
        /*0cbc*/ 	.word	0x00000003
        /*0cc0*/ 	.word	0x00028800
        /*0cc4*/ 	.short	0x010a
        /*0cc6*/ 	.byte	0x3f
	.zero		1


	//   ....[65]....
        /*0cc8*/ 	.word	0x000161b0
        /*0ccc*/ 	.word	0x00000005
        /*0cd0*/ 	.word	0x00028830
        /*0cd4*/ 	.short	0x010a
        /*0cd6*/ 	.byte	0x3f
	.zero		1


	//   ....[66]....
        /*0cd8*/ 	.word	0x00016210
        /*0cdc*/ 	.word	0x00000009
        /*0ce0*/ 	.word	0x00028830
        /*0ce4*/ 	.short	0x010a
        /*0ce6*/ 	.byte	0x3f
	.zero		1


	//   ....[67]....
        /*0ce8*/ 	.word	0x00016270
        /*0cec*/ 	.word	0x00000009
        /*0cf0*/ 	.word	0x00028850
        /*0cf4*/ 	.short	0x010a
        /*0cf6*/ 	.byte	0x3f
	.zero		1


	//   ....[68]....
        /*0cf8*/ 	.word	0x000162d0
        /*0cfc*/ 	.word	0x00000007
        /*0d00*/ 	.word	0x00028830
        /*0d04*/ 	.short	0x010a
        /*0d06*/ 	.byte	0x3f
	.zero		1


	//   ....[69]....
        /*0d08*/ 	.word	0x00016330
        /*0d0c*/ 	.word	0x00000007
        /*0d10*/ 	.word	0x00028850
        /*0d14*/ 	.short	0x010a
        /*0d16*/ 	.byte	0x3f
	.zero		1


	//   ....[70]....
        /*0d18*/ 	.word	0x00016390
        /*0d1c*/ 	.word	0x00000007
        /*0d20*/ 	.word	0x00028830
        /*0d24*/ 	.short	0x010a
        /*0d26*/ 	.byte	0x3f
	.zero		1


	//   ....[71]....
        /*0d28*/ 	.word	0x000163f0
        /*0d2c*/ 	.word	0x00000007
        /*0d30*/ 	.word	0x00028850
        /*0d34*/ 	.short	0x010a
        /*0d36*/ 	.byte	0x3f
	.zero		1


	//   ....[72]....
        /*0d38*/ 	.word	0x00016450
        /*0d3c*/ 	.word	0x00000006
        /*0d40*/ 	.word	0x00028850
        /*0d44*/ 	.short	0x010a
        /*0d46*/ 	.byte	0x3f
	.zero		1


	//   ....[73]....
        /*0d48*/ 	.word	0x000165f0
        /*0d4c*/ 	.word	0x00000000
        /*0d50*/ 	.word	0x00028840
        /*0d54*/ 	.short	0x010a
        /*0d56*/ 	.byte	0x3f
	.zero		1


	//   ....[74]....
        /*0d58*/ 	.word	0x00017130
        /*0d5c*/ 	.word	0x00000002
        /*0d60*/ 	.word	0x00028820
        /*0d64*/ 	.short	0x010a
        /*0d66*/ 	.byte	0x3f
	.zero		1


	//   ....[75]....
        /*0d68*/ 	.word	0x00017180
        /*0d6c*/ 	.word	0x00000003
        /*0d70*/ 	.word	0x00028840
        /*0d74*/ 	.short	0x010a
        /*0d76*/ 	.byte	0x3f
	.zero		1


	//   ....[76]....
        /*0d78*/ 	.word	0x000171d0
        /*0d7c*/ 	.word	0x00000003
        /*0d80*/ 	.word	0x00000060
        /*0d84*/ 	.short	0x010a
        /*0d86*/ 	.byte	0x3f
	.zero		1


	//   ....[77]....
        /*0d88*/ 	.word	0x00017220
        /*0d8c*/ 	.word	0x00000003
        /*0d90*/ 	.word	0x00028840
        /*0d94*/ 	.short	0x010a
        /*0d96*/ 	.byte	0x3f
	.zero		1


	//   ....[78]....
        /*0d98*/ 	.word	0x00017270
        /*0d9c*/ 	.word	0x00000002
        /*0da0*/ 	.word	0x00000060
        /*0da4*/ 	.short	0x010a
        /*0da6*/ 	.byte	0x3f
	.zero		1


	//   ....[79]....
        /*0da8*/ 	.word	0x000172c0
        /*0dac*/ 	.word	0x00000002
        /*0db0*/ 	.word	0x00028840
        /*0db4*/ 	.short	0x010a
        /*0db6*/ 	.byte	0x3f
	.zero		1


	//   ....[80]....
        /*0db8*/ 	.word	0x00017310
        /*0dbc*/ 	.word	0x00000002
        /*0dc0*/ 	.word	0x00000060
        /*0dc4*/ 	.short	0x010a
        /*0dc6*/ 	.byte	0x3f
	.zero		1


	//   ....[81]....
        /*0dc8*/ 	.word	0x00017360
        /*0dcc*/ 	.word	0x00000000
        /*0dd0*/ 	.word	0x00028860
        /*0dd4*/ 	.short	0x010a
        /*0dd6*/ 	.byte	0x3f
	.zero		1


	//   ....[82]....
        /*0dd8*/ 	.word	0x00017d00
        /*0ddc*/ 	.word	0x00000000
        /*0de0*/ 	.word	0x00028820
        /*0de4*/ 	.short	0x010a
        /*0de6*/ 	.byte	0x3f
	.zero		1


	//   ....[83]....
        /*0de8*/ 	.word	0x00017ea0
        /*0dec*/ 	.word	0x00000006
        /*0df0*/ 	.word	0x00000000
        /*0df4*/ 	.short	0x010a
        /*0df6*/ 	.byte	0x3f
	.zero		1


	//   ....[84]....
        /*0df8*/ 	.word	0x00017ef0
        /*0dfc*/ 	.word	0x00000007
        /*0e00*/ 	.word	0x00000000
        /*0e04*/ 	.short	0x010a
        /*0e06*/ 	.byte	0x3f
	.zero		1


	//   ....[85]....
        /*0e08*/ 	.word	0x00017f40
        /*0e0c*/ 	.word	0x00000004
        /*0e10*/ 	.word	0x00000000
        /*0e14*/ 	.short	0x010a
        /*0e16*/ 	.byte	0x3f
	.zero		1


	//----- nvinfo : EIATTR_NUM_MBARRIERS
	.align		4
.L_1091:
        /*0e18*/ 	.byte	0x03, 0x38
        /*0e1a*/ 	.short	0x0016


	//----- nvinfo : EIATTR_EXIT_INSTR_OFFSETS
	.align		4
        /*0e1c*/ 	.byte	0x04, 0x1c
        /*0e1e*/ 	.short	(.L_1093 - .L_1092)


	//   ....[0]....
.L_1092:
        /*0e20*/ 	.word	0x00000a80


	//   ....[1]....
        /*0e24*/ 	.word	0x0000fd50


	//   ....[2]....
        /*0e28*/ 	.word	0x00016140


	//----- nvinfo : EIATTR_MAX_THREADS
	.align		4
.L_1093:
        /*0e2c*/ 	.byte	0x04, 0x05
        /*0e2e*/ 	.short	(.L_1095 - .L_1094)
.L_1094:
        /*0e30*/ 	.word	0x00000180
        /*0e34*/ 	.word	0x00000001
        /*0e38*/ 	.word	0x00000001


	//----- nvinfo : EIATTR_CRS_STACK_SIZE
	.align		4
.L_1095:
        /*0e3c*/ 	.byte	0x04, 0x1e
        /*0e3e*/ 	.short	(.L_1097 - .L_1096)
.L_1096:
        /*0e40*/ 	.word	0x00000000


	//----- nvinfo : EIATTR_CBANK_PARAM_SIZE
	.align		4
.L_1097:
        /*0e44*/ 	.byte	0x03, 0x19
        /*0e46*/ 	.short	0x0af0


	//----- nvinfo : EIATTR_PARAM_CBANK
	.align		4
        /*0e48*/ 	.byte	0x04, 0x0a
        /*0e4a*/ 	.short	(.L_1099 - .L_1098)
	.align		4
.L_1098:
        /*0e4c*/ 	.word	index@(.nv.constant0._ZN7cutlass13device_kernelIN5flash11enable_sm90INS1_16FlashAttnFwdSm90INS1_25CollectiveMainloopFwdSm90ILi2EN4cute5tupleIJNS5_1CILi1EEES8_S8_EEENS6_IJNS7_ILi128EEESA_SA_EEELi128ENS_6half_tEfNS_4arch4Sm90ELb0ELb1ELb0ELb1ELb0ELb0ELb0ELb1ELb1ELb1ELb0ELb0EEENS1_21CollectiveEpilogueFwdISB_S9_SC_SE_Li256ELb1ELb1ELb0ELb0EEENS1_36VarlenDynamicPersistentTileSchedulerILi128ELi128ELi256ELi128ELb0ELb1ELb1ELb1ELb0ELb1EEEEEEEEEvNT_6ParamsE)
        /*0e50*/ 	.short	0x0210
        /*0e52*/ 	.short	0x0af0


	//----- nvinfo : EIATTR_SW_WAR
	.align		4
.L_1099:
        /*0e54*/ 	.byte	0x04, 0x36
        /*0e56*/ 	.short	(.L_1101 - .L_1100)
.L_1100:
        /*0e58*/ 	.word	0x00000008
.L_1101:


//--------------------- .nv.info._ZN7cutlass13device_kernelIN5flash11enable_sm90INS1_16FlashAttnFwdSm90INS1_25CollectiveMainloopFwdSm90ILi2EN4cute5tupleIJNS5_1CILi1EEES8_S8_EEENS6_IJNS7_ILi128EEESA_SA_EEELi128ENS_6half_tEfNS_4arch4Sm90ELb0ELb1ELb0ELb1ELb0ELb1ELb0ELb1ELb1ELb1ELb0ELb0EEENS1_21CollectiveEpilogueFwdISB_S9_SC_SE_Li256ELb1ELb1ELb0ELb0EEENS1_36VarlenDynamicPersistentTileSchedulerILi128ELi128ELi256ELi128ELb0ELb1ELb1ELb1ELb0ELb1EEEEEEEEEvNT_6ParamsE --------------------------
	.section	.nv.info._ZN7cutlass13device_kernelIN5flash11enable_sm90INS1_16FlashAttnFwdSm90INS1_25CollectiveMainloopFwdSm90ILi2EN4cute5tupleIJNS5_1CILi1EEES8_S8_EEENS6_IJNS7_ILi128EEESA_SA_EEELi128ENS_6half_tEfNS_4arch4Sm90ELb0ELb1ELb0ELb1ELb0ELb1ELb0ELb1ELb1ELb1ELb0ELb0EEENS1_21CollectiveEpilogueFwdISB_S9_SC_SE_Li256ELb1ELb1ELb0ELb0EEENS1_36VarlenDynamicPersistentTileSchedulerILi128ELi128ELi256ELi128ELb0ELb1ELb1ELb1ELb0ELb1EEEEEEEEEvNT_6ParamsE,"",@"SHT_CUDA_INFO"
	.sectionflags	@""
	.align	4


	//----- nvinfo : EIATTR_CUDA_API_VERSION
	.align		4
        /*0000*/ 	.byte	0x04, 0x37
        /*0002*/ 	.short	(.L_1103 - .L_1102)
.L_1102:
        /*0004*/ 	.word	0x00000082


	//----- nvinfo : EIATTR_KPARAM_INFO
	.align		4
.L_1103:
        /*0008*/ 	.byte	0x04, 0x17
        /*000a*/ 	.short	(.L_1105 - .L_1104)
.L_1104:
        /*000c*/ 	.word	0x00000000
        /*0010*/ 	.short	0x0000
        /*0012*/ 	.short	0x0070
        /*0014*/ 	.byte	0x00, 0xf0, 0x01, 0x2a


	//----- nvinfo : EIATTR_SPARSE_MMA_MASK
	.align		4
.L_1105:
        /*0018*/ 	.byte	0x03, 0x50
        /*001a*/ 	.short	0x0000


	//----- nvinfo : EIATTR_MAXREG_COUNT
	.align		4
        /*001c*/ 	.byte	0x03, 0x1b
        /*001e*/ 	.short	0x00a8


	//----- nvinfo : EIATTR_NUM_BARRIERS
	.align		4
        /*0020*/ 	.byte	0x02, 0x4c
        /*0022*/ 	.byte	0x10
	.zero		1


	//----- nvinfo : EIATTR_EXTERNS
	.align		4
        /*0024*/ 	.byte	0x04, 0x0f
        /*0026*/ 	.short	(.L_1107 - .L_1106)


	//   ....[0]....
	.align		4
.L_1106:
        /*0028*/ 	.word	index@(__assertfail)


	//----- nvinfo : EIATTR_ANNOTATIONS
	.align		4
.L_1107:
        /*002c*/ 	.byte	0x04, 0x55
        /*002e*/ 	.short	(.L_1109 - .L_1108)


	//   ....[0]....
.L_1108:
        /* <DEDUP_REMOVED lines=89> */


	//----- nvinfo : EIATTR_MERCURY_ISA_VERSION
	.align		4
.L_1109:
        /*05b0*/ 	.byte	0x03, 0x5f
        /*05b2*/ 	.short	0x0101


	//----- nvinfo : EIATTR_UNUSED_LOAD_BYTE_OFFSET
	.align		4
        /*05b4*/ 	.byte	0x04, 0x44
        /*05b6*/ 	.short	(.L_1111 - .L_1110)


	//   ....[0]....
.L_1110:
        /*05b8*/ 	.word	0x00000ab0
        /*05bc*/ 	.word	0x0000fff0


	//   ....[1]....
        /*05c0*/ 	.word	0x0001a800
        /*05c4*/ 	.word	0x0000fff0


	//----- nvinfo : EIATTR_INT_WARP_WIDE_INSTR_OFFSETS
	.align		4
.L_1111:
        /*05c8*/ 	.byte	0x04, 0x31
        /*05ca*/ 	.short	(.L_1113 - .L_1112)


	//   ....[0]....
.L_1112:
        /*05cc*/ 	.word	0x00000180


	//   ....[1]....
        /*05d0*/ 	.word	0x00000220


	//   ....[2]....
        /*05d4*/ 	.word	0x00000290


	//   ....[3]....
        /*05d8*/ 	.word	0x0001f660


	//   ....[4]....
        /*05dc*/ 	.word	0x0001f6f0


	//   ....[5]....
        /*05e0*/ 	.word	0x00022ee0


	//   ....[6]....
        /*05e4*/ 	.word	0x00022f40


	//----- nvinfo : EIATTR_COOP_GROUP_MASK_REGIDS
	.align		4
.L_1113:
        /*05e8*/ 	.byte	0x04, 0x29
        /*05ea*/ 	.short	(.L_1115 - .L_1114)


	//   ....[0]....
.L_1114:
        /*05ec*/ 	.word	0xffffffff


	//   ....[1]....
        /*05f0*/ 	.word	0xffffffff


	//   ....[2]....
        /*05f4*/ 	.word	0xffffffff


	//   ....[3]....
        /*05f8*/ 	.word	0xffffffff


	//   ....[4]....
        /*05fc*/ 	.word	0xffffffff


	//   ....[5]....
        /*0600*/ 	.word	0xffffffff


	//   ....[6]....
        /*0604*/ 	.word	0xffffffff


	//   ....[7]....
        /*0608*/ 	.word	0xffffffff


	//   ....[8]....
        /*060c*/ 	.word	0xffffffff


	//   ....[9]....
        /*0610*/ 	.word	0xffffffff


	//   ....[10]....
        /*0614*/ 	.word	0xffffffff


	//   ....[11]....
        /*0618*/ 	.word	0xffffffff


	//   ....[12]....
        /*061c*/ 	.word	0xffffffff


	//   ....[13]....
        /*0620*/ 	.word	0xffffffff


	//   ....[14]....
        /*0624*/ 	.word	0xffffffff


	//   ....[15]....
        /*0628*/ 	.word	0xffffffff


	//   ....[16]....
        /*062c*/ 	.word	0xffffffff


	//   ....[17]....
        /*0630*/ 	.word	0xffffffff


	//   ....[18]....
        /*0634*/ 	.word	0xffffffff


	//   ....[19]....
        /*0638*/ 	.word	0xffffffff


	//   ....[20]....
        /*063c*/ 	.word	0xffffffff


	//   ....[21]....
        /*0640*/ 	.word	0xffffffff


	//   ....[22]....
        /*0644*/ 	.word	0xffffffff


	//   ....[23]....
        /*0648*/ 	.word	0xffffffff


	//   ....[24]....
        /*064c*/ 	.word	0xffffffff


	//   ....[25]....
        /*0650*/ 	.word	0xffffffff


	//   ....[26]....
        /*0654*/ 	.word	0xffffffff


	//   ....[27]....
        /*0658*/ 	.word	0xffffffff


	//   ....[28]....
        /*065c*/ 	.word	0xffffffff


	//   ....[29]....
        /*0660*/ 	.word	0xffffffff


	//   ....[30]....
        /*0664*/ 	.word	0xffffffff


	//   ....[31]....
        /*0668*/ 	.word	0xffffffff


	//   ....[32]....
        /*066c*/ 	.word	0xffffffff


	//   ....[33]....
        /*0670*/ 	.word	0xffffffff


	//   ....[34]....
        /*0674*/ 	.word	0xffffffff


	//   ....[35]....
        /*0678*/ 	.word	0xffffffff


	//   ....[36]....
        /*067c*/ 	.word	0xffffffff


	//   ....[37]....
        /*0680*/ 	.word	0xffffffff


	//   ....[38]....
        /*0684*/ 	.word	0xffffffff


	//   ....[39]....
        /*0688*/ 	.word	0xffffffff


	//   ....[40]....
        /*068c*/ 	.word	0xffffffff


	//   ....[41]....
        /*0690*/ 	.word	0xffffffff


	//   ....[42]....
        /*0694*/ 	.word	0xffffffff


	//   ....[43]....
        /*0698*/ 	.word	0xffffffff


	//   ....[44]....
        /*069c*/ 	.word	0xffffffff


	//   ....[45]....
        /*06a0*/ 	.word	0xffffffff


	//   ....[46]....
        /*06a4*/ 	.word	0xffffffff


	//   ....[47]....
        /*06a8*/ 	.word	0xffffffff


	//   ....[48]....
        /*06ac*/ 	.word	0xffffffff


	//   ....[49]....
        /*06b0*/ 	.word	0xffffffff


	//   ....[50]....
        /*06b4*/ 	.word	0xffffffff


	//   ....[51]....
        /*06b8*/ 	.word	0xffffffff


	//   ....[52]....
        /*06bc*/ 	.word	0xffffffff


	//   ....[53]....
        /*06c0*/ 	.word	0xffffffff


	//   ....[54]....
        /*06c4*/ 	.word	0xffffffff


	//   ....[55]....
        /*06c8*/ 	.word	0xffffffff


	//   ....[56]....
        /*06cc*/ 	.word	0xffffffff


	//   ....[57]....
        /*06d0*/ 	.word	0xffffffff


	//   ....[58]....
        /*06d4*/ 	.word	0xffffffff


	//   ....[59]....
        /*06d8*/ 	.word	0xffffffff


	//   ....[60]....
        /*06dc*/ 	.word	0xffffffff


	//   ....[61]....
        /*06e0*/ 	.word	0xffffffff


	//   ....[62]....
        /*06e4*/ 	.word	0xffffffff


	//   ....[63]....
        /*06e8*/ 	.word	0xffffffff


	//   ....[64]....
        /*06ec*/ 	.word	0xffffffff


	//   ....[65]....
        /*06f0*/ 	.word	0xffffffff


	//   ....[66]....
        /*06f4*/ 	.word	0xffffffff


	//   ....[67]....
        /*06f8*/ 	.word	0xffffffff


	//   ....[68]....
        /*06fc*/ 	.word	0xffffffff


	//   ....[69]....
        /*0700*/ 	.word	0xffffffff


	//   ....[70]....
        /*0704*/ 	.word	0xffffffff


	//   ....[71]....
        /*0708*/ 	.word	0xffffffff


	//   ....[72]....
        /*070c*/ 	.word	0xffffffff


	//   ....[73]....
        /*0710*/ 	.word	0xffffffff


	//   ....[74]....
        /*0714*/ 	.word	0xffffffff


	//   ....[75]....
        /*0718*/ 	.word	0xffffffff


	//   ....[76]....
        /*071c*/ 	.word	0xffffffff


	//   ....[77]....
        /*0720*/ 	.word	0xffffffff


	//   ....[78]....
        /*0724*/ 	.word	0xffffffff


	//   ....[79]....
        /*0728*/ 	.word	0xffffffff


	//   ....[80]....
        /*072c*/ 	.word	0xffffffff


	//   ....[81]....
        /*0730*/ 	.word	0xffffffff


	//   ....[82]....
        /*0734*/ 	.word	0xffffffff


	//   ....[83]....
        /*0738*/ 	.word	0xffffffff


	//   ....[84]....
        /*073c*/ 	.word	0xffffffff


	//   ....[85]....
        /*0740*/ 	.word	0xffffffff


	//   ....[86]....
        /*0744*/ 	.word	0xffffffff


	//   ....[87]....
        /*0748*/ 	.word	0xffffffff


	//   ....[88]....
        /*074c*/ 	.word	0xffffffff


	//   ....[89]....
        /*0750*/ 	.word	0xffffffff


	//   ....[90]....
        /*0754*/ 	.word	0xffffffff


	//   ....[91]....
        /*0758*/ 	.word	0xffffffff


	//   ....[92]....
        /*075c*/ 	.word	0xffffffff


	//   ....[93]....
        /*0760*/ 	.word	0xffffffff


	//   ....[94]....
        /*0764*/ 	.word	0xffffffff


	//   ....[95]....
        /*0768*/ 	.word	0xffffffff


	//   ....[96]....
        /*076c*/ 	.word	0xffffffff


	//   ....[97]....
        /*0770*/ 	.word	0xffffffff


	//   ....[98]....
        /*0774*/ 	.word	0xffffffff


	//   ....[99]....
        /*0778*/ 	.word	0xffffffff


	//   ....[100]....
        /*077c*/ 	.word	0xffffffff


	//   ....[101]....
        /*0780*/ 	.word	0xffffffff


	//   ....[102]....
        /*0784*/ 	.word	0xffffffff


	//   ....[103]....
        /*0788*/ 	.word	0xffffffff


	//   ....[104]....
        /*078c*/ 	.word	0xffffffff


	//   ....[105]....
        /*0790*/ 	.word	0xffffffff


	//   ....[106]....
        /*0794*/ 	.word	0xffffffff


	//   ....[107]....
        /*0798*/ 	.word	0xffffffff


	//   ....[108]....
        /*079c*/ 	.word	0xffffffff


	//   ....[109]....
        /*07a0*/ 	.word	0xffffffff


	//   ....[110]....
        /*07a4*/ 	.word	0xffffffff


	//   ....[111]....
        /*07a8*/ 	.word	0xffffffff


	//   ....[112]....
        /*07ac*/ 	.word	0xffffffff


	//   ....[113]....
        /*07b0*/ 	.word	0xffffffff


	//   ....[114]....
        /*07b4*/ 	.word	0xffffffff


	//   ....[115]....
        /*07b8*/ 	.word	0xffffffff


	//   ....[116]....
        /*07bc*/ 	.word	0xffffffff


	//   ....[117]....
        /*07c0*/ 	.word	0xffffffff


	//   ....[118]....
        /*07c4*/ 	.word	0xffffffff


	//   ....[119]....
        /*07c8*/ 	.word	0xffffffff


	//   ....[120]....
        /*07cc*/ 	.word	0xffffffff


	//   ....[121]....
        /*07d0*/ 	.word	0xffffffff


	//   ....[122]....
        /*07d4*/ 	.word	0xffffffff


	//   ....[123]....
        /*07d8*/ 	.word	0xffffffff


	//   ....[124]....
        /*07dc*/ 	.word	0xffffffff


	//   ....[125]....
        /*07e0*/ 	.word	0xffffffff


	//   ....[126]....
        /*07e4*/ 	.word	0xffffffff


	//   ....[127]....
        /*07e8*/ 	.word	0xffffffff


	//   ....[128]....
        /*07ec*/ 	.word	0xffffffff


	//   ....[129]....
        /*07f0*/ 	.word	0xffffffff


	//   ....[130]....
        /*07f4*/ 	.word	0xffffffff


	//   ....[131]....
        /*07f8*/ 	.word	0xffffffff


	//   ....[132]....
        /*07fc*/ 	.word	0xffffffff


	//   ....[133]....
        /*0800*/ 	.word	0xffffffff


	//   ....[134]....
        /*0804*/ 	.word	0xffffffff


	//   ....[135]....
        /*0808*/ 	.word	0xffffffff


	//   ....[136]....
        /*080c*/ 	.word	0xffffffff


	//   ....[137]....
        /*0810*/ 	.word	0xffffffff


	//   ....[138]....
        /*0814*/ 	.word	0x0500000f


	//   ....[139]....
        /*0818*/ 	.word	0x0500000f


	//   ....[140]....
        /*081c*/ 	.word	0x0500000f


	//   ....[141]....
        /*0820*/ 	.word	0x0500000f


	//   ....[142]....
        /*0824*/ 	.word	0x0500000f


	//   ....[143]....
        /*0828*/ 	.word	0x0500000f


	//   ....[144]....
        /*082c*/ 	.word	0x0500000f


	//   ....[145]....
        /*0830*/ 	.word	0x0500000f


	//   ....[146]....
        /*0834*/ 	.word	0x0500000f


	//   ....[147]....
        /*0838*/ 	.word	0x0500000f


	//   ....[148]....
        /*083c*/ 	.word	0x0500000f


	//   ....[149]....
        /*0840*/ 	.word	0x0500000f


	//   ....[150]....
        /*0844*/ 	.word	0x0500000f


	//   ....[151]....
        /*0848*/ 	.word	0x0500000f


	//   ....[152]....
        /*084c*/ 	.word	0x0500000f


	//   ....[153]....
        /*0850*/ 	.word	0x0500000f


	//   ....[154]....
        /*0854*/ 	.word	0x0500000f


	//   ....[155]....
        /*0858*/ 	.word	0x0500000f


	//   ....[156]....
        /*085c*/ 	.word	0x0500000f


	//   ....[157]....
        /*0860*/ 	.word	0x0500000f


	//   ....[158]....
        /*0864*/ 	.word	0x0500000f


	//   ....[159]....
        /*0868*/ 	.word	0x0500000f


	//   ....[160]....
        /*086c*/ 	.word	0x0500000f


	//   ....[161]....
        /*0870*/ 	.word	0x0500000f


	//   ....[162]....
        /*0874*/ 	.word	0x0500000f


	//   ....[163]....
        /*0878*/ 	.word	0x0500000f


	//   ....[164]....
        /*087c*/ 	.word	0x0500000f


	//   ....[165]....
        /*0880*/ 	.word	0x0500000f


	//   ....[166]....
        /*0884*/ 	.word	0x0500000f


	//   ....[167]....
        /*0888*/ 	.word	0x0500000f


	//   ....[168]....
        /*088c*/ 	.word	0x0500000f


	//   ....[169]....
        /*0890*/ 	.word	0x0500000f


	//   ....[170]....
        /*0894*/ 	.word	0x0500000f


	//   ....[171]....
        /*0898*/ 	.word	0x0500000f


	//   ....[172]....
        /*089c*/ 	.word	0x0500000f


	//   ....[173]....
        /*08a0*/ 	.word	0x0500000f


	//   ....[174]....
        /*08a4*/ 	.word	0x0500000f


	//   ....[175]....
        /*08a8*/ 	.word	0x0500000f


	//   ....[176]....
        /*08ac*/ 	.word	0x0500000f


	//   ....[177]....
        /*08b0*/ 	.word	0x0500000f


	//   ....[178]....
        /*08b4*/ 	.word	0x0500000f


	//   ....[179]....
        /*08b8*/ 	.word	0x0500000f


	//   ....[180]....
        /*08bc*/ 	.word	0x0500000f


	//   ....[181]....
        /*08c0*/ 	.word	0x0500000f


	//   ....[182]....
        /*08c4*/ 	.word	0x0500000f


	//   ....[183]....
        /*08c8*/ 	.word	0x0500000f


	//   ....[184]....
        /*08cc*/ 	.word	0x0500000f


	//   ....[185]....
        /*08d0*/ 	.word	0x0500000f


	//   ....[186]....
        /*08d4*/ 	.word	0x0500000f


	//   ....[187]....
        /*08d8*/ 	.word	0x0500000f


	//   ....[188]....
        /*08dc*/ 	.word	0x0500000f


	//   ....[189]....
        /*08e0*/ 	.word	0x0500000f


	//   ....[190]....
        /*08e4*/ 	.word	0x0500000f


	//   ....[191]....
        /*08e8*/ 	.word	0x0500000f


	//   ....[192]....
        /*08ec*/ 	.word	0x0500000f


	//   ....[193]....
        /*08f0*/ 	.word	0x0500000f


	//   ....[194]....
        /*08f4*/ 	.word	0x0500000f


	//   ....[195]....
        /*08f8*/ 	.word	0x0500000f


	//   ....[196]....
        /*08fc*/ 	.word	0x0500000f


	//   ....[197]....
        /*0900*/ 	.word	0x0500000f


	//   ....[198]....
        /*0904*/ 	.word	0x0500000f


	//   ....[199]....
        /*0908*/ 	.word	0x0500000f


	//   ....[200]....
        /*090c*/ 	.word	0x0500000f


	//   ....[201]....
        /*0910*/ 	.word	0x0500000f


	//   ....[202]....
        /*0914*/ 	.word	0x0500000f


	//   ....[203]....
        /*0918*/ 	.word	0x0500000f


	//   ....[204]....
        /*091c*/ 	.word	0x0500000f


	//   ....[205]....
        /*0920*/ 	.word	0x0500000f


	//   ....[206]....
        /*0924*/ 	.word	0x0500000f


	//   ....[207]....
        /*0928*/ 	.word	0x0500000f


	//   ....[208]....
        /*092c*/ 	.word	0x0500000f


	//   ....[209]....
        /*0930*/ 	.word	0x0500000f


	//   ....[210]....
        /*0934*/ 	.word	0x0500000f


	//   ....[211]....
        /*0938*/ 	.word	0x0500000f


	//   ....[212]....
        /*093c*/ 	.word	0x0500000f


	//   ....[213]....
        /*0940*/ 	.word	0x0500000f


	//   ....[214]....
        /*0944*/ 	.word	0x0500000f


	//----- nvinfo : EIATTR_COOP_GROUP_INSTR_OFFSETS
	.align		4
.L_1115:
        /*0948*/ 	.byte	0x04, 0x28
        /*094a*/ 	.short	(.L_1117 - .L_1116)


	//   ....[0]....
.L_1116:
        /*094c*/ 	.word	0x00000060


	//   ....[1]....
        /*0950*/ 	.word	0x00000190


	//   ....[2]....
        /*0954*/ 	.word	0x00000240


	//   ....[3]....
        /*0958*/ 	.word	0x00000400


	//   ....[4]....
        /*095c*/ 	.word	0x00000560


	//   ....[5]....
        /*0960*/ 	.word	0x00000680


	//   ....[6]....
        /*0964*/ 	.word	0x000007e0


	//   ....[7]....
        /*0968*/ 	.word	0x00008ef0


	//   ....[8]....
        /*096c*/ 	.word	0x000095b0


	//   ....[9]....
        /*0970*/ 	.word	0x000095c0


	//   ....[10]....
        /*0974*/ 	.word	0x000095d0


	//   ....[11]....
        /*0978*/ 	.word	0x000095e0


	//   ....[12]....
        /*097c*/ 	.word	0x00009920


	//   ....[13]....
        /*0980*/ 	.word	0x00009930


	//   ....[14]....
        /*0984*/ 	.word	0x00009940


	//   ....[15]....
        /*0988*/ 	.word	0x00009950


	//   ....[16]....
        /*098c*/ 	.word	0x00009c50


	//   ....[17]....
        /*0990*/ 	.word	0x00009c60


	//   ....[18]....
        /*0994*/ 	.word	0x00009c70


	//   ....[19]....
        /*0998*/ 	.word	0x00009c80


	//   ....[20]....
        /*099c*/ 	.word	0x00009f80


	//   ....[21]....
        /*09a0*/ 	.word	0x00009f90


	//   ....[22]....
        /*09a4*/ 	.word	0x00009fa0


	//   ....[23]....
        /*09a8*/ 	.word	0x00009fb0


	//   ....[24]....
        /*09ac*/ 	.word	0x0000bc70


	//   ....[25]....
        /*09b0*/ 	.word	0x0000bc90


	//   ....[26]....
        /*09b4*/ 	.word	0x0000bca0


	//   ....[27]....
        /*09b8*/ 	.word	0x0000bcb0


	//   ....[28]....
        /*09bc*/ 	.word	0x0000bdc0


	//   ....[29]....
        /*09c0*/ 	.word	0x0000bde0


	//   ....[30]....
        /*09c4*/ 	.word	0x0000be80


	//   ....[31]....
        /*09c8*/ 	.word	0x0000bec0


	//   ....[32]....
        /*09cc*/ 	.word	0x0000c1a0


	//   ....[33]....
        /*09d0*/ 	.word	0x0000c1c0


	//   ....[34]....
        /*09d4*/ 	.word	0x0000c1e0


	//   ....[35]....
        /*09d8*/ 	.word	0x0000c1f0


	//   ....[36]....
        /*09dc*/ 	.word	0x0000c2c0


	//   ....[37]....
        /*09e0*/ 	.word	0x0000c2e0


	//   ....[38]....
        /*09e4*/ 	.word	0x0000c2f0


	//   ....[39]....
        /*09e8*/ 	.word	0x0000c380


	//   ....[40]....
        /*09ec*/ 	.word	0x0000e560


	//   ....[41]....
        /*09f0*/ 	.word	0x0000f2a0


	//   ....[42]....
        /*09f4*/ 	.word	0x0000f940


	//   ....[43]....
        /*09f8*/ 	.word	0x0000fa00


	//   ....[44]....
        /*09fc*/ 	.word	0x00010370


	//   ....[45]....
        /*0a00*/ 	.word	0x000103e0


	//   ....[46]....
        /*0a04*/ 	.word	0x00011da0


	//   ....[47]....
        /*0a08*/ 	.word	0x00011fe0


	//   ....[48]....
        /*0a0c*/ 	.word	0x00012ca0


	//   ....[49]....
        /*0a10*/ 	.word	0x00012d60


	//   ....[50]....
        /*0a14*/ 	.word	0x000134f0


	//   ....[51]....
        /*0a18*/ 	.word	0x00013580


	//   ....[52]....
        /*0a1c*/ 	.word	0x00015280


	//   ....[53]....
        /*0a20*/ 	.word	0x000152c0


	//   ....[54]....
        /*0a24*/ 	.word	0x000159d0


	//   ....[55]....
        /*0a28*/ 	.word	0x00015a10


	//   ....[56]....
        /*0a2c*/ 	.word	0x000174b0


	//   ....[57]....
        /*0a30*/ 	.word	0x00017720


	//   ....[58]....
        /*0a34*/ 	.word	0x000183e0


	//   ....[59]....
        /*0a38*/ 	.word	0x00018490


	//   ....[60]....
        /*0a3c*/ 	.word	0x00018c40


	//   ....[61]....
        /*0a40*/ 	.word	0x00018cb0


	//   ....[62]....
        /*0a44*/ 	.word	0x00019e40


	//   ....[63]....
        /*0a48*/ 	.word	0x00019e90


	//   ....[64]....
        /*0a4c*/ 	.word	0x00019f70


	//   ....[65]....
        /*0a50*/ 	.word	0x0001a290


	//   ....[66]....
        /*0a54*/ 	.word	0x0001b240


	//   ....[67]....
        /*0a58*/ 	.word	0x0001b280


	//   ....[68]....
        /*0a5c*/ 	.word	0x0001b2b0


	//   ....[69]....
        /*0a60*/ 	.word	0x0001b2f0


	//   ....[70]....
        /*0a64*/ 	.word	0x0001b8a0


	//   ....[71]....
        /*0a68*/ 	.word	0x0001b8d0


	//   ....[72]....
        /*0a6c*/ 	.word	0x0001b990


	//   ....[73]....
        /*0a70*/ 	.word	0x0001b9b0


	//   ....[74]....
        /*0a74*/ 	.word	0x0001ba70


	//   ....[75]....
        /*0a78*/ 	.word	0x0001ba90


	//   ....[76]....
        /*0a7c*/ 	.word	0x0001bb60


	//   ....[77]....
        /*0a80*/ 	.word	0x0001bb80


	//   ....[78]....
        /*0a84*/ 	.word	0x0001c350


	//   ....[79]....
        /*0a88*/ 	.word	0x0001c360


	//   ....[80]....
        /*0a8c*/ 	.word	0x0001c470


	//   ....[81]....
        /*0a90*/ 	.word	0x0001c480


	//   ....[82]....
        /*0a94*/ 	.word	0x0001c590


	//   ....[83]....
        /*0a98*/ 	.word	0x0001c5a0


	//   ....[84]....
        /*0a9c*/ 	.word	0x0001c6b0


	//   ....[85]....
        /*0aa0*/ 	.word	0x0001c6c0


	//   ....[86]....
        /*0aa4*/ 	.word	0x0001c830


	//   ....[87]....
        /*0aa8*/ 	.word	0x0001ca00


	//   ....[88]....
        /*0aac*/ 	.word	0x0001ca30


	//   ....[89]....
        /*0ab0*/ 	.word	0x0001ca60


	//   ....[90]....
        /*0ab4*/ 	.word	0x0001ca90


	//   ....[91]....
        /*0ab8*/ 	.word	0x0001cac0


	//   ....[92]....
        /*0abc*/ 	.word	0x0001caf0


	//   ....[93]....
        /*0ac0*/ 	.word	0x0001cc60


	//   ....[94]....
        /*0ac4*/ 	.word	0x0001cc90


	//   ....[95]....
        /*0ac8*/ 	.word	0x0001ccc0


	//   ....[96]....
        /*0acc*/ 	.word	0x0001ccf0


	//   ....[97]....
        /*0ad0*/ 	.word	0x0001cd20


	//   ....[98]....
        /*0ad4*/ 	.word	0x0001cd50


	//   ....[99]....
        /*0ad8*/ 	.word	0x0001cdf0


	//   ....[100]....
        /*0adc*/ 	.word	0x0001ce50


	//   ....[101]....
        /*0ae0*/ 	.word	0x0001cee0


	//   ....[102]....
        /*0ae4*/ 	.word	0x0001e090


	//   ....[103]....
        /*0ae8*/ 	.word	0x0001fc20


	//   ....[104]....
        /*0aec*/ 	.word	0x000207d0


	//   ....[105]....
        /*0af0*/ 	.word	0x000207f0


	//   ....[106]....
        /*0af4*/ 	.word	0x000208b0


	//   ....[107]....
        /*0af8*/ 	.word	0x000208c0


	//   ....[108]....
        /*0afc*/ 	.word	0x00020950


	//   ....[109]....
        /*0b00*/ 	.word	0x00020960


	//   ....[110]....
        /*0b04*/ 	.word	0x000209f0


	//   ....[111]....
        /*0b08*/ 	.word	0x00020a00


	//   ....[112]....
        /*0b0c*/ 	.word	0x00020a90


	//   ....[113]....
        /*0b10*/ 	.word	0x00020aa0


	//   ....[114]....
        /*0b14*/ 	.word	0x00020b30


	//   ....[115]....
        /*0b18*/ 	.word	0x00020b40


	//   ....[116]....
        /*0b1c*/ 	.word	0x00020bd0


	//   ....[117]....
        /*0b20*/ 	.word	0x00020be0


	//   ....[118]....
        /*0b24*/ 	.word	0x00020c30


	//   ....[119]....
        /*0b28*/ 	.word	0x00020c60


	//   ....[120]....
        /*0b2c*/ 	.word	0x00023630


	//   ....[121]....
        /*0b30*/ 	.word	0x00023680


	//   ....[122]....
        /*0b34*/ 	.word	0x000236b0


	//   ....[123]....
        /*0b38*/ 	.word	0x000236c0


	//   ....[124]....
        /*0b3c*/ 	.word	0x000236f0


	//   ....[125]....
        /*0b40*/ 	.word	0x00023720


	//   ....[126]....
        /*0b44*/ 	.word	0x00023750


	//   ....[127]....
        /*0b48*/ 	.word	0x00023780


	//   ....[128]....
        /*0b4c*/ 	.word	0x00023900


	//   ....[129]....
        /*0b50*/ 	.word	0x00023940


	//   ....[130]....
        /*0b54*/ 	.word	0x00023970


	//   ....[131]....
        /*0b58*/ 	.word	0x000239a0


	//   ....[132]....
        /*0b5c*/ 	.word	0x000239d0


	//   ....[133]....
        /*0b60*/ 	.word	0x00023a00


	//   ....[134]....
        /*0b64*/ 	.word	0x00023ac0


	//   ....[135]....
        /*0b68*/ 	.word	0x00023ae0


	//   ....[136]....
        /*0b6c*/ 	.word	0x00023b50


	//   ....[137]....
        /*0b70*/ 	.word	0x00024220


	//   ....[138]....
        /*0b74*/ 	.word	0x00024660


	//   ....[139]....
        /*0b78*/ 	.word	0x00024710


	//   ....[140]....
        /*0b7c*/ 	.word	0x000247a0


	//   ....[141]....
        /*0b80*/ 	.word	0x000247f0


	//   ....[142]....
        /*0b84*/ 	.word	0x00024840


	//   ....[143]....
        /*0b88*/ 	.word	0x000248d0


	//   ....[144]....
        /*0b8c*/ 	.word	0x00024960


	//   ....[145]....
        /*0b90*/ 	.word	0x000249b0


	//   ....[146]....
        /*0b94*/ 	.word	0x00024a00


	//   ....[147]....
        /*0b98*/ 	.word	0x00024a90


	//   ....[148]....
        /*0b9c*/ 	.word	0x00024b20


	//   ....[149]....
        /*0ba0*/ 	.word	0x00024b70


	//   ....[150]....
        /*0ba4*/ 	.word	0x00024bc0


	//   ....[151]....
        /*0ba8*/ 	.word	0x00024c50


	//   ....[152]....
        /*0bac*/ 	.word	0x00024ce0


	//   ....[153]....
        /*0bb0*/ 	.word	0x00024d30


	//   ....[154]....
        /*0bb4*/ 	.word	0x00024d80


	//   ....[155]....
        /*0bb8*/ 	.word	0x00024e70


	//   ....[156]....
        /*0bbc*/ 	.word	0x00024f20


	//   ....[157]....
        /*0bc0*/ 	.word	0x00024fa0


	//   ....[158]....
        /*0bc4*/ 	.word	0x00025040


	//   ....[159]....
        /*0bc8*/ 	.word	0x000250d0


	//   ....[160]....
        /*0bcc*/ 	.word	0x00025190


	//   ....[161]....
        /*0bd0*/ 	.word	0x00025210


	//   ....[162]....
        /*0bd4*/ 	.word	0x00025260


	//   ....[163]....
        /*0bd8*/ 	.word	0x00025400


	//   ....[164]....
        /*0bdc*/ 	.word	0x000254a0


	//   ....[165]....
        /*0be0*/ 	.word	0x00025520


	//   ....[166]....
        /*0be4*/ 	.word	0x00025590


	//   ....[167]....
        /*0be8*/ 	.word	0x00025710


	//   ....[168]....
        /*0bec*/ 	.word	0x00025800


	//   ....[169]....
        /*0bf0*/ 	.word	0x00025860


	//   ....[170]....
        /*0bf4*/ 	.word	0x000258b0


	//   ....[171]....
        /*0bf8*/ 	.word	0x00025c30


	//   ....[172]....
        /*0bfc*/ 	.word	0x00025c80


	//   ....[173]....
        /*0c00*/ 	.word	0x00025d10


	//   ....[174]....
        /*0c04*/ 	.word	0x00025da0


	//   ....[175]....
        /*0c08*/ 	.word	0x00025e30


	//   ....[176]....
        /*0c0c*/ 	.word	0x00025ec0


	//   ....[177]....
        /*0c10*/ 	.word	0x00025f50


	//   ....[178]....
        /*0c14*/ 	.word	0x00025fe0


	//   ....[179]....
        /*0c18*/ 	.word	0x000260a0


	//   ....[180]....
        /*0c1c*/ 	.word	0x000263a0


	//   ....[181]....
        /*0c20*/ 	.word	0x00026560


	//   ....[182]....
        /*0c24*/ 	.word	0x000265b0


	//   ....[183]....
        /*0c28*/ 	.word	0x00026610


	//   ....[184]....
        /*0c2c*/ 	.word	0x00026710


	//   ....[185]....
        /*0c30*/ 	.word	0x00026770


	//   ....[186]....
        /*0c34*/ 	.word	0x00026870


	//   ....[187]....
        /*0c38*/ 	.word	0x000268d0


	//   ....[188]....
        /*0c3c*/ 	.word	0x000269d0


	//   ....[189]....
        /*0c40*/ 	.word	0x00026a30


	//   ....[190]....
        /*0c44*/ 	.word	0x00026b30


	//   ....[191]....
        /*0c48*/ 	.word	0x00026b90


	//   ....[192]....
        /*0c4c*/ 	.word	0x00026c90


	//   ....[193]....
        /*0c50*/ 	.word	0x00026cf0


	//   ....[194]....
        /*0c54*/ 	.word	0x00026df0


	//   ....[195]....
        /*0c58*/ 	.word	0x00026e50


	//   ....[196]....
        /*0c5c*/ 	.word	0x00026f30


	//   ....[197]....
        /*0c60*/ 	.word	0x00027260


	//   ....[198]....
        /*0c64*/ 	.word	0x00027310


	//   ....[199]....
        /*0c68*/ 	.word	0x00027410


	//   ....[200]....
        /*0c6c*/ 	.word	0x000274a0


	//   ....[201]....
        /*0c70*/ 	.word	0x00027520


	//   ....[202]....
        /*0c74*/ 	.word	0x000275a0


	//   ....[203]....
        /*0c78*/ 	.word	0x00027620


	//   ....[204]....
        /*0c7c*/ 	.word	0x000276b0


	//   ....[205]....
        /*0c80*/ 	.word	0x00027750


	//   ....[206]....
        /*0c84*/ 	.word	0x00027820


	//   ....[207]....
        /*0c88*/ 	.word	0x000278a0


	//   ....[208]....
        /*0c8c*/ 	.word	0x00027920


	//   ....[209]....
        /*0c90*/ 	.word	0x000279a0


	//   ....[210]....
        /*0c94*/ 	.word	0x00027a30


	//   ....[211]....
        /*0c98*/ 	.word	0x00027ab0


	//   ....[212]....
        /*0c9c*/ 	.word	0x00027b50


	//   ....[213]....
        /*0ca0*/ 	.word	0x00027be0


	//   ....[214]....
        /*0ca4*/ 	.word	0x00027d10


	//----- nvinfo : EIATTR_REG_RECONFIG
	.align		4
.L_1117:
        /*0ca8*/ 	.byte	0x01, 0x54
	.zero		2


	//----- nvinfo : EIATTR_SYSCALL_OFFSETS
	.align		4
        /*0cac*/ 	.byte	0x04, 0x46
        /*0cae*/ 	.short	(.L_1119 - .L_1118)


	//   ....[0]....
.L_1118:
        /*0cb0*/ 	.word	0x00001cb0


	//   ....[1]....
        /*0cb4*/ 	.word	0x00001e00


	//   ....[2]....
        /*0cb8*/ 	.word	0x00009080


	//   ....[3]....
        /*0cbc*/ 	.word	0x00009370


	//   ....[4]....
        /*0cc0*/ 	.word	0x0001f860


	//   ....[5]....
        /*0cc4*/ 	.word	0x0001f9b0


	//   ....[6]....
        /*0cc8*/ 	.word	0x0001faa0


	//   ....[7]....
        /*0ccc*/ 	.word	0x00020340


	//----- nvinfo : EIATTR_MBARRIER_INSTR_OFFSETS
	.align		4
.L_1119:
        /*0cd0*/ 	.byte	0x04, 0x39
        /*0cd2*/ 	.short	(.L_1121 - .L_1120)


	//   ....[0]....
.L_1120:
        /*0cd4*/ 	.word	0x000002b0
        /*0cd8*/ 	.word	0x000000ff
        /*0cdc*/ 	.word	0x00028800
        /*0ce0*/ 	.short	0x0100
        /*0ce2*/ 	.byte	0x08
	.zero		1


	//   ....[1]....
        /*0ce4*/ 	.word	0x000002c0
        /*0ce8*/ 	.word	0x000000ff
        /*0cec*/ 	.word	0x00028820
        /*0cf0*/ 	.short	0x0100
        /*0cf2*/ 	.byte	0x08
	.zero		1


	//   ....[2]....
        /*0cf4*/ 	.word	0x000003b0
        /*0cf8*/ 	.word	0x000000ff
        /*0cfc*/ 	.word	0x00028830
        /*0d00*/ 	.short	0x0100
        /*0d02*/ 	.byte	0x08
	.zero		1


	//   ....[3]....
        /*0d04*/ 	.word	0x000003c0
        /*0d08*/ 	.word	0x000000ff
        /*0d0c*/ 	.word	0x00028840
        /*0d10*/ 	.short	0x0100
        /*0d12*/ 	.byte	0x08
	.zero		1


	//   ....[4]....
        /*0d14*/ 	.word	0x000003d0
        /*0d18*/ 	.word	0x000000ff
        /*0d1c*/ 	.word	0x00028838
        /*0d20*/ 	.short	0x0100
        /*0d22*/ 	.byte	0x08
	.zero		1


	//   ....[5]....
        /*0d24*/ 	.word	0x000003e0
        /*0d28*/ 	.word	0x000000ff
        /*0d2c*/ 	.word	0x00028848
        /*0d30*/ 	.short	0x0100
        /*0d32*/ 	.byte	0x08
	.zero		1


	//   ....[6]....
        /*0d34*/ 	.word	0x00000510
        /*0d38*/ 	.word	0x000000ff
        /*0d3c*/ 	.word	0x00028850
        /*0d40*/ 	.short	0x0100
        /*0d42*/ 	.byte	0x08
	.zero		1


	//   ....[7]....
        /*0d44*/ 	.word	0x00000520
        /*0d48*/ 	.word	0x000000ff
        /*0d4c*/ 	.word	0x00028860
        /*0d50*/ 	.short	0x0100
        /*0d52*/ 	.byte	0x08
	.zero		1


	//   ....[8]....
        /*0d54*/ 	.word	0x00000530
        /*0d58*/ 	.word	0x000000ff
        /*0d5c*/ 	.word	0x00028858
        /*0d60*/ 	.short	0x0100
        /*0d62*/ 	.byte	0x08
	.zero		1


	//   ....[9]....
        /*0d64*/ 	.word	0x00000540
        /*0d68*/ 	.word	0x000000ff
        /*0d6c*/ 	.word	0x00028868
        /*0d70*/ 	.short	0x0100
        /*0d72*/ 	.byte	0x08
	.zero		1


	//   ....[10]....
        /*0d74*/ 	.word	0x00000630
        /*0d78*/ 	.word	0x000000ff
        /*0d7c*/ 	.word	0x00028870
        /*0d80*/ 	.short	0x0100
        /*0d82*/ 	.byte	0x06
	.zero		1


	//   ....[11]....
        /*0d84*/ 	.word	0x00000640
        /*0d88*/ 	.word	0x000000ff
        /*0d8c*/ 	.word	0x00028880
        /*0d90*/ 	.short	0x0100
        /*0d92*/ 	.byte	0x06
	.zero		1


	//   ....[12]....
        /*0d94*/ 	.word	0x00000650
        /*0d98*/ 	.word	0x000000ff
        /*0d9c*/ 	.word	0x00028878
        /*0da0*/ 	.short	0x0100
        /*0da2*/ 	.byte	0x06
	.zero		1


	//   ....[13]....
        /*0da4*/ 	.word	0x00000660
        /*0da8*/ 	.word	0x000000ff
        /*0dac*/ 	.word	0x00028888
        /*0db0*/ 	.short	0x0100
        /*0db2*/ 	.byte	0x06
	.zero		1


	//   ....[14]....
        /*0db4*/ 	.word	0x00000790
        /*0db8*/ 	.word	0x000000ff
        /*0dbc*/ 	.word	0x00028890
        /*0dc0*/ 	.short	0x0100
        /*0dc2*/ 	.byte	0x08
	.zero		1


	//   ....[15]....
        /*0dc4*/ 	.word	0x000007a0
        /*0dc8*/ 	.word	0x000000ff
        /*0dcc*/ 	.word	0x000288a0
        /*0dd0*/ 	.short	0x0100
        /*0dd2*/ 	.byte	0x08
	.zero		1


	//   ....[16]....
        /*0dd4*/ 	.word	0x000007b0
        /*0dd8*/ 	.word	0x000000ff
        /*0ddc*/ 	.word	0x00028898
        /*0de0*/ 	.short	0x0100
        /*0de2*/ 	.byte	0x08
	.zero		1


	//   ....[17]....
        /*0de4*/ 	.word	0x000007c0
        /*0de8*/ 	.word	0x000000ff
        /*0dec*/ 	.word	0x000288a8
        /*0df0*/ 	.short	0x0100
        /*0df2*/ 	.byte	0x08
	.zero		1


	//   ....[18]....
        /*0df4*/ 	.word	0x000008f0
        /*0df8*/ 	.word	0x000000ff
        /*0dfc*/ 	.word	0x000288b0
        /*0e00*/ 	.short	0x0100
        /*0e02*/ 	.byte	0x08
	.zero		1


	//   ....[19]....
        /*0e04*/ 	.word	0x00000900
        /*0e08*/ 	.word	0x000000ff
        /*0e0c*/ 	.word	0x000288c0
        /*0e10*/ 	.short	0x0100
        /*0e12*/ 	.byte	0x08
	.zero		1


	//   ....[20]....
        /*0e14*/ 	.word	0x00000910
        /*0e18*/ 	.word	0x000000ff
        /*0e1c*/ 	.word	0x000288b8
        /*0e20*/ 	.short	0x0100
        /*0e22*/ 	.byte	0x08
	.zero		1


	//   ....[21]....
        /*0e24*/ 	.word	0x00000920
        /*0e28*/ 	.word	0x000000ff
        /*0e2c*/ 	.word	0x000288c8
        /*0e30*/ 	.short	0x0100
        /*0e32*/ 	.byte	0x08
	.zero		1


	//   ....[22]....
        /*0e34*/ 	.word	0x000033e0
        /*0e38*/ 	.word	0x0000006a
        /*0e3c*/ 	.word	0x00028890
        /*0e40*/ 	.short	0x010a
        /*0e42*/ 	.byte	0x3f
	.zero		1


	//   ....[23]....
        /*0e44*/ 	.word	0x00005980
        /*0e48*/ 	.word	0x0000006a
        /*0e4c*/ 	.word	0x00028890
        /*0e50*/ 	.short	0x010a
        /*0e52*/ 	.byte	0x3f
	.zero		1


	//   ....[24]....
        /*0e54*/ 	.word	0x00007a70
        /*0e58*/ 	.word	0x0000006a
        /*0e5c*/ 	.word	0x00028890
        /*0e60*/ 	.short	0x010a
        /*0e62*/ 	.byte	0x3f
	.zero		1


	//   ....[25]....
        /*0e64*/ 	.word	0x000080d0
        /*0e68*/ 	.word	0x0000002c
        /*0e6c*/ 	.word	0x00000000
        /*0e70*/ 	.short	0x0101
        /*0e72*/ 	.byte	0x3f
	.zero		1


	//   ....[26]....
        /*0e74*/ 	.word	0x00008110
        /*0e78*/ 	.word	0x0000006a
        /*0e7c*/ 	.word	0x000288b0
        /*0e80*/ 	.short	0x010a
        /*0e82*/ 	.byte	0x3f
	.zero		1


	//   ....[27]....
        /*0e84*/ 	.word	0x00008760
        /*0e88*/ 	.word	0x0000006a
        /*0e8c*/ 	.word	0x00000000
        /*0e90*/ 	.short	0x0101
        /*0e92*/ 	.byte	0x3f
	.zero		1


	//   ....[28]....
        /*0e94*/ 	.word	0x00009100
        /*0e98*/ 	.word	0x00000002
        /*0e9c*/ 	.word	0x00028800
        /*0ea0*/ 	.short	0x010a
        /*0ea2*/ 	.byte	0x3f
	.zero		1


	//   ....[29]....
        /*0ea4*/ 	.word	0x00009150
        /*0ea8*/ 	.word	0x00000002
        /*0eac*/ 	.word	0x00028800
        /*0eb0*/ 	.short	0x010a
        /*0eb2*/ 	.byte	0x3f
	.zero		1


	//   ....[30]....
        /*0eb4*/ 	.word	0x0000a1f0
        /*0eb8*/ 	.word	0x00000002
        /*0ebc*/ 	.word	0x00028800
        /*0ec0*/ 	.short	0x010a
        /*0ec2*/ 	.byte	0x3f
	.zero		1


	//   ....[31]....
        /*0ec4*/ 	.word	0x0000c5e0
        /*0ec8*/ 	.word	0x00000002
        /*0ecc*/ 	.word	0x00028800
        /*0ed0*/ 	.short	0x010a
        /*0ed2*/ 	.byte	0x3f
	.zero		1


	//   ....[32]....
        /*0ed4*/ 	.word	0x0000e040
        /*0ed8*/ 	.word	0x0000000b
        /*0edc*/ 	.word	0x00028830
        /*0ee0*/ 	.short	0x010a
        /*0ee2*/ 	.byte	0x3f
	.zero		1


	//   ....[33]....
        /*0ee4*/ 	.word	0x0000e0b0
        /*0ee8*/ 	.word	0x0000000b
        /*0eec*/ 	.word	0x00028830
        /*0ef0*/ 	.short	0x010a
        /*0ef2*/ 	.byte	0x3f
	.zero		1


	//   ....[34]....
        /*0ef4*/ 	.word	0x0000e740
        /*0ef8*/ 	.word	0x00000000
        /*0efc*/ 	.word	0x00000000
        /*0f00*/ 	.short	0x0101
        /*0f02*/ 	.byte	0x3f
	.zero		1


	//   ....[35]....
        /*0f04*/ 	.word	0x00011410
        /*0f08*/ 	.word	0x0000000b
        /*0f0c*/ 	.word	0x00028830
        /*0f10*/ 	.short	0x010a
        /*0f12*/ 	.byte	0x3f
	.zero		1


	//   ....[36]....
        /*0f14*/ 	.word	0x00011460
        /*0f18*/ 	.word	0x0000000b
        /*0f1c*/ 	.word	0x00028830
        /*0f20*/ 	.short	0x010a
        /*0f22*/ 	.byte	0x3f
	.zero		1


	//   ....[37]....
        /*0f24*/ 	.word	0x000118b0
        /*0f28*/ 	.word	0x0000000b
        /*0f2c*/ 	.word	0x00028850
        /*0f30*/ 	.short	0x010a
        /*0f32*/ 	.byte	0x3f
	.zero		1


	//   ....[38]....
        /*0f34*/ 	.word	0x000118f0
        /*0f38*/ 	.word	0x0000000b
        /*0f3c*/ 	.word	0x00028850
        /*0f40*/ 	.short	0x010a
        /*0f42*/ 	.byte	0x3f
	.zero		1


	//   ....[39]....
        /*0f44*/ 	.word	0x00011de0
        /*0f48*/ 	.word	0x00000006
        /*0f4c*/ 	.word	0x00000000
        /*0f50*/ 	.short	0x0101
        /*0f52*/ 	.byte	0x3f
	.zero		1


	//   ....[40]....
        /*0f54*/ 	.word	0x00013a60
        /*0f58*/ 	.word	0x00000037
        /*0f5c*/ 	.word	0x00000000
        /*0f60*/ 	.short	0x0101
        /*0f62*/ 	.byte	0x3f
	.zero		1


	//   ....[41]....
        /*0f64*/ 	.word	0x00014930
        /*0f68*/ 	.word	0x00000000
        /*0f6c*/ 	.word	0x00028830
        /*0f70*/ 	.short	0x010a
        /*0f72*/ 	.byte	0x3f
	.zero		1


	//   ....[42]....
        /*0f74*/ 	.word	0x00014980
        /*0f78*/ 	.word	0x00000000
        /*0f7c*/ 	.word	0x00028830
        /*0f80*/ 	.short	0x010a
        /*0f82*/ 	.byte	0x3f
	.zero		1


	//   ....[43]....
        /*0f84*/ 	.word	0x00014dd0
        /*0f88*/ 	.word	0x00000009
        /*0f8c*/ 	.word	0x00028850
        /*0f90*/ 	.short	0x010a
        /*0f92*/ 	.byte	0x3f
	.zero		1


	//   ....[44]....
        /*0f94*/ 	.word	0x00014e10
        /*0f98*/ 	.word	0x00000009
        /*0f9c*/ 	.word	0x00028850
        /*0fa0*/ 	.short	0x010a
        /*0fa2*/ 	.byte	0x3f
	.zero		1


	//   ....[45]....
        /*0fa4*/ 	.word	0x000165a0
        /*0fa8*/ 	.word	0x00000015
        /*0fac*/ 	.word	0x00000000
        /*0fb0*/ 	.short	0x0101
        /*0fb2*/ 	.byte	0x3f
	.zero		1


	//   ....[46]....
        /*0fb4*/ 	.word	0x00016620
        /*0fb8*/ 	.word	0x0000000d
        /*0fbc*/ 	.word	0x00000000
        /*0fc0*/ 	.short	0x0101
        /*0fc2*/ 	.byte	0x3f
	.zero		1


	//   ....[47]....
        /*0fc4*/ 	.word	0x00016b60
        /*0fc8*/ 	.word	0x00000000
        /*0fcc*/ 	.word	0x00028830
        /*0fd0*/ 	.short	0x010a
        /*0fd2*/ 	.byte	0x3f
	.zero		1


	//   ....[48]....
        /*0fd4*/ 	.word	0x00016bb0
        /*0fd8*/ 	.word	0x00000000
        /*0fdc*/ 	.word	0x00028830
        /*0fe0*/ 	.short	0x010a
        /*0fe2*/ 	.byte	0x3f
	.zero		1


	//   ....[49]....
        /*0fe4*/ 	.word	0x00017000
        /*0fe8*/ 	.word	0x00000009
        /*0fec*/ 	.word	0x00028850
        /*0ff0*/ 	.short	0x010a
        /*0ff2*/ 	.byte	0x3f
	.zero		1


	//   ....[50]....
        /*0ff4*/ 	.word	0x00017040
        /*0ff8*/ 	.word	0x00000009
        /*0ffc*/ 	.word	0x00028850
        /*1000*/ 	.short	0x010a
        /*1002*/ 	.byte	0x3f
	.zero		1


	//   ....[51]....
        /*1004*/ 	.word	0x00017570
        /*1008*/ 	.word	0x0000000e
        /*100c*/ 	.word	0x00000000
        /*1010*/ 	.short	0x0101
        /*1012*/ 	.byte	0x3f
	.zero		1


	//   ....[52]....
        /*1014*/ 	.word	0x00019190
        /*1018*/ 	.word	0x00000035
        /*101c*/ 	.word	0x00000000
        /*1020*/ 	.short	0x0101
        /*1022*/ 	.byte	0x3f
	.zero		1


	//   ....[53]....
        /*1024*/ 	.word	0x00019d40
        /*1028*/ 	.word	0x0000000d
        /*102c*/ 	.word	0x00028850
        /*1030*/ 	.short	0x010a
        /*1032*/ 	.byte	0x3f
	.zero		1


	//   ....[54]....
        /*1034*/ 	.word	0x00019dc0
        /*1038*/ 	.word	0x0000000d
        /*103c*/ 	.word	0x00028850
        /*1040*/ 	.short	0x010a
        /*1042*/ 	.byte	0x3f
	.zero		1


	//   ....[55]....
        /*1044*/ 	.word	0x0001a380
        /*1048*/ 	.word	0x00000004
        /*104c*/ 	.word	0x00000000
        /*1050*/ 	.short	0x0101
        /*1052*/ 	.byte	0x3f
	.zero		1


	//   ....[56]....
        /*1054*/ 	.word	0x0001b8c0
        /*1058*/ 	.word	0x00000000
        /*105c*/ 	.word	0x00000000
        /*1060*/ 	.short	0x0101
        /*1062*/ 	.byte	0x3f
	.zero		1


	//   ....[57]....
        /*1064*/ 	.word	0x0001e180
        /*1068*/ 	.word	0x00000007
        /*106c*/ 	.word	0x00028820
        /*1070*/ 	.short	0x010a
        /*1072*/ 	.byte	0x3f
	.zero		1


	//   ....[58]....
        /*1074*/ 	.word	0x0001e260
        /*1078*/ 	.word	0x00000007
        /*107c*/ 	.word	0x000288a0
        /*1080*/ 	.short	0x010a
        /*1082*/ 	.byte	0x3f
	.zero		1


	//   ....[59]....
        /*1084*/ 	.word	0x0001e5b0
        /*1088*/ 	.word	0x00000007
        /*108c*/ 	.word	0x000288c0
        /*1090*/ 	.short	0x010a
        /*1092*/ 	.byte	0x3f
	.zero		1


	//   ....[60]....
        /*1094*/ 	.word	0x0001ea70
        /*1098*/ 	.word	0x00000008
        /*109c*/ 	.word	0x000288a0
        /*10a0*/ 	.short	0x010a
        /*10a2*/ 	.byte	0x3f
	.zero		1


	//   ....[61]....
        /*10a4*/ 	.word	0x0001eda0
        /*10a8*/ 	.word	0x00000008
        /*10ac*/ 	.word	0x000288c0
        /*10b0*/ 	.short	0x010a
        /*10b2*/ 	.byte	0x3f
	.zero		1


	//   ....[62]....
        /*10b4*/ 	.word	0x0001feb0
        /*10b8*/ 	.word	0x00000000
        /*10bc*/ 	.word	0x00028840
        /*10c0*/ 	.short	0x010a
        /*10c2*/ 	.byte	0x3f
	.zero		1


	//   ....[63]....
        /*10c4*/ 	.word	0x00020d50
        /*10c8*/ 	.word	0x00000008
        /*10cc*/ 	.word	0x00028800
        /*10d0*/ 	.short	0x0107
        /*10d2*/ 	.byte	0x3f
	.zero		1


	//   ....[64]....
        /*10d4*/ 	.word	0x00020e50
        /*10d8*/ 	.word	0x00000002
        /*10dc*/ 	.word	0x00028800
        /*10e0*/ 	.short	0x0101
        /*10e2*/ 	.byte	0x3f
	.zero		1


	//   ....[65]....
        /*10e4*/ 	.word	0x00020e70
        /*10e8*/ 	.word	0x00000002
        /*10ec*/ 	.word	0x00028820
        /*10f0*/ 	.short	0x010a
        /*10f2*/ 	.byte	0x3f
	.zero		1


	//   ....[66]....
        /*10f4*/ 	.word	0x000211f0
        /*10f8*/ 	.word	0x00000003
        /*10fc*/ 	.word	0x00028840
        /*1100*/ 	.short	0x010a
        /*1102*/ 	.byte	0x3f
	.zero		1


	//   ....[67]....
        /*1104*/ 	.word	0x000215b0
        /*1108*/ 	.word	0x00000002
        /*110c*/ 	.word	0x00028860
        /*1110*/ 	.short	0x010a
        /*1112*/ 	.byte	0x3f
	.zero		1


	//   ....[68]....
        /*1114*/ 	.word	0x00021cb0
        /*1118*/ 	.word	0x00000003
        /*111c*/ 	.word	0x00028840
        /*1120*/ 	.short	0x010a
        /*1122*/ 	.byte	0x3f
	.zero		1


	//   ....[69]....
        /*1124*/ 	.word	0x00022070
        /*1128*/ 	.word	0x00000002
        /*112c*/ 	.word	0x00028860
        /*1130*/ 	.short	0x010a
        /*1132*/ 	.byte	0x3f
	.zero		1


	//   ....[70]....
        /*1134*/ 	.word	0x000226c0
        /*1138*/ 	.word	0x00000002
        /*113c*/ 	.word	0x00028840
        /*1140*/ 	.short	0x010a
        /*1142*/ 	.byte	0x3f
	.zero		1


	//   ....[71]....
        /*1144*/ 	.word	0x00022a70
        /*1148*/ 	.word	0x00000002
        /*114c*/ 	.word	0x00028860
        /*1150*/ 	.short	0x010a
        /*1152*/ 	.byte	0x3f
	.zero		1


	//   ....[72]....
        /*1154*/ 	.word	0x00023040
        /*1158*/ 	.word	0x00000000
        /*115c*/ 	.word	0x00028860
        /*1160*/ 	.short	0x010a
        /*1162*/ 	.byte	0x3f
	.zero		1


	//   ....[73]....
        /*1164*/ 	.word	0x000241a0
        /*1168*/ 	.word	0x00000000
        /*116c*/ 	.word	0x00028820
        /*1170*/ 	.short	0x010a
        /*1172*/ 	.byte	0x3f
	.zero		1


	//   ....[74]....
        /*1174*/ 	.word	0x00024350
        /*1178*/ 	.word	0x00000006
        /*117c*/ 	.word	0x00000000
        /*1180*/ 	.short	0x010a
        /*1182*/ 	.byte	0x3f
	.zero		1


	//   ....[75]....
        /*1184*/ 	.word	0x000243c0
        /*1188*/ 	.word	0x00000007
        /*118c*/ 	.word	0x00000000
        /*1190*/ 	.short	0x010a
        /*1192*/ 	.byte	0x3f
	.zero		1


	//   ....[76]....
        /*1194*/ 	.word	0x00024430
        /*1198*/ 	.word	0x00000004
        /*119c*/ 	.word	0x00000000
        /*11a0*/ 	.short	0x010a
        /*11a2*/ 	.byte	0x3f
	.zero		1


	//   ....[77]....
        /*11a4*/ 	.word	0x00024460
        /*11a8*/ 	.word	0x00000003
        /*11ac*/ 	.word	0x00000000
        /*11b0*/ 	.short	0x010a
        /*11b2*/ 	.byte	0x3f
	.zero		1


	//   ....[78]....
        /*11b4*/ 	.word	0x000244c0
        /*11b8*/ 	.word	0x0000006a
        /*11bc*/ 	.word	0x00028890
        /*11c0*/ 	.short	0x010a
        /*11c2*/ 	.byte	0x3f
	.zero		1


	//   ....[79]....
        /*11c4*/ 	.word	0x00024510
        /*11c8*/ 	.word	0x0000006a
        /*11cc*/ 	.word	0x00028890
        /*11d0*/ 	.short	0x010a
        /*11d2*/ 	.byte	0x3f
	.zero		1


	//   ....[80]....
        /*11d4*/ 	.word	0x00024560
        /*11d8*/ 	.word	0x0000006a
        /*11dc*/ 	.word	0x00028890
        /*11e0*/ 	.short	0x010a
        /*11e2*/ 	.byte	0x3f
	.zero		1


	//   ....[81]....
        /*11e4*/ 	.word	0x000245b0
        /*11e8*/ 	.word	0x0000006a
        /*11ec*/ 	.word	0x000288b0
        /*11f0*/ 	.short	0x010a
        /*11f2*/ 	.byte	0x3f
	.zero		1


	//   ....[82]....
        /*11f4*/ 	.word	0x00024db0
        /*11f8*/ 	.word	0x00000002
        /*11fc*/ 	.word	0x00028800
        /*1200*/ 	.short	0x010a
        /*1202*/ 	.byte	0x3f
	.zero		1


	//   ....[83]....
        /*1204*/ 	.word	0x00025910
        /*1208*/ 	.word	0x00000002
        /*120c*/ 	.word	0x00028800
        /*1210*/ 	.short	0x010a
        /*1212*/ 	.byte	0x3f
	.zero		1


	//   ....[84]....
        /*1214*/ 	.word	0x00025960
        /*1218*/ 	.word	0x0000000b
        /*121c*/ 	.word	0x00028830
        /*1220*/ 	.short	0x010a
        /*1222*/ 	.byte	0x3f
	.zero		1


	//   ....[85]....
        /*1224*/ 	.word	0x000259b0
        /*1228*/ 	.word	0x0000000b
        /*122c*/ 	.word	0x00028830
        /*1230*/ 	.short	0x010a
        /*1232*/ 	.byte	0x3f
	.zero		1


	//   ....[86]....
        /*1234*/ 	.word	0x00025a00
        /*1238*/ 	.word	0x0000000b
        /*123c*/ 	.word	0x00028850
        /*1240*/ 	.short	0x010a
        /*1242*/ 	.byte	0x3f
	.zero		1


	//   ....[87]....
        /*1244*/ 	.word	0x00025a50
        /*1248*/ 	.word	0x00000000
        /*124c*/ 	.word	0x00028830
        /*1250*/ 	.short	0x010a
        /*1252*/ 	.byte	0x3f
	.zero		1


	//   ....[88]....
        /*1254*/ 	.word	0x00025aa0
        /*1258*/ 	.word	0x00000009
        /*125c*/ 	.word	0x00028850
        /*1260*/ 	.short	0x010a
        /*1262*/ 	.byte	0x3f
	.zero		1


	//   ....[89]....
        /*1264*/ 	.word	0x00025af0
        /*1268*/ 	.word	0x00000000
        /*126c*/ 	.word	0x00028830
        /*1270*/ 	.short	0x010a
        /*1272*/ 	.byte	0x3f
	.zero		1


	//   ....[90]....
        /*1274*/ 	.word	0x00025b40
        /*1278*/ 	.word	0x00000009
        /*127c*/ 	.word	0x00028850
        /*1280*/ 	.short	0x010a
        /*1282*/ 	.byte	0x3f
	.zero		1


	//   ....[91]....
        /*1284*/ 	.word	0x00025b90
        /*1288*/ 	.word	0x0000000d
        /*128c*/ 	.word	0x00028850
        /*1290*/ 	.short	0x010a
        /*1292*/ 	.byte	0x3f
	.zero		1


	//   ....[92]....
        /*1294*/ 	.word	0x00026180
        /*1298*/ 	.word	0x00000006
        /*129c*/ 	.word	0x00028820
        /*12a0*/ 	.short	0x010a
        /*12a2*/ 	.byte	0x3f
	.zero		1


	//   ....[93]....
        /*12a4*/ 	.word	0x000261d0
        /*12a8*/ 	.word	0x00000007
        /*12ac*/ 	.word	0x000288a0
        /*12b0*/ 	.short	0x010a
        /*12b2*/ 	.byte	0x3f
	.zero		1


	//   ....[94]....
        /*12b4*/ 	.word	0x00026220
        /*12b8*/ 	.word	0x00000007
        /*12bc*/ 	.word	0x000288c0
        /*12c0*/ 	.short	0x010a
        /*12c2*/ 	.byte	0x3f
	.zero		1


	//   ....[95]....
        /*12c4*/ 	.word	0x00026270
        /*12c8*/ 	.word	0x00000008
        /*12cc*/ 	.word	0x000288a0
        /*12d0*/ 	.short	0x010a
        /*12d2*/ 	.byte	0x3f
	.zero		1


	//   ....[96]....
        /*12d4*/ 	.word	0x000262c0
        /*12d8*/ 	.word	0x00000008
        /*12dc*/ 	.word	0x000288c0
        /*12e0*/ 	.short	0x010a
        /*12e2*/ 	.byte	0x3f
	.zero		1


	//   ....[97]....
        /*12e4*/ 	.word	0x00026460
        /*12e8*/ 	.word	0x00000000
        /*12ec*/ 	.word	0x00028840
        /*12f0*/ 	.short	0x010a
        /*12f2*/ 	.byte	0x3f
	.zero		1


	//   ....[98]....
        /*12f4*/ 	.word	0x00026f80
        /*12f8*/ 	.word	0x00000002
        /*12fc*/ 	.word	0x00028820
        /*1300*/ 	.short	0x010a
        /*1302*/ 	.byte	0x3f
	.zero		1


	//   ....[99]....
        /*1304*/ 	.word	0x00026fd0
        /*1308*/ 	.word	0x00000003
        /*130c*/ 	.word	0x00028840
        /*1310*/ 	.short	0x010a
        /*1312*/ 	.byte	0x3f
	.zero		1


	//   ....[100]....
        /*1314*/ 	.word	0x00027020
        /*1318*/ 	.word	0x00000002
        /*131c*/ 	.word	0x00028860
        /*1320*/ 	.short	0x010a
        /*1322*/ 	.byte	0x3f
	.zero		1


	//   ....[101]....
        /*1324*/ 	.word	0x00027070
        /*1328*/ 	.word	0x00000003
        /*132c*/ 	.word	0x00028840
        /*1330*/ 	.short	0x010a
        /*1332*/ 	.byte	0x3f
	.zero		1


	//   ....[102]....
        /*1334*/ 	.word	0x000270c0
        /*1338*/ 	.word	0x00000002
        /*133c*/ 	.word	0x00028860
        /*1340*/ 	.short	0x010a
        /*1342*/ 	.byte	0x3f
	.zero		1


	//   ....[103]....
        /*1344*/ 	.word	0x00027110
        /*1348*/ 	.word	0x00000002
        /*134c*/ 	.word	0x00028840
        /*1350*/ 	.short	0x010a
        /*1352*/ 	.byte	0x3f
	.zero		1


	//   ....[104]....
        /*1354*/ 	.word	0x00027160
        /*1358*/ 	.word	0x00000002
        /*135c*/ 	.word	0x00028860
        /*1360*/ 	.short	0x010a
        /*1362*/ 	.byte	0x3f
	.zero		1


	//   ....[105]....
        /*1364*/ 	.word	0x000271b0
        /*1368*/ 	.word	0x00000000
        /*136c*/ 	.word	0x00028860
        /*1370*/ 	.short	0x010a
        /*1372*/ 	.byte	0x3f
	.zero		1


	//   ....[106]....
        /*1374*/ 	.word	0x00027c30
        /*1378*/ 	.word	0x00000000
        /*137c*/ 	.word	0x00028820
        /*1380*/ 	.short	0x010a
        /*1382*/ 	.byte	0x3f
	.zero		1


	//   ....[107]....
        /*1384*/ 	.word	0x00027dd0
        /*1388*/ 	.word	0x00000006
        /*138c*/ 	.word	0x00000000
        /*1390*/ 	.short	0x010a
        /*1392*/ 	.byte	0x3f
	.zero		1


	//   ....[108]....
        /*1394*/ 	.word	0x00027e20
        /*1398*/ 	.word	0x00000007
        /*139c*/ 	.word	0x00000000
        /*13a0*/ 	.short	0x010a
        /*13a2*/ 	.byte	0x3f
	.zero		1


	//   ....[109]....
        /*13a4*/ 	.word	0x00027e70
        /*13a8*/ 	.word	0x00000004
        /*13ac*/ 	.word	0x00000000
        /*13b0*/ 	.short	0x010a
        /*13b2*/ 	.byte	0x3f
	.zero		1


	//----- nvinfo : EIATTR_NUM_MBARRIERS
	.align		4
.L_1121:
        /*13b4*/ 	.byte	0x03, 0x38
        /*13b6*/ 	.short	0x0016


	//----- nvinfo : EIATTR_EXIT_INSTR_OFFSETS
	.align		4
        /*13b8*/ 	.byte	0x04, 0x1c
        /*13ba*/ 	.short	(.L_1123 - .L_1122)


	//   ....[0]....
.L_1122:
        /*13bc*/ 	.word	0x000244b0


	//----- nvinfo : EIATTR_MAX_THREADS
	.align		4
.L_1123:
        /*13c0*/ 	.byte	0x04, 0x05
        /*13c2*/ 	.short	(.L_1125 - .L_1124)
.L_1124:
        /*13c4*/ 	.word	0x00000180
        /*13c8*/ 	.word	0x00000001
        /*13cc*/ 	.word	0x00000001


	//----- nvinfo : EIATTR_CRS_STACK_SIZE
	.align		4
.L_1125:
        /*13d0*/ 	.byte	0x04, 0x1e
        /*13d2*/ 	.short	(.L_1127 - .L_1126)
.L_1126:
        /*13d4*/ 	.word	0x00000000


	//----- nvinfo : EIATTR_CBANK_PARAM_SIZE
	.align		4
.L_1127:
        /*13d8*/ 	.byte	0x03, 0x19
        /*13da*/ 	.short	0x0af0


	//----- nvinfo : EIATTR_PARAM_CBANK
	.align		4
        /*13dc*/ 	.byte	0x04, 0x0a
        /*13de*/ 	.short	(.L_1129 - .L_1128)
	.align		4
.L_1128:
        /*13e0*/ 	.word	index@(.nv.constant0._ZN7cutlass13device_kernelIN5flash11enable_sm90INS1_16FlashAttnFwdSm90INS1_25CollectiveMainloopFwdSm90ILi2EN4cute5tupleIJNS5_1CILi1EEES8_S8_EEENS6_IJNS7_ILi128EEESA_SA_EEELi128ENS_6half_tEfNS_4arch4Sm90ELb0ELb1ELb0ELb1ELb0ELb1ELb0ELb1ELb1ELb1ELb0ELb0EEENS1_21CollectiveEpilogueFwdISB_S9_SC_SE_Li256ELb1ELb1ELb0ELb0EEENS1_36VarlenDynamicPersistentTileSchedulerILi128ELi128ELi256ELi128ELb0ELb1ELb1ELb1ELb0ELb1EEEEEEEEEvNT_6ParamsE)
        /*13e4*/ 	.short	0x0210
        /*13e6*/ 	.short	0x0af0


	//----- nvinfo : EIATTR_SW_WAR
	.align		4
.L_1129:
        /*13e8*/ 	.byte	0x04, 0x36
        /*13ea*/ 	.short	(.L_1131 - .L_1130)
.L_1130:
        /*13ec*/ 	.word	0x00000008
.L_1131:


//--------------------- .nv.info._ZN7cutlass13device_kernelIN5flash11enable_sm90INS1_16FlashAttnFwdSm90INS1_25CollectiveMainloopFwdSm90ILi2EN4cute5tupleIJNS5_1CILi1EEES8_S8_EEENS6_IJNS7_ILi128EEESA_SA_EEELi128ENS_6half_tEfNS_4arch4Sm90ELb1ELb0ELb0ELb0ELb0ELb0ELb0ELb1ELb1ELb1ELb0ELb0EEENS1_21CollectiveEpilogueFwdISB_S9_SC_SE_Li256ELb0ELb1ELb0ELb0EEENS1_30DynamicPersistentTileSchedulerILi256ELi128ELb0ELb1ELb1EEEEEEEEEvNT_6ParamsE --------------------------
	.section	.nv.info._ZN7cutlass13device_kernelIN5flash11enable_sm90INS1_16FlashAttnFwdSm90INS1_25CollectiveMainloopFwdSm90ILi2EN4cute5tupleIJNS5_1CILi1EEES8_S8_EEENS6_IJNS7_ILi128EEESA_SA_EEELi128ENS_6half_tEfNS_4arch4Sm90ELb1ELb0ELb0ELb0ELb0ELb0ELb0ELb1ELb1ELb1ELb0ELb0EEENS1_21CollectiveEpilogueFwdISB_S9_SC_SE_Li256ELb0ELb1ELb0ELb0EEENS1_30DynamicPersistentTileSchedulerILi256ELi128ELb0ELb1ELb1EEEEEEEEEvNT_6ParamsE,"",@"SHT_CUDA_INFO"
	.sectionflags	@""
	.align	4


	//----- nvinfo : EIATTR_CUDA_API_VERSION
	.align		4
        /*0000*/ 	.byte	0x04, 0x37
        /*0002*/ 	.short	(.L_1133 - .L_1132)
.L_1132:
        /*0004*/ 	.word	0x00000082


	//----- nvinfo : EIATTR_KPARAM_INFO
	.align		4
.L_1133:
        /*0008*/ 	.byte	0x04, 0x17
        /*000a*/ 	.short	(.L_1135 - .L_1134)
.L_1134:
        /*000c*/ 	.word	0x00000000
        /*0010*/ 	.short	0x0000
        /*0012*/ 	.short	0x0070
        /*0014*/ 	.byte	0x00, 0xf0, 0x01, 0x2a


	//----- nvinfo : EIATTR_SPARSE_MMA_MASK
	.align		4
.L_1135:
        /*0018*/ 	.byte	0x03, 0x50
        /*001a*/ 	.short	0x0000


	//----- nvinfo : EIATTR_MAXREG_COUNT
	.align		4
        /*001c*/ 	.byte	0x03, 0x1b
        /*001e*/ 	.short	0x00a8


	//----- nvinfo : EIATTR_NUM_BARRIERS
	.align		4
        /*0020*/ 	.byte	0x02, 0x4c
        /*0022*/ 	.byte	0x10
	.zero		1


	//----- nvinfo : EIATTR_EXTERNS
	.align		4
        /*0024*/ 	.byte	0x04, 0x0f
        /*0026*/ 	.short	(.L_1137 - .L_1136)


	//   ....[0]....
	.align		4
.L_1136:
        /*0028*/ 	.word	index@(__assertfail)


	//----- nvinfo : EIATTR_ANNOTATIONS
	.align		4
.L_1137:
        /*002c*/ 	.byte	0x04, 0x55
        /*002e*/ 	.short	(.L_1139 - .L_1138)


	//   ....[0]....
.L_1138:
        /* <DEDUP_REMOVED lines=25> */


	//----- nvinfo : EIATTR_MERCURY_ISA_VERSION
	.align		4
.L_1139:
        /*01b0*/ 	.byte	0x03, 0x5f
        /*01b2*/ 	.short	0x0101


	//----- nvinfo : EIATTR_INT_WARP_WIDE_INSTR_OFFSETS
	.align		4
        /*01b4*/ 	.byte	0x04, 0x31
        /*01b6*/ 	.short	(.L_1141 - .L_1140)


	//   ....[0]....
.L_1140:
        /*01b8*/ 	.word	0x00000130


	//   ....[1]....
        /*01bc*/ 	.word	0x00000170


	//   ....[2]....
        /*01c0*/ 	.word	0x000001e0


	//   ....[3]....
        /*01c4*/ 	.word	0x0000b2d0


	//   ....[4]....
        /*01c8*/ 	.word	0x0000b360


	//   ....[5]....
        /*01cc*/ 	.word	0x0000e680


	//   ....[6]....
        /*01d0*/ 	.word	0x0000e710


	//----- nvinfo : EIATTR_COOP_GROUP_MASK_REGIDS
	.align		4
.L_1141:
        /*01d4*/ 	.byte	0x04, 0x29
        /*01d6*/ 	.short	(.L_1143 - .L_1142)


	//   ....[0]....
.L_1142:
        /*01d8*/ 	.word	0xffffffff


	//   ....[1]....
        /*01dc*/ 	.word	0xffffffff


	//   ....[2]....
        /*01e0*/ 	.word	0xffffffff


	//   ....[3]....
        /*01e4*/ 	.word	0xffffffff


	//   ....[4]....
        /*01e8*/ 	.word	0xffffffff


	//   ....[5]....
        /*01ec*/ 	.word	0xffffffff


	//   ....[6]....
        /*01f0*/ 	.word	0xffffffff


	//   ....[7]....
        /*01f4*/ 	.word	0xffffffff


	//   ....[8]....
        /*01f8*/ 	.word	0xffffffff


	//   ....[9]....
        /*01fc*/ 	.word	0xffffffff


	//   ....[10]....
        /*0200*/ 	.word	0xffffffff


	//   ....[11]....
        /*0204*/ 	.word	0xffffffff


	//   ....[12]....
        /*0208*/ 	.word	0xffffffff


	//   ....[13]....
        /*020c*/ 	.word	0xffffffff


	//   ....[14]....
        /*0210*/ 	.word	0xffffffff


	//   ....[15]....
        /*0214*/ 	.word	0xffffffff


	//   ....[16]....
        /*0218*/ 	.word	0xffffffff


	//   ....[17]....
        /*021c*/ 	.word	0xffffffff


	//   ....[18]....
        /*0220*/ 	.word	0xffffffff


	//   ....[19]....
        /*0224*/ 	.word	0xffffffff


	//   ....[20]....
        /*0228*/ 	.word	0xffffffff


	//   ....[21]....
        /*022c*/ 	.word	0xffffffff


	//   ....[22]....
        /*0230*/ 	.word	0xffffffff


	//   ....[23]....
        /*0234*/ 	.word	0xffffffff


	//   ....[24]....
        /*0238*/ 	.word	0xffffffff


	//   ....[25]....
        /*023c*/ 	.word	0xffffffff


	//   ....[26]....
        /*0240*/ 	.word	0xffffffff


	//   ....[27]....
        /*0244*/ 	.word	0xffffffff


	//   ....[28]....
        /*0248*/ 	.word	0xffffffff


	//   ....[29]....
        /*024c*/ 	.word	0xffffffff


	//   ....[30]....
        /*0250*/ 	.word	0xffffffff


	//   ....[31]....
        /*0254*/ 	.word	0xffffffff


	//   ....[32]....
        /*0258*/ 	.word	0xffffffff


	//   ....[33]....
        /*025c*/ 	.word	0xffffffff


	//   ....[34]....
        /*0260*/ 	.word	0xffffffff


	//   ....[35]....
        /*0264*/ 	.word	0xffffffff


	//   ....[36]....
        /*0268*/ 	.word	0xffffffff


	//   ....[37]....
        /*026c*/ 	.word	0xffffffff


	//   ....[38]....
        /*0270*/ 	.word	0xffffffff


	//   ....[39]....
        /*0274*/ 	.word	0xffffffff


	//   ....[40]....
        /*0278*/ 	.word	0xffffffff


	//   ....[41]....
        /*027c*/ 	.word	0xffffffff


	//   ....[42]....
        /*0280*/ 	.word	0xffffffff


	//   ....[43]....
        /*0284*/ 	.word	0xffffffff


	//   ....[44]....
        /*0288*/ 	.word	0xffffffff


	//   ....[45]....
        /*028c*/ 	.word	0xffffffff


	//   ....[46]....
        /*0290*/ 	.word	0xffffffff


	//   ....[47]....
        /*0294*/ 	.word	0xffffffff


	//   ....[48]....
        /*0298*/ 	.word	0xffffffff


	//   ....[49]....
        /*029c*/ 	.word	0xffffffff


	//   ....[50]....
        /*02a0*/ 	.word	0xffffffff


	//   ....[51]....
        /*02a4*/ 	.word	0xffffffff


	//   ....[52]....
        /*02a8*/ 	.word	0xffffffff


	//   ....[53]....
        /*02ac*/ 	.word	0xffffffff


	//   ....[54]....
        /*02b0*/ 	.word	0xffffffff


	//   ....[55]....
        /*02b4*/ 	.word	0xffffffff


	//   ....[56]....
        /*02b8*/ 	.word	0xffffffff


	//   ....[57]....
        /*02bc*/ 	.word	0xffffffff


	//   ....[58]....
        /*02c0*/ 	.word	0xffffffff


	//   ....[59]....
        /*02c4*/ 	.word	0xffffffff


	//   ....[60]....
        /*02c8*/ 	.word	0xffffffff


	//   ....[61]....
        /*02cc*/ 	.word	0xffffffff


	//   ....[62]....
        /*02d0*/ 	.word	0xffffffff


	//   ....[63]....
        /*02d4*/ 	.word	0xffffffff


	//   ....[64]....
        /*02d8*/ 	.word	0xffffffff


	//   ....[65]....
        /*02dc*/ 	.word	0xffffffff


	//   ....[66]....
        /*02e0*/ 	.word	0xffffffff


	//   ....[67]....
        /*02e4*/ 	.word	0xffffffff


	//   ....[68]....
        /*02e8*/ 	.word	0x0500000f


	//   ....[69]....
        /*02ec*/ 	.word	0x0500000f


	//   ....[70]....
        /*02f0*/ 	.word	0x0500000f


	//   ....[71]....
        /*02f4*/ 	.word	0x0500000f


	//   ....[72]....
        /*02f8*/ 	.word	0x0500000f


	//   ....[73]....
        /*02fc*/ 	.word	0x0500000f


	//   ....[74]....
        /*0300*/ 	.word	0x0500000f


	//   ....[75]....
        /*0304*/ 	.word	0x0500000f


	//   ....[76]....
        /*0308*/ 	.word	0x0500000f


	//   ....[77]....
        /*030c*/ 	.word	0x0500000f


	//   ....[78]....
        /*0310*/ 	.word	0x0500000f


	//   ....[79]....
        /*0314*/ 	.word	0x0500000f


	//   ....[80]....
        /*0318*/ 	.word	0x0500000f


	//   ....[81]....
        /*031c*/ 	.word	0x0500000f


	//   ....[82]....
        /*0320*/ 	.word	0x0500000f


	//   ....[83]....
        /*0324*/ 	.word	0x0500000f


	//   ....[84]....
        /*0328*/ 	.word	0x0500000f


	//   ....[85]....
        /*032c*/ 	.word	0x0500000f


	//   ....[86]....
        /*0330*/ 	.word	0x0500000f


	//----- nvinfo : EIATTR_COOP_GROUP_INSTR_OFFSETS
	.align		4
.L_1143:
        /*0334*/ 	.byte	0x04, 0x28
        /*0336*/ 	.short	(.L_1145 - .L_1144)


	//   ....[0]....
.L_1144:
        /*0338*/ 	.word	0x00000070


	//   ....[1]....
        /*033c*/ 	.word	0x00000140


	//   ....[2]....
        /*0340*/ 	.word	0x00000190


	//   ....[3]....
        /*0344*/ 	.word	0x000003c0


	//   ....[4]....
        /*0348*/ 	.word	0x00000520


	//   ....[5]....
        /*034c*/ 	.word	0x00000640


	//   ....[6]....
        /*0350*/ 	.word	0x000007a0


	//   ....[7]....
        /*0354*/ 	.word	0x00001470


	//   ....[8]....
        /*0358*/ 	.word	0x00001c20


	//   ....[9]....
        /*035c*/ 	.word	0x00001c40


	//   ....[10]....
        /*0360*/ 	.word	0x000024e0


	//   ....[11]....
        /*0364*/ 	.word	0x000025b0


	//   ....[12]....
        /*0368*/ 	.word	0x00002fe0


	//   ....[13]....
        /*036c*/ 	.word	0x00003050


	//   ....[14]....
        /*0370*/ 	.word	0x00004200


	//   ....[15]....
        /*0374*/ 	.word	0x00004910


	//   ....[16]....
        /*0378*/ 	.word	0x00004940


	//   ....[17]....
        /*037c*/ 	.word	0x000049a0


	//   ....[18]....
        /*0380*/ 	.word	0x00005110


	//   ....[19]....
        /*0384*/ 	.word	0x000052e0


	//   ....[20]....
        /*0388*/ 	.word	0x00006c40


	//   ....[21]....
        /*038c*/ 	.word	0x00006c70


	//   ....[22]....
        /*0390*/ 	.word	0x00006f30


	//   ....[23]....
        /*0394*/ 	.word	0x00006f80


	//   ....[24]....
        /*0398*/ 	.word	0x00008580


	//   ....[25]....
        /*039c*/ 	.word	0x000085c0


	//   ....[26]....
        /*03a0*/ 	.word	0x000086a0


	//   ....[27]....
        /*03a4*/ 	.word	0x000086c0


	//   ....[28]....
        /*03a8*/ 	.word	0x000097c0


	//   ....[29]....
        /*03ac*/ 	.word	0x000097f0


	//   ....[30]....
        /*03b0*/ 	.word	0x00009820


	//   ....[31]....
        /*03b4*/ 	.word	0x00009850


	//   ....[32]....
        /*03b8*/ 	.word	0x00009dc0


	//   ....[33]....
        /*03bc*/ 	.word	0x00009e00


	//   ....[34]....
        /*03c0*/ 	.word	0x00009ec0


	//   ....[35]....
        /*03c4*/ 	.word	0x00009ee0


	//   ....[36]....
        /*03c8*/ 	.word	0x00009fa0


	//   ....[37]....
        /*03cc*/ 	.word	0x00009fc0


	//   ....[38]....
        /*03d0*/ 	.word	0x0000a090


	//   ....[39]....
        /*03d4*/ 	.word	0x0000a0b0


	//   ....[40]....
        /*03d8*/ 	.word	0x0000a730


	//   ....[41]....
        /*03dc*/ 	.word	0x0000a760


	//   ....[42]....
        /*03e0*/ 	.word	0x0000a830


	//   ....[43]....
        /*03e4*/ 	.word	0x0000a850


	//   ....[44]....
        /*03e8*/ 	.word	0x0000a910


	//   ....[45]....
        /*03ec*/ 	.word	0x0000a930


	//   ....[46]....
        /*03f0*/ 	.word	0x0000aa00


	//   ....[47]....
        /*03f4*/ 	.word	0x0000aa20


	//   ....[48]....
        /*03f8*/ 	.word	0x0000ab80


	//   ....[49]....
        /*03fc*/ 	.word	0x0000b8d0


	//   ....[50]....
        /*0400*/ 	.word	0x0000c2b0


	//   ....[51]....
        /*0404*/ 	.word	0x0000c2c0


	//   ....[52]....
        /*0408*/ 	.word	0x0000c330


	//   ....[53]....
        /*040c*/ 	.word	0x0000c360


	//   ....[54]....
        /*0410*/ 	.word	0x0000c410


	//   ....[55]....
        /*0414*/ 	.word	0x0000c420


	//   ....[56]....
        /*0418*/ 	.word	0x0000c4a0


	//   ....[57]....
        /*041c*/ 	.word	0x0000c4b0


	//   ....[58]....
        /*0420*/ 	.word	0x0000c530


	//   ....[59]....
        /*0424*/ 	.word	0x0000c540


	//   ....[60]....
        /*0428*/ 	.word	0x0000c5c0


	//   ....[61]....
        /*042c*/ 	.word	0x0000c5d0


	//   ....[62]....
        /*0430*/ 	.word	0x0000c650


	//   ....[63]....
        /*0434*/ 	.word	0x0000c660


	//   ....[64]....
        /*0438*/ 	.word	0x0000c670


	//   ....[65]....
        /*043c*/ 	.word	0x0000c680


	//   ....[66]....
        /*0440*/ 	.word	0x0000ec70


	//   ....[67]....
        /*0444*/ 	.word	0x0000ee60


	//   ....[68]....
        /*0448*/ 	.word	0x0000f3d0


	//   ....[69]....
        /*044c*/ 	.word	0x0000f550


	//   ....[70]....
        /*0450*/ 	.word	0x0000f5b0


	//   ....[71]....
        /*0454*/ 	.word	0x0000f640


	//   ....[72]....
        /*0458*/ 	.word	0x0000f720


	//   ....[73]....
        /*045c*/ 	.word	0x0000f780


	//   ....[74]....
        /*0460*/ 	.word	0x0000f890


	//   ....[75]....
        /*0464*/ 	.word	0x0000f8f0


	//   ....[76]....
        /*0468*/ 	.word	0x0000f9e0


	//   ....[77]....
        /*046c*/ 	.word	0x0000fa40


	//   ....[78]....
        /*0470*/ 	.word	0x0000fb30


	//   ....[79]....
        /*0474*/ 	.word	0x0000fb90


	//   ....[80]....
        /*0478*/ 	.word	0x0000fc80


	//   ....[81]....
        /*047c*/ 	.word	0x0000fce0


	//   ....[82]....
        /*0480*/ 	.word	0x0000fdc0


	//   ....[83]....
        /*0484*/ 	.word	0x0000fe20


	//   ....[84]....
        /*0488*/ 	.word	0x0000fef0


	//   ....[85]....
        /*048c*/ 	.word	0x00010210


	//   ....[86]....
        /*0490*/ 	.word	0x00010330


	//----- nvinfo : EIATTR_REG_RECONFIG
	.align		4
.L_1145:
        /*0494*/ 	.byte	0x01, 0x54
	.zero		2


	//----- nvinfo : EIATTR_SYSCALL_OFFSETS
	.align		4
        /*0498*/ 	.byte	0x04, 0x46
        /*049a*/ 	.short	(.L_1147 - .L_1146)


	//   ....[0]....
.L_1146:
        /*049c*/ 	.word	0x00001650


	//   ....[1]....
        /*04a0*/ 	.word	0x0000b4d0


	//   ....[2]....
        /*04a4*/ 	.word	0x0000b620


	//   ....[3]....
        /*04a8*/ 	.word	0x0000b710


	//   ....[4]....
        /*04ac*/ 	.word	0x0000be80


	//----- nvinfo : EIATTR_MBARRIER_INSTR_OFFSETS
	.align		4
.L_1147:
        /*04b0*/ 	.byte	0x04, 0x39
        /*04b2*/ 	.short	(.L_1149 - .L_1148)


	//   ....[0]....
.L_1148:
        /*04b4*/ 	.word	0x00000270
        /*04b8*/ 	.word	0x000000ff
        /*04bc*/ 	.word	0x00028800
        /*04c0*/ 	.short	0x0100
        /*04c2*/ 	.byte	0x08
	.zero		1


	//   ....[1]....
        /*04c4*/ 	.word	0x00000280
        /*04c8*/ 	.word	0x000000ff
        /*04cc*/ 	.word	0x00028820
        /*04d0*/ 	.short	0x0100
        /*04d2*/ 	.byte	0x08
	.zero		1


	//   ....[2]....
        /*04d4*/ 	.word	0x00000370
        /*04d8*/ 	.word	0x000000ff
        /*04dc*/ 	.word	0x00028830
        /*04e0*/ 	.short	0x0100
        /*04e2*/ 	.byte	0x08
	.zero		1


	//   ....[3]....
        /*04e4*/ 	.word	0x00000380
        /*04e8*/ 	.word	0x000000ff
        /*04ec*/ 	.word	0x00028840
        /*04f0*/ 	.short	0x0100
        /*04f2*/ 	.byte	0x08
	.zero		1


	//   ....[4]....
        /*04f4*/ 	.word	0x00000390
        /*04f8*/ 	.word	0x000000ff
        /*04fc*/ 	.word	0x00028838
        /*0500*/ 	.short	0x0100
        /*0502*/ 	.byte	0x08
	.zero		1


	//   ....[5]....
        /*0504*/ 	.word	0x000003a0
        /*0508*/ 	.word	0x000000ff
        /*050c*/ 	.word	0x00028848
        /*0510*/ 	.short	0x0100
        /*0512*/ 	.byte	0x08
	.zero		1


	//   ....[6]....
        /*0514*/ 	.word	0x000004d0
        /*0518*/ 	.word	0x000000ff
        /*051c*/ 	.word	0x00028850
        /*0520*/ 	.short	0x0100
        /*0522*/ 	.byte	0x08
	.zero		1


	//   ....[7]....
        /*0524*/ 	.word	0x000004e0
        /*0528*/ 	.word	0x000000ff
        /*052c*/ 	.word	0x00028860
        /*0530*/ 	.short	0x0100
        /*0532*/ 	.byte	0x08
	.zero		1


	//   ....[8]....
        /*0534*/ 	.word	0x000004f0
        /*0538*/ 	.word	0x000000ff
        /*053c*/ 	.word	0x00028858
        /*0540*/ 	.short	0x0100
        /*0542*/ 	.byte	0x08
	.zero		1


	//   ....[9]....
        /*0544*/ 	.word	0x00000500
        /*0548*/ 	.word	0x000000ff
        /*054c*/ 	.word	0x00028868
        /*0550*/ 	.short	0x0100
        /*0552*/ 	.byte	0x08
	.zero		1


	//   ....[10]....
        /*0554*/ 	.word	0x000005f0
        /*0558*/ 	.word	0x000000ff
        /*055c*/ 	.word	0x00028870
        /*0560*/ 	.short	0x0100
        /*0562*/ 	.byte	0x06
	.zero		1


	//   ....[11]....
        /*0564*/ 	.word	0x00000600
        /*0568*/ 	.word	0x000000ff
        /*056c*/ 	.word	0x00028880
        /*0570*/ 	.short	0x0100
        /*0572*/ 	.byte	0x06
	.zero		1


	//   ....[12]....
        /*0574*/ 	.word	0x00000610
        /*0578*/ 	.word	0x000000ff
        /*057c*/ 	.word	0x00028878
        /*0580*/ 	.short	0x0100
        /*0582*/ 	.byte	0x06
	.zero		1


	//   ....[13]....
        /*0584*/ 	.word	0x00000620
        /*0588*/ 	.word	0x000000ff
        /*058c*/ 	.word	0x00028888
        /*0590*/ 	.short	0x0100
        /*0592*/ 	.byte	0x06
	.zero		1


	//   ....[14]....
        /*0594*/ 	.word	0x00000750
        /*0598*/ 	.word	0x000000ff
        /*059c*/ 	.word	0x00028890
        /*05a0*/ 	.short	0x0100
        /*05a2*/ 	.byte	0x08
	.zero		1


	//   ....[15]....
        /*05a4*/ 	.word	0x00000760
        /*05a8*/ 	.word	0x000000ff
        /*05ac*/ 	.word	0x000288a0
        /*05b0*/ 	.short	0x0100
        /*05b2*/ 	.byte	0x08
	.zero		1


	//   ....[16]....
        /*05b4*/ 	.word	0x00000770
        /*05b8*/ 	.word	0x000000ff
        /*05bc*/ 	.word	0x00028898
        /*05c0*/ 	.short	0x0100
        /*05c2*/ 	.byte	0x08
	.zero		1


	//   ....[17]....
        /*05c4*/ 	.word	0x00000780
        /*05c8*/ 	.word	0x000000ff
        /*05cc*/ 	.word	0x000288a8
        /*05d0*/ 	.short	0x0100
        /*05d2*/ 	.byte	0x08
	.zero		1


	//   ....[18]....
        /*05d4*/ 	.word	0x000008b0
        /*05d8*/ 	.word	0x000000ff
        /*05dc*/ 	.word	0x000288b0
        /*05e0*/ 	.short	0x0100
        /*05e2*/ 	.byte	0x08
	.zero		1


	//   ....[19]....
        /*05e4*/ 	.word	0x000008c0
        /*05e8*/ 	.word	0x000000ff
        /*05ec*/ 	.word	0x000288c0
        /*05f0*/ 	.short	0x0100
        /*05f2*/ 	.byte	0x08
	.zero		1


	//   ....[20]....
        /*05f4*/ 	.word	0x000008d0
        /*05f8*/ 	.word	0x000000ff
        /*05fc*/ 	.word	0x000288b8
        /*0600*/ 	.short	0x0100
        /*0602*/ 	.byte	0x08
	.zero		1


	//   ....[21]....
        /*0604*/ 	.word	0x000008e0
        /*0608*/ 	.word	0x000000ff
        /*060c*/ 	.word	0x000288c8
        /*0610*/ 	.short	0x0100
        /*0612*/ 	.byte	0x08
	.zero		1


	//   ....[22]....
        /*0614*/ 	.word	0x000016d0
        /*0618*/ 	.word	0x000000ff
        /*061c*/ 	.word	0x00028800
        /*0620*/ 	.short	0x010a
        /*0622*/ 	.byte	0x29
	.zero		1


	//   ....[23]....
        /*0624*/ 	.word	0x00001750
        /*0628*/ 	.word	0x00000003
        /*062c*/ 	.word	0x00028830
        /*0630*/ 	.short	0x010a
        /*0632*/ 	.byte	0x3f
	.zero		1


	//   ....[24]....
        /*0634*/ 	.word	0x000017b0
        /*0638*/ 	.word	0x00000003
        /*063c*/ 	.word	0x00028830
        /*0640*/ 	.short	0x010a
        /*0642*/ 	.byte	0x3f
	.zero		1


	//   ....[25]....
        /*0644*/ 	.word	0x00001ed0
        /*0648*/ 	.word	0x00000003
        /*064c*/ 	.word	0x00000000
        /*0650*/ 	.short	0x0101
        /*0652*/ 	.byte	0x3f
	.zero		1


	//   ....[26]....
        /*0654*/ 	.word	0x00003c60
        /*0658*/ 	.word	0x000000ff
        /*065c*/ 	.word	0x00028830
        /*0660*/ 	.short	0x010a
        /*0662*/ 	.byte	0x06
	.zero		1


	//   ....[27]....
        /*0664*/ 	.word	0x00003ca0
        /*0668*/ 	.word	0x000000ff
        /*066c*/ 	.word	0x00028830
        /*0670*/ 	.short	0x010a
        /*0672*/ 	.byte	0x06
	.zero		1


	//   ....[28]....
        /*0674*/ 	.word	0x00003fc0
        /*0678*/ 	.word	0x000000ff
        /*067c*/ 	.word	0x00028850
        /*0680*/ 	.short	0x010a
        /*0682*/ 	.byte	0x06
	.zero		1


	//   ....[29]....
        /*0684*/ 	.word	0x00004000
        /*0688*/ 	.word	0x000000ff
        /*068c*/ 	.word	0x00028850
        /*0690*/ 	.short	0x010a
        /*0692*/ 	.byte	0x06
	.zero		1


	//   ....[30]....
        /*0694*/ 	.word	0x000057d0
        /*0698*/ 	.word	0x00000027
        /*069c*/ 	.word	0x00000000
        /*06a0*/ 	.short	0x0101
        /*06a2*/ 	.byte	0x3f
	.zero		1


	//   ....[31]....
        /*06a4*/ 	.word	0x00005880
        /*06a8*/ 	.word	0x00000029
        /*06ac*/ 	.word	0x00000000
        /*06b0*/ 	.short	0x0101
        /*06b2*/ 	.byte	0x3f
	.zero		1


	//   ....[32]....
        /*06b4*/ 	.word	0x000065b0
        /*06b8*/ 	.word	0x000000ff
        /*06bc*/ 	.word	0x00028830
        /*06c0*/ 	.short	0x010a
        /*06c2*/ 	.byte	0x06
	.zero		1


	//   ....[33]....
        /*06c4*/ 	.word	0x000065f0
        /*06c8*/ 	.word	0x000000ff
        /*06cc*/ 	.word	0x00028830
        /*06d0*/ 	.short	0x010a
        /*06d2*/ 	.byte	0x06
	.zero		1


	//   ....[34]....
        /*06d4*/ 	.word	0x00006910
        /*06d8*/ 	.word	0x000000ff
        /*06dc*/ 	.word	0x00028850
        /*06e0*/ 	.short	0x010a
        /*06e2*/ 	.byte	0x06
	.zero		1


	//   ....[35]....
        /*06e4*/ 	.word	0x00006950
        /*06e8*/ 	.word	0x000000ff
        /*06ec*/ 	.word	0x00028850
        /*06f0*/ 	.short	0x010a
        /*06f2*/ 	.byte	0x06
	.zero		1


	//   ....[36]....
        /*06f4*/ 	.word	0x00007a50
        /*06f8*/ 	.word	0x0000001b
        /*06fc*/ 	.word	0x00000000
        /*0700*/ 	.short	0x0101
        /*0702*/ 	.byte	0x3f
	.zero		1


	//   ....[37]....
        /*0704*/ 	.word	0x00007b00
        /*0708*/ 	.word	0x0000001f
        /*070c*/ 	.word	0x00000000
        /*0710*/ 	.short	0x0101
        /*0712*/ 	.byte	0x3f
	.zero		1


	//   ....[38]....
        /*0714*/ 	.word	0x000084f0
        /*0718*/ 	.word	0x000000ff
        /*071c*/ 	.word	0x00028850
        /*0720*/ 	.short	0x010a
        /*0722*/ 	.byte	0x05
	.zero		1


	//   ....[39]....
        /*0724*/ 	.word	0x00008530
        /*0728*/ 	.word	0x000000ff
        /*072c*/ 	.word	0x00028850
        /*0730*/ 	.short	0x010a
        /*0732*/ 	.byte	0x05
	.zero		1


	//   ....[40]....
        /*0734*/ 	.word	0x00008a50
        /*0738*/ 	.word	0x00000000
        /*073c*/ 	.word	0x00000000
        /*0740*/ 	.short	0x0101
        /*0742*/ 	.byte	0x3f
	.zero		1


	//   ....[41]....
        /*0744*/ 	.word	0x00009df0
        /*0748*/ 	.word	0x00000000
        /*074c*/ 	.word	0x00000000
        /*0750*/ 	.short	0x0101
        /*0752*/ 	.byte	0x3f
	.zero		1


	//   ....[42]....
        /*0754*/ 	.word	0x0000bad0
        /*0758*/ 	.word	0x00000000
        /*075c*/ 	.word	0x00028840
        /*0760*/ 	.short	0x010a
        /*0762*/ 	.byte	0x3f
	.zero		1


	//   ....[43]....
        /*0764*/ 	.word	0x0000c7a0
        /*0768*/ 	.word	0x00000011
        /*076c*/ 	.word	0x00028800
        /*0770*/ 	.short	0x0107
        /*0772*/ 	.byte	0x3f
	.zero		1


	//   ....[44]....
        /*0774*/ 	.word	0x0000c8b0
        /*0778*/ 	.word	0x00000011
        /*077c*/ 	.word	0x00028800
        /*0780*/ 	.short	0x0101
        /*0782*/ 	.byte	0x3f
	.zero		1


	//   ....[45]....
        /*0784*/ 	.word	0x0000c8d0
        /*0788*/ 	.word	0x00000011
        /*078c*/ 	.word	0x00028820
        /*0790*/ 	.short	0x010a
        /*0792*/ 	.byte	0x3f
	.zero		1


	//   ....[46]....
        /*0794*/ 	.word	0x0000cc00
        /*0798*/ 	.word	0x00000004
        /*079c*/ 	.word	0x00028840
        /*07a0*/ 	.short	0x010a
        /*07a2*/ 	.byte	0x3f
	.zero		1


	//   ....[47]....
        /*07a4*/ 	.word	0x0000cf80
        /*07a8*/ 	.word	0x00000004
        /*07ac*/ 	.word	0x00000060
        /*07b0*/ 	.short	0x010a
        /*07b2*/ 	.byte	0x3f
	.zero		1


	//   ....[48]....
        /*07b4*/ 	.word	0x0000d5d0
        /*07b8*/ 	.word	0x00000003
        /*07bc*/ 	.word	0x00028840
        /*07c0*/ 	.short	0x010a
        /*07c2*/ 	.byte	0x3f
	.zero		1


	//   ....[49]....
        /*07c4*/ 	.word	0x0000d960
        /*07c8*/ 	.word	0x00000002
        /*07cc*/ 	.word	0x00000060
        /*07d0*/ 	.short	0x010a
        /*07d2*/ 	.byte	0x3f
	.zero		1


	//   ....[50]....
        /*07d4*/ 	.word	0x0000df00
        /*07d8*/ 	.word	0x00000002
        /*07dc*/ 	.word	0x00028840
        /*07e0*/ 	.short	0x010a
        /*07e2*/ 	.byte	0x3f
	.zero		1


	//   ....[51]....
        /*07e4*/ 	.word	0x0000e290
        /*07e8*/ 	.word	0x00000002
        /*07ec*/ 	.word	0x00000060
        /*07f0*/ 	.short	0x010a
        /*07f2*/ 	.byte	0x3f
	.zero		1


	//   ....[52]....
        /*07f4*/ 	.word	0x0000e7e0
        /*07f8*/ 	.word	0x00000003
        /*07fc*/ 	.word	0x00028860
        /*0800*/ 	.short	0x010a
        /*0802*/ 	.byte	0x3f
	.zero		1


	//   ....[53]....
        /*0804*/ 	.word	0x0000ede0
        /*0808*/ 	.word	0x00000000
        /*080c*/ 	.word	0x00028820
        /*0810*/ 	.short	0x010a
        /*0812*/ 	.byte	0x3f
	.zero		1


	//   ....[54]....
        /*0814*/ 	.word	0x0000efb0
        /*0818*/ 	.word	0x00000006
        /*081c*/ 	.word	0x00000000
        /*0820*/ 	.short	0x010a
        /*0822*/ 	.byte	0x3f
	.zero		1


	//   ....[55]....
        /*0824*/ 	.word	0x0000f000
        /*0828*/ 	.word	0x00000003
        /*082c*/ 	.word	0x00000000
        /*0830*/ 	.short	0x010a
        /*0832*/ 	.byte	0x3f
	.zero		1


	//   ....[56]....
        /*0834*/ 	.word	0x0000f060
        /*0838*/ 	.word	0x00000012
        /*083c*/ 	.word	0x00000000
        /*0840*/ 	.short	0x010a
        /*0842*/ 	.byte	0x3f
	.zero		1


	//   ....[57]....
        /*0844*/ 	.word	0x0000f090
        /*0848*/ 	.word	0x00000003
        /*084c*/ 	.word	0x00000000
        /*0850*/ 	.short	0x010a
        /*0852*/ 	.byte	0x3f
	.zero		1


	//   ....[58]....
        /*0854*/ 	.word	0x0000f100
        /*0858*/ 	.word	0x00000003
        /*085c*/ 	.word	0x00028800
        /*0860*/ 	.short	0x010a
        /*0862*/ 	.byte	0x3f
	.zero		1


	//   ....[59]....
        /*0864*/ 	.word	0x0000f150
        /*0868*/ 	.word	0x00000003
        /*086c*/ 	.word	0x00028830
        /*0870*/ 	.short	0x010a
        /*0872*/ 	.byte	0x3f
	.zero		1


	//   ....[60]....
        /*0874*/ 	.word	0x0000f1b0
        /*0878*/ 	.word	0x00000005
        /*087c*/ 	.word	0x00028830
        /*0880*/ 	.short	0x010a
        /*0882*/ 	.byte	0x3f
	.zero		1


	//   ....[61]....
        /*0884*/ 	.word	0x0000f210
        /*0888*/ 	.word	0x00000005
        /*088c*/ 	.word	0x00028850
        /*0890*/ 	.short	0x010a
        /*0892*/ 	.byte	0x3f
	.zero		1


	//   ....[62]....
        /*0894*/ 	.word	0x0000f270
        /*0898*/ 	.word	0x00000005
        /*089c*/ 	.word	0x00028830
        /*08a0*/ 	.short	0x010a
        /*08a2*/ 	.byte	0x3f
	.zero		1


	//   ....[63]....
        /*08a4*/ 	.word	0x0000f2d0
        /*08a8*/ 	.word	0x00000005
        /*08ac*/ 	.word	0x00028850
        /*08b0*/ 	.short	0x010a
        /*08b2*/ 	.byte	0x3f
	.zero		1


	//   ....[64]....
        /*08b4*/ 	.word	0x0000f330
        /*08b8*/ 	.word	0x00000007
        /*08bc*/ 	.word	0x00028850
        /*08c0*/ 	.short	0x010a
        /*08c2*/ 	.byte	0x3f
	.zero		1


	//   ....[65]....
        /*08c4*/ 	.word	0x0000f480
        /*08c8*/ 	.word	0x00000000
        /*08cc*/ 	.word	0x00028840
        /*08d0*/ 	.short	0x010a
        /*08d2*/ 	.byte	0x3f
	.zero		1


	//   ....[66]....
        /*08d4*/ 	.word	0x0000ff30
        /*08d8*/ 	.word	0x00000011
        /*08dc*/ 	.word	0x00028820
        /*08e0*/ 	.short	0x010a
        /*08e2*/ 	.byte	0x3f
	.zero		1


	//   ....[67]....
        /*08e4*/ 	.word	0x0000ff80
        /*08e8*/ 	.word	0x00000004
        /*08ec*/ 	.word	0x00028840
        /*08f0*/ 	.short	0x010a
        /*08f2*/ 	.byte	0x3f
	.zero		1


	//   ....[68]....
        /*08f4*/ 	.word	0x0000ffd0
        /*08f8*/ 	.word	0x00000004
        /*08fc*/ 	.word	0x00000060
        /*0900*/ 	.short	0x010a
        /*0902*/ 	.byte	0x3f
	.zero		1


	//   ....[69]....
        /*0904*/ 	.word	0x00010020
        /*0908*/ 	.word	0x00000003
        /*090c*/ 	.word	0x00028840
        /*0910*/ 	.short	0x010a
        /*0912*/ 	.byte	0x3f
	.zero		1


	//   ....[70]....
        /*0914*/ 	.word	0x00010070
        /*0918*/ 	.word	0x00000002
        /*091c*/ 	.word	0x00000060
        /*0920*/ 	.short	0x010a
        /*0922*/ 	.byte	0x3f
	.zero		1


	//   ....[71]....
        /*0924*/ 	.word	0x000100c0
        /*0928*/ 	.word	0x00000002
        /*092c*/ 	.word	0x00028840
        /*0930*/ 	.short	0x010a
        /*0932*/ 	.byte	0x3f
	.zero		1


	//   ....[72]....
        /*0934*/ 	.word	0x00010110
        /*0938*/ 	.word	0x00000002
        /*093c*/ 	.word	0x00000060
        /*0940*/ 	.short	0x010a
        /*0942*/ 	.byte	0x3f
	.zero		1


	//   ....[73]....
        /*0944*/ 	.word	0x00010160
        /*0948*/ 	.word	0x00000003
        /*094c*/ 	.word	0x00028860
        /*0950*/ 	.short	0x010a
        /*0952*/ 	.byte	0x3f
	.zero		1


	//   ....[74]....
        /*0954*/ 	.word	0x00010250
        /*0958*/ 	.word	0x00000000
        /*095c*/ 	.word	0x00028820
        /*0960*/ 	.short	0x010a
        /*0962*/ 	.byte	0x3f
	.zero		1


	//   ....[75]....
        /*0964*/ 	.word	0x000103f0
        /*0968*/ 	.word	0x00000006
        /*096c*/ 	.word	0x00000000
        /*0970*/ 	.short	0x010a
        /*0972*/ 	.byte	0x3f
	.zero		1


	//   ....[76]....
        /*0974*/ 	.word	0x00010440
        /*0978*/ 	.word	0x00000003
        /*097c*/ 	.word	0x00000000
        /*0980*/ 	.short	0x010a
        /*0982*/ 	.byte	0x3f
	.zero		1


	//   ....[77]....
        /*0984*/ 	.word	0x00010490
        /*0988*/ 	.word	0x00000012
        /*098c*/ 	.word	0x00000000
        /*0990*/ 	.short	0x010a
        /*0992*/ 	.byte	0x3f
	.zero		1


	//----- nvinfo : EIATTR_NUM_MBARRIERS
	.align		4
.L_1149:
        /*0994*/ 	.byte	0x03, 0x38
        /*0996*/ 	.short	0x0016


	//----- nvinfo : EIATTR_EXIT_INSTR_OFFSETS
	.align		4
        /*0998*/ 	.byte	0x04, 0x1c
        /*099a*/ 	.short	(.L_1151 - .L_1150)


	//   ....[0]....
.L_1150:
        /*099c*/ 	.word	0x00000a40


	//   ....[1]....
        /*09a0*/ 	.word	0x0000ab20


	//   ....[2]....
        /*09a4*/ 	.word	0x0000f0e0


	//----- nvinfo : EIATTR_MAX_THREADS
	.align		4
.L_1151:
        /*09a8*/ 	.byte	0x04, 0x05
        /*09aa*/ 	.short	(.L_1153 - .L_1152)
.L_1152:
        /*09ac*/ 	.word	0x00000180
        /*09b0*/ 	.word	0x00000001
        /*09b4*/ 	.word	0x00000001


	//----- nvinfo : EIATTR_CRS_STACK_SIZE
	.align		4
.L_1153:
        /*09b8*/ 	.byte	0x04, 0x1e
        /*09ba*/ 	.short	(.L_1155 - .L_1154)
.L_1154:
        /*09bc*/ 	.word	0x00000000


	//----- nvinfo : EIATTR_CBANK_PARAM_SIZE
	.align		4
.L_1155:
        /*09c0*/ 	.byte	0x03, 0x19
        /*09c2*/ 	.short	0x0af0


	//----- nvinfo : EIATTR_PARAM_CBANK
	.align		4
        /*09c4*/ 	.byte	0x04, 0x0a
        /*09c6*/ 	.short	(.L_1157 - .L_1156)
	.align		4
.L_1156:
        /*09c8*/ 	.word	index@(.nv.constant0._ZN7cutlass13device_kernelIN5flash11enable_sm90INS1_16FlashAttnFwdSm90INS1_25CollectiveMainloopFwdSm90ILi2EN4cute5tupleIJNS5_1CILi1EEES8_S8_EEENS6_IJNS7_ILi128EEESA_SA_EEELi128ENS_6half_tEfNS_4arch4Sm90ELb1ELb0ELb0ELb0ELb0ELb0ELb0ELb1ELb1ELb1ELb0ELb0EEENS1_21CollectiveEpilogueFwdISB_S9_SC_SE_Li256ELb0ELb1ELb0ELb0EEENS1_30DynamicPersistentTileSchedulerILi256ELi128ELb0ELb1ELb1EEEEEEEEEvNT_6ParamsE)
        /*09cc*/ 	.short	0x0210
        /*09ce*/ 	.short	0x0af0


	//----- nvinfo : EIATTR_SW_WAR
	.align		4
.L_1157:
        /*09d0*/ 	.byte	0x04, 0x36
        /*09d2*/ 	.short	(.L_1159 - .L_1158)
.L_1158:
        /*09d4*/ 	.word	0x00000008
.L_1159:


//--------------------- .nv.info._ZN7cutlass13device_kernelIN5flash11enable_sm90INS1_16FlashAttnFwdSm90INS1_25CollectiveMainloopFwdSm90ILi2EN4cute5tupleIJNS5_1CILi1EEES8_S8_EEENS6_IJNS7_ILi128EEESA_SA_EEELi128ENS_6half_tEfNS_4arch4Sm90ELb1ELb0ELb0ELb1ELb0ELb0ELb0ELb1ELb1ELb1ELb0ELb0EEENS1_21CollectiveEpilogueFwdISB_S9_SC_SE_Li256ELb1ELb1ELb0ELb0EEENS1_36VarlenDynamicPersistentTileSchedulerILi128ELi128ELi256ELi128ELb0ELb1ELb1ELb1ELb1ELb1EEEEEEEEEvNT_6ParamsE --------------------------
	.section	.nv.info._ZN7cutlass13device_kernelIN5flash11enable_sm90INS1_16FlashAttnFwdSm90INS1_25CollectiveMainloopFwdSm90ILi2EN4cute5tupleIJNS5_1CILi1EEES8_S8_EEENS6_IJNS7_ILi128EEESA_SA_EEELi128ENS_6half_tEfNS_4arch4Sm90ELb1ELb0ELb0ELb1ELb0ELb0ELb0ELb1ELb1ELb1ELb0ELb0EEENS1_21CollectiveEpilogueFwdISB_S9_SC_SE_Li256ELb1ELb1ELb0ELb0EEENS1_36VarlenDynamicPersistentTileSchedulerILi128ELi128ELi256ELi128ELb0ELb1ELb1ELb1ELb1ELb1EEEEEEEEEvNT_6ParamsE,"",@"SHT_CUDA_INFO"
	.sectionflags	@""
	.align	4


	//----- nvinfo : EIATTR_CUDA_API_VERSION
	.align		4
        /*0000*/ 	.byte	0x04, 0x37
        /*0002*/ 	.short	(.L_1161 - .L_1160)
.L_1160:
        /*0004*/ 	.word	0x00000082


	//----- nvinfo : EIATTR_KPARAM_INFO
	.align		4
.L_1161:
        /*0008*/ 	.byte	0x04, 0x17
        /*000a*/ 	.short	(.L_1163 - .L_1162)
.L_1162:
        /*000c*/ 	.word	0x00000000
        /*0010*/ 	.short	0x0000
        /*0012*/ 	.short	0x0070
        /*0014*/ 	.byte	0x00, 0xf0, 0x01, 0x2a


	//----- nvinfo : EIATTR_SPARSE_MMA_MASK
	.align		4
.L_1163:
        /*0018*/ 	.byte	0x03, 0x50
        /*001a*/ 	.short	0x0000


	//----- nvinfo : EIATTR_MAXREG_COUNT
	.align		4
        /*001c*/ 	.byte	0x03, 0x1b
        /*001e*/ 	.short	0x00a8


	//----- nvinfo : EIATTR_NUM_BARRIERS
	.align		4
        /*0020*/ 	.byte	0x02, 0x4c
        /*0022*/ 	.byte	0x10
	.zero		1


	//----- nvinfo : EIATTR_EXTERNS
	.align		4
        /*0024*/ 	.byte	0x04, 0x0f
        /*0026*/ 	.short	(.L_1165 - .L_1164)


	//   ....[0]....
	.align		4
.L_1164:
        /*0028*/ 	.word	index@(__assertfail)


	//----- nvinfo : EIATTR_ANNOTATIONS
	.align		4
.L_1165:
        /*002c*/ 	.byte	0x04, 0x55
        /*002e*/ 	.short	(.L_1167 - .L_1166)


	//   ....[0]....
.L_1166:
        /* <DEDUP_REMOVED lines=74> */


	//----- nvinfo : EIATTR_MERCURY_ISA_VERSION
	.align		4
.L_1167:
        /*04b8*/ 	.byte	0x03, 0x5f
        /*04ba*/ 	.short	0x0101


	//----- nvinfo : EIATTR_UNUSED_LOAD_BYTE_OFFSET
	.align		4
        /*04bc*/ 	.byte	0x04, 0x44
        /*04be*/ 	.short	(.L_1169 - .L_1168)


	//   ....[0]....
.L_1168:
        /*04c0*/ 	.word	0x00000a30
        /*04c4*/ 	.word	0x0000fff0


	//   ....[1]....
        /*04c8*/ 	.word	0x00008e50
        /*04cc*/ 	.word	0x0000fff0


	//----- nvinfo : EIATTR_INT_WARP_WIDE_INSTR_OFFSETS
	.align		4
.L_1169:
        /*04d0*/ 	.byte	0x04, 0x31
        /*04d2*/ 	.short	(.L_1171 - .L_1170)


	//   ....[0]....
.L_1170:
        /*04d4*/ 	.word	0x00000120


	//   ....[1]....
        /*04d8*/ 	.word	0x000001c0


	//   ....[2]....
        /*04dc*/ 	.word	0x00000230


	//   ....[3]....
        /*04e0*/ 	.word	0x0000c100


	//   ....[4]....
        /*04e4*/ 	.word	0x0000c190


	//   ....[5]....
        /*04e8*/ 	.word	0x0000f9d0


	//   ....[6]....
        /*04ec*/ 	.word	0x0000fa30


	//----- nvinfo : EIATTR_COOP_GROUP_MASK_REGIDS
	.align		4
.L_1171:
        /*04f0*/ 	.byte	0x04, 0x29
        /*04f2*/ 	.short	(.L_1173 - .L_1172)


	//   ....[0]....
.L_1172:
        /*04f4*/ 	.word	0xffffffff


	//   ....[1]....
        /*04f8*/ 	.word	0xffffffff


	//   ....[2]....
        /*04fc*/ 	.word	0xffffffff


	//   ....[3]....
        /*0500*/ 	.word	0xffffffff


	//   ....[4]....
        /*0504*/ 	.word	0xffffffff


	//   ....[5]....
        /*0508*/ 	.word	0xffffffff


	//   ....[6]....
        /*050c*/ 	.word	0xffffffff


	//   ....[7]....
        /*0510*/ 	.word	0xffffffff


	//   ....[8]....
        /*0514*/ 	.word	0xffffffff


	//   ....[9]....
        /*0518*/ 	.word	0xffffffff


	//   ....[10]....
        /*051c*/ 	.word	0xffffffff


	//   ....[11]....
        /*0520*/ 	.word	0xffffffff


	//   ....[12]....
        /*0524*/ 	.word	0xffffffff


	//   ....[13]....
        /*0528*/ 	.word	0xffffffff


	//   ....[14]....
        /*052c*/ 	.word	0xffffffff


	//   ....[15]....
        /*0530*/ 	.word	0xffffffff


	//   ....[16]....
        /*0534*/ 	.word	0xffffffff


	//   ....[17]....
        /*0538*/ 	.word	0xffffffff


	//   ....[18]....
        /*053c*/ 	.word	0xffffffff


	//   ....[19]....
        /*0540*/ 	.word	0xffffffff


	//   ....[20]....
        /*0544*/ 	.word	0xffffffff


	//   ....[21]....
        /*0548*/ 	.word	0xffffffff


	//   ....[22]....
        /*054c*/ 	.word	0xffffffff


	//   ....[23]....
        /*0550*/ 	.word	0xffffffff


	//   ....[24]....
        /*0554*/ 	.word	0xffffffff


	//   ....[25]....
        /*0558*/ 	.word	0xffffffff


	//   ....[26]....
        /*055c*/ 	.word	0xffffffff


	//   ....[27]....
        /*0560*/ 	.word	0xffffffff


	//   ....[28]....
        /*0564*/ 	.word	0xffffffff


	//   ....[29]....
        /*0568*/ 	.word	0xffffffff


	//   ....[30]....
        /*056c*/ 	.word	0xffffffff


	//   ....[31]....
        /*0570*/ 	.word	0xffffffff


	//   ....[32]....
        /*0574*/ 	.word	0xffffffff


	//   ....[33]....
        /*0578*/ 	.word	0xffffffff


	//   ....[34]....
        /*057c*/ 	.word	0xffffffff


	//   ....[35]....
        /*0580*/ 	.word	0xffffffff


	//   ....[36]....
        /*0584*/ 	.word	0xffffffff


	//   ....[37]....
        /*0588*/ 	.word	0xffffffff


	//   ....[38]....
        /*058c*/ 	.word	0xffffffff


	//   ....[39]....
        /*0590*/ 	.word	0xffffffff


	//   ....[40]....
        /*0594*/ 	.word	0xffffffff


	//   ....[41]....
        /*0598*/ 	.word	0xffffffff


	//   ....[42]....
        /*059c*/ 	.word	0xffffffff


	//   ....[43]....
        /*05a0*/ 	.word	0xffffffff


	//   ....[44]....
        /*05a4*/ 	.word	0xffffffff


	//   ....[45]....
        /*05a8*/ 	.word	0xffffffff


	//   ....[46]....
        /*05ac*/ 	.word	0xffffffff


	//   ....[47]....
        /*05b0*/ 	.word	0xffffffff


	//   ....[48]....
        /*05b4*/ 	.word	0xffffffff


	//   ....[49]....
        /*05b8*/ 	.word	0xffffffff


	//   ....[50]....
        /*05bc*/ 	.word	0xffffffff


	//   ....[51]....
        /*05c0*/ 	.word	0xffffffff


	//   ....[52]....
        /*05c4*/ 	.word	0xffffffff


	//   ....[53]....
        /*05c8*/ 	.word	0xffffffff


	//   ....[54]....
        /*05cc*/ 	.word	0xffffffff


	//   ....[55]....
        /*05d0*/ 	.word	0xffffffff


	//   ....[56]....
        /*05d4*/ 	.word	0xffffffff


	//   ....[57]....
        /*05d8*/ 	.word	0xffffffff


	//   ....[58]....
        /*05dc*/ 	.word	0xffffffff


	//   ....[59]....
        /*05e0*/ 	.word	0xffffffff


	//   ....[60]....
        /*05e4*/ 	.word	0xffffffff


	//   ....[61]....
        /*05e8*/ 	.word	0xffffffff


	//   ....[62]....
        /*05ec*/ 	.word	0xffffffff


	//   ....[63]....
        /*05f0*/ 	.word	0xffffffff


	//   ....[64]....
        /*05f4*/ 	.word	0xffffffff


	//   ....[65]....
        /*05f8*/ 	.word	0xffffffff


	//   ....[66]....
        /*05fc*/ 	.word	0xffffffff


	//   ....[67]....
        /*0600*/ 	.word	0xffffffff


	//   ....[68]....
        /*0604*/ 	.word	0xffffffff


	//   ....[69]....
        /*0608*/ 	.word	0xffffffff


	//   ....[70]....
        /*060c*/ 	.word	0xffffffff


	//   ....[71]....
        /*0610*/ 	.word	0xffffffff


	//   ....[72]....
        /*0614*/ 	.word	0xffffffff


	//   ....[73]....
        /*0618*/ 	.word	0xffffffff


	//   ....[74]....
        /*061c*/ 	.word	0xffffffff


	//   ....[75]....
        /*0620*/ 	.word	0xffffffff


	//   ....[76]....
        /*0624*/ 	.word	0xffffffff


	//   ....[77]....
        /*0628*/ 	.word	0xffffffff


	//   ....[78]....
        /*062c*/ 	.word	0xffffffff


	//   ....[79]....
        /*0630*/ 	.word	0xffffffff


	//   ....[80]....
        /*0634*/ 	.word	0xffffffff


	//   ....[81]....
        /*0638*/ 	.word	0xffffffff


	//   ....[82]....
        /*063c*/ 	.word	0xffffffff


	//   ....[83]....
        /*0640*/ 	.word	0xffffffff


	//   ....[84]....
        /*0644*/ 	.word	0xffffffff


	//   ....[85]....
        /*0648*/ 	.word	0xffffffff


	//   ....[86]....
        /*064c*/ 	.word	0xffffffff


	//   ....[87]....
        /*0650*/ 	.word	0xffffffff


	//   ....[88]....
        /*0654*/ 	.word	0xffffffff


	//   ....[89]....
        /*0658*/ 	.word	0xffffffff


	//   ....[90]....
        /*065c*/ 	.word	0xffffffff


	//   ....[91]....
        /*0660*/ 	.word	0xffffffff


	//   ....[92]....
        /*0664*/ 	.word	0xffffffff


	//   ....[93]....
        /*0668*/ 	.word	0xffffffff


	//   ....[94]....
        /*066c*/ 	.word	0xffffffff


	//   ....[95]....
        /*0670*/ 	.word	0xffffffff


	//   ....[96]....
        /*0674*/ 	.word	0xffffffff


	//   ....[97]....
        /*0678*/ 	.word	0xffffffff


	//   ....[98]....
        /*067c*/ 	.word	0xffffffff


	//   ....[99]....
        /*0680*/ 	.word	0x0500000f


	//   ....[100]....
        /*0684*/ 	.word	0x0500000f


	//   ....[101]....
        /*0688*/ 	.word	0x0500000f


	//   ....[102]....
        /*068c*/ 	.word	0x0500000f


	//   ....[103]....
        /*0690*/ 	.word	0x0500000f


	//   ....[104]....
        /*0694*/ 	.word	0x0500000f


	//   ....[105]....
        /*0698*/ 	.word	0x0500000f


	//   ....[106]....
        /*069c*/ 	.word	0x0500000f


	//   ....[107]....
        /*06a0*/ 	.word	0x0500000f


	//   ....[108]....
        /*06a4*/ 	.word	0x0500000f


	//   ....[109]....
        /*06a8*/ 	.word	0x0500000f


	//   ....[110]....
        /*06ac*/ 	.word	0x0500000f


	//   ....[111]....
        /*06b0*/ 	.word	0x0500000f


	//   ....[112]....
        /*06b4*/ 	.word	0x0500000f


	//   ....[113]....
        /*06b8*/ 	.word	0x0500000f


	//   ....[114]....
        /*06bc*/ 	.word	0x0500000f


	//   ....[115]....
        /*06c0*/ 	.word	0x0500000f


	//   ....[116]....
        /*06c4*/ 	.word	0x0500000f


	//   ....[117]....
        /*06c8*/ 	.word	0x0500000f


	//   ....[118]....
        /*06cc*/ 	.word	0x0500000f


	//   ....[119]....
        /*06d0*/ 	.word	0x0500000f


	//   ....[120]....
        /*06d4*/ 	.word	0x0500000f


	//   ....[121]....
        /*06d8*/ 	.word	0x0500000f


	//   ....[122]....
        /*06dc*/ 	.word	0x0500000f


	//   ....[123]....
        /*06e0*/ 	.word	0x0500000f


	//   ....[124]....
        /*06e4*/ 	.word	0x0500000f


	//   ....[125]....
        /*06e8*/ 	.word	0x0500000f


	//   ....[126]....
        /*06ec*/ 	.word	0x0500000f


	//   ....[127]....
        /*06f0*/ 	.word	0x0500000f


	//   ....[128]....
        /*06f4*/ 	.word	0x0500000f


	//   ....[129]....
        /*06f8*/ 	.word	0x0500000f


	//   ....[130]....
        /*06fc*/ 	.word	0x0500000f


	//   ....[131]....
        /*0700*/ 	.word	0x0500000f


	//   ....[132]....
        /*0704*/ 	.word	0x0500000f


	//   ....[133]....
        /*0708*/ 	.word	0x0500000f


	//----- nvinfo : EIATTR_COOP_GROUP_INSTR_OFFSETS
	.align		4
.L_1173:
        /*070c*/ 	.byte	0x04, 0x28
        /*070e*/ 	.short	(.L_1175 - .L_1174)


	//   ....[0]....
.L_1174:
        /*0710*/ 	.word	0x00000060


	//   ....[1]....
        /*0714*/ 	.word	0x00000130


	//   ....[2]....
        /*0718*/ 	.word	0x000001e0


	//   ....[3]....
        /*071c*/ 	.word	0x000003a0


	//   ....[4]....
        /*0720*/ 	.word	0x00000500


	//   ....[5]....
        /*0724*/ 	.word	0x00000620


	//   ....[6]....
        /*0728*/ 	.word	0x00000780


	//   ....[7]....
        /*072c*/ 	.word	0x000014e0


	//   ....[8]....
        /*0730*/ 	.word	0x00001c40


	//   ....[9]....
        /*0734*/ 	.word	0x000023c0


	//   ....[10]....
        /*0738*/ 	.word	0x00002420


	//   ....[11]....
        /*073c*/ 	.word	0x000024b0


	//   ....[12]....
        /*0740*/ 	.word	0x00002f10


	//   ....[13]....
        /*0744*/ 	.word	0x00002f80


	//   ....[14]....
        /*0748*/ 	.word	0x00004100


	//   ....[15]....
        /*074c*/ 	.word	0x000048a0


	//   ....[16]....
        /*0750*/ 	.word	0x000048d0


	//   ....[17]....
        /*0754*/ 	.word	0x00004930


	//   ....[18]....
        /*0758*/ 	.word	0x00005300


	//   ....[19]....
        /*075c*/ 	.word	0x00005380


	//   ....[20]....
        /*0760*/ 	.word	0x00006c10


	//   ....[21]....
        /*0764*/ 	.word	0x00006c40


	//   ....[22]....
        /*0768*/ 	.word	0x00006f20


	//   ....[23]....
        /*076c*/ 	.word	0x00006f50


	//   ....[24]....
        /*0770*/ 	.word	0x00008520


	//   ....[25]....
        /*0774*/ 	.word	0x00008550


	//   ....[26]....
        /*0778*/ 	.word	0x00008640


	//   ....[27]....
        /*077c*/ 	.word	0x00008660


	//   ....[28]....
        /*0780*/ 	.word	0x000098a0


	//   ....[29]....
        /*0784*/ 	.word	0x000098e0


	//   ....[30]....
        /*0788*/ 	.word	0x00009920


	//   ....[31]....
        /*078c*/ 	.word	0x00009950


	//   ....[32]....
        /*0790*/ 	.word	0x00009ee0


	//   ....[33]....
        /*0794*/ 	.word	0x00009ef0


	//   ....[34]....
        /*0798*/ 	.word	0x00009fb0


	//   ....[35]....
        /*079c*/ 	.word	0x00009fd0


	//   ....[36]....
        /*07a0*/ 	.word	0x0000a090


	//   ....[37]....
        /*07a4*/ 	.word	0x0000a0b0


	//   ....[38]....
        /*07a8*/ 	.word	0x0000a180


	//   ....[39]....
        /*07ac*/ 	.word	0x0000a1a0


	//   ....[40]....
        /*07b0*/ 	.word	0x0000a9c0


	//   ....[41]....
        /*07b4*/ 	.word	0x0000a9e0


	//   ....[42]....
        /*07b8*/ 	.word	0x0000aaa0


	//   ....[43]....
        /*07bc*/ 	.word	0x0000aac0


	//   ....[44]....
        /*07c0*/ 	.word	0x0000ab80


	//   ....[45]....
        /*07c4*/ 	.word	0x0000aba0


	//   ....[46]....
        /*07c8*/ 	.word	0x0000ac70


	//   ....[47]....
        /*07cc*/ 	.word	0x0000ac90


	//   ....[48]....
        /*07d0*/ 	.word	0x0000add0


	//   ....[49]....
        /*07d4*/ 	.word	0x0000afa0


	//   ....[50]....
        /*07d8*/ 	.word	0x0000afd0


	//   ....[51]....
        /*07dc*/ 	.word	0x0000b000


	//   ....[52]....
        /*07e0*/ 	.word	0x0000b030


	//   ....[53]....
        /*07e4*/ 	.word	0x0000b060


	//   ....[54]....
        /*07e8*/ 	.word	0x0000b090


	//   ....[55]....
        /*07ec*/ 	.word	0x0000b200


	//   ....[56]....
        /*07f0*/ 	.word	0x0000b230


	//   ....[57]....
        /*07f4*/ 	.word	0x0000b260


	//   ....[58]....
        /*07f8*/ 	.word	0x0000b290


	//   ....[59]....
        /*07fc*/ 	.word	0x0000b2c0


	//   ....[60]....
        /*0800*/ 	.word	0x0000b2f0


	//   ....[61]....
        /*0804*/ 	.word	0x0000b390


	//   ....[62]....
        /*0808*/ 	.word	0x0000b3f0


	//   ....[63]....
        /*080c*/ 	.word	0x0000b480


	//   ....[64]....
        /*0810*/ 	.word	0x0000c700


	//   ....[65]....
        /*0814*/ 	.word	0x0000d2e0


	//   ....[66]....
        /*0818*/ 	.word	0x0000d2f0


	//   ....[67]....
        /*081c*/ 	.word	0x0000d300


	//   ....[68]....
        /*0820*/ 	.word	0x0000d370


	//   ....[69]....
        /*0824*/ 	.word	0x0000d470


	//   ....[70]....
        /*0828*/ 	.word	0x0000d490


	//   ....[71]....
        /*082c*/ 	.word	0x0000d520


	//   ....[72]....
        /*0830*/ 	.word	0x0000d540


	//   ....[73]....
        /*0834*/ 	.word	0x0000d5d0


	//   ....[74]....
        /*0838*/ 	.word	0x0000d5f0


	//   ....[75]....
        /*083c*/ 	.word	0x0000d680


	//   ....[76]....
        /*0840*/ 	.word	0x0000d6a0


	//   ....[77]....
        /*0844*/ 	.word	0x0000d730


	//   ....[78]....
        /*0848*/ 	.word	0x0000d750


	//   ....[79]....
        /*084c*/ 	.word	0x0000d760


	//   ....[80]....
        /*0850*/ 	.word	0x0000d770


	//   ....[81]....
        /*0854*/ 	.word	0x000100f0


	//   ....[82]....
        /*0858*/ 	.word	0x00010150


	//   ....[83]....
        /*085c*/ 	.word	0x00010180


	//   ....[84]....
        /*0860*/ 	.word	0x00010190


	//   ....[85]....
        /*0864*/ 	.word	0x000101c0


	//   ....[86]....
        /*0868*/ 	.word	0x000101f0


	//   ....[87]....
        /*086c*/ 	.word	0x00010220


	//   ....[88]....
        /*0870*/ 	.word	0x00010250


	//   ....[89]....
        /*0874*/ 	.word	0x000103d0


	//   ....[90]....
        /*0878*/ 	.word	0x00010400


	//   ....[91]....
        /*087c*/ 	.word	0x00010430


	//   ....[92]....
        /*0880*/ 	.word	0x00010460


	//   ....[93]....
        /*0884*/ 	.word	0x00010490


	//   ....[94]....
        /*0888*/ 	.word	0x000104c0


	//   ....[95]....
        /*088c*/ 	.word	0x00010580


	//   ....[96]....
        /*0890*/ 	.word	0x000105a0


	//   ....[97]....
        /*0894*/ 	.word	0x00010610


	//   ....[98]....
        /*0898*/ 	.word	0x00010cd0


	//   ....[99]....
        /*089c*/ 	.word	0x000112a0


	//   ....[100]....
        /*08a0*/ 	.word	0x00011420


	//   ....[101]....
        /*08a4*/ 	.word	0x00011480


	//   ....[102]....
        /*08a8*/ 	.word	0x00011510


	//   ....[103]....
        /*08ac*/ 	.word	0x000115b0


	//   ....[104]....
        /*08b0*/ 	.word	0x00011680


	//   ....[105]....
        /*08b4*/ 	.word	0x000117a0


	//   ....[106]....
        /*08b8*/ 	.word	0x00011800


	//   ....[107]....
        /*08bc*/ 	.word	0x00011910


	//   ....[108]....
        /*08c0*/ 	.word	0x00011970


	//   ....[109]....
        /*08c4*/ 	.word	0x00011a80


	//   ....[110]....
        /*08c8*/ 	.word	0x00011ae0


	//   ....[111]....
        /*08cc*/ 	.word	0x00011bf0


	//   ....[112]....
        /*08d0*/ 	.word	0x00011c50


	//   ....[113]....
        /*08d4*/ 	.word	0x00011d50


	//   ....[114]....
        /*08d8*/ 	.word	0x00011db0


	//   ....[115]....
        /*08dc*/ 	.word	0x00011e50


	//   ....[116]....
        /*08e0*/ 	.word	0x000121d0


	//   ....[117]....
        /*08e4*/ 	.word	0x00012270


	//   ....[118]....
        /*08e8*/ 	.word	0x00012390


	//   ....[119]....
        /*08ec*/ 	.word	0x00012400


	//   ....[120]....
        /*08f0*/ 	.word	0x00012470


	//   ....[121]....
        /*08f4*/ 	.word	0x000124e0


	//   ....[122]....
        /*08f8*/ 	.word	0x00012550


	//   ....[123]....
        /*08fc*/ 	.word	0x000125d0


	//   ....[124]....
        /*0900*/ 	.word	0x00012660


	//   ....[125]....
        /*0904*/ 	.word	0x00012700


	//   ....[126]....
        /*0908*/ 	.word	0x00012770


	//   ....[127]....
        /*090c*/ 	.word	0x000127e0


	//   ....[128]....
        /*0910*/ 	.word	0x00012850


	//   ....[129]....
        /*0914*/ 	.word	0x000128d0


	//   ....[130]....
        /*0918*/ 	.word	0x00012940


	//   ....[131]....
        /*091c*/ 	.word	0x000129e0


	//   ....[132]....
        /*0920*/ 	.word	0x00012a70


	//   ....[133]....
        /*0924*/ 	.word	0x00012ba0


	//----- nvinfo : EIATTR_REG_RECONFIG
	.align		4
.L_1175:
        /*0928*/ 	.byte	0x01, 0x54
	.zero		2


	//----- nvinfo : EIATTR_SYSCALL_OFFSETS
	.align		4
        /*092c*/ 	.byte	0x04, 0x46
        /*092e*/ 	.short	(.L_1177 - .L_1176)


	//   ....[0]....
.L_1176:
        /*0930*/ 	.word	0x000016c0


	//   ....[1]....
        /*0934*/ 	.word	0x0000c300


	//   ....[2]....
        /*0938*/ 	.word	0x0000c460


	//   ....[3]....
        /*093c*/ 	.word	0x0000c560


	//   ....[4]....
        /*0940*/ 	.word	0x0000cee0


	//----- nvinfo : EIATTR_MBARRIER_INSTR_OFFSETS
	.align		4
.L_1177:
        /*0944*/ 	.byte	0x04, 0x39
        /*0946*/ 	.short	(.L_1179 - .L_1178)


	//   ....[0]....
.L_1178:
        /*0948*/ 	.word	0x00000250
        /*094c*/ 	.word	0x000000ff
        /*0950*/ 	.word	0x00028800
        /*0954*/ 	.short	0x0100
        /*0956*/ 	.byte	0x08
	.zero		1


	//   ....[1]....
        /*0958*/ 	.word	0x00000260
        /*095c*/ 	.word	0x000000ff
        /*0960*/ 	.word	0x00028820
        /*0964*/ 	.short	0x0100
        /*0966*/ 	.byte	0x08
	.zero		1


	//   ....[2]....
        /*0968*/ 	.word	0x00000350
        /*096c*/ 	.word	0x000000ff
        /*0970*/ 	.word	0x00028830
        /*0974*/ 	.short	0x0100
        /*0976*/ 	.byte	0x08
	.zero		1


	//   ....[3]....
        /*0978*/ 	.word	0x00000360
        /*097c*/ 	.word	0x000000ff
        /*0980*/ 	.word	0x00028840
        /*0984*/ 	.short	0x0100
        /*0986*/ 	.byte	0x08
	.zero		1


	//   ....[4]....
        /*0988*/ 	.word	0x00000370
        /*098c*/ 	.word	0x000000ff
        /*0990*/ 	.word	0x00028838
        /*0994*/ 	.short	0x0100
        /*0996*/ 	.byte	0x08
	.zero		1


	//   ....[5]....
        /*0998*/ 	.word	0x00000380
        /*099c*/ 	.word	0x000000ff
        /*09a0*/ 	.word	0x00028848
        /*09a4*/ 	.short	0x0100
        /*09a6*/ 	.byte	0x08
	.zero		1


	//   ....[6]....
        /*09a8*/ 	.word	0x000004b0
        /*09ac*/ 	.word	0x000000ff
        /*09b0*/ 	.word	0x00028850
        /*09b4*/ 	.short	0x0100
        /*09b6*/ 	.byte	0x08
	.zero		1


	//   ....[7]....
        /*09b8*/ 	.word	0x000004c0
        /*09bc*/ 	.word	0x000000ff
        /*09c0*/ 	.word	0x00028860
        /*09c4*/ 	.short	0x0100
        /*09c6*/ 	.byte	0x08
	.zero		1


	//   ....[8]....
        /*09c8*/ 	.word	0x000004d0
        /*09cc*/ 	.word	0x000000ff
        /*09d0*/ 	.word	0x00028858
        /*09d4*/ 	.short	0x0100
        /*09d6*/ 	.byte	0x08
	.zero		1


	//   ....[9]....
        /*09d8*/ 	.word	0x000004e0
        /*09dc*/ 	.word	0x000000ff
        /*09e0*/ 	.word	0x00028868
        /*09e4*/ 	.short	0x0100
        /*09e6*/ 	.byte	0x08
	.zero		1


	//   ....[10]....
        /*09e8*/ 	.word	0x000005d0
        /*09ec*/ 	.word	0x000000ff
        /*09f0*/ 	.word	0x00028870
        /*09f4*/ 	.short	0x0100
        /*09f6*/ 	.byte	0x06
	.zero		1


	//   ....[11]....
        /*09f8*/ 	.word	0x000005e0
        /*09fc*/ 	.word	0x000000ff
        /*0a00*/ 	.word	0x00028880
        /*0a04*/ 	.short	0x0100
        /*0a06*/ 	.byte	0x06
	.zero		1


	//   ....[12]....
        /*0a08*/ 	.word	0x000005f0
        /*0a0c*/ 	.word	0x000000ff
        /*0a10*/ 	.word	0x00028878
        /*0a14*/ 	.short	0x0100
        /*0a16*/ 	.byte	0x06
	.zero		1


	//   ....[13]....
        /*0a18*/ 	.word	0x00000600
        /*0a1c*/ 	.word	0x000000ff
        /*0a20*/ 	.word	0x00028888
        /*0a24*/ 	.short	0x0100
        /*0a26*/ 	.byte	0x06
	.zero		1


	//   ....[14]....
        /*0a28*/ 	.word	0x00000730
        /*0a2c*/ 	.word	0x000000ff
        /*0a30*/ 	.word	0x00028890
        /*0a34*/ 	.short	0x0100
        /*0a36*/ 	.byte	0x08
	.zero		1


	//   ....[15]....
        /*0a38*/ 	.word	0x00000740
        /*0a3c*/ 	.word	0x000000ff
        /*0a40*/ 	.word	0x000288a0
        /*0a44*/ 	.short	0x0100
        /*0a46*/ 	.byte	0x08
	.zero		1


	//   ....[16]....
        /*0a48*/ 	.word	0x00000750
        /*0a4c*/ 	.word	0x000000ff
        /*0a50*/ 	.word	0x00028898
        /*0a54*/ 	.short	0x0100
        /*0a56*/ 	.byte	0x08
	.zero		1


	//   ....[17]....
        /*0a58*/ 	.word	0x00000760
        /*0a5c*/ 	.word	0x000000ff
        /*0a60*/ 	.word	0x000288a8
        /*0a64*/ 	.short	0x0100
        /*0a66*/ 	.byte	0x08
	.zero		1


	//   ....[18]....
        /*0a68*/ 	.word	0x00000890
        /*0a6c*/ 	.word	0x000000ff
        /*0a70*/ 	.word	0x000288b0
        /*0a74*/ 	.short	0x0100
        /*0a76*/ 	.byte	0x08
	.zero		1


	//   ....[19]....
        /*0a78*/ 	.word	0x000008a0
        /*0a7c*/ 	.word	0x000000ff
        /*0a80*/ 	.word	0x000288c0
        /*0a84*/ 	.short	0x0100
        /*0a86*/ 	.byte	0x08
	.zero		1


	//   ....[20]....
        /*0a88*/ 	.word	0x000008b0
        /*0a8c*/ 	.word	0x000000ff
        /*0a90*/ 	.word	0x000288b8
        /*0a94*/ 	.short	0x0100
        /*0a96*/ 	.byte	0x08
	.zero		1


	//   ....[21]....
        /*0a98*/ 	.word	0x000008c0
        /*0a9c*/ 	.word	0x000000ff
        /*0aa0*/ 	.word	0x000288c8
        /*0aa4*/ 	.short	0x0100
        /*0aa6*/ 	.byte	0x08
	.zero		1


	//   ....[22]....
        /*0aa8*/ 	.word	0x00001720
        /*0aac*/ 	.word	0x000000ff
        /*0ab0*/ 	.word	0x00028800
        /*0ab4*/ 	.short	0x010a
        /*0ab6*/ 	.byte	0x26
	.zero		1


	//   ....[23]....
        /*0ab8*/ 	.word	0x000017a0
        /*0abc*/ 	.word	0x00000003
        /*0ac0*/ 	.word	0x00028830
        /*0ac4*/ 	.short	0x010a
        /*0ac6*/ 	.byte	0x3f
	.zero		1


	//   ....[24]....
        /*0ac8*/ 	.word	0x00001800
        /*0acc*/ 	.word	0x00000003
        /*0ad0*/ 	.word	0x00028830
        /*0ad4*/ 	.short	0x010a
        /*0ad6*/ 	.byte	0x3f
	.zero		1


	//   ....[25]....
        /*0ad8*/ 	.word	0x00001e40
        /*0adc*/ 	.word	0x00000003
        /*0ae0*/ 	.word	0x00000000
        /*0ae4*/ 	.short	0x0101
        /*0ae6*/ 	.byte	0x3f
	.zero		1


	//   ....[26]....
        /*0ae8*/ 	.word	0x00003be0
        /*0aec*/ 	.word	0x000000ff
        /*0af0*/ 	.word	0x00028830
        /*0af4*/ 	.short	0x010a
        /*0af6*/ 	.byte	0x06
	.zero		1


	//   ....[27]....
        /*0af8*/ 	.word	0x00003c20
        /*0afc*/ 	.word	0x000000ff
        /*0b00*/ 	.word	0x00028830
        /*0b04*/ 	.short	0x010a
        /*0b06*/ 	.byte	0x06
	.zero		1


	//   ....[28]....
        /*0b08*/ 	.word	0x00003f60
        /*0b0c*/ 	.word	0x000000ff
        /*0b10*/ 	.word	0x00028850
        /*0b14*/ 	.short	0x010a
        /*0b16*/ 	.byte	0x06
	.zero		1


	//   ....[29]....
        /*0b18*/ 	.word	0x00003fa0
        /*0b1c*/ 	.word	0x000000ff
        /*0b20*/ 	.word	0x00028850
        /*0b24*/ 	.short	0x010a
        /*0b26*/ 	.byte	0x06
	.zero		1


	//   ....[30]....
        /*0b28*/ 	.word	0x000058c0
        /*0b2c*/ 	.word	0x00000034
        /*0b30*/ 	.word	0x00000000
        /*0b34*/ 	.short	0x0101
        /*0b36*/ 	.byte	0x3f
	.zero		1


	//   ....[31]....
        /*0b38*/ 	.word	0x00005b80
        /*0b3c*/ 	.word	0x00000034
        /*0b40*/ 	.word	0x00000000
        /*0b44*/ 	.short	0x0101
        /*0b46*/ 	.byte	0x3f
	.zero		1


	//   ....[32]....
        /*0b48*/ 	.word	0x00006530
        /*0b4c*/ 	.word	0x000000ff
        /*0b50*/ 	.word	0x00028830
        /*0b54*/ 	.short	0x010a
        /*0b56*/ 	.byte	0x06
	.zero		1


	//   ....[33]....
        /*0b58*/ 	.word	0x00006570
        /*0b5c*/ 	.word	0x000000ff
        /*0b60*/ 	.word	0x00028830
        /*0b64*/ 	.short	0x010a
        /*0b66*/ 	.byte	0x06
	.zero		1


	//   ....[34]....
        /*0b68*/ 	.word	0x000068b0
        /*0b6c*/ 	.word	0x000000ff
        /*0b70*/ 	.word	0x00028850
        /*0b74*/ 	.short	0x010a
        /*0b76*/ 	.byte	0x06
	.zero		1


	//   ....[35]....
        /*0b78*/ 	.word	0x000068f0
        /*0b7c*/ 	.word	0x000000ff
        /*0b80*/ 	.word	0x00028850
        /*0b84*/ 	.short	0x010a
        /*0b86*/ 	.byte	0x06
	.zero		1


	//   ....[36]....
        /*0b88*/ 	.word	0x00007b60
        /*0b8c*/ 	.word	0x0000001b
        /*0b90*/ 	.word	0x00000000
        /*0b94*/ 	.short	0x0101
        /*0b96*/ 	.byte	0x3f
	.zero		1


	//   ....[37]....
        /*0b98*/ 	.word	0x00007c30
        /*0b9c*/ 	.word	0x0000001f
        /*0ba0*/ 	.word	0x00000000
        /*0ba4*/ 	.short	0x0101
        /*0ba6*/ 	.byte	0x3f
	.zero		1


	//   ....[38]....
        /*0ba8*/ 	.word	0x00008490
        /*0bac*/ 	.word	0x000000ff
        /*0bb0*/ 	.word	0x00028850
        /*0bb4*/ 	.short	0x010a
        /*0bb6*/ 	.byte	0x05
	.zero		1


	//   ....[39]....
        /*0bb8*/ 	.word	0x000084d0
        /*0bbc*/ 	.word	0x000000ff
        /*0bc0*/ 	.word	0x00028850
        /*0bc4*/ 	.short	0x010a
        /*0bc6*/ 	.byte	0x05
	.zero		1


	//   ....[40]....
        /*0bc8*/ 	.word	0x000089f0
        /*0bcc*/ 	.word	0x00000000
        /*0bd0*/ 	.word	0x00000000
        /*0bd4*/ 	.short	0x0101
        /*0bd6*/ 	.byte	0x3f
	.zero		1


	//   ....[41]....
        /*0bd8*/ 	.word	0x00009ed0
        /*0bdc*/ 	.word	0x00000000
        /*0be0*/ 	.word	0x00000000
        /*0be4*/ 	.short	0x0101
        /*0be6*/ 	.byte	0x3f
	.zero		1


	//   ....[42]....
        /*0be8*/ 	.word	0x0000c990
        /*0bec*/ 	.word	0x00000000
        /*0bf0*/ 	.word	0x00028840
        /*0bf4*/ 	.short	0x010a
        /*0bf6*/ 	.byte	0x3f
	.zero		1


	//   ....[43]....
        /*0bf8*/ 	.word	0x0000d8d0
        /*0bfc*/ 	.word	0x00000008
        /*0c00*/ 	.word	0x00028800
        /*0c04*/ 	.short	0x0107
        /*0c06*/ 	.byte	0x3f
	.zero		1


	//   ....[44]....
        /*0c08*/ 	.word	0x0000d9e0
        /*0c0c*/ 	.word	0x00000002
        /*0c10*/ 	.word	0x00028800
        /*0c14*/ 	.short	0x0101
        /*0c16*/ 	.byte	0x3f
	.zero		1


	//   ....[45]....
        /*0c18*/ 	.word	0x0000da00
        /*0c1c*/ 	.word	0x00000002
        /*0c20*/ 	.word	0x00028820
        /*0c24*/ 	.short	0x010a
        /*0c26*/ 	.byte	0x3f
	.zero		1


	//   ....[46]....
        /*0c28*/ 	.word	0x0000dd60
        /*0c2c*/ 	.word	0x00000002
        /*0c30*/ 	.word	0x00028840
        /*0c34*/ 	.short	0x010a
        /*0c36*/ 	.byte	0x3f
	.zero		1


	//   ....[47]....
        /*0c38*/ 	.word	0x0000e120
        /*0c3c*/ 	.word	0x00000002
        /*0c40*/ 	.word	0x00000060
        /*0c44*/ 	.short	0x010a
        /*0c46*/ 	.byte	0x3f
	.zero		1


	//   ....[48]....
        /*0c48*/ 	.word	0x0000e7f0
        /*0c4c*/ 	.word	0x00000003
        /*0c50*/ 	.word	0x00028840
        /*0c54*/ 	.short	0x010a
        /*0c56*/ 	.byte	0x3f
	.zero		1


	//   ....[49]....
        /*0c58*/ 	.word	0x0000ebb0
        /*0c5c*/ 	.word	0x00000002
        /*0c60*/ 	.word	0x00000060
        /*0c64*/ 	.short	0x010a
        /*0c66*/ 	.byte	0x3f
	.zero		1


	//   ....[50]....
        /*0c68*/ 	.word	0x0000f1d0
        /*0c6c*/ 	.word	0x00000002
        /*0c70*/ 	.word	0x00028840
        /*0c74*/ 	.short	0x010a
        /*0c76*/ 	.byte	0x3f
	.zero		1


	//   ....[51]....
        /*0c78*/ 	.word	0x0000f590
        /*0c7c*/ 	.word	0x00000002
        /*0c80*/ 	.word	0x00000060
        /*0c84*/ 	.short	0x010a
        /*0c86*/ 	.byte	0x3f
	.zero		1


	//   ....[52]....
        /*0c88*/ 	.word	0x0000fb40
        /*0c8c*/ 	.word	0x00000000
        /*0c90*/ 	.word	0x00028860
        /*0c94*/ 	.short	0x010a
        /*0c96*/ 	.byte	0x3f
	.zero		1


	//   ....[53]....
        /*0c98*/ 	.word	0x00010c50
        /*0c9c*/ 	.word	0x00000000
        /*0ca0*/ 	.word	0x00028820
        /*0ca4*/ 	.short	0x010a
        /*0ca6*/ 	.byte	0x3f
	.zero		1


	//   ....[54]....
        /*0ca8*/ 	.word	0x00010e10
        /*0cac*/ 	.word	0x00000006
        /*0cb0*/ 	.word	0x00000000
        /*0cb4*/ 	.short	0x010a
        /*0cb6*/ 	.byte	0x3f
	.zero		1


	//   ....[55]....
        /*0cb8*/ 	.word	0x00010e80
        /*0cbc*/ 	.word	0x00000007
        /*0cc0*/ 	.word	0x00000000
        /*0cc4*/ 	.short	0x010a
        /*0cc6*/ 	.byte	0x3f
	.zero		1


	//   ....[56]....
        /*0cc8*/ 	.word	0x00010ef0
        /*0ccc*/ 	.word	0x00000004
        /*0cd0*/ 	.word	0x00000000
        /*0cd4*/ 	.short	0x010a
        /*0cd6*/ 	.byte	0x3f
	.zero		1


	//   ....[57]....
        /*0cd8*/ 	.word	0x00010f20
        /*0cdc*/ 	.word	0x00000003
        /*0ce0*/ 	.word	0x00000000
        /*0ce4*/ 	.short	0x010a
        /*0ce6*/ 	.byte	0x3f
	.zero		1


	//   ....[58]....
        /*0ce8*/ 	.word	0x00010f90
        /*0cec*/ 	.word	0x00000003
        /*0cf0*/ 	.word	0x00028800
        /*0cf4*/ 	.short	0x010a
        /*0cf6*/ 	.byte	0x3f
	.zero		1


	//   ....[59]....
        /*0cf8*/ 	.word	0x00010fe0
        /*0cfc*/ 	.word	0x00000003
        /*0d00*/ 	.word	0x00028830
        /*0d04*/ 	.short	0x010a
        /*0d06*/ 	.byte	0x3f
	.zero		1


	//   ....[60]....
        /*0d08*/ 	.word	0x00011040
        /*0d0c*/ 	.word	0x00000005
        /*0d10*/ 	.word	0x00028830
        /*0d14*/ 	.short	0x010a
        /*0d16*/ 	.byte	0x3f
	.zero		1


	//   ....[61]....
        /*0d18*/ 	.word	0x000110a0
        /*0d1c*/ 	.word	0x00000005
        /*0d20*/ 	.word	0x00028850
        /*0d24*/ 	.short	0x010a
        /*0d26*/ 	.byte	0x3f
	.zero		1


	//   ....[62]....
        /*0d28*/ 	.word	0x00011100
        /*0d2c*/ 	.word	0x00000005
        /*0d30*/ 	.word	0x00028830
        /*0d34*/ 	.short	0x010a
        /*0d36*/ 	.byte	0x3f
	.zero		1


	//   ....[63]....
        /*0d38*/ 	.word	0x00011160
        /*0d3c*/ 	.word	0x00000005
        /*0d40*/ 	.word	0x00028850
        /*0d44*/ 	.short	0x010a
        /*0d46*/ 	.byte	0x3f
	.zero		1


	//   ....[64]....
        /*0d48*/ 	.word	0x000111c0
        /*0d4c*/ 	.word	0x00000009
        /*0d50*/ 	.word	0x00028850
        /*0d54*/ 	.short	0x010a
        /*0d56*/ 	.byte	0x3f
	.zero		1


	//   ....[65]....
        /*0d58*/ 	.word	0x00011360
        /*0d5c*/ 	.word	0x00000000
        /*0d60*/ 	.word	0x00028840
        /*0d64*/ 	.short	0x010a
        /*0d66*/ 	.byte	0x3f
	.zero		1


	//   ....[66]....
        /*0d68*/ 	.word	0x00011ef0
        /*0d6c*/ 	.word	0x00000002
        /*0d70*/ 	.word	0x00028820
        /*0d74*/ 	.short	0x010a
        /*0d76*/ 	.byte	0x3f
	.zero		1


	//   ....[67]....
        /*0d78*/ 	.word	0x00011f40
        /*0d7c*/ 	.word	0x00000002
        /*0d80*/ 	.word	0x00028840
        /*0d84*/ 	.short	0x010a
        /*0d86*/ 	.byte	0x3f
	.zero		1


	//   ....[68]....
        /*0d88*/ 	.word	0x00011f90
        /*0d8c*/ 	.word	0x00000002
        /*0d90*/ 	.word	0x00000060
        /*0d94*/ 	.short	0x010a
        /*0d96*/ 	.byte	0x3f
	.zero		1


	//   ....[69]....
        /*0d98*/ 	.word	0x00011fe0
        /*0d9c*/ 	.word	0x00000003
        /*0da0*/ 	.word	0x00028840
        /*0da4*/ 	.short	0x010a
        /*0da6*/ 	.byte	0x3f
	.zero		1


	//   ....[70]....
        /*0da8*/ 	.word	0x00012030
        /*0dac*/ 	.word	0x00000002
        /*0db0*/ 	.word	0x00000060
        /*0db4*/ 	.short	0x010a
        /*0db6*/ 	.byte	0x3f
	.zero		1


	//   ....[71]....
        /*0db8*/ 	.word	0x00012080
        /*0dbc*/ 	.word	0x00000002
        /*0dc0*/ 	.word	0x00028840
        /*0dc4*/ 	.short	0x010a
        /*0dc6*/ 	.byte	0x3f
	.zero		1


	//   ....[72]....
        /*0dc8*/ 	.word	0x000120d0
        /*0dcc*/ 	.word	0x00000002
        /*0dd0*/ 	.word	0x00000060
        /*0dd4*/ 	.short	0x010a
        /*0dd6*/ 	.byte	0x3f
	.zero		1


	//   ....[73]....
        /*0dd8*/ 	.word	0x00012120
        /*0ddc*/ 	.word	0x00000000
        /*0de0*/ 	.word	0x00028860
        /*0de4*/ 	.short	0x010a
        /*0de6*/ 	.byte	0x3f
	.zero		1


	//   ....[74]....
        /*0de8*/ 	.word	0x00012ac0
        /*0dec*/ 	.word	0x00000000
        /*0df0*/ 	.word	0x00028820
        /*0df4*/ 	.short	0x010a
        /*0df6*/ 	.byte	0x3f
	.zero		1


	//   ....[75]....
        /*0df8*/ 	.word	0x00012c60
        /*0dfc*/ 	.word	0x00000006
        /*0e00*/ 	.word	0x00000000
        /*0e04*/ 	.short	0x010a
        /*0e06*/ 	.byte	0x3f
	.zero		1


	//   ....[76]....
        /*0e08*/ 	.word	0x00012cb0
        /*0e0c*/ 	.word	0x00000007
        /*0e10*/ 	.word	0x00000000
        /*0e14*/ 	.short	0x010a
        /*0e16*/ 	.byte	0x3f
	.zero		1


	//   ....[77]....
        /*0e18*/ 	.word	0x00012d00
        /*0e1c*/ 	.word	0x00000004
        /*0e20*/ 	.word	0x00000000
        /*0e24*/ 	.short	0x010a
        /*0e26*/ 	.byte	0x3f
	.zero		1


	//----- nvinfo : EIATTR_NUM_MBARRIERS
	.align		4
.L_1179:
        /*0e28*/ 	.byte	0x03, 0x38
        /*0e2a*/ 	.short	0x0016


	//----- nvinfo : EIATTR_EXIT_INSTR_OFFSETS
	.align		4
        /*0e2c*/ 	.byte	0x04, 0x1c
        /*0e2e*/ 	.short	(.L_1181 - .L_1180)


	//   ....[0]....
.L_1180:
        /*0e30*/ 	.word	0x00000a70


	//   ....[1]....
        /*0e34*/ 	.word	0x0000ad80


	//   ....[2]....
        /*0e38*/ 	.word	0x00010f70


	//----- nvinfo : EIATTR_MAX_THREADS
	.align		4
.L_1181:
        /*0e3c*/ 	.byte	0x04, 0x05
        /*0e3e*/ 	.short	(.L_1183 - .L_1182)
.L_1182:
        /*0e40*/ 	.word	0x00000180
        /*0e44*/ 	.word	0x00000001
        /*0e48*/ 	.word	0x00000001


	//----- nvinfo : EIATTR_CRS_STACK_SIZE
	.align		4
.L_1183:
        /*0e4c*/ 	.byte	0x04, 0x1e
        /*0e4e*/ 	.short	(.L_1185 - .L_1184)
.L_1184:
        /*0e50*/ 	.word	0x00000000


	//----- nvinfo : EIATTR_CBANK_PARAM_SIZE
	.align		4
.L_1185:
        /*0e54*/ 	.byte	0x03, 0x19
        /*0e56*/ 	.short	0x0af0


	//----- nvinfo : EIATTR_PARAM_CBANK
	.align		4
        /*0e58*/ 	.byte	0x04, 0x0a
        /*0e5a*/ 	.short	(.L_1187 - .L_1186)
	.align		4
.L_1186:
        /*0e5c*/ 	.word	index@(.nv.constant0._ZN7cutlass13device_kernelIN5flash11enable_sm90INS1_16FlashAttnFwdSm90INS1_25CollectiveMainloopFwdSm90ILi2EN4cute5tupleIJNS5_1CILi1EEES8_S8_EEENS6_IJNS7_ILi128EEESA_SA_EEELi128ENS_6half_tEfNS_4arch4Sm90ELb1ELb0ELb0ELb1ELb0ELb0ELb0ELb1ELb1ELb1ELb0ELb0EEENS1_21CollectiveEpilogueFwdISB_S9_SC_SE_Li256ELb1ELb1ELb0ELb0EEENS1_36VarlenDynamicPersistentTileSchedulerILi128ELi128ELi256ELi128ELb0ELb1ELb1ELb1ELb1ELb1EEEEEEEEEvNT_6ParamsE)
        /*0e60*/ 	.short	0x0210
        /*0e62*/ 	.short	0x0af0


	//----- nvinfo : EIATTR_SW_WAR
	.align		4
.L_1187:
        /*0e64*/ 	.byte	0x04, 0x36
        /*0e66*/ 	.short	(.L_1189 - .L_1188)
.L_1188:
        /*0e68*/ 	.word	0x00000008
.L_1189:


//--------------------- .nv.info._ZN7cutlass13device_kernelIN5flash11enable_sm90INS1_16FlashAttnFwdSm90INS1_25CollectiveMainloopFwdSm90ILi2EN4cute5tupleIJNS5_1CILi1EEES8_S8_EEENS6_IJNS7_ILi128EEESA_SA_EEELi128ENS_6half_tEfNS_4arch4Sm90ELb1ELb0ELb0ELb1ELb0ELb1ELb0ELb1ELb1ELb1ELb0ELb0EEENS1_21CollectiveEpilogueFwdISB_S9_SC_SE_Li256ELb1ELb1ELb0ELb0EEENS1_36VarlenDynamicPersistentTileSchedulerILi128ELi128ELi256ELi128ELb0ELb1ELb1ELb1ELb1ELb1EEEEEEEEEvNT_6ParamsE --------------------------
	.section	.nv.info._ZN7cutlass13device_kernelIN5flash11enable_sm90INS1_16FlashAttnFwdSm90INS1_25CollectiveMainloopFwdSm90ILi2EN4cute5tupleIJNS5_1CILi1EEES8_S8_EEENS6_IJNS7_ILi128EEESA_SA_EEELi128ENS_6half_tEfNS_4arch4Sm90ELb1ELb0ELb0ELb1ELb0ELb1ELb0ELb1ELb1ELb1ELb0ELb0EEENS1_21CollectiveEpilogueFwdISB_S9_SC_SE_Li256ELb1ELb1ELb0ELb0EEENS1_36VarlenDynamicPersistentTileSchedulerILi128ELi128ELi256ELi128ELb0ELb1ELb1ELb1ELb1ELb1EEEEEEEEEvNT_6ParamsE,"",@"SHT_CUDA_INFO"
	.sectionflags	@""
	.align	4


	//----- nvinfo : EIATTR_CUDA_API_VERSION
	.align		4
        /*0000*/ 	.byte	0x04, 0x37
        /*0002*/ 	.short	(.L_1191 - .L_1190)
.L_1190:
        /*0004*/ 	.word	0x00000082


	//----- nvinfo : EIATTR_KPARAM_INFO
	.align		4
.L_1191:
        /*0008*/ 	.byte	0x04, 0x17
        /*000a*/ 	.short	(.L_1193 - .L_1192)
.L_1192:
        /*000c*/ 	.word	0x00000000
        /*0010*/ 	.short	0x0000
        /*0012*/ 	.short	0x0070
        /*0014*/ 	.byte	0x00, 0xf0, 0x01, 0x2a


	//----- nvinfo : EIATTR_SPARSE_MMA_MASK
	.align		4
.L_1193:
        /*0018*/ 	.byte	0x03, 0x50
        /*001a*/ 	.short	0x0000


	//----- nvinfo : EIATTR_MAXREG_COUNT
	.align		4
        /*001c*/ 	.byte	0x03, 0x1b
        /*001e*/ 	.short	0x00a8


	//----- nvinfo : EIATTR_NUM_BARRIERS
	.align		4
        /*0020*/ 	.byte	0x02, 0x4c
        /*0022*/ 	.byte	0x10
	.zero		1


	//----- nvinfo : EIATTR_EXTERNS
	.align		4
        /*0024*/ 	.byte	0x04, 0x0f
        /*0026*/ 	.short	(.L_1195 - .L_1194)


	//   ....[0]....
	.align		4
.L_1194:
        /*0028*/ 	.word	index@(__assertfail)


	//----- nvinfo : EIATTR_ANNOTATIONS
	.align		4
.L_1195:
        /*002c*/ 	.byte	0x04, 0x55
        /*002e*/ 	.short	(.L_1197 - .L_1196)


	//   ....[0]....
.L_1196:
        /* <DEDUP_REMOVED lines=103> */


	//----- nvinfo : EIATTR_MERCURY_ISA_VERSION
	.align		4
.L_1197:
        /*0688*/ 	.byte	0x03, 0x5f
        /*068a*/ 	.short	0x0101


	//----- nvinfo : EIATTR_UNUSED_LOAD_BYTE_OFFSET
	.align		4
        /*068c*/ 	.byte	0x04, 0x44
        /*068e*/ 	.short	(.L_1199 - .L_1198)


	//   ....[0]....
.L_1198:
        /*0690*/ 	.word	0x00000ab0
        /*0694*/ 	.word	0x0000fff0


	//   ....[1]....
        /*0698*/ 	.word	0x000156d0
        /*069c*/ 	.word	0x0000fff0


	//----- nvinfo : EIATTR_INT_WARP_WIDE_INSTR_OFFSETS
	.align		4
.L_1199:
        /*06a0*/ 	.byte	0x04, 0x31
        /*06a2*/ 	.short	(.L_1201 - .L_1200)


	//   ....[0]....
.L_1200:
        /*06a4*/ 	.word	0x00000180


	//   ....[1]....
        /*06a8*/ 	.word	0x00000220


	//   ....[2]....
        /*06ac*/ 	.word	0x00000290


	//   ....[3]....
        /*06b0*/ 	.word	0x00019ef0


	//   ....[4]....
        /*06b4*/ 	.word	0x00019f80


	//   ....[5]....
        /*06b8*/ 	.word	0x0001d870


	//   ....[6]....
        /*06bc*/ 	.word	0x0001d8d0


	//----- nvinfo : EIATTR_COOP_GROUP_MASK_REGIDS
	.align		4
.L_1201:
        /*06c0*/ 	.byte	0x04, 0x29
        /*06c2*/ 	.short	(.L_1203 - .L_1202)


	//   ....[0]....
.L_1202:
        /*06c4*/ 	.word	0xffffffff


	//   ....[1]....
        /*06c8*/ 	.word	0xffffffff


	//   ....[2]....
        /*06cc*/ 	.word	0xffffffff


	//   ....[3]....
        /*06d0*/ 	.word	0xffffffff


	//   ....[4]....
        /*06d4*/ 	.word	0xffffffff


	//   ....[5]....
        /*06d8*/ 	.word	0xffffffff


	//   ....[6]....
        /*06dc*/ 	.word	0xffffffff


	//   ....[7]....
        /*06e0*/ 	.word	0xffffffff


	//   ....[8]....
        /*06e4*/ 	.word	0xffffffff


	//   ....[9]....
        /*06e8*/ 	.word	0xffffffff


	//   ....[10]....
        /*06ec*/ 	.word	0xffffffff


	//   ....[11]....
        /*06f0*/ 	.word	0xffffffff


	//   ....[12]....
        /*06f4*/ 	.word	0xffffffff


	//   ....[13]....
        /*06f8*/ 	.word	0xffffffff


	//   ....[14]....
        /*06fc*/ 	.word	0xffffffff


	//   ....[15]....
        /*0700*/ 	.word	0xffffffff


	//   ....[16]....
        /*0704*/ 	.word	0xffffffff


	//   ....[17]....
        /*0708*/ 	.word	0xffffffff


	//   ....[18]....
        /*070c*/ 	.word	0xffffffff


	//   ....[19]....
        /*0710*/ 	.word	0xffffffff


	//   ....[20]....
        /*0714*/ 	.word	0xffffffff


	//   ....[21]....
        /*0718*/ 	.word	0xffffffff


	//   ....[22]....
        /*071c*/ 	.word	0xffffffff


	//   ....[23]....
        /*0720*/ 	.word	0xffffffff


	//   ....[24]....
        /*0724*/ 	.word	0xffffffff


	//   ....[25]....
        /*0728*/ 	.word	0xffffffff


	//   ....[26]....
        /*072c*/ 	.word	0xffffffff


	//   ....[27]....
        /*0730*/ 	.word	0xffffffff


	//   ....[28]....
        /*0734*/ 	.word	0xffffffff


	//   ....[29]....
        /*0738*/ 	.word	0xffffffff


	//   ....[30]....
        /*073c*/ 	.word	0xffffffff


	//   ....[31]....
        /*0740*/ 	.word	0xffffffff


	//   ....[32]....
        /*0744*/ 	.word	0xffffffff


	//   ....[33]....
        /*0748*/ 	.word	0xffffffff


	//   ....[34]....
        /*074c*/ 	.word	0xffffffff


	//   ....[35]....
        /*0750*/ 	.word	0xffffffff


	//   ....[36]....
        /*0754*/ 	.word	0xffffffff


	//   ....[37]....
        /*0758*/ 	.word	0xffffffff


	//   ....[38]....
        /*075c*/ 	.word	0xffffffff


	//   ....[39]....
        /*0760*/ 	.word	0xffffffff


	//   ....[40]....
        /*0764*/ 	.word	0xffffffff


	//   ....[41]....
        /*0768*/ 	.word	0xffffffff


	//   ....[42]....
        /*076c*/ 	.word	0xffffffff


	//   ....[43]....
        /*0770*/ 	.word	0xffffffff


	//   ....[44]....
        /*0774*/ 	.word	0xffffffff


	//   ....[45]....
        /*0778*/ 	.word	0xffffffff


	//   ....[46]....
        /*077c*/ 	.word	0xffffffff


	//   ....[47]....
        /*0780*/ 	.word	0xffffffff


	//   ....[48]....
        /*0784*/ 	.word	0xffffffff


	//   ....[49]....
        /*0788*/ 	.word	0xffffffff


	//   ....[50]....
        /*078c*/ 	.word	0xffffffff


	//   ....[51]....
        /*0790*/ 	.word	0xffffffff


	//   ....[52]....
        /*0794*/ 	.word	0xffffffff


	//   ....[53]....
        /*0798*/ 	.word	0xffffffff


	//   ....[54]....
        /*079c*/ 	.word	0xffffffff


	//   ....[55]....
        /*07a0*/ 	.word	0xffffffff


	//   ....[56]....
        /*07a4*/ 	.word	0xffffffff


	//   ....[57]....
        /*07a8*/ 	.word	0xffffffff


	//   ....[58]....
        /*07ac*/ 	.word	0xffffffff


	//   ....[59]....
        /*07b0*/ 	.word	0xffffffff


	//   ....[60]....
        /*07b4*/ 	.word	0xffffffff


	//   ....[61]....
        /*07b8*/ 	.word	0xffffffff


	//   ....[62]....
        /*07bc*/ 	.word	0xffffffff


	//   ....[63]....
        /*07c0*/ 	.word	0xffffffff


	//   ....[64]....
        /*07c4*/ 	.word	0xffffffff


	//   ....[65]....
        /*07c8*/ 	.word	0xffffffff


	//   ....[66]....
        /*07cc*/ 	.word	0xffffffff


	//   ....[67]....
        /*07d0*/ 	.word	0xffffffff


	//   ....[68]....
        /*07d4*/ 	.word	0xffffffff


	//   ....[69]....
        /*07d8*/ 	.word	0xffffffff


	//   ....[70]....
        /*07dc*/ 	.word	0xffffffff


	//   ....[71]....
        /*07e0*/ 	.word	0xffffffff


	//   ....[72]....
        /*07e4*/ 	.word	0xffffffff


	//   ....[73]....
        /*07e8*/ 	.word	0xffffffff


	//   ....[74]....
        /*07ec*/ 	.word	0xffffffff


	//   ....[75]....
        /*07f0*/ 	.word	0xffffffff


	//   ....[76]....
        /*07f4*/ 	.word	0xffffffff


	//   ....[77]....
        /*07f8*/ 	.word	0xffffffff


	//   ....[78]....
        /*07fc*/ 	.word	0xffffffff


	//   ....[79]....
        /*0800*/ 	.word	0xffffffff


	//   ....[80]....
        /*0804*/ 	.word	0xffffffff


	//   ....[81]....
        /*0808*/ 	.word	0xffffffff


	//   ....[82]....
        /*080c*/ 	.word	0xffffffff


	//   ....[83]....
        /*0810*/ 	.word	0xffffffff


	//   ....[84]....
        /*0814*/ 	.word	0xffffffff


	//   ....[85]....
        /*0818*/ 	.word	0xffffffff


	//   ....[86]....
        /*081c*/ 	.word	0xffffffff


	//   ....[87]....
        /*0820*/ 	.word	0xffffffff


	//   ....[88]....
        /*0824*/ 	.word	0xffffffff


	//   ....[89]....
        /*0828*/ 	.word	0xffffffff


	//   ....[90]....
        /*082c*/ 	.word	0xffffffff


	//   ....[91]....
        /*0830*/ 	.word	0xffffffff


	//   ....[92]....
        /*0834*/ 	.word	0xffffffff


	//   ....[93]....
        /*0838*/ 	.word	0xffffffff


	//   ....[94]....
        /*083c*/ 	.word	0xffffffff


	//   ....[95]....
        /*0840*/ 	.word	0xffffffff


	//   ....[96]....
        /*0844*/ 	.word	0xffffffff


	//   ....[97]....
        /*0848*/ 	.word	0xffffffff


	//   ....[98]....
        /*084c*/ 	.word	0xffffffff


	//   ....[99]....
        /*0850*/ 	.word	0xffffffff


	//   ....[100]....
        /*0854*/ 	.word	0xffffffff


	//   ....[101]....
        /*0858*/ 	.word	0xffffffff


	//   ....[102]....
        /*085c*/ 	.word	0xffffffff


	//   ....[103]....
        /*0860*/ 	.word	0xffffffff


	//   ....[104]....
        /*0864*/ 	.word	0xffffffff


	//   ....[105]....
        /*0868*/ 	.word	0xffffffff


	//   ....[106]....
        /*086c*/ 	.word	0xffffffff


	//   ....[107]....
        /*0870*/ 	.word	0xffffffff


	//   ....[108]....
        /*0874*/ 	.word	0xffffffff


	//   ....[109]....
        /*0878*/ 	.word	0xffffffff


	//   ....[110]....
        /*087c*/ 	.word	0xffffffff


	//   ....[111]....
        /*0880*/ 	.word	0xffffffff


	//   ....[112]....
        /*0884*/ 	.word	0xffffffff


	//   ....[113]....
        /*0888*/ 	.word	0xffffffff


	//   ....[114]....
        /*088c*/ 	.word	0xffffffff


	//   ....[115]....
        /*0890*/ 	.word	0xffffffff


	//   ....[116]....
        /*0894*/ 	.word	0xffffffff


	//   ....[117]....
        /*0898*/ 	.word	0xffffffff


	//   ....[118]....
        /*089c*/ 	.word	0xffffffff


	//   ....[119]....
        /*08a0*/ 	.word	0xffffffff


	//   ....[120]....
        /*08a4*/ 	.word	0xffffffff


	//   ....[121]....
        /*08a8*/ 	.word	0xffffffff


	//   ....[122]....
        /*08ac*/ 	.word	0xffffffff


	//   ....[123]....
        /*08b0*/ 	.word	0xffffffff


	//   ....[124]....
        /*08b4*/ 	.word	0xffffffff


	//   ....[125]....
        /*08b8*/ 	.word	0xffffffff


	//   ....[126]....
        /*08bc*/ 	.word	0xffffffff


	//   ....[127]....
        /*08c0*/ 	.word	0xffffffff


	//   ....[128]....
        /*08c4*/ 	.word	0xffffffff


	//   ....[129]....
        /*08c8*/ 	.word	0xffffffff


	//   ....[130]....
        /*08cc*/ 	.word	0xffffffff


	//   ....[131]....
        /*08d0*/ 	.word	0xffffffff


	//   ....[132]....
        /*08d4*/ 	.word	0x0500000f


	//   ....[133]....
        /*08d8*/ 	.word	0x0500000f


	//   ....[134]....
        /*08dc*/ 	.word	0x0500000f


	//   ....[135]....
        /*08e0*/ 	.word	0x0500000f


	//   ....[136]....
        /*08e4*/ 	.word	0x0500000f


	//   ....[137]....
        /*08e8*/ 	.word	0x0500000f


	//   ....[138]....
        /*08ec*/ 	.word	0x0500000f


	//   ....[139]....
        /*08f0*/ 	.word	0x0500000f


	//   ....[140]....
        /*08f4*/ 	.word	0x0500000f


	//   ....[141]....
        /*08f8*/ 	.word	0x0500000f


	//   ....[142]....
        /*08fc*/ 	.word	0x0500000f


	//   ....[143]....
        /*0900*/ 	.word	0x0500000f


	//   ....[144]....
        /*0904*/ 	.word	0x0500000f


	//   ....[145]....
        /*0908*/ 	.word	0x0500000f


	//   ....[146]....
        /*090c*/ 	.word	0x0500000f


	//   ....[147]....
        /*0910*/ 	.word	0x0500000f


	//   ....[148]....
        /*0914*/ 	.word	0x0500000f


	//   ....[149]....
        /*0918*/ 	.word	0x0500000f


	//   ....[150]....
        /*091c*/ 	.word	0x0500000f


	//   ....[151]....
        /*0920*/ 	.word	0x0500000f


	//   ....[152]....
        /*0924*/ 	.word	0x0500000f


	//   ....[153]....
        /*0928*/ 	.word	0x0500000f


	//   ....[154]....
        /*092c*/ 	.word	0x0500000f


	//   ....[155]....
        /*0930*/ 	.word	0x0500000f


	//   ....[156]....
        /*0934*/ 	.word	0x0500000f


	//   ....[157]....
        /*0938*/ 	.word	0x0500000f


	//   ....[158]....
        /*093c*/ 	.word	0x0500000f


	//   ....[159]....
        /*0940*/ 	.word	0x0500000f


	//   ....[160]....
        /*0944*/ 	.word	0x0500000f


	//   ....[161]....
        /*0948*/ 	.word	0x0500000f


	//   ....[162]....
        /*094c*/ 	.word	0x0500000f


	//   ....[163]....
        /*0950*/ 	.word	0x0500000f


	//   ....[164]....
        /*0954*/ 	.word	0x0500000f


	//   ....[165]....
        /*0958*/ 	.word	0x0500000f


	//   ....[166]....
        /*095c*/ 	.word	0x0500000f


	//   ....[167]....
        /*0960*/ 	.word	0x0500000f


	//   ....[168]....
        /*0964*/ 	.word	0x0500000f


	//   ....[169]....
        /*0968*/ 	.word	0x0500000f


	//   ....[170]....
        /*096c*/ 	.word	0x0500000f


	//   ....[171]....
        /*0970*/ 	.word	0x0500000f


	//   ....[172]....
        /*0974*/ 	.word	0x0500000f


	//   ....[173]....
        /*0978*/ 	.word	0x0500000f


	//   ....[174]....
        /*097c*/ 	.word	0x0500000f


	//   ....[175]....
        /*0980*/ 	.word	0x0500000f


	//   ....[176]....
        /*0984*/ 	.word	0x0500000f


	//   ....[177]....
        /*0988*/ 	.word	0x0500000f


	//   ....[178]....
        /*098c*/ 	.word	0x0500000f


	//   ....[179]....
        /*0990*/ 	.word	0x0500000f


	//   ....[180]....
        /*0994*/ 	.word	0x0500000f


	//   ....[181]....
        /*0998*/ 	.word	0x0500000f


	//   ....[182]....
        /*099c*/ 	.word	0x0500000f


	//   ....[183]....
        /*09a0*/ 	.word	0x0500000f


	//   ....[184]....
        /*09a4*/ 	.word	0x0500000f


	//   ....[185]....
        /*09a8*/ 	.word	0x0500000f


	//   ....[186]....
        /*09ac*/ 	.word	0x0500000f


	//   ....[187]....
        /*09b0*/ 	.word	0x0500000f


	//   ....[188]....
        /*09b4*/ 	.word	0x0500000f


	//   ....[189]....
        /*09b8*/ 	.word	0x0500000f


	//   ....[190]....
        /*09bc*/ 	.word	0x0500000f


	//   ....[191]....
        /*09c0*/ 	.word	0x0500000f


	//   ....[192]....
        /*09c4*/ 	.word	0x0500000f


	//   ....[193]....
        /*09c8*/ 	.word	0x0500000f


	//   ....[194]....
        /*09cc*/ 	.word	0x0500000f


	//   ....[195]....
        /*09d0*/ 	.word	0x0500000f


	//   ....[196]....
        /*09d4*/ 	.word	0x0500000f


	//   ....[197]....
        /*09d8*/ 	.word	0x0500000f


	//   ....[198]....
        /*09dc*/ 	.word	0x0500000f


	//   ....[199]....
        /*09e0*/ 	.word	0x0500000f


	//   ....[200]....
        /*09e4*/ 	.word	0x0500000f


	//   ....[201]....
        /*09e8*/ 	.word	0x0500000f


	//   ....[202]....
        /*09ec*/ 	.word	0x0500000f


	//   ....[203]....
        /*09f0*/ 	.word	0x0500000f


	//   ....[204]....
        /*09f4*/ 	.word	0x0500000f


	//   ....[205]....
        /*09f8*/ 	.word	0x0500000f


	//   ....[206]....
        /*09fc*/ 	.word	0x0500000f


	//   ....[207]....
        /*0a00*/ 	.word	0x0500000f


	//   ....[208]....
        /*0a04*/ 	.word	0x0500000f


	//----- nvinfo : EIATTR_COOP_GROUP_INSTR_OFFSETS
	.align		4
.L_1203:
        /*0a08*/ 	.byte	0x04, 0x28
        /*0a0a*/ 	.short	(.L_1205 - .L_1204)


	//   ....[0]....
.L_1204:
        /*0a0c*/ 	.word	0x00000060


	//   ....[1]....
        /*0a10*/ 	.word	0x00000190


	//   ....[2]....
        /*0a14*/ 	.word	0x00000240


	//   ....[3]....
        /*0a18*/ 	.word	0x00000400


	//   ....[4]....
        /*0a1c*/ 	.word	0x00000560


	//   ....[5]....
        /*0a20*/ 	.word	0x00000680


	//   ....[6]....
        /*0a24*/ 	.word	0x000007e0


	//   ....[7]....
        /*0a28*/ 	.word	0x00008870


	//   ....[8]....
        /*0a2c*/ 	.word	0x00008f30


	//   ....[9]....
        /*0a30*/ 	.word	0x00008f40


	//   ....[10]....
        /*0a34*/ 	.word	0x00008f50


	//   ....[11]....
        /*0a38*/ 	.word	0x00008f60


	//   ....[12]....
        /*0a3c*/ 	.word	0x000092a0


	//   ....[13]....
        /*0a40*/ 	.word	0x000092b0


	//   ....[14]....
        /*0a44*/ 	.word	0x000092c0


	//   ....[15]....
        /*0a48*/ 	.word	0x000092d0


	//   ....[16]....
        /*0a4c*/ 	.word	0x000095d0


	//   ....[17]....
        /*0a50*/ 	.word	0x000095e0


	//   ....[18]....
        /*0a54*/ 	.word	0x000095f0


	//   ....[19]....
        /*0a58*/ 	.word	0x00009600


	//   ....[20]....
        /*0a5c*/ 	.word	0x00009900


	//   ....[21]....
        /*0a60*/ 	.word	0x00009910


	//   ....[22]....
        /*0a64*/ 	.word	0x00009920


	//   ....[23]....
        /*0a68*/ 	.word	0x00009930


	//   ....[24]....
        /*0a6c*/ 	.word	0x0000b5f0


	//   ....[25]....
        /*0a70*/ 	.word	0x0000b610


	//   ....[26]....
        /*0a74*/ 	.word	0x0000b620


	//   ....[27]....
        /*0a78*/ 	.word	0x0000b630


	//   ....[28]....
        /*0a7c*/ 	.word	0x0000b740


	//   ....[29]....
        /*0a80*/ 	.word	0x0000b760


	//   ....[30]....
        /*0a84*/ 	.word	0x0000b810


	//   ....[31]....
        /*0a88*/ 	.word	0x0000b850


	//   ....[32]....
        /*0a8c*/ 	.word	0x0000bb20


	//   ....[33]....
        /*0a90*/ 	.word	0x0000bb40


	//   ....[34]....
        /*0a94*/ 	.word	0x0000bb60


	//   ....[35]....
        /*0a98*/ 	.word	0x0000bb70


	//   ....[36]....
        /*0a9c*/ 	.word	0x0000bc40


	//   ....[37]....
        /*0aa0*/ 	.word	0x0000bc60


	//   ....[38]....
        /*0aa4*/ 	.word	0x0000bc70


	//   ....[39]....
        /*0aa8*/ 	.word	0x0000bd10


	//   ....[40]....
        /*0aac*/ 	.word	0x0000df80


	//   ....[41]....
        /*0ab0*/ 	.word	0x0000dfa0


	//   ....[42]....
        /*0ab4*/ 	.word	0x0000e7e0


	//   ....[43]....
        /*0ab8*/ 	.word	0x0000e830


	//   ....[44]....
        /*0abc*/ 	.word	0x0000f130


	//   ....[45]....
        /*0ac0*/ 	.word	0x0000f190


	//   ....[46]....
        /*0ac4*/ 	.word	0x000106f0


	//   ....[47]....
        /*0ac8*/ 	.word	0x00010700


	//   ....[48]....
        /*0acc*/ 	.word	0x00011030


	//   ....[49]....
        /*0ad0*/ 	.word	0x00011060


	//   ....[50]....
        /*0ad4*/ 	.word	0x000118c0


	//   ....[51]....
        /*0ad8*/ 	.word	0x00011910


	//   ....[52]....
        /*0adc*/ 	.word	0x000133f0


	//   ....[53]....
        /*0ae0*/ 	.word	0x00013430


	//   ....[54]....
        /*0ae4*/ 	.word	0x000139b0


	//   ....[55]....
        /*0ae8*/ 	.word	0x000139f0


	//   ....[56]....
        /*0aec*/ 	.word	0x00014d10


	//   ....[57]....
        /*0af0*/ 	.word	0x00014d60


	//   ....[58]....
        /*0af4*/ 	.word	0x00014e20


	//   ....[59]....
        /*0af8*/ 	.word	0x00014e40


	//   ....[60]....
        /*0afc*/ 	.word	0x00016100


	//   ....[61]....
        /*0b00*/ 	.word	0x00016140


	//   ....[62]....
        /*0b04*/ 	.word	0x00016180


	//   ....[63]....
        /*0b08*/ 	.word	0x000161b0


	//   ....[64]....
        /*0b0c*/ 	.word	0x00016760


	//   ....[65]....
        /*0b10*/ 	.word	0x00016780


	//   ....[66]....
        /*0b14*/ 	.word	0x00016840


	//   ....[67]....
        /*0b18*/ 	.word	0x00016860


	//   ....[68]....
        /*0b1c*/ 	.word	0x00016920


	//   ....[69]....
        /*0b20*/ 	.word	0x00016940


	//   ....[70]....
        /*0b24*/ 	.word	0x00016a10


	//   ....[71]....
        /*0b28*/ 	.word	0x00016a30


	//   ....[72]....
        /*0b2c*/ 	.word	0x000171f0


	//   ....[73]....
        /*0b30*/ 	.word	0x00017200


	//   ....[74]....
        /*0b34*/ 	.word	0x00017310


	//   ....[75]....
        /*0b38*/ 	.word	0x00017320


	//   ....[76]....
        /*0b3c*/ 	.word	0x00017430


	//   ....[77]....
        /*0b40*/ 	.word	0x00017440


	//   ....[78]....
        /*0b44*/ 	.word	0x00017550


	//   ....[79]....
        /*0b48*/ 	.word	0x00017560


	//   ....[80]....
        /*0b4c*/ 	.word	0x000176d0


	//   ....[81]....
        /*0b50*/ 	.word	0x000178a0


	//   ....[82]....
        /*0b54*/ 	.word	0x000178d0


	//   ....[83]....
        /*0b58*/ 	.word	0x00017900


	//   ....[84]....
        /*0b5c*/ 	.word	0x00017930


	//   ....[85]....
        /*0b60*/ 	.word	0x00017960


	//   ....[86]....
        /*0b64*/ 	.word	0x00017990


	//   ....[87]....
        /*0b68*/ 	.word	0x00017b00


	//   ....[88]....
        /*0b6c*/ 	.word	0x00017b30


	//   ....[89]....
        /*0b70*/ 	.word	0x00017b60


	//   ....[90]....
        /*0b74*/ 	.word	0x00017b90


	//   ....[91]....
        /*0b78*/ 	.word	0x00017bc0


	//   ....[92]....
        /*0b7c*/ 	.word	0x00017bf0


	//   ....[93]....
        /*0b80*/ 	.word	0x00017c90


	//   ....[94]....
        /*0b84*/ 	.word	0x00017cf0


	//   ....[95]....
        /*0b88*/ 	.word	0x00017d80


	//   ....[96]....
        /*0b8c*/ 	.word	0x00018c90


	//   ....[97]....
        /*0b90*/ 	.word	0x0001a4f0


	//   ....[98]....
        /*0b94*/ 	.word	0x0001b120


	//   ....[99]....
        /*0b98*/ 	.word	0x0001b130


	//   ....[100]....
        /*0b9c*/ 	.word	0x0001b150


	//   ....[101]....
        /*0ba0*/ 	.word	0x0001b200


	//   ....[102]....
        /*0ba4*/ 	.word	0x0001b230


	//   ....[103]....
        /*0ba8*/ 	.word	0x0001b2b0


	//   ....[104]....
        /*0bac*/ 	.word	0x0001b2e0


	//   ....[105]....
        /*0bb0*/ 	.word	0x0001b360


	//   ....[106]....
        /*0bb4*/ 	.word	0x0001b390


	//   ....[107]....
        /*0bb8*/ 	.word	0x0001b410


	//   ....[108]....
        /*0bbc*/ 	.word	0x0001b440


	//   ....[109]....
        /*0bc0*/ 	.word	0x0001b4c0


	//   ....[110]....
        /*0bc4*/ 	.word	0x0001b4f0


	//   ....[111]....
        /*0bc8*/ 	.word	0x0001b570


	//   ....[112]....
        /*0bcc*/ 	.word	0x0001b580


	//   ....[113]....
        /*0bd0*/ 	.word	0x0001b600


	//   ....[114]....
        /*0bd4*/ 	.word	0x0001dfe0


	//   ....[115]....
        /*0bd8*/ 	.word	0x0001e030


	//   ....[116]....
        /*0bdc*/ 	.word	0x0001e060


	//   ....[117]....
        /*0be0*/ 	.word	0x0001e070


	//   ....[118]....
        /*0be4*/ 	.word	0x0001e0a0


	//   ....[119]....
        /*0be8*/ 	.word	0x0001e0d0


	//   ....[120]....
        /*0bec*/ 	.word	0x0001e100


	//   ....[121]....
        /*0bf0*/ 	.word	0x0001e130


	//   ....[122]....
        /*0bf4*/ 	.word	0x0001e2b0


	//   ....[123]....
        /*0bf8*/ 	.word	0x0001e2f0


	//   ....[124]....
        /*0bfc*/ 	.word	0x0001e320


	//   ....[125]....
        /*0c00*/ 	.word	0x0001e350


	//   ....[126]....
        /*0c04*/ 	.word	0x0001e380


	//   ....[127]....
        /*0c08*/ 	.word	0x0001e3b0


	//   ....[128]....
        /*0c0c*/ 	.word	0x0001e470


	//   ....[129]....
        /*0c10*/ 	.word	0x0001e490


	//   ....[130]....
        /*0c14*/ 	.word	0x0001e500


	//   ....[131]....
        /*0c18*/ 	.word	0x0001ebd0


	//   ....[132]....
        /*0c1c*/ 	.word	0x0001f010


	//   ....[133]....
        /*0c20*/ 	.word	0x0001f0c0


	//   ....[134]....
        /*0c24*/ 	.word	0x0001f150


	//   ....[135]....
        /*0c28*/ 	.word	0x0001f1a0


	//   ....[136]....
        /*0c2c*/ 	.word	0x0001f1f0


	//   ....[137]....
        /*0c30*/ 	.word	0x0001f280


	//   ....[138]....
        /*0c34*/ 	.word	0x0001f310


	//   ....[139]....
        /*0c38*/ 	.word	0x0001f360


	//   ....[140]....
        /*0c3c*/ 	.word	0x0001f3b0


	//   ....[141]....
        /*0c40*/ 	.word	0x0001f440


	//   ....[142]....
        /*0c44*/ 	.word	0x0001f4d0


	//   ....[143]....
        /*0c48*/ 	.word	0x0001f520


	//   ....[144]....
        /*0c4c*/ 	.word	0x0001f570


	//   ....[145]....
        /*0c50*/ 	.word	0x0001f600


	//   ....[146]....
        /*0c54*/ 	.word	0x0001f690


	//   ....[147]....
        /*0c58*/ 	.word	0x0001f6e0


	//   ....[148]....
        /*0c5c*/ 	.word	0x0001f730


	//   ....[149]....
        /*0c60*/ 	.word	0x0001f820


	//   ....[150]....
        /*0c64*/ 	.word	0x0001f8d0


	//   ....[151]....
        /*0c68*/ 	.word	0x0001f950


	//   ....[152]....
        /*0c6c*/ 	.word	0x0001f9f0


	//   ....[153]....
        /*0c70*/ 	.word	0x0001fa80


	//   ....[154]....
        /*0c74*/ 	.word	0x0001fb40


	//   ....[155]....
        /*0c78*/ 	.word	0x0001fbc0


	//   ....[156]....
        /*0c7c*/ 	.word	0x0001fc10


	//   ....[157]....
        /*0c80*/ 	.word	0x0001fdb0


	//   ....[158]....
        /*0c84*/ 	.word	0x0001fe60


	//   ....[159]....
        /*0c88*/ 	.word	0x0001fed0


	//   ....[160]....
        /*0c8c*/ 	.word	0x0001ff40


	//   ....[161]....
        /*0c90*/ 	.word	0x000200d0


	//   ....[162]....
        /*0c94*/ 	.word	0x000201c0


	//   ....[163]....
        /*0c98*/ 	.word	0x00020210


	//   ....[164]....
        /*0c9c*/ 	.word	0x00020260


	//   ....[165]....
        /*0ca0*/ 	.word	0x00020540


	//   ....[166]....
        /*0ca4*/ 	.word	0x00020590


	//   ....[167]....
        /*0ca8*/ 	.word	0x00020620


	//   ....[168]....
        /*0cac*/ 	.word	0x000206b0


	//   ....[169]....
        /*0cb0*/ 	.word	0x00020740


	//   ....[170]....
        /*0cb4*/ 	.word	0x000207d0


	//   ....[171]....
        /*0cb8*/ 	.word	0x00020860


	//   ....[172]....
        /*0cbc*/ 	.word	0x000208f0


	//   ....[173]....
        /*0cc0*/ 	.word	0x000209b0


	//   ....[174]....
        /*0cc4*/ 	.word	0x00020cb0


	//   ....[175]....
        /*0cc8*/ 	.word	0x00020e60


	//   ....[176]....
        /*0ccc*/ 	.word	0x00020eb0


	//   ....[177]....
        /*0cd0*/ 	.word	0x00020f10


	//   ....[178]....
        /*0cd4*/ 	.word	0x00020ff0


	//   ....[179]....
        /*0cd8*/ 	.word	0x000210a0


	//   ....[180]....
        /*0cdc*/ 	.word	0x00021140


	//   ....[181]....
        /*0ce0*/ 	.word	0x00021210


	//   ....[182]....
        /*0ce4*/ 	.word	0x000212a0


	//   ....[183]....
        /*0ce8*/ 	.word	0x00021380


	//   ....[184]....
        /*0cec*/ 	.word	0x00021410


	//   ....[185]....
        /*0cf0*/ 	.word	0x000214f0


	//   ....[186]....
        /*0cf4*/ 	.word	0x00021580


	//   ....[187]....
        /*0cf8*/ 	.word	0x00021660


	//   ....[188]....
        /*0cfc*/ 	.word	0x000216f0


	//   ....[189]....
        /*0d00*/ 	.word	0x000217d0


	//   ....[190]....
        /*0d04*/ 	.word	0x000218c0


	//   ....[191]....
        /*0d08*/ 	.word	0x00021bf0


	//   ....[192]....
        /*0d0c*/ 	.word	0x00021ca0


	//   ....[193]....
        /*0d10*/ 	.word	0x00021da0


	//   ....[194]....
        /*0d14*/ 	.word	0x00021e30


	//   ....[195]....
        /*0d18*/ 	.word	0x00021eb0


	//   ....[196]....
        /*0d1c*/ 	.word	0x00021f30


	//   ....[197]....
        /*0d20*/ 	.word	0x00021fb0


	//   ....[198]....
        /*0d24*/ 	.word	0x00022040


	//   ....[199]....
        /*0d28*/ 	.word	0x000220e0


	//   ....[200]....
        /*0d2c*/ 	.word	0x000221b0


	//   ....[201]....
        /*0d30*/ 	.word	0x00022230


	//   ....[202]....
        /*0d34*/ 	.word	0x000222b0


	//   ....[203]....
        /*0d38*/ 	.word	0x00022330


	//   ....[204]....
        /*0d3c*/ 	.word	0x000223c0


	//   ....[205]....
        /*0d40*/ 	.word	0x00022440


	//   ....[206]....
        /*0d44*/ 	.word	0x000224e0


	//   ....[207]....
        /*0d48*/ 	.word	0x00022570


	//   ....[208]....
        /*0d4c*/ 	.word	0x000226a0


	//----- nvinfo : EIATTR_REG_RECONFIG
	.align		4
.L_1205:
        /*0d50*/ 	.byte	0x01, 0x54
	.zero		2


	//----- nvinfo : EIATTR_SYSCALL_OFFSETS
	.align		4
        /*0d54*/ 	.byte	0x04, 0x46
        /*0d56*/ 	.short	(.L_1207 - .L_1206)


	//   ....[0]....
.L_1206:
        /*0d58*/ 	.word	0x000019a0


	//   ....[1]....
        /*0d5c*/ 	.word	0x00001af0


	//   ....[2]....
        /*0d60*/ 	.word	0x00008a00


	//   ....[3]....
        /*0d64*/ 	.word	0x00008cf0


	//   ....[4]....
        /*0d68*/ 	.word	0x0001a0f0


	//   ....[5]....
        /*0d6c*/ 	.word	0x0001a250


	//   ....[6]....
        /*0d70*/ 	.word	0x0001a350


	//   ....[7]....
        /*0d74*/ 	.word	0x0001acf0


	//----- nvinfo : EIATTR_MBARRIER_INSTR_OFFSETS
	.align		4
.L_1207:
        /*0d78*/ 	.byte	0x04, 0x39
        /*0d7a*/ 	.short	(.L_1209 - .L_1208)


	//   ....[0]....
.L_1208:
        /*0d7c*/ 	.word	0x000002b0
        /*0d80*/ 	.word	0x000000ff
        /*0d84*/ 	.word	0x00028800
        /*0d88*/ 	.short	0x0100
        /*0d8a*/ 	.byte	0x08
	.zero		1


	//   ....[1]....
        /*0d8c*/ 	.word	0x000002c0
        /*0d90*/ 	.word	0x000000ff
        /*0d94*/ 	.word	0x00028820
        /*0d98*/ 	.short	0x0100
        /*0d9a*/ 	.byte	0x08
	.zero		1


	//   ....[2]....
        /*0d9c*/ 	.word	0x000003b0
        /*0da0*/ 	.word	0x000000ff
        /*0da4*/ 	.word	0x00028830
        /*0da8*/ 	.short	0x0100
        /*0daa*/ 	.byte	0x08
	.zero		1


	//   ....[3]....
        /*0dac*/ 	.word	0x000003c0
        /*0db0*/ 	.word	0x000000ff
        /*0db4*/ 	.word	0x00028840
        /*0db8*/ 	.short	0x0100
        /*0dba*/ 	.byte	0x08
	.zero		1


	//   ....[4]....
        /*0dbc*/ 	.word	0x000003d0
        /*0dc0*/ 	.word	0x000000ff
        /*0dc4*/ 	.word	0x00028838
        /*0dc8*/ 	.short	0x0100
        /*0dca*/ 	.byte	0x08
	.zero		1


	//   ....[5]....
        /*0dcc*/ 	.word	0x000003e0
        /*0dd0*/ 	.word	0x000000ff
        /*0dd4*/ 	.word	0x00028848
        /*0dd8*/ 	.short	0x0100
        /*0dda*/ 	.byte	0x08
	.zero		1


	//   ....[6]....
        /*0ddc*/ 	.word	0x00000510
        /*0de0*/ 	.word	0x000000ff
        /*0de4*/ 	.word	0x00028850
        /*0de8*/ 	.short	0x0100
        /*0dea*/ 	.byte	0x08
	.zero		1


	//   ....[7]....
        /*0dec*/ 	.word	0x00000520
        /*0df0*/ 	.word	0x000000ff
        /*0df4*/ 	.word	0x00028860
        /*0df8*/ 	.short	0x0100
        /*0dfa*/ 	.byte	0x08
	.zero		1


	//   ....[8]....
        /*0dfc*/ 	.word	0x00000530
        /*0e00*/ 	.word	0x000000ff
        /*0e04*/ 	.word	0x00028858
        /*0e08*/ 	.short	0x0100
        /*0e0a*/ 	.byte	0x08
	.zero		1


	//   ....[9]....
        /*0e0c*/ 	.word	0x00000540
        /*0e10*/ 	.word	0x000000ff
        /*0e14*/ 	.word	0x00028868
        /*0e18*/ 	.short	0x0100
        /*0e1a*/ 	.byte	0x08
	.zero		1


	//   ....[10]....
        /*0e1c*/ 	.word	0x00000630
        /*0e20*/ 	.word	0x000000ff
        /*0e24*/ 	.word	0x00028870
        /*0e28*/ 	.short	0x0100
        /*0e2a*/ 	.byte	0x06
	.zero		1


	//   ....[11]....
        /*0e2c*/ 	.word	0x00000640
        /*0e30*/ 	.word	0x000000ff
        /*0e34*/ 	.word	0x00028880
        /*0e38*/ 	.short	0x0100
        /*0e3a*/ 	.byte	0x06
	.zero		1


	//   ....[12]....
        /*0e3c*/ 	.word	0x00000650
        /*0e40*/ 	.word	0x000000ff
        /*0e44*/ 	.word	0x00028878
        /*0e48*/ 	.short	0x0100
        /*0e4a*/ 	.byte	0x06
	.zero		1


	//   ....[13]....
        /*0e4c*/ 	.word	0x00000660
        /*0e50*/ 	.word	0x000000ff
        /*0e54*/ 	.word	0x00028888
        /*0e58*/ 	.short	0x0100
        /*0e5a*/ 	.byte	0x06
	.zero		1


	//   ....[14]....
        /*0e5c*/ 	.word	0x00000790
        /*0e60*/ 	.word	0x000000ff
        /*0e64*/ 	.word	0x00028890
        /*0e68*/ 	.short	0x0100
        /*0e6a*/ 	.byte	0x08
	.zero		1


	//   ....[15]....
        /*0e6c*/ 	.word	0x000007a0
        /*0e70*/ 	.word	0x000000ff
        /*0e74*/ 	.word	0x000288a0
        /*0e78*/ 	.short	0x0100
        /*0e7a*/ 	.byte	0x08
	.zero		1


	//   ....[16]....
        /*0e7c*/ 	.word	0x000007b0
        /*0e80*/ 	.word	0x000000ff
        /*0e84*/ 	.word	0x00028898
        /*0e88*/ 	.short	0x0100
        /*0e8a*/ 	.byte	0x08
	.zero		1


	//   ....[17]....
        /*0e8c*/ 	.word	0x000007c0
        /*0e90*/ 	.word	0x000000ff
        /*0e94*/ 	.word	0x000288a8
        /*0e98*/ 	.short	0x0100
        /*0e9a*/ 	.byte	0x08
	.zero		1


	//   ....[18]....
        /*0e9c*/ 	.word	0x000008f0
        /*0ea0*/ 	.word	0x000000ff
        /*0ea4*/ 	.word	0x000288b0
        /*0ea8*/ 	.short	0x0100
        /*0eaa*/ 	.byte	0x08
	.zero		1


	//   ....[19]....
        /*0eac*/ 	.word	0x00000900
        /*0eb0*/ 	.word	0x000000ff
        /*0eb4*/ 	.word	0x000288c0
        /*0eb8*/ 	.short	0x0100
        /*0eba*/ 	.byte	0x08
	.zero		1


	//   ....[20]....
        /*0ebc*/ 	.word	0x00000910
        /*0ec0*/ 	.word	0x000000ff
        /*0ec4*/ 	.word	0x000288b8
        /*0ec8*/ 	.short	0x0100
        /*0eca*/ 	.byte	0x08
	.zero		1


	//   ....[21]....
        /*0ecc*/ 	.word	0x00000920
        /*0ed0*/ 	.word	0x000000ff
        /*0ed4*/ 	.word	0x000288c8
        /*0ed8*/ 	.short	0x0100
        /*0eda*/ 	.byte	0x08
	.zero		1


	//   ....[22]....
        /*0edc*/ 	.word	0x000030d0
        /*0ee0*/ 	.word	0x0000006e
        /*0ee4*/ 	.word	0x00028890
        /*0ee8*/ 	.short	0x010a
        /*0eea*/ 	.byte	0x3f
	.zero		1


	//   ....[23]....
        /*0eec*/ 	.word	0x00005670
        /*0ef0*/ 	.word	0x0000006e
        /*0ef4*/ 	.word	0x00028890
        /*0ef8*/ 	.short	0x010a
        /*0efa*/ 	.byte	0x3f
	.zero		1


	//   ....[24]....
        /*0efc*/ 	.word	0x00007750
        /*0f00*/ 	.word	0x0000006e
        /*0f04*/ 	.word	0x00028890
        /*0f08*/ 	.short	0x010a
        /*0f0a*/ 	.byte	0x3f
	.zero		1


	//   ....[25]....
        /*0f0c*/ 	.word	0x00007db0
        /*0f10*/ 	.word	0x00000030
        /*0f14*/ 	.word	0x00000000
        /*0f18*/ 	.short	0x0101
        /*0f1a*/ 	.byte	0x3f
	.zero		1


	//   ....[26]....
        /*0f1c*/ 	.word	0x00007df0
        /*0f20*/ 	.word	0x0000006e
        /*0f24*/ 	.word	0x000288b0
        /*0f28*/ 	.short	0x010a
        /*0f2a*/ 	.byte	0x3f
	.zero		1


	//   ....[27]....
        /*0f2c*/ 	.word	0x00008440
        /*0f30*/ 	.word	0x0000006e
        /*0f34*/ 	.word	0x00000000
        /*0f38*/ 	.short	0x0101
        /*0f3a*/ 	.byte	0x3f
	.zero		1


	//   ....[28]....
        /*0f3c*/ 	.word	0x00008a80
        /*0f40*/ 	.word	0x00000002
        /*0f44*/ 	.word	0x00028800
        /*0f48*/ 	.short	0x010a
        /*0f4a*/ 	.byte	0x3f
	.zero		1


	//   ....[29]....
        /*0f4c*/ 	.word	0x00008ad0
        /*0f50*/ 	.word	0x00000002
        /*0f54*/ 	.word	0x00028800
        /*0f58*/ 	.short	0x010a
        /*0f5a*/ 	.byte	0x3f
	.zero		1


	//   ....[30]....
        /*0f5c*/ 	.word	0x00009b70
        /*0f60*/ 	.word	0x00000002
        /*0f64*/ 	.word	0x00028800
        /*0f68*/ 	.short	0x010a
        /*0f6a*/ 	.byte	0x3f
	.zero		1


	//   ....[31]....
        /*0f6c*/ 	.word	0x0000bf60
        /*0f70*/ 	.word	0x00000002
        /*0f74*/ 	.word	0x00028800
        /*0f78*/ 	.short	0x010a
        /*0f7a*/ 	.byte	0x3f
	.zero		1


	//   ....[32]....
        /*0f7c*/ 	.word	0x0000d9c0
        /*0f80*/ 	.word	0x00000000
        /*0f84*/ 	.word	0x00028830
        /*0f88*/ 	.short	0x010a
        /*0f8a*/ 	.byte	0x3f
	.zero		1


	//   ....[33]....
        /*0f8c*/ 	.word	0x0000da30
        /*0f90*/ 	.word	0x00000000
        /*0f94*/ 	.word	0x00028830
        /*0f98*/ 	.short	0x010a
        /*0f9a*/ 	.byte	0x3f
	.zero		1


	//   ....[34]....
        /*0f9c*/ 	.word	0x0000e1e0
        /*0fa0*/ 	.word	0x00000000
        /*0fa4*/ 	.word	0x00000000
        /*0fa8*/ 	.short	0x0101
        /*0faa*/ 	.byte	0x3f
	.zero		1


	//   ....[35]....
        /*0fac*/ 	.word	0x0000ff40
        /*0fb0*/ 	.word	0x00000003
        /*0fb4*/ 	.word	0x00028830
        /*0fb8*/ 	.short	0x010a
        /*0fba*/ 	.byte	0x3f
	.zero		1


	//   ....[36]....
        /*0fbc*/ 	.word	0x0000ff90
        /*0fc0*/ 	.word	0x00000003
        /*0fc4*/ 	.word	0x00028830
        /*0fc8*/ 	.short	0x010a
        /*0fca*/ 	.byte	0x3f
	.zero		1


	//   ....[37]....
        /*0fcc*/ 	.word	0x000103e0
        /*0fd0*/ 	.word	0x00000006
        /*0fd4*/ 	.word	0x00028850
        /*0fd8*/ 	.short	0x010a
        /*0fda*/ 	.byte	0x3f
	.zero		1


	//   ....[38]....
        /*0fdc*/ 	.word	0x00010420
        /*0fe0*/ 	.word	0x00000006
        /*0fe4*/ 	.word	0x00028850
        /*0fe8*/ 	.short	0x010a
        /*0fea*/ 	.byte	0x3f
	.zero		1


	//   ....[39]....
        /*0fec*/ 	.word	0x00011f80
        /*0ff0*/ 	.word	0x00000015
        /*0ff4*/ 	.word	0x00000000
        /*0ff8*/ 	.short	0x0101
        /*0ffa*/ 	.byte	0x3f
	.zero		1


	//   ....[40]....
        /*0ffc*/ 	.word	0x00012010
        /*1000*/ 	.word	0x0000002e
        /*1004*/ 	.word	0x00000000
        /*1008*/ 	.short	0x0101
        /*100a*/ 	.byte	0x3f
	.zero		1


	//   ....[41]....
        /*100c*/ 	.word	0x00012aa0
        /*1010*/ 	.word	0x00000003
        /*1014*/ 	.word	0x00028830
        /*1018*/ 	.short	0x010a
        /*101a*/ 	.byte	0x3f
	.zero		1


	//   ....[42]....
        /*101c*/ 	.word	0x00012af0
        /*1020*/ 	.word	0x00000003
        /*1024*/ 	.word	0x00028830
        /*1028*/ 	.short	0x010a
        /*102a*/ 	.byte	0x3f
	.zero		1


	//   ....[43]....
        /*102c*/ 	.word	0x00012f40
        /*1030*/ 	.word	0x00000006
        /*1034*/ 	.word	0x00028850
        /*1038*/ 	.short	0x010a
        /*103a*/ 	.byte	0x3f
	.zero		1


	//   ....[44]....
        /*103c*/ 	.word	0x00012f80
        /*1040*/ 	.word	0x00000006
        /*1044*/ 	.word	0x00028850
        /*1048*/ 	.short	0x010a
        /*104a*/ 	.byte	0x3f
	.zero		1


	//   ....[45]....
        /*104c*/ 	.word	0x00014130
        /*1050*/ 	.word	0x0000001b
        /*1054*/ 	.word	0x00000000
        /*1058*/ 	.short	0x0101
        /*105a*/ 	.byte	0x3f
	.zero		1


	//   ....[46]....
        /*105c*/ 	.word	0x000141c0
        /*1060*/ 	.word	0x0000000c
        /*1064*/ 	.word	0x00000000
        /*1068*/ 	.short	0x0101
        /*106a*/ 	.byte	0x3f
	.zero		1


	//   ....[47]....
        /*106c*/ 	.word	0x00014c10
        /*1070*/ 	.word	0x0000000c
        /*1074*/ 	.word	0x00028850
        /*1078*/ 	.short	0x010a
        /*107a*/ 	.byte	0x3f
	.zero		1


	//   ....[48]....
        /*107c*/ 	.word	0x00014c90
        /*1080*/ 	.word	0x0000000c
        /*1084*/ 	.word	0x00028850
        /*1088*/ 	.short	0x010a
        /*108a*/ 	.byte	0x3f
	.zero		1


	//   ....[49]....
        /*108c*/ 	.word	0x00015240
        /*1090*/ 	.word	0x0000000b
        /*1094*/ 	.word	0x00000000
        /*1098*/ 	.short	0x0101
        /*109a*/ 	.byte	0x3f
	.zero		1


	//   ....[50]....
        /*109c*/ 	.word	0x00016750
        /*10a0*/ 	.word	0x00000000
        /*10a4*/ 	.word	0x00000000
        /*10a8*/ 	.short	0x0101
        /*10aa*/ 	.byte	0x3f
	.zero		1


	//   ....[51]....
        /*10ac*/ 	.word	0x00018d80
        /*10b0*/ 	.word	0x00000004
        /*10b4*/ 	.word	0x00028820
        /*10b8*/ 	.short	0x010a
        /*10ba*/ 	.byte	0x3f
	.zero		1


	//   ....[52]....
        /*10bc*/ 	.word	0x00018e60
        /*10c0*/ 	.word	0x00000004
        /*10c4*/ 	.word	0x000288a0
        /*10c8*/ 	.short	0x010a
        /*10ca*/ 	.byte	0x3f
	.zero		1


	//   ....[53]....
        /*10cc*/ 	.word	0x000191b0
        /*10d0*/ 	.word	0x00000004
        /*10d4*/ 	.word	0x000288c0
        /*10d8*/ 	.short	0x010a
        /*10da*/ 	.byte	0x3f
	.zero		1


	//   ....[54]....
        /*10dc*/ 	.word	0x00019670
        /*10e0*/ 	.word	0x00000006
        /*10e4*/ 	.word	0x000288a0
        /*10e8*/ 	.short	0x010a
        /*10ea*/ 	.byte	0x3f
	.zero		1


	//   ....[55]....
        /*10ec*/ 	.word	0x000199a0
        /*10f0*/ 	.word	0x00000006
        /*10f4*/ 	.word	0x000288c0
        /*10f8*/ 	.short	0x010a
        /*10fa*/ 	.byte	0x3f
	.zero		1


	//   ....[56]....
        /*10fc*/ 	.word	0x0001a7a0
        /*1100*/ 	.word	0x00000000
        /*1104*/ 	.word	0x00028840
        /*1108*/ 	.short	0x010a
        /*110a*/ 	.byte	0x3f
	.zero		1


	//   ....[57]....
        /*110c*/ 	.word	0x0001b6f0
        /*1110*/ 	.word	0x00000008
        /*1114*/ 	.word	0x00028800
        /*1118*/ 	.short	0x0107
        /*111a*/ 	.byte	0x3f
	.zero		1


	//   ....[58]....
        /*111c*/ 	.word	0x0001b7f0
        /*1120*/ 	.word	0x00000002
        /*1124*/ 	.word	0x00028800
        /*1128*/ 	.short	0x0101
        /*112a*/ 	.byte	0x3f
	.zero		1


	//   ....[59]....
        /*112c*/ 	.word	0x0001b810
        /*1130*/ 	.word	0x00000002
        /*1134*/ 	.word	0x00028820
        /*1138*/ 	.short	0x010a
        /*113a*/ 	.byte	0x3f
	.zero		1


	//   ....[60]....
        /*113c*/ 	.word	0x0001bb70
        /*1140*/ 	.word	0x00000003
        /*1144*/ 	.word	0x00028840
        /*1148*/ 	.short	0x010a
        /*114a*/ 	.byte	0x3f
	.zero		1


	//   ....[61]....
        /*114c*/ 	.word	0x0001bf30
        /*1150*/ 	.word	0x00000000
        /*1154*/ 	.word	0x00028860
        /*1158*/ 	.short	0x010a
        /*115a*/ 	.byte	0x3f
	.zero		1


	//   ....[62]....
        /*115c*/ 	.word	0x0001c620
        /*1160*/ 	.word	0x00000003
        /*1164*/ 	.word	0x00028840
        /*1168*/ 	.short	0x010a
        /*116a*/ 	.byte	0x3f
	.zero		1


	//   ....[63]....
        /*116c*/ 	.word	0x0001c9e0
        /*1170*/ 	.word	0x00000002
        /*1174*/ 	.word	0x00028860
        /*1178*/ 	.short	0x010a
        /*117a*/ 	.byte	0x3f
	.zero		1


	//   ....[64]....
        /*117c*/ 	.word	0x0001d040
        /*1180*/ 	.word	0x00000003
        /*1184*/ 	.word	0x00028840
        /*1188*/ 	.short	0x010a
        /*118a*/ 	.byte	0x3f
	.zero		1


	//   ....[65]....
        /*118c*/ 	.word	0x0001d3f0
        /*1190*/ 	.word	0x00000002
        /*1194*/ 	.word	0x00028860
        /*1198*/ 	.short	0x010a
        /*119a*/ 	.byte	0x3f
	.zero		1


	//   ....[66]....
        /*119c*/ 	.word	0x0001d9d0
        /*11a0*/ 	.word	0x00000000
        /*11a4*/ 	.word	0x00028860
        /*11a8*/ 	.short	0x010a
        /*11aa*/ 	.byte	0x3f
	.zero		1


	//   ....[67]....
        /*11ac*/ 	.word	0x0001eb50
        /*11b0*/ 	.word	0x00000000
        /*11b4*/ 	.word	0x00028820
        /*11b8*/ 	.short	0x010a
        /*11ba*/ 	.byte	0x3f
	.zero		1


	//   ....[68]....
        /*11bc*/ 	.word	0x0001ed00
        /*11c0*/ 	.word	0x00000006
        /*11c4*/ 	.word	0x00000000
        /*11c8*/ 	.short	0x010a
        /*11ca*/ 	.byte	0x3f
	.zero		1


	//   ....[69]....
        /*11cc*/ 	.word	0x0001ed70
        /*11d0*/ 	.word	0x00000007
        /*11d4*/ 	.word	0x00000000
        /*11d8*/ 	.short	0x010a
        /*11da*/ 	.byte	0x3f
	.zero		1


	//   ....[70]....
        /*11dc*/ 	.word	0x0001ede0
        /*11e0*/ 	.word	0x00000004
        /*11e4*/ 	.word	0x00000000
        /*11e8*/ 	.short	0x010a
        /*11ea*/ 	.byte	0x3f
	.zero		1


	//   ....[71]....
        /*11ec*/ 	.word	0x0001ee10
        /*11f0*/ 	.word	0x00000003
        /*11f4*/ 	.word	0x00000000
        /*11f8*/ 	.short	0x010a
        /*11fa*/ 	.byte	0x3f
	.zero		1


	//   ....[72]....
        /*11fc*/ 	.word	0x0001ee70
        /*1200*/ 	.word	0x0000006e
        /*1204*/ 	.word	0x00028890
        /*1208*/ 	.short	0x010a
        /*120a*/ 	.byte	0x3f
	.zero		1


	//   ....[73]....
        /*120c*/ 	.word	0x0001eec0
        /*1210*/ 	.word	0x0000006e
        /*1214*/ 	.word	0x00028890
        /*1218*/ 	.short	0x010a
        /*121a*/ 	.byte	0x3f
	.zero		1


	//   ....[74]....
        /*121c*/ 	.word	0x0001ef10
        /*1220*/ 	.word	0x0000006e
        /*1224*/ 	.word	0x00028890
        /*1228*/ 	.short	0x010a
        /*122a*/ 	.byte	0x3f
	.zero		1


	//   ....[75]....
        /*122c*/ 	.word	0x0001ef60
        /*1230*/ 	.word	0x0000006e
        /*1234*/ 	.word	0x000288b0
        /*1238*/ 	.short	0x010a
        /*123a*/ 	.byte	0x3f
	.zero		1


	//   ....[76]....
        /*123c*/ 	.word	0x0001f760
        /*1240*/ 	.word	0x00000002
        /*1244*/ 	.word	0x00028800
        /*1248*/ 	.short	0x010a
        /*124a*/ 	.byte	0x3f
	.zero		1


	//   ....[77]....
        /*124c*/ 	.word	0x000202c0
        /*1250*/ 	.word	0x00000002
        /*1254*/ 	.word	0x00028800
        /*1258*/ 	.short	0x010a
        /*125a*/ 	.byte	0x3f
	.zero		1


	//   ....[78]....
        /*125c*/ 	.word	0x00020310
        /*1260*/ 	.word	0x00000000
        /*1264*/ 	.word	0x00028830
        /*1268*/ 	.short	0x010a
        /*126a*/ 	.byte	0x3f
	.zero		1


	//   ....[79]....
        /*126c*/ 	.word	0x00020360
        /*1270*/ 	.word	0x00000003
        /*1274*/ 	.word	0x00028830
        /*1278*/ 	.short	0x010a
        /*127a*/ 	.byte	0x3f
	.zero		1


	//   ....[80]....
        /*127c*/ 	.word	0x000203b0
        /*1280*/ 	.word	0x00000006
        /*1284*/ 	.word	0x00028850
        /*1288*/ 	.short	0x010a
        /*128a*/ 	.byte	0x3f
	.zero		1


	//   ....[81]....
        /*128c*/ 	.word	0x00020400
        /*1290*/ 	.word	0x00000003
        /*1294*/ 	.word	0x00028830
        /*1298*/ 	.short	0x010a
        /*129a*/ 	.byte	0x3f
	.zero		1


	//   ....[82]....
        /*129c*/ 	.word	0x00020450
        /*12a0*/ 	.word	0x00000006
        /*12a4*/ 	.word	0x00028850
        /*12a8*/ 	.short	0x010a
        /*12aa*/ 	.byte	0x3f
	.zero		1


	//   ....[83]....
        /*12ac*/ 	.word	0x000204a0
        /*12b0*/ 	.word	0x0000000c
        /*12b4*/ 	.word	0x00028850
        /*12b8*/ 	.short	0x010a
        /*12ba*/ 	.byte	0x3f
	.zero		1


	//   ....[84]....
        /*12bc*/ 	.word	0x00020a90
        /*12c0*/ 	.word	0x00000003
        /*12c4*/ 	.word	0x00028820
        /*12c8*/ 	.short	0x010a
        /*12ca*/ 	.byte	0x3f
	.zero		1


	//   ....[85]....
        /*12cc*/ 	.word	0x00020ae0
        /*12d0*/ 	.word	0x00000004
        /*12d4*/ 	.word	0x000288a0
        /*12d8*/ 	.short	0x010a
        /*12da*/ 	.byte	0x3f
	.zero		1


	//   ....[86]....
        /*12dc*/ 	.word	0x00020b30
        /*12e0*/ 	.word	0x00000004
        /*12e4*/ 	.word	0x000288c0
        /*12e8*/ 	.short	0x010a
        /*12ea*/ 	.byte	0x3f
	.zero		1


	//   ....[87]....
        /*12ec*/ 	.word	0x00020b80
        /*12f0*/ 	.word	0x00000006
        /*12f4*/ 	.word	0x000288a0
        /*12f8*/ 	.short	0x010a
        /*12fa*/ 	.byte	0x3f
	.zero		1


	//   ....[88]....
        /*12fc*/ 	.word	0x00020bd0
        /*1300*/ 	.word	0x00000006
        /*1304*/ 	.word	0x000288c0
        /*1308*/ 	.short	0x010a
        /*130a*/ 	.byte	0x3f
	.zero		1


	//   ....[89]....
        /*130c*/ 	.word	0x00020d70
        /*1310*/ 	.word	0x00000000
        /*1314*/ 	.word	0x00028840
        /*1318*/ 	.short	0x010a
        /*131a*/ 	.byte	0x3f
	.zero		1


	//   ....[90]....
        /*131c*/ 	.word	0x00021910
        /*1320*/ 	.word	0x00000002
        /*1324*/ 	.word	0x00028820
        /*1328*/ 	.short	0x010a
        /*132a*/ 	.byte	0x3f
	.zero		1


	//   ....[91]....
        /*132c*/ 	.word	0x00021960
        /*1330*/ 	.word	0x00000003
        /*1334*/ 	.word	0x00028840
        /*1338*/ 	.short	0x010a
        /*133a*/ 	.byte	0x3f
	.zero		1


	//   ....[92]....
        /*133c*/ 	.word	0x000219b0
        /*1340*/ 	.word	0x00000000
        /*1344*/ 	.word	0x00028860
        /*1348*/ 	.short	0x010a
        /*134a*/ 	.byte	0x3f
	.zero		1


	//   ....[93]....
        /*134c*/ 	.word	0x00021a00
        /*1350*/ 	.word	0x00000003
        /*1354*/ 	.word	0x00028840
        /*1358*/ 	.short	0x010a
        /*135a*/ 	.byte	0x3f
	.zero		1


	//   ....[94]....
        /*135c*/ 	.word	0x00021a50
        /*1360*/ 	.word	0x00000002
        /*1364*/ 	.word	0x00028860
        /*1368*/ 	.short	0x010a
        /*136a*/ 	.byte	0x3f
	.zero		1


	//   ....[95]....
        /*136c*/ 	.word	0x00021aa0
        /*1370*/ 	.word	0x00000003
        /*1374*/ 	.word	0x00028840
        /*1378*/ 	.short	0x010a
        /*137a*/ 	.byte	0x3f
	.zero		1


	//   ....[96]....
        /*137c*/ 	.word	0x00021af0
        /*1380*/ 	.word	0x00000002
        /*1384*/ 	.word	0x00028860
        /*1388*/ 	.short	0x010a
        /*138a*/ 	.byte	0x3f
	.zero		1


	//   ....[97]....
        /*138c*/ 	.word	0x00021b40
        /*1390*/ 	.word	0x00000000
        /*1394*/ 	.word	0x00028860
        /*1398*/ 	.short	0x010a
        /*139a*/ 	.byte	0x3f
	.zero		1


	//   ....[98]....
        /*139c*/ 	.word	0x000225c0
        /*13a0*/ 	.word	0x00000000
        /*13a4*/ 	.word	0x00028820
        /*13a8*/ 	.short	0x010a
        /*13aa*/ 	.byte	0x3f
	.zero		1


	//   ....[99]....
        /*13ac*/ 	.word	0x00022760
        /*13b0*/ 	.word	0x00000006
        /*13b4*/ 	.word	0x00000000
        /*13b8*/ 	.short	0x010a
        /*13ba*/ 	.byte	0x3f
	.zero		1


	//   ....[100]....
        /*13bc*/ 	.word	0x000227b0
        /*13c0*/ 	.word	0x00000007
        /*13c4*/ 	.word	0x00000000
        /*13c8*/ 	.short	0x010a
        /*13ca*/ 	.byte	0x3f
	.zero		1


	//   ....[101]....
        /*13cc*/ 	.word	0x00022800
        /*13d0*/ 	.word	0x00000004
        /*13d4*/ 	.word	0x00000000
        /*13d8*/ 	.short	0x010a
        /*13da*/ 	.byte	0x3f
	.zero		1


	//----- nvinfo : EIATTR_NUM_MBARRIERS
	.align		4
.L_1209:
        /*13dc*/ 	.byte	0x03, 0x38
        /*13de*/ 	.short	0x0016


	//----- nvinfo : EIATTR_EXIT_INSTR_OFFSETS
	.align		4
        /*13e0*/ 	.byte	0x04, 0x1c
        /*13e2*/ 	.short	(.L_1211 - .L_1210)


	//   ....[0]....
.L_1210:
        /*13e4*/ 	.word	0x0001ee60


	//----- nvinfo : EIATTR_MAX_THREADS
	.align		4
.L_1211:
        /*13e8*/ 	.byte	0x04, 0x05
        /*13ea*/ 	.short	(.L_1213 - .L_1212)
.L_1212:
        /*13ec*/ 	.word	0x00000180
        /*13f0*/ 	.word	0x00000001
        /*13f4*/ 	.word	0x00000001


	//----- nvinfo : EIATTR_CRS_STACK_SIZE
	.align		4
.L_1213:
        /*13f8*/ 	.byte	0x04, 0x1e
        /*13fa*/ 	.short	(.L_1215 - .L_1214)
.L_1214:
        /*13fc*/ 	.word	0x00000000


	//----- nvinfo : EIATTR_CBANK_PARAM_SIZE
	.align		4
.L_1215:
        /*1400*/ 	.byte	0x03, 0x19
        /*1402*/ 	.short	0x0af0


	//----- nvinfo : EIATTR_PARAM_CBANK
	.align		4
        /*1404*/ 	.byte	0x04, 0x0a
        /*1406*/ 	.short	(.L_1217 - .L_1216)
	.align		4
.L_1216:
        /*1408*/ 	.word	index@(.nv.constant0._ZN7cutlass13device_kernelIN5flash11enable_sm90INS1_16FlashAttnFwdSm90INS1_25CollectiveMainloopFwdSm90ILi2EN4cute5tupleIJNS5_1CILi1EEES8_S8_EEENS6_IJNS7_ILi128EEESA_SA_EEELi128ENS_6half_tEfNS_4arch4Sm90ELb1ELb0ELb0ELb1ELb0ELb1ELb0ELb1ELb1ELb1ELb0ELb0EEENS1_21CollectiveEpilogueFwdISB_S9_SC_SE_Li256ELb1ELb1ELb0ELb0EEENS1_36VarlenDynamicPersistentTileSchedulerILi128ELi128ELi256ELi128ELb0ELb1ELb1ELb1ELb1ELb1EEEEEEEEEvNT_6ParamsE)
        /*140c*/ 	.short	0x0210
        /*140e*/ 	.short	0x0af0


	//----- nvinfo : EIATTR_SW_WAR
	.align		4
.L_1217:
        /*1410*/ 	.byte	0x04, 0x36
        /*1412*/ 	.short	(.L_1219 - .L_1218)
.L_1218:
        /*1414*/ 	.word	0x00000008
.L_1219:


//--------------------- .nv.info._ZN7cutlass13device_kernelIN5flash11enable_sm90INS1_16FlashAttnFwdSm90INS1_25CollectiveMainloopFwdSm90ILi2EN4cute5tupleIJNS5_1CILi1EEES8_S8_EEENS6_IJNS7_ILi192EEENS7_ILi144EEENS7_ILi96EEEEEELi96ENS_6half_tEfNS_4arch4Sm90ELb0ELb0ELb0ELb0ELb0ELb0ELb0ELb0ELb1ELb1ELb0ELb0EEENS1_21CollectiveEpilogueFwdINS6_IJSA_SC_SB_EEES9_SE_SG_Li384ELb0ELb1ELb0ELb0EEENS1_29StaticPersistentTileSchedulerILb0EEEEEEEEEvNT_6ParamsE --------------------------
	.section	.nv.info._ZN7cutlass13device_kernelIN5flash11enable_sm90INS1_16FlashAttnFwdSm90INS1_25CollectiveMainloopFwdSm90ILi2EN4cute5tupleIJNS5_1CILi1EEES8_S8_EEENS6_IJNS7_ILi192EEENS7_ILi144EEENS7_ILi96EEEEEELi96ENS_6half_tEfNS_4arch4Sm90ELb0ELb0ELb0ELb0ELb0ELb0ELb0ELb0ELb1ELb1ELb0ELb0EEENS1_21CollectiveEpilogueFwdINS6_IJSA_SC_SB_EEES9_SE_SG_Li384ELb0ELb1ELb0ELb0EEENS1_29StaticPersistentTileSchedulerILb0EEEEEEEEEvNT_6ParamsE,"",@"SHT_CUDA_INFO"
	.sectionflags	@""
	.align	4


	//----- nvinfo : EIATTR_CUDA_API_VERSION
	.align		4
        /*0000*/ 	.byte	0x04, 0x37
        /*0002*/ 	.short	(.L_1221 - .L_1220)
.L_1220:
        /*0004*/ 	.word	0x00000082


	//----- nvinfo : EIATTR_KPARAM_INFO
	.align		4
.L_1221:
        /*0008*/ 	.byte	0x04, 0x17
        /*000a*/ 	.short	(.L_1223 - .L_1222)
.L_1222:
        /*000c*/ 	.word	0x00000000
        /*0010*/ 	.short	0x0000
        /*0012*/ 	.short	0x0070
        /*0014*/ 	.byte	0x00, 0xf0, 0x01, 0x28


	//----- nvinfo : EIATTR_SPARSE_MMA_MASK
	.align		4
.L_1223:
        /*0018*/ 	.byte	0x03, 0x50
        /*001a*/ 	.short	0x0000


	//----- nvinfo : EIATTR_MAXREG_COUNT
	.align		4
        /*001c*/ 	.byte	0x03, 0x1b
        /*001e*/ 	.short	0x0080


	//----- nvinfo : EIATTR_NUM_BARRIERS
	.align		4
        /*0020*/ 	.byte	0x02, 0x4c
        /*0022*/ 	.byte	0x10
	.zero		1


	//----- nvinfo : EIATTR_EXTERNS
	.align		4
        /*0024*/ 	.byte	0x04, 0x0f
        /*0026*/ 	.short	(.L_1225 - .L_1224)


	//   ....[0]....
	.align		4
.L_1224:
        /*0028*/ 	.word	index@(__assertfail)


	//----- nvinfo : EIATTR_ANNOTATIONS
	.align		4
.L_1225:
        /*002c*/ 	.byte	0x04, 0x55
        /*002e*/ 	.short	(.L_1227 - .L_1226)


	//   ....[0]....
.L_1226:
        /* <DEDUP_REMOVED lines=13> */


	//----- nvinfo : EIATTR_MERCURY_ISA_VERSION
	.align		4
.L_1227:
        /*00e8*/ 	.byte	0x03, 0x5f
        /*00ea*/ 	.short	0x0101


	//----- nvinfo : EIATTR_INT_WARP_WIDE_INSTR_OFFSETS
	.align		4
        /*00ec*/ 	.byte	0x04, 0x31
        /*00ee*/ 	.short	(.L_1229 - .L_1228)


	//   ....[0]....
.L_1228:
        /*00f0*/ 	.word	0x00000120


	//   ....[1]....
        /*00f4*/ 	.word	0x000001c0


	//   ....[2]....
        /*00f8*/ 	.word	0x00000230


	//----- nvinfo : EIATTR_COOP_GROUP_MASK_REGIDS
	.align		4
.L_1229:
        /*00fc*/ 	.byte	0x04, 0x29
        /*00fe*/ 	.short	(.L_1231 - .L_1230)


	//   ....[0]....
.L_1230:
        /*0100*/ 	.word	0xffffffff


	//   ....[1]....
        /*0104*/ 	.word	0xffffffff


	//   ....[2]....
        /*0108*/ 	.word	0xffffffff


	//   ....[3]....
        /*010c*/ 	.word	0xffffffff


	//   ....[4]....
        /*0110*/ 	.word	0xffffffff


	//   ....[5]....
        /*0114*/ 	.word	0xffffffff


	//   ....[6]....
        /*0118*/ 	.word	0xffffffff


	//   ....[7]....
        /*011c*/ 	.word	0xffffffff


	//   ....[8]....
        /*0120*/ 	.word	0xffffffff


	//   ....[9]....
        /*0124*/ 	.word	0xffffffff


	//   ....[10]....
        /*0128*/ 	.word	0xffffffff


	//   ....[11]....
        /*012c*/ 	.word	0xffffffff


	//   ....[12]....
        /*0130*/ 	.word	0xffffffff


	//   ....[13]....
        /*0134*/ 	.word	0xffffffff


	//   ....[14]....
        /*0138*/ 	.word	0xffffffff


	//   ....[15]....
        /*013c*/ 	.word	0xffffffff


	//   ....[16]....
        /*0140*/ 	.word	0xffffffff


	//   ....[17]....
        /*0144*/ 	.word	0xffffffff


	//   ....[18]....
        /*0148*/ 	.word	0xffffffff


	//   ....[19]....
        /*014c*/ 	.word	0xffffffff


	//   ....[20]....
        /*0150*/ 	.word	0xffffffff


	//   ....[21]....
        /*0154*/ 	.word	0xffffffff


	//   ....[22]....
        /*0158*/ 	.word	0xffffffff


	//   ....[23]....
        /*015c*/ 	.word	0xffffffff


	//   ....[24]....
        /*0160*/ 	.word	0xffffffff


	//   ....[25]....
        /*0164*/ 	.word	0xffffffff


	//   ....[26]....
        /*0168*/ 	.word	0xffffffff


	//   ....[27]....
        /*016c*/ 	.word	0xffffffff


	//   ....[28]....
        /*0170*/ 	.word	0xffffffff


	//   ....[29]....
        /*0174*/ 	.word	0xffffffff


	//   ....[30]....
        /*0178*/ 	.word	0xffffffff


	//   ....[31]....
        /*017c*/ 	.word	0xffffffff


	//   ....[32]....
        /*0180*/ 	.word	0xffffffff


	//   ....[33]....
        /*0184*/ 	.word	0xffffffff


	//   ....[34]....
        /*0188*/ 	.word	0xffffffff


	//   ....[35]....
        /*018c*/ 	.word	0xffffffff


	//   ....[36]....
        /*0190*/ 	.word	0xffffffff


	//   ....[37]....
        /*0194*/ 	.word	0xffffffff


	//   ....[38]....
        /*0198*/ 	.word	0xffffffff


	//   ....[39]....
        /*019c*/ 	.word	0xffffffff


	//   ....[40]....
        /*01a0*/ 	.word	0xffffffff


	//   ....[41]....
        /*01a4*/ 	.word	0xffffffff


	//   ....[42]....
        /*01a8*/ 	.word	0xffffffff


	//   ....[43]....
        /*01ac*/ 	.word	0xffffffff


	//   ....[44]....
        /*01b0*/ 	.word	0x0500000f


	//   ....[45]....
        /*01b4*/ 	.word	0x0500000f


	//   ....[46]....
        /*01b8*/ 	.word	0x0500000f


	//   ....[47]....
        /*01bc*/ 	.word	0x0500000f


	//   ....[48]....
        /*01c0*/ 	.word	0x0500000f


	//   ....[49]....
        /*01c4*/ 	.word	0x0500000f


	//   ....[50]....
        /*01c8*/ 	.word	0x0500000f


	//   ....[51]....
        /*01cc*/ 	.word	0x0500000f


	//   ....[52]....
        /*01d0*/ 	.word	0x0500000f


	//   ....[53]....
        /*01d4*/ 	.word	0x0500000f


	//   ....[54]....
        /*01d8*/ 	.word	0x0500000f


	//   ....[55]....
        /*01dc*/ 	.word	0x0500000f


	//   ....[56]....
        /*01e0*/ 	.word	0x0500000f


	//   ....[57]....
        /*01e4*/ 	.word	0x0500000f


	//----- nvinfo : EIATTR_COOP_GROUP_INSTR_OFFSETS
	.align		4
.L_1231:
        /*01e8*/ 	.byte	0x04, 0x28
        /*01ea*/ 	.short	(.L_1233 - .L_1232)


	//   ....[0]....
.L_1232:
        /*01ec*/ 	.word	0x00000060


	//   ....[1]....
        /*01f0*/ 	.word	0x00000130


	//   ....[2]....
        /*01f4*/ 	.word	0x000001e0


	//   ....[3]....
        /*01f8*/ 	.word	0x000003a0


	//   ....[4]....
        /*01fc*/ 	.word	0x00000500


	//   ....[5]....
        /*0200*/ 	.word	0x00000620


	//   ....[6]....
        /*0204*/ 	.word	0x00000780


	//   ....[7]....
        /*0208*/ 	.word	0x00000ee0


	//   ....[8]....
        /*020c*/ 	.word	0x00003180


	//   ....[9]....
        /*0210*/ 	.word	0x00003220


	//   ....[10]....
        /*0214*/ 	.word	0x000037b0


	//   ....[11]....
        /*0218*/ 	.word	0x00003840


	//   ....[12]....
        /*021c*/ 	.word	0x000048a0


	//   ....[13]....
        /*0220*/ 	.word	0x00006640


	//   ....[14]....
        /*0224*/ 	.word	0x00006660


	//   ....[15]....
        /*0228*/ 	.word	0x00006cc0


	//   ....[16]....
        /*022c*/ 	.word	0x00006d40


	//   ....[17]....
        /*0230*/ 	.word	0x00008150


	//   ....[18]....
        /*0234*/ 	.word	0x00008250


	//   ....[19]....
        /*0238*/ 	.word	0x000082b0


	//   ....[20]....
        /*023c*/ 	.word	0x00008400


	//   ....[21]....
        /*0240*/ 	.word	0x00008420


	//   ....[22]....
        /*0244*/ 	.word	0x00009330


	//   ....[23]....
        /*0248*/ 	.word	0x00009360


	//   ....[24]....
        /*024c*/ 	.word	0x000093c0


	//   ....[25]....
        /*0250*/ 	.word	0x00009420


	//   ....[26]....
        /*0254*/ 	.word	0x000098c0


	//   ....[27]....
        /*0258*/ 	.word	0x00009900


	//   ....[28]....
        /*025c*/ 	.word	0x00009a30


	//   ....[29]....
        /*0260*/ 	.word	0x00009a70


	//   ....[30]....
        /*0264*/ 	.word	0x0000a470


	//   ....[31]....
        /*0268*/ 	.word	0x0000b010


	//   ....[32]....
        /*026c*/ 	.word	0x0000b040


	//   ....[33]....
        /*0270*/ 	.word	0x0000b060


	//   ....[34]....
        /*0274*/ 	.word	0x0000b110


	//   ....[35]....
        /*0278*/ 	.word	0x0000b130


	//   ....[36]....
        /*027c*/ 	.word	0x0000b1d0


	//   ....[37]....
        /*0280*/ 	.word	0x0000b1f0


	//   ....[38]....
        /*0284*/ 	.word	0x0000b200


	//   ....[39]....
        /*0288*/ 	.word	0x0000b290


	//   ....[40]....
        /*028c*/ 	.word	0x0000b2e0


	//   ....[41]....
        /*0290*/ 	.word	0x0000b2f0


	//   ....[42]....
        /*0294*/ 	.word	0x0000b320


	//   ....[43]....
        /*0298*/ 	.word	0x0000dda0


	//   ....[44]....
        /*029c*/ 	.word	0x0000e280


	//   ....[45]....
        /*02a0*/ 	.word	0x0000e3f0


	//   ....[46]....
        /*02a4*/ 	.word	0x0000e440


	//   ....[47]....
        /*02a8*/ 	.word	0x0000e4e0


	//   ....[48]....
        /*02ac*/ 	.word	0x0000e5f0


	//   ....[49]....
        /*02b0*/ 	.word	0x0000e650


	//   ....[50]....
        /*02b4*/ 	.word	0x0000e770


	//   ....[51]....
        /*02b8*/ 	.word	0x0000e7d0


	//   ....[52]....
        /*02bc*/ 	.word	0x0000e880


	//   ....[53]....
        /*02c0*/ 	.word	0x0000e950


	//   ....[54]....
        /*02c4*/ 	.word	0x0000ea20


	//   ....[55]....
        /*02c8*/ 	.word	0x0000eaa0


	//   ....[56]....
        /*02cc*/ 	.word	0x0000eb90


	//   ....[57]....
        /*02d0*/ 	.word	0x0000ef20


	//----- nvinfo : EIATTR_REG_RECONFIG
	.align		4
.L_1233:
        /*02d4*/ 	.byte	0x01, 0x54
	.zero		2


	//----- nvinfo : EIATTR_SYSCALL_OFFSETS
	.align		4
        /*02d8*/ 	.byte	0x04, 0x46
        /*02da*/ 	.short	(.L_1235 - .L_1234)


	//   ....[0]....
.L_1234:
        /*02dc*/ 	.word	0x00001260


	//   ....[1]....
        /*02e0*/ 	.word	0x0000a0f0


	//   ....[2]....
        /*02e4*/ 	.word	0x0000a230


	//   ....[3]....
        /*02e8*/ 	.word	0x0000a320


	//   ....[4]....
        /*02ec*/ 	.word	0x0000ab10


	//----- nvinfo : EIATTR_MBARRIER_INSTR_OFFSETS
	.align		4
.L_1235:
        /*02f0*/ 	.byte	0x04, 0x39
        /*02f2*/ 	.short	(.L_1237 - .L_1236)


	//   ....[0]....
.L_1236:
        /*02f4*/ 	.word	0x00000250
        /*02f8*/ 	.word	0x000000ff
        /*02fc*/ 	.word	0x00031c00
        /*0300*/ 	.short	0x0100
        /*0302*/ 	.byte	0x08
	.zero		1


	//   ....[1]....
        /*0304*/ 	.word	0x00000260
        /*0308*/ 	.word	0x000000ff
        /*030c*/ 	.word	0x00031c20
        /*0310*/ 	.short	0x0100
        /*0312*/ 	.byte	0x08
	.zero		1


	//   ....[2]....
        /*0314*/ 	.word	0x00000350
        /*0318*/ 	.word	0x000000ff
        /*031c*/ 	.word	0x00031c30
        /*0320*/ 	.short	0x0100
        /*0322*/ 	.byte	0x08
	.zero		1


	//   ....[3]....
        /*0324*/ 	.word	0x00000360
        /*0328*/ 	.word	0x000000ff
        /*032c*/ 	.word	0x00031c40
        /*0330*/ 	.short	0x0100
        /*0332*/ 	.byte	0x08
	.zero		1


	//   ....[4]....
        /*0334*/ 	.word	0x00000370
        /*0338*/ 	.word	0x000000ff
        /*033c*/ 	.word	0x00031c38
        /*0340*/ 	.short	0x0100
        /*0342*/ 	.byte	0x08
	.zero		1


	//   ....[5]....
        /*0344*/ 	.word	0x00000380
        /*0348*/ 	.word	0x000000ff
        /*034c*/ 	.word	0x00031c48
        /*0350*/ 	.short	0x0100
        /*0352*/ 	.byte	0x08
	.zero		1


	//   ....[6]....
        /*0354*/ 	.word	0x000004b0
        /*0358*/ 	.word	0x000000ff
        /*035c*/ 	.word	0x00031c50
        /*0360*/ 	.short	0x0100
        /*0362*/ 	.byte	0x08
	.zero		1


	//   ....[7]....
        /*0364*/ 	.word	0x000004c0
        /*0368*/ 	.word	0x000000ff
        /*036c*/ 	.word	0x00031c60
        /*0370*/ 	.short	0x0100
        /*0372*/ 	.byte	0x08
	.zero		1


	//   ....[8]....
        /*0374*/ 	.word	0x000004d0
        /*0378*/ 	.word	0x000000ff
        /*037c*/ 	.word	0x00031c58
        /*0380*/ 	.short	0x0100
        /*0382*/ 	.byte	0x08
	.zero		1


	//   ....[9]....
        /*0384*/ 	.word	0x000004e0
        /*0388*/ 	.word	0x000000ff
        /*038c*/ 	.word	0x00031c68
        /*0390*/ 	.short	0x0100
        /*0392*/ 	.byte	0x08
	.zero		1


	//   ....[10]....
        /*0394*/ 	.word	0x000005d0
        /*0398*/ 	.word	0x000000ff
        /*039c*/ 	.word	0x00031c70
        /*03a0*/ 	.short	0x0100
        /*03a2*/ 	.byte	0x06
	.zero		1


	//   ....[11]....
        /*03a4*/ 	.word	0x000005e0
        /*03a8*/ 	.word	0x000000ff
        /*03ac*/ 	.word	0x00031c80
        /*03b0*/ 	.short	0x0100
        /*03b2*/ 	.byte	0x06
	.zero		1


	//   ....[12]....
        /*03b4*/ 	.word	0x000005f0
        /*03b8*/ 	.word	0x000000ff
        /*03bc*/ 	.word	0x00031c78
        /*03c0*/ 	.short	0x0100
        /*03c2*/ 	.byte	0x06
	.zero		1


	//   ....[13]....
        /*03c4*/ 	.word	0x00000600
        /*03c8*/ 	.word	0x000000ff
        /*03cc*/ 	.word	0x00031c88
        /*03d0*/ 	.short	0x0100
        /*03d2*/ 	.byte	0x06
	.zero		1


	//   ....[14]....
        /*03d4*/ 	.word	0x00000730
        /*03d8*/ 	.word	0x000000ff
        /*03dc*/ 	.word	0x00031c90
        /*03e0*/ 	.short	0x0100
        /*03e2*/ 	.byte	0x08
	.zero		1


	//   ....[15]....
        /*03e4*/ 	.word	0x00000740
        /*03e8*/ 	.word	0x000000ff
        /*03ec*/ 	.word	0x00031ca0
        /*03f0*/ 	.short	0x0100
        /*03f2*/ 	.byte	0x08
	.zero		1


	//   ....[16]....
        /*03f4*/ 	.word	0x00000750
        /*03f8*/ 	.word	0x000000ff
        /*03fc*/ 	.word	0x00031c98
        /*0400*/ 	.short	0x0100
        /*0402*/ 	.byte	0x08
	.zero		1


	//   ....[17]....
        /*0404*/ 	.word	0x00000760
        /*0408*/ 	.word	0x000000ff
        /*040c*/ 	.word	0x00031ca8
        /*0410*/ 	.short	0x0100
        /*0412*/ 	.byte	0x08
	.zero		1


	//   ....[18]....
        /*0414*/ 	.word	0x00000890
        /*0418*/ 	.word	0x000000ff
        /*041c*/ 	.word	0x00031cb0
        /*0420*/ 	.short	0x0100
        /*0422*/ 	.byte	0x08
	.zero		1


	//   ....[19]....
        /*0424*/ 	.word	0x000008a0
        /*0428*/ 	.word	0x000000ff
        /*042c*/ 	.word	0x00031cc0
        /*0430*/ 	.short	0x0100
        /*0432*/ 	.byte	0x08
	.zero		1


	//   ....[20]....
        /*0434*/ 	.word	0x000008b0
        /*0438*/ 	.word	0x000000ff
        /*043c*/ 	.word	0x00031cb8
        /*0440*/ 	.short	0x0100
        /*0442*/ 	.byte	0x08
	.zero		1


	//   ....[21]....
        /*0444*/ 	.word	0x000008c0
        /*0448*/ 	.word	0x000000ff
        /*044c*/ 	.word	0x00031cc8
        /*0450*/ 	.short	0x0100
        /*0452*/ 	.byte	0x08
	.zero		1


	//   ....[22]....
        /*0454*/ 	.word	0x000012a0
        /*0458*/ 	.word	0x000000ff
        /*045c*/ 	.word	0x00031c00
        /*0460*/ 	.short	0x010a
        /*0462*/ 	.byte	0x25
	.zero		1


	//   ....[23]....
        /*0464*/ 	.word	0x00001310
        /*0468*/ 	.word	0x00000004
        /*046c*/ 	.word	0x00031c30
        /*0470*/ 	.short	0x010a
        /*0472*/ 	.byte	0x3f
	.zero		1


	//   ....[24]....
        /*0474*/ 	.word	0x00001380
        /*0478*/ 	.word	0x00000004
        /*047c*/ 	.word	0x00031c30
        /*0480*/ 	.short	0x010a
        /*0482*/ 	.byte	0x3f
	.zero		1


	//   ....[25]....
        /*0484*/ 	.word	0x00003210
        /*0488*/ 	.word	0x00000004
        /*048c*/ 	.word	0x00000000
        /*0490*/ 	.short	0x0101
        /*0492*/ 	.byte	0x3f
	.zero		1


	//   ....[26]....
        /*0494*/ 	.word	0x00004b40
        /*0498*/ 	.word	0x000000ff
        /*049c*/ 	.word	0x00031c30
        /*04a0*/ 	.short	0x010a
        /*04a2*/ 	.byte	0x04
	.zero		1


	//   ....[27]....
        /*04a4*/ 	.word	0x00004b80
        /*04a8*/ 	.word	0x000000ff
        /*04ac*/ 	.word	0x00031c30
        /*04b0*/ 	.short	0x010a
        /*04b2*/ 	.byte	0x04
	.zero		1


	//   ....[28]....
        /*04b4*/ 	.word	0x00006200
        /*04b8*/ 	.word	0x000000ff
        /*04bc*/ 	.word	0x00031c50
        /*04c0*/ 	.short	0x010a
        /*04c2*/ 	.byte	0x04
	.zero		1


	//   ....[29]....
        /*04c4*/ 	.word	0x00006240
        /*04c8*/ 	.word	0x000000ff
        /*04cc*/ 	.word	0x00031c50
        /*04d0*/ 	.short	0x010a
        /*04d2*/ 	.byte	0x04
	.zero		1


	//   ....[30]....
        /*04d4*/ 	.word	0x00007490
        /*04d8*/ 	.word	0x0000000a
        /*04dc*/ 	.word	0x00000000
        /*04e0*/ 	.short	0x0101
        /*04e2*/ 	.byte	0x3f
	.zero		1


	//   ....[31]....
        /*04e4*/ 	.word	0x000075e0
        /*04e8*/ 	.word	0x00000008
        /*04ec*/ 	.word	0x00000000
        /*04f0*/ 	.short	0x0101
        /*04f2*/ 	.byte	0x3f
	.zero		1


	//   ....[32]....
        /*04f4*/ 	.word	0x000081c0
        /*04f8*/ 	.word	0x000000ff
        /*04fc*/ 	.word	0x00031c50
        /*0500*/ 	.short	0x010a
        /*0502*/ 	.byte	0x0c
	.zero		1


	//   ....[33]....
        /*0504*/ 	.word	0x00008200
        /*0508*/ 	.word	0x000000ff
        /*050c*/ 	.word	0x00031c50
        /*0510*/ 	.short	0x010a
        /*0512*/ 	.byte	0x0c
	.zero		1


	//   ....[34]....
        /*0514*/ 	.word	0x00008f40
        /*0518*/ 	.word	0x00000014
        /*051c*/ 	.word	0x00000000
        /*0520*/ 	.short	0x0101
        /*0522*/ 	.byte	0x3f
	.zero		1


	//   ....[35]....
        /*0524*/ 	.word	0x000098e0
        /*0528*/ 	.word	0x000000ff
        /*052c*/ 	.word	0x00000000
        /*0530*/ 	.short	0x0101
        /*0532*/ 	.byte	0x04
	.zero		1


	//   ....[36]....
        /*0534*/ 	.word	0x0000a6a0
        /*0538*/ 	.word	0x00000003
        /*053c*/ 	.word	0x00031c40
        /*0540*/ 	.short	0x010a
        /*0542*/ 	.byte	0x3f
	.zero		1


	//   ....[37]....
        /*0544*/ 	.word	0x0000b480
        /*0548*/ 	.word	0x000000ff
        /*054c*/ 	.word	0x00031c00
        /*0550*/ 	.short	0x0107
        /*0552*/ 	.byte	0x24
	.zero		1


	//   ....[38]....
        /*0554*/ 	.word	0x0000b4f0
        /*0558*/ 	.word	0x000000ff
        /*055c*/ 	.word	0x00031c00
        /*0560*/ 	.short	0x0101
        /*0562*/ 	.byte	0x24
	.zero		1


	//   ....[39]....
        /*0564*/ 	.word	0x0000b520
        /*0568*/ 	.word	0x000000ff
        /*056c*/ 	.word	0x00031c20
        /*0570*/ 	.short	0x010a
        /*0572*/ 	.byte	0x24
	.zero		1


	//   ....[40]....
        /*0574*/ 	.word	0x0000b810
        /*0578*/ 	.word	0x00000003
        /*057c*/ 	.word	0x00031c40
        /*0580*/ 	.short	0x010a
        /*0582*/ 	.byte	0x3f
	.zero		1


	//   ....[41]....
        /*0584*/ 	.word	0x0000bc90
        /*0588*/ 	.word	0x00000003
        /*058c*/ 	.word	0x00000060
        /*0590*/ 	.short	0x010a
        /*0592*/ 	.byte	0x3f
	.zero		1


	//   ....[42]....
        /*0594*/ 	.word	0x0000c380
        /*0598*/ 	.word	0x00000003
        /*059c*/ 	.word	0x00031c40
        /*05a0*/ 	.short	0x010a
        /*05a2*/ 	.byte	0x3f
	.zero		1


	//   ....[43]....
        /*05a4*/ 	.word	0x0000c800
        /*05a8*/ 	.word	0x0000000d
        /*05ac*/ 	.word	0x00000060
        /*05b0*/ 	.short	0x010a
        /*05b2*/ 	.byte	0x3f
	.zero		1


	//   ....[44]....
        /*05b4*/ 	.word	0x0000ce40
        /*05b8*/ 	.word	0x00000002
        /*05bc*/ 	.word	0x00031c40
        /*05c0*/ 	.short	0x010a
        /*05c2*/ 	.byte	0x3f
	.zero		1


	//   ....[45]....
        /*05c4*/ 	.word	0x0000d2d0
        /*05c8*/ 	.word	0x00000007
        /*05cc*/ 	.word	0x00000060
        /*05d0*/ 	.short	0x010a
        /*05d2*/ 	.byte	0x3f
	.zero		1


	//   ....[46]....
        /*05d4*/ 	.word	0x0000d7e0
        /*05d8*/ 	.word	0x00000003
        /*05dc*/ 	.word	0x00031c60
        /*05e0*/ 	.short	0x010a
        /*05e2*/ 	.byte	0x3f
	.zero		1


	//   ....[47]....
        /*05e4*/ 	.word	0x0000dd20
        /*05e8*/ 	.word	0x00000007
        /*05ec*/ 	.word	0x00031c20
        /*05f0*/ 	.short	0x010a
        /*05f2*/ 	.byte	0x3f
	.zero		1


	//   ....[48]....
        /*05f4*/ 	.word	0x0000dec0
        /*05f8*/ 	.word	0x00000005
        /*05fc*/ 	.word	0x00000000
        /*0600*/ 	.short	0x010a
        /*0602*/ 	.byte	0x3f
	.zero		1


	//   ....[49]....
        /*0604*/ 	.word	0x0000df30
        /*0608*/ 	.word	0x00000003
        /*060c*/ 	.word	0x00000000
        /*0610*/ 	.short	0x010a
        /*0612*/ 	.byte	0x3f
	.zero		1


	//   ....[50]....
        /*0614*/ 	.word	0x0000df90
        /*0618*/ 	.word	0x00000005
        /*061c*/ 	.word	0x00000000
        /*0620*/ 	.short	0x010a
        /*0622*/ 	.byte	0x3f
	.zero		1


	//   ....[51]....
        /*0624*/ 	.word	0x0000dfc0
        /*0628*/ 	.word	0x00000003
        /*062c*/ 	.word	0x00000000
        /*0630*/ 	.short	0x010a
        /*0632*/ 	.byte	0x3f
	.zero		1


	//   ....[52]....
        /*0634*/ 	.word	0x0000e030
        /*0638*/ 	.word	0x00000003
        /*063c*/ 	.word	0x00031c00
        /*0640*/ 	.short	0x010a
        /*0642*/ 	.byte	0x3f
	.zero		1


	//   ....[53]....
        /*0644*/ 	.word	0x0000e080
        /*0648*/ 	.word	0x00000004
        /*064c*/ 	.word	0x00031c30
        /*0650*/ 	.short	0x010a
        /*0652*/ 	.byte	0x3f
	.zero		1


	//   ....[54]....
        /*0654*/ 	.word	0x0000e0e0
        /*0658*/ 	.word	0x00000003
        /*065c*/ 	.word	0x00031c30
        /*0660*/ 	.short	0x010a
        /*0662*/ 	.byte	0x3f
	.zero		1


	//   ....[55]....
        /*0664*/ 	.word	0x0000e140
        /*0668*/ 	.word	0x00000003
        /*066c*/ 	.word	0x00031c50
        /*0670*/ 	.short	0x010a
        /*0672*/ 	.byte	0x3f
	.zero		1


	//   ....[56]....
        /*0674*/ 	.word	0x0000e1a0
        /*0678*/ 	.word	0x00000005
        /*067c*/ 	.word	0x00031c50
        /*0680*/ 	.short	0x010a
        /*0682*/ 	.byte	0x3f
	.zero		1


	//   ....[57]....
        /*0684*/ 	.word	0x0000e340
        /*0688*/ 	.word	0x00000003
        /*068c*/ 	.word	0x00031c40
        /*0690*/ 	.short	0x010a
        /*0692*/ 	.byte	0x3f
	.zero		1


	//   ....[58]....
        /*0694*/ 	.word	0x0000ebc0
        /*0698*/ 	.word	0x00000009
        /*069c*/ 	.word	0x00031c20
        /*06a0*/ 	.short	0x010a
        /*06a2*/ 	.byte	0x3f
	.zero		1


	//   ....[59]....
        /*06a4*/ 	.word	0x0000ec10
        /*06a8*/ 	.word	0x00000003
        /*06ac*/ 	.word	0x00031c40
        /*06b0*/ 	.short	0x010a
        /*06b2*/ 	.byte	0x3f
	.zero		1


	//   ....[60]....
        /*06b4*/ 	.word	0x0000ec60
        /*06b8*/ 	.word	0x00000003
        /*06bc*/ 	.word	0x00000060
        /*06c0*/ 	.short	0x010a
        /*06c2*/ 	.byte	0x3f
	.zero		1


	//   ....[61]....
        /*06c4*/ 	.word	0x0000ecb0
        /*06c8*/ 	.word	0x00000003
        /*06cc*/ 	.word	0x00031c40
        /*06d0*/ 	.short	0x010a
        /*06d2*/ 	.byte	0x3f
	.zero		1


	//   ....[62]....
        /*06d4*/ 	.word	0x0000ed00
        /*06d8*/ 	.word	0x0000000d
        /*06dc*/ 	.word	0x00000060
        /*06e0*/ 	.short	0x010a
        /*06e2*/ 	.byte	0x3f
	.zero		1


	//   ....[63]....
        /*06e4*/ 	.word	0x0000ed50
        /*06e8*/ 	.word	0x00000002
        /*06ec*/ 	.word	0x00031c40
        /*06f0*/ 	.short	0x010a
        /*06f2*/ 	.byte	0x3f
	.zero		1


	//   ....[64]....
        /*06f4*/ 	.word	0x0000eda0
        /*06f8*/ 	.word	0x00000007
        /*06fc*/ 	.word	0x00000060
        /*0700*/ 	.short	0x010a
        /*0702*/ 	.byte	0x3f
	.zero		1


	//   ....[65]....
        /*0704*/ 	.word	0x0000edf0
        /*0708*/ 	.word	0x00000003
        /*070c*/ 	.word	0x00031c60
        /*0710*/ 	.short	0x010a
        /*0712*/ 	.byte	0x3f
	.zero		1


	//   ....[66]....
        /*0714*/ 	.word	0x0000ee40
        /*0718*/ 	.word	0x00000007
        /*071c*/ 	.word	0x00031c20
        /*0720*/ 	.short	0x010a
        /*0722*/ 	.byte	0x3f
	.zero		1


	//   ....[67]....
        /*0724*/ 	.word	0x0000efe0
        /*0728*/ 	.word	0x00000005
        /*072c*/ 	.word	0x00000000
        /*0730*/ 	.short	0x010a
        /*0732*/ 	.byte	0x3f
	.zero		1


	//   ....[68]....
        /*0734*/ 	.word	0x0000f030
        /*0738*/ 	.word	0x00000003
        /*073c*/ 	.word	0x00000000
        /*0740*/ 	.short	0x010a
        /*0742*/ 	.byte	0x3f
	.zero		1


	//   ....[69]....
        /*0744*/ 	.word	0x0000f080
        /*0748*/ 	.word	0x00000005
        /*074c*/ 	.word	0x00000000
        /*0750*/ 	.short	0x010a
        /*0752*/ 	.byte	0x3f
	.zero		1


	//----- nvinfo : EIATTR_NUM_MBARRIERS
	.align		4
.L_1237:
        /*0754*/ 	.byte	0x03, 0x38
        /*0756*/ 	.short	0x0016


	//----- nvinfo : EIATTR_EXIT_INSTR_OFFSETS
	.align		4
        /*0758*/ 	.byte	0x04, 0x1c
        /*075a*/ 	.short	(.L_1239 - .L_1238)


	//   ....[0]....
.L_1238:
        /*075c*/ 	.word	0x00000a20


	//   ....[1]....
        /*0760*/ 	.word	0x00009ba0


	//   ....[2]....
        /*0764*/ 	.word	0x0000e010


	//----- nvinfo : EIATTR_MAX_THREADS
	.align		4
.L_1239:
        /*0768*/ 	.byte	0x04, 0x05
        /*076a*/ 	.short	(.L_1241 - .L_1240)
.L_1240:
        /*076c*/ 	.word	0x00000200
        /*0770*/ 	.word	0x00000001
        /*0774*/ 	.word	0x00000001


	//----- nvinfo : EIATTR_CRS_STACK_SIZE
	.align		4
.L_1241:
        /*0778*/ 	.byte	0x04, 0x1e
        /*077a*/ 	.short	(.L_1243 - .L_1242)
.L_1242:
        /*077c*/ 	.word	0x00000000


	//----- nvinfo : EIATTR_CBANK_PARAM_SIZE
	.align		4
.L_1243:
        /*0780*/ 	.byte	0x03, 0x19
        /*0782*/ 	.short	0x0a70


	//----- nvinfo : EIATTR_PARAM_CBANK
	.align		4
        /*0784*/ 	.byte	0x04, 0x0a
        /*0786*/ 	.short	(.L_1245 - .L_1244)
	.align		4
.L_1244:
        /*0788*/ 	.word	index@(.nv.constant0._ZN7cutlass13device_kernelIN5flash11enable_sm90INS1_16FlashAttnFwdSm90INS1_25CollectiveMainloopFwdSm90ILi2EN4cute5tupleIJNS5_1CILi1EEES8_S8_EEENS6_IJNS7_ILi192EEENS7_ILi144EEENS7_ILi96EEEEEELi96ENS_6half_tEfNS_4arch4Sm90ELb0ELb0ELb0ELb0ELb0ELb0ELb0ELb0ELb1ELb1ELb0ELb0EEENS1_21CollectiveEpilogueFwdINS6_IJSA_SC_SB_EEES9_SE_SG_Li384ELb0ELb1ELb0ELb0EEENS1_29StaticPersistentTileSchedulerILb0EEEEEEEEEvNT_6ParamsE)
        /*078c*/ 	.short	0x0210
        /*078e*/ 	.short	0x0a70


	//----- nvinfo : EIATTR_SW_WAR
	.align		4
.L_1245:
        /*0790*/ 	.byte	0x04, 0x36
        /*0792*/ 	.short	(.L_1247 - .L_1246)
.L_1246:
        /*0794*/ 	.word	0x00000008
.L_1247:


//--------------------- .nv.info._ZN7cutlass13device_kernelIN5flash11enable_sm90INS1_16FlashAttnFwdSm90INS1_25CollectiveMainloopFwdSm90ILi2EN4cute5tupleIJNS5_1CILi1EEES8_S8_EEENS6_IJNS7_ILi192EEENS7_ILi144EEENS7_ILi96EEEEEELi96ENS_6half_tEfNS_4arch4Sm90ELb0ELb0ELb0ELb1ELb0ELb0ELb0ELb0ELb1ELb1ELb0ELb0EEENS1_21CollectiveEpilogueFwdINS6_IJSA_SC_SB_EEES9_SE_SG_Li384ELb1ELb1ELb0ELb0EEENS1_36VarlenDynamicPersistentTileSchedulerILi192ELi144ELi384ELi128ELb0ELb1ELb1ELb0ELb1ELb1EEEEEEEEEvNT_6ParamsE --------------------------
	.section	.nv.info._ZN7cutlass13device_kernelIN5flash11enable_sm90INS1_16FlashAttnFwdSm90INS1_25CollectiveMainloopFwdSm90ILi2EN4cute5tupleIJNS5_1CILi1EEES8_S8_EEENS6_IJNS7_ILi192EEENS7_ILi144EEENS7_ILi96EEEEEELi96ENS_6half_tEfNS_4arch4Sm90ELb0ELb0ELb0ELb1ELb0ELb0ELb0ELb0ELb1ELb1ELb0ELb0EEENS1_21CollectiveEpilogueFwdINS6_IJSA_SC_SB_EEES9_SE_SG_Li384ELb1ELb1ELb0ELb0EEENS1_36VarlenDynamicPersistentTileSchedulerILi192ELi144ELi384ELi128ELb0ELb1ELb1ELb0ELb1ELb1EEEEEEEEEvNT_6ParamsE,"",@"SHT_CUDA_INFO"
	.sectionflags	@""
	.align	4


	//----- nvinfo : EIATTR_CUDA_API_VERSION
	.align		4
        /*0000*/ 	.byte	0x04, 0x37
        /*0002*/ 	.short	(.L_1249 - .L_1248)
.L_1248:
        /*0004*/ 	.word	0x00000082


	//----- nvinfo : EIATTR_KPARAM_INFO
	.align		4
.L_1249:
        /*0008*/ 	.byte	0x04, 0x17
        /*000a*/ 	.short	(.L_1251 - .L_1250)
.L_1250:
        /*000c*/ 	.word	0x00000000
        /*0010*/ 	.short	0x0000
        /*0012*/ 	.short	0x0070
        /*0014*/ 	.byte	0x00, 0xf0, 0x01, 0x2a


	//----- nvinfo : EIATTR_SPARSE_MMA_MASK
	.align		4
.L_1251:
        /*0018*/ 	.byte	0x03, 0x50
        /*001a*/ 	.short	0x0000


	//----- nvinfo : EIATTR_MAXREG_COUNT
	.align		4
        /*001c*/ 	.byte	0x03, 0x1b
        /*001e*/ 	.short	0x0080


	//----- nvinfo : EIATTR_NUM_BARRIERS
	.align		4
        /*0020*/ 	.byte	0x02, 0x4c
        /*0022*/ 	.byte	0x10
	.zero		1


	//----- nvinfo : EIATTR_EXTERNS
	.align		4
        /*0024*/ 	.byte	0x04, 0x0f
        /*0026*/ 	.short	(.L_1253 - .L_1252)


	//   ....[0]....
	.align		4
.L_1252:
        /*0028*/ 	.word	index@(__assertfail)


	//----- nvinfo : EIATTR_ANNOTATIONS
	.align		4
.L_1253:
        /*002c*/ 	.byte	0x04, 0x55
        /*002e*/ 	.short	(.L_1255 - .L_1254)


	//   ....[0]....
.L_1254:
        /* <DEDUP_REMOVED lines=23> */


	//----- nvinfo : EIATTR_MERCURY_ISA_VERSION
	.align		4
.L_1255:
        /*0190*/ 	.byte	0x03, 0x5f
        /*0192*/ 	.short	0x0101


	//----- nvinfo : EIATTR_UNUSED_LOAD_BYTE_OFFSET
	.align		4
        /*0194*/ 	.byte	0x04, 0x44
        /*0196*/ 	.short	(.L_1257 - .L_1256)


	//   ....[0]....
.L_1256:
        /*0198*/ 	.word	0x00000a40
        /*019c*/ 	.word	0x0000fff0


	//   ....[1]....
        /*01a0*/ 	.word	0x00009010
        /*01a4*/ 	.word	0x0000fff0


	//----- nvinfo : EIATTR_INT_WARP_WIDE_INSTR_OFFSETS
	.align		4
.L_1257:
        /*01a8*/ 	.byte	0x04, 0x31
        /*01aa*/ 	.short	(.L_1259 - .L_1258)


	//   ....[0]....
.L_1258:
        /*01ac*/ 	.word	0x00000120


	//   ....[1]....
        /*01b0*/ 	.word	0x000001c0


	//   ....[2]....
        /*01b4*/ 	.word	0x00000230


	//   ....[3]....
        /*01b8*/ 	.word	0x0000baa0


	//   ....[4]....
        /*01bc*/ 	.word	0x0000bb30


	//   ....[5]....
        /*01c0*/ 	.word	0x0000f5f0


	//   ....[6]....
        /*01c4*/ 	.word	0x0000f680


	//----- nvinfo : EIATTR_COOP_GROUP_MASK_REGIDS
	.align		4
.L_1259:
        /*01c8*/ 	.byte	0x04, 0x29
        /*01ca*/ 	.short	(.L_1261 - .L_1260)


	//   ....[0]....
.L_1260:
        /*01cc*/ 	.word	0xffffffff


	//   ....[1]....
        /*01d0*/ 	.word	0xffffffff


	//   ....[2]....
        /*01d4*/ 	.word	0xffffffff


	//   ....[3]....
        /*01d8*/ 	.word	0xffffffff


	//   ....[4]....
        /*01dc*/ 	.word	0xffffffff


	//   ....[5]....
        /*01e0*/ 	.word	0xffffffff


	//   ....[6]....
        /*01e4*/ 	.word	0xffffffff


	//   ....[7]....
        /*01e8*/ 	.word	0xffffffff


	//   ....[8]....
        /*01ec*/ 	.word	0xffffffff


	//   ....[9]....
        /*01f0*/ 	.word	0xffffffff


	//   ....[10]....
        /*01f4*/ 	.word	0xffffffff


	//   ....[11]....
        /*01f8*/ 	.word	0xffffffff


	//   ....[12]....
        /*01fc*/ 	.word	0xffffffff


	//   ....[13]....
        /*0200*/ 	.word	0xffffffff


	//   ....[14]....
        /*0204*/ 	.word	0xffffffff


	//   ....[15]....
        /*0208*/ 	.word	0xffffffff


	//   ....[16]....
        /*020c*/ 	.word	0xffffffff


	//   ....[17]....
        /*0210*/ 	.word	0xffffffff


	//   ....[18]....
        /*0214*/ 	.word	0xffffffff


	//   ....[19]....
        /*0218*/ 	.word	0xffffffff


	//   ....[20]....
        /*021c*/ 	.word	0xffffffff


	//   ....[21]....
        /*0220*/ 	.word	0xffffffff


	//   ....[22]....
        /*0224*/ 	.word	0xffffffff


	//   ....[23]....
        /*0228*/ 	.word	0xffffffff


	//   ....[24]....
        /*022c*/ 	.word	0xffffffff


	//   ....[25]....
        /*0230*/ 	.word	0xffffffff


	//   ....[26]....
        /*0234*/ 	.word	0xffffffff


	//   ....[27]....
        /*0238*/ 	.word	0xffffffff


	//   ....[28]....
        /*023c*/ 	.word	0xffffffff


	//   ....[29]....
        /*0240*/ 	.word	0xffffffff


	//   ....[30]....
        /*0244*/ 	.word	0xffffffff


	//   ....[31]....
        /*0248*/ 	.word	0xffffffff


	//   ....[32]....
        /*024c*/ 	.word	0xffffffff


	//   ....[33]....
        /*0250*/ 	.word	0xffffffff


	//   ....[34]....
        /*0254*/ 	.word	0xffffffff


	//   ....[35]....
        /*0258*/ 	.word	0xffffffff


	//   ....[36]....
        /*025c*/ 	.word	0xffffffff


	//   ....[37]....
        /*0260*/ 	.word	0xffffffff


	//   ....[38]....
        /*0264*/ 	.word	0xffffffff


	//   ....[39]....
        /*0268*/ 	.word	0xffffffff


	//   ....[40]....
        /*026c*/ 	.word	0xffffffff


	//   ....[41]....
        /*0270*/ 	.word	0xffffffff


	//   ....[42]....
        /*0274*/ 	.word	0xffffffff


	//   ....[43]....
        /*0278*/ 	.word	0xffffffff


	//   ....[44]....
        /*027c*/ 	.word	0xffffffff


	//   ....[45]....
        /*0280*/ 	.word	0xffffffff


	//   ....[46]....
        /*0284*/ 	.word	0xffffffff


	//   ....[47]....
        /*0288*/ 	.word	0xffffffff


	//   ....[48]....
        /*028c*/ 	.word	0xffffffff


	//   ....[49]....
        /*0290*/ 	.word	0xffffffff


	//   ....[50]....
        /*0294*/ 	.word	0xffffffff


	//   ....[51]....
        /*0298*/ 	.word	0xffffffff


	//   ....[52]....
        /*029c*/ 	.word	0xffffffff


	//   ....[53]....
        /*02a0*/ 	.word	0xffffffff


	//   ....[54]....
        /*02a4*/ 	.word	0xffffffff


	//   ....[55]....
        /*02a8*/ 	.word	0xffffffff


	//   ....[56]....
        /*02ac*/ 	.word	0xffffffff


	//   ....[57]....
        /*02b0*/ 	.word	0xffffffff


	//   ....[58]....
        /*02b4*/ 	.word	0xffffffff


	//   ....[59]....
        /*02b8*/ 	.word	0xffffffff


	//   ....[60]....
        /*02bc*/ 	.word	0xffffffff


	//   ....[61]....
        /*02c0*/ 	.word	0xffffffff


	//   ....[62]....
        /*02c4*/ 	.word	0xffffffff


	//   ....[63]....
        /*02c8*/ 	.word	0xffffffff


	//   ....[64]....
        /*02cc*/ 	.word	0xffffffff


	//   ....[65]....
        /*02d0*/ 	.word	0xffffffff


	//   ....[66]....
        /*02d4*/ 	.word	0xffffffff


	//   ....[67]....
        /*02d8*/ 	.word	0xffffffff


	//   ....[68]....
        /*02dc*/ 	.word	0xffffffff


	//   ....[69]....
        /*02e0*/ 	.word	0xffffffff


	//   ....[70]....
        /*02e4*/ 	.word	0xffffffff


	//   ....[71]....
        /*02e8*/ 	.word	0xffffffff


	//   ....[72]....
        /*02ec*/ 	.word	0xffffffff


	//   ....[73]....
        /*02f0*/ 	.word	0xffffffff


	//   ....[74]....
        /*02f4*/ 	.word	0xffffffff


	//   ....[75]....
        /*02f8*/ 	.word	0xffffffff


	//   ....[76]....
        /*02fc*/ 	.word	0xffffffff


	//   ....[77]....
        /*0300*/ 	.word	0xffffffff


	//   ....[78]....
        /*0304*/ 	.word	0xffffffff


	//   ....[79]....
        /*0308*/ 	.word	0xffffffff


	//   ....[80]....
        /*030c*/ 	.word	0xffffffff


	//   ....[81]....
        /*0310*/ 	.word	0x0500000f


	//   ....[82]....
        /*0314*/ 	.word	0x0500000f


	//   ....[83]....
        /*0318*/ 	.word	0x0500000f


	//   ....[84]....
        /*031c*/ 	.word	0x0500000f


	//   ....[85]....
        /*0320*/ 	.word	0x0500000f


	//   ....[86]....
        /*0324*/ 	.word	0x0500000f


	//   ....[87]....
        /*0328*/ 	.word	0x0500000f


	//   ....[88]....
        /*032c*/ 	.word	0x0500000f


	//   ....[89]....
        /*0330*/ 	.word	0x0500000f


	//   ....[90]....
        /*0334*/ 	.word	0x0500000f


	//   ....[91]....
        /*0338*/ 	.word	0x0500000f


	//   ....[92]....
        /*033c*/ 	.word	0x0500000f


	//   ....[93]....
        /*0340*/ 	.word	0x0500000f


	//   ....[94]....
        /*0344*/ 	.word	0x0500000f


	//   ....[95]....
        /*0348*/ 	.word	0x0500000f


	//   ....[96]....
        /*034c*/ 	.word	0x0500000f


	//   ....[97]....
        /*0350*/ 	.word	0x0500000f


	//   ....[98]....
        /*0354*/ 	.word	0x0500000f


	//   ....[99]....
        /*0358*/ 	.word	0x0500000f


	//   ....[100]....
        /*035c*/ 	.word	0x0500000f


	//   ....[101]....
        /*0360*/ 	.word	0x0500000f


	//   ....[102]....
        /*0364*/ 	.word	0x0500000f


	//   ....[103]....
        /*0368*/ 	.word	0x0500000f


	//   ....[104]....
        /*036c*/ 	.word	0x0500000f


	//   ....[105]....
        /*0370*/ 	.word	0x0500000f


	//   ....[106]....
        /*0374*/ 	.word	0x0500000f


	//   ....[107]....
        /*0378*/ 	.word	0x0500000f


	//   ....[108]....
        /*037c*/ 	.word	0x0500000f


	//   ....[109]....
        /*0380*/ 	.word	0x0500000f


	//   ....[110]....
        /*0384*/ 	.word	0x0500000f


	//   ....[111]....
        /*0388*/ 	.word	0x0500000f


	//----- nvinfo : EIATTR_COOP_GROUP_INSTR_OFFSETS
	.align		4
.L_1261:
        /*038c*/ 	.byte	0x04, 0x28
        /*038e*/ 	.short	(.L_1263 - .L_1262)


	//   ....[0]....
.L_1262:
        /*0390*/ 	.word	0x00000060


	//   ....[1]....
        /*0394*/ 	.word	0x00000130


	//   ....[2]....
        /*0398*/ 	.word	0x000001e0


	//   ....[3]....
        /*039c*/ 	.word	0x000003a0


	//   ....[4]....
        /*03a0*/ 	.word	0x00000500


	//   ....[5]....
        /*03a4*/ 	.word	0x00000620


	//   ....[6]....
        /*03a8*/ 	.word	0x00000780


	//   ....[7]....
        /*03ac*/ 	.word	0x00001390


	//   ....[8]....
        /*03b0*/ 	.word	0x00003600


	//   ....[9]....
        /*03b4*/ 	.word	0x00003710


	//   ....[10]....
        /*03b8*/ 	.word	0x00003a70


	//   ....[11]....
        /*03bc*/ 	.word	0x00003ba0


	//   ....[12]....
        /*03c0*/ 	.word	0x00004c90


	//   ....[13]....
        /*03c4*/ 	.word	0x00006c80


	//   ....[14]....
        /*03c8*/ 	.word	0x00006d20


	//   ....[15]....
        /*03cc*/ 	.word	0x00006d40


	//   ....[16]....
        /*03d0*/ 	.word	0x00006dd0


	//   ....[17]....
        /*03d4*/ 	.word	0x00008570


	//   ....[18]....
        /*03d8*/ 	.word	0x00008670


	//   ....[19]....
        /*03dc*/ 	.word	0x000086d0


	//   ....[20]....
        /*03e0*/ 	.word	0x000087f0


	//   ....[21]....
        /*03e4*/ 	.word	0x00008800


	//   ....[22]....
        /*03e8*/ 	.word	0x00009950


	//   ....[23]....
        /*03ec*/ 	.word	0x00009990


	//   ....[24]....
        /*03f0*/ 	.word	0x000099d0


	//   ....[25]....
        /*03f4*/ 	.word	0x00009a00


	//   ....[26]....
        /*03f8*/ 	.word	0x00009e50


	//   ....[27]....
        /*03fc*/ 	.word	0x00009e80


	//   ....[28]....
        /*0400*/ 	.word	0x00009f80


	//   ....[29]....
        /*0404*/ 	.word	0x00009fa0


	//   ....[30]....
        /*0408*/ 	.word	0x0000a7f0


	//   ....[31]....
        /*040c*/ 	.word	0x0000a800


	//   ....[32]....
        /*0410*/ 	.word	0x0000a900


	//   ....[33]....
        /*0414*/ 	.word	0x0000a920


	//   ....[34]....
        /*0418*/ 	.word	0x0000aa90


	//   ....[35]....
        /*041c*/ 	.word	0x0000ac60


	//   ....[36]....
        /*0420*/ 	.word	0x0000ac90


	//   ....[37]....
        /*0424*/ 	.word	0x0000acc0


	//   ....[38]....
        /*0428*/ 	.word	0x0000acf0


	//   ....[39]....
        /*042c*/ 	.word	0x0000ad20


	//   ....[40]....
        /*0430*/ 	.word	0x0000ad50


	//   ....[41]....
        /*0434*/ 	.word	0x0000aec0


	//   ....[42]....
        /*0438*/ 	.word	0x0000aef0


	//   ....[43]....
        /*043c*/ 	.word	0x0000af20


	//   ....[44]....
        /*0440*/ 	.word	0x0000af50


	//   ....[45]....
        /*0444*/ 	.word	0x0000af80


	//   ....[46]....
        /*0448*/ 	.word	0x0000afb0


	//   ....[47]....
        /*044c*/ 	.word	0x0000b040


	//   ....[48]....
        /*0450*/ 	.word	0x0000b070


	//   ....[49]....
        /*0454*/ 	.word	0x0000b0f0


	//   ....[50]....
        /*0458*/ 	.word	0x0000c060


	//   ....[51]....
        /*045c*/ 	.word	0x0000cd40


	//   ....[52]....
        /*0460*/ 	.word	0x0000cd60


	//   ....[53]....
        /*0464*/ 	.word	0x0000ce20


	//   ....[54]....
        /*0468*/ 	.word	0x0000ce40


	//   ....[55]....
        /*046c*/ 	.word	0x0000cee0


	//   ....[56]....
        /*0470*/ 	.word	0x0000cf00


	//   ....[57]....
        /*0474*/ 	.word	0x0000cf10


	//   ....[58]....
        /*0478*/ 	.word	0x0000cfa0


	//   ....[59]....
        /*047c*/ 	.word	0x0000cff0


	//   ....[60]....
        /*0480*/ 	.word	0x0000d000


	//   ....[61]....
        /*0484*/ 	.word	0x0000d030


	//   ....[62]....
        /*0488*/ 	.word	0x0000d0e0


	//   ....[63]....
        /*048c*/ 	.word	0x0000fd00


	//   ....[64]....
        /*0490*/ 	.word	0x0000fd30


	//   ....[65]....
        /*0494*/ 	.word	0x0000fd70


	//   ....[66]....
        /*0498*/ 	.word	0x0000fda0


	//   ....[67]....
        /*049c*/ 	.word	0x0000fdd0


	//   ....[68]....
        /*04a0*/ 	.word	0x0000fe00


	//   ....[69]....
        /*04a4*/ 	.word	0x0000fe30


	//   ....[70]....
        /*04a8*/ 	.word	0x0000fe60


	//   ....[71]....
        /*04ac*/ 	.word	0x0000ffe0


	//   ....[72]....
        /*04b0*/ 	.word	0x00010010


	//   ....[73]....
        /*04b4*/ 	.word	0x00010040


	//   ....[74]....
        /*04b8*/ 	.word	0x00010070


	//   ....[75]....
        /*04bc*/ 	.word	0x000100a0


	//   ....[76]....
        /*04c0*/ 	.word	0x000100d0


	//   ....[77]....
        /*04c4*/ 	.word	0x00010190


	//   ....[78]....
        /*04c8*/ 	.word	0x000101b0


	//   ....[79]....
        /*04cc*/ 	.word	0x00010220


	//   ....[80]....
        /*04d0*/ 	.word	0x00010690


	//   ....[81]....
        /*04d4*/ 	.word	0x00010b70


	//   ....[82]....
        /*04d8*/ 	.word	0x00010d20


	//   ....[83]....
        /*04dc*/ 	.word	0x00010d70


	//   ....[84]....
        /*04e0*/ 	.word	0x00010dd0


	//   ....[85]....
        /*04e4*/ 	.word	0x00010ee0


	//   ....[86]....
        /*04e8*/ 	.word	0x00010f40


	//   ....[87]....
        /*04ec*/ 	.word	0x00011060


	//   ....[88]....
        /*04f0*/ 	.word	0x000110c0


	//   ....[89]....
        /*04f4*/ 	.word	0x00011170


	//   ....[90]....
        /*04f8*/ 	.word	0x00011240


	//   ....[91]....
        /*04fc*/ 	.word	0x00011310


	//   ....[92]....
        /*0500*/ 	.word	0x00011390


	//   ....[93]....
        /*0504*/ 	.word	0x00011480


	//   ....[94]....
        /*0508*/ 	.word	0x000117a0


	//   ....[95]....
        /*050c*/ 	.word	0x00011840


	//   ....[96]....
        /*0510*/ 	.word	0x00011960


	//   ....[97]....
        /*0514*/ 	.word	0x000119d0


	//   ....[98]....
        /*0518*/ 	.word	0x00011a40


	//   ....[99]....
        /*051c*/ 	.word	0x00011ab0


	//   ....[100]....
        /*0520*/ 	.word	0x00011b20


	//   ....[101]....
        /*0524*/ 	.word	0x00011ba0


	//   ....[102]....
        /*0528*/ 	.word	0x00011c30


	//   ....[103]....
        /*052c*/ 	.word	0x00011cc0


	//   ....[104]....
        /*0530*/ 	.word	0x00011d30


	//   ....[105]....
        /*0534*/ 	.word	0x00011da0


	//   ....[106]....
        /*0538*/ 	.word	0x00011e10


	//   ....[107]....
        /*053c*/ 	.word	0x00011e90


	//   ....[108]....
        /*0540*/ 	.word	0x00011f00


	//   ....[109]....
        /*0544*/ 	.word	0x00011fa0


	//   ....[110]....
        /*0548*/ 	.word	0x00012030


	//   ....[111]....
        /*054c*/ 	.word	0x00012150


	//----- nvinfo : EIATTR_REG_RECONFIG
	.align		4
.L_1263:
        /*0550*/ 	.byte	0x01, 0x54
	.zero		2


	//----- nvinfo : EIATTR_SYSCALL_OFFSETS
	.align		4
        /*0554*/ 	.byte	0x04, 0x46
        /*0556*/ 	.short	(.L_1265 - .L_1264)


	//   ....[0]....
.L_1264:
        /*0558*/ 	.word	0x00001540


	//   ....[1]....
        /*055c*/ 	.word	0x0000bc90


	//   ....[2]....
        /*0560*/ 	.word	0x0000bde0


	//   ....[3]....
        /*0564*/ 	.word	0x0000bee0


	//   ....[4]....
        /*0568*/ 	.word	0x0000c7c0


	//----- nvinfo : EIATTR_MBARRIER_INSTR_OFFSETS
	.align		4
.L_1265:
        /*056c*/ 	.byte	0x04, 0x39
        /*056e*/ 	.short	(.L_1267 - .L_1266)


	//   ....[0]....
.L_1266:
        /*0570*/ 	.word	0x00000250
        /*0574*/ 	.word	0x000000ff
        /*0578*/ 	.word	0x00031c00
        /*057c*/ 	.short	0x0100
        /*057e*/ 	.byte	0x08
	.zero		1


	//   ....[1]....
        /*0580*/ 	.word	0x00000260
        /*0584*/ 	.word	0x000000ff
        /*0588*/ 	.word	0x00031c20
        /*058c*/ 	.short	0x0100
        /*058e*/ 	.byte	0x08
	.zero		1


	//   ....[2]....
        /*0590*/ 	.word	0x00000350
        /*0594*/ 	.word	0x000000ff
        /*0598*/ 	.word	0x00031c30
        /*059c*/ 	.short	0x0100
        /*059e*/ 	.byte	0x08
	.zero		1


	//   ....[3]....
        /*05a0*/ 	.word	0x00000360
        /*05a4*/ 	.word	0x000000ff
        /*05a8*/ 	.word	0x00031c40
        /*05ac*/ 	.short	0x0100
        /*05ae*/ 	.byte	0x08
	.zero		1


	//   ....[4]....
        /*05b0*/ 	.word	0x00000370
        /*05b4*/ 	.word	0x000000ff
        /*05b8*/ 	.word	0x00031c38
        /*05bc*/ 	.short	0x0100
        /*05be*/ 	.byte	0x08
	.zero		1


	//   ....[5]....
        /*05c0*/ 	.word	0x00000380
        /*05c4*/ 	.word	0x000000ff
        /*05c8*/ 	.word	0x00031c48
        /*05cc*/ 	.short	0x0100
        /*05ce*/ 	.byte	0x08
	.zero		1


	//   ....[6]....
        /*05d0*/ 	.word	0x000004b0
        /*05d4*/ 	.word	0x000000ff
        /*05d8*/ 	.word	0x00031c50
        /*05dc*/ 	.short	0x0100
        /*05de*/ 	.byte	0x08
	.zero		1


	//   ....[7]....
        /*05e0*/ 	.word	0x000004c0
        /*05e4*/ 	.word	0x000000ff
        /*05e8*/ 	.word	0x00031c60
        /*05ec*/ 	.short	0x0100
        /*05ee*/ 	.byte	0x08
	.zero		1


	//   ....[8]....
        /*05f0*/ 	.word	0x000004d0
        /*05f4*/ 	.word	0x000000ff
        /*05f8*/ 	.word	0x00031c58
        /*05fc*/ 	.short	0x0100
        /*05fe*/ 	.byte	0x08
	.zero		1


	//   ....[9]....
        /*0600*/ 	.word	0x000004e0
        /*0604*/ 	.word	0x000000ff
        /*0608*/ 	.word	0x00031c68
        /*060c*/ 	.short	0x0100
        /*060e*/ 	.byte	0x08
	.zero		1


	//   ....[10]....
        /*0610*/ 	.word	0x000005d0
        /*0614*/ 	.word	0x000000ff
        /*0618*/ 	.word	0x00031c70
        /*061c*/ 	.short	0x0100
        /*061e*/ 	.byte	0x06
	.zero		1


	//   ....[11]....
        /*0620*/ 	.word	0x000005e0
        /*0624*/ 	.word	0x000000ff
        /*0628*/ 	.word	0x00031c80
        /*062c*/ 	.short	0x0100
        /*062e*/ 	.byte	0x06
	.zero		1


	//   ....[12]....
        /*0630*/ 	.word	0x000005f0
        /*0634*/ 	.word	0x000000ff
        /*0638*/ 	.word	0x00031c78
        /*063c*/ 	.short	0x0100
        /*063e*/ 	.byte	0x06
	.zero		1


	//   ....[13]....
        /*0640*/ 	.word	0x00000600
        /*0644*/ 	.word	0x000000ff
        /*0648*/ 	.word	0x00031c88
        /*064c*/ 	.short	0x0100
        /*064e*/ 	.byte	0x06
	.zero		1


	//   ....[14]....
        /*0650*/ 	.word	0x00000730
        /*0654*/ 	.word	0x000000ff
        /*0658*/ 	.word	0x00031c90
        /*065c*/ 	.short	0x0100
        /*065e*/ 	.byte	0x08
	.zero		1


	//   ....[15]....
        /*0660*/ 	.word	0x00000740
        /*0664*/ 	.word	0x000000ff
        /*0668*/ 	.word	0x00031ca0
        /*066c*/ 	.short	0x0100
        /*066e*/ 	.byte	0x08
	.zero		1


	//   ....[16]....
        /*0670*/ 	.word	0x00000750
        /*0674*/ 	.word	0x000000ff
        /*0678*/ 	.word	0x00031c98
        /*067c*/ 	.short	0x0100
        /*067e*/ 	.byte	0x08
	.zero		1


	//   ....[17]....
        /*0680*/ 	.word	0x00000760
        /*0684*/ 	.word	0x000000ff
        /*0688*/ 	.word	0x00031ca8
        /*068c*/ 	.short	0x0100
        /*068e*/ 	.byte	0x08
	.zero		1


	//   ....[18]....
        /*0690*/ 	.word	0x00000890
        /*0694*/ 	.word	0x000000ff
        /*0698*/ 	.word	0x00031cb0
        /*069c*/ 	.short	0x0100
        /*069e*/ 	.byte	0x08
	.zero		1


	//   ....[19]....
        /*06a0*/ 	.word	0x000008a0
        /*06a4*/ 	.word	0x000000ff
        /*06a8*/ 	.word	0x00031cc0
        /*06ac*/ 	.short	0x0100
        /*06ae*/ 	.byte	0x08
	.zero		1


	//   ....[20]....
        /*06b0*/ 	.word	0x000008b0
        /*06b4*/ 	.word	0x000000ff
        /*06b8*/ 	.word	0x00031cb8
        /*06bc*/ 	.short	0x0100
        /*06be*/ 	.byte	0x08
	.zero		1


	//   ....[21]....
        /*06c0*/ 	.word	0x000008c0
        /*06c4*/ 	.word	0x000000ff
        /*06c8*/ 	.word	0x00031cc8
        /*06cc*/ 	.short	0x0100
        /*06ce*/ 	.byte	0x08
	.zero		1


	//   ....[22]....
        /*06d0*/ 	.word	0x000015a0
        /*06d4*/ 	.word	0x000000ff
        /*06d8*/ 	.word	0x00031c00
        /*06dc*/ 	.short	0x010a
        /*06de*/ 	.byte	0x24
	.zero		1


	//   ....[23]....
        /*06e0*/ 	.word	0x00001610
        /*06e4*/ 	.word	0x00000004
        /*06e8*/ 	.word	0x00031c30
        /*06ec*/ 	.short	0x010a
        /*06ee*/ 	.byte	0x3f
	.zero		1


	//   ....[24]....
        /*06f0*/ 	.word	0x00001680
        /*06f4*/ 	.word	0x00000004
        /*06f8*/ 	.word	0x00031c30
        /*06fc*/ 	.short	0x010a
        /*06fe*/ 	.byte	0x3f
	.zero		1


	//   ....[25]....
        /*0700*/ 	.word	0x000036f0
        /*0704*/ 	.word	0x00000004
        /*0708*/ 	.word	0x00000000
        /*070c*/ 	.short	0x0101
        /*070e*/ 	.byte	0x3f
	.zero		1


	//   ....[26]....
        /*0710*/ 	.word	0x00004f30
        /*0714*/ 	.word	0x000000ff
        /*0718*/ 	.word	0x00031c30
        /*071c*/ 	.short	0x010a
        /*071e*/ 	.byte	0x06
	.zero		1


	//   ....[27]....
        /*0720*/ 	.word	0x00004f70
        /*0724*/ 	.word	0x000000ff
        /*0728*/ 	.word	0x00031c30
        /*072c*/ 	.short	0x010a
        /*072e*/ 	.byte	0x06
	.zero		1


	//   ....[28]....
        /*0730*/ 	.word	0x00006620
        /*0734*/ 	.word	0x000000ff
        /*0738*/ 	.word	0x00031c50
        /*073c*/ 	.short	0x010a
        /*073e*/ 	.byte	0x06
	.zero		1


	//   ....[29]....
        /*0740*/ 	.word	0x00006660
        /*0744*/ 	.word	0x000000ff
        /*0748*/ 	.word	0x00031c50
        /*074c*/ 	.short	0x010a
        /*074e*/ 	.byte	0x06
	.zero		1


	//   ....[30]....
        /*0750*/ 	.word	0x000076f0
        /*0754*/ 	.word	0x0000000c
        /*0758*/ 	.word	0x00000000
        /*075c*/ 	.short	0x0101
        /*075e*/ 	.byte	0x3f
	.zero		1


	//   ....[31]....
        /*0760*/ 	.word	0x00007770
        /*0764*/ 	.word	0x00000014
        /*0768*/ 	.word	0x00000000
        /*076c*/ 	.short	0x0101
        /*076e*/ 	.byte	0x3f
	.zero		1


	//   ....[32]....
        /*0770*/ 	.word	0x000085e0
        /*0774*/ 	.word	0x000000ff
        /*0778*/ 	.word	0x00031c50
        /*077c*/ 	.short	0x010a
        /*077e*/ 	.byte	0x09
	.zero		1


	//   ....[33]....
        /*0780*/ 	.word	0x00008620
        /*0784*/ 	.word	0x000000ff
        /*0788*/ 	.word	0x00031c50
        /*078c*/ 	.short	0x010a
        /*078e*/ 	.byte	0x09
	.zero		1


	//   ....[34]....
        /*0790*/ 	.word	0x00008cb0
        /*0794*/ 	.word	0x00000005
        /*0798*/ 	.word	0x00000000
        /*079c*/ 	.short	0x0101
        /*079e*/ 	.byte	0x3f
	.zero		1


	//   ....[35]....
        /*07a0*/ 	.word	0x00009e60
        /*07a4*/ 	.word	0x000000ff
        /*07a8*/ 	.word	0x00000000
        /*07ac*/ 	.short	0x0101
        /*07ae*/ 	.byte	0x04
	.zero		1


	//   ....[36]....
        /*07b0*/ 	.word	0x0000c270
        /*07b4*/ 	.word	0x00000000
        /*07b8*/ 	.word	0x00031c40
        /*07bc*/ 	.short	0x010a
        /*07be*/ 	.byte	0x3f
	.zero		1


	//   ....[37]....
        /*07c0*/ 	.word	0x0000d1b0
        /*07c4*/ 	.word	0x00000016
        /*07c8*/ 	.word	0x00031c00
        /*07cc*/ 	.short	0x0107
        /*07ce*/ 	.byte	0x3f
	.zero		1


	//   ....[38]....
        /*07d0*/ 	.word	0x0000d2b0
        /*07d4*/ 	.word	0x00000016
        /*07d8*/ 	.word	0x00031c00
        /*07dc*/ 	.short	0x0101
        /*07de*/ 	.byte	0x3f
	.zero		1


	//   ....[39]....
        /*07e0*/ 	.word	0x0000d2d0
        /*07e4*/ 	.word	0x00000016
        /*07e8*/ 	.word	0x00031c20
        /*07ec*/ 	.short	0x010a
        /*07ee*/ 	.byte	0x3f
	.zero		1


	//   ....[40]....
        /*07f0*/ 	.word	0x0000d5f0
        /*07f4*/ 	.word	0x00000003
        /*07f8*/ 	.word	0x00031c40
        /*07fc*/ 	.short	0x010a
        /*07fe*/ 	.byte	0x3f
	.zero		1


	//   ....[41]....
        /*0800*/ 	.word	0x0000da70
        /*0804*/ 	.word	0x00000003
        /*0808*/ 	.word	0x00000060
        /*080c*/ 	.short	0x010a
        /*080e*/ 	.byte	0x3f
	.zero		1


	//   ....[42]....
        /*0810*/ 	.word	0x0000e1a0
        /*0814*/ 	.word	0x00000003
        /*0818*/ 	.word	0x00031c40
        /*081c*/ 	.short	0x010a
        /*081e*/ 	.byte	0x3f
	.zero		1


	//   ....[43]....
        /*0820*/ 	.word	0x0000e620
        /*0824*/ 	.word	0x0000000c
        /*0828*/ 	.word	0x00000060
        /*082c*/ 	.short	0x010a
        /*082e*/ 	.byte	0x3f
	.zero		1


	//   ....[44]....
        /*0830*/ 	.word	0x0000ec80
        /*0834*/ 	.word	0x00000002
        /*0838*/ 	.word	0x00031c40
        /*083c*/ 	.short	0x010a
        /*083e*/ 	.byte	0x3f
	.zero		1


	//   ....[45]....
        /*0840*/ 	.word	0x0000f110
        /*0844*/ 	.word	0x00000008
        /*0848*/ 	.word	0x00000060
        /*084c*/ 	.short	0x010a
        /*084e*/ 	.byte	0x3f
	.zero		1


	//   ....[46]....
        /*0850*/ 	.word	0x0000f720
        /*0854*/ 	.word	0x00000003
        /*0858*/ 	.word	0x00031c60
        /*085c*/ 	.short	0x010a
        /*085e*/ 	.byte	0x3f
	.zero		1


	//   ....[47]....
        /*0860*/ 	.word	0x00010610
        /*0864*/ 	.word	0x00000009
        /*0868*/ 	.word	0x00031c20
        /*086c*/ 	.short	0x010a
        /*086e*/ 	.byte	0x3f
	.zero		1


	//   ....[48]....
        /*0870*/ 	.word	0x000107b0
        /*0874*/ 	.word	0x00000005
        /*0878*/ 	.word	0x00000000
        /*087c*/ 	.short	0x010a
        /*087e*/ 	.byte	0x3f
	.zero		1


	//   ....[49]....
        /*0880*/ 	.word	0x00010820
        /*0884*/ 	.word	0x00000003
        /*0888*/ 	.word	0x00000000
        /*088c*/ 	.short	0x010a
        /*088e*/ 	.byte	0x3f
	.zero		1


	//   ....[50]....
        /*0890*/ 	.word	0x00010880
        /*0894*/ 	.word	0x00000017
        /*0898*/ 	.word	0x00000000
        /*089c*/ 	.short	0x010a
        /*089e*/ 	.byte	0x3f
	.zero		1


	//   ....[51]....
        /*08a0*/ 	.word	0x000108b0
        /*08a4*/ 	.word	0x00000007
        /*08a8*/ 	.word	0x00000000
        /*08ac*/ 	.short	0x010a
        /*08ae*/ 	.byte	0x3f
	.zero		1


	//   ....[52]....
        /*08b0*/ 	.word	0x00010920
        /*08b4*/ 	.word	0x00000003
        /*08b8*/ 	.word	0x00031c00
        /*08bc*/ 	.short	0x010a
        /*08be*/ 	.byte	0x3f
	.zero		1


	//   ....[53]....
        /*08c0*/ 	.word	0x00010970
        /*08c4*/ 	.word	0x00000004
        /*08c8*/ 	.word	0x00031c30
        /*08cc*/ 	.short	0x010a
        /*08ce*/ 	.byte	0x3f
	.zero		1


	//   ....[54]....
        /*08d0*/ 	.word	0x000109d0
        /*08d4*/ 	.word	0x00000003
        /*08d8*/ 	.word	0x00031c30
        /*08dc*/ 	.short	0x010a
        /*08de*/ 	.byte	0x3f
	.zero		1


	//   ....[55]....
        /*08e0*/ 	.word	0x00010a30
        /*08e4*/ 	.word	0x00000003
        /*08e8*/ 	.word	0x00031c50
        /*08ec*/ 	.short	0x010a
        /*08ee*/ 	.byte	0x3f
	.zero		1


	//   ....[56]....
        /*08f0*/ 	.word	0x00010a90
        /*08f4*/ 	.word	0x00000007
        /*08f8*/ 	.word	0x00031c50
        /*08fc*/ 	.short	0x010a
        /*08fe*/ 	.byte	0x3f
	.zero		1


	//   ....[57]....
        /*0900*/ 	.word	0x00010c30
        /*0904*/ 	.word	0x00000000
        /*0908*/ 	.word	0x00031c40
        /*090c*/ 	.short	0x010a
        /*090e*/ 	.byte	0x3f
	.zero		1


	//   ....[58]....
        /*0910*/ 	.word	0x000114c0
        /*0914*/ 	.word	0x00000016
        /*0918*/ 	.word	0x00031c20
        /*091c*/ 	.short	0x010a
        /*091e*/ 	.byte	0x3f
	.zero		1


	//   ....[59]....
        /*0920*/ 	.word	0x00011510
        /*0924*/ 	.word	0x00000003
        /*0928*/ 	.word	0x00031c40
        /*092c*/ 	.short	0x010a
        /*092e*/ 	.byte	0x3f
	.zero		1


	//   ....[60]....
        /*0930*/ 	.word	0x00011560
        /*0934*/ 	.word	0x00000003
        /*0938*/ 	.word	0x00000060
        /*093c*/ 	.short	0x010a
        /*093e*/ 	.byte	0x3f
	.zero		1


	//   ....[61]....
        /*0940*/ 	.word	0x000115b0
        /*0944*/ 	.word	0x00000003
        /*0948*/ 	.word	0x00031c40
        /*094c*/ 	.short	0x010a
        /*094e*/ 	.byte	0x3f
	.zero		1


	//   ....[62]....
        /*0950*/ 	.word	0x00011600
        /*0954*/ 	.word	0x0000000c
        /*0958*/ 	.word	0x00000060
        /*095c*/ 	.short	0x010a
        /*095e*/ 	.byte	0x3f
	.zero		1


	//   ....[63]....
        /*0960*/ 	.word	0x00011650
        /*0964*/ 	.word	0x00000002
        /*0968*/ 	.word	0x00031c40
        /*096c*/ 	.short	0x010a
        /*096e*/ 	.byte	0x3f
	.zero		1


	//   ....[64]....
        /*0970*/ 	.word	0x000116a0
        /*0974*/ 	.word	0x00000008
        /*0978*/ 	.word	0x00000060
        /*097c*/ 	.short	0x010a
        /*097e*/ 	.byte	0x3f
	.zero		1


	//   ....[65]....
        /*0980*/ 	.word	0x000116f0
        /*0984*/ 	.word	0x00000003
        /*0988*/ 	.word	0x00031c60
        /*098c*/ 	.short	0x010a
        /*098e*/ 	.byte	0x3f
	.zero		1


	//   ....[66]....
        /*0990*/ 	.word	0x00012070
        /*0994*/ 	.word	0x00000009
        /*0998*/ 	.word	0x00031c20
        /*099c*/ 	.short	0x010a
        /*099e*/ 	.byte	0x3f
	.zero		1


	//   ....[67]....
        /*09a0*/ 	.word	0x00012210
        /*09a4*/ 	.word	0x00000005
        /*09a8*/ 	.word	0x00000000
        /*09ac*/ 	.short	0x010a
        /*09ae*/ 	.byte	0x3f
	.zero		1


	//   ....[68]....
        /*09b0*/ 	.word	0x00012260
        /*09b4*/ 	.word	0x00000003
        /*09b8*/ 	.word	0x00000000
        /*09bc*/ 	.short	0x010a
        /*09be*/ 	.byte	0x3f
	.zero		1


	//   ....[69]....
        /*09c0*/ 	.word	0x000122b0
        /*09c4*/ 	.word	0x00000017
        /*09c8*/ 	.word	0x00000000
        /*09cc*/ 	.short	0x010a
        /*09ce*/ 	.byte	0x3f
	.zero		1


	//----- nvinfo : EIATTR_NUM_MBARRIERS
	.align		4
.L_1267:
        /*09d0*/ 	.byte	0x03, 0x38
        /*09d2*/ 	.short	0x0016


	//----- nvinfo : EIATTR_EXIT_INSTR_OFFSETS
	.align		4
        /*09d4*/ 	.byte	0x04, 0x1c
        /*09d6*/ 	.short	(.L_1269 - .L_1268)


	//   ....[0]....
.L_1268:
        /*09d8*/ 	.word	0x00000a70


	//   ....[1]....
        /*09dc*/ 	.word	0x0000aa40


	//   ....[2]....
        /*09e0*/ 	.word	0x00010900


	//----- nvinfo : EIATTR_MAX_THREADS
	.align		4
.L_1269:
        /*09e4*/ 	.byte	0x04, 0x05
        /*09e6*/ 	.short	(.L_1271 - .L_1270)
.L_1270:
        /*09e8*/ 	.word	0x00000200
        /*09ec*/ 	.word	0x00000001
        /*09f0*/ 	.word	0x00000001


	//----- nvinfo : EIATTR_CRS_STACK_SIZE
	.align		4
.L_1271:
        /*09f4*/ 	.byte	0x04, 0x1e
        /*09f6*/ 	.short	(.L_1273 - .L_1272)
.L_1272:
        /*09f8*/ 	.word	0x00000000


	//----- nvinfo : EIATTR_CBANK_PARAM_SIZE
	.align		4
.L_1273:
        /*09fc*/ 	.byte	0x03, 0x19
        /*09fe*/ 	.short	0x0af0


	//----- nvinfo : EIATTR_PARAM_CBANK
	.align		4
        /*0a00*/ 	.byte	0x04, 0x0a
        /*0a02*/ 	.short	(.L_1275 - .L_1274)
	.align		4
.L_1274:
        /*0a04*/ 	.word	index@(.nv.constant0._ZN7cutlass13device_kernelIN5flash11enable_sm90INS1_16FlashAttnFwdSm90INS1_25CollectiveMainloopFwdSm90ILi2EN4cute5tupleIJNS5_1CILi1EEES8_S8_EEENS6_IJNS7_ILi192EEENS7_ILi144EEENS7_ILi96EEEEEELi96ENS_6half_tEfNS_4arch4Sm90ELb0ELb0ELb0ELb1ELb0ELb0ELb0ELb0ELb1ELb1ELb0ELb0EEENS1_21CollectiveEpilogueFwdINS6_IJSA_SC_SB_EEES9_SE_SG_Li384ELb1ELb1ELb0ELb0EEENS1_36VarlenDynamicPersistentTileSchedulerILi192ELi144ELi384ELi128ELb0ELb1ELb1ELb0ELb1ELb1EEEEEEEEEvNT_6ParamsE)
        /*0a08*/ 	.short	0x0210
        /*0a0a*/ 	.short	0x0af0


	//----- nvinfo : EIATTR_SW_WAR
	.align		4
.L_1275:
        /*0a0c*/ 	.byte	0x04, 0x36
        /*0a0e*/ 	.short	(.L_1277 - .L_1276)
.L_1276:
        /*0a10*/ 	.word	0x00000008
.L_1277:


//--------------------- .nv.info._ZN7cutlass13device_kernelIN5flash11enable_sm90INS1_16FlashAttnFwdSm90INS1_25CollectiveMainloopFwdSm90ILi2EN4cute5tupleIJNS5_1CILi1EEES8_S8_EEENS6_IJNS7_ILi192EEENS7_ILi144EEENS7_ILi96EEEEEELi96ENS_6half_tEfNS_4arch4Sm90ELb0ELb0ELb0ELb1ELb0ELb1ELb0ELb0ELb1ELb1ELb0ELb0EEENS1_21CollectiveEpilogueFwdINS6_IJSA_SC_SB_EEES9_SE_SG_Li384ELb1ELb1ELb0ELb0EEENS1_36VarlenDynamicPersistentTileSchedulerILi192ELi144ELi384ELi128ELb0ELb1ELb1ELb0ELb1ELb1EEEEEEEEEvNT_6ParamsE --------------------------
	.section	.nv.info._ZN7cutlass13device_kernelIN5flash11enable_sm90INS1_16FlashAttnFwdSm90INS1_25CollectiveMainloopFwdSm90ILi2EN4cute5tupleIJNS5_1CILi1EEES8_S8_EEENS6_IJNS7_ILi192EEENS7_ILi144EEENS7_ILi96EEEEEELi96ENS_6half_tEfNS_4arch4Sm90ELb0ELb0ELb0ELb1ELb0ELb1ELb0ELb0ELb1ELb1ELb0ELb0EEENS1_21CollectiveEpilogueFwdINS6_IJSA_SC_SB_EEES9_SE_SG_Li384ELb1ELb1ELb0ELb0EEENS1_36VarlenDynamicPersistentTileSchedulerILi192ELi144ELi384ELi128ELb0ELb1ELb1ELb0ELb1ELb1EEEEEEEEEvNT_6ParamsE,"",@"SHT_CUDA_INFO"
	.sectionflags	@""
	.align	4


	//----- nvinfo : EIATTR_CUDA_API_VERSION
	.align		4
        /*0000*/ 	.byte	0x04, 0x37
        /*0002*/ 	.short	(.L_1279 - .L_1278)
.L_1278:
        /*0004*/ 	.word	0x00000082


	//----- nvinfo : EIATTR_KPARAM_INFO
	.align		4
.L_1279:
        /*0008*/ 	.byte	0x04, 0x17
        /*000a*/ 	.short	(.L_1281 - .L_1280)
.L_1280:
        /*000c*/ 	.word	0x00000000
        /*0010*/ 	.short	0x0000
        /*0012*/ 	.short	0x0070
        /*0014*/ 	.byte	0x00, 0xf0, 0x01, 0x2a


	//----- nvinfo : EIATTR_SPARSE_MMA_MASK
	.align		4
.L_1281:
        /*0018*/ 	.byte	0x03, 0x50
        /*001a*/ 	.short	0x0000


	//----- nvinfo : EIATTR_MAXREG_COUNT
	.align		4
        /*001c*/ 	.byte	0x03, 0x1b
        /*001e*/ 	.short	0x0080


	//----- nvinfo : EIATTR_NUM_BARRIERS
	.align		4
        /*0020*/ 	.byte	0x02, 0x4c
        /*0022*/ 	.byte	0x10
	.zero		1


	//----- nvinfo : EIATTR_EXTERNS
	.align		4
        /*0024*/ 	.byte	0x04, 0x0f
        /*0026*/ 	.short	(.L_1283 - .L_1282)


	//   ....[0]....
	.align		4
.L_1282:
        /*0028*/ 	.word	index@(__assertfail)


	//----- nvinfo : EIATTR_ANNOTATIONS
	.align		4
.L_1283:
        /*002c*/ 	.byte	0x04, 0x55
        /*002e*/ 	.short	(.L_1285 - .L_1284)


	//   ....[0]....
.L_1284:
        /* <DEDUP_REMOVED lines=131> */


	//----- nvinfo : EIATTR_MERCURY_ISA_VERSION
	.align		4
.L_1285:
        /*0850*/ 	.byte	0x03, 0x5f
        /*0852*/ 	.short	0x0101


	//----- nvinfo : EIATTR_UNUSED_LOAD_BYTE_OFFSET
	.align		4
        /*0854*/ 	.byte	0x04, 0x44
        /*0856*/ 	.short	(.L_1287 - .L_1286)


	//   ....[0]....
.L_1286:
        /*0858*/ 	.word	0x00000ad0
        /*085c*/ 	.word	0x0000fff0


	//   ....[1]....
        /*0860*/ 	.word	0x00014650
        /*0864*/ 	.word	0x0000fff0


	//----- nvinfo : EIATTR_INT_WARP_WIDE_INSTR_OFFSETS
	.align		4
.L_1287:
        /*0868*/ 	.byte	0x04, 0x31
        /*086a*/ 	.short	(.L_1289 - .L_1288)


	//   ....[0]....
.L_1288:
        /*086c*/ 	.word	0x00000180


	//   ....[1]....
        /*0870*/ 	.word	0x00000220


	//   ....[2]....
        /*0874*/ 	.word	0x00000290


	//   ....[3]....
        /*0878*/ 	.word	0x00018990


	//   ....[4]....
        /*087c*/ 	.word	0x00018a20


	//   ....[5]....
        /*0880*/ 	.word	0x0001c590


	//   ....[6]....
        /*0884*/ 	.word	0x0001c620


	//----- nvinfo : EIATTR_COOP_GROUP_MASK_REGIDS
	.align		4
.L_1289:
        /*0888*/ 	.byte	0x04, 0x29
        /*088a*/ 	.short	(.L_1291 - .L_1290)


	//   ....[0]....
.L_1290:
        /*088c*/ 	.word	0xffffffff


	//   ....[1]....
        /*0890*/ 	.word	0xffffffff


	//   ....[2]....
        /*0894*/ 	.word	0xffffffff


	//   ....[3]....
        /*0898*/ 	.word	0xffffffff


	//   ....[4]....
        /*089c*/ 	.word	0xffffffff


	//   ....[5]....
        /*08a0*/ 	.word	0xffffffff


	//   ....[6]....
        /*08a4*/ 	.word	0xffffffff


	//   ....[7]....
        /*08a8*/ 	.word	0xffffffff


	//   ....[8]....
        /*08ac*/ 	.word	0xffffffff


	//   ....[9]....
        /*08b0*/ 	.word	0xffffffff


	//   ....[10]....
        /*08b4*/ 	.word	0xffffffff


	//   ....[11]....
        /*08b8*/ 	.word	0xffffffff


	//   ....[12]....
        /*08bc*/ 	.word	0xffffffff


	//   ....[13]....
        /*08c0*/ 	.word	0xffffffff


	//   ....[14]....
        /*08c4*/ 	.word	0xffffffff


	//   ....[15]....
        /*08c8*/ 	.word	0xffffffff


	//   ....[16]....
        /*08cc*/ 	.word	0xffffffff


	//   ....[17]....
        /*08d0*/ 	.word	0xffffffff


	//   ....[18]....
        /*08d4*/ 	.word	0xffffffff


	//   ....[19]....
        /*08d8*/ 	.word	0xffffffff


	//   ....[20]....
        /*08dc*/ 	.word	0xffffffff


	//   ....[21]....
        /*08e0*/ 	.word	0xffffffff


	//   ....[22]....
        /*08e4*/ 	.word	0xffffffff


	//   ....[23]....
        /*08e8*/ 	.word	0xffffffff


	//   ....[24]....
        /*08ec*/ 	.word	0xffffffff


	//   ....[25]....
        /*08f0*/ 	.word	0xffffffff


	//   ....[26]....
        /*08f4*/ 	.word	0xffffffff


	//   ....[27]....
        /*08f8*/ 	.word	0xffffffff


	//   ....[28]....
        /*08fc*/ 	.word	0xffffffff


	//   ....[29]....
        /*0900*/ 	.word	0xffffffff


	//   ....[30]....
        /*0904*/ 	.word	0xffffffff


	//   ....[31]....
        /*0908*/ 	.word	0xffffffff


	//   ....[32]....
        /*090c*/ 	.word	0xffffffff


	//   ....[33]....
        /*0910*/ 	.word	0xffffffff


	//   ....[34]....
        /*0914*/ 	.word	0xffffffff


	//   ....[35]....
        /*0918*/ 	.word	0xffffffff


	//   ....[36]....
        /*091c*/ 	.word	0xffffffff


	//   ....[37]....
        /*0920*/ 	.word	0xffffffff


	//   ....[38]....
        /*0924*/ 	.word	0xffffffff


	//   ....[39]....
        /*0928*/ 	.word	0xffffffff


	//   ....[40]....
        /*092c*/ 	.word	0xffffffff


	//   ....[41]....
        /*0930*/ 	.word	0xffffffff


	//   ....[42]....
        /*0934*/ 	.word	0xffffffff


	//   ....[43]....
        /*0938*/ 	.word	0xffffffff


	//   ....[44]....
        /*093c*/ 	.word	0xffffffff


	//   ....[45]....
        /*0940*/ 	.word	0xffffffff


	//   ....[46]....
        /*0944*/ 	.word	0xffffffff


	//   ....[47]....
        /*0948*/ 	.word	0xffffffff


	//   ....[48]....
        /*094c*/ 	.word	0xffffffff


	//   ....[49]....
        /*0950*/ 	.word	0xffffffff


	//   ....[50]....
        /*0954*/ 	.word	0xffffffff


	//   ....[51]....
        /*0958*/ 	.word	0xffffffff


	//   ....[52]....
        /*095c*/ 	.word	0xffffffff


	//   ....[53]....
        /*0960*/ 	.word	0xffffffff


	//   ....[54]....
        /*0964*/ 	.word	0xffffffff


	//   ....[55]....
        /*0968*/ 	.word	0xffffffff


	//   ....[56]....
        /*096c*/ 	.word	0xffffffff


	//   ....[57]....
        /*0970*/ 	.word	0xffffffff


	//   ....[58]....
        /*0974*/ 	.word	0xffffffff


	//   ....[59]....
        /*0978*/ 	.word	0xffffffff


	//   ....[60]....
        /*097c*/ 	.word	0xffffffff


	//   ....[61]....
        /*0980*/ 	.word	0xffffffff


	//   ....[62]....
        /*0984*/ 	.word	0xffffffff


	//   ....[63]....
        /*0988*/ 	.word	0xffffffff


	//   ....[64]....
        /*098c*/ 	.word	0xffffffff


	//   ....[65]....
        /*0990*/ 	.word	0xffffffff


	//   ....[66]....
        /*0994*/ 	.word	0xffffffff


	//   ....[67]....
        /*0998*/ 	.word	0xffffffff


	//   ....[68]....
        /*099c*/ 	.word	0xffffffff


	//   ....[69]....
        /*09a0*/ 	.word	0xffffffff


	//   ....[70]....
        /*09a4*/ 	.word	0xffffffff


	//   ....[71]....
        /*09a8*/ 	.word	0xffffffff


	//   ....[72]....
        /*09ac*/ 	.word	0xffffffff


	//   ....[73]....
        /*09b0*/ 	.word	0xffffffff


	//   ....[74]....
        /*09b4*/ 	.word	0xffffffff


	//   ....[75]....
        /*09b8*/ 	.word	0xffffffff


	//   ....[76]....
        /*09bc*/ 	.word	0xffffffff


	//   ....[77]....
        /*09c0*/ 	.word	0xffffffff


	//   ....[78]....
        /*09c4*/ 	.word	0xffffffff


	//   ....[79]....
        /*09c8*/ 	.word	0xffffffff


	//   ....[80]....
        /*09cc*/ 	.word	0xffffffff


	//   ....[81]....
        /*09d0*/ 	.word	0xffffffff


	//   ....[82]....
        /*09d4*/ 	.word	0xffffffff


	//   ....[83]....
        /*09d8*/ 	.word	0xffffffff


	//   ....[84]....
        /*09dc*/ 	.word	0xffffffff


	//   ....[85]....
        /*09e0*/ 	.word	0xffffffff


	//   ....[86]....
        /*09e4*/ 	.word	0xffffffff


	//   ....[87]....
        /*09e8*/ 	.word	0xffffffff


	//   ....[88]....
        /*09ec*/ 	.word	0xffffffff


	//   ....[89]....
        /*09f0*/ 	.word	0xffffffff


	//   ....[90]....
        /*09f4*/ 	.word	0x0500000f


	//   ....[91]....
        /*09f8*/ 	.word	0x0500000f


	//   ....[92]....
        /*09fc*/ 	.word	0x0500000f


	//   ....[93]....
        /*0a00*/ 	.word	0x0500000f


	//   ....[94]....
        /*0a04*/ 	.word	0x0500000f


	//   ....[95]....
        /*0a08*/ 	.word	0x0500000f


	//   ....[96]....
        /*0a0c*/ 	.word	0x0500000f


	//   ....[97]....
        /*0a10*/ 	.word	0x0500000f


	//   ....[98]....
        /*0a14*/ 	.word	0x0500000f


	//   ....[99]....
        /*0a18*/ 	.word	0x0500000f


	//   ....[100]....
        /*0a1c*/ 	.word	0x0500000f


	//   ....[101]....
        /*0a20*/ 	.word	0x0500000f


	//   ....[102]....
        /*0a24*/ 	.word	0x0500000f


	//   ....[103]....
        /*0a28*/ 	.word	0x0500000f


	//   ....[104]....
        /*0a2c*/ 	.word	0x0500000f


	//   ....[105]....
        /*0a30*/ 	.word	0x0500000f


	//   ....[106]....
        /*0a34*/ 	.word	0x0500000f


	//   ....[107]....
        /*0a38*/ 	.word	0x0500000f


	//   ....[108]....
        /*0a3c*/ 	.word	0x0500000f


	//   ....[109]....
        /*0a40*/ 	.word	0x0500000f


	//   ....[110]....
        /*0a44*/ 	.word	0x0500000f


	//   ....[111]....
        /*0a48*/ 	.word	0x0500000f


	//   ....[112]....
        /*0a4c*/ 	.word	0x0500000f


	//   ....[113]....
        /*0a50*/ 	.word	0x0500000f


	//   ....[114]....
        /*0a54*/ 	.word	0x0500000f


	//   ....[115]....
        /*0a58*/ 	.word	0x0500000f


	//   ....[116]....
        /*0a5c*/ 	.word	0x0500000f


	//   ....[117]....
        /*0a60*/ 	.word	0x0500000f


	//   ....[118]....
        /*0a64*/ 	.word	0x0500000f


	//   ....[119]....
        /*0a68*/ 	.word	0x0500000f


	//   ....[120]....
        /*0a6c*/ 	.word	0x0500000f


	//   ....[121]....
        /*0a70*/ 	.word	0x0500000f


	//   ....[122]....
        /*0a74*/ 	.word	0x0500000f


	//   ....[123]....
        /*0a78*/ 	.word	0x0500000f


	//   ....[124]....
        /*0a7c*/ 	.word	0x0500000f


	//   ....[125]....
        /*0a80*/ 	.word	0x0500000f


	//   ....[126]....
        /*0a84*/ 	.word	0x0500000f


	//   ....[127]....
        /*0a88*/ 	.word	0x0500000f


	//   ....[128]....
        /*0a8c*/ 	.word	0x0500000f


	//   ....[129]....
        /*0a90*/ 	.word	0x0500000f


	//   ....[130]....
        /*0a94*/ 	.word	0x0500000f


	//   ....[131]....
        /*0a98*/ 	.word	0x0500000f


	//   ....[132]....
        /*0a9c*/ 	.word	0x0500000f


	//   ....[133]....
        /*0aa0*/ 	.word	0x0500000f


	//   ....[134]....
        /*0aa4*/ 	.word	0x0500000f


	//----- nvinfo : EIATTR_COOP_GROUP_INSTR_OFFSETS
	.align		4
.L_1291:
        /*0aa8*/ 	.byte	0x04, 0x28
        /*0aaa*/ 	.short	(.L_1293 - .L_1292)


	//   ....[0]....
.L_1292:
        /*0aac*/ 	.word	0x00000060


	//   ....[1]....
        /*0ab0*/ 	.word	0x00000190


	//   ....[2]....
        /*0ab4*/ 	.word	0x00000240


	//   ....[3]....
        /*0ab8*/ 	.word	0x00000400


	//   ....[4]....
        /*0abc*/ 	.word	0x00000560


	//   ....[5]....
        /*0ac0*/ 	.word	0x00000680


	//   ....[6]....
        /*0ac4*/ 	.word	0x000007e0


	//   ....[7]....
        /*0ac8*/ 	.word	0x00006f90


	//   ....[8]....
        /*0acc*/ 	.word	0x00007560


	//   ....[9]....
        /*0ad0*/ 	.word	0x00007570


	//   ....[10]....
        /*0ad4*/ 	.word	0x00007580


	//   ....[11]....
        /*0ad8*/ 	.word	0x00007590


	//   ....[12]....
        /*0adc*/ 	.word	0x000090c0


	//   ....[13]....
        /*0ae0*/ 	.word	0x000090d0


	//   ....[14]....
        /*0ae4*/ 	.word	0x000090e0


	//   ....[15]....
        /*0ae8*/ 	.word	0x000090f0


	//   ....[16]....
        /*0aec*/ 	.word	0x0000d520


	//   ....[17]....
        /*0af0*/ 	.word	0x0000d540


	//   ....[18]....
        /*0af4*/ 	.word	0x0000d940


	//   ....[19]....
        /*0af8*/ 	.word	0x0000d960


	//   ....[20]....
        /*0afc*/ 	.word	0x0000ed40


	//   ....[21]....
        /*0b00*/ 	.word	0x00011980


	//   ....[22]....
        /*0b04*/ 	.word	0x000119a0


	//   ....[23]....
        /*0b08*/ 	.word	0x00011f30


	//   ....[24]....
        /*0b0c*/ 	.word	0x00011f50


	//   ....[25]....
        /*0b10*/ 	.word	0x00013830


	//   ....[26]....
        /*0b14*/ 	.word	0x00013f90


	//   ....[27]....
        /*0b18*/ 	.word	0x00013fc0


	//   ....[28]....
        /*0b1c*/ 	.word	0x00014000


	//   ....[29]....
        /*0b20*/ 	.word	0x00014010


	//   ....[30]....
        /*0b24*/ 	.word	0x00014fc0


	//   ....[31]....
        /*0b28*/ 	.word	0x00015000


	//   ....[32]....
        /*0b2c*/ 	.word	0x00015040


	//   ....[33]....
        /*0b30*/ 	.word	0x00015060


	//   ....[34]....
        /*0b34*/ 	.word	0x00015570


	//   ....[35]....
        /*0b38*/ 	.word	0x00015590


	//   ....[36]....
        /*0b3c*/ 	.word	0x00015690


	//   ....[37]....
        /*0b40*/ 	.word	0x000156b0


	//   ....[38]....
        /*0b44*/ 	.word	0x00015f00


	//   ....[39]....
        /*0b48*/ 	.word	0x00015f10


	//   ....[40]....
        /*0b4c*/ 	.word	0x00016070


	//   ....[41]....
        /*0b50*/ 	.word	0x00016080


	//   ....[42]....
        /*0b54*/ 	.word	0x00016220


	//   ....[43]....
        /*0b58*/ 	.word	0x00016410


	//   ....[44]....
        /*0b5c*/ 	.word	0x00016440


	//   ....[45]....
        /*0b60*/ 	.word	0x00016470


	//   ....[46]....
        /*0b64*/ 	.word	0x000164a0


	//   ....[47]....
        /*0b68*/ 	.word	0x000164d0


	//   ....[48]....
        /*0b6c*/ 	.word	0x00016500


	//   ....[49]....
        /*0b70*/ 	.word	0x00016670


	//   ....[50]....
        /*0b74*/ 	.word	0x000166a0


	//   ....[51]....
        /*0b78*/ 	.word	0x000166d0


	//   ....[52]....
        /*0b7c*/ 	.word	0x00016700


	//   ....[53]....
        /*0b80*/ 	.word	0x00016730


	//   ....[54]....
        /*0b84*/ 	.word	0x00016760


	//   ....[55]....
        /*0b88*/ 	.word	0x000167f0


	//   ....[56]....
        /*0b8c*/ 	.word	0x00016820


	//   ....[57]....
        /*0b90*/ 	.word	0x000168a0


	//   ....[58]....
        /*0b94*/ 	.word	0x00017510


	//   ....[59]....
        /*0b98*/ 	.word	0x00018f50


	//   ....[60]....
        /*0b9c*/ 	.word	0x00019c50


	//   ....[61]....
        /*0ba0*/ 	.word	0x00019c60


	//   ....[62]....
        /*0ba4*/ 	.word	0x00019d50


	//   ....[63]....
        /*0ba8*/ 	.word	0x00019d60


	//   ....[64]....
        /*0bac*/ 	.word	0x00019e10


	//   ....[65]....
        /*0bb0*/ 	.word	0x00019e20


	//   ....[66]....
        /*0bb4*/ 	.word	0x00019e30


	//   ....[67]....
        /*0bb8*/ 	.word	0x00019e40


	//   ....[68]....
        /*0bbc*/ 	.word	0x00019f10


	//   ....[69]....
        /*0bc0*/ 	.word	0x00019f50


	//   ....[70]....
        /*0bc4*/ 	.word	0x00019f60


	//   ....[71]....
        /*0bc8*/ 	.word	0x00019f80


	//   ....[72]....
        /*0bcc*/ 	.word	0x0001cd10


	//   ....[73]....
        /*0bd0*/ 	.word	0x0001cd30


	//   ....[74]....
        /*0bd4*/ 	.word	0x0001cd70


	//   ....[75]....
        /*0bd8*/ 	.word	0x0001cda0


	//   ....[76]....
        /*0bdc*/ 	.word	0x0001cdd0


	//   ....[77]....
        /*0be0*/ 	.word	0x0001ce00


	//   ....[78]....
        /*0be4*/ 	.word	0x0001ce30


	//   ....[79]....
        /*0be8*/ 	.word	0x0001ce60


	//   ....[80]....
        /*0bec*/ 	.word	0x0001cfe0


	//   ....[81]....
        /*0bf0*/ 	.word	0x0001d020


	//   ....[82]....
        /*0bf4*/ 	.word	0x0001d050


	//   ....[83]....
        /*0bf8*/ 	.word	0x0001d080


	//   ....[84]....
        /*0bfc*/ 	.word	0x0001d0b0


	//   ....[85]....
        /*0c00*/ 	.word	0x0001d0e0


	//   ....[86]....
        /*0c04*/ 	.word	0x0001d1a0


	//   ....[87]....
        /*0c08*/ 	.word	0x0001d1c0


	//   ....[88]....
        /*0c0c*/ 	.word	0x0001d230


	//   ....[89]....
        /*0c10*/ 	.word	0x0001d690


	//   ....[90]....
        /*0c14*/ 	.word	0x0001daf0


	//   ....[91]....
        /*0c18*/ 	.word	0x0001dba0


	//   ....[92]....
        /*0c1c*/ 	.word	0x0001dc30


	//   ....[93]....
        /*0c20*/ 	.word	0x0001dc80


	//   ....[94]....
        /*0c24*/ 	.word	0x0001dcd0


	//   ....[95]....
        /*0c28*/ 	.word	0x0001ddc0


	//   ....[96]....
        /*0c2c*/ 	.word	0x0001de50


	//   ....[97]....
        /*0c30*/ 	.word	0x0001deb0


	//   ....[98]....
        /*0c34*/ 	.word	0x0001df10


	//   ....[99]....
        /*0c38*/ 	.word	0x0001e120


	//   ....[100]....
        /*0c3c*/ 	.word	0x0001e170


	//   ....[101]....
        /*0c40*/ 	.word	0x0001e200


	//   ....[102]....
        /*0c44*/ 	.word	0x0001e290


	//   ....[103]....
        /*0c48*/ 	.word	0x0001e350


	//   ....[104]....
        /*0c4c*/ 	.word	0x0001e640


	//   ....[105]....
        /*0c50*/ 	.word	0x0001e7f0


	//   ....[106]....
        /*0c54*/ 	.word	0x0001e840


	//   ....[107]....
        /*0c58*/ 	.word	0x0001e8b0


	//   ....[108]....
        /*0c5c*/ 	.word	0x0001e9b0


	//   ....[109]....
        /*0c60*/ 	.word	0x0001ea20


	//   ....[110]....
        /*0c64*/ 	.word	0x0001eb20


	//   ....[111]....
        /*0c68*/ 	.word	0x0001eba0


	//   ....[112]....
        /*0c6c*/ 	.word	0x0001ec20


	//   ....[113]....
        /*0c70*/ 	.word	0x0001ed20


	//   ....[114]....
        /*0c74*/ 	.word	0x0001ee20


	//   ....[115]....
        /*0c78*/ 	.word	0x0001ee80


	//   ....[116]....
        /*0c7c*/ 	.word	0x0001ef60


	//   ....[117]....
        /*0c80*/ 	.word	0x0001f280


	//   ....[118]....
        /*0c84*/ 	.word	0x0001f330


	//   ....[119]....
        /*0c88*/ 	.word	0x0001f430


	//   ....[120]....
        /*0c8c*/ 	.word	0x0001f4b0


	//   ....[121]....
        /*0c90*/ 	.word	0x0001f520


	//   ....[122]....
        /*0c94*/ 	.word	0x0001f590


	//   ....[123]....
        /*0c98*/ 	.word	0x0001f600


	//   ....[124]....
        /*0c9c*/ 	.word	0x0001f680


	//   ....[125]....
        /*0ca0*/ 	.word	0x0001f710


	//   ....[126]....
        /*0ca4*/ 	.word	0x0001f7c0


	//   ....[127]....
        /*0ca8*/ 	.word	0x0001f830


	//   ....[128]....
        /*0cac*/ 	.word	0x0001f8a0


	//   ....[129]....
        /*0cb0*/ 	.word	0x0001f910


	//   ....[130]....
        /*0cb4*/ 	.word	0x0001f990


	//   ....[131]....
        /*0cb8*/ 	.word	0x0001fa00


	//   ....[132]....
        /*0cbc*/ 	.word	0x0001faa0


	//   ....[133]....
        /*0cc0*/ 	.word	0x0001fb30


	//   ....[134]....
        /*0cc4*/ 	.word	0x0001fc50


	//----- nvinfo : EIATTR_REG_RECONFIG
	.align		4
.L_1293:
        /*0cc8*/ 	.byte	0x01, 0x54
	.zero		2


	//----- nvinfo : EIATTR_SYSCALL_OFFSETS
	.align		4
        /*0ccc*/ 	.byte	0x04, 0x46
        /*0cce*/ 	.short	(.L_1295 - .L_1294)


	//   ....[0]....
.L_1294:
        /*0cd0*/ 	.word	0x00001c80


	//   ....[1]....
        /*0cd4*/ 	.word	0x00001dd0


	//   ....[2]....
        /*0cd8*/ 	.word	0x00007160


	//   ....[3]....
        /*0cdc*/ 	.word	0x000074e0


	//   ....[4]....
        /*0ce0*/ 	.word	0x00018b80


	//   ....[5]....
        /*0ce4*/ 	.word	0x00018cd0


	//   ....[6]....
        /*0ce8*/ 	.word	0x00018dd0


	//   ....[7]....
        /*0cec*/ 	.word	0x000196e0


	//----- nvinfo : EIATTR_MBARRIER_INSTR_OFFSETS
	.align		4
.L_1295:
        /*0cf0*/ 	.byte	0x04, 0x39
        /*0cf2*/ 	.short	(.L_1297 - .L_1296)


	//   ....[0]....
.L_1296:
        /*0cf4*/ 	.word	0x000002b0
        /*0cf8*/ 	.word	0x000000ff
        /*0cfc*/ 	.word	0x00031c00
        /*0d00*/ 	.short	0x0100
        /*0d02*/ 	.byte	0x08
	.zero		1


	//   ....[1]....
        /*0d04*/ 	.word	0x000002c0
        /*0d08*/ 	.word	0x000000ff
        /*0d0c*/ 	.word	0x00031c20
        /*0d10*/ 	.short	0x0100
        /*0d12*/ 	.byte	0x08
	.zero		1


	//   ....[2]....
        /*0d14*/ 	.word	0x000003b0
        /*0d18*/ 	.word	0x000000ff
        /*0d1c*/ 	.word	0x00031c30
        /*0d20*/ 	.short	0x0100
        /*0d22*/ 	.byte	0x08
	.zero		1


	//   ....[3]....
        /*0d24*/ 	.word	0x000003c0
        /*0d28*/ 	.word	0x000000ff
        /*0d2c*/ 	.word	0x00031c40
        /*0d30*/ 	.short	0x0100
        /*0d32*/ 	.byte	0x08
	.zero		1


	//   ....[4]....
        /*0d34*/ 	.word	0x000003d0
        /*0d38*/ 	.word	0x000000ff
        /*0d3c*/ 	.word	0x00031c38
        /*0d40*/ 	.short	0x0100
        /*0d42*/ 	.byte	0x08
	.zero		1


	//   ....[5]....
        /*0d44*/ 	.word	0x000003e0
        /*0d48*/ 	.word	0x000000ff
        /*0d4c*/ 	.word	0x00031c48
        /*0d50*/ 	.short	0x0100
        /*0d52*/ 	.byte	0x08
	.zero		1


	//   ....[6]....
        /*0d54*/ 	.word	0x00000510
        /*0d58*/ 	.word	0x000000ff
        /*0d5c*/ 	.word	0x00031c50
        /*0d60*/ 	.short	0x0100
        /*0d62*/ 	.byte	0x08
	.zero		1


	//   ....[7]....
        /*0d64*/ 	.word	0x00000520
        /*0d68*/ 	.word	0x000000ff
        /*0d6c*/ 	.word	0x00031c60
        /*0d70*/ 	.short	0x0100
        /*0d72*/ 	.byte	0x08
	.zero		1


	//   ....[8]....
        /*0d74*/ 	.word	0x00000530
        /*0d78*/ 	.word	0x000000ff
        /*0d7c*/ 	.word	0x00031c58
        /*0d80*/ 	.short	0x0100
        /*0d82*/ 	.byte	0x08
	.zero		1


	//   ....[9]....
        /*0d84*/ 	.word	0x00000540
        /*0d88*/ 	.word	0x000000ff
        /*0d8c*/ 	.word	0x00031c68
        /*0d90*/ 	.short	0x0100
        /*0d92*/ 	.byte	0x08
	.zero		1


	//   ....[10]....
        /*0d94*/ 	.word	0x00000630
        /*0d98*/ 	.word	0x000000ff
        /*0d9c*/ 	.word	0x00031c70
        /*0da0*/ 	.short	0x0100
        /*0da2*/ 	.byte	0x06
	.zero		1


	//   ....[11]....
        /*0da4*/ 	.word	0x00000640
        /*0da8*/ 	.word	0x000000ff
        /*0dac*/ 	.word	0x00031c80
        /*0db0*/ 	.short	0x0100
        /*0db2*/ 	.byte	0x06
	.zero		1


	//   ....[12]....
        /*0db4*/ 	.word	0x00000650
        /*0db8*/ 	.word	0x000000ff
        /*0dbc*/ 	.word	0x00031c78
        /*0dc0*/ 	.short	0x0100
        /*0dc2*/ 	.byte	0x06
	.zero		1


	//   ....[13]....
        /*0dc4*/ 	.word	0x00000660
        /*0dc8*/ 	.word	0x000000ff
        /*0dcc*/ 	.word	0x00031c88
        /*0dd0*/ 	.short	0x0100
        /*0dd2*/ 	.byte	0x06
	.zero		1


	//   ....[14]....
        /*0dd4*/ 	.word	0x00000790
        /*0dd8*/ 	.word	0x000000ff
        /*0ddc*/ 	.word	0x00031c90
        /*0de0*/ 	.short	0x0100
        /*0de2*/ 	.byte	0x08
	.zero		1


	//   ....[15]....
        /*0de4*/ 	.word	0x000007a0
        /*0de8*/ 	.word	0x000000ff
        /*0dec*/ 	.word	0x00031ca0
        /*0df0*/ 	.short	0x0100
        /*0df2*/ 	.byte	0x08
	.zero		1


	//   ....[16]....
        /*0df4*/ 	.word	0x000007b0
        /*0df8*/ 	.word	0x000000ff
        /*0dfc*/ 	.word	0x00031c98
        /*0e00*/ 	.short	0x0100
        /*0e02*/ 	.byte	0x08
	.zero		1


	//   ....[17]....
        /*0e04*/ 	.word	0x000007c0
        /*0e08*/ 	.word	0x000000ff
        /*0e0c*/ 	.word	0x00031ca8
        /*0e10*/ 	.short	0x0100
        /*0e12*/ 	.byte	0x08
	.zero		1


	//   ....[18]....
        /*0e14*/ 	.word	0x000008f0
        /*0e18*/ 	.word	0x000000ff
        /*0e1c*/ 	.word	0x00031cb0
        /*0e20*/ 	.short	0x0100
        /*0e22*/ 	.byte	0x08
	.zero		1


	//   ....[19]....
        /*0e24*/ 	.word	0x00000900
        /*0e28*/ 	.word	0x000000ff
        /*0e2c*/ 	.word	0x00031cc0
        /*0e30*/ 	.short	0x0100
        /*0e32*/ 	.byte	0x08
	.zero		1


	//   ....[20]....
        /*0e34*/ 	.word	0x00000910
        /*0e38*/ 	.word	0x000000ff
        /*0e3c*/ 	.word	0x00031cb8
        /*0e40*/ 	.short	0x0100
        /*0e42*/ 	.byte	0x08
	.zero		1


	//   ....[21]....
        /*0e44*/ 	.word	0x00000920
        /*0e48*/ 	.word	0x000000ff
        /*0e4c*/ 	.word	0x00031cc8
        /*0e50*/ 	.short	0x0100
        /*0e52*/ 	.byte	0x08
	.zero		1


	//   ....[22]....
        /*0e54*/ 	.word	0x00003220
        /*0e58*/ 	.word	0x00000014
        /*0e5c*/ 	.word	0x00031c90
        /*0e60*/ 	.short	0x010a
        /*0e62*/ 	.byte	0x3f
	.zero		1


	//   ....[23]....
        /*0e64*/ 	.word	0x00004c40
        /*0e68*/ 	.word	0x00000014
        /*0e6c*/ 	.word	0x00031c90
        /*0e70*/ 	.short	0x010a
        /*0e72*/ 	.byte	0x3f
	.zero		1


	//   ....[24]....
        /*0e74*/ 	.word	0x00006670
        /*0e78*/ 	.word	0x00000014
        /*0e7c*/ 	.word	0x00031c90
        /*0e80*/ 	.short	0x010a
        /*0e82*/ 	.byte	0x3f
	.zero		1


	//   ....[25]....
        /*0e84*/ 	.word	0x000068e0
        /*0e88*/ 	.word	0x00000020
        /*0e8c*/ 	.word	0x00000000
        /*0e90*/ 	.short	0x0101
        /*0e92*/ 	.byte	0x3f
	.zero		1


	//   ....[26]....
        /*0e94*/ 	.word	0x00006920
        /*0e98*/ 	.word	0x00000014
        /*0e9c*/ 	.word	0x00031cb0
        /*0ea0*/ 	.short	0x010a
        /*0ea2*/ 	.byte	0x3f
	.zero		1


	//   ....[27]....
        /*0ea4*/ 	.word	0x00006c40
        /*0ea8*/ 	.word	0x00000014
        /*0eac*/ 	.word	0x00000000
        /*0eb0*/ 	.short	0x0101
        /*0eb2*/ 	.byte	0x3f
	.zero		1


	//   ....[28]....
        /*0eb4*/ 	.word	0x00007200
        /*0eb8*/ 	.word	0x00000010
        /*0ebc*/ 	.word	0x00031c00
        /*0ec0*/ 	.short	0x010a
        /*0ec2*/ 	.byte	0x3f
	.zero		1


	//   ....[29]....
        /*0ec4*/ 	.word	0x00007250
        /*0ec8*/ 	.word	0x00000010
        /*0ecc*/ 	.word	0x00031c00
        /*0ed0*/ 	.short	0x010a
        /*0ed2*/ 	.byte	0x3f
	.zero		1


	//   ....[30]....
        /*0ed4*/ 	.word	0x00007c80
        /*0ed8*/ 	.word	0x00000010
        /*0edc*/ 	.word	0x00031c00
        /*0ee0*/ 	.short	0x010a
        /*0ee2*/ 	.byte	0x3f
	.zero		1


	//   ....[31]....
        /*0ee4*/ 	.word	0x000095a0
        /*0ee8*/ 	.word	0x00000010
        /*0eec*/ 	.word	0x00031c00
        /*0ef0*/ 	.short	0x010a
        /*0ef2*/ 	.byte	0x3f
	.zero		1


	//   ....[32]....
        /*0ef4*/ 	.word	0x0000ac40
        /*0ef8*/ 	.word	0x00000000
        /*0efc*/ 	.word	0x00031c30
        /*0f00*/ 	.short	0x010a
        /*0f02*/ 	.byte	0x3f
	.zero		1


	//   ....[33]....
        /*0f04*/ 	.word	0x0000ad10
        /*0f08*/ 	.word	0x00000000
        /*0f0c*/ 	.word	0x00031c30
        /*0f10*/ 	.short	0x010a
        /*0f12*/ 	.byte	0x3f
	.zero		1


	//   ....[34]....
        /*0f14*/ 	.word	0x0000dec0
        /*0f18*/ 	.word	0x00000000
        /*0f1c*/ 	.word	0x00000000
        /*0f20*/ 	.short	0x0101
        /*0f22*/ 	.byte	0x3f
	.zero		1


	//   ....[35]....
        /*0f24*/ 	.word	0x0000f040
        /*0f28*/ 	.word	0x0000000e
        /*0f2c*/ 	.word	0x00031c30
        /*0f30*/ 	.short	0x010a
        /*0f32*/ 	.byte	0x3f
	.zero		1


	//   ....[36]....
        /*0f34*/ 	.word	0x0000f090
        /*0f38*/ 	.word	0x0000000e
        /*0f3c*/ 	.word	0x00031c30
        /*0f40*/ 	.short	0x010a
        /*0f42*/ 	.byte	0x3f
	.zero		1


	//   ....[37]....
        /*0f44*/ 	.word	0x00011690
        /*0f48*/ 	.word	0x0000000f
        /*0f4c*/ 	.word	0x00031c50
        /*0f50*/ 	.short	0x010a
        /*0f52*/ 	.byte	0x3f
	.zero		1


	//   ....[38]....
        /*0f54*/ 	.word	0x000116e0
        /*0f58*/ 	.word	0x0000000f
        /*0f5c*/ 	.word	0x00031c50
        /*0f60*/ 	.short	0x010a
        /*0f62*/ 	.byte	0x3f
	.zero		1


	//   ....[39]....
        /*0f64*/ 	.word	0x00012940
        /*0f68*/ 	.word	0x0000004c
        /*0f6c*/ 	.word	0x00000000
        /*0f70*/ 	.short	0x0101
        /*0f72*/ 	.byte	0x3f
	.zero		1


	//   ....[40]....
        /*0f74*/ 	.word	0x000129b0
        /*0f78*/ 	.word	0x0000004b
        /*0f7c*/ 	.word	0x00000000
        /*0f80*/ 	.short	0x0101
        /*0f82*/ 	.byte	0x3f
	.zero		1


	//   ....[41]....
        /*0f84*/ 	.word	0x000138c0
        /*0f88*/ 	.word	0x00000000
        /*0f8c*/ 	.word	0x00031c50
        /*0f90*/ 	.short	0x010a
        /*0f92*/ 	.byte	0x3f
	.zero		1


	//   ....[42]....
        /*0f94*/ 	.word	0x00013970
        /*0f98*/ 	.word	0x00000000
        /*0f9c*/ 	.word	0x00031c50
        /*0fa0*/ 	.short	0x010a
        /*0fa2*/ 	.byte	0x3f
	.zero		1


	//   ....[43]....
        /*0fa4*/ 	.word	0x00014310
        /*0fa8*/ 	.word	0x00000008
        /*0fac*/ 	.word	0x00000000
        /*0fb0*/ 	.short	0x0101
        /*0fb2*/ 	.byte	0x3f
	.zero		1


	//   ....[44]....
        /*0fb4*/ 	.word	0x00015580
        /*0fb8*/ 	.word	0x00000000
        /*0fbc*/ 	.word	0x00000000
        /*0fc0*/ 	.short	0x0101
        /*0fc2*/ 	.byte	0x3f
	.zero		1


	//   ....[45]....
        /*0fc4*/ 	.word	0x000175f0
        /*0fc8*/ 	.word	0x00000016
        /*0fcc*/ 	.word	0x00031c20
        /*0fd0*/ 	.short	0x010a
        /*0fd2*/ 	.byte	0x3f
	.zero		1


	//   ....[46]....
        /*0fd4*/ 	.word	0x000176b0
        /*0fd8*/ 	.word	0x00000008
        /*0fdc*/ 	.word	0x00031ca0
        /*0fe0*/ 	.short	0x010a
        /*0fe2*/ 	.byte	0x3f
	.zero		1


	//   ....[47]....
        /*0fe4*/ 	.word	0x00017ad0
        /*0fe8*/ 	.word	0x00000008
        /*0fec*/ 	.word	0x00031cc0
        /*0ff0*/ 	.short	0x010a
        /*0ff2*/ 	.byte	0x3f
	.zero		1


	//   ....[48]....
        /*0ff4*/ 	.word	0x00018020
        /*0ff8*/ 	.word	0x00000008
        /*0ffc*/ 	.word	0x00031ca0
        /*1000*/ 	.short	0x010a
        /*1002*/ 	.byte	0x3f
	.zero		1


	//   ....[49]....
        /*1004*/ 	.word	0x00018430
        /*1008*/ 	.word	0x00000008
        /*100c*/ 	.word	0x00031cc0
        /*1010*/ 	.short	0x010a
        /*1012*/ 	.byte	0x3f
	.zero		1


	//   ....[50]....
        /*1014*/ 	.word	0x00019190
        /*1018*/ 	.word	0x00000000
        /*101c*/ 	.word	0x00031c40
        /*1020*/ 	.short	0x010a
        /*1022*/ 	.byte	0x3f
	.zero		1


	//   ....[51]....
        /*1024*/ 	.word	0x0001a0c0
        /*1028*/ 	.word	0x00000016
        /*102c*/ 	.word	0x00031c00
        /*1030*/ 	.short	0x0107
        /*1032*/ 	.byte	0x3f
	.zero		1


	//   ....[52]....
        /*1034*/ 	.word	0x0001a1b0
        /*1038*/ 	.word	0x00000016
        /*103c*/ 	.word	0x00031c00
        /*1040*/ 	.short	0x0101
        /*1042*/ 	.byte	0x3f
	.zero		1


	//   ....[53]....
        /*1044*/ 	.word	0x0001a1d0
        /*1048*/ 	.word	0x00000016
        /*104c*/ 	.word	0x00031c20
        /*1050*/ 	.short	0x010a
        /*1052*/ 	.byte	0x3f
	.zero		1


	//   ....[54]....
        /*1054*/ 	.word	0x0001a510
        /*1058*/ 	.word	0x00000003
        /*105c*/ 	.word	0x00031c40
        /*1060*/ 	.short	0x010a
        /*1062*/ 	.byte	0x3f
	.zero		1


	//   ....[55]....
        /*1064*/ 	.word	0x0001a980
        /*1068*/ 	.word	0x00000002
        /*106c*/ 	.word	0x00031c60
        /*1070*/ 	.short	0x010a
        /*1072*/ 	.byte	0x3f
	.zero		1


	//   ....[56]....
        /*1074*/ 	.word	0x0001b0e0
        /*1078*/ 	.word	0x00000005
        /*107c*/ 	.word	0x00031c40
        /*1080*/ 	.short	0x010a
        /*1082*/ 	.byte	0x3f
	.zero		1


	//   ....[57]....
        /*1084*/ 	.word	0x0001b550
        /*1088*/ 	.word	0x00000003
        /*108c*/ 	.word	0x00031c60
        /*1090*/ 	.short	0x010a
        /*1092*/ 	.byte	0x3f
	.zero		1


	//   ....[58]....
        /*1094*/ 	.word	0x0001bc00
        /*1098*/ 	.word	0x00000005
        /*109c*/ 	.word	0x00031c40
        /*10a0*/ 	.short	0x010a
        /*10a2*/ 	.byte	0x3f
	.zero		1


	//   ....[59]....
        /*10a4*/ 	.word	0x0001c070
        /*10a8*/ 	.word	0x00000003
        /*10ac*/ 	.word	0x00031c60
        /*10b0*/ 	.short	0x010a
        /*10b2*/ 	.byte	0x3f
	.zero		1


	//   ....[60]....
        /*10b4*/ 	.word	0x0001c6c0
        /*10b8*/ 	.word	0x00000000
        /*10bc*/ 	.word	0x00031c60
        /*10c0*/ 	.short	0x010a
        /*10c2*/ 	.byte	0x3f
	.zero		1


	//   ....[61]....
        /*10c4*/ 	.word	0x0001d610
        /*10c8*/ 	.word	0x00000009
        /*10cc*/ 	.word	0x00031c20
        /*10d0*/ 	.short	0x010a
        /*10d2*/ 	.byte	0x3f
	.zero		1


	//   ....[62]....
        /*10d4*/ 	.word	0x0001d7a0
        /*10d8*/ 	.word	0x00000005
        /*10dc*/ 	.word	0x00000000
        /*10e0*/ 	.short	0x010a
        /*10e2*/ 	.byte	0x3f
	.zero		1


	//   ....[63]....
        /*10e4*/ 	.word	0x0001d810
        /*10e8*/ 	.word	0x00000003
        /*10ec*/ 	.word	0x00000000
        /*10f0*/ 	.short	0x010a
        /*10f2*/ 	.byte	0x3f
	.zero		1


	//   ....[64]....
        /*10f4*/ 	.word	0x0001d870
        /*10f8*/ 	.word	0x00000017
        /*10fc*/ 	.word	0x00000000
        /*1100*/ 	.short	0x010a
        /*1102*/ 	.byte	0x3f
	.zero		1


	//   ....[65]....
        /*1104*/ 	.word	0x0001d8a0
        /*1108*/ 	.word	0x00000007
        /*110c*/ 	.word	0x00000000
        /*1110*/ 	.short	0x010a
        /*1112*/ 	.byte	0x3f
	.zero		1


	//   ....[66]....
        /*1114*/ 	.word	0x0001d900
        /*1118*/ 	.word	0x00000014
        /*111c*/ 	.word	0x00031c90
        /*1120*/ 	.short	0x010a
        /*1122*/ 	.byte	0x3f
	.zero		1


	//   ....[67]....
        /*1124*/ 	.word	0x0001d950
        /*1128*/ 	.word	0x00000014
        /*112c*/ 	.word	0x00031c90
        /*1130*/ 	.short	0x010a
        /*1132*/ 	.byte	0x3f
	.zero		1


	//   ....[68]....
        /*1134*/ 	.word	0x0001d9a0
        /*1138*/ 	.word	0x00000014
        /*113c*/ 	.word	0x00031c90
        /*1140*/ 	.short	0x010a
        /*1142*/ 	.byte	0x3f
	.zero		1


	//   ....[69]....
        /*1144*/ 	.word	0x0001d9f0
        /*1148*/ 	.word	0x00000014
        /*114c*/ 	.word	0x00031cb0
        /*1150*/ 	.short	0x010a
        /*1152*/ 	.byte	0x3f
	.zero		1


	//   ....[70]....
        /*1154*/ 	.word	0x0001dd10
        /*1158*/ 	.word	0x00000010
        /*115c*/ 	.word	0x00031c00
        /*1160*/ 	.short	0x010a
        /*1162*/ 	.byte	0x3f
	.zero		1


	//   ....[71]....
        /*1164*/ 	.word	0x0001df40
        /*1168*/ 	.word	0x00000010
        /*116c*/ 	.word	0x00031c00
        /*1170*/ 	.short	0x010a
        /*1172*/ 	.byte	0x3f
	.zero		1


	//   ....[72]....
        /*1174*/ 	.word	0x0001df90
        /*1178*/ 	.word	0x00000000
        /*117c*/ 	.word	0x00031c30
        /*1180*/ 	.short	0x010a
        /*1182*/ 	.byte	0x3f
	.zero		1


	//   ....[73]....
        /*1184*/ 	.word	0x0001dfe0
        /*1188*/ 	.word	0x0000000e
        /*118c*/ 	.word	0x00031c30
        /*1190*/ 	.short	0x010a
        /*1192*/ 	.byte	0x3f
	.zero		1


	//   ....[74]....
        /*1194*/ 	.word	0x0001e030
        /*1198*/ 	.word	0x0000000f
        /*119c*/ 	.word	0x00031c50
        /*11a0*/ 	.short	0x010a
        /*11a2*/ 	.byte	0x3f
	.zero		1


	//   ....[75]....
        /*11a4*/ 	.word	0x0001e080
        /*11a8*/ 	.word	0x00000000
        /*11ac*/ 	.word	0x00031c50
        /*11b0*/ 	.short	0x010a
        /*11b2*/ 	.byte	0x3f
	.zero		1


	//   ....[76]....
        /*11b4*/ 	.word	0x0001e420
        /*11b8*/ 	.word	0x00000016
        /*11bc*/ 	.word	0x00031c20
        /*11c0*/ 	.short	0x010a
        /*11c2*/ 	.byte	0x3f
	.zero		1


	//   ....[77]....
        /*11c4*/ 	.word	0x0001e470
        /*11c8*/ 	.word	0x00000008
        /*11cc*/ 	.word	0x00031ca0
        /*11d0*/ 	.short	0x010a
        /*11d2*/ 	.byte	0x3f
	.zero		1


	//   ....[78]....
        /*11d4*/ 	.word	0x0001e4c0
        /*11d8*/ 	.word	0x00000008
        /*11dc*/ 	.word	0x00031cc0
        /*11e0*/ 	.short	0x010a
        /*11e2*/ 	.byte	0x3f
	.zero		1


	//   ....[79]....
        /*11e4*/ 	.word	0x0001e510
        /*11e8*/ 	.word	0x00000008
        /*11ec*/ 	.word	0x00031ca0
        /*11f0*/ 	.short	0x010a
        /*11f2*/ 	.byte	0x3f
	.zero		1


	//   ....[80]....
        /*11f4*/ 	.word	0x0001e560
        /*11f8*/ 	.word	0x00000008
        /*11fc*/ 	.word	0x00031cc0
        /*1200*/ 	.short	0x010a
        /*1202*/ 	.byte	0x3f
	.zero		1


	//   ....[81]....
        /*1204*/ 	.word	0x0001e700
        /*1208*/ 	.word	0x00000000
        /*120c*/ 	.word	0x00031c40
        /*1210*/ 	.short	0x010a
        /*1212*/ 	.byte	0x3f
	.zero		1


	//   ....[82]....
        /*1214*/ 	.word	0x0001efa0
        /*1218*/ 	.word	0x00000016
        /*121c*/ 	.word	0x00031c20
        /*1220*/ 	.short	0x010a
        /*1222*/ 	.byte	0x3f
	.zero		1


	//   ....[83]....
        /*1224*/ 	.word	0x0001eff0
        /*1228*/ 	.word	0x00000003
        /*122c*/ 	.word	0x00031c40
        /*1230*/ 	.short	0x010a
        /*1232*/ 	.byte	0x3f
	.zero		1


	//   ....[84]....
        /*1234*/ 	.word	0x0001f040
        /*1238*/ 	.word	0x00000002
        /*123c*/ 	.word	0x00031c60
        /*1240*/ 	.short	0x010a
        /*1242*/ 	.byte	0x3f
	.zero		1


	//   ....[85]....
        /*1244*/ 	.word	0x0001f090
        /*1248*/ 	.word	0x00000005
        /*124c*/ 	.word	0x00031c40
        /*1250*/ 	.short	0x010a
        /*1252*/ 	.byte	0x3f
	.zero		1


	//   ....[86]....
        /*1254*/ 	.word	0x0001f0e0
        /*1258*/ 	.word	0x00000003
        /*125c*/ 	.word	0x00031c60
        /*1260*/ 	.short	0x010a
        /*1262*/ 	.byte	0x3f
	.zero		1


	//   ....[87]....
        /*1264*/ 	.word	0x0001f130
        /*1268*/ 	.word	0x00000005
        /*126c*/ 	.word	0x00031c40
        /*1270*/ 	.short	0x010a
        /*1272*/ 	.byte	0x3f
	.zero		1


	//   ....[88]....
        /*1274*/ 	.word	0x0001f180
        /*1278*/ 	.word	0x00000003
        /*127c*/ 	.word	0x00031c60
        /*1280*/ 	.short	0x010a
        /*1282*/ 	.byte	0x3f
	.zero		1


	//   ....[89]....
        /*1284*/ 	.word	0x0001f1d0
        /*1288*/ 	.word	0x00000000
        /*128c*/ 	.word	0x00031c60
        /*1290*/ 	.short	0x010a
        /*1292*/ 	.byte	0x3f
	.zero		1


	//   ....[90]....
        /*1294*/ 	.word	0x0001fb70
        /*1298*/ 	.word	0x00000009
        /*129c*/ 	.word	0x00031c20
        /*12a0*/ 	.short	0x010a
        /*12a2*/ 	.byte	0x3f
	.zero		1


	//   ....[91]....
        /*12a4*/ 	.word	0x0001fd10
        /*12a8*/ 	.word	0x00000005
        /*12ac*/ 	.word	0x00000000
        /*12b0*/ 	.short	0x010a
        /*12b2*/ 	.byte	0x3f
	.zero		1


	//   ....[92]....
        /*12b4*/ 	.word	0x0001fd60
        /*12b8*/ 	.word	0x00000003
        /*12bc*/ 	.word	0x00000000
        /*12c0*/ 	.short	0x010a
        /*12c2*/ 	.byte	0x3f
	.zero		1


	//   ....[93]....
        /*12c4*/ 	.word	0x0001fdb0
        /*12c8*/ 	.word	0x00000017
        /*12cc*/ 	.word	0x00000000
        /*12d0*/ 	.short	0x010a
        /*12d2*/ 	.byte	0x3f
	.zero		1


	//----- nvinfo : EIATTR_NUM_MBARRIERS
	.align		4
.L_1297:
        /*12d4*/ 	.byte	0x03, 0x38
        /*12d6*/ 	.short	0x0016


	//----- nvinfo : EIATTR_EXIT_INSTR_OFFSETS
	.align		4
        /*12d8*/ 	.byte	0x04, 0x1c
        /*12da*/ 	.short	(.L_1299 - .L_1298)


	//   ....[0]....
.L_1298:
        /*12dc*/ 	.word	0x0001d8f0


	//----- nvinfo : EIATTR_MAX_THREADS
	.align		4
.L_1299:
        /*12e0*/ 	.byte	0x04, 0x05
        /*12e2*/ 	.short	(.L_1301 - .L_1300)
.L_1300:
        /*12e4*/ 	.word	0x00000200
        /*12e8*/ 	.word	0x00000001
        /*12ec*/ 	.word	0x00000001


	//----- nvinfo : EIATTR_CRS_STACK_SIZE
	.align		4
.L_1301:
        /*12f0*/ 	.byte	0x04, 0x1e
        /*12f2*/ 	.short	(.L_1303 - .L_1302)
.L_1302:
        /*12f4*/ 	.word	0x00000000


	//----- nvinfo : EIATTR_CBANK_PARAM_SIZE
	.align		4
.L_1303:
        /*12f8*/ 	.byte	0x03, 0x19
        /*12fa*/ 	.short	0x0af0


	//----- nvinfo : EIATTR_PARAM_CBANK
	.align		4
        /*12fc*/ 	.byte	0x04, 0x0a
        /*12fe*/ 	.short	(.L_1305 - .L_1304)
	.align		4
.L_1304:
        /*1300*/ 	.word	index@(.nv.constant0._ZN7cutlass13device_kernelIN5flash11enable_sm90INS1_16FlashAttnFwdSm90INS1_25CollectiveMainloopFwdSm90ILi2EN4cute5tupleIJNS5_1CILi1EEES8_S8_EEENS6_IJNS7_ILi192EEENS7_ILi144EEENS7_ILi96EEEEEELi96ENS_6half_tEfNS_4arch4Sm90ELb0ELb0ELb0ELb1ELb0ELb1ELb0ELb0ELb1ELb1ELb0ELb0EEENS1_21CollectiveEpilogueFwdINS6_IJSA_SC_SB_EEES9_SE_SG_Li384ELb1ELb1ELb0ELb0EEENS1_36VarlenDynamicPersistentTileSchedulerILi192ELi144ELi384ELi128ELb0ELb1ELb1ELb0ELb1ELb1EEEEEEEEEvNT_6ParamsE)
        /*1304*/ 	.short	0x0210
        /*1306*/ 	.short	0x0af0


	//----- nvinfo : EIATTR_SW_WAR
	.align		4
.L_1305:
        /*1308*/ 	.byte	0x04, 0x36
        /*130a*/ 	.short	(.L_1307 - .L_1306)
.L_1306:
        /*130c*/ 	.word	0x00000008
.L_1307:


//--------------------- .nv.info._ZN7cutlass13device_kernelIN5flash11enable_sm90INS1_16FlashAttnFwdSm90INS1_25CollectiveMainloopFwdSm90ILi2EN4cute5tupleIJNS5_1CILi1EEES8_S8_EEENS6_IJNS7_ILi192EEENS7_ILi128EEENS7_ILi96EEEEEELi96ENS_6half_tEfNS_4arch4Sm90ELb0ELb1ELb0ELb0ELb0ELb0ELb0ELb0ELb1ELb1ELb0ELb0EEENS1_21CollectiveEpilogueFwdINS6_IJSA_SC_SB_EEES9_SE_SG_Li384ELb0ELb1ELb0ELb0EEENS1_30DynamicPersistentTileSchedulerILi384ELi128ELb0ELb1ELb1EEEEEEEEEvNT_6ParamsE --------------------------
	.section	.nv.info._ZN7cutlass13device_kernelIN5flash11enable_sm90INS1_16FlashAttnFwdSm90INS1_25CollectiveMainloopFwdSm90ILi2EN4cute5tupleIJNS5_1CILi1EEES8_S8_EEENS6_IJNS7_ILi192EEENS7_ILi128EEENS7_ILi96EEEEEELi96ENS_6half_tEfNS_4arch4Sm90ELb0ELb1ELb0ELb0ELb0ELb0ELb0ELb0ELb1ELb1ELb0ELb0EEENS1_21CollectiveEpilogueFwdINS6_IJSA_SC_SB_EEES9_SE_SG_Li384ELb0ELb1ELb0ELb0EEENS1_30DynamicPersistentTileSchedulerILi384ELi128ELb0ELb1ELb1EEEEEEEEEvNT_6ParamsE,"",@"SHT_CUDA_INFO"
	.sectionflags	@""
	.align	4


	//----- nvinfo : EIATTR_CUDA_API_VERSION
	.align		4
        /*0000*/ 	.byte	0x04, 0x37
        /*0002*/ 	.short	(.L_1309 - .L_1308)
.L_1308:
        /*0004*/ 	.word	0x00000082


	//----- nvinfo : EIATTR_KPARAM_INFO
	.align		4
.L_1309:
        /*0008*/ 	.byte	0x04, 0x17
        /*000a*/ 	.short	(.L_1311 - .L_1310)
.L_1310:
        /*000c*/ 	.word	0x00000000
        /*0010*/ 	.short	0x0000
        /*0012*/ 	.short	0x0070
        /*0014*/ 	.byte	0x00, 0xf0, 0x01, 0x2a


	//----- nvinfo : EIATTR_SPARSE_MMA_MASK
	.align		4
.L_1311:
        /*0018*/ 	.byte	0x03, 0x50
        /*001a*/ 	.short	0x0000


	//----- nvinfo : EIATTR_MAXREG_COUNT
	.align		4
        /*001c*/ 	.byte	0x03, 0x1b
        /*001e*/ 	.short	0x0080


	//----- nvinfo : EIATTR_NUM_BARRIERS
	.align		4
        /*0020*/ 	.byte	0x02, 0x4c
        /*0022*/ 	.byte	0x10
	.zero		1


	//----- nvinfo : EIATTR_EXTERNS
	.align		4
        /*0024*/ 	.byte	0x04, 0x0f
        /*0026*/ 	.short	(.L_1313 - .L_1312)


	//   ....[0]....
	.align		4
.L_1312:
        /*0028*/ 	.word	index@(__assertfail)


	//----- nvinfo : EIATTR_MERCURY_ISA_VERSION
	.align		4
.L_1313:
        /*002c*/ 	.byte	0x03, 0x5f
        /*002e*/ 	.short	0x0101


	//----- nvinfo : EIATTR_INT_WARP_WIDE_INSTR_OFFSETS
	.align		4
        /*0030*/ 	.byte	0x04, 0x31
        /*0032*/ 	.short	(.L_1315 - .L_1314)


	//   ....[0]....
.L_1314:
        /*0034*/ 	.word	0x00000120


	//   ....[1]....
        /*0038*/ 	.word	0x00000160


	//   ....[2]....
        /*003c*/ 	.word	0x000001d0


	//   ....[3]....
        /*0040*/ 	.word	0x00010190


	//   ....[4]....
        /*0044*/ 	.word	0x00010220


	//   ....[5]....
        /*0048*/ 	.word	0x00013a00


	//   ....[6]....
        /*004c*/ 	.word	0x00013a90


	//----- nvinfo : EIATTR_COOP_GROUP_MASK_REGIDS
	.align		4
.L_1315:
        /*0050*/ 	.byte	0x04, 0x29
        /*0052*/ 	.short	(.L_1317 - .L_1316)


	//   ....[0]....
.L_1316:
        /*0054*/ 	.word	0xffffffff


	//   ....[1]....
        /*0058*/ 	.word	0xffffffff


	//   ....[2]....
        /*005c*/ 	.word	0xffffffff


	//   ....[3]....
        /*0060*/ 	.word	0xffffffff


	//   ....[4]....
        /*0064*/ 	.word	0xffffffff


	//   ....[5]....
        /*0068*/ 	.word	0xffffffff


	//   ....[6]....
        /*006c*/ 	.word	0xffffffff


	//   ....[7]....
        /*0070*/ 	.word	0xffffffff


	//   ....[8]....
        /*0074*/ 	.word	0xffffffff


	//   ....[9]....
        /*0078*/ 	.word	0xffffffff


	//   ....[10]....
        /*007c*/ 	.word	0xffffffff


	//   ....[11]....
        /*0080*/ 	.word	0xffffffff


	//   ....[12]....
        /*0084*/ 	.word	0xffffffff


	//   ....[13]....
        /*0088*/ 	.word	0xffffffff


	//   ....[14]....
        /*008c*/ 	.word	0xffffffff


	//   ....[15]....
        /*0090*/ 	.word	0xffffffff


	//   ....[16]....
        /*0094*/ 	.word	0xffffffff


	//   ....[17]....
        /*0098*/ 	.word	0xffffffff


	//   ....[18]....
        /*009c*/ 	.word	0xffffffff


	//   ....[19]....
        /*00a0*/ 	.word	0xffffffff


	//   ....[20]....
        /*00a4*/ 	.word	0xffffffff


	//   ....[21]....
        /*00a8*/ 	.word	0xffffffff


	//   ....[22]....
        /*00ac*/ 	.word	0xffffffff


	//   ....[23]....
        /*00b0*/ 	.word	0xffffffff


	//   ....[24]....
        /*00b4*/ 	.word	0xffffffff


	//   ....[25]....
        /*00b8*/ 	.word	0xffffffff


	//   ....[26]....
        /*00bc*/ 	.word	0xffffffff


	//   ....[27]....
        /*00c0*/ 	.word	0xffffffff


	//   ....[28]....
        /*00c4*/ 	.word	0xffffffff


	//   ....[29]....
        /*00c8*/ 	.word	0xffffffff


	//   ....[30]....
        /*00cc*/ 	.word	0xffffffff


	//   ....[31]....
        /*00d0*/ 	.word	0xffffffff


	//   ....[32]....
        /*00d4*/ 	.word	0xffffffff


	//   ....[33]....
        /*00d8*/ 	.word	0xffffffff


	//   ....[34]....
        /*00dc*/ 	.word	0xffffffff


	//   ....[35]....
        /*00e0*/ 	.word	0xffffffff


	//   ....[36]....
        /*00e4*/ 	.word	0xffffffff


	//   ....[37]....
        /*00e8*/ 	.word	0xffffffff


	//   ....[38]....
        /*00ec*/ 	.word	0xffffffff


	//   ....[39]....
        /*00f0*/ 	.word	0xffffffff


	//   ....[40]....
        /*00f4*/ 	.word	0xffffffff


	//   ....[41]....
        /*00f8*/ 	.word	0xffffffff


	//   ....[42]....
        /*00fc*/ 	.word	0xffffffff


	//   ....[43]....
        /*0100*/ 	.word	0xffffffff


	//   ....[44]....
        /*0104*/ 	.word	0xffffffff


	//   ....[45]....
        /*0108*/ 	.word	0xffffffff


	//   ....[46]....
        /*010c*/ 	.word	0xffffffff


	//   ....[47]....
        /*0110*/ 	.word	0xffffffff


	//   ....[48]....
        /*0114*/ 	.word	0xffffffff


	//   ....[49]....
        /*0118*/ 	.word	0xffffffff


	//   ....[50]....
        /*011c*/ 	.word	0xffffffff


	//   ....[51]....
        /*0120*/ 	.word	0xffffffff


	//   ....[52]....
        /*0124*/ 	.word	0xffffffff


	//   ....[53]....
        /*0128*/ 	.word	0xffffffff


	//   ....[54]....
        /*012c*/ 	.word	0xffffffff


	//   ....[55]....
        /*0130*/ 	.word	0xffffffff


	//   ....[56]....
        /*0134*/ 	.word	0xffffffff


	//   ....[57]....
        /*0138*/ 	.word	0xffffffff


	//   ....[58]....
        /*013c*/ 	.word	0xffffffff


	//   ....[59]....
        /*0140*/ 	.word	0xffffffff


	//   ....[60]....
        /*0144*/ 	.word	0xffffffff


	//   ....[61]....
        /*0148*/ 	.word	0xffffffff


	//   ....[62]....
        /*014c*/ 	.word	0xffffffff


	//   ....[63]....
        /*0150*/ 	.word	0xffffffff


	//   ....[64]....
        /*0154*/ 	.word	0xffffffff


	//   ....[65]....
        /*0158*/ 	.word	0xffffffff


	//   ....[66]....
        /*015c*/ 	.word	0x0500000f


	//   ....[67]....
        /*0160*/ 	.word	0x0500000f


	//   ....[68]....
        /*0164*/ 	.word	0x0500000f


	//   ....[69]....
        /*0168*/ 	.word	0x0500000f


	//   ....[70]....
        /*016c*/ 	.word	0x0500000f


	//   ....[71]....
        /*0170*/ 	.word	0x0500000f


	//   ....[72]....
        /*0174*/ 	.word	0x0500000f


	//   ....[73]....
        /*0178*/ 	.word	0x0500000f


	//   ....[74]....
        /*017c*/ 	.word	0x0500000f


	//   ....[75]....
        /*0180*/ 	.word	0x0500000f


	//   ....[76]....
        /*0184*/ 	.word	0x0500000f


	//   ....[77]....
        /*0188*/ 	.word	0x0500000f


	//   ....[78]....
        /*018c*/ 	.word	0x0500000f


	//   ....[79]....
        /*0190*/ 	.word	0x0500000f


	//   ....[80]....
        /*0194*/ 	.word	0x0500000f


	//----- nvinfo : EIATTR_COOP_GROUP_INSTR_OFFSETS
	.align		4
.L_1317:
        /*0198*/ 	.byte	0x04, 0x28
        /*019a*/ 	.short	(.L_1319 - .L_1318)


	//   ....[0]....
.L_1318:
        /*019c*/ 	.word	0x00000060


	//   ....[1]....
        /*01a0*/ 	.word	0x00000130


	//   ....[2]....
        /*01a4*/ 	.word	0x00000180


	//   ....[3]....
        /*01a8*/ 	.word	0x000003b0


	//   ....[4]....
        /*01ac*/ 	.word	0x00000510


	//   ....[5]....
        /*01b0*/ 	.word	0x00000630


	//   ....[6]....
        /*01b4*/ 	.word	0x00000790


	//   ....[7]....
        /*01b8*/ 	.word	0x000018d0


	//   ....[8]....
        /*01bc*/ 	.word	0x00001f90


	//   ....[9]....
        /*01c0*/ 	.word	0x00002e10


	//   ....[10]....
        /*01c4*/ 	.word	0x000035a0


	//   ....[11]....
        /*01c8*/ 	.word	0x000036b0


	//   ....[12]....
        /*01cc*/ 	.word	0x00003fa0


	//   ....[13]....
        /*01d0*/ 	.word	0x00004000


	//   ....[14]....
        /*01d4*/ 	.word	0x00004bd0


	//   ....[15]....
        /*01d8*/ 	.word	0x00005880


	//   ....[16]....
        /*01dc*/ 	.word	0x00005af0


	//   ....[17]....
        /*01e0*/ 	.word	0x000066d0


	//   ....[18]....
        /*01e4*/ 	.word	0x000067d0


	//   ....[19]....
        /*01e8*/ 	.word	0x00007010


	//   ....[20]....
        /*01ec*/ 	.word	0x000070a0


	//   ....[21]....
        /*01f0*/ 	.word	0x00008060


	//   ....[22]....
        /*01f4*/ 	.word	0x00008af0


	//   ....[23]....
        /*01f8*/ 	.word	0x00008b40


	//   ....[24]....
        /*01fc*/ 	.word	0x000090c0


	//   ....[25]....
        /*0200*/ 	.word	0x00009130


	//   ....[26]....
        /*0204*/ 	.word	0x0000a380


	//   ....[27]....
        /*0208*/ 	.word	0x0000aa50


	//   ....[28]....
        /*020c*/ 	.word	0x0000af80


	//   ....[29]....
        /*0210*/ 	.word	0x0000bb50


	//   ....[30]....
        /*0214*/ 	.word	0x0000bc50


	//   ....[31]....
        /*0218*/ 	.word	0x0000c4c0


	//   ....[32]....
        /*021c*/ 	.word	0x0000c530


	//   ....[33]....
        /*0220*/ 	.word	0x0000d4e0


	//   ....[34]....
        /*0224*/ 	.word	0x0000d5f0


	//   ....[35]....
        /*0228*/ 	.word	0x0000d650


	//   ....[36]....
        /*022c*/ 	.word	0x0000d770


	//   ....[37]....
        /*0230*/ 	.word	0x0000d790


	//   ....[38]....
        /*0234*/ 	.word	0x0000e680


	//   ....[39]....
        /*0238*/ 	.word	0x0000e6b0


	//   ....[40]....
        /*023c*/ 	.word	0x0000e6e0


	//   ....[41]....
        /*0240*/ 	.word	0x0000e710


	//   ....[42]....
        /*0244*/ 	.word	0x0000ec20


	//   ....[43]....
        /*0248*/ 	.word	0x0000ec50


	//   ....[44]....
        /*024c*/ 	.word	0x0000ed50


	//   ....[45]....
        /*0250*/ 	.word	0x0000ed70


	//   ....[46]....
        /*0254*/ 	.word	0x0000f410


	//   ....[47]....
        /*0258*/ 	.word	0x0000f420


	//   ....[48]....
        /*025c*/ 	.word	0x0000f520


	//   ....[49]....
        /*0260*/ 	.word	0x0000f540


	//   ....[50]....
        /*0264*/ 	.word	0x0000f6e0


	//   ....[51]....
        /*0268*/ 	.word	0x00010760


	//   ....[52]....
        /*026c*/ 	.word	0x000112b0


	//   ....[53]....
        /*0270*/ 	.word	0x000112e0


	//   ....[54]....
        /*0274*/ 	.word	0x00011350


	//   ....[55]....
        /*0278*/ 	.word	0x000113b0


	//   ....[56]....
        /*027c*/ 	.word	0x00011400


	//   ....[57]....
        /*0280*/ 	.word	0x00011460


	//   ....[58]....
        /*0284*/ 	.word	0x00011480


	//   ....[59]....
        /*0288*/ 	.word	0x000114b0


	//   ....[60]....
        /*028c*/ 	.word	0x000114d0


	//   ....[61]....
        /*0290*/ 	.word	0x00011530


	//   ....[62]....
        /*0294*/ 	.word	0x00011570


	//   ....[63]....
        /*0298*/ 	.word	0x00011610


	//   ....[64]....
        /*029c*/ 	.word	0x00014040


	//   ....[65]....
        /*02a0*/ 	.word	0x00014210


	//   ....[66]....
        /*02a4*/ 	.word	0x00014830


	//   ....[67]....
        /*02a8*/ 	.word	0x00014990


	//   ....[68]....
        /*02ac*/ 	.word	0x000149f0


	//   ....[69]....
        /*02b0*/ 	.word	0x00014aa0


	//   ....[70]....
        /*02b4*/ 	.word	0x00014b70


	//   ....[71]....
        /*02b8*/ 	.word	0x00014bf0


	//   ....[72]....
        /*02bc*/ 	.word	0x00014cc0


	//   ....[73]....
        /*02c0*/ 	.word	0x00014d40


	//   ....[74]....
        /*02c4*/ 	.word	0x00014e30


	//   ....[75]....
        /*02c8*/ 	.word	0x00014ea0


	//   ....[76]....
        /*02cc*/ 	.word	0x00014f80


	//   ....[77]....
        /*02d0*/ 	.word	0x00014ff0


	//   ....[78]....
        /*02d4*/ 	.word	0x000150c0


	//   ....[79]....
        /*02d8*/ 	.word	0x000153d0


	//   ....[80]....
        /*02dc*/ 	.word	0x000154f0


	//----- nvinfo : EIATTR_REG_RECONFIG
	.align		4
.L_1319:
        /*02e0*/ 	.byte	0x01, 0x54
	.zero		2


	//----- nvinfo : EIATTR_SYSCALL_OFFSETS
	.align		4
        /*02e4*/ 	.byte	0x04, 0x46
        /*02e6*/ 	.short	(.L_1321 - .L_1320)


	//   ....[0]....
.L_1320:
        /*02e8*/ 	.word	0x00001ac0


	//   ....[1]....
        /*02ec*/ 	.word	0x00010380


	//   ....[2]....
        /*02f0*/ 	.word	0x000104d0


	//   ....[3]....
        /*02f4*/ 	.word	0x000105c0


	//   ....[4]....
        /*02f8*/ 	.word	0x00010dd0


	//----- nvinfo : EIATTR_MBARRIER_INSTR_OFFSETS
	.align		4
.L_1321:
        /*02fc*/ 	.byte	0x04, 0x39
        /*02fe*/ 	.short	(.L_1323 - .L_1322)


	//   ....[0]....
.L_1322:
        /*0300*/ 	.word	0x00000260
        /*0304*/ 	.word	0x000000ff
        /*0308*/ 	.word	0x0002d800
        /*030c*/ 	.short	0x0100
        /*030e*/ 	.byte	0x08
	.zero		1


	//   ....[1]....
        /*0310*/ 	.word	0x00000270
        /*0314*/ 	.word	0x000000ff
        /*0318*/ 	.word	0x0002d820
        /*031c*/ 	.short	0x0100
        /*031e*/ 	.byte	0x08
	.zero		1


	//   ....[2]....
        /*0320*/ 	.word	0x00000360
        /*0324*/ 	.word	0x000000ff
        /*0328*/ 	.word	0x0002d830
        /*032c*/ 	.short	0x0100
        /*032e*/ 	.byte	0x08
	.zero		1


	//   ....[3]....
        /*0330*/ 	.word	0x00000370
        /*0334*/ 	.word	0x000000ff
        /*0338*/ 	.word	0x0002d840
        /*033c*/ 	.short	0x0100
        /*033e*/ 	.byte	0x08
	.zero		1


	//   ....[4]....
        /*0340*/ 	.word	0x00000380
        /*0344*/ 	.word	0x000000ff
        /*0348*/ 	.word	0x0002d838
        /*034c*/ 	.short	0x0100
        /*034e*/ 	.byte	0x08
	.zero		1


	//   ....[5]....
        /*0350*/ 	.word	0x00000390
        /*0354*/ 	.word	0x000000ff
        /*0358*/ 	.word	0x0002d848
        /*035c*/ 	.short	0x0100
        /*035e*/ 	.byte	0x08
	.zero		1


	//   ....[6]....
        /*0360*/ 	.word	0x000004c0
        /*0364*/ 	.word	0x000000ff
        /*0368*/ 	.word	0x0002d850
        /*036c*/ 	.short	0x0100
        /*036e*/ 	.byte	0x08
	.zero		1


	//   ....[7]....
        /*0370*/ 	.word	0x000004d0
        /*0374*/ 	.word	0x000000ff
        /*0378*/ 	.word	0x0002d860
        /*037c*/ 	.short	0x0100
        /*037e*/ 	.byte	0x08
	.zero		1


	//   ....[8]....
        /*0380*/ 	.word	0x000004e0
        /*0384*/ 	.word	0x000000ff
        /*0388*/ 	.word	0x0002d858
        /*038c*/ 	.short	0x0100
        /*038e*/ 	.byte	0x08
	.zero		1


	//   ....[9]....
        /*0390*/ 	.word	0x000004f0
        /*0394*/ 	.word	0x000000ff
        /*0398*/ 	.word	0x0002d868
        /*039c*/ 	.short	0x0100
        /*039e*/ 	.byte	0x08
	.zero		1


	//   ....[10]....
        /*03a0*/ 	.word	0x000005e0
        /*03a4*/ 	.word	0x000000ff
        /*03a8*/ 	.word	0x0002d870
        /*03ac*/ 	.short	0x0100
        /*03ae*/ 	.byte	0x06
	.zero		1


	//   ....[11]....
        /*03b0*/ 	.word	0x000005f0
        /*03b4*/ 	.word	0x000000ff
        /*03b8*/ 	.word	0x0002d880
        /*03bc*/ 	.short	0x0100
        /*03be*/ 	.byte	0x06
	.zero		1


	//   ....[12]....
        /*03c0*/ 	.word	0x00000600
        /*03c4*/ 	.word	0x000000ff
        /*03c8*/ 	.word	0x0002d878
        /*03cc*/ 	.short	0x0100
        /*03ce*/ 	.byte	0x06
	.zero		1


	//   ....[13]....
        /*03d0*/ 	.word	0x00000610
        /*03d4*/ 	.word	0x000000ff
        /*03d8*/ 	.word	0x0002d888
        /*03dc*/ 	.short	0x0100
        /*03de*/ 	.byte	0x06
	.zero		1


	//   ....[14]....
        /*03e0*/ 	.word	0x00000740
        /*03e4*/ 	.word	0x000000ff
        /*03e8*/ 	.word	0x0002d890
        /*03ec*/ 	.short	0x0100
        /*03ee*/ 	.byte	0x08
	.zero		1


	//   ....[15]....
        /*03f0*/ 	.word	0x00000750
        /*03f4*/ 	.word	0x000000ff
        /*03f8*/ 	.word	0x0002d8a0
        /*03fc*/ 	.short	0x0100
        /*03fe*/ 	.byte	0x08
	.zero		1


	//   ....[16]....
        /*0400*/ 	.word	0x00000760
        /*0404*/ 	.word	0x000000ff
        /*0408*/ 	.word	0x0002d898
        /*040c*/ 	.short	0x0100
        /*040e*/ 	.byte	0x08
	.zero		1


	//   ....[17]....
        /*0410*/ 	.word	0x00000770
        /*0414*/ 	.word	0x000000ff
        /*0418*/ 	.word	0x0002d8a8
        /*041c*/ 	.short	0x0100
        /*041e*/ 	.byte	0x08
	.zero		1


	//   ....[18]....
        /*0420*/ 	.word	0x000008a0
        /*0424*/ 	.word	0x000000ff
        /*0428*/ 	.word	0x0002d8b0
        /*042c*/ 	.short	0x0100
        /*042e*/ 	.byte	0x08
	.zero		1


	//   ....[19]....
        /*0430*/ 	.word	0x000008b0
        /*0434*/ 	.word	0x000000ff
        /*0438*/ 	.word	0x0002d8c0
        /*043c*/ 	.short	0x0100
        /*043e*/ 	.byte	0x08
	.zero		1


	//   ....[20]....
        /*0440*/ 	.word	0x000008c0
        /*0444*/ 	.word	0x000000ff
        /*0448*/ 	.word	0x0002d8b8
        /*044c*/ 	.short	0x0100
        /*044e*/ 	.byte	0x08
	.zero		1


	//   ....[21]....
        /*0450*/ 	.word	0x000008d0
        /*0454*/ 	.word	0x000000ff
        /*0458*/ 	.word	0x0002d8c8
        /*045c*/ 	.short	0x0100
        /*045e*/ 	.byte	0x08
	.zero		1


	//   ....[22]....
        /*0460*/ 	.word	0x00001b40
        /*0464*/ 	.word	0x000000ff
        /*0468*/ 	.word	0x0002d800
        /*046c*/ 	.short	0x010a
        /*046e*/ 	.byte	0x2a
	.zero		1


	//   ....[23]....
        /*0470*/ 	.word	0x00001bc0
        /*0474*/ 	.word	0x00000005
        /*0478*/ 	.word	0x0002d830
        /*047c*/ 	.short	0x010a
        /*047e*/ 	.byte	0x3f
	.zero		1


	//   ....[24]....
        /*0480*/ 	.word	0x00001c20
        /*0484*/ 	.word	0x00000005
        /*0488*/ 	.word	0x0002d830
        /*048c*/ 	.short	0x010a
        /*048e*/ 	.byte	0x3f
	.zero		1


	//   ....[25]....
        /*0490*/ 	.word	0x000020c0
        /*0494*/ 	.word	0x00000000
        /*0498*/ 	.word	0x00000000
        /*049c*/ 	.short	0x0101
        /*049e*/ 	.byte	0x3f
	.zero		1


	//   ....[26]....
        /*04a0*/ 	.word	0x00005000
        /*04a4*/ 	.word	0x000000ff
        /*04a8*/ 	.word	0x0002d830
        /*04ac*/ 	.short	0x010a
        /*04ae*/ 	.byte	0x06
	.zero		1


	//   ....[27]....
        /*04b0*/ 	.word	0x00005040
        /*04b4*/ 	.word	0x000000ff
        /*04b8*/ 	.word	0x0002d830
        /*04bc*/ 	.short	0x010a
        /*04be*/ 	.byte	0x06
	.zero		1


	//   ....[28]....
        /*04c0*/ 	.word	0x000052e0
        /*04c4*/ 	.word	0x000000ff
        /*04c8*/ 	.word	0x0002d850
        /*04cc*/ 	.short	0x010a
        /*04ce*/ 	.byte	0x06
	.zero		1


	//   ....[29]....
        /*04d0*/ 	.word	0x00005320
        /*04d4*/ 	.word	0x000000ff
        /*04d8*/ 	.word	0x0002d850
        /*04dc*/ 	.short	0x010a
        /*04de*/ 	.byte	0x06
	.zero		1


	//   ....[30]....
        /*04e0*/ 	.word	0x000058f0
        /*04e4*/ 	.word	0x00000008
        /*04e8*/ 	.word	0x00000000
        /*04ec*/ 	.short	0x0101
        /*04ee*/ 	.byte	0x3f
	.zero		1


	//   ....[31]....
        /*04f0*/ 	.word	0x00007320
        /*04f4*/ 	.word	0x00000036
        /*04f8*/ 	.word	0x00000000
        /*04fc*/ 	.short	0x0101
        /*04fe*/ 	.byte	0x3f
	.zero		1


	//   ....[32]....
        /*0500*/ 	.word	0x00008420
        /*0504*/ 	.word	0x000000ff
        /*0508*/ 	.word	0x0002d830
        /*050c*/ 	.short	0x010a
        /*050e*/ 	.byte	0x06
	.zero		1


	//   ....[33]....
        /*0510*/ 	.word	0x00008460
        /*0514*/ 	.word	0x000000ff
        /*0518*/ 	.word	0x0002d830
        /*051c*/ 	.short	0x010a
        /*051e*/ 	.byte	0x06
	.zero		1


	//   ....[34]....
        /*0520*/ 	.word	0x00008700
        /*0524*/ 	.word	0x000000ff
        /*0528*/ 	.word	0x0002d850
        /*052c*/ 	.short	0x010a
        /*052e*/ 	.byte	0x06
	.zero		1


	//   ....[35]....
        /*0530*/ 	.word	0x00008740
        /*0534*/ 	.word	0x000000ff
        /*0538*/ 	.word	0x0002d850
        /*053c*/ 	.short	0x010a
        /*053e*/ 	.byte	0x06
	.zero		1


	//   ....[36]....
        /*0540*/ 	.word	0x00009940
        /*0544*/ 	.word	0x0000001e
        /*0548*/ 	.word	0x00000000
        /*054c*/ 	.short	0x0101
        /*054e*/ 	.byte	0x3f
	.zero		1


	//   ....[37]....
        /*0550*/ 	.word	0x000099d0
        /*0554*/ 	.word	0x00000036
        /*0558*/ 	.word	0x00000000
        /*055c*/ 	.short	0x0101
        /*055e*/ 	.byte	0x3f
	.zero		1


	//   ....[38]....
        /*0560*/ 	.word	0x0000a510
        /*0564*/ 	.word	0x000000ff
        /*0568*/ 	.word	0x0002d830
        /*056c*/ 	.short	0x010a
        /*056e*/ 	.byte	0x06
	.zero		1


	//   ....[39]....
        /*0570*/ 	.word	0x0000a550
        /*0574*/ 	.word	0x000000ff
        /*0578*/ 	.word	0x0002d830
        /*057c*/ 	.short	0x010a
        /*057e*/ 	.byte	0x06
	.zero		1


	//   ....[40]....
        /*0580*/ 	.word	0x0000a7f0
        /*0584*/ 	.word	0x000000ff
        /*0588*/ 	.word	0x0002d850
        /*058c*/ 	.short	0x010a
        /*058e*/ 	.byte	0x06
	.zero		1


	//   ....[41]....
        /*0590*/ 	.word	0x0000a830
        /*0594*/ 	.word	0x000000ff
        /*0598*/ 	.word	0x0002d850
        /*059c*/ 	.short	0x010a
        /*059e*/ 	.byte	0x06
	.zero		1


	//   ....[42]....
        /*05a0*/ 	.word	0x0000adc0
        /*05a4*/ 	.word	0x0000000a
        /*05a8*/ 	.word	0x00000000
        /*05ac*/ 	.short	0x0101
        /*05ae*/ 	.byte	0x3f
	.zero		1


	//   ....[43]....
        /*05b0*/ 	.word	0x0000c930
        /*05b4*/ 	.word	0x00000036
        /*05b8*/ 	.word	0x00000000
        /*05bc*/ 	.short	0x0101
        /*05be*/ 	.byte	0x3f
	.zero		1


	//   ....[44]....
        /*05c0*/ 	.word	0x0000d560
        /*05c4*/ 	.word	0x000000ff
        /*05c8*/ 	.word	0x0002d850
        /*05cc*/ 	.short	0x010a
        /*05ce*/ 	.byte	0x09
	.zero		1


	//   ....[45]....
        /*05d0*/ 	.word	0x0000d5a0
        /*05d4*/ 	.word	0x000000ff
        /*05d8*/ 	.word	0x0002d850
        /*05dc*/ 	.short	0x010a
        /*05de*/ 	.byte	0x09
	.zero		1


	//   ....[46]....
        /*05e0*/ 	.word	0x0000dbe0
        /*05e4*/ 	.word	0x00000000
        /*05e8*/ 	.word	0x00000000
        /*05ec*/ 	.short	0x0101
        /*05ee*/ 	.byte	0x3f
	.zero		1


	//   ....[47]....
        /*05f0*/ 	.word	0x0000ec40
        /*05f4*/ 	.word	0x000000ff
        /*05f8*/ 	.word	0x00000000
        /*05fc*/ 	.short	0x0101
        /*05fe*/ 	.byte	0x05
	.zero		1


	//   ....[48]....
        /*0600*/ 	.word	0x00010990
        /*0604*/ 	.word	0x00000003
        /*0608*/ 	.word	0x0002d840
        /*060c*/ 	.short	0x010a
        /*060e*/ 	.byte	0x3f
	.zero		1


	//   ....[49]....
        /*0610*/ 	.word	0x00011710
        /*0614*/ 	.word	0x00000011
        /*0618*/ 	.word	0x0002d800
        /*061c*/ 	.short	0x0107
        /*061e*/ 	.byte	0x3f
	.zero		1


	//   ....[50]....
        /*0620*/ 	.word	0x000117e0
        /*0624*/ 	.word	0x00000011
        /*0628*/ 	.word	0x0002d800
        /*062c*/ 	.short	0x0101
        /*062e*/ 	.byte	0x3f
	.zero		1


	//   ....[51]....
        /*0630*/ 	.word	0x00011800
        /*0634*/ 	.word	0x00000011
        /*0638*/ 	.word	0x0002d820
        /*063c*/ 	.short	0x010a
        /*063e*/ 	.byte	0x3f
	.zero		1


	//   ....[52]....
        /*0640*/ 	.word	0x00011b20
        /*0644*/ 	.word	0x00000003
        /*0648*/ 	.word	0x0002d840
        /*064c*/ 	.short	0x010a
        /*064e*/ 	.byte	0x3f
	.zero		1


	//   ....[53]....
        /*0650*/ 	.word	0x00011f50
        /*0654*/ 	.word	0x00000002
        /*0658*/ 	.word	0x00000060
        /*065c*/ 	.short	0x010a
        /*065e*/ 	.byte	0x3f
	.zero		1


	//   ....[54]....
        /*0660*/ 	.word	0x00012670
        /*0664*/ 	.word	0x00000003
        /*0668*/ 	.word	0x0002d840
        /*066c*/ 	.short	0x010a
        /*066e*/ 	.byte	0x3f
	.zero		1


	//   ....[55]....
        /*0670*/ 	.word	0x00012aa0
        /*0674*/ 	.word	0x0000000c
        /*0678*/ 	.word	0x00000060
        /*067c*/ 	.short	0x010a
        /*067e*/ 	.byte	0x3f
	.zero		1


	//   ....[56]....
        /*0680*/ 	.word	0x000130d0
        /*0684*/ 	.word	0x00000002
        /*0688*/ 	.word	0x0002d840
        /*068c*/ 	.short	0x010a
        /*068e*/ 	.byte	0x3f
	.zero		1


	//   ....[57]....
        /*0690*/ 	.word	0x00013540
        /*0694*/ 	.word	0x00000008
        /*0698*/ 	.word	0x00000060
        /*069c*/ 	.short	0x010a
        /*069e*/ 	.byte	0x3f
	.zero		1


	//   ....[58]....
        /*06a0*/ 	.word	0x00013b30
        /*06a4*/ 	.word	0x00000003
        /*06a8*/ 	.word	0x0002d860
        /*06ac*/ 	.short	0x010a
        /*06ae*/ 	.byte	0x3f
	.zero		1


	//   ....[59]....
        /*06b0*/ 	.word	0x00014190
        /*06b4*/ 	.word	0x00000009
        /*06b8*/ 	.word	0x0002d820
        /*06bc*/ 	.short	0x010a
        /*06be*/ 	.byte	0x3f
	.zero		1


	//   ....[60]....
        /*06c0*/ 	.word	0x00014330
        /*06c4*/ 	.word	0x00000007
        /*06c8*/ 	.word	0x00000000
        /*06cc*/ 	.short	0x010a
        /*06ce*/ 	.byte	0x3f
	.zero		1


	//   ....[61]....
        /*06d0*/ 	.word	0x000143a0
        /*06d4*/ 	.word	0x00000003
        /*06d8*/ 	.word	0x00000000
        /*06dc*/ 	.short	0x010a
        /*06de*/ 	.byte	0x3f
	.zero		1


	//   ....[62]....
        /*06e0*/ 	.word	0x00014400
        /*06e4*/ 	.word	0x00000005
        /*06e8*/ 	.word	0x00000000
        /*06ec*/ 	.short	0x010a
        /*06ee*/ 	.byte	0x3f
	.zero		1


	//   ....[63]....
        /*06f0*/ 	.word	0x00014430
        /*06f4*/ 	.word	0x00000003
        /*06f8*/ 	.word	0x00000000
        /*06fc*/ 	.short	0x010a
        /*06fe*/ 	.byte	0x3f
	.zero		1


	//   ....[64]....
        /*0700*/ 	.word	0x000144a0
        /*0704*/ 	.word	0x00000003
        /*0708*/ 	.word	0x0002d800
        /*070c*/ 	.short	0x010a
        /*070e*/ 	.byte	0x3f
	.zero		1


	//   ....[65]....
        /*0710*/ 	.word	0x000144f0
        /*0714*/ 	.word	0x00000005
        /*0718*/ 	.word	0x0002d830
        /*071c*/ 	.short	0x010a
        /*071e*/ 	.byte	0x3f
	.zero		1


	//   ....[66]....
        /*0720*/ 	.word	0x00014550
        /*0724*/ 	.word	0x00000007
        /*0728*/ 	.word	0x0002d830
        /*072c*/ 	.short	0x010a
        /*072e*/ 	.byte	0x3f
	.zero		1


	//   ....[67]....
        /*0730*/ 	.word	0x000145b0
        /*0734*/ 	.word	0x00000007
        /*0738*/ 	.word	0x0002d850
        /*073c*/ 	.short	0x010a
        /*073e*/ 	.byte	0x3f
	.zero		1


	//   ....[68]....
        /*0740*/ 	.word	0x00014610
        /*0744*/ 	.word	0x00000005
        /*0748*/ 	.word	0x0002d830
        /*074c*/ 	.short	0x010a
        /*074e*/ 	.byte	0x3f
	.zero		1


	//   ....[69]....
        /*0750*/ 	.word	0x00014670
        /*0754*/ 	.word	0x00000005
        /*0758*/ 	.word	0x0002d850
        /*075c*/ 	.short	0x010a
        /*075e*/ 	.byte	0x3f
	.zero		1


	//   ....[70]....
        /*0760*/ 	.word	0x000146d0
        /*0764*/ 	.word	0x00000005
        /*0768*/ 	.word	0x0002d830
        /*076c*/ 	.short	0x010a
        /*076e*/ 	.byte	0x3f
	.zero		1


	//   ....[71]....
        /*0770*/ 	.word	0x00014730
        /*0774*/ 	.word	0x00000005
        /*0778*/ 	.word	0x0002d850
        /*077c*/ 	.short	0x010a
        /*077e*/ 	.byte	0x3f
	.zero		1


	//   ....[72]....
        /*0780*/ 	.word	0x00014790
        /*0784*/ 	.word	0x00000007
        /*0788*/ 	.word	0x0002d850
        /*078c*/ 	.short	0x010a
        /*078e*/ 	.byte	0x3f
	.zero		1


	//   ....[73]....
        /*0790*/ 	.word	0x000148e0
        /*0794*/ 	.word	0x00000003
        /*0798*/ 	.word	0x0002d840
        /*079c*/ 	.short	0x010a
        /*079e*/ 	.byte	0x3f
	.zero		1


	//   ....[74]....
        /*07a0*/ 	.word	0x000150f0
        /*07a4*/ 	.word	0x00000011
        /*07a8*/ 	.word	0x0002d820
        /*07ac*/ 	.short	0x010a
        /*07ae*/ 	.byte	0x3f
	.zero		1


	//   ....[75]....
        /*07b0*/ 	.word	0x00015140
        /*07b4*/ 	.word	0x00000003
        /*07b8*/ 	.word	0x0002d840
        /*07bc*/ 	.short	0x010a
        /*07be*/ 	.byte	0x3f
	.zero		1


	//   ....[76]....
        /*07c0*/ 	.word	0x00015190
        /*07c4*/ 	.word	0x00000002
        /*07c8*/ 	.word	0x00000060
        /*07cc*/ 	.short	0x010a
        /*07ce*/ 	.byte	0x3f
	.zero		1


	//   ....[77]....
        /*07d0*/ 	.word	0x000151e0
        /*07d4*/ 	.word	0x00000003
        /*07d8*/ 	.word	0x0002d840
        /*07dc*/ 	.short	0x010a
        /*07de*/ 	.byte	0x3f
	.zero		1


	//   ....[78]....
        /*07e0*/ 	.word	0x00015230
        /*07e4*/ 	.word	0x0000000c
        /*07e8*/ 	.word	0x00000060
        /*07ec*/ 	.short	0x010a
        /*07ee*/ 	.byte	0x3f
	.zero		1


	//   ....[79]....
        /*07f0*/ 	.word	0x00015280
        /*07f4*/ 	.word	0x00000002
        /*07f8*/ 	.word	0x0002d840
        /*07fc*/ 	.short	0x010a
        /*07fe*/ 	.byte	0x3f
	.zero		1


	//   ....[80]....
        /*0800*/ 	.word	0x000152d0
        /*0804*/ 	.word	0x00000008
        /*0808*/ 	.word	0x00000060
        /*080c*/ 	.short	0x010a
        /*080e*/ 	.byte	0x3f
	.zero		1


	//   ....[81]....
        /*0810*/ 	.word	0x00015320
        /*0814*/ 	.word	0x00000003
        /*0818*/ 	.word	0x0002d860
        /*081c*/ 	.short	0x010a
        /*081e*/ 	.byte	0x3f
	.zero		1


	//   ....[82]....
        /*0820*/ 	.word	0x00015410
        /*0824*/ 	.word	0x00000009
        /*0828*/ 	.word	0x0002d820
        /*082c*/ 	.short	0x010a
        /*082e*/ 	.byte	0x3f
	.zero		1


	//   ....[83]....
        /*0830*/ 	.word	0x000155b0
        /*0834*/ 	.word	0x00000007
        /*0838*/ 	.word	0x00000000
        /*083c*/ 	.short	0x010a
        /*083e*/ 	.byte	0x3f
	.zero		1


	//   ....[84]....
        /*0840*/ 	.word	0x00015600
        /*0844*/ 	.word	0x00000003
        /*0848*/ 	.word	0x00000000
        /*084c*/ 	.short	0x010a
        /*084e*/ 	.byte	0x3f
	.zero		1


	//   ....[85]....
        /*0850*/ 	.word	0x00015650
        /*0854*/ 	.word	0x00000005
        /*0858*/ 	.word	0x00000000
        /*085c*/ 	.short	0x010a
        /*085e*/ 	.byte	0x3f
	.zero		1


	//----- nvinfo : EIATTR_NUM_MBARRIERS
	.align		4
.L_1323:
        /*0860*/ 	.byte	0x03, 0x38
        /*0862*/ 	.short	0x0016


	//----- nvinfo : EIATTR_EXIT_INSTR_OFFSETS
	.align		4
        /*0864*/ 	.byte	0x04, 0x1c
        /*0866*/ 	.short	(.L_1325 - .L_1324)


	//   ....[0]....
.L_1324:
        /*0868*/ 	.word	0x00000a30


	//   ....[1]....
        /*086c*/ 	.word	0x0000f670


	//   ....[2]....
        /*0870*/ 	.word	0x00014480


	//----- nvinfo : EIATTR_MAX_THREADS
	.align		4
.L_1325:
        /*0874*/ 	.byte	0x04, 0x05
        /*0876*/ 	.short	(.L_1327 - .L_1326)
.L_1326:
        /*0878*/ 	.word	0x00000200
        /*087c*/ 	.word	0x00000001
        /*0880*/ 	.word	0x00000001


	//----- nvinfo : EIATTR_CRS_STACK_SIZE
	.align		4
.L_1327:
        /*0884*/ 	.byte	0x04, 0x1e
        /*0886*/ 	.short	(.L_1329 - .L_1328)
.L_1328:
        /*0888*/ 	.word	0x00000000


	//----- nvinfo : EIATTR_CBANK_PARAM_SIZE
	.align		4
.L_1329:
        /*088c*/ 	.byte	0x03, 0x19
        /*088e*/ 	.short	0x0af0


	//----- nvinfo : EIATTR_PARAM_CBANK
	.align		4
        /*0890*/ 	.byte	0x04, 0x0a
        /*0892*/ 	.short	(.L_1331 - .L_1330)
	.align		4
.L_1330:
        /*0894*/ 	.word	index@(.nv.constant0._ZN7cutlass13device_kernelIN5flash11enable_sm90INS1_16FlashAttnFwdSm90INS1_25CollectiveMainloopFwdSm90ILi2EN4cute5tupleIJNS5_1CILi1EEES8_S8_EEENS6_IJNS7_ILi192EEENS7_ILi128EEENS7_ILi96EEEEEELi96ENS_6half_tEfNS_4arch4Sm90ELb0ELb1ELb0ELb0ELb0ELb0ELb0ELb0ELb1ELb1ELb0ELb0EEENS1_21CollectiveEpilogueFwdINS6_IJSA_SC_SB_EEES9_SE_SG_Li384ELb0ELb1ELb0ELb0EEENS1_30DynamicPersistentTileSchedulerILi384ELi128ELb0ELb1ELb1EEEEEEEEEvNT_6ParamsE)
        /*0898*/ 	.short	0x0210
        /*089a*/ 	.short	0x0af0


	//----- nvinfo : EIATTR_SW_WAR
	.align		4
.L_1331:
        /*089c*/ 	.byte	0x04, 0x36
        /*089e*/ 	.short	(.L_1333 - .L_1332)
.L_1332:
        /*08a0*/ 	.word	0x00000008
.L_1333:


//--------------------- .nv.info._ZN7cutlass13device_kernelIN5flash11enable_sm90INS1_16FlashAttnFwdSm90INS1_25CollectiveMainloopFwdSm90ILi2EN4cute5tupleIJNS5_1CILi1EEES8_S8_EEENS6_IJNS7_ILi192EEENS7_ILi128EEENS7_ILi96EEEEEELi96ENS_6half_tEfNS_4arch4Sm90ELb0ELb1ELb0ELb1ELb0ELb0ELb0ELb0ELb1ELb1ELb0ELb0EEENS1_21CollectiveEpilogueFwdINS6_IJSA_SC_SB_EEES9_SE_SG_Li384ELb1ELb1ELb0ELb0EEENS1_36VarlenDynamicPersistentTileSchedulerILi192ELi128ELi384ELi128ELb0ELb1ELb1ELb1ELb0ELb1EEEEEEEEEvNT_6ParamsE --------------------------
	.section	.nv.info._ZN7cutlass13device_kernelIN5flash11enable_sm90INS1_16FlashAttnFwdSm90INS1_25CollectiveMainloopFwdSm90ILi2EN4cute5tupleIJNS5_1CILi1EEES8_S8_EEENS6_IJNS7_ILi192EEENS7_ILi128EEENS7_ILi96EEEEEELi96ENS_6half_tEfNS_4arch4Sm90ELb0ELb1ELb0ELb1ELb0ELb0ELb0ELb0ELb1ELb1ELb0ELb0EEENS1_21CollectiveEpilogueFwdINS6_IJSA_SC_SB_EEES9_SE_SG_Li384ELb1ELb1ELb0ELb0EEENS1_36VarlenDynamicPersistentTileSchedulerILi192ELi128ELi384ELi128ELb0ELb1ELb1ELb1ELb0ELb1EEEEEEEEEvNT_6ParamsE,"",@"SHT_CUDA_INFO"
	.sectionflags	@""
	.align	4


	//----- nvinfo : EIATTR_CUDA_API_VERSION
	.align		4
        /*0000*/ 	.byte	0x04, 0x37
        /*0002*/ 	.short	(.L_1335 - .L_1334)
.L_1334:
        /*0004*/ 	.word	0x00000082


	//----- nvinfo : EIATTR_KPARAM_INFO
	.align		4
.L_1335:
        /*0008*/ 	.byte	0x04, 0x17
        /*000a*/ 	.short	(.L_1337 - .L_1336)
.L_1336:
        /*000c*/ 	.word	0x00000000
        /*0010*/ 	.short	0x0000
        /*0012*/ 	.short	0x0070
        /*0014*/ 	.byte	0x00, 0xf0, 0x01, 0x2a


	//----- nvinfo : EIATTR_SPARSE_MMA_MASK
	.align		4
.L_1337:
        /*0018*/ 	.byte	0x03, 0x50
        /*001a*/ 	.short	0x0000


	//----- nvinfo : EIATTR_MAXREG_COUNT
	.align		4
        /*001c*/ 	.byte	0x03, 0x1b
        /*001e*/ 	.short	0x0080


	//----- nvinfo : EIATTR_NUM_BARRIERS
	.align		4
        /*0020*/ 	.byte	0x02, 0x4c
        /*0022*/ 	.byte	0x10
	.zero		1


	//----- nvinfo : EIATTR_EXTERNS
	.align		4
        /*0024*/ 	.byte	0x04, 0x0f
        /*0026*/ 	.short	(.L_1339 - .L_1338)


	//   ....[0]....
	.align		4
.L_1338:
        /*0028*/ 	.word	index@(__assertfail)


	//----- nvinfo : EIATTR_ANNOTATIONS
	.align		4
.L_1339:
        /*002c*/ 	.byte	0x04, 0x55
        /*002e*/ 	.short	(.L_1341 - .L_1340)


	//   ....[0]....
.L_1340:
        /* <DEDUP_REMOVED lines=23> */


	//----- nvinfo : EIATTR_MERCURY_ISA_VERSION
	.align		4
.L_1341:
        /*0190*/ 	.byte	0x03, 0x5f
        /*0192*/ 	.short	0x0101


	//----- nvinfo : EIATTR_UNUSED_LOAD_BYTE_OFFSET
	.align		4
        /*0194*/ 	.byte	0x04, 0x44
        /*0196*/ 	.short	(.L_1343 - .L_1342)


	//   ....[0]....
.L_1342:
        /*0198*/ 	.word	0x00000a50
        /*019c*/ 	.word	0x0000fff0


	//   ....[1]....
        /*01a0*/ 	.word	0x0000e090
        /*01a4*/ 	.word	0x0000fff0


	//----- nvinfo : EIATTR_INT_WARP_WIDE_INSTR_OFFSETS
	.align		4
.L_1343:
        /*01a8*/ 	.byte	0x04, 0x31
        /*01aa*/ 	.short	(.L_1345 - .L_1344)


	//   ....[0]....
.L_1344:
        /*01ac*/ 	.word	0x00000130


	//   ....[1]....
        /*01b0*/ 	.word	0x00000170


	//   ....[2]....
        /*01b4*/ 	.word	0x000001e0


	//   ....[3]....
        /*01b8*/ 	.word	0x000112b0


	//   ....[4]....
        /*01bc*/ 	.word	0x00011340


	//   ....[5]....
        /*01c0*/ 	.word	0x00014e30


	//   ....[6]....
        /*01c4*/ 	.word	0x00014ec0


	//----- nvinfo : EIATTR_COOP_GROUP_MASK_REGIDS
	.align		4
.L_1345:
        /*01c8*/ 	.byte	0x04, 0x29
        /*01ca*/ 	.short	(.L_1347 - .L_1346)


	//   ....[0]....
.L_1346:
        /*01cc*/ 	.word	0xffffffff


	//   ....[1]....
        /*01d0*/ 	.word	0xffffffff


	//   ....[2]....
        /*01d4*/ 	.word	0xffffffff


	//   ....[3]....
        /*01d8*/ 	.word	0xffffffff


	//   ....[4]....
        /*01dc*/ 	.word	0xffffffff


	//   ....[5]....
        /*01e0*/ 	.word	0xffffffff


	//   ....[6]....
        /*01e4*/ 	.word	0xffffffff


	//   ....[7]....
        /*01e8*/ 	.word	0xffffffff


	//   ....[8]....
        /*01ec*/ 	.word	0xffffffff


	//   ....[9]....
        /*01f0*/ 	.word	0xffffffff


	//   ....[10]....
        /*01f4*/ 	.word	0xffffffff


	//   ....[11]....
        /*01f8*/ 	.word	0xffffffff


	//   ....[12]....
        /*01fc*/ 	.word	0xffffffff


	//   ....[13]....
        /*0200*/ 	.word	0xffffffff


	//   ....[14]....
        /*0204*/ 	.word	0xffffffff


	//   ....[15]....
        /*0208*/ 	.word	0xffffffff


	//   ....[16]....
        /*020c*/ 	.word	0xffffffff


	//   ....[17]....
        /*0210*/ 	.word	0xffffffff


	//   ....[18]....
        /*0214*/ 	.word	0xffffffff


	//   ....[19]....
        /*0218*/ 	.word	0xffffffff


	//   ....[20]....
        /*021c*/ 	.word	0xffffffff


	//   ....[21]....
        /*0220*/ 	.word	0xffffffff


	//   ....[22]....
        /*0224*/ 	.word	0xffffffff


	//   ....[23]....
        /*0228*/ 	.word	0xffffffff


	//   ....[24]....
        /*022c*/ 	.word	0xffffffff


	//   ....[25]....
        /*0230*/ 	.word	0xffffffff


	//   ....[26]....
        /*0234*/ 	.word	0xffffffff


	//   ....[27]....
        /*0238*/ 	.word	0xffffffff


	//   ....[28]....
        /*023c*/ 	.word	0xffffffff


	//   ....[29]....
        /*0240*/ 	.word	0xffffffff


	//   ....[30]....
        /*0244*/ 	.word	0xffffffff


	//   ....[31]....
        /*0248*/ 	.word	0xffffffff


	//   ....[32]....
        /*024c*/ 	.word	0xffffffff


	//   ....[33]....
        /*0250*/ 	.word	0xffffffff


	//   ....[34]....
        /*0254*/ 	.word	0xffffffff


	//   ....[35]....
        /*0258*/ 	.word	0xffffffff


	//   ....[36]....
        /*025c*/ 	.word	0xffffffff


	//   ....[37]....
        /*0260*/ 	.word	0xffffffff


	//   ....[38]....
        /*0264*/ 	.word	0xffffffff


	//   ....[39]....
        /*0268*/ 	.word	0xffffffff


	//   ....[40]....
        /*026c*/ 	.word	0xffffffff


	//   ....[41]....
        /*0270*/ 	.word	0xffffffff


	//   ....[42]....
        /*0274*/ 	.word	0xffffffff


	//   ....[43]....
        /*0278*/ 	.word	0xffffffff


	//   ....[44]....
        /*027c*/ 	.word	0xffffffff


	//   ....[45]....
        /*0280*/ 	.word	0xffffffff


	//   ....[46]....
        /*0284*/ 	.word	0xffffffff


	//   ....[47]....
        /*0288*/ 	.word	0xffffffff


	//   ....[48]....
        /*028c*/ 	.word	0xffffffff


	//   ....[49]....
        /*0290*/ 	.word	0xffffffff


	//   ....[50]....
        /*0294*/ 	.word	0xffffffff


	//   ....[51]....
        /*0298*/ 	.word	0xffffffff


	//   ....[52]....
        /*029c*/ 	.word	0xffffffff


	//   ....[53]....
        /*02a0*/ 	.word	0xffffffff


	//   ....[54]....
        /*02a4*/ 	.word	0xffffffff


	//   ....[55]....
        /*02a8*/ 	.word	0xffffffff


	//   ....[56]....
        /*02ac*/ 	.word	0xffffffff


	//   ....[57]....
        /*02b0*/ 	.word	0xffffffff


	//   ....[58]....
        /*02b4*/ 	.word	0xffffffff


	//   ....[59]....
        /*02b8*/ 	.word	0xffffffff


	//   ....[60]....
        /*02bc*/ 	.word	0xffffffff


	//   ....[61]....
        /*02c0*/ 	.word	0xffffffff


	//   ....[62]....
        /*02c4*/ 	.word	0xffffffff


	//   ....[63]....
        /*02c8*/ 	.word	0xffffffff


	//   ....[64]....
        /*02cc*/ 	.word	0xffffffff


	//   ....[65]....
        /*02d0*/ 	.word	0xffffffff


	//   ....[66]....
        /*02d4*/ 	.word	0xffffffff


	//   ....[67]....
        /*02d8*/ 	.word	0xffffffff


	//   ....[68]....
        /*02dc*/ 	.word	0xffffffff


	//   ....[69]....
        /*02e0*/ 	.word	0xffffffff


	//   ....[70]....
        /*02e4*/ 	.word	0xffffffff


	//   ....[71]....
        /*02e8*/ 	.word	0xffffffff


	//   ....[72]....
        /*02ec*/ 	.word	0xffffffff


	//   ....[73]....
        /*02f0*/ 	.word	0xffffffff


	//   ....[74]....
        /*02f4*/ 	.word	0xffffffff


	//   ....[75]....
        /*02f8*/ 	.word	0xffffffff


	//   ....[76]....
        /*02fc*/ 	.word	0xffffffff


	//   ....[77]....
        /*0300*/ 	.word	0xffffffff


	//   ....[78]....
        /*0304*/ 	.word	0xffffffff


	//   ....[79]....
        /*0308*/ 	.word	0xffffffff


	//   ....[80]....
        /*030c*/ 	.word	0xffffffff


	//   ....[81]....
        /*0310*/ 	.word	0xffffffff


	//   ....[82]....
        /*0314*/ 	.word	0xffffffff


	//   ....[83]....
        /*0318*/ 	.word	0xffffffff


	//   ....[84]....
        /*031c*/ 	.word	0xffffffff


	//   ....[85]....
        /*0320*/ 	.word	0xffffffff


	//   ....[86]....
        /*0324*/ 	.word	0xffffffff


	//   ....[87]....
        /*0328*/ 	.word	0xffffffff


	//   ....[88]....
        /*032c*/ 	.word	0xffffffff


	//   ....[89]....
        /*0330*/ 	.word	0xffffffff


	//   ....[90]....
        /*0334*/ 	.word	0xffffffff


	//   ....[91]....
        /*0338*/ 	.word	0xffffffff


	//   ....[92]....
        /*033c*/ 	.word	0xffffffff


	//   ....[93]....
        /*0340*/ 	.word	0xffffffff


	//   ....[94]....
        /*0344*/ 	.word	0xffffffff


	//   ....[95]....
        /*0348*/ 	.word	0xffffffff


	//   ....[96]....
        /*034c*/ 	.word	0xffffffff


	//   ....[97]....
        /*0350*/ 	.word	0x0500000f


	//   ....[98]....
        /*0354*/ 	.word	0x0500000f


	//   ....[99]....
        /*0358*/ 	.word	0x0500000f


	//   ....[100]....
        /*035c*/ 	.word	0x0500000f


	//   ....[101]....
        /*0360*/ 	.word	0x0500000f


	//   ....[102]....
        /*0364*/ 	.word	0x0500000f


	//   ....[103]....
        /*0368*/ 	.word	0x0500000f


	//   ....[104]....
        /*036c*/ 	.word	0x0500000f


	//   ....[105]....
        /*0370*/ 	.word	0x0500000f


	//   ....[106]....
        /*0374*/ 	.word	0x0500000f


	//   ....[107]....
        /*0378*/ 	.word	0x0500000f


	//   ....[108]....
        /*037c*/ 	.word	0x0500000f


	//   ....[109]....
        /*0380*/ 	.word	0x0500000f


	//   ....[110]....
        /*0384*/ 	.word	0x0500000f


	//   ....[111]....
        /*0388*/ 	.word	0x0500000f


	//   ....[112]....
        /*038c*/ 	.word	0x0500000f


	//   ....[113]....
        /*0390*/ 	.word	0x0500000f


	//   ....[114]....
        /*0394*/ 	.word	0x0500000f


	//   ....[115]....
        /*0398*/ 	.word	0x0500000f


	//   ....[116]....
        /*039c*/ 	.word	0x0500000f


	//   ....[117]....
        /*03a0*/ 	.word	0x0500000f


	//   ....[118]....
        /*03a4*/ 	.word	0x0500000f


	//   ....[119]....
        /*03a8*/ 	.word	0x0500000f


	//   ....[120]....
        /*03ac*/ 	.word	0x0500000f


	//   ....[121]....
        /*03b0*/ 	.word	0x0500000f


	//   ....[122]....
        /*03b4*/ 	.word	0x0500000f


	//   ....[123]....
        /*03b8*/ 	.word	0x0500000f


	//   ....[124]....
        /*03bc*/ 	.word	0x0500000f


	//   ....[125]....
        /*03c0*/ 	.word	0x0500000f


	//   ....[126]....
        /*03c4*/ 	.word	0x0500000f


	//   ....[127]....
        /*03c8*/ 	.word	0x0500000f


	//----- nvinfo : EIATTR_COOP_GROUP_INSTR_OFFSETS
	.align		4
.L_1347:
        /*03cc*/ 	.byte	0x04, 0x28
        /*03ce*/ 	.short	(.L_1349 - .L_1348)


	//   ....[0]....
.L_1348:
        /*03d0*/ 	.word	0x00000070


	//   ....[1]....
        /*03d4*/ 	.word	0x00000140


	//   ....[2]....
        /*03d8*/ 	.word	0x00000190


	//   ....[3]....
        /*03dc*/ 	.word	0x000003c0


	//   ....[4]....
        /*03e0*/ 	.word	0x00000520


	//   ....[5]....
        /*03e4*/ 	.word	0x00000640


	//   ....[6]....
        /*03e8*/ 	.word	0x000007a0


	//   ....[7]....
        /*03ec*/ 	.word	0x00001a30


	//   ....[8]....
        /*03f0*/ 	.word	0x000020c0


	//   ....[9]....
        /*03f4*/ 	.word	0x00002440


	//   ....[10]....
        /*03f8*/ 	.word	0x00003700


	//   ....[11]....
        /*03fc*/ 	.word	0x00003810


	//   ....[12]....
        /*0400*/ 	.word	0x000040d0


	//   ....[13]....
        /*0404*/ 	.word	0x00004130


	//   ....[14]....
        /*0408*/ 	.word	0x00004d30


	//   ....[15]....
        /*040c*/ 	.word	0x000059b0


	//   ....[16]....
        /*0410*/ 	.word	0x00005c30


	//   ....[17]....
        /*0414*/ 	.word	0x00006810


	//   ....[18]....
        /*0418*/ 	.word	0x00006910


	//   ....[19]....
        /*041c*/ 	.word	0x00007190


	//   ....[20]....
        /*0420*/ 	.word	0x00007200


	//   ....[21]....
        /*0424*/ 	.word	0x000081a0


	//   ....[22]....
        /*0428*/ 	.word	0x00008c50


	//   ....[23]....
        /*042c*/ 	.word	0x00008ca0


	//   ....[24]....
        /*0430*/ 	.word	0x000091f0


	//   ....[25]....
        /*0434*/ 	.word	0x00009240


	//   ....[26]....
        /*0438*/ 	.word	0x0000a4e0


	//   ....[27]....
        /*043c*/ 	.word	0x0000ae30


	//   ....[28]....
        /*0440*/ 	.word	0x0000b0d0


	//   ....[29]....
        /*0444*/ 	.word	0x0000bca0


	//   ....[30]....
        /*0448*/ 	.word	0x0000bda0


	//   ....[31]....
        /*044c*/ 	.word	0x0000c620


	//   ....[32]....
        /*0450*/ 	.word	0x0000c680


	//   ....[33]....
        /*0454*/ 	.word	0x0000d630


	//   ....[34]....
        /*0458*/ 	.word	0x0000d740


	//   ....[35]....
        /*045c*/ 	.word	0x0000d7a0


	//   ....[36]....
        /*0460*/ 	.word	0x0000d8b0


	//   ....[37]....
        /*0464*/ 	.word	0x0000d8d0


	//   ....[38]....
        /*0468*/ 	.word	0x0000ea60


	//   ....[39]....
        /*046c*/ 	.word	0x0000eaa0


	//   ....[40]....
        /*0470*/ 	.word	0x0000ead0


	//   ....[41]....
        /*0474*/ 	.word	0x0000eb10


	//   ....[42]....
        /*0478*/ 	.word	0x0000efc0


	//   ....[43]....
        /*047c*/ 	.word	0x0000efe0


	//   ....[44]....
        /*0480*/ 	.word	0x0000f0f0


	//   ....[45]....
        /*0484*/ 	.word	0x0000f110


	//   ....[46]....
        /*0488*/ 	.word	0x0000f9e0


	//   ....[47]....
        /*048c*/ 	.word	0x0000f9f0


	//   ....[48]....
        /*0490*/ 	.word	0x0000faf0


	//   ....[49]....
        /*0494*/ 	.word	0x0000fb10


	//   ....[50]....
        /*0498*/ 	.word	0x0000fc90


	//   ....[51]....
        /*049c*/ 	.word	0x0000fe80


	//   ....[52]....
        /*04a0*/ 	.word	0x0000feb0


	//   ....[53]....
        /*04a4*/ 	.word	0x0000fee0


	//   ....[54]....
        /*04a8*/ 	.word	0x0000ff10


	//   ....[55]....
        /*04ac*/ 	.word	0x0000ff40


	//   ....[56]....
        /*04b0*/ 	.word	0x0000ff70


	//   ....[57]....
        /*04b4*/ 	.word	0x000100e0


	//   ....[58]....
        /*04b8*/ 	.word	0x00010110


	//   ....[59]....
        /*04bc*/ 	.word	0x00010140


	//   ....[60]....
        /*04c0*/ 	.word	0x00010170


	//   ....[61]....
        /*04c4*/ 	.word	0x000101a0


	//   ....[62]....
        /*04c8*/ 	.word	0x000101d0


	//   ....[63]....
        /*04cc*/ 	.word	0x00010270


	//   ....[64]....
        /*04d0*/ 	.word	0x000102d0


	//   ....[65]....
        /*04d4*/ 	.word	0x00010370


	//   ....[66]....
        /*04d8*/ 	.word	0x00011830


	//   ....[67]....
        /*04dc*/ 	.word	0x00012540


	//   ....[68]....
        /*04e0*/ 	.word	0x00012550


	//   ....[69]....
        /*04e4*/ 	.word	0x00012570


	//   ....[70]....
        /*04e8*/ 	.word	0x00012630


	//   ....[71]....
        /*04ec*/ 	.word	0x00012650


	//   ....[72]....
        /*04f0*/ 	.word	0x000126f0


	//   ....[73]....
        /*04f4*/ 	.word	0x00012710


	//   ....[74]....
        /*04f8*/ 	.word	0x00012720


	//   ....[75]....
        /*04fc*/ 	.word	0x000127b0


	//   ....[76]....
        /*0500*/ 	.word	0x00012800


	//   ....[77]....
        /*0504*/ 	.word	0x00012810


	//   ....[78]....
        /*0508*/ 	.word	0x00012840


	//   ....[79]....
        /*050c*/ 	.word	0x00015570


	//   ....[80]....
        /*0510*/ 	.word	0x000155c0


	//   ....[81]....
        /*0514*/ 	.word	0x000155f0


	//   ....[82]....
        /*0518*/ 	.word	0x00015620


	//   ....[83]....
        /*051c*/ 	.word	0x00015630


	//   ....[84]....
        /*0520*/ 	.word	0x00015660


	//   ....[85]....
        /*0524*/ 	.word	0x00015690


	//   ....[86]....
        /*0528*/ 	.word	0x000156c0


	//   ....[87]....
        /*052c*/ 	.word	0x00015840


	//   ....[88]....
        /*0530*/ 	.word	0x00015870


	//   ....[89]....
        /*0534*/ 	.word	0x000158a0


	//   ....[90]....
        /*0538*/ 	.word	0x000158d0


	//   ....[91]....
        /*053c*/ 	.word	0x00015900


	//   ....[92]....
        /*0540*/ 	.word	0x00015930


	//   ....[93]....
        /*0544*/ 	.word	0x000159f0


	//   ....[94]....
        /*0548*/ 	.word	0x00015a10


	//   ....[95]....
        /*054c*/ 	.word	0x00015a80


	//   ....[96]....
        /*0550*/ 	.word	0x00016120


	//   ....[97]....
        /*0554*/ 	.word	0x00016780


	//   ....[98]....
        /*0558*/ 	.word	0x00016940


	//   ....[99]....
        /*055c*/ 	.word	0x00016990


	//   ....[100]....
        /*0560*/ 	.word	0x000169f0


	//   ....[101]....
        /*0564*/ 	.word	0x00016b00


	//   ....[102]....
        /*0568*/ 	.word	0x00016b60


	//   ....[103]....
        /*056c*/ 	.word	0x00016c80


	//   ....[104]....
        /*0570*/ 	.word	0x00016ce0


	//   ....[105]....
        /*0574*/ 	.word	0x00016d80


	//   ....[106]....
        /*0578*/ 	.word	0x00016e50


	//   ....[107]....
        /*057c*/ 	.word	0x00016f50


	//   ....[108]....
        /*0580*/ 	.word	0x00016fd0


	//   ....[109]....
        /*0584*/ 	.word	0x000170c0


	//   ....[110]....
        /*0588*/ 	.word	0x000173d0


	//   ....[111]....
        /*058c*/ 	.word	0x00017470


	//   ....[112]....
        /*0590*/ 	.word	0x00017590


	//   ....[113]....
        /*0594*/ 	.word	0x00017600


	//   ....[114]....
        /*0598*/ 	.word	0x00017670


	//   ....[115]....
        /*059c*/ 	.word	0x000176e0


	//   ....[116]....
        /*05a0*/ 	.word	0x00017750


	//   ....[117]....
        /*05a4*/ 	.word	0x000177d0


	//   ....[118]....
        /*05a8*/ 	.word	0x00017860


	//   ....[119]....
        /*05ac*/ 	.word	0x000178f0


	//   ....[120]....
        /*05b0*/ 	.word	0x00017960


	//   ....[121]....
        /*05b4*/ 	.word	0x000179d0


	//   ....[122]....
        /*05b8*/ 	.word	0x00017a40


	//   ....[123]....
        /*05bc*/ 	.word	0x00017ac0


	//   ....[124]....
        /*05c0*/ 	.word	0x00017b30


	//   ....[125]....
        /*05c4*/ 	.word	0x00017bd0


	//   ....[126]....
        /*05c8*/ 	.word	0x00017c60


	//   ....[127]....
        /*05cc*/ 	.word	0x00017d80


	//----- nvinfo : EIATTR_REG_RECONFIG
	.align		4
.L_1349:
        /*05d0*/ 	.byte	0x01, 0x54
	.zero		2


	//----- nvinfo : EIATTR_SYSCALL_OFFSETS
	.align		4
        /*05d4*/ 	.byte	0x04, 0x46
        /*05d6*/ 	.short	(.L_1351 - .L_1350)


	//   ....[0]....
.L_1350:
        /*05d8*/ 	.word	0x00001c20


	//   ....[1]....
        /*05dc*/ 	.word	0x000114a0


	//   ....[2]....
        /*05e0*/ 	.word	0x000115f0


	//   ....[3]....
        /*05e4*/ 	.word	0x000116e0


	//   ....[4]....
        /*05e8*/ 	.word	0x00011fb0


	//----- nvinfo : EIATTR_MBARRIER_INSTR_OFFSETS
	.align		4
.L_1351:
        /*05ec*/ 	.byte	0x04, 0x39
        /*05ee*/ 	.short	(.L_1353 - .L_1352)


	//   ....[0]....
.L_1352:
        /*05f0*/ 	.word	0x00000270
        /*05f4*/ 	.word	0x000000ff
        /*05f8*/ 	.word	0x0002d800
        /*05fc*/ 	.short	0x0100
        /*05fe*/ 	.byte	0x08
	.zero		1


	//   ....[1]....
        /*0600*/ 	.word	0x00000280
        /*0604*/ 	.word	0x000000ff
        /*0608*/ 	.word	0x0002d820
        /*060c*/ 	.short	0x0100
        /*060e*/ 	.byte	0x08
	.zero		1


	//   ....[2]....
        /*0610*/ 	.word	0x00000370
        /*0614*/ 	.word	0x000000ff
        /*0618*/ 	.word	0x0002d830
        /*061c*/ 	.short	0x0100
        /*061e*/ 	.byte	0x08
	.zero		1


	//   ....[3]....
        /*0620*/ 	.word	0x00000380
        /*0624*/ 	.word	0x000000ff
        /*0628*/ 	.word	0x0002d840
        /*062c*/ 	.short	0x0100
        /*062e*/ 	.byte	0x08
	.zero		1


	//   ....[4]....
        /*0630*/ 	.word	0x00000390
        /*0634*/ 	.word	0x000000ff
        /*0638*/ 	.word	0x0002d838
        /*063c*/ 	.short	0x0100
        /*063e*/ 	.byte	0x08
	.zero		1


	//   ....[5]....
        /*0640*/ 	.word	0x000003a0
        /*0644*/ 	.word	0x000000ff
        /*0648*/ 	.word	0x0002d848
        /*064c*/ 	.short	0x0100
        /*064e*/ 	.byte	0x08
	.zero		1


	//   ....[6]....
        /*0650*/ 	.word	0x000004d0
        /*0654*/ 	.word	0x000000ff
        /*0658*/ 	.word	0x0002d850
        /*065c*/ 	.short	0x0100
        /*065e*/ 	.byte	0x08
	.zero		1


	//   ....[7]....
        /*0660*/ 	.word	0x000004e0
        /*0664*/ 	.word	0x000000ff
        /*0668*/ 	.word	0x0002d860
        /*066c*/ 	.short	0x0100
        /*066e*/ 	.byte	0x08
	.zero		1


	//   ....[8]....
        /*0670*/ 	.word	0x000004f0
        /*0674*/ 	.word	0x000000ff
        /*0678*/ 	.word	0x0002d858
        /*067c*/ 	.short	0x0100
        /*067e*/ 	.byte	0x08
	.zero		1


	//   ....[9]....
        /*0680*/ 	.word	0x00000500
        /*0684*/ 	.word	0x000000ff
        /*0688*/ 	.word	0x0002d868
        /*068c*/ 	.short	0x0100
        /*068e*/ 	.byte	0x08
	.zero		1


	//   ....[10]....
        /*0690*/ 	.word	0x000005f0
        /*0694*/ 	.word	0x000000ff
        /*0698*/ 	.word	0x0002d870
        /*069c*/ 	.short	0x0100
        /*069e*/ 	.byte	0x06
	.zero		1


	//   ....[11]....
        /*06a0*/ 	.word	0x00000600
        /*06a4*/ 	.word	0x000000ff
        /*06a8*/ 	.word	0x0002d880
        /*06ac*/ 	.short	0x0100
        /*06ae*/ 	.byte	0x06
	.zero		1


	//   ....[12]....
        /*06b0*/ 	.word	0x00000610
        /*06b4*/ 	.word	0x000000ff
        /*06b8*/ 	.word	0x0002d878
        /*06bc*/ 	.short	0x0100
        /*06be*/ 	.byte	0x06
	.zero		1


	//   ....[13]....
        /*06c0*/ 	.word	0x00000620
        /*06c4*/ 	.word	0x000000ff
        /*06c8*/ 	.word	0x0002d888
        /*06cc*/ 	.short	0x0100
        /*06ce*/ 	.byte	0x06
	.zero		1


	//   ....[14]....
        /*06d0*/ 	.word	0x00000750
        /*06d4*/ 	.word	0x000000ff
        /*06d8*/ 	.word	0x0002d890
        /*06dc*/ 	.short	0x0100
        /*06de*/ 	.byte	0x08
	.zero		1


	//   ....[15]....
        /*06e0*/ 	.word	0x00000760
        /*06e4*/ 	.word	0x000000ff
        /*06e8*/ 	.word	0x0002d8a0
        /*06ec*/ 	.short	0x0100
        /*06ee*/ 	.byte	0x08
	.zero		1


	//   ....[16]....
        /*06f0*/ 	.word	0x00000770
        /*06f4*/ 	.word	0x000000ff
        /*06f8*/ 	.word	0x0002d898
        /*06fc*/ 	.short	0x0100
        /*06fe*/ 	.byte	0x08
	.zero		1


	//   ....[17]....
        /*0700*/ 	.word	0x00000780
        /*0704*/ 	.word	0x000000ff
        /*0708*/ 	.word	0x0002d8a8
        /*070c*/ 	.short	0x0100
        /*070e*/ 	.byte	0x08
	.zero		1


	//   ....[18]....
        /*0710*/ 	.word	0x000008b0
        /*0714*/ 	.word	0x000000ff
        /*0718*/ 	.word	0x0002d8b0
        /*071c*/ 	.short	0x0100
        /*071e*/ 	.byte	0x08
	.zero		1


	//   ....[19]....
        /*0720*/ 	.word	0x000008c0
        /*0724*/ 	.word	0x000000ff
        /*0728*/ 	.word	0x0002d8c0
        /*072c*/ 	.short	0x0100
        /*072e*/ 	.byte	0x08
	.zero		1


	//   ....[20]....
        /*0730*/ 	.word	0x000008d0
        /*0734*/ 	.word	0x000000ff
        /*0738*/ 	.word	0x0002d8b8
        /*073c*/ 	.short	0x0100
        /*073e*/ 	.byte	0x08
	.zero		1


	//   ....[21]....
        /*0740*/ 	.word	0x000008e0
        /*0744*/ 	.word	0x000000ff
        /*0748*/ 	.word	0x0002d8c8
        /*074c*/ 	.short	0x0100
        /*074e*/ 	.byte	0x08
	.zero		1


	//   ....[22]....
        /*0750*/ 	.word	0x00001ca0
        /*0754*/ 	.word	0x000000ff
        /*0758*/ 	.word	0x0002d800
        /*075c*/ 	.short	0x010a
        /*075e*/ 	.byte	0x2a
	.zero		1


	//   ....[23]....
        /*0760*/ 	.word	0x00001d20
        /*0764*/ 	.word	0x00000005
        /*0768*/ 	.word	0x0002d830
        /*076c*/ 	.short	0x010a
        /*076e*/ 	.byte	0x3f
	.zero		1


	//   ....[24]....
        /*0770*/ 	.word	0x00001d80
        /*0774*/ 	.word	0x00000005
        /*0778*/ 	.word	0x0002d830
        /*077c*/ 	.short	0x010a
        /*077e*/ 	.byte	0x3f
	.zero		1


	//   ....[25]....
        /*0780*/ 	.word	0x000021f0
        /*0784*/ 	.word	0x00000000
        /*0788*/ 	.word	0x00000000
        /*078c*/ 	.short	0x0101
        /*078e*/ 	.byte	0x3f
	.zero		1


	//   ....[26]....
        /*0790*/ 	.word	0x00005160
        /*0794*/ 	.word	0x000000ff
        /*0798*/ 	.word	0x0002d830
        /*079c*/ 	.short	0x010a
        /*079e*/ 	.byte	0x06
	.zero		1


	//   ....[27]....
        /*07a0*/ 	.word	0x000051a0
        /*07a4*/ 	.word	0x000000ff
        /*07a8*/ 	.word	0x0002d830
        /*07ac*/ 	.short	0x010a
        /*07ae*/ 	.byte	0x06
	.zero		1


	//   ....[28]....
        /*07b0*/ 	.word	0x00005440
        /*07b4*/ 	.word	0x000000ff
        /*07b8*/ 	.word	0x0002d850
        /*07bc*/ 	.short	0x010a
        /*07be*/ 	.byte	0x06
	.zero		1


	//   ....[29]....
        /*07c0*/ 	.word	0x00005480
        /*07c4*/ 	.word	0x000000ff
        /*07c8*/ 	.word	0x0002d850
        /*07cc*/ 	.short	0x010a
        /*07ce*/ 	.byte	0x06
	.zero		1


	//   ....[30]....
        /*07d0*/ 	.word	0x00005a70
        /*07d4*/ 	.word	0x00000007
        /*07d8*/ 	.word	0x00000000
        /*07dc*/ 	.short	0x0101
        /*07de*/ 	.byte	0x3f
	.zero		1


	//   ....[31]....
        /*07e0*/ 	.word	0x00007600
        /*07e4*/ 	.word	0x00000036
        /*07e8*/ 	.word	0x00000000
        /*07ec*/ 	.short	0x0101
        /*07ee*/ 	.byte	0x3f
	.zero		1


	//   ....[32]....
        /*07f0*/ 	.word	0x00008580
        /*07f4*/ 	.word	0x000000ff
        /*07f8*/ 	.word	0x0002d830
        /*07fc*/ 	.short	0x010a
        /*07fe*/ 	.byte	0x06
	.zero		1


	//   ....[33]....
        /*0800*/ 	.word	0x000085c0
        /*0804*/ 	.word	0x000000ff
        /*0808*/ 	.word	0x0002d830
        /*080c*/ 	.short	0x010a
        /*080e*/ 	.byte	0x06
	.zero		1


	//   ....[34]....
        /*0810*/ 	.word	0x00008860
        /*0814*/ 	.word	0x000000ff
        /*0818*/ 	.word	0x0002d850
        /*081c*/ 	.short	0x010a
        /*081e*/ 	.byte	0x06
	.zero		1


	//   ....[35]....
        /*0820*/ 	.word	0x000088a0
        /*0824*/ 	.word	0x000000ff
        /*0828*/ 	.word	0x0002d850
        /*082c*/ 	.short	0x010a
        /*082e*/ 	.byte	0x06
	.zero		1


	//   ....[36]....
        /*0830*/ 	.word	0x00009a80
        /*0834*/ 	.word	0x0000002a
        /*0838*/ 	.word	0x00000000
        /*083c*/ 	.short	0x0101
        /*083e*/ 	.byte	0x3f
	.zero		1


	//   ....[37]....
        /*0840*/ 	.word	0x00009b10
        /*0844*/ 	.word	0x00000037
        /*0848*/ 	.word	0x00000000
        /*084c*/ 	.short	0x0101
        /*084e*/ 	.byte	0x3f
	.zero		1


	//   ....[38]....
        /*0850*/ 	.word	0x0000a660
        /*0854*/ 	.word	0x000000ff
        /*0858*/ 	.word	0x0002d830
        /*085c*/ 	.short	0x010a
        /*085e*/ 	.byte	0x06
	.zero		1


	//   ....[39]....
        /*0860*/ 	.word	0x0000a6a0
        /*0864*/ 	.word	0x000000ff
        /*0868*/ 	.word	0x0002d830
        /*086c*/ 	.short	0x010a
        /*086e*/ 	.byte	0x06
	.zero		1


	//   ....[40]....
        /*0870*/ 	.word	0x0000a940
        /*0874*/ 	.word	0x000000ff
        /*0878*/ 	.word	0x0002d850
        /*087c*/ 	.short	0x010a
        /*087e*/ 	.byte	0x06
	.zero		1


	//   ....[41]....
        /*0880*/ 	.word	0x0000a980
        /*0884*/ 	.word	0x000000ff
        /*0888*/ 	.word	0x0002d850
        /*088c*/ 	.short	0x010a
        /*088e*/ 	.byte	0x06
	.zero		1


	//   ....[42]....
        /*0890*/ 	.word	0x0000af30
        /*0894*/ 	.word	0x00000009
        /*0898*/ 	.word	0x00000000
        /*089c*/ 	.short	0x0101
        /*089e*/ 	.byte	0x3f
	.zero		1


	//   ....[43]....
        /*08a0*/ 	.word	0x0000ca90
        /*08a4*/ 	.word	0x00000036
        /*08a8*/ 	.word	0x00000000
        /*08ac*/ 	.short	0x0101
        /*08ae*/ 	.byte	0x3f
	.zero		1


	//   ....[44]....
        /*08b0*/ 	.word	0x0000d6b0
        /*08b4*/ 	.word	0x000000ff
        /*08b8*/ 	.word	0x0002d850
        /*08bc*/ 	.short	0x010a
        /*08be*/ 	.byte	0x09
	.zero		1


	//   ....[45]....
        /*08c0*/ 	.word	0x0000d6f0
        /*08c4*/ 	.word	0x000000ff
        /*08c8*/ 	.word	0x0002d850
        /*08cc*/ 	.short	0x010a
        /*08ce*/ 	.byte	0x09
	.zero		1


	//   ....[46]....
        /*08d0*/ 	.word	0x0000dd30
        /*08d4*/ 	.word	0x00000006
        /*08d8*/ 	.word	0x00000000
        /*08dc*/ 	.short	0x0101
        /*08de*/ 	.byte	0x3f
	.zero		1


	//   ....[47]....
        /*08e0*/ 	.word	0x0000eff0
        /*08e4*/ 	.word	0x000000ff
        /*08e8*/ 	.word	0x00000000
        /*08ec*/ 	.short	0x0101
        /*08ee*/ 	.byte	0x04
	.zero		1


	//   ....[48]....
        /*08f0*/ 	.word	0x00011a50
        /*08f4*/ 	.word	0x00000000
        /*08f8*/ 	.word	0x0002d840
        /*08fc*/ 	.short	0x010a
        /*08fe*/ 	.byte	0x3f
	.zero		1


	//   ....[49]....
        /*0900*/ 	.word	0x000129d0
        /*0904*/ 	.word	0x00000016
        /*0908*/ 	.word	0x0002d800
        /*090c*/ 	.short	0x0107
        /*090e*/ 	.byte	0x3f
	.zero		1


	//   ....[50]....
        /*0910*/ 	.word	0x00012ad0
        /*0914*/ 	.word	0x00000016
        /*0918*/ 	.word	0x0002d800
        /*091c*/ 	.short	0x0101
        /*091e*/ 	.byte	0x3f
	.zero		1


	//   ....[51]....
        /*0920*/ 	.word	0x00012af0
        /*0924*/ 	.word	0x00000016
        /*0928*/ 	.word	0x0002d820
        /*092c*/ 	.short	0x010a
        /*092e*/ 	.byte	0x3f
	.zero		1


	//   ....[52]....
        /*0930*/ 	.word	0x00012e10
        /*0934*/ 	.word	0x00000003
        /*0938*/ 	.word	0x0002d840
        /*093c*/ 	.short	0x010a
        /*093e*/ 	.byte	0x3f
	.zero		1


	//   ....[53]....
        /*0940*/ 	.word	0x00013290
        /*0944*/ 	.word	0x00000003
        /*0948*/ 	.word	0x00000060
        /*094c*/ 	.short	0x010a
        /*094e*/ 	.byte	0x3f
	.zero		1


	//   ....[54]....
        /*0950*/ 	.word	0x000139d0
        /*0954*/ 	.word	0x00000003
        /*0958*/ 	.word	0x0002d840
        /*095c*/ 	.short	0x010a
        /*095e*/ 	.byte	0x3f
	.zero		1


	//   ....[55]....
        /*0960*/ 	.word	0x00013e50
        /*0964*/ 	.word	0x0000000c
        /*0968*/ 	.word	0x00000060
        /*096c*/ 	.short	0x010a
        /*096e*/ 	.byte	0x3f
	.zero		1


	//   ....[56]....
        /*0970*/ 	.word	0x000144c0
        /*0974*/ 	.word	0x00000002
        /*0978*/ 	.word	0x0002d840
        /*097c*/ 	.short	0x010a
        /*097e*/ 	.byte	0x3f
	.zero		1


	//   ....[57]....
        /*0980*/ 	.word	0x00014950
        /*0984*/ 	.word	0x00000007
        /*0988*/ 	.word	0x00000060
        /*098c*/ 	.short	0x010a
        /*098e*/ 	.byte	0x3f
	.zero		1


	//   ....[58]....
        /*0990*/ 	.word	0x00014f70
        /*0994*/ 	.word	0x00000003
        /*0998*/ 	.word	0x0002d860
        /*099c*/ 	.short	0x010a
        /*099e*/ 	.byte	0x3f
	.zero		1


	//   ....[59]....
        /*09a0*/ 	.word	0x000160a0
        /*09a4*/ 	.word	0x00000009
        /*09a8*/ 	.word	0x0002d820
        /*09ac*/ 	.short	0x010a
        /*09ae*/ 	.byte	0x3f
	.zero		1


	//   ....[60]....
        /*09b0*/ 	.word	0x00016240
        /*09b4*/ 	.word	0x00000005
        /*09b8*/ 	.word	0x00000000
        /*09bc*/ 	.short	0x010a
        /*09be*/ 	.byte	0x3f
	.zero		1


	//   ....[61]....
        /*09c0*/ 	.word	0x000162b0
        /*09c4*/ 	.word	0x00000003
        /*09c8*/ 	.word	0x00000000
        /*09cc*/ 	.short	0x010a
        /*09ce*/ 	.byte	0x3f
	.zero		1


	//   ....[62]....
        /*09d0*/ 	.word	0x00016310
        /*09d4*/ 	.word	0x00000017
        /*09d8*/ 	.word	0x00000000
        /*09dc*/ 	.short	0x010a
        /*09de*/ 	.byte	0x3f
	.zero		1


	//   ....[63]....
        /*09e0*/ 	.word	0x00016340
        /*09e4*/ 	.word	0x00000007
        /*09e8*/ 	.word	0x00000000
        /*09ec*/ 	.short	0x010a
        /*09ee*/ 	.byte	0x3f
	.zero		1


	//   ....[64]....
        /*09f0*/ 	.word	0x000163b0
        /*09f4*/ 	.word	0x00000003
        /*09f8*/ 	.word	0x0002d800
        /*09fc*/ 	.short	0x010a
        /*09fe*/ 	.byte	0x3f
	.zero		1


	//   ....[65]....
        /*0a00*/ 	.word	0x00016400
        /*0a04*/ 	.word	0x00000005
        /*0a08*/ 	.word	0x0002d830
        /*0a0c*/ 	.short	0x010a
        /*0a0e*/ 	.byte	0x3f
	.zero		1


	//   ....[66]....
        /*0a10*/ 	.word	0x00016460
        /*0a14*/ 	.word	0x00000007
        /*0a18*/ 	.word	0x0002d830
        /*0a1c*/ 	.short	0x010a
        /*0a1e*/ 	.byte	0x3f
	.zero		1


	//   ....[67]....
        /*0a20*/ 	.word	0x000164c0
        /*0a24*/ 	.word	0x00000007
        /*0a28*/ 	.word	0x0002d850
        /*0a2c*/ 	.short	0x010a
        /*0a2e*/ 	.byte	0x3f
	.zero		1


	//   ....[68]....
        /*0a30*/ 	.word	0x00016520
        /*0a34*/ 	.word	0x00000005
        /*0a38*/ 	.word	0x0002d830
        /*0a3c*/ 	.short	0x010a
        /*0a3e*/ 	.byte	0x3f
	.zero		1


	//   ....[69]....
        /*0a40*/ 	.word	0x00016580
        /*0a44*/ 	.word	0x00000005
        /*0a48*/ 	.word	0x0002d850
        /*0a4c*/ 	.short	0x010a
        /*0a4e*/ 	.byte	0x3f
	.zero		1


	//   ....[70]....
        /*0a50*/ 	.word	0x000165e0
        /*0a54*/ 	.word	0x00000005
        /*0a58*/ 	.word	0x0002d830
        /*0a5c*/ 	.short	0x010a
        /*0a5e*/ 	.byte	0x3f
	.zero		1


	//   ....[71]....
        /*0a60*/ 	.word	0x00016640
        /*0a64*/ 	.word	0x00000005
        /*0a68*/ 	.word	0x0002d850
        /*0a6c*/ 	.short	0x010a
        /*0a6e*/ 	.byte	0x3f
	.zero		1


	//   ....[72]....
        /*0a70*/ 	.word	0x000166a0
        /*0a74*/ 	.word	0x00000007
        /*0a78*/ 	.word	0x0002d850
        /*0a7c*/ 	.short	0x010a
        /*0a7e*/ 	.byte	0x3f
	.zero		1


	//   ....[73]....
        /*0a80*/ 	.word	0x00016840
        /*0a84*/ 	.word	0x00000000
        /*0a88*/ 	.word	0x0002d840
        /*0a8c*/ 	.short	0x010a
        /*0a8e*/ 	.byte	0x3f
	.zero		1


	//   ....[74]....
        /*0a90*/ 	.word	0x000170f0
        /*0a94*/ 	.word	0x00000016
        /*0a98*/ 	.word	0x0002d820
        /*0a9c*/ 	.short	0x010a
        /*0a9e*/ 	.byte	0x3f
	.zero		1


	//   ....[75]....
        /*0aa0*/ 	.word	0x00017140
        /*0aa4*/ 	.word	0x00000003
        /*0aa8*/ 	.word	0x0002d840
        /*0aac*/ 	.short	0x010a
        /*0aae*/ 	.byte	0x3f
	.zero		1


	//   ....[76]....
        /*0ab0*/ 	.word	0x00017190
        /*0ab4*/ 	.word	0x00000003
        /*0ab8*/ 	.word	0x00000060
        /*0abc*/ 	.short	0x010a
        /*0abe*/ 	.byte	0x3f
	.zero		1


	//   ....[77]....
        /*0ac0*/ 	.word	0x000171e0
        /*0ac4*/ 	.word	0x00000003
        /*0ac8*/ 	.word	0x0002d840
        /*0acc*/ 	.short	0x010a
        /*0ace*/ 	.byte	0x3f
	.zero		1


	//   ....[78]....
        /*0ad0*/ 	.word	0x00017230
        /*0ad4*/ 	.word	0x0000000c
        /*0ad8*/ 	.word	0x00000060
        /*0adc*/ 	.short	0x010a
        /*0ade*/ 	.byte	0x3f
	.zero		1


	//   ....[79]....
        /*0ae0*/ 	.word	0x00017280
        /*0ae4*/ 	.word	0x00000002
        /*0ae8*/ 	.word	0x0002d840
        /*0aec*/ 	.short	0x010a
        /*0aee*/ 	.byte	0x3f
	.zero		1


	//   ....[80]....
        /*0af0*/ 	.word	0x000172d0
        /*0af4*/ 	.word	0x00000007
        /*0af8*/ 	.word	0x00000060
        /*0afc*/ 	.short	0x010a
        /*0afe*/ 	.byte	0x3f
	.zero		1


	//   ....[81]....
        /*0b00*/ 	.word	0x00017320
        /*0b04*/ 	.word	0x00000003
        /*0b08*/ 	.word	0x0002d860
        /*0b0c*/ 	.short	0x010a
        /*0b0e*/ 	.byte	0x3f
	.zero		1


	//   ....[82]....
        /*0b10*/ 	.word	0x00017ca0
        /*0b14*/ 	.word	0x00000009
        /*0b18*/ 	.word	0x0002d820
        /*0b1c*/ 	.short	0x010a
        /*0b1e*/ 	.byte	0x3f
	.zero		1


	//   ....[83]....
        /*0b20*/ 	.word	0x00017e40
        /*0b24*/ 	.word	0x00000005
        /*0b28*/ 	.word	0x00000000
        /*0b2c*/ 	.short	0x010a
        /*0b2e*/ 	.byte	0x3f
	.zero		1


	//   ....[84]....
        /*0b30*/ 	.word	0x00017e90
        /*0b34*/ 	.word	0x00000003
        /*0b38*/ 	.word	0x00000000
        /*0b3c*/ 	.short	0x010a
        /*0b3e*/ 	.byte	0x3f
	.zero		1


	//   ....[85]....
        /*0b40*/ 	.word	0x00017ee0
        /*0b44*/ 	.word	0x00000017
        /*0b48*/ 	.word	0x00000000
        /*0b4c*/ 	.short	0x010a
        /*0b4e*/ 	.byte	0x3f
	.zero		1


	//----- nvinfo : EIATTR_NUM_MBARRIERS
	.align		4
.L_1353:
        /*0b50*/ 	.byte	0x03, 0x38
        /*0b52*/ 	.short	0x0016


	//----- nvinfo : EIATTR_EXIT_INSTR_OFFSETS
	.align		4
        /*0b54*/ 	.byte	0x04, 0x1c
        /*0b56*/ 	.short	(.L_1355 - .L_1354)


	//   ....[0]....
.L_1354:
        /*0b58*/ 	.word	0x00000a80


	//   ....[1]....
        /*0b5c*/ 	.word	0x0000fc40


	//   ....[2]....
        /*0b60*/ 	.word	0x00016390


	//----- nvinfo : EIATTR_MAX_THREADS
	.align		4
.L_1355:
        /*0b64*/ 	.byte	0x04, 0x05
        /*0b66*/ 	.short	(.L_1357 - .L_1356)
.L_1356:
        /*0b68*/ 	.word	0x00000200
        /*0b6c*/ 	.word	0x00000001
        /*0b70*/ 	.word	0x00000001


	//----- nvinfo : EIATTR_CRS_STACK_SIZE
	.align		4
.L_1357:
        /*0b74*/ 	.byte	0x04, 0x1e
        /*0b76*/ 	.short	(.L_1359 - .L_1358)
.L_1358:
        /*0b78*/ 	.word	0x00000000


	//----- nvinfo : EIATTR_CBANK_PARAM_SIZE
	.align		4
.L_1359:
        /*0b7c*/ 	.byte	0x03, 0x19
        /*0b7e*/ 	.short	0x0af0


	//----- nvinfo : EIATTR_PARAM_CBANK
	.align		4
        /*0b80*/ 	.byte	0x04, 0x0a
        /*0b82*/ 	.short	(.L_1361 - .L_1360)
	.align		4
.L_1360:
        /*0b84*/ 	.word	index@(.nv.constant0._ZN7cutlass13device_kernelIN5flash11enable_sm90INS1_16FlashAttnFwdSm90INS1_25CollectiveMainloopFwdSm90ILi2EN4cute5tupleIJNS5_1CILi1EEES8_S8_EEENS6_IJNS7_ILi192EEENS7_ILi128EEENS7_ILi96EEEEEELi96ENS_6half_tEfNS_4arch4Sm90ELb0ELb1ELb0ELb1ELb0ELb0ELb0ELb0ELb1ELb1ELb0ELb0EEENS1_21CollectiveEpilogueFwdINS6_IJSA_SC_SB_EEES9_SE_SG_Li384ELb1ELb1ELb0ELb0EEENS1_36VarlenDynamicPersistentTileSchedulerILi192ELi128ELi384ELi128ELb0ELb1ELb1ELb1ELb0ELb1EEEEEEEEEvNT_6ParamsE)
        /*0b88*/ 	.short	0x0210
        /*0b8a*/ 	.short	0x0af0


	//----- nvinfo : EIATTR_SW_WAR
	.align		4
.L_1361:
        /*0b8c*/ 	.byte	0x04, 0x36
        /*0b8e*/ 	.short	(.L_1363 - .L_1362)
.L_1362:
        /*0b90*/ 	.word	0x00000008
.L_1363:


//--------------------- .nv.info._ZN7cutlass13device_kernelIN5flash11enable_sm90INS1_16FlashAttnFwdSm90INS1_25CollectiveMainloopFwdSm90ILi2EN4cute5tupleIJNS5_1CILi1EEES8_S8_EEENS6_IJNS7_ILi192EEENS7_ILi128EEENS7_ILi96EEEEEELi96ENS_6half_tEfNS_4arch4Sm90ELb0ELb1ELb0ELb1ELb0ELb1ELb0ELb0ELb1ELb1ELb0ELb0EEENS1_21CollectiveEpilogueFwdINS6_IJSA_SC_SB_EEES9_SE_SG_Li384ELb1ELb1ELb0ELb0EEENS1_36VarlenDynamicPersistentTileSchedulerILi192ELi128ELi384ELi128ELb0ELb1ELb1ELb1ELb0ELb1EEEEEEEEEvNT_6ParamsE --------------------------
	.section	.nv.info._ZN7cutlass13device_kernelIN5flash11enable_sm90INS1_16FlashAttnFwdSm90INS1_25CollectiveMainloopFwdSm90ILi2EN4cute5tupleIJNS5_1CILi1EEES8_S8_EEENS6_IJNS7_ILi192EEENS7_ILi128EEENS7_ILi96EEEEEELi96ENS_6half_tEfNS_4arch4Sm90ELb0ELb1ELb0ELb1ELb0ELb1ELb0ELb0ELb1ELb1ELb0ELb0EEENS1_21CollectiveEpilogueFwdINS6_IJSA_SC_SB_EEES9_SE_SG_Li384ELb1ELb1ELb0ELb0EEENS1_36VarlenDynamicPersistentTileSchedulerILi192ELi128ELi384ELi128ELb0ELb1ELb1ELb1ELb0ELb1EEEEEEEEEvNT_6ParamsE,"",@"SHT_CUDA_INFO"
	.sectionflags	@""
	.align	4


	//----- nvinfo : EIATTR_CUDA_API_VERSION
	.align		4
        /*0000*/ 	.byte	0x04, 0x37
        /*0002*/ 	.short	(.L_1365 - .L_1364)
.L_1364:
        /*0004*/ 	.word	0x00000082


	//----- nvinfo : EIATTR_KPARAM_INFO
	.align		4
.L_1365:
        /*0008*/ 	.byte	0x04, 0x17
        /*000a*/ 	.short	(.L_1367 - .L_1366)
.L_1366:
        /*000c*/ 	.word	0x00000000
        /*0010*/ 	.short	0x0000
        /*0012*/ 	.short	0x0070
        /*0014*/ 	.byte	0x00, 0xf0, 0x01, 0x2a


	//----- nvinfo : EIATTR_SPARSE_MMA_MASK
	.align		4
.L_1367:
        /*0018*/ 	.byte	0x03, 0x50
        /*001a*/ 	.short	0x0000


	//----- nvinfo : EIATTR_MAXREG_COUNT
	.align		4
        /*001c*/ 	.byte	0x03, 0x1b
        /*001e*/ 	.short	0x0080


	//----- nvinfo : EIATTR_NUM_BARRIERS
	.align		4
        /*0020*/ 	.byte	0x02, 0x4c
        /*0022*/ 	.byte	0x10
	.zero		1


	//----- nvinfo : EIATTR_EXTERNS
	.align		4
        /*0024*/ 	.byte	0x04, 0x0f
        /*0026*/ 	.short	(.L_1369 - .L_1368)


	//   ....[0]....
	.align		4
.L_1368:
        /*0028*/ 	.word	index@(__assertfail)


	//----- nvinfo : EIATTR_ANNOTATIONS
	.align		4
.L_1369:
        /*002c*/ 	.byte	0x04, 0x55
        /*002e*/ 	.short	(.L_1371 - .L_1370)


	//   ....[0]....
.L_1370:
        /* <DEDUP_REMOVED lines=87> */


	//----- nvinfo : EIATTR_MERCURY_ISA_VERSION
	.align		4
.L_1371:
        /*0590*/ 	.byte	0x03, 0x5f
        /*0592*/ 	.short	0x0101


	//----- nvinfo : EIATTR_UNUSED_LOAD_BYTE_OFFSET
	.align		4
        /*0594*/ 	.byte	0x04, 0x44
        /*0596*/ 	.short	(.L_1373 - .L_1372)


	//   ....[0]....
.L_1372:
        /*0598*/ 	.word	0x00000af0
        /*059c*/ 	.word	0x0000fff0


	//   ....[1]....
        /*05a0*/ 	.word	0x000186b0
        /*05a4*/ 	.word	0x0000fff0


	//----- nvinfo : EIATTR_INT_WARP_WIDE_INSTR_OFFSETS
	.align		4
.L_1373:
        /*05a8*/ 	.byte	0x04, 0x31
        /*05aa*/ 	.short	(.L_1375 - .L_1374)


	//   ....[0]....
.L_1374:
        /*05ac*/ 	.word	0x00000190


	//   ....[1]....
        /*05b0*/ 	.word	0x000001d0


	//   ....[2]....
        /*05b4*/ 	.word	0x00000240


	//   ....[3]....
        /*05b8*/ 	.word	0x0001d400


	//   ....[4]....
        /*05bc*/ 	.word	0x0001d490


	//   ....[5]....
        /*05c0*/ 	.word	0x00020f20


	//   ....[6]....
        /*05c4*/ 	.word	0x00020fb0


	//----- nvinfo : EIATTR_COOP_GROUP_MASK_REGIDS
	.align		4
.L_1375:
        /*05c8*/ 	.byte	0x04, 0x29
        /*05ca*/ 	.short	(.L_1377 - .L_1376)


	//   ....[0]....
.L_1376:
        /*05cc*/ 	.word	0xffffffff


	//   ....[1]....
        /*05d0*/ 	.word	0xffffffff


	//   ....[2]....
        /*05d4*/ 	.word	0xffffffff


	//   ....[3]....
        /*05d8*/ 	.word	0xffffffff


	//   ....[4]....
        /*05dc*/ 	.word	0xffffffff


	//   ....[5]....
        /*05e0*/ 	.word	0xffffffff


	//   ....[6]....
        /*05e4*/ 	.word	0xffffffff


	//   ....[7]....
        /*05e8*/ 	.word	0xffffffff


	//   ....[8]....
        /*05ec*/ 	.word	0xffffffff


	//   ....[9]....
        /*05f0*/ 	.word	0xffffffff


	//   ....[10]....
        /*05f4*/ 	.word	0xffffffff


	//   ....[11]....
        /*05f8*/ 	.word	0xffffffff


	//   ....[12]....
        /*05fc*/ 	.word	0xffffffff


	//   ....[13]....
        /*0600*/ 	.word	0xffffffff


	//   ....[14]....
        /*0604*/ 	.word	0xffffffff


	//   ....[15]....
        /*0608*/ 	.word	0xffffffff


	//   ....[16]....
        /*060c*/ 	.word	0xffffffff


	//   ....[17]....
        /*0610*/ 	.word	0xffffffff


	//   ....[18]....
        /*0614*/ 	.word	0xffffffff


	//   ....[19]....
        /*0618*/ 	.word	0xffffffff


	//   ....[20]....
        /*061c*/ 	.word	0xffffffff


	//   ....[21]....
        /*0620*/ 	.word	0xffffffff


	//   ....[22]....
        /*0624*/ 	.word	0xffffffff


	//   ....[23]....
        /*0628*/ 	.word	0xffffffff


	//   ....[24]....
        /*062c*/ 	.word	0xffffffff


	//   ....[25]....
        /*0630*/ 	.word	0xffffffff


	//   ....[26]....
        /*0634*/ 	.word	0xffffffff


	//   ....[27]....
        /*0638*/ 	.word	0xffffffff


	//   ....[28]....
        /*063c*/ 	.word	0xffffffff


	//   ....[29]....
        /*0640*/ 	.word	0xffffffff


	//   ....[30]....
        /*0644*/ 	.word	0xffffffff


	//   ....[31]....
        /*0648*/ 	.word	0xffffffff


	//   ....[32]....
        /*064c*/ 	.word	0xffffffff


	//   ....[33]....
        /*0650*/ 	.word	0xffffffff


	//   ....[34]....
        /*0654*/ 	.word	0xffffffff


	//   ....[35]....
        /*0658*/ 	.word	0xffffffff


	//   ....[36]....
        /*065c*/ 	.word	0xffffffff


	//   ....[37]....
        /*0660*/ 	.word	0xffffffff


	//   ....[38]....
        /*0664*/ 	.word	0xffffffff


	//   ....[39]....
        /*0668*/ 	.word	0xffffffff


	//   ....[40]....
        /*066c*/ 	.word	0xffffffff


	//   ....[41]....
        /*0670*/ 	.word	0xffffffff


	//   ....[42]....
        /*0674*/ 	.word	0xffffffff


	//   ....[43]....
        /*0678*/ 	.word	0xffffffff


	//   ....[44]....
        /*067c*/ 	.word	0xffffffff


	//   ....[45]....
        /*0680*/ 	.word	0xffffffff


	//   ....[46]....
        /*0684*/ 	.word	0xffffffff


	//   ....[47]....
        /*0688*/ 	.word	0xffffffff


	//   ....[48]....
        /*068c*/ 	.word	0xffffffff


	//   ....[49]....
        /*0690*/ 	.word	0xffffffff


	//   ....[50]....
        /*0694*/ 	.word	0xffffffff


	//   ....[51]....
        /*0698*/ 	.word	0xffffffff


	//   ....[52]....
        /*069c*/ 	.word	0xffffffff


	//   ....[53]....
        /*06a0*/ 	.word	0xffffffff


	//   ....[54]....
        /*06a4*/ 	.word	0xffffffff


	//   ....[55]....
        /*06a8*/ 	.word	0xffffffff


	//   ....[56]....
        /*06ac*/ 	.word	0xffffffff


	//   ....[57]....
        /*06b0*/ 	.word	0xffffffff


	//   ....[58]....
        /*06b4*/ 	.word	0xffffffff


	//   ....[59]....
        /*06b8*/ 	.word	0xffffffff


	//   ....[60]....
        /*06bc*/ 	.word	0xffffffff


	//   ....[61]....
        /*06c0*/ 	.word	0xffffffff


	//   ....[62]....
        /*06c4*/ 	.word	0xffffffff


	//   ....[63]....
        /*06c8*/ 	.word	0xffffffff


	//   ....[64]....
        /*06cc*/ 	.word	0xffffffff


	//   ....[65]....
        /*06d0*/ 	.word	0xffffffff


	//   ....[66]....
        /*06d4*/ 	.word	0xffffffff


	//   ....[67]....
        /*06d8*/ 	.word	0xffffffff


	//   ....[68]....
        /*06dc*/ 	.word	0xffffffff


	//   ....[69]....
        /*06e0*/ 	.word	0xffffffff


	//   ....[70]....
        /*06e4*/ 	.word	0xffffffff


	//   ....[71]....
        /*06e8*/ 	.word	0xffffffff


	//   ....[72]....
        /*06ec*/ 	.word	0xffffffff


	//   ....[73]....
        /*06f0*/ 	.word	0xffffffff


	//   ....[74]....
        /*06f4*/ 	.word	0xffffffff


	//   ....[75]....
        /*06f8*/ 	.word	0xffffffff


	//   ....[76]....
        /*06fc*/ 	.word	0xffffffff


	//   ....[77]....
        /*0700*/ 	.word	0xffffffff


	//   ....[78]....
        /*0704*/ 	.word	0xffffffff


	//   ....[79]....
        /*0708*/ 	.word	0xffffffff


	//   ....[80]....
        /*070c*/ 	.word	0xffffffff


	//   ....[81]....
        /*0710*/ 	.word	0xffffffff


	//   ....[82]....
        /*0714*/ 	.word	0xffffffff


	//   ....[83]....
        /*0718*/ 	.word	0xffffffff


	//   ....[84]....
        /*071c*/ 	.word	0xffffffff


	//   ....[85]....
        /*0720*/ 	.word	0xffffffff


	//   ....[86]....
        /*0724*/ 	.word	0xffffffff


	//   ....[87]....
        /*0728*/ 	.word	0xffffffff


	//   ....[88]....
        /*072c*/ 	.word	0xffffffff


	//   ....[89]....
        /*0730*/ 	.word	0xffffffff


	//   ....[90]....
        /*0734*/ 	.word	0xffffffff


	//   ....[91]....
        /*0738*/ 	.word	0xffffffff


	//   ....[92]....
        /*073c*/ 	.word	0xffffffff


	//   ....[93]....
        /*0740*/ 	.word	0xffffffff


	//   ....[94]....
        /*0744*/ 	.word	0xffffffff


	//   ....[95]....
        /*0748*/ 	.word	0xffffffff


	//   ....[96]....
        /*074c*/ 	.word	0xffffffff


	//   ....[97]....
        /*0750*/ 	.word	0xffffffff


	//   ....[98]....
        /*0754*/ 	.word	0xffffffff


	//   ....[99]....
        /*0758*/ 	.word	0xffffffff


	//   ....[100]....
        /*075c*/ 	.word	0xffffffff


	//   ....[101]....
        /*0760*/ 	.word	0xffffffff


	//   ....[102]....
        /*0764*/ 	.word	0xffffffff


	//   ....[103]....
        /*0768*/ 	.word	0xffffffff


	//   ....[104]....
        /*076c*/ 	.word	0xffffffff


	//   ....[105]....
        /*0770*/ 	.word	0xffffffff


	//   ....[106]....
        /*0774*/ 	.word	0x0500000f


	//   ....[107]....
        /*0778*/ 	.word	0x0500000f


	//   ....[108]....
        /*077c*/ 	.word	0x0500000f


	//   ....[109]....
        /*0780*/ 	.word	0x0500000f


	//   ....[110]....
        /*0784*/ 	.word	0x0500000f


	//   ....[111]....
        /*0788*/ 	.word	0x0500000f


	//   ....[112]....
        /*078c*/ 	.word	0x0500000f


	//   ....[113]....
        /*0790*/ 	.word	0x0500000f


	//   ....[114]....
        /*0794*/ 	.word	0x0500000f


	//   ....[115]....
        /*0798*/ 	.word	0x0500000f


	//   ....[116]....
        /*079c*/ 	.word	0x0500000f


	//   ....[117]....
        /*07a0*/ 	.word	0x0500000f


	//   ....[118]....
        /*07a4*/ 	.word	0x0500000f


	//   ....[119]....
        /*07a8*/ 	.word	0x0500000f


	//   ....[120]....
        /*07ac*/ 	.word	0x0500000f


	//   ....[121]....
        /*07b0*/ 	.word	0x0500000f


	//   ....[122]....
        /*07b4*/ 	.word	0x0500000f


	//   ....[123]....
        /*07b8*/ 	.word	0x0500000f


	//   ....[124]....
        /*07bc*/ 	.word	0x0500000f


	//   ....[125]....
        /*07c0*/ 	.word	0x0500000f


	//   ....[126]....
        /*07c4*/ 	.word	0x0500000f


	//   ....[127]....
        /*07c8*/ 	.word	0x0500000f


	//   ....[128]....
        /*07cc*/ 	.word	0x0500000f


	//   ....[129]....
        /*07d0*/ 	.word	0x0500000f


	//   ....[130]....
        /*07d4*/ 	.word	0x0500000f


	//   ....[131]....
        /*07d8*/ 	.word	0x0500000f


	//   ....[132]....
        /*07dc*/ 	.word	0x0500000f


	//   ....[133]....
        /*07e0*/ 	.word	0x0500000f


	//   ....[134]....
        /*07e4*/ 	.word	0x0500000f


	//   ....[135]....
        /*07e8*/ 	.word	0x0500000f


	//   ....[136]....
        /*07ec*/ 	.word	0x0500000f


	//   ....[137]....
        /*07f0*/ 	.word	0x0500000f


	//   ....[138]....
        /*07f4*/ 	.word	0x0500000f


	//   ....[139]....
        /*07f8*/ 	.word	0x0500000f


	//   ....[140]....
        /*07fc*/ 	.word	0x0500000f


	//   ....[141]....
        /*0800*/ 	.word	0x0500000f


	//   ....[142]....
        /*0804*/ 	.word	0x0500000f


	//   ....[143]....
        /*0808*/ 	.word	0x0500000f


	//   ....[144]....
        /*080c*/ 	.word	0x0500000f


	//   ....[145]....
        /*0810*/ 	.word	0x0500000f


	//   ....[146]....
        /*0814*/ 	.word	0x0500000f


	//   ....[147]....
        /*0818*/ 	.word	0x0500000f


	//   ....[148]....
        /*081c*/ 	.word	0x0500000f


	//   ....[149]....
        /*0820*/ 	.word	0x0500000f


	//   ....[150]....
        /*0824*/ 	.word	0x0500000f


	//----- nvinfo : EIATTR_COOP_GROUP_INSTR_OFFSETS
	.align		4
.L_1377:
        /*0828*/ 	.byte	0x04, 0x28
        /*082a*/ 	.short	(.L_1379 - .L_1378)


	//   ....[0]....
.L_1378:
        /*082c*/ 	.word	0x00000070


	//   ....[1]....
        /*0830*/ 	.word	0x000001a0


	//   ....[2]....
        /*0834*/ 	.word	0x000001f0


	//   ....[3]....
        /*0838*/ 	.word	0x00000420


	//   ....[4]....
        /*083c*/ 	.word	0x00000580


	//   ....[5]....
        /*0840*/ 	.word	0x000006a0


	//   ....[6]....
        /*0844*/ 	.word	0x00000800


	//   ....[7]....
        /*0848*/ 	.word	0x000074c0


	//   ....[8]....
        /*084c*/ 	.word	0x00007c30


	//   ....[9]....
        /*0850*/ 	.word	0x00007c40


	//   ....[10]....
        /*0854*/ 	.word	0x00007c50


	//   ....[11]....
        /*0858*/ 	.word	0x00007c60


	//   ....[12]....
        /*085c*/ 	.word	0x00009a40


	//   ....[13]....
        /*0860*/ 	.word	0x00009a50


	//   ....[14]....
        /*0864*/ 	.word	0x00009a60


	//   ....[15]....
        /*0868*/ 	.word	0x00009a70


	//   ....[16]....
        /*086c*/ 	.word	0x0000bb90


	//   ....[17]....
        /*0870*/ 	.word	0x0000c9b0


	//   ....[18]....
        /*0874*/ 	.word	0x0000d0a0


	//   ....[19]....
        /*0878*/ 	.word	0x0000d1b0


	//   ....[20]....
        /*087c*/ 	.word	0x0000da80


	//   ....[21]....
        /*0880*/ 	.word	0x0000daf0


	//   ....[22]....
        /*0884*/ 	.word	0x0000e760


	//   ....[23]....
        /*0888*/ 	.word	0x0000f250


	//   ....[24]....
        /*088c*/ 	.word	0x0000f990


	//   ....[25]....
        /*0890*/ 	.word	0x000103a0


	//   ....[26]....
        /*0894*/ 	.word	0x000103c0


	//   ....[27]....
        /*0898*/ 	.word	0x00011180


	//   ....[28]....
        /*089c*/ 	.word	0x000111c0


	//   ....[29]....
        /*08a0*/ 	.word	0x00011f20


	//   ....[30]....
        /*08a4*/ 	.word	0x00012bf0


	//   ....[31]....
        /*08a8*/ 	.word	0x00012c10


	//   ....[32]....
        /*08ac*/ 	.word	0x00013340


	//   ....[33]....
        /*08b0*/ 	.word	0x00013380


	//   ....[34]....
        /*08b4*/ 	.word	0x00014590


	//   ....[35]....
        /*08b8*/ 	.word	0x00014ce0


	//   ....[36]....
        /*08bc*/ 	.word	0x00015460


	//   ....[37]....
        /*08c0*/ 	.word	0x00015e60


	//   ....[38]....
        /*08c4*/ 	.word	0x00015e80


	//   ....[39]....
        /*08c8*/ 	.word	0x00016c30


	//   ....[40]....
        /*08cc*/ 	.word	0x00016c50


	//   ....[41]....
        /*08d0*/ 	.word	0x000179e0


	//   ....[42]....
        /*08d4*/ 	.word	0x000180b0


	//   ....[43]....
        /*08d8*/ 	.word	0x000180e0


	//   ....[44]....
        /*08dc*/ 	.word	0x00018130


	//   ....[45]....
        /*08e0*/ 	.word	0x00018140


	//   ....[46]....
        /*08e4*/ 	.word	0x00019080


	//   ....[47]....
        /*08e8*/ 	.word	0x000190b0


	//   ....[48]....
        /*08ec*/ 	.word	0x00019120


	//   ....[49]....
        /*08f0*/ 	.word	0x00019130


	//   ....[50]....
        /*08f4*/ 	.word	0x00019640


	//   ....[51]....
        /*08f8*/ 	.word	0x00019660


	//   ....[52]....
        /*08fc*/ 	.word	0x00019780


	//   ....[53]....
        /*0900*/ 	.word	0x000197a0


	//   ....[54]....
        /*0904*/ 	.word	0x0001a010


	//   ....[55]....
        /*0908*/ 	.word	0x0001a020


	//   ....[56]....
        /*090c*/ 	.word	0x0001a180


	//   ....[57]....
        /*0910*/ 	.word	0x0001a190


	//   ....[58]....
        /*0914*/ 	.word	0x0001a330


	//   ....[59]....
        /*0918*/ 	.word	0x0001a500


	//   ....[60]....
        /*091c*/ 	.word	0x0001a530


	//   ....[61]....
        /*0920*/ 	.word	0x0001a560


	//   ....[62]....
        /*0924*/ 	.word	0x0001a590


	//   ....[63]....
        /*0928*/ 	.word	0x0001a5c0


	//   ....[64]....
        /*092c*/ 	.word	0x0001a5f0


	//   ....[65]....
        /*0930*/ 	.word	0x0001a760


	//   ....[66]....
        /*0934*/ 	.word	0x0001a790


	//   ....[67]....
        /*0938*/ 	.word	0x0001a7c0


	//   ....[68]....
        /*093c*/ 	.word	0x0001a7f0


	//   ....[69]....
        /*0940*/ 	.word	0x0001a820


	//   ....[70]....
        /*0944*/ 	.word	0x0001a850


	//   ....[71]....
        /*0948*/ 	.word	0x0001a8f0


	//   ....[72]....
        /*094c*/ 	.word	0x0001a950


	//   ....[73]....
        /*0950*/ 	.word	0x0001a9f0


	//   ....[74]....
        /*0954*/ 	.word	0x0001bb90


	//   ....[75]....
        /*0958*/ 	.word	0x0001d990


	//   ....[76]....
        /*095c*/ 	.word	0x0001e630


	//   ....[77]....
        /*0960*/ 	.word	0x0001e650


	//   ....[78]....
        /*0964*/ 	.word	0x0001e720


	//   ....[79]....
        /*0968*/ 	.word	0x0001e740


	//   ....[80]....
        /*096c*/ 	.word	0x0001e7e0


	//   ....[81]....
        /*0970*/ 	.word	0x0001e800


	//   ....[82]....
        /*0974*/ 	.word	0x0001e810


	//   ....[83]....
        /*0978*/ 	.word	0x0001e820


	//   ....[84]....
        /*097c*/ 	.word	0x0001e900


	//   ....[85]....
        /*0980*/ 	.word	0x0001e940


	//   ....[86]....
        /*0984*/ 	.word	0x0001e950


	//   ....[87]....
        /*0988*/ 	.word	0x0001e9e0


	//   ....[88]....
        /*098c*/ 	.word	0x00021670


	//   ....[89]....
        /*0990*/ 	.word	0x00021690


	//   ....[90]....
        /*0994*/ 	.word	0x000216d0


	//   ....[91]....
        /*0998*/ 	.word	0x00021700


	//   ....[92]....
        /*099c*/ 	.word	0x00021730


	//   ....[93]....
        /*09a0*/ 	.word	0x00021760


	//   ....[94]....
        /*09a4*/ 	.word	0x00021790


	//   ....[95]....
        /*09a8*/ 	.word	0x000217c0


	//   ....[96]....
        /*09ac*/ 	.word	0x00021930


	//   ....[97]....
        /*09b0*/ 	.word	0x00021970


	//   ....[98]....
        /*09b4*/ 	.word	0x000219a0


	//   ....[99]....
        /*09b8*/ 	.word	0x000219d0


	//   ....[100]....
        /*09bc*/ 	.word	0x00021a00


	//   ....[101]....
        /*09c0*/ 	.word	0x00021a30


	//   ....[102]....
        /*09c4*/ 	.word	0x00021af0


	//   ....[103]....
        /*09c8*/ 	.word	0x00021b10


	//   ....[104]....
        /*09cc*/ 	.word	0x00021b80


	//   ....[105]....
        /*09d0*/ 	.word	0x00022210


	//   ....[106]....
        /*09d4*/ 	.word	0x00022670


	//   ....[107]....
        /*09d8*/ 	.word	0x00022710


	//   ....[108]....
        /*09dc*/ 	.word	0x000227a0


	//   ....[109]....
        /*09e0*/ 	.word	0x000227f0


	//   ....[110]....
        /*09e4*/ 	.word	0x00022840


	//   ....[111]....
        /*09e8*/ 	.word	0x00022910


	//   ....[112]....
        /*09ec*/ 	.word	0x000229a0


	//   ....[113]....
        /*09f0*/ 	.word	0x00022a00


	//   ....[114]....
        /*09f4*/ 	.word	0x00022a60


	//   ....[115]....
        /*09f8*/ 	.word	0x00022db0


	//   ....[116]....
        /*09fc*/ 	.word	0x00022e00


	//   ....[117]....
        /*0a00*/ 	.word	0x00022e90


	//   ....[118]....
        /*0a04*/ 	.word	0x00022f20


	//   ....[119]....
        /*0a08*/ 	.word	0x00022fe0


	//   ....[120]....
        /*0a0c*/ 	.word	0x000232d0


	//   ....[121]....
        /*0a10*/ 	.word	0x00023480


	//   ....[122]....
        /*0a14*/ 	.word	0x000234d0


	//   ....[123]....
        /*0a18*/ 	.word	0x00023540


	//   ....[124]....
        /*0a1c*/ 	.word	0x00023640


	//   ....[125]....
        /*0a20*/ 	.word	0x000236d0


	//   ....[126]....
        /*0a24*/ 	.word	0x000237e0


	//   ....[127]....
        /*0a28*/ 	.word	0x00023840


	//   ....[128]....
        /*0a2c*/ 	.word	0x000238d0


	//   ....[129]....
        /*0a30*/ 	.word	0x000239c0


	//   ....[130]....
        /*0a34*/ 	.word	0x00023ac0


	//   ....[131]....
        /*0a38*/ 	.word	0x00023b20


	//   ....[132]....
        /*0a3c*/ 	.word	0x00023b80


	//   ....[133]....
        /*0a40*/ 	.word	0x00023f20


	//   ....[134]....
        /*0a44*/ 	.word	0x00023fd0


	//   ....[135]....
        /*0a48*/ 	.word	0x000240d0


	//   ....[136]....
        /*0a4c*/ 	.word	0x00024150


	//   ....[137]....
        /*0a50*/ 	.word	0x000241c0


	//   ....[138]....
        /*0a54*/ 	.word	0x00024230


	//   ....[139]....
        /*0a58*/ 	.word	0x000242a0


	//   ....[140]....
        /*0a5c*/ 	.word	0x00024320


	//   ....[141]....
        /*0a60*/ 	.word	0x000243b0


	//   ....[142]....
        /*0a64*/ 	.word	0x00024450


	//   ....[143]....
        /*0a68*/ 	.word	0x000244c0


	//   ....[144]....
        /*0a6c*/ 	.word	0x00024530


	//   ....[145]....
        /*0a70*/ 	.word	0x000245a0


	//   ....[146]....
        /*0a74*/ 	.word	0x00024620


	//   ....[147]....
        /*0a78*/ 	.word	0x00024690


	//   ....[148]....
        /*0a7c*/ 	.word	0x00024730


	//   ....[149]....
        /*0a80*/ 	.word	0x000247c0


	//   ....[150]....
        /*0a84*/ 	.word	0x000248f0


	//----- nvinfo : EIATTR_REG_RECONFIG
	.align		4
.L_1379:
        /*0a88*/ 	.byte	0x01, 0x54
	.zero		2


	//----- nvinfo : EIATTR_SYSCALL_OFFSETS
	.align		4
        /*0a8c*/ 	.byte	0x04, 0x46
        /*0a8e*/ 	.short	(.L_1381 - .L_1380)


	//   ....[0]....
.L_1380:
        /*0a90*/ 	.word	0x00001e70


	//   ....[1]....
        /*0a94*/ 	.word	0x00001fc0


	//   ....[2]....
        /*0a98*/ 	.word	0x000076c0


	//   ....[3]....
        /*0a9c*/ 	.word	0x000079e0


	//   ....[4]....
        /*0aa0*/ 	.word	0x0001d5f0


	//   ....[5]....
        /*0aa4*/ 	.word	0x0001d740


	//   ....[6]....
        /*0aa8*/ 	.word	0x0001d830


	//   ....[7]....
        /*0aac*/ 	.word	0x0001e0b0


	//----- nvinfo : EIATTR_MBARRIER_INSTR_OFFSETS
	.align		4
.L_1381:
        /*0ab0*/ 	.byte	0x04, 0x39
        /*0ab2*/ 	.short	(.L_1383 - .L_1382)


	//   ....[0]....
.L_1382:
        /*0ab4*/ 	.word	0x000002d0
        /*0ab8*/ 	.word	0x000000ff
        /*0abc*/ 	.word	0x0002d800
        /*0ac0*/ 	.short	0x0100
        /*0ac2*/ 	.byte	0x08
	.zero		1


	//   ....[1]....
        /*0ac4*/ 	.word	0x000002e0
        /*0ac8*/ 	.word	0x000000ff
        /*0acc*/ 	.word	0x0002d820
        /*0ad0*/ 	.short	0x0100
        /*0ad2*/ 	.byte	0x08
	.zero		1


	//   ....[2]....
        /*0ad4*/ 	.word	0x000003d0
        /*0ad8*/ 	.word	0x000000ff
        /*0adc*/ 	.word	0x0002d830
        /*0ae0*/ 	.short	0x0100
        /*0ae2*/ 	.byte	0x08
	.zero		1


	//   ....[3]....
        /*0ae4*/ 	.word	0x000003e0
        /*0ae8*/ 	.word	0x000000ff
        /*0aec*/ 	.word	0x0002d840
        /*0af0*/ 	.short	0x0100
        /*0af2*/ 	.byte	0x08
	.zero		1


	//   ....[4]....
        /*0af4*/ 	.word	0x000003f0
        /*0af8*/ 	.word	0x000000ff
        /*0afc*/ 	.word	0x0002d838
        /*0b00*/ 	.short	0x0100
        /*0b02*/ 	.byte	0x08
	.zero		1


	//   ....[5]....
        /*0b04*/ 	.word	0x00000400
        /*0b08*/ 	.word	0x000000ff
        /*0b0c*/ 	.word	0x0002d848
        /*0b10*/ 	.short	0x0100
        /*0b12*/ 	.byte	0x08
	.zero		1


	//   ....[6]....
        /*0b14*/ 	.word	0x00000530
        /*0b18*/ 	.word	0x000000ff
        /*0b1c*/ 	.word	0x0002d850
        /*0b20*/ 	.short	0x0100
        /*0b22*/ 	.byte	0x08
	.zero		1


	//   ....[7]....
        /*0b24*/ 	.word	0x00000540
        /*0b28*/ 	.word	0x000000ff
        /*0b2c*/ 	.word	0x0002d860
        /*0b30*/ 	.short	0x0100
        /*0b32*/ 	.byte	0x08
	.zero		1


	//   ....[8]....
        /*0b34*/ 	.word	0x00000550
        /*0b38*/ 	.word	0x000000ff
        /*0b3c*/ 	.word	0x0002d858
        /*0b40*/ 	.short	0x0100
        /*0b42*/ 	.byte	0x08
	.zero		1


	//   ....[9]....
        /*0b44*/ 	.word	0x00000560
        /*0b48*/ 	.word	0x000000ff
        /*0b4c*/ 	.word	0x0002d868
        /*0b50*/ 	.short	0x0100
        /*0b52*/ 	.byte	0x08
	.zero		1


	//   ....[10]....
        /*0b54*/ 	.word	0x00000650
        /*0b58*/ 	.word	0x000000ff
        /*0b5c*/ 	.word	0x0002d870
        /*0b60*/ 	.short	0x0100
        /*0b62*/ 	.byte	0x06
	.zero		1


	//   ....[11]....
        /*0b64*/ 	.word	0x00000660
        /*0b68*/ 	.word	0x000000ff
        /*0b6c*/ 	.word	0x0002d880
        /*0b70*/ 	.short	0x0100
        /*0b72*/ 	.byte	0x06
	.zero		1


	//   ....[12]....
        /*0b74*/ 	.word	0x00000670
        /*0b78*/ 	.word	0x000000ff
        /*0b7c*/ 	.word	0x0002d878
        /*0b80*/ 	.short	0x0100
        /*0b82*/ 	.byte	0x06
	.zero		1


	//   ....[13]....
        /*0b84*/ 	.word	0x00000680
        /*0b88*/ 	.word	0x000000ff
        /*0b8c*/ 	.word	0x0002d888
        /*0b90*/ 	.short	0x0100
        /*0b92*/ 	.byte	0x06
	.zero		1


	//   ....[14]....
        /*0b94*/ 	.word	0x000007b0
        /*0b98*/ 	.word	0x000000ff
        /*0b9c*/ 	.word	0x0002d890
        /*0ba0*/ 	.short	0x0100
        /*0ba2*/ 	.byte	0x08
	.zero		1


	//   ....[15]....
        /*0ba4*/ 	.word	0x000007c0
        /*0ba8*/ 	.word	0x000000ff
        /*0bac*/ 	.word	0x0002d8a0
        /*0bb0*/ 	.short	0x0100
        /*0bb2*/ 	.byte	0x08
	.zero		1


	//   ....[16]....
        /*0bb4*/ 	.word	0x000007d0
        /*0bb8*/ 	.word	0x000000ff
        /*0bbc*/ 	.word	0x0002d898
        /*0bc0*/ 	.short	0x0100
        /*0bc2*/ 	.byte	0x08
	.zero		1


	//   ....[17]....
        /*0bc4*/ 	.word	0x000007e0
        /*0bc8*/ 	.word	0x000000ff
        /*0bcc*/ 	.word	0x0002d8a8
        /*0bd0*/ 	.short	0x0100
        /*0bd2*/ 	.byte	0x08
	.zero		1


	//   ....[18]....
        /*0bd4*/ 	.word	0x00000910
        /*0bd8*/ 	.word	0x000000ff
        /*0bdc*/ 	.word	0x0002d8b0
        /*0be0*/ 	.short	0x0100
        /*0be2*/ 	.byte	0x08
	.zero		1


	//   ....[19]....
        /*0be4*/ 	.word	0x00000920
        /*0be8*/ 	.word	0x000000ff
        /*0bec*/ 	.word	0x0002d8c0
        /*0bf0*/ 	.short	0x0100
        /*0bf2*/ 	.byte	0x08
	.zero		1


	//   ....[20]....
        /*0bf4*/ 	.word	0x00000930
        /*0bf8*/ 	.word	0x000000ff
        /*0bfc*/ 	.word	0x0002d8b8
        /*0c00*/ 	.short	0x0100
        /*0c02*/ 	.byte	0x08
	.zero		1


	//   ....[21]....
        /*0c04*/ 	.word	0x00000940
        /*0c08*/ 	.word	0x000000ff
        /*0c0c*/ 	.word	0x0002d8c8
        /*0c10*/ 	.short	0x0100
        /*0c12*/ 	.byte	0x08
	.zero		1


	//   ....[22]....
        /*0c14*/ 	.word	0x000033c0
        /*0c18*/ 	.word	0x0000000e
        /*0c1c*/ 	.word	0x0002d890
        /*0c20*/ 	.short	0x010a
        /*0c22*/ 	.byte	0x3f
	.zero		1


	//   ....[23]....
        /*0c24*/ 	.word	0x00004dc0
        /*0c28*/ 	.word	0x0000000e
        /*0c2c*/ 	.word	0x0002d890
        /*0c30*/ 	.short	0x010a
        /*0c32*/ 	.byte	0x3f
	.zero		1


	//   ....[24]....
        /*0c34*/ 	.word	0x00006770
        /*0c38*/ 	.word	0x0000000e
        /*0c3c*/ 	.word	0x0002d890
        /*0c40*/ 	.short	0x010a
        /*0c42*/ 	.byte	0x3f
	.zero		1


	//   ....[25]....
        /*0c44*/ 	.word	0x000069e0
        /*0c48*/ 	.word	0x0000001c
        /*0c4c*/ 	.word	0x00000000
        /*0c50*/ 	.short	0x0101
        /*0c52*/ 	.byte	0x3f
	.zero		1


	//   ....[26]....
        /*0c54*/ 	.word	0x00006a20
        /*0c58*/ 	.word	0x0000000e
        /*0c5c*/ 	.word	0x0002d8b0
        /*0c60*/ 	.short	0x010a
        /*0c62*/ 	.byte	0x3f
	.zero		1


	//   ....[27]....
        /*0c64*/ 	.word	0x00006d60
        /*0c68*/ 	.word	0x0000000e
        /*0c6c*/ 	.word	0x00000000
        /*0c70*/ 	.short	0x0101
        /*0c72*/ 	.byte	0x3f
	.zero		1


	//   ....[28]....
        /*0c74*/ 	.word	0x00007760
        /*0c78*/ 	.word	0x00000002
        /*0c7c*/ 	.word	0x0002d800
        /*0c80*/ 	.short	0x010a
        /*0c82*/ 	.byte	0x3f
	.zero		1


	//   ....[29]....
        /*0c84*/ 	.word	0x000077b0
        /*0c88*/ 	.word	0x00000002
        /*0c8c*/ 	.word	0x0002d800
        /*0c90*/ 	.short	0x010a
        /*0c92*/ 	.byte	0x3f
	.zero		1


	//   ....[30]....
        /*0c94*/ 	.word	0x00008390
        /*0c98*/ 	.word	0x00000002
        /*0c9c*/ 	.word	0x0002d800
        /*0ca0*/ 	.short	0x010a
        /*0ca2*/ 	.byte	0x3f
	.zero		1


	//   ....[31]....
        /*0ca4*/ 	.word	0x00009ef0
        /*0ca8*/ 	.word	0x00000002
        /*0cac*/ 	.word	0x0002d800
        /*0cb0*/ 	.short	0x010a
        /*0cb2*/ 	.byte	0x3f
	.zero		1


	//   ....[32]....
        /*0cb4*/ 	.word	0x0000b5b0
        /*0cb8*/ 	.word	0x00000003
        /*0cbc*/ 	.word	0x0002d830
        /*0cc0*/ 	.short	0x010a
        /*0cc2*/ 	.byte	0x3f
	.zero		1


	//   ....[33]....
        /*0cc4*/ 	.word	0x0000b620
        /*0cc8*/ 	.word	0x00000003
        /*0ccc*/ 	.word	0x0002d830
        /*0cd0*/ 	.short	0x010a
        /*0cd2*/ 	.byte	0x3f
	.zero		1


	//   ....[34]....
        /*0cd4*/ 	.word	0x0000bc60
        /*0cd8*/ 	.word	0x00000000
        /*0cdc*/ 	.word	0x00000000
        /*0ce0*/ 	.short	0x0101
        /*0ce2*/ 	.byte	0x3f
	.zero		1


	//   ....[35]....
        /*0ce4*/ 	.word	0x0000ec30
        /*0ce8*/ 	.word	0x00000009
        /*0cec*/ 	.word	0x0002d830
        /*0cf0*/ 	.short	0x010a
        /*0cf2*/ 	.byte	0x3f
	.zero		1


	//   ....[36]....
        /*0cf4*/ 	.word	0x0000ec80
        /*0cf8*/ 	.word	0x00000009
        /*0cfc*/ 	.word	0x0002d830
        /*0d00*/ 	.short	0x010a
        /*0d02*/ 	.byte	0x3f
	.zero		1


	//   ....[37]....
        /*0d04*/ 	.word	0x0000f0a0
        /*0d08*/ 	.word	0x00000009
        /*0d0c*/ 	.word	0x0002d850
        /*0d10*/ 	.short	0x010a
        /*0d12*/ 	.byte	0x3f
	.zero		1


	//   ....[38]....
        /*0d14*/ 	.word	0x0000f0e0
        /*0d18*/ 	.word	0x00000009
        /*0d1c*/ 	.word	0x0002d850
        /*0d20*/ 	.short	0x010a
        /*0d22*/ 	.byte	0x3f
	.zero		1


	//   ....[39]....
        /*0d24*/ 	.word	0x0000f800
        /*0d28*/ 	.word	0x00000009
        /*0d2c*/ 	.word	0x00000000
        /*0d30*/ 	.short	0x0101
        /*0d32*/ 	.byte	0x3f
	.zero		1


	//   ....[40]....
        /*0d34*/ 	.word	0x00010190
        /*0d38*/ 	.word	0x00000008
        /*0d3c*/ 	.word	0x00000000
        /*0d40*/ 	.short	0x0101
        /*0d42*/ 	.byte	0x3f
	.zero		1


	//   ....[41]....
        /*0d44*/ 	.word	0x000122f0
        /*0d48*/ 	.word	0x00000000
        /*0d4c*/ 	.word	0x0002d830
        /*0d50*/ 	.short	0x010a
        /*0d52*/ 	.byte	0x3f
	.zero		1


	//   ....[42]....
        /*0d54*/ 	.word	0x00012340
        /*0d58*/ 	.word	0x00000000
        /*0d5c*/ 	.word	0x0002d830
        /*0d60*/ 	.short	0x010a
        /*0d62*/ 	.byte	0x3f
	.zero		1


	//   ....[43]....
        /*0d64*/ 	.word	0x00012760
        /*0d68*/ 	.word	0x00000006
        /*0d6c*/ 	.word	0x0002d850
        /*0d70*/ 	.short	0x010a
        /*0d72*/ 	.byte	0x3f
	.zero		1


	//   ....[44]....
        /*0d74*/ 	.word	0x000127a0
        /*0d78*/ 	.word	0x00000006
        /*0d7c*/ 	.word	0x0002d850
        /*0d80*/ 	.short	0x010a
        /*0d82*/ 	.byte	0x3f
	.zero		1


	//   ....[45]....
        /*0d84*/ 	.word	0x00013810
        /*0d88*/ 	.word	0x0000000b
        /*0d8c*/ 	.word	0x00000000
        /*0d90*/ 	.short	0x0101
        /*0d92*/ 	.byte	0x3f
	.zero		1


	//   ....[46]....
        /*0d94*/ 	.word	0x00013820
        /*0d98*/ 	.word	0x00000009
        /*0d9c*/ 	.word	0x00000000
        /*0da0*/ 	.short	0x0101
        /*0da2*/ 	.byte	0x3f
	.zero		1


	//   ....[47]....
        /*0da4*/ 	.word	0x000146e0
        /*0da8*/ 	.word	0x00000000
        /*0dac*/ 	.word	0x0002d830
        /*0db0*/ 	.short	0x010a
        /*0db2*/ 	.byte	0x3f
	.zero		1


	//   ....[48]....
        /*0db4*/ 	.word	0x00014730
        /*0db8*/ 	.word	0x00000000
        /*0dbc*/ 	.word	0x0002d830
        /*0dc0*/ 	.short	0x010a
        /*0dc2*/ 	.byte	0x3f
	.zero		1


	//   ....[49]....
        /*0dc4*/ 	.word	0x00014b50
        /*0dc8*/ 	.word	0x00000006
        /*0dcc*/ 	.word	0x0002d850
        /*0dd0*/ 	.short	0x010a
        /*0dd2*/ 	.byte	0x3f
	.zero		1


	//   ....[50]....
        /*0dd4*/ 	.word	0x00014b90
        /*0dd8*/ 	.word	0x00000006
        /*0ddc*/ 	.word	0x0002d850
        /*0de0*/ 	.short	0x010a
        /*0de2*/ 	.byte	0x3f
	.zero		1


	//   ....[51]....
        /*0de4*/ 	.word	0x00015260
        /*0de8*/ 	.word	0x0000000a
        /*0dec*/ 	.word	0x00000000
        /*0df0*/ 	.short	0x0101
        /*0df2*/ 	.byte	0x3f
	.zero		1


	//   ....[52]....
        /*0df4*/ 	.word	0x00015c50
        /*0df8*/ 	.word	0x00000000
        /*0dfc*/ 	.word	0x00000000
        /*0e00*/ 	.short	0x0101
        /*0e02*/ 	.byte	0x3f
	.zero		1


	//   ....[53]....
        /*0e04*/ 	.word	0x00017a60
        /*0e08*/ 	.word	0x0000000a
        /*0e0c*/ 	.word	0x0002d850
        /*0e10*/ 	.short	0x010a
        /*0e12*/ 	.byte	0x3f
	.zero		1


	//   ....[54]....
        /*0e14*/ 	.word	0x00017b10
        /*0e18*/ 	.word	0x0000000a
        /*0e1c*/ 	.word	0x0002d850
        /*0e20*/ 	.short	0x010a
        /*0e22*/ 	.byte	0x3f
	.zero		1


	//   ....[55]....
        /*0e24*/ 	.word	0x000182f0
        /*0e28*/ 	.word	0x00000007
        /*0e2c*/ 	.word	0x00000000
        /*0e30*/ 	.short	0x0101
        /*0e32*/ 	.byte	0x3f
	.zero		1


	//   ....[56]....
        /*0e34*/ 	.word	0x00019650
        /*0e38*/ 	.word	0x00000000
        /*0e3c*/ 	.word	0x00000000
        /*0e40*/ 	.short	0x0101
        /*0e42*/ 	.byte	0x3f
	.zero		1


	//   ....[57]....
        /*0e44*/ 	.word	0x0001bc70
        /*0e48*/ 	.word	0x00000016
        /*0e4c*/ 	.word	0x0002d820
        /*0e50*/ 	.short	0x010a
        /*0e52*/ 	.byte	0x3f
	.zero		1


	//   ....[58]....
        /*0e54*/ 	.word	0x0001bd30
        /*0e58*/ 	.word	0x0000000b
        /*0e5c*/ 	.word	0x0002d8a0
        /*0e60*/ 	.short	0x010a
        /*0e62*/ 	.byte	0x3f
	.zero		1


	//   ....[59]....
        /*0e64*/ 	.word	0x0001c140
        /*0e68*/ 	.word	0x0000000b
        /*0e6c*/ 	.word	0x0002d8c0
        /*0e70*/ 	.short	0x010a
        /*0e72*/ 	.byte	0x3f
	.zero		1


	//   ....[60]....
        /*0e74*/ 	.word	0x0001c680
        /*0e78*/ 	.word	0x00000006
        /*0e7c*/ 	.word	0x0002d8a0
        /*0e80*/ 	.short	0x010a
        /*0e82*/ 	.byte	0x3f
	.zero		1


	//   ....[61]....
        /*0e84*/ 	.word	0x0001ca80
        /*0e88*/ 	.word	0x00000006
        /*0e8c*/ 	.word	0x0002d8c0
        /*0e90*/ 	.short	0x010a
        /*0e92*/ 	.byte	0x3f
	.zero		1


	//   ....[62]....
        /*0e94*/ 	.word	0x0001db90
        /*0e98*/ 	.word	0x00000000
        /*0e9c*/ 	.word	0x0002d840
        /*0ea0*/ 	.short	0x010a
        /*0ea2*/ 	.byte	0x3f
	.zero		1


	//   ....[63]....
        /*0ea4*/ 	.word	0x0001eab0
        /*0ea8*/ 	.word	0x00000016
        /*0eac*/ 	.word	0x0002d800
        /*0eb0*/ 	.short	0x0107
        /*0eb2*/ 	.byte	0x3f
	.zero		1


	//   ....[64]....
        /*0eb4*/ 	.word	0x0001eba0
        /*0eb8*/ 	.word	0x00000016
        /*0ebc*/ 	.word	0x0002d800
        /*0ec0*/ 	.short	0x0101
        /*0ec2*/ 	.byte	0x3f
	.zero		1


	//   ....[65]....
        /*0ec4*/ 	.word	0x0001ebc0
        /*0ec8*/ 	.word	0x00000016
        /*0ecc*/ 	.word	0x0002d820
        /*0ed0*/ 	.short	0x010a
        /*0ed2*/ 	.byte	0x3f
	.zero		1


	//   ....[66]....
        /*0ed4*/ 	.word	0x0001eef0
        /*0ed8*/ 	.word	0x00000003
        /*0edc*/ 	.word	0x0002d840
        /*0ee0*/ 	.short	0x010a
        /*0ee2*/ 	.byte	0x3f
	.zero		1


	//   ....[67]....
        /*0ee4*/ 	.word	0x0001f350
        /*0ee8*/ 	.word	0x00000002
        /*0eec*/ 	.word	0x0002d860
        /*0ef0*/ 	.short	0x010a
        /*0ef2*/ 	.byte	0x3f
	.zero		1


	//   ....[68]....
        /*0ef4*/ 	.word	0x0001faa0
        /*0ef8*/ 	.word	0x00000004
        /*0efc*/ 	.word	0x0002d840
        /*0f00*/ 	.short	0x010a
        /*0f02*/ 	.byte	0x3f
	.zero		1


	//   ....[69]....
        /*0f04*/ 	.word	0x0001ff00
        /*0f08*/ 	.word	0x00000003
        /*0f0c*/ 	.word	0x0002d860
        /*0f10*/ 	.short	0x010a
        /*0f12*/ 	.byte	0x3f
	.zero		1


	//   ....[70]....
        /*0f14*/ 	.word	0x000205a0
        /*0f18*/ 	.word	0x00000004
        /*0f1c*/ 	.word	0x0002d840
        /*0f20*/ 	.short	0x010a
        /*0f22*/ 	.byte	0x3f
	.zero		1


	//   ....[71]....
        /*0f24*/ 	.word	0x00020a00
        /*0f28*/ 	.word	0x00000003
        /*0f2c*/ 	.word	0x0002d860
        /*0f30*/ 	.short	0x010a
        /*0f32*/ 	.byte	0x3f
	.zero		1


	//   ....[72]....
        /*0f34*/ 	.word	0x00021040
        /*0f38*/ 	.word	0x00000003
        /*0f3c*/ 	.word	0x0002d860
        /*0f40*/ 	.short	0x010a
        /*0f42*/ 	.byte	0x3f
	.zero		1


	//   ....[73]....
        /*0f44*/ 	.word	0x00022190
        /*0f48*/ 	.word	0x00000007
        /*0f4c*/ 	.word	0x0002d820
        /*0f50*/ 	.short	0x010a
        /*0f52*/ 	.byte	0x3f
	.zero		1


	//   ....[74]....
        /*0f54*/ 	.word	0x00022320
        /*0f58*/ 	.word	0x00000005
        /*0f5c*/ 	.word	0x00000000
        /*0f60*/ 	.short	0x010a
        /*0f62*/ 	.byte	0x3f
	.zero		1


	//   ....[75]....
        /*0f64*/ 	.word	0x00022390
        /*0f68*/ 	.word	0x00000003
        /*0f6c*/ 	.word	0x00000000
        /*0f70*/ 	.short	0x010a
        /*0f72*/ 	.byte	0x3f
	.zero		1


	//   ....[76]....
        /*0f74*/ 	.word	0x000223f0
        /*0f78*/ 	.word	0x00000005
        /*0f7c*/ 	.word	0x00000000
        /*0f80*/ 	.short	0x010a
        /*0f82*/ 	.byte	0x3f
	.zero		1


	//   ....[77]....
        /*0f84*/ 	.word	0x00022420
        /*0f88*/ 	.word	0x00000003
        /*0f8c*/ 	.word	0x00000000
        /*0f90*/ 	.short	0x010a
        /*0f92*/ 	.byte	0x3f
	.zero		1


	//   ....[78]....
        /*0f94*/ 	.word	0x00022480
        /*0f98*/ 	.word	0x0000000e
        /*0f9c*/ 	.word	0x0002d890
        /*0fa0*/ 	.short	0x010a
        /*0fa2*/ 	.byte	0x3f
	.zero		1


	//   ....[79]....
        /*0fa4*/ 	.word	0x000224d0
        /*0fa8*/ 	.word	0x0000000e
        /*0fac*/ 	.word	0x0002d890
        /*0fb0*/ 	.short	0x010a
        /*0fb2*/ 	.byte	0x3f
	.zero		1


	//   ....[80]....
        /*0fb4*/ 	.word	0x00022520
        /*0fb8*/ 	.word	0x0000000e
        /*0fbc*/ 	.word	0x0002d890
        /*0fc0*/ 	.short	0x010a
        /*0fc2*/ 	.byte	0x3f
	.zero		1


	//   ....[81]....
        /*0fc4*/ 	.word	0x00022570
        /*0fc8*/ 	.word	0x0000000e
        /*0fcc*/ 	.word	0x0002d8b0
        /*0fd0*/ 	.short	0x010a
        /*0fd2*/ 	.byte	0x3f
	.zero		1


	//   ....[82]....
        /*0fd4*/ 	.word	0x00022870
        /*0fd8*/ 	.word	0x00000002
        /*0fdc*/ 	.word	0x0002d800
        /*0fe0*/ 	.short	0x010a
        /*0fe2*/ 	.byte	0x3f
	.zero		1


	//   ....[83]....
        /*0fe4*/ 	.word	0x00022a90
        /*0fe8*/ 	.word	0x00000002
        /*0fec*/ 	.word	0x0002d800
        /*0ff0*/ 	.short	0x010a
        /*0ff2*/ 	.byte	0x3f
	.zero		1


	//   ....[84]....
        /*0ff4*/ 	.word	0x00022ae0
        /*0ff8*/ 	.word	0x00000003
        /*0ffc*/ 	.word	0x0002d830
        /*1000*/ 	.short	0x010a
        /*1002*/ 	.byte	0x3f
	.zero		1


	//   ....[85]....
        /*1004*/ 	.word	0x00022b30
        /*1008*/ 	.word	0x00000009
        /*100c*/ 	.word	0x0002d830
        /*1010*/ 	.short	0x010a
        /*1012*/ 	.byte	0x3f
	.zero		1


	//   ....[86]....
        /*1014*/ 	.word	0x00022b80
        /*1018*/ 	.word	0x00000009
        /*101c*/ 	.word	0x0002d850
        /*1020*/ 	.short	0x010a
        /*1022*/ 	.byte	0x3f
	.zero		1


	//   ....[87]....
        /*1024*/ 	.word	0x00022bd0
        /*1028*/ 	.word	0x00000000
        /*102c*/ 	.word	0x0002d830
        /*1030*/ 	.short	0x010a
        /*1032*/ 	.byte	0x3f
	.zero		1


	//   ....[88]....
        /*1034*/ 	.word	0x00022c20
        /*1038*/ 	.word	0x00000006
        /*103c*/ 	.word	0x0002d850
        /*1040*/ 	.short	0x010a
        /*1042*/ 	.byte	0x3f
	.zero		1


	//   ....[89]....
        /*1044*/ 	.word	0x00022c70
        /*1048*/ 	.word	0x00000000
        /*104c*/ 	.word	0x0002d830
        /*1050*/ 	.short	0x010a
        /*1052*/ 	.byte	0x3f
	.zero		1


	//   ....[90]....
        /*1054*/ 	.word	0x00022cc0
        /*1058*/ 	.word	0x00000006
        /*105c*/ 	.word	0x0002d850
        /*1060*/ 	.short	0x010a
        /*1062*/ 	.byte	0x3f
	.zero		1


	//   ....[91]....
        /*1064*/ 	.word	0x00022d10
        /*1068*/ 	.word	0x0000000a
        /*106c*/ 	.word	0x0002d850
        /*1070*/ 	.short	0x010a
        /*1072*/ 	.byte	0x3f
	.zero		1


	//   ....[92]....
        /*1074*/ 	.word	0x000230b0
        /*1078*/ 	.word	0x00000016
        /*107c*/ 	.word	0x0002d820
        /*1080*/ 	.short	0x010a
        /*1082*/ 	.byte	0x3f
	.zero		1


	//   ....[93]....
        /*1084*/ 	.word	0x00023100
        /*1088*/ 	.word	0x0000000b
        /*108c*/ 	.word	0x0002d8a0
        /*1090*/ 	.short	0x010a
        /*1092*/ 	.byte	0x3f
	.zero		1


	//   ....[94]....
        /*1094*/ 	.word	0x00023150
        /*1098*/ 	.word	0x0000000b
        /*109c*/ 	.word	0x0002d8c0
        /*10a0*/ 	.short	0x010a
        /*10a2*/ 	.byte	0x3f
	.zero		1


	//   ....[95]....
        /*10a4*/ 	.word	0x000231a0
        /*10a8*/ 	.word	0x00000006
        /*10ac*/ 	.word	0x0002d8a0
        /*10b0*/ 	.short	0x010a
        /*10b2*/ 	.byte	0x3f
	.zero		1


	//   ....[96]....
        /*10b4*/ 	.word	0x000231f0
        /*10b8*/ 	.word	0x00000006
        /*10bc*/ 	.word	0x0002d8c0
        /*10c0*/ 	.short	0x010a
        /*10c2*/ 	.byte	0x3f
	.zero		1


	//   ....[97]....
        /*10c4*/ 	.word	0x00023390
        /*10c8*/ 	.word	0x00000000
        /*10cc*/ 	.word	0x0002d840
        /*10d0*/ 	.short	0x010a
        /*10d2*/ 	.byte	0x3f
	.zero		1


	//   ....[98]....
        /*10d4*/ 	.word	0x00023c40
        /*10d8*/ 	.word	0x00000016
        /*10dc*/ 	.word	0x0002d820
        /*10e0*/ 	.short	0x010a
        /*10e2*/ 	.byte	0x3f
	.zero		1


	//   ....[99]....
        /*10e4*/ 	.word	0x00023c90
        /*10e8*/ 	.word	0x00000003
        /*10ec*/ 	.word	0x0002d840
        /*10f0*/ 	.short	0x010a
        /*10f2*/ 	.byte	0x3f
	.zero		1


	//   ....[100]....
        /*10f4*/ 	.word	0x00023ce0
        /*10f8*/ 	.word	0x00000002
        /*10fc*/ 	.word	0x0002d860
        /*1100*/ 	.short	0x010a
        /*1102*/ 	.byte	0x3f
	.zero		1


	//   ....[101]....
        /*1104*/ 	.word	0x00023d30
        /*1108*/ 	.word	0x00000004
        /*110c*/ 	.word	0x0002d840
        /*1110*/ 	.short	0x010a
        /*1112*/ 	.byte	0x3f
	.zero		1


	//   ....[102]....
        /*1114*/ 	.word	0x00023d80
        /*1118*/ 	.word	0x00000003
        /*111c*/ 	.word	0x0002d860
        /*1120*/ 	.short	0x010a
        /*1122*/ 	.byte	0x3f
	.zero		1


	//   ....[103]....
        /*1124*/ 	.word	0x00023dd0
        /*1128*/ 	.word	0x00000004
        /*112c*/ 	.word	0x0002d840
        /*1130*/ 	.short	0x010a
        /*1132*/ 	.byte	0x3f
	.zero		1


	//   ....[104]....
        /*1134*/ 	.word	0x00023e20
        /*1138*/ 	.word	0x00000003
        /*113c*/ 	.word	0x0002d860
        /*1140*/ 	.short	0x010a
        /*1142*/ 	.byte	0x3f
	.zero		1


	//   ....[105]....
        /*1144*/ 	.word	0x00023e70
        /*1148*/ 	.word	0x00000003
        /*114c*/ 	.word	0x0002d860
        /*1150*/ 	.short	0x010a
        /*1152*/ 	.byte	0x3f
	.zero		1


	//   ....[106]....
        /*1154*/ 	.word	0x00024810
        /*1158*/ 	.word	0x00000007
        /*115c*/ 	.word	0x0002d820
        /*1160*/ 	.short	0x010a
        /*1162*/ 	.byte	0x3f
	.zero		1


	//   ....[107]....
        /*1164*/ 	.word	0x000249b0
        /*1168*/ 	.word	0x00000005
        /*116c*/ 	.word	0x00000000
        /*1170*/ 	.short	0x010a
        /*1172*/ 	.byte	0x3f
	.zero		1


	//   ....[108]....
        /*1174*/ 	.word	0x00024a00
        /*1178*/ 	.word	0x00000003
        /*117c*/ 	.word	0x00000000
        /*1180*/ 	.short	0x010a
        /*1182*/ 	.byte	0x3f
	.zero		1


	//   ....[109]....
        /*1184*/ 	.word	0x00024a50
        /*1188*/ 	.word	0x00000005
        /*118c*/ 	.word	0x00000000
        /*1190*/ 	.short	0x010a
        /*1192*/ 	.byte	0x3f
	.zero		1


	//----- nvinfo : EIATTR_NUM_MBARRIERS
	.align		4
.L_1383:
        /*1194*/ 	.byte	0x03, 0x38
        /*1196*/ 	.short	0x0016


	//----- nvinfo : EIATTR_EXIT_INSTR_OFFSETS
	.align		4
        /*1198*/ 	.byte	0x04, 0x1c
        /*119a*/ 	.short	(.L_1385 - .L_1384)


	//   ....[0]....
.L_1384:
        /*119c*/ 	.word	0x00022470


	//----- nvinfo : EIATTR_MAX_THREADS
	.align		4
.L_1385:
        /*11a0*/ 	.byte	0x04, 0x05
        /*11a2*/ 	.short	(.L_1387 - .L_1386)
.L_1386:
        /*11a4*/ 	.word	0x00000200
        /*11a8*/ 	.word	0x00000001
        /*11ac*/ 	.word	0x00000001


	//----- nvinfo : EIATTR_CRS_STACK_SIZE
	.align		4
.L_1387:
        /*11b0*/ 	.byte	0x04, 0x1e
        /*11b2*/ 	.short	(.L_1389 - .L_1388)
.L_1388:
        /*11b4*/ 	.word	0x00000000


	//----- nvinfo : EIATTR_CBANK_PARAM_SIZE
	.align		4
.L_1389:
        /*11b8*/ 	.byte	0x03, 0x19
        /*11ba*/ 	.short	0x0af0


	//----- nvinfo : EIATTR_PARAM_CBANK
	.align		4
        /*11bc*/ 	.byte	0x04, 0x0a
        /*11be*/ 	.short	(.L_1391 - .L_1390)
	.align		4
.L_1390:
        /*11c0*/ 	.word	index@(.nv.constant0._ZN7cutlass13device_kernelIN5flash11enable_sm90INS1_16FlashAttnFwdSm90INS1_25CollectiveMainloopFwdSm90ILi2EN4cute5tupleIJNS5_1CILi1EEES8_S8_EEENS6_IJNS7_ILi192EEENS7_ILi128EEENS7_ILi96EEEEEELi96ENS_6half_tEfNS_4arch4Sm90ELb0ELb1ELb0ELb1ELb0ELb1ELb0ELb0ELb1ELb1ELb0ELb0EEENS1_21CollectiveEpilogueFwdINS6_IJSA_SC_SB_EEES9_SE_SG_Li384ELb1ELb1ELb0ELb0EEENS1_36VarlenDynamicPersistentTileSchedulerILi192ELi128ELi384ELi128ELb0ELb1ELb1ELb1ELb0ELb1EEEEEEEEEvNT_6ParamsE)
        /*11c4*/ 	.short	0x0210
        /*11c6*/ 	.short	0x0af0


	//----- nvinfo : EIATTR_SW_WAR
	.align		4
.L_1391:
        /*11c8*/ 	.byte	0x04, 0x36
        /*11ca*/ 	.short	(.L_1393 - .L_1392)
.L_1392:
        /*11cc*/ 	.word	0x00000008
.L_1393:


//--------------------- .nv.info._ZN7cutlass13device_kernelIN5flash11enable_sm90INS1_16FlashAttnFwdSm90INS1_25CollectiveMainloopFwdSm90ILi2EN4cute5tupleIJNS5_1CILi1EEES8_S8_EEENS6_IJNS7_ILi192EEENS7_ILi144EEENS7_ILi96EEEEEELi96ENS_6half_tEfNS_4arch4Sm90ELb1ELb0ELb0ELb0ELb0ELb0ELb0ELb0ELb1ELb1ELb0ELb0EEENS1_21CollectiveEpilogueFwdINS6_IJSA_SC_SB_EEES9_SE_SG_Li384ELb0ELb1ELb0ELb0EEENS1_30DynamicPersistentTileSchedulerILi384ELi128ELb0ELb1ELb1EEEEEEEEEvNT_6ParamsE --------------------------
	.section	.nv.info._ZN7cutlass13device_kernelIN5flash11enable_sm90INS1_16FlashAttnFwdSm90INS1_25CollectiveMainloopFwdSm90ILi2EN4cute5tupleIJNS5_1CILi1EEES8_S8_EEENS6_IJNS7_ILi192EEENS7_ILi144EEENS7_ILi96EEEEEELi96ENS_6half_tEfNS_4arch4Sm90ELb1ELb0ELb0ELb0ELb0ELb0ELb0ELb0ELb1ELb1ELb0ELb0EEENS1_21CollectiveEpilogueFwdINS6_IJSA_SC_SB_EEES9_SE_SG_Li384ELb0ELb1ELb0ELb0EEENS1_30DynamicPersistentTileSchedulerILi384ELi128ELb0ELb1ELb1EEEEEEEEEvNT_6ParamsE,"",@"SHT_CUDA_INFO"
	.sectionflags	@""
	.align	4


	//----- nvinfo : EIATTR_CUDA_API_VERSION
	.align		4
        /*0000*/ 	.byte	0x04, 0x37
        /*0002*/ 	.short	(.L_1395 - .L_1394)
.L_1394:
        /*0004*/ 	.word	0x00000082


	//----- nvinfo : EIATTR_KPARAM_INFO
	.align		4
.L_1395:
        /*0008*/ 	.byte	0x04, 0x17
        /*000a*/ 	.short	(.L_1397 - .L_1396)
.L_1396:
        /*000c*/ 	.word	0x00000000
        /*0010*/ 	.short	0x0000
        /*0012*/ 	.short	0x0070
        /*0014*/ 	.byte	0x00, 0xf0, 0x01, 0x2a


	//----- nvinfo : EIATTR_SPARSE_MMA_MASK
	.align		4
.L_1397:
        /*0018*/ 	.byte	0x03, 0x50
        /*001a*/ 	.short	0x0000


	//----- nvinfo : EIATTR_MAXREG_COUNT
	.align		4
        /*001c*/ 	.byte	0x03, 0x1b
        /*001e*/ 	.short	0x0080


	//----- nvinfo : EIATTR_NUM_BARRIERS
	.align		4
        /*0020*/ 	.byte	0x02, 0x4c
        /*0022*/ 	.byte	0x10
	.zero		1


	//----- nvinfo : EIATTR_EXTERNS
	.align		4
        /*0024*/ 	.byte	0x04, 0x0f
        /*0026*/ 	.short	(.L_1399 - .L_1398)


	//   ....[0]....
	.align		4
.L_1398:
        /*0028*/ 	.word	index@(__assertfail)


	//----- nvinfo : EIATTR_ANNOTATIONS
	.align		4
.L_1399:
        /*002c*/ 	.byte	0x04, 0x55
        /*002e*/ 	.short	(.L_1401 - .L_1400)


	//   ....[0]....
.L_1400:
        /*0030*/ 	.word	0x00000001
        /*0034*/ 	.byte	0x50, 0x09, 0x00, 0x00, 0x01, 0x00, 0x00, 0x00, 0x60, 0x0a, 0x00, 0x00, 0x01, 0x00, 0x00, 0x00
        /*0044*/ 	.byte	0xa0, 0xee, 0x00, 0x00, 0x01, 0x00, 0x00, 0x00, 0xb0, 0xee, 0x00, 0x00, 0x01, 0x00, 0x00, 0x00
        /*0054*/ 	.byte	0x30, 0xef, 0x00, 0x00, 0x01, 0x00, 0x00, 0x00, 0x10, 0x0c, 0x01, 0x00, 0x01, 0x00, 0x00, 0x00
        /*0064*/ 	.byte	0x30, 0x0c, 0x01, 0x00, 0x01, 0x00, 0x00, 0x00, 0x00, 0x34, 0x01, 0x00, 0x01, 0x00, 0x00, 0x00
        /*0074*/ 	.byte	0xa0, 0x35, 0x01, 0x00, 0x01, 0x00, 0x00, 0x00, 0x40, 0x37, 0x01, 0x00


	//----- nvinfo : EIATTR_MERCURY_ISA_VERSION
	.align		4
.L_1401:
        /*0080*/ 	.byte	0x03, 0x5f
        /*0082*/ 	.short	0x0101


	//----- nvinfo : EIATTR_INT_WARP_WIDE_INSTR_OFFSETS
	.align		4
        /*0084*/ 	.byte	0x04, 0x31
        /*0086*/ 	.short	(.L_1403 - .L_1402)


	//   ....[0]....
.L_1402:
        /*0088*/ 	.word	0x00000130


	//   ....[1]....
        /*008c*/ 	.word	0x00000170


	//   ....[2]....
        /*0090*/ 	.word	0x000001e0


	//   ....[3]....
        /*0094*/ 	.word	0x0000f590


	//   ....[4]....
        /*0098*/ 	.word	0x0000f630


	//   ....[5]....
        /*009c*/ 	.word	0x00012e80


	//   ....[6]....
        /*00a0*/ 	.word	0x00012f20


	//----- nvinfo : EIATTR_COOP_GROUP_MASK_REGIDS
	.align		4
.L_1403:
        /*00a4*/ 	.byte	0x04, 0x29
        /*00a6*/ 	.short	(.L_1405 - .L_1404)


	//   ....[0]....
.L_1404:
        /*00a8*/ 	.word	0xffffffff


	//   ....[1]....
        /*00ac*/ 	.word	0xffffffff


	//   ....[2]....
        /*00b0*/ 	.word	0xffffffff


	//   ....[3]....
        /*00b4*/ 	.word	0xffffffff


	//   ....[4]....
        /*00b8*/ 	.word	0xffffffff


	//   ....[5]....
        /*00bc*/ 	.word	0xffffffff


	//   ....[6]....
        /*00c0*/ 	.word	0xffffffff


	//   ....[7]....
        /*00c4*/ 	.word	0xffffffff


	//   ....[8]....
        /*00c8*/ 	.word	0xffffffff


	//   ....[9]....
        /*00cc*/ 	.word	0xffffffff


	//   ....[10]....
        /*00d0*/ 	.word	0xffffffff


	//   ....[11]....
        /*00d4*/ 	.word	0xffffffff


	//   ....[12]....
        /*00d8*/ 	.word	0xffffffff


	//   ....[13]....
        /*00dc*/ 	.word	0xffffffff


	//   ....[14]....
        /*00e0*/ 	.word	0xffffffff


	//   ....[15]....
        /*00e4*/ 	.word	0xffffffff


	//   ....[16]....
        /*00e8*/ 	.word	0xffffffff


	//   ....[17]....
        /*00ec*/ 	.word	0xffffffff


	//   ....[18]....
        /*00f0*/ 	.word	0xffffffff


	//   ....[19]....
        /*00f4*/ 	.word	0xffffffff


	//   ....[20]....
        /*00f8*/ 	.word	0xffffffff


	//   ....[21]....
        /*00fc*/ 	.word	0xffffffff


	//   ....[22]....
        /*0100*/ 	.word	0xffffffff


	//   ....[23]....
        /*0104*/ 	.word	0xffffffff


	//   ....[24]....
        /*0108*/ 	.word	0xffffffff


	//   ....[25]....
        /*010c*/ 	.word	0xffffffff


	//   ....[26]....
        /*0110*/ 	.word	0xffffffff


	//   ....[27]....
        /*0114*/ 	.word	0xffffffff


	//   ....[28]....
        /*0118*/ 	.word	0xffffffff


	//   ....[29]....
        /*011c*/ 	.word	0xffffffff


	//   ....[30]....
        /*0120*/ 	.word	0xffffffff


	//   ....[31]....
        /*0124*/ 	.word	0xffffffff


	//   ....[32]....
        /*0128*/ 	.word	0xffffffff


	//   ....[33]....
        /*012c*/ 	.word	0xffffffff


	//   ....[34]....
        /*0130*/ 	.word	0xffffffff


	//   ....[35]....
        /*0134*/ 	.word	0xffffffff


	//   ....[36]....
        /*0138*/ 	.word	0xffffffff


	//   ....[37]....
        /*013c*/ 	.word	0xffffffff


	//   ....[38]....
        /*0140*/ 	.word	0xffffffff


	//   ....[39]....
        /*0144*/ 	.word	0xffffffff


	//   ....[40]....
        /*0148*/ 	.word	0xffffffff


	//   ....[41]....
        /*014c*/ 	.word	0xffffffff


	//   ....[42]....
        /*0150*/ 	.word	0xffffffff


	//   ....[43]....
        /*0154*/ 	.word	0xffffffff


	//   ....[44]....
        /*0158*/ 	.word	0xffffffff


	//   ....[45]....
        /*015c*/ 	.word	0xffffffff


	//   ....[46]....
        /*0160*/ 	.word	0xffffffff


	//   ....[47]....
        /*0164*/ 	.word	0xffffffff


	//   ....[48]....
        /*0168*/ 	.word	0xffffffff


	//   ....[49]....
        /*016c*/ 	.word	0xffffffff


	//   ....[50]....
        /*0170*/ 	.word	0xffffffff


	//   ....[51]....
        /*0174*/ 	.word	0xffffffff


	//   ....[52]....
        /*0178*/ 	.word	0xffffffff


	//   ....[53]....
        /*017c*/ 	.word	0xffffffff


	//   ....[54]....
        /*0180*/ 	.word	0xffffffff


	//   ....[55]....
        /*0184*/ 	.word	0xffffffff


	//   ....[56]....
        /*0188*/ 	.word	0xffffffff


	//   ....[57]....
        /*018c*/ 	.word	0xffffffff


	//   ....[58]....
        /*0190*/ 	.word	0xffffffff


	//   ....[59]....
        /*0194*/ 	.word	0x0500000f


	//   ....[60]....
        /*0198*/ 	.word	0x0500000f


	//   ....[61]....
        /*019c*/ 	.word	0x0500000f


	//   ....[62]....
        /*01a0*/ 	.word	0x0500000f


	//   ....[63]....
        /*01a4*/ 	.word	0x0500000f


	//   ....[64]....
        /*01a8*/ 	.word	0x0500000f


	//   ....[65]....
        /*01ac*/ 	.word	0x0500000f


	//   ....[66]....
        /*01b0*/ 	.word	0x0500000f


	//   ....[67]....
        /*01b4*/ 	.word	0x0500000f


	//   ....[68]....
        /*01b8*/ 	.word	0x0500000f


	//   ....[69]....
        /*01bc*/ 	.word	0x0500000f


	//   ....[70]....
        /*01c0*/ 	.word	0x0500000f


	//   ....[71]....
        /*01c4*/ 	.word	0x0500000f


	//   ....[72]....
        /*01c8*/ 	.word	0x0500000f


	//   ....[73]....
        /*01cc*/ 	.word	0x0500000f


	//----- nvinfo : EIATTR_COOP_GROUP_INSTR_OFFSETS
	.align		4
.L_1405:
        /*01d0*/ 	.byte	0x04, 0x28
        /*01d2*/ 	.short	(.L_1407 - .L_1406)


	//   ....[0]....
.L_1406:
        /*01d4*/ 	.word	0x00000070


	//   ....[1]....
        /*01d8*/ 	.word	0x00000140


	//   ....[2]....
        /*01dc*/ 	.word	0x00000190


	//   ....[3]....
        /*01e0*/ 	.word	0x000003c0


	//   ....[4]....
        /*01e4*/ 	.word	0x00000520


	//   ....[5]....
        /*01e8*/ 	.word	0x00000640


	//   ....[6]....
        /*01ec*/ 	.word	0x000007a0


	//   ....[7]....
        /*01f0*/ 	.word	0x00001590


	//   ....[8]....
        /*01f4*/ 	.word	0x00002bf0


	//   ....[9]....
        /*01f8*/ 	.word	0x00002c00


	//   ....[10]....
        /*01fc*/ 	.word	0x000037f0


	//   ....[11]....
        /*0200*/ 	.word	0x00003890


	//   ....[12]....
        /*0204*/ 	.word	0x00004230


	//   ....[13]....
        /*0208*/ 	.word	0x000042b0


	//   ....[14]....
        /*020c*/ 	.word	0x00005140


	//   ....[15]....
        /*0210*/ 	.word	0x00006b50


	//   ....[16]....
        /*0214*/ 	.word	0x00006b80


	//   ....[17]....
        /*0218*/ 	.word	0x000073a0


	//   ....[18]....
        /*021c*/ 	.word	0x000074a0


	//   ....[19]....
        /*0220*/ 	.word	0x00007ef0


	//   ....[20]....
        /*0224*/ 	.word	0x00007f80


	//   ....[21]....
        /*0228*/ 	.word	0x00009340


	//   ....[22]....
        /*022c*/ 	.word	0x0000afc0


	//   ....[23]....
        /*0230*/ 	.word	0x0000aff0


	//   ....[24]....
        /*0234*/ 	.word	0x0000b630


	//   ....[25]....
        /*0238*/ 	.word	0x0000b6b0


	//   ....[26]....
        /*023c*/ 	.word	0x0000cae0


	//   ....[27]....
        /*0240*/ 	.word	0x0000cbf0


	//   ....[28]....
        /*0244*/ 	.word	0x0000cc50


	//   ....[29]....
        /*0248*/ 	.word	0x0000cd80


	//   ....[30]....
        /*024c*/ 	.word	0x0000cdb0


	//   ....[31]....
        /*0250*/ 	.word	0x0000dd10


	//   ....[32]....
        /*0254*/ 	.word	0x0000dd40


	//   ....[33]....
        /*0258*/ 	.word	0x0000dd80


	//   ....[34]....
        /*025c*/ 	.word	0x0000ddb0


	//   ....[35]....
        /*0260*/ 	.word	0x0000e2e0


	//   ....[36]....
        /*0264*/ 	.word	0x0000e310


	//   ....[37]....
        /*0268*/ 	.word	0x0000e420


	//   ....[38]....
        /*026c*/ 	.word	0x0000e440


	//   ....[39]....
        /*0270*/ 	.word	0x0000eb70


	//   ....[40]....
        /*0274*/ 	.word	0x0000eb80


	//   ....[41]....
        /*0278*/ 	.word	0x0000ec90


	//   ....[42]....
        /*027c*/ 	.word	0x0000ecb0


	//   ....[43]....
        /*0280*/ 	.word	0x0000ee60


	//   ....[44]....
        /*0284*/ 	.word	0x0000fb70


	//   ....[45]....
        /*0288*/ 	.word	0x000106d0


	//   ....[46]....
        /*028c*/ 	.word	0x00010710


	//   ....[47]....
        /*0290*/ 	.word	0x00010740


	//   ....[48]....
        /*0294*/ 	.word	0x00010810


	//   ....[49]....
        /*0298*/ 	.word	0x00010820


	//   ....[50]....
        /*029c*/ 	.word	0x000108d0


	//   ....[51]....
        /*02a0*/ 	.word	0x000108e0


	//   ....[52]....
        /*02a4*/ 	.word	0x000108f0


	//   ....[53]....
        /*02a8*/ 	.word	0x00010900


	//   ....[54]....
        /*02ac*/ 	.word	0x00010910


	//   ....[55]....
        /*02b0*/ 	.word	0x000109f0


	//   ....[56]....
        /*02b4*/ 	.word	0x00010a90


	//   ....[57]....
        /*02b8*/ 	.word	0x000134e0


	//   ....[58]....
        /*02bc*/ 	.word	0x000136c0


	//   ....[59]....
        /*02c0*/ 	.word	0x00013c40


	//   ....[60]....
        /*02c4*/ 	.word	0x00013da0


	//   ....[61]....
        /*02c8*/ 	.word	0x00013e10


	//   ....[62]....
        /*02cc*/ 	.word	0x00013f80


	//   ....[63]....
        /*02d0*/ 	.word	0x00013fd0


	//   ....[64]....
        /*02d4*/ 	.word	0x00014100


	//   ....[65]....
        /*02d8*/ 	.word	0x00014150


	//   ....[66]....
        /*02dc*/ 	.word	0x00014270


	//   ....[67]....
        /*02e0*/ 	.word	0x000142f0


	//   ....[68]....
        /*02e4*/ 	.word	0x00014400


	//   ....[69]....
        /*02e8*/ 	.word	0x00014450


	//   ....[70]....
        /*02ec*/ 	.word	0x00014550


	//   ....[71]....
        /*02f0*/ 	.word	0x000145a0


	//   ....[72]....
        /*02f4*/ 	.word	0x000148b0


	//   ....[73]....
        /*02f8*/ 	.word	0x000149d0


	//----- nvinfo : EIATTR_REG_RECONFIG
	.align		4
.L_1407:
        /*02fc*/ 	.byte	0x01, 0x54
	.zero		2


	//----- nvinfo : EIATTR_SYSCALL_OFFSETS
	.align		4
        /*0300*/ 	.byte	0x04, 0x46
        /*0302*/ 	.short	(.L_1409 - .L_1408)


	//   ....[0]....
.L_1408:
        /*0304*/ 	.word	0x00001790


	//   ....[1]....
        /*0308*/ 	.word	0x0000f790


	//   ....[2]....
        /*030c*/ 	.word	0x0000f8e0


	//   ....[3]....
        /*0310*/ 	.word	0x0000f9d0


	//   ....[4]....
        /*0314*/ 	.word	0x000101d0


	//----- nvinfo : EIATTR_MBARRIER_INSTR_OFFSETS
	.align		4
.L_1409:
        /*0318*/ 	.byte	0x04, 0x39
        /*031a*/ 	.short	(.L_1411 - .L_1410)


	//   ....[0]....
.L_1410:
        /*031c*/ 	.word	0x00000270
        /*0320*/ 	.word	0x000000ff
        /*0324*/ 	.word	0x00031c00
        /*0328*/ 	.short	0x0100
        /*032a*/ 	.byte	0x08
	.zero		1


	//   ....[1]....
        /*032c*/ 	.word	0x00000280
        /*0330*/ 	.word	0x000000ff
        /*0334*/ 	.word	0x00031c20
        /*0338*/ 	.short	0x0100
        /*033a*/ 	.byte	0x08
	.zero		1


	//   ....[2]....
        /*033c*/ 	.word	0x00000370
        /*0340*/ 	.word	0x000000ff
        /*0344*/ 	.word	0x00031c30
        /*0348*/ 	.short	0x0100
        /*034a*/ 	.byte	0x08
	.zero		1


	//   ....[3]....
        /*034c*/ 	.word	0x00000380
        /*0350*/ 	.word	0x000000ff
        /*0354*/ 	.word	0x00031c40
        /*0358*/ 	.short	0x0100
        /*035a*/ 	.byte	0x08
	.zero		1


	//   ....[4]....
        /*035c*/ 	.word	0x00000390
        /*0360*/ 	.word	0x000000ff
        /*0364*/ 	.word	0x00031c38
        /*0368*/ 	.short	0x0100
        /*036a*/ 	.byte	0x08
	.zero		1


	//   ....[5]....
        /*036c*/ 	.word	0x000003a0
        /*0370*/ 	.word	0x000000ff
        /*0374*/ 	.word	0x00031c48
        /*0378*/ 	.short	0x0100
        /*037a*/ 	.byte	0x08
	.zero		1


	//   ....[6]....
        /*037c*/ 	.word	0x000004d0
        /*0380*/ 	.word	0x000000ff
        /*0384*/ 	.word	0x00031c50
        /*0388*/ 	.short	0x0100
        /*038a*/ 	.byte	0x08
	.zero		1


	//   ....[7]....
        /*038c*/ 	.word	0x000004e0
        /*0390*/ 	.word	0x000000ff
        /*0394*/ 	.word	0x00031c60
        /*0398*/ 	.short	0x0100
        /*039a*/ 	.byte	0x08
	.zero		1


	//   ....[8]....
        /*039c*/ 	.word	0x000004f0
        /*03a0*/ 	.word	0x000000ff
        /*03a4*/ 	.word	0x00031c58
        /*03a8*/ 	.short	0x0100
        /*03aa*/ 	.byte	0x08
	.zero		1


	//   ....[9]....
        /*03ac*/ 	.word	0x00000500
        /*03b0*/ 	.word	0x000000ff
        /*03b4*/ 	.word	0x00031c68
        /*03b8*/ 	.short	0x0100
        /*03ba*/ 	.byte	0x08
	.zero		1


	//   ....[10]....
        /*03bc*/ 	.word	0x000005f0
        /*03c0*/ 	.word	0x000000ff
        /*03c4*/ 	.word	0x00031c70
        /*03c8*/ 	.short	0x0100
        /*03ca*/ 	.byte	0x06
	.zero		1


	//   ....[11]....
        /*03cc*/ 	.word	0x00000600
        /*03d0*/ 	.word	0x000000ff
        /*03d4*/ 	.word	0x00031c80
        /*03d8*/ 	.short	0x0100
        /*03da*/ 	.byte	0x06
	.zero		1


	//   ....[12]....
        /*03dc*/ 	.word	0x00000610
        /*03e0*/ 	.word	0x000000ff
        /*03e4*/ 	.word	0x00031c78
        /*03e8*/ 	.short	0x0100
        /*03ea*/ 	.byte	0x06
	.zero		1


	//   ....[13]....
        /*03ec*/ 	.word	0x00000620
        /*03f0*/ 	.word	0x000000ff
        /*03f4*/ 	.word	0x00031c88
        /*03f8*/ 	.short	0x0100
        /*03fa*/ 	.byte	0x06
	.zero		1


	//   ....[14]....
        /*03fc*/ 	.word	0x00000750
        /*0400*/ 	.word	0x000000ff
        /*0404*/ 	.word	0x00031c90
        /*0408*/ 	.short	0x0100
        /*040a*/ 	.byte	0x08
	.zero		1


	//   ....[15]....
        /*040c*/ 	.word	0x00000760
        /*0410*/ 	.word	0x000000ff
        /*0414*/ 	.word	0x00031ca0
        /*0418*/ 	.short	0x0100
        /*041a*/ 	.byte	0x08
	.zero		1


	//   ....[16]....
        /*041c*/ 	.word	0x00000770
        /*0420*/ 	.word	0x000000ff
        /*0424*/ 	.word	0x00031c98
        /*0428*/ 	.short	0x0100
        /*042a*/ 	.byte	0x08
	.zero		1


	//   ....[17]....
        /*042c*/ 	.word	0x00000780
        /*0430*/ 	.word	0x000000ff
        /*0434*/ 	.word	0x00031ca8
        /*0438*/ 	.short	0x0100
        /*043a*/ 	.byte	0x08
	.zero		1


	//   ....[18]....
        /*043c*/ 	.word	0x000008b0
        /*0440*/ 	.word	0x000000ff
        /*0444*/ 	.word	0x00031cb0
        /*0448*/ 	.short	0x0100
        /*044a*/ 	.byte	0x08
	.zero		1


	//   ....[19]....
        /*044c*/ 	.word	0x000008c0
        /*0450*/ 	.word	0x000000ff
        /*0454*/ 	.word	0x00031cc0
        /*0458*/ 	.short	0x0100
        /*045a*/ 	.byte	0x08
	.zero		1


	//   ....[20]....
        /*045c*/ 	.word	0x000008d0
        /*0460*/ 	.word	0x000000ff
        /*0464*/ 	.word	0x00031cb8
        /*0468*/ 	.short	0x0100
        /*046a*/ 	.byte	0x08
	.zero		1


	//   ....[21]....
        /*046c*/ 	.word	0x000008e0
        /*0470*/ 	.word	0x000000ff
        /*0474*/ 	.word	0x00031cc8
        /*0478*/ 	.short	0x0100
        /*047a*/ 	.byte	0x08
	.zero		1


	//   ....[22]....
        /*047c*/ 	.word	0x00001830
        /*0480*/ 	.word	0x000000ff
        /*0484*/ 	.word	0x00031c00
        /*0488*/ 	.short	0x010a
        /*048a*/ 	.byte	0x25
	.zero		1


	//   ....[23]....
        /*048c*/ 	.word	0x000018b0
        /*0490*/ 	.word	0x00000003
        /*0494*/ 	.word	0x00031c30
        /*0498*/ 	.short	0x010a
        /*049a*/ 	.byte	0x3f
	.zero		1


	//   ....[24]....
        /*049c*/ 	.word	0x00001910
        /*04a0*/ 	.word	0x00000003
        /*04a4*/ 	.word	0x00031c30
        /*04a8*/ 	.short	0x010a
        /*04aa*/ 	.byte	0x3f
	.zero		1


	//   ....[25]....
        /*04ac*/ 	.word	0x00004430
        /*04b0*/ 	.word	0x0000000b
        /*04b4*/ 	.word	0x00000000
        /*04b8*/ 	.short	0x0101
        /*04ba*/ 	.byte	0x3f
	.zero		1


	//   ....[26]....
        /*04bc*/ 	.word	0x00005280
        /*04c0*/ 	.word	0x000000ff
        /*04c4*/ 	.word	0x00031c30
        /*04c8*/ 	.short	0x010a
        /*04ca*/ 	.byte	0x04
	.zero		1


	//   ....[27]....
        /*04cc*/ 	.word	0x000052c0
        /*04d0*/ 	.word	0x000000ff
        /*04d4*/ 	.word	0x00031c30
        /*04d8*/ 	.short	0x010a
        /*04da*/ 	.byte	0x04
	.zero		1


	//   ....[28]....
        /*04dc*/ 	.word	0x00006950
        /*04e0*/ 	.word	0x000000ff
        /*04e4*/ 	.word	0x00031c50
        /*04e8*/ 	.short	0x010a
        /*04ea*/ 	.byte	0x04
	.zero		1


	//   ....[29]....
        /*04ec*/ 	.word	0x00006990
        /*04f0*/ 	.word	0x000000ff
        /*04f4*/ 	.word	0x00031c50
        /*04f8*/ 	.short	0x010a
        /*04fa*/ 	.byte	0x04
	.zero		1


	//   ....[30]....
        /*04fc*/ 	.word	0x000086c0
        /*0500*/ 	.word	0x00000007
        /*0504*/ 	.word	0x00000000
        /*0508*/ 	.short	0x0101
        /*050a*/ 	.byte	0x3f
	.zero		1


	//   ....[31]....
        /*050c*/ 	.word	0x00008810
        /*0510*/ 	.word	0x00000049
        /*0514*/ 	.word	0x00000000
        /*0518*/ 	.short	0x0101
        /*051a*/ 	.byte	0x3f
	.zero		1


	//   ....[32]....
        /*051c*/ 	.word	0x000094a0
        /*0520*/ 	.word	0x000000ff
        /*0524*/ 	.word	0x00031c30
        /*0528*/ 	.short	0x010a
        /*052a*/ 	.byte	0x04
	.zero		1


	//   ....[33]....
        /*052c*/ 	.word	0x000094e0
        /*0530*/ 	.word	0x000000ff
        /*0534*/ 	.word	0x00031c30
        /*0538*/ 	.short	0x010a
        /*053a*/ 	.byte	0x04
	.zero		1


	//   ....[34]....
        /*053c*/ 	.word	0x0000ab70
        /*0540*/ 	.word	0x000000ff
        /*0544*/ 	.word	0x00031c50
        /*0548*/ 	.short	0x010a
        /*054a*/ 	.byte	0x04
	.zero		1


	//   ....[35]....
        /*054c*/ 	.word	0x0000abb0
        /*0550*/ 	.word	0x000000ff
        /*0554*/ 	.word	0x00031c50
        /*0558*/ 	.short	0x010a
        /*055a*/ 	.byte	0x04
	.zero		1


	//   ....[36]....
        /*055c*/ 	.word	0x0000bef0
        /*0560*/ 	.word	0x00000087
        /*0564*/ 	.word	0x00000000
        /*0568*/ 	.short	0x0101
        /*056a*/ 	.byte	0x3f
	.zero		1


	//   ....[37]....
        /*056c*/ 	.word	0x0000c040
        /*0570*/ 	.word	0x00000008
        /*0574*/ 	.word	0x00000000
        /*0578*/ 	.short	0x0101
        /*057a*/ 	.byte	0x3f
	.zero		1


	//   ....[38]....
        /*057c*/ 	.word	0x0000cb60
        /*0580*/ 	.word	0x000000ff
        /*0584*/ 	.word	0x00031c50
        /*0588*/ 	.short	0x010a
        /*058a*/ 	.byte	0x05
	.zero		1


	//   ....[39]....
        /*058c*/ 	.word	0x0000cba0
        /*0590*/ 	.word	0x000000ff
        /*0594*/ 	.word	0x00031c50
        /*0598*/ 	.short	0x010a
        /*059a*/ 	.byte	0x05
	.zero		1


	//   ....[40]....
        /*059c*/ 	.word	0x0000d270
        /*05a0*/ 	.word	0x00000008
        /*05a4*/ 	.word	0x00000000
        /*05a8*/ 	.short	0x0101
        /*05aa*/ 	.byte	0x3f
	.zero		1


	//   ....[41]....
        /*05ac*/ 	.word	0x0000e300
        /*05b0*/ 	.word	0x000000ff
        /*05b4*/ 	.word	0x00000000
        /*05b8*/ 	.short	0x0101
        /*05ba*/ 	.byte	0x05
	.zero		1


	//   ....[42]....
        /*05bc*/ 	.word	0x0000fda0
        /*05c0*/ 	.word	0x00000003
        /*05c4*/ 	.word	0x00031c40
        /*05c8*/ 	.short	0x010a
        /*05ca*/ 	.byte	0x3f
	.zero		1


	//   ....[43]....
        /*05cc*/ 	.word	0x00010ba0
        /*05d0*/ 	.word	0x00000011
        /*05d4*/ 	.word	0x00031c00
        /*05d8*/ 	.short	0x0107
        /*05da*/ 	.byte	0x3f
	.zero		1


	//   ....[44]....
        /*05dc*/ 	.word	0x00010c90
        /*05e0*/ 	.word	0x00000011
        /*05e4*/ 	.word	0x00031c00
        /*05e8*/ 	.short	0x0101
        /*05ea*/ 	.byte	0x3f
	.zero		1


	//   ....[45]....
        /*05ec*/ 	.word	0x00010cb0
        /*05f0*/ 	.word	0x00000011
        /*05f4*/ 	.word	0x00031c20
        /*05f8*/ 	.short	0x010a
        /*05fa*/ 	.byte	0x3f
	.zero		1


	//   ....[46]....
        /*05fc*/ 	.word	0x00010fd0
        /*0600*/ 	.word	0x00000002
        /*0604*/ 	.word	0x00031c40
        /*0608*/ 	.short	0x010a
        /*060a*/ 	.byte	0x3f
	.zero		1


	//   ....[47]....
        /*060c*/ 	.word	0x000113e0
        /*0610*/ 	.word	0x00000003
        /*0614*/ 	.word	0x00000060
        /*0618*/ 	.short	0x010a
        /*061a*/ 	.byte	0x3f
	.zero		1


	//   ....[48]....
        /*061c*/ 	.word	0x00011af0
        /*0620*/ 	.word	0x00000003
        /*0624*/ 	.word	0x00031c40
        /*0628*/ 	.short	0x010a
        /*062a*/ 	.byte	0x3f
	.zero		1


	//   ....[49]....
        /*062c*/ 	.word	0x00011f20
        /*0630*/ 	.word	0x0000000c
        /*0634*/ 	.word	0x00000060
        /*0638*/ 	.short	0x010a
        /*063a*/ 	.byte	0x3f
	.zero		1


	//   ....[50]....
        /*063c*/ 	.word	0x00012580
        /*0640*/ 	.word	0x00000002
        /*0644*/ 	.word	0x00031c40
        /*0648*/ 	.short	0x010a
        /*064a*/ 	.byte	0x3f
	.zero		1


	//   ....[51]....
        /*064c*/ 	.word	0x000129c0
        /*0650*/ 	.word	0x00000008
        /*0654*/ 	.word	0x00000060
        /*0658*/ 	.short	0x010a
        /*065a*/ 	.byte	0x3f
	.zero		1


	//   ....[52]....
        /*065c*/ 	.word	0x00012fc0
        /*0660*/ 	.word	0x00000003
        /*0664*/ 	.word	0x00031c60
        /*0668*/ 	.short	0x010a
        /*066a*/ 	.byte	0x3f
	.zero		1


	//   ....[53]....
        /*066c*/ 	.word	0x00013640
        /*0670*/ 	.word	0x00000007
        /*0674*/ 	.word	0x00031c20
        /*0678*/ 	.short	0x010a
        /*067a*/ 	.byte	0x3f
	.zero		1


	//   ....[54]....
        /*067c*/ 	.word	0x00013800
        /*0680*/ 	.word	0x00000005
        /*0684*/ 	.word	0x00000000
        /*0688*/ 	.short	0x010a
        /*068a*/ 	.byte	0x3f
	.zero		1


	//   ....[55]....
        /*068c*/ 	.word	0x00013870
        /*0690*/ 	.word	0x00000003
        /*0694*/ 	.word	0x00000000
        /*0698*/ 	.short	0x010a
        /*069a*/ 	.byte	0x3f
	.zero		1


	//   ....[56]....
        /*069c*/ 	.word	0x000138d0
        /*06a0*/ 	.word	0x00000005
        /*06a4*/ 	.word	0x00000000
        /*06a8*/ 	.short	0x010a
        /*06aa*/ 	.byte	0x3f
	.zero		1


	//   ....[57]....
        /*06ac*/ 	.word	0x00013900
        /*06b0*/ 	.word	0x00000003
        /*06b4*/ 	.word	0x00000000
        /*06b8*/ 	.short	0x010a
        /*06ba*/ 	.byte	0x3f
	.zero		1


	//   ....[58]....
        /*06bc*/ 	.word	0x00013970
        /*06c0*/ 	.word	0x00000003
        /*06c4*/ 	.word	0x00031c00
        /*06c8*/ 	.short	0x010a
        /*06ca*/ 	.byte	0x3f
	.zero		1


	//   ....[59]....
        /*06cc*/ 	.word	0x000139c0
        /*06d0*/ 	.word	0x00000003
        /*06d4*/ 	.word	0x00031c30
        /*06d8*/ 	.short	0x010a
        /*06da*/ 	.byte	0x3f
	.zero		1


	//   ....[60]....
        /*06dc*/ 	.word	0x00013a20
        /*06e0*/ 	.word	0x00000005
        /*06e4*/ 	.word	0x00031c30
        /*06e8*/ 	.short	0x010a
        /*06ea*/ 	.byte	0x3f
	.zero		1


	//   ....[61]....
        /*06ec*/ 	.word	0x00013a80
        /*06f0*/ 	.word	0x00000005
        /*06f4*/ 	.word	0x00031c50
        /*06f8*/ 	.short	0x010a
        /*06fa*/ 	.byte	0x3f
	.zero		1


	//   ....[62]....
        /*06fc*/ 	.word	0x00013ae0
        /*0700*/ 	.word	0x00000005
        /*0704*/ 	.word	0x00031c30
        /*0708*/ 	.short	0x010a
        /*070a*/ 	.byte	0x3f
	.zero		1


	//   ....[63]....
        /*070c*/ 	.word	0x00013b40
        /*0710*/ 	.word	0x00000005
        /*0714*/ 	.word	0x00031c50
        /*0718*/ 	.short	0x010a
        /*071a*/ 	.byte	0x3f
	.zero		1


	//   ....[64]....
        /*071c*/ 	.word	0x00013ba0
        /*0720*/ 	.word	0x00000007
        /*0724*/ 	.word	0x00031c50
        /*0728*/ 	.short	0x010a
        /*072a*/ 	.byte	0x3f
	.zero		1


	//   ....[65]....
        /*072c*/ 	.word	0x00013cf0
        /*0730*/ 	.word	0x00000003
        /*0734*/ 	.word	0x00031c40
        /*0738*/ 	.short	0x010a
        /*073a*/ 	.byte	0x3f
	.zero		1


	//   ....[66]....
        /*073c*/ 	.word	0x000145d0
        /*0740*/ 	.word	0x00000011
        /*0744*/ 	.word	0x00031c20
        /*0748*/ 	.short	0x010a
        /*074a*/ 	.byte	0x3f
	.zero		1


	//   ....[67]....
        /*074c*/ 	.word	0x00014620
        /*0750*/ 	.word	0x00000002
        /*0754*/ 	.word	0x00031c40
        /*0758*/ 	.short	0x010a
        /*075a*/ 	.byte	0x3f
	.zero		1


	//   ....[68]....
        /*075c*/ 	.word	0x00014670
        /*0760*/ 	.word	0x00000003
        /*0764*/ 	.word	0x00000060
        /*0768*/ 	.short	0x010a
        /*076a*/ 	.byte	0x3f
	.zero		1


	//   ....[69]....
        /*076c*/ 	.word	0x000146c0
        /*0770*/ 	.word	0x00000003
        /*0774*/ 	.word	0x00031c40
        /*0778*/ 	.short	0x010a
        /*077a*/ 	.byte	0x3f
	.zero		1


	//   ....[70]....
        /*077c*/ 	.word	0x00014710
        /*0780*/ 	.word	0x0000000c
        /*0784*/ 	.word	0x00000060
        /*0788*/ 	.short	0x010a
        /*078a*/ 	.byte	0x3f
	.zero		1


	//   ....[71]....
        /*078c*/ 	.word	0x00014760
        /*0790*/ 	.word	0x00000002
        /*0794*/ 	.word	0x00031c40
        /*0798*/ 	.short	0x010a
        /*079a*/ 	.byte	0x3f
	.zero		1


	//   ....[72]....
        /*079c*/ 	.word	0x000147b0
        /*07a0*/ 	.word	0x00000008
        /*07a4*/ 	.word	0x00000060
        /*07a8*/ 	.short	0x010a
        /*07aa*/ 	.byte	0x3f
	.zero		1


	//   ....[73]....
        /*07ac*/ 	.word	0x00014800
        /*07b0*/ 	.word	0x00000003
        /*07b4*/ 	.word	0x00031c60
        /*07b8*/ 	.short	0x010a
        /*07ba*/ 	.byte	0x3f
	.zero		1


	//   ....[74]....
        /*07bc*/ 	.word	0x000148f0
        /*07c0*/ 	.word	0x00000007
        /*07c4*/ 	.word	0x00031c20
        /*07c8*/ 	.short	0x010a
        /*07ca*/ 	.byte	0x3f
	.zero		1


	//   ....[75]....
        /*07cc*/ 	.word	0x00014a90
        /*07d0*/ 	.word	0x00000005
        /*07d4*/ 	.word	0x00000000
        /*07d8*/ 	.short	0x010a
        /*07da*/ 	.byte	0x3f
	.zero		1


	//   ....[76]....
        /*07dc*/ 	.word	0x00014ae0
        /*07e0*/ 	.word	0x00000003
        /*07e4*/ 	.word	0x00000000
        /*07e8*/ 	.short	0x010a
        /*07ea*/ 	.byte	0x3f
	.zero		1


	//   ....[77]....
        /*07ec*/ 	.word	0x00014b30
        /*07f0*/ 	.word	0x00000005
        /*07f4*/ 	.word	0x00000000
        /*07f8*/ 	.short	0x010a
        /*07fa*/ 	.byte	0x3f
	.zero		1


	//----- nvinfo : EIATTR_NUM_MBARRIERS
	.align		4
.L_1411:
        /*07fc*/ 	.byte	0x03, 0x38
        /*07fe*/ 	.short	0x0016


	//----- nvinfo : EIATTR_EXIT_INSTR_OFFSETS
	.align		4
        /*0800*/ 	.byte	0x04, 0x1c
        /*0802*/ 	.short	(.L_1413 - .L_1412)


	//   ....[0]....
.L_1412:
        /*0804*/ 	.word	0x00000a50


	//   ....[1]....
        /*0808*/ 	.word	0x0000edf0


	//   ....[2]....
        /*080c*/ 	.word	0x00013950


	//----- nvinfo : EIATTR_MAX_THREADS
	.align		4
.L_1413:
        /*0810*/ 	.byte	0x04, 0x05
        /*0812*/ 	.short	(.L_1415 - .L_1414)
.L_1414:
        /*0814*/ 	.word	0x00000200
        /*0818*/ 	.word	0x00000001
        /*081c*/ 	.word	0x00000001


	//----- nvinfo : EIATTR_CRS_STACK_SIZE
	.align		4
.L_1415:
        /*0820*/ 	.byte	0x04, 0x1e
        /*0822*/ 	.short	(.L_1417 - .L_1416)
.L_1416:
        /*0824*/ 	.word	0x00000000


	//----- nvinfo : EIATTR_CBANK_PARAM_SIZE
	.align		4
.L_1417:
        /*0828*/ 	.byte	0x03, 0x19
        /*082a*/ 	.short	0x0af0


	//----- nvinfo : EIATTR_PARAM_CBANK
	.align		4
        /*082c*/ 	.byte	0x04, 0x0a
        /*082e*/ 	.short	(.L_1419 - .L_1418)
	.align		4
.L_1418:
        /*0830*/ 	.word	index@(.nv.constant0._ZN7cutlass13device_kernelIN5flash11enable_sm90INS1_16FlashAttnFwdSm90INS1_25CollectiveMainloopFwdSm90ILi2EN4cute5tupleIJNS5_1CILi1EEES8_S8_EEENS6_IJNS7_ILi192EEENS7_ILi144EEENS7_ILi96EEEEEELi96ENS_6half_tEfNS_4arch4Sm90ELb1ELb0ELb0ELb0ELb0ELb0ELb0ELb0ELb1ELb1ELb0ELb0EEENS1_21CollectiveEpilogueFwdINS6_IJSA_SC_SB_EEES9_SE_SG_Li384ELb0ELb1ELb0ELb0EEENS1_30DynamicPersistentTileSchedulerILi384ELi128ELb0ELb1ELb1EEEEEEEEEvNT_6ParamsE)
        /*0834*/ 	.short	0x0210
        /*0836*/ 	.short	0x0af0


	//----- nvinfo : EIATTR_SW_WAR
	.align		4
.L_1419:
        /*0838*/ 	.byte	0x04, 0x36
        /*083a*/ 	.short	(.L_1421 - .L_1420)
.L_1420:
        /*083c*/ 	.word	0x00000008
.L_1421:


//--------------------- .nv.info._ZN7cutlass13device_kernelIN5flash11enable_sm90INS1_16FlashAttnFwdSm90INS1_25CollectiveMainloopFwdSm90ILi2EN4cute5tupleIJNS5_1CILi1EEES8_S8_EEENS6_IJNS7_ILi192EEENS7_ILi144EEENS7_ILi96EEEEEELi96ENS_6half_tEfNS_4arch4Sm90ELb1ELb0ELb0ELb1ELb0ELb0ELb0ELb0ELb1ELb1ELb0ELb0EEENS1_21CollectiveEpilogueFwdINS6_IJSA_SC_SB_EEES9_SE_SG_Li384ELb1ELb1ELb0ELb0EEENS1_36VarlenDynamicPersistentTileSchedulerILi192ELi144ELi384ELi128ELb0ELb1ELb1ELb1ELb1ELb1EEEEEEEEEvNT_6ParamsE --------------------------
	.section	.nv.info._ZN7cutlass13device_kernelIN5flash11enable_sm90INS1_16FlashAttnFwdSm90INS1_25CollectiveMainloopFwdSm90ILi2EN4cute5tupleIJNS5_1CILi1EEES8_S8_EEENS6_IJNS7_ILi192EEENS7_ILi144EEENS7_ILi96EEEEEELi96ENS_6half_tEfNS_4arch4Sm90ELb1ELb0ELb0ELb1ELb0ELb0ELb0ELb0ELb1ELb1ELb0ELb0EEENS1_21CollectiveEpilogueFwdINS6_IJSA_SC_SB_EEES9_SE_SG_Li384ELb1ELb1ELb0ELb0EEENS1_36VarlenDynamicPersistentTileSchedulerILi192ELi144ELi384ELi128ELb0ELb1ELb1ELb1ELb1ELb1EEEEEEEEEvNT_6ParamsE,"",@"SHT_CUDA_INFO"
	.sectionflags	@""
	.align	4


	//----- nvinfo : EIATTR_CUDA_API_VERSION
	.align		4
        /*0000*/ 	.byte	0x04, 0x37
        /*0002*/ 	.short	(.L_1423 - .L_1422)
.L_1422:
        /*0004*/ 	.word	0x00000082


	//----- nvinfo : EIATTR_KPARAM_INFO
	.align		4
.L_1423:
        /*0008*/ 	.byte	0x04, 0x17
        /*000a*/ 	.short	(.L_1425 - .L_1424)
.L_1424:
        /*000c*/ 	.word	0x00000000
        /*0010*/ 	.short	0x0000
        /*0012*/ 	.short	0x0070
        /*0014*/ 	.byte	0x00, 0xf0, 0x01, 0x2a


	//----- nvinfo : EIATTR_SPARSE_MMA_MASK
	.align		4
.L_1425:
        /*0018*/ 	.byte	0x03, 0x50
        /*001a*/ 	.short	0x0000


	//----- nvinfo : EIATTR_MAXREG_COUNT
	.align		4
        /*001c*/ 	.byte	0x03, 0x1b
        /*001e*/ 	.short	0x0080


	//----- nvinfo : EIATTR_NUM_BARRIERS
	.align		4
        /*0020*/ 	.byte	0x02, 0x4c
        /*0022*/ 	.byte	0x10
	.zero		1


	//----- nvinfo : EIATTR_EXTERNS
	.align		4
        /*0024*/ 	.byte	0x04, 0x0f
        /*0026*/ 	.short	(.L_1427 - .L_1426)


	//   ....[0]....
	.align		4
.L_1426:
        /*0028*/ 	.word	index@(__assertfail)


	//----- nvinfo : EIATTR_ANNOTATIONS
	.align		4
.L_1427:
        /*002c*/ 	.byte	0x04, 0x55
        /*002e*/ 	.short	(.L_1429 - .L_1428)


	//   ....[0]....
.L_1428:
        /* <DEDUP_REMOVED lines=23> */


	//----- nvinfo : EIATTR_MERCURY_ISA_VERSION
	.align		4
.L_1429:
        /*0188*/ 	.byte	0x03, 0x5f
        /*018a*/ 	.short	0x0101


	//----- nvinfo : EIATTR_UNUSED_LOAD_BYTE_OFFSET
	.align		4
        /*018c*/ 	.byte	0x04, 0x44
        /*018e*/ 	.short	(.L_1431 - .L_1430)


	//   ....[0]....
.L_1430:
        /*0190*/ 	.word	0x00000a60
        /*0194*/ 	.word	0x0000fff0


	//   ....[1]....
        /*0198*/ 	.word	0x0000d8c0
        /*019c*/ 	.word	0x0000fff0


	//----- nvinfo : EIATTR_INT_WARP_WIDE_INSTR_OFFSETS
	.align		4
.L_1431:
        /*01a0*/ 	.byte	0x04, 0x31
        /*01a2*/ 	.short	(.L_1433 - .L_1432)


	//   ....[0]....
.L_1432:
        /*01a4*/ 	.word	0x00000130


	//   ....[1]....
        /*01a8*/ 	.word	0x00000170


	//   ....[2]....
        /*01ac*/ 	.word	0x000001e0


	//   ....[3]....
        /*01b0*/ 	.word	0x00010a40


	//   ....[4]....
        /*01b4*/ 	.word	0x00010ae0


	//   ....[5]....
        /*01b8*/ 	.word	0x00014570


	//   ....[6]....
        /*01bc*/ 	.word	0x00014610


	//----- nvinfo : EIATTR_COOP_GROUP_MASK_REGIDS
	.align		4
.L_1433:
        /*01c0*/ 	.byte	0x04, 0x29
        /*01c2*/ 	.short	(.L_1435 - .L_1434)


	//   ....[0]....
.L_1434:
        /*01c4*/ 	.word	0xffffffff


	//   ....[1]....
        /*01c8*/ 	.word	0xffffffff


	//   ....[2]....
        /*01cc*/ 	.word	0xffffffff


	//   ....[3]....
        /*01d0*/ 	.word	0xffffffff


	//   ....[4]....
        /*01d4*/ 	.word	0xffffffff


	//   ....[5]....
        /*01d8*/ 	.word	0xffffffff


	//   ....[6]....
        /*01dc*/ 	.word	0xffffffff


	//   ....[7]....
        /*01e0*/ 	.word	0xffffffff


	//   ....[8]....
        /*01e4*/ 	.word	0xffffffff


	//   ....[9]....
        /*01e8*/ 	.word	0xffffffff


	//   ....[10]....
        /*01ec*/ 	.word	0xffffffff


	//   ....[11]....
        /*01f0*/ 	.word	0xffffffff


	//   ....[12]....
        /*01f4*/ 	.word	0xffffffff


	//   ....[13]....
        /*01f8*/ 	.word	0xffffffff


	//   ....[14]....
        /*01fc*/ 	.word	0xffffffff


	//   ....[15]....
        /*0200*/ 	.word	0xffffffff


	//   ....[16]....
        /*0204*/ 	.word	0xffffffff


	//   ....[17]....
        /*0208*/ 	.word	0xffffffff


	//   ....[18]....
        /*020c*/ 	.word	0xffffffff


	//   ....[19]....
        /*0210*/ 	.word	0xffffffff


	//   ....[20]....
        /*0214*/ 	.word	0xffffffff


	//   ....[21]....
        /*0218*/ 	.word	0xffffffff


	//   ....[22]....
        /*021c*/ 	.word	0xffffffff


	//   ....[23]....
        /*0220*/ 	.word	0xffffffff


	//   ....[24]....
        /*0224*/ 	.word	0xffffffff


	//   ....[25]....
        /*0228*/ 	.word	0xffffffff


	//   ....[26]....
        /*022c*/ 	.word	0xffffffff


	//   ....[27]....
        /*0230*/ 	.word	0xffffffff


	//   ....[28]....
        /*0234*/ 	.word	0xffffffff


	//   ....[29]....
        /*0238*/ 	.word	0xffffffff


	//   ....[30]....
        /*023c*/ 	.word	0xffffffff


	//   ....[31]....
        /*0240*/ 	.word	0xffffffff


	//   ....[32]....
        /*0244*/ 	.word	0xffffffff


	//   ....[33]....
        /*0248*/ 	.word	0xffffffff


	//   ....[34]....
        /*024c*/ 	.word	0xffffffff


	//   ....[35]....
        /*0250*/ 	.word	0xffffffff


	//   ....[36]....
        /*0254*/ 	.word	0xffffffff


	//   ....[37]....
        /*0258*/ 	.word	0xffffffff


	//   ....[38]....
        /*025c*/ 	.word	0xffffffff


	//   ....[39]....
        /*0260*/ 	.word	0xffffffff


	//   ....[40]....
        /*0264*/ 	.word	0xffffffff


	//   ....[41]....
        /*0268*/ 	.word	0xffffffff


	//   ....[42]....
        /*026c*/ 	.word	0xffffffff


	//   ....[43]....
        /*0270*/ 	.word	0xffffffff


	//   ....[44]....
        /*0274*/ 	.word	0xffffffff


	//   ....[45]....
        /*0278*/ 	.word	0xffffffff


	//   ....[46]....
        /*027c*/ 	.word	0xffffffff


	//   ....[47]....
        /*0280*/ 	.word	0xffffffff


	//   ....[48]....
        /*0284*/ 	.word	0xffffffff


	//   ....[49]....
        /*0288*/ 	.word	0xffffffff


	//   ....[50]....
        /*028c*/ 	.word	0xffffffff


	//   ....[51]....
        /*0290*/ 	.word	0xffffffff


	//   ....[52]....
        /*0294*/ 	.word	0xffffffff


	//   ....[53]....
        /*0298*/ 	.word	0xffffffff


	//   ....[54]....
        /*029c*/ 	.word	0xffffffff


	//   ....[55]....
        /*02a0*/ 	.word	0xffffffff


	//   ....[56]....
        /*02a4*/ 	.word	0xffffffff


	//   ....[57]....
        /*02a8*/ 	.word	0xffffffff


	//   ....[58]....
        /*02ac*/ 	.word	0xffffffff


	//   ....[59]....
        /*02b0*/ 	.word	0xffffffff


	//   ....[60]....
        /*02b4*/ 	.word	0xffffffff


	//   ....[61]....
        /*02b8*/ 	.word	0xffffffff


	//   ....[62]....
        /*02bc*/ 	.word	0xffffffff


	//   ....[63]....
        /*02c0*/ 	.word	0xffffffff


	//   ....[64]....
        /*02c4*/ 	.word	0xffffffff


	//   ....[65]....
        /*02c8*/ 	.word	0xffffffff


	//   ....[66]....
        /*02cc*/ 	.word	0xffffffff


	//   ....[67]....
        /*02d0*/ 	.word	0xffffffff


	//   ....[68]....
        /*02d4*/ 	.word	0xffffffff


	//   ....[69]....
        /*02d8*/ 	.word	0xffffffff


	//   ....[70]....
        /*02dc*/ 	.word	0xffffffff


	//   ....[71]....
        /*02e0*/ 	.word	0xffffffff


	//   ....[72]....
        /*02e4*/ 	.word	0xffffffff


	//   ....[73]....
        /*02e8*/ 	.word	0xffffffff


	//   ....[74]....
        /*02ec*/ 	.word	0xffffffff


	//   ....[75]....
        /*02f0*/ 	.word	0xffffffff


	//   ....[76]....
        /*02f4*/ 	.word	0xffffffff


	//   ....[77]....
        /*02f8*/ 	.word	0xffffffff


	//   ....[78]....
        /*02fc*/ 	.word	0xffffffff


	//   ....[79]....
        /*0300*/ 	.word	0xffffffff


	//   ....[80]....
        /*0304*/ 	.word	0xffffffff


	//   ....[81]....
        /*0308*/ 	.word	0xffffffff


	//   ....[82]....
        /*030c*/ 	.word	0xffffffff


	//   ....[83]....
        /*0310*/ 	.word	0xffffffff


	//   ....[84]....
        /*0314*/ 	.word	0xffffffff


	//   ....[85]....
        /*0318*/ 	.word	0xffffffff


	//   ....[86]....
        /*031c*/ 	.word	0xffffffff


	//   ....[87]....
        /*0320*/ 	.word	0xffffffff


	//   ....[88]....
        /*0324*/ 	.word	0xffffffff


	//   ....[89]....
        /*0328*/ 	.word	0xffffffff


	//   ....[90]....
        /*032c*/ 	.word	0x0500000f


	//   ....[91]....
        /*0330*/ 	.word	0x0500000f


	//   ....[92]....
        /*0334*/ 	.word	0x0500000f


	//   ....[93]....
        /*0338*/ 	.word	0x0500000f


	//   ....[94]....
        /*033c*/ 	.word	0x0500000f


	//   ....[95]....
        /*0340*/ 	.word	0x0500000f


	//   ....[96]....
        /*0344*/ 	.word	0x0500000f


	//   ....[97]....
        /*0348*/ 	.word	0x0500000f


	//   ....[98]....
        /*034c*/ 	.word	0x0500000f


	//   ....[99]....
        /*0350*/ 	.word	0x0500000f


	//   ....[100]....
        /*0354*/ 	.word	0x0500000f


	//   ....[101]....
        /*0358*/ 	.word	0x0500000f


	//   ....[102]....
        /*035c*/ 	.word	0x0500000f


	//   ....[103]....
        /*0360*/ 	.word	0x0500000f


	//   ....[104]....
        /*0364*/ 	.word	0x0500000f


	//   ....[105]....
        /*0368*/ 	.word	0x0500000f


	//   ....[106]....
        /*036c*/ 	.word	0x0500000f


	//   ....[107]....
        /*0370*/ 	.word	0x0500000f


	//   ....[108]....
        /*0374*/ 	.word	0x0500000f


	//   ....[109]....
        /*0378*/ 	.word	0x0500000f


	//   ....[110]....
        /*037c*/ 	.word	0x0500000f


	//   ....[111]....
        /*0380*/ 	.word	0x0500000f


	//   ....[112]....
        /*0384*/ 	.word	0x0500000f


	//   ....[113]....
        /*0388*/ 	.word	0x0500000f


	//   ....[114]....
        /*038c*/ 	.word	0x0500000f


	//   ....[115]....
        /*0390*/ 	.word	0x0500000f


	//   ....[116]....
        /*0394*/ 	.word	0x0500000f


	//   ....[117]....
        /*0398*/ 	.word	0x0500000f


	//   ....[118]....
        /*039c*/ 	.word	0x0500000f


	//   ....[119]....
        /*03a0*/ 	.word	0x0500000f


	//   ....[120]....
        /*03a4*/ 	.word	0x0500000f


	//----- nvinfo : EIATTR_COOP_GROUP_INSTR_OFFSETS
	.align		4
.L_1435:
        /*03a8*/ 	.byte	0x04, 0x28
        /*03aa*/ 	.short	(.L_1437 - .L_1436)


	//   ....[0]....
.L_1436:
        /*03ac*/ 	.word	0x00000070


	//   ....[1]....
        /*03b0*/ 	.word	0x00000140


	//   ....[2]....
        /*03b4*/ 	.word	0x00000190


	//   ....[3]....
        /*03b8*/ 	.word	0x000003c0


	//   ....[4]....
        /*03bc*/ 	.word	0x00000520


	//   ....[5]....
        /*03c0*/ 	.word	0x00000640


	//   ....[6]....
        /*03c4*/ 	.word	0x000007a0


	//   ....[7]....
        /*03c8*/ 	.word	0x00001800


	//   ....[8]....
        /*03cc*/ 	.word	0x00002f20


	//   ....[9]....
        /*03d0*/ 	.word	0x00003760


	//   ....[10]....
        /*03d4*/ 	.word	0x00003ae0


	//   ....[11]....
        /*03d8*/ 	.word	0x00003ba0


	//   ....[12]....
        /*03dc*/ 	.word	0x000044f0


	//   ....[13]....
        /*03e0*/ 	.word	0x00004580


	//   ....[14]....
        /*03e4*/ 	.word	0x00005430


	//   ....[15]....
        /*03e8*/ 	.word	0x00006e30


	//   ....[16]....
        /*03ec*/ 	.word	0x00006e60


	//   ....[17]....
        /*03f0*/ 	.word	0x000076c0


	//   ....[18]....
        /*03f4*/ 	.word	0x000077c0


	//   ....[19]....
        /*03f8*/ 	.word	0x00008230


	//   ....[20]....
        /*03fc*/ 	.word	0x000082d0


	//   ....[21]....
        /*0400*/ 	.word	0x00009630


	//   ....[22]....
        /*0404*/ 	.word	0x0000b2b0


	//   ....[23]....
        /*0408*/ 	.word	0x0000b2e0


	//   ....[24]....
        /*040c*/ 	.word	0x0000b920


	//   ....[25]....
        /*0410*/ 	.word	0x0000b9a0


	//   ....[26]....
        /*0414*/ 	.word	0x0000cdd0


	//   ....[27]....
        /*0418*/ 	.word	0x0000cee0


	//   ....[28]....
        /*041c*/ 	.word	0x0000cf40


	//   ....[29]....
        /*0420*/ 	.word	0x0000d070


	//   ....[30]....
        /*0424*/ 	.word	0x0000d0a0


	//   ....[31]....
        /*0428*/ 	.word	0x0000e350


	//   ....[32]....
        /*042c*/ 	.word	0x0000e390


	//   ....[33]....
        /*0430*/ 	.word	0x0000e3d0


	//   ....[34]....
        /*0434*/ 	.word	0x0000e400


	//   ....[35]....
        /*0438*/ 	.word	0x0000e890


	//   ....[36]....
        /*043c*/ 	.word	0x0000e8b0


	//   ....[37]....
        /*0440*/ 	.word	0x0000e9c0


	//   ....[38]....
        /*0444*/ 	.word	0x0000e9e0


	//   ....[39]....
        /*0448*/ 	.word	0x0000f3d0


	//   ....[40]....
        /*044c*/ 	.word	0x0000f3e0


	//   ....[41]....
        /*0450*/ 	.word	0x0000f4f0


	//   ....[42]....
        /*0454*/ 	.word	0x0000f510


	//   ....[43]....
        /*0458*/ 	.word	0x0000f680


	//   ....[44]....
        /*045c*/ 	.word	0x0000f870


	//   ....[45]....
        /*0460*/ 	.word	0x0000f8a0


	//   ....[46]....
        /*0464*/ 	.word	0x0000f8d0


	//   ....[47]....
        /*0468*/ 	.word	0x0000f900


	//   ....[48]....
        /*046c*/ 	.word	0x0000f930


	//   ....[49]....
        /*0470*/ 	.word	0x0000f960


	//   ....[50]....
        /*0474*/ 	.word	0x0000fae0


	//   ....[51]....
        /*0478*/ 	.word	0x0000fb10


	//   ....[52]....
        /*047c*/ 	.word	0x0000fb40


	//   ....[53]....
        /*0480*/ 	.word	0x0000fb70


	//   ....[54]....
        /*0484*/ 	.word	0x0000fba0


	//   ....[55]....
        /*0488*/ 	.word	0x0000fbd0


	//   ....[56]....
        /*048c*/ 	.word	0x0000fc90


	//   ....[57]....
        /*0490*/ 	.word	0x0000fcf0


	//   ....[58]....
        /*0494*/ 	.word	0x0000fd90


	//   ....[59]....
        /*0498*/ 	.word	0x00010fe0


	//   ....[60]....
        /*049c*/ 	.word	0x00011cd0


	//   ....[61]....
        /*04a0*/ 	.word	0x00011ce0


	//   ....[62]....
        /*04a4*/ 	.word	0x00011d00


	//   ....[63]....
        /*04a8*/ 	.word	0x00011db0


	//   ....[64]....
        /*04ac*/ 	.word	0x00011dd0


	//   ....[65]....
        /*04b0*/ 	.word	0x00011e70


	//   ....[66]....
        /*04b4*/ 	.word	0x00011e90


	//   ....[67]....
        /*04b8*/ 	.word	0x00011ea0


	//   ....[68]....
        /*04bc*/ 	.word	0x00011f30


	//   ....[69]....
        /*04c0*/ 	.word	0x00011f80


	//   ....[70]....
        /*04c4*/ 	.word	0x00011f90


	//   ....[71]....
        /*04c8*/ 	.word	0x00011fc0


	//   ....[72]....
        /*04cc*/ 	.word	0x00014cd0


	//   ....[73]....
        /*04d0*/ 	.word	0x00014d20


	//   ....[74]....
        /*04d4*/ 	.word	0x00014d50


	//   ....[75]....
        /*04d8*/ 	.word	0x00014d80


	//   ....[76]....
        /*04dc*/ 	.word	0x00014d90


	//   ....[77]....
        /*04e0*/ 	.word	0x00014dc0


	//   ....[78]....
        /*04e4*/ 	.word	0x00014df0


	//   ....[79]....
        /*04e8*/ 	.word	0x00014e20


	//   ....[80]....
        /*04ec*/ 	.word	0x00014fb0


	//   ....[81]....
        /*04f0*/ 	.word	0x00014fe0


	//   ....[82]....
        /*04f4*/ 	.word	0x00015010


	//   ....[83]....
        /*04f8*/ 	.word	0x00015040


	//   ....[84]....
        /*04fc*/ 	.word	0x00015070


	//   ....[85]....
        /*0500*/ 	.word	0x000150a0


	//   ....[86]....
        /*0504*/ 	.word	0x00015160


	//   ....[87]....
        /*0508*/ 	.word	0x00015180


	//   ....[88]....
        /*050c*/ 	.word	0x000151f0


	//   ....[89]....
        /*0510*/ 	.word	0x000158a0


	//   ....[90]....
        /*0514*/ 	.word	0x00015e60


	//   ....[91]....
        /*0518*/ 	.word	0x00016010


	//   ....[92]....
        /*051c*/ 	.word	0x00016060


	//   ....[93]....
        /*0520*/ 	.word	0x00016190


	//   ....[94]....
        /*0524*/ 	.word	0x000161e0


	//   ....[95]....
        /*0528*/ 	.word	0x00016300


	//   ....[96]....
        /*052c*/ 	.word	0x00016370


	//   ....[97]....
        /*0530*/ 	.word	0x00016490


	//   ....[98]....
        /*0534*/ 	.word	0x00016500


	//   ....[99]....
        /*0538*/ 	.word	0x000165f0


	//   ....[100]....
        /*053c*/ 	.word	0x00016660


	//   ....[101]....
        /*0540*/ 	.word	0x00016770


	//   ....[102]....
        /*0544*/ 	.word	0x000167c0


	//   ....[103]....
        /*0548*/ 	.word	0x00016ad0


	//   ....[104]....
        /*054c*/ 	.word	0x00016b70


	//   ....[105]....
        /*0550*/ 	.word	0x00016ca0


	//   ....[106]....
        /*0554*/ 	.word	0x00016d10


	//   ....[107]....
        /*0558*/ 	.word	0x00016d80


	//   ....[108]....
        /*055c*/ 	.word	0x00016df0


	//   ....[109]....
        /*0560*/ 	.word	0x00016e60


	//   ....[110]....
        /*0564*/ 	.word	0x00016ee0


	//   ....[111]....
        /*0568*/ 	.word	0x00016f70


	//   ....[112]....
        /*056c*/ 	.word	0x00017000


	//   ....[113]....
        /*0570*/ 	.word	0x00017070


	//   ....[114]....
        /*0574*/ 	.word	0x000170e0


	//   ....[115]....
        /*0578*/ 	.word	0x00017150


	//   ....[116]....
        /*057c*/ 	.word	0x000171d0


	//   ....[117]....
        /*0580*/ 	.word	0x00017240


	//   ....[118]....
        /*0584*/ 	.word	0x000172e0


	//   ....[119]....
        /*0588*/ 	.word	0x00017370


	//   ....[120]....
        /*058c*/ 	.word	0x00017490


	//----- nvinfo : EIATTR_REG_RECONFIG
	.align		4
.L_1437:
        /*0590*/ 	.byte	0x01, 0x54
	.zero		2


	//----- nvinfo : EIATTR_SYSCALL_OFFSETS
	.align		4
        /*0594*/ 	.byte	0x04, 0x46
        /*0596*/ 	.short	(.L_1439 - .L_1438)


	//   ....[0]....
.L_1438:
        /*0598*/ 	.word	0x00001a00


	//   ....[1]....
        /*059c*/ 	.word	0x00010c40


	//   ....[2]....
        /*05a0*/ 	.word	0x00010d90


	//   ....[3]....
        /*05a4*/ 	.word	0x00010e80


	//   ....[4]....
        /*05a8*/ 	.word	0x00011740


	//----- nvinfo : EIATTR_MBARRIER_INSTR_OFFSETS
	.align		4
.L_1439:
        /*05ac*/ 	.byte	0x04, 0x39
        /*05ae*/ 	.short	(.L_1441 - .L_1440)


	//   ....[0]....
.L_1440:
        /*05b0*/ 	.word	0x00000270
        /*05b4*/ 	.word	0x000000ff
        /*05b8*/ 	.word	0x00031c00
        /*05bc*/ 	.short	0x0100
        /*05be*/ 	.byte	0x08
	.zero		1


	//   ....[1]....
        /*05c0*/ 	.word	0x00000280
        /*05c4*/ 	.word	0x000000ff
        /*05c8*/ 	.word	0x00031c20
        /*05cc*/ 	.short	0x0100
        /*05ce*/ 	.byte	0x08
	.zero		1


	//   ....[2]....
        /*05d0*/ 	.word	0x00000370
        /*05d4*/ 	.word	0x000000ff
        /*05d8*/ 	.word	0x00031c30
        /*05dc*/ 	.short	0x0100
        /*05de*/ 	.byte	0x08
	.zero		1


	//   ....[3]....
        /*05e0*/ 	.word	0x00000380
        /*05e4*/ 	.word	0x000000ff
        /*05e8*/ 	.word	0x00031c40
        /*05ec*/ 	.short	0x0100
        /*05ee*/ 	.byte	0x08
	.zero		1


	//   ....[4]....
        /*05f0*/ 	.word	0x00000390
        /*05f4*/ 	.word	0x000000ff
        /*05f8*/ 	.word	0x00031c38
        /*05fc*/ 	.short	0x0100
        /*05fe*/ 	.byte	0x08
	.zero		1


	//   ....[5]....
        /*0600*/ 	.word	0x000003a0
        /*0604*/ 	.word	0x000000ff
        /*0608*/ 	.word	0x00031c48
        /*060c*/ 	.short	0x0100
        /*060e*/ 	.byte	0x08
	.zero		1


	//   ....[6]....
        /*0610*/ 	.word	0x000004d0
        /*0614*/ 	.word	0x000000ff
        /*0618*/ 	.word	0x00031c50
        /*061c*/ 	.short	0x0100
        /*061e*/ 	.byte	0x08
	.zero		1


	//   ....[7]....
        /*0620*/ 	.word	0x000004e0
        /*0624*/ 	.word	0x000000ff
        /*0628*/ 	.word	0x00031c60
        /*062c*/ 	.short	0x0100
        /*062e*/ 	.byte	0x08
	.zero		1


	//   ....[8]....
        /*0630*/ 	.word	0x000004f0
        /*0634*/ 	.word	0x000000ff
        /*0638*/ 	.word	0x00031c58
        /*063c*/ 	.short	0x0100
        /*063e*/ 	.byte	0x08
	.zero		1


	//   ....[9]....
        /*0640*/ 	.word	0x00000500
        /*0644*/ 	.word	0x000000ff
        /*0648*/ 	.word	0x00031c68
        /*064c*/ 	.short	0x0100
        /*064e*/ 	.byte	0x08
	.zero		1


	//   ....[10]....
        /*0650*/ 	.word	0x000005f0
        /*0654*/ 	.word	0x000000ff
        /*0658*/ 	.word	0x00031c70
        /*065c*/ 	.short	0x0100
        /*065e*/ 	.byte	0x06
	.zero		1


	//   ....[11]....
        /*0660*/ 	.word	0x00000600
        /*0664*/ 	.word	0x000000ff
        /*0668*/ 	.word	0x00031c80
        /*066c*/ 	.short	0x0100
        /*066e*/ 	.byte	0x06
	.zero		1


	//   ....[12]....
        /*0670*/ 	.word	0x00000610
        /*0674*/ 	.word	0x000000ff
        /*0678*/ 	.word	0x00031c78
        /*067c*/ 	.short	0x0100
        /*067e*/ 	.byte	0x06
	.zero		1


	//   ....[13]....
        /*0680*/ 	.word	0x00000620
        /*0684*/ 	.word	0x000000ff
        /*0688*/ 	.word	0x00031c88
        /*068c*/ 	.short	0x0100
        /*068e*/ 	.byte	0x06
	.zero		1


	//   ....[14]....
        /*0690*/ 	.word	0x00000750
        /*0694*/ 	.word	0x000000ff
        /*0698*/ 	.word	0x00031c90
        /*069c*/ 	.short	0x0100
        /*069e*/ 	.byte	0x08
	.zero		1


	//   ....[15]....
        /*06a0*/ 	.word	0x00000760
        /*06a4*/ 	.word	0x000000ff
        /*06a8*/ 	.word	0x00031ca0
        /*06ac*/ 	.short	0x0100
        /*06ae*/ 	.byte	0x08
	.zero		1


	//   ....[16]....
        /*06b0*/ 	.word	0x00000770
        /*06b4*/ 	.word	0x000000ff
        /*06b8*/ 	.word	0x00031c98
        /*06bc*/ 	.short	0x0100
        /*06be*/ 	.byte	0x08
	.zero		1


	//   ....[17]....
        /*06c0*/ 	.word	0x00000780
        /*06c4*/ 	.word	0x000000ff
        /*06c8*/ 	.word	0x00031ca8
        /*06cc*/ 	.short	0x0100
        /*06ce*/ 	.byte	0x08
	.zero		1


	//   ....[18]....
        /*06d0*/ 	.word	0x000008b0
        /*06d4*/ 	.word	0x000000ff
        /*06d8*/ 	.word	0x00031cb0
        /*06dc*/ 	.short	0x0100
        /*06de*/ 	.byte	0x08
	.zero		1


	//   ....[19]....
        /*06e0*/ 	.word	0x000008c0
        /*06e4*/ 	.word	0x000000ff
        /*06e8*/ 	.word	0x00031cc0
        /*06ec*/ 	.short	0x0100
        /*06ee*/ 	.byte	0x08
	.zero		1


	//   ....[20]....
        /*06f0*/ 	.word	0x000008d0
        /*06f4*/ 	.word	0x000000ff
        /*06f8*/ 	.word	0x00031cb8
        /*06fc*/ 	.short	0x0100
        /*06fe*/ 	.byte	0x08
	.zero		1


	//   ....[21]....
        /*0700*/ 	.word	0x000008e0
        /*0704*/ 	.word	0x000000ff
        /*0708*/ 	.word	0x00031cc8
        /*070c*/ 	.short	0x0100
        /*070e*/ 	.byte	0x08
	.zero		1


	//   ....[22]....
        /*0710*/ 	.word	0x00001aa0
        /*0714*/ 	.word	0x000000ff
        /*0718*/ 	.word	0x00031c00
        /*071c*/ 	.short	0x010a
        /*071e*/ 	.byte	0x25
	.zero		1


	//   ....[23]....
        /*0720*/ 	.word	0x00001b20
        /*0724*/ 	.word	0x00000003
        /*0728*/ 	.word	0x00031c30
        /*072c*/ 	.short	0x010a
        /*072e*/ 	.byte	0x3f
	.zero		1


	//   ....[24]....
        /*0730*/ 	.word	0x00001b80
        /*0734*/ 	.word	0x00000003
        /*0738*/ 	.word	0x00031c30
        /*073c*/ 	.short	0x010a
        /*073e*/ 	.byte	0x3f
	.zero		1


	//   ....[25]....
        /*0740*/ 	.word	0x00004600
        /*0744*/ 	.word	0x0000000b
        /*0748*/ 	.word	0x00000000
        /*074c*/ 	.short	0x0101
        /*074e*/ 	.byte	0x3f
	.zero		1


	//   ....[26]....
        /*0750*/ 	.word	0x00005570
        /*0754*/ 	.word	0x000000ff
        /*0758*/ 	.word	0x00031c30
        /*075c*/ 	.short	0x010a
        /*075e*/ 	.byte	0x04
	.zero		1


	//   ....[27]....
        /*0760*/ 	.word	0x000055b0
        /*0764*/ 	.word	0x000000ff
        /*0768*/ 	.word	0x00031c30
        /*076c*/ 	.short	0x010a
        /*076e*/ 	.byte	0x04
	.zero		1


	//   ....[28]....
        /*0770*/ 	.word	0x00006c40
        /*0774*/ 	.word	0x000000ff
        /*0778*/ 	.word	0x00031c50
        /*077c*/ 	.short	0x010a
        /*077e*/ 	.byte	0x04
	.zero		1


	//   ....[29]....
        /*0780*/ 	.word	0x00006c80
        /*0784*/ 	.word	0x000000ff
        /*0788*/ 	.word	0x00031c50
        /*078c*/ 	.short	0x010a
        /*078e*/ 	.byte	0x04
	.zero		1


	//   ....[30]....
        /*0790*/ 	.word	0x00008a20
        /*0794*/ 	.word	0x0000004b
        /*0798*/ 	.word	0x00000000
        /*079c*/ 	.short	0x0101
        /*079e*/ 	.byte	0x3f
	.zero		1


	//   ....[31]....
        /*07a0*/ 	.word	0x00008ab0
        /*07a4*/ 	.word	0x00000049
        /*07a8*/ 	.word	0x00000000
        /*07ac*/ 	.short	0x0101
        /*07ae*/ 	.byte	0x3f
	.zero		1


	//   ....[32]....
        /*07b0*/ 	.word	0x000097a0
        /*07b4*/ 	.word	0x000000ff
        /*07b8*/ 	.word	0x00031c30
        /*07bc*/ 	.short	0x010a
        /*07be*/ 	.byte	0x04
	.zero		1


	//   ....[33]....
        /*07c0*/ 	.word	0x000097e0
        /*07c4*/ 	.word	0x000000ff
        /*07c8*/ 	.word	0x00031c30
        /*07cc*/ 	.short	0x010a
        /*07ce*/ 	.byte	0x04
	.zero		1


	//   ....[34]....
        /*07d0*/ 	.word	0x0000ae70
        /*07d4*/ 	.word	0x000000ff
        /*07d8*/ 	.word	0x00031c50
        /*07dc*/ 	.short	0x010a
        /*07de*/ 	.byte	0x04
	.zero		1


	//   ....[35]....
        /*07e0*/ 	.word	0x0000aeb0
        /*07e4*/ 	.word	0x000000ff
        /*07e8*/ 	.word	0x00031c50
        /*07ec*/ 	.short	0x010a
        /*07ee*/ 	.byte	0x04
	.zero		1


	//   ....[36]....
        /*07f0*/ 	.word	0x0000c1e0
        /*07f4*/ 	.word	0x00000087
        /*07f8*/ 	.word	0x00000000
        /*07fc*/ 	.short	0x0101
        /*07fe*/ 	.byte	0x3f
	.zero		1


	//   ....[37]....
        /*0800*/ 	.word	0x0000c330
        /*0804*/ 	.word	0x00000008
        /*0808*/ 	.word	0x00000000
        /*080c*/ 	.short	0x0101
        /*080e*/ 	.byte	0x3f
	.zero		1


	//   ....[38]....
        /*0810*/ 	.word	0x0000ce50
        /*0814*/ 	.word	0x000000ff
        /*0818*/ 	.word	0x00031c50
        /*081c*/ 	.short	0x010a
        /*081e*/ 	.byte	0x06
	.zero		1


	//   ....[39]....
        /*0820*/ 	.word	0x0000ce90
        /*0824*/ 	.word	0x000000ff
        /*0828*/ 	.word	0x00031c50
        /*082c*/ 	.short	0x010a
        /*082e*/ 	.byte	0x06
	.zero		1


	//   ....[40]....
        /*0830*/ 	.word	0x0000d560
        /*0834*/ 	.word	0x00000008
        /*0838*/ 	.word	0x00000000
        /*083c*/ 	.short	0x0101
        /*083e*/ 	.byte	0x3f
	.zero		1


	//   ....[41]....
        /*0840*/ 	.word	0x0000e810
        /*0844*/ 	.word	0x000000ff
        /*0848*/ 	.word	0x00000000
        /*084c*/ 	.short	0x0101
        /*084e*/ 	.byte	0x04
	.zero		1


	//   ....[42]....
        /*0850*/ 	.word	0x000111f0
        /*0854*/ 	.word	0x00000000
        /*0858*/ 	.word	0x00031c40
        /*085c*/ 	.short	0x010a
        /*085e*/ 	.byte	0x3f
	.zero		1


	//   ....[43]....
        /*0860*/ 	.word	0x00012140
        /*0864*/ 	.word	0x00000016
        /*0868*/ 	.word	0x00031c00
        /*086c*/ 	.short	0x0107
        /*086e*/ 	.byte	0x3f
	.zero		1


	//   ....[44]....
        /*0870*/ 	.word	0x00012240
        /*0874*/ 	.word	0x00000016
        /*0878*/ 	.word	0x00031c00
        /*087c*/ 	.short	0x0101
        /*087e*/ 	.byte	0x3f
	.zero		1


	//   ....[45]....
        /*0880*/ 	.word	0x00012260
        /*0884*/ 	.word	0x00000016
        /*0888*/ 	.word	0x00031c20
        /*088c*/ 	.short	0x010a
        /*088e*/ 	.byte	0x3f
	.zero		1


	//   ....[46]....
        /*0890*/ 	.word	0x00012570
        /*0894*/ 	.word	0x00000003
        /*0898*/ 	.word	0x00031c40
        /*089c*/ 	.short	0x010a
        /*089e*/ 	.byte	0x3f
	.zero		1


	//   ....[47]....
        /*08a0*/ 	.word	0x000129f0
        /*08a4*/ 	.word	0x00000003
        /*08a8*/ 	.word	0x00000060
        /*08ac*/ 	.short	0x010a
        /*08ae*/ 	.byte	0x3f
	.zero		1


	//   ....[48]....
        /*08b0*/ 	.word	0x00013110
        /*08b4*/ 	.word	0x00000003
        /*08b8*/ 	.word	0x00031c40
        /*08bc*/ 	.short	0x010a
        /*08be*/ 	.byte	0x3f
	.zero		1


	//   ....[49]....
        /*08c0*/ 	.word	0x00013590
        /*08c4*/ 	.word	0x0000000c
        /*08c8*/ 	.word	0x00000060
        /*08cc*/ 	.short	0x010a
        /*08ce*/ 	.byte	0x3f
	.zero		1


	//   ....[50]....
        /*08d0*/ 	.word	0x00013c00
        /*08d4*/ 	.word	0x00000002
        /*08d8*/ 	.word	0x00031c40
        /*08dc*/ 	.short	0x010a
        /*08de*/ 	.byte	0x3f
	.zero		1


	//   ....[51]....
        /*08e0*/ 	.word	0x00014090
        /*08e4*/ 	.word	0x00000008
        /*08e8*/ 	.word	0x00000060
        /*08ec*/ 	.short	0x010a
        /*08ee*/ 	.byte	0x3f
	.zero		1


	//   ....[52]....
        /*08f0*/ 	.word	0x000146c0
        /*08f4*/ 	.word	0x00000003
        /*08f8*/ 	.word	0x00031c60
        /*08fc*/ 	.short	0x010a
        /*08fe*/ 	.byte	0x3f
	.zero		1


	//   ....[53]....
        /*0900*/ 	.word	0x00015820
        /*0904*/ 	.word	0x00000009
        /*0908*/ 	.word	0x00031c20
        /*090c*/ 	.short	0x010a
        /*090e*/ 	.byte	0x3f
	.zero		1


	//   ....[54]....
        /*0910*/ 	.word	0x000159e0
        /*0914*/ 	.word	0x00000006
        /*0918*/ 	.word	0x00000000
        /*091c*/ 	.short	0x010a
        /*091e*/ 	.byte	0x3f
	.zero		1


	//   ....[55]....
        /*0920*/ 	.word	0x00015a50
        /*0924*/ 	.word	0x00000007
        /*0928*/ 	.word	0x00000000
        /*092c*/ 	.short	0x010a
        /*092e*/ 	.byte	0x3f
	.zero		1


	//   ....[56]....
        /*0930*/ 	.word	0x00015ab0
        /*0934*/ 	.word	0x00000004
        /*0938*/ 	.word	0x00000000
        /*093c*/ 	.short	0x010a
        /*093e*/ 	.byte	0x3f
	.zero		1


	//   ....[57]....
        /*0940*/ 	.word	0x00015ae0
        /*0944*/ 	.word	0x00000005
        /*0948*/ 	.word	0x00000000
        /*094c*/ 	.short	0x010a
        /*094e*/ 	.byte	0x3f
	.zero		1


	//   ....[58]....
        /*0950*/ 	.word	0x00015b50
        /*0954*/ 	.word	0x00000003
        /*0958*/ 	.word	0x00031c00
        /*095c*/ 	.short	0x010a
        /*095e*/ 	.byte	0x3f
	.zero		1


	//   ....[59]....
        /*0960*/ 	.word	0x00015ba0
        /*0964*/ 	.word	0x00000003
        /*0968*/ 	.word	0x00031c30
        /*096c*/ 	.short	0x010a
        /*096e*/ 	.byte	0x3f
	.zero		1


	//   ....[60]....
        /*0970*/ 	.word	0x00015c00
        /*0974*/ 	.word	0x00000005
        /*0978*/ 	.word	0x00031c30
        /*097c*/ 	.short	0x010a
        /*097e*/ 	.byte	0x3f
	.zero		1


	//   ....[61]....
        /*0980*/ 	.word	0x00015c60
        /*0984*/ 	.word	0x00000005
        /*0988*/ 	.word	0x00031c50
        /*098c*/ 	.short	0x010a
        /*098e*/ 	.byte	0x3f
	.zero		1


	//   ....[62]....
        /*0990*/ 	.word	0x00015cc0
        /*0994*/ 	.word	0x00000005
        /*0998*/ 	.word	0x00031c30
        /*099c*/ 	.short	0x010a
        /*099e*/ 	.byte	0x3f
	.zero		1


	//   ....[63]....
        /*09a0*/ 	.word	0x00015d20
        /*09a4*/ 	.word	0x00000005
        /*09a8*/ 	.word	0x00031c50
        /*09ac*/ 	.short	0x010a
        /*09ae*/ 	.byte	0x3f
	.zero		1


	//   ....[64]....
        /*09b0*/ 	.word	0x00015d80
        /*09b4*/ 	.word	0x00000007
        /*09b8*/ 	.word	0x00031c50
        /*09bc*/ 	.short	0x010a
        /*09be*/ 	.byte	0x3f
	.zero		1


	//   ....[65]....
        /*09c0*/ 	.word	0x00015f20
        /*09c4*/ 	.word	0x00000000
        /*09c8*/ 	.word	0x00031c40
        /*09cc*/ 	.short	0x010a
        /*09ce*/ 	.byte	0x3f
	.zero		1


	//   ....[66]....
        /*09d0*/ 	.word	0x000167f0
        /*09d4*/ 	.word	0x00000016
        /*09d8*/ 	.word	0x00031c20
        /*09dc*/ 	.short	0x010a
        /*09de*/ 	.byte	0x3f
	.zero		1


	//   ....[67]....
        /*09e0*/ 	.word	0x00016840
        /*09e4*/ 	.word	0x00000003
        /*09e8*/ 	.word	0x00031c40
        /*09ec*/ 	.short	0x010a
        /*09ee*/ 	.byte	0x3f
	.zero		1


	//   ....[68]....
        /*09f0*/ 	.word	0x00016890
        /*09f4*/ 	.word	0x00000003
        /*09f8*/ 	.word	0x00000060
        /*09fc*/ 	.short	0x010a
        /*09fe*/ 	.byte	0x3f
	.zero		1


	//   ....[69]....
        /*0a00*/ 	.word	0x000168e0
        /*0a04*/ 	.word	0x00000003
        /*0a08*/ 	.word	0x00031c40
        /*0a0c*/ 	.short	0x010a
        /*0a0e*/ 	.byte	0x3f
	.zero		1


	//   ....[70]....
        /*0a10*/ 	.word	0x00016930
        /*0a14*/ 	.word	0x0000000c
        /*0a18*/ 	.word	0x00000060
        /*0a1c*/ 	.short	0x010a
        /*0a1e*/ 	.byte	0x3f
	.zero		1


	//   ....[71]....
        /*0a20*/ 	.word	0x00016980
        /*0a24*/ 	.word	0x00000002
        /*0a28*/ 	.word	0x00031c40
        /*0a2c*/ 	.short	0x010a
        /*0a2e*/ 	.byte	0x3f
	.zero		1


	//   ....[72]....
        /*0a30*/ 	.word	0x000169d0
        /*0a34*/ 	.word	0x00000008
        /*0a38*/ 	.word	0x00000060
        /*0a3c*/ 	.short	0x010a
        /*0a3e*/ 	.byte	0x3f
	.zero		1


	//   ....[73]....
        /*0a40*/ 	.word	0x00016a20
        /*0a44*/ 	.word	0x00000003
        /*0a48*/ 	.word	0x00031c60
        /*0a4c*/ 	.short	0x010a
        /*0a4e*/ 	.byte	0x3f
	.zero		1


	//   ....[74]....
        /*0a50*/ 	.word	0x000173b0
        /*0a54*/ 	.word	0x00000009
        /*0a58*/ 	.word	0x00031c20
        /*0a5c*/ 	.short	0x010a
        /*0a5e*/ 	.byte	0x3f
	.zero		1


	//   ....[75]....
        /*0a60*/ 	.word	0x00017550
        /*0a64*/ 	.word	0x00000006
        /*0a68*/ 	.word	0x00000000
        /*0a6c*/ 	.short	0x010a
        /*0a6e*/ 	.byte	0x3f
	.zero		1


	//   ....[76]....
        /*0a70*/ 	.word	0x000175a0
        /*0a74*/ 	.word	0x00000007
        /*0a78*/ 	.word	0x00000000
        /*0a7c*/ 	.short	0x010a
        /*0a7e*/ 	.byte	0x3f
	.zero		1


	//   ....[77]....
        /*0a80*/ 	.word	0x000175f0
        /*0a84*/ 	.word	0x00000004
        /*0a88*/ 	.word	0x00000000
        /*0a8c*/ 	.short	0x010a
        /*0a8e*/ 	.byte	0x3f
	.zero		1


	//----- nvinfo : EIATTR_NUM_MBARRIERS
	.align		4
.L_1441:
        /*0a90*/ 	.byte	0x03, 0x38
        /*0a92*/ 	.short	0x0016


	//----- nvinfo : EIATTR_EXIT_INSTR_OFFSETS
	.align		4
        /*0a94*/ 	.byte	0x04, 0x1c
        /*0a96*/ 	.short	(.L_1443 - .L_1442)


	//   ....[0]....
.L_1442:
        /*0a98*/ 	.word	0x00000a90


	//   ....[1]....
        /*0a9c*/ 	.word	0x0000f640


	//   ....[2]....
        /*0aa0*/ 	.word	0x00015b30


	//----- nvinfo : EIATTR_MAX_THREADS
	.align		4
.L_1443:
        /*0aa4*/ 	.byte	0x04, 0x05
        /*0aa6*/ 	.short	(.L_1445 - .L_1444)
.L_1444:
        /*0aa8*/ 	.word	0x00000200
        /*0aac*/ 	.word	0x00000001
        /*0ab0*/ 	.word	0x00000001


	//----- nvinfo : EIATTR_CRS_STACK_SIZE
	.align		4
.L_1445:
        /*0ab4*/ 	.byte	0x04, 0x1e
        /*0ab6*/ 	.short	(.L_1447 - .L_1446)
.L_1446:
        /*0ab8*/ 	.word	0x00000000


	//----- nvinfo : EIATTR_CBANK_PARAM_SIZE
	.align		4
.L_1447:
        /*0abc*/ 	.byte	0x03, 0x19
        /*0abe*/ 	.short	0x0af0


	//----- nvinfo : EIATTR_PARAM_CBANK
	.align		4
        /*0ac0*/ 	.byte	0x04, 0x0a
        /*0ac2*/ 	.short	(.L_1449 - .L_1448)
	.align		4
.L_1448:
        /*0ac4*/ 	.word	index@(.nv.constant0._ZN7cutlass13device_kernelIN5flash11enable_sm90INS1_16FlashAttnFwdSm90INS1_25CollectiveMainloopFwdSm90ILi2EN4cute5tupleIJNS5_1CILi1EEES8_S8_EEENS6_IJNS7_ILi192EEENS7_ILi144EEENS7_ILi96EEEEEELi96ENS_6half_tEfNS_4arch4Sm90ELb1ELb0ELb0ELb1ELb0ELb0ELb0ELb0ELb1ELb1ELb0ELb0EEENS1_21CollectiveEpilogueFwdINS6_IJSA_SC_SB_EEES9_SE_SG_Li384ELb1ELb1ELb0ELb0EEENS1_36VarlenDynamicPersistentTileSchedulerILi192ELi144ELi384ELi128ELb0ELb1ELb1ELb1ELb1ELb1EEEEEEEEEvNT_6ParamsE)
        /*0ac8*/ 	.short	0x0210
        /*0aca*/ 	.short	0x0af0


	//----- nvinfo : EIATTR_SW_WAR
	.align		4
.L_1449:
        /*0acc*/ 	.byte	0x04, 0x36
        /*0ace*/ 	.short	(.L_1451 - .L_1450)
.L_1450:
        /*0ad0*/ 	.word	0x00000008
.L_1451:


//--------------------- .nv.info._ZN7cutlass13device_kernelIN5flash11enable_sm90INS1_16FlashAttnFwdSm90INS1_25CollectiveMainloopFwdSm90ILi2EN4cute5tupleIJNS5_1CILi1EEES8_S8_EEENS6_IJNS7_ILi192EEENS7_ILi144EEENS7_ILi96EEEEEELi96ENS_6half_tEfNS_4arch4Sm90ELb1ELb0ELb0ELb1ELb0ELb1ELb0ELb0ELb1ELb1ELb0ELb0EEENS1_21CollectiveEpilogueFwdINS6_IJSA_SC_SB_EEES9_SE_SG_Li384ELb1ELb1ELb0ELb0EEENS1_36VarlenDynamicPersistentTileSchedulerILi192ELi144ELi384ELi128ELb0ELb1ELb1ELb1ELb1ELb1EEEEEEEEEvNT_6ParamsE --------------------------
	.section	.nv.info._ZN7cutlass13device_kernelIN5flash11enable_sm90INS1_16FlashAttnFwdSm90INS1_25CollectiveMainloopFwdSm90ILi2EN4cute5tupleIJNS5_1CILi1EEES8_S8_EEENS6_IJNS7_ILi192EEENS7_ILi144EEENS7_ILi96EEEEEELi96ENS_6half_tEfNS_4arch4Sm90ELb1ELb0ELb0ELb1ELb0ELb1ELb0ELb0ELb1ELb1ELb0ELb0EEENS1_21CollectiveEpilogueFwdINS6_IJSA_SC_SB_EEES9_SE_SG_Li384ELb1ELb1ELb0ELb0EEENS1_36VarlenDynamicPersistentTileSchedulerILi192ELi144ELi384ELi128ELb0ELb1ELb1ELb1ELb1ELb1EEEEEEEEEvNT_6ParamsE,"",@"SHT_CUDA_INFO"
	.sectionflags	@""
	.align	4


	//----- nvinfo : EIATTR_CUDA_API_VERSION
	.align		4
        /*0000*/ 	.byte	0x04, 0x37
        /*0002*/ 	.short	(.L_1453 - .L_1452)
.L_1452:
        /*0004*/ 	.word	0x00000082


	//----- nvinfo : EIATTR_KPARAM_INFO
	.align		4
.L_1453:
        /*0008*/ 	.byte	0x04, 0x17
        /*000a*/ 	.short	(.L_1455 - .L_1454)
.L_1454:
        /*000c*/ 	.word	0x00000000
        /*0010*/ 	.short	0x0000
        /*0012*/ 	.short	0x0070
        /*0014*/ 	.byte	0x00, 0xf0, 0x01, 0x2a


	//----- nvinfo : EIATTR_SPARSE_MMA_MASK
	.align		4
.L_1455:
        /*0018*/ 	.byte	0x03, 0x50
        /*001a*/ 	.short	0x0000


	//----- nvinfo : EIATTR_MAXREG_COUNT
	.align		4
        /*001c*/ 	.byte	0x03, 0x1b
        /*001e*/ 	.short	0x0080


	//----- nvinfo : EIATTR_NUM_BARRIERS
	.align		4
        /*0020*/ 	.byte	0x02, 0x4c
        /*0022*/ 	.byte	0x10
	.zero		1


	//----- nvinfo : EIATTR_EXTERNS
	.align		4
        /*0024*/ 	.byte	0x04, 0x0f
        /*0026*/ 	.short	(.L_1457 - .L_1456)


	//   ....[0]....
	.align		4
.L_1456:
        /*0028*/ 	.word	index@(__assertfail)


	//----- nvinfo : EIATTR_ANNOTATIONS
	.align		4
.L_1457:
        /*002c*/ 	.byte	0x04, 0x55
        /*002e*/ 	.short	(.L_1459 - .L_1458)


	//   ....[0]....
.L_1458:
        /* <DEDUP_REMOVED lines=123> */


	//----- nvinfo : EIATTR_MERCURY_ISA_VERSION
	.align		4
.L_1459:
        /*07c8*/ 	.byte	0x03, 0x5f
        /*07ca*/ 	.short	0x0101


	//----- nvinfo : EIATTR_UNUSED_LOAD_BYTE_OFFSET
	.align		4
        /*07cc*/ 	.byte	0x04, 0x44
        /*07ce*/ 	.short	(.L_1461 - .L_1460)


	//   ....[0]....
.L_1460:
        /*07d0*/ 	.word	0x00000b00
        /*07d4*/ 	.word	0x0000fff0


	//   ....[1]....
        /*07d8*/ 	.word	0x00019900
        /*07dc*/ 	.word	0x0000fff0


	//----- nvinfo : EIATTR_INT_WARP_WIDE_INSTR_OFFSETS
	.align		4
.L_1461:
        /*07e0*/ 	.byte	0x04, 0x31
        /*07e2*/ 	.short	(.L_1463 - .L_1462)


	//   ....[0]....
.L_1462:
        /*07e4*/ 	.word	0x00000190


	//   ....[1]....
        /*07e8*/ 	.word	0x000001d0


	//   ....[2]....
        /*07ec*/ 	.word	0x00000240


	//   ....[3]....
        /*07f0*/ 	.word	0x0001e070


	//   ....[4]....
        /*07f4*/ 	.word	0x0001e100


	//   ....[5]....
        /*07f8*/ 	.word	0x00021c00


	//   ....[6]....
        /*07fc*/ 	.word	0x00021c90


	//----- nvinfo : EIATTR_COOP_GROUP_MASK_REGIDS
	.align		4
.L_1463:
        /*0800*/ 	.byte	0x04, 0x29
        /*0802*/ 	.short	(.L_1465 - .L_1464)


	//   ....[0]....
.L_1464:
        /*0804*/ 	.word	0xffffffff


	//   ....[1]....
        /*0808*/ 	.word	0xffffffff


	//   ....[2]....
        /*080c*/ 	.word	0xffffffff


	//   ....[3]....
        /*0810*/ 	.word	0xffffffff


	//   ....[4]....
        /*0814*/ 	.word	0xffffffff


	//   ....[5]....
        /*0818*/ 	.word	0xffffffff


	//   ....[6]....
        /*081c*/ 	.word	0xffffffff


	//   ....[7]....
        /*0820*/ 	.word	0xffffffff


	//   ....[8]....
        /*0824*/ 	.word	0xffffffff


	//   ....[9]....
        /*0828*/ 	.word	0xffffffff


	//   ....[10]....
        /*082c*/ 	.word	0xffffffff


	//   ....[11]....
        /*0830*/ 	.word	0xffffffff


	//   ....[12]....
        /*0834*/ 	.word	0xffffffff


	//   ....[13]....
        /*0838*/ 	.word	0xffffffff


	//   ....[14]....
        /*083c*/ 	.word	0xffffffff


	//   ....[15]....
        /*0840*/ 	.word	0xffffffff


	//   ....[16]....
        /*0844*/ 	.word	0xffffffff


	//   ....[17]....
        /*0848*/ 	.word	0xffffffff


	//   ....[18]....
        /*084c*/ 	.word	0xffffffff


	//   ....[19]....
        /*0850*/ 	.word	0xffffffff


	//   ....[20]....
        /*0854*/ 	.word	0xffffffff


	//   ....[21]....
        /*0858*/ 	.word	0xffffffff


	//   ....[22]....
        /*085c*/ 	.word	0xffffffff


	//   ....[23]....
        /*0860*/ 	.word	0xffffffff


	//   ....[24]....
        /*0864*/ 	.word	0xffffffff


	//   ....[25]....
        /*0868*/ 	.word	0xffffffff


	//   ....[26]....
        /*086c*/ 	.word	0xffffffff


	//   ....[27]....
        /*0870*/ 	.word	0xffffffff


	//   ....[28]....
        /*0874*/ 	.word	0xffffffff


	//   ....[29]....
        /*0878*/ 	.word	0xffffffff


	//   ....[30]....
        /*087c*/ 	.word	0xffffffff


	//   ....[31]....
        /*0880*/ 	.word	0xffffffff


	//   ....[32]....
        /*0884*/ 	.word	0xffffffff


	//   ....[33]....
        /*0888*/ 	.word	0xffffffff


	//   ....[34]....
        /*088c*/ 	.word	0xffffffff


	//   ....[35]....
        /*0890*/ 	.word	0xffffffff


	//   ....[36]....
        /*0894*/ 	.word	0xffffffff


	//   ....[37]....
        /*0898*/ 	.word	0xffffffff


	//   ....[38]....
        /*089c*/ 	.word	0xffffffff


	//   ....[39]....
        /*08a0*/ 	.word	0xffffffff


	//   ....[40]....
        /*08a4*/ 	.word	0xffffffff


	//   ....[41]....
        /*08a8*/ 	.word	0xffffffff


	//   ....[42]....
        /*08ac*/ 	.word	0xffffffff


	//   ....[43]....
        /*08b0*/ 	.word	0xffffffff


	//   ....[44]....
        /*08b4*/ 	.word	0xffffffff


	//   ....[45]....
        /*08b8*/ 	.word	0xffffffff


	//   ....[46]....
        /*08bc*/ 	.word	0xffffffff


	//   ....[47]....
        /*08c0*/ 	.word	0xffffffff


	//   ....[48]....
        /*08c4*/ 	.word	0xffffffff


	//   ....[49]....
        /*08c8*/ 	.word	0xffffffff


	//   ....[50]....
        /*08cc*/ 	.word	0xffffffff


	//   ....[51]....
        /*08d0*/ 	.word	0xffffffff


	//   ....[52]....
        /*08d4*/ 	.word	0xffffffff


	//   ....[53]....
        /*08d8*/ 	.word	0xffffffff


	//   ....[54]....
        /*08dc*/ 	.word	0xffffffff


	//   ....[55]....
        /*08e0*/ 	.word	0xffffffff


	//   ....[56]....
        /*08e4*/ 	.word	0xffffffff


	//   ....[57]....
        /*08e8*/ 	.word	0xffffffff


	//   ....[58]....
        /*08ec*/ 	.word	0xffffffff


	//   ....[59]....
        /*08f0*/ 	.word	0xffffffff


	//   ....[60]....
        /*08f4*/ 	.word	0xffffffff


	//   ....[61]....
        /*08f8*/ 	.word	0xffffffff


	//   ....[62]....
        /*08fc*/ 	.word	0xffffffff


	//   ....[63]....
        /*0900*/ 	.word	0xffffffff


	//   ....[64]....
        /*0904*/ 	.word	0xffffffff


	//   ....[65]....
        /*0908*/ 	.word	0xffffffff


	//   ....[66]....
        /*090c*/ 	.word	0xffffffff


	//   ....[67]....
        /*0910*/ 	.word	0xffffffff


	//   ....[68]....
        /*0914*/ 	.word	0xffffffff


	//   ....[69]....
        /*0918*/ 	.word	0xffffffff


	//   ....[70]....
        /*091c*/ 	.word	0xffffffff


	//   ....[71]....
        /*0920*/ 	.word	0xffffffff


	//   ....[72]....
        /*0924*/ 	.word	0xffffffff


	//   ....[73]....
        /*0928*/ 	.word	0xffffffff


	//   ....[74]....
        /*092c*/ 	.word	0xffffffff


	//   ....[75]....
        /*0930*/ 	.word	0xffffffff


	//   ....[76]....
        /*0934*/ 	.word	0xffffffff


	//   ....[77]....
        /*0938*/ 	.word	0xffffffff


	//   ....[78]....
        /*093c*/ 	.word	0xffffffff


	//   ....[79]....
        /*0940*/ 	.word	0xffffffff


	//   ....[80]....
        /*0944*/ 	.word	0xffffffff


	//   ....[81]....
        /*0948*/ 	.word	0xffffffff


	//   ....[82]....
        /*094c*/ 	.word	0xffffffff


	//   ....[83]....
        /*0950*/ 	.word	0xffffffff


	//   ....[84]....
        /*0954*/ 	.word	0xffffffff


	//   ....[85]....
        /*0958*/ 	.word	0xffffffff


	//   ....[86]....
        /*095c*/ 	.word	0xffffffff


	//   ....[87]....
        /*0960*/ 	.word	0xffffffff


	//   ....[88]....
        /*0964*/ 	.word	0xffffffff


	//   ....[89]....
        /*0968*/ 	.word	0xffffffff


	//   ....[90]....
        /*096c*/ 	.word	0xffffffff


	//   ....[91]....
        /*0970*/ 	.word	0xffffffff


	//   ....[92]....
        /*0974*/ 	.word	0xffffffff


	//   ....[93]....
        /*0978*/ 	.word	0xffffffff


	//   ....[94]....
        /*097c*/ 	.word	0xffffffff


	//   ....[95]....
        /*0980*/ 	.word	0xffffffff


	//   ....[96]....
        /*0984*/ 	.word	0xffffffff


	//   ....[97]....
        /*0988*/ 	.word	0xffffffff


	//   ....[98]....
        /*098c*/ 	.word	0xffffffff


	//   ....[99]....
        /*0990*/ 	.word	0x0500000f


	//   ....[100]....
        /*0994*/ 	.word	0x0500000f


	//   ....[101]....
        /*0998*/ 	.word	0x0500000f


	//   ....[102]....
        /*099c*/ 	.word	0x0500000f


	//   ....[103]....
        /*09a0*/ 	.word	0x0500000f


	//   ....[104]....
        /*09a4*/ 	.word	0x0500000f


	//   ....[105]....
        /*09a8*/ 	.word	0x0500000f


	//   ....[106]....
        /*09ac*/ 	.word	0x0500000f


	//   ....[107]....
        /*09b0*/ 	.word	0x0500000f


	//   ....[108]....
        /*09b4*/ 	.word	0x0500000f


	//   ....[109]....
        /*09b8*/ 	.word	0x0500000f


	//   ....[110]....
        /*09bc*/ 	.word	0x0500000f


	//   ....[111]....
        /*09c0*/ 	.word	0x0500000f


	//   ....[112]....
        /*09c4*/ 	.word	0x0500000f


	//   ....[113]....
        /*09c8*/ 	.word	0x0500000f


	//   ....[114]....
        /*09cc*/ 	.word	0x0500000f


	//   ....[115]....
        /*09d0*/ 	.word	0x0500000f


	//   ....[116]....
        /*09d4*/ 	.word	0x0500000f


	//   ....[117]....
        /*09d8*/ 	.word	0x0500000f


	//   ....[118]....
        /*09dc*/ 	.word	0x0500000f


	//   ....[119]....
        /*09e0*/ 	.word	0x0500000f


	//   ....[120]....
        /*09e4*/ 	.word	0x0500000f


	//   ....[121]....
        /*09e8*/ 	.word	0x0500000f


	//   ....[122]....
        /*09ec*/ 	.word	0x0500000f


	//   ....[123]....
        /*09f0*/ 	.word	0x0500000f


	//   ....[124]....
        /*09f4*/ 	.word	0x0500000f


	//   ....[125]....
        /*09f8*/ 	.word	0x0500000f


	//   ....[126]....
        /*09fc*/ 	.word	0x0500000f


	//   ....[127]....
        /*0a00*/ 	.word	0x0500000f


	//   ....[128]....
        /*0a04*/ 	.word	0x0500000f


	//   ....[129]....
        /*0a08*/ 	.word	0x0500000f


	//   ....[130]....
        /*0a0c*/ 	.word	0x0500000f


	//   ....[131]....
        /*0a10*/ 	.word	0x0500000f


	//   ....[132]....
        /*0a14*/ 	.word	0x0500000f


	//   ....[133]....
        /*0a18*/ 	.word	0x0500000f


	//   ....[134]....
        /*0a1c*/ 	.word	0x0500000f


	//   ....[135]....
        /*0a20*/ 	.word	0x0500000f


	//   ....[136]....
        /*0a24*/ 	.word	0x0500000f


	//   ....[137]....
        /*0a28*/ 	.word	0x0500000f


	//   ....[138]....
        /*0a2c*/ 	.word	0x0500000f


	//   ....[139]....
        /*0a30*/ 	.word	0x0500000f


	//   ....[140]....
        /*0a34*/ 	.word	0x0500000f


	//   ....[141]....
        /*0a38*/ 	.word	0x0500000f


	//   ....[142]....
        /*0a3c*/ 	.word	0x0500000f


	//   ....[143]....
        /*0a40*/ 	.word	0x0500000f


	//----- nvinfo : EIATTR_COOP_GROUP_INSTR_OFFSETS
	.align		4
.L_1465:
        /*0a44*/ 	.byte	0x04, 0x28
        /*0a46*/ 	.short	(.L_1467 - .L_1466)


	//   ....[0]....
.L_1466:
        /*0a48*/ 	.word	0x00000070


	//   ....[1]....
        /*0a4c*/ 	.word	0x000001a0


	//   ....[2]....
        /*0a50*/ 	.word	0x000001f0


	//   ....[3]....
        /*0a54*/ 	.word	0x00000420


	//   ....[4]....
        /*0a58*/ 	.word	0x00000580


	//   ....[5]....
        /*0a5c*/ 	.word	0x000006a0


	//   ....[6]....
        /*0a60*/ 	.word	0x00000800


	//   ....[7]....
        /*0a64*/ 	.word	0x00007150


	//   ....[8]....
        /*0a68*/ 	.word	0x000078b0


	//   ....[9]....
        /*0a6c*/ 	.word	0x000078c0


	//   ....[10]....
        /*0a70*/ 	.word	0x000078d0


	//   ....[11]....
        /*0a74*/ 	.word	0x000078e0


	//   ....[12]....
        /*0a78*/ 	.word	0x00009670


	//   ....[13]....
        /*0a7c*/ 	.word	0x00009680


	//   ....[14]....
        /*0a80*/ 	.word	0x00009690


	//   ....[15]....
        /*0a84*/ 	.word	0x000096a0


	//   ....[16]....
        /*0a88*/ 	.word	0x0000d200


	//   ....[17]....
        /*0a8c*/ 	.word	0x0000d460


	//   ....[18]....
        /*0a90*/ 	.word	0x0000dac0


	//   ....[19]....
        /*0a94*/ 	.word	0x0000dae0


	//   ....[20]....
        /*0a98*/ 	.word	0x0000e340


	//   ....[21]....
        /*0a9c*/ 	.word	0x0000e3a0


	//   ....[22]....
        /*0aa0*/ 	.word	0x0000f540


	//   ....[23]....
        /*0aa4*/ 	.word	0x00011ae0


	//   ....[24]....
        /*0aa8*/ 	.word	0x00011b10


	//   ....[25]....
        /*0aac*/ 	.word	0x00012490


	//   ....[26]....
        /*0ab0*/ 	.word	0x00012590


	//   ....[27]....
        /*0ab4*/ 	.word	0x00012cd0


	//   ....[28]....
        /*0ab8*/ 	.word	0x00012cf0


	//   ....[29]....
        /*0abc*/ 	.word	0x000145c0


	//   ....[30]....
        /*0ac0*/ 	.word	0x00016f50


	//   ....[31]....
        /*0ac4*/ 	.word	0x00016f70


	//   ....[32]....
        /*0ac8*/ 	.word	0x00017050


	//   ....[33]....
        /*0acc*/ 	.word	0x00017220


	//   ....[34]....
        /*0ad0*/ 	.word	0x00018b40


	//   ....[35]....
        /*0ad4*/ 	.word	0x00019280


	//   ....[36]....
        /*0ad8*/ 	.word	0x000192b0


	//   ....[37]....
        /*0adc*/ 	.word	0x000192f0


	//   ....[38]....
        /*0ae0*/ 	.word	0x00019300


	//   ....[39]....
        /*0ae4*/ 	.word	0x0001a360


	//   ....[40]....
        /*0ae8*/ 	.word	0x0001a3a0


	//   ....[41]....
        /*0aec*/ 	.word	0x0001a3d0


	//   ....[42]....
        /*0af0*/ 	.word	0x0001a3e0


	//   ....[43]....
        /*0af4*/ 	.word	0x0001a880


	//   ....[44]....
        /*0af8*/ 	.word	0x0001a8a0


	//   ....[45]....
        /*0afc*/ 	.word	0x0001a9a0


	//   ....[46]....
        /*0b00*/ 	.word	0x0001a9c0


	//   ....[47]....
        /*0b04*/ 	.word	0x0001b1f0


	//   ....[48]....
        /*0b08*/ 	.word	0x0001b200


	//   ....[49]....
        /*0b0c*/ 	.word	0x0001b360


	//   ....[50]....
        /*0b10*/ 	.word	0x0001b370


	//   ....[51]....
        /*0b14*/ 	.word	0x0001b510


	//   ....[52]....
        /*0b18*/ 	.word	0x0001b700


	//   ....[53]....
        /*0b1c*/ 	.word	0x0001b730


	//   ....[54]....
        /*0b20*/ 	.word	0x0001b760


	//   ....[55]....
        /*0b24*/ 	.word	0x0001b790


	//   ....[56]....
        /*0b28*/ 	.word	0x0001b7c0


	//   ....[57]....
        /*0b2c*/ 	.word	0x0001b7f0


	//   ....[58]....
        /*0b30*/ 	.word	0x0001b960


	//   ....[59]....
        /*0b34*/ 	.word	0x0001b990


	//   ....[60]....
        /*0b38*/ 	.word	0x0001b9c0


	//   ....[61]....
        /*0b3c*/ 	.word	0x0001b9f0


	//   ....[62]....
        /*0b40*/ 	.word	0x0001ba20


	//   ....[63]....
        /*0b44*/ 	.word	0x0001ba50


	//   ....[64]....
        /*0b48*/ 	.word	0x0001bb00


	//   ....[65]....
        /*0b4c*/ 	.word	0x0001bb60


	//   ....[66]....
        /*0b50*/ 	.word	0x0001bc00


	//   ....[67]....
        /*0b54*/ 	.word	0x0001cb20


	//   ....[68]....
        /*0b58*/ 	.word	0x0001e610


	//   ....[69]....
        /*0b5c*/ 	.word	0x0001f2f0


	//   ....[70]....
        /*0b60*/ 	.word	0x0001f310


	//   ....[71]....
        /*0b64*/ 	.word	0x0001f3d0


	//   ....[72]....
        /*0b68*/ 	.word	0x0001f3f0


	//   ....[73]....
        /*0b6c*/ 	.word	0x0001f490


	//   ....[74]....
        /*0b70*/ 	.word	0x0001f4b0


	//   ....[75]....
        /*0b74*/ 	.word	0x0001f4c0


	//   ....[76]....
        /*0b78*/ 	.word	0x0001f4d0


	//   ....[77]....
        /*0b7c*/ 	.word	0x0001f5f0


	//   ....[78]....
        /*0b80*/ 	.word	0x0001f600


	//   ....[79]....
        /*0b84*/ 	.word	0x0001f610


	//   ....[80]....
        /*0b88*/ 	.word	0x0001f6a0


	//   ....[81]....
        /*0b8c*/ 	.word	0x00022380


	//   ....[82]....
        /*0b90*/ 	.word	0x000223a0


	//   ....[83]....
        /*0b94*/ 	.word	0x000223e0


	//   ....[84]....
        /*0b98*/ 	.word	0x00022410


	//   ....[85]....
        /*0b9c*/ 	.word	0x00022440


	//   ....[86]....
        /*0ba0*/ 	.word	0x00022470


	//   ....[87]....
        /*0ba4*/ 	.word	0x000224a0


	//   ....[88]....
        /*0ba8*/ 	.word	0x000224d0


	//   ....[89]....
        /*0bac*/ 	.word	0x00022650


	//   ....[90]....
        /*0bb0*/ 	.word	0x00022690


	//   ....[91]....
        /*0bb4*/ 	.word	0x000226c0


	//   ....[92]....
        /*0bb8*/ 	.word	0x000226f0


	//   ....[93]....
        /*0bbc*/ 	.word	0x00022720


	//   ....[94]....
        /*0bc0*/ 	.word	0x00022750


	//   ....[95]....
        /*0bc4*/ 	.word	0x00022810


	//   ....[96]....
        /*0bc8*/ 	.word	0x00022830


	//   ....[97]....
        /*0bcc*/ 	.word	0x000228a0


	//   ....[98]....
        /*0bd0*/ 	.word	0x00022f30


	//   ....[99]....
        /*0bd4*/ 	.word	0x000233b0


	//   ....[100]....
        /*0bd8*/ 	.word	0x00023450


	//   ....[101]....
        /*0bdc*/ 	.word	0x000234e0


	//   ....[102]....
        /*0be0*/ 	.word	0x00023530


	//   ....[103]....
        /*0be4*/ 	.word	0x00023580


	//   ....[104]....
        /*0be8*/ 	.word	0x00023650


	//   ....[105]....
        /*0bec*/ 	.word	0x000236e0


	//   ....[106]....
        /*0bf0*/ 	.word	0x00023740


	//   ....[107]....
        /*0bf4*/ 	.word	0x000237a0


	//   ....[108]....
        /*0bf8*/ 	.word	0x00023a50


	//   ....[109]....
        /*0bfc*/ 	.word	0x00023aa0


	//   ....[110]....
        /*0c00*/ 	.word	0x00023b30


	//   ....[111]....
        /*0c04*/ 	.word	0x00023bc0


	//   ....[112]....
        /*0c08*/ 	.word	0x00023c80


	//   ....[113]....
        /*0c0c*/ 	.word	0x00023f70


	//   ....[114]....
        /*0c10*/ 	.word	0x00024120


	//   ....[115]....
        /*0c14*/ 	.word	0x00024170


	//   ....[116]....
        /*0c18*/ 	.word	0x000241e0


	//   ....[117]....
        /*0c1c*/ 	.word	0x000242e0


	//   ....[118]....
        /*0c20*/ 	.word	0x00024360


	//   ....[119]....
        /*0c24*/ 	.word	0x00024470


	//   ....[120]....
        /*0c28*/ 	.word	0x000244d0


	//   ....[121]....
        /*0c2c*/ 	.word	0x00024560


	//   ....[122]....
        /*0c30*/ 	.word	0x00024650


	//   ....[123]....
        /*0c34*/ 	.word	0x00024740


	//   ....[124]....
        /*0c38*/ 	.word	0x000247a0


	//   ....[125]....
        /*0c3c*/ 	.word	0x00024810


	//   ....[126]....
        /*0c40*/ 	.word	0x00024bc0


	//   ....[127]....
        /*0c44*/ 	.word	0x00024c70


	//   ....[128]....
        /*0c48*/ 	.word	0x00024d70


	//   ....[129]....
        /*0c4c*/ 	.word	0x00024df0


	//   ....[130]....
        /*0c50*/ 	.word	0x00024e60


	//   ....[131]....
        /*0c54*/ 	.word	0x00024ed0


	//   ....[132]....
        /*0c58*/ 	.word	0x00024f40


	//   ....[133]....
        /*0c5c*/ 	.word	0x00024fc0


	//   ....[134]....
        /*0c60*/ 	.word	0x00025050


	//   ....[135]....
        /*0c64*/ 	.word	0x00025100


	//   ....[136]....
        /*0c68*/ 	.word	0x00025170


	//   ....[137]....
        /*0c6c*/ 	.word	0x000251e0


	//   ....[138]....
        /*0c70*/ 	.word	0x00025250


	//   ....[139]....
        /*0c74*/ 	.word	0x000252d0


	//   ....[140]....
        /*0c78*/ 	.word	0x00025340


	//   ....[141]....
        /*0c7c*/ 	.word	0x000253e0


	//   ....[142]....
        /*0c80*/ 	.word	0x00025470


	//   ....[143]....
        /*0c84*/ 	.word	0x000255a0


	//----- nvinfo : EIATTR_REG_RECONFIG
	.align		4
.L_1467:
        /*0c88*/ 	.byte	0x01, 0x54
	.zero		2


	//----- nvinfo : EIATTR_SYSCALL_OFFSETS
	.align		4
        /*0c8c*/ 	.byte	0x04, 0x46
        /*0c8e*/ 	.short	(.L_1469 - .L_1468)


	//   ....[0]....
.L_1468:
        /*0c90*/ 	.word	0x00001d10


	//   ....[1]....
        /*0c94*/ 	.word	0x00001e60


	//   ....[2]....
        /*0c98*/ 	.word	0x00007320


	//   ....[3]....
        /*0c9c*/ 	.word	0x00007660


	//   ....[4]....
        /*0ca0*/ 	.word	0x0001e260


	//   ....[5]....
        /*0ca4*/ 	.word	0x0001e3b0


	//   ....[6]....
        /*0ca8*/ 	.word	0x0001e4b0


	//   ....[7]....
        /*0cac*/ 	.word	0x0001ed80


	//----- nvinfo : EIATTR_MBARRIER_INSTR_OFFSETS
	.align		4
.L_1469:
        /*0cb0*/ 	.byte	0x04, 0x39
        /*0cb2*/ 	.short	(.L_1471 - .L_1470)


	//   ....[0]....
.L_1470:
        /*0cb4*/ 	.word	0x000002d0
        /*0cb8*/ 	.word	0x000000ff
        /*0cbc*/ 	.word	0x00031c00
        /*0cc0*/ 	.short	0x0100
        /*0cc2*/ 	.byte	0x08
	.zero		1


	//   ....[1]....
        /*0cc4*/ 	.word	0x000002e0
        /*0cc8*/ 	.word	0x000000ff
        /*0ccc*/ 	.word	0x00031c20
        /*0cd0*/ 	.short	0x0100
        /*0cd2*/ 	.byte	0x08
	.zero		1


	//   ....[2]....
        /*0cd4*/ 	.word	0x000003d0
        /*0cd8*/ 	.word	0x000000ff
        /*0cdc*/ 	.word	0x00031c30
        /*0ce0*/ 	.short	0x0100
        /*0ce2*/ 	.byte	0x08
	.zero		1


	//   ....[3]....
        /*0ce4*/ 	.word	0x000003e0
        /*0ce8*/ 	.word	0x000000ff
        /*0cec*/ 	.word	0x00031c40
        /*0cf0*/ 	.short	0x0100
        /*0cf2*/ 	.byte	0x08
	.zero		1


	//   ....[4]....
        /*0cf4*/ 	.word	0x000003f0
        /*0cf8*/ 	.word	0x000000ff
        /*0cfc*/ 	.word	0x00031c38
        /*0d00*/ 	.short	0x0100
        /*0d02*/ 	.byte	0x08
	.zero		1


	//   ....[5]....
        /*0d04*/ 	.word	0x00000400
        /*0d08*/ 	.word	0x000000ff
        /*0d0c*/ 	.word	0x00031c48
        /*0d10*/ 	.short	0x0100
        /*0d12*/ 	.byte	0x08
	.zero		1


	//   ....[6]....
        /*0d14*/ 	.word	0x00000530
        /*0d18*/ 	.word	0x000000ff
        /*0d1c*/ 	.word	0x00031c50
        /*0d20*/ 	.short	0x0100
        /*0d22*/ 	.byte	0x08
	.zero		1


	//   ....[7]....
        /*0d24*/ 	.word	0x00000540
        /*0d28*/ 	.word	0x000000ff
        /*0d2c*/ 	.word	0x00031c60
        /*0d30*/ 	.short	0x0100
        /*0d32*/ 	.byte	0x08
	.zero		1


	//   ....[8]....
        /*0d34*/ 	.word	0x00000550
        /*0d38*/ 	.word	0x000000ff
        /*0d3c*/ 	.word	0x00031c58
        /*0d40*/ 	.short	0x0100
        /*0d42*/ 	.byte	0x08
	.zero		1


	//   ....[9]....
        /*0d44*/ 	.word	0x00000560
        /*0d48*/ 	.word	0x000000ff
        /*0d4c*/ 	.word	0x00031c68
        /*0d50*/ 	.short	0x0100
        /*0d52*/ 	.byte	0x08
	.zero		1


	//   ....[10]....
        /*0d54*/ 	.word	0x00000650
        /*0d58*/ 	.word	0x000000ff
        /*0d5c*/ 	.word	0x00031c70
        /*0d60*/ 	.short	0x0100
        /*0d62*/ 	.byte	0x06
	.zero		1


	//   ....[11]....
        /*0d64*/ 	.word	0x00000660
        /*0d68*/ 	.word	0x000000ff
        /*0d6c*/ 	.word	0x00031c80
        /*0d70*/ 	.short	0x0100
        /*0d72*/ 	.byte	0x06
	.zero		1


	//   ....[12]....
        /*0d74*/ 	.word	0x00000670
        /*0d78*/ 	.word	0x000000ff
        /*0d7c*/ 	.word	0x00031c78
        /*0d80*/ 	.short	0x0100
        /*0d82*/ 	.byte	0x06
	.zero		1


	//   ....[13]....
        /*0d84*/ 	.word	0x00000680
        /*0d88*/ 	.word	0x000000ff
        /*0d8c*/ 	.word	0x00031c88
        /*0d90*/ 	.short	0x0100
        /*0d92*/ 	.byte	0x06
	.zero		1


	//   ....[14]....
        /*0d94*/ 	.word	0x000007b0
        /*0d98*/ 	.word	0x000000ff
        /*0d9c*/ 	.word	0x00031c90
        /*0da0*/ 	.short	0x0100
        /*0da2*/ 	.byte	0x08
	.zero		1


	//   ....[15]....
        /*0da4*/ 	.word	0x000007c0
        /*0da8*/ 	.word	0x000000ff
        /*0dac*/ 	.word	0x00031ca0
        /*0db0*/ 	.short	0x0100
        /*0db2*/ 	.byte	0x08
	.zero		1


	//   ....[16]....
        /*0db4*/ 	.word	0x000007d0
        /*0db8*/ 	.word	0x000000ff
        /*0dbc*/ 	.word	0x00031c98
        /*0dc0*/ 	.short	0x0100
        /*0dc2*/ 	.byte	0x08
	.zero		1


	//   ....[17]....
        /*0dc4*/ 	.word	0x000007e0
        /*0dc8*/ 	.word	0x000000ff
        /*0dcc*/ 	.word	0x00031ca8
        /*0dd0*/ 	.short	0x0100
        /*0dd2*/ 	.byte	0x08
	.zero		1


	//   ....[18]....
        /*0dd4*/ 	.word	0x00000910
        /*0dd8*/ 	.word	0x000000ff
        /*0ddc*/ 	.word	0x00031cb0
        /*0de0*/ 	.short	0x0100
        /*0de2*/ 	.byte	0x08
	.zero		1


	//   ....[19]....
        /*0de4*/ 	.word	0x00000920
        /*0de8*/ 	.word	0x000000ff
        /*0dec*/ 	.word	0x00031cc0
        /*0df0*/ 	.short	0x0100
        /*0df2*/ 	.byte	0x08
	.zero		1


	//   ....[20]....
        /*0df4*/ 	.word	0x00000930
        /*0df8*/ 	.word	0x000000ff
        /*0dfc*/ 	.word	0x00031cb8
        /*0e00*/ 	.short	0x0100
        /*0e02*/ 	.byte	0x08
	.zero		1


	//   ....[21]....
        /*0e04*/ 	.word	0x00000940
        /*0e08*/ 	.word	0x000000ff
        /*0e0c*/ 	.word	0x00031cc8
        /*0e10*/ 	.short	0x0100
        /*0e12*/ 	.byte	0x08
	.zero		1


	//   ....[22]....
        /*0e14*/ 	.word	0x00003330
        /*0e18*/ 	.word	0x00000015
        /*0e1c*/ 	.word	0x00031c90
        /*0e20*/ 	.short	0x010a
        /*0e22*/ 	.byte	0x3f
	.zero		1


	//   ....[23]....
        /*0e24*/ 	.word	0x00004d60
        /*0e28*/ 	.word	0x00000015
        /*0e2c*/ 	.word	0x00031c90
        /*0e30*/ 	.short	0x010a
        /*0e32*/ 	.byte	0x3f
	.zero		1


	//   ....[24]....
        /*0e34*/ 	.word	0x00006770
        /*0e38*/ 	.word	0x00000015
        /*0e3c*/ 	.word	0x00031c90
        /*0e40*/ 	.short	0x010a
        /*0e42*/ 	.byte	0x3f
	.zero		1


	//   ....[25]....
        /*0e44*/ 	.word	0x000069d0
        /*0e48*/ 	.word	0x00000020
        /*0e4c*/ 	.word	0x00000000
        /*0e50*/ 	.short	0x0101
        /*0e52*/ 	.byte	0x3f
	.zero		1


	//   ....[26]....
        /*0e54*/ 	.word	0x00006a10
        /*0e58*/ 	.word	0x00000015
        /*0e5c*/ 	.word	0x00031cb0
        /*0e60*/ 	.short	0x010a
        /*0e62*/ 	.byte	0x3f
	.zero		1


	//   ....[27]....
        /*0e64*/ 	.word	0x00006d50
        /*0e68*/ 	.word	0x00000015
        /*0e6c*/ 	.word	0x00000000
        /*0e70*/ 	.short	0x0101
        /*0e72*/ 	.byte	0x3f
	.zero		1


	//   ....[28]....
        /*0e74*/ 	.word	0x000073c0
        /*0e78*/ 	.word	0x00000016
        /*0e7c*/ 	.word	0x00031c00
        /*0e80*/ 	.short	0x010a
        /*0e82*/ 	.byte	0x3f
	.zero		1


	//   ....[29]....
        /*0e84*/ 	.word	0x00007410
        /*0e88*/ 	.word	0x00000016
        /*0e8c*/ 	.word	0x00031c00
        /*0e90*/ 	.short	0x010a
        /*0e92*/ 	.byte	0x3f
	.zero		1


	//   ....[30]....
        /*0e94*/ 	.word	0x00008030
        /*0e98*/ 	.word	0x00000016
        /*0e9c*/ 	.word	0x00031c00
        /*0ea0*/ 	.short	0x010a
        /*0ea2*/ 	.byte	0x3f
	.zero		1


	//   ....[31]....
        /*0ea4*/ 	.word	0x00009b50
        /*0ea8*/ 	.word	0x00000016
        /*0eac*/ 	.word	0x00031c00
        /*0eb0*/ 	.short	0x010a
        /*0eb2*/ 	.byte	0x3f
	.zero		1


	//   ....[32]....
        /*0eb4*/ 	.word	0x0000b210
        /*0eb8*/ 	.word	0x00000015
        /*0ebc*/ 	.word	0x00031c30
        /*0ec0*/ 	.short	0x010a
        /*0ec2*/ 	.byte	0x3f
	.zero		1


	//   ....[33]....
        /*0ec4*/ 	.word	0x0000b280
        /*0ec8*/ 	.word	0x00000015
        /*0ecc*/ 	.word	0x00031c30
        /*0ed0*/ 	.short	0x010a
        /*0ed2*/ 	.byte	0x3f
	.zero		1


	//   ....[34]....
        /*0ed4*/ 	.word	0x0000e8d0
        /*0ed8*/ 	.word	0x0000003e
        /*0edc*/ 	.word	0x00000000
        /*0ee0*/ 	.short	0x0101
        /*0ee2*/ 	.byte	0x3f
	.zero		1


	//   ....[35]....
        /*0ee4*/ 	.word	0x0000f690
        /*0ee8*/ 	.word	0x00000000
        /*0eec*/ 	.word	0x00031c30
        /*0ef0*/ 	.short	0x010a
        /*0ef2*/ 	.byte	0x3f
	.zero		1


	//   ....[36]....
        /*0ef4*/ 	.word	0x0000f6e0
        /*0ef8*/ 	.word	0x00000000
        /*0efc*/ 	.word	0x00031c30
        /*0f00*/ 	.short	0x010a
        /*0f02*/ 	.byte	0x3f
	.zero		1


	//   ....[37]....
        /*0f04*/ 	.word	0x00011980
        /*0f08*/ 	.word	0x0000000e
        /*0f0c*/ 	.word	0x00031c50
        /*0f10*/ 	.short	0x010a
        /*0f12*/ 	.byte	0x3f
	.zero		1


	//   ....[38]....
        /*0f14*/ 	.word	0x000119c0
        /*0f18*/ 	.word	0x0000000e
        /*0f1c*/ 	.word	0x00031c50
        /*0f20*/ 	.short	0x010a
        /*0f22*/ 	.byte	0x3f
	.zero		1


	//   ....[39]....
        /*0f24*/ 	.word	0x000138c0
        /*0f28*/ 	.word	0x0000004d
        /*0f2c*/ 	.word	0x00000000
        /*0f30*/ 	.short	0x0101
        /*0f32*/ 	.byte	0x3f
	.zero		1


	//   ....[40]....
        /*0f34*/ 	.word	0x000138e0
        /*0f38*/ 	.word	0x00000013
        /*0f3c*/ 	.word	0x00000000
        /*0f40*/ 	.short	0x0101
        /*0f42*/ 	.byte	0x3f
	.zero		1


	//   ....[41]....
        /*0f44*/ 	.word	0x00014720
        /*0f48*/ 	.word	0x00000000
        /*0f4c*/ 	.word	0x00031c30
        /*0f50*/ 	.short	0x010a
        /*0f52*/ 	.byte	0x3f
	.zero		1


	//   ....[42]....
        /*0f54*/ 	.word	0x00014770
        /*0f58*/ 	.word	0x00000000
        /*0f5c*/ 	.word	0x00031c30
        /*0f60*/ 	.short	0x010a
        /*0f62*/ 	.byte	0x3f
	.zero		1


	//   ....[43]....
        /*0f64*/ 	.word	0x00016a10
        /*0f68*/ 	.word	0x0000000e
        /*0f6c*/ 	.word	0x00031c50
        /*0f70*/ 	.short	0x010a
        /*0f72*/ 	.byte	0x3f
	.zero		1


	//   ....[44]....
        /*0f74*/ 	.word	0x00016a60
        /*0f78*/ 	.word	0x0000000e
        /*0f7c*/ 	.word	0x00031c50
        /*0f80*/ 	.short	0x010a
        /*0f82*/ 	.byte	0x3f
	.zero		1


	//   ....[45]....
        /*0f84*/ 	.word	0x00018030
        /*0f88*/ 	.word	0x0000004a
        /*0f8c*/ 	.word	0x00000000
        /*0f90*/ 	.short	0x0101
        /*0f92*/ 	.byte	0x3f
	.zero		1


	//   ....[46]....
        /*0f94*/ 	.word	0x000180b0
        /*0f98*/ 	.word	0x00000049
        /*0f9c*/ 	.word	0x00000000
        /*0fa0*/ 	.short	0x0101
        /*0fa2*/ 	.byte	0x3f
	.zero		1


	//   ....[47]....
        /*0fa4*/ 	.word	0x00018bd0
        /*0fa8*/ 	.word	0x00000007
        /*0fac*/ 	.word	0x00031c50
        /*0fb0*/ 	.short	0x010a
        /*0fb2*/ 	.byte	0x3f
	.zero		1


	//   ....[48]....
        /*0fb4*/ 	.word	0x00018c80
        /*0fb8*/ 	.word	0x00000007
        /*0fbc*/ 	.word	0x00031c50
        /*0fc0*/ 	.short	0x010a
        /*0fc2*/ 	.byte	0x3f
	.zero		1


	//   ....[49]....
        /*0fc4*/ 	.word	0x000194d0
        /*0fc8*/ 	.word	0x0000000a
        /*0fcc*/ 	.word	0x00000000
        /*0fd0*/ 	.short	0x0101
        /*0fd2*/ 	.byte	0x3f
	.zero		1


	//   ....[50]....
        /*0fd4*/ 	.word	0x0001a890
        /*0fd8*/ 	.word	0x00000000
        /*0fdc*/ 	.word	0x00000000
        /*0fe0*/ 	.short	0x0101
        /*0fe2*/ 	.byte	0x3f
	.zero		1


	//   ....[51]....
        /*0fe4*/ 	.word	0x0001cc00
        /*0fe8*/ 	.word	0x00000016
        /*0fec*/ 	.word	0x00031c20
        /*0ff0*/ 	.short	0x010a
        /*0ff2*/ 	.byte	0x3f
	.zero		1


	//   ....[52]....
        /*0ff4*/ 	.word	0x0001ccc0
        /*0ff8*/ 	.word	0x00000009
        /*0ffc*/ 	.word	0x00031ca0
        /*1000*/ 	.short	0x010a
        /*1002*/ 	.byte	0x3f
	.zero		1


	//   ....[53]....
        /*1004*/ 	.word	0x0001d0e0
        /*1008*/ 	.word	0x00000009
        /*100c*/ 	.word	0x00031cc0
        /*1010*/ 	.short	0x010a
        /*1012*/ 	.byte	0x3f
	.zero		1


	//   ....[54]....
        /*1014*/ 	.word	0x0001d630
        /*1018*/ 	.word	0x00000008
        /*101c*/ 	.word	0x00031ca0
        /*1020*/ 	.short	0x010a
        /*1022*/ 	.byte	0x3f
	.zero		1


	//   ....[55]....
        /*1024*/ 	.word	0x0001da40
        /*1028*/ 	.word	0x00000008
        /*102c*/ 	.word	0x00031cc0
        /*1030*/ 	.short	0x010a
        /*1032*/ 	.byte	0x3f
	.zero		1


	//   ....[56]....
        /*1034*/ 	.word	0x0001e830
        /*1038*/ 	.word	0x00000000
        /*103c*/ 	.word	0x00031c40
        /*1040*/ 	.short	0x010a
        /*1042*/ 	.byte	0x3f
	.zero		1


	//   ....[57]....
        /*1044*/ 	.word	0x0001f770
        /*1048*/ 	.word	0x00000016
        /*104c*/ 	.word	0x00031c00
        /*1050*/ 	.short	0x0107
        /*1052*/ 	.byte	0x3f
	.zero		1


	//   ....[58]....
        /*1054*/ 	.word	0x0001f870
        /*1058*/ 	.word	0x00000016
        /*105c*/ 	.word	0x00031c00
        /*1060*/ 	.short	0x0101
        /*1062*/ 	.byte	0x3f
	.zero		1


	//   ....[59]....
        /*1064*/ 	.word	0x0001f890
        /*1068*/ 	.word	0x00000016
        /*106c*/ 	.word	0x00031c20
        /*1070*/ 	.short	0x010a
        /*1072*/ 	.byte	0x3f
	.zero		1


	//   ....[60]....
        /*1074*/ 	.word	0x0001fba0
        /*1078*/ 	.word	0x00000003
        /*107c*/ 	.word	0x00031c40
        /*1080*/ 	.short	0x010a
        /*1082*/ 	.byte	0x3f
	.zero		1


	//   ....[61]....
        /*1084*/ 	.word	0x00020010
        /*1088*/ 	.word	0x00000002
        /*108c*/ 	.word	0x00031c60
        /*1090*/ 	.short	0x010a
        /*1092*/ 	.byte	0x3f
	.zero		1


	//   ....[62]....
        /*1094*/ 	.word	0x00020750
        /*1098*/ 	.word	0x00000005
        /*109c*/ 	.word	0x00031c40
        /*10a0*/ 	.short	0x010a
        /*10a2*/ 	.byte	0x3f
	.zero		1


	//   ....[63]....
        /*10a4*/ 	.word	0x00020bc0
        /*10a8*/ 	.word	0x00000003
        /*10ac*/ 	.word	0x00031c60
        /*10b0*/ 	.short	0x010a
        /*10b2*/ 	.byte	0x3f
	.zero		1


	//   ....[64]....
        /*10b4*/ 	.word	0x00021270
        /*10b8*/ 	.word	0x00000005
        /*10bc*/ 	.word	0x00031c40
        /*10c0*/ 	.short	0x010a
        /*10c2*/ 	.byte	0x3f
	.zero		1


	//   ....[65]....
        /*10c4*/ 	.word	0x000216e0
        /*10c8*/ 	.word	0x00000003
        /*10cc*/ 	.word	0x00031c60
        /*10d0*/ 	.short	0x010a
        /*10d2*/ 	.byte	0x3f
	.zero		1


	//   ....[66]....
        /*10d4*/ 	.word	0x00021d30
        /*10d8*/ 	.word	0x00000003
        /*10dc*/ 	.word	0x00031c60
        /*10e0*/ 	.short	0x010a
        /*10e2*/ 	.byte	0x3f
	.zero		1


	//   ....[67]....
        /*10e4*/ 	.word	0x00022eb0
        /*10e8*/ 	.word	0x00000009
        /*10ec*/ 	.word	0x00031c20
        /*10f0*/ 	.short	0x010a
        /*10f2*/ 	.byte	0x3f
	.zero		1


	//   ....[68]....
        /*10f4*/ 	.word	0x00023060
        /*10f8*/ 	.word	0x00000006
        /*10fc*/ 	.word	0x00000000
        /*1100*/ 	.short	0x010a
        /*1102*/ 	.byte	0x3f
	.zero		1


	//   ....[69]....
        /*1104*/ 	.word	0x000230d0
        /*1108*/ 	.word	0x00000007
        /*110c*/ 	.word	0x00000000
        /*1110*/ 	.short	0x010a
        /*1112*/ 	.byte	0x3f
	.zero		1


	//   ....[70]....
        /*1114*/ 	.word	0x00023130
        /*1118*/ 	.word	0x00000004
        /*111c*/ 	.word	0x00000000
        /*1120*/ 	.short	0x010a
        /*1122*/ 	.byte	0x3f
	.zero		1


	//   ....[71]....
        /*1124*/ 	.word	0x00023160
        /*1128*/ 	.word	0x00000005
        /*112c*/ 	.word	0x00000000
        /*1130*/ 	.short	0x010a
        /*1132*/ 	.byte	0x3f
	.zero		1


	//   ....[72]....
        /*1134*/ 	.word	0x000231c0
        /*1138*/ 	.word	0x00000015
        /*113c*/ 	.word	0x00031c90
        /*1140*/ 	.short	0x010a
        /*1142*/ 	.byte	0x3f
	.zero		1


	//   ....[73]....
        /*1144*/ 	.word	0x00023210
        /*1148*/ 	.word	0x00000015
        /*114c*/ 	.word	0x00031c90
        /*1150*/ 	.short	0x010a
        /*1152*/ 	.byte	0x3f
	.zero		1


	//   ....[74]....
        /*1154*/ 	.word	0x00023260
        /*1158*/ 	.word	0x00000015
        /*115c*/ 	.word	0x00031c90
        /*1160*/ 	.short	0x010a
        /*1162*/ 	.byte	0x3f
	.zero		1


	//   ....[75]....
        /*1164*/ 	.word	0x000232b0
        /*1168*/ 	.word	0x00000015
        /*116c*/ 	.word	0x00031cb0
        /*1170*/ 	.short	0x010a
        /*1172*/ 	.byte	0x3f
	.zero		1


	//   ....[76]....
        /*1174*/ 	.word	0x000235b0
        /*1178*/ 	.word	0x00000016
        /*117c*/ 	.word	0x00031c00
        /*1180*/ 	.short	0x010a
        /*1182*/ 	.byte	0x3f
	.zero		1


	//   ....[77]....
        /*1184*/ 	.word	0x000237d0
        /*1188*/ 	.word	0x00000016
        /*118c*/ 	.word	0x00031c00
        /*1190*/ 	.short	0x010a
        /*1192*/ 	.byte	0x3f
	.zero		1


	//   ....[78]....
        /*1194*/ 	.word	0x00023820
        /*1198*/ 	.word	0x00000015
        /*119c*/ 	.word	0x00031c30
        /*11a0*/ 	.short	0x010a
        /*11a2*/ 	.byte	0x3f
	.zero		1


	//   ....[79]....
        /*11a4*/ 	.word	0x00023870
        /*11a8*/ 	.word	0x00000000
        /*11ac*/ 	.word	0x00031c30
        /*11b0*/ 	.short	0x010a
        /*11b2*/ 	.byte	0x3f
	.zero		1


	//   ....[80]....
        /*11b4*/ 	.word	0x000238c0
        /*11b8*/ 	.word	0x0000000e
        /*11bc*/ 	.word	0x00031c50
        /*11c0*/ 	.short	0x010a
        /*11c2*/ 	.byte	0x3f
	.zero		1


	//   ....[81]....
        /*11c4*/ 	.word	0x00023910
        /*11c8*/ 	.word	0x00000000
        /*11cc*/ 	.word	0x00031c30
        /*11d0*/ 	.short	0x010a
        /*11d2*/ 	.byte	0x3f
	.zero		1


	//   ....[82]....
        /*11d4*/ 	.word	0x00023960
        /*11d8*/ 	.word	0x0000000e
        /*11dc*/ 	.word	0x00031c50
        /*11e0*/ 	.short	0x010a
        /*11e2*/ 	.byte	0x3f
	.zero		1


	//   ....[83]....
        /*11e4*/ 	.word	0x000239b0
        /*11e8*/ 	.word	0x00000007
        /*11ec*/ 	.word	0x00031c50
        /*11f0*/ 	.short	0x010a
        /*11f2*/ 	.byte	0x3f
	.zero		1


	//   ....[84]....
        /*11f4*/ 	.word	0x00023d50
        /*11f8*/ 	.word	0x00000016
        /*11fc*/ 	.word	0x00031c20
        /*1200*/ 	.short	0x010a
        /*1202*/ 	.byte	0x3f
	.zero		1


	//   ....[85]....
        /*1204*/ 	.word	0x00023da0
        /*1208*/ 	.word	0x00000009
        /*120c*/ 	.word	0x00031ca0
        /*1210*/ 	.short	0x010a
        /*1212*/ 	.byte	0x3f
	.zero		1


	//   ....[86]....
        /*1214*/ 	.word	0x00023df0
        /*1218*/ 	.word	0x00000009
        /*121c*/ 	.word	0x00031cc0
        /*1220*/ 	.short	0x010a
        /*1222*/ 	.byte	0x3f
	.zero		1


	//   ....[87]....
        /*1224*/ 	.word	0x00023e40
        /*1228*/ 	.word	0x00000008
        /*122c*/ 	.word	0x00031ca0
        /*1230*/ 	.short	0x010a
        /*1232*/ 	.byte	0x3f
	.zero		1


	//   ....[88]....
        /*1234*/ 	.word	0x00023e90
        /*1238*/ 	.word	0x00000008
        /*123c*/ 	.word	0x00031cc0
        /*1240*/ 	.short	0x010a
        /*1242*/ 	.byte	0x3f
	.zero		1


	//   ....[89]....
        /*1244*/ 	.word	0x00024030
        /*1248*/ 	.word	0x00000000
        /*124c*/ 	.word	0x00031c40
        /*1250*/ 	.short	0x010a
        /*1252*/ 	.byte	0x3f
	.zero		1


	//   ....[90]....
        /*1254*/ 	.word	0x000248e0
        /*1258*/ 	.word	0x00000016
        /*125c*/ 	.word	0x00031c20
        /*1260*/ 	.short	0x010a
        /*1262*/ 	.byte	0x3f
	.zero		1


	//   ....[91]....
        /*1264*/ 	.word	0x00024930
        /*1268*/ 	.word	0x00000003
        /*126c*/ 	.word	0x00031c40
        /*1270*/ 	.short	0x010a
        /*1272*/ 	.byte	0x3f
	.zero		1


	//   ....[92]....
        /*1274*/ 	.word	0x00024980
        /*1278*/ 	.word	0x00000002
        /*127c*/ 	.word	0x00031c60
        /*1280*/ 	.short	0x010a
        /*1282*/ 	.byte	0x3f
	.zero		1


	//   ....[93]....
        /*1284*/ 	.word	0x000249d0
        /*1288*/ 	.word	0x00000005
        /*128c*/ 	.word	0x00031c40
        /*1290*/ 	.short	0x010a
        /*1292*/ 	.byte	0x3f
	.zero		1


	//   ....[94]....
        /*1294*/ 	.word	0x00024a20
        /*1298*/ 	.word	0x00000003
        /*129c*/ 	.word	0x00031c60
        /*12a0*/ 	.short	0x010a
        /*12a2*/ 	.byte	0x3f
	.zero		1


	//   ....[95]....
        /*12a4*/ 	.word	0x00024a70
        /*12a8*/ 	.word	0x00000005
        /*12ac*/ 	.word	0x00031c40
        /*12b0*/ 	.short	0x010a
        /*12b2*/ 	.byte	0x3f
	.zero		1


	//   ....[96]....
        /*12b4*/ 	.word	0x00024ac0
        /*12b8*/ 	.word	0x00000003
        /*12bc*/ 	.word	0x00031c60
        /*12c0*/ 	.short	0x010a
        /*12c2*/ 	.byte	0x3f
	.zero		1


	//   ....[97]....
        /*12c4*/ 	.word	0x00024b10
        /*12c8*/ 	.word	0x00000003
        /*12cc*/ 	.word	0x00031c60
        /*12d0*/ 	.short	0x010a
        /*12d2*/ 	.byte	0x3f
	.zero		1


	//   ....[98]....
        /*12d4*/ 	.word	0x000254c0
        /*12d8*/ 	.word	0x00000009
        /*12dc*/ 	.word	0x00031c20
        /*12e0*/ 	.short	0x010a
        /*12e2*/ 	.byte	0x3f
	.zero		1


	//   ....[99]....
        /*12e4*/ 	.word	0x00025660
        /*12e8*/ 	.word	0x00000006
        /*12ec*/ 	.word	0x00000000
        /*12f0*/ 	.short	0x010a
        /*12f2*/ 	.byte	0x3f
	.zero		1


	//   ....[100]....
        /*12f4*/ 	.word	0x000256b0
        /*12f8*/ 	.word	0x00000007
        /*12fc*/ 	.word	0x00000000
        /*1300*/ 	.short	0x010a
        /*1302*/ 	.byte	0x3f
	.zero		1


	//   ....[101]....
        /*1304*/ 	.word	0x00025700
        /*1308*/ 	.word	0x00000004
        /*130c*/ 	.word	0x00000000
        /*1310*/ 	.short	0x010a
        /*1312*/ 	.byte	0x3f
	.zero		1


	//----- nvinfo : EIATTR_NUM_MBARRIERS
	.align		4
.L_1471:
        /*1314*/ 	.byte	0x03, 0x38
        /*1316*/ 	.short	0x0016


	//----- nvinfo : EIATTR_EXIT_INSTR_OFFSETS
	.align		4
        /*1318*/ 	.byte	0x04, 0x1c
        /*131a*/ 	.short	(.L_1473 - .L_1472)


	//   ....[0]....
.L_1472:
        /*131c*/ 	.word	0x000231b0


	//----- nvinfo : EIATTR_MAX_THREADS
	.align		4
.L_1473:
        /*1320*/ 	.byte	0x04, 0x05
        /*1322*/ 	.short	(.L_1475 - .L_1474)
.L_1474:
        /*1324*/ 	.word	0x00000200
        /*1328*/ 	.word	0x00000001
        /*132c*/ 	.word	0x00000001


	//----- nvinfo : EIATTR_CRS_STACK_SIZE
	.align		4
.L_1475:
        /*1330*/ 	.byte	0x04, 0x1e
        /*1332*/ 	.short	(.L_1477 - .L_1476)
.L_1476:
        /*1334*/ 	.word	0x00000000


	//----- nvinfo : EIATTR_CBANK_PARAM_SIZE
	.align		4
.L_1477:
        /*1338*/ 	.byte	0x03, 0x19
        /*133a*/ 	.short	0x0af0


	//----- nvinfo : EIATTR_PARAM_CBANK
	.align		4
        /*133c*/ 	.byte	0x04, 0x0a
        /*133e*/ 	.short	(.L_1479 - .L_1478)
	.align		4
.L_1478:
        /*1340*/ 	.word	index@(.nv.constant0._ZN7cutlass13device_kernelIN5flash11enable_sm90INS1_16FlashAttnFwdSm90INS1_25CollectiveMainloopFwdSm90ILi2EN4cute5tupleIJNS5_1CILi1EEES8_S8_EEENS6_IJNS7_ILi192EEENS7_ILi144EEENS7_ILi96EEEEEELi96ENS_6half_tEfNS_4arch4Sm90ELb1ELb0ELb0ELb1ELb0ELb1ELb0ELb0ELb1ELb1ELb0ELb0EEENS1_21CollectiveEpilogueFwdINS6_IJSA_SC_SB_EEES9_SE_SG_Li384ELb1ELb1ELb0ELb0EEENS1_36VarlenDynamicPersistentTileSchedulerILi192ELi144ELi384ELi128ELb0ELb1ELb1ELb1ELb1ELb1EEEEEEEEEvNT_6ParamsE)
        /*1344*/ 	.short	0x0210
        /*1346*/ 	.short	0x0af0


	//----- nvinfo : EIATTR_SW_WAR
	.align		4
.L_1479:
        /*1348*/ 	.byte	0x04, 0x36
        /*134a*/ 	.short	(.L_1481 - .L_1480)
.L_1480:
        /*134c*/ 	.word	0x00000008
.L_1481:


//--------------------- .nv.info._ZN7cutlass13device_kernelIN5flash11enable_sm90INS1_16FlashAttnFwdSm90INS1_25CollectiveMainloopFwdSm90ILi2EN4cute5tupleIJNS5_1CILi1EEES8_S8_EEENS6_IJNS7_ILi192EEESA_NS7_ILi64EEEEEELi64ENS_6half_tEfNS_4arch4Sm90ELb0ELb0ELb0ELb0ELb0ELb0ELb0ELb0ELb1ELb1ELb0ELb0EEENS1_21CollectiveEpilogueFwdINS6_IJSA_SB_SA_EEES9_SD_SF_Li384ELb0ELb1ELb0ELb0EEENS1_29StaticPersistentTileSchedulerILb0EEEEEEEEEvNT_6ParamsE --------------------------
	.section	.nv.info._ZN7cutlass13device_kernelIN5flash11enable_sm90INS1_16FlashAttnFwdSm90INS1_25CollectiveMainloopFwdSm90ILi2EN4cute5tupleIJNS5_1CILi1EEES8_S8_EEENS6_IJNS7_ILi192EEESA_NS7_ILi64EEEEEELi64ENS_6half_tEfNS_4arch4Sm90ELb0ELb0ELb0ELb0ELb0ELb0ELb0ELb0ELb1ELb1ELb0ELb0EEENS1_21CollectiveEpilogueFwdINS6_IJSA_SB_SA_EEES9_SD_SF_Li384ELb0ELb1ELb0ELb0EEENS1_29StaticPersistentTileSchedulerILb0EEEEEEEEEvNT_6ParamsE,"",@"SHT_CUDA_INFO"
	.sectionflags	@""
	.align	4


	//----- nvinfo : EIATTR_CUDA_API_VERSION
	.align		4
        /*0000*/ 	.byte	0x04, 0x37
        /*0002*/ 	.short	(.L_1483 - .L_1482)
.L_1482:
        /*0004*/ 	.word	0x00000082


	//----- nvinfo : EIATTR_KPARAM_INFO
	.align		4
.L_1483:
        /*0008*/ 	.byte	0x04, 0x17
        /*000a*/ 	.short	(.L_1485 - .L_1484)
.L_1484:
        /*000c*/ 	.word	0x00000000
        /*0010*/ 	.short	0x0000
        /*0012*/ 	.short	0x0070
        /*0014*/ 	.byte	0x00, 0xf0, 0x01, 0x28


	//----- nvinfo : EIATTR_SPARSE_MMA_MASK
	.align		4
.L_1485:
        /*0018*/ 	.byte	0x03, 0x50
        /*001a*/ 	.short	0x0000


	//----- nvinfo : EIATTR_MAXREG_COUNT
	.align		4
        /*001c*/ 	.byte	0x03, 0x1b
        /*001e*/ 	.short	0x0080


	//----- nvinfo : EIATTR_NUM_BARRIERS
	.align		4
        /*0020*/ 	.byte	0x02, 0x4c
        /*0022*/ 	.byte	0x10
	.zero		1


	//----- nvinfo : EIATTR_EXTERNS
	.align		4
        /*0024*/ 	.byte	0x04, 0x0f
        /*0026*/ 	.short	(.L_1487 - .L_1486)


	//   ....[0]....
	.align		4
.L_1486:
        /*0028*/ 	.word	index@(__assertfail)


	//----- nvinfo : EIATTR_ANNOTATIONS
	.align		4
.L_1487:
        /*002c*/ 	.byte	0x04, 0x55
        /*002e*/ 	.short	(.L_1489 - .L_1488)


	//   ....[0]....
.L_1488:
        /* <DEDUP_REMOVED lines=15> */


	//----- nvinfo : EIATTR_MERCURY_ISA_VERSION
	.align		4
.L_1489:
        /*0110*/ 	.byte	0x03, 0x5f
        /*0112*/ 	.short	0x0101


	//----- nvinfo : EIATTR_INT_WARP_WIDE_INSTR_OFFSETS
	.align		4
        /*0114*/ 	.byte	0x04, 0x31
        /*0116*/ 	.short	(.L_1491 - .L_1490)


	//   ....[0]....
.L_1490:
        /*0118*/ 	.word	0x00000130


	//   ....[1]....
        /*011c*/ 	.word	0x00000170


	//   ....[2]....
        /*0120*/ 	.word	0x000001e0


	//----- nvinfo : EIATTR_COOP_GROUP_MASK_REGIDS
	.align		4
.L_1491:
        /*0124*/ 	.byte	0x04, 0x29
        /*0126*/ 	.short	(.L_1493 - .L_1492)


	//   ....[0]....
.L_1492:
        /*0128*/ 	.word	0xffffffff


	//   ....[1]....
        /*012c*/ 	.word	0xffffffff


	//   ....[2]....
        /*0130*/ 	.word	0xffffffff


	//   ....[3]....
        /*0134*/ 	.word	0xffffffff


	//   ....[4]....
        /*0138*/ 	.word	0xffffffff


	//   ....[5]....
        /*013c*/ 	.word	0xffffffff


	//   ....[6]....
        /*0140*/ 	.word	0xffffffff


	//   ....[7]....
        /*0144*/ 	.word	0xffffffff


	//   ....[8]....
        /*0148*/ 	.word	0xffffffff


	//   ....[9]....
        /*014c*/ 	.word	0xffffffff


	//   ....[10]....
        /*0150*/ 	.word	0xffffffff


	//   ....[11]....
        /*0154*/ 	.word	0xffffffff


	//   ....[12]....
        /*0158*/ 	.word	0xffffffff


	//   ....[13]....
        /*015c*/ 	.word	0xffffffff


	//   ....[14]....
        /*0160*/ 	.word	0xffffffff


	//   ....[15]....
        /*0164*/ 	.word	0xffffffff


	//   ....[16]....
        /*0168*/ 	.word	0xffffffff


	//   ....[17]....
        /*016c*/ 	.word	0xffffffff


	//   ....[18]....
        /*0170*/ 	.word	0xffffffff


	//   ....[19]....
        /*0174*/ 	.word	0xffffffff


	//   ....[20]....
        /*0178*/ 	.word	0xffffffff


	//   ....[21]....
        /*017c*/ 	.word	0xffffffff


	//   ....[22]....
        /*0180*/ 	.word	0xffffffff


	//   ....[23]....
        /*0184*/ 	.word	0xffffffff


	//   ....[24]....
        /*0188*/ 	.word	0xffffffff


	//   ....[25]....
        /*018c*/ 	.word	0xffffffff


	//   ....[26]....
        /*0190*/ 	.word	0xffffffff


	//   ....[27]....
        /*0194*/ 	.word	0xffffffff


	//   ....[28]....
        /*0198*/ 	.word	0xffffffff


	//   ....[29]....
        /*019c*/ 	.word	0xffffffff


	//   ....[30]....
        /*01a0*/ 	.word	0xffffffff


	//   ....[31]....
        /*01a4*/ 	.word	0xffffffff


	//   ....[32]....
        /*01a8*/ 	.word	0xffffffff


	//   ....[33]....
        /*01ac*/ 	.word	0xffffffff


	//   ....[34]....
        /*01b0*/ 	.word	0xffffffff


	//   ....[35]....
        /*01b4*/ 	.word	0xffffffff


	//   ....[36]....
        /*01b8*/ 	.word	0xffffffff


	//   ....[37]....
        /*01bc*/ 	.word	0xffffffff


	//   ....[38]....
        /*01c0*/ 	.word	0xffffffff


	//   ....[39]....
        /*01c4*/ 	.word	0xffffffff


	//   ....[40]....
        /*01c8*/ 	.word	0xffffffff


	//   ....[41]....
        /*01cc*/ 	.word	0xffffffff


	//   ....[42]....
        /*01d0*/ 	.word	0xffffffff


	//   ....[43]....
        /*01d4*/ 	.word	0xffffffff


	//   ....[44]....
        /*01d8*/ 	.word	0xffffffff


	//   ....[45]....
        /*01dc*/ 	.word	0xffffffff


	//   ....[46]....
        /*01e0*/ 	.word	0xffffffff


	//   ....[47]....
        /*01e4*/ 	.word	0xffffffff


	//   ....[48]....
        /*01e8*/ 	.word	0xffffffff


	//   ....[49]....
        /*01ec*/ 	.word	0xffffffff


	//   ....[50]....
        /*01f0*/ 	.word	0xffffffff


	//   ....[51]....
        /*01f4*/ 	.word	0xffffffff


	//   ....[52]....
        /*01f8*/ 	.word	0xffffffff


	//   ....[53]....
        /*01fc*/ 	.word	0xffffffff


	//   ....[54]....
        /*0200*/ 	.word	0xffffffff


	//   ....[55]....
        /*0204*/ 	.word	0xffffffff


	//   ....[56]....
        /*0208*/ 	.word	0xffffffff


	//   ....[57]....
        /*020c*/ 	.word	0xffffffff


	//   ....[58]....
        /*0210*/ 	.word	0xffffffff


	//   ....[59]....
        /*0214*/ 	.word	0xffffffff


	//   ....[60]....
        /*0218*/ 	.word	0x0500000f


	//   ....[61]....
        /*021c*/ 	.word	0x0500000f


	//   ....[62]....
        /*0220*/ 	.word	0x0500000f


	//   ....[63]....
        /*0224*/ 	.word	0x0500000f


	//   ....[64]....
        /*0228*/ 	.word	0x0500000f


	//   ....[65]....
        /*022c*/ 	.word	0x0500000f


	//   ....[66]....
        /*0230*/ 	.word	0x0500000f


	//   ....[67]....
        /*0234*/ 	.word	0x0500000f


	//   ....[68]....
        /*0238*/ 	.word	0x0500000f


	//   ....[69]....
        /*023c*/ 	.word	0x0500000f


	//   ....[70]....
        /*0240*/ 	.word	0x0500000f


	//   ....[71]....
        /*0244*/ 	.word	0x0500000f


	//   ....[72]....
        /*0248*/ 	.word	0x0500000f


	//   ....[73]....
        /*024c*/ 	.word	0x0500000f


	//   ....[74]....
        /*0250*/ 	.word	0x0500000f


	//   ....[75]....
        /*0254*/ 	.word	0x0500000f


	//   ....[76]....
        /*0258*/ 	.word	0x0500000f


	//   ....[77]....
        /*025c*/ 	.word	0x0500000f


	//   ....[78]....
        /*0260*/ 	.word	0x0500000f


	//   ....[79]....
        /*0264*/ 	.word	0x0500000f


	//   ....[80]....
        /*0268*/ 	.word	0x0500000f


	//   ....[81]....
        /*026c*/ 	.word	0x0500000f


	//   ....[82]....
        /*0270*/ 	.word	0x0500000f


	//   ....[83]....
        /*0274*/ 	.word	0x0500000f


	//   ....[84]....
        /*0278*/ 	.word	0x0500000f


	//   ....[85]....
        /*027c*/ 	.word	0x0500000f


	//----- nvinfo : EIATTR_COOP_GROUP_INSTR_OFFSETS
	.align		4
.L_1493:
        /*0280*/ 	.byte	0x04, 0x28
        /*0282*/ 	.short	(.L_1495 - .L_1494)


	//   ....[0]....
.L_1494:
        /*0284*/ 	.word	0x00000070


	//   ....[1]....
        /*0288*/ 	.word	0x00000140


	//   ....[2]....
        /*028c*/ 	.word	0x00000190


	//   ....[3]....
        /*0290*/ 	.word	0x000003c0


	//   ....[4]....
        /*0294*/ 	.word	0x00000520


	//   ....[5]....
        /*0298*/ 	.word	0x00000640


	//   ....[6]....
        /*029c*/ 	.word	0x000007a0


	//   ....[7]....
        /*02a0*/ 	.word	0x00000f60


	//   ....[8]....
        /*02a4*/ 	.word	0x000025f0


	//   ....[9]....
        /*02a8*/ 	.word	0x000026f0


	//   ....[10]....
        /*02ac*/ 	.word	0x00002ac0


	//   ....[11]....
        /*02b0*/ 	.word	0x00002c30


	//   ....[12]....
        /*02b4*/ 	.word	0x00003f50


	//   ....[13]....
        /*02b8*/ 	.word	0x00005120


	//   ....[14]....
        /*02bc*/ 	.word	0x00005180


	//   ....[15]....
        /*02c0*/ 	.word	0x000051a0


	//   ....[16]....
        /*02c4*/ 	.word	0x000051c0


	//   ....[17]....
        /*02c8*/ 	.word	0x00006a70


	//   ....[18]....
        /*02cc*/ 	.word	0x00006c70


	//   ....[19]....
        /*02d0*/ 	.word	0x00006cc0


	//   ....[20]....
        /*02d4*/ 	.word	0x00006d30


	//   ....[21]....
        /*02d8*/ 	.word	0x00006d60


	//   ....[22]....
        /*02dc*/ 	.word	0x00007bf0


	//   ....[23]....
        /*02e0*/ 	.word	0x00007c20


	//   ....[24]....
        /*02e4*/ 	.word	0x00007c40


	//   ....[25]....
        /*02e8*/ 	.word	0x00007c70


	//   ....[26]....
        /*02ec*/ 	.word	0x00007fc0


	//   ....[27]....
        /*02f0*/ 	.word	0x00007fe0


	//   ....[28]....
        /*02f4*/ 	.word	0x00008000


	//   ....[29]....
        /*02f8*/ 	.word	0x00008030


	//   ....[30]....
        /*02fc*/ 	.word	0x00008040


	//   ....[31]....
        /*0300*/ 	.word	0x00008050


	//   ....[32]....
        /*0304*/ 	.word	0x00008060


	//   ....[33]....
        /*0308*/ 	.word	0x00008070


	//   ....[34]....
        /*030c*/ 	.word	0x00008aa0


	//   ....[35]....
        /*0310*/ 	.word	0x00009530


	//   ....[36]....
        /*0314*/ 	.word	0x00009560


	//   ....[37]....
        /*0318*/ 	.word	0x00009590


	//   ....[38]....
        /*031c*/ 	.word	0x00009620


	//   ....[39]....
        /*0320*/ 	.word	0x00009660


	//   ....[40]....
        /*0324*/ 	.word	0x000096a0


	//   ....[41]....
        /*0328*/ 	.word	0x000096e0


	//   ....[42]....
        /*032c*/ 	.word	0x00009720


	//   ....[43]....
        /*0330*/ 	.word	0x00009760


	//   ....[44]....
        /*0334*/ 	.word	0x000097a0


	//   ....[45]....
        /*0338*/ 	.word	0x000097e0


	//   ....[46]....
        /*033c*/ 	.word	0x00009820


	//   ....[47]....
        /*0340*/ 	.word	0x00009860


	//   ....[48]....
        /*0344*/ 	.word	0x00009890


	//   ....[49]....
        /*0348*/ 	.word	0x000098a0


	//   ....[50]....
        /*034c*/ 	.word	0x000098b0


	//   ....[51]....
        /*0350*/ 	.word	0x000098c0


	//   ....[52]....
        /*0354*/ 	.word	0x00009920


	//   ....[53]....
        /*0358*/ 	.word	0x000099a0


	//   ....[54]....
        /*035c*/ 	.word	0x000099d0


	//   ....[55]....
        /*0360*/ 	.word	0x00009a10


	//   ....[56]....
        /*0364*/ 	.word	0x00009a30


	//   ....[57]....
        /*0368*/ 	.word	0x00009a60


	//   ....[58]....
        /*036c*/ 	.word	0x00009aa0


	//   ....[59]....
        /*0370*/ 	.word	0x0000b700


	//   ....[60]....
        /*0374*/ 	.word	0x0000bbe0


	//   ....[61]....
        /*0378*/ 	.word	0x0000bd50


	//   ....[62]....
        /*037c*/ 	.word	0x0000bda0


	//   ....[63]....
        /*0380*/ 	.word	0x0000be30


	//   ....[64]....
        /*0384*/ 	.word	0x0000bf20


	//   ....[65]....
        /*0388*/ 	.word	0x0000bfa0


	//   ....[66]....
        /*038c*/ 	.word	0x0000c050


	//   ....[67]....
        /*0390*/ 	.word	0x0000c0d0


	//   ....[68]....
        /*0394*/ 	.word	0x0000c180


	//   ....[69]....
        /*0398*/ 	.word	0x0000c200


	//   ....[70]....
        /*039c*/ 	.word	0x0000c2b0


	//   ....[71]....
        /*03a0*/ 	.word	0x0000c330


	//   ....[72]....
        /*03a4*/ 	.word	0x0000c3e0


	//   ....[73]....
        /*03a8*/ 	.word	0x0000c460


	//   ....[74]....
        /*03ac*/ 	.word	0x0000c500


	//   ....[75]....
        /*03b0*/ 	.word	0x0000c580


	//   ....[76]....
        /*03b4*/ 	.word	0x0000c630


	//   ....[77]....
        /*03b8*/ 	.word	0x0000c690


	//   ....[78]....
        /*03bc*/ 	.word	0x0000c770


	//   ....[79]....
        /*03c0*/ 	.word	0x0000c7d0


	//   ....[80]....
        /*03c4*/ 	.word	0x0000c880


	//   ....[81]....
        /*03c8*/ 	.word	0x0000c8f0


	//   ....[82]....
        /*03cc*/ 	.word	0x0000c9b0


	//   ....[83]....
        /*03d0*/ 	.word	0x0000ca20


	//   ....[84]....
        /*03d4*/ 	.word	0x0000cac0


	//   ....[85]....
        /*03d8*/ 	.word	0x0000ce50


	//----- nvinfo : EIATTR_REG_RECONFIG
	.align		4
.L_1495:
        /*03dc*/ 	.byte	0x01, 0x54
	.zero		2


	//----- nvinfo : EIATTR_SYSCALL_OFFSETS
	.align		4
        /*03e0*/ 	.byte	0x04, 0x46
        /*03e2*/ 	.short	(.L_1497 - .L_1496)


	//   ....[0]....
.L_1496:
        /*03e4*/ 	.word	0x00001260


	//   ....[1]....
        /*03e8*/ 	.word	0x00008720


	//   ....[2]....
        /*03ec*/ 	.word	0x00008860


	//   ....[3]....
        /*03f0*/ 	.word	0x00008950


	//   ....[4]....
        /*03f4*/ 	.word	0x000090a0


	//----- nvinfo : EIATTR_MBARRIER_INSTR_OFFSETS
	.align		4
.L_1497:
        /*03f8*/ 	.byte	0x04, 0x39
        /*03fa*/ 	.short	(.L_1499 - .L_1498)


	//   ....[0]....
.L_1498:
        /*03fc*/ 	.word	0x00000270
        /*0400*/ 	.word	0x000000ff
        /*0404*/ 	.word	0x00030800
        /*0408*/ 	.short	0x0100
        /*040a*/ 	.byte	0x08
	.zero		1


	//   ....[1]....
        /*040c*/ 	.word	0x00000280
        /*0410*/ 	.word	0x000000ff
        /*0414*/ 	.word	0x00030820
        /*0418*/ 	.short	0x0100
        /*041a*/ 	.byte	0x08
	.zero		1


	//   ....[2]....
        /*041c*/ 	.word	0x00000370
        /*0420*/ 	.word	0x000000ff
        /*0424*/ 	.word	0x00030830
        /*0428*/ 	.short	0x0100
        /*042a*/ 	.byte	0x08
	.zero		1


	//   ....[3]....
        /*042c*/ 	.word	0x00000380
        /*0430*/ 	.word	0x000000ff
        /*0434*/ 	.word	0x00030840
        /*0438*/ 	.short	0x0100
        /*043a*/ 	.byte	0x08
	.zero		1


	//   ....[4]....
        /*043c*/ 	.word	0x00000390
        /*0440*/ 	.word	0x000000ff
        /*0444*/ 	.word	0x00030838
        /*0448*/ 	.short	0x0100
        /*044a*/ 	.byte	0x08
	.zero		1


	//   ....[5]....
        /*044c*/ 	.word	0x000003a0
        /*0450*/ 	.word	0x000000ff
        /*0454*/ 	.word	0x00030848
        /*0458*/ 	.short	0x0100
        /*045a*/ 	.byte	0x08
	.zero		1


	//   ....[6]....
        /*045c*/ 	.word	0x000004d0
        /*0460*/ 	.word	0x000000ff
        /*0464*/ 	.word	0x00030850
        /*0468*/ 	.short	0x0100
        /*046a*/ 	.byte	0x08
	.zero		1


	//   ....[7]....
        /*046c*/ 	.word	0x000004e0
        /*0470*/ 	.word	0x000000ff
        /*0474*/ 	.word	0x00030860
        /*0478*/ 	.short	0x0100
        /*047a*/ 	.byte	0x08
	.zero		1


	//   ....[8]....
        /*047c*/ 	.word	0x000004f0
        /*0480*/ 	.word	0x000000ff
        /*0484*/ 	.word	0x00030858
        /*0488*/ 	.short	0x0100
        /*048a*/ 	.byte	0x08
	.zero		1


	//   ....[9]....
        /*048c*/ 	.word	0x00000500
        /*0490*/ 	.word	0x000000ff
        /*0494*/ 	.word	0x00030868
        /*0498*/ 	.short	0x0100
        /*049a*/ 	.byte	0x08
	.zero		1


	//   ....[10]....
        /*049c*/ 	.word	0x000005f0
        /*04a0*/ 	.word	0x000000ff
        /*04a4*/ 	.word	0x00030870
        /*04a8*/ 	.short	0x0100
        /*04aa*/ 	.byte	0x06
	.zero		1


	//   ....[11]....
        /*04ac*/ 	.word	0x00000600
        /*04b0*/ 	.word	0x000000ff
        /*04b4*/ 	.word	0x00030880
        /*04b8*/ 	.short	0x0100
        /*04ba*/ 	.byte	0x06
	.zero		1


	//   ....[12]....
        /*04bc*/ 	.word	0x00000610
        /*04c0*/ 	.word	0x000000ff
        /*04c4*/ 	.word	0x00030878
        /*04c8*/ 	.short	0x0100
        /*04ca*/ 	.byte	0x06
	.zero		1


	//   ....[13]....
        /*04cc*/ 	.word	0x00000620
        /*04d0*/ 	.word	0x000000ff
        /*04d4*/ 	.word	0x00030888
        /*04d8*/ 	.short	0x0100
        /*04da*/ 	.byte	0x06
	.zero		1


	//   ....[14]....
        /*04dc*/ 	.word	0x00000750
        /*04e0*/ 	.word	0x000000ff
        /*04e4*/ 	.word	0x00030890
        /*04e8*/ 	.short	0x0100
        /*04ea*/ 	.byte	0x08
	.zero		1


	//   ....[15]....
        /*04ec*/ 	.word	0x00000760
        /*04f0*/ 	.word	0x000000ff
        /*04f4*/ 	.word	0x000308a0
        /*04f8*/ 	.short	0x0100
        /*04fa*/ 	.byte	0x08
	.zero		1


	//   ....[16]....
        /*04fc*/ 	.word	0x00000770
        /*0500*/ 	.word	0x000000ff
        /*0504*/ 	.word	0x00030898
        /*0508*/ 	.short	0x0100
        /*050a*/ 	.byte	0x08
	.zero		1


	//   ....[17]....
        /*050c*/ 	.word	0x00000780
        /*0510*/ 	.word	0x000000ff
        /*0514*/ 	.word	0x000308a8
        /*0518*/ 	.short	0x0100
        /*051a*/ 	.byte	0x08
	.zero		1


	//   ....[18]....
        /*051c*/ 	.word	0x000008b0
        /*0520*/ 	.word	0x000000ff
        /*0524*/ 	.word	0x000308b0
        /*0528*/ 	.short	0x0100
        /*052a*/ 	.byte	0x08
	.zero		1


	//   ....[19]....
        /*052c*/ 	.word	0x000008c0
        /*0530*/ 	.word	0x000000ff
        /*0534*/ 	.word	0x000308c0
        /*0538*/ 	.short	0x0100
        /*053a*/ 	.byte	0x08
	.zero		1


	//   ....[20]....
        /*053c*/ 	.word	0x000008d0
        /*0540*/ 	.word	0x000000ff
        /*0544*/ 	.word	0x000308b8
        /*0548*/ 	.short	0x0100
        /*054a*/ 	.byte	0x08
	.zero		1


	//   ....[21]....
        /*054c*/ 	.word	0x000008e0
        /*0550*/ 	.word	0x000000ff
        /*0554*/ 	.word	0x000308c8
        /*0558*/ 	.short	0x0100
        /*055a*/ 	.byte	0x08
	.zero		1


	//   ....[22]....
        /*055c*/ 	.word	0x000012c0
        /*0560*/ 	.word	0x000000ff
        /*0564*/ 	.word	0x00030800
        /*0568*/ 	.short	0x010a
        /*056a*/ 	.byte	0x28
	.zero		1


	//   ....[23]....
        /*056c*/ 	.word	0x00001340
        /*0570*/ 	.word	0x00000004
        /*0574*/ 	.word	0x00030830
        /*0578*/ 	.short	0x010a
        /*057a*/ 	.byte	0x3f
	.zero		1


	//   ....[24]....
        /*057c*/ 	.word	0x000013f0
        /*0580*/ 	.word	0x00000004
        /*0584*/ 	.word	0x00030830
        /*0588*/ 	.short	0x010a
        /*058a*/ 	.byte	0x3f
	.zero		1


	//   ....[25]....
        /*058c*/ 	.word	0x00002820
        /*0590*/ 	.word	0x00000004
        /*0594*/ 	.word	0x00000000
        /*0598*/ 	.short	0x0101
        /*059a*/ 	.byte	0x3f
	.zero		1


	//   ....[26]....
        /*059c*/ 	.word	0x00004190
        /*05a0*/ 	.word	0x000000ff
        /*05a4*/ 	.word	0x00030830
        /*05a8*/ 	.short	0x010a
        /*05aa*/ 	.byte	0x06
	.zero		1


	//   ....[27]....
        /*05ac*/ 	.word	0x000041d0
        /*05b0*/ 	.word	0x000000ff
        /*05b4*/ 	.word	0x00030830
        /*05b8*/ 	.short	0x010a
        /*05ba*/ 	.byte	0x06
	.zero		1


	//   ....[28]....
        /*05bc*/ 	.word	0x000043f0
        /*05c0*/ 	.word	0x000000ff
        /*05c4*/ 	.word	0x00030850
        /*05c8*/ 	.short	0x010a
        /*05ca*/ 	.byte	0x06
	.zero		1


	//   ....[29]....
        /*05cc*/ 	.word	0x00004430
        /*05d0*/ 	.word	0x000000ff
        /*05d4*/ 	.word	0x00030850
        /*05d8*/ 	.short	0x010a
        /*05da*/ 	.byte	0x06
	.zero		1


	//   ....[30]....
        /*05dc*/ 	.word	0x00004ba0
        /*05e0*/ 	.word	0x00000003
        /*05e4*/ 	.word	0x00000000
        /*05e8*/ 	.short	0x0101
        /*05ea*/ 	.byte	0x3f
	.zero		1


	//   ....[31]....
        /*05ec*/ 	.word	0x00004bd0
        /*05f0*/ 	.word	0x0000000a
        /*05f4*/ 	.word	0x00000000
        /*05f8*/ 	.short	0x0101
        /*05fa*/ 	.byte	0x3f
	.zero		1


	//   ....[32]....
        /*05fc*/ 	.word	0x00006af0
        /*0600*/ 	.word	0x000000ff
        /*0604*/ 	.word	0x00030850
        /*0608*/ 	.short	0x010a
        /*060a*/ 	.byte	0x0c
	.zero		1


	//   ....[33]....
        /*060c*/ 	.word	0x00006b30
        /*0610*/ 	.word	0x000000ff
        /*0614*/ 	.word	0x00030850
        /*0618*/ 	.short	0x010a
        /*061a*/ 	.byte	0x0c
	.zero		1


	//   ....[34]....
        /*061c*/ 	.word	0x000077f0
        /*0620*/ 	.word	0x00000003
        /*0624*/ 	.word	0x00000000
        /*0628*/ 	.short	0x0101
        /*062a*/ 	.byte	0x3f
	.zero		1


	//   ....[35]....
        /*062c*/ 	.word	0x00008110
        /*0630*/ 	.word	0x000000ff
        /*0634*/ 	.word	0x00000000
        /*0638*/ 	.short	0x0101
        /*063a*/ 	.byte	0x04
	.zero		1


	//   ....[36]....
        /*063c*/ 	.word	0x00008ce0
        /*0640*/ 	.word	0x00000003
        /*0644*/ 	.word	0x00030840
        /*0648*/ 	.short	0x010a
        /*064a*/ 	.byte	0x3f
	.zero		1


	//   ....[37]....
        /*064c*/ 	.word	0x00009b60
        /*0650*/ 	.word	0x000000ff
        /*0654*/ 	.word	0x00030800
        /*0658*/ 	.short	0x0107
        /*065a*/ 	.byte	0x25
	.zero		1


	//   ....[38]....
        /*065c*/ 	.word	0x00009bd0
        /*0660*/ 	.word	0x000000ff
        /*0664*/ 	.word	0x00030800
        /*0668*/ 	.short	0x0101
        /*066a*/ 	.byte	0x25
	.zero		1


	//   ....[39]....
        /*066c*/ 	.word	0x00009c00
        /*0670*/ 	.word	0x000000ff
        /*0674*/ 	.word	0x00030820
        /*0678*/ 	.short	0x010a
        /*067a*/ 	.byte	0x25
	.zero		1


	//   ....[40]....
        /*067c*/ 	.word	0x00009ef0
        /*0680*/ 	.word	0x00000003
        /*0684*/ 	.word	0x00030840
        /*0688*/ 	.short	0x010a
        /*068a*/ 	.byte	0x3f
	.zero		1


	//   ....[41]....
        /*068c*/ 	.word	0x0000a170
        /*0690*/ 	.word	0x00000003
        /*0694*/ 	.word	0x00000060
        /*0698*/ 	.short	0x010a
        /*069a*/ 	.byte	0x3f
	.zero		1


	//   ....[42]....
        /*069c*/ 	.word	0x0000a6b0
        /*06a0*/ 	.word	0x00000003
        /*06a4*/ 	.word	0x00030840
        /*06a8*/ 	.short	0x010a
        /*06aa*/ 	.byte	0x3f
	.zero		1


	//   ....[43]....
        /*06ac*/ 	.word	0x0000a900
        /*06b0*/ 	.word	0x00000005
        /*06b4*/ 	.word	0x00000060
        /*06b8*/ 	.short	0x010a
        /*06ba*/ 	.byte	0x3f
	.zero		1


	//   ....[44]....
        /*06bc*/ 	.word	0x0000ad90
        /*06c0*/ 	.word	0x00000002
        /*06c4*/ 	.word	0x00030840
        /*06c8*/ 	.short	0x010a
        /*06ca*/ 	.byte	0x3f
	.zero		1


	//   ....[45]....
        /*06cc*/ 	.word	0x0000aff0
        /*06d0*/ 	.word	0x00000005
        /*06d4*/ 	.word	0x00000060
        /*06d8*/ 	.short	0x010a
        /*06da*/ 	.byte	0x3f
	.zero		1


	//   ....[46]....
        /*06dc*/ 	.word	0x0000b320
        /*06e0*/ 	.word	0x00000003
        /*06e4*/ 	.word	0x00030860
        /*06e8*/ 	.short	0x010a
        /*06ea*/ 	.byte	0x3f
	.zero		1


	//   ....[47]....
        /*06ec*/ 	.word	0x0000b680
        /*06f0*/ 	.word	0x00000007
        /*06f4*/ 	.word	0x00030820
        /*06f8*/ 	.short	0x010a
        /*06fa*/ 	.byte	0x3f
	.zero		1


	//   ....[48]....
        /*06fc*/ 	.word	0x0000b820
        /*0700*/ 	.word	0x00000005
        /*0704*/ 	.word	0x00000000
        /*0708*/ 	.short	0x010a
        /*070a*/ 	.byte	0x3f
	.zero		1


	//   ....[49]....
        /*070c*/ 	.word	0x0000b890
        /*0710*/ 	.word	0x00000003
        /*0714*/ 	.word	0x00000000
        /*0718*/ 	.short	0x010a
        /*071a*/ 	.byte	0x3f
	.zero		1


	//   ....[50]....
        /*071c*/ 	.word	0x0000b8f0
        /*0720*/ 	.word	0x00000005
        /*0724*/ 	.word	0x00000000
        /*0728*/ 	.short	0x010a
        /*072a*/ 	.byte	0x3f
	.zero		1


	//   ....[51]....
        /*072c*/ 	.word	0x0000b920
        /*0730*/ 	.word	0x00000003
        /*0734*/ 	.word	0x00000000
        /*0738*/ 	.short	0x010a
        /*073a*/ 	.byte	0x3f
	.zero		1


	//   ....[52]....
        /*073c*/ 	.word	0x0000b990
        /*0740*/ 	.word	0x00000003
        /*0744*/ 	.word	0x00030800
        /*0748*/ 	.short	0x010a
        /*074a*/ 	.byte	0x3f
	.zero		1


	//   ....[53]....
        /*074c*/ 	.word	0x0000b9e0
        /*0750*/ 	.word	0x00000004
        /*0754*/ 	.word	0x00030830
        /*0758*/ 	.short	0x010a
        /*075a*/ 	.byte	0x3f
	.zero		1


	//   ....[54]....
        /*075c*/ 	.word	0x0000ba40
        /*0760*/ 	.word	0x00000003
        /*0764*/ 	.word	0x00030830
        /*0768*/ 	.short	0x010a
        /*076a*/ 	.byte	0x3f
	.zero		1


	//   ....[55]....
        /*076c*/ 	.word	0x0000baa0
        /*0770*/ 	.word	0x00000003
        /*0774*/ 	.word	0x00030850
        /*0778*/ 	.short	0x010a
        /*077a*/ 	.byte	0x3f
	.zero		1


	//   ....[56]....
        /*077c*/ 	.word	0x0000bb00
        /*0780*/ 	.word	0x00000005
        /*0784*/ 	.word	0x00030850
        /*0788*/ 	.short	0x010a
        /*078a*/ 	.byte	0x3f
	.zero		1


	//   ....[57]....
        /*078c*/ 	.word	0x0000bca0
        /*0790*/ 	.word	0x00000003
        /*0794*/ 	.word	0x00030840
        /*0798*/ 	.short	0x010a
        /*079a*/ 	.byte	0x3f
	.zero		1


	//   ....[58]....
        /*079c*/ 	.word	0x0000caf0
        /*07a0*/ 	.word	0x00000009
        /*07a4*/ 	.word	0x00030820
        /*07a8*/ 	.short	0x010a
        /*07aa*/ 	.byte	0x3f
	.zero		1


	//   ....[59]....
        /*07ac*/ 	.word	0x0000cb40
        /*07b0*/ 	.word	0x00000003
        /*07b4*/ 	.word	0x00030840
        /*07b8*/ 	.short	0x010a
        /*07ba*/ 	.byte	0x3f
	.zero		1


	//   ....[60]....
        /*07bc*/ 	.word	0x0000cb90
        /*07c0*/ 	.word	0x00000003
        /*07c4*/ 	.word	0x00000060
        /*07c8*/ 	.short	0x010a
        /*07ca*/ 	.byte	0x3f
	.zero		1


	//   ....[61]....
        /*07cc*/ 	.word	0x0000cbe0
        /*07d0*/ 	.word	0x00000003
        /*07d4*/ 	.word	0x00030840
        /*07d8*/ 	.short	0x010a
        /*07da*/ 	.byte	0x3f
	.zero		1


	//   ....[62]....
        /*07dc*/ 	.word	0x0000cc30
        /*07e0*/ 	.word	0x00000005
        /*07e4*/ 	.word	0x00000060
        /*07e8*/ 	.short	0x010a
        /*07ea*/ 	.byte	0x3f
	.zero		1


	//   ....[63]....
        /*07ec*/ 	.word	0x0000cc80
        /*07f0*/ 	.word	0x00000002
        /*07f4*/ 	.word	0x00030840
        /*07f8*/ 	.short	0x010a
        /*07fa*/ 	.byte	0x3f
	.zero		1


	//   ....[64]....
        /*07fc*/ 	.word	0x0000ccd0
        /*0800*/ 	.word	0x00000005
        /*0804*/ 	.word	0x00000060
        /*0808*/ 	.short	0x010a
        /*080a*/ 	.byte	0x3f
	.zero		1


	//   ....[65]....
        /*080c*/ 	.word	0x0000cd20
        /*0810*/ 	.word	0x00000003
        /*0814*/ 	.word	0x00030860
        /*0818*/ 	.short	0x010a
        /*081a*/ 	.byte	0x3f
	.zero		1


	//   ....[66]....
        /*081c*/ 	.word	0x0000cd70
        /*0820*/ 	.word	0x00000007
        /*0824*/ 	.word	0x00030820
        /*0828*/ 	.short	0x010a
        /*082a*/ 	.byte	0x3f
	.zero		1


	//   ....[67]....
        /*082c*/ 	.word	0x0000cf10
        /*0830*/ 	.word	0x00000005
        /*0834*/ 	.word	0x00000000
        /*0838*/ 	.short	0x010a
        /*083a*/ 	.byte	0x3f
	.zero		1


	//   ....[68]....
        /*083c*/ 	.word	0x0000cf60
        /*0840*/ 	.word	0x00000003
        /*0844*/ 	.word	0x00000000
        /*0848*/ 	.short	0x010a
        /*084a*/ 	.byte	0x3f
	.zero		1


	//   ....[69]....
        /*084c*/ 	.word	0x0000cfb0
        /*0850*/ 	.word	0x00000005
        /*0854*/ 	.word	0x00000000
        /*0858*/ 	.short	0x010a
        /*085a*/ 	.byte	0x3f
	.zero		1


	//----- nvinfo : EIATTR_NUM_MBARRIERS
	.align		4
.L_1499:
        /*085c*/ 	.byte	0x03, 0x38
        /*085e*/ 	.short	0x0016


	//----- nvinfo : EIATTR_EXIT_INSTR_OFFSETS
	.align		4
        /*0860*/ 	.byte	0x04, 0x1c
        /*0862*/ 	.short	(.L_1501 - .L_1500)


	//   ....[0]....
.L_1500:
        /*0864*/ 	.word	0x00000a30


	//   ....[1]....
        /*0868*/ 	.word	0x00008220


	//   ....[2]....
        /*086c*/ 	.word	0x0000b970


	//----- nvinfo : EIATTR_MAX_THREADS
	.align		4
.L_1501:
        /*0870*/ 	.byte	0x04, 0x05
        /*0872*/ 	.short	(.L_1503 - .L_1502)
.L_1502:
        /*0874*/ 	.word	0x00000200
        /*0878*/ 	.word	0x00000001
        /*087c*/ 	.word	0x00000001


	//----- nvinfo : EIATTR_CRS_STACK_SIZE
	.align		4
.L_1503:
        /*0880*/ 	.byte	0x04, 0x1e
        /*0882*/ 	.short	(.L_1505 - .L_1504)
.L_1504:
        /*0884*/ 	.word	0x00000000


	//----- nvinfo : EIATTR_CBANK_PARAM_SIZE
	.align		4
.L_1505:
        /*0888*/ 	.byte	0x03, 0x19
        /*088a*/ 	.short	0x0a70


	//----- nvinfo : EIATTR_PARAM_CBANK
	.align		4
        /*088c*/ 	.byte	0x04, 0x0a
        /*088e*/ 	.short	(.L_1507 - .L_1506)
	.align		4
.L_1506:
        /*0890*/ 	.word	index@(.nv.constant0._ZN7cutlass13device_kernelIN5flash11enable_sm90INS1_16FlashAttnFwdSm90INS1_25CollectiveMainloopFwdSm90ILi2EN4cute5tupleIJNS5_1CILi1EEES8_S8_EEENS6_IJNS7_ILi192EEESA_NS7_ILi64EEEEEELi64ENS_6half_tEfNS_4arch4Sm90ELb0ELb0ELb0ELb0ELb0ELb0ELb0ELb0ELb1ELb1ELb0ELb0EEENS1_21CollectiveEpilogueFwdINS6_IJSA_SB_SA_EEES9_SD_SF_Li384ELb0ELb1ELb0ELb0EEENS1_29StaticPersistentTileSchedulerILb0EEEEEEEEEvNT_6ParamsE)
        /*0894*/ 	.short	0x0210
        /*0896*/ 	.short	0x0a70


	//----- nvinfo : EIATTR_SW_WAR
	.align		4
.L_1507:
        /*0898*/ 	.byte	0x04, 0x36
        /*089a*/ 	.short	(.L_1509 - .L_1508)
.L_1508:
        /*089c*/ 	.word	0x00000008
.L_1509:


//--------------------- .nv.info._ZN7cutlass13device_kernelIN5flash11enable_sm90INS1_16FlashAttnFwdSm90INS1_25CollectiveMainloopFwdSm90ILi2EN4cute5tupleIJNS5_1CILi1EEES8_S8_EEENS6_IJNS7_ILi192EEESA_NS7_ILi64EEEEEELi64ENS_6half_tEfNS_4arch4Sm90ELb0ELb0ELb0ELb1ELb0ELb0ELb0ELb0ELb1ELb1ELb0ELb0EEENS1_21CollectiveEpilogueFwdINS6_IJSA_SB_SA_EEES9_SD_SF_Li384ELb1ELb1ELb0ELb0EEENS1_36VarlenDynamicPersistentTileSchedulerILi192ELi192ELi384ELi128ELb0ELb1ELb1ELb0ELb1ELb1EEEEEEEEEvNT_6ParamsE --------------------------
	.section	.nv.info._ZN7cutlass13device_kernelIN5flash11enable_sm90INS1_16FlashAttnFwdSm90INS1_25CollectiveMainloopFwdSm90ILi2EN4cute5tupleIJNS5_1CILi1EEES8_S8_EEENS6_IJNS7_ILi192EEESA_NS7_ILi64EEEEEELi64ENS_6half_tEfNS_4arch4Sm90ELb0ELb0ELb0ELb1ELb0ELb0ELb0ELb0ELb1ELb1ELb0ELb0EEENS1_21CollectiveEpilogueFwdINS6_IJSA_SB_SA_EEES9_SD_SF_Li384ELb1ELb1ELb0ELb0EEENS1_36VarlenDynamicPersistentTileSchedulerILi192ELi192ELi384ELi128ELb0ELb1ELb1ELb0ELb1ELb1EEEEEEEEEvNT_6ParamsE,"",@"SHT_CUDA_INFO"
	.sectionflags	@""
	.align	4


	//----- nvinfo : EIATTR_CUDA_API_VERSION
	.align		4
        /*0000*/ 	.byte	0x04, 0x37
        /*0002*/ 	.short	(.L_1511 - .L_1510)
.L_1510:
        /*0004*/ 	.word	0x00000082


	//----- nvinfo : EIATTR_KPARAM_INFO
	.align		4
.L_1511:
        /*0008*/ 	.byte	0x04, 0x17
        /*000a*/ 	.short	(.L_1513 - .L_1512)
.L_1512:
        /*000c*/ 	.word	0x00000000
        /*0010*/ 	.short	0x0000
        /*0012*/ 	.short	0x0070
        /*0014*/ 	.byte	0x00, 0xf0, 0x01, 0x2a


	//----- nvinfo : EIATTR_SPARSE_MMA_MASK
	.align		4
.L_1513:
        /*0018*/ 	.byte	0x03, 0x50
        /*001a*/ 	.short	0x0000


	//----- nvinfo : EIATTR_MAXREG_COUNT
	.align		4
        /*001c*/ 	.byte	0x03, 0x1b
        /*001e*/ 	.short	0x0080


	//----- nvinfo : EIATTR_NUM_BARRIERS
	.align		4
        /*0020*/ 	.byte	0x02, 0x4c
        /*0022*/ 	.byte	0x10
	.zero		1


	//----- nvinfo : EIATTR_EXTERNS
	.align		4
        /*0024*/ 	.byte	0x04, 0x0f
        /*0026*/ 	.short	(.L_1515 - .L_1514)


	//   ....[0]....
	.align		4
.L_1514:
        /*0028*/ 	.word	index@(__assertfail)


	//----- nvinfo : EIATTR_ANNOTATIONS
	.align		4
.L_1515:
        /*002c*/ 	.byte	0x04, 0x55
        /*002e*/ 	.short	(.L_1517 - .L_1516)


	//   ....[0]....
.L_1516:
        /* <DEDUP_REMOVED lines=24> */


	//----- nvinfo : EIATTR_MERCURY_ISA_VERSION
	.align		4
.L_1517:
        /*0198*/ 	.byte	0x03, 0x5f
        /*019a*/ 	.short	0x0101


	//----- nvinfo : EIATTR_UNUSED_LOAD_BYTE_OFFSET
	.align		4
        /*019c*/ 	.byte	0x04, 0x44
        /*019e*/ 	.short	(.L_1519 - .L_1518)


	//   ....[0]....
.L_1518:
        /*01a0*/ 	.word	0x00000a50
        /*01a4*/ 	.word	0x0000fff0


	//   ....[1]....
        /*01a8*/ 	.word	0x000078a0
        /*01ac*/ 	.word	0x0000fff0


	//----- nvinfo : EIATTR_INT_WARP_WIDE_INSTR_OFFSETS
	.align		4
.L_1519:
        /*01b0*/ 	.byte	0x04, 0x31
        /*01b2*/ 	.short	(.L_1521 - .L_1520)


	//   ....[0]....
.L_1520:
        /*01b4*/ 	.word	0x00000130


	//   ....[1]....
        /*01b8*/ 	.word	0x00000170


	//   ....[2]....
        /*01bc*/ 	.word	0x000001e0


	//   ....[3]....
        /*01c0*/ 	.word	0x0000a220


	//   ....[4]....
        /*01c4*/ 	.word	0x0000a2b0


	//   ....[5]....
        /*01c8*/ 	.word	0x0000d350


	//   ....[6]....
        /*01cc*/ 	.word	0x0000d3e0


	//----- nvinfo : EIATTR_COOP_GROUP_MASK_REGIDS
	.align		4
.L_1521:
        /*01d0*/ 	.byte	0x04, 0x29
        /*01d2*/ 	.short	(.L_1523 - .L_1522)


	//   ....[0]....
.L_1522:
        /*01d4*/ 	.word	0xffffffff


	//   ....[1]....
        /*01d8*/ 	.word	0xffffffff


	//   ....[2]....
        /*01dc*/ 	.word	0xffffffff


	//   ....[3]....
        /*01e0*/ 	.word	0xffffffff


	//   ....[4]....
        /*01e4*/ 	.word	0xffffffff


	//   ....[5]....
        /*01e8*/ 	.word	0xffffffff


	//   ....[6]....
        /*01ec*/ 	.word	0xffffffff


	//   ....[7]....
        /*01f0*/ 	.word	0xffffffff


	//   ....[8]....
        /*01f4*/ 	.word	0xffffffff


	//   ....[9]....
        /*01f8*/ 	.word	0xffffffff


	//   ....[10]....
        /*01fc*/ 	.word	0xffffffff


	//   ....[11]....
        /*0200*/ 	.word	0xffffffff


	//   ....[12]....
        /*0204*/ 	.word	0xffffffff


	//   ....[13]....
        /*0208*/ 	.word	0xffffffff


	//   ....[14]....
        /*020c*/ 	.word	0xffffffff


	//   ....[15]....
        /*0210*/ 	.word	0xffffffff


	//   ....[16]....
        /*0214*/ 	.word	0xffffffff


	//   ....[17]....
        /*0218*/ 	.word	0xffffffff


	//   ....[18]....
        /*021c*/ 	.word	0xffffffff


	//   ....[19]....
        /*0220*/ 	.word	0xffffffff


	//   ....[20]....
        /*0224*/ 	.word	0xffffffff


	//   ....[21]....
        /*0228*/ 	.word	0xffffffff


	//   ....[22]....
        /*022c*/ 	.word	0xffffffff


	//   ....[23]....
        /*0230*/ 	.word	0xffffffff


	//   ....[24]....
        /*0234*/ 	.word	0xffffffff


	//   ....[25]....
        /*0238*/ 	.word	0xffffffff


	//   ....[26]....
        /*023c*/ 	.word	0xffffffff


	//   ....[27]....
        /*0240*/ 	.word	0xffffffff


	//   ....[28]....
        /*0244*/ 	.word	0xffffffff


	//   ....[29]....
        /*0248*/ 	.word	0xffffffff


	//   ....[30]....
        /*024c*/ 	.word	0xffffffff


	//   ....[31]....
        /*0250*/ 	.word	0xffffffff


	//   ....[32]....
        /*0254*/ 	.word	0xffffffff


	//   ....[33]....
        /*0258*/ 	.word	0xffffffff


	//   ....[34]....
        /*025c*/ 	.word	0xffffffff


	//   ....[35]....
        /*0260*/ 	.word	0xffffffff


	//   ....[36]....
        /*0264*/ 	.word	0xffffffff


	//   ....[37]....
        /*0268*/ 	.word	0xffffffff


	//   ....[38]....
        /*026c*/ 	.word	0xffffffff


	//   ....[39]....
        /*0270*/ 	.word	0xffffffff


	//   ....[40]....
        /*0274*/ 	.word	0xffffffff


	//   ....[41]....
        /*0278*/ 	.word	0xffffffff


	//   ....[42]....
        /*027c*/ 	.word	0xffffffff


	//   ....[43]....
        /*0280*/ 	.word	0xffffffff


	//   ....[44]....
        /*0284*/ 	.word	0xffffffff


	//   ....[45]....
        /*0288*/ 	.word	0xffffffff


	//   ....[46]....
        /*028c*/ 	.word	0xffffffff


	//   ....[47]....
        /*0290*/ 	.word	0xffffffff


	//   ....[48]....
        /*0294*/ 	.word	0xffffffff


	//   ....[49]....
        /*0298*/ 	.word	0xffffffff


	//   ....[50]....
        /*029c*/ 	.word	0xffffffff


	//   ....[51]....
        /*02a0*/ 	.word	0xffffffff


	//   ....[52]....
        /*02a4*/ 	.word	0xffffffff


	//   ....[53]....
        /*02a8*/ 	.word	0xffffffff


	//   ....[54]....
        /*02ac*/ 	.word	0xffffffff


	//   ....[55]....
        /*02b0*/ 	.word	0xffffffff


	//   ....[56]....
        /*02b4*/ 	.word	0xffffffff


	//   ....[57]....
        /*02b8*/ 	.word	0xffffffff


	//   ....[58]....
        /*02bc*/ 	.word	0xffffffff


	//   ....[59]....
        /*02c0*/ 	.word	0xffffffff


	//   ....[60]....
        /*02c4*/ 	.word	0xffffffff


	//   ....[61]....
        /*02c8*/ 	.word	0xffffffff


	//   ....[62]....
        /*02cc*/ 	.word	0xffffffff


	//   ....[63]....
        /*02d0*/ 	.word	0xffffffff


	//   ....[64]....
        /*02d4*/ 	.word	0xffffffff


	//   ....[65]....
        /*02d8*/ 	.word	0xffffffff


	//   ....[66]....
        /*02dc*/ 	.word	0xffffffff


	//   ....[67]....
        /*02e0*/ 	.word	0xffffffff


	//   ....[68]....
        /*02e4*/ 	.word	0xffffffff


	//   ....[69]....
        /*02e8*/ 	.word	0xffffffff


	//   ....[70]....
        /*02ec*/ 	.word	0xffffffff


	//   ....[71]....
        /*02f0*/ 	.word	0xffffffff


	//   ....[72]....
        /*02f4*/ 	.word	0xffffffff


	//   ....[73]....
        /*02f8*/ 	.word	0xffffffff


	//   ....[74]....
        /*02fc*/ 	.word	0xffffffff


	//   ....[75]....
        /*0300*/ 	.word	0xffffffff


	//   ....[76]....
        /*0304*/ 	.word	0xffffffff


	//   ....[77]....
        /*0308*/ 	.word	0xffffffff


	//   ....[78]....
        /*030c*/ 	.word	0xffffffff


	//   ....[79]....
        /*0310*/ 	.word	0xffffffff


	//   ....[80]....
        /*0314*/ 	.word	0xffffffff


	//   ....[81]....
        /*0318*/ 	.word	0xffffffff


	//   ....[82]....
        /*031c*/ 	.word	0xffffffff


	//   ....[83]....
        /*0320*/ 	.word	0xffffffff


	//   ....[84]....
        /*0324*/ 	.word	0xffffffff


	//   ....[85]....
        /*0328*/ 	.word	0xffffffff


	//   ....[86]....
        /*032c*/ 	.word	0xffffffff


	//   ....[87]....
        /*0330*/ 	.word	0xffffffff


	//   ....[88]....
        /*0334*/ 	.word	0xffffffff


	//   ....[89]....
        /*0338*/ 	.word	0xffffffff


	//   ....[90]....
        /*033c*/ 	.word	0xffffffff


	//   ....[91]....
        /*0340*/ 	.word	0xffffffff


	//   ....[92]....
        /*0344*/ 	.word	0xffffffff


	//   ....[93]....
        /*0348*/ 	.word	0xffffffff


	//   ....[94]....
        /*034c*/ 	.word	0xffffffff


	//   ....[95]....
        /*0350*/ 	.word	0xffffffff


	//   ....[96]....
        /*0354*/ 	.word	0xffffffff


	//   ....[97]....
        /*0358*/ 	.word	0xffffffff


	//   ....[98]....
        /*035c*/ 	.word	0xffffffff


	//   ....[99]....
        /*0360*/ 	.word	0xffffffff


	//   ....[100]....
        /*0364*/ 	.word	0xffffffff


	//   ....[101]....
        /*0368*/ 	.word	0x0500000f


	//   ....[102]....
        /*036c*/ 	.word	0x0500000f


	//   ....[103]....
        /*0370*/ 	.word	0x0500000f


	//   ....[104]....
        /*0374*/ 	.word	0x0500000f


	//   ....[105]....
        /*0378*/ 	.word	0x0500000f


	//   ....[106]....
        /*037c*/ 	.word	0x0500000f


	//   ....[107]....
        /*0380*/ 	.word	0x0500000f


	//   ....[108]....
        /*0384*/ 	.word	0x0500000f


	//   ....[109]....
        /*0388*/ 	.word	0x0500000f


	//   ....[110]....
        /*038c*/ 	.word	0x0500000f


	//   ....[111]....
        /*0390*/ 	.word	0x0500000f


	//   ....[112]....
        /*0394*/ 	.word	0x0500000f


	//   ....[113]....
        /*0398*/ 	.word	0x0500000f


	//   ....[114]....
        /*039c*/ 	.word	0x0500000f


	//   ....[115]....
        /*03a0*/ 	.word	0x0500000f


	//   ....[116]....
        /*03a4*/ 	.word	0x0500000f


	//   ....[117]....
        /*03a8*/ 	.word	0x0500000f


	//   ....[118]....
        /*03ac*/ 	.word	0x0500000f


	//   ....[119]....
        /*03b0*/ 	.word	0x0500000f


	//   ....[120]....
        /*03b4*/ 	.word	0x0500000f


	//   ....[121]....
        /*03b8*/ 	.word	0x0500000f


	//   ....[122]....
        /*03bc*/ 	.word	0x0500000f


	//   ....[123]....
        /*03c0*/ 	.word	0x0500000f


	//   ....[124]....
        /*03c4*/ 	.word	0x0500000f


	//   ....[125]....
        /*03c8*/ 	.word	0x0500000f


	//   ....[126]....
        /*03cc*/ 	.word	0x0500000f


	//   ....[127]....
        /*03d0*/ 	.word	0x0500000f


	//   ....[128]....
        /*03d4*/ 	.word	0x0500000f


	//   ....[129]....
        /*03d8*/ 	.word	0x0500000f


	//   ....[130]....
        /*03dc*/ 	.word	0x0500000f


	//   ....[131]....
        /*03e0*/ 	.word	0x0500000f


	//   ....[132]....
        /*03e4*/ 	.word	0x0500000f


	//   ....[133]....
        /*03e8*/ 	.word	0x0500000f


	//   ....[134]....
        /*03ec*/ 	.word	0x0500000f


	//   ....[135]....
        /*03f0*/ 	.word	0x0500000f


	//   ....[136]....
        /*03f4*/ 	.word	0x0500000f


	//   ....[137]....
        /*03f8*/ 	.word	0x0500000f


	//   ....[138]....
        /*03fc*/ 	.word	0x0500000f


	//   ....[139]....
        /*0400*/ 	.word	0x0500000f


	//   ....[140]....
        /*0404*/ 	.word	0x0500000f


	//   ....[141]....
        /*0408*/ 	.word	0x0500000f


	//   ....[142]....
        /*040c*/ 	.word	0x0500000f


	//   ....[143]....
        /*0410*/ 	.word	0x0500000f


	//----- nvinfo : EIATTR_COOP_GROUP_INSTR_OFFSETS
	.align		4
.L_1523:
        /*0414*/ 	.byte	0x04, 0x28
        /*0416*/ 	.short	(.L_1525 - .L_1524)


	//   ....[0]....
.L_1524:
        /*0418*/ 	.word	0x00000070


	//   ....[1]....
        /*041c*/ 	.word	0x00000140


	//   ....[2]....
        /*0420*/ 	.word	0x00000190


	//   ....[3]....
        /*0424*/ 	.word	0x000003c0


	//   ....[4]....
        /*0428*/ 	.word	0x00000520


	//   ....[5]....
        /*042c*/ 	.word	0x00000640


	//   ....[6]....
        /*0430*/ 	.word	0x000007a0


	//   ....[7]....
        /*0434*/ 	.word	0x00001470


	//   ....[8]....
        /*0438*/ 	.word	0x000028e0


	//   ....[9]....
        /*043c*/ 	.word	0x000029e0


	//   ....[10]....
        /*0440*/ 	.word	0x00002e60


	//   ....[11]....
        /*0444*/ 	.word	0x00002f90


	//   ....[12]....
        /*0448*/ 	.word	0x00004290


	//   ....[13]....
        /*044c*/ 	.word	0x00005430


	//   ....[14]....
        /*0450*/ 	.word	0x00005490


	//   ....[15]....
        /*0454*/ 	.word	0x000054b0


	//   ....[16]....
        /*0458*/ 	.word	0x000054d0


	//   ....[17]....
        /*045c*/ 	.word	0x00006d80


	//   ....[18]....
        /*0460*/ 	.word	0x00006e90


	//   ....[19]....
        /*0464*/ 	.word	0x00006ed0


	//   ....[20]....
        /*0468*/ 	.word	0x00007040


	//   ....[21]....
        /*046c*/ 	.word	0x00007060


	//   ....[22]....
        /*0470*/ 	.word	0x00008060


	//   ....[23]....
        /*0474*/ 	.word	0x000080a0


	//   ....[24]....
        /*0478*/ 	.word	0x000080d0


	//   ....[25]....
        /*047c*/ 	.word	0x00008100


	//   ....[26]....
        /*0480*/ 	.word	0x00008600


	//   ....[27]....
        /*0484*/ 	.word	0x00008640


	//   ....[28]....
        /*0488*/ 	.word	0x00008670


	//   ....[29]....
        /*048c*/ 	.word	0x000086b0


	//   ....[30]....
        /*0490*/ 	.word	0x000086c0


	//   ....[31]....
        /*0494*/ 	.word	0x000086f0


	//   ....[32]....
        /*0498*/ 	.word	0x00008710


	//   ....[33]....
        /*049c*/ 	.word	0x00008730


	//   ....[34]....
        /*04a0*/ 	.word	0x00009000


	//   ....[35]....
        /*04a4*/ 	.word	0x00009030


	//   ....[36]....
        /*04a8*/ 	.word	0x00009070


	//   ....[37]....
        /*04ac*/ 	.word	0x000090a0


	//   ....[38]....
        /*04b0*/ 	.word	0x000090d0


	//   ....[39]....
        /*04b4*/ 	.word	0x000090e0


	//   ....[40]....
        /*04b8*/ 	.word	0x000090f0


	//   ....[41]....
        /*04bc*/ 	.word	0x00009110


	//   ....[42]....
        /*04c0*/ 	.word	0x00009260


	//   ....[43]....
        /*04c4*/ 	.word	0x00009430


	//   ....[44]....
        /*04c8*/ 	.word	0x00009460


	//   ....[45]....
        /*04cc*/ 	.word	0x00009490


	//   ....[46]....
        /*04d0*/ 	.word	0x000094c0


	//   ....[47]....
        /*04d4*/ 	.word	0x000094f0


	//   ....[48]....
        /*04d8*/ 	.word	0x00009520


	//   ....[49]....
        /*04dc*/ 	.word	0x00009690


	//   ....[50]....
        /*04e0*/ 	.word	0x000096c0


	//   ....[51]....
        /*04e4*/ 	.word	0x000096f0


	//   ....[52]....
        /*04e8*/ 	.word	0x00009720


	//   ....[53]....
        /*04ec*/ 	.word	0x00009750


	//   ....[54]....
        /*04f0*/ 	.word	0x00009780


	//   ....[55]....
        /*04f4*/ 	.word	0x00009810


	//   ....[56]....
        /*04f8*/ 	.word	0x00009840


	//   ....[57]....
        /*04fc*/ 	.word	0x000098c0


	//   ....[58]....
        /*0500*/ 	.word	0x0000a7e0


	//   ....[59]....
        /*0504*/ 	.word	0x0000b3a0


	//   ....[60]....
        /*0508*/ 	.word	0x0000b3b0


	//   ....[61]....
        /*050c*/ 	.word	0x0000b3c0


	//   ....[62]....
        /*0510*/ 	.word	0x0000b3e0


	//   ....[63]....
        /*0514*/ 	.word	0x0000b470


	//   ....[64]....
        /*0518*/ 	.word	0x0000b490


	//   ....[65]....
        /*051c*/ 	.word	0x0000b510


	//   ....[66]....
        /*0520*/ 	.word	0x0000b530


	//   ....[67]....
        /*0524*/ 	.word	0x0000b5b0


	//   ....[68]....
        /*0528*/ 	.word	0x0000b5d0


	//   ....[69]....
        /*052c*/ 	.word	0x0000b650


	//   ....[70]....
        /*0530*/ 	.word	0x0000b670


	//   ....[71]....
        /*0534*/ 	.word	0x0000b6f0


	//   ....[72]....
        /*0538*/ 	.word	0x0000b710


	//   ....[73]....
        /*053c*/ 	.word	0x0000b790


	//   ....[74]....
        /*0540*/ 	.word	0x0000b7b0


	//   ....[75]....
        /*0544*/ 	.word	0x0000b7c0


	//   ....[76]....
        /*0548*/ 	.word	0x0000b830


	//   ....[77]....
        /*054c*/ 	.word	0x0000b880


	//   ....[78]....
        /*0550*/ 	.word	0x0000b920


	//   ....[79]....
        /*0554*/ 	.word	0x0000b940


	//   ....[80]....
        /*0558*/ 	.word	0x0000b960


	//   ....[81]....
        /*055c*/ 	.word	0x0000b9c0


	//   ....[82]....
        /*0560*/ 	.word	0x0000b9f0


	//   ....[83]....
        /*0564*/ 	.word	0x0000d890


	//   ....[84]....
        /*0568*/ 	.word	0x0000d8c0


	//   ....[85]....
        /*056c*/ 	.word	0x0000d8f0


	//   ....[86]....
        /*0570*/ 	.word	0x0000d920


	//   ....[87]....
        /*0574*/ 	.word	0x0000d950


	//   ....[88]....
        /*0578*/ 	.word	0x0000d980


	//   ....[89]....
        /*057c*/ 	.word	0x0000d9b0


	//   ....[90]....
        /*0580*/ 	.word	0x0000d9e0


	//   ....[91]....
        /*0584*/ 	.word	0x0000db60


	//   ....[92]....
        /*0588*/ 	.word	0x0000db90


	//   ....[93]....
        /*058c*/ 	.word	0x0000dbc0


	//   ....[94]....
        /*0590*/ 	.word	0x0000dbf0


	//   ....[95]....
        /*0594*/ 	.word	0x0000dc20


	//   ....[96]....
        /*0598*/ 	.word	0x0000dc50


	//   ....[97]....
        /*059c*/ 	.word	0x0000dd10


	//   ....[98]....
        /*05a0*/ 	.word	0x0000dd30


	//   ....[99]....
        /*05a4*/ 	.word	0x0000dda0


	//   ....[100]....
        /*05a8*/ 	.word	0x0000e210


	//   ....[101]....
        /*05ac*/ 	.word	0x0000e6f0


	//   ....[102]....
        /*05b0*/ 	.word	0x0000e8a0


	//   ....[103]....
        /*05b4*/ 	.word	0x0000e8f0


	//   ....[104]....
        /*05b8*/ 	.word	0x0000e950


	//   ....[105]....
        /*05bc*/ 	.word	0x0000ea40


	//   ....[106]....
        /*05c0*/ 	.word	0x0000eaa0


	//   ....[107]....
        /*05c4*/ 	.word	0x0000eba0


	//   ....[108]....
        /*05c8*/ 	.word	0x0000ec00


	//   ....[109]....
        /*05cc*/ 	.word	0x0000ed00


	//   ....[110]....
        /*05d0*/ 	.word	0x0000ed60


	//   ....[111]....
        /*05d4*/ 	.word	0x0000ee60


	//   ....[112]....
        /*05d8*/ 	.word	0x0000eec0


	//   ....[113]....
        /*05dc*/ 	.word	0x0000efc0


	//   ....[114]....
        /*05e0*/ 	.word	0x0000f020


	//   ....[115]....
        /*05e4*/ 	.word	0x0000f120


	//   ....[116]....
        /*05e8*/ 	.word	0x0000f180


	//   ....[117]....
        /*05ec*/ 	.word	0x0000f230


	//   ....[118]....
        /*05f0*/ 	.word	0x0000f300


	//   ....[119]....
        /*05f4*/ 	.word	0x0000f3c0


	//   ....[120]....
        /*05f8*/ 	.word	0x0000f420


	//   ....[121]....
        /*05fc*/ 	.word	0x0000f4f0


	//   ....[122]....
        /*0600*/ 	.word	0x0000f550


	//   ....[123]....
        /*0604*/ 	.word	0x0000f610


	//   ....[124]....
        /*0608*/ 	.word	0x0000f690


	//   ....[125]....
        /*060c*/ 	.word	0x0000f740


	//   ....[126]....
        /*0610*/ 	.word	0x0000fa50


	//   ....[127]....
        /*0614*/ 	.word	0x0000faf0


	//   ....[128]....
        /*0618*/ 	.word	0x0000fc10


	//   ....[129]....
        /*061c*/ 	.word	0x0000fc80


	//   ....[130]....
        /*0620*/ 	.word	0x0000fcf0


	//   ....[131]....
        /*0624*/ 	.word	0x0000fd60


	//   ....[132]....
        /*0628*/ 	.word	0x0000fdd0


	//   ....[133]....
        /*062c*/ 	.word	0x0000fe50


	//   ....[134]....
        /*0630*/ 	.word	0x0000fee0


	//   ....[135]....
        /*0634*/ 	.word	0x0000ff70


	//   ....[136]....
        /*0638*/ 	.word	0x0000ffe0


	//   ....[137]....
        /*063c*/ 	.word	0x00010050


	//   ....[138]....
        /*0640*/ 	.word	0x000100c0


	//   ....[139]....
        /*0644*/ 	.word	0x00010140


	//   ....[140]....
        /*0648*/ 	.word	0x000101b0


	//   ....[141]....
        /*064c*/ 	.word	0x00010250


	//   ....[142]....
        /*0650*/ 	.word	0x000102e0


	//   ....[143]....
        /*0654*/ 	.word	0x00010400


	//----- nvinfo : EIATTR_REG_RECONFIG
	.align		4
.L_1525:
        /*0658*/ 	.byte	0x01, 0x54
	.zero		2


	//----- nvinfo : EIATTR_SYSCALL_OFFSETS
	.align		4
        /*065c*/ 	.byte	0x04, 0x46
        /*065e*/ 	.short	(.L_1527 - .L_1526)


	//   ....[0]....
.L_1526:
        /*0660*/ 	.word	0x000015f0


	//   ....[1]....
        /*0664*/ 	.word	0x0000a410


	//   ....[2]....
        /*0668*/ 	.word	0x0000a560


	//   ....[3]....
        /*066c*/ 	.word	0x0000a660


	//   ....[4]....
        /*0670*/ 	.word	0x0000ae90


	//----- nvinfo : EIATTR_MBARRIER_INSTR_OFFSETS
	.align		4
.L_1527:
        /*0674*/ 	.byte	0x04, 0x39
        /*0676*/ 	.short	(.L_1529 - .L_1528)


	//   ....[0]....
.L_1528:
        /*0678*/ 	.word	0x00000270
        /*067c*/ 	.word	0x000000ff
        /*0680*/ 	.word	0x00030800
        /*0684*/ 	.short	0x0100
        /*0686*/ 	.byte	0x08
	.zero		1


	//   ....[1]....
        /*0688*/ 	.word	0x00000280
        /*068c*/ 	.word	0x000000ff
        /*0690*/ 	.word	0x00030820
        /*0694*/ 	.short	0x0100
        /*0696*/ 	.byte	0x08
	.zero		1


	//   ....[2]....
        /*0698*/ 	.word	0x00000370
        /*069c*/ 	.word	0x000000ff
        /*06a0*/ 	.word	0x00030830
        /*06a4*/ 	.short	0x0100
        /*06a6*/ 	.byte	0x08
	.zero		1


	//   ....[3]....
        /*06a8*/ 	.word	0x00000380
        /*06ac*/ 	.word	0x000000ff
        /*06b0*/ 	.word	0x00030840
        /*06b4*/ 	.short	0x0100
        /*06b6*/ 	.byte	0x08
	.zero		1


	//   ....[4]....
        /*06b8*/ 	.word	0x00000390
        /*06bc*/ 	.word	0x000000ff
        /*06c0*/ 	.word	0x00030838
        /*06c4*/ 	.short	0x0100
        /*06c6*/ 	.byte	0x08
	.zero		1


	//   ....[5]....
        /*06c8*/ 	.word	0x000003a0
        /*06cc*/ 	.word	0x000000ff
        /*06d0*/ 	.word	0x00030848
        /*06d4*/ 	.short	0x0100
        /*06d6*/ 	.byte	0x08
	.zero		1


	//   ....[6]....
        /*06d8*/ 	.word	0x000004d0
        /*06dc*/ 	.word	0x000000ff
        /*06e0*/ 	.word	0x00030850
        /*06e4*/ 	.short	0x0100
        /*06e6*/ 	.byte	0x08
	.zero		1


	//   ....[7]....
        /*06e8*/ 	.word	0x000004e0
        /*06ec*/ 	.word	0x000000ff
        /*06f0*/ 	.word	0x00030860
        /*06f4*/ 	.short	0x0100
        /*06f6*/ 	.byte	0x08
	.zero		1


	//   ....[8]....
        /*06f8*/ 	.word	0x000004f0
        /*06fc*/ 	.word	0x000000ff
        /*0700*/ 	.word	0x00030858
        /*0704*/ 	.short	0x0100
        /*0706*/ 	.byte	0x08
	.zero		1


	//   ....[9]....
        /*0708*/ 	.word	0x00000500
        /*070c*/ 	.word	0x000000ff
        /*0710*/ 	.word	0x00030868
        /*0714*/ 	.short	0x0100
        /*0716*/ 	.byte	0x08
	.zero		1


	//   ....[10]....
        /*0718*/ 	.word	0x000005f0
        /*071c*/ 	.word	0x000000ff
        /*0720*/ 	.word	0x00030870
        /*0724*/ 	.short	0x0100
        /*0726*/ 	.byte	0x06
	.zero		1


	//   ....[11]....
        /*0728*/ 	.word	0x00000600
        /*072c*/ 	.word	0x000000ff
        /*0730*/ 	.word	0x00030880
        /*0734*/ 	.short	0x0100
        /*0736*/ 	.byte	0x06
	.zero		1


	//   ....[12]....
        /*0738*/ 	.word	0x00000610
        /*073c*/ 	.word	0x000000ff
        /*0740*/ 	.word	0x00030878
        /*0744*/ 	.short	0x0100
        /*0746*/ 	.byte	0x06
	.zero		1


	//   ....[13]....
        /*0748*/ 	.word	0x00000620
        /*074c*/ 	.word	0x000000ff
        /*0750*/ 	.word	0x00030888
        /*0754*/ 	.short	0x0100
        /*0756*/ 	.byte	0x06
	.zero		1


	//   ....[14]....
        /*0758*/ 	.word	0x00000750
        /*075c*/ 	.word	0x000000ff
        /*0760*/ 	.word	0x00030890
        /*0764*/ 	.short	0x0100
        /*0766*/ 	.byte	0x08
	.zero		1


	//   ....[15]....
        /*0768*/ 	.word	0x00000760
        /*076c*/ 	.word	0x000000ff
        /*0770*/ 	.word	0x000308a0
        /*0774*/ 	.short	0x0100
        /*0776*/ 	.byte	0x08
	.zero		1


	//   ....[16]....
        /*0778*/ 	.word	0x00000770
        /*077c*/ 	.word	0x000000ff
        /*0780*/ 	.word	0x00030898
        /*0784*/ 	.short	0x0100
        /*0786*/ 	.byte	0x08
	.zero		1


	//   ....[17]....
        /*0788*/ 	.word	0x00000780
        /*078c*/ 	.word	0x000000ff
        /*0790*/ 	.word	0x000308a8
        /*0794*/ 	.short	0x0100
        /*0796*/ 	.byte	0x08
	.zero		1


	//   ....[18]....
        /*0798*/ 	.word	0x000008b0
        /*079c*/ 	.word	0x000000ff
        /*07a0*/ 	.word	0x000308b0
        /*07a4*/ 	.short	0x0100
        /*07a6*/ 	.byte	0x08
	.zero		1


	//   ....[19]....
        /*07a8*/ 	.word	0x000008c0
        /*07ac*/ 	.word	0x000000ff
        /*07b0*/ 	.word	0x000308c0
        /*07b4*/ 	.short	0x0100
        /*07b6*/ 	.byte	0x08
	.zero		1


	//   ....[20]....
        /*07b8*/ 	.word	0x000008d0
        /*07bc*/ 	.word	0x000000ff
        /*07c0*/ 	.word	0x000308b8
        /*07c4*/ 	.short	0x0100
        /*07c6*/ 	.byte	0x08
	.zero		1


	//   ....[21]....
        /*07c8*/ 	.word	0x000008e0
        /*07cc*/ 	.word	0x000000ff
        /*07d0*/ 	.word	0x000308c8
        /*07d4*/ 	.short	0x0100
        /*07d6*/ 	.byte	0x08
	.zero		1


	//   ....[22]....
        /*07d8*/ 	.word	0x00001670
        /*07dc*/ 	.word	0x000000ff
        /*07e0*/ 	.word	0x00030800
        /*07e4*/ 	.short	0x010a
        /*07e6*/ 	.byte	0x27
	.zero		1


	//   ....[23]....
        /*07e8*/ 	.word	0x000016f0
        /*07ec*/ 	.word	0x00000004
        /*07f0*/ 	.word	0x00030830
        /*07f4*/ 	.short	0x010a
        /*07f6*/ 	.byte	0x3f
	.zero		1


	//   ....[24]....
        /*07f8*/ 	.word	0x00001760
        /*07fc*/ 	.word	0x00000004
        /*0800*/ 	.word	0x00030830
        /*0804*/ 	.short	0x010a
        /*0806*/ 	.byte	0x3f
	.zero		1


	//   ....[25]....
        /*0808*/ 	.word	0x00002f30
        /*080c*/ 	.word	0x00000004
        /*0810*/ 	.word	0x00000000
        /*0814*/ 	.short	0x0101
        /*0816*/ 	.byte	0x3f
	.zero		1


	//   ....[26]....
        /*0818*/ 	.word	0x000044d0
        /*081c*/ 	.word	0x000000ff
        /*0820*/ 	.word	0x00030830
        /*0824*/ 	.short	0x010a
        /*0826*/ 	.byte	0x06
	.zero		1


	//   ....[27]....
        /*0828*/ 	.word	0x00004510
        /*082c*/ 	.word	0x000000ff
        /*0830*/ 	.word	0x00030830
        /*0834*/ 	.short	0x010a
        /*0836*/ 	.byte	0x06
	.zero		1


	//   ....[28]....
        /*0838*/ 	.word	0x00004710
        /*083c*/ 	.word	0x000000ff
        /*0840*/ 	.word	0x00030850
        /*0844*/ 	.short	0x010a
        /*0846*/ 	.byte	0x06
	.zero		1


	//   ....[29]....
        /*0848*/ 	.word	0x00004750
        /*084c*/ 	.word	0x000000ff
        /*0850*/ 	.word	0x00030850
        /*0854*/ 	.short	0x010a
        /*0856*/ 	.byte	0x06
	.zero		1


	//   ....[30]....
        /*0858*/ 	.word	0x00004eb0
        /*085c*/ 	.word	0x00000003
        /*0860*/ 	.word	0x00000000
        /*0864*/ 	.short	0x0101
        /*0866*/ 	.byte	0x3f
	.zero		1


	//   ....[31]....
        /*0868*/ 	.word	0x00004ee0
        /*086c*/ 	.word	0x0000000a
        /*0870*/ 	.word	0x00000000
        /*0874*/ 	.short	0x0101
        /*0876*/ 	.byte	0x3f
	.zero		1


	//   ....[32]....
        /*0878*/ 	.word	0x00006e00
        /*087c*/ 	.word	0x000000ff
        /*0880*/ 	.word	0x00030850
        /*0884*/ 	.short	0x010a
        /*0886*/ 	.byte	0x0c
	.zero		1


	//   ....[33]....
        /*0888*/ 	.word	0x00006e40
        /*088c*/ 	.word	0x000000ff
        /*0890*/ 	.word	0x00030850
        /*0894*/ 	.short	0x010a
        /*0896*/ 	.byte	0x0c
	.zero		1


	//   ....[34]....
        /*0898*/ 	.word	0x00007640
        /*089c*/ 	.word	0x0000000a
        /*08a0*/ 	.word	0x00000000
        /*08a4*/ 	.short	0x0101
        /*08a6*/ 	.byte	0x3f
	.zero		1


	//   ....[35]....
        /*08a8*/ 	.word	0x000086e0
        /*08ac*/ 	.word	0x000000ff
        /*08b0*/ 	.word	0x00000000
        /*08b4*/ 	.short	0x0101
        /*08b6*/ 	.byte	0x04
	.zero		1


	//   ....[36]....
        /*08b8*/ 	.word	0x0000a9f0
        /*08bc*/ 	.word	0x00000000
        /*08c0*/ 	.word	0x00030840
        /*08c4*/ 	.short	0x010a
        /*08c6*/ 	.byte	0x3f
	.zero		1


	//   ....[37]....
        /*08c8*/ 	.word	0x0000bab0
        /*08cc*/ 	.word	0x00000016
        /*08d0*/ 	.word	0x00030800
        /*08d4*/ 	.short	0x0107
        /*08d6*/ 	.byte	0x3f
	.zero		1


	//   ....[38]....
        /*08d8*/ 	.word	0x0000bbb0
        /*08dc*/ 	.word	0x00000016
        /*08e0*/ 	.word	0x00030800
        /*08e4*/ 	.short	0x0101
        /*08e6*/ 	.byte	0x3f
	.zero		1


	//   ....[39]....
        /*08e8*/ 	.word	0x0000bbd0
        /*08ec*/ 	.word	0x00000016
        /*08f0*/ 	.word	0x00030820
        /*08f4*/ 	.short	0x010a
        /*08f6*/ 	.byte	0x3f
	.zero		1


	//   ....[40]....
        /*08f8*/ 	.word	0x0000bef0
        /*08fc*/ 	.word	0x00000002
        /*0900*/ 	.word	0x00030840
        /*0904*/ 	.short	0x010a
        /*0906*/ 	.byte	0x3f
	.zero		1


	//   ....[41]....
        /*0908*/ 	.word	0x0000c170
        /*090c*/ 	.word	0x00000003
        /*0910*/ 	.word	0x00000060
        /*0914*/ 	.short	0x010a
        /*0916*/ 	.byte	0x3f
	.zero		1


	//   ....[42]....
        /*0918*/ 	.word	0x0000c6c0
        /*091c*/ 	.word	0x00000002
        /*0920*/ 	.word	0x00030840
        /*0924*/ 	.short	0x010a
        /*0926*/ 	.byte	0x3f
	.zero		1


	//   ....[43]....
        /*0928*/ 	.word	0x0000c940
        /*092c*/ 	.word	0x0000000a
        /*0930*/ 	.word	0x00000060
        /*0934*/ 	.short	0x010a
        /*0936*/ 	.byte	0x3f
	.zero		1


	//   ....[44]....
        /*0938*/ 	.word	0x0000cdc0
        /*093c*/ 	.word	0x00000002
        /*0940*/ 	.word	0x00030840
        /*0944*/ 	.short	0x010a
        /*0946*/ 	.byte	0x3f
	.zero		1


	//   ....[45]....
        /*0948*/ 	.word	0x0000d050
        /*094c*/ 	.word	0x00000008
        /*0950*/ 	.word	0x00000060
        /*0954*/ 	.short	0x010a
        /*0956*/ 	.byte	0x3f
	.zero		1


	//   ....[46]....
        /*0958*/ 	.word	0x0000d480
        /*095c*/ 	.word	0x00000003
        /*0960*/ 	.word	0x00030860
        /*0964*/ 	.short	0x010a
        /*0966*/ 	.byte	0x3f
	.zero		1


	//   ....[47]....
        /*0968*/ 	.word	0x0000e190
        /*096c*/ 	.word	0x00000009
        /*0970*/ 	.word	0x00030820
        /*0974*/ 	.short	0x010a
        /*0976*/ 	.byte	0x3f
	.zero		1


	//   ....[48]....
        /*0978*/ 	.word	0x0000e330
        /*097c*/ 	.word	0x00000005
        /*0980*/ 	.word	0x00000000
        /*0984*/ 	.short	0x010a
        /*0986*/ 	.byte	0x3f
	.zero		1


	//   ....[49]....
        /*0988*/ 	.word	0x0000e3a0
        /*098c*/ 	.word	0x00000003
        /*0990*/ 	.word	0x00000000
        /*0994*/ 	.short	0x010a
        /*0996*/ 	.byte	0x3f
	.zero		1


	//   ....[50]....
        /*0998*/ 	.word	0x0000e400
        /*099c*/ 	.word	0x00000017
        /*09a0*/ 	.word	0x00000000
        /*09a4*/ 	.short	0x010a
        /*09a6*/ 	.byte	0x3f
	.zero		1


	//   ....[51]....
        /*09a8*/ 	.word	0x0000e430
        /*09ac*/ 	.word	0x00000007
        /*09b0*/ 	.word	0x00000000
        /*09b4*/ 	.short	0x010a
        /*09b6*/ 	.byte	0x3f
	.zero		1


	//   ....[52]....
        /*09b8*/ 	.word	0x0000e4a0
        /*09bc*/ 	.word	0x00000003
        /*09c0*/ 	.word	0x00030800
        /*09c4*/ 	.short	0x010a
        /*09c6*/ 	.byte	0x3f
	.zero		1


	//   ....[53]....
        /*09c8*/ 	.word	0x0000e4f0
        /*09cc*/ 	.word	0x00000004
        /*09d0*/ 	.word	0x00030830
        /*09d4*/ 	.short	0x010a
        /*09d6*/ 	.byte	0x3f
	.zero		1


	//   ....[54]....
        /*09d8*/ 	.word	0x0000e550
        /*09dc*/ 	.word	0x00000003
        /*09e0*/ 	.word	0x00030830
        /*09e4*/ 	.short	0x010a
        /*09e6*/ 	.byte	0x3f
	.zero		1


	//   ....[55]....
        /*09e8*/ 	.word	0x0000e5b0
        /*09ec*/ 	.word	0x00000003
        /*09f0*/ 	.word	0x00030850
        /*09f4*/ 	.short	0x010a
        /*09f6*/ 	.byte	0x3f
	.zero		1


	//   ....[56]....
        /*09f8*/ 	.word	0x0000e610
        /*09fc*/ 	.word	0x00000005
        /*0a00*/ 	.word	0x00030850
        /*0a04*/ 	.short	0x010a
        /*0a06*/ 	.byte	0x3f
	.zero		1


	//   ....[57]....
        /*0a08*/ 	.word	0x0000e7b0
        /*0a0c*/ 	.word	0x00000000
        /*0a10*/ 	.word	0x00030840
        /*0a14*/ 	.short	0x010a
        /*0a16*/ 	.byte	0x3f
	.zero		1


	//   ....[58]....
        /*0a18*/ 	.word	0x0000f770
        /*0a1c*/ 	.word	0x00000016
        /*0a20*/ 	.word	0x00030820
        /*0a24*/ 	.short	0x010a
        /*0a26*/ 	.byte	0x3f
	.zero		1


	//   ....[59]....
        /*0a28*/ 	.word	0x0000f7c0
        /*0a2c*/ 	.word	0x00000002
        /*0a30*/ 	.word	0x00030840
        /*0a34*/ 	.short	0x010a
        /*0a36*/ 	.byte	0x3f
	.zero		1


	//   ....[60]....
        /*0a38*/ 	.word	0x0000f810
        /*0a3c*/ 	.word	0x00000003
        /*0a40*/ 	.word	0x00000060
        /*0a44*/ 	.short	0x010a
        /*0a46*/ 	.byte	0x3f
	.zero		1


	//   ....[61]....
        /*0a48*/ 	.word	0x0000f860
        /*0a4c*/ 	.word	0x00000002
        /*0a50*/ 	.word	0x00030840
        /*0a54*/ 	.short	0x010a
        /*0a56*/ 	.byte	0x3f
	.zero		1


	//   ....[62]....
        /*0a58*/ 	.word	0x0000f8b0
        /*0a5c*/ 	.word	0x0000000a
        /*0a60*/ 	.word	0x00000060
        /*0a64*/ 	.short	0x010a
        /*0a66*/ 	.byte	0x3f
	.zero		1


	//   ....[63]....
        /*0a68*/ 	.word	0x0000f900
        /*0a6c*/ 	.word	0x00000002
        /*0a70*/ 	.word	0x00030840
        /*0a74*/ 	.short	0x010a
        /*0a76*/ 	.byte	0x3f
	.zero		1


	//   ....[64]....
        /*0a78*/ 	.word	0x0000f950
        /*0a7c*/ 	.word	0x00000008
        /*0a80*/ 	.word	0x00000060
        /*0a84*/ 	.short	0x010a
        /*0a86*/ 	.byte	0x3f
	.zero		1


	//   ....[65]....
        /*0a88*/ 	.word	0x0000f9a0
        /*0a8c*/ 	.word	0x00000003
        /*0a90*/ 	.word	0x00030860
        /*0a94*/ 	.short	0x010a
        /*0a96*/ 	.byte	0x3f
	.zero		1


	//   ....[66]....
        /*0a98*/ 	.word	0x00010320
        /*0a9c*/ 	.word	0x00000009
        /*0aa0*/ 	.word	0x00030820
        /*0aa4*/ 	.short	0x010a
        /*0aa6*/ 	.byte	0x3f
	.zero		1


	//   ....[67]....
        /*0aa8*/ 	.word	0x000104c0
        /*0aac*/ 	.word	0x00000005
        /*0ab0*/ 	.word	0x00000000
        /*0ab4*/ 	.short	0x010a
        /*0ab6*/ 	.byte	0x3f
	.zero		1


	//   ....[68]....
        /*0ab8*/ 	.word	0x00010510
        /*0abc*/ 	.word	0x00000003
        /*0ac0*/ 	.word	0x00000000
        /*0ac4*/ 	.short	0x010a
        /*0ac6*/ 	.byte	0x3f
	.zero		1


	//   ....[69]....
        /*0ac8*/ 	.word	0x00010560
        /*0acc*/ 	.word	0x00000017
        /*0ad0*/ 	.word	0x00000000
        /*0ad4*/ 	.short	0x010a
        /*0ad6*/ 	.byte	0x3f
	.zero		1


	//----- nvinfo : EIATTR_NUM_MBARRIERS
	.align		4
.L_1529:
        /*0ad8*/ 	.byte	0x03, 0x38
        /*0ada*/ 	.short	0x0016


	//----- nvinfo : EIATTR_EXIT_INSTR_OFFSETS
	.align		4
        /*0adc*/ 	.byte	0x04, 0x1c
        /*0ade*/ 	.short	(.L_1531 - .L_1530)


	//   ....[0]....
.L_1530:
        /*0ae0*/ 	.word	0x00000a80


	//   ....[1]....
        /*0ae4*/ 	.word	0x00009210


	//   ....[2]....
        /*0ae8*/ 	.word	0x0000e480


	//----- nvinfo : EIATTR_MAX_THREADS
	.align		4
.L_1531:
        /*0aec*/ 	.byte	0x04, 0x05
        /*0aee*/ 	.short	(.L_1533 - .L_1532)
.L_1532:
        /*0af0*/ 	.word	0x00000200
        /*0af4*/ 	.word	0x00000001
        /*0af8*/ 	.word	0x00000001


	//----- nvinfo : EIATTR_CRS_STACK_SIZE
	.align		4
.L_1533:
        /*0afc*/ 	.byte	0x04, 0x1e
        /*0afe*/ 	.short	(.L_1535 - .L_1534)
.L_1534:
        /*0b00*/ 	.word	0x00000000


	//----- nvinfo : EIATTR_CBANK_PARAM_SIZE
	.align		4
.L_1535:
        /*0b04*/ 	.byte	0x03, 0x19
        /*0b06*/ 	.short	0x0af0


	//----- nvinfo : EIATTR_PARAM_CBANK
	.align		4
        /*0b08*/ 	.byte	0x04, 0x0a
        /*0b0a*/ 	.short	(.L_1537 - .L_1536)
	.align		4
.L_1536:
        /*0b0c*/ 	.word	index@(.nv.constant0._ZN7cutlass13device_kernelIN5flash11enable_sm90INS1_16FlashAttnFwdSm90INS1_25CollectiveMainloopFwdSm90ILi2EN4cute5tupleIJNS5_1CILi1EEES8_S8_EEENS6_IJNS7_ILi192EEESA_NS7_ILi64EEEEEELi64ENS_6half_tEfNS_4arch4Sm90ELb0ELb0ELb0ELb1ELb0ELb0ELb0ELb0ELb1ELb1ELb0ELb0EEENS1_21CollectiveEpilogueFwdINS6_IJSA_SB_SA_EEES9_SD_SF_Li384ELb1ELb1ELb0ELb0EEENS1_36VarlenDynamicPersistentTileSchedulerILi192ELi192ELi384ELi128ELb0ELb1ELb1ELb0ELb1ELb1EEEEEEEEEvNT_6ParamsE)
        /*0b10*/ 	.short	0x0210
        /*0b12*/ 	.short	0x0af0


	//----- nvinfo : EIATTR_SW_WAR
	.align		4
.L_1537:
        /*0b14*/ 	.byte	0x04, 0x36
        /*0b16*/ 	.short	(.L_1539 - .L_1538)
.L_1538:
        /*0b18*/ 	.word	0x00000008
.L_1539:


//--------------------- .nv.info._ZN7cutlass13device_kernelIN5flash11enable_sm90INS1_16FlashAttnFwdSm90INS1_25CollectiveMainloopFwdSm90ILi2EN4cute5tupleIJNS5_1CILi1EEES8_S8_EEENS6_IJNS7_ILi192EEESA_NS7_ILi64EEEEEELi64ENS_6half_tEfNS_4arch4Sm90ELb0ELb0ELb0ELb1ELb0ELb1ELb0ELb0ELb1ELb1ELb0ELb0EEENS1_21CollectiveEpilogueFwdINS6_IJSA_SB_SA_EEES9_SD_SF_Li384ELb1ELb1ELb0ELb0EEENS1_36VarlenDynamicPersistentTileSchedulerILi192ELi192ELi384ELi128ELb0ELb1ELb1ELb0ELb1ELb1EEEEEEEEEvNT_6ParamsE --------------------------
	.section	.nv.info._ZN7cutlass13device_kernelIN5flash11enable_sm90INS1_16FlashAttnFwdSm90INS1_25CollectiveMainloopFwdSm90ILi2EN4cute5tupleIJNS5_1CILi1EEES8_S8_EEENS6_IJNS7_ILi192EEESA_NS7_ILi64EEEEEELi64ENS_6half_tEfNS_4arch4Sm90ELb0ELb0ELb0ELb1ELb0ELb1ELb0ELb0ELb1ELb1ELb0ELb0EEENS1_21CollectiveEpilogueFwdINS6_IJSA_SB_SA_EEES9_SD_SF_Li384ELb1ELb1ELb0ELb0EEENS1_36VarlenDynamicPersistentTileSchedulerILi192ELi192ELi384ELi128ELb0ELb1ELb1ELb0ELb1ELb1EEEEEEEEEvNT_6ParamsE,"",@"SHT_CUDA_INFO"
	.sectionflags	@""
	.align	4


	//----- nvinfo : EIATTR_CUDA_API_VERSION
	.align		4
        /*0000*/ 	.byte	0x04, 0x37
        /*0002*/ 	.short	(.L_1541 - .L_1540)
.L_1540:
        /*0004*/ 	.word	0x00000082


	//----- nvinfo : EIATTR_KPARAM_INFO
	.align		4
.L_1541:
        /*0008*/ 	.byte	0x04, 0x17
        /*000a*/ 	.short	(.L_1543 - .L_1542)
.L_1542:
        /*000c*/ 	.word	0x00000000
        /*0010*/ 	.short	0x0000
        /*0012*/ 	.short	0x0070
        /*0014*/ 	.byte	0x00, 0xf0, 0x01, 0x2a


	//----- nvinfo : EIATTR_SPARSE_MMA_MASK
	.align		4
.L_1543:
        /*0018*/ 	.byte	0x03, 0x50
        /*001a*/ 	.short	0x0000


	//----- nvinfo : EIATTR_MAXREG_COUNT
	.align		4
        /*001c*/ 	.byte	0x03, 0x1b
        /*001e*/ 	.short	0x0080


	//----- nvinfo : EIATTR_NUM_BARRIERS
	.align		4
        /*0020*/ 	.byte	0x02, 0x4c
        /*0022*/ 	.byte	0x10
	.zero		1


	//----- nvinfo : EIATTR_EXTERNS
	.align		4
        /*0024*/ 	.byte	0x04, 0x0f
        /*0026*/ 	.short	(.L_1545 - .L_1544)


	//   ....[0]....
	.align		4
.L_1544:
        /*0028*/ 	.word	index@(__assertfail)


	//----- nvinfo : EIATTR_ANNOTATIONS
	.align		4
.L_1545:
        /*002c*/ 	.byte	0x04, 0x55
        /*002e*/ 	.short	(.L_1547 - .L_1546)


	//   ....[0]....
.L_1546:
        /* <DEDUP_REMOVED lines=71> */


	//----- nvinfo : EIATTR_MERCURY_ISA_VERSION
	.align		4
.L_1547:
        /*0490*/ 	.byte	0x03, 0x5f
        /*0492*/ 	.short	0x0101


	//----- nvinfo : EIATTR_UNUSED_LOAD_BYTE_OFFSET
	.align		4
        /*0494*/ 	.byte	0x04, 0x44
        /*0496*/ 	.short	(.L_1549 - .L_1548)


	//   ....[0]....
.L_1548:
        /*0498*/ 	.word	0x00000ad0
        /*049c*/ 	.word	0x0000fff0


	//   ....[1]....
        /*04a0*/ 	.word	0x0000eb20
        /*04a4*/ 	.word	0x0000fff0


	//----- nvinfo : EIATTR_INT_WARP_WIDE_INSTR_OFFSETS
	.align		4
.L_1549:
        /*04a8*/ 	.byte	0x04, 0x31
        /*04aa*/ 	.short	(.L_1551 - .L_1550)


	//   ....[0]....
.L_1550:
        /*04ac*/ 	.word	0x00000180


	//   ....[1]....
        /*04b0*/ 	.word	0x00000220


	//   ....[2]....
        /*04b4*/ 	.word	0x00000290


	//   ....[3]....
        /*04b8*/ 	.word	0x00012270


	//   ....[4]....
        /*04bc*/ 	.word	0x00012300


	//   ....[5]....
        /*04c0*/ 	.word	0x00015430


	//   ....[6]....
        /*04c4*/ 	.word	0x000154c0


	//----- nvinfo : EIATTR_COOP_GROUP_MASK_REGIDS
	.align		4
.L_1551:
        /*04c8*/ 	.byte	0x04, 0x29
        /*04ca*/ 	.short	(.L_1553 - .L_1552)


	//   ....[0]....
.L_1552:
        /*04cc*/ 	.word	0xffffffff


	//   ....[1]....
        /*04d0*/ 	.word	0xffffffff


	//   ....[2]....
        /*04d4*/ 	.word	0xffffffff


	//   ....[3]....
        /*04d8*/ 	.word	0xffffffff


	//   ....[4]....
        /*04dc*/ 	.word	0xffffffff


	//   ....[5]....
        /*04e0*/ 	.word	0xffffffff


	//   ....[6]....
        /*04e4*/ 	.word	0xffffffff


	//   ....[7]....
        /*04e8*/ 	.word	0xffffffff


	//   ....[8]....
        /*04ec*/ 	.word	0xffffffff


	//   ....[9]....
        /*04f0*/ 	.word	0xffffffff


	//   ....[10]....
        /*04f4*/ 	.word	0xffffffff


	//   ....[11]....
        /*04f8*/ 	.word	0xffffffff


	//   ....[12]....
        /*04fc*/ 	.word	0xffffffff


	//   ....[13]....
        /*0500*/ 	.word	0xffffffff


	//   ....[14]....
        /*0504*/ 	.word	0xffffffff


	//   ....[15]....
        /*0508*/ 	.word	0xffffffff


	//   ....[16]....
        /*050c*/ 	.word	0xffffffff


	//   ....[17]....
        /*0510*/ 	.word	0xffffffff


	//   ....[18]....
        /*0514*/ 	.word	0xffffffff


	//   ....[19]....
        /*0518*/ 	.word	0xffffffff


	//   ....[20]....
        /*051c*/ 	.word	0xffffffff


	//   ....[21]....
        /*0520*/ 	.word	0xffffffff


	//   ....[22]....
        /*0524*/ 	.word	0xffffffff


	//   ....[23]....
        /*0528*/ 	.word	0xffffffff


	//   ....[24]....
        /*052c*/ 	.word	0xffffffff


	//   ....[25]....
        /*0530*/ 	.word	0xffffffff


	//   ....[26]....
        /*0534*/ 	.word	0xffffffff


	//   ....[27]....
        /*0538*/ 	.word	0xffffffff


	//   ....[28]....
        /*053c*/ 	.word	0xffffffff


	//   ....[29]....
        /*0540*/ 	.word	0xffffffff


	//   ....[30]....
        /*0544*/ 	.word	0xffffffff


	//   ....[31]....
        /*0548*/ 	.word	0xffffffff


	//   ....[32]....
        /*054c*/ 	.word	0xffffffff


	//   ....[33]....
        /*0550*/ 	.word	0xffffffff


	//   ....[34]....
        /*0554*/ 	.word	0xffffffff


	//   ....[35]....
        /*0558*/ 	.word	0xffffffff


	//   ....[36]....
        /*055c*/ 	.word	0xffffffff


	//   ....[37]....
        /*0560*/ 	.word	0xffffffff


	//   ....[38]....
        /*0564*/ 	.word	0xffffffff


	//   ....[39]....
        /*0568*/ 	.word	0xffffffff


	//   ....[40]....
        /*056c*/ 	.word	0xffffffff


	//   ....[41]....
        /*0570*/ 	.word	0xffffffff


	//   ....[42]....
        /*0574*/ 	.word	0xffffffff


	//   ....[43]....
        /*0578*/ 	.word	0xffffffff


	//   ....[44]....
        /*057c*/ 	.word	0xffffffff


	//   ....[45]....
        /*0580*/ 	.word	0xffffffff


	//   ....[46]....
        /*0584*/ 	.word	0xffffffff


	//   ....[47]....
        /*0588*/ 	.word	0xffffffff


	//   ....[48]....
        /*058c*/ 	.word	0xffffffff


	//   ....[49]....
        /*0590*/ 	.word	0xffffffff


	//   ....[50]....
        /*0594*/ 	.word	0xffffffff


	//   ....[51]....
        /*0598*/ 	.word	0xffffffff


	//   ....[52]....
        /*059c*/ 	.word	0xffffffff


	//   ....[53]....
        /*05a0*/ 	.word	0xffffffff


	//   ....[54]....
        /*05a4*/ 	.word	0xffffffff


	//   ....[55]....
        /*05a8*/ 	.word	0xffffffff


	//   ....[56]....
        /*05ac*/ 	.word	0xffffffff


	//   ....[57]....
        /*05b0*/ 	.word	0xffffffff


	//   ....[58]....
        /*05b4*/ 	.word	0xffffffff


	//   ....[59]....
        /*05b8*/ 	.word	0xffffffff


	//   ....[60]....
        /*05bc*/ 	.word	0xffffffff


	//   ....[61]....
        /*05c0*/ 	.word	0xffffffff


	//   ....[62]....
        /*05c4*/ 	.word	0xffffffff


	//   ....[63]....
        /*05c8*/ 	.word	0xffffffff


	//   ....[64]....
        /*05cc*/ 	.word	0xffffffff


	//   ....[65]....
        /*05d0*/ 	.word	0xffffffff


	//   ....[66]....
        /*05d4*/ 	.word	0xffffffff


	//   ....[67]....
        /*05d8*/ 	.word	0xffffffff


	//   ....[68]....
        /*05dc*/ 	.word	0xffffffff


	//   ....[69]....
        /*05e0*/ 	.word	0xffffffff


	//   ....[70]....
        /*05e4*/ 	.word	0xffffffff


	//   ....[71]....
        /*05e8*/ 	.word	0xffffffff


	//   ....[72]....
        /*05ec*/ 	.word	0xffffffff


	//   ....[73]....
        /*05f0*/ 	.word	0xffffffff


	//   ....[74]....
        /*05f4*/ 	.word	0xffffffff


	//   ....[75]....
        /*05f8*/ 	.word	0xffffffff


	//   ....[76]....
        /*05fc*/ 	.word	0xffffffff


	//   ....[77]....
        /*0600*/ 	.word	0xffffffff


	//   ....[78]....
        /*0604*/ 	.word	0xffffffff


	//   ....[79]....
        /*0608*/ 	.word	0xffffffff


	//   ....[80]....
        /*060c*/ 	.word	0xffffffff


	//   ....[81]....
        /*0610*/ 	.word	0xffffffff


	//   ....[82]....
        /*0614*/ 	.word	0xffffffff


	//   ....[83]....
        /*0618*/ 	.word	0xffffffff


	//   ....[84]....
        /*061c*/ 	.word	0xffffffff


	//   ....[85]....
        /*0620*/ 	.word	0xffffffff


	//   ....[86]....
        /*0624*/ 	.word	0xffffffff


	//   ....[87]....
        /*0628*/ 	.word	0xffffffff


	//   ....[88]....
        /*062c*/ 	.word	0xffffffff


	//   ....[89]....
        /*0630*/ 	.word	0xffffffff


	//   ....[90]....
        /*0634*/ 	.word	0xffffffff


	//   ....[91]....
        /*0638*/ 	.word	0xffffffff


	//   ....[92]....
        /*063c*/ 	.word	0xffffffff


	//   ....[93]....
        /*0640*/ 	.word	0xffffffff


	//   ....[94]....
        /*0644*/ 	.word	0xffffffff


	//   ....[95]....
        /*0648*/ 	.word	0xffffffff


	//   ....[96]....
        /*064c*/ 	.word	0xffffffff


	//   ....[97]....
        /*0650*/ 	.word	0xffffffff


	//   ....[98]....
        /*0654*/ 	.word	0xffffffff


	//   ....[99]....
        /*0658*/ 	.word	0xffffffff


	//   ....[100]....
        /*065c*/ 	.word	0xffffffff


	//   ....[101]....
        /*0660*/ 	.word	0xffffffff


	//   ....[102]....
        /*0664*/ 	.word	0xffffffff


	//   ....[103]....
        /*0668*/ 	.word	0xffffffff


	//   ....[104]....
        /*066c*/ 	.word	0xffffffff


	//   ....[105]....
        /*0670*/ 	.word	0xffffffff


	//   ....[106]....
        /*0674*/ 	.word	0xffffffff


	//   ....[107]....
        /*0678*/ 	.word	0xffffffff


	//   ....[108]....
        /*067c*/ 	.word	0xffffffff


	//   ....[109]....
        /*0680*/ 	.word	0xffffffff


	//   ....[110]....
        /*0684*/ 	.word	0x0500000f


	//   ....[111]....
        /*0688*/ 	.word	0x0500000f


	//   ....[112]....
        /*068c*/ 	.word	0x0500000f


	//   ....[113]....
        /*0690*/ 	.word	0x0500000f


	//   ....[114]....
        /*0694*/ 	.word	0x0500000f


	//   ....[115]....
        /*0698*/ 	.word	0x0500000f


	//   ....[116]....
        /*069c*/ 	.word	0x0500000f


	//   ....[117]....
        /*06a0*/ 	.word	0x0500000f


	//   ....[118]....
        /*06a4*/ 	.word	0x0500000f


	//   ....[119]....
        /*06a8*/ 	.word	0x0500000f


	//   ....[120]....
        /*06ac*/ 	.word	0x0500000f


	//   ....[121]....
        /*06b0*/ 	.word	0x0500000f


	//   ....[122]....
        /*06b4*/ 	.word	0x0500000f


	//   ....[123]....
        /*06b8*/ 	.word	0x0500000f


	//   ....[124]....
        /*06bc*/ 	.word	0x0500000f


	//   ....[125]....
        /*06c0*/ 	.word	0x0500000f


	//   ....[126]....
        /*06c4*/ 	.word	0x0500000f


	//   ....[127]....
        /*06c8*/ 	.word	0x0500000f


	//   ....[128]....
        /*06cc*/ 	.word	0x0500000f


	//   ....[129]....
        /*06d0*/ 	.word	0x0500000f


	//   ....[130]....
        /*06d4*/ 	.word	0x0500000f


	//   ....[131]....
        /*06d8*/ 	.word	0x0500000f


	//   ....[132]....
        /*06dc*/ 	.word	0x0500000f


	//   ....[133]....
        /*06e0*/ 	.word	0x0500000f


	//   ....[134]....
        /*06e4*/ 	.word	0x0500000f


	//   ....[135]....
        /*06e8*/ 	.word	0x0500000f


	//   ....[136]....
        /*06ec*/ 	.word	0x0500000f


	//   ....[137]....
        /*06f0*/ 	.word	0x0500000f


	//   ....[138]....
        /*06f4*/ 	.word	0x0500000f


	//   ....[139]....
        /*06f8*/ 	.word	0x0500000f


	//   ....[140]....
        /*06fc*/ 	.word	0x0500000f


	//   ....[141]....
        /*0700*/ 	.word	0x0500000f


	//   ....[142]....
        /*0704*/ 	.word	0x0500000f


	//   ....[143]....
        /*0708*/ 	.word	0x0500000f


	//   ....[144]....
        /*070c*/ 	.word	0x0500000f


	//   ....[145]....
        /*0710*/ 	.word	0x0500000f


	//   ....[146]....
        /*0714*/ 	.word	0x0500000f


	//   ....[147]....
        /*0718*/ 	.word	0x0500000f


	//   ....[148]....
        /*071c*/ 	.word	0x0500000f


	//   ....[149]....
        /*0720*/ 	.word	0x0500000f


	//   ....[150]....
        /*0724*/ 	.word	0x0500000f


	//   ....[151]....
        /*0728*/ 	.word	0x0500000f


	//   ....[152]....
        /*072c*/ 	.word	0x0500000f


	//   ....[153]....
        /*0730*/ 	.word	0x0500000f


	//   ....[154]....
        /*0734*/ 	.word	0x0500000f


	//   ....[155]....
        /*0738*/ 	.word	0x0500000f


	//   ....[156]....
        /*073c*/ 	.word	0x0500000f


	//   ....[157]....
        /*0740*/ 	.word	0x0500000f


	//   ....[158]....
        /*0744*/ 	.word	0x0500000f


	//   ....[159]....
        /*0748*/ 	.word	0x0500000f


	//   ....[160]....
        /*074c*/ 	.word	0x0500000f


	//   ....[161]....
        /*0750*/ 	.word	0x0500000f


	//   ....[162]....
        /*0754*/ 	.word	0x0500000f


	//   ....[163]....
        /*0758*/ 	.word	0x0500000f


	//   ....[164]....
        /*075c*/ 	.word	0x0500000f


	//   ....[165]....
        /*0760*/ 	.word	0x0500000f


	//   ....[166]....
        /*0764*/ 	.word	0x0500000f


	//   ....[167]....
        /*0768*/ 	.word	0x0500000f


	//   ....[168]....
        /*076c*/ 	.word	0x0500000f


	//   ....[169]....
        /*0770*/ 	.word	0x0500000f


	//   ....[170]....
        /*0774*/ 	.word	0x0500000f


	//----- nvinfo : EIATTR_COOP_GROUP_INSTR_OFFSETS
	.align		4
.L_1553:
        /*0778*/ 	.byte	0x04, 0x28
        /*077a*/ 	.short	(.L_1555 - .L_1554)


	//   ....[0]....
.L_1554:
        /*077c*/ 	.word	0x00000060


	//   ....[1]....
        /*0780*/ 	.word	0x00000190


	//   ....[2]....
        /*0784*/ 	.word	0x00000240


	//   ....[3]....
        /*0788*/ 	.word	0x00000400


	//   ....[4]....
        /*078c*/ 	.word	0x00000560


	//   ....[5]....
        /*0790*/ 	.word	0x00000680


	//   ....[6]....
        /*0794*/ 	.word	0x000007e0


	//   ....[7]....
        /*0798*/ 	.word	0x00005880


	//   ....[8]....
        /*079c*/ 	.word	0x00005e30


	//   ....[9]....
        /*07a0*/ 	.word	0x00005e40


	//   ....[10]....
        /*07a4*/ 	.word	0x00005e50


	//   ....[11]....
        /*07a8*/ 	.word	0x00005e60


	//   ....[12]....
        /*07ac*/ 	.word	0x00006ee0


	//   ....[13]....
        /*07b0*/ 	.word	0x00006ef0


	//   ....[14]....
        /*07b4*/ 	.word	0x00006f00


	//   ....[15]....
        /*07b8*/ 	.word	0x00006f10


	//   ....[16]....
        /*07bc*/ 	.word	0x00008fc0


	//   ....[17]....
        /*07c0*/ 	.word	0x000090c0


	//   ....[18]....
        /*07c4*/ 	.word	0x00009810


	//   ....[19]....
        /*07c8*/ 	.word	0x00009870


	//   ....[20]....
        /*07cc*/ 	.word	0x0000acf0


	//   ....[21]....
        /*07d0*/ 	.word	0x0000b680


	//   ....[22]....
        /*07d4*/ 	.word	0x0000b6a0


	//   ....[23]....
        /*07d8*/ 	.word	0x0000bdb0


	//   ....[24]....
        /*07dc*/ 	.word	0x0000bdd0


	//   ....[25]....
        /*07e0*/ 	.word	0x0000dc40


	//   ....[26]....
        /*07e4*/ 	.word	0x0000dea0


	//   ....[27]....
        /*07e8*/ 	.word	0x0000dee0


	//   ....[28]....
        /*07ec*/ 	.word	0x0000dfd0


	//   ....[29]....
        /*07f0*/ 	.word	0x0000dfe0


	//   ....[30]....
        /*07f4*/ 	.word	0x0000f2e0


	//   ....[31]....
        /*07f8*/ 	.word	0x0000f320


	//   ....[32]....
        /*07fc*/ 	.word	0x0000f340


	//   ....[33]....
        /*0800*/ 	.word	0x0000f370


	//   ....[34]....
        /*0804*/ 	.word	0x0000f810


	//   ....[35]....
        /*0808*/ 	.word	0x0000f840


	//   ....[36]....
        /*080c*/ 	.word	0x0000f880


	//   ....[37]....
        /*0810*/ 	.word	0x0000f8c0


	//   ....[38]....
        /*0814*/ 	.word	0x0000f8e0


	//   ....[39]....
        /*0818*/ 	.word	0x0000f900


	//   ....[40]....
        /*081c*/ 	.word	0x0000f910


	//   ....[41]....
        /*0820*/ 	.word	0x0000f930


	//   ....[42]....
        /*0824*/ 	.word	0x00010140


	//   ....[43]....
        /*0828*/ 	.word	0x00010170


	//   ....[44]....
        /*082c*/ 	.word	0x00010190


	//   ....[45]....
        /*0830*/ 	.word	0x000101c0


	//   ....[46]....
        /*0834*/ 	.word	0x000101f0


	//   ....[47]....
        /*0838*/ 	.word	0x00010200


	//   ....[48]....
        /*083c*/ 	.word	0x00010230


	//   ....[49]....
        /*0840*/ 	.word	0x000102a0


	//   ....[50]....
        /*0844*/ 	.word	0x000103c0


	//   ....[51]....
        /*0848*/ 	.word	0x000105b0


	//   ....[52]....
        /*084c*/ 	.word	0x000105e0


	//   ....[53]....
        /*0850*/ 	.word	0x00010610


	//   ....[54]....
        /*0854*/ 	.word	0x00010640


	//   ....[55]....
        /*0858*/ 	.word	0x00010670


	//   ....[56]....
        /*085c*/ 	.word	0x000106a0


	//   ....[57]....
        /*0860*/ 	.word	0x00010810


	//   ....[58]....
        /*0864*/ 	.word	0x00010840


	//   ....[59]....
        /*0868*/ 	.word	0x00010870


	//   ....[60]....
        /*086c*/ 	.word	0x000108a0


	//   ....[61]....
        /*0870*/ 	.word	0x000108d0


	//   ....[62]....
        /*0874*/ 	.word	0x00010900


	//   ....[63]....
        /*0878*/ 	.word	0x00010990


	//   ....[64]....
        /*087c*/ 	.word	0x000109c0


	//   ....[65]....
        /*0880*/ 	.word	0x00010a40


	//   ....[66]....
        /*0884*/ 	.word	0x00011570


	//   ....[67]....
        /*0888*/ 	.word	0x00012830


	//   ....[68]....
        /*088c*/ 	.word	0x00013440


	//   ....[69]....
        /*0890*/ 	.word	0x00013450


	//   ....[70]....
        /*0894*/ 	.word	0x00013470


	//   ....[71]....
        /*0898*/ 	.word	0x00013500


	//   ....[72]....
        /*089c*/ 	.word	0x00013520


	//   ....[73]....
        /*08a0*/ 	.word	0x000135a0


	//   ....[74]....
        /*08a4*/ 	.word	0x000135c0


	//   ....[75]....
        /*08a8*/ 	.word	0x00013640


	//   ....[76]....
        /*08ac*/ 	.word	0x00013660


	//   ....[77]....
        /*08b0*/ 	.word	0x000136e0


	//   ....[78]....
        /*08b4*/ 	.word	0x00013700


	//   ....[79]....
        /*08b8*/ 	.word	0x00013780


	//   ....[80]....
        /*08bc*/ 	.word	0x000137a0


	//   ....[81]....
        /*08c0*/ 	.word	0x00013820


	//   ....[82]....
        /*08c4*/ 	.word	0x00013840


	//   ....[83]....
        /*08c8*/ 	.word	0x00013850


	//   ....[84]....
        /*08cc*/ 	.word	0x000138c0


	//   ....[85]....
        /*08d0*/ 	.word	0x00013910


	//   ....[86]....
        /*08d4*/ 	.word	0x000139c0


	//   ....[87]....
        /*08d8*/ 	.word	0x000139d0


	//   ....[88]....
        /*08dc*/ 	.word	0x00013a40


	//   ....[89]....
        /*08e0*/ 	.word	0x00013a50


	//   ....[90]....
        /*08e4*/ 	.word	0x00013a90


	//   ....[91]....
        /*08e8*/ 	.word	0x00013ab0


	//   ....[92]....
        /*08ec*/ 	.word	0x00015980


	//   ....[93]....
        /*08f0*/ 	.word	0x000159b0


	//   ....[94]....
        /*08f4*/ 	.word	0x000159f0


	//   ....[95]....
        /*08f8*/ 	.word	0x00015a20


	//   ....[96]....
        /*08fc*/ 	.word	0x00015a50


	//   ....[97]....
        /*0900*/ 	.word	0x00015a80


	//   ....[98]....
        /*0904*/ 	.word	0x00015ab0


	//   ....[99]....
        /*0908*/ 	.word	0x00015ae0


	//   ....[100]....
        /*090c*/ 	.word	0x00015c60


	//   ....[101]....
        /*0910*/ 	.word	0x00015c90


	//   ....[102]....
        /*0914*/ 	.word	0x00015cc0


	//   ....[103]....
        /*0918*/ 	.word	0x00015cf0


	//   ....[104]....
        /*091c*/ 	.word	0x00015d20


	//   ....[105]....
        /*0920*/ 	.word	0x00015d50


	//   ....[106]....
        /*0924*/ 	.word	0x00015e10


	//   ....[107]....
        /*0928*/ 	.word	0x00015e30


	//   ....[108]....
        /*092c*/ 	.word	0x00015ea0


	//   ....[109]....
        /*0930*/ 	.word	0x00016310


	//   ....[110]....
        /*0934*/ 	.word	0x00016770


	//   ....[111]....
        /*0938*/ 	.word	0x00016820


	//   ....[112]....
        /*093c*/ 	.word	0x000168b0


	//   ....[113]....
        /*0940*/ 	.word	0x00016900


	//   ....[114]....
        /*0944*/ 	.word	0x00016950


	//   ....[115]....
        /*0948*/ 	.word	0x00016a30


	//   ....[116]....
        /*094c*/ 	.word	0x00016ac0


	//   ....[117]....
        /*0950*/ 	.word	0x00016b10


	//   ....[118]....
        /*0954*/ 	.word	0x00016b60


	//   ....[119]....
        /*0958*/ 	.word	0x00016d90


	//   ....[120]....
        /*095c*/ 	.word	0x00016e30


	//   ....[121]....
        /*0960*/ 	.word	0x00016e90


	//   ....[122]....
        /*0964*/ 	.word	0x00016f00


	//   ....[123]....
        /*0968*/ 	.word	0x00016f60


	//   ....[124]....
        /*096c*/ 	.word	0x00016fd0


	//   ....[125]....
        /*0970*/ 	.word	0x00017090


	//   ....[126]....
        /*0974*/ 	.word	0x000170f0


	//   ....[127]....
        /*0978*/ 	.word	0x000171b0


	//   ....[128]....
        /*097c*/ 	.word	0x00017490


	//   ....[129]....
        /*0980*/ 	.word	0x00017640


	//   ....[130]....
        /*0984*/ 	.word	0x00017690


	//   ....[131]....
        /*0988*/ 	.word	0x000176f0


	//   ....[132]....
        /*098c*/ 	.word	0x000177e0


	//   ....[133]....
        /*0990*/ 	.word	0x00017840


	//   ....[134]....
        /*0994*/ 	.word	0x00017940


	//   ....[135]....
        /*0998*/ 	.word	0x000179a0


	//   ....[136]....
        /*099c*/ 	.word	0x00017aa0


	//   ....[137]....
        /*09a0*/ 	.word	0x00017b00


	//   ....[138]....
        /*09a4*/ 	.word	0x00017c00


	//   ....[139]....
        /*09a8*/ 	.word	0x00017c60


	//   ....[140]....
        /*09ac*/ 	.word	0x00017d60


	//   ....[141]....
        /*09b0*/ 	.word	0x00017dc0


	//   ....[142]....
        /*09b4*/ 	.word	0x00017ec0


	//   ....[143]....
        /*09b8*/ 	.word	0x00017f20


	//   ....[144]....
        /*09bc*/ 	.word	0x00017fd0


	//   ....[145]....
        /*09c0*/ 	.word	0x000180a0


	//   ....[146]....
        /*09c4*/ 	.word	0x00018170


	//   ....[147]....
        /*09c8*/ 	.word	0x000181d0


	//   ....[148]....
        /*09cc*/ 	.word	0x000182b0


	//   ....[149]....
        /*09d0*/ 	.word	0x00018310


	//   ....[150]....
        /*09d4*/ 	.word	0x000183e0


	//   ....[151]....
        /*09d8*/ 	.word	0x00018440


	//   ....[152]....
        /*09dc*/ 	.word	0x00018500


	//   ....[153]....
        /*09e0*/ 	.word	0x00018820


	//   ....[154]....
        /*09e4*/ 	.word	0x000188c0


	//   ....[155]....
        /*09e8*/ 	.word	0x000189e0


	//   ....[156]....
        /*09ec*/ 	.word	0x00018a50


	//   ....[157]....
        /*09f0*/ 	.word	0x00018ac0


	//   ....[158]....
        /*09f4*/ 	.word	0x00018b30


	//   ....[159]....
        /*09f8*/ 	.word	0x00018ba0


	//   ....[160]....
        /*09fc*/ 	.word	0x00018c20


	//   ....[161]....
        /*0a00*/ 	.word	0x00018cb0


	//   ....[162]....
        /*0a04*/ 	.word	0x00018d40


	//   ....[163]....
        /*0a08*/ 	.word	0x00018db0


	//   ....[164]....
        /*0a0c*/ 	.word	0x00018e20


	//   ....[165]....
        /*0a10*/ 	.word	0x00018e90


	//   ....[166]....
        /*0a14*/ 	.word	0x00018f10


	//   ....[167]....
        /*0a18*/ 	.word	0x00018f80


	//   ....[168]....
        /*0a1c*/ 	.word	0x00019020


	//   ....[169]....
        /*0a20*/ 	.word	0x000190b0


	//   ....[170]....
        /*0a24*/ 	.word	0x000191d0


	//----- nvinfo : EIATTR_REG_RECONFIG
	.align		4
.L_1555:
        /*0a28*/ 	.byte	0x01, 0x54
	.zero		2


	//----- nvinfo : EIATTR_SYSCALL_OFFSETS
	.align		4
        /*0a2c*/ 	.byte	0x04, 0x46
        /*0a2e*/ 	.short	(.L_1557 - .L_1556)


	//   ....[0]....
.L_1556:
        /*0a30*/ 	.word	0x00001970


	//   ....[1]....
        /*0a34*/ 	.word	0x00001ac0


	//   ....[2]....
        /*0a38*/ 	.word	0x00005a10


	//   ....[3]....
        /*0a3c*/ 	.word	0x00005da0


	//   ....[4]....
        /*0a40*/ 	.word	0x00012460


	//   ....[5]....
        /*0a44*/ 	.word	0x000125b0


	//   ....[6]....
        /*0a48*/ 	.word	0x000126b0


	//   ....[7]....
        /*0a4c*/ 	.word	0x00012f30


	//----- nvinfo : EIATTR_MBARRIER_INSTR_OFFSETS
	.align		4
.L_1557:
        /*0a50*/ 	.byte	0x04, 0x39
        /*0a52*/ 	.short	(.L_1559 - .L_1558)


	//   ....[0]....
.L_1558:
        /*0a54*/ 	.word	0x000002b0
        /*0a58*/ 	.word	0x000000ff
        /*0a5c*/ 	.word	0x00030800
        /*0a60*/ 	.short	0x0100
        /*0a62*/ 	.byte	0x08
	.zero		1


	//   ....[1]....
        /*0a64*/ 	.word	0x000002c0
        /*0a68*/ 	.word	0x000000ff
        /*0a6c*/ 	.word	0x00030820
        /*0a70*/ 	.short	0x0100
        /*0a72*/ 	.byte	0x08
	.zero		1


	//   ....[2]....
        /*0a74*/ 	.word	0x000003b0
        /*0a78*/ 	.word	0x000000ff
        /*0a7c*/ 	.word	0x00030830
        /*0a80*/ 	.short	0x0100
        /*0a82*/ 	.byte	0x08
	.zero		1


	//   ....[3]....
        /*0a84*/ 	.word	0x000003c0
        /*0a88*/ 	.word	0x000000ff
        /*0a8c*/ 	.word	0x00030840
        /*0a90*/ 	.short	0x0100
        /*0a92*/ 	.byte	0x08
	.zero		1


	//   ....[4]....
        /*0a94*/ 	.word	0x000003d0
        /*0a98*/ 	.word	0x000000ff
        /*0a9c*/ 	.word	0x00030838
        /*0aa0*/ 	.short	0x0100
        /*0aa2*/ 	.byte	0x08
	.zero		1


	//   ....[5]....
        /*0aa4*/ 	.word	0x000003e0
        /*0aa8*/ 	.word	0x000000ff
        /*0aac*/ 	.word	0x00030848
        /*0ab0*/ 	.short	0x0100
        /*0ab2*/ 	.byte	0x08
	.zero		1


	//   ....[6]....
        /*0ab4*/ 	.word	0x00000510
        /*0ab8*/ 	.word	0x000000ff
        /*0abc*/ 	.word	0x00030850
        /*0ac0*/ 	.short	0x0100
        /*0ac2*/ 	.byte	0x08
	.zero		1


	//   ....[7]....
        /*0ac4*/ 	.word	0x00000520
        /*0ac8*/ 	.word	0x000000ff
        /*0acc*/ 	.word	0x00030860
        /*0ad0*/ 	.short	0x0100
        /*0ad2*/ 	.byte	0x08
	.zero		1


	//   ....[8]....
        /*0ad4*/ 	.word	0x00000530
        /*0ad8*/ 	.word	0x000000ff
        /*0adc*/ 	.word	0x00030858
        /*0ae0*/ 	.short	0x0100
        /*0ae2*/ 	.byte	0x08
	.zero		1


	//   ....[9]....
        /*0ae4*/ 	.word	0x00000540
        /*0ae8*/ 	.word	0x000000ff
        /*0aec*/ 	.word	0x00030868
        /*0af0*/ 	.short	0x0100
        /*0af2*/ 	.byte	0x08
	.zero		1


	//   ....[10]....
        /*0af4*/ 	.word	0x00000630
        /*0af8*/ 	.word	0x000000ff
        /*0afc*/ 	.word	0x00030870
        /*0b00*/ 	.short	0x0100
        /*0b02*/ 	.byte	0x06
	.zero		1


	//   ....[11]....
        /*0b04*/ 	.word	0x00000640
        /*0b08*/ 	.word	0x000000ff
        /*0b0c*/ 	.word	0x00030880
        /*0b10*/ 	.short	0x0100
        /*0b12*/ 	.byte	0x06
	.zero		1


	//   ....[12]....
        /*0b14*/ 	.word	0x00000650
        /*0b18*/ 	.word	0x000000ff
        /*0b1c*/ 	.word	0x00030878
        /*0b20*/ 	.short	0x0100
        /*0b22*/ 	.byte	0x06
	.zero		1


	//   ....[13]....
        /*0b24*/ 	.word	0x00000660
        /*0b28*/ 	.word	0x000000ff
        /*0b2c*/ 	.word	0x00030888
        /*0b30*/ 	.short	0x0100
        /*0b32*/ 	.byte	0x06
	.zero		1


	//   ....[14]....
        /*0b34*/ 	.word	0x00000790
        /*0b38*/ 	.word	0x000000ff
        /*0b3c*/ 	.word	0x00030890
        /*0b40*/ 	.short	0x0100
        /*0b42*/ 	.byte	0x08
	.zero		1


	//   ....[15]....
        /*0b44*/ 	.word	0x000007a0
        /*0b48*/ 	.word	0x000000ff
        /*0b4c*/ 	.word	0x000308a0
        /*0b50*/ 	.short	0x0100
        /*0b52*/ 	.byte	0x08
	.zero		1


	//   ....[16]....
        /*0b54*/ 	.word	0x000007b0
        /*0b58*/ 	.word	0x000000ff
        /*0b5c*/ 	.word	0x00030898
        /*0b60*/ 	.short	0x0100
        /*0b62*/ 	.byte	0x08
	.zero		1


	//   ....[17]....
        /*0b64*/ 	.word	0x000007c0
        /*0b68*/ 	.word	0x000000ff
        /*0b6c*/ 	.word	0x000308a8
        /*0b70*/ 	.short	0x0100
        /*0b72*/ 	.byte	0x08
	.zero		1


	//   ....[18]....
        /*0b74*/ 	.word	0x000008f0
        /*0b78*/ 	.word	0x000000ff
        /*0b7c*/ 	.word	0x000308b0
        /*0b80*/ 	.short	0x0100
        /*0b82*/ 	.byte	0x08
	.zero		1


	//   ....[19]....
        /*0b84*/ 	.word	0x00000900
        /*0b88*/ 	.word	0x000000ff
        /*0b8c*/ 	.word	0x000308c0
        /*0b90*/ 	.short	0x0100
        /*0b92*/ 	.byte	0x08
	.zero		1


	//   ....[20]....
        /*0b94*/ 	.word	0x00000910
        /*0b98*/ 	.word	0x000000ff
        /*0b9c*/ 	.word	0x000308b8
        /*0ba0*/ 	.short	0x0100
        /*0ba2*/ 	.byte	0x08
	.zero		1


	//   ....[21]....
        /*0ba4*/ 	.word	0x00000920
        /*0ba8*/ 	.word	0x000000ff
        /*0bac*/ 	.word	0x000308c8
        /*0bb0*/ 	.short	0x0100
        /*0bb2*/ 	.byte	0x08
	.zero		1


	//   ....[22]....
        /*0bb4*/ 	.word	0x00002cd0
        /*0bb8*/ 	.word	0x00000051
        /*0bbc*/ 	.word	0x00030890
        /*0bc0*/ 	.short	0x010a
        /*0bc2*/ 	.byte	0x3f
	.zero		1


	//   ....[23]....
        /*0bc4*/ 	.word	0x00003ec0
        /*0bc8*/ 	.word	0x00000051
        /*0bcc*/ 	.word	0x00030890
        /*0bd0*/ 	.short	0x010a
        /*0bd2*/ 	.byte	0x3f
	.zero		1


	//   ....[24]....
        /*0bd4*/ 	.word	0x00004f90
        /*0bd8*/ 	.word	0x00000051
        /*0bdc*/ 	.word	0x00030890
        /*0be0*/ 	.short	0x010a
        /*0be2*/ 	.byte	0x3f
	.zero		1


	//   ....[25]....
        /*0be4*/ 	.word	0x000051b0
        /*0be8*/ 	.word	0x0000000c
        /*0bec*/ 	.word	0x00000000
        /*0bf0*/ 	.short	0x0101
        /*0bf2*/ 	.byte	0x3f
	.zero		1


	//   ....[26]....
        /*0bf4*/ 	.word	0x000051f0
        /*0bf8*/ 	.word	0x00000051
        /*0bfc*/ 	.word	0x000308b0
        /*0c00*/ 	.short	0x010a
        /*0c02*/ 	.byte	0x3f
	.zero		1


	//   ....[27]....
        /*0c04*/ 	.word	0x000055b0
        /*0c08*/ 	.word	0x00000051
        /*0c0c*/ 	.word	0x00000000
        /*0c10*/ 	.short	0x0101
        /*0c12*/ 	.byte	0x3f
	.zero		1


	//   ....[28]....
        /*0c14*/ 	.word	0x00005ab0
        /*0c18*/ 	.word	0x00000002
        /*0c1c*/ 	.word	0x00030800
        /*0c20*/ 	.short	0x010a
        /*0c22*/ 	.byte	0x3f
	.zero		1


	//   ....[29]....
        /*0c24*/ 	.word	0x00005b00
        /*0c28*/ 	.word	0x00000002
        /*0c2c*/ 	.word	0x00030800
        /*0c30*/ 	.short	0x010a
        /*0c32*/ 	.byte	0x3f
	.zero		1


	//   ....[30]....
        /*0c34*/ 	.word	0x00006180
        /*0c38*/ 	.word	0x00000002
        /*0c3c*/ 	.word	0x00030800
        /*0c40*/ 	.short	0x010a
        /*0c42*/ 	.byte	0x3f
	.zero		1


	//   ....[31]....
        /*0c44*/ 	.word	0x000070f0
        /*0c48*/ 	.word	0x00000002
        /*0c4c*/ 	.word	0x00030800
        /*0c50*/ 	.short	0x010a
        /*0c52*/ 	.byte	0x3f
	.zero		1


	//   ....[32]....
        /*0c54*/ 	.word	0x00007f90
        /*0c58*/ 	.word	0x00000004
        /*0c5c*/ 	.word	0x00030830
        /*0c60*/ 	.short	0x010a
        /*0c62*/ 	.byte	0x3f
	.zero		1


	//   ....[33]....
        /*0c64*/ 	.word	0x00008070
        /*0c68*/ 	.word	0x00000004
        /*0c6c*/ 	.word	0x00030830
        /*0c70*/ 	.short	0x010a
        /*0c72*/ 	.byte	0x3f
	.zero		1


	//   ....[34]....
        /*0c74*/ 	.word	0x00009a60
        /*0c78*/ 	.word	0x00000004
        /*0c7c*/ 	.word	0x00000000
        /*0c80*/ 	.short	0x0101
        /*0c82*/ 	.byte	0x3f
	.zero		1


	//   ....[35]....
        /*0c84*/ 	.word	0x0000af40
        /*0c88*/ 	.word	0x00000000
        /*0c8c*/ 	.word	0x00030830
        /*0c90*/ 	.short	0x010a
        /*0c92*/ 	.byte	0x3f
	.zero		1


	//   ....[36]....
        /*0c94*/ 	.word	0x0000af90
        /*0c98*/ 	.word	0x00000000
        /*0c9c*/ 	.word	0x00030830
        /*0ca0*/ 	.short	0x010a
        /*0ca2*/ 	.byte	0x3f
	.zero		1


	//   ....[37]....
        /*0ca4*/ 	.word	0x0000b2e0
        /*0ca8*/ 	.word	0x00000003
        /*0cac*/ 	.word	0x00030850
        /*0cb0*/ 	.short	0x010a
        /*0cb2*/ 	.byte	0x3f
	.zero		1


	//   ....[38]....
        /*0cb4*/ 	.word	0x0000b330
        /*0cb8*/ 	.word	0x00000003
        /*0cbc*/ 	.word	0x00030850
        /*0cc0*/ 	.short	0x010a
        /*0cc2*/ 	.byte	0x3f
	.zero		1


	//   ....[39]....
        /*0cc4*/ 	.word	0x0000ca70
        /*0cc8*/ 	.word	0x0000000e
        /*0ccc*/ 	.word	0x00000000
        /*0cd0*/ 	.short	0x0101
        /*0cd2*/ 	.byte	0x3f
	.zero		1


	//   ....[40]....
        /*0cd4*/ 	.word	0x0000ca80
        /*0cd8*/ 	.word	0x0000000d
        /*0cdc*/ 	.word	0x00000000
        /*0ce0*/ 	.short	0x0101
        /*0ce2*/ 	.byte	0x3f
	.zero		1


	//   ....[41]....
        /*0ce4*/ 	.word	0x0000dcc0
        /*0ce8*/ 	.word	0x0000000c
        /*0cec*/ 	.word	0x00030850
        /*0cf0*/ 	.short	0x010a
        /*0cf2*/ 	.byte	0x3f
	.zero		1


	//   ....[42]....
        /*0cf4*/ 	.word	0x0000dd70
        /*0cf8*/ 	.word	0x0000000c
        /*0cfc*/ 	.word	0x00030850
        /*0d00*/ 	.short	0x010a
        /*0d02*/ 	.byte	0x3f
	.zero		1


	//   ....[43]....
        /*0d04*/ 	.word	0x0000e800
        /*0d08*/ 	.word	0x00000008
        /*0d0c*/ 	.word	0x00000000
        /*0d10*/ 	.short	0x0101
        /*0d12*/ 	.byte	0x3f
	.zero		1


	//   ....[44]....
        /*0d14*/ 	.word	0x0000f8d0
        /*0d18*/ 	.word	0x00000000
        /*0d1c*/ 	.word	0x00000000
        /*0d20*/ 	.short	0x0101
        /*0d22*/ 	.byte	0x3f
	.zero		1


	//   ....[45]....
        /*0d24*/ 	.word	0x00011650
        /*0d28*/ 	.word	0x00000016
        /*0d2c*/ 	.word	0x00030820
        /*0d30*/ 	.short	0x010a
        /*0d32*/ 	.byte	0x3f
	.zero		1


	//   ....[46]....
        /*0d34*/ 	.word	0x00011710
        /*0d38*/ 	.word	0x00000006
        /*0d3c*/ 	.word	0x000308a0
        /*0d40*/ 	.short	0x010a
        /*0d42*/ 	.byte	0x3f
	.zero		1


	//   ....[47]....
        /*0d44*/ 	.word	0x00011940
        /*0d48*/ 	.word	0x00000006
        /*0d4c*/ 	.word	0x000308c0
        /*0d50*/ 	.short	0x010a
        /*0d52*/ 	.byte	0x3f
	.zero		1


	//   ....[48]....
        /*0d54*/ 	.word	0x00011cc0
        /*0d58*/ 	.word	0x00000005
        /*0d5c*/ 	.word	0x000308a0
        /*0d60*/ 	.short	0x010a
        /*0d62*/ 	.byte	0x3f
	.zero		1


	//   ....[49]....
        /*0d64*/ 	.word	0x00011ee0
        /*0d68*/ 	.word	0x00000005
        /*0d6c*/ 	.word	0x000308c0
        /*0d70*/ 	.short	0x010a
        /*0d72*/ 	.byte	0x3f
	.zero		1


	//   ....[50]....
        /*0d74*/ 	.word	0x00012a70
        /*0d78*/ 	.word	0x00000000
        /*0d7c*/ 	.word	0x00030840
        /*0d80*/ 	.short	0x010a
        /*0d82*/ 	.byte	0x3f
	.zero		1


	//   ....[51]....
        /*0d84*/ 	.word	0x00013b60
        /*0d88*/ 	.word	0x00000016
        /*0d8c*/ 	.word	0x00030800
        /*0d90*/ 	.short	0x0107
        /*0d92*/ 	.byte	0x3f
	.zero		1


	//   ....[52]....
        /*0d94*/ 	.word	0x00013c60
        /*0d98*/ 	.word	0x00000016
        /*0d9c*/ 	.word	0x00030800
        /*0da0*/ 	.short	0x0101
        /*0da2*/ 	.byte	0x3f
	.zero		1


	//   ....[53]....
        /*0da4*/ 	.word	0x00013c80
        /*0da8*/ 	.word	0x00000016
        /*0dac*/ 	.word	0x00030820
        /*0db0*/ 	.short	0x010a
        /*0db2*/ 	.byte	0x3f
	.zero		1


	//   ....[54]....
        /*0db4*/ 	.word	0x00013fb0
        /*0db8*/ 	.word	0x00000002
        /*0dbc*/ 	.word	0x00030840
        /*0dc0*/ 	.short	0x010a
        /*0dc2*/ 	.byte	0x3f
	.zero		1


	//   ....[55]....
        /*0dc4*/ 	.word	0x00014230
        /*0dc8*/ 	.word	0x00000003
        /*0dcc*/ 	.word	0x00000060
        /*0dd0*/ 	.short	0x010a
        /*0dd2*/ 	.byte	0x3f
	.zero		1


	//   ....[56]....
        /*0dd4*/ 	.word	0x00014790
        /*0dd8*/ 	.word	0x00000002
        /*0ddc*/ 	.word	0x00030840
        /*0de0*/ 	.short	0x010a
        /*0de2*/ 	.byte	0x3f
	.zero		1


	//   ....[57]....
        /*0de4*/ 	.word	0x00014a10
        /*0de8*/ 	.word	0x0000000a
        /*0dec*/ 	.word	0x00000060
        /*0df0*/ 	.short	0x010a
        /*0df2*/ 	.byte	0x3f
	.zero		1


	//   ....[58]....
        /*0df4*/ 	.word	0x00014ea0
        /*0df8*/ 	.word	0x00000002
        /*0dfc*/ 	.word	0x00030840
        /*0e00*/ 	.short	0x010a
        /*0e02*/ 	.byte	0x3f
	.zero		1


	//   ....[59]....
        /*0e04*/ 	.word	0x00015130
        /*0e08*/ 	.word	0x00000007
        /*0e0c*/ 	.word	0x00000060
        /*0e10*/ 	.short	0x010a
        /*0e12*/ 	.byte	0x3f
	.zero		1


	//   ....[60]....
        /*0e14*/ 	.word	0x00015570
        /*0e18*/ 	.word	0x00000003
        /*0e1c*/ 	.word	0x00030860
        /*0e20*/ 	.short	0x010a
        /*0e22*/ 	.byte	0x3f
	.zero		1


	//   ....[61]....
        /*0e24*/ 	.word	0x00016290
        /*0e28*/ 	.word	0x00000009
        /*0e2c*/ 	.word	0x00030820
        /*0e30*/ 	.short	0x010a
        /*0e32*/ 	.byte	0x3f
	.zero		1


	//   ....[62]....
        /*0e34*/ 	.word	0x00016420
        /*0e38*/ 	.word	0x00000005
        /*0e3c*/ 	.word	0x00000000
        /*0e40*/ 	.short	0x010a
        /*0e42*/ 	.byte	0x3f
	.zero		1


	//   ....[63]....
        /*0e44*/ 	.word	0x00016490
        /*0e48*/ 	.word	0x00000003
        /*0e4c*/ 	.word	0x00000000
        /*0e50*/ 	.short	0x010a
        /*0e52*/ 	.byte	0x3f
	.zero		1


	//   ....[64]....
        /*0e54*/ 	.word	0x000164f0
        /*0e58*/ 	.word	0x00000017
        /*0e5c*/ 	.word	0x00000000
        /*0e60*/ 	.short	0x010a
        /*0e62*/ 	.byte	0x3f
	.zero		1


	//   ....[65]....
        /*0e64*/ 	.word	0x00016520
        /*0e68*/ 	.word	0x00000007
        /*0e6c*/ 	.word	0x00000000
        /*0e70*/ 	.short	0x010a
        /*0e72*/ 	.byte	0x3f
	.zero		1


	//   ....[66]....
        /*0e74*/ 	.word	0x00016580
        /*0e78*/ 	.word	0x00000051
        /*0e7c*/ 	.word	0x00030890
        /*0e80*/ 	.short	0x010a
        /*0e82*/ 	.byte	0x3f
	.zero		1


	//   ....[67]....
        /*0e84*/ 	.word	0x000165d0
        /*0e88*/ 	.word	0x00000051
        /*0e8c*/ 	.word	0x00030890
        /*0e90*/ 	.short	0x010a
        /*0e92*/ 	.byte	0x3f
	.zero		1


	//   ....[68]....
        /*0e94*/ 	.word	0x00016620
        /*0e98*/ 	.word	0x00000051
        /*0e9c*/ 	.word	0x00030890
        /*0ea0*/ 	.short	0x010a
        /*0ea2*/ 	.byte	0x3f
	.zero		1


	//   ....[69]....
        /*0ea4*/ 	.word	0x00016670
        /*0ea8*/ 	.word	0x00000051
        /*0eac*/ 	.word	0x000308b0
        /*0eb0*/ 	.short	0x010a
        /*0eb2*/ 	.byte	0x3f
	.zero		1


	//   ....[70]....
        /*0eb4*/ 	.word	0x00016980
        /*0eb8*/ 	.word	0x00000002
        /*0ebc*/ 	.word	0x00030800
        /*0ec0*/ 	.short	0x010a
        /*0ec2*/ 	.byte	0x3f
	.zero		1


	//   ....[71]....
        /*0ec4*/ 	.word	0x00016b90
        /*0ec8*/ 	.word	0x00000002
        /*0ecc*/ 	.word	0x00030800
        /*0ed0*/ 	.short	0x010a
        /*0ed2*/ 	.byte	0x3f
	.zero		1


	//   ....[72]....
        /*0ed4*/ 	.word	0x00016be0
        /*0ed8*/ 	.word	0x00000004
        /*0edc*/ 	.word	0x00030830
        /*0ee0*/ 	.short	0x010a
        /*0ee2*/ 	.byte	0x3f
	.zero		1


	//   ....[73]....
        /*0ee4*/ 	.word	0x00016c30
        /*0ee8*/ 	.word	0x00000000
        /*0eec*/ 	.word	0x00030830
        /*0ef0*/ 	.short	0x010a
        /*0ef2*/ 	.byte	0x3f
	.zero		1


	//   ....[74]....
        /*0ef4*/ 	.word	0x00016c80
        /*0ef8*/ 	.word	0x00000003
        /*0efc*/ 	.word	0x00030850
        /*0f00*/ 	.short	0x010a
        /*0f02*/ 	.byte	0x3f
	.zero		1


	//   ....[75]....
        /*0f04*/ 	.word	0x00016cd0
        /*0f08*/ 	.word	0x0000000c
        /*0f0c*/ 	.word	0x00030850
        /*0f10*/ 	.short	0x010a
        /*0f12*/ 	.byte	0x3f
	.zero		1


	//   ....[76]....
        /*0f14*/ 	.word	0x00017270
        /*0f18*/ 	.word	0x00000016
        /*0f1c*/ 	.word	0x00030820
        /*0f20*/ 	.short	0x010a
        /*0f22*/ 	.byte	0x3f
	.zero		1


	//   ....[77]....
        /*0f24*/ 	.word	0x000172c0
        /*0f28*/ 	.word	0x00000006
        /*0f2c*/ 	.word	0x000308a0
        /*0f30*/ 	.short	0x010a
        /*0f32*/ 	.byte	0x3f
	.zero		1


	//   ....[78]....
        /*0f34*/ 	.word	0x00017310
        /*0f38*/ 	.word	0x00000006
        /*0f3c*/ 	.word	0x000308c0
        /*0f40*/ 	.short	0x010a
        /*0f42*/ 	.byte	0x3f
	.zero		1


	//   ....[79]....
        /*0f44*/ 	.word	0x00017360
        /*0f48*/ 	.word	0x00000005
        /*0f4c*/ 	.word	0x000308a0
        /*0f50*/ 	.short	0x010a
        /*0f52*/ 	.byte	0x3f
	.zero		1


	//   ....[80]....
        /*0f54*/ 	.word	0x000173b0
        /*0f58*/ 	.word	0x00000005
        /*0f5c*/ 	.word	0x000308c0
        /*0f60*/ 	.short	0x010a
        /*0f62*/ 	.byte	0x3f
	.zero		1


	//   ....[81]....
        /*0f64*/ 	.word	0x00017550
        /*0f68*/ 	.word	0x00000000
        /*0f6c*/ 	.word	0x00030840
        /*0f70*/ 	.short	0x010a
        /*0f72*/ 	.byte	0x3f
	.zero		1


	//   ....[82]....
        /*0f74*/ 	.word	0x00018540
        /*0f78*/ 	.word	0x00000016
        /*0f7c*/ 	.word	0x00030820
        /*0f80*/ 	.short	0x010a
        /*0f82*/ 	.byte	0x3f
	.zero		1


	//   ....[83]....
        /*0f84*/ 	.word	0x00018590
        /*0f88*/ 	.word	0x00000002
        /*0f8c*/ 	.word	0x00030840
        /*0f90*/ 	.short	0x010a
        /*0f92*/ 	.byte	0x3f
	.zero		1


	//   ....[84]....
        /*0f94*/ 	.word	0x000185e0
        /*0f98*/ 	.word	0x00000003
        /*0f9c*/ 	.word	0x00000060
        /*0fa0*/ 	.short	0x010a
        /*0fa2*/ 	.byte	0x3f
	.zero		1


	//   ....[85]....
        /*0fa4*/ 	.word	0x00018630
        /*0fa8*/ 	.word	0x00000002
        /*0fac*/ 	.word	0x00030840
        /*0fb0*/ 	.short	0x010a
        /*0fb2*/ 	.byte	0x3f
	.zero		1


	//   ....[86]....
        /*0fb4*/ 	.word	0x00018680
        /*0fb8*/ 	.word	0x0000000a
        /*0fbc*/ 	.word	0x00000060
        /*0fc0*/ 	.short	0x010a
        /*0fc2*/ 	.byte	0x3f
	.zero		1


	//   ....[87]....
        /*0fc4*/ 	.word	0x000186d0
        /*0fc8*/ 	.word	0x00000002
        /*0fcc*/ 	.word	0x00030840
        /*0fd0*/ 	.short	0x010a
        /*0fd2*/ 	.byte	0x3f
	.zero		1


	//   ....[88]....
        /*0fd4*/ 	.word	0x00018720
        /*0fd8*/ 	.word	0x00000007
        /*0fdc*/ 	.word	0x00000060
        /*0fe0*/ 	.short	0x010a
        /*0fe2*/ 	.byte	0x3f
	.zero		1


	//   ....[89]....
        /*0fe4*/ 	.word	0x00018770
        /*0fe8*/ 	.word	0x00000003
        /*0fec*/ 	.word	0x00030860
        /*0ff0*/ 	.short	0x010a
        /*0ff2*/ 	.byte	0x3f
	.zero		1


	//   ....[90]....
        /*0ff4*/ 	.word	0x000190f0
        /*0ff8*/ 	.word	0x00000009
        /*0ffc*/ 	.word	0x00030820
        /*1000*/ 	.short	0x010a
        /*1002*/ 	.byte	0x3f
	.zero		1


	//   ....[91]....
        /*1004*/ 	.word	0x00019290
        /*1008*/ 	.word	0x00000005
        /*100c*/ 	.word	0x00000000
        /*1010*/ 	.short	0x010a
        /*1012*/ 	.byte	0x3f
	.zero		1


	//   ....[92]....
        /*1014*/ 	.word	0x000192e0
        /*1018*/ 	.word	0x00000003
        /*101c*/ 	.word	0x00000000
        /*1020*/ 	.short	0x010a
        /*1022*/ 	.byte	0x3f
	.zero		1


	//   ....[93]....
        /*1024*/ 	.word	0x00019330
        /*1028*/ 	.word	0x00000017
        /*102c*/ 	.word	0x00000000
        /*1030*/ 	.short	0x010a
        /*1032*/ 	.byte	0x3f
	.zero		1


	//----- nvinfo : EIATTR_NUM_MBARRIERS
	.align		4
.L_1559:
        /*1034*/ 	.byte	0x03, 0x38
        /*1036*/ 	.short	0x0016


	//----- nvinfo : EIATTR_EXIT_INSTR_OFFSETS
	.align		4
        /*1038*/ 	.byte	0x04, 0x1c
        /*103a*/ 	.short	(.L_1561 - .L_1560)


	//   ....[0]....
.L_1560:
        /*103c*/ 	.word	0x00016570


	//----- nvinfo : EIATTR_MAX_THREADS
	.align		4
.L_1561:
        /*1040*/ 	.byte	0x04, 0x05
        /*1042*/ 	.short	(.L_1563 - .L_1562)
.L_1562:
        /*1044*/ 	.word	0x00000200
        /*1048*/ 	.word	0x00000001
        /*104c*/ 	.word	0x00000001


	//----- nvinfo : EIATTR_CRS_STACK_SIZE
	.align		4
.L_1563:
        /*1050*/ 	.byte	0x04, 0x1e
        /*1052*/ 	.short	(.L_1565 - .L_1564)
.L_1564:
        /*1054*/ 	.word	0x00000000


	//----- nvinfo : EIATTR_CBANK_PARAM_SIZE
	.align		4
.L_1565:
        /*1058*/ 	.byte	0x03, 0x19
        /*105a*/ 	.short	0x0af0


	//----- nvinfo : EIATTR_PARAM_CBANK
	.align		4
        /*105c*/ 	.byte	0x04, 0x0a
        /*105e*/ 	.short	(.L_1567 - .L_1566)
	.align		4
.L_1566:
        /*1060*/ 	.word	index@(.nv.constant0._ZN7cutlass13device_kernelIN5flash11enable_sm90INS1_16FlashAttnFwdSm90INS1_25CollectiveMainloopFwdSm90ILi2EN4cute5tupleIJNS5_1CILi1EEES8_S8_EEENS6_IJNS7_ILi192EEESA_NS7_ILi64EEEEEELi64ENS_6half_tEfNS_4arch4Sm90ELb0ELb0ELb0ELb1ELb0ELb1ELb0ELb0ELb1ELb1ELb0ELb0EEENS1_21CollectiveEpilogueFwdINS6_IJSA_SB_SA_EEES9_SD_SF_Li384ELb1ELb1ELb0ELb0EEENS1_36VarlenDynamicPersistentTileSchedulerILi192ELi192ELi384ELi128ELb0ELb1ELb1ELb0ELb1ELb1EEEEEEEEEvNT_6ParamsE)
        /*1064*/ 	.short	0x0210
        /*1066*/ 	.short	0x0af0


	//----- nvinfo : EIATTR_SW_WAR
	.align		4
.L_1567:
        /*1068*/ 	.byte	0x04, 0x36
        /*106a*/ 	.short	(.L_1569 - .L_1568)
.L_1568:
        /*106c*/ 	.word	0x00000008
.L_1569:


//--------------------- .nv.info._ZN7cutlass13device_kernelIN5flash11enable_sm90INS1_16FlashAttnFwdSm90INS1_25CollectiveMainloopFwdSm90ILi2EN4cute5tupleIJNS5_1CILi1EEES8_S8_EEENS6_IJNS7_ILi192EEENS7_ILi128EEENS7_ILi64EEEEEELi64ENS_6half_tEfNS_4arch4Sm90ELb0ELb1ELb0ELb0ELb0ELb0ELb0ELb1ELb1ELb1ELb0ELb0EEENS1_21CollectiveEpilogueFwdINS6_IJSA_SC_SB_EEES9_SE_SG_Li384ELb0ELb1ELb0ELb0EEENS1_30DynamicPersistentTileSchedulerILi384ELi128ELb0ELb1ELb1EEEEEEEEEvNT_6ParamsE --------------------------
	.section	.nv.info._ZN7cutlass13device_kernelIN5flash11enable_sm90INS1_16FlashAttnFwdSm90INS1_25CollectiveMainloopFwdSm90ILi2EN4cute5tupleIJNS5_1CILi1EEES8_S8_EEENS6_IJNS7_ILi192EEENS7_ILi128EEENS7_ILi64EEEEEELi64ENS_6half_tEfNS_4arch4Sm90ELb0ELb1ELb0ELb0ELb0ELb0ELb0ELb1ELb1ELb1ELb0ELb0EEENS1_21CollectiveEpilogueFwdINS6_IJSA_SC_SB_EEES9_SE_SG_Li384ELb0ELb1ELb0ELb0EEENS1_30DynamicPersistentTileSchedulerILi384ELi128ELb0ELb1ELb1EEEEEEEEEvNT_6ParamsE,"",@"SHT_CUDA_INFO"
	.sectionflags	@""
	.align	4


	//----- nvinfo : EIATTR_CUDA_API_VERSION
	.align		4
        /*0000*/ 	.byte	0x04, 0x37
        /*0002*/ 	.short	(.L_1571 - .L_1570)
.L_1570:
        /*0004*/ 	.word	0x00000082


	//----- nvinfo : EIATTR_KPARAM_INFO
	.align		4
.L_1571:
        /*0008*/ 	.byte	0x04, 0x17
        /*000a*/ 	.short	(.L_1573 - .L_1572)
.L_1572:
        /*000c*/ 	.word	0x00000000
        /*0010*/ 	.short	0x0000
        /*0012*/ 	.short	0x0070
        /*0014*/ 	.byte	0x00, 0xf0, 0x01, 0x2a


	//----- nvinfo : EIATTR_SPARSE_MMA_MASK
	.align		4
.L_1573:
        /*0018*/ 	.byte	0x03, 0x50
        /*001a*/ 	.short	0x0000


	//----- nvinfo : EIATTR_MAXREG_COUNT
	.align		4
        /*001c*/ 	.byte	0x03, 0x1b
        /*001e*/ 	.short	0x0080


	//----- nvinfo : EIATTR_NUM_BARRIERS
	.align		4
        /*0020*/ 	.byte	0x02, 0x4c
        /*0022*/ 	.byte	0x10
	.zero		1


	//----- nvinfo : EIATTR_EXTERNS
	.align		4
        /*0024*/ 	.byte	0x04, 0x0f
        /*0026*/ 	.short	(.L_1575 - .L_1574)


	//   ....[0]....
	.align		4
.L_1574:
        /*0028*/ 	.word	index@(__assertfail)


	//----- nvinfo : EIATTR_MERCURY_ISA_VERSION
	.align		4
.L_1575:
        /*002c*/ 	.byte	0x03, 0x5f
        /*002e*/ 	.short	0x0101


	//----- nvinfo : EIATTR_INT_WARP_WIDE_INSTR_OFFSETS
	.align		4
        /*0030*/ 	.byte	0x04, 0x31
        /*0032*/ 	.short	(.L_1577 - .L_1576)


	//   ....[0]....
.L_1576:
        /*0034*/ 	.word	0x00000120


	//   ....[1]....
        /*0038*/ 	.word	0x00000160


	//   ....[2]....
        /*003c*/ 	.word	0x000001d0


	//   ....[3]....
        /*0040*/ 	.word	0x0000ecf0


	//   ....[4]....
        /*0044*/ 	.word	0x0000ed80


	//   ....[5]....
        /*0048*/ 	.word	0x00011a20


	//   ....[6]....
        /*004c*/ 	.word	0x00011ab0


	//----- nvinfo : EIATTR_COOP_GROUP_MASK_REGIDS
	.align		4
.L_1577:
        /*0050*/ 	.byte	0x04, 0x29
        /*0052*/ 	.short	(.L_1579 - .L_1578)


	//   ....[0]....
.L_1578:
        /*0054*/ 	.word	0xffffffff


	//   ....[1]....
        /*0058*/ 	.word	0xffffffff


	//   ....[2]....
        /*005c*/ 	.word	0xffffffff


	//   ....[3]....
        /*0060*/ 	.word	0xffffffff


	//   ....[4]....
        /*0064*/ 	.word	0xffffffff


	//   ....[5]....
        /*0068*/ 	.word	0xffffffff


	//   ....[6]....
        /*006c*/ 	.word	0xffffffff


	//   ....[7]....
        /*0070*/ 	.word	0xffffffff


	//   ....[8]....
        /*0074*/ 	.word	0xffffffff


	//   ....[9]....
        /*0078*/ 	.word	0xffffffff


	//   ....[10]....
        /*007c*/ 	.word	0xffffffff


	//   ....[11]....
        /*0080*/ 	.word	0xffffffff


	//   ....[12]....
        /*0084*/ 	.word	0xffffffff


	//   ....[13]....
        /*0088*/ 	.word	0xffffffff


	//   ....[14]....
        /*008c*/ 	.word	0xffffffff


	//   ....[15]....
        /*0090*/ 	.word	0xffffffff


	//   ....[16]....
        /*0094*/ 	.word	0xffffffff


	//   ....[17]....
        /*0098*/ 	.word	0xffffffff


	//   ....[18]....
        /*009c*/ 	.word	0xffffffff


	//   ....[19]....
        /*00a0*/ 	.word	0xffffffff


	//   ....[20]....
        /*00a4*/ 	.word	0xffffffff


	//   ....[21]....
        /*00a8*/ 	.word	0xffffffff


	//   ....[22]....
        /*00ac*/ 	.word	0xffffffff


	//   ....[23]....
        /*00b0*/ 	.word	0xffffffff


	//   ....[24]....
        /*00b4*/ 	.word	0xffffffff


	//   ....[25]....
        /*00b8*/ 	.word	0xffffffff


	//   ....[26]....
        /*00bc*/ 	.word	0xffffffff


	//   ....[27]....
        /*00c0*/ 	.word	0xffffffff


	//   ....[28]....
        /*00c4*/ 	.word	0xffffffff


	//   ....[29]....
        /*00c8*/ 	.word	0xffffffff


	//   ....[30]....
        /*00cc*/ 	.word	0xffffffff


	//   ....[31]....
        /*00d0*/ 	.word	0xffffffff


	//   ....[32]....
        /*00d4*/ 	.word	0xffffffff


	//   ....[33]....
        /*00d8*/ 	.word	0xffffffff


	//   ....[34]....
        /*00dc*/ 	.word	0xffffffff


	//   ....[35]....
        /*00e0*/ 	.word	0xffffffff


	//   ....[36]....
        /*00e4*/ 	.word	0xffffffff


	//   ....[37]....
        /*00e8*/ 	.word	0xffffffff


	//   ....[38]....
        /*00ec*/ 	.word	0xffffffff


	//   ....[39]....
        /*00f0*/ 	.word	0xffffffff


	//   ....[40]....
        /*00f4*/ 	.word	0xffffffff


	//   ....[41]....
        /*00f8*/ 	.word	0xffffffff


	//   ....[42]....
        /*00fc*/ 	.word	0xffffffff


	//   ....[43]....
        /*0100*/ 	.word	0xffffffff


	//   ....[44]....
        /*0104*/ 	.word	0xffffffff


	//   ....[45]....
        /*0108*/ 	.word	0xffffffff


	//   ....[46]....
        /*010c*/ 	.word	0xffffffff


	//   ....[47]....
        /*0110*/ 	.word	0xffffffff


	//   ....[48]....
        /*0114*/ 	.word	0xffffffff


	//   ....[49]....
        /*0118*/ 	.word	0xffffffff


	//   ....[50]....
        /*011c*/ 	.word	0xffffffff


	//   ....[51]....
        /*0120*/ 	.word	0xffffffff


	//   ....[52]....
        /*0124*/ 	.word	0xffffffff


	//   ....[53]....
        /*0128*/ 	.word	0xffffffff


	//   ....[54]....
        /*012c*/ 	.word	0xffffffff


	//   ....[55]....
        /*0130*/ 	.word	0xffffffff


	//   ....[56]....
        /*0134*/ 	.word	0xffffffff


	//   ....[57]....
        /*0138*/ 	.word	0xffffffff


	//   ....[58]....
        /*013c*/ 	.word	0xffffffff


	//   ....[59]....
        /*0140*/ 	.word	0xffffffff


	//   ....[60]....
        /*0144*/ 	.word	0xffffffff


	//   ....[61]....
        /*0148*/ 	.word	0xffffffff


	//   ....[62]....
        /*014c*/ 	.word	0xffffffff


	//   ....[63]....
        /*0150*/ 	.word	0xffffffff


	//   ....[64]....
        /*0154*/ 	.word	0xffffffff


	//   ....[65]....
        /*0158*/ 	.word	0xffffffff


	//   ....[66]....
        /*015c*/ 	.word	0xffffffff


	//   ....[67]....
        /*0160*/ 	.word	0xffffffff


	//   ....[68]....
        /*0164*/ 	.word	0xffffffff


	//   ....[69]....
        /*0168*/ 	.word	0xffffffff


	//   ....[70]....
        /*016c*/ 	.word	0xffffffff


	//   ....[71]....
        /*0170*/ 	.word	0xffffffff


	//   ....[72]....
        /*0174*/ 	.word	0xffffffff


	//   ....[73]....
        /*0178*/ 	.word	0xffffffff


	//   ....[74]....
        /*017c*/ 	.word	0xffffffff


	//   ....[75]....
        /*0180*/ 	.word	0xffffffff


	//   ....[76]....
        /*0184*/ 	.word	0xffffffff


	//   ....[77]....
        /*0188*/ 	.word	0xffffffff


	//   ....[78]....
        /*018c*/ 	.word	0xffffffff


	//   ....[79]....
        /*0190*/ 	.word	0xffffffff


	//   ....[80]....
        /*0194*/ 	.word	0xffffffff


	//   ....[81]....
        /*0198*/ 	.word	0xffffffff


	//   ....[82]....
        /*019c*/ 	.word	0x0500000f


	//   ....[83]....
        /*01a0*/ 	.word	0x0500000f


	//   ....[84]....
        /*01a4*/ 	.word	0x0500000f


	//   ....[85]....
        /*01a8*/ 	.word	0x0500000f


	//   ....[86]....
        /*01ac*/ 	.word	0x0500000f


	//   ....[87]....
        /*01b0*/ 	.word	0x0500000f


	//   ....[88]....
        /*01b4*/ 	.word	0x0500000f


	//   ....[89]....
        /*01b8*/ 	.word	0x0500000f


	//   ....[90]....
        /*01bc*/ 	.word	0x0500000f


	//   ....[91]....
        /*01c0*/ 	.word	0x0500000f


	//   ....[92]....
        /*01c4*/ 	.word	0x0500000f


	//   ....[93]....
        /*01c8*/ 	.word	0x0500000f


	//   ....[94]....
        /*01cc*/ 	.word	0x0500000f


	//   ....[95]....
        /*01d0*/ 	.word	0x0500000f


	//   ....[96]....
        /*01d4*/ 	.word	0x0500000f


	//   ....[97]....
        /*01d8*/ 	.word	0x0500000f


	//   ....[98]....
        /*01dc*/ 	.word	0x0500000f


	//   ....[99]....
        /*01e0*/ 	.word	0x0500000f


	//   ....[100]....
        /*01e4*/ 	.word	0x0500000f


	//   ....[101]....
        /*01e8*/ 	.word	0x0500000f


	//   ....[102]....
        /*01ec*/ 	.word	0x0500000f


	//   ....[103]....
        /*01f0*/ 	.word	0x0500000f


	//   ....[104]....
        /*01f4*/ 	.word	0x0500000f


	//   ....[105]....
        /*01f8*/ 	.word	0x0500000f


	//   ....[106]....
        /*01fc*/ 	.word	0x0500000f


	//   ....[107]....
        /*0200*/ 	.word	0x0500000f


	//   ....[108]....
        /*0204*/ 	.word	0x0500000f


	//----- nvinfo : EIATTR_COOP_GROUP_INSTR_OFFSETS
	.align		4
.L_1579:
        /*0208*/ 	.byte	0x04, 0x28
        /*020a*/ 	.short	(.L_1581 - .L_1580)


	//   ....[0]....
.L_1580:
        /*020c*/ 	.word	0x00000060


	//   ....[1]....
        /*0210*/ 	.word	0x00000130


	//   ....[2]....
        /*0214*/ 	.word	0x00000180


	//   ....[3]....
        /*0218*/ 	.word	0x000003b0


	//   ....[4]....
        /*021c*/ 	.word	0x00000510


	//   ....[5]....
        /*0220*/ 	.word	0x00000630


	//   ....[6]....
        /*0224*/ 	.word	0x00000790


	//   ....[7]....
        /*0228*/ 	.word	0x000016c0


	//   ....[8]....
        /*022c*/ 	.word	0x00001d20


	//   ....[9]....
        /*0230*/ 	.word	0x00002b10


	//   ....[10]....
        /*0234*/ 	.word	0x000032a0


	//   ....[11]....
        /*0238*/ 	.word	0x000033b0


	//   ....[12]....
        /*023c*/ 	.word	0x00003ca0


	//   ....[13]....
        /*0240*/ 	.word	0x00003d00


	//   ....[14]....
        /*0244*/ 	.word	0x00005250


	//   ....[15]....
        /*0248*/ 	.word	0x00005490


	//   ....[16]....
        /*024c*/ 	.word	0x00006080


	//   ....[17]....
        /*0250*/ 	.word	0x00006180


	//   ....[18]....
        /*0254*/ 	.word	0x000069e0


	//   ....[19]....
        /*0258*/ 	.word	0x00006a60


	//   ....[20]....
        /*025c*/ 	.word	0x000081b0


	//   ....[21]....
        /*0260*/ 	.word	0x000081e0


	//   ....[22]....
        /*0264*/ 	.word	0x00008730


	//   ....[23]....
        /*0268*/ 	.word	0x000087b0


	//   ....[24]....
        /*026c*/ 	.word	0x00009d50


	//   ....[25]....
        /*0270*/ 	.word	0x0000a1c0


	//   ....[26]....
        /*0274*/ 	.word	0x0000ada0


	//   ....[27]....
        /*0278*/ 	.word	0x0000aea0


	//   ....[28]....
        /*027c*/ 	.word	0x0000b6d0


	//   ....[29]....
        /*0280*/ 	.word	0x0000b750


	//   ....[30]....
        /*0284*/ 	.word	0x0000c690


	//   ....[31]....
        /*0288*/ 	.word	0x0000c6d0


	//   ....[32]....
        /*028c*/ 	.word	0x0000c7c0


	//   ....[33]....
        /*0290*/ 	.word	0x0000c7d0


	//   ....[34]....
        /*0294*/ 	.word	0x0000d350


	//   ....[35]....
        /*0298*/ 	.word	0x0000d3b0


	//   ....[36]....
        /*029c*/ 	.word	0x0000d3e0


	//   ....[37]....
        /*02a0*/ 	.word	0x0000d460


	//   ....[38]....
        /*02a4*/ 	.word	0x0000d890


	//   ....[39]....
        /*02a8*/ 	.word	0x0000d8d0


	//   ....[40]....
        /*02ac*/ 	.word	0x0000d8f0


	//   ....[41]....
        /*02b0*/ 	.word	0x0000d920


	//   ....[42]....
        /*02b4*/ 	.word	0x0000d940


	//   ....[43]....
        /*02b8*/ 	.word	0x0000d950


	//   ....[44]....
        /*02bc*/ 	.word	0x0000d970


	//   ....[45]....
        /*02c0*/ 	.word	0x0000d990


	//   ....[46]....
        /*02c4*/ 	.word	0x0000e000


	//   ....[47]....
        /*02c8*/ 	.word	0x0000e040


	//   ....[48]....
        /*02cc*/ 	.word	0x0000e080


	//   ....[49]....
        /*02d0*/ 	.word	0x0000e0b0


	//   ....[50]....
        /*02d4*/ 	.word	0x0000e0d0


	//   ....[51]....
        /*02d8*/ 	.word	0x0000e0e0


	//   ....[52]....
        /*02dc*/ 	.word	0x0000e0f0


	//   ....[53]....
        /*02e0*/ 	.word	0x0000e110


	//   ....[54]....
        /*02e4*/ 	.word	0x0000e290


	//   ....[55]....
        /*02e8*/ 	.word	0x0000f2c0


	//   ....[56]....
        /*02ec*/ 	.word	0x0000fcd0


	//   ....[57]....
        /*02f0*/ 	.word	0x0000fce0


	//   ....[58]....
        /*02f4*/ 	.word	0x0000fcf0


	//   ....[59]....
        /*02f8*/ 	.word	0x0000fd20


	//   ....[60]....
        /*02fc*/ 	.word	0x0000fd80


	//   ....[61]....
        /*0300*/ 	.word	0x0000fdc0


	//   ....[62]....
        /*0304*/ 	.word	0x0000fe10


	//   ....[63]....
        /*0308*/ 	.word	0x0000fe70


	//   ....[64]....
        /*030c*/ 	.word	0x0000fe90


	//   ....[65]....
        /*0310*/ 	.word	0x0000feb0


	//   ....[66]....
        /*0314*/ 	.word	0x0000ff00


	//   ....[67]....
        /*0318*/ 	.word	0x0000ff60


	//   ....[68]....
        /*031c*/ 	.word	0x0000ff80


	//   ....[69]....
        /*0320*/ 	.word	0x0000ffa0


	//   ....[70]....
        /*0324*/ 	.word	0x00010000


	//   ....[71]....
        /*0328*/ 	.word	0x00010030


	//   ....[72]....
        /*032c*/ 	.word	0x00010070


	//   ....[73]....
        /*0330*/ 	.word	0x00010090


	//   ....[74]....
        /*0334*/ 	.word	0x000100b0


	//   ....[75]....
        /*0338*/ 	.word	0x00010130


	//   ....[76]....
        /*033c*/ 	.word	0x00010140


	//   ....[77]....
        /*0340*/ 	.word	0x00010160


	//   ....[78]....
        /*0344*/ 	.word	0x00010180


	//   ....[79]....
        /*0348*/ 	.word	0x000101f0


	//   ....[80]....
        /*034c*/ 	.word	0x00011e80


	//   ....[81]....
        /*0350*/ 	.word	0x00012050


	//   ....[82]....
        /*0354*/ 	.word	0x00012670


	//   ....[83]....
        /*0358*/ 	.word	0x000127f0


	//   ....[84]....
        /*035c*/ 	.word	0x00012850


	//   ....[85]....
        /*0360*/ 	.word	0x00012900


	//   ....[86]....
        /*0364*/ 	.word	0x000129a0


	//   ....[87]....
        /*0368*/ 	.word	0x00012a00


	//   ....[88]....
        /*036c*/ 	.word	0x00012af0


	//   ....[89]....
        /*0370*/ 	.word	0x00012b50


	//   ....[90]....
        /*0374*/ 	.word	0x00012c00


	//   ....[91]....
        /*0378*/ 	.word	0x00012c60


	//   ....[92]....
        /*037c*/ 	.word	0x00012d50


	//   ....[93]....
        /*0380*/ 	.word	0x00012db0


	//   ....[94]....
        /*0384*/ 	.word	0x00012e60


	//   ....[95]....
        /*0388*/ 	.word	0x00012ec0


	//   ....[96]....
        /*038c*/ 	.word	0x00012fa0


	//   ....[97]....
        /*0390*/ 	.word	0x00013000


	//   ....[98]....
        /*0394*/ 	.word	0x000130d0


	//   ....[99]....
        /*0398*/ 	.word	0x00013130


	//   ....[100]....
        /*039c*/ 	.word	0x00013200


	//   ....[101]....
        /*03a0*/ 	.word	0x00013260


	//   ....[102]....
        /*03a4*/ 	.word	0x00013310


	//   ....[103]....
        /*03a8*/ 	.word	0x00013370


	//   ....[104]....
        /*03ac*/ 	.word	0x00013420


	//   ....[105]....
        /*03b0*/ 	.word	0x000134a0


	//   ....[106]....
        /*03b4*/ 	.word	0x00013540


	//   ....[107]....
        /*03b8*/ 	.word	0x00013850


	//   ....[108]....
        /*03bc*/ 	.word	0x00013970


	//----- nvinfo : EIATTR_REG_RECONFIG
	.align		4
.L_1581:
        /*03c0*/ 	.byte	0x01, 0x54
	.zero		2


	//----- nvinfo : EIATTR_SYSCALL_OFFSETS
	.align		4
        /*03c4*/ 	.byte	0x04, 0x46
        /*03c6*/ 	.short	(.L_1583 - .L_1582)


	//   ....[0]....
.L_1582:
        /*03c8*/ 	.word	0x000018a0


	//   ....[1]....
        /*03cc*/ 	.word	0x0000eee0


	//   ....[2]....
        /*03d0*/ 	.word	0x0000f030


	//   ....[3]....
        /*03d4*/ 	.word	0x0000f120


	//   ....[4]....
        /*03d8*/ 	.word	0x0000f850


	//----- nvinfo : EIATTR_MBARRIER_INSTR_OFFSETS
	.align		4
.L_1583:
        /*03dc*/ 	.byte	0x04, 0x39
        /*03de*/ 	.short	(.L_1585 - .L_1584)


	//   ....[0]....
.L_1584:
        /*03e0*/ 	.word	0x00000260
        /*03e4*/ 	.word	0x000000ff
        /*03e8*/ 	.word	0x00016800
        /*03ec*/ 	.short	0x0100
        /*03ee*/ 	.byte	0x08
	.zero		1


	//   ....[1]....
        /*03f0*/ 	.word	0x00000270
        /*03f4*/ 	.word	0x000000ff
        /*03f8*/ 	.word	0x00016820
        /*03fc*/ 	.short	0x0100
        /*03fe*/ 	.byte	0x08
	.zero		1


	//   ....[2]....
        /*0400*/ 	.word	0x00000360
        /*0404*/ 	.word	0x000000ff
        /*0408*/ 	.word	0x00016830
        /*040c*/ 	.short	0x0100
        /*040e*/ 	.byte	0x08
	.zero		1


	//   ....[3]....
        /*0410*/ 	.word	0x00000370
        /*0414*/ 	.word	0x000000ff
        /*0418*/ 	.word	0x00016840
        /*041c*/ 	.short	0x0100
        /*041e*/ 	.byte	0x08
	.zero		1


	//   ....[4]....
        /*0420*/ 	.word	0x00000380
        /*0424*/ 	.word	0x000000ff
        /*0428*/ 	.word	0x00016838
        /*042c*/ 	.short	0x0100
        /*042e*/ 	.byte	0x08
	.zero		1


	//   ....[5]....
        /*0430*/ 	.word	0x00000390
        /*0434*/ 	.word	0x000000ff
        /*0438*/ 	.word	0x00016848
        /*043c*/ 	.short	0x0100
        /*043e*/ 	.byte	0x08
	.zero		1


	//   ....[6]....
        /*0440*/ 	.word	0x000004c0
        /*0444*/ 	.word	0x000000ff
        /*0448*/ 	.word	0x00016850
        /*044c*/ 	.short	0x0100
        /*044e*/ 	.byte	0x08
	.zero		1


	//   ....[7]....
        /*0450*/ 	.word	0x000004d0
        /*0454*/ 	.word	0x000000ff
        /*0458*/ 	.word	0x00016860
        /*045c*/ 	.short	0x0100
        /*045e*/ 	.byte	0x08
	.zero		1


	//   ....[8]....
        /*0460*/ 	.word	0x000004e0
        /*0464*/ 	.word	0x000000ff
        /*0468*/ 	.word	0x00016858
        /*046c*/ 	.short	0x0100
        /*046e*/ 	.byte	0x08
	.zero		1


	//   ....[9]....
        /*0470*/ 	.word	0x000004f0
        /*0474*/ 	.word	0x000000ff
        /*0478*/ 	.word	0x00016868
        /*047c*/ 	.short	0x0100
        /*047e*/ 	.byte	0x08
	.zero		1


	//   ....[10]....
        /*0480*/ 	.word	0x000005e0
        /*0484*/ 	.word	0x000000ff
        /*0488*/ 	.word	0x00016870
        /*048c*/ 	.short	0x0100
        /*048e*/ 	.byte	0x06
	.zero		1


	//   ....[11]....
        /*0490*/ 	.word	0x000005f0
        /*0494*/ 	.word	0x000000ff
        /*0498*/ 	.word	0x00016880
        /*049c*/ 	.short	0x0100
        /*049e*/ 	.byte	0x06
	.zero		1


	//   ....[12]....
        /*04a0*/ 	.word	0x00000600
        /*04a4*/ 	.word	0x000000ff
        /*04a8*/ 	.word	0x00016878
        /*04ac*/ 	.short	0x0100
        /*04ae*/ 	.byte	0x06
	.zero		1


	//   ....[13]....
        /*04b0*/ 	.word	0x00000610
        /*04b4*/ 	.word	0x000000ff
        /*04b8*/ 	.word	0x00016888
        /*04bc*/ 	.short	0x0100
        /*04be*/ 	.byte	0x06
	.zero		1


	//   ....[14]....
        /*04c0*/ 	.word	0x00000740
        /*04c4*/ 	.word	0x000000ff
        /*04c8*/ 	.word	0x00016890
        /*04cc*/ 	.short	0x0100
        /*04ce*/ 	.byte	0x08
	.zero		1


	//   ....[15]....
        /*04d0*/ 	.word	0x00000750
        /*04d4*/ 	.word	0x000000ff
        /*04d8*/ 	.word	0x000168a0
        /*04dc*/ 	.short	0x0100
        /*04de*/ 	.byte	0x08
	.zero		1


	//   ....[16]....
        /*04e0*/ 	.word	0x00000760
        /*04e4*/ 	.word	0x000000ff
        /*04e8*/ 	.word	0x00016898
        /*04ec*/ 	.short	0x0100
        /*04ee*/ 	.byte	0x08
	.zero		1


	//   ....[17]....
        /*04f0*/ 	.word	0x00000770
        /*04f4*/ 	.word	0x000000ff
        /*04f8*/ 	.word	0x000168a8
        /*04fc*/ 	.short	0x0100
        /*04fe*/ 	.byte	0x08
	.zero		1


	//   ....[18]....
        /*0500*/ 	.word	0x000008a0
        /*0504*/ 	.word	0x000000ff
        /*0508*/ 	.word	0x000168b0
        /*050c*/ 	.short	0x0100
        /*050e*/ 	.byte	0x08
	.zero		1


	//   ....[19]....
        /*0510*/ 	.word	0x000008b0
        /*0514*/ 	.word	0x000000ff
        /*0518*/ 	.word	0x000168c0
        /*051c*/ 	.short	0x0100
        /*051e*/ 	.byte	0x08
	.zero		1


	//   ....[20]....
        /*0520*/ 	.word	0x000008c0
        /*0524*/ 	.word	0x000000ff
        /*0528*/ 	.word	0x000168b8
        /*052c*/ 	.short	0x0100
        /*052e*/ 	.byte	0x08
	.zero		1


	//   ....[21]....
        /*0530*/ 	.word	0x000008d0
        /*0534*/ 	.word	0x000000ff
        /*0538*/ 	.word	0x000168c8
        /*053c*/ 	.short	0x0100
        /*053e*/ 	.byte	0x08
	.zero		1


	//   ....[22]....
        /*0540*/ 	.word	0x00001920
        /*0544*/ 	.word	0x000000ff
        /*0548*/ 	.word	0x00016800
        /*054c*/ 	.short	0x010a
        /*054e*/ 	.byte	0x2d
	.zero		1


	//   ....[23]....
        /*0550*/ 	.word	0x000019a0
        /*0554*/ 	.word	0x00000005
        /*0558*/ 	.word	0x00016830
        /*055c*/ 	.short	0x010a
        /*055e*/ 	.byte	0x3f
	.zero		1


	//   ....[24]....
        /*0560*/ 	.word	0x00001a00
        /*0564*/ 	.word	0x00000005
        /*0568*/ 	.word	0x00016830
        /*056c*/ 	.short	0x010a
        /*056e*/ 	.byte	0x3f
	.zero		1


	//   ....[25]....
        /*0570*/ 	.word	0x00001dc0
        /*0574*/ 	.word	0x00000000
        /*0578*/ 	.word	0x00000000
        /*057c*/ 	.short	0x0101
        /*057e*/ 	.byte	0x3f
	.zero		1


	//   ....[26]....
        /*0580*/ 	.word	0x00004bd0
        /*0584*/ 	.word	0x000000ff
        /*0588*/ 	.word	0x00016830
        /*058c*/ 	.short	0x010a
        /*058e*/ 	.byte	0x06
	.zero		1


	//   ....[27]....
        /*0590*/ 	.word	0x00004c10
        /*0594*/ 	.word	0x000000ff
        /*0598*/ 	.word	0x00016830
        /*059c*/ 	.short	0x010a
        /*059e*/ 	.byte	0x06
	.zero		1


	//   ....[28]....
        /*05a0*/ 	.word	0x00004df0
        /*05a4*/ 	.word	0x000000ff
        /*05a8*/ 	.word	0x00016850
        /*05ac*/ 	.short	0x010a
        /*05ae*/ 	.byte	0x06
	.zero		1


	//   ....[29]....
        /*05b0*/ 	.word	0x00004e30
        /*05b4*/ 	.word	0x000000ff
        /*05b8*/ 	.word	0x00016850
        /*05bc*/ 	.short	0x010a
        /*05be*/ 	.byte	0x06
	.zero		1


	//   ....[30]....
        /*05c0*/ 	.word	0x000052c0
        /*05c4*/ 	.word	0x0000000a
        /*05c8*/ 	.word	0x00000000
        /*05cc*/ 	.short	0x0101
        /*05ce*/ 	.byte	0x3f
	.zero		1


	//   ....[31]....
        /*05d0*/ 	.word	0x00007000
        /*05d4*/ 	.word	0x0000001f
        /*05d8*/ 	.word	0x00000000
        /*05dc*/ 	.short	0x0101
        /*05de*/ 	.byte	0x3f
	.zero		1


	//   ....[32]....
        /*05e0*/ 	.word	0x00007c20
        /*05e4*/ 	.word	0x000000ff
        /*05e8*/ 	.word	0x00016830
        /*05ec*/ 	.short	0x010a
        /*05ee*/ 	.byte	0x06
	.zero		1


	//   ....[33]....
        /*05f0*/ 	.word	0x00007c60
        /*05f4*/ 	.word	0x000000ff
        /*05f8*/ 	.word	0x00016830
        /*05fc*/ 	.short	0x010a
        /*05fe*/ 	.byte	0x06
	.zero		1


	//   ....[34]....
        /*0600*/ 	.word	0x00007e40
        /*0604*/ 	.word	0x000000ff
        /*0608*/ 	.word	0x00016850
        /*060c*/ 	.short	0x010a
        /*060e*/ 	.byte	0x06
	.zero		1


	//   ....[35]....
        /*0610*/ 	.word	0x00007e80
        /*0614*/ 	.word	0x000000ff
        /*0618*/ 	.word	0x00016850
        /*061c*/ 	.short	0x010a
        /*061e*/ 	.byte	0x06
	.zero		1


	//   ....[36]....
        /*0620*/ 	.word	0x00009140
        /*0624*/ 	.word	0x0000001b
        /*0628*/ 	.word	0x00000000
        /*062c*/ 	.short	0x0101
        /*062e*/ 	.byte	0x3f
	.zero		1


	//   ....[37]....
        /*0630*/ 	.word	0x000092f0
        /*0634*/ 	.word	0x0000001f
        /*0638*/ 	.word	0x00000000
        /*063c*/ 	.short	0x0101
        /*063e*/ 	.byte	0x3f
	.zero		1


	//   ....[38]....
        /*0640*/ 	.word	0x00009940
        /*0644*/ 	.word	0x000000ff
        /*0648*/ 	.word	0x00016830
        /*064c*/ 	.short	0x010a
        /*064e*/ 	.byte	0x06
	.zero		1


	//   ....[39]....
        /*0650*/ 	.word	0x00009980
        /*0654*/ 	.word	0x000000ff
        /*0658*/ 	.word	0x00016830
        /*065c*/ 	.short	0x010a
        /*065e*/ 	.byte	0x06
	.zero		1


	//   ....[40]....
        /*0660*/ 	.word	0x00009b60
        /*0664*/ 	.word	0x000000ff
        /*0668*/ 	.word	0x00016850
        /*066c*/ 	.short	0x010a
        /*066e*/ 	.byte	0x06
	.zero		1


	//   ....[41]....
        /*0670*/ 	.word	0x00009ba0
        /*0674*/ 	.word	0x000000ff
        /*0678*/ 	.word	0x00016850
        /*067c*/ 	.short	0x010a
        /*067e*/ 	.byte	0x06
	.zero		1


	//   ....[42]....
        /*0680*/ 	.word	0x0000a000
        /*0684*/ 	.word	0x0000000a
        /*0688*/ 	.word	0x00000000
        /*068c*/ 	.short	0x0101
        /*068e*/ 	.byte	0x3f
	.zero		1


	//   ....[43]....
        /*0690*/ 	.word	0x0000bc30
        /*0694*/ 	.word	0x0000001f
        /*0698*/ 	.word	0x00000000
        /*069c*/ 	.short	0x0101
        /*069e*/ 	.byte	0x3f
	.zero		1


	//   ....[44]....
        /*06a0*/ 	.word	0x0000c600
        /*06a4*/ 	.word	0x000000ff
        /*06a8*/ 	.word	0x00016850
        /*06ac*/ 	.short	0x010a
        /*06ae*/ 	.byte	0x05
	.zero		1


	//   ....[45]....
        /*06b0*/ 	.word	0x0000c640
        /*06b4*/ 	.word	0x000000ff
        /*06b8*/ 	.word	0x00016850
        /*06bc*/ 	.short	0x010a
        /*06be*/ 	.byte	0x05
	.zero		1


	//   ....[46]....
        /*06c0*/ 	.word	0x0000cb60
        /*06c4*/ 	.word	0x00000006
        /*06c8*/ 	.word	0x00000000
        /*06cc*/ 	.short	0x0101
        /*06ce*/ 	.byte	0x3f
	.zero		1


	//   ....[47]....
        /*06d0*/ 	.word	0x0000d7c0
        /*06d4*/ 	.word	0x00000000
        /*06d8*/ 	.word	0x00000000
        /*06dc*/ 	.short	0x0101
        /*06de*/ 	.byte	0x3f
	.zero		1


	//   ....[48]....
        /*06e0*/ 	.word	0x0000f4f0
        /*06e4*/ 	.word	0x00000003
        /*06e8*/ 	.word	0x00016840
        /*06ec*/ 	.short	0x010a
        /*06ee*/ 	.byte	0x3f
	.zero		1


	//   ....[49]....
        /*06f0*/ 	.word	0x000102c0
        /*06f4*/ 	.word	0x00000011
        /*06f8*/ 	.word	0x00016800
        /*06fc*/ 	.short	0x0107
        /*06fe*/ 	.byte	0x3f
	.zero		1


	//   ....[50]....
        /*0700*/ 	.word	0x00010390
        /*0704*/ 	.word	0x00000011
        /*0708*/ 	.word	0x00016800
        /*070c*/ 	.short	0x0101
        /*070e*/ 	.byte	0x3f
	.zero		1


	//   ....[51]....
        /*0710*/ 	.word	0x000103b0
        /*0714*/ 	.word	0x00000011
        /*0718*/ 	.word	0x00016820
        /*071c*/ 	.short	0x010a
        /*071e*/ 	.byte	0x3f
	.zero		1


	//   ....[52]....
        /*0720*/ 	.word	0x000106d0
        /*0724*/ 	.word	0x00000003
        /*0728*/ 	.word	0x00016840
        /*072c*/ 	.short	0x010a
        /*072e*/ 	.byte	0x3f
	.zero		1


	//   ....[53]....
        /*0730*/ 	.word	0x00010900
        /*0734*/ 	.word	0x00000002
        /*0738*/ 	.word	0x00000060
        /*073c*/ 	.short	0x010a
        /*073e*/ 	.byte	0x3f
	.zero		1


	//   ....[54]....
        /*0740*/ 	.word	0x00010e50
        /*0744*/ 	.word	0x00000003
        /*0748*/ 	.word	0x00016840
        /*074c*/ 	.short	0x010a
        /*074e*/ 	.byte	0x3f
	.zero		1


	//   ....[55]....
        /*0750*/ 	.word	0x00011080
        /*0754*/ 	.word	0x00000005
        /*0758*/ 	.word	0x00000060
        /*075c*/ 	.short	0x010a
        /*075e*/ 	.byte	0x3f
	.zero		1


	//   ....[56]....
        /*0760*/ 	.word	0x00011500
        /*0764*/ 	.word	0x00000002
        /*0768*/ 	.word	0x00016840
        /*076c*/ 	.short	0x010a
        /*076e*/ 	.byte	0x3f
	.zero		1


	//   ....[57]....
        /*0770*/ 	.word	0x00011740
        /*0774*/ 	.word	0x00000005
        /*0778*/ 	.word	0x00000060
        /*077c*/ 	.short	0x010a
        /*077e*/ 	.byte	0x3f
	.zero		1


	//   ....[58]....
        /*0780*/ 	.word	0x00011b50
        /*0784*/ 	.word	0x00000003
        /*0788*/ 	.word	0x00016860
        /*078c*/ 	.short	0x010a
        /*078e*/ 	.byte	0x3f
	.zero		1


	//   ....[59]....
        /*0790*/ 	.word	0x00011fd0
        /*0794*/ 	.word	0x00000009
        /*0798*/ 	.word	0x00016820
        /*079c*/ 	.short	0x010a
        /*079e*/ 	.byte	0x3f
	.zero		1


	//   ....[60]....
        /*07a0*/ 	.word	0x00012170
        /*07a4*/ 	.word	0x00000007
        /*07a8*/ 	.word	0x00000000
        /*07ac*/ 	.short	0x010a
        /*07ae*/ 	.byte	0x3f
	.zero		1


	//   ....[61]....
        /*07b0*/ 	.word	0x000121e0
        /*07b4*/ 	.word	0x00000003
        /*07b8*/ 	.word	0x00000000
        /*07bc*/ 	.short	0x010a
        /*07be*/ 	.byte	0x3f
	.zero		1


	//   ....[62]....
        /*07c0*/ 	.word	0x00012240
        /*07c4*/ 	.word	0x00000005
        /*07c8*/ 	.word	0x00000000
        /*07cc*/ 	.short	0x010a
        /*07ce*/ 	.byte	0x3f
	.zero		1


	//   ....[63]....
        /*07d0*/ 	.word	0x00012270
        /*07d4*/ 	.word	0x00000003
        /*07d8*/ 	.word	0x00000000
        /*07dc*/ 	.short	0x010a
        /*07de*/ 	.byte	0x3f
	.zero		1


	//   ....[64]....
        /*07e0*/ 	.word	0x000122e0
        /*07e4*/ 	.word	0x00000003
        /*07e8*/ 	.word	0x00016800
        /*07ec*/ 	.short	0x010a
        /*07ee*/ 	.byte	0x3f
	.zero		1


	//   ....[65]....
        /*07f0*/ 	.word	0x00012330
        /*07f4*/ 	.word	0x00000005
        /*07f8*/ 	.word	0x00016830
        /*07fc*/ 	.short	0x010a
        /*07fe*/ 	.byte	0x3f
	.zero		1


	//   ....[66]....
        /*0800*/ 	.word	0x00012390
        /*0804*/ 	.word	0x00000007
        /*0808*/ 	.word	0x00016830
        /*080c*/ 	.short	0x010a
        /*080e*/ 	.byte	0x3f
	.zero		1


	//   ....[67]....
        /*0810*/ 	.word	0x000123f0
        /*0814*/ 	.word	0x00000007
        /*0818*/ 	.word	0x00016850
        /*081c*/ 	.short	0x010a
        /*081e*/ 	.byte	0x3f
	.zero		1


	//   ....[68]....
        /*0820*/ 	.word	0x00012450
        /*0824*/ 	.word	0x0000000b
        /*0828*/ 	.word	0x00016830
        /*082c*/ 	.short	0x010a
        /*082e*/ 	.byte	0x3f
	.zero		1


	//   ....[69]....
        /*0830*/ 	.word	0x000124b0
        /*0834*/ 	.word	0x0000000b
        /*0838*/ 	.word	0x00016850
        /*083c*/ 	.short	0x010a
        /*083e*/ 	.byte	0x3f
	.zero		1


	//   ....[70]....
        /*0840*/ 	.word	0x00012510
        /*0844*/ 	.word	0x00000009
        /*0848*/ 	.word	0x00016830
        /*084c*/ 	.short	0x010a
        /*084e*/ 	.byte	0x3f
	.zero		1


	//   ....[71]....
        /*0850*/ 	.word	0x00012570
        /*0854*/ 	.word	0x00000009
        /*0858*/ 	.word	0x00016850
        /*085c*/ 	.short	0x010a
        /*085e*/ 	.byte	0x3f
	.zero		1


	//   ....[72]....
        /*0860*/ 	.word	0x000125d0
        /*0864*/ 	.word	0x00000006
        /*0868*/ 	.word	0x00016850
        /*086c*/ 	.short	0x010a
        /*086e*/ 	.byte	0x3f
	.zero		1


	//   ....[73]....
        /*0870*/ 	.word	0x00012720
        /*0874*/ 	.word	0x00000003
        /*0878*/ 	.word	0x00016840
        /*087c*/ 	.short	0x010a
        /*087e*/ 	.byte	0x3f
	.zero		1


	//   ....[74]....
        /*0880*/ 	.word	0x00013570
        /*0884*/ 	.word	0x00000011
        /*0888*/ 	.word	0x00016820
        /*088c*/ 	.short	0x010a
        /*088e*/ 	.byte	0x3f
	.zero		1


	//   ....[75]....
        /*0890*/ 	.word	0x000135c0
        /*0894*/ 	.word	0x00000003
        /*0898*/ 	.word	0x00016840
        /*089c*/ 	.short	0x010a
        /*089e*/ 	.byte	0x3f
	.zero		1


	//   ....[76]....
        /*08a0*/ 	.word	0x00013610
        /*08a4*/ 	.word	0x00000002
        /*08a8*/ 	.word	0x00000060
        /*08ac*/ 	.short	0x010a
        /*08ae*/ 	.byte	0x3f
	.zero		1


	//   ....[77]....
        /*08b0*/ 	.word	0x00013660
        /*08b4*/ 	.word	0x00000003
        /*08b8*/ 	.word	0x00016840
        /*08bc*/ 	.short	0x010a
        /*08be*/ 	.byte	0x3f
	.zero		1


	//   ....[78]....
        /*08c0*/ 	.word	0x000136b0
        /*08c4*/ 	.word	0x00000005
        /*08c8*/ 	.word	0x00000060
        /*08cc*/ 	.short	0x010a
        /*08ce*/ 	.byte	0x3f
	.zero		1


	//   ....[79]....
        /*08d0*/ 	.word	0x00013700
        /*08d4*/ 	.word	0x00000002
        /*08d8*/ 	.word	0x00016840
        /*08dc*/ 	.short	0x010a
        /*08de*/ 	.byte	0x3f
	.zero		1


	//   ....[80]....
        /*08e0*/ 	.word	0x00013750
        /*08e4*/ 	.word	0x00000005
        /*08e8*/ 	.word	0x00000060
        /*08ec*/ 	.short	0x010a
        /*08ee*/ 	.byte	0x3f
	.zero		1


	//   ....[81]....
        /*08f0*/ 	.word	0x000137a0
        /*08f4*/ 	.word	0x00000003
        /*08f8*/ 	.word	0x00016860
        /*08fc*/ 	.short	0x010a
        /*08fe*/ 	.byte	0x3f
	.zero		1


	//   ....[82]....
        /*0900*/ 	.word	0x00013890
        /*0904*/ 	.word	0x00000009
        /*0908*/ 	.word	0x00016820
        /*090c*/ 	.short	0x010a
        /*090e*/ 	.byte	0x3f
	.zero		1


	//   ....[83]....
        /*0910*/ 	.word	0x00013a30
        /*0914*/ 	.word	0x00000007
        /*0918*/ 	.word	0x00000000
        /*091c*/ 	.short	0x010a
        /*091e*/ 	.byte	0x3f
	.zero		1


	//   ....[84]....
        /*0920*/ 	.word	0x00013a80
        /*0924*/ 	.word	0x00000003
        /*0928*/ 	.word	0x00000000
        /*092c*/ 	.short	0x010a
        /*092e*/ 	.byte	0x3f
	.zero		1


	//   ....[85]....
        /*0930*/ 	.word	0x00013ad0
        /*0934*/ 	.word	0x00000005
        /*0938*/ 	.word	0x00000000
        /*093c*/ 	.short	0x010a
        /*093e*/ 	.byte	0x3f
	.zero		1


	//----- nvinfo : EIATTR_NUM_MBARRIERS
	.align		4
.L_1585:
        /*0940*/ 	.byte	0x03, 0x38
        /*0942*/ 	.short	0x0016


	//----- nvinfo : EIATTR_EXIT_INSTR_OFFSETS
	.align		4
        /*0944*/ 	.byte	0x04, 0x1c
        /*0946*/ 	.short	(.L_1587 - .L_1586)


	//   ....[0]....
.L_1586:
        /*0948*/ 	.word	0x00000a30


	//   ....[1]....
        /*094c*/ 	.word	0x0000e220


	//   ....[2]....
        /*0950*/ 	.word	0x000122c0


	//----- nvinfo : EIATTR_MAX_THREADS
	.align		4
.L_1587:
        /*0954*/ 	.byte	0x04, 0x05
        /*0956*/ 	.short	(.L_1589 - .L_1588)
.L_1588:
        /*0958*/ 	.word	0x00000200
        /*095c*/ 	.word	0x00000001
        /*0960*/ 	.word	0x00000001


	//----- nvinfo : EIATTR_CRS_STACK_SIZE
	.align		4
.L_1589:
        /*0964*/ 	.byte	0x04, 0x1e
        /*0966*/ 	.short	(.L_1591 - .L_1590)
.L_1590:
        /*0968*/ 	.word	0x00000000


	//----- nvinfo : EIATTR_CBANK_PARAM_SIZE
	.align		4
.L_1591:
        /*096c*/ 	.byte	0x03, 0x19
        /*096e*/ 	.short	0x0af0


	//----- nvinfo : EIATTR_PARAM_CBANK
	.align		4
        /*0970*/ 	.byte	0x04, 0x0a
        /*0972*/ 	.short	(.L_1593 - .L_1592)
	.align		4
.L_1592:
        /*0974*/ 	.word	index@(.nv.constant0._ZN7cutlass13device_kernelIN5flash11enable_sm90INS1_16FlashAttnFwdSm90INS1_25CollectiveMainloopFwdSm90ILi2EN4cute5tupleIJNS5_1CILi1EEES8_S8_EEENS6_IJNS7_ILi192EEENS7_ILi128EEENS7_ILi64EEEEEELi64ENS_6half_tEfNS_4arch4Sm90ELb0ELb1ELb0ELb0ELb0ELb0ELb0ELb1ELb1ELb1ELb0ELb0EEENS1_21CollectiveEpilogueFwdINS6_IJSA_SC_SB_EEES9_SE_SG_Li384ELb0ELb1ELb0ELb0EEENS1_30DynamicPersistentTileSchedulerILi384ELi128ELb0ELb1ELb1EEEEEEEEEvNT_6ParamsE)
        /*0978*/ 	.short	0x0210
        /*097a*/ 	.short	0x0af0


	//----- nvinfo : EIATTR_SW_WAR
	.align		4
.L_1593:
        /*097c*/ 	.byte	0x04, 0x36
        /*097e*/ 	.short	(.L_1595 - .L_1594)
.L_1594:
        /*0980*/ 	.word	0x00000008
.L_1595:


//--------------------- .nv.info._ZN7cutlass13device_kernelIN5flash11enable_sm90INS1_16FlashAttnFwdSm90INS1_25CollectiveMainloopFwdSm90ILi2EN4cute5tupleIJNS5_1CILi1EEES8_S8_EEENS6_IJNS7_ILi192EEENS7_ILi128EEENS7_ILi64EEEEEELi64ENS_6half_tEfNS_4arch4Sm90ELb0ELb1ELb0ELb1ELb0ELb0ELb0ELb1ELb1ELb1ELb0ELb0EEENS1_21CollectiveEpilogueFwdINS6_IJSA_SC_SB_EEES9_SE_SG_Li384ELb1ELb1ELb0ELb0EEENS1_36VarlenDynamicPersistentTileSchedulerILi192ELi128ELi384ELi128ELb0ELb1ELb1ELb1ELb0ELb1EEEEEEEEEvNT_6ParamsE --------------------------
	.section	.nv.info._ZN7cutlass13device_kernelIN5flash11enable_sm90INS1_16FlashAttnFwdSm90INS1_25CollectiveMainloopFwdSm90ILi2EN4cute5tupleIJNS5_1CILi1EEES8_S8_EEENS6_IJNS7_ILi192EEENS7_ILi128EEENS7_ILi64EEEEEELi64ENS_6half_tEfNS_4arch4Sm90ELb0ELb1ELb0ELb1ELb0ELb0ELb0ELb1ELb1ELb1ELb0ELb0EEENS1_21CollectiveEpilogueFwdINS6_IJSA_SC_SB_EEES9_SE_SG_Li384ELb1ELb1ELb0ELb0EEENS1_36VarlenDynamicPersistentTileSchedulerILi192ELi128ELi384ELi128ELb0ELb1ELb1ELb1ELb0ELb1EEEEEEEEEvNT_6ParamsE,"",@"SHT_CUDA_INFO"
	.sectionflags	@""
	.align	4


	//----- nvinfo : EIATTR_CUDA_API_VERSION
	.align		4
        /*0000*/ 	.byte	0x04, 0x37
        /*0002*/ 	.short	(.L_1597 - .L_1596)
.L_1596:
        /*0004*/ 	.word	0x00000082


	//----- nvinfo : EIATTR_KPARAM_INFO
	.align		4
.L_1597:
        /*0008*/ 	.byte	0x04, 0x17
        /*000a*/ 	.short	(.L_1599 - .L_1598)
.L_1598:
        /*000c*/ 	.word	0x00000000
        /*0010*/ 	.short	0x0000
        /*0012*/ 	.short	0x0070
        /*0014*/ 	.byte	0x00, 0xf0, 0x01, 0x2a


	//----- nvinfo : EIATTR_SPARSE_MMA_MASK
	.align		4
.L_1599:
        /*0018*/ 	.byte	0x03, 0x50
        /*001a*/ 	.short	0x0000


	//----- nvinfo : EIATTR_MAXREG_COUNT
	.align		4
        /*001c*/ 	.byte	0x03, 0x1b
        /*001e*/ 	.short	0x0080


	//----- nvinfo : EIATTR_NUM_BARRIERS
	.align		4
        /*0020*/ 	.byte	0x02, 0x4c
        /*0022*/ 	.byte	0x10
	.zero		1


	//----- nvinfo : EIATTR_EXTERNS
	.align		4
        /*0024*/ 	.byte	0x04, 0x0f
        /*0026*/ 	.short	(.L_1601 - .L_1600)


	//   ....[0]....
	.align		4
.L_1600:
        /*0028*/ 	.word	index@(__assertfail)


	//----- nvinfo : EIATTR_ANNOTATIONS
	.align		4
.L_1601:
        /*002c*/ 	.byte	0x04, 0x55
        /*002e*/ 	.short	(.L_1603 - .L_1602)


	//   ....[0]....
.L_1602:
        /* <DEDUP_REMOVED lines=23> */


	//----- nvinfo : EIATTR_MERCURY_ISA_VERSION
	.align		4
.L_1603:
        /*0190*/ 	.byte	0x03, 0x5f
        /*0192*/ 	.short	0x0101


	//----- nvinfo : EIATTR_UNUSED_LOAD_BYTE_OFFSET
	.align		4
        /*0194*/ 	.byte	0x04, 0x44
        /*0196*/ 	.short	(.L_1605 - .L_1604)


	//   ....[0]....
.L_1604:
        /*0198*/ 	.word	0x00000a40
        /*019c*/ 	.word	0x0000fff0


	//   ....[1]....
        /*01a0*/ 	.word	0x0000cf00
        /*01a4*/ 	.word	0x0000fff0


	//----- nvinfo : EIATTR_INT_WARP_WIDE_INSTR_OFFSETS
	.align		4
.L_1605:
        /*01a8*/ 	.byte	0x04, 0x31
        /*01aa*/ 	.short	(.L_1607 - .L_1606)


	//   ....[0]....
.L_1606:
        /*01ac*/ 	.word	0x00000130


	//   ....[1]....
        /*01b0*/ 	.word	0x00000170


	//   ....[2]....
        /*01b4*/ 	.word	0x000001e0


	//   ....[3]....
        /*01b8*/ 	.word	0x0000fdc0


	//   ....[4]....
        /*01bc*/ 	.word	0x0000fe50


	//   ....[5]....
        /*01c0*/ 	.word	0x00012e30


	//   ....[6]....
        /*01c4*/ 	.word	0x00012ec0


	//----- nvinfo : EIATTR_COOP_GROUP_MASK_REGIDS
	.align		4
.L_1607:
        /*01c8*/ 	.byte	0x04, 0x29
        /*01ca*/ 	.short	(.L_1609 - .L_1608)


	//   ....[0]....
.L_1608:
        /*01cc*/ 	.word	0xffffffff


	//   ....[1]....
        /*01d0*/ 	.word	0xffffffff


	//   ....[2]....
        /*01d4*/ 	.word	0xffffffff


	//   ....[3]....
        /*01d8*/ 	.word	0xffffffff


	//   ....[4]....
        /*01dc*/ 	.word	0xffffffff


	//   ....[5]....
        /*01e0*/ 	.word	0xffffffff


	//   ....[6]....
        /*01e4*/ 	.word	0xffffffff


	//   ....[7]....
        /*01e8*/ 	.word	0xffffffff


	//   ....[8]....
        /*01ec*/ 	.word	0xffffffff


	//   ....[9]....
        /*01f0*/ 	.word	0xffffffff


	//   ....[10]....
        /*01f4*/ 	.word	0xffffffff


	//   ....[11]....
        /*01f8*/ 	.word	0xffffffff


	//   ....[12]....
        /*01fc*/ 	.word	0xffffffff


	//   ....[13]....
        /*0200*/ 	.word	0xffffffff


	//   ....[14]....
        /*0204*/ 	.word	0xffffffff


	//   ....[15]....
        /*0208*/ 	.word	0xffffffff


	//   ....[16]....
        /*020c*/ 	.word	0xffffffff


	//   ....[17]....
        /*0210*/ 	.word	0xffffffff


	//   ....[18]....
        /*0214*/ 	.word	0xffffffff


	//   ....[19]....
        /*0218*/ 	.word	0xffffffff


	//   ....[20]....
        /*021c*/ 	.word	0xffffffff


	//   ....[21]....
        /*0220*/ 	.word	0xffffffff


	//   ....[22]....
        /*0224*/ 	.word	0xffffffff


	//   ....[23]....
        /*0228*/ 	.word	0xffffffff


	//   ....[24]....
        /*022c*/ 	.word	0xffffffff


	//   ....[25]....
        /*0230*/ 	.word	0xffffffff


	//   ....[26]....
        /*0234*/ 	.word	0xffffffff


	//   ....[27]....
        /*0238*/ 	.word	0xffffffff


	//   ....[28]....
        /*023c*/ 	.word	0xffffffff


	//   ....[29]....
        /*0240*/ 	.word	0xffffffff


	//   ....[30]....
        /*0244*/ 	.word	0xffffffff


	//   ....[31]....
        /*0248*/ 	.word	0xffffffff


	//   ....[32]....
        /*024c*/ 	.word	0xffffffff


	//   ....[33]....
        /*0250*/ 	.word	0xffffffff


	//   ....[34]....
        /*0254*/ 	.word	0xffffffff


	//   ....[35]....
        /*0258*/ 	.word	0xffffffff


	//   ....[36]....
        /*025c*/ 	.word	0xffffffff


	//   ....[37]....
        /*0260*/ 	.word	0xffffffff


	//   ....[38]....
        /*0264*/ 	.word	0xffffffff


	//   ....[39]....
        /*0268*/ 	.word	0xffffffff


	//   ....[40]....
        /*026c*/ 	.word	0xffffffff


	//   ....[41]....
        /*0270*/ 	.word	0xffffffff


	//   ....[42]....
        /*0274*/ 	.word	0xffffffff


	//   ....[43]....
        /*0278*/ 	.word	0xffffffff


	//   ....[44]....
        /*027c*/ 	.word	0xffffffff


	//   ....[45]....
        /*0280*/ 	.word	0xffffffff


	//   ....[46]....
        /*0284*/ 	.word	0xffffffff


	//   ....[47]....
        /*0288*/ 	.word	0xffffffff


	//   ....[48]....
        /*028c*/ 	.word	0xffffffff


	//   ....[49]....
        /*0290*/ 	.word	0xffffffff


	//   ....[50]....
        /*0294*/ 	.word	0xffffffff


	//   ....[51]....
        /*0298*/ 	.word	0xffffffff


	//   ....[52]....
        /*029c*/ 	.word	0xffffffff


	//   ....[53]....
        /*02a0*/ 	.word	0xffffffff


	//   ....[54]....
        /*02a4*/ 	.word	0xffffffff


	//   ....[55]....
        /*02a8*/ 	.word	0xffffffff


	//   ....[56]....
        /*02ac*/ 	.word	0xffffffff


	//   ....[57]....
        /*02b0*/ 	.word	0xffffffff


	//   ....[58]....
        /*02b4*/ 	.word	0xffffffff


	//   ....[59]....
        /*02b8*/ 	.word	0xffffffff


	//   ....[60]....
        /*02bc*/ 	.word	0xffffffff


	//   ....[61]....
        /*02c0*/ 	.word	0xffffffff


	//   ....[62]....
        /*02c4*/ 	.word	0xffffffff


	//   ....[63]....
        /*02c8*/ 	.word	0xffffffff


	//   ....[64]....
        /*02cc*/ 	.word	0xffffffff


	//   ....[65]....
        /*02d0*/ 	.word	0xffffffff


	//   ....[66]....
        /*02d4*/ 	.word	0xffffffff


	//   ....[67]....
        /*02d8*/ 	.word	0xffffffff


	//   ....[68]....
        /*02dc*/ 	.word	0xffffffff


	//   ....[69]....
        /*02e0*/ 	.word	0xffffffff


	//   ....[70]....
        /*02e4*/ 	.word	0xffffffff


	//   ....[71]....
        /*02e8*/ 	.word	0xffffffff


	//   ....[72]....
        /*02ec*/ 	.word	0xffffffff


	//   ....[73]....
        /*02f0*/ 	.word	0xffffffff


	//   ....[74]....
        /*02f4*/ 	.word	0xffffffff


	//   ....[75]....
        /*02f8*/ 	.word	0xffffffff


	//   ....[76]....
        /*02fc*/ 	.word	0xffffffff


	//   ....[77]....
        /*0300*/ 	.word	0xffffffff


	//   ....[78]....
        /*0304*/ 	.word	0xffffffff


	//   ....[79]....
        /*0308*/ 	.word	0xffffffff


	//   ....[80]....
        /*030c*/ 	.word	0xffffffff


	//   ....[81]....
        /*0310*/ 	.word	0xffffffff


	//   ....[82]....
        /*0314*/ 	.word	0xffffffff


	//   ....[83]....
        /*0318*/ 	.word	0xffffffff


	//   ....[84]....
        /*031c*/ 	.word	0xffffffff


	//   ....[85]....
        /*0320*/ 	.word	0xffffffff


	//   ....[86]....
        /*0324*/ 	.word	0xffffffff


	//   ....[87]....
        /*0328*/ 	.word	0xffffffff


	//   ....[88]....
        /*032c*/ 	.word	0xffffffff


	//   ....[89]....
        /*0330*/ 	.word	0xffffffff


	//   ....[90]....
        /*0334*/ 	.word	0xffffffff


	//   ....[91]....
        /*0338*/ 	.word	0xffffffff


	//   ....[92]....
        /*033c*/ 	.word	0xffffffff


	//   ....[93]....
        /*0340*/ 	.word	0xffffffff


	//   ....[94]....
        /*0344*/ 	.word	0xffffffff


	//   ....[95]....
        /*0348*/ 	.word	0xffffffff


	//   ....[96]....
        /*034c*/ 	.word	0xffffffff


	//   ....[97]....
        /*0350*/ 	.word	0xffffffff


	//   ....[98]....
        /*0354*/ 	.word	0xffffffff


	//   ....[99]....
        /*0358*/ 	.word	0xffffffff


	//   ....[100]....
        /*035c*/ 	.word	0xffffffff


	//   ....[101]....
        /*0360*/ 	.word	0xffffffff


	//   ....[102]....
        /*0364*/ 	.word	0xffffffff


	//   ....[103]....
        /*0368*/ 	.word	0xffffffff


	//   ....[104]....
        /*036c*/ 	.word	0xffffffff


	//   ....[105]....
        /*0370*/ 	.word	0xffffffff


	//   ....[106]....
        /*0374*/ 	.word	0xffffffff


	//   ....[107]....
        /*0378*/ 	.word	0xffffffff


	//   ....[108]....
        /*037c*/ 	.word	0xffffffff


	//   ....[109]....
        /*0380*/ 	.word	0xffffffff


	//   ....[110]....
        /*0384*/ 	.word	0xffffffff


	//   ....[111]....
        /*0388*/ 	.word	0xffffffff


	//   ....[112]....
        /*038c*/ 	.word	0xffffffff


	//   ....[113]....
        /*0390*/ 	.word	0x0500000f


	//   ....[114]....
        /*0394*/ 	.word	0x0500000f


	//   ....[115]....
        /*0398*/ 	.word	0x0500000f


	//   ....[116]....
        /*039c*/ 	.word	0x0500000f


	//   ....[117]....
        /*03a0*/ 	.word	0x0500000f


	//   ....[118]....
        /*03a4*/ 	.word	0x0500000f


	//   ....[119]....
        /*03a8*/ 	.word	0x0500000f


	//   ....[120]....
        /*03ac*/ 	.word	0x0500000f


	//   ....[121]....
        /*03b0*/ 	.word	0x0500000f


	//   ....[122]....
        /*03b4*/ 	.word	0x0500000f


	//   ....[123]....
        /*03b8*/ 	.word	0x0500000f


	//   ....[124]....
        /*03bc*/ 	.word	0x0500000f


	//   ....[125]....
        /*03c0*/ 	.word	0x0500000f


	//   ....[126]....
        /*03c4*/ 	.word	0x0500000f


	//   ....[127]....
        /*03c8*/ 	.word	0x0500000f


	//   ....[128]....
        /*03cc*/ 	.word	0x0500000f


	//   ....[129]....
        /*03d0*/ 	.word	0x0500000f


	//   ....[130]....
        /*03d4*/ 	.word	0x0500000f


	//   ....[131]....
        /*03d8*/ 	.word	0x0500000f


	//   ....[132]....
        /*03dc*/ 	.word	0x0500000f


	//   ....[133]....
        /*03e0*/ 	.word	0x0500000f


	//   ....[134]....
        /*03e4*/ 	.word	0x0500000f


	//   ....[135]....
        /*03e8*/ 	.word	0x0500000f


	//   ....[136]....
        /*03ec*/ 	.word	0x0500000f


	//   ....[137]....
        /*03f0*/ 	.word	0x0500000f


	//   ....[138]....
        /*03f4*/ 	.word	0x0500000f


	//   ....[139]....
        /*03f8*/ 	.word	0x0500000f


	//   ....[140]....
        /*03fc*/ 	.word	0x0500000f


	//   ....[141]....
        /*0400*/ 	.word	0x0500000f


	//   ....[142]....
        /*0404*/ 	.word	0x0500000f


	//   ....[143]....
        /*0408*/ 	.word	0x0500000f


	//   ....[144]....
        /*040c*/ 	.word	0x0500000f


	//   ....[145]....
        /*0410*/ 	.word	0x0500000f


	//   ....[146]....
        /*0414*/ 	.word	0x0500000f


	//   ....[147]....
        /*0418*/ 	.word	0x0500000f


	//   ....[148]....
        /*041c*/ 	.word	0x0500000f


	//   ....[149]....
        /*0420*/ 	.word	0x0500000f


	//   ....[150]....
        /*0424*/ 	.word	0x0500000f


	//   ....[151]....
        /*0428*/ 	.word	0x0500000f


	//   ....[152]....
        /*042c*/ 	.word	0x0500000f


	//   ....[153]....
        /*0430*/ 	.word	0x0500000f


	//   ....[154]....
        /*0434*/ 	.word	0x0500000f


	//   ....[155]....
        /*0438*/ 	.word	0x0500000f


	//----- nvinfo : EIATTR_COOP_GROUP_INSTR_OFFSETS
	.align		4
.L_1609:
        /*043c*/ 	.byte	0x04, 0x28
        /*043e*/ 	.short	(.L_1611 - .L_1610)


	//   ....[0]....
.L_1610:
        /*0440*/ 	.word	0x00000070


	//   ....[1]....
        /*0444*/ 	.word	0x00000140


	//   ....[2]....
        /*0448*/ 	.word	0x00000190


	//   ....[3]....
        /*044c*/ 	.word	0x000003c0


	//   ....[4]....
        /*0450*/ 	.word	0x00000520


	//   ....[5]....
        /*0454*/ 	.word	0x00000640


	//   ....[6]....
        /*0458*/ 	.word	0x000007a0


	//   ....[7]....
        /*045c*/ 	.word	0x00001840


	//   ....[8]....
        /*0460*/ 	.word	0x00001e80


	//   ....[9]....
        /*0464*/ 	.word	0x00002160


	//   ....[10]....
        /*0468*/ 	.word	0x000033f0


	//   ....[11]....
        /*046c*/ 	.word	0x00003540


	//   ....[12]....
        /*0470*/ 	.word	0x00003e30


	//   ....[13]....
        /*0474*/ 	.word	0x00003e80


	//   ....[14]....
        /*0478*/ 	.word	0x00005390


	//   ....[15]....
        /*047c*/ 	.word	0x000055f0


	//   ....[16]....
        /*0480*/ 	.word	0x000061a0


	//   ....[17]....
        /*0484*/ 	.word	0x000061c0


	//   ....[18]....
        /*0488*/ 	.word	0x00006b80


	//   ....[19]....
        /*048c*/ 	.word	0x00006c00


	//   ....[20]....
        /*0490*/ 	.word	0x00008320


	//   ....[21]....
        /*0494*/ 	.word	0x00008350


	//   ....[22]....
        /*0498*/ 	.word	0x000088d0


	//   ....[23]....
        /*049c*/ 	.word	0x00008950


	//   ....[24]....
        /*04a0*/ 	.word	0x0000a0b0


	//   ....[25]....
        /*04a4*/ 	.word	0x0000a310


	//   ....[26]....
        /*04a8*/ 	.word	0x0000aee0


	//   ....[27]....
        /*04ac*/ 	.word	0x0000af30


	//   ....[28]....
        /*04b0*/ 	.word	0x0000b870


	//   ....[29]....
        /*04b4*/ 	.word	0x0000b910


	//   ....[30]....
        /*04b8*/ 	.word	0x0000c7e0


	//   ....[31]....
        /*04bc*/ 	.word	0x0000c820


	//   ....[32]....
        /*04c0*/ 	.word	0x0000c900


	//   ....[33]....
        /*04c4*/ 	.word	0x0000c910


	//   ....[34]....
        /*04c8*/ 	.word	0x0000d680


	//   ....[35]....
        /*04cc*/ 	.word	0x0000d6c0


	//   ....[36]....
        /*04d0*/ 	.word	0x0000d700


	//   ....[37]....
        /*04d4*/ 	.word	0x0000d730


	//   ....[38]....
        /*04d8*/ 	.word	0x0000dc10


	//   ....[39]....
        /*04dc*/ 	.word	0x0000dc50


	//   ....[40]....
        /*04e0*/ 	.word	0x0000dc80


	//   ....[41]....
        /*04e4*/ 	.word	0x0000dcb0


	//   ....[42]....
        /*04e8*/ 	.word	0x0000dcd0


	//   ....[43]....
        /*04ec*/ 	.word	0x0000dce0


	//   ....[44]....
        /*04f0*/ 	.word	0x0000dd00


	//   ....[45]....
        /*04f4*/ 	.word	0x0000dd20


	//   ....[46]....
        /*04f8*/ 	.word	0x0000e5c0


	//   ....[47]....
        /*04fc*/ 	.word	0x0000e5f0


	//   ....[48]....
        /*0500*/ 	.word	0x0000e630


	//   ....[49]....
        /*0504*/ 	.word	0x0000e660


	//   ....[50]....
        /*0508*/ 	.word	0x0000e670


	//   ....[51]....
        /*050c*/ 	.word	0x0000e680


	//   ....[52]....
        /*0510*/ 	.word	0x0000e690


	//   ....[53]....
        /*0514*/ 	.word	0x0000e6b0


	//   ....[54]....
        /*0518*/ 	.word	0x0000e810


	//   ....[55]....
        /*051c*/ 	.word	0x0000ea00


	//   ....[56]....
        /*0520*/ 	.word	0x0000ea30


	//   ....[57]....
        /*0524*/ 	.word	0x0000ea60


	//   ....[58]....
        /*0528*/ 	.word	0x0000ea90


	//   ....[59]....
        /*052c*/ 	.word	0x0000eac0


	//   ....[60]....
        /*0530*/ 	.word	0x0000eaf0


	//   ....[61]....
        /*0534*/ 	.word	0x0000ec60


	//   ....[62]....
        /*0538*/ 	.word	0x0000ec90


	//   ....[63]....
        /*053c*/ 	.word	0x0000ecc0


	//   ....[64]....
        /*0540*/ 	.word	0x0000ecf0


	//   ....[65]....
        /*0544*/ 	.word	0x0000ed20


	//   ....[66]....
        /*0548*/ 	.word	0x0000ed50


	//   ....[67]....
        /*054c*/ 	.word	0x0000edf0


	//   ....[68]....
        /*0550*/ 	.word	0x0000ee50


	//   ....[69]....
        /*0554*/ 	.word	0x0000eef0


	//   ....[70]....
        /*0558*/ 	.word	0x00010340


	//   ....[71]....
        /*055c*/ 	.word	0x00010f30


	//   ....[72]....
        /*0560*/ 	.word	0x00010f40


	//   ....[73]....
        /*0564*/ 	.word	0x00010f60


	//   ....[74]....
        /*0568*/ 	.word	0x00010ff0


	//   ....[75]....
        /*056c*/ 	.word	0x00011000


	//   ....[76]....
        /*0570*/ 	.word	0x00011070


	//   ....[77]....
        /*0574*/ 	.word	0x00011080


	//   ....[78]....
        /*0578*/ 	.word	0x000110f0


	//   ....[79]....
        /*057c*/ 	.word	0x00011100


	//   ....[80]....
        /*0580*/ 	.word	0x00011170


	//   ....[81]....
        /*0584*/ 	.word	0x00011180


	//   ....[82]....
        /*0588*/ 	.word	0x000111f0


	//   ....[83]....
        /*058c*/ 	.word	0x00011200


	//   ....[84]....
        /*0590*/ 	.word	0x00011270


	//   ....[85]....
        /*0594*/ 	.word	0x00011280


	//   ....[86]....
        /*0598*/ 	.word	0x00011290


	//   ....[87]....
        /*059c*/ 	.word	0x00011320


	//   ....[88]....
        /*05a0*/ 	.word	0x00011330


	//   ....[89]....
        /*05a4*/ 	.word	0x00011340


	//   ....[90]....
        /*05a8*/ 	.word	0x000113d0


	//   ....[91]....
        /*05ac*/ 	.word	0x00011410


	//   ....[92]....
        /*05b0*/ 	.word	0x00011430


	//   ....[93]....
        /*05b4*/ 	.word	0x00011490


	//   ....[94]....
        /*05b8*/ 	.word	0x000114b0


	//   ....[95]....
        /*05bc*/ 	.word	0x00013390


	//   ....[96]....
        /*05c0*/ 	.word	0x000133e0


	//   ....[97]....
        /*05c4*/ 	.word	0x00013410


	//   ....[98]....
        /*05c8*/ 	.word	0x00013440


	//   ....[99]....
        /*05cc*/ 	.word	0x00013450


	//   ....[100]....
        /*05d0*/ 	.word	0x00013480


	//   ....[101]....
        /*05d4*/ 	.word	0x000134b0


	//   ....[102]....
        /*05d8*/ 	.word	0x000134e0


	//   ....[103]....
        /*05dc*/ 	.word	0x00013660


	//   ....[104]....
        /*05e0*/ 	.word	0x00013690


	//   ....[105]....
        /*05e4*/ 	.word	0x000136c0


	//   ....[106]....
        /*05e8*/ 	.word	0x000136f0


	//   ....[107]....
        /*05ec*/ 	.word	0x00013720


	//   ....[108]....
        /*05f0*/ 	.word	0x00013750


	//   ....[109]....
        /*05f4*/ 	.word	0x00013810


	//   ....[110]....
        /*05f8*/ 	.word	0x00013830


	//   ....[111]....
        /*05fc*/ 	.word	0x000138a0


	//   ....[112]....
        /*0600*/ 	.word	0x00013f40


	//   ....[113]....
        /*0604*/ 	.word	0x000145a0


	//   ....[114]....
        /*0608*/ 	.word	0x00014750


	//   ....[115]....
        /*060c*/ 	.word	0x000147a0


	//   ....[116]....
        /*0610*/ 	.word	0x00014800


	//   ....[117]....
        /*0614*/ 	.word	0x000148e0


	//   ....[118]....
        /*0618*/ 	.word	0x00014940


	//   ....[119]....
        /*061c*/ 	.word	0x00014a20


	//   ....[120]....
        /*0620*/ 	.word	0x00014a80


	//   ....[121]....
        /*0624*/ 	.word	0x00014b60


	//   ....[122]....
        /*0628*/ 	.word	0x00014bc0


	//   ....[123]....
        /*062c*/ 	.word	0x00014ca0


	//   ....[124]....
        /*0630*/ 	.word	0x00014d00


	//   ....[125]....
        /*0634*/ 	.word	0x00014de0


	//   ....[126]....
        /*0638*/ 	.word	0x00014e40


	//   ....[127]....
        /*063c*/ 	.word	0x00014f20


	//   ....[128]....
        /*0640*/ 	.word	0x00014f80


	//   ....[129]....
        /*0644*/ 	.word	0x00015070


	//   ....[130]....
        /*0648*/ 	.word	0x000150e0


	//   ....[131]....
        /*064c*/ 	.word	0x000151a0


	//   ....[132]....
        /*0650*/ 	.word	0x00015200


	//   ....[133]....
        /*0654*/ 	.word	0x000152d0


	//   ....[134]....
        /*0658*/ 	.word	0x00015340


	//   ....[135]....
        /*065c*/ 	.word	0x00015410


	//   ....[136]....
        /*0660*/ 	.word	0x00015470


	//   ....[137]....
        /*0664*/ 	.word	0x00015510


	//   ....[138]....
        /*0668*/ 	.word	0x00015820


	//   ....[139]....
        /*066c*/ 	.word	0x000158c0


	//   ....[140]....
        /*0670*/ 	.word	0x000159e0


	//   ....[141]....
        /*0674*/ 	.word	0x00015a50


	//   ....[142]....
        /*0678*/ 	.word	0x00015ac0


	//   ....[143]....
        /*067c*/ 	.word	0x00015b30


	//   ....[144]....
        /*0680*/ 	.word	0x00015ba0


	//   ....[145]....
        /*0684*/ 	.word	0x00015c20


	//   ....[146]....
        /*0688*/ 	.word	0x00015cb0


	//   ....[147]....
        /*068c*/ 	.word	0x00015d40


	//   ....[148]....
        /*0690*/ 	.word	0x00015db0


	//   ....[149]....
        /*0694*/ 	.word	0x00015e20


	//   ....[150]....
        /*0698*/ 	.word	0x00015e90


	//   ....[151]....
        /*069c*/ 	.word	0x00015f10


	//   ....[152]....
        /*06a0*/ 	.word	0x00015f80


	//   ....[153]....
        /*06a4*/ 	.word	0x00016020


	//   ....[154]....
        /*06a8*/ 	.word	0x000160b0


	//   ....[155]....
        /*06ac*/ 	.word	0x000161d0


	//----- nvinfo : EIATTR_REG_RECONFIG
	.align		4
.L_1611:
        /*06b0*/ 	.byte	0x01, 0x54
	.zero		2


	//----- nvinfo : EIATTR_SYSCALL_OFFSETS
	.align		4
        /*06b4*/ 	.byte	0x04, 0x46
        /*06b6*/ 	.short	(.L_1613 - .L_1612)


	//   ....[0]....
.L_1612:
        /*06b8*/ 	.word	0x00001a20


	//   ....[1]....
        /*06bc*/ 	.word	0x0000ffb0


	//   ....[2]....
        /*06c0*/ 	.word	0x00010100


	//   ....[3]....
        /*06c4*/ 	.word	0x000101f0


	//   ....[4]....
        /*06c8*/ 	.word	0x00010a10


	//----- nvinfo : EIATTR_MBARRIER_INSTR_OFFSETS
	.align		4
.L_1613:
        /*06cc*/ 	.byte	0x04, 0x39
        /*06ce*/ 	.short	(.L_1615 - .L_1614)


	//   ....[0]....
.L_1614:
        /*06d0*/ 	.word	0x00000270
        /*06d4*/ 	.word	0x000000ff
        /*06d8*/ 	.word	0x00016800
        /*06dc*/ 	.short	0x0100
        /*06de*/ 	.byte	0x08
	.zero		1


	//   ....[1]....
        /*06e0*/ 	.word	0x00000280
        /*06e4*/ 	.word	0x000000ff
        /*06e8*/ 	.word	0x00016820
        /*06ec*/ 	.short	0x0100
        /*06ee*/ 	.byte	0x08
	.zero		1


	//   ....[2]....
        /*06f0*/ 	.word	0x00000370
        /*06f4*/ 	.word	0x000000ff
        /*06f8*/ 	.word	0x00016830
        /*06fc*/ 	.short	0x0100
        /*06fe*/ 	.byte	0x08
	.zero		1


	//   ....[3]....
        /*0700*/ 	.word	0x00000380
        /*0704*/ 	.word	0x000000ff
        /*0708*/ 	.word	0x00016840
        /*070c*/ 	.short	0x0100
        /*070e*/ 	.byte	0x08
	.zero		1


	//   ....[4]....
        /*0710*/ 	.word	0x00000390
        /*0714*/ 	.word	0x000000ff
        /*0718*/ 	.word	0x00016838
        /*071c*/ 	.short	0x0100
        /*071e*/ 	.byte	0x08
	.zero		1


	//   ....[5]....
        /*0720*/ 	.word	0x000003a0
        /*0724*/ 	.word	0x000000ff
        /*0728*/ 	.word	0x00016848
        /*072c*/ 	.short	0x0100
        /*072e*/ 	.byte	0x08
	.zero		1


	//   ....[6]....
        /*0730*/ 	.word	0x000004d0
        /*0734*/ 	.word	0x000000ff
        /*0738*/ 	.word	0x00016850
        /*073c*/ 	.short	0x0100
        /*073e*/ 	.byte	0x08
	.zero		1


	//   ....[7]....
        /*0740*/ 	.word	0x000004e0
        /*0744*/ 	.word	0x000000ff
        /*0748*/ 	.word	0x00016860
        /*074c*/ 	.short	0x0100
        /*074e*/ 	.byte	0x08
	.zero		1


	//   ....[8]....
        /*0750*/ 	.word	0x000004f0
        /*0754*/ 	.word	0x000000ff
        /*0758*/ 	.word	0x00016858
        /*075c*/ 	.short	0x0100
        /*075e*/ 	.byte	0x08
	.zero		1


	//   ....[9]....
        /*0760*/ 	.word	0x00000500
        /*0764*/ 	.word	0x000000ff
        /*0768*/ 	.word	0x00016868
        /*076c*/ 	.short	0x0100
        /*076e*/ 	.byte	0x08
	.zero		1


	//   ....[10]....
        /*0770*/ 	.word	0x000005f0
        /*0774*/ 	.word	0x000000ff
        /*0778*/ 	.word	0x00016870
        /*077c*/ 	.short	0x0100
        /*077e*/ 	.byte	0x06
	.zero		1


	//   ....[11]....
        /*0780*/ 	.word	0x00000600
        /*0784*/ 	.word	0x000000ff
        /*0788*/ 	.word	0x00016880
        /*078c*/ 	.short	0x0100
        /*078e*/ 	.byte	0x06
	.zero		1


	//   ....[12]....
        /*0790*/ 	.word	0x00000610
        /*0794*/ 	.word	0x000000ff
        /*0798*/ 	.word	0x00016878
        /*079c*/ 	.short	0x0100
        /*079e*/ 	.byte	0x06
	.zero		1


	//   ....[13]....
        /*07a0*/ 	.word	0x00000620
        /*07a4*/ 	.word	0x000000ff
        /*07a8*/ 	.word	0x00016888
        /*07ac*/ 	.short	0x0100
        /*07ae*/ 	.byte	0x06
	.zero		1


	//   ....[14]....
        /*07b0*/ 	.word	0x00000750
        /*07b4*/ 	.word	0x000000ff
        /*07b8*/ 	.word	0x00016890
        /*07bc*/ 	.short	0x0100
        /*07be*/ 	.byte	0x08
	.zero		1


	//   ....[15]....
        /*07c0*/ 	.word	0x00000760
        /*07c4*/ 	.word	0x000000ff
        /*07c8*/ 	.word	0x000168a0
        /*07cc*/ 	.short	0x0100
        /*07ce*/ 	.byte	0x08
	.zero		1


	//   ....[16]....
        /*07d0*/ 	.word	0x00000770
        /*07d4*/ 	.word	0x000000ff
        /*07d8*/ 	.word	0x00016898
        /*07dc*/ 	.short	0x0100
        /*07de*/ 	.byte	0x08
	.zero		1


	//   ....[17]....
        /*07e0*/ 	.word	0x00000780
        /*07e4*/ 	.word	0x000000ff
        /*07e8*/ 	.word	0x000168a8
        /*07ec*/ 	.short	0x0100
        /*07ee*/ 	.byte	0x08
	.zero		1


	//   ....[18]....
        /*07f0*/ 	.word	0x000008b0
        /*07f4*/ 	.word	0x000000ff
        /*07f8*/ 	.word	0x000168b0
        /*07fc*/ 	.short	0x0100
        /*07fe*/ 	.byte	0x08
	.zero		1


	//   ....[19]....
        /*0800*/ 	.word	0x000008c0
        /*0804*/ 	.word	0x000000ff
        /*0808*/ 	.word	0x000168c0
        /*080c*/ 	.short	0x0100
        /*080e*/ 	.byte	0x08
	.zero		1


	//   ....[20]....
        /*0810*/ 	.word	0x000008d0
        /*0814*/ 	.word	0x000000ff
        /*0818*/ 	.word	0x000168b8
        /*081c*/ 	.short	0x0100
        /*081e*/ 	.byte	0x08
	.zero		1


	//   ....[21]....
        /*0820*/ 	.word	0x000008e0
        /*0824*/ 	.word	0x000000ff
        /*0828*/ 	.word	0x000168c8
        /*082c*/ 	.short	0x0100
        /*082e*/ 	.byte	0x08
	.zero		1


	//   ....[22]....
        /*0830*/ 	.word	0x00001aa0
        /*0834*/ 	.word	0x000000ff
        /*0838*/ 	.word	0x00016800
        /*083c*/ 	.short	0x010a
        /*083e*/ 	.byte	0x2d
	.zero		1


	//   ....[23]....
        /*0840*/ 	.word	0x00001b20
        /*0844*/ 	.word	0x00000005
        /*0848*/ 	.word	0x00016830
        /*084c*/ 	.short	0x010a
        /*084e*/ 	.byte	0x3f
	.zero		1


	//   ....[24]....
        /*0850*/ 	.word	0x00001b80
        /*0854*/ 	.word	0x00000005
        /*0858*/ 	.word	0x00016830
        /*085c*/ 	.short	0x010a
        /*085e*/ 	.byte	0x3f
	.zero		1


	//   ....[25]....
        /*0860*/ 	.word	0x00001f20
        /*0864*/ 	.word	0x00000000
        /*0868*/ 	.word	0x00000000
        /*086c*/ 	.short	0x0101
        /*086e*/ 	.byte	0x3f
	.zero		1


	//   ....[26]....
        /*0870*/ 	.word	0x00004d50
        /*0874*/ 	.word	0x000000ff
        /*0878*/ 	.word	0x00016830
        /*087c*/ 	.short	0x010a
        /*087e*/ 	.byte	0x06
	.zero		1


	//   ....[27]....
        /*0880*/ 	.word	0x00004d90
        /*0884*/ 	.word	0x000000ff
        /*0888*/ 	.word	0x00016830
        /*088c*/ 	.short	0x010a
        /*088e*/ 	.byte	0x06
	.zero		1


	//   ....[28]....
        /*0890*/ 	.word	0x00004f70
        /*0894*/ 	.word	0x000000ff
        /*0898*/ 	.word	0x00016850
        /*089c*/ 	.short	0x010a
        /*089e*/ 	.byte	0x06
	.zero		1


	//   ....[29]....
        /*08a0*/ 	.word	0x00004fb0
        /*08a4*/ 	.word	0x000000ff
        /*08a8*/ 	.word	0x00016850
        /*08ac*/ 	.short	0x010a
        /*08ae*/ 	.byte	0x06
	.zero		1


	//   ....[30]....
        /*08b0*/ 	.word	0x000053f0
        /*08b4*/ 	.word	0x00000008
        /*08b8*/ 	.word	0x00000000
        /*08bc*/ 	.short	0x0101
        /*08be*/ 	.byte	0x3f
	.zero		1


	//   ....[31]....
        /*08c0*/ 	.word	0x00007080
        /*08c4*/ 	.word	0x00000019
        /*08c8*/ 	.word	0x00000000
        /*08cc*/ 	.short	0x0101
        /*08ce*/ 	.byte	0x3f
	.zero		1


	//   ....[32]....
        /*08d0*/ 	.word	0x00007d90
        /*08d4*/ 	.word	0x000000ff
        /*08d8*/ 	.word	0x00016830
        /*08dc*/ 	.short	0x010a
        /*08de*/ 	.byte	0x06
	.zero		1


	//   ....[33]....
        /*08e0*/ 	.word	0x00007dd0
        /*08e4*/ 	.word	0x000000ff
        /*08e8*/ 	.word	0x00016830
        /*08ec*/ 	.short	0x010a
        /*08ee*/ 	.byte	0x06
	.zero		1


	//   ....[34]....
        /*08f0*/ 	.word	0x00007fb0
        /*08f4*/ 	.word	0x000000ff
        /*08f8*/ 	.word	0x00016850
        /*08fc*/ 	.short	0x010a
        /*08fe*/ 	.byte	0x06
	.zero		1


	//   ....[35]....
        /*0900*/ 	.word	0x00007ff0
        /*0904*/ 	.word	0x000000ff
        /*0908*/ 	.word	0x00016850
        /*090c*/ 	.short	0x010a
        /*090e*/ 	.byte	0x06
	.zero		1


	//   ....[36]....
        /*0910*/ 	.word	0x00009250
        /*0914*/ 	.word	0x0000001b
        /*0918*/ 	.word	0x00000000
        /*091c*/ 	.short	0x0101
        /*091e*/ 	.byte	0x3f
	.zero		1


	//   ....[37]....
        /*0920*/ 	.word	0x00009300
        /*0924*/ 	.word	0x0000001f
        /*0928*/ 	.word	0x00000000
        /*092c*/ 	.short	0x0101
        /*092e*/ 	.byte	0x3f
	.zero		1


	//   ....[38]....
        /*0930*/ 	.word	0x00009a90
        /*0934*/ 	.word	0x000000ff
        /*0938*/ 	.word	0x00016830
        /*093c*/ 	.short	0x010a
        /*093e*/ 	.byte	0x06
	.zero		1


	//   ....[39]....
        /*0940*/ 	.word	0x00009ad0
        /*0944*/ 	.word	0x000000ff
        /*0948*/ 	.word	0x00016830
        /*094c*/ 	.short	0x010a
        /*094e*/ 	.byte	0x06
	.zero		1


	//   ....[40]....
        /*0950*/ 	.word	0x00009cb0
        /*0954*/ 	.word	0x000000ff
        /*0958*/ 	.word	0x00016850
        /*095c*/ 	.short	0x010a
        /*095e*/ 	.byte	0x06
	.zero		1


	//   ....[41]....
        /*0960*/ 	.word	0x00009cf0
        /*0964*/ 	.word	0x000000ff
        /*0968*/ 	.word	0x00016850
        /*096c*/ 	.short	0x010a
        /*096e*/ 	.byte	0x06
	.zero		1


	//   ....[42]....
        /*0970*/ 	.word	0x0000a150
        /*0974*/ 	.word	0x0000000a
        /*0978*/ 	.word	0x00000000
        /*097c*/ 	.short	0x0101
        /*097e*/ 	.byte	0x3f
	.zero		1


	//   ....[43]....
        /*0980*/ 	.word	0x0000bd80
        /*0984*/ 	.word	0x00000019
        /*0988*/ 	.word	0x00000000
        /*098c*/ 	.short	0x0101
        /*098e*/ 	.byte	0x3f
	.zero		1


	//   ....[44]....
        /*0990*/ 	.word	0x0000c750
        /*0994*/ 	.word	0x000000ff
        /*0998*/ 	.word	0x00016850
        /*099c*/ 	.short	0x010a
        /*099e*/ 	.byte	0x05
	.zero		1


	//   ....[45]....
        /*09a0*/ 	.word	0x0000c790
        /*09a4*/ 	.word	0x000000ff
        /*09a8*/ 	.word	0x00016850
        /*09ac*/ 	.short	0x010a
        /*09ae*/ 	.byte	0x05
	.zero		1


	//   ....[46]....
        /*09b0*/ 	.word	0x0000cca0
        /*09b4*/ 	.word	0x00000000
        /*09b8*/ 	.word	0x00000000
        /*09bc*/ 	.short	0x0101
        /*09be*/ 	.byte	0x3f
	.zero		1


	//   ....[47]....
        /*09c0*/ 	.word	0x0000db80
        /*09c4*/ 	.word	0x00000000
        /*09c8*/ 	.word	0x00000000
        /*09cc*/ 	.short	0x0101
        /*09ce*/ 	.byte	0x3f
	.zero		1


	//   ....[48]....
        /*09d0*/ 	.word	0x00010590
        /*09d4*/ 	.word	0x00000003
        /*09d8*/ 	.word	0x00016840
        /*09dc*/ 	.short	0x010a
        /*09de*/ 	.byte	0x3f
	.zero		1


	//   ....[49]....
        /*09e0*/ 	.word	0x00011570
        /*09e4*/ 	.word	0x00000016
        /*09e8*/ 	.word	0x00016800
        /*09ec*/ 	.short	0x0107
        /*09ee*/ 	.byte	0x3f
	.zero		1


	//   ....[50]....
        /*09f0*/ 	.word	0x00011670
        /*09f4*/ 	.word	0x00000016
        /*09f8*/ 	.word	0x00016800
        /*09fc*/ 	.short	0x0101
        /*09fe*/ 	.byte	0x3f
	.zero		1


	//   ....[51]....
        /*0a00*/ 	.word	0x00011690
        /*0a04*/ 	.word	0x00000016
        /*0a08*/ 	.word	0x00016820
        /*0a0c*/ 	.short	0x010a
        /*0a0e*/ 	.byte	0x3f
	.zero		1


	//   ....[52]....
        /*0a10*/ 	.word	0x000119b0
        /*0a14*/ 	.word	0x00000002
        /*0a18*/ 	.word	0x00016840
        /*0a1c*/ 	.short	0x010a
        /*0a1e*/ 	.byte	0x3f
	.zero		1


	//   ....[53]....
        /*0a20*/ 	.word	0x00011c30
        /*0a24*/ 	.word	0x00000003
        /*0a28*/ 	.word	0x00000060
        /*0a2c*/ 	.short	0x010a
        /*0a2e*/ 	.byte	0x3f
	.zero		1


	//   ....[54]....
        /*0a30*/ 	.word	0x00012190
        /*0a34*/ 	.word	0x00000002
        /*0a38*/ 	.word	0x00016840
        /*0a3c*/ 	.short	0x010a
        /*0a3e*/ 	.byte	0x3f
	.zero		1


	//   ....[55]....
        /*0a40*/ 	.word	0x00012410
        /*0a44*/ 	.word	0x0000000a
        /*0a48*/ 	.word	0x00000060
        /*0a4c*/ 	.short	0x010a
        /*0a4e*/ 	.byte	0x3f
	.zero		1


	//   ....[56]....
        /*0a50*/ 	.word	0x000128a0
        /*0a54*/ 	.word	0x00000002
        /*0a58*/ 	.word	0x00016840
        /*0a5c*/ 	.short	0x010a
        /*0a5e*/ 	.byte	0x3f
	.zero		1


	//   ....[57]....
        /*0a60*/ 	.word	0x00012b30
        /*0a64*/ 	.word	0x00000007
        /*0a68*/ 	.word	0x00000060
        /*0a6c*/ 	.short	0x010a
        /*0a6e*/ 	.byte	0x3f
	.zero		1


	//   ....[58]....
        /*0a70*/ 	.word	0x00012f70
        /*0a74*/ 	.word	0x00000003
        /*0a78*/ 	.word	0x00016860
        /*0a7c*/ 	.short	0x010a
        /*0a7e*/ 	.byte	0x3f
	.zero		1


	//   ....[59]....
        /*0a80*/ 	.word	0x00013ec0
        /*0a84*/ 	.word	0x00000009
        /*0a88*/ 	.word	0x00016820
        /*0a8c*/ 	.short	0x010a
        /*0a8e*/ 	.byte	0x3f
	.zero		1


	//   ....[60]....
        /*0a90*/ 	.word	0x00014060
        /*0a94*/ 	.word	0x00000005
        /*0a98*/ 	.word	0x00000000
        /*0a9c*/ 	.short	0x010a
        /*0a9e*/ 	.byte	0x3f
	.zero		1


	//   ....[61]....
        /*0aa0*/ 	.word	0x000140d0
        /*0aa4*/ 	.word	0x00000003
        /*0aa8*/ 	.word	0x00000000
        /*0aac*/ 	.short	0x010a
        /*0aae*/ 	.byte	0x3f
	.zero		1


	//   ....[62]....
        /*0ab0*/ 	.word	0x00014130
        /*0ab4*/ 	.word	0x00000017
        /*0ab8*/ 	.word	0x00000000
        /*0abc*/ 	.short	0x010a
        /*0abe*/ 	.byte	0x3f
	.zero		1


	//   ....[63]....
        /*0ac0*/ 	.word	0x00014160
        /*0ac4*/ 	.word	0x00000007
        /*0ac8*/ 	.word	0x00000000
        /*0acc*/ 	.short	0x010a
        /*0ace*/ 	.byte	0x3f
	.zero		1


	//   ....[64]....
        /*0ad0*/ 	.word	0x000141d0
        /*0ad4*/ 	.word	0x00000003
        /*0ad8*/ 	.word	0x00016800
        /*0adc*/ 	.short	0x010a
        /*0ade*/ 	.byte	0x3f
	.zero		1


	//   ....[65]....
        /*0ae0*/ 	.word	0x00014220
        /*0ae4*/ 	.word	0x00000005
        /*0ae8*/ 	.word	0x00016830
        /*0aec*/ 	.short	0x010a
        /*0aee*/ 	.byte	0x3f
	.zero		1


	//   ....[66]....
        /*0af0*/ 	.word	0x00014280
        /*0af4*/ 	.word	0x00000007
        /*0af8*/ 	.word	0x00016830
        /*0afc*/ 	.short	0x010a
        /*0afe*/ 	.byte	0x3f
	.zero		1


	//   ....[67]....
        /*0b00*/ 	.word	0x000142e0
        /*0b04*/ 	.word	0x00000007
        /*0b08*/ 	.word	0x00016850
        /*0b0c*/ 	.short	0x010a
        /*0b0e*/ 	.byte	0x3f
	.zero		1


	//   ....[68]....
        /*0b10*/ 	.word	0x00014340
        /*0b14*/ 	.word	0x00000003
        /*0b18*/ 	.word	0x00016830
        /*0b1c*/ 	.short	0x010a
        /*0b1e*/ 	.byte	0x3f
	.zero		1


	//   ....[69]....
        /*0b20*/ 	.word	0x000143a0
        /*0b24*/ 	.word	0x00000003
        /*0b28*/ 	.word	0x00016850
        /*0b2c*/ 	.short	0x010a
        /*0b2e*/ 	.byte	0x3f
	.zero		1


	//   ....[70]....
        /*0b30*/ 	.word	0x00014400
        /*0b34*/ 	.word	0x00000003
        /*0b38*/ 	.word	0x00016830
        /*0b3c*/ 	.short	0x010a
        /*0b3e*/ 	.byte	0x3f
	.zero		1


	//   ....[71]....
        /*0b40*/ 	.word	0x00014460
        /*0b44*/ 	.word	0x00000003
        /*0b48*/ 	.word	0x00016850
        /*0b4c*/ 	.short	0x010a
        /*0b4e*/ 	.byte	0x3f
	.zero		1


	//   ....[72]....
        /*0b50*/ 	.word	0x000144c0
        /*0b54*/ 	.word	0x00000007
        /*0b58*/ 	.word	0x00016850
        /*0b5c*/ 	.short	0x010a
        /*0b5e*/ 	.byte	0x3f
	.zero		1


	//   ....[73]....
        /*0b60*/ 	.word	0x00014660
        /*0b64*/ 	.word	0x00000003
        /*0b68*/ 	.word	0x00016840
        /*0b6c*/ 	.short	0x010a
        /*0b6e*/ 	.byte	0x3f
	.zero		1


	//   ....[74]....
        /*0b70*/ 	.word	0x00015540
        /*0b74*/ 	.word	0x00000016
        /*0b78*/ 	.word	0x00016820
        /*0b7c*/ 	.short	0x010a
        /*0b7e*/ 	.byte	0x3f
	.zero		1


	//   ....[75]....
        /*0b80*/ 	.word	0x00015590
        /*0b84*/ 	.word	0x00000002
        /*0b88*/ 	.word	0x00016840
        /*0b8c*/ 	.short	0x010a
        /*0b8e*/ 	.byte	0x3f
	.zero		1


	//   ....[76]....
        /*0b90*/ 	.word	0x000155e0
        /*0b94*/ 	.word	0x00000003
        /*0b98*/ 	.word	0x00000060
        /*0b9c*/ 	.short	0x010a
        /*0b9e*/ 	.byte	0x3f
	.zero		1


	//   ....[77]....
        /*0ba0*/ 	.word	0x00015630
        /*0ba4*/ 	.word	0x00000002
        /*0ba8*/ 	.word	0x00016840
        /*0bac*/ 	.short	0x010a
        /*0bae*/ 	.byte	0x3f
	.zero		1


	//   ....[78]....
        /*0bb0*/ 	.word	0x00015680
        /*0bb4*/ 	.word	0x0000000a
        /*0bb8*/ 	.word	0x00000060
        /*0bbc*/ 	.short	0x010a
        /*0bbe*/ 	.byte	0x3f
	.zero		1


	//   ....[79]....
        /*0bc0*/ 	.word	0x000156d0
        /*0bc4*/ 	.word	0x00000002
        /*0bc8*/ 	.word	0x00016840
        /*0bcc*/ 	.short	0x010a
        /*0bce*/ 	.byte	0x3f
	.zero		1


	//   ....[80]....
        /*0bd0*/ 	.word	0x00015720
        /*0bd4*/ 	.word	0x00000007
        /*0bd8*/ 	.word	0x00000060
        /*0bdc*/ 	.short	0x010a
        /*0bde*/ 	.byte	0x3f
	.zero		1


	//   ....[81]....
        /*0be0*/ 	.word	0x00015770
        /*0be4*/ 	.word	0x00000003
        /*0be8*/ 	.word	0x00016860
        /*0bec*/ 	.short	0x010a
        /*0bee*/ 	.byte	0x3f
	.zero		1


	//   ....[82]....
        /*0bf0*/ 	.word	0x000160f0
        /*0bf4*/ 	.word	0x00000009
        /*0bf8*/ 	.word	0x00016820
        /*0bfc*/ 	.short	0x010a
        /*0bfe*/ 	.byte	0x3f
	.zero		1


	//   ....[83]....
        /*0c00*/ 	.word	0x00016290
        /*0c04*/ 	.word	0x00000005
        /*0c08*/ 	.word	0x00000000
        /*0c0c*/ 	.short	0x010a
        /*0c0e*/ 	.byte	0x3f
	.zero		1


	//   ....[84]....
        /*0c10*/ 	.word	0x000162e0
        /*0c14*/ 	.word	0x00000003
        /*0c18*/ 	.word	0x00000000
        /*0c1c*/ 	.short	0x010a
        /*0c1e*/ 	.byte	0x3f
	.zero		1


	//   ....[85]....
        /*0c20*/ 	.word	0x00016330
        /*0c24*/ 	.word	0x00000017
        /*0c28*/ 	.word	0x00000000
        /*0c2c*/ 	.short	0x010a
        /*0c2e*/ 	.byte	0x3f
	.zero		1


	//----- nvinfo : EIATTR_NUM_MBARRIERS
	.align		4
.L_1615:
        /*0c30*/ 	.byte	0x03, 0x38
        /*0c32*/ 	.short	0x0016


	//----- nvinfo : EIATTR_EXIT_INSTR_OFFSETS
	.align		4
        /*0c34*/ 	.byte	0x04, 0x1c
        /*0c36*/ 	.short	(.L_1617 - .L_1616)


	//   ....[0]....
.L_1616:
        /*0c38*/ 	.word	0x00000a80


	//   ....[1]....
        /*0c3c*/ 	.word	0x0000e7c0


	//   ....[2]....
        /*0c40*/ 	.word	0x000141b0


	//----- nvinfo : EIATTR_MAX_THREADS
	.align		4
.L_1617:
        /*0c44*/ 	.byte	0x04, 0x05
        /*0c46*/ 	.short	(.L_1619 - .L_1618)
.L_1618:
        /*0c48*/ 	.word	0x00000200
        /*0c4c*/ 	.word	0x00000001
        /*0c50*/ 	.word	0x00000001


	//----- nvinfo : EIATTR_CRS_STACK_SIZE
	.align		4
.L_1619:
        /*0c54*/ 	.byte	0x04, 0x1e
        /*0c56*/ 	.short	(.L_1621 - .L_1620)
.L_1620:
        /*0c58*/ 	.word	0x00000000


	//----- nvinfo : EIATTR_CBANK_PARAM_SIZE
	.align		4
.L_1621:
        /*0c5c*/ 	.byte	0x03, 0x19
        /*0c5e*/ 	.short	0x0af0


	//----- nvinfo : EIATTR_PARAM_CBANK
	.align		4
        /*0c60*/ 	.byte	0x04, 0x0a
        /*0c62*/ 	.short	(.L_1623 - .L_1622)
	.align		4
.L_1622:
        /*0c64*/ 	.word	index@(.nv.constant0._ZN7cutlass13device_kernelIN5flash11enable_sm90INS1_16FlashAttnFwdSm90INS1_25CollectiveMainloopFwdSm90ILi2EN4cute5tupleIJNS5_1CILi1EEES8_S8_EEENS6_IJNS7_ILi192EEENS7_ILi128EEENS7_ILi64EEEEEELi64ENS_6half_tEfNS_4arch4Sm90ELb0ELb1ELb0ELb1ELb0ELb0ELb0ELb1ELb1ELb1ELb0ELb0EEENS1_21CollectiveEpilogueFwdINS6_IJSA_SC_SB_EEES9_SE_SG_Li384ELb1ELb1ELb0ELb0EEENS1_36VarlenDynamicPersistentTileSchedulerILi192ELi128ELi384ELi128ELb0ELb1ELb1ELb1ELb0ELb1EEEEEEEEEvNT_6ParamsE)
        /*0c68*/ 	.short	0x0210
        /*0c6a*/ 	.short	0x0af0


	//----- nvinfo : EIATTR_SW_WAR
	.align		4
.L_1623:
        /*0c6c*/ 	.byte	0x04, 0x36
        /*0c6e*/ 	.short	(.L_1625 - .L_1624)
.L_1624:
        /*0c70*/ 	.word	0x00000008
.L_1625:


//--------------------- .nv.info._ZN7cutlass13device_kernelIN5flash11enable_sm90INS1_16FlashAttnFwdSm90INS1_25CollectiveMainloopFwdSm90ILi2EN4cute5tupleIJNS5_1CILi1EEES8_S8_EEENS6_IJNS7_ILi192EEENS7_ILi128EEENS7_ILi64EEEEEELi64ENS_6half_tEfNS_4arch4Sm90ELb0ELb1ELb0ELb1ELb0ELb1ELb0ELb1ELb1ELb1ELb0ELb0EEENS1_21CollectiveEpilogueFwdINS6_IJSA_SC_SB_EEES9_SE_SG_Li384ELb1ELb1ELb0ELb0EEENS1_36VarlenDynamicPersistentTileSchedulerILi192ELi128ELi384ELi128ELb0ELb1ELb1ELb1ELb0ELb1EEEEEEEEEvNT_6ParamsE --------------------------
	.section	.nv.info._ZN7cutlass13device_kernelIN5flash11enable_sm90INS1_16FlashAttnFwdSm90INS1_25CollectiveMainloopFwdSm90ILi2EN4cute5tupleIJNS5_1CILi1EEES8_S8_EEENS6_IJNS7_ILi192EEENS7_ILi128EEENS7_ILi64EEEEEELi64ENS_6half_tEfNS_4arch4Sm90ELb0ELb1ELb0ELb1ELb0ELb1ELb0ELb1ELb1ELb1ELb0ELb0EEENS1_21CollectiveEpilogueFwdINS6_IJSA_SC_SB_EEES9_SE_SG_Li384ELb1ELb1ELb0ELb0EEENS1_36VarlenDynamicPersistentTileSchedulerILi192ELi128ELi384ELi128ELb0ELb1ELb1ELb1ELb0ELb1EEEEEEEEEvNT_6ParamsE,"",@"SHT_CUDA_INFO"
	.sectionflags	@""
	.align	4


	//----- nvinfo : EIATTR_CUDA_API_VERSION
	.align		4
        /*0000*/ 	.byte	0x04, 0x37
        /*0002*/ 	.short	(.L_1627 - .L_1626)
.L_1626:
        /*0004*/ 	.word	0x00000082


	//----- nvinfo : EIATTR_KPARAM_INFO
	.align		4
.L_1627:
        /*0008*/ 	.byte	0x04, 0x17
        /*000a*/ 	.short	(.L_1629 - .L_1628)
.L_1628:
        /*000c*/ 	.word	0x00000000
        /*0010*/ 	.short	0x0000
        /*0012*/ 	.short	0x0070
        /*0014*/ 	.byte	0x00, 0xf0, 0x01, 0x2a


	//----- nvinfo : EIATTR_SPARSE_MMA_MASK
	.align		4
.L_1629:
        /*0018*/ 	.byte	0x03, 0x50
        /*001a*/ 	.short	0x0000


	//----- nvinfo : EIATTR_MAXREG_COUNT
	.align		4
        /*001c*/ 	.byte	0x03, 0x1b
        /*001e*/ 	.short	0x0080


	//----- nvinfo : EIATTR_NUM_BARRIERS
	.align		4
        /*0020*/ 	.byte	0x02, 0x4c
        /*0022*/ 	.byte	0x10
	.zero		1


	//----- nvinfo : EIATTR_EXTERNS
	.align		4
        /*0024*/ 	.byte	0x04, 0x0f
        /*0026*/ 	.short	(.L_1631 - .L_1630)


	//   ....[0]....
	.align		4
.L_1630:
        /*0028*/ 	.word	index@(__assertfail)


	//----- nvinfo : EIATTR_ANNOTATIONS
	.align		4
.L_1631:
        /*002c*/ 	.byte	0x04, 0x55
        /*002e*/ 	.short	(.L_1633 - .L_1632)


	//   ....[0]....
.L_1632:
        /* <DEDUP_REMOVED lines=76> */


	//----- nvinfo : EIATTR_MERCURY_ISA_VERSION
	.align		4
.L_1633:
        /*04e0*/ 	.byte	0x03, 0x5f
        /*04e2*/ 	.short	0x0101


	//----- nvinfo : EIATTR_UNUSED_LOAD_BYTE_OFFSET
	.align		4
        /*04e4*/ 	.byte	0x04, 0x44
        /*04e6*/ 	.short	(.L_1635 - .L_1634)


	//   ....[0]....
.L_1634:
        /*04e8*/ 	.word	0x00000ae0
        /*04ec*/ 	.word	0x0000fff0


	//   ....[1]....
        /*04f0*/ 	.word	0x00014f50
        /*04f4*/ 	.word	0x0000fff0


	//----- nvinfo : EIATTR_INT_WARP_WIDE_INSTR_OFFSETS
	.align		4
.L_1635:
        /*04f8*/ 	.byte	0x04, 0x31
        /*04fa*/ 	.short	(.L_1637 - .L_1636)


	//   ....[0]....
.L_1636:
        /*04fc*/ 	.word	0x00000190


	//   ....[1]....
        /*0500*/ 	.word	0x000001d0


	//   ....[2]....
        /*0504*/ 	.word	0x00000240


	//   ....[3]....
        /*0508*/ 	.word	0x000190a0


	//   ....[4]....
        /*050c*/ 	.word	0x00019130


	//   ....[5]....
        /*0510*/ 	.word	0x0001c1b0


	//   ....[6]....
        /*0514*/ 	.word	0x0001c240


	//----- nvinfo : EIATTR_COOP_GROUP_MASK_REGIDS
	.align		4
.L_1637:
        /*0518*/ 	.byte	0x04, 0x29
        /*051a*/ 	.short	(.L_1639 - .L_1638)


	//   ....[0]....
.L_1638:
        /*051c*/ 	.word	0xffffffff


	//   ....[1]....
        /*0520*/ 	.word	0xffffffff


	//   ....[2]....
        /*0524*/ 	.word	0xffffffff


	//   ....[3]....
        /*0528*/ 	.word	0xffffffff


	//   ....[4]....
        /*052c*/ 	.word	0xffffffff


	//   ....[5]....
        /*0530*/ 	.word	0xffffffff


	//   ....[6]....
        /*0534*/ 	.word	0xffffffff


	//   ....[7]....
        /*0538*/ 	.word	0xffffffff


	//   ....[8]....
        /*053c*/ 	.word	0xffffffff


	//   ....[9]....
        /*0540*/ 	.word	0xffffffff


	//   ....[10]....
        /*0544*/ 	.word	0xffffffff


	//   ....[11]....
        /*0548*/ 	.word	0xffffffff


	//   ....[12]....
        /*054c*/ 	.word	0xffffffff


	//   ....[13]....
        /*0550*/ 	.word	0xffffffff


	//   ....[14]....
        /*0554*/ 	.word	0xffffffff


	//   ....[15]....
        /*0558*/ 	.word	0xffffffff


	//   ....[16]....
        /*055c*/ 	.word	0xffffffff


	//   ....[17]....
        /*0560*/ 	.word	0xffffffff


	//   ....[18]....
        /*0564*/ 	.word	0xffffffff


	//   ....[19]....
        /*0568*/ 	.word	0xffffffff


	//   ....[20]....
        /*056c*/ 	.word	0xffffffff


	//   ....[21]....
        /*0570*/ 	.word	0xffffffff


	//   ....[22]....
        /*0574*/ 	.word	0xffffffff


	//   ....[23]....
        /*0578*/ 	.word	0xffffffff


	//   ....[24]....
        /*057c*/ 	.word	0xffffffff


	//   ....[25]....
        /*0580*/ 	.word	0xffffffff


	//   ....[26]....
        /*0584*/ 	.word	0xffffffff


	//   ....[27]....
        /*0588*/ 	.word	0xffffffff


	//   ....[28]....
        /*058c*/ 	.word	0xffffffff


	//   ....[29]....
        /*0590*/ 	.word	0xffffffff


	//   ....[30]....
        /*0594*/ 	.word	0xffffffff


	//   ....[31]....
        /*0598*/ 	.word	0xffffffff


	//   ....[32]....
        /*059c*/ 	.word	0xffffffff


	//   ....[33]....
        /*05a0*/ 	.word	0xffffffff


	//   ....[34]....
        /*05a4*/ 	.word	0xffffffff


	//   ....[35]....
        /*05a8*/ 	.word	0xffffffff


	//   ....[36]....
        /*05ac*/ 	.word	0xffffffff


	//   ....[37]....
        /*05b0*/ 	.word	0xffffffff


	//   ....[38]....
        /*05b4*/ 	.word	0xffffffff


	//   ....[39]....
        /*05b8*/ 	.word	0xffffffff


	//   ....[40]....
        /*05bc*/ 	.word	0xffffffff


	//   ....[41]....
        /*05c0*/ 	.word	0xffffffff


	//   ....[42]....
        /*05c4*/ 	.word	0xffffffff


	//   ....[43]....
        /*05c8*/ 	.word	0xffffffff


	//   ....[44]....
        /*05cc*/ 	.word	0xffffffff


	//   ....[45]....
        /*05d0*/ 	.word	0xffffffff


	//   ....[46]....
        /*05d4*/ 	.word	0xffffffff


	//   ....[47]....
        /*05d8*/ 	.word	0xffffffff


	//   ....[48]....
        /*05dc*/ 	.word	0xffffffff


	//   ....[49]....
        /*05e0*/ 	.word	0xffffffff


	//   ....[50]....
        /*05e4*/ 	.word	0xffffffff


	//   ....[51]....
        /*05e8*/ 	.word	0xffffffff


	//   ....[52]....
        /*05ec*/ 	.word	0xffffffff


	//   ....[53]....
        /*05f0*/ 	.word	0xffffffff


	//   ....[54]....
        /*05f4*/ 	.word	0xffffffff


	//   ....[55]....
        /*05f8*/ 	.word	0xffffffff


	//   ....[56]....
        /*05fc*/ 	.word	0xffffffff


	//   ....[57]....
        /*0600*/ 	.word	0xffffffff


	//   ....[58]....
        /*0604*/ 	.word	0xffffffff


	//   ....[59]....
        /*0608*/ 	.word	0xffffffff


	//   ....[60]....
        /*060c*/ 	.word	0xffffffff


	//   ....[61]....
        /*0610*/ 	.word	0xffffffff


	//   ....[62]....
        /*0614*/ 	.word	0xffffffff


	//   ....[63]....
        /*0618*/ 	.word	0xffffffff


	//   ....[64]....
        /*061c*/ 	.word	0xffffffff


	//   ....[65]....
        /*0620*/ 	.word	0xffffffff


	//   ....[66]....
        /*0624*/ 	.word	0xffffffff


	//   ....[67]....
        /*0628*/ 	.word	0xffffffff


	//   ....[68]....
        /*062c*/ 	.word	0xffffffff


	//   ....[69]....
        /*0630*/ 	.word	0xffffffff


	//   ....[70]....
        /*0634*/ 	.word	0xffffffff


	//   ....[71]....
        /*0638*/ 	.word	0xffffffff


	//   ....[72]....
        /*063c*/ 	.word	0xffffffff


	//   ....[73]....
        /*0640*/ 	.word	0xffffffff


	//   ....[74]....
        /*0644*/ 	.word	0xffffffff


	//   ....[75]....
        /*0648*/ 	.word	0xffffffff


	//   ....[76]....
        /*064c*/ 	.word	0xffffffff


	//   ....[77]....
        /*0650*/ 	.word	0xffffffff


	//   ....[78]....
        /*0654*/ 	.word	0xffffffff


	//   ....[79]....
        /*0658*/ 	.word	0xffffffff


	//   ....[80]....
        /*065c*/ 	.word	0xffffffff


	//   ....[81]....
        /*0660*/ 	.word	0xffffffff


	//   ....[82]....
        /*0664*/ 	.word	0xffffffff


	//   ....[83]....
        /*0668*/ 	.word	0xffffffff


	//   ....[84]....
        /*066c*/ 	.word	0xffffffff


	//   ....[85]....
        /*0670*/ 	.word	0xffffffff


	//   ....[86]....
        /*0674*/ 	.word	0xffffffff


	//   ....[87]....
        /*0678*/ 	.word	0xffffffff


	//   ....[88]....
        /*067c*/ 	.word	0xffffffff


	//   ....[89]....
        /*0680*/ 	.word	0xffffffff


	//   ....[90]....
        /*0684*/ 	.word	0xffffffff


	//   ....[91]....
        /*0688*/ 	.word	0xffffffff


	//   ....[92]....
        /*068c*/ 	.word	0xffffffff


	//   ....[93]....
        /*0690*/ 	.word	0xffffffff


	//   ....[94]....
        /*0694*/ 	.word	0xffffffff


	//   ....[95]....
        /*0698*/ 	.word	0xffffffff


	//   ....[96]....
        /*069c*/ 	.word	0xffffffff


	//   ....[97]....
        /*06a0*/ 	.word	0xffffffff


	//   ....[98]....
        /*06a4*/ 	.word	0xffffffff


	//   ....[99]....
        /*06a8*/ 	.word	0xffffffff


	//   ....[100]....
        /*06ac*/ 	.word	0xffffffff


	//   ....[101]....
        /*06b0*/ 	.word	0xffffffff


	//   ....[102]....
        /*06b4*/ 	.word	0xffffffff


	//   ....[103]....
        /*06b8*/ 	.word	0xffffffff


	//   ....[104]....
        /*06bc*/ 	.word	0xffffffff


	//   ....[105]....
        /*06c0*/ 	.word	0xffffffff


	//   ....[106]....
        /*06c4*/ 	.word	0xffffffff


	//   ....[107]....
        /*06c8*/ 	.word	0xffffffff


	//   ....[108]....
        /*06cc*/ 	.word	0xffffffff


	//   ....[109]....
        /*06d0*/ 	.word	0xffffffff


	//   ....[110]....
        /*06d4*/ 	.word	0xffffffff


	//   ....[111]....
        /*06d8*/ 	.word	0xffffffff


	//   ....[112]....
        /*06dc*/ 	.word	0xffffffff


	//   ....[113]....
        /*06e0*/ 	.word	0xffffffff


	//   ....[114]....
        /*06e4*/ 	.word	0xffffffff


	//   ....[115]....
        /*06e8*/ 	.word	0xffffffff


	//   ....[116]....
        /*06ec*/ 	.word	0xffffffff


	//   ....[117]....
        /*06f0*/ 	.word	0xffffffff


	//   ....[118]....
        /*06f4*/ 	.word	0xffffffff


	//   ....[119]....
        /*06f8*/ 	.word	0xffffffff


	//   ....[120]....
        /*06fc*/ 	.word	0xffffffff


	//   ....[121]....
        /*0700*/ 	.word	0xffffffff


	//   ....[122]....
        /*0704*/ 	.word	0xffffffff


	//   ....[123]....
        /*0708*/ 	.word	0xffffffff


	//   ....[124]....
        /*070c*/ 	.word	0xffffffff


	//   ....[125]....
        /*0710*/ 	.word	0xffffffff


	//   ....[126]....
        /*0714*/ 	.word	0xffffffff


	//   ....[127]....
        /*0718*/ 	.word	0xffffffff


	//   ....[128]....
        /*071c*/ 	.word	0xffffffff


	//   ....[129]....
        /*0720*/ 	.word	0xffffffff


	//   ....[130]....
        /*0724*/ 	.word	0x0500000f


	//   ....[131]....
        /*0728*/ 	.word	0x0500000f


	//   ....[132]....
        /*072c*/ 	.word	0x0500000f


	//   ....[133]....
        /*0730*/ 	.word	0x0500000f


	//   ....[134]....
        /*0734*/ 	.word	0x0500000f


	//   ....[135]....
        /*0738*/ 	.word	0x0500000f


	//   ....[136]....
        /*073c*/ 	.word	0x0500000f


	//   ....[137]....
        /*0740*/ 	.word	0x0500000f


	//   ....[138]....
        /*0744*/ 	.word	0x0500000f


	//   ....[139]....
        /*0748*/ 	.word	0x0500000f


	//   ....[140]....
        /*074c*/ 	.word	0x0500000f


	//   ....[141]....
        /*0750*/ 	.word	0x0500000f


	//   ....[142]....
        /*0754*/ 	.word	0x0500000f


	//   ....[143]....
        /*0758*/ 	.word	0x0500000f


	//   ....[144]....
        /*075c*/ 	.word	0x0500000f


	//   ....[145]....
        /*0760*/ 	.word	0x0500000f


	//   ....[146]....
        /*0764*/ 	.word	0x0500000f


	//   ....[147]....
        /*0768*/ 	.word	0x0500000f


	//   ....[148]....
        /*076c*/ 	.word	0x0500000f


	//   ....[149]....
        /*0770*/ 	.word	0x0500000f


	//   ....[150]....
        /*0774*/ 	.word	0x0500000f


	//   ....[151]....
        /*0778*/ 	.word	0x0500000f


	//   ....[152]....
        /*077c*/ 	.word	0x0500000f


	//   ....[153]....
        /*0780*/ 	.word	0x0500000f


	//   ....[154]....
        /*0784*/ 	.word	0x0500000f


	//   ....[155]....
        /*0788*/ 	.word	0x0500000f


	//   ....[156]....
        /*078c*/ 	.word	0x0500000f


	//   ....[157]....
        /*0790*/ 	.word	0x0500000f


	//   ....[158]....
        /*0794*/ 	.word	0x0500000f


	//   ....[159]....
        /*0798*/ 	.word	0x0500000f


	//   ....[160]....
        /*079c*/ 	.word	0x0500000f


	//   ....[161]....
        /*07a0*/ 	.word	0x0500000f


	//   ....[162]....
        /*07a4*/ 	.word	0x0500000f


	//   ....[163]....
        /*07a8*/ 	.word	0x0500000f


	//   ....[164]....
        /*07ac*/ 	.word	0x0500000f


	//   ....[165]....
        /*07b0*/ 	.word	0x0500000f


	//   ....[166]....
        /*07b4*/ 	.word	0x0500000f


	//   ....[167]....
        /*07b8*/ 	.word	0x0500000f


	//   ....[168]....
        /*07bc*/ 	.word	0x0500000f


	//   ....[169]....
        /*07c0*/ 	.word	0x0500000f


	//   ....[170]....
        /*07c4*/ 	.word	0x0500000f


	//   ....[171]....
        /*07c8*/ 	.word	0x0500000f


	//   ....[172]....
        /*07cc*/ 	.word	0x0500000f


	//   ....[173]....
        /*07d0*/ 	.word	0x0500000f


	//   ....[174]....
        /*07d4*/ 	.word	0x0500000f


	//   ....[175]....
        /*07d8*/ 	.word	0x0500000f


	//   ....[176]....
        /*07dc*/ 	.word	0x0500000f


	//   ....[177]....
        /*07e0*/ 	.word	0x0500000f


	//   ....[178]....
        /*07e4*/ 	.word	0x0500000f


	//   ....[179]....
        /*07e8*/ 	.word	0x0500000f


	//   ....[180]....
        /*07ec*/ 	.word	0x0500000f


	//   ....[181]....
        /*07f0*/ 	.word	0x0500000f


	//   ....[182]....
        /*07f4*/ 	.word	0x0500000f


	//   ....[183]....
        /*07f8*/ 	.word	0x0500000f


	//   ....[184]....
        /*07fc*/ 	.word	0x0500000f


	//   ....[185]....
        /*0800*/ 	.word	0x0500000f


	//   ....[186]....
        /*0804*/ 	.word	0x0500000f


	//   ....[187]....
        /*0808*/ 	.word	0x0500000f


	//   ....[188]....
        /*080c*/ 	.word	0x0500000f


	//   ....[189]....
        /*0810*/ 	.word	0x0500000f


	//   ....[190]....
        /*0814*/ 	.word	0x0500000f


	//   ....[191]....
        /*0818*/ 	.word	0x0500000f


	//   ....[192]....
        /*081c*/ 	.word	0x0500000f


	//   ....[193]....
        /*0820*/ 	.word	0x0500000f


	//   ....[194]....
        /*0824*/ 	.word	0x0500000f


	//   ....[195]....
        /*0828*/ 	.word	0x0500000f


	//   ....[196]....
        /*082c*/ 	.word	0x0500000f


	//   ....[197]....
        /*0830*/ 	.word	0x0500000f


	//   ....[198]....
        /*0834*/ 	.word	0x0500000f


	//----- nvinfo : EIATTR_COOP_GROUP_INSTR_OFFSETS
	.align		4
.L_1639:
        /*0838*/ 	.byte	0x04, 0x28
        /*083a*/ 	.short	(.L_1641 - .L_1640)


	//   ....[0]....
.L_1640:
        /*083c*/ 	.word	0x00000070


	//   ....[1]....
        /*0840*/ 	.word	0x000001a0


	//   ....[2]....
        /*0844*/ 	.word	0x000001f0


	//   ....[3]....
        /*0848*/ 	.word	0x00000420


	//   ....[4]....
        /*084c*/ 	.word	0x00000580


	//   ....[5]....
        /*0850*/ 	.word	0x000006a0


	//   ....[6]....
        /*0854*/ 	.word	0x00000800


	//   ....[7]....
        /*0858*/ 	.word	0x00005f40


	//   ....[8]....
        /*085c*/ 	.word	0x00006710


	//   ....[9]....
        /*0860*/ 	.word	0x00006720


	//   ....[10]....
        /*0864*/ 	.word	0x00006730


	//   ....[11]....
        /*0868*/ 	.word	0x00006740


	//   ....[12]....
        /*086c*/ 	.word	0x00006a60


	//   ....[13]....
        /*0870*/ 	.word	0x00006a70


	//   ....[14]....
        /*0874*/ 	.word	0x00006a80


	//   ....[15]....
        /*0878*/ 	.word	0x00006a90


	//   ....[16]....
        /*087c*/ 	.word	0x00007d90


	//   ....[17]....
        /*0880*/ 	.word	0x00007da0


	//   ....[18]....
        /*0884*/ 	.word	0x00007db0


	//   ....[19]....
        /*0888*/ 	.word	0x00007dc0


	//   ....[20]....
        /*088c*/ 	.word	0x00007ec0


	//   ....[21]....
        /*0890*/ 	.word	0x00007ee0


	//   ....[22]....
        /*0894*/ 	.word	0x00007f70


	//   ....[23]....
        /*0898*/ 	.word	0x00007fa0


	//   ....[24]....
        /*089c*/ 	.word	0x000095a0


	//   ....[25]....
        /*08a0*/ 	.word	0x00009880


	//   ....[26]....
        /*08a4*/ 	.word	0x0000aae0


	//   ....[27]....
        /*08a8*/ 	.word	0x0000abf0


	//   ....[28]....
        /*08ac*/ 	.word	0x0000b4f0


	//   ....[29]....
        /*08b0*/ 	.word	0x0000b560


	//   ....[30]....
        /*08b4*/ 	.word	0x0000cdb0


	//   ....[31]....
        /*08b8*/ 	.word	0x0000d030


	//   ....[32]....
        /*08bc*/ 	.word	0x0000dd00


	//   ....[33]....
        /*08c0*/ 	.word	0x0000de60


	//   ....[34]....
        /*08c4*/ 	.word	0x0000e530


	//   ....[35]....
        /*08c8*/ 	.word	0x0000e5a0


	//   ....[36]....
        /*08cc*/ 	.word	0x0000ff30


	//   ....[37]....
        /*08d0*/ 	.word	0x0000ff50


	//   ....[38]....
        /*08d4*/ 	.word	0x00010470


	//   ....[39]....
        /*08d8*/ 	.word	0x00010590


	//   ....[40]....
        /*08dc*/ 	.word	0x00011f80


	//   ....[41]....
        /*08e0*/ 	.word	0x00012200


	//   ....[42]....
        /*08e4*/ 	.word	0x00012ec0


	//   ....[43]....
        /*08e8*/ 	.word	0x00012f70


	//   ....[44]....
        /*08ec*/ 	.word	0x000136b0


	//   ....[45]....
        /*08f0*/ 	.word	0x000136f0


	//   ....[46]....
        /*08f4*/ 	.word	0x00014740


	//   ....[47]....
        /*08f8*/ 	.word	0x00014780


	//   ....[48]....
        /*08fc*/ 	.word	0x00014860


	//   ....[49]....
        /*0900*/ 	.word	0x00014b10


	//   ....[50]....
        /*0904*/ 	.word	0x00015780


	//   ....[51]....
        /*0908*/ 	.word	0x000157c0


	//   ....[52]....
        /*090c*/ 	.word	0x000157f0


	//   ....[53]....
        /*0910*/ 	.word	0x00015820


	//   ....[54]....
        /*0914*/ 	.word	0x00015c70


	//   ....[55]....
        /*0918*/ 	.word	0x00015cb0


	//   ....[56]....
        /*091c*/ 	.word	0x00015cd0


	//   ....[57]....
        /*0920*/ 	.word	0x00015d10


	//   ....[58]....
        /*0924*/ 	.word	0x00015d30


	//   ....[59]....
        /*0928*/ 	.word	0x00015d50


	//   ....[60]....
        /*092c*/ 	.word	0x00015d70


	//   ....[61]....
        /*0930*/ 	.word	0x00015da0


	//   ....[62]....
        /*0934*/ 	.word	0x000165c0


	//   ....[63]....
        /*0938*/ 	.word	0x000165f0


	//   ....[64]....
        /*093c*/ 	.word	0x00016610


	//   ....[65]....
        /*0940*/ 	.word	0x00016640


	//   ....[66]....
        /*0944*/ 	.word	0x00016670


	//   ....[67]....
        /*0948*/ 	.word	0x00016680


	//   ....[68]....
        /*094c*/ 	.word	0x000166b0


	//   ....[69]....
        /*0950*/ 	.word	0x00016720


	//   ....[70]....
        /*0954*/ 	.word	0x00016840


	//   ....[71]....
        /*0958*/ 	.word	0x00016a30


	//   ....[72]....
        /*095c*/ 	.word	0x00016a60


	//   ....[73]....
        /*0960*/ 	.word	0x00016a90


	//   ....[74]....
        /*0964*/ 	.word	0x00016ac0


	//   ....[75]....
        /*0968*/ 	.word	0x00016af0


	//   ....[76]....
        /*096c*/ 	.word	0x00016b20


	//   ....[77]....
        /*0970*/ 	.word	0x00016c90


	//   ....[78]....
        /*0974*/ 	.word	0x00016cc0


	//   ....[79]....
        /*0978*/ 	.word	0x00016cf0


	//   ....[80]....
        /*097c*/ 	.word	0x00016d20


	//   ....[81]....
        /*0980*/ 	.word	0x00016d50


	//   ....[82]....
        /*0984*/ 	.word	0x00016d80


	//   ....[83]....
        /*0988*/ 	.word	0x00016e20


	//   ....[84]....
        /*098c*/ 	.word	0x00016e80


	//   ....[85]....
        /*0990*/ 	.word	0x00016f20


	//   ....[86]....
        /*0994*/ 	.word	0x00017fb0


	//   ....[87]....
        /*0998*/ 	.word	0x00019630


	//   ....[88]....
        /*099c*/ 	.word	0x0001a230


	//   ....[89]....
        /*09a0*/ 	.word	0x0001a240


	//   ....[90]....
        /*09a4*/ 	.word	0x0001a260


	//   ....[91]....
        /*09a8*/ 	.word	0x0001a2f0


	//   ....[92]....
        /*09ac*/ 	.word	0x0001a300


	//   ....[93]....
        /*09b0*/ 	.word	0x0001a370


	//   ....[94]....
        /*09b4*/ 	.word	0x0001a380


	//   ....[95]....
        /*09b8*/ 	.word	0x0001a3f0


	//   ....[96]....
        /*09bc*/ 	.word	0x0001a400


	//   ....[97]....
        /*09c0*/ 	.word	0x0001a470


	//   ....[98]....
        /*09c4*/ 	.word	0x0001a480


	//   ....[99]....
        /*09c8*/ 	.word	0x0001a4f0


	//   ....[100]....
        /*09cc*/ 	.word	0x0001a500


	//   ....[101]....
        /*09d0*/ 	.word	0x0001a570


	//   ....[102]....
        /*09d4*/ 	.word	0x0001a580


	//   ....[103]....
        /*09d8*/ 	.word	0x0001a590


	//   ....[104]....
        /*09dc*/ 	.word	0x0001a5d0


	//   ....[105]....
        /*09e0*/ 	.word	0x0001a5f0


	//   ....[106]....
        /*09e4*/ 	.word	0x0001a640


	//   ....[107]....
        /*09e8*/ 	.word	0x0001a700


	//   ....[108]....
        /*09ec*/ 	.word	0x0001a710


	//   ....[109]....
        /*09f0*/ 	.word	0x0001a780


	//   ....[110]....
        /*09f4*/ 	.word	0x0001a790


	//   ....[111]....
        /*09f8*/ 	.word	0x0001a7a0


	//   ....[112]....
        /*09fc*/ 	.word	0x0001c710


	//   ....[113]....
        /*0a00*/ 	.word	0x0001c760


	//   ....[114]....
        /*0a04*/ 	.word	0x0001c790


	//   ....[115]....
        /*0a08*/ 	.word	0x0001c7c0


	//   ....[116]....
        /*0a0c*/ 	.word	0x0001c7d0


	//   ....[117]....
        /*0a10*/ 	.word	0x0001c800


	//   ....[118]....
        /*0a14*/ 	.word	0x0001c830


	//   ....[119]....
        /*0a18*/ 	.word	0x0001c860


	//   ....[120]....
        /*0a1c*/ 	.word	0x0001c9e0


	//   ....[121]....
        /*0a20*/ 	.word	0x0001ca10


	//   ....[122]....
        /*0a24*/ 	.word	0x0001ca40


	//   ....[123]....
        /*0a28*/ 	.word	0x0001ca70


	//   ....[124]....
        /*0a2c*/ 	.word	0x0001caa0


	//   ....[125]....
        /*0a30*/ 	.word	0x0001cad0


	//   ....[126]....
        /*0a34*/ 	.word	0x0001cb90


	//   ....[127]....
        /*0a38*/ 	.word	0x0001cbb0


	//   ....[128]....
        /*0a3c*/ 	.word	0x0001cc20


	//   ....[129]....
        /*0a40*/ 	.word	0x0001d2c0


	//   ....[130]....
        /*0a44*/ 	.word	0x0001d720


	//   ....[131]....
        /*0a48*/ 	.word	0x0001d7d0


	//   ....[132]....
        /*0a4c*/ 	.word	0x0001d860


	//   ....[133]....
        /*0a50*/ 	.word	0x0001d8b0


	//   ....[134]....
        /*0a54*/ 	.word	0x0001d900


	//   ....[135]....
        /*0a58*/ 	.word	0x0001d990


	//   ....[136]....
        /*0a5c*/ 	.word	0x0001da20


	//   ....[137]....
        /*0a60*/ 	.word	0x0001da70


	//   ....[138]....
        /*0a64*/ 	.word	0x0001dac0


	//   ....[139]....
        /*0a68*/ 	.word	0x0001dbb0


	//   ....[140]....
        /*0a6c*/ 	.word	0x0001dc60


	//   ....[141]....
        /*0a70*/ 	.word	0x0001dcb0


	//   ....[142]....
        /*0a74*/ 	.word	0x0001dd00


	//   ....[143]....
        /*0a78*/ 	.word	0x0001de90


	//   ....[144]....
        /*0a7c*/ 	.word	0x0001dfc0


	//   ....[145]....
        /*0a80*/ 	.word	0x0001e070


	//   ....[146]....
        /*0a84*/ 	.word	0x0001e0c0


	//   ....[147]....
        /*0a88*/ 	.word	0x0001e430


	//   ....[148]....
        /*0a8c*/ 	.word	0x0001e4d0


	//   ....[149]....
        /*0a90*/ 	.word	0x0001e530


	//   ....[150]....
        /*0a94*/ 	.word	0x0001e5a0


	//   ....[151]....
        /*0a98*/ 	.word	0x0001e600


	//   ....[152]....
        /*0a9c*/ 	.word	0x0001e670


	//   ....[153]....
        /*0aa0*/ 	.word	0x0001e730


	//   ....[154]....
        /*0aa4*/ 	.word	0x0001e790


	//   ....[155]....
        /*0aa8*/ 	.word	0x0001e850


	//   ....[156]....
        /*0aac*/ 	.word	0x0001eb30


	//   ....[157]....
        /*0ab0*/ 	.word	0x0001ed10


	//   ....[158]....
        /*0ab4*/ 	.word	0x0001ed60


	//   ....[159]....
        /*0ab8*/ 	.word	0x0001edc0


	//   ....[160]....
        /*0abc*/ 	.word	0x0001ee90


	//   ....[161]....
        /*0ac0*/ 	.word	0x0001eef0


	//   ....[162]....
        /*0ac4*/ 	.word	0x0001efd0


	//   ....[163]....
        /*0ac8*/ 	.word	0x0001f030


	//   ....[164]....
        /*0acc*/ 	.word	0x0001f110


	//   ....[165]....
        /*0ad0*/ 	.word	0x0001f170


	//   ....[166]....
        /*0ad4*/ 	.word	0x0001f250


	//   ....[167]....
        /*0ad8*/ 	.word	0x0001f2b0


	//   ....[168]....
        /*0adc*/ 	.word	0x0001f390


	//   ....[169]....
        /*0ae0*/ 	.word	0x0001f3f0


	//   ....[170]....
        /*0ae4*/ 	.word	0x0001f4d0


	//   ....[171]....
        /*0ae8*/ 	.word	0x0001f530


	//   ....[172]....
        /*0aec*/ 	.word	0x0001f620


	//   ....[173]....
        /*0af0*/ 	.word	0x0001f690


	//   ....[174]....
        /*0af4*/ 	.word	0x0001f760


	//   ....[175]....
        /*0af8*/ 	.word	0x0001f7c0


	//   ....[176]....
        /*0afc*/ 	.word	0x0001f8b0


	//   ....[177]....
        /*0b00*/ 	.word	0x0001f910


	//   ....[178]....
        /*0b04*/ 	.word	0x0001f9e0


	//   ....[179]....
        /*0b08*/ 	.word	0x0001fa40


	//   ....[180]....
        /*0b0c*/ 	.word	0x0001fb00


	//   ....[181]....
        /*0b10*/ 	.word	0x0001fe10


	//   ....[182]....
        /*0b14*/ 	.word	0x0001feb0


	//   ....[183]....
        /*0b18*/ 	.word	0x0001ffd0


	//   ....[184]....
        /*0b1c*/ 	.word	0x00020040


	//   ....[185]....
        /*0b20*/ 	.word	0x000200b0


	//   ....[186]....
        /*0b24*/ 	.word	0x00020120


	//   ....[187]....
        /*0b28*/ 	.word	0x00020190


	//   ....[188]....
        /*0b2c*/ 	.word	0x00020210


	//   ....[189]....
        /*0b30*/ 	.word	0x000202a0


	//   ....[190]....
        /*0b34*/ 	.word	0x00020330


	//   ....[191]....
        /*0b38*/ 	.word	0x000203a0


	//   ....[192]....
        /*0b3c*/ 	.word	0x00020410


	//   ....[193]....
        /*0b40*/ 	.word	0x00020480


	//   ....[194]....
        /*0b44*/ 	.word	0x00020500


	//   ....[195]....
        /*0b48*/ 	.word	0x00020570


	//   ....[196]....
        /*0b4c*/ 	.word	0x00020610


	//   ....[197]....
        /*0b50*/ 	.word	0x000206a0


	//   ....[198]....
        /*0b54*/ 	.word	0x000207c0


	//----- nvinfo : EIATTR_REG_RECONFIG
	.align		4
.L_1641:
        /*0b58*/ 	.byte	0x01, 0x54
	.zero		2


	//----- nvinfo : EIATTR_SYSCALL_OFFSETS
	.align		4
        /*0b5c*/ 	.byte	0x04, 0x46
        /*0b5e*/ 	.short	(.L_1643 - .L_1642)


	//   ....[0]....
.L_1642:
        /*0b60*/ 	.word	0x00001b90


	//   ....[1]....
        /*0b64*/ 	.word	0x00001ce0


	//   ....[2]....
        /*0b68*/ 	.word	0x00006110


	//   ....[3]....
        /*0b6c*/ 	.word	0x00006430


	//   ....[4]....
        /*0b70*/ 	.word	0x00019290


	//   ....[5]....
        /*0b74*/ 	.word	0x000193e0


	//   ....[6]....
        /*0b78*/ 	.word	0x000194d0


	//   ....[7]....
        /*0b7c*/ 	.word	0x00019d00


	//----- nvinfo : EIATTR_MBARRIER_INSTR_OFFSETS
	.align		4
.L_1643:
        /*0b80*/ 	.byte	0x04, 0x39
        /*0b82*/ 	.short	(.L_1645 - .L_1644)


	//   ....[0]....
.L_1644:
        /*0b84*/ 	.word	0x000002d0
        /*0b88*/ 	.word	0x000000ff
        /*0b8c*/ 	.word	0x00016800
        /*0b90*/ 	.short	0x0100
        /*0b92*/ 	.byte	0x08
	.zero		1


	//   ....[1]....
        /*0b94*/ 	.word	0x000002e0
        /*0b98*/ 	.word	0x000000ff
        /*0b9c*/ 	.word	0x00016820
        /*0ba0*/ 	.short	0x0100
        /*0ba2*/ 	.byte	0x08
	.zero		1


	//   ....[2]....
        /*0ba4*/ 	.word	0x000003d0
        /*0ba8*/ 	.word	0x000000ff
        /*0bac*/ 	.word	0x00016830
        /*0bb0*/ 	.short	0x0100
        /*0bb2*/ 	.byte	0x08
	.zero		1


	//   ....[3]....
        /*0bb4*/ 	.word	0x000003e0
        /*0bb8*/ 	.word	0x000000ff
        /*0bbc*/ 	.word	0x00016840
        /*0bc0*/ 	.short	0x0100
        /*0bc2*/ 	.byte	0x08
	.zero		1


	//   ....[4]....
        /*0bc4*/ 	.word	0x000003f0
        /*0bc8*/ 	.word	0x000000ff
        /*0bcc*/ 	.word	0x00016838
        /*0bd0*/ 	.short	0x0100
        /*0bd2*/ 	.byte	0x08
	.zero		1


	//   ....[5]....
        /*0bd4*/ 	.word	0x00000400
        /*0bd8*/ 	.word	0x000000ff
        /*0bdc*/ 	.word	0x00016848
        /*0be0*/ 	.short	0x0100
        /*0be2*/ 	.byte	0x08
	.zero		1


	//   ....[6]....
        /*0be4*/ 	.word	0x00000530
        /*0be8*/ 	.word	0x000000ff
        /*0bec*/ 	.word	0x00016850
        /*0bf0*/ 	.short	0x0100
        /*0bf2*/ 	.byte	0x08
	.zero		1


	//   ....[7]....
        /*0bf4*/ 	.word	0x00000540
        /*0bf8*/ 	.word	0x000000ff
        /*0bfc*/ 	.word	0x00016860
        /*0c00*/ 	.short	0x0100
        /*0c02*/ 	.byte	0x08
	.zero		1


	//   ....[8]....
        /*0c04*/ 	.word	0x00000550
        /*0c08*/ 	.word	0x000000ff
        /*0c0c*/ 	.word	0x00016858
        /*0c10*/ 	.short	0x0100
        /*0c12*/ 	.byte	0x08
	.zero		1


	//   ....[9]....
        /*0c14*/ 	.word	0x00000560
        /*0c18*/ 	.word	0x000000ff
        /*0c1c*/ 	.word	0x00016868
        /*0c20*/ 	.short	0x0100
        /*0c22*/ 	.byte	0x08
	.zero		1


	//   ....[10]....
        /*0c24*/ 	.word	0x00000650
        /*0c28*/ 	.word	0x000000ff
        /*0c2c*/ 	.word	0x00016870
        /*0c30*/ 	.short	0x0100
        /*0c32*/ 	.byte	0x06
	.zero		1


	//   ....[11]....
        /*0c34*/ 	.word	0x00000660
        /*0c38*/ 	.word	0x000000ff
        /*0c3c*/ 	.word	0x00016880
        /*0c40*/ 	.short	0x0100
        /*0c42*/ 	.byte	0x06
	.zero		1


	//   ....[12]....
        /*0c44*/ 	.word	0x00000670
        /*0c48*/ 	.word	0x000000ff
        /*0c4c*/ 	.word	0x00016878
        /*0c50*/ 	.short	0x0100
        /*0c52*/ 	.byte	0x06
	.zero		1


	//   ....[13]....
        /*0c54*/ 	.word	0x00000680
        /*0c58*/ 	.word	0x000000ff
        /*0c5c*/ 	.word	0x00016888
        /*0c60*/ 	.short	0x0100
        /*0c62*/ 	.byte	0x06
	.zero		1


	//   ....[14]....
        /*0c64*/ 	.word	0x000007b0
        /*0c68*/ 	.word	0x000000ff
        /*0c6c*/ 	.word	0x00016890
        /*0c70*/ 	.short	0x0100
        /*0c72*/ 	.byte	0x08
	.zero		1


	//   ....[15]....
        /*0c74*/ 	.word	0x000007c0
        /*0c78*/ 	.word	0x000000ff
        /*0c7c*/ 	.word	0x000168a0
        /*0c80*/ 	.short	0x0100
        /*0c82*/ 	.byte	0x08
	.zero		1


	//   ....[16]....
        /*0c84*/ 	.word	0x000007d0
        /*0c88*/ 	.word	0x000000ff
        /*0c8c*/ 	.word	0x00016898
        /*0c90*/ 	.short	0x0100
        /*0c92*/ 	.byte	0x08
	.zero		1


	//   ....[17]....
        /*0c94*/ 	.word	0x000007e0
        /*0c98*/ 	.word	0x000000ff
        /*0c9c*/ 	.word	0x000168a8
        /*0ca0*/ 	.short	0x0100
        /*0ca2*/ 	.byte	0x08
	.zero		1


	//   ....[18]....
        /*0ca4*/ 	.word	0x00000910
        /*0ca8*/ 	.word	0x000000ff
        /*0cac*/ 	.word	0x000168b0
        /*0cb0*/ 	.short	0x0100
        /*0cb2*/ 	.byte	0x08
	.zero		1


	//   ....[19]....
        /*0cb4*/ 	.word	0x00000920
        /*0cb8*/ 	.word	0x000000ff
        /*0cbc*/ 	.word	0x000168c0
        /*0cc0*/ 	.short	0x0100
        /*0cc2*/ 	.byte	0x08
	.zero		1


	//   ....[20]....
        /*0cc4*/ 	.word	0x00000930
        /*0cc8*/ 	.word	0x000000ff
        /*0ccc*/ 	.word	0x000168b8
        /*0cd0*/ 	.short	0x0100
        /*0cd2*/ 	.byte	0x08
	.zero		1


	//   ....[21]....
        /*0cd4*/ 	.word	0x00000940
        /*0cd8*/ 	.word	0x000000ff
        /*0cdc*/ 	.word	0x000168c8
        /*0ce0*/ 	.short	0x0100
        /*0ce2*/ 	.byte	0x08
	.zero		1


	//   ....[22]....
        /*0ce4*/ 	.word	0x00002ed0
        /*0ce8*/ 	.word	0x0000004f
        /*0cec*/ 	.word	0x00016890
        /*0cf0*/ 	.short	0x010a
        /*0cf2*/ 	.byte	0x3f
	.zero		1


	//   ....[23]....
        /*0cf4*/ 	.word	0x00004120
        /*0cf8*/ 	.word	0x0000004f
        /*0cfc*/ 	.word	0x00016890
        /*0d00*/ 	.short	0x010a
        /*0d02*/ 	.byte	0x3f
	.zero		1


	//   ....[24]....
        /*0d04*/ 	.word	0x00005230
        /*0d08*/ 	.word	0x0000004f
        /*0d0c*/ 	.word	0x00016890
        /*0d10*/ 	.short	0x010a
        /*0d12*/ 	.byte	0x3f
	.zero		1


	//   ....[25]....
        /*0d14*/ 	.word	0x00005440
        /*0d18*/ 	.word	0x0000000c
        /*0d1c*/ 	.word	0x00000000
        /*0d20*/ 	.short	0x0101
        /*0d22*/ 	.byte	0x3f
	.zero		1


	//   ....[26]....
        /*0d24*/ 	.word	0x00005480
        /*0d28*/ 	.word	0x0000004f
        /*0d2c*/ 	.word	0x000168b0
        /*0d30*/ 	.short	0x010a
        /*0d32*/ 	.byte	0x3f
	.zero		1


	//   ....[27]....
        /*0d34*/ 	.word	0x00005850
        /*0d38*/ 	.word	0x0000004f
        /*0d3c*/ 	.word	0x00000000
        /*0d40*/ 	.short	0x0101
        /*0d42*/ 	.byte	0x3f
	.zero		1


	//   ....[28]....
        /*0d44*/ 	.word	0x000061b0
        /*0d48*/ 	.word	0x00000002
        /*0d4c*/ 	.word	0x00016800
        /*0d50*/ 	.short	0x010a
        /*0d52*/ 	.byte	0x3f
	.zero		1


	//   ....[29]....
        /*0d54*/ 	.word	0x00006200
        /*0d58*/ 	.word	0x00000002
        /*0d5c*/ 	.word	0x00016800
        /*0d60*/ 	.short	0x010a
        /*0d62*/ 	.byte	0x3f
	.zero		1


	//   ....[30]....
        /*0d64*/ 	.word	0x00006d00
        /*0d68*/ 	.word	0x00000002
        /*0d6c*/ 	.word	0x00016800
        /*0d70*/ 	.short	0x010a
        /*0d72*/ 	.byte	0x3f
	.zero		1


	//   ....[31]....
        /*0d74*/ 	.word	0x00008210
        /*0d78*/ 	.word	0x00000002
        /*0d7c*/ 	.word	0x00016800
        /*0d80*/ 	.short	0x010a
        /*0d82*/ 	.byte	0x3f
	.zero		1


	//   ....[32]....
        /*0d84*/ 	.word	0x00009110
        /*0d88*/ 	.word	0x00000007
        /*0d8c*/ 	.word	0x00016830
        /*0d90*/ 	.short	0x010a
        /*0d92*/ 	.byte	0x3f
	.zero		1


	//   ....[33]....
        /*0d94*/ 	.word	0x00009180
        /*0d98*/ 	.word	0x00000007
        /*0d9c*/ 	.word	0x00016830
        /*0da0*/ 	.short	0x010a
        /*0da2*/ 	.byte	0x3f
	.zero		1


	//   ....[34]....
        /*0da4*/ 	.word	0x000096a0
        /*0da8*/ 	.word	0x00000004
        /*0dac*/ 	.word	0x00000000
        /*0db0*/ 	.short	0x0101
        /*0db2*/ 	.byte	0x3f
	.zero		1


	//   ....[35]....
        /*0db4*/ 	.word	0x0000c530
        /*0db8*/ 	.word	0x0000000b
        /*0dbc*/ 	.word	0x00016830
        /*0dc0*/ 	.short	0x010a
        /*0dc2*/ 	.byte	0x3f
	.zero		1


	//   ....[36]....
        /*0dc4*/ 	.word	0x0000c580
        /*0dc8*/ 	.word	0x0000000b
        /*0dcc*/ 	.word	0x00016830
        /*0dd0*/ 	.short	0x010a
        /*0dd2*/ 	.byte	0x3f
	.zero		1


	//   ....[37]....
        /*0dd4*/ 	.word	0x0000c890
        /*0dd8*/ 	.word	0x0000000b
        /*0ddc*/ 	.word	0x00016850
        /*0de0*/ 	.short	0x010a
        /*0de2*/ 	.byte	0x3f
	.zero		1


	//   ....[38]....
        /*0de4*/ 	.word	0x0000c8d0
        /*0de8*/ 	.word	0x0000000b
        /*0dec*/ 	.word	0x00016850
        /*0df0*/ 	.short	0x010a
        /*0df2*/ 	.byte	0x3f
	.zero		1


	//   ....[39]....
        /*0df4*/ 	.word	0x0000ce10
        /*0df8*/ 	.word	0x0000000a
        /*0dfc*/ 	.word	0x00000000
        /*0e00*/ 	.short	0x0101
        /*0e02*/ 	.byte	0x3f
	.zero		1


	//   ....[40]....
        /*0e04*/ 	.word	0x0000e750
        /*0e08*/ 	.word	0x00000022
        /*0e0c*/ 	.word	0x00000000
        /*0e10*/ 	.short	0x0101
        /*0e12*/ 	.byte	0x3f
	.zero		1


	//   ....[41]....
        /*0e14*/ 	.word	0x0000f7f0
        /*0e18*/ 	.word	0x00000000
        /*0e1c*/ 	.word	0x00016830
        /*0e20*/ 	.short	0x010a
        /*0e22*/ 	.byte	0x3f
	.zero		1


	//   ....[42]....
        /*0e24*/ 	.word	0x0000f840
        /*0e28*/ 	.word	0x00000000
        /*0e2c*/ 	.word	0x00016830
        /*0e30*/ 	.short	0x010a
        /*0e32*/ 	.byte	0x3f
	.zero		1


	//   ....[43]....
        /*0e34*/ 	.word	0x0000fb50
        /*0e38*/ 	.word	0x00000003
        /*0e3c*/ 	.word	0x00016850
        /*0e40*/ 	.short	0x010a
        /*0e42*/ 	.byte	0x3f
	.zero		1


	//   ....[44]....
        /*0e44*/ 	.word	0x0000fb90
        /*0e48*/ 	.word	0x00000003
        /*0e4c*/ 	.word	0x00016850
        /*0e50*/ 	.short	0x010a
        /*0e52*/ 	.byte	0x3f
	.zero		1


	//   ....[45]....
        /*0e54*/ 	.word	0x00010c40
        /*0e58*/ 	.word	0x0000002e
        /*0e5c*/ 	.word	0x00000000
        /*0e60*/ 	.short	0x0101
        /*0e62*/ 	.byte	0x3f
	.zero		1


	//   ....[46]....
        /*0e64*/ 	.word	0x00010c60
        /*0e68*/ 	.word	0x00000032
        /*0e6c*/ 	.word	0x00000000
        /*0e70*/ 	.short	0x0101
        /*0e72*/ 	.byte	0x3f
	.zero		1


	//   ....[47]....
        /*0e74*/ 	.word	0x00011720
        /*0e78*/ 	.word	0x00000000
        /*0e7c*/ 	.word	0x00016830
        /*0e80*/ 	.short	0x010a
        /*0e82*/ 	.byte	0x3f
	.zero		1


	//   ....[48]....
        /*0e84*/ 	.word	0x00011770
        /*0e88*/ 	.word	0x00000000
        /*0e8c*/ 	.word	0x00016830
        /*0e90*/ 	.short	0x010a
        /*0e92*/ 	.byte	0x3f
	.zero		1


	//   ....[49]....
        /*0e94*/ 	.word	0x00011a80
        /*0e98*/ 	.word	0x00000003
        /*0e9c*/ 	.word	0x00016850
        /*0ea0*/ 	.short	0x010a
        /*0ea2*/ 	.byte	0x3f
	.zero		1


	//   ....[50]....
        /*0ea4*/ 	.word	0x00011ac0
        /*0ea8*/ 	.word	0x00000003
        /*0eac*/ 	.word	0x00016850
        /*0eb0*/ 	.short	0x010a
        /*0eb2*/ 	.byte	0x3f
	.zero		1


	//   ....[51]....
        /*0eb4*/ 	.word	0x00012040
        /*0eb8*/ 	.word	0x00000003
        /*0ebc*/ 	.word	0x00000000
        /*0ec0*/ 	.short	0x0101
        /*0ec2*/ 	.byte	0x3f
	.zero		1


	//   ....[52]....
        /*0ec4*/ 	.word	0x00013b20
        /*0ec8*/ 	.word	0x00000022
        /*0ecc*/ 	.word	0x00000000
        /*0ed0*/ 	.short	0x0101
        /*0ed2*/ 	.byte	0x3f
	.zero		1


	//   ....[53]....
        /*0ed4*/ 	.word	0x00014630
        /*0ed8*/ 	.word	0x0000000b
        /*0edc*/ 	.word	0x00016850
        /*0ee0*/ 	.short	0x010a
        /*0ee2*/ 	.byte	0x3f
	.zero		1


	//   ....[54]....
        /*0ee4*/ 	.word	0x000146a0
        /*0ee8*/ 	.word	0x0000000b
        /*0eec*/ 	.word	0x00016850
        /*0ef0*/ 	.short	0x010a
        /*0ef2*/ 	.byte	0x3f
	.zero		1


	//   ....[55]....
        /*0ef4*/ 	.word	0x00014c90
        /*0ef8*/ 	.word	0x00000004
        /*0efc*/ 	.word	0x00000000
        /*0f00*/ 	.short	0x0101
        /*0f02*/ 	.byte	0x3f
	.zero		1


	//   ....[56]....
        /*0f04*/ 	.word	0x00015d40
        /*0f08*/ 	.word	0x00000000
        /*0f0c*/ 	.word	0x00000000
        /*0f10*/ 	.short	0x0101
        /*0f12*/ 	.byte	0x3f
	.zero		1


	//   ....[57]....
        /*0f14*/ 	.word	0x00018090
        /*0f18*/ 	.word	0x00000016
        /*0f1c*/ 	.word	0x00016820
        /*0f20*/ 	.short	0x010a
        /*0f22*/ 	.byte	0x3f
	.zero		1


	//   ....[58]....
        /*0f24*/ 	.word	0x00018140
        /*0f28*/ 	.word	0x00000005
        /*0f2c*/ 	.word	0x000168a0
        /*0f30*/ 	.short	0x010a
        /*0f32*/ 	.byte	0x3f
	.zero		1


	//   ....[59]....
        /*0f34*/ 	.word	0x00018380
        /*0f38*/ 	.word	0x00000005
        /*0f3c*/ 	.word	0x000168c0
        /*0f40*/ 	.short	0x010a
        /*0f42*/ 	.byte	0x3f
	.zero		1


	//   ....[60]....
        /*0f44*/ 	.word	0x000186e0
        /*0f48*/ 	.word	0x00000005
        /*0f4c*/ 	.word	0x000168a0
        /*0f50*/ 	.short	0x010a
        /*0f52*/ 	.byte	0x3f
	.zero		1


	//   ....[61]....
        /*0f54*/ 	.word	0x00018900
        /*0f58*/ 	.word	0x00000005
        /*0f5c*/ 	.word	0x000168c0
        /*0f60*/ 	.short	0x010a
        /*0f62*/ 	.byte	0x3f
	.zero		1


	//   ....[62]....
        /*0f64*/ 	.word	0x00019850
        /*0f68*/ 	.word	0x00000000
        /*0f6c*/ 	.word	0x00016840
        /*0f70*/ 	.short	0x010a
        /*0f72*/ 	.byte	0x3f
	.zero		1


	//   ....[63]....
        /*0f74*/ 	.word	0x0001a890
        /*0f78*/ 	.word	0x00000016
        /*0f7c*/ 	.word	0x00016800
        /*0f80*/ 	.short	0x0107
        /*0f82*/ 	.byte	0x3f
	.zero		1


	//   ....[64]....
        /*0f84*/ 	.word	0x0001a990
        /*0f88*/ 	.word	0x00000016
        /*0f8c*/ 	.word	0x00016800
        /*0f90*/ 	.short	0x0101
        /*0f92*/ 	.byte	0x3f
	.zero		1


	//   ....[65]....
        /*0f94*/ 	.word	0x0001a9c0
        /*0f98*/ 	.word	0x00000016
        /*0f9c*/ 	.word	0x00016820
        /*0fa0*/ 	.short	0x010a
        /*0fa2*/ 	.byte	0x3f
	.zero		1


	//   ....[66]....
        /*0fa4*/ 	.word	0x0001ad00
        /*0fa8*/ 	.word	0x00000002
        /*0fac*/ 	.word	0x00016840
        /*0fb0*/ 	.short	0x010a
        /*0fb2*/ 	.byte	0x3f
	.zero		1


	//   ....[67]....
        /*0fb4*/ 	.word	0x0001af80
        /*0fb8*/ 	.word	0x00000003
        /*0fbc*/ 	.word	0x00000060
        /*0fc0*/ 	.short	0x010a
        /*0fc2*/ 	.byte	0x3f
	.zero		1


	//   ....[68]....
        /*0fc4*/ 	.word	0x0001b4f0
        /*0fc8*/ 	.word	0x00000002
        /*0fcc*/ 	.word	0x00016840
        /*0fd0*/ 	.short	0x010a
        /*0fd2*/ 	.byte	0x3f
	.zero		1


	//   ....[69]....
        /*0fd4*/ 	.word	0x0001b770
        /*0fd8*/ 	.word	0x0000000a
        /*0fdc*/ 	.word	0x00000060
        /*0fe0*/ 	.short	0x010a
        /*0fe2*/ 	.byte	0x3f
	.zero		1


	//   ....[70]....
        /*0fe4*/ 	.word	0x0001bc10
        /*0fe8*/ 	.word	0x00000002
        /*0fec*/ 	.word	0x00016840
        /*0ff0*/ 	.short	0x010a
        /*0ff2*/ 	.byte	0x3f
	.zero		1


	//   ....[71]....
        /*0ff4*/ 	.word	0x0001bea0
        /*0ff8*/ 	.word	0x00000005
        /*0ffc*/ 	.word	0x00000060
        /*1000*/ 	.short	0x010a
        /*1002*/ 	.byte	0x3f
	.zero		1


	//   ....[72]....
        /*1004*/ 	.word	0x0001c2f0
        /*1008*/ 	.word	0x00000003
        /*100c*/ 	.word	0x00016860
        /*1010*/ 	.short	0x010a
        /*1012*/ 	.byte	0x3f
	.zero		1


	//   ....[73]....
        /*1014*/ 	.word	0x0001d240
        /*1018*/ 	.word	0x00000009
        /*101c*/ 	.word	0x00016820
        /*1020*/ 	.short	0x010a
        /*1022*/ 	.byte	0x3f
	.zero		1


	//   ....[74]....
        /*1024*/ 	.word	0x0001d3d0
        /*1028*/ 	.word	0x00000005
        /*102c*/ 	.word	0x00000000
        /*1030*/ 	.short	0x010a
        /*1032*/ 	.byte	0x3f
	.zero		1


	//   ....[75]....
        /*1034*/ 	.word	0x0001d440
        /*1038*/ 	.word	0x00000003
        /*103c*/ 	.word	0x00000000
        /*1040*/ 	.short	0x010a
        /*1042*/ 	.byte	0x3f
	.zero		1


	//   ....[76]....
        /*1044*/ 	.word	0x0001d4a0
        /*1048*/ 	.word	0x00000017
        /*104c*/ 	.word	0x00000000
        /*1050*/ 	.short	0x010a
        /*1052*/ 	.byte	0x3f
	.zero		1


	//   ....[77]....
        /*1054*/ 	.word	0x0001d4d0
        /*1058*/ 	.word	0x00000007
        /*105c*/ 	.word	0x00000000
        /*1060*/ 	.short	0x010a
        /*1062*/ 	.byte	0x3f
	.zero		1


	//   ....[78]....
        /*1064*/ 	.word	0x0001d530
        /*1068*/ 	.word	0x0000004f
        /*106c*/ 	.word	0x00016890
        /*1070*/ 	.short	0x010a
        /*1072*/ 	.byte	0x3f
	.zero		1


	//   ....[79]....
        /*1074*/ 	.word	0x0001d580
        /*1078*/ 	.word	0x0000004f
        /*107c*/ 	.word	0x00016890
        /*1080*/ 	.short	0x010a
        /*1082*/ 	.byte	0x3f
	.zero		1


	//   ....[80]....
        /*1084*/ 	.word	0x0001d5d0
        /*1088*/ 	.word	0x0000004f
        /*108c*/ 	.word	0x00016890
        /*1090*/ 	.short	0x010a
        /*1092*/ 	.byte	0x3f
	.zero		1


	//   ....[81]....
        /*1094*/ 	.word	0x0001d620
        /*1098*/ 	.word	0x0000004f
        /*109c*/ 	.word	0x000168b0
        /*10a0*/ 	.short	0x010a
        /*10a2*/ 	.byte	0x3f
	.zero		1


	//   ....[82]....
        /*10a4*/ 	.word	0x0001daf0
        /*10a8*/ 	.word	0x00000002
        /*10ac*/ 	.word	0x00016800
        /*10b0*/ 	.short	0x010a
        /*10b2*/ 	.byte	0x3f
	.zero		1


	//   ....[83]....
        /*10b4*/ 	.word	0x0001e0f0
        /*10b8*/ 	.word	0x00000002
        /*10bc*/ 	.word	0x00016800
        /*10c0*/ 	.short	0x010a
        /*10c2*/ 	.byte	0x3f
	.zero		1


	//   ....[84]....
        /*10c4*/ 	.word	0x0001e140
        /*10c8*/ 	.word	0x00000007
        /*10cc*/ 	.word	0x00016830
        /*10d0*/ 	.short	0x010a
        /*10d2*/ 	.byte	0x3f
	.zero		1


	//   ....[85]....
        /*10d4*/ 	.word	0x0001e190
        /*10d8*/ 	.word	0x0000000b
        /*10dc*/ 	.word	0x00016830
        /*10e0*/ 	.short	0x010a
        /*10e2*/ 	.byte	0x3f
	.zero		1


	//   ....[86]....
        /*10e4*/ 	.word	0x0001e1e0
        /*10e8*/ 	.word	0x0000000b
        /*10ec*/ 	.word	0x00016850
        /*10f0*/ 	.short	0x010a
        /*10f2*/ 	.byte	0x3f
	.zero		1


	//   ....[87]....
        /*10f4*/ 	.word	0x0001e230
        /*10f8*/ 	.word	0x00000000
        /*10fc*/ 	.word	0x00016830
        /*1100*/ 	.short	0x010a
        /*1102*/ 	.byte	0x3f
	.zero		1


	//   ....[88]....
        /*1104*/ 	.word	0x0001e280
        /*1108*/ 	.word	0x00000003
        /*110c*/ 	.word	0x00016850
        /*1110*/ 	.short	0x010a
        /*1112*/ 	.byte	0x3f
	.zero		1


	//   ....[89]....
        /*1114*/ 	.word	0x0001e2d0
        /*1118*/ 	.word	0x00000000
        /*111c*/ 	.word	0x00016830
        /*1120*/ 	.short	0x010a
        /*1122*/ 	.byte	0x3f
	.zero		1


	//   ....[90]....
        /*1124*/ 	.word	0x0001e320
        /*1128*/ 	.word	0x00000003
        /*112c*/ 	.word	0x00016850
        /*1130*/ 	.short	0x010a
        /*1132*/ 	.byte	0x3f
	.zero		1


	//   ....[91]....
        /*1134*/ 	.word	0x0001e370
        /*1138*/ 	.word	0x0000000b
        /*113c*/ 	.word	0x00016850
        /*1140*/ 	.short	0x010a
        /*1142*/ 	.byte	0x3f
	.zero		1


	//   ....[92]....
        /*1144*/ 	.word	0x0001e910
        /*1148*/ 	.word	0x00000016
        /*114c*/ 	.word	0x00016820
        /*1150*/ 	.short	0x010a
        /*1152*/ 	.byte	0x3f
	.zero		1


	//   ....[93]....
        /*1154*/ 	.word	0x0001e960
        /*1158*/ 	.word	0x00000005
        /*115c*/ 	.word	0x000168a0
        /*1160*/ 	.short	0x010a
        /*1162*/ 	.byte	0x3f
	.zero		1


	//   ....[94]....
        /*1164*/ 	.word	0x0001e9b0
        /*1168*/ 	.word	0x00000005
        /*116c*/ 	.word	0x000168c0
        /*1170*/ 	.short	0x010a
        /*1172*/ 	.byte	0x3f
	.zero		1


	//   ....[95]....
        /*1174*/ 	.word	0x0001ea00
        /*1178*/ 	.word	0x00000005
        /*117c*/ 	.word	0x000168a0
        /*1180*/ 	.short	0x010a
        /*1182*/ 	.byte	0x3f
	.zero		1


	//   ....[96]....
        /*1184*/ 	.word	0x0001ea50
        /*1188*/ 	.word	0x00000005
        /*118c*/ 	.word	0x000168c0
        /*1190*/ 	.short	0x010a
        /*1192*/ 	.byte	0x3f
	.zero		1


	//   ....[97]....
        /*1194*/ 	.word	0x0001ebf0
        /*1198*/ 	.word	0x00000000
        /*119c*/ 	.word	0x00016840
        /*11a0*/ 	.short	0x010a
        /*11a2*/ 	.byte	0x3f
	.zero		1


	//   ....[98]....
        /*11a4*/ 	.word	0x0001fb30
        /*11a8*/ 	.word	0x00000016
        /*11ac*/ 	.word	0x00016820
        /*11b0*/ 	.short	0x010a
        /*11b2*/ 	.byte	0x3f
	.zero		1


	//   ....[99]....
        /*11b4*/ 	.word	0x0001fb80
        /*11b8*/ 	.word	0x00000002
        /*11bc*/ 	.word	0x00016840
        /*11c0*/ 	.short	0x010a
        /*11c2*/ 	.byte	0x3f
	.zero		1


	//   ....[100]....
        /*11c4*/ 	.word	0x0001fbd0
        /*11c8*/ 	.word	0x00000003
        /*11cc*/ 	.word	0x00000060
        /*11d0*/ 	.short	0x010a
        /*11d2*/ 	.byte	0x3f
	.zero		1


	//   ....[101]....
        /*11d4*/ 	.word	0x0001fc20
        /*11d8*/ 	.word	0x00000002
        /*11dc*/ 	.word	0x00016840
        /*11e0*/ 	.short	0x010a
        /*11e2*/ 	.byte	0x3f
	.zero		1


	//   ....[102]....
        /*11e4*/ 	.word	0x0001fc70
        /*11e8*/ 	.word	0x0000000a
        /*11ec*/ 	.word	0x00000060
        /*11f0*/ 	.short	0x010a
        /*11f2*/ 	.byte	0x3f
	.zero		1


	//   ....[103]....
        /*11f4*/ 	.word	0x0001fcc0
        /*11f8*/ 	.word	0x00000002
        /*11fc*/ 	.word	0x00016840
        /*1200*/ 	.short	0x010a
        /*1202*/ 	.byte	0x3f
	.zero		1


	//   ....[104]....
        /*1204*/ 	.word	0x0001fd10
        /*1208*/ 	.word	0x00000005
        /*120c*/ 	.word	0x00000060
        /*1210*/ 	.short	0x010a
        /*1212*/ 	.byte	0x3f
	.zero		1


	//   ....[105]....
        /*1214*/ 	.word	0x0001fd60
        /*1218*/ 	.word	0x00000003
        /*121c*/ 	.word	0x00016860
        /*1220*/ 	.short	0x010a
        /*1222*/ 	.byte	0x3f
	.zero		1


	//   ....[106]....
        /*1224*/ 	.word	0x000206e0
        /*1228*/ 	.word	0x00000009
        /*122c*/ 	.word	0x00016820
        /*1230*/ 	.short	0x010a
        /*1232*/ 	.byte	0x3f
	.zero		1


	//   ....[107]....
        /*1234*/ 	.word	0x00020880
        /*1238*/ 	.word	0x00000005
        /*123c*/ 	.word	0x00000000
        /*1240*/ 	.short	0x010a
        /*1242*/ 	.byte	0x3f
	.zero		1


	//   ....[108]....
        /*1244*/ 	.word	0x000208d0
        /*1248*/ 	.word	0x00000003
        /*124c*/ 	.word	0x00000000
        /*1250*/ 	.short	0x010a
        /*1252*/ 	.byte	0x3f
	.zero		1


	//   ....[109]....
        /*1254*/ 	.word	0x00020920
        /*1258*/ 	.word	0x00000017
        /*125c*/ 	.word	0x00000000
        /*1260*/ 	.short	0x010a
        /*1262*/ 	.byte	0x3f
	.zero		1


	//----- nvinfo : EIATTR_NUM_MBARRIERS
	.align		4
.L_1645:
        /*1264*/ 	.byte	0x03, 0x38
        /*1266*/ 	.short	0x0016


	//----- nvinfo : EIATTR_EXIT_INSTR_OFFSETS
	.align		4
        /*1268*/ 	.byte	0x04, 0x1c
        /*126a*/ 	.short	(.L_1647 - .L_1646)


	//   ....[0]....
.L_1646:
        /*126c*/ 	.word	0x0001d520


	//----- nvinfo : EIATTR_MAX_THREADS
	.align		4
.L_1647:
        /*1270*/ 	.byte	0x04, 0x05
        /*1272*/ 	.short	(.L_1649 - .L_1648)
.L_1648:
        /*1274*/ 	.word	0x00000200
        /*1278*/ 	.word	0x00000001
        /*127c*/ 	.word	0x00000001


	//----- nvinfo : EIATTR_CRS_STACK_SIZE
	.align		4
.L_1649:
        /*1280*/ 	.byte	0x04, 0x1e
        /*1282*/ 	.short	(.L_1651 - .L_1650)
.L_1650:
        /*1284*/ 	.word	0x00000000


	//----- nvinfo : EIATTR_CBANK_PARAM_SIZE
	.align		4
.L_1651:
        /*1288*/ 	.byte	0x03, 0x19
        /*128a*/ 	.short	0x0af0


	//----- nvinfo : EIATTR_PARAM_CBANK
	.align		4
        /*128c*/ 	.byte	0x04, 0x0a
        /*128e*/ 	.short	(.L_1653 - .L_1652)
	.align		4
.L_1652:
        /*1290*/ 	.word	index@(.nv.constant0._ZN7cutlass13device_kernelIN5flash11enable_sm90INS1_16FlashAttnFwdSm90INS1_25CollectiveMainloopFwdSm90ILi2EN4cute5tupleIJNS5_1CILi1EEES8_S8_EEENS6_IJNS7_ILi192EEENS7_ILi128EEENS7_ILi64EEEEEELi64ENS_6half_tEfNS_4arch4Sm90ELb0ELb1ELb0ELb1ELb0ELb1ELb0ELb1ELb1ELb1ELb0ELb0EEENS1_21CollectiveEpilogueFwdINS6_IJSA_SC_SB_EEES9_SE_SG_Li384ELb1ELb1ELb0ELb0EEENS1_36VarlenDynamicPersistentTileSchedulerILi192ELi128ELi384ELi128ELb0ELb1ELb1ELb1ELb0ELb1EEEEEEEEEvNT_6ParamsE)
        /*1294*/ 	.short	0x0210
        /*1296*/ 	.short	0x0af0


	//----- nvinfo : EIATTR_SW_WAR
	.align		4
.L_1653:
        /*1298*/ 	.byte	0x04, 0x36
        /*129a*/ 	.short	(.L_1655 - .L_1654)
.L_1654:
        /*129c*/ 	.word	0x00000008
.L_1655:


//--------------------- .nv.info._ZN7cutlass13device_kernelIN5flash11enable_sm90INS1_16FlashAttnFwdSm90INS1_25CollectiveMainloopFwdSm90ILi2EN4cute5tupleIJNS5_1CILi1EEES8_S8_EEENS6_IJNS7_ILi192EEENS7_ILi128EEENS7_ILi64EEEEEELi64ENS_6half_tEfNS_4arch4Sm90ELb1ELb0ELb0ELb0ELb0ELb0ELb0ELb1ELb1ELb1ELb0ELb0EEENS1_21CollectiveEpilogueFwdINS6_IJSA_SC_SB_EEES9_SE_SG_Li384ELb0ELb1ELb0ELb0EEENS1_30DynamicPersistentTileSchedulerILi384ELi128ELb0ELb1ELb1EEEEEEEEEvNT_6ParamsE --------------------------
	.section	.nv.info._ZN7cutlass13device_kernelIN5flash11enable_sm90INS1_16FlashAttnFwdSm90INS1_25CollectiveMainloopFwdSm90ILi2EN4cute5tupleIJNS5_1CILi1EEES8_S8_EEENS6_IJNS7_ILi192EEENS7_ILi128EEENS7_ILi64EEEEEELi64ENS_6half_tEfNS_4arch4Sm90ELb1ELb0ELb0ELb0ELb0ELb0ELb0ELb1ELb1ELb1ELb0ELb0EEENS1_21CollectiveEpilogueFwdINS6_IJSA_SC_SB_EEES9_SE_SG_Li384ELb0ELb1ELb0ELb0EEENS1_30DynamicPersistentTileSchedulerILi384ELi128ELb0ELb1ELb1EEEEEEEEEvNT_6ParamsE,"",@"SHT_CUDA_INFO"
	.sectionflags	@""
	.align	4


	//----- nvinfo : EIATTR_CUDA_API_VERSION
	.align		4
        /*0000*/ 	.byte	0x04, 0x37
        /*0002*/ 	.short	(.L_1657 - .L_1656)
.L_1656:
        /*0004*/ 	.word	0x00000082


	//----- nvinfo : EIATTR_KPARAM_INFO
	.align		4
.L_1657:
        /*0008*/ 	.byte	0x04, 0x17
        /*000a*/ 	.short	(.L_1659 - .L_1658)
.L_1658:
        /*000c*/ 	.word	0x00000000
        /*0010*/ 	.short	0x0000
        /*0012*/ 	.short	0x0070
        /*0014*/ 	.byte	0x00, 0xf0, 0x01, 0x2a


	//----- nvinfo : EIATTR_SPARSE_MMA_MASK
	.align		4
.L_1659:
        /*0018*/ 	.byte	0x03, 0x50
        /*001a*/ 	.short	0x0000


	//----- nvinfo : EIATTR_MAXREG_COUNT
	.align		4
        /*001c*/ 	.byte	0x03, 0x1b
        /*001e*/ 	.short	0x0080


	//----- nvinfo : EIATTR_NUM_BARRIERS
	.align		4
        /*0020*/ 	.byte	0x02, 0x4c
        /*0022*/ 	.byte	0x10
	.zero		1


	//----- nvinfo : EIATTR_EXTERNS
	.align		4
        /*0024*/ 	.byte	0x04, 0x0f
        /*0026*/ 	.short	(.L_1661 - .L_1660)


	//   ....[0]....
	.align		4
.L_1660:
        /*0028*/ 	.word	index@(__assertfail)


	//----- nvinfo : EIATTR_ANNOTATIONS
	.align		4
.L_1661:
        /*002c*/ 	.byte	0x04, 0x55
        /*002e*/ 	.short	(.L_1663 - .L_1662)


	//   ....[0]....
.L_1662:
        /*0030*/ 	.word	0x00000001
        /*0034*/ 	.byte	0x70, 0x97, 0x00, 0x00, 0x01, 0x00, 0x00, 0x00, 0x80, 0x97, 0x00, 0x00, 0x01, 0x00, 0x00, 0x00
        /*0044*/ 	.byte	0x00, 0x98, 0x00, 0x00, 0x01, 0x00, 0x00, 0x00, 0x50, 0xb4, 0x00, 0x00, 0x01, 0x00, 0x00, 0x00
        /*0054*/ 	.byte	0x70, 0xb4, 0x00, 0x00, 0x01, 0x00, 0x00, 0x00, 0xb0, 0xce, 0x00, 0x00, 0x01, 0x00, 0x00, 0x00
        /*0064*/ 	.byte	0x50, 0xd0, 0x00, 0x00


	//----- nvinfo : EIATTR_MERCURY_ISA_VERSION
	.align		4
.L_1663:
        /*0068*/ 	.byte	0x03, 0x5f
        /*006a*/ 	.short	0x0101


	//----- nvinfo : EIATTR_INT_WARP_WIDE_INSTR_OFFSETS
	.align		4
        /*006c*/ 	.byte	0x04, 0x31
        /*006e*/ 	.short	(.L_1665 - .L_1664)


	//   ....[0]....
.L_1664:
        /*0070*/ 	.word	0x00000130


	//   ....[1]....
        /*0074*/ 	.word	0x00000170


	//   ....[2]....
        /*0078*/ 	.word	0x000001e0


	//   ....[3]....
        /*007c*/ 	.word	0x00009e10


	//   ....[4]....
        /*0080*/ 	.word	0x00009ea0


	//   ....[5]....
        /*0084*/ 	.word	0x0000cb20


	//   ....[6]....
        /*0088*/ 	.word	0x0000cbb0


	//----- nvinfo : EIATTR_COOP_GROUP_MASK_REGIDS
	.align		4
.L_1665:
        /*008c*/ 	.byte	0x04, 0x29
        /*008e*/ 	.short	(.L_1667 - .L_1666)


	//   ....[0]....
.L_1666:
        /*0090*/ 	.word	0xffffffff


	//   ....[1]....
        /*0094*/ 	.word	0xffffffff


	//   ....[2]....
        /*0098*/ 	.word	0xffffffff


	//   ....[3]....
        /*009c*/ 	.word	0xffffffff


	//   ....[4]....
        /*00a0*/ 	.word	0xffffffff


	//   ....[5]....
        /*00a4*/ 	.word	0xffffffff


	//   ....[6]....
        /*00a8*/ 	.word	0xffffffff


	//   ....[7]....
        /*00ac*/ 	.word	0xffffffff


	//   ....[8]....
        /*00b0*/ 	.word	0xffffffff


	//   ....[9]....
        /*00b4*/ 	.word	0xffffffff


	//   ....[10]....
        /*00b8*/ 	.word	0xffffffff


	//   ....[11]....
        /*00bc*/ 	.word	0xffffffff


	//   ....[12]....
        /*00c0*/ 	.word	0xffffffff


	//   ....[13]....
        /*00c4*/ 	.word	0xffffffff


	//   ....[14]....
        /*00c8*/ 	.word	0xffffffff


	//   ....[15]....
        /*00cc*/ 	.word	0xffffffff


	//   ....[16]....
        /*00d0*/ 	.word	0xffffffff


	//   ....[17]....
        /*00d4*/ 	.word	0xffffffff


	//   ....[18]....
        /*00d8*/ 	.word	0xffffffff


	//   ....[19]....
        /*00dc*/ 	.word	0xffffffff


	//   ....[20]....
        /*00e0*/ 	.word	0xffffffff


	//   ....[21]....
        /*00e4*/ 	.word	0xffffffff


	//   ....[22]....
        /*00e8*/ 	.word	0xffffffff


	//   ....[23]....
        /*00ec*/ 	.word	0xffffffff


	//   ....[24]....
        /*00f0*/ 	.word	0xffffffff


	//   ....[25]....
        /*00f4*/ 	.word	0xffffffff


	//   ....[26]....
        /*00f8*/ 	.word	0xffffffff


	//   ....[27]....
        /*00fc*/ 	.word	0xffffffff


	//   ....[28]....
        /*0100*/ 	.word	0xffffffff


	//   ....[29]....
        /*0104*/ 	.word	0xffffffff


	//   ....[30]....
        /*0108*/ 	.word	0xffffffff


	//   ....[31]....
        /*010c*/ 	.word	0xffffffff


	//   ....[32]....
        /*0110*/ 	.word	0xffffffff


	//   ....[33]....
        /*0114*/ 	.word	0xffffffff


	//   ....[34]....
        /*0118*/ 	.word	0xffffffff


	//   ....[35]....
        /*011c*/ 	.word	0xffffffff


	//   ....[36]....
        /*0120*/ 	.word	0xffffffff


	//   ....[37]....
        /*0124*/ 	.word	0xffffffff


	//   ....[38]....
        /*0128*/ 	.word	0xffffffff


	//   ....[39]....
        /*012c*/ 	.word	0xffffffff


	//   ....[40]....
        /*0130*/ 	.word	0xffffffff


	//   ....[41]....
        /*0134*/ 	.word	0xffffffff


	//   ....[42]....
        /*0138*/ 	.word	0xffffffff


	//   ....[43]....
        /*013c*/ 	.word	0xffffffff


	//   ....[44]....
        /*0140*/ 	.word	0xffffffff


	//   ....[45]....
        /*0144*/ 	.word	0xffffffff


	//   ....[46]....
        /*0148*/ 	.word	0xffffffff


	//   ....[47]....
        /*014c*/ 	.word	0xffffffff


	//   ....[48]....
        /*0150*/ 	.word	0xffffffff


	//   ....[49]....
        /*0154*/ 	.word	0xffffffff


	//   ....[50]....
        /*0158*/ 	.word	0xffffffff


	//   ....[51]....
        /*015c*/ 	.word	0xffffffff


	//   ....[52]....
        /*0160*/ 	.word	0xffffffff


	//   ....[53]....
        /*0164*/ 	.word	0xffffffff


	//   ....[54]....
        /*0168*/ 	.word	0xffffffff


	//   ....[55]....
        /*016c*/ 	.word	0xffffffff


	//   ....[56]....
        /*0170*/ 	.word	0xffffffff


	//   ....[57]....
        /*0174*/ 	.word	0xffffffff


	//   ....[58]....
        /*0178*/ 	.word	0xffffffff


	//   ....[59]....
        /*017c*/ 	.word	0xffffffff


	//   ....[60]....
        /*0180*/ 	.word	0xffffffff


	//   ....[61]....
        /*0184*/ 	.word	0xffffffff


	//   ....[62]....
        /*0188*/ 	.word	0xffffffff


	//   ....[63]....
        /*018c*/ 	.word	0xffffffff


	//   ....[64]....
        /*0190*/ 	.word	0xffffffff


	//   ....[65]....
        /*0194*/ 	.word	0xffffffff


	//   ....[66]....
        /*0198*/ 	.word	0xffffffff


	//   ....[67]....
        /*019c*/ 	.word	0xffffffff


	//   ....[68]....
        /*01a0*/ 	.word	0xffffffff


	//   ....[69]....
        /*01a4*/ 	.word	0xffffffff


	//   ....[70]....
        /*01a8*/ 	.word	0xffffffff


	//   ....[71]....
        /*01ac*/ 	.word	0xffffffff


	//   ....[72]....
        /*01b0*/ 	.word	0xffffffff


	//   ....[73]....
        /*01b4*/ 	.word	0xffffffff


	//   ....[74]....
        /*01b8*/ 	.word	0xffffffff


	//   ....[75]....
        /*01bc*/ 	.word	0xffffffff


	//   ....[76]....
        /*01c0*/ 	.word	0x0500000f


	//   ....[77]....
        /*01c4*/ 	.word	0x0500000f


	//   ....[78]....
        /*01c8*/ 	.word	0x0500000f


	//   ....[79]....
        /*01cc*/ 	.word	0x0500000f


	//   ....[80]....
        /*01d0*/ 	.word	0x0500000f


	//   ....[81]....
        /*01d4*/ 	.word	0x0500000f


	//   ....[82]....
        /*01d8*/ 	.word	0x0500000f


	//   ....[83]....
        /*01dc*/ 	.word	0x0500000f


	//   ....[84]....
        /*01e0*/ 	.word	0x0500000f


	//   ....[85]....
        /*01e4*/ 	.word	0x0500000f


	//   ....[86]....
        /*01e8*/ 	.word	0x0500000f


	//   ....[87]....
        /*01ec*/ 	.word	0x0500000f


	//   ....[88]....
        /*01f0*/ 	.word	0x0500000f


	//   ....[89]....
        /*01f4*/ 	.word	0x0500000f


	//   ....[90]....
        /*01f8*/ 	.word	0x0500000f


	//   ....[91]....
        /*01fc*/ 	.word	0x0500000f


	//   ....[92]....
        /*0200*/ 	.word	0x0500000f


	//   ....[93]....
        /*0204*/ 	.word	0x0500000f


	//   ....[94]....
        /*0208*/ 	.word	0x0500000f


	//   ....[95]....
        /*020c*/ 	.word	0x0500000f


	//   ....[96]....
        /*0210*/ 	.word	0x0500000f


	//   ....[97]....
        /*0214*/ 	.word	0x0500000f


	//   ....[98]....
        /*0218*/ 	.word	0x0500000f


	//   ....[99]....
        /*021c*/ 	.word	0x0500000f


	//   ....[100]....
        /*0220*/ 	.word	0x0500000f


	//   ....[101]....
        /*0224*/ 	.word	0x0500000f


	//   ....[102]....
        /*0228*/ 	.word	0x0500000f


	//----- nvinfo : EIATTR_COOP_GROUP_INSTR_OFFSETS
	.align		4
.L_1667:
        /*022c*/ 	.byte	0x04, 0x28
        /*022e*/ 	.short	(.L_1669 - .L_1668)


	//   ....[0]....
.L_1668:
        /*0230*/ 	.word	0x00000070


	//   ....[1]....
        /*0234*/ 	.word	0x00000140


	//   ....[2]....
        /*0238*/ 	.word	0x00000190


	//   ....[3]....
        /*023c*/ 	.word	0x000003c0


	//   ....[4]....
        /*0240*/ 	.word	0x00000520


	//   ....[5]....
        /*0244*/ 	.word	0x00000640


	//   ....[6]....
        /*0248*/ 	.word	0x000007a0


	//   ....[7]....
        /*024c*/ 	.word	0x00001350


	//   ....[8]....
        /*0250*/ 	.word	0x00001a10


	//   ....[9]....
        /*0254*/ 	.word	0x00002190


	//   ....[10]....
        /*0258*/ 	.word	0x000021a0


	//   ....[11]....
        /*025c*/ 	.word	0x000021c0


	//   ....[12]....
        /*0260*/ 	.word	0x00002c50


	//   ....[13]....
        /*0264*/ 	.word	0x00002cb0


	//   ....[14]....
        /*0268*/ 	.word	0x00003c20


	//   ....[15]....
        /*026c*/ 	.word	0x00003c60


	//   ....[16]....
        /*0270*/ 	.word	0x00004370


	//   ....[17]....
        /*0274*/ 	.word	0x000044a0


	//   ....[18]....
        /*0278*/ 	.word	0x00004d50


	//   ....[19]....
        /*027c*/ 	.word	0x00004dc0


	//   ....[20]....
        /*0280*/ 	.word	0x00006420


	//   ....[21]....
        /*0284*/ 	.word	0x00006450


	//   ....[22]....
        /*0288*/ 	.word	0x000069b0


	//   ....[23]....
        /*028c*/ 	.word	0x00006a40


	//   ....[24]....
        /*0290*/ 	.word	0x00007b40


	//   ....[25]....
        /*0294*/ 	.word	0x00007b80


	//   ....[26]....
        /*0298*/ 	.word	0x00007c90


	//   ....[27]....
        /*029c*/ 	.word	0x00007ca0


	//   ....[28]....
        /*02a0*/ 	.word	0x00008840


	//   ....[29]....
        /*02a4*/ 	.word	0x00008870


	//   ....[30]....
        /*02a8*/ 	.word	0x000088a0


	//   ....[31]....
        /*02ac*/ 	.word	0x000088d0


	//   ....[32]....
        /*02b0*/ 	.word	0x00008d50


	//   ....[33]....
        /*02b4*/ 	.word	0x00008d90


	//   ....[34]....
        /*02b8*/ 	.word	0x00008db0


	//   ....[35]....
        /*02bc*/ 	.word	0x00008de0


	//   ....[36]....
        /*02c0*/ 	.word	0x00008e00


	//   ....[37]....
        /*02c4*/ 	.word	0x00008e10


	//   ....[38]....
        /*02c8*/ 	.word	0x00008e30


	//   ....[39]....
        /*02cc*/ 	.word	0x00008e50


	//   ....[40]....
        /*02d0*/ 	.word	0x000094b0


	//   ....[41]....
        /*02d4*/ 	.word	0x000094f0


	//   ....[42]....
        /*02d8*/ 	.word	0x00009520


	//   ....[43]....
        /*02dc*/ 	.word	0x00009550


	//   ....[44]....
        /*02e0*/ 	.word	0x00009570


	//   ....[45]....
        /*02e4*/ 	.word	0x00009580


	//   ....[46]....
        /*02e8*/ 	.word	0x00009590


	//   ....[47]....
        /*02ec*/ 	.word	0x000095b0


	//   ....[48]....
        /*02f0*/ 	.word	0x00009730


	//   ....[49]....
        /*02f4*/ 	.word	0x0000a3d0


	//   ....[50]....
        /*02f8*/ 	.word	0x0000add0


	//   ....[51]....
        /*02fc*/ 	.word	0x0000ae00


	//   ....[52]....
        /*0300*/ 	.word	0x0000ae30


	//   ....[53]....
        /*0304*/ 	.word	0x0000aec0


	//   ....[54]....
        /*0308*/ 	.word	0x0000aef0


	//   ....[55]....
        /*030c*/ 	.word	0x0000af00


	//   ....[56]....
        /*0310*/ 	.word	0x0000af40


	//   ....[57]....
        /*0314*/ 	.word	0x0000af70


	//   ....[58]....
        /*0318*/ 	.word	0x0000afe0


	//   ....[59]....
        /*031c*/ 	.word	0x0000aff0


	//   ....[60]....
        /*0320*/ 	.word	0x0000b030


	//   ....[61]....
        /*0324*/ 	.word	0x0000b060


	//   ....[62]....
        /*0328*/ 	.word	0x0000b0d0


	//   ....[63]....
        /*032c*/ 	.word	0x0000b0e0


	//   ....[64]....
        /*0330*/ 	.word	0x0000b100


	//   ....[65]....
        /*0334*/ 	.word	0x0000b130


	//   ....[66]....
        /*0338*/ 	.word	0x0000b190


	//   ....[67]....
        /*033c*/ 	.word	0x0000b1a0


	//   ....[68]....
        /*0340*/ 	.word	0x0000b200


	//   ....[69]....
        /*0344*/ 	.word	0x0000b250


	//   ....[70]....
        /*0348*/ 	.word	0x0000b270


	//   ....[71]....
        /*034c*/ 	.word	0x0000b2b0


	//   ....[72]....
        /*0350*/ 	.word	0x0000b2c0


	//   ....[73]....
        /*0354*/ 	.word	0x0000b310


	//   ....[74]....
        /*0358*/ 	.word	0x0000cf90


	//   ....[75]....
        /*035c*/ 	.word	0x0000d170


	//   ....[76]....
        /*0360*/ 	.word	0x0000d6d0


	//   ....[77]....
        /*0364*/ 	.word	0x0000d830


	//   ....[78]....
        /*0368*/ 	.word	0x0000d890


	//   ....[79]....
        /*036c*/ 	.word	0x0000d950


	//   ....[80]....
        /*0370*/ 	.word	0x0000da00


	//   ....[81]....
        /*0374*/ 	.word	0x0000da80


	//   ....[82]....
        /*0378*/ 	.word	0x0000db20


	//   ....[83]....
        /*037c*/ 	.word	0x0000db80


	//   ....[84]....
        /*0380*/ 	.word	0x0000dc60


	//   ....[85]....
        /*0384*/ 	.word	0x0000dce0


	//   ....[86]....
        /*0388*/ 	.word	0x0000dd80


	//   ....[87]....
        /*038c*/ 	.word	0x0000dde0


	//   ....[88]....
        /*0390*/ 	.word	0x0000dec0


	//   ....[89]....
        /*0394*/ 	.word	0x0000df40


	//   ....[90]....
        /*0398*/ 	.word	0x0000dfe0


	//   ....[91]....
        /*039c*/ 	.word	0x0000e040


	//   ....[92]....
        /*03a0*/ 	.word	0x0000e0f0


	//   ....[93]....
        /*03a4*/ 	.word	0x0000e170


	//   ....[94]....
        /*03a8*/ 	.word	0x0000e250


	//   ....[95]....
        /*03ac*/ 	.word	0x0000e2b0


	//   ....[96]....
        /*03b0*/ 	.word	0x0000e360


	//   ....[97]....
        /*03b4*/ 	.word	0x0000e3c0


	//   ....[98]....
        /*03b8*/ 	.word	0x0000e480


	//   ....[99]....
        /*03bc*/ 	.word	0x0000e500


	//   ....[100]....
        /*03c0*/ 	.word	0x0000e5a0


	//   ....[101]....
        /*03c4*/ 	.word	0x0000e8b0


	//   ....[102]....
        /*03c8*/ 	.word	0x0000e9d0


	//----- nvinfo : EIATTR_REG_RECONFIG
	.align		4
.L_1669:
        /*03cc*/ 	.byte	0x01, 0x54
	.zero		2


	//----- nvinfo : EIATTR_SYSCALL_OFFSETS
	.align		4
        /*03d0*/ 	.byte	0x04, 0x46
        /*03d2*/ 	.short	(.L_1671 - .L_1670)


	//   ....[0]....
.L_1670:
        /*03d4*/ 	.word	0x00001530


	//   ....[1]....
        /*03d8*/ 	.word	0x0000a000


	//   ....[2]....
        /*03dc*/ 	.word	0x0000a150


	//   ....[3]....
        /*03e0*/ 	.word	0x0000a240


	//   ....[4]....
        /*03e4*/ 	.word	0x0000a940


	//----- nvinfo : EIATTR_MBARRIER_INSTR_OFFSETS
	.align		4
.L_1671:
        /*03e8*/ 	.byte	0x04, 0x39
        /*03ea*/ 	.short	(.L_1673 - .L_1672)


	//   ....[0]....
.L_1672:
        /*03ec*/ 	.word	0x00000270
        /*03f0*/ 	.word	0x000000ff
        /*03f4*/ 	.word	0x00016800
        /*03f8*/ 	.short	0x0100
        /*03fa*/ 	.byte	0x08
	.zero		1


	//   ....[1]....
        /*03fc*/ 	.word	0x00000280
        /*0400*/ 	.word	0x000000ff
        /*0404*/ 	.word	0x00016820
        /*0408*/ 	.short	0x0100
        /*040a*/ 	.byte	0x08
	.zero		1


	//   ....[2]....
        /*040c*/ 	.word	0x00000370
        /*0410*/ 	.word	0x000000ff
        /*0414*/ 	.word	0x00016830
        /*0418*/ 	.short	0x0100
        /*041a*/ 	.byte	0x08
	.zero		1


	//   ....[3]....
        /*041c*/ 	.word	0x00000380
        /*0420*/ 	.word	0x000000ff
        /*0424*/ 	.word	0x00016840
        /*0428*/ 	.short	0x0100
        /*042a*/ 	.byte	0x08
	.zero		1


	//   ....[4]....
        /*042c*/ 	.word	0x00000390
        /*0430*/ 	.word	0x000000ff
        /*0434*/ 	.word	0x00016838
        /*0438*/ 	.short	0x0100
        /*043a*/ 	.byte	0x08
	.zero		1


	//   ....[5]....
        /*043c*/ 	.word	0x000003a0
        /*0440*/ 	.word	0x000000ff
        /*0444*/ 	.word	0x00016848
        /*0448*/ 	.short	0x0100
        /*044a*/ 	.byte	0x08
	.zero		1


	//   ....[6]....
        /*044c*/ 	.word	0x000004d0
        /*0450*/ 	.word	0x000000ff
        /*0454*/ 	.word	0x00016850
        /*0458*/ 	.short	0x0100
        /*045a*/ 	.byte	0x08
	.zero		1


	//   ....[7]....
        /*045c*/ 	.word	0x000004e0
        /*0460*/ 	.word	0x000000ff
        /*0464*/ 	.word	0x00016860
        /*0468*/ 	.short	0x0100
        /*046a*/ 	.byte	0x08
	.zero		1


	//   ....[8]....
        /*046c*/ 	.word	0x000004f0
        /*0470*/ 	.word	0x000000ff
        /*0474*/ 	.word	0x00016858
        /*0478*/ 	.short	0x0100
        /*047a*/ 	.byte	0x08
	.zero		1


	//   ....[9]....
        /*047c*/ 	.word	0x00000500
        /*0480*/ 	.word	0x000000ff
        /*0484*/ 	.word	0x00016868
        /*0488*/ 	.short	0x0100
        /*048a*/ 	.byte	0x08
	.zero		1


	//   ....[10]....
        /*048c*/ 	.word	0x000005f0
        /*0490*/ 	.word	0x000000ff
        /*0494*/ 	.word	0x00016870
        /*0498*/ 	.short	0x0100
        /*049a*/ 	.byte	0x06
	.zero		1


	//   ....[11]....
        /*049c*/ 	.word	0x00000600
        /*04a0*/ 	.word	0x000000ff
        /*04a4*/ 	.word	0x00016880
        /*04a8*/ 	.short	0x0100
        /*04aa*/ 	.byte	0x06
	.zero		1


	//   ....[12]....
        /*04ac*/ 	.word	0x00000610
        /*04b0*/ 	.word	0x000000ff
        /*04b4*/ 	.word	0x00016878
        /*04b8*/ 	.short	0x0100
        /*04ba*/ 	.byte	0x06
	.zero		1


	//   ....[13]....
        /*04bc*/ 	.word	0x00000620
        /*04c0*/ 	.word	0x000000ff
        /*04c4*/ 	.word	0x00016888
        /*04c8*/ 	.short	0x0100
        /*04ca*/ 	.byte	0x06
	.zero		1


	//   ....[14]....
        /*04cc*/ 	.word	0x00000750
        /*04d0*/ 	.word	0x000000ff
        /*04d4*/ 	.word	0x00016890
        /*04d8*/ 	.short	0x0100
        /*04da*/ 	.byte	0x08
	.zero		1


	//   ....[15]....
        /*04dc*/ 	.word	0x00000760
        /*04e0*/ 	.word	0x000000ff
        /*04e4*/ 	.word	0x000168a0
        /*04e8*/ 	.short	0x0100
        /*04ea*/ 	.byte	0x08
	.zero		1


	//   ....[16]....
        /*04ec*/ 	.word	0x00000770
        /*04f0*/ 	.word	0x000000ff
        /*04f4*/ 	.word	0x00016898
        /*04f8*/ 	.short	0x0100
        /*04fa*/ 	.byte	0x08
	.zero		1


	//   ....[17]....
        /*04fc*/ 	.word	0x00000780
        /*0500*/ 	.word	0x000000ff
        /*0504*/ 	.word	0x000168a8
        /*0508*/ 	.short	0x0100
        /*050a*/ 	.byte	0x08
	.zero		1


	//   ....[18]....
        /*050c*/ 	.word	0x000008b0
        /*0510*/ 	.word	0x000000ff
        /*0514*/ 	.word	0x000168b0
        /*0518*/ 	.short	0x0100
        /*051a*/ 	.byte	0x08
	.zero		1


	//   ....[19]....
        /*051c*/ 	.word	0x000008c0
        /*0520*/ 	.word	0x000000ff
        /*0524*/ 	.word	0x000168c0
        /*0528*/ 	.short	0x0100
        /*052a*/ 	.byte	0x08
	.zero		1


	//   ....[20]....
        /*052c*/ 	.word	0x000008d0
        /*0530*/ 	.word	0x000000ff
        /*0534*/ 	.word	0x000168b8
        /*0538*/ 	.short	0x0100
        /*053a*/ 	.byte	0x08
	.zero		1


	//   ....[21]....
        /*053c*/ 	.word	0x000008e0
        /*0540*/ 	.word	0x000000ff
        /*0544*/ 	.word	0x000168c8
        /*0548*/ 	.short	0x0100
        /*054a*/ 	.byte	0x08
	.zero		1


	//   ....[22]....
        /*054c*/ 	.word	0x000015b0
        /*0550*/ 	.word	0x000000ff
        /*0554*/ 	.word	0x00016800
        /*0558*/ 	.short	0x010a
        /*055a*/ 	.byte	0x2d
	.zero		1


	//   ....[23]....
        /*055c*/ 	.word	0x00001630
        /*0560*/ 	.word	0x00000002
        /*0564*/ 	.word	0x00016830
        /*0568*/ 	.short	0x010a
        /*056a*/ 	.byte	0x3f
	.zero		1


	//   ....[24]....
        /*056c*/ 	.word	0x00001690
        /*0570*/ 	.word	0x00000002
        /*0574*/ 	.word	0x00016830
        /*0578*/ 	.short	0x010a
        /*057a*/ 	.byte	0x3f
	.zero		1


	//   ....[25]....
        /*057c*/ 	.word	0x00001bd0
        /*0580*/ 	.word	0x00000002
        /*0584*/ 	.word	0x00000000
        /*0588*/ 	.short	0x0101
        /*058a*/ 	.byte	0x3f
	.zero		1


	//   ....[26]....
        /*058c*/ 	.word	0x00003870
        /*0590*/ 	.word	0x000000ff
        /*0594*/ 	.word	0x00016830
        /*0598*/ 	.short	0x010a
        /*059a*/ 	.byte	0x06
	.zero		1


	//   ....[27]....
        /*059c*/ 	.word	0x000038b0
        /*05a0*/ 	.word	0x000000ff
        /*05a4*/ 	.word	0x00016830
        /*05a8*/ 	.short	0x010a
        /*05aa*/ 	.byte	0x06
	.zero		1


	//   ....[28]....
        /*05ac*/ 	.word	0x00003a90
        /*05b0*/ 	.word	0x000000ff
        /*05b4*/ 	.word	0x00016850
        /*05b8*/ 	.short	0x010a
        /*05ba*/ 	.byte	0x06
	.zero		1


	//   ....[29]....
        /*05bc*/ 	.word	0x00003ad0
        /*05c0*/ 	.word	0x000000ff
        /*05c4*/ 	.word	0x00016850
        /*05c8*/ 	.short	0x010a
        /*05ca*/ 	.byte	0x06
	.zero		1


	//   ....[30]....
        /*05cc*/ 	.word	0x00005340
        /*05d0*/ 	.word	0x00000024
        /*05d4*/ 	.word	0x00000000
        /*05d8*/ 	.short	0x0101
        /*05da*/ 	.byte	0x3f
	.zero		1


	//   ....[31]....
        /*05dc*/ 	.word	0x00005600
        /*05e0*/ 	.word	0x00000024
        /*05e4*/ 	.word	0x00000000
        /*05e8*/ 	.short	0x0101
        /*05ea*/ 	.byte	0x3f
	.zero		1


	//   ....[32]....
        /*05ec*/ 	.word	0x00005ea0
        /*05f0*/ 	.word	0x000000ff
        /*05f4*/ 	.word	0x00016830
        /*05f8*/ 	.short	0x010a
        /*05fa*/ 	.byte	0x06
	.zero		1


	//   ....[33]....
        /*05fc*/ 	.word	0x00005ee0
        /*0600*/ 	.word	0x000000ff
        /*0604*/ 	.word	0x00016830
        /*0608*/ 	.short	0x010a
        /*060a*/ 	.byte	0x06
	.zero		1


	//   ....[34]....
        /*060c*/ 	.word	0x000060c0
        /*0610*/ 	.word	0x000000ff
        /*0614*/ 	.word	0x00016850
        /*0618*/ 	.short	0x010a
        /*061a*/ 	.byte	0x06
	.zero		1


	//   ....[35]....
        /*061c*/ 	.word	0x00006100
        /*0620*/ 	.word	0x000000ff
        /*0624*/ 	.word	0x00016850
        /*0628*/ 	.short	0x010a
        /*062a*/ 	.byte	0x06
	.zero		1


	//   ....[36]....
        /*062c*/ 	.word	0x000073d0
        /*0630*/ 	.word	0x0000001f
        /*0634*/ 	.word	0x00000000
        /*0638*/ 	.short	0x0101
        /*063a*/ 	.byte	0x3f
	.zero		1


	//   ....[37]....
        /*063c*/ 	.word	0x00007580
        /*0640*/ 	.word	0x0000001f
        /*0644*/ 	.word	0x00000000
        /*0648*/ 	.short	0x0101
        /*064a*/ 	.byte	0x3f
	.zero		1


	//   ....[38]....
        /*064c*/ 	.word	0x00007ab0
        /*0650*/ 	.word	0x000000ff
        /*0654*/ 	.word	0x00016850
        /*0658*/ 	.short	0x010a
        /*065a*/ 	.byte	0x05
	.zero		1


	//   ....[39]....
        /*065c*/ 	.word	0x00007af0
        /*0660*/ 	.word	0x000000ff
        /*0664*/ 	.word	0x00016850
        /*0668*/ 	.short	0x010a
        /*066a*/ 	.byte	0x05
	.zero		1


	//   ....[40]....
        /*066c*/ 	.word	0x00008020
        /*0670*/ 	.word	0x00000008
        /*0674*/ 	.word	0x00000000
        /*0678*/ 	.short	0x0101
        /*067a*/ 	.byte	0x3f
	.zero		1


	//   ....[41]....
        /*067c*/ 	.word	0x00008c60
        /*0680*/ 	.word	0x00000000
        /*0684*/ 	.word	0x00000000
        /*0688*/ 	.short	0x0101
        /*068a*/ 	.byte	0x3f
	.zero		1


	//   ....[42]....
        /*068c*/ 	.word	0x0000a5f0
        /*0690*/ 	.word	0x00000003
        /*0694*/ 	.word	0x00016840
        /*0698*/ 	.short	0x010a
        /*069a*/ 	.byte	0x3f
	.zero		1


	//   ....[43]....
        /*069c*/ 	.word	0x0000b3e0
        /*06a0*/ 	.word	0x00000011
        /*06a4*/ 	.word	0x00016800
        /*06a8*/ 	.short	0x0107
        /*06aa*/ 	.byte	0x3f
	.zero		1


	//   ....[44]....
        /*06ac*/ 	.word	0x0000b4d0
        /*06b0*/ 	.word	0x00000011
        /*06b4*/ 	.word	0x00016800
        /*06b8*/ 	.short	0x0101
        /*06ba*/ 	.byte	0x3f
	.zero		1


	//   ....[45]....
        /*06bc*/ 	.word	0x0000b4f0
        /*06c0*/ 	.word	0x00000011
        /*06c4*/ 	.word	0x00016820
        /*06c8*/ 	.short	0x010a
        /*06ca*/ 	.byte	0x3f
	.zero		1


	//   ....[46]....
        /*06cc*/ 	.word	0x0000b800
        /*06d0*/ 	.word	0x00000002
        /*06d4*/ 	.word	0x00016840
        /*06d8*/ 	.short	0x010a
        /*06da*/ 	.byte	0x3f
	.zero		1


	//   ....[47]....
        /*06dc*/ 	.word	0x0000ba30
        /*06e0*/ 	.word	0x00000002
        /*06e4*/ 	.word	0x00000060
        /*06e8*/ 	.short	0x010a
        /*06ea*/ 	.byte	0x3f
	.zero		1


	//   ....[48]....
        /*06ec*/ 	.word	0x0000bf60
        /*06f0*/ 	.word	0x00000002
        /*06f4*/ 	.word	0x00016840
        /*06f8*/ 	.short	0x010a
        /*06fa*/ 	.byte	0x3f
	.zero		1


	//   ....[49]....
        /*06fc*/ 	.word	0x0000c190
        /*0700*/ 	.word	0x00000005
        /*0704*/ 	.word	0x00000060
        /*0708*/ 	.short	0x010a
        /*070a*/ 	.byte	0x3f
	.zero		1


	//   ....[50]....
        /*070c*/ 	.word	0x0000c600
        /*0710*/ 	.word	0x00000002
        /*0714*/ 	.word	0x00016840
        /*0718*/ 	.short	0x010a
        /*071a*/ 	.byte	0x3f
	.zero		1


	//   ....[51]....
        /*071c*/ 	.word	0x0000c840
        /*0720*/ 	.word	0x00000005
        /*0724*/ 	.word	0x00000060
        /*0728*/ 	.short	0x010a
        /*072a*/ 	.byte	0x3f
	.zero		1


	//   ....[52]....
        /*072c*/ 	.word	0x0000cc50
        /*0730*/ 	.word	0x00000003
        /*0734*/ 	.word	0x00016860
        /*0738*/ 	.short	0x010a
        /*073a*/ 	.byte	0x3f
	.zero		1


	//   ....[53]....
        /*073c*/ 	.word	0x0000d0f0
        /*0740*/ 	.word	0x00000007
        /*0744*/ 	.word	0x00016820
        /*0748*/ 	.short	0x010a
        /*074a*/ 	.byte	0x3f
	.zero		1


	//   ....[54]....
        /*074c*/ 	.word	0x0000d290
        /*0750*/ 	.word	0x00000005
        /*0754*/ 	.word	0x00000000
        /*0758*/ 	.short	0x010a
        /*075a*/ 	.byte	0x3f
	.zero		1


	//   ....[55]....
        /*075c*/ 	.word	0x0000d300
        /*0760*/ 	.word	0x00000003
        /*0764*/ 	.word	0x00000000
        /*0768*/ 	.short	0x010a
        /*076a*/ 	.byte	0x3f
	.zero		1


	//   ....[56]....
        /*076c*/ 	.word	0x0000d360
        /*0770*/ 	.word	0x00000005
        /*0774*/ 	.word	0x00000000
        /*0778*/ 	.short	0x010a
        /*077a*/ 	.byte	0x3f
	.zero		1


	//   ....[57]....
        /*077c*/ 	.word	0x0000d390
        /*0780*/ 	.word	0x00000003
        /*0784*/ 	.word	0x00000000
        /*0788*/ 	.short	0x010a
        /*078a*/ 	.byte	0x3f
	.zero		1


	//   ....[58]....
        /*078c*/ 	.word	0x0000d400
        /*0790*/ 	.word	0x00000003
        /*0794*/ 	.word	0x00016800
        /*0798*/ 	.short	0x010a
        /*079a*/ 	.byte	0x3f
	.zero		1


	//   ....[59]....
        /*079c*/ 	.word	0x0000d450
        /*07a0*/ 	.word	0x00000002
        /*07a4*/ 	.word	0x00016830
        /*07a8*/ 	.short	0x010a
        /*07aa*/ 	.byte	0x3f
	.zero		1


	//   ....[60]....
        /*07ac*/ 	.word	0x0000d4b0
        /*07b0*/ 	.word	0x00000007
        /*07b4*/ 	.word	0x00016830
        /*07b8*/ 	.short	0x010a
        /*07ba*/ 	.byte	0x3f
	.zero		1


	//   ....[61]....
        /*07bc*/ 	.word	0x0000d510
        /*07c0*/ 	.word	0x00000007
        /*07c4*/ 	.word	0x00016850
        /*07c8*/ 	.short	0x010a
        /*07ca*/ 	.byte	0x3f
	.zero		1


	//   ....[62]....
        /*07cc*/ 	.word	0x0000d570
        /*07d0*/ 	.word	0x00000009
        /*07d4*/ 	.word	0x00016830
        /*07d8*/ 	.short	0x010a
        /*07da*/ 	.byte	0x3f
	.zero		1


	//   ....[63]....
        /*07dc*/ 	.word	0x0000d5d0
        /*07e0*/ 	.word	0x00000009
        /*07e4*/ 	.word	0x00016850
        /*07e8*/ 	.short	0x010a
        /*07ea*/ 	.byte	0x3f
	.zero		1


	//   ....[64]....
        /*07ec*/ 	.word	0x0000d630
        /*07f0*/ 	.word	0x00000005
        /*07f4*/ 	.word	0x00016850
        /*07f8*/ 	.short	0x010a
        /*07fa*/ 	.byte	0x3f
	.zero		1


	//   ....[65]....
        /*07fc*/ 	.word	0x0000d780
        /*0800*/ 	.word	0x00000003
        /*0804*/ 	.word	0x00016840
        /*0808*/ 	.short	0x010a
        /*080a*/ 	.byte	0x3f
	.zero		1


	//   ....[66]....
        /*080c*/ 	.word	0x0000e5d0
        /*0810*/ 	.word	0x00000011
        /*0814*/ 	.word	0x00016820
        /*0818*/ 	.short	0x010a
        /*081a*/ 	.byte	0x3f
	.zero		1


	//   ....[67]....
        /*081c*/ 	.word	0x0000e620
        /*0820*/ 	.word	0x00000002
        /*0824*/ 	.word	0x00016840
        /*0828*/ 	.short	0x010a
        /*082a*/ 	.byte	0x3f
	.zero		1


	//   ....[68]....
        /*082c*/ 	.word	0x0000e670
        /*0830*/ 	.word	0x00000002
        /*0834*/ 	.word	0x00000060
        /*0838*/ 	.short	0x010a
        /*083a*/ 	.byte	0x3f
	.zero		1


	//   ....[69]....
        /*083c*/ 	.word	0x0000e6c0
        /*0840*/ 	.word	0x00000002
        /*0844*/ 	.word	0x00016840
        /*0848*/ 	.short	0x010a
        /*084a*/ 	.byte	0x3f
	.zero		1


	//   ....[70]....
        /*084c*/ 	.word	0x0000e710
        /*0850*/ 	.word	0x00000005
        /*0854*/ 	.word	0x00000060
        /*0858*/ 	.short	0x010a
        /*085a*/ 	.byte	0x3f
	.zero		1


	//   ....[71]....
        /*085c*/ 	.word	0x0000e760
        /*0860*/ 	.word	0x00000002
        /*0864*/ 	.word	0x00016840
        /*0868*/ 	.short	0x010a
        /*086a*/ 	.byte	0x3f
	.zero		1


	//   ....[72]....
        /*086c*/ 	.word	0x0000e7b0
        /*0870*/ 	.word	0x00000005
        /*0874*/ 	.word	0x00000060
        /*0878*/ 	.short	0x010a
        /*087a*/ 	.byte	0x3f
	.zero		1


	//   ....[73]....
        /*087c*/ 	.word	0x0000e800
        /*0880*/ 	.word	0x00000003
        /*0884*/ 	.word	0x00016860
        /*0888*/ 	.short	0x010a
        /*088a*/ 	.byte	0x3f
	.zero		1


	//   ....[74]....
        /*088c*/ 	.word	0x0000e8f0
        /*0890*/ 	.word	0x00000007
        /*0894*/ 	.word	0x00016820
        /*0898*/ 	.short	0x010a
        /*089a*/ 	.byte	0x3f
	.zero		1


	//   ....[75]....
        /*089c*/ 	.word	0x0000ea90
        /*08a0*/ 	.word	0x00000005
        /*08a4*/ 	.word	0x00000000
        /*08a8*/ 	.short	0x010a
        /*08aa*/ 	.byte	0x3f
	.zero		1


	//   ....[76]....
        /*08ac*/ 	.word	0x0000eae0
        /*08b0*/ 	.word	0x00000003
        /*08b4*/ 	.word	0x00000000
        /*08b8*/ 	.short	0x010a
        /*08ba*/ 	.byte	0x3f
	.zero		1


	//   ....[77]....
        /*08bc*/ 	.word	0x0000eb30
        /*08c0*/ 	.word	0x00000005
        /*08c4*/ 	.word	0x00000000
        /*08c8*/ 	.short	0x010a
        /*08ca*/ 	.byte	0x3f
	.zero		1


	//----- nvinfo : EIATTR_NUM_MBARRIERS
	.align		4
.L_1673:
        /*08cc*/ 	.byte	0x03, 0x38
        /*08ce*/ 	.short	0x0016


	//----- nvinfo : EIATTR_EXIT_INSTR_OFFSETS
	.align		4
        /*08d0*/ 	.byte	0x04, 0x1c
        /*08d2*/ 	.short	(.L_1675 - .L_1674)


	//   ....[0]....
.L_1674:
        /*08d4*/ 	.word	0x00000a40


	//   ....[1]....
        /*08d8*/ 	.word	0x000096c0


	//   ....[2]....
        /*08dc*/ 	.word	0x0000d3e0


	//----- nvinfo : EIATTR_MAX_THREADS
	.align		4
.L_1675:
        /*08e0*/ 	.byte	0x04, 0x05
        /*08e2*/ 	.short	(.L_1677 - .L_1676)
.L_1676:
        /*08e4*/ 	.word	0x00000200
        /*08e8*/ 	.word	0x00000001
        /*08ec*/ 	.word	0x00000001


	//----- nvinfo : EIATTR_CRS_STACK_SIZE
	.align		4
.L_1677:
        /*08f0*/ 	.byte	0x04, 0x1e
        /*08f2*/ 	.short	(.L_1679 - .L_1678)
.L_1678:
        /*08f4*/ 	.word	0x00000000


	//----- nvinfo : EIATTR_CBANK_PARAM_SIZE
	.align		4
.L_1679:
        /*08f8*/ 	.byte	0x03, 0x19
        /*08fa*/ 	.short	0x0af0


	//----- nvinfo : EIATTR_PARAM_CBANK
	.align		4
        /*08fc*/ 	.byte	0x04, 0x0a
        /*08fe*/ 	.short	(.L_1681 - .L_1680)
	.align		4
.L_1680:
        /*0900*/ 	.word	index@(.nv.constant0._ZN7cutlass13device_kernelIN5flash11enable_sm90INS1_16FlashAttnFwdSm90INS1_25CollectiveMainloopFwdSm90ILi2EN4cute5tupleIJNS5_1CILi1EEES8_S8_EEENS6_IJNS7_ILi192EEENS7_ILi128EEENS7_ILi64EEEEEELi64ENS_6half_tEfNS_4arch4Sm90ELb1ELb0ELb0ELb0ELb0ELb0ELb0ELb1ELb1ELb1ELb0ELb0EEENS1_21CollectiveEpilogueFwdINS6_IJSA_SC_SB_EEES9_SE_SG_Li384ELb0ELb1ELb0ELb0EEENS1_30DynamicPersistentTileSchedulerILi384ELi128ELb0ELb1ELb1EEEEEEEEEvNT_6ParamsE)
        /*0904*/ 	.short	0x0210
        /*0906*/ 	.short	0x0af0


	//----- nvinfo : EIATTR_SW_WAR
	.align		4
.L_1681:
        /*0908*/ 	.byte	0x04, 0x36
        /*090a*/ 	.short	(.L_1683 - .L_1682)
.L_1682:
        /*090c*/ 	.word	0x00000008
.L_1683:


//--------------------- .nv.info._ZN7cutlass13device_kernelIN5flash11enable_sm90INS1_16FlashAttnFwdSm90INS1_25CollectiveMainloopFwdSm90ILi2EN4cute5tupleIJNS5_1CILi1EEES8_S8_EEENS6_IJNS7_ILi192EEENS7_ILi128EEENS7_ILi64EEEEEELi64ENS_6half_tEfNS_4arch4Sm90ELb1ELb0ELb0ELb1ELb0ELb0ELb0ELb1ELb1ELb1ELb0ELb0EEENS1_21CollectiveEpilogueFwdINS6_IJSA_SC_SB_EEES9_SE_SG_Li384ELb1ELb1ELb0ELb0EEENS1_36VarlenDynamicPersistentTileSchedulerILi192ELi128ELi384ELi128ELb0ELb1ELb1ELb1ELb1ELb1EEEEEEEEEvNT_6ParamsE --------------------------
	.section	.nv.info._ZN7cutlass13device_kernelIN5flash11enable_sm90INS1_16FlashAttnFwdSm90INS1_25CollectiveMainloopFwdSm90ILi2EN4cute5tupleIJNS5_1CILi1EEES8_S8_EEENS6_IJNS7_ILi192EEENS7_ILi128EEENS7_ILi64EEEEEELi64ENS_6half_tEfNS_4arch4Sm90ELb1ELb0ELb0ELb1ELb0ELb0ELb0ELb1ELb1ELb1ELb0ELb0EEENS1_21CollectiveEpilogueFwdINS6_IJSA_SC_SB_EEES9_SE_SG_Li384ELb1ELb1ELb0ELb0EEENS1_36VarlenDynamicPersistentTileSchedulerILi192ELi128ELi384ELi128ELb0ELb1ELb1ELb1ELb1ELb1EEEEEEEEEvNT_6ParamsE,"",@"SHT_CUDA_INFO"
	.sectionflags	@""
	.align	4


	//----- nvinfo : EIATTR_CUDA_API_VERSION
	.align		4
        /*0000*/ 	.byte	0x04, 0x37
        /*0002*/ 	.short	(.L_1685 - .L_1684)
.L_1684:
        /*0004*/ 	.word	0x00000082


	//----- nvinfo : EIATTR_KPARAM_INFO
	.align		4
.L_1685:
        /*0008*/ 	.byte	0x04, 0x17
        /*000a*/ 	.short	(.L_1687 - .L_1686)
.L_1686:
        /*000c*/ 	.word	0x00000000
        /*0010*/ 	.short	0x0000
        /*0012*/ 	.short	0x0070
        /*0014*/ 	.byte	0x00, 0xf0, 0x01, 0x2a


	//----- nvinfo : EIATTR_SPARSE_MMA_MASK
	.align		4
.L_1687:
        /*0018*/ 	.byte	0x03, 0x50
        /*001a*/ 	.short	0x0000


	//----- nvinfo : EIATTR_MAXREG_COUNT
	.align		4
        /*001c*/ 	.byte	0x03, 0x1b
        /*001e*/ 	.short	0x0080


	//----- nvinfo : EIATTR_NUM_BARRIERS
	.align		4
        /*0020*/ 	.byte	0x02, 0x4c
        /*0022*/ 	.byte	0x10
	.zero		1


	//----- nvinfo : EIATTR_EXTERNS
	.align		4
        /*0024*/ 	.byte	0x04, 0x0f
        /*0026*/ 	.short	(.L_1689 - .L_1688)


	//   ....[0]....
	.align		4
.L_1688:
        /*0028*/ 	.word	index@(__assertfail)


	//----- nvinfo : EIATTR_ANNOTATIONS
	.align		4
.L_1689:
        /*002c*/ 	.byte	0x04, 0x55
        /*002e*/ 	.short	(.L_1691 - .L_1690)


	//   ....[0]....
.L_1690:
        /* <DEDUP_REMOVED lines=21> */


	//----- nvinfo : EIATTR_MERCURY_ISA_VERSION
	.align		4
.L_1691:
        /*0170*/ 	.byte	0x03, 0x5f
        /*0172*/ 	.short	0x0101


	//----- nvinfo : EIATTR_UNUSED_LOAD_BYTE_OFFSET
	.align		4
        /*0174*/ 	.byte	0x04, 0x44
        /*0176*/ 	.short	(.L_1693 - .L_1692)


	//   ....[0]....
.L_1692:
        /*0178*/ 	.word	0x00000a40
        /*017c*/ 	.word	0x0000fff0


	//   ....[1]....
        /*0180*/ 	.word	0x000083f0
        /*0184*/ 	.word	0x0000fff0


	//----- nvinfo : EIATTR_INT_WARP_WIDE_INSTR_OFFSETS
	.align		4
.L_1693:
        /*0188*/ 	.byte	0x04, 0x31
        /*018a*/ 	.short	(.L_1695 - .L_1694)


	//   ....[0]....
.L_1694:
        /*018c*/ 	.word	0x00000130


	//   ....[1]....
        /*0190*/ 	.word	0x00000170


	//   ....[2]....
        /*0194*/ 	.word	0x000001e0


	//   ....[3]....
        /*0198*/ 	.word	0x0000af90


	//   ....[4]....
        /*019c*/ 	.word	0x0000b020


	//   ....[5]....
        /*01a0*/ 	.word	0x0000e020


	//   ....[6]....
        /*01a4*/ 	.word	0x0000e0b0


	//----- nvinfo : EIATTR_COOP_GROUP_MASK_REGIDS
	.align		4
.L_1695:
        /*01a8*/ 	.byte	0x04, 0x29
        /*01aa*/ 	.short	(.L_1697 - .L_1696)


	//   ....[0]....
.L_1696:
        /*01ac*/ 	.word	0xffffffff


	//   ....[1]....
        /*01b0*/ 	.word	0xffffffff


	//   ....[2]....
        /*01b4*/ 	.word	0xffffffff


	//   ....[3]....
        /*01b8*/ 	.word	0xffffffff


	//   ....[4]....
        /*01bc*/ 	.word	0xffffffff


	//   ....[5]....
        /*01c0*/ 	.word	0xffffffff


	//   ....[6]....
        /*01c4*/ 	.word	0xffffffff


	//   ....[7]....
        /*01c8*/ 	.word	0xffffffff


	//   ....[8]....
        /*01cc*/ 	.word	0xffffffff


	//   ....[9]....
        /*01d0*/ 	.word	0xffffffff


	//   ....[10]....
        /*01d4*/ 	.word	0xffffffff


	//   ....[11]....
        /*01d8*/ 	.word	0xffffffff


	//   ....[12]....
        /*01dc*/ 	.word	0xffffffff


	//   ....[13]....
        /*01e0*/ 	.word	0xffffffff


	//   ....[14]....
        /*01e4*/ 	.word	0xffffffff


	//   ....[15]....
        /*01e8*/ 	.word	0xffffffff


	//   ....[16]....
        /*01ec*/ 	.word	0xffffffff


	//   ....[17]....
        /*01f0*/ 	.word	0xffffffff


	//   ....[18]....
        /*01f4*/ 	.word	0xffffffff


	//   ....[19]....
        /*01f8*/ 	.word	0xffffffff


	//   ....[20]....
        /*01fc*/ 	.word	0xffffffff


	//   ....[21]....
        /*0200*/ 	.word	0xffffffff


	//   ....[22]....
        /*0204*/ 	.word	0xffffffff


	//   ....[23]....
        /*0208*/ 	.word	0xffffffff


	//   ....[24]....
        /*020c*/ 	.word	0xffffffff


	//   ....[25]....
        /*0210*/ 	.word	0xffffffff


	//   ....[26]....
        /*0214*/ 	.word	0xffffffff


	//   ....[27]....
        /*0218*/ 	.word	0xffffffff


	//   ....[28]....
        /*021c*/ 	.word	0xffffffff


	//   ....[29]....
        /*0220*/ 	.word	0xffffffff


	//   ....[30]....
        /*0224*/ 	.word	0xffffffff


	//   ....[31]....
        /*0228*/ 	.word	0xffffffff


	//   ....[32]....
        /*022c*/ 	.word	0xffffffff


	//   ....[33]....
        /*0230*/ 	.word	0xffffffff


	//   ....[34]....
        /*0234*/ 	.word	0xffffffff


	//   ....[35]....
        /*0238*/ 	.word	0xffffffff


	//   ....[36]....
        /*023c*/ 	.word	0xffffffff


	//   ....[37]....
        /*0240*/ 	.word	0xffffffff


	//   ....[38]....
        /*0244*/ 	.word	0xffffffff


	//   ....[39]....
        /*0248*/ 	.word	0xffffffff


	//   ....[40]....
        /*024c*/ 	.word	0xffffffff


	//   ....[41]....
        /*0250*/ 	.word	0xffffffff


	//   ....[42]....
        /*0254*/ 	.word	0xffffffff


	//   ....[43]....
        /*0258*/ 	.word	0xffffffff


	//   ....[44]....
        /*025c*/ 	.word	0xffffffff


	//   ....[45]....
        /*0260*/ 	.word	0xffffffff


	//   ....[46]....
        /*0264*/ 	.word	0xffffffff


	//   ....[47]....
        /*0268*/ 	.word	0xffffffff


	//   ....[48]....
        /*026c*/ 	.word	0xffffffff


	//   ....[49]....
        /*0270*/ 	.word	0xffffffff


	//   ....[50]....
        /*0274*/ 	.word	0xffffffff


	//   ....[51]....
        /*0278*/ 	.word	0xffffffff


	//   ....[52]....
        /*027c*/ 	.word	0xffffffff


	//   ....[53]....
        /*0280*/ 	.word	0xffffffff


	//   ....[54]....
        /*0284*/ 	.word	0xffffffff


	//   ....[55]....
        /*0288*/ 	.word	0xffffffff


	//   ....[56]....
        /*028c*/ 	.word	0xffffffff


	//   ....[57]....
        /*0290*/ 	.word	0xffffffff


	//   ....[58]....
        /*0294*/ 	.word	0xffffffff


	//   ....[59]....
        /*0298*/ 	.word	0xffffffff


	//   ....[60]....
        /*029c*/ 	.word	0xffffffff


	//   ....[61]....
        /*02a0*/ 	.word	0xffffffff


	//   ....[62]....
        /*02a4*/ 	.word	0xffffffff


	//   ....[63]....
        /*02a8*/ 	.word	0xffffffff


	//   ....[64]....
        /*02ac*/ 	.word	0xffffffff


	//   ....[65]....
        /*02b0*/ 	.word	0xffffffff


	//   ....[66]....
        /*02b4*/ 	.word	0xffffffff


	//   ....[67]....
        /*02b8*/ 	.word	0xffffffff


	//   ....[68]....
        /*02bc*/ 	.word	0xffffffff


	//   ....[69]....
        /*02c0*/ 	.word	0xffffffff


	//   ....[70]....
        /*02c4*/ 	.word	0xffffffff


	//   ....[71]....
        /*02c8*/ 	.word	0xffffffff


	//   ....[72]....
        /*02cc*/ 	.word	0xffffffff


	//   ....[73]....
        /*02d0*/ 	.word	0xffffffff


	//   ....[74]....
        /*02d4*/ 	.word	0xffffffff


	//   ....[75]....
        /*02d8*/ 	.word	0xffffffff


	//   ....[76]....
        /*02dc*/ 	.word	0xffffffff


	//   ....[77]....
        /*02e0*/ 	.word	0xffffffff


	//   ....[78]....
        /*02e4*/ 	.word	0xffffffff


	//   ....[79]....
        /*02e8*/ 	.word	0xffffffff


	//   ....[80]....
        /*02ec*/ 	.word	0xffffffff


	//   ....[81]....
        /*02f0*/ 	.word	0xffffffff


	//   ....[82]....
        /*02f4*/ 	.word	0xffffffff


	//   ....[83]....
        /*02f8*/ 	.word	0xffffffff


	//   ....[84]....
        /*02fc*/ 	.word	0xffffffff


	//   ....[85]....
        /*0300*/ 	.word	0xffffffff


	//   ....[86]....
        /*0304*/ 	.word	0xffffffff


	//   ....[87]....
        /*0308*/ 	.word	0xffffffff


	//   ....[88]....
        /*030c*/ 	.word	0xffffffff


	//   ....[89]....
        /*0310*/ 	.word	0xffffffff


	//   ....[90]....
        /*0314*/ 	.word	0xffffffff


	//   ....[91]....
        /*0318*/ 	.word	0xffffffff


	//   ....[92]....
        /*031c*/ 	.word	0xffffffff


	//   ....[93]....
        /*0320*/ 	.word	0xffffffff


	//   ....[94]....
        /*0324*/ 	.word	0xffffffff


	//   ....[95]....
        /*0328*/ 	.word	0xffffffff


	//   ....[96]....
        /*032c*/ 	.word	0xffffffff


	//   ....[97]....
        /*0330*/ 	.word	0xffffffff


	//   ....[98]....
        /*0334*/ 	.word	0xffffffff


	//   ....[99]....
        /*0338*/ 	.word	0xffffffff


	//   ....[100]....
        /*033c*/ 	.word	0xffffffff


	//   ....[101]....
        /*0340*/ 	.word	0xffffffff


	//   ....[102]....
        /*0344*/ 	.word	0xffffffff


	//   ....[103]....
        /*0348*/ 	.word	0xffffffff


	//   ....[104]....
        /*034c*/ 	.word	0xffffffff


	//   ....[105]....
        /*0350*/ 	.word	0xffffffff


	//   ....[106]....
        /*0354*/ 	.word	0xffffffff


	//   ....[107]....
        /*0358*/ 	.word	0x0500000f


	//   ....[108]....
        /*035c*/ 	.word	0x0500000f


	//   ....[109]....
        /*0360*/ 	.word	0x0500000f


	//   ....[110]....
        /*0364*/ 	.word	0x0500000f


	//   ....[111]....
        /*0368*/ 	.word	0x0500000f


	//   ....[112]....
        /*036c*/ 	.word	0x0500000f


	//   ....[113]....
        /*0370*/ 	.word	0x0500000f


	//   ....[114]....
        /*0374*/ 	.word	0x0500000f


	//   ....[115]....
        /*0378*/ 	.word	0x0500000f


	//   ....[116]....
        /*037c*/ 	.word	0x0500000f


	//   ....[117]....
        /*0380*/ 	.word	0x0500000f


	//   ....[118]....
        /*0384*/ 	.word	0x0500000f


	//   ....[119]....
        /*0388*/ 	.word	0x0500000f


	//   ....[120]....
        /*038c*/ 	.word	0x0500000f


	//   ....[121]....
        /*0390*/ 	.word	0x0500000f


	//   ....[122]....
        /*0394*/ 	.word	0x0500000f


	//   ....[123]....
        /*0398*/ 	.word	0x0500000f


	//   ....[124]....
        /*039c*/ 	.word	0x0500000f


	//   ....[125]....
        /*03a0*/ 	.word	0x0500000f


	//   ....[126]....
        /*03a4*/ 	.word	0x0500000f


	//   ....[127]....
        /*03a8*/ 	.word	0x0500000f


	//   ....[128]....
        /*03ac*/ 	.word	0x0500000f


	//   ....[129]....
        /*03b0*/ 	.word	0x0500000f


	//   ....[130]....
        /*03b4*/ 	.word	0x0500000f


	//   ....[131]....
        /*03b8*/ 	.word	0x0500000f


	//   ....[132]....
        /*03bc*/ 	.word	0x0500000f


	//   ....[133]....
        /*03c0*/ 	.word	0x0500000f


	//   ....[134]....
        /*03c4*/ 	.word	0x0500000f


	//   ....[135]....
        /*03c8*/ 	.word	0x0500000f


	//   ....[136]....
        /*03cc*/ 	.word	0x0500000f


	//   ....[137]....
        /*03d0*/ 	.word	0x0500000f


	//   ....[138]....
        /*03d4*/ 	.word	0x0500000f


	//   ....[139]....
        /*03d8*/ 	.word	0x0500000f


	//   ....[140]....
        /*03dc*/ 	.word	0x0500000f


	//   ....[141]....
        /*03e0*/ 	.word	0x0500000f


	//   ....[142]....
        /*03e4*/ 	.word	0x0500000f


	//   ....[143]....
        /*03e8*/ 	.word	0x0500000f


	//   ....[144]....
        /*03ec*/ 	.word	0x0500000f


	//   ....[145]....
        /*03f0*/ 	.word	0x0500000f


	//   ....[146]....
        /*03f4*/ 	.word	0x0500000f


	//   ....[147]....
        /*03f8*/ 	.word	0x0500000f


	//   ....[148]....
        /*03fc*/ 	.word	0x0500000f


	//   ....[149]....
        /*0400*/ 	.word	0x0500000f


	//----- nvinfo : EIATTR_COOP_GROUP_INSTR_OFFSETS
	.align		4
.L_1697:
        /*0404*/ 	.byte	0x04, 0x28
        /*0406*/ 	.short	(.L_1699 - .L_1698)


	//   ....[0]....
.L_1698:
        /*0408*/ 	.word	0x00000070


	//   ....[1]....
        /*040c*/ 	.word	0x00000140


	//   ....[2]....
        /*0410*/ 	.word	0x00000190


	//   ....[3]....
        /*0414*/ 	.word	0x000003c0


	//   ....[4]....
        /*0418*/ 	.word	0x00000520


	//   ....[5]....
        /*041c*/ 	.word	0x00000640


	//   ....[6]....
        /*0420*/ 	.word	0x000007a0


	//   ....[7]....
        /*0424*/ 	.word	0x00001520


	//   ....[8]....
        /*0428*/ 	.word	0x00001be0


	//   ....[9]....
        /*042c*/ 	.word	0x00002380


	//   ....[10]....
        /*0430*/ 	.word	0x000023b0


	//   ....[11]....
        /*0434*/ 	.word	0x00002430


	//   ....[12]....
        /*0438*/ 	.word	0x00002d70


	//   ....[13]....
        /*043c*/ 	.word	0x00002dd0


	//   ....[14]....
        /*0440*/ 	.word	0x00003d80


	//   ....[15]....
        /*0444*/ 	.word	0x00003dc0


	//   ....[16]....
        /*0448*/ 	.word	0x000044f0


	//   ....[17]....
        /*044c*/ 	.word	0x00004620


	//   ....[18]....
        /*0450*/ 	.word	0x00004ec0


	//   ....[19]....
        /*0454*/ 	.word	0x00004f30


	//   ....[20]....
        /*0458*/ 	.word	0x00006590


	//   ....[21]....
        /*045c*/ 	.word	0x000065c0


	//   ....[22]....
        /*0460*/ 	.word	0x00006b20


	//   ....[23]....
        /*0464*/ 	.word	0x00006bb0


	//   ....[24]....
        /*0468*/ 	.word	0x00007cb0


	//   ....[25]....
        /*046c*/ 	.word	0x00007cf0


	//   ....[26]....
        /*0470*/ 	.word	0x00007e00


	//   ....[27]....
        /*0474*/ 	.word	0x00007e10


	//   ....[28]....
        /*0478*/ 	.word	0x00008b50


	//   ....[29]....
        /*047c*/ 	.word	0x00008b90


	//   ....[30]....
        /*0480*/ 	.word	0x00008bd0


	//   ....[31]....
        /*0484*/ 	.word	0x00008c00


	//   ....[32]....
        /*0488*/ 	.word	0x000090e0


	//   ....[33]....
        /*048c*/ 	.word	0x00009120


	//   ....[34]....
        /*0490*/ 	.word	0x00009150


	//   ....[35]....
        /*0494*/ 	.word	0x00009180


	//   ....[36]....
        /*0498*/ 	.word	0x000091a0


	//   ....[37]....
        /*049c*/ 	.word	0x000091b0


	//   ....[38]....
        /*04a0*/ 	.word	0x000091d0


	//   ....[39]....
        /*04a4*/ 	.word	0x000091f0


	//   ....[40]....
        /*04a8*/ 	.word	0x00009a80


	//   ....[41]....
        /*04ac*/ 	.word	0x00009ab0


	//   ....[42]....
        /*04b0*/ 	.word	0x00009af0


	//   ....[43]....
        /*04b4*/ 	.word	0x00009b20


	//   ....[44]....
        /*04b8*/ 	.word	0x00009b30


	//   ....[45]....
        /*04bc*/ 	.word	0x00009b40


	//   ....[46]....
        /*04c0*/ 	.word	0x00009b50


	//   ....[47]....
        /*04c4*/ 	.word	0x00009b70


	//   ....[48]....
        /*04c8*/ 	.word	0x00009cb0


	//   ....[49]....
        /*04cc*/ 	.word	0x00009e90


	//   ....[50]....
        /*04d0*/ 	.word	0x00009ec0


	//   ....[51]....
        /*04d4*/ 	.word	0x00009ef0


	//   ....[52]....
        /*04d8*/ 	.word	0x00009f20


	//   ....[53]....
        /*04dc*/ 	.word	0x00009f50


	//   ....[54]....
        /*04e0*/ 	.word	0x00009f80


	//   ....[55]....
        /*04e4*/ 	.word	0x0000a0f0


	//   ....[56]....
        /*04e8*/ 	.word	0x0000a120


	//   ....[57]....
        /*04ec*/ 	.word	0x0000a150


	//   ....[58]....
        /*04f0*/ 	.word	0x0000a180


	//   ....[59]....
        /*04f4*/ 	.word	0x0000a1b0


	//   ....[60]....
        /*04f8*/ 	.word	0x0000a1e0


	//   ....[61]....
        /*04fc*/ 	.word	0x0000a280


	//   ....[62]....
        /*0500*/ 	.word	0x0000a2e0


	//   ....[63]....
        /*0504*/ 	.word	0x0000a380


	//   ....[64]....
        /*0508*/ 	.word	0x0000b510


	//   ....[65]....
        /*050c*/ 	.word	0x0000c0c0


	//   ....[66]....
        /*0510*/ 	.word	0x0000c0e0


	//   ....[67]....
        /*0514*/ 	.word	0x0000c100


	//   ....[68]....
        /*0518*/ 	.word	0x0000c1a0


	//   ....[69]....
        /*051c*/ 	.word	0x0000c1b0


	//   ....[70]....
        /*0520*/ 	.word	0x0000c240


	//   ....[71]....
        /*0524*/ 	.word	0x0000c250


	//   ....[72]....
        /*0528*/ 	.word	0x0000c2e0


	//   ....[73]....
        /*052c*/ 	.word	0x0000c2f0


	//   ....[74]....
        /*0530*/ 	.word	0x0000c380


	//   ....[75]....
        /*0534*/ 	.word	0x0000c390


	//   ....[76]....
        /*0538*/ 	.word	0x0000c420


	//   ....[77]....
        /*053c*/ 	.word	0x0000c430


	//   ....[78]....
        /*0540*/ 	.word	0x0000c4c0


	//   ....[79]....
        /*0544*/ 	.word	0x0000c4d0


	//   ....[80]....
        /*0548*/ 	.word	0x0000c4e0


	//   ....[81]....
        /*054c*/ 	.word	0x0000c580


	//   ....[82]....
        /*0550*/ 	.word	0x0000c590


	//   ....[83]....
        /*0554*/ 	.word	0x0000c5a0


	//   ....[84]....
        /*0558*/ 	.word	0x0000c630


	//   ....[85]....
        /*055c*/ 	.word	0x0000c660


	//   ....[86]....
        /*0560*/ 	.word	0x0000c6c0


	//   ....[87]....
        /*0564*/ 	.word	0x0000c6d0


	//   ....[88]....
        /*0568*/ 	.word	0x0000c6f0


	//   ....[89]....
        /*056c*/ 	.word	0x0000e580


	//   ....[90]....
        /*0570*/ 	.word	0x0000e5d0


	//   ....[91]....
        /*0574*/ 	.word	0x0000e600


	//   ....[92]....
        /*0578*/ 	.word	0x0000e630


	//   ....[93]....
        /*057c*/ 	.word	0x0000e640


	//   ....[94]....
        /*0580*/ 	.word	0x0000e670


	//   ....[95]....
        /*0584*/ 	.word	0x0000e6a0


	//   ....[96]....
        /*0588*/ 	.word	0x0000e6d0


	//   ....[97]....
        /*058c*/ 	.word	0x0000e850


	//   ....[98]....
        /*0590*/ 	.word	0x0000e880


	//   ....[99]....
        /*0594*/ 	.word	0x0000e8b0


	//   ....[100]....
        /*0598*/ 	.word	0x0000e8e0


	//   ....[101]....
        /*059c*/ 	.word	0x0000e910


	//   ....[102]....
        /*05a0*/ 	.word	0x0000e940


	//   ....[103]....
        /*05a4*/ 	.word	0x0000ea00


	//   ....[104]....
        /*05a8*/ 	.word	0x0000ea20


	//   ....[105]....
        /*05ac*/ 	.word	0x0000ea90


	//   ....[106]....
        /*05b0*/ 	.word	0x0000f130


	//   ....[107]....
        /*05b4*/ 	.word	0x0000f6d0


	//   ....[108]....
        /*05b8*/ 	.word	0x0000f880


	//   ....[109]....
        /*05bc*/ 	.word	0x0000f8d0


	//   ....[110]....
        /*05c0*/ 	.word	0x0000f930


	//   ....[111]....
        /*05c4*/ 	.word	0x0000fa30


	//   ....[112]....
        /*05c8*/ 	.word	0x0000fa90


	//   ....[113]....
        /*05cc*/ 	.word	0x0000fb90


	//   ....[114]....
        /*05d0*/ 	.word	0x0000fbf0


	//   ....[115]....
        /*05d4*/ 	.word	0x0000fcf0


	//   ....[116]....
        /*05d8*/ 	.word	0x0000fd50


	//   ....[117]....
        /*05dc*/ 	.word	0x0000fe50


	//   ....[118]....
        /*05e0*/ 	.word	0x0000feb0


	//   ....[119]....
        /*05e4*/ 	.word	0x0000ffb0


	//   ....[120]....
        /*05e8*/ 	.word	0x00010010


	//   ....[121]....
        /*05ec*/ 	.word	0x00010100


	//   ....[122]....
        /*05f0*/ 	.word	0x00010160


	//   ....[123]....
        /*05f4*/ 	.word	0x00010210


	//   ....[124]....
        /*05f8*/ 	.word	0x000102e0


	//   ....[125]....
        /*05fc*/ 	.word	0x00010390


	//   ....[126]....
        /*0600*/ 	.word	0x000103f0


	//   ....[127]....
        /*0604*/ 	.word	0x000104c0


	//   ....[128]....
        /*0608*/ 	.word	0x00010530


	//   ....[129]....
        /*060c*/ 	.word	0x000105f0


	//   ....[130]....
        /*0610*/ 	.word	0x00010660


	//   ....[131]....
        /*0614*/ 	.word	0x00010700


	//   ....[132]....
        /*0618*/ 	.word	0x00010a10


	//   ....[133]....
        /*061c*/ 	.word	0x00010ab0


	//   ....[134]....
        /*0620*/ 	.word	0x00010bd0


	//   ....[135]....
        /*0624*/ 	.word	0x00010c40


	//   ....[136]....
        /*0628*/ 	.word	0x00010cb0


	//   ....[137]....
        /*062c*/ 	.word	0x00010d20


	//   ....[138]....
        /*0630*/ 	.word	0x00010d90


	//   ....[139]....
        /*0634*/ 	.word	0x00010e10


	//   ....[140]....
        /*0638*/ 	.word	0x00010ea0


	//   ....[141]....
        /*063c*/ 	.word	0x00010f30


	//   ....[142]....
        /*0640*/ 	.word	0x00010fa0


	//   ....[143]....
        /*0644*/ 	.word	0x00011010


	//   ....[144]....
        /*0648*/ 	.word	0x00011080


	//   ....[145]....
        /*064c*/ 	.word	0x00011100


	//   ....[146]....
        /*0650*/ 	.word	0x00011170


	//   ....[147]....
        /*0654*/ 	.word	0x00011210


	//   ....[148]....
        /*0658*/ 	.word	0x000112a0


	//   ....[149]....
        /*065c*/ 	.word	0x000113c0


	//----- nvinfo : EIATTR_REG_RECONFIG
	.align		4
.L_1699:
        /*0660*/ 	.byte	0x01, 0x54
	.zero		2


	//----- nvinfo : EIATTR_SYSCALL_OFFSETS
	.align		4
        /*0664*/ 	.byte	0x04, 0x46
        /*0666*/ 	.short	(.L_1701 - .L_1700)


	//   ....[0]....
.L_1700:
        /*0668*/ 	.word	0x00001700


	//   ....[1]....
        /*066c*/ 	.word	0x0000b180


	//   ....[2]....
        /*0670*/ 	.word	0x0000b2d0


	//   ....[3]....
        /*0674*/ 	.word	0x0000b3c0


	//   ....[4]....
        /*0678*/ 	.word	0x0000bbb0


	//----- nvinfo : EIATTR_MBARRIER_INSTR_OFFSETS
	.align		4
.L_1701:
        /*067c*/ 	.byte	0x04, 0x39
        /*067e*/ 	.short	(.L_1703 - .L_1702)


	//   ....[0]....
.L_1702:
        /*0680*/ 	.word	0x00000270
        /*0684*/ 	.word	0x000000ff
        /*0688*/ 	.word	0x00016800
        /*068c*/ 	.short	0x0100
        /*068e*/ 	.byte	0x08
	.zero		1


	//   ....[1]....
        /*0690*/ 	.word	0x00000280
        /*0694*/ 	.word	0x000000ff
        /*0698*/ 	.word	0x00016820
        /*069c*/ 	.short	0x0100
        /*069e*/ 	.byte	0x08
	.zero		1


	//   ....[2]....
        /*06a0*/ 	.word	0x00000370
        /*06a4*/ 	.word	0x000000ff
        /*06a8*/ 	.word	0x00016830
        /*06ac*/ 	.short	0x0100
        /*06ae*/ 	.byte	0x08
	.zero		1


	//   ....[3]....
        /*06b0*/ 	.word	0x00000380
        /*06b4*/ 	.word	0x000000ff
        /*06b8*/ 	.word	0x00016840
        /*06bc*/ 	.short	0x0100
        /*06be*/ 	.byte	0x08
	.zero		1


	//   ....[4]....
        /*06c0*/ 	.word	0x00000390
        /*06c4*/ 	.word	0x000000ff
        /*06c8*/ 	.word	0x00016838
        /*06cc*/ 	.short	0x0100
        /*06ce*/ 	.byte	0x08
	.zero		1


	//   ....[5]....
        /*06d0*/ 	.word	0x000003a0
        /*06d4*/ 	.word	0x000000ff
        /*06d8*/ 	.word	0x00016848
        /*06dc*/ 	.short	0x0100
        /*06de*/ 	.byte	0x08
	.zero		1


	//   ....[6]....
        /*06e0*/ 	.word	0x000004d0
        /*06e4*/ 	.word	0x000000ff
        /*06e8*/ 	.word	0x00016850
        /*06ec*/ 	.short	0x0100
        /*06ee*/ 	.byte	0x08
	.zero		1


	//   ....[7]....
        /*06f0*/ 	.word	0x000004e0
        /*06f4*/ 	.word	0x000000ff
        /*06f8*/ 	.word	0x00016860
        /*06fc*/ 	.short	0x0100
        /*06fe*/ 	.byte	0x08
	.zero		1


	//   ....[8]....
        /*0700*/ 	.word	0x000004f0
        /*0704*/ 	.word	0x000000ff
        /*0708*/ 	.word	0x00016858
        /*070c*/ 	.short	0x0100
        /*070e*/ 	.byte	0x08
	.zero		1


	//   ....[9]....
        /*0710*/ 	.word	0x00000500
        /*0714*/ 	.word	0x000000ff
        /*0718*/ 	.word	0x00016868
        /*071c*/ 	.short	0x0100
        /*071e*/ 	.byte	0x08
	.zero		1


	//   ....[10]....
        /*0720*/ 	.word	0x000005f0
        /*0724*/ 	.word	0x000000ff
        /*0728*/ 	.word	0x00016870
        /*072c*/ 	.short	0x0100
        /*072e*/ 	.byte	0x06
	.zero		1


	//   ....[11]....
        /*0730*/ 	.word	0x00000600
        /*0734*/ 	.word	0x000000ff
        /*0738*/ 	.word	0x00016880
        /*073c*/ 	.short	0x0100
        /*073e*/ 	.byte	0x06
	.zero		1


	//   ....[12]....
        /*0740*/ 	.word	0x00000610
        /*0744*/ 	.word	0x000000ff
        /*0748*/ 	.word	0x00016878
        /*074c*/ 	.short	0x0100
        /*074e*/ 	.byte	0x06
	.zero		1


	//   ....[13]....
        /*0750*/ 	.word	0x00000620
        /*0754*/ 	.word	0x000000ff
        /*0758*/ 	.word	0x00016888
        /*075c*/ 	.short	0x0100
        /*075e*/ 	.byte	0x06
	.zero		1


	//   ....[14]....
        /*0760*/ 	.word	0x00000750
        /*0764*/ 	.word	0x000000ff
        /*0768*/ 	.word	0x00016890
        /*076c*/ 	.short	0x0100
        /*076e*/ 	.byte	0x08
	.zero		1


	//   ....[15]....
        /*0770*/ 	.word	0x00000760
        /*0774*/ 	.word	0x000000ff
        /*0778*/ 	.word	0x000168a0
        /*077c*/ 	.short	0x0100
        /*077e*/ 	.byte	0x08
	.zero		1


	//   ....[16]....
        /*0780*/ 	.word	0x00000770
        /*0784*/ 	.word	0x000000ff
        /*0788*/ 	.word	0x00016898
        /*078c*/ 	.short	0x0100
        /*078e*/ 	.byte	0x08
	.zero		1


	//   ....[17]....
        /*0790*/ 	.word	0x00000780
        /*0794*/ 	.word	0x000000ff
        /*0798*/ 	.word	0x000168a8
        /*079c*/ 	.short	0x0100
        /*079e*/ 	.byte	0x08
	.zero		1


	//   ....[18]....
        /*07a0*/ 	.word	0x000008b0
        /*07a4*/ 	.word	0x000000ff
        /*07a8*/ 	.word	0x000168b0
        /*07ac*/ 	.short	0x0100
        /*07ae*/ 	.byte	0x08
	.zero		1


	//   ....[19]....
        /*07b0*/ 	.word	0x000008c0
        /*07b4*/ 	.word	0x000000ff
        /*07b8*/ 	.word	0x000168c0
        /*07bc*/ 	.short	0x0100
        /*07be*/ 	.byte	0x08
	.zero		1


	//   ....[20]....
        /*07c0*/ 	.word	0x000008d0
        /*07c4*/ 	.word	0x000000ff
        /*07c8*/ 	.word	0x000168b8
        /*07cc*/ 	.short	0x0100
        /*07ce*/ 	.byte	0x08
	.zero		1


	//   ....[21]....
        /*07d0*/ 	.word	0x000008e0
        /*07d4*/ 	.word	0x000000ff
        /*07d8*/ 	.word	0x000168c8
        /*07dc*/ 	.short	0x0100
        /*07de*/ 	.byte	0x08
	.zero		1


	//   ....[22]....
        /*07e0*/ 	.word	0x00001780
        /*07e4*/ 	.word	0x000000ff
        /*07e8*/ 	.word	0x00016800
        /*07ec*/ 	.short	0x010a
        /*07ee*/ 	.byte	0x2d
	.zero		1


	//   ....[23]....
        /*07f0*/ 	.word	0x00001800
        /*07f4*/ 	.word	0x00000002
        /*07f8*/ 	.word	0x00016830
        /*07fc*/ 	.short	0x010a
        /*07fe*/ 	.byte	0x3f
	.zero		1


	//   ....[24]....
        /*0800*/ 	.word	0x00001860
        /*0804*/ 	.word	0x00000002
        /*0808*/ 	.word	0x00016830
        /*080c*/ 	.short	0x010a
        /*080e*/ 	.byte	0x3f
	.zero		1


	//   ....[25]....
        /*0810*/ 	.word	0x00001de0
        /*0814*/ 	.word	0x00000002
        /*0818*/ 	.word	0x00000000
        /*081c*/ 	.short	0x0101
        /*081e*/ 	.byte	0x3f
	.zero		1


	//   ....[26]....
        /*0820*/ 	.word	0x000039e0
        /*0824*/ 	.word	0x000000ff
        /*0828*/ 	.word	0x00016830
        /*082c*/ 	.short	0x010a
        /*082e*/ 	.byte	0x06
	.zero		1


	//   ....[27]....
        /*0830*/ 	.word	0x00003a20
        /*0834*/ 	.word	0x000000ff
        /*0838*/ 	.word	0x00016830
        /*083c*/ 	.short	0x010a
        /*083e*/ 	.byte	0x06
	.zero		1


	//   ....[28]....
        /*0840*/ 	.word	0x00003c00
        /*0844*/ 	.word	0x000000ff
        /*0848*/ 	.word	0x00016850
        /*084c*/ 	.short	0x010a
        /*084e*/ 	.byte	0x06
	.zero		1


	//   ....[29]....
        /*0850*/ 	.word	0x00003c40
        /*0854*/ 	.word	0x000000ff
        /*0858*/ 	.word	0x00016850
        /*085c*/ 	.short	0x010a
        /*085e*/ 	.byte	0x06
	.zero		1


	//   ....[30]....
        /*0860*/ 	.word	0x000054b0
        /*0864*/ 	.word	0x00000024
        /*0868*/ 	.word	0x00000000
        /*086c*/ 	.short	0x0101
        /*086e*/ 	.byte	0x3f
	.zero		1


	//   ....[31]....
        /*0870*/ 	.word	0x00005770
        /*0874*/ 	.word	0x00000024
        /*0878*/ 	.word	0x00000000
        /*087c*/ 	.short	0x0101
        /*087e*/ 	.byte	0x3f
	.zero		1


	//   ....[32]....
        /*0880*/ 	.word	0x00006010
        /*0884*/ 	.word	0x000000ff
        /*0888*/ 	.word	0x00016830
        /*088c*/ 	.short	0x010a
        /*088e*/ 	.byte	0x06
	.zero		1


	//   ....[33]....
        /*0890*/ 	.word	0x00006050
        /*0894*/ 	.word	0x000000ff
        /*0898*/ 	.word	0x00016830
        /*089c*/ 	.short	0x010a
        /*089e*/ 	.byte	0x06
	.zero		1


	//   ....[34]....
        /*08a0*/ 	.word	0x00006230
        /*08a4*/ 	.word	0x000000ff
        /*08a8*/ 	.word	0x00016850
        /*08ac*/ 	.short	0x010a
        /*08ae*/ 	.byte	0x06
	.zero		1


	//   ....[35]....
        /*08b0*/ 	.word	0x00006270
        /*08b4*/ 	.word	0x000000ff
        /*08b8*/ 	.word	0x00016850
        /*08bc*/ 	.short	0x010a
        /*08be*/ 	.byte	0x06
	.zero		1


	//   ....[36]....
        /*08c0*/ 	.word	0x00007540
        /*08c4*/ 	.word	0x0000001f
        /*08c8*/ 	.word	0x00000000
        /*08cc*/ 	.short	0x0101
        /*08ce*/ 	.byte	0x3f
	.zero		1


	//   ....[37]....
        /*08d0*/ 	.word	0x000076f0
        /*08d4*/ 	.word	0x0000001f
        /*08d8*/ 	.word	0x00000000
        /*08dc*/ 	.short	0x0101
        /*08de*/ 	.byte	0x3f
	.zero		1


	//   ....[38]....
        /*08e0*/ 	.word	0x00007c20
        /*08e4*/ 	.word	0x000000ff
        /*08e8*/ 	.word	0x00016850
        /*08ec*/ 	.short	0x010a
        /*08ee*/ 	.byte	0x05
	.zero		1


	//   ....[39]....
        /*08f0*/ 	.word	0x00007c60
        /*08f4*/ 	.word	0x000000ff
        /*08f8*/ 	.word	0x00016850
        /*08fc*/ 	.short	0x010a
        /*08fe*/ 	.byte	0x05
	.zero		1


	//   ....[40]....
        /*0900*/ 	.word	0x00008190
        /*0904*/ 	.word	0x00000008
        /*0908*/ 	.word	0x00000000
        /*090c*/ 	.short	0x0101
        /*090e*/ 	.byte	0x3f
	.zero		1


	//   ....[41]....
        /*0910*/ 	.word	0x00009050
        /*0914*/ 	.word	0x00000000
        /*0918*/ 	.word	0x00000000
        /*091c*/ 	.short	0x0101
        /*091e*/ 	.byte	0x3f
	.zero		1


	//   ....[42]....
        /*0920*/ 	.word	0x0000b710
        /*0924*/ 	.word	0x00000003
        /*0928*/ 	.word	0x00016840
        /*092c*/ 	.short	0x010a
        /*092e*/ 	.byte	0x3f
	.zero		1


	//   ....[43]....
        /*0930*/ 	.word	0x0000c7c0
        /*0934*/ 	.word	0x00000016
        /*0938*/ 	.word	0x00016800
        /*093c*/ 	.short	0x0107
        /*093e*/ 	.byte	0x3f
	.zero		1


	//   ....[44]....
        /*0940*/ 	.word	0x0000c8c0
        /*0944*/ 	.word	0x00000016
        /*0948*/ 	.word	0x00016800
        /*094c*/ 	.short	0x0101
        /*094e*/ 	.byte	0x3f
	.zero		1


	//   ....[45]....
        /*0950*/ 	.word	0x0000c8e0
        /*0954*/ 	.word	0x00000016
        /*0958*/ 	.word	0x00016820
        /*095c*/ 	.short	0x010a
        /*095e*/ 	.byte	0x3f
	.zero		1


	//   ....[46]....
        /*0960*/ 	.word	0x0000cbe0
        /*0964*/ 	.word	0x00000002
        /*0968*/ 	.word	0x00016840
        /*096c*/ 	.short	0x010a
        /*096e*/ 	.byte	0x3f
	.zero		1


	//   ....[47]....
        /*0970*/ 	.word	0x0000ce60
        /*0974*/ 	.word	0x00000003
        /*0978*/ 	.word	0x00000060
        /*097c*/ 	.short	0x010a
        /*097e*/ 	.byte	0x3f
	.zero		1


	//   ....[48]....
        /*0980*/ 	.word	0x0000d390
        /*0984*/ 	.word	0x00000002
        /*0988*/ 	.word	0x00016840
        /*098c*/ 	.short	0x010a
        /*098e*/ 	.byte	0x3f
	.zero		1


	//   ....[49]....
        /*0990*/ 	.word	0x0000d610
        /*0994*/ 	.word	0x0000000a
        /*0998*/ 	.word	0x00000060
        /*099c*/ 	.short	0x010a
        /*099e*/ 	.byte	0x3f
	.zero		1


	//   ....[50]....
        /*09a0*/ 	.word	0x0000da90
        /*09a4*/ 	.word	0x00000002
        /*09a8*/ 	.word	0x00016840
        /*09ac*/ 	.short	0x010a
        /*09ae*/ 	.byte	0x3f
	.zero		1


	//   ....[51]....
        /*09b0*/ 	.word	0x0000dd20
        /*09b4*/ 	.word	0x00000008
        /*09b8*/ 	.word	0x00000060
        /*09bc*/ 	.short	0x010a
        /*09be*/ 	.byte	0x3f
	.zero		1


	//   ....[52]....
        /*09c0*/ 	.word	0x0000e160
        /*09c4*/ 	.word	0x00000003
        /*09c8*/ 	.word	0x00016860
        /*09cc*/ 	.short	0x010a
        /*09ce*/ 	.byte	0x3f
	.zero		1


	//   ....[53]....
        /*09d0*/ 	.word	0x0000f0b0
        /*09d4*/ 	.word	0x00000009
        /*09d8*/ 	.word	0x00016820
        /*09dc*/ 	.short	0x010a
        /*09de*/ 	.byte	0x3f
	.zero		1


	//   ....[54]....
        /*09e0*/ 	.word	0x0000f250
        /*09e4*/ 	.word	0x00000006
        /*09e8*/ 	.word	0x00000000
        /*09ec*/ 	.short	0x010a
        /*09ee*/ 	.byte	0x3f
	.zero		1


	//   ....[55]....
        /*09f0*/ 	.word	0x0000f2c0
        /*09f4*/ 	.word	0x00000007
        /*09f8*/ 	.word	0x00000000
        /*09fc*/ 	.short	0x010a
        /*09fe*/ 	.byte	0x3f
	.zero		1


	//   ....[56]....
        /*0a00*/ 	.word	0x0000f320
        /*0a04*/ 	.word	0x00000004
        /*0a08*/ 	.word	0x00000000
        /*0a0c*/ 	.short	0x010a
        /*0a0e*/ 	.byte	0x3f
	.zero		1


	//   ....[57]....
        /*0a10*/ 	.word	0x0000f350
        /*0a14*/ 	.word	0x00000005
        /*0a18*/ 	.word	0x00000000
        /*0a1c*/ 	.short	0x010a
        /*0a1e*/ 	.byte	0x3f
	.zero		1


	//   ....[58]....
        /*0a20*/ 	.word	0x0000f3c0
        /*0a24*/ 	.word	0x00000003
        /*0a28*/ 	.word	0x00016800
        /*0a2c*/ 	.short	0x010a
        /*0a2e*/ 	.byte	0x3f
	.zero		1


	//   ....[59]....
        /*0a30*/ 	.word	0x0000f410
        /*0a34*/ 	.word	0x00000002
        /*0a38*/ 	.word	0x00016830
        /*0a3c*/ 	.short	0x010a
        /*0a3e*/ 	.byte	0x3f
	.zero		1


	//   ....[60]....
        /*0a40*/ 	.word	0x0000f470
        /*0a44*/ 	.word	0x00000007
        /*0a48*/ 	.word	0x00016830
        /*0a4c*/ 	.short	0x010a
        /*0a4e*/ 	.byte	0x3f
	.zero		1


	//   ....[61]....
        /*0a50*/ 	.word	0x0000f4d0
        /*0a54*/ 	.word	0x00000007
        /*0a58*/ 	.word	0x00016850
        /*0a5c*/ 	.short	0x010a
        /*0a5e*/ 	.byte	0x3f
	.zero		1


	//   ....[62]....
        /*0a60*/ 	.word	0x0000f530
        /*0a64*/ 	.word	0x00000009
        /*0a68*/ 	.word	0x00016830
        /*0a6c*/ 	.short	0x010a
        /*0a6e*/ 	.byte	0x3f
	.zero		1


	//   ....[63]....
        /*0a70*/ 	.word	0x0000f590
        /*0a74*/ 	.word	0x00000009
        /*0a78*/ 	.word	0x00016850
        /*0a7c*/ 	.short	0x010a
        /*0a7e*/ 	.byte	0x3f
	.zero		1


	//   ....[64]....
        /*0a80*/ 	.word	0x0000f5f0
        /*0a84*/ 	.word	0x00000005
        /*0a88*/ 	.word	0x00016850
        /*0a8c*/ 	.short	0x010a
        /*0a8e*/ 	.byte	0x3f
	.zero		1


	//   ....[65]....
        /*0a90*/ 	.word	0x0000f790
        /*0a94*/ 	.word	0x00000003
        /*0a98*/ 	.word	0x00016840
        /*0a9c*/ 	.short	0x010a
        /*0a9e*/ 	.byte	0x3f
	.zero		1


	//   ....[66]....
        /*0aa0*/ 	.word	0x00010730
        /*0aa4*/ 	.word	0x00000016
        /*0aa8*/ 	.word	0x00016820
        /*0aac*/ 	.short	0x010a
        /*0aae*/ 	.byte	0x3f
	.zero		1


	//   ....[67]....
        /*0ab0*/ 	.word	0x00010780
        /*0ab4*/ 	.word	0x00000002
        /*0ab8*/ 	.word	0x00016840
        /*0abc*/ 	.short	0x010a
        /*0abe*/ 	.byte	0x3f
	.zero		1


	//   ....[68]....
        /*0ac0*/ 	.word	0x000107d0
        /*0ac4*/ 	.word	0x00000003
        /*0ac8*/ 	.word	0x00000060
        /*0acc*/ 	.short	0x010a
        /*0ace*/ 	.byte	0x3f
	.zero		1


	//   ....[69]....
        /*0ad0*/ 	.word	0x00010820
        /*0ad4*/ 	.word	0x00000002
        /*0ad8*/ 	.word	0x00016840
        /*0adc*/ 	.short	0x010a
        /*0ade*/ 	.byte	0x3f
	.zero		1


	//   ....[70]....
        /*0ae0*/ 	.word	0x00010870
        /*0ae4*/ 	.word	0x0000000a
        /*0ae8*/ 	.word	0x00000060
        /*0aec*/ 	.short	0x010a
        /*0aee*/ 	.byte	0x3f
	.zero		1


	//   ....[71]....
        /*0af0*/ 	.word	0x000108c0
        /*0af4*/ 	.word	0x00000002
        /*0af8*/ 	.word	0x00016840
        /*0afc*/ 	.short	0x010a
        /*0afe*/ 	.byte	0x3f
	.zero		1


	//   ....[72]....
        /*0b00*/ 	.word	0x00010910
        /*0b04*/ 	.word	0x00000008
        /*0b08*/ 	.word	0x00000060
        /*0b0c*/ 	.short	0x010a
        /*0b0e*/ 	.byte	0x3f
	.zero		1


	//   ....[73]....
        /*0b10*/ 	.word	0x00010960
        /*0b14*/ 	.word	0x00000003
        /*0b18*/ 	.word	0x00016860
        /*0b1c*/ 	.short	0x010a
        /*0b1e*/ 	.byte	0x3f
	.zero		1


	//   ....[74]....
        /*0b20*/ 	.word	0x000112e0
        /*0b24*/ 	.word	0x00000009
        /*0b28*/ 	.word	0x00016820
        /*0b2c*/ 	.short	0x010a
        /*0b2e*/ 	.byte	0x3f
	.zero		1


	//   ....[75]....
        /*0b30*/ 	.word	0x00011480
        /*0b34*/ 	.word	0x00000006
        /*0b38*/ 	.word	0x00000000
        /*0b3c*/ 	.short	0x010a
        /*0b3e*/ 	.byte	0x3f
	.zero		1


	//   ....[76]....
        /*0b40*/ 	.word	0x000114d0
        /*0b44*/ 	.word	0x00000007
        /*0b48*/ 	.word	0x00000000
        /*0b4c*/ 	.short	0x010a
        /*0b4e*/ 	.byte	0x3f
	.zero		1


	//   ....[77]....
        /*0b50*/ 	.word	0x00011520
        /*0b54*/ 	.word	0x00000004
        /*0b58*/ 	.word	0x00000000
        /*0b5c*/ 	.short	0x010a
        /*0b5e*/ 	.byte	0x3f
	.zero		1


	//----- nvinfo : EIATTR_NUM_MBARRIERS
	.align		4
.L_1703:
        /*0b60*/ 	.byte	0x03, 0x38
        /*0b62*/ 	.short	0x0016


	//----- nvinfo : EIATTR_EXIT_INSTR_OFFSETS
	.align		4
        /*0b64*/ 	.byte	0x04, 0x1c
        /*0b66*/ 	.short	(.L_1705 - .L_1704)


	//   ....[0]....
.L_1704:
        /*0b68*/ 	.word	0x00000a80


	//   ....[1]....
        /*0b6c*/ 	.word	0x00009c70


	//   ....[2]....
        /*0b70*/ 	.word	0x0000f3a0


	//----- nvinfo : EIATTR_MAX_THREADS
	.align		4
.L_1705:
        /*0b74*/ 	.byte	0x04, 0x05
        /*0b76*/ 	.short	(.L_1707 - .L_1706)
.L_1706:
        /*0b78*/ 	.word	0x00000200
        /*0b7c*/ 	.word	0x00000001
        /*0b80*/ 	.word	0x00000001


	//----- nvinfo : EIATTR_CRS_STACK_SIZE
	.align		4
.L_1707:
        /*0b84*/ 	.byte	0x04, 0x1e
        /*0b86*/ 	.short	(.L_1709 - .L_1708)
.L_1708:
        /*0b88*/ 	.word	0x00000000


	//----- nvinfo : EIATTR_CBANK_PARAM_SIZE
	.align		4
.L_1709:
        /*0b8c*/ 	.byte	0x03, 0x19
        /*0b8e*/ 	.short	0x0af0


	//----- nvinfo : EIATTR_PARAM_CBANK
	.align		4
        /*0b90*/ 	.byte	0x04, 0x0a
        /*0b92*/ 	.short	(.L_1711 - .L_1710)
	.align		4
.L_1710:
        /*0b94*/ 	.word	index@(.nv.constant0._ZN7cutlass13device_kernelIN5flash11enable_sm90INS1_16FlashAttnFwdSm90INS1_25CollectiveMainloopFwdSm90ILi2EN4cute5tupleIJNS5_1CILi1EEES8_S8_EEENS6_IJNS7_ILi192EEENS7_ILi128EEENS7_ILi64EEEEEELi64ENS_6half_tEfNS_4arch4Sm90ELb1ELb0ELb0ELb1ELb0ELb0ELb0ELb1ELb1ELb1ELb0ELb0EEENS1_21CollectiveEpilogueFwdINS6_IJSA_SC_SB_EEES9_SE_SG_Li384ELb1ELb1ELb0ELb0EEENS1_36VarlenDynamicPersistentTileSchedulerILi192ELi128ELi384ELi128ELb0ELb1ELb1ELb1ELb1ELb1EEEEEEEEEvNT_6ParamsE)
        /*0b98*/ 	.short	0x0210
        /*0b9a*/ 	.short	0x0af0


	//----- nvinfo : EIATTR_SW_WAR
	.align		4
.L_1711:
        /*0b9c*/ 	.byte	0x04, 0x36
        /*0b9e*/ 	.short	(.L_1713 - .L_1712)
.L_1712:
        /*0ba0*/ 	.word	0x00000008
.L_1713:


//--------------------- .nv.info._ZN7cutlass13device_kernelIN5flash11enable_sm90INS1_16FlashAttnFwdSm90INS1_25CollectiveMainloopFwdSm90ILi2EN4cute5tupleIJNS5_1CILi1EEES8_S8_EEENS6_IJNS7_ILi192EEENS7_ILi128EEENS7_ILi64EEEEEELi64ENS_6half_tEfNS_4arch4Sm90ELb1ELb0ELb0ELb1ELb0ELb1ELb0ELb1ELb1ELb1ELb0ELb0EEENS1_21CollectiveEpilogueFwdINS6_IJSA_SC_SB_EEES9_SE_SG_Li384ELb1ELb1ELb0ELb0EEENS1_36VarlenDynamicPersistentTileSchedulerILi192ELi128ELi384ELi128ELb0ELb1ELb1ELb1ELb1ELb1EEEEEEEEEvNT_6ParamsE --------------------------
	.section	.nv.info._ZN7cutlass13device_kernelIN5flash11enable_sm90INS1_16FlashAttnFwdSm90INS1_25CollectiveMainloopFwdSm90ILi2EN4cute5tupleIJNS5_1CILi1EEES8_S8_EEENS6_IJNS7_ILi192EEENS7_ILi128EEENS7_ILi64EEEEEELi64ENS_6half_tEfNS_4arch4Sm90ELb1ELb0ELb0ELb1ELb0ELb1ELb0ELb1ELb1ELb1ELb0ELb0EEENS1_21CollectiveEpilogueFwdINS6_IJSA_SC_SB_EEES9_SE_SG_Li384ELb1ELb1ELb0ELb0EEENS1_36VarlenDynamicPersistentTileSchedulerILi192ELi128ELi384ELi128ELb0ELb1ELb1ELb1ELb1ELb1EEEEEEEEEvNT_6ParamsE,"",@"SHT_CUDA_INFO"
	.sectionflags	@""
	.align	4


	//----- nvinfo : EIATTR_CUDA_API_VERSION
	.align		4
        /*0000*/ 	.byte	0x04, 0x37
        /*0002*/ 	.short	(.L_1715 - .L_1714)
.L_1714:
        /*0004*/ 	.word	0x00000082


	//----- nvinfo : EIATTR_KPARAM_INFO
	.align		4
.L_1715:
        /*0008*/ 	.byte	0x04, 0x17
        /*000a*/ 	.short	(.L_1717 - .L_1716)
.L_1716:
        /*000c*/ 	.word	0x00000000
        /*0010*/ 	.short	0x0000
        /*0012*/ 	.short	0x0070
        /*0014*/ 	.byte	0x00, 0xf0, 0x01, 0x2a


	//----- nvinfo : EIATTR_SPARSE_MMA_MASK
	.align		4
.L_1717:
        /*0018*/ 	.byte	0x03, 0x50
        /*001a*/ 	.short	0x0000


	//----- nvinfo : EIATTR_MAXREG_COUNT
	.align		4
        /*001c*/ 	.byte	0x03, 0x1b
        /*001e*/ 	.short	0x0080


	//----- nvinfo : EIATTR_NUM_BARRIERS
	.align		4
        /*0020*/ 	.byte	0x02, 0x4c
        /*0022*/ 	.byte	0x10
	.zero		1


	//----- nvinfo : EIATTR_EXTERNS
	.align		4
        /*0024*/ 	.byte	0x04, 0x0f
        /*0026*/ 	.short	(.L_1719 - .L_1718)


	//   ....[0]....
	.align		4
.L_1718:
        /*0028*/ 	.word	index@(__assertfail)


	//----- nvinfo : EIATTR_ANNOTATIONS
	.align		4
.L_1719:
        /*002c*/ 	.byte	0x04, 0x55
        /*002e*/ 	.short	(.L_1721 - .L_1720)


	//   ....[0]....
.L_1720:
        /* <DEDUP_REMOVED lines=68> */


	//----- nvinfo : EIATTR_MERCURY_ISA_VERSION
	.align		4
.L_1721:
        /*0458*/ 	.byte	0x03, 0x5f
        /*045a*/ 	.short	0x0101


	//----- nvinfo : EIATTR_UNUSED_LOAD_BYTE_OFFSET
	.align		4
        /*045c*/ 	.byte	0x04, 0x44
        /*045e*/ 	.short	(.L_1723 - .L_1722)


	//   ....[0]....
.L_1722:
        /*0460*/ 	.word	0x00000ad0
        /*0464*/ 	.word	0x0000fff0


	//   ....[1]....
        /*0468*/ 	.word	0x0000fe50
        /*046c*/ 	.word	0x0000fff0


	//----- nvinfo : EIATTR_INT_WARP_WIDE_INSTR_OFFSETS
	.align		4
.L_1723:
        /*0470*/ 	.byte	0x04, 0x31
        /*0472*/ 	.short	(.L_1725 - .L_1724)


	//   ....[0]....
.L_1724:
        /*0474*/ 	.word	0x00000180


	//   ....[1]....
        /*0478*/ 	.word	0x00000220


	//   ....[2]....
        /*047c*/ 	.word	0x00000290


	//   ....[3]....
        /*0480*/ 	.word	0x00013960


	//   ....[4]....
        /*0484*/ 	.word	0x000139f0


	//   ....[5]....
        /*0488*/ 	.word	0x00016aa0


	//   ....[6]....
        /*048c*/ 	.word	0x00016b30


	//----- nvinfo : EIATTR_COOP_GROUP_MASK_REGIDS
	.align		4
.L_1725:
        /*0490*/ 	.byte	0x04, 0x29
        /*0492*/ 	.short	(.L_1727 - .L_1726)


	//   ....[0]....
.L_1726:
        /*0494*/ 	.word	0xffffffff


	//   ....[1]....
        /*0498*/ 	.word	0xffffffff


	//   ....[2]....
        /*049c*/ 	.word	0xffffffff


	//   ....[3]....
        /*04a0*/ 	.word	0xffffffff


	//   ....[4]....
        /*04a4*/ 	.word	0xffffffff


	//   ....[5]....
        /*04a8*/ 	.word	0xffffffff


	//   ....[6]....
        /*04ac*/ 	.word	0xffffffff


	//   ....[7]....
        /*04b0*/ 	.word	0xffffffff


	//   ....[8]....
        /*04b4*/ 	.word	0xffffffff


	//   ....[9]....
        /*04b8*/ 	.word	0xffffffff


	//   ....[10]....
        /*04bc*/ 	.word	0xffffffff


	//   ....[11]....
        /*04c0*/ 	.word	0xffffffff


	//   ....[12]....
        /*04c4*/ 	.word	0xffffffff


	//   ....[13]....
        /*04c8*/ 	.word	0xffffffff


	//   ....[14]....
        /*04cc*/ 	.word	0xffffffff


	//   ....[15]....
        /*04d0*/ 	.word	0xffffffff


	//   ....[16]....
        /*04d4*/ 	.word	0xffffffff


	//   ....[17]....
        /*04d8*/ 	.word	0xffffffff


	//   ....[18]....
        /*04dc*/ 	.word	0xffffffff


	//   ....[19]....
        /*04e0*/ 	.word	0xffffffff


	//   ....[20]....
        /*04e4*/ 	.word	0xffffffff


	//   ....[21]....
        /*04e8*/ 	.word	0xffffffff


	//   ....[22]....
        /*04ec*/ 	.word	0xffffffff


	//   ....[23]....
        /*04f0*/ 	.word	0xffffffff


	//   ....[24]....
        /*04f4*/ 	.word	0xffffffff


	//   ....[25]....
        /*04f8*/ 	.word	0xffffffff


	//   ....[26]....
        /*04fc*/ 	.word	0xffffffff


	//   ....[27]....
        /*0500*/ 	.word	0xffffffff


	//   ....[28]....
        /*0504*/ 	.word	0xffffffff


	//   ....[29]....
        /*0508*/ 	.word	0xffffffff


	//   ....[30]....
        /*050c*/ 	.word	0xffffffff


	//   ....[31]....
        /*0510*/ 	.word	0xffffffff


	//   ....[32]....
        /*0514*/ 	.word	0xffffffff


	//   ....[33]....
        /*0518*/ 	.word	0xffffffff


	//   ....[34]....
        /*051c*/ 	.word	0xffffffff


	//   ....[35]....
        /*0520*/ 	.word	0xffffffff


	//   ....[36]....
        /*0524*/ 	.word	0xffffffff


	//   ....[37]....
        /*0528*/ 	.word	0xffffffff


	//   ....[38]....
        /*052c*/ 	.word	0xffffffff


	//   ....[39]....
        /*0530*/ 	.word	0xffffffff


	//   ....[40]....
        /*0534*/ 	.word	0xffffffff


	//   ....[41]....
        /*0538*/ 	.word	0xffffffff


	//   ....[42]....
        /*053c*/ 	.word	0xffffffff


	//   ....[43]....
        /*0540*/ 	.word	0xffffffff


	//   ....[44]....
        /*0544*/ 	.word	0xffffffff


	//   ....[45]....
        /*0548*/ 	.word	0xffffffff


	//   ....[46]....
        /*054c*/ 	.word	0xffffffff


	//   ....[47]....
        /*0550*/ 	.word	0xffffffff


	//   ....[48]....
        /*0554*/ 	.word	0xffffffff


	//   ....[49]....
        /*0558*/ 	.word	0xffffffff


	//   ....[50]....
        /*055c*/ 	.word	0xffffffff


	//   ....[51]....
        /*0560*/ 	.word	0xffffffff


	//   ....[52]....
        /*0564*/ 	.word	0xffffffff


	//   ....[53]....
        /*0568*/ 	.word	0xffffffff


	//   ....[54]....
        /*056c*/ 	.word	0xffffffff


	//   ....[55]....
        /*0570*/ 	.word	0xffffffff


	//   ....[56]....
        /*0574*/ 	.word	0xffffffff


	//   ....[57]....
        /*0578*/ 	.word	0xffffffff


	//   ....[58]....
        /*057c*/ 	.word	0xffffffff


	//   ....[59]....
        /*0580*/ 	.word	0xffffffff


	//   ....[60]....
        /*0584*/ 	.word	0xffffffff


	//   ....[61]....
        /*0588*/ 	.word	0xffffffff


	//   ....[62]....
        /*058c*/ 	.word	0xffffffff


	//   ....[63]....
        /*0590*/ 	.word	0xffffffff


	//   ....[64]....
        /*0594*/ 	.word	0xffffffff


	//   ....[65]....
        /*0598*/ 	.word	0xffffffff


	//   ....[66]....
        /*059c*/ 	.word	0xffffffff


	//   ....[67]....
        /*05a0*/ 	.word	0xffffffff


	//   ....[68]....
        /*05a4*/ 	.word	0xffffffff


	//   ....[69]....
        /*05a8*/ 	.word	0xffffffff


	//   ....[70]....
        /*05ac*/ 	.word	0xffffffff


	//   ....[71]....
        /*05b0*/ 	.word	0xffffffff


	//   ....[72]....
        /*05b4*/ 	.word	0xffffffff


	//   ....[73]....
        /*05b8*/ 	.word	0xffffffff


	//   ....[74]....
        /*05bc*/ 	.word	0xffffffff


	//   ....[75]....
        /*05c0*/ 	.word	0xffffffff


	//   ....[76]....
        /*05c4*/ 	.word	0xffffffff


	//   ....[77]....
        /*05c8*/ 	.word	0xffffffff


	//   ....[78]....
        /*05cc*/ 	.word	0xffffffff


	//   ....[79]....
        /*05d0*/ 	.word	0xffffffff


	//   ....[80]....
        /*05d4*/ 	.word	0xffffffff


	//   ....[81]....
        /*05d8*/ 	.word	0xffffffff


	//   ....[82]....
        /*05dc*/ 	.word	0xffffffff


	//   ....[83]....
        /*05e0*/ 	.word	0xffffffff


	//   ....[84]....
        /*05e4*/ 	.word	0xffffffff


	//   ....[85]....
        /*05e8*/ 	.word	0xffffffff


	//   ....[86]....
        /*05ec*/ 	.word	0xffffffff


	//   ....[87]....
        /*05f0*/ 	.word	0xffffffff


	//   ....[88]....
        /*05f4*/ 	.word	0xffffffff


	//   ....[89]....
        /*05f8*/ 	.word	0xffffffff


	//   ....[90]....
        /*05fc*/ 	.word	0xffffffff


	//   ....[91]....
        /*0600*/ 	.word	0xffffffff


	//   ....[92]....
        /*0604*/ 	.word	0xffffffff


	//   ....[93]....
        /*0608*/ 	.word	0xffffffff


	//   ....[94]....
        /*060c*/ 	.word	0xffffffff


	//   ....[95]....
        /*0610*/ 	.word	0xffffffff


	//   ....[96]....
        /*0614*/ 	.word	0xffffffff


	//   ....[97]....
        /*0618*/ 	.word	0xffffffff


	//   ....[98]....
        /*061c*/ 	.word	0xffffffff


	//   ....[99]....
        /*0620*/ 	.word	0xffffffff


	//   ....[100]....
        /*0624*/ 	.word	0xffffffff


	//   ....[101]....
        /*0628*/ 	.word	0xffffffff


	//   ....[102]....
        /*062c*/ 	.word	0xffffffff


	//   ....[103]....
        /*0630*/ 	.word	0xffffffff


	//   ....[104]....
        /*0634*/ 	.word	0xffffffff


	//   ....[105]....
        /*0638*/ 	.word	0xffffffff


	//   ....[106]....
        /*063c*/ 	.word	0xffffffff


	//   ....[107]....
        /*0640*/ 	.word	0xffffffff


	//   ....[108]....
        /*0644*/ 	.word	0xffffffff


	//   ....[109]....
        /*0648*/ 	.word	0xffffffff


	//   ....[110]....
        /*064c*/ 	.word	0xffffffff


	//   ....[111]....
        /*0650*/ 	.word	0xffffffff


	//   ....[112]....
        /*0654*/ 	.word	0xffffffff


	//   ....[113]....
        /*0658*/ 	.word	0xffffffff


	//   ....[114]....
        /*065c*/ 	.word	0xffffffff


	//   ....[115]....
        /*0660*/ 	.word	0xffffffff


	//   ....[116]....
        /*0664*/ 	.word	0xffffffff


	//   ....[117]....
        /*0668*/ 	.word	0xffffffff


	//   ....[118]....
        /*066c*/ 	.word	0xffffffff


	//   ....[119]....
        /*0670*/ 	.word	0xffffffff


	//   ....[120]....
        /*0674*/ 	.word	0xffffffff


	//   ....[121]....
        /*0678*/ 	.word	0xffffffff


	//   ....[122]....
        /*067c*/ 	.word	0xffffffff


	//   ....[123]....
        /*0680*/ 	.word	0xffffffff


	//   ....[124]....
        /*0684*/ 	.word	0x0500000f


	//   ....[125]....
        /*0688*/ 	.word	0x0500000f


	//   ....[126]....
        /*068c*/ 	.word	0x0500000f


	//   ....[127]....
        /*0690*/ 	.word	0x0500000f


	//   ....[128]....
        /*0694*/ 	.word	0x0500000f


	//   ....[129]....
        /*0698*/ 	.word	0x0500000f


	//   ....[130]....
        /*069c*/ 	.word	0x0500000f


	//   ....[131]....
        /*06a0*/ 	.word	0x0500000f


	//   ....[132]....
        /*06a4*/ 	.word	0x0500000f


	//   ....[133]....
        /*06a8*/ 	.word	0x0500000f


	//   ....[134]....
        /*06ac*/ 	.word	0x0500000f


	//   ....[135]....
        /*06b0*/ 	.word	0x0500000f


	//   ....[136]....
        /*06b4*/ 	.word	0x0500000f


	//   ....[137]....
        /*06b8*/ 	.word	0x0500000f


	//   ....[138]....
        /*06bc*/ 	.word	0x0500000f


	//   ....[139]....
        /*06c0*/ 	.word	0x0500000f


	//   ....[140]....
        /*06c4*/ 	.word	0x0500000f


	//   ....[141]....
        /*06c8*/ 	.word	0x0500000f


	//   ....[142]....
        /*06cc*/ 	.word	0x0500000f


	//   ....[143]....
        /*06d0*/ 	.word	0x0500000f


	//   ....[144]....
        /*06d4*/ 	.word	0x0500000f


	//   ....[145]....
        /*06d8*/ 	.word	0x0500000f


	//   ....[146]....
        /*06dc*/ 	.word	0x0500000f


	//   ....[147]....
        /*06e0*/ 	.word	0x0500000f


	//   ....[148]....
        /*06e4*/ 	.word	0x0500000f


	//   ....[149]....
        /*06e8*/ 	.word	0x0500000f


	//   ....[150]....
        /*06ec*/ 	.word	0x0500000f


	//   ....[151]....
        /*06f0*/ 	.word	0x0500000f


	//   ....[152]....
        /*06f4*/ 	.word	0x0500000f


	//   ....[153]....
        /*06f8*/ 	.word	0x0500000f


	//   ....[154]....
        /*06fc*/ 	.word	0x0500000f


	//   ....[155]....
        /*0700*/ 	.word	0x0500000f


	//   ....[156]....
        /*0704*/ 	.word	0x0500000f


	//   ....[157]....
        /*0708*/ 	.word	0x0500000f


	//   ....[158]....
        /*070c*/ 	.word	0x0500000f


	//   ....[159]....
        /*0710*/ 	.word	0x0500000f


	//   ....[160]....
        /*0714*/ 	.word	0x0500000f


	//   ....[161]....
        /*0718*/ 	.word	0x0500000f


	//   ....[162]....
        /*071c*/ 	.word	0x0500000f


	//   ....[163]....
        /*0720*/ 	.word	0x0500000f


	//   ....[164]....
        /*0724*/ 	.word	0x0500000f


	//   ....[165]....
        /*0728*/ 	.word	0x0500000f


	//   ....[166]....
        /*072c*/ 	.word	0x0500000f


	//   ....[167]....
        /*0730*/ 	.word	0x0500000f


	//   ....[168]....
        /*0734*/ 	.word	0x0500000f


	//   ....[169]....
        /*0738*/ 	.word	0x0500000f


	//   ....[170]....
        /*073c*/ 	.word	0x0500000f


	//   ....[171]....
        /*0740*/ 	.word	0x0500000f


	//   ....[172]....
        /*0744*/ 	.word	0x0500000f


	//   ....[173]....
        /*0748*/ 	.word	0x0500000f


	//   ....[174]....
        /*074c*/ 	.word	0x0500000f


	//   ....[175]....
        /*0750*/ 	.word	0x0500000f


	//   ....[176]....
        /*0754*/ 	.word	0x0500000f


	//   ....[177]....
        /*0758*/ 	.word	0x0500000f


	//   ....[178]....
        /*075c*/ 	.word	0x0500000f


	//   ....[179]....
        /*0760*/ 	.word	0x0500000f


	//   ....[180]....
        /*0764*/ 	.word	0x0500000f


	//   ....[181]....
        /*0768*/ 	.word	0x0500000f


	//   ....[182]....
        /*076c*/ 	.word	0x0500000f


	//   ....[183]....
        /*0770*/ 	.word	0x0500000f


	//   ....[184]....
        /*0774*/ 	.word	0x0500000f


	//   ....[185]....
        /*0778*/ 	.word	0x0500000f


	//   ....[186]....
        /*077c*/ 	.word	0x0500000f


	//   ....[187]....
        /*0780*/ 	.word	0x0500000f


	//   ....[188]....
        /*0784*/ 	.word	0x0500000f


	//   ....[189]....
        /*0788*/ 	.word	0x0500000f


	//   ....[190]....
        /*078c*/ 	.word	0x0500000f


	//   ....[191]....
        /*0790*/ 	.word	0x0500000f


	//   ....[192]....
        /*0794*/ 	.word	0x0500000f


	//----- nvinfo : EIATTR_COOP_GROUP_INSTR_OFFSETS
	.align		4
.L_1727:
        /*0798*/ 	.byte	0x04, 0x28
        /*079a*/ 	.short	(.L_1729 - .L_1728)


	//   ....[0]....
.L_1728:
        /*079c*/ 	.word	0x00000060


	//   ....[1]....
        /*07a0*/ 	.word	0x00000190


	//   ....[2]....
        /*07a4*/ 	.word	0x00000240


	//   ....[3]....
        /*07a8*/ 	.word	0x00000400


	//   ....[4]....
        /*07ac*/ 	.word	0x00000560


	//   ....[5]....
        /*07b0*/ 	.word	0x00000680


	//   ....[6]....
        /*07b4*/ 	.word	0x000007e0


	//   ....[7]....
        /*07b8*/ 	.word	0x00005880


	//   ....[8]....
        /*07bc*/ 	.word	0x00006020


	//   ....[9]....
        /*07c0*/ 	.word	0x00006030


	//   ....[10]....
        /*07c4*/ 	.word	0x00006040


	//   ....[11]....
        /*07c8*/ 	.word	0x00006050


	//   ....[12]....
        /*07cc*/ 	.word	0x00006390


	//   ....[13]....
        /*07d0*/ 	.word	0x000063a0


	//   ....[14]....
        /*07d4*/ 	.word	0x000063b0


	//   ....[15]....
        /*07d8*/ 	.word	0x000063c0


	//   ....[16]....
        /*07dc*/ 	.word	0x000076a0


	//   ....[17]....
        /*07e0*/ 	.word	0x000076b0


	//   ....[18]....
        /*07e4*/ 	.word	0x000076c0


	//   ....[19]....
        /*07e8*/ 	.word	0x000076d0


	//   ....[20]....
        /*07ec*/ 	.word	0x000077d0


	//   ....[21]....
        /*07f0*/ 	.word	0x000077f0


	//   ....[22]....
        /*07f4*/ 	.word	0x00007880


	//   ....[23]....
        /*07f8*/ 	.word	0x000078b0


	//   ....[24]....
        /*07fc*/ 	.word	0x00008e80


	//   ....[25]....
        /*0800*/ 	.word	0x00009560


	//   ....[26]....
        /*0804*/ 	.word	0x00009570


	//   ....[27]....
        /*0808*/ 	.word	0x00009590


	//   ....[28]....
        /*080c*/ 	.word	0x00009e70


	//   ....[29]....
        /*0810*/ 	.word	0x00009e90


	//   ....[30]....
        /*0814*/ 	.word	0x0000b410


	//   ....[31]....
        /*0818*/ 	.word	0x0000bab0


	//   ....[32]....
        /*081c*/ 	.word	0x0000bae0


	//   ....[33]....
        /*0820*/ 	.word	0x0000bb00


	//   ....[34]....
        /*0824*/ 	.word	0x0000c500


	//   ....[35]....
        /*0828*/ 	.word	0x0000c570


	//   ....[36]....
        /*082c*/ 	.word	0x0000ddf0


	//   ....[37]....
        /*0830*/ 	.word	0x0000de10


	//   ....[38]....
        /*0834*/ 	.word	0x0000e4c0


	//   ....[39]....
        /*0838*/ 	.word	0x0000e580


	//   ....[40]....
        /*083c*/ 	.word	0x0000f5f0


	//   ....[41]....
        /*0840*/ 	.word	0x0000f930


	//   ....[42]....
        /*0844*/ 	.word	0x0000f9c0


	//   ....[43]....
        /*0848*/ 	.word	0x0000f9d0


	//   ....[44]....
        /*084c*/ 	.word	0x00010640


	//   ....[45]....
        /*0850*/ 	.word	0x00010680


	//   ....[46]....
        /*0854*/ 	.word	0x000106b0


	//   ....[47]....
        /*0858*/ 	.word	0x000106e0


	//   ....[48]....
        /*085c*/ 	.word	0x00010b40


	//   ....[49]....
        /*0860*/ 	.word	0x00010b80


	//   ....[50]....
        /*0864*/ 	.word	0x00010ba0


	//   ....[51]....
        /*0868*/ 	.word	0x00010bd0


	//   ....[52]....
        /*086c*/ 	.word	0x00010bf0


	//   ....[53]....
        /*0870*/ 	.word	0x00010c10


	//   ....[54]....
        /*0874*/ 	.word	0x00010c40


	//   ....[55]....
        /*0878*/ 	.word	0x00010c70


	//   ....[56]....
        /*087c*/ 	.word	0x00011470


	//   ....[57]....
        /*0880*/ 	.word	0x000114a0


	//   ....[58]....
        /*0884*/ 	.word	0x000114c0


	//   ....[59]....
        /*0888*/ 	.word	0x000114f0


	//   ....[60]....
        /*088c*/ 	.word	0x00011520


	//   ....[61]....
        /*0890*/ 	.word	0x00011530


	//   ....[62]....
        /*0894*/ 	.word	0x00011560


	//   ....[63]....
        /*0898*/ 	.word	0x000115d0


	//   ....[64]....
        /*089c*/ 	.word	0x000116f0


	//   ....[65]....
        /*08a0*/ 	.word	0x000118e0


	//   ....[66]....
        /*08a4*/ 	.word	0x00011910


	//   ....[67]....
        /*08a8*/ 	.word	0x00011940


	//   ....[68]....
        /*08ac*/ 	.word	0x00011970


	//   ....[69]....
        /*08b0*/ 	.word	0x000119a0


	//   ....[70]....
        /*08b4*/ 	.word	0x000119d0


	//   ....[71]....
        /*08b8*/ 	.word	0x00011b40


	//   ....[72]....
        /*08bc*/ 	.word	0x00011b70


	//   ....[73]....
        /*08c0*/ 	.word	0x00011ba0


	//   ....[74]....
        /*08c4*/ 	.word	0x00011bd0


	//   ....[75]....
        /*08c8*/ 	.word	0x00011c00


	//   ....[76]....
        /*08cc*/ 	.word	0x00011c30


	//   ....[77]....
        /*08d0*/ 	.word	0x00011ce0


	//   ....[78]....
        /*08d4*/ 	.word	0x00011d40


	//   ....[79]....
        /*08d8*/ 	.word	0x00011de0


	//   ....[80]....
        /*08dc*/ 	.word	0x00012b70


	//   ....[81]....
        /*08e0*/ 	.word	0x00013f00


	//   ....[82]....
        /*08e4*/ 	.word	0x00014af0


	//   ....[83]....
        /*08e8*/ 	.word	0x00014b00


	//   ....[84]....
        /*08ec*/ 	.word	0x00014b10


	//   ....[85]....
        /*08f0*/ 	.word	0x00014b30


	//   ....[86]....
        /*08f4*/ 	.word	0x00014bc0


	//   ....[87]....
        /*08f8*/ 	.word	0x00014be0


	//   ....[88]....
        /*08fc*/ 	.word	0x00014c60


	//   ....[89]....
        /*0900*/ 	.word	0x00014c80


	//   ....[90]....
        /*0904*/ 	.word	0x00014d00


	//   ....[91]....
        /*0908*/ 	.word	0x00014d20


	//   ....[92]....
        /*090c*/ 	.word	0x00014da0


	//   ....[93]....
        /*0910*/ 	.word	0x00014dc0


	//   ....[94]....
        /*0914*/ 	.word	0x00014e40


	//   ....[95]....
        /*0918*/ 	.word	0x00014e60


	//   ....[96]....
        /*091c*/ 	.word	0x00014ee0


	//   ....[97]....
        /*0920*/ 	.word	0x00014f00


	//   ....[98]....
        /*0924*/ 	.word	0x00014f10


	//   ....[99]....
        /*0928*/ 	.word	0x00014f80


	//   ....[100]....
        /*092c*/ 	.word	0x00014fd0


	//   ....[101]....
        /*0930*/ 	.word	0x00015080


	//   ....[102]....
        /*0934*/ 	.word	0x00015090


	//   ....[103]....
        /*0938*/ 	.word	0x00015100


	//   ....[104]....
        /*093c*/ 	.word	0x00015110


	//   ....[105]....
        /*0940*/ 	.word	0x00015150


	//   ....[106]....
        /*0944*/ 	.word	0x00017000


	//   ....[107]....
        /*0948*/ 	.word	0x00017050


	//   ....[108]....
        /*094c*/ 	.word	0x00017080


	//   ....[109]....
        /*0950*/ 	.word	0x000170b0


	//   ....[110]....
        /*0954*/ 	.word	0x000170c0


	//   ....[111]....
        /*0958*/ 	.word	0x000170f0


	//   ....[112]....
        /*095c*/ 	.word	0x00017120


	//   ....[113]....
        /*0960*/ 	.word	0x00017150


	//   ....[114]....
        /*0964*/ 	.word	0x000172d0


	//   ....[115]....
        /*0968*/ 	.word	0x00017300


	//   ....[116]....
        /*096c*/ 	.word	0x00017330


	//   ....[117]....
        /*0970*/ 	.word	0x00017360


	//   ....[118]....
        /*0974*/ 	.word	0x00017390


	//   ....[119]....
        /*0978*/ 	.word	0x000173c0


	//   ....[120]....
        /*097c*/ 	.word	0x00017480


	//   ....[121]....
        /*0980*/ 	.word	0x000174a0


	//   ....[122]....
        /*0984*/ 	.word	0x00017510


	//   ....[123]....
        /*0988*/ 	.word	0x00017bb0


	//   ....[124]....
        /*098c*/ 	.word	0x00018010


	//   ....[125]....
        /*0990*/ 	.word	0x000180c0


	//   ....[126]....
        /*0994*/ 	.word	0x00018150


	//   ....[127]....
        /*0998*/ 	.word	0x000181a0


	//   ....[128]....
        /*099c*/ 	.word	0x000181f0


	//   ....[129]....
        /*09a0*/ 	.word	0x00018280


	//   ....[130]....
        /*09a4*/ 	.word	0x00018310


	//   ....[131]....
        /*09a8*/ 	.word	0x00018360


	//   ....[132]....
        /*09ac*/ 	.word	0x000183b0


	//   ....[133]....
        /*09b0*/ 	.word	0x000184a0


	//   ....[134]....
        /*09b4*/ 	.word	0x00018550


	//   ....[135]....
        /*09b8*/ 	.word	0x000185a0


	//   ....[136]....
        /*09bc*/ 	.word	0x000185f0


	//   ....[137]....
        /*09c0*/ 	.word	0x00018790


	//   ....[138]....
        /*09c4*/ 	.word	0x000188f0


	//   ....[139]....
        /*09c8*/ 	.word	0x00018960


	//   ....[140]....
        /*09cc*/ 	.word	0x000189b0


	//   ....[141]....
        /*09d0*/ 	.word	0x00018c80


	//   ....[142]....
        /*09d4*/ 	.word	0x00018d20


	//   ....[143]....
        /*09d8*/ 	.word	0x00018d80


	//   ....[144]....
        /*09dc*/ 	.word	0x00018df0


	//   ....[145]....
        /*09e0*/ 	.word	0x00018e50


	//   ....[146]....
        /*09e4*/ 	.word	0x00018ec0


	//   ....[147]....
        /*09e8*/ 	.word	0x00018f90


	//   ....[148]....
        /*09ec*/ 	.word	0x00018fe0


	//   ....[149]....
        /*09f0*/ 	.word	0x000190a0


	//   ....[150]....
        /*09f4*/ 	.word	0x00019380


	//   ....[151]....
        /*09f8*/ 	.word	0x00019530


	//   ....[152]....
        /*09fc*/ 	.word	0x00019580


	//   ....[153]....
        /*0a00*/ 	.word	0x000195e0


	//   ....[154]....
        /*0a04*/ 	.word	0x000196d0


	//   ....[155]....
        /*0a08*/ 	.word	0x00019730


	//   ....[156]....
        /*0a0c*/ 	.word	0x00019830


	//   ....[157]....
        /*0a10*/ 	.word	0x00019890


	//   ....[158]....
        /*0a14*/ 	.word	0x00019990


	//   ....[159]....
        /*0a18*/ 	.word	0x000199f0


	//   ....[160]....
        /*0a1c*/ 	.word	0x00019af0


	//   ....[161]....
        /*0a20*/ 	.word	0x00019b50


	//   ....[162]....
        /*0a24*/ 	.word	0x00019c50


	//   ....[163]....
        /*0a28*/ 	.word	0x00019cb0


	//   ....[164]....
        /*0a2c*/ 	.word	0x00019db0


	//   ....[165]....
        /*0a30*/ 	.word	0x00019e10


	//   ....[166]....
        /*0a34*/ 	.word	0x00019ec0


	//   ....[167]....
        /*0a38*/ 	.word	0x00019f90


	//   ....[168]....
        /*0a3c*/ 	.word	0x0001a060


	//   ....[169]....
        /*0a40*/ 	.word	0x0001a0c0


	//   ....[170]....
        /*0a44*/ 	.word	0x0001a1a0


	//   ....[171]....
        /*0a48*/ 	.word	0x0001a200


	//   ....[172]....
        /*0a4c*/ 	.word	0x0001a2d0


	//   ....[173]....
        /*0a50*/ 	.word	0x0001a330


	//   ....[174]....
        /*0a54*/ 	.word	0x0001a3f0


	//   ....[175]....
        /*0a58*/ 	.word	0x0001a700


	//   ....[176]....
        /*0a5c*/ 	.word	0x0001a7a0


	//   ....[177]....
        /*0a60*/ 	.word	0x0001a8c0


	//   ....[178]....
        /*0a64*/ 	.word	0x0001a930


	//   ....[179]....
        /*0a68*/ 	.word	0x0001a9a0


	//   ....[180]....
        /*0a6c*/ 	.word	0x0001aa10


	//   ....[181]....
        /*0a70*/ 	.word	0x0001aa80


	//   ....[182]....
        /*0a74*/ 	.word	0x0001ab00


	//   ....[183]....
        /*0a78*/ 	.word	0x0001ab90


	//   ....[184]....
        /*0a7c*/ 	.word	0x0001ac20


	//   ....[185]....
        /*0a80*/ 	.word	0x0001ac90


	//   ....[186]....
        /*0a84*/ 	.word	0x0001ad00


	//   ....[187]....
        /*0a88*/ 	.word	0x0001ad70


	//   ....[188]....
        /*0a8c*/ 	.word	0x0001adf0


	//   ....[189]....
        /*0a90*/ 	.word	0x0001ae60


	//   ....[190]....
        /*0a94*/ 	.word	0x0001af00


	//   ....[191]....
        /*0a98*/ 	.word	0x0001af90


	//   ....[192]....
        /*0a9c*/ 	.word	0x0001b0b0


	//----- nvinfo : EIATTR_REG_RECONFIG
	.align		4
.L_1729:
        /*0aa0*/ 	.byte	0x01, 0x54
	.zero		2


	//----- nvinfo : EIATTR_SYSCALL_OFFSETS
	.align		4
        /*0aa4*/ 	.byte	0x04, 0x46
        /*0aa6*/ 	.short	(.L_1731 - .L_1730)


	//   ....[0]....
.L_1730:
        /*0aa8*/ 	.word	0x000018a0


	//   ....[1]....
        /*0aac*/ 	.word	0x000019f0


	//   ....[2]....
        /*0ab0*/ 	.word	0x00005a30


	//   ....[3]....
        /*0ab4*/ 	.word	0x00005d50


	//   ....[4]....
        /*0ab8*/ 	.word	0x00013b50


	//   ....[5]....
        /*0abc*/ 	.word	0x00013ca0


	//   ....[6]....
        /*0ac0*/ 	.word	0x00013da0


	//   ....[7]....
        /*0ac4*/ 	.word	0x000145e0


	//----- nvinfo : EIATTR_MBARRIER_INSTR_OFFSETS
	.align		4
.L_1731:
        /*0ac8*/ 	.byte	0x04, 0x39
        /*0aca*/ 	.short	(.L_1733 - .L_1732)


	//   ....[0]....
.L_1732:
        /*0acc*/ 	.word	0x000002b0
        /*0ad0*/ 	.word	0x000000ff
        /*0ad4*/ 	.word	0x00016800
        /*0ad8*/ 	.short	0x0100
        /*0ada*/ 	.byte	0x08
	.zero		1


	//   ....[1]....
        /*0adc*/ 	.word	0x000002c0
        /*0ae0*/ 	.word	0x000000ff
        /*0ae4*/ 	.word	0x00016820
        /*0ae8*/ 	.short	0x0100
        /*0aea*/ 	.byte	0x08
	.zero		1


	//   ....[2]....
        /*0aec*/ 	.word	0x000003b0
        /*0af0*/ 	.word	0x000000ff
        /*0af4*/ 	.word	0x00016830
        /*0af8*/ 	.short	0x0100
        /*0afa*/ 	.byte	0x08
	.zero		1


	//   ....[3]....
        /*0afc*/ 	.word	0x000003c0
        /*0b00*/ 	.word	0x000000ff
        /*0b04*/ 	.word	0x00016840
        /*0b08*/ 	.short	0x0100
        /*0b0a*/ 	.byte	0x08
	.zero		1


	//   ....[4]....
        /*0b0c*/ 	.word	0x000003d0
        /*0b10*/ 	.word	0x000000ff
        /*0b14*/ 	.word	0x00016838
        /*0b18*/ 	.short	0x0100
        /*0b1a*/ 	.byte	0x08
	.zero		1


	//   ....[5]....
        /*0b1c*/ 	.word	0x000003e0
        /*0b20*/ 	.word	0x000000ff
        /*0b24*/ 	.word	0x00016848
        /*0b28*/ 	.short	0x0100
        /*0b2a*/ 	.byte	0x08
	.zero		1


	//   ....[6]....
        /*0b2c*/ 	.word	0x00000510
        /*0b30*/ 	.word	0x000000ff
        /*0b34*/ 	.word	0x00016850
        /*0b38*/ 	.short	0x0100
        /*0b3a*/ 	.byte	0x08
	.zero		1


	//   ....[7]....
        /*0b3c*/ 	.word	0x00000520
        /*0b40*/ 	.word	0x000000ff
        /*0b44*/ 	.word	0x00016860
        /*0b48*/ 	.short	0x0100
        /*0b4a*/ 	.byte	0x08
	.zero		1


	//   ....[8]....
        /*0b4c*/ 	.word	0x00000530
        /*0b50*/ 	.word	0x000000ff
        /*0b54*/ 	.word	0x00016858
        /*0b58*/ 	.short	0x0100
        /*0b5a*/ 	.byte	0x08
	.zero		1


	//   ....[9]....
        /*0b5c*/ 	.word	0x00000540
        /*0b60*/ 	.word	0x000000ff
        /*0b64*/ 	.word	0x00016868
        /*0b68*/ 	.short	0x0100
        /*0b6a*/ 	.byte	0x08
	.zero		1


	//   ....[10]....
        /*0b6c*/ 	.word	0x00000630
        /*0b70*/ 	.word	0x000000ff
        /*0b74*/ 	.word	0x00016870
        /*0b78*/ 	.short	0x0100
        /*0b7a*/ 	.byte	0x06
	.zero		1


	//   ....[11]....
        /*0b7c*/ 	.word	0x00000640
        /*0b80*/ 	.word	0x000000ff
        /*0b84*/ 	.word	0x00016880
        /*0b88*/ 	.short	0x0100
        /*0b8a*/ 	.byte	0x06
	.zero		1


	//   ....[12]....
        /*0b8c*/ 	.word	0x00000650
        /*0b90*/ 	.word	0x000000ff
        /*0b94*/ 	.word	0x00016878
        /*0b98*/ 	.short	0x0100
        /*0b9a*/ 	.byte	0x06
	.zero		1


	//   ....[13]....
        /*0b9c*/ 	.word	0x00000660
        /*0ba0*/ 	.word	0x000000ff
        /*0ba4*/ 	.word	0x00016888
        /*0ba8*/ 	.short	0x0100
        /*0baa*/ 	.byte	0x06
	.zero		1


	//   ....[14]....
        /*0bac*/ 	.word	0x00000790
        /*0bb0*/ 	.word	0x000000ff
        /*0bb4*/ 	.word	0x00016890
        /*0bb8*/ 	.short	0x0100
        /*0bba*/ 	.byte	0x08
	.zero		1


	//   ....[15]....
        /*0bbc*/ 	.word	0x000007a0
        /*0bc0*/ 	.word	0x000000ff
        /*0bc4*/ 	.word	0x000168a0
        /*0bc8*/ 	.short	0x0100
        /*0bca*/ 	.byte	0x08
	.zero		1


	//   ....[16]....
        /*0bcc*/ 	.word	0x000007b0
        /*0bd0*/ 	.word	0x000000ff
        /*0bd4*/ 	.word	0x00016898
        /*0bd8*/ 	.short	0x0100
        /*0bda*/ 	.byte	0x08
	.zero		1


	//   ....[17]....
        /*0bdc*/ 	.word	0x000007c0
        /*0be0*/ 	.word	0x000000ff
        /*0be4*/ 	.word	0x000168a8
        /*0be8*/ 	.short	0x0100
        /*0bea*/ 	.byte	0x08
	.zero		1


	//   ....[18]....
        /*0bec*/ 	.word	0x000008f0
        /*0bf0*/ 	.word	0x000000ff
        /*0bf4*/ 	.word	0x000168b0
        /*0bf8*/ 	.short	0x0100
        /*0bfa*/ 	.byte	0x08
	.zero		1


	//   ....[19]....
        /*0bfc*/ 	.word	0x00000900
        /*0c00*/ 	.word	0x000000ff
        /*0c04*/ 	.word	0x000168c0
        /*0c08*/ 	.short	0x0100
        /*0c0a*/ 	.byte	0x08
	.zero		1


	//   ....[20]....
        /*0c0c*/ 	.word	0x00000910
        /*0c10*/ 	.word	0x000000ff
        /*0c14*/ 	.word	0x000168b8
        /*0c18*/ 	.short	0x0100
        /*0c1a*/ 	.byte	0x08
	.zero		1


	//   ....[21]....
        /*0c1c*/ 	.word	0x00000920
        /*0c20*/ 	.word	0x000000ff
        /*0c24*/ 	.word	0x000168c8
        /*0c28*/ 	.short	0x0100
        /*0c2a*/ 	.byte	0x08
	.zero		1


	//   ....[22]....
        /*0c2c*/ 	.word	0x00002bb0
        /*0c30*/ 	.word	0x0000004e
        /*0c34*/ 	.word	0x00016890
        /*0c38*/ 	.short	0x010a
        /*0c3a*/ 	.byte	0x3f
	.zero		1


	//   ....[23]....
        /*0c3c*/ 	.word	0x00003db0
        /*0c40*/ 	.word	0x0000004e
        /*0c44*/ 	.word	0x00016890
        /*0c48*/ 	.short	0x010a
        /*0c4a*/ 	.byte	0x3f
	.zero		1


	//   ....[24]....
        /*0c4c*/ 	.word	0x00004ec0
        /*0c50*/ 	.word	0x0000004e
        /*0c54*/ 	.word	0x00016890
        /*0c58*/ 	.short	0x010a
        /*0c5a*/ 	.byte	0x3f
	.zero		1


	//   ....[25]....
        /*0c5c*/ 	.word	0x000050e0
        /*0c60*/ 	.word	0x0000000c
        /*0c64*/ 	.word	0x00000000
        /*0c68*/ 	.short	0x0101
        /*0c6a*/ 	.byte	0x3f
	.zero		1


	//   ....[26]....
        /*0c6c*/ 	.word	0x00005120
        /*0c70*/ 	.word	0x0000004e
        /*0c74*/ 	.word	0x000168b0
        /*0c78*/ 	.short	0x010a
        /*0c7a*/ 	.byte	0x3f
	.zero		1


	//   ....[27]....
        /*0c7c*/ 	.word	0x00005500
        /*0c80*/ 	.word	0x0000004e
        /*0c84*/ 	.word	0x00000000
        /*0c88*/ 	.short	0x0101
        /*0c8a*/ 	.byte	0x3f
	.zero		1


	//   ....[28]....
        /*0c8c*/ 	.word	0x00005ad0
        /*0c90*/ 	.word	0x00000002
        /*0c94*/ 	.word	0x00016800
        /*0c98*/ 	.short	0x010a
        /*0c9a*/ 	.byte	0x3f
	.zero		1


	//   ....[29]....
        /*0c9c*/ 	.word	0x00005b20
        /*0ca0*/ 	.word	0x00000002
        /*0ca4*/ 	.word	0x00016800
        /*0ca8*/ 	.short	0x010a
        /*0caa*/ 	.byte	0x3f
	.zero		1


	//   ....[30]....
        /*0cac*/ 	.word	0x00006630
        /*0cb0*/ 	.word	0x00000002
        /*0cb4*/ 	.word	0x00016800
        /*0cb8*/ 	.short	0x010a
        /*0cba*/ 	.byte	0x3f
	.zero		1


	//   ....[31]....
        /*0cbc*/ 	.word	0x00007b20
        /*0cc0*/ 	.word	0x00000002
        /*0cc4*/ 	.word	0x00016800
        /*0cc8*/ 	.short	0x010a
        /*0cca*/ 	.byte	0x3f
	.zero		1


	//   ....[32]....
        /*0ccc*/ 	.word	0x00008a10
        /*0cd0*/ 	.word	0x00000004
        /*0cd4*/ 	.word	0x00016830
        /*0cd8*/ 	.short	0x010a
        /*0cda*/ 	.byte	0x3f
	.zero		1


	//   ....[33]....
        /*0cdc*/ 	.word	0x00008a80
        /*0ce0*/ 	.word	0x00000004
        /*0ce4*/ 	.word	0x00016830
        /*0ce8*/ 	.short	0x010a
        /*0cea*/ 	.byte	0x3f
	.zero		1


	//   ....[34]....
        /*0cec*/ 	.word	0x0000a150
        /*0cf0*/ 	.word	0x00000004
        /*0cf4*/ 	.word	0x00000000
        /*0cf8*/ 	.short	0x0101
        /*0cfa*/ 	.byte	0x3f
	.zero		1


	//   ....[35]....
        /*0cfc*/ 	.word	0x0000ad60
        /*0d00*/ 	.word	0x00000000
        /*0d04*/ 	.word	0x00016830
        /*0d08*/ 	.short	0x010a
        /*0d0a*/ 	.byte	0x3f
	.zero		1


	//   ....[36]....
        /*0d0c*/ 	.word	0x0000adb0
        /*0d10*/ 	.word	0x00000000
        /*0d14*/ 	.word	0x00016830
        /*0d18*/ 	.short	0x010a
        /*0d1a*/ 	.byte	0x3f
	.zero		1


	//   ....[37]....
        /*0d1c*/ 	.word	0x0000b110
        /*0d20*/ 	.word	0x00000003
        /*0d24*/ 	.word	0x00016850
        /*0d28*/ 	.short	0x010a
        /*0d2a*/ 	.byte	0x3f
	.zero		1


	//   ....[38]....
        /*0d2c*/ 	.word	0x0000b150
        /*0d30*/ 	.word	0x00000003
        /*0d34*/ 	.word	0x00016850
        /*0d38*/ 	.short	0x010a
        /*0d3a*/ 	.byte	0x3f
	.zero		1


	//   ....[39]....
        /*0d3c*/ 	.word	0x0000cb40
        /*0d40*/ 	.word	0x0000001a
        /*0d44*/ 	.word	0x00000000
        /*0d48*/ 	.short	0x0101
        /*0d4a*/ 	.byte	0x3f
	.zero		1


	//   ....[40]....
        /*0d4c*/ 	.word	0x0000cb90
        /*0d50*/ 	.word	0x0000001a
        /*0d54*/ 	.word	0x00000000
        /*0d58*/ 	.short	0x0101
        /*0d5a*/ 	.byte	0x3f
	.zero		1


	//   ....[41]....
        /*0d5c*/ 	.word	0x0000d650
        /*0d60*/ 	.word	0x00000000
        /*0d64*/ 	.word	0x00016830
        /*0d68*/ 	.short	0x010a
        /*0d6a*/ 	.byte	0x3f
	.zero		1


	//   ....[42]....
        /*0d6c*/ 	.word	0x0000d6a0
        /*0d70*/ 	.word	0x00000000
        /*0d74*/ 	.word	0x00016830
        /*0d78*/ 	.short	0x010a
        /*0d7a*/ 	.byte	0x3f
	.zero		1


	//   ....[43]....
        /*0d7c*/ 	.word	0x0000da00
        /*0d80*/ 	.word	0x00000003
        /*0d84*/ 	.word	0x00016850
        /*0d88*/ 	.short	0x010a
        /*0d8a*/ 	.byte	0x3f
	.zero		1


	//   ....[44]....
        /*0d8c*/ 	.word	0x0000da40
        /*0d90*/ 	.word	0x00000003
        /*0d94*/ 	.word	0x00016850
        /*0d98*/ 	.short	0x010a
        /*0d9a*/ 	.byte	0x3f
	.zero		1


	//   ....[45]....
        /*0d9c*/ 	.word	0x0000eb50
        /*0da0*/ 	.word	0x0000002e
        /*0da4*/ 	.word	0x00000000
        /*0da8*/ 	.short	0x0101
        /*0daa*/ 	.byte	0x3f
	.zero		1


	//   ....[46]....
        /*0dac*/ 	.word	0x0000ec70
        /*0db0*/ 	.word	0x0000002f
        /*0db4*/ 	.word	0x00000000
        /*0db8*/ 	.short	0x0101
        /*0dba*/ 	.byte	0x3f
	.zero		1


	//   ....[47]....
        /*0dbc*/ 	.word	0x0000f4e0
        /*0dc0*/ 	.word	0x0000000d
        /*0dc4*/ 	.word	0x00016850
        /*0dc8*/ 	.short	0x010a
        /*0dca*/ 	.byte	0x3f
	.zero		1


	//   ....[48]....
        /*0dcc*/ 	.word	0x0000f550
        /*0dd0*/ 	.word	0x0000000d
        /*0dd4*/ 	.word	0x00016850
        /*0dd8*/ 	.short	0x010a
        /*0dda*/ 	.byte	0x3f
	.zero		1


	//   ....[49]....
        /*0ddc*/ 	.word	0x0000fb20
        /*0de0*/ 	.word	0x00000008
        /*0de4*/ 	.word	0x00000000
        /*0de8*/ 	.short	0x0101
        /*0dea*/ 	.byte	0x3f
	.zero		1


	//   ....[50]....
        /*0dec*/ 	.word	0x00010c20
        /*0df0*/ 	.word	0x00000000
        /*0df4*/ 	.word	0x00000000
        /*0df8*/ 	.short	0x0101
        /*0dfa*/ 	.byte	0x3f
	.zero		1


	//   ....[51]....
        /*0dfc*/ 	.word	0x00012c50
        /*0e00*/ 	.word	0x00000016
        /*0e04*/ 	.word	0x00016820
        /*0e08*/ 	.short	0x010a
        /*0e0a*/ 	.byte	0x3f
	.zero		1


	//   ....[52]....
        /*0e0c*/ 	.word	0x00012d10
        /*0e10*/ 	.word	0x00000005
        /*0e14*/ 	.word	0x000168a0
        /*0e18*/ 	.short	0x010a
        /*0e1a*/ 	.byte	0x3f
	.zero		1


	//   ....[53]....
        /*0e1c*/ 	.word	0x00012f50
        /*0e20*/ 	.word	0x00000005
        /*0e24*/ 	.word	0x000168c0
        /*0e28*/ 	.short	0x010a
        /*0e2a*/ 	.byte	0x3f
	.zero		1


	//   ....[54]....
        /*0e2c*/ 	.word	0x000132e0
        /*0e30*/ 	.word	0x00000005
        /*0e34*/ 	.word	0x000168a0
        /*0e38*/ 	.short	0x010a
        /*0e3a*/ 	.byte	0x3f
	.zero		1


	//   ....[55]....
        /*0e3c*/ 	.word	0x00013500
        /*0e40*/ 	.word	0x00000005
        /*0e44*/ 	.word	0x000168c0
        /*0e48*/ 	.short	0x010a
        /*0e4a*/ 	.byte	0x3f
	.zero		1


	//   ....[56]....
        /*0e4c*/ 	.word	0x00014120
        /*0e50*/ 	.word	0x00000000
        /*0e54*/ 	.word	0x00016840
        /*0e58*/ 	.short	0x010a
        /*0e5a*/ 	.byte	0x3f
	.zero		1


	//   ....[57]....
        /*0e5c*/ 	.word	0x00015210
        /*0e60*/ 	.word	0x00000016
        /*0e64*/ 	.word	0x00016800
        /*0e68*/ 	.short	0x0107
        /*0e6a*/ 	.byte	0x3f
	.zero		1


	//   ....[58]....
        /*0e6c*/ 	.word	0x00015310
        /*0e70*/ 	.word	0x00000016
        /*0e74*/ 	.word	0x00016800
        /*0e78*/ 	.short	0x0101
        /*0e7a*/ 	.byte	0x3f
	.zero		1


	//   ....[59]....
        /*0e7c*/ 	.word	0x00015330
        /*0e80*/ 	.word	0x00000016
        /*0e84*/ 	.word	0x00016820
        /*0e88*/ 	.short	0x010a
        /*0e8a*/ 	.byte	0x3f
	.zero		1


	//   ....[60]....
        /*0e8c*/ 	.word	0x00015640
        /*0e90*/ 	.word	0x00000002
        /*0e94*/ 	.word	0x00016840
        /*0e98*/ 	.short	0x010a
        /*0e9a*/ 	.byte	0x3f
	.zero		1


	//   ....[61]....
        /*0e9c*/ 	.word	0x000158c0
        /*0ea0*/ 	.word	0x00000003
        /*0ea4*/ 	.word	0x00000060
        /*0ea8*/ 	.short	0x010a
        /*0eaa*/ 	.byte	0x3f
	.zero		1


	//   ....[62]....
        /*0eac*/ 	.word	0x00015e00
        /*0eb0*/ 	.word	0x00000002
        /*0eb4*/ 	.word	0x00016840
        /*0eb8*/ 	.short	0x010a
        /*0eba*/ 	.byte	0x3f
	.zero		1


	//   ....[63]....
        /*0ebc*/ 	.word	0x00016080
        /*0ec0*/ 	.word	0x0000000a
        /*0ec4*/ 	.word	0x00000060
        /*0ec8*/ 	.short	0x010a
        /*0eca*/ 	.byte	0x3f
	.zero		1


	//   ....[64]....
        /*0ecc*/ 	.word	0x00016510
        /*0ed0*/ 	.word	0x00000002
        /*0ed4*/ 	.word	0x00016840
        /*0ed8*/ 	.short	0x010a
        /*0eda*/ 	.byte	0x3f
	.zero		1


	//   ....[65]....
        /*0edc*/ 	.word	0x000167a0
        /*0ee0*/ 	.word	0x00000007
        /*0ee4*/ 	.word	0x00000060
        /*0ee8*/ 	.short	0x010a
        /*0eea*/ 	.byte	0x3f
	.zero		1


	//   ....[66]....
        /*0eec*/ 	.word	0x00016be0
        /*0ef0*/ 	.word	0x00000003
        /*0ef4*/ 	.word	0x00016860
        /*0ef8*/ 	.short	0x010a
        /*0efa*/ 	.byte	0x3f
	.zero		1


	//   ....[67]....
        /*0efc*/ 	.word	0x00017b30
        /*0f00*/ 	.word	0x00000009
        /*0f04*/ 	.word	0x00016820
        /*0f08*/ 	.short	0x010a
        /*0f0a*/ 	.byte	0x3f
	.zero		1


	//   ....[68]....
        /*0f0c*/ 	.word	0x00017cc0
        /*0f10*/ 	.word	0x00000006
        /*0f14*/ 	.word	0x00000000
        /*0f18*/ 	.short	0x010a
        /*0f1a*/ 	.byte	0x3f
	.zero		1


	//   ....[69]....
        /*0f1c*/ 	.word	0x00017d30
        /*0f20*/ 	.word	0x00000007
        /*0f24*/ 	.word	0x00000000
        /*0f28*/ 	.short	0x010a
        /*0f2a*/ 	.byte	0x3f
	.zero		1


	//   ....[70]....
        /*0f2c*/ 	.word	0x00017d90
        /*0f30*/ 	.word	0x00000004
        /*0f34*/ 	.word	0x00000000
        /*0f38*/ 	.short	0x010a
        /*0f3a*/ 	.byte	0x3f
	.zero		1


	//   ....[71]....
        /*0f3c*/ 	.word	0x00017dc0
        /*0f40*/ 	.word	0x00000005
        /*0f44*/ 	.word	0x00000000
        /*0f48*/ 	.short	0x010a
        /*0f4a*/ 	.byte	0x3f
	.zero		1


	//   ....[72]....
        /*0f4c*/ 	.word	0x00017e20
        /*0f50*/ 	.word	0x0000004e
        /*0f54*/ 	.word	0x00016890
        /*0f58*/ 	.short	0x010a
        /*0f5a*/ 	.byte	0x3f
	.zero		1


	//   ....[73]....
        /*0f5c*/ 	.word	0x00017e70
        /*0f60*/ 	.word	0x0000004e
        /*0f64*/ 	.word	0x00016890
        /*0f68*/ 	.short	0x010a
        /*0f6a*/ 	.byte	0x3f
	.zero		1


	//   ....[74]....
        /*0f6c*/ 	.word	0x00017ec0
        /*0f70*/ 	.word	0x0000004e
        /*0f74*/ 	.word	0x00016890
        /*0f78*/ 	.short	0x010a
        /*0f7a*/ 	.byte	0x3f
	.zero		1


	//   ....[75]....
        /*0f7c*/ 	.word	0x00017f10
        /*0f80*/ 	.word	0x0000004e
        /*0f84*/ 	.word	0x000168b0
        /*0f88*/ 	.short	0x010a
        /*0f8a*/ 	.byte	0x3f
	.zero		1


	//   ....[76]....
        /*0f8c*/ 	.word	0x000183e0
        /*0f90*/ 	.word	0x00000002
        /*0f94*/ 	.word	0x00016800
        /*0f98*/ 	.short	0x010a
        /*0f9a*/ 	.byte	0x3f
	.zero		1


	//   ....[77]....
        /*0f9c*/ 	.word	0x000189e0
        /*0fa0*/ 	.word	0x00000002
        /*0fa4*/ 	.word	0x00016800
        /*0fa8*/ 	.short	0x010a
        /*0faa*/ 	.byte	0x3f
	.zero		1


	//   ....[78]....
        /*0fac*/ 	.word	0x00018a30
        /*0fb0*/ 	.word	0x00000004
        /*0fb4*/ 	.word	0x00016830
        /*0fb8*/ 	.short	0x010a
        /*0fba*/ 	.byte	0x3f
	.zero		1


	//   ....[79]....
        /*0fbc*/ 	.word	0x00018a80
        /*0fc0*/ 	.word	0x00000000
        /*0fc4*/ 	.word	0x00016830
        /*0fc8*/ 	.short	0x010a
        /*0fca*/ 	.byte	0x3f
	.zero		1


	//   ....[80]....
        /*0fcc*/ 	.word	0x00018ad0
        /*0fd0*/ 	.word	0x00000003
        /*0fd4*/ 	.word	0x00016850
        /*0fd8*/ 	.short	0x010a
        /*0fda*/ 	.byte	0x3f
	.zero		1


	//   ....[81]....
        /*0fdc*/ 	.word	0x00018b20
        /*0fe0*/ 	.word	0x00000000
        /*0fe4*/ 	.word	0x00016830
        /*0fe8*/ 	.short	0x010a
        /*0fea*/ 	.byte	0x3f
	.zero		1


	//   ....[82]....
        /*0fec*/ 	.word	0x00018b70
        /*0ff0*/ 	.word	0x00000003
        /*0ff4*/ 	.word	0x00016850
        /*0ff8*/ 	.short	0x010a
        /*0ffa*/ 	.byte	0x3f
	.zero		1


	//   ....[83]....
        /*0ffc*/ 	.word	0x00018bc0
        /*1000*/ 	.word	0x0000000d
        /*1004*/ 	.word	0x00016850
        /*1008*/ 	.short	0x010a
        /*100a*/ 	.byte	0x3f
	.zero		1


	//   ....[84]....
        /*100c*/ 	.word	0x00019160
        /*1010*/ 	.word	0x00000016
        /*1014*/ 	.word	0x00016820
        /*1018*/ 	.short	0x010a
        /*101a*/ 	.byte	0x3f
	.zero		1


	//   ....[85]....
        /*101c*/ 	.word	0x000191b0
        /*1020*/ 	.word	0x00000005
        /*1024*/ 	.word	0x000168a0
        /*1028*/ 	.short	0x010a
        /*102a*/ 	.byte	0x3f
	.zero		1


	//   ....[86]....
        /*102c*/ 	.word	0x00019200
        /*1030*/ 	.word	0x00000005
        /*1034*/ 	.word	0x000168c0
        /*1038*/ 	.short	0x010a
        /*103a*/ 	.byte	0x3f
	.zero		1


	//   ....[87]....
        /*103c*/ 	.word	0x00019250
        /*1040*/ 	.word	0x00000005
        /*1044*/ 	.word	0x000168a0
        /*1048*/ 	.short	0x010a
        /*104a*/ 	.byte	0x3f
	.zero		1


	//   ....[88]....
        /*104c*/ 	.word	0x000192a0
        /*1050*/ 	.word	0x00000005
        /*1054*/ 	.word	0x000168c0
        /*1058*/ 	.short	0x010a
        /*105a*/ 	.byte	0x3f
	.zero		1


	//   ....[89]....
        /*105c*/ 	.word	0x00019440
        /*1060*/ 	.word	0x00000000
        /*1064*/ 	.word	0x00016840
        /*1068*/ 	.short	0x010a
        /*106a*/ 	.byte	0x3f
	.zero		1


	//   ....[90]....
        /*106c*/ 	.word	0x0001a420
        /*1070*/ 	.word	0x00000016
        /*1074*/ 	.word	0x00016820
        /*1078*/ 	.short	0x010a
        /*107a*/ 	.byte	0x3f
	.zero		1


	//   ....[91]....
        /*107c*/ 	.word	0x0001a470
        /*1080*/ 	.word	0x00000002
        /*1084*/ 	.word	0x00016840
        /*1088*/ 	.short	0x010a
        /*108a*/ 	.byte	0x3f
	.zero		1


	//   ....[92]....
        /*108c*/ 	.word	0x0001a4c0
        /*1090*/ 	.word	0x00000003
        /*1094*/ 	.word	0x00000060
        /*1098*/ 	.short	0x010a
        /*109a*/ 	.byte	0x3f
	.zero		1


	//   ....[93]....
        /*109c*/ 	.word	0x0001a510
        /*10a0*/ 	.word	0x00000002
        /*10a4*/ 	.word	0x00016840
        /*10a8*/ 	.short	0x010a
        /*10aa*/ 	.byte	0x3f
	.zero		1


	//   ....[94]....
        /*10ac*/ 	.word	0x0001a560
        /*10b0*/ 	.word	0x0000000a
        /*10b4*/ 	.word	0x00000060
        /*10b8*/ 	.short	0x010a
        /*10ba*/ 	.byte	0x3f
	.zero		1


	//   ....[95]....
        /*10bc*/ 	.word	0x0001a5b0
        /*10c0*/ 	.word	0x00000002
        /*10c4*/ 	.word	0x00016840
        /*10c8*/ 	.short	0x010a
        /*10ca*/ 	.byte	0x3f
	.zero		1


	//   ....[96]....
        /*10cc*/ 	.word	0x0001a600
        /*10d0*/ 	.word	0x00000007
        /*10d4*/ 	.word	0x00000060
        /*10d8*/ 	.short	0x010a
        /*10da*/ 	.byte	0x3f
	.zero		1


	//   ....[97]....
        /*10dc*/ 	.word	0x0001a650
        /*10e0*/ 	.word	0x00000003
        /*10e4*/ 	.word	0x00016860
        /*10e8*/ 	.short	0x010a
        /*10ea*/ 	.byte	0x3f
	.zero		1


	//   ....[98]....
        /*10ec*/ 	.word	0x0001afd0
        /*10f0*/ 	.word	0x00000009
        /*10f4*/ 	.word	0x00016820
        /*10f8*/ 	.short	0x010a
        /*10fa*/ 	.byte	0x3f
	.zero		1


	//   ....[99]....
        /*10fc*/ 	.word	0x0001b170
        /*1100*/ 	.word	0x00000006
        /*1104*/ 	.word	0x00000000
        /*1108*/ 	.short	0x010a
        /*110a*/ 	.byte	0x3f
	.zero		1


	//   ....[100]....
        /*110c*/ 	.word	0x0001b1c0
        /*1110*/ 	.word	0x00000007
        /*1114*/ 	.word	0x00000000
        /*1118*/ 	.short	0x010a
        /*111a*/ 	.byte	0x3f
	.zero		1


	//   ....[101]....
        /*111c*/ 	.word	0x0001b210
        /*1120*/ 	.word	0x00000004
        /*1124*/ 	.word	0x00000000
        /*1128*/ 	.short	0x010a
        /*112a*/ 	.byte	0x3f
	.zero		1


	//----- nvinfo : EIATTR_NUM_MBARRIERS
	.align		4
.L_1733:
        /*112c*/ 	.byte	0x03, 0x38
        /*112e*/ 	.short	0x0016


	//----- nvinfo : EIATTR_EXIT_INSTR_OFFSETS
	.align		4
        /*1130*/ 	.byte	0x04, 0x1c
        /*1132*/ 	.short	(.L_1735 - .L_1734)


	//   ....[0]....
.L_1734:
        /*1134*/ 	.word	0x00017e10


	//----- nvinfo : EIATTR_MAX_THREADS
	.align		4
.L_1735:
        /*1138*/ 	.byte	0x04, 0x05
        /*113a*/ 	.short	(.L_1737 - .L_1736)
.L_1736:
        /*113c*/ 	.word	0x00000200
        /*1140*/ 	.word	0x00000001
        /*1144*/ 	.word	0x00000001


	//----- nvinfo : EIATTR_CRS_STACK_SIZE
	.align		4
.L_1737:
        /*1148*/ 	.byte	0x04, 0x1e
        /*114a*/ 	.short	(.L_1739 - .L_1738)
.L_1738:
        /*114c*/ 	.word	0x00000000


	//----- nvinfo : EIATTR_CBANK_PARAM_SIZE
	.align		4
.L_1739:
        /*1150*/ 	.byte	0x03, 0x19
        /*1152*/ 	.short	0x0af0


	//----- nvinfo : EIATTR_PARAM_CBANK
	.align		4
        /*1154*/ 	.byte	0x04, 0x0a
        /*1156*/ 	.short	(.L_1741 - .L_1740)
	.align		4
.L_1740:
        /*1158*/ 	.word	index@(.nv.constant0._ZN7cutlass13device_kernelIN5flash11enable_sm90INS1_16FlashAttnFwdSm90INS1_25CollectiveMainloopFwdSm90ILi2EN4cute5tupleIJNS5_1CILi1EEES8_S8_EEENS6_IJNS7_ILi192EEENS7_ILi128EEENS7_ILi64EEEEEELi64ENS_6half_tEfNS_4arch4Sm90ELb1ELb0ELb0ELb1ELb0ELb1ELb0ELb1ELb1ELb1ELb0ELb0EEENS1_21CollectiveEpilogueFwdINS6_IJSA_SC_SB_EEES9_SE_SG_Li384ELb1ELb1ELb0ELb0EEENS1_36VarlenDynamicPersistentTileSchedulerILi192ELi128ELi384ELi128ELb0ELb1ELb1ELb1ELb1ELb1EEEEEEEEEvNT_6ParamsE)
        /*115c*/ 	.short	0x0210
        /*115e*/ 	.short	0x0af0


	//----- nvinfo : EIATTR_SW_WAR
	.align		4
.L_1741:
        /*1160*/ 	.byte	0x04, 0x36
        /*1162*/ 	.short	(.L_1743 - .L_1742)
.L_1742:
        /*1164*/ 	.word	0x00000008
.L_1743:


//--------------------- .nv.callgraph             --------------------------
	.section	.nv.callgraph,"",@"SHT_CUDA_CALLGRAPH"
	.align	4
	.sectionentsize	8
	.align		4
        /*0000*/ 	.word	0x00000000
	.align		4
        /*0004*/ 	.word	0xffffffff
	.align		4
        /*0008*/ 	.word	index@(_ZN7cutlass13device_kernelIN5flash11enable_sm90INS1_16FlashAttnFwdSm90INS1_25CollectiveMainloopFwdSm90ILi2EN4cute5tupleIJNS5_1CILi1EEES8_S8_EEENS6_IJNS7_ILi128EEENS7_ILi80EEENS7_ILi256EEEEEELi256ENS_6half_tEfNS_4arch4Sm90ELb0ELb0ELb0ELb0ELb0ELb0ELb0ELb1ELb1ELb1ELb0ELb0EEENS1_21CollectiveEpilogueFwdINS6_IJSA_SC_SB_EEES9_SE_SG_Li256ELb0ELb1ELb0ELb0EEENS1_29StaticPersistentTileSchedulerILb0EEEEEEEEEvNT_6ParamsE)
	.align		4
        /*000c*/ 	.word	index@(__assertfail)
	.align		4
        /*0010*/ 	.word	index@(_ZN7cutlass13device_kernelIN5flash11enable_sm90INS1_16FlashAttnFwdSm90INS1_25CollectiveMainloopFwdSm90ILi2EN4cute5tupleIJNS5_1CILi2EEENS7_ILi1EEES9_EEENS6_IJNS7_ILi128EEENS7_ILi80EEENS7_ILi256EEEEEELi256ENS_6half_tEfNS_4arch4Sm90ELb0ELb0ELb0ELb0ELb0ELb0ELb0ELb1ELb1ELb1ELb0ELb0EEENS1_21CollectiveEpilogueFwdINS6_IJSB_SD_SC_EEESA_SF_SH_Li256ELb0ELb1ELb0ELb0EEENS1_29StaticPersistentTileSchedulerILb0EEEEEEEEEvNT_6ParamsE)
	.align		4
        /*0014*/ 	.word	index@(__assertfail)
	.align		4
        /*0018*/ 	.word	index@(_ZN7cutlass13device_kernelIN5flash11enable_sm90INS1_16FlashAttnFwdSm90INS1_25CollectiveMainloopFwdSm90ILi2EN4cute5tupleIJNS5_1CILi1EEES8_S8_EEENS6_IJNS7_ILi128EEENS7_ILi80EEENS7_ILi256EEEEEELi256ENS_6half_tEfNS_4arch4Sm90ELb0ELb0ELb0ELb1ELb0ELb0ELb0ELb1ELb1ELb1ELb0ELb0EEENS1_21CollectiveEpilogueFwdINS6_IJSA_SC_SB_EEES9_SE_SG_Li256ELb1ELb1ELb0ELb0EEENS1_36VarlenDynamicPersistentTileSchedulerILi128ELi80ELi256ELi128ELb0ELb1ELb1ELb0ELb1ELb1EEEEEEEEEvNT_6ParamsE)
	.align		4
        /*001c*/ 	.word	index@(__assertfail)
	.align		4
        /*0020*/ 	.word	index@(_ZN7cutlass13device_kernelIN5flash11enable_sm90INS1_16FlashAttnFwdSm90INS1_25CollectiveMainloopFwdSm90ILi2EN4cute5tupleIJNS5_1CILi1EEES8_S8_EEENS6_IJNS7_ILi128EEENS7_ILi80EEENS7_ILi256EEEEEELi256ENS_6half_tEfNS_4arch4Sm90ELb0ELb0ELb0ELb1ELb0ELb1ELb0ELb1ELb1ELb1ELb0ELb0EEENS1_21CollectiveEpilogueFwdINS6_IJSA_SC_SB_EEES9_SE_SG_Li256ELb1ELb1ELb0ELb0EEENS1_36VarlenDynamicPersistentTileSchedulerILi128ELi80ELi256ELi128ELb0ELb1ELb1ELb0ELb1ELb1EEEEEEEEEvNT_6ParamsE)
	.align		4
        /*0024*/ 	.word	index@(__assertfail)
	.align		4
        /*0028*/ 	.word	index@(_ZN7cutlass13device_kernelIN5flash11enable_sm90INS1_16FlashAttnFwdSm90INS1_25CollectiveMainloopFwdSm90ILi2EN4cute5tupleIJNS5_1CILi1EEES8_S8_EEENS6_IJNS7_ILi128EEENS7_ILi64EEENS7_ILi256EEEEEELi256ENS_6half_tEfNS_4arch4Sm90ELb0ELb1ELb0ELb0ELb0ELb0ELb0ELb1ELb1ELb1ELb0ELb0EEENS1_21CollectiveEpilogueFwdINS6_IJSA_SC_SB_EEES9_SE_SG_Li256ELb0ELb1ELb0ELb0EEENS1_30DynamicPersistentTileSchedulerILi256ELi128ELb0ELb1ELb1EEEEEEEEEvNT_6ParamsE)
	.align		4
        /*002c*/ 	.word	index@(__assertfail)
	.align		4
        /*0030*/ 	.word	index@(_ZN7cutlass13device_kernelIN5flash11enable_sm90INS1_16FlashAttnFwdSm90INS1_25CollectiveMainloopFwdSm90ILi2EN4cute5tupleIJNS5_1CILi1EEES8_S8_EEENS6_IJNS7_ILi128EEENS7_ILi64EEENS7_ILi256EEEEEELi256ENS_6half_tEfNS_4arch4Sm90ELb0ELb1ELb0ELb1ELb0ELb0ELb0ELb1ELb1ELb1ELb0ELb0EEENS1_21CollectiveEpilogueFwdINS6_IJSA_SC_SB_EEES9_SE_SG_Li256ELb1ELb1ELb0ELb0EEENS1_36VarlenDynamicPersistentTileSchedulerILi128ELi64ELi256ELi128ELb0ELb1ELb1ELb1ELb0ELb1EEEEEEEEEvNT_6ParamsE)
	.align		4
        /*0034*/ 	.word	index@(__assertfail)
	.align		4
        /*0038*/ 	.word	index@(_ZN7cutlass13device_kernelIN5flash11enable_sm90INS1_16FlashAttnFwdSm90INS1_25CollectiveMainloopFwdSm90ILi2EN4cute5tupleIJNS5_1CILi1EEES8_S8_EEENS6_IJNS7_ILi128EEENS7_ILi64EEENS7_ILi256EEEEEELi256ENS_6half_tEfNS_4arch4Sm90ELb0ELb1ELb0ELb1ELb0ELb1ELb0ELb1ELb1ELb1ELb0ELb0EEENS1_21CollectiveEpilogueFwdINS6_IJSA_SC_SB_EEES9_SE_SG_Li256ELb1ELb1ELb0ELb0EEENS1_36VarlenDynamicPersistentTileSchedulerILi128ELi64ELi256ELi128ELb0ELb1ELb1ELb1ELb0ELb1EEEEEEEEEvNT_6ParamsE)
	.align		4
        /*003c*/ 	.word	index@(__assertfail)
	.align		4
        /*0040*/ 	.word	index@(_ZN7cutlass13device_kernelIN5flash11enable_sm90INS1_16FlashAttnFwdSm90INS1_25CollectiveMainloopFwdSm90ILi2EN4cute5tupleIJNS5_1CILi1EEES8_S8_EEENS6_IJNS7_ILi128EEENS7_ILi80EEENS7_ILi256EEEEEELi256ENS_6half_tEfNS_4arch4Sm90ELb1ELb0ELb0ELb0ELb0ELb0ELb0ELb1ELb1ELb1ELb0ELb0EEENS1_21CollectiveEpilogueFwdINS6_IJSA_SC_SB_EEES9_SE_SG_Li256ELb0ELb1ELb0ELb0EEENS1_30DynamicPersistentTileSchedulerILi256ELi128ELb0ELb1ELb1EEEEEEEEEvNT_6ParamsE)
	.align		4
        /*0044*/ 	.word	index@(__assertfail)
	.align		4
        /*0048*/ 	.word	index@(_ZN7cutlass13device_kernelIN5flash11enable_sm90INS1_16FlashAttnFwdSm90INS1_25CollectiveMainloopFwdSm90ILi2EN4cute5tupleIJNS5_1CILi1EEES8_S8_EEENS6_IJNS7_ILi128EEENS7_ILi80EEENS7_ILi256EEEEEELi256ENS_6half_tEfNS_4arch4Sm90ELb1ELb0ELb0ELb1ELb0ELb0ELb0ELb1ELb1ELb1ELb0ELb0EEENS1_21CollectiveEpilogueFwdINS6_IJSA_SC_SB_EEES9_SE_SG_Li256ELb1ELb1ELb0ELb0EEENS1_36VarlenDynamicPersistentTileSchedulerILi128ELi80ELi256ELi128ELb0ELb1ELb1ELb1ELb1ELb1EEEEEEEEEvNT_6ParamsE)
	.align		4
        /*004c*/ 	.word	index@(__assertfail)
	.align		4
        /*0050*/ 	.word	index@(_ZN7cutlass13device_kernelIN5flash11enable_sm90INS1_16FlashAttnFwdSm90INS1_25CollectiveMainloopFwdSm90ILi2EN4cute5tupleIJNS5_1CILi1EEES8_S8_EEENS6_IJNS7_ILi128EEENS7_ILi80EEENS7_ILi256EEEEEELi256ENS_6half_tEfNS_4arch4Sm90ELb1ELb0ELb0ELb1ELb0ELb1ELb0ELb1ELb1ELb1ELb0ELb0EEENS1_21CollectiveEpilogueFwdINS6_IJSA_SC_SB_EEES9_SE_SG_Li256ELb1ELb1ELb0ELb0EEENS1_36VarlenDynamicPersistentTileSchedulerILi128ELi80ELi256ELi128ELb0ELb1ELb1ELb1ELb1ELb1EEEEEEEEEvNT_6ParamsE)
	.align		4
        /*0054*/ 	.word	index@(__assertfail)
	.align		4
        /*0058*/ 	.word	index@(_ZN7cutlass13device_kernelIN5flash11enable_sm90INS1_16FlashAttnFwdSm90INS1_25CollectiveMainloopFwdSm90ILi2EN4cute5tupleIJNS5_1CILi1EEES8_S8_EEENS6_IJNS7_ILi128EEENS7_ILi112EEENS7_ILi192EEEEEELi192ENS_6half_tEfNS_4arch4Sm90ELb0ELb0ELb0ELb0ELb0ELb0ELb0ELb1ELb1ELb1ELb0ELb0EEENS1_21CollectiveEpilogueFwdINS6_IJSA_SC_SB_EEES9_SE_SG_Li256ELb0ELb1ELb0ELb0EEENS1_29StaticPersistentTileSchedulerILb0EEEEEEEEEvNT_6ParamsE)
	.align		4
        /*005c*/ 	.word	index@(__assertfail)
	.align		4
        /*0060*/ 	.word	index@(_ZN7cutlass13device_kernelIN5flash11enable_sm90INS1_16FlashAttnFwdSm90INS1_25CollectiveMainloopFwdSm90ILi2EN4cute5tupleIJNS5_1CILi2EEENS7_ILi1EEES9_EEENS6_IJNS7_ILi128EEENS7_ILi112EEENS7_ILi192EEEEEELi192ENS_6half_tEfNS_4arch4Sm90ELb0ELb0ELb0ELb0ELb0ELb0ELb0ELb1ELb1ELb1ELb0ELb0EEENS1_21CollectiveEpilogueFwdINS6_IJSB_SD_SC_EEESA_SF_SH_Li256ELb0ELb1ELb0ELb0EEENS1_29StaticPersistentTileSchedulerILb0EEEEEEEEEvNT_6ParamsE)
	.align		4
        /*0064*/ 	.word	index@(__assertfail)
	.align		4
        /*0068*/ 	.word	index@(_ZN7cutlass13device_kernelIN5flash11enable_sm90INS1_16FlashAttnFwdSm90INS1_25CollectiveMainloopFwdSm90ILi2EN4cute5tupleIJNS5_1CILi1EEES8_S8_EEENS6_IJNS7_ILi128EEENS7_ILi112EEENS7_ILi192EEEEEELi192ENS_6half_tEfNS_4arch4Sm90ELb0ELb0ELb0ELb1ELb0ELb0ELb0ELb1ELb1ELb1ELb0ELb0EEENS1_21CollectiveEpilogueFwdINS6_IJSA_SC_SB_EEES9_SE_SG_Li256ELb1ELb1ELb0ELb0EEENS1_36VarlenDynamicPersistentTileSchedulerILi128ELi112ELi256ELi128ELb0ELb1ELb1ELb0ELb1ELb1EEEEEEEEEvNT_6ParamsE)
	.align		4
        /*006c*/ 	.word	index@(__assertfail)
	.align		4
        /*0070*/ 	.word	index@(_ZN7cutlass13device_kernelIN5flash11enable_sm90INS1_16FlashAttnFwdSm90INS1_25CollectiveMainloopFwdSm90ILi2EN4cute5tupleIJNS5_1CILi1EEES8_S8_EEENS6_IJNS7_ILi128EEENS7_ILi112EEENS7_ILi192EEEEEELi192ENS_6half_tEfNS_4arch4Sm90ELb0ELb0ELb0ELb1ELb0ELb1ELb0ELb1ELb1ELb1ELb0ELb0EEENS1_21CollectiveEpilogueFwdINS6_IJSA_SC_SB_EEES9_SE_SG_Li256ELb1ELb1ELb0ELb0EEENS1_36VarlenDynamicPersistentTileSchedulerILi128ELi112ELi256ELi128ELb0ELb1ELb1ELb0ELb1ELb1EEEEEEEEEvNT_6ParamsE)
	.align		4
        /*0074*/ 	.word	index@(__assertfail)
	.align		4
        /*0078*/ 	.word	index@(_ZN7cutlass13device_kernelIN5flash11enable_sm90INS1_16FlashAttnFwdSm90INS1_25CollectiveMainloopFwdSm90ILi2EN4cute5tupleIJNS5_1CILi1EEES8_S8_EEENS6_IJNS7_ILi128EEENS7_ILi96EEENS7_ILi192EEEEEELi192ENS_6half_tEfNS_4arch4Sm90ELb0ELb1ELb0ELb0ELb0ELb0ELb0ELb1ELb1ELb1ELb0ELb0EEENS1_21CollectiveEpilogueFwdINS6_IJSA_SC_SB_EEES9_SE_SG_Li256ELb0ELb1ELb0ELb0EEENS1_30DynamicPersistentTileSchedulerILi256ELi128ELb0ELb1ELb1EEEEEEEEEvNT_6ParamsE)
	.align		4
        /*007c*/ 	.word	index@(__assertfail)
	.align		4
        /*0080*/ 	.word	index@(_ZN7cutlass13device_kernelIN5flash11enable_sm90INS1_16FlashAttnFwdSm90INS1_25CollectiveMainloopFwdSm90ILi2EN4cute5tupleIJNS5_1CILi1EEES8_S8_EEENS6_IJNS7_ILi128EEENS7_ILi96EEENS7_ILi192EEEEEELi192ENS_6half_tEfNS_4arch4Sm90ELb0ELb1ELb0ELb1ELb0ELb0ELb0ELb1ELb1ELb1ELb0ELb0EEENS1_21CollectiveEpilogueFwdINS6_IJSA_SC_SB_EEES9_SE_SG_Li256ELb1ELb1ELb0ELb0EEENS1_36VarlenDynamicPersistentTileSchedulerILi128ELi96ELi256ELi128ELb0ELb1ELb1ELb1ELb0ELb1EEEEEEEEEvNT_6ParamsE)
	.align		4
        /*0084*/ 	.word	index@(__assertfail)
	.align		4
        /*0088*/ 	.word	index@(_ZN7cutlass13device_kernelIN5flash11enable_sm90INS1_16FlashAttnFwdSm90INS1_25CollectiveMainloopFwdSm90ILi2EN4cute5tupleIJNS5_1CILi1EEES8_S8_EEENS6_IJNS7_ILi128EEENS7_ILi96EEENS7_ILi192EEEEEELi192ENS_6half_tEfNS_4arch4Sm90ELb0ELb1ELb0ELb1ELb0ELb1ELb0ELb1ELb1ELb1ELb0ELb0EEENS1_21CollectiveEpilogueFwdINS6_IJSA_SC_SB_EEES9_SE_SG_Li256ELb1ELb1ELb0ELb0EEENS1_36VarlenDynamicPersistentTileSchedulerILi128ELi96ELi256ELi128ELb0ELb1ELb1ELb1ELb0ELb1EEEEEEEEEvNT_6ParamsE)
	.align		4
        /*008c*/ 	.word	index@(__assertfail)
	.align		4
        /*0090*/ 	.word	index@(_ZN7cutlass13device_kernelIN5flash11enable_sm90INS1_16FlashAttnFwdSm90INS1_25CollectiveMainloopFwdSm90ILi2EN4cute5tupleIJNS5_1CILi1EEES8_S8_EEENS6_IJNS7_ILi128EEENS7_ILi112EEENS7_ILi192EEEEEELi192ENS_6half_tEfNS_4arch4Sm90ELb1ELb0ELb0ELb0ELb0ELb0ELb0ELb1ELb1ELb1ELb0ELb0EEENS1_21CollectiveEpilogueFwdINS6_IJSA_SC_SB_EEES9_SE_SG_Li256ELb0ELb1ELb0ELb0EEENS1_30DynamicPersistentTileSchedulerILi256ELi128ELb0ELb1ELb1EEEEEEEEEvNT_6ParamsE)
	.align		4
        /*0094*/ 	.word	index@(__assertfail)
	.align		4
        /*0098*/ 	.word	index@(_ZN7cutlass13device_kernelIN5flash11enable_sm90INS1_16FlashAttnFwdSm90INS1_25CollectiveMainloopFwdSm90ILi2EN4cute5tupleIJNS5_1CILi1EEES8_S8_EEENS6_IJNS7_ILi128EEENS7_ILi112EEENS7_ILi192EEEEEELi192ENS_6half_tEfNS_4arch4Sm90ELb1ELb0ELb0ELb1ELb0ELb0ELb0ELb1ELb1ELb1ELb0ELb0EEENS1_21CollectiveEpilogueFwdINS6_IJSA_SC_SB_EEES9_SE_SG_Li256ELb1ELb1ELb0ELb0EEENS1_36VarlenDynamicPersistentTileSchedulerILi128ELi112ELi256ELi128ELb0ELb1ELb1ELb1ELb1ELb1EEEEEEEEEvNT_6ParamsE)
	.align		4
        /*009c*/ 	.word	index@(__assertfail)
	.align		4
        /*00a0*/ 	.word	index@(_ZN7cutlass13device_kernelIN5flash11enable_sm90INS1_16FlashAttnFwdSm90INS1_25CollectiveMainloopFwdSm90ILi2EN4cute5tupleIJNS5_1CILi1EEES8_S8_EEENS6_IJNS7_ILi128EEENS7_ILi112EEENS7_ILi192EEEEEELi192ENS_6half_tEfNS_4arch4Sm90ELb1ELb0ELb0ELb1ELb0ELb1ELb0ELb1ELb1ELb1ELb0ELb0EEENS1_21CollectiveEpilogueFwdINS6_IJSA_SC_SB_EEES9_SE_SG_Li256ELb1ELb1ELb0ELb0EEENS1_36VarlenDynamicPersistentTileSchedulerILi128ELi112ELi256ELi128ELb0ELb1ELb1ELb1ELb1ELb1EEEEEEEEEvNT_6ParamsE)
	.align		4
        /*00a4*/ 	.word	index@(__assertfail)
	.align		4
        /*00a8*/ 	.word	index@(_ZN7cutlass13device_kernelIN5flash11enable_sm90INS1_16FlashAttnFwdSm90INS1_25CollectiveMainloopFwdSm90ILi2EN4cute5tupleIJNS5_1CILi1EEES8_S8_EEENS6_IJNS7_ILi128EEENS7_ILi176EEESA_EEELi128ENS_6half_tEfNS_4arch4Sm90ELb0ELb0ELb0ELb0ELb0ELb0ELb0ELb1ELb1ELb1ELb0ELb0EEENS1_21CollectiveEpilogueFwdINS6_IJSA_SA_SB_EEES9_SD_SF_Li256ELb0ELb1ELb0ELb0EEENS1_29StaticPersistentTileSchedulerILb0EEEEEEEEEvNT_6ParamsE)
	.align		4
        /*00ac*/ 	.word	index@(__assertfail)
	.align		4
        /*00b0*/ 	.word	index@(_ZN7cutlass13device_kernelIN5flash11enable_sm90INS1_16FlashAttnFwdSm90INS1_25CollectiveMainloopFwdSm90ILi2EN4cute5tupleIJNS5_1CILi2EEENS7_ILi1EEES9_EEENS6_IJNS7_ILi128EEENS7_ILi176EEESB_EEELi128ENS_6half_tEfNS_4arch4Sm90ELb0ELb0ELb0ELb0ELb0ELb0ELb0ELb1ELb1ELb1ELb0ELb0EEENS1_21CollectiveEpilogueFwdINS6_IJSB_SB_SC_EEESA_SE_SG_Li256ELb0ELb1ELb0ELb0EEENS1_29StaticPersistentTileSchedulerILb0EEEEEEEEEvNT_6ParamsE)
	.align		4
        /*00b4*/ 	.word	index@(__assertfail)
	.align		4
        /*00b8*/ 	.word	index@(_ZN7cutlass13device_kernelIN5flash11enable_sm90INS1_16FlashAttnFwdSm90INS1_25CollectiveMainloopFwdSm90ILi2EN4cute5tupleIJNS5_1CILi1EEES8_S8_EEENS6_IJNS7_ILi128EEENS7_ILi176EEESA_EEELi128ENS_6half_tEfNS_4arch4Sm90ELb0ELb0ELb0ELb1ELb0ELb0ELb0ELb1ELb1ELb1ELb0ELb0EEENS1_21CollectiveEpilogueFwdINS6_IJSA_SA_SB_EEES9_SD_SF_Li256ELb1ELb1ELb0ELb0EEENS1_36VarlenDynamicPersistentTileSchedulerILi128ELi176ELi256ELi128ELb0ELb1ELb1ELb0ELb1ELb1EEEEEEEEEvNT_6ParamsE)
	.align		4
        /*00bc*/ 	.word	index@(__assertfail)
	.align		4
        /*00c0*/ 	.word	index@(_ZN7cutlass13device_kernelIN5flash11enable_sm90INS1_16FlashAttnFwdSm90INS1_25CollectiveMainloopFwdSm90ILi2EN4cute5tupleIJNS5_1CILi1EEES8_S8_EEENS6_IJNS7_ILi128EEENS7_ILi176EEESA_EEELi128ENS_6half_tEfNS_4arch4Sm90ELb0ELb0ELb0ELb1ELb0ELb1ELb0ELb1ELb1ELb1ELb0ELb0EEENS1_21CollectiveEpilogueFwdINS6_IJSA_SA_SB_EEES9_SD_SF_Li256ELb1ELb1ELb0ELb0EEENS1_36VarlenDynamicPersistentTileSchedulerILi128ELi176ELi256ELi128ELb0ELb1ELb1ELb0ELb1ELb1EEEEEEEEEvNT_6ParamsE)
	.align		4
        /*00c4*/ 	.word	index@(__assertfail)
	.align		4
        /*00c8*/ 	.word	index@(_ZN7cutlass13device_kernelIN5flash11enable_sm90INS1_16FlashAttnFwdSm90INS1_25CollectiveMainloopFwdSm90ILi2EN4cute5tupleIJNS5_1CILi1EEES8_S8_EEENS6_IJNS7_ILi128EEESA_SA_EEELi128ENS_6half_tEfNS_4arch4Sm90ELb0ELb1ELb0ELb0ELb0ELb0ELb0ELb1ELb1ELb1ELb0ELb0EEENS1_21CollectiveEpilogueFwdISB_S9_SC_SE_Li256ELb0ELb1ELb0ELb0EEENS1_30DynamicPersistentTileSchedulerILi256ELi128ELb0ELb1ELb1EEEEEEEEEvNT_6ParamsE)
	.align		4
        /*00cc*/ 	.word	index@(__assertfail)
	.align		4
        /*00d0*/ 	.word	index@(_ZN7cutlass13device_kernelIN5flash11enable_sm90INS1_16FlashAttnFwdSm90INS1_25CollectiveMainloopFwdSm90ILi2EN4cute5tupleIJNS5_1CILi1EEES8_S8_EEENS6_IJNS7_ILi128EEESA_SA_EEELi128ENS_6half_tEfNS_4arch4Sm90ELb0ELb1ELb0ELb1ELb0ELb0ELb0ELb1ELb1ELb1ELb0ELb0EEENS1_21CollectiveEpilogueFwdISB_S9_SC_SE_Li256ELb1ELb1ELb0ELb0EEENS1_36VarlenDynamicPersistentTileSchedulerILi128ELi128ELi256ELi128ELb0ELb1ELb1ELb1ELb0ELb1EEEEEEEEEvNT_6ParamsE)
	.align		4
        /*00d4*/ 	.word	index@(__assertfail)
	.align		4
        /*00d8*/ 	.word	index@(_ZN7cutlass13device_kernelIN5flash11enable_sm90INS1_16FlashAttnFwdSm90INS1_25CollectiveMainloopFwdSm90ILi2EN4cute5tupleIJNS5_1CILi1EEES8_S8_EEENS6_IJNS7_ILi128EEESA_SA_EEELi128ENS_6half_tEfNS_4arch4Sm90ELb0ELb1ELb0ELb1ELb0ELb1ELb0ELb1ELb1ELb1ELb0ELb0EEENS1_21CollectiveEpilogueFwdISB_S9_SC_SE_Li256ELb1ELb1ELb0ELb0EEENS1_36VarlenDynamicPersistentTileSchedulerILi128ELi128ELi256ELi128ELb0ELb1ELb1ELb1ELb0ELb1EEEEEEEEEvNT_6ParamsE)
	.align		4
        /*00dc*/ 	.word	index@(__assertfail)
	.align		4
        /*00e0*/ 	.word	index@(_ZN7cutlass13device_kernelIN5flash11enable_sm90INS1_16FlashAttnFwdSm90INS1_25CollectiveMainloopFwdSm90ILi2EN4cute5tupleIJNS5_1CILi1EEES8_S8_EEENS6_IJNS7_ILi128EEESA_SA_EEELi128ENS_6half_tEfNS_4arch4Sm90ELb1ELb0ELb0ELb0ELb0ELb0ELb0ELb1ELb1ELb1ELb0ELb0EEENS1_21CollectiveEpilogueFwdISB_S9_SC_SE_Li256ELb0ELb1ELb0ELb0EEENS1_30DynamicPersistentTileSchedulerILi256ELi128ELb0ELb1ELb1EEEEEEEEEvNT_6ParamsE)
	.align		4
        /*00e4*/ 	.word	index@(__assertfail)
	.align		4
        /*00e8*/ 	.word	index@(_ZN7cutlass13device_kernelIN5flash11enable_sm90INS1_16FlashAttnFwdSm90INS1_25CollectiveMainloopFwdSm90ILi2EN4cute5tupleIJNS5_1CILi1EEES8_S8_EEENS6_IJNS7_ILi128EEESA_SA_EEELi128ENS_6half_tEfNS_4arch4Sm90ELb1ELb0ELb0ELb1ELb0ELb0ELb0ELb1ELb1ELb1ELb0ELb0EEENS1_21CollectiveEpilogueFwdISB_S9_SC_SE_Li256ELb1ELb1ELb0ELb0EEENS1_36VarlenDynamicPersistentTileSchedulerILi128ELi128ELi256ELi128ELb0ELb1ELb1ELb1ELb1ELb1EEEEEEEEEvNT_6ParamsE)
	.align		4
        /*00ec*/ 	.word	index@(__assertfail)
	.align		4
        /*00f0*/ 	.word	index@(_ZN7cutlass13device_kernelIN5flash11enable_sm90INS1_16FlashAttnFwdSm90INS1_25CollectiveMainloopFwdSm90ILi2EN4cute5tupleIJNS5_1CILi1EEES8_S8_EEENS6_IJNS7_ILi128EEESA_SA_EEELi128ENS_6half_tEfNS_4arch4Sm90ELb1ELb0ELb0ELb1ELb0ELb1ELb0ELb1ELb1ELb1ELb0ELb0EEENS1_21CollectiveEpilogueFwdISB_S9_SC_SE_Li256ELb1ELb1ELb0ELb0EEENS1_36VarlenDynamicPersistentTileSchedulerILi128ELi128ELi256ELi128ELb0ELb1ELb1ELb1ELb1ELb1EEEEEEEEEvNT_6ParamsE)
	.align		4
        /*00f4*/ 	.word	index@(__assertfail)
	.align		4
        /*00f8*/ 	.word	index@(_ZN7cutlass13device_kernelIN5flash11enable_sm90INS1_16FlashAttnFwdSm90INS1_25CollectiveMainloopFwdSm90ILi2EN4cute5tupleIJNS5_1CILi1EEES8_S8_EEENS6_IJNS7_ILi192EEENS7_ILi144EEENS7_ILi96EEEEEELi96ENS_6half_tEfNS_4arch4Sm90ELb0ELb0ELb0ELb0ELb0ELb0ELb0ELb0ELb1ELb1ELb0ELb0EEENS1_21CollectiveEpilogueFwdINS6_IJSA_SC_SB_EEES9_SE_SG_Li384ELb0ELb1ELb0ELb0EEENS1_29StaticPersistentTileSchedulerILb0EEEEEEEEEvNT_6ParamsE)
	.align		4
        /*00fc*/ 	.word	index@(__assertfail)
	.align		4
        /*0100*/ 	.word	index@(_ZN7cutlass13device_kernelIN5flash11enable_sm90INS1_16FlashAttnFwdSm90INS1_25CollectiveMainloopFwdSm90ILi2EN4cute5tupleIJNS5_1CILi1EEES8_S8_EEENS6_IJNS7_ILi192EEENS7_ILi144EEENS7_ILi96EEEEEELi96ENS_6half_tEfNS_4arch4Sm90ELb0ELb0ELb0ELb1ELb0ELb0ELb0ELb0ELb1ELb1ELb0ELb0EEENS1_21CollectiveEpilogueFwdINS6_IJSA_SC_SB_EEES9_SE_SG_Li384ELb1ELb1ELb0ELb0EEENS1_36VarlenDynamicPersistentTileSchedulerILi192ELi144ELi384ELi128ELb0ELb1ELb1ELb0ELb1ELb1EEEEEEEEEvNT_6ParamsE)
	.align		4
        /*0104*/ 	.word	index@(__assertfail)
	.align		4
        /*0108*/ 	.word	index@(_ZN7cutlass13device_kernelIN5flash11enable_sm90INS1_16FlashAttnFwdSm90INS1_25CollectiveMainloopFwdSm90ILi2EN4cute5tupleIJNS5_1CILi1EEES8_S8_EEENS6_IJNS7_ILi192EEENS7_ILi144EEENS7_ILi96EEEEEELi96ENS_6half_tEfNS_4arch4Sm90ELb0ELb0ELb0ELb1ELb0ELb1ELb0ELb0ELb1ELb1ELb0ELb0EEENS1_21CollectiveEpilogueFwdINS6_IJSA_SC_SB_EEES9_SE_SG_Li384ELb1ELb1ELb0ELb0EEENS1_36VarlenDynamicPersistentTileSchedulerILi192ELi144ELi384ELi128ELb0ELb1ELb1ELb0ELb1ELb1EEEEEEEEEvNT_6ParamsE)
	.align		4
        /*010c*/ 	.word	index@(__assertfail)
	.align		4
        /*0110*/ 	.word	index@(_ZN7cutlass13device_kernelIN5flash11enable_sm90INS1_16FlashAttnFwdSm90INS1_25CollectiveMainloopFwdSm90ILi2EN4cute5tupleIJNS5_1CILi1EEES8_S8_EEENS6_IJNS7_ILi192EEENS7_ILi128EEENS7_ILi96EEEEEELi96ENS_6half_tEfNS_4arch4Sm90ELb0ELb1ELb0ELb0ELb0ELb0ELb0ELb0ELb1ELb1ELb0ELb0EEENS1_21CollectiveEpilogueFwdINS6_IJSA_SC_SB_EEES9_SE_SG_Li384ELb0ELb1ELb0ELb0EEENS1_30DynamicPersistentTileSchedulerILi384ELi128ELb0ELb1ELb1EEEEEEEEEvNT_6ParamsE)
	.align		4
        /*0114*/ 	.word	index@(__assertfail)
	.align		4
        /*0118*/ 	.word	index@(_ZN7cutlass13device_kernelIN5flash11enable_sm90INS1_16FlashAttnFwdSm90INS1_25CollectiveMainloopFwdSm90ILi2EN4cute5tupleIJNS5_1CILi1EEES8_S8_EEENS6_IJNS7_ILi192EEENS7_ILi128EEENS7_ILi96EEEEEELi96ENS_6half_tEfNS_4arch4Sm90ELb0ELb1ELb0ELb1ELb0ELb0ELb0ELb0ELb1ELb1ELb0ELb0EEENS1_21CollectiveEpilogueFwdINS6_IJSA_SC_SB_EEES9_SE_SG_Li384ELb1ELb1ELb0ELb0EEENS1_36VarlenDynamicPersistentTileSchedulerILi192ELi128ELi384ELi128ELb0ELb1ELb1ELb1ELb0ELb1EEEEEEEEEvNT_6ParamsE)
	.align		4
        /*011c*/ 	.word	index@(__assertfail)
	.align		4
        /*0120*/ 	.word	index@(_ZN7cutlass13device_kernelIN5flash11enable_sm90INS1_16FlashAttnFwdSm90INS1_25CollectiveMainloopFwdSm90ILi2EN4cute5tupleIJNS5_1CILi1EEES8_S8_EEENS6_IJNS7_ILi192EEENS7_ILi128EEENS7_ILi96EEEEEELi96ENS_6half_tEfNS_4arch4Sm90ELb0ELb1ELb0ELb1ELb0ELb1ELb0ELb0ELb1ELb1ELb0ELb0EEENS1_21CollectiveEpilogueFwdINS6_IJSA_SC_SB_EEES9_SE_SG_Li384ELb1ELb1ELb0ELb0EEENS1_36VarlenDynamicPersistentTileSchedulerILi192ELi128ELi384ELi128ELb0ELb1ELb1ELb1ELb0ELb1EEEEEEEEEvNT_6ParamsE)
	.align		4
        /*0124*/ 	.word	index@(__assertfail)
	.align		4
        /*0128*/ 	.word	index@(_ZN7cutlass13device_kernelIN5flash11enable_sm90INS1_16FlashAttnFwdSm90INS1_25CollectiveMainloopFwdSm90ILi2EN4cute5tupleIJNS5_1CILi1EEES8_S8_EEENS6_IJNS7_ILi192EEENS7_ILi144EEENS7_ILi96EEEEEELi96ENS_6half_tEfNS_4arch4Sm90ELb1ELb0ELb0ELb0ELb0ELb0ELb0ELb0ELb1ELb1ELb0ELb0EEENS1_21CollectiveEpilogueFwdINS6_IJSA_SC_SB_EEES9_SE_SG_Li384ELb0ELb1ELb0ELb0EEENS1_30DynamicPersistentTileSchedulerILi384ELi128ELb0ELb1ELb1EEEEEEEEEvNT_6ParamsE)
	.align		4
        /*012c*/ 	.word	index@(__assertfail)
	.align		4
        /*0130*/ 	.word	index@(_ZN7cutlass13device_kernelIN5flash11enable_sm90INS1_16FlashAttnFwdSm90INS1_25CollectiveMainloopFwdSm90ILi2EN4cute5tupleIJNS5_1CILi1EEES8_S8_EEENS6_IJNS7_ILi192EEENS7_ILi144EEENS7_ILi96EEEEEELi96ENS_6half_tEfNS_4arch4Sm90ELb1ELb0ELb0ELb1ELb0ELb0ELb0ELb0ELb1ELb1ELb0ELb0EEENS1_21CollectiveEpilogueFwdINS6_IJSA_SC_SB_EEES9_SE_SG_Li384ELb1ELb1ELb0ELb0EEENS1_36VarlenDynamicPersistentTileSchedulerILi192ELi144ELi384ELi128ELb0ELb1ELb1ELb1ELb1ELb1EEEEEEEEEvNT_6ParamsE)
	.align		4
        /*0134*/ 	.word	index@(__assertfail)
	.align		4
        /*0138*/ 	.word	index@(_ZN7cutlass13device_kernelIN5flash11enable_sm90INS1_16FlashAttnFwdSm90INS1_25CollectiveMainloopFwdSm90ILi2EN4cute5tupleIJNS5_1CILi1EEES8_S8_EEENS6_IJNS7_ILi192EEENS7_ILi144EEENS7_ILi96EEEEEELi96ENS_6half_tEfNS_4arch4Sm90ELb1ELb0ELb0ELb1ELb0ELb1ELb0ELb0ELb1ELb1ELb0ELb0EEENS1_21CollectiveEpilogueFwdINS6_IJSA_SC_SB_EEES9_SE_SG_Li384ELb1ELb1ELb0ELb0EEENS1_36VarlenDynamicPersistentTileSchedulerILi192ELi144ELi384ELi128ELb0ELb1ELb1ELb1ELb1ELb1EEEEEEEEEvNT_6ParamsE)
	.align		4
        /*013c*/ 	.word	index@(__assertfail)
	.align		4
        /*0140*/ 	.word	index@(_ZN7cutlass13device_kernelIN5flash11enable_sm90INS1_16FlashAttnFwdSm90INS1_25CollectiveMainloopFwdSm90ILi2EN4cute5tupleIJNS5_1CILi1EEES8_S8_EEENS6_IJNS7_ILi192EEESA_NS7_ILi64EEEEEELi64ENS_6half_tEfNS_4arch4Sm90ELb0ELb0ELb0ELb0ELb0ELb0ELb0ELb0ELb1ELb1ELb0ELb0EEENS1_21CollectiveEpilogueFwdINS6_IJSA_SB_SA_EEES9_SD_SF_Li384ELb0ELb1ELb0ELb0EEENS1_29StaticPersistentTileSchedulerILb0EEEEEEEEEvNT_6ParamsE)
	.align		4
        /*0144*/ 	.word	index@(__assertfail)
	.align		4
        /*0148*/ 	.word	index@(_ZN7cutlass13device_kernelIN5flash11enable_sm90INS1_16FlashAttnFwdSm90INS1_25CollectiveMainloopFwdSm90ILi2EN4cute5tupleIJNS5_1CILi1EEES8_S8_EEENS6_IJNS7_ILi192EEESA_NS7_ILi64EEEEEELi64ENS_6half_tEfNS_4arch4Sm90ELb0ELb0ELb0ELb1ELb0ELb0ELb0ELb0ELb1ELb1ELb0ELb0EEENS1_21CollectiveEpilogueFwdINS6_IJSA_SB_SA_EEES9_SD_SF_Li384ELb1ELb1ELb0ELb0EEENS1_36VarlenDynamicPersistentTileSchedulerILi192ELi192ELi384ELi128ELb0ELb1ELb1ELb0ELb1ELb1EEEEEEEEEvNT_6ParamsE)
	.align		4
        /*014c*/ 	.word	index@(__assertfail)
	.align		4
        /*0150*/ 	.word	index@(_ZN7cutlass13device_kernelIN5flash11enable_sm90INS1_16FlashAttnFwdSm90INS1_25CollectiveMainloopFwdSm90ILi2EN4cute5tupleIJNS5_1CILi1EEES8_S8_EEENS6_IJNS7_ILi192EEESA_NS7_ILi64EEEEEELi64ENS_6half_tEfNS_4arch4Sm90ELb0ELb0ELb0ELb1ELb0ELb1ELb0ELb0ELb1ELb1ELb0ELb0EEENS1_21CollectiveEpilogueFwdINS6_IJSA_SB_SA_EEES9_SD_SF_Li384ELb1ELb1ELb0ELb0EEENS1_36VarlenDynamicPersistentTileSchedulerILi192ELi192ELi384ELi128ELb0ELb1ELb1ELb0ELb1ELb1EEEEEEEEEvNT_6ParamsE)
	.align		4
        /*0154*/ 	.word	index@(__assertfail)
	.align		4
        /*0158*/ 	.word	index@(_ZN7cutlass13device_kernelIN5flash11enable_sm90INS1_16FlashAttnFwdSm90INS1_25CollectiveMainloopFwdSm90ILi2EN4cute5tupleIJNS5_1CILi1EEES8_S8_EEENS6_IJNS7_ILi192EEENS7_ILi128EEENS7_ILi64EEEEEELi64ENS_6half_tEfNS_4arch4Sm90ELb0ELb1ELb0ELb0ELb0ELb0ELb0ELb1ELb1ELb1ELb0ELb0EEENS1_21CollectiveEpilogueFwdINS6_IJSA_SC_SB_EEES9_SE_SG_Li384ELb0ELb1ELb0ELb0EEENS1_30DynamicPersistentTileSchedulerILi384ELi128ELb0ELb1ELb1EEEEEEEEEvNT_6ParamsE)
	.align		4
        /*015c*/ 	.word	index@(__assertfail)
	.align		4
        /*0160*/ 	.word	index@(_ZN7cutlass13device_kernelIN5flash11enable_sm90INS1_16FlashAttnFwdSm90INS1_25CollectiveMainloopFwdSm90ILi2EN4cute5tupleIJNS5_1CILi1EEES8_S8_EEENS6_IJNS7_ILi192EEENS7_ILi128EEENS7_ILi64EEEEEELi64ENS_6half_tEfNS_4arch4Sm90ELb0ELb1ELb0ELb1ELb0ELb0ELb0ELb1ELb1ELb1ELb0ELb0EEENS1_21CollectiveEpilogueFwdINS6_IJSA_SC_SB_EEES9_SE_SG_Li384ELb1ELb1ELb0ELb0EEENS1_36VarlenDynamicPersistentTileSchedulerILi192ELi128ELi384ELi128ELb0ELb1ELb1ELb1ELb0ELb1EEEEEEEEEvNT_6ParamsE)
	.align		4
        /*0164*/ 	.word	index@(__assertfail)
	.align		4
        /*0168*/ 	.word	index@(_ZN7cutlass13device_kernelIN5flash11enable_sm90INS1_16FlashAttnFwdSm90INS1_25CollectiveMainloopFwdSm90ILi2EN4cute5tupleIJNS5_1CILi1EEES8_S8_EEENS6_IJNS7_ILi192EEENS7_ILi128EEENS7_ILi64EEEEEELi64ENS_6half_tEfNS_4arch4Sm90ELb0ELb1ELb0ELb1ELb0ELb1ELb0ELb1ELb1ELb1ELb0ELb0EEENS1_21CollectiveEpilogueFwdINS6_IJSA_SC_SB_EEES9_SE_SG_Li384ELb1ELb1ELb0ELb0EEENS1_36VarlenDynamicPersistentTileSchedulerILi192ELi128ELi384ELi128ELb0ELb1ELb1ELb1ELb0ELb1EEEEEEEEEvNT_6ParamsE)
	.align		4
        /*016c*/ 	.word	index@(__assertfail)
	.align		4
        /*0170*/ 	.word	index@(_ZN7cutlass13device_kernelIN5flash11enable_sm90INS1_16FlashAttnFwdSm90INS1_25CollectiveMainloopFwdSm90ILi2EN4cute5tupleIJNS5_1CILi1EEES8_S8_EEENS6_IJNS7_ILi192EEENS7_ILi128EEENS7_ILi64EEEEEELi64ENS_6half_tEfNS_4arch4Sm90ELb1ELb0ELb0ELb0ELb0ELb0ELb0ELb1ELb1ELb1ELb0ELb0EEENS1_21CollectiveEpilogueFwdINS6_IJSA_SC_SB_EEES9_SE_SG_Li384ELb0ELb1ELb0ELb0EEENS1_30DynamicPersistentTileSchedulerILi384ELi128ELb0ELb1ELb1EEEEEEEEEvNT_6ParamsE)
	.align		4
        /*0174*/ 	.word	index@(__assertfail)
	.align		4
        /*0178*/ 	.word	index@(_ZN7cutlass13device_kernelIN5flash11enable_sm90INS1_16FlashAttnFwdSm90INS1_25CollectiveMainloopFwdSm90ILi2EN4cute5tupleIJNS5_1CILi1EEES8_S8_EEENS6_IJNS7_ILi192EEENS7_ILi128EEENS7_ILi64EEEEEELi64ENS_6half_tEfNS_4arch4Sm90ELb1ELb0ELb0ELb1ELb0ELb0ELb0ELb1ELb1ELb1ELb0ELb0EEENS1_21CollectiveEpilogueFwdINS6_IJSA_SC_SB_EEES9_SE_SG_Li384ELb1ELb1ELb0ELb0EEENS1_36VarlenDynamicPersistentTileSchedulerILi192ELi128ELi384ELi128ELb0ELb1ELb1ELb1ELb1ELb1EEEEEEEEEvNT_6ParamsE)
	.align		4
        /*017c*/ 	.word	index@(__assertfail)
	.align		4
        /*0180*/ 	.word	index@(_ZN7cutlass13device_kernelIN5flash11enable_sm90INS1_16FlashAttnFwdSm90INS1_25CollectiveMainloopFwdSm90ILi2EN4cute5tupleIJNS5_1CILi1EEES8_S8_EEENS6_IJNS7_ILi192EEENS7_ILi128EEENS7_ILi64EEEEEELi64ENS_6half_tEfNS_4arch4Sm90ELb1ELb0ELb0ELb1ELb0ELb1ELb0ELb1ELb1ELb1ELb0ELb0EEENS1_21CollectiveEpilogueFwdINS6_IJSA_SC_SB_EEES9_SE_SG_Li384ELb1ELb1ELb0ELb0EEENS1_36VarlenDynamicPersistentTileSchedulerILi192ELi128ELi384ELi128ELb0ELb1ELb1ELb1ELb1ELb1EEEEEEEEEvNT_6ParamsE)
	.align		4
        /*0184*/ 	.word	index@(__assertfail)
	.align		4
        /*0188*/ 	.word	0x00000000
	.align		4
        /*018c*/ 	.word	0xfffffffe
	.align		4
        /*0190*/ 	.word	0x00000000
	.align		4
        /*0194*/ 	.word	0xfffffffd
	.align		4
        /*0198*/ 	.word	0x00000000
	.align		4
        /*019c*/ 	.word	0xfffffffc


//--------------------- .nv.constant4             --------------------------
	.section	.nv.constant4,"a",@progbits
	.align	8
	.align		8
.nv.constant4:
        /*0000*/ 	.dword	__assertfail
	.align		8
        /*0008*/ 	.dword	__unnamed_1
	.align		8
        /*0010*/ 	.dword	__unnamed_2
	.align		8
        /*0018*/ 	.dword	__unnamed_3
	.align		8
        /*0020*/ 	.dword	__unnamed_4
	.align		8
        /*0028*/ 	.dword	__unnamed_5
	.align		8
        /*0030*/ 	.dword	__unnamed_6
	.align		8
        /*0038*/ 	.dword	__unnamed_7
	.align		8
        /*0040*/ 	.dword	__unnamed_8
	.align		8
        /*0048*/ 	.dword	__unnamed_9
	.align		8
        /*0050*/ 	.dword	__unnamed_10
	.align		8
        /*0058*/ 	.dword	__unnamed_11
	.align		8
        /*0060*/ 	.dword	__unnamed_12
	.align		8
        /*0068*/ 	.dword	__unnamed_13
	.align		8
        /*0070*/ 	.dword	__unnamed_14
	.align		8
        /*0078*/ 	.dword	__unnamed_15
	.align		8
        /*0080*/ 	.dword	__unnamed_16
	.align		8
        /*0088*/ 	.dword	__unnamed_17
	.align		8
        /*0090*/ 	.dword	__unnamed_18
	.align		8
        /*0098*/ 	.dword	__unnamed_19
	.align		8
        /*00a0*/ 	.dword	__unnamed_20
	.align		8
        /*00a8*/ 	.dword	__unnamed_21
	.align		8
        /*00b0*/ 	.dword	__unnamed_22
	.align		8
        /*00b8*/ 	.dword	__unnamed_23
	.align		8
        /*00c0*/ 	.dword	__unnamed_24
	.align		8
        /*00c8*/ 	.dword	__unnamed_25
	.align		8
        /*00d0*/ 	.dword	__unnamed_26
	.align		8
        /*00d8*/ 	.dword	__unnamed_27
	.align		8
        /*00e0*/ 	.dword	__unnamed_28
	.align		8
        /*00e8*/ 	.dword	__unnamed_29
	.align		8
        /*00f0*/ 	.dword	__unnamed_30
	.align		8
        /*00f8*/ 	.dword	__unnamed_31
	.align		8
        /*0100*/ 	.dword	__unnamed_32
	.align		8
        /*0108*/ 	.dword	__unnamed_33
	.align		8
        /*0110*/ 	.dword	__unnamed_34
	.align		8
        /*0118*/ 	.dword	__unnamed_35
	.align		8
        /*0120*/ 	.dword	__unnamed_36
	.align		8
        /*0128*/ 	.dword	__unnamed_37
	.align		8
        /*0130*/ 	.dword	__unnamed_38
	.align		8
        /*0138*/ 	.dword	__unnamed_39
	.align		8
        /*0140*/ 	.dword	__unnamed_40
	.align		8
        /*0148*/ 	.dword	__unnamed_41
	.align		8
        /*0150*/ 	.dword	__unnamed_42
	.align		8
        /*0158*/ 	.dword	__unnamed_43
	.align		8
        /*0160*/ 	.dword	_ZN74_INTERNAL_f4c5edc3_38_flash_fwd_hdimall_fp16_packgqa_sm90_cu_4cb42ef5_36394cuda3std3__45__cpo5beginE
	.align		8
        /*0168*/ 	.dword	_ZN74_INTERNAL_f4c5edc3_38_flash_fwd_hdimall_fp16_packgqa_sm90_cu_4cb42ef5_36394cuda3std3__45__cpo3endE
	.align		8
        /*0170*/ 	.dword	_ZN74_INTERNAL_f4c5edc3_38_flash_fwd_hdimall_fp16_packgqa_sm90_cu_4cb42ef5_36394cuda3std3__45__cpo6cbeginE
	.align		8
        /*0178*/ 	.dword	_ZN74_INTERNAL_f4c5edc3_38_flash_fwd_hdimall_fp16_packgqa_sm90_cu_4cb42ef5_36394cuda3std3__45__cpo4cendE
	.align		8
        /*0180*/ 	.dword	_ZN74_INTERNAL_f4c5edc3_38_flash_fwd_hdimall_fp16_packgqa_sm90_cu_4cb42ef5_36394cuda3std3__476_GLOBAL__N__f4c5edc3_38_flash_fwd_hdimall_fp16_packgqa_sm90_cu_4cb42ef5_36396ignoreE
	.align		8
        /*0188*/ 	.dword	_ZN74_INTERNAL_f4c5edc3_38_flash_fwd_hdimall_fp16_packgqa_sm90_cu_4cb42ef5_36394cuda3std3__419piecewise_constructE
	.align		8
        /*0190*/ 	.dword	_ZN74_INTERNAL_f4c5edc3_38_flash_fwd_hdimall_fp16_packgqa_sm90_cu_4cb42ef5_36394cuda3std3__48in_placeE
	.align		8
        /*0198*/ 	.dword	_ZN74_INTERNAL_f4c5edc3_38_flash_fwd_hdimall_fp16_packgqa_sm90_cu_4cb42ef5_36394cuda3std6ranges3__45__cpo4swapE
	.align		8
        /*01a0*/ 	.dword	_ZN74_INTERNAL_f4c5edc3_38_flash_fwd_hdimall_fp16_packgqa_sm90_cu_4cb42ef5_36394cuda3std6ranges3__45__cpo9iter_moveE
	.align		8
        /*01a8*/ 	.dword	_ZN74_INTERNAL_f4c5edc3_38_flash_fwd_hdimall_fp16_packgqa_sm90_cu_4cb42ef5_36394cute7productE
	.align		8
        /*01b0*/ 	.dword	_ZN74_INTERNAL_f4c5edc3_38_flash_fwd_hdimall_fp16_packgqa_sm90_cu_4cb42ef5_36394cute1_E
	.align		8
        /*01b8*/ 	.dword	$str$23
	.align		8
        /*01c0*/ 	.dword	$str$24


//--------------------- .text._ZN7cutlass13device_kernelIN5flash11enable_sm90INS1_16FlashAttnFwdSm90INS1_25CollectiveMainloopFwdSm90ILi2EN4cute5tupleIJNS5_1CILi1EEES8_S8_EEENS6_IJNS7_ILi128EEENS7_ILi80EEENS7_ILi256EEEEEELi256ENS_6half_tEfNS_4arch4Sm90ELb0ELb0ELb0ELb0ELb0ELb0ELb0ELb1ELb1ELb1ELb0ELb0EEENS1_21CollectiveEpilogueFwdINS6_IJSA_SC_SB_EEES9_SE_SG_Li256ELb0ELb1ELb0ELb0EEENS1_29StaticPersistentTileSchedulerILb0EEEEEEEEEvNT_6ParamsE --------------------------
	.section	.text._ZN7cutlass13device_kernelIN5flash11enable_sm90INS1_16FlashAttnFwdSm90INS1_25CollectiveMainloopFwdSm90ILi2EN4cute5tupleIJNS5_1CILi1EEES8_S8_EEENS6_IJNS7_ILi128EEENS7_ILi80EEENS7_ILi256EEEEEELi256ENS_6half_tEfNS_4arch4Sm90ELb0ELb0ELb0ELb0ELb0ELb0ELb0ELb1ELb1ELb1ELb0ELb0EEENS1_21CollectiveEpilogueFwdINS6_IJSA_SC_SB_EEES9_SE_SG_Li256ELb0ELb1ELb0ELb0EEENS1_29StaticPersistentTileSchedulerILb0EEEEEEEEEvNT_6ParamsE,"ax",@progbits
	.align	128
.text._ZN7cutlass13device_kernelIN5flash11enable_sm90INS1_16FlashAttnFwdSm90INS1_25CollectiveMainloopFwdSm90ILi2EN4cute5tupleIJNS5_1CILi1EEES8_S8_EEENS6_IJNS7_ILi128EEENS7_ILi80EEENS7_ILi256EEEEEELi256ENS_6half_tEfNS_4arch4Sm90ELb0ELb0ELb0ELb0ELb0ELb0ELb0ELb1ELb1ELb1ELb0ELb0EEENS1_21CollectiveEpilogueFwdINS6_IJSA_SC_SB_EEES9_SE_SG_Li256ELb0ELb1ELb0ELb0EEENS1_29StaticPersistentTileSchedulerILb0EEEEEEEEEvNT_6ParamsE:
        .type           _ZN7cutlass13device_kernelIN5flash11enable_sm90INS1_16FlashAttnFwdSm90INS1_25CollectiveMainloopFwdSm90ILi2EN4cute5tupleIJNS5_1CILi1EEES8_S8_EEENS6_IJNS7_ILi128EEENS7_ILi80EEENS7_ILi256EEEEEELi256ENS_6half_tEfNS_4arch4Sm90ELb0ELb0ELb0ELb0ELb0ELb0ELb0ELb1ELb1ELb1ELb0ELb0EEENS1_21CollectiveEpilogueFwdINS6_IJSA_SC_SB_EEES9_SE_SG_Li256ELb0ELb1ELb0ELb0EEENS1_29StaticPersistentTileSchedulerILb0EEEEEEEEEvNT_6ParamsE,@function
        .size           _ZN7cutlass13device_kernelIN5flash11enable_sm90INS1_16FlashAttnFwdSm90INS1_25CollectiveMainloopFwdSm90ILi2EN4cute5tupleIJNS5_1CILi1EEES8_S8_EEENS6_IJNS7_ILi128EEENS7_ILi80EEENS7_ILi256EEEEEELi256ENS_6half_tEfNS_4arch4Sm90ELb0ELb0ELb0ELb0ELb0ELb0ELb0ELb1ELb1ELb1ELb0ELb0EEENS1_21CollectiveEpilogueFwdINS6_IJSA_SC_SB_EEES9_SE_SG_Li256ELb0ELb1ELb0ELb0EEENS1_29StaticPersistentTileSchedulerILb0EEEEEEEEEvNT_6ParamsE,(.L_x_15293 - _ZN7cutlass13device_kernelIN5flash11enable_sm90INS1_16FlashAttnFwdSm90INS1_25CollectiveMainloopFwdSm90ILi2EN4cute5tupleIJNS5_1CILi1EEES8_S8_EEENS6_IJNS7_ILi128EEENS7_ILi80EEENS7_ILi256EEEEEELi256ENS_6half_tEfNS_4arch4Sm90ELb0ELb0ELb0ELb0ELb0ELb0ELb0ELb1ELb1ELb1ELb0ELb0EEENS1_21CollectiveEpilogueFwdINS6_IJSA_SC_SB_EEES9_SE_SG_Li256ELb0ELb1ELb0ELb0EEENS1_29StaticPersistentTileSchedulerILb0EEEEEEEEEvNT_6ParamsE)
        .other          _ZN7cutlass13device_kernelIN5flash11enable_sm90INS1_16FlashAttnFwdSm90INS1_25CollectiveMainloopFwdSm90ILi2EN4cute5tupleIJNS5_1CILi1EEES8_S8_EEENS6_IJNS7_ILi128EEENS7_ILi80EEENS7_ILi256EEEEEELi256ENS_6half_tEfNS_4arch4Sm90ELb0ELb0ELb0ELb0ELb0ELb0ELb0ELb1ELb1ELb1ELb0ELb0EEENS1_21CollectiveEpilogueFwdINS6_IJSA_SC_SB_EEES9_SE_SG_Li256ELb0ELb1ELb0ELb0EEENS1_29StaticPersistentTileSchedulerILb0EEEEEEEEEvNT_6ParamsE,@"STO_CUDA_ENTRY STV_DEFAULT"
_ZN7cutlass13device_kernelIN5flash11enable_sm90INS1_16FlashAttnFwdSm90INS1_25CollectiveMainloopFwdSm90ILi2EN4cute5tupleIJNS5_1CILi1EEES8_S8_EEENS6_IJNS7_ILi128EEENS7_ILi80EEENS7_ILi256EEEEEELi256ENS_6half_tEfNS_4arch4Sm90ELb0ELb0ELb0ELb0ELb0ELb0ELb0ELb1ELb1ELb1ELb0ELb0EEENS1_21CollectiveEpilogueFwdINS6_IJSA_SC_SB_EEES9_SE_SG_Li256ELb0ELb1ELb0ELb0EEENS1_29StaticPersistentTileSchedulerILb0EEEEEEEEEvNT_6ParamsE:
[----:B------:R-:W0:Y:S02]  /*0000*/  LDC R1, c[0x0][0x28] ;  /* 0x00000a00ff017b82 */ /* 0x000e240000000800 */
[----:B0-----:R-:W-:Y:S01]  /*0010*/  VIADD R1, R1, 0xffffffc8 ;  /* 0xffffffc801017836 */ /* 0x001fe20000000000 */
[----:B------:R-:W0:Y:S01]  /*0020*/  S2R R0, SR_TID.X ;  /* 0x0000000000007919 */ /* 0x000e220000002100 */
[----:B------:R-:W-:Y:S01]  /*0030*/  ELECT P0, URZ, PT ;  /* 0x00000000003f782f */ /* 0x000fe20003800000 */
[----:B------:R-:W-:Y:S01]  /*0040*/  BSSY B0, `(.L_x_0) ;  /* 0x000000e000007945 */ /* 0x000fe20003800000 */
[----:B0-----:R-:W-:-:S05]  /*0050*/  SHF.R.U32.HI R2, RZ, 0x5, R0 ;  /* 0x00000005ff027819 */ /* 0x001fca0000011600 */
[----:B------:R-:W0:Y:S02]  /*0060*/  SHFL.IDX PT, R3, R2, RZ, 0x1f ;  /* 0x00001fff02037589 */ /* 0x000e2400000e0000 */
[----:B0-----:R-:W-:Y:S02]  /*0070*/  ISETP.EQ.AND P0, PT, R3, RZ, P0 ;  /* 0x000000ff0300720c */ /* 0x001fe40000702270 */
[----:B------:R-:W-:-:S11]  /*0080*/  SHF.R.U32.HI R3, RZ, 0x7, R0 ;  /* 0x00000007ff037819 */ /* 0x000fd60000011600 */
[----:B------:R-:W-:Y:S05]  /*0090*/  @!P0 BRA `(.L_x_1) ;  /* 0x0000000000208947 */ /* 0x000fea0003800000 */
[----:B------:R-:W-:Y:S02]  /*00a0*/  ULDC.64 UR4, c[0x0][0x198] ;  /* 0x0000660000047ab9 */ /* 0x000fe40000000a00 */
[----:B------:R-:W-:Y:S02]  /*00b0*/  UIADD3 UR6, UP0, UR4, 0x370, URZ ;  /* 0x0000037004067890 */ /* 0x000fe4000ff1e03f */
[----:B------:R-:W-:Y:S02]  /*00c0*/  UIADD3 UR4, UP1, UR4, 0x470, URZ ;  /* 0x0000047004047890 */ /* 0x000fe4000ff3e03f */
[----:B------:R-:W-:Y:S02]  /*00d0*/  UIADD3.X UR7, URZ, UR5, URZ, UP0, !UPT ;  /* 0x000000053f077290 */ /* 0x000fe400087fe43f */
[----:B------:R-:W-:-:S07]  /*00e0*/  UIADD3.X UR5, URZ, UR5, URZ, UP1, !UPT ;  /* 0x000000053f057290 */ /* 0x000fce0008ffe43f */
[----:B------:R0:W-:Y:S02]  /*00f0*/  UTMACCTL.PF [UR6] ;  /* 0x00000000060079b9 */ /* 0x0001e40008040000 */
[----:B------:R0:W-:Y:S02]  /*0100*/  UTMACCTL.PF [UR4] ;  /* 0x00000000040079b9 */ /* 0x0001e40008040000 */
[----:B0-----:R-:W-:Y:S01]  /*0110*/  NOP ;  /* 0x0000000000007918 */ /* 0x001fe20000000000 */
.L_x_1:
[----:B------:R-:W-:Y:S05]  /*0120*/  BSYNC B0 ;  /* 0x0000000000007941 */ /* 0x000fea0003800000 */
.L_x_0:
[----:B------:R-:W-:Y:S01]  /*0130*/  VOTEU.ANY UP0, P0 ;  /* 0x00000000003f7886 */ /* 0x000fe20000000100 */
[----:B------:R-:W0:Y:S01]  /*0140*/  SHFL.IDX PT, R3, R3, RZ, 0x1f ;  /* 0x00001fff03037589 */ /* 0x000e2200000e0000 */
[----:B------:R-:W-:Y:S01]  /*0150*/  UMOV UR4, 0x80 ;  /* 0x0000008000047882 */ /* 0x000fe20000000000 */
[----:B------:R-:W-:Y:S01]  /*0160*/  UMOV UR7, 0x100 ;  /* 0x0000010000077882 */ /* 0x000fe20000000000 */
[----:B------:R-:W-:Y:S01]  /*0170*/  VOTEU.ANY UP1, P0 ;  /* 0x00000000003f7886 */ /* 0x000fe20000020100 */
[----:B------:R-:W1:Y:S01]  /*0180*/  @UP0 S2UR UR8, SR_CgaCtaId ;  /* 0x00000000000809c3 */ /* 0x000e620000008800 */
[----:B------:R-:W2:Y:S01]  /*0190*/  SHFL.IDX PT, R4, R2, RZ, 0x1f ;  /* 0x00001fff02047589 */ /* 0x000ea200000e0000 */
[----:B------:R-:W-:Y:S01]  /*01a0*/  @UP0 UMOV UR6, 0x400 ;  /* 0x0000040000060882 */ /* 0x000fe20000000000 */
[----:B------:R-:W-:-:S04]  /*01b0*/  @UP0 UIADD3 UR4, -UR4, 0x100000, URZ ;  /* 0x0010000004040890 */ /* 0x000fc8000fffe13f */
[----:B------:R-:W-:Y:S02]  /*01c0*/  @UP0 USHF.L.U32 UR5, UR4, 0xb, URZ ;  /* 0x0000000b04050899 */ /* 0x000fe4000800063f */
[----:B------:R-:W-:Y:S01]  /*01d0*/  @UP0 USHF.L.U32 UR4, UR4, 0x1, URZ ;  /* 0x0000000104040899 */ /* 0x000fe2000800063f */
[----:B------:R-:W-:Y:S01]  /*01e0*/  VOTEU.ANY UP2, P0 ;  /* 0x00000000003f7886 */ /* 0x000fe20000040100 */
[----:B0-----:R-:W-:Y:S01]  /*01f0*/  R2UR UR9, R3 ;  /* 0x00000000030972ca */ /* 0x001fe200000e0000 */
[----:B-1----:R-:W-:Y:S01]  /*0200*/  @UP0 ULEA UR8, UR8, UR6, 0x18 ;  /* 0x0000000608080291 */ /* 0x002fe2000f8ec03f */
[----:B--2---:R-:W-:Y:S01]  /*0210*/  ISETP.NE.AND P1, PT, R4, RZ, PT ;  /* 0x000000ff0400720c */ /* 0x004fe20003f25270 */
[----:B------:R-:W-:-:S04]  /*0220*/  @UP0 UIADD3 UR6, -UR7, 0x100000, URZ ;  /* 0x0010000007060890 */ /* 0x000fc8000fffe13f */
[----:B------:R-:W-:Y:S02]  /*0230*/  @UP0 USHF.L.U32 UR7, UR6, 0xb, URZ ;  /* 0x0000000b06070899 */ /* 0x000fe4000800063f */
[----:B------:R-:W-:-:S04]  /*0240*/  @UP0 USHF.L.U32 UR6, UR6, 0x1, URZ ;  /* 0x0000000106060899 */ /* 0x000fc8000800063f */
[----:B------:R-:W-:Y:S01]  /*0250*/  UISETP.NE.AND UP0, UPT, UR9, URZ, UPT ;  /* 0x0000003f0900728c */ /* 0x000fe2000bf05270 */
[----:B------:R-:W0:Y:S02]  /*0260*/  FENCE.VIEW.ASYNC.S ;  /* 0x00000000000073c6 */ /* 0x000e240000000000 */
[----:B0-----:R0:W1:Y:S05]  /*0270*/  @UP1 SYNCS.EXCH.64 URZ, [UR8+0x38800], UR4 ;  /* 0x03880004083f15b2 */ /* 0x00106a0008000100 */
[----:B------:R0:W2:Y:S01]  /*0280*/  @UP2 SYNCS.EXCH.64 URZ, [UR8+0x38820], UR6 ;  /* 0x03882006083f25b2 */ /* 0x0000a20008000100 */
[----:B------:R-:W-:Y:S05]  /*0290*/  @P1 BRA `(.L_x_2) ;  /* 0x0000000000481947 */ /* 0x000fea0003800000 */
[----:B0-----:R-:W0:Y:S01]  /*02a0*/  S2UR UR5, SR_CgaCtaId ;  /* 0x00000000000579c3 */ /* 0x001e220000008800 */
[----:B------:R-:W-:Y:S01]  /*02b0*/  UMOV UR4, 0x400 ;  /* 0x0000040000047882 */ /* 0x000fe20000000000 */
[----:B------:R-:W-:Y:S01]  /*02c0*/  UMOV UR6, 0x1 ;  /* 0x0000000100067882 */ /* 0x000fe20000000000 */
[----:B------:R-:W-:Y:S01]  /*02d0*/  UMOV UR7, 0x2 ;  /* 0x0000000200077882 */ /* 0x000fe20000000000 */
[----:B------:R-:W-:Y:S01]  /*02e0*/  ELECT P0, URZ, PT ;  /* 0x00000000003f782f */ /* 0x000fe20003800000 */
[----:B0-----:R-:W-:Y:S02]  /*02f0*/  ULEA UR8, UR5, UR4, 0x18 ;  /* 0x0000000405087291 */ /* 0x001fe4000f8ec03f */
[----:B------:R-:W-:-:S04]  /*0300*/  UIADD3 UR4, -UR6, 0x100000, URZ ;  /* 0x0010000006047890 */ /* 0x000fc8000fffe13f */
[----:B------:R-:W-:Y:S02]  /*0310*/  USHF.L.U32 UR5, UR4, 0xb, URZ ;  /* 0x0000000b04057899 */ /* 0x000fe4000800063f */
[----:B------:R-:W-:Y:S02]  /*0320*/  USHF.L.U32 UR4, UR4, 0x1, URZ ;  /* 0x0000000104047899 */ /* 0x000fe4000800063f */
[----:B------:R-:W-:-:S04]  /*0330*/  UIADD3 UR6, -UR7, 0x100000, URZ ;  /* 0x0010000007067890 */ /* 0x000fc8000fffe13f */
[----:B------:R-:W-:Y:S02]  /*0340*/  USHF.L.U32 UR7, UR6, 0xb, URZ ;  /* 0x0000000b06077899 */ /* 0x000fe4000800063f */
[----:B------:R-:W-:Y:S01]  /*0350*/  USHF.L.U32 UR6, UR6, 0x1, URZ ;  /* 0x0000000106067899 */ /* 0x000fe2000800063f */
[----:B------:R-:W0:Y:S03]  /*0360*/  FENCE.VIEW.ASYNC.S ;  /* 0x00000000000073c6 */ /* 0x000e260000000000 */
[----:B0-----:R3:W4:Y:S08]  /*0370*/  SYNCS.EXCH.64 URZ, [UR8+0x38830], UR4 ;  /* 0x03883004083f75b2 */ /* 0x0017300008000100 */
[----:B------:R3:W0:Y:S01]  /*0380*/  SYNCS.EXCH.64 URZ, [UR8+0x38840], UR6 ;  /* 0x03884006083f75b2 */ /* 0x0006220008000100 */
[----:B------:R3:W0:Y:S01]  /*0390*/  SYNCS.EXCH.64 URZ, [UR8+0x38838], UR4 ;  /* 0x03883804083f75b2 */ /* 0x0006220008000100 */
[----:B------:R3:W0:Y:S02]  /*03a0*/  SYNCS.EXCH.64 URZ, [UR8+0x38848], UR6 ;  /* 0x03884806083f75b2 */ /* 0x0006240008000100 */
[----:B---3--:R-:W-:Y:S01]  /*03b0*/  NOP ;  /* 0x0000000000007918 */ /* 0x008fe20000000000 */
.L_x_2:
[----:B------:R-:W3:Y:S01]  /*03c0*/  SHFL.IDX PT, R3, R2, RZ, 0x1f ;  /* 0x00001fff02037589 */ /* 0x000ee200000e0000 */
[----:B------:R-:W-:Y:S01]  /*03d0*/  NOP ;  /* 0x0000000000007918 */ /* 0x000fe20000000000 */
[----:B---3--:R-:W-:-:S13]  /*03e0*/  ISETP.NE.AND P0, PT, R3, RZ, PT ;  /* 0x000000ff0300720c */ /* 0x008fda0003f05270 */
        /* <DEDUP_REMOVED lines=14> */
[----:B0-----:R3:W0:Y:S08]  /*04d0*/  SYNCS.EXCH.64 URZ, [UR8+0x38850], UR4 ;  /* 0x03885004083f75b2 */ /* 0x0016300008000100 */
[----:B------:R3:W0:Y:S01]  /*04e0*/  SYNCS.EXCH.64 URZ, [UR8+0x38860], UR6 ;  /* 0x03886006083f75b2 */ /* 0x0006220008000100 */
[----:B------:R3:W0:Y:S01]  /*04f0*/  SYNCS.EXCH.64 URZ, [UR8+0x38858], UR4 ;  /* 0x03885804083f75b2 */ /* 0x0006220008000100 */
[----:B------:R3:W0:Y:S02]  /*0500*/  SYNCS.EXCH.64 URZ, [UR8+0x38868], UR6 ;  /* 0x03886806083f75b2 */ /* 0x0006240008000100 */
[----:B---3--:R-:W-:Y:S01]  /*0510*/  NOP ;  /* 0x0000000000007918 */ /* 0x008fe20000000000 */
.L_x_3:
[----:B------:R-:W3:Y:S01]  /*0520*/  SHFL.IDX PT, R3, R2, RZ, 0x1f ;  /* 0x00001fff02037589 */ /* 0x000ee200000e0000 */
[----:B------:R-:W-:Y:S01]  /*0530*/  NOP ;  /* 0x0000000000007918 */ /* 0x000fe20000000000 */
[----:B---3--:R-:W-:-:S13]  /*0540*/  ISETP.NE.AND P0, PT, R3, RZ, PT ;  /* 0x000000ff0300720c */ /* 0x008fda0003f05270 */
[----:B------:R-:W-:Y:S05]  /*0550*/  @P0 BRA `(.L_x_4) ;  /* 0x0000000000380947 */ /* 0x000fea0003800000 */
[----:B0-----:R-:W0:Y:S01]  /*0560*/  S2UR UR5, SR_CgaCtaId ;  /* 0x00000000000579c3 */ /* 0x001e220000008800 */
[----:B------:R-:W-:Y:S01]  /*0570*/  UMOV UR4, 0x400 ;  /* 0x0000040000047882 */ /* 0x000fe20000000000 */
[----:B------:R-:W-:Y:S01]  /*0580*/  UMOV UR7, 0x1 ;  /* 0x0000000100077882 */ /* 0x000fe20000000000 */
[----:B------:R-:W-:Y:S01]  /*0590*/  ELECT P0, URZ, PT ;  /* 0x00000000003f782f */ /* 0x000fe20003800000 */
[----:B0-----:R-:W-:Y:S02]  /*05a0*/  ULEA UR6, UR5, UR4, 0x18 ;  /* 0x0000000405067291 */ /* 0x001fe4000f8ec03f */
[----:B------:R-:W-:-:S04]  /*05b0*/  UIADD3 UR4, -UR7, 0x100000, URZ ;  /* 0x0010000007047890 */ /* 0x000fc8000fffe13f */
[----:B------:R-:W-:Y:S02]  /*05c0*/  USHF.L.U32 UR5, UR4, 0xb, URZ ;  /* 0x0000000b04057899 */ /* 0x000fe4000800063f */
[----:B------:R-:W-:Y:S01]  /*05d0*/  USHF.L.U32 UR4, UR4, 0x1, URZ ;  /* 0x0000000104047899 */ /* 0x000fe2000800063f */
[----:B------:R-:W0:Y:S11]  /*05e0*/  FENCE.VIEW.ASYNC.S ;  /* 0x00000000000073c6 */ /* 0x000e360000000000 */
[----:B0-----:R3:W0:Y:S01]  /*05f0*/  SYNCS.EXCH.64 URZ, [UR6+0x38870], UR4 ;  /* 0x03887004063f75b2 */ /* 0x0016220008000100 */
[----:B------:R3:W0:Y:S01]  /*0600*/  SYNCS.EXCH.64 URZ, [UR6+0x38880], UR4 ;  /* 0x03888004063f75b2 */ /* 0x0006220008000100 */
[----:B------:R3:W0:Y:S01]  /*0610*/  SYNCS.EXCH.64 URZ, [UR6+0x38878], UR4 ;  /* 0x03887804063f75b2 */ /* 0x0006220008000100 */
[----:B------:R3:W0:Y:S02]  /*0620*/  SYNCS.EXCH.64 URZ, [UR6+0x38888], UR4 ;  /* 0x03888804063f75b2 */ /* 0x0006240008000100 */
[----:B---3--:R-:W-:Y:S01]  /*0630*/  NOP ;  /* 0x0000000000007918 */ /* 0x008fe20000000000 */
.L_x_4:
        /* <DEDUP_REMOVED lines=22> */
.L_x_5:
        /* <DEDUP_REMOVED lines=22> */
.L_x_6:
[----:B0-----:R-:W-:Y:S01]  /*0900*/  UMOV UR4, 0x1 ;  /* 0x0000000100047882 */ /* 0x001fe20000000000 */
[----:B------:R-:W-:Y:S01]  /*0910*/  PLOP3.LUT P0, PT, PT, PT, UP0, 0x80, 0x0 ;  /* 0x000000000000781c */ /* 0x000fe20003f0f008 */
[----:B------:R-:W-:Y:S01]  /*0920*/  USEL UR4, UR4, 0x2, !UP0 ;  /* 0x0000000204047887 */ /* 0x000fe2000c000000 */
[----:B------:R-:W-:-:S05]  /*0930*/  NOP ;  /* 0x0000000000007918 */ /* 0x000fca0000000000 */
[----:B------:R-:W-:-:S05]  /*0940*/  IMAD.U32 R3, RZ, RZ, UR4 ;  /* 0x00000004ff037e24 */ /* 0x000fca000f8e00ff */
[----:B------:R0:W-:Y:S01]  /*0950*/  STL [R1+0x34], R3 ;  /* 0x0000340301007387 */ /* 0x0001e20000100800 */
[----:B-12-4-:R-:W-:Y:S06]  /*0960*/  BAR.SYNC.DEFER_BLOCKING 0x0 ;  /* 0x0000000000007b1d */ /* 0x016fec0000010000 */
[----:B------:R-:W-:Y:S05]  /*0970*/  @!P0 BRA `(.L_x_7) ;  /* 0x000000b4003c8947 */ /* 0x000fea0003800000 */
.L_x_8:
[----:B------:R-:W-:-:S08]  /*0980*/  NOP ;  /* 0x0000000000007918 */ /* 0x000fd00000000000 */
[----:B------:R-:W1:Y:S02]  /*0990*/  USETMAXREG.TRY_ALLOC.CTAPOOL UP0, 0xf0 ;  /* 0x000000f0000079c8 */ /* 0x000e640008000600 */
[----:B-1----:R-:W-:-:S13]  /*09a0*/  PLOP3.LUT P0, PT, PT, PT, UP0, 0x80, 0x0 ;  /* 0x000000000000781c */ /* 0x002fda0003f0f008 */
[----:B------:R-:W-:Y:S05]  /*09b0*/  @!P0 BRA `(.L_x_8) ;  /* 0xfffffffc00f08947 */ /* 0x000fea000383ffff */
[----:B------:R-:W1:Y:S08]  /*09c0*/  S2UR UR4, SR_CTAID.X ;  /* 0x00000000000479c3 */ /* 0x000e700000002500 */
[----:B------:R-:W-:Y:S08]  /*09d0*/  BAR.ARV 0x8, 0x180 ;  /* 0x0206000000007b1d */ /* 0x000ff00000002000 */
[----:B------:R-:W1:Y:S02]  /*09e0*/  LDC R2, c[0x0][0xc34] ;  /* 0x00030d00ff027b82 */ /* 0x000e640000000800 */
[----:B-1----:R-:W-:-:S13]  /*09f0*/  ISETP.LE.AND P0, PT, R2, UR4, PT ;  /* 0x0000000402007c0c */ /* 0x002fda000bf03270 */
[----:B------:R-:W-:Y:S05]  /*0a00*/  @P0 EXIT ;  /* 0x000000000000094d */ /* 0x000fea0003800000 */
[----:B0-----:R-:W2:Y:S01]  /*0a10*/  LDL R3, [R1+0x34] ;  /* 0x0000340001037983 */ /* 0x001ea20000100800 */
[----:B------:R-:W-:Y:S01]  /*0a20*/  VIADD R0, R0, 0xffffff80 ;  /* 0xffffff8000007836 */ /* 0x000fe20000000000 */
[----:B------:R-:W-:Y:S01]  /*0a30*/  UMOV UR60, URZ ;  /* 0x0000003f003c7c82 */ /* 0x000fe20008000000 */
[----:B------:R-:W-:Y:S01]  /*0a40*/  IMAD.U32 R212, RZ, RZ, UR4 ;  /* 0x00000004ffd47e24 */ /* 0x000fe2000f8e00ff */
[----:B------:R-:W-:Y:S02]  /*0a50*/  UMOV UR4, URZ ;  /* 0x0000003f00047c82 */ /* 0x000fe40008000000 */
[----:B------:R-:W-:Y:S02]  /*0a60*/  IMAD.U32 R214, RZ, RZ, UR4 ;  /* 0x00000004ffd67e24 */ /* 0x000fe4000f8e00ff */
[----:B------:R-:W-:Y:S01]  /*0a70*/  IMAD.U32 R16, RZ, RZ, UR4 ;  /* 0x00000004ff107e24 */ /* 0x000fe2000f8e00ff */
[----:B--2---:R-:W-:Y:S02]  /*0a80*/  R2UR UR5, R3 ;  /* 0x00000000030572ca */ /* 0x004fe400000e0000 */
[----:B------:R-:W-:-:S04]  /*0a90*/  SHF.R.S32.HI R3, RZ, 0x1f, R0 ;  /* 0x0000001fff037819 */ /* 0x000fc80000011400 */
[CC--:B------:R-:W-:Y:S02]  /*0aa0*/  LEA.HI R2, R3.reuse, R0.reuse, RZ, 0x7 ;  /* 0x0000000003027211 */ /* 0x0c0fe400078f38ff */
[CC--:B------:R-:W-:Y:S02]  /*0ab0*/  LEA.HI R6, R3.reuse, R0.reuse, RZ, 0x5 ;  /* 0x0000000003067211 */ /* 0x0c0fe400078f28ff */
[----:B------:R-:W-:Y:S02]  /*0ac0*/  LOP3.LUT R5, R2, 0xffffff80, RZ, 0xc0, !PT ;  /* 0xffffff8002057812 */ /* 0x000fe400078ec0ff */
[CC--:B------:R-:W-:Y:S01]  /*0ad0*/  LEA.HI R4, R3.reuse, R0.reuse, RZ, 0x4 ;  /* 0x0000000003047211 */ /* 0x0c0fe200078f20ff */
[----:B------:R-:W-:Y:S01]  /*0ae0*/  IMAD.SHL.U32 R6, R6, 0x20, RZ ;  /* 0x0000002006067824 */ /* 0x000fe200078e00ff */
[CC--:B------:R-:W-:Y:S01]  /*0af0*/  LEA.HI R7, R3.reuse, R0.reuse, RZ, 0x2 ;  /* 0x0000000003077211 */ /* 0x0c0fe200078f10ff */
[----:B------:R-:W-:Y:S01]  /*0b00*/  IMAD.IADD R218, R0, 0x1, -R5 ;  /* 0x0000000100da7824 */ /* 0x000fe200078e0a05 */
[----:B------:R-:W-:Y:S01]  /*0b10*/  LEA.HI R213, R3, R0, RZ, 0x3 ;  /* 0x0000000003d57211 */ /* 0x000fe200078f18ff */
[----:B------:R-:W-:Y:S01]  /*0b20*/  ULOP3.LUT UR5, UR5, 0x1, URZ, 0xfc, !UPT ;  /* 0x0000000105057892 */ /* 0x000fe2000f8efc3f */
[----:B------:R-:W-:-:S02]  /*0b30*/  LOP3.LUT R13, R7, 0xfffffffc, RZ, 0xc0, !PT ;  /* 0xfffffffc070d7812 */ /* 0x000fc400078ec0ff */
[----:B------:R-:W-:Y:S02]  /*0b40*/  SHF.R.S32.HI R5, RZ, 0x1f, R218 ;  /* 0x0000001fff057819 */ /* 0x000fe400000114da */
[----:B------:R-:W-:Y:S01]  /*0b50*/  SHF.R.S32.HI R219, RZ, 0x7, R2 ;  /* 0x00000007ffdb7819 */ /* 0x000fe20000011402 */
[----:B------:R-:W-:Y:S01]  /*0b60*/  IMAD.IADD R13, R0, 0x1, -R13 ;  /* 0x00000001000d7824 */ /* 0x000fe200078e0a0d */
[----:B------:R-:W-:Y:S01]  /*0b70*/  LEA.HI R3, R5, R218, RZ, 0x2 ;  /* 0x000000da05037211 */ /* 0x000fe200078f10ff */
[----:B------:R-:W-:Y:S01]  /*0b80*/  IMAD.U32 R226, RZ, RZ, UR5 ;  /* 0x00000005ffe27e24 */ /* 0x000fe2000f8e00ff */
[----:B------:R-:W-:Y:S02]  /*0b90*/  LOP3.LUT R7, R4, 0x3fffff0, RZ, 0xc0, !PT ;  /* 0x03fffff004077812 */ /* 0x000fe400078ec0ff */
[--C-:B------:R-:W-:Y:S02]  /*0ba0*/  SHF.R.S32.HI R8, RZ, 0x2, R3.reuse ;  /* 0x00000002ff087819 */ /* 0x100fe40000011403 */
[----:B------:R-:W-:Y:S01]  /*0bb0*/  SHF.R.S32.HI R11, RZ, 0x1f, R3 ;  /* 0x0000001fff0b7819 */ /* 0x000fe20000011403 */
[----:B------:R-:W-:Y:S01]  /*0bc0*/  IMAD.IADD R7, R0, 0x1, -R7 ;  /* 0x0000000100077824 */ /* 0x000fe200078e0a07 */
[----:B------:R-:W-:-:S02]  /*0bd0*/  LOP3.LUT R23, R213, 0xfffffff8, RZ, 0xc0, !PT ;  /* 0xfffffff8d5177812 */ /* 0x000fc400078ec0ff */
[----:B------:R-:W-:Y:S02]  /*0be0*/  LEA.HI R11, R11, R8, RZ, 0x3 ;  /* 0x000000080b0b7211 */ /* 0x000fe400078f18ff */
[----:B------:R-:W-:Y:S01]  /*0bf0*/  SHF.R.S32.HI R9, RZ, 0x4, R4 ;  /* 0x00000004ff097819 */ /* 0x000fe20000011404 */
[----:B------:R-:W-:Y:S01]  /*0c00*/  IMAD.IADD R23, R0, 0x1, -R23 ;  /* 0x0000000100177824 */ /* 0x000fe200078e0a17 */
[----:B------:R-:W-:Y:S02]  /*0c10*/  LOP3.LUT R11, R11, 0xfffffff8, RZ, 0xc0, !PT ;  /* 0xfffffff80b0b7812 */ /* 0x000fe400078ec0ff */
[----:B------:R-:W-:Y:S01]  /*0c20*/  LEA.HI R2, R2, R219, RZ, 0x1 ;  /* 0x000000db02027211 */ /* 0x000fe200078f08ff */
[----:B------:R-:W-:Y:S01]  /*0c30*/  IMAD.SHL.U32 R17, R23, 0x8, RZ ;  /* 0x0000000817117824 */ /* 0x000fe200078e00ff */
[----:B------:R-:W-:Y:S01]  /*0c40*/  LEA.HI R5, R5, R218, RZ, 0x5 ;  /* 0x000000da05057211 */ /* 0x000fe200078f28ff */
[----:B------:R-:W-:Y:S01]  /*0c50*/  IMAD.IADD R8, R8, 0x1, -R11 ;  /* 0x0000000108087824 */ /* 0x000fe200078e0a0b */
[----:B------:R-:W-:Y:S01]  /*0c60*/  LEA.HI R4, R4, R9, RZ, 0x1 ;  /* 0x0000000904047211 */ /* 0x000fe200078f08ff */
[----:B------:R-:W-:Y:S01]  /*0c70*/  VIADD R22, R17, 0x40 ;  /* 0x0000004011167836 */ /* 0x000fe20000000000 */
[----:B------:R-:W-:Y:S01]  /*0c80*/  LEA.HI R0, R13, R13, RZ, 0x1 ;  /* 0x0000000d0d007211 */ /* 0x000fe200078f08ff */
[C---:B------:R-:W-:Y:S01]  /*0c90*/  VIADD R19, R17.reuse, 0x80 ;  /* 0x0000008011137836 */ /* 0x040fe20000000000 */
[----:B------:R-:W-:Y:S01]  /*0ca0*/  LOP3.LUT R2, R2, 0x3fffffe, RZ, 0xc0, !PT ;  /* 0x03fffffe02027812 */ /* 0x000fe200078ec0ff */
[----:B------:R-:W-:Y:S01]  /*0cb0*/  VIADD R18, R17, 0xc0 ;  /* 0x000000c011127836 */ /* 0x000fe20000000000 */
[----:B------:R-:W-:-:S02]  /*0cc0*/  SHF.R.S32.HI R5, RZ, 0x5, R5 ;  /* 0x00000005ff057819 */ /* 0x000fc40000011405 */
[----:B------:R-:W-:Y:S01]  /*0cd0*/  LOP3.LUT R6, R6, 0xfffffc00, RZ, 0xc0, !PT ;  /* 0xfffffc0006067812 */ /* 0x000fe200078ec0ff */
[----:B------:R-:W-:Y:S01]  /*0ce0*/  IMAD.IADD R2, R219, 0x1, -R2 ;  /* 0x00000001db027824 */ /* 0x000fe200078e0a02 */
[----:B------:R-:W-:Y:S01]  /*0cf0*/  LOP3.LUT R4, R4, 0x1ffffffe, RZ, 0xc0, !PT ;  /* 0x1ffffffe04047812 */ /* 0x000fe200078ec0ff */
[----:B------:R-:W-:Y:S01]  /*0d00*/  IMAD R5, R5, 0x10, R8 ;  /* 0x0000001005057824 */ /* 0x000fe200078e0208 */
[----:B------:R-:W-:Y:S01]  /*0d10*/  LOP3.LUT R3, R3, 0x7ffffffc, RZ, 0xc0, !PT ;  /* 0x7ffffffc03037812 */ /* 0x000fe200078ec0ff */
[----:B------:R-:W-:Y:S01]  /*0d20*/  IMAD R7, R7, 0x40, R6 ;  /* 0x0000004007077824 */ /* 0x000fe200078e0206 */
[----:B------:R-:W-:Y:S01]  /*0d30*/  LOP3.LUT R0, R0, 0x1ffffffe, RZ, 0xc0, !PT ;  /* 0x1ffffffe00007812 */ /* 0x000fe200078ec0ff */
[----:B------:R-:W-:Y:S01]  /*0d40*/  IMAD.IADD R4, R9, 0x1, -R4 ;  /* 0x0000000109047824 */ /* 0x000fe200078e0a04 */
[----:B------:R-:W-:Y:S01]  /*0d50*/  SHF.R.S32.HI R213, RZ, 0x3, R213 ;  /* 0x00000003ffd57819 */ /* 0x000fe200000114d5 */
[----:B------:R-:W-:Y:S01]  /*0d60*/  IMAD.MOV.U32 R6, RZ, RZ, -0x2 ;  /* 0xfffffffeff067424 */ /* 0x000fe200078e00ff */
[----:B------:R-:W-:Y:S01]  /*0d70*/  SHF.R.S32.HI R229, RZ, 0x1f, R22 ;  /* 0x0000001fffe57819 */ /* 0x000fe20000011416 */
[----:B------:R-:W-:Y:S01]  /*0d80*/  IMAD.IADD R3, R218, 0x1, -R3 ;  /* 0x00000001da037824 */ /* 0x000fe200078e0a03 */
[----:B------:R-:W-:Y:S01]  /*0d90*/  SHF.R.S32.HI R228, RZ, 0x1f, R19 ;  /* 0x0000001fffe47819 */ /* 0x000fe20000011413 */
[----:B------:R-:W-:Y:S01]  /*0da0*/  IMAD.IADD R221, R13, 0x1, -R0 ;  /* 0x000000010ddd7824 */ /* 0x000fe200078e0a00 */
[----:B------:R-:W-:Y:S01]  /*0db0*/  SHF.R.S32.HI R227, RZ, 0x1f, R18 ;  /* 0x0000001fffe37819 */ /* 0x000fe20000011412 */
[----:B------:R-:W-:-:S02]  /*0dc0*/  IMAD R220, R2, 0x40, R5 ;  /* 0x0000004002dc7824 */ /* 0x000fc400078e0205 */
[----:B------:R-:W-:Y:S02]  /*0dd0*/  IMAD R224, R4, 0x8, R7 ;  /* 0x0000000804e07824 */ /* 0x000fe400078e0207 */
[----:B------:R-:W-:Y:S02]  /*0de0*/  IMAD R225, R3, R6, 0x50 ;  /* 0x0000005003e17424 */ /* 0x000fe400078e0206 */
[----:B------:R-:W-:-:S07]  /*0df0*/  IMAD R221, R221, 0x8, R220 ;  /* 0x00000008dddd7824 */ /* 0x000fce00078e02dc */
.L_x_37:
[----:B------:R-:W0:Y:S01]  /*0e00*/  SHFL.IDX PT, R0, R219, RZ, 0x1f ;  /* 0x00001fffdb007589 */ /* 0x000e2200000e0000 */
[----:B-1----:R-:W1:Y:S01]  /*0e10*/  S2UR UR4, SR_CgaCtaId ;  /* 0x00000000000479c3 */ /* 0x002e620000008800 */
[----:B------:R-:W-:Y:S01]  /*0e20*/  ULDC.64 UR6, c[0x0][0x418] ;  /* 0x0001060000067ab9 */ /* 0x000fe20000000a00 */
[----:B------:R-:W-:Y:S01]  /*0e30*/  ULDC UR5, c[0x0][0xc38] ;  /* 0x00030e0000057ab9 */ /* 0x000fe20000000800 */
[----:B------:R-:W-:Y:S01]  /*0e40*/  UISETP.NE.U32.AND UP0, UPT, UR6, URZ, UPT ;  /* 0x0000003f0600728c */ /* 0x000fe2000bf05070 */
[----:B------:R-:W-:Y:S01]  /*0e50*/  R2UR UR13, R212 ;  /* 0x00000000d40d72ca */ /* 0x000fe200000e0000 */
[----:B------:R-:W-:Y:S02]  /*0e60*/  UISETP.NE.AND UP1, UPT, UR5, 0x1, UPT ;  /* 0x000000010500788c */ /* 0x000fe4000bf25270 */
[----:B------:R-:W-:Y:S01]  /*0e70*/  UISETP.NE.AND.EX UP0, UPT, UR7, URZ, UPT, UP0 ;  /* 0x0000003f0700728c */ /* 0x000fe2000bf05300 */
[----:B------:R-:W-:Y:S01]  /*0e80*/  ULDC UR5, c[0x0][0xc44] ;  /* 0x0003110000057ab9 */ /* 0x000fe20000000800 */
[----:B------:R-:W-:Y:S01]  /*0e90*/  UMOV UR36, 0x400 ;  /* 0x0000040000247882 */ /* 0x000fe20000000000 */
[----:B------:R-:W-:Y:S01]  /*0ea0*/  UISETP.NE.AND UP2, UPT, UR5, 0x1, UPT ;  /* 0x000000010500788c */ /* 0x000fe2000bf45270 */
[----:B------:R-:W-:Y:S01]  /*0eb0*/  ULDC UR61, c[0x0][0x424] ;  /* 0x00010900003d7ab9 */ /* 0x000fe20000000800 */
[----:B------:R-:W-:Y:S01]  /*0ec0*/  ULDC UR10, c[0x0][0x2f0] ;  /* 0x0000bc00000a7ab9 */ /* 0x000fe20000000800 */
[----:B------:R-:W-:-:S03]  /*0ed0*/  USEL UR61, UR61, 0x1, UP0 ;  /* 0x000000013d3d7887 */ /* 0x000fc60008000000 */
[----:B------:R-:W-:Y:S01]  /*0ee0*/  @UP1 ULDC UR12, c[0x0][0xc40] ;  /* 0x00031000000c1ab9 */ /* 0x000fe20000000800 */
[----:B------:R-:W-:Y:S01]  /*0ef0*/  UMOV UR14, UR13 ;  /* 0x0000000d000e7c82 */ /* 0x000fe20008000000 */
[----:B------:R-:W-:-:S03]  /*0f00*/  UIMAD UR61, UR61, UR10, URZ ;  /* 0x0000000a3d3d72a4 */ /* 0x000fc6000f8e023f */
[----:B------:R-:W-:Y:S01]  /*0f10*/  @UP2 ULDC.64 UR8, c[0x0][0xc48] ;  /* 0x0003120000082ab9 */ /* 0x000fe20000000a00 */
[----:B0-----:R-:W-:Y:S01]  /*0f20*/  R2UR UR6, R0 ;  /* 0x00000000000672ca */ /* 0x001fe200000e0000 */
[----:B-1----:R-:W-:-:S03]  /*0f30*/  ULEA UR36, UR4, UR36, 0x18 ;  /* 0x0000002404247291 */ /* 0x002fc6000f8ec03f */
[----:B------:R-:W-:Y:S01]  /*0f40*/  @UP1 ULDC UR4, c[0x0][0xc3c] ;  /* 0x00030f0000041ab9 */ /* 0x000fe20000000800 */
[----:B------:R-:W-:Y:S02]  /*0f50*/  UIADD3 UR11, UR36, 0x14400, URZ ;  /* 0x00014400240b7890 */ /* 0x000fe4000fffe03f */
[----:B------:R-:W-:Y:S02]  /*0f60*/  UIMAD.WIDE.U32 UR4, UR13, UR4, URZ ;  /* 0x000000040d0472a5 */ /* 0x000fe4000f8e003f */
[----:B------:R-:W-:Y:S02]  /*0f70*/  ULOP3.LUT UP0, URZ, UR11, 0x9f, URZ, 0xc0, !UPT ;  /* 0x0000009f0b3f7892 */ /* 0x000fe4000f80c03f */
[----:B------:R-:W-:Y:S02]  /*0f80*/  @UP1 USHF.R.U32.HI UR14, URZ, UR12, UR5 ;  /* 0x0000000c3f0e1299 */ /* 0x000fe40008011605 */
[----:B------:R-:W-:Y:S02]  /*0f90*/  ULEA.HI UR7, UR6, UR6, URZ, 0x1 ;  /* 0x0000000606077291 */ /* 0x000fe4000f8f083f */
[----:B------:R-:W-:Y:S01]  /*0fa0*/  UIMAD.WIDE.U32 UR4, UR14, UR8, URZ ;  /* 0x000000080e0472a5 */ /* 0x000fe2000f8e003f */
[----:B------:R-:W-:Y:S01]  /*0fb0*/  PLOP3.LUT P0, PT, PT, PT, UP0, 0x80, 0x0 ;  /* 0x000000000000781c */ /* 0x000fe20003f0f008 */
[----:B------:R-:W-:Y:S01]  /*0fc0*/  ULOP3.LUT UR7, UR7, 0x1e, URZ, 0xc0, !UPT ;  /* 0x0000001e07077892 */ /* 0x000fe2000f8ec03f */
[----:B------:R-:W-:Y:S01]  /*0fd0*/  IMAD.U32 R216, RZ, RZ, UR14 ;  /* 0x0000000effd87e24 */ /* 0x000fe2000f8e00ff */
[----:B------:R-:W-:Y:S01]  /*0fe0*/  UMOV UR10, UR14 ;  /* 0x0000000e000a7c82 */ /* 0x000fe20008000000 */
[----:B------:R-:W-:-:S02]  /*0ff0*/  @UP2 USHF.R.U32.HI UR10, URZ, UR9, UR5 ;  /* 0x000000093f0a2299 */ /* 0x000fc40008011605 */
[----:B------:R-:W-:Y:S02]  /*1000*/  UIADD3 UR7, UR6, -UR7, URZ ;  /* 0x8000000706077290 */ /* 0x000fe4000fffe03f */
[----:B------:R-:W-:Y:S02]  /*1010*/  UIADD3 UR6, UR61, 0x4f, URZ ;  /* 0x0000004f3d067890 */ /* 0x000fe4000fffe03f */
[----:B------:R-:W-:Y:S01]  /*1020*/  ULEA UR8, UR7, UR11, 0xd ;  /* 0x0000000b07087291 */ /* 0x000fe2000f8e683f */
[----:B------:R-:W-:Y:S01]  /*1030*/  MOV R215, UR10 ;  /* 0x0000000a00d77c02 */ /* 0x000fe20008000f00 */
[----:B------:R-:W-:Y:S02]  /*1040*/  UIMAD.WIDE UR6, UR6, 0x66666667, URZ ;  /* 0x66666667060678a5 */ /* 0x000fe4000f8e023f */
[----:B------:R-:W-:Y:S02]  /*1050*/  USHF.R.U32.HI UR8, URZ, 0x4, UR8 ;  /* 0x000000043f087899 */ /* 0x000fe40008011608 */
[----:B------:R-:W-:-:S02]  /*1060*/  USHF.R.U32.HI UR4, URZ, 0x1f, UR7 ;  /* 0x0000001f3f047899 */ /* 0x000fc40008011607 */
[----:B------:R-:W-:Y:S02]  /*1070*/  ULOP3.LUT UR37, UR8, 0x3fff, URZ, 0xc0, !UPT ;  /* 0x00003fff08257892 */ /* 0x000fe4000f8ec03f */
[----:B------:R-:W-:-:S03]  /*1080*/  ULEA.HI.SX32 UR5, UR7, UR4, 0x1b ;  /* 0x0000000407057291 */ /* 0x000fc6000f8fda3f */
[----:B------:R-:W-:Y:S02]  /*1090*/  UMOV UR4, UR13 ;  /* 0x0000000d00047c82 */ /* 0x000fe40008000000 */
[----:B------:R-:W-:Y:S02]  /*10a0*/  IMAD.U32 R217, RZ, RZ, UR4 ;  /* 0x00000004ffd97e24 */ /* 0x000fe4000f8e00ff */
[----:B------:R-:W-:Y:S01]  /*10b0*/  IMAD.U32 R152, RZ, RZ, UR5 ;  /* 0x00000005ff987e24 */ /* 0x000fe2000f8e00ff */
[----:B---3--:R-:W-:Y:S06]  /*10c0*/  @!P0 BRA `(.L_x_9) ;  /* 0x0000000000408947 */ /* 0x008fec0003800000 */
[----:B------:R-:W-:Y:S01]  /*10d0*/  MOV R0, 0x0 ;  /* 0x0000000000007802 */ /* 0x000fe20000000f00 */
[----:B------:R-:W-:Y:S01]  /*10e0*/  ULDC.64 UR4, c[0x4][0x1b8] ;  /* 0x01006e0000047ab9 */ /* 0x000fe20000000a00 */
[----:B------:R-:W-:Y:S01]  /*10f0*/  ULDC.64 UR6, c[0x4][0x138] ;  /* 0x01004e0000067ab9 */ /* 0x000fe20000000a00 */
[----:B------:R-:W-:Y:S01]  /*1100*/  IMAD.U32 R4, RZ, RZ, UR4 ;  /* 0x00000004ff047e24 */ /* 0x000fe2000f8e00ff */
[----:B------:R0:W1:Y:S01]  /*1110*/  LDC.64 R2, c[0x4][R0] ;  /* 0x0100000000027b82 */ /* 0x0000620000000a00 */
[----:B------:R-:W-:Y:S01]  /*1120*/  IMAD.U32 R5, RZ, RZ, UR5 ;  /* 0x00000005ff057e24 */ /* 0x000fe2000f8e00ff */
[----:B------:R-:W-:Y:S01]  /*1130*/  ULDC.64 UR4, c[0x4][0x1c0] ;  /* 0x0100700000047ab9 */ /* 0x000fe20000000a00 */
[----:B------:R-:W-:Y:S02]  /*1140*/  IMAD.U32 R10, RZ, RZ, UR6 ;  /* 0x00000006ff0a7e24 */ /* 0x000fe4000f8e00ff */
[----:B------:R-:W-:Y:S02]  /*1150*/  IMAD.U32 R6, RZ, RZ, UR4 ;  /* 0x00000004ff067e24 */ /* 0x000fe4000f8e00ff */
[----:B------:R-:W-:-:S02]  /*1160*/  IMAD.U32 R7, RZ, RZ, UR5 ;  /* 0x00000005ff077e24 */ /* 0x000fc4000f8e00ff */
[----:B------:R-:W-:Y:S02]  /*1170*/  IMAD.U32 R11, RZ, RZ, UR7 ;  /* 0x00000007ff0b7e24 */ /* 0x000fe4000f8e00ff */
[----:B------:R-:W-:Y:S02]  /*1180*/  IMAD.MOV.U32 R8, RZ, RZ, 0x70 ;  /* 0x00000070ff087424 */ /* 0x000fe400078e00ff */
[----:B------:R-:W-:Y:S02]  /*1190*/  IMAD.MOV.U32 R12, RZ, RZ, 0x1 ;  /* 0x00000001ff0c7424 */ /* 0x000fe400078e00ff */
[----:B0-----:R-:W-:-:S07]  /*11a0*/  IMAD.MOV.U32 R13, RZ, RZ, RZ ;  /* 0x000000ffff0d7224 */ /* 0x001fce00078e00ff */
[----:B------:R-:W-:-:S07]  /*11b0*/  LEPC R20, `(.L_x_9) ;  /* 0x000000001014794e */ /* 0x000fce0000000000 */
[----:B-1----:R-:W-:Y:S05]  /*11c0*/  CALL.ABS.NOINC R2 ;  /* 0x0000000002007343 */ /* 0x002fea0003c00000 */
.L_x_9:
[----:B------:R-:W-:Y:S02]  /*11d0*/  R2UR UR4, R214 ;  /* 0x00000000d60472ca */ /* 0x000fe400000e0000 */
[----:B------:R-:W-:-:S11]  /*11e0*/  R2UR UR5, R226 ;  /* 0x00000000e20572ca */ /* 0x000fd600000e0000 */
[----:B------:R-:W-:Y:S02]  /*11f0*/  ULOP3.LUT UR4, UR4, 0x1, URZ, 0xc0, !UPT ;  /* 0x0000000104047892 */ /* 0x000fe4000f8ec03f */
[----:B------:R-:W-:-:S04]  /*1200*/  IMAD.U32 R2, RZ, RZ, UR5 ;  /* 0x00000005ff027e24 */ /* 0x000fc8000f8e00ff */
[----:B------:R-:W-:Y:S01]  /*1210*/  IMAD.U32 R0, RZ, RZ, UR4 ;  /* 0x00000004ff007e24 */ /* 0x000fe2000f8e00ff */
[----:B------:R-:W-:-:S04]  /*1220*/  ISETP.NE.AND P0, PT, R2, 0x3, PT ;  /* 0x000000030200780c */ /* 0x000fc80003f05270 */
[----:B------:R-:W-:-:S04]  /*1230*/  SHF.L.U32 R0, R0, 0x1f, RZ ;  /* 0x0000001f00007819 */ /* 0x000fc800000006ff */
[----:B------:R-:W0:Y:S02]  /*1240*/  SYNCS.PHASECHK.TRANS64.TRYWAIT P1, [UR36+0x38800], R0 ;  /* 0x03880000ff0075a7 */ /* 0x000e240008020164 */
[----:B0-----:R-:W-:Y:S05]  /*1250*/  @!P1 BRA `(.L_x_10) ;  /* 0x000000f800a09947 */ /* 0x001fea0003800000 */
.L_x_138:
[----:B------:R-:W-:Y:S05]  /*1260*/  @!P0 BRA `(.L_x_11) ;  /* 0x0000000000048947 */ /* 0x000fea0003800000 */
[----:B------:R-:W-:Y:S01]  /*1270*/  BPT.TRAP 0x1 ;  /* 0x000000040000795c */ /* 0x000fe20000300000 */
.L_x_11:
[----:B------:R-:W-:Y:S01]  /*1280*/  R2UR UR4, R16 ;  /* 0x00000000100472ca */ /* 0x000fe200000e0000 */
[----:B0-----:R-:W-:-:S05]  /*1290*/  IMAD.U32 R0, RZ, RZ, UR60 ;  /* 0x0000003cff007e24 */ /* 0x001fca000f8e00ff */
[----:B------:R-:W-:-:S07]  /*12a0*/  LEA R0, R0, UR36, 0x3 ;  /* 0x0000002400007c11 */ /* 0x000fce000f8e18ff */
[----:B------:R-:W-:-:S05]  /*12b0*/  IMAD.U32 R3, RZ, RZ, UR4 ;  /* 0x00000004ff037e24 */ /* 0x000fca000f8e00ff */
[----:B------:R-:W-:-:S04]  /*12c0*/  SHF.L.U32 R3, R3, 0x1f, RZ ;  /* 0x0000001f03037819 */ /* 0x000fc800000006ff */
[----:B------:R0:W1:Y:S01]  /*12d0*/  SYNCS.PHASECHK.TRANS64.TRYWAIT P2, [R0+URZ+0x38830], R3 ;  /* 0x03883003000075a7 */ /* 0x000062000804017f */
[----:B------:R-:W-:Y:S05]  /*12e0*/  @!P0 BRA `(.L_x_12) ;  /* 0x0000000000048947 */ /* 0x000fea0003800000 */
[----:B------:R-:W-:Y:S01]  /*12f0*/  BPT.TRAP 0x1 ;  /* 0x000000040000795c */ /* 0x000fe20000300000 */
.L_x_12:
[----:B------:R-:W2:Y:S01]  /*1300*/  S2R R2, SR_TID.X ;  /* 0x0000000000027919 */ /* 0x000ea20000002100 */
[----:B------:R-:W-:Y:S01]  /*1310*/  IMAD.MOV.U32 R151, RZ, RZ, RZ ;  /* 0x000000ffff977224 */ /* 0x000fe200078e00ff */
[----:B--2---:R-:W-:-:S04]  /*1320*/  LOP3.LUT R2, R2, 0x7f, RZ, 0xc0, !PT ;  /* 0x0000007f02027812 */ /* 0x004fc800078ec0ff */
[----:B------:R-:W-:Y:S01]  /*1330*/  ISETP.NE.AND P1, PT, R2, RZ, PT ;  /* 0x000000ff0200720c */ /* 0x000fe20003f25270 */
[----:B-1----:R-:W-:-:S12]  /*1340*/  @P2 BRA `(.L_x_13) ;  /* 0x0000000000082947 */ /* 0x002fd80003800000 */
[----:B------:R-:W1:Y:S02]  /*1350*/  SYNCS.PHASECHK.TRANS64.TRYWAIT P2, [R0+URZ+0x38830], R3 ;  /* 0x03883003000075a7 */ /* 0x000e64000804017f */
[----:B-1----:R-:W-:Y:S05]  /*1360*/  @!P2 BRA `(.L_x_14) ;  /* 0x000000f80074a947 */ /* 0x002fea0003800000 */
.L_x_13:
[----:B------:R-:W-:Y:S05]  /*1370*/  WARPSYNC.ALL ;  /* 0x0000000000007948 */ /* 0x000fea0003800000 */
[----:B------:R-:W-:Y:S01]  /*1380*/  UIADD3 UR36, UR36, 0x24400, URZ ;  /* 0x0002440024247890 */ /* 0x000fe2000fffe03f */
[----:B------:R-:W-:Y:S01]  /*1390*/  WARPGROUP.ARRIVE ;  /* 0x00000000000079c5 */ /* 0x000fe20000000000 */
[----:B------:R-:W-:Y:S01]  /*13a0*/  ULOP3.LUT UR5, UR37, 0x10000, URZ, 0xfc, !UPT ;  /* 0x0001000025057892 */ /* 0x000fe2000f8efc3f */
[----:B------:R-:W-:Y:S01]  /*13b0*/  VIADD R2, R225, UR61 ;  /* 0x0000003de1027c36 */ /* 0x000fe20008000000 */
[----:B------:R-:W-:Y:S01]  /*13c0*/  USHF.R.U32.HI UR36, URZ, 0x4, UR36 ;  /* 0x000000043f247899 */ /* 0x000fe20008011624 */
[----:B------:R-:W-:Y:S01]  /*13d0*/  P2R R21, PR, RZ, 0x1 ;  /* 0x00000001ff157803 */ /* 0x000fe20000000000 */
[----:B------:R-:W-:Y:S01]  /*13e0*/  UMOV UR9, 0x40000040 ;  /* 0x4000004000097882 */ /* 0x000fe20000000000 */
[----:B------:R-:W-:Y:S01]  /*13f0*/  UMOV UR11, 0x40000040 ;  /* 0x40000040000b7882 */ /* 0x000fe20000000000 */
[----:B------:R-:W-:Y:S01]  /*1400*/  ULOP3.LUT UR36, UR36, 0x3fff, URZ, 0xc0, !UPT ;  /* 0x00003fff24247892 */ /* 0x000fe2000f8ec03f */
[----:B------:R-:W-:Y:S01]  /*1410*/  IMAD.U32 R13, RZ, RZ, UR9 ;  /* 0x00000009ff0d7e24 */ /* 0x000fe2000f8e00ff */
[----:B------:R-:W-:Y:S01]  /*1420*/  UMOV UR8, UR5 ;  /* 0x0000000500087c82 */ /* 0x000fe20008000000 */
[----:B------:R-:W-:Y:S01]  /*1430*/  UMOV UR15, UR9 ;  /* 0x00000009000f7c82 */ /* 0x000fe20008000000 */
[----:B------:R-:W-:Y:S01]  /*1440*/  ULOP3.LUT UR4, UR36, 0x10000, URZ, 0xfc, !UPT ;  /* 0x0001000024047892 */ /* 0x000fe2000f8efc3f */
[----:B------:R-:W-:Y:S01]  /*1450*/  IMAD.U32 R12, RZ, RZ, UR8 ;  /* 0x00000008ff0c7e24 */ /* 0x000fe2000f8e00ff */
[----:B------:R-:W-:Y:S01]  /*1460*/  UMOV UR14, UR8 ;  /* 0x00000008000e7c82 */ /* 0x000fe20008000000 */
[----:B------:R-:W-:Y:S01]  /*1470*/  UIADD3 UR7, UR5, 0x2, URZ ;  /* 0x0000000205077890 */ /* 0x000fe2000fffe03f */
[----:B01----:R-:W-:Y:S01]  /*1480*/  @!P1 VIADD R0, R0, 0x38840 ;  /* 0x0003884000009836 */ /* 0x003fe20000000000 */
[----:B------:R-:W-:Y:S01]  /*1490*/  UMOV UR17, 0x40000040 ;  /* 0x4000004000117882 */ /* 0x000fe20000000000 */
[----:B------:R-:W-:Y:S01]  /*14a0*/  IMAD.U32 R15, RZ, RZ, UR4 ;  /* 0x00000004ff0f7e24 */ /* 0x000fe2000f8e00ff */
[----:B------:R-:W-:Y:S01]  /*14b0*/  UIMAD UR4, UR60, 0xa00, UR4 ;  /* 0x00000a003c0478a4 */ /* 0x000fe2000f8e0204 */
[----:B------:R-:W-:Y:S01]  /*14c0*/  IMAD.U32 R11, RZ, RZ, UR17 ;  /* 0x00000011ff0b7e24 */ /* 0x000fe2000f8e00ff */
[----:B------:R-:W-:Y:S01]  /*14d0*/  UMOV UR19, 0x40000040 ;  /* 0x4000004000137882 */ /* 0x000fe20000000000 */
[----:B------:R-:W-:Y:S01]  /*14e0*/  UMOV UR16, UR7 ;  /* 0x0000000700107c82 */ /* 0x000fe20008000000 */
[----:B------:R-:W-:Y:S01]  /*14f0*/  UIADD3 UR6, UR4, 0x200, URZ ;  /* 0x0000020004067890 */ /* 0x000fe2000fffe03f */
[----:B------:R-:W-:Y:S01]  /*1500*/  IMAD.U32 R10, RZ, RZ, UR16 ;  /* 0x00000010ff0a7e24 */ /* 0x000fe2000f8e00ff */
[----:B------:R-:W-:Y:S01]  /*1510*/  UIADD3 UR12, UR4, 0x2, URZ ;  /* 0x00000002040c7890 */ /* 0x000fe2000fffe03f */
[----:B------:R-:W-:Y:S01]  /*1520*/  @!P1 PRMT R0, RZ, 0x654, R0 ;  /* 0x00000654ff009816 */ /* 0x000fe20000000000 */
[----:B------:R-:W-:Y:S01]  /*1530*/  UMOV UR10, UR4 ;  /* 0x00000004000a7c82 */ /* 0x000fe20008000000 */
[----:B------:R-:W-:Y:S01]  /*1540*/  UIADD3 UR7, UR5, 0x4, URZ ;  /* 0x0000000405077890 */ /* 0x000fe2000fffe03f */
[----:B------:R-:W-:Y:S01]  /*1550*/  HGMMA.64x16x16.F32 R56, gdesc[UR8], RZ, !UPT, gsb0 ;  /* 0x00200000083879f0 */ /* 0x000fe2000c0008ff */
[----:B------:R-:W-:Y:S01]  /*1560*/  UIADD3 UR10, UR4, 0x80, URZ ;  /* 0x00000080040a7890 */ /* 0x000fe2000fffe03f */
[--C-:B------:R-:W-:Y:S01]  /*1570*/  IMAD.MOV.U32 R150, RZ, RZ, R151.reuse ;  /* 0x000000ffff967224 */ /* 0x100fe200078e0097 */
[----:B------:R-:W-:Y:S01]  /*1580*/  UMOV UR8, UR14 ;  /* 0x0000000e00087c82 */ /* 0x000fe20008000000 */
[----:B------:R-:W-:Y:S01]  /*1590*/  UMOV UR9, UR15 ;  /* 0x0000000f00097c82 */ /* 0x000fe20008000000 */
[----:B------:R-:W-:Y:S01]  /*15a0*/  UMOV UR11, 0x40000040 ;  /* 0x40000040000b7882 */ /* 0x000fe20000000000 */
[----:B------:R-:W-:Y:S01]  /*15b0*/  UMOV UR18, UR12 ;  /* 0x0000000c00127c82 */ /* 0x000fe20008000000 */
[----:B------:R-:W-:Y:S01]  /*15c0*/  UIADD3 UR12, UR4, 0x4, URZ ;  /* 0x00000004040c7890 */ /* 0x000fe2000fffe03f */
[--C-:B------:R-:W-:Y:S01]  /*15d0*/  IMAD.MOV.U32 R149, RZ, RZ, R151.reuse ;  /* 0x000000ffff957224 */ /* 0x100fe200078e0097 */
[----:B------:R-:W-:Y:S01]  /*15e0*/  UMOV UR13, 0x40000040 ;  /* 0x40000040000d7882 */ /* 0x000fe20000000000 */
[----:B------:R-:W-:Y:S01]  /*15f0*/  UIADD3 UR20, UR5, 0x404, URZ ;  /* 0x0000040405147890 */ /* 0x000fe2000fffe03f */
[--C-:B------:R-:W-:Y:S01]  /*1600*/  IMAD.MOV.U32 R148, RZ, RZ, R151.reuse ;  /* 0x000000ffff947224 */ /* 0x100fe200078e0097 */
[----:B------:R-:W-:Y:S01]  /*1610*/  UIADD3 UR22, UR4, 0x284, URZ ;  /* 0x0000028404167890 */ /* 0x000fe2000fffe03f */
[--C-:B------:R-:W-:Y:S01]  /*1620*/  IMAD.MOV.U32 R147, RZ, RZ, R151.reuse ;  /* 0x000000ffff937224 */ /* 0x100fe200078e0097 */
[----:B------:R-:W-:Y:S01]  /*1630*/  UMOV UR21, 0x40000040 ;  /* 0x4000004000157882 */ /* 0x000fe20000000000 */
        /* <DEDUP_REMOVED lines=34> */
[----:B------:R-:W-:Y:S01]  /*1860*/  IMAD.MOV.U32 R135, RZ, RZ, R151 ;  /* 0x000000ffff877224 */ /* 0x000fe200078e0097 */
[----:B------:R-:W-:Y:S01]  /*1870*/  UMOV UR45, 0x40000040 ;  /* 0x40000040002d7882 */ /* 0x000fe20000000000 */
[----:B------:R-:W-:Y:S01]  /*1880*/  UMOV UR47, 0x40000040 ;  /* 0x40000040002f7882 */ /* 0x000fe20000000000 */
[----:B------:R-:W-:-:S02]  /*1890*/  WARPGROUP.DEPBAR.LE gsb0, 0x0 ;  /* 0x00008000000079c5 */ /* 0x000fc40000010000 */
[----:B------:R-:W-:Y:S01]  /*18a0*/  WARPGROUP.ARRIVE ;  /* 0x00000000000079c5 */ /* 0x000fe20000000000 */
[----:B------:R-:W-:Y:S01]  /*18b0*/  UIADD3 UR48, UR5, 0xc02, URZ ;  /* 0x00000c0205307890 */ /* 0x000fe2000fffe03f */
[--C-:B------:R-:W-:Y:S01]  /*18c0*/  IMAD.MOV.U32 R134, RZ, RZ, R151.reuse ;  /* 0x000000ffff867224 */ /* 0x100fe200078e0097 */
[----:B------:R-:W-:Y:S01]  /*18d0*/  UIADD3 UR50, UR4, 0x782, URZ ;  /* 0x0000078204327890 */ /* 0x000fe2000fffe03f */
[--C-:B------:R-:W-:Y:S01]  /*18e0*/  IMAD.MOV.U32 R133, RZ, RZ, R151.reuse ;  /* 0x000000ffff857224 */ /* 0x100fe200078e0097 */
[----:B------:R-:W-:Y:S01]  /*18f0*/  UMOV UR49, 0x40000040 ;  /* 0x4000004000317882 */ /* 0x000fe20000000000 */
[----:B------:R-:W-:Y:S01]  /*1900*/  HGMMA.64x16x16.F32 R48, gdesc[UR8], RZ, !UPT, gsb0 ;  /* 0x00200000083079f0 */ /* 0x000fe2000c0008ff */
[----:B------:R-:W-:Y:S01]  /*1910*/  UIADD3 UR10, UR4, 0x100, URZ ;  /* 0x00000100040a7890 */ /* 0x000fe2000fffe03f */
[--C-:B------:R-:W-:Y:S01]  /*1920*/  IMAD.MOV.U32 R132, RZ, RZ, R151.reuse ;  /* 0x000000ffff847224 */ /* 0x100fe200078e0097 */
[----:B------:R-:W-:Y:S01]  /*1930*/  UMOV UR8, UR14 ;  /* 0x0000000e00087c82 */ /* 0x000fe20008000000 */
[----:B------:R-:W-:Y:S01]  /*1940*/  UMOV UR9, UR15 ;  /* 0x0000000f00097c82 */ /* 0x000fe20008000000 */
        /* <DEDUP_REMOVED lines=8> */
[----:B------:R-:W-:Y:S01]  /*19d0*/  UMOV UR57, 0x40000040 ;  /* 0x4000004000397882 */ /* 0x000fe20000000000 */
[----:B------:R-:W-:Y:S01]  /*19e0*/  UMOV UR59, 0x40000040 ;  /* 0x40000040003b7882 */ /* 0x000fe20000000000 */
[----:B------:R-:W-:Y:S01]  /*19f0*/  IMAD.U32 R7, RZ, RZ, UR57 ;  /* 0x00000039ff077e24 */ /* 0x000fe2000f8e00ff */
[----:B------:R-:W-:Y:S01]  /*1a00*/  UISETP.GE.AND UP0, UPT, UR61, 0x51, UPT ;  /* 0x000000513d00788c */ /* 0x000fe2000bf06270 */
[--C-:B------:R-:W-:Y:S01]  /*1a10*/  IMAD.MOV.U32 R129, RZ, RZ, R151.reuse ;  /* 0x000000ffff817224 */ /* 0x100fe200078e0097 */
[-C--:B------:R-:W-:Y:S01]  /*1a20*/  MOV R127, R151.reuse ;  /* 0x00000097007f7202 */ /* 0x080fe20000000f00 */
[--C-:B------:R-:W-:Y:S01]  /*1a30*/  IMAD.MOV.U32 R128, RZ, RZ, R151.reuse ;  /* 0x000000ffff807224 */ /* 0x100fe200078e0097 */
[-C--:B------:R-:W-:Y:S01]  /*1a40*/  MOV R100, R151.reuse ;  /* 0x0000009700647202 */ /* 0x080fe20000000f00 */
[--C-:B------:R-:W-:Y:S01]  /*1a50*/  IMAD.MOV.U32 R126, RZ, RZ, R151.reuse ;  /* 0x000000ffff7e7224 */ /* 0x100fe200078e0097 */
[----:B------:R-:W-:Y:S01]  /*1a60*/  MOV R73, R151 ;  /* 0x0000009700497202 */ /* 0x000fe20000000f00 */
[----:B------:R-:W-:-:S02]  /*1a70*/  IMAD.MOV.U32 R125, RZ, RZ, R151 ;  /* 0x000000ffff7d7224 */ /* 0x000fc400078e0097 */
[--C-:B------:R-:W-:Y:S02]  /*1a80*/  IMAD.MOV.U32 R124, RZ, RZ, R151.reuse ;  /* 0x000000ffff7c7224 */ /* 0x100fe400078e0097 */
[--C-:B------:R-:W-:Y:S02]  /*1a90*/  IMAD.MOV.U32 R123, RZ, RZ, R151.reuse ;  /* 0x000000ffff7b7224 */ /* 0x100fe400078e0097 */
[--C-:B------:R-:W-:Y:S02]  /*1aa0*/  IMAD.MOV.U32 R122, RZ, RZ, R151.reuse ;  /* 0x000000ffff7a7224 */ /* 0x100fe400078e0097 */
[--C-:B------:R-:W-:Y:S02]  /*1ab0*/  IMAD.MOV.U32 R121, RZ, RZ, R151.reuse ;  /* 0x000000ffff797224 */ /* 0x100fe400078e0097 */
[--C-:B------:R-:W-:Y:S02]  /*1ac0*/  IMAD.MOV.U32 R120, RZ, RZ, R151.reuse ;  /* 0x000000ffff787224 */ /* 0x100fe400078e0097 */
        /* <DEDUP_REMOVED lines=8> */
[--C-:B------:R-:W-:Y:S01]  /*1b50*/  IMAD.MOV.U32 R111, RZ, RZ, R151.reuse ;  /* 0x000000ffff6f7224 */ /* 0x100fe200078e0097 */
[----:B------:R-:W-:Y:S02]  /*1b60*/  WARPGROUP.DEPBAR.LE gsb0, 0x0 ;  /* 0x00008000000079c5 */ /* 0x000fe40000010000 */
[----:B------:R-:W-:Y:S01]  /*1b70*/  WARPGROUP.ARRIVE ;  /* 0x00000000000079c5 */ /* 0x000fe20000000000 */
[--C-:B------:R-:W-:Y:S02]  /*1b80*/  IMAD.MOV.U32 R110, RZ, RZ, R151.reuse ;  /* 0x000000ffff6e7224 */ /* 0x100fe400078e0097 */
[--C-:B------:R-:W-:Y:S02]  /*1b90*/  IMAD.MOV.U32 R109, RZ, RZ, R151.reuse ;  /* 0x000000ffff6d7224 */ /* 0x100fe400078e0097 */
[--C-:B------:R-:W-:Y:S01]  /*1ba0*/  IMAD.MOV.U32 R108, RZ, RZ, R151.reuse ;  /* 0x000000ffff6c7224 */ /* 0x100fe200078e0097 */
[----:B------:R-:W-:Y:S01]  /*1bb0*/  HGMMA.64x16x16.F32 R40, gdesc[UR8], RZ, !UPT, gsb0 ;  /* 0x00200000082879f0 */ /* 0x000fe2000c0008ff */
[----:B------:R-:W-:Y:S01]  /*1bc0*/  UIADD3 UR10, UR4, 0x180, URZ ;  /* 0x00000180040a7890 */ /* 0x000fe2000fffe03f */
[--C-:B------:R-:W-:Y:S01]  /*1bd0*/  IMAD.MOV.U32 R107, RZ, RZ, R151.reuse ;  /* 0x000000ffff6b7224 */ /* 0x100fe200078e0097 */
[----:B------:R-:W-:Y:S01]  /*1be0*/  UMOV UR8, UR14 ;  /* 0x0000000e00087c82 */ /* 0x000fe20008000000 */
[----:B------:R-:W-:Y:S01]  /*1bf0*/  UMOV UR9, UR15 ;  /* 0x0000000f00097c82 */ /* 0x000fe20008000000 */
[----:B------:R-:W-:Y:S01]  /*1c00*/  UMOV UR11, 0x40000040 ;  /* 0x40000040000b7882 */ /* 0x000fe20000000000 */
        /* <DEDUP_REMOVED lines=22> */
[--C-:B------:R-:W-:Y:S01]  /*1d70*/  IMAD.MOV.U32 R83, RZ, RZ, R151.reuse ;  /* 0x000000ffff537224 */ /* 0x100fe200078e0097 */
[----:B------:R-:W-:Y:S02]  /*1d80*/  WARPGROUP.DEPBAR.LE gsb0, 0x0 ;  /* 0x00008000000079c5 */ /* 0x000fe40000010000 */
[----:B------:R-:W-:Y:S01]  /*1d90*/  WARPGROUP.ARRIVE ;  /* 0x00000000000079c5 */ /* 0x000fe20000000000 */
[----:B------:R-:W-:-:S02]  /*1da0*/  IMAD.MOV.U32 R82, RZ, RZ, R151 ;  /* 0x000000ffff527224 */ /* 0x000fc400078e0097 */
[--C-:B------:R-:W-:Y:S02]  /*1db0*/  IMAD.MOV.U32 R81, RZ, RZ, R151.reuse ;  /* 0x000000ffff517224 */ /* 0x100fe400078e0097 */
[--C-:B------:R-:W-:Y:S01]  /*1dc0*/  IMAD.MOV.U32 R80, RZ, RZ, R151.reuse ;  /* 0x000000ffff507224 */ /* 0x100fe200078e0097 */
[----:B------:R-:W-:Y:S01]  /*1dd0*/  HGMMA.64x16x16.F32 R32, gdesc[UR8], RZ, !UPT, gsb0 ;  /* 0x00200000082079f0 */ /* 0x000fe2000c0008ff */
[----:B------:R-:W-:Y:S01]  /*1de0*/  UMOV UR8, UR14 ;  /* 0x0000000e00087c82 */ /* 0x000fe20008000000 */
[----:B------:R-:W-:Y:S01]  /*1df0*/  UMOV UR9, UR15 ;  /* 0x0000000f00097c82 */ /* 0x000fe20008000000 */
[----:B------:R-:W-:Y:S01]  /*1e00*/  UMOV UR10, UR6 ;  /* 0x00000006000a7c82 */ /* 0x000fe20008000000 */
[----:B------:R-:W-:Y:S01]  /*1e10*/  UMOV UR11, 0x40000040 ;  /* 0x40000040000b7882 */ /* 0x000fe20000000000 */
[----:B------:R-:W-:Y:S01]  /*1e20*/  UMOV UR14, UR16 ;  /* 0x00000010000e7c82 */ /* 0x000fe20008000000 */
[----:B------:R-:W-:Y:S01]  /*1e30*/  UMOV UR15, UR17 ;  /* 0x00000011000f7c82 */ /* 0x000fe20008000000 */
[----:B------:R-:W-:Y:S01]  /*1e40*/  UIADD3 UR6, UR4, 0x202, URZ ;  /* 0x0000020204067890 */ /* 0x000fe2000fffe03f */
        /* <DEDUP_REMOVED lines=14> */
[----:B------:R-:W-:Y:S01]  /*1f30*/  IMAD.MOV.U32 R64, RZ, RZ, R151 ;  /* 0x000000ffff407224 */ /* 0x000fe200078e0097 */
[----:B------:R-:W-:Y:S02]  /*1f40*/  WARPGROUP.DEPBAR.LE gsb0, 0x0 ;  /* 0x00008000000079c5 */ /* 0x000fe40000010000 */
[----:B------:R-:W-:-:S06]  /*1f50*/  WARPGROUP.ARRIVE ;  /* 0x00000000000079c5 */ /* 0x000fcc0000000000 */
[----:B------:R-:W-:Y:S01]  /*1f60*/  HGMMA.64x16x16.F32 R24, gdesc[UR8], RZ, !UPT, gsb0 ;  /* 0x00200000081879f0 */ /* 0x000fe2000c0008ff */
[----:B------:R-:W-:Y:S01]  /*1f70*/  UIADD3 UR10, UR4, 0x82, URZ ;  /* 0x00000082040a7890 */ /* 0x000fe2000fffe03f */
[----:B------:R-:W-:Y:S01]  /*1f80*/  UMOV UR8, UR14 ;  /* 0x0000000e00087c82 */ /* 0x000fe20008000000 */
[----:B------:R-:W-:Y:S01]  /*1f90*/  UMOV UR9, UR15 ;  /* 0x0000000f00097c82 */ /* 0x000fe20008000000 */
[----:B------:R-:W-:Y:S01]  /*1fa0*/  UMOV UR11, 0x40000040 ;  /* 0x40000040000b7882 */ /* 0x000fe20000000000 */
[----:B------:R-:W-:Y:S02]  /*1fb0*/  WARPGROUP.DEPBAR.LE gsb0, 0x0 ;  /* 0x00008000000079c5 */ /* 0x000fe40000010000 */
[----:B------:R-:W-:-:S06]  /*1fc0*/  WARPGROUP.ARRIVE ;  /* 0x00000000000079c5 */ /* 0x000fcc0000000000 */
[----:B------:R-:W-:Y:S01]  /*1fd0*/  HGMMA.64x16x16.F32 R56, gdesc[UR16], R56, gsb0 ;  /* 0x00200000103879f0 */ /* 0x000fe20008000838 */
[----:B------:R-:W-:Y:S01]  /*1fe0*/  UMOV UR16, UR7 ;  /* 0x0000000700107c82 */ /* 0x000fe20008000000 */
[----:B------:R-:W-:Y:S01]  /*1ff0*/  UMOV UR17, 0x40000040 ;  /* 0x4000004000117882 */ /* 0x000fe20000000000 */
[----:B------:R-:W-:Y:S01]  /*2000*/  UMOV UR18, UR12 ;  /* 0x0000000c00127c82 */ /* 0x000fe20008000000 */
[----:B------:R-:W-:Y:S01]  /*2010*/  UMOV UR19, 0x40000040 ;  /* 0x4000004000137882 */ /* 0x000fe20000000000 */
[----:B------:R-:W-:Y:S01]  /*2020*/  UIADD3 UR7, UR5, 0x6, URZ ;  /* 0x0000000605077890 */ /* 0x000fe2000fffe03f */
[----:B------:R-:W-:Y:S01]  /*2030*/  IMAD.U32 R8, RZ, RZ, UR16 ;  /* 0x00000010ff087e24 */ /* 0x000fe2000f8e00ff */
[----:B------:R-:W-:Y:S01]  /*2040*/  UIADD3 UR12, UR4, 0x6, URZ ;  /* 0x00000006040c7890 */ /* 0x000fe2000fffe03f */
[----:B------:R-:W-:Y:S01]  /*2050*/  IMAD.U32 R9, RZ, RZ, UR17 ;  /* 0x00000011ff097e24 */ /* 0x000fe2000f8e00ff */
[----:B------:R-:W-:Y:S02]  /*2060*/  WARPGROUP.DEPBAR.LE gsb0, 0x0 ;  /* 0x00008000000079c5 */ /* 0x000fe40000010000 */
[----:B------:R-:W-:-:S06]  /*2070*/  WARPGROUP.ARRIVE ;  /* 0x00000000000079c5 */ /* 0x000fcc0000000000 */
[----:B------:R-:W-:Y:S01]  /*2080*/  HGMMA.64x16x16.F32 R48, gdesc[UR8], R48, gsb0 ;  /* 0x00200000083079f0 */ /* 0x000fe20008000830 */
[----:B------:R-:W-:Y:S01]  /*2090*/  UIADD3 UR10, UR4, 0x102, URZ ;  /* 0x00000102040a7890 */ /* 0x000fe2000fffe03f */
[----:B------:R-:W-:Y:S01]  /*20a0*/  UMOV UR8, UR14 ;  /* 0x0000000e00087c82 */ /* 0x000fe20008000000 */
[----:B------:R-:W-:Y:S01]  /*20b0*/  UMOV UR9, UR15 ;  /* 0x0000000f00097c82 */ /* 0x000fe20008000000 */
[----:B------:R-:W-:Y:S01]  /*20c0*/  UMOV UR11, 0x40000040 ;  /* 0x40000040000b7882 */ /* 0x000fe20000000000 */
        /* <DEDUP_REMOVED lines=11> */
[----:B------:R-:W-:Y:S01]  /*2180*/  UMOV UR9, UR15 ;  /* 0x0000000f00097c82 */ /* 0x000fe20008000000 */
[----:B------:R-:W-:Y:S01]  /*2190*/  UMOV UR10, UR6 ;  /* 0x00000006000a7c82 */ /* 0x000fe20008000000 */
[----:B------:R-:W-:Y:S01]  /*21a0*/  UMOV UR11, 0x40000040 ;  /* 0x40000040000b7882 */ /* 0x000fe20000000000 */
[----:B------:R-:W-:Y:S01]  /*21b0*/  UMOV UR14, UR16 ;  /* 0x00000010000e7c82 */ /* 0x000fe20008000000 */
[----:B------:R-:W-:Y:S01]  /*21c0*/  UMOV UR15, UR17 ;  /* 0x00000011000f7c82 */ /* 0x000fe20008000000 */
[----:B------:R-:W-:Y:S01]  /*21d0*/  UIADD3 UR6, UR4, 0x204, URZ ;  /* 0x0000020404067890 */ /* 0x000fe2000fffe03f */
        /* <DEDUP_REMOVED lines=10> */
[----:B------:R-:W-:Y:S02]  /*2280*/  UIADD3 UR16, UR5, 0x402, URZ ;  /* 0x0000040205107890 */ /* 0x000fe4000fffe03f */
[----:B------:R-:W-:Y:S01]  /*2290*/  UIADD3 UR18, UR4, 0x282, URZ ;  /* 0x0000028204127890 */ /* 0x000fe2000fffe03f */
[----:B------:R-:W-:Y:S01]  /*22a0*/  UMOV UR17, 0x40000040 ;  /* 0x4000004000117882 */ /* 0x000fe20000000000 */
        /* <DEDUP_REMOVED lines=22> */
[----:B------:R-:W-:Y:S02]  /*2410*/  UIADD3 UR6, UR4, 0x206, URZ ;  /* 0x0000020604067890 */ /* 0x000fe4000fffe03f */
[----:B------:R-:W-:Y:S01]  /*2420*/  UIADD3 UR14, UR4, 0x280, URZ ;  /* 0x00000280040e7890 */ /* 0x000fe2000fffe03f */
        /* <DEDUP_REMOVED lines=8> */
[----:B------:R-:W-:Y:S02]  /*24b0*/  UIADD3 UR12, UR5, 0x400, URZ ;  /* 0x00000400050c7890 */ /* 0x000fe4000fffe03f */
[----:B------:R-:W-:-:S07]  /*24c0*/  UIADD3 UR7, UR4, 0x786, URZ ;  /* 0x0000078604077890 */ /* 0x000fce000fffe03f */
[----:B------:R-:W-:Y:S01]  /*24d0*/  UMOV UR58, UR7 ;  /* 0x00000007003a7c82 */ /* 0x000fe20008000000 */
[----:B------:R-:W-:Y:S01]  /*24e0*/  UMOV UR7, 0x40000040 ;  /* 0x4000004000077882 */ /* 0x000fe20000000000 */
[----:B------:R-:W-:Y:S02]  /*24f0*/  WARPGROUP.DEPBAR.LE gsb0, 0x0 ;  /* 0x00008000000079c5 */ /* 0x000fe40000010000 */
[----:B------:R-:W-:-:S06]  /*2500*/  WARPGROUP.ARRIVE ;  /* 0x00000000000079c5 */ /* 0x000fcc0000000000 */
[----:B------:R-:W-:Y:S01]  /*2510*/  HGMMA.64x16x16.F32 R56, gdesc[UR8], R56, gsb0 ;  /* 0x00200000083879f0 */ /* 0x000fe20008000838 */
[----:B------:R-:W-:Y:S01]  /*2520*/  UIADD3 UR10, UR4, 0x86, URZ ;  /* 0x00000086040a7890 */ /* 0x000fe2000fffe03f */
        /* <DEDUP_REMOVED lines=14> */
[----:B------:R-:W-:Y:S01]  /*2610*/  UMOV UR10, UR6 ;  /* 0x00000006000a7c82 */ /* 0x000fe20008000000 */
[----:B------:R-:W-:Y:S01]  /*2620*/  UMOV UR11, 0x40000040 ;  /* 0x40000040000b7882 */ /* 0x000fe20000000000 */
[----:B------:R-:W-:Y:S01]  /*2630*/  UIADD3 UR6, UR4, 0x480, URZ ;  /* 0x0000048004067890 */ /* 0x000fe2000fffe03f */
[----:B------:R-:W-:Y:S02]  /*2640*/  WARPGROUP.DEPBAR.LE gsb0, 0x0 ;  /* 0x00008000000079c5 */ /* 0x000fe40000010000 */
[----:B------:R-:W-:-:S06]  /*2650*/  WARPGROUP.ARRIVE ;  /* 0x00000000000079c5 */ /* 0x000fcc0000000000 */
[----:B------:R-:W-:Y:S01]  /*2660*/  HGMMA.64x16x16.F32 R24, gdesc[UR8], R24, gsb0 ;  /* 0x00200000081879f0 */ /* 0x000fe20008000818 */
[----:B------:R-:W-:Y:S02]  /*2670*/  UMOV UR11, UR57 ;  /* 0x00000039000b7c82 */ /* 0x000fe40008000000 */
        /* <DEDUP_REMOVED lines=24> */
[----:B------:R-:W-:-:S13]  /*2800*/  R2UR UR15, R152 ;  /* 0x00000000980f72ca */ /* 0x000fda00000e0000 */
[----:B------:R-:W-:-:S05]  /*2810*/  MOV R3, UR15 ;  /* 0x0000000f00037c02 */ /* 0x000fca0008000f00 */
[----:B------:R-:W-:-:S05]  /*2820*/  IMAD R2, R3, -0x50, R2 ;  /* 0xffffffb003027824 */ /* 0x000fca00078e0202 */
[C---:B------:R-:W-:Y:S02]  /*2830*/  ISETP.GT.AND P6, PT, R2.reuse, RZ, PT ;  /* 0x000000ff0200720c */ /* 0x040fe40003fc4270 */
[C---:B------:R-:W-:Y:S02]  /*2840*/  ISETP.GT.AND P5, PT, R2.reuse, 0x1, PT ;  /* 0x000000010200780c */ /* 0x040fe40003fa4270 */
[C---:B------:R-:W-:Y:S02]  /*2850*/  ISETP.GT.AND P4, PT, R2.reuse, 0x8, PT ;  /* 0x000000080200780c */ /* 0x040fe40003f84270 */
[C---:B------:R-:W-:Y:S02]  /*2860*/  ISETP.GT.AND P3, PT, R2.reuse, 0x9, PT ;  /* 0x000000090200780c */ /* 0x040fe40003f64270 */
[----:B------:R-:W-:Y:S01]  /*2870*/  ISETP.GT.AND P2, PT, R2, 0x10, PT ;  /* 0x000000100200780c */ /* 0x000fe20003f44270 */
        /* <DEDUP_REMOVED lines=23> */
[----:B------:R-:W-:Y:S03]  /*29f0*/  HGMMA.64x16x16.F32 R24, gdesc[UR16], R24, gsb0 ;  /* 0x00200000101879f0 */ /* 0x000fe60008000818 */
        /* <DEDUP_REMOVED lines=188> */
[----:B------:R-:W-:Y:S02]  /*35c0*/  UIADD3 UR6, UR5, 0xc06, URZ ;  /* 0x00000c0605067890 */ /* 0x000fe4000fffe03f */
[----:B------:R-:W-:-:S05]  /*35d0*/  UIADD3 UR5, UR4, 0x984, URZ ;  /* 0x0000098404057890 */ /* 0x000fca000fffe03f */
[----:B------:R-:W-:Y:S01]  /*35e0*/  UMOV UR56, UR6 ;  /* 0x0000000600387c82 */ /* 0x000fe20008000000 */
[----:B------:R-:W-:Y:S01]  /*35f0*/  UIADD3 UR6, UR4, 0x986, URZ ;  /* 0x0000098604067890 */ /* 0x000fe2000fffe03f */
[----:B------:R-:W-:Y:S01]  /*3600*/  IMAD.U32 R6, RZ, RZ, UR56 ;  /* 0x00000038ff067e24 */ /* 0x000fe2000f8e00ff */
[----:B------:R-:W-:Y:S01]  /*3610*/  UMOV UR10, UR56 ;  /* 0x00000038000a7c82 */ /* 0x000fe20008000000 */
        /* <DEDUP_REMOVED lines=35> */
[----:B------:R-:W-:Y:S01]  /*3850*/  WARPGROUP.ARRIVE ;  /* 0x00000000000079c5 */ /* 0x000fe20000000000 */
[----:B------:R-:W-:Y:S02]  /*3860*/  FSEL R56, R56, -INF , P6 ;  /* 0xff80000038387808 */ /* 0x000fe40003000000 */
[----:B------:R-:W-:-:S02]  /*3870*/  FSEL R57, R57, -INF , P5 ;  /* 0xff80000039397808 */ /* 0x000fc40002800000 */
[----:B------:R-:W-:Y:S01]  /*3880*/  FSEL R60, R60, -INF , P4 ;  /* 0xff8000003c3c7808 */ /* 0x000fe20002000000 */
[----:B------:R-:W-:Y:S01]  /*3890*/  HGMMA.64x16x16.F32 R48, gdesc[UR56], R48, gsb0 ;  /* 0x00200000383079f0 */ /* 0x000fe20008000830 */
[----:B------:R-:W-:Y:S01]  /*38a0*/  UIADD3 UR58, UR4, 0x886, URZ ;  /* 0x00000886043a7890 */ /* 0x000fe2000fffe03f */
[----:B------:R-:W-:Y:S01]  /*38b0*/  FMNMX.FTZ R3, R56, R57, !PT ;  /* 0x0000003938037209 */ /* 0x000fe20007810000 */
[----:B------:R-:W-:Y:S01]  /*38c0*/  UMOV UR56, UR10 ;  /* 0x0000000a00387c82 */ /* 0x000fe20008000000 */
[----:B------:R-:W-:Y:S01]  /*38d0*/  UMOV UR57, UR11 ;  /* 0x0000000b00397c82 */ /* 0x000fe20008000000 */
[----:B------:R-:W-:Y:S01]  /*38e0*/  UMOV UR59, 0x40000040 ;  /* 0x40000040003b7882 */ /* 0x000fe20000000000 */
[----:B------:R-:W-:Y:S02]  /*38f0*/  FSEL R61, R61, -INF , P3 ;  /* 0xff8000003d3d7808 */ /* 0x000fe40001800000 */
[----:B------:R-:W-:Y:S02]  /*3900*/  FMNMX.FTZ R4, R60, R3, !PT ;  /* 0x000000033c047209 */ /* 0x000fe40007810000 */
[----:B------:R-:W-:-:S02]  /*3910*/  FSEL R58, R58, -INF , P6 ;  /* 0xff8000003a3a7808 */ /* 0x000fc40003000000 */
[C---:B------:R-:W-:Y:S02]  /*3920*/  ISETP.GT.AND P6, PT, R2.reuse, 0x11, PT ;  /* 0x000000110200780c */ /* 0x040fe40003fc4270 */
[----:B------:R-:W-:Y:S02]  /*3930*/  FMNMX.FTZ R3, R61, R4, !PT ;  /* 0x000000043d037209 */ /* 0x000fe40007810000 */
[----:B------:R-:W-:Y:S02]  /*3940*/  FSEL R59, R59, -INF , P5 ;  /* 0xff8000003b3b7808 */ /* 0x000fe40002800000 */
[----:B------:R-:W-:Y:S02]  /*3950*/  ISETP.GT.AND P5, PT, R2, 0x18, PT ;  /* 0x000000180200780c */ /* 0x000fe40003fa4270 */
[----:B------:R-:W-:Y:S02]  /*3960*/  FSEL R62, R62, -INF , P4 ;  /* 0xff8000003e3e7808 */ /* 0x000fe40002000000 */
[----:B------:R-:W-:-:S02]  /*3970*/  ISETP.GT.AND P4, PT, R2, 0x19, PT ;  /* 0x000000190200780c */ /* 0x000fc40003f84270 */
[----:B------:R-:W-:Y:S02]  /*3980*/  FSEL R63, R63, -INF , P3 ;  /* 0xff8000003f3f7808 */ /* 0x000fe40001800000 */
[----:B------:R-:W-:Y:S01]  /*3990*/  ISETP.GT.AND P3, PT, R2, 0x20, PT ;  /* 0x000000200200780c */ /* 0x000fe20003f64270 */
[----:B------:R-:W-:Y:S02]  /*39a0*/  WARPGROUP.DEPBAR.LE gsb0, 0x0 ;  /* 0x00008000000079c5 */ /* 0x000fe40000010000 */
[----:B------:R-:W-:Y:S01]  /*39b0*/  WARPGROUP.ARRIVE ;  /* 0x00000000000079c5 */ /* 0x000fe20000000000 */
[----:B------:R-:W-:Y:S02]  /*39c0*/  FSEL R48, R48, -INF , P2 ;  /* 0xff80000030307808 */ /* 0x000fe40001000000 */
[----:B------:R-:W-:Y:S02]  /*39d0*/  FSEL R49, R49, -INF , P6 ;  /* 0xff80000031317808 */ /* 0x000fe40003000000 */
[----:B------:R-:W-:Y:S01]  /*39e0*/  FMNMX.FTZ R4, R48, R3, !PT ;  /* 0x0000000330047209 */ /* 0x000fe20007810000 */
[----:B------:R-:W-:Y:S01]  /*39f0*/  HGMMA.64x16x16.F32 R40, gdesc[UR56], R40, gsb0 ;  /* 0x00200000382879f0 */ /* 0x000fe20008000828 */
[----:B------:R-:W-:Y:S01]  /*3a00*/  UIADD3 UR58, UR4, 0x906, URZ ;  /* 0x00000906043a7890 */ /* 0x000fe2000fffe03f */
[----:B------:R-:W-:Y:S01]  /*3a10*/  FSEL R52, R52, -INF , P5 ;  /* 0xff80000034347808 */ /* 0x000fe20002800000 */
[----:B------:R-:W-:Y:S01]  /*3a20*/  UMOV UR56, UR10 ;  /* 0x0000000a00387c82 */ /* 0x000fe20008000000 */
[----:B------:R-:W-:Y:S01]  /*3a30*/  UMOV UR57, UR11 ;  /* 0x0000000b00397c82 */ /* 0x000fe20008000000 */
[----:B------:R-:W-:Y:S01]  /*3a40*/  UMOV UR59, 0x40000040 ;  /* 0x40000040003b7882 */ /* 0x000fe20000000000 */
[----:B------:R-:W-:Y:S01]  /*3a50*/  UMOV UR4, UR10 ;  /* 0x0000000a00047c82 */ /* 0x000fe20008000000 */
[----:B------:R-:W-:Y:S01]  /*3a60*/  FMNMX.FTZ R3, R49, R4, !PT ;  /* 0x0000000431037209 */ /* 0x000fe20007810000 */
[----:B------:R-:W-:Y:S01]  /*3a70*/  ULDC UR10, c[0x0][0x988] ;  /* 0x00026200000a7ab9 */ /* 0x000fe20000000800 */
[----:B------:R-:W-:-:S02]  /*3a80*/  FSEL R53, R53, -INF , P4 ;  /* 0xff80000035357808 */ /* 0x000fc40002000000 */
[----:B------:R-:W-:Y:S02]  /*3a90*/  FMNMX.FTZ R4, R52, R3, !PT ;  /* 0x0000000334047209 */ /* 0x000fe40007810000 */
[----:B------:R-:W-:Y:S02]  /*3aa0*/  FSEL R50, R50, -INF , P2 ;  /* 0xff80000032327808 */ /* 0x000fe40001000000 */
[C---:B------:R-:W-:Y:S02]  /*3ab0*/  ISETP.GT.AND P2, PT, R2.reuse, 0x21, PT ;  /* 0x000000210200780c */ /* 0x040fe40003f44270 */
[----:B------:R-:W-:Y:S02]  /*3ac0*/  FMNMX.FTZ R3, R53, R4, !PT ;  /* 0x0000000435037209 */ /* 0x000fe40007810000 */
[----:B------:R-:W-:Y:S02]  /*3ad0*/  FSEL R51, R51, -INF , P6 ;  /* 0xff80000033337808 */ /* 0x000fe40003000000 */
[----:B------:R-:W-:-:S02]  /*3ae0*/  ISETP.GT.AND P6, PT, R2, 0x28, PT ;  /* 0x000000280200780c */ /* 0x000fc40003fc4270 */
[----:B------:R-:W-:Y:S02]  /*3af0*/  FSEL R54, R54, -INF , P5 ;  /* 0xff80000036367808 */ /* 0x000fe40002800000 */
[C---:B------:R-:W-:Y:S02]  /*3b00*/  ISETP.GT.AND P5, PT, R2.reuse, 0x29, PT ;  /* 0x000000290200780c */ /* 0x040fe40003fa4270 */
[----:B------:R-:W-:Y:S02]  /*3b10*/  FSEL R55, R55, -INF , P4 ;  /* 0xff80000037377808 */ /* 0x000fe40002000000 */
[----:B------:R-:W-:Y:S01]  /*3b20*/  ISETP.GT.AND P4, PT, R2, 0x30, PT ;  /* 0x000000300200780c */ /* 0x000fe20003f84270 */
[----:B------:R-:W-:Y:S02]  /*3b30*/  WARPGROUP.DEPBAR.LE gsb0, 0x0 ;  /* 0x00008000000079c5 */ /* 0x000fe40000010000 */
[----:B------:R-:W-:Y:S01]  /*3b40*/  WARPGROUP.ARRIVE ;  /* 0x00000000000079c5 */ /* 0x000fe20000000000 */
[----:B------:R-:W-:-:S02]  /*3b50*/  FSEL R40, R40, -INF , P3 ;  /* 0xff80000028287808 */ /* 0x000fc40001800000 */
[----:B------:R-:W-:Y:S02]  /*3b60*/  FSEL R41, R41, -INF , P2 ;  /* 0xff80000029297808 */ /* 0x000fe40001000000 */
[----:B------:R-:W-:Y:S01]  /*3b70*/  FMNMX.FTZ R4, R40, R3, !PT ;  /* 0x0000000328047209 */ /* 0x000fe20007810000 */
[----:B------:R-:W-:Y:S01]  /*3b80*/  HGMMA.64x16x16.F32 R32, gdesc[UR56], R32, gsb0 ;  /* 0x00200000382079f0 */ /* 0x000fe20008000820 */
[----:B------:R-:W-:Y:S02]  /*3b90*/  FSEL R44, R44, -INF , P6 ;  /* 0xff8000002c2c7808 */ /* 0x000fe40003000000 */
[----:B------:R-:W-:Y:S02]  /*3ba0*/  FMNMX.FTZ R3, R41, R4, !PT ;  /* 0x0000000429037209 */ /* 0x000fe40007810000 */
[----:B------:R-:W-:Y:S02]  /*3bb0*/  FSEL R45, R45, -INF , P5 ;  /* 0xff8000002d2d7808 */ /* 0x000fe40002800000 */
[----:B------:R-:W-:-:S02]  /*3bc0*/  FMNMX.FTZ R4, R44, R3, !PT ;  /* 0x000000032c047209 */ /* 0x000fc40007810000 */
[----:B------:R-:W-:Y:S02]  /*3bd0*/  FSEL R42, R42, -INF , P3 ;  /* 0xff8000002a2a7808 */ /* 0x000fe40001800000 */
[C---:B------:R-:W-:Y:S02]  /*3be0*/  ISETP.GT.AND P3, PT, R2.reuse, 0x31, PT ;  /* 0x000000310200780c */ /* 0x040fe40003f64270 */
[----:B------:R-:W-:Y:S02]  /*3bf0*/  FMNMX.FTZ R3, R45, R4, !PT ;  /* 0x000000042d037209 */ /* 0x000fe40007810000 */
[----:B------:R-:W-:Y:S02]  /*3c00*/  FSEL R43, R43, -INF , P2 ;  /* 0xff8000002b2b7808 */ /* 0x000fe40001000000 */
[----:B------:R-:W-:Y:S02]  /*3c10*/  ISETP.GT.AND P2, PT, R2, 0x38, PT ;  /* 0x000000380200780c */ /* 0x000fe40003f44270 */
[----:B------:R-:W-:-:S02]  /*3c20*/  FSEL R46, R46, -INF , P6 ;  /* 0xff8000002e2e7808 */ /* 0x000fc40003000000 */
[C---:B------:R-:W-:Y:S02]  /*3c30*/  ISETP.GT.AND P6, PT, R2.reuse, 0x39, PT ;  /* 0x000000390200780c */ /* 0x040fe40003fc4270 */
[----:B------:R-:W-:Y:S02]  /*3c40*/  FSEL R47, R47, -INF , P5 ;  /* 0xff8000002f2f7808 */ /* 0x000fe40002800000 */
[----:B------:R-:W-:Y:S01]  /*3c50*/  ISETP.GT.AND P5, PT, R2, 0x40, PT ;  /* 0x000000400200780c */ /* 0x000fe20003fa4270 */
[----:B------:R-:W-:Y:S02]  /*3c60*/  WARPGROUP.DEPBAR.LE gsb0, 0x0 ;  /* 0x00008000000079c5 */ /* 0x000fe40000010000 */
[----:B------:R-:W-:Y:S01]  /*3c70*/  WARPGROUP.ARRIVE ;  /* 0x00000000000079c5 */ /* 0x000fe20000000000 */
[----:B------:R-:W-:Y:S02]  /*3c80*/  FSEL R32, R32, -INF , P4 ;  /* 0xff80000020207808 */ /* 0x000fe40002000000 */
[----:B------:R-:W-:-:S02]  /*3c90*/  FSEL R33, R33, -INF , P3 ;  /* 0xff80000021217808 */ /* 0x000fc40001800000 */
[----:B------:R-:W-:Y:S01]  /*3ca0*/  FMNMX.FTZ R4, R32, R3, !PT ;  /* 0x0000000320047209 */ /* 0x000fe20007810000 */
[----:B------:R-:W-:Y:S01]  /*3cb0*/  HGMMA.64x16x16.F32 R24, gdesc[UR4], R24, gsb0 ;  /* 0x00200000041879f0 */ /* 0x000fe20008000818 */
[----:B------:R-:W-:Y:S02]  /*3cc0*/  FSEL R36, R36, -INF , P2 ;  /* 0xff80000024247808 */ /* 0x000fe40001000000 */
[----:B------:R-:W-:Y:S02]  /*3cd0*/  FMNMX.FTZ R3, R33, R4, !PT ;  /* 0x0000000421037209 */ /* 0x000fe40007810000 */
        /* <DEDUP_REMOVED lines=9> */
[----:B------:R-:W-:Y:S01]  /*3d70*/  FSEL R39, R39, -INF , P6 ;  /* 0xff80000027277808 */ /* 0x000fe20003000000 */
[----:B------:R-:W-:Y:S02]  /*3d80*/  WARPGROUP.DEPBAR.LE gsb0, 0x0 ;  /* 0x00008000000079c5 */ /* 0x000fe40000010000 */
[----:B------:R-:W-:Y:S01]  /*3d90*/  FSEL R24, R24, -INF , P5 ;  /* 0xff80000018187808 */ /* 0x000fe20002800000 */
[----:B------:R0:W-:Y:S01]  /*3da0*/  @!P1 SYNCS.ARRIVE.TRANS64.RED.A1T0 RZ, [R0+URZ], RZ ;  /* 0x000000ff00ff99a7 */ /* 0x0001e2000810043f */
[----:B------:R-:W-:Y:S02]  /*3db0*/  FSEL R25, R25, -INF , P4 ;  /* 0xff80000019197808 */ /* 0x000fe40002000000 */
[----:B------:R-:W-:Y:S02]  /*3dc0*/  FMNMX.FTZ R4, R24, R3, !PT ;  /* 0x0000000318047209 */ /* 0x000fe40007810000 */
[----:B------:R-:W-:Y:S02]  /*3dd0*/  FSEL R28, R28, -INF , P3 ;  /* 0xff8000001c1c7808 */ /* 0x000fe40001800000 */
[----:B------:R-:W-:-:S02]  /*3de0*/  FMNMX.FTZ R3, R25, R4, !PT ;  /* 0x0000000419037209 */ /* 0x000fc40007810000 */
[----:B------:R-:W-:Y:S02]  /*3df0*/  FSEL R29, R29, -INF , P2 ;  /* 0xff8000001d1d7808 */ /* 0x000fe40001000000 */
[----:B------:R-:W-:Y:S02]  /*3e00*/  FMNMX.FTZ R2, R28, R3, !PT ;  /* 0x000000031c027209 */ /* 0x000fe40007810000 */
[----:B------:R-:W-:Y:S02]  /*3e10*/  FSEL R26, R26, -INF , P5 ;  /* 0xff8000001a1a7808 */ /* 0x000fe40002800000 */
[----:B------:R-:W-:Y:S02]  /*3e20*/  FMNMX.FTZ R5, R29, R2, !PT ;  /* 0x000000021d057209 */ /* 0x000fe40007810000 */
[----:B------:R-:W-:Y:S02]  /*3e30*/  FSEL R27, R27, -INF , P4 ;  /* 0xff8000001b1b7808 */ /* 0x000fe40002000000 */
[----:B------:R-:W-:Y:S01]  /*3e40*/  FSEL R30, R30, -INF , P3 ;  /* 0xff8000001e1e7808 */ /* 0x000fe20001800000 */
[----:B------:R-:W1:Y:S01]  /*3e50*/  SHFL.BFLY PT, R2, R5, 0x2, 0x1f ;  /* 0x0c401f0005027f89 */ /* 0x000e6200000e0000 */
[----:B------:R-:W-:-:S02]  /*3e60*/  FSEL R31, R31, -INF , P2 ;  /* 0xff8000001f1f7808 */ /* 0x000fc40001000000 */
[----:B-1----:R-:W-:-:S05]  /*3e70*/  FMNMX.FTZ R14, R5, R2, !PT ;  /* 0x00000002050e7209 */ /* 0x002fca0007810000 */
[----:B------:R-:W1:Y:S02]  /*3e80*/  SHFL.BFLY PT, R3, R14, 0x1, 0x1f ;  /* 0x0c201f000e037f89 */ /* 0x000e6400000e0000 */
[----:B-1----:R-:W-:Y:S02]  /*3e90*/  FMNMX.FTZ R4, R14, R3, !PT ;  /* 0x000000030e047209 */ /* 0x002fe40007810000 */
[----:B------:R-:W-:Y:S02]  /*3ea0*/  FMNMX.FTZ R3, R58, R59, !PT ;  /* 0x0000003b3a037209 */ /* 0x000fe40007810000 */
[C---:B------:R-:W-:Y:S01]  /*3eb0*/  FSETP.NEU.FTZ.AND P0, PT, R4.reuse, -INF , PT ;  /* 0xff8000000400780b */ /* 0x040fe20003f1d000 */
[----:B------:R-:W-:-:S05]  /*3ec0*/  FMUL.FTZ R2, R4, UR10 ;  /* 0x0000000a04027c20 */ /* 0x000fca0008410000 */
[----:B------:R-:W-:Y:S02]  /*3ed0*/  FSEL R20, R2, RZ, P0 ;  /* 0x000000ff02147208 */ /* 0x000fe40000000000 */
[----:B------:R-:W-:Y:S02]  /*3ee0*/  FMNMX.FTZ R2, R62, R3, !PT ;  /* 0x000000033e027209 */ /* 0x000fe40007810000 */
[----:B------:R-:W-:Y:S01]  /*3ef0*/  ISETP.NE.AND P0, PT, R21, RZ, PT ;  /* 0x000000ff1500720c */ /* 0x000fe20003f05270 */
[--C-:B------:R-:W-:Y:S01]  /*3f00*/  FFMA.FTZ R56, R56, UR10, -R20.reuse ;  /* 0x0000000a38387c23 */ /* 0x100fe20008010814 */
[----:B------:R-:W-:Y:S01]  /*3f10*/  FMNMX.FTZ R3, R63, R2, !PT ;  /* 0x000000023f037209 */ /* 0x000fe20007810000 */
[--C-:B------:R-:W-:Y:S01]  /*3f20*/  FFMA.FTZ R57, R57, UR10, -R20.reuse ;  /* 0x0000000a39397c23 */ /* 0x100fe20008010814 */
[--C-:B------:R-:W-:Y:S01]  /*3f30*/  FFMA.FTZ R60, R60, UR10, -R20.reuse ;  /* 0x0000000a3c3c7c23 */ /* 0x100fe20008010814 */
[--C-:B------:R-:W-:Y:S01]  /*3f40*/  FFMA.FTZ R61, R61, UR10, -R20.reuse ;  /* 0x0000000a3d3d7c23 */ /* 0x100fe20008010814 */
[----:B------:R-:W-:Y:S01]  /*3f50*/  FMNMX.FTZ R2, R50, R3, !PT ;  /* 0x0000000332027209 */ /* 0x000fe20007810000 */
[----:B------:R-:W-:Y:S01]  /*3f60*/  MUFU.EX2 R56, R56 ;  /* 0x0000003800387308 */ /* 0x000fe20000000800 */
[--C-:B------:R-:W-:Y:S01]  /*3f70*/  FFMA.FTZ R48, R48, UR10, -R20.reuse ;  /* 0x0000000a30307c23 */ /* 0x100fe20008010814 */
[--C-:B------:R-:W-:Y:S01]  /*3f80*/  FFMA.FTZ R49, R49, UR10, -R20.reuse ;  /* 0x0000000a31317c23 */ /* 0x100fe20008010814 */
[----:B------:R-:W-:Y:S01]  /*3f90*/  FMNMX.FTZ R3, R51, R2, !PT ;  /* 0x0000000233037209 */ /* 0x000fe20007810000 */
[--C-:B------:R-:W-:Y:S01]  /*3fa0*/  FFMA.FTZ R52, R52, UR10, -R20.reuse ;  /* 0x0000000a34347c23 */ /* 0x100fe20008010814 */
[--C-:B------:R-:W-:Y:S01]  /*3fb0*/  FFMA.FTZ R53, R53, UR10, -R20.reuse ;  /* 0x0000000a35357c23 */ /* 0x100fe20008010814 */
[--C-:B------:R-:W-:Y:S01]  /*3fc0*/  FFMA.FTZ R40, R40, UR10, -R20.reuse ;  /* 0x0000000a28287c23 */ /* 0x100fe20008010814 */
[----:B------:R-:W-:Y:S01]  /*3fd0*/  FMNMX.FTZ R2, R54, R3, !PT ;  /* 0x0000000336027209 */ /* 0x000fe20007810000 */
[----:B------:R-:W1:Y:S01]  /*3fe0*/  MUFU.EX2 R57, R57 ;  /* 0x0000003900397308 */ /* 0x000e620000000800 */
[--C-:B------:R-:W-:Y:S01]  /*3ff0*/  FFMA.FTZ R41, R41, UR10, -R20.reuse ;  /* 0x0000000a29297c23 */ /* 0x100fe20008010814 */
[--C-:B------:R-:W-:Y:S01]  /*4000*/  FFMA.FTZ R44, R44, UR10, -R20.reuse ;  /* 0x0000000a2c2c7c23 */ /* 0x100fe20008010814 */
[----:B------:R-:W-:Y:S01]  /*4010*/  FMNMX.FTZ R3, R55, R2, !PT ;  /* 0x0000000237037209 */ /* 0x000fe20007810000 */
[--C-:B------:R-:W-:Y:S01]  /*4020*/  FFMA.FTZ R45, R45, UR10, -R20.reuse ;  /* 0x0000000a2d2d7c23 */ /* 0x100fe20008010814 */
[--C-:B------:R-:W-:Y:S01]  /*4030*/  FFMA.FTZ R32, R32, UR10, -R20.reuse ;  /* 0x0000000a20207c23 */ /* 0x100fe20008010814 */
[--C-:B------:R-:W-:Y:S01]  /*4040*/  FFMA.FTZ R33, R33, UR10, -R20.reuse ;  /* 0x0000000a21217c23 */ /* 0x100fe20008010814 */
[----:B------:R-:W-:Y:S01]  /*4050*/  FMNMX.FTZ R2, R42, R3, !PT ;  /* 0x000000032a027209 */ /* 0x000fe20007810000 */
[----:B------:R-:W2:Y:S01]  /*4060*/  MUFU.EX2 R60, R60 ;  /* 0x0000003c003c7308 */ /* 0x000ea20000000800 */
[--C-:B------:R-:W-:Y:S01]  /*4070*/  FFMA.FTZ R36, R36, UR10, -R20.reuse ;  /* 0x0000000a24247c23 */ /* 0x100fe20008010814 */
[--C-:B------:R-:W-:Y:S01]  /*4080*/  FFMA.FTZ R37, R37, UR10, -R20.reuse ;  /* 0x0000000a25257c23 */ /* 0x100fe20008010814 */
[----:B------:R-:W-:Y:S01]  /*4090*/  FMNMX.FTZ R3, R43, R2, !PT ;  /* 0x000000022b037209 */ /* 0x000fe20007810000 */
[--C-:B------:R-:W-:Y:S01]  /*40a0*/  FFMA.FTZ R24, R24, UR10, -R20.reuse ;  /* 0x0000000a18187c23 */ /* 0x100fe20008010814 */
[--C-:B------:R-:W-:Y:S01]  /*40b0*/  FFMA.FTZ R25, R25, UR10, -R20.reuse ;  /* 0x0000000a19197c23 */ /* 0x100fe20008010814 */
[--C-:B------:R-:W-:Y:S01]  /*40c0*/  FFMA.FTZ R28, R28, UR10, -R20.reuse ;  /* 0x0000000a1c1c7c23 */ /* 0x100fe20008010814 */
[----:B------:R-:W-:Y:S01]  /*40d0*/  FMNMX.FTZ R2, R46, R3, !PT ;  /* 0x000000032e027209 */ /* 0x000fe20007810000 */
[----:B------:R-:W3:Y:S01]  /*40e0*/  MUFU.EX2 R61, R61 ;  /* 0x0000003d003d7308 */ /* 0x000ee20000000800 */
[----:B-1----:R-:W-:Y:S01]  /*40f0*/  FADD.FTZ R21, R56, R57 ;  /* 0x0000003938157221 */ /* 0x002fe20000010000 */
[----:B------:R-:W-:Y:S01]  /*4100*/  FFMA.FTZ R20, R29, UR10, -R20 ;  /* 0x0000000a1d147c23 */ /* 0x000fe20008010814 */
[----:B------:R-:W-:-:S02]  /*4110*/  FMNMX.FTZ R3, R47, R2, !PT ;  /* 0x000000022f037209 */ /* 0x000fc40007810000 */
[----:B------:R-:W-:Y:S01]  /*4120*/  F2FP.F16.F32.PACK_AB R208, R57, R56 ;  /* 0x0000003839d0723e */ /* 0x000fe200000000ff */
[----:B------:R-:W-:Y:S01]  /*4130*/  IMAD.MOV.U32 R57, RZ, RZ, R151 ;  /* 0x000000ffff397224 */ /* 0x000fe200078e0097 */
[----:B------:R-:W-:Y:S01]  /*4140*/  FMNMX.FTZ R2, R34, R3, !PT ;  /* 0x0000000322027209 */ /* 0x000fe20007810000 */
[----:B------:R-:W1:Y:S01]  /*4150*/  MUFU.EX2 R48, R48 ;  /* 0x0000003000307308 */ /* 0x000e620000000800 */
[----:B--2---:R-:W-:Y:S01]  /*4160*/  FADD.FTZ R14, R60, R21 ;  /* 0x000000153c0e7221 */ /* 0x004fe20000010000 */
[----:B------:R-:W-:Y:S01]  /*4170*/  IMAD.MOV.U32 R56, RZ, RZ, R151 ;  /* 0x000000ffff387224 */ /* 0x000fe200078e0097 */
[----:B------:R-:W-:-:S04]  /*4180*/  FMNMX.FTZ R3, R35, R2, !PT ;  /* 0x0000000223037209 */ /* 0x000fc80007810000 */
[----:B------:R-:W-:Y:S01]  /*4190*/  FMNMX.FTZ R2, R38, R3, !PT ;  /* 0x0000000326027209 */ /* 0x000fe20007810000 */
[----:B------:R-:W2:Y:S01]  /*41a0*/  MUFU.EX2 R49, R49 ;  /* 0x0000003100317308 */ /* 0x000ea20000000800 */
[C---:B---3--:R-:W-:Y:S01]  /*41b0*/  FADD.FTZ R21, R61.reuse, R14 ;  /* 0x0000000e3d157221 */ /* 0x048fe20000010000 */
[----:B------:R-:W-:Y:S01]  /*41c0*/  F2FP.F16.F32.PACK_AB R210, R61, R60 ;  /* 0x0000003c3dd2723e */ /* 0x000fe200000000ff */
[--C-:B------:R-:W-:Y:S01]  /*41d0*/  IMAD.MOV.U32 R61, RZ, RZ, R151.reuse ;  /* 0x000000ffff3d7224 */ /* 0x100fe200078e0097 */
[----:B------:R-:W-:Y:S01]  /*41e0*/  FMNMX.FTZ R3, R39, R2, !PT ;  /* 0x0000000227037209 */ /* 0x000fe20007810000 */
[----:B------:R-:W-:-:S03]  /*41f0*/  IMAD.MOV.U32 R60, RZ, RZ, R151 ;  /* 0x000000ffff3c7224 */ /* 0x000fc600078e0097 */
[----:B------:R-:W-:Y:S01]  /*4200*/  FMNMX.FTZ R2, R26, R3, !PT ;  /* 0x000000031a027209 */ /* 0x000fe20007810000 */
[----:B------:R-:W-:Y:S01]  /*4210*/  MUFU.EX2 R52, R52 ;  /* 0x0000003400347308 */ /* 0x000fe20000000800 */
[----:B-1----:R-:W-:Y:S02]  /*4220*/  FADD.FTZ R14, R48, R21 ;  /* 0x00000015300e7221 */ /* 0x002fe40000010000 */
[----:B------:R-:W-:-:S04]  /*4230*/  FMNMX.FTZ R3, R27, R2, !PT ;  /* 0x000000021b037209 */ /* 0x000fc80007810000 */
[----:B------:R-:W-:Y:S01]  /*4240*/  FMNMX.FTZ R2, R30, R3, !PT ;  /* 0x000000031e027209 */ /* 0x000fe20007810000 */
[----:B------:R-:W1:Y:S01]  /*4250*/  MUFU.EX2 R53, R53 ;  /* 0x0000003500357308 */ /* 0x000e620000000800 */
[C---:B--2---:R-:W-:Y:S01]  /*4260*/  FADD.FTZ R29, R49.reuse, R14 ;  /* 0x0000000e311d7221 */ /* 0x044fe20000010000 */
[----:B------:R-:W-:Y:S01]  /*4270*/  F2FP.F16.F32.PACK_AB R204, R49, R48 ;  /* 0x0000003031cc723e */ /* 0x000fe200000000ff */
[--C-:B------:R-:W-:Y:S01]  /*4280*/  IMAD.MOV.U32 R49, RZ, RZ, R151.reuse ;  /* 0x000000ffff317224 */ /* 0x100fe200078e0097 */
[----:B------:R-:W-:Y:S01]  /*4290*/  FMNMX.FTZ R2, R31, R2, !PT ;  /* 0x000000021f027209 */ /* 0x000fe20007810000 */
[----:B------:R-:W-:-:S03]  /*42a0*/  IMAD.MOV.U32 R48, RZ, RZ, R151 ;  /* 0x000000ffff307224 */ /* 0x000fc600078e0097 */
[----:B------:R-:W-:Y:S01]  /*42b0*/  MUFU.EX2 R40, R40 ;  /* 0x0000002800287308 */ /* 0x000fe20000000800 */
[----:B------:R-:W2:Y:S07]  /*42c0*/  SHFL.BFLY PT, R3, R2, 0x2, 0x1f ;  /* 0x0c401f0002037f89 */ /* 0x000eae00000e0000 */
[----:B------:R-:W3:Y:S01]  /*42d0*/  MUFU.EX2 R41, R41 ;  /* 0x0000002900297308 */ /* 0x000ee20000000800 */
[----:B-1----:R-:W-:-:S07]  /*42e0*/  F2FP.F16.F32.PACK_AB R206, R53, R52 ;  /* 0x0000003435ce723e */ /* 0x002fce00000000ff */
[----:B------:R-:W-:Y:S08]  /*42f0*/  MUFU.EX2 R44, R44 ;  /* 0x0000002c002c7308 */ /* 0x000ff00000000800 */
[----:B------:R-:W1:Y:S01]  /*4300*/  MUFU.EX2 R45, R45 ;  /* 0x0000002d002d7308 */ /* 0x000e620000000800 */
[----:B--2---:R-:W-:Y:S02]  /*4310*/  FMNMX.FTZ R5, R2, R3, !PT ;  /* 0x0000000302057209 */ /* 0x004fe40007810000 */
[----:B---3--:R-:W-:-:S03]  /*4320*/  F2FP.F16.F32.PACK_AB R200, R41, R40 ;  /* 0x0000002829c8723e */ /* 0x008fc600000000ff */
[----:B------:R-:W2:Y:S02]  /*4330*/  SHFL.BFLY PT, R2, R5, 0x1, 0x1f ;  /* 0x0c201f0005027f89 */ /* 0x000ea400000e0000 */
[----:B------:R-:W-:Y:S08]  /*4340*/  MUFU.EX2 R32, R32 ;  /* 0x0000002000207308 */ /* 0x000ff00000000800 */
[----:B------:R-:W3:Y:S01]  /*4350*/  MUFU.EX2 R33, R33 ;  /* 0x0000002100217308 */ /* 0x000ee20000000800 */
[----:B-1----:R-:W-:-:S07]  /*4360*/  F2FP.F16.F32.PACK_AB R202, R45, R44 ;  /* 0x0000002c2dca723e */ /* 0x002fce00000000ff */
[----:B------:R-:W-:Y:S01]  /*4370*/  MUFU.EX2 R36, R36 ;  /* 0x0000002400247308 */ /* 0x000fe20000000800 */
[----:B--2---:R-:W-:-:S07]  /*4380*/  FMNMX.FTZ R3, R5, R2, !PT ;  /* 0x0000000205037209 */ /* 0x004fce0007810000 */
[----:B------:R1:W-:Y:S01]  /*4390*/  MUFU.EX2 R5, R20 ;  /* 0x0000001400057308 */ /* 0x0003e20000000800 */
[----:B---3--:R-:W-:Y:S01]  /*43a0*/  F2FP.F16.F32.PACK_AB R196, R33, R32 ;  /* 0x0000002021c4723e */ /* 0x008fe200000000ff */
[C---:B------:R-:W-:Y:S01]  /*43b0*/  FMUL.FTZ R2, R3.reuse, UR10 ;  /* 0x0000000a03027c20 */ /* 0x040fe20008410000 */
[----:B------:R-:W-:-:S04]  /*43c0*/  FSETP.NEU.FTZ.AND P2, PT, R3, -INF , PT ;  /* 0xff8000000300780b */ /* 0x000fc80003f5d000 */
[----:B------:R-:W-:Y:S01]  /*43d0*/  FSEL R2, R2, RZ, P2 ;  /* 0x000000ff02027208 */ /* 0x000fe20001000000 */
[----:B-1----:R-:W-:Y:S01]  /*43e0*/  FADD.FTZ R20, R52, R29 ;  /* 0x0000001d34147221 */ /* 0x002fe20000010000 */
[----:B------:R-:W1:Y:S01]  /*43f0*/  MUFU.EX2 R37, R37 ;  /* 0x0000002500257308 */ /* 0x000e620000000800 */
[----:B------:R-:W-:Y:S01]  /*4400*/  PLOP3.LUT P2, PT, PT, PT, UP0, 0x80, 0x0 ;  /* 0x000000000000781c */ /* 0x000fe20003f4f008 */
[----:B------:R-:W-:Y:S02]  /*4410*/  IMAD.MOV.U32 R52, RZ, RZ, R151 ;  /* 0x000000ffff347224 */ /* 0x000fe400078e0097 */
[--C-:B------:R-:W-:Y:S01]  /*4420*/  FFMA.FTZ R58, R58, UR10, -R2.reuse ;  /* 0x0000000a3a3a7c23 */ /* 0x100fe20008010802 */
[--C-:B------:R-:W-:Y:S01]  /*4430*/  FFMA.FTZ R59, R59, UR10, -R2.reuse ;  /* 0x0000000a3b3b7c23 */ /* 0x100fe20008010802 */
[--C-:B------:R-:W-:Y:S01]  /*4440*/  FFMA.FTZ R62, R62, UR10, -R2.reuse ;  /* 0x0000000a3e3e7c23 */ /* 0x100fe20008010802 */
[--C-:B------:R-:W-:Y:S01]  /*4450*/  FFMA.FTZ R63, R63, UR10, -R2.reuse ;  /* 0x0000000a3f3f7c23 */ /* 0x100fe20008010802 */
[--C-:B------:R-:W-:Y:S01]  /*4460*/  FFMA.FTZ R50, R50, UR10, -R2.reuse ;  /* 0x0000000a32327c23 */ /* 0x100fe20008010802 */
[--C-:B------:R-:W-:Y:S01]  /*4470*/  FFMA.FTZ R51, R51, UR10, -R2.reuse ;  /* 0x0000000a33337c23 */ /* 0x100fe20008010802 */
[----:B------:R-:W-:Y:S01]  /*4480*/  MUFU.EX2 R58, R58 ;  /* 0x0000003a003a7308 */ /* 0x000fe20000000800 */
[--C-:B------:R-:W-:Y:S01]  /*4490*/  FFMA.FTZ R54, R54, UR10, -R2.reuse ;  /* 0x0000000a36367c23 */ /* 0x100fe20008010802 */
[--C-:B------:R-:W-:Y:S01]  /*44a0*/  FFMA.FTZ R55, R55, UR10, -R2.reuse ;  /* 0x0000000a37377c23 */ /* 0x100fe20008010802 */
[--C-:B------:R-:W-:Y:S01]  /*44b0*/  FFMA.FTZ R42, R42, UR10, -R2.reuse ;  /* 0x0000000a2a2a7c23 */ /* 0x100fe20008010802 */
[----:B------:R-:W-:Y:S01]  /*44c0*/  FFMA.FTZ R43, R43, UR10, -R2 ;  /* 0x0000000a2b2b7c23 */ /* 0x000fe20008010802 */
[----:B------:R-:W-:Y:S01]  /*44d0*/  FADD.FTZ R29, R53, R20 ;  /* 0x00000014351d7221 */ /* 0x000fe20000010000 */
[--C-:B------:R-:W-:Y:S01]  /*44e0*/  FFMA.FTZ R46, R46, UR10, -R2.reuse ;  /* 0x0000000a2e2e7c23 */ /* 0x100fe20008010802 */
[--C-:B------:R-:W-:Y:S01]  /*44f0*/  FFMA.FTZ R47, R47, UR10, -R2.reuse ;  /* 0x0000000a2f2f7c23 */ /* 0x100fe20008010802 */
[----:B------:R-:W2:Y:S01]  /*4500*/  MUFU.EX2 R59, R59 ;  /* 0x0000003b003b7308 */ /* 0x000ea20000000800 */
[----:B------:R-:W-:Y:S01]  /*4510*/  FADD.FTZ R20, R40, R29 ;  /* 0x0000001d28147221 */ /* 0x000fe20000010000 */
[--C-:B------:R-:W-:Y:S01]  /*4520*/  FFMA.FTZ R34, R34, UR10, -R2.reuse ;  /* 0x0000000a22227c23 */ /* 0x100fe20008010802 */
[--C-:B------:R-:W-:Y:S01]  /*4530*/  FFMA.FTZ R35, R35, UR10, -R2.reuse ;  /* 0x0000000a23237c23 */ /* 0x100fe20008010802 */
[----:B------:R-:W-:Y:S01]  /*4540*/  FFMA.FTZ R38, R38, UR10, -R2 ;  /* 0x0000000a26267c23 */ /* 0x000fe20008010802 */
[----:B------:R-:W-:Y:S01]  /*4550*/  FADD.FTZ R29, R41, R20 ;  /* 0x00000014291d7221 */ /* 0x000fe20000010000 */
[--C-:B------:R-:W-:Y:S01]  /*4560*/  FFMA.FTZ R39, R39, UR10, -R2.reuse ;  /* 0x0000000a27277c23 */ /* 0x100fe20008010802 */
[--C-:B------:R-:W-:Y:S01]  /*4570*/  FFMA.FTZ R26, R26, UR10, -R2.reuse ;  /* 0x0000000a1a1a7c23 */ /* 0x100fe20008010802 */
[----:B------:R-:W3:Y:S01]  /*4580*/  MUFU.EX2 R62, R62 ;  /* 0x0000003e003e7308 */ /* 0x000ee20000000800 */
[----:B0-----:R-:W-:Y:S01]  /*4590*/  FADD.FTZ R0, R44, R29 ;  /* 0x0000001d2c007221 */ /* 0x001fe20000010000 */
[--C-:B------:R-:W-:Y:S01]  /*45a0*/  FFMA.FTZ R27, R27, UR10, -R2.reuse ;  /* 0x0000000a1b1b7c23 */ /* 0x100fe20008010802 */
[--C-:B------:R-:W-:Y:S01]  /*45b0*/  FFMA.FTZ R30, R30, UR10, -R2.reuse ;  /* 0x0000000a1e1e7c23 */ /* 0x100fe20008010802 */
[----:B------:R-:W-:Y:S01]  /*45c0*/  FFMA.FTZ R2, R31, UR10, -R2 ;  /* 0x0000000a1f027c23 */ /* 0x000fe20008010802 */
[----:B------:R-:W-:Y:S01]  /*45d0*/  FADD.FTZ R29, R45, R0 ;  /* 0x000000002d1d7221 */ /* 0x000fe20000010000 */
[----:B-1----:R-:W-:Y:S01]  /*45e0*/  F2FP.F16.F32.PACK_AB R198, R37, R36 ;  /* 0x0000002425c6723e */ /* 0x002fe200000000ff */
[----:B------:R-:W-:Y:S01]  /*45f0*/  IMAD.MOV.U32 R53, RZ, RZ, R151 ;  /* 0x000000ffff357224 */ /* 0x000fe200078e0097 */
[----:B------:R-:W0:Y:S01]  /*4600*/  MUFU.EX2 R63, R63 ;  /* 0x0000003f003f7308 */ /* 0x000e220000000800 */
[----:B--2---:R-:W-:Y:S01]  /*4610*/  FADD.FTZ R21, R58, R59 ;  /* 0x0000003b3a157221 */ /* 0x004fe20000010000 */
[----:B------:R-:W-:Y:S01]  /*4620*/  F2FP.F16.F32.PACK_AB R209, R59, R58 ;  /* 0x0000003a3bd1723e */ /* 0x000fe200000000ff */
[----:B------:R-:W-:-:S02]  /*4630*/  IMAD.MOV.U32 R59, RZ, RZ, R151 ;  /* 0x000000ffff3b7224 */ /* 0x000fc400078e0097 */
[--C-:B------:R-:W-:Y:S02]  /*4640*/  IMAD.MOV.U32 R58, RZ, RZ, R151.reuse ;  /* 0x000000ffff3a7224 */ /* 0x100fe400078e0097 */
[----:B------:R-:W-:Y:S01]  /*4650*/  IMAD.MOV.U32 R45, RZ, RZ, R151 ;  /* 0x000000ffff2d7224 */ /* 0x000fe200078e0097 */
[----:B------:R-:W1:Y:S01]  /*4660*/  MUFU.EX2 R50, R50 ;  /* 0x0000003200327308 */ /* 0x000e620000000800 */
[----:B---3--:R-:W-:Y:S01]  /*4670*/  FADD.FTZ R14, R62, R21 ;  /* 0x000000153e0e7221 */ /* 0x008fe20000010000 */
[--C-:B------:R-:W-:Y:S02]  /*4680*/  IMAD.MOV.U32 R44, RZ, RZ, R151.reuse ;  /* 0x000000ffff2c7224 */ /* 0x100fe400078e0097 */
[--C-:B------:R-:W-:Y:S02]  /*4690*/  IMAD.MOV.U32 R41, RZ, RZ, R151.reuse ;  /* 0x000000ffff297224 */ /* 0x100fe400078e0097 */
[--C-:B------:R-:W-:Y:S02]  /*46a0*/  IMAD.MOV.U32 R40, RZ, RZ, R151.reuse ;  /* 0x000000ffff287224 */ /* 0x100fe400078e0097 */
[----:B------:R-:W2:Y:S01]  /*46b0*/  MUFU.EX2 R51, R51 ;  /* 0x0000003300337308 */ /* 0x000ea20000000800 */
[C---:B0-----:R-:W-:Y:S01]  /*46c0*/  FADD.FTZ R21, R63.reuse, R14 ;  /* 0x0000000e3f157221 */ /* 0x041fe20000010000 */
[----:B------:R-:W-:Y:S01]  /*46d0*/  F2FP.F16.F32.PACK_AB R211, R63, R62 ;  /* 0x0000003e3fd3723e */ /* 0x000fe200000000ff */
[----:B------:R-:W-:-:S02]  /*46e0*/  IMAD.MOV.U32 R63, RZ, RZ, R151 ;  /* 0x000000ffff3f7224 */ /* 0x000fc400078e0097 */
[--C-:B------:R-:W-:Y:S02]  /*46f0*/  IMAD.MOV.U32 R62, RZ, RZ, R151.reuse ;  /* 0x000000ffff3e7224 */ /* 0x100fe400078e0097 */
[----:B------:R-:W-:Y:S01]  /*4700*/  IMAD.MOV.U32 R31, RZ, RZ, R151 ;  /* 0x000000ffff1f7224 */ /* 0x000fe200078e0097 */
[----:B------:R-:W0:Y:S01]  /*4710*/  MUFU.EX2 R54, R54 ;  /* 0x0000003600367308 */ /* 0x000e220000000800 */
[----:B-1----:R-:W-:-:S07]  /*4720*/  FADD.FTZ R14, R50, R21 ;  /* 0x00000015320e7221 */ /* 0x002fce0000010000 */
[----:B------:R-:W1:Y:S01]  /*4730*/  MUFU.EX2 R55, R55 ;  /* 0x0000003700377308 */ /* 0x000e620000000800 */
[C---:B--2---:R-:W-:Y:S01]  /*4740*/  FADD.FTZ R21, R51.reuse, R14 ;  /* 0x0000000e33157221 */ /* 0x044fe20000010000 */
[----:B------:R-:W-:Y:S01]  /*4750*/  F2FP.F16.F32.PACK_AB R205, R51, R50 ;  /* 0x0000003233cd723e */ /* 0x000fe200000000ff */
[--C-:B------:R-:W-:Y:S02]  /*4760*/  IMAD.MOV.U32 R51, RZ, RZ, R151.reuse ;  /* 0x000000ffff337224 */ /* 0x100fe400078e0097 */
[----:B------:R-:W-:-:S03]  /*4770*/  IMAD.MOV.U32 R50, RZ, RZ, R151 ;  /* 0x000000ffff327224 */ /* 0x000fc600078e0097 */
[----:B------:R-:W2:Y:S01]  /*4780*/  MUFU.EX2 R42, R42 ;  /* 0x0000002a002a7308 */ /* 0x000ea20000000800 */
[----:B0-----:R-:W-:-:S07]  /*4790*/  FADD.FTZ R14, R54, R21 ;  /* 0x00000015360e7221 */ /* 0x001fce0000010000 */
[----:B------:R-:W0:Y:S01]  /*47a0*/  MUFU.EX2 R43, R43 ;  /* 0x0000002b002b7308 */ /* 0x000e220000000800 */
[C---:B-1----:R-:W-:Y:S01]  /*47b0*/  FADD.FTZ R21, R55.reuse, R14 ;  /* 0x0000000e37157221 */ /* 0x042fe20000010000 */
[----:B------:R-:W-:Y:S01]  /*47c0*/  FADD.FTZ R14, R32, R29 ;  /* 0x0000001d200e7221 */ /* 0x000fe20000010000 */
[----:B------:R-:W-:Y:S01]  /*47d0*/  F2FP.F16.F32.PACK_AB R207, R55, R54 ;  /* 0x0000003637cf723e */ /* 0x000fe200000000ff */
[--C-:B------:R-:W-:Y:S02]  /*47e0*/  IMAD.MOV.U32 R55, RZ, RZ, R151.reuse ;  /* 0x000000ffff377224 */ /* 0x100fe400078e0097 */
[----:B------:R-:W-:Y:S01]  /*47f0*/  FADD.FTZ R29, R33, R14 ;  /* 0x0000000e211d7221 */ /* 0x000fe20000010000 */
[----:B------:R-:W-:Y:S01]  /*4800*/  IMAD.MOV.U32 R54, RZ, RZ, R151 ;  /* 0x000000ffff367224 */ /* 0x000fe200078e0097 */
[----:B------:R-:W1:Y:S01]  /*4810*/  MUFU.EX2 R46, R46 ;  /* 0x0000002e002e7308 */ /* 0x000e620000000800 */
[----:B--2---:R-:W-:Y:S01]  /*4820*/  FADD.FTZ R0, R42, R21 ;  /* 0x000000152a007221 */ /* 0x004fe20000010000 */
[----:B------:R-:W-:Y:S01]  /*4830*/  FADD.FTZ R14, R36, R29 ;  /* 0x0000001d240e7221 */ /* 0x000fe20000010000 */
[----:B------:R-:W-:-:S02]  /*4840*/  IMAD.MOV.U32 R36, RZ, RZ, R151 ;  /* 0x000000ffff247224 */ /* 0x000fc400078e0097 */
[--C-:B------:R-:W-:Y:S02]  /*4850*/  IMAD.MOV.U32 R33, RZ, RZ, R151.reuse ;  /* 0x000000ffff217224 */ /* 0x100fe400078e0097 */
[----:B------:R-:W-:Y:S01]  /*4860*/  FADD.FTZ R29, R37, R14 ;  /* 0x0000000e251d7221 */ /* 0x000fe20000010000 */
[--C-:B------:R-:W-:Y:S01]  /*4870*/  IMAD.MOV.U32 R37, RZ, RZ, R151.reuse ;  /* 0x000000ffff257224 */ /* 0x100fe200078e0097 */
[----:B------:R-:W2:Y:S01]  /*4880*/  MUFU.EX2 R47, R47 ;  /* 0x0000002f002f7308 */ /* 0x000ea20000000800 */
[C---:B0-----:R-:W-:Y:S01]  /*4890*/  FADD.FTZ R21, R43.reuse, R0 ;  /* 0x000000002b157221 */ /* 0x041fe20000010000 */
[----:B------:R-:W-:Y:S01]  /*48a0*/  F2FP.F16.F32.PACK_AB R201, R43, R42 ;  /* 0x0000002a2bc9723e */ /* 0x000fe200000000ff */
[--C-:B------:R-:W-:Y:S02]  /*48b0*/  IMAD.MOV.U32 R43, RZ, RZ, R151.reuse ;  /* 0x000000ffff2b7224 */ /* 0x100fe400078e0097 */
[--C-:B------:R-:W-:Y:S02]  /*48c0*/  IMAD.MOV.U32 R42, RZ, RZ, R151.reuse ;  /* 0x000000ffff2a7224 */ /* 0x100fe400078e0097 */
[----:B------:R-:W-:Y:S01]  /*48d0*/  IMAD.MOV.U32 R32, RZ, RZ, R151 ;  /* 0x000000ffff207224 */ /* 0x000fe200078e0097 */
[----:B------:R-:W0:Y:S01]  /*48e0*/  MUFU.EX2 R34, R34 ;  /* 0x0000002200227308 */ /* 0x000e220000000800 */
[----:B-1----:R-:W-:-:S07]  /*48f0*/  FADD.FTZ R0, R46, R21 ;  /* 0x000000152e007221 */ /* 0x002fce0000010000 */
[----:B------:R-:W1:Y:S01]  /*4900*/  MUFU.EX2 R35, R35 ;  /* 0x0000002300237308 */ /* 0x000e620000000800 */
[C---:B--2---:R-:W-:Y:S01]  /*4910*/  FADD.FTZ R21, R47.reuse, R0 ;  /* 0x000000002f157221 */ /* 0x044fe20000010000 */
[----:B------:R-:W-:Y:S01]  /*4920*/  F2FP.F16.F32.PACK_AB R203, R47, R46 ;  /* 0x0000002e2fcb723e */ /* 0x000fe200000000ff */
[----:B------:R-:W-:Y:S01]  /*4930*/  IMAD.MOV.U32 R47, RZ, RZ, R151 ;  /* 0x000000ffff2f7224 */ /* 0x000fe200078e0097 */
[----:B------:R-:W-:-:S04]  /*4940*/  MOV R46, R151 ;  /* 0x00000097002e7202 */ /* 0x000fc80000000f00 */
[----:B------:R-:W2:Y:S01]  /*4950*/  MUFU.EX2 R24, R24 ;  /* 0x0000001800187308 */ /* 0x000ea20000000800 */
[----:B0-----:R-:W-:-:S07]  /*4960*/  FADD.FTZ R0, R34, R21 ;  /* 0x0000001522007221 */ /* 0x001fce0000010000 */
[----:B------:R-:W0:Y:S01]  /*4970*/  MUFU.EX2 R38, R38 ;  /* 0x0000002600267308 */ /* 0x000e220000000800 */
[C---:B-1----:R-:W-:Y:S01]  /*4980*/  FADD.FTZ R21, R35.reuse, R0 ;  /* 0x0000000023157221 */ /* 0x042fe20000010000 */
[----:B------:R-:W-:Y:S01]  /*4990*/  F2FP.F16.F32.PACK_AB R197, R35, R34 ;  /* 0x0000002223c5723e */ /* 0x000fe200000000ff */
[--C-:B------:R-:W-:Y:S02]  /*49a0*/  IMAD.MOV.U32 R35, RZ, RZ, R151.reuse ;  /* 0x000000ffff237224 */ /* 0x100fe400078e0097 */
[----:B------:R-:W-:-:S03]  /*49b0*/  IMAD.MOV.U32 R34, RZ, RZ, R151 ;  /* 0x000000ffff227224 */ /* 0x000fc600078e0097 */
[----:B------:R-:W1:Y:S01]  /*49c0*/  MUFU.EX2 R25, R25 ;  /* 0x0000001900197308 */ /* 0x000e620000000800 */
[----:B--2---:R-:W-:-:S07]  /*49d0*/  FADD.FTZ R14, R24, R29 ;  /* 0x0000001d180e7221 */ /* 0x004fce0000010000 */
        /* <DEDUP_REMOVED lines=8> */
[C---:B--2---:R-:W-:Y:S01]  /*4a60*/  FADD.FTZ R21, R39.reuse, R0 ;  /* 0x0000000027157221 */ /* 0x044fe20000010000 */
[----:B------:R-:W-:Y:S01]  /*4a70*/  F2FP.F16.F32.PACK_AB R199, R39, R38 ;  /* 0x0000002627c7723e */ /* 0x000fe200000000ff */
[--C-:B------:R-:W-:Y:S02]  /*4a80*/  IMAD.MOV.U32 R39, RZ, RZ, R151.reuse ;  /* 0x000000ffff277224 */ /* 0x100fe400078e0097 */
[----:B------:R-:W-:-:S03]  /*4a90*/  IMAD.MOV.U32 R38, RZ, RZ, R151 ;  /* 0x000000ffff267224 */ /* 0x000fc600078e0097 */
[----:B------:R-:W2:Y:S01]  /*4aa0*/  MUFU.EX2 R27, R27 ;  /* 0x0000001b001b7308 */ /* 0x000ea20000000800 */
[----:B0-----:R-:W-:Y:S01]  /*4ab0*/  FADD.FTZ R14, R28, R29 ;  /* 0x0000001d1c0e7221 */ /* 0x001fe20000010000 */
[C---:B------:R-:W-:Y:S01]  /*4ac0*/  F2FP.F16.F32.PACK_AB R194, R5.reuse, R28 ;  /* 0x0000001c05c2723e */ /* 0x040fe200000000ff */
[--C-:B------:R-:W-:Y:S02]  /*4ad0*/  IMAD.MOV.U32 R29, RZ, RZ, R151.reuse ;  /* 0x000000ffff1d7224 */ /* 0x100fe400078e0097 */
[----:B------:R-:W-:Y:S01]  /*4ae0*/  FADD.FTZ R14, R5, R14 ;  /* 0x0000000e050e7221 */ /* 0x000fe20000010000 */
[----:B------:R-:W-:Y:S02]  /*4af0*/  IMAD.MOV.U32 R28, RZ, RZ, R151 ;  /* 0x000000ffff1c7224 */ /* 0x000fe400078e0097 */
[----:B------:R-:W0:Y:S01]  /*4b00*/  MUFU.EX2 R30, R30 ;  /* 0x0000001e001e7308 */ /* 0x000e220000000800 */
[----:B-1----:R-:W-:-:S07]  /*4b10*/  FADD.FTZ R0, R26, R21 ;  /* 0x000000151a007221 */ /* 0x002fce0000010000 */
[----:B------:R1:W3:Y:S01]  /*4b20*/  MUFU.EX2 R195, R2 ;  /* 0x0000000200c37308 */ /* 0x0002e20000000800 */
[C---:B--2---:R-:W-:Y:S01]  /*4b30*/  FADD.FTZ R5, R27.reuse, R0 ;  /* 0x000000001b057221 */ /* 0x044fe20000010000 */
[----:B------:R-:W-:Y:S01]  /*4b40*/  F2FP.F16.F32.PACK_AB R193, R27, R26 ;  /* 0x0000001a1bc1723e */ /* 0x000fe200000000ff */
[--C-:B------:R-:W-:Y:S02]  /*4b50*/  IMAD.MOV.U32 R27, RZ, RZ, R151.reuse ;  /* 0x000000ffff1b7224 */ /* 0x100fe400078e0097 */
[----:B------:R-:W-:Y:S02]  /*4b60*/  IMAD.MOV.U32 R26, RZ, RZ, R151 ;  /* 0x000000ffff1a7224 */ /* 0x000fe400078e0097 */
[----:B0-----:R-:W-:Y:S01]  /*4b70*/  FADD.FTZ R0, R30, R5 ;  /* 0x000000051e007221 */ /* 0x001fe20000010000 */
[----:B-1----:R-:W-:-:S03]  /*4b80*/  IMAD.MOV.U32 R2, RZ, RZ, 0x3f800000 ;  /* 0x3f800000ff027424 */ /* 0x002fc600078e00ff */
[C---:B---3--:R-:W-:Y:S01]  /*4b90*/  FADD.FTZ R5, R195.reuse, R0 ;  /* 0x00000000c3057221 */ /* 0x048fe20000010000 */
[----:B------:R-:W-:Y:S01]  /*4ba0*/  F2FP.F16.F32.PACK_AB R195, R195, R30 ;  /* 0x0000001ec3c3723e */ /* 0x000fe200000000ff */
[----:B------:R-:W-:Y:S02]  /*4bb0*/  IMAD.MOV.U32 R0, RZ, RZ, 0x3f800000 ;  /* 0x3f800000ff007424 */ /* 0x000fe400078e00ff */
[----:B------:R-:W-:Y:S01]  /*4bc0*/  IMAD.MOV.U32 R30, RZ, RZ, R151 ;  /* 0x000000ffff1e7224 */ /* 0x000fe200078e0097 */
[----:B------:R-:W-:Y:S06]  /*4bd0*/  @!P2 BRA `(.L_x_15) ;  /* 0x0000003c00a8a947 */ /* 0x000fec0003800000 */
[----:B------:R-:W-:Y:S01]  /*4be0*/  R2UR UR4, R152 ;  /* 0x00000000980472ca */ /* 0x000fe200000e0000 */
[----:B------:R-:W-:Y:S01]  /*4bf0*/  IMAD.MOV.U32 R20, RZ, RZ, R3 ;  /* 0x000000ffff147224 */ /* 0x000fe200078e0003 */
[----:B------:R-:W-:Y:S01]  /*4c00*/  CS2R R150, SRZ ;  /* 0x0000000000967805 */ /* 0x000fe2000001ff00 */
[----:B------:R-:W-:Y:S01]  /*4c10*/  IMAD.MOV.U32 R21, RZ, RZ, R4 ;  /* 0x000000ffff157224 */ /* 0x000fe200078e0004 */
[----:B------:R-:W-:Y:S01]  /*4c20*/  CS2R R146, SRZ ;  /* 0x0000000000927805 */ /* 0x000fe2000001ff00 */
[----:B------:R-:W-:Y:S01]  /*4c30*/  IMAD.MOV.U32 R0, RZ, RZ, 0x3f800000 ;  /* 0x3f800000ff007424 */ /* 0x000fe200078e00ff */
[----:B------:R-:W-:Y:S02]  /*4c40*/  CS2R R142, SRZ ;  /* 0x00000000008e7805 */ /* 0x000fe4000001ff00 */
[----:B------:R-:W-:Y:S02]  /*4c50*/  CS2R R138, SRZ ;  /* 0x00000000008a7805 */ /* 0x000fe4000001ff00 */
[----:B------:R-:W-:-:S02]  /*4c60*/  CS2R R134, SRZ ;  /* 0x0000000000867805 */ /* 0x000fc4000001ff00 */
[----:B------:R-:W-:Y:S02]  /*4c70*/  CS2R R130, SRZ ;  /* 0x0000000000827805 */ /* 0x000fe4000001ff00 */
[----:B------:R-:W-:Y:S02]  /*4c80*/  CS2R R126, SRZ ;  /* 0x00000000007e7805 */ /* 0x000fe4000001ff00 */
[----:B------:R-:W-:Y:S02]  /*4c90*/  CS2R R122, SRZ ;  /* 0x00000000007a7805 */ /* 0x000fe4000001ff00 */
[----:B------:R-:W-:Y:S01]  /*4ca0*/  CS2R R118, SRZ ;  /* 0x0000000000767805 */ /* 0x000fe2000001ff00 */
[----:B------:R-:W-:Y:S01]  /*4cb0*/  UIADD3 UR4, UR4, -0x2, URZ ;  /* 0xfffffffe04047890 */ /* 0x000fe2000fffe03f */
[----:B------:R-:W-:Y:S02]  /*4cc0*/  CS2R R114, SRZ ;  /* 0x0000000000727805 */ /* 0x000fe4000001ff00 */
[----:B------:R-:W-:-:S02]  /*4cd0*/  CS2R R110, SRZ ;  /* 0x00000000006e7805 */ /* 0x000fc4000001ff00 */
[----:B------:R-:W-:Y:S02]  /*4ce0*/  CS2R R106, SRZ ;  /* 0x00000000006a7805 */ /* 0x000fe4000001ff00 */
[----:B------:R-:W-:Y:S02]  /*4cf0*/  CS2R R102, SRZ ;  /* 0x0000000000667805 */ /* 0x000fe4000001ff00 */
[----:B------:R-:W-:Y:S01]  /*4d00*/  CS2R R98, SRZ ;  /* 0x0000000000627805 */ /* 0x000fe2000001ff00 */
[----:B------:R-:W-:Y:S01]  /*4d10*/  IMAD.U32 R222, RZ, RZ, UR4 ;  /* 0x00000004ffde7e24 */ /* 0x000fe2000f8e00ff */
[----:B------:R-:W-:Y:S02]  /*4d20*/  R2UR UR4, R16 ;  /* 0x00000000100472ca */ /* 0x000fe400000e0000 */
[----:B------:R-:W-:Y:S02]  /*4d30*/  CS2R R94, SRZ ;  /* 0x00000000005e7805 */ /* 0x000fe4000001ff00 */
[----:B------:R-:W-:-:S02]  /*4d40*/  CS2R R90, SRZ ;  /* 0x00000000005a7805 */ /* 0x000fc4000001ff00 */
[----:B------:R-:W-:Y:S02]  /*4d50*/  CS2R R86, SRZ ;  /* 0x0000000000567805 */ /* 0x000fe4000001ff00 */
[----:B------:R-:W-:Y:S02]  /*4d60*/  CS2R R82, SRZ ;  /* 0x0000000000527805 */ /* 0x000fe4000001ff00 */
[----:B------:R-:W-:Y:S02]  /*4d70*/  CS2R R78, SRZ ;  /* 0x00000000004e7805 */ /* 0x000fe4000001ff00 */
[----:B------:R-:W-:Y:S02]  /*4d80*/  CS2R R74, SRZ ;  /* 0x00000000004a7805 */ /* 0x000fe4000001ff00 */
[----:B------:R-:W-:Y:S02]  /*4d90*/  CS2R R70, SRZ ;  /* 0x0000000000467805 */ /* 0x000fe4000001ff00 */
[----:B------:R-:W-:-:S02]  /*4da0*/  CS2R R66, SRZ ;  /* 0x0000000000427805 */ /* 0x000fc4000001ff00 */
[----:B------:R-:W-:Y:S02]  /*4db0*/  CS2R R62, SRZ ;  /* 0x00000000003e7805 */ /* 0x000fe4000001ff00 */
[----:B------:R-:W-:Y:S02]  /*4dc0*/  CS2R R58, SRZ ;  /* 0x00000000003a7805 */ /* 0x000fe4000001ff00 */
[----:B------:R-:W-:Y:S02]  /*4dd0*/  CS2R R54, SRZ ;  /* 0x0000000000367805 */ /* 0x000fe4000001ff00 */
[----:B------:R-:W-:Y:S02]  /*4de0*/  CS2R R50, SRZ ;  /* 0x0000000000327805 */ /* 0x000fe4000001ff00 */
[----:B------:R-:W-:Y:S02]  /*4df0*/  MOV R230, UR4 ;  /* 0x0000000400e67c02 */ /* 0x000fe40008000f00 */
        /* <DEDUP_REMOVED lines=37> */
[----:B------:R-:W-:Y:S01]  /*5050*/  CS2R R24, SRZ ;  /* 0x0000000000187805 */ /* 0x000fe2000001ff00 */
[----:B------:R-:W-:-:S06]  /*5060*/  UMOV UR61, UR60 ;  /* 0x0000003c003d7c82 */ /* 0x000fcc0008000000 */
.L_x_24:
[----:B------:R-:W-:Y:S01]  /*5070*/  R2UR UR6, R230 ;  /* 0x00000000e60672ca */ /* 0x000fe200000e0000 */
[----:B------:R-:W-:-:S04]  /*5080*/  UIADD3 UR4, UR61, 0x1, URZ ;  /* 0x000000013d047890 */ /* 0x000fc8000fffe03f */
[----:B------:R-:W-:-:S04]  /*5090*/  UISETP.NE.AND UP0, UPT, UR4, 0x2, UPT ;  /* 0x000000020400788c */ /* 0x000fc8000bf05270 */
[----:B------:R-:W-:Y:S02]  /*50a0*/  USEL UR5, URZ, 0x1, UP0 ;  /* 0x000000013f057887 */ /* 0x000fe40008000000 */
[----:B------:R-:W-:Y:S02]  /*50b0*/  USEL UR60, UR4, URZ, UP0 ;  /* 0x0000003f043c7287 */ /* 0x000fe40008000000 */
[----:B------:R-:W-:-:S06]  /*50c0*/  ULOP3.LUT UR4, UR6, UR5, URZ, 0x3c, !UPT ;  /* 0x0000000506047292 */ /* 0x000fcc000f8e3c3f */
[----:B------:R-:W-:Y:S01]  /*50d0*/  IMAD.U32 R16, RZ, RZ, UR4 ;  /* 0x00000004ff107e24 */ /* 0x000fe2000f8e00ff */
[----:B------:R-:W-:Y:S06]  /*50e0*/  @!P0 BRA `(.L_x_16) ;  /* 0x0000000000048947 */ /* 0x000fec0003800000 */
[----:B------:R-:W-:Y:S01]  /*50f0*/  BPT.TRAP 0x1 ;  /* 0x000000040000795c */ /* 0x000fe20000300000 */
.L_x_16:
[----:B------:R-:W0:Y:S01]  /*5100*/  S2UR UR5, SR_CgaCtaId ;  /* 0x00000000000579c3 */ /* 0x000e220000008800 */
[----:B------:R-:W-:Y:S01]  /*5110*/  R2UR UR7, R16 ;  /* 0x00000000100772ca */ /* 0x000fe200000e0000 */
[----:B------:R-:W-:-:S12]  /*5120*/  UMOV UR4, 0x400 ;  /* 0x0000040000047882 */ /* 0x000fd80000000000 */
[----:B------:R-:W-:-:S05]  /*5130*/  IMAD.U32 R3, RZ, RZ, UR7 ;  /* 0x00000007ff037e24 */ /* 0x000fca000f8e00ff */
[----:B------:R-:W-:Y:S01]  /*5140*/  SHF.L.U32 R3, R3, 0x1f, RZ ;  /* 0x0000001f03037819 */ /* 0x000fe200000006ff */
[----:B0-----:R-:W-:-:S06]  /*5150*/  ULEA UR6, UR5, UR4, 0x18 ;  /* 0x0000000405067291 */ /* 0x001fcc000f8ec03f */
[----:B------:R-:W-:Y:S01]  /*5160*/  IMAD.U32 R231, RZ, RZ, UR6 ;  /* 0x00000006ffe77e24 */ /* 0x000fe2000f8e00ff */
[----:B------:R-:W-:-:S06]  /*5170*/  ULEA UR6, UR60, UR6, 0x3 ;  /* 0x000000063c067291 */ /* 0x000fcc000f8e183f */
[----:B------:R-:W-:-:S03]  /*5180*/  IMAD.U32 R223, RZ, RZ, UR6 ;  /* 0x00000006ffdf7e24 */ /* 0x000fc6000f8e00ff */
[----:B------:R0:W1:Y:S01]  /*5190*/  SYNCS.PHASECHK.TRANS64.TRYWAIT P2, [UR6+0x38830], R3 ;  /* 0x03883003ff0075a7 */ /* 0x0000620008040146 */
[----:B------:R-:W-:Y:S05]  /*51a0*/  @!P0 BRA `(.L_x_17) ;  /* 0x0000000000048947 */ /* 0x000fea0003800000 */
[----:B------:R-:W-:Y:S01]  /*51b0*/  BPT.TRAP 0x1 ;  /* 0x000000040000795c */ /* 0x000fe20000300000 */
.L_x_17:
[----:B-1----:R-:W-:Y:S05]  /*51c0*/  @P2 BRA `(.L_x_18) ;  /* 0x00000000000c2947 */ /* 0x002fea0003800000 */
[----:B------:R-:W-:-:S13]  /*51d0*/  R2UR UR4, R223 ;  /* 0x00000000df0472ca */ /* 0x000fda00000e0000 */
[----:B------:R-:W1:Y:S02]  /*51e0*/  SYNCS.PHASECHK.TRANS64.TRYWAIT P2, [UR4+0x38830], R3 ;  /* 0x03883003ff0075a7 */ /* 0x000e640008040144 */
[----:B-1----:R-:W-:Y:S05]  /*51f0*/  @!P2 BRA `(.L_x_19) ;  /* 0x000000b800e4a947 */ /* 0x002fea0003800000 */
.L_x_18:
[----:B------:R-:W-:Y:S01]  /*5200*/  R2UR UR4, R15 ;  /* 0x000000000f0472ca */ /* 0x000fe200000e0000 */
[----:B------:R-:W-:Y:S01]  /*5210*/  WARPGROUP.ARRIVE ;  /* 0x00000000000079c5 */ /* 0x000fe20000000000 */
[----:B------:R-:W-:Y:S01]  /*5220*/  R2UR UR18, R12 ;  /* 0x000000000c1272ca */ /* 0x000fe200000e0000 */
[----:B------:R-:W-:Y:S01]  /*5230*/  UMOV UR59, 0x40000040 ;  /* 0x40000040003b7882 */ /* 0x000fe20000000000 */
        /* <DEDUP_REMOVED lines=9> */
[----:B------:R-:W-:Y:S01]  /*52d0*/  UIMAD UR4, UR60, 0xa00, UR4 ;  /* 0x00000a003c0478a4 */ /* 0x000fe2000f8e0204 */
[-C--:B------:R-:W-:Y:S01]  /*52e0*/  FMUL.FTZ R24, R24, R2.reuse ;  /* 0x0000000218187220 */ /* 0x080fe20000410000 */
[----:B------:R-:W-:Y:S01]  /*52f0*/  UMOV UR56, UR18 ;  /* 0x0000001200387c82 */ /* 0x000fe20008000000 */
[----:B------:R-:W-:Y:S01]  /*5300*/  UMOV UR39, 0x40000040 ;  /* 0x4000004000277882 */ /* 0x000fe20000000000 */
[----:B------:R-:W-:Y:S01]  /*5310*/  UMOV UR57, UR19 ;  /* 0x0000001300397c82 */ /* 0x000fe20008000000 */
[----:B------:R-:W-:Y:S01]  /*5320*/  UIADD3 UR5, UR4, 0x80, URZ ;  /* 0x0000008004057890 */ /* 0x000fe2000fffe03f */
[-C--:B------:R-:W-:Y:S01]  /*5330*/  FMUL.FTZ R25, R25, R2.reuse ;  /* 0x0000000219197220 */ /* 0x080fe20000410000 */
[----:B------:R-:W-:Y:S01]  /*5340*/  UMOV UR58, UR4 ;  /* 0x00000004003a7c82 */ /* 0x000fe20008000000 */
[----:B------:R-:W-:Y:S01]  /*5350*/  UIADD3 UR6, UR4, 0x100, URZ ;  /* 0x0000010004067890 */ /* 0x000fe2000fffe03f */
[----:B------:R-:W-:Y:S01]  /*5360*/  HGMMA.64x16x16.F32 R184, gdesc[UR56], RZ, !UPT, gsb0 ;  /* 0x0020000038b879f0 */ /* 0x000fe2000c0008ff */
[----:B------:R-:W-:Y:S01]  /*5370*/  UMOV UR56, UR18 ;  /* 0x0000001200387c82 */ /* 0x000fe20008000000 */
[----:B------:R-:W-:Y:S01]  /*5380*/  UMOV UR57, UR19 ;  /* 0x0000001300397c82 */ /* 0x000fe20008000000 */
[----:B------:R-:W-:Y:S01]  /*5390*/  UMOV UR58, UR5 ;  /* 0x00000005003a7c82 */ /* 0x000fe20008000000 */
[----:B------:R-:W-:Y:S01]  /*53a0*/  UMOV UR59, 0x40000040 ;  /* 0x40000040003b7882 */ /* 0x000fe20000000000 */
[----:B------:R-:W-:Y:S01]  /*53b0*/  UIADD3 UR5, UR4, 0x180, URZ ;  /* 0x0000018004057890 */ /* 0x000fe2000fffe03f */
[-C--:B------:R-:W-:Y:S01]  /*53c0*/  FMUL.FTZ R28, R28, R2.reuse ;  /* 0x000000021c1c7220 */ /* 0x080fe20000410000 */
        /* <DEDUP_REMOVED lines=12> */
[----:B------:R-:W-:Y:S01]  /*5490*/  UMOV UR43, 0x40000040 ;  /* 0x40000040002b7882 */ /* 0x000fe20000000000 */
        /* <DEDUP_REMOVED lines=31> */
[----:B------:R-:W-:Y:S01]  /*5690*/  FMUL.FTZ R89, R89, R2 ;  /* 0x0000000259597220 */ /* 0x000fe20000410000 */
[----:B------:R-:W-:-:S02]  /*56a0*/  WARPGROUP.DEPBAR.LE gsb0, 0x0 ;  /* 0x00008000000079c5 */ /* 0x000fc40000010000 */
[----:B------:R-:W-:Y:S01]  /*56b0*/  WARPGROUP.ARRIVE ;  /* 0x00000000000079c5 */ /* 0x000fe20000000000 */
[-C--:B------:R-:W-:Y:S01]  /*56c0*/  FMUL.FTZ R92, R92, R2.reuse ;  /* 0x000000025c5c7220 */ /* 0x080fe20000410000 */
[-C--:B------:R-:W-:Y:S01]  /*56d0*/  FMUL.FTZ R93, R93, R2.reuse ;  /* 0x000000025d5d7220 */ /* 0x080fe20000410000 */
[-C--:B------:R-:W-:Y:S01]  /*56e0*/  FMUL.FTZ R96, R96, R2.reuse ;  /* 0x0000000260607220 */ /* 0x080fe20000410000 */
[-C--:B------:R-:W-:Y:S01]  /*56f0*/  FMUL.FTZ R97, R97, R2.reuse ;  /* 0x0000000261617220 */ /* 0x080fe20000410000 */
[-C--:B------:R-:W-:Y:S01]  /*5700*/  FMUL.FTZ R100, R100, R2.reuse ;  /* 0x0000000264647220 */ /* 0x080fe20000410000 */
[----:B------:R-:W-:Y:S01]  /*5710*/  HGMMA.64x16x16.F32 R176, gdesc[UR56], RZ, !UPT, gsb0 ;  /* 0x0020000038b079f0 */ /* 0x000fe2000c0008ff */
[----:B------:R-:W-:Y:S01]  /*5720*/  UMOV UR56, UR18 ;  /* 0x0000001200387c82 */ /* 0x000fe20008000000 */
[----:B------:R-:W-:Y:S01]  /*5730*/  UMOV UR57, UR19 ;  /* 0x0000001300397c82 */ /* 0x000fe20008000000 */
[----:B------:R-:W-:Y:S01]  /*5740*/  UMOV UR58, UR6 ;  /* 0x00000006003a7c82 */ /* 0x000fe20008000000 */
        /* <DEDUP_REMOVED lines=100> */
[----:B------:R-:W-:-:S06]  /*5d90*/  WARPGROUP.ARRIVE ;  /* 0x00000000000079c5 */ /* 0x000fcc0000000000 */
[----:B------:R-:W-:Y:S01]  /*5da0*/  HGMMA.64x16x16.F32 R160, gdesc[UR56], RZ, !UPT, gsb0 ;  /* 0x0020000038a079f0 */ /* 0x000fe2000c0008ff */
        /* <DEDUP_REMOVED lines=21> */
[----:B------:R-:W-:Y:S01]  /*5f00*/  UIADD3 UR5, UR4, 0x182, URZ ;  /* 0x0000018204057890 */ /* 0x000fe2000fffe03f */
        /* <DEDUP_REMOVED lines=65> */
[----:B------:R-:W-:Y:S01]  /*6320*/  UMOV UR11, 0x40000040 ;  /* 0x40000040000b7882 */ /* 0x000fe20000000000 */
[----:B------:R-:W-:Y:S01]  /*6330*/  UIADD3 UR6, UR4, 0x106, URZ ;  /* 0x0000010604067890 */ /* 0x000fe2000fffe03f */
        /* <DEDUP_REMOVED lines=32> */
[----:B------:R-:W-:Y:S02]  /*6540*/  UIADD3 UR10, UR4, 0x986, URZ ;  /* 0x00000986040a7890 */ /* 0x000fe4000fffe03f */
        /* <DEDUP_REMOVED lines=27> */
[----:B------:R-:W-:Y:S02]  /*6700*/  R2UR UR14, R6 ;  /* 0x00000000060e72ca */ /* 0x000fe400000e0000 */
[----:B------:R-:W-:-:S11]  /*6710*/  R2UR UR15, R7 ;  /* 0x00000000070f72ca */ /* 0x000fd600000e0000 */
[----:B------:R-:W-:Y:S02]  /*6720*/  UMOV UR56, UR14 ;  /* 0x0000000e00387c82 */ /* 0x000fe40008000000 */
[----:B------:R-:W-:Y:S01]  /*6730*/  UMOV UR57, UR15 ;  /* 0x0000000f00397c82 */ /* 0x000fe20008000000 */
        /* <DEDUP_REMOVED lines=266> */
[----:B------:R-:W-:-:S03]  /*77e0*/  UIADD3 UR6, UR4, 0x886, URZ ;  /* 0x0000088604067890 */ /* 0x000fc6000fffe03f */
[----:B------:R-:W-:Y:S01]  /*77f0*/  UMOV UR4, UR14 ;  /* 0x0000000e00047c82 */ /* 0x000fe20008000000 */
[----:B------:R-:W-:Y:S02]  /*7800*/  WARPGROUP.DEPBAR.LE gsb0, 0x0 ;  /* 0x00008000000079c5 */ /* 0x000fe40000010000 */
[----:B------:R-:W-:-:S06]  /*7810*/  WARPGROUP.ARRIVE ;  /* 0x00000000000079c5 */ /* 0x000fcc0000000000 */
[----:B------:R-:W-:Y:S03]  /*7820*/  HGMMA.64x16x16.F32 R152, gdesc[UR52], R152, gsb0 ;  /* 0x00200000349879f0 */ /* 0x000fe60008000898 */
        /* <DEDUP_REMOVED lines=16> */
[----:B------:R-:W-:Y:S01]  /*7930*/  UMOV UR7, 0x40000040 ;  /* 0x4000004000077882 */ /* 0x000fe20000000000 */
        /* <DEDUP_REMOVED lines=10> */
[----:B------:R-:W-:Y:S02]  /*79e0*/  WARPGROUP.DEPBAR.LE gsb0, 0x0 ;  /* 0x00008000000079c5 */ /* 0x000fe40000010000 */
[----:B------:R-:W-:-:S06]  /*79f0*/  WARPGROUP.ARRIVE ;  /* 0x00000000000079c5 */ /* 0x000fcc0000000000 */
[----:B------:R-:W-:Y:S03]  /*7a00*/  HGMMA.64x16x16.F32 R152, gdesc[UR4], R152, gsb0 ;  /* 0x00200000049879f0 */ /* 0x000fe60008000898 */
[----:B------:R-:W-:Y:S02]  /*7a10*/  WARPGROUP.DEPBAR.LE gsb0, 0x0 ;  /* 0x00008000000079c5 */ /* 0x000fe40000010000 */
[----:B------:R-:W-:Y:S05]  /*7a20*/  @!P0 BRA `(.L_x_20) ;  /* 0x0000000000048947 */ /* 0x000fea0003800000 */
[----:B------:R-:W-:Y:S01]  /*7a30*/  BPT.TRAP 0x1 ;  /* 0x000000040000795c */ /* 0x000fe20000300000 */
.L_x_20:
[----:B------:R-:W-:Y:S02]  /*7a40*/  R2UR UR4, R231 ;  /* 0x00000000e70472ca */ /* 0x000fe400000e0000 */
[----:B------:R-:W-:-:S11]  /*7a50*/  R2UR UR5, R230 ;  /* 0x00000000e60572ca */ /* 0x000fd600000e0000 */
[----:B------:R-:W-:Y:S02]  /*7a60*/  ULEA UR4, UR61, UR4, 0x3 ;  /* 0x000000043d047291 */ /* 0x000fe4000f8e183f */
[----:B------:R-:W-:-:S05]  /*7a70*/  IMAD.U32 R0, RZ, RZ, UR5 ;  /* 0x00000005ff007e24 */ /* 0x000fca000f8e00ff */
[----:B------:R-:W-:-:S04]  /*7a80*/  SHF.L.U32 R0, R0, 0x1f, RZ ;  /* 0x0000001f00007819 */ /* 0x000fc800000006ff */
[----:B------:R2:W3:Y:S01]  /*7a90*/  SYNCS.PHASECHK.TRANS64.TRYWAIT P2, [UR4+0x38850], R0 ;  /* 0x03885000ff0075a7 */ /* 0x0004e20008040144 */
[----:B------:R-:W-:Y:S05]  /*7aa0*/  @!P0 BRA `(.L_x_21) ;  /* 0x0000000000048947 */ /* 0x000fea0003800000 */
[----:B------:R-:W-:Y:S01]  /*7ab0*/  BPT.TRAP 0x1 ;  /* 0x000000040000795c */ /* 0x000fe20000300000 */
.L_x_21:
[----:B---3--:R-:W-:Y:S05]  /*7ac0*/  @P2 BRA `(.L_x_22) ;  /* 0x0000000000082947 */ /* 0x008fea0003800000 */
[----:B------:R-:W3:Y:S02]  /*7ad0*/  SYNCS.PHASECHK.TRANS64.TRYWAIT P2, [UR4+0x38850], R0 ;  /* 0x03885000ff0075a7 */ /* 0x000ee40008040144 */
[----:B---3--:R-:W-:Y:S05]  /*7ae0*/  @!P2 BRA `(.L_x_23) ;  /* 0x0000009000c4a947 */ /* 0x008fea0003800000 */
.L_x_22:
[----:B------:R-:W-:Y:S01]  /*7af0*/  R2UR UR5, R231 ;  /* 0x00000000e70572ca */ /* 0x000fe200000e0000 */
[----:B------:R-:W-:Y:S01]  /*7b00*/  WARPGROUP.ARRIVE ;  /* 0x00000000000079c5 */ /* 0x000fe20000000000 */
[----:B------:R-:W-:Y:S01]  /*7b10*/  UMOV UR7, 0x40000040 ;  /* 0x4000004000077882 */ /* 0x000fe20000000000 */
[----:B0-2---:R-:W-:Y:S01]  /*7b20*/  FMNMX.FTZ R0, R184, R21, !PT ;  /* 0x00000015b8007209 */ /* 0x005fe20007810000 */
[----:B------:R-:W-:Y:S01]  /*7b30*/  ULDC UR10, c[0x0][0x988] ;  /* 0x00026200000a7ab9 */ /* 0x000fe20000000800 */
[----:B------:R-:W-:Y:S02]  /*7b40*/  R2UR UR11, R223 ;  /* 0x00000000df0b72ca */ /* 0x000fe400000e0000 */
[----:B-1----:R-:W-:-:S04]  /*7b50*/  FMNMX.FTZ R3, R185, R0, !PT ;  /* 0x00000000b9037209 */ /* 0x002fc80007810000 */
[----:B------:R-:W-:Y:S02]  /*7b60*/  FMNMX.FTZ R0, R188, R3, !PT ;  /* 0x00000003bc007209 */ /* 0x000fe40007810000 */
[----:B------:R-:W-:Y:S02]  /*7b70*/  UIADD3 UR5, UR5, 0x400, URZ ;  /* 0x0000040005057890 */ /* 0x000fe4000fffe03f */
[----:B------:R-:W-:Y:S02]  /*7b80*/  FMNMX.FTZ R3, R189, R0, !PT ;  /* 0x00000000bd037209 */ /* 0x000fe40007810000 */
[----:B------:R-:W-:Y:S02]  /*7b90*/  USHF.R.U32.HI UR5, URZ, 0x4, UR5 ;  /* 0x000000043f057899 */ /* 0x000fe40008011605 */
[----:B------:R-:W-:Y:S02]  /*7ba0*/  FMNMX.FTZ R0, R176, R3, !PT ;  /* 0x00000003b0007209 */ /* 0x000fe40007810000 */
[----:B------:R-:W-:-:S02]  /*7bb0*/  ULOP3.LUT UR5, UR5, 0x3fff, URZ, 0xc0, !UPT ;  /* 0x00003fff05057892 */ /* 0x000fc4000f8ec03f */
[----:B------:R-:W-:Y:S02]  /*7bc0*/  FMNMX.FTZ R3, R177, R0, !PT ;  /* 0x00000000b1037209 */ /* 0x000fe40007810000 */
[----:B------:R-:W-:Y:S02]  /*7bd0*/  ULOP3.LUT UR5, UR5, 0x2800000, URZ, 0xfc, !UPT ;  /* 0x0280000005057892 */ /* 0x000fe4000f8efc3f */
[----:B------:R-:W-:Y:S02]  /*7be0*/  FMNMX.FTZ R0, R180, R3, !PT ;  /* 0x00000003b4007209 */ /* 0x000fe40007810000 */
[----:B------:R-:W-:Y:S02]  /*7bf0*/  UIMAD UR5, UR61, 0xa00, UR5 ;  /* 0x00000a003d0578a4 */ /* 0x000fe4000f8e0205 */
[----:B------:R-:W-:Y:S01]  /*7c00*/  FMNMX.FTZ R3, R181, R0, !PT ;  /* 0x00000000b5037209 */ /* 0x000fe20007810000 */
[----:B------:R-:W-:-:S03]  /*7c10*/  UMOV UR61, UR60 ;  /* 0x0000003c003d7c82 */ /* 0x000fc60008000000 */
[----:B------:R-:W-:Y:S01]  /*7c20*/  FMNMX.FTZ R0, R168, R3, !PT ;  /* 0x00000003a8007209 */ /* 0x000fe20007810000 */
[----:B------:R-:W-:Y:S02]  /*7c30*/  UMOV UR6, UR5 ;  /* 0x0000000500067c82 */ /* 0x000fe40008000000 */
[----:B------:R-:W-:Y:S01]  /*7c40*/  HGMMA.64x256x16.F32 R24, R208, gdesc[UR4].tnspB, R24, gsb0 ;  /* 0x43e00004d0187df0 */ /* 0x000fe20008000818 */
[----:B------:R-:W-:Y:S01]  /*7c50*/  UIADD3 UR6, UR5, 0x80, URZ ;  /* 0x0000008005067890 */ /* 0x000fe2000fffe03f */
[----:B------:R-:W-:Y:S01]  /*7c60*/  FMNMX.FTZ R3, R169, R0, !PT ;  /* 0x00000000a9037209 */ /* 0x000fe20007810000 */
[----:B------:R-:W-:-:S03]  /*7c70*/  UMOV UR7, 0x40000040 ;  /* 0x4000004000077882 */ /* 0x000fc60000000000 */
[----:B------:R-:W-:-:S04]  /*7c80*/  FMNMX.FTZ R0, R172, R3, !PT ;  /* 0x00000003ac007209 */ /* 0x000fc80007810000 */
        /* <DEDUP_REMOVED lines=8> */
[----:B------:R-:W-:Y:S02]  /*7d10*/  FMNMX.FTZ R2, R157, R0, !PT ;  /* 0x000000009d027209 */ /* 0x000fe40007810000 */
[----:B------:R-:W-:-:S03]  /*7d20*/  FMNMX.FTZ R0, R186, R20, !PT ;  /* 0x00000014ba007209 */ /* 0x000fc60007810000 */
[----:B------:R-:W0:Y:S01]  /*7d30*/  SHFL.BFLY PT, R3, R2, 0x2, 0x1f ;  /* 0x0c401f0002037f89 */ /* 0x000e2200000e0000 */
[----:B------:R-:W-:Y:S02]  /*7d40*/  WARPGROUP.DEPBAR.LE gsb0, 0x0 ;  /* 0x00008000000079c5 */ /* 0x000fe40000010000 */
[----:B------:R-:W-:-:S06]  /*7d50*/  WARPGROUP.ARRIVE ;  /* 0x00000000000079c5 */ /* 0x000fcc0000000000 */
[----:B------:R-:W-:Y:S01]  /*7d60*/  HGMMA.64x256x16.F32 R24, R204, gdesc[UR4].tnspB, R24, gsb0 ;  /* 0x43e00004cc187df0 */ /* 0x000fe20008000818 */
[----:B------:R-:W-:Y:S01]  /*7d70*/  UIADD3 UR6, UR5, 0x100, URZ ;  /* 0x0000010005067890 */ /* 0x000fe2000fffe03f */
[----:B------:R-:W-:Y:S01]  /*7d80*/  UMOV UR7, 0x40000040 ;  /* 0x4000004000077882 */ /* 0x000fe20000000000 */
[----:B------:R-:W-:Y:S02]  /*7d90*/  WARPGROUP.DEPBAR.LE gsb0, 0x0 ;  /* 0x00008000000079c5 */ /* 0x000fe40000010000 */
[----:B------:R-:W-:-:S15]  /*7da0*/  WARPGROUP.ARRIVE ;  /* 0x00000000000079c5 */ /* 0x000fde0000000000 */
[----:B------:R-:W-:-:S08]  /*7db0*/  NOP ;  /* 0x0000000000007918 */ /* 0x000fd00000000000 */
[----:B------:R-:W-:Y:S01]  /*7dc0*/  HGMMA.64x256x16.F32 R24, R200, gdesc[UR4].tnspB, R24, gsb0 ;  /* 0x43e00004c8187df0 */ /* 0x000fe20008000818 */
[----:B------:R-:W-:Y:S01]  /*7dd0*/  UIADD3 UR6, UR5, 0x180, URZ ;  /* 0x0000018005067890 */ /* 0x000fe2000fffe03f */
[----:B------:R-:W-:Y:S01]  /*7de0*/  UMOV UR7, 0x40000040 ;  /* 0x4000004000077882 */ /* 0x000fe20000000000 */
[----:B------:R-:W-:Y:S02]  /*7df0*/  WARPGROUP.DEPBAR.LE gsb0, 0x0 ;  /* 0x00008000000079c5 */ /* 0x000fe40000010000 */
[----:B------:R-:W-:Y:S01]  /*7e00*/  WARPGROUP.ARRIVE ;  /* 0x00000000000079c5 */ /* 0x000fe20000000000 */
[----:B0-----:R-:W-:-:S15]  /*7e10*/  FMNMX.FTZ R200, R2, R3, !PT ;  /* 0x0000000302c87209 */ /* 0x001fde0007810000 */
[----:B------:R-:W-:-:S07]  /*7e20*/  NOP ;  /* 0x0000000000007918 */ /* 0x000fce0000000000 */
[----:B------:R-:W-:Y:S01]  /*7e30*/  HGMMA.64x256x16.F32 R24, R196, gdesc[UR4].tnspB, R24, gsb0 ;  /* 0x43e00004c4187df0 */ /* 0x000fe20008000818 */
[----:B------:R-:W0:Y:S01]  /*7e40*/  SHFL.BFLY PT, R3, R200, 0x1, 0x1f ;  /* 0x0c201f00c8037f89 */ /* 0x000e2200000e0000 */
[----:B------:R-:W-:Y:S01]  /*7e50*/  UIADD3 UR6, UR5, 0x200, URZ ;  /* 0x0000020005067890 */ /* 0x000fe2000fffe03f */
[----:B------:R-:W-:Y:S01]  /*7e60*/  R2UR UR5, R222 ;  /* 0x00000000de0572ca */ /* 0x000fe200000e0000 */
[----:B------:R-:W-:-:S12]  /*7e70*/  UMOV UR7, 0x40000040 ;  /* 0x4000004000077882 */ /* 0x000fd80000000000 */
[----:B------:R-:W-:Y:S02]  /*7e80*/  ISETP.LT.AND P2, PT, RZ, UR5, PT ;  /* 0x00000005ff007c0c */ /* 0x000fe4000bf41270 */
[----:B0-----:R-:W-:Y:S02]  /*7e90*/  FMNMX.FTZ R4, R200, R3, !PT ;  /* 0x00000003c8047209 */ /* 0x001fe40007810000 */
[----:B------:R-:W-:-:S03]  /*7ea0*/  FMNMX.FTZ R3, R187, R0, !PT ;  /* 0x00000000bb037209 */ /* 0x000fc60007810000 */
[C---:B------:R-:W-:Y:S01]  /*7eb0*/  FMUL.FTZ R0, R4.reuse, UR10 ;  /* 0x0000000a04007c20 */ /* 0x040fe20008410000 */
[----:B------:R-:W-:-:S03]  /*7ec0*/  FADD.FTZ R21, -R4, R21 ;  /* 0x0000001504157221 */ /* 0x000fc60000010100 */
[--C-:B------:R-:W-:Y:S01]  /*7ed0*/  FFMA.FTZ R204, R176, UR10, -R0.reuse ;  /* 0x0000000ab0cc7c23 */ /* 0x100fe20008010800 */
[----:B------:R-:W-:Y:S01]  /*7ee0*/  FMUL.FTZ R21, R21, UR10 ;  /* 0x0000000a15157c20 */ /* 0x000fe20008410000 */
[--C-:B------:R-:W-:Y:S01]  /*7ef0*/  FFMA.FTZ R208, R185, UR10, -R0.reuse ;  /* 0x0000000ab9d07c23 */ /* 0x100fe20008010800 */
[--C-:B------:R-:W-:Y:S01]  /*7f00*/  FFMA.FTZ R185, R177, UR10, -R0.reuse ;  /* 0x0000000ab1b97c23 */ /* 0x100fe20008010800 */
[--C-:B------:R-:W-:Y:S01]  /*7f10*/  FFMA.FTZ R177, R181, UR10, -R0.reuse ;  /* 0x0000000ab5b17c23 */ /* 0x100fe20008010800 */
[----:B------:R0:W-:Y:S01]  /*7f20*/  MUFU.EX2 R2, R21 ;  /* 0x0000001500027308 */ /* 0x0001e20000000800 */
[--C-:B------:R-:W-:Y:S01]  /*7f30*/  FFMA.FTZ R181, R161, UR10, -R0.reuse ;  /* 0x0000000aa1b57c23 */ /* 0x100fe20008010800 */
[--C-:B------:R-:W-:Y:S01]  /*7f40*/  FFMA.FTZ R210, R188, UR10, -R0.reuse ;  /* 0x0000000abcd27c23 */ /* 0x100fe20008010800 */
[--C-:B------:R-:W-:Y:S01]  /*7f50*/  FFMA.FTZ R189, R189, UR10, -R0.reuse ;  /* 0x0000000abdbd7c23 */ /* 0x100fe20008010800 */
[--C-:B------:R-:W-:Y:S01]  /*7f60*/  FFMA.FTZ R206, R180, UR10, -R0.reuse ;  /* 0x0000000ab4ce7c23 */ /* 0x100fe20008010800 */
[--C-:B------:R-:W-:Y:S01]  /*7f70*/  FFMA.FTZ R200, R168, UR10, -R0.reuse ;  /* 0x0000000aa8c87c23 */ /* 0x100fe20008010800 */
[--C-:B------:R-:W-:Y:S01]  /*7f80*/  FFMA.FTZ R169, R169, UR10, -R0.reuse ;  /* 0x0000000aa9a97c23 */ /* 0x100fe20008010800 */
[--C-:B------:R-:W-:Y:S01]  /*7f90*/  FFMA.FTZ R202, R172, UR10, -R0.reuse ;  /* 0x0000000aacca7c23 */ /* 0x100fe20008010800 */
[--C-:B------:R-:W-:Y:S01]  /*7fa0*/  FFMA.FTZ R173, R173, UR10, -R0.reuse ;  /* 0x0000000aadad7c23 */ /* 0x100fe20008010800 */
[--C-:B0-----:R-:W-:Y:S01]  /*7fb0*/  FFMA.FTZ R21, R152, UR10, -R0.reuse ;  /* 0x0000000a98157c23 */ /* 0x101fe20008010800 */
[--C-:B------:R-:W-:Y:S01]  /*7fc0*/  FFMA.FTZ R152, R153, UR10, -R0.reuse ;  /* 0x0000000a99987c23 */ /* 0x100fe20008010800 */
[--C-:B------:R-:W-:Y:S01]  /*7fd0*/  FFMA.FTZ R161, R165, UR10, -R0.reuse ;  /* 0x0000000aa5a17c23 */ /* 0x100fe20008010800 */
[--C-:B------:R-:W-:Y:S01]  /*7fe0*/  FFMA.FTZ R153, R156, UR10, -R0.reuse ;  /* 0x0000000a9c997c23 */ /* 0x100fe20008010800 */
[----:B------:R-:W-:Y:S01]  /*7ff0*/  FFMA.FTZ R157, R157, UR10, -R0 ;  /* 0x0000000a9d9d7c23 */ /* 0x000fe20008010800 */
[----:B------:R-:W-:Y:S08]  /*8000*/  MUFU.EX2 R208, R208 ;  /* 0x000000d000d07308 */ /* 0x000ff00000000800 */
        /* <DEDUP_REMOVED lines=14> */
[----:B------:R-:W-:Y:S01]  /*80f0*/  MUFU.EX2 R153, R153 ;  /* 0x0000009900997308 */ /* 0x000fe20000000800 */
[----:B------:R-:W-:-:S02]  /*8100*/  WARPGROUP.DEPBAR.LE gsb0, 0x0 ;  /* 0x00008000000079c5 */ /* 0x000fc40000010000 */
[----:B------:R-:W-:Y:S01]  /*8110*/  WARPGROUP.ARRIVE ;  /* 0x00000000000079c5 */ /* 0x000fe20000000000 */
[----:B------:R-:W-:Y:S01]  /*8120*/  FMNMX.FTZ R196, R190, R3, !PT ;  /* 0x00000003bec47209 */ /* 0x000fe20007810000 */
[--C-:B------:R-:W-:Y:S01]  /*8130*/  FFMA.FTZ R197, R184, UR10, -R0.reuse ;  /* 0x0000000ab8c57c23 */ /* 0x100fe20008010800 */
[--C-:B------:R-:W-:Y:S02]  /*8140*/  FFMA.FTZ R198, R164, UR10, -R0.reuse ;  /* 0x0000000aa4c67c23 */ /* 0x100fe40008010800 */
[----:B------:R-:W-:Y:S01]  /*8150*/  FMNMX.FTZ R3, R191, R196, !PT ;  /* 0x000000c4bf037209 */ /* 0x000fe20007810000 */
[----:B------:R-:W-:Y:S01]  /*8160*/  HGMMA.64x256x16.F32 R24, R192, gdesc[UR4].tnspB, R24, gsb0 ;  /* 0x43e00004c0187df0 */ /* 0x000fe20008000818 */
[----:B------:R-:W-:Y:S01]  /*8170*/  FFMA.FTZ R196, R160, UR10, -R0 ;  /* 0x0000000aa0c47c23 */ /* 0x000fe20008010800 */
[----:B------:R-:W-:Y:S01]  /*8180*/  MUFU.EX2 R197, R197 ;  /* 0x000000c500c57308 */ /* 0x000fe20000000800 */
[----:B------:R-:W-:-:S04]  /*8190*/  FMNMX.FTZ R184, R178, R3, !PT ;  /* 0x00000003b2b87209 */ /* 0x000fc80007810000 */
[----:B------:R-:W-:-:S03]  /*81a0*/  FMNMX.FTZ R3, R179, R184, !PT ;  /* 0x000000b8b3037209 */ /* 0x000fc60007810000 */
[----:B------:R-:W-:Y:S01]  /*81b0*/  MUFU.EX2 R196, R196 ;  /* 0x000000c400c47308 */ /* 0x000fe20000000800 */
[----:B------:R-:W-:-:S04]  /*81c0*/  FMNMX.FTZ R184, R182, R3, !PT ;  /* 0x00000003b6b87209 */ /* 0x000fc80007810000 */
[----:B------:R-:W-:-:S03]  /*81d0*/  FMNMX.FTZ R3, R183, R184, !PT ;  /* 0x000000b8b7037209 */ /* 0x000fc60007810000 */
[----:B------:R-:W-:Y:S01]  /*81e0*/  MUFU.EX2 R198, R198 ;  /* 0x000000c600c67308 */ /* 0x000fe20000000800 */
        /* <DEDUP_REMOVED lines=11> */
[----:B------:R-:W-:-:S05]  /*82a0*/  FMNMX.FTZ R176, R159, R176, !PT ;  /* 0x000000b09fb07209 */ /* 0x000fca0007810000 */
[----:B------:R-:W0:Y:S02]  /*82b0*/  SHFL.BFLY PT, R3, R176, 0x2, 0x1f ;  /* 0x0c401f00b0037f89 */ /* 0x000e2400000e0000 */
[----:B0-----:R-:W-:-:S05]  /*82c0*/  FMNMX.FTZ R3, R176, R3, !PT ;  /* 0x00000003b0037209 */ /* 0x001fca0007810000 */
[----:B------:R-:W0:Y:S02]  /*82d0*/  SHFL.BFLY PT, R160, R3, 0x1, 0x1f ;  /* 0x0c201f0003a07f89 */ /* 0x000e2400000e0000 */
[----:B0-----:R-:W-:-:S05]  /*82e0*/  FMNMX.FTZ R3, R3, R160, !PT ;  /* 0x000000a003037209 */ /* 0x001fca0007810000 */
[C---:B------:R-:W-:Y:S01]  /*82f0*/  FADD.FTZ R0, -R3.reuse, R20 ;  /* 0x0000001403007221 */ /* 0x040fe20000010100 */
[----:B------:R-:W-:Y:S01]  /*8300*/  FMUL.FTZ R156, R3, UR10 ;  /* 0x0000000a039c7c20 */ /* 0x000fe20008410000 */
[----:B------:R0:W-:Y:S02]  /*8310*/  MUFU.EX2 R20, R157 ;  /* 0x0000009d00147308 */ /* 0x0001e40000000800 */
[----:B------:R-:W-:Y:S01]  /*8320*/  FMUL.FTZ R0, R0, UR10 ;  /* 0x0000000a00007c20 */ /* 0x000fe20008410000 */
[--C-:B------:R-:W-:Y:S01]  /*8330*/  FFMA.FTZ R209, R186, UR10, -R156.reuse ;  /* 0x0000000abad17c23 */ /* 0x100fe2000801089c */
[--C-:B------:R-:W-:Y:S01]  /*8340*/  FFMA.FTZ R160, R187, UR10, -R156.reuse ;  /* 0x0000000abba07c23 */ /* 0x100fe2000801089c */
[--C-:B------:R-:W-:Y:S01]  /*8350*/  FFMA.FTZ R211, R190, UR10, -R156.reuse ;  /* 0x0000000abed37c23 */ /* 0x100fe2000801089c */
[--C-:B------:R-:W-:Y:S01]  /*8360*/  FFMA.FTZ R164, R191, UR10, -R156.reuse ;  /* 0x0000000abfa47c23 */ /* 0x100fe2000801089c */
[----:B------:R-:W-:Y:S01]  /*8370*/  FFMA.FTZ R205, R178, UR10, -R156 ;  /* 0x0000000ab2cd7c23 */ /* 0x000fe2000801089c */
[----:B------:R-:W-:Y:S01]  /*8380*/  MUFU.EX2 R0, R0 ;  /* 0x0000000000007308 */ /* 0x000fe20000000800 */
[----:B0-----:R-:W-:-:S02]  /*8390*/  IMAD.U32 R157, RZ, RZ, UR11 ;  /* 0x0000000bff9d7e24 */ /* 0x001fc4000f8e00ff */
[--C-:B------:R-:W-:Y:S01]  /*83a0*/  FFMA.FTZ R168, R179, UR10, -R156.reuse ;  /* 0x0000000ab3a87c23 */ /* 0x100fe2000801089c */
[--C-:B------:R-:W-:Y:S01]  /*83b0*/  FFMA.FTZ R207, R182, UR10, -R156.reuse ;  /* 0x0000000ab6cf7c23 */ /* 0x100fe2000801089c */
[--C-:B------:R-:W-:Y:S01]  /*83c0*/  FFMA.FTZ R172, R183, UR10, -R156.reuse ;  /* 0x0000000ab7ac7c23 */ /* 0x100fe2000801089c */
[----:B------:R-:W-:Y:S02]  /*83d0*/  @!P1 VIADD R157, R157, 0x38840 ;  /* 0x000388409d9d9836 */ /* 0x000fe40000000000 */
[--C-:B------:R-:W-:Y:S01]  /*83e0*/  FFMA.FTZ R201, R170, UR10, -R156.reuse ;  /* 0x0000000aaac97c23 */ /* 0x100fe2000801089c */
[--C-:B------:R-:W-:Y:S01]  /*83f0*/  FFMA.FTZ R162, R162, UR10, -R156.reuse ;  /* 0x0000000aa2a27c23 */ /* 0x100fe2000801089c */
[----:B------:R-:W0:Y:S01]  /*8400*/  MUFU.EX2 R209, R209 ;  /* 0x000000d100d17308 */ /* 0x000e220000000800 */
[--C-:B------:R-:W-:Y:S01]  /*8410*/  FFMA.FTZ R199, R166, UR10, -R156.reuse ;  /* 0x0000000aa6c77c23 */ /* 0x100fe2000801089c */
[----:B------:R-:W-:Y:S01]  /*8420*/  @!P1 PRMT R157, RZ, 0x654, R157 ;  /* 0x00000654ff9d9816 */ /* 0x000fe2000000009d */
[--C-:B------:R-:W-:Y:S01]  /*8430*/  FFMA.FTZ R170, R171, UR10, -R156.reuse ;  /* 0x0000000aabaa7c23 */ /* 0x100fe2000801089c */
[--C-:B------:R-:W-:Y:S01]  /*8440*/  FFMA.FTZ R203, R174, UR10, -R156.reuse ;  /* 0x0000000aaecb7c23 */ /* 0x100fe2000801089c */
[--C-:B------:R-:W-:Y:S01]  /*8450*/  FFMA.FTZ R174, R175, UR10, -R156.reuse ;  /* 0x0000000aafae7c23 */ /* 0x100fe2000801089c */
[--C-:B------:R-:W-:Y:S01]  /*8460*/  FFMA.FTZ R167, R167, UR10, -R156.reuse ;  /* 0x0000000aa7a77c23 */ /* 0x100fe2000801089c */
[--C-:B------:R-:W-:Y:S01]  /*8470*/  FFMA.FTZ R155, R155, UR10, -R156.reuse ;  /* 0x0000000a9b9b7c23 */ /* 0x100fe2000801089c */
[----:B------:R-:W1:Y:S01]  /*8480*/  MUFU.EX2 R160, R160 ;  /* 0x000000a000a07308 */ /* 0x000e620000000800 */
[----:B------:R-:W-:Y:S01]  /*8490*/  FFMA.FTZ R158, R158, UR10, -R156 ;  /* 0x0000000a9e9e7c23 */ /* 0x000fe2000801089c */
[----:B------:R-:W-:Y:S01]  /*84a0*/  IMAD.U32 R171, RZ, RZ, UR4 ;  /* 0x00000004ffab7e24 */ /* 0x000fe2000f8e00ff */
[----:B------:R-:W-:Y:S01]  /*84b0*/  UIADD3 UR4, UR5, -0x1, URZ ;  /* 0xffffffff05047890 */ /* 0x000fe2000fffe03f */
[----:B------:R-:W-:-:S02]  /*84c0*/  R2UR UR5, R16 ;  /* 0x00000000100572ca */ /* 0x000fc400000e0000 */
[----:B------:R-:W-:Y:S02]  /*84d0*/  @!P1 VIADD R171, R171, 0x38860 ;  /* 0x00038860abab9836 */ /* 0x000fe40000000000 */
[----:B------:R-:W2:Y:S01]  /*84e0*/  MUFU.EX2 R211, R211 ;  /* 0x000000d300d37308 */ /* 0x000ea20000000800 */
[----:B0-----:R-:W-:Y:S01]  /*84f0*/  FFMA.FTZ R165, R0, R5, R209 ;  /* 0x0000000500a57223 */ /* 0x001fe200000100d1 */
[----:B------:R-:W-:Y:S01]  /*8500*/  IMAD.U32 R222, RZ, RZ, UR4 ;  /* 0x00000004ffde7e24 */ /* 0x000fe2000f8e00ff */
[----:B------:R-:W-:-:S05]  /*8510*/  @!P1 PRMT R171, RZ, 0x654, R171 ;  /* 0x00000654ffab9816 */ /* 0x000fca00000000ab */
[----:B------:R-:W0:Y:S01]  /*8520*/  MUFU.EX2 R164, R164 ;  /* 0x000000a400a47308 */ /* 0x000e220000000800 */
[C---:B-1----:R-:W-:Y:S01]  /*8530*/  FADD.FTZ R176, R160.reuse, R165 ;  /* 0x000000a5a0b07221 */ /* 0x042fe20000010000 */
[----:B------:R-:W-:Y:S01]  /*8540*/  F2FP.F16.F32.PACK_AB R209, R160, R209 ;  /* 0x000000d1a0d1723e */ /* 0x000fe200000000ff */
[----:B------:R-:W-:-:S05]  /*8550*/  IMAD.U32 R230, RZ, RZ, UR5 ;  /* 0x00000005ffe67e24 */ /* 0x000fca000f8e00ff */
[----:B------:R-:W1:Y:S08]  /*8560*/  MUFU.EX2 R205, R205 ;  /* 0x000000cd00cd7308 */ /* 0x000e700000000800 */
[----:B------:R-:W3:Y:S08]  /*8570*/  MUFU.EX2 R168, R168 ;  /* 0x000000a800a87308 */ /* 0x000ef00000000800 */
[----:B------:R-:W4:Y:S08]  /*8580*/  MUFU.EX2 R207, R207 ;  /* 0x000000cf00cf7308 */ /* 0x000f300000000800 */
[----:B------:R-:W-:Y:S08]  /*8590*/  MUFU.EX2 R172, R172 ;  /* 0x000000ac00ac7308 */ /* 0x000ff00000000800 */
[----:B------:R5:W-:Y:S08]  /*85a0*/  MUFU.EX2 R5, R162 ;  /* 0x000000a200057308 */ /* 0x000bf00000000800 */
[----:B------:R-:W-:Y:S08]  /*85b0*/  MUFU.EX2 R201, R201 ;  /* 0x000000c900c97308 */ /* 0x000ff00000000800 */
[----:B------:R-:W-:Y:S08]  /*85c0*/  MUFU.EX2 R170, R170 ;  /* 0x000000aa00aa7308 */ /* 0x000ff00000000800 */
[----:B------:R-:W-:Y:S08]  /*85d0*/  MUFU.EX2 R203, R203 ;  /* 0x000000cb00cb7308 */ /* 0x000ff00000000800 */
[----:B------:R-:W-:Y:S08]  /*85e0*/  MUFU.EX2 R174, R174 ;  /* 0x000000ae00ae7308 */ /* 0x000ff00000000800 */
[----:B------:R-:W-:Y:S08]  /*85f0*/  MUFU.EX2 R199, R199 ;  /* 0x000000c700c77308 */ /* 0x000ff00000000800 */
[----:B------:R-:W-:Y:S01]  /*8600*/  MUFU.EX2 R158, R158 ;  /* 0x0000009e009e7308 */ /* 0x000fe20000000800 */
[----:B------:R-:W-:-:S02]  /*8610*/  WARPGROUP.DEPBAR.LE gsb0, 0x0 ;  /* 0x00008000000079c5 */ /* 0x000fc40000010000 */
[----:B------:R2:W-:Y:S05]  /*8620*/  @!P1 SYNCS.ARRIVE.TRANS64.RED.A1T0 RZ, [R157+URZ], RZ ;  /* 0x000000ff9dff99a7 */ /* 0x0005ea000810043f */
[----:B------:R-:W-:Y:S01]  /*8630*/  MUFU.EX2 R193, R155 ;  /* 0x0000009b00c17308 */ /* 0x000fe20000000800 */
[----:B------:R-:W-:Y:S02]  /*8640*/  F2FP.F16.F32.PACK_AB R192, R152, R21 ;  /* 0x0000001598c0723e */ /* 0x000fe400000000ff */
[----:B------:R-:W-:Y:S01]  /*8650*/  F2FP.F16.F32.PACK_AB R194, R20, R153 ;  /* 0x0000009914c2723e */ /* 0x000fe200000000ff */
[----:B--2---:R-:W-:Y:S01]  /*8660*/  FFMA.FTZ R157, R2, R14, R197 ;  /* 0x0000000e029d7223 */ /* 0x004fe200000100c5 */
[----:B------:R-:W-:Y:S01]  /*8670*/  FFMA.FTZ R14, R163, UR10, -R156 ;  /* 0x0000000aa30e7c23 */ /* 0x000fe2000801089c */
[----:B------:R2:W-:Y:S02]  /*8680*/  @!P1 SYNCS.ARRIVE.TRANS64.RED.A1T0 RZ, [R171+URZ], RZ ;  /* 0x000000ffabff99a7 */ /* 0x0005e4000810043f */
[C---:B------:R-:W-:Y:S01]  /*8690*/  FADD.FTZ R157, R208.reuse, R157 ;  /* 0x0000009dd09d7221 */ /* 0x040fe20000010000 */
[----:B------:R-:W-:-:S02]  /*86a0*/  F2FP.F16.F32.PACK_AB R208, R208, R197 ;  /* 0x000000c5d0d0723e */ /* 0x000fc400000000ff */
[----:B------:R-:W2:Y:S01]  /*86b0*/  MUFU.EX2 R14, R14 ;  /* 0x0000000e000e7308 */ /* 0x000ea20000000800 */
[----:B------:R-:W-:Y:S01]  /*86c0*/  FADD.FTZ R178, R210, R157 ;  /* 0x0000009dd2b27221 */ /* 0x000fe20000010000 */
[----:B------:R-:W-:Y:S01]  /*86d0*/  FADD.FTZ R157, R211, R176 ;  /* 0x000000b0d39d7221 */ /* 0x000fe20000010000 */
[C---:B0-----:R-:W-:Y:S02]  /*86e0*/  F2FP.F16.F32.PACK_AB R211, R164.reuse, R211 ;  /* 0x000000d3a4d3723e */ /* 0x041fe400000000ff */
[----:B------:R-:W-:Y:S01]  /*86f0*/  FADD.FTZ R163, R189, R178 ;  /* 0x000000b2bda37221 */ /* 0x000fe20000010000 */
[----:B------:R-:W-:Y:S01]  /*8700*/  FADD.FTZ R166, R164, R157 ;  /* 0x0000009da4a67221 */ /* 0x000fe20000010000 */
[--C-:B------:R-:W-:Y:S01]  /*8710*/  FFMA.FTZ R157, R154, UR10, -R156.reuse ;  /* 0x0000000a9a9d7c23 */ /* 0x100fe2000801089c */
[----:B------:R-:W-:Y:S01]  /*8720*/  FFMA.FTZ R156, R159, UR10, -R156 ;  /* 0x0000000a9f9c7c23 */ /* 0x000fe2000801089c */
[----:B-----5:R-:W-:Y:S01]  /*8730*/  FADD.FTZ R162, R204, R163 ;  /* 0x000000a3cca27221 */ /* 0x020fe20000010000 */
[----:B-1----:R-:W-:Y:S01]  /*8740*/  FADD.FTZ R163, R205, R166 ;  /* 0x000000a6cda37221 */ /* 0x002fe20000010000 */
[----:B------:R0:W-:Y:S01]  /*8750*/  MUFU.EX2 R164, R157 ;  /* 0x0000009d00a47308 */ /* 0x0001e20000000800 */
[----:B------:R-:W-:Y:S01]  /*8760*/  F2FP.F16.F32.PACK_AB R210, R189, R210 ;  /* 0x000000d2bdd2723e */ /* 0x000fe200000000ff */
[C---:B------:R-:W-:Y:S01]  /*8770*/  FADD.FTZ R165, R185.reuse, R162 ;  /* 0x000000a2b9a57221 */ /* 0x040fe20000010000 */
[----:B---3--:R-:W-:Y:S01]  /*8780*/  FADD.FTZ R154, R168, R163 ;  /* 0x000000a3a89a7221 */ /* 0x008fe20000010000 */
[----:B------:R-:W-:-:S02]  /*8790*/  F2FP.F16.F32.PACK_AB R204, R185, R204 ;  /* 0x000000ccb9cc723e */ /* 0x000fc400000000ff */
[----:B------:R-:W-:Y:S01]  /*87a0*/  FADD.FTZ R162, R206, R165 ;  /* 0x000000a5cea27221 */ /* 0x000fe20000010000 */
[----:B----4-:R-:W-:Y:S01]  /*87b0*/  FADD.FTZ R159, R207, R154 ;  /* 0x0000009acf9f7221 */ /* 0x010fe20000010000 */
[----:B------:R-:W-:Y:S01]  /*87c0*/  MUFU.EX2 R156, R156 ;  /* 0x0000009c009c7308 */ /* 0x000fe20000000800 */
[----:B--2---:R-:W-:Y:S01]  /*87d0*/  F2FP.F16.F32.PACK_AB R197, R14, R5 ;  /* 0x000000050ec5723e */ /* 0x004fe200000000ff */
[----:B------:R-:W-:Y:S01]  /*87e0*/  FADD.FTZ R163, R177, R162 ;  /* 0x000000a2b1a37221 */ /* 0x000fe20000010000 */
[----:B------:R-:W-:Y:S01]  /*87f0*/  FADD.FTZ R162, R172, R159 ;  /* 0x0000009faca27221 */ /* 0x000fe20000010000 */
[----:B------:R-:W-:Y:S02]  /*8800*/  F2FP.F16.F32.PACK_AB R205, R168, R205 ;  /* 0x000000cda8cd723e */ /* 0x000fe400000000ff */
[----:B------:R-:W-:Y:S01]  /*8810*/  FADD.FTZ R166, R200, R163 ;  /* 0x000000a3c8a67221 */ /* 0x000fe20000010000 */
[----:B------:R-:W-:Y:S01]  /*8820*/  FADD.FTZ R159, R201, R162 ;  /* 0x000000a2c99f7221 */ /* 0x000fe20000010000 */
[----:B------:R-:W1:Y:S01]  /*8830*/  MUFU.EX2 R154, R167 ;  /* 0x000000a7009a7308 */ /* 0x000e620000000800 */
[----:B------:R-:W-:Y:S01]  /*8840*/  F2FP.F16.F32.PACK_AB R206, R177, R206 ;  /* 0x000000ceb1ce723e */ /* 0x000fe200000000ff */
[----:B------:R-:W-:Y:S01]  /*8850*/  FADD.FTZ R163, R169, R166 ;  /* 0x000000a6a9a37221 */ /* 0x000fe20000010000 */
[----:B------:R-:W-:Y:S01]  /*8860*/  FADD.FTZ R160, R170, R159 ;  /* 0x0000009faaa07221 */ /* 0x000fe20000010000 */
[----:B------:R-:W-:-:S02]  /*8870*/  F2FP.F16.F32.PACK_AB R207, R172, R207 ;  /* 0x000000cfaccf723e */ /* 0x000fc400000000ff */
[----:B------:R-:W-:Y:S01]  /*8880*/  FADD.FTZ R162, R202, R163 ;  /* 0x000000a3caa27221 */ /* 0x000fe20000010000 */
[----:B------:R-:W-:Y:S01]  /*8890*/  FADD.FTZ R159, R203, R160 ;  /* 0x000000a0cb9f7221 */ /* 0x000fe20000010000 */
[----:B------:R-:W-:Y:S02]  /*88a0*/  F2FP.F16.F32.PACK_AB R200, R169, R200 ;  /* 0x000000c8a9c8723e */ /* 0x000fe400000000ff */
[----:B------:R-:W-:Y:S01]  /*88b0*/  FADD.FTZ R163, R173, R162 ;  /* 0x000000a2ada37221 */ /* 0x000fe20000010000 */
[----:B------:R-:W-:Y:S01]  /*88c0*/  FADD.FTZ R160, R174, R159 ;  /* 0x0000009faea07221 */ /* 0x000fe20000010000 */
[----:B------:R-:W-:Y:S02]  /*88d0*/  F2FP.F16.F32.PACK_AB R201, R170, R201 ;  /* 0x000000c9aac9723e */ /* 0x000fe400000000ff */
[----:B------:R-:W-:Y:S01]  /*88e0*/  FADD.FTZ R162, R196, R163 ;  /* 0x000000a3c4a27221 */ /* 0x000fe20000010000 */
[----:B0-----:R-:W-:Y:S01]  /*88f0*/  FADD.FTZ R157, R5, R160 ;  /* 0x000000a0059d7221 */ /* 0x001fe20000010000 */
[----:B------:R-:W-:-:S02]  /*8900*/  F2FP.F16.F32.PACK_AB R202, R173, R202 ;  /* 0x000000caadca723e */ /* 0x000fc400000000ff */
[----:B------:R-:W-:Y:S01]  /*8910*/  FADD.FTZ R159, R181, R162 ;  /* 0x000000a2b59f7221 */ /* 0x000fe20000010000 */
[----:B------:R-:W-:Y:S01]  /*8920*/  FADD.FTZ R160, R14, R157 ;  /* 0x0000009d0ea07221 */ /* 0x000fe20000010000 */
[----:B------:R-:W-:Y:S02]  /*8930*/  F2FP.F16.F32.PACK_AB R203, R174, R203 ;  /* 0x000000cbaecb723e */ /* 0x000fe400000000ff */
[----:B------:R-:W-:Y:S01]  /*8940*/  FADD.FTZ R162, R198, R159 ;  /* 0x0000009fc6a27221 */ /* 0x000fe20000010000 */
[----:B------:R-:W-:Y:S01]  /*8950*/  FADD.FTZ R155, R199, R160 ;  /* 0x000000a0c79b7221 */ /* 0x000fe20000010000 */
[----:B------:R-:W-:Y:S02]  /*8960*/  F2FP.F16.F32.PACK_AB R196, R181, R196 ;  /* 0x000000c4b5c4723e */ /* 0x000fe400000000ff */
[C---:B------:R-:W-:Y:S01]  /*8970*/  FADD.FTZ R162, R161.reuse, R162 ;  /* 0x000000a2a1a27221 */ /* 0x040fe20000010000 */
[----:B-1----:R-:W-:Y:S01]  /*8980*/  FADD.FTZ R155, R154, R155 ;  /* 0x0000009b9a9b7221 */ /* 0x002fe20000010000 */
[----:B------:R-:W-:-:S02]  /*8990*/  F2FP.F16.F32.PACK_AB R198, R161, R198 ;  /* 0x000000c6a1c6723e */ /* 0x000fc400000000ff */
[----:B------:R-:W-:Y:S01]  /*89a0*/  FADD.FTZ R5, R21, R162 ;  /* 0x000000a215057221 */ /* 0x000fe20000010000 */
[----:B------:R-:W-:Y:S01]  /*89b0*/  FADD.FTZ R155, R164, R155 ;  /* 0x0000009ba49b7221 */ /* 0x000fe20000010000 */
[----:B------:R-:W-:Y:S01]  /*89c0*/  F2FP.F16.F32.PACK_AB R199, R154, R199 ;  /* 0x000000c79ac7723e */ /* 0x000fe200000000ff */
[----:B------:R-:W-:Y:S02]  /*89d0*/  IMAD.MOV.U32 R21, RZ, RZ, R4 ;  /* 0x000000ffff157224 */ /* 0x000fe400078e0004 */
[----:B------:R-:W-:Y:S01]  /*89e0*/  FADD.FTZ R14, R152, R5 ;  /* 0x00000005980e7221 */ /* 0x000fe20000010000 */
[C---:B------:R-:W-:Y:S01]  /*89f0*/  FADD.FTZ R155, R193.reuse, R155 ;  /* 0x0000009bc19b7221 */ /* 0x040fe20000010000 */
[----:B------:R-:W-:Y:S02]  /*8a00*/  F2FP.F16.F32.PACK_AB R193, R193, R164 ;  /* 0x000000a4c1c1723e */ /* 0x000fe400000000ff */
[----:B------:R-:W-:Y:S01]  /*8a10*/  FADD.FTZ R5, R153, R14 ;  /* 0x0000000e99057221 */ /* 0x000fe20000010000 */
[----:B------:R-:W-:Y:S01]  /*8a20*/  FADD.FTZ R155, R158, R155 ;  /* 0x0000009b9e9b7221 */ /* 0x000fe20000010000 */
[----:B------:R-:W-:-:S02]  /*8a30*/  F2FP.F16.F32.PACK_AB R195, R156, R158 ;  /* 0x0000009e9cc3723e */ /* 0x000fc400000000ff */
[----:B------:R-:W-:Y:S01]  /*8a40*/  FADD.FTZ R14, R20, R5 ;  /* 0x00000005140e7221 */ /* 0x000fe20000010000 */
[----:B------:R-:W-:Y:S01]  /*8a50*/  FADD.FTZ R5, R156, R155 ;  /* 0x0000009b9c057221 */ /* 0x000fe20000010000 */
[----:B------:R-:W-:Y:S01]  /*8a60*/  IMAD.MOV.U32 R20, RZ, RZ, R3 ;  /* 0x000000ffff147224 */ /* 0x000fe200078e0003 */
[----:B------:R-:W-:Y:S06]  /*8a70*/  @P2 BRA `(.L_x_24) ;  /* 0xffffffc4007c2947 */ /* 0x000fec000383ffff */
.L_x_15:
[----:B------:R-:W-:Y:S06]  /*8a80*/  BAR.ARV 0x8, 0x180 ;  /* 0x0206000000007b1d */ /* 0x000fec0000002000 */
        /* <DEDUP_REMOVED lines=128> */
[----:B------:R-:W-:Y:S06]  /*9290*/  @!P0 BRA `(.L_x_25) ;  /* 0x0000000000048947 */ /* 0x000fec0003800000 */
[----:B------:R-:W-:Y:S01]  /*92a0*/  BPT.TRAP 0x1 ;  /* 0x000000040000795c */ /* 0x000fe20000300000 */
.L_x_25:
[----:B------:R-:W0:Y:S01]  /*92b0*/  S2UR UR5, SR_CgaCtaId ;  /* 0x00000000000579c3 */ /* 0x000e220000008800 */
[----:B------:R-:W-:Y:S01]  /*92c0*/  R2UR UR6, R16 ;  /* 0x00000000100672ca */ /* 0x000fe200000e0000 */
[----:B------:R-:W-:-:S12]  /*92d0*/  UMOV UR4, 0x400 ;  /* 0x0000040000047882 */ /* 0x000fd80000000000 */
[----:B------:R-:W-:-:S05]  /*92e0*/  IMAD.U32 R0, RZ, RZ, UR6 ;  /* 0x00000006ff007e24 */ /* 0x000fca000f8e00ff */
[----:B------:R-:W-:Y:S01]  /*92f0*/  SHF.L.U32 R0, R0, 0x1f, RZ ;  /* 0x0000001f00007819 */ /* 0x000fe200000006ff */
[----:B0-----:R-:W-:-:S04]  /*9300*/  ULEA UR4, UR5, UR4, 0x18 ;  /* 0x0000000405047291 */ /* 0x001fc8000f8ec03f */
[----:B------:R-:W-:-:S09]  /*9310*/  ULEA UR12, UR60, UR4, 0x3 ;  /* 0x000000043c0c7291 */ /* 0x000fd2000f8e183f */
[----:B------:R0:W1:Y:S01]  /*9320*/  SYNCS.PHASECHK.TRANS64.TRYWAIT P2, [UR12+0x38850], R0 ;  /* 0x03885000ff0075a7 */ /* 0x000062000804014c */
[----:B------:R-:W-:Y:S05]  /*9330*/  @!P0 BRA `(.L_x_26) ;  /* 0x0000000000048947 */ /* 0x000fea0003800000 */
[----:B------:R-:W-:Y:S01]  /*9340*/  BPT.TRAP 0x1 ;  /* 0x000000040000795c */ /* 0x000fe20000300000 */
.L_x_26:
[----:B-1----:R-:W-:Y:S05]  /*9350*/  @P2 BRA `(.L_x_27) ;  /* 0x0000000000082947 */ /* 0x002fea0003800000 */
[----:B------:R-:W1:Y:S02]  /*9360*/  SYNCS.PHASECHK.TRANS64.TRYWAIT P0, [UR12+0x38850], R0 ;  /* 0x03885000ff0075a7 */ /* 0x000e64000800014c */
[----:B-1----:R-:W-:Y:S05]  /*9370*/  @!P0 BRA `(.L_x_28) ;  /* 0x0000007800b88947 */ /* 0x002fea0003800000 */
.L_x_27:
[----:B------:R-:W-:Y:S01]  /*9380*/  UIADD3 UR5, UR4, 0x400, URZ ;  /* 0x0000040004057890 */ /* 0x000fe2000fffe03f */
[----:B------:R-:W-:Y:S01]  /*9390*/  WARPGROUP.ARRIVE ;  /* 0x00000000000079c5 */ /* 0x000fe20000000000 */
[----:B------:R-:W-:Y:S01]  /*93a0*/  UMOV UR7, 0x40000040 ;  /* 0x4000004000077882 */ /* 0x000fe20000000000 */
[----:B01----:R-:W0:Y:S01]  /*93b0*/  SHFL.BFLY PT, R0, R5, 0x2, 0x1f ;  /* 0x0c401f0005007f89 */ /* 0x003e2200000e0000 */
[----:B------:R-:W-:Y:S01]  /*93c0*/  USHF.R.U32.HI UR5, URZ, 0x4, UR5 ;  /* 0x000000043f057899 */ /* 0x000fe20008011605 */
[----:B------:R-:W-:Y:S01]  /*93d0*/  IMAD R155, R213, 0x40, R17 ;  /* 0x00000040d59b7824 */ /* 0x000fe200078e0211 */
[----:B------:R-:W-:Y:S01]  /*93e0*/  R2UR UR13, R215 ;  /* 0x00000000d70d72ca */ /* 0x000fe200000e0000 */
[----:B------:R-:W1:Y:S01]  /*93f0*/  SHFL.BFLY PT, R7, R14, 0x2, 0x1f ;  /* 0x0c401f000e077f89 */ /* 0x000e6200000e0000 */
[----:B------:R-:W-:Y:S01]  /*9400*/  ULOP3.LUT UR5, UR5, 0x3fff, URZ, 0xc0, !UPT ;  /* 0x00003fff05057892 */ /* 0x000fe2000f8ec03f */
[----:B------:R-:W-:Y:S01]  /*9410*/  IMAD.MOV.U32 R6, RZ, RZ, RZ ;  /* 0x000000ffff067224 */ /* 0x000fe200078e00ff */
[----:B------:R-:W-:Y:S01]  /*9420*/  R2UR UR14, R216 ;  /* 0x00000000d80e72ca */ /* 0x000fe200000e0000 */
[----:B------:R-:W-:Y:S01]  /*9430*/  IMAD.U32 R13, RZ, RZ, UR10 ;  /* 0x0000000aff0d7e24 */ /* 0x000fe2000f8e00ff */
[----:B------:R-:W-:-:S04]  /*9440*/  ULOP3.LUT UR5, UR5, 0x2800000, URZ, 0xfc, !UPT ;  /* 0x0280000005057892 */ /* 0x000fc8000f8efc3f */
[----:B------:R-:W-:-:S07]  /*9450*/  UIMAD UR8, UR60, 0xa00, UR5 ;  /* 0x00000a003c0878a4 */ /* 0x000fce000f8e0205 */
[----:B------:R-:W-:Y:S01]  /*9460*/  UMOV UR6, UR8 ;  /* 0x0000000800067c82 */ /* 0x000fe20008000000 */
[----:B------:R-:W2:Y:S02]  /*9470*/  S2UR UR5, SR_SWINHI ;  /* 0x00000000000579c3 */ /* 0x000ea40000002f00 */
[----:B--2---:R-:W-:Y:S01]  /*9480*/  HGMMA.64x256x16.F32 R24, R208, gdesc[UR4].tnspB, R24, gsb0 ;  /* 0x43e00004d0187df0 */ /* 0x004fe20008000818 */
[----:B------:R-:W-:Y:S01]  /*9490*/  UIADD3 UR6, UR8, 0x80, URZ ;  /* 0x0000008008067890 */ /* 0x000fe2000fffe03f */
[----:B0-----:R-:W-:Y:S01]  /*94a0*/  FADD.FTZ R2, R0, R5 ;  /* 0x0000000500027221 */ /* 0x001fe20000010000 */
[----:B------:R-:W-:Y:S01]  /*94b0*/  UMOV UR7, 0x40000040 ;  /* 0x4000004000077882 */ /* 0x000fe20000000000 */
[----:B------:R-:W-:Y:S02]  /*94c0*/  IMAD.MOV.U32 R5, RZ, RZ, RZ ;  /* 0x000000ffff057224 */ /* 0x000fe400078e00ff */
[----:B-1----:R-:W-:Y:S01]  /*94d0*/  FADD.FTZ R7, R7, R14 ;  /* 0x0000000e07077221 */ /* 0x002fe20000010000 */
[----:B------:R-:W0:Y:S04]  /*94e0*/  SHFL.BFLY PT, R9, R2, 0x1, 0x1f ;  /* 0x0c201f0002097f89 */ /* 0x000e2800000e0000 */
[----:B------:R-:W1:Y:S01]  /*94f0*/  SHFL.BFLY PT, R0, R7, 0x1, 0x1f ;  /* 0x0c201f0007007f89 */ /* 0x000e6200000e0000 */
[----:B0-----:R-:W-:Y:S01]  /*9500*/  FADD.FTZ R11, R2, R9 ;  /* 0x00000009020b7221 */ /* 0x001fe20000010000 */
[----:B------:R-:W-:-:S02]  /*9510*/  IMAD.MOV.U32 R2, RZ, RZ, -0x800000 ;  /* 0xff800000ff027424 */ /* 0x000fc400078e00ff */
[----:B-1----:R-:W-:Y:S02]  /*9520*/  FADD.FTZ R10, R7, R0 ;  /* 0x00000000070a7221 */ /* 0x002fe40000010000 */
[----:B------:R-:W-:Y:S01]  /*9530*/  FSETP.NE.FTZ.AND P2, PT, R11, RZ, PT ;  /* 0x000000ff0b00720b */ /* 0x000fe20003f55000 */
[----:B------:R-:W-:Y:S01]  /*9540*/  IMAD.U32 R7, RZ, RZ, UR10 ;  /* 0x0000000aff077e24 */ /* 0x000fe2000f8e00ff */
[----:B------:R-:W-:Y:S01]  /*9550*/  ULDC UR10, c[0x0][0xc44] ;  /* 0x00031100000a7ab9 */ /* 0x000fe20000000800 */
[----:B------:R-:W-:Y:S01]  /*9560*/  IMAD.MOV.U32 R0, RZ, RZ, -0x800000 ;  /* 0xff800000ff007424 */ /* 0x000fe200078e00ff */
[----:B------:R-:W-:-:S09]  /*9570*/  FSETP.NE.FTZ.AND P0, PT, R10, RZ, PT ;  /* 0x000000ff0a00720b */ /* 0x000fd20003f15000 */
[----:B------:R-:W0:Y:S01]  /*9580*/  @P2 MUFU.LG2 R9, R11 ;  /* 0x0000000b00092308 */ /* 0x000e220000000c00 */
[----:B------:R-:W-:-:S03]  /*9590*/  @P2 FMUL.FTZ R13, R13, 0.69314718246459960938 ;  /* 0x3f3172180d0d2820 */ /* 0x000fc60000410000 */
[----:B------:R-:W-:-:S04]  /*95a0*/  @P0 FMUL.FTZ R7, R7, 0.69314718246459960938 ;  /* 0x3f31721807070820 */ /* 0x000fc80000410000 */
[----:B------:R-:W1:Y:S08]  /*95b0*/  @P0 MUFU.LG2 R8, R10 ;  /* 0x0000000a00080308 */ /* 0x000e700000000c00 */
[----:B------:R0:W2:Y:S08]  /*95c0*/  @P0 MUFU.RCP R6, R10 ;  /* 0x0000000a00060308 */ /* 0x0000b00000001000 */
[----:B------:R3:W4:Y:S01]  /*95d0*/  @P2 MUFU.RCP R5, R11 ;  /* 0x0000000b00052308 */ /* 0x0007220000001000 */
[----:B0-----:R-:W-:Y:S01]  /*95e0*/  @P2 FMUL.FTZ R10, R9, 0.69314718246459960938 ;  /* 0x3f317218090a2820 */ /* 0x001fe20000410000 */
[----:B-1----:R-:W-:-:S03]  /*95f0*/  @P0 FMUL.FTZ R8, R8, 0.69314718246459960938 ;  /* 0x3f31721808080820 */ /* 0x002fc60000410000 */
[----:B------:R-:W-:Y:S01]  /*9600*/  @P2 FFMA.FTZ R0, R13, R3, R10 ;  /* 0x000000030d002223 */ /* 0x000fe2000001000a */
[----:B------:R-:W-:Y:S01]  /*9610*/  @P0 FFMA.FTZ R2, R7, R4, R8 ;  /* 0x0000000407020223 */ /* 0x000fe20000010008 */
        /* <DEDUP_REMOVED lines=11> */
[----:B------:R-:W-:Y:S01]  /*96d0*/  UIADD3 UR8, UR8, 0x200, URZ ;  /* 0x0000020008087890 */ /* 0x000fe2000fffe03f */
[----:B------:R-:W-:Y:S02]  /*96e0*/  WARPGROUP.DEPBAR.LE gsb0, 0x0 ;  /* 0x00008000000079c5 */ /* 0x000fe40000010000 */
[----:B------:R-:W-:-:S15]  /*96f0*/  WARPGROUP.ARRIVE ;  /* 0x00000000000079c5 */ /* 0x000fde0000000000 */
[----:B------:R-:W-:-:S07]  /*9700*/  NOP ;  /* 0x0000000000007918 */ /* 0x000fce0000000000 */
[----:B------:R-:W-:Y:S01]  /*9710*/  HGMMA.64x256x16.F32 R24, R196, gdesc[UR4].tnspB, R24, gsb0 ;  /* 0x43e00004c4187df0 */ /* 0x000fe20008000818 */
[----:B------:R-:W-:Y:S01]  /*9720*/  UMOV UR6, UR4 ;  /* 0x0000000400067c82 */ /* 0x000fe20008000000 */
[----:B------:R-:W-:Y:S01]  /*9730*/  UMOV UR7, UR5 ;  /* 0x0000000500077c82 */ /* 0x000fe20008000000 */
[----:B------:R-:W-:Y:S01]  /*9740*/  UIADD3 UR5, -UR13, URZ, URZ ;  /* 0x0000003f0d057290 */ /* 0x000fe2000fffe13f */
[----:B------:R-:W-:Y:S01]  /*9750*/  IMAD.U32 R222, RZ, RZ, UR6 ;  /* 0x00000006ffde7e24 */ /* 0x000fe2000f8e00ff */
[----:B------:R-:W-:Y:S01]  /*9760*/  UMOV UR6, UR8 ;  /* 0x0000000800067c82 */ /* 0x000fe20008000000 */
[----:B------:R-:W-:Y:S01]  /*9770*/  IMAD.U32 R223, RZ, RZ, UR7 ;  /* 0x00000007ffdf7e24 */ /* 0x000fe2000f8e00ff */
[----:B------:R-:W-:Y:S01]  /*9780*/  UMOV UR7, 0x40000040 ;  /* 0x4000004000077882 */ /* 0x000fe20000000000 */
[----:B------:R-:W-:Y:S01]  /*9790*/  UIMAD UR10, UR10, UR5, UR14 ;  /* 0x000000050a0a72a4 */ /* 0x000fe2000f8e020e */
[----:B------:R-:W-:Y:S01]  /*97a0*/  IMAD.WIDE R154, R155, 0x2, R222 ;  /* 0x000000029b9a7825 */ /* 0x000fe200078e02de */
[----:B------:R-:W-:-:S02]  /*97b0*/  ULDC.64 UR8, c[0x0][0xb90] ;  /* 0x0002e40000087ab9 */ /* 0x000fc40000000a00 */
[----:B------:R-:W-:Y:S01]  /*97c0*/  USHF.R.S32.HI UR11, URZ, 0x1f, UR10 ;  /* 0x0000001f3f0b7899 */ /* 0x000fe2000801140a */
[----:B------:R-:W-:Y:S01]  /*97d0*/  IMAD.WIDE R222, R224, 0x2, R222 ;  /* 0x00000002e0de7825 */ /* 0x000fe200078e02de */
[----:B------:R-:W-:Y:S02]  /*97e0*/  LOP3.LUT R187, R154, 0x380, RZ, 0xc0, !PT ;  /* 0x000003809abb7812 */ /* 0x000fe400078ec0ff */
[----:B------:R-:W-:Y:S01]  /*97f0*/  UIMAD UR5, UR11, UR8, URZ ;  /* 0x000000080b0572a4 */ /* 0x000fe2000f8e023f */
[----:B------:R-:W-:-:S03]  /*9800*/  IADD3 R211, P4, R222, 0xc060, RZ ;  /* 0x0000c060ded37810 */ /* 0x000fc60007f9e0ff */
[----:B------:R-:W-:Y:S01]  /*9810*/  UIMAD UR5, UR10, UR9, UR5 ;  /* 0x000000090a0572a4 */ /* 0x000fe2000f8e0205 */
[C---:B------:R-:W-:Y:S02]  /*9820*/  IADD3 R169, P3, R222.reuse, 0xc040, RZ ;  /* 0x0000c040dea97810 */ /* 0x040fe40007f7e0ff */
[----:B------:R-:W-:Y:S02]  /*9830*/  LOP3.LUT R210, R211, 0x380, RZ, 0xc0, !PT ;  /* 0x00000380d3d27812 */ /* 0x000fe400078ec0ff */
[----:B------:R-:W-:Y:S01]  /*9840*/  IADD3 R14, P2, R222, 0xc020, RZ ;  /* 0x0000c020de0e7810 */ /* 0x000fe20007f5e0ff */
[--C-:B------:R-:W-:Y:S01]  /*9850*/  IMAD.X R209, RZ, RZ, R223.reuse, P3 ;  /* 0x000000ffffd17224 */ /* 0x100fe200018e06df */
[----:B------:R-:W-:Y:S02]  /*9860*/  SHF.R.U64 R210, R210, 0x3, RZ ;  /* 0x00000003d2d27819 */ /* 0x000fe400000012ff */
[----:B------:R-:W-:Y:S01]  /*9870*/  LOP3.LUT R7, R222, 0x380, RZ, 0xc0, !PT ;  /* 0x00000380de077812 */ /* 0x000fe200078ec0ff */
[--C-:B------:R-:W-:Y:S01]  /*9880*/  IMAD.X R9, RZ, RZ, R223.reuse, P2 ;  /* 0x000000ffff097224 */ /* 0x100fe200010e06df */
[----:B------:R-:W-:Y:S01]  /*9890*/  LOP3.LUT R210, R210, R211, RZ, 0x3c, !PT ;  /* 0x000000d3d2d27212 */ /* 0x000fe200078e3cff */
[----:B------:R-:W-:Y:S01]  /*98a0*/  IMAD.X R211, RZ, RZ, R223, P4 ;  /* 0x000000ffffd37224 */ /* 0x000fe200020e06df */
[----:B------:R-:W-:-:S02]  /*98b0*/  IADD3 R167, P6, R222, 0x8060, RZ ;  /* 0x00008060dea77810 */ /* 0x000fc40007fde0ff */
[C---:B------:R-:W-:Y:S02]  /*98c0*/  IADD3 R12, P5, R222.reuse, 0x20, RZ ;  /* 0x00000020de0c7810 */ /* 0x040fe40007fbe0ff */
[C---:B------:R-:W-:Y:S01]  /*98d0*/  IADD3 R165, P4, R222.reuse, 0x8040, RZ ;  /* 0x00008040dea57810 */ /* 0x040fe20007f9e0ff */
[--C-:B------:R-:W-:Y:S01]  /*98e0*/  IMAD.X R207, RZ, RZ, R223.reuse, P6 ;  /* 0x000000ffffcf7224 */ /* 0x100fe200030e06df */
[C---:B------:R-:W-:Y:S01]  /*98f0*/  IADD3 R163, P3, R222.reuse, 0x8020, RZ ;  /* 0x00008020dea37810 */ /* 0x040fe20007f7e0ff */
[--C-:B------:R-:W-:Y:S01]  /*9900*/  IMAD.X R15, RZ, RZ, R223.reuse, P5 ;  /* 0x000000ffff0f7224 */ /* 0x100fe200028e06df */
[C---:B------:R-:W-:Y:S01]  /*9910*/  IADD3 R161, P2, R222.reuse, 0x8000, RZ ;  /* 0x00008000dea17810 */ /* 0x040fe20007f5e0ff */
[--C-:B------:R-:W-:Y:S01]  /*9920*/  IMAD.X R205, RZ, RZ, R223.reuse, P4 ;  /* 0x000000ffffcd7224 */ /* 0x100fe200020e06df */
[----:B------:R-:W-:Y:S01]  /*9930*/  IADD3 R156, P0, R222, 0xc000, RZ ;  /* 0x0000c000de9c7810 */ /* 0x000fe20007f1e0ff */
[--C-:B------:R-:W-:Y:S01]  /*9940*/  IMAD.X R13, RZ, RZ, R223.reuse, P3 ;  /* 0x000000ffff0d7224 */ /* 0x100fe200018e06df */
[----:B------:R-:W-:Y:S01]  /*9950*/  SHF.R.U64 R7, R7, 0x3, RZ ;  /* 0x0000000307077819 */ /* 0x000fe200000012ff */
[----:B------:R-:W-:Y:S01]  /*9960*/  IMAD.X R203, RZ, RZ, R223, P2 ;  /* 0x000000ffffcb7224 */ /* 0x000fe200010e06df */
[----:B------:R-:W-:-:S02]  /*9970*/  LOP3.LUT R8, R14, 0x380, RZ, 0xc0, !PT ;  /* 0x000003800e087812 */ /* 0x000fc400078ec0ff */
[----:B---3--:R-:W-:Y:S02]  /*9980*/  IADD3.X R11, RZ, R223, RZ, P0, !PT ;  /* 0x000000dfff0b7210 */ /* 0x008fe400007fe4ff */
[C---:B------:R-:W-:Y:S02]  /*9990*/  IADD3 R152, P0, R222.reuse, 0x4060, RZ ;  /* 0x00004060de987810 */ /* 0x040fe40007f1e0ff */
[C---:B------:R-:W-:Y:S02]  /*99a0*/  IADD3 R20, P6, R222.reuse, 0x40, RZ ;  /* 0x00000040de147810 */ /* 0x040fe40007fde0ff */
[C---:B------:R-:W-:Y:S01]  /*99b0*/  IADD3 R159, P5, R222.reuse, 0x4040, RZ ;  /* 0x00004040de9f7810 */ /* 0x040fe20007fbe0ff */
[--C-:B------:R-:W-:Y:S01]  /*99c0*/  IMAD.X R201, RZ, RZ, R223.reuse, P0 ;  /* 0x000000ffffc97224 */ /* 0x100fe200000e06df */
[C---:B------:R-:W-:Y:S01]  /*99d0*/  IADD3 R157, P4, R222.reuse, 0x4020, RZ ;  /* 0x00004020de9d7810 */ /* 0x040fe20007f9e0ff */
[--C-:B------:R-:W-:Y:S01]  /*99e0*/  IMAD.X R153, RZ, RZ, R223.reuse, P6 ;  /* 0x000000ffff997224 */ /* 0x100fe200030e06df */
[C---:B------:R-:W-:Y:S01]  /*99f0*/  IADD3 R4, P3, R222.reuse, 0x4000, RZ ;  /* 0x00004000de047810 */ /* 0x040fe20007f7e0ff */
[----:B------:R-:W-:Y:S01]  /*9a00*/  IMAD.X R21, RZ, RZ, R223, P5 ;  /* 0x000000ffff157224 */ /* 0x000fe200028e06df */
[----:B------:R-:W-:-:S02]  /*9a10*/  IADD3 R3, P2, R222, 0x60, RZ ;  /* 0x00000060de037810 */ /* 0x000fc40007f5e0ff */
[----:B------:R-:W-:Y:S02]  /*9a20*/  LOP3.LUT R222, R7, R222, RZ, 0x3c, !PT ;  /* 0x000000de07de7212 */ /* 0x000fe400078e3cff */
[----:B------:R-:W-:Y:S01]  /*9a30*/  SHF.R.U64 R7, R8, 0x3, RZ ;  /* 0x0000000308077819 */ /* 0x000fe200000012ff */
[----:B------:R-:W-:Y:S01]  /*9a40*/  IMAD.X R191, RZ, RZ, R223, P2 ;  /* 0x000000ffffbf7224 */ /* 0x000fe200010e06df */
[----:B------:R-:W-:Y:S02]  /*9a50*/  LOP3.LUT R10, R156, 0x380, RZ, 0xc0, !PT ;  /* 0x000003809c0a7812 */ /* 0x000fe400078ec0ff */
[----:B------:R-:W-:Y:S02]  /*9a60*/  LOP3.LUT R8, R7, R14, RZ, 0x3c, !PT ;  /* 0x0000000e07087212 */ /* 0x000fe400078e3cff */
[----:B------:R-:W-:Y:S02]  /*9a70*/  SHF.R.U64 R7, R10, 0x3, RZ ;  /* 0x000000030a077819 */ /* 0x000fe400000012ff */
[----:B------:R-:W-:-:S02]  /*9a80*/  LOP3.LUT R14, R167, 0x380, RZ, 0xc0, !PT ;  /* 0x00000380a70e7812 */ /* 0x000fc400078ec0ff */
[----:B------:R-:W-:Y:S02]  /*9a90*/  LOP3.LUT R10, R7, R156, RZ, 0x3c, !PT ;  /* 0x0000009c070a7212 */ /* 0x000fe400078e3cff */
[----:B------:R-:W-:Y:S02]  /*9aa0*/  LOP3.LUT R7, R12, 0x380, RZ, 0xc0, !PT ;  /* 0x000003800c077812 */ /* 0x000fe400078ec0ff */
[----:B------:R-:W-:Y:S02]  /*9ab0*/  LOP3.LUT R158, R169, 0x380, RZ, 0xc0, !PT ;  /* 0x00000380a99e7812 */ /* 0x000fe400078ec0ff */
[----:B------:R-:W-:Y:S02]  /*9ac0*/  LOP3.LUT R156, R165, 0x380, RZ, 0xc0, !PT ;  /* 0x00000380a59c7812 */ /* 0x000fe400078ec0ff */
[----:B------:R-:W-:Y:S02]  /*9ad0*/  SHF.R.U64 R14, R14, 0x3, RZ ;  /* 0x000000030e0e7819 */ /* 0x000fe400000012ff */
[----:B------:R-:W-:-:S02]  /*9ae0*/  SHF.R.U64 R7, R7, 0x3, RZ ;  /* 0x0000000307077819 */ /* 0x000fc400000012ff */
[----:B------:R-:W-:Y:S02]  /*9af0*/  SHF.R.U64 R158, R158, 0x3, RZ ;  /* 0x000000039e9e7819 */ /* 0x000fe400000012ff */
[----:B------:R-:W-:Y:S02]  /*9b00*/  SHF.R.U64 R156, R156, 0x3, RZ ;  /* 0x000000039c9c7819 */ /* 0x000fe400000012ff */
[----:B------:R-:W-:Y:S02]  /*9b10*/  LOP3.LUT R206, R14, R167, RZ, 0x3c, !PT ;  /* 0x000000a70ece7212 */ /* 0x000fe400078e3cff */
[----:B------:R-:W-:Y:S02]  /*9b20*/  LOP3.LUT R14, R7, R12, RZ, 0x3c, !PT ;  /* 0x0000000c070e7212 */ /* 0x000fe400078e3cff */
[----:B------:R-:W-:Y:S02]  /*9b30*/  LOP3.LUT R208, R158, R169, RZ, 0x3c, !PT ;  /* 0x000000a99ed07212 */ /* 0x000fe400078e3cff */
[----:B------:R-:W-:-:S02]  /*9b40*/  LOP3.LUT R204, R156, R165, RZ, 0x3c, !PT ;  /* 0x000000a59ccc7212 */ /* 0x000fc400078e3cff */
[----:B------:R-:W-:Y:S02]  /*9b50*/  LOP3.LUT R7, R152, 0x380, RZ, 0xc0, !PT ;  /* 0x0000038098077812 */ /* 0x000fe400078ec0ff */
[----:B------:R-:W-:Y:S02]  /*9b60*/  LOP3.LUT R158, R163, 0x380, RZ, 0xc0, !PT ;  /* 0x00000380a39e7812 */ /* 0x000fe400078ec0ff */
[----:B------:R-:W-:Y:S02]  /*9b70*/  LOP3.LUT R156, R161, 0x380, RZ, 0xc0, !PT ;  /* 0x00000380a19c7812 */ /* 0x000fe400078ec0ff */
[----:B------:R-:W-:Y:S02]  /*9b80*/  SHF.R.U64 R7, R7, 0x3, RZ ;  /* 0x0000000307077819 */ /* 0x000fe400000012ff */
[----:B------:R-:W-:Y:S02]  /*9b90*/  SHF.R.U64 R158, R158, 0x3, RZ ;  /* 0x000000039e9e7819 */ /* 0x000fe400000012ff */
[----:B------:R-:W-:-:S02]  /*9ba0*/  SHF.R.U64 R156, R156, 0x3, RZ ;  /* 0x000000039c9c7819 */ /* 0x000fc400000012ff */
[----:B------:R-:W-:Y:S02]  /*9bb0*/  LOP3.LUT R200, R7, R152, RZ, 0x3c, !PT ;  /* 0x0000009807c87212 */ /* 0x000fe400078e3cff */
[----:B------:R-:W-:Y:S02]  /*9bc0*/  LOP3.LUT R12, R158, R163, RZ, 0x3c, !PT ;  /* 0x000000a39e0c7212 */ /* 0x000fe400078e3cff */
[----:B------:R-:W-:Y:S02]  /*9bd0*/  LOP3.LUT R202, R156, R161, RZ, 0x3c, !PT ;  /* 0x000000a19cca7212 */ /* 0x000fe400078e3cff */
[----:B------:R-:W-:Y:S02]  /*9be0*/  LOP3.LUT R7, R20, 0x380, RZ, 0xc0, !PT ;  /* 0x0000038014077812 */ /* 0x000fe400078ec0ff */
[----:B------:R-:W-:Y:S02]  /*9bf0*/  LOP3.LUT R158, R159, 0x380, RZ, 0xc0, !PT ;  /* 0x000003809f9e7812 */ /* 0x000fe400078ec0ff */
[----:B------:R-:W-:-:S02]  /*9c00*/  LOP3.LUT R156, R157, 0x380, RZ, 0xc0, !PT ;  /* 0x000003809d9c7812 */ /* 0x000fc400078ec0ff */
[----:B------:R-:W-:Y:S02]  /*9c10*/  SHF.R.U64 R7, R7, 0x3, RZ ;  /* 0x0000000307077819 */ /* 0x000fe400000012ff */
[----:B------:R-:W-:Y:S02]  /*9c20*/  SHF.R.U64 R158, R158, 0x3, RZ ;  /* 0x000000039e9e7819 */ /* 0x000fe400000012ff */
[----:B------:R-:W-:Y:S02]  /*9c30*/  SHF.R.U64 R156, R156, 0x3, RZ ;  /* 0x000000039c9c7819 */ /* 0x000fe400000012ff */
[----:B------:R-:W-:Y:S02]  /*9c40*/  LOP3.LUT R152, R7, R20, RZ, 0x3c, !PT ;  /* 0x0000001407987212 */ /* 0x000fe400078e3cff */
[----:B------:R-:W-:Y:S02]  /*9c50*/  LOP3.LUT R20, R158, R159, RZ, 0x3c, !PT ;  /* 0x0000009f9e147212 */ /* 0x000fe400078e3cff */
[----:B------:R-:W-:-:S02]  /*9c60*/  IADD3 R163, P2, R154, 0x3000, RZ ;  /* 0x000030009aa37810 */ /* 0x000fc40007f5e0ff */
[C---:B------:R-:W-:Y:S02]  /*9c70*/  IADD3 R167, P0, R154.reuse, 0x4000, RZ ;  /* 0x000040009aa77810 */ /* 0x040fe40007f1e0ff */
[----:B------:R-:W-:Y:S02]  /*9c80*/  LOP3.LUT R162, R163, 0x380, RZ, 0xc0, !PT ;  /* 0x00000380a3a27812 */ /* 0x000fe400078ec0ff */
[C---:B------:R-:W-:Y:S02]  /*9c90*/  IADD3 R171, P6, R154.reuse, 0x5000, RZ ;  /* 0x000050009aab7810 */ /* 0x040fe40007fde0ff */
[----:B------:R-:W-:Y:S02]  /*9ca0*/  IADD3 R173, P5, R154, 0x6000, RZ ;  /* 0x000060009aad7810 */ /* 0x000fe40007fbe0ff */
[----:B------:R-:W-:Y:S02]  /*9cb0*/  SHF.R.U64 R162, R162, 0x3, RZ ;  /* 0x00000003a2a27819 */ /* 0x000fe400000012ff */
[----:B------:R-:W-:-:S02]  /*9cc0*/  LOP3.LUT R166, R167, 0x380, RZ, 0xc0, !PT ;  /* 0x00000380a7a67812 */ /* 0x000fc400078ec0ff */
[----:B------:R-:W-:Y:S02]  /*9cd0*/  LOP3.LUT R170, R171, 0x380, RZ, 0xc0, !PT ;  /* 0x00000380abaa7812 */ /* 0x000fe400078ec0ff */
[----:B------:R-:W-:Y:S02]  /*9ce0*/  LOP3.LUT R172, R173, 0x380, RZ, 0xc0, !PT ;  /* 0x00000380adac7812 */ /* 0x000fe400078ec0ff */
[----:B------:R-:W-:Y:S01]  /*9cf0*/  LOP3.LUT R162, R162, R163, RZ, 0x3c, !PT ;  /* 0x000000a3a2a27212 */ /* 0x000fe200078e3cff */
[----:B------:R-:W-:Y:S01]  /*9d00*/  IMAD.X R163, RZ, RZ, R155, P2 ;  /* 0x000000ffffa37224 */ /* 0x000fe200010e069b */
[----:B------:R-:W-:Y:S02]  /*9d10*/  SHF.R.U64 R166, R166, 0x3, RZ ;  /* 0x00000003a6a67819 */ /* 0x000fe400000012ff */
[----:B------:R-:W-:Y:S02]  /*9d20*/  SHF.R.U64 R170, R170, 0x3, RZ ;  /* 0x00000003aaaa7819 */ /* 0x000fe400000012ff */
[----:B------:R-:W-:-:S02]  /*9d30*/  SHF.R.U64 R172, R172, 0x3, RZ ;  /* 0x00000003acac7819 */ /* 0x000fc400000012ff */
[----:B------:R-:W-:Y:S02]  /*9d40*/  IADD3 R185, P2, R154, 0x9000, RZ ;  /* 0x000090009ab97810 */ /* 0x000fe40007f5e0ff */
[----:B------:R-:W-:Y:S02]  /*9d50*/  LOP3.LUT R160, R3, 0x380, RZ, 0xc0, !PT ;  /* 0x0000038003a07812 */ /* 0x000fe400078ec0ff */
[----:B------:R-:W-:Y:S01]  /*9d60*/  LOP3.LUT R166, R166, R167, RZ, 0x3c, !PT ;  /* 0x000000a7a6a67212 */ /* 0x000fe200078e3cff */
[--C-:B------:R-:W-:Y:S01]  /*9d70*/  IMAD.X R167, RZ, RZ, R155.reuse, P0 ;  /* 0x000000ffffa77224 */ /* 0x100fe200000e069b */
[----:B------:R-:W-:Y:S01]  /*9d80*/  LOP3.LUT R170, R170, R171, RZ, 0x3c, !PT ;  /* 0x000000abaaaa7212 */ /* 0x000fe200078e3cff */
[--C-:B------:R-:W-:Y:S01]  /*9d90*/  IMAD.X R171, RZ, RZ, R155.reuse, P6 ;  /* 0x000000ffffab7224 */ /* 0x100fe200030e069b */
[----:B------:R-:W-:Y:S01]  /*9da0*/  LOP3.LUT R172, R172, R173, RZ, 0x3c, !PT ;  /* 0x000000adacac7212 */ /* 0x000fe200078e3cff */
[----:B------:R-:W-:Y:S01]  /*9db0*/  IMAD.X R173, RZ, RZ, R155, P5 ;  /* 0x000000ffffad7224 */ /* 0x000fe200028e069b */
[----:B------:R-:W-:-:S02]  /*9dc0*/  LOP3.LUT R184, R185, 0x380, RZ, 0xc0, !PT ;  /* 0x00000380b9b87812 */ /* 0x000fc400078ec0ff */
[----:B------:R-:W-:Y:S02]  /*9dd0*/  LOP3.LUT R7, R4, 0x380, RZ, 0xc0, !PT ;  /* 0x0000038004077812 */ /* 0x000fe400078ec0ff */
[----:B------:R-:W-:Y:S02]  /*9de0*/  SHF.R.U64 R160, R160, 0x3, RZ ;  /* 0x00000003a0a07819 */ /* 0x000fe400000012ff */
[C---:B------:R-:W-:Y:S02]  /*9df0*/  IADD3 R161, P0, R154.reuse, 0xa000, RZ ;  /* 0x0000a0009aa17810 */ /* 0x040fe40007f1e0ff */
[C---:B------:R-:W-:Y:S02]  /*9e00*/  IADD3 R169, P6, R154.reuse, 0xb000, RZ ;  /* 0x0000b0009aa97810 */ /* 0x040fe40007fde0ff */
[----:B------:R-:W-:Y:S02]  /*9e10*/  IADD3 R175, P5, R154, 0xc000, RZ ;  /* 0x0000c0009aaf7810 */ /* 0x000fe40007fbe0ff */
[----:B------:R-:W-:-:S02]  /*9e20*/  SHF.R.U64 R184, R184, 0x3, RZ ;  /* 0x00000003b8b87819 */ /* 0x000fc400000012ff */
[----:B------:R-:W-:Y:S02]  /*9e30*/  SHF.R.U64 R7, R7, 0x3, RZ ;  /* 0x0000000307077819 */ /* 0x000fe400000012ff */
[----:B------:R-:W-:Y:S02]  /*9e40*/  LOP3.LUT R190, R160, R3, RZ, 0x3c, !PT ;  /* 0x00000003a0be7212 */ /* 0x000fe400078e3cff */
[----:B------:R-:W-:Y:S02]  /*9e50*/  LOP3.LUT R160, R161, 0x380, RZ, 0xc0, !PT ;  /* 0x00000380a1a07812 */ /* 0x000fe400078ec0ff */
[----:B------:R-:W-:Y:S02]  /*9e60*/  LOP3.LUT R168, R169, 0x380, RZ, 0xc0, !PT ;  /* 0x00000380a9a87812 */ /* 0x000fe400078ec0ff */
[----:B------:R-:W-:Y:S02]  /*9e70*/  LOP3.LUT R174, R175, 0x380, RZ, 0xc0, !PT ;  /* 0x00000380afae7812 */ /* 0x000fe400078ec0ff */
[----:B------:R-:W-:Y:S01]  /*9e80*/  MOV R10, R10 ;  /* 0x0000000a000a7202 */ /* 0x000fe20000000f00 */
[----:B------:R-:W-:Y:S01]  /*9e90*/  IMAD.U32 R11, RZ, RZ, UR12 ;  /* 0x0000000cff0b7e24 */ /* 0x000fe2000f8e00ff */
[----:B------:R-:W-:Y:S01]  /*9ea0*/  LOP3.LUT R184, R184, R185, RZ, 0x3c, !PT ;  /* 0x000000b9b8b87212 */ /* 0x000fe200078e3cff */
[----:B------:R-:W-:Y:S01]  /*9eb0*/  IMAD.X R185, RZ, RZ, R155, P2 ;  /* 0x000000ffffb97224 */ /* 0x000fe200010e069b */
[----:B------:R-:W-:Y:S01]  /*9ec0*/  SHF.R.U64 R160, R160, 0x3, RZ ;  /* 0x00000003a0a07819 */ /* 0x000fe200000012ff */
[----:B------:R-:W-:Y:S01]  /*9ed0*/  USHF.R.S32.HI UR12, URZ, 0x1f, UR13 ;  /* 0x0000001f3f0c7899 */ /* 0x000fe2000801140d */
[----:B------:R-:W-:-:S02]  /*9ee0*/  SHF.R.U64 R168, R168, 0x3, RZ ;  /* 0x00000003a8a87819 */ /* 0x000fc400000012ff */
[----:B------:R-:W-:Y:S02]  /*9ef0*/  SHF.R.U64 R174, R174, 0x3, RZ ;  /* 0x00000003aeae7819 */ /* 0x000fe400000012ff */
[----:B------:R-:W-:Y:S02]  /*9f00*/  SHF.R.U64 R187, R187, 0x3, RZ ;  /* 0x00000003bbbb7819 */ /* 0x000fe400000012ff */
[----:B------:R-:W-:Y:S01]  /*9f10*/  MOV R153, R152 ;  /* 0x0000009800997202 */ /* 0x000fe20000000f00 */
[----:B------:R-:W-:Y:S01]  /*9f20*/  @!P1 VIADD R152, R11, 0x38860 ;  /* 0x000388600b989836 */ /* 0x000fe20000000000 */
[----:B------:R-:W-:Y:S01]  /*9f30*/  LOP3.LUT R160, R160, R161, RZ, 0x3c, !PT ;  /* 0x000000a1a0a07212 */ /* 0x000fe200078e3cff */
[--C-:B------:R-:W-:Y:S01]  /*9f40*/  IMAD.X R161, RZ, RZ, R155.reuse, P0 ;  /* 0x000000ffffa17224 */ /* 0x100fe200000e069b */
[----:B------:R-:W-:Y:S01]  /*9f50*/  LOP3.LUT R168, R168, R169, RZ, 0x3c, !PT ;  /* 0x000000a9a8a87212 */ /* 0x000fe200078e3cff */
[--C-:B------:R-:W-:Y:S01]  /*9f60*/  IMAD.X R169, RZ, RZ, R155.reuse, P6 ;  /* 0x000000ffffa97224 */ /* 0x100fe200030e069b */
[----:B------:R-:W-:Y:S01]  /*9f70*/  LOP3.LUT R174, R174, R175, RZ, 0x3c, !PT ;  /* 0x000000afaeae7212 */ /* 0x000fe200078e3cff */
[--C-:B------:R-:W-:Y:S01]  /*9f80*/  IMAD.X R175, RZ, RZ, R155.reuse, P5 ;  /* 0x000000ffffaf7224 */ /* 0x100fe200028e069b */
[----:B------:R-:W-:Y:S01]  /*9f90*/  LOP3.LUT R186, R187, R154, RZ, 0x3c, !PT ;  /* 0x0000009abbba7212 */ /* 0x000fe200078e3cff */
[----:B------:R-:W-:Y:S01]  /*9fa0*/  IMAD.MOV.U32 R187, RZ, RZ, R155 ;  /* 0x000000ffffbb7224 */ /* 0x000fe200078e009b */
[----:B------:R-:W-:-:S02]  /*9fb0*/  MOV R15, R14 ;  /* 0x0000000e000f7202 */ /* 0x000fc40000000f00 */
[----:B------:R-:W-:Y:S02]  /*9fc0*/  MOV R21, R20 ;  /* 0x0000001400157202 */ /* 0x000fe40000000f00 */
[----:B------:R-:W-:Y:S02]  /*9fd0*/  MOV R13, R12 ;  /* 0x0000000c000d7202 */ /* 0x000fe40000000f00 */
[----:B------:R-:W-:Y:S02]  /*9fe0*/  MOV R12, R200 ;  /* 0x000000c8000c7202 */ /* 0x000fe40000000f00 */
[----:B------:R-:W-:Y:S02]  /*9ff0*/  MOV R14, R202 ;  /* 0x000000ca000e7202 */ /* 0x000fe40000000f00 */
[----:B------:R-:W-:Y:S02]  /*a000*/  MOV R8, R8 ;  /* 0x0000000800087202 */ /* 0x000fe40000000f00 */
[----:B------:R-:W-:Y:S01]  /*a010*/  MOV R9, R204 ;  /* 0x000000cc00097202 */ /* 0x000fe20000000f00 */
[----:B------:R-:W-:-:S02]  /*a020*/  WARPGROUP.DEPBAR.LE gsb0, 0x0 ;  /* 0x00008000000079c5 */ /* 0x000fc40000010000 */
[----:B------:R-:W-:Y:S01]  /*a030*/  WARPGROUP.ARRIVE ;  /* 0x00000000000079c5 */ /* 0x000fe20000000000 */
[--C-:B------:R-:W-:Y:S01]  /*a040*/  IMAD.X R199, RZ, RZ, R223.reuse, P4 ;  /* 0x000000ffffc77224 */ /* 0x100fe200020e06df */
[----:B------:R-:W-:Y:S01]  /*a050*/  LOP3.LUT R198, R156, R157, RZ, 0x3c, !PT ;  /* 0x0000009d9cc67212 */ /* 0x000fe200078e3cff */
[----:B------:R-:W-:Y:S01]  /*a060*/  IMAD.X R197, RZ, RZ, R223, P3 ;  /* 0x000000ffffc57224 */ /* 0x000fe200018e06df */
[C---:B------:R-:W-:Y:S02]  /*a070*/  IADD3 R157, P4, R154.reuse, 0x1000, RZ ;  /* 0x000010009a9d7810 */ /* 0x040fe40007f9e0ff */
[----:B------:R-:W-:Y:S01]  /*a080*/  HGMMA.64x256x16.F32 R24, R192, gdesc[UR4].tnspB, R24, gsb0 ;  /* 0x43e00004c0187df0 */ /* 0x000fe20008000818 */
[----:B------:R-:W-:Y:S01]  /*a090*/  IADD3 R159, P3, R154, 0x2000, RZ ;  /* 0x000020009a9f7810 */ /* 0x000fe20007f7e0ff */
[----:B------:R-:W-:Y:S01]  /*a0a0*/  UIMAD.WIDE.U32 UR6, UR10, UR8, URZ ;  /* 0x000000080a0672a5 */ /* 0x000fe2000f8e003f */
[----:B------:R-:W-:Y:S02]  /*a0b0*/  LOP3.LUT R156, R157, 0x380, RZ, 0xc0, !PT ;  /* 0x000003809d9c7812 */ /* 0x000fe400078ec0ff */
[----:B------:R-:W-:Y:S01]  /*a0c0*/  LOP3.LUT R158, R159, 0x380, RZ, 0xc0, !PT ;  /* 0x000003809f9e7812 */ /* 0x000fe200078ec0ff */
[----:B------:R-:W-:Y:S01]  /*a0d0*/  ULDC.64 UR8, c[0x0][0x208] ;  /* 0x0000820000087ab9 */ /* 0x000fe20000000a00 */
[----:B------:R-:W-:Y:S01]  /*a0e0*/  SHF.R.U64 R156, R156, 0x3, RZ ;  /* 0x000000039c9c7819 */ /* 0x000fe200000012ff */
[----:B------:R-:W-:Y:S01]  /*a0f0*/  IMAD.U32 R188, RZ, RZ, UR6 ;  /* 0x00000006ffbc7e24 */ /* 0x000fe2000f8e00ff */
[----:B------:R-:W-:Y:S01]  /*a100*/  SHF.R.U64 R158, R158, 0x3, RZ ;  /* 0x000000039e9e7819 */ /* 0x000fe200000012ff */
[----:B------:R-:W-:Y:S01]  /*a110*/  UIADD3 UR6, UR7, UR5, URZ ;  /* 0x0000000507067290 */ /* 0x000fe2000fffe03f */
[----:B------:R-:W-:Y:S01]  /*a120*/  LOP3.LUT R156, R156, R157, RZ, 0x3c, !PT ;  /* 0x0000009d9c9c7212 */ /* 0x000fe200078e3cff */
[--C-:B------:R-:W-:Y:S01]  /*a130*/  IMAD.X R157, RZ, RZ, R155.reuse, P4 ;  /* 0x000000ffff9d7224 */ /* 0x100fe200020e069b */
[----:B------:R-:W-:Y:S01]  /*a140*/  LOP3.LUT R158, R158, R159, RZ, 0x3c, !PT ;  /* 0x0000009f9e9e7212 */ /* 0x000fe200078e3cff */
[----:B------:R-:W-:Y:S01]  /*a150*/  IMAD.X R159, RZ, RZ, R155, P3 ;  /* 0x000000ffff9f7224 */ /* 0x000fe200018e069b */
[C---:B------:R-:W-:Y:S01]  /*a160*/  IADD3 R177, P4, R154.reuse, 0x7000, RZ ;  /* 0x000070009ab17810 */ /* 0x040fe20007f9e0ff */
[----:B------:R-:W-:Y:S01]  /*a170*/  IMAD.U32 R189, RZ, RZ, UR7 ;  /* 0x00000007ffbd7e24 */ /* 0x000fe2000f8e00ff */
[----:B------:R-:W-:Y:S01]  /*a180*/  IADD3 R181, P3, R154, 0x8000, RZ ;  /* 0x000080009ab57810 */ /* 0x000fe20007f7e0ff */
[----:B------:R-:W-:Y:S01]  /*a190*/  IMAD.U32 R189, RZ, RZ, UR6 ;  /* 0x00000006ffbd7e24 */ /* 0x000fe2000f8e00ff */
[----:B------:R-:W-:Y:S01]  /*a1a0*/  LOP3.LUT R176, R177, 0x380, RZ, 0xc0, !PT ;  /* 0x00000380b1b07812 */ /* 0x000fe200078ec0ff */
[----:B------:R-:W-:Y:S01]  /*a1b0*/  ULDC.64 UR6, c[0x0][0xb88] ;  /* 0x0002e20000067ab9 */ /* 0x000fe20000000a00 */
[----:B------:R-:W-:-:S02]  /*a1c0*/  LOP3.LUT R180, R181, 0x380, RZ, 0xc0, !PT ;  /* 0x00000380b5b47812 */ /* 0x000fc400078ec0ff */
[----:B------:R-:W-:Y:S02]  /*a1d0*/  SHF.R.U64 R176, R176, 0x3, RZ ;  /* 0x00000003b0b07819 */ /* 0x000fe400000012ff */
[----:B------:R-:W-:Y:S02]  /*a1e0*/  SHF.R.U64 R180, R180, 0x3, RZ ;  /* 0x00000003b4b47819 */ /* 0x000fe400000012ff */
[----:B------:R-:W-:Y:S01]  /*a1f0*/  LOP3.LUT R176, R176, R177, RZ, 0x3c, !PT ;  /* 0x000000b1b0b07212 */ /* 0x000fe200078e3cff */
[--C-:B------:R-:W-:Y:S01]  /*a200*/  IMAD.X R177, RZ, RZ, R155.reuse, P4 ;  /* 0x000000ffffb17224 */ /* 0x100fe200020e069b */
[----:B------:R-:W-:Y:S01]  /*a210*/  LOP3.LUT R180, R180, R181, RZ, 0x3c, !PT ;  /* 0x000000b5b4b47212 */ /* 0x000fe200078e3cff */
[----:B------:R-:W-:Y:S01]  /*a220*/  IMAD.X R181, RZ, RZ, R155, P3 ;  /* 0x000000ffffb57224 */ /* 0x000fe200018e069b */
[C---:B------:R-:W-:Y:S02]  /*a230*/  IADD3 R183, P4, R154.reuse, 0xd000, RZ ;  /* 0x0000d0009ab77810 */ /* 0x040fe40007f9e0ff */
[----:B------:R-:W-:-:S02]  /*a240*/  IADD3 R165, P3, R154, 0xe000, RZ ;  /* 0x0000e0009aa57810 */ /* 0x000fc40007f7e0ff */
[----:B------:R-:W-:Y:S02]  /*a250*/  LOP3.LUT R182, R183, 0x380, RZ, 0xc0, !PT ;  /* 0x00000380b7b67812 */ /* 0x000fe400078ec0ff */
[----:B------:R-:W-:Y:S02]  /*a260*/  LOP3.LUT R164, R165, 0x380, RZ, 0xc0, !PT ;  /* 0x00000380a5a47812 */ /* 0x000fe400078ec0ff */
[----:B------:R-:W-:Y:S02]  /*a270*/  LOP3.LUT R196, R7, R4, RZ, 0x3c, !PT ;  /* 0x0000000407c47212 */ /* 0x000fe400078e3cff */
[----:B------:R-:W-:Y:S02]  /*a280*/  SHF.R.U64 R182, R182, 0x3, RZ ;  /* 0x00000003b6b67819 */ /* 0x000fe400000012ff */
[----:B------:R-:W-:Y:S02]  /*a290*/  SHF.R.U64 R164, R164, 0x3, RZ ;  /* 0x00000003a4a47819 */ /* 0x000fe400000012ff */
[----:B------:R-:W-:-:S02]  /*a2a0*/  IADD3 R4, P2, R154, 0xf000, RZ ;  /* 0x0000f0009a047810 */ /* 0x000fc40007f5e0ff */
[----:B------:R-:W-:Y:S02]  /*a2b0*/  LOP3.LUT R182, R182, R183, RZ, 0x3c, !PT ;  /* 0x000000b7b6b67212 */ /* 0x000fe400078e3cff */
[----:B------:R-:W-:Y:S01]  /*a2c0*/  LOP3.LUT R164, R164, R165, RZ, 0x3c, !PT ;  /* 0x000000a5a4a47212 */ /* 0x000fe200078e3cff */
[--C-:B------:R-:W-:Y:S01]  /*a2d0*/  IMAD.X R165, RZ, RZ, R155.reuse, P3 ;  /* 0x000000ffffa57224 */ /* 0x100fe200018e069b */
[----:B------:R-:W-:Y:S01]  /*a2e0*/  IADD3.X R183, RZ, R155, RZ, P4, !PT ;  /* 0x0000009bffb77210 */ /* 0x000fe200027fe4ff */
[----:B------:R-:W-:Y:S01]  /*a2f0*/  IMAD.X R179, RZ, RZ, R155, P2 ;  /* 0x000000ffffb37224 */ /* 0x000fe200010e069b */
[----:B------:R-:W-:Y:S02]  /*a300*/  @!P1 PRMT R155, RZ, 0x654, R152 ;  /* 0x00000654ff9b9816 */ /* 0x000fe40000000098 */
[----:B------:R-:W-:Y:S02]  /*a310*/  MOV R154, R222 ;  /* 0x000000de009a7202 */ /* 0x000fe40000000f00 */
[----:B------:R-:W-:-:S02]  /*a320*/  R2UR UR5, R217 ;  /* 0x00000000d90572ca */ /* 0x000fc400000e0000 */
[----:B------:R-:W-:Y:S02]  /*a330*/  MOV R152, R190 ;  /* 0x000000be00987202 */ /* 0x000fe40000000f00 */
[----:B------:R-:W-:Y:S02]  /*a340*/  MOV R20, R196 ;  /* 0x000000c400147202 */ /* 0x000fe40000000f00 */
[----:B------:R-:W-:Y:S02]  /*a350*/  MOV R11, R198 ;  /* 0x000000c6000b7202 */ /* 0x000fe40000000f00 */
[----:B------:R-:W-:Y:S02]  /*a360*/  LOP3.LUT R3, R4, 0x380, RZ, 0xc0, !PT ;  /* 0x0000038004037812 */ /* 0x000fe400078ec0ff */
[----:B------:R-:W-:Y:S02]  /*a370*/  MOV R7, R208 ;  /* 0x000000d000077202 */ /* 0x000fe40000000f00 */
[----:B------:R-:W-:-:S04]  /*a380*/  SHF.R.U64 R3, R3, 0x3, RZ ;  /* 0x0000000303037819 */ /* 0x000fc800000012ff */
[----:B------:R-:W-:Y:S02]  /*a390*/  LOP3.LUT R178, R3, R4, RZ, 0x3c, !PT ;  /* 0x0000000403b27212 */ /* 0x000fe400078e3cff */
[----:B------:R-:W-:Y:S02]  /*a3a0*/  MOV R3, R206 ;  /* 0x000000ce00037202 */ /* 0x000fe40000000f00 */
[----:B------:R-:W-:Y:S01]  /*a3b0*/  MOV R4, R210 ;  /* 0x000000d200047202 */ /* 0x000fe20000000f00 */
[----:B------:R-:W-:Y:S02]  /*a3c0*/  UIADD3 UR60, UR60, 0x1, URZ ;  /* 0x000000013c3c7890 */ /* 0x000fe4000fffe03f */
[----:B------:R-:W-:Y:S02]  /*a3d0*/  UIADD3 UR4, UR4, 0x38820, URZ ;  /* 0x0003882004047890 */ /* 0x000fe4000fffe03f */
[----:B------:R-:W-:Y:S02]  /*a3e0*/  UISETP.NE.AND UP0, UPT, UR60, 0x2, UPT ;  /* 0x000000023c00788c */ /* 0x000fe4000bf05270 */
[----:B------:R-:W-:Y:S01]  /*a3f0*/  UPRMT UR4, URZ, 0x654, UR4 ;  /* 0x000006543f047896 */ /* 0x000fe20008000004 */
[----:B------:R-:W-:Y:S01]  /*a400*/  BSSY B0, `(.L_x_29) ;  /* 0x000015a000007945 */ /* 0x000fe20003800000 */
[----:B------:R-:W-:Y:S01]  /*a410*/  USEL UR60, UR60, URZ, UP0 ;  /* 0x0000003f3c3c7287 */ /* 0x000fe20008000000 */
[----:B------:R-:W-:-:S02]  /*a420*/  WARPGROUP.DEPBAR.LE gsb0, 0x0 ;  /* 0x00008000000079c5 */ /* 0x000fc40000010000 */
[----:B------:R-:W0:Y:S01]  /*a430*/  LDC R192, c[0x0][0xbe8] ;  /* 0x0002fa00ffc07b82 */ /* 0x000e220000000800 */
[-C--:B--2---:R-:W-:Y:S01]  /*a440*/  FMUL.FTZ R25, R25, R6.reuse ;  /* 0x0000000619197220 */ /* 0x084fe20000410000 */
[-C--:B------:R-:W-:Y:S01]  /*a450*/  FMUL.FTZ R24, R24, R6.reuse ;  /* 0x0000000618187220 */ /* 0x080fe20000410000 */
[-C--:B------:R-:W-:Y:S01]  /*a460*/  FMUL.FTZ R28, R28, R6.reuse ;  /* 0x000000061c1c7220 */ /* 0x080fe20000410000 */
[-C--:B------:R-:W-:Y:S01]  /*a470*/  FMUL.FTZ R33, R33, R6.reuse ;  /* 0x0000000621217220 */ /* 0x080fe20000410000 */
[-C--:B------:R-:W-:Y:S01]  /*a480*/  FMUL.FTZ R32, R32, R6.reuse ;  /* 0x0000000620207220 */ /* 0x080fe20000410000 */
[-C--:B------:R-:W-:Y:S01]  /*a490*/  FMUL.FTZ R37, R37, R6.reuse ;  /* 0x0000000625257220 */ /* 0x080fe20000410000 */
[-C--:B------:R-:W-:Y:S01]  /*a4a0*/  FMUL.FTZ R36, R36, R6.reuse ;  /* 0x0000000624247220 */ /* 0x080fe20000410000 */
[----:B------:R4:W-:Y:S01]  /*a4b0*/  @!P1 SYNCS.ARRIVE.TRANS64.RED.A1T0 RZ, [R155+URZ], RZ ;  /* 0x000000ff9bff99a7 */ /* 0x0009e2000810043f */
[-C--:B------:R-:W-:Y:S01]  /*a4c0*/  FMUL.FTZ R41, R41, R6.reuse ;  /* 0x0000000629297220 */ /* 0x080fe20000410000 */
[-C--:B------:R-:W-:Y:S01]  /*a4d0*/  FMUL.FTZ R40, R40, R6.reuse ;  /* 0x0000000628287220 */ /* 0x080fe20000410000 */
[-C--:B------:R-:W-:Y:S01]  /*a4e0*/  FMUL.FTZ R45, R45, R6.reuse ;  /* 0x000000062d2d7220 */ /* 0x080fe20000410000 */
[-C--:B------:R-:W-:Y:S01]  /*a4f0*/  FMUL.FTZ R44, R44, R6.reuse ;  /* 0x000000062c2c7220 */ /* 0x080fe20000410000 */
[-C--:B------:R-:W-:Y:S01]  /*a500*/  FMUL.FTZ R49, R49, R6.reuse ;  /* 0x0000000631317220 */ /* 0x080fe20000410000 */
[-C--:B------:R-:W-:Y:S01]  /*a510*/  FMUL.FTZ R48, R48, R6.reuse ;  /* 0x0000000630307220 */ /* 0x080fe20000410000 */
[-C--:B------:R-:W-:Y:S01]  /*a520*/  FMUL.FTZ R53, R53, R6.reuse ;  /* 0x0000000635357220 */ /* 0x080fe20000410000 */
[-C--:B----4-:R-:W-:Y:S01]  /*a530*/  FMUL.FTZ R155, R26, R5.reuse ;  /* 0x000000051a9b7220 */ /* 0x090fe20000410000 */
[-C--:B------:R-:W-:Y:S01]  /*a540*/  FMUL.FTZ R26, R29, R6.reuse ;  /* 0x000000061d1a7220 */ /* 0x080fe20000410000 */
[-C--:B------:R-:W-:Y:S01]  /*a550*/  FMUL.FTZ R52, R52, R6.reuse ;  /* 0x0000000634347220 */ /* 0x080fe20000410000 */
[-C--:B------:R-:W-:Y:S01]  /*a560*/  FMUL.FTZ R57, R57, R6.reuse ;  /* 0x0000000639397220 */ /* 0x080fe20000410000 */
[-C--:B------:R-:W-:Y:S01]  /*a570*/  FMUL.FTZ R56, R56, R6.reuse ;  /* 0x0000000638387220 */ /* 0x080fe20000410000 */
[-C--:B------:R-:W-:Y:S01]  /*a580*/  FMUL.FTZ R61, R61, R6.reuse ;  /* 0x000000063d3d7220 */ /* 0x080fe20000410000 */
[-C--:B------:R-:W-:Y:S01]  /*a590*/  FMUL.FTZ R60, R60, R6.reuse ;  /* 0x000000063c3c7220 */ /* 0x080fe20000410000 */
[-C--:B------:R-:W-:Y:S01]  /*a5a0*/  FMUL.FTZ R65, R65, R6.reuse ;  /* 0x0000000641417220 */ /* 0x080fe20000410000 */
[----:B0-----:R-:W-:Y:S01]  /*a5b0*/  ISETP.NE.AND P2, PT, R192, 0x1, PT ;  /* 0x00000001c000780c */ /* 0x001fe20003f45270 */
        /* <DEDUP_REMOVED lines=44> */
[----:B------:R-:W0:Y:S01]  /*a880*/  LDC R148, c[0x0][0xc38] ;  /* 0x00030e00ff947b82 */ /* 0x000e220000000800 */
[-C--:B------:R-:W-:Y:S01]  /*a890*/  FMUL.FTZ R31, R31, R5.reuse ;  /* 0x000000051f1f7220 */ /* 0x080fe20000410000 */
[----:B------:R-:W-:Y:S01]  /*a8a0*/  FMUL.FTZ R30, R30, R5 ;  /* 0x000000051e1e7220 */ /* 0x000fe20000410000 */
[----:B------:R-:W-:Y:S01]  /*a8b0*/  F2FP.F16.F32.PACK_AB R24, R25, R24 ;  /* 0x000000181918723e */ /* 0x000fe200000000ff */
[----:B------:R-:W-:Y:S01]  /*a8c0*/  IMAD R29, RZ, RZ, -UR14 ;  /* 0x8000000eff1d7e24 */ /* 0x000fe2000f8e02ff */
[----:B------:R-:W-:Y:S01]  /*a8d0*/  F2FP.F16.F32.PACK_AB R25, R27, R155 ;  /* 0x0000009b1b19723e */ /* 0x000fe200000000ff */
[-C--:B------:R-:W-:Y:S01]  /*a8e0*/  FMUL.FTZ R35, R35, R5.reuse ;  /* 0x0000000523237220 */ /* 0x080fe20000410000 */
[----:B------:R-:W-:Y:S01]  /*a8f0*/  F2FP.F16.F32.PACK_AB R27, R31, R30 ;  /* 0x0000001e1f1b723e */ /* 0x000fe200000000ff */
[----:B------:R-:W-:Y:S01]  /*a900*/  FMUL.FTZ R34, R34, R5 ;  /* 0x0000000522227220 */ /* 0x000fe20000410000 */
[----:B------:R-:W1:Y:S01]  /*a910*/  @P2 LDC R31, c[0x0][0xbec] ;  /* 0x0002fb00ff1f2b82 */ /* 0x000e620000000800 */
[----:B------:R-:W-:-:S07]  /*a920*/  F2FP.F16.F32.PACK_AB R26, R26, R28 ;  /* 0x0000001c1a1a723e */ /* 0x000fce00000000ff */
[----:B------:R-:W-:Y:S01]  /*a930*/  BAR.SYNC.DEFER_BLOCKING 0x1, 0x100 ;  /* 0x0044000000007b1d */ /* 0x000fe20000010000 */
[----:B------:R-:W-:Y:S01]  /*a940*/  F2FP.F16.F32.PACK_AB R32, R33, R32 ;  /* 0x000000202120723e */ /* 0x000fe200000000ff */
[-C--:B------:R-:W-:Y:S01]  /*a950*/  FMUL.FTZ R39, R39, R5.reuse ;  /* 0x0000000527277220 */ /* 0x080fe20000410000 */
[----:B------:R-:W-:Y:S01]  /*a960*/  F2FP.F16.F32.PACK_AB R33, R35, R34 ;  /* 0x000000222321723e */ /* 0x000fe200000000ff */
[----:B------:R-:W-:Y:S01]  /*a970*/  FMUL.FTZ R38, R38, R5 ;  /* 0x0000000526267220 */ /* 0x000fe20000410000 */
[----:B------:R-:W-:-:S03]  /*a980*/  F2FP.F16.F32.PACK_AB R34, R37, R36 ;  /* 0x000000242522723e */ /* 0x000fc600000000ff */
[----:B------:R-:W2:Y:S01]  /*a990*/  @P2 LDC R30, c[0x0][0xbf0] ;  /* 0x0002fc00ff1e2b82 */ /* 0x000ea20000000800 */
[-C--:B------:R-:W-:Y:S01]  /*a9a0*/  FMUL.FTZ R43, R43, R5.reuse ;  /* 0x000000052b2b7220 */ /* 0x080fe20000410000 */
[-C--:B------:R-:W-:Y:S01]  /*a9b0*/  FMUL.FTZ R42, R42, R5.reuse ;  /* 0x000000052a2a7220 */ /* 0x080fe20000410000 */
[-C--:B------:R-:W-:Y:S01]  /*a9c0*/  FMUL.FTZ R47, R47, R5.reuse ;  /* 0x000000052f2f7220 */ /* 0x080fe20000410000 */
[-C--:B------:R-:W-:Y:S01]  /*a9d0*/  FMUL.FTZ R46, R46, R5.reuse ;  /* 0x000000052e2e7220 */ /* 0x080fe20000410000 */
[-C--:B------:R-:W-:Y:S01]  /*a9e0*/  FMUL.FTZ R28, R51, R5.reuse ;  /* 0x00000005331c7220 */ /* 0x080fe20000410000 */
[----:B------:R-:W-:Y:S01]  /*a9f0*/  FMUL.FTZ R50, R50, R5 ;  /* 0x0000000532327220 */ /* 0x000fe20000410000 */
[----:B0-----:R-:W-:Y:S01]  /*aa00*/  IMAD R29, R148, R29, UR5 ;  /* 0x00000005941d7e24 */ /* 0x001fe2000f8e021d */
[----:B------:R-:W-:Y:S01]  /*aa10*/  F2FP.F16.F32.PACK_AB R35, R39, R38 ;  /* 0x000000262723723e */ /* 0x000fe200000000ff */
[-C--:B------:R-:W-:Y:S01]  /*aa20*/  FMUL.FTZ R51, R55, R5.reuse ;  /* 0x0000000537337220 */ /* 0x080fe20000410000 */
[----:B------:R-:W-:Y:S01]  /*aa30*/  FMUL.FTZ R54, R54, R5 ;  /* 0x0000000536367220 */ /* 0x000fe20000410000 */
[----:B------:R-:W-:-:S02]  /*aa40*/  IMAD R36, R29, 0x80, R221 ;  /* 0x000000801d247824 */ /* 0x000fc400078e02dd */
[-C--:B------:R-:W-:Y:S01]  /*aa50*/  FMUL.FTZ R59, R59, R5.reuse ;  /* 0x000000053b3b7220 */ /* 0x080fe20000410000 */
[-C--:B------:R-:W-:Y:S01]  /*aa60*/  FMUL.FTZ R58, R58, R5.reuse ;  /* 0x000000053a3a7220 */ /* 0x080fe20000410000 */
[-C--:B------:R-:W-:Y:S01]  /*aa70*/  FMUL.FTZ R63, R63, R5.reuse ;  /* 0x000000053f3f7220 */ /* 0x080fe20000410000 */
[----:B------:R-:W-:Y:S01]  /*aa80*/  FMUL.FTZ R62, R62, R5 ;  /* 0x000000053e3e7220 */ /* 0x000fe20000410000 */
[----:B-1----:R-:W-:-:S04]  /*aa90*/  @P2 IMAD.HI.U32 R31, R36, R31, RZ ;  /* 0x0000001f241f2227 */ /* 0x002fc800078e00ff */
[-C--:B------:R-:W-:Y:S01]  /*aaa0*/  FMUL.FTZ R67, R67, R5.reuse ;  /* 0x0000000543437220 */ /* 0x080fe20000410000 */
[----:B------:R0:W-:Y:S01]  /*aab0*/  STSM.16.M88.4 [R154], R24 ;  /* 0x000000189a007844 */ /* 0x0001e20000000200 */
[-C--:B------:R-:W-:Y:S01]  /*aac0*/  FMUL.FTZ R66, R66, R5.reuse ;  /* 0x0000000542427220 */ /* 0x080fe20000410000 */
[-C--:B------:R-:W-:Y:S01]  /*aad0*/  FMUL.FTZ R71, R71, R5.reuse ;  /* 0x0000000547477220 */ /* 0x080fe20000410000 */
[-C--:B------:R-:W-:Y:S01]  /*aae0*/  FMUL.FTZ R70, R70, R5.reuse ;  /* 0x0000000546467220 */ /* 0x080fe20000410000 */
[-C--:B------:R-:W-:Y:S01]  /*aaf0*/  FMUL.FTZ R75, R75, R5.reuse ;  /* 0x000000054b4b7220 */ /* 0x080fe20000410000 */
[-C--:B------:R-:W-:Y:S01]  /*ab00*/  FMUL.FTZ R74, R74, R5.reuse ;  /* 0x000000054a4a7220 */ /* 0x080fe20000410000 */
[----:B------:R-:W-:Y:S01]  /*ab10*/  F2FP.F16.F32.PACK_AB R40, R41, R40 ;  /* 0x000000282928723e */ /* 0x000fe200000000ff */
[-C--:B------:R-:W-:Y:S01]  /*ab20*/  FMUL.FTZ R79, R79, R5.reuse ;  /* 0x000000054f4f7220 */ /* 0x080fe20000410000 */
[-C--:B------:R-:W-:Y:S01]  /*ab30*/  FMUL.FTZ R78, R78, R5.reuse ;  /* 0x000000054e4e7220 */ /* 0x080fe20000410000 */
[----:B------:R-:W-:Y:S01]  /*ab40*/  F2FP.F16.F32.PACK_AB R41, R43, R42 ;  /* 0x0000002a2b29723e */ /* 0x000fe200000000ff */
[----:B------:R1:W-:Y:S01]  /*ab50*/  STSM.16.M88.4 [R15], R32 ;  /* 0x000000200f007844 */ /* 0x0003e20000000200 */
[----:B------:R-:W-:Y:S01]  /*ab60*/  F2FP.F16.F32.PACK_AB R48, R49, R48 ;  /* 0x000000303130723e */ /* 0x000fe200000000ff */
[-C--:B------:R-:W-:Y:S01]  /*ab70*/  FMUL.FTZ R83, R83, R5.reuse ;  /* 0x0000000553537220 */ /* 0x080fe20000410000 */
[----:B------:R-:W-:Y:S01]  /*ab80*/  F2FP.F16.F32.PACK_AB R42, R45, R44 ;  /* 0x0000002c2d2a723e */ /* 0x000fe200000000ff */
[-C--:B------:R-:W-:Y:S01]  /*ab90*/  FMUL.FTZ R82, R82, R5.reuse ;  /* 0x0000000552527220 */ /* 0x080fe20000410000 */
[----:B------:R-:W-:Y:S01]  /*aba0*/  F2FP.F16.F32.PACK_AB R43, R47, R46 ;  /* 0x0000002e2f2b723e */ /* 0x000fe200000000ff */
[----:B0-----:R-:W0:Y:S01]  /*abb0*/  LDC.64 R24, c[0x0][0xb98] ;  /* 0x0002e600ff187b82 */ /* 0x001e220000000a00 */
[--C-:B------:R-:W-:Y:S01]  /*abc0*/  IMAD.MOV.U32 R27, RZ, RZ, R36.reuse ;  /* 0x000000ffff1b7224 */ /* 0x100fe200078e0024 */
[----:B--2---:R-:W-:Y:S01]  /*abd0*/  @P2 SHF.R.U32.HI R27, RZ, R30, R31 ;  /* 0x0000001eff1b2219 */ /* 0x004fe2000001161f */
[-C--:B------:R-:W-:Y:S01]  /*abe0*/  FMUL.FTZ R87, R87, R5.reuse ;  /* 0x0000000557577220 */ /* 0x080fe20000410000 */
[----:B------:R-:W-:Y:S01]  /*abf0*/  F2FP.F16.F32.PACK_AB R49, R28, R50 ;  /* 0x000000321c31723e */ /* 0x000fe200000000ff */
[----:B------:R-:W-:Y:S01]  /*ac00*/  STSM.16.M88.4 [R153], R40 ;  /* 0x0000002899007844 */ /* 0x000fe20000000200 */
[----:B------:R-:W-:Y:S01]  /*ac10*/  F2FP.F16.F32.PACK_AB R56, R57, R56 ;  /* 0x000000383938723e */ /* 0x000fe200000000ff */
[-C--:B------:R-:W-:Y:S01]  /*ac20*/  FMUL.FTZ R86, R86, R5.reuse ;  /* 0x0000000556567220 */ /* 0x080fe20000410000 */
[----:B------:R-:W-:Y:S01]  /*ac30*/  F2FP.F16.F32.PACK_AB R50, R53, R52 ;  /* 0x000000343532723e */ /* 0x000fe200000000ff */
[-C--:B------:R-:W-:Y:S01]  /*ac40*/  FMUL.FTZ R91, R91, R5.reuse ;  /* 0x000000055b5b7220 */ /* 0x080fe20000410000 */
[----:B------:R-:W-:Y:S01]  /*ac50*/  F2FP.F16.F32.PACK_AB R51, R51, R54 ;  /* 0x000000363333723e */ /* 0x000fe200000000ff */
[----:B-1----:R-:W-:Y:S01]  /*ac60*/  IMAD.MOV R15, RZ, RZ, -R27 ;  /* 0x000000ffff0f7224 */ /* 0x002fe200078e0a1b */
[----:B------:R-:W-:Y:S01]  /*ac70*/  F2FP.F16.F32.PACK_AB R57, R59, R58 ;  /* 0x0000003a3b39723e */ /* 0x000fe200000000ff */
[----:B------:R-:W-:Y:S01]  /*ac80*/  FMUL.FTZ R90, R90, R5 ;  /* 0x000000055a5a7220 */ /* 0x000fe20000410000 */
[----:B------:R-:W-:Y:S01]  /*ac90*/  F2FP.F16.F32.PACK_AB R64, R65, R64 ;  /* 0x000000404140723e */ /* 0x000fe200000000ff */
[----:B------:R-:W-:Y:S01]  /*aca0*/  IMAD R15, R192, R15, R36 ;  /* 0x0000000fc00f7224 */ /* 0x000fe200078e0224 */
[----:B------:R-:W-:Y:S01]  /*acb0*/  F2FP.F16.F32.PACK_AB R58, R61, R60 ;  /* 0x0000003c3d3a723e */ /* 0x000fe200000000ff */
[----:B------:R-:W-:Y:S01]  /*acc0*/  STSM.16.M88.4 [R152], R48 ;  /* 0x0000003098007844 */ /* 0x000fe20000000200 */
[----:B------:R-:W-:Y:S01]  /*acd0*/  F2FP.F16.F32.PACK_AB R59, R63, R62 ;  /* 0x0000003e3f3b723e */ /* 0x000fe200000000ff */
[-C--:B------:R-:W-:Y:S01]  /*ace0*/  FMUL.FTZ R95, R95, R5.reuse ;  /* 0x000000055f5f7220 */ /* 0x080fe20000410000 */
[----:B------:R-:W-:Y:S01]  /*acf0*/  F2FP.F16.F32.PACK_AB R65, R67, R66 ;  /* 0x000000424341723e */ /* 0x000fe200000000ff */
[-C--:B------:R-:W-:Y:S01]  /*ad00*/  FMUL.FTZ R94, R94, R5.reuse ;  /* 0x000000055e5e7220 */ /* 0x080fe20000410000 */
[----:B------:R-:W-:Y:S01]  /*ad10*/  F2FP.F16.F32.PACK_AB R72, R73, R72 ;  /* 0x000000484948723e */ /* 0x000fe200000000ff */
[----:B------:R-:W-:Y:S01]  /*ad20*/  STSM.16.M88.4 [R20], R56 ;  /* 0x0000003814007844 */ /* 0x000fe20000000200 */
[C---:B0-----:R-:W-:Y:S01]  /*ad30*/  IMAD R26, R24.reuse, UR12, RZ ;  /* 0x0000000c181a7c24 */ /* 0x041fe2000f8e02ff */
[----:B------:R-:W-:Y:S01]  /*ad40*/  F2FP.F16.F32.PACK_AB R66, R69, R68 ;  /* 0x000000444542723e */ /* 0x000fe200000000ff */
[-C--:B------:R-:W-:Y:S01]  /*ad50*/  FMUL.FTZ R99, R99, R5.reuse ;  /* 0x0000000563637220 */ /* 0x080fe20000410000 */
[----:B------:R-:W-:Y:S01]  /*ad60*/  F2FP.F16.F32.PACK_AB R67, R71, R70 ;  /* 0x000000464743723e */ /* 0x000fe200000000ff */
[----:B------:R-:W-:Y:S01]  /*ad70*/  IMAD R26, R25, UR13, R26 ;  /* 0x0000000d191a7c24 */ /* 0x000fe2000f8e021a */
[----:B------:R-:W-:Y:S01]  /*ad80*/  F2FP.F16.F32.PACK_AB R73, R75, R74 ;  /* 0x0000004a4b49723e */ /* 0x000fe200000000ff */
[----:B------:R-:W-:Y:S01]  /*ad90*/  IMAD.WIDE.U32 R24, R24, UR13, R188 ;  /* 0x0000000d18187c25 */ /* 0x000fe2000f8e00bc */
[----:B------:R-:W-:Y:S01]  /*ada0*/  F2FP.F16.F32.PACK_AB R74, R77, R76 ;  /* 0x0000004c4d4a723e */ /* 0x000fe200000000ff */
[----:B------:R0:W-:Y:S01]  /*adb0*/  STSM.16.M88.4 [R11], R64 ;  /* 0x000000400b007844 */ /* 0x0001e20000000200 */
[----:B------:R-:W-:Y:S01]  /*adc0*/  F2FP.F16.F32.PACK_AB R75, R79, R78 ;  /* 0x0000004e4f4b723e */ /* 0x000fe200000000ff */
[-C--:B------:R-:W-:Y:S01]  /*add0*/  FMUL.FTZ R98, R98, R5.reuse ;  /* 0x0000000562627220 */ /* 0x080fe20000410000 */
[----:B------:R-:W-:Y:S01]  /*ade0*/  IADD3 R24, P0, R27, R24, RZ ;  /* 0x000000181b187210 */ /* 0x000fe20007f1e0ff */
[-C--:B------:R-:W-:Y:S01]  /*adf0*/  FMUL.FTZ R103, R103, R5.reuse ;  /* 0x0000000567677220 */ /* 0x080fe20000410000 */
[-C--:B------:R-:W-:Y:S01]  /*ae00*/  FMUL.FTZ R102, R102, R5.reuse ;  /* 0x0000000566667220 */ /* 0x080fe20000410000 */
[----:B------:R1:W-:Y:S01]  /*ae10*/  STSM.16.M88.4 [R21], R72 ;  /* 0x0000004815007844 */ /* 0x0003e20000000200 */
[----:B------:R-:W-:Y:S01]  /*ae20*/  F2FP.F16.F32.PACK_AB R80, R81, R80 ;  /* 0x000000505150723e */ /* 0x000fe200000000ff */
[-C--:B------:R-:W-:Y:S01]  /*ae30*/  FMUL.FTZ R107, R107, R5.reuse ;  /* 0x000000056b6b7220 */ /* 0x080fe20000410000 */
        /* <DEDUP_REMOVED lines=8> */
[----:B0-----:R-:W-:Y:S01]  /*aec0*/  SHF.R.S32.HI R11, RZ, 0x1f, R15 ;  /* 0x0000001fff0b7819 */ /* 0x001fe2000001140f */
[-C--:B------:R-:W-:Y:S01]  /*aed0*/  FMUL.FTZ R114, R114, R5.reuse ;  /* 0x0000000572727220 */ /* 0x080fe20000410000 */
[----:B------:R-:W-:Y:S01]  /*aee0*/  F2FP.F16.F32.PACK_AB R89, R91, R90 ;  /* 0x0000005a5b59723e */ /* 0x000fe200000000ff */
[-C--:B------:R-:W-:Y:S01]  /*aef0*/  FMUL.FTZ R119, R119, R5.reuse ;  /* 0x0000000577777220 */ /* 0x080fe20000410000 */
[----:B------:R-:W-:Y:S01]  /*af00*/  F2FP.F16.F32.PACK_AB R96, R97, R96 ;  /* 0x000000606160723e */ /* 0x000fe200000000ff */
[----:B------:R-:W-:Y:S01]  /*af10*/  IMAD R20, R11, UR6, RZ ;  /* 0x000000060b147c24 */ /* 0x000fe2000f8e02ff */
[----:B-1----:R-:W-:Y:S01]  /*af20*/  SHF.R.S32.HI R21, RZ, 0x1f, R27 ;  /* 0x0000001fff157819 */ /* 0x002fe2000001141b */
[-C--:B------:R-:W-:Y:S01]  /*af30*/  FMUL.FTZ R118, R118, R5.reuse ;  /* 0x0000000576767220 */ /* 0x080fe20000410000 */
[----:B------:R-:W-:Y:S01]  /*af40*/  F2FP.F16.F32.PACK_AB R90, R93, R92 ;  /* 0x0000005c5d5a723e */ /* 0x000fe200000000ff */
[----:B------:R-:W-:Y:S01]  /*af50*/  FMUL.FTZ R123, R123, R5 ;  /* 0x000000057b7b7220 */ /* 0x000fe20000410000 */
[----:B------:R-:W-:Y:S01]  /*af60*/  IADD3.X R25, R21, R25, R26, P0, !PT ;  /* 0x0000001915197210 */ /* 0x000fe200007fe41a */
        /* <DEDUP_REMOVED lines=8> */
[----:B------:R-:W-:Y:S01]  /*aff0*/  FMUL.FTZ R130, R130, R5 ;  /* 0x0000000582827220 */ /* 0x000fe20000410000 */
[----:B------:R-:W-:-:S02]  /*b000*/  IMAD R21, R15, UR7, R20 ;  /* 0x000000070f157c24 */ /* 0x000fc4000f8e0214 */
[----:B------:R-:W-:Y:S01]  /*b010*/  FMUL.FTZ R135, R135, R5 ;  /* 0x0000000587877220 */ /* 0x000fe20000410000 */
[----:B------:R-:W-:-:S04]  /*b020*/  IMAD.WIDE.U32 R24, R15, UR6, R24 ;  /* 0x000000060f187c25 */ /* 0x000fc8000f8e0018 */
[-C--:B------:R-:W-:Y:S01]  /*b030*/  FMUL.FTZ R134, R134, R5.reuse ;  /* 0x0000000586867220 */ /* 0x080fe20000410000 */
[-C--:B------:R-:W-:Y:S01]  /*b040*/  FMUL.FTZ R139, R139, R5.reuse ;  /* 0x000000058b8b7220 */ /* 0x080fe20000410000 */
[-C--:B------:R-:W-:Y:S01]  /*b050*/  FMUL.FTZ R138, R138, R5.reuse ;  /* 0x000000058a8a7220 */ /* 0x080fe20000410000 */
[----:B------:R-:W-:Y:S01]  /*b060*/  STSM.16.M88.4 [R12], R80 ;  /* 0x000000500c007844 */ /* 0x000fe20000000200 */
[----:B------:R-:W-:Y:S01]  /*b070*/  F2FP.F16.F32.PACK_AB R104, R105, R104 ;  /* 0x000000686968723e */ /* 0x000fe200000000ff */
[-C--:B------:R-:W-:Y:S01]  /*b080*/  FMUL.FTZ R143, R143, R5.reuse ;  /* 0x000000058f8f7220 */ /* 0x080fe20000410000 */
[-C--:B------:R-:W-:Y:S01]  /*b090*/  FMUL.FTZ R142, R142, R5.reuse ;  /* 0x000000058e8e7220 */ /* 0x080fe20000410000 */
[-C--:B------:R-:W-:Y:S01]  /*b0a0*/  FMUL.FTZ R147, R147, R5.reuse ;  /* 0x0000000593937220 */ /* 0x080fe20000410000 */
[-C--:B------:R-:W-:Y:S01]  /*b0b0*/  FMUL.FTZ R146, R146, R5.reuse ;  /* 0x0000000592927220 */ /* 0x080fe20000410000 */
[-C--:B------:R-:W-:Y:S01]  /*b0c0*/  FMUL.FTZ R151, R151, R5.reuse ;  /* 0x0000000597977220 */ /* 0x080fe20000410000 */
[----:B------:R-:W-:Y:S01]  /*b0d0*/  STSM.16.M88.4 [R14], R88 ;  /* 0x000000580e007844 */ /* 0x000fe20000000200 */
[----:B------:R-:W-:Y:S01]  /*b0e0*/  F2FP.F16.F32.PACK_AB R105, R107, R106 ;  /* 0x0000006a6b69723e */ /* 0x000fe200000000ff */
[----:B------:R-:W-:Y:S01]  /*b0f0*/  FMUL.FTZ R5, R150, R5 ;  /* 0x0000000596057220 */ /* 0x000fe20000410000 */
[----:B------:R-:W-:Y:S01]  /*b100*/  F2FP.F16.F32.PACK_AB R112, R113, R112 ;  /* 0x000000707170723e */ /* 0x000fe200000000ff */
[----:B------:R0:W-:Y:S01]  /*b110*/  STSM.16.M88.4 [R13], R96 ;  /* 0x000000600d007844 */ /* 0x0001e20000000200 */
[----:B------:R-:W-:Y:S01]  /*b120*/  F2FP.F16.F32.PACK_AB R106, R109, R108 ;  /* 0x0000006c6d6a723e */ /* 0x000fe200000000ff */
[----:B------:R-:W-:Y:S01]  /*b130*/  ULDC.64 UR6, c[0x0][0xb50] ;  /* 0x0002d40000067ab9 */ /* 0x000fe20000000a00 */
[----:B------:R-:W-:Y:S01]  /*b140*/  F2FP.F16.F32.PACK_AB R107, R111, R110 ;  /* 0x0000006e6f6b723e */ /* 0x000fe200000000ff */
[----:B------:R-:W-:Y:S01]  /*b150*/  IMAD R15, R29, 0x80, R220 ;  /* 0x000000801d0f7824 */ /* 0x000fe200078e02dc */
[----:B------:R-:W-:Y:S01]  /*b160*/  F2FP.F16.F32.PACK_AB R113, R115, R114 ;  /* 0x000000727371723e */ /* 0x000fe200000000ff */
[----:B------:R-:W-:Y:S01]  /*b170*/  ULDC UR5, c[0x0][0xa88] ;  /* 0x0002a20000057ab9 */ /* 0x000fe20000000800 */
[----:B------:R-:W-:Y:S01]  /*b180*/  F2FP.F16.F32.PACK_AB R120, R121, R120 ;  /* 0x000000787978723e */ /* 0x000fe200000000ff */
[----:B------:R-:W-:Y:S01]  /*b190*/  STSM.16.M88.4 [R9], R104 ;  /* 0x0000006809007844 */ /* 0x000fe20000000200 */
[----:B------:R-:W-:Y:S01]  /*b1a0*/  F2FP.F16.F32.PACK_AB R114, R117, R116 ;  /* 0x000000747572723e */ /* 0x000fe200000000ff */
[----:B------:R-:W-:Y:S01]  /*b1b0*/  IMAD R20, R192, UR5, RZ ;  /* 0x00000005c0147c24 */ /* 0x000fe2000f8e02ff */
[----:B------:R-:W-:Y:S01]  /*b1c0*/  F2FP.F16.F32.PACK_AB R115, R119, R118 ;  /* 0x000000767773723e */ /* 0x000fe200000000ff */
[----:B------:R-:W-:Y:S01]  /*b1d0*/  VIADD R11, R15, 0x8 ;  /* 0x000000080f0b7836 */ /* 0x000fe20000000000 */
[----:B------:R-:W-:-:S02]  /*b1e0*/  F2FP.F16.F32.PACK_AB R121, R123, R122 ;  /* 0x0000007a7b79723e */ /* 0x000fc400000000ff */
[----:B------:R-:W-:Y:S01]  /*b1f0*/  F2FP.F16.F32.PACK_AB R128, R129, R128 ;  /* 0x000000808180723e */ /* 0x000fe200000000ff */
[----:B0-----:R-:W-:Y:S01]  /*b200*/  IMAD.IADD R13, R25, 0x1, R21 ;  /* 0x00000001190d7824 */ /* 0x001fe200078e0215 */
[----:B------:R-:W-:Y:S01]  /*b210*/  LEA R12, P3, R24, UR6, 0x2 ;  /* 0x00000006180c7c11 */ /* 0x000fe2000f8610ff */
[----:B------:R0:W-:Y:S01]  /*b220*/  STSM.16.M88.4 [R3], R112 ;  /* 0x0000007003007844 */ /* 0x0001e20000000200 */
[----:B------:R-:W-:Y:S01]  /*b230*/  F2FP.F16.F32.PACK_AB R122, R125, R124 ;  /* 0x0000007c7d7a723e */ /* 0x000fe200000000ff */
[----:B------:R-:W1:Y:S01]  /*b240*/  @P2 LDC R21, c[0x0][0xbf0] ;  /* 0x0002fc00ff152b82 */ /* 0x000e620000000800 */
[----:B------:R-:W-:Y:S01]  /*b250*/  F2FP.F16.F32.PACK_AB R123, R127, R126 ;  /* 0x0000007e7f7b723e */ /* 0x000fe200000000ff */
[----:B------:R-:W-:Y:S01]  /*b260*/  SHFL.IDX PT, R30, R12, RZ, 0x1c1f ;  /* 0x001c1fff0c1e7589 */ /* 0x000fe200000e0000 */
[----:B------:R-:W-:Y:S02]  /*b270*/  F2FP.F16.F32.PACK_AB R129, R131, R130 ;  /* 0x000000828381723e */ /* 0x000fe400000000ff */
[----:B------:R-:W-:Y:S01]  /*b280*/  F2FP.F16.F32.PACK_AB R136, R137, R136 ;  /* 0x000000888988723e */ /* 0x000fe200000000ff */
[----:B------:R-:W-:Y:S01]  /*b290*/  STSM.16.M88.4 [R10], R120 ;  /* 0x000000780a007844 */ /* 0x000fe20000000200 */
[----:B------:R-:W-:-:S02]  /*b2a0*/  F2FP.F16.F32.PACK_AB R130, R133, R132 ;  /* 0x000000848582723e */ /* 0x000fc400000000ff */
[----:B------:R-:W-:Y:S01]  /*b2b0*/  F2FP.F16.F32.PACK_AB R131, R135, R134 ;  /* 0x000000868783723e */ /* 0x000fe200000000ff */
[----:B------:R-:W-:Y:S01]  /*b2c0*/  SHFL.IDX PT, R48, R12, 0x1, 0x1c1f ;  /* 0x003c1f000c307f89 */ /* 0x000fe200000e0000 */
[----:B------:R-:W-:Y:S02]  /*b2d0*/  F2FP.F16.F32.PACK_AB R137, R139, R138 ;  /* 0x0000008a8b89723e */ /* 0x000fe400000000ff */
[----:B------:R-:W-:Y:S01]  /*b2e0*/  F2FP.F16.F32.PACK_AB R144, R145, R144 ;  /* 0x000000909190723e */ /* 0x000fe200000000ff */
[----:B------:R-:W-:Y:S01]  /*b2f0*/  STSM.16.M88.4 [R8], R128 ;  /* 0x0000008008007844 */ /* 0x000fe20000000200 */
[----:B------:R-:W-:Y:S01]  /*b300*/  F2FP.F16.F32.PACK_AB R138, R141, R140 ;  /* 0x0000008c8d8a723e */ /* 0x000fe200000000ff */
[----:B0-----:R-:W0:Y:S01]  /*b310*/  @P2 LDC R3, c[0x0][0xbec] ;  /* 0x0002fb00ff032b82 */ /* 0x001e220000000800 */
[----:B------:R-:W-:Y:S02]  /*b320*/  F2FP.F16.F32.PACK_AB R139, R143, R142 ;  /* 0x0000008e8f8b723e */ /* 0x000fe400000000ff */
[----:B------:R-:W-:-:S02]  /*b330*/  F2FP.F16.F32.PACK_AB R145, R147, R146 ;  /* 0x000000929391723e */ /* 0x000fc400000000ff */
[----:B------:R-:W-:Y:S01]  /*b340*/  F2FP.F16.F32.PACK_AB R146, R149, R6 ;  /* 0x000000069592723e */ /* 0x000fe200000000ff */
[----:B------:R-:W-:Y:S01]  /*b350*/  STSM.16.M88.4 [R7], R136 ;  /* 0x0000008807007844 */ /* 0x000fe20000000200 */
[----:B------:R-:W-:Y:S02]  /*b360*/  F2FP.F16.F32.PACK_AB R147, R151, R5 ;  /* 0x000000059793723e */ /* 0x000fe400000000ff */
[----:B------:R-:W-:Y:S02]  /*b370*/  LEA.HI.X R13, R24, UR7, R13, 0x2, P3 ;  /* 0x00000007180d7c11 */ /* 0x000fe400098f140d */
[----:B------:R-:W-:Y:S01]  /*b380*/  LOP3.LUT P0, RZ, R218, 0x3, RZ, 0xc0, !PT ;  /* 0x00000003daff7812 */ /* 0x000fe2000780c0ff */
[----:B------:R-:W-:Y:S01]  /*b390*/  STSM.16.M88.4 [R4], R144 ;  /* 0x0000009004007844 */ /* 0x000fe20000000200 */
[----:B------:R-:W-:Y:S02]  /*b3a0*/  BAR.SYNC.DEFER_BLOCKING 0x1, 0x100 ;  /* 0x0044000000007b1d */ /* 0x000fe40000010000 */
[----:B------:R-:W-:-:S02]  /*b3b0*/  ISETP.GE.OR P1, PT, R15, R20, P0 ;  /* 0x000000140f00720c */ /* 0x000fc40000726670 */
[----:B------:R-:W-:Y:S02]  /*b3c0*/  ISETP.GE.OR P0, PT, R11, R20, P0 ;  /* 0x000000140b00720c */ /* 0x000fe40000706670 */
[----:B------:R-:W2:Y:S04]  /*b3d0*/  SHFL.IDX PT, R31, R13, RZ, 0x1c1f ;  /* 0x001c1fff0d1f7589 */ /* 0x000ea800000e0000 */
[----:B------:R-:W3:Y:S05]  /*b3e0*/  SHFL.IDX PT, R49, R13, 0x1, 0x1c1f ;  /* 0x003c1f000d317f89 */ /* 0x000eea00000e0000 */
[----:B--2---:R2:W-:Y:S04]  /*b3f0*/  @!P1 ST.E desc[UR8][R30.64], R2 ;  /* 0x000000021e009985 */ /* 0x0045e8000c101908 */
[----:B---3--:R3:W-:Y:S04]  /*b400*/  @!P0 ST.E desc[UR8][R48.64], R0 ;  /* 0x0000000030008985 */ /* 0x0087e8000c101908 */
[----:B------:R4:W5:Y:S01]  /*b410*/  LD.E.128 R12, desc[UR8][R186.64] ;  /* 0x00000008ba0c7980 */ /* 0x000962000c101d00 */
[----:B--2---:R-:W2:Y:S03]  /*b420*/  LDC.64 R30, c[0x0][0xae0] ;  /* 0x0002b800ff1e7b82 */ /* 0x004ea60000000a00 */
[----:B------:R4:W5:Y:S01]  /*b430*/  LD.E.128 R24, desc[UR8][R156.64] ;  /* 0x000000089c187980 */ /* 0x000962000c101d00 */
[----:B---3--:R-:W-:-:S03]  /*b440*/  IMAD R0, R23, 0x20, R213 ;  /* 0x0000002017007824 */ /* 0x008fc600078e02d5 */
[----:B------:R4:W5:Y:S04]  /*b450*/  LD.E.128 R32, desc[UR8][R158.64] ;  /* 0x000000089e207980 */ /* 0x000968000c101d00 */
[----:B------:R4:W5:Y:S01]  /*b460*/  LD.E.128 R36, desc[UR8][R162.64] ;  /* 0x00000008a2247980 */ /* 0x000962000c101d00 */
[----:B------:R-:W-:-:S03]  /*b470*/  IMAD R28, R29, 0x80, R0 ;  /* 0x000000801d1c7824 */ /* 0x000fc600078e0200 */
[----:B------:R4:W5:Y:S04]  /*b480*/  LD.E.128 R44, desc[UR8][R166.64] ;  /* 0x00000008a62c7980 */ /* 0x000968000c101d00 */
        /* <DEDUP_REMOVED lines=10> */
[----:B------:R4:W5:Y:S01]  /*b530*/  LD.E.128 R60, desc[UR8][R178.64] ;  /* 0x00000008b23c7980 */ /* 0x000962000c101d00 */
[----:B------:R-:W-:Y:S01]  /*b540*/  ULDC.64 UR8, c[0x0][0xae8] ;  /* 0x0002ba0000087ab9 */ /* 0x000fe20000000a00 */
[----:B0-----:R-:W-:Y:S01]  /*b550*/  @P2 IMAD.HI.U32 R0, R28, R3, RZ ;  /* 0x000000031c002227 */ /* 0x001fe200078e00ff */
[----:B------:R-:W-:Y:S01]  /*b560*/  UIMAD UR5, UR11, UR8, URZ ;  /* 0x000000080b0572a4 */ /* 0x000fe2000f8e023f */
[----:B------:R-:W-:Y:S01]  /*b570*/  @!PT LDS RZ, [RZ] ;  /* 0x00000000fffff984 */ /* 0x000fe20000000800 */
[----:B------:R-:W-:Y:S01]  /*b580*/  @!PT LDS RZ, [RZ] ;  /* 0x00000000fffff984 */ /* 0x000fe20000000800 */
[----:B------:R-:W-:Y:S01]  /*b590*/  @!PT LDS RZ, [RZ] ;  /* 0x00000000fffff984 */ /* 0x000fe20000000800 */
[----:B------:R-:W-:Y:S01]  /*b5a0*/  @!PT LDS RZ, [RZ] ;  /* 0x00000000fffff984 */ /* 0x000fe20000000800 */
[----:B------:R0:W-:Y:S06]  /*b5b0*/  MEMBAR.ALL.CTA ;  /* 0x0000000000007992 */ /* 0x0001ec0000008000 */
[----:B0-----:R-:W0:Y:S01]  /*b5c0*/  FENCE.VIEW.ASYNC.S ;  /* 0x00000000000073c6 */ /* 0x001e220000000000 */
[----:B------:R-:W-:Y:S01]  /*b5d0*/  UIMAD.WIDE.U32 UR6, UR10, UR8, URZ ;  /* 0x000000080a0672a5 */ /* 0x000fe2000f8e003f */
[----:B------:R-:W-:Y:S01]  /*b5e0*/  IMAD.MOV.U32 R2, RZ, RZ, R28 ;  /* 0x000000ffff027224 */ /* 0x000fe200078e001c */
[----:B------:R-:W-:Y:S01]  /*b5f0*/  UIMAD UR5, UR10, UR9, UR5 ;  /* 0x000000090a0572a4 */ /* 0x000fe2000f8e0205 */
[----:B-1----:R-:W-:Y:S01]  /*b600*/  @P2 SHF.R.U32.HI R2, RZ, R21, R0 ;  /* 0x00000015ff022219 */ /* 0x002fe20000011600 */
[----:B------:R-:W-:Y:S01]  /*b610*/  IMAD R85, R29, 0x80, R213 ;  /* 0x000000801d557824 */ /* 0x000fe200078e02d5 */
[----:B------:R-:W-:Y:S01]  /*b620*/  ULDC.64 UR8, c[0x0][0xaf0] ;  /* 0x0002bc0000087ab9 */ /* 0x000fe20000000a00 */
[----:B------:R-:W-:Y:S01]  /*b630*/  UIADD3 UR7, UR7, UR5, URZ ;  /* 0x0000000507077290 */ /* 0x000fe2000fffe03f */
[--C-:B------:R-:W-:Y:S01]  /*b640*/  SHF.R.S32.HI R3, RZ, 0x1f, R2.reuse ;  /* 0x0000001fff037819 */ /* 0x100fe20000011402 */
[----:B------:R-:W-:Y:S01]  /*b650*/  UIMAD UR5, UR12, UR8, URZ ;  /* 0x000000080c0572a4 */ /* 0x000fe2000f8e023f */
[----:B------:R-:W-:Y:S01]  /*b660*/  IMAD.MOV R21, RZ, RZ, -R2 ;  /* 0x000000ffff157224 */ /* 0x000fe200078e0a02 */
[----:B------:R-:W-:Y:S01]  /*b670*/  UIMAD.WIDE.U32 UR6, UR13, UR8, UR6 ;  /* 0x000000080d0672a5 */ /* 0x000fe2000f8e0006 */
[----:B------:R-:W-:Y:S01]  /*b680*/  R2UR UR10, R212 ;  /* 0x00000000d40a72ca */ /* 0x000fe200000e0000 */
[----:B------:R-:W-:Y:S01]  /*b690*/  UIMAD UR5, UR13, UR9, UR5 ;  /* 0x000000090d0572a4 */ /* 0x000fe2000f8e0205 */
[----:B------:R-:W-:Y:S01]  /*b6a0*/  IMAD R21, R192, R21, R28 ;  /* 0x00000015c0157224 */ /* 0x000fe200078e021c */
[----:B------:R-:W-:Y:S01]  /*b6b0*/  R2UR UR9, R16 ;  /* 0x00000000100972ca */ /* 0x000fe200000e0000 */
[----:B--2---:R-:W-:Y:S01]  /*b6c0*/  IMAD R3, R3, R30, RZ ;  /* 0x0000001e03037224 */ /* 0x004fe200078e02ff */
[----:B------:R-:W-:Y:S01]  /*b6d0*/  UIADD3 UR7, UR7, UR5, URZ ;  /* 0x0000000507077290 */ /* 0x000fe2000fffe03f */
[----:B------:R-:W-:-:S02]  /*b6e0*/  ISETP.GE.AND P2, PT, R85, R20, PT ;  /* 0x000000145500720c */ /* 0x000fc40003f46270 */
[C---:B------:R-:W-:Y:S01]  /*b6f0*/  IMAD R31, R2.reuse, R31, R3 ;  /* 0x0000001f021f7224 */ /* 0x040fe200078e0203 */
[----:B------:R-:W-:Y:S01]  /*b700*/  SHF.R.S32.HI R0, RZ, 0x1f, R21 ;  /* 0x0000001fff007819 */ /* 0x000fe20000011415 */
[----:B------:R-:W-:Y:S01]  /*b710*/  ULDC UR5, c[0x0][0xc] ;  /* 0x0000030000057ab9 */ /* 0x000fe20000000800 */
[----:B------:R-:W-:Y:S01]  /*b720*/  IMAD.WIDE.U32 R2, R2, R30, UR6 ;  /* 0x0000000602027e25 */ /* 0x000fe2000f8e001e */
[----:B------:R-:W-:Y:S01]  /*b730*/  ULDC.64 UR6, c[0x0][0xad8] ;  /* 0x0002b60000067ab9 */ /* 0x000fe20000000a00 */
[----:B------:R-:W-:Y:S01]  /*b740*/  UIADD3 UR10, UR5, UR10, URZ ;  /* 0x0000000a050a7290 */ /* 0x000fe2000fffe03f */
[----:B0-----:R-:W-:Y:S01]  /*b750*/  SYNCS.ARRIVE.TRANS64.RED.A1T0 RZ, [UR4], RZ ;  /* 0x000000ffffff79a7 */ /* 0x001fe20008100404 */
[----:B------:R-:W-:Y:S02]  /*b760*/  IMAD.IADD R3, R3, 0x1, R31 ;  /* 0x0000000103037824 */ /* 0x000fe400078e021f */
[----:B------:R-:W-:Y:S02]  /*b770*/  IMAD R0, R0, UR6, RZ ;  /* 0x0000000600007c24 */ /* 0x000fe4000f8e02ff */
[----:B------:R-:W-:-:S04]  /*b780*/  IMAD.WIDE.U32 R2, R21, UR6, R2 ;  /* 0x0000000615027c25 */ /* 0x000fc8000f8e0002 */
[----:B------:R-:W-:Y:S01]  /*b790*/  IMAD R29, R21, UR7, R0 ;  /* 0x00000007151d7c24 */ /* 0x000fe2000f8e0200 */
[----:B------:R-:W-:Y:S01]  /*b7a0*/  ULDC.64 UR6, c[0x0][0xa80] ;  /* 0x0002a00000067ab9 */ /* 0x000fe20000000a00 */
[----:B------:R-:W-:Y:S01]  /*b7b0*/  VIADD R21, R85, 0x20 ;  /* 0x0000002055157836 */ /* 0x000fe20000000000 */
[----:B------:R-:W-:Y:S01]  /*b7c0*/  LEA R0, P3, R2, UR6, 0x1 ;  /* 0x0000000602007c11 */ /* 0x000fe2000f8608ff */
[----:B------:R-:W-:Y:S01]  /*b7d0*/  IMAD.IADD R3, R3, 0x1, R29 ;  /* 0x0000000103037824 */ /* 0x000fe200078e021d */
[----:B------:R-:W-:Y:S01]  /*b7e0*/  USEL UR6, URZ, 0x1, UP0 ;  /* 0x000000013f067887 */ /* 0x000fe20008000000 */
[----:B------:R-:W-:Y:S01]  /*b7f0*/  IMAD.U32 R212, RZ, RZ, UR10 ;  /* 0x0000000affd47e24 */ /* 0x000fe2000f8e00ff */
[-C--:B------:R-:W-:Y:S01]  /*b800*/  ISETP.GE.AND P1, PT, R21, R20.reuse, PT ;  /* 0x000000141500720c */ /* 0x080fe20003f26270 */
[----:B------:R-:W-:Y:S01]  /*b810*/  VIADD R21, R85, 0x40 ;  /* 0x0000004055157836 */ /* 0x000fe20000000000 */
[----:B------:R-:W-:Y:S01]  /*b820*/  ULOP3.LUT UR9, UR9, UR6, URZ, 0x3c, !UPT ;  /* 0x0000000609097292 */ /* 0x000fe2000f8e3c3f */
[----:B------:R4:W0:Y:S03]  /*b830*/  SHFL.IDX PT, R28, R0, RZ, 0x181f ;  /* 0x00181fff001c7589 */ /* 0x00082600000e0000 */
[----:B------:R-:W-:-:S02]  /*b840*/  ISETP.GE.AND P0, PT, R21, R20, PT ;  /* 0x000000141500720c */ /* 0x000fc40003f06270 */
[----:B------:R-:W-:Y:S01]  /*b850*/  LEA.HI.X R21, R2, UR7, R3, 0x1, P3 ;  /* 0x0000000702157c11 */ /* 0x000fe200098f0c03 */
[----:B------:R-:W-:-:S04]  /*b860*/  IMAD.U32 R16, RZ, RZ, UR9 ;  /* 0x00000009ff107e24 */ /* 0x000fc8000f8e00ff */
[----:B------:R4:W1:Y:S01]  /*b870*/  SHFL.IDX PT, R29, R21, RZ, 0x181f ;  /* 0x00181fff151d7589 */ /* 0x00086200000e0000 */
[----:B------:R-:W-:Y:S05]  /*b880*/  @P2 BRA `(.L_x_30) ;  /* 0x0000000000442947 */ /* 0x000fea0003800000 */
[----:B------:R-:W-:Y:S01]  /*b890*/  ULDC UR4, c[0x0][0xac8] ;  /* 0x0002b20000047ab9 */ /* 0x000fe20000000800 */
[----:B------:R-:W-:Y:S01]  /*b8a0*/  ULDC.64 UR6, c[0x0][0x208] ;  /* 0x0000820000067ab9 */ /* 0x000fe20000000a00 */
[----:B------:R-:W-:Y:S02]  /*b8b0*/  ISETP.GE.AND P4, PT, R22, UR4, PT ;  /* 0x0000000416007c0c */ /* 0x000fe4000bf86270 */
[----:B------:R-:W-:Y:S02]  /*b8c0*/  ISETP.GE.AND P3, PT, R19, UR4, PT ;  /* 0x0000000413007c0c */ /* 0x000fe4000bf66270 */
[----:B------:R-:W-:Y:S02]  /*b8d0*/  ISETP.GE.AND P2, PT, R18, UR4, PT ;  /* 0x0000000412007c0c */ /* 0x000fe4000bf46270 */
[----:B------:R-:W-:-:S07]  /*b8e0*/  ISETP.GE.AND P5, PT, R17, UR4, PT ;  /* 0x0000000411007c0c */ /* 0x000fce000bfa6270 */
[----:B0-----:R-:W-:-:S04]  /*b8f0*/  @!P4 LEA R30, P6, R22, R28, 0x1 ;  /* 0x0000001c161ec211 */ /* 0x001fc800078c08ff */
[----:B-1----:R-:W-:Y:S02]  /*b900*/  @!P4 LEA.HI.X R31, R22, R29, R229, 0x1, P6 ;  /* 0x0000001d161fc211 */ /* 0x002fe400030f0ce5 */
[----:B------:R-:W-:Y:S01]  /*b910*/  @!P3 LEA R80, P6, R19, R28, 0x1 ;  /* 0x0000001c1350b211 */ /* 0x000fe200078c08ff */
[----:B------:R-:W-:-:S03]  /*b920*/  @!P5 IMAD.WIDE R2, R17, 0x2, R28 ;  /* 0x000000021102d825 */ /* 0x000fc600078e021c */
[-C--:B------:R-:W-:Y:S02]  /*b930*/  @!P3 LEA.HI.X R81, R19, R29.reuse, R228, 0x1, P6 ;  /* 0x0000001d1351b211 */ /* 0x080fe400030f0ce4 */
[C---:B------:R-:W-:Y:S01]  /*b940*/  @!P2 LEA R82, P6, R18.reuse, R28, 0x1 ;  /* 0x0000001c1252a211 */ /* 0x040fe200078c08ff */
[----:B-----5:R2:W-:Y:S03]  /*b950*/  @!P5 ST.E.128 desc[UR6][R2.64], R12 ;  /* 0x0000000c0200d985 */ /* 0x0205e6000c101d06 */
[----:B------:R-:W-:Y:S01]  /*b960*/  @!P2 LEA.HI.X R83, R18, R29, R227, 0x1, P6 ;  /* 0x0000001d1253a211 */ /* 0x000fe200030f0ce3 */
[----:B------:R2:W-:Y:S04]  /*b970*/  @!P4 ST.E.128 desc[UR6][R30.64], R44 ;  /* 0x0000002c1e00c985 */ /* 0x0005e8000c101d06 */
[----:B------:R2:W-:Y:S04]  /*b980*/  @!P3 ST.E.128 desc[UR6][R80.64], R68 ;  /* 0x000000445000b985 */ /* 0x0005e8000c101d06 */
[----:B------:R2:W-:Y:S02]  /*b990*/  @!P2 ST.E.128 desc[UR6][R82.64], R76 ;  /* 0x0000004c5200a985 */ /* 0x0005e4000c101d06 */
.L_x_30:
[----:B------:R-:W-:Y:S05]  /*b9a0*/  BSYNC B0 ;  /* 0x0000000000007941 */ /* 0x000fea0003800000 */
.L_x_29:
[----:B--2--5:R2:W3:Y:S01]  /*b9b0*/  SHFL.IDX PT, R13, R21, 0x1, 0x181f ;  /* 0x00381f00150d7f89 */ /* 0x0244e200000e0000 */
[----:B------:R-:W-:Y:S03]  /*b9c0*/  BSSY B0, `(.L_x_31) ;  /* 0x0000014000007945 */ /* 0x000fe60003800000 */
[----:B------:R2:W0:Y:S01]  /*b9d0*/  SHFL.IDX PT, R12, R0, 0x1, 0x181f ;  /* 0x00381f00000c7f89 */ /* 0x00042200000e0000 */
[----:B------:R-:W-:Y:S05]  /*b9e0*/  @P1 BRA `(.L_x_32) ;  /* 0x0000000000441947 */ /* 0x000fea0003800000 */
[----:B------:R-:W-:Y:S01]  /*b9f0*/  ULDC UR4, c[0x0][0xac8] ;  /* 0x0002b20000047ab9 */ /* 0x000fe20000000800 */
[----:B------:R-:W-:Y:S01]  /*ba00*/  ULDC.64 UR6, c[0x0][0x208] ;  /* 0x0000820000067ab9 */ /* 0x000fe20000000a00 */
[----:B------:R-:W-:Y:S02]  /*ba10*/  ISETP.GE.AND P3, PT, R22, UR4, PT ;  /* 0x0000000416007c0c */ /* 0x000fe4000bf66270 */
[----:B------:R-:W-:Y:S02]  /*ba20*/  ISETP.GE.AND P2, PT, R19, UR4, PT ;  /* 0x0000000413007c0c */ /* 0x000fe4000bf46270 */
[----:B------:R-:W-:Y:S02]  /*ba30*/  ISETP.GE.AND P1, PT, R18, UR4, PT ;  /* 0x0000000412007c0c */ /* 0x000fe4000bf26270 */
[----:B------:R-:W-:-:S07]  /*ba40*/  ISETP.GE.AND P4, PT, R17, UR4, PT ;  /* 0x0000000411007c0c */ /* 0x000fce000bf86270 */
[CC--:B0-----:R-:W-:Y:S02]  /*ba50*/  @!P3 LEA R14, P6, R22.reuse, R12.reuse, 0x1 ;  /* 0x0000000c160eb211 */ /* 0x0c1fe400078c08ff */
[-C--:B------:R-:W-:Y:S02]  /*ba60*/  @!P2 LEA R28, P5, R19, R12.reuse, 0x1 ;  /* 0x0000000c131ca211 */ /* 0x080fe400078a08ff */
[-C--:B---3--:R-:W-:Y:S02]  /*ba70*/  @!P3 LEA.HI.X R15, R22, R13.reuse, R229, 0x1, P6 ;  /* 0x0000000d160fb211 */ /* 0x088fe400030f0ce5 */
[C---:B------:R-:W-:Y:S01]  /*ba80*/  @!P1 LEA R30, P6, R18.reuse, R12, 0x1 ;  /* 0x0000000c121e9211 */ /* 0x040fe200078c08ff */
[----:B------:R-:W-:Y:S01]  /*ba90*/  @!P4 IMAD.WIDE R2, R17, 0x2, R12 ;  /* 0x000000021102c825 */ /* 0x000fe200078e020c */
[-C--:B-1----:R-:W-:Y:S02]  /*baa0*/  @!P2 LEA.HI.X R29, R19, R13.reuse, R228, 0x1, P5 ;  /* 0x0000000d131da211 */ /* 0x082fe400028f0ce4 */
[----:B------:R-:W-:-:S02]  /*bab0*/  @!P1 LEA.HI.X R31, R18, R13, R227, 0x1, P6 ;  /* 0x0000000d121f9211 */ /* 0x000fc400030f0ce3 */
[----:B------:R0:W-:Y:S04]  /*bac0*/  @!P4 ST.E.128 desc[UR6][R2.64], R24 ;  /* 0x000000180200c985 */ /* 0x0001e8000c101d06 */
[----:B------:R0:W-:Y:S04]  /*bad0*/  @!P3 ST.E.128 desc[UR6][R14.64], R8 ;  /* 0x000000080e00b985 */ /* 0x0001e8000c101d06 */
[----:B------:R0:W-:Y:S04]  /*bae0*/  @!P2 ST.E.128 desc[UR6][R28.64], R56 ;  /* 0x000000381c00a985 */ /* 0x0001e8000c101d06 */
[----:B------:R0:W-:Y:S02]  /*baf0*/  @!P1 ST.E.128 desc[UR6][R30.64], R72 ;  /* 0x000000481e009985 */ /* 0x0001e4000c101d06 */
.L_x_32:
[----:B------:R-:W-:Y:S05]  /*bb00*/  BSYNC B0 ;  /* 0x0000000000007941 */ /* 0x000fea0003800000 */
.L_x_31:
[----:B0-----:R0:W0:Y:S01]  /*bb10*/  SHFL.IDX PT, R9, R21, 0x2, 0x181f ;  /* 0x00581f0015097f89 */ /* 0x00102200000e0000 */
        /* <DEDUP_REMOVED lines=9> */
[-C--:B0-----:R-:W-:Y:S02]  /*bbb0*/  @!P4 LEA R10, P0, R22, R8.reuse, 0x1 ;  /* 0x00000008160ac211 */ /* 0x081fe400078008ff */
[-C--:B------:R-:W-:Y:S02]  /*bbc0*/  @!P5 LEA R12, P1, R19, R8.reuse, 0x1 ;  /* 0x00000008130cd211 */ /* 0x080fe400078208ff */
[----:B------:R-:W-:Y:S02]  /*bbd0*/  @!P6 LEA R14, P2, R18, R8, 0x1 ;  /* 0x00000008120ee211 */ /* 0x000fe400078408ff */
[----:B------:R-:W-:Y:S01]  /*bbe0*/  @!P3 IMAD.WIDE R2, R17, 0x2, R8 ;  /* 0x000000021102b825 */ /* 0x000fe200078e0208 */
[-C--:B------:R-:W-:Y:S02]  /*bbf0*/  @!P4 LEA.HI.X R11, R22, R9.reuse, R229, 0x1, P0 ;  /* 0x00000009160bc211 */ /* 0x080fe400000f0ce5 */
[-C--:B---3--:R-:W-:Y:S02]  /*bc00*/  @!P5 LEA.HI.X R13, R19, R9.reuse, R228, 0x1, P1 ;  /* 0x00000009130dd211 */ /* 0x088fe400008f0ce4 */
[----:B------:R-:W-:Y:S01]  /*bc10*/  @!P6 LEA.HI.X R15, R18, R9, R227, 0x1, P2 ;  /* 0x00000009120fe211 */ /* 0x000fe200010f0ce3 */
[----:B------:R0:W-:Y:S04]  /*bc20*/  @!P3 ST.E.128 desc[UR6][R2.64], R32 ;  /* 0x000000200200b985 */ /* 0x0001e8000c101d06 */
[----:B------:R0:W-:Y:S04]  /*bc30*/  @!P4 ST.E.128 desc[UR6][R10.64], R40 ;  /* 0x000000280a00c985 */ /* 0x0001e8000c101d06 */
[----:B------:R0:W-:Y:S04]  /*bc40*/  @!P5 ST.E.128 desc[UR6][R12.64], R48 ;  /* 0x000000300c00d985 */ /* 0x0001e8000c101d06 */
[----:B------:R0:W-:Y:S02]  /*bc50*/  @!P6 ST.E.128 desc[UR6][R14.64], R64 ;  /* 0x000000400e00e985 */ /* 0x0001e4000c101d06 */
.L_x_34:
[----:B------:R-:W-:Y:S05]  /*bc60*/  BSYNC B0 ;  /* 0x0000000000007941 */ /* 0x000fea0003800000 */
.L_x_33:
[----:B------:R-:W-:Y:S01]  /*bc70*/  R2UR UR4, R214 ;  /* 0x00000000d60472ca */ /* 0x000fe200000e0000 */
[----:B0-----:R-:W-:Y:S01]  /*bc80*/  VIADD R3, R85, 0x60 ;  /* 0x0000006055037836 */ /* 0x001fe20000000000 */
[----:B------:R0:W0:Y:S01]  /*bc90*/  SHFL.IDX PT, R9, R21, 0x3, 0x181f ;  /* 0x00781f0015097f89 */ /* 0x00002200000e0000 */
[----:B------:R-:W-:Y:S03]  /*bca0*/  BSSY B0, `(.L_x_35) ;  /* 0x0000017000007945 */ /* 0x000fe60003800000 */
[----:B------:R-:W-:Y:S01]  /*bcb0*/  ISETP.GE.AND P0, PT, R3, R20, PT ;  /* 0x000000140300720c */ /* 0x000fe20003f06270 */
[----:B------:R0:W0:Y:S06]  /*bcc0*/  SHFL.IDX PT, R8, R0, 0x3, 0x181f ;  /* 0x00781f0000087f89 */ /* 0x00002c00000e0000 */
[----:B------:R-:W-:-:S06]  /*bcd0*/  UIADD3 UR4, UR4, 0x1, URZ ;  /* 0x0000000104047890 */ /* 0x000fcc000fffe03f */
[----:B------:R-:W-:Y:S01]  /*bce0*/  IMAD.U32 R214, RZ, RZ, UR4 ;  /* 0x00000004ffd67e24 */ /* 0x000fe2000f8e00ff */
[----:B------:R-:W-:Y:S06]  /*bcf0*/  @P0 BRA `(.L_x_36) ;  /* 0x0000000000440947 */ /* 0x000fec0003800000 */
        /* <DEDUP_REMOVED lines=17> */
.L_x_36:
[----:B------:R-:W-:Y:S05]  /*be10*/  BSYNC B0 ;  /* 0x0000000000007941 */ /* 0x000fea0003800000 */
.L_x_35:
[----:B0-2-4-:R-:W0:Y:S01]  /*be20*/  LDC R0, c[0x0][0xc34] ;  /* 0x00030d00ff007b82 */ /* 0x015e220000000800 */
[----:B------:R-:W-:-:S13]  /*be30*/  R2UR UR4, R212 ;  /* 0x00000000d40472ca */ /* 0x000fda00000e0000 */
[----:B0-----:R-:W-:-:S13]  /*be40*/  ISETP.LE.AND P0, PT, R0, UR4, PT ;  /* 0x0000000400007c0c */ /* 0x001fda000bf03270 */
[----:B------:R-:W-:Y:S05]  /*be50*/  @!P0 BRA `(.L_x_37) ;  /* 0xffffff4c00e88947 */ /* 0x000fea000383ffff */
[----:B------:R-:W-:Y:S05]  /*be60*/  EXIT ;  /* 0x000000000000794d */ /* 0x000fea0003800000 */
.L_x_7:
[----:B------:R-:W-:-:S08]  /*be70*/  NOP ;  /* 0x0000000000007918 */ /* 0x000fd00000000000 */
[----:B0-----:R-:W0:-:S00]  /*be80*/  USETMAXREG.DEALLOC.CTAPOOL 0x18 ;  /* 0x00000018000079c8 */ /* 0x001e0000080e0500 */
[----:B------:R-:W1:Y:S01]  /*be90*/  S2UR UR5, SR_CTAID.X ;  /* 0x00000000000579c3 */ /* 0x000e620000002500 */
[----:B0-----:R-:W-:Y:S01]  /*bea0*/  IMAD.MOV.U32 R2, RZ, RZ, 0x1 ;  /* 0x00000001ff027424 */ /* 0x001fe200078e00ff */
[----:B------:R-:W-:-:S06]  /*beb0*/  MOV R18, RZ ;  /* 0x000000ff00127202 */ /* 0x000fcc0000000f00 */
[----:B------:R-:W1:Y:S02]  /*bec0*/  LDC R3, c[0x0][0xc34] ;  /* 0x00030d00ff037b82 */ /* 0x000e640000000800 */
[----:B-1----:R-:W-:Y:S01]  /*bed0*/  ISETP.LE.AND P0, PT, R3, UR5, PT ;  /* 0x0000000503007c0c */ /* 0x002fe2000bf03270 */
[----:B------:R-:W-:-:S05]  /*bee0*/  IMAD.MOV.U32 R3, RZ, RZ, 0x1 ;  /* 0x00000001ff037424 */ /* 0x000fca00078e00ff */
[----:B------:R0:W-:Y:S07]  /*bef0*/  STL [R1], R3 ;  /* 0x0000000301007387 */ /* 0x0001ee0000100800 */
[----:B------:R-:W-:Y:S05]  /*bf00*/  @P0 BRA `(.L_x_38) ;  /* 0x0000004800940947 */ /* 0x000fea0003800000 */
[----:B------:R-:W1:Y:S01]  /*bf10*/  S2UR UR4, SR_CgaCtaId ;  /* 0x00000000000479c3 */ /* 0x000e620000008800 */
[C---:B------:R-:W-:Y:S01]  /*bf20*/  IMAD.SHL.U32 R2, R0.reuse, 0x8, RZ ;  /* 0x0000000800027824 */ /* 0x040fe200078e00ff */
[----:B------:R-:W-:Y:S01]  /*bf30*/  LOP3.LUT R5, R0, 0x7f, RZ, 0xc0, !PT ;  /* 0x0000007f00057812 */ /* 0x000fe200078ec0ff */
[----:B------:R-:W-:Y:S01]  /*bf40*/  UMOV UR36, 0x400 ;  /* 0x0000040000247882 */ /* 0x000fe20000000000 */
[----:B------:R-:W-:Y:S01]  /*bf50*/  IMAD.MOV.U32 R18, RZ, RZ, RZ ;  /* 0x000000ffff127224 */ /* 0x000fe200078e00ff */
[----:B------:R-:W-:Y:S01]  /*bf60*/  ULDC.64 UR38, c[0x0][0x198] ;  /* 0x0000660000267ab9 */ /* 0x000fe20000000a00 */
[C---:B0-----:R-:W-:Y:S01]  /*bf70*/  LOP3.LUT R3, R2.reuse, 0x1f8, RZ, 0xc0, !PT ;  /* 0x000001f802037812 */ /* 0x041fe200078ec0ff */
[----:B------:R-:W-:Y:S01]  /*bf80*/  ULDC UR37, c[0x0][0xc] ;  /* 0x0000030000257ab9 */ /* 0x000fe20000000800 */
[----:B------:R-:W-:Y:S02]  /*bf90*/  LOP3.LUT R2, R2, 0x38, RZ, 0xc0, !PT ;  /* 0x0000003802027812 */ /* 0x000fe400078ec0ff */
[----:B------:R-:W-:Y:S01]  /*bfa0*/  LOP3.LUT R4, R3, 0x38, R0, 0x78, !PT ;  /* 0x0000003803047812 */ /* 0x000fe200078e7800 */
[----:B------:R-:W-:Y:S01]  /*bfb0*/  IMAD.SHL.U32 R3, R5, 0x8, RZ ;  /* 0x0000000805037824 */ /* 0x000fe200078e00ff */
[----:B------:R-:W-:-:S04]  /*bfc0*/  SHF.R.U32.HI R5, RZ, 0x3, R5 ;  /* 0x00000003ff057819 */ /* 0x000fc80000011605 */
[----:B------:R-:W-:Y:S01]  /*bfd0*/  LOP3.LUT R4, R4, 0x200, R3, 0xf8, !PT ;  /* 0x0000020004047812 */ /* 0x000fe200078ef803 */
[----:B------:R-:W-:-:S05]  /*bfe0*/  IMAD.SHL.U32 R3, R0, 0x10, RZ ;  /* 0x0000001000037824 */ /* 0x000fca00078e00ff */
[----:B------:R-:W-:Y:S01]  /*bff0*/  LOP3.LUT R0, R5, 0x70, R3, 0xf8, !PT ;  /* 0x0000007005007812 */ /* 0x000fe200078ef803 */
[----:B------:R-:W-:Y:S01]  /*c000*/  IMAD.U32 R3, RZ, RZ, UR5 ;  /* 0x00000005ff037e24 */ /* 0x000fe2000f8e00ff */
[----:B-1----:R-:W-:Y:S01]  /*c010*/  ULEA UR36, UR4, UR36, 0x18 ;  /* 0x0000002404247291 */ /* 0x002fe2000f8ec03f */
[----:B------:R-:W-:-:S05]  /*c020*/  IMAD.MOV.U32 R0, RZ, RZ, 0x1 ;  /* 0x00000001ff007424 */ /* 0x000fca00078e00ff */
[----:B------:R-:W-:-:S05]  /*c030*/  LEA R4, R4, UR36, 0x1 ;  /* 0x0000002404047c11 */ /* 0x000fca000f8e08ff */
[----:B------:R0:W-:Y:S04]  /*c040*/  STL [R1+0x14], R4 ;  /* 0x0000140401007387 */ /* 0x0001e80000100800 */
[----:B------:R1:W-:Y:S04]  /*c050*/  STL [R1+0x28], R3 ;  /* 0x0000280301007387 */ /* 0x0003e80000100800 */
[----:B------:R2:W-:Y:S01]  /*c060*/  STL [R1], R0 ;  /* 0x0000000001007387 */ /* 0x0005e20000100800 */
[----:B0-----:R-:W-:-:S03]  /*c070*/  LOP3.LUT R4, R2, 0x40, RZ, 0xfc, !PT ;  /* 0x0000004002047812 */ /* 0x001fc600078efcff */
[----:B------:R0:W-:Y:S01]  /*c080*/  STL [R1+0x30], RZ ;  /* 0x000030ff01007387 */ /* 0x0001e20000100800 */
[C---:B-1----:R-:W-:Y:S02]  /*c090*/  LOP3.LUT R3, R2.reuse, 0x80, RZ, 0xfc, !PT ;  /* 0x0000008002037812 */ /* 0x042fe400078efcff */
[----:B--2---:R-:W-:-:S07]  /*c0a0*/  LOP3.LUT R0, R2, 0xc0, RZ, 0xfc, !PT ;  /* 0x000000c002007812 */ /* 0x004fce00078efcff */
.L_x_125:
[----:B------:R-:W2:Y:S01]  /*c0b0*/  LDL R2, [R1+0x28] ;  /* 0x0000280001027983 */ /* 0x000ea20000100800 */
[----:B-1----:R-:W1:Y:S01]  /*c0c0*/  LDC R0, c[0x0][0xc38] ;  /* 0x00030e00ff007b82 */ /* 0x002e620000000800 */
[----:B------:R-:W-:Y:S05]  /*c0d0*/  YIELD ;  /* 0x0000000000007946 */ /* 0x000fea0003800000 */
[----:B------:R-:W-:Y:S02]  /*c0e0*/  ULDC.64 UR4, c[0x0][0x418] ;  /* 0x0001060000047ab9 */ /* 0x000fe40000000a00 */
[----:B------:R-:W3:Y:S01]  /*c0f0*/  LDC R16, c[0x0][0xc44] ;  /* 0x00031100ff107b82 */ /* 0x000ee20000000800 */
[----:B------:R-:W-:-:S03]  /*c100*/  UISETP.NE.U32.AND UP0, UPT, UR4, URZ, UPT ;  /* 0x0000003f0400728c */ /* 0x000fc6000bf05070 */
[----:B------:R-:W-:Y:S01]  /*c110*/  ULDC UR4, c[0x0][0x424] ;  /* 0x0001090000047ab9 */ /* 0x000fe20000000800 */
[----:B------:R-:W-:-:S04]  /*c120*/  UISETP.NE.AND.EX UP0, UPT, UR5, URZ, UPT, UP0 ;  /* 0x0000003f0500728c */ /* 0x000fc8000bf05300 */
[----:B------:R-:W-:Y:S01]  /*c130*/  USEL UR4, UR4, 0x1, UP0 ;  /* 0x0000000104047887 */ /* 0x000fe20008000000 */
[----:B-1----:R-:W-:-:S13]  /*c140*/  ISETP.NE.AND P0, PT, R0, 0x1, PT ;  /* 0x000000010000780c */ /* 0x002fda0003f05270 */
[----:B------:R-:W2:Y:S08]  /*c150*/  @P0 LDC R0, c[0x0][0xc3c] ;  /* 0x00030f00ff000b82 */ /* 0x000eb00000000800 */
[----:B------:R-:W1:Y:S01]  /*c160*/  @P0 LDC R3, c[0x0][0xc40] ;  /* 0x00031000ff030b82 */ /* 0x000e620000000800 */
[----:B--2---:R-:W-:-:S04]  /*c170*/  @P0 IMAD.HI.U32 R0, R2, R0, RZ ;  /* 0x0000000002000227 */ /* 0x004fc800078e00ff */
[----:B------:R-:W-:Y:S01]  /*c180*/  IMAD.MOV.U32 R4, RZ, RZ, R2 ;  /* 0x000000ffff047224 */ /* 0x000fe200078e0002 */
[----:B-1----:R-:W-:Y:S02]  /*c190*/  @P0 SHF.R.U32.HI R4, RZ, R3, R0 ;  /* 0x00000003ff040219 */ /* 0x002fe40000011600 */
[----:B---3--:R-:W-:Y:S01]  /*c1a0*/  ISETP.NE.AND P0, PT, R16, 0x1, PT ;  /* 0x000000011000780c */ /* 0x008fe20003f05270 */
[----:B------:R-:W1:Y:S02]  /*c1b0*/  LDC R0, c[0x0][0x2f0] ;  /* 0x0000bc00ff007b82 */ /* 0x000e640000000800 */
[----:B------:R-:W-:Y:S01]  /*c1c0*/  IMAD.MOV.U32 R19, RZ, RZ, R4 ;  /* 0x000000ffff137224 */ /* 0x000fe200078e0004 */
[----:B------:R-:W-:Y:S09]  /*c1d0*/  STL [R1+0x20], R4 ;  /* 0x0000200401007387 */ /* 0x000ff20000100800 */
[----:B------:R-:W2:Y:S02]  /*c1e0*/  @P0 LDC.64 R2, c[0x0][0xc48] ;  /* 0x00031200ff020b82 */ /* 0x000ea40000000a00 */
[----:B--2---:R-:W-:-:S05]  /*c1f0*/  @P0 IMAD.HI.U32 R2, R4, R2, RZ ;  /* 0x0000000204020227 */ /* 0x004fca00078e00ff */
[----:B------:R-:W-:Y:S01]  /*c200*/  @P0 SHF.R.U32.HI R19, RZ, R3, R2 ;  /* 0x00000003ff130219 */ /* 0x000fe20000011602 */
[----:B-1----:R-:W-:Y:S01]  /*c210*/  IMAD R2, R0, UR4, RZ ;  /* 0x0000000400027c24 */ /* 0x002fe2000f8e02ff */
[----:B------:R-:W-:-:S03]  /*c220*/  UIADD3 UR4, UR36, 0x24400, URZ ;  /* 0x0002440024047890 */ /* 0x000fc6000fffe03f */
[----:B------:R-:W-:Y:S01]  /*c230*/  VIADD R0, R2, 0x4f ;  /* 0x0000004f02007836 */ /* 0x000fe20000000000 */
[----:B------:R-:W-:Y:S01]  /*c240*/  STL [R1+0x18], R19 ;  /* 0x0000181301007387 */ /* 0x000fe20000100800 */
[----:B------:R-:W-:Y:S01]  /*c250*/  ULOP3.LUT UP0, URZ, UR4, 0x3ff, URZ, 0xc0, !UPT ;  /* 0x000003ff043f7892 */ /* 0x000fe2000f80c03f */
[----:B------:R-:W-:Y:S02]  /*c260*/  IMAD.MOV R3, RZ, RZ, -R19 ;  /* 0x000000ffff037224 */ /* 0x000fe400078e0a13 */
[----:B------:R-:W-:Y:S01]  /*c270*/  IMAD.HI R0, R0, 0x66666667, RZ ;  /* 0x6666666700007827 */ /* 0x000fe200078e02ff */
[----:B------:R1:W-:Y:S02]  /*c280*/  STL [R1+0x2c], R2 ;  /* 0x00002c0201007387 */ /* 0x0003e40000100800 */
[----:B------:R-:W-:Y:S01]  /*c290*/  PLOP3.LUT P0, PT, PT, PT, UP0, 0x80, 0x0 ;  /* 0x000000000000781c */ /* 0x000fe20003f0f008 */
[----:B------:R-:W-:Y:S01]  /*c2a0*/  IMAD R16, R16, R3, R4 ;  /* 0x0000000310107224 */ /* 0x000fe200078e0204 */
[----:B-1----:R-:W-:-:S04]  /*c2b0*/  SHF.R.U32.HI R2, RZ, 0x1f, R0 ;  /* 0x0000001fff027819 */ /* 0x002fc80000011600 */
[----:B------:R-:W-:-:S05]  /*c2c0*/  LEA.HI.SX32 R0, R0, R2, 0x1b ;  /* 0x0000000200007211 */ /* 0x000fca00078fdaff */
[----:B------:R1:W-:Y:S02]  /*c2d0*/  STL [R1+0x24], R0 ;  /* 0x0000240001007387 */ /* 0x0003e40000100800 */
[----:B------:R-:W-:Y:S05]  /*c2e0*/  @!P0 BRA `(.L_x_39) ;  /* 0x0000000000408947 */ /* 0x000fea0003800000 */
[----:B------:R-:W-:Y:S01]  /*c2f0*/  MOV R2, 0x0 ;  /* 0x0000000000027802 */ /* 0x000fe20000000f00 */
[----:B------:R-:W-:Y:S01]  /*c300*/  ULDC.64 UR6, c[0x4][0x1b8] ;  /* 0x01006e0000067ab9 */ /* 0x000fe20000000a00 */
[----:B------:R-:W-:Y:S01]  /*c310*/  ULDC.64 UR8, c[0x4][0x1c0] ;  /* 0x0100700000087ab9 */ /* 0x000fe20000000a00 */
[----:B------:R-:W-:Y:S01]  /*c320*/  ULDC.64 UR4, c[0x4][0x118] ;  /* 0x0100460000047ab9 */ /* 0x000fe20000000a00 */
[----:B------:R-:W-:Y:S02]  /*c330*/  IMAD.U32 R4, RZ, RZ, UR6 ;  /* 0x00000006ff047e24 */ /* 0x000fe4000f8e00ff */
[----:B------:R-:W2:Y:S01]  /*c340*/  LDC.64 R2, c[0x4][R2] ;  /* 0x0100000002027b82 */ /* 0x000ea20000000a00 */
[----:B------:R-:W-:Y:S02]  /*c350*/  IMAD.U32 R5, RZ, RZ, UR7 ;  /* 0x00000007ff057e24 */ /* 0x000fe4000f8e00ff */
[----:B------:R-:W-:Y:S02]  /*c360*/  IMAD.U32 R6, RZ, RZ, UR8 ;  /* 0x00000008ff067e24 */ /* 0x000fe4000f8e00ff */
[----:B------:R-:W-:-:S02]  /*c370*/  IMAD.U32 R7, RZ, RZ, UR9 ;  /* 0x00000009ff077e24 */ /* 0x000fc4000f8e00ff */
[----:B------:R-:W-:Y:S02]  /*c380*/  IMAD.U32 R10, RZ, RZ, UR4 ;  /* 0x00000004ff0a7e24 */ /* 0x000fe4000f8e00ff */
[----:B------:R-:W-:Y:S02]  /*c390*/  IMAD.U32 R11, RZ, RZ, UR5 ;  /* 0x00000005ff0b7e24 */ /* 0x000fe4000f8e00ff */
[----:B------:R-:W-:Y:S02]  /*c3a0*/  IMAD.MOV.U32 R8, RZ, RZ, 0x70 ;  /* 0x00000070ff087424 */ /* 0x000fe400078e00ff */
[----:B------:R-:W-:Y:S02]  /*c3b0*/  IMAD.MOV.U32 R12, RZ, RZ, 0x1 ;  /* 0x00000001ff0c7424 */ /* 0x000fe400078e00ff */
[----:B------:R-:W-:-:S07]  /*c3c0*/  IMAD.MOV.U32 R13, RZ, RZ, RZ ;  /* 0x000000ffff0d7224 */ /* 0x000fce00078e00ff */
[----:B------:R-:W-:-:S07]  /*c3d0*/  LEPC R20, `(.L_x_39) ;  /* 0x000000001014794e */ /* 0x000fce0000000000 */
[----:B012---:R-:W-:Y:S05]  /*c3e0*/  CALL.ABS.NOINC R2 ;  /* 0x0000000002007343 */ /* 0x007fea0003c00000 */
.L_x_39:
[----:B------:R-:W-:-:S04]  /*c3f0*/  UIADD3 UR4, UR36, 0x400, URZ ;  /* 0x0000040024047890 */ /* 0x000fc8000fffe03f */
[----:B------:R-:W-:-:S06]  /*c400*/  ULOP3.LUT UP0, URZ, UR4, 0x3ff, URZ, 0xc0, !UPT ;  /* 0x000003ff043f7892 */ /* 0x000fcc000f80c03f */
[----:B------:R-:W-:-:S13]  /*c410*/  PLOP3.LUT P0, PT, PT, PT, UP0, 0x80, 0x0 ;  /* 0x000000000000781c */ /* 0x000fda0003f0f008 */
[----:B------:R-:W-:Y:S05]  /*c420*/  @!P0 BRA `(.L_x_40) ;  /* 0x00000000007c8947 */ /* 0x000fea0003800000 */
[----:B------:R-:W-:Y:S01]  /*c430*/  MOV R17, 0x0 ;  /* 0x0000000000117802 */ /* 0x000fe20000000f00 */
[----:B------:R-:W-:Y:S01]  /*c440*/  ULDC.64 UR6, c[0x4][0x1b8] ;  /* 0x01006e0000067ab9 */ /* 0x000fe20000000a00 */
[----:B------:R-:W-:Y:S01]  /*c450*/  ULDC.64 UR8, c[0x4][0x1c0] ;  /* 0x0100700000087ab9 */ /* 0x000fe20000000a00 */
[----:B------:R-:W-:Y:S01]  /*c460*/  ULDC.64 UR4, c[0x4][0x120] ;  /* 0x0100480000047ab9 */ /* 0x000fe20000000a00 */
[----:B------:R2:W3:Y:S01]  /*c470*/  LDC.64 R2, c[0x4][R17] ;  /* 0x0100000011027b82 */ /* 0x0004e20000000a00 */
[----:B------:R-:W-:Y:S01]  /*c480*/  IMAD.U32 R4, RZ, RZ, UR6 ;  /* 0x00000006ff047e24 */ /* 0x000fe2000f8e00ff */
[----:B------:R-:W-:Y:S01]  /*c490*/  MOV R8, 0x70 ;  /* 0x0000007000087802 */ /* 0x000fe20000000f00 */
[----:B------:R-:W-:Y:S02]  /*c4a0*/  IMAD.U32 R5, RZ, RZ, UR7 ;  /* 0x00000007ff057e24 */ /* 0x000fe4000f8e00ff */
[----:B------:R-:W-:Y:S02]  /*c4b0*/  IMAD.U32 R6, RZ, RZ, UR8 ;  /* 0x00000008ff067e24 */ /* 0x000fe4000f8e00ff */
[----:B------:R-:W-:-:S02]  /*c4c0*/  IMAD.U32 R7, RZ, RZ, UR9 ;  /* 0x00000009ff077e24 */ /* 0x000fc4000f8e00ff */
[----:B------:R-:W-:Y:S02]  /*c4d0*/  IMAD.U32 R10, RZ, RZ, UR4 ;  /* 0x00000004ff0a7e24 */ /* 0x000fe4000f8e00ff */
[----:B------:R-:W-:Y:S02]  /*c4e0*/  IMAD.U32 R11, RZ, RZ, UR5 ;  /* 0x00000005ff0b7e24 */ /* 0x000fe4000f8e00ff */
[----:B------:R-:W-:Y:S02]  /*c4f0*/  IMAD.MOV.U32 R12, RZ, RZ, 0x1 ;  /* 0x00000001ff0c7424 */ /* 0x000fe400078e00ff */
[----:B--2---:R-:W-:-:S07]  /*c500*/  IMAD.MOV.U32 R13, RZ, RZ, RZ ;  /* 0x000000ffff0d7224 */ /* 0x004fce00078e00ff */
[----:B------:R-:W-:-:S07]  /*c510*/  LEPC R20, `(.L_x_41) ;  /* 0x000000001014794e */ /* 0x000fce0000000000 */
[----:B01-3--:R-:W-:Y:S05]  /*c520*/  CALL.ABS.NOINC R2 ;  /* 0x0000000002007343 */ /* 0x00bfea0003c00000 */
.L_x_41:
[----:B------:R0:W1:Y:S01]  /*c530*/  LDC.64 R2, c[0x4][R17] ;  /* 0x0100000011027b82 */ /* 0x0000620000000a00 */
[----:B------:R-:W-:Y:S01]  /*c540*/  ULDC.64 UR6, c[0x4][0x1b8] ;  /* 0x01006e0000067ab9 */ /* 0x000fe20000000a00 */
[----:B------:R-:W-:Y:S01]  /*c550*/  ULDC.64 UR8, c[0x4][0x1c0] ;  /* 0x0100700000087ab9 */ /* 0x000fe20000000a00 */
[----:B------:R-:W-:Y:S01]  /*c560*/  ULDC.64 UR4, c[0x4][0x128] ;  /* 0x01004a0000047ab9 */ /* 0x000fe20000000a00 */
[----:B------:R-:W-:Y:S02]  /*c570*/  IMAD.U32 R4, RZ, RZ, UR6 ;  /* 0x00000006ff047e24 */ /* 0x000fe4000f8e00ff */
[----:B------:R-:W-:Y:S02]  /*c580*/  IMAD.U32 R5, RZ, RZ, UR7 ;  /* 0x00000007ff057e24 */ /* 0x000fe4000f8e00ff */
[----:B------:R-:W-:Y:S02]  /*c590*/  IMAD.U32 R6, RZ, RZ, UR8 ;  /* 0x00000008ff067e24 */ /* 0x000fe4000f8e00ff */
[----:B------:R-:W-:-:S02]  /*c5a0*/  IMAD.U32 R7, RZ, RZ, UR9 ;  /* 0x00000009ff077e24 */ /* 0x000fc4000f8e00ff */
[----:B------:R-:W-:Y:S02]  /*c5b0*/  IMAD.U32 R10, RZ, RZ, UR4 ;  /* 0x00000004ff0a7e24 */ /* 0x000fe4000f8e00ff */
[----:B------:R-:W-:Y:S02]  /*c5c0*/  IMAD.U32 R11, RZ, RZ, UR5 ;  /* 0x00000005ff0b7e24 */ /* 0x000fe4000f8e00ff */
[----:B------:R-:W-:Y:S02]  /*c5d0*/  IMAD.MOV.U32 R8, RZ, RZ, 0x70 ;  /* 0x00000070ff087424 */ /* 0x000fe400078e00ff */
[----:B------:R-:W-:Y:S02]  /*c5e0*/  IMAD.MOV.U32 R12, RZ, RZ, 0x1 ;  /* 0x00000001ff0c7424 */ /* 0x000fe400078e00ff */
[----:B0-----:R-:W-:-:S07]  /*c5f0*/  IMAD.MOV.U32 R13, RZ, RZ, RZ ;  /* 0x000000ffff0d7224 */ /* 0x001fce00078e00ff */
[----:B------:R-:W-:-:S07]  /*c600*/  LEPC R20, `(.L_x_40) ;  /* 0x000000001014794e */ /* 0x000fce0000000000 */
[----:B-1----:R-:W-:Y:S05]  /*c610*/  CALL.ABS.NOINC R2 ;  /* 0x0000000002007343 */ /* 0x002fea0003c00000 */
.L_x_40:
[----:B------:R-:W-:Y:S01]  /*c620*/  ULDC.64 UR4, c[0x0][0x9f8] ;  /* 0x00027e0000047ab9 */ /* 0x000fe20000000a00 */
[----:B------:R-:W2:Y:S01]  /*c630*/  LDL R17, [R1+0x24] ;  /* 0x0000240001117983 */ /* 0x000ea20000100800 */
[----:B------:R-:W-:Y:S01]  /*c640*/  ISETP.NE.U32.AND P0, PT, RZ, UR4, PT ;  /* 0x00000004ff007c0c */ /* 0x000fe2000bf05070 */
[----:B------:R-:W-:-:S03]  /*c650*/  ULDC.64 UR6, c[0x0][0x208] ;  /* 0x0000820000067ab9 */ /* 0x000fc60000000a00 */
[----:B------:R-:W-:-:S13]  /*c660*/  ISETP.NE.AND.EX P0, PT, RZ, UR5, PT, P0 ;  /* 0x00000005ff007c0c */ /* 0x000fda000bf05300 */
[----:B------:R-:W3:Y:S02]  /*c670*/  @P0 LDC.64 R2, c[0x0][0x9f8] ;  /* 0x00027e00ff020b82 */ /* 0x000ee40000000a00 */
[----:B---3--:R-:W-:-:S05]  /*c680*/  @P0 IMAD.WIDE R2, R19, 0x4, R2 ;  /* 0x0000000413020825 */ /* 0x008fca00078e0202 */
[----:B------:R3:W4:Y:S01]  /*c690*/  @P0 LDG.E R19, desc[UR6][R2.64] ;  /* 0x0000000602130981 */ /* 0x000722000c1e1900 */
[----:B------:R-:W-:Y:S01]  /*c6a0*/  UMOV UR4, 0xffffffff ;  /* 0xffffffff00047882 */ /* 0x000fe20000000000 */
[----:B---3--:R-:W3:Y:S02]  /*c6b0*/  LDC.64 R2, c[0x0][0x418] ;  /* 0x00010600ff027b82 */ /* 0x008ee40000000a00 */
[----:B---3--:R-:W-:-:S04]  /*c6c0*/  ISETP.NE.U32.AND P0, PT, R2, RZ, PT ;  /* 0x000000ff0200720c */ /* 0x008fc80003f05070 */
[----:B------:R-:W-:-:S04]  /*c6d0*/  ISETP.NE.AND.EX P1, PT, R3, RZ, PT, P0 ;  /* 0x000000ff0300720c */ /* 0x000fc80003f25300 */
[----:B-1----:R-:W-:Y:S01]  /*c6e0*/  P2R R0, PR, RZ, 0x2 ;  /* 0x00000002ff007803 */ /* 0x002fe20000000000 */
[----:B--2---:R-:W-:-:S05]  /*c6f0*/  VIADD R8, R17, 0xffffffff ;  /* 0xffffffff11087836 */ /* 0x004fca0000000000 */
[----:B------:R1:W-:Y:S04]  /*c700*/  STL [R1+0x1c], R8 ;  /* 0x00001c0801007387 */ /* 0x0003e80000100800 */
[----:B------:R1:W-:Y:S01]  /*c710*/  STL [R1+0x10], R0 ;  /* 0x0000100001007387 */ /* 0x0003e20000100800 */
[----:B----4-:R-:W-:Y:S02]  /*c720*/  SHF.R.S32.HI R7, RZ, 0x1f, R19 ;  /* 0x0000001fff077819 */ /* 0x010fe40000011413 */
[----:B------:R-:W-:-:S03]  /*c730*/  SEL R17, R19, RZ, !P1 ;  /* 0x000000ff13117207 */ /* 0x000fc60004800000 */
[----:B------:R1:W-:Y:S01]  /*c740*/  STL [R1+0x8], R7 ;  /* 0x0000080701007387 */ /* 0x0003e20000100800 */
[----:B------:R-:W-:Y:S05]  /*c750*/  BRA.DIV UR4, `(.L_x_42) ;  /* 0x0000004604d87947 */ /* 0x000fea000b800000 */
[----:B-1----:R-:W1:Y:S02]  /*c760*/  S2R R0, SR_TID.X ;  /* 0x0000000000007919 */ /* 0x002e640000002100 */
[----:B-1----:R-:W-:-:S04]  /*c770*/  SHF.R.U32.HI R0, RZ, 0x5, R0 ;  /* 0x00000005ff007819 */ /* 0x002fc80000011600 */
[----:B------:R-:W-:-:S05]  /*c780*/  LOP3.LUT R0, R0, 0x3, RZ, 0xc0, !PT ;  /* 0x0000000300007812 */ /* 0x000fca00078ec0ff */
[----:B------:R1:W2:Y:S02]  /*c790*/  SHFL.IDX PT, R14, R0, RZ, 0x1f ;  /* 0x00001fff000e7589 */ /* 0x0002a400000e0000 */
.L_x_141:
[----:B------:R-:W-:Y:S02]  /*c7a0*/  PLOP3.LUT P2, PT, PT, PT, PT, 0x8, 0x0 ;  /* 0x000000000000781c */ /* 0x000fe40003f4e170 */
[----:B--2---:R-:W-:Y:S02]  /*c7b0*/  ISETP.NE.AND P0, PT, R14, RZ, PT ;  /* 0x000000ff0e00720c */ /* 0x004fe40003f05270 */
[----:B-1----:R-:W-:-:S05]  /*c7c0*/  P2R R0, PR, RZ, 0x4 ;  /* 0x00000004ff007803 */ /* 0x002fca0000000000 */
[----:B------:R1:W-:Y:S06]  /*c7d0*/  STL [R1+0xc], R0 ;  /* 0x00000c0001007387 */ /* 0x0003ec0000100800 */
[----:B------:R-:W-:Y:S05]  /*c7e0*/  @P0 BRA `(.L_x_43) ;  /* 0x0000000400380947 */ /* 0x000fea0003800000 */
[----:B------:R-:W-:-:S03]  /*c7f0*/  UMOV UR4, 0xffffffff ;  /* 0xffffffff00047882 */ /* 0x000fc60000000000 */
[----:B------:R-:W-:Y:S05]  /*c800*/  BRA.DIV UR4, `(.L_x_44) ;  /* 0x0000004604e07947 */ /* 0x000fea000b800000 */
[----:B------:R-:W-:-:S13]  /*c810*/  ELECT P6, URZ, PT ;  /* 0x00000000003f782f */ /* 0x000fda00038c0000 */
.L_x_144:
[----:B------:R-:W-:Y:S05]  /*c820*/  @!P6 BRA `(.L_x_43) ;  /* 0x000000040028e947 */ /* 0x000fea0003800000 */
[----:B------:R2:W-:Y:S01]  /*c830*/  STL [R1+0x4], R8 ;  /* 0x0000040801007387 */ /* 0x0005e20000100800 */
[----:B------:R-:W-:Y:S01]  /*c840*/  IMAD.MOV.U32 R17, RZ, RZ, R19 ;  /* 0x000000ffff117224 */ /* 0x000fe200078e0013 */
[----:B------:R-:W-:Y:S06]  /*c850*/  @!P1 BRA `(.L_x_45) ;  /* 0x0000000000509947 */ /* 0x000fec0003800000 */
[----:B------:R-:W3:Y:S01]  /*c860*/  LDC R6, c[0x0][0x43c] ;  /* 0x00010f00ff067b82 */ /* 0x000ee20000000800 */
[----:B-1----:R-:W-:Y:S01]  /*c870*/  IMAD.MOV.U32 R0, RZ, RZ, R8 ;  /* 0x000000ffff007224 */ /* 0x002fe200078e0008 */
[----:B------:R-:W-:Y:S01]  /*c880*/  ULDC.64 UR4, c[0x0][0x428] ;  /* 0x00010a0000047ab9 */ /* 0x000fe20000000a00 */
[----:B------:R-:W-:Y:S01]  /*c890*/  ULDC.64 UR6, c[0x0][0x208] ;  /* 0x0000820000067ab9 */ /* 0x000fe20000000a00 */
[----:B---3--:R-:W-:-:S13]  /*c8a0*/  ISETP.NE.AND P0, PT, R6, 0x1, PT ;  /* 0x000000010600780c */ /* 0x008fda0003f05270 */
[----:B------:R-:W1:Y:S02]  /*c8b0*/  @P0 LDC.64 R4, c[0x0][0x440] ;  /* 0x00011000ff040b82 */ /* 0x000e640000000a00 */
[----:B-1----:R-:W-:-:S05]  /*c8c0*/  @P0 IMAD.HI.U32 R4, R8, R4, RZ ;  /* 0x0000000408040227 */ /* 0x002fca00078e00ff */
[----:B------:R-:W-:-:S04]  /*c8d0*/  @P0 SHF.R.U32.HI R0, RZ, R5, R4 ;  /* 0x00000005ff000219 */ /* 0x000fc80000011604 */
[--C-:B------:R-:W-:Y:S01]  /*c8e0*/  SHF.R.S32.HI R5, RZ, 0x1f, R0.reuse ;  /* 0x0000001fff057819 */ /* 0x100fe20000011400 */
[----:B------:R-:W-:-:S04]  /*c8f0*/  IMAD.MOV R4, RZ, RZ, -R0 ;  /* 0x000000ffff047224 */ /* 0x000fc800078e0a00 */
[----:B------:R-:W-:Y:S02]  /*c900*/  IMAD R6, R6, R4, R8 ;  /* 0x0000000406067224 */ /* 0x000fe400078e0208 */
[----:B------:R-:W-:-:S03]  /*c910*/  IMAD.MOV.U32 R4, RZ, RZ, R0 ;  /* 0x000000ffff047224 */ /* 0x000fc600078e0000 */
[----:B------:R1:W-:Y:S01]  /*c920*/  STL [R1+0x4], R6 ;  /* 0x0000040601007387 */ /* 0x0003e20000100800 */
[----:B------:R-:W-:-:S03]  /*c930*/  IMAD.WIDE.U32 R4, R19, UR4, R4 ;  /* 0x0000000413047c25 */ /* 0x000fc6000f8e0004 */
[----:B------:R-:W-:Y:S01]  /*c940*/  LEA R2, P0, R4, R2, 0x2 ;  /* 0x0000000204027211 */ /* 0x000fe200078010ff */
[----:B-1----:R-:W-:-:S04]  /*c950*/  IMAD R6, R7, UR4, RZ ;  /* 0x0000000407067c24 */ /* 0x002fc8000f8e02ff */
[----:B------:R-:W-:-:S04]  /*c960*/  IMAD R0, R19, UR5, R6 ;  /* 0x0000000513007c24 */ /* 0x000fc8000f8e0206 */
[----:B------:R-:W-:-:S05]  /*c970*/  IMAD.IADD R0, R5, 0x1, R0 ;  /* 0x0000000105007824 */ /* 0x000fca00078e0200 */
[----:B------:R-:W-:-:S05]  /*c980*/  LEA.HI.X R3, R4, R3, R0, 0x2, P0 ;  /* 0x0000000304037211 */ /* 0x000fca00000f1400 */
[----:B------:R3:W5:Y:S02]  /*c990*/  LDG.E R17, desc[UR6][R2.64] ;  /* 0x0000000602117981 */ /* 0x000764000c1e1900 */
.L_x_45:
[----:B---3--:R-:W3:Y:S01]  /*c9a0*/  LDL R2, [R1] ;  /* 0x0000000001027983 */ /* 0x008ee20000100800 */
[----:B-1----:R-:W-:Y:S02]  /*c9b0*/  LEA R0, R18, UR36, 0x3 ;  /* 0x0000002412007c11 */ /* 0x002fe4000f8e18ff */
[----:B---3--:R-:W-:-:S04]  /*c9c0*/  SHF.L.U32 R2, R2, 0x1f, RZ ;  /* 0x0000001f02027819 */ /* 0x008fc800000006ff */
[----:B------:R-:W1:Y:S02]  /*c9d0*/  SYNCS.PHASECHK.TRANS64.TRYWAIT P0, [R0+URZ+0x38840], R2 ;  /* 0x03884002000075a7 */ /* 0x000e64000800017f */
[----:B-1----:R-:W-:Y:S05]  /*c9e0*/  @!P0 BRA `(.L_x_46) ;  /* 0x0000004400888947 */ /* 0x002fea0003800000 */
.L_x_145:
[----:B------:R-:W3:Y:S02]  /*c9f0*/  S2R R3, SR_TID.X ;  /* 0x0000000000037919 */ /* 0x000ee40000002100 */
[----:B---3--:R-:W-:-:S04]  /*ca00*/  LOP3.LUT R3, R3, 0x7f, RZ, 0xc0, !PT ;  /* 0x0000007f03037812 */ /* 0x008fc800078ec0ff */
[----:B------:R-:W-:-:S13]  /*ca10*/  ISETP.NE.AND P0, PT, R3, RZ, PT ;  /* 0x000000ff0300720c */ /* 0x000fda0003f05270 */
[----:B------:R-:W-:Y:S05]  /*ca20*/  @P0 BRA `(.L_x_47) ;  /* 0x00000000001c0947 */ /* 0x000fea0003800000 */
[----:B------:R-:W3:Y:S01]  /*ca30*/  S2R R3, SR_TID.X ;  /* 0x0000000000037919 */ /* 0x000ee20000002100 */
[----:B-1----:R-:W-:-:S04]  /*ca40*/  IMAD.MOV.U32 R2, RZ, RZ, 0xa000 ;  /* 0x0000a000ff027424 */ /* 0x002fc800078e00ff */
[----:B------:R4:W-:Y:S01]  /*ca50*/  SYNCS.ARRIVE.TRANS64 RZ, [R0+URZ+0x38830], R2 ;  /* 0x0388300200ff79a7 */ /* 0x0009e2000800003f */
[----:B---3--:R-:W-:-:S04]  /*ca60*/  LOP3.LUT R3, R3, 0x1f, RZ, 0xc0, !PT ;  /* 0x0000001f03037812 */ /* 0x008fc800078ec0ff */
[----:B------:R-:W-:-:S13]  /*ca70*/  ISETP.NE.AND P0, PT, R3, RZ, PT ;  /* 0x000000ff0300720c */ /* 0x000fda0003f05270 */
[----:B----4-:R-:W-:Y:S05]  /*ca80*/  @!P0 BRA `(.L_x_47) ;  /* 0x0000000000048947 */ /* 0x010fea0003800000 */
[----:B------:R-:W-:Y:S01]  /*ca90*/  BPT.TRAP 0x1 ;  /* 0x000000040000795c */ /* 0x000fe20000300000 */
.L_x_47:
[----:B-1----:R-:W3:Y:S01]  /*caa0*/  LDL R2, [R1+0x4] ;  /* 0x0000040001027983 */ /* 0x002ee20000100800 */
[----:B------:R-:W-:Y:S01]  /*cab0*/  R2UR UR14, R18 ;  /* 0x00000000120e72ca */ /* 0x000fe200000e0000 */
[----:B------:R-:W-:Y:S01]  /*cac0*/  UIADD3 UR4, UP0, UR38, 0x370, URZ ;  /* 0x0000037026047890 */ /* 0x000fe2000ff1e03f */
[----:B------:R-:W-:Y:S01]  /*cad0*/  R2UR UR9, R0 ;  /* 0x00000000000972ca */ /* 0x000fe200000e0000 */
[----:B------:R-:W-:Y:S01]  /*cae0*/  UMOV UR10, URZ ;  /* 0x0000003f000a7c82 */ /* 0x000fe20008000000 */
[----:B------:R-:W-:Y:S01]  /*caf0*/  R2UR UR12, R16 ;  /* 0x00000000100c72ca */ /* 0x000fe200000e0000 */
[----:B------:R-:W-:Y:S01]  /*cb00*/  UIADD3.X UR5, URZ, UR39, URZ, UP0, !UPT ;  /* 0x000000273f057290 */ /* 0x000fe200087fe43f */
[----:B-----5:R-:W-:Y:S01]  /*cb10*/  R2UR UR13, R17 ;  /* 0x00000000110d72ca */ /* 0x020fe200000e0000 */
[----:B------:R-:W-:Y:S01]  /*cb20*/  UMOV UR6, 0x0 ;  /* 0x0000000000067882 */ /* 0x000fe20000000000 */
[----:B------:R-:W-:Y:S01]  /*cb30*/  UMOV UR7, 0x14f00000 ;  /* 0x14f0000000077882 */ /* 0x000fe20000000000 */
[----:B------:R-:W-:Y:S01]  /*cb40*/  UMOV UR16, 0x40 ;  /* 0x0000004000107882 */ /* 0x000fe20000000000 */
[----:B------:R-:W-:-:S03]  /*cb50*/  PLOP3.LUT P0, PT, PT, PT, PT, 0x80, 0x0 ;  /* 0x000000000000781c */ /* 0x000fc60003f0f070 */
[----:B------:R-:W-:Y:S01]  /*cb60*/  UIMAD UR14, UR14, 0xa000, UR36 ;  /* 0x0000a0000e0e78a4 */ /* 0x000fe2000f8e0224 */
[----:B------:R-:W-:Y:S01]  /*cb70*/  P2R R0, PR, RZ, 0x1 ;  /* 0x00000001ff007803 */ /* 0x000fe20000000000 */
[----:B------:R-:W-:Y:S02]  /*cb80*/  UIADD3 UR9, UR9, 0x38830, URZ ;  /* 0x0003883009097890 */ /* 0x000fe4000fffe03f */
[----:B------:R-:W-:Y:S02]  /*cb90*/  UIADD3 UR8, UR14, 0x24400, URZ ;  /* 0x000244000e087890 */ /* 0x000fe4000fffe03f */
[----:B------:R-:W-:Y:S01]  /*cba0*/  UIADD3 UR15, UR14, 0x26c00, URZ ;  /* 0x00026c000e0f7890 */ /* 0x000fe2000fffe03f */
[----:B------:R4:W-:Y:S01]  /*cbb0*/  STL [R1+0xc], R0 ;  /* 0x00000c0001007387 */ /* 0x0009e20000100800 */
[----:B------:R-:W-:Y:S02]  /*cbc0*/  UIADD3 UR17, UR14, 0x29400, URZ ;  /* 0x000294000e117890 */ /* 0x000fe4000fffe03f */
[----:B------:R-:W-:-:S03]  /*cbd0*/  UIADD3 UR18, UR14, 0x2bc00, URZ ;  /* 0x0002bc000e127890 */ /* 0x000fc6000fffe03f */
[----:B------:R-:W-:Y:S01]  /*cbe0*/  UMOV UR14, 0x80 ;  /* 0x00000080000e7882 */ /* 0x000fe20000000000 */
[----:B---3--:R-:W-:-:S13]  /*cbf0*/  R2UR UR11, R2 ;  /* 0x00000000020b72ca */ /* 0x008fda00000e0000 */
[----:B------:R-:W-:-:S09]  /*cc00*/  UIMAD UR11, UR11, 0x50, URZ ;  /* 0x000000500b0b78a4 */ /* 0x000fd2000f8e023f */
[----:B------:R1:W-:Y:S02]  /*cc10*/  UTMALDG.4D [UR8], [UR4], desc[UR6] ;  /* 0x00000608040075b4 */ /* 0x0003e40008019000 */
[----:B-1----:R-:W-:Y:S01]  /*cc20*/  UMOV UR8, UR15 ;  /* 0x0000000f00087c82 */ /* 0x002fe20008000000 */
[----:B------:R-:W-:Y:S02]  /*cc30*/  UMOV UR10, UR16 ;  /* 0x00000010000a7c82 */ /* 0x000fe40008000000 */
[----:B------:R1:W-:Y:S02]  /*cc40*/  UTMALDG.4D [UR8], [UR4], desc[UR6] ;  /* 0x00000608040075b4 */ /* 0x0003e40008019000 */
[----:B-1----:R-:W-:Y:S01]  /*cc50*/  UMOV UR8, UR17 ;  /* 0x0000001100087c82 */ /* 0x002fe20008000000 */
[----:B------:R-:W-:Y:S01]  /*cc60*/  UMOV UR10, UR14 ;  /* 0x0000000e000a7c82 */ /* 0x000fe20008000000 */
[----:B------:R-:W-:Y:S01]  /*cc70*/  UMOV UR14, 0xc0 ;  /* 0x000000c0000e7882 */ /* 0x000fe20000000000 */
[----:B------:R1:W-:Y:S02]  /*cc80*/  UTMALDG.4D [UR8], [UR4], desc[UR6] ;  /* 0x00000608040075b4 */ /* 0x0003e40008019000 */
[----:B-1----:R-:W-:Y:S01]  /*cc90*/  UMOV UR8, UR18 ;  /* 0x0000001200087c82 */ /* 0x002fe20008000000 */
[----:B------:R-:W-:-:S02]  /*cca0*/  UMOV UR10, UR14 ;  /* 0x0000000e000a7c82 */ /* 0x000fc40008000000 */
[----:B------:R4:W-:Y:S02]  /*ccb0*/  UTMALDG.4D [UR8], [UR4], desc[UR6] ;  /* 0x00000608040075b4 */ /* 0x0009e40008019000 */
[----:B----4-:R-:W-:Y:S01]  /*ccc0*/  NOP ;  /* 0x0000000000007918 */ /* 0x010fe20000000000 */
.L_x_43:
[----:B------:R-:W-:Y:S05]  /*ccd0*/  WARPSYNC.ALL ;  /* 0x0000000000007948 */ /* 0x000fea0003800000 */
[----:B------:R-:W-:Y:S01]  /*cce0*/  UIADD3 UR4, UR36, 0x14400, URZ ;  /* 0x0001440024047890 */ /* 0x000fe2000fffe03f */
[----:B------:R-:W-:Y:S03]  /*ccf0*/  BAR.SYNC.DEFER_BLOCKING 0x8, 0x180 ;  /* 0x0206000000007b1d */ /* 0x000fe60000010000 */
[----:B------:R-:W-:-:S06]  /*cd00*/  ULOP3.LUT UP0, URZ, UR4, 0x3ff, URZ, 0xc0, !UPT ;  /* 0x000003ff043f7892 */ /* 0x000fcc000f80c03f */
[----:B------:R-:W-:-:S13]  /*cd10*/  PLOP3.LUT P0, PT, PT, PT, UP0, 0x80, 0x0 ;  /* 0x000000000000781c */ /* 0x000fda0003f0f008 */
[----:B------:R-:W-:Y:S05]  /*cd20*/  @!P0 BRA `(.L_x_48) ;  /* 0x0000000000408947 */ /* 0x000fea0003800000 */
[----:B------:R-:W-:Y:S01]  /*cd30*/  MOV R2, 0x0 ;  /* 0x0000000000027802 */ /* 0x000fe20000000f00 */
[----:B------:R-:W-:Y:S01]  /*cd40*/  ULDC.64 UR6, c[0x4][0x1b8] ;  /* 0x01006e0000067ab9 */ /* 0x000fe20000000a00 */
[----:B------:R-:W-:Y:S01]  /*cd50*/  ULDC.64 UR8, c[0x4][0x1c0] ;  /* 0x0100700000087ab9 */ /* 0x000fe20000000a00 */
[----:B------:R-:W-:Y:S01]  /*cd60*/  ULDC.64 UR4, c[0x4][0x130] ;  /* 0x01004c0000047ab9 */ /* 0x000fe20000000a00 */
[----:B------:R-:W-:Y:S01]  /*cd70*/  IMAD.U32 R4, RZ, RZ, UR6 ;  /* 0x00000006ff047e24 */ /* 0x000fe2000f8e00ff */
[----:B------:R-:W-:Y:S01]  /*cd80*/  MOV R13, RZ ;  /* 0x000000ff000d7202 */ /* 0x000fe20000000f00 */
[----:B------:R-:W3:Y:S01]  /*cd90*/  LDC.64 R2, c[0x4][R2] ;  /* 0x0100000002027b82 */ /* 0x000ee20000000a00 */
[----:B------:R-:W-:Y:S02]  /*cda0*/  IMAD.U32 R5, RZ, RZ, UR7 ;  /* 0x00000007ff057e24 */ /* 0x000fe4000f8e00ff */
[----:B------:R-:W-:Y:S02]  /*cdb0*/  IMAD.U32 R6, RZ, RZ, UR8 ;  /* 0x00000008ff067e24 */ /* 0x000fe4000f8e00ff */
[----:B------:R-:W-:-:S02]  /*cdc0*/  IMAD.U32 R7, RZ, RZ, UR9 ;  /* 0x00000009ff077e24 */ /* 0x000fc4000f8e00ff */
[----:B------:R-:W-:Y:S02]  /*cdd0*/  IMAD.U32 R10, RZ, RZ, UR4 ;  /* 0x00000004ff0a7e24 */ /* 0x000fe4000f8e00ff */
[----:B------:R-:W-:Y:S02]  /*cde0*/  IMAD.U32 R11, RZ, RZ, UR5 ;  /* 0x00000005ff0b7e24 */ /* 0x000fe4000f8e00ff */
[----:B--2---:R-:W-:Y:S02]  /*cdf0*/  IMAD.MOV.U32 R8, RZ, RZ, 0x70 ;  /* 0x00000070ff087424 */ /* 0x004fe400078e00ff */
[----:B------:R-:W-:-:S07]  /*ce00*/  IMAD.MOV.U32 R12, RZ, RZ, 0x1 ;  /* 0x00000001ff0c7424 */ /* 0x000fce00078e00ff */
[----:B------:R-:W-:-:S07]  /*ce10*/  LEPC R20, `(.L_x_48) ;  /* 0x000000001014794e */ /* 0x000fce0000000000 */
[----:B01-3--:R-:W-:Y:S05]  /*ce20*/  CALL.ABS.NOINC R2 ;  /* 0x0000000002007343 */ /* 0x00bfea0003c00000 */
.L_x_48:
[----:B------:R-:W3:Y:S01]  /*ce30*/  LDL.LU R4, [R1+0x18] ;  /* 0x0000180001047983 */ /* 0x000ee20000300800 */
[----:B-1----:R-:W-:Y:S01]  /*ce40*/  SHF.R.S32.HI R0, RZ, 0x1f, R16 ;  /* 0x0000001fff007819 */ /* 0x002fe20000011410 */
[----:B------:R-:W-:Y:S01]  /*ce50*/  ULDC.64 UR4, c[0x0][0x2d8] ;  /* 0x0000b60000047ab9 */ /* 0x000fe20000000a00 */
[----:B--2---:R-:W1:Y:S01]  /*ce60*/  LDC R8, c[0x0][0x448] ;  /* 0x00011200ff087b82 */ /* 0x004e620000000800 */
[----:B------:R-:W2:Y:S01]  /*ce70*/  LDL.LU R7, [R1+0x20] ;  /* 0x0000200001077983 */ /* 0x000ea20000300800 */
[----:B------:R-:W-:-:S03]  /*ce80*/  ULDC.64 UR6, c[0x0][0x280] ;  /* 0x0000a00000067ab9 */ /* 0x000fc60000000a00 */
[----:B------:R-:W4:Y:S01]  /*ce90*/  LDL R5, [R1+0x28] ;  /* 0x0000280001057983 */ /* 0x000f220000100800 */
[----:B------:R-:W-:Y:S02]  /*cea0*/  IMAD R0, R0, UR4, RZ ;  /* 0x0000000400007c24 */ /* 0x000fe4000f8e02ff */
[C---:B------:R-:W-:Y:S01]  /*ceb0*/  IMAD.WIDE.U32 R2, R16.reuse, UR4, RZ ;  /* 0x0000000410027c25 */ /* 0x040fe2000f8e00ff */
[----:B------:R-:W0:Y:S03]  /*cec0*/  S2R R10, SR_TID.X ;  /* 0x00000000000a7919 */ /* 0x000e260000002100 */
[----:B------:R-:W-:Y:S01]  /*ced0*/  IMAD R0, R16, UR5, R0 ;  /* 0x0000000510007c24 */ /* 0x000fe2000f8e0200 */
[----:B------:R-:W-:-:S03]  /*cee0*/  ULDC.64 UR4, c[0x0][0x2e0] ;  /* 0x0000b80000047ab9 */ /* 0x000fc60000000a00 */
[----:B------:R-:W-:Y:S01]  /*cef0*/  IMAD.IADD R3, R3, 0x1, R0 ;  /* 0x0000000103037824 */ /* 0x000fe200078e0200 */
[----:B-1----:R-:W-:-:S13]  /*cf00*/  ISETP.NE.AND P0, PT, R8, 0x1, PT ;  /* 0x000000010800780c */ /* 0x002fda0003f05270 */
[----:B------:R-:W1:Y:S01]  /*cf10*/  @P0 LDC R6, c[0x0][0x44c] ;  /* 0x00011300ff060b82 */ /* 0x000e620000000800 */
[----:B0-----:R-:W-:-:S05]  /*cf20*/  IMAD.SHL.U32 R10, R10, 0x8, RZ ;  /* 0x000000080a0a7824 */ /* 0x001fca00078e00ff */
[----:B------:R-:W-:Y:S02]  /*cf30*/  LOP3.LUT R10, R10, 0x38, RZ, 0xc0, !PT ;  /* 0x000000380a0a7812 */ /* 0x000fe400078ec0ff */
[----:B---3--:R-:W-:Y:S01]  /*cf40*/  SHF.R.S32.HI R0, RZ, 0x1f, R4 ;  /* 0x0000001fff007819 */ /* 0x008fe20000011404 */
[----:B------:R-:W-:-:S04]  /*cf50*/  IMAD.WIDE.U32 R2, R4, UR4, R2 ;  /* 0x0000000404027c25 */ /* 0x000fc8000f8e0002 */
[----:B------:R-:W-:Y:S01]  /*cf60*/  IMAD R0, R0, UR4, RZ ;  /* 0x0000000400007c24 */ /* 0x000fe2000f8e02ff */
[----:B------:R-:W-:-:S03]  /*cf70*/  ULDC UR4, c[0x0][0xc38] ;  /* 0x00030e0000047ab9 */ /* 0x000fc60000000800 */
[----:B------:R-:W-:Y:S02]  /*cf80*/  IMAD R0, R4, UR5, R0 ;  /* 0x0000000504007c24 */ /* 0x000fe4000f8e0200 */
[----:B------:R-:W0:Y:S02]  /*cf90*/  S2R R4, SR_TID.X ;  /* 0x0000000000047919 */ /* 0x000e240000002100 */
[----:B------:R-:W-:Y:S02]  /*cfa0*/  IMAD.IADD R3, R3, 0x1, R0 ;  /* 0x0000000103037824 */ /* 0x000fe400078e0200 */
[----:B--2---:R-:W-:Y:S02]  /*cfb0*/  IMAD.MOV R0, RZ, RZ, -R7 ;  /* 0x000000ffff007224 */ /* 0x004fe400078e0a07 */
[----:B------:R-:W2:Y:S02]  /*cfc0*/  @P0 LDC R7, c[0x0][0x450] ;  /* 0x00011400ff070b82 */ /* 0x000ea40000000800 */
[----:B----4-:R-:W-:Y:S01]  /*cfd0*/  IMAD R0, R0, UR4, R5 ;  /* 0x0000000400007c24 */ /* 0x010fe2000f8e0205 */
[----:B------:R-:W-:-:S03]  /*cfe0*/  ULDC.64 UR4, c[0x0][0x2d0] ;  /* 0x0000b40000047ab9 */ /* 0x000fc60000000a00 */
[----:B------:R-:W-:Y:S01]  /*cff0*/  IMAD.SHL.U32 R5, R0, 0x80, RZ ;  /* 0x0000008000057824 */ /* 0x000fe200078e00ff */
[----:B0-----:R-:W-:-:S04]  /*d000*/  LOP3.LUT R4, R4, 0x7f, RZ, 0xc0, !PT ;  /* 0x0000007f04047812 */ /* 0x001fc800078ec0ff */
[----:B------:R-:W-:Y:S02]  /*d010*/  SHF.R.U32.HI R9, RZ, 0x3, R4 ;  /* 0x00000003ff097819 */ /* 0x000fe40000011604 */
[----:B------:R-:W0:Y:S02]  /*d020*/  S2R R4, SR_TID.X ;  /* 0x0000000000047919 */ /* 0x000e240000002100 */
[----:B0-----:R-:W-:-:S05]  /*d030*/  IMAD.SHL.U32 R4, R4, 0x10, RZ ;  /* 0x0000001004047824 */ /* 0x001fca00078e00ff */
[----:B------:R-:W-:Y:S02]  /*d040*/  LOP3.LUT R4, R9, 0x70, R4, 0xf8, !PT ;  /* 0x0000007009047812 */ /* 0x000fe400078ef804 */
[----:B------:R-:W0:Y:S02]  /*d050*/  S2R R9, SR_TID.X ;  /* 0x0000000000097919 */ /* 0x000e240000002100 */
[----:B------:R-:W-:-:S05]  /*d060*/  LOP3.LUT R0, R4, R5, RZ, 0xfc, !PT ;  /* 0x0000000504007212 */ /* 0x000fca00078efcff */
[----:B-1----:R-:W-:-:S04]  /*d070*/  @P0 IMAD.HI.U32 R6, R0, R6, RZ ;  /* 0x0000000600060227 */ /* 0x002fc800078e00ff */
[----:B------:R-:W-:Y:S01]  /*d080*/  IMAD.MOV.U32 R4, RZ, RZ, R0 ;  /* 0x000000ffff047224 */ /* 0x000fe200078e0000 */
[----:B--2---:R-:W-:-:S05]  /*d090*/  @P0 SHF.R.U32.HI R4, RZ, R7, R6 ;  /* 0x00000007ff040219 */ /* 0x004fca0000011606 */
[----:B------:R-:W-:Y:S02]  /*d0a0*/  IMAD.MOV R6, RZ, RZ, -R4 ;  /* 0x000000ffff067224 */ /* 0x000fe400078e0a04 */
[----:B------:R-:W-:-:S04]  /*d0b0*/  IMAD.WIDE.U32 R2, R4, UR4, R2 ;  /* 0x0000000404027c25 */ /* 0x000fc8000f8e0002 */
[----:B------:R-:W-:Y:S01]  /*d0c0*/  IMAD R0, R8, R6, R0 ;  /* 0x0000000608007224 */ /* 0x000fe200078e0200 */
[----:B------:R-:W-:-:S05]  /*d0d0*/  SHF.R.S32.HI R6, RZ, 0x1f, R4 ;  /* 0x0000001fff067819 */ /* 0x000fca0000011404 */
[----:B------:R-:W-:Y:S02]  /*d0e0*/  IMAD R6, R6, UR4, RZ ;  /* 0x0000000406067c24 */ /* 0x000fe4000f8e02ff */
[----:B0-----:R-:W-:Y:S02]  /*d0f0*/  IMAD.SHL.U32 R9, R9, 0x8, RZ ;  /* 0x0000000809097824 */ /* 0x001fe400078e00ff */
[----:B------:R-:W-:Y:S01]  /*d100*/  IMAD R6, R4, UR5, R6 ;  /* 0x0000000504067c24 */ /* 0x000fe2000f8e0206 */
[----:B------:R-:W-:Y:S01]  /*d110*/  SHF.R.S32.HI R4, RZ, 0x1f, R0 ;  /* 0x0000001fff047819 */ /* 0x000fe20000011400 */
[----:B------:R-:W-:Y:S01]  /*d120*/  ULDC.64 UR4, c[0x0][0x2c8] ;  /* 0x0000b20000047ab9 */ /* 0x000fe20000000a00 */
[----:B------:R-:W-:Y:S01]  /*d130*/  LOP3.LUT R9, R9, 0x38, RZ, 0xc0, !PT ;  /* 0x0000003809097812 */ /* 0x000fe200078ec0ff */
[----:B------:R-:W-:Y:S02]  /*d140*/  IMAD.IADD R3, R3, 0x1, R6 ;  /* 0x0000000103037824 */ /* 0x000fe400078e0206 */
[----:B------:R-:W-:Y:S01]  /*d150*/  IMAD R4, R4, UR4, RZ ;  /* 0x0000000404047c24 */ /* 0x000fe2000f8e02ff */
[C---:B------:R-:W-:Y:S01]  /*d160*/  LOP3.LUT R12, R9.reuse, 0x40, RZ, 0xfc, !PT ;  /* 0x00000040090c7812 */ /* 0x040fe200078efcff */
[C---:B------:R-:W-:Y:S01]  /*d170*/  IMAD.WIDE.U32 R2, R0.reuse, UR4, R2 ;  /* 0x0000000400027c25 */ /* 0x040fe2000f8e0002 */
[C---:B------:R-:W-:Y:S01]  /*d180*/  LOP3.LUT R11, R9.reuse, 0x80, RZ, 0xfc, !PT ;  /* 0x00000080090b7812 */ /* 0x040fe200078efcff */
[----:B------:R-:W-:Y:S01]  /*d190*/  ULDC UR4, c[0x0][0x2b8] ;  /* 0x0000ae0000047ab9 */ /* 0x000fe20000000800 */
[----:B------:R-:W-:Y:S01]  /*d1a0*/  LOP3.LUT R9, R9, 0xc0, RZ, 0xfc, !PT ;  /* 0x000000c009097812 */ /* 0x000fe200078efcff */
[----:B------:R-:W-:Y:S01]  /*d1b0*/  IMAD R0, R0, UR5, R4 ;  /* 0x0000000500007c24 */ /* 0x000fe2000f8e0204 */
[----:B------:R-:W-:-:S02]  /*d1c0*/  ISETP.GE.AND P0, PT, R10, UR4, PT ;  /* 0x000000040a007c0c */ /* 0x000fc4000bf06270 */
[----:B------:R-:W-:Y:S02]  /*d1d0*/  ISETP.GE.AND P3, PT, R9, UR4, PT ;  /* 0x0000000409007c0c */ /* 0x000fe4000bf66270 */
[----:B------:R0:W5:Y:S01]  /*d1e0*/  LDL R9, [R1+0x14] ;  /* 0x0000140001097983 */ /* 0x0001620000100800 */
[----:B------:R-:W-:Y:S01]  /*d1f0*/  IMAD.IADD R0, R3, 0x1, R0 ;  /* 0x0000000103007824 */ /* 0x000fe200078e0200 */
[----:B------:R-:W-:Y:S02]  /*d200*/  LEA R4, P4, R2, UR6, 0x1 ;  /* 0x0000000602047c11 */ /* 0x000fe4000f8808ff */
[----:B------:R-:W-:Y:S02]  /*d210*/  ISETP.GE.AND P1, PT, R12, UR4, PT ;  /* 0x000000040c007c0c */ /* 0x000fe4000bf26270 */
[----:B------:R-:W-:Y:S01]  /*d220*/  ISETP.GE.AND P2, PT, R11, UR4, PT ;  /* 0x000000040b007c0c */ /* 0x000fe2000bf46270 */
[----:B------:R-:W-:Y:S01]  /*d230*/  UMOV UR4, 0xffffffff ;  /* 0xffffffff00047882 */ /* 0x000fe20000000000 */
[----:B------:R-:W-:-:S02]  /*d240*/  LEA.HI.X R3, R2, UR7, R0, 0x1, P4 ;  /* 0x0000000702037c11 */ /* 0x000fc4000a0f0c00 */
[----:B0-----:R-:W-:Y:S09]  /*d250*/  BRA.DIV UR4, `(.L_x_49) ;  /* 0x0000003e04807947 */ /* 0x001ff2000b800000 */
[----:B------:R-:W0:Y:S01]  /*d260*/  S2R R7, SR_TID.X ;  /* 0x0000000000077919 */ /* 0x000e220000002100 */
[----:B------:R-:W-:Y:S01]  /*d270*/  ULDC UR4, c[0x0][0x288] ;  /* 0x0000a20000047ab9 */ /* 0x000fe20000000800 */
[----:B------:R-:W-:Y:S01]  /*d280*/  ULDC.64 UR6, c[0x0][0x208] ;  /* 0x0000820000067ab9 */ /* 0x000fe20000000a00 */
[----:B------:R-:W-:Y:S01]  /*d290*/  IMAD R2, R8, UR4, RZ ;  /* 0x0000000408027c24 */ /* 0x000fe2000f8e02ff */
[----:B------:R-:W1:Y:S01]  /*d2a0*/  SHFL.IDX PT, R6, R4, RZ, 0x181f ;  /* 0x00181fff04067589 */ /* 0x000e6200000e0000 */
[----:B0-----:R-:W-:-:S04]  /*d2b0*/  LOP3.LUT R7, R7, 0x7f, RZ, 0xc0, !PT ;  /* 0x0000007f07077812 */ /* 0x001fc800078ec0ff */
[----:B------:R-:W-:Y:S02]  /*d2c0*/  SHF.R.U32.HI R11, RZ, 0x3, R7 ;  /* 0x00000003ff0b7819 */ /* 0x000fe40000011607 */
[----:B------:R-:W0:Y:S03]  /*d2d0*/  SHFL.IDX PT, R7, R3, RZ, 0x181f ;  /* 0x00181fff03077589 */ /* 0x000e2600000e0000 */
[----:B------:R-:W-:-:S04]  /*d2e0*/  IMAD.IADD R0, R11, 0x1, R5 ;  /* 0x000000010b007824 */ /* 0x000fc800078e0205 */
[C---:B------:R-:W-:Y:S01]  /*d2f0*/  VIADD R5, R0.reuse, 0x10 ;  /* 0x0000001000057836 */ /* 0x040fe20000000000 */
[----:B------:R-:W-:-:S13]  /*d300*/  ISETP.GE.AND P4, PT, R0, R2, PT ;  /* 0x000000020000720c */ /* 0x000fda0003f86270 */
[----:B-1----:R-:W-:-:S05]  /*d310*/  @!P4 LEA R6, P5, R10, R6, 0x1 ;  /* 0x000000060a06c211 */ /* 0x002fca00078a08ff */
[----:B0-----:R-:W-:-:S05]  /*d320*/  @!P4 IMAD.X R7, RZ, RZ, R7, P5 ;  /* 0x000000ffff07c224 */ /* 0x001fca00028e0607 */
[----:B------:R-:W-:Y:S01]  /*d330*/  @!PT LDS RZ, [RZ] ;  /* 0x00000000fffff984 */ /* 0x000fe20000000800 */
[----:B-----5:R-:W-:Y:S04]  /*d340*/  @!P4 LDGSTS.E.BYPASS.LTC128B.128 [R9+0x14400], desc[UR6][R6.64], !P0 ;  /* 0x144000000609cfae */ /* 0x020fe8000c101d46 */
[----:B------:R-:W-:Y:S04]  /*d350*/  @!P4 LDGSTS.E.BYPASS.LTC128B.128 [R9+0x18400], desc[UR6][R6.64+0x80], !P1 ;  /* 0x184000800609cfae */ /* 0x000fe8000c901d46 */
[----:B------:R-:W-:Y:S04]  /*d360*/  @!P4 LDGSTS.E.BYPASS.LTC128B.128 [R9+0x1c400], desc[UR6][R6.64+0x100], !P2 ;  /* 0x1c4001000609cfae */ /* 0x000fe8000d101d46 */
[----:B------:R0:W-:Y:S01]  /*d370*/  @!P4 LDGSTS.E.BYPASS.LTC128B.128 [R9+0x20400], desc[UR6][R6.64+0x180], !P3 ;  /* 0x204001800609cfae */ /* 0x0001e2000d901d46 */
[----:B------:R-:W-:-:S03]  /*d380*/  ISETP.GE.AND P4, PT, R5, R2, PT ;  /* 0x000000020500720c */ /* 0x000fc60003f86270 */
[----:B------:R-:W-:Y:S04]  /*d390*/  SHFL.IDX PT, R5, R3, 0x1, 0x181f ;  /* 0x00381f0003057f89 */ /* 0x000fe800000e0000 */
[----:B0-----:R-:W0:Y:S06]  /*d3a0*/  SHFL.IDX PT, R6, R4, 0x1, 0x181f ;  /* 0x00381f0004067f89 */ /* 0x001e2c00000e0000 */
[----:B0-----:R-:W-:-:S05]  /*d3b0*/  @!P4 LEA R6, P5, R10, R6, 0x1 ;  /* 0x000000060a06c211 */ /* 0x001fca00078a08ff */
[----:B------:R-:W-:-:S04]  /*d3c0*/  @!P4 IMAD.X R5, RZ, RZ, R5, P5 ;  /* 0x000000ffff05c224 */ /* 0x000fc800028e0605 */
[----:B------:R-:W-:Y:S02]  /*d3d0*/  @!P4 IMAD.MOV.U32 R7, RZ, RZ, R5 ;  /* 0x000000ffff07c224 */ /* 0x000fe400078e0005 */
[----:B------:R-:W-:-:S03]  /*d3e0*/  VIADD R5, R0, 0x20 ;  /* 0x0000002000057836 */ /* 0x000fc60000000000 */
[----:B------:R-:W-:Y:S04]  /*d3f0*/  @!P4 LDGSTS.E.BYPASS.LTC128B.128 [R9+0x14c00], desc[UR6][R6.64], !P0 ;  /* 0x14c000000609cfae */ /* 0x000fe8000c101d46 */
        /* <DEDUP_REMOVED lines=39> */
[----:B0-----:R-:W-:-:S04]  /*d670*/  @!P4 LEA R6, P5, R10, R6, 0x1 ;  /* 0x000000060a06c211 */ /* 0x001fc800078a08ff */
[----:B------:R-:W-:-:S05]  /*d680*/  @!P4 IADD3.X R5, RZ, R5, RZ, P5, !PT ;  /* 0x00000005ff05c210 */ /* 0x000fca0002ffe4ff */
        /* <DEDUP_REMOVED lines=12> */
[----:B------:R0:W1:Y:S04]  /*d750*/  SHFL.IDX PT, R5, R3, 0x7, 0x181f ;  /* 0x00f81f0003057f89 */ /* 0x00006800000e0000 */
[----:B------:R0:W-:Y:S04]  /*d760*/  @!P4 LDGSTS.E.BYPASS.LTC128B.128 [R9+0x17400], desc[UR6][R6.64], !P0 ;  /* 0x174000000609cfae */ /* 0x0001e8000c101d46 */
[----:B------:R0:W-:Y:S04]  /*d770*/  @!P4 LDGSTS.E.BYPASS.LTC128B.128 [R9+0x1b400], desc[UR6][R6.64+0x80], !P1 ;  /* 0x1b4000800609cfae */ /* 0x0001e8000c901d46 */
[----:B------:R0:W-:Y:S04]  /*d780*/  @!P4 LDGSTS.E.BYPASS.LTC128B.128 [R9+0x1f400], desc[UR6][R6.64+0x100], !P2 ;  /* 0x1f4001000609cfae */ /* 0x0001e8000d101d46 */
[----:B------:R0:W-:Y:S04]  /*d790*/  @!P4 LDGSTS.E.BYPASS.LTC128B.128 [R9+0x23400], desc[UR6][R6.64+0x180], !P3 ;  /* 0x234001800609cfae */ /* 0x0001e8000d901d46 */
[----:B------:R0:W2:Y:S02]  /*d7a0*/  SHFL.IDX PT, R3, R4, 0x7, 0x181f ;  /* 0x00f81f0004037f89 */ /* 0x0000a400000e0000 */
.L_x_162:
[----:B------:R-:W-:Y:S01]  /*d7b0*/  VIADD R0, R0, 0x70 ;  /* 0x0000007000007836 */ /* 0x000fe20000000000 */
[----:B------:R-:W-:Y:S04]  /*d7c0*/  BSSY B0, `(.L_x_50) ;  /* 0x000000d000007945 */ /* 0x000fe80003800000 */
[----:B------:R-:W-:-:S13]  /*d7d0*/  ISETP.GE.AND P4, PT, R0, R2, PT ;  /* 0x000000020000720c */ /* 0x000fda0003f86270 */
[----:B------:R-:W-:Y:S05]  /*d7e0*/  @P4 BRA `(.L_x_51) ;  /* 0x0000000000284947 */ /* 0x000fea0003800000 */
[----:B--2---:R-:W-:Y:S01]  /*d7f0*/  LEA R2, P4, R10, R3, 0x1 ;  /* 0x000000030a027211 */ /* 0x004fe200078808ff */
[----:B------:R-:W-:-:S04]  /*d800*/  ULDC.64 UR4, c[0x0][0x208] ;  /* 0x0000820000047ab9 */ /* 0x000fc80000000a00 */
[----:B01----:R-:W-:-:S05]  /*d810*/  IMAD.X R3, RZ, RZ, R5, P4 ;  /* 0x000000ffff037224 */ /* 0x003fca00020e0605 */
[----:B------:R-:W-:Y:S01]  /*d820*/  @!PT LDS RZ, [RZ] ;  /* 0x00000000fffff984 */ /* 0x000fe20000000800 */
[----:B------:R-:W-:Y:S01]  /*d830*/  @!PT LDS RZ, [RZ] ;  /* 0x00000000fffff984 */ /* 0x000fe20000000800 */
[----:B------:R-:W-:Y:S01]  /*d840*/  @!PT LDS RZ, [RZ] ;  /* 0x00000000fffff984 */ /* 0x000fe20000000800 */
[----:B------:R3:W-:Y:S04]  /*d850*/  LDGSTS.E.BYPASS.LTC128B.128 [R9+0x17c00], desc[UR4][R2.64], !P0 ;  /* 0x17c0000002097fae */ /* 0x0007e8000c101d44 */
[----:B------:R3:W-:Y:S04]  /*d860*/  LDGSTS.E.BYPASS.LTC128B.128 [R9+0x1bc00], desc[UR4][R2.64+0x80], !P1 ;  /* 0x1bc0008002097fae */ /* 0x0007e8000c901d44 */
[----:B------:R3:W-:Y:S04]  /*d870*/  LDGSTS.E.BYPASS.LTC128B.128 [R9+0x1fc00], desc[UR4][R2.64+0x100], !P2 ;  /* 0x1fc0010002097fae */ /* 0x0007e8000d101d44 */
[----:B------:R3:W-:Y:S02]  /*d880*/  LDGSTS.E.BYPASS.LTC128B.128 [R9+0x23c00], desc[UR4][R2.64+0x180], !P3 ;  /* 0x23c0018002097fae */ /* 0x0007e4000d901d44 */
.L_x_51:
[----:B------:R-:W-:Y:S05]  /*d890*/  BSYNC B0 ;  /* 0x0000000000007941 */ /* 0x000fea0003800000 */
.L_x_50:
[----:B---3--:R-:W3:Y:S01]  /*d8a0*/  LDL R2, [R1+0x30] ;  /* 0x0000300001027983 */ /* 0x008ee20000100800 */
[----:B------:R-:W-:Y:S01]  /*d8b0*/  NOP ;  /* 0x0000000000007918 */ /* 0x000fe20000000000 */
[----:B------:R-:W-:Y:S02]  /*d8c0*/  SYNCS.ARRIVE.TRANS64.RED.A0T1 RZ, [UR36+0x38800], RZ ;  /* 0x038800ffffff79a7 */ /* 0x000fe40008200424 */
[----:B------:R-:W-:Y:S01]  /*d8d0*/  ARRIVES.LDGSTSBAR.64.TRANSCNT [UR36+0x38800] ;  /* 0x03880000ff0079b0 */ /* 0x000fe20008000aa4 */
[----:B---3--:R-:W-:-:S04]  /*d8e0*/  LOP3.LUT R0, R2, 0x1, RZ, 0xc, !PT ;  /* 0x0000000102007812 */ /* 0x008fc800078e0cff */
[----:B------:R-:W-:Y:S01]  /*d8f0*/  SHF.L.U32 R0, R0, 0x1f, RZ ;  /* 0x0000001f00007819 */ /* 0x000fe200000006ff */
[----:B------:R-:W-:Y:S01]  /*d900*/  NOP ;  /* 0x0000000000007918 */ /* 0x000fe20000000000 */
[----:B------:R-:W3:Y:S01]  /*d910*/  LDL.LU R2, [R1+0x2c] ;  /* 0x00002c0001027983 */ /* 0x000ee20000300800 */
[----:B------:R-:W-:Y:S01]  /*d920*/  SYNCS.ARRIVE.TRANS64.A1T0 RZ, [UR36+0x38800], RZ ;  /* 0x038800ffffff79a7 */ /* 0x000fe20008100024 */
[----:B------:R-:W-:Y:S01]  /*d930*/  BSSY B0, `(.L_x_52) ;  /* 0x0000005000007945 */ /* 0x000fe20003800000 */
[----:B------:R-:W-:Y:S01]  /*d940*/  IMAD.U32 R12, RZ, RZ, UR36 ;  /* 0x00000024ff0c7e24 */ /* 0x000fe2000f8e00ff */
[----:B------:R-:W4:Y:S01]  /*d950*/  SYNCS.PHASECHK.TRANS64.TRYWAIT P0, [UR36+0x38820], R0 ;  /* 0x03882000ff0075a7 */ /* 0x000f220008000164 */
[----:B---3--:R-:W-:Y:S01]  /*d960*/  ISETP.GE.AND P1, PT, R2, 0x51, PT ;  /* 0x000000510200780c */ /* 0x008fe20003f26270 */
[----:B----4-:R-:W-:-:S12]  /*d970*/  @!P0 BRA `(.L_x_53) ;  /* 0x0000004000a08947 */ /* 0x010fd80003800000 */
.L_x_163:
[----:B------:R-:W-:Y:S05]  /*d980*/  BSYNC B0 ;  /* 0x0000000000007941 */ /* 0x000fea0003800000 */
.L_x_52:
[----:B------:R-:W-:Y:S01]  /*d990*/  VIADD R10, R12, 0x38800 ;  /* 0x000388000c0a7836 */ /* 0x000fe20000000000 */
[----:B------:R-:W-:Y:S06]  /*d9a0*/  @!P1 BRA `(.L_x_54) ;  /* 0x00000028003c9947 */ /* 0x000fec0003800000 */
[----:B------:R-:W0:Y:S01]  /*d9b0*/  LDL R2, [R1+0x24] ;  /* 0x0000240001027983 */ /* 0x000e220000100800 */
[----:B---3--:R-:W-:Y:S02]  /*d9c0*/  IMAD.MOV.U32 R0, RZ, RZ, 0x1 ;  /* 0x00000001ff007424 */ /* 0x008fe400078e00ff */
[----:B0-----:R-:W-:-:S05]  /*d9d0*/  IMAD.MOV R9, RZ, RZ, -R2 ;  /* 0x000000ffff097224 */ /* 0x001fca00078e0a02 */
[----:B------:R-:W-:-:S05]  /*d9e0*/  VIADDMNMX R9, R9, R0, 0xffffffff, !PT ;  /* 0xffffffff09097446 */ /* 0x000fca0007800100 */
[----:B------:R-:W-:-:S05]  /*d9f0*/  IMAD.IADD R0, R2, 0x1, R9 ;  /* 0x0000000102007824 */ /* 0x000fca00078e0209 */
[----:B------:R-:W-:-:S04]  /*da00*/  LOP3.LUT R0, R0, 0x1, RZ, 0xc0, !PT ;  /* 0x0000000100007812 */ /* 0x000fc800078ec0ff */
[----:B------:R-:W-:Y:S01]  /*da10*/  ISETP.NE.U32.AND P0, PT, R0, 0x1, PT ;  /* 0x000000010000780c */ /* 0x000fe20003f05070 */
[----:B------:R-:W-:-:S12]  /*da20*/  VIADD R0, R2, 0xfffffffe ;  /* 0xfffffffe02007836 */ /* 0x000fd80000000000 */
[----:B------:R-:W-:Y:S05]  /*da30*/  @P0 BRA `(.L_x_55) ;  /* 0x0000000c00600947 */ /* 0x000fea0003800000 */
[----:B--2---:R-:W2:Y:S04]  /*da40*/  LDL R3, [R1+0xc] ;  /* 0x00000c0001037983 */ /* 0x004ea80000100800 */
[----:B------:R-:W3:Y:S01]  /*da50*/  LDL R2, [R1] ;  /* 0x0000000001027983 */ /* 0x000ee20000100800 */
[----:B------:R-:W-:Y:S01]  /*da60*/  VIADD R4, R18, 0x1 ;  /* 0x0000000112047836 */ /* 0x000fe20000000000 */
[----:B------:R-:W-:Y:S04]  /*da70*/  BSSY B0, `(.L_x_56) ;  /* 0x00000d0000007945 */ /* 0x000fe80003800000 */
[----:B------:R-:W-:-:S04]  /*da80*/  ISETP.NE.AND P0, PT, R4, 0x2, PT ;  /* 0x000000020400780c */ /* 0x000fc80003f05270 */
[----:B------:R-:W-:Y:S02]  /*da90*/  SEL R8, RZ, 0x1, P0 ;  /* 0x00000001ff087807 */ /* 0x000fe40000000000 */
[----:B------:R-:W-:Y:S02]  /*daa0*/  SEL R4, R4, RZ, P0 ;  /* 0x000000ff04047207 */ /* 0x000fe40000000000 */
[----:B--2---:R-:W-:Y:S02]  /*dab0*/  ISETP.NE.AND P2, PT, R3, RZ, PT ;  /* 0x000000ff0300720c */ /* 0x004fe40003f45270 */
[----:B---3--:R-:W-:-:S11]  /*dac0*/  LOP3.LUT R8, R2, R8, RZ, 0x3c, !PT ;  /* 0x0000000802087212 */ /* 0x008fd600078e3cff */
[----:B------:R-:W-:Y:S05]  /*dad0*/  @!P2 BRA `(.L_x_57) ;  /* 0x0000000c0024a947 */ /* 0x000fea0003800000 */
[----:B------:R-:W2:Y:S01]  /*dae0*/  LDL R2, [R1+0x10] ;  /* 0x0000100001027983 */ /* 0x000ea20000100800 */
[----:B------:R-:W-:Y:S01]  /*daf0*/  IMAD.MOV.U32 R6, RZ, RZ, R17 ;  /* 0x000000ffff067224 */ /* 0x000fe200078e0011 */
[----:B--2---:R-:W-:-:S13]  /*db00*/  ISETP.NE.AND P2, PT, R2, RZ, PT ;  /* 0x000000ff0200720c */ /* 0x004fda0003f45270 */
[----:B------:R-:W-:Y:S05]  /*db10*/  @!P2 BRA `(.L_x_58) ;  /* 0x000000000050a947 */ /* 0x000fea0003800000 */
[----:B------:R-:W2:Y:S01]  /*db20*/  LDL R7, [R1+0x8] ;  /* 0x0000080001077983 */ /* 0x000ea20000100800 */
[----:B------:R-:W0:Y:S01]  /*db30*/  LDC R6, c[0x0][0x43c] ;  /* 0x00010f00ff067b82 */ /* 0x000e220000000800 */
[----:B------:R-:W-:Y:S01]  /*db40*/  ULDC.64 UR4, c[0x0][0x428] ;  /* 0x00010a0000047ab9 */ /* 0x000fe20000000a00 */
[----:B------:R-:W-:Y:S01]  /*db50*/  ULDC.64 UR6, c[0x0][0x208] ;  /* 0x0000820000067ab9 */ /* 0x000fe20000000a00 */
[----:B0-----:R-:W-:-:S13]  /*db60*/  ISETP.NE.AND P0, PT, R6, 0x1, PT ;  /* 0x000000010600780c */ /* 0x001fda0003f05270 */
[----:B------:R-:W1:Y:S02]  /*db70*/  @P0 LDC.64 R2, c[0x0][0x440] ;  /* 0x00011000ff020b82 */ /* 0x000e640000000a00 */
[----:B-1----:R-:W-:-:S04]  /*db80*/  @P0 IMAD.HI.U32 R5, R0, R2, RZ ;  /* 0x0000000200050227 */ /* 0x002fc800078e00ff */
[----:B------:R-:W-:Y:S01]  /*db90*/  IMAD.MOV.U32 R2, RZ, RZ, R0 ;  /* 0x000000ffff027224 */ /* 0x000fe200078e0000 */
[----:B------:R-:W-:-:S05]  /*dba0*/  @P0 SHF.R.U32.HI R2, RZ, R3, R5 ;  /* 0x00000003ff020219 */ /* 0x000fca0000011605 */
[----:B------:R-:W-:-:S04]  /*dbb0*/  IMAD.MOV R3, RZ, RZ, -R2 ;  /* 0x000000ffff037224 */ /* 0x000fc800078e0a02 */
[----:B------:R-:W-:Y:S01]  /*dbc0*/  IMAD R0, R6, R3, R0 ;  /* 0x0000000306007224 */ /* 0x000fe200078e0200 */
[----:B------:R-:W-:-:S03]  /*dbd0*/  SHF.R.S32.HI R3, RZ, 0x1f, R2 ;  /* 0x0000001fff037819 */ /* 0x000fc60000011402 */
[----:B------:R-:W-:-:S04]  /*dbe0*/  IMAD.WIDE.U32 R2, R19, UR4, R2 ;  /* 0x0000000413027c25 */ /* 0x000fc8000f8e0002 */
[----:B--2---:R-:W-:-:S04]  /*dbf0*/  IMAD R5, R7, UR4, RZ ;  /* 0x0000000407057c24 */ /* 0x004fc8000f8e02ff */
[----:B------:R-:W-:Y:S01]  /*dc00*/  IMAD R5, R19, UR5, R5 ;  /* 0x0000000513057c24 */ /* 0x000fe2000f8e0205 */
[----:B------:R-:W-:Y:S02]  /*dc10*/  ULDC.64 UR4, c[0x0][0x418] ;  /* 0x0001060000047ab9 */ /* 0x000fe40000000a00 */
[----:B------:R-:W-:Y:S01]  /*dc20*/  LEA R6, P0, R2, UR4, 0x2 ;  /* 0x0000000402067c11 */ /* 0x000fe2000f8010ff */
[----:B------:R-:W-:-:S05]  /*dc30*/  IMAD.IADD R3, R5, 0x1, R3 ;  /* 0x0000000105037824 */ /* 0x000fca00078e0203 */
[----:B------:R-:W-:-:S05]  /*dc40*/  LEA.HI.X R7, R2, UR5, R3, 0x2, P0 ;  /* 0x0000000502077c11 */ /* 0x000fca00080f1403 */
[----:B------:R0:W5:Y:S02]  /*dc50*/  LDG.E R6, desc[UR6][R6.64] ;  /* 0x0000000606067981 */ /* 0x000164000c1e1900 */
.L_x_58:
[----:B------:R-:W-:Y:S01]  /*dc60*/  LEA R3, R4, UR36, 0x3 ;  /* 0x0000002404037c11 */ /* 0x000fe2000f8e18ff */
[----:B------:R-:W-:Y:S01]  /*dc70*/  BSSY B1, `(.L_x_59) ;  /* 0x0000004000017945 */ /* 0x000fe20003800000 */
[----:B------:R-:W-:-:S04]  /*dc80*/  SHF.L.U32 R2, R8, 0x1f, RZ ;  /* 0x0000001f08027819 */ /* 0x000fc800000006ff */
[----:B------:R-:W2:Y:S02]  /*dc90*/  SYNCS.PHASECHK.TRANS64.TRYWAIT P0, [R3+URZ+0x38840], R2 ;  /* 0x03884002030075a7 */ /* 0x000ea4000800017f */
[----:B--2---:R-:W-:Y:S05]  /*dca0*/  @!P0 BRA `(.L_x_60) ;  /* 0x0000003c00e88947 */ /* 0x004fea0003800000 */
.L_x_164:
[----:B------:R-:W-:Y:S05]  /*dcb0*/  BSYNC B1 ;  /* 0x0000000000017941 */ /* 0x000fea0003800000 */
.L_x_59:
[----:B-1----:R-:W1:Y:S01]  /*dcc0*/  S2R R5, SR_TID.X ;  /* 0x0000000000057919 */ /* 0x002e620000002100 */
[----:B------:R-:W-:Y:S01]  /*dcd0*/  BSSY B1, `(.L_x_61) ;  /* 0x000000b000017945 */ /* 0x000fe20003800000 */
[----:B-1----:R-:W-:-:S04]  /*dce0*/  LOP3.LUT R5, R5, 0x7f, RZ, 0xc0, !PT ;  /* 0x0000007f05057812 */ /* 0x002fc800078ec0ff */
[----:B------:R-:W-:-:S13]  /*dcf0*/  ISETP.NE.AND P1, PT, R5, RZ, PT ;  /* 0x000000ff0500720c */ /* 0x000fda0003f25270 */
[----:B------:R-:W-:Y:S05]  /*dd00*/  @P1 BRA `(.L_x_62) ;  /* 0x00000000001c1947 */ /* 0x000fea0003800000 */
[----:B------:R-:W1:Y:S01]  /*dd10*/  S2R R5, SR_TID.X ;  /* 0x0000000000057919 */ /* 0x000e620000002100 */
[----:B--2---:R-:W-:-:S04]  /*dd20*/  IMAD.MOV.U32 R2, RZ, RZ, 0xa000 ;  /* 0x0000a000ff027424 */ /* 0x004fc800078e00ff */
[----:B------:R3:W-:Y:S01]  /*dd30*/  SYNCS.ARRIVE.TRANS64 RZ, [R3+URZ+0x38830], R2 ;  /* 0x0388300203ff79a7 */ /* 0x0007e2000800003f */
[----:B-1----:R-:W-:-:S04]  /*dd40*/  LOP3.LUT R5, R5, 0x1f, RZ, 0xc0, !PT ;  /* 0x0000001f05057812 */ /* 0x002fc800078ec0ff */
[----:B------:R-:W-:-:S13]  /*dd50*/  ISETP.NE.AND P0, PT, R5, RZ, PT ;  /* 0x000000ff0500720c */ /* 0x000fda0003f05270 */
[----:B---3--:R-:W-:Y:S05]  /*dd60*/  @!P0 BRA `(.L_x_62) ;  /* 0x0000000000048947 */ /* 0x008fea0003800000 */
[----:B------:R-:W-:Y:S01]  /*dd70*/  BPT.TRAP 0x1 ;  /* 0x000000040000795c */ /* 0x000fe20000300000 */
.L_x_62:
[----:B------:R-:W-:Y:S05]  /*dd80*/  BSYNC B1 ;  /* 0x0000000000017941 */ /* 0x000fea0003800000 */
.L_x_61:
[----:B------:R-:W-:Y:S01]  /*dd90*/  IMAD.MOV.U32 R11, RZ, RZ, RZ ;  /* 0x000000ffff0b7224 */ /* 0x000fe200078e00ff */
[----:B------:R-:W-:Y:S01]  /*dda0*/  UIADD3 UR4, UP0, UR38, 0x370, URZ ;  /* 0x0000037026047890 */ /* 0x000fe2000ff1e03f */
[----:B------:R-:W-:Y:S01]  /*ddb0*/  IMAD R5, R4, 0xa000, R12 ;  /* 0x0000a00004057824 */ /* 0x000fe200078e020c */
[----:B------:R-:W-:Y:S01]  /*ddc0*/  PLOP3.LUT P0, PT, PT, PT, PT, 0x80, 0x0 ;  /* 0x000000000000781c */ /* 0x000fe20003f0f070 */
[----:B--2---:R-:W-:Y:S01]  /*ddd0*/  VIADD R3, R3, 0x38830 ;  /* 0x0003883003037836 */ /* 0x004fe20000000000 */
[----:B------:R-:W-:Y:S01]  /*dde0*/  R2UR UR10, R11 ;  /* 0x000000000b0a72ca */ /* 0x000fe200000e0000 */
[----:B------:R-:W-:Y:S01]  /*ddf0*/  IMAD R2, R0, 0x50, RZ ;  /* 0x0000005000027824 */ /* 0x000fe200078e02ff */
[----:B------:R-:W-:Y:S01]  /*de00*/  UIADD3.X UR5, URZ, UR39, URZ, UP0, !UPT ;  /* 0x000000273f057290 */ /* 0x000fe200087fe43f */
[----:B0-----:R-:W-:Y:S01]  /*de10*/  VIADD R7, R5, 0x24400 ;  /* 0x0002440005077836 */ /* 0x001fe20000000000 */
[----:B------:R-:W-:Y:S01]  /*de20*/  UMOV UR6, 0x0 ;  /* 0x0000000000067882 */ /* 0x000fe20000000000 */
[----:B------:R-:W-:-:S10]  /*de30*/  UMOV UR7, 0x14f00000 ;  /* 0x14f0000000077882 */ /* 0x000fd40000000000 */
.L_x_63:
[----:B------:R-:W-:-:S13]  /*de40*/  @P0 ELECT P2, URZ, PT ;  /* 0x00000000003f082f */ /* 0x000fda0003840000 */
[----:B-----5:R-:W-:Y:S02]  /*de50*/  @P2 R2UR UR13, R6 ;  /* 0x00000000060d22ca */ /* 0x020fe400000e0000 */
[----:B------:R-:W-:Y:S02]  /*de60*/  @P2 R2UR UR12, R16 ;  /* 0x00000000100c22ca */ /* 0x000fe400000e0000 */
[----:B------:R-:W-:Y:S02]  /*de70*/  @P2 R2UR UR11, R2 ;  /* 0x00000000020b22ca */ /* 0x000fe400000e0000 */
[----:B------:R-:W-:Y:S02]  /*de80*/  @P2 R2UR UR9, R3 ;  /* 0x00000000030922ca */ /* 0x000fe400000e0000 */
[----:B------:R-:W-:Y:S02]  /*de90*/  @P2 R2UR UR8, R7 ;  /* 0x00000000070822ca */ /* 0x000fe400000e0000 */
[----:B------:R-:W-:-:S02]  /*dea0*/  @P2 PLOP3.LUT P0, PT, P2, PT, PT, 0x8, 0x0 ;  /* 0x000000000000281c */ /* 0x000fc4000170e170 */
[----:B------:R-:W-:-:S09]  /*deb0*/  PLOP3.LUT P2, PT, PT, PT, PT, 0x8, 0x0 ;  /* 0x000000000000781c */ /* 0x000fd20003f4e170 */
[----:B------:R0:W-:Y:S02]  /*dec0*/  UTMALDG.4D [UR8], [UR4], desc[UR6] ;  /* 0x00000608040075b4 */ /* 0x0001e40008019000 */
[----:B0-----:R-:W-:Y:S05]  /*ded0*/  @P0 BRA.U.ANY `(.L_x_63) ;  /* 0xfffffffd00d80947 */ /* 0x001fea000393ffff */
[----:B------:R-:W-:Y:S01]  /*dee0*/  IMAD.MOV.U32 R21, RZ, RZ, 0x40 ;  /* 0x00000040ff157424 */ /* 0x000fe200078e00ff */
[----:B------:R-:W-:Y:S01]  /*def0*/  PLOP3.LUT P0, PT, PT, PT, PT, 0x80, 0x0 ;  /* 0x000000000000781c */ /* 0x000fe20003f0f070 */
[----:B------:R-:W-:Y:S01]  /*df00*/  VIADD R7, R5, 0x26c00 ;  /* 0x00026c0005077836 */ /* 0x000fe20000000000 */
[----:B------:R-:W-:Y:S01]  /*df10*/  UMOV UR6, 0x0 ;  /* 0x0000000000067882 */ /* 0x000fe20000000000 */
[----:B------:R-:W-:Y:S01]  /*df20*/  UMOV UR7, 0x14f00000 ;  /* 0x14f0000000077882 */ /* 0x000fe20000000000 */
[----:B------:R-:W-:-:S15]  /*df30*/  R2UR UR10, R21 ;  /* 0x00000000150a72ca */ /* 0x000fde00000e0000 */
.L_x_64:
[----:B------:R-:W-:-:S13]  /*df40*/  @P0 ELECT P2, URZ, PT ;  /* 0x00000000003f082f */ /* 0x000fda0003840000 */
[----:B------:R-:W-:Y:S02]  /*df50*/  @P2 R2UR UR13, R6 ;  /* 0x00000000060d22ca */ /* 0x000fe400000e0000 */
        /* <DEDUP_REMOVED lines=14> */
.L_x_65:
        /* <DEDUP_REMOVED lines=12> */
[----:B------:R-:W-:Y:S01]  /*e100*/  UMOV UR6, 0x0 ;  /* 0x0000000000067882 */ /* 0x000fe20000000000 */
[----:B------:R-:W-:Y:S01]  /*e110*/  IADD3 R5, R5, 0x2bc00, RZ ;  /* 0x0002bc0005057810 */ /* 0x000fe20007ffe0ff */
[----:B------:R-:W-:Y:S01]  /*e120*/  UMOV UR7, 0x14f00000 ;  /* 0x14f0000000077882 */ /* 0x000fe20000000000 */
[----:B------:R-:W-:-:S15]  /*e130*/  R2UR UR10, R13 ;  /* 0x000000000d0a72ca */ /* 0x000fde00000e0000 */
.L_x_66:
        /* <DEDUP_REMOVED lines=10> */
[----:B------:R-:W2:Y:S01]  /*e1e0*/  LDL.LU R7, [R1] ;  /* 0x0000000001077983 */ /* 0x000ea20000300800 */
[----:B------:R-:W-:Y:S01]  /*e1f0*/  IMAD R3, R18, 0x8, R10 ;  /* 0x0000000812037824 */ /* 0x000fe200078e020a */
[----:B------:R-:W-:Y:S01]  /*e200*/  BSSY B1, `(.L_x_67) ;  /* 0x0000004000017945 */ /* 0x000fe20003800000 */
[----:B--2---:R-:W-:-:S04]  /*e210*/  SHF.L.U32 R2, R7, 0x1f, RZ ;  /* 0x0000001f07027819 */ /* 0x004fc800000006ff */
[----:B------:R-:W0:Y:S02]  /*e220*/  SYNCS.PHASECHK.TRANS64.TRYWAIT P0, [R3+URZ+0x60], R2 ;  /* 0x00006002030075a7 */ /* 0x000e24000800017f */
[----:B0-----:R-:W-:Y:S05]  /*e230*/  @!P0 BRA `(.L_x_68) ;  /* 0x0000003800988947 */ /* 0x001fea0003800000 */
.L_x_165:
[----:B------:R-:W-:Y:S05]  /*e240*/  BSYNC B1 ;  /* 0x0000000000017941 */ /* 0x000fea0003800000 */
.L_x_67:
[----:B------:R-:W-:Y:S01]  /*e250*/  BSSY B1, `(.L_x_69) ;  /* 0x000000c000017945 */ /* 0x000fe20003800000 */
[----:B------:R-:W-:Y:S02]  /*e260*/  IMAD.MOV.U32 R14, RZ, RZ, 0x0 ;  /* 0x00000000ff0e7424 */ /* 0x000fe400078e00ff */
[----:B------:R-:W-:Y:S01]  /*e270*/  IMAD.MOV.U32 R15, RZ, RZ, 0x14f00000 ;  /* 0x14f00000ff0f7424 */ /* 0x000fe200078e00ff */
[----:B------:R-:W-:Y:S06]  /*e280*/  @P1 BRA `(.L_x_70) ;  /* 0x0000000000201947 */ /* 0x000fec0003800000 */
[----:B------:R-:W1:Y:S01]  /*e290*/  S2R R5, SR_TID.X ;  /* 0x0000000000057919 */ /* 0x000e620000002100 */
[----:B0-----:R-:W-:Y:S01]  /*e2a0*/  LEA R2, R18, UR36, 0x3 ;  /* 0x0000002412027c11 */ /* 0x001fe2000f8e18ff */
[----:B------:R-:W-:-:S04]  /*e2b0*/  IMAD.MOV.U32 R3, RZ, RZ, 0xa000 ;  /* 0x0000a000ff037424 */ /* 0x000fc800078e00ff */
[----:B------:R2:W-:Y:S01]  /*e2c0*/  SYNCS.ARRIVE.TRANS64 RZ, [R2+URZ+0x38850], R3 ;  /* 0x0388500302ff79a7 */ /* 0x0005e2000800003f */
[----:B-1----:R-:W-:-:S04]  /*e2d0*/  LOP3.LUT R5, R5, 0x1f, RZ, 0xc0, !PT ;  /* 0x0000001f05057812 */ /* 0x002fc800078ec0ff */
[----:B------:R-:W-:-:S13]  /*e2e0*/  ISETP.NE.AND P0, PT, R5, RZ, PT ;  /* 0x000000ff0500720c */ /* 0x000fda0003f05270 */
[----:B--2---:R-:W-:Y:S05]  /*e2f0*/  @!P0 BRA `(.L_x_70) ;  /* 0x0000000000048947 */ /* 0x004fea0003800000 */
[----:B------:R-:W-:Y:S01]  /*e300*/  BPT.TRAP 0x1 ;  /* 0x000000040000795c */ /* 0x000fe20000300000 */
.L_x_70:
[----:B------:R-:W-:Y:S05]  /*e310*/  BSYNC B1 ;  /* 0x0000000000017941 */ /* 0x000fea0003800000 */
.L_x_69:
[----:B------:R-:W2:Y:S01]  /*e320*/  LDL.LU R5, [R1+0x4] ;  /* 0x0000040001057983 */ /* 0x000ea20000300800 */
[----:B------:R-:W-:Y:S01]  /*e330*/  R2UR UR10, R11 ;  /* 0x000000000b0a72ca */ /* 0x000fe200000e0000 */
[----:B0-----:R-:W-:Y:S01]  /*e340*/  IMAD R3, R18, 0xa000, R12 ;  /* 0x0000a00012037824 */ /* 0x001fe200078e020c */
[----:B------:R-:W-:Y:S01]  /*e350*/  R2UR UR6, R14 ;  /* 0x000000000e0672ca */ /* 0x000fe200000e0000 */
[----:B------:R-:W-:Y:S01]  /*e360*/  UIADD3 UR4, UP0, UR38, 0x470, URZ ;  /* 0x0000047026047890 */ /* 0x000fe2000ff1e03f */
[----:B------:R-:W-:Y:S01]  /*e370*/  R2UR UR7, R15 ;  /* 0x000000000f0772ca */ /* 0x000fe200000e0000 */
[----:B------:R-:W-:Y:S01]  /*e380*/  VIADD R7, R3, 0x400 ;  /* 0x0000040003077836 */ /* 0x000fe20000000000 */
[----:B------:R-:W-:Y:S01]  /*e390*/  LEA R2, R18, UR36, 0x3 ;  /* 0x0000002412027c11 */ /* 0x000fe2000f8e18ff */
[----:B------:R-:W-:Y:S01]  /*e3a0*/  UIADD3.X UR5, URZ, UR39, URZ, UP0, !UPT ;  /* 0x000000273f057290 */ /* 0x000fe200087fe43f */
[----:B------:R-:W-:-:S03]  /*e3b0*/  PLOP3.LUT P0, PT, PT, PT, PT, 0x80, 0x0 ;  /* 0x000000000000781c */ /* 0x000fc60003f0f070 */
[----:B------:R-:W-:Y:S02]  /*e3c0*/  VIADD R2, R2, 0x38850 ;  /* 0x0003885002027836 */ /* 0x000fe40000000000 */
[----:B--2---:R-:W-:-:S08]  /*e3d0*/  IMAD R5, R5, 0x50, RZ ;  /* 0x0000005005057824 */ /* 0x004fd000078e02ff */
.L_x_71:
        /* <DEDUP_REMOVED lines=10> */
[----:B------:R-:W-:Y:S01]  /*e480*/  R2UR UR10, R21 ;  /* 0x00000000150a72ca */ /* 0x000fe200000e0000 */
[----:B------:R-:W-:Y:S01]  /*e490*/  VIADD R7, R3, 0x2c00 ;  /* 0x00002c0003077836 */ /* 0x000fe20000000000 */
[----:B------:R-:W-:Y:S02]  /*e4a0*/  R2UR UR6, R14 ;  /* 0x000000000e0672ca */ /* 0x000fe400000e0000 */
[----:B------:R-:W-:Y:S02]  /*e4b0*/  R2UR UR7, R15 ;  /* 0x000000000f0772ca */ /* 0x000fe400000e0000 */
[----:B------:R-:W-:-:S13]  /*e4c0*/  PLOP3.LUT P0, PT, PT, PT, PT, 0x80, 0x0 ;  /* 0x000000000000781c */ /* 0x000fda0003f0f070 */
.L_x_72:
        /* <DEDUP_REMOVED lines=15> */
.L_x_73:
        /* <DEDUP_REMOVED lines=15> */
.L_x_74:
        /* <DEDUP_REMOVED lines=10> */
[----:B------:R0:W-:Y:S01]  /*e750*/  STL [R1+0x4], R0 ;  /* 0x0000040001007387 */ /* 0x0001e20000100800 */
[----:B------:R-:W-:-:S07]  /*e760*/  IMAD.MOV.U32 R17, RZ, RZ, R6 ;  /* 0x000000ffff117224 */ /* 0x000fce00078e0006 */
.L_x_57:
[----:B------:R-:W-:Y:S05]  /*e770*/  BSYNC B0 ;  /* 0x0000000000007941 */ /* 0x000fea0003800000 */
.L_x_56:
[----:B0-----:R-:W2:Y:S01]  /*e780*/  LDL.LU R0, [R1+0x24] ;  /* 0x0000240001007983 */ /* 0x001ea20000300800 */
[----:B------:R-:W-:-:S03]  /*e790*/  IMAD.MOV.U32 R18, RZ, RZ, R4 ;  /* 0x000000ffff127224 */ /* 0x000fc600078e0004 */
[----:B------:R0:W-:Y:S02]  /*e7a0*/  STL [R1], R8 ;  /* 0x0000000801007387 */ /* 0x0001e40000100800 */
[----:B0-2---:R-:W-:-:S07]  /*e7b0*/  VIADD R0, R0, 0xfffffffd ;  /* 0xfffffffd00007836 */ /* 0x005fce0000000000 */
.L_x_55:
[----:B------:R-:W3:Y:S01]  /*e7c0*/  LDL.LU R2, [R1+0x1c] ;  /* 0x00001c0001027983 */ /* 0x000ee20000300800 */
[----:B------:R-:W-:Y:S01]  /*e7d0*/  IMAD.MOV R9, RZ, RZ, -R9 ;  /* 0x000000ffff097224 */ /* 0x000fe200078e0a09 */
[----:B------:R-:W-:Y:S04]  /*e7e0*/  BSSY B0, `(.L_x_54) ;  /* 0x00001ab000007945 */ /* 0x000fe80003800000 */
[----:B---3--:R-:W-:-:S13]  /*e7f0*/  ISETP.NE.AND P0, PT, R2, R9, PT ;  /* 0x000000090200720c */ /* 0x008fda0003f05270 */
[----:B------:R-:W-:Y:S05]  /*e800*/  @!P0 BRA `(.L_x_75) ;  /* 0x0000001800a08947 */ /* 0x000fea0003800000 */
[----:B------:R-:W-:-:S07]  /*e810*/  IMAD.MOV.U32 R4, RZ, RZ, R17 ;  /* 0x000000ffff047224 */ /* 0x000fce00078e0011 */
.L_x_114:
[----:B--2---:R-:W2:Y:S04]  /*e820*/  LDL R3, [R1+0xc] ;  /* 0x00000c0001037983 */ /* 0x004ea80000100800 */
[----:B---3--:R-:W3:Y:S01]  /*e830*/  LDL R2, [R1] ;  /* 0x0000000001027983 */ /* 0x008ee20000100800 */
[----:B------:R-:W-:Y:S01]  /*e840*/  VIADD R6, R18, 0x1 ;  /* 0x0000000112067836 */ /* 0x000fe20000000000 */
[----:B------:R-:W-:Y:S04]  /*e850*/  BSSY B1, `(.L_x_76) ;  /* 0x00000ce000017945 */ /* 0x000fe80003800000 */
[----:B------:R-:W-:-:S04]  /*e860*/  ISETP.NE.AND P0, PT, R6, 0x2, PT ;  /* 0x000000020600780c */ /* 0x000fc80003f05270 */
[----:B------:R-:W-:Y:S02]  /*e870*/  SEL R7, RZ, 0x1, P0 ;  /* 0x00000001ff077807 */ /* 0x000fe40000000000 */
[----:B------:R-:W-:Y:S02]  /*e880*/  SEL R6, R6, RZ, P0 ;  /* 0x000000ff06067207 */ /* 0x000fe40000000000 */
[----:B--2---:R-:W-:Y:S02]  /*e890*/  ISETP.NE.AND P1, PT, R3, RZ, PT ;  /* 0x000000ff0300720c */ /* 0x004fe40003f25270 */
[----:B---3--:R-:W-:-:S11]  /*e8a0*/  LOP3.LUT R7, R2, R7, RZ, 0x3c, !PT ;  /* 0x0000000702077212 */ /* 0x008fd600078e3cff */
[----:B0-----:R-:W-:Y:S05]  /*e8b0*/  @!P1 BRA `(.L_x_77) ;  /* 0x0000000c001c9947 */ /* 0x001fea0003800000 */
[----:B------:R-:W2:Y:S01]  /*e8c0*/  LDL R2, [R1+0x10] ;  /* 0x0000100001027983 */ /* 0x000ea20000100800 */
[----:B------:R-:W-:Y:S01]  /*e8d0*/  IMAD.MOV.U32 R8, RZ, RZ, R0 ;  /* 0x000000ffff087224 */ /* 0x000fe200078e0000 */
[----:B--2---:R-:W-:-:S13]  /*e8e0*/  ISETP.NE.AND P1, PT, R2, RZ, PT ;  /* 0x000000ff0200720c */ /* 0x004fda0003f25270 */
[----:B------:R-:W-:Y:S05]  /*e8f0*/  @!P1 BRA `(.L_x_78) ;  /* 0x0000000000509947 */ /* 0x000fea0003800000 */
[----:B------:R-:W2:Y:S01]  /*e900*/  LDL R9, [R1+0x8] ;  /* 0x0000080001097983 */ /* 0x000ea20000100800 */
[----:B-1----:R-:W0:Y:S01]  /*e910*/  LDC R5, c[0x0][0x43c] ;  /* 0x00010f00ff057b82 */ /* 0x002e220000000800 */
[----:B------:R-:W-:Y:S01]  /*e920*/  ULDC.64 UR4, c[0x0][0x428] ;  /* 0x00010a0000047ab9 */ /* 0x000fe20000000a00 */
[----:B------:R-:W-:Y:S01]  /*e930*/  ULDC.64 UR6, c[0x0][0x208] ;  /* 0x0000820000067ab9 */ /* 0x000fe20000000a00 */
[----:B0-----:R-:W-:-:S13]  /*e940*/  ISETP.NE.AND P0, PT, R5, 0x1, PT ;  /* 0x000000010500780c */ /* 0x001fda0003f05270 */
[----:B------:R-:W0:Y:S02]  /*e950*/  @P0 LDC.64 R2, c[0x0][0x440] ;  /* 0x00011000ff020b82 */ /* 0x000e240000000a00 */
[----:B0-----:R-:W-:-:S04]  /*e960*/  @P0 IMAD.HI.U32 R4, R0, R2, RZ ;  /* 0x0000000200040227 */ /* 0x001fc800078e00ff */
[----:B------:R-:W-:Y:S01]  /*e970*/  IMAD.MOV.U32 R2, RZ, RZ, R0 ;  /* 0x000000ffff027224 */ /* 0x000fe200078e0000 */
[----:B------:R-:W-:-:S04]  /*e980*/  @P0 SHF.R.U32.HI R2, RZ, R3, R4 ;  /* 0x00000003ff020219 */ /* 0x000fc80000011604 */
[--C-:B------:R-:W-:Y:S01]  /*e990*/  SHF.R.S32.HI R3, RZ, 0x1f, R2.reuse ;  /* 0x0000001fff037819 */ /* 0x100fe20000011402 */
[--C-:B------:R-:W-:Y:S02]  /*e9a0*/  IMAD.MOV R8, RZ, RZ, -R2.reuse ;  /* 0x000000ffff087224 */ /* 0x100fe400078e0a02 */
[----:B------:R-:W-:-:S04]  /*e9b0*/  IMAD.WIDE.U32 R2, R19, UR4, R2 ;  /* 0x0000000413027c25 */ /* 0x000fc8000f8e0002 */
[----:B------:R-:W-:Y:S02]  /*e9c0*/  IMAD R8, R5, R8, R0 ;  /* 0x0000000805087224 */ /* 0x000fe400078e0200 */
[----:B--2---:R-:W-:-:S04]  /*e9d0*/  IMAD R4, R9, UR4, RZ ;  /* 0x0000000409047c24 */ /* 0x004fc8000f8e02ff */
[----:B------:R-:W-:Y:S01]  /*e9e0*/  IMAD R4, R19, UR5, R4 ;  /* 0x0000000513047c24 */ /* 0x000fe2000f8e0204 */
[----:B------:R-:W-:-:S03]  /*e9f0*/  ULDC.64 UR4, c[0x0][0x418] ;  /* 0x0001060000047ab9 */ /* 0x000fc60000000a00 */
[----:B------:R-:W-:Y:S01]  /*ea00*/  IMAD.IADD R3, R4, 0x1, R3 ;  /* 0x0000000104037824 */ /* 0x000fe200078e0203 */
[----:B------:R-:W-:-:S04]  /*ea10*/  LEA R4, P0, R2, UR4, 0x2 ;  /* 0x0000000402047c11 */ /* 0x000fc8000f8010ff */
[----:B------:R-:W-:-:S05]  /*ea20*/  LEA.HI.X R5, R2, UR5, R3, 0x2, P0 ;  /* 0x0000000502057c11 */ /* 0x000fca00080f1403 */
[----:B------:R0:W5:Y:S04]  /*ea30*/  LDG.E R4, desc[UR6][R4.64] ;  /* 0x0000000604047981 */ /* 0x000168000c1e1900 */
.L_x_78:
[----:B------:R-:W-:Y:S01]  /*ea40*/  LEA R3, R6, UR36, 0x3 ;  /* 0x0000002406037c11 */ /* 0x000fe2000f8e18ff */
[----:B------:R-:W-:Y:S01]  /*ea50*/  BSSY B2, `(.L_x_79) ;  /* 0x0000004000027945 */ /* 0x000fe20003800000 */
[----:B------:R-:W-:-:S04]  /*ea60*/  SHF.L.U32 R2, R7, 0x1f, RZ ;  /* 0x0000001f07027819 */ /* 0x000fc800000006ff */
[----:B------:R-:W2:Y:S02]  /*ea70*/  SYNCS.PHASECHK.TRANS64.TRYWAIT P0, [R3+URZ+0x38840], R2 ;  /* 0x03884002030075a7 */ /* 0x000ea4000800017f */
[----:B--2---:R-:W-:Y:S05]  /*ea80*/  @!P0 BRA `(.L_x_80) ;  /* 0x0000003000988947 */ /* 0x004fea0003800000 */
.L_x_166:
[----:B------:R-:W-:Y:S05]  /*ea90*/  BSYNC B2 ;  /* 0x0000000000027941 */ /* 0x000fea0003800000 */
.L_x_79:
[----:B01----:R-:W0:Y:S01]  /*eaa0*/  S2R R5, SR_TID.X ;  /* 0x0000000000057919 */ /* 0x003e220000002100 */
[----:B------:R-:W-:Y:S01]  /*eab0*/  BSSY B2, `(.L_x_81) ;  /* 0x000000b000027945 */ /* 0x000fe20003800000 */
[----:B0-----:R-:W-:-:S04]  /*eac0*/  LOP3.LUT R5, R5, 0x7f, RZ, 0xc0, !PT ;  /* 0x0000007f05057812 */ /* 0x001fc800078ec0ff */
[----:B------:R-:W-:-:S13]  /*ead0*/  ISETP.NE.AND P1, PT, R5, RZ, PT ;  /* 0x000000ff0500720c */ /* 0x000fda0003f25270 */
[----:B------:R-:W-:Y:S05]  /*eae0*/  @P1 BRA `(.L_x_82) ;  /* 0x00000000001c1947 */ /* 0x000fea0003800000 */
[----:B------:R-:W0:Y:S01]  /*eaf0*/  S2R R5, SR_TID.X ;  /* 0x0000000000057919 */ /* 0x000e220000002100 */
[----:B--2---:R-:W-:-:S04]  /*eb00*/  IMAD.MOV.U32 R2, RZ, RZ, 0xa000 ;  /* 0x0000a000ff027424 */ /* 0x004fc800078e00ff */
[----:B------:R1:W-:Y:S01]  /*eb10*/  SYNCS.ARRIVE.TRANS64 RZ, [R3+URZ+0x38830], R2 ;  /* 0x0388300203ff79a7 */ /* 0x0003e2000800003f */
[----:B0-----:R-:W-:-:S04]  /*eb20*/  LOP3.LUT R5, R5, 0x1f, RZ, 0xc0, !PT ;  /* 0x0000001f05057812 */ /* 0x001fc800078ec0ff */
[----:B------:R-:W-:-:S13]  /*eb30*/  ISETP.NE.AND P0, PT, R5, RZ, PT ;  /* 0x000000ff0500720c */ /* 0x000fda0003f05270 */
[----:B-1----:R-:W-:Y:S05]  /*eb40*/  @!P0 BRA `(.L_x_82) ;  /* 0x0000000000048947 */ /* 0x002fea0003800000 */
[----:B------:R-:W-:Y:S01]  /*eb50*/  BPT.TRAP 0x1 ;  /* 0x000000040000795c */ /* 0x000fe20000300000 */
.L_x_82:
[----:B------:R-:W-:Y:S05]  /*eb60*/  BSYNC B2 ;  /* 0x0000000000027941 */ /* 0x000fea0003800000 */
.L_x_81:
        /* <DEDUP_REMOVED lines=8> */
[----:B------:R-:W-:Y:S01]  /*ebf0*/  VIADD R9, R5, 0x24400 ;  /* 0x0002440005097836 */ /* 0x000fe20000000000 */
[----:B------:R-:W-:Y:S01]  /*ec00*/  UMOV UR6, 0x0 ;  /* 0x0000000000067882 */ /* 0x000fe20000000000 */
[----:B------:R-:W-:-:S10]  /*ec10*/  UMOV UR7, 0x14f00000 ;  /* 0x14f0000000077882 */ /* 0x000fd40000000000 */
.L_x_83:
        /* <DEDUP_REMOVED lines=16> */
.L_x_84:
        /* <DEDUP_REMOVED lines=16> */
.L_x_85:
        /* <DEDUP_REMOVED lines=16> */
.L_x_86:
        /* <DEDUP_REMOVED lines=16> */
.L_x_167:
[----:B------:R-:W-:Y:S05]  /*f020*/  BSYNC B2 ;  /* 0x0000000000027941 */ /* 0x000fea0003800000 */
.L_x_87:
[----:B------:R-:W-:Y:S01]  /*f030*/  BSSY B2, `(.L_x_89) ;  /* 0x000000b000027945 */ /* 0x000fe20003800000 */
[----:B0-----:R-:W-:Y:S02]  /*f040*/  IMAD.MOV.U32 R2, RZ, RZ, 0x0 ;  /* 0x00000000ff027424 */ /* 0x001fe400078e00ff */
[----:B------:R-:W-:Y:S01]  /*f050*/  IMAD.MOV.U32 R3, RZ, RZ, 0x14f00000 ;  /* 0x14f00000ff037424 */ /* 0x000fe200078e00ff */
[----:B------:R-:W-:Y:S06]  /*f060*/  @P1 BRA `(.L_x_90) ;  /* 0x00000000001c1947 */ /* 0x000fec0003800000 */
[----:B------:R-:W-:-:S04]  /*f070*/  IMAD.MOV.U32 R9, RZ, RZ, 0xa000 ;  /* 0x0000a000ff097424 */ /* 0x000fc800078e00ff */
[----:B------:R0:W-:Y:S02]  /*f080*/  SYNCS.ARRIVE.TRANS64 RZ, [R5+URZ+0x50], R9 ;  /* 0x0000500905ff79a7 */ /* 0x0001e4000800003f */
[----:B0-----:R-:W0:Y:S02]  /*f090*/  S2R R9, SR_TID.X ;  /* 0x0000000000097919 */ /* 0x001e240000002100 */
[----:B0-----:R-:W-:-:S04]  /*f0a0*/  LOP3.LUT R9, R9, 0x1f, RZ, 0xc0, !PT ;  /* 0x0000001f09097812 */ /* 0x001fc800078ec0ff */
[----:B------:R-:W-:-:S13]  /*f0b0*/  ISETP.NE.AND P0, PT, R9, RZ, PT ;  /* 0x000000ff0900720c */ /* 0x000fda0003f05270 */
[----:B------:R-:W-:Y:S05]  /*f0c0*/  @!P0 BRA `(.L_x_90) ;  /* 0x0000000000048947 */ /* 0x000fea0003800000 */
[----:B------:R-:W-:Y:S01]  /*f0d0*/  BPT.TRAP 0x1 ;  /* 0x000000040000795c */ /* 0x000fe20000300000 */
.L_x_90:
[----:B------:R-:W-:Y:S05]  /*f0e0*/  BSYNC B2 ;  /* 0x0000000000027941 */ /* 0x000fea0003800000 */
.L_x_89:
[----:B------:R-:W2:Y:S01]  /*f0f0*/  LDL.LU R9, [R1+0x4] ;  /* 0x0000040001097983 */ /* 0x000ea20000300800 */
[----:B------:R-:W-:Y:S01]  /*f100*/  R2UR UR6, R2 ;  /* 0x00000000020672ca */ /* 0x000fe200000e0000 */
[----:B------:R-:W-:Y:S01]  /*f110*/  IMAD R18, R18, 0xa000, R12 ;  /* 0x0000a00012127824 */ /* 0x000fe200078e020c */
[----:B------:R-:W-:Y:S01]  /*f120*/  R2UR UR7, R3 ;  /* 0x00000000030772ca */ /* 0x000fe200000e0000 */
[----:B------:R-:W-:Y:S01]  /*f130*/  UIADD3 UR4, UP0, UR38, 0x470, URZ ;  /* 0x0000047026047890 */ /* 0x000fe2000ff1e03f */
[----:B------:R-:W-:Y:S01]  /*f140*/  R2UR UR10, R11 ;  /* 0x000000000b0a72ca */ /* 0x000fe200000e0000 */
[----:B------:R-:W-:Y:S01]  /*f150*/  VIADD R5, R5, 0x50 ;  /* 0x0000005005057836 */ /* 0x000fe20000000000 */
[----:B------:R-:W-:Y:S01]  /*f160*/  PLOP3.LUT P0, PT, PT, PT, PT, 0x80, 0x0 ;  /* 0x000000000000781c */ /* 0x000fe20003f0f070 */
[----:B------:R-:W-:Y:S01]  /*f170*/  VIADD R11, R18, 0x400 ;  /* 0x00000400120b7836 */ /* 0x000fe20000000000 */
[----:B------:R-:W-:Y:S01]  /*f180*/  UIADD3.X UR5, URZ, UR39, URZ, UP0, !UPT ;  /* 0x000000273f057290 */ /* 0x000fe200087fe43f */
[----:B--2---:R-:W-:-:S11]  /*f190*/  IMAD R9, R9, 0x50, RZ ;  /* 0x0000005009097824 */ /* 0x004fd600078e02ff */
.L_x_91:
        /* <DEDUP_REMOVED lines=15> */
.L_x_92:
        /* <DEDUP_REMOVED lines=15> */
.L_x_93:
        /* <DEDUP_REMOVED lines=15> */
.L_x_94:
        /* <DEDUP_REMOVED lines=12> */
.L_x_77:
[----:B------:R-:W-:Y:S05]  /*f530*/  BSYNC B1 ;  /* 0x0000000000017941 */ /* 0x000fea0003800000 */
.L_x_76:
[----:B------:R-:W2:Y:S01]  /*f540*/  LDL R2, [R1+0xc] ;  /* 0x00000c0001027983 */ /* 0x000ea20000100800 */
[----:B------:R-:W-:Y:S01]  /*f550*/  VIADD R18, R6, 0x1 ;  /* 0x0000000106127836 */ /* 0x000fe20000000000 */
[----:B------:R-:W-:Y:S04]  /*f560*/  BSSY B1, `(.L_x_95) ;  /* 0x00000cf000017945 */ /* 0x000fe80003800000 */
[----:B------:R-:W-:-:S04]  /*f570*/  ISETP.NE.AND P0, PT, R18, 0x2, PT ;  /* 0x000000021200780c */ /* 0x000fc80003f05270 */
[----:B------:R-:W-:Y:S02]  /*f580*/  SEL R18, R18, RZ, P0 ;  /* 0x000000ff12127207 */ /* 0x000fe40000000000 */
[----:B--2---:R-:W-:Y:S02]  /*f590*/  ISETP.NE.AND P1, PT, R2, RZ, PT ;  /* 0x000000ff0200720c */ /* 0x004fe40003f25270 */
[----:B------:R-:W-:-:S04]  /*f5a0*/  SEL R2, RZ, 0x1, P0 ;  /* 0x00000001ff027807 */ /* 0x000fc80000000000 */
[----:B------:R-:W-:-:S05]  /*f5b0*/  LOP3.LUT R9, R7, R2, RZ, 0x3c, !PT ;  /* 0x0000000207097212 */ /* 0x000fca00078e3cff */
[----:B------:R2:W-:Y:S02]  /*f5c0*/  STL [R1], R9 ;  /* 0x0000000901007387 */ /* 0x0005e40000100800 */
[----:B------:R-:W-:Y:S05]  /*f5d0*/  @!P1 BRA `(.L_x_96) ;  /* 0x0000000c001c9947 */ /* 0x000fea0003800000 */
[----:B------:R-:W3:Y:S01]  /*f5e0*/  LDL R3, [R1+0x10] ;  /* 0x0000100001037983 */ /* 0x000ee20000100800 */
[----:B0-----:R-:W-:Y:S01]  /*f5f0*/  VIADD R8, R0, 0xffffffff ;  /* 0xffffffff00087836 */ /* 0x001fe20000000000 */
[----:B---3--:R-:W-:-:S13]  /*f600*/  ISETP.NE.AND P1, PT, R3, RZ, PT ;  /* 0x000000ff0300720c */ /* 0x008fda0003f25270 */
[----:B------:R-:W-:Y:S05]  /*f610*/  @!P1 BRA `(.L_x_97) ;  /* 0x0000000000509947 */ /* 0x000fea0003800000 */
[----:B------:R-:W3:Y:S01]  /*f620*/  LDL R11, [R1+0x8] ;  /* 0x00000800010b7983 */ /* 0x000ee20000100800 */
[----:B-1----:R-:W0:Y:S01]  /*f630*/  LDC R5, c[0x0][0x43c] ;  /* 0x00010f00ff057b82 */ /* 0x002e220000000800 */
[----:B------:R-:W-:Y:S01]  /*f640*/  ULDC.64 UR4, c[0x0][0x428] ;  /* 0x00010a0000047ab9 */ /* 0x000fe20000000a00 */
[----:B------:R-:W-:Y:S01]  /*f650*/  ULDC.64 UR6, c[0x0][0x208] ;  /* 0x0000820000067ab9 */ /* 0x000fe20000000a00 */
[----:B0-----:R-:W-:-:S13]  /*f660*/  ISETP.NE.AND P0, PT, R5, 0x1, PT ;  /* 0x000000010500780c */ /* 0x001fda0003f05270 */
[----:B------:R-:W0:Y:S02]  /*f670*/  @P0 LDC.64 R2, c[0x0][0x440] ;  /* 0x00011000ff020b82 */ /* 0x000e240000000a00 */
[----:B0-----:R-:W-:-:S04]  /*f680*/  @P0 IMAD.HI.U32 R4, R8, R2, RZ ;  /* 0x0000000208040227 */ /* 0x001fc800078e00ff */
[----:B------:R-:W-:Y:S01]  /*f690*/  IMAD.MOV.U32 R2, RZ, RZ, R8 ;  /* 0x000000ffff027224 */ /* 0x000fe200078e0008 */
[----:B------:R-:W-:-:S05]  /*f6a0*/  @P0 SHF.R.U32.HI R2, RZ, R3, R4 ;  /* 0x00000003ff020219 */ /* 0x000fca0000011604 */
[----:B------:R-:W-:-:S04]  /*f6b0*/  IMAD.MOV R3, RZ, RZ, -R2 ;  /* 0x000000ffff037224 */ /* 0x000fc800078e0a02 */
[----:B------:R-:W-:Y:S01]  /*f6c0*/  IMAD R8, R5, R3, R8 ;  /* 0x0000000305087224 */ /* 0x000fe200078e0208 */
[----:B------:R-:W-:-:S03]  /*f6d0*/  SHF.R.S32.HI R3, RZ, 0x1f, R2 ;  /* 0x0000001fff037819 */ /* 0x000fc60000011402 */
[----:B------:R-:W-:-:S04]  /*f6e0*/  IMAD.WIDE.U32 R2, R19, UR4, R2 ;  /* 0x0000000413027c25 */ /* 0x000fc8000f8e0002 */
[----:B---3--:R-:W-:-:S04]  /*f6f0*/  IMAD R4, R11, UR4, RZ ;  /* 0x000000040b047c24 */ /* 0x008fc8000f8e02ff */
[----:B------:R-:W-:Y:S01]  /*f700*/  IMAD R4, R19, UR5, R4 ;  /* 0x0000000513047c24 */ /* 0x000fe2000f8e0204 */
[----:B------:R-:W-:-:S03]  /*f710*/  ULDC.64 UR4, c[0x0][0x418] ;  /* 0x0001060000047ab9 */ /* 0x000fc60000000a00 */
[----:B------:R-:W-:Y:S01]  /*f720*/  IMAD.IADD R3, R4, 0x1, R3 ;  /* 0x0000000104037824 */ /* 0x000fe200078e0203 */
[----:B------:R-:W-:-:S04]  /*f730*/  LEA R4, P0, R2, UR4, 0x2 ;  /* 0x0000000402047c11 */ /* 0x000fc8000f8010ff */
[----:B------:R-:W-:-:S05]  /*f740*/  LEA.HI.X R5, R2, UR5, R3, 0x2, P0 ;  /* 0x0000000502057c11 */ /* 0x000fca00080f1403 */
[----:B------:R0:W5:Y:S04]  /*f750*/  LDG.E R4, desc[UR6][R4.64] ;  /* 0x0000000604047981 */ /* 0x000168000c1e1900 */
.L_x_97:
[----:B------:R-:W-:Y:S01]  /*f760*/  LEA R2, R18, UR36, 0x3 ;  /* 0x0000002412027c11 */ /* 0x000fe2000f8e18ff */
[----:B------:R-:W-:Y:S01]  /*f770*/  BSSY B2, `(.L_x_98) ;  /* 0x0000004000027945 */ /* 0x000fe20003800000 */
[----:B------:R-:W-:-:S04]  /*f780*/  SHF.L.U32 R3, R9, 0x1f, RZ ;  /* 0x0000001f09037819 */ /* 0x000fc800000006ff */
[----:B------:R-:W3:Y:S02]  /*f790*/  SYNCS.PHASECHK.TRANS64.TRYWAIT P0, [R2+URZ+0x38840], R3 ;  /* 0x03884003020075a7 */ /* 0x000ee4000800017f */
[----:B---3--:R-:W-:Y:S05]  /*f7a0*/  @!P0 BRA `(.L_x_99) ;  /* 0x0000002400788947 */ /* 0x008fea0003800000 */
.L_x_168:
[----:B------:R-:W-:Y:S05]  /*f7b0*/  BSYNC B2 ;  /* 0x0000000000027941 */ /* 0x000fea0003800000 */
.L_x_98:
[----:B01----:R-:W0:Y:S01]  /*f7c0*/  S2R R5, SR_TID.X ;  /* 0x0000000000057919 */ /* 0x003e220000002100 */
[----:B------:R-:W-:Y:S01]  /*f7d0*/  BSSY B2, `(.L_x_100) ;  /* 0x000000b000027945 */ /* 0x000fe20003800000 */
[----:B0-----:R-:W-:-:S04]  /*f7e0*/  LOP3.LUT R5, R5, 0x7f, RZ, 0xc0, !PT ;  /* 0x0000007f05057812 */ /* 0x001fc800078ec0ff */
[----:B------:R-:W-:-:S13]  /*f7f0*/  ISETP.NE.AND P1, PT, R5, RZ, PT ;  /* 0x000000ff0500720c */ /* 0x000fda0003f25270 */
[----:B------:R-:W-:Y:S05]  /*f800*/  @P1 BRA `(.L_x_101) ;  /* 0x00000000001c1947 */ /* 0x000fea0003800000 */
[----:B------:R-:W0:Y:S01]  /*f810*/  S2R R5, SR_TID.X ;  /* 0x0000000000057919 */ /* 0x000e220000002100 */
[----:B---3--:R-:W-:-:S04]  /*f820*/  IMAD.MOV.U32 R3, RZ, RZ, 0xa000 ;  /* 0x0000a000ff037424 */ /* 0x008fc800078e00ff */
[----:B------:R1:W-:Y:S01]  /*f830*/  SYNCS.ARRIVE.TRANS64 RZ, [R2+URZ+0x38830], R3 ;  /* 0x0388300302ff79a7 */ /* 0x0003e2000800003f */
[----:B0-----:R-:W-:-:S04]  /*f840*/  LOP3.LUT R5, R5, 0x1f, RZ, 0xc0, !PT ;  /* 0x0000001f05057812 */ /* 0x001fc800078ec0ff */
[----:B------:R-:W-:-:S13]  /*f850*/  ISETP.NE.AND P0, PT, R5, RZ, PT ;  /* 0x000000ff0500720c */ /* 0x000fda0003f05270 */
[----:B-1----:R-:W-:Y:S05]  /*f860*/  @!P0 BRA `(.L_x_101) ;  /* 0x0000000000048947 */ /* 0x002fea0003800000 */
[----:B------:R-:W-:Y:S01]  /*f870*/  BPT.TRAP 0x1 ;  /* 0x000000040000795c */ /* 0x000fe20000300000 */
.L_x_101:
[----:B------:R-:W-:Y:S05]  /*f880*/  BSYNC B2 ;  /* 0x0000000000027941 */ /* 0x000fea0003800000 */
.L_x_100:
[----:B------:R-:W-:Y:S01]  /*f890*/  IMAD.MOV.U32 R11, RZ, RZ, RZ ;  /* 0x000000ffff0b7224 */ /* 0x000fe200078e00ff */
[----:B------:R-:W-:Y:S01]  /*f8a0*/  UIADD3 UR4, UP0, UR38, 0x370, URZ ;  /* 0x0000037026047890 */ /* 0x000fe2000ff1e03f */
[C---:B---3--:R-:W-:Y:S01]  /*f8b0*/  IMAD R3, R18.reuse, 0x8, R10 ;  /* 0x0000000812037824 */ /* 0x048fe200078e020a */
[----:B------:R-:W-:Y:S01]  /*f8c0*/  PLOP3.LUT P0, PT, PT, PT, PT, 0x80, 0x0 ;  /* 0x000000000000781c */ /* 0x000fe20003f0f070 */
[----:B------:R-:W-:Y:S01]  /*f8d0*/  IMAD R5, R18, 0xa000, R12 ;  /* 0x0000a00012057824 */ /* 0x000fe200078e020c */
[----:B------:R-:W-:Y:S01]  /*f8e0*/  R2UR UR10, R11 ;  /* 0x000000000b0a72ca */ /* 0x000fe200000e0000 */
[----:B------:R-:W-:Y:S01]  /*f8f0*/  VIADD R3, R3, 0x30 ;  /* 0x0000003003037836 */ /* 0x000fe20000000000 */
[----:B------:R-:W-:Y:S01]  /*f900*/  UIADD3.X UR5, URZ, UR39, URZ, UP0, !UPT ;  /* 0x000000273f057290 */ /* 0x000fe200087fe43f */
[----:B------:R-:W-:Y:S01]  /*f910*/  IMAD R2, R8, 0x50, RZ ;  /* 0x0000005008027824 */ /* 0x000fe200078e02ff */
[----:B------:R-:W-:Y:S01]  /*f920*/  UMOV UR6, 0x0 ;  /* 0x0000000000067882 */ /* 0x000fe20000000000 */
[----:B--2---:R-:W-:Y:S01]  /*f930*/  VIADD R9, R5, 0x24400 ;  /* 0x0002440005097836 */ /* 0x004fe20000000000 */
[----:B------:R-:W-:-:S09]  /*f940*/  UMOV UR7, 0x14f00000 ;  /* 0x14f0000000077882 */ /* 0x000fd20000000000 */
.L_x_102:
        /* <DEDUP_REMOVED lines=16> */
.L_x_103:
        /* <DEDUP_REMOVED lines=16> */
.L_x_104:
        /* <DEDUP_REMOVED lines=10> */
[----:B------:R-:W-:Y:S01]  /*fbf0*/  MOV R13, 0xc0 ;  /* 0x000000c0000d7802 */ /* 0x000fe20000000f00 */
[----:B------:R-:W-:Y:S01]  /*fc00*/  VIADD R5, R5, 0x2bc00 ;  /* 0x0002bc0005057836 */ /* 0x000fe20000000000 */
[----:B------:R-:W-:Y:S01]  /*fc10*/  PLOP3.LUT P0, PT, PT, PT, PT, 0x80, 0x0 ;  /* 0x000000000000781c */ /* 0x000fe20003f0f070 */
[----:B------:R-:W-:Y:S01]  /*fc20*/  UMOV UR6, 0x0 ;  /* 0x0000000000067882 */ /* 0x000fe20000000000 */
[----:B------:R-:W-:Y:S01]  /*fc30*/  R2UR UR10, R13 ;  /* 0x000000000d0a72ca */ /* 0x000fe200000e0000 */
[----:B------:R-:W-:-:S14]  /*fc40*/  UMOV UR7, 0x14f00000 ;  /* 0x14f0000000077882 */ /* 0x000fdc0000000000 */
.L_x_105:
        /* <DEDUP_REMOVED lines=10> */
[----:B------:R-:W-:Y:S01]  /*fcf0*/  SHF.L.U32 R7, R7, 0x1f, RZ ;  /* 0x0000001f07077819 */ /* 0x000fe200000006ff */
[----:B------:R-:W-:Y:S01]  /*fd00*/  IMAD R5, R6, 0x8, R10 ;  /* 0x0000000806057824 */ /* 0x000fe200078e020a */
[----:B------:R-:W-:Y:S03]  /*fd10*/  BSSY B2, `(.L_x_106) ;  /* 0x0000003000027945 */ /* 0x000fe60003800000 */
[----:B------:R-:W0:Y:S02]  /*fd20*/  SYNCS.PHASECHK.TRANS64.TRYWAIT P0, [R5+URZ+0x60], R7 ;  /* 0x00006007050075a7 */ /* 0x000e24000800017f */
[----:B0-----:R-:W-:Y:S05]  /*fd30*/  @!P0 BRA `(.L_x_107) ;  /* 0x0000002000288947 */ /* 0x001fea0003800000 */
.L_x_169:
[----:B------:R-:W-:Y:S05]  /*fd40*/  BSYNC B2 ;  /* 0x0000000000027941 */ /* 0x000fea0003800000 */
.L_x_106:
[----:B------:R-:W-:Y:S01]  /*fd50*/  BSSY B2, `(.L_x_108) ;  /* 0x000000b000027945 */ /* 0x000fe20003800000 */
[----:B------:R-:W-:Y:S02]  /*fd60*/  IMAD.MOV.U32 R2, RZ, RZ, 0x0 ;  /* 0x00000000ff027424 */ /* 0x000fe400078e00ff */
[----:B------:R-:W-:Y:S01]  /*fd70*/  IMAD.MOV.U32 R3, RZ, RZ, 0x14f00000 ;  /* 0x14f00000ff037424 */ /* 0x000fe200078e00ff */
[----:B------:R-:W-:Y:S06]  /*fd80*/  @P1 BRA `(.L_x_109) ;  /* 0x00000000001c1947 */ /* 0x000fec0003800000 */
[----:B------:R-:W1:Y:S01]  /*fd90*/  S2R R9, SR_TID.X ;  /* 0x0000000000097919 */ /* 0x000e620000002100 */
[----:B0-----:R-:W-:-:S04]  /*fda0*/  IMAD.MOV.U32 R7, RZ, RZ, 0xa000 ;  /* 0x0000a000ff077424 */ /* 0x001fc800078e00ff */
[----:B------:R2:W-:Y:S01]  /*fdb0*/  SYNCS.ARRIVE.TRANS64 RZ, [R5+URZ+0x50], R7 ;  /* 0x0000500705ff79a7 */ /* 0x0005e2000800003f */
[----:B-1----:R-:W-:-:S04]  /*fdc0*/  LOP3.LUT R9, R9, 0x1f, RZ, 0xc0, !PT ;  /* 0x0000001f09097812 */ /* 0x002fc800078ec0ff */
[----:B------:R-:W-:-:S13]  /*fdd0*/  ISETP.NE.AND P0, PT, R9, RZ, PT ;  /* 0x000000ff0900720c */ /* 0x000fda0003f05270 */
[----:B--2---:R-:W-:Y:S05]  /*fde0*/  @!P0 BRA `(.L_x_109) ;  /* 0x0000000000048947 */ /* 0x004fea0003800000 */
[----:B------:R-:W-:Y:S01]  /*fdf0*/  BPT.TRAP 0x1 ;  /* 0x000000040000795c */ /* 0x000fe20000300000 */
.L_x_109:
[----:B------:R-:W-:Y:S05]  /*fe00*/  BSYNC B2 ;  /* 0x0000000000027941 */ /* 0x000fea0003800000 */
.L_x_108:
[----:B0-----:R-:W2:Y:S01]  /*fe10*/  LDL.LU R7, [R1+0x4] ;  /* 0x0000040001077983 */ /* 0x001ea20000300800 */
        /* <DEDUP_REMOVED lines=10> */
.L_x_110:
        /* <DEDUP_REMOVED lines=15> */
.L_x_111:
        /* <DEDUP_REMOVED lines=15> */
.L_x_112:
        /* <DEDUP_REMOVED lines=15> */
.L_x_113:
        /* <DEDUP_REMOVED lines=12> */
.L_x_96:
[----:B------:R-:W-:Y:S05]  /*10250*/  BSYNC B1 ;  /* 0x0000000000017941 */ /* 0x000fea0003800000 */
.L_x_95:
[C---:B------:R-:W-:Y:S01]  /*10260*/  ISETP.GT.AND P0, PT, R0.reuse, 0x1, PT ;  /* 0x000000010000780c */ /* 0x040fe20003f04270 */
[----:B------:R-:W-:-:S12]  /*10270*/  VIADD R0, R0, 0xfffffffe ;  /* 0xfffffffe00007836 */ /* 0x000fd80000000000 */
[----:B------:R-:W-:Y:S05]  /*10280*/  @P0 BRA `(.L_x_114) ;  /* 0xffffffe400640947 */ /* 0x000fea000383ffff */
.L_x_75:
[----:B------:R-:W-:Y:S05]  /*10290*/  BSYNC B0 ;  /* 0x0000000000007941 */ /* 0x000fea0003800000 */
.L_x_54:
[----:B---3--:R-:W3:Y:S01]  /*102a0*/  LDL.LU R0, [R1+0xc] ;  /* 0x00000c0001007983 */ /* 0x008ee20000300800 */
[----:B------:R-:W-:Y:S01]  /*102b0*/  BSSY B0, `(.L_x_115) ;  /* 0x0000059000007945 */ /* 0x000fe20003800000 */
[----:B---3--:R-:W-:-:S13]  /*102c0*/  ISETP.NE.AND P0, PT, R0, RZ, PT ;  /* 0x000000ff0000720c */ /* 0x008fda0003f05270 */
[----:B------:R-:W-:Y:S05]  /*102d0*/  @!P0 BRA `(.L_x_116) ;  /* 0x0000000400588947 */ /* 0x000fea0003800000 */
[----:B0-2---:R-:W2:Y:S01]  /*102e0*/  LDL R3, [R1] ;  /* 0x0000000001037983 */ /* 0x005ea20000100800 */
[----:B------:R-:W-:Y:S01]  /*102f0*/  LEA R2, R18, UR36, 0x3 ;  /* 0x0000002412027c11 */ /* 0x000fe2000f8e18ff */
[----:B------:R-:W-:Y:S01]  /*10300*/  BSSY B1, `(.L_x_117) ;  /* 0x0000007000017945 */ /* 0x000fe20003800000 */
[----:B------:R-:W0:Y:S02]  /*10310*/  S2R R0, SR_TID.X ;  /* 0x0000000000007919 */ /* 0x000e240000002100 */
[----:B0-----:R-:W-:-:S04]  /*10320*/  LOP3.LUT R0, R0, 0x7f, RZ, 0xc0, !PT ;  /* 0x0000007f00007812 */ /* 0x001fc800078ec0ff */
[----:B------:R-:W-:Y:S02]  /*10330*/  ISETP.NE.AND P1, PT, R0, RZ, PT ;  /* 0x000000ff0000720c */ /* 0x000fe40003f25270 */
[----:B--2---:R-:W-:-:S04]  /*10340*/  SHF.L.U32 R3, R3, 0x1f, RZ ;  /* 0x0000001f03037819 */ /* 0x004fc800000006ff */
[----:B------:R-:W0:Y:S02]  /*10350*/  SYNCS.PHASECHK.TRANS64.TRYWAIT P0, [R2+URZ+0x38860], R3 ;  /* 0x03886003020075a7 */ /* 0x000e24000800017f */
[----:B0-----:R-:W-:Y:S05]  /*10360*/  @!P0 BRA `(.L_x_118) ;  /* 0x0000001800b08947 */ /* 0x001fea0003800000 */
.L_x_170:
[----:B------:R-:W-:Y:S05]  /*10370*/  BSYNC B1 ;  /* 0x0000000000017941 */ /* 0x000fea0003800000 */
.L_x_117:
[----:B------:R-:W-:Y:S04]  /*10380*/  BSSY B1, `(.L_x_119) ;  /* 0x0000009000017945 */ /* 0x000fe80003800000 */
[----:B------:R-:W-:Y:S05]  /*10390*/  @P1 BRA `(.L_x_120) ;  /* 0x00000000001c1947 */ /* 0x000fea0003800000 */
[----:B------:R-:W2:Y:S01]  /*103a0*/  S2R R0, SR_TID.X ;  /* 0x0000000000007919 */ /* 0x000ea20000002100 */
[----:B0-----:R-:W-:-:S04]  /*103b0*/  IMAD.MOV.U32 R3, RZ, RZ, 0xa000 ;  /* 0x0000a000ff037424 */ /* 0x001fc800078e00ff */
[----:B------:R3:W-:Y:S01]  /*103c0*/  SYNCS.ARRIVE.TRANS64 RZ, [R2+URZ+0x38850], R3 ;  /* 0x0388500302ff79a7 */ /* 0x0007e2000800003f */
[----:B--2---:R-:W-:-:S04]  /*103d0*/  LOP3.LUT R0, R0, 0x1f, RZ, 0xc0, !PT ;  /* 0x0000001f00007812 */ /* 0x004fc800078ec0ff */
[----:B------:R-:W-:-:S13]  /*103e0*/  ISETP.NE.AND P0, PT, R0, RZ, PT ;  /* 0x000000ff0000720c */ /* 0x000fda0003f05270 */
[----:B---3--:R-:W-:Y:S05]  /*103f0*/  @!P0 BRA `(.L_x_120) ;  /* 0x0000000000048947 */ /* 0x008fea0003800000 */
[----:B------:R-:W-:Y:S01]  /*10400*/  BPT.TRAP 0x1 ;  /* 0x000000040000795c */ /* 0x000fe20000300000 */
.L_x_120:
[----:B------:R-:W-:Y:S05]  /*10410*/  BSYNC B1 ;  /* 0x0000000000017941 */ /* 0x000fea0003800000 */
.L_x_119:
[----:B------:R-:W2:Y:S01]  /*10420*/  LDL R0, [R1+0x4] ;  /* 0x0000040001007983 */ /* 0x000ea20000100800 */
[----:B------:R-:W-:Y:S01]  /*10430*/  IMAD R12, R18, 0xa000, R12 ;  /* 0x0000a000120c7824 */ /* 0x000fe200078e020c */
[----:B------:R-:W-:Y:S01]  /*10440*/  UIADD3 UR4, UP0, UR38, 0x470, URZ ;  /* 0x0000047026047890 */ /* 0x000fe2000ff1e03f */
[----:B------:R-:W-:Y:S01]  /*10450*/  PLOP3.LUT P0, PT, PT, PT, PT, 0x80, 0x0 ;  /* 0x000000000000781c */ /* 0x000fe20003f0f070 */
[----:B0-----:R-:W-:Y:S01]  /*10460*/  VIADD R2, R2, 0x38850 ;  /* 0x0003885002027836 */ /* 0x001fe20000000000 */
[----:B------:R-:W-:Y:S01]  /*10470*/  UMOV UR6, 0x0 ;  /* 0x0000000000067882 */ /* 0x000fe20000000000 */
[----:B------:R-:W-:Y:S01]  /*10480*/  VIADD R3, R12, 0x400 ;  /* 0x000004000c037836 */ /* 0x000fe20000000000 */
[----:B------:R-:W-:Y:S01]  /*10490*/  UIADD3.X UR5, URZ, UR39, URZ, UP0, !UPT ;  /* 0x000000273f057290 */ /* 0x000fe200087fe43f */
[----:B------:R-:W-:Y:S01]  /*104a0*/  UMOV UR7, 0x14f00000 ;  /* 0x14f0000000077882 */ /* 0x000fe20000000000 */
[----:B------:R-:W-:Y:S01]  /*104b0*/  UMOV UR10, URZ ;  /* 0x0000003f000a7c82 */ /* 0x000fe20008000000 */
[----:B--2---:R-:W-:-:S09]  /*104c0*/  IMAD R0, R0, 0x50, RZ ;  /* 0x0000005000007824 */ /* 0x004fd200078e02ff */
.L_x_121:
        /* <DEDUP_REMOVED lines=10> */
[----:B------:R-:W-:Y:S01]  /*10570*/  PLOP3.LUT P0, PT, PT, PT, PT, 0x80, 0x0 ;  /* 0x000000000000781c */ /* 0x000fe20003f0f070 */
[----:B------:R-:W-:Y:S01]  /*10580*/  VIADD R3, R12, 0x2c00 ;  /* 0x00002c000c037836 */ /* 0x000fe20000000000 */
[----:B------:R-:W-:Y:S01]  /*10590*/  UMOV UR6, 0x0 ;  /* 0x0000000000067882 */ /* 0x000fe20000000000 */
[----:B------:R-:W-:Y:S01]  /*105a0*/  UMOV UR7, 0x14f00000 ;  /* 0x14f0000000077882 */ /* 0x000fe20000000000 */
[----:B------:R-:W-:-:S09]  /*105b0*/  UMOV UR10, 0x40 ;  /* 0x00000040000a7882 */ /* 0x000fd20000000000 */
.L_x_122:
        /* <DEDUP_REMOVED lines=15> */
.L_x_123:
        /* <DEDUP_REMOVED lines=15> */
.L_x_124:
        /* <DEDUP_REMOVED lines=9> */
[----:B---3--:R-:W-:Y:S05]  /*10830*/  @P0 BRA.U.ANY `(.L_x_124) ;  /* 0xfffffffd00d80947 */ /* 0x008fea000393ffff */
.L_x_116:
[----:B------:R-:W-:Y:S05]  /*10840*/  BSYNC B0 ;  /* 0x0000000000007941 */ /* 0x000fea0003800000 */
.L_x_115:
[----:B-1----:R-:W3:Y:S01]  /*10850*/  LDL.LU R5, [R1+0x28] ;  /* 0x0000280001057983 */ /* 0x002ee20000300800 */
[----:B------:R-:W-:Y:S01]  /*10860*/  VIADD R18, R18, 0x1 ;  /* 0x0000000112127836 */ /* 0x000fe20000000000 */
[----:B------:R-:W-:Y:S02]  /*10870*/  ULDC UR4, c[0x0][0xc34] ;  /* 0x00030d0000047ab9 */ /* 0x000fe40000000800 */
[----:B0-----:R-:W4:Y:S04]  /*10880*/  LDL.LU R4, [R1] ;  /* 0x0000000001047983 */ /* 0x001f280000300800 */
[----:B--2---:R-:W2:Y:S01]  /*10890*/  LDL.LU R3, [R1+0x30] ;  /* 0x0000300001037983 */ /* 0x004ea20000300800 */
[----:B------:R-:W-:-:S04]  /*108a0*/  ISETP.NE.AND P0, PT, R18, 0x2, PT ;  /* 0x000000021200780c */ /* 0x000fc80003f05270 */
[----:B------:R-:W-:Y:S02]  /*108b0*/  SEL R0, RZ, 0x1, P0 ;  /* 0x00000001ff007807 */ /* 0x000fe40000000000 */
[----:B------:R-:W-:Y:S01]  /*108c0*/  SEL R18, R18, RZ, P0 ;  /* 0x000000ff12127207 */ /* 0x000fe20000000000 */
[----:B---3--:R-:W-:Y:S01]  /*108d0*/  VIADD R5, R5, UR37 ;  /* 0x0000002505057c36 */ /* 0x008fe20008000000 */
[----:B----4-:R-:W-:-:S04]  /*108e0*/  LOP3.LUT R4, R4, R0, RZ, 0x3c, !PT ;  /* 0x0000000004047212 */ /* 0x010fc800078e3cff */
[----:B------:R1:W-:Y:S01]  /*108f0*/  STL [R1+0x28], R5 ;  /* 0x0000280501007387 */ /* 0x0003e20000100800 */
[----:B------:R-:W-:Y:S01]  /*10900*/  ISETP.GE.AND P1, PT, R5, UR4, PT ;  /* 0x0000000405007c0c */ /* 0x000fe2000bf26270 */
[----:B--2---:R-:W-:-:S05]  /*10910*/  VIADD R3, R3, 0x1 ;  /* 0x0000000103037836 */ /* 0x004fca0000000000 */
[----:B------:R1:W-:Y:S04]  /*10920*/  STL [R1+0x30], R3 ;  /* 0x0000300301007387 */ /* 0x0003e80000100800 */
[----:B------:R1:W-:Y:S03]  /*10930*/  STL [R1], R4 ;  /* 0x0000000401007387 */ /* 0x0003e60000100800 */
[----:B------:R-:W-:Y:S05]  /*10940*/  @!P1 BRA `(.L_x_125) ;  /* 0xffffffb400d89947 */ /* 0x000fea000383ffff */
[----:B------:R-:W-:-:S07]  /*10950*/  LOP3.LUT R2, R3, 0x1, RZ, 0xc, !PT ;  /* 0x0000000103027812 */ /* 0x000fce00078e0cff */
.L_x_38:
[----:B01----:R-:W0:Y:S01]  /*10960*/  S2R R3, SR_CgaCtaId ;  /* 0x0000000000037919 */ /* 0x003e220000008800 */
[----:B------:R-:W-:Y:S01]  /*10970*/  MOV R0, 0x400 ;  /* 0x0000040000007802 */ /* 0x000fe20000000f00 */
[----:B------:R-:W-:Y:S03]  /*10980*/  BSSY B0, `(.L_x_126) ;  /* 0x0000005000007945 */ /* 0x000fe60003800000 */
[----:B0-----:R-:W-:Y:S02]  /*10990*/  LEA R0, R3, R0, 0x18 ;  /* 0x0000000003007211 */ /* 0x001fe400078ec0ff */
[----:B------:R-:W-:-:S04]  /*109a0*/  SHF.L.U32 R3, R2, 0x1f, RZ ;  /* 0x0000001f02037819 */ /* 0x000fc800000006ff */
[----:B------:R-:W0:Y:S02]  /*109b0*/  SYNCS.PHASECHK.TRANS64.TRYWAIT P0, [R0+URZ+0x38820], R3 ;  /* 0x03882003000075a7 */ /* 0x000e24000800017f */
[----:B0-----:R-:W-:Y:S05]  /*109c0*/  @!P0 BRA `(.L_x_127) ;  /* 0x00000014002c8947 */ /* 0x001fea0003800000 */
.L_x_171:
[----:B------:R-:W-:Y:S05]  /*109d0*/  BSYNC B0 ;  /* 0x0000000000007941 */ /* 0x000fea0003800000 */
.L_x_126:
[----:B------:R-:W-:-:S03]  /*109e0*/  UMOV UR4, 0xffffffff ;  /* 0xffffffff00047882 */ /* 0x000fc60000000000 */
[----:B------:R-:W-:Y:S05]  /*109f0*/  BRA.DIV UR4, `(.L_x_128) ;  /* 0x0000001604347947 */ /* 0x000fea000b800000 */
[----:B------:R-:W1:Y:S02]  /*10a00*/  S2R R2, SR_TID.X ;  /* 0x0000000000027919 */ /* 0x000e640000002100 */
[----:B-1----:R-:W-:-:S04]  /*10a10*/  SHF.R.U32.HI R2, RZ, 0x5, R2 ;  /* 0x00000005ff027819 */ /* 0x002fc80000011602 */
[----:B------:R-:W-:-:S05]  /*10a20*/  LOP3.LUT R2, R2, 0x3, RZ, 0xc0, !PT ;  /* 0x0000000302027812 */ /* 0x000fca00078ec0ff */
[----:B------:R1:W2:Y:S02]  /*10a30*/  SHFL.IDX PT, R14, R2, RZ, 0x1f ;  /* 0x00001fff020e7589 */ /* 0x0002a400000e0000 */
.L_x_174:
[----:B--2---:R-:W-:Y:S01]  /*10a40*/  ISETP.NE.AND P0, PT, R14, RZ, PT ;  /* 0x000000ff0e00720c */ /* 0x004fe20003f05270 */
[----:B------:R-:W-:-:S12]  /*10a50*/  BSSY B0, `(.L_x_129) ;  /* 0x0000027000007945 */ /* 0x000fd80003800000 */
[----:B------:R-:W-:Y:S05]  /*10a60*/  @P0 BRA `(.L_x_130) ;  /* 0x0000000000940947 */ /* 0x000fea0003800000 */
[----:B------:R-:W-:-:S03]  /*10a70*/  UMOV UR4, 0xffffffff ;  /* 0xffffffff00047882 */ /* 0x000fc60000000000 */
[----:B------:R-:W-:Y:S05]  /*10a80*/  BRA.DIV UR4, `(.L_x_131) ;  /* 0x0000001604447947 */ /* 0x000fea000b800000 */
[----:B------:R-:W-:-:S13]  /*10a90*/  ELECT P6, URZ, PT ;  /* 0x00000000003f782f */ /* 0x000fda00038c0000 */
.L_x_177:
[----:B------:R-:W-:Y:S05]  /*10aa0*/  @!P6 BRA `(.L_x_130) ;  /* 0x000000000084e947 */ /* 0x000fea0003800000 */
[----:B-1----:R-:W2:Y:S02]  /*10ab0*/  LDL R2, [R1+0x34] ;  /* 0x0000340001027983 */ /* 0x002ea40000100800 */
[----:B--2---:R-:W-:-:S13]  /*10ac0*/  R2UR UR4, R2 ;  /* 0x00000000020472ca */ /* 0x004fda00000e0000 */
[----:B------:R-:W-:-:S06]  /*10ad0*/  ULOP3.LUT UR4, UR4, 0x2, URZ, 0xfc, !UPT ;  /* 0x0000000204047892 */ /* 0x000fcc000f8efc3f */
[----:B------:R-:W-:-:S05]  /*10ae0*/  IMAD.U32 R2, RZ, RZ, UR4 ;  /* 0x00000004ff027e24 */ /* 0x000fca000f8e00ff */
[----:B------:R-:W-:-:S13]  /*10af0*/  ISETP.NE.AND P2, PT, R2, 0x3, PT ;  /* 0x000000030200780c */ /* 0x000fda0003f45270 */
[----:B------:R-:W-:Y:S05]  /*10b00*/  @!P2 BRA `(.L_x_132) ;  /* 0x000000000004a947 */ /* 0x000fea0003800000 */
[----:B------:R-:W-:Y:S01]  /*10b10*/  BPT.TRAP 0x1 ;  /* 0x000000040000795c */ /* 0x000fe20000300000 */
.L_x_132:
[----:B------:R-:W2:Y:S01]  /*10b20*/  LDL.LU R7, [R1] ;  /* 0x0000000001077983 */ /* 0x000ea20000300800 */
[----:B0-----:R-:W-:Y:S02]  /*10b30*/  VIADD R3, R0, 0x38840 ;  /* 0x0003884000037836 */ /* 0x001fe40000000000 */
[C---:B------:R-:W-:Y:S02]  /*10b40*/  VIADD R2, R18.reuse, 0x1 ;  /* 0x0000000112027836 */ /* 0x040fe40000000000 */
[----:B------:R-:W-:-:S03]  /*10b50*/  IMAD R6, R18, 0x8, R3 ;  /* 0x0000000812067824 */ /* 0x000fc600078e0203 */
[----:B------:R-:W-:-:S04]  /*10b60*/  ISETP.NE.AND P1, PT, R2, 0x2, PT ;  /* 0x000000020200780c */ /* 0x000fc80003f25270 */
[----:B------:R-:W-:Y:S02]  /*10b70*/  SEL R4, RZ, 0x1, P1 ;  /* 0x00000001ff047807 */ /* 0x000fe40000800000 */
[C---:B--2---:R-:W-:Y:S02]  /*10b80*/  SHF.L.U32 R5, R7.reuse, 0x1f, RZ ;  /* 0x0000001f07057819 */ /* 0x044fe400000006ff */
[----:B------:R-:W-:Y:S02]  /*10b90*/  LOP3.LUT R7, R7, R4, RZ, 0x3c, !PT ;  /* 0x0000000407077212 */ /* 0x000fe400078e3cff */
[----:B------:R-:W0:Y:S01]  /*10ba0*/  SYNCS.PHASECHK.TRANS64.TRYWAIT P0, [R6+URZ], R5 ;  /* 0x00000005060075a7 */ /* 0x000e22000800017f */
[----:B------:R-:W-:Y:S02]  /*10bb0*/  SEL R4, R2, RZ, P1 ;  /* 0x000000ff02047207 */ /* 0x000fe40000800000 */
[----:B------:R-:W-:-:S03]  /*10bc0*/  SHF.L.U32 R2, R7, 0x1f, RZ ;  /* 0x0000001f07027819 */ /* 0x000fc600000006ff */
[----:B------:R-:W-:Y:S01]  /*10bd0*/  IMAD R3, R4, 0x8, R3 ;  /* 0x0000000804037824 */ /* 0x000fe200078e0203 */
[----:B0-----:R-:W-:Y:S06]  /*10be0*/  @!P0 BRA `(.L_x_133) ;  /* 0x00000014000c8947 */ /* 0x001fec0003800000 */
.L_x_178:
[----:B------:R-:W1:Y:S02]  /*10bf0*/  SYNCS.PHASECHK.TRANS64.TRYWAIT P0, [R3+URZ], R2 ;  /* 0x00000002030075a7 */ /* 0x000e64000800017f */
[----:B-1----:R-:W-:Y:S05]  /*10c00*/  @!P0 BRA `(.L_x_134) ;  /* 0x0000001400188947 */ /* 0x002fea0003800000 */
.L_x_179:
[----:B------:R-:W-:Y:S05]  /*10c10*/  @!P2 BRA `(.L_x_135) ;  /* 0x000000000004a947 */ /* 0x000fea0003800000 */
[----:B------:R-:W-:Y:S01]  /*10c20*/  BPT.TRAP 0x1 ;  /* 0x000000040000795c */ /* 0x000fe20000300000 */
.L_x_135:
[----:B-1----:R-:W-:-:S05]  /*10c30*/  IADD3 R3, R0, 0x38860, RZ ;  /* 0x0003886000037810 */ /* 0x002fca0007ffe0ff */
[----:B------:R-:W-:-:S04]  /*10c40*/  IMAD R18, R18, 0x8, R3 ;  /* 0x0000000812127824 */ /* 0x000fc800078e0203 */
[----:B------:R-:W1:Y:S02]  /*10c50*/  SYNCS.PHASECHK.TRANS64.TRYWAIT P0, [R18+URZ], R5 ;  /* 0x00000005120075a7 */ /* 0x000e64000800017f */
[----:B-1----:R-:W-:Y:S05]  /*10c60*/  @!P0 BRA `(.L_x_136) ;  /* 0x0000001400148947 */ /* 0x002fea0003800000 */
.L_x_180:
[----:B------:R-:W-:-:S07]  /*10c70*/  IMAD R3, R4, 0x8, R3 ;  /* 0x0000000804037824 */ /* 0x000fce00078e0203 */
.L_x_137:
[----:B--2---:R2:W3:Y:S02]  /*10c80*/  SYNCS.PHASECHK.TRANS64.TRYWAIT P0, [R3+URZ], R2 ;  /* 0x00000002030075a7 */ /* 0x0044e4000800017f */
[----:B---3--:R-:W-:Y:S05]  /*10c90*/  @!P0 NANOSLEEP.SYNCS 0x989680 ;  /* 0x009896800000895d */ /* 0x008fea0003900000 */
[----:B------:R-:W3:Y:S02]  /*10ca0*/  @!P0 SYNCS.PHASECHK.TRANS64 P0, [R3+URZ], R2 ;  /* 0x00000002030085a7 */ /* 0x000ee4000800007f */
[----:B---3--:R-:W-:Y:S05]  /*10cb0*/  @!P0 BRA `(.L_x_137) ;  /* 0xfffffffc00f08947 */ /* 0x008fea000383ffff */
.L_x_130:
[----:B------:R-:W-:Y:S05]  /*10cc0*/  BSYNC B0 ;  /* 0x0000000000007941 */ /* 0x000fea0003800000 */
.L_x_129:
[----:B------:R-:W-:Y:S05]  /*10cd0*/  EXIT ;  /* 0x000000000000794d */ /* 0x000fea0003800000 */
.L_x_10:
[----:B0-----:R-:W-:-:S04]  /*10ce0*/  IMAD.U32 R3, RZ, RZ, UR36 ;  /* 0x00000024ff037e24 */ /* 0x001fc8000f8e00ff */
[----:B------:R0:W1:Y:S03]  /*10cf0*/  SYNCS.PHASECHK.TRANS64.TRYWAIT P1, [R3+URZ+0x38800], R0 ;  /* 0x03880000030075a7 */ /* 0x000066000802017f */
[----:B-1----:R-:W-:Y:S05]  /*10d00*/  @!P1 NANOSLEEP.SYNCS 0x989680 ;  /* 0x009896800000995d */ /* 0x002fea0003900000 */
[----:B------:R-:W1:Y:S02]  /*10d10*/  @!P1 SYNCS.PHASECHK.TRANS64 P1, [R3+URZ+0x38800], R0 ;  /* 0x03880000030095a7 */ /* 0x000e64000802007f */
[----:B-1----:R-:W-:Y:S05]  /*10d20*/  @!P1 BRA `(.L_x_10) ;  /* 0xfffffffc00ec9947 */ /* 0x002fea000383ffff */
[----:B------:R-:W-:Y:S05]  /*10d30*/  BRA `(.L_x_138) ;  /* 0xffffff0400487947 */ /* 0x000fea000383ffff */
.L_x_14:
[----:B-1----:R1:W2:Y:S02]  /*10d40*/  SYNCS.PHASECHK.TRANS64.TRYWAIT P2, [R0+URZ+0x38830], R3 ;  /* 0x03883003000075a7 */ /* 0x0022a4000804017f */
[----:B--2---:R-:W-:Y:S05]  /*10d50*/  @!P2 NANOSLEEP.SYNCS 0x989680 ;  /* 0x009896800000a95d */ /* 0x004fea0003900000 */
[----:B------:R-:W2:Y:S02]  /*10d60*/  @!P2 SYNCS.PHASECHK.TRANS64 P2, [R0+URZ+0x38830], R3 ;  /* 0x038830030000a5a7 */ /* 0x000ea4000804007f */
[----:B--2---:R-:W-:Y:S05]  /*10d70*/  @!P2 BRA `(.L_x_14) ;  /* 0xfffffffc00f0a947 */ /* 0x004fea000383ffff */
[----:B------:R-:W-:Y:S05]  /*10d80*/  BRA `(.L_x_13) ;  /* 0xffffff0400787947 */ /* 0x000fea000383ffff */
.L_x_19:
[----:B------:R-:W-:-:S13]  /*10d90*/  R2UR UR4, R223 ;  /* 0x00000000df0472ca */ /* 0x000fda00000e0000 */
[----:B-1----:R-:W-:-:S04]  /*10da0*/  IMAD.U32 R4, RZ, RZ, UR4 ;  /* 0x00000004ff047e24 */ /* 0x002fc8000f8e00ff */
[----:B------:R1:W2:Y:S03]  /*10db0*/  SYNCS.PHASECHK.TRANS64.TRYWAIT P2, [R4+URZ+0x38830], R3 ;  /* 0x03883003040075a7 */ /* 0x0002a6000804017f */
[----:B--2---:R-:W-:Y:S05]  /*10dc0*/  @!P2 NANOSLEEP.SYNCS 0x989680 ;  /* 0x009896800000a95d */ /* 0x004fea0003900000 */
[----:B------:R-:W2:Y:S02]  /*10dd0*/  @!P2 SYNCS.PHASECHK.TRANS64 P2, [R4+URZ+0x38830], R3 ;  /* 0x038830030400a5a7 */ /* 0x000ea4000804007f */
[----:B--2---:R-:W-:Y:S05]  /*10de0*/  @!P2 BRA `(.L_x_19) ;  /* 0xfffffffc00e8a947 */ /* 0x004fea000383ffff */
[----:B------:R-:W-:Y:S05]  /*10df0*/  BRA `(.L_x_18) ;  /* 0xffffff4400007947 */ /* 0x000fea000383ffff */
.L_x_23:
[----:B01----:R-:W-:-:S04]  /*10e00*/  IMAD.U32 R3, RZ, RZ, UR4 ;  /* 0x00000004ff037e24 */ /* 0x003fc8000f8e00ff */
[----:B------:R0:W1:Y:S03]  /*10e10*/  SYNCS.PHASECHK.TRANS64.TRYWAIT P2, [R3+URZ+0x38850], R0 ;  /* 0x03885000030075a7 */ /* 0x000066000804017f */
[----:B-1----:R-:W-:Y:S05]  /*10e20*/  @!P2 NANOSLEEP.SYNCS 0x989680 ;  /* 0x009896800000a95d */ /* 0x002fea0003900000 */
[----:B------:R-:W1:Y:S02]  /*10e30*/  @!P2 SYNCS.PHASECHK.TRANS64 P2, [R3+URZ+0x38850], R0 ;  /* 0x038850000300a5a7 */ /* 0x000e64000804007f */
[----:B-1----:R-:W-:Y:S05]  /*10e40*/  @!P2 BRA `(.L_x_23) ;  /* 0xfffffffc00eca947 */ /* 0x002fea000383ffff */
[----:B------:R-:W-:Y:S05]  /*10e50*/  BRA `(.L_x_22) ;  /* 0xffffff6c00247947 */ /* 0x000fea000383ffff */
.L_x_28:
[----:B-1----:R-:W-:-:S04]  /*10e60*/  IMAD.U32 R7, RZ, RZ, UR12 ;  /* 0x0000000cff077e24 */ /* 0x002fc8000f8e00ff */
[----:B------:R1:W2:Y:S03]  /*10e70*/  SYNCS.PHASECHK.TRANS64.TRYWAIT P0, [R7+URZ+0x38850], R0 ;  /* 0x03885000070075a7 */ /* 0x0002a6000800017f */
[----:B--2---:R-:W-:Y:S05]  /*10e80*/  @!P0 NANOSLEEP.SYNCS 0x989680 ;  /* 0x009896800000895d */ /* 0x004fea0003900000 */
[----:B------:R-:W2:Y:S02]  /*10e90*/  @!P0 SYNCS.PHASECHK.TRANS64 P0, [R7+URZ+0x38850], R0 ;  /* 0x03885000070085a7 */ /* 0x000ea4000800007f */
[----:B--2---:R-:W-:Y:S05]  /*10ea0*/  @!P0 BRA `(.L_x_28) ;  /* 0xfffffffc00ec8947 */ /* 0x004fea000383ffff */
[----:B------:R-:W-:Y:S05]  /*10eb0*/  BRA `(.L_x_27) ;  /* 0xffffff8400307947 */ /* 0x000fea000383ffff */
.L_x_42:
[----:B-1----:R-:W1:Y:S01]  /*10ec0*/  S2R R0, SR_TID.X ;  /* 0x0000000000007919 */ /* 0x002e620000002100 */
[----:B------:R-:W-:Y:S01]  /*10ed0*/  BSSY B0, `(.L_x_139) ;  /* 0x000000a000007945 */ /* 0x000fe20003800000 */
[----:B------:R-:W-:Y:S02]  /*10ee0*/  IMAD.MOV.U32 R12, RZ, RZ, RZ ;  /* 0x000000ffff0c7224 */ /* 0x000fe400078e00ff */
[----:B------:R-:W-:Y:S02]  /*10ef0*/  IMAD.MOV.U32 R11, RZ, RZ, 0x1f ;  /* 0x0000001fff0b7424 */ /* 0x000fe400078e00ff */
[----:B------:R-:W-:Y:S01]  /*10f00*/  IMAD.MOV.U32 R15, RZ, RZ, -0x1 ;  /* 0xffffffffff0f7424 */ /* 0x000fe200078e00ff */
[----:B-1----:R-:W-:-:S04]  /*10f10*/  SHF.R.U32.HI R0, RZ, 0x5, R0 ;  /* 0x00000005ff007819 */ /* 0x002fc80000011600 */
[----:B------:R-:W-:-:S05]  /*10f20*/  LOP3.LUT R0, R0, 0x3, RZ, 0xc0, !PT ;  /* 0x0000000300007812 */ /* 0x000fca00078ec0ff */
[----:B------:R-:W-:-:S07]  /*10f30*/  IMAD.MOV.U32 R13, RZ, RZ, R0 ;  /* 0x000000ffff0d7224 */ /* 0x000fce00078e0000 */
[----:B0-----:R-:W-:Y:S05]  /*10f40*/  WARPSYNC.COLLECTIVE R15, `(.L_x_140) ;  /* 0x000000000f087348 */ /* 0x001fea0003c00000 */
[----:B------:R1:W2:Y:S02]  /*10f50*/  SHFL.IDX P6, R14, R13, R12, R11 ;  /* 0x0000000c0d0e7389 */ /* 0x0002a400000c000b */
[----:B012---:R-:W-:Y:S01]  /*10f60*/  ENDCOLLECTIVE ;  /* 0x000000000000791b */ /* 0x007fe20003800000 */
.L_x_140:
[----:B------:R-:W-:Y:S05]  /*10f70*/  BSYNC B0 ;  /* 0x0000000000007941 */ /* 0x000fea0003800000 */
.L_x_139:
[----:B------:R-:W-:Y:S05]  /*10f80*/  BRA `(.L_x_141) ;  /* 0xffffffb800047947 */ /* 0x000fea000383ffff */
.L_x_44:
[----:B------:R-:W-:Y:S01]  /*10f90*/  BSSY B0, `(.L_x_142) ;  /* 0x0000006000007945 */ /* 0x000fe20003800000 */
[----:B------:R-:W-:-:S07]  /*10fa0*/  IMAD.MOV.U32 R15, RZ, RZ, -0x1 ;  /* 0xffffffffff0f7424 */ /* 0x000fce00078e00ff */
[----:B01----:R-:W-:Y:S05]  /*10fb0*/  WARPSYNC.COLLECTIVE R15, `(.L_x_143) ;  /* 0x000000000f0c7348 */ /* 0x003fea0003c00000 */
[----:B------:R-:W-:Y:S02]  /*10fc0*/  ELECT P6, UR62, PT ;  /* 0x00000000003e782f */ /* 0x000fe400038c0000 */
[----:B------:R-:W-:Y:S01]  /*10fd0*/  MOV R14, UR62 ;  /* 0x0000003e000e7c02 */ /* 0x000fe20008000f00 */
[----:B01----:R-:W-:Y:S10]  /*10fe0*/  ENDCOLLECTIVE ;  /* 0x000000000000791b */ /* 0x003ff40003800000 */
.L_x_143:
[----:B------:R-:W-:Y:S05]  /*10ff0*/  BSYNC B0 ;  /* 0x0000000000007941 */ /* 0x000fea0003800000 */
.L_x_142:
[----:B------:R-:W-:Y:S05]  /*11000*/  BRA `(.L_x_144) ;  /* 0xffffffb800047947 */ /* 0x000fea000383ffff */
.L_x_46:
[----:B-1----:R1:W3:Y:S02]  /*11010*/  SYNCS.PHASECHK.TRANS64.TRYWAIT P0, [R0+URZ+0x38840], R2 ;  /* 0x03884002000075a7 */ /* 0x0022e4000800017f */
[----:B---3--:R-:W-:Y:S05]  /*11020*/  @!P0 NANOSLEEP.SYNCS 0x989680 ;  /* 0x009896800000895d */ /* 0x008fea0003900000 */
[----:B------:R-:W3:Y:S02]  /*11030*/  @!P0 SYNCS.PHASECHK.TRANS64 P0, [R0+URZ+0x38840], R2 ;  /* 0x03884002000085a7 */ /* 0x000ee4000800007f */
[----:B---3--:R-:W-:Y:S05]  /*11040*/  @!P0 BRA `(.L_x_46) ;  /* 0xfffffffc00f08947 */ /* 0x008fea000383ffff */
[----:B------:R-:W-:Y:S05]  /*11050*/  BRA `(.L_x_145) ;  /* 0xffffffb800647947 */ /* 0x000fea000383ffff */
.L_x_49:
[----:B------:R-:W-:Y:S01]  /*11060*/  IMAD.MOV.U32 R13, RZ, RZ, R3 ;  /* 0x000000ffff0d7224 */ /* 0x000fe200078e0003 */
[----:B------:R-:W0:Y:S01]  /*11070*/  S2R R6, SR_TID.X ;  /* 0x0000000000067919 */ /* 0x000e220000002100 */
[----:B------:R-:W-:Y:S02]  /*11080*/  IMAD.MOV.U32 R12, RZ, RZ, RZ ;  /* 0x000000ffff0c7224 */ /* 0x000fe400078e00ff */
[----:B------:R-:W-:Y:S02]  /*11090*/  IMAD.MOV.U32 R11, RZ, RZ, 0x181f ;  /* 0x0000181fff0b7424 */ /* 0x000fe400078e00ff */
[----:B------:R-:W-:-:S07]  /*110a0*/  IMAD.MOV.U32 R15, RZ, RZ, -0x1 ;  /* 0xffffffffff0f7424 */ /* 0x000fce00078e00ff */
[----:B0----5:R-:W-:Y:S05]  /*110b0*/  WARPSYNC.COLLECTIVE R15, `(.L_x_146) ;  /* 0x000000000f087348 */ /* 0x021fea0003c00000 */
[----:B------:R1:W2:Y:S02]  /*110c0*/  SHFL.IDX P6, R14, R13, R12, R11 ;  /* 0x0000000c0d0e7389 */ /* 0x0002a400000c000b */
[----:B012--5:R-:W-:Y:S01]  /*110d0*/  ENDCOLLECTIVE ;  /* 0x000000000000791b */ /* 0x027fe20003800000 */
.L_x_146:
[----:B------:R-:W-:Y:S01]  /*110e0*/  IMAD.MOV.U32 R13, RZ, RZ, R4 ;  /* 0x000000ffff0d7224 */ /* 0x000fe200078e0004 */
[----:B------:R-:W-:Y:S01]  /*110f0*/  LOP3.LUT R6, R6, 0x7f, RZ, 0xc0, !PT ;  /* 0x0000007f06067812 */ /* 0x000fe200078ec0ff */
[----:B------:R-:W-:-:S07]  /*11100*/  IMAD.MOV.U32 R7, RZ, RZ, R14 ;  /* 0x000000ffff077224 */ /* 0x000fce00078e000e */
[----:B------:R-:W-:Y:S05]  /*11110*/  WARPSYNC.COLLECTIVE R15, `(.L_x_147) ;  /* 0x000000000f087348 */ /* 0x000fea0003c00000 */
[----:B------:R0:W1:Y:S02]  /*11120*/  SHFL.IDX P6, R14, R13, R12, R11 ;  /* 0x0000000c0d0e7389 */ /* 0x00006400000c000b */
[----:B01----:R-:W-:Y:S01]  /*11130*/  ENDCOLLECTIVE ;  /* 0x000000000000791b */ /* 0x003fe20003800000 */
.L_x_147:
[----:B------:R-:W-:Y:S01]  /*11140*/  SHF.R.U32.HI R0, RZ, 0x3, R6 ;  /* 0x00000003ff007819 */ /* 0x000fe20000011606 */
[----:B------:R-:W-:Y:S01]  /*11150*/  ULDC UR4, c[0x0][0x288] ;  /* 0x0000a20000047ab9 */ /* 0x000fe20000000800 */
[----:B------:R-:W-:Y:S01]  /*11160*/  ULDC.64 UR6, c[0x0][0x208] ;  /* 0x0000820000067ab9 */ /* 0x000fe20000000a00 */
[----:B------:R-:W-:Y:S02]  /*11170*/  IMAD R2, R8, UR4, RZ ;  /* 0x0000000408027c24 */ /* 0x000fe4000f8e02ff */
[----:B------:R-:W-:-:S04]  /*11180*/  IMAD.IADD R0, R0, 0x1, R5 ;  /* 0x0000000100007824 */ /* 0x000fc800078e0205 */
[C---:B------:R-:W-:Y:S01]  /*11190*/  VIADD R5, R0.reuse, 0x10 ;  /* 0x0000001000057836 */ /* 0x040fe20000000000 */
[----:B------:R-:W-:Y:S01]  /*111a0*/  ISETP.GE.AND P4, PT, R0, R2, PT ;  /* 0x000000020000720c */ /* 0x000fe20003f86270 */
[----:B------:R-:W-:Y:S02]  /*111b0*/  IMAD.MOV.U32 R13, RZ, RZ, R3 ;  /* 0x000000ffff0d7224 */ /* 0x000fe400078e0003 */
[----:B------:R-:W-:Y:S02]  /*111c0*/  IMAD.MOV.U32 R12, RZ, RZ, 0x1 ;  /* 0x00000001ff0c7424 */ /* 0x000fe400078e00ff */
[----:B------:R-:W-:-:S08]  /*111d0*/  IMAD.MOV.U32 R6, RZ, RZ, R14 ;  /* 0x000000ffff067224 */ /* 0x000fd000078e000e */
[----:B------:R-:W-:-:S05]  /*111e0*/  @!P4 LEA R6, P5, R10, R6, 0x1 ;  /* 0x000000060a06c211 */ /* 0x000fca00078a08ff */
[----:B------:R-:W-:-:S05]  /*111f0*/  @!P4 IMAD.X R7, RZ, RZ, R7, P5 ;  /* 0x000000ffff07c224 */ /* 0x000fca00028e0607 */
[----:B------:R-:W-:Y:S01]  /*11200*/  @!PT LDS RZ, [RZ] ;  /* 0x00000000fffff984 */ /* 0x000fe20000000800 */
[----:B------:R-:W-:Y:S01]  /*11210*/  @!PT LDS RZ, [RZ] ;  /* 0x00000000fffff984 */ /* 0x000fe20000000800 */
[----:B------:R-:W-:Y:S01]  /*11220*/  @!PT LDS RZ, [RZ] ;  /* 0x00000000fffff984 */ /* 0x000fe20000000800 */
[----:B------:R0:W-:Y:S04]  /*11230*/  @!P4 LDGSTS.E.BYPASS.LTC128B.128 [R9+0x14400], desc[UR6][R6.64], !P0 ;  /* 0x144000000609cfae */ /* 0x0001e8000c101d46 */
[----:B------:R0:W-:Y:S04]  /*11240*/  @!P4 LDGSTS.E.BYPASS.LTC128B.128 [R9+0x18400], desc[UR6][R6.64+0x80], !P1 ;  /* 0x184000800609cfae */ /* 0x0001e8000c901d46 */
[----:B------:R0:W-:Y:S04]  /*11250*/  @!P4 LDGSTS.E.BYPASS.LTC128B.128 [R9+0x1c400], desc[UR6][R6.64+0x100], !P2 ;  /* 0x1c4001000609cfae */ /* 0x0001e8000d101d46 */
[----:B------:R0:W-:Y:S01]  /*11260*/  @!P4 LDGSTS.E.BYPASS.LTC128B.128 [R9+0x20400], desc[UR6][R6.64+0x180], !P3 ;  /* 0x204001800609cfae */ /* 0x0001e2000d901d46 */
[----:B------:R-:W-:-:S13]  /*11270*/  ISETP.GE.AND P4, PT, R5, R2, PT ;  /* 0x000000020500720c */ /* 0x000fda0003f86270 */
[----:B0-----:R-:W-:Y:S05]  /*11280*/  WARPSYNC.COLLECTIVE R15, `(.L_x_148) ;  /* 0x000000000f087348 */ /* 0x001fea0003c00000 */
[----:B------:R1:W2:Y:S02]  /*11290*/  SHFL.IDX P6, R14, R13, R12, R11 ;  /* 0x0000000c0d0e7389 */ /* 0x0002a400000c000b */
[----:B012---:R-:W-:Y:S01]  /*112a0*/  ENDCOLLECTIVE ;  /* 0x000000000000791b */ /* 0x007fe20003800000 */
.L_x_148:
[----:B------:R-:W-:Y:S02]  /*112b0*/  IMAD.MOV.U32 R13, RZ, RZ, R4 ;  /* 0x000000ffff0d7224 */ /* 0x000fe400078e0004 */
[----:B------:R-:W-:-:S07]  /*112c0*/  IMAD.MOV.U32 R5, RZ, RZ, R14 ;  /* 0x000000ffff057224 */ /* 0x000fce00078e000e */
[----:B------:R-:W-:Y:S05]  /*112d0*/  WARPSYNC.COLLECTIVE R15, `(.L_x_149) ;  /* 0x000000000f087348 */ /* 0x000fea0003c00000 */
[----:B------:R0:W1:Y:S02]  /*112e0*/  SHFL.IDX P6, R14, R13, R12, R11 ;  /* 0x0000000c0d0e7389 */ /* 0x00006400000c000b */
[----:B01----:R-:W-:Y:S01]  /*112f0*/  ENDCOLLECTIVE ;  /* 0x000000000000791b */ /* 0x003fe20003800000 */
.L_x_149:
[----:B------:R-:W-:Y:S01]  /*11300*/  ULDC.64 UR4, c[0x0][0x208] ;  /* 0x0000820000047ab9 */ /* 0x000fe20000000a00 */
[----:B------:R-:W-:Y:S02]  /*11310*/  IMAD.MOV.U32 R13, RZ, RZ, R3 ;  /* 0x000000ffff0d7224 */ /* 0x000fe400078e0003 */
[----:B------:R-:W-:Y:S02]  /*11320*/  IMAD.MOV.U32 R12, RZ, RZ, 0x2 ;  /* 0x00000002ff0c7424 */ /* 0x000fe400078e00ff */
[----:B------:R-:W-:-:S05]  /*11330*/  IMAD.MOV.U32 R6, RZ, RZ, R14 ;  /* 0x000000ffff067224 */ /* 0x000fca00078e000e */
[----:B------:R-:W-:-:S04]  /*11340*/  @!P4 LEA R6, P5, R10, R6, 0x1 ;  /* 0x000000060a06c211 */ /* 0x000fc800078a08ff */
[----:B------:R-:W-:-:S05]  /*11350*/  @!P4 IADD3.X R5, RZ, R5, RZ, P5, !PT ;  /* 0x00000005ff05c210 */ /* 0x000fca0002ffe4ff */
[----:B------:R-:W-:Y:S02]  /*11360*/  @!P4 IMAD.MOV.U32 R7, RZ, RZ, R5 ;  /* 0x000000ffff07c224 */ /* 0x000fe400078e0005 */
[----:B------:R-:W-:-:S03]  /*11370*/  VIADD R5, R0, 0x20 ;  /* 0x0000002000057836 */ /* 0x000fc60000000000 */
        /* <DEDUP_REMOVED lines=11> */
.L_x_150:
[----:B------:R-:W-:Y:S02]  /*11430*/  IMAD.MOV.U32 R13, RZ, RZ, R4 ;  /* 0x000000ffff0d7224 */ /* 0x000fe400078e0004 */
[----:B------:R-:W-:-:S07]  /*11440*/  IMAD.MOV.U32 R5, RZ, RZ, R14 ;  /* 0x000000ffff057224 */ /* 0x000fce00078e000e */
[----:B------:R-:W-:Y:S05]  /*11450*/  WARPSYNC.COLLECTIVE R15, `(.L_x_151) ;  /* 0x000000000f087348 */ /* 0x000fea0003c00000 */
[----:B------:R0:W1:Y:S02]  /*11460*/  SHFL.IDX P6, R14, R13, R12, R11 ;  /* 0x0000000c0d0e7389 */ /* 0x00006400000c000b */
[----:B01----:R-:W-:Y:S01]  /*11470*/  ENDCOLLECTIVE ;  /* 0x000000000000791b */ /* 0x003fe20003800000 */
.L_x_151:
[----:B------:R-:W-:Y:S01]  /*11480*/  ULDC.64 UR4, c[0x0][0x208] ;  /* 0x0000820000047ab9 */ /* 0x000fe20000000a00 */
[----:B------:R-:W-:Y:S02]  /*11490*/  IMAD.MOV.U32 R13, RZ, RZ, R3 ;  /* 0x000000ffff0d7224 */ /* 0x000fe400078e0003 */
[----:B------:R-:W-:Y:S02]  /*114a0*/  IMAD.MOV.U32 R12, RZ, RZ, 0x3 ;  /* 0x00000003ff0c7424 */ /* 0x000fe400078e00ff */
[----:B------:R-:W-:-:S05]  /*114b0*/  IMAD.MOV.U32 R6, RZ, RZ, R14 ;  /* 0x000000ffff067224 */ /* 0x000fca00078e000e */
[----:B------:R-:W-:-:S05]  /*114c0*/  @!P4 LEA R6, P5, R10, R6, 0x1 ;  /* 0x000000060a06c211 */ /* 0x000fca00078a08ff */
[----:B------:R-:W-:-:S04]  /*114d0*/  @!P4 IMAD.X R5, RZ, RZ, R5, P5 ;  /* 0x000000ffff05c224 */ /* 0x000fc800028e0605 */
        /* <DEDUP_REMOVED lines=13> */
.L_x_152:
[----:B------:R-:W-:Y:S02]  /*115b0*/  IMAD.MOV.U32 R13, RZ, RZ, R4 ;  /* 0x000000ffff0d7224 */ /* 0x000fe400078e0004 */
[----:B------:R-:W-:-:S07]  /*115c0*/  IMAD.MOV.U32 R5, RZ, RZ, R14 ;  /* 0x000000ffff057224 */ /* 0x000fce00078e000e */
[----:B------:R-:W-:Y:S05]  /*115d0*/  WARPSYNC.COLLECTIVE R15, `(.L_x_153) ;  /* 0x000000000f087348 */ /* 0x000fea0003c00000 */
[----:B------:R0:W1:Y:S02]  /*115e0*/  SHFL.IDX P6, R14, R13, R12, R11 ;  /* 0x0000000c0d0e7389 */ /* 0x00006400000c000b */
[----:B01----:R-:W-:Y:S01]  /*115f0*/  ENDCOLLECTIVE ;  /* 0x000000000000791b */ /* 0x003fe20003800000 */
.L_x_153:
        /* <DEDUP_REMOVED lines=19> */
.L_x_154:
[----:B------:R-:W-:Y:S02]  /*11730*/  IMAD.MOV.U32 R13, RZ, RZ, R4 ;  /* 0x000000ffff0d7224 */ /* 0x000fe400078e0004 */
[----:B------:R-:W-:-:S07]  /*11740*/  IMAD.MOV.U32 R5, RZ, RZ, R14 ;  /* 0x000000ffff057224 */ /* 0x000fce00078e000e */
[----:B------:R-:W-:Y:S05]  /*11750*/  WARPSYNC.COLLECTIVE R15, `(.L_x_155) ;  /* 0x000000000f087348 */ /* 0x000fea0003c00000 */
[----:B------:R0:W1:Y:S02]  /*11760*/  SHFL.IDX P6, R14, R13, R12, R11 ;  /* 0x0000000c0d0e7389 */ /* 0x00006400000c000b */
[----:B01----:R-:W-:Y:S01]  /*11770*/  ENDCOLLECTIVE ;  /* 0x000000000000791b */ /* 0x003fe20003800000 */
.L_x_155:
[----:B------:R-:W-:Y:S01]  /*11780*/  ULDC.64 UR4, c[0x0][0x208] ;  /* 0x0000820000047ab9 */ /* 0x000fe20000000a00 */
[----:B------:R-:W-:Y:S01]  /*11790*/  MOV R13, R3 ;  /* 0x00000003000d7202 */ /* 0x000fe20000000f00 */
        /* <DEDUP_REMOVED lines=17> */
.L_x_156:
[----:B------:R-:W-:Y:S02]  /*118b0*/  IMAD.MOV.U32 R13, RZ, RZ, R4 ;  /* 0x000000ffff0d7224 */ /* 0x000fe400078e0004 */
[----:B------:R-:W-:-:S07]  /*118c0*/  IMAD.MOV.U32 R5, RZ, RZ, R14 ;  /* 0x000000ffff057224 */ /* 0x000fce00078e000e */
[----:B------:R-:W-:Y:S05]  /*118d0*/  WARPSYNC.COLLECTIVE R15, `(.L_x_157) ;  /* 0x000000000f087348 */ /* 0x000fea0003c00000 */
[----:B------:R0:W1:Y:S02]  /*118e0*/  SHFL.IDX P6, R14, R13, R12, R11 ;  /* 0x0000000c0d0e7389 */ /* 0x00006400000c000b */
[----:B01----:R-:W-:Y:S01]  /*118f0*/  ENDCOLLECTIVE ;  /* 0x000000000000791b */ /* 0x003fe20003800000 */
.L_x_157:
        /* <DEDUP_REMOVED lines=19> */
.L_x_158:
[----:B------:R-:W-:Y:S02]  /*11a30*/  IMAD.MOV.U32 R13, RZ, RZ, R4 ;  /* 0x000000ffff0d7224 */ /* 0x000fe400078e0004 */
[----:B------:R-:W-:-:S07]  /*11a40*/  IMAD.MOV.U32 R5, RZ, RZ, R14 ;  /* 0x000000ffff057224 */ /* 0x000fce00078e000e */
[----:B------:R-:W-:Y:S05]  /*11a50*/  WARPSYNC.COLLECTIVE R15, `(.L_x_159) ;  /* 0x000000000f087348 */ /* 0x000fea0003c00000 */
[----:B------:R0:W1:Y:S02]  /*11a60*/  SHFL.IDX P6, R14, R13, R12, R11 ;  /* 0x0000000c0d0e7389 */ /* 0x00006400000c000b */
[----:B01----:R-:W-:Y:S01]  /*11a70*/  ENDCOLLECTIVE ;  /* 0x000000000000791b */ /* 0x003fe20003800000 */
.L_x_159:
[----:B------:R-:W-:Y:S01]  /*11a80*/  ULDC.64 UR4, c[0x0][0x208] ;  /* 0x0000820000047ab9 */ /* 0x000fe20000000a00 */
[----:B------:R-:W-:Y:S02]  /*11a90*/  IMAD.MOV.U32 R13, RZ, RZ, R3 ;  /* 0x000000ffff0d7224 */ /* 0x000fe400078e0003 */
[----:B------:R-:W-:Y:S02]  /*11aa0*/  IMAD.MOV.U32 R12, RZ, RZ, 0x7 ;  /* 0x00000007ff0c7424 */ /* 0x000fe400078e00ff */
[----:B------:R-:W-:-:S05]  /*11ab0*/  IMAD.MOV.U32 R6, RZ, RZ, R14 ;  /* 0x000000ffff067224 */ /* 0x000fca00078e000e */
[----:B------:R-:W-:-:S05]  /*11ac0*/  @!P4 LEA R6, P5, R10, R6, 0x1 ;  /* 0x000000060a06c211 */ /* 0x000fca00078a08ff */
[----:B------:R-:W-:-:S04]  /*11ad0*/  @!P4 IMAD.X R5, RZ, RZ, R5, P5 ;  /* 0x000000ffff05c224 */ /* 0x000fc800028e0605 */
[----:B------:R-:W-:-:S05]  /*11ae0*/  @!P4 IMAD.MOV.U32 R7, RZ, RZ, R5 ;  /* 0x000000ffff07c224 */ /* 0x000fca00078e0005 */
[----:B------:R-:W-:Y:S01]  /*11af0*/  @!PT LDS RZ, [RZ] ;  /* 0x00000000fffff984 */ /* 0x000fe20000000800 */
[----:B------:R-:W-:Y:S01]  /*11b00*/  @!PT LDS RZ, [RZ] ;  /* 0x00000000fffff984 */ /* 0x000fe20000000800 */
[----:B------:R-:W-:Y:S01]  /*11b10*/  @!PT LDS RZ, [RZ] ;  /* 0x00000000fffff984 */ /* 0x000fe20000000800 */
[----:B------:R0:W-:Y:S04]  /*11b20*/  @!P4 LDGSTS.E.BYPASS.LTC128B.128 [R9+0x17400], desc[UR4][R6.64], !P0 ;  /* 0x174000000609cfae */ /* 0x0001e8000c101d44 */
[----:B------:R0:W-:Y:S04]  /*11b30*/  @!P4 LDGSTS.E.BYPASS.LTC128B.128 [R9+0x1b400], desc[UR4][R6.64+0x80], !P1 ;  /* 0x1b4000800609cfae */ /* 0x0001e8000c901d44 */
[----:B------:R0:W-:Y:S04]  /*11b40*/  @!P4 LDGSTS.E.BYPASS.LTC128B.128 [R9+0x1f400], desc[UR4][R6.64+0x100], !P2 ;  /* 0x1f4001000609cfae */ /* 0x0001e8000d101d44 */
[----:B------:R0:W-:Y:S02]  /*11b50*/  @!P4 LDGSTS.E.BYPASS.LTC128B.128 [R9+0x23400], desc[UR4][R6.64+0x180], !P3 ;  /* 0x234001800609cfae */ /* 0x0001e4000d901d44 */
[----:B0-----:R-:W-:Y:S05]  /*11b60*/  WARPSYNC.COLLECTIVE R15, `(.L_x_160) ;  /* 0x000000000f087348 */ /* 0x001fea0003c00000 */
[----:B------:R1:W2:Y:S02]  /*11b70*/  SHFL.IDX P6, R14, R13, R12, R11 ;  /* 0x0000000c0d0e7389 */ /* 0x0002a400000c000b */
[----:B012---:R-:W-:Y:S01]  /*11b80*/  ENDCOLLECTIVE ;  /* 0x000000000000791b */ /* 0x007fe20003800000 */
.L_x_160:
[----:B------:R-:W-:Y:S02]  /*11b90*/  IMAD.MOV.U32 R13, RZ, RZ, R4 ;  /* 0x000000ffff0d7224 */ /* 0x000fe400078e0004 */
[----:B------:R-:W-:-:S07]  /*11ba0*/  IMAD.MOV.U32 R5, RZ, RZ, R14 ;  /* 0x000000ffff057224 */ /* 0x000fce00078e000e */
[----:B------:R-:W-:Y:S05]  /*11bb0*/  WARPSYNC.COLLECTIVE R15, `(.L_x_161) ;  /* 0x000000000f087348 */ /* 0x000fea0003c00000 */
[----:B------:R0:W1:Y:S02]  /*11bc0*/  SHFL.IDX P6, R14, R13, R12, R11 ;  /* 0x0000000c0d0e7389 */ /* 0x00006400000c000b */
[----:B01----:R-:W-:Y:S01]  /*11bd0*/  ENDCOLLECTIVE ;  /* 0x000000000000791b */ /* 0x003fe20003800000 */
.L_x_161:
[----:B------:R-:W-:Y:S01]  /*11be0*/  IMAD.MOV.U32 R3, RZ, RZ, R14 ;  /* 0x000000ffff037224 */ /* 0x000fe200078e000e */
[----:B------:R-:W-:Y:S06]  /*11bf0*/  BRA `(.L_x_162) ;  /* 0xffffffb800ec7947 */ /* 0x000fec000383ffff */
.L_x_53:
[----:B---3--:R3:W4:Y:S02]  /*11c00*/  SYNCS.PHASECHK.TRANS64.TRYWAIT P0, [R12+URZ+0x38820], R0 ;  /* 0x038820000c0075a7 */ /* 0x008724000800017f */
[----:B----4-:R-:W-:Y:S05]  /*11c10*/  @!P0 NANOSLEEP.SYNCS 0x989680 ;  /* 0x009896800000895d */ /* 0x010fea0003900000 */
[----:B------:R-:W4:Y:S02]  /*11c20*/  @!P0 SYNCS.PHASECHK.TRANS64 P0, [R12+URZ+0x38820], R0 ;  /* 0x038820000c0085a7 */ /* 0x000f24000800007f */
[----:B----4-:R-:W-:Y:S05]  /*11c30*/  @!P0 BRA `(.L_x_53) ;  /* 0xfffffffc00f08947 */ /* 0x010fea000383ffff */
[----:B------:R-:W-:Y:S05]  /*11c40*/  BRA `(.L_x_163) ;  /* 0xffffffbc004c7947 */ /* 0x000fea000383ffff */
.L_x_60:
[----:B--2---:R2:W3:Y:S02]  /*11c50*/  SYNCS.PHASECHK.TRANS64.TRYWAIT P0, [R3+URZ+0x38840], R2 ;  /* 0x03884002030075a7 */ /* 0x0044e4000800017f */
[----:B---3--:R-:W-:Y:S05]  /*11c60*/  @!P0 NANOSLEEP.SYNCS 0x989680 ;  /* 0x009896800000895d */ /* 0x008fea0003900000 */
[----:B------:R-:W3:Y:S02]  /*11c70*/  @!P0 SYNCS.PHASECHK.TRANS64 P0, [R3+URZ+0x38840], R2 ;  /* 0x03884002030085a7 */ /* 0x000ee4000800007f */
[----:B---3--:R-:W-:Y:S05]  /*11c80*/  @!P0 BRA `(.L_x_60) ;  /* 0xfffffffc00f08947 */ /* 0x008fea000383ffff */
[----:B------:R-:W-:Y:S05]  /*11c90*/  BRA `(.L_x_164) ;  /* 0xffffffc000047947 */ /* 0x000fea000383ffff */
.L_x_68:
[----:B0-----:R0:W1:Y:S02]  /*11ca0*/  SYNCS.PHASECHK.TRANS64.TRYWAIT P0, [R3+URZ+0x60], R2 ;  /* 0x00006002030075a7 */ /* 0x001064000800017f */
[----:B-1----:R-:W-:Y:S05]  /*11cb0*/  @!P0 NANOSLEEP.SYNCS 0x989680 ;  /* 0x009896800000895d */ /* 0x002fea0003900000 */
[----:B------:R-:W1:Y:S02]  /*11cc0*/  @!P0 SYNCS.PHASECHK.TRANS64 P0, [R3+URZ+0x60], R2 ;  /* 0x00006002030085a7 */ /* 0x000e64000800007f */
[----:B-1----:R-:W-:Y:S05]  /*11cd0*/  @!P0 BRA `(.L_x_68) ;  /* 0xfffffffc00f08947 */ /* 0x002fea000383ffff */
[----:B------:R-:W-:Y:S05]  /*11ce0*/  BRA `(.L_x_165) ;  /* 0xffffffc400547947 */ /* 0x000fea000383ffff */
.L_x_80:
[----:B--2---:R2:W3:Y:S02]  /*11cf0*/  SYNCS.PHASECHK.TRANS64.TRYWAIT P0, [R3+URZ+0x38840], R2 ;  /* 0x03884002030075a7 */ /* 0x0044e4000800017f */
[----:B---3--:R-:W-:Y:S05]  /*11d00*/  @!P0 NANOSLEEP.SYNCS 0x989680 ;  /* 0x009896800000895d */ /* 0x008fea0003900000 */
[----:B------:R-:W3:Y:S02]  /*11d10*/  @!P0 SYNCS.PHASECHK.TRANS64 P0, [R3+URZ+0x38840], R2 ;  /* 0x03884002030085a7 */ /* 0x000ee4000800007f */
[----:B---3--:R-:W-:Y:S05]  /*11d20*/  @!P0 BRA `(.L_x_80) ;  /* 0xfffffffc00f08947 */ /* 0x008fea000383ffff */
[----:B------:R-:W-:Y:S05]  /*11d30*/  BRA `(.L_x_166) ;  /* 0xffffffcc00547947 */ /* 0x000fea000383ffff */
.L_x_88:
[----:B0-----:R0:W1:Y:S02]  /*11d40*/  SYNCS.PHASECHK.TRANS64.TRYWAIT P0, [R5+URZ+0x60], R2 ;  /* 0x00006002050075a7 */ /* 0x001064000800017f */
[----:B-1----:R-:W-:Y:S05]  /*11d50*/  @!P0 NANOSLEEP.SYNCS 0x989680 ;  /* 0x009896800000895d */ /* 0x002fea0003900000 */
[----:B------:R-:W1:Y:S02]  /*11d60*/  @!P0 SYNCS.PHASECHK.TRANS64 P0, [R5+URZ+0x60], R2 ;  /* 0x00006002050085a7 */ /* 0x000e64000800007f */
[----:B-1----:R-:W-:Y:S05]  /*11d70*/  @!P0 BRA `(.L_x_88) ;  /* 0xfffffffc00f08947 */ /* 0x002fea000383ffff */
[----:B------:R-:W-:Y:S05]  /*11d80*/  BRA `(.L_x_167) ;  /* 0xffffffd000a47947 */ /* 0x000fea000383ffff */
.L_x_99:
[----:B---3--:R3:W4:Y:S02]  /*11d90*/  SYNCS.PHASECHK.TRANS64.TRYWAIT P0, [R2+URZ+0x38840], R3 ;  /* 0x03884003020075a7 */ /* 0x008724000800017f */
[----:B----4-:R-:W-:Y:S05]  /*11da0*/  @!P0 NANOSLEEP.SYNCS 0x989680 ;  /* 0x009896800000895d */ /* 0x010fea0003900000 */
[----:B------:R-:W4:Y:S02]  /*11db0*/  @!P0 SYNCS.PHASECHK.TRANS64 P0, [R2+URZ+0x38840], R3 ;  /* 0x03884003020085a7 */ /* 0x000f24000800007f */
[----:B----4-:R-:W-:Y:S05]  /*11dc0*/  @!P0 BRA `(.L_x_99) ;  /* 0xfffffffc00f08947 */ /* 0x010fea000383ffff */
[----:B------:R-:W-:Y:S05]  /*11dd0*/  BRA `(.L_x_168) ;  /* 0xffffffd800747947 */ /* 0x000fea000383ffff */
.L_x_107:
[----:B0-----:R0:W1:Y:S02]  /*11de0*/  SYNCS.PHASECHK.TRANS64.TRYWAIT P0, [R5+URZ+0x60], R7 ;  /* 0x00006007050075a7 */ /* 0x001064000800017f */
[----:B-1----:R-:W-:Y:S05]  /*11df0*/  @!P0 NANOSLEEP.SYNCS 0x989680 ;  /* 0x009896800000895d */ /* 0x002fea0003900000 */
[----:B------:R-:W1:Y:S02]  /*11e00*/  @!P0 SYNCS.PHASECHK.TRANS64 P0, [R5+URZ+0x60], R7 ;  /* 0x00006007050085a7 */ /* 0x000e64000800007f */
[----:B-1----:R-:W-:Y:S05]  /*11e10*/  @!P0 BRA `(.L_x_107) ;  /* 0xfffffffc00f08947 */ /* 0x002fea000383ffff */
[----:B------:R-:W-:Y:S05]  /*11e20*/  BRA `(.L_x_169) ;  /* 0xffffffdc00c47947 */ /* 0x000fea000383ffff */
.L_x_118:
[----:B0-----:R0:W2:Y:S02]  /*11e30*/  SYNCS.PHASECHK.TRANS64.TRYWAIT P0, [R2+URZ+0x38860], R3 ;  /* 0x03886003020075a7 */ /* 0x0010a4000800017f */
[----:B--2---:R-:W-:Y:S05]  /*11e40*/  @!P0 NANOSLEEP.SYNCS 0x989680 ;  /* 0x009896800000895d */ /* 0x004fea0003900000 */
[----:B------:R-:W2:Y:S02]  /*11e50*/  @!P0 SYNCS.PHASECHK.TRANS64 P0, [R2+URZ+0x38860], R3 ;  /* 0x03886003020085a7 */ /* 0x000ea4000800007f */
[----:B--2---:R-:W-:Y:S05]  /*11e60*/  @!P0 BRA `(.L_x_118) ;  /* 0xfffffffc00f08947 */ /* 0x004fea000383ffff */
[----:B------:R-:W-:Y:S05]  /*11e70*/  BRA `(.L_x_170) ;  /* 0xffffffe4003c7947 */ /* 0x000fea000383ffff */
.L_x_127:
[----:B0-----:R0:W1:Y:S02]  /*11e80*/  SYNCS.PHASECHK.TRANS64.TRYWAIT P0, [R0+URZ+0x38820], R3 ;  /* 0x03882003000075a7 */ /* 0x001064000800017f */
[----:B-1----:R-:W-:Y:S05]  /*11e90*/  @!P0 NANOSLEEP.SYNCS 0x989680 ;  /* 0x009896800000895d */ /* 0x002fea0003900000 */
[----:B------:R-:W1:Y:S02]  /*11ea0*/  @!P0 SYNCS.PHASECHK.TRANS64 P0, [R0+URZ+0x38820], R3 ;  /* 0x03882003000085a7 */ /* 0x000e64000800007f */
[----:B-1----:R-:W-:Y:S05]  /*11eb0*/  @!P0 BRA `(.L_x_127) ;  /* 0xfffffffc00f08947 */ /* 0x002fea000383ffff */
[----:B------:R-:W-:Y:S05]  /*11ec0*/  BRA `(.L_x_171) ;  /* 0xffffffe800c07947 */ /* 0x000fea000383ffff */
.L_x_128:
[----:B------:R-:W1:Y:S01]  /*11ed0*/  S2R R2, SR_TID.X ;  /* 0x0000000000027919 */ /* 0x000e620000002100 */
        /* <DEDUP_REMOVED lines=10> */
.L_x_173:
[----:B------:R-:W-:Y:S05]  /*11f80*/  BSYNC B0 ;  /* 0x0000000000007941 */ /* 0x000fea0003800000 */
.L_x_172:
[----:B------:R-:W-:Y:S05]  /*11f90*/  BRA `(.L_x_174) ;  /* 0xffffffe800a87947 */ /* 0x000fea000383ffff */
.L_x_131:
[----:B------:R-:W-:Y:S01]  /*11fa0*/  BSSY B1, `(.L_x_175) ;  /* 0x0000006000017945 */ /* 0x000fe20003800000 */
[----:B------:R-:W-:-:S07]  /*11fb0*/  IMAD.MOV.U32 R15, RZ, RZ, -0x1 ;  /* 0xffffffffff0f7424 */ /* 0x000fce00078e00ff */
[----:B01----:R-:W-:Y:S05]  /*11fc0*/  WARPSYNC.COLLECTIVE R15, `(.L_x_176) ;  /* 0x000000000f0c7348 */ /* 0x003fea0003c00000 */
[----:B------:R-:W-:Y:S02]  /*11fd0*/  ELECT P6, UR62, PT ;  /* 0x00000000003e782f */ /* 0x000fe400038c0000 */
[----:B------:R-:W-:Y:S01]  /*11fe0*/  MOV R14, UR62 ;  /* 0x0000003e000e7c02 */ /* 0x000fe20008000f00 */
[----:B01----:R-:W-:Y:S10]  /*11ff0*/  ENDCOLLECTIVE ;  /* 0x000000000000791b */ /* 0x003ff40003800000 */
.L_x_176:
[----:B------:R-:W-:Y:S05]  /*12000*/  BSYNC B1 ;  /* 0x0000000000017941 */ /* 0x000fea0003800000 */
.L_x_175:
[----:B------:R-:W-:Y:S05]  /*12010*/  BRA `(.L_x_177) ;  /* 0xffffffe800a07947 */ /* 0x000fea000383ffff */
.L_x_133:
[----:B0-----:R0:W1:Y:S02]  /*12020*/  SYNCS.PHASECHK.TRANS64.TRYWAIT P0, [R6+URZ], R5 ;  /* 0x00000005060075a7 */ /* 0x001064000800017f */
[----:B-1----:R-:W-:Y:S05]  /*12030*/  @!P0 NANOSLEEP.SYNCS 0x989680 ;  /* 0x009896800000895d */ /* 0x002fea0003900000 */
[----:B------:R-:W1:Y:S02]  /*12040*/  @!P0 SYNCS.PHASECHK.TRANS64 P0, [R6+URZ], R5 ;  /* 0x00000005060085a7 */ /* 0x000e64000800007f */
[----:B-1----:R-:W-:Y:S05]  /*12050*/  @!P0 BRA `(.L_x_133) ;  /* 0xfffffffc00f08947 */ /* 0x002fea000383ffff */
[----:B------:R-:W-:Y:S05]  /*12060*/  BRA `(.L_x_178) ;  /* 0xffffffe800e07947 */ /* 0x000fea000383ffff */
.L_x_134:
[----:B-1----:R1:W2:Y:S02]  /*12070*/  SYNCS.PHASECHK.TRANS64.TRYWAIT P0, [R3+URZ], R2 ;  /* 0x00000002030075a7 */ /* 0x0022a4000800017f */
[----:B--2---:R-:W-:Y:S05]  /*12080*/  @!P0 NANOSLEEP.SYNCS 0x989680 ;  /* 0x009896800000895d */ /* 0x004fea0003900000 */
[----:B------:R-:W2:Y:S02]  /*12090*/  @!P0 SYNCS.PHASECHK.TRANS64 P0, [R3+URZ], R2 ;  /* 0x00000002030085a7 */ /* 0x000ea4000800007f */
[----:B--2---:R-:W-:Y:S05]  /*120a0*/  @!P0 BRA `(.L_x_134) ;  /* 0xfffffffc00f08947 */ /* 0x004fea000383ffff */
[----:B------:R-:W-:Y:S05]  /*120b0*/  BRA `(.L_x_179) ;  /* 0xffffffe800d47947 */ /* 0x000fea000383ffff */
.L_x_136:
[----:B-1----:R1:W2:Y:S02]  /*120c0*/  SYNCS.PHASECHK.TRANS64.TRYWAIT P0, [R18+URZ], R5 ;  /* 0x00000005120075a7 */ /* 0x0022a4000800017f */
[----:B--2---:R-:W-:Y:S05]  /*120d0*/  @!P0 NANOSLEEP.SYNCS 0x989680 ;  /* 0x009896800000895d */ /* 0x004fea0003900000 */
[----:B------:R-:W2:Y:S02]  /*120e0*/  @!P0 SYNCS.PHASECHK.TRANS64 P0, [R18+URZ], R5 ;  /* 0x00000005120085a7 */ /* 0x000ea4000800007f */
[----:B--2---:R-:W-:Y:S05]  /*120f0*/  @!P0 BRA `(.L_x_136) ;  /* 0xfffffffc00f08947 */ /* 0x004fea000383ffff */
[----:B------:R-:W-:Y:S05]  /*12100*/  BRA `(.L_x_180) ;  /* 0xffffffe800d87947 */ /* 0x000fea000383ffff */
.L_x_181:
[----:B------:R-:W-:-:S00]  /*12110*/  BRA `(.L_x_181) ;  /* 0xfffffffc00fc7947 */ /* 0x000fc0000383ffff */
[----:B------:R-:W-:-:S00]  /*12120*/  NOP ;  /* 0x0000000000007918 */ /* 0x000fc00000000000 */
        /* <DEDUP_REMOVED lines=13> */
.L_x_15293:


//--------------------- .text._ZN7cutlass13device_kernelIN5flash11enable_sm90INS1_16FlashAttnFwdSm90INS1_25CollectiveMainloopFwdSm90ILi2EN4cute5tupleIJNS5_1CILi2EEENS7_ILi1EEES9_EEENS6_IJNS7_ILi128EEENS7_ILi80EEENS7_ILi256EEEEEELi256ENS_6half_tEfNS_4arch4Sm90ELb0ELb0ELb0ELb0ELb0ELb0ELb0ELb1ELb1ELb1ELb0ELb0EEENS1_21CollectiveEpilogueFwdINS6_IJSB_SD_SC_EEESA_SF_SH_Li256ELb0ELb1ELb0ELb0EEENS1_29StaticPersistentTileSchedulerILb0EEEEEEEEEvNT_6ParamsE --------------------------
	.section	.text._ZN7cutlass13device_kernelIN5flash11enable_sm90INS1_16FlashAttnFwdSm90INS1_25CollectiveMainloopFwdSm90ILi2EN4cute5tupleIJNS5_1CILi2EEENS7_ILi1EEES9_EEENS6_IJNS7_ILi128EEENS7_ILi80EEENS7_ILi256EEEEEELi256ENS_6half_tEfNS_4arch4Sm90ELb0ELb0ELb0ELb0ELb0ELb0ELb0ELb1ELb1ELb1ELb0ELb0EEENS1_21CollectiveEpilogueFwdINS6_IJSB_SD_SC_EEESA_SF_SH_Li256ELb0ELb1ELb0ELb0EEENS1_29StaticPersistentTileSchedulerILb0EEEEEEEEEvNT_6ParamsE,"ax",@progbits
	.align	128
.text._ZN7cutlass13device_kernelIN5flash11enable_sm90INS1_16FlashAttnFwdSm90INS1_25CollectiveMainloopFwdSm90ILi2EN4cute5tupleIJNS5_1CILi2EEENS7_ILi1EEES9_EEENS6_IJNS7_ILi128EEENS7_ILi80EEENS7_ILi256EEEEEELi256ENS_6half_tEfNS_4arch4Sm90ELb0ELb0ELb0ELb0ELb0ELb0ELb0ELb1ELb1ELb1ELb0ELb0EEENS1_21CollectiveEpilogueFwdINS6_IJSB_SD_SC_EEESA_SF_SH_Li256ELb0ELb1ELb0ELb0EEENS1_29StaticPersistentTileSchedulerILb0EEEEEEEEEvNT_6ParamsE:
        .type           _ZN7cutlass13device_kernelIN5flash11enable_sm90INS1_16FlashAttnFwdSm90INS1_25CollectiveMainloopFwdSm90ILi2EN4cute5tupleIJNS5_1CILi2EEENS7_ILi1EEES9_EEENS6_IJNS7_ILi128EEENS7_ILi80EEENS7_ILi256EEEEEELi256ENS_6half_tEfNS_4arch4Sm90ELb0ELb0ELb0ELb0ELb0ELb0ELb0ELb1ELb1ELb1ELb0ELb0EEENS1_21CollectiveEpilogueFwdINS6_IJSB_SD_SC_EEESA_SF_SH_Li256ELb0ELb1ELb0ELb0EEENS1_29StaticPersistentTileSchedulerILb0EEEEEEEEEvNT_6ParamsE,@function
        .size           _ZN7cutlass13device_kernelIN5flash11enable_sm90INS1_16FlashAttnFwdSm90INS1_25CollectiveMainloopFwdSm90ILi2EN4cute5tupleIJNS5_1CILi2EEENS7_ILi1EEES9_EEENS6_IJNS7_ILi128EEENS7_ILi80EEENS7_ILi256EEEEEELi256ENS_6half_tEfNS_4arch4Sm90ELb0ELb0ELb0ELb0ELb0ELb0ELb0ELb1ELb1ELb1ELb0ELb0EEENS1_21CollectiveEpilogueFwdINS6_IJSB_SD_SC_EEESA_SF_SH_Li256ELb0ELb1ELb0ELb0EEENS1_29StaticPersistentTileSchedulerILb0EEEEEEEEEvNT_6ParamsE,(.L_x_15294 - _ZN7cutlass13device_kernelIN5flash11enable_sm90INS1_16FlashAttnFwdSm90INS1_25CollectiveMainloopFwdSm90ILi2EN4cute5tupleIJNS5_1CILi2EEENS7_ILi1EEES9_EEENS6_IJNS7_ILi128EEENS7_ILi80EEENS7_ILi256EEEEEELi256ENS_6half_tEfNS_4arch4Sm90ELb0ELb0ELb0ELb0ELb0ELb0ELb0ELb1ELb1ELb1ELb0ELb0EEENS1_21CollectiveEpilogueFwdINS6_IJSB_SD_SC_EEESA_SF_SH_Li256ELb0ELb1ELb0ELb0EEENS1_29StaticPersistentTileSchedulerILb0EEEEEEEEEvNT_6ParamsE)
        .other          _ZN7cutlass13device_kernelIN5flash11enable_sm90INS1_16FlashAttnFwdSm90INS1_25CollectiveMainloopFwdSm90ILi2EN4cute5tupleIJNS5_1CILi2EEENS7_ILi1EEES9_EEENS6_IJNS7_ILi128EEENS7_ILi80EEENS7_ILi256EEEEEELi256ENS_6half_tEfNS_4arch4Sm90ELb0ELb0ELb0ELb0ELb0ELb0ELb0ELb1ELb1ELb1ELb0ELb0EEENS1_21CollectiveEpilogueFwdINS6_IJSB_SD_SC_EEESA_SF_SH_Li256ELb0ELb1ELb0ELb0EEENS1_29StaticPersistentTileSchedulerILb0EEEEEEEEEvNT_6ParamsE,@"STO_CUDA_ENTRY STV_DEFAULT"
_ZN7cutlass13device_kernelIN5flash11enable_sm90INS1_16FlashAttnFwdSm90INS1_25CollectiveMainloopFwdSm90ILi2EN4cute5tupleIJNS5_1CILi2EEENS7_ILi1EEES9_EEENS6_IJNS7_ILi128EEENS7_ILi80EEENS7_ILi256EEEEEELi256ENS_6half_tEfNS_4arch4Sm90ELb0ELb0ELb0ELb0ELb0ELb0ELb0ELb1ELb1ELb1ELb0ELb0EEENS1_21CollectiveEpilogueFwdINS6_IJSB_SD_SC_EEESA_SF_SH_Li256ELb0ELb1ELb0ELb0EEENS1_29StaticPersistentTileSchedulerILb0EEEEEEEEEvNT_6ParamsE:
        /* <DEDUP_REMOVED lines=18> */
.L_x_183:
[----:B------:R-:W-:Y:S05]  /*0120*/  BSYNC B0 ;  /* 0x0000000000007941 */ /* 0x000fea0003800000 */
.L_x_182:
        /* <DEDUP_REMOVED lines=41> */
.L_x_184:
[----:B0-----:R-:W0:Y:S01]  /*03c0*/  S2UR UR4, SR_CTAID.Y ;  /* 0x00000000000479c3 */ /* 0x001e220000002600 */
[----:B------:R-:W3:Y:S01]  /*03d0*/  SHFL.IDX PT, R8, R2, RZ, 0x1f ;  /* 0x00001fff02087589 */ /* 0x000ee200000e0000 */
[----:B------:R-:W-:Y:S01]  /*03e0*/  ULDC UR5, c[0x0][0x154] ;  /* 0x0000550000057ab9 */ /* 0x000fe20000000800 */
[----:B------:R-:W-:-:S05]  /*03f0*/  NOP ;  /* 0x0000000000007918 */ /* 0x000fca0000000000 */
[----:B------:R-:W5:Y:S08]  /*0400*/  S2UR UR6, SR_CTAID.X ;  /* 0x00000000000679c3 */ /* 0x000f700000002500 */
[----:B------:R-:W1:Y:S01]  /*0410*/  LDC R7, c[0x0][0x148] ;  /* 0x00005200ff077b82 */ /* 0x000e620000000800 */
[----:B0-----:R-:W-:Y:S02]  /*0420*/  I2FP.F32.U32 R3, UR4 ;  /* 0x0000000400037c45 */ /* 0x001fe40008201000 */
[----:B---3--:R-:W-:-:S03]  /*0430*/  ISETP.NE.AND P0, PT, R8, RZ, PT ;  /* 0x000000ff0800720c */ /* 0x008fc60003f05270 */
[----:B------:R-:W-:Y:S01]  /*0440*/  FMUL R6, R3, UR5 ;  /* 0x0000000503067c20 */ /* 0x000fe20008400000 */
[----:B------:R-:W-:Y:S02]  /*0450*/  SHF.R.S32.HI R3, RZ, 0x1f, R0 ;  /* 0x0000001fff037819 */ /* 0x000fe40000011400 */
[----:B-----5:R-:W-:Y:S02]  /*0460*/  I2FP.F32.U32 R5, UR6 ;  /* 0x0000000600057c45 */ /* 0x020fe40008201000 */
[----:B------:R-:W-:Y:S01]  /*0470*/  LEA.HI R3, R3, R0, RZ, 0x7 ;  /* 0x0000000003037211 */ /* 0x000fe200078f38ff */
[----:B------:R-:W0:Y:S02]  /*0480*/  F2I.U32.TRUNC.NTZ R6, R6 ;  /* 0x0000000600067305 */ /* 0x000e24000020f000 */
[----:B0-----:R-:W-:-:S04]  /*0490*/  IMAD.MOV R12, RZ, RZ, -R6 ;  /* 0x000000ffff0c7224 */ /* 0x001fc800078e0a06 */
[----:B-1----:R-:W-:Y:S01]  /*04a0*/  IMAD R12, R7, R12, UR4 ;  /* 0x00000004070c7e24 */ /* 0x002fe2000f8e020c */
[----:B------:R-:W-:Y:S02]  /*04b0*/  ULDC UR4, c[0x0][0x150] ;  /* 0x0000540000047ab9 */ /* 0x000fe40000000800 */
[----:B------:R-:W-:Y:S01]  /*04c0*/  FMUL R10, R5, UR4 ;  /* 0x00000004050a7c20 */ /* 0x000fe20008400000 */
[----:B------:R-:W-:Y:S06]  /*04d0*/  @P0 BRA `(.L_x_185) ;  /* 0x0000000000480947 */ /* 0x000fec0003800000 */
[----:B------:R-:W0:Y:S01]  /*04e0*/  S2UR UR5, SR_CgaCtaId ;  /* 0x00000000000579c3 */ /* 0x000e220000008800 */
        /* <DEDUP_REMOVED lines=12> */
[----:B0-----:R0:W1:Y:S08]  /*05b0*/  SYNCS.EXCH.64 URZ, [UR8+0x38850], UR4 ;  /* 0x03885004083f75b2 */ /* 0x0010700008000100 */
[----:B------:R0:W3:Y:S01]  /*05c0*/  SYNCS.EXCH.64 URZ, [UR8+0x38860], UR6 ;  /* 0x03886006083f75b2 */ /* 0x0000e20008000100 */
[----:B------:R0:W0:Y:S01]  /*05d0*/  SYNCS.EXCH.64 URZ, [UR8+0x38858], UR4 ;  /* 0x03885804083f75b2 */ /* 0x0000220008000100 */
[----:B------:R0:W0:Y:S01]  /*05e0*/  SYNCS.EXCH.64 URZ, [UR8+0x38868], UR6 ;  /* 0x03886806083f75b2 */ /* 0x0000220008000100 */
[----:B------:R-:W-:Y:S01]  /*05f0*/  NOP ;  /* 0x0000000000007918 */ /* 0x000fe20000000000 */
.L_x_185:
[----:B------:R-:W5:Y:S01]  /*0600*/  SHFL.IDX PT, R7, R2, RZ, 0x1f ;  /* 0x00001fff02077589 */ /* 0x000f6200000e0000 */
[----:B------:R-:W-:Y:S01]  /*0610*/  LOP3.LUT R3, R3, 0xffffff80, RZ, 0xc0, !PT ;  /* 0xffffff8003037812 */ /* 0x000fe200078ec0ff */
[----:B------:R-:W0:Y:S01]  /*0620*/  LDC R11, c[0x0][0x144] ;  /* 0x00005100ff0b7b82 */ /* 0x000e220000000800 */
[----:B------:R-:W0:Y:S01]  /*0630*/  F2I.U32.TRUNC.NTZ R10, R10 ;  /* 0x0000000a000a7305 */ /* 0x000e22000020f000 */
[----:B------:R-:W-:Y:S01]  /*0640*/  SHF.R.S32.HI R9, RZ, 0x1f, R8 ;  /* 0x0000001fff097819 */ /* 0x000fe20000011408 */
[----:B------:R-:W-:Y:S01]  /*0650*/  NOP ;  /* 0x0000000000007918 */ /* 0x000fe20000000000 */
[----:B------:R-:W-:-:S05]  /*0660*/  IMAD.IADD R3, R0, 0x1, -R3 ;  /* 0x0000000100037824 */ /* 0x000fca00078e0a03 */
[----:B------:R-:W-:-:S04]  /*0670*/  SHF.R.S32.HI R6, RZ, 0x1f, R3 ;  /* 0x0000001fff067819 */ /* 0x000fc80000011403 */
[----:B------:R-:W-:-:S04]  /*0680*/  LEA.HI R6, R6, R3, RZ, 0x3 ;  /* 0x0000000306067211 */ /* 0x000fc800078f18ff */
[--C-:B------:R-:W-:Y:S02]  /*0690*/  SHF.R.S32.HI R5, RZ, 0x3, R6.reuse ;  /* 0x00000003ff057819 */ /* 0x100fe40000011406 */
[----:B------:R-:W-:Y:S02]  /*06a0*/  SHF.R.S32.HI R6, RZ, 0x1f, R6 ;  /* 0x0000001fff067819 */ /* 0x000fe40000011406 */
[----:B-----5:R-:W-:Y:S02]  /*06b0*/  ISETP.NE.AND P0, PT, R7, RZ, PT ;  /* 0x000000ff0700720c */ /* 0x020fe40003f05270 */
[----:B------:R-:W-:Y:S02]  /*06c0*/  LEA.HI R6, R6, R5, RZ, 0x2 ;  /* 0x0000000506067211 */ /* 0x000fe400078f10ff */
[----:B------:R-:W-:Y:S02]  /*06d0*/  SHF.R.S32.HI R7, RZ, 0x1f, R4 ;  /* 0x0000001fff077819 */ /* 0x000fe40000011404 */
[----:B------:R-:W-:-:S02]  /*06e0*/  LOP3.LUT R6, R6, 0xfffffffc, RZ, 0xc0, !PT ;  /* 0xfffffffc06067812 */ /* 0x000fc400078ec0ff */
[----:B------:R-:W-:-:S05]  /*06f0*/  LEA.HI R7, R7, R4, RZ, 0x2 ;  /* 0x0000000407077211 */ /* 0x000fca00078f10ff */
[----:B------:R-:W-:Y:S05]  /*0700*/  @P0 BRA `(.L_x_186) ;  /* 0x0000000000480947 */ /* 0x000fea0003800000 */
[----:B0-----:R-:W0:Y:S01]  /*0710*/  S2UR UR5, SR_CgaCtaId ;  /* 0x00000000000579c3 */ /* 0x001e220000008800 */
[----:B------:R-:W-:Y:S01]  /*0720*/  UMOV UR4, 0x400 ;  /* 0x0000040000047882 */ /* 0x000fe20000000000 */
[----:B------:R-:W-:Y:S01]  /*0730*/  UMOV UR6, 0x1 ;  /* 0x0000000100067882 */ /* 0x000fe20000000000 */
[----:B------:R-:W-:Y:S01]  /*0740*/  UMOV UR9, 0x2 ;  /* 0x0000000200097882 */ /* 0x000fe20000000000 */
[----:B------:R-:W-:-:S04]  /*0750*/  UIADD3 UR6, -UR6, 0x100000, URZ ;  /* 0x0010000006067890 */ /* 0x000fc8000fffe13f */
[----:B------:R-:W-:Y:S02]  /*0760*/  USHF.L.U32 UR7, UR6, 0xb, URZ ;  /* 0x0000000b06077899 */ /* 0x000fe4000800063f */
[----:B------:R-:W-:Y:S01]  /*0770*/  USHF.L.U32 UR6, UR6, 0x1, URZ ;  /* 0x0000000106067899 */ /* 0x000fe2000800063f */
[----:B------:R-:W-:Y:S01]  /*0780*/  ELECT P0, URZ, PT ;  /* 0x00000000003f782f */ /* 0x000fe20003800000 */
[----:B0-----:R-:W-:Y:S02]  /*0790*/  ULEA UR8, UR5, UR4, 0x18 ;  /* 0x0000000405087291 */ /* 0x001fe4000f8ec03f */
[----:B------:R-:W-:-:S04]  /*07a0*/  UIADD3 UR4, -UR9, 0x100000, URZ ;  /* 0x0010000009047890 */ /* 0x000fc8000fffe13f */
[----:B------:R-:W-:Y:S02]  /*07b0*/  USHF.L.U32 UR5, UR4, 0xb, URZ ;  /* 0x0000000b04057899 */ /* 0x000fe4000800063f */
[----:B------:R-:W-:Y:S01]  /*07c0*/  USHF.L.U32 UR4, UR4, 0x1, URZ ;  /* 0x0000000104047899 */ /* 0x000fe2000800063f */
[----:B------:R-:W0:Y:S03]  /*07d0*/  FENCE.VIEW.ASYNC.S ;  /* 0x00000000000073c6 */ /* 0x000e260000000000 */
[----:B0-----:R0:W0:Y:S08]  /*07e0*/  SYNCS.EXCH.64 URZ, [UR8+0x38870], UR6 ;  /* 0x03887006083f75b2 */ /* 0x0010300008000100 */
[----:B------:R0:W0:Y:S01]  /*07f0*/  SYNCS.EXCH.64 URZ, [UR8+0x38880], UR4 ;  /* 0x03888004083f75b2 */ /* 0x0000220008000100 */
[----:B------:R0:W0:Y:S01]  /*0800*/  SYNCS.EXCH.64 URZ, [UR8+0x38878], UR6 ;  /* 0x03887806083f75b2 */ /* 0x0000220008000100 */
[----:B------:R0:W0:Y:S01]  /*0810*/  SYNCS.EXCH.64 URZ, [UR8+0x38888], UR4 ;  /* 0x03888804083f75b2 */ /* 0x0000220008000100 */
[----:B------:R-:W-:Y:S01]  /*0820*/  NOP ;  /* 0x0000000000007918 */ /* 0x000fe20000000000 */
.L_x_186:
[----:B------:R-:W5:Y:S01]  /*0830*/  SHFL.IDX PT, R13, R2, RZ, 0x1f ;  /* 0x00001fff020d7589 */ /* 0x000f6200000e0000 */
[----:B0-----:R-:W0:Y:S01]  /*0840*/  S2UR UR4, SR_CTAID.X ;  /* 0x00000000000479c3 */ /* 0x001e220000002500 */
[----:B------:R-:W-:Y:S01]  /*0850*/  LOP3.LUT R7, R7, 0x3ffffffc, RZ, 0xc0, !PT ;  /* 0x3ffffffc07077812 */ /* 0x000fe200078ec0ff */
[----:B------:R-:W-:Y:S01]  /*0860*/  IMAD.IADD R6, R5, 0x1, -R6 ;  /* 0x0000000105067824 */ /* 0x000fe200078e0a06 */
[----:B------:R-:W-:Y:S01]  /*0870*/  LEA.HI R9, R9, R8, RZ, 0x2 ;  /* 0x0000000809097211 */ /* 0x000fe200078f10ff */
[----:B------:R-:W-:Y:S01]  /*0880*/  IMAD.MOV R10, RZ, RZ, -R10 ;  /* 0x000000ffff0a7224 */ /* 0x000fe200078e0a0a */
[----:B------:R-:W-:Y:S01]  /*0890*/  NOP ;  /* 0x0000000000007918 */ /* 0x000fe20000000000 */
[----:B------:R-:W-:Y:S01]  /*08a0*/  IMAD.IADD R7, R4, 0x1, -R7 ;  /* 0x0000000104077824 */ /* 0x000fe200078e0a07 */
[----:B------:R-:W-:-:S03]  /*08b0*/  LOP3.LUT R9, R9, 0x3ffffffc, RZ, 0xc0, !PT ;  /* 0x3ffffffc09097812 */ /* 0x000fc600078ec0ff */
[--C-:B------:R-:W-:Y:S02]  /*08c0*/  IMAD R7, R7, 0x4, R6.reuse ;  /* 0x0000000407077824 */ /* 0x100fe400078e0206 */
[----:B------:R-:W-:Y:S02]  /*08d0*/  IMAD.IADD R9, R8, 0x1, -R9 ;  /* 0x0000000108097824 */ /* 0x000fe400078e0a09 */
[----:B------:R-:W1:Y:S01]  /*08e0*/  LDC R8, c[0x0][0x140] ;  /* 0x00005000ff087b82 */ /* 0x000e620000000800 */
[----:B------:R-:W-:Y:S01]  /*08f0*/  LEA.HI R4, R7, R7, RZ, 0x1 ;  /* 0x0000000707047211 */ /* 0x000fe200078f08ff */
[----:B------:R-:W-:-:S03]  /*0900*/  IMAD R9, R9, 0x4, R6 ;  /* 0x0000000409097824 */ /* 0x000fc600078e0206 */
[----:B------:R-:W-:Y:S02]  /*0910*/  LOP3.LUT R4, R4, 0xfffffffe, RZ, 0xc0, !PT ;  /* 0xfffffffe04047812 */ /* 0x000fe400078ec0ff */
[----:B------:R-:W-:Y:S02]  /*0920*/  LEA.HI R5, R9, R9, RZ, 0x1 ;  /* 0x0000000909057211 */ /* 0x000fe400078f08ff */
[----:B-----5:R-:W-:Y:S01]  /*0930*/  ISETP.NE.AND P0, PT, R13, RZ, PT ;  /* 0x000000ff0d00720c */ /* 0x020fe20003f05270 */
[----:B0-----:R-:W-:Y:S02]  /*0940*/  IMAD R11, R11, R10, UR4 ;  /* 0x000000040b0b7e24 */ /* 0x001fe4000f8e020a */
[----:B------:R-:W-:-:S05]  /*0950*/  IMAD.IADD R4, R7, 0x1, -R4 ;  /* 0x0000000107047824 */ /* 0x000fca00078e0a04 */
[----:B------:R-:W-:Y:S02]  /*0960*/  ISETP.NE.AND P5, PT, R4, R11, PT ;  /* 0x0000000b0400720c */ /* 0x000fe40003fa5270 */
[----:B------:R-:W-:-:S05]  /*0970*/  LOP3.LUT R4, R5, 0xfffffffe, RZ, 0xc0, !PT ;  /* 0xfffffffe05047812 */ /* 0x000fca00078ec0ff */
[----:B------:R-:W-:Y:S01]  /*0980*/  IMAD.IADD R4, R9, 0x1, -R4 ;  /* 0x0000000109047824 */ /* 0x000fe200078e0a04 */
        /* <DEDUP_REMOVED lines=19> */
.L_x_187:
[----:B------:R-:W5:Y:S01]  /*0ac0*/  SHFL.IDX PT, R6, R2, RZ, 0x1f ;  /* 0x00001fff02067589 */ /* 0x000f6200000e0000 */
[----:B------:R-:W-:Y:S01]  /*0ad0*/  ISETP.NE.AND P2, PT, R4, R11, PT ;  /* 0x0000000b0400720c */ /* 0x000fe20003f45270 */
[----:B------:R-:W-:Y:S01]  /*0ae0*/  IMAD.SHL.U32 R4, R7, 0x4, RZ ;  /* 0x0000000407047824 */ /* 0x000fe200078e00ff */
[----:B------:R-:W-:Y:S01]  /*0af0*/  LOP3.LUT P0, RZ, R3, 0x7, RZ, 0xc0, !PT ;  /* 0x0000000703ff7812 */ /* 0x000fe2000780c0ff */
[----:B------:R-:W-:Y:S01]  /*0b00*/  IMAD.SHL.U32 R22, R9, 0x4, RZ ;  /* 0x0000000409167824 */ /* 0x000fe200078e00ff */
[----:B-1----:R-:W-:Y:S01]  /*0b10*/  ISETP.EQ.U32.AND P1, PT, R8, 0x1, PT ;  /* 0x000000010800780c */ /* 0x002fe20003f22070 */
[----:B------:R-:W-:Y:S01]  /*0b20*/  IMAD.MOV.U32 R19, RZ, RZ, 0x1 ;  /* 0x00000001ff137424 */ /* 0x000fe200078e00ff */
[----:B------:R-:W-:Y:S01]  /*0b30*/  LOP3.LUT R23, R7, 0xc, R4, 0x78, !PT ;  /* 0x0000000c07177812 */ /* 0x000fe200078e7804 */
[----:B------:R-:W-:Y:S01]  /*0b40*/  IMAD.MOV.U32 R18, RZ, RZ, 0x1 ;  /* 0x00000001ff127424 */ /* 0x000fe200078e00ff */
[----:B------:R-:W-:Y:S01]  /*0b50*/  LOP3.LUT R22, R9, 0xc, R22, 0x78, !PT ;  /* 0x0000000c09167812 */ /* 0x000fe200078e7816 */
[----:B------:R-:W-:Y:S01]  /*0b60*/  NOP ;  /* 0x0000000000007918 */ /* 0x000fe20000000000 */
[----:B------:R-:W-:-:S02]  /*0b70*/  @P5 LEA.HI R4, R23, R23, RZ, 0x1 ;  /* 0x0000001717045211 */ /* 0x000fc400078f08ff */
[----:B------:R-:W-:Y:S02]  /*0b80*/  ISETP.LT.U32.AND P4, PT, R23, 0x2, !P0 ;  /* 0x000000021700780c */ /* 0x000fe40004781070 */
[----:B------:R-:W-:Y:S02]  /*0b90*/  @P5 SHF.R.S32.HI R4, RZ, 0x1, R4 ;  /* 0x00000001ff045819 */ /* 0x000fe40000011404 */
[----:B------:R-:W-:Y:S02]  /*0ba0*/  @P2 LEA.HI R5, R22, R22, RZ, 0x1 ;  /* 0x0000001616052211 */ /* 0x000fe400078f08ff */
[----:B------:R-:W-:Y:S02]  /*0bb0*/  @P5 ISETP.NE.AND P6, PT, R4, R12, PT ;  /* 0x0000000c0400520c */ /* 0x000fe40003fc5270 */
[----:B------:R-:W-:Y:S02]  /*0bc0*/  SEL R4, RZ, 0x1, !P4 ;  /* 0x00000001ff047807 */ /* 0x000fe40006000000 */
[----:B------:R-:W-:-:S02]  /*0bd0*/  @P2 SHF.R.S32.HI R5, RZ, 0x1, R5 ;  /* 0x00000001ff052819 */ /* 0x000fc40000011405 */
[----:B-----5:R-:W-:Y:S02]  /*0be0*/  ISETP.NE.AND P4, PT, R6, RZ, PT ;  /* 0x000000ff0600720c */ /* 0x020fe40003f85270 */
[----:B------:R-:W-:Y:S02]  /*0bf0*/  @P2 ISETP.NE.AND P3, PT, R5, R12, PT ;  /* 0x0000000c0500220c */ /* 0x000fe40003f65270 */
[----:B------:R-:W-:Y:S02]  /*0c00*/  @P5 SEL R19, RZ, 0x1, P6 ;  /* 0x00000001ff135807 */ /* 0x000fe40003000000 */
[----:B------:R-:W-:Y:S02]  /*0c10*/  ISETP.LT.U32.AND P0, PT, R22, 0x2, !P0 ;  /* 0x000000021600780c */ /* 0x000fe40004701070 */
[----:B------:R-:W-:Y:S02]  /*0c20*/  LOP3.LUT R19, R19, R4, RZ, 0xc0, !PT ;  /* 0x0000000413137212 */ /* 0x000fe400078ec0ff */
[----:B------:R-:W-:-:S02]  /*0c30*/  SEL R3, RZ, 0x1, !P0 ;  /* 0x00000001ff037807 */ /* 0x000fc40004000000 */
[----:B------:R-:W-:Y:S01]  /*0c40*/  @P2 SEL R18, RZ, 0x1, P3 ;  /* 0x00000001ff122807 */ /* 0x000fe20001800000 */
[----:B------:R-:W-:Y:S06]  /*0c50*/  @P4 BRA `(.L_x_188) ;  /* 0x0000000000484947 */ /* 0x000fec0003800000 */
        /* <DEDUP_REMOVED lines=17> */
[----:B-1----:R-:W-:Y:S01]  /*0d70*/  NOP ;  /* 0x0000000000007918 */ /* 0x002fe20000000000 */
.L_x_188:
[----:B------:R-:W-:Y:S01]  /*0d80*/  LOP3.LUT R18, R18, R3, RZ, 0xc0, !PT ;  /* 0x0000000312127212 */ /* 0x000fe200078ec0ff */
[----:B------:R-:W-:Y:S01]  /*0d90*/  NOP ;  /* 0x0000000000007918 */ /* 0x000fe20000000000 */
[----:B------:R-:W-:Y:S05]  /*0da0*/  @!P1 BRA `(.L_x_189) ;  /* 0x0000000000089947 */ /* 0x000fea0003800000 */
[----:B0-234-:R-:W-:Y:S01]  /*0db0*/  UCGABAR_ARV ;  /* 0x00000000000079c7 */ /* 0x01dfe20008000000 */
[----:B------:R-:W-:Y:S05]  /*0dc0*/  BRA `(.L_x_190) ;  /* 0x0000000000047947 */ /* 0x000fea0003800000 */
.L_x_189:
[----:B0-234-:R-:W-:Y:S01]  /*0dd0*/  NOP ;  /* 0x0000000000007918 */ /* 0x01dfe20000000000 */
.L_x_190:
[----:B------:R-:W-:Y:S05]  /*0de0*/  @!P1 BRA `(.L_x_191) ;  /* 0x00000000000c9947 */ /* 0x000fea0003800000 */
[----:B------:R-:W-:Y:S01]  /*0df0*/  UCGABAR_WAIT ;  /* 0x0000000000007dc7 */ /* 0x000fe20008000000 */
[----:B------:R-:W-:Y:S01]  /*0e00*/  CCTL.IVALL ;  /* 0x00000000ff00798f */ /* 0x000fe20002000000 */
[----:B------:R-:W-:Y:S05]  /*0e10*/  BRA `(.L_x_192) ;  /* 0x0000000000047947 */ /* 0x000fea0003800000 */
.L_x_191:
[----:B------:R-:W-:Y:S06]  /*0e20*/  BAR.SYNC.DEFER_BLOCKING 0x0 ;  /* 0x0000000000007b1d */ /* 0x000fec0000010000 */
.L_x_192:
[----:B------:R-:W-:Y:S01]  /*0e30*/  UMOV UR4, 0x1 ;  /* 0x0000000100047882 */ /* 0x000fe20000000000 */
[----:B------:R-:W-:Y:S01]  /*0e40*/  PLOP3.LUT P0, PT, PT, PT, UP0, 0x80, 0x0 ;  /* 0x000000000000781c */ /* 0x000fe20003f0f008 */
[----:B------:R-:W-:-:S06]  /*0e50*/  USEL UR4, UR4, 0x2, !UP0 ;  /* 0x0000000204047887 */ /* 0x000fcc000c000000 */
[----:B------:R-:W-:-:S05]  /*0e60*/  IMAD.U32 R3, RZ, RZ, UR4 ;  /* 0x00000004ff037e24 */ /* 0x000fca000f8e00ff */
[----:B------:R0:W-:Y:S01]  /*0e70*/  STL [R1+0x30], R3 ;  /* 0x0000300301007387 */ /* 0x0001e20000100800 */
[----:B------:R-:W-:Y:S05]  /*0e80*/  @!P0 BRA `(.L_x_193) ;  /* 0x000000b000508947 */ /* 0x000fea0003800000 */
.L_x_194:
        /* <DEDUP_REMOVED lines=72> */
.L_x_227:
        /* <DEDUP_REMOVED lines=35> */
[----:B------:R-:W-:Y:S01]  /*1540*/  IMAD.U32 R218, RZ, RZ, UR10 ;  /* 0x0000000affda7e24 */ /* 0x000fe2000f8e00ff */
        /* <DEDUP_REMOVED lines=8> */
[----:B--2---:R-:W-:Y:S06]  /*15d0*/  @!P0 BRA `(.L_x_195) ;  /* 0x0000000000408947 */ /* 0x004fec0003800000 */
        /* <DEDUP_REMOVED lines=16> */
.L_x_195:
        /* <DEDUP_REMOVED lines=9> */
.L_x_336:
[----:B------:R-:W-:Y:S05]  /*1770*/  @!P0 BRA `(.L_x_197) ;  /* 0x0000000000048947 */ /* 0x000fea0003800000 */
[----:B------:R-:W-:Y:S01]  /*1780*/  BPT.TRAP 0x1 ;  /* 0x000000040000795c */ /* 0x000fe20000300000 */
.L_x_197:
        /* <DEDUP_REMOVED lines=8> */
.L_x_198:
[----:B-1----:R-:W-:Y:S05]  /*1810*/  @P1 BRA `(.L_x_199) ;  /* 0x0000000000081947 */ /* 0x002fea0003800000 */
[----:B------:R-:W1:Y:S02]  /*1820*/  SYNCS.PHASECHK.TRANS64.TRYWAIT P1, [R0+URZ+0x38830], R3 ;  /* 0x03883003000075a7 */ /* 0x000e64000802017f */
[----:B-1----:R-:W-:Y:S05]  /*1830*/  @!P1 BRA `(.L_x_200) ;  /* 0x000000fc00689947 */ /* 0x002fea0003800000 */
.L_x_199:
[----:B------:R-:W-:Y:S05]  /*1840*/  WARPSYNC.ALL ;  /* 0x0000000000007948 */ /* 0x000fea0003800000 */
[----:B------:R-:W-:Y:S01]  /*1850*/  UIADD3 UR36, UR36, 0x24400, URZ ;  /* 0x0002440024247890 */ /* 0x000fe2000fffe03f */
[----:B------:R-:W-:Y:S01]  /*1860*/  WARPGROUP.ARRIVE ;  /* 0x00000000000079c5 */ /* 0x000fe20000000000 */
[----:B------:R-:W-:Y:S02]  /*1870*/  ULOP3.LUT UR5, UR37, 0x10000, URZ, 0xfc, !UPT ;  /* 0x0001000025057892 */ /* 0x000fe4000f8efc3f */
[----:B------:R-:W-:Y:S01]  /*1880*/  USHF.R.U32.HI UR36, URZ, 0x4, UR36 ;  /* 0x000000043f247899 */ /* 0x000fe20008011624 */
[----:B------:R-:W-:Y:S01]  /*1890*/  UMOV UR17, 0x40000040 ;  /* 0x4000004000117882 */ /* 0x000fe20000000000 */
[----:B------:R-:W-:-:S02]  /*18a0*/  UMOV UR19, 0x40000040 ;  /* 0x4000004000137882 */ /* 0x000fc40000000000 */
[----:B------:R-:W-:Y:S01]  /*18b0*/  ULOP3.LUT UR36, UR36, 0x3fff, URZ, 0xc0, !UPT ;  /* 0x00003fff24247892 */ /* 0x000fe2000f8ec03f */
[----:B------:R-:W-:Y:S01]  /*18c0*/  IMAD.U32 R13, RZ, RZ, UR17 ;  /* 0x00000011ff0d7e24 */ /* 0x000fe2000f8e00ff */
[----:B------:R-:W-:Y:S01]  /*18d0*/  UMOV UR16, UR5 ;  /* 0x0000000500107c82 */ /* 0x000fe20008000000 */
[----:B------:R-:W-:Y:S01]  /*18e0*/  UMOV UR9, UR17 ;  /* 0x0000001100097c82 */ /* 0x000fe20008000000 */
[----:B------:R-:W-:Y:S01]  /*18f0*/  ULOP3.LUT UR4, UR36, 0x10000, URZ, 0xfc, !UPT ;  /* 0x0001000024047892 */ /* 0x000fe2000f8efc3f */
[----:B------:R-:W-:Y:S01]  /*1900*/  IMAD.U32 R12, RZ, RZ, UR16 ;  /* 0x00000010ff0c7e24 */ /* 0x000fe2000f8e00ff */
[----:B------:R-:W-:Y:S01]  /*1910*/  UMOV UR8, UR16 ;  /* 0x0000001000087c82 */ /* 0x000fe20008000000 */
[----:B------:R-:W-:Y:S01]  /*1920*/  UMOV UR11, 0x40000040 ;  /* 0x40000040000b7882 */ /* 0x000fe20000000000 */
[----:B------:R-:W-:Y:S01]  /*1930*/  UMOV UR12, UR16 ;  /* 0x00000010000c7c82 */ /* 0x000fe20008000000 */
[----:B------:R-:W-:Y:S01]  /*1940*/  UMOV UR13, UR17 ;  /* 0x00000011000d7c82 */ /* 0x000fe20008000000 */
[----:B------:R-:W-:Y:S01]  /*1950*/  IMAD.U32 R15, RZ, RZ, UR4 ;  /* 0x00000004ff0f7e24 */ /* 0x000fe2000f8e00ff */
[----:B------:R-:W-:Y:S01]  /*1960*/  UIMAD UR4, UR60, 0xa00, UR4 ;  /* 0x00000a003c0478a4 */ /* 0x000fe2000f8e0204 */
[----:B------:R-:W-:Y:S01]  /*1970*/  UMOV UR15, 0x40000040 ;  /* 0x40000040000f7882 */ /* 0x000fe20000000000 */
[----:B------:R-:W-:-:S02]  /*1980*/  UMOV UR23, 0x40000040 ;  /* 0x4000004000177882 */ /* 0x000fc40000000000 */
[----:B------:R-:W-:Y:S02]  /*1990*/  UIADD3 UR10, UR4, 0x80, URZ ;  /* 0x00000080040a7890 */ /* 0x000fe4000fffe03f */
[----:B------:R-:W-:Y:S02]  /*19a0*/  UIADD3 UR14, UR4, 0x100, URZ ;  /* 0x00000100040e7890 */ /* 0x000fe4000fffe03f */
[----:B------:R-:W-:Y:S01]  /*19b0*/  UMOV UR18, UR4 ;  /* 0x0000000400127c82 */ /* 0x000fe20008000000 */
[----:B------:R-:W-:Y:S01]  /*19c0*/  UIADD3 UR6, UR4, 0x180, URZ ;  /* 0x0000018004067890 */ /* 0x000fe2000fffe03f */
[----:B------:R-:W-:Y:S01]  /*19d0*/  HGMMA.64x16x16.F32 R56, gdesc[UR16], RZ, !UPT, gsb0 ;  /* 0x00200000103879f0 */ /* 0x000fe2000c0008ff */
[----:B------:R-:W-:Y:S01]  /*19e0*/  UIADD3 UR7, UR4, 0x200, URZ ;  /* 0x0000020004077890 */ /* 0x000fe2000fffe03f */
[----:B------:R-:W-:Y:S01]  /*19f0*/  UMOV UR19, 0x40000040 ;  /* 0x4000004000137882 */ /* 0x000fe20000000000 */
[----:B------:R-:W-:Y:S02]  /*1a00*/  UIADD3 UR22, UR4, 0x382, URZ ;  /* 0x0000038204167890 */ /* 0x000fe4000fffe03f */
[----:B------:R-:W-:Y:S01]  /*1a10*/  UIADD3 UR26, UR4, 0x384, URZ ;  /* 0x00000384041a7890 */ /* 0x000fe2000fffe03f */
[----:B------:R-:W-:Y:S01]  /*1a20*/  UMOV UR27, 0x40000040 ;  /* 0x40000040001b7882 */ /* 0x000fe20000000000 */
        /* <DEDUP_REMOVED lines=16> */
[----:B------:R-:W-:-:S02]  /*1b30*/  WARPGROUP.DEPBAR.LE gsb0, 0x0 ;  /* 0x00008000000079c5 */ /* 0x000fc40000010000 */
[----:B------:R-:W-:-:S06]  /*1b40*/  WARPGROUP.ARRIVE ;  /* 0x00000000000079c5 */ /* 0x000fcc0000000000 */
[----:B------:R-:W-:Y:S01]  /*1b50*/  HGMMA.64x16x16.F32 R48, gdesc[UR8], RZ, !UPT, gsb0 ;  /* 0x00200000083079f0 */ /* 0x000fe2000c0008ff */
[----:B------:R-:W-:Y:S01]  /*1b60*/  UMOV UR8, UR16 ;  /* 0x0000001000087c82 */ /* 0x000fe20008000000 */
[----:B------:R-:W-:Y:S01]  /*1b70*/  UMOV UR9, UR17 ;  /* 0x0000001100097c82 */ /* 0x000fe20008000000 */
[----:B------:R-:W-:Y:S01]  /*1b80*/  UMOV UR10, UR6 ;  /* 0x00000006000a7c82 */ /* 0x000fe20008000000 */
[----:B------:R-:W-:Y:S01]  /*1b90*/  UMOV UR11, 0x40000040 ;  /* 0x40000040000b7882 */ /* 0x000fe20000000000 */
[----:B------:R-:W-:Y:S01]  /*1ba0*/  UIADD3 UR6, UR5, 0x2, URZ ;  /* 0x0000000205067890 */ /* 0x000fe2000fffe03f */
[----:B------:R-:W-:Y:S02]  /*1bb0*/  WARPGROUP.DEPBAR.LE gsb0, 0x0 ;  /* 0x00008000000079c5 */ /* 0x000fe40000010000 */
[----:B------:R-:W-:-:S06]  /*1bc0*/  WARPGROUP.ARRIVE ;  /* 0x00000000000079c5 */ /* 0x000fcc0000000000 */
[----:B------:R-:W-:Y:S01]  /*1bd0*/  HGMMA.64x16x16.F32 R40, gdesc[UR12], RZ, !UPT, gsb0 ;  /* 0x002000000c2879f0 */ /* 0x000fe2000c0008ff */
[----:B------:R-:W-:Y:S01]  /*1be0*/  UIADD3 UR14, UR4, 0x102, URZ ;  /* 0x00000102040e7890 */ /* 0x000fe2000fffe03f */
[----:B------:R-:W-:Y:S01]  /*1bf0*/  UMOV UR15, 0x40000040 ;  /* 0x40000040000f7882 */ /* 0x000fe20000000000 */
[----:B------:R-:W-:Y:S02]  /*1c00*/  WARPGROUP.DEPBAR.LE gsb0, 0x0 ;  /* 0x00008000000079c5 */ /* 0x000fe40000010000 */
[----:B------:R-:W-:-:S06]  /*1c10*/  WARPGROUP.ARRIVE ;  /* 0x00000000000079c5 */ /* 0x000fcc0000000000 */
[----:B------:R-:W-:Y:S01]  /*1c20*/  HGMMA.64x16x16.F32 R32, gdesc[UR8], RZ, !UPT, gsb0 ;  /* 0x00200000082079f0 */ /* 0x000fe2000c0008ff */
[----:B------:R-:W-:Y:S01]  /*1c30*/  UMOV UR8, UR16 ;  /* 0x0000001000087c82 */ /* 0x000fe20008000000 */
[----:B------:R-:W-:Y:S01]  /*1c40*/  UMOV UR9, UR17 ;  /* 0x0000001100097c82 */ /* 0x000fe20008000000 */
[----:B------:R-:W-:Y:S01]  /*1c50*/  UMOV UR10, UR7 ;  /* 0x00000007000a7c82 */ /* 0x000fe20008000000 */
[----:B------:R-:W-:Y:S01]  /*1c60*/  UMOV UR11, 0x40000040 ;  /* 0x40000040000b7882 */ /* 0x000fe20000000000 */
[----:B------:R-:W-:Y:S01]  /*1c70*/  UMOV UR16, UR6 ;  /* 0x0000000600107c82 */ /* 0x000fe20008000000 */
[----:B------:R-:W-:Y:S01]  /*1c80*/  UIADD3 UR6, UR4, 0x2, URZ ;  /* 0x0000000204067890 */ /* 0x000fe2000fffe03f */
[----:B------:R-:W-:Y:S01]  /*1c90*/  IMAD.U32 R10, RZ, RZ, UR16 ;  /* 0x00000010ff0a7e24 */ /* 0x000fe2000f8e00ff */
[----:B------:R-:W-:Y:S01]  /*1ca0*/  UMOV UR17, 0x40000040 ;  /* 0x4000004000117882 */ /* 0x000fe20000000000 */
[----:B------:R-:W-:Y:S01]  /*1cb0*/  UMOV UR12, UR16 ;  /* 0x00000010000c7c82 */ /* 0x000fe20008000000 */
[----:B------:R-:W-:Y:S01]  /*1cc0*/  UMOV UR13, UR17 ;  /* 0x00000011000d7c82 */ /* 0x000fe20008000000 */
[----:B------:R-:W-:Y:S01]  /*1cd0*/  UIADD3 UR7, UR4, 0x202, URZ ;  /* 0x0000020204077890 */ /* 0x000fe2000fffe03f */
[----:B------:R-:W-:Y:S01]  /*1ce0*/  IMAD.U32 R11, RZ, RZ, UR17 ;  /* 0x00000011ff0b7e24 */ /* 0x000fe2000f8e00ff */
[----:B------:R-:W-:Y:S01]  /*1cf0*/  UMOV UR18, UR6 ;  /* 0x0000000600127c82 */ /* 0x000fe20008000000 */
[----:B------:R-:W-:Y:S01]  /*1d00*/  UIADD3 UR6, UR4, 0x182, URZ ;  /* 0x0000018204067890 */ /* 0x000fe2000fffe03f */
[----:B------:R-:W-:-:S02]  /*1d10*/  WARPGROUP.DEPBAR.LE gsb0, 0x0 ;  /* 0x00008000000079c5 */ /* 0x000fc40000010000 */
        /* <DEDUP_REMOVED lines=9> */
[----:B------:R-:W-:Y:S02]  /*1db0*/  UMOV UR19, 0x40000040 ;  /* 0x4000004000137882 */ /* 0x000fe40000000000 */
        /* <DEDUP_REMOVED lines=66> */
[----:B------:R-:W-:Y:S02]  /*21e0*/  UIADD3 UR8, UR5, 0x6, URZ ;  /* 0x0000000605087890 */ /* 0x000fe4000fffe03f */
[----:B------:R-:W-:Y:S01]  /*21f0*/  UIADD3 UR10, UR4, 0x6, URZ ;  /* 0x00000006040a7890 */ /* 0x000fe2000fffe03f */
[----:B------:R-:W-:Y:S01]  /*2200*/  UMOV UR9, 0x40000040 ;  /* 0x4000004000097882 */ /* 0x000fe20000000000 */
[----:B------:R-:W-:Y:S01]  /*2210*/  UMOV UR11, 0x40000040 ;  /* 0x40000040000b7882 */ /* 0x000fe20000000000 */
        /* <DEDUP_REMOVED lines=23> */
[----:B01----:R-:W-:Y:S02]  /*2390*/  MOV R3, UR12 ;  /* 0x0000000c00037c02 */ /* 0x003fe40008000f00 */
[----:B------:R-:W-:Y:S01]  /*23a0*/  MOV R2, UR13 ;  /* 0x0000000d00027c02 */ /* 0x000fe20008000f00 */
[----:B------:R-:W-:-:S02]  /*23b0*/  WARPGROUP.DEPBAR.LE gsb0, 0x0 ;  /* 0x00008000000079c5 */ /* 0x000fc40000010000 */
        /* <DEDUP_REMOVED lines=30> */
[----:B------:R-:W-:Y:S02]  /*25a0*/  MOV R4, UR17 ;  /* 0x0000001100047c02 */ /* 0x000fe40008000f00 */
        /* <DEDUP_REMOVED lines=10> */
[----:B------:R-:W-:Y:S01]  /*2650*/  UMOV UR13, 0x40000040 ;  /* 0x40000040000d7882 */ /* 0x000fe20000000000 */
[----:B------:R-:W-:Y:S01]  /*2660*/  UMOV UR15, 0x40000040 ;  /* 0x40000040000f7882 */ /* 0x000fe20000000000 */
[----:B------:R-:W-:Y:S01]  /*2670*/  IMAD.U32 R7, RZ, RZ, UR13 ;  /* 0x0000000dff077e24 */ /* 0x000fe2000f8e00ff */
        /* <DEDUP_REMOVED lines=257> */
[----:B------:R-:W-:-:S07]  /*3690*/  UIADD3 UR5, UR5, 0xc06, URZ ;  /* 0x00000c0605057890 */ /* 0x000fce000fffe03f */
[----:B------:R-:W-:Y:S01]  /*36a0*/  UMOV UR12, UR5 ;  /* 0x00000005000c7c82 */ /* 0x000fe20008000000 */
[----:B------:R-:W-:Y:S01]  /*36b0*/  UIADD3 UR5, UR4, 0x786, URZ ;  /* 0x0000078604057890 */ /* 0x000fe2000fffe03f */
[----:B------:R-:W-:Y:S01]  /*36c0*/  IMAD.U32 R6, RZ, RZ, UR12 ;  /* 0x0000000cff067e24 */ /* 0x000fe2000f8e00ff */
[----:B------:R-:W-:-:S05]  /*36d0*/  UMOV UR16, UR12 ;  /* 0x0000000c00107c82 */ /* 0x000fca0008000000 */
        /* <DEDUP_REMOVED lines=40> */
[----:B------:R-:W-:-:S07]  /*3960*/  UIADD3 UR7, UR4, 0x806, URZ ;  /* 0x0000080604077890 */ /* 0x000fce000fffe03f */
        /* <DEDUP_REMOVED lines=11> */
[----:B------:R-:W-:Y:S01]  /*3a20*/  UMOV UR5, UR15 ;  /* 0x0000000f00057c82 */ /* 0x000fe20008000000 */
[----:B------:R-:W-:Y:S02]  /*3a30*/  R2UR UR13, R2 ;  /* 0x00000000020d72ca */ /* 0x000fe400000e0000 */
[----:B------:R-:W-:Y:S01]  /*3a40*/  R2UR UR12, R3 ;  /* 0x00000000030c72ca */ /* 0x000fe200000e0000 */
[----:B------:R-:W-:Y:S02]  /*3a50*/  WARPGROUP.DEPBAR.LE gsb0, 0x0 ;  /* 0x00008000000079c5 */ /* 0x000fe40000010000 */
[----:B------:R-:W-:-:S06]  /*3a60*/  WARPGROUP.ARRIVE ;  /* 0x00000000000079c5 */ /* 0x000fcc0000000000 */
[----:B------:R-:W-:Y:S01]  /*3a70*/  HGMMA.64x16x16.F32 R48, gdesc[UR16], R48, gsb0 ;  /* 0x00200000103079f0 */ /* 0x000fe20008000830 */
[----:B------:R-:W-:Y:S02]  /*3a80*/  R2UR UR17, R4 ;  /* 0x00000000041172ca */ /* 0x000fe400000e0000 */
[----:B------:R-:W-:Y:S01]  /*3a90*/  R2UR UR16, R5 ;  /* 0x00000000051072ca */ /* 0x000fe200000e0000 */
        /* <DEDUP_REMOVED lines=16> */
.L_x_201:
[----:B------:R-:W-:Y:S01]  /*3ba0*/  R2UR UR4, R152 ;  /* 0x00000000980472ca */ /* 0x000fe200000e0000 */
[----:B------:R-:W-:Y:S01]  /*3bb0*/  VIADD R2, R227, UR61 ;  /* 0x0000003de3027c36 */ /* 0x000fe20008000000 */
[----:B------:R-:W-:Y:S01]  /*3bc0*/  ULDC UR5, c[0x0][0x988] ;  /* 0x0002620000057ab9 */ /* 0x000fe20000000800 */
[----:B------:R-:W-:Y:S01]  /*3bd0*/  P2R R21, PR, RZ, 0x1 ;  /* 0x00000001ff157803 */ /* 0x000fe20000000000 */
[----:B------:R-:W-:Y:S01]  /*3be0*/  UISETP.GE.AND UP0, UPT, UR61, 0x51, UPT ;  /* 0x000000513d00788c */ /* 0x000fe2000bf06270 */
[----:B------:R-:W-:Y:S02]  /*3bf0*/  CS2R R150, SRZ ;  /* 0x0000000000967805 */ /* 0x000fe4000001ff00 */
[----:B------:R-:W-:Y:S02]  /*3c00*/  CS2R R148, SRZ ;  /* 0x0000000000947805 */ /* 0x000fe4000001ff00 */
[----:B------:R-:W-:Y:S02]  /*3c10*/  CS2R R146, SRZ ;  /* 0x0000000000927805 */ /* 0x000fe4000001ff00 */
[----:B------:R-:W-:-:S02]  /*3c20*/  CS2R R144, SRZ ;  /* 0x0000000000907805 */ /* 0x000fc4000001ff00 */
[----:B------:R-:W-:Y:S02]  /*3c30*/  CS2R R142, SRZ ;  /* 0x00000000008e7805 */ /* 0x000fe4000001ff00 */
[----:B------:R-:W-:Y:S02]  /*3c40*/  CS2R R140, SRZ ;  /* 0x00000000008c7805 */ /* 0x000fe4000001ff00 */
[----:B------:R-:W-:Y:S02]  /*3c50*/  CS2R R138, SRZ ;  /* 0x00000000008a7805 */ /* 0x000fe4000001ff00 */
[----:B------:R-:W-:Y:S01]  /*3c60*/  CS2R R136, SRZ ;  /* 0x0000000000887805 */ /* 0x000fe2000001ff00 */
[----:B------:R-:W-:Y:S01]  /*3c70*/  IMAD.U32 R3, RZ, RZ, UR4 ;  /* 0x00000004ff037e24 */ /* 0x000fe2000f8e00ff */
[----:B------:R-:W-:Y:S02]  /*3c80*/  CS2R R134, SRZ ;  /* 0x0000000000867805 */ /* 0x000fe4000001ff00 */
[----:B------:R-:W-:-:S02]  /*3c90*/  CS2R R132, SRZ ;  /* 0x0000000000847805 */ /* 0x000fc4000001ff00 */
[----:B------:R-:W-:Y:S01]  /*3ca0*/  CS2R R130, SRZ ;  /* 0x0000000000827805 */ /* 0x000fe2000001ff00 */
[----:B------:R-:W-:Y:S01]  /*3cb0*/  IMAD R2, R3, -0x50, R2 ;  /* 0xffffffb003027824 */ /* 0x000fe200078e0202 */
[----:B------:R-:W-:Y:S02]  /*3cc0*/  CS2R R128, SRZ ;  /* 0x0000000000807805 */ /* 0x000fe4000001ff00 */
[----:B------:R-:W-:Y:S02]  /*3cd0*/  CS2R R126, SRZ ;  /* 0x00000000007e7805 */ /* 0x000fe4000001ff00 */
[----:B------:R-:W-:Y:S02]  /*3ce0*/  CS2R R124, SRZ ;  /* 0x00000000007c7805 */ /* 0x000fe4000001ff00 */
[----:B------:R-:W-:Y:S02]  /*3cf0*/  CS2R R122, SRZ ;  /* 0x00000000007a7805 */ /* 0x000fe4000001ff00 */
[----:B------:R-:W-:-:S02]  /*3d00*/  ISETP.GT.AND P2, PT, R2, RZ, PT ;  /* 0x000000ff0200720c */ /* 0x000fc40003f44270 */
[----:B------:R-:W-:Y:S02]  /*3d10*/  CS2R R120, SRZ ;  /* 0x0000000000787805 */ /* 0x000fe4000001ff00 */
[C---:B------:R-:W-:Y:S02]  /*3d20*/  ISETP.GT.AND P1, PT, R2.reuse, 0x1, PT ;  /* 0x000000010200780c */ /* 0x040fe40003f24270 */
[----:B------:R-:W-:Y:S02]  /*3d30*/  CS2R R118, SRZ ;  /* 0x0000000000767805 */ /* 0x000fe4000001ff00 */
[----:B------:R-:W-:Y:S02]  /*3d40*/  ISETP.GT.AND P6, PT, R2, 0x8, PT ;  /* 0x000000080200780c */ /* 0x000fe40003fc4270 */
[----:B------:R-:W-:Y:S02]  /*3d50*/  CS2R R116, SRZ ;  /* 0x0000000000747805 */ /* 0x000fe4000001ff00 */
[----:B------:R-:W-:-:S02]  /*3d60*/  FSEL R56, R56, -INF , P2 ;  /* 0xff80000038387808 */ /* 0x000fc40001000000 */
[----:B------:R-:W-:Y:S02]  /*3d70*/  CS2R R114, SRZ ;  /* 0x0000000000727805 */ /* 0x000fe4000001ff00 */
[----:B------:R-:W-:Y:S02]  /*3d80*/  FSEL R57, R57, -INF , P1 ;  /* 0xff80000039397808 */ /* 0x000fe40000800000 */
[----:B------:R-:W-:Y:S02]  /*3d90*/  CS2R R112, SRZ ;  /* 0x0000000000707805 */ /* 0x000fe4000001ff00 */
[----:B------:R-:W-:Y:S02]  /*3da0*/  ISETP.GT.AND P5, PT, R2, 0x9, PT ;  /* 0x000000090200780c */ /* 0x000fe40003fa4270 */
[----:B------:R-:W-:Y:S02]  /*3db0*/  CS2R R110, SRZ ;  /* 0x00000000006e7805 */ /* 0x000fe4000001ff00 */
[----:B------:R-:W-:-:S02]  /*3dc0*/  FSEL R60, R60, -INF , P6 ;  /* 0xff8000003c3c7808 */ /* 0x000fc40003000000 */
[----:B------:R-:W-:Y:S02]  /*3dd0*/  CS2R R108, SRZ ;  /* 0x00000000006c7805 */ /* 0x000fe4000001ff00 */
[----:B------:R-:W-:Y:S02]  /*3de0*/  FMNMX.FTZ R3, R56, R57, !PT ;  /* 0x0000003938037209 */ /* 0x000fe40007810000 */
        /* <DEDUP_REMOVED lines=13> */
[----:B------:R-:W-:Y:S02]  /*3ec0*/  FSEL R58, R58, -INF , P2 ;  /* 0xff8000003a3a7808 */ /* 0x000fe40001000000 */
[----:B------:R-:W-:Y:S02]  /*3ed0*/  CS2R R92, SRZ ;  /* 0x00000000005c7805 */ /* 0x000fe4000001ff00 */
[----:B------:R-:W-:-:S02]  /*3ee0*/  ISETP.GT.AND P2, PT, R2, 0x18, PT ;  /* 0x000000180200780c */ /* 0x000fc40003f44270 */
[----:B------:R-:W-:Y:S02]  /*3ef0*/  CS2R R90, SRZ ;  /* 0x00000000005a7805 */ /* 0x000fe4000001ff00 */
[----:B------:R-:W-:Y:S02]  /*3f00*/  FSEL R49, R49, -INF , P3 ;  /* 0xff80000031317808 */ /* 0x000fe40001800000 */
[----:B------:R-:W-:Y:S02]  /*3f10*/  CS2R R88, SRZ ;  /* 0x0000000000587805 */ /* 0x000fe4000001ff00 */
[----:B------:R-:W-:Y:S02]  /*3f20*/  FMNMX.FTZ R4, R48, R3, !PT ;  /* 0x0000000330047209 */ /* 0x000fe40007810000 */
[----:B------:R-:W-:Y:S02]  /*3f30*/  CS2R R86, SRZ ;  /* 0x0000000000567805 */ /* 0x000fe4000001ff00 */
[----:B------:R-:W-:-:S02]  /*3f40*/  FSEL R59, R59, -INF , P1 ;  /* 0xff8000003b3b7808 */ /* 0x000fc40000800000 */
[----:B------:R-:W-:Y:S02]  /*3f50*/  CS2R R84, SRZ ;  /* 0x0000000000547805 */ /* 0x000fe4000001ff00 */
[----:B------:R-:W-:Y:S02]  /*3f60*/  ISETP.GT.AND P1, PT, R2, 0x19, PT ;  /* 0x000000190200780c */ /* 0x000fe40003f24270 */
[----:B------:R-:W-:Y:S02]  /*3f70*/  CS2R R82, SRZ ;  /* 0x0000000000527805 */ /* 0x000fe4000001ff00 */
[----:B------:R-:W-:Y:S02]  /*3f80*/  FSEL R52, R52, -INF , P2 ;  /* 0xff80000034347808 */ /* 0x000fe40001000000 */
[----:B------:R-:W-:Y:S02]  /*3f90*/  CS2R R80, SRZ ;  /* 0x0000000000507805 */ /* 0x000fe4000001ff00 */
[----:B------:R-:W-:-:S02]  /*3fa0*/  FMNMX.FTZ R3, R49, R4, !PT ;  /* 0x0000000431037209 */ /* 0x000fc40007810000 */
        /* <DEDUP_REMOVED lines=16> */
[----:B------:R-:W-:Y:S02]  /*40b0*/  FSEL R50, R50, -INF , P4 ;  /* 0xff80000032327808 */ /* 0x000fe40002000000 */
[----:B------:R-:W-:-:S02]  /*40c0*/  ISETP.GT.AND P4, PT, R2, 0x28, PT ;  /* 0x000000280200780c */ /* 0x000fc40003f84270 */
[----:B------:R-:W-:Y:S02]  /*40d0*/  FSEL R41, R41, -INF , P5 ;  /* 0xff80000029297808 */ /* 0x000fe40002800000 */
[----:B------:R-:W-:Y:S02]  /*40e0*/  FMNMX.FTZ R4, R40, R3, !PT ;  /* 0x0000000328047209 */ /* 0x000fe40007810000 */
[----:B------:R-:W-:Y:S02]  /*40f0*/  FSEL R51, R51, -INF , P3 ;  /* 0xff80000033337808 */ /* 0x000fe40001800000 */
[----:B------:R-:W-:Y:S02]  /*4100*/  ISETP.GT.AND P3, PT, R2, 0x29, PT ;  /* 0x000000290200780c */ /* 0x000fe40003f64270 */
[----:B------:R-:W-:Y:S02]  /*4110*/  FSEL R44, R44, -INF , P4 ;  /* 0xff8000002c2c7808 */ /* 0x000fe40002000000 */
[----:B------:R-:W-:-:S02]  /*4120*/  FMNMX.FTZ R3, R41, R4, !PT ;  /* 0x0000000429037209 */ /* 0x000fc40007810000 */
[----:B------:R-:W-:Y:S02]  /*4130*/  FSEL R54, R54, -INF , P2 ;  /* 0xff80000036367808 */ /* 0x000fe40001000000 */
[----:B------:R-:W-:Y:S02]  /*4140*/  ISETP.GT.AND P2, PT, R2, 0x30, PT ;  /* 0x000000300200780c */ /* 0x000fe40003f44270 */
[----:B------:R-:W-:Y:S02]  /*4150*/  FSEL R45, R45, -INF , P3 ;  /* 0xff8000002d2d7808 */ /* 0x000fe40001800000 */
        /* <DEDUP_REMOVED lines=30> */
[----:B------:R-:W-:Y:S02]  /*4340*/  FMNMX.FTZ R2, R28, R3, !PT ;  /* 0x000000031c027209 */ /* 0x000fe40007810000 */
[----:B------:R-:W-:Y:S02]  /*4350*/  FSEL R38, R38, -INF , P6 ;  /* 0xff80000026267808 */ /* 0x000fe40003000000 */
[----:B------:R-:W-:-:S02]  /*4360*/  FMNMX.FTZ R5, R29, R2, !PT ;  /* 0x000000021d057209 */ /* 0x000fc40007810000 */
[----:B------:R-:W-:Y:S02]  /*4370*/  FSEL R39, R39, -INF , P5 ;  /* 0xff80000027277808 */ /* 0x000fe40002800000 */
[----:B------:R-:W-:Y:S01]  /*4380*/  FSEL R26, R26, -INF , P4 ;  /* 0xff8000001a1a7808 */ /* 0x000fe20002000000 */
[----:B------:R-:W0:Y:S01]  /*4390*/  SHFL.BFLY PT, R2, R5, 0x2, 0x1f ;  /* 0x0c401f0005027f89 */ /* 0x000e2200000e0000 */
[----:B------:R-:W-:Y:S02]  /*43a0*/  FSEL R27, R27, -INF , P3 ;  /* 0xff8000001b1b7808 */ /* 0x000fe40001800000 */
[----:B------:R-:W-:Y:S02]  /*43b0*/  FSEL R30, R30, -INF , P2 ;  /* 0xff8000001e1e7808 */ /* 0x000fe40001000000 */
[----:B------:R-:W-:Y:S02]  /*43c0*/  FSEL R31, R31, -INF , P1 ;  /* 0xff8000001f1f7808 */ /* 0x000fe40000800000 */
[----:B0-----:R-:W-:-:S05]  /*43d0*/  FMNMX.FTZ R14, R5, R2, !PT ;  /* 0x00000002050e7209 */ /* 0x001fca0007810000 */
[----:B------:R-:W0:Y:S02]  /*43e0*/  SHFL.BFLY PT, R3, R14, 0x1, 0x1f ;  /* 0x0c201f000e037f89 */ /* 0x000e2400000e0000 */
[----:B0-----:R-:W-:Y:S02]  /*43f0*/  FMNMX.FTZ R4, R14, R3, !PT ;  /* 0x000000030e047209 */ /* 0x001fe40007810000 */
        /* <DEDUP_REMOVED lines=20> */
[----:B------:R-:W0:Y:S01]  /*4540*/  MUFU.EX2 R57, R57 ;  /* 0x0000003900397308 */ /* 0x000e220000000800 */
        /* <DEDUP_REMOVED lines=16> */
[----:B0-----:R-:W-:Y:S01]  /*4650*/  FADD.FTZ R21, R56, R57 ;  /* 0x0000003938157221 */ /* 0x001fe20000010000 */
[----:B------:R-:W-:Y:S01]  /*4660*/  FFMA.FTZ R20, R29, UR5, -R20 ;  /* 0x000000051d147c23 */ /* 0x000fe20008010814 */
[----:B------:R-:W-:-:S02]  /*4670*/  FMNMX.FTZ R3, R47, R2, !PT ;  /* 0x000000022f037209 */ /* 0x000fc40007810000 */
[----:B------:R-:W-:Y:S02]  /*4680*/  F2FP.F16.F32.PACK_AB R208, R57, R56 ;  /* 0x0000003839d0723e */ /* 0x000fe400000000ff */
[----:B------:R-:W-:Y:S02]  /*4690*/  CS2R R56, SRZ ;  /* 0x0000000000387805 */ /* 0x000fe4000001ff00 */
[----:B------:R-:W-:Y:S01]  /*46a0*/  FMNMX.FTZ R2, R34, R3, !PT ;  /* 0x0000000322027209 */ /* 0x000fe20007810000 */
[----:B------:R-:W0:Y:S01]  /*46b0*/  MUFU.EX2 R48, R48 ;  /* 0x0000003000307308 */ /* 0x000e220000000800 */
[----:B-1----:R-:W-:Y:S02]  /*46c0*/  FADD.FTZ R14, R60, R21 ;  /* 0x000000153c0e7221 */ /* 0x002fe40000010000 */
[----:B------:R-:W-:-:S04]  /*46d0*/  FMNMX.FTZ R3, R35, R2, !PT ;  /* 0x0000000223037209 */ /* 0x000fc80007810000 */
[----:B------:R-:W-:Y:S01]  /*46e0*/  FMNMX.FTZ R2, R38, R3, !PT ;  /* 0x0000000326027209 */ /* 0x000fe20007810000 */
[----:B------:R-:W1:Y:S01]  /*46f0*/  MUFU.EX2 R49, R49 ;  /* 0x0000003100317308 */ /* 0x000e620000000800 */
[C---:B--2---:R-:W-:Y:S01]  /*4700*/  FADD.FTZ R21, R61.reuse, R14 ;  /* 0x0000000e3d157221 */ /* 0x044fe20000010000 */
[----:B------:R-:W-:Y:S02]  /*4710*/  F2FP.F16.F32.PACK_AB R210, R61, R60 ;  /* 0x0000003c3dd2723e */ /* 0x000fe400000000ff */
[----:B------:R-:W-:Y:S02]  /*4720*/  CS2R R60, SRZ ;  /* 0x00000000003c7805 */ /* 0x000fe4000001ff00 */
[----:B------:R-:W-:-:S04]  /*4730*/  FMNMX.FTZ R3, R39, R2, !PT ;  /* 0x0000000227037209 */ /* 0x000fc80007810000 */
[----:B------:R-:W-:Y:S01]  /*4740*/  FMNMX.FTZ R2, R26, R3, !PT ;  /* 0x000000031a027209 */ /* 0x000fe20007810000 */
[----:B------:R-:W-:Y:S01]  /*4750*/  MUFU.EX2 R52, R52 ;  /* 0x0000003400347308 */ /* 0x000fe20000000800 */
[----:B0-----:R-:W-:Y:S02]  /*4760*/  FADD.FTZ R14, R48, R21 ;  /* 0x00000015300e7221 */ /* 0x001fe40000010000 */
[----:B------:R-:W-:-:S04]  /*4770*/  FMNMX.FTZ R3, R27, R2, !PT ;  /* 0x000000021b037209 */ /* 0x000fc80007810000 */
[----:B------:R-:W-:Y:S01]  /*4780*/  FMNMX.FTZ R2, R30, R3, !PT ;  /* 0x000000031e027209 */ /* 0x000fe20007810000 */
[----:B------:R-:W0:Y:S01]  /*4790*/  MUFU.EX2 R53, R53 ;  /* 0x0000003500357308 */ /* 0x000e220000000800 */
[C---:B-1----:R-:W-:Y:S01]  /*47a0*/  FADD.FTZ R29, R49.reuse, R14 ;  /* 0x0000000e311d7221 */ /* 0x042fe20000010000 */
[----:B------:R-:W-:Y:S02]  /*47b0*/  F2FP.F16.F32.PACK_AB R204, R49, R48 ;  /* 0x0000003031cc723e */ /* 0x000fe400000000ff */
[----:B------:R-:W-:Y:S02]  /*47c0*/  CS2R R48, SRZ ;  /* 0x0000000000307805 */ /* 0x000fe4000001ff00 */
[----:B------:R-:W-:Y:S02]  /*47d0*/  FMNMX.FTZ R2, R31, R2, !PT ;  /* 0x000000021f027209 */ /* 0x000fe40007810000 */
[----:B------:R-:W-:Y:S03]  /*47e0*/  MUFU.EX2 R40, R40 ;  /* 0x0000002800287308 */ /* 0x000fe60000000800 */
[----:B------:R-:W1:Y:S05]  /*47f0*/  SHFL.BFLY PT, R3, R2, 0x2, 0x1f ;  /* 0x0c401f0002037f89 */ /* 0x000e6a00000e0000 */
[----:B------:R-:W2:Y:S01]  /*4800*/  MUFU.EX2 R41, R41 ;  /* 0x0000002900297308 */ /* 0x000ea20000000800 */
[----:B0-----:R-:W-:-:S07]  /*4810*/  F2FP.F16.F32.PACK_AB R206, R53, R52 ;  /* 0x0000003435ce723e */ /* 0x001fce00000000ff */
[----:B------:R-:W-:Y:S08]  /*4820*/  MUFU.EX2 R44, R44 ;  /* 0x0000002c002c7308 */ /* 0x000ff00000000800 */
[----:B------:R-:W0:Y:S01]  /*4830*/  MUFU.EX2 R45, R45 ;  /* 0x0000002d002d7308 */ /* 0x000e220000000800 */
[----:B-1----:R-:W-:Y:S02]  /*4840*/  FMNMX.FTZ R5, R2, R3, !PT ;  /* 0x0000000302057209 */ /* 0x002fe40007810000 */
[----:B--2---:R-:W-:-:S03]  /*4850*/  F2FP.F16.F32.PACK_AB R200, R41, R40 ;  /* 0x0000002829c8723e */ /* 0x004fc600000000ff */
[----:B------:R-:W1:Y:S02]  /*4860*/  SHFL.BFLY PT, R2, R5, 0x1, 0x1f ;  /* 0x0c201f0005027f89 */ /* 0x000e6400000e0000 */
[----:B------:R-:W-:Y:S08]  /*4870*/  MUFU.EX2 R32, R32 ;  /* 0x0000002000207308 */ /* 0x000ff00000000800 */
[----:B------:R-:W2:Y:S01]  /*4880*/  MUFU.EX2 R33, R33 ;  /* 0x0000002100217308 */ /* 0x000ea20000000800 */
[----:B0-----:R-:W-:-:S07]  /*4890*/  F2FP.F16.F32.PACK_AB R202, R45, R44 ;  /* 0x0000002c2dca723e */ /* 0x001fce00000000ff */
[----:B------:R-:W-:Y:S01]  /*48a0*/  MUFU.EX2 R36, R36 ;  /* 0x0000002400247308 */ /* 0x000fe20000000800 */
[----:B-1----:R-:W-:-:S07]  /*48b0*/  FMNMX.FTZ R3, R5, R2, !PT ;  /* 0x0000000205037209 */ /* 0x002fce0007810000 */
[----:B------:R0:W-:Y:S01]  /*48c0*/  MUFU.EX2 R5, R20 ;  /* 0x0000001400057308 */ /* 0x0001e20000000800 */
[----:B--2---:R-:W-:Y:S01]  /*48d0*/  F2FP.F16.F32.PACK_AB R196, R33, R32 ;  /* 0x0000002021c4723e */ /* 0x004fe200000000ff */
[C---:B------:R-:W-:Y:S01]  /*48e0*/  FMUL.FTZ R2, R3.reuse, UR5 ;  /* 0x0000000503027c20 */ /* 0x040fe20008410000 */
[----:B------:R-:W-:-:S04]  /*48f0*/  FSETP.NEU.FTZ.AND P1, PT, R3, -INF , PT ;  /* 0xff8000000300780b */ /* 0x000fc80003f3d000 */
[----:B------:R-:W-:Y:S01]  /*4900*/  FSEL R2, R2, RZ, P1 ;  /* 0x000000ff02027208 */ /* 0x000fe20000800000 */
[----:B0-----:R-:W-:Y:S01]  /*4910*/  FADD.FTZ R20, R52, R29 ;  /* 0x0000001d34147221 */ /* 0x001fe20000010000 */
[----:B------:R-:W-:Y:S01]  /*4920*/  ISETP.NE.AND P1, PT, R19, RZ, PT ;  /* 0x000000ff1300720c */ /* 0x000fe20003f25270 */
[----:B------:R-:W-:Y:S02]  /*4930*/  MUFU.EX2 R37, R37 ;  /* 0x0000002500257308 */ /* 0x000fe40000000800 */
        /* <DEDUP_REMOVED lines=13> */
[----:B------:R-:W-:Y:S01]  /*4a10*/  @P1 VIADD R0, R0, 0x38840 ;  /* 0x0003884000001836 */ /* 0x000fe20000000000 */
[----:B------:R-:W0:Y:S01]  /*4a20*/  MUFU.EX2 R59, R59 ;  /* 0x0000003b003b7308 */ /* 0x000e220000000800 */
[----:B------:R-:W-:Y:S01]  /*4a30*/  FADD.FTZ R20, R40, R29 ;  /* 0x0000001d28147221 */ /* 0x000fe20000010000 */
[--C-:B------:R-:W-:Y:S01]  /*4a40*/  FFMA.FTZ R47, R47, UR5, -R2.reuse ;  /* 0x000000052f2f7c23 */ /* 0x100fe20008010802 */
[----:B------:R-:W-:Y:S01]  /*4a50*/  FFMA.FTZ R34, R34, UR5, -R2 ;  /* 0x0000000522227c23 */ /* 0x000fe20008010802 */
[----:B------:R-:W-:Y:S01]  /*4a60*/  @P1 PRMT R0, R23, 0x654, R0 ;  /* 0x0000065417001816 */ /* 0x000fe20000000000 */
[----:B------:R-:W-:Y:S01]  /*4a70*/  FADD.FTZ R29, R41, R20 ;  /* 0x00000014291d7221 */ /* 0x000fe20000010000 */
[--C-:B------:R-:W-:Y:S01]  /*4a80*/  FFMA.FTZ R35, R35, UR5, -R2.reuse ;  /* 0x0000000523237c23 */ /* 0x100fe20008010802 */
[--C-:B------:R-:W-:Y:S01]  /*4a90*/  FFMA.FTZ R38, R38, UR5, -R2.reuse ;  /* 0x0000000526267c23 */ /* 0x100fe20008010802 */
[----:B------:R-:W1:Y:S01]  /*4aa0*/  MUFU.EX2 R62, R62 ;  /* 0x0000003e003e7308 */ /* 0x000e620000000800 */
[----:B------:R2:W-:Y:S01]  /*4ab0*/  @P1 SYNCS.ARRIVE.TRANS64.RED.A1T0 RZ, [R0+URZ], RZ ;  /* 0x000000ff00ff19a7 */ /* 0x0005e2000810043f */
[--C-:B------:R-:W-:Y:S01]  /*4ac0*/  FFMA.FTZ R39, R39, UR5, -R2.reuse ;  /* 0x0000000527277c23 */ /* 0x100fe20008010802 */
[--C-:B------:R-:W-:Y:S01]  /*4ad0*/  FFMA.FTZ R26, R26, UR5, -R2.reuse ;  /* 0x000000051a1a7c23 */ /* 0x100fe20008010802 */
[--C-:B------:R-:W-:Y:S01]  /*4ae0*/  FFMA.FTZ R27, R27, UR5, -R2.reuse ;  /* 0x000000051b1b7c23 */ /* 0x100fe20008010802 */
[--C-:B------:R-:W-:Y:S01]  /*4af0*/  FFMA.FTZ R30, R30, UR5, -R2.reuse ;  /* 0x000000051e1e7c23 */ /* 0x100fe20008010802 */
[----:B------:R-:W-:Y:S01]  /*4b00*/  FFMA.FTZ R2, R31, UR5, -R2 ;  /* 0x000000051f027c23 */ /* 0x000fe20008010802 */
[----:B------:R-:W-:Y:S01]  /*4b10*/  PLOP3.LUT P1, PT, PT, PT, UP0, 0x80, 0x0 ;  /* 0x000000000000781c */ /* 0x000fe20003f2f008 */
[----:B------:R-:W3:Y:S01]  /*4b20*/  MUFU.EX2 R63, R63 ;  /* 0x0000003f003f7308 */ /* 0x000ee20000000800 */
[----:B0-----:R-:W-:Y:S01]  /*4b30*/  FADD.FTZ R21, R58, R59 ;  /* 0x0000003b3a157221 */ /* 0x001fe20000010000 */
[----:B--2---:R-:W-:Y:S01]  /*4b40*/  FADD.FTZ R0, R44, R29 ;  /* 0x0000001d2c007221 */ /* 0x004fe20000010000 */
[----:B------:R-:W-:-:S02]  /*4b50*/  F2FP.F16.F32.PACK_AB R198, R37, R36 ;  /* 0x0000002425c6723e */ /* 0x000fc400000000ff */
[----:B------:R-:W-:Y:S02]  /*4b60*/  CS2R R52, SRZ ;  /* 0x0000000000347805 */ /* 0x000fe4000001ff00 */
[----:B------:R-:W-:Y:S01]  /*4b70*/  F2FP.F16.F32.PACK_AB R209, R59, R58 ;  /* 0x0000003a3bd1723e */ /* 0x000fe200000000ff */
[----:B------:R-:W-:Y:S01]  /*4b80*/  FADD.FTZ R29, R45, R0 ;  /* 0x000000002d1d7221 */ /* 0x000fe20000010000 */
[----:B------:R-:W-:Y:S01]  /*4b90*/  CS2R R58, SRZ ;  /* 0x00000000003a7805 */ /* 0x000fe2000001ff00 */
[----:B------:R-:W0:Y:S01]  /*4ba0*/  MUFU.EX2 R50, R50 ;  /* 0x0000003200327308 */ /* 0x000e220000000800 */
[----:B-1----:R-:W-:Y:S01]  /*4bb0*/  FADD.FTZ R14, R62, R21 ;  /* 0x000000153e0e7221 */ /* 0x002fe20000010000 */
[----:B------:R-:W-:Y:S02]  /*4bc0*/  CS2R R44, SRZ ;  /* 0x00000000002c7805 */ /* 0x000fe4000001ff00 */
[----:B------:R-:W-:-:S04]  /*4bd0*/  CS2R R40, SRZ ;  /* 0x0000000000287805 */ /* 0x000fc8000001ff00 */
[----:B------:R-:W1:Y:S01]  /*4be0*/  MUFU.EX2 R51, R51 ;  /* 0x0000003300337308 */ /* 0x000e620000000800 */
[C---:B---3--:R-:W-:Y:S01]  /*4bf0*/  FADD.FTZ R21, R63.reuse, R14 ;  /* 0x0000000e3f157221 */ /* 0x048fe20000010000 */
[----:B------:R-:W-:Y:S02]  /*4c00*/  F2FP.F16.F32.PACK_AB R211, R63, R62 ;  /* 0x0000003e3fd3723e */ /* 0x000fe400000000ff */
[----:B------:R-:W-:-:S04]  /*4c10*/  CS2R R62, SRZ ;  /* 0x00000000003e7805 */ /* 0x000fc8000001ff00 */
[----:B------:R-:W2:Y:S01]  /*4c20*/  MUFU.EX2 R54, R54 ;  /* 0x0000003600367308 */ /* 0x000ea20000000800 */
[----:B0-----:R-:W-:-:S07]  /*4c30*/  FADD.FTZ R14, R50, R21 ;  /* 0x00000015320e7221 */ /* 0x001fce0000010000 */
[----:B------:R-:W0:Y:S01]  /*4c40*/  MUFU.EX2 R55, R55 ;  /* 0x0000003700377308 */ /* 0x000e220000000800 */
[C---:B-1----:R-:W-:Y:S01]  /*4c50*/  FADD.FTZ R21, R51.reuse, R14 ;  /* 0x0000000e33157221 */ /* 0x042fe20000010000 */
[----:B------:R-:W-:Y:S02]  /*4c60*/  F2FP.F16.F32.PACK_AB R205, R51, R50 ;  /* 0x0000003233cd723e */ /* 0x000fe400000000ff */
[----:B------:R-:W-:-:S04]  /*4c70*/  CS2R R50, SRZ ;  /* 0x0000000000327805 */ /* 0x000fc8000001ff00 */
[----:B------:R-:W1:Y:S01]  /*4c80*/  MUFU.EX2 R42, R42 ;  /* 0x0000002a002a7308 */ /* 0x000e620000000800 */
[----:B--2---:R-:W-:-:S07]  /*4c90*/  FADD.FTZ R14, R54, R21 ;  /* 0x00000015360e7221 */ /* 0x004fce0000010000 */
[----:B------:R-:W2:Y:S01]  /*4ca0*/  MUFU.EX2 R43, R43 ;  /* 0x0000002b002b7308 */ /* 0x000ea20000000800 */
[C---:B0-----:R-:W-:Y:S01]  /*4cb0*/  FADD.FTZ R21, R55.reuse, R14 ;  /* 0x0000000e37157221 */ /* 0x041fe20000010000 */
[----:B------:R-:W-:Y:S01]  /*4cc0*/  FADD.FTZ R14, R32, R29 ;  /* 0x0000001d200e7221 */ /* 0x000fe20000010000 */
[----:B------:R-:W-:Y:S02]  /*4cd0*/  F2FP.F16.F32.PACK_AB R207, R55, R54 ;  /* 0x0000003637cf723e */ /* 0x000fe400000000ff */
[----:B------:R-:W-:Y:S01]  /*4ce0*/  CS2R R54, SRZ ;  /* 0x0000000000367805 */ /* 0x000fe2000001ff00 */
[----:B------:R-:W-:Y:S01]  /*4cf0*/  FADD.FTZ R29, R33, R14 ;  /* 0x0000000e211d7221 */ /* 0x000fe20000010000 */
[----:B------:R-:W-:Y:S01]  /*4d00*/  CS2R R32, SRZ ;  /* 0x0000000000207805 */ /* 0x000fe2000001ff00 */
[----:B------:R-:W0:Y:S01]  /*4d10*/  MUFU.EX2 R46, R46 ;  /* 0x0000002e002e7308 */ /* 0x000e220000000800 */
[----:B-1----:R-:W-:Y:S01]  /*4d20*/  FADD.FTZ R0, R42, R21 ;  /* 0x000000152a007221 */ /* 0x002fe20000010000 */
[----:B------:R-:W-:-:S04]  /*4d30*/  FADD.FTZ R14, R36, R29 ;  /* 0x0000001d240e7221 */ /* 0x000fc80000010000 */
[----:B------:R-:W-:Y:S01]  /*4d40*/  FADD.FTZ R29, R37, R14 ;  /* 0x0000000e251d7221 */ /* 0x000fe20000010000 */
[----:B------:R-:W-:Y:S01]  /*4d50*/  CS2R R36, SRZ ;  /* 0x0000000000247805 */ /* 0x000fe2000001ff00 */
[----:B------:R-:W1:Y:S01]  /*4d60*/  MUFU.EX2 R47, R47 ;  /* 0x0000002f002f7308 */ /* 0x000e620000000800 */
[C---:B--2---:R-:W-:Y:S01]  /*4d70*/  FADD.FTZ R21, R43.reuse, R0 ;  /* 0x000000002b157221 */ /* 0x044fe20000010000 */
        /* <DEDUP_REMOVED lines=12> */
[----:B------:R-:W-:Y:S02]  /*4e40*/  F2FP.F16.F32.PACK_AB R197, R35, R34 ;  /* 0x0000002223c5723e */ /* 0x000fe400000000ff */
[----:B------:R-:W-:-:S04]  /*4e50*/  CS2R R34, SRZ ;  /* 0x0000000000227805 */ /* 0x000fc8000001ff00 */
[----:B------:R-:W0:Y:S01]  /*4e60*/  MUFU.EX2 R25, R25 ;  /* 0x0000001900197308 */ /* 0x000e220000000800 */
[----:B-1----:R-:W-:-:S07]  /*4e70*/  FADD.FTZ R14, R24, R29 ;  /* 0x0000001d180e7221 */ /* 0x002fce0000010000 */
[----:B------:R-:W1:Y:S01]  /*4e80*/  MUFU.EX2 R39, R39 ;  /* 0x0000002700277308 */ /* 0x000e620000000800 */
[----:B--2---:R-:W-:-:S07]  /*4e90*/  FADD.FTZ R0, R38, R21 ;  /* 0x0000001526007221 */ /* 0x004fce0000010000 */
[----:B------:R-:W2:Y:S01]  /*4ea0*/  MUFU.EX2 R28, R28 ;  /* 0x0000001c001c7308 */ /* 0x000ea20000000800 */
[C---:B0-----:R-:W-:Y:S01]  /*4eb0*/  FADD.FTZ R29, R25.reuse, R14 ;  /* 0x0000000e191d7221 */ /* 0x041fe20000010000 */
[----:B------:R-:W-:Y:S02]  /*4ec0*/  F2FP.F16.F32.PACK_AB R192, R25, R24 ;  /* 0x0000001819c0723e */ /* 0x000fe400000000ff */
[----:B------:R-:W-:-:S04]  /*4ed0*/  CS2R R24, SRZ ;  /* 0x0000000000187805 */ /* 0x000fc8000001ff00 */
[----:B------:R-:W0:Y:S01]  /*4ee0*/  MUFU.EX2 R26, R26 ;  /* 0x0000001a001a7308 */ /* 0x000e220000000800 */
[C---:B-1----:R-:W-:Y:S01]  /*4ef0*/  FADD.FTZ R21, R39.reuse, R0 ;  /* 0x0000000027157221 */ /* 0x042fe20000010000 */
[----:B------:R-:W-:Y:S02]  /*4f00*/  F2FP.F16.F32.PACK_AB R199, R39, R38 ;  /* 0x0000002627c7723e */ /* 0x000fe400000000ff */
[----:B------:R-:W-:-:S04]  /*4f10*/  CS2R R38, SRZ ;  /* 0x0000000000267805 */ /* 0x000fc8000001ff00 */
[----:B------:R-:W1:Y:S01]  /*4f20*/  MUFU.EX2 R27, R27 ;  /* 0x0000001b001b7308 */ /* 0x000e620000000800 */
[----:B--2---:R-:W-:Y:S01]  /*4f30*/  FADD.FTZ R14, R28, R29 ;  /* 0x0000001d1c0e7221 */ /* 0x004fe20000010000 */
[C---:B------:R-:W-:Y:S02]  /*4f40*/  F2FP.F16.F32.PACK_AB R194, R5.reuse, R28 ;  /* 0x0000001c05c2723e */ /* 0x040fe400000000ff */
[----:B------:R-:W-:Y:S01]  /*4f50*/  CS2R R28, SRZ ;  /* 0x00000000001c7805 */ /* 0x000fe2000001ff00 */
[----:B------:R-:W-:-:S03]  /*4f60*/  FADD.FTZ R14, R5, R14 ;  /* 0x0000000e050e7221 */ /* 0x000fc60000010000 */
[----:B------:R-:W2:Y:S01]  /*4f70*/  MUFU.EX2 R30, R30 ;  /* 0x0000001e001e7308 */ /* 0x000ea20000000800 */
[----:B0-----:R-:W-:-:S07]  /*4f80*/  FADD.FTZ R0, R26, R21 ;  /* 0x000000151a007221 */ /* 0x001fce0000010000 */
[----:B------:R0:W3:Y:S01]  /*4f90*/  MUFU.EX2 R195, R2 ;  /* 0x0000000200c37308 */ /* 0x0000e20000000800 */
[C---:B-1----:R-:W-:Y:S01]  /*4fa0*/  FADD.FTZ R5, R27.reuse, R0 ;  /* 0x000000001b057221 */ /* 0x042fe20000010000 */
[----:B------:R-:W-:Y:S02]  /*4fb0*/  F2FP.F16.F32.PACK_AB R193, R27, R26 ;  /* 0x0000001a1bc1723e */ /* 0x000fe400000000ff */
[----:B------:R-:W-:Y:S01]  /*4fc0*/  CS2R R26, SRZ ;  /* 0x00000000001a7805 */ /* 0x000fe2000001ff00 */
[----:B--2---:R-:W-:Y:S01]  /*4fd0*/  FADD.FTZ R0, R30, R5 ;  /* 0x000000051e007221 */ /* 0x004fe20000010000 */
[----:B0-----:R-:W-:-:S03]  /*4fe0*/  IMAD.MOV.U32 R2, RZ, RZ, 0x3f800000 ;  /* 0x3f800000ff027424 */ /* 0x001fc600078e00ff */
[C---:B---3--:R-:W-:Y:S01]  /*4ff0*/  FADD.FTZ R5, R195.reuse, R0 ;  /* 0x00000000c3057221 */ /* 0x048fe20000010000 */
[----:B------:R-:W-:Y:S01]  /*5000*/  F2FP.F16.F32.PACK_AB R195, R195, R30 ;  /* 0x0000001ec3c3723e */ /* 0x000fe200000000ff */
[----:B------:R-:W-:Y:S01]  /*5010*/  IMAD.MOV.U32 R0, RZ, RZ, 0x3f800000 ;  /* 0x3f800000ff007424 */ /* 0x000fe200078e00ff */
[----:B------:R-:W-:Y:S01]  /*5020*/  CS2R R30, SRZ ;  /* 0x00000000001e7805 */ /* 0x000fe2000001ff00 */
[----:B------:R-:W-:Y:S06]  /*5030*/  @!P1 BRA `(.L_x_202) ;  /* 0x0000003800c89947 */ /* 0x000fec0003800000 */
[----:B------:R-:W-:Y:S01]  /*5040*/  R2UR UR4, R152 ;  /* 0x00000000980472ca */ /* 0x000fe200000e0000 */
[----:B------:R-:W-:Y:S01]  /*5050*/  IMAD.MOV.U32 R232, RZ, RZ, R3 ;  /* 0x000000ffffe87224 */ /* 0x000fe200078e0003 */
[----:B------:R-:W-:Y:S01]  /*5060*/  UMOV UR61, UR60 ;  /* 0x0000003c003d7c82 */ /* 0x000fe20008000000 */
[----:B------:R-:W-:Y:S02]  /*5070*/  IMAD.MOV.U32 R21, RZ, RZ, R4 ;  /* 0x000000ffff157224 */ /* 0x000fe400078e0004 */
[----:B------:R-:W-:Y:S02]  /*5080*/  IMAD.MOV.U32 R0, RZ, RZ, 0x3f800000 ;  /* 0x3f800000ff007424 */ /* 0x000fe400078e00ff */
[----:B------:R-:W-:-:S06]  /*5090*/  IMAD.MOV.U32 R151, RZ, RZ, RZ ;  /* 0x000000ffff977224 */ /* 0x000fcc00078e00ff */
[----:B------:R-:W-:-:S06]  /*50a0*/  UIADD3 UR4, UR4, -0x2, URZ ;  /* 0xfffffffe04047890 */ /* 0x000fcc000fffe03f */
[----:B------:R-:W-:Y:S01]  /*50b0*/  IMAD.U32 R20, RZ, RZ, UR4 ;  /* 0x00000004ff147e24 */ /* 0x000fe2000f8e00ff */
[----:B------:R-:W-:-:S13]  /*50c0*/  R2UR UR4, R16 ;  /* 0x00000000100472ca */ /* 0x000fda00000e0000 */
[----:B------:R-:W-:-:S07]  /*50d0*/  IMAD.U32 R234, RZ, RZ, UR4 ;  /* 0x00000004ffea7e24 */ /* 0x000fce000f8e00ff */
.L_x_213:
        /* <DEDUP_REMOVED lines=9> */
.L_x_203:
        /* <DEDUP_REMOVED lines=12> */
.L_x_204:
[----:B-1----:R-:W-:Y:S05]  /*5230*/  @P1 BRA `(.L_x_205) ;  /* 0x00000000000c1947 */ /* 0x002fea0003800000 */
[----:B------:R-:W-:-:S13]  /*5240*/  R2UR UR4, R233 ;  /* 0x00000000e90472ca */ /* 0x000fda00000e0000 */
[----:B------:R-:W1:Y:S02]  /*5250*/  SYNCS.PHASECHK.TRANS64.TRYWAIT P1, [UR4+0x38830], R3 ;  /* 0x03883003ff0075a7 */ /* 0x000e640008020144 */
[----:B-1----:R-:W-:Y:S05]  /*5260*/  @!P1 BRA `(.L_x_206) ;  /* 0x000000c000f09947 */ /* 0x002fea0003800000 */
.L_x_205:
        /* <DEDUP_REMOVED lines=51> */
[----:B------:R-:W-:Y:S01]  /*55a0*/  UMOV UR7, 0x40000040 ;  /* 0x4000004000077882 */ /* 0x000fe20000000000 */
        /* <DEDUP_REMOVED lines=143> */
[----:B-1----:R-:W-:-:S06]  /*5ea0*/  WARPGROUP.ARRIVE ;  /* 0x00000000000079c5 */ /* 0x002fcc0000000000 */
        /* <DEDUP_REMOVED lines=421> */
[----:B------:R-:W-:-:S03]  /*7900*/  UIADD3 UR6, UR4, 0x906, URZ ;  /* 0x0000090604067890 */ /* 0x000fc6000fffe03f */
        /* <DEDUP_REMOVED lines=25> */
.L_x_207:
[----:B------:R-:W-:Y:S02]  /*7aa0*/  R2UR UR4, R4 ;  /* 0x00000000040472ca */ /* 0x000fe400000e0000 */
[----:B------:R-:W-:-:S11]  /*7ab0*/  R2UR UR5, R234 ;  /* 0x00000000ea0572ca */ /* 0x000fd600000e0000 */
[----:B------:R-:W-:Y:S02]  /*7ac0*/  ULEA UR4, UR61, UR4, 0x3 ;  /* 0x000000043d047291 */ /* 0x000fe4000f8e183f */
[----:B------:R-:W-:-:S05]  /*7ad0*/  IMAD.U32 R0, RZ, RZ, UR5 ;  /* 0x00000005ff007e24 */ /* 0x000fca000f8e00ff */
[----:B------:R-:W-:-:S04]  /*7ae0*/  SHF.L.U32 R0, R0, 0x1f, RZ ;  /* 0x0000001f00007819 */ /* 0x000fc800000006ff */
[----:B------:R1:W2:Y:S01]  /*7af0*/  SYNCS.PHASECHK.TRANS64.TRYWAIT P1, [UR4+0x38850], R0 ;  /* 0x03885000ff0075a7 */ /* 0x0002a20008020144 */
[----:B------:R-:W-:Y:S05]  /*7b00*/  @!P0 BRA `(.L_x_208) ;  /* 0x0000000000048947 */ /* 0x000fea0003800000 */
[----:B------:R-:W-:Y:S01]  /*7b10*/  BPT.TRAP 0x1 ;  /* 0x000000040000795c */ /* 0x000fe20000300000 */
.L_x_208:
[----:B--2---:R-:W-:Y:S05]  /*7b20*/  @P1 BRA `(.L_x_209) ;  /* 0x0000000000081947 */ /* 0x004fea0003800000 */
[----:B------:R-:W2:Y:S02]  /*7b30*/  SYNCS.PHASECHK.TRANS64.TRYWAIT P1, [UR4+0x38850], R0 ;  /* 0x03885000ff0075a7 */ /* 0x000ea40008020144 */
[----:B--2---:R-:W-:Y:S05]  /*7b40*/  @!P1 BRA `(.L_x_210) ;  /* 0x0000009800d49947 */ /* 0x004fea0003800000 */
.L_x_209:
[----:B------:R-:W-:Y:S01]  /*7b50*/  R2UR UR5, R4 ;  /* 0x00000000040572ca */ /* 0x000fe200000e0000 */
[----:B------:R-:W-:Y:S01]  /*7b60*/  WARPGROUP.ARRIVE ;  /* 0x00000000000079c5 */ /* 0x000fe20000000000 */
[----:B------:R-:W-:-:S11]  /*7b70*/  UMOV UR7, 0x40000040 ;  /* 0x4000004000077882 */ /* 0x000fd60000000000 */
[----:B------:R-:W-:-:S04]  /*7b80*/  UIADD3 UR5, UR5, 0x400, URZ ;  /* 0x0000040005057890 */ /* 0x000fc8000fffe03f */
[----:B------:R-:W-:-:S04]  /*7b90*/  USHF.R.U32.HI UR5, URZ, 0x4, UR5 ;  /* 0x000000043f057899 */ /* 0x000fc80008011605 */
[----:B------:R-:W-:-:S04]  /*7ba0*/  ULOP3.LUT UR5, UR5, 0x3fff, URZ, 0xc0, !UPT ;  /* 0x00003fff05057892 */ /* 0x000fc8000f8ec03f */
[----:B------:R-:W-:-:S04]  /*7bb0*/  ULOP3.LUT UR5, UR5, 0x2800000, URZ, 0xfc, !UPT ;  /* 0x0280000005057892 */ /* 0x000fc8000f8efc3f */
[----:B------:R-:W-:-:S07]  /*7bc0*/  UIMAD UR5, UR61, 0xa00, UR5 ;  /* 0x00000a003d0578a4 */ /* 0x000fce000f8e0205 */
[----:B------:R-:W-:Y:S02]  /*7bd0*/  UMOV UR6, UR5 ;  /* 0x0000000500067c82 */ /* 0x000fe40008000000 */
        /* <DEDUP_REMOVED lines=24> */
[----:B------:R-:W-:Y:S03]  /*7d60*/  HGMMA.64x256x16.F32 R24, R192, gdesc[UR4].tnspB, R24, gsb0 ;  /* 0x43e00004c0187df0 */ /* 0x000fe60008000818 */
[----:B------:R-:W-:Y:S02]  /*7d70*/  WARPGROUP.DEPBAR.LE gsb0, 0x0 ;  /* 0x00008000000079c5 */ /* 0x000fe40000010000 */
[----:B------:R-:W-:Y:S05]  /*7d80*/  @!P0 BRA `(.L_x_211) ;  /* 0x0000000000048947 */ /* 0x000fea0003800000 */
[----:B------:R-:W-:Y:S01]  /*7d90*/  BPT.TRAP 0x1 ;  /* 0x000000040000795c */ /* 0x000fe20000300000 */
.L_x_211:
[----:B01----:R-:W-:Y:S01]  /*7da0*/  FMNMX.FTZ R0, R184, R21, !PT ;  /* 0x00000015b8007209 */ /* 0x003fe20007810000 */
[----:B------:R-:W-:Y:S01]  /*7db0*/  ULDC UR5, c[0x0][0x988] ;  /* 0x0002620000057ab9 */ /* 0x000fe20000000800 */
[----:B------:R-:W-:Y:S02]  /*7dc0*/  FMNMX.FTZ R2, R186, R232, !PT ;  /* 0x000000e8ba027209 */ /* 0x000fe40007810000 */
[----:B------:R-:W-:Y:S02]  /*7dd0*/  FMNMX.FTZ R3, R185, R0, !PT ;  /* 0x00000000b9037209 */ /* 0x000fe40007810000 */
[----:B------:R-:W-:Y:S02]  /*7de0*/  FMNMX.FTZ R193, R187, R2, !PT ;  /* 0x00000002bbc17209 */ /* 0x000fe40007810000 */
[----:B------:R-:W-:Y:S02]  /*7df0*/  FMNMX.FTZ R0, R188, R3, !PT ;  /* 0x00000003bc007209 */ /* 0x000fe40007810000 */
[----:B------:R-:W-:-:S02]  /*7e00*/  FMNMX.FTZ R2, R190, R193, !PT ;  /* 0x000000c1be027209 */ /* 0x000fc40007810000 */
[----:B------:R-:W-:Y:S02]  /*7e10*/  FMNMX.FTZ R3, R189, R0, !PT ;  /* 0x00000000bd037209 */ /* 0x000fe40007810000 */
        /* <DEDUP_REMOVED lines=33> */
[----:B------:R-:W-:Y:S01]  /*8030*/  R2UR UR6, R233 ;  /* 0x00000000e90672ca */ /* 0x000fe200000e0000 */
[----:B------:R-:W0:Y:S01]  /*8040*/  SHFL.BFLY PT, R3, R0, 0x2, 0x1f ;  /* 0x0c401f0000037f89 */ /* 0x000e2200000e0000 */
[----:B------:R-:W-:-:S03]  /*8050*/  ISETP.NE.AND P1, PT, R19, RZ, PT ;  /* 0x000000ff1300720c */ /* 0x000fc60003f25270 */
[----:B------:R-:W1:Y:S01]  /*8060*/  SHFL.BFLY PT, R193, R2, 0x2, 0x1f ;  /* 0x0c401f0002c17f89 */ /* 0x000e6200000e0000 */
[----:B0-----:R-:W-:Y:S02]  /*8070*/  FMNMX.FTZ R192, R0, R3, !PT ;  /* 0x0000000300c07209 */ /* 0x001fe40007810000 */
[----:B-1----:R-:W-:-:S03]  /*8080*/  FMNMX.FTZ R194, R2, R193, !PT ;  /* 0x000000c102c27209 */ /* 0x002fc60007810000 */
[----:B------:R-:W0:Y:S04]  /*8090*/  SHFL.BFLY PT, R3, R192, 0x1, 0x1f ;  /* 0x0c201f00c0037f89 */ /* 0x000e2800000e0000 */
[----:B------:R-:W1:Y:S01]  /*80a0*/  SHFL.BFLY PT, R193, R194, 0x1, 0x1f ;  /* 0x0c201f00c2c17f89 */ /* 0x000e6200000e0000 */
[----:B0-----:R-:W-:Y:S02]  /*80b0*/  FMNMX.FTZ R4, R192, R3, !PT ;  /* 0x00000003c0047209 */ /* 0x001fe40007810000 */
[----:B-1----:R-:W-:-:S03]  /*80c0*/  FMNMX.FTZ R3, R194, R193, !PT ;  /* 0x000000c1c2037209 */ /* 0x002fc60007810000 */
[C---:B------:R-:W-:Y:S01]  /*80d0*/  FMUL.FTZ R193, R4.reuse, UR5 ;  /* 0x0000000504c17c20 */ /* 0x040fe20008410000 */
[----:B------:R-:W-:-:S03]  /*80e0*/  FADD.FTZ R21, -R4, R21 ;  /* 0x0000001504157221 */ /* 0x000fc60000010100 */
[--C-:B------:R-:W-:Y:S01]  /*80f0*/  FFMA.FTZ R192, R152, UR5, -R193.reuse ;  /* 0x0000000598c07c23 */ /* 0x100fe200080108c1 */
[C---:B------:R-:W-:Y:S01]  /*8100*/  FADD.FTZ R0, -R3.reuse, R232 ;  /* 0x000000e803007221 */ /* 0x040fe20000010100 */
[----:B------:R-:W-:Y:S01]  /*8110*/  FMUL.FTZ R152, R3, UR5 ;  /* 0x0000000503987c20 */ /* 0x000fe20008410000 */
[----:B------:R-:W-:Y:S01]  /*8120*/  FMUL.FTZ R195, R21, UR5 ;  /* 0x0000000515c37c20 */ /* 0x000fe20008410000 */
[--C-:B------:R-:W-:Y:S01]  /*8130*/  FFMA.FTZ R21, R184, UR5, -R193.reuse ;  /* 0x00000005b8157c23 */ /* 0x100fe200080108c1 */
[----:B------:R-:W-:Y:S01]  /*8140*/  FMUL.FTZ R0, R0, UR5 ;  /* 0x0000000500007c20 */ /* 0x000fe20008410000 */
        /* <DEDUP_REMOVED lines=8> */
[--C-:B------:R-:W-:Y:S01]  /*81d0*/  FFMA.FTZ R196, R160, UR5, -R193.reuse ;  /* 0x00000005a0c47c23 */ /* 0x100fe200080108c1 */
[--C-:B------:R-:W-:Y:S01]  /*81e0*/  FFMA.FTZ R160, R191, UR5, -R152.reuse ;  /* 0x00000005bfa07c23 */ /* 0x100fe20008010898 */
[--C-:B------:R-:W-:Y:S01]  /*81f0*/  FFMA.FTZ R204, R176, UR5, -R193.reuse ;  /* 0x00000005b0cc7c23 */ /* 0x100fe200080108c1 */
[--C-:B------:R-:W-:Y:S01]  /*8200*/  FFMA.FTZ R205, R178, UR5, -R152.reuse ;  /* 0x00000005b2cd7c23 */ /* 0x100fe20008010898 */
[----:B------:R-:W0:Y:S01]  /*8210*/  MUFU.EX2 R21, R21 ;  /* 0x0000001500157308 */ /* 0x000e220000000800 */
[--C-:B------:R-:W-:Y:S01]  /*8220*/  FFMA.FTZ R185, R177, UR5, -R193.reuse ;  /* 0x00000005b1b97c23 */ /* 0x100fe200080108c1 */
        /* <DEDUP_REMOVED lines=9> */
[----:B------:R-:W-:Y:S01]  /*82c0*/  FFMA.FTZ R200, R168, UR5, -R193 ;  /* 0x00000005a8c87c23 */ /* 0x000fe200080108c1 */
[--C-:B------:R-:W-:Y:S01]  /*82d0*/  FFMA.FTZ R168, R183, UR5, -R152.reuse ;  /* 0x00000005b7a87c23 */ /* 0x100fe20008010898 */
[--C-:B------:R-:W-:Y:S01]  /*82e0*/  FFMA.FTZ R203, R174, UR5, -R152.reuse ;  /* 0x00000005aecb7c23 */ /* 0x100fe20008010898 */
[--C-:B------:R-:W-:Y:S01]  /*82f0*/  FFMA.FTZ R201, R170, UR5, -R152.reuse ;  /* 0x00000005aac97c23 */ /* 0x100fe20008010898 */
[--C-:B------:R-:W-:Y:S01]  /*8300*/  FFMA.FTZ R197, R162, UR5, -R152.reuse ;  /* 0x00000005a2c57c23 */ /* 0x100fe20008010898 */
[----:B------:R-:W1:Y:S01]  /*8310*/  MUFU.EX2 R209, R209 ;  /* 0x000000d100d17308 */ /* 0x000e620000000800 */
[----:B0-----:R-:W-:Y:S01]  /*8320*/  FFMA.FTZ R165, R2, R14, R21 ;  /* 0x0000000e02a57223 */ /* 0x001fe20000010015 */
        /* <DEDUP_REMOVED lines=8> */
[----:B------:R-:W-:Y:S01]  /*83b0*/  FFMA.FTZ R157, R157, UR5, -R193 ;  /* 0x000000059d9d7c23 */ /* 0x000fe200080108c1 */
[--C-:B------:R-:W-:Y:S01]  /*83c0*/  FFMA.FTZ R193, R154, UR5, -R152.reuse ;  /* 0x000000059ac17c23 */ /* 0x100fe20008010898 */
[----:B------:R-:W-:-:S04]  /*83d0*/  FFMA.FTZ R195, R158, UR5, -R152 ;  /* 0x000000059ec37c23 */ /* 0x000fc80008010898 */
[----:B------:R-:W2:Y:S01]  /*83e0*/  MUFU.EX2 R156, R156 ;  /* 0x0000009c009c7308 */ /* 0x000ea20000000800 */
[----:B-1----:R-:W-:-:S07]  /*83f0*/  FFMA.FTZ R5, R0, R5, R209 ;  /* 0x0000000500057223 */ /* 0x002fce00000100d1 */
[----:B------:R-:W1:Y:S01]  /*8400*/  MUFU.EX2 R210, R210 ;  /* 0x000000d200d27308 */ /* 0x000e620000000800 */
[----:B0-----:R-:W-:-:S07]  /*8410*/  FADD.FTZ R165, R208, R165 ;  /* 0x000000a5d0a57221 */ /* 0x001fce0000010000 */
[----:B------:R-:W0:Y:S01]  /*8420*/  MUFU.EX2 R211, R211 ;  /* 0x000000d300d37308 */ /* 0x000e220000000800 */
[----:B--2---:R-:W-:-:S07]  /*8430*/  FADD.FTZ R14, R156, R5 ;  /* 0x000000059c0e7221 */ /* 0x004fce0000010000 */
[----:B------:R-:W2:Y:S01]  /*8440*/  MUFU.EX2 R189, R189 ;  /* 0x000000bd00bd7308 */ /* 0x000ea20000000800 */
[----:B-1----:R-:W-:-:S07]  /*8450*/  FADD.FTZ R174, R210, R165 ;  /* 0x000000a5d2ae7221 */ /* 0x002fce0000010000 */
        /* <DEDUP_REMOVED lines=11> */
[----:B-1----:R-:W-:Y:S01]  /*8510*/  FADD.FTZ R163, R185, R166 ;  /* 0x000000a6b9a37221 */ /* 0x002fe20000010000 */
[----:B------:R-:W-:-:S06]  /*8520*/  FFMA.FTZ R166, R167, UR5, -R152 ;  /* 0x00000005a7a67c23 */ /* 0x000fcc0008010898 */
        /* <DEDUP_REMOVED lines=15> */
[----:B--2---:R-:W-:Y:S01]  /*8620*/  FADD.FTZ R163, R177, R154 ;  /* 0x0000009ab1a37221 */ /* 0x004fe20000010000 */
[--C-:B------:R-:W-:Y:S01]  /*8630*/  FFMA.FTZ R154, R155, UR5, -R152.reuse ;  /* 0x000000059b9a7c23 */ /* 0x100fe20008010898 */
[----:B------:R-:W-:-:S05]  /*8640*/  FFMA.FTZ R152, R159, UR5, -R152 ;  /* 0x000000059f987c23 */ /* 0x000fca0008010898 */
[----:B------:R-:W2:Y:S01]  /*8650*/  MUFU.EX2 R203, R203 ;  /* 0x000000cb00cb7308 */ /* 0x000ea20000000800 */
[----:B-1----:R-:W-:-:S07]  /*8660*/  FADD.FTZ R14, R170, R5 ;  /* 0x00000005aa0e7221 */ /* 0x002fce0000010000 */
[----:B------:R-:W1:Y:S01]  /*8670*/  MUFU.EX2 R173, R173 ;  /* 0x000000ad00ad7308 */ /* 0x000e620000000800 */
[----:B0-----:R-:W-:Y:S01]  /*8680*/  FADD.FTZ R174, R202, R163 ;  /* 0x000000a3caae7221 */ /* 0x001fe20000010000 */
[----:B------:R-:W-:-:S06]  /*8690*/  IMAD.U32 R163, RZ, RZ, UR6 ;  /* 0x00000006ffa37e24 */ /* 0x000fcc000f8e00ff */
        /* <DEDUP_REMOVED lines=10> */
[----:B------:R-:W-:-:S05]  /*8740*/  @P1 VIADD R14, R163, 0x38840 ;  /* 0x00038840a30e1836 */ /* 0x000fca0000000000 */
[----:B------:R-:W-:Y:S01]  /*8750*/  @P1 PRMT R14, R23, 0x654, R14 ;  /* 0x00000654170e1816 */ /* 0x000fe2000000000e */
[----:B------:R-:W1:Y:S01]  /*8760*/  MUFU.EX2 R198, R198 ;  /* 0x000000c600c67308 */ /* 0x000e620000000800 */
[----:B0-----:R-:W-:Y:S02]  /*8770*/  FADD.FTZ R155, R169, R158 ;  /* 0x0000009ea99b7221 */ /* 0x001fe40000010000 */
[----:B------:R0:W-:Y:S05]  /*8780*/  @P1 SYNCS.ARRIVE.TRANS64.RED.A1T0 RZ, [R14+URZ], RZ ;  /* 0x000000ff0eff19a7 */ /* 0x0001ea000810043f */
[----:B------:R-:W3:Y:S01]  /*8790*/  MUFU.EX2 R199, R199 ;  /* 0x000000c700c77308 */ /* 0x000ee20000000800 */
[----:B--2---:R-:W-:-:S07]  /*87a0*/  FADD.FTZ R158, R162, R5 ;  /* 0x00000005a29e7221 */ /* 0x004fce0000010000 */
[----:B------:R-:W2:Y:S01]  /*87b0*/  MUFU.EX2 R161, R161 ;  /* 0x000000a100a17308 */ /* 0x000ea20000000800 */
[----:B-1----:R-:W-:-:S07]  /*87c0*/  FADD.FTZ R174, R198, R155 ;  /* 0x0000009bc6ae7221 */ /* 0x002fce0000010000 */
[----:B------:R-:W0:Y:S01]  /*87d0*/  MUFU.EX2 R166, R166 ;  /* 0x000000a600a67308 */ /* 0x000e220000000800 */
[----:B---3--:R-:W-:-:S07]  /*87e0*/  FADD.FTZ R5, R199, R158 ;  /* 0x0000009ec7057221 */ /* 0x008fce0000010000 */
[----:B------:R-:W1:Y:S01]  /*87f0*/  MUFU.EX2 R192, R192 ;  /* 0x000000c000c07308 */ /* 0x000e620000000800 */
[----:B--2---:R-:W-:-:S07]  /*8800*/  FADD.FTZ R155, R161, R174 ;  /* 0x000000aea19b7221 */ /* 0x004fce0000010000 */
[----:B------:R-:W2:Y:S01]  /*8810*/  MUFU.EX2 R193, R193 ;  /* 0x000000c100c17308 */ /* 0x000ea20000000800 */
[----:B0-----:R-:W-:-:S07]  /*8820*/  FADD.FTZ R14, R166, R5 ;  /* 0x00000005a60e7221 */ /* 0x001fce0000010000 */
[----:B------:R-:W0:Y:S01]  /*8830*/  MUFU.EX2 R153, R153 ;  /* 0x0000009900997308 */ /* 0x000e220000000800 */
[----:B-1----:R-:W-:-:S07]  /*8840*/  FADD.FTZ R158, R192, R155 ;  /* 0x0000009bc09e7221 */ /* 0x002fce0000010000 */
        /* <DEDUP_REMOVED lines=9> */
[----:B0-----:R-:W-:Y:S01]  /*88e0*/  FADD.FTZ R5, R195, R14 ;  /* 0x0000000ec3057221 */ /* 0x001fe20000010000 */
[----:B-1----:R-:W-:-:S03]  /*88f0*/  FADD.FTZ R14, R157, R158 ;  /* 0x0000009e9d0e7221 */ /* 0x002fc60000010000 */
[----:B--2---:R-:W-:Y:S01]  /*8900*/  FADD.FTZ R5, R152, R5 ;  /* 0x0000000598057221 */ /* 0x004fe20000010000 */
[----:B------:R-:W-:Y:S06]  /*8910*/  @!P0 BRA `(.L_x_212) ;  /* 0x0000000000048947 */ /* 0x000fec0003800000 */
[----:B------:R-:W-:Y:S01]  /*8920*/  BPT.TRAP 0x1 ;  /* 0x000000040000795c */ /* 0x000fe20000300000 */
.L_x_212:
[----:B------:R-:W-:Y:S01]  /*8930*/  ISETP.NE.AND P1, PT, R18, RZ, PT ;  /* 0x000000ff1200720c */ /* 0x000fe20003f25270 */
[----:B------:R-:W-:Y:S01]  /*8940*/  IMAD.U32 R155, RZ, RZ, UR4 ;  /* 0x00000004ff9b7e24 */ /* 0x000fe2000f8e00ff */
[----:B------:R-:W-:Y:S01]  /*8950*/  R2UR UR6, R20 ;  /* 0x00000000140672ca */ /* 0x000fe200000e0000 */
[----:B------:R-:W-:Y:S01]  /*8960*/  UMOV UR61, UR60 ;  /* 0x0000003c003d7c82 */ /* 0x000fe20008000000 */
[----:B------:R-:W-:Y:S01]  /*8970*/  F2FP.F16.F32.PACK_AB R208, R208, R21 ;  /* 0x00000015d0d0723e */ /* 0x000fe200000000ff */
[----:B------:R-:W-:Y:S01]  /*8980*/  IMAD.MOV.U32 R232, RZ, RZ, R3 ;  /* 0x000000ffffe87224 */ /* 0x000fe200078e0003 */
[----:B------:R-:W-:Y:S01]  /*8990*/  F2FP.F16.F32.PACK_AB R209, R156, R209 ;  /* 0x000000d19cd1723e */ /* 0x000fe200000000ff */
[----:B------:R-:W-:Y:S01]  /*89a0*/  IMAD.MOV.U32 R21, RZ, RZ, R4 ;  /* 0x000000ffff157224 */ /* 0x000fe200078e0004 */
[----:B------:R-:W-:Y:S02]  /*89b0*/  F2FP.F16.F32.PACK_AB R210, R189, R210 ;  /* 0x000000d2bdd2723e */ /* 0x000fe400000000ff */
[----:B------:R-:W-:-:S02]  /*89c0*/  F2FP.F16.F32.PACK_AB R211, R160, R211 ;  /* 0x000000d3a0d3723e */ /* 0x000fc400000000ff */
[----:B------:R-:W-:Y:S01]  /*89d0*/  F2FP.F16.F32.PACK_AB R204, R185, R204 ;  /* 0x000000ccb9cc723e */ /* 0x000fe200000000ff */
[----:B------:R-:W-:Y:S01]  /*89e0*/  @P1 VIADD R155, R155, 0x38860 ;  /* 0x000388609b9b1836 */ /* 0x000fe20000000000 */
[----:B------:R-:W-:Y:S01]  /*89f0*/  F2FP.F16.F32.PACK_AB R205, R164, R205 ;  /* 0x000000cda4cd723e */ /* 0x000fe200000000ff */
[----:B------:R-:W-:Y:S01]  /*8a00*/  UIADD3 UR4, UR6, -0x1, URZ ;  /* 0xffffffff06047890 */ /* 0x000fe2000fffe03f */
[----:B------:R-:W-:Y:S02]  /*8a10*/  F2FP.F16.F32.PACK_AB R206, R181, R206 ;  /* 0x000000ceb5ce723e */ /* 0x000fe400000000ff */
[----:B------:R-:W-:Y:S02]  /*8a20*/  @P1 PRMT R155, R22, 0x654, R155 ;  /* 0x00000654169b1816 */ /* 0x000fe4000000009b */
[----:B------:R-:W-:Y:S01]  /*8a30*/  F2FP.F16.F32.PACK_AB R207, R168, R207 ;  /* 0x000000cfa8cf723e */ /* 0x000fe200000000ff */
[----:B------:R-:W-:Y:S01]  /*8a40*/  IMAD.U32 R20, RZ, RZ, UR4 ;  /* 0x00000004ff147e24 */ /* 0x000fe2000f8e00ff */
[----:B------:R0:W-:Y:S01]  /*8a50*/  @P1 SYNCS.ARRIVE.TRANS64.RED.A1T0 RZ, [R155+URZ], RZ ;  /* 0x000000ff9bff19a7 */ /* 0x0001e2000810043f */
[----:B------:R-:W-:-:S02]  /*8a60*/  ISETP.LT.AND P1, PT, RZ, UR6, PT ;  /* 0x00000006ff007c0c */ /* 0x000fc4000bf21270 */
[----:B------:R-:W-:Y:S02]  /*8a70*/  R2UR UR6, R16 ;  /* 0x00000000100672ca */ /* 0x000fe400000e0000 */
[----:B------:R-:W-:Y:S02]  /*8a80*/  F2FP.F16.F32.PACK_AB R200, R177, R200 ;  /* 0x000000c8b1c8723e */ /* 0x000fe400000000ff */
[----:B------:R-:W-:Y:S02]  /*8a90*/  F2FP.F16.F32.PACK_AB R201, R170, R201 ;  /* 0x000000c9aac9723e */ /* 0x000fe400000000ff */
[----:B------:R-:W-:Y:S02]  /*8aa0*/  F2FP.F16.F32.PACK_AB R202, R173, R202 ;  /* 0x000000caadca723e */ /* 0x000fe400000000ff */
[----:B------:R-:W-:Y:S02]  /*8ab0*/  F2FP.F16.F32.PACK_AB R203, R172, R203 ;  /* 0x000000cbaccb723e */ /* 0x000fe400000000ff */
[----:B------:R-:W-:-:S02]  /*8ac0*/  F2FP.F16.F32.PACK_AB R196, R169, R196 ;  /* 0x000000c4a9c4723e */ /* 0x000fc400000000ff */
[----:B------:R-:W-:Y:S01]  /*8ad0*/  F2FP.F16.F32.PACK_AB R197, R162, R197 ;  /* 0x000000c5a2c5723e */ /* 0x000fe200000000ff */
[----:B------:R-:W-:Y:S01]  /*8ae0*/  IMAD.U32 R234, RZ, RZ, UR6 ;  /* 0x00000006ffea7e24 */ /* 0x000fe2000f8e00ff */
[----:B------:R-:W-:Y:S02]  /*8af0*/  F2FP.F16.F32.PACK_AB R198, R161, R198 ;  /* 0x000000c6a1c6723e */ /* 0x000fe400000000ff */
[----:B------:R-:W-:Y:S02]  /*8b00*/  F2FP.F16.F32.PACK_AB R199, R166, R199 ;  /* 0x000000c7a6c7723e */ /* 0x000fe400000000ff */
[----:B------:R-:W-:Y:S02]  /*8b10*/  F2FP.F16.F32.PACK_AB R192, R153, R192 ;  /* 0x000000c099c0723e */ /* 0x000fe400000000ff */
[----:B------:R-:W-:Y:S02]  /*8b20*/  F2FP.F16.F32.PACK_AB R193, R154, R193 ;  /* 0x000000c19ac1723e */ /* 0x000fe400000000ff */
[----:B------:R-:W-:-:S02]  /*8b30*/  F2FP.F16.F32.PACK_AB R194, R157, R194 ;  /* 0x000000c29dc2723e */ /* 0x000fc400000000ff */
[----:B------:R-:W-:Y:S01]  /*8b40*/  F2FP.F16.F32.PACK_AB R195, R152, R195 ;  /* 0x000000c398c3723e */ /* 0x000fe200000000ff */
[----:B0-----:R-:W-:Y:S06]  /*8b50*/  @P1 BRA `(.L_x_213) ;  /* 0xffffffc400601947 */ /* 0x001fec000383ffff */
.L_x_202:
        /* <DEDUP_REMOVED lines=131> */
.L_x_214:
        /* <DEDUP_REMOVED lines=10> */
.L_x_215:
[----:B-1----:R-:W-:Y:S05]  /*9430*/  @P1 BRA `(.L_x_216) ;  /* 0x0000000000081947 */ /* 0x002fea0003800000 */
[----:B------:R-:W1:Y:S02]  /*9440*/  SYNCS.PHASECHK.TRANS64.TRYWAIT P1, [UR9+0x38850], R0 ;  /* 0x03885000ff0075a7 */ /* 0x000e640008020149 */
[----:B-1----:R-:W-:Y:S05]  /*9450*/  @!P1 BRA `(.L_x_217) ;  /* 0x0000008000a89947 */ /* 0x002fea0003800000 */
.L_x_216:
[----:B------:R-:W-:Y:S01]  /*9460*/  UIADD3 UR6, UR4, 0x400, URZ ;  /* 0x0000040004067890 */ /* 0x000fe2000fffe03f */
[----:B------:R-:W-:Y:S01]  /*9470*/  WARPGROUP.ARRIVE ;  /* 0x00000000000079c5 */ /* 0x000fe20000000000 */
[----:B------:R-:W-:Y:S01]  /*9480*/  UMOV UR7, 0x40000040 ;  /* 0x4000004000077882 */ /* 0x000fe20000000000 */
[----:B-1----:R-:W1:Y:S01]  /*9490*/  SHFL.BFLY PT, R7, R14, 0x2, 0x1f ;  /* 0x0c401f000e077f89 */ /* 0x002e6200000e0000 */
[----:B------:R-:W-:Y:S01]  /*94a0*/  USHF.R.U32.HI UR6, URZ, 0x4, UR6 ;  /* 0x000000043f067899 */ /* 0x000fe20008011606 */
[----:B------:R-:W-:Y:S02]  /*94b0*/  IMAD.MOV.U32 R6, RZ, RZ, RZ ;  /* 0x000000ffff067224 */ /* 0x000fe400078e00ff */
[----:B0-----:R-:W0:Y:S01]  /*94c0*/  SHFL.BFLY PT, R0, R5, 0x2, 0x1f ;  /* 0x0c401f0005007f89 */ /* 0x001e2200000e0000 */
[----:B------:R-:W-:Y:S01]  /*94d0*/  ULOP3.LUT UR6, UR6, 0x3fff, URZ, 0xc0, !UPT ;  /* 0x00003fff06067892 */ /* 0x000fe2000f8ec03f */
[----:B------:R-:W-:-:S03]  /*94e0*/  IMAD.U32 R13, RZ, RZ, UR5 ;  /* 0x00000005ff0d7e24 */ /* 0x000fc6000f8e00ff */
[----:B------:R-:W-:-:S04]  /*94f0*/  ULOP3.LUT UR6, UR6, 0x2800000, URZ, 0xfc, !UPT ;  /* 0x0280000006067892 */ /* 0x000fc8000f8efc3f */
[----:B------:R-:W-:-:S07]  /*9500*/  UIMAD UR8, UR60, 0xa00, UR6 ;  /* 0x00000a003c0878a4 */ /* 0x000fce000f8e0206 */
[----:B------:R-:W-:Y:S02]  /*9510*/  UMOV UR6, UR8 ;  /* 0x0000000800067c82 */ /* 0x000fe40008000000 */
[----:B------:R-:W-:Y:S01]  /*9520*/  HGMMA.64x256x16.F32 R24, R208, gdesc[UR4].tnspB, R24, gsb0 ;  /* 0x43e00004d0187df0 */ /* 0x000fe20008000818 */
[----:B------:R-:W-:Y:S01]  /*9530*/  UIADD3 UR6, UR8, 0x80, URZ ;  /* 0x0000008008067890 */ /* 0x000fe2000fffe03f */
[----:B-1----:R-:W-:Y:S01]  /*9540*/  FADD.FTZ R7, R7, R14 ;  /* 0x0000000e07077221 */ /* 0x002fe20000010000 */
[----:B------:R-:W-:Y:S01]  /*9550*/  UMOV UR7, 0x40000040 ;  /* 0x4000004000077882 */ /* 0x000fe20000000000 */
[----:B0-----:R-:W-:Y:S01]  /*9560*/  FADD.FTZ R2, R0, R5 ;  /* 0x0000000500027221 */ /* 0x001fe20000010000 */
[----:B------:R-:W-:Y:S02]  /*9570*/  IMAD.MOV.U32 R5, RZ, RZ, RZ ;  /* 0x000000ffff057224 */ /* 0x000fe400078e00ff */
[----:B------:R-:W0:Y:S04]  /*9580*/  SHFL.BFLY PT, R0, R7, 0x1, 0x1f ;  /* 0x0c201f0007007f89 */ /* 0x000e2800000e0000 */
[----:B------:R-:W1:Y:S01]  /*9590*/  SHFL.BFLY PT, R9, R2, 0x1, 0x1f ;  /* 0x0c201f0002097f89 */ /* 0x000e6200000e0000 */
[----:B0-----:R-:W-:Y:S01]  /*95a0*/  FADD.FTZ R11, R7, R0 ;  /* 0x00000000070b7221 */ /* 0x001fe20000010000 */
[----:B------:R-:W-:-:S02]  /*95b0*/  IMAD.U32 R7, RZ, RZ, UR5 ;  /* 0x00000005ff077e24 */ /* 0x000fc4000f8e00ff */
[----:B------:R-:W-:Y:S02]  /*95c0*/  IMAD.MOV.U32 R0, RZ, RZ, -0x800000 ;  /* 0xff800000ff007424 */ /* 0x000fe400078e00ff */
[----:B-1----:R-:W-:Y:S01]  /*95d0*/  FADD.FTZ R12, R2, R9 ;  /* 0x00000009020c7221 */ /* 0x002fe20000010000 */
[----:B------:R-:W-:Y:S01]  /*95e0*/  FSETP.NE.FTZ.AND P1, PT, R11, RZ, PT ;  /* 0x000000ff0b00720b */ /* 0x000fe20003f35000 */
[----:B------:R-:W-:-:S03]  /*95f0*/  IMAD.MOV.U32 R2, RZ, RZ, -0x800000 ;  /* 0xff800000ff027424 */ /* 0x000fc600078e00ff */
[----:B------:R-:W-:-:S09]  /*9600*/  FSETP.NE.FTZ.AND P2, PT, R12, RZ, PT ;  /* 0x000000ff0c00720b */ /* 0x000fd20003f55000 */
[----:B------:R-:W0:Y:S01]  /*9610*/  @P1 MUFU.LG2 R8, R11 ;  /* 0x0000000b00081308 */ /* 0x000e220000000c00 */
[----:B------:R-:W-:-:S03]  /*9620*/  @P1 FMUL.FTZ R7, R7, 0.69314718246459960938 ;  /* 0x3f31721807071820 */ /* 0x000fc60000410000 */
[----:B------:R-:W-:-:S04]  /*9630*/  @P2 FMUL.FTZ R13, R13, 0.69314718246459960938 ;  /* 0x3f3172180d0d2820 */ /* 0x000fc80000410000 */
[----:B------:R-:W1:Y:S08]  /*9640*/  @P2 MUFU.LG2 R9, R12 ;  /* 0x0000000c00092308 */ /* 0x000e700000000c00 */
[----:B------:R2:W3:Y:S01]  /*9650*/  @P1 MUFU.RCP R6, R11 ;  /* 0x0000000b00061308 */ /* 0x0004e20000001000 */
[----:B0-----:R-:W-:-:S04]  /*9660*/  @P1 FMUL.FTZ R8, R8, 0.69314718246459960938 ;  /* 0x3f31721808081820 */ /* 0x001fc80000410000 */
[----:B------:R-:W-:-:S03]  /*9670*/  @P1 FFMA.FTZ R2, R7, R4, R8 ;  /* 0x0000000407021223 */ /* 0x000fc60000010008 */
[----:B------:R2:W0:Y:S01]  /*9680*/  @P2 MUFU.RCP R5, R12 ;  /* 0x0000000c00052308 */ /* 0x0004220000001000 */
[----:B-1----:R-:W-:-:S04]  /*9690*/  @P2 FMUL.FTZ R10, R9, 0.69314718246459960938 ;  /* 0x3f317218090a2820 */ /* 0x002fc80000410000 */
        /* <DEDUP_REMOVED lines=18> */
[----:B------:R-:W-:Y:S01]  /*97c0*/  UMOV UR7, 0x40000040 ;  /* 0x4000004000077882 */ /* 0x000fe20000000000 */
[----:B------:R-:W-:Y:S02]  /*97d0*/  WARPGROUP.DEPBAR.LE gsb0, 0x0 ;  /* 0x00008000000079c5 */ /* 0x000fe40000010000 */
[----:B------:R-:W-:-:S15]  /*97e0*/  WARPGROUP.ARRIVE ;  /* 0x00000000000079c5 */ /* 0x000fde0000000000 */
[----:B------:R-:W-:-:S08]  /*97f0*/  NOP ;  /* 0x0000000000007918 */ /* 0x000fd00000000000 */
[----:B------:R-:W-:Y:S03]  /*9800*/  HGMMA.64x256x16.F32 R24, R192, gdesc[UR4].tnspB, R24, gsb0 ;  /* 0x43e00004c0187df0 */ /* 0x000fe60008000818 */
[----:B------:R-:W-:Y:S02]  /*9810*/  WARPGROUP.DEPBAR.LE gsb0, 0x0 ;  /* 0x00008000000079c5 */ /* 0x000fe40000010000 */
[----:B0-23--:R-:W-:Y:S05]  /*9820*/  @!P0 BRA `(.L_x_218) ;  /* 0x0000000000048947 */ /* 0x00dfea0003800000 */
[----:B------:R-:W-:Y:S01]  /*9830*/  BPT.TRAP 0x1 ;  /* 0x000000040000795c */ /* 0x000fe20000300000 */
.L_x_218:
[----:B------:R-:W0:Y:S01]  /*9840*/  S2UR UR5, SR_SWINHI ;  /* 0x00000000000579c3 */ /* 0x000e220000002f00 */
[----:B------:R-:W-:Y:S01]  /*9850*/  ISETP.NE.AND P0, PT, R18, RZ, PT ;  /* 0x000000ff1200720c */ /* 0x000fe20003f05270 */
[----:B------:R-:W-:Y:S02]  /*9860*/  IMAD.U32 R7, RZ, RZ, UR9 ;  /* 0x00000009ff077e24 */ /* 0x000fe4000f8e00ff */
        /* <DEDUP_REMOVED lines=11> */
[----:B------:R-:W-:-:S02]  /*9920*/  @P0 VIADD R7, R7, 0x38860 ;  /* 0x0003886007070836 */ /* 0x000fc40000000000 */
[-C--:B------:R-:W-:Y:S01]  /*9930*/  FMUL.FTZ R185, R125, R6.reuse ;  /* 0x000000067db97220 */ /* 0x080fe20000410000 */
[----:B------:R-:W-:Y:S01]  /*9940*/  FMUL.FTZ R184, R129, R6 ;  /* 0x0000000681b87220 */ /* 0x000fe20000410000 */
[-C--:B------:R-:W-:Y:S01]  /*9950*/  FMUL.FTZ R27, R27, R5.reuse ;  /* 0x000000051b1b7220 */ /* 0x080fe20000410000 */
[-C--:B------:R-:W-:Y:S01]  /*9960*/  FMUL.FTZ R26, R26, R5.reuse ;  /* 0x000000051a1a7220 */ /* 0x080fe20000410000 */
[----:B------:R-:W-:Y:S01]  /*9970*/  @P0 PRMT R7, R22, 0x654, R7 ;  /* 0x0000065416070816 */ /* 0x000fe20000000007 */
[-C--:B------:R-:W-:Y:S01]  /*9980*/  FMUL.FTZ R3, R31, R5.reuse ;  /* 0x000000051f037220 */ /* 0x080fe20000410000 */
[-C--:B------:R-:W-:Y:S01]  /*9990*/  FMUL.FTZ R21, R30, R5.reuse ;  /* 0x000000051e157220 */ /* 0x080fe20000410000 */
[-C--:B------:R-:W-:Y:S01]  /*99a0*/  FMUL.FTZ R35, R35, R5.reuse ;  /* 0x0000000523237220 */ /* 0x080fe20000410000 */
[-C--:B------:R-:W-:Y:S01]  /*99b0*/  FMUL.FTZ R34, R34, R5.reuse ;  /* 0x0000000522227220 */ /* 0x080fe20000410000 */
[----:B------:R-:W-:Y:S01]  /*99c0*/  UMOV UR6, UR4 ;  /* 0x0000000400067c82 */ /* 0x000fe20008000000 */
[----:B0-----:R-:W-:Y:S01]  /*99d0*/  UMOV UR7, UR5 ;  /* 0x0000000500077c82 */ /* 0x001fe20008000000 */
[----:B------:R-:W-:Y:S01]  /*99e0*/  FMUL.FTZ R39, R39, R5 ;  /* 0x0000000527277220 */ /* 0x000fe20000410000 */
[----:B------:R-:W-:-:S02]  /*99f0*/  IMAD.U32 R164, RZ, RZ, UR6 ;  /* 0x00000006ffa47e24 */ /* 0x000fc4000f8e00ff */
[-C--:B------:R-:W-:Y:S01]  /*9a00*/  FMUL.FTZ R38, R38, R5.reuse ;  /* 0x0000000526267220 */ /* 0x080fe20000410000 */
[----:B------:R-:W-:Y:S02]  /*9a10*/  IMAD.U32 R165, RZ, RZ, UR7 ;  /* 0x00000007ffa57e24 */ /* 0x000fe4000f8e00ff */
[-C--:B------:R-:W-:Y:S01]  /*9a20*/  FMUL.FTZ R43, R43, R5.reuse ;  /* 0x000000052b2b7220 */ /* 0x080fe20000410000 */
[-C--:B------:R-:W-:Y:S01]  /*9a30*/  FMUL.FTZ R42, R42, R5.reuse ;  /* 0x000000052a2a7220 */ /* 0x080fe20000410000 */
[----:B------:R-:W-:Y:S01]  /*9a40*/  FMUL.FTZ R47, R47, R5 ;  /* 0x000000052f2f7220 */ /* 0x000fe20000410000 */
[----:B------:R-:W-:-:S04]  /*9a50*/  IMAD.WIDE R12, R226, 0x2, R164 ;  /* 0x00000002e20c7825 */ /* 0x000fc800078e02a4 */
[-C--:B------:R-:W-:Y:S01]  /*9a60*/  FMUL.FTZ R46, R46, R5.reuse ;  /* 0x000000052e2e7220 */ /* 0x080fe20000410000 */
[-C--:B------:R-:W-:Y:S01]  /*9a70*/  FMUL.FTZ R51, R51, R5.reuse ;  /* 0x0000000533337220 */ /* 0x080fe20000410000 */
[-C--:B------:R-:W-:Y:S01]  /*9a80*/  FMUL.FTZ R50, R50, R5.reuse ;  /* 0x0000000532327220 */ /* 0x080fe20000410000 */
[-C--:B------:R-:W-:Y:S01]  /*9a90*/  FMUL.FTZ R55, R55, R5.reuse ;  /* 0x0000000537377220 */ /* 0x080fe20000410000 */
[----:B------:R-:W-:Y:S01]  /*9aa0*/  IADD3 R11, P3, R12, 0xc060, RZ ;  /* 0x0000c0600c0b7810 */ /* 0x000fe20007f7e0ff */
[-C--:B------:R-:W-:Y:S01]  /*9ab0*/  FMUL.FTZ R54, R54, R5.reuse ;  /* 0x0000000536367220 */ /* 0x080fe20000410000 */
[-C--:B------:R-:W-:Y:S01]  /*9ac0*/  FMUL.FTZ R59, R59, R5.reuse ;  /* 0x000000053b3b7220 */ /* 0x080fe20000410000 */
[-C--:B------:R-:W-:Y:S01]  /*9ad0*/  FMUL.FTZ R58, R58, R5.reuse ;  /* 0x000000053a3a7220 */ /* 0x080fe20000410000 */
[----:B------:R-:W-:Y:S01]  /*9ae0*/  LOP3.LUT R4, R11, 0x380, RZ, 0xc0, !PT ;  /* 0x000003800b047812 */ /* 0x000fe200078ec0ff */
        /* <DEDUP_REMOVED lines=49> */
[----:B------:R0:W-:Y:S01]  /*9e00*/  @P0 SYNCS.ARRIVE.TRANS64.RED.A1T0 RZ, [R7+URZ], RZ ;  /* 0x000000ff07ff09a7 */ /* 0x0001e2000810043f */
[----:B------:R-:W-:Y:S01]  /*9e10*/  IMAD.X R5, RZ, RZ, R13, P3 ;  /* 0x000000ffff057224 */ /* 0x000fe200018e060d */
[----:B------:R-:W-:Y:S01]  /*9e20*/  SHF.R.U64 R4, R4, 0x3, RZ ;  /* 0x0000000304047819 */ /* 0x000fe200000012ff */
[----:B------:R-:W-:Y:S01]  /*9e30*/  IMAD R9, R220, 0x40, R17 ;  /* 0x00000040dc097824 */ /* 0x000fe200078e0211 */
[C---:B------:R-:W-:Y:S01]  /*9e40*/  IADD3 R115, P4, R12.reuse, 0xc040, RZ ;  /* 0x0000c0400c737810 */ /* 0x040fe20007f9e0ff */
[----:B------:R-:W-:Y:S01]  /*9e50*/  FMUL.FTZ R199, R53, R6 ;  /* 0x0000000635c77220 */ /* 0x000fe20000410000 */
[C---:B------:R-:W-:Y:S01]  /*9e60*/  IADD3 R111, P5, R12.reuse, 0xc020, RZ ;  /* 0x0000c0200c6f7810 */ /* 0x040fe20007fbe0ff */
[----:B------:R-:W-:Y:S01]  /*9e70*/  IMAD.WIDE R164, R9, 0x2, R164 ;  /* 0x0000000209a47825 */ /* 0x000fe200078e02a4 */
[----:B------:R-:W-:-:S03]  /*9e80*/  IADD3 R107, P6, R12, 0xc000, RZ ;  /* 0x0000c0000c6b7810 */ /* 0x000fc60007fde0ff */
[-C--:B------:R-:W-:Y:S01]  /*9e90*/  FMUL.FTZ R198, R57, R6.reuse ;  /* 0x0000000639c67220 */ /* 0x080fe20000410000 */
[C---:B------:R-:W-:Y:S01]  /*9ea0*/  IADD3 R69, P0, R12.reuse, 0x8060, RZ ;  /* 0x000080600c457810 */ /* 0x040fe20007f1e0ff */
[----:B------:R-:W-:Y:S01]  /*9eb0*/  FMUL.FTZ R197, R61, R6 ;  /* 0x000000063dc57220 */ /* 0x000fe20000410000 */
[C---:B------:R-:W-:Y:S01]  /*9ec0*/  IADD3 R31, P1, R12.reuse, 0x20, RZ ;  /* 0x000000200c1f7810 */ /* 0x040fe20007f3e0ff */
[--C-:B0-----:R-:W-:Y:S01]  /*9ed0*/  IMAD.X R7, RZ, RZ, R13.reuse, P4 ;  /* 0x000000ffff077224 */ /* 0x101fe200020e060d */
[C---:B------:R-:W-:Y:S01]  /*9ee0*/  IADD3 R56, P2, R12.reuse, 0x8040, RZ ;  /* 0x000080400c387810 */ /* 0x040fe20007f5e0ff */
[--C-:B------:R-:W-:Y:S01]  /*9ef0*/  IMAD.X R9, RZ, RZ, R13.reuse, P5 ;  /* 0x000000ffff097224 */ /* 0x100fe200028e060d */
[C---:B------:R-:W-:Y:S01]  /*9f00*/  IADD3 R65, P3, R12.reuse, 0x8020, RZ ;  /* 0x000080200c417810 */ /* 0x040fe20007f7e0ff */
[--C-:B------:R-:W-:Y:S01]  /*9f10*/  IMAD.X R135, RZ, RZ, R13.reuse, P0 ;  /* 0x000000ffff877224 */ /* 0x100fe200000e060d */
[----:B------:R-:W-:Y:S01]  /*9f20*/  LOP3.LUT R131, R12, 0x380, RZ, 0xc0, !PT ;  /* 0x000003800c837812 */ /* 0x000fe200078ec0ff */
[--C-:B------:R-:W-:Y:S01]  /*9f30*/  IMAD.X R139, RZ, RZ, R13.reuse, P1 ;  /* 0x000000ffff8b7224 */ /* 0x100fe200008e060d */
[----:B------:R-:W-:Y:S01]  /*9f40*/  LOP3.LUT R4, R4, R11, RZ, 0x3c, !PT ;  /* 0x0000000b04047212 */ /* 0x000fe200078e3cff */
[--C-:B------:R-:W-:Y:S01]  /*9f50*/  IMAD.X R11, RZ, RZ, R13.reuse, P6 ;  /* 0x000000ffff0b7224 */ /* 0x100fe200030e060d */
[C---:B------:R-:W-:Y:S01]  /*9f60*/  IADD3 R30, P4, R12.reuse, 0x8000, RZ ;  /* 0x000080000c1e7810 */ /* 0x040fe20007f9e0ff */
        /* <DEDUP_REMOVED lines=14> */
[----:B------:R-:W-:-:S02]  /*a050*/  IMAD.X R161, RZ, RZ, R13, P2 ;  /* 0x000000ffffa17224 */ /* 0x000fc400010e060d */
[----:B------:R-:W-:Y:S01]  /*a060*/  FMUL.FTZ R183, R52, R6 ;  /* 0x0000000634b77220 */ /* 0x000fe20000410000 */
[--C-:B------:R-:W-:Y:S01]  /*a070*/  IMAD.X R163, RZ, RZ, R13.reuse, P3 ;  /* 0x000000ffffa37224 */ /* 0x100fe200018e060d */
[----:B------:R-:W-:Y:S01]  /*a080*/  LOP3.LUT R130, R131, R12, RZ, 0x3c, !PT ;  /* 0x0000000c83827212 */ /* 0x000fe200078e3cff */
[----:B------:R-:W-:Y:S01]  /*a090*/  IMAD.MOV.U32 R131, RZ, RZ, R13 ;  /* 0x000000ffff837224 */ /* 0x000fe200078e000d */
[----:B------:R-:W-:Y:S01]  /*a0a0*/  LOP3.LUT R13, R56, 0x380, RZ, 0xc0, !PT ;  /* 0x00000380380d7812 */ /* 0x000fe200078ec0ff */
[-C--:B------:R-:W-:Y:S01]  /*a0b0*/  FMUL.FTZ R25, R25, R6.reuse ;  /* 0x0000000619197220 */ /* 0x080fe20000410000 */
[----:B------:R-:W-:Y:S01]  /*a0c0*/  LOP3.LUT R12, R31, 0x380, RZ, 0xc0, !PT ;  /* 0x000003801f0c7812 */ /* 0x000fe200078ec0ff */
[-C--:B------:R-:W-:Y:S01]  /*a0d0*/  FMUL.FTZ R24, R24, R6.reuse ;  /* 0x0000000618187220 */ /* 0x080fe20000410000 */
[----:B------:R-:W-:Y:S01]  /*a0e0*/  SHF.R.U64 R13, R13, 0x3, RZ ;  /* 0x000000030d0d7819 */ /* 0x000fe200000012ff */
[-C--:B------:R-:W-:Y:S01]  /*a0f0*/  FMUL.FTZ R29, R29, R6.reuse ;  /* 0x000000061d1d7220 */ /* 0x080fe20000410000 */
[----:B------:R-:W-:Y:S01]  /*a100*/  SHF.R.U64 R12, R12, 0x3, RZ ;  /* 0x000000030c0c7819 */ /* 0x000fe200000012ff */
[----:B------:R-:W-:Y:S01]  /*a110*/  FMUL.FTZ R28, R28, R6 ;  /* 0x000000061c1c7220 */ /* 0x000fe20000410000 */
[----:B------:R-:W-:Y:S01]  /*a120*/  LOP3.LUT R142, R13, R56, RZ, 0x3c, !PT ;  /* 0x000000380d8e7212 */ /* 0x000fe200078e3cff */
[-C--:B------:R-:W-:Y:S01]  /*a130*/  FMUL.FTZ R33, R33, R6.reuse ;  /* 0x0000000621217220 */ /* 0x080fe20000410000 */
[----:B------:R-:W-:Y:S01]  /*a140*/  LOP3.LUT R13, R30, 0x380, RZ, 0xc0, !PT ;  /* 0x000003801e0d7812 */ /* 0x000fe200078ec0ff */
[-C--:B------:R-:W-:Y:S01]  /*a150*/  FMUL.FTZ R32, R32, R6.reuse ;  /* 0x0000000620207220 */ /* 0x080fe20000410000 */
[----:B------:R-:W-:Y:S01]  /*a160*/  LOP3.LUT R138, R12, R31, RZ, 0x3c, !PT ;  /* 0x0000001f0c8a7212 */ /* 0x000fe200078e3cff */
[-C--:B------:R-:W-:Y:S01]  /*a170*/  FMUL.FTZ R36, R36, R6.reuse ;  /* 0x0000000624247220 */ /* 0x080fe20000410000 */
[----:B------:R-:W-:Y:S01]  /*a180*/  SHF.R.U64 R13, R13, 0x3, RZ ;  /* 0x000000030d0d7819 */ /* 0x000fe200000012ff */
[-C--:B------:R-:W-:Y:S01]  /*a190*/  FMUL.FTZ R41, R41, R6.reuse ;  /* 0x0000000629297220 */ /* 0x080fe20000410000 */
[----:B------:R-:W-:Y:S01]  /*a1a0*/  LOP3.LUT R12, R61, 0x380, RZ, 0xc0, !PT ;  /* 0x000003803d0c7812 */ /* 0x000fe200078ec0ff */
[----:B------:R-:W-:Y:S01]  /*a1b0*/  FMUL.FTZ R40, R40, R6 ;  /* 0x0000000628287220 */ /* 0x000fe20000410000 */
[----:B------:R-:W-:Y:S01]  /*a1c0*/  LOP3.LUT R150, R13, R30, RZ, 0x3c, !PT ;  /* 0x0000001e0d967212 */ /* 0x000fe200078e3cff */
[-C--:B------:R-:W-:Y:S01]  /*a1d0*/  FMUL.FTZ R44, R44, R6.reuse ;  /* 0x000000062c2c7220 */ /* 0x080fe20000410000 */
[----:B------:R-:W-:Y:S01]  /*a1e0*/  LOP3.LUT R30, R57, 0x380, RZ, 0xc0, !PT ;  /* 0x00000380391e7812 */ /* 0x000fe200078ec0ff */
[-C--:B------:R-:W-:Y:S01]  /*a1f0*/  FMUL.FTZ R49, R49, R6.reuse ;  /* 0x0000000631317220 */ /* 0x080fe20000410000 */
[----:B------:R-:W-:Y:S01]  /*a200*/  LOP3.LUT R52, R65, 0x380, RZ, 0xc0, !PT ;  /* 0x0000038041347812 */ /* 0x000fe200078ec0ff */
[-C--:B------:R-:W-:Y:S01]  /*a210*/  FMUL.FTZ R48, R48, R6.reuse ;  /* 0x0000000630307220 */ /* 0x080fe20000410000 */
[----:B------:R-:W-:Y:S01]  /*a220*/  SHF.R.U64 R12, R12, 0x3, RZ ;  /* 0x000000030c0c7819 */ /* 0x000fe200000012ff */
[-C--:B------:R-:W-:Y:S01]  /*a230*/  FMUL.FTZ R181, R60, R6.reuse ;  /* 0x000000063cb57220 */ /* 0x080fe20000410000 */
[----:B------:R-:W-:Y:S01]  /*a240*/  LOP3.LUT R13, R20, 0x380, RZ, 0xc0, !PT ;  /* 0x00000380140d7812 */ /* 0x000fe200078ec0ff */
[-C--:B------:R-:W-:Y:S01]  /*a250*/  FMUL.FTZ R180, R64, R6.reuse ;  /* 0x0000000640b47220 */ /* 0x080fe20000410000 */
[----:B------:R-:W-:Y:S01]  /*a260*/  SHF.R.U64 R30, R30, 0x3, RZ ;  /* 0x000000031e1e7819 */ /* 0x000fe200000012ff */
[-C--:B------:R-:W-:Y:S01]  /*a270*/  FMUL.FTZ R179, R68, R6.reuse ;  /* 0x0000000644b37220 */ /* 0x080fe20000410000 */
[----:B------:R-:W-:Y:S01]  /*a280*/  SHF.R.U64 R52, R52, 0x3, RZ ;  /* 0x0000000334347819 */ /* 0x000fe200000012ff */
[-C--:B------:R-:W-:Y:S01]  /*a290*/  FMUL.FTZ R73, R73, R6.reuse ;  /* 0x0000000649497220 */ /* 0x080fe20000410000 */
[----:B------:R-:W-:Y:S01]  /*a2a0*/  LOP3.LUT R152, R12, R61, RZ, 0x3c, !PT ;  /* 0x0000003d0c987212 */ /* 0x000fe200078e3cff */
[-C--:B------:R-:W-:Y:S01]  /*a2b0*/  FMUL.FTZ R72, R72, R6.reuse ;  /* 0x0000000648487220 */ /* 0x080fe20000410000 */
[----:B------:R-:W-:Y:S01]  /*a2c0*/  LOP3.LUT R12, R53, 0x380, RZ, 0xc0, !PT ;  /* 0x00000380350c7812 */ /* 0x000fe200078ec0ff */
[-C--:B------:R-:W-:Y:S01]  /*a2d0*/  FMUL.FTZ R76, R76, R6.reuse ;  /* 0x000000064c4c7220 */ /* 0x080fe20000410000 */
[----:B------:R-:W-:Y:S01]  /*a2e0*/  SHF.R.U64 R13, R13, 0x3, RZ ;  /* 0x000000030d0d7819 */ /* 0x000fe200000012ff */
[-C--:B------:R-:W-:Y:S01]  /*a2f0*/  FMUL.FTZ R81, R81, R6.reuse ;  /* 0x0000000651517220 */ /* 0x080fe20000410000 */
[----:B------:R-:W-:Y:S01]  /*a300*/  LOP3.LUT R156, R30, R57, RZ, 0x3c, !PT ;  /* 0x000000391e9c7212 */ /* 0x000fe200078e3cff */
[-C--:B------:R-:W-:Y:S01]  /*a310*/  FMUL.FTZ R80, R80, R6.reuse ;  /* 0x0000000650507220 */ /* 0x080fe20000410000 */
[----:B------:R-:W-:Y:S01]  /*a320*/  IADD3 R30, P3, R164, 0x1000, RZ ;  /* 0x00001000a41e7810 */ /* 0x000fe20007f7e0ff */
[-C--:B------:R-:W-:Y:S01]  /*a330*/  FMUL.FTZ R84, R84, R6.reuse ;  /* 0x0000000654547220 */ /* 0x080fe20000410000 */
[----:B------:R-:W-:Y:S01]  /*a340*/  LOP3.LUT R31, R14, 0x380, RZ, 0xc0, !PT ;  /* 0x000003800e1f7812 */ /* 0x000fe200078ec0ff */
[-C--:B------:R-:W-:Y:S01]  /*a350*/  FMUL.FTZ R89, R89, R6.reuse ;  /* 0x0000000659597220 */ /* 0x080fe20000410000 */
[----:B------:R-:W-:Y:S01]  /*a360*/  LOP3.LUT R146, R52, R65, RZ, 0x3c, !PT ;  /* 0x0000004134927212 */ /* 0x000fe200078e3cff */
[-C--:B------:R-:W-:Y:S01]  /*a370*/  FMUL.FTZ R88, R88, R6.reuse ;  /* 0x0000000658587220 */ /* 0x080fe20000410000 */
[----:B------:R-:W-:Y:S01]  /*a380*/  SHF.R.U64 R12, R12, 0x3, RZ ;  /* 0x000000030c0c7819 */ /* 0x000fe200000012ff */
[----:B------:R-:W-:Y:S01]  /*a390*/  FMUL.FTZ R92, R92, R6 ;  /* 0x000000065c5c7220 */ /* 0x000fe20000410000 */
[----:B------:R-:W-:Y:S01]  /*a3a0*/  LOP3.LUT R158, R13, R20, RZ, 0x3c, !PT ;  /* 0x000000140d9e7212 */ /* 0x000fe200078e3cff */
[-C--:B------:R-:W-:Y:S01]  /*a3b0*/  FMUL.FTZ R97, R97, R6.reuse ;  /* 0x0000000661617220 */ /* 0x080fe20000410000 */
[----:B------:R-:W-:Y:S01]  /*a3c0*/  LOP3.LUT R52, R15, 0x380, RZ, 0xc0, !PT ;  /* 0x000003800f347812 */ /* 0x000fe200078ec0ff */
[-C--:B------:R-:W-:Y:S01]  /*a3d0*/  FMUL.FTZ R96, R96, R6.reuse ;  /* 0x0000000660607220 */ /* 0x080fe20000410000 */
[----:B------:R-:W-:Y:S01]  /*a3e0*/  IADD3 R20, P4, R164, 0x2000, RZ ;  /* 0x00002000a4147810 */ /* 0x000fe20007f9e0ff */
[-C--:B------:R-:W-:Y:S01]  /*a3f0*/  FMUL.FTZ R100, R100, R6.reuse ;  /* 0x0000000664647220 */ /* 0x080fe20000410000 */
[----:B------:R-:W-:Y:S01]  /*a400*/  LOP3.LUT R13, R30, 0x380, RZ, 0xc0, !PT ;  /* 0x000003801e0d7812 */ /* 0x000fe200078ec0ff */
[-C--:B------:R-:W-:Y:S01]  /*a410*/  FMUL.FTZ R104, R104, R6.reuse ;  /* 0x0000000668687220 */ /* 0x080fe20000410000 */
[----:B------:R-:W-:Y:S01]  /*a420*/  SHF.R.U64 R31, R31, 0x3, RZ ;  /* 0x000000031f1f7819 */ /* 0x000fe200000012ff */
[-C--:B------:R-:W-:Y:S01]  /*a430*/  FMUL.FTZ R108, R108, R6.reuse ;  /* 0x000000066c6c7220 */ /* 0x080fe20000410000 */
[----:B------:R-:W-:Y:S01]  /*a440*/  LOP3.LUT R154, R12, R53, RZ, 0x3c, !PT ;  /* 0x000000350c9a7212 */ /* 0x000fe200078e3cff */
[-C--:B------:R-:W-:Y:S01]  /*a450*/  FMUL.FTZ R112, R112, R6.reuse ;  /* 0x0000000670707220 */ /* 0x080fe20000410000 */
[----:B------:R-:W-:Y:S01]  /*a460*/  SHF.R.U64 R52, R52, 0x3, RZ ;  /* 0x0000000334347819 */ /* 0x000fe200000012ff */
[-C--:B------:R-:W-:Y:S01]  /*a470*/  FMUL.FTZ R116, R116, R6.reuse ;  /* 0x0000000674747220 */ /* 0x080fe20000410000 */
[----:B------:R-:W-:Y:S01]  /*a480*/  LOP3.LUT R12, R20, 0x380, RZ, 0xc0, !PT ;  /* 0x00000380140c7812 */ /* 0x000fe200078ec0ff */
[-C--:B------:R-:W-:Y:S01]  /*a490*/  FMUL.FTZ R120, R120, R6.reuse ;  /* 0x0000000678787220 */ /* 0x080fe20000410000 */
[----:B------:R-:W-:Y:S01]  /*a4a0*/  SHF.R.U64 R13, R13, 0x3, RZ ;  /* 0x000000030d0d7819 */ /* 0x000fe200000012ff */
[----:B------:R-:W-:Y:S01]  /*a4b0*/  FMUL.FTZ R124, R124, R6 ;  /* 0x000000067c7c7220 */ /* 0x000fe20000410000 */
[----:B------:R-:W-:Y:S01]  /*a4c0*/  LOP3.LUT R162, R31, R14, RZ, 0x3c, !PT ;  /* 0x0000000e1fa27212 */ /* 0x000fe200078e3cff */
[-C--:B------:R-:W-:Y:S01]  /*a4d0*/  FMUL.FTZ R128, R128, R6.reuse ;  /* 0x0000000680807220 */ /* 0x080fe20000410000 */
[----:B------:R-:W-:Y:S01]  /*a4e0*/  IADD3 R31, P5, R164, 0x3000, RZ ;  /* 0x00003000a41f7810 */ /* 0x000fe20007fbe0ff */
        /* <DEDUP_REMOVED lines=17> */
[----:B------:R-:W-:Y:S01]  /*a600*/  LOP3.LUT R30, R30, R31, RZ, 0x3c, !PT ;  /* 0x0000001f1e1e7212 */ /* 0x000fe200078e3cff */
[--C-:B------:R-:W-:Y:S01]  /*a610*/  IMAD.X R31, RZ, RZ, R165.reuse, P5 ;  /* 0x000000ffff1f7224 */ /* 0x100fe200028e06a5 */
[----:B------:R-:W-:Y:S01]  /*a620*/  IADD3 R111, P2, R164, 0x7000, RZ ;  /* 0x00007000a46f7810 */ /* 0x000fe20007f5e0ff */
[----:B------:R-:W-:Y:S01]  /*a630*/  FMUL.FTZ R148, R148, R6 ;  /* 0x0000000694947220 */ /* 0x000fe20000410000 */
[----:B------:R-:W-:Y:S01]  /*a640*/  IADD3 R53, P5, R164, 0xa000, RZ ;  /* 0x0000a000a4357810 */ /* 0x000fe20007fbe0ff */
[----:B------:R-:W0:Y:S01]  /*a650*/  LDC R200, c[0x0][0xbe8] ;  /* 0x0002fa00ffc87b82 */ /* 0x000e220000000800 */
[----:B------:R-:W-:Y:S01]  /*a660*/  LOP3.LUT R6, R115, 0x380, RZ, 0xc0, !PT ;  /* 0x0000038073067812 */ /* 0x000fe200078ec0ff */
[--C-:B------:R-:W-:Y:S01]  /*a670*/  IMAD.X R13, RZ, RZ, R165.reuse, P3 ;  /* 0x000000ffff0d7224 */ /* 0x100fe200018e06a5 */
[----:B------:R-:W-:Y:S01]  /*a680*/  LOP3.LUT R14, R15, R20, RZ, 0x3c, !PT ;  /* 0x000000140f0e7212 */ /* 0x000fe200078e3cff */
[----:B------:R-:W-:Y:S01]  /*a690*/  ULDC UR10, c[0x0][0xc44] ;  /* 0x00031100000a7ab9 */ /* 0x000fe20000000800 */
[----:B------:R-:W-:Y:S01]  /*a6a0*/  LOP3.LUT R110, R111, 0x380, RZ, 0xc0, !PT ;  /* 0x000003806f6e7812 */ /* 0x000fe200078ec0ff */
[----:B------:R-:W-:Y:S01]  /*a6b0*/  ULDC.64 UR8, c[0x0][0xb90] ;  /* 0x0002e40000087ab9 */ /* 0x000fe20000000a00 */
[----:B------:R-:W-:Y:S01]  /*a6c0*/  LOP3.LUT R20, R53, 0x380, RZ, 0xc0, !PT ;  /* 0x0000038035147812 */ /* 0x000fe200078ec0ff */
[----:B------:R-:W-:Y:S01]  /*a6d0*/  IMAD.X R15, RZ, RZ, R165, P4 ;  /* 0x000000ffff0f7224 */ /* 0x000fe200020e06a5 */
[----:B------:R-:W-:-:S02]  /*a6e0*/  SHF.R.U64 R6, R6, 0x3, RZ ;  /* 0x0000000306067819 */ /* 0x000fc400000012ff */
[----:B------:R-:W-:Y:S02]  /*a6f0*/  SHF.R.U64 R110, R110, 0x3, RZ ;  /* 0x000000036e6e7819 */ /* 0x000fe400000012ff */
[----:B------:R-:W-:Y:S02]  /*a700*/  SHF.R.U64 R20, R20, 0x3, RZ ;  /* 0x0000000314147819 */ /* 0x000fe400000012ff */
[----:B------:R-:W-:Y:S02]  /*a710*/  LOP3.LUT R6, R6, R115, RZ, 0x3c, !PT ;  /* 0x0000007306067212 */ /* 0x000fe400078e3cff */
[----:B------:R-:W-:Y:S01]  /*a720*/  LOP3.LUT R110, R110, R111, RZ, 0x3c, !PT ;  /* 0x0000006f6e6e7212 */ /* 0x000fe200078e3cff */
[----:B------:R-:W-:Y:S01]  /*a730*/  IMAD.X R111, RZ, RZ, R165, P2 ;  /* 0x000000ffff6f7224 */ /* 0x000fe200010e06a5 */
[----:B------:R-:W-:Y:S02]  /*a740*/  IADD3 R115, P3, R164, 0x8000, RZ ;  /* 0x00008000a4737810 */ /* 0x000fe40007f7e0ff */
[----:B------:R-:W-:-:S02]  /*a750*/  LOP3.LUT R20, R20, R53, RZ, 0x3c, !PT ;  /* 0x0000003514147212 */ /* 0x000fc400078e3cff */
[----:B------:R-:W-:Y:S02]  /*a760*/  IADD3 R53, P2, R164, 0xe000, RZ ;  /* 0x0000e000a4357810 */ /* 0x000fe40007f5e0ff */
[----:B------:R-:W-:Y:S02]  /*a770*/  LOP3.LUT R114, R115, 0x380, RZ, 0xc0, !PT ;  /* 0x0000038073727812 */ /* 0x000fe400078ec0ff */
[----:B------:R-:W-:Y:S02]  /*a780*/  LOP3.LUT R52, R53, 0x380, RZ, 0xc0, !PT ;  /* 0x0000038035347812 */ /* 0x000fe400078ec0ff */
[----:B------:R-:W-:Y:S02]  /*a790*/  SHF.R.U64 R114, R114, 0x3, RZ ;  /* 0x0000000372727819 */ /* 0x000fe400000012ff */
[----:B------:R-:W-:Y:S02]  /*a7a0*/  SHF.R.U64 R52, R52, 0x3, RZ ;  /* 0x0000000334347819 */ /* 0x000fe400000012ff */
[----:B------:R-:W-:-:S02]  /*a7b0*/  F2FP.F16.F32.PACK_AB R24, R25, R24 ;  /* 0x000000181918723e */ /* 0x000fc400000000ff */
[----:B------:R-:W-:Y:S01]  /*a7c0*/  LOP3.LUT R114, R114, R115, RZ, 0x3c, !PT ;  /* 0x0000007372727212 */ /* 0x000fe200078e3cff */
[--C-:B------:R-:W-:Y:S01]  /*a7d0*/  IMAD.X R115, RZ, RZ, R165.reuse, P3 ;  /* 0x000000ffff737224 */ /* 0x100fe200018e06a5 */
[----:B------:R-:W-:Y:S02]  /*a7e0*/  F2FP.F16.F32.PACK_AB R25, R27, R26 ;  /* 0x0000001a1b19723e */ /* 0x000fe400000000ff */
[----:B------:R-:W-:Y:S01]  /*a7f0*/  LOP3.LUT R52, R52, R53, RZ, 0x3c, !PT ;  /* 0x0000003534347212 */ /* 0x000fe200078e3cff */
[--C-:B------:R-:W-:Y:S01]  /*a800*/  IMAD.X R53, RZ, RZ, R165.reuse, P2 ;  /* 0x000000ffff357224 */ /* 0x100fe200010e06a5 */
[----:B------:R-:W-:Y:S02]  /*a810*/  MOV R201, R130 ;  /* 0x0000008200c97202 */ /* 0x000fe40000000f00 */
[----:B------:R-:W-:Y:S02]  /*a820*/  F2FP.F16.F32.PACK_AB R26, R29, R28 ;  /* 0x0000001c1d1a723e */ /* 0x000fe400000000ff */
[----:B------:R-:W-:Y:S01]  /*a830*/  F2FP.F16.F32.PACK_AB R27, R3, R21 ;  /* 0x00000015031b723e */ /* 0x000fe200000000ff */
[----:B------:R-:W-:Y:S01]  /*a840*/  BAR.SYNC.DEFER_BLOCKING 0x1, 0x100 ;  /* 0x0044000000007b1d */ /* 0x000fe20000010000 */
[----:B------:R-:W-:Y:S01]  /*a850*/  IADD3 R130, P3, R164, 0xf000, RZ ;  /* 0x0000f000a4827810 */ /* 0x000fe20007f7e0ff */
[----:B------:R-:W-:Y:S01]  /*a860*/  IMAD.X R21, RZ, RZ, R165, P5 ;  /* 0x000000ffff157224 */ /* 0x000fe200028e06a5 */
[----:B0-----:R-:W-:-:S02]  /*a870*/  ISETP.NE.AND P2, PT, R200, 0x1, PT ;  /* 0x00000001c800780c */ /* 0x001fc40003f45270 */
[----:B------:R-:W-:Y:S01]  /*a880*/  LOP3.LUT R3, R130, 0x380, RZ, 0xc0, !PT ;  /* 0x0000038082037812 */ /* 0x000fe200078ec0ff */
[----:B------:R-:W-:Y:S01]  /*a890*/  IMAD.X R131, RZ, RZ, R165, P3 ;  /* 0x000000ffff837224 */ /* 0x000fe200018e06a5 */
[----:B------:R-:W-:Y:S02]  /*a8a0*/  R2UR UR14, R218 ;  /* 0x00000000da0e72ca */ /* 0x000fe400000e0000 */
[----:B------:R-:W-:Y:S02]  /*a8b0*/  SHF.R.U64 R3, R3, 0x3, RZ ;  /* 0x0000000303037819 */ /* 0x000fe400000012ff */
[----:B------:R-:W-:Y:S02]  /*a8c0*/  R2UR UR13, R219 ;  /* 0x00000000db0d72ca */ /* 0x000fe400000e0000 */
[----:B------:R-:W-:Y:S02]  /*a8d0*/  LOP3.LUT R130, R3, R130, RZ, 0x3c, !PT ;  /* 0x0000008203827212 */ /* 0x000fe400078e3cff */
[----:B------:R-:W-:-:S02]  /*a8e0*/  LOP3.LUT R60, R69, 0x380, RZ, 0xc0, !PT ;  /* 0x00000380453c7812 */ /* 0x000fc400078ec0ff */
[----:B------:R-:W-:Y:S02]  /*a8f0*/  MOV R3, R4 ;  /* 0x0000000400037202 */ /* 0x000fe40000000f00 */
[----:B------:R-:W0:Y:S01]  /*a900*/  @P2 LDC R4, c[0x0][0xbec] ;  /* 0x0002fb00ff042b82 */ /* 0x000e220000000800 */
[----:B------:R-:W-:Y:S01]  /*a910*/  R2UR UR12, R217 ;  /* 0x00000000d90c72ca */ /* 0x000fe200000e0000 */
[----:B------:R-:W-:Y:S01]  /*a920*/  UIADD3 UR5, -UR14, URZ, URZ ;  /* 0x0000003f0e057290 */ /* 0x000fe2000fffe13f */
[----:B------:R-:W-:Y:S01]  /*a930*/  SHF.R.U64 R60, R60, 0x3, RZ ;  /* 0x000000033c3c7819 */ /* 0x000fe200000012ff */
[----:B------:R1:W-:Y:S02]  /*a940*/  STSM.16.M88.4 [R201], R24 ;  /* 0x00000018c9007844 */ /* 0x0003e40000000200 */
[----:B------:R-:W-:Y:S01]  /*a950*/  UIMAD UR10, UR10, UR5, UR13 ;  /* 0x000000050a0a72a4 */ /* 0x000fe2000f8e020d */
[----:B------:R-:W-:Y:S01]  /*a960*/  LOP3.LUT R134, R60, R69, RZ, 0x3c, !PT ;  /* 0x000000453c867212 */ /* 0x000fe200078e3cff */
[----:B------:R-:W2:Y:S01]  /*a970*/  @P2 LDC R5, c[0x0][0xbf0] ;  /* 0x0002fc00ff052b82 */ /* 0x000ea20000000800 */
[----:B------:R-:W-:Y:S01]  /*a980*/  IADD3 R65, P0, R164, 0x5000, RZ ;  /* 0x00005000a4417810 */ /* 0x000fe20007f1e0ff */
[----:B------:R-:W-:Y:S01]  /*a990*/  USHF.R.S32.HI UR11, URZ, 0x1f, UR10 ;  /* 0x0000001f3f0b7899 */ /* 0x000fe2000801140a */
[----:B------:R-:W-:Y:S01]  /*a9a0*/  MOV R134, R134 ;  /* 0x0000008600867202 */ /* 0x000fe20000000f00 */
[----:B------:R-:W-:Y:S01]  /*a9b0*/  IMAD R135, RZ, RZ, -UR13 ;  /* 0x8000000dff877e24 */ /* 0x000fe2000f8e02ff */
[----:B------:R-:W-:Y:S01]  /*a9c0*/  F2FP.F16.F32.PACK_AB R40, R41, R40 ;  /* 0x000000282928723e */ /* 0x000fe200000000ff */
[----:B------:R-:W-:Y:S01]  /*a9d0*/  UIMAD UR5, UR11, UR8, URZ ;  /* 0x000000080b0572a4 */ /* 0x000fe2000f8e023f */
[----:B------:R-:W-:Y:S01]  /*a9e0*/  F2FP.F16.F32.PACK_AB R41, R43, R42 ;  /* 0x0000002a2b29723e */ /* 0x000fe200000000ff */
[----:B------:R-:W-:Y:S01]  /*a9f0*/  UIMAD.WIDE.U32 UR6, UR10, UR8, URZ ;  /* 0x000000080a0672a5 */ /* 0x000fe2000f8e003f */
[----:B------:R-:W-:Y:S01]  /*aa00*/  LOP3.LUT R64, R65, 0x380, RZ, 0xc0, !PT ;  /* 0x0000038041407812 */ /* 0x000fe200078ec0ff */
[----:B------:R-:W-:Y:S01]  /*aa10*/  UIMAD UR5, UR10, UR9, UR5 ;  /* 0x000000090a0572a4 */ /* 0x000fe2000f8e0205 */
[----:B------:R-:W-:-:S02]  /*aa20*/  F2FP.F16.F32.PACK_AB R43, R47, R46 ;  /* 0x0000002e2f2b723e */ /* 0x000fc400000000ff */
[----:B-1----:R-:W-:Y:S01]  /*aa30*/  MOV R26, R6 ;  /* 0x00000006001a7202 */ /* 0x002fe20000000f00 */
[----:B------:R-:W1:Y:S01]  /*aa40*/  LDC.64 R24, c[0x0][0xb98] ;  /* 0x0002e600ff187b82 */ /* 0x000e620000000a00 */
[----:B------:R-:W-:Y:S01]  /*aa50*/  LOP3.LUT R10, R107, 0x380, RZ, 0xc0, !PT ;  /* 0x000003806b0a7812 */ /* 0x000fe200078ec0ff */
[----:B------:R-:W-:Y:S01]  /*aa60*/  IMAD.U32 R126, RZ, RZ, UR6 ;  /* 0x00000006ff7e7e24 */ /* 0x000fe2000f8e00ff */
[----:B------:R-:W-:Y:S01]  /*aa70*/  SHF.R.U64 R64, R64, 0x3, RZ ;  /* 0x0000000340407819 */ /* 0x000fe200000012ff */
[----:B------:R-:W-:Y:S01]  /*aa80*/  UIADD3 UR6, UR7, UR5, URZ ;  /* 0x0000000507067290 */ /* 0x000fe2000fffe03f */
[----:B------:R-:W-:Y:S01]  /*aa90*/  SHF.R.U64 R10, R10, 0x3, RZ ;  /* 0x000000030a0a7819 */ /* 0x000fe200000012ff */
[----:B------:R-:W-:Y:S01]  /*aaa0*/  IMAD.U32 R127, RZ, RZ, UR7 ;  /* 0x00000007ff7f7e24 */ /* 0x000fe2000f8e00ff */
[----:B------:R-:W-:Y:S01]  /*aab0*/  F2FP.F16.F32.PACK_AB R32, R33, R32 ;  /* 0x000000202120723e */ /* 0x000fe200000000ff */
[----:B------:R-:W3:Y:S01]  /*aac0*/  LDC R6, c[0x0][0xc38] ;  /* 0x00030e00ff067b82 */ /* 0x000ee20000000800 */
[----:B------:R-:W-:Y:S01]  /*aad0*/  F2FP.F16.F32.PACK_AB R33, R35, R34 ;  /* 0x000000222321723e */ /* 0x000fe200000000ff */
[----:B------:R-:W-:Y:S01]  /*aae0*/  IMAD.U32 R127, RZ, RZ, UR6 ;  /* 0x00000006ff7f7e24 */ /* 0x000fe2000f8e00ff */
[----:B------:R-:W-:Y:S01]  /*aaf0*/  LOP3.LUT R64, R64, R65, RZ, 0x3c, !PT ;  /* 0x0000004140407212 */ /* 0x000fe200078e3cff */
[----:B------:R-:W-:Y:S01]  /*ab00*/  IMAD.X R65, RZ, RZ, R165, P0 ;  /* 0x000000ffff417224 */ /* 0x000fe200000e06a5 */
[----:B------:R-:W-:Y:S01]  /*ab10*/  MOV R138, R138 ;  /* 0x0000008a008a7202 */ /* 0x000fe20000000f00 */
[----:B------:R-:W-:Y:S01]  /*ab20*/  ULDC.64 UR6, c[0x0][0xb88] ;  /* 0x0002e20000067ab9 */ /* 0x000fe20000000a00 */
[----:B------:R-:W-:Y:S01]  /*ab30*/  F2FP.F16.F32.PACK_AB R34, R178, R36 ;  /* 0x00000024b222723e */ /* 0x000fe200000000ff */
[----:B------:R-:W-:Y:S01]  /*ab40*/  ULDC UR5, c[0x0][0xa88] ;  /* 0x0002a20000057ab9 */ /* 0x000fe20000000800 */
[----:B------:R-:W-:Y:S01]  /*ab50*/  F2FP.F16.F32.PACK_AB R35, R39, R38 ;  /* 0x000000262723723e */ /* 0x000fe200000000ff */
[----:B------:R-:W-:Y:S01]  /*ab60*/  ULDC.64 UR8, c[0x0][0x208] ;  /* 0x0000820000087ab9 */ /* 0x000fe20000000a00 */
[----:B------:R-:W-:-:S02]  /*ab70*/  LOP3.LUT R10, R10, R107, RZ, 0x3c, !PT ;  /* 0x0000006b0a0a7212 */ /* 0x000fc400078e3cff */
[C---:B------:R-:W-:Y:S01]  /*ab80*/  IADD3 R107, P0, R164.reuse, 0xc000, RZ ;  /* 0x0000c000a46b7810 */ /* 0x040fe20007f1e0ff */
[----:B------:R1:W-:Y:S01]  /*ab90*/  STSM.16.M88.4 [R138], R32 ;  /* 0x000000208a007844 */ /* 0x0003e20000000200 */
[C---:B------:R-:W-:Y:S02]  /*aba0*/  IADD3 R57, P6, R164.reuse, 0x4000, RZ ;  /* 0x00004000a4397810 */ /* 0x040fe40007fde0ff */
[----:B------:R-:W-:Y:S02]  /*abb0*/  IADD3 R69, P1, R164, 0x6000, RZ ;  /* 0x00006000a4457810 */ /* 0x000fe40007f3e0ff */
[----:B------:R-:W-:Y:S02]  /*abc0*/  LOP3.LUT R106, R107, 0x380, RZ, 0xc0, !PT ;  /* 0x000003806b6a7812 */ /* 0x000fe400078ec0ff */
[----:B------:R-:W-:Y:S02]  /*abd0*/  LOP3.LUT R56, R57, 0x380, RZ, 0xc0, !PT ;  /* 0x0000038039387812 */ /* 0x000fe400078ec0ff */
[----:B------:R-:W-:Y:S01]  /*abe0*/  LOP3.LUT R68, R69, 0x380, RZ, 0xc0, !PT ;  /* 0x0000038045447812 */ /* 0x000fe200078ec0ff */
[----:B---3--:R-:W-:Y:S01]  /*abf0*/  IMAD R135, R6, R135, UR12 ;  /* 0x0000000c06877e24 */ /* 0x008fe2000f8e0287 */
[----:B------:R-:W-:Y:S01]  /*ac00*/  USHF.R.S32.HI UR12, URZ, 0x1f, UR14 ;  /* 0x0000001f3f0c7899 */ /* 0x000fe2000801140e */
[----:B------:R-:W-:-:S02]  /*ac10*/  F2FP.F16.F32.PACK_AB R48, R49, R48 ;  /* 0x000000303130723e */ /* 0x000fc400000000ff */
[----:B------:R-:W-:Y:S01]  /*ac20*/  IMAD R47, R135, 0x80, R225 ;  /* 0x00000080872f7824 */ /* 0x000fe200078e02e1 */
[----:B------:R-:W-:Y:S02]  /*ac30*/  MOV R154, R154 ;  /* 0x0000009a009a7202 */ /* 0x000fe40000000f00 */
[----:B-1----:R-:W-:Y:S01]  /*ac40*/  IMAD R32, R24, UR12, RZ ;  /* 0x0000000c18207c24 */ /* 0x002fe2000f8e02ff */
[----:B------:R-:W-:Y:S01]  /*ac50*/  F2FP.F16.F32.PACK_AB R42, R177, R44 ;  /* 0x0000002cb12a723e */ /* 0x000fe200000000ff */
[----:B0-----:R-:W-:Y:S01]  /*ac60*/  @P2 IMAD.HI.U32 R4, R47, R4, RZ ;  /* 0x000000042f042227 */ /* 0x001fe200078e00ff */
[----:B------:R-:W-:Y:S02]  /*ac70*/  F2FP.F16.F32.PACK_AB R49, R51, R50 ;  /* 0x000000323331723e */ /* 0x000fe400000000ff */
[----:B------:R-:W-:Y:S01]  /*ac80*/  LOP3.LUT R29, R164, 0x380, RZ, 0xc0, !PT ;  /* 0x00000380a41d7812 */ /* 0x000fe200078ec0ff */
[----:B------:R-:W-:Y:S01]  /*ac90*/  IMAD.MOV.U32 R39, RZ, RZ, R47 ;  /* 0x000000ffff277224 */ /* 0x000fe200078e002f */
[----:B--2---:R-:W-:Y:S01]  /*aca0*/  @P2 SHF.R.U32.HI R39, RZ, R5, R4 ;  /* 0x00000005ff272219 */ /* 0x004fe20000011604 */
[----:B------:R-:W-:Y:S01]  /*acb0*/  IMAD R32, R25, UR14, R32 ;  /* 0x0000000e19207c24 */ /* 0x000fe2000f8e0220 */
[----:B------:R-:W-:Y:S01]  /*acc0*/  MOV R162, R162 ;  /* 0x000000a200a27202 */ /* 0x000fe20000000f00 */
[----:B------:R-:W-:Y:S01]  /*acd0*/  IMAD.WIDE.U32 R24, R24, UR14, R126 ;  /* 0x0000000e18187c25 */ /* 0x000fe2000f8e007e */
[----:B------:R-:W-:Y:S01]  /*ace0*/  F2FP.F16.F32.PACK_AB R50, R199, R183 ;  /* 0x000000b7c732723e */ /* 0x000fe200000000ff */
[----:B------:R-:W-:Y:S01]  /*acf0*/  STSM.16.M88.4 [R154], R40 ;  /* 0x000000289a007844 */ /* 0x000fe20000000200 */
[----:B------:R-:W-:Y:S01]  /*ad00*/  F2FP.F16.F32.PACK_AB R51, R55, R54 ;  /* 0x000000363733723e */ /* 0x000fe200000000ff */
[----:B------:R-:W-:Y:S01]  /*ad10*/  IMAD.MOV R33, RZ, RZ, -R39 ;  /* 0x000000ffff217224 */ /* 0x000fe200078e0a27 */
[----:B------:R-:W-:-:S02]  /*ad20*/  SHF.R.U64 R106, R106, 0x3, RZ ;  /* 0x000000036a6a7819 */ /* 0x000fc400000012ff */
[----:B------:R-:W-:Y:S01]  /*ad30*/  MOV R160, R160 ;  /* 0x000000a000a07202 */ /* 0x000fe20000000f00 */
[----:B------:R-:W-:Y:S01]  /*ad40*/  IMAD R33, R200, R33, R47 ;  /* 0x00000021c8217224 */ /* 0x000fe200078e022f */
[----:B------:R-:W-:Y:S01]  /*ad50*/  F2FP.F16.F32.PACK_AB R4, R198, R182 ;  /* 0x000000b6c604723e */ /* 0x000fe200000000ff */
[----:B------:R-:W-:Y:S01]  /*ad60*/  STSM.16.M88.4 [R162], R48 ;  /* 0x00000030a2007844 */ /* 0x000fe20000000200 */
[----:B------:R-:W-:Y:S02]  /*ad70*/  F2FP.F16.F32.PACK_AB R5, R59, R58 ;  /* 0x0000003a3b05723e */ /* 0x000fe400000000ff */
[----:B------:R-:W-:Y:S02]  /*ad80*/  F2FP.F16.F32.PACK_AB R6, R197, R181 ;  /* 0x000000b5c506723e */ /* 0x000fe400000000ff */
[----:B------:R-:W-:Y:S02]  /*ad90*/  F2FP.F16.F32.PACK_AB R7, R63, R62 ;  /* 0x0000003e3f07723e */ /* 0x000fe400000000ff */
[----:B------:R-:W-:-:S02]  /*ada0*/  SHF.R.U64 R56, R56, 0x3, RZ ;  /* 0x0000000338387819 */ /* 0x000fc400000012ff */
[----:B------:R-:W-:Y:S01]  /*adb0*/  SHF.R.U64 R68, R68, 0x3, RZ ;  /* 0x0000000344447819 */ /* 0x000fe200000012ff */
[----:B------:R0:W-:Y:S01]  /*adc0*/  STSM.16.M88.4 [R160], R4 ;  /* 0x00000004a0007844 */ /* 0x0001e20000000200 */
[----:B------:R-:W-:Y:S02]  /*add0*/  SHF.R.U64 R29, R29, 0x3, RZ ;  /* 0x000000031d1d7819 */ /* 0x000fe400000012ff */
[----:B------:R-:W-:Y:S01]  /*ade0*/  LOP3.LUT R106, R106, R107, RZ, 0x3c, !PT ;  /* 0x0000006b6a6a7212 */ /* 0x000fe200078e3cff */
[--C-:B------:R-:W-:Y:S01]  /*adf0*/  IMAD.X R107, RZ, RZ, R165.reuse, P0 ;  /* 0x000000ffff6b7224 */ /* 0x100fe200000e06a5 */
[----:B------:R-:W-:Y:S01]  /*ae00*/  LOP3.LUT R56, R56, R57, RZ, 0x3c, !PT ;  /* 0x0000003938387212 */ /* 0x000fe200078e3cff */
[--C-:B------:R-:W-:Y:S01]  /*ae10*/  IMAD.X R57, RZ, RZ, R165.reuse, P6 ;  /* 0x000000ffff397224 */ /* 0x100fe200030e06a5 */
[----:B------:R-:W-:Y:S01]  /*ae20*/  LOP3.LUT R68, R68, R69, RZ, 0x3c, !PT ;  /* 0x0000004544447212 */ /* 0x000fe200078e3cff */
[----:B------:R-:W-:Y:S01]  /*ae30*/  IMAD.X R69, RZ, RZ, R165, P1 ;  /* 0x000000ffff457224 */ /* 0x000fe200008e06a5 */
[----:B------:R-:W-:-:S02]  /*ae40*/  IADD3 R123, P4, R164, 0x9000, RZ ;  /* 0x00009000a47b7810 */ /* 0x000fc40007f9e0ff */
[C---:B------:R-:W-:Y:S02]  /*ae50*/  IADD3 R61, P6, R164.reuse, 0xb000, RZ ;  /* 0x0000b000a43d7810 */ /* 0x040fe40007fde0ff */
[----:B------:R-:W-:Y:S02]  /*ae60*/  IADD3 R119, P1, R164, 0xd000, RZ ;  /* 0x0000d000a4777810 */ /* 0x000fe40007f3e0ff */
[----:B------:R-:W-:Y:S01]  /*ae70*/  LOP3.LUT R28, R29, R164, RZ, 0x3c, !PT ;  /* 0x000000a41d1c7212 */ /* 0x000fe200078e3cff */
[----:B------:R-:W-:Y:S01]  /*ae80*/  IMAD.MOV.U32 R29, RZ, RZ, R165 ;  /* 0x000000ffff1d7224 */ /* 0x000fe200078e00a5 */
[----:B0-----:R-:W-:Y:S02]  /*ae90*/  SHF.R.S32.HI R5, RZ, 0x1f, R39 ;  /* 0x0000001fff057819 */ /* 0x001fe40000011427 */
[----:B------:R-:W-:Y:S02]  /*aea0*/  SHF.R.S32.HI R6, RZ, 0x1f, R33 ;  /* 0x0000001fff067819 */ /* 0x000fe40000011421 */
[----:B------:R-:W-:Y:S01]  /*aeb0*/  IADD3 R4, P0, R39, R24, RZ ;  /* 0x0000001827047210 */ /* 0x000fe20007f1e0ff */
[----:B------:R-:W-:Y:S01]  /*aec0*/  IMAD R24, R200, UR5, RZ ;  /* 0x00000005c8187c24 */ /* 0x000fe2000f8e02ff */
[----:B------:R-:W-:Y:S01]  /*aed0*/  MOV R27, R8 ;  /* 0x00000008001b7202 */ /* 0x000fe20000000f00 */
[----:B------:R-:W-:Y:S01]  /*aee0*/  IMAD R6, R6, UR6, RZ ;  /* 0x0000000606067c24 */ /* 0x000fe2000f8e02ff */
[----:B------:R-:W-:-:S02]  /*aef0*/  MOV R164, R10 ;  /* 0x0000000a00a47202 */ /* 0x000fc40000000f00 */
[----:B------:R-:W-:Y:S02]  /*af00*/  MOV R158, R158 ;  /* 0x0000009e009e7202 */ /* 0x000fe40000000f00 */
[----:B------:R-:W-:Y:S02]  /*af10*/  F2FP.F16.F32.PACK_AB R8, R196, R180 ;  /* 0x000000b4c408723e */ /* 0x000fe400000000ff */
[----:B------:R-:W-:Y:S02]  /*af20*/  F2FP.F16.F32.PACK_AB R9, R67, R66 ;  /* 0x000000424309723e */ /* 0x000fe400000000ff */
[----:B------:R-:W-:Y:S02]  /*af30*/  F2FP.F16.F32.PACK_AB R10, R195, R179 ;  /* 0x000000b3c30a723e */ /* 0x000fe400000000ff */
[----:B------:R-:W-:Y:S02]  /*af40*/  F2FP.F16.F32.PACK_AB R11, R71, R70 ;  /* 0x00000046470b723e */ /* 0x000fe400000000ff */
[----:B------:R-:W-:-:S02]  /*af50*/  IADD3.X R5, R5, R25, R32, P0, !PT ;  /* 0x0000001905057210 */ /* 0x000fc400007fe420 */
[----:B------:R-:W-:Y:S01]  /*af60*/  LOP3.LUT R118, R119, 0x380, RZ, 0xc0, !PT ;  /* 0x0000038077767812 */ /* 0x000fe200078ec0ff */
[----:B------:R0:W-:Y:S01]  /*af70*/  STSM.16.M88.4 [R158], R8 ;  /* 0x000000089e007844 */ /* 0x0001e20000000200 */
[----:B------:R-:W-:Y:S01]  /*af80*/  F2FP.F16.F32.PACK_AB R72, R73, R72 ;  /* 0x000000484948723e */ /* 0x000fe200000000ff */
[----:B------:R-:W-:Y:S01]  /*af90*/  IMAD.WIDE.U32 R4, R33, UR6, R4 ;  /* 0x0000000621047c25 */ /* 0x000fe2000f8e0004 */
[----:B------:R-:W-:Y:S02]  /*afa0*/  SHF.R.U64 R118, R118, 0x3, RZ ;  /* 0x0000000376767819 */ /* 0x000fe400000012ff */
[----:B------:R-:W-:Y:S02]  /*afb0*/  F2FP.F16.F32.PACK_AB R73, R75, R74 ;  /* 0x0000004a4b49723e */ /* 0x000fe400000000ff */
[----:B------:R-:W-:Y:S02]  /*afc0*/  F2FP.F16.F32.PACK_AB R80, R81, R80 ;  /* 0x000000505150723e */ /* 0x000fe400000000ff */
[----:B------:R-:W-:-:S02]  /*afd0*/  MOV R156, R156 ;  /* 0x0000009c009c7202 */ /* 0x000fc40000000f00 */
[----:B------:R-:W-:Y:S02]  /*afe0*/  F2FP.F16.F32.PACK_AB R74, R194, R76 ;  /* 0x0000004cc24a723e */ /* 0x000fe400000000ff */
[----:B------:R-:W-:Y:S02]  /*aff0*/  F2FP.F16.F32.PACK_AB R75, R79, R78 ;  /* 0x0000004e4f4b723e */ /* 0x000fe400000000ff */
[----:B------:R-:W-:Y:S01]  /*b000*/  F2FP.F16.F32.PACK_AB R81, R83, R82 ;  /* 0x000000525351723e */ /* 0x000fe200000000ff */
[----:B0-----:R-:W-:Y:S01]  /*b010*/  IMAD R9, R33, UR7, R6 ;  /* 0x0000000721097c24 */ /* 0x001fe2000f8e0206 */
[----:B------:R-:W-:Y:S01]  /*b020*/  ULDC.64 UR6, c[0x0][0xb50] ;  /* 0x0002d40000067ab9 */ /* 0x000fe20000000a00 */
[----:B------:R-:W-:Y:S01]  /*b030*/  IMAD R11, R135, 0x80, R224 ;  /* 0x00000080870b7824 */ /* 0x000fe200078e02e0 */
[----:B------:R-:W-:Y:S01]  /*b040*/  F2FP.F16.F32.PACK_AB R88, R89, R88 ;  /* 0x000000585958723e */ /* 0x000fe200000000ff */
[----:B------:R-:W-:Y:S01]  /*b050*/  IMAD.IADD R5, R5, 0x1, R9 ;  /* 0x0000000105057824 */ /* 0x000fe200078e0209 */
[----:B------:R-:W-:Y:S01]  /*b060*/  LOP3.LUT P0, RZ, R222, 0x3, RZ, 0xc0, !PT ;  /* 0x00000003deff7812 */ /* 0x000fe2000780c0ff */
[----:B------:R-:W-:Y:S01]  /*b070*/  VIADD R7, R11, 0x8 ;  /* 0x000000080b077836 */ /* 0x000fe20000000000 */
[----:B------:R-:W-:Y:S01]  /*b080*/  MOV R152, R152 ;  /* 0x0000009800987202 */ /* 0x000fe20000000f00 */
[----:B------:R-:W-:Y:S01]  /*b090*/  STSM.16.M88.4 [R156], R72 ;  /* 0x000000489c007844 */ /* 0x000fe20000000200 */
[----:B------:R-:W-:-:S02]  /*b0a0*/  F2FP.F16.F32.PACK_AB R82, R193, R84 ;  /* 0x00000054c152723e */ /* 0x000fc400000000ff */
[----:B------:R-:W-:Y:S02]  /*b0b0*/  F2FP.F16.F32.PACK_AB R83, R87, R86 ;  /* 0x000000565753723e */ /* 0x000fe400000000ff */
[----:B------:R-:W-:Y:S02]  /*b0c0*/  F2FP.F16.F32.PACK_AB R89, R91, R90 ;  /* 0x0000005a5b59723e */ /* 0x000fe400000000ff */
[----:B------:R-:W-:Y:S01]  /*b0d0*/  F2FP.F16.F32.PACK_AB R96, R97, R96 ;  /* 0x000000606160723e */ /* 0x000fe200000000ff */
[----:B------:R-:W-:Y:S01]  /*b0e0*/  STSM.16.M88.4 [R152], R80 ;  /* 0x0000005098007844 */ /* 0x000fe20000000200 */
[----:B------:R-:W-:Y:S02]  /*b0f0*/  LEA R8, P3, R4, UR6, 0x2 ;  /* 0x0000000604087c11 */ /* 0x000fe4000f8610ff */
[----:B------:R-:W-:Y:S01]  /*b100*/  LOP3.LUT R118, R118, R119, RZ, 0x3c, !PT ;  /* 0x0000007776767212 */ /* 0x000fe200078e3cff */
[----:B------:R-:W-:Y:S01]  /*b110*/  IMAD.X R119, RZ, RZ, R165, P1 ;  /* 0x000000ffff777224 */ /* 0x000fe200008e06a5 */
[----:B------:R-:W-:Y:S01]  /*b120*/  MOV R150, R150 ;  /* 0x0000009600967202 */ /* 0x000fe20000000f00 */
[----:B------:R-:W-:Y:S01]  /*b130*/  SHFL.IDX PT, R44, R8, RZ, 0x1c1f ;  /* 0x001c1fff082c7589 */ /* 0x000fe200000e0000 */
[----:B------:R-:W-:-:S02]  /*b140*/  F2FP.F16.F32.PACK_AB R90, R192, R92 ;  /* 0x0000005cc05a723e */ /* 0x000fc400000000ff */
[----:B------:R-:W-:Y:S01]  /*b150*/  F2FP.F16.F32.PACK_AB R91, R95, R94 ;  /* 0x0000005e5f5b723e */ /* 0x000fe200000000ff */
[----:B------:R-:W-:Y:S01]  /*b160*/  SHFL.IDX PT, R46, R8, 0x1, 0x1c1f ;  /* 0x003c1f00082e7f89 */ /* 0x000fe200000e0000 */
[----:B------:R-:W-:Y:S02]  /*b170*/  F2FP.F16.F32.PACK_AB R97, R99, R98 ;  /* 0x000000626361723e */ /* 0x000fe400000000ff */
[----:B------:R-:W-:Y:S01]  /*b180*/  MOV R146, R146 ;  /* 0x0000009200927202 */ /* 0x000fe20000000f00 */
[----:B------:R-:W-:Y:S01]  /*b190*/  STSM.16.M88.4 [R150], R88 ;  /* 0x0000005896007844 */ /* 0x000fe20000000200 */
[----:B------:R-:W-:Y:S02]  /*b1a0*/  F2FP.F16.F32.PACK_AB R98, R191, R100 ;  /* 0x00000064bf62723e */ /* 0x000fe400000000ff */
[----:B------:R-:W-:Y:S02]  /*b1b0*/  F2FP.F16.F32.PACK_AB R99, R103, R102 ;  /* 0x000000666763723e */ /* 0x000fe400000000ff */
[----:B------:R-:W-:-:S02]  /*b1c0*/  MOV R142, R142 ;  /* 0x0000008e008e7202 */ /* 0x000fc40000000f00 */
[----:B------:R-:W-:Y:S01]  /*b1d0*/  F2FP.F16.F32.PACK_AB R36, R190, R104 ;  /* 0x00000068be24723e */ /* 0x000fe200000000ff */
[----:B------:R-:W-:Y:S01]  /*b1e0*/  STSM.16.M88.4 [R146], R96 ;  /* 0x0000006092007844 */ /* 0x000fe20000000200 */
[----:B------:R-:W-:Y:S02]  /*b1f0*/  F2FP.F16.F32.PACK_AB R37, R37, R45 ;  /* 0x0000002d2525723e */ /* 0x000fe400000000ff */
[----:B------:R-:W-:Y:S02]  /*b200*/  F2FP.F16.F32.PACK_AB R38, R189, R108 ;  /* 0x0000006cbd26723e */ /* 0x000fe400000000ff */
[----:B------:R-:W-:Y:S02]  /*b210*/  F2FP.F16.F32.PACK_AB R39, R77, R85 ;  /* 0x000000554d27723e */ /* 0x000fe400000000ff */
[-C--:B------:R-:W-:Y:S02]  /*b220*/  ISETP.GE.OR P1, PT, R11, R24.reuse, P0 ;  /* 0x000000180b00720c */ /* 0x080fe40000726670 */
[----:B------:R-:W-:Y:S01]  /*b230*/  ISETP.GE.OR P0, PT, R7, R24, P0 ;  /* 0x000000180700720c */ /* 0x000fe20000706670 */
[----:B------:R-:W-:Y:S01]  /*b240*/  STSM.16.M88.4 [R142], R36 ;  /* 0x000000248e007844 */ /* 0x000fe20000000200 */
[----:B------:R-:W-:-:S02]  /*b250*/  LEA.HI.X R9, R4, UR7, R5, 0x2, P3 ;  /* 0x0000000704097c11 */ /* 0x000fc400098f1405 */
[----:B------:R-:W-:Y:S02]  /*b260*/  F2FP.F16.F32.PACK_AB R92, R188, R112 ;  /* 0x00000070bc5c723e */ /* 0x000fe400000000ff */
[----:B------:R-:W-:Y:S01]  /*b270*/  F2FP.F16.F32.PACK_AB R93, R93, R101 ;  /* 0x000000655d5d723e */ /* 0x000fe200000000ff */
[----:B------:R-:W0:Y:S01]  /*b280*/  SHFL.IDX PT, R45, R9, RZ, 0x1c1f ;  /* 0x001c1fff092d7589 */ /* 0x000e2200000e0000 */
[----:B------:R-:W-:Y:S02]  /*b290*/  F2FP.F16.F32.PACK_AB R94, R187, R116 ;  /* 0x00000074bb5e723e */ /* 0x000fe400000000ff */
[----:B------:R-:W-:Y:S01]  /*b2a0*/  F2FP.F16.F32.PACK_AB R95, R105, R109 ;  /* 0x0000006d695f723e */ /* 0x000fe200000000ff */
[----:B------:R-:W1:Y:S01]  /*b2b0*/  SHFL.IDX PT, R47, R9, 0x1, 0x1c1f ;  /* 0x003c1f00092f7f89 */ /* 0x000e6200000e0000 */
[----:B------:R-:W-:Y:S02]  /*b2c0*/  F2FP.F16.F32.PACK_AB R4, R186, R120 ;  /* 0x00000078ba04723e */ /* 0x000fe400000000ff */
[----:B------:R-:W-:Y:S01]  /*b2d0*/  F2FP.F16.F32.PACK_AB R5, R113, R117 ;  /* 0x000000757105723e */ /* 0x000fe200000000ff */
[----:B------:R-:W-:Y:S01]  /*b2e0*/  STSM.16.M88.4 [R134], R92 ;  /* 0x0000005c86007844 */ /* 0x000fe20000000200 */
[----:B------:R-:W-:-:S02]  /*b2f0*/  F2FP.F16.F32.PACK_AB R6, R185, R124 ;  /* 0x0000007cb906723e */ /* 0x000fc400000000ff */
[----:B------:R-:W-:Y:S02]  /*b300*/  F2FP.F16.F32.PACK_AB R7, R121, R125 ;  /* 0x0000007d7907723e */ /* 0x000fe400000000ff */
[----:B------:R-:W-:Y:S02]  /*b310*/  F2FP.F16.F32.PACK_AB R184, R184, R128 ;  /* 0x00000080b8b8723e */ /* 0x000fe400000000ff */
[----:B------:R-:W-:Y:S01]  /*b320*/  F2FP.F16.F32.PACK_AB R185, R129, R166 ;  /* 0x000000a681b9723e */ /* 0x000fe200000000ff */
[----:B------:R-:W-:Y:S01]  /*b330*/  STSM.16.M88.4 [R164], R4 ;  /* 0x00000004a4007844 */ /* 0x000fe20000000200 */
[----:B------:R-:W-:Y:S02]  /*b340*/  F2FP.F16.F32.PACK_AB R186, R133, R132 ;  /* 0x0000008485ba723e */ /* 0x000fe400000000ff */
[----:B------:R-:W-:Y:S02]  /*b350*/  F2FP.F16.F32.PACK_AB R187, R167, R168 ;  /* 0x000000a8a7bb723e */ /* 0x000fe400000000ff */
[----:B------:R-:W-:-:S02]  /*b360*/  F2FP.F16.F32.PACK_AB R169, R169, R170 ;  /* 0x000000aaa9a9723e */ /* 0x000fc400000000ff */
[----:B------:R-:W-:Y:S01]  /*b370*/  F2FP.F16.F32.PACK_AB R168, R137, R136 ;  /* 0x0000008889a8723e */ /* 0x000fe200000000ff */
[----:B------:R-:W-:Y:S01]  /*b380*/  STSM.16.M88.4 [R27], R184 ;  /* 0x000000b81b007844 */ /* 0x000fe20000000200 */
[----:B------:R-:W-:Y:S02]  /*b390*/  F2FP.F16.F32.PACK_AB R170, R141, R140 ;  /* 0x0000008c8daa723e */ /* 0x000fe400000000ff */
[----:B------:R-:W-:Y:S02]  /*b3a0*/  F2FP.F16.F32.PACK_AB R171, R171, R172 ;  /* 0x000000acabab723e */ /* 0x000fe400000000ff */
[----:B------:R-:W-:Y:S02]  /*b3b0*/  F2FP.F16.F32.PACK_AB R173, R173, R174 ;  /* 0x000000aeadad723e */ /* 0x000fe400000000ff */
[----:B------:R-:W-:Y:S01]  /*b3c0*/  F2FP.F16.F32.PACK_AB R172, R145, R144 ;  /* 0x0000009091ac723e */ /* 0x000fe200000000ff */
[----:B------:R-:W-:Y:S01]  /*b3d0*/  STSM.16.M88.4 [R26], R168 ;  /* 0x000000a81a007844 */ /* 0x000fe20000000200 */
[----:B------:R-:W-:-:S02]  /*b3e0*/  F2FP.F16.F32.PACK_AB R174, R149, R148 ;  /* 0x0000009495ae723e */ /* 0x000fc400000000ff */
[----:B------:R-:W-:Y:S02]  /*b3f0*/  F2FP.F16.F32.PACK_AB R175, R175, R176 ;  /* 0x000000b0afaf723e */ /* 0x000fe400000000ff */
[----:B------:R-:W-:Y:S02]  /*b400*/  LOP3.LUT R122, R123, 0x380, RZ, 0xc0, !PT ;  /* 0x000003807b7a7812 */ /* 0x000fe400078ec0ff */
[----:B------:R-:W-:Y:S01]  /*b410*/  LOP3.LUT R60, R61, 0x380, RZ, 0xc0, !PT ;  /* 0x000003803d3c7812 */ /* 0x000fe200078ec0ff */
[----:B------:R2:W-:Y:S01]  /*b420*/  STSM.16.M88.4 [R3], R172 ;  /* 0x000000ac03007844 */ /* 0x0005e20000000200 */
[----:B------:R-:W-:Y:S02]  /*b430*/  SHF.R.U64 R122, R122, 0x3, RZ ;  /* 0x000000037a7a7819 */ /* 0x000fe400000012ff */
[----:B------:R-:W-:Y:S01]  /*b440*/  SHF.R.U64 R60, R60, 0x3, RZ ;  /* 0x000000033c3c7819 */ /* 0x000fe200000012ff */
[----:B------:R-:W-:Y:S01]  /*b450*/  BAR.SYNC.DEFER_BLOCKING 0x1, 0x100 ;  /* 0x0044000000007b1d */ /* 0x000fe20000010000 */
[----:B------:R-:W-:Y:S01]  /*b460*/  LOP3.LUT R122, R122, R123, RZ, 0x3c, !PT ;  /* 0x0000007b7a7a7212 */ /* 0x000fe200078e3cff */
[--C-:B------:R-:W-:Y:S01]  /*b470*/  IMAD.X R123, RZ, RZ, R165.reuse, P4 ;  /* 0x000000ffff7b7224 */ /* 0x100fe200020e06a5 */
[----:B------:R-:W-:Y:S01]  /*b480*/  LOP3.LUT R60, R60, R61, RZ, 0x3c, !PT ;  /* 0x0000003d3c3c7212 */ /* 0x000fe200078e3cff */
[----:B------:R-:W-:-:S04]  /*b490*/  IMAD.X R61, RZ, RZ, R165, P6 ;  /* 0x000000ffff3d7224 */ /* 0x000fc800030e06a5 */
[----:B--2---:R-:W2:Y:S01]  /*b4a0*/  @P2 LDC R3, c[0x0][0xbec] ;  /* 0x0002fb00ff032b82 */ /* 0x004ea20000000800 */
[----:B0-----:R-:W-:Y:S04]  /*b4b0*/  @!P1 ST.E desc[UR8][R44.64], R2 ;  /* 0x000000022c009985 */ /* 0x001fe8000c101908 */
[----:B-1----:R0:W-:Y:S04]  /*b4c0*/  @!P0 ST.E desc[UR8][R46.64], R0 ;  /* 0x000000002e008985 */ /* 0x0021e8000c101908 */
[----:B------:R1:W5:Y:S04]  /*b4d0*/  LD.E.128 R32, desc[UR8][R12.64] ;  /* 0x000000080c207980 */ /* 0x000368000c101d00 */
[----:B------:R3:W5:Y:S01]  /*b4e0*/  LD.E.128 R36, desc[UR8][R14.64] ;  /* 0x000000080e247980 */ /* 0x000762000c101d00 */
[----:B0-----:R-:W-:-:S03]  /*b4f0*/  IMAD R0, R215, 0x20, R220 ;  /* 0x00000020d7007824 */ /* 0x001fc600078e02dc */
[----:B------:R0:W5:Y:S01]  /*b500*/  LD.E.128 R8, desc[UR8][R28.64] ;  /* 0x000000081c087980 */ /* 0x000162000c101d00 */
[----:B-1----:R-:W1:Y:S03]  /*b510*/  @P2 LDC R13, c[0x0][0xbf0] ;  /* 0x0002fc00ff0d2b82 */ /* 0x002e660000000800 */
[----:B------:R0:W5:Y:S04]  /*b520*/  LD.E.128 R40, desc[UR8][R30.64] ;  /* 0x000000081e287980 */ /* 0x000168000c101d00 */
[----:B------:R-:W5:Y:S01]  /*b530*/  LD.E.128 R56, desc[UR8][R56.64] ;  /* 0x0000000838387980 */ /* 0x000f62000c101d00 */
[----:B---3--:R-:W3:Y:S03]  /*b540*/  LDC.64 R14, c[0x0][0xae0] ;  /* 0x0002b800ff0e7b82 */ /* 0x008ee60000000a00 */
[----:B------:R-:W5:Y:S01]  /*b550*/  LD.E.128 R64, desc[UR8][R64.64] ;  /* 0x0000000840407980 */ /* 0x000f62000c101d00 */
[----:B------:R-:W-:-:S03]  /*b560*/  IMAD R12, R135, 0x80, R0 ;  /* 0x00000080870c7824 */ /* 0x000fc600078e0200 */
[----:B------:R-:W5:Y:S04]  /*b570*/  LD.E.128 R68, desc[UR8][R68.64] ;  /* 0x0000000844447980 */ /* 0x000f68000c101d00 */
[----:B------:R-:W5:Y:S04]  /*b580*/  LD.E.128 R108, desc[UR8][R110.64] ;  /* 0x000000086e6c7980 */ /* 0x000f68000c101d00 */
[----:B------:R-:W5:Y:S04]  /*b590*/  LD.E.128 R112, desc[UR8][R114.64] ;  /* 0x0000000872707980 */ /* 0x000f68000c101d00 */
[----:B------:R-:W5:Y:S04]  /*b5a0*/  LD.E.128 R120, desc[UR8][R122.64] ;  /* 0x000000087a787980 */ /* 0x000f68000c101d00 */
[----:B------:R0:W5:Y:S04]  /*b5b0*/  LD.E.128 R4, desc[UR8][R20.64] ;  /* 0x0000000814047980 */ /* 0x000168000c101d00 */
[----:B------:R-:W5:Y:S04]  /*b5c0*/  LD.E.128 R60, desc[UR8][R60.64] ;  /* 0x000000083c3c7980 */ /* 0x000f68000c101d00 */
[----:B------:R-:W5:Y:S04]  /*b5d0*/  LD.E.128 R104, desc[UR8][R106.64] ;  /* 0x000000086a687980 */ /* 0x000f68000c101d00 */
[----:B------:R-:W5:Y:S04]  /*b5e0*/  LD.E.128 R116, desc[UR8][R118.64] ;  /* 0x0000000876747980 */ /* 0x000f68000c101d00 */
[----:B------:R-:W5:Y:S04]  /*b5f0*/  LD.E.128 R52, desc[UR8][R52.64] ;  /* 0x0000000834347980 */ /* 0x000f68000c101d00 */
[----:B------:R-:W5:Y:S01]  /*b600*/  LD.E.128 R128, desc[UR8][R130.64] ;  /* 0x0000000882807980 */ /* 0x000f62000c101d00 */
[----:B------:R-:W-:-:S02]  /*b610*/  ULDC.64 UR8, c[0x0][0xae8] ;  /* 0x0002ba0000087ab9 */ /* 0x000fc40000000a00 */
[----:B------:R-:W-:Y:S01]  /*b620*/  UIMAD UR5, UR11, UR8, URZ ;  /* 0x000000080b0572a4 */ /* 0x000fe2000f8e023f */
[----:B--2---:R-:W-:Y:S01]  /*b630*/  @P2 IMAD.HI.U32 R2, R12, R3, RZ ;  /* 0x000000030c022227 */ /* 0x004fe200078e00ff */
[----:B------:R-:W-:Y:S01]  /*b640*/  UIMAD.WIDE.U32 UR6, UR10, UR8, URZ ;  /* 0x000000080a0672a5 */ /* 0x000fe2000f8e003f */
[----:B------:R-:W-:Y:S01]  /*b650*/  R2UR UR13, R216 ;  /* 0x00000000d80d72ca */ /* 0x000fe200000e0000 */
[----:B------:R-:W-:Y:S01]  /*b660*/  UIMAD UR5, UR10, UR9, UR5 ;  /* 0x000000090a0572a4 */ /* 0x000fe2000f8e0205 */
[----:B------:R-:W-:Y:S01]  /*b670*/  IMAD.MOV.U32 R0, RZ, RZ, R12 ;  /* 0x000000ffff007224 */ /* 0x000fe200078e000c */
[----:B------:R-:W-:Y:S01]  /*b680*/  @!PT LDS RZ, [RZ] ;  /* 0x00000000fffff984 */ /* 0x000fe20000000800 */
[----:B------:R-:W-:Y:S01]  /*b690*/  @!PT LDS RZ, [RZ] ;  /* 0x00000000fffff984 */ /* 0x000fe20000000800 */
[----:B------:R-:W-:Y:S01]  /*b6a0*/  @!PT LDS RZ, [RZ] ;  /* 0x00000000fffff984 */ /* 0x000fe20000000800 */
[----:B------:R-:W-:Y:S01]  /*b6b0*/  @!PT LDS RZ, [RZ] ;  /* 0x00000000fffff984 */ /* 0x000fe20000000800 */
[----:B------:R2:W-:Y:S06]  /*b6c0*/  MEMBAR.ALL.CTA ;  /* 0x0000000000007992 */ /* 0x0005ec0000008000 */
[----:B--2---:R-:W2:Y:S01]  /*b6d0*/  FENCE.VIEW.ASYNC.S ;  /* 0x00000000000073c6 */ /* 0x004ea20000000000 */
[----:B------:R-:W-:Y:S01]  /*b6e0*/  ULDC.64 UR8, c[0x0][0xaf0] ;  /* 0x0002bc0000087ab9 */ /* 0x000fe20000000a00 */
[----:B------:R-:W-:Y:S01]  /*b6f0*/  UIADD3 UR7, UR7, UR5, URZ ;  /* 0x0000000507077290 */ /* 0x000fe2000fffe03f */
[----:B-1----:R-:W-:Y:S01]  /*b700*/  @P2 SHF.R.U32.HI R0, RZ, R13, R2 ;  /* 0x0000000dff002219 */ /* 0x002fe20000011602 */
[----:B------:R-:W-:-:S02]  /*b710*/  UIMAD UR5, UR12, UR8, URZ ;  /* 0x000000080c0572a4 */ /* 0x000fc4000f8e023f */
[----:B------:R-:W-:Y:S01]  /*b720*/  UIMAD.WIDE.U32 UR6, UR14, UR8, UR6 ;  /* 0x000000080e0672a5 */ /* 0x000fe2000f8e0006 */
[--C-:B------:R-:W-:Y:S01]  /*b730*/  SHF.R.S32.HI R3, RZ, 0x1f, R0.reuse ;  /* 0x0000001fff037819 */ /* 0x100fe20000011400 */
[----:B------:R-:W-:Y:S01]  /*b740*/  UIMAD UR5, UR14, UR9, UR5 ;  /* 0x000000090e0572a4 */ /* 0x000fe2000f8e0205 */
[----:B------:R-:W-:Y:S01]  /*b750*/  IMAD.MOV R13, RZ, RZ, -R0 ;  /* 0x000000ffff0d7224 */ /* 0x000fe200078e0a00 */
[----:B------:R-:W-:Y:S01]  /*b760*/  R2UR UR12, R16 ;  /* 0x00000000100c72ca */ /* 0x000fe200000e0000 */
[----:B------:R-:W-:Y:S01]  /*b770*/  ULDC.64 UR8, c[0x0][0xad8] ;  /* 0x0002b60000087ab9 */ /* 0x000fe20000000a00 */
[----:B------:R-:W-:Y:S01]  /*b780*/  UIADD3 UR7, UR7, UR5, URZ ;  /* 0x0000000507077290 */ /* 0x000fe2000fffe03f */
[-C--:B---3--:R-:W-:Y:S01]  /*b790*/  IMAD R3, R3, R14.reuse, RZ ;  /* 0x0000000e03037224 */ /* 0x088fe200078e02ff */
[----:B------:R-:W-:Y:S01]  /*b7a0*/  UIADD3 UR60, UR60, 0x1, URZ ;  /* 0x000000013c3c7890 */ /* 0x000fe2000fffe03f */
[----:B------:R-:W-:Y:S01]  /*b7b0*/  IMAD R13, R200, R13, R12 ;  /* 0x0000000dc80d7224 */ /* 0x000fe200078e020c */
[----:B------:R-:W-:Y:S01]  /*b7c0*/  UIADD3 UR4, UR4, 0x38820, URZ ;  /* 0x0003882004047890 */ /* 0x000fe2000fffe03f */
[C---:B------:R-:W-:Y:S01]  /*b7d0*/  IMAD R15, R0.reuse, R15, R3 ;  /* 0x0000000f000f7224 */ /* 0x040fe200078e0203 */
[----:B------:R-:W-:Y:S01]  /*b7e0*/  ULDC.64 UR10, c[0x0][0xa80] ;  /* 0x0002a000000a7ab9 */ /* 0x000fe20000000a00 */
[----:B------:R-:W-:Y:S01]  /*b7f0*/  IMAD.WIDE.U32 R2, R0, R14, UR6 ;  /* 0x0000000600027e25 */ /* 0x000fe2000f8e000e */
[----:B------:R-:W-:-:S03]  /*b800*/  SHF.R.S32.HI R0, RZ, 0x1f, R13 ;  /* 0x0000001fff007819 */ /* 0x000fc6000001140d */
[----:B------:R-:W-:Y:S02]  /*b810*/  IMAD.IADD R3, R3, 0x1, R15 ;  /* 0x0000000103037824 */ /* 0x000fe400078e020f */
[----:B------:R-:W-:Y:S02]  /*b820*/  IMAD R0, R0, UR8, RZ ;  /* 0x0000000800007c24 */ /* 0x000fe4000f8e02ff */
[----:B------:R-:W-:Y:S01]  /*b830*/  IMAD R135, R135, 0x80, R220 ;  /* 0x0000008087877824 */ /* 0x000fe200078e02dc */
[----:B------:R-:W-:Y:S01]  /*b840*/  ULDC UR5, c[0x0][0xc] ;  /* 0x0000030000057ab9 */ /* 0x000fe20000000800 */
[C---:B------:R-:W-:Y:S01]  /*b850*/  IMAD R15, R13.reuse, UR9, R0 ;  /* 0x000000090d0f7c24 */ /* 0x040fe2000f8e0200 */
[----:B------:R-:W-:Y:S01]  /*b860*/  UISETP.NE.AND UP0, UPT, UR60, 0x2, UPT ;  /* 0x000000023c00788c */ /* 0x000fe2000bf05270 */
[----:B------:R-:W-:Y:S01]  /*b870*/  IMAD.WIDE.U32 R2, R13, UR8, R2 ;  /* 0x000000080d027c25 */ /* 0x000fe2000f8e0002 */
[----:B------:R-:W-:Y:S01]  /*b880*/  UMOV UR6, 0x1 ;  /* 0x0000000100067882 */ /* 0x000fe20000000000 */
[----:B------:R-:W-:Y:S01]  /*b890*/  UIADD3 UR13, UR5, UR13, URZ ;  /* 0x0000000d050d7290 */ /* 0x000fe2000fffe03f */
[----:B------:R-:W-:Y:S01]  /*b8a0*/  ISETP.GE.AND P2, PT, R135, R24, PT ;  /* 0x000000188700720c */ /* 0x000fe20003f46270 */
[----:B------:R-:W-:Y:S01]  /*b8b0*/  UPRMT UR5, URZ, 0x654, UR4 ;  /* 0x000006543f057896 */ /* 0x000fe20008000004 */
[----:B------:R-:W-:Y:S01]  /*b8c0*/  IMAD.IADD R15, R3, 0x1, R15 ;  /* 0x00000001030f7824 */ /* 0x000fe200078e020f */
[----:B------:R-:W-:Y:S01]  /*b8d0*/  UPRMT UR4, UR6, 0x654, UR4 ;  /* 0x0000065406047896 */ /* 0x000fe20008000004 */
[----:B------:R-:W-:Y:S01]  /*b8e0*/  LEA R0, P0, R2, UR10, 0x1 ;  /* 0x0000000a02007c11 */ /* 0x000fe2000f8008ff */
[----:B------:R-:W-:Y:S01]  /*b8f0*/  USEL UR6, URZ, 0x1, UP0 ;  /* 0x000000013f067887 */ /* 0x000fe20008000000 */
[----:B------:R-:W-:-:S02]  /*b900*/  VIADD R13, R135, 0x20 ;  /* 0x00000020870d7836 */ /* 0x000fc40000000000 */
[----:B------:R-:W-:Y:S01]  /*b910*/  LEA.HI.X R25, R2, UR11, R15, 0x1, P0 ;  /* 0x0000000b02197c11 */ /* 0x000fe200080f0c0f */
[----:B------:R-:W-:Y:S01]  /*b920*/  ULOP3.LUT UR12, UR12, UR6, URZ, 0x3c, !UPT ;  /* 0x000000060c0c7292 */ /* 0x000fe2000f8e3c3f */
[----:B------:R-:W-:Y:S01]  /*b930*/  VIADD R3, R135, 0x40 ;  /* 0x0000004087037836 */ /* 0x000fe20000000000 */
[-C--:B------:R-:W-:Y:S01]  /*b940*/  ISETP.GE.AND P1, PT, R13, R24.reuse, PT ;  /* 0x000000180d00720c */ /* 0x080fe20003f26270 */
[----:B--2---:R-:W-:Y:S01]  /*b950*/  SYNCS.ARRIVE.TRANS64.RED.A1T0 RZ, [UR5], RZ ;  /* 0x000000ffffff79a7 */ /* 0x004fe20008100405 */
[----:B------:R-:W-:Y:S01]  /*b960*/  IMAD.U32 R216, RZ, RZ, UR13 ;  /* 0x0000000dffd87e24 */ /* 0x000fe2000f8e00ff */
[----:B------:R-:W-:Y:S01]  /*b970*/  USEL UR60, UR60, URZ, UP0 ;  /* 0x0000003f3c3c7287 */ /* 0x000fe20008000000 */
[----:B------:R0:W1:Y:S01]  /*b980*/  SHFL.IDX PT, R12, R0, RZ, 0x181f ;  /* 0x00181fff000c7589 */ /* 0x00006200000e0000 */
[----:B------:R-:W-:Y:S01]  /*b990*/  IMAD.U32 R16, RZ, RZ, UR12 ;  /* 0x0000000cff107e24 */ /* 0x000fe2000f8e00ff */
[----:B------:R-:W-:Y:S02]  /*b9a0*/  BSSY B0, `(.L_x_219) ;  /* 0x0000016000007945 */ /* 0x000fe40003800000 */
[----:B------:R0:W2:Y:S01]  /*b9b0*/  SHFL.IDX PT, R13, R25, RZ, 0x181f ;  /* 0x00181fff190d7589 */ /* 0x0000a200000e0000 */
[----:B------:R-:W-:Y:S01]  /*b9c0*/  SYNCS.ARRIVE.TRANS64.RED.A1T0 RZ, [UR4], RZ ;  /* 0x000000ffffff79a7 */ /* 0x000fe20008100404 */
[----:B------:R-:W-:Y:S01]  /*b9d0*/  ISETP.GE.AND P0, PT, R3, R24, PT ;  /* 0x000000180300720c */ /* 0x000fe20003f06270 */
[----:B------:R-:W-:-:S12]  /*b9e0*/  @P2 BRA `(.L_x_220) ;  /* 0x0000000000442947 */ /* 0x000fd80003800000 */
[----:B------:R-:W-:Y:S01]  /*b9f0*/  ULDC UR4, c[0x0][0xac8] ;  /* 0x0002b20000047ab9 */ /* 0x000fe20000000800 */
[----:B------:R-:W-:Y:S01]  /*ba00*/  ULDC.64 UR6, c[0x0][0x208] ;  /* 0x0000820000067ab9 */ /* 0x000fe20000000a00 */
[----:B------:R-:W-:Y:S02]  /*ba10*/  ISETP.GE.AND P4, PT, R214, UR4, PT ;  /* 0x00000004d6007c0c */ /* 0x000fe4000bf86270 */
[----:B------:R-:W-:Y:S02]  /*ba20*/  ISETP.GE.AND P3, PT, R213, UR4, PT ;  /* 0x00000004d5007c0c */ /* 0x000fe4000bf66270 */
[----:B------:R-:W-:Y:S02]  /*ba30*/  ISETP.GE.AND P2, PT, R212, UR4, PT ;  /* 0x00000004d4007c0c */ /* 0x000fe4000bf46270 */
[----:B------:R-:W-:-:S07]  /*ba40*/  ISETP.GE.AND P5, PT, R17, UR4, PT ;  /* 0x0000000411007c0c */ /* 0x000fce000bfa6270 */
[----:B-1----:R-:W-:-:S04]  /*ba50*/  @!P4 LEA R14, P6, R214, R12, 0x1 ;  /* 0x0000000cd60ec211 */ /* 0x002fc800078c08ff */
[----:B--2---:R-:W-:Y:S02]  /*ba60*/  @!P4 LEA.HI.X R15, R214, R13, R231, 0x1, P6 ;  /* 0x0000000dd60fc211 */ /* 0x004fe400030f0ce7 */
[----:B0-----:R-:W-:Y:S01]  /*ba70*/  @!P3 LEA R20, P6, R213, R12, 0x1 ;  /* 0x0000000cd514b211 */ /* 0x001fe200078c08ff */
        /* <DEDUP_REMOVED lines=8> */
.L_x_220:
[----:B------:R-:W-:Y:S05]  /*bb00*/  BSYNC B0 ;  /* 0x0000000000007941 */ /* 0x000fea0003800000 */
.L_x_219:
[----:B---3-5:R3:W4:Y:S01]  /*bb10*/  SHFL.IDX PT, R9, R25, 0x1, 0x181f ;  /* 0x00381f0019097f89 */ /* 0x02872200000e0000 */
        /* <DEDUP_REMOVED lines=10> */
[-C--:B-1----:R-:W-:Y:S02]  /*bbc0*/  @!P2 LEA R12, P5, R213, R8.reuse, 0x1 ;  /* 0x00000008d50ca211 */ /* 0x082fe400078a08ff */
[-C--:B----4-:R-:W-:Y:S02]  /*bbd0*/  @!P3 LEA.HI.X R11, R214, R9.reuse, R231, 0x1, P6 ;  /* 0x00000009d60bb211 */ /* 0x090fe400030f0ce7 */
[C---:B------:R-:W-:Y:S01]  /*bbe0*/  @!P1 LEA R14, P6, R212.reuse, R8, 0x1 ;  /* 0x00000008d40e9211 */ /* 0x040fe200078c08ff */
[----:B------:R-:W-:Y:S01]  /*bbf0*/  @!P4 IMAD.WIDE R2, R17, 0x2, R8 ;  /* 0x000000021102c825 */ /* 0x000fe200078e0208 */
[-C--:B--2---:R-:W-:Y:S02]  /*bc00*/  @!P2 LEA.HI.X R13, R213, R9.reuse, R230, 0x1, P5 ;  /* 0x00000009d50da211 */ /* 0x084fe400028f0ce6 */
[----:B------:R-:W-:-:S02]  /*bc10*/  @!P1 LEA.HI.X R15, R212, R9, R229, 0x1, P6 ;  /* 0x00000009d40f9211 */ /* 0x000fc400030f0ce5 */
[----:B------:R0:W-:Y:S04]  /*bc20*/  @!P4 ST.E.128 desc[UR6][R2.64], R32 ;  /* 0x000000200200c985 */ /* 0x0001e8000c101d06 */
[----:B------:R0:W-:Y:S04]  /*bc30*/  @!P3 ST.E.128 desc[UR6][R10.64], R64 ;  /* 0x000000400a00b985 */ /* 0x0001e8000c101d06 */
[----:B------:R0:W-:Y:S04]  /*bc40*/  @!P2 ST.E.128 desc[UR6][R12.64], R120 ;  /* 0x000000780c00a985 */ /* 0x0001e8000c101d06 */
[----:B------:R0:W-:Y:S02]  /*bc50*/  @!P1 ST.E.128 desc[UR6][R14.64], R116 ;  /* 0x000000740e009985 */ /* 0x0001e4000c101d06 */
.L_x_222:
[----:B------:R-:W-:Y:S05]  /*bc60*/  BSYNC B0 ;  /* 0x0000000000007941 */ /* 0x000fea0003800000 */
.L_x_221:
[----:B----4-:R4:W1:Y:S01]  /*bc70*/  SHFL.IDX PT, R9, R25, 0x2, 0x181f ;  /* 0x00581f0019097f89 */ /* 0x01086200000e0000 */
[----:B------:R-:W-:Y:S03]  /*bc80*/  BSSY B0, `(.L_x_223) ;  /* 0x0000014000007945 */ /* 0x000fe60003800000 */
[----:B0-----:R4:W0:Y:S01]  /*bc90*/  SHFL.IDX PT, R8, R0, 0x2, 0x181f ;  /* 0x00581f0000087f89 */ /* 0x00182200000e0000 */
        /* <DEDUP_REMOVED lines=8> */
[-C--:B-1----:R-:W-:Y:S02]  /*bd20*/  @!P5 LEA R12, P1, R213, R8.reuse, 0x1 ;  /* 0x00000008d50cd211 */ /* 0x082fe400078208ff */
[----:B------:R-:W-:Y:S02]  /*bd30*/  @!P6 LEA R14, P2, R212, R8, 0x1 ;  /* 0x00000008d40ee211 */ /* 0x000fe400078408ff */
[----:B------:R-:W-:Y:S01]  /*bd40*/  @!P3 IMAD.WIDE R2, R17, 0x2, R8 ;  /* 0x000000021102b825 */ /* 0x000fe200078e0208 */
[-C--:B------:R-:W-:Y:S02]  /*bd50*/  @!P4 LEA.HI.X R11, R214, R9.reuse, R231, 0x1, P0 ;  /* 0x00000009d60bc211 */ /* 0x080fe400000f0ce7 */
[-C--:B--2---:R-:W-:Y:S02]  /*bd60*/  @!P5 LEA.HI.X R13, R213, R9.reuse, R230, 0x1, P1 ;  /* 0x00000009d50dd211 */ /* 0x084fe400008f0ce6 */
[----:B------:R-:W-:Y:S01]  /*bd70*/  @!P6 LEA.HI.X R15, R212, R9, R229, 0x1, P2 ;  /* 0x00000009d40fe211 */ /* 0x000fe200010f0ce5 */
[----:B------:R0:W-:Y:S04]  /*bd80*/  @!P3 ST.E.128 desc[UR6][R2.64], R36 ;  /* 0x000000240200b985 */ /* 0x0001e8000c101d06 */
[----:B------:R0:W-:Y:S04]  /*bd90*/  @!P4 ST.E.128 desc[UR6][R10.64], R68 ;  /* 0x000000440a00c985 */ /* 0x0001e8000c101d06 */
[----:B------:R0:W-:Y:S04]  /*bda0*/  @!P5 ST.E.128 desc[UR6][R12.64], R4 ;  /* 0x000000040c00d985 */ /* 0x0001e8000c101d06 */
[----:B------:R0:W-:Y:S02]  /*bdb0*/  @!P6 ST.E.128 desc[UR6][R14.64], R52 ;  /* 0x000000340e00e985 */ /* 0x0001e4000c101d06 */
.L_x_224:
[----:B------:R-:W-:Y:S05]  /*bdc0*/  BSYNC B0 ;  /* 0x0000000000007941 */ /* 0x000fea0003800000 */
.L_x_223:
        /* <DEDUP_REMOVED lines=20> */
[-C--:B-1----:R-:W-:Y:S02]  /*bf10*/  @!P5 LEA.HI.X R9, R213, R5.reuse, R230, 0x1, P1 ;  /* 0x00000005d509d211 */ /* 0x082fe400008f0ce6 */
[----:B------:R-:W-:Y:S01]  /*bf20*/  @!P6 LEA.HI.X R11, R212, R5, R229, 0x1, P2 ;  /* 0x00000005d40be211 */ /* 0x000fe200010f0ce5 */
[----:B------:R0:W-:Y:S04]  /*bf30*/  @!P3 ST.E.128 desc[UR6][R2.64], R40 ;  /* 0x000000280200b985 */ /* 0x0001e8000c101d06 */
[----:B------:R0:W-:Y:S04]  /*bf40*/  @!P4 ST.E.128 desc[UR6][R6.64], R108 ;  /* 0x0000006c0600c985 */ /* 0x0001e8000c101d06 */
[----:B------:R0:W-:Y:S04]  /*bf50*/  @!P5 ST.E.128 desc[UR6][R8.64], R60 ;  /* 0x0000003c0800d985 */ /* 0x0001e8000c101d06 */
[----:B------:R0:W-:Y:S02]  /*bf60*/  @!P6 ST.E.128 desc[UR6][R10.64], R128 ;  /* 0x000000800a00e985 */ /* 0x0001e4000c101d06 */
.L_x_226:
[----:B------:R-:W-:Y:S05]  /*bf70*/  BSYNC B0 ;  /* 0x0000000000007941 */ /* 0x000fea0003800000 */
.L_x_225:
[----:B0--34-:R-:W0:Y:S01]  /*bf80*/  LDC R0, c[0x0][0xc34] ;  /* 0x00030d00ff007b82 */ /* 0x019e220000000800 */
[----:B------:R-:W-:-:S13]  /*bf90*/  R2UR UR4, R216 ;  /* 0x00000000d80472ca */ /* 0x000fda00000e0000 */
[----:B0-----:R-:W-:-:S13]  /*bfa0*/  ISETP.LE.AND P0, PT, R0, UR4, PT ;  /* 0x0000000400007c0c */ /* 0x001fda000bf03270 */
[----:B------:R-:W-:Y:S05]  /*bfb0*/  @!P0 BRA `(.L_x_227) ;  /* 0xffffff5000d48947 */ /* 0x000fea000383ffff */
[----:B------:R-:W-:Y:S05]  /*bfc0*/  EXIT ;  /* 0x000000000000794d */ /* 0x000fea0003800000 */
.L_x_193:
[----:B------:R-:W-:-:S08]  /*bfd0*/  NOP ;  /* 0x0000000000007918 */ /* 0x000fd00000000000 */
[----:B0-----:R-:W0:-:S00]  /*bfe0*/  USETMAXREG.DEALLOC.CTAPOOL 0x18 ;  /* 0x00000018000079c8 */ /* 0x001e0000080e0500 */
[----:B------:R-:W1:Y:S01]  /*bff0*/  S2UR UR4, SR_CTAID.X ;  /* 0x00000000000479c3 */ /* 0x000e620000002500 */
[----:B0-----:R-:W-:Y:S02]  /*c000*/  IMAD.MOV.U32 R2, RZ, RZ, 0x1 ;  /* 0x00000001ff027424 */ /* 0x001fe400078e00ff */
[----:B------:R-:W-:-:S05]  /*c010*/  IMAD.MOV.U32 R19, RZ, RZ, RZ ;  /* 0x000000ffff137224 */ /* 0x000fca00078e00ff */
[----:B------:R-:W1:Y:S02]  /*c020*/  LDC R3, c[0x0][0xc34] ;  /* 0x00030d00ff037b82 */ /* 0x000e640000000800 */
[----:B-1----:R-:W-:Y:S01]  /*c030*/  ISETP.LE.AND P0, PT, R3, UR4, PT ;  /* 0x0000000403007c0c */ /* 0x002fe2000bf03270 */
[----:B------:R-:W-:-:S05]  /*c040*/  IMAD.MOV.U32 R3, RZ, RZ, 0x1 ;  /* 0x00000001ff037424 */ /* 0x000fca00078e00ff */
[----:B------:R0:W-:Y:S07]  /*c050*/  STL [R1], R3 ;  /* 0x0000000301007387 */ /* 0x0001ee0000100800 */
[----:B------:R-:W-:Y:S05]  /*c060*/  @P0 BRA `(.L_x_228) ;  /* 0x0000005000640947 */ /* 0x000fea0003800000 */
[----:B------:R-:W2:Y:S01]  /*c070*/  LDL R4, [R1+0x30] ;  /* 0x0000300001047983 */ /* 0x000ea20000100800 */
[----:B------:R-:W1:Y:S01]  /*c080*/  S2UR UR4, SR_CgaCtaId ;  /* 0x00000000000479c3 */ /* 0x000e620000008800 */
[C---:B------:R-:W-:Y:S01]  /*c090*/  IMAD.SHL.U32 R2, R0.reuse, 0x8, RZ ;  /* 0x0000000800027824 */ /* 0x040fe200078e00ff */
[C---:B------:R-:W-:Y:S01]  /*c0a0*/  LOP3.LUT R5, R0.reuse, 0x7f, RZ, 0xc0, !PT ;  /* 0x0000007f00057812 */ /* 0x040fe200078ec0ff */
[----:B------:R-:W-:Y:S01]  /*c0b0*/  UMOV UR36, 0x400 ;  /* 0x0000040000247882 */ /* 0x000fe20000000000 */
[----:B------:R-:W-:Y:S01]  /*c0c0*/  LOP3.LUT P0, RZ, R0, 0x1f, RZ, 0xc0, !PT ;  /* 0x0000001f00ff7812 */ /* 0x000fe2000780c0ff */
[----:B------:R-:W-:Y:S01]  /*c0d0*/  IMAD.MOV.U32 R19, RZ, RZ, RZ ;  /* 0x000000ffff137224 */ /* 0x000fe200078e00ff */
[----:B0-----:R-:W-:Y:S01]  /*c0e0*/  LOP3.LUT R3, R2, 0x1f8, RZ, 0xc0, !PT ;  /* 0x000001f802037812 */ /* 0x001fe200078ec0ff */
[----:B------:R-:W-:Y:S01]  /*c0f0*/  ULDC.64 UR38, c[0x0][0x198] ;  /* 0x0000660000267ab9 */ /* 0x000fe20000000a00 */
[C---:B------:R-:W-:Y:S01]  /*c100*/  ISETP.NE.AND P1, PT, R5.reuse, RZ, PT ;  /* 0x000000ff0500720c */ /* 0x040fe20003f25270 */
[----:B------:R-:W-:Y:S01]  /*c110*/  ULDC UR40, c[0x0][0xc] ;  /* 0x0000030000287ab9 */ /* 0x000fe20000000800 */
[----:B------:R-:W-:-:S02]  /*c120*/  ISETP.NE.OR P0, PT, R5, RZ, !P0 ;  /* 0x000000ff0500720c */ /* 0x000fc40004705670 */
[----:B------:R-:W-:Y:S02]  /*c130*/  LOP3.LUT R18, R18, 0xfffffffe, RZ, 0xc0, !PT ;  /* 0xfffffffe12127812 */ /* 0x000fe400078ec0ff */
[----:B------:R-:W-:-:S07]  /*c140*/  LOP3.LUT R2, R2, 0x38, RZ, 0xc0, !PT ;  /* 0x0000003802027812 */ /* 0x000fce00078ec0ff */
[----:B------:R-:W-:Y:S01]  /*c150*/  @P1 LOP3.LUT R18, R18, 0x1, RZ, 0xfc, !PT ;  /* 0x0000000112121812 */ /* 0x000fe200078efcff */
[----:B-1----:R-:W-:-:S03]  /*c160*/  ULEA UR36, UR4, UR36, 0x18 ;  /* 0x0000002404247291 */ /* 0x002fc6000f8ec03f */
[----:B------:R-:W-:-:S04]  /*c170*/  LOP3.LUT R18, R18, 0xfffffffd, RZ, 0xc0, !PT ;  /* 0xfffffffd12127812 */ /* 0x000fc800078ec0ff */
[----:B------:R-:W-:Y:S02]  /*c180*/  @P0 LOP3.LUT R18, R18, 0x2, RZ, 0xfc, !PT ;  /* 0x0000000212120812 */ /* 0x000fe400078efcff */
[----:B--2---:R-:W-:Y:S02]  /*c190*/  R2UR UR5, R4 ;  /* 0x00000000040572ca */ /* 0x004fe400000e0000 */
[----:B------:R-:W-:Y:S01]  /*c1a0*/  LOP3.LUT R4, R3, 0x38, R0, 0x78, !PT ;  /* 0x0000003803047812 */ /* 0x000fe200078e7800 */
[----:B------:R-:W-:Y:S02]  /*c1b0*/  IMAD.SHL.U32 R3, R5, 0x8, RZ ;  /* 0x0000000805037824 */ /* 0x000fe400078e00ff */
[----:B------:R-:W-:-:S03]  /*c1c0*/  IMAD.SHL.U32 R0, R0, 0x10, RZ ;  /* 0x0000001000007824 */ /* 0x000fc600078e00ff */
[----:B------:R-:W-:Y:S02]  /*c1d0*/  LOP3.LUT R3, R4, 0x200, R3, 0xf8, !PT ;  /* 0x0000020004037812 */ /* 0x000fe400078ef803 */
[----:B------:R-:W-:-:S03]  /*c1e0*/  SHF.R.U32.HI R4, RZ, 0x3, R5 ;  /* 0x00000003ff047819 */ /* 0x000fc60000011605 */
[----:B------:R-:W-:Y:S01]  /*c1f0*/  ULOP3.LUT UR37, UR5, 0x2, URZ, 0xfc, !UPT ;  /* 0x0000000205257892 */ /* 0x000fe2000f8efc3f */
[----:B------:R-:W0:Y:S01]  /*c200*/  S2UR UR5, SR_CTAID.X ;  /* 0x00000000000579c3 */ /* 0x000e220000002500 */
[----:B------:R-:W-:Y:S02]  /*c210*/  LOP3.LUT R4, R4, 0x70, R0, 0xf8, !PT ;  /* 0x0000007004047812 */ /* 0x000fe400078ef800 */
[----:B------:R-:W-:Y:S02]  /*c220*/  LEA R0, R3, UR36, 0x1 ;  /* 0x0000002403007c11 */ /* 0x000fe4000f8e08ff */
[----:B------:R-:W-:-:S03]  /*c230*/  LOP3.LUT R4, R2, 0x40, RZ, 0xfc, !PT ;  /* 0x0000004002047812 */ /* 0x000fc600078efcff */
[----:B------:R1:W-:Y:S02]  /*c240*/  STL [R1+0x10], R0 ;  /* 0x0000100001007387 */ /* 0x0003e40000100800 */
[----:B-1----:R-:W-:Y:S02]  /*c250*/  IMAD.MOV.U32 R0, RZ, RZ, 0x1 ;  /* 0x00000001ff007424 */ /* 0x002fe400078e00ff */
[----:B0-----:R-:W-:-:S05]  /*c260*/  IMAD.U32 R3, RZ, RZ, UR5 ;  /* 0x00000005ff037e24 */ /* 0x001fca000f8e00ff */
[----:B------:R0:W-:Y:S04]  /*c270*/  STL [R1+0x24], R3 ;  /* 0x0000240301007387 */ /* 0x0001e80000100800 */
[----:B------:R-:W-:Y:S04]  /*c280*/  STL [R1+0x2c], RZ ;  /* 0x00002cff01007387 */ /* 0x000fe80000100800 */
[----:B------:R1:W-:Y:S01]  /*c290*/  STL [R1], R0 ;  /* 0x0000000001007387 */ /* 0x0003e20000100800 */
[C---:B0-----:R-:W-:Y:S02]  /*c2a0*/  LOP3.LUT R3, R2.reuse, 0x80, RZ, 0xfc, !PT ;  /* 0x0000008002037812 */ /* 0x041fe400078efcff */
[----:B-1----:R-:W-:-:S07]  /*c2b0*/  LOP3.LUT R0, R2, 0xc0, RZ, 0xfc, !PT ;  /* 0x000000c002007812 */ /* 0x002fce00078efcff */
.L_x_323:
[----:B------:R-:W2:Y:S01]  /*c2c0*/  LDL R2, [R1+0x24] ;  /* 0x0000240001027983 */ /* 0x000ea20000100800 */
[----:B0-----:R-:W0:Y:S01]  /*c2d0*/  LDC R0, c[0x0][0xc38] ;  /* 0x00030e00ff007b82 */ /* 0x001e220000000800 */
[----:B------:R-:W-:Y:S05]  /*c2e0*/  YIELD ;  /* 0x0000000000007946 */ /* 0x000fea0003800000 */
[----:B------:R-:W-:Y:S02]  /*c2f0*/  ULDC.64 UR4, c[0x0][0x418] ;  /* 0x0001060000047ab9 */ /* 0x000fe40000000a00 */
[----:B------:R-:W1:Y:S01]  /*c300*/  LDC R16, c[0x0][0xc44] ;  /* 0x00031100ff107b82 */ /* 0x000e620000000800 */
[----:B------:R-:W-:-:S03]  /*c310*/  UISETP.NE.U32.AND UP0, UPT, UR4, URZ, UPT ;  /* 0x0000003f0400728c */ /* 0x000fc6000bf05070 */
[----:B------:R-:W-:Y:S01]  /*c320*/  ULDC UR4, c[0x0][0x424] ;  /* 0x0001090000047ab9 */ /* 0x000fe20000000800 */
[----:B------:R-:W-:-:S04]  /*c330*/  UISETP.NE.AND.EX UP0, UPT, UR5, URZ, UPT, UP0 ;  /* 0x0000003f0500728c */ /* 0x000fc8000bf05300 */
[----:B------:R-:W-:Y:S01]  /*c340*/  USEL UR4, UR4, 0x1, UP0 ;  /* 0x0000000104047887 */ /* 0x000fe20008000000 */
[----:B0-----:R-:W-:Y:S02]  /*c350*/  ISETP.NE.AND P0, PT, R0, 0x1, PT ;  /* 0x000000010000780c */ /* 0x001fe40003f05270 */
[----:B-1----:R-:W-:-:S11]  /*c360*/  ISETP.NE.AND P1, PT, R16, 0x1, PT ;  /* 0x000000011000780c */ /* 0x002fd60003f25270 */
[----:B------:R-:W2:Y:S08]  /*c370*/  @P0 LDC R0, c[0x0][0xc3c] ;  /* 0x00030f00ff000b82 */ /* 0x000eb00000000800 */
[----:B------:R-:W0:Y:S01]  /*c380*/  @P0 LDC R3, c[0x0][0xc40] ;  /* 0x00031000ff030b82 */ /* 0x000e220000000800 */
[----:B--2---:R-:W-:-:S04]  /*c390*/  @P0 IMAD.HI.U32 R0, R2, R0, RZ ;  /* 0x0000000002000227 */ /* 0x004fc800078e00ff */
[----:B------:R-:W-:Y:S01]  /*c3a0*/  IMAD.MOV.U32 R4, RZ, RZ, R2 ;  /* 0x000000ffff047224 */ /* 0x000fe200078e0002 */
[----:B0-----:R-:W-:Y:S02]  /*c3b0*/  @P0 SHF.R.U32.HI R4, RZ, R3, R0 ;  /* 0x00000003ff040219 */ /* 0x001fe40000011600 */
[----:B------:R-:W0:Y:S03]  /*c3c0*/  @P1 LDC.64 R2, c[0x0][0xc48] ;  /* 0x00031200ff021b82 */ /* 0x000e260000000a00 */
[----:B------:R-:W-:Y:S01]  /*c3d0*/  IMAD.MOV.U32 R5, RZ, RZ, R4 ;  /* 0x000000ffff057224 */ /* 0x000fe200078e0004 */
[----:B------:R-:W-:Y:S04]  /*c3e0*/  STL [R1+0x1c], R4 ;  /* 0x00001c0401007387 */ /* 0x000fe80000100800 */
[----:B------:R-:W1:Y:S01]  /*c3f0*/  LDC R0, c[0x0][0x2f0] ;  /* 0x0000bc00ff007b82 */ /* 0x000e620000000800 */
[----:B0-----:R-:W-:-:S05]  /*c400*/  @P1 IMAD.HI.U32 R2, R4, R2, RZ ;  /* 0x0000000204021227 */ /* 0x001fca00078e00ff */
[----:B------:R-:W-:Y:S01]  /*c410*/  @P1 SHF.R.U32.HI R5, RZ, R3, R2 ;  /* 0x00000003ff051219 */ /* 0x000fe20000011602 */
[----:B-1----:R-:W-:Y:S01]  /*c420*/  IMAD R0, R0, UR4, RZ ;  /* 0x0000000400007c24 */ /* 0x002fe2000f8e02ff */
[----:B------:R-:W-:-:S03]  /*c430*/  UIADD3 UR4, UR36, 0x24400, URZ ;  /* 0x0002440024047890 */ /* 0x000fc6000fffe03f */
[----:B------:R-:W-:Y:S01]  /*c440*/  STL [R1+0x14], R5 ;  /* 0x0000140501007387 */ /* 0x000fe20000100800 */
[----:B------:R-:W-:Y:S01]  /*c450*/  IMAD.MOV R3, RZ, RZ, -R5 ;  /* 0x000000ffff037224 */ /* 0x000fe200078e0a05 */
[----:B------:R-:W-:Y:S02]  /*c460*/  ULOP3.LUT UP0, URZ, UR4, 0x3ff, URZ, 0xc0, !UPT ;  /* 0x000003ff043f7892 */ /* 0x000fe4000f80c03f */
[----:B------:R0:W-:Y:S01]  /*c470*/  STL [R1+0x28], R0 ;  /* 0x0000280001007387 */ /* 0x0001e20000100800 */
[----:B------:R-:W-:-:S03]  /*c480*/  IMAD R16, R16, R3, R4 ;  /* 0x0000000310107224 */ /* 0x000fc600078e0204 */
[----:B------:R-:W-:Y:S01]  /*c490*/  PLOP3.LUT P0, PT, PT, PT, UP0, 0x80, 0x0 ;  /* 0x000000000000781c */ /* 0x000fe20003f0f008 */
[----:B0-----:R-:W-:-:S04]  /*c4a0*/  VIADD R0, R0, 0x4f ;  /* 0x0000004f00007836 */ /* 0x001fc80000000000 */
[----:B------:R-:W-:-:S05]  /*c4b0*/  IMAD.HI R0, R0, 0x66666667, RZ ;  /* 0x6666666700007827 */ /* 0x000fca00078e02ff */
[----:B------:R-:W-:-:S04]  /*c4c0*/  SHF.R.U32.HI R2, RZ, 0x1f, R0 ;  /* 0x0000001fff027819 */ /* 0x000fc80000011600 */
[----:B------:R-:W-:-:S05]  /*c4d0*/  LEA.HI.SX32 R0, R0, R2, 0x1b ;  /* 0x0000000200007211 */ /* 0x000fca00078fdaff */
[----:B------:R0:W-:Y:S01]  /*c4e0*/  STL [R1+0x20], R0 ;  /* 0x0000200001007387 */ /* 0x0001e20000100800 */
[----:B------:R-:W-:Y:S05]  /*c4f0*/  @!P0 BRA `(.L_x_229) ;  /* 0x0000000000408947 */ /* 0x000fea0003800000 */
[----:B------:R-:W-:Y:S01]  /*c500*/  MOV R2, 0x0 ;  /* 0x0000000000027802 */ /* 0x000fe20000000f00 */
[----:B------:R-:W-:Y:S01]  /*c510*/  ULDC.64 UR6, c[0x4][0x1b8] ;  /* 0x01006e0000067ab9 */ /* 0x000fe20000000a00 */
[----:B------:R-:W-:Y:S01]  /*c520*/  ULDC.64 UR8, c[0x4][0x1c0] ;  /* 0x0100700000087ab9 */ /* 0x000fe20000000a00 */
[----:B------:R-:W-:Y:S01]  /*c530*/  ULDC.64 UR4, c[0x4][0x118] ;  /* 0x0100460000047ab9 */ /* 0x000fe20000000a00 */
[----:B------:R-:W-:Y:S02]  /*c540*/  IMAD.U32 R4, RZ, RZ, UR6 ;  /* 0x00000006ff047e24 */ /* 0x000fe4000f8e00ff */
[----:B------:R-:W1:Y:S01]  /*c550*/  LDC.64 R2, c[0x4][R2] ;  /* 0x0100000002027b82 */ /* 0x000e620000000a00 */
        /* <DEDUP_REMOVED lines=9> */
[----:B01----:R-:W-:Y:S05]  /*c5f0*/  CALL.ABS.NOINC R2 ;  /* 0x0000000002007343 */ /* 0x003fea0003c00000 */
.L_x_229:
        /* <DEDUP_REMOVED lines=8> */
[----:B------:R1:W2:Y:S01]  /*c680*/  LDC.64 R2, c[0x4][R17] ;  /* 0x0100000011027b82 */ /* 0x0002a20000000a00 */
        /* <DEDUP_REMOVED lines=8> */
[----:B-1----:R-:W-:-:S07]  /*c710*/  IMAD.MOV.U32 R13, RZ, RZ, RZ ;  /* 0x000000ffff0d7224 */ /* 0x002fce00078e00ff */
[----:B------:R-:W-:-:S07]  /*c720*/  LEPC R20, `(.L_x_231) ;  /* 0x000000001014794e */ /* 0x000fce0000000000 */
[----:B0-2---:R-:W-:Y:S05]  /*c730*/  CALL.ABS.NOINC R2 ;  /* 0x0000000002007343 */ /* 0x005fea0003c00000 */
.L_x_231:
        /* <DEDUP_REMOVED lines=15> */
.L_x_230:
[----:B------:R-:W2:Y:S01]  /*c830*/  LDL R2, [R1+0x20] ;  /* 0x0000200001027983 */ /* 0x000ea20000100800 */
[----:B------:R-:W-:-:S03]  /*c840*/  ULDC.64 UR4, c[0x0][0x9f8] ;  /* 0x00027e0000047ab9 */ /* 0x000fc60000000a00 */
[----:B0-----:R-:W3:Y:S01]  /*c850*/  LDL R0, [R1+0x14] ;  /* 0x0000140001007983 */ /* 0x001ee20000100800 */
[----:B------:R-:W-:Y:S01]  /*c860*/  ISETP.NE.U32.AND P0, PT, RZ, UR4, PT ;  /* 0x00000004ff007c0c */ /* 0x000fe2000bf05070 */
[----:B------:R-:W-:-:S03]  /*c870*/  ULDC.64 UR6, c[0x0][0x208] ;  /* 0x0000820000067ab9 */ /* 0x000fc60000000a00 */
[----:B------:R-:W-:Y:S01]  /*c880*/  ISETP.NE.AND.EX P0, PT, RZ, UR5, PT, P0 ;  /* 0x00000005ff007c0c */ /* 0x000fe2000bf05300 */
[----:B--2---:R-:W-:-:S12]  /*c890*/  IMAD.MOV.U32 R17, RZ, RZ, R2 ;  /* 0x000000ffff117224 */ /* 0x004fd800078e0002 */
[----:B------:R-:W3:Y:S02]  /*c8a0*/  @P0 LDC.64 R2, c[0x0][0x9f8] ;  /* 0x00027e00ff020b82 */ /* 0x000ee40000000a00 */
[----:B---3--:R-:W-:-:S05]  /*c8b0*/  @P0 IMAD.WIDE R2, R0, 0x4, R2 ;  /* 0x0000000400020825 */ /* 0x008fca00078e0202 */
[----:B------:R0:W2:Y:S01]  /*c8c0*/  @P0 LDG.E R0, desc[UR6][R2.64] ;  /* 0x0000000602000981 */ /* 0x0000a2000c1e1900 */
[----:B------:R-:W-:Y:S01]  /*c8d0*/  VIADD R9, R17, 0xffffffff ;  /* 0xffffffff11097836 */ /* 0x000fe20000000000 */
[----:B------:R-:W-:Y:S01]  /*c8e0*/  UMOV UR4, 0xffffffff ;  /* 0xffffffff00047882 */ /* 0x000fe20000000000 */
[----:B------:R-:W-:-:S03]  /*c8f0*/  LOP3.LUT R18, R18, 0xfffffffb, RZ, 0xc0, !PT ;  /* 0xfffffffb12127812 */ /* 0x000fc600078ec0ff */
[----:B------:R1:W-:Y:S01]  /*c900*/  STL [R1+0x18], R9 ;  /* 0x0000180901007387 */ /* 0x0003e20000100800 */
[----:B0-----:R-:W0:Y:S02]  /*c910*/  LDC.64 R2, c[0x0][0x418] ;  /* 0x00010600ff027b82 */ /* 0x001e240000000a00 */
[----:B0-----:R-:W-:-:S04]  /*c920*/  ISETP.NE.U32.AND P0, PT, R2, RZ, PT ;  /* 0x000000ff0200720c */ /* 0x001fc80003f05070 */
[----:B------:R-:W-:-:S13]  /*c930*/  ISETP.NE.AND.EX P1, PT, R3, RZ, PT, P0 ;  /* 0x000000ff0300720c */ /* 0x000fda0003f25300 */
[----:B------:R-:W-:Y:S02]  /*c940*/  @P1 LOP3.LUT R18, R18, 0x4, RZ, 0xfc, !PT ;  /* 0x0000000412121812 */ /* 0x000fe400078efcff */
[----:B--2---:R-:W-:Y:S01]  /*c950*/  SHF.R.S32.HI R8, RZ, 0x1f, R0 ;  /* 0x0000001fff087819 */ /* 0x004fe20000011400 */
[----:B------:R1:W-:Y:S01]  /*c960*/  STL [R1+0x8], R0 ;  /* 0x0000080001007387 */ /* 0x0003e20000100800 */
[----:B------:R-:W-:-:S03]  /*c970*/  SEL R17, R0, RZ, !P1 ;  /* 0x000000ff00117207 */ /* 0x000fc60004800000 */
[----:B------:R1:W-:Y:S01]  /*c980*/  STL [R1+0xc], R8 ;  /* 0x00000c0801007387 */ /* 0x0003e20000100800 */
[----:B------:R-:W-:Y:S05]  /*c990*/  BRA.DIV UR4, `(.L_x_232) ;  /* 0x0000004e04707947 */ /* 0x000fea000b800000 */
[----:B------:R-:W0:Y:S02]  /*c9a0*/  S2R R4, SR_TID.X ;  /* 0x0000000000047919 */ /* 0x000e240000002100 */
[----:B0-----:R-:W-:-:S04]  /*c9b0*/  SHF.R.U32.HI R4, RZ, 0x5, R4 ;  /* 0x00000005ff047819 */ /* 0x001fc80000011604 */
[----:B------:R-:W-:-:S05]  /*c9c0*/  LOP3.LUT R4, R4, 0x3, RZ, 0xc0, !PT ;  /* 0x0000000304047812 */ /* 0x000fca00078ec0ff */
[----:B------:R0:W2:Y:S02]  /*c9d0*/  SHFL.IDX PT, R14, R4, RZ, 0x1f ;  /* 0x00001fff040e7589 */ /* 0x0000a400000e0000 */
.L_x_339:
[----:B--2---:R-:W-:Y:S02]  /*c9e0*/  ISETP.NE.AND P0, PT, R14, RZ, PT ;  /* 0x000000ff0e00720c */ /* 0x004fe40003f05270 */
[----:B------:R-:W-:Y:S02]  /*c9f0*/  PLOP3.LUT P2, PT, PT, PT, PT, 0x8, 0x0 ;  /* 0x000000000000781c */ /* 0x000fe40003f4e170 */
[----:B------:R-:W-:-:S11]  /*ca00*/  LOP3.LUT R18, R18, 0xfffffff7, RZ, 0xc0, !PT ;  /* 0xfffffff712127812 */ /* 0x000fd600078ec0ff */
[----:B------:R-:W-:Y:S01]  /*ca10*/  @P2 LOP3.LUT R18, R18, 0x8, RZ, 0xfc, !PT ;  /* 0x0000000812122812 */ /* 0x000fe200078efcff */
[----:B------:R-:W-:Y:S06]  /*ca20*/  @P0 BRA `(.L_x_233) ;  /* 0x0000000400600947 */ /* 0x000fec0003800000 */
[----:B------:R-:W-:-:S03]  /*ca30*/  UMOV UR4, 0xffffffff ;  /* 0xffffffff00047882 */ /* 0x000fc60000000000 */
[----:B------:R-:W-:Y:S05]  /*ca40*/  BRA.DIV UR4, `(.L_x_234) ;  /* 0x0000004e04787947 */ /* 0x000fea000b800000 */
[----:B------:R-:W-:-:S13]  /*ca50*/  ELECT P6, URZ, PT ;  /* 0x00000000003f782f */ /* 0x000fda00038c0000 */
.L_x_342:
[----:B------:R-:W-:Y:S05]  /*ca60*/  @!P6 BRA `(.L_x_233) ;  /* 0x000000040050e947 */ /* 0x000fea0003800000 */
[----:B------:R2:W-:Y:S01]  /*ca70*/  STL [R1+0x4], R9 ;  /* 0x0000040901007387 */ /* 0x0005e20000100800 */
[----:B------:R-:W-:Y:S05]  /*ca80*/  @!P1 BRA `(.L_x_235) ;  /* 0x00000000004c9947 */ /* 0x000fea0003800000 */
[----:B------:R-:W3:Y:S01]  /*ca90*/  LDC R7, c[0x0][0x43c] ;  /* 0x00010f00ff077b82 */ /* 0x000ee20000000800 */
[----:B------:R-:W-:Y:S01]  /*caa0*/  ULDC.64 UR4, c[0x0][0x428] ;  /* 0x00010a0000047ab9 */ /* 0x000fe20000000a00 */
[----:B------:R-:W-:Y:S01]  /*cab0*/  ULDC.64 UR6, c[0x0][0x208] ;  /* 0x0000820000067ab9 */ /* 0x000fe20000000a00 */
[----:B---3--:R-:W-:-:S13]  /*cac0*/  ISETP.NE.AND P0, PT, R7, 0x1, PT ;  /* 0x000000010700780c */ /* 0x008fda0003f05270 */
[----:B0-----:R-:W0:Y:S02]  /*cad0*/  @P0 LDC.64 R4, c[0x0][0x440] ;  /* 0x00011000ff040b82 */ /* 0x001e240000000a00 */
[----:B0-----:R-:W-:-:S04]  /*cae0*/  @P0 IMAD.HI.U32 R6, R9, R4, RZ ;  /* 0x0000000409060227 */ /* 0x001fc800078e00ff */
[----:B------:R-:W-:Y:S01]  /*caf0*/  IMAD.MOV.U32 R4, RZ, RZ, R9 ;  /* 0x000000ffff047224 */ /* 0x000fe200078e0009 */
[----:B------:R-:W-:-:S05]  /*cb00*/  @P0 SHF.R.U32.HI R4, RZ, R5, R6 ;  /* 0x00000005ff040219 */ /* 0x000fca0000011606 */
[----:B------:R-:W-:-:S04]  /*cb10*/  IMAD.MOV R5, RZ, RZ, -R4 ;  /* 0x000000ffff057224 */ /* 0x000fc800078e0a04 */
[----:B------:R-:W-:Y:S01]  /*cb20*/  IMAD R6, R7, R5, R9 ;  /* 0x0000000507067224 */ /* 0x000fe200078e0209 */
[----:B------:R-:W-:-:S04]  /*cb30*/  SHF.R.S32.HI R5, RZ, 0x1f, R4 ;  /* 0x0000001fff057819 */ /* 0x000fc80000011404 */
[----:B------:R0:W-:Y:S01]  /*cb40*/  STL [R1+0x4], R6 ;  /* 0x0000040601007387 */ /* 0x0001e20000100800 */
[----:B------:R-:W-:-:S03]  /*cb50*/  IMAD.WIDE.U32 R4, R0, UR4, R4 ;  /* 0x0000000400047c25 */ /* 0x000fc6000f8e0004 */
[----:B------:R-:W-:Y:S01]  /*cb60*/  LEA R2, P0, R4, R2, 0x2 ;  /* 0x0000000204027211 */ /* 0x000fe200078010ff */
[----:B0-----:R-:W-:-:S04]  /*cb70*/  IMAD R6, R8, UR4, RZ ;  /* 0x0000000408067c24 */ /* 0x001fc8000f8e02ff */
[----:B-1----:R-:W-:-:S04]  /*cb80*/  IMAD R0, R0, UR5, R6 ;  /* 0x0000000500007c24 */ /* 0x002fc8000f8e0206 */
[----:B------:R-:W-:-:S05]  /*cb90*/  IMAD.IADD R0, R5, 0x1, R0 ;  /* 0x0000000105007824 */ /* 0x000fca00078e0200 */
[----:B------:R-:W-:-:S05]  /*cba0*/  LEA.HI.X R3, R4, R3, R0, 0x2, P0 ;  /* 0x0000000304037211 */ /* 0x000fca00000f1400 */
[----:B------:R3:W5:Y:S02]  /*cbb0*/  LDG.E R0, desc[UR6][R2.64] ;  /* 0x0000000602007981 */ /* 0x000764000c1e1900 */
.L_x_235:
[----:B---3--:R-:W3:Y:S01]  /*cbc0*/  LDL R3, [R1] ;  /* 0x0000000001037983 */ /* 0x008ee20000100800 */
[----:B------:R-:W-:Y:S02]  /*cbd0*/  LEA R2, R19, UR36, 0x3 ;  /* 0x0000002413027c11 */ /* 0x000fe4000f8e18ff */
[----:B---3--:R-:W-:-:S04]  /*cbe0*/  SHF.L.U32 R3, R3, 0x1f, RZ ;  /* 0x0000001f03037819 */ /* 0x008fc800000006ff */
[----:B------:R-:W3:Y:S02]  /*cbf0*/  SYNCS.PHASECHK.TRANS64.TRYWAIT P0, [R2+URZ+0x38840], R3 ;  /* 0x03884003020075a7 */ /* 0x000ee4000800017f */
[----:B---3--:R-:W-:Y:S05]  /*cc00*/  @!P0 BRA `(.L_x_236) ;  /* 0x0000004c00288947 */ /* 0x008fea0003800000 */
.L_x_343:
[----:B0-----:R-:W0:Y:S01]  /*cc10*/  S2R R4, SR_TID.X ;  /* 0x0000000000047919 */ /* 0x001e220000002100 */
[----:B------:R-:W-:-:S04]  /*cc20*/  UPRMT UR4, UR37, 0x9910, URZ ;  /* 0x0000991025047896 */ /* 0x000fc8000800003f */
[----:B------:R-:W-:Y:S01]  /*cc30*/  UISETP.NE.AND UP0, UPT, UR4, 0x2, UPT ;  /* 0x000000020400788c */ /* 0x000fe2000bf05270 */
[----:B0-----:R-:W-:-:S04]  /*cc40*/  LOP3.LUT R4, R4, 0x7f, RZ, 0xc0, !PT ;  /* 0x0000007f04047812 */ /* 0x001fc800078ec0ff */
[----:B------:R-:W-:-:S13]  /*cc50*/  ISETP.NE.AND P0, PT, R4, RZ, PT ;  /* 0x000000ff0400720c */ /* 0x000fda0003f05270 */
[----:B---3--:R-:W-:-:S04]  /*cc60*/  @!P0 IMAD.MOV.U32 R3, RZ, RZ, 0xa000 ;  /* 0x0000a000ff038424 */ /* 0x008fc800078e00ff */
[----:B------:R0:W-:Y:S01]  /*cc70*/  @!P0 SYNCS.ARRIVE.TRANS64 RZ, [R2+URZ+0x38830], R3 ;  /* 0x0388300302ff89a7 */ /* 0x0001e2000800003f */
[----:B------:R-:W-:-:S13]  /*cc80*/  PLOP3.LUT P0, PT, PT, PT, UP0, 0x80, 0x0 ;  /* 0x000000000000781c */ /* 0x000fda0003f0f008 */
[----:B0-----:R-:W-:Y:S05]  /*cc90*/  @P0 BRA `(.L_x_237) ;  /* 0x0000000000040947 */ /* 0x001fea0003800000 */
[----:B------:R-:W-:Y:S01]  /*cca0*/  BPT.TRAP 0x1 ;  /* 0x000000040000795c */ /* 0x000fe20000300000 */
.L_x_237:
[----:B------:R-:W-:-:S13]  /*ccb0*/  LOP3.LUT P0, RZ, R18, 0x2, RZ, 0xc0, !PT ;  /* 0x0000000212ff7812 */ /* 0x000fda000780c0ff */
[----:B------:R-:W-:Y:S05]  /*ccc0*/  @P0 BRA `(.L_x_238) ;  /* 0x0000000000040947 */ /* 0x000fea0003800000 */
[----:B------:R-:W-:Y:S01]  /*ccd0*/  BPT.TRAP 0x1 ;  /* 0x000000040000795c */ /* 0x000fe20000300000 */
.L_x_238:
[----:B------:R-:W3:Y:S01]  /*cce0*/  LDL R4, [R1+0x4] ;  /* 0x0000040001047983 */ /* 0x000ee20000100800 */
[----:B------:R-:W-:Y:S01]  /*ccf0*/  R2UR UR9, R2 ;  /* 0x00000000020972ca */ /* 0x000fe200000e0000 */
[----:B------:R-:W-:Y:S01]  /*cd00*/  UIADD3 UR4, UP0, UR38, 0x370, URZ ;  /* 0x0000037026047890 */ /* 0x000fe2000ff1e03f */
[----:B------:R-:W-:Y:S01]  /*cd10*/  R2UR UR12, R16 ;  /* 0x00000000100c72ca */ /* 0x000fe200000e0000 */
[----:B------:R-:W0:Y:S01]  /*cd20*/  S2R R5, SR_CgaCtaId ;  /* 0x0000000000057919 */ /* 0x000e220000008800 */
[----:B-----5:R-:W-:Y:S01]  /*cd30*/  R2UR UR13, R0 ;  /* 0x00000000000d72ca */ /* 0x020fe200000e0000 */
[----:B------:R-:W-:Y:S01]  /*cd40*/  UMOV UR10, URZ ;  /* 0x0000003f000a7c82 */ /* 0x000fe20008000000 */
[----:B------:R-:W-:Y:S01]  /*cd50*/  UMOV UR19, 0x30000 ;  /* 0x0003000000137882 */ /* 0x000fe20000000000 */
[----:B------:R-:W4:Y:S01]  /*cd60*/  S2R R3, SR_CgaCtaId ;  /* 0x0000000000037919 */ /* 0x000f220000008800 */
[----:B------:R-:W-:Y:S01]  /*cd70*/  UMOV UR6, 0x0 ;  /* 0x0000000000067882 */ /* 0x000fe20000000000 */
[----:B------:R-:W-:Y:S01]  /*cd80*/  UMOV UR7, 0x14f00000 ;  /* 0x14f0000000077882 */ /* 0x000fe20000000000 */
[----:B------:R-:W-:Y:S01]  /*cd90*/  UMOV UR16, 0x40 ;  /* 0x0000004000107882 */ /* 0x000fe20000000000 */
[----:B------:R-:W-:Y:S01]  /*cda0*/  PLOP3.LUT P0, PT, PT, PT, PT, 0x80, 0x0 ;  /* 0x000000000000781c */ /* 0x000fe20003f0f070 */
[----:B------:R-:W-:Y:S01]  /*cdb0*/  IMAD.MOV.U32 R17, RZ, RZ, R0 ;  /* 0x000000ffff117224 */ /* 0x000fe200078e0000 */
[----:B------:R-:W-:Y:S01]  /*cdc0*/  UIADD3 UR9, UR9, 0x38830, URZ ;  /* 0x0003883009097890 */ /* 0x000fe2000fffe03f */
[----:B------:R-:W-:-:S10]  /*cdd0*/  LOP3.LUT R18, R18, 0xfffffff7, RZ, 0xc0, !PT ;  /* 0xfffffff712127812 */ /* 0x000fd400078ec0ff */
[----:B------:R-:W-:Y:S02]  /*cde0*/  @P0 LOP3.LUT R18, R18, 0x8, RZ, 0xfc, !PT ;  /* 0x0000000812120812 */ /* 0x000fe400078efcff */
[----:B0-----:R-:W-:Y:S02]  /*cdf0*/  LOP3.LUT R5, R5, 0x1, RZ, 0xc0, !PT ;  /* 0x0000000105057812 */ /* 0x001fe400078ec0ff */
[----:B----4-:R-:W-:-:S03]  /*ce00*/  LOP3.LUT R3, R3, 0x1, RZ, 0xc0, !PT ;  /* 0x0000000103037812 */ /* 0x010fc600078ec0ff */
[----:B------:R-:W-:-:S04]  /*ce10*/  IMAD R5, R5, 0xa00, RZ ;  /* 0x00000a0005057824 */ /* 0x000fc800078e02ff */
[----:B------:R-:W-:Y:S02]  /*ce20*/  IMAD R2, R19, 0x5000, R5 ;  /* 0x0000500013027824 */ /* 0x000fe400078e0205 */
[----:B------:R-:W-:-:S03]  /*ce30*/  IMAD R3, R3, 0x28, RZ ;  /* 0x0000002803037824 */ /* 0x000fc600078e02ff */
[----:B------:R-:W-:Y:S02]  /*ce40*/  R2UR UR5, R2 ;  /* 0x00000000020572ca */ /* 0x000fe400000e0000 */
[----:B------:R-:W-:-:S11]  /*ce50*/  R2UR UR8, R3 ;  /* 0x00000000030872ca */ /* 0x000fd600000e0000 */
[----:B------:R-:W-:Y:S02]  /*ce60*/  ULEA UR14, UR5, UR36, 0x1 ;  /* 0x00000024050e7291 */ /* 0x000fe4000f8e083f */
[----:B------:R-:W-:Y:S02]  /*ce70*/  UIADD3.X UR5, URZ, UR39, URZ, UP0, !UPT ;  /* 0x000000273f057290 */ /* 0x000fe400087fe43f */
[----:B------:R-:W-:Y:S02]  /*ce80*/  UIADD3 UR15, UR14, 0x26c00, URZ ;  /* 0x00026c000e0f7890 */ /* 0x000fe4000fffe03f */
[----:B------:R-:W-:Y:S02]  /*ce90*/  UIADD3 UR17, UR14, 0x29400, URZ ;  /* 0x000294000e117890 */ /* 0x000fe4000fffe03f */
[----:B------:R-:W-:Y:S01]  /*cea0*/  UIADD3 UR18, UR14, 0x2bc00, URZ ;  /* 0x0002bc000e127890 */ /* 0x000fe2000fffe03f */
[----:B---3--:R-:W-:-:S13]  /*ceb0*/  R2UR UR11, R4 ;  /* 0x00000000040b72ca */ /* 0x008fda00000e0000 */
[----:B------:R-:W-:Y:S02]  /*cec0*/  UIMAD UR11, UR11, 0x50, UR8 ;  /* 0x000000500b0b78a4 */ /* 0x000fe4000f8e0208 */
[----:B------:R-:W-:-:S03]  /*ced0*/  UIADD3 UR8, UR14, 0x24400, URZ ;  /* 0x000244000e087890 */ /* 0x000fc6000fffe03f */
[----:B------:R-:W-:-:S06]  /*cee0*/  UMOV UR14, 0x80 ;  /* 0x00000080000e7882 */ /* 0x000fcc0000000000 */
[----:B------:R0:W-:Y:S02]  /*cef0*/  UTMALDG.4D.MULTICAST [UR8], [UR4], UR19, desc[UR6] ;  /* 0x00000608040073b4 */ /* 0x0001e40008019813 */
[----:B0-----:R-:W-:Y:S01]  /*cf00*/  UMOV UR8, UR15 ;  /* 0x0000000f00087c82 */ /* 0x001fe20008000000 */
[----:B------:R-:W-:Y:S02]  /*cf10*/  UMOV UR10, UR16 ;  /* 0x00000010000a7c82 */ /* 0x000fe40008000000 */
[----:B------:R0:W-:Y:S02]  /*cf20*/  UTMALDG.4D.MULTICAST [UR8], [UR4], UR19, desc[UR6] ;  /* 0x00000608040073b4 */ /* 0x0001e40008019813 */
[----:B0-----:R-:W-:Y:S01]  /*cf30*/  UMOV UR8, UR17 ;  /* 0x0000001100087c82 */ /* 0x001fe20008000000 */
[----:B------:R-:W-:Y:S01]  /*cf40*/  UMOV UR10, UR14 ;  /* 0x0000000e000a7c82 */ /* 0x000fe20008000000 */
[----:B------:R-:W-:Y:S01]  /*cf50*/  UMOV UR14, 0xc0 ;  /* 0x000000c0000e7882 */ /* 0x000fe20000000000 */
[----:B------:R0:W-:Y:S02]  /*cf60*/  UTMALDG.4D.MULTICAST [UR8], [UR4], UR19, desc[UR6] ;  /* 0x00000608040073b4 */ /* 0x0001e40008019813 */
[----:B0-----:R-:W-:Y:S01]  /*cf70*/  UMOV UR8, UR18 ;  /* 0x0000001200087c82 */ /* 0x001fe20008000000 */
[----:B------:R-:W-:-:S02]  /*cf80*/  UMOV UR10, UR14 ;  /* 0x0000000e000a7c82 */ /* 0x000fc40008000000 */
[----:B------:R3:W-:Y:S02]  /*cf90*/  UTMALDG.4D.MULTICAST [UR8], [UR4], UR19, desc[UR6] ;  /* 0x00000608040073b4 */ /* 0x0007e40008019813 */
[----:B---3--:R-:W-:Y:S01]  /*cfa0*/  NOP ;  /* 0x0000000000007918 */ /* 0x008fe20000000000 */
.L_x_233:
        /* <DEDUP_REMOVED lines=10> */
[----:B0-----:R-:W-:Y:S02]  /*d050*/  IMAD.U32 R4, RZ, RZ, UR6 ;  /* 0x00000006ff047e24 */ /* 0x001fe4000f8e00ff */
[----:B------:R-:W0:Y:S01]  /*d060*/  LDC.64 R2, c[0x4][R2] ;  /* 0x0100000002027b82 */ /* 0x000e220000000a00 */
[----:B------:R-:W-:Y:S02]  /*d070*/  IMAD.U32 R5, RZ, RZ, UR7 ;  /* 0x00000007ff057e24 */ /* 0x000fe4000f8e00ff */
[----:B------:R-:W-:Y:S02]  /*d080*/  IMAD.U32 R6, RZ, RZ, UR8 ;  /* 0x00000008ff067e24 */ /* 0x000fe4000f8e00ff */
[----:B------:R-:W-:-:S02]  /*d090*/  IMAD.U32 R7, RZ, RZ, UR9 ;  /* 0x00000009ff077e24 */ /* 0x000fc4000f8e00ff */
[----:B------:R-:W-:Y:S02]  /*d0a0*/  IMAD.U32 R10, RZ, RZ, UR4 ;  /* 0x00000004ff0a7e24 */ /* 0x000fe4000f8e00ff */
[----:B------:R-:W-:Y:S02]  /*d0b0*/  IMAD.U32 R11, RZ, RZ, UR5 ;  /* 0x00000005ff0b7e24 */ /* 0x000fe4000f8e00ff */
[----:B-1----:R-:W-:Y:S02]  /*d0c0*/  IMAD.MOV.U32 R8, RZ, RZ, 0x70 ;  /* 0x00000070ff087424 */ /* 0x002fe400078e00ff */
[----:B------:R-:W-:Y:S02]  /*d0d0*/  IMAD.MOV.U32 R12, RZ, RZ, 0x1 ;  /* 0x00000001ff0c7424 */ /* 0x000fe400078e00ff */
[----:B------:R-:W-:-:S07]  /*d0e0*/  IMAD.MOV.U32 R13, RZ, RZ, RZ ;  /* 0x000000ffff0d7224 */ /* 0x000fce00078e00ff */
[----:B------:R-:W-:-:S07]  /*d0f0*/  LEPC R20, `(.L_x_239) ;  /* 0x000000001014794e */ /* 0x000fce0000000000 */
[----:B0-2---:R-:W-:Y:S05]  /*d100*/  CALL.ABS.NOINC R2 ;  /* 0x0000000002007343 */ /* 0x005fea0003c00000 */
.L_x_239:
[----:B0-----:R-:W3:Y:S01]  /*d110*/  LDL.LU R4, [R1+0x14] ;  /* 0x0000140001047983 */ /* 0x001ee20000300800 */
[----:B-1----:R-:W-:Y:S01]  /*d120*/  SHF.R.S32.HI R0, RZ, 0x1f, R16 ;  /* 0x0000001fff007819 */ /* 0x002fe20000011410 */
[----:B------:R-:W-:Y:S01]  /*d130*/  ULDC.64 UR4, c[0x0][0x2d8] ;  /* 0x0000b60000047ab9 */ /* 0x000fe20000000a00 */
[----:B------:R-:W0:Y:S01]  /*d140*/  LDC R8, c[0x0][0x448] ;  /* 0x00011200ff087b82 */ /* 0x000e220000000800 */
[----:B------:R-:W4:Y:S04]  /*d150*/  LDL.LU R7, [R1+0x1c] ;  /* 0x00001c0001077983 */ /* 0x000f280000300800 */
[----:B------:R-:W5:Y:S01]  /*d160*/  LDL R5, [R1+0x24] ;  /* 0x0000240001057983 */ /* 0x000f620000100800 */
[----:B------:R-:W-:Y:S02]  /*d170*/  IMAD R0, R0, UR4, RZ ;  /* 0x0000000400007c24 */ /* 0x000fe4000f8e02ff */
[C---:B------:R-:W-:Y:S01]  /*d180*/  IMAD.WIDE.U32 R2, R16.reuse, UR4, RZ ;  /* 0x0000000410027c25 */ /* 0x040fe2000f8e00ff */
[----:B------:R-:W1:Y:S03]  /*d190*/  S2R R10, SR_TID.X ;  /* 0x00000000000a7919 */ /* 0x000e660000002100 */
[----:B------:R-:W-:Y:S01]  /*d1a0*/  IMAD R0, R16, UR5, R0 ;  /* 0x0000000510007c24 */ /* 0x000fe2000f8e0200 */
[----:B------:R-:W-:-:S03]  /*d1b0*/  ULDC.64 UR4, c[0x0][0x2e0] ;  /* 0x0000b80000047ab9 */ /* 0x000fc60000000a00 */
[----:B------:R-:W-:Y:S01]  /*d1c0*/  IMAD.IADD R3, R3, 0x1, R0 ;  /* 0x0000000103037824 */ /* 0x000fe200078e0200 */
[----:B0-----:R-:W-:-:S13]  /*d1d0*/  ISETP.NE.AND P0, PT, R8, 0x1, PT ;  /* 0x000000010800780c */ /* 0x001fda0003f05270 */
[----:B------:R-:W0:Y:S01]  /*d1e0*/  @P0 LDC R6, c[0x0][0x44c] ;  /* 0x00011300ff060b82 */ /* 0x000e220000000800 */
[----:B-1----:R-:W-:-:S05]  /*d1f0*/  IMAD.SHL.U32 R10, R10, 0x8, RZ ;  /* 0x000000080a0a7824 */ /* 0x002fca00078e00ff */
[----:B------:R-:W-:-:S04]  /*d200*/  LOP3.LUT R10, R10, 0x38, RZ, 0xc0, !PT ;  /* 0x000000380a0a7812 */ /* 0x000fc800078ec0ff */
[C---:B------:R-:W-:Y:S02]  /*d210*/  LOP3.LUT R12, R10.reuse, 0x40, RZ, 0xfc, !PT ;  /* 0x000000400a0c7812 */ /* 0x040fe400078efcff */
[C---:B------:R-:W-:Y:S02]  /*d220*/  LOP3.LUT R11, R10.reuse, 0x80, RZ, 0xfc, !PT ;  /* 0x000000800a0b7812 */ /* 0x040fe400078efcff */
[----:B------:R-:W-:Y:S02]  /*d230*/  LOP3.LUT R10, R10, 0xc0, RZ, 0xfc, !PT ;  /* 0x000000c00a0a7812 */ /* 0x000fe400078efcff */
[----:B---3--:R-:W-:Y:S01]  /*d240*/  SHF.R.S32.HI R0, RZ, 0x1f, R4 ;  /* 0x0000001fff007819 */ /* 0x008fe20000011404 */
[----:B------:R-:W-:-:S04]  /*d250*/  IMAD.WIDE.U32 R2, R4, UR4, R2 ;  /* 0x0000000404027c25 */ /* 0x000fc8000f8e0002 */
[----:B------:R-:W-:Y:S01]  /*d260*/  IMAD R0, R0, UR4, RZ ;  /* 0x0000000400007c24 */ /* 0x000fe2000f8e02ff */
[----:B------:R-:W-:-:S03]  /*d270*/  ULDC UR4, c[0x0][0xc38] ;  /* 0x00030e0000047ab9 */ /* 0x000fc60000000800 */
[----:B------:R-:W-:Y:S02]  /*d280*/  IMAD R0, R4, UR5, R0 ;  /* 0x0000000504007c24 */ /* 0x000fe4000f8e0200 */
[----:B------:R-:W1:Y:S02]  /*d290*/  S2R R4, SR_TID.X ;  /* 0x0000000000047919 */ /* 0x000e640000002100 */
[----:B------:R-:W-:Y:S02]  /*d2a0*/  IMAD.IADD R3, R3, 0x1, R0 ;  /* 0x0000000103037824 */ /* 0x000fe400078e0200 */
[----:B----4-:R-:W-:Y:S02]  /*d2b0*/  IMAD.MOV R0, RZ, RZ, -R7 ;  /* 0x000000ffff007224 */ /* 0x010fe400078e0a07 */
[----:B------:R-:W3:Y:S02]  /*d2c0*/  @P0 LDC R7, c[0x0][0x450] ;  /* 0x00011400ff070b82 */ /* 0x000ee40000000800 */
[----:B-----5:R-:W-:Y:S01]  /*d2d0*/  IMAD R0, R0, UR4, R5 ;  /* 0x0000000400007c24 */ /* 0x020fe2000f8e0205 */
[----:B------:R-:W-:-:S03]  /*d2e0*/  ULDC.64 UR4, c[0x0][0x2d0] ;  /* 0x0000b40000047ab9 */ /* 0x000fc60000000a00 */
[----:B------:R-:W-:Y:S01]  /*d2f0*/  IMAD.SHL.U32 R5, R0, 0x80, RZ ;  /* 0x0000008000057824 */ /* 0x000fe200078e00ff */
[----:B-1----:R-:W-:-:S04]  /*d300*/  LOP3.LUT R4, R4, 0x7f, RZ, 0xc0, !PT ;  /* 0x0000007f04047812 */ /* 0x002fc800078ec0ff */
[----:B--2---:R-:W-:Y:S02]  /*d310*/  SHF.R.U32.HI R9, RZ, 0x3, R4 ;  /* 0x00000003ff097819 */ /* 0x004fe40000011604 */
[----:B------:R-:W1:Y:S02]  /*d320*/  S2R R4, SR_TID.X ;  /* 0x0000000000047919 */ /* 0x000e640000002100 */
[----:B-1----:R-:W-:-:S05]  /*d330*/  IMAD.SHL.U32 R4, R4, 0x10, RZ ;  /* 0x0000001004047824 */ /* 0x002fca00078e00ff */
[----:B------:R-:W-:Y:S02]  /*d340*/  LOP3.LUT R4, R9, 0x70, R4, 0xf8, !PT ;  /* 0x0000007009047812 */ /* 0x000fe400078ef804 */
[----:B------:R-:W1:Y:S02]  /*d350*/  S2R R9, SR_TID.X ;  /* 0x0000000000097919 */ /* 0x000e640000002100 */
[----:B------:R-:W-:-:S05]  /*d360*/  LOP3.LUT R0, R4, R5, RZ, 0xfc, !PT ;  /* 0x0000000504007212 */ /* 0x000fca00078efcff */
[----:B0-----:R-:W-:-:S04]  /*d370*/  @P0 IMAD.HI.U32 R6, R0, R6, RZ ;  /* 0x0000000600060227 */ /* 0x001fc800078e00ff */
[----:B------:R-:W-:Y:S01]  /*d380*/  IMAD.MOV.U32 R4, RZ, RZ, R0 ;  /* 0x000000ffff047224 */ /* 0x000fe200078e0000 */
[----:B---3--:R-:W-:-:S05]  /*d390*/  @P0 SHF.R.U32.HI R4, RZ, R7, R6 ;  /* 0x00000007ff040219 */ /* 0x008fca0000011606 */
[----:B------:R-:W-:Y:S02]  /*d3a0*/  IMAD.MOV R6, RZ, RZ, -R4 ;  /* 0x000000ffff067224 */ /* 0x000fe400078e0a04 */
[----:B------:R-:W-:-:S04]  /*d3b0*/  IMAD.WIDE.U32 R2, R4, UR4, R2 ;  /* 0x0000000404027c25 */ /* 0x000fc8000f8e0002 */
[----:B------:R-:W-:Y:S01]  /*d3c0*/  IMAD R0, R8, R6, R0 ;  /* 0x0000000608007224 */ /* 0x000fe200078e0200 */
[----:B------:R-:W-:-:S05]  /*d3d0*/  SHF.R.S32.HI R6, RZ, 0x1f, R4 ;  /* 0x0000001fff067819 */ /* 0x000fca0000011404 */
[----:B------:R-:W-:Y:S02]  /*d3e0*/  IMAD R6, R6, UR4, RZ ;  /* 0x0000000406067c24 */ /* 0x000fe4000f8e02ff */
[----:B-1----:R-:W-:Y:S02]  /*d3f0*/  IMAD.SHL.U32 R9, R9, 0x8, RZ ;  /* 0x0000000809097824 */ /* 0x002fe400078e00ff */
[----:B------:R-:W-:Y:S01]  /*d400*/  IMAD R6, R4, UR5, R6 ;  /* 0x0000000504067c24 */ /* 0x000fe2000f8e0206 */
[----:B------:R-:W-:Y:S01]  /*d410*/  SHF.R.S32.HI R4, RZ, 0x1f, R0 ;  /* 0x0000001fff047819 */ /* 0x000fe20000011400 */
[----:B------:R-:W-:Y:S01]  /*d420*/  ULDC.64 UR4, c[0x0][0x2c8] ;  /* 0x0000b20000047ab9 */ /* 0x000fe20000000a00 */
[----:B------:R-:W-:Y:S01]  /*d430*/  LOP3.LUT R9, R9, 0x38, RZ, 0xc0, !PT ;  /* 0x0000003809097812 */ /* 0x000fe200078ec0ff */
[----:B------:R-:W-:Y:S02]  /*d440*/  IMAD.IADD R3, R3, 0x1, R6 ;  /* 0x0000000103037824 */ /* 0x000fe400078e0206 */
[----:B------:R-:W-:-:S02]  /*d450*/  IMAD R4, R4, UR4, RZ ;  /* 0x0000000404047c24 */ /* 0x000fc4000f8e02ff */
[----:B------:R-:W-:-:S04]  /*d460*/  IMAD.WIDE.U32 R2, R0, UR4, R2 ;  /* 0x0000000400027c25 */ /* 0x000fc8000f8e0002 */
[----:B------:R-:W-:Y:S01]  /*d470*/  IMAD R4, R0, UR5, R4 ;  /* 0x0000000500047c24 */ /* 0x000fe2000f8e0204 */
[----:B------:R-:W-:-:S03]  /*d480*/  ULDC.64 UR4, c[0x0][0x280] ;  /* 0x0000a00000047ab9 */ /* 0x000fc60000000a00 */
[----:B------:R-:W-:Y:S01]  /*d490*/  IMAD.IADD R3, R3, 0x1, R4 ;  /* 0x0000000103037824 */ /* 0x000fe200078e0204 */
[C---:B------:R-:W-:Y:S01]  /*d4a0*/  LEA R4, P0, R2.reuse, UR4, 0x1 ;  /* 0x0000000402047c11 */ /* 0x040fe2000f8008ff */
[----:B------:R-:W-:Y:S02]  /*d4b0*/  ULDC UR4, c[0x0][0x2b8] ;  /* 0x0000ae0000047ab9 */ /* 0x000fe40000000800 */
[----:B------:R-:W-:Y:S02]  /*d4c0*/  ISETP.GE.AND P4, PT, R9, UR4, PT ;  /* 0x0000000409007c0c */ /* 0x000fe4000bf86270 */
[----:B------:R-:W-:Y:S01]  /*d4d0*/  LEA.HI.X R3, R2, UR5, R3, 0x1, P0 ;  /* 0x0000000502037c11 */ /* 0x000fe200080f0c03 */
[----:B------:R-:W-:Y:S01]  /*d4e0*/  UMOV UR5, 0xffffffff ;  /* 0xffffffff00057882 */ /* 0x000fe20000000000 */
[----:B------:R-:W-:Y:S02]  /*d4f0*/  ISETP.GE.AND P3, PT, R12, UR4, PT ;  /* 0x000000040c007c0c */ /* 0x000fe4000bf66270 */
[----:B------:R-:W-:-:S02]  /*d500*/  ISETP.GE.AND P0, PT, R11, UR4, PT ;  /* 0x000000040b007c0c */ /* 0x000fc4000bf06270 */
[----:B------:R-:W-:Y:S01]  /*d510*/  ISETP.GE.AND P1, PT, R10, UR4, PT ;  /* 0x000000040a007c0c */ /* 0x000fe2000bf26270 */
[----:B------:R-:W-:-:S12]  /*d520*/  BRA.DIV UR5, `(.L_x_240) ;  /* 0x0000004205f47947 */ /* 0x000fd8000b800000 */
[----:B------:R-:W2:Y:S01]  /*d530*/  LDL R10, [R1+0x10] ;  /* 0x00001000010a7983 */ /* 0x000ea20000100800 */
[----:B------:R-:W-:Y:S01]  /*d540*/  ULDC UR4, c[0x0][0x288] ;  /* 0x0000a20000047ab9 */ /* 0x000fe20000000800 */
[----:B------:R-:W0:Y:S02]  /*d550*/  S2R R6, SR_TID.X ;  /* 0x0000000000067919 */ /* 0x000e240000002100 */
[----:B------:R-:W1:Y:S01]  /*d560*/  SHFL.IDX PT, R7, R4, RZ, 0x181f ;  /* 0x00181fff04077589 */ /* 0x000e6200000e0000 */
[----:B------:R-:W-:Y:S01]  /*d570*/  IMAD R2, R8, UR4, RZ ;  /* 0x0000000408027c24 */ /* 0x000fe2000f8e02ff */
[----:B0-----:R-:W-:-:S04]  /*d580*/  LOP3.LUT R6, R6, 0x7f, RZ, 0xc0, !PT ;  /* 0x0000007f06067812 */ /* 0x001fc800078ec0ff */
[----:B------:R-:W-:Y:S02]  /*d590*/  SHF.R.U32.HI R11, RZ, 0x3, R6 ;  /* 0x00000003ff0b7819 */ /* 0x000fe40000011606 */
[----:B------:R-:W0:Y:S03]  /*d5a0*/  SHFL.IDX PT, R6, R3, RZ, 0x181f ;  /* 0x00181fff03067589 */ /* 0x000e2600000e0000 */
[----:B------:R-:W-:-:S05]  /*d5b0*/  IMAD.IADD R0, R11, 0x1, R5 ;  /* 0x000000010b007824 */ /* 0x000fca00078e0205 */
[----:B------:R-:W-:-:S13]  /*d5c0*/  ISETP.GE.AND P2, PT, R0, R2, PT ;  /* 0x000000020000720c */ /* 0x000fda0003f46270 */
[----:B-1----:R-:W-:-:S05]  /*d5d0*/  @!P2 LEA R7, P5, R9, R7, 0x1 ;  /* 0x000000070907a211 */ /* 0x002fca00078a08ff */
[----:B0-----:R-:W-:-:S05]  /*d5e0*/  @!P2 IMAD.X R6, RZ, RZ, R6, P5 ;  /* 0x000000ffff06a224 */ /* 0x001fca00028e0606 */
[----:B------:R-:W-:-:S04]  /*d5f0*/  @!P2 LOP3.LUT R7, R7, R6, RZ, 0x3c, !PT ;  /* 0x000000060707a212 */ /* 0x000fc800078e3cff */
[----:B------:R-:W-:Y:S01]  /*d600*/  @!P2 LOP3.LUT R6, R7, R6, RZ, 0x3c, !PT ;  /* 0x000000060706a212 */ /* 0x000fe200078e3cff */
[----:B------:R-:W-:-:S03]  /*d610*/  ULDC.64 UR6, c[0x0][0x208] ;  /* 0x0000820000067ab9 */ /* 0x000fc60000000a00 */
[----:B------:R-:W-:Y:S01]  /*d620*/  @!P2 LOP3.LUT R7, R7, R6, RZ, 0x3c, !PT ;  /* 0x000000060707a212 */ /* 0x000fe200078e3cff */
[----:B------:R-:W-:-:S04]  /*d630*/  VIADD R5, R0, 0x10 ;  /* 0x0000001000057836 */ /* 0x000fc80000000000 */
[----:B------:R-:W-:Y:S01]  /*d640*/  @!PT LDS RZ, [RZ] ;  /* 0x00000000fffff984 */ /* 0x000fe20000000800 */
[----:B--2---:R-:W-:Y:S04]  /*d650*/  @!P2 LDGSTS.E.BYPASS.LTC128B.128 [R10+0x14400], desc[UR6][R6.64], !P4 ;  /* 0x14400000060aafae */ /* 0x004fe8000e101d46 */
[----:B------:R-:W-:Y:S04]  /*d660*/  @!P2 LDGSTS.E.BYPASS.LTC128B.128 [R10+0x18400], desc[UR6][R6.64+0x80], !P3 ;  /* 0x18400080060aafae */ /* 0x000fe8000d901d46 */
[----:B------:R-:W-:Y:S04]  /*d670*/  @!P2 LDGSTS.E.BYPASS.LTC128B.128 [R10+0x1c400], desc[UR6][R6.64+0x100], !P0 ;  /* 0x1c400100060aafae */ /* 0x000fe8000c101d46 */
[----:B------:R0:W-:Y:S01]  /*d680*/  @!P2 LDGSTS.E.BYPASS.LTC128B.128 [R10+0x20400], desc[UR6][R6.64+0x180], !P1 ;  /* 0x20400180060aafae */ /* 0x0001e2000c901d46 */
[----:B------:R-:W-:-:S03]  /*d690*/  ISETP.GE.AND P2, PT, R5, R2, PT ;  /* 0x000000020500720c */ /* 0x000fc60003f46270 */
[----:B0-----:R-:W0:Y:S04]  /*d6a0*/  SHFL.IDX PT, R7, R4, 0x1, 0x181f ;  /* 0x00381f0004077f89 */ /* 0x001e2800000e0000 */
[----:B------:R-:W1:Y:S06]  /*d6b0*/  SHFL.IDX PT, R6, R3, 0x1, 0x181f ;  /* 0x00381f0003067f89 */ /* 0x000e6c00000e0000 */
[----:B0-----:R-:W-:-:S05]  /*d6c0*/  @!P2 LEA R7, P5, R9, R7, 0x1 ;  /* 0x000000070907a211 */ /* 0x001fca00078a08ff */
[----:B-1----:R-:W-:-:S05]  /*d6d0*/  @!P2 IMAD.X R6, RZ, RZ, R6, P5 ;  /* 0x000000ffff06a224 */ /* 0x002fca00028e0606 */
[----:B------:R-:W-:-:S04]  /*d6e0*/  @!P2 LOP3.LUT R7, R7, R6, RZ, 0x3c, !PT ;  /* 0x000000060707a212 */ /* 0x000fc800078e3cff */
[----:B------:R-:W-:-:S04]  /*d6f0*/  @!P2 LOP3.LUT R6, R7, R6, RZ, 0x3c, !PT ;  /* 0x000000060706a212 */ /* 0x000fc800078e3cff */
[----:B------:R-:W-:-:S05]  /*d700*/  @!P2 LOP3.LUT R7, R7, R6, RZ, 0x3c, !PT ;  /* 0x000000060707a212 */ /* 0x000fca00078e3cff */
[----:B------:R-:W-:Y:S04]  /*d710*/  @!P2 LDGSTS.E.BYPASS.LTC128B.128 [R10+0x14c00], desc[UR6][R6.64], !P4 ;  /* 0x14c00000060aafae */ /* 0x000fe8000e101d46 */
[----:B------:R-:W-:Y:S04]  /*d720*/  @!P2 LDGSTS.E.BYPASS.LTC128B.128 [R10+0x18c00], desc[UR6][R6.64+0x80], !P3 ;  /* 0x18c00080060aafae */ /* 0x000fe8000d901d46 */
[----:B------:R-:W-:Y:S04]  /*d730*/  @!P2 LDGSTS.E.BYPASS.LTC128B.128 [R10+0x1cc00], desc[UR6][R6.64+0x100], !P0 ;  /* 0x1cc00100060aafae */ /* 0x000fe8000c101d46 */
[----:B------:R0:W-:Y:S01]  /*d740*/  @!P2 LDGSTS.E.BYPASS.LTC128B.128 [R10+0x20c00], desc[UR6][R6.64+0x180], !P1 ;  /* 0x20c00180060aafae */ /* 0x0001e2000c901d46 */
[----:B------:R-:W-:-:S03]  /*d750*/  VIADD R5, R0, 0x20 ;  /* 0x0000002000057836 */ /* 0x000fc60000000000 */
[----:B0-----:R-:W0:Y:S04]  /*d760*/  SHFL.IDX PT, R7, R4, 0x2, 0x181f ;  /* 0x00581f0004077f89 */ /* 0x001e2800000e0000 */
[----:B------:R-:W1:Y:S01]  /*d770*/  SHFL.IDX PT, R6, R3, 0x2, 0x181f ;  /* 0x00581f0003067f89 */ /* 0x000e6200000e0000 */
[----:B------:R-:W-:-:S13]  /*d780*/  ISETP.GE.AND P2, PT, R5, R2, PT ;  /* 0x000000020500720c */ /* 0x000fda0003f46270 */
        /* <DEDUP_REMOVED lines=56> */
[----:B------:R-:W-:Y:S01]  /*db10*/  @!P2 LOP3.LUT R7, R7, R6, RZ, 0x3c, !PT ;  /* 0x000000060707a212 */ /* 0x000fe200078e3cff */
[----:B------:R0:W1:Y:S04]  /*db20*/  SHFL.IDX PT, R5, R3, 0x7, 0x181f ;  /* 0x00f81f0003057f89 */ /* 0x00006800000e0000 */
[----:B------:R0:W-:Y:S04]  /*db30*/  @!P2 LDGSTS.E.BYPASS.LTC128B.128 [R10+0x17400], desc[UR6][R6.64], !P4 ;  /* 0x17400000060aafae */ /* 0x0001e8000e101d46 */
[----:B------:R0:W-:Y:S04]  /*db40*/  @!P2 LDGSTS.E.BYPASS.LTC128B.128 [R10+0x1b400], desc[UR6][R6.64+0x80], !P3 ;  /* 0x1b400080060aafae */ /* 0x0001e8000d901d46 */
[----:B------:R0:W-:Y:S04]  /*db50*/  @!P2 LDGSTS.E.BYPASS.LTC128B.128 [R10+0x1f400], desc[UR6][R6.64+0x100], !P0 ;  /* 0x1f400100060aafae */ /* 0x0001e8000c101d46 */
[----:B------:R0:W-:Y:S04]  /*db60*/  @!P2 LDGSTS.E.BYPASS.LTC128B.128 [R10+0x23400], desc[UR6][R6.64+0x180], !P1 ;  /* 0x23400180060aafae */ /* 0x0001e8000c901d46 */
[----:B------:R0:W2:Y:S02]  /*db70*/  SHFL.IDX PT, R3, R4, 0x7, 0x181f ;  /* 0x00f81f0004037f89 */ /* 0x0000a400000e0000 */
.L_x_360:
[----:B------:R-:W-:Y:S01]  /*db80*/  VIADD R0, R0, 0x70 ;  /* 0x0000007000007836 */ /* 0x000fe20000000000 */
[----:B------:R-:W-:Y:S04]  /*db90*/  BSSY B0, `(.L_x_241) ;  /* 0x000000e000007945 */ /* 0x000fe80003800000 */
[----:B------:R-:W-:-:S13]  /*dba0*/  ISETP.GE.AND P2, PT, R0, R2, PT ;  /* 0x000000020000720c */ /* 0x000fda0003f46270 */
[----:B------:R-:W-:Y:S05]  /*dbb0*/  @P2 BRA `(.L_x_242) ;  /* 0x00000000002c2947 */ /* 0x000fea0003800000 */
[----:B0-----:R-:W3:Y:S01]  /*dbc0*/  LDL R4, [R1+0x10] ;  /* 0x0000100001047983 */ /* 0x001ee20000100800 */
[----:B--2---:R-:W-:Y:S01]  /*dbd0*/  LEA R2, P2, R9, R3, 0x1 ;  /* 0x0000000309027211 */ /* 0x004fe200078408ff */
[----:B------:R-:W-:-:S04]  /*dbe0*/  ULDC.64 UR4, c[0x0][0x208] ;  /* 0x0000820000047ab9 */ /* 0x000fc80000000a00 */
[----:B-1----:R-:W-:-:S05]  /*dbf0*/  IMAD.X R3, RZ, RZ, R5, P2 ;  /* 0x000000ffff037224 */ /* 0x002fca00010e0605 */
[----:B------:R-:W-:Y:S01]  /*dc00*/  @!PT LDS RZ, [RZ] ;  /* 0x00000000fffff984 */ /* 0x000fe20000000800 */
[----:B------:R-:W-:Y:S01]  /*dc10*/  @!PT LDS RZ, [RZ] ;  /* 0x00000000fffff984 */ /* 0x000fe20000000800 */
[----:B------:R-:W-:Y:S01]  /*dc20*/  @!PT LDS RZ, [RZ] ;  /* 0x00000000fffff984 */ /* 0x000fe20000000800 */
[----:B---3--:R3:W-:Y:S04]  /*dc30*/  LDGSTS.E.BYPASS.LTC128B.128 [R4+0x17c00], desc[UR4][R2.64], !P4 ;  /* 0x17c0000002047fae */ /* 0x0087e8000e101d44 */
[----:B------:R3:W-:Y:S04]  /*dc40*/  LDGSTS.E.BYPASS.LTC128B.128 [R4+0x1bc00], desc[UR4][R2.64+0x80], !P3 ;  /* 0x1bc0008002047fae */ /* 0x0007e8000d901d44 */
[----:B------:R3:W-:Y:S04]  /*dc50*/  LDGSTS.E.BYPASS.LTC128B.128 [R4+0x1fc00], desc[UR4][R2.64+0x100], !P0 ;  /* 0x1fc0010002047fae */ /* 0x0007e8000c101d44 */
[----:B------:R3:W-:Y:S02]  /*dc60*/  LDGSTS.E.BYPASS.LTC128B.128 [R4+0x23c00], desc[UR4][R2.64+0x180], !P1 ;  /* 0x23c0018002047fae */ /* 0x0007e4000c901d44 */
.L_x_242:
[----:B------:R-:W-:Y:S05]  /*dc70*/  BSYNC B0 ;  /* 0x0000000000007941 */ /* 0x000fea0003800000 */
.L_x_241:
        /* <DEDUP_REMOVED lines=10> */
[----:B------:R-:W4:Y:S01]  /*dd20*/  SYNCS.PHASECHK.TRANS64.TRYWAIT P0, [UR36+0x38820], R0 ;  /* 0x03882000ff0075a7 */ /* 0x000f220008000164 */
[----:B---3--:R-:W-:Y:S02]  /*dd30*/  ISETP.GE.AND P1, PT, R2, 0x51, PT ;  /* 0x000000510200780c */ /* 0x008fe40003f26270 */
[----:B----4-:R-:W-:Y:S11]  /*dd40*/  @!P0 BRA `(.L_x_244) ;  /* 0x0000004800148947 */ /* 0x010ff60003800000 */
.L_x_361:
[----:B------:R-:W-:Y:S05]  /*dd50*/  BSYNC B0 ;  /* 0x0000000000007941 */ /* 0x000fea0003800000 */
.L_x_243:
[----:B------:R-:W-:Y:S05]  /*dd60*/  @!P1 BRA `(.L_x_245) ;  /* 0x0000002c00449947 */ /* 0x000fea0003800000 */
[----:B---3--:R-:W3:Y:S01]  /*dd70*/  LDL R2, [R1+0x20] ;  /* 0x0000200001027983 */ /* 0x008ee20000100800 */
[----:B------:R-:W-:Y:S02]  /*dd80*/  IMAD.MOV.U32 R0, RZ, RZ, 0x1 ;  /* 0x00000001ff007424 */ /* 0x000fe400078e00ff */
[----:B---3--:R-:W-:-:S05]  /*dd90*/  IMAD.MOV R9, RZ, RZ, -R2 ;  /* 0x000000ffff097224 */ /* 0x008fca00078e0a02 */
[----:B------:R-:W-:-:S05]  /*dda0*/  VIADDMNMX R9, R9, R0, 0xffffffff, !PT ;  /* 0xffffffff09097446 */ /* 0x000fca0007800100 */
[----:B------:R-:W-:-:S05]  /*ddb0*/  IMAD.IADD R0, R2, 0x1, R9 ;  /* 0x0000000102007824 */ /* 0x000fca00078e0209 */
[----:B------:R-:W-:-:S04]  /*ddc0*/  LOP3.LUT R0, R0, 0x1, RZ, 0xc0, !PT ;  /* 0x0000000100007812 */ /* 0x000fc800078ec0ff */
[----:B------:R-:W-:Y:S01]  /*ddd0*/  ISETP.NE.U32.AND P0, PT, R0, 0x1, PT ;  /* 0x000000010000780c */ /* 0x000fe20003f05070 */
[----:B------:R-:W-:-:S12]  /*dde0*/  VIADD R0, R2, 0xfffffffe ;  /* 0xfffffffe02007836 */ /* 0x000fd80000000000 */
[----:B------:R-:W-:Y:S05]  /*ddf0*/  @P0 BRA `(.L_x_246) ;  /* 0x0000000c00b40947 */ /* 0x000fea0003800000 */
[----:B------:R-:W3:Y:S01]  /*de00*/  LDL R2, [R1] ;  /* 0x0000000001027983 */ /* 0x000ee20000100800 */
[----:B------:R-:W-:Y:S01]  /*de10*/  LOP3.LUT P2, RZ, R18, 0x8, RZ, 0xc0, !PT ;  /* 0x0000000812ff7812 */ /* 0x000fe2000784c0ff */
[----:B0-----:R-:W-:Y:S01]  /*de20*/  VIADD R4, R19, 0x1 ;  /* 0x0000000113047836 */ /* 0x001fe20000000000 */
[----:B------:R-:W-:Y:S04]  /*de30*/  BSSY B0, `(.L_x_247) ;  /* 0x00000e5000007945 */ /* 0x000fe80003800000 */
[----:B------:R-:W-:-:S04]  /*de40*/  ISETP.NE.AND P0, PT, R4, 0x2, PT ;  /* 0x000000020400780c */ /* 0x000fc80003f05270 */
[----:B------:R-:W-:Y:S02]  /*de50*/  SEL R8, RZ, 0x1, P0 ;  /* 0x00000001ff087807 */ /* 0x000fe40000000000 */
[----:B------:R-:W-:Y:S02]  /*de60*/  SEL R4, R4, RZ, P0 ;  /* 0x000000ff04047207 */ /* 0x000fe40000000000 */
[----:B---3--:R-:W-:Y:S01]  /*de70*/  LOP3.LUT R8, R2, R8, RZ, 0x3c, !PT ;  /* 0x0000000802087212 */ /* 0x008fe200078e3cff */
[----:B------:R-:W-:Y:S06]  /*de80*/  @!P2 BRA `(.L_x_248) ;  /* 0x0000000c007ca947 */ /* 0x000fec0003800000 */
[----:B------:R-:W-:Y:S01]  /*de90*/  LOP3.LUT P2, RZ, R18, 0x4, RZ, 0xc0, !PT ;  /* 0x0000000412ff7812 */ /* 0x000fe2000784c0ff */
[----:B------:R-:W-:-:S12]  /*dea0*/  IMAD.MOV.U32 R6, RZ, RZ, R17 ;  /* 0x000000ffff067224 */ /* 0x000fd800078e0011 */
[----:B------:R-:W-:Y:S05]  /*deb0*/  @!P2 BRA `(.L_x_249) ;  /* 0x000000000054a947 */ /* 0x000fea0003800000 */
[----:B------:R-:W3:Y:S01]  /*dec0*/  LDL R10, [R1+0xc] ;  /* 0x00000c00010a7983 */ /* 0x000ee20000100800 */
[----:B------:R-:W0:Y:S01]  /*ded0*/  LDC R6, c[0x0][0x43c] ;  /* 0x00010f00ff067b82 */ /* 0x000e220000000800 */
[----:B------:R-:W-:Y:S02]  /*dee0*/  ULDC.64 UR4, c[0x0][0x428] ;  /* 0x00010a0000047ab9 */ /* 0x000fe40000000a00 */
[----:B------:R-:W4:Y:S01]  /*def0*/  LDL R7, [R1+0x8] ;  /* 0x0000080001077983 */ /* 0x000f220000100800 */
[----:B------:R-:W-:Y:S01]  /*df00*/  ULDC.64 UR6, c[0x0][0x208] ;  /* 0x0000820000067ab9 */ /* 0x000fe20000000a00 */
[----:B0-----:R-:W-:-:S13]  /*df10*/  ISETP.NE.AND P0, PT, R6, 0x1, PT ;  /* 0x000000010600780c */ /* 0x001fda0003f05270 */
[----:B--2---:R-:W1:Y:S02]  /*df20*/  @P0 LDC.64 R2, c[0x0][0x440] ;  /* 0x00011000ff020b82 */ /* 0x004e640000000a00 */
[----:B-1----:R-:W-:-:S04]  /*df30*/  @P0 IMAD.HI.U32 R5, R0, R2, RZ ;  /* 0x0000000200050227 */ /* 0x002fc800078e00ff */
[----:B------:R-:W-:Y:S01]  /*df40*/  IMAD.MOV.U32 R2, RZ, RZ, R0 ;  /* 0x000000ffff027224 */ /* 0x000fe200078e0000 */
[----:B------:R-:W-:-:S05]  /*df50*/  @P0 SHF.R.U32.HI R2, RZ, R3, R5 ;  /* 0x00000003ff020219 */ /* 0x000fca0000011605 */
[----:B------:R-:W-:-:S04]  /*df60*/  IMAD.MOV R3, RZ, RZ, -R2 ;  /* 0x000000ffff037224 */ /* 0x000fc800078e0a02 */
[----:B------:R-:W-:Y:S01]  /*df70*/  IMAD R0, R6, R3, R0 ;  /* 0x0000000306007224 */ /* 0x000fe200078e0200 */
[----:B------:R-:W-:Y:S01]  /*df80*/  SHF.R.S32.HI R3, RZ, 0x1f, R2 ;  /* 0x0000001fff037819 */ /* 0x000fe20000011402 */
[----:B---3--:R-:W-:-:S04]  /*df90*/  IMAD R5, R10, UR4, RZ ;  /* 0x000000040a057c24 */ /* 0x008fc8000f8e02ff */
[C---:B----4-:R-:W-:Y:S02]  /*dfa0*/  IMAD R5, R7.reuse, UR5, R5 ;  /* 0x0000000507057c24 */ /* 0x050fe4000f8e0205 */
[----:B------:R-:W-:Y:S01]  /*dfb0*/  IMAD.WIDE.U32 R2, R7, UR4, R2 ;  /* 0x0000000407027c25 */ /* 0x000fe2000f8e0002 */
[----:B------:R-:W-:-:S03]  /*dfc0*/  ULDC.64 UR4, c[0x0][0x418] ;  /* 0x0001060000047ab9 */ /* 0x000fc60000000a00 */
[----:B------:R-:W-:Y:S01]  /*dfd0*/  IMAD.IADD R3, R5, 0x1, R3 ;  /* 0x0000000105037824 */ /* 0x000fe200078e0203 */
[----:B------:R-:W-:-:S04]  /*dfe0*/  LEA R6, P0, R2, UR4, 0x2 ;  /* 0x0000000402067c11 */ /* 0x000fc8000f8010ff */
[----:B------:R-:W-:-:S05]  /*dff0*/  LEA.HI.X R7, R2, UR5, R3, 0x2, P0 ;  /* 0x0000000502077c11 */ /* 0x000fca00080f1403 */
[----:B------:R0:W5:Y:S04]  /*e000*/  LDG.E R6, desc[UR6][R6.64] ;  /* 0x0000000606067981 */ /* 0x000168000c1e1900 */
.L_x_249:
[----:B--2---:R-:W-:Y:S01]  /*e010*/  LEA R3, R4, UR36, 0x3 ;  /* 0x0000002404037c11 */ /* 0x004fe2000f8e18ff */
[----:B------:R-:W-:Y:S01]  /*e020*/  BSSY B1, `(.L_x_250) ;  /* 0x0000004000017945 */ /* 0x000fe20003800000 */
[----:B------:R-:W-:-:S04]  /*e030*/  SHF.L.U32 R2, R8, 0x1f, RZ ;  /* 0x0000001f08027819 */ /* 0x000fc800000006ff */
[----:B------:R-:W2:Y:S02]  /*e040*/  SYNCS.PHASECHK.TRANS64.TRYWAIT P0, [R3+URZ+0x38840], R2 ;  /* 0x03884002030075a7 */ /* 0x000ea4000800017f */
[----:B--2---:R-:W-:Y:S05]  /*e050*/  @!P0 BRA `(.L_x_251) ;  /* 0x0000004400688947 */ /* 0x004fea0003800000 */
.L_x_362:
[----:B------:R-:W-:Y:S05]  /*e060*/  BSYNC B1 ;  /* 0x0000000000017941 */ /* 0x000fea0003800000 */
.L_x_250:
[----:B-1----:R-:W1:Y:S01]  /*e070*/  S2R R5, SR_TID.X ;  /* 0x0000000000057919 */ /* 0x002e620000002100 */
[----:B------:R-:W-:Y:S01]  /*e080*/  UPRMT UR4, UR37, 0x9910, URZ ;  /* 0x0000991025047896 */ /* 0x000fe2000800003f */
[----:B-1----:R-:W-:-:S04]  /*e090*/  LOP3.LUT R5, R5, 0x7f, RZ, 0xc0, !PT ;  /* 0x0000007f05057812 */ /* 0x002fc800078ec0ff */
[----:B------:R-:W-:-:S13]  /*e0a0*/  ISETP.NE.AND P0, PT, R5, RZ, PT ;  /* 0x000000ff0500720c */ /* 0x000fda0003f05270 */
[----:B--2---:R-:W-:-:S04]  /*e0b0*/  @!P0 IMAD.MOV.U32 R2, RZ, RZ, 0xa000 ;  /* 0x0000a000ff028424 */ /* 0x004fc800078e00ff */
[----:B------:R1:W-:Y:S02]  /*e0c0*/  @!P0 SYNCS.ARRIVE.TRANS64 RZ, [R3+URZ+0x38830], R2 ;  /* 0x0388300203ff89a7 */ /* 0x0003e4000800003f */
[----:B-1----:R-:W-:-:S05]  /*e0d0*/  IMAD.U32 R2, RZ, RZ, UR4 ;  /* 0x00000004ff027e24 */ /* 0x002fca000f8e00ff */
[----:B------:R-:W-:-:S13]  /*e0e0*/  ISETP.NE.AND P1, PT, R2, 0x2, PT ;  /* 0x000000020200780c */ /* 0x000fda0003f25270 */
[----:B------:R-:W-:Y:S05]  /*e0f0*/  @P1 BRA `(.L_x_252) ;  /* 0x0000000000041947 */ /* 0x000fea0003800000 */
[----:B------:R-:W-:Y:S01]  /*e100*/  BPT.TRAP 0x1 ;  /* 0x000000040000795c */ /* 0x000fe20000300000 */
.L_x_252:
[----:B------:R-:W-:Y:S01]  /*e110*/  LOP3.LUT P0, RZ, R18, 0x2, RZ, 0xc0, !PT ;  /* 0x0000000212ff7812 */ /* 0x000fe2000780c0ff */
[----:B------:R-:W-:-:S12]  /*e120*/  BSSY B1, `(.L_x_253) ;  /* 0x0000003000017945 */ /* 0x000fd80003800000 */
[----:B------:R-:W-:Y:S05]  /*e130*/  @P0 BRA `(.L_x_254) ;  /* 0x0000000000040947 */ /* 0x000fea0003800000 */
[----:B------:R-:W-:Y:S01]  /*e140*/  BPT.TRAP 0x1 ;  /* 0x000000040000795c */ /* 0x000fe20000300000 */
.L_x_254:
[----:B------:R-:W-:Y:S05]  /*e150*/  BSYNC B1 ;  /* 0x0000000000017941 */ /* 0x000fea0003800000 */
.L_x_253:
[----:B------:R-:W1:Y:S01]  /*e160*/  S2R R2, SR_CgaCtaId ;  /* 0x0000000000027919 */ /* 0x000e620000008800 */
[----:B------:R-:W-:Y:S01]  /*e170*/  IMAD.MOV.U32 R10, RZ, RZ, RZ ;  /* 0x000000ffff0a7224 */ /* 0x000fe200078e00ff */
[----:B------:R-:W-:Y:S01]  /*e180*/  UIADD3 UR4, UP0, UR38, 0x370, URZ ;  /* 0x0000037026047890 */ /* 0x000fe2000ff1e03f */
[----:B------:R-:W-:Y:S01]  /*e190*/  PLOP3.LUT P0, PT, PT, PT, PT, 0x80, 0x0 ;  /* 0x000000000000781c */ /* 0x000fe20003f0f070 */
[----:B------:R-:W-:Y:S01]  /*e1a0*/  VIADD R3, R3, 0x38830 ;  /* 0x0003883003037836 */ /* 0x000fe20000000000 */
[----:B------:R-:W-:Y:S01]  /*e1b0*/  UMOV UR6, 0x30000 ;  /* 0x0003000000067882 */ /* 0x000fe20000000000 */
[----:B------:R-:W-:Y:S01]  /*e1c0*/  R2UR UR10, R10 ;  /* 0x000000000a0a72ca */ /* 0x000fe200000e0000 */
[----:B------:R-:W-:Y:S01]  /*e1d0*/  UIADD3.X UR5, URZ, UR39, URZ, UP0, !UPT ;  /* 0x000000273f057290 */ /* 0x000fe200087fe43f */
[----:B------:R-:W-:Y:S01]  /*e1e0*/  UMOV UR14, 0x0 ;  /* 0x00000000000e7882 */ /* 0x000fe20000000000 */
[----:B------:R-:W-:Y:S01]  /*e1f0*/  UMOV UR15, 0x14f00000 ;  /* 0x14f00000000f7882 */ /* 0x000fe20000000000 */
[----:B-1----:R-:W-:-:S05]  /*e200*/  LOP3.LUT R2, R2, 0x1, RZ, 0xc0, !PT ;  /* 0x0000000102027812 */ /* 0x002fca00078ec0ff */
[----:B------:R-:W-:-:S04]  /*e210*/  IMAD R2, R2, 0xa00, RZ ;  /* 0x00000a0002027824 */ /* 0x000fc800078e02ff */
[----:B------:R-:W-:Y:S02]  /*e220*/  IMAD R5, R4, 0x5000, R2 ;  /* 0x0000500004057824 */ /* 0x000fe400078e0202 */
[----:B------:R-:W1:Y:S03]  /*e230*/  S2R R2, SR_CgaCtaId ;  /* 0x0000000000027919 */ /* 0x000e660000008800 */
[----:B------:R-:W-:-:S05]  /*e240*/  LEA R5, R5, UR36, 0x1 ;  /* 0x0000002405057c11 */ /* 0x000fca000f8e08ff */
[----:B0-----:R-:W-:Y:S01]  /*e250*/  VIADD R7, R5, 0x24400 ;  /* 0x0002440005077836 */ /* 0x001fe20000000000 */
[----:B-1----:R-:W-:-:S05]  /*e260*/  LOP3.LUT R2, R2, 0x1, RZ, 0xc0, !PT ;  /* 0x0000000102027812 */ /* 0x002fca00078ec0ff */
[----:B------:R-:W-:-:S04]  /*e270*/  IMAD R2, R2, 0x28, RZ ;  /* 0x0000002802027824 */ /* 0x000fc800078e02ff */
[----:B------:R-:W-:-:S07]  /*e280*/  IMAD R2, R0, 0x50, R2 ;  /* 0x0000005000027824 */ /* 0x000fce00078e0202 */
.L_x_255:
        /* <DEDUP_REMOVED lines=8> */
[----:B------:R0:W-:Y:S02]  /*e310*/  UTMALDG.4D.MULTICAST [UR8], [UR4], UR6, desc[UR14] ;  /* 0x00000e08040073b4 */ /* 0x0001e40008019806 */
[----:B0-----:R-:W-:Y:S05]  /*e320*/  @P0 BRA.U.ANY `(.L_x_255) ;  /* 0xfffffffd00d80947 */ /* 0x001fea000393ffff */
[----:B------:R-:W-:Y:S01]  /*e330*/  IMAD.MOV.U32 R13, RZ, RZ, 0x40 ;  /* 0x00000040ff0d7424 */ /* 0x000fe200078e00ff */
[----:B------:R-:W-:Y:S01]  /*e340*/  PLOP3.LUT P0, PT, PT, PT, PT, 0x80, 0x0 ;  /* 0x000000000000781c */ /* 0x000fe20003f0f070 */
[----:B------:R-:W-:Y:S01]  /*e350*/  VIADD R7, R5, 0x26c00 ;  /* 0x00026c0005077836 */ /* 0x000fe20000000000 */
[----:B------:R-:W-:Y:S01]  /*e360*/  UMOV UR6, 0x30000 ;  /* 0x0003000000067882 */ /* 0x000fe20000000000 */
[----:B------:R-:W-:Y:S01]  /*e370*/  UMOV UR14, 0x0 ;  /* 0x00000000000e7882 */ /* 0x000fe20000000000 */
[----:B------:R-:W-:Y:S01]  /*e380*/  R2UR UR10, R13 ;  /* 0x000000000d0a72ca */ /* 0x000fe200000e0000 */
[----:B------:R-:W-:-:S14]  /*e390*/  UMOV UR15, 0x14f00000 ;  /* 0x14f00000000f7882 */ /* 0x000fdc0000000000 */
.L_x_256:
        /* <DEDUP_REMOVED lines=17> */
.L_x_257:
        /* <DEDUP_REMOVED lines=17> */
.L_x_258:
        /* <DEDUP_REMOVED lines=10> */
[----:B------:R-:W2:Y:S01]  /*e660*/  LDL.LU R7, [R1] ;  /* 0x0000000001077983 */ /* 0x000ea20000300800 */
[----:B------:R-:W-:Y:S01]  /*e670*/  LEA R2, R19, UR36, 0x3 ;  /* 0x0000002413027c11 */ /* 0x000fe2000f8e18ff */
[----:B------:R-:W-:Y:S01]  /*e680*/  BSSY B1, `(.L_x_259) ;  /* 0x0000004000017945 */ /* 0x000fe20003800000 */
[----:B--2---:R-:W-:-:S04]  /*e690*/  SHF.L.U32 R3, R7, 0x1f, RZ ;  /* 0x0000001f07037819 */ /* 0x004fc800000006ff */
[----:B------:R-:W0:Y:S02]  /*e6a0*/  SYNCS.PHASECHK.TRANS64.TRYWAIT P0, [R2+URZ+0x38860], R3 ;  /* 0x03886003020075a7 */ /* 0x000e24000800017f */
[----:B0-----:R-:W-:Y:S05]  /*e6b0*/  @!P0 BRA `(.L_x_260) ;  /* 0x0000003c00e48947 */ /* 0x001fea0003800000 */
.L_x_363:
[----:B------:R-:W-:Y:S05]  /*e6c0*/  BSYNC B1 ;  /* 0x0000000000017941 */ /* 0x000fea0003800000 */
.L_x_259:
[----:B------:R-:W1:Y:S02]  /*e6d0*/  S2R R5, SR_TID.X ;  /* 0x0000000000057919 */ /* 0x000e640000002100 */
[----:B-1----:R-:W-:-:S04]  /*e6e0*/  LOP3.LUT R5, R5, 0x7f, RZ, 0xc0, !PT ;  /* 0x0000007f05057812 */ /* 0x002fc800078ec0ff */
[----:B------:R-:W-:-:S13]  /*e6f0*/  ISETP.NE.AND P0, PT, R5, RZ, PT ;  /* 0x000000ff0500720c */ /* 0x000fda0003f05270 */
[----:B0-----:R-:W-:-:S04]  /*e700*/  @!P0 IMAD.MOV.U32 R3, RZ, RZ, 0xa000 ;  /* 0x0000a000ff038424 */ /* 0x001fc800078e00ff */
[----:B------:R0:W-:Y:S01]  /*e710*/  @!P0 SYNCS.ARRIVE.TRANS64 RZ, [R2+URZ+0x38850], R3 ;  /* 0x0388500302ff89a7 */ /* 0x0001e2000800003f */
[----:B------:R-:W-:Y:S05]  /*e720*/  @P1 BRA `(.L_x_261) ;  /* 0x0000000000041947 */ /* 0x000fea0003800000 */
[----:B------:R-:W-:Y:S01]  /*e730*/  BPT.TRAP 0x1 ;  /* 0x000000040000795c */ /* 0x000fe20000300000 */
.L_x_261:
[----:B------:R-:W-:Y:S01]  /*e740*/  LOP3.LUT P0, RZ, R18, 0x2, RZ, 0xc0, !PT ;  /* 0x0000000212ff7812 */ /* 0x000fe2000780c0ff */
[----:B------:R-:W-:-:S12]  /*e750*/  BSSY B1, `(.L_x_262) ;  /* 0x0000003000017945 */ /* 0x000fd80003800000 */
[----:B------:R-:W-:Y:S05]  /*e760*/  @P0 BRA `(.L_x_263) ;  /* 0x0000000000040947 */ /* 0x000fea0003800000 */
[----:B------:R-:W-:Y:S01]  /*e770*/  BPT.TRAP 0x1 ;  /* 0x000000040000795c */ /* 0x000fe20000300000 */
.L_x_263:
[----:B------:R-:W-:Y:S05]  /*e780*/  BSYNC B1 ;  /* 0x0000000000017941 */ /* 0x000fea0003800000 */
.L_x_262:
[----:B------:R-:W2:Y:S01]  /*e790*/  LDL.LU R5, [R1+0x4] ;  /* 0x0000040001057983 */ /* 0x000ea20000300800 */
[----:B0-----:R-:W0:Y:S01]  /*e7a0*/  S2R R3, SR_CgaCtaId ;  /* 0x0000000000037919 */ /* 0x001e220000008800 */
[----:B------:R-:W1:Y:S01]  /*e7b0*/  S2R R7, SR_CgaCtaId ;  /* 0x0000000000077919 */ /* 0x000e620000008800 */
[----:B------:R-:W-:Y:S01]  /*e7c0*/  R2UR UR10, R10 ;  /* 0x000000000a0a72ca */ /* 0x000fe200000e0000 */
[----:B------:R-:W-:Y:S01]  /*e7d0*/  UIADD3 UR4, UP0, UR38, 0x470, URZ ;  /* 0x0000047026047890 */ /* 0x000fe2000ff1e03f */
[----:B------:R-:W-:Y:S01]  /*e7e0*/  PLOP3.LUT P0, PT, PT, PT, PT, 0x80, 0x0 ;  /* 0x000000000000781c */ /* 0x000fe20003f0f070 */
[----:B------:R-:W-:Y:S01]  /*e7f0*/  VIADD R2, R2, 0x38850 ;  /* 0x0003885002027836 */ /* 0x000fe20000000000 */
[----:B------:R-:W-:Y:S01]  /*e800*/  UMOV UR6, 0x30000 ;  /* 0x0003000000067882 */ /* 0x000fe20000000000 */
[----:B------:R-:W-:Y:S01]  /*e810*/  UIADD3.X UR5, URZ, UR39, URZ, UP0, !UPT ;  /* 0x000000273f057290 */ /* 0x000fe200087fe43f */
[----:B0-----:R-:W-:-:S05]  /*e820*/  LOP3.LUT R3, R3, 0x1, RZ, 0xc0, !PT ;  /* 0x0000000103037812 */ /* 0x001fca00078ec0ff */
[----:B------:R-:W-:Y:S01]  /*e830*/  IMAD R3, R3, 0xa00, RZ ;  /* 0x00000a0003037824 */ /* 0x000fe200078e02ff */
[----:B-1----:R-:W-:-:S03]  /*e840*/  LOP3.LUT R7, R7, 0x1, RZ, 0xc0, !PT ;  /* 0x0000000107077812 */ /* 0x002fc600078ec0ff */
[----:B------:R-:W-:Y:S02]  /*e850*/  IMAD R3, R19, 0x5000, R3 ;  /* 0x0000500013037824 */ /* 0x000fe400078e0203 */
[----:B------:R-:W-:-:S03]  /*e860*/  IMAD R7, R7, 0x28, RZ ;  /* 0x0000002807077824 */ /* 0x000fc600078e02ff */
[----:B------:R-:W-:Y:S01]  /*e870*/  LEA R3, R3, UR36, 0x1 ;  /* 0x0000002403037c11 */ /* 0x000fe2000f8e08ff */
[----:B------:R-:W-:Y:S01]  /*e880*/  UMOV UR14, 0x0 ;  /* 0x00000000000e7882 */ /* 0x000fe20000000000 */
[----:B------:R-:W-:Y:S01]  /*e890*/  UMOV UR15, 0x14f00000 ;  /* 0x14f00000000f7882 */ /* 0x000fe20000000000 */
[----:B--2---:R-:W-:Y:S02]  /*e8a0*/  IMAD R5, R5, 0x50, R7 ;  /* 0x0000005005057824 */ /* 0x004fe400078e0207 */
[----:B------:R-:W-:-:S07]  /*e8b0*/  VIADD R7, R3, 0x400 ;  /* 0x0000040003077836 */ /* 0x000fce0000000000 */
.L_x_264:
        /* <DEDUP_REMOVED lines=10> */
[----:B------:R-:W-:Y:S01]  /*e960*/  R2UR UR10, R13 ;  /* 0x000000000d0a72ca */ /* 0x000fe200000e0000 */
[----:B------:R-:W-:Y:S01]  /*e970*/  VIADD R7, R3, 0x2c00 ;  /* 0x00002c0003077836 */ /* 0x000fe20000000000 */
[----:B------:R-:W-:Y:S01]  /*e980*/  PLOP3.LUT P0, PT, PT, PT, PT, 0x80, 0x0 ;  /* 0x000000000000781c */ /* 0x000fe20003f0f070 */
[----:B------:R-:W-:Y:S01]  /*e990*/  UMOV UR6, 0x30000 ;  /* 0x0003000000067882 */ /* 0x000fe20000000000 */
[----:B------:R-:W-:Y:S01]  /*e9a0*/  UMOV UR14, 0x0 ;  /* 0x00000000000e7882 */ /* 0x000fe20000000000 */
[----:B------:R-:W-:-:S10]  /*e9b0*/  UMOV UR15, 0x14f00000 ;  /* 0x14f00000000f7882 */ /* 0x000fd40000000000 */
.L_x_265:
        /* <DEDUP_REMOVED lines=16> */
.L_x_266:
        /* <DEDUP_REMOVED lines=16> */
.L_x_267:
        /* <DEDUP_REMOVED lines=10> */
[----:B------:R0:W-:Y:S01]  /*ec60*/  STL [R1+0x4], R0 ;  /* 0x0000040001007387 */ /* 0x0001e20000100800 */
[----:B------:R-:W-:-:S07]  /*ec70*/  IMAD.MOV.U32 R17, RZ, RZ, R6 ;  /* 0x000000ffff117224 */ /* 0x000fce00078e0006 */
.L_x_248:
[----:B------:R-:W-:Y:S05]  /*ec80*/  BSYNC B0 ;  /* 0x0000000000007941 */ /* 0x000fea0003800000 */
.L_x_247:
[----:B0-----:R-:W3:Y:S01]  /*ec90*/  LDL.LU R0, [R1+0x20] ;  /* 0x0000200001007983 */ /* 0x001ee20000300800 */
[----:B------:R-:W-:-:S03]  /*eca0*/  IMAD.MOV.U32 R19, RZ, RZ, R4 ;  /* 0x000000ffff137224 */ /* 0x000fc600078e0004 */
[----:B------:R4:W-:Y:S02]  /*ecb0*/  STL [R1], R8 ;  /* 0x0000000801007387 */ /* 0x0009e40000100800 */
[----:B---34-:R-:W-:-:S07]  /*ecc0*/  VIADD R0, R0, 0xfffffffd ;  /* 0xfffffffd00007836 */ /* 0x018fce0000000000 */
.L_x_246:
[----:B------:R-:W3:Y:S01]  /*ecd0*/  LDL.LU R2, [R1+0x18] ;  /* 0x0000180001027983 */ /* 0x000ee20000300800 */
[----:B------:R-:W-:Y:S01]  /*ece0*/  IMAD.MOV R9, RZ, RZ, -R9 ;  /* 0x000000ffff097224 */ /* 0x000fe200078e0a09 */
[----:B------:R-:W-:Y:S04]  /*ecf0*/  BSSY B0, `(.L_x_245) ;  /* 0x00001d8000007945 */ /* 0x000fe80003800000 */
[----:B---3--:R-:W-:-:S13]  /*ed00*/  ISETP.NE.AND P0, PT, R2, R9, PT ;  /* 0x000000090200720c */ /* 0x008fda0003f05270 */
[----:B------:R-:W-:Y:S05]  /*ed10*/  @!P0 BRA `(.L_x_268) ;  /* 0x0000001c00548947 */ /* 0x000fea0003800000 */
[----:B0-----:R-:W-:-:S07]  /*ed20*/  IMAD.MOV.U32 R6, RZ, RZ, R17 ;  /* 0x000000ffff067224 */ /* 0x001fce00078e0011 */
.L_x_311:
[----:B---3--:R-:W3:Y:S01]  /*ed30*/  LDL R2, [R1] ;  /* 0x0000000001027983 */ /* 0x008ee20000100800 */
[----:B------:R-:W-:Y:S01]  /*ed40*/  LOP3.LUT P1, RZ, R18, 0x8, RZ, 0xc0, !PT ;  /* 0x0000000812ff7812 */ /* 0x000fe2000782c0ff */
[----:B------:R-:W-:Y:S01]  /*ed50*/  VIADD R4, R19, 0x1 ;  /* 0x0000000113047836 */ /* 0x000fe20000000000 */
[----:B------:R-:W-:Y:S04]  /*ed60*/  BSSY B1, `(.L_x_269) ;  /* 0x00000e5000017945 */ /* 0x000fe80003800000 */
[----:B------:R-:W-:-:S04]  /*ed70*/  ISETP.NE.AND P0, PT, R4, 0x2, PT ;  /* 0x000000020400780c */ /* 0x000fc80003f05270 */
[----:B-1----:R-:W-:Y:S02]  /*ed80*/  SEL R5, RZ, 0x1, P0 ;  /* 0x00000001ff057807 */ /* 0x002fe40000000000 */
[----:B------:R-:W-:Y:S02]  /*ed90*/  SEL R4, R4, RZ, P0 ;  /* 0x000000ff04047207 */ /* 0x000fe40000000000 */
[----:B---3--:R-:W-:Y:S01]  /*eda0*/  LOP3.LUT R5, R2, R5, RZ, 0x3c, !PT ;  /* 0x0000000502057212 */ /* 0x008fe200078e3cff */
[----:B0-----:R-:W-:Y:S06]  /*edb0*/  @!P1 BRA `(.L_x_270) ;  /* 0x0000000c007c9947 */ /* 0x001fec0003800000 */
        /* <DEDUP_REMOVED lines=9> */
[----:B--2---:R-:W0:Y:S02]  /*ee50*/  @P0 LDC.64 R2, c[0x0][0x440] ;  /* 0x00011000ff020b82 */ /* 0x004e240000000a00 */
[----:B0-----:R-:W-:-:S04]  /*ee60*/  @P0 IMAD.HI.U32 R6, R0, R2, RZ ;  /* 0x0000000200060227 */ /* 0x001fc800078e00ff */
        /* <DEDUP_REMOVED lines=13> */
.L_x_271:
[----:B--2---:R-:W-:Y:S01]  /*ef40*/  LEA R3, R4, UR36, 0x3 ;  /* 0x0000002404037c11 */ /* 0x004fe2000f8e18ff */
[----:B------:R-:W-:Y:S01]  /*ef50*/  BSSY B2, `(.L_x_272) ;  /* 0x0000004000027945 */ /* 0x000fe20003800000 */
[----:B------:R-:W-:-:S04]  /*ef60*/  SHF.L.U32 R2, R5, 0x1f, RZ ;  /* 0x0000001f05027819 */ /* 0x000fc800000006ff */
[----:B------:R-:W1:Y:S02]  /*ef70*/  SYNCS.PHASECHK.TRANS64.TRYWAIT P0, [R3+URZ+0x38840], R2 ;  /* 0x03884002030075a7 */ /* 0x000e64000800017f */
[----:B-1----:R-:W-:Y:S05]  /*ef80*/  @!P0 BRA `(.L_x_273) ;  /* 0x0000003400c48947 */ /* 0x002fea0003800000 */
.L_x_364:
[----:B------:R-:W-:Y:S05]  /*ef90*/  BSYNC B2 ;  /* 0x0000000000027941 */ /* 0x000fea0003800000 */
.L_x_272:
[----:B0-----:R-:W0:Y:S01]  /*efa0*/  S2R R7, SR_TID.X ;  /* 0x0000000000077919 */ /* 0x001e220000002100 */
[----:B------:R-:W-:Y:S01]  /*efb0*/  UPRMT UR4, UR37, 0x9910, URZ ;  /* 0x0000991025047896 */ /* 0x000fe2000800003f */
[----:B0-----:R-:W-:-:S04]  /*efc0*/  LOP3.LUT R7, R7, 0x7f, RZ, 0xc0, !PT ;  /* 0x0000007f07077812 */ /* 0x001fc800078ec0ff */
[----:B------:R-:W-:-:S13]  /*efd0*/  ISETP.NE.AND P0, PT, R7, RZ, PT ;  /* 0x000000ff0700720c */ /* 0x000fda0003f05270 */
[----:B-1----:R-:W-:-:S04]  /*efe0*/  @!P0 IMAD.MOV.U32 R2, RZ, RZ, 0xa000 ;  /* 0x0000a000ff028424 */ /* 0x002fc800078e00ff */
[----:B------:R0:W-:Y:S02]  /*eff0*/  @!P0 SYNCS.ARRIVE.TRANS64 RZ, [R3+URZ+0x38830], R2 ;  /* 0x0388300203ff89a7 */ /* 0x0001e4000800003f */
[----:B0-----:R-:W-:-:S05]  /*f000*/  IMAD.U32 R2, RZ, RZ, UR4 ;  /* 0x00000004ff027e24 */ /* 0x001fca000f8e00ff */
[----:B------:R-:W-:-:S13]  /*f010*/  ISETP.NE.AND P1, PT, R2, 0x2, PT ;  /* 0x000000020200780c */ /* 0x000fda0003f25270 */
[----:B------:R-:W-:Y:S05]  /*f020*/  @P1 BRA `(.L_x_274) ;  /* 0x0000000000041947 */ /* 0x000fea0003800000 */
[----:B------:R-:W-:Y:S01]  /*f030*/  BPT.TRAP 0x1 ;  /* 0x000000040000795c */ /* 0x000fe20000300000 */
.L_x_274:
[----:B------:R-:W-:Y:S01]  /*f040*/  LOP3.LUT P0, RZ, R18, 0x2, RZ, 0xc0, !PT ;  /* 0x0000000212ff7812 */ /* 0x000fe2000780c0ff */
[----:B------:R-:W-:-:S12]  /*f050*/  BSSY B2, `(.L_x_275) ;  /* 0x0000003000027945 */ /* 0x000fd80003800000 */
[----:B------:R-:W-:Y:S05]  /*f060*/  @P0 BRA `(.L_x_276) ;  /* 0x0000000000040947 */ /* 0x000fea0003800000 */
[----:B------:R-:W-:Y:S01]  /*f070*/  BPT.TRAP 0x1 ;  /* 0x000000040000795c */ /* 0x000fe20000300000 */
.L_x_276:
[----:B------:R-:W-:Y:S05]  /*f080*/  BSYNC B2 ;  /* 0x0000000000027941 */ /* 0x000fea0003800000 */
.L_x_275:
[----:B------:R-:W0:Y:S01]  /*f090*/  S2R R2, SR_CgaCtaId ;  /* 0x0000000000027919 */ /* 0x000e220000008800 */
        /* <DEDUP_REMOVED lines=9> */
[----:B0-----:R-:W-:-:S05]  /*f130*/  LOP3.LUT R2, R2, 0x1, RZ, 0xc0, !PT ;  /* 0x0000000102027812 */ /* 0x001fca00078ec0ff */
[----:B------:R-:W-:-:S04]  /*f140*/  IMAD R2, R2, 0xa00, RZ ;  /* 0x00000a0002027824 */ /* 0x000fc800078e02ff */
[----:B------:R-:W-:Y:S02]  /*f150*/  IMAD R7, R4, 0x5000, R2 ;  /* 0x0000500004077824 */ /* 0x000fe400078e0202 */
[----:B------:R-:W0:Y:S03]  /*f160*/  S2R R2, SR_CgaCtaId ;  /* 0x0000000000027919 */ /* 0x000e260000008800 */
[----:B------:R-:W-:-:S05]  /*f170*/  LEA R7, R7, UR36, 0x1 ;  /* 0x0000002407077c11 */ /* 0x000fca000f8e08ff */
[----:B------:R-:W-:Y:S01]  /*f180*/  VIADD R9, R7, 0x24400 ;  /* 0x0002440007097836 */ /* 0x000fe20000000000 */
[----:B0-----:R-:W-:-:S05]  /*f190*/  LOP3.LUT R2, R2, 0x1, RZ, 0xc0, !PT ;  /* 0x0000000102027812 */ /* 0x001fca00078ec0ff */
[----:B------:R-:W-:-:S04]  /*f1a0*/  IMAD R2, R2, 0x28, RZ ;  /* 0x0000002802027824 */ /* 0x000fc800078e02ff */
[----:B------:R-:W-:-:S07]  /*f1b0*/  IMAD R2, R8, 0x50, R2 ;  /* 0x0000005008027824 */ /* 0x000fce00078e0202 */
.L_x_277:
        /* <DEDUP_REMOVED lines=17> */
.L_x_278:
        /* <DEDUP_REMOVED lines=17> */
.L_x_279:
        /* <DEDUP_REMOVED lines=17> */
.L_x_280:
        /* <DEDUP_REMOVED lines=16> */
.L_x_365:
[----:B------:R-:W-:Y:S05]  /*f5f0*/  BSYNC B2 ;  /* 0x0000000000027941 */ /* 0x000fea0003800000 */
.L_x_281:
[----:B------:R-:W1:Y:S02]  /*f600*/  S2R R7, SR_TID.X ;  /* 0x0000000000077919 */ /* 0x000e640000002100 */
[----:B-1----:R-:W-:-:S04]  /*f610*/  LOP3.LUT R7, R7, 0x7f, RZ, 0xc0, !PT ;  /* 0x0000007f07077812 */ /* 0x002fc800078ec0ff */
[----:B------:R-:W-:-:S13]  /*f620*/  ISETP.NE.AND P0, PT, R7, RZ, PT ;  /* 0x000000ff0700720c */ /* 0x000fda0003f05270 */
[----:B0-----:R-:W-:-:S04]  /*f630*/  @!P0 IMAD.MOV.U32 R3, RZ, RZ, 0xa000 ;  /* 0x0000a000ff038424 */ /* 0x001fc800078e00ff */
[----:B------:R0:W-:Y:S01]  /*f640*/  @!P0 SYNCS.ARRIVE.TRANS64 RZ, [R2+URZ+0x38850], R3 ;  /* 0x0388500302ff89a7 */ /* 0x0001e2000800003f */
[----:B------:R-:W-:Y:S05]  /*f650*/  @P1 BRA `(.L_x_283) ;  /* 0x0000000000041947 */ /* 0x000fea0003800000 */
[----:B------:R-:W-:Y:S01]  /*f660*/  BPT.TRAP 0x1 ;  /* 0x000000040000795c */ /* 0x000fe20000300000 */
.L_x_283:
[----:B------:R-:W-:Y:S01]  /*f670*/  LOP3.LUT P0, RZ, R18, 0x2, RZ, 0xc0, !PT ;  /* 0x0000000212ff7812 */ /* 0x000fe2000780c0ff */
[----:B------:R-:W-:-:S12]  /*f680*/  BSSY B2, `(.L_x_284) ;  /* 0x0000003000027945 */ /* 0x000fd80003800000 */
[----:B------:R-:W-:Y:S05]  /*f690*/  @P0 BRA `(.L_x_285) ;  /* 0x0000000000040947 */ /* 0x000fea0003800000 */
[----:B------:R-:W-:Y:S01]  /*f6a0*/  BPT.TRAP 0x1 ;  /* 0x000000040000795c */ /* 0x000fe20000300000 */
.L_x_285:
[----:B------:R-:W-:Y:S05]  /*f6b0*/  BSYNC B2 ;  /* 0x0000000000027941 */ /* 0x000fea0003800000 */
.L_x_284:
        /* <DEDUP_REMOVED lines=19> */
.L_x_286:
        /* <DEDUP_REMOVED lines=16> */
.L_x_287:
        /* <DEDUP_REMOVED lines=16> */
.L_x_288:
        /* <DEDUP_REMOVED lines=16> */
.L_x_289:
        /* <DEDUP_REMOVED lines=12> */
.L_x_270:
[----:B------:R-:W-:Y:S05]  /*fbb0*/  BSYNC B1 ;  /* 0x0000000000017941 */ /* 0x000fea0003800000 */
.L_x_269:
[----:B------:R-:W-:Y:S01]  /*fbc0*/  VIADD R19, R4, 0x1 ;  /* 0x0000000104137836 */ /* 0x000fe20000000000 */
[----:B------:R-:W-:Y:S01]  /*fbd0*/  LOP3.LUT P1, RZ, R18, 0x8, RZ, 0xc0, !PT ;  /* 0x0000000812ff7812 */ /* 0x000fe2000782c0ff */
[----:B------:R-:W-:Y:S03]  /*fbe0*/  BSSY B1, `(.L_x_290) ;  /* 0x00000e5000017945 */ /* 0x000fe60003800000 */
[----:B------:R-:W-:-:S04]  /*fbf0*/  ISETP.NE.AND P0, PT, R19, 0x2, PT ;  /* 0x000000021300780c */ /* 0x000fc80003f05270 */
[----:B------:R-:W-:Y:S02]  /*fc00*/  SEL R2, RZ, 0x1, P0 ;  /* 0x00000001ff027807 */ /* 0x000fe40000000000 */
[----:B------:R-:W-:Y:S02]  /*fc10*/  SEL R19, R19, RZ, P0 ;  /* 0x000000ff13137207 */ /* 0x000fe40000000000 */
[----:B------:R-:W-:-:S05]  /*fc20*/  LOP3.LUT R9, R5, R2, RZ, 0x3c, !PT ;  /* 0x0000000205097212 */ /* 0x000fca00078e3cff */
[----:B------:R1:W-:Y:S01]  /*fc30*/  STL [R1], R9 ;  /* 0x0000000901007387 */ /* 0x0003e20000100800 */
[----:B------:R-:W-:Y:S05]  /*fc40*/  @!P1 BRA `(.L_x_291) ;  /* 0x0000000c00789947 */ /* 0x000fea0003800000 */
[----:B------:R-:W-:Y:S01]  /*fc50*/  LOP3.LUT P1, RZ, R18, 0x4, RZ, 0xc0, !PT ;  /* 0x0000000412ff7812 */ /* 0x000fe2000782c0ff */
[----:B0-----:R-:W-:-:S12]  /*fc60*/  VIADD R8, R0, 0xffffffff ;  /* 0xffffffff00087836 */ /* 0x001fd80000000000 */
        /* <DEDUP_REMOVED lines=22> */
.L_x_292:
[----:B--2---:R-:W-:Y:S01]  /*fdd0*/  LEA R3, R19, UR36, 0x3 ;  /* 0x0000002413037c11 */ /* 0x004fe2000f8e18ff */
[----:B------:R-:W-:Y:S01]  /*fde0*/  BSSY B2, `(.L_x_293) ;  /* 0x0000004000027945 */ /* 0x000fe20003800000 */
[----:B------:R-:W-:-:S04]  /*fdf0*/  SHF.L.U32 R2, R9, 0x1f, RZ ;  /* 0x0000001f09027819 */ /* 0x000fc800000006ff */
[----:B------:R-:W2:Y:S02]  /*fe00*/  SYNCS.PHASECHK.TRANS64.TRYWAIT P0, [R3+URZ+0x38840], R2 ;  /* 0x03884002030075a7 */ /* 0x000ea4000800017f */
[----:B--2---:R-:W-:Y:S05]  /*fe10*/  @!P0 BRA `(.L_x_294) ;  /* 0x0000002800488947 */ /* 0x004fea0003800000 */
.L_x_366:
[----:B------:R-:W-:Y:S05]  /*fe20*/  BSYNC B2 ;  /* 0x0000000000027941 */ /* 0x000fea0003800000 */
.L_x_293:
[----:B0-----:R-:W0:Y:S01]  /*fe30*/  S2R R7, SR_TID.X ;  /* 0x0000000000077919 */ /* 0x001e220000002100 */
[----:B------:R-:W-:Y:S01]  /*fe40*/  UPRMT UR4, UR37, 0x9910, URZ ;  /* 0x0000991025047896 */ /* 0x000fe2000800003f */
[----:B0-----:R-:W-:-:S04]  /*fe50*/  LOP3.LUT R7, R7, 0x7f, RZ, 0xc0, !PT ;  /* 0x0000007f07077812 */ /* 0x001fc800078ec0ff */
[----:B------:R-:W-:-:S13]  /*fe60*/  ISETP.NE.AND P0, PT, R7, RZ, PT ;  /* 0x000000ff0700720c */ /* 0x000fda0003f05270 */
[----:B--2---:R-:W-:-:S04]  /*fe70*/  @!P0 IMAD.MOV.U32 R2, RZ, RZ, 0xa000 ;  /* 0x0000a000ff028424 */ /* 0x004fc800078e00ff */
[----:B------:R0:W-:Y:S02]  /*fe80*/  @!P0 SYNCS.ARRIVE.TRANS64 RZ, [R3+URZ+0x38830], R2 ;  /* 0x0388300203ff89a7 */ /* 0x0001e4000800003f */
[----:B0-----:R-:W-:-:S05]  /*fe90*/  IMAD.U32 R2, RZ, RZ, UR4 ;  /* 0x00000004ff027e24 */ /* 0x001fca000f8e00ff */
[----:B------:R-:W-:-:S13]  /*fea0*/  ISETP.NE.AND P1, PT, R2, 0x2, PT ;  /* 0x000000020200780c */ /* 0x000fda0003f25270 */
[----:B------:R-:W-:Y:S05]  /*feb0*/  @P1 BRA `(.L_x_295) ;  /* 0x0000000000041947 */ /* 0x000fea0003800000 */
[----:B------:R-:W-:Y:S01]  /*fec0*/  BPT.TRAP 0x1 ;  /* 0x000000040000795c */ /* 0x000fe20000300000 */
.L_x_295:
[----:B------:R-:W-:Y:S01]  /*fed0*/  LOP3.LUT P0, RZ, R18, 0x2, RZ, 0xc0, !PT ;  /* 0x0000000212ff7812 */ /* 0x000fe2000780c0ff */
[----:B------:R-:W-:-:S12]  /*fee0*/  BSSY B2, `(.L_x_296) ;  /* 0x0000003000027945 */ /* 0x000fd80003800000 */
[----:B------:R-:W-:Y:S05]  /*fef0*/  @P0 BRA `(.L_x_297) ;  /* 0x0000000000040947 */ /* 0x000fea0003800000 */
[----:B------:R-:W-:Y:S01]  /*ff00*/  BPT.TRAP 0x1 ;  /* 0x000000040000795c */ /* 0x000fe20000300000 */
.L_x_297:
[----:B------:R-:W-:Y:S05]  /*ff10*/  BSYNC B2 ;  /* 0x0000000000027941 */ /* 0x000fea0003800000 */
.L_x_296:
        /* <DEDUP_REMOVED lines=15> */
[----:B-1----:R-:W-:Y:S01]  /*10010*/  VIADD R9, R7, 0x24400 ;  /* 0x0002440007097836 */ /* 0x002fe20000000000 */
[----:B0-----:R-:W-:-:S05]  /*10020*/  LOP3.LUT R2, R2, 0x1, RZ, 0xc0, !PT ;  /* 0x0000000102027812 */ /* 0x001fca00078ec0ff */
[----:B------:R-:W-:-:S04]  /*10030*/  IMAD R2, R2, 0x28, RZ ;  /* 0x0000002802027824 */ /* 0x000fc800078e02ff */
[----:B------:R-:W-:-:S07]  /*10040*/  IMAD R2, R8, 0x50, R2 ;  /* 0x0000005008027824 */ /* 0x000fce00078e0202 */
.L_x_298:
        /* <DEDUP_REMOVED lines=17> */
.L_x_299:
        /* <DEDUP_REMOVED lines=17> */
.L_x_300:
        /* <DEDUP_REMOVED lines=17> */
.L_x_301:
        /* <DEDUP_REMOVED lines=10> */
[----:B------:R-:W-:Y:S01]  /*10420*/  SHF.L.U32 R5, R5, 0x1f, RZ ;  /* 0x0000001f05057819 */ /* 0x000fe200000006ff */
[----:B------:R-:W-:Y:S01]  /*10430*/  BSSY B2, `(.L_x_302) ;  /* 0x0000004000027945 */ /* 0x000fe20003800000 */
[----:B------:R-:W-:-:S04]  /*10440*/  LEA R2, R4, UR36, 0x3 ;  /* 0x0000002404027c11 */ /* 0x000fc8000f8e18ff */
[----:B------:R-:W0:Y:S02]  /*10450*/  SYNCS.PHASECHK.TRANS64.TRYWAIT P0, [R2+URZ+0x38860], R5 ;  /* 0x03886005020075a7 */ /* 0x000e24000800017f */
[----:B0-----:R-:W-:Y:S05]  /*10460*/  @!P0 BRA `(.L_x_303) ;  /* 0x0000002000c88947 */ /* 0x001fea0003800000 */
.L_x_367:
[----:B------:R-:W-:Y:S05]  /*10470*/  BSYNC B2 ;  /* 0x0000000000027941 */ /* 0x000fea0003800000 */
.L_x_302:
[----:B------:R-:W1:Y:S02]  /*10480*/  S2R R3, SR_TID.X ;  /* 0x0000000000037919 */ /* 0x000e640000002100 */
[----:B-1----:R-:W-:-:S04]  /*10490*/  LOP3.LUT R3, R3, 0x7f, RZ, 0xc0, !PT ;  /* 0x0000007f03037812 */ /* 0x002fc800078ec0ff */
[----:B------:R-:W-:-:S13]  /*104a0*/  ISETP.NE.AND P0, PT, R3, RZ, PT ;  /* 0x000000ff0300720c */ /* 0x000fda0003f05270 */
[----:B------:R-:W-:-:S04]  /*104b0*/  @!P0 IMAD.MOV.U32 R3, RZ, RZ, 0xa000 ;  /* 0x0000a000ff038424 */ /* 0x000fc800078e00ff */
[----:B------:R1:W-:Y:S01]  /*104c0*/  @!P0 SYNCS.ARRIVE.TRANS64 RZ, [R2+URZ+0x38850], R3 ;  /* 0x0388500302ff89a7 */ /* 0x0003e2000800003f */
[----:B------:R-:W-:Y:S05]  /*104d0*/  @P1 BRA `(.L_x_304) ;  /* 0x0000000000041947 */ /* 0x000fea0003800000 */
[----:B------:R-:W-:Y:S01]  /*104e0*/  BPT.TRAP 0x1 ;  /* 0x000000040000795c */ /* 0x000fe20000300000 */
.L_x_304:
[----:B------:R-:W-:Y:S01]  /*104f0*/  LOP3.LUT P0, RZ, R18, 0x2, RZ, 0xc0, !PT ;  /* 0x0000000212ff7812 */ /* 0x000fe2000780c0ff */
[----:B------:R-:W-:-:S12]  /*10500*/  BSSY B2, `(.L_x_305) ;  /* 0x0000003000027945 */ /* 0x000fd80003800000 */
[----:B------:R-:W-:Y:S05]  /*10510*/  @P0 BRA `(.L_x_306) ;  /* 0x0000000000040947 */ /* 0x000fea0003800000 */
[----:B------:R-:W-:Y:S01]  /*10520*/  BPT.TRAP 0x1 ;  /* 0x000000040000795c */ /* 0x000fe20000300000 */
.L_x_306:
[----:B------:R-:W-:Y:S05]  /*10530*/  BSYNC B2 ;  /* 0x0000000000027941 */ /* 0x000fea0003800000 */
.L_x_305:
[----:B0-----:R-:W2:Y:S01]  /*10540*/  LDL.LU R5, [R1+0x4] ;  /* 0x0000040001057983 */ /* 0x001ea20000300800 */
[----:B-1----:R-:W0:Y:S01]  /*10550*/  S2R R3, SR_CgaCtaId ;  /* 0x0000000000037919 */ /* 0x002e220000008800 */
        /* <DEDUP_REMOVED lines=17> */
.L_x_307:
        /* <DEDUP_REMOVED lines=16> */
.L_x_308:
        /* <DEDUP_REMOVED lines=16> */
.L_x_309:
        /* <DEDUP_REMOVED lines=16> */
.L_x_310:
        /* <DEDUP_REMOVED lines=12> */
.L_x_291:
[----:B------:R-:W-:Y:S05]  /*10a30*/  BSYNC B1 ;  /* 0x0000000000017941 */ /* 0x000fea0003800000 */
.L_x_290:
[C---:B------:R-:W-:Y:S01]  /*10a40*/  ISETP.GT.AND P0, PT, R0.reuse, 0x1, PT ;  /* 0x000000010000780c */ /* 0x040fe20003f04270 */
[----:B------:R-:W-:-:S12]  /*10a50*/  VIADD R0, R0, 0xfffffffe ;  /* 0xfffffffe00007836 */ /* 0x000fd80000000000 */
[----:B------:R-:W-:Y:S05]  /*10a60*/  @P0 BRA `(.L_x_311) ;  /* 0xffffffe000b00947 */ /* 0x000fea000383ffff */
.L_x_268:
[----:B------:R-:W-:Y:S05]  /*10a70*/  BSYNC B0 ;  /* 0x0000000000007941 */ /* 0x000fea0003800000 */
.L_x_245:
[----:B------:R-:W-:Y:S01]  /*10a80*/  LOP3.LUT P0, RZ, R18, 0x8, RZ, 0xc0, !PT ;  /* 0x0000000812ff7812 */ /* 0x000fe2000780c0ff */
[----:B------:R-:W-:-:S12]  /*10a90*/  BSSY B0, `(.L_x_312) ;  /* 0x0000065000007945 */ /* 0x000fd80003800000 */
[----:B------:R-:W-:Y:S05]  /*10aa0*/  @!P0 BRA `(.L_x_313) ;  /* 0x00000004008c8947 */ /* 0x000fea0003800000 */
[----:B---3--:R-:W3:Y:S01]  /*10ab0*/  LDL R2, [R1] ;  /* 0x0000000001027983 */ /* 0x008ee20000100800 */
[----:B------:R-:W-:Y:S01]  /*10ac0*/  LEA R0, R19, UR36, 0x3 ;  /* 0x0000002413007c11 */ /* 0x000fe2000f8e18ff */
[----:B------:R-:W-:Y:S01]  /*10ad0*/  BSSY B1, `(.L_x_314) ;  /* 0x0000004000017945 */ /* 0x000fe20003800000 */
[----:B---3--:R-:W-:-:S04]  /*10ae0*/  SHF.L.U32 R2, R2, 0x1f, RZ ;  /* 0x0000001f02027819 */ /* 0x008fc800000006ff */
[----:B------:R-:W3:Y:S02]  /*10af0*/  SYNCS.PHASECHK.TRANS64.TRYWAIT P0, [R0+URZ+0x38860], R2 ;  /* 0x03886002000075a7 */ /* 0x000ee4000800017f */
[----:B---3--:R-:W-:Y:S05]  /*10b00*/  @!P0 BRA `(.L_x_315) ;  /* 0x0000001c00348947 */ /* 0x008fea0003800000 */
.L_x_368:
[----:B------:R-:W-:Y:S05]  /*10b10*/  BSYNC B1 ;  /* 0x0000000000017941 */ /* 0x000fea0003800000 */
.L_x_314:
[----:B0-2---:R-:W0:Y:S01]  /*10b20*/  S2R R3, SR_TID.X ;  /* 0x0000000000037919 */ /* 0x005e220000002100 */
        /* <DEDUP_REMOVED lines=9> */
.L_x_316:
[----:B------:R-:W-:Y:S01]  /*10bc0*/  LOP3.LUT P0, RZ, R18, 0x2, RZ, 0xc0, !PT ;  /* 0x0000000212ff7812 */ /* 0x000fe2000780c0ff */
[----:B------:R-:W-:-:S12]  /*10bd0*/  BSSY B1, `(.L_x_317) ;  /* 0x0000003000017945 */ /* 0x000fd80003800000 */
[----:B------:R-:W-:Y:S05]  /*10be0*/  @P0 BRA `(.L_x_318) ;  /* 0x0000000000040947 */ /* 0x000fea0003800000 */
[----:B------:R-:W-:Y:S01]  /*10bf0*/  BPT.TRAP 0x1 ;  /* 0x000000040000795c */ /* 0x000fe20000300000 */
.L_x_318:
[----:B------:R-:W-:Y:S05]  /*10c00*/  BSYNC B1 ;  /* 0x0000000000017941 */ /* 0x000fea0003800000 */
.L_x_317:
[----:B------:R-:W2:Y:S01]  /*10c10*/  LDL R3, [R1+0x4] ;  /* 0x0000040001037983 */ /* 0x000ea20000100800 */
[----:B------:R-:W0:Y:S01]  /*10c20*/  S2R R2, SR_CgaCtaId ;  /* 0x0000000000027919 */ /* 0x000e220000008800 */
[----:B------:R-:W3:Y:S01]  /*10c30*/  S2R R4, SR_CgaCtaId ;  /* 0x0000000000047919 */ /* 0x000ee20000008800 */
[----:B------:R-:W-:Y:S01]  /*10c40*/  UIADD3 UR4, UP0, UR38, 0x470, URZ ;  /* 0x0000047026047890 */ /* 0x000fe2000ff1e03f */
[----:B------:R-:W-:Y:S01]  /*10c50*/  PLOP3.LUT P0, PT, PT, PT, PT, 0x80, 0x0 ;  /* 0x000000000000781c */ /* 0x000fe20003f0f070 */
[----:B------:R-:W-:Y:S01]  /*10c60*/  VIADD R0, R0, 0x38850 ;  /* 0x0003885000007836 */ /* 0x000fe20000000000 */
[----:B------:R-:W-:Y:S01]  /*10c70*/  UMOV UR6, 0x30000 ;  /* 0x0003000000067882 */ /* 0x000fe20000000000 */
[----:B------:R-:W-:Y:S01]  /*10c80*/  UIADD3.X UR5, URZ, UR39, URZ, UP0, !UPT ;  /* 0x000000273f057290 */ /* 0x000fe200087fe43f */
[----:B0-----:R-:W-:Y:S02]  /*10c90*/  LOP3.LUT R2, R2, 0x1, RZ, 0xc0, !PT ;  /* 0x0000000102027812 */ /* 0x001fe400078ec0ff */
[----:B---3--:R-:W-:-:S03]  /*10ca0*/  LOP3.LUT R4, R4, 0x1, RZ, 0xc0, !PT ;  /* 0x0000000104047812 */ /* 0x008fc600078ec0ff */
[----:B------:R-:W-:-:S04]  /*10cb0*/  IMAD R2, R2, 0xa00, RZ ;  /* 0x00000a0002027824 */ /* 0x000fc800078e02ff */
[----:B------:R-:W-:Y:S02]  /*10cc0*/  IMAD R2, R19, 0x5000, R2 ;  /* 0x0000500013027824 */ /* 0x000fe400078e0202 */
[----:B------:R-:W-:-:S03]  /*10cd0*/  IMAD R4, R4, 0x28, RZ ;  /* 0x0000002804047824 */ /* 0x000fc600078e02ff */
[----:B------:R-:W-:Y:S01]  /*10ce0*/  LEA R2, R2, UR36, 0x1 ;  /* 0x0000002402027c11 */ /* 0x000fe2000f8e08ff */
[----:B------:R-:W-:Y:S01]  /*10cf0*/  UMOV UR14, 0x0 ;  /* 0x00000000000e7882 */ /* 0x000fe20000000000 */
[----:B------:R-:W-:Y:S01]  /*10d00*/  UMOV UR15, 0x14f00000 ;  /* 0x14f00000000f7882 */ /* 0x000fe20000000000 */
[----:B------:R-:W-:Y:S01]  /*10d10*/  UMOV UR10, URZ ;  /* 0x0000003f000a7c82 */ /* 0x000fe20008000000 */
[----:B--2---:R-:W-:Y:S02]  /*10d20*/  IMAD R3, R3, 0x50, R4 ;  /* 0x0000005003037824 */ /* 0x004fe400078e0204 */
[----:B------:R-:W-:-:S07]  /*10d30*/  VIADD R4, R2, 0x400 ;  /* 0x0000040002047836 */ /* 0x000fce0000000000 */
.L_x_319:
        /* <DEDUP_REMOVED lines=10> */
[----:B------:R-:W-:Y:S01]  /*10de0*/  PLOP3.LUT P0, PT, PT, PT, PT, 0x80, 0x0 ;  /* 0x000000000000781c */ /* 0x000fe20003f0f070 */
[----:B------:R-:W-:Y:S01]  /*10df0*/  VIADD R4, R2, 0x2c00 ;  /* 0x00002c0002047836 */ /* 0x000fe20000000000 */
[----:B------:R-:W-:Y:S01]  /*10e00*/  UMOV UR6, 0x30000 ;  /* 0x0003000000067882 */ /* 0x000fe20000000000 */
[----:B------:R-:W-:Y:S01]  /*10e10*/  UMOV UR14, 0x0 ;  /* 0x00000000000e7882 */ /* 0x000fe20000000000 */
[----:B------:R-:W-:Y:S01]  /*10e20*/  UMOV UR15, 0x14f00000 ;  /* 0x14f00000000f7882 */ /* 0x000fe20000000000 */
[----:B------:R-:W-:-:S08]  /*10e30*/  UMOV UR10, 0x40 ;  /* 0x00000040000a7882 */ /* 0x000fd00000000000 */
.L_x_320:
        /* <DEDUP_REMOVED lines=16> */
.L_x_321:
        /* <DEDUP_REMOVED lines=16> */
.L_x_322:
        /* <DEDUP_REMOVED lines=9> */
[----:B----4-:R-:W-:Y:S05]  /*110d0*/  @P0 BRA.U.ANY `(.L_x_322) ;  /* 0xfffffffd00d80947 */ /* 0x010fea000393ffff */
.L_x_313:
[----:B------:R-:W-:Y:S05]  /*110e0*/  BSYNC B0 ;  /* 0x0000000000007941 */ /* 0x000fea0003800000 */
.L_x_312:
[----:B0-----:R-:W4:Y:S01]  /*110f0*/  LDL.LU R6, [R1+0x24] ;  /* 0x0000240001067983 */ /* 0x001f220000300800 */
[----:B------:R-:W-:Y:S01]  /*11100*/  VIADD R19, R19, 0x1 ;  /* 0x0000000113137836 */ /* 0x000fe20000000000 */
[----:B------:R-:W-:Y:S02]  /*11110*/  ULDC UR4, c[0x0][0xc34] ;  /* 0x00030d0000047ab9 */ /* 0x000fe40000000800 */
[----:B-1----:R-:W5:Y:S04]  /*11120*/  LDL.LU R5, [R1] ;  /* 0x0000000001057983 */ /* 0x002f680000300800 */
[----:B------:R-:W2:Y:S01]  /*11130*/  LDL.LU R4, [R1+0x2c] ;  /* 0x00002c0001047983 */ /* 0x000ea20000300800 */
[----:B------:R-:W-:-:S04]  /*11140*/  ISETP.NE.AND P0, PT, R19, 0x2, PT ;  /* 0x000000021300780c */ /* 0x000fc80003f05270 */
[----:B---3--:R-:W-:Y:S02]  /*11150*/  SEL R0, RZ, 0x1, P0 ;  /* 0x00000001ff007807 */ /* 0x008fe40000000000 */
[----:B------:R-:W-:Y:S01]  /*11160*/  SEL R19, R19, RZ, P0 ;  /* 0x000000ff13137207 */ /* 0x000fe20000000000 */
[----:B----4-:R-:W-:Y:S01]  /*11170*/  VIADD R6, R6, UR40 ;  /* 0x0000002806067c36 */ /* 0x010fe20008000000 */
[----:B-----5:R-:W-:-:S04]  /*11180*/  LOP3.LUT R5, R5, R0, RZ, 0x3c, !PT ;  /* 0x0000000005057212 */ /* 0x020fc800078e3cff */
[----:B------:R0:W-:Y:S01]  /*11190*/  STL [R1+0x24], R6 ;  /* 0x0000240601007387 */ /* 0x0001e20000100800 */
[----:B------:R-:W-:Y:S01]  /*111a0*/  ISETP.GE.AND P1, PT, R6, UR4, PT ;  /* 0x0000000406007c0c */ /* 0x000fe2000bf26270 */
[----:B--2---:R-:W-:-:S05]  /*111b0*/  VIADD R4, R4, 0x1 ;  /* 0x0000000104047836 */ /* 0x004fca0000000000 */
[----:B------:R0:W-:Y:S04]  /*111c0*/  STL [R1+0x2c], R4 ;  /* 0x00002c0401007387 */ /* 0x0001e80000100800 */
[----:B------:R0:W-:Y:S03]  /*111d0*/  STL [R1], R5 ;  /* 0x0000000501007387 */ /* 0x0001e60000100800 */
[----:B------:R-:W-:Y:S05]  /*111e0*/  @!P1 BRA `(.L_x_323) ;  /* 0xffffffb000349947 */ /* 0x000fea000383ffff */
[----:B------:R-:W-:-:S07]  /*111f0*/  LOP3.LUT R2, R4, 0x1, RZ, 0xc, !PT ;  /* 0x0000000104027812 */ /* 0x000fce00078e0cff */
.L_x_228:
[----:B0-----:R-:W0:Y:S01]  /*11200*/  S2R R3, SR_CgaCtaId ;  /* 0x0000000000037919 */ /* 0x001e220000008800 */
[----:B------:R-:W-:Y:S01]  /*11210*/  MOV R0, 0x400 ;  /* 0x0000040000007802 */ /* 0x000fe20000000f00 */
[----:B------:R-:W-:Y:S03]  /*11220*/  BSSY B0, `(.L_x_324) ;  /* 0x0000005000007945 */ /* 0x000fe60003800000 */
[----:B0-----:R-:W-:Y:S02]  /*11230*/  LEA R0, R3, R0, 0x18 ;  /* 0x0000000003007211 */ /* 0x001fe400078ec0ff */
[----:B------:R-:W-:-:S04]  /*11240*/  SHF.L.U32 R3, R2, 0x1f, RZ ;  /* 0x0000001f02037819 */ /* 0x000fc800000006ff */
[----:B------:R-:W0:Y:S02]  /*11250*/  SYNCS.PHASECHK.TRANS64.TRYWAIT P0, [R0+URZ+0x38820], R3 ;  /* 0x03882003000075a7 */ /* 0x000e24000800017f */
[----:B0-----:R-:W-:Y:S05]  /*11260*/  @!P0 BRA `(.L_x_325) ;  /* 0x0000001400708947 */ /* 0x001fea0003800000 */
.L_x_369:
[----:B------:R-:W-:Y:S05]  /*11270*/  BSYNC B0 ;  /* 0x0000000000007941 */ /* 0x000fea0003800000 */
.L_x_324:
[----:B------:R-:W-:-:S03]  /*11280*/  UMOV UR4, 0xffffffff ;  /* 0xffffffff00047882 */ /* 0x000fc60000000000 */
[----:B------:R-:W-:Y:S05]  /*11290*/  BRA.DIV UR4, `(.L_x_326) ;  /* 0x0000001604787947 */ /* 0x000fea000b800000 */
[----:B------:R-:W1:Y:S02]  /*112a0*/  S2R R2, SR_TID.X ;  /* 0x0000000000027919 */ /* 0x000e640000002100 */
[----:B-1----:R-:W-:-:S04]  /*112b0*/  SHF.R.U32.HI R2, RZ, 0x5, R2 ;  /* 0x00000005ff027819 */ /* 0x002fc80000011602 */
[----:B------:R-:W-:-:S05]  /*112c0*/  LOP3.LUT R2, R2, 0x3, RZ, 0xc0, !PT ;  /* 0x0000000302027812 */ /* 0x000fca00078ec0ff */
[----:B------:R1:W2:Y:S02]  /*112d0*/  SHFL.IDX PT, R14, R2, RZ, 0x1f ;  /* 0x00001fff020e7589 */ /* 0x0002a400000e0000 */
.L_x_372:
[----:B--2---:R-:W-:Y:S01]  /*112e0*/  ISETP.NE.AND P0, PT, R14, RZ, PT ;  /* 0x000000ff0e00720c */ /* 0x004fe20003f05270 */
[----:B------:R-:W-:-:S12]  /*112f0*/  BSSY B0, `(.L_x_327) ;  /* 0x0000027000007945 */ /* 0x000fd80003800000 */
[----:B------:R-:W-:Y:S05]  /*11300*/  @P0 BRA `(.L_x_328) ;  /* 0x0000000000940947 */ /* 0x000fea0003800000 */
[----:B------:R-:W-:-:S03]  /*11310*/  UMOV UR4, 0xffffffff ;  /* 0xffffffff00047882 */ /* 0x000fc60000000000 */
[----:B------:R-:W-:Y:S05]  /*11320*/  BRA.DIV UR4, `(.L_x_329) ;  /* 0x0000001604887947 */ /* 0x000fea000b800000 */
[----:B------:R-:W-:-:S13]  /*11330*/  ELECT P6, URZ, PT ;  /* 0x00000000003f782f */ /* 0x000fda00038c0000 */
.L_x_375:
        /* <DEDUP_REMOVED lines=8> */
.L_x_330:
[----:B------:R-:W2:Y:S01]  /*113c0*/  LDL.LU R7, [R1] ;  /* 0x0000000001077983 */ /* 0x000ea20000300800 */
[----:B------:R-:W-:Y:S02]  /*113d0*/  VIADD R2, R0, 0x38840 ;  /* 0x0003884000027836 */ /* 0x000fe40000000000 */
[C---:B0-----:R-:W-:Y:S02]  /*113e0*/  VIADD R3, R19.reuse, 0x1 ;  /* 0x0000000113037836 */ /* 0x041fe40000000000 */
[----:B------:R-:W-:-:S03]  /*113f0*/  IMAD R6, R19, 0x8, R2 ;  /* 0x0000000813067824 */ /* 0x000fc600078e0202 */
[----:B------:R-:W-:-:S04]  /*11400*/  ISETP.NE.AND P1, PT, R3, 0x2, PT ;  /* 0x000000020300780c */ /* 0x000fc80003f25270 */
[----:B------:R-:W-:Y:S02]  /*11410*/  SEL R4, RZ, 0x1, P1 ;  /* 0x00000001ff047807 */ /* 0x000fe40000800000 */
[----:B------:R-:W-:Y:S02]  /*11420*/  SEL R3, R3, RZ, P1 ;  /* 0x000000ff03037207 */ /* 0x000fe40000800000 */
[C---:B--2---:R-:W-:Y:S02]  /*11430*/  SHF.L.U32 R5, R7.reuse, 0x1f, RZ ;  /* 0x0000001f07057819 */ /* 0x044fe400000006ff */
[----:B------:R-:W-:Y:S01]  /*11440*/  LOP3.LUT R4, R7, R4, RZ, 0x3c, !PT ;  /* 0x0000000407047212 */ /* 0x000fe200078e3cff */
[----:B------:R-:W-:Y:S01]  /*11450*/  IMAD R7, R3, 0x8, R2 ;  /* 0x0000000803077824 */ /* 0x000fe200078e0202 */
[----:B------:R-:W0:Y:S02]  /*11460*/  SYNCS.PHASECHK.TRANS64.TRYWAIT P0, [R6+URZ], R5 ;  /* 0x00000005060075a7 */ /* 0x000e24000800017f */
[----:B------:R-:W-:Y:S01]  /*11470*/  SHF.L.U32 R2, R4, 0x1f, RZ ;  /* 0x0000001f04027819 */ /* 0x000fe200000006ff */
[----:B0-----:R-:W-:Y:S06]  /*11480*/  @!P0 BRA `(.L_x_331) ;  /* 0x0000001400508947 */ /* 0x001fec0003800000 */
.L_x_376:
[----:B------:R-:W1:Y:S02]  /*11490*/  SYNCS.PHASECHK.TRANS64.TRYWAIT P0, [R7+URZ], R2 ;  /* 0x00000002070075a7 */ /* 0x000e64000800017f */
[----:B-1----:R-:W-:Y:S05]  /*114a0*/  @!P0 BRA `(.L_x_332) ;  /* 0x00000014005c8947 */ /* 0x002fea0003800000 */
.L_x_377:
[----:B------:R-:W-:Y:S05]  /*114b0*/  @!P2 BRA `(.L_x_333) ;  /* 0x000000000004a947 */ /* 0x000fea0003800000 */
[----:B------:R-:W-:Y:S01]  /*114c0*/  BPT.TRAP 0x1 ;  /* 0x000000040000795c */ /* 0x000fe20000300000 */
.L_x_333:
[----:B------:R-:W-:-:S04]  /*114d0*/  VIADD R0, R0, 0x38860 ;  /* 0x0003886000007836 */ /* 0x000fc80000000000 */
[----:B------:R-:W-:-:S04]  /*114e0*/  IMAD R4, R19, 0x8, R0 ;  /* 0x0000000813047824 */ /* 0x000fc800078e0200 */
[----:B------:R-:W2:Y:S02]  /*114f0*/  SYNCS.PHASECHK.TRANS64.TRYWAIT P0, [R4+URZ], R5 ;  /* 0x00000005040075a7 */ /* 0x000ea4000800017f */
[----:B--2---:R-:W-:Y:S05]  /*11500*/  @!P0 BRA `(.L_x_334) ;  /* 0x0000001400588947 */ /* 0x004fea0003800000 */
.L_x_378:
[----:B------:R-:W-:-:S07]  /*11510*/  IMAD R3, R3, 0x8, R0 ;  /* 0x0000000803037824 */ /* 0x000fce00078e0200 */
.L_x_335:
[----:B---3--:R3:W4:Y:S02]  /*11520*/  SYNCS.PHASECHK.TRANS64.TRYWAIT P0, [R3+URZ], R2 ;  /* 0x00000002030075a7 */ /* 0x008724000800017f */
[----:B----4-:R-:W-:Y:S05]  /*11530*/  @!P0 NANOSLEEP.SYNCS 0x989680 ;  /* 0x009896800000895d */ /* 0x010fea0003900000 */
[----:B------:R-:W4:Y:S02]  /*11540*/  @!P0 SYNCS.PHASECHK.TRANS64 P0, [R3+URZ], R2 ;  /* 0x00000002030085a7 */ /* 0x000f24000800007f */
[----:B----4-:R-:W-:Y:S05]  /*11550*/  @!P0 BRA `(.L_x_335) ;  /* 0xfffffffc00f08947 */ /* 0x010fea000383ffff */
.L_x_328:
[----:B------:R-:W-:Y:S05]  /*11560*/  BSYNC B0 ;  /* 0x0000000000007941 */ /* 0x000fea0003800000 */
.L_x_327:
[----:B------:R-:W-:Y:S05]  /*11570*/  EXIT ;  /* 0x000000000000794d */ /* 0x000fea0003800000 */
.L_x_196:
[----:B0-----:R-:W-:-:S04]  /*11580*/  IMAD.U32 R3, RZ, RZ, UR36 ;  /* 0x00000024ff037e24 */ /* 0x001fc8000f8e00ff */
[----:B------:R0:W1:Y:S03]  /*11590*/  SYNCS.PHASECHK.TRANS64.TRYWAIT P1, [R3+URZ+0x38800], R0 ;  /* 0x03880000030075a7 */ /* 0x000066000802017f */
[----:B-1----:R-:W-:Y:S05]  /*115a0*/  @!P1 NANOSLEEP.SYNCS 0x989680 ;  /* 0x009896800000995d */ /* 0x002fea0003900000 */
[----:B------:R-:W1:Y:S02]  /*115b0*/  @!P1 SYNCS.PHASECHK.TRANS64 P1, [R3+URZ+0x38800], R0 ;  /* 0x03880000030095a7 */ /* 0x000e64000802007f */
[----:B-1----:R-:W-:Y:S05]  /*115c0*/  @!P1 BRA `(.L_x_196) ;  /* 0xfffffffc00ec9947 */ /* 0x002fea000383ffff */
[----:B------:R-:W-:Y:S05]  /*115d0*/  BRA `(.L_x_336) ;  /* 0xffffff0000647947 */ /* 0x000fea000383ffff */
.L_x_200:
[----:B-1----:R1:W2:Y:S02]  /*115e0*/  SYNCS.PHASECHK.TRANS64.TRYWAIT P1, [R0+URZ+0x38830], R3 ;  /* 0x03883003000075a7 */ /* 0x0022a4000802017f */
[----:B--2---:R-:W-:Y:S05]  /*115f0*/  @!P1 NANOSLEEP.SYNCS 0x989680 ;  /* 0x009896800000995d */ /* 0x004fea0003900000 */
[----:B------:R-:W2:Y:S02]  /*11600*/  @!P1 SYNCS.PHASECHK.TRANS64 P1, [R0+URZ+0x38830], R3 ;  /* 0x03883003000095a7 */ /* 0x000ea4000802007f */
[----:B--2---:R-:W-:Y:S05]  /*11610*/  @!P1 BRA `(.L_x_200) ;  /* 0xfffffffc00f09947 */ /* 0x004fea000383ffff */
[----:B------:R-:W-:Y:S05]  /*11620*/  BRA `(.L_x_199) ;  /* 0xffffff0000847947 */ /* 0x000fea000383ffff */
.L_x_206:
[----:B------:R-:W-:-:S13]  /*11630*/  R2UR UR4, R233 ;  /* 0x00000000e90472ca */ /* 0x000fda00000e0000 */
[----:B-1----:R-:W-:-:S04]  /*11640*/  IMAD.U32 R152, RZ, RZ, UR4 ;  /* 0x00000004ff987e24 */ /* 0x002fc8000f8e00ff */
[----:B------:R1:W2:Y:S03]  /*11650*/  SYNCS.PHASECHK.TRANS64.TRYWAIT P1, [R152+URZ+0x38830], R3 ;  /* 0x03883003980075a7 */ /* 0x0002a6000802017f */
[----:B--2---:R-:W-:Y:S05]  /*11660*/  @!P1 NANOSLEEP.SYNCS 0x989680 ;  /* 0x009896800000995d */ /* 0x004fea0003900000 */
[----:B------:R-:W2:Y:S02]  /*11670*/  @!P1 SYNCS.PHASECHK.TRANS64 P1, [R152+URZ+0x38830], R3 ;  /* 0x03883003980095a7 */ /* 0x000ea4000802007f */
[----:B--2---:R-:W-:Y:S05]  /*11680*/  @!P1 BRA `(.L_x_206) ;  /* 0xfffffffc00e89947 */ /* 0x004fea000383ffff */
[----:B------:R-:W-:Y:S05]  /*11690*/  BRA `(.L_x_205) ;  /* 0xffffff3800f47947 */ /* 0x000fea000383ffff */
.L_x_210:
[----:B0-----:R-:W-:-:S04]  /*116a0*/  IMAD.U32 R3, RZ, RZ, UR4 ;  /* 0x00000004ff037e24 */ /* 0x001fc8000f8e00ff */
[----:B------:R0:W2:Y:S03]  /*116b0*/  SYNCS.PHASECHK.TRANS64.TRYWAIT P1, [R3+URZ+0x38850], R0 ;  /* 0x03885000030075a7 */ /* 0x0000a6000802017f */
[----:B--2---:R-:W-:Y:S05]  /*116c0*/  @!P1 NANOSLEEP.SYNCS 0x989680 ;  /* 0x009896800000995d */ /* 0x004fea0003900000 */
[----:B------:R-:W2:Y:S02]  /*116d0*/  @!P1 SYNCS.PHASECHK.TRANS64 P1, [R3+URZ+0x38850], R0 ;  /* 0x03885000030095a7 */ /* 0x000ea4000802007f */
[----:B--2---:R-:W-:Y:S05]  /*116e0*/  @!P1 BRA `(.L_x_210) ;  /* 0xfffffffc00ec9947 */ /* 0x004fea000383ffff */
[----:B------:R-:W-:Y:S05]  /*116f0*/  BRA `(.L_x_209) ;  /* 0xffffff6400147947 */ /* 0x000fea000383ffff */
.L_x_217:
[----:B-1----:R-:W-:-:S04]  /*11700*/  IMAD.U32 R7, RZ, RZ, UR9 ;  /* 0x00000009ff077e24 */ /* 0x002fc8000f8e00ff */
[----:B------:R1:W2:Y:S03]  /*11710*/  SYNCS.PHASECHK.TRANS64.TRYWAIT P1, [R7+URZ+0x38850], R0 ;  /* 0x03885000070075a7 */ /* 0x0002a6000802017f */
[----:B--2---:R-:W-:Y:S05]  /*11720*/  @!P1 NANOSLEEP.SYNCS 0x989680 ;  /* 0x009896800000995d */ /* 0x004fea0003900000 */
[----:B------:R-:W2:Y:S02]  /*11730*/  @!P1 SYNCS.PHASECHK.TRANS64 P1, [R7+URZ+0x38850], R0 ;  /* 0x03885000070095a7 */ /* 0x000ea4000802007f */
[----:B--2---:R-:W-:Y:S05]  /*11740*/  @!P1 BRA `(.L_x_217) ;  /* 0xfffffffc00ec9947 */ /* 0x004fea000383ffff */
[----:B------:R-:W-:Y:S05]  /*11750*/  BRA `(.L_x_216) ;  /* 0xffffff7c00407947 */ /* 0x000fea000383ffff */
.L_x_232:
[----:B------:R-:W0:Y:S01]  /*11760*/  S2R R5, SR_TID.X ;  /* 0x0000000000057919 */ /* 0x000e220000002100 */
[----:B------:R-:W-:Y:S01]  /*11770*/  BSSY B0, `(.L_x_337) ;  /* 0x000000a000007945 */ /* 0x000fe20003800000 */
[----:B------:R-:W-:Y:S02]  /*11780*/  IMAD.MOV.U32 R12, RZ, RZ, RZ ;  /* 0x000000ffff0c7224 */ /* 0x000fe400078e00ff */
[----:B------:R-:W-:Y:S02]  /*11790*/  IMAD.MOV.U32 R11, RZ, RZ, 0x1f ;  /* 0x0000001fff0b7424 */ /* 0x000fe400078e00ff */
[----:B------:R-:W-:Y:S01]  /*117a0*/  IMAD.MOV.U32 R15, RZ, RZ, -0x1 ;  /* 0xffffffffff0f7424 */ /* 0x000fe200078e00ff */
[----:B0-----:R-:W-:-:S04]  /*117b0*/  SHF.R.U32.HI R5, RZ, 0x5, R5 ;  /* 0x00000005ff057819 */ /* 0x001fc80000011605 */
[----:B------:R-:W-:-:S05]  /*117c0*/  LOP3.LUT R5, R5, 0x3, RZ, 0xc0, !PT ;  /* 0x0000000305057812 */ /* 0x000fca00078ec0ff */
[----:B------:R-:W-:-:S07]  /*117d0*/  IMAD.MOV.U32 R13, RZ, RZ, R5 ;  /* 0x000000ffff0d7224 */ /* 0x000fce00078e0005 */
[----:B-1----:R-:W-:Y:S05]  /*117e0*/  WARPSYNC.COLLECTIVE R15, `(.L_x_338) ;  /* 0x000000000f087348 */ /* 0x002fea0003c00000 */
[----:B------:R0:W2:Y:S02]  /*117f0*/  SHFL.IDX P6, R14, R13, R12, R11 ;  /* 0x0000000c0d0e7389 */ /* 0x0000a400000c000b */
[----:B012---:R-:W-:Y:S01]  /*11800*/  ENDCOLLECTIVE ;  /* 0x000000000000791b */ /* 0x007fe20003800000 */
.L_x_338:
[----:B------:R-:W-:Y:S05]  /*11810*/  BSYNC B0 ;  /* 0x0000000000007941 */ /* 0x000fea0003800000 */
.L_x_337:
[----:B------:R-:W-:Y:S05]  /*11820*/  BRA `(.L_x_339) ;  /* 0xffffffb0006c7947 */ /* 0x000fea000383ffff */
.L_x_234:
[----:B------:R-:W-:Y:S01]  /*11830*/  BSSY B0, `(.L_x_340) ;  /* 0x0000006000007945 */ /* 0x000fe20003800000 */
[----:B------:R-:W-:-:S07]  /*11840*/  IMAD.MOV.U32 R15, RZ, RZ, -0x1 ;  /* 0xffffffffff0f7424 */ /* 0x000fce00078e00ff */
[----:B01----:R-:W-:Y:S05]  /*11850*/  WARPSYNC.COLLECTIVE R15, `(.L_x_341) ;  /* 0x000000000f0c7348 */ /* 0x003fea0003c00000 */
[----:B------:R-:W-:Y:S02]  /*11860*/  ELECT P6, UR62, PT ;  /* 0x00000000003e782f */ /* 0x000fe400038c0000 */
[----:B------:R-:W-:Y:S01]  /*11870*/  MOV R14, UR62 ;  /* 0x0000003e000e7c02 */ /* 0x000fe20008000f00 */
[----:B01----:R-:W-:Y:S10]  /*11880*/  ENDCOLLECTIVE ;  /* 0x000000000000791b */ /* 0x003ff40003800000 */
.L_x_341:
[----:B------:R-:W-:Y:S05]  /*11890*/  BSYNC B0 ;  /* 0x0000000000007941 */ /* 0x000fea0003800000 */
.L_x_340:
[----:B------:R-:W-:Y:S05]  /*118a0*/  BRA `(.L_x_342) ;  /* 0xffffffb0006c7947 */ /* 0x000fea000383ffff */
.L_x_236:
[----:B---3--:R3:W4:Y:S02]  /*118b0*/  SYNCS.PHASECHK.TRANS64.TRYWAIT P0, [R2+URZ+0x38840], R3 ;  /* 0x03884003020075a7 */ /* 0x008724000800017f */
[----:B----4-:R-:W-:Y:S05]  /*118c0*/  @!P0 NANOSLEEP.SYNCS 0x989680 ;  /* 0x009896800000895d */ /* 0x010fea0003900000 */
[----:B------:R-:W4:Y:S02]  /*118d0*/  @!P0 SYNCS.PHASECHK.TRANS64 P0, [R2+URZ+0x38840], R3 ;  /* 0x03884003020085a7 */ /* 0x000f24000800007f */
[----:B----4-:R-:W-:Y:S05]  /*118e0*/  @!P0 BRA `(.L_x_236) ;  /* 0xfffffffc00f08947 */ /* 0x010fea000383ffff */
[----:B------:R-:W-:Y:S05]  /*118f0*/  BRA `(.L_x_343) ;  /* 0xffffffb000c47947 */ /* 0x000fea000383ffff */
.L_x_240:
[----:B------:R0:W5:Y:S01]  /*11900*/  LDL R10, [R1+0x10] ;  /* 0x00001000010a7983 */ /* 0x0001620000100800 */
[----:B------:R-:W-:Y:S02]  /*11910*/  IMAD.MOV.U32 R13, RZ, RZ, R3 ;  /* 0x000000ffff0d7224 */ /* 0x000fe400078e0003 */
[----:B------:R-:W-:Y:S01]  /*11920*/  IMAD.MOV.U32 R12, RZ, RZ, RZ ;  /* 0x000000ffff0c7224 */ /* 0x000fe200078e00ff */
[----:B------:R-:W1:Y:S01]  /*11930*/  S2R R7, SR_TID.X ;  /* 0x0000000000077919 */ /* 0x000e620000002100 */
[----:B------:R-:W-:Y:S02]  /*11940*/  IMAD.MOV.U32 R11, RZ, RZ, 0x181f ;  /* 0x0000181fff0b7424 */ /* 0x000fe400078e00ff */
[----:B------:R-:W-:-:S07]  /*11950*/  IMAD.MOV.U32 R15, RZ, RZ, -0x1 ;  /* 0xffffffffff0f7424 */ /* 0x000fce00078e00ff */
[----:B01---5:R-:W-:Y:S05]  /*11960*/  WARPSYNC.COLLECTIVE R15, `(.L_x_344) ;  /* 0x000000000f087348 */ /* 0x023fea0003c00000 */
[----:B------:R2:W3:Y:S02]  /*11970*/  SHFL.IDX P6, R14, R13, R12, R11 ;  /* 0x0000000c0d0e7389 */ /* 0x0004e400000c000b */
[----:B0123-5:R-:W-:Y:S01]  /*11980*/  ENDCOLLECTIVE ;  /* 0x000000000000791b */ /* 0x02ffe20003800000 */
.L_x_344:
[----:B------:R-:W-:Y:S02]  /*11990*/  IMAD.MOV.U32 R13, RZ, RZ, R4 ;  /* 0x000000ffff0d7224 */ /* 0x000fe400078e0004 */
[----:B------:R-:W-:Y:S01]  /*119a0*/  IMAD.MOV.U32 R6, RZ, RZ, R14 ;  /* 0x000000ffff067224 */ /* 0x000fe200078e000e */
[----:B------:R-:W-:-:S07]  /*119b0*/  LOP3.LUT R7, R7, 0x7f, RZ, 0xc0, !PT ;  /* 0x0000007f07077812 */ /* 0x000fce00078ec0ff */
[----:B------:R-:W-:Y:S05]  /*119c0*/  WARPSYNC.COLLECTIVE R15, `(.L_x_345) ;  /* 0x000000000f087348 */ /* 0x000fea0003c00000 */
[----:B------:R0:W1:Y:S02]  /*119d0*/  SHFL.IDX P6, R14, R13, R12, R11 ;  /* 0x0000000c0d0e7389 */ /* 0x00006400000c000b */
[----:B01----:R-:W-:Y:S01]  /*119e0*/  ENDCOLLECTIVE ;  /* 0x000000000000791b */ /* 0x003fe20003800000 */
.L_x_345:
[----:B------:R-:W-:Y:S01]  /*119f0*/  ULDC UR4, c[0x0][0x288] ;  /* 0x0000a20000047ab9 */ /* 0x000fe20000000800 */
[----:B------:R-:W-:Y:S01]  /*11a00*/  ULDC.64 UR6, c[0x0][0x208] ;  /* 0x0000820000067ab9 */ /* 0x000fe20000000a00 */
[----:B------:R-:W-:Y:S01]  /*11a10*/  SHF.R.U32.HI R0, RZ, 0x3, R7 ;  /* 0x00000003ff007819 */ /* 0x000fe20000011607 */
[----:B------:R-:W-:-:S04]  /*11a20*/  IMAD R2, R8, UR4, RZ ;  /* 0x0000000408027c24 */ /* 0x000fc8000f8e02ff */
        /* <DEDUP_REMOVED lines=8> */
[----:B------:R-:W-:-:S04]  /*11ab0*/  @!P2 LOP3.LUT R7, R7, R6, RZ, 0x3c, !PT ;  /* 0x000000060707a212 */ /* 0x000fc800078e3cff */
[----:B------:R-:W-:-:S04]  /*11ac0*/  @!P2 LOP3.LUT R6, R7, R6, RZ, 0x3c, !PT ;  /* 0x000000060706a212 */ /* 0x000fc800078e3cff */
[----:B------:R-:W-:-:S05]  /*11ad0*/  @!P2 LOP3.LUT R7, R7, R6, RZ, 0x3c, !PT ;  /* 0x000000060707a212 */ /* 0x000fca00078e3cff */
[----:B------:R-:W-:Y:S01]  /*11ae0*/  @!PT LDS RZ, [RZ] ;  /* 0x00000000fffff984 */ /* 0x000fe20000000800 */
[----:B------:R-:W-:Y:S01]  /*11af0*/  @!PT LDS RZ, [RZ] ;  /* 0x00000000fffff984 */ /* 0x000fe20000000800 */
[----:B------:R-:W-:Y:S01]  /*11b00*/  @!PT LDS RZ, [RZ] ;  /* 0x00000000fffff984 */ /* 0x000fe20000000800 */
[----:B------:R0:W-:Y:S04]  /*11b10*/  @!P2 LDGSTS.E.BYPASS.LTC128B.128 [R10+0x14400], desc[UR6][R6.64], !P4 ;  /* 0x14400000060aafae */ /* 0x0001e8000e101d46 */
[----:B------:R0:W-:Y:S04]  /*11b20*/  @!P2 LDGSTS.E.BYPASS.LTC128B.128 [R10+0x18400], desc[UR6][R6.64+0x80], !P3 ;  /* 0x18400080060aafae */ /* 0x0001e8000d901d46 */
[----:B------:R0:W-:Y:S04]  /*11b30*/  @!P2 LDGSTS.E.BYPASS.LTC128B.128 [R10+0x1c400], desc[UR6][R6.64+0x100], !P0 ;  /* 0x1c400100060aafae */ /* 0x0001e8000c101d46 */
[----:B------:R0:W-:Y:S01]  /*11b40*/  @!P2 LDGSTS.E.BYPASS.LTC128B.128 [R10+0x20400], desc[UR6][R6.64+0x180], !P1 ;  /* 0x20400180060aafae */ /* 0x0001e2000c901d46 */
[----:B------:R-:W-:Y:S01]  /*11b50*/  ISETP.GE.AND P2, PT, R5, R2, PT ;  /* 0x000000020500720c */ /* 0x000fe20003f46270 */
[----:B------:R-:W-:-:S12]  /*11b60*/  VIADD R5, R0, 0x20 ;  /* 0x0000002000057836 */ /* 0x000fd80000000000 */
[----:B0-----:R-:W-:Y:S05]  /*11b70*/  WARPSYNC.COLLECTIVE R15, `(.L_x_346) ;  /* 0x000000000f087348 */ /* 0x001fea0003c00000 */
[----:B------:R1:W2:Y:S02]  /*11b80*/  SHFL.IDX P6, R14, R13, R12, R11 ;  /* 0x0000000c0d0e7389 */ /* 0x0002a400000c000b */
[----:B012---:R-:W-:Y:S01]  /*11b90*/  ENDCOLLECTIVE ;  /* 0x000000000000791b */ /* 0x007fe20003800000 */
.L_x_346:
[----:B------:R-:W-:Y:S02]  /*11ba0*/  IMAD.MOV.U32 R13, RZ, RZ, R4 ;  /* 0x000000ffff0d7224 */ /* 0x000fe400078e0004 */
[----:B------:R-:W-:-:S07]  /*11bb0*/  IMAD.MOV.U32 R6, RZ, RZ, R14 ;  /* 0x000000ffff067224 */ /* 0x000fce00078e000e */
[----:B------:R-:W-:Y:S05]  /*11bc0*/  WARPSYNC.COLLECTIVE R15, `(.L_x_347) ;  /* 0x000000000f087348 */ /* 0x000fea0003c00000 */
[----:B------:R0:W1:Y:S02]  /*11bd0*/  SHFL.IDX P6, R14, R13, R12, R11 ;  /* 0x0000000c0d0e7389 */ /* 0x00006400000c000b */
[----:B01----:R-:W-:Y:S01]  /*11be0*/  ENDCOLLECTIVE ;  /* 0x000000000000791b */ /* 0x003fe20003800000 */
.L_x_347:
[----:B------:R-:W-:Y:S01]  /*11bf0*/  ULDC.64 UR4, c[0x0][0x208] ;  /* 0x0000820000047ab9 */ /* 0x000fe20000000a00 */
[----:B------:R-:W-:Y:S02]  /*11c00*/  IMAD.MOV.U32 R13, RZ, RZ, R3 ;  /* 0x000000ffff0d7224 */ /* 0x000fe400078e0003 */
[----:B------:R-:W-:Y:S02]  /*11c10*/  IMAD.MOV.U32 R12, RZ, RZ, 0x2 ;  /* 0x00000002ff0c7424 */ /* 0x000fe400078e00ff */
[----:B------:R-:W-:-:S05]  /*11c20*/  IMAD.MOV.U32 R7, RZ, RZ, R14 ;  /* 0x000000ffff077224 */ /* 0x000fca00078e000e */
        /* <DEDUP_REMOVED lines=17> */
.L_x_348:
[----:B------:R-:W-:Y:S02]  /*11d40*/  IMAD.MOV.U32 R13, RZ, RZ, R4 ;  /* 0x000000ffff0d7224 */ /* 0x000fe400078e0004 */
[----:B------:R-:W-:-:S07]  /*11d50*/  IMAD.MOV.U32 R6, RZ, RZ, R14 ;  /* 0x000000ffff067224 */ /* 0x000fce00078e000e */
[----:B------:R-:W-:Y:S05]  /*11d60*/  WARPSYNC.COLLECTIVE R15, `(.L_x_349) ;  /* 0x000000000f087348 */ /* 0x000fea0003c00000 */
[----:B------:R0:W1:Y:S02]  /*11d70*/  SHFL.IDX P6, R14, R13, R12, R11 ;  /* 0x0000000c0d0e7389 */ /* 0x00006400000c000b */
[----:B01----:R-:W-:Y:S01]  /*11d80*/  ENDCOLLECTIVE ;  /* 0x000000000000791b */ /* 0x003fe20003800000 */
.L_x_349:
        /* <DEDUP_REMOVED lines=21> */
.L_x_350:
[----:B------:R-:W-:Y:S02]  /*11ee0*/  IMAD.MOV.U32 R13, RZ, RZ, R4 ;  /* 0x000000ffff0d7224 */ /* 0x000fe400078e0004 */
[----:B------:R-:W-:-:S07]  /*11ef0*/  IMAD.MOV.U32 R6, RZ, RZ, R14 ;  /* 0x000000ffff067224 */ /* 0x000fce00078e000e */
[----:B------:R-:W-:Y:S05]  /*11f00*/  WARPSYNC.COLLECTIVE R15, `(.L_x_351) ;  /* 0x000000000f087348 */ /* 0x000fea0003c00000 */
[----:B------:R0:W1:Y:S02]  /*11f10*/  SHFL.IDX P6, R14, R13, R12, R11 ;  /* 0x0000000c0d0e7389 */ /* 0x00006400000c000b */
[----:B01----:R-:W-:Y:S01]  /*11f20*/  ENDCOLLECTIVE ;  /* 0x000000000000791b */ /* 0x003fe20003800000 */
.L_x_351:
        /* <DEDUP_REMOVED lines=21> */
.L_x_352:
[----:B------:R-:W-:Y:S02]  /*12080*/  IMAD.MOV.U32 R13, RZ, RZ, R4 ;  /* 0x000000ffff0d7224 */ /* 0x000fe400078e0004 */
[----:B------:R-:W-:-:S07]  /*12090*/  IMAD.MOV.U32 R6, RZ, RZ, R14 ;  /* 0x000000ffff067224 */ /* 0x000fce00078e000e */
[----:B------:R-:W-:Y:S05]  /*120a0*/  WARPSYNC.COLLECTIVE R15, `(.L_x_353) ;  /* 0x000000000f087348 */ /* 0x000fea0003c00000 */
[----:B------:R0:W1:Y:S02]  /*120b0*/  SHFL.IDX P6, R14, R13, R12, R11 ;  /* 0x0000000c0d0e7389 */ /* 0x00006400000c000b */
[----:B01----:R-:W-:Y:S01]  /*120c0*/  ENDCOLLECTIVE ;  /* 0x000000000000791b */ /* 0x003fe20003800000 */
.L_x_353:
        /* <DEDUP_REMOVED lines=21> */
.L_x_354:
[----:B------:R-:W-:Y:S02]  /*12220*/  IMAD.MOV.U32 R13, RZ, RZ, R4 ;  /* 0x000000ffff0d7224 */ /* 0x000fe400078e0004 */
[----:B------:R-:W-:-:S07]  /*12230*/  IMAD.MOV.U32 R6, RZ, RZ, R14 ;  /* 0x000000ffff067224 */ /* 0x000fce00078e000e */
[----:B------:R-:W-:Y:S05]  /*12240*/  WARPSYNC.COLLECTIVE R15, `(.L_x_355) ;  /* 0x000000000f087348 */ /* 0x000fea0003c00000 */
[----:B------:R0:W1:Y:S02]  /*12250*/  SHFL.IDX P6, R14, R13, R12, R11 ;  /* 0x0000000c0d0e7389 */ /* 0x00006400000c000b */
[----:B01----:R-:W-:Y:S01]  /*12260*/  ENDCOLLECTIVE ;  /* 0x000000000000791b */ /* 0x003fe20003800000 */
.L_x_355:
        /* <DEDUP_REMOVED lines=20> */
.L_x_356:
[----:B------:R-:W-:Y:S02]  /*123b0*/  IMAD.MOV.U32 R13, RZ, RZ, R4 ;  /* 0x000000ffff0d7224 */ /* 0x000fe400078e0004 */
[----:B------:R-:W-:-:S07]  /*123c0*/  IMAD.MOV.U32 R6, RZ, RZ, R14 ;  /* 0x000000ffff067224 */ /* 0x000fce00078e000e */
[----:B------:R-:W-:Y:S05]  /*123d0*/  WARPSYNC.COLLECTIVE R15, `(.L_x_357) ;  /* 0x000000000f087348 */ /* 0x000fea0003c00000 */
[----:B------:R0:W1:Y:S02]  /*123e0*/  SHFL.IDX P6, R14, R13, R12, R11 ;  /* 0x0000000c0d0e7389 */ /* 0x00006400000c000b */
[----:B01----:R-:W-:Y:S01]  /*123f0*/  ENDCOLLECTIVE ;  /* 0x000000000000791b */ /* 0x003fe20003800000 */
.L_x_357:
        /* <DEDUP_REMOVED lines=19> */
.L_x_358:
[----:B------:R-:W-:Y:S02]  /*12530*/  IMAD.MOV.U32 R13, RZ, RZ, R4 ;  /* 0x000000ffff0d7224 */ /* 0x000fe400078e0004 */
[----:B------:R-:W-:-:S07]  /*12540*/  IMAD.MOV.U32 R5, RZ, RZ, R14 ;  /* 0x000000ffff057224 */ /* 0x000fce00078e000e */
[----:B------:R-:W-:Y:S05]  /*12550*/  WARPSYNC.COLLECTIVE R15, `(.L_x_359) ;  /* 0x000000000f087348 */ /* 0x000fea0003c00000 */
[----:B------:R0:W1:Y:S02]  /*12560*/  SHFL.IDX P6, R14, R13, R12, R11 ;  /* 0x0000000c0d0e7389 */ /* 0x00006400000c000b */
[----:B01----:R-:W-:Y:S01]  /*12570*/  ENDCOLLECTIVE ;  /* 0x000000000000791b */ /* 0x003fe20003800000 */
.L_x_359:
[----:B------:R-:W-:Y:S01]  /*12580*/  IMAD.MOV.U32 R3, RZ, RZ, R14 ;  /* 0x000000ffff037224 */ /* 0x000fe200078e000e */
[----:B------:R-:W-:Y:S06]  /*12590*/  BRA `(.L_x_360) ;  /* 0xffffffb400787947 */ /* 0x000fec000383ffff */
.L_x_244:
[----:B---3--:R-:W-:-:S04]  /*125a0*/  IMAD.U32 R2, RZ, RZ, UR36 ;  /* 0x00000024ff027e24 */ /* 0x008fc8000f8e00ff */
[----:B------:R3:W4:Y:S03]  /*125b0*/  SYNCS.PHASECHK.TRANS64.TRYWAIT P0, [R2+URZ+0x38820], R0 ;  /* 0x03882000020075a7 */ /* 0x000726000800017f */
[----:B----4-:R-:W-:Y:S05]  /*125c0*/  @!P0 NANOSLEEP.SYNCS 0x989680 ;  /* 0x009896800000895d */ /* 0x010fea0003900000 */
[----:B------:R-:W4:Y:S02]  /*125d0*/  @!P0 SYNCS.PHASECHK.TRANS64 P0, [R2+URZ+0x38820], R0 ;  /* 0x03882000020085a7 */ /* 0x000f24000800007f */
[----:B----4-:R-:W-:Y:S05]  /*125e0*/  @!P0 BRA `(.L_x_244) ;  /* 0xfffffffc00ec8947 */ /* 0x010fea000383ffff */
[----:B------:R-:W-:Y:S05]  /*125f0*/  BRA `(.L_x_361) ;  /* 0xffffffb400d47947 */ /* 0x000fea000383ffff */
.L_x_251:
[----:B--2---:R2:W3:Y:S02]  /*12600*/  SYNCS.PHASECHK.TRANS64.TRYWAIT P0, [R3+URZ+0x38840], R2 ;  /* 0x03884002030075a7 */ /* 0x0044e4000800017f */
[----:B---3--:R-:W-:Y:S05]  /*12610*/  @!P0 NANOSLEEP.SYNCS 0x989680 ;  /* 0x009896800000895d */ /* 0x008fea0003900000 */
[----:B------:R-:W3:Y:S02]  /*12620*/  @!P0 SYNCS.PHASECHK.TRANS64 P0, [R3+URZ+0x38840], R2 ;  /* 0x03884002030085a7 */ /* 0x000ee4000800007f */
[----:B---3--:R-:W-:Y:S05]  /*12630*/  @!P0 BRA `(.L_x_251) ;  /* 0xfffffffc00f08947 */ /* 0x008fea000383ffff */
[----:B------:R-:W-:Y:S05]  /*12640*/  BRA `(.L_x_362) ;  /* 0xffffffb800847947 */ /* 0x000fea000383ffff */
.L_x_260:
[----:B0-----:R0:W1:Y:S02]  /*12650*/  SYNCS.PHASECHK.TRANS64.TRYWAIT P0, [R2+URZ+0x38860], R3 ;  /* 0x03886003020075a7 */ /* 0x001064000800017f */
[----:B-1----:R-:W-:Y:S05]  /*12660*/  @!P0 NANOSLEEP.SYNCS 0x989680 ;  /* 0x009896800000895d */ /* 0x002fea0003900000 */
[----:B------:R-:W1:Y:S02]  /*12670*/  @!P0 SYNCS.PHASECHK.TRANS64 P0, [R2+URZ+0x38860], R3 ;  /* 0x03886003020085a7 */ /* 0x000e64000800007f */
[----:B-1----:R-:W-:Y:S05]  /*12680*/  @!P0 BRA `(.L_x_260) ;  /* 0xfffffffc00f08947 */ /* 0x002fea000383ffff */
[----:B------:R-:W-:Y:S05]  /*12690*/  BRA `(.L_x_363) ;  /* 0xffffffc000087947 */ /* 0x000fea000383ffff */
.L_x_273:
[----:B-1----:R1:W2:Y:S02]  /*126a0*/  SYNCS.PHASECHK.TRANS64.TRYWAIT P0, [R3+URZ+0x38840], R2 ;  /* 0x03884002030075a7 */ /* 0x0022a4000800017f */
[----:B--2---:R-:W-:Y:S05]  /*126b0*/  @!P0 NANOSLEEP.SYNCS 0x989680 ;  /* 0x009896800000895d */ /* 0x004fea0003900000 */
[----:B------:R-:W2:Y:S02]  /*126c0*/  @!P0 SYNCS.PHASECHK.TRANS64 P0, [R3+URZ+0x38840], R2 ;  /* 0x03884002030085a7 */ /* 0x000ea4000800007f */
[----:B--2---:R-:W-:Y:S05]  /*126d0*/  @!P0 BRA `(.L_x_273) ;  /* 0xfffffffc00f08947 */ /* 0x004fea000383ffff */
[----:B------:R-:W-:Y:S05]  /*126e0*/  BRA `(.L_x_364) ;  /* 0xffffffc800287947 */ /* 0x000fea000383ffff */
.L_x_282:
[----:B0-----:R0:W1:Y:S02]  /*126f0*/  SYNCS.PHASECHK.TRANS64.TRYWAIT P0, [R2+URZ+0x38860], R3 ;  /* 0x03886003020075a7 */ /* 0x001064000800017f */
[----:B-1----:R-:W-:Y:S05]  /*12700*/  @!P0 NANOSLEEP.SYNCS 0x989680 ;  /* 0x009896800000895d */ /* 0x002fea0003900000 */
[----:B------:R-:W1:Y:S02]  /*12710*/  @!P0 SYNCS.PHASECHK.TRANS64 P0, [R2+URZ+0x38860], R3 ;  /* 0x03886003020085a7 */ /* 0x000e64000800007f */
[----:B-1----:R-:W-:Y:S05]  /*12720*/  @!P0 BRA `(.L_x_282) ;  /* 0xfffffffc00f08947 */ /* 0x002fea000383ffff */
[----:B------:R-:W-:Y:S05]  /*12730*/  BRA `(.L_x_365) ;  /* 0xffffffcc00ac7947 */ /* 0x000fea000383ffff */
.L_x_294:
[----:B--2---:R2:W3:Y:S02]  /*12740*/  SYNCS.PHASECHK.TRANS64.TRYWAIT P0, [R3+URZ+0x38840], R2 ;  /* 0x03884002030075a7 */ /* 0x0044e4000800017f */
[----:B---3--:R-:W-:Y:S05]  /*12750*/  @!P0 NANOSLEEP.SYNCS 0x989680 ;  /* 0x009896800000895d */ /* 0x008fea0003900000 */
[----:B------:R-:W3:Y:S02]  /*12760*/  @!P0 SYNCS.PHASECHK.TRANS64 P0, [R3+URZ+0x38840], R2 ;  /* 0x03884002030085a7 */ /* 0x000ee4000800007f */
[----:B---3--:R-:W-:Y:S05]  /*12770*/  @!P0 BRA `(.L_x_294) ;  /* 0xfffffffc00f08947 */ /* 0x008fea000383ffff */
[----:B------:R-:W-:Y:S05]  /*12780*/  BRA `(.L_x_366) ;  /* 0xffffffd400a47947 */ /* 0x000fea000383ffff */
.L_x_303:
[----:B0-----:R0:W1:Y:S02]  /*12790*/  SYNCS.PHASECHK.TRANS64.TRYWAIT P0, [R2+URZ+0x38860], R5 ;  /* 0x03886005020075a7 */ /* 0x001064000800017f */
[----:B-1----:R-:W-:Y:S05]  /*127a0*/  @!P0 NANOSLEEP.SYNCS 0x989680 ;  /* 0x009896800000895d */ /* 0x002fea0003900000 */
[----:B------:R-:W1:Y:S02]  /*127b0*/  @!P0 SYNCS.PHASECHK.TRANS64 P0, [R2+URZ+0x38860], R5 ;  /* 0x03886005020085a7 */ /* 0x000e64000800007f */
[----:B-1----:R-:W-:Y:S05]  /*127c0*/  @!P0 BRA `(.L_x_303) ;  /* 0xfffffffc00f08947 */ /* 0x002fea000383ffff */
[----:B------:R-:W-:Y:S05]  /*127d0*/  BRA `(.L_x_367) ;  /* 0xffffffdc00247947 */ /* 0x000fea000383ffff */
.L_x_315:
[----:B---3--:R3:W4:Y:S02]  /*127e0*/  SYNCS.PHASECHK.TRANS64.TRYWAIT P0, [R0+URZ+0x38860], R2 ;  /* 0x03886002000075a7 */ /* 0x008724000800017f */
[----:B----4-:R-:W-:Y:S05]  /*127f0*/  @!P0 NANOSLEEP.SYNCS 0x989680 ;  /* 0x009896800000895d */ /* 0x010fea0003900000 */
[----:B------:R-:W4:Y:S02]  /*12800*/  @!P0 SYNCS.PHASECHK.TRANS64 P0, [R0+URZ+0x38860], R2 ;  /* 0x03886002000085a7 */ /* 0x000f24000800007f */
[----:B----4-:R-:W-:Y:S05]  /*12810*/  @!P0 BRA `(.L_x_315) ;  /* 0xfffffffc00f08947 */ /* 0x010fea000383ffff */
[----:B------:R-:W-:Y:S05]  /*12820*/  BRA `(.L_x_368) ;  /* 0xffffffe000b87947 */ /* 0x000fea000383ffff */
.L_x_325:
[----:B0-----:R0:W1:Y:S02]  /*12830*/  SYNCS.PHASECHK.TRANS64.TRYWAIT P0, [R0+URZ+0x38820], R3 ;  /* 0x03882003000075a7 */ /* 0x001064000800017f */
[----:B-1----:R-:W-:Y:S05]  /*12840*/  @!P0 NANOSLEEP.SYNCS 0x989680 ;  /* 0x009896800000895d */ /* 0x002fea0003900000 */
[----:B------:R-:W1:Y:S02]  /*12850*/  @!P0 SYNCS.PHASECHK.TRANS64 P0, [R0+URZ+0x38820], R3 ;  /* 0x03882003000085a7 */ /* 0x000e64000800007f */
[----:B-1----:R-:W-:Y:S05]  /*12860*/  @!P0 BRA `(.L_x_325) ;  /* 0xfffffffc00f08947 */ /* 0x002fea000383ffff */
[----:B------:R-:W-:Y:S05]  /*12870*/  BRA `(.L_x_369) ;  /* 0xffffffe8007c7947 */ /* 0x000fea000383ffff */
.L_x_326:
        /* <DEDUP_REMOVED lines=11> */
.L_x_371:
[----:B------:R-:W-:Y:S05]  /*12930*/  BSYNC B0 ;  /* 0x0000000000007941 */ /* 0x000fea0003800000 */
.L_x_370:
[----:B------:R-:W-:Y:S05]  /*12940*/  BRA `(.L_x_372) ;  /* 0xffffffe800647947 */ /* 0x000fea000383ffff */
.L_x_329:
[----:B------:R-:W-:Y:S01]  /*12950*/  BSSY B1, `(.L_x_373) ;  /* 0x0000006000017945 */ /* 0x000fe20003800000 */
[----:B------:R-:W-:-:S07]  /*12960*/  IMAD.MOV.U32 R15, RZ, RZ, -0x1 ;  /* 0xffffffffff0f7424 */ /* 0x000fce00078e00ff */
[----:B01----:R-:W-:Y:S05]  /*12970*/  WARPSYNC.COLLECTIVE R15, `(.L_x_374) ;  /* 0x000000000f0c7348 */ /* 0x003fea0003c00000 */
[----:B------:R-:W-:Y:S02]  /*12980*/  ELECT P6, UR62, PT ;  /* 0x00000000003e782f */ /* 0x000fe400038c0000 */
[----:B------:R-:W-:Y:S01]  /*12990*/  MOV R14, UR62 ;  /* 0x0000003e000e7c02 */ /* 0x000fe20008000f00 */
[----:B01----:R-:W-:Y:S10]  /*129a0*/  ENDCOLLECTIVE ;  /* 0x000000000000791b */ /* 0x003ff40003800000 */
.L_x_374:
[----:B------:R-:W-:Y:S05]  /*129b0*/  BSYNC B1 ;  /* 0x0000000000017941 */ /* 0x000fea0003800000 */
.L_x_373:
[----:B------:R-:W-:Y:S05]  /*129c0*/  BRA `(.L_x_375) ;  /* 0xffffffe8005c7947 */ /* 0x000fea000383ffff */
.L_x_331:
[----:B0-----:R0:W1:Y:S02]  /*129d0*/  SYNCS.PHASECHK.TRANS64.TRYWAIT P0, [R6+URZ], R5 ;  /* 0x00000005060075a7 */ /* 0x001064000800017f */
[----:B-1----:R-:W-:Y:S05]  /*129e0*/  @!P0 NANOSLEEP.SYNCS 0x989680 ;  /* 0x009896800000895d */ /* 0x002fea0003900000 */
[----:B------:R-:W1:Y:S02]  /*129f0*/  @!P0 SYNCS.PHASECHK.TRANS64 P0, [R6+URZ], R5 ;  /* 0x00000005060085a7 */ /* 0x000e64000800007f */
[----:B-1----:R-:W-:Y:S05]  /*12a00*/  @!P0 BRA `(.L_x_331) ;  /* 0xfffffffc00f08947 */ /* 0x002fea000383ffff */
[----:B------:R-:W-:Y:S05]  /*12a10*/  BRA `(.L_x_376) ;  /* 0xffffffe8009c7947 */ /* 0x000fea000383ffff */
.L_x_332:
[----:B-1----:R1:W2:Y:S02]  /*12a20*/  SYNCS.PHASECHK.TRANS64.TRYWAIT P0, [R7+URZ], R2 ;  /* 0x00000002070075a7 */ /* 0x0022a4000800017f */
[----:B--2---:R-:W-:Y:S05]  /*12a30*/  @!P0 NANOSLEEP.SYNCS 0x989680 ;  /* 0x009896800000895d */ /* 0x004fea0003900000 */
[----:B------:R-:W2:Y:S02]  /*12a40*/  @!P0 SYNCS.PHASECHK.TRANS64 P0, [R7+URZ], R2 ;  /* 0x00000002070085a7 */ /* 0x000ea4000800007f */
[----:B--2---:R-:W-:Y:S05]  /*12a50*/  @!P0 BRA `(.L_x_332) ;  /* 0xfffffffc00f08947 */ /* 0x004fea000383ffff */
[----:B------:R-:W-:Y:S05]  /*12a60*/  BRA `(.L_x_377) ;  /* 0xffffffe800907947 */ /* 0x000fea000383ffff */
.L_x_334:
[----:B--2---:R2:W3:Y:S02]  /*12a70*/  SYNCS.PHASECHK.TRANS64.TRYWAIT P0, [R4+URZ], R5 ;  /* 0x00000005040075a7 */ /* 0x0044e4000800017f */
[----:B---3--:R-:W-:Y:S05]  /*12a80*/  @!P0 NANOSLEEP.SYNCS 0x989680 ;  /* 0x009896800000895d */ /* 0x008fea0003900000 */
[----:B------:R-:W3:Y:S02]  /*12a90*/  @!P0 SYNCS.PHASECHK.TRANS64 P0, [R4+URZ], R5 ;  /* 0x00000005040085a7 */ /* 0x000ee4000800007f */
[----:B---3--:R-:W-:Y:S05]  /*12aa0*/  @!P0 BRA `(.L_x_334) ;  /* 0xfffffffc00f08947 */ /* 0x008fea000383ffff */
[----:B------:R-:W-:Y:S05]  /*12ab0*/  BRA `(.L_x_378) ;  /* 0xffffffe800947947 */ /* 0x000fea000383ffff */
.L_x_379:
        /* <DEDUP_REMOVED lines=12> */
.L_x_15294:


//--------------------- .text._ZN7cutlass13device_kernelIN5flash11enable_sm90INS1_16FlashAttnFwdSm90INS1_25CollectiveMainloopFwdSm90ILi2EN4cute5tupleIJNS5_1CILi1EEES8_S8_EEENS6_IJNS7_ILi128EEENS7_ILi80EEENS7_ILi256EEEEEELi256ENS_6half_tEfNS_4arch4Sm90ELb0ELb0ELb0ELb1ELb0ELb0ELb0ELb1ELb1ELb1ELb0ELb0EEENS1_21CollectiveEpilogueFwdINS6_IJSA_SC_SB_EEES9_SE_SG_Li256ELb1ELb1ELb0ELb0EEENS1_36VarlenDynamicPersistentTileSchedulerILi128ELi80ELi256ELi128ELb0ELb1ELb1ELb0ELb1ELb1EEEEEEEEEvNT_6ParamsE --------------------------
	.section	.text._ZN7cutlass13device_kernelIN5flash11enable_sm90INS1_16FlashAttnFwdSm90INS1_25CollectiveMainloopFwdSm90ILi2EN4cute5tupleIJNS5_1CILi1EEES8_S8_EEENS6_IJNS7_ILi128EEENS7_ILi80EEENS7_ILi256EEEEEELi256ENS_6half_tEfNS_4arch4Sm90ELb0ELb0ELb0ELb1ELb0ELb0ELb0ELb1ELb1ELb1ELb0ELb0EEENS1_21CollectiveEpilogueFwdINS6_IJSA_SC_SB_EEES9_SE_SG_Li256ELb1ELb1ELb0ELb0EEENS1_36VarlenDynamicPersistentTileSchedulerILi128ELi80ELi256ELi128ELb0ELb1ELb1ELb0ELb1ELb1EEEEEEEEEvNT_6ParamsE,"ax",@progbits
	.align	128
.text._ZN7cutlass13device_kernelIN5flash11enable_sm90INS1_16FlashAttnFwdSm90INS1_25CollectiveMainloopFwdSm90ILi2EN4cute5tupleIJNS5_1CILi1EEES8_S8_EEENS6_IJNS7_ILi128EEENS7_ILi80EEENS7_ILi256EEEEEELi256ENS_6half_tEfNS_4arch4Sm90ELb0ELb0ELb0ELb1ELb0ELb0ELb0ELb1ELb1ELb1ELb0ELb0EEENS1_21CollectiveEpilogueFwdINS6_IJSA_SC_SB_EEES9_SE_SG_Li256ELb1ELb1ELb0ELb0EEENS1_36VarlenDynamicPersistentTileSchedulerILi128ELi80ELi256ELi128ELb0ELb1ELb1ELb0ELb1ELb1EEEEEEEEEvNT_6ParamsE:
        .type           _ZN7cutlass13device_kernelIN5flash11enable_sm90INS1_16FlashAttnFwdSm90INS1_25CollectiveMainloopFwdSm90ILi2EN4cute5tupleIJNS5_1CILi1EEES8_S8_EEENS6_IJNS7_ILi128EEENS7_ILi80EEENS7_ILi256EEEEEELi256ENS_6half_tEfNS_4arch4Sm90ELb0ELb0ELb0ELb1ELb0ELb0ELb0ELb1ELb1ELb1ELb0ELb0EEENS1_21CollectiveEpilogueFwdINS6_IJSA_SC_SB_EEES9_SE_SG_Li256ELb1ELb1ELb0ELb0EEENS1_36VarlenDynamicPersistentTileSchedulerILi128ELi80ELi256ELi128ELb0ELb1ELb1ELb0ELb1ELb1EEEEEEEEEvNT_6ParamsE,@function
        .size           _ZN7cutlass13device_kernelIN5flash11enable_sm90INS1_16FlashAttnFwdSm90INS1_25CollectiveMainloopFwdSm90ILi2EN4cute5tupleIJNS5_1CILi1EEES8_S8_EEENS6_IJNS7_ILi128EEENS7_ILi80EEENS7_ILi256EEEEEELi256ENS_6half_tEfNS_4arch4Sm90ELb0ELb0ELb0ELb1ELb0ELb0ELb0ELb1ELb1ELb1ELb0ELb0EEENS1_21CollectiveEpilogueFwdINS6_IJSA_SC_SB_EEES9_SE_SG_Li256ELb1ELb1ELb0ELb0EEENS1_36VarlenDynamicPersistentTileSchedulerILi128ELi80ELi256ELi128ELb0ELb1ELb1ELb0ELb1ELb1EEEEEEEEEvNT_6ParamsE,(.L_x_15295 - _ZN7cutlass13device_kernelIN5flash11enable_sm90INS1_16FlashAttnFwdSm90INS1_25CollectiveMainloopFwdSm90ILi2EN4cute5tupleIJNS5_1CILi1EEES8_S8_EEENS6_IJNS7_ILi128EEENS7_ILi80EEENS7_ILi256EEEEEELi256ENS_6half_tEfNS_4arch4Sm90ELb0ELb0ELb0ELb1ELb0ELb0ELb0ELb1ELb1ELb1ELb0ELb0EEENS1_21CollectiveEpilogueFwdINS6_IJSA_SC_SB_EEES9_SE_SG_Li256ELb1ELb1ELb0ELb0EEENS1_36VarlenDynamicPersistentTileSchedulerILi128ELi80ELi256ELi128ELb0ELb1ELb1ELb0ELb1ELb1EEEEEEEEEvNT_6ParamsE)
        .other          _ZN7cutlass13device_kernelIN5flash11enable_sm90INS1_16FlashAttnFwdSm90INS1_25CollectiveMainloopFwdSm90ILi2EN4cute5tupleIJNS5_1CILi1EEES8_S8_EEENS6_IJNS7_ILi128EEENS7_ILi80EEENS7_ILi256EEEEEELi256ENS_6half_tEfNS_4arch4Sm90ELb0ELb0ELb0ELb1ELb0ELb0ELb0ELb1ELb1ELb1ELb0ELb0EEENS1_21CollectiveEpilogueFwdINS6_IJSA_SC_SB_EEES9_SE_SG_Li256ELb1ELb1ELb0ELb0EEENS1_36VarlenDynamicPersistentTileSchedulerILi128ELi80ELi256ELi128ELb0ELb1ELb1ELb0ELb1ELb1EEEEEEEEEvNT_6ParamsE,@"STO_CUDA_ENTRY STV_DEFAULT"
_ZN7cutlass13device_kernelIN5flash11enable_sm90INS1_16FlashAttnFwdSm90INS1_25CollectiveMainloopFwdSm90ILi2EN4cute5tupleIJNS5_1CILi1EEES8_S8_EEENS6_IJNS7_ILi128EEENS7_ILi80EEENS7_ILi256EEEEEELi256ENS_6half_tEfNS_4arch4Sm90ELb0ELb0ELb0ELb1ELb0ELb0ELb0ELb1ELb1ELb1ELb0ELb0EEENS1_21CollectiveEpilogueFwdINS6_IJSA_SC_SB_EEES9_SE_SG_Li256ELb1ELb1ELb0ELb0EEENS1_36VarlenDynamicPersistentTileSchedulerILi128ELi80ELi256ELi128ELb0ELb1ELb1ELb0ELb1ELb1EEEEEEEEEvNT_6ParamsE:
        /* <DEDUP_REMOVED lines=18> */
.L_x_381:
[----:B------:R-:W-:Y:S05]  /*0120*/  BSYNC B0 ;  /* 0x0000000000007941 */ /* 0x000fea0003800000 */
.L_x_380:
        /* <DEDUP_REMOVED lines=41> */
.L_x_382:
        /* <DEDUP_REMOVED lines=22> */
.L_x_383:
        /* <DEDUP_REMOVED lines=18> */
.L_x_384:
        /* <DEDUP_REMOVED lines=22> */
.L_x_385:
        /* <DEDUP_REMOVED lines=22> */
.L_x_386:
        /* <DEDUP_REMOVED lines=8> */
.L_x_388:
[----:B------:R-:W-:-:S08]  /*0980*/  NOP ;  /* 0x0000000000007918 */ /* 0x000fd00000000000 */
[----:B------:R-:W1:Y:S02]  /*0990*/  USETMAXREG.TRY_ALLOC.CTAPOOL UP0, 0xf0 ;  /* 0x000000f0000079c8 */ /* 0x000e640008000600 */
[----:B-1----:R-:W-:-:S13]  /*09a0*/  PLOP3.LUT P0, PT, PT, PT, UP0, 0x80, 0x0 ;  /* 0x000000000000781c */ /* 0x002fda0003f0f008 */
[----:B------:R-:W-:Y:S05]  /*09b0*/  @!P0 BRA `(.L_x_388) ;  /* 0xfffffffc00f08947 */ /* 0x000fea000383ffff */
[----:B------:R-:W1:Y:S08]  /*09c0*/  S2UR UR5, SR_CgaCtaId ;  /* 0x00000000000579c3 */ /* 0x000e700000008800 */
[----:B------:R-:W-:Y:S06]  /*09d0*/  BAR.ARV 0x8, 0x180 ;  /* 0x0206000000007b1d */ /* 0x000fec0000002000 */
[----:B------:R-:W-:-:S02]  /*09e0*/  UMOV UR4, 0x400 ;  /* 0x0000040000047882 */ /* 0x000fc40000000000 */
[----:B------:R-:W-:Y:S01]  /*09f0*/  BAR.SYNC.DEFER_BLOCKING 0x5, 0x180 ;  /* 0x0146000000007b1d */ /* 0x000fe20000010000 */
[----:B-1----:R-:W-:-:S09]  /*0a00*/  ULEA UR4, UR5, UR4, 0x18 ;  /* 0x0000000405047291 */ /* 0x002fd2000f8ec03f */
[----:B------:R-:W1:Y:S01]  /*0a10*/  LDS.128 R12, [UR4+0x388d0] ;  /* 0x0388d004ff0c7984 */ /* 0x000e620008000c00 */
[----:B------:R-:W-:Y:S01]  /*0a20*/  ULDC UR4, c[0x0][0xc3c] ;  /* 0x00030f0000047ab9 */ /* 0x000fe20000000800 */
[----:B------:R-:W-:Y:S06]  /*0a30*/  BAR.ARV 0x4, 0x180 ;  /* 0x0106000000007b1d */ /* 0x000fec0000002000 */
[----:B-1----:R-:W-:-:S13]  /*0a40*/  ISETP.GE.AND P0, PT, R15, UR4, PT ;  /* 0x000000040f007c0c */ /* 0x002fda000bf06270 */
[----:B------:R-:W-:Y:S05]  /*0a50*/  @P0 EXIT ;  /* 0x000000000000094d */ /* 0x000fea0003800000 */
[----:B0-----:R-:W2:Y:S01]  /*0a60*/  LDL R2, [R1+0x5c] ;  /* 0x00005c0001027983 */ /* 0x001ea20000100800 */
[----:B------:R-:W-:Y:S01]  /*0a70*/  R2UR UR6, R13 ;  /* 0x000000000d0672ca */ /* 0x000fe200000e0000 */
[----:B------:R-:W-:Y:S01]  /*0a80*/  IMAD.MOV.U32 R219, RZ, RZ, RZ ;  /* 0x000000ffffdb7224 */ /* 0x000fe200078e00ff */
[----:B------:R-:W-:Y:S01]  /*0a90*/  R2UR UR5, R14 ;  /* 0x000000000e0572ca */ /* 0x000fe200000e0000 */
[----:B------:R-:W0:Y:S01]  /*0aa0*/  S2R R0, SR_TID.X ;  /* 0x0000000000007919 */ /* 0x000e220000002100 */
[----:B------:R-:W-:Y:S01]  /*0ab0*/  CS2R R16, SRZ ;  /* 0x0000000000107805 */ /* 0x000fe2000001ff00 */
[----:B0-----:R-:W-:-:S05]  /*0ac0*/  VIADD R231, R0, 0xffffff80 ;  /* 0xffffff8000e77836 */ /* 0x001fca0000000000 */
[----:B------:R-:W-:-:S04]  /*0ad0*/  SHF.R.S32.HI R0, RZ, 0x1f, R231 ;  /* 0x0000001fff007819 */ /* 0x000fc800000114e7 */
[CC--:B------:R-:W-:Y:S02]  /*0ae0*/  LEA.HI R3, R0.reuse, R231.reuse, RZ, 0x4 ;  /* 0x000000e700037211 */ /* 0x0c0fe400078f20ff */
[----:B------:R-:W-:Y:S02]  /*0af0*/  LEA.HI R4, R0, R231, RZ, 0x5 ;  /* 0x000000e700047211 */ /* 0x000fe400078f28ff */
[----:B------:R-:W-:-:S03]  /*0b00*/  SHF.R.S32.HI R6, RZ, 0x4, R3 ;  /* 0x00000004ff067819 */ /* 0x000fc60000011403 */
[----:B------:R-:W-:Y:S01]  /*0b10*/  IMAD.SHL.U32 R5, R4, 0x20, RZ ;  /* 0x0000002004057824 */ /* 0x000fe200078e00ff */
[C---:B------:R-:W-:Y:S02]  /*0b20*/  LOP3.LUT R4, R3.reuse, 0x3fffff0, RZ, 0xc0, !PT ;  /* 0x03fffff003047812 */ /* 0x040fe400078ec0ff */
[----:B------:R-:W-:Y:S02]  /*0b30*/  LEA.HI R3, R3, R6, RZ, 0x1 ;  /* 0x0000000603037211 */ /* 0x000fe400078f08ff */
[----:B------:R-:W-:Y:S01]  /*0b40*/  LOP3.LUT R5, R5, 0xfffffc00, RZ, 0xc0, !PT ;  /* 0xfffffc0005057812 */ /* 0x000fe200078ec0ff */
[----:B------:R-:W-:Y:S01]  /*0b50*/  IMAD.IADD R4, R231, 0x1, -R4 ;  /* 0x00000001e7047824 */ /* 0x000fe200078e0a04 */
[----:B------:R-:W-:-:S03]  /*0b60*/  LOP3.LUT R3, R3, 0x1ffffffe, RZ, 0xc0, !PT ;  /* 0x1ffffffe03037812 */ /* 0x000fc600078ec0ff */
[----:B------:R-:W-:Y:S01]  /*0b70*/  IMAD R4, R4, 0x40, R5 ;  /* 0x0000004004047824 */ /* 0x000fe200078e0205 */
[----:B------:R-:W-:Y:S01]  /*0b80*/  LEA.HI R5, R0, R231, RZ, 0x2 ;  /* 0x000000e700057211 */ /* 0x000fe200078f10ff */
[----:B------:R-:W-:Y:S02]  /*0b90*/  IMAD.IADD R3, R6, 0x1, -R3 ;  /* 0x0000000106037824 */ /* 0x000fe400078e0a03 */
[----:B------:R-:W-:Y:S02]  /*0ba0*/  IMAD.MOV.U32 R6, RZ, RZ, -0x2 ;  /* 0xfffffffeff067424 */ /* 0x000fe400078e00ff */
[----:B------:R-:W-:Y:S01]  /*0bb0*/  IMAD R225, R3, 0x8, R4 ;  /* 0x0000000803e17824 */ /* 0x000fe200078e0204 */
[----:B------:R-:W-:-:S05]  /*0bc0*/  LOP3.LUT R4, R5, 0xfffffffc, RZ, 0xc0, !PT ;  /* 0xfffffffc05047812 */ /* 0x000fca00078ec0ff */
[----:B------:R-:W-:-:S05]  /*0bd0*/  IMAD.IADD R4, R231, 0x1, -R4 ;  /* 0x00000001e7047824 */ /* 0x000fca00078e0a04 */
[----:B------:R-:W-:-:S04]  /*0be0*/  LEA.HI R3, R4, R4, RZ, 0x1 ;  /* 0x0000000404037211 */ /* 0x000fc800078f08ff */
[----:B------:R-:W-:-:S05]  /*0bf0*/  LOP3.LUT R3, R3, 0x1ffffffe, RZ, 0xc0, !PT ;  /* 0x1ffffffe03037812 */ /* 0x000fca00078ec0ff */
[----:B------:R-:W-:Y:S01]  /*0c00*/  IMAD.IADD R3, R4, 0x1, -R3 ;  /* 0x0000000104037824 */ /* 0x000fe200078e0a03 */
[----:B--2---:R-:W-:Y:S02]  /*0c10*/  R2UR UR4, R2 ;  /* 0x00000000020472ca */ /* 0x004fe400000e0000 */
[CC--:B------:R-:W-:Y:S02]  /*0c20*/  LEA.HI R2, R0.reuse, R231.reuse, RZ, 0x7 ;  /* 0x000000e700027211 */ /* 0x0c0fe400078f38ff */
[----:B------:R-:W-:Y:S02]  /*0c30*/  LEA.HI R0, R0, R231, RZ, 0x3 ;  /* 0x000000e700007211 */ /* 0x000fe400078f18ff */
[C---:B------:R-:W-:Y:S02]  /*0c40*/  LOP3.LUT R220, R2.reuse, 0xffffff80, RZ, 0xc0, !PT ;  /* 0xffffff8002dc7812 */ /* 0x040fe400078ec0ff */
[----:B------:R-:W-:Y:S02]  /*0c50*/  SHF.R.S32.HI R221, RZ, 0x7, R2 ;  /* 0x00000007ffdd7819 */ /* 0x000fe40000011402 */
[----:B------:R-:W-:Y:S01]  /*0c60*/  SHF.R.S32.HI R217, RZ, 0x3, R0 ;  /* 0x00000003ffd97819 */ /* 0x000fe20000011400 */
[----:B------:R-:W-:Y:S01]  /*0c70*/  IMAD.IADD R220, R231, 0x1, -R220 ;  /* 0x00000001e7dc7824 */ /* 0x000fe200078e0adc */
[----:B------:R-:W-:Y:S01]  /*0c80*/  LEA.HI R2, R2, R221, RZ, 0x1 ;  /* 0x000000dd02027211 */ /* 0x000fe200078f08ff */
[----:B------:R-:W-:-:S03]  /*0c90*/  ULOP3.LUT UR4, UR4, 0x1, URZ, 0xfc, !UPT ;  /* 0x0000000104047892 */ /* 0x000fc6000f8efc3f */
[----:B------:R-:W-:Y:S02]  /*0ca0*/  SHF.R.S32.HI R7, RZ, 0x1f, R220 ;  /* 0x0000001fff077819 */ /* 0x000fe400000114dc */
[----:B------:R-:W-:Y:S01]  /*0cb0*/  LOP3.LUT R2, R2, 0x3fffffe, RZ, 0xc0, !PT ;  /* 0x03fffffe02027812 */ /* 0x000fe200078ec0ff */
[----:B------:R-:W-:Y:S01]  /*0cc0*/  IMAD.U32 R226, RZ, RZ, UR4 ;  /* 0x00000004ffe27e24 */ /* 0x000fe2000f8e00ff */
[CC--:B------:R-:W-:Y:S02]  /*0cd0*/  LEA.HI R8, R7.reuse, R220.reuse, RZ, 0x2 ;  /* 0x000000dc07087211 */ /* 0x0c0fe400078f10ff */
[----:B------:R-:W-:Y:S01]  /*0ce0*/  LEA.HI R7, R7, R220, RZ, 0x5 ;  /* 0x000000dc07077211 */ /* 0x000fe200078f28ff */
[----:B------:R-:W-:Y:S01]  /*0cf0*/  IMAD.IADD R222, R221, 0x1, -R2 ;  /* 0x00000001ddde7824 */ /* 0x000fe200078e0a02 */
[--C-:B------:R-:W-:Y:S02]  /*0d00*/  SHF.R.S32.HI R9, RZ, 0x2, R8.reuse ;  /* 0x00000002ff097819 */ /* 0x100fe40000011408 */
[----:B------:R-:W-:-:S02]  /*0d10*/  SHF.R.S32.HI R10, RZ, 0x1f, R8 ;  /* 0x0000001fff0a7819 */ /* 0x000fc40000011408 */
[----:B------:R-:W-:Y:S02]  /*0d20*/  LOP3.LUT R2, R0, 0xfffffff8, RZ, 0xc0, !PT ;  /* 0xfffffff800027812 */ /* 0x000fe400078ec0ff */
[----:B------:R-:W-:Y:S02]  /*0d30*/  LEA.HI R10, R10, R9, RZ, 0x3 ;  /* 0x000000090a0a7211 */ /* 0x000fe400078f18ff */
[----:B------:R-:W-:Y:S01]  /*0d40*/  SHF.R.S32.HI R7, RZ, 0x5, R7 ;  /* 0x00000005ff077819 */ /* 0x000fe20000011407 */
[----:B------:R-:W-:Y:S01]  /*0d50*/  IMAD.IADD R213, R231, 0x1, -R2 ;  /* 0x00000001e7d57824 */ /* 0x000fe200078e0a02 */
[----:B------:R-:W-:Y:S02]  /*0d60*/  LOP3.LUT R10, R10, 0xfffffff8, RZ, 0xc0, !PT ;  /* 0xfffffff80a0a7812 */ /* 0x000fe400078ec0ff */
[----:B------:R-:W-:Y:S01]  /*0d70*/  LOP3.LUT R5, R8, 0x7ffffffc, RZ, 0xc0, !PT ;  /* 0x7ffffffc08057812 */ /* 0x000fe200078ec0ff */
[----:B------:R-:W-:Y:S02]  /*0d80*/  IMAD.SHL.U32 R18, R213, 0x8, RZ ;  /* 0x00000008d5127824 */ /* 0x000fe400078e00ff */
[----:B------:R-:W-:-:S02]  /*0d90*/  IMAD.IADD R10, R9, 0x1, -R10 ;  /* 0x00000001090a7824 */ /* 0x000fc400078e0a0a */
[C---:B------:R-:W-:Y:S01]  /*0da0*/  VIADD R23, R18.reuse, 0x40 ;  /* 0x0000004012177836 */ /* 0x040fe20000000000 */
[----:B------:R-:W-:Y:S01]  /*0db0*/  SHF.R.S32.HI R230, RZ, 0x1f, R18 ;  /* 0x0000001fffe67819 */ /* 0x000fe20000011412 */
[----:B------:R-:W-:Y:S02]  /*0dc0*/  IMAD R7, R7, 0x10, R10 ;  /* 0x0000001007077824 */ /* 0x000fe400078e020a */
[C---:B------:R-:W-:Y:S01]  /*0dd0*/  VIADD R22, R18.reuse, 0x80 ;  /* 0x0000008012167836 */ /* 0x040fe20000000000 */
[----:B------:R-:W-:Y:S01]  /*0de0*/  SHF.R.S32.HI R229, RZ, 0x1f, R23 ;  /* 0x0000001fffe57819 */ /* 0x000fe20000011417 */
[----:B------:R-:W-:Y:S02]  /*0df0*/  VIADD R212, R18, 0xc0 ;  /* 0x000000c012d47836 */ /* 0x000fe40000000000 */
[----:B------:R-:W-:Y:S01]  /*0e00*/  IMAD.IADD R5, R220, 0x1, -R5 ;  /* 0x00000001dc057824 */ /* 0x000fe200078e0a05 */
[----:B------:R-:W-:Y:S01]  /*0e10*/  SHF.R.S32.HI R228, RZ, 0x1f, R22 ;  /* 0x0000001fffe47819 */ /* 0x000fe20000011416 */
[----:B------:R-:W-:Y:S01]  /*0e20*/  IMAD R222, R222, 0x40, R7 ;  /* 0x00000040dede7824 */ /* 0x000fe200078e0207 */
[----:B------:R-:W-:Y:S01]  /*0e30*/  SHF.R.S32.HI R227, RZ, 0x1f, R212 ;  /* 0x0000001fffe37819 */ /* 0x000fe200000114d4 */
[----:B------:R-:W-:-:S02]  /*0e40*/  IMAD R223, R5, R6, 0x50 ;  /* 0x0000005005df7424 */ /* 0x000fc400078e0206 */
[----:B------:R-:W-:Y:S02]  /*0e50*/  IMAD.MOV.U32 R7, RZ, RZ, R15 ;  /* 0x000000ffff077224 */ /* 0x000fe400078e000f */
[----:B------:R-:W-:-:S07]  /*0e60*/  IMAD R224, R3, 0x8, R222 ;  /* 0x0000000803e07824 */ /* 0x000fce00078e02de */
.L_x_431:
[----:B0-23--:R-:W0:Y:S01]  /*0e70*/  LDC.64 R2, c[0x0][0xc88] ;  /* 0x00032200ff027b82 */ /* 0x00de220000000a00 */
[----:B------:R-:W-:Y:S01]  /*0e80*/  ULDC.64 UR12, c[0x0][0x208] ;  /* 0x00008200000c7ab9 */ /* 0x000fe20000000a00 */
[----:B------:R-:W-:Y:S01]  /*0e90*/  ULDC.64 UR8, c[0x0][0xa28] ;  /* 0x00028a0000087ab9 */ /* 0x000fe20000000a00 */
[----:B------:R-:W-:Y:S01]  /*0ea0*/  ULDC.64 UR10, c[0x0][0xa20] ;  /* 0x00028800000a7ab9 */ /* 0x000fe20000000a00 */
[----:B0-----:R-:W-:-:S06]  /*0eb0*/  IMAD.WIDE R2, R7, 0x4, R2 ;  /* 0x0000000407027825 */ /* 0x001fcc00078e0202 */
[----:B------:R-:W2:Y:S01]  /*0ec0*/  LDG.E R2, desc[UR12][R2.64] ;  /* 0x0000000c02027981 */ /* 0x000ea2000c1e1900 */
[----:B------:R-:W-:Y:S02]  /*0ed0*/  UISETP.NE.U32.AND UP0, UPT, UR8, URZ, UPT ;  /* 0x0000003f0800728c */ /* 0x000fe4000bf05070 */
[----:B------:R-:W-:Y:S02]  /*0ee0*/  UISETP.NE.U32.AND UP1, UPT, UR10, URZ, UPT ;  /* 0x0000003f0a00728c */ /* 0x000fe4000bf25070 */
[----:B------:R-:W-:Y:S02]  /*0ef0*/  UISETP.NE.AND.EX UP0, UPT, UR9, URZ, UPT, UP0 ;  /* 0x0000003f0900728c */ /* 0x000fe4000bf05300 */
[----:B------:R-:W-:-:S04]  /*0f00*/  UISETP.NE.AND.EX UP1, UPT, UR11, URZ, UPT, UP1 ;  /* 0x0000003f0b00728c */ /* 0x000fc8000bf25310 */
[----:B------:R-:W-:Y:S02]  /*0f10*/  PLOP3.LUT P0, PT, PT, PT, UP0, 0x80, 0x0 ;  /* 0x000000000000781c */ /* 0x000fe40003f0f008 */
[----:B------:R-:W-:Y:S02]  /*0f20*/  PLOP3.LUT P1, PT, PT, PT, UP1, 0x80, 0x0 ;  /* 0x000000000000781c */ /* 0x000fe40003f2f018 */
[----:B--2---:R-:W-:-:S13]  /*0f30*/  R2UR UR4, R2 ;  /* 0x00000000020472ca */ /* 0x004fda00000e0000 */
[----:B------:R-:W-:Y:S02]  /*0f40*/  USHF.R.S32.HI UR7, URZ, 0x1f, UR4 ;  /* 0x0000001f3f077899 */ /* 0x000fe40008011404 */
[----:B------:R-:W-:Y:S01]  /*0f50*/  IMAD.U32 R216, RZ, RZ, UR4 ;  /* 0x00000004ffd87e24 */ /* 0x000fe2000f8e00ff */
[----:B------:R-:W-:Y:S02]  /*0f60*/  @UP0 ULEA UR8, UP2, UR4, UR8, 0x2 ;  /* 0x0000000804080291 */ /* 0x000fe4000f84103f */
[----:B------:R-:W-:Y:S02]  /*0f70*/  @UP1 ULEA UR10, UP3, UR4, UR10, 0x2 ;  /* 0x0000000a040a1291 */ /* 0x000fe4000f86103f */
[----:B------:R-:W-:Y:S01]  /*0f80*/  @UP0 ULEA.HI.X UR9, UR4, UR9, UR7, 0x2, UP2 ;  /* 0x0000000904090291 */ /* 0x000fe200090f1407 */
[----:B------:R-:W-:Y:S01]  /*0f90*/  IMAD.U32 R215, RZ, RZ, UR6 ;  /* 0x00000006ffd77e24 */ /* 0x000fe2000f8e00ff */
[----:B------:R-:W-:Y:S01]  /*0fa0*/  @UP1 ULEA.HI.X UR11, UR4, UR11, UR7, 0x2, UP3 ;  /* 0x0000000b040b1291 */ /* 0x000fe200098f1407 */
[----:B------:R-:W-:Y:S01]  /*0fb0*/  IMAD.U32 R2, RZ, RZ, UR8 ;  /* 0x00000008ff027e24 */ /* 0x000fe2000f8e00ff */
[----:B------:R-:W-:Y:S01]  /*0fc0*/  ULDC UR6, c[0x0][0x2f0] ;  /* 0x0000bc0000067ab9 */ /* 0x000fe20000000800 */
[----:B------:R-:W-:Y:S01]  /*0fd0*/  IMAD.U32 R4, RZ, RZ, UR10 ;  /* 0x0000000aff047e24 */ /* 0x000fe2000f8e00ff */
[----:B------:R-:W-:Y:S01]  /*0fe0*/  ULDC UR4, c[0x0][0x424] ;  /* 0x0001090000047ab9 */ /* 0x000fe20000000800 */
[----:B------:R-:W-:Y:S01]  /*0ff0*/  IMAD.U32 R3, RZ, RZ, UR9 ;  /* 0x00000009ff037e24 */ /* 0x000fe2000f8e00ff */
[----:B------:R-:W-:Y:S01]  /*1000*/  ULDC.64 UR8, c[0x0][0x418] ;  /* 0x0001060000087ab9 */ /* 0x000fe20000000a00 */
[----:B------:R-:W-:Y:S01]  /*1010*/  IMAD.U32 R5, RZ, RZ, UR11 ;  /* 0x0000000bff057e24 */ /* 0x000fe2000f8e00ff */
[----:B------:R-:W-:Y:S01]  /*1020*/  UMOV UR60, URZ ;  /* 0x0000003f003c7c82 */ /* 0x000fe20008000000 */
[----:B------:R-:W-:Y:S01]  /*1030*/  IMAD.U32 R218, RZ, RZ, UR7 ;  /* 0x00000007ffda7e24 */ /* 0x000fe2000f8e00ff */
[----:B------:R-:W2:Y:S04]  /*1040*/  @P0 LDG.E R2, desc[UR12][R2.64] ;  /* 0x0000000c02020981 */ /* 0x000ea8000c1e1900 */
[----:B------:R-:W3:Y:S01]  /*1050*/  @P1 LDG.E R4, desc[UR12][R4.64] ;  /* 0x0000000c04041981 */ /* 0x000ee2000c1e1900 */
[----:B------:R-:W-:Y:S01]  /*1060*/  UISETP.NE.U32.AND UP0, UPT, UR8, URZ, UPT ;  /* 0x0000003f0800728c */ /* 0x000fe2000bf05070 */
[----:B------:R-:W-:Y:S01]  /*1070*/  IMAD.MOV.U32 R0, RZ, RZ, RZ ;  /* 0x000000ffff007224 */ /* 0x000fe200078e00ff */
[----:B------:R-:W-:-:S02]  /*1080*/  CS2R R150, SRZ ;  /* 0x0000000000967805 */ /* 0x000fc4000001ff00 */
[----:B------:R-:W-:Y:S01]  /*1090*/  CS2R R148, SRZ ;  /* 0x0000000000947805 */ /* 0x000fe2000001ff00 */
[----:B------:R-:W-:Y:S01]  /*10a0*/  UISETP.NE.AND.EX UP0, UPT, UR9, URZ, UPT, UP0 ;  /* 0x0000003f0900728c */ /* 0x000fe2000bf05300 */
[----:B------:R-:W-:Y:S02]  /*10b0*/  CS2R R146, SRZ ;  /* 0x0000000000927805 */ /* 0x000fe4000001ff00 */
[----:B------:R-:W-:Y:S02]  /*10c0*/  CS2R R144, SRZ ;  /* 0x0000000000907805 */ /* 0x000fe4000001ff00 */
[----:B------:R-:W-:Y:S01]  /*10d0*/  CS2R R142, SRZ ;  /* 0x00000000008e7805 */ /* 0x000fe2000001ff00 */
[----:B------:R-:W-:Y:S01]  /*10e0*/  USEL UR4, UR4, 0x1, UP0 ;  /* 0x0000000104047887 */ /* 0x000fe20008000000 */
[----:B------:R-:W-:Y:S02]  /*10f0*/  CS2R R140, SRZ ;  /* 0x00000000008c7805 */ /* 0x000fe4000001ff00 */
[----:B------:R-:W-:-:S02]  /*1100*/  CS2R R138, SRZ ;  /* 0x00000000008a7805 */ /* 0x000fc4000001ff00 */
[----:B------:R-:W-:Y:S01]  /*1110*/  CS2R R136, SRZ ;  /* 0x0000000000887805 */ /* 0x000fe2000001ff00 */
[----:B------:R-:W-:Y:S01]  /*1120*/  UIMAD UR4, UR4, UR6, URZ ;  /* 0x00000006040472a4 */ /* 0x000fe2000f8e023f */
        /* <DEDUP_REMOVED lines=19> */
[----:B------:R-:W-:Y:S01]  /*1260*/  CS2R R96, SRZ ;  /* 0x0000000000607805 */ /* 0x000fe2000001ff00 */
[----:B------:R-:W-:Y:S01]  /*1270*/  IMAD.MOV.U32 R163, RZ, RZ, RZ ;  /* 0x000000ffffa37224 */ /* 0x000fe200078e00ff */
[----:B------:R-:W-:Y:S02]  /*1280*/  CS2R R86, SRZ ;  /* 0x0000000000567805 */ /* 0x000fe4000001ff00 */
[----:B------:R-:W-:Y:S02]  /*1290*/  CS2R R92, SRZ ;  /* 0x00000000005c7805 */ /* 0x000fe4000001ff00 */
[----:B------:R-:W-:-:S02]  /*12a0*/  CS2R R90, SRZ ;  /* 0x00000000005a7805 */ /* 0x000fc4000001ff00 */
[----:B------:R-:W-:Y:S02]  /*12b0*/  CS2R R88, SRZ ;  /* 0x0000000000587805 */ /* 0x000fe4000001ff00 */
[----:B------:R-:W-:Y:S02]  /*12c0*/  CS2R R82, SRZ ;  /* 0x0000000000527805 */ /* 0x000fe4000001ff00 */
[----:B-1----:R-:W-:Y:S02]  /*12d0*/  CS2R R84, SRZ ;  /* 0x0000000000547805 */ /* 0x002fe4000001ff00 */
[----:B------:R-:W-:Y:S01]  /*12e0*/  CS2R R80, SRZ ;  /* 0x0000000000507805 */ /* 0x000fe2000001ff00 */
[----:B------:R-:W-:Y:S01]  /*12f0*/  IMAD.MOV.U32 R19, RZ, RZ, RZ ;  /* 0x000000ffff137224 */ /* 0x000fe200078e00ff */
        /* <DEDUP_REMOVED lines=18> */
[----:B------:R-:W-:Y:S02]  /*1420*/  IMAD.MOV.U32 R160, RZ, RZ, RZ ;  /* 0x000000ffffa07224 */ /* 0x000fe400078e00ff */
[----:B------:R-:W-:Y:S02]  /*1430*/  IMAD.MOV.U32 R41, RZ, RZ, RZ ;  /* 0x000000ffff297224 */ /* 0x000fe400078e00ff */
[----:B------:R-:W-:Y:S01]  /*1440*/  IMAD.U32 R214, RZ, RZ, UR5 ;  /* 0x00000005ffd67e24 */ /* 0x000fe2000f8e00ff */
[----:B--2---:R-:W-:-:S02]  /*1450*/  @P0 R2UR UR60, R2 ;  /* 0x00000000023c02ca */ /* 0x004fc400000e0000 */
[----:B------:R-:W-:Y:S02]  /*1460*/  CS2R R2, SRZ ;  /* 0x0000000000027805 */ /* 0x000fe4000001ff00 */
[----:B------:R-:W-:Y:S02]  /*1470*/  PLOP3.LUT P0, PT, PT, PT, PT, 0x80, 0x0 ;  /* 0x000000000000781c */ /* 0x000fe40003f0f070 */
[----:B---3--:R-:W-:Y:S01]  /*1480*/  @P1 R2UR UR4, R4 ;  /* 0x00000000040412ca */ /* 0x008fe200000e0000 */
[----:B----4-:R-:W-:-:S14]  /*1490*/  @P1 BRA `(.L_x_389) ;  /* 0x00000000003c1947 */ /* 0x010fdc0003800000 */
[----:B------:R-:W-:Y:S02]  /*14a0*/  ULDC.64 UR6, c[0x0][0xa08] ;  /* 0x0002820000067ab9 */ /* 0x000fe40000000a00 */
[----:B------:R-:W-:-:S04]  /*14b0*/  ISETP.NE.U32.AND P1, PT, RZ, UR6, PT ;  /* 0x00000006ff007c0c */ /* 0x000fc8000bf25070 */
[----:B------:R-:W-:-:S13]  /*14c0*/  ISETP.NE.AND.EX P1, PT, RZ, UR7, PT, P1 ;  /* 0x00000007ff007c0c */ /* 0x000fda000bf25310 */
[----:B------:R-:W-:Y:S05]  /*14d0*/  @!P1 BRA `(.L_x_389) ;  /* 0x00000000002c9947 */ /* 0x000fea0003800000 */
[----:B------:R-:W-:Y:S01]  /*14e0*/  R2UR UR8, R216 ;  /* 0x00000000d80872ca */ /* 0x000fe200000e0000 */
[----:B------:R-:W-:Y:S01]  /*14f0*/  ULDC.64 UR4, c[0x0][0xa08] ;  /* 0x0002820000047ab9 */ /* 0x000fe20000000a00 */
[----:B------:R-:W-:-:S11]  /*1500*/  ULDC.64 UR6, c[0x0][0x208] ;  /* 0x0000820000067ab9 */ /* 0x000fd60000000a00 */
[----:B------:R-:W-:-:S06]  /*1510*/  UIMAD.WIDE UR4, UR8, 0x4, UR4 ;  /* 0x00000004080478a5 */ /* 0x000fcc000f8e0204 */
[----:B------:R-:W-:Y:S02]  /*1520*/  IMAD.U32 R4, RZ, RZ, UR4 ;  /* 0x00000004ff047e24 */ /* 0x000fe4000f8e00ff */
[----:B------:R-:W-:-:S05]  /*1530*/  IMAD.U32 R5, RZ, RZ, UR5 ;  /* 0x00000005ff057e24 */ /* 0x000fca000f8e00ff */
[----:B------:R-:W2:Y:S04]  /*1540*/  LDG.E R7, desc[UR6][R4.64] ;  /* 0x0000000604077981 */ /* 0x000ea8000c1e1900 */
[----:B------:R-:W3:Y:S01]  /*1550*/  LDG.E R6, desc[UR6][R4.64+0x4] ;  /* 0x0000040604067981 */ /* 0x000ee2000c1e1900 */
[----:B--2---:R-:W-:Y:S02]  /*1560*/  R2UR UR4, R7 ;  /* 0x00000000070472ca */ /* 0x004fe400000e0000 */
[----:B---3--:R-:W-:-:S13]  /*1570*/  R2UR UR5, R6 ;  /* 0x00000000060572ca */ /* 0x008fda00000e0000 */
[----:B------:R-:W-:-:S12]  /*1580*/  UIADD3 UR4, -UR4, UR5, URZ ;  /* 0x0000000504047290 */ /* 0x000fd8000fffe13f */
.L_x_389:
[----:B------:R-:W-:Y:S01]  /*1590*/  UIADD3 UR60, -UR60, UR4, URZ ;  /* 0x000000043c3c7290 */ /* 0x000fe2000fffe13f */
[----:B------:R-:W-:Y:S01]  /*15a0*/  IMAD.MOV.U32 R40, RZ, RZ, RZ ;  /* 0x000000ffff287224 */ /* 0x000fe200078e00ff */
[----:B------:R-:W-:Y:S01]  /*15b0*/  CS2R R34, SRZ ;  /* 0x0000000000227805 */ /* 0x000fe2000001ff00 */
[----:B------:R-:W-:Y:S01]  /*15c0*/  IMAD.MOV.U32 R161, RZ, RZ, RZ ;  /* 0x000000ffffa17224 */ /* 0x000fe200078e00ff */
[----:B------:R-:W-:Y:S01]  /*15d0*/  UISETP.GE.AND UP0, UPT, UR60, 0x1, UPT ;  /* 0x000000013c00788c */ /* 0x000fe2000bf06270 */
[----:B------:R-:W-:Y:S01]  /*15e0*/  CS2R R36, SRZ ;  /* 0x0000000000247805 */ /* 0x000fe2000001ff00 */
[----:B------:R-:W-:Y:S01]  /*15f0*/  UIADD3 UR4, UR60, 0x4f, URZ ;  /* 0x0000004f3c047890 */ /* 0x000fe2000fffe03f */
[----:B------:R-:W-:Y:S01]  /*1600*/  IMAD.MOV.U32 R162, RZ, RZ, RZ ;  /* 0x000000ffffa27224 */ /* 0x000fe200078e00ff */
[----:B------:R-:W-:Y:S01]  /*1610*/  CS2R R32, SRZ ;  /* 0x0000000000207805 */ /* 0x000fe2000001ff00 */
[----:B------:R-:W-:Y:S01]  /*1620*/  IMAD.MOV.U32 R8, RZ, RZ, RZ ;  /* 0x000000ffff087224 */ /* 0x000fe200078e00ff */
[----:B------:R-:W-:Y:S01]  /*1630*/  PLOP3.LUT P1, PT, PT, PT, UP0, 0x80, 0x0 ;  /* 0x000000000000781c */ /* 0x000fe20003f2f008 */
[----:B------:R-:W-:Y:S01]  /*1640*/  UIMAD.WIDE UR4, UR4, 0x66666667, URZ ;  /* 0x66666667040478a5 */ /* 0x000fe2000f8e023f */
[----:B------:R-:W-:-:S02]  /*1650*/  CS2R R26, SRZ ;  /* 0x00000000001a7805 */ /* 0x000fc4000001ff00 */
[----:B------:R-:W-:Y:S01]  /*1660*/  CS2R R28, SRZ ;  /* 0x00000000001c7805 */ /* 0x000fe2000001ff00 */
[----:B------:R-:W-:Y:S01]  /*1670*/  IMAD.MOV.U32 R10, RZ, RZ, RZ ;  /* 0x000000ffff0a7224 */ /* 0x000fe200078e00ff */
[----:B------:R-:W-:Y:S01]  /*1680*/  USHF.R.U32.HI UR61, URZ, 0x1f, UR5 ;  /* 0x0000001f3f3d7899 */ /* 0x000fe20008011605 */
[----:B------:R-:W-:-:S03]  /*1690*/  CS2R R24, SRZ ;  /* 0x0000000000187805 */ /* 0x000fc6000001ff00 */
[----:B------:R-:W-:-:S03]  /*16a0*/  ULEA.HI.SX32 UR61, UR5, UR61, 0x1b ;  /* 0x0000003d053d7291 */ /* 0x000fc6000f8fda3f */
[----:B------:R-:W-:Y:S09]  /*16b0*/  @!P1 BRA `(.L_x_390) ;  /* 0x0000008c00f89947 */ /* 0x000ff20003800000 */
[----:B------:R-:W0:Y:S01]  /*16c0*/  SHFL.IDX PT, R0, R221, RZ, 0x1f ;  /* 0x00001fffdd007589 */ /* 0x000e2200000e0000 */
[----:B------:R-:W1:Y:S01]  /*16d0*/  S2UR UR7, SR_CgaCtaId ;  /* 0x00000000000779c3 */ /* 0x000e620000008800 */
[----:B------:R-:W-:Y:S01]  /*16e0*/  UMOV UR6, 0x400 ;  /* 0x0000040000067882 */ /* 0x000fe20000000000 */
[----:B0-----:R-:W-:Y:S01]  /*16f0*/  R2UR UR4, R0 ;  /* 0x00000000000472ca */ /* 0x001fe200000e0000 */
[----:B-1----:R-:W-:-:S04]  /*1700*/  ULEA UR6, UR7, UR6, 0x18 ;  /* 0x0000000607067291 */ /* 0x002fc8000f8ec03f */
[----:B------:R-:W-:-:S04]  /*1710*/  UIADD3 UR6, UR6, 0x14400, URZ ;  /* 0x0001440006067890 */ /* 0x000fc8000fffe03f */
[----:B------:R-:W-:-:S04]  /*1720*/  ULOP3.LUT UP0, URZ, UR6, 0x9f, URZ, 0xc0, !UPT ;  /* 0x0000009f063f7892 */ /* 0x000fc8000f80c03f */
[----:B------:R-:W-:Y:S02]  /*1730*/  ULEA.HI UR5, UR4, UR4, URZ, 0x1 ;  /* 0x0000000404057291 */ /* 0x000fe4000f8f083f */
[----:B------:R-:W-:Y:S02]  /*1740*/  PLOP3.LUT P0, PT, PT, PT, UP0, 0x80, 0x0 ;  /* 0x000000000000781c */ /* 0x000fe40003f0f008 */
[----:B------:R-:W-:-:S04]  /*1750*/  ULOP3.LUT UR5, UR5, 0x1e, URZ, 0xc0, !UPT ;  /* 0x0000001e05057892 */ /* 0x000fc8000f8ec03f */
[----:B------:R-:W-:-:S04]  /*1760*/  UIADD3 UR5, UR4, -UR5, URZ ;  /* 0x8000000504057290 */ /* 0x000fc8000fffe03f */
[----:B------:R-:W-:-:S04]  /*1770*/  ULEA UR5, UR5, UR6, 0xd ;  /* 0x0000000605057291 */ /* 0x000fc8000f8e683f */
[----:B------:R-:W-:-:S04]  /*1780*/  USHF.R.U32.HI UR5, URZ, 0x4, UR5 ;  /* 0x000000043f057899 */ /* 0x000fc80008011605 */
[----:B------:R-:W-:Y:S01]  /*1790*/  ULOP3.LUT UR36, UR5, 0x3fff, URZ, 0xc0, !UPT ;  /* 0x00003fff05247892 */ /* 0x000fe2000f8ec03f */
[----:B------:R-:W-:Y:S11]  /*17a0*/  @!P0 BRA `(.L_x_391) ;  /* 0x0000000000408947 */ /* 0x000ff60003800000 */
        /* <DEDUP_REMOVED lines=16> */
.L_x_391:
[----:B------:R-:W0:Y:S01]  /*18b0*/  S2UR UR5, SR_CgaCtaId ;  /* 0x00000000000579c3 */ /* 0x000e220000008800 */
[----:B------:R-:W-:Y:S01]  /*18c0*/  LEA.HI R0, R219, R219, RZ, 0x1 ;  /* 0x000000dbdb007211 */ /* 0x000fe200078f08ff */
[----:B------:R-:W-:Y:S01]  /*18d0*/  UMOV UR4, 0x400 ;  /* 0x0000040000047882 */ /* 0x000fe20000000000 */
[----:B------:R-:W-:Y:S01]  /*18e0*/  R2UR UR6, R226 ;  /* 0x00000000e20672ca */ /* 0x000fe200000e0000 */
[----:B------:R-:W-:Y:S01]  /*18f0*/  BSSY B0, `(.L_x_392) ;  /* 0x000000a000007945 */ /* 0x000fe20003800000 */
[----:B------:R-:W-:-:S05]  /*1900*/  LOP3.LUT R0, R0, 0xfffffffe, RZ, 0xc0, !PT ;  /* 0xfffffffe00007812 */ /* 0x000fca00078ec0ff */
[----:B------:R-:W-:-:S05]  /*1910*/  IMAD.IADD R0, R219, 0x1, -R0 ;  /* 0x00000001db007824 */ /* 0x000fca00078e0a00 */
[----:B------:R-:W-:Y:S01]  /*1920*/  SHF.L.U32 R0, R0, 0x1f, RZ ;  /* 0x0000001f00007819 */ /* 0x000fe200000006ff */
[----:B------:R-:W-:-:S05]  /*1930*/  IMAD.U32 R2, RZ, RZ, UR6 ;  /* 0x00000006ff027e24 */ /* 0x000fca000f8e00ff */
[----:B------:R-:W-:Y:S01]  /*1940*/  ISETP.NE.AND P0, PT, R2, 0x3, PT ;  /* 0x000000030200780c */ /* 0x000fe20003f05270 */
[----:B0-----:R-:W-:-:S06]  /*1950*/  ULEA UR4, UR5, UR4, 0x18 ;  /* 0x0000000405047291 */ /* 0x001fcc000f8ec03f */
[----:B------:R-:W-:-:S04]  /*1960*/  IMAD.U32 R5, RZ, RZ, UR4 ;  /* 0x00000004ff057e24 */ /* 0x000fc8000f8e00ff */
[----:B------:R-:W0:Y:S02]  /*1970*/  SYNCS.PHASECHK.TRANS64.TRYWAIT P1, [R5+URZ+0x38800], R0 ;  /* 0x03880000050075a7 */ /* 0x000e24000802017f */
[----:B0-----:R-:W-:Y:S05]  /*1980*/  @!P1 BRA `(.L_x_393) ;  /* 0x0000012800cc9947 */ /* 0x001fea0003800000 */
.L_x_567:
[----:B------:R-:W-:Y:S05]  /*1990*/  BSYNC B0 ;  /* 0x0000000000007941 */ /* 0x000fea0003800000 */
.L_x_392:
[----:B------:R-:W-:Y:S05]  /*19a0*/  @!P0 BRA `(.L_x_394) ;  /* 0x0000000000048947 */ /* 0x000fea0003800000 */
[----:B------:R-:W-:Y:S01]  /*19b0*/  BPT.TRAP 0x1 ;  /* 0x000000040000795c */ /* 0x000fe20000300000 */
.L_x_394:
[----:B0-----:R-:W-:Y:S01]  /*19c0*/  IMAD R0, R16, 0x8, R5 ;  /* 0x0000000810007824 */ /* 0x001fe200078e0205 */
[----:B------:R-:W-:-:S04]  /*19d0*/  SHF.L.U32 R3, R17, 0x1f, RZ ;  /* 0x0000001f11037819 */ /* 0x000fc800000006ff */
[----:B------:R0:W1:Y:S01]  /*19e0*/  SYNCS.PHASECHK.TRANS64.TRYWAIT P2, [R0+URZ+0x38830], R3 ;  /* 0x03883003000075a7 */ /* 0x000062000804017f */
[----:B------:R-:W-:Y:S05]  /*19f0*/  @!P0 BRA `(.L_x_395) ;  /* 0x0000000000048947 */ /* 0x000fea0003800000 */
[----:B------:R-:W-:Y:S01]  /*1a00*/  BPT.TRAP 0x1 ;  /* 0x000000040000795c */ /* 0x000fe20000300000 */
.L_x_395:
[----:B------:R-:W2:Y:S01]  /*1a10*/  S2R R2, SR_TID.X ;  /* 0x0000000000027919 */ /* 0x000ea20000002100 */
[----:B------:R-:W-:Y:S01]  /*1a20*/  IMAD.MOV.U32 R151, RZ, RZ, RZ ;  /* 0x000000ffff977224 */ /* 0x000fe200078e00ff */
[----:B--2---:R-:W-:Y:S01]  /*1a30*/  LOP3.LUT P1, RZ, R2, 0x7f, RZ, 0xc0, !PT ;  /* 0x0000007f02ff7812 */ /* 0x004fe2000782c0ff */
[----:B-1----:R-:W-:-:S12]  /*1a40*/  @P2 BRA `(.L_x_396) ;  /* 0x0000000000082947 */ /* 0x002fd80003800000 */
[----:B------:R-:W1:Y:S02]  /*1a50*/  SYNCS.PHASECHK.TRANS64.TRYWAIT P2, [R0+URZ+0x38830], R3 ;  /* 0x03883003000075a7 */ /* 0x000e64000804017f */
[----:B-1----:R-:W-:Y:S05]  /*1a60*/  @!P2 BRA `(.L_x_397) ;  /* 0x0000012800a8a947 */ /* 0x002fea0003800000 */
.L_x_396:
[----:B------:R-:W-:Y:S05]  /*1a70*/  WARPSYNC.ALL ;  /* 0x0000000000007948 */ /* 0x000fea0003800000 */
[----:B------:R-:W-:Y:S01]  /*1a80*/  R2UR UR4, R5 ;  /* 0x00000000050472ca */ /* 0x000fe200000e0000 */
[----:B------:R-:W-:Y:S01]  /*1a90*/  ULOP3.LUT UR5, UR36, 0x10000, URZ, 0xfc, !UPT ;  /* 0x0001000024057892 */ /* 0x000fe2000f8efc3f */
[----:B------:R-:W-:Y:S01]  /*1aa0*/  R2UR UR6, R16 ;  /* 0x00000000100672ca */ /* 0x000fe200000e0000 */
[----:B------:R-:W-:Y:S01]  /*1ab0*/  WARPGROUP.ARRIVE ;  /* 0x00000000000079c5 */ /* 0x000fe20000000000 */
[----:B------:R-:W-:Y:S01]  /*1ac0*/  UMOV UR9, 0x40000040 ;  /* 0x4000004000097882 */ /* 0x000fe20000000000 */
[----:B------:R-:W-:Y:S01]  /*1ad0*/  UMOV UR11, 0x40000040 ;  /* 0x40000040000b7882 */ /* 0x000fe20000000000 */
[----:B------:R-:W-:Y:S01]  /*1ae0*/  UMOV UR15, UR9 ;  /* 0x00000009000f7c82 */ /* 0x000fe20008000000 */
[----:B------:R-:W-:Y:S01]  /*1af0*/  IMAD.U32 R13, RZ, RZ, UR9 ;  /* 0x00000009ff0d7e24 */ /* 0x000fe2000f8e00ff */
[----:B------:R-:W-:Y:S01]  /*1b00*/  UMOV UR8, UR5 ;  /* 0x0000000500087c82 */ /* 0x000fe20008000000 */
[----:B------:R-:W-:Y:S01]  /*1b10*/  UMOV UR17, 0x40000040 ;  /* 0x4000004000117882 */ /* 0x000fe20000000000 */
[----:B------:R-:W-:Y:S01]  /*1b20*/  UMOV UR14, UR8 ;  /* 0x00000008000e7c82 */ /* 0x000fe20008000000 */
[----:B------:R-:W-:Y:S01]  /*1b30*/  IMAD.U32 R12, RZ, RZ, UR8 ;  /* 0x00000008ff0c7e24 */ /* 0x000fe2000f8e00ff */
[----:B------:R-:W-:Y:S01]  /*1b40*/  UMOV UR19, 0x40000040 ;  /* 0x4000004000137882 */ /* 0x000fe20000000000 */
[----:B------:R-:W-:Y:S01]  /*1b50*/  UIADD3 UR4, UR4, 0x24400, URZ ;  /* 0x0002440004047890 */ /* 0x000fe2000fffe03f */
[----:B------:R-:W-:Y:S01]  /*1b60*/  IMAD.U32 R11, RZ, RZ, UR17 ;  /* 0x00000011ff0b7e24 */ /* 0x000fe2000f8e00ff */
[----:B------:R-:W-:Y:S01]  /*1b70*/  UMOV UR13, 0x40000040 ;  /* 0x40000040000d7882 */ /* 0x000fe20000000000 */
[----:B------:R-:W-:Y:S01]  /*1b80*/  UIADD3 UR20, UR5, 0x404, URZ ;  /* 0x0000040405147890 */ /* 0x000fe2000fffe03f */
[----:B------:R-:W-:Y:S01]  /*1b90*/  VIADD R2, R223, UR60 ;  /* 0x0000003cdf027c36 */ /* 0x000fe20008000000 */
[----:B------:R-:W-:Y:S01]  /*1ba0*/  USHF.R.U32.HI UR4, URZ, 0x4, UR4 ;  /* 0x000000043f047899 */ /* 0x000fe20008011604 */
[----:B01----:R-:W-:Y:S01]  /*1bb0*/  IMAD.U32 R3, RZ, RZ, UR61 ;  /* 0x0000003dff037e24 */ /* 0x003fe2000f8e00ff */
[----:B------:R-:W-:Y:S01]  /*1bc0*/  UMOV UR21, 0x40000040 ;  /* 0x4000004000157882 */ /* 0x000fe20000000000 */
[----:B------:R-:W-:Y:S01]  /*1bd0*/  UMOV UR23, 0x40000040 ;  /* 0x4000004000177882 */ /* 0x000fe20000000000 */
[----:B------:R-:W-:Y:S01]  /*1be0*/  ULOP3.LUT UR4, UR4, 0x3fff, URZ, 0xc0, !UPT ;  /* 0x00003fff04047892 */ /* 0x000fe2000f8ec03f */
[----:B------:R-:W-:Y:S01]  /*1bf0*/  IMAD R2, R3, -0x50, R2 ;  /* 0xffffffb003027824 */ /* 0x000fe200078e0202 */
[----:B------:R-:W-:Y:S01]  /*1c00*/  UIADD3 UR24, UR5, 0x406, URZ ;  /* 0x0000040605187890 */ /* 0x000fe2000fffe03f */
[----:B------:R-:W-:Y:S01]  /*1c10*/  P2R R21, PR, RZ, 0x1 ;  /* 0x00000001ff157803 */ /* 0x000fe20000000000 */
[----:B------:R-:W-:Y:S01]  /*1c20*/  ULOP3.LUT UR7, UR4, 0x10000, URZ, 0xfc, !UPT ;  /* 0x0001000004077892 */ /* 0x000fe2000f8efc3f */
[----:B------:R-:W-:Y:S01]  /*1c30*/  @!P1 VIADD R0, R0, 0x38840 ;  /* 0x0003884000009836 */ /* 0x000fe20000000000 */
[----:B------:R-:W-:Y:S01]  /*1c40*/  UMOV UR25, 0x40000040 ;  /* 0x4000004000197882 */ /* 0x000fe20000000000 */
[----:B------:R-:W-:Y:S01]  /*1c50*/  UMOV UR27, 0x40000040 ;  /* 0x40000040001b7882 */ /* 0x000fe20000000000 */
[----:B------:R-:W-:Y:S01]  /*1c60*/  UIMAD UR4, UR6, 0xa00, UR7 ;  /* 0x00000a00060478a4 */ /* 0x000fe2000f8e0207 */
[C---:B------:R-:W-:Y:S01]  /*1c70*/  ISETP.GT.AND P6, PT, R2.reuse, RZ, PT ;  /* 0x000000ff0200720c */ /* 0x040fe20003fc4270 */
[----:B------:R-:W-:Y:S01]  /*1c80*/  IMAD.U32 R19, RZ, RZ, UR7 ;  /* 0x00000007ff137e24 */ /* 0x000fe2000f8e00ff */
[----:B------:R-:W-:Y:S01]  /*1c90*/  UIADD3 UR7, UR5, 0x2, URZ ;  /* 0x0000000205077890 */ /* 0x000fe2000fffe03f */
[C---:B------:R-:W-:Y:S01]  /*1ca0*/  ISETP.GT.AND P5, PT, R2.reuse, 0x1, PT ;  /* 0x000000010200780c */ /* 0x040fe20003fa4270 */
[----:B------:R-:W-:Y:S01]  /*1cb0*/  UIADD3 UR6, UR4, 0x200, URZ ;  /* 0x0000020004067890 */ /* 0x000fe2000fffe03f */
[C---:B------:R-:W-:Y:S01]  /*1cc0*/  ISETP.GT.AND P4, PT, R2.reuse, 0x8, PT ;  /* 0x000000080200780c */ /* 0x040fe20003f84270 */
[----:B------:R-:W-:Y:S01]  /*1cd0*/  UMOV UR10, UR4 ;  /* 0x00000004000a7c82 */ /* 0x000fe20008000000 */
[----:B------:R-:W-:Y:S01]  /*1ce0*/  UIADD3 UR12, UR4, 0x2, URZ ;  /* 0x00000002040c7890 */ /* 0x000fe2000fffe03f */
[----:B------:R-:W-:Y:S01]  /*1cf0*/  HGMMA.64x16x16.F32 R56, gdesc[UR8], RZ, !UPT, gsb0 ;  /* 0x00200000083879f0 */ /* 0x000fe2000c0008ff */
[----:B------:R-:W-:Y:S01]  /*1d00*/  UIADD3 UR10, UR4, 0x80, URZ ;  /* 0x00000080040a7890 */ /* 0x000fe2000fffe03f */
[C---:B------:R-:W-:Y:S01]  /*1d10*/  ISETP.GT.AND P3, PT, R2.reuse, 0x9, PT ;  /* 0x000000090200780c */ /* 0x040fe20003f64270 */
[----:B------:R-:W-:Y:S01]  /*1d20*/  UMOV UR8, UR14 ;  /* 0x0000000e00087c82 */ /* 0x000fe20008000000 */
[----:B------:R-:W-:Y:S01]  /*1d30*/  UMOV UR9, UR15 ;  /* 0x0000000f00097c82 */ /* 0x000fe20008000000 */
[----:B------:R-:W-:Y:S01]  /*1d40*/  UMOV UR11, 0x40000040 ;  /* 0x40000040000b7882 */ /* 0x000fe20000000000 */
[----:B------:R-:W-:Y:S01]  /*1d50*/  UMOV UR16, UR7 ;  /* 0x0000000700107c82 */ /* 0x000fe20008000000 */
[----:B------:R-:W-:Y:S01]  /*1d60*/  UMOV UR18, UR12 ;  /* 0x0000000c00127c82 */ /* 0x000fe20008000000 */
[----:B------:R-:W-:Y:S01]  /*1d70*/  UIADD3 UR7, UR5, 0x4, URZ ;  /* 0x0000000405077890 */ /* 0x000fe2000fffe03f */
[----:B------:R-:W-:Y:S01]  /*1d80*/  IMAD.U32 R10, RZ, RZ, UR16 ;  /* 0x00000010ff0a7e24 */ /* 0x000fe2000f8e00ff */
[----:B------:R-:W-:Y:S01]  /*1d90*/  UIADD3 UR12, UR4, 0x4, URZ ;  /* 0x00000004040c7890 */ /* 0x000fe2000fffe03f */
[----:B------:R-:W-:Y:S01]  /*1da0*/  ISETP.GT.AND P2, PT, R2, 0x10, PT ;  /* 0x000000100200780c */ /* 0x000fe20003f44270 */
[----:B------:R-:W-:Y:S01]  /*1db0*/  UIADD3 UR22, UR4, 0x284, URZ ;  /* 0x0000028404167890 */ /* 0x000fe2000fffe03f */
[----:B------:R-:W-:Y:S01]  /*1dc0*/  @!P1 PRMT R0, RZ, 0x654, R0 ;  /* 0x00000654ff009816 */ /* 0x000fe20000000000 */
[----:B------:R-:W-:Y:S01]  /*1dd0*/  UIADD3 UR26, UR4, 0x286, URZ ;  /* 0x00000286041a7890 */ /* 0x000fe2000fffe03f */
[--C-:B------:R-:W-:Y:S01]  /*1de0*/  IMAD.MOV.U32 R150, RZ, RZ, R151.reuse ;  /* 0x000000ffff967224 */ /* 0x100fe200078e0097 */
        /* <DEDUP_REMOVED lines=50> */
[----:B------:R-:W-:Y:S01]  /*2110*/  UMOV UR57, 0x40000040 ;  /* 0x4000004000397882 */ /* 0x000fe20000000000 */
[----:B------:R-:W-:Y:S01]  /*2120*/  UMOV UR59, 0x40000040 ;  /* 0x40000040003b7882 */ /* 0x000fe20000000000 */
[----:B------:R-:W-:Y:S01]  /*2130*/  IMAD.U32 R7, RZ, RZ, UR57 ;  /* 0x00000039ff077e24 */ /* 0x000fe2000f8e00ff */
[----:B------:R-:W-:Y:S01]  /*2140*/  UISETP.GE.AND UP0, UPT, UR60, 0x51, UPT ;  /* 0x000000513c00788c */ /* 0x000fe2000bf06270 */
        /* <DEDUP_REMOVED lines=514> */
[----:B------:R-:W-:-:S02]  /*4170*/  FMNMX.FTZ R3, R49, R4, !PT ;  /* 0x0000000431037209 */ /* 0x000fc40007810000 */
[----:B------:R-:W-:Y:S02]  /*4180*/  FSEL R53, R53, -INF , P4 ;  /* 0xff80000035357808 */ /* 0x000fe40002000000 */
[----:B------:R-:W-:Y:S02]  /*4190*/  FMNMX.FTZ R4, R52, R3, !PT ;  /* 0x0000000334047209 */ /* 0x000fe40007810000 */
[----:B------:R-:W-:Y:S02]  /*41a0*/  FSEL R50, R50, -INF , P2 ;  /* 0xff80000032327808 */ /* 0x000fe40001000000 */
[----:B------:R-:W-:Y:S02]  /*41b0*/  ISETP.GT.AND P2, PT, R2, 0x21, PT ;  /* 0x000000210200780c */ /* 0x000fe40003f44270 */
[----:B------:R-:W-:Y:S02]  /*41c0*/  FMNMX.FTZ R3, R53, R4, !PT ;  /* 0x0000000435037209 */ /* 0x000fe40007810000 */
[----:B------:R-:W-:-:S02]  /*41d0*/  FSEL R51, R51, -INF , P6 ;  /* 0xff80000033337808 */ /* 0x000fc40003000000 */
[----:B------:R-:W-:Y:S02]  /*41e0*/  ISETP.GT.AND P6, PT, R2, 0x28, PT ;  /* 0x000000280200780c */ /* 0x000fe40003fc4270 */
        /* <DEDUP_REMOVED lines=29> */
[----:B------:R-:W-:Y:S01]  /*43c0*/  FSEL R36, R36, -INF , P2 ;  /* 0xff80000024247808 */ /* 0x000fe20001000000 */
[----:B------:R-:W-:Y:S01]  /*43d0*/  ULDC UR5, c[0x0][0x988] ;  /* 0x0002620000057ab9 */ /* 0x000fe20000000800 */
        /* <DEDUP_REMOVED lines=26> */
[----:B-1----:R-:W-:Y:S02]  /*4580*/  FMNMX.FTZ R15, R14, R3, !PT ;  /* 0x000000030e0f7209 */ /* 0x002fe40007810000 */
[----:B------:R-:W-:-:S03]  /*4590*/  FMNMX.FTZ R3, R58, R59, !PT ;  /* 0x0000003b3a037209 */ /* 0x000fc60007810000 */
[----:B------:R-:W1:Y:S02]  /*45a0*/  SHFL.BFLY PT, R4, R15, 0x1, 0x1f ;  /* 0x0c201f000f047f89 */ /* 0x000e6400000e0000 */
[----:B-1----:R-:W-:-:S04]  /*45b0*/  FMNMX.FTZ R4, R15, R4, !PT ;  /* 0x000000040f047209 */ /* 0x002fc80007810000 */
        /* <DEDUP_REMOVED lines=36> */
[----:B-1----:R-:W-:Y:S01]  /*4800*/  FADD.FTZ R15, R56, R57 ;  /* 0x00000039380f7221 */ /* 0x002fe20000010000 */
[----:B------:R-:W-:Y:S01]  /*4810*/  FFMA.FTZ R20, R29, UR5, -R20 ;  /* 0x000000051d147c23 */ /* 0x000fe20008010814 */
[----:B------:R-:W-:-:S02]  /*4820*/  FMNMX.FTZ R3, R47, R2, !PT ;  /* 0x000000022f037209 */ /* 0x000fc40007810000 */
[----:B------:R-:W-:Y:S01]  /*4830*/  F2FP.F16.F32.PACK_AB R208, R57, R56 ;  /* 0x0000003839d0723e */ /* 0x000fe200000000ff */
[--C-:B------:R-:W-:Y:S01]  /*4840*/  IMAD.MOV.U32 R57, RZ, RZ, R151.reuse ;  /* 0x000000ffff397224 */ /* 0x100fe200078e0097 */
[----:B------:R-:W-:Y:S01]  /*4850*/  FMNMX.FTZ R2, R34, R3, !PT ;  /* 0x0000000322027209 */ /* 0x000fe20007810000 */
[----:B------:R-:W-:Y:S01]  /*4860*/  MUFU.EX2 R48, R48 ;  /* 0x0000003000307308 */ /* 0x000fe20000000800 */
[----:B------:R-:W-:Y:S02]  /*4870*/  IMAD.MOV.U32 R56, RZ, RZ, R151 ;  /* 0x000000ffff387224 */ /* 0x000fe400078e0097 */
[----:B------:R-:W-:-:S04]  /*4880*/  FMNMX.FTZ R3, R35, R2, !PT ;  /* 0x0000000223037209 */ /* 0x000fc80007810000 */
[----:B------:R-:W-:Y:S01]  /*4890*/  FMNMX.FTZ R2, R38, R3, !PT ;  /* 0x0000000326027209 */ /* 0x000fe20007810000 */
[----:B------:R-:W1:Y:S01]  /*48a0*/  MUFU.EX2 R49, R49 ;  /* 0x0000003100317308 */ /* 0x000e620000000800 */
[----:B--2---:R-:W-:Y:S02]  /*48b0*/  F2FP.F16.F32.PACK_AB R210, R61, R60 ;  /* 0x0000003c3dd2723e */ /* 0x004fe400000000ff */
[----:B------:R-:W-:-:S04]  /*48c0*/  FMNMX.FTZ R3, R39, R2, !PT ;  /* 0x0000000227037209 */ /* 0x000fc80007810000 */
[----:B------:R-:W-:Y:S01]  /*48d0*/  FMNMX.FTZ R2, R26, R3, !PT ;  /* 0x000000031a027209 */ /* 0x000fe20007810000 */
[----:B------:R-:W-:Y:S03]  /*48e0*/  MUFU.EX2 R52, R52 ;  /* 0x0000003400347308 */ /* 0x000fe60000000800 */
[----:B------:R-:W-:-:S04]  /*48f0*/  FMNMX.FTZ R3, R27, R2, !PT ;  /* 0x000000021b037209 */ /* 0x000fc80007810000 */
[----:B------:R-:W-:Y:S01]  /*4900*/  FMNMX.FTZ R2, R30, R3, !PT ;  /* 0x000000031e027209 */ /* 0x000fe20007810000 */
[----:B------:R-:W2:Y:S01]  /*4910*/  MUFU.EX2 R53, R53 ;  /* 0x0000003500357308 */ /* 0x000ea20000000800 */
[----:B-1----:R-:W-:Y:S02]  /*4920*/  F2FP.F16.F32.PACK_AB R204, R49, R48 ;  /* 0x0000003031cc723e */ /* 0x002fe400000000ff */
[----:B------:R-:W-:-:S05]  /*4930*/  FMNMX.FTZ R2, R31, R2, !PT ;  /* 0x000000021f027209 */ /* 0x000fca0007810000 */
[----:B------:R-:W1:Y:S01]  /*4940*/  SHFL.BFLY PT, R3, R2, 0x2, 0x1f ;  /* 0x0c401f0002037f89 */ /* 0x000e6200000e0000 */
[----:B------:R-:W-:Y:S08]  /*4950*/  MUFU.EX2 R40, R40 ;  /* 0x0000002800287308 */ /* 0x000ff00000000800 */
[----:B------:R-:W3:Y:S01]  /*4960*/  MUFU.EX2 R41, R41 ;  /* 0x0000002900297308 */ /* 0x000ee20000000800 */
[----:B--2---:R-:W-:-:S07]  /*4970*/  F2FP.F16.F32.PACK_AB R206, R53, R52 ;  /* 0x0000003435ce723e */ /* 0x004fce00000000ff */
[----:B------:R-:W-:Y:S01]  /*4980*/  MUFU.EX2 R44, R44 ;  /* 0x0000002c002c7308 */ /* 0x000fe20000000800 */
[----:B-1----:R-:W-:-:S07]  /*4990*/  FMNMX.FTZ R14, R2, R3, !PT ;  /* 0x00000003020e7209 */ /* 0x002fce0007810000 */
[----:B------:R-:W-:Y:S01]  /*49a0*/  MUFU.EX2 R21, R20 ;  /* 0x0000001400157308 */ /* 0x000fe20000000800 */
[----:B---3--:R-:W-:Y:S01]  /*49b0*/  F2FP.F16.F32.PACK_AB R200, R41, R40 ;  /* 0x0000002829c8723e */ /* 0x008fe200000000ff */
[----:B------:R-:W1:Y:S06]  /*49c0*/  SHFL.BFLY PT, R3, R14, 0x1, 0x1f ;  /* 0x0c201f000e037f89 */ /* 0x000e6c00000e0000 */
[----:B------:R-:W2:Y:S08]  /*49d0*/  MUFU.EX2 R45, R45 ;  /* 0x0000002d002d7308 */ /* 0x000eb00000000800 */
[----:B------:R-:W-:Y:S08]  /*49e0*/  MUFU.EX2 R32, R32 ;  /* 0x0000002000207308 */ /* 0x000ff00000000800 */
[----:B------:R-:W3:Y:S01]  /*49f0*/  MUFU.EX2 R33, R33 ;  /* 0x0000002100217308 */ /* 0x000ee20000000800 */
[----:B--2---:R-:W-:-:S02]  /*4a00*/  F2FP.F16.F32.PACK_AB R202, R45, R44 ;  /* 0x0000002c2dca723e */ /* 0x004fc400000000ff */
[----:B-1----:R-:W-:Y:S01]  /*4a10*/  FMNMX.FTZ R3, R14, R3, !PT ;  /* 0x000000030e037209 */ /* 0x002fe20007810000 */
[----:B------:R-:W-:Y:S01]  /*4a20*/  FADD.FTZ R14, R60, R15 ;  /* 0x0000000f3c0e7221 */ /* 0x000fe20000010000 */
[--C-:B------:R-:W-:Y:S02]  /*4a30*/  IMAD.MOV.U32 R60, RZ, RZ, R151.reuse ;  /* 0x000000ffff3c7224 */ /* 0x100fe400078e0097 */
[C---:B------:R-:W-:Y:S01]  /*4a40*/  FSETP.NEU.FTZ.AND P2, PT, R3.reuse, -INF , PT ;  /* 0xff8000000300780b */ /* 0x040fe20003f5d000 */
[----:B------:R-:W-:Y:S01]  /*4a50*/  FMUL.FTZ R2, R3, UR5 ;  /* 0x0000000503027c20 */ /* 0x000fe20008410000 */
[----:B------:R-:W-:Y:S01]  /*4a60*/  FADD.FTZ R15, R61, R14 ;  /* 0x0000000e3d0f7221 */ /* 0x000fe20000010000 */
[----:B------:R-:W-:Y:S01]  /*4a70*/  MUFU.EX2 R36, R36 ;  /* 0x0000002400247308 */ /* 0x000fe20000000800 */
[----:B------:R-:W-:Y:S02]  /*4a80*/  IMAD.MOV.U32 R61, RZ, RZ, R151 ;  /* 0x000000ffff3d7224 */ /* 0x000fe400078e0097 */
[----:B------:R-:W-:Y:S01]  /*4a90*/  FSEL R2, R2, RZ, P2 ;  /* 0x000000ff02027208 */ /* 0x000fe20001000000 */
[----:B------:R-:W-:Y:S01]  /*4aa0*/  FADD.FTZ R14, R48, R15 ;  /* 0x0000000f300e7221 */ /* 0x000fe20000010000 */
[----:B------:R-:W-:Y:S01]  /*4ab0*/  PLOP3.LUT P2, PT, PT, PT, UP0, 0x80, 0x0 ;  /* 0x000000000000781c */ /* 0x000fe20003f4f008 */
[----:B------:R-:W-:Y:S01]  /*4ac0*/  IMAD.MOV.U32 R48, RZ, RZ, R151 ;  /* 0x000000ffff307224 */ /* 0x000fe200078e0097 */
[----:B---3--:R-:W-:Y:S01]  /*4ad0*/  F2FP.F16.F32.PACK_AB R196, R33, R32 ;  /* 0x0000002021c4723e */ /* 0x008fe200000000ff */
        /* <DEDUP_REMOVED lines=8> */
[----:B------:R-:W-:Y:S01]  /*4b60*/  FFMA.FTZ R55, R55, UR5, -R2 ;  /* 0x0000000537377c23 */ /* 0x000fe20008010802 */
[----:B------:R-:W-:Y:S01]  /*4b70*/  FADD.FTZ R29, R49, R14 ;  /* 0x0000000e311d7221 */ /* 0x000fe20000010000 */
[--C-:B------:R-:W-:Y:S01]  /*4b80*/  FFMA.FTZ R42, R42, UR5, -R2.reuse ;  /* 0x000000052a2a7c23 */ /* 0x100fe20008010802 */
[--C-:B------:R-:W-:Y:S01]  /*4b90*/  FFMA.FTZ R43, R43, UR5, -R2.reuse ;  /* 0x000000052b2b7c23 */ /* 0x100fe20008010802 */
[--C-:B------:R-:W-:Y:S01]  /*4ba0*/  FFMA.FTZ R46, R46, UR5, -R2.reuse ;  /* 0x000000052e2e7c23 */ /* 0x100fe20008010802 */
[----:B------:R-:W-:Y:S01]  /*4bb0*/  FADD.FTZ R20, R52, R29 ;  /* 0x0000001d34147221 */ /* 0x000fe20000010000 */
[----:B------:R-:W1:Y:S01]  /*4bc0*/  MUFU.EX2 R59, R59 ;  /* 0x0000003b003b7308 */ /* 0x000e620000000800 */
[--C-:B------:R-:W-:Y:S01]  /*4bd0*/  FFMA.FTZ R47, R47, UR5, -R2.reuse ;  /* 0x000000052f2f7c23 */ /* 0x100fe20008010802 */
[----:B------:R-:W-:Y:S01]  /*4be0*/  FFMA.FTZ R34, R34, UR5, -R2 ;  /* 0x0000000522227c23 */ /* 0x000fe20008010802 */
[----:B------:R-:W-:Y:S01]  /*4bf0*/  FADD.FTZ R29, R53, R20 ;  /* 0x00000014351d7221 */ /* 0x000fe20000010000 */
[--C-:B------:R-:W-:Y:S01]  /*4c00*/  FFMA.FTZ R35, R35, UR5, -R2.reuse ;  /* 0x0000000523237c23 */ /* 0x100fe20008010802 */
[--C-:B------:R-:W-:Y:S01]  /*4c10*/  FFMA.FTZ R38, R38, UR5, -R2.reuse ;  /* 0x0000000526267c23 */ /* 0x100fe20008010802 */
[--C-:B------:R-:W-:Y:S01]  /*4c20*/  FFMA.FTZ R39, R39, UR5, -R2.reuse ;  /* 0x0000000527277c23 */ /* 0x100fe20008010802 */
[----:B------:R-:W-:Y:S01]  /*4c30*/  FADD.FTZ R20, R40, R29 ;  /* 0x0000001d28147221 */ /* 0x000fe20000010000 */
[----:B------:R-:W2:Y:S01]  /*4c40*/  MUFU.EX2 R62, R62 ;  /* 0x0000003e003e7308 */ /* 0x000ea20000000800 */
[--C-:B------:R-:W-:Y:S01]  /*4c50*/  FFMA.FTZ R26, R26, UR5, -R2.reuse ;  /* 0x000000051a1a7c23 */ /* 0x100fe20008010802 */
[----:B------:R-:W-:Y:S01]  /*4c60*/  FFMA.FTZ R27, R27, UR5, -R2 ;  /* 0x000000051b1b7c23 */ /* 0x000fe20008010802 */
[----:B------:R-:W-:Y:S01]  /*4c70*/  FADD.FTZ R29, R41, R20 ;  /* 0x00000014291d7221 */ /* 0x000fe20000010000 */
[--C-:B------:R-:W-:Y:S01]  /*4c80*/  FFMA.FTZ R30, R30, UR5, -R2.reuse ;  /* 0x000000051e1e7c23 */ /* 0x100fe20008010802 */
[----:B------:R-:W-:Y:S01]  /*4c90*/  FFMA.FTZ R2, R31, UR5, -R2 ;  /* 0x000000051f027c23 */ /* 0x000fe20008010802 */
[----:B------:R-:W-:-:S02]  /*4ca0*/  IMAD.MOV.U32 R53, RZ, RZ, R151 ;  /* 0x000000ffff357224 */ /* 0x000fc400078e0097 */
[----:B0-----:R-:W-:Y:S01]  /*4cb0*/  FADD.FTZ R0, R44, R29 ;  /* 0x0000001d2c007221 */ /* 0x001fe20000010000 */
[----:B------:R-:W0:Y:S01]  /*4cc0*/  MUFU.EX2 R63, R63 ;  /* 0x0000003f003f7308 */ /* 0x000e220000000800 */
[----:B-1----:R-:W-:Y:S01]  /*4cd0*/  FADD.FTZ R15, R58, R59 ;  /* 0x0000003b3a0f7221 */ /* 0x002fe20000010000 */
[----:B------:R-:W-:Y:S01]  /*4ce0*/  F2FP.F16.F32.PACK_AB R209, R59, R58 ;  /* 0x0000003a3bd1723e */ /* 0x000fe200000000ff */
[----:B------:R-:W-:Y:S01]  /*4cf0*/  FADD.FTZ R29, R45, R0 ;  /* 0x000000002d1d7221 */ /* 0x000fe20000010000 */
[--C-:B------:R-:W-:Y:S02]  /*4d00*/  IMAD.MOV.U32 R59, RZ, RZ, R151.reuse ;  /* 0x000000ffff3b7224 */ /* 0x100fe400078e0097 */
[----:B------:R-:W-:Y:S02]  /*4d10*/  IMAD.MOV.U32 R58, RZ, RZ, R151 ;  /* 0x000000ffff3a7224 */ /* 0x000fe400078e0097 */
[----:B------:R-:W1:Y:S01]  /*4d20*/  MUFU.EX2 R50, R50 ;  /* 0x0000003200327308 */ /* 0x000e620000000800 */
[----:B--2---:R-:W-:Y:S01]  /*4d30*/  FADD.FTZ R14, R62, R15 ;  /* 0x0000000f3e0e7221 */ /* 0x004fe20000010000 */
[----:B------:R-:W-:-:S02]  /*4d40*/  IMAD.MOV.U32 R52, RZ, RZ, R151 ;  /* 0x000000ffff347224 */ /* 0x000fc400078e0097 */
[--C-:B------:R-:W-:Y:S02]  /*4d50*/  IMAD.MOV.U32 R49, RZ, RZ, R151.reuse ;  /* 0x000000ffff317224 */ /* 0x100fe400078e0097 */
[--C-:B------:R-:W-:Y:S02]  /*4d60*/  IMAD.MOV.U32 R45, RZ, RZ, R151.reuse ;  /* 0x000000ffff2d7224 */ /* 0x100fe400078e0097 */
[----:B------:R-:W2:Y:S01]  /*4d70*/  MUFU.EX2 R51, R51 ;  /* 0x0000003300337308 */ /* 0x000ea20000000800 */
[C---:B0-----:R-:W-:Y:S01]  /*4d80*/  FADD.FTZ R15, R63.reuse, R14 ;  /* 0x0000000e3f0f7221 */ /* 0x041fe20000010000 */
[----:B------:R-:W-:Y:S01]  /*4d90*/  F2FP.F16.F32.PACK_AB R211, R63, R62 ;  /* 0x0000003e3fd3723e */ /* 0x000fe200000000ff */
[--C-:B------:R-:W-:Y:S02]  /*4da0*/  IMAD.MOV.U32 R63, RZ, RZ, R151.reuse ;  /* 0x000000ffff3f7224 */ /* 0x100fe400078e0097 */
[--C-:B------:R-:W-:Y:S02]  /*4db0*/  IMAD.MOV.U32 R62, RZ, RZ, R151.reuse ;  /* 0x000000ffff3e7224 */ /* 0x100fe400078e0097 */
[----:B------:R-:W-:Y:S01]  /*4dc0*/  IMAD.MOV.U32 R44, RZ, RZ, R151 ;  /* 0x000000ffff2c7224 */ /* 0x000fe200078e0097 */
[----:B------:R-:W0:Y:S01]  /*4dd0*/  MUFU.EX2 R54, R54 ;  /* 0x0000003600367308 */ /* 0x000e220000000800 */
[----:B-1----:R-:W-:Y:S01]  /*4de0*/  FADD.FTZ R14, R50, R15 ;  /* 0x0000000f320e7221 */ /* 0x002fe20000010000 */
[----:B------:R-:W-:-:S02]  /*4df0*/  IMAD.MOV.U32 R41, RZ, RZ, R151 ;  /* 0x000000ffff297224 */ /* 0x000fc400078e0097 */
[--C-:B------:R-:W-:Y:S02]  /*4e00*/  IMAD.MOV.U32 R40, RZ, RZ, R151.reuse ;  /* 0x000000ffff287224 */ /* 0x100fe400078e0097 */
[--C-:B------:R-:W-:Y:S02]  /*4e10*/  IMAD.MOV.U32 R31, RZ, RZ, R151.reuse ;  /* 0x000000ffff1f7224 */ /* 0x100fe400078e0097 */
        /* <DEDUP_REMOVED lines=18> */
[----:B------:R-:W-:-:S03]  /*4f40*/  IMAD.MOV.U32 R32, RZ, RZ, R151 ;  /* 0x000000ffff207224 */ /* 0x000fc600078e0097 */
[----:B------:R-:W2:Y:S01]  /*4f50*/  MUFU.EX2 R47, R47 ;  /* 0x0000002f002f7308 */ /* 0x000ea20000000800 */
[C---:B0-----:R-:W-:Y:S01]  /*4f60*/  FADD.FTZ R15, R43.reuse, R0 ;  /* 0x000000002b0f7221 */ /* 0x041fe20000010000 */
[----:B------:R-:W-:Y:S01]  /*4f70*/  F2FP.F16.F32.PACK_AB R201, R43, R42 ;  /* 0x0000002a2bc9723e */ /* 0x000fe200000000ff */
[--C-:B------:R-:W-:Y:S02]  /*4f80*/  IMAD.MOV.U32 R43, RZ, RZ, R151.reuse ;  /* 0x000000ffff2b7224 */ /* 0x100fe400078e0097 */
[----:B------:R-:W-:-:S03]  /*4f90*/  IMAD.MOV.U32 R42, RZ, RZ, R151 ;  /* 0x000000ffff2a7224 */ /* 0x000fc600078e0097 */
        /* <DEDUP_REMOVED lines=15> */
[----:B--2---:R-:W-:-:S07]  /*5090*/  FADD.FTZ R14, R24, R29 ;  /* 0x0000001d180e7221 */ /* 0x004fce0000010000 */
[----:B------:R-:W2:Y:S01]  /*50a0*/  MUFU.EX2 R38, R38 ;  /* 0x0000002600267308 */ /* 0x000ea20000000800 */
[C---:B0-----:R-:W-:Y:S01]  /*50b0*/  FADD.FTZ R15, R35.reuse, R0 ;  /* 0x00000000230f7221 */ /* 0x041fe20000010000 */
[----:B------:R-:W-:Y:S01]  /*50c0*/  F2FP.F16.F32.PACK_AB R197, R35, R34 ;  /* 0x0000002223c5723e */ /* 0x000fe200000000ff */
[--C-:B------:R-:W-:Y:S02]  /*50d0*/  IMAD.MOV.U32 R35, RZ, RZ, R151.reuse ;  /* 0x000000ffff237224 */ /* 0x100fe400078e0097 */
[----:B------:R-:W-:-:S03]  /*50e0*/  IMAD.MOV.U32 R34, RZ, RZ, R151 ;  /* 0x000000ffff227224 */ /* 0x000fc600078e0097 */
        /* <DEDUP_REMOVED lines=8> */
[----:B0-----:R-:W-:Y:S01]  /*5170*/  FADD.FTZ R14, R28, R29 ;  /* 0x0000001d1c0e7221 */ /* 0x001fe20000010000 */
[C---:B------:R-:W-:Y:S01]  /*5180*/  F2FP.F16.F32.PACK_AB R194, R21.reuse, R28 ;  /* 0x0000001c15c2723e */ /* 0x040fe200000000ff */
[----:B------:R-:W-:Y:S02]  /*5190*/  IMAD.MOV.U32 R28, RZ, RZ, R151 ;  /* 0x000000ffff1c7224 */ /* 0x000fe400078e0097 */
[----:B------:R-:W-:-:S03]  /*51a0*/  FADD.FTZ R15, R21, R14 ;  /* 0x0000000e150f7221 */ /* 0x000fc60000010000 */
[----:B------:R-:W0:Y:S01]  /*51b0*/  MUFU.EX2 R27, R27 ;  /* 0x0000001b001b7308 */ /* 0x000e220000000800 */
[C---:B-1----:R-:W-:Y:S01]  /*51c0*/  FADD.FTZ R29, R39.reuse, R0 ;  /* 0x00000000271d7221 */ /* 0x042fe20000010000 */
[----:B------:R-:W-:Y:S01]  /*51d0*/  F2FP.F16.F32.PACK_AB R199, R39, R38 ;  /* 0x0000002627c7723e */ /* 0x000fe200000000ff */
[--C-:B------:R-:W-:Y:S02]  /*51e0*/  IMAD.MOV.U32 R39, RZ, RZ, R151.reuse ;  /* 0x000000ffff277224 */ /* 0x100fe400078e0097 */
[----:B------:R-:W-:-:S03]  /*51f0*/  IMAD.MOV.U32 R38, RZ, RZ, R151 ;  /* 0x000000ffff267224 */ /* 0x000fc600078e0097 */
[----:B------:R-:W1:Y:S01]  /*5200*/  MUFU.EX2 R30, R30 ;  /* 0x0000001e001e7308 */ /* 0x000e620000000800 */
[----:B--2---:R-:W-:Y:S01]  /*5210*/  FADD.FTZ R0, R26, R29 ;  /* 0x0000001d1a007221 */ /* 0x004fe20000010000 */
[----:B------:R-:W-:-:S06]  /*5220*/  IMAD.MOV.U32 R29, RZ, RZ, R151 ;  /* 0x000000ffff1d7224 */ /* 0x000fcc00078e0097 */
[----:B------:R2:W3:Y:S01]  /*5230*/  MUFU.EX2 R195, R2 ;  /* 0x0000000200c37308 */ /* 0x0004e20000000800 */
[C---:B0-----:R-:W-:Y:S01]  /*5240*/  FADD.FTZ R21, R27.reuse, R0 ;  /* 0x000000001b157221 */ /* 0x041fe20000010000 */
[----:B------:R-:W-:Y:S01]  /*5250*/  F2FP.F16.F32.PACK_AB R193, R27, R26 ;  /* 0x0000001a1bc1723e */ /* 0x000fe200000000ff */
[----:B------:R-:W-:Y:S02]  /*5260*/  IMAD.MOV.U32 R0, RZ, RZ, 0x3f800000 ;  /* 0x3f800000ff007424 */ /* 0x000fe400078e00ff */
[--C-:B------:R-:W-:Y:S02]  /*5270*/  IMAD.MOV.U32 R27, RZ, RZ, R151.reuse ;  /* 0x000000ffff1b7224 */ /* 0x100fe400078e0097 */
[----:B------:R-:W-:Y:S02]  /*5280*/  IMAD.MOV.U32 R26, RZ, RZ, R151 ;  /* 0x000000ffff1a7224 */ /* 0x000fe400078e0097 */
[----:B-1----:R-:W-:Y:S01]  /*5290*/  FADD.FTZ R14, R30, R21 ;  /* 0x000000151e0e7221 */ /* 0x002fe20000010000 */
[----:B--2---:R-:W-:-:S03]  /*52a0*/  IMAD.MOV.U32 R2, RZ, RZ, 0x3f800000 ;  /* 0x3f800000ff027424 */ /* 0x004fc600078e00ff */
[C---:B---3--:R-:W-:Y:S01]  /*52b0*/  FADD.FTZ R14, R195.reuse, R14 ;  /* 0x0000000ec30e7221 */ /* 0x048fe20000010000 */
[----:B------:R-:W-:Y:S01]  /*52c0*/  F2FP.F16.F32.PACK_AB R195, R195, R30 ;  /* 0x0000001ec3c3723e */ /* 0x000fe200000000ff */
[----:B------:R-:W-:Y:S01]  /*52d0*/  IMAD.MOV.U32 R30, RZ, RZ, R151 ;  /* 0x000000ffff1e7224 */ /* 0x000fe200078e0097 */
[----:B------:R-:W-:Y:S06]  /*52e0*/  @!P2 BRA `(.L_x_398) ;  /* 0x0000003c0088a947 */ /* 0x000fec0003800000 */
[----:B------:R-:W-:Y:S01]  /*52f0*/  R2UR UR60, R16 ;  /* 0x00000000103c72ca */ /* 0x000fe200000e0000 */
[----:B------:R-:W-:Y:S01]  /*5300*/  UIADD3 UR4, UR61, -0x2, URZ ;  /* 0xfffffffe3d047890 */ /* 0x000fe2000fffe03f */
[----:B------:R-:W-:Y:S01]  /*5310*/  IMAD.MOV.U32 R20, RZ, RZ, R3 ;  /* 0x000000ffff147224 */ /* 0x000fe200078e0003 */
[----:B------:R-:W-:Y:S01]  /*5320*/  CS2R R150, SRZ ;  /* 0x0000000000967805 */ /* 0x000fe2000001ff00 */
[----:B------:R-:W-:Y:S01]  /*5330*/  IMAD.MOV.U32 R21, RZ, RZ, R4 ;  /* 0x000000ffff157224 */ /* 0x000fe200078e0004 */
[----:B------:R-:W-:Y:S01]  /*5340*/  CS2R R146, SRZ ;  /* 0x0000000000927805 */ /* 0x000fe2000001ff00 */
[----:B------:R-:W-:Y:S01]  /*5350*/  IMAD.MOV.U32 R232, RZ, RZ, R17 ;  /* 0x000000ffffe87224 */ /* 0x000fe200078e0011 */
[----:B------:R-:W-:Y:S01]  /*5360*/  CS2R R142, SRZ ;  /* 0x00000000008e7805 */ /* 0x000fe2000001ff00 */
[----:B------:R-:W-:Y:S01]  /*5370*/  IMAD.U32 R233, RZ, RZ, UR4 ;  /* 0x00000004ffe97e24 */ /* 0x000fe2000f8e00ff */
[----:B------:R-:W-:Y:S01]  /*5380*/  CS2R R138, SRZ ;  /* 0x00000000008a7805 */ /* 0x000fe2000001ff00 */
[----:B------:R-:W-:Y:S01]  /*5390*/  IMAD.MOV.U32 R0, RZ, RZ, 0x3f800000 ;  /* 0x3f800000ff007424 */ /* 0x000fe200078e00ff */
        /* <DEDUP_REMOVED lines=59> */
[----:B------:R-:W-:-:S07]  /*5750*/  CS2R R24, SRZ ;  /* 0x0000000000187805 */ /* 0x000fce000001ff00 */
.L_x_407:
[----:B------:R-:W-:-:S04]  /*5760*/  UIADD3 UR4, UR60, 0x1, URZ ;  /* 0x000000013c047890 */ /* 0x000fc8000fffe03f */
[----:B------:R-:W-:-:S04]  /*5770*/  UISETP.NE.AND UP0, UPT, UR4, 0x2, UPT ;  /* 0x000000020400788c */ /* 0x000fc8000bf05270 */
[----:B------:R-:W-:Y:S02]  /*5780*/  USEL UR5, URZ, 0x1, UP0 ;  /* 0x000000013f057887 */ /* 0x000fe40008000000 */
[----:B------:R-:W-:-:S04]  /*5790*/  USEL UR4, UR4, URZ, UP0 ;  /* 0x0000003f04047287 */ /* 0x000fc80008000000 */
[----:B------:R-:W-:Y:S02]  /*57a0*/  LOP3.LUT R17, R232, UR5, RZ, 0x3c, !PT ;  /* 0x00000005e8117c12 */ /* 0x000fe4000f8e3cff */
[----:B------:R-:W-:Y:S01]  /*57b0*/  IMAD.U32 R16, RZ, RZ, UR4 ;  /* 0x00000004ff107e24 */ /* 0x000fe2000f8e00ff */
[----:B------:R-:W-:Y:S06]  /*57c0*/  @!P0 BRA `(.L_x_399) ;  /* 0x0000000000048947 */ /* 0x000fec0003800000 */
[----:B------:R-:W-:Y:S01]  /*57d0*/  BPT.TRAP 0x1 ;  /* 0x000000040000795c */ /* 0x000fe20000300000 */
.L_x_399:
[----:B------:R-:W0:Y:S01]  /*57e0*/  S2UR UR6, SR_CgaCtaId ;  /* 0x00000000000679c3 */ /* 0x000e220000008800 */
[----:B------:R-:W-:Y:S01]  /*57f0*/  UMOV UR5, 0x400 ;  /* 0x0000040000057882 */ /* 0x000fe20000000000 */
[----:B------:R-:W-:Y:S01]  /*5800*/  SHF.L.U32 R3, R17, 0x1f, RZ ;  /* 0x0000001f11037819 */ /* 0x000fe200000006ff */
[----:B0-----:R-:W-:-:S06]  /*5810*/  ULEA UR5, UR6, UR5, 0x18 ;  /* 0x0000000506057291 */ /* 0x001fcc000f8ec03f */
[----:B------:R-:W-:-:S05]  /*5820*/  IMAD.U32 R5, RZ, RZ, UR5 ;  /* 0x00000005ff057e24 */ /* 0x000fca000f8e00ff */
[----:B------:R-:W-:-:S13]  /*5830*/  R2UR UR61, R5 ;  /* 0x00000000053d72ca */ /* 0x000fda00000e0000 */
[----:B------:R-:W-:-:S09]  /*5840*/  ULEA UR61, UR4, UR61, 0x3 ;  /* 0x0000003d043d7291 */ /* 0x000fd2000f8e183f */
[----:B------:R0:W1:Y:S01]  /*5850*/  SYNCS.PHASECHK.TRANS64.TRYWAIT P2, [UR61+0x38830], R3 ;  /* 0x03883003ff0075a7 */ /* 0x000062000804017d */
[----:B------:R-:W-:Y:S05]  /*5860*/  @!P0 BRA `(.L_x_400) ;  /* 0x0000000000048947 */ /* 0x000fea0003800000 */
[----:B------:R-:W-:Y:S01]  /*5870*/  BPT.TRAP 0x1 ;  /* 0x000000040000795c */ /* 0x000fe20000300000 */
.L_x_400:
[----:B-1----:R-:W-:Y:S05]  /*5880*/  @P2 BRA `(.L_x_401) ;  /* 0x0000000000082947 */ /* 0x002fea0003800000 */
[----:B------:R-:W1:Y:S02]  /*5890*/  SYNCS.PHASECHK.TRANS64.TRYWAIT P2, [UR61+0x38830], R3 ;  /* 0x03883003ff0075a7 */ /* 0x000e64000804017d */
[----:B-1----:R-:W-:Y:S05]  /*58a0*/  @!P2 BRA `(.L_x_402) ;  /* 0x000000ec002ca947 */ /* 0x002fea0003800000 */
.L_x_401:
        /* <DEDUP_REMOVED lines=645> */
.L_x_403:
[----:B------:R-:W-:Y:S02]  /*8100*/  R2UR UR4, R5 ;  /* 0x00000000050472ca */ /* 0x000fe400000e0000 */
[----:B------:R-:W-:-:S11]  /*8110*/  SHF.L.U32 R0, R232, 0x1f, RZ ;  /* 0x0000001fe8007819 */ /* 0x000fd600000006ff */
[----:B------:R-:W-:-:S09]  /*8120*/  ULEA UR4, UR60, UR4, 0x3 ;  /* 0x000000043c047291 */ /* 0x000fd2000f8e183f */
[----:B------:R2:W3:Y:S01]  /*8130*/  SYNCS.PHASECHK.TRANS64.TRYWAIT P2, [UR4+0x38850], R0 ;  /* 0x03885000ff0075a7 */ /* 0x0004e20008040144 */
[----:B------:R-:W-:Y:S05]  /*8140*/  @!P0 BRA `(.L_x_404) ;  /* 0x0000000000048947 */ /* 0x000fea0003800000 */
[----:B------:R-:W-:Y:S01]  /*8150*/  BPT.TRAP 0x1 ;  /* 0x000000040000795c */ /* 0x000fe20000300000 */
.L_x_404:
[----:B---3--:R-:W-:Y:S05]  /*8160*/  @P2 BRA `(.L_x_405) ;  /* 0x0000000000082947 */ /* 0x008fea0003800000 */
[----:B------:R-:W3:Y:S02]  /*8170*/  SYNCS.PHASECHK.TRANS64.TRYWAIT P2, [UR4+0x38850], R0 ;  /* 0x03885000ff0075a7 */ /* 0x000ee40008040144 */
[----:B---3--:R-:W-:Y:S05]  /*8180*/  @!P2 BRA `(.L_x_406) ;  /* 0x000000c4000ca947 */ /* 0x008fea0003800000 */
.L_x_405:
[----:B------:R-:W-:Y:S01]  /*8190*/  R2UR UR5, R5 ;  /* 0x00000000050572ca */ /* 0x000fe200000e0000 */
[----:B------:R-:W-:Y:S01]  /*81a0*/  WARPGROUP.ARRIVE ;  /* 0x00000000000079c5 */ /* 0x000fe20000000000 */
[----:B------:R-:W-:Y:S01]  /*81b0*/  UMOV UR7, 0x40000040 ;  /* 0x4000004000077882 */ /* 0x000fe20000000000 */
[----:B0-2---:R-:W-:Y:S01]  /*81c0*/  FMNMX.FTZ R0, R184, R21, !PT ;  /* 0x00000015b8007209 */ /* 0x005fe20007810000 */
[----:B------:R-:W-:Y:S01]  /*81d0*/  ULDC UR10, c[0x0][0x988] ;  /* 0x00026200000a7ab9 */ /* 0x000fe20000000800 */
[----:B------:R-:W-:Y:S01]  /*81e0*/  VOTEU.ALL UP0, P1 ;  /* 0x00000000003f7886 */ /* 0x000fe20000800000 */
[----:B------:R-:W-:Y:S01]  /*81f0*/  IMAD.MOV.U32 R232, RZ, RZ, R17 ;  /* 0x000000ffffe87224 */ /* 0x000fe200078e0011 */
[----:B-1----:R-:W-:-:S03]  /*8200*/  FMNMX.FTZ R3, R185, R0, !PT ;  /* 0x00000000b9037209 */ /* 0x002fc60007810000 */
[----:B------:R-:W-:Y:S01]  /*8210*/  @!UP0 UIADD3 UR61, UR61, 0x38840, URZ ;  /* 0x000388403d3d8890 */ /* 0x000fe2000fffe03f */
[----:B------:R-:W-:Y:S01]  /*8220*/  FMNMX.FTZ R0, R188, R3, !PT ;  /* 0x00000003bc007209 */ /* 0x000fe20007810000 */
[----:B------:R-:W-:Y:S02]  /*8230*/  @!UP0 UIADD3 UR4, UR4, 0x38860, URZ ;  /* 0x0003886004048890 */ /* 0x000fe4000fffe03f */
[----:B------:R-:W-:Y:S01]  /*8240*/  UIADD3 UR5, UR5, 0x400, URZ ;  /* 0x0000040005057890 */ /* 0x000fe2000fffe03f */
[----:B------:R-:W-:Y:S01]  /*8250*/  FMNMX.FTZ R3, R189, R0, !PT ;  /* 0x00000000bd037209 */ /* 0x000fe20007810000 */
[----:B------:R-:W-:Y:S02]  /*8260*/  @!UP0 UPRMT UR61, URZ, 0x654, UR61 ;  /* 0x000006543f3d8896 */ /* 0x000fe4000800003d */
[----:B------:R-:W-:Y:S01]  /*8270*/  USHF.R.U32.HI UR5, URZ, 0x4, UR5 ;  /* 0x000000043f057899 */ /* 0x000fe20008011605 */
[----:B------:R-:W-:Y:S01]  /*8280*/  FMNMX.FTZ R0, R176, R3, !PT ;  /* 0x00000003b0007209 */ /* 0x000fe20007810000 */
[----:B------:R-:W-:-:S02]  /*8290*/  @!UP0 UPRMT UR4, URZ, 0x654, UR4 ;  /* 0x000006543f048896 */ /* 0x000fc40008000004 */
[----:B------:R-:W-:Y:S01]  /*82a0*/  ULOP3.LUT UR5, UR5, 0x3fff, URZ, 0xc0, !UPT ;  /* 0x00003fff05057892 */ /* 0x000fe2000f8ec03f */
[----:B------:R-:W-:-:S03]  /*82b0*/  FMNMX.FTZ R3, R177, R0, !PT ;  /* 0x00000000b1037209 */ /* 0x000fc60007810000 */
[----:B------:R-:W-:Y:S01]  /*82c0*/  ULOP3.LUT UR5, UR5, 0x2800000, URZ, 0xfc, !UPT ;  /* 0x0280000005057892 */ /* 0x000fe2000f8efc3f */
[----:B------:R-:W-:-:S03]  /*82d0*/  FMNMX.FTZ R0, R180, R3, !PT ;  /* 0x00000003b4007209 */ /* 0x000fc60007810000 */
[----:B------:R-:W-:Y:S01]  /*82e0*/  UIMAD UR60, UR60, 0xa00, UR5 ;  /* 0x00000a003c3c78a4 */ /* 0x000fe2000f8e0205 */
[----:B------:R-:W-:Y:S02]  /*82f0*/  FMNMX.FTZ R3, R181, R0, !PT ;  /* 0x00000000b5037209 */ /* 0x000fe40007810000 */
[----:B------:R-:W-:Y:S01]  /*8300*/  UMOV UR5, UR10 ;  /* 0x0000000a00057c82 */ /* 0x000fe20008000000 */
[----:B------:R-:W-:Y:S02]  /*8310*/  R2UR UR10, R233 ;  /* 0x00000000e90a72ca */ /* 0x000fe400000e0000 */
[----:B------:R-:W-:Y:S01]  /*8320*/  FMNMX.FTZ R0, R168, R3, !PT ;  /* 0x00000003a8007209 */ /* 0x000fe20007810000 */
[----:B------:R-:W-:Y:S02]  /*8330*/  UMOV UR6, UR60 ;  /* 0x0000003c00067c82 */ /* 0x000fe40008000000 */
[----:B------:R-:W-:Y:S01]  /*8340*/  HGMMA.64x256x16.F32 R24, R208, gdesc[UR4].tnspB, R24, gsb0 ;  /* 0x43e00004d0187df0 */ /* 0x000fe20008000818 */
[----:B------:R-:W-:Y:S01]  /*8350*/  UIADD3 UR6, UR60, 0x80, URZ ;  /* 0x000000803c067890 */ /* 0x000fe2000fffe03f */
[----:B------:R-:W-:Y:S01]  /*8360*/  FMNMX.FTZ R3, R169, R0, !PT ;  /* 0x00000000a9037209 */ /* 0x000fe20007810000 */
[----:B------:R-:W-:-:S03]  /*8370*/  UMOV UR7, 0x40000040 ;  /* 0x4000004000077882 */ /* 0x000fc60000000000 */
[----:B------:R-:W-:Y:S02]  /*8380*/  FMNMX.FTZ R0, R172, R3, !PT ;  /* 0x00000003ac007209 */ /* 0x000fe40007810000 */
[----:B------:R-:W-:Y:S02]  /*8390*/  ISETP.LT.AND P2, PT, RZ, UR10, PT ;  /* 0x0000000aff007c0c */ /* 0x000fe4000bf41270 */
        /* <DEDUP_REMOVED lines=24> */
[----:B------:R-:W-:Y:S01]  /*8520*/  WARPGROUP.ARRIVE ;  /* 0x00000000000079c5 */ /* 0x000fe20000000000 */
[----:B0-----:R-:W-:-:S15]  /*8530*/  FMNMX.FTZ R200, R2, R3, !PT ;  /* 0x0000000302c87209 */ /* 0x001fde0007810000 */
[----:B------:R-:W-:-:S06]  /*8540*/  NOP ;  /* 0x0000000000007918 */ /* 0x000fcc0000000000 */
[----:B------:R-:W-:Y:S01]  /*8550*/  HGMMA.64x256x16.F32 R24, R196, gdesc[UR4].tnspB, R24, gsb0 ;  /* 0x43e00004c4187df0 */ /* 0x000fe20008000818 */
[----:B------:R-:W0:Y:S01]  /*8560*/  SHFL.BFLY PT, R3, R200, 0x1, 0x1f ;  /* 0x0c201f00c8037f89 */ /* 0x000e2200000e0000 */
[----:B------:R-:W-:Y:S01]  /*8570*/  UMOV UR6, UR60 ;  /* 0x0000003c00067c82 */ /* 0x000fe20008000000 */
[----:B------:R-:W-:Y:S01]  /*8580*/  UMOV UR7, 0x40000040 ;  /* 0x4000004000077882 */ /* 0x000fe20000000000 */
[----:B------:R-:W-:Y:S02]  /*8590*/  R2UR UR60, R16 ;  /* 0x00000000103c72ca */ /* 0x000fe400000e0000 */
        /* <DEDUP_REMOVED lines=40> */
[----:B------:R-:W-:Y:S01]  /*8820*/  FMNMX.FTZ R196, R190, R3, !PT ;  /* 0x00000003bec47209 */ /* 0x000fe20007810000 */
[--C-:B------:R-:W-:Y:S01]  /*8830*/  FFMA.FTZ R197, R184, UR5, -R0.reuse ;  /* 0x00000005b8c57c23 */ /* 0x100fe20008010800 */
[----:B------:R-:W-:Y:S01]  /*8840*/  WARPGROUP.ARRIVE ;  /* 0x00000000000079c5 */ /* 0x000fe20000000000 */
[--C-:B------:R-:W-:Y:S01]  /*8850*/  FFMA.FTZ R198, R164, UR5, -R0.reuse ;  /* 0x00000005a4c67c23 */ /* 0x100fe20008010800 */
[----:B------:R-:W-:Y:S01]  /*8860*/  FMNMX.FTZ R3, R191, R196, !PT ;  /* 0x000000c4bf037209 */ /* 0x000fe20007810000 */
[----:B------:R-:W-:Y:S02]  /*8870*/  FFMA.FTZ R196, R160, UR5, -R0 ;  /* 0x00000005a0c47c23 */ /* 0x000fe40008010800 */
[----:B------:R-:W0:Y:S01]  /*8880*/  MUFU.EX2 R197, R197 ;  /* 0x000000c500c57308 */ /* 0x000e220000000800 */
[----:B------:R-:W-:Y:S01]  /*8890*/  FMNMX.FTZ R184, R178, R3, !PT ;  /* 0x00000003b2b87209 */ /* 0x000fe20007810000 */
[----:B------:R-:W-:Y:S03]  /*88a0*/  HGMMA.64x256x16.F32 R24, R192, gdesc[UR4].tnspB, R24, gsb0 ;  /* 0x43e00004c0187df0 */ /* 0x000fe60008000818 */
[----:B------:R-:W-:-:S03]  /*88b0*/  FMNMX.FTZ R3, R179, R184, !PT ;  /* 0x000000b8b3037209 */ /* 0x000fc60007810000 */
[----:B------:R-:W-:Y:S01]  /*88c0*/  MUFU.EX2 R196, R196 ;  /* 0x000000c400c47308 */ /* 0x000fe20000000800 */
[----:B------:R-:W-:-:S04]  /*88d0*/  FMNMX.FTZ R184, R182, R3, !PT ;  /* 0x00000003b6b87209 */ /* 0x000fc80007810000 */
[----:B------:R-:W-:-:S03]  /*88e0*/  FMNMX.FTZ R3, R183, R184, !PT ;  /* 0x000000b8b7037209 */ /* 0x000fc60007810000 */
[----:B------:R-:W-:Y:S01]  /*88f0*/  MUFU.EX2 R198, R198 ;  /* 0x000000c600c67308 */ /* 0x000fe20000000800 */
[----:B------:R-:W-:Y:S01]  /*8900*/  FMNMX.FTZ R184, R170, R3, !PT ;  /* 0x00000003aab87209 */ /* 0x000fe20007810000 */
[----:B0-----:R-:W-:-:S03]  /*8910*/  FFMA.FTZ R15, R2, R15, R197 ;  /* 0x0000000f020f7223 */ /* 0x001fc600000100c5 */
[----:B------:R-:W-:Y:S01]  /*8920*/  FMNMX.FTZ R3, R171, R184, !PT ;  /* 0x000000b8ab037209 */ /* 0x000fe20007810000 */
[C---:B------:R-:W-:Y:S01]  /*8930*/  FADD.FTZ R15, R208.reuse, R15 ;  /* 0x0000000fd00f7221 */ /* 0x040fe20000010000 */
[----:B------:R-:W-:Y:S02]  /*8940*/  F2FP.F16.F32.PACK_AB R208, R208, R197 ;  /* 0x000000c5d0d0723e */ /* 0x000fe400000000ff */
        /* <DEDUP_REMOVED lines=29> */
[----:B------:R-:W-:Y:S01]  /*8b20*/  FADD.FTZ R174, R210, R15 ;  /* 0x0000000fd2ae7221 */ /* 0x000fe20000010000 */
[--C-:B------:R-:W-:Y:S01]  /*8b30*/  FFMA.FTZ R201, R170, UR5, -R156.reuse ;  /* 0x00000005aac97c23 */ /* 0x100fe2000801089c */
[----:B------:R-:W1:Y:S01]  /*8b40*/  MUFU.EX2 R209, R209 ;  /* 0x000000d100d17308 */ /* 0x000e620000000800 */
[--C-:B------:R-:W-:Y:S01]  /*8b50*/  FFMA.FTZ R170, R171, UR5, -R156.reuse ;  /* 0x00000005abaa7c23 */ /* 0x100fe2000801089c */
[----:B0-----:R-:W-:Y:S01]  /*8b60*/  FFMA.FTZ R157, R162, UR5, -R156 ;  /* 0x00000005a29d7c23 */ /* 0x001fe2000801089c */
[----:B------:R-:W-:Y:S01]  /*8b70*/  FADD.FTZ R171, R189, R174 ;  /* 0x000000aebdab7221 */ /* 0x000fe20000010000 */
[--C-:B------:R-:W-:Y:S01]  /*8b80*/  FFMA.FTZ R175, R175, UR5, -R156.reuse ;  /* 0x00000005afaf7c23 */ /* 0x100fe2000801089c */
[--C-:B------:R-:W-:Y:S01]  /*8b90*/  FFMA.FTZ R163, R163, UR5, -R156.reuse ;  /* 0x00000005a3a37c23 */ /* 0x100fe2000801089c */
[--C-:B------:R-:W-:Y:S01]  /*8ba0*/  FFMA.FTZ R167, R167, UR5, -R156.reuse ;  /* 0x00000005a7a77c23 */ /* 0x100fe2000801089c */
[----:B------:R-:W-:Y:S01]  /*8bb0*/  FADD.FTZ R174, R204, R171 ;  /* 0x000000abccae7221 */ /* 0x000fe20000010000 */
[----:B------:R-:W0:Y:S01]  /*8bc0*/  MUFU.EX2 R160, R160 ;  /* 0x000000a000a07308 */ /* 0x000e220000000800 */
[--C-:B------:R-:W-:Y:S01]  /*8bd0*/  FFMA.FTZ R154, R154, UR5, -R156.reuse ;  /* 0x000000059a9a7c23 */ /* 0x100fe2000801089c */
[--C-:B------:R-:W-:Y:S01]  /*8be0*/  FFMA.FTZ R155, R155, UR5, -R156.reuse ;  /* 0x000000059b9b7c23 */ /* 0x100fe2000801089c */
[--C-:B------:R-:W-:Y:S01]  /*8bf0*/  FFMA.FTZ R158, R158, UR5, -R156.reuse ;  /* 0x000000059e9e7c23 */ /* 0x100fe2000801089c */
[----:B------:R-:W-:Y:S01]  /*8c00*/  FFMA.FTZ R156, R159, UR5, -R156 ;  /* 0x000000059f9c7c23 */ /* 0x000fe2000801089c */
[----:B------:R-:W-:Y:S01]  /*8c10*/  FADD.FTZ R159, R177, R174 ;  /* 0x000000aeb19f7221 */ /* 0x000fe20000010000 */
[----:B------:R-:W-:-:S02]  /*8c20*/  F2FP.F16.F32.PACK_AB R210, R189, R210 ;  /* 0x000000d2bdd2723e */ /* 0x000fc400000000ff */
[----:B------:R-:W2:Y:S01]  /*8c30*/  MUFU.EX2 R211, R211 ;  /* 0x000000d300d37308 */ /* 0x000ea20000000800 */
[----:B-1----:R-:W-:Y:S01]  /*8c40*/  FFMA.FTZ R165, R0, R14, R209 ;  /* 0x0000000e00a57223 */ /* 0x002fe200000100d1 */
[----:B------:R-:W-:-:S06]  /*8c50*/  F2FP.F16.F32.PACK_AB R204, R177, R204 ;  /* 0x000000ccb1cc723e */ /* 0x000fcc00000000ff */
[----:B------:R-:W1:Y:S01]  /*8c60*/  MUFU.EX2 R164, R164 ;  /* 0x000000a400a47308 */ /* 0x000e620000000800 */
[C---:B0-----:R-:W-:Y:S01]  /*8c70*/  FADD.FTZ R166, R160.reuse, R165 ;  /* 0x000000a5a0a67221 */ /* 0x041fe20000010000 */
[----:B------:R-:W-:-:S06]  /*8c80*/  F2FP.F16.F32.PACK_AB R209, R160, R209 ;  /* 0x000000d1a0d1723e */ /* 0x000fcc00000000ff */
[----:B------:R-:W0:Y:S01]  /*8c90*/  MUFU.EX2 R205, R205 ;  /* 0x000000cd00cd7308 */ /* 0x000e220000000800 */
[----:B--2---:R-:W-:-:S07]  /*8ca0*/  FADD.FTZ R165, R211, R166 ;  /* 0x000000a6d3a57221 */ /* 0x004fce0000010000 */
[----:B------:R-:W2:Y:S01]  /*8cb0*/  MUFU.EX2 R168, R168 ;  /* 0x000000a800a87308 */ /* 0x000ea20000000800 */
[C---:B-1----:R-:W-:Y:S01]  /*8cc0*/  FADD.FTZ R166, R164.reuse, R165 ;  /* 0x000000a5a4a67221 */ /* 0x042fe20000010000 */
[----:B------:R-:W-:-:S06]  /*8cd0*/  F2FP.F16.F32.PACK_AB R211, R164, R211 ;  /* 0x000000d3a4d3723e */ /* 0x000fcc00000000ff */
[----:B------:R-:W1:Y:S08]  /*8ce0*/  MUFU.EX2 R207, R207 ;  /* 0x000000cf00cf7308 */ /* 0x000e700000000800 */
[----:B------:R-:W3:Y:S08]  /*8cf0*/  MUFU.EX2 R172, R172 ;  /* 0x000000ac00ac7308 */ /* 0x000ef00000000800 */
[----:B------:R-:W4:Y:S08]  /*8d00*/  MUFU.EX2 R201, R201 ;  /* 0x000000c900c97308 */ /* 0x000f300000000800 */
[----:B------:R0:W-:Y:S08]  /*8d10*/  MUFU.EX2 R14, R157 ;  /* 0x0000009d000e7308 */ /* 0x0001f00000000800 */
[----:B------:R-:W5:Y:S01]  /*8d20*/  MUFU.EX2 R170, R170 ;  /* 0x000000aa00aa7308 */ /* 0x000f620000000800 */
[----:B0-----:R-:W-:Y:S01]  /*8d30*/  FADD.FTZ R157, R205, R166 ;  /* 0x000000a6cd9d7221 */ /* 0x001fe20000010000 */
[----:B------:R-:W-:Y:S01]  /*8d40*/  FADD.FTZ R166, R206, R159 ;  /* 0x0000009fcea67221 */ /* 0x000fe20000010000 */
[----:B--2---:R-:W-:-:S02]  /*8d50*/  F2FP.F16.F32.PACK_AB R205, R168, R205 ;  /* 0x000000cda8cd723e */ /* 0x004fc400000000ff */
[----:B------:R-:W-:Y:S01]  /*8d60*/  FADD.FTZ R160, R168, R157 ;  /* 0x0000009da8a07221 */ /* 0x000fe20000010000 */
[C---:B------:R-:W-:Y:S01]  /*8d70*/  FADD.FTZ R159, R185.reuse, R166 ;  /* 0x000000a6b99f7221 */ /* 0x040fe20000010000 */
[----:B------:R-:W-:Y:S01]  /*8d80*/  F2FP.F16.F32.PACK_AB R206, R185, R206 ;  /* 0x000000ceb9ce723e */ /* 0x000fe200000000ff */
[----:B------:R-:W0:Y:S01]  /*8d90*/  MUFU.EX2 R203, R203 ;  /* 0x000000cb00cb7308 */ /* 0x000e220000000800 */
[----:B-1----:R-:W-:Y:S01]  /*8da0*/  FADD.FTZ R157, R207, R160 ;  /* 0x000000a0cf9d7221 */ /* 0x002fe20000010000 */
[----:B------:R-:W-:Y:S01]  /*8db0*/  FADD.FTZ R166, R200, R159 ;  /* 0x0000009fc8a67221 */ /* 0x000fe20000010000 */
[C---:B---3--:R-:W-:Y:S02]  /*8dc0*/  F2FP.F16.F32.PACK_AB R207, R172.reuse, R207 ;  /* 0x000000cfaccf723e */ /* 0x048fe400000000ff */
[----:B------:R-:W-:Y:S01]  /*8dd0*/  FADD.FTZ R164, R172, R157 ;  /* 0x0000009daca47221 */ /* 0x000fe20000010000 */
[C---:B------:R-:W-:Y:S01]  /*8de0*/  FADD.FTZ R159, R169.reuse, R166 ;  /* 0x000000a6a99f7221 */ /* 0x040fe20000010000 */
[----:B------:R-:W-:Y:S01]  /*8df0*/  F2FP.F16.F32.PACK_AB R200, R169, R200 ;  /* 0x000000c8a9c8723e */ /* 0x000fe200000000ff */
[----:B------:R-:W1:Y:S01]  /*8e00*/  MUFU.EX2 R162, R175 ;  /* 0x000000af00a27308 */ /* 0x000e620000000800 */
[----:B----4-:R-:W-:Y:S01]  /*8e10*/  FADD.FTZ R157, R201, R164 ;  /* 0x000000a4c99d7221 */ /* 0x010fe20000010000 */
[----:B------:R-:W-:Y:S01]  /*8e20*/  FADD.FTZ R166, R202, R159 ;  /* 0x0000009fcaa67221 */ /* 0x000fe20000010000 */
[----:B-----5:R-:W-:-:S02]  /*8e30*/  F2FP.F16.F32.PACK_AB R201, R170, R201 ;  /* 0x000000c9aac9723e */ /* 0x020fc400000000ff */
[----:B------:R-:W-:Y:S01]  /*8e40*/  FADD.FTZ R164, R170, R157 ;  /* 0x0000009daaa47221 */ /* 0x000fe20000010000 */
[C---:B------:R-:W-:Y:S01]  /*8e50*/  FADD.FTZ R159, R173.reuse, R166 ;  /* 0x000000a6ad9f7221 */ /* 0x040fe20000010000 */
[----:B------:R-:W-:Y:S01]  /*8e60*/  F2FP.F16.F32.PACK_AB R202, R173, R202 ;  /* 0x000000caadca723e */ /* 0x000fe200000000ff */
[----:B------:R-:W2:Y:S01]  /*8e70*/  MUFU.EX2 R15, R163 ;  /* 0x000000a3000f7308 */ /* 0x000ea20000000800 */
[----:B0-----:R-:W-:-:S07]  /*8e80*/  FADD.FTZ R157, R203, R164 ;  /* 0x000000a4cb9d7221 */ /* 0x001fce0000010000 */
[----:B------:R-:W0:Y:S01]  /*8e90*/  MUFU.EX2 R199, R199 ;  /* 0x000000c700c77308 */ /* 0x000e220000000800 */
[C---:B-1----:R-:W-:Y:S01]  /*8ea0*/  FADD.FTZ R157, R162.reuse, R157 ;  /* 0x0000009da29d7221 */ /* 0x042fe20000010000 */
[----:B------:R-:W-:-:S03]  /*8eb0*/  F2FP.F16.F32.PACK_AB R203, R162, R203 ;  /* 0x000000cba2cb723e */ /* 0x000fc600000000ff */
[----:B------:R-:W-:-:S03]  /*8ec0*/  FADD.FTZ R162, R14, R157 ;  /* 0x0000009d0ea27221 */ /* 0x000fc60000010000 */
[----:B------:R-:W1:Y:S01]  /*8ed0*/  MUFU.EX2 R160, R167 ;  /* 0x000000a700a07308 */ /* 0x000e620000000800 */
[C---:B--2---:R-:W-:Y:S01]  /*8ee0*/  FADD.FTZ R162, R15.reuse, R162 ;  /* 0x000000a20fa27221 */ /* 0x044fe20000010000 */
[----:B------:R-:W-:-:S06]  /*8ef0*/  F2FP.F16.F32.PACK_AB R197, R15, R14 ;  /* 0x0000000e0fc5723e */ /* 0x000fcc00000000ff */
[----:B------:R2:W3:Y:S01]  /*8f00*/  MUFU.EX2 R168, R154 ;  /* 0x0000009a00a87308 */ /* 0x0004e20000000800 */
[----:B0-----:R-:W-:Y:S01]  /*8f10*/  FADD.FTZ R15, R199, R162 ;  /* 0x000000a2c70f7221 */ /* 0x001fe20000010000 */
[----:B------:R-:W-:Y:S02]  /*8f20*/  WARPGROUP.DEPBAR.LE gsb0, 0x0 ;  /* 0x00008000000079c5 */ /* 0x000fe40000010000 */
[----:B------:R-:W-:Y:S01]  /*8f30*/  @!P1 SYNCS.ARRIVE.TRANS64.RED.A1T0 RZ, [UR61], RZ ;  /* 0x000000ffffff99a7 */ /* 0x000fe2000810043d */
[----:B------:R-:W-:Y:S02]  /*8f40*/  F2FP.F16.F32.PACK_AB R192, R152, R21 ;  /* 0x0000001598c0723e */ /* 0x000fe400000000ff */
[----:B------:R-:W-:Y:S01]  /*8f50*/  F2FP.F16.F32.PACK_AB R194, R20, R153 ;  /* 0x0000009914c2723e */ /* 0x000fe200000000ff */
[----:B------:R0:W4:Y:S01]  /*8f60*/  MUFU.EX2 R193, R155 ;  /* 0x0000009b00c17308 */ /* 0x0001220000000800 */
[----:B--2---:R-:W-:Y:S01]  /*8f70*/  FADD.FTZ R154, R196, R159 ;  /* 0x0000009fc49a7221 */ /* 0x004fe20000010000 */
[C---:B-1----:R-:W-:Y:S01]  /*8f80*/  FADD.FTZ R15, R160.reuse, R15 ;  /* 0x0000000fa00f7221 */ /* 0x042fe20000010000 */
[C---:B------:R-:W-:Y:S01]  /*8f90*/  F2FP.F16.F32.PACK_AB R196, R181.reuse, R196 ;  /* 0x000000c4b5c4723e */ /* 0x040fe200000000ff */
[----:B------:R-:W-:Y:S01]  /*8fa0*/  @!P1 SYNCS.ARRIVE.TRANS64.RED.A1T0 RZ, [UR4], RZ ;  /* 0x000000ffffff99a7 */ /* 0x000fe20008100404 */
[----:B------:R-:W-:Y:S01]  /*8fb0*/  FADD.FTZ R157, R181, R154 ;  /* 0x0000009ab59d7221 */ /* 0x000fe20000010000 */
[----:B------:R-:W-:Y:S01]  /*8fc0*/  UIADD3 UR4, UR10, -0x1, URZ ;  /* 0xffffffff0a047890 */ /* 0x000fe2000fffe03f */
[----:B------:R-:W-:Y:S01]  /*8fd0*/  F2FP.F16.F32.PACK_AB R199, R160, R199 ;  /* 0x000000c7a0c7723e */ /* 0x000fe200000000ff */
[----:B------:R-:W1:Y:S01]  /*8fe0*/  MUFU.EX2 R158, R158 ;  /* 0x0000009e009e7308 */ /* 0x000e620000000800 */
[----:B------:R-:W-:Y:S01]  /*8ff0*/  FADD.FTZ R154, R198, R157 ;  /* 0x0000009dc69a7221 */ /* 0x000fe20000010000 */
[----:B---3--:R-:W-:Y:S01]  /*9000*/  FADD.FTZ R15, R168, R15 ;  /* 0x0000000fa80f7221 */ /* 0x008fe20000010000 */
[----:B------:R-:W-:Y:S01]  /*9010*/  F2FP.F16.F32.PACK_AB R198, R161, R198 ;  /* 0x000000c6a1c6723e */ /* 0x000fe200000000ff */
[----:B------:R-:W-:-:S02]  /*9020*/  IMAD.U32 R233, RZ, RZ, UR4 ;  /* 0x00000004ffe97e24 */ /* 0x000fc4000f8e00ff */
[----:B------:R-:W-:Y:S02]  /*9030*/  FADD.FTZ R154, R161, R154 ;  /* 0x0000009aa19a7221 */ /* 0x000fe40000010000 */
[----:B------:R-:W2:Y:S02]  /*9040*/  MUFU.EX2 R195, R156 ;  /* 0x0000009c00c37308 */ /* 0x000ea40000000800 */
[----:B0-----:R-:W-:Y:S01]  /*9050*/  FADD.FTZ R155, R21, R154 ;  /* 0x0000009a159b7221 */ /* 0x001fe20000010000 */
[C---:B----4-:R-:W-:Y:S01]  /*9060*/  FADD.FTZ R15, R193.reuse, R15 ;  /* 0x0000000fc10f7221 */ /* 0x050fe20000010000 */
[----:B------:R-:W-:Y:S02]  /*9070*/  F2FP.F16.F32.PACK_AB R193, R193, R168 ;  /* 0x000000a8c1c1723e */ /* 0x000fe400000000ff */
[----:B------:R-:W-:-:S04]  /*9080*/  FADD.FTZ R14, R152, R155 ;  /* 0x0000009b980e7221 */ /* 0x000fc80000010000 */
[----:B------:R-:W-:Y:S01]  /*9090*/  FADD.FTZ R21, R153, R14 ;  /* 0x0000000e99157221 */ /* 0x000fe20000010000 */
[----:B-1----:R-:W-:-:S03]  /*90a0*/  FADD.FTZ R14, R158, R15 ;  /* 0x0000000f9e0e7221 */ /* 0x002fc60000010000 */
[----:B------:R-:W-:Y:S01]  /*90b0*/  FADD.FTZ R15, R20, R21 ;  /* 0x00000015140f7221 */ /* 0x000fe20000010000 */
[----:B------:R-:W-:Y:S02]  /*90c0*/  IMAD.MOV.U32 R20, RZ, RZ, R3 ;  /* 0x000000ffff147224 */ /* 0x000fe400078e0003 */
[----:B------:R-:W-:Y:S02]  /*90d0*/  IMAD.MOV.U32 R21, RZ, RZ, R4 ;  /* 0x000000ffff157224 */ /* 0x000fe400078e0004 */
[C---:B--2---:R-:W-:Y:S01]  /*90e0*/  FADD.FTZ R14, R195.reuse, R14 ;  /* 0x0000000ec30e7221 */ /* 0x044fe20000010000 */
[----:B------:R-:W-:Y:S01]  /*90f0*/  F2FP.F16.F32.PACK_AB R195, R195, R158 ;  /* 0x0000009ec3c3723e */ /* 0x000fe200000000ff */
[----:B------:R-:W-:Y:S06]  /*9100*/  @P2 BRA `(.L_x_407) ;  /* 0xffffffc400942947 */ /* 0x000fec000383ffff */
.L_x_398:
        /* <DEDUP_REMOVED lines=131> */
.L_x_408:
[----:B------:R-:W-:Y:S01]  /*9940*/  IMAD R11, R16, 0x8, R5 ;  /* 0x00000008100b7824 */ /* 0x000fe200078e0205 */
[----:B------:R-:W-:-:S04]  /*9950*/  SHF.L.U32 R0, R17, 0x1f, RZ ;  /* 0x0000001f11007819 */ /* 0x000fc800000006ff */
[----:B------:R0:W1:Y:S01]  /*9960*/  SYNCS.PHASECHK.TRANS64.TRYWAIT P2, [R11+URZ+0x38850], R0 ;  /* 0x038850000b0075a7 */ /* 0x000062000804017f */
[----:B------:R-:W-:Y:S05]  /*9970*/  @!P0 BRA `(.L_x_409) ;  /* 0x0000000000048947 */ /* 0x000fea0003800000 */
[----:B------:R-:W-:Y:S01]  /*9980*/  BPT.TRAP 0x1 ;  /* 0x000000040000795c */ /* 0x000fe20000300000 */
.L_x_409:
[----:B-1----:R-:W-:Y:S05]  /*9990*/  @P2 BRA `(.L_x_410) ;  /* 0x0000000000082947 */ /* 0x002fea0003800000 */
[----:B------:R-:W1:Y:S02]  /*99a0*/  SYNCS.PHASECHK.TRANS64.TRYWAIT P0, [R11+URZ+0x38850], R0 ;  /* 0x038850000b0075a7 */ /* 0x000e64000800017f */
[----:B-1----:R-:W-:Y:S05]  /*99b0*/  @!P0 BRA `(.L_x_411) ;  /* 0x000000ac00188947 */ /* 0x002fea0003800000 */
.L_x_410:
[----:B------:R-:W-:Y:S05]  /*99c0*/  WARPSYNC.ALL ;  /* 0x0000000000007948 */ /* 0x000fea0003800000 */
[----:B------:R-:W-:Y:S01]  /*99d0*/  VIADD R5, R5, 0x400 ;  /* 0x0000040005057836 */ /* 0x000fe20000000000 */
[----:B------:R-:W-:Y:S01]  /*99e0*/  WARPGROUP.ARRIVE ;  /* 0x00000000000079c5 */ /* 0x000fe20000000000 */
[----:B------:R-:W-:Y:S01]  /*99f0*/  IMAD.MOV.U32 R7, RZ, RZ, 0x40000040 ;  /* 0x40000040ff077424 */ /* 0x000fe200078e00ff */
[----:B01----:R-:W0:Y:S01]  /*9a00*/  SHFL.BFLY PT, R0, R15, 0x2, 0x1f ;  /* 0x0c401f000f007f89 */ /* 0x003e2200000e0000 */
[----:B------:R-:W-:Y:S01]  /*9a10*/  IMAD.MOV.U32 R9, RZ, RZ, 0x40000040 ;  /* 0x40000040ff097424 */ /* 0x000fe200078e00ff */
[----:B------:R-:W-:Y:S01]  /*9a20*/  SHF.R.U32.HI R5, RZ, 0x4, R5 ;  /* 0x00000004ff057819 */ /* 0x000fe20000011605 */
[----:B------:R-:W-:Y:S01]  /*9a30*/  @!P1 VIADD R11, R11, 0x38860 ;  /* 0x000388600b0b9836 */ /* 0x000fe20000000000 */
[----:B------:R-:W-:Y:S01]  /*9a40*/  R2UR UR7, R7 ;  /* 0x00000000070772ca */ /* 0x000fe200000e0000 */
[----:B------:R-:W-:Y:S01]  /*9a50*/  IMAD.MOV.U32 R7, RZ, RZ, 0x40000040 ;  /* 0x40000040ff077424 */ /* 0x000fe200078e00ff */
[----:B------:R-:W-:Y:S01]  /*9a60*/  LOP3.LUT R5, R5, 0x3fff, RZ, 0xc0, !PT ;  /* 0x00003fff05057812 */ /* 0x000fe200078ec0ff */
[----:B------:R-:W-:Y:S01]  /*9a70*/  IMAD.U32 R13, RZ, RZ, UR5 ;  /* 0x00000005ff0d7e24 */ /* 0x000fe2000f8e00ff */
[----:B------:R-:W-:Y:S01]  /*9a80*/  @!P1 PRMT R11, RZ, 0x654, R11 ;  /* 0x00000654ff0b9816 */ /* 0x000fe2000000000b */
[----:B------:R-:W-:Y:S01]  /*9a90*/  VIADD R219, R219, 0x1 ;  /* 0x00000001dbdb7836 */ /* 0x000fe20000000000 */
[----:B------:R-:W-:-:S05]  /*9aa0*/  LOP3.LUT R5, R5, 0x2800000, RZ, 0xfc, !PT ;  /* 0x0280000005057812 */ /* 0x000fca00078efcff */
[C---:B------:R-:W-:Y:S02]  /*9ab0*/  IMAD R6, R16.reuse, 0xa00, R5 ;  /* 0x00000a0010067824 */ /* 0x040fe400078e0205 */
[----:B------:R-:W1:Y:S01]  /*9ac0*/  SHFL.BFLY PT, R5, R14, 0x2, 0x1f ;  /* 0x0c401f000e057f89 */ /* 0x000e6200000e0000 */
[----:B------:R-:W-:Y:S02]  /*9ad0*/  VIADD R16, R16, 0x1 ;  /* 0x0000000110107836 */ /* 0x000fe40000000000 */
[C---:B------:R-:W-:Y:S01]  /*9ae0*/  R2UR UR6, R6.reuse ;  /* 0x00000000060672ca */ /* 0x040fe200000e0000 */
[----:B------:R-:W-:Y:S02]  /*9af0*/  VIADD R8, R6, 0x80 ;  /* 0x0000008006087836 */ /* 0x000fe40000000000 */
[----:B------:R-:W-:Y:S01]  /*9b00*/  ISETP.NE.AND P2, PT, R16, 0x2, PT ;  /* 0x000000021000780c */ /* 0x000fe20003f45270 */
[----:B0-----:R-:W-:-:S03]  /*9b10*/  FADD.FTZ R0, R0, R15 ;  /* 0x0000000f00007221 */ /* 0x001fc60000010000 */
[----:B------:R-:W-:-:S06]  /*9b20*/  SEL R16, R16, RZ, P2 ;  /* 0x000000ff10107207 */ /* 0x000fcc0001000000 */
[----:B------:R-:W-:Y:S01]  /*9b30*/  HGMMA.64x256x16.F32 R24, R208, gdesc[UR4].tnspB, R24, gsb0 ;  /* 0x43e00004d0187df0 */ /* 0x000fe20008000818 */
[----:B------:R-:W-:Y:S01]  /*9b40*/  R2UR UR6, R8 ;  /* 0x00000000080672ca */ /* 0x000fe200000e0000 */
[----:B------:R-:W-:Y:S01]  /*9b50*/  VIADD R8, R6, 0x100 ;  /* 0x0000010006087836 */ /* 0x000fe20000000000 */
[----:B------:R-:W-:Y:S01]  /*9b60*/  R2UR UR7, R9 ;  /* 0x00000000090772ca */ /* 0x000fe200000e0000 */
[----:B------:R-:W-:Y:S02]  /*9b70*/  IMAD.MOV.U32 R9, RZ, RZ, 0x40000040 ;  /* 0x40000040ff097424 */ /* 0x000fe400078e00ff */
[----:B-1----:R-:W-:Y:S02]  /*9b80*/  FADD.FTZ R2, R5, R14 ;  /* 0x0000000e05027221 */ /* 0x002fe40000010000 */
[----:B------:R-:W0:Y:S02]  /*9b90*/  SHFL.BFLY PT, R5, R0, 0x1, 0x1f ;  /* 0x0c201f0000057f89 */ /* 0x000e2400000e0000 */
[----:B0-----:R-:W-:Y:S01]  /*9ba0*/  FADD.FTZ R10, R0, R5 ;  /* 0x00000005000a7221 */ /* 0x001fe20000010000 */
[----:B------:R-:W-:Y:S01]  /*9bb0*/  IMAD.MOV.U32 R5, RZ, RZ, RZ ;  /* 0x000000ffff057224 */ /* 0x000fe200078e00ff */
[----:B------:R-:W-:-:S03]  /*9bc0*/  SEL R0, RZ, 0x1, P2 ;  /* 0x00000001ff007807 */ /* 0x000fc60001000000 */
[----:B------:R-:W-:Y:S02]  /*9bd0*/  FSETP.NE.FTZ.AND P0, PT, R10, RZ, PT ;  /* 0x000000ff0a00720b */ /* 0x000fe40003f15000 */
[----:B------:R-:W-:Y:S01]  /*9be0*/  LOP3.LUT R17, R17, R0, RZ, 0x3c, !PT ;  /* 0x0000000011117212 */ /* 0x000fe200078e3cff */
[----:B------:R-:W-:Y:S01]  /*9bf0*/  IMAD.MOV.U32 R0, RZ, RZ, -0x800000 ;  /* 0xff800000ff007424 */ /* 0x000fe200078e00ff */
[----:B------:R-:W-:Y:S02]  /*9c00*/  WARPGROUP.DEPBAR.LE gsb0, 0x0 ;  /* 0x00008000000079c5 */ /* 0x000fe40000010000 */
[----:B------:R-:W-:-:S07]  /*9c10*/  WARPGROUP.ARRIVE ;  /* 0x00000000000079c5 */ /* 0x000fce0000000000 */
[----:B------:R-:W-:Y:S01]  /*9c20*/  HGMMA.64x256x16.F32 R24, R204, gdesc[UR4].tnspB, R24, gsb0 ;  /* 0x43e00004cc187df0 */ /* 0x000fe20008000818 */
[----:B------:R-:W-:Y:S01]  /*9c30*/  R2UR UR6, R8 ;  /* 0x00000000080672ca */ /* 0x000fe200000e0000 */
[C---:B------:R-:W-:Y:S01]  /*9c40*/  VIADD R8, R6.reuse, 0x180 ;  /* 0x0000018006087836 */ /* 0x040fe20000000000 */
[----:B------:R-:W-:Y:S01]  /*9c50*/  R2UR UR7, R9 ;  /* 0x00000000090772ca */ /* 0x000fe200000e0000 */
[----:B------:R-:W-:Y:S02]  /*9c60*/  IMAD.MOV.U32 R9, RZ, RZ, 0x40000040 ;  /* 0x40000040ff097424 */ /* 0x000fe400078e00ff */
[----:B------:R-:W-:Y:S01]  /*9c70*/  VIADD R6, R6, 0x200 ;  /* 0x0000020006067836 */ /* 0x000fe20000000000 */
[----:B------:R-:W-:Y:S02]  /*9c80*/  WARPGROUP.DEPBAR.LE gsb0, 0x0 ;  /* 0x00008000000079c5 */ /* 0x000fe40000010000 */
[----:B------:R-:W-:-:S15]  /*9c90*/  WARPGROUP.ARRIVE ;  /* 0x00000000000079c5 */ /* 0x000fde0000000000 */
[----:B------:R-:W-:-:S04]  /*9ca0*/  NOP ;  /* 0x0000000000007918 */ /* 0x000fc80000000000 */
[----:B------:R-:W-:Y:S01]  /*9cb0*/  HGMMA.64x256x16.F32 R24, R200, gdesc[UR4].tnspB, R24, gsb0 ;  /* 0x43e00004c8187df0 */ /* 0x000fe20008000818 */
[----:B------:R-:W-:Y:S02]  /*9cc0*/  R2UR UR6, R8 ;  /* 0x00000000080672ca */ /* 0x000fe400000e0000 */
[----:B------:R-:W-:Y:S01]  /*9cd0*/  R2UR UR7, R9 ;  /* 0x00000000090772ca */ /* 0x000fe200000e0000 */
[----:B------:R-:W0:Y:S02]  /*9ce0*/  @P0 MUFU.LG2 R8, R10 ;  /* 0x0000000a00080308 */ /* 0x000e240000000c00 */
[----:B0-----:R-:W-:Y:S01]  /*9cf0*/  @P0 FMUL.FTZ R8, R8, 0.69314718246459960938 ;  /* 0x3f31721808080820 */ /* 0x001fe20000410000 */
[----:B------:R-:W-:Y:S02]  /*9d00*/  WARPGROUP.DEPBAR.LE gsb0, 0x0 ;  /* 0x00008000000079c5 */ /* 0x000fe40000010000 */
[----:B------:R-:W-:-:S15]  /*9d10*/  WARPGROUP.ARRIVE ;  /* 0x00000000000079c5 */ /* 0x000fde0000000000 */
[----:B------:R-:W-:-:S04]  /*9d20*/  NOP ;  /* 0x0000000000007918 */ /* 0x000fc80000000000 */
[----:B------:R-:W-:Y:S01]  /*9d30*/  HGMMA.64x256x16.F32 R24, R196, gdesc[UR4].tnspB, R24, gsb0 ;  /* 0x43e00004c4187df0 */ /* 0x000fe20008000818 */
[----:B------:R-:W-:Y:S01]  /*9d40*/  R2UR UR6, R6 ;  /* 0x00000000060672ca */ /* 0x000fe200000e0000 */
[----:B------:R-:W-:Y:S01]  /*9d50*/  IMAD.MOV.U32 R6, RZ, RZ, RZ ;  /* 0x000000ffff067224 */ /* 0x000fe200078e00ff */
[----:B------:R-:W-:Y:S02]  /*9d60*/  R2UR UR7, R7 ;  /* 0x00000000070772ca */ /* 0x000fe400000e0000 */
[----:B------:R-:W0:Y:S03]  /*9d70*/  SHFL.BFLY PT, R7, R2, 0x1, 0x1f ;  /* 0x0c201f0002077f89 */ /* 0x000e2600000e0000 */
[----:B------:R-:W-:Y:S01]  /*9d80*/  @P0 MUFU.RCP R6, R10 ;  /* 0x0000000a00060308 */ /* 0x000fe20000001000 */
[----:B0-----:R-:W-:Y:S01]  /*9d90*/  FADD.FTZ R12, R2, R7 ;  /* 0x00000007020c7221 */ /* 0x001fe20000010000 */
[----:B------:R-:W-:-:S02]  /*9da0*/  IMAD.U32 R7, RZ, RZ, UR5 ;  /* 0x00000005ff077e24 */ /* 0x000fc4000f8e00ff */
[----:B------:R-:W-:Y:S02]  /*9db0*/  IMAD.MOV.U32 R2, RZ, RZ, -0x800000 ;  /* 0xff800000ff027424 */ /* 0x000fe400078e00ff */
[----:B------:R-:W-:Y:S01]  /*9dc0*/  FSETP.NE.FTZ.AND P3, PT, R12, RZ, PT ;  /* 0x000000ff0c00720b */ /* 0x000fe20003f75000 */
[----:B------:R-:W-:-:S04]  /*9dd0*/  @P0 FMUL.FTZ R7, R7, 0.69314718246459960938 ;  /* 0x3f31721807070820 */ /* 0x000fc80000410000 */
[----:B------:R-:W-:Y:S01]  /*9de0*/  @P0 FFMA.FTZ R0, R7, R4, R8 ;  /* 0x0000000407000223 */ /* 0x000fe20000010008 */
[----:B------:R-:W-:-:S07]  /*9df0*/  PLOP3.LUT P0, PT, PT, PT, PT, 0x8, 0x0 ;  /* 0x000000000000781c */ /* 0x000fce0003f0e170 */
[----:B------:R-:W0:Y:S01]  /*9e00*/  @P3 MUFU.LG2 R9, R12 ;  /* 0x0000000c00093308 */ /* 0x000e220000000c00 */
[----:B------:R-:W-:-:S07]  /*9e10*/  @P3 FMUL.FTZ R13, R13, 0.69314718246459960938 ;  /* 0x3f3172180d0d3820 */ /* 0x000fce0000410000 */
[----:B------:R-:W1:Y:S01]  /*9e20*/  @P3 MUFU.RCP R5, R12 ;  /* 0x0000000c00053308 */ /* 0x000e620000001000 */
[----:B0-----:R-:W-:-:S04]  /*9e30*/  @P3 FMUL.FTZ R10, R9, 0.69314718246459960938 ;  /* 0x3f317218090a3820 */ /* 0x001fc80000410000 */
[----:B------:R-:W-:Y:S01]  /*9e40*/  @P3 FFMA.FTZ R2, R13, R3, R10 ;  /* 0x000000030d023223 */ /* 0x000fe2000001000a */
[----:B------:R-:W-:Y:S02]  /*9e50*/  WARPGROUP.DEPBAR.LE gsb0, 0x0 ;  /* 0x00008000000079c5 */ /* 0x000fe40000010000 */
[----:B------:R-:W-:-:S06]  /*9e60*/  WARPGROUP.ARRIVE ;  /* 0x00000000000079c5 */ /* 0x000fcc0000000000 */
[----:B------:R-:W-:Y:S03]  /*9e70*/  HGMMA.64x256x16.F32 R24, R192, gdesc[UR4].tnspB, R24, gsb0 ;  /* 0x43e00004c0187df0 */ /* 0x000fe60008000818 */
[----:B------:R-:W-:Y:S02]  /*9e80*/  WARPGROUP.DEPBAR.LE gsb0, 0x0 ;  /* 0x00008000000079c5 */ /* 0x000fe40000010000 */
[----:B------:R0:W-:Y:S01]  /*9e90*/  @!P1 SYNCS.ARRIVE.TRANS64.RED.A1T0 RZ, [R11+URZ], RZ ;  /* 0x000000ff0bff99a7 */ /* 0x0001e2000810043f */
[-C--:B-1----:R-:W-:Y:S01]  /*9ea0*/  FMUL.FTZ R3, R83, R5.reuse ;  /* 0x0000000553037220 */ /* 0x082fe20000410000 */
        /* <DEDUP_REMOVED lines=126> */
[----:B0-----:R-:W-:-:S07]  /*a690*/  FMUL.FTZ R151, R151, R5 ;  /* 0x0000000597977220 */ /* 0x001fce0000410000 */
.L_x_390:
[----:B------:R-:W0:Y:S01]  /*a6a0*/  S2R R5, SR_CgaCtaId ;  /* 0x0000000000057919 */ /* 0x000e220000008800 */
[----:B------:R-:W-:Y:S01]  /*a6b0*/  MOV R170, 0x400 ;  /* 0x0000040000aa7802 */ /* 0x000fe20000000f00 */
[----:B------:R-:W-:Y:S01]  /*a6c0*/  BSSY B0, `(.L_x_412) ;  /* 0x00002fa000007945 */ /* 0x000fe20003800000 */
[----:B------:R-:W-:Y:S02]  /*a6d0*/  BAR.SYNC.DEFER_BLOCKING 0x5, 0x180 ;  /* 0x0146000000007b1d */ /* 0x000fe40000010000 */
[----:B0-----:R-:W-:-:S05]  /*a6e0*/  LEA R170, R5, R170, 0x18 ;  /* 0x000000aa05aa7211 */ /* 0x001fca00078ec0ff */
[----:B------:R-:W0:Y:S02]  /*a6f0*/  LDS.128 R4, [R170+0x388d0] ;  /* 0x0388d000aa047984 */ /* 0x000e240000000c00 */
[----:B0-----:R-:W-:Y:S02]  /*a700*/  R2UR UR6, R5 ;  /* 0x00000000050672ca */ /* 0x001fe400000e0000 */
[----:B------:R-:W-:Y:S01]  /*a710*/  R2UR UR5, R6 ;  /* 0x00000000060572ca */ /* 0x000fe200000e0000 */
[----:B------:R-:W-:Y:S06]  /*a720*/  BAR.ARV 0x4, 0x180 ;  /* 0x0106000000007b1d */ /* 0x000fec0000002000 */
[----:B------:R-:W-:Y:S08]  /*a730*/  @P0 BRA `(.L_x_413) ;  /* 0x0000002000180947 */ /* 0x000ff00003800000 */
[----:B------:R-:W0:Y:S01]  /*a740*/  S2R R9, SR_SWINHI ;  /* 0x0000000000097919 */ /* 0x000e220000002f00 */
[----:B------:R-:W-:Y:S01]  /*a750*/  F2FP.F16.F32.PACK_AB R24, R25, R24 ;  /* 0x000000181918723e */ /* 0x000fe200000000ff */
[----:B------:R-:W-:Y:S01]  /*a760*/  ULDC.64 UR8, c[0x0][0xc00] ;  /* 0x0003000000087ab9 */ /* 0x000fe20000000a00 */
[----:B------:R-:W-:Y:S01]  /*a770*/  F2FP.F16.F32.PACK_AB R25, R10, R26 ;  /* 0x0000001a0a19723e */ /* 0x000fe200000000ff */
[----:B------:R-:W-:Y:S01]  /*a780*/  UISETP.NE.U32.AND UP0, UPT, UR8, URZ, UPT ;  /* 0x0000003f0800728c */ /* 0x000fe2000bf05070 */
[----:B------:R-:W-:Y:S01]  /*a790*/  F2FP.F16.F32.PACK_AB R32, R33, R32 ;  /* 0x000000202120723e */ /* 0x000fe200000000ff */
[----:B------:R-:W-:Y:S01]  /*a7a0*/  ULDC.64 UR10, c[0x0][0x208] ;  /* 0x00008200000a7ab9 */ /* 0x000fe20000000a00 */
[----:B------:R-:W-:Y:S01]  /*a7b0*/  F2FP.F16.F32.PACK_AB R26, R29, R28 ;  /* 0x0000001c1d1a723e */ /* 0x000fe200000000ff */
[----:B------:R-:W-:Y:S01]  /*a7c0*/  UISETP.NE.AND.EX UP0, UPT, UR9, URZ, UPT, UP0 ;  /* 0x0000003f0900728c */ /* 0x000fe2000bf05300 */
[----:B------:R-:W-:Y:S02]  /*a7d0*/  F2FP.F16.F32.PACK_AB R27, R8, R27 ;  /* 0x0000001b081b723e */ /* 0x000fe400000000ff */
[----:B------:R-:W-:Y:S01]  /*a7e0*/  F2FP.F16.F32.PACK_AB R33, R162, R34 ;  /* 0x00000022a221723e */ /* 0x000fe200000000ff */
[----:B------:R-:W-:Y:S01]  /*a7f0*/  ULDC.64 UR8, c[0x0][0xc00] ;  /* 0x0003000000087ab9 */ /* 0x000fe20000000a00 */
[----:B------:R-:W-:-:S02]  /*a800*/  F2FP.F16.F32.PACK_AB R40, R41, R40 ;  /* 0x000000282928723e */ /* 0x000fc400000000ff */
[----:B------:R-:W-:Y:S02]  /*a810*/  F2FP.F16.F32.PACK_AB R34, R37, R36 ;  /* 0x000000242522723e */ /* 0x000fe400000000ff */
[----:B------:R-:W-:Y:S02]  /*a820*/  F2FP.F16.F32.PACK_AB R35, R161, R35 ;  /* 0x00000023a123723e */ /* 0x000fe400000000ff */
[----:B------:R-:W-:Y:S02]  /*a830*/  F2FP.F16.F32.PACK_AB R41, R160, R42 ;  /* 0x0000002aa029723e */ /* 0x000fe400000000ff */
[----:B------:R-:W-:Y:S02]  /*a840*/  F2FP.F16.F32.PACK_AB R48, R49, R48 ;  /* 0x000000303130723e */ /* 0x000fe400000000ff */
[----:B------:R-:W-:Y:S02]  /*a850*/  F2FP.F16.F32.PACK_AB R42, R45, R44 ;  /* 0x0000002c2d2a723e */ /* 0x000fe400000000ff */
[----:B------:R-:W-:-:S02]  /*a860*/  F2FP.F16.F32.PACK_AB R43, R159, R43 ;  /* 0x0000002b9f2b723e */ /* 0x000fc400000000ff */
[----:B------:R-:W-:Y:S02]  /*a870*/  F2FP.F16.F32.PACK_AB R49, R158, R50 ;  /* 0x000000329e31723e */ /* 0x000fe400000000ff */
[----:B------:R-:W-:Y:S02]  /*a880*/  F2FP.F16.F32.PACK_AB R56, R57, R56 ;  /* 0x000000383938723e */ /* 0x000fe400000000ff */
[----:B------:R-:W-:Y:S02]  /*a890*/  F2FP.F16.F32.PACK_AB R50, R53, R52 ;  /* 0x000000343532723e */ /* 0x000fe400000000ff */
[----:B------:R-:W-:Y:S02]  /*a8a0*/  MOV R4, R170 ;  /* 0x000000aa00047202 */ /* 0x000fe40000000f00 */
[----:B0-----:R-:W-:Y:S02]  /*a8b0*/  MOV R5, R9 ;  /* 0x0000000900057202 */ /* 0x001fe40000000f00 */
[----:B------:R-:W-:-:S02]  /*a8c0*/  F2FP.F16.F32.PACK_AB R51, R157, R51 ;  /* 0x000000339d33723e */ /* 0x000fc400000000ff */
[----:B------:R-:W-:Y:S01]  /*a8d0*/  F2FP.F16.F32.PACK_AB R57, R156, R58 ;  /* 0x0000003a9c39723e */ /* 0x000fe200000000ff */
[----:B------:R-:W-:Y:S01]  /*a8e0*/  IMAD.WIDE R106, R225, 0x2, R4 ;  /* 0x00000002e16a7825 */ /* 0x000fe200078e0204 */
[----:B------:R-:W-:Y:S02]  /*a8f0*/  F2FP.F16.F32.PACK_AB R64, R65, R64 ;  /* 0x000000404140723e */ /* 0x000fe400000000ff */
[----:B------:R-:W-:Y:S02]  /*a900*/  F2FP.F16.F32.PACK_AB R58, R61, R60 ;  /* 0x0000003c3d3a723e */ /* 0x000fe400000000ff */
[C---:B------:R-:W-:Y:S02]  /*a910*/  IADD3 R173, P1, R106.reuse, 0x20, RZ ;  /* 0x000000206aad7810 */ /* 0x040fe40007f3e0ff */
[C---:B------:R-:W-:Y:S02]  /*a920*/  IADD3 R175, P0, R106.reuse, 0x40, RZ ;  /* 0x000000406aaf7810 */ /* 0x040fe40007f1e0ff */
[C---:B------:R-:W-:Y:S01]  /*a930*/  IADD3 R181, P6, R106.reuse, 0x4020, RZ ;  /* 0x000040206ab57810 */ /* 0x040fe20007fde0ff */
[--C-:B------:R-:W-:Y:S01]  /*a940*/  IMAD.X R13, RZ, RZ, R107.reuse, P1 ;  /* 0x000000ffff0d7224 */ /* 0x100fe200008e066b */
[C---:B------:R-:W-:Y:S01]  /*a950*/  IADD3 R177, P4, R106.reuse, 0x60, RZ ;  /* 0x000000606ab17810 */ /* 0x040fe20007f9e0ff */
[--C-:B------:R-:W-:Y:S01]  /*a960*/  IMAD.X R15, RZ, RZ, R107.reuse, P0 ;  /* 0x000000ffff0f7224 */ /* 0x100fe200000e066b */
[C---:B------:R-:W-:Y:S01]  /*a970*/  LOP3.LUT R9, R106.reuse, 0x380, RZ, 0xc0, !PT ;  /* 0x000003806a097812 */ /* 0x040fe200078ec0ff */
[--C-:B------:R-:W-:Y:S01]  /*a980*/  IMAD.X R39, RZ, RZ, R107.reuse, P6 ;  /* 0x000000ffff277224 */ /* 0x100fe200030e066b */
[C---:B------:R-:W-:Y:S01]  /*a990*/  IADD3 R179, P3, R106.reuse, 0x4000, RZ ;  /* 0x000040006ab37810 */ /* 0x040fe20007f7e0ff */
[----:B------:R-:W-:Y:S01]  /*a9a0*/  IMAD.X R21, RZ, RZ, R107, P4 ;  /* 0x000000ffff157224 */ /* 0x000fe200020e066b */
[----:B------:R-:W-:-:S02]  /*a9b0*/  IADD3 R183, P5, R106, 0x4040, RZ ;  /* 0x000040406ab77810 */ /* 0x000fc40007fbe0ff */
[C---:B------:R-:W-:Y:S01]  /*a9c0*/  IADD3 R185, P2, R106.reuse, 0x4060, RZ ;  /* 0x000040606ab97810 */ /* 0x040fe20007f5e0ff */
[--C-:B------:R-:W-:Y:S01]  /*a9d0*/  IMAD.X R31, RZ, RZ, R107.reuse, P3 ;  /* 0x000000ffff1f7224 */ /* 0x100fe200018e066b */
[C---:B------:R-:W-:Y:S01]  /*a9e0*/  IADD3 R187, P1, R106.reuse, 0x8000, RZ ;  /* 0x000080006abb7810 */ /* 0x040fe20007f3e0ff */
[--C-:B------:R-:W-:Y:S01]  /*a9f0*/  IMAD.X R47, RZ, RZ, R107.reuse, P5 ;  /* 0x000000ffff2f7224 */ /* 0x100fe200028e066b */
[----:B------:R-:W-:Y:S01]  /*aa00*/  LOP3.LUT R12, R173, 0x380, RZ, 0xc0, !PT ;  /* 0x00000380ad0c7812 */ /* 0x000fe200078ec0ff */
[--C-:B------:R-:W-:Y:S01]  /*aa10*/  IMAD.X R55, RZ, RZ, R107.reuse, P2 ;  /* 0x000000ffff377224 */ /* 0x100fe200010e066b */
[----:B------:R-:W-:Y:S01]  /*aa20*/  LOP3.LUT R14, R175, 0x380, RZ, 0xc0, !PT ;  /* 0x00000380af0e7812 */ /* 0x000fe200078ec0ff */
[----:B------:R-:W-:Y:S01]  /*aa30*/  IMAD.X R63, RZ, RZ, R107, P1 ;  /* 0x000000ffff3f7224 */ /* 0x000fe200008e066b */
[----:B------:R-:W-:Y:S02]  /*aa40*/  LOP3.LUT R20, R177, 0x380, RZ, 0xc0, !PT ;  /* 0x00000380b1147812 */ /* 0x000fe400078ec0ff */
[----:B------:R-:W-:-:S02]  /*aa50*/  IADD3 R195, P6, R106, 0xc000, RZ ;  /* 0x0000c0006ac37810 */ /* 0x000fc40007fde0ff */
[----:B------:R-:W-:Y:S02]  /*aa60*/  SHF.R.U64 R9, R9, 0x3, RZ ;  /* 0x0000000309097819 */ /* 0x000fe400000012ff */
[----:B------:R-:W-:Y:S01]  /*aa70*/  LOP3.LUT R30, R179, 0x380, RZ, 0xc0, !PT ;  /* 0x00000380b31e7812 */ /* 0x000fe200078ec0ff */
[--C-:B------:R-:W-:Y:S01]  /*aa80*/  IMAD.X R99, RZ, RZ, R107.reuse, P6 ;  /* 0x000000ffff637224 */ /* 0x100fe200030e066b */
[----:B------:R-:W-:Y:S02]  /*aa90*/  IADD3 R189, P0, R106, 0x8020, RZ ;  /* 0x000080206abd7810 */ /* 0x000fe40007f1e0ff */
[----:B------:R-:W-:Y:S02]  /*aaa0*/  SHF.R.U64 R12, R12, 0x3, RZ ;  /* 0x000000030c0c7819 */ /* 0x000fe400000012ff */
[----:B------:R-:W-:Y:S01]  /*aab0*/  LOP3.LUT R38, R181, 0x380, RZ, 0xc0, !PT ;  /* 0x00000380b5267812 */ /* 0x000fe200078ec0ff */
[----:B------:R-:W-:Y:S01]  /*aac0*/  IMAD.X R71, RZ, RZ, R107, P0 ;  /* 0x000000ffff477224 */ /* 0x000fe200000e066b */
[----:B------:R-:W-:-:S02]  /*aad0*/  IADD3 R191, P4, R106, 0x8040, RZ ;  /* 0x000080406abf7810 */ /* 0x000fc40007f9e0ff */
[----:B------:R-:W-:Y:S02]  /*aae0*/  SHF.R.U64 R14, R14, 0x3, RZ ;  /* 0x000000030e0e7819 */ /* 0x000fe400000012ff */
[----:B------:R-:W-:Y:S01]  /*aaf0*/  LOP3.LUT R46, R183, 0x380, RZ, 0xc0, !PT ;  /* 0x00000380b72e7812 */ /* 0x000fe200078ec0ff */
[--C-:B------:R-:W-:Y:S01]  /*ab00*/  IMAD.X R79, RZ, RZ, R107.reuse, P4 ;  /* 0x000000ffff4f7224 */ /* 0x100fe200020e066b */
[C---:B------:R-:W-:Y:S02]  /*ab10*/  IADD3 R193, P3, R106.reuse, 0x8060, RZ ;  /* 0x000080606ac17810 */ /* 0x040fe40007f7e0ff */
[C---:B------:R-:W-:Y:S02]  /*ab20*/  IADD3 R6, P5, R106.reuse, 0xc020, RZ ;  /* 0x0000c0206a067810 */ /* 0x040fe40007fbe0ff */
[C---:B------:R-:W-:Y:S01]  /*ab30*/  IADD3 R171, P2, R106.reuse, 0xc040, RZ ;  /* 0x0000c0406aab7810 */ /* 0x040fe20007f5e0ff */
[--C-:B------:R-:W-:Y:S01]  /*ab40*/  IMAD.X R95, RZ, RZ, R107.reuse, P3 ;  /* 0x000000ffff5f7224 */ /* 0x100fe200018e066b */
[----:B------:R-:W-:Y:S01]  /*ab50*/  IADD3 R172, P1, R106, 0xc060, RZ ;  /* 0x0000c0606aac7810 */ /* 0x000fe20007f3e0ff */
[----:B------:R-:W-:Y:S01]  /*ab60*/  IMAD.X R103, RZ, RZ, R107, P5 ;  /* 0x000000ffff677224 */ /* 0x000fe200028e066b */
[----:B------:R-:W-:-:S02]  /*ab70*/  SHF.R.U64 R20, R20, 0x3, RZ ;  /* 0x0000000314147819 */ /* 0x000fc400000012ff */
[----:B------:R-:W-:Y:S01]  /*ab80*/  LOP3.LUT R54, R185, 0x380, RZ, 0xc0, !PT ;  /* 0x00000380b9367812 */ /* 0x000fe200078ec0ff */
[--C-:B------:R-:W-:Y:S01]  /*ab90*/  IMAD.X R11, RZ, RZ, R107.reuse, P1 ;  /* 0x000000ffff0b7224 */ /* 0x100fe200008e066b */
[----:B------:R-:W-:Y:S01]  /*aba0*/  LOP3.LUT R106, R9, R106, RZ, 0x3c, !PT ;  /* 0x0000006a096a7212 */ /* 0x000fe200078e3cff */
[----:B------:R-:W-:Y:S01]  /*abb0*/  IMAD.X R9, RZ, RZ, R107, P2 ;  /* 0x000000ffff097224 */ /* 0x000fe200010e066b */
[----:B------:R-:W-:Y:S02]  /*abc0*/  SHF.R.U64 R30, R30, 0x3, RZ ;  /* 0x000000031e1e7819 */ /* 0x000fe400000012ff */
[----:B------:R-:W-:Y:S02]  /*abd0*/  LOP3.LUT R62, R187, 0x380, RZ, 0xc0, !PT ;  /* 0x00000380bb3e7812 */ /* 0x000fe400078ec0ff */
[----:B------:R-:W-:Y:S02]  /*abe0*/  LOP3.LUT R98, R195, 0x380, RZ, 0xc0, !PT ;  /* 0x00000380c3627812 */ /* 0x000fe400078ec0ff */
[----:B------:R-:W-:-:S02]  /*abf0*/  LOP3.LUT R12, R12, R173, RZ, 0x3c, !PT ;  /* 0x000000ad0c0c7212 */ /* 0x000fc400078e3cff */
[----:B------:R-:W-:Y:S02]  /*ac00*/  SHF.R.U64 R38, R38, 0x3, RZ ;  /* 0x0000000326267819 */ /* 0x000fe400000012ff */
[----:B------:R-:W-:Y:S02]  /*ac10*/  LOP3.LUT R70, R189, 0x380, RZ, 0xc0, !PT ;  /* 0x00000380bd467812 */ /* 0x000fe400078ec0ff */
[----:B------:R-:W-:Y:S02]  /*ac20*/  LOP3.LUT R14, R14, R175, RZ, 0x3c, !PT ;  /* 0x000000af0e0e7212 */ /* 0x000fe400078e3cff */
[----:B------:R-:W-:Y:S02]  /*ac30*/  SHF.R.U64 R46, R46, 0x3, RZ ;  /* 0x000000032e2e7819 */ /* 0x000fe400000012ff */
[----:B------:R-:W-:Y:S02]  /*ac40*/  LOP3.LUT R78, R191, 0x380, RZ, 0xc0, !PT ;  /* 0x00000380bf4e7812 */ /* 0x000fe400078ec0ff */
[----:B------:R-:W-:-:S02]  /*ac50*/  LOP3.LUT R20, R20, R177, RZ, 0x3c, !PT ;  /* 0x000000b114147212 */ /* 0x000fc400078e3cff */
[----:B------:R-:W-:Y:S02]  /*ac60*/  SHF.R.U64 R54, R54, 0x3, RZ ;  /* 0x0000000336367819 */ /* 0x000fe400000012ff */
[----:B------:R-:W-:Y:S02]  /*ac70*/  LOP3.LUT R94, R193, 0x380, RZ, 0xc0, !PT ;  /* 0x00000380c15e7812 */ /* 0x000fe400078ec0ff */
[----:B------:R-:W-:Y:S02]  /*ac80*/  LOP3.LUT R10, R6, 0x380, RZ, 0xc0, !PT ;  /* 0x00000380060a7812 */ /* 0x000fe400078ec0ff */
[----:B------:R-:W-:Y:S02]  /*ac90*/  LOP3.LUT R30, R30, R179, RZ, 0x3c, !PT ;  /* 0x000000b31e1e7212 */ /* 0x000fe400078e3cff */
[----:B------:R-:W-:Y:S02]  /*aca0*/  SHF.R.U64 R62, R62, 0x3, RZ ;  /* 0x000000033e3e7819 */ /* 0x000fe400000012ff */
[----:B------:R-:W-:-:S02]  /*acb0*/  SHF.R.U64 R98, R98, 0x3, RZ ;  /* 0x0000000362627819 */ /* 0x000fc400000012ff */
[----:B------:R-:W-:Y:S01]  /*acc0*/  MOV R106, R106 ;  /* 0x0000006a006a7202 */ /* 0x000fe20000000f00 */
[----:B------:R-:W-:Y:S01]  /*acd0*/  BAR.SYNC.DEFER_BLOCKING 0x1, 0x100 ;  /* 0x0044000000007b1d */ /* 0x000fe20000010000 */
[----:B------:R-:W-:Y:S02]  /*ace0*/  LOP3.LUT R102, R171, 0x380, RZ, 0xc0, !PT ;  /* 0x00000380ab667812 */ /* 0x000fe400078ec0ff */
[----:B------:R-:W-:Y:S02]  /*acf0*/  LOP3.LUT R38, R38, R181, RZ, 0x3c, !PT ;  /* 0x000000b526267212 */ /* 0x000fe400078e3cff */
[----:B------:R-:W-:Y:S02]  /*ad00*/  SHF.R.U64 R70, R70, 0x3, RZ ;  /* 0x0000000346467819 */ /* 0x000fe400000012ff */
[----:B------:R-:W-:Y:S02]  /*ad10*/  LOP3.LUT R107, R172, 0x380, RZ, 0xc0, !PT ;  /* 0x00000380ac6b7812 */ /* 0x000fe400078ec0ff */
[----:B------:R-:W-:-:S02]  /*ad20*/  MOV R13, R12 ;  /* 0x0000000c000d7202 */ /* 0x000fc40000000f00 */
[----:B------:R-:W-:Y:S02]  /*ad30*/  LOP3.LUT R46, R46, R183, RZ, 0x3c, !PT ;  /* 0x000000b72e2e7212 */ /* 0x000fe400078e3cff */
[----:B------:R-:W-:Y:S02]  /*ad40*/  SHF.R.U64 R78, R78, 0x3, RZ ;  /* 0x000000034e4e7819 */ /* 0x000fe400000012ff */
[----:B------:R-:W-:Y:S02]  /*ad50*/  MOV R14, R14 ;  /* 0x0000000e000e7202 */ /* 0x000fe40000000f00 */
[----:B------:R-:W-:Y:S02]  /*ad60*/  LOP3.LUT R54, R54, R185, RZ, 0x3c, !PT ;  /* 0x000000b936367212 */ /* 0x000fe400078e3cff */
[----:B------:R-:W-:Y:S02]  /*ad70*/  SHF.R.U64 R94, R94, 0x3, RZ ;  /* 0x000000035e5e7819 */ /* 0x000fe400000012ff */
[----:B------:R-:W-:-:S02]  /*ad80*/  SHF.R.U64 R29, R10, 0x3, RZ ;  /* 0x000000030a1d7819 */ /* 0x000fc400000012ff */
[----:B------:R-:W-:Y:S01]  /*ad90*/  MOV R20, R20 ;  /* 0x0000001400147202 */ /* 0x000fe20000000f00 */
[----:B------:R-:W-:Y:S01]  /*ada0*/  STSM.16.M88.4 [R106], R24 ;  /* 0x000000186a007844 */ /* 0x000fe20000000200 */
[----:B------:R-:W-:Y:S02]  /*adb0*/  LOP3.LUT R62, R62, R187, RZ, 0x3c, !PT ;  /* 0x000000bb3e3e7212 */ /* 0x000fe400078e3cff */
[----:B------:R-:W-:Y:S01]  /*adc0*/  LOP3.LUT R98, R98, R195, RZ, 0x3c, !PT ;  /* 0x000000c362627212 */ /* 0x000fe200078e3cff */
[----:B------:R-:W-:Y:S01]  /*add0*/  STSM.16.M88.4 [R13], R32 ;  /* 0x000000200d007844 */ /* 0x000fe20000000200 */
[----:B------:R-:W-:Y:S02]  /*ade0*/  SHF.R.U64 R10, R102, 0x3, RZ ;  /* 0x00000003660a7819 */ /* 0x000fe400000012ff */
[----:B------:R-:W-:Y:S01]  /*adf0*/  MOV R30, R30 ;  /* 0x0000001e001e7202 */ /* 0x000fe20000000f00 */
[----:B------:R-:W-:Y:S01]  /*ae00*/  STSM.16.M88.4 [R14], R40 ;  /* 0x000000280e007844 */ /* 0x000fe20000000200 */
[----:B------:R-:W-:-:S02]  /*ae10*/  F2FP.F16.F32.PACK_AB R59, R155, R59 ;  /* 0x0000003b9b3b723e */ /* 0x000fc400000000ff */
[----:B------:R-:W-:Y:S01]  /*ae20*/  F2FP.F16.F32.PACK_AB R65, R154, R66 ;  /* 0x000000429a41723e */ /* 0x000fe200000000ff */
[----:B------:R-:W-:Y:S01]  /*ae30*/  STSM.16.M88.4 [R20], R48 ;  /* 0x0000003014007844 */ /* 0x000fe20000000200 */
[----:B------:R-:W-:Y:S02]  /*ae40*/  F2FP.F16.F32.PACK_AB R72, R73, R72 ;  /* 0x000000484948723e */ /* 0x000fe400000000ff */
[----:B------:R-:W-:Y:S01]  /*ae50*/  LOP3.LUT R70, R70, R189, RZ, 0x3c, !PT ;  /* 0x000000bd46467212 */ /* 0x000fe200078e3cff */
[----:B------:R-:W-:Y:S01]  /*ae60*/  STSM.16.M88.4 [R30], R56 ;  /* 0x000000381e007844 */ /* 0x000fe20000000200 */
[----:B------:R-:W-:Y:S02]  /*ae70*/  SHF.R.U64 R107, R107, 0x3, RZ ;  /* 0x000000036b6b7819 */ /* 0x000fe400000012ff */
[----:B------:R-:W-:Y:S02]  /*ae80*/  MOV R38, R38 ;  /* 0x0000002600267202 */ /* 0x000fe40000000f00 */
[----:B------:R-:W-:-:S02]  /*ae90*/  F2FP.F16.F32.PACK_AB R66, R69, R68 ;  /* 0x000000444542723e */ /* 0x000fc400000000ff */
[----:B------:R-:W-:Y:S02]  /*aea0*/  F2FP.F16.F32.PACK_AB R67, R153, R67 ;  /* 0x000000439943723e */ /* 0x000fe400000000ff */
[----:B------:R-:W-:Y:S02]  /*aeb0*/  F2FP.F16.F32.PACK_AB R73, R152, R74 ;  /* 0x0000004a9849723e */ /* 0x000fe400000000ff */
[----:B------:R-:W-:Y:S01]  /*aec0*/  F2FP.F16.F32.PACK_AB R80, R81, R80 ;  /* 0x000000505150723e */ /* 0x000fe200000000ff */
[----:B------:R-:W-:Y:S01]  /*aed0*/  STSM.16.M88.4 [R38], R64 ;  /* 0x0000004026007844 */ /* 0x000fe20000000200 */
[----:B------:R-:W-:Y:S02]  /*aee0*/  LOP3.LUT R78, R78, R191, RZ, 0x3c, !PT ;  /* 0x000000bf4e4e7212 */ /* 0x000fe400078e3cff */
[----:B------:R-:W-:Y:S02]  /*aef0*/  MOV R46, R46 ;  /* 0x0000002e002e7202 */ /* 0x000fe40000000f00 */
[----:B------:R-:W-:-:S02]  /*af00*/  F2FP.F16.F32.PACK_AB R74, R77, R76 ;  /* 0x0000004c4d4a723e */ /* 0x000fc400000000ff */
[----:B------:R-:W-:Y:S02]  /*af10*/  F2FP.F16.F32.PACK_AB R75, R19, R75 ;  /* 0x0000004b134b723e */ /* 0x000fe400000000ff */
[----:B------:R-:W-:Y:S02]  /*af20*/  F2FP.F16.F32.PACK_AB R81, R3, R82 ;  /* 0x000000520351723e */ /* 0x000fe400000000ff */
[----:B------:R-:W-:Y:S01]  /*af30*/  LOP3.LUT R94, R94, R193, RZ, 0x3c, !PT ;  /* 0x000000c15e5e7212 */ /* 0x000fe200078e3cff */
[----:B------:R-:W-:Y:S01]  /*af40*/  STSM.16.M88.4 [R46], R72 ;  /* 0x000000482e007844 */ /* 0x000fe20000000200 */
[----:B------:R-:W-:Y:S02]  /*af50*/  MOV R54, R54 ;  /* 0x0000003600367202 */ /* 0x000fe40000000f00 */
[----:B------:R-:W-:Y:S02]  /*af60*/  F2FP.F16.F32.PACK_AB R82, R85, R84 ;  /* 0x000000545552723e */ /* 0x000fe400000000ff */
[----:B------:R-:W-:-:S02]  /*af70*/  F2FP.F16.F32.PACK_AB R83, R83, R86 ;  /* 0x000000565353723e */ /* 0x000fc400000000ff */
[----:B------:R-:W-:Y:S02]  /*af80*/  LOP3.LUT R8, R10, R171, RZ, 0x3c, !PT ;  /* 0x000000ab0a087212 */ /* 0x000fe400078e3cff */
[----:B------:R-:W-:Y:S01]  /*af90*/  MOV R62, R62 ;  /* 0x0000003e003e7202 */ /* 0x000fe20000000f00 */
[----:B------:R0:W-:Y:S01]  /*afa0*/  STSM.16.M88.4 [R54], R80 ;  /* 0x0000005036007844 */ /* 0x0001e20000000200 */
[----:B------:R-:W-:Y:S02]  /*afb0*/  MOV R12, R98 ;  /* 0x00000062000c7202 */ /* 0x000fe40000000f00 */
[----:B------:R-:W-:Y:S02]  /*afc0*/  F2FP.F16.F32.PACK_AB R84, R89, R88 ;  /* 0x000000585954723e */ /* 0x000fe400000000ff */
[----:B------:R-:W-:Y:S02]  /*afd0*/  F2FP.F16.F32.PACK_AB R85, R91, R90 ;  /* 0x0000005a5b55723e */ /* 0x000fe400000000ff */
[----:B------:R-:W-:-:S02]  /*afe0*/  F2FP.F16.F32.PACK_AB R86, R93, R92 ;  /* 0x0000005c5d56723e */ /* 0x000fc400000000ff */
[----:B------:R-:W-:Y:S02]  /*aff0*/  F2FP.F16.F32.PACK_AB R87, R163, R87 ;  /* 0x00000057a357723e */ /* 0x000fe400000000ff */
[----:B------:R-:W-:Y:S02]  /*b000*/  F2FP.F16.F32.PACK_AB R96, R97, R96 ;  /* 0x000000606160723e */ /* 0x000fe400000000ff */
[----:B------:R-:W-:Y:S01]  /*b010*/  LOP3.LUT R102, R29, R6, RZ, 0x3c, !PT ;  /* 0x000000061d667212 */ /* 0x000fe200078e3cff */
[----:B------:R1:W-:Y:S01]  /*b020*/  STSM.16.M88.4 [R62], R84 ;  /* 0x000000543e007844 */ /* 0x0003e20000000200 */
[----:B------:R-:W-:Y:S01]  /*b030*/  LOP3.LUT R10, R107, R172, RZ, 0x3c, !PT ;  /* 0x000000ac6b0a7212 */ /* 0x000fe200078e3cff */
[----:B0-----:R-:W0:Y:S01]  /*b040*/  LDC R80, c[0x0][0xbe8] ;  /* 0x0002fa00ff507b82 */ /* 0x001e220000000800 */
[----:B------:R-:W-:Y:S02]  /*b050*/  MOV R70, R70 ;  /* 0x0000004600467202 */ /* 0x000fe40000000f00 */
[----:B------:R-:W-:-:S02]  /*b060*/  F2FP.F16.F32.PACK_AB R97, R165, R164 ;  /* 0x000000a4a561723e */ /* 0x000fc400000000ff */
[----:B------:R-:W-:Y:S02]  /*b070*/  F2FP.F16.F32.PACK_AB R98, R101, R100 ;  /* 0x000000646562723e */ /* 0x000fe400000000ff */
[----:B------:R-:W-:Y:S02]  /*b080*/  F2FP.F16.F32.PACK_AB R99, R167, R166 ;  /* 0x000000a6a763723e */ /* 0x000fe400000000ff */
[----:B------:R-:W-:Y:S02]  /*b090*/  F2FP.F16.F32.PACK_AB R104, R105, R104 ;  /* 0x000000686968723e */ /* 0x000fe400000000ff */
[----:B------:R-:W-:Y:S01]  /*b0a0*/  F2FP.F16.F32.PACK_AB R112, R113, R112 ;  /* 0x000000707170723e */ /* 0x000fe200000000ff */
[----:B------:R1:W-:Y:S01]  /*b0b0*/  STSM.16.M88.4 [R70], R96 ;  /* 0x0000006046007844 */ /* 0x0003e20000000200 */
        /* <DEDUP_REMOVED lines=11> */
[----:B------:R-:W-:Y:S01]  /*b170*/  F2FP.F16.F32.PACK_AB R128, R129, R128 ;  /* 0x000000808180723e */ /* 0x000fe200000000ff */
[----:B------:R1:W-:Y:S01]  /*b180*/  STSM.16.M88.4 [R94], R112 ;  /* 0x000000705e007844 */ /* 0x0003e20000000200 */
[----:B------:R-:W-:Y:S02]  /*b190*/  F2FP.F16.F32.PACK_AB R122, R125, R124 ;  /* 0x0000007c7d7a723e */ /* 0x000fe400000000ff */
[----:B------:R-:W-:Y:S02]  /*b1a0*/  F2FP.F16.F32.PACK_AB R123, R127, R126 ;  /* 0x0000007e7f7b723e */ /* 0x000fe400000000ff */
[----:B------:R-:W-:-:S02]  /*b1b0*/  F2FP.F16.F32.PACK_AB R129, R131, R130 ;  /* 0x000000828381723e */ /* 0x000fc400000000ff */
[----:B------:R-:W-:Y:S01]  /*b1c0*/  F2FP.F16.F32.PACK_AB R136, R137, R136 ;  /* 0x000000888988723e */ /* 0x000fe200000000ff */
[----:B------:R1:W-:Y:S01]  /*b1d0*/  STSM.16.M88.4 [R12], R120 ;  /* 0x000000780c007844 */ /* 0x0003e20000000200 */
[----:B------:R-:W-:Y:S02]  /*b1e0*/  MOV R102, R102 ;  /* 0x0000006600667202 */ /* 0x000fe40000000f00 */
[----:B------:R-:W-:Y:S02]  /*b1f0*/  F2FP.F16.F32.PACK_AB R130, R133, R132 ;  /* 0x000000848582723e */ /* 0x000fe400000000ff */
[----:B------:R-:W-:Y:S02]  /*b200*/  F2FP.F16.F32.PACK_AB R131, R135, R134 ;  /* 0x000000868783723e */ /* 0x000fe400000000ff */
[----:B------:R-:W-:Y:S02]  /*b210*/  F2FP.F16.F32.PACK_AB R137, R139, R138 ;  /* 0x0000008a8b89723e */ /* 0x000fe400000000ff */
[----:B------:R-:W-:Y:S01]  /*b220*/  F2FP.F16.F32.PACK_AB R144, R145, R144 ;  /* 0x000000909190723e */ /* 0x000fe200000000ff */
[----:B------:R1:W-:Y:S01]  /*b230*/  STSM.16.M88.4 [R102], R128 ;  /* 0x0000008066007844 */ /* 0x0003e20000000200 */
[----:B------:R-:W-:-:S02]  /*b240*/  MOV R6, R8 ;  /* 0x0000000800067202 */ /* 0x000fc40000000f00 */
[----:B------:R-:W-:Y:S02]  /*b250*/  F2FP.F16.F32.PACK_AB R138, R141, R140 ;  /* 0x0000008c8d8a723e */ /* 0x000fe400000000ff */
[----:B------:R-:W-:Y:S02]  /*b260*/  F2FP.F16.F32.PACK_AB R139, R143, R142 ;  /* 0x0000008e8f8b723e */ /* 0x000fe400000000ff */
[----:B------:R-:W-:Y:S02]  /*b270*/  F2FP.F16.F32.PACK_AB R145, R147, R146 ;  /* 0x000000929391723e */ /* 0x000fe400000000ff */
[----:B------:R-:W-:Y:S01]  /*b280*/  MOV R10, R10 ;  /* 0x0000000a000a7202 */ /* 0x000fe20000000f00 */
[----:B------:R1:W-:Y:S01]  /*b290*/  STSM.16.M88.4 [R6], R136 ;  /* 0x0000008806007844 */ /* 0x0003e20000000200 */
[----:B------:R-:W-:Y:S02]  /*b2a0*/  F2FP.F16.F32.PACK_AB R146, R149, R148 ;  /* 0x000000949592723e */ /* 0x000fe400000000ff */
[----:B------:R-:W-:-:S02]  /*b2b0*/  F2FP.F16.F32.PACK_AB R147, R151, R150 ;  /* 0x000000969793723e */ /* 0x000fc400000000ff */
[----:B------:R-:W-:Y:S02]  /*b2c0*/  R2UR UR4, R216 ;  /* 0x00000000d80472ca */ /* 0x000fe400000e0000 */
[----:B------:R-:W-:Y:S01]  /*b2d0*/  PLOP3.LUT P0, PT, PT, PT, UP0, 0x80, 0x0 ;  /* 0x000000000000781c */ /* 0x000fe20003f0f008 */
[----:B------:R1:W-:Y:S01]  /*b2e0*/  STSM.16.M88.4 [R10], R144 ;  /* 0x000000900a007844 */ /* 0x0003e20000000200 */
[----:B------:R-:W-:Y:S02]  /*b2f0*/  R2UR UR7, R218 ;  /* 0x00000000da0772ca */ /* 0x000fe400000e0000 */
[----:B------:R-:W-:-:S07]  /*b300*/  R2UR UR12, R215 ;  /* 0x00000000d70c72ca */ /* 0x000fce00000e0000 */
[----:B------:R-:W-:-:S06]  /*b310*/  UIMAD.WIDE UR8, UR4, 0x4, UR8 ;  /* 0x00000004040878a5 */ /* 0x000fcc000f8e0208 */
[----:B------:R-:W-:Y:S02]  /*b320*/  IMAD.U32 R8, RZ, RZ, UR8 ;  /* 0x00000008ff087e24 */ /* 0x000fe4000f8e00ff */
[----:B------:R-:W-:Y:S01]  /*b330*/  IMAD.U32 R9, RZ, RZ, UR9 ;  /* 0x00000009ff097e24 */ /* 0x000fe2000f8e00ff */
[----:B------:R-:W-:Y:S01]  /*b340*/  BAR.SYNC.DEFER_BLOCKING 0x1, 0x100 ;  /* 0x0044000000007b1d */ /* 0x000fe20000010000 */
[----:B0-----:R-:W-:-:S05]  /*b350*/  ISETP.NE.AND P1, PT, R80, 0x1, PT ;  /* 0x000000015000780c */ /* 0x001fca0003f25270 */
[----:B------:R-:W-:Y:S01]  /*b360*/  ULDC.64 UR8, c[0x0][0xc08] ;  /* 0x0003020000087ab9 */ /* 0x000fe20000000a00 */
[----:B------:R-:W2:Y:S01]  /*b370*/  @P0 LDG.E R3, desc[UR10][R8.64] ;  /* 0x0000000a08030981 */ /* 0x000ea2000c1e1900 */
[----:B------:R-:W-:-:S06]  /*b380*/  UISETP.NE.U32.AND UP1, UPT, UR8, URZ, UPT ;  /* 0x0000003f0800728c */ /* 0x000fcc000bf25070 */
[----:B------:R-:W0:Y:S01]  /*b390*/  @P1 LDC R11, c[0x0][0xbec] ;  /* 0x0002fb00ff0b1b82 */ /* 0x000e220000000800 */
[----:B------:R-:W-:Y:S01]  /*b3a0*/  IMAD.U32 R15, RZ, RZ, UR12 ;  /* 0x0000000cff0f7e24 */ /* 0x000fe2000f8e00ff */
[----:B------:R-:W-:-:S06]  /*b3b0*/  UISETP.NE.AND.EX UP1, UPT, UR9, URZ, UPT, UP1 ;  /* 0x0000003f0900728c */ /* 0x000fcc000bf25310 */
[----:B------:R-:W3:Y:S01]  /*b3c0*/  @P1 LDC R13, c[0x0][0xbf0] ;  /* 0x0002fc00ff0d1b82 */ /* 0x000ee20000000800 */
[----:B------:R-:W-:-:S04]  /*b3d0*/  PLOP3.LUT P2, PT, PT, PT, UP1, 0x80, 0x0 ;  /* 0x000000000000781c */ /* 0x000fc80003f4f018 */
[----:B------:R-:W-:-:S04]  /*b3e0*/  @UP1 ULEA UR8, UP2, UR4, UR8, 0x2 ;  /* 0x0000000804081291 */ /* 0x000fc8000f84103f */
[----:B------:R-:W-:Y:S02]  /*b3f0*/  @UP1 ULEA.HI.X UR9, UR4, UR9, UR7, 0x2, UP2 ;  /* 0x0000000904091291 */ /* 0x000fe400090f1407 */
[----:B------:R-:W-:Y:S01]  /*b400*/  IMAD.U32 R20, RZ, RZ, UR8 ;  /* 0x00000008ff147e24 */ /* 0x000fe2000f8e00ff */
[----:B------:R-:W-:Y:S01]  /*b410*/  ULDC UR7, c[0x0][0xa88] ;  /* 0x0002a20000077ab9 */ /* 0x000fe20000000800 */
[----:B------:R-:W-:Y:S02]  /*b420*/  UMOV UR4, URZ ;  /* 0x0000003f00047c82 */ /* 0x000fe40008000000 */
[----:B------:R-:W-:Y:S01]  /*b430*/  IMAD.U32 R21, RZ, RZ, UR9 ;  /* 0x00000009ff157e24 */ /* 0x000fe2000f8e00ff */
[----:B--2---:R-:W-:Y:S01]  /*b440*/  @P0 R2UR UR4, R3 ;  /* 0x00000000030402ca */ /* 0x004fe200000e0000 */
[----:B------:R-:W-:-:S06]  /*b450*/  IMAD.U32 R3, RZ, RZ, UR7 ;  /* 0x00000007ff037e24 */ /* 0x000fcc000f8e00ff */
[----:B------:R1:W5:Y:S01]  /*b460*/  @P2 LDG.E R3, desc[UR10][R20.64] ;  /* 0x0000000a14032981 */ /* 0x000362000c1e1900 */
[----:B0--3--:R-:W-:Y:S07]  /*b470*/  @P2 BRA `(.L_x_414) ;  /* 0x0000000000142947 */ /* 0x009fee0003800000 */
[----:B------:R-:W-:Y:S05]  /*b480*/  @!P0 BRA `(.L_x_414) ;  /* 0x0000000000108947 */ /* 0x000fea0003800000 */
[----:B------:R-:W-:Y:S02]  /*b490*/  ULDC.64 UR8, c[0x0][0x208] ;  /* 0x0000820000087ab9 */ /* 0x000fe40000000a00 */
[----:B-1----:R-:W2:Y:S04]  /*b4a0*/  LDG.E R6, desc[UR8][R8.64] ;  /* 0x0000000808067981 */ /* 0x002ea8000c1e1900 */
[----:B-----5:R-:W2:Y:S02]  /*b4b0*/  LDG.E R3, desc[UR8][R8.64+0x4] ;  /* 0x0000040808037981 */ /* 0x020ea4000c1e1900 */
[----:B--2---:R-:W-:-:S07]  /*b4c0*/  IMAD.IADD R3, R3, 0x1, -R6 ;  /* 0x0000000103037824 */ /* 0x004fce00078e0a06 */
.L_x_414:
[----:B------:R-:W-:Y:S01]  /*b4d0*/  R2UR UR18, R214 ;  /* 0x00000000d61272ca */ /* 0x000fe200000e0000 */
[----:B------:R-:W-:Y:S01]  /*b4e0*/  ULDC.64 UR12, c[0x0][0xb90] ;  /* 0x0002e400000c7ab9 */ /* 0x000fe20000000a00 */
[----:B------:R-:W-:Y:S01]  /*b4f0*/  R2UR UR16, R218 ;  /* 0x00000000da1072ca */ /* 0x000fe200000e0000 */
[----:B------:R-:W-:Y:S01]  /*b500*/  USHF.R.S32.HI UR11, URZ, 0x1f, UR4 ;  /* 0x0000001f3f0b7899 */ /* 0x000fe20008011404 */
[----:B------:R-:W-:Y:S01]  /*b510*/  R2UR UR15, R216 ;  /* 0x00000000d80f72ca */ /* 0x000fe200000e0000 */
[----:B-1----:R-:W-:Y:S01]  /*b520*/  IMAD R10, R15, 0x80, R224 ;  /* 0x000000800f0a7824 */ /* 0x002fe200078e02e0 */
[----:B------:R-:W-:Y:S01]  /*b530*/  UMOV UR10, UR4 ;  /* 0x00000004000a7c82 */ /* 0x000fe20008000000 */
[----:B------:R-:W-:Y:S01]  /*b540*/  IMAD R9, R217, 0x40, R18 ;  /* 0x00000040d9097824 */ /* 0x000fe200078e0212 */
[----:B------:R-:W-:Y:S01]  /*b550*/  R2UR UR17, R215 ;  /* 0x00000000d71172ca */ /* 0x000fe200000e0000 */
[----:B------:R-:W-:Y:S01]  /*b560*/  @P1 IMAD.HI.U32 R6, R10, R11, RZ ;  /* 0x0000000b0a061227 */ /* 0x000fe200078e00ff */
[----:B------:R-:W0:Y:S01]  /*b570*/  @P1 LDC R19, c[0x0][0xbf0] ;  /* 0x0002fc00ff131b82 */ /* 0x000e220000000800 */
[----:B------:R-:W-:-:S02]  /*b580*/  ULDC.64 UR20, c[0x0][0x208] ;  /* 0x0000820000147ab9 */ /* 0x000fc40000000a00 */
[----:B------:R-:W-:Y:S01]  /*b590*/  USHF.R.S32.HI UR14, URZ, 0x1f, UR18 ;  /* 0x0000001f3f0e7899 */ /* 0x000fe20008011412 */
[----:B------:R-:W-:Y:S01]  /*b5a0*/  IMAD.MOV.U32 R8, RZ, RZ, R10 ;  /* 0x000000ffff087224 */ /* 0x000fe200078e000a */
[----:B------:R-:W-:Y:S01]  /*b5b0*/  UIMAD.WIDE.U32 UR8, UR18, UR12, UR10 ;  /* 0x0000000c120872a5 */ /* 0x000fe2000f8e000a */
[----:B------:R-:W-:Y:S01]  /*b5c0*/  @P1 SHF.R.U32.HI R8, RZ, R13, R6 ;  /* 0x0000000dff081219 */ /* 0x000fe20000011606 */
[----:B------:R-:W-:Y:S01]  /*b5d0*/  UIMAD UR7, UR14, UR12, URZ ;  /* 0x0000000c0e0772a4 */ /* 0x000fe2000f8e023f */
[----:B------:R-:W-:Y:S01]  /*b5e0*/  IMAD.WIDE R4, R9, 0x2, R4 ;  /* 0x0000000209047825 */ /* 0x000fe200078e0204 */
[----:B------:R-:W-:Y:S01]  /*b5f0*/  USEL UR16, UR16, URZ, !UP0 ;  /* 0x0000003f10107287 */ /* 0x000fe2000c000000 */
[--C-:B------:R-:W-:Y:S01]  /*b600*/  SHF.R.S32.HI R6, RZ, 0x1f, R8.reuse ;  /* 0x0000001fff067819 */ /* 0x100fe20000011408 */
[----:B------:R-:W-:Y:S01]  /*b610*/  UIMAD UR7, UR18, UR13, UR7 ;  /* 0x0000000d120772a4 */ /* 0x000fe2000f8e0207 */
[----:B------:R-:W-:Y:S01]  /*b620*/  IMAD.MOV R11, RZ, RZ, -R8 ;  /* 0x000000ffff0b7224 */ /* 0x000fe200078e0a08 */
[----:B------:R-:W-:Y:S01]  /*b630*/  USEL UR15, UR15, URZ, !UP0 ;  /* 0x0000003f0f0f7287 */ /* 0x000fe2000c000000 */
[----:B------:R-:W-:Y:S01]  /*b640*/  IADD3 R33, P3, R4, 0x4000, RZ ;  /* 0x0000400004217810 */ /* 0x000fe20007f7e0ff */
[----:B------:R-:W-:Y:S01]  /*b650*/  ULDC.64 UR12, c[0x0][0xb98] ;  /* 0x0002e600000c7ab9 */ /* 0x000fe20000000a00 */
[----:B------:R-:W-:Y:S01]  /*b660*/  UIADD3 UR9, UR9, UR7, URZ ;  /* 0x0000000709097290 */ /* 0x000fe2000fffe03f */
[----:B------:R-:W-:Y:S01]  /*b670*/  IMAD R11, R80, R11, R10 ;  /* 0x0000000b500b7224 */ /* 0x000fe200078e020a */
[----:B------:R-:W-:Y:S01]  /*b680*/  UIMAD UR7, UR16, UR12, URZ ;  /* 0x0000000c100772a4 */ /* 0x000fe2000f8e023f */
[----:B------:R-:W-:Y:S01]  /*b690*/  IADD3 R13, P5, R4, 0x1000, RZ ;  /* 0x00001000040d7810 */ /* 0x000fe20007fbe0ff */
[----:B------:R-:W-:Y:S01]  /*b6a0*/  UIMAD.WIDE.U32 UR8, UR15, UR12, UR8 ;  /* 0x0000000c0f0872a5 */ /* 0x000fe2000f8e0008 */
[----:B------:R-:W-:Y:S01]  /*b6b0*/  LOP3.LUT R32, R33, 0x380, RZ, 0xc0, !PT ;  /* 0x0000038021207812 */ /* 0x000fe200078ec0ff */
[----:B------:R-:W-:Y:S01]  /*b6c0*/  UIMAD UR7, UR15, UR13, UR7 ;  /* 0x0000000d0f0772a4 */ /* 0x000fe2000f8e0207 */
[----:B------:R-:W-:Y:S01]  /*b6d0*/  LOP3.LUT R12, R13, 0x380, RZ, 0xc0, !PT ;  /* 0x000003800d0c7812 */ /* 0x000fe200078ec0ff */
[----:B-----5:R-:W-:Y:S01]  /*b6e0*/  IMAD R83, R3, R80, RZ ;  /* 0x0000005003537224 */ /* 0x020fe200078e02ff */
[----:B------:R-:W-:Y:S01]  /*b6f0*/  SHF.R.U64 R32, R32, 0x3, RZ ;  /* 0x0000000320207819 */ /* 0x000fe200000012ff */
[----:B------:R-:W-:Y:S01]  /*b700*/  ULDC.64 UR12, c[0x0][0xaa0] ;  /* 0x0002a800000c7ab9 */ /* 0x000fe20000000a00 */
[----:B------:R-:W-:Y:S01]  /*b710*/  IADD3 R8, P0, R8, UR8, RZ ;  /* 0x0000000808087c10 */ /* 0x000fe2000ff1e0ff */
[----:B------:R-:W-:Y:S01]  /*b720*/  IMAD.U32 R9, RZ, RZ, UR7 ;  /* 0x00000007ff097e24 */ /* 0x000fe2000f8e00ff */
[----:B------:R-:W-:-:S02]  /*b730*/  SHF.R.U64 R12, R12, 0x3, RZ ;  /* 0x000000030c0c7819 */ /* 0x000fc400000012ff */
[----:B------:R-:W-:Y:S01]  /*b740*/  LOP3.LUT R32, R32, R33, RZ, 0x3c, !PT ;  /* 0x0000002120207212 */ /* 0x000fe200078e3cff */
[----:B------:R-:W-:Y:S01]  /*b750*/  IMAD.X R33, RZ, RZ, R5, P3 ;  /* 0x000000ffff217224 */ /* 0x000fe200018e0605 */
[----:B------:R-:W-:Y:S01]  /*b760*/  IADD3.X R9, R6, UR9, R9, P0, !PT ;  /* 0x0000000906097c10 */ /* 0x000fe200087fe409 */
[----:B------:R-:W-:Y:S01]  /*b770*/  ULDC.64 UR8, c[0x0][0xb88] ;  /* 0x0002e20000087ab9 */ /* 0x000fe20000000a00 */
[----:B------:R-:W-:Y:S02]  /*b780*/  SHF.R.S32.HI R6, RZ, 0x1f, R11 ;  /* 0x0000001fff067819 */ /* 0x000fe4000001140b */
[C---:B------:R-:W-:Y:S01]  /*b790*/  IADD3 R29, P0, R4.reuse, 0x3000, RZ ;  /* 0x00003000041d7810 */ /* 0x040fe20007f1e0ff */
[----:B------:R-:W-:Y:S01]  /*b7a0*/  IMAD.WIDE.U32 R8, R11, UR8, R8 ;  /* 0x000000080b087c25 */ /* 0x000fe2000f8e0008 */
[----:B------:R-:W-:Y:S02]  /*b7b0*/  IADD3 R37, P2, R4, 0x5000, RZ ;  /* 0x0000500004257810 */ /* 0x000fe40007f5e0ff */
[----:B------:R-:W-:Y:S01]  /*b7c0*/  LOP3.LUT R28, R29, 0x380, RZ, 0xc0, !PT ;  /* 0x000003801d1c7812 */ /* 0x000fe200078ec0ff */
[----:B------:R-:W-:Y:S01]  /*b7d0*/  IMAD R6, R6, UR8, RZ ;  /* 0x0000000806067c24 */ /* 0x000fe2000f8e02ff */
[----:B------:R-:W-:-:S02]  /*b7e0*/  IADD3 R53, P3, R4, 0xa000, RZ ;  /* 0x0000a00004357810 */ /* 0x000fc40007f7e0ff */
[----:B------:R-:W-:Y:S02]  /*b7f0*/  IADD3 R25, P4, R4, 0x2000, RZ ;  /* 0x0000200004197810 */ /* 0x000fe40007f9e0ff */
[----:B------:R-:W-:Y:S01]  /*b800*/  LOP3.LUT R12, R12, R13, RZ, 0x3c, !PT ;  /* 0x0000000d0c0c7212 */ /* 0x000fe200078e3cff */
[----:B------:R-:W-:Y:S01]  /*b810*/  IMAD R13, R11, UR9, R6 ;  /* 0x000000090b0d7c24 */ /* 0x000fe2000f8e0206 */
[----:B------:R-:W-:Y:S01]  /*b820*/  SHF.R.U64 R28, R28, 0x3, RZ ;  /* 0x000000031c1c7819 */ /* 0x000fe200000012ff */
[----:B------:R-:W-:Y:S01]  /*b830*/  ULDC.64 UR8, c[0x0][0xb50] ;  /* 0x0002d40000087ab9 */ /* 0x000fe20000000a00 */
[----:B------:R-:W-:Y:S01]  /*b840*/  LOP3.LUT R36, R37, 0x380, RZ, 0xc0, !PT ;  /* 0x0000038025247812 */ /* 0x000fe200078ec0ff */
[----:B------:R-:W-:Y:S01]  /*b850*/  IMAD.IADD R9, R9, 0x1, R13 ;  /* 0x0000000109097824 */ /* 0x000fe200078e020d */
[----:B------:R-:W-:Y:S01]  /*b860*/  LOP3.LUT R52, R53, 0x380, RZ, 0xc0, !PT ;  /* 0x0000038035347812 */ /* 0x000fe200078ec0ff */
[----:B------:R-:W-:Y:S01]  /*b870*/  IMAD.X R13, RZ, RZ, R5, P5 ;  /* 0x000000ffff0d7224 */ /* 0x000fe200028e0605 */
[----:B------:R-:W-:-:S02]  /*b880*/  LOP3.LUT R24, R25, 0x380, RZ, 0xc0, !PT ;  /* 0x0000038019187812 */ /* 0x000fc400078ec0ff */
[----:B------:R-:W-:Y:S02]  /*b890*/  LEA R10, P6, R8, UR8, 0x2 ;  /* 0x00000008080a7c11 */ /* 0x000fe4000f8c10ff */
[----:B------:R-:W-:Y:S01]  /*b8a0*/  LOP3.LUT R28, R28, R29, RZ, 0x3c, !PT ;  /* 0x0000001d1c1c7212 */ /* 0x000fe200078e3cff */
[----:B------:R-:W-:Y:S01]  /*b8b0*/  IMAD.X R29, RZ, RZ, R5, P0 ;  /* 0x000000ffff1d7224 */ /* 0x000fe200000e0605 */
[----:B------:R-:W-:Y:S01]  /*b8c0*/  SHF.R.U64 R36, R36, 0x3, RZ ;  /* 0x0000000324247819 */ /* 0x000fe200000012ff */
[----:B------:R-:W-:Y:S01]  /*b8d0*/  SHFL.IDX PT, R20, R10, RZ, 0x1c1f ;  /* 0x001c1fff0a147589 */ /* 0x000fe200000e0000 */
[----:B------:R-:W-:Y:S02]  /*b8e0*/  SHF.R.U64 R52, R52, 0x3, RZ ;  /* 0x0000000334347819 */ /* 0x000fe400000012ff */
[----:B------:R-:W-:Y:S01]  /*b8f0*/  SHF.R.U64 R24, R24, 0x3, RZ ;  /* 0x0000000318187819 */ /* 0x000fe200000012ff */
[----:B------:R-:W-:Y:S01]  /*b900*/  SHFL.IDX PT, R54, R10, 0x1, 0x1c1f ;  /* 0x003c1f000a367f89 */ /* 0x000fe200000e0000 */
[----:B------:R-:W-:-:S02]  /*b910*/  IADD3 R49, P0, R4, 0x9000, RZ ;  /* 0x0000900004317810 */ /* 0x000fc40007f1e0ff */
[----:B------:R-:W-:Y:S01]  /*b920*/  LEA.HI.X R11, R8, UR9, R9, 0x2, P6 ;  /* 0x00000009080b7c11 */ /* 0x000fe2000b0f1409 */
[----:B------:R-:W-:Y:S01]  /*b930*/  IMAD.U32 R9, RZ, RZ, UR17 ;  /* 0x00000011ff097e24 */ /* 0x000fe2000f8e00ff */
[----:B------:R-:W-:Y:S01]  /*b940*/  LOP3.LUT R36, R36, R37, RZ, 0x3c, !PT ;  /* 0x0000002524247212 */ /* 0x000fe200078e3cff */
[--C-:B------:R-:W-:Y:S01]  /*b950*/  IMAD.X R37, RZ, RZ, R5.reuse, P2 ;  /* 0x000000ffff257224 */ /* 0x100fe200010e0605 */
[----:B------:R-:W-:Y:S01]  /*b960*/  LOP3.LUT R52, R52, R53, RZ, 0x3c, !PT ;  /* 0x0000003534347212 */ /* 0x000fe200078e3cff */
[--C-:B------:R-:W-:Y:S01]  /*b970*/  IMAD.X R53, RZ, RZ, R5.reuse, P3 ;  /* 0x000000ffff357224 */ /* 0x100fe200018e0605 */
[----:B------:R-:W-:Y:S01]  /*b980*/  LOP3.LUT R24, R24, R25, RZ, 0x3c, !PT ;  /* 0x0000001918187212 */ /* 0x000fe200078e3cff */
[--C-:B------:R-:W-:Y:S01]  /*b990*/  IMAD.X R25, RZ, RZ, R5.reuse, P4 ;  /* 0x000000ffff197224 */ /* 0x100fe200020e0605 */
[----:B------:R-:W-:Y:S01]  /*b9a0*/  LOP3.LUT R48, R49, 0x380, RZ, 0xc0, !PT ;  /* 0x0000038031307812 */ /* 0x000fe200078ec0ff */
[----:B------:R-:W1:Y:S01]  /*b9b0*/  SHFL.IDX PT, R21, R11, RZ, 0x1c1f ;  /* 0x001c1fff0b157589 */ /* 0x000e6200000e0000 */
[C---:B------:R-:W-:Y:S01]  /*b9c0*/  IADD3 R57, P2, R4.reuse, 0xb000, RZ ;  /* 0x0000b00004397810 */ /* 0x040fe20007f5e0ff */
[----:B------:R-:W-:Y:S01]  /*b9d0*/  IMAD R14, R9, 0x80, R222 ;  /* 0x00000080090e7824 */ /* 0x000fe200078e02de */
[C---:B------:R-:W-:Y:S01]  /*b9e0*/  IADD3 R8, P3, R4.reuse, 0xf000, RZ ;  /* 0x0000f00004087810 */ /* 0x040fe20007f7e0ff */
[----:B------:R-:W2:Y:S01]  /*b9f0*/  SHFL.IDX PT, R55, R11, 0x1, 0x1c1f ;  /* 0x003c1f000b377f89 */ /* 0x000ea200000e0000 */
[----:B------:R-:W-:Y:S01]  /*ba00*/  IADD3 R41, P6, R4, 0x6000, RZ ;  /* 0x0000600004297810 */ /* 0x000fe20007fde0ff */
[----:B------:R-:W-:Y:S01]  /*ba10*/  VIADD R6, R14, 0x8 ;  /* 0x000000080e067836 */ /* 0x000fe20000000000 */
[C---:B------:R-:W-:Y:S01]  /*ba20*/  IADD3 R45, P5, R4.reuse, 0x7000, RZ ;  /* 0x00007000042d7810 */ /* 0x040fe20007fbe0ff */
[----:B------:R-:W-:Y:S01]  /*ba30*/  UIMAD UR7, UR11, UR12, URZ ;  /* 0x0000000c0b0772a4 */ /* 0x000fe2000f8e023f */
[----:B------:R-:W-:Y:S01]  /*ba40*/  IADD3 R69, P4, R4, 0x8000, RZ ;  /* 0x0000800004457810 */ /* 0x000fe20007f9e0ff */
[----:B------:R-:W-:Y:S01]  /*ba50*/  UIMAD.WIDE.U32 UR8, UR4, UR12, URZ ;  /* 0x0000000c040872a5 */ /* 0x000fe2000f8e003f */
[----:B------:R-:W-:Y:S01]  /*ba60*/  SHF.R.U64 R48, R48, 0x3, RZ ;  /* 0x0000000330307819 */ /* 0x000fe200000012ff */
[----:B------:R-:W-:Y:S01]  /*ba70*/  IMAD.X R61, RZ, RZ, R5, P3 ;  /* 0x000000ffff3d7224 */ /* 0x000fe200018e0605 */
[----:B------:R-:W-:Y:S01]  /*ba80*/  LOP3.LUT R56, R57, 0x380, RZ, 0xc0, !PT ;  /* 0x0000038039387812 */ /* 0x000fe200078ec0ff */
[----:B------:R-:W-:Y:S01]  /*ba90*/  ULDC.64 UR10, c[0x0][0xae8] ;  /* 0x0002ba00000a7ab9 */ /* 0x000fe20000000a00 */
[----:B------:R-:W-:-:S02]  /*baa0*/  LOP3.LUT R3, R8, 0x380, RZ, 0xc0, !PT ;  /* 0x0000038008037812 */ /* 0x000fc400078ec0ff */
[----:B------:R-:W-:Y:S02]  /*bab0*/  LOP3.LUT R40, R41, 0x380, RZ, 0xc0, !PT ;  /* 0x0000038029287812 */ /* 0x000fe400078ec0ff */
[----:B------:R-:W-:Y:S02]  /*bac0*/  LOP3.LUT R44, R45, 0x380, RZ, 0xc0, !PT ;  /* 0x000003802d2c7812 */ /* 0x000fe400078ec0ff */
[----:B------:R-:W-:Y:S02]  /*bad0*/  LOP3.LUT R68, R69, 0x380, RZ, 0xc0, !PT ;  /* 0x0000038045447812 */ /* 0x000fe400078ec0ff */
[----:B------:R-:W-:Y:S01]  /*bae0*/  LOP3.LUT R48, R48, R49, RZ, 0x3c, !PT ;  /* 0x0000003130307212 */ /* 0x000fe200078e3cff */
[----:B------:R-:W-:Y:S01]  /*baf0*/  IMAD.X R49, RZ, RZ, R5, P0 ;  /* 0x000000ffff317224 */ /* 0x000fe200000e0605 */
[----:B------:R-:W-:Y:S02]  /*bb00*/  SHF.R.U64 R56, R56, 0x3, RZ ;  /* 0x0000000338387819 */ /* 0x000fe400000012ff */
[----:B------:R-:W-:-:S02]  /*bb10*/  SHF.R.U64 R3, R3, 0x3, RZ ;  /* 0x0000000303037819 */ /* 0x000fc400000012ff */
[----:B------:R-:W-:Y:S02]  /*bb20*/  SHF.R.U64 R40, R40, 0x3, RZ ;  /* 0x0000000328287819 */ /* 0x000fe400000012ff */
[----:B------:R-:W-:Y:S02]  /*bb30*/  SHF.R.U64 R44, R44, 0x3, RZ ;  /* 0x000000032c2c7819 */ /* 0x000fe400000012ff */
[----:B------:R-:W-:Y:S02]  /*bb40*/  SHF.R.U64 R68, R68, 0x3, RZ ;  /* 0x0000000344447819 */ /* 0x000fe400000012ff */
[----:B------:R-:W-:Y:S02]  /*bb50*/  LOP3.LUT P0, RZ, R220, 0x3, RZ, 0xc0, !PT ;  /* 0x00000003dcff7812 */ /* 0x000fe4000780c0ff */
[----:B------:R-:W-:Y:S01]  /*bb60*/  LOP3.LUT R56, R56, R57, RZ, 0x3c, !PT ;  /* 0x0000003938387212 */ /* 0x000fe200078e3cff */
[----:B------:R-:W-:Y:S01]  /*bb70*/  IMAD.X R57, RZ, RZ, R5, P2 ;  /* 0x000000ffff397224 */ /* 0x000fe200010e0605 */
[----:B------:R-:W-:-:S02]  /*bb80*/  LOP3.LUT R60, R3, R8, RZ, 0x3c, !PT ;  /* 0x00000008033c7212 */ /* 0x000fc400078e3cff */
[----:B------:R-:W-:Y:S01]  /*bb90*/  LOP3.LUT R40, R40, R41, RZ, 0x3c, !PT ;  /* 0x0000002928287212 */ /* 0x000fe200078e3cff */
[----:B------:R-:W3:Y:S01]  /*bba0*/  @P1 LDC R3, c[0x0][0xbec] ;  /* 0x0002fb00ff031b82 */ /* 0x000ee20000000800 */
[----:B------:R-:W-:Y:S01]  /*bbb0*/  LOP3.LUT R44, R44, R45, RZ, 0x3c, !PT ;  /* 0x0000002d2c2c7212 */ /* 0x000fe200078e3cff */
[--C-:B------:R-:W-:Y:S01]  /*bbc0*/  IMAD.X R41, RZ, RZ, R5.reuse, P6 ;  /* 0x000000ffff297224 */ /* 0x100fe200030e0605 */
[----:B------:R-:W-:Y:S01]  /*bbd0*/  LOP3.LUT R68, R68, R69, RZ, 0x3c, !PT ;  /* 0x0000004544447212 */ /* 0x000fe200078e3cff */
[--C-:B------:R-:W-:Y:S01]  /*bbe0*/  IMAD.X R45, RZ, RZ, R5.reuse, P5 ;  /* 0x000000ffff2d7224 */ /* 0x100fe200028e0605 */
[-C--:B------:R-:W-:Y:S01]  /*bbf0*/  ISETP.GE.OR P2, PT, R14, R83.reuse, P0 ;  /* 0x000000530e00720c */ /* 0x080fe20000746670 */
[----:B------:R-:W-:Y:S01]  /*bc00*/  IMAD.X R69, RZ, RZ, R5, P4 ;  /* 0x000000ffff457224 */ /* 0x000fe200020e0605 */
[----:B------:R-:W-:Y:S02]  /*bc10*/  ISETP.GE.OR P0, PT, R6, R83, P0 ;  /* 0x000000530600720c */ /* 0x000fe40000706670 */
[----:B------:R-:W-:-:S02]  /*bc20*/  IADD3 R77, P6, R4, 0xc000, RZ ;  /* 0x0000c000044d7810 */ /* 0x000fc40007fde0ff */
[C---:B------:R-:W-:Y:S02]  /*bc30*/  IADD3 R73, P5, R4.reuse, 0xd000, RZ ;  /* 0x0000d00004497810 */ /* 0x040fe40007fbe0ff */
[C---:B------:R-:W-:Y:S02]  /*bc40*/  IADD3 R65, P4, R4.reuse, 0xe000, RZ ;  /* 0x0000e00004417810 */ /* 0x040fe40007f9e0ff */
[----:B------:R-:W-:Y:S02]  /*bc50*/  LOP3.LUT R9, R4, 0x380, RZ, 0xc0, !PT ;  /* 0x0000038004097812 */ /* 0x000fe400078ec0ff */
[----:B------:R-:W-:Y:S01]  /*bc60*/  LOP3.LUT R76, R77, 0x380, RZ, 0xc0, !PT ;  /* 0x000003804d4c7812 */ /* 0x000fe200078ec0ff */
[----:B-1----:R1:W-:Y:S01]  /*bc70*/  @!P2 ST.E desc[UR20][R20.64], R0 ;  /* 0x000000001400a985 */ /* 0x0023e2000c101914 */
[----:B------:R-:W-:Y:S02]  /*bc80*/  LOP3.LUT R72, R73, 0x380, RZ, 0xc0, !PT ;  /* 0x0000038049487812 */ /* 0x000fe400078ec0ff */
[----:B------:R-:W-:Y:S01]  /*bc90*/  LOP3.LUT R64, R65, 0x380, RZ, 0xc0, !PT ;  /* 0x0000038041407812 */ /* 0x000fe200078ec0ff */
[----:B------:R-:W-:Y:S01]  /*bca0*/  UIMAD UR7, UR4, UR13, UR7 ;  /* 0x0000000d040772a4 */ /* 0x000fe2000f8e0207 */
[----:B------:R-:W-:Y:S01]  /*bcb0*/  SHF.R.U64 R9, R9, 0x3, RZ ;  /* 0x0000000309097819 */ /* 0x000fe200000012ff */
[----:B--2---:R2:W-:Y:S01]  /*bcc0*/  @!P0 ST.E desc[UR20][R54.64], R2 ;  /* 0x0000000236008985 */ /* 0x0045e2000c101914 */
[----:B------:R-:W-:-:S02]  /*bcd0*/  SHF.R.U64 R76, R76, 0x3, RZ ;  /* 0x000000034c4c7819 */ /* 0x000fc400000012ff */
[----:B------:R-:W-:Y:S02]  /*bce0*/  SHF.R.U64 R72, R72, 0x3, RZ ;  /* 0x0000000348487819 */ /* 0x000fe400000012ff */
[----:B------:R-:W-:Y:S01]  /*bcf0*/  SHF.R.U64 R64, R64, 0x3, RZ ;  /* 0x0000000340407819 */ /* 0x000fe200000012ff */
[----:B-1----:R-:W-:Y:S01]  /*bd00*/  IMAD R0, R213, 0x20, R217 ;  /* 0x00000020d5007824 */ /* 0x002fe200078e02d9 */
[----:B------:R-:W-:Y:S01]  /*bd10*/  LOP3.LUT R4, R9, R4, RZ, 0x3c, !PT ;  /* 0x0000000409047212 */ /* 0x000fe200078e3cff */
[----:B------:R-:W-:Y:S01]  /*bd20*/  UIADD3 UR9, UR9, UR7, URZ ;  /* 0x0000000709097290 */ /* 0x000fe2000fffe03f */
[----:B------:R-:W-:Y:S01]  /*bd30*/  LOP3.LUT R76, R76, R77, RZ, 0x3c, !PT ;  /* 0x0000004d4c4c7212 */ /* 0x000fe200078e3cff */
[--C-:B------:R-:W-:Y:S01]  /*bd40*/  IMAD.X R77, RZ, RZ, R5.reuse, P6 ;  /* 0x000000ffff4d7224 */ /* 0x100fe200030e0605 */
[----:B------:R-:W-:Y:S01]  /*bd50*/  LOP3.LUT R72, R72, R73, RZ, 0x3c, !PT ;  /* 0x0000004948487212 */ /* 0x000fe200078e3cff */
[--C-:B------:R-:W-:Y:S01]  /*bd60*/  IMAD.X R73, RZ, RZ, R5.reuse, P5 ;  /* 0x000000ffff497224 */ /* 0x100fe200028e0605 */
[----:B------:R-:W-:Y:S01]  /*bd70*/  LOP3.LUT R64, R64, R65, RZ, 0x3c, !PT ;  /* 0x0000004140407212 */ /* 0x000fe200078e3cff */
[----:B------:R-:W-:Y:S01]  /*bd80*/  IMAD.X R65, RZ, RZ, R5, P4 ;  /* 0x000000ffff417224 */ /* 0x000fe200020e0605 */
[----:B------:R1:W5:Y:S01]  /*bd90*/  LD.E.128 R8, desc[UR20][R4.64] ;  /* 0x0000001404087980 */ /* 0x000362000c101d00 */
[----:B------:R-:W-:-:S02]  /*bda0*/  UIMAD UR4, UR14, UR10, URZ ;  /* 0x0000000a0e0472a4 */ /* 0x000fc4000f8e023f */
[----:B------:R-:W-:Y:S01]  /*bdb0*/  UIMAD.WIDE.U32 UR8, UR18, UR10, UR8 ;  /* 0x0000000a120872a5 */ /* 0x000fe2000f8e0008 */
[----:B------:R-:W5:Y:S01]  /*bdc0*/  LD.E.128 R12, desc[UR20][R12.64] ;  /* 0x000000140c0c7980 */ /* 0x000f62000c101d00 */
[----:B------:R-:W-:-:S03]  /*bdd0*/  UIMAD UR4, UR18, UR11, UR4 ;  /* 0x0000000b120472a4 */ /* 0x000fc6000f8e0204 */
[----:B------:R-:W-:Y:S01]  /*bde0*/  ULDC.64 UR10, c[0x0][0xaf0] ;  /* 0x0002bc00000a7ab9 */ /* 0x000fe20000000a00 */
[----:B------:R-:W5:Y:S01]  /*bdf0*/  LD.E.128 R24, desc[UR20][R24.64] ;  /* 0x0000001418187980 */ /* 0x000f62000c101d00 */
[----:B-1----:R-:W-:-:S03]  /*be00*/  IMAD.U32 R5, RZ, RZ, UR17 ;  /* 0x00000011ff057e24 */ /* 0x002fc6000f8e00ff */
[----:B------:R-:W5:Y:S01]  /*be10*/  LD.E.128 R28, desc[UR20][R28.64] ;  /* 0x000000141c1c7980 */ /* 0x000f62000c101d00 */
[----:B------:R-:W-:Y:S01]  /*be20*/  IMAD R4, R5, 0x80, R0 ;  /* 0x0000008005047824 */ /* 0x000fe200078e0200 */
[----:B------:R-:W-:Y:S02]  /*be30*/  UIADD3 UR9, UR9, UR4, URZ ;  /* 0x0000000409097290 */ /* 0x000fe4000fffe03f */
[----:B------:R-:W5:Y:S01]  /*be40*/  LD.E.128 R32, desc[UR20][R32.64] ;  /* 0x0000001420207980 */ /* 0x000f62000c101d00 */
[----:B---3--:R-:W-:Y:S01]  /*be50*/  @P1 IMAD.HI.U32 R0, R4, R3, RZ ;  /* 0x0000000304001227 */ /* 0x008fe200078e00ff */
[----:B------:R-:W-:Y:S02]  /*be60*/  UIMAD UR4, UR16, UR10, URZ ;  /* 0x0000000a100472a4 */ /* 0x000fe4000f8e023f */
[----:B------:R-:W-:Y:S01]  /*be70*/  UIMAD.WIDE.U32 UR8, UR15, UR10, UR8 ;  /* 0x0000000a0f0872a5 */ /* 0x000fe2000f8e0008 */
[----:B------:R-:W-:Y:S01]  /*be80*/  IMAD.MOV.U32 R5, RZ, RZ, R4 ;  /* 0x000000ffff057224 */ /* 0x000fe200078e0004 */
[----:B0-----:R-:W-:Y:S01]  /*be90*/  @P1 SHF.R.U32.HI R5, RZ, R19, R0 ;  /* 0x00000013ff051219 */ /* 0x001fe20000011600 */
[----:B------:R-:W-:Y:S01]  /*bea0*/  UIMAD UR4, UR15, UR11, UR4 ;  /* 0x0000000b0f0472a4 */ /* 0x000fe2000f8e0204 */
[----:B------:R-:W5:Y:S02]  /*beb0*/  LD.E.128 R36, desc[UR20][R36.64] ;  /* 0x0000001424247980 */ /* 0x000f64000c101d00 */
[--C-:B------:R-:W-:Y:S01]  /*bec0*/  SHF.R.S32.HI R0, RZ, 0x1f, R5.reuse ;  /* 0x0000001fff007819 */ /* 0x100fe20000011405 */
[----:B------:R-:W-:Y:S01]  /*bed0*/  UIADD3 UR4, UR9, UR4, URZ ;  /* 0x0000000409047290 */ /* 0x000fe2000fffe03f */
[----:B------:R-:W-:Y:S01]  /*bee0*/  IMAD.MOV R19, RZ, RZ, -R5 ;  /* 0x000000ffff137224 */ /* 0x000fe200078e0a05 */
[----:B------:R-:W5:Y:S01]  /*bef0*/  LD.E.128 R40, desc[UR20][R40.64] ;  /* 0x0000001428287980 */ /* 0x000f62000c101d00 */
[----:B--2---:R-:W-:-:S02]  /*bf00*/  IMAD.U32 R2, RZ, RZ, UR8 ;  /* 0x00000008ff027e24 */ /* 0x004fc4000f8e00ff */
[----:B------:R-:W-:Y:S01]  /*bf10*/  IMAD.U32 R3, RZ, RZ, UR9 ;  /* 0x00000009ff037e24 */ /* 0x000fe2000f8e00ff */
[----:B------:R-:W-:Y:S01]  /*bf20*/  ULDC.64 UR8, c[0x0][0xae0] ;  /* 0x0002b80000087ab9 */ /* 0x000fe20000000a00 */
[----:B------:R-:W-:Y:S01]  /*bf30*/  IMAD R19, R80, R19, R4 ;  /* 0x0000001350137224 */ /* 0x000fe200078e0204 */
[----:B------:R-:W5:Y:S01]  /*bf40*/  LD.E.128 R44, desc[UR20][R44.64] ;  /* 0x000000142c2c7980 */ /* 0x000f62000c101d00 */
[----:B------:R-:W-:Y:S02]  /*bf50*/  IMAD R0, R0, UR8, RZ ;  /* 0x0000000800007c24 */ /* 0x000fe4000f8e02ff */
[----:B------:R-:W-:Y:S01]  /*bf60*/  IMAD.U32 R3, RZ, RZ, UR4 ;  /* 0x00000004ff037e24 */ /* 0x000fe2000f8e00ff */
[----:B------:R-:W5:Y:S01]  /*bf70*/  LD.E.128 R68, desc[UR20][R68.64] ;  /* 0x0000001444447980 */ /* 0x000f62000c101d00 */
[C---:B------:R-:W-:Y:S01]  /*bf80*/  IMAD R21, R5.reuse, UR9, R0 ;  /* 0x0000000905157c24 */ /* 0x040fe2000f8e0200 */
[----:B------:R-:W-:Y:S02]  /*bf90*/  SHF.R.S32.HI R0, RZ, 0x1f, R19 ;  /* 0x0000001fff007819 */ /* 0x000fe40000011413 */
[----:B------:R-:W5:Y:S01]  /*bfa0*/  LD.E.128 R48, desc[UR20][R48.64] ;  /* 0x0000001430307980 */ /* 0x000f62000c101d00 */
[----:B------:R-:W-:Y:S01]  /*bfb0*/  IMAD.WIDE.U32 R2, R5, UR8, R2 ;  /* 0x0000000805027c25 */ /* 0x000fe2000f8e0002 */
[----:B------:R-:W-:-:S02]  /*bfc0*/  ULDC.64 UR8, c[0x0][0xad8] ;  /* 0x0002b60000087ab9 */ /* 0x000fc40000000a00 */
[----:B------:R-:W5:Y:S04]  /*bfd0*/  LD.E.128 R52, desc[UR20][R52.64] ;  /* 0x0000001434347980 */ /* 0x000f68000c101d00 */
[----:B------:R-:W5:Y:S04]  /*bfe0*/  LD.E.128 R56, desc[UR20][R56.64] ;  /* 0x0000001438387980 */ /* 0x000f68000c101d00 */
[----:B------:R-:W5:Y:S04]  /*bff0*/  LD.E.128 R76, desc[UR20][R76.64] ;  /* 0x000000144c4c7980 */ /* 0x000f68000c101d00 */
[----:B------:R-:W5:Y:S04]  /*c000*/  LD.E.128 R72, desc[UR20][R72.64] ;  /* 0x0000001448487980 */ /* 0x000f68000c101d00 */
[----:B------:R-:W5:Y:S04]  /*c010*/  LD.E.128 R64, desc[UR20][R64.64] ;  /* 0x0000001440407980 */ /* 0x000f68000c101d00 */
[----:B------:R-:W5:Y:S01]  /*c020*/  LD.E.128 R60, desc[UR20][R60.64] ;  /* 0x000000143c3c7980 */ /* 0x000f62000c101d00 */
[----:B------:R-:W-:Y:S01]  /*c030*/  IMAD.U32 R82, RZ, RZ, UR17 ;  /* 0x00000011ff527e24 */ /* 0x000fe2000f8e00ff */
[----:B------:R-:W-:Y:S01]  /*c040*/  BSSY B1, `(.L_x_415) ;  /* 0x000002d000017945 */ /* 0x000fe20003800000 */
[----:B------:R-:W-:Y:S01]  /*c050*/  IMAD.IADD R3, R3, 0x1, R21 ;  /* 0x0000000103037824 */ /* 0x000fe200078e0215 */
[----:B------:R-:W-:Y:S01]  /*c060*/  @!PT LDS RZ, [RZ] ;  /* 0x00000000fffff984 */ /* 0x000fe20000000800 */
[----:B------:R-:W-:Y:S01]  /*c070*/  @!PT LDS RZ, [RZ] ;  /* 0x00000000fffff984 */ /* 0x000fe20000000800 */
[----:B------:R-:W-:Y:S01]  /*c080*/  @!PT LDS RZ, [RZ] ;  /* 0x00000000fffff984 */ /* 0x000fe20000000800 */
[----:B------:R-:W-:Y:S01]  /*c090*/  @!PT LDS RZ, [RZ] ;  /* 0x00000000fffff984 */ /* 0x000fe20000000800 */
[----:B------:R0:W-:Y:S06]  /*c0a0*/  MEMBAR.ALL.CTA ;  /* 0x0000000000007992 */ /* 0x0001ec0000008000 */
[----:B0-----:R-:W0:Y:S01]  /*c0b0*/  FENCE.VIEW.ASYNC.S ;  /* 0x00000000000073c6 */ /* 0x001e220000000000 */
[----:B------:R-:W-:-:S02]  /*c0c0*/  IMAD R4, R0, UR8, RZ ;  /* 0x0000000800047c24 */ /* 0x000fc4000f8e02ff */
[----:B------:R-:W-:Y:S02]  /*c0d0*/  IMAD R82, R82, 0x80, R217 ;  /* 0x0000008052527824 */ /* 0x000fe400078e02d9 */
[C---:B------:R-:W-:Y:S02]  /*c0e0*/  IMAD R5, R19.reuse, UR9, R4 ;  /* 0x0000000913057c24 */ /* 0x040fe4000f8e0204 */
[----:B------:R-:W-:Y:S01]  /*c0f0*/  IMAD.WIDE.U32 R2, R19, UR8, R2 ;  /* 0x0000000813027c25 */ /* 0x000fe2000f8e0002 */
[----:B------:R-:W-:Y:S01]  /*c100*/  ISETP.GE.AND P2, PT, R82, R83, PT ;  /* 0x000000535200720c */ /* 0x000fe20003f46270 */
[----:B------:R-:W-:Y:S02]  /*c110*/  ULDC.64 UR8, c[0x0][0xa80] ;  /* 0x0002a00000087ab9 */ /* 0x000fe40000000a00 */
[----:B------:R-:W-:Y:S01]  /*c120*/  IMAD.IADD R3, R3, 0x1, R5 ;  /* 0x0000000103037824 */ /* 0x000fe200078e0205 */
[----:B------:R-:W-:Y:S01]  /*c130*/  LEA R6, P3, R2, UR8, 0x1 ;  /* 0x0000000802067c11 */ /* 0x000fe2000f8608ff */
[----:B------:R-:W-:-:S02]  /*c140*/  VIADD R170, R170, 0x38820 ;  /* 0x00038820aaaa7836 */ /* 0x000fc40000000000 */
[----:B------:R-:W-:Y:S01]  /*c150*/  VIADD R0, R82, 0x20 ;  /* 0x0000002052007836 */ /* 0x000fe20000000000 */
[----:B------:R-:W-:Y:S01]  /*c160*/  LEA.HI.X R19, R2, UR9, R3, 0x1, P3 ;  /* 0x0000000902137c11 */ /* 0x000fe200098f0c03 */
[----:B0-----:R0:W1:Y:S01]  /*c170*/  SHFL.IDX PT, R85, R6, RZ, 0x181f ;  /* 0x00181fff06557589 */ /* 0x00106200000e0000 */
[----:B------:R-:W-:Y:S02]  /*c180*/  PRMT R170, RZ, 0x654, R170 ;  /* 0x00000654ffaa7816 */ /* 0x000fe400000000aa */
[-C--:B------:R-:W-:Y:S01]  /*c190*/  ISETP.GE.AND P1, PT, R0, R83.reuse, PT ;  /* 0x000000530000720c */ /* 0x080fe20003f26270 */
[----:B------:R-:W-:Y:S01]  /*c1a0*/  VIADD R0, R82, 0x40 ;  /* 0x0000004052007836 */ /* 0x000fe20000000000 */
[----:B------:R0:W2:Y:S01]  /*c1b0*/  SHFL.IDX PT, R81, R19, RZ, 0x181f ;  /* 0x00181fff13517589 */ /* 0x0000a200000e0000 */
[----:B------:R0:W-:Y:S03]  /*c1c0*/  SYNCS.ARRIVE.TRANS64.RED.A1T0 RZ, [R170+URZ], RZ ;  /* 0x000000ffaaff79a7 */ /* 0x0001e6000810043f */
        /* <DEDUP_REMOVED lines=10> */
[----:B------:R-:W-:-:S03]  /*c270*/  @!P4 LEA R4, P6, R23, R85, 0x1 ;  /* 0x000000551704c211 */ /* 0x000fc600078c08ff */
[----:B-----5:R3:W-:Y:S01]  /*c280*/  @!P5 ST.E.128 desc[UR8][R2.64], R8 ;  /* 0x000000080200d985 */ /* 0x0207e2000c101d08 */
[----:B------:R-:W-:Y:S02]  /*c290*/  @!P4 LEA.HI.X R5, R23, R81, R229, 0x1, P6 ;  /* 0x000000511705c211 */ /* 0x000fe400030f0ce5 */
[----:B------:R-:W-:-:S03]  /*c2a0*/  @!P3 LEA R20, P6, R22, R85, 0x1 ;  /* 0x000000551614b211 */ /* 0x000fc600078c08ff */
[----:B------:R3:W-:Y:S01]  /*c2b0*/  @!P4 ST.E.128 desc[UR8][R4.64], R32 ;  /* 0x000000200400c985 */ /* 0x0007e2000c101d08 */
[----:B------:R-:W-:Y:S02]  /*c2c0*/  @!P3 LEA.HI.X R21, R22, R81, R228, 0x1, P6 ;  /* 0x000000511615b211 */ /* 0x000fe400030f0ce4 */
[----:B------:R-:W-:-:S03]  /*c2d0*/  @!P2 LEA R80, P6, R212, R85, 0x1 ;  /* 0x00000055d450a211 */ /* 0x000fc600078c08ff */
[----:B------:R3:W-:Y:S01]  /*c2e0*/  @!P3 ST.E.128 desc[UR8][R20.64], R68 ;  /* 0x000000441400b985 */ /* 0x0007e2000c101d08 */
[----:B------:R-:W-:-:S05]  /*c2f0*/  @!P2 LEA.HI.X R81, R212, R81, R227, 0x1, P6 ;  /* 0x00000051d451a211 */ /* 0x000fca00030f0ce3 */
[----:B------:R3:W-:Y:S04]  /*c300*/  @!P2 ST.E.128 desc[UR8][R80.64], R76 ;  /* 0x0000004c5000a985 */ /* 0x0007e8000c101d08 */
.L_x_416:
[----:B------:R-:W-:Y:S05]  /*c310*/  BSYNC B1 ;  /* 0x0000000000017941 */ /* 0x000fea0003800000 */
.L_x_415:
        /* <DEDUP_REMOVED lines=11> */
[C---:B------:R-:W-:Y:S02]  /*c3d0*/  @!P3 LEA R4, P5, R23.reuse, R9, 0x1 ;  /* 0x000000091704b211 */ /* 0x040fe400078a08ff */
[----:B----4-:R-:W-:Y:S02]  /*c3e0*/  @!P4 LEA.HI.X R3, R18, R11, R230, 0x1, P6 ;  /* 0x0000000b1203c211 */ /* 0x010fe400030f0ce6 */
[----:B------:R-:W-:Y:S02]  /*c3f0*/  @!P2 LEA R8, P6, R22, R9, 0x1 ;  /* 0x000000091608a211 */ /* 0x000fe400078c08ff */
[----:B------:R-:W-:Y:S01]  /*c400*/  @!P3 LEA.HI.X R5, R23, R11, R229, 0x1, P5 ;  /* 0x0000000b1705b211 */ /* 0x000fe200028f0ce5 */
[----:B------:R0:W-:Y:S01]  /*c410*/  @!P4 ST.E.128 desc[UR8][R2.64], R12 ;  /* 0x0000000c0200c985 */ /* 0x0001e2000c101d08 */
[----:B------:R-:W-:-:S02]  /*c420*/  @!P1 LEA R10, P5, R212, R9, 0x1 ;  /* 0x00000009d40a9211 */ /* 0x000fc400078a08ff */
[-C--:B------:R-:W-:Y:S01]  /*c430*/  @!P2 LEA.HI.X R9, R22, R11.reuse, R228, 0x1, P6 ;  /* 0x0000000b1609a211 */ /* 0x080fe200030f0ce4 */
[----:B------:R0:W-:Y:S01]  /*c440*/  @!P3 ST.E.128 desc[UR8][R4.64], R36 ;  /* 0x000000240400b985 */ /* 0x0001e2000c101d08 */
[----:B------:R-:W-:-:S03]  /*c450*/  @!P1 LEA.HI.X R11, R212, R11, R227, 0x1, P5 ;  /* 0x0000000bd40b9211 */ /* 0x000fc600028f0ce3 */
[----:B------:R0:W-:Y:S04]  /*c460*/  @!P2 ST.E.128 desc[UR8][R8.64], R48 ;  /* 0x000000300800a985 */ /* 0x0001e8000c101d08 */
[----:B------:R0:W-:Y:S02]  /*c470*/  @!P1 ST.E.128 desc[UR8][R10.64], R72 ;  /* 0x000000480a009985 */ /* 0x0001e4000c101d08 */
.L_x_418:
[----:B------:R-:W-:Y:S05]  /*c480*/  BSYNC B1 ;  /* 0x0000000000017941 */ /* 0x000fea0003800000 */
.L_x_417:
[----:B0---4-:R0:W4:Y:S01]  /*c490*/  SHFL.IDX PT, R11, R19, 0x2, 0x181f ;  /* 0x00581f00130b7f89 */ /* 0x01112200000e0000 */
        /* <DEDUP_REMOVED lines=10> */
[CC--:B------:R-:W-:Y:S02]  /*c540*/  @!P2 LEA R4, P5, R23.reuse, R5.reuse, 0x1 ;  /* 0x000000051704a211 */ /* 0x0c0fe400078a08ff */
[----:B------:R-:W-:Y:S02]  /*c550*/  @!P1 LEA R8, P4, R22, R5, 0x1 ;  /* 0x0000000516089211 */ /* 0x000fe400078808ff */
[----:B----4-:R-:W-:Y:S02]  /*c560*/  @!P3 LEA.HI.X R3, R18, R11, R230, 0x1, P6 ;  /* 0x0000000b1203b211 */ /* 0x010fe400030f0ce6 */
[----:B------:R-:W-:Y:S02]  /*c570*/  @!P0 LEA R10, P6, R212, R5, 0x1 ;  /* 0x00000005d40a8211 */ /* 0x000fe400078c08ff */
[-C--:B------:R-:W-:Y:S01]  /*c580*/  @!P2 LEA.HI.X R5, R23, R11.reuse, R229, 0x1, P5 ;  /* 0x0000000b1705a211 */ /* 0x080fe200028f0ce5 */
[----:B------:R0:W-:Y:S01]  /*c590*/  @!P3 ST.E.128 desc[UR8][R2.64], R24 ;  /* 0x000000180200b985 */ /* 0x0001e2000c101d08 */
[----:B------:R-:W-:-:S02]  /*c5a0*/  @!P1 LEA.HI.X R9, R22, R11, R228, 0x1, P4 ;  /* 0x0000000b16099211 */ /* 0x000fc400020f0ce4 */
[----:B------:R-:W-:Y:S01]  /*c5b0*/  @!P0 LEA.HI.X R11, R212, R11, R227, 0x1, P6 ;  /* 0x0000000bd40b8211 */ /* 0x000fe200030f0ce3 */
[----:B------:R0:W-:Y:S04]  /*c5c0*/  @!P2 ST.E.128 desc[UR8][R4.64], R40 ;  /* 0x000000280400a985 */ /* 0x0001e8000c101d08 */
[----:B------:R0:W-:Y:S04]  /*c5d0*/  @!P1 ST.E.128 desc[UR8][R8.64], R52 ;  /* 0x0000003408009985 */ /* 0x0001e8000c101d08 */
[----:B------:R0:W-:Y:S02]  /*c5e0*/  @!P0 ST.E.128 desc[UR8][R10.64], R64 ;  /* 0x000000400a008985 */ /* 0x0001e4000c101d08 */
.L_x_420:
[----:B------:R-:W-:Y:S05]  /*c5f0*/  BSYNC B1 ;  /* 0x0000000000017941 */ /* 0x000fea0003800000 */
.L_x_419:
[----:B------:R-:W-:Y:S01]  /*c600*/  VIADD R0, R82, 0x60 ;  /* 0x0000006052007836 */ /* 0x000fe20000000000 */
[----:B0--3--:R-:W0:Y:S04]  /*c610*/  SHFL.IDX PT, R19, R19, 0x3, 0x181f ;  /* 0x00781f0013137f89 */ /* 0x009e2800000e0000 */
[----:B------:R-:W-:Y:S01]  /*c620*/  ISETP.GE.AND P0, PT, R0, R83, PT ;  /* 0x000000530000720c */ /* 0x000fe20003f06270 */
[----:B----4-:R3:W4:-:S12]  /*c630*/  SHFL.IDX PT, R11, R6, 0x3, 0x181f ;  /* 0x00781f00060b7f89 */ /* 0x01071800000e0000 */
[----:B---3--:R-:W-:Y:S05]  /*c640*/  @P0 BRA `(.L_x_421) ;  /* 0x0000001000040947 */ /* 0x008fea0003800000 */
[----:B------:R-:W-:Y:S01]  /*c650*/  ULDC UR4, c[0x0][0xac8] ;  /* 0x0002b20000047ab9 */ /* 0x000fe20000000800 */
[----:B------:R-:W-:Y:S01]  /*c660*/  ULDC.64 UR8, c[0x0][0x208] ;  /* 0x0000820000087ab9 */ /* 0x000fe20000000a00 */
[----:B------:R-:W-:Y:S02]  /*c670*/  ISETP.GE.AND P3, PT, R18, UR4, PT ;  /* 0x0000000412007c0c */ /* 0x000fe4000bf66270 */
[----:B------:R-:W-:Y:S02]  /*c680*/  ISETP.GE.AND P4, PT, R23, UR4, PT ;  /* 0x0000000417007c0c */ /* 0x000fe4000bf86270 */
[----:B------:R-:W-:-:S09]  /*c690*/  ISETP.GE.AND P5, PT, R22, UR4, PT ;  /* 0x0000000416007c0c */ /* 0x000fd2000bfa6270 */
[CC--:B----4-:R-:W-:Y:S02]  /*c6a0*/  @!P3 LEA R2, P0, R18.reuse, R11.reuse, 0x1 ;  /* 0x0000000b1202b211 */ /* 0x0d0fe400078008ff */
[C---:B------:R-:W-:Y:S02]  /*c6b0*/  @!P4 LEA R4, P1, R23.reuse, R11, 0x1 ;  /* 0x0000000b1704c211 */ /* 0x040fe400078208ff */
[----:B0-----:R-:W-:Y:S02]  /*c6c0*/  @!P3 LEA.HI.X R3, R18, R19, R230, 0x1, P0 ;  /* 0x000000131203b211 */ /* 0x001fe400000f0ce6 */
[----:B------:R-:W-:Y:S02]  /*c6d0*/  ISETP.GE.AND P0, PT, R212, UR4, PT ;  /* 0x00000004d4007c0c */ /* 0x000fe4000bf06270 */
[----:B------:R-:W-:Y:S01]  /*c6e0*/  @!P5 LEA R8, P2, R22, R11, 0x1 ;  /* 0x0000000b1608d211 */ /* 0x000fe200078408ff */
[----:B------:R3:W-:Y:S01]  /*c6f0*/  @!P3 ST.E.128 desc[UR8][R2.64], R28 ;  /* 0x0000001c0200b985 */ /* 0x0007e2000c101d08 */
[----:B------:R-:W-:-:S02]  /*c700*/  @!P4 LEA.HI.X R5, R23, R19, R229, 0x1, P1 ;  /* 0x000000131705c211 */ /* 0x000fc400008f0ce5 */
[----:B------:R-:W-:-:S03]  /*c710*/  @!P5 LEA.HI.X R9, R22, R19, R228, 0x1, P2 ;  /* 0x000000131609d211 */ /* 0x000fc600010f0ce4 */
[----:B------:R3:W-:Y:S04]  /*c720*/  @!P4 ST.E.128 desc[UR8][R4.64], R44 ;  /* 0x0000002c0400c985 */ /* 0x0007e8000c101d08 */
[----:B------:R3:W-:Y:S01]  /*c730*/  @!P5 ST.E.128 desc[UR8][R8.64], R56 ;  /* 0x000000380800d985 */ /* 0x0007e2000c101d08 */
[----:B------:R-:W-:Y:S05]  /*c740*/  @P0 BRA `(.L_x_421) ;  /* 0x0000000c00c40947 */ /* 0x000fea0003800000 */
[----:B---3--:R-:W-:Y:S01]  /*c750*/  LEA R2, P0, R212, R11, 0x1 ;  /* 0x0000000bd4027211 */ /* 0x008fe200078008ff */
[----:B------:R-:W-:-:S03]  /*c760*/  ULDC.64 UR8, c[0x0][0x208] ;  /* 0x0000820000087ab9 */ /* 0x000fc60000000a00 */
[----:B------:R-:W-:-:S05]  /*c770*/  LEA.HI.X R3, R212, R19, R227, 0x1, P0 ;  /* 0x00000013d4037211 */ /* 0x000fca00000f0ce3 */
[----:B------:R0:W-:Y:S01]  /*c780*/  ST.E.128 desc[UR8][R2.64], R60 ;  /* 0x0000003c02007985 */ /* 0x0001e2000c101d08 */
[----:B------:R-:W-:Y:S05]  /*c790*/  BRA `(.L_x_421) ;  /* 0x0000000c00b07947 */ /* 0x000fea0003800000 */
.L_x_413:
[----:B------:R-:W-:Y:S01]  /*c7a0*/  R2UR UR4, R216 ;  /* 0x00000000d80472ca */ /* 0x000fe200000e0000 */
[----:B------:R-:W-:Y:S01]  /*c7b0*/  ULDC.64 UR10, c[0x0][0xc00] ;  /* 0x00030000000a7ab9 */ /* 0x000fe20000000a00 */
[----:B------:R-:W-:Y:S01]  /*c7c0*/  R2UR UR7, R218 ;  /* 0x00000000da0772ca */ /* 0x000fe200000e0000 */
[----:B------:R-:W-:Y:S01]  /*c7d0*/  UISETP.NE.U32.AND UP0, UPT, UR10, URZ, UPT ;  /* 0x0000003f0a00728c */ /* 0x000fe2000bf05070 */
[----:B------:R-:W0:Y:S01]  /*c7e0*/  LDC R13, c[0x0][0xbe8] ;  /* 0x0002fa00ff0d7b82 */ /* 0x000e220000000800 */
[----:B------:R-:W-:Y:S01]  /*c7f0*/  ULDC.64 UR14, c[0x0][0x208] ;  /* 0x00008200000e7ab9 */ /* 0x000fe20000000a00 */
[----:B------:R-:W-:Y:S01]  /*c800*/  R2UR UR12, R214 ;  /* 0x00000000d60c72ca */ /* 0x000fe200000e0000 */
[----:B------:R-:W-:-:S06]  /*c810*/  UISETP.NE.AND.EX UP0, UPT, UR11, URZ, UPT, UP0 ;  /* 0x0000003f0b00728c */ /* 0x000fcc000bf05300 */
[----:B------:R-:W-:Y:S01]  /*c820*/  USHF.L.U32 UR8, UR4, 0x2, URZ ;  /* 0x0000000204087899 */ /* 0x000fe2000800063f */
[----:B------:R-:W-:Y:S01]  /*c830*/  PLOP3.LUT P2, PT, PT, PT, UP0, 0x80, 0x0 ;  /* 0x000000000000781c */ /* 0x000fe20003f4f008 */
[----:B------:R-:W-:Y:S02]  /*c840*/  USHF.L.U64.HI UR9, UR4, 0x2, UR7 ;  /* 0x0000000204097899 */ /* 0x000fe40008010207 */
[----:B------:R-:W-:-:S04]  /*c850*/  UIADD3 UR4, UP1, UR8, UR10, URZ ;  /* 0x0000000a08047290 */ /* 0x000fc8000ff3e03f */
[----:B------:R-:W-:Y:S02]  /*c860*/  UIADD3.X UR7, UR9, UR11, URZ, UP1, !UPT ;  /* 0x0000000b09077290 */ /* 0x000fe40008ffe43f */
[----:B------:R-:W-:Y:S01]  /*c870*/  IMAD.U32 R2, RZ, RZ, UR4 ;  /* 0x00000004ff027e24 */ /* 0x000fe2000f8e00ff */
[----:B------:R-:W-:-:S03]  /*c880*/  ULDC.64 UR10, c[0x0][0xc08] ;  /* 0x00030200000a7ab9 */ /* 0x000fc60000000a00 */
[----:B------:R-:W-:-:S05]  /*c890*/  IMAD.U32 R3, RZ, RZ, UR7 ;  /* 0x00000007ff037e24 */ /* 0x000fca000f8e00ff */
[----:B------:R-:W2:Y:S01]  /*c8a0*/  @P2 LDG.E R6, desc[UR14][R2.64] ;  /* 0x0000000e02062981 */ /* 0x000ea2000c1e1900 */
[----:B------:R-:W-:Y:S01]  /*c8b0*/  UISETP.NE.U32.AND UP1, UPT, UR10, URZ, UPT ;  /* 0x0000003f0a00728c */ /* 0x000fe2000bf25070 */
[----:B0-----:R-:W-:Y:S01]  /*c8c0*/  ISETP.NE.AND P0, PT, R13, 0x1, PT ;  /* 0x000000010d00780c */ /* 0x001fe20003f05270 */
[----:B------:R-:W-:Y:S02]  /*c8d0*/  ULDC UR4, c[0x0][0xa88] ;  /* 0x0002a20000047ab9 */ /* 0x000fe40000000800 */
[----:B------:R-:W-:Y:S01]  /*c8e0*/  UISETP.NE.AND.EX UP1, UPT, UR11, URZ, UPT, UP1 ;  /* 0x0000003f0b00728c */ /* 0x000fe2000bf25310 */
[----:B------:R-:W-:Y:S01]  /*c8f0*/  IMAD.U32 R0, RZ, RZ, UR4 ;  /* 0x00000004ff007e24 */ /* 0x000fe2000f8e00ff */
[----:B------:R-:W-:-:S04]  /*c900*/  UMOV UR4, URZ ;  /* 0x0000003f00047c82 */ /* 0x000fc80008000000 */
[----:B------:R-:W-:-:S04]  /*c910*/  PLOP3.LUT P3, PT, PT, PT, UP1, 0x80, 0x0 ;  /* 0x000000000000781c */ /* 0x000fc80003f6f018 */
[----:B------:R-:W0:Y:S01]  /*c920*/  @P0 LDC R11, c[0x0][0xbec] ;  /* 0x0002fb00ff0b0b82 */ /* 0x000e220000000800 */
[----:B------:R-:W-:-:S04]  /*c930*/  @UP1 UIADD3 UR8, UP2, UR8, UR10, URZ ;  /* 0x0000000a08081290 */ /* 0x000fc8000ff5e03f */
[----:B------:R-:W-:Y:S02]  /*c940*/  @UP1 UIADD3.X UR9, UR9, UR11, URZ, UP2, !UPT ;  /* 0x0000000b09091290 */ /* 0x000fe400097fe43f */
[----:B------:R-:W-:-:S04]  /*c950*/  IMAD.U32 R4, RZ, RZ, UR8 ;  /* 0x00000008ff047e24 */ /* 0x000fc8000f8e00ff */
[----:B------:R-:W-:Y:S01]  /*c960*/  IMAD.U32 R5, RZ, RZ, UR9 ;  /* 0x00000009ff057e24 */ /* 0x000fe2000f8e00ff */
[----:B------:R-:W-:Y:S01]  /*c970*/  USHF.R.S32.HI UR11, URZ, 0x1f, UR12 ;  /* 0x0000001f3f0b7899 */ /* 0x000fe2000801140c */
[----:B------:R-:W-:-:S03]  /*c980*/  ISETP.GE.AND P1, PT, R231, 0x80, PT ;  /* 0x00000080e700780c */ /* 0x000fc60003f26270 */
[----:B------:R1:W5:Y:S01]  /*c990*/  @P3 LDG.E R0, desc[UR14][R4.64] ;  /* 0x0000000e04003981 */ /* 0x000362000c1e1900 */
[----:B--2---:R-:W-:-:S13]  /*c9a0*/  @P2 R2UR UR4, R6 ;  /* 0x00000000060422ca */ /* 0x004fda00000e0000 */
[----:B------:R-:W-:Y:S01]  /*c9b0*/  USHF.R.S32.HI UR10, URZ, 0x1f, UR4 ;  /* 0x0000001f3f0a7899 */ /* 0x000fe20008011404 */
[----:B01----:R-:W-:Y:S11]  /*c9c0*/  @P3 BRA `(.L_x_422) ;  /* 0x0000000000143947 */ /* 0x003ff60003800000 */
[----:B------:R-:W-:Y:S05]  /*c9d0*/  @!P2 BRA `(.L_x_422) ;  /* 0x000000000010a947 */ /* 0x000fea0003800000 */
[----:B------:R-:W-:Y:S02]  /*c9e0*/  ULDC.64 UR8, c[0x0][0x208] ;  /* 0x0000820000087ab9 */ /* 0x000fe40000000a00 */
[----:B------:R-:W2:Y:S04]  /*c9f0*/  LDG.E R5, desc[UR8][R2.64] ;  /* 0x0000000802057981 */ /* 0x000ea8000c1e1900 */
[----:B-----5:R-:W2:Y:S02]  /*ca00*/  LDG.E R0, desc[UR8][R2.64+0x4] ;  /* 0x0000040802007981 */ /* 0x020ea4000c1e1900 */
[----:B--2---:R-:W-:-:S07]  /*ca10*/  IMAD.IADD R0, R0, 0x1, -R5 ;  /* 0x0000000100007824 */ /* 0x004fce00078e0a05 */
.L_x_422:
[----:B------:R-:W-:Y:S01]  /*ca20*/  R2UR UR8, R216 ;  /* 0x00000000d80872ca */ /* 0x000fe200000e0000 */
[----:B------:R-:W-:Y:S01]  /*ca30*/  BSSY B1, `(.L_x_423) ;  /* 0x0000032000017945 */ /* 0x000fe20003800000 */
[----:B------:R-:W-:-:S11]  /*ca40*/  R2UR UR7, R218 ;  /* 0x00000000da0772ca */ /* 0x000fd600000e0000 */
[----:B------:R-:W-:Y:S02]  /*ca50*/  USEL UR12, UR8, URZ, !UP0 ;  /* 0x0000003f080c7287 */ /* 0x000fe4000c000000 */
[----:B------:R-:W-:Y:S01]  /*ca60*/  USEL UR13, UR7, URZ, !UP0 ;  /* 0x0000003f070d7287 */ /* 0x000fe2000c000000 */
[----:B------:R-:W-:Y:S11]  /*ca70*/  @P1 BRA `(.L_x_424) ;  /* 0x0000000000b41947 */ /* 0x000ff60003800000 */
[----:B------:R-:W0:Y:S01]  /*ca80*/  S2R R3, SR_TID.X ;  /* 0x0000000000037919 */ /* 0x000e220000002100 */
[----:B------:R-:W1:Y:S01]  /*ca90*/  LDC R9, c[0x0][0xbe8] ;  /* 0x0002fa00ff097b82 */ /* 0x000e620000000800 */
[----:B------:R-:W-:-:S13]  /*caa0*/  R2UR UR7, R215 ;  /* 0x00000000d70772ca */ /* 0x000fda00000e0000 */
[----:B------:R-:W-:-:S04]  /*cab0*/  IMAD.U32 R2, RZ, RZ, UR7 ;  /* 0x00000007ff027e24 */ /* 0x000fc8000f8e00ff */
[----:B0-----:R-:W-:Y:S02]  /*cac0*/  IMAD R2, R2, 0x80, R3 ;  /* 0x0000008002027824 */ /* 0x001fe400078e0203 */
[----:B-1---5:R-:W-:Y:S02]  /*cad0*/  IMAD R3, R0, R9, RZ ;  /* 0x0000000900037224 */ /* 0x022fe400078e02ff */
[----:B------:R-:W-:-:S05]  /*cae0*/  VIADD R4, R2, 0xffffff80 ;  /* 0xffffff8002047836 */ /* 0x000fca0000000000 */
[----:B------:R-:W-:-:S13]  /*caf0*/  ISETP.GE.AND P1, PT, R4, R3, PT ;  /* 0x000000030400720c */ /* 0x000fda0003f26270 */
[----:B------:R-:W-:Y:S05]  /*cb00*/  @P1 BRA `(.L_x_424) ;  /* 0x0000000000901947 */ /* 0x000fea0003800000 */
[----:B------:R-:W-:Y:S01]  /*cb10*/  ISETP.NE.AND P1, PT, R9, 0x1, PT ;  /* 0x000000010900780c */ /* 0x000fe20003f25270 */
[----:B------:R-:W-:Y:S01]  /*cb20*/  ULDC.64 UR14, c[0x0][0xb90] ;  /* 0x0002e400000e7ab9 */ /* 0x000fe20000000a00 */
[----:B------:R-:W-:Y:S01]  /*cb30*/  R2UR UR16, R214 ;  /* 0x00000000d61072ca */ /* 0x000fe200000e0000 */
[----:B------:R-:W-:Y:S01]  /*cb40*/  UIMAD UR7, UR11, UR14, URZ ;  /* 0x0000000e0b0772a4 */ /* 0x000fe2000f8e023f */
[----:B------:R-:W-:Y:S01]  /*cb50*/  IMAD.MOV.U32 R2, RZ, RZ, R4 ;  /* 0x000000ffff027224 */ /* 0x000fe200078e0004 */
[----:B------:R-:W-:Y:S01]  /*cb60*/  UMOV UR8, UR4 ;  /* 0x0000000400087c82 */ /* 0x000fe20008000000 */
[----:B------:R-:W-:-:S07]  /*cb70*/  UMOV UR9, UR10 ;  /* 0x0000000a00097c82 */ /* 0x000fce0008000000 */
[----:B------:R-:W0:Y:S02]  /*cb80*/  @P1 LDC R3, c[0x0][0xbec] ;  /* 0x0002fb00ff031b82 */ /* 0x000e240000000800 */
[----:B------:R-:W-:Y:S02]  /*cb90*/  UIMAD.WIDE.U32 UR8, UR16, UR14, UR8 ;  /* 0x0000000e100872a5 */ /* 0x000fe4000f8e0008 */
[----:B------:R-:W-:-:S03]  /*cba0*/  UIMAD UR7, UR16, UR15, UR7 ;  /* 0x0000000f100772a4 */ /* 0x000fc6000f8e0207 */
[----:B------:R-:W-:Y:S01]  /*cbb0*/  ULDC.64 UR14, c[0x0][0xb98] ;  /* 0x0002e600000e7ab9 */ /* 0x000fe20000000a00 */
[----:B------:R-:W1:Y:S01]  /*cbc0*/  @P1 LDC R6, c[0x0][0xbf0] ;  /* 0x0002fc00ff061b82 */ /* 0x000e620000000800 */
[----:B------:R-:W-:Y:S02]  /*cbd0*/  UIADD3 UR9, UR9, UR7, URZ ;  /* 0x0000000709097290 */ /* 0x000fe4000fffe03f */
[----:B------:R-:W-:Y:S02]  /*cbe0*/  UIMAD UR7, UR13, UR14, URZ ;  /* 0x0000000e0d0772a4 */ /* 0x000fe4000f8e023f */
[----:B------:R-:W-:Y:S02]  /*cbf0*/  UIMAD.WIDE.U32 UR8, UR12, UR14, UR8 ;  /* 0x0000000e0c0872a5 */ /* 0x000fe4000f8e0008 */
[----:B------:R-:W-:Y:S01]  /*cc00*/  UIMAD UR7, UR12, UR15, UR7 ;  /* 0x0000000f0c0772a4 */ /* 0x000fe2000f8e0207 */
[----:B------:R-:W-:Y:S02]  /*cc10*/  ULDC.64 UR16, c[0x0][0x208] ;  /* 0x0000820000107ab9 */ /* 0x000fe40000000a00 */
[----:B------:R-:W-:Y:S01]  /*cc20*/  ULDC.64 UR14, c[0x0][0xb88] ;  /* 0x0002e200000e7ab9 */ /* 0x000fe20000000a00 */
[----:B0-----:R-:W-:-:S05]  /*cc30*/  @P1 IMAD.HI.U32 R3, R4, R3, RZ ;  /* 0x0000000304031227 */ /* 0x001fca00078e00ff */
[----:B-1----:R-:W-:Y:S01]  /*cc40*/  @P1 SHF.R.U32.HI R2, RZ, R6, R3 ;  /* 0x00000006ff021219 */ /* 0x002fe20000011603 */
[----:B------:R-:W-:-:S03]  /*cc50*/  IMAD.U32 R6, RZ, RZ, UR7 ;  /* 0x00000007ff067e24 */ /* 0x000fc6000f8e00ff */
[--C-:B------:R-:W-:Y:S01]  /*cc60*/  SHF.R.S32.HI R3, RZ, 0x1f, R2.reuse ;  /* 0x0000001fff037819 */ /* 0x100fe20000011402 */
[----:B------:R-:W-:Y:S01]  /*cc70*/  IMAD.MOV R5, RZ, RZ, -R2 ;  /* 0x000000ffff057224 */ /* 0x000fe200078e0a02 */
[----:B------:R-:W-:-:S03]  /*cc80*/  IADD3 R2, P1, R2, UR8, RZ ;  /* 0x0000000802027c10 */ /* 0x000fc6000ff3e0ff */
[----:B------:R-:W-:Y:S01]  /*cc90*/  IMAD R5, R9, R5, R4 ;  /* 0x0000000509057224 */ /* 0x000fe200078e0204 */
[----:B------:R-:W-:Y:S01]  /*cca0*/  IADD3.X R3, R3, UR9, R6, P1, !PT ;  /* 0x0000000903037c10 */ /* 0x000fe20008ffe406 */
[----:B------:R-:W-:-:S03]  /*ccb0*/  ULDC.64 UR8, c[0x0][0xb50] ;  /* 0x0002d40000087ab9 */ /* 0x000fc60000000a00 */
[----:B------:R-:W-:Y:S01]  /*ccc0*/  SHF.R.S32.HI R4, RZ, 0x1f, R5 ;  /* 0x0000001fff047819 */ /* 0x000fe20000011405 */
[----:B------:R-:W-:-:S04]  /*ccd0*/  IMAD.WIDE.U32 R2, R5, UR14, R2 ;  /* 0x0000000e05027c25 */ /* 0x000fc8000f8e0002 */
[----:B------:R-:W-:-:S04]  /*cce0*/  IMAD R4, R4, UR14, RZ ;  /* 0x0000000e04047c24 */ /* 0x000fc8000f8e02ff */
[----:B------:R-:W-:Y:S01]  /*ccf0*/  IMAD R9, R5, UR15, R4 ;  /* 0x0000000f05097c24 */ /* 0x000fe2000f8e0204 */
[----:B------:R-:W-:-:S03]  /*cd00*/  LEA R4, P1, R2, UR8, 0x2 ;  /* 0x0000000802047c11 */ /* 0x000fc6000f8210ff */
[----:B------:R-:W-:-:S05]  /*cd10*/  IMAD.IADD R3, R3, 0x1, R9 ;  /* 0x0000000103037824 */ /* 0x000fca00078e0209 */
[----:B------:R-:W-:Y:S01]  /*cd20*/  LEA.HI.X R5, R2, UR9, R3, 0x2, P1 ;  /* 0x0000000902057c11 */ /* 0x000fe200088f1403 */
[----:B------:R-:W-:-:S05]  /*cd30*/  IMAD.MOV.U32 R3, RZ, RZ, -0x800000 ;  /* 0xff800000ff037424 */ /* 0x000fca00078e00ff */
[----:B------:R0:W-:Y:S02]  /*cd40*/  STG.E desc[UR16][R4.64], R3 ;  /* 0x0000000304007986 */ /* 0x0001e4000c101910 */
.L_x_424:
[----:B------:R-:W-:Y:S05]  /*cd50*/  BSYNC B1 ;  /* 0x0000000000017941 */ /* 0x000fea0003800000 */
.L_x_423:
[----:B------:R-:W-:Y:S01]  /*cd60*/  R2UR UR16, R215 ;  /* 0x00000000d71072ca */ /* 0x000fe200000e0000 */
[----:B0-----:R-:W0:Y:S01]  /*cd70*/  @P0 LDC R3, c[0x0][0xbf0] ;  /* 0x0002fc00ff030b82 */ /* 0x001e220000000800 */
[----:B------:R-:W-:Y:S01]  /*cd80*/  ULDC.64 UR14, c[0x0][0xaa0] ;  /* 0x0002a800000e7ab9 */ /* 0x000fe20000000a00 */
[----:B------:R-:W-:Y:S01]  /*cd90*/  R2UR UR17, R214 ;  /* 0x00000000d61172ca */ /* 0x000fe200000e0000 */
[----:B------:R-:W-:Y:S01]  /*cda0*/  UIMAD UR7, UR10, UR14, URZ ;  /* 0x0000000e0a0772a4 */ /* 0x000fe2000f8e023f */
[----:B------:R-:W-:Y:S01]  /*cdb0*/  IMAD R2, R213, 0x20, R217 ;  /* 0x00000020d5027824 */ /* 0x000fe200078e02d9 */
[----:B------:R-:W-:Y:S01]  /*cdc0*/  UIMAD.WIDE.U32 UR8, UR4, UR14, URZ ;  /* 0x0000000e040872a5 */ /* 0x000fe2000f8e003f */
[----:B------:R-:W-:Y:S01]  /*cdd0*/  BSSY B1, `(.L_x_425) ;  /* 0x0000043000017945 */ /* 0x000fe20003800000 */
[----:B------:R-:W-:-:S03]  /*cde0*/  UIMAD UR7, UR4, UR15, UR7 ;  /* 0x0000000f040772a4 */ /* 0x000fc6000f8e0207 */
[----:B------:R-:W-:Y:S01]  /*cdf0*/  ULDC.64 UR14, c[0x0][0xae8] ;  /* 0x0002ba00000e7ab9 */ /* 0x000fe20000000a00 */
[----:B------:R-:W-:Y:S01]  /*ce00*/  UIADD3 UR9, UR9, UR7, URZ ;  /* 0x0000000709097290 */ /* 0x000fe2000fffe03f */
[----:B------:R-:W-:Y:S01]  /*ce10*/  IMAD.U32 R5, RZ, RZ, UR16 ;  /* 0x00000010ff057e24 */ /* 0x000fe2000f8e00ff */
[----:B------:R-:W-:Y:S02]  /*ce20*/  UIMAD UR4, UR11, UR14, URZ ;  /* 0x0000000e0b0472a4 */ /* 0x000fe4000f8e023f */
[----:B------:R-:W-:Y:S01]  /*ce30*/  UIMAD.WIDE.U32 UR8, UR17, UR14, UR8 ;  /* 0x0000000e110872a5 */ /* 0x000fe2000f8e0008 */
[----:B------:R-:W-:Y:S01]  /*ce40*/  IMAD R6, R5, 0x80, R2 ;  /* 0x0000008005067824 */ /* 0x000fe200078e0202 */
[----:B------:R-:W-:Y:S01]  /*ce50*/  UIMAD UR4, UR17, UR15, UR4 ;  /* 0x0000000f110472a4 */ /* 0x000fe2000f8e0204 */
[----:B------:R-:W-:Y:S02]  /*ce60*/  ULDC.64 UR10, c[0x0][0xaf0] ;  /* 0x0002bc00000a7ab9 */ /* 0x000fe40000000a00 */
[----:B------:R-:W-:Y:S01]  /*ce70*/  @P0 IMAD.HI.U32 R2, R6, R11, RZ ;  /* 0x0000000b06020227 */ /* 0x000fe200078e00ff */
[----:B------:R-:W-:-:S02]  /*ce80*/  UIADD3 UR9, UR9, UR4, URZ ;  /* 0x0000000409097290 */ /* 0x000fc4000fffe03f */
[----:B------:R-:W-:Y:S01]  /*ce90*/  UIMAD UR4, UR13, UR10, URZ ;  /* 0x0000000a0d0472a4 */ /* 0x000fe2000f8e023f */
[----:B------:R-:W-:Y:S01]  /*cea0*/  IMAD.MOV.U32 R5, RZ, RZ, R6 ;  /* 0x000000ffff057224 */ /* 0x000fe200078e0006 */
[----:B0-----:R-:W-:Y:S01]  /*ceb0*/  @P0 SHF.R.U32.HI R5, RZ, R3, R2 ;  /* 0x00000003ff050219 */ /* 0x001fe20000011602 */
[----:B------:R-:W-:Y:S02]  /*cec0*/  UIMAD.WIDE.U32 UR8, UR12, UR10, UR8 ;  /* 0x0000000a0c0872a5 */ /* 0x000fe4000f8e0008 */
[----:B------:R-:W-:Y:S01]  /*ced0*/  UIMAD UR4, UR12, UR11, UR4 ;  /* 0x0000000b0c0472a4 */ /* 0x000fe2000f8e0204 */
[--C-:B------:R-:W-:Y:S01]  /*cee0*/  SHF.R.S32.HI R2, RZ, 0x1f, R5.reuse ;  /* 0x0000001fff027819 */ /* 0x100fe20000011405 */
[----:B------:R-:W-:Y:S01]  /*cef0*/  IMAD.MOV R9, RZ, RZ, -R5 ;  /* 0x000000ffff097224 */ /* 0x000fe200078e0a05 */
[----:B------:R-:W-:Y:S01]  /*cf00*/  ULDC.64 UR10, c[0x0][0xae0] ;  /* 0x0002b800000a7ab9 */ /* 0x000fe20000000a00 */
[----:B------:R-:W-:Y:S02]  /*cf10*/  UIADD3 UR4, UR9, UR4, URZ ;  /* 0x0000000409047290 */ /* 0x000fe4000fffe03f */
[----:B------:R-:W-:-:S02]  /*cf20*/  IMAD.U32 R3, RZ, RZ, UR9 ;  /* 0x00000009ff037e24 */ /* 0x000fc4000f8e00ff */
[----:B------:R-:W-:Y:S02]  /*cf30*/  IMAD R4, R2, UR10, RZ ;  /* 0x0000000a02047c24 */ /* 0x000fe4000f8e02ff */
[----:B------:R-:W-:Y:S02]  /*cf40*/  IMAD R9, R13, R9, R6 ;  /* 0x000000090d097224 */ /* 0x000fe400078e0206 */
[----:B------:R-:W-:Y:S01]  /*cf50*/  IMAD.U32 R2, RZ, RZ, UR8 ;  /* 0x00000008ff027e24 */ /* 0x000fe2000f8e00ff */
[----:B------:R-:W-:Y:S01]  /*cf60*/  ULDC.64 UR8, c[0x0][0xad8] ;  /* 0x0002b60000087ab9 */ /* 0x000fe20000000a00 */
[----:B------:R-:W-:Y:S02]  /*cf70*/  IMAD.U32 R3, RZ, RZ, UR4 ;  /* 0x00000004ff037e24 */ /* 0x000fe4000f8e00ff */
[C---:B------:R-:W-:Y:S01]  /*cf80*/  IMAD R11, R5.reuse, UR11, R4 ;  /* 0x0000000b050b7c24 */ /* 0x040fe2000f8e0204 */
[----:B------:R-:W-:Y:S01]  /*cf90*/  SHF.R.S32.HI R4, RZ, 0x1f, R9 ;  /* 0x0000001fff047819 */ /* 0x000fe20000011409 */
[----:B------:R-:W-:-:S04]  /*cfa0*/  IMAD.WIDE.U32 R2, R5, UR10, R2 ;  /* 0x0000000a05027c25 */ /* 0x000fc8000f8e0002 */
[----:B------:R-:W-:Y:S02]  /*cfb0*/  IMAD.U32 R6, RZ, RZ, UR16 ;  /* 0x00000010ff067e24 */ /* 0x000fe4000f8e00ff */
[----:B------:R-:W-:Y:S02]  /*cfc0*/  IMAD.IADD R3, R3, 0x1, R11 ;  /* 0x0000000103037824 */ /* 0x000fe400078e020b */
[----:B------:R-:W-:Y:S02]  /*cfd0*/  IMAD R4, R4, UR8, RZ ;  /* 0x0000000804047c24 */ /* 0x000fe4000f8e02ff */
[----:B------:R-:W-:Y:S02]  /*cfe0*/  IMAD R6, R6, 0x80, R217 ;  /* 0x0000008006067824 */ /* 0x000fe400078e02d9 */
[----:B-----5:R-:W-:Y:S02]  /*cff0*/  IMAD R13, R0, R13, RZ ;  /* 0x0000000d000d7224 */ /* 0x020fe400078e02ff */
[----:B------:R-:W-:-:S02]  /*d000*/  IMAD R5, R9, UR9, R4 ;  /* 0x0000000909057c24 */ /* 0x000fc4000f8e0204 */
[----:B------:R-:W-:Y:S01]  /*d010*/  IMAD.WIDE.U32 R2, R9, UR8, R2 ;  /* 0x0000000809027c25 */ /* 0x000fe2000f8e0002 */
[----:B------:R-:W-:Y:S01]  /*d020*/  ISETP.GE.AND P2, PT, R6, R13, PT ;  /* 0x0000000d0600720c */ /* 0x000fe20003f46270 */
[----:B------:R-:W-:Y:S02]  /*d030*/  ULDC.64 UR8, c[0x0][0xa80] ;  /* 0x0002a00000087ab9 */ /* 0x000fe40000000a00 */
[----:B------:R-:W-:Y:S01]  /*d040*/  IMAD.IADD R3, R3, 0x1, R5 ;  /* 0x0000000103037824 */ /* 0x000fe200078e0205 */
[----:B------:R-:W-:Y:S01]  /*d050*/  LEA R4, P3, R2, UR8, 0x1 ;  /* 0x0000000802047c11 */ /* 0x000fe2000f8608ff */
[----:B------:R-:W-:-:S03]  /*d060*/  VIADD R0, R6, 0x20 ;  /* 0x0000002006007836 */ /* 0x000fc60000000000 */
[----:B------:R-:W-:Y:S01]  /*d070*/  LEA.HI.X R5, R2, UR9, R3, 0x1, P3 ;  /* 0x0000000902057c11 */ /* 0x000fe200098f0c03 */
[----:B------:R0:W1:Y:S01]  /*d080*/  SHFL.IDX PT, R9, R4, RZ, 0x181f ;  /* 0x00181fff04097589 */ /* 0x00006200000e0000 */
[-C--:B------:R-:W-:Y:S01]  /*d090*/  ISETP.GE.AND P1, PT, R0, R13.reuse, PT ;  /* 0x0000000d0000720c */ /* 0x080fe20003f26270 */
[----:B------:R-:W-:Y:S02]  /*d0a0*/  VIADD R0, R6, 0x40 ;  /* 0x0000004006007836 */ /* 0x000fe40000000000 */
[----:B------:R0:W2:Y:S03]  /*d0b0*/  SHFL.IDX PT, R3, R5, RZ, 0x181f ;  /* 0x00181fff05037589 */ /* 0x0000a600000e0000 */
        /* <DEDUP_REMOVED lines=11> */
[----:B------:R3:W-:Y:S01]  /*d170*/  @!P5 ST.E.128 desc[UR8][R10.64], RZ ;  /* 0x000000ff0a00d985 */ /* 0x0007e2000c101d08 */
[----:B------:R-:W-:Y:S02]  /*d180*/  @!P4 LEA.HI.X R15, R23, R3, R229, 0x1, P6 ;  /* 0x00000003170fc211 */ /* 0x000fe400030f0ce5 */
[----:B------:R-:W-:-:S03]  /*d190*/  @!P3 LEA R20, P6, R22, R9, 0x1 ;  /* 0x000000091614b211 */ /* 0x000fc600078c08ff */
[----:B------:R3:W-:Y:S01]  /*d1a0*/  @!P4 ST.E.128 desc[UR8][R14.64], RZ ;  /* 0x000000ff0e00c985 */ /* 0x0007e2000c101d08 */
[----:B------:R-:W-:Y:S02]  /*d1b0*/  @!P3 LEA.HI.X R21, R22, R3, R228, 0x1, P6 ;  /* 0x000000031615b211 */ /* 0x000fe400030f0ce4 */
[----:B------:R-:W-:-:S03]  /*d1c0*/  @!P2 LEA R2, P6, R212, R9, 0x1 ;  /* 0x00000009d402a211 */ /* 0x000fc600078c08ff */
[----:B------:R3:W-:Y:S01]  /*d1d0*/  @!P3 ST.E.128 desc[UR8][R20.64], RZ ;  /* 0x000000ff1400b985 */ /* 0x0007e2000c101d08 */
[----:B------:R-:W-:-:S05]  /*d1e0*/  @!P2 LEA.HI.X R3, R212, R3, R227, 0x1, P6 ;  /* 0x00000003d403a211 */ /* 0x000fca00030f0ce3 */
[----:B------:R3:W-:Y:S04]  /*d1f0*/  @!P2 ST.E.128 desc[UR8][R2.64], RZ ;  /* 0x000000ff0200a985 */ /* 0x0007e8000c101d08 */
.L_x_426:
[----:B------:R-:W-:Y:S05]  /*d200*/  BSYNC B1 ;  /* 0x0000000000017941 */ /* 0x000fea0003800000 */
.L_x_425:
[----:B--23--:R2:W3:Y:S01]  /*d210*/  SHFL.IDX PT, R3, R5, 0x1, 0x181f ;  /* 0x00381f0005037f89 */ /* 0x00c4e200000e0000 */
[----:B------:R-:W-:Y:S03]  /*d220*/  BSSY B1, `(.L_x_427) ;  /* 0x0000015000017945 */ /* 0x000fe60003800000 */
[----:B-1----:R2:W1:Y:S01]  /*d230*/  SHFL.IDX PT, R9, R4, 0x1, 0x181f ;  /* 0x00381f0004097f89 */ /* 0x00246200000e0000 */
[----:B------:R-:W-:Y:S05]  /*d240*/  @P1 BRA `(.L_x_428) ;  /* 0x0000000000481947 */ /* 0x000fea0003800000 */
[----:B------:R-:W-:Y:S01]  /*d250*/  ULDC UR4, c[0x0][0xac8] ;  /* 0x0002b20000047ab9 */ /* 0x000fe20000000800 */
[----:B------:R-:W-:Y:S01]  /*d260*/  ULDC.64 UR8, c[0x0][0x208] ;  /* 0x0000820000087ab9 */ /* 0x000fe20000000a00 */
[----:B------:R-:W-:Y:S02]  /*d270*/  ISETP.GE.AND P4, PT, R18, UR4, PT ;  /* 0x0000000412007c0c */ /* 0x000fe4000bf86270 */
[----:B------:R-:W-:Y:S02]  /*d280*/  ISETP.GE.AND P3, PT, R23, UR4, PT ;  /* 0x0000000417007c0c */ /* 0x000fe4000bf66270 */
[----:B------:R-:W-:Y:S02]  /*d290*/  ISETP.GE.AND P2, PT, R22, UR4, PT ;  /* 0x0000000416007c0c */ /* 0x000fe4000bf46270 */
[----:B------:R-:W-:-:S07]  /*d2a0*/  ISETP.GE.AND P1, PT, R212, UR4, PT ;  /* 0x00000004d4007c0c */ /* 0x000fce000bf26270 */
[CC--:B-1----:R-:W-:Y:S02]  /*d2b0*/  @!P4 LEA R10, P6, R18.reuse, R9.reuse, 0x1 ;  /* 0x00000009120ac211 */ /* 0x0c2fe400078c08ff */
[C---:B------:R-:W-:Y:S02]  /*d2c0*/  @!P3 LEA R14, P5, R23.reuse, R9, 0x1 ;  /* 0x00000009170eb211 */ /* 0x040fe400078a08ff */
[----:B---3--:R-:W-:Y:S02]  /*d2d0*/  @!P4 LEA.HI.X R11, R18, R3, R230, 0x1, P6 ;  /* 0x00000003120bc211 */ /* 0x008fe400030f0ce6 */
[----:B------:R-:W-:Y:S02]  /*d2e0*/  @!P2 LEA R8, P6, R22, R9, 0x1 ;  /* 0x000000091608a211 */ /* 0x000fe400078c08ff */
[----:B------:R-:W-:Y:S01]  /*d2f0*/  @!P3 LEA.HI.X R15, R23, R3, R229, 0x1, P5 ;  /* 0x00000003170fb211 */ /* 0x000fe200028f0ce5 */
[----:B------:R4:W-:Y:S01]  /*d300*/  @!P4 ST.E.128 desc[UR8][R10.64], RZ ;  /* 0x000000ff0a00c985 */ /* 0x0009e2000c101d08 */
[----:B------:R-:W-:-:S02]  /*d310*/  @!P1 LEA R2, P5, R212, R9, 0x1 ;  /* 0x00000009d4029211 */ /* 0x000fc400078a08ff */
[-C--:B------:R-:W-:Y:S01]  /*d320*/  @!P2 LEA.HI.X R9, R22, R3.reuse, R228, 0x1, P6 ;  /* 0x000000031609a211 */ /* 0x080fe200030f0ce4 */
[----:B------:R4:W-:Y:S01]  /*d330*/  @!P3 ST.E.128 desc[UR8][R14.64], RZ ;  /* 0x000000ff0e00b985 */ /* 0x0009e2000c101d08 */
[----:B------:R-:W-:-:S03]  /*d340*/  @!P1 LEA.HI.X R3, R212, R3, R227, 0x1, P5 ;  /* 0x00000003d4039211 */ /* 0x000fc600028f0ce3 */
[----:B------:R4:W-:Y:S04]  /*d350*/  @!P2 ST.E.128 desc[UR8][R8.64], RZ ;  /* 0x000000ff0800a985 */ /* 0x0009e8000c101d08 */
[----:B------:R4:W-:Y:S02]  /*d360*/  @!P1 ST.E.128 desc[UR8][R2.64], RZ ;  /* 0x000000ff02009985 */ /* 0x0009e4000c101d08 */
.L_x_428:
[----:B------:R-:W-:Y:S05]  /*d370*/  BSYNC B1 ;  /* 0x0000000000017941 */ /* 0x000fea0003800000 */
.L_x_427:
[----:B---34-:R3:W4:Y:S01]  /*d380*/  SHFL.IDX PT, R3, R5, 0x2, 0x181f ;  /* 0x00581f0005037f89 */ /* 0x01872200000e0000 */
        /* <DEDUP_REMOVED lines=9> */
[-C--:B-1----:R-:W-:Y:S02]  /*d420*/  @!P3 LEA R10, P6, R18, R9.reuse, 0x1 ;  /* 0x00000009120ab211 */ /* 0x082fe400078c08ff */
[CC--:B------:R-:W-:Y:S02]  /*d430*/  @!P2 LEA R8, P5, R23.reuse, R9.reuse, 0x1 ;  /* 0x000000091708a211 */ /* 0x0c0fe400078a08ff */
[----:B------:R-:W-:Y:S02]  /*d440*/  @!P1 LEA R14, P4, R22, R9, 0x1 ;  /* 0x00000009160e9211 */ /* 0x000fe400078808ff */
[----:B----4-:R-:W-:Y:S02]  /*d450*/  @!P3 LEA.HI.X R11, R18, R3, R230, 0x1, P6 ;  /* 0x00000003120bb211 */ /* 0x010fe400030f0ce6 */
[----:B------:R-:W-:Y:S02]  /*d460*/  @!P0 LEA R2, P6, R212, R9, 0x1 ;  /* 0x00000009d4028211 */ /* 0x000fe400078c08ff */
[-C--:B------:R-:W-:Y:S01]  /*d470*/  @!P2 LEA.HI.X R9, R23, R3.reuse, R229, 0x1, P5 ;  /* 0x000000031709a211 */ /* 0x080fe200028f0ce5 */
[----:B------:R1:W-:Y:S01]  /*d480*/  @!P3 ST.E.128 desc[UR8][R10.64], RZ ;  /* 0x000000ff0a00b985 */ /* 0x0003e2000c101d08 */
[----:B------:R-:W-:-:S02]  /*d490*/  @!P1 LEA.HI.X R15, R22, R3, R228, 0x1, P4 ;  /* 0x00000003160f9211 */ /* 0x000fc400020f0ce4 */
[----:B------:R-:W-:Y:S01]  /*d4a0*/  @!P0 LEA.HI.X R3, R212, R3, R227, 0x1, P6 ;  /* 0x00000003d4038211 */ /* 0x000fe200030f0ce3 */
[----:B------:R1:W-:Y:S04]  /*d4b0*/  @!P2 ST.E.128 desc[UR8][R8.64], RZ ;  /* 0x000000ff0800a985 */ /* 0x0003e8000c101d08 */
[----:B------:R1:W-:Y:S04]  /*d4c0*/  @!P1 ST.E.128 desc[UR8][R14.64], RZ ;  /* 0x000000ff0e009985 */ /* 0x0003e8000c101d08 */
[----:B------:R1:W-:Y:S02]  /*d4d0*/  @!P0 ST.E.128 desc[UR8][R2.64], RZ ;  /* 0x000000ff02008985 */ /* 0x0003e4000c101d08 */
.L_x_430:
[----:B------:R-:W-:Y:S05]  /*d4e0*/  BSYNC B1 ;  /* 0x0000000000017941 */ /* 0x000fea0003800000 */
.L_x_429:
[----:B------:R-:W-:Y:S01]  /*d4f0*/  VIADD R0, R6, 0x60 ;  /* 0x0000006006007836 */ /* 0x000fe20000000000 */
[----:B0-23--:R-:W0:Y:S04]  /*d500*/  SHFL.IDX PT, R5, R5, 0x3, 0x181f ;  /* 0x00781f0005057f89 */ /* 0x00de2800000e0000 */
[----:B------:R-:W-:Y:S01]  /*d510*/  ISETP.GE.AND P0, PT, R0, R13, PT ;  /* 0x0000000d0000720c */ /* 0x000fe20003f06270 */
[----:B-1--4-:R1:W2:-:S12]  /*d520*/  SHFL.IDX PT, R3, R4, 0x3, 0x181f ;  /* 0x00781f0004037f89 */ /* 0x01229800000e0000 */
[----:B-1----:R-:W-:Y:S05]  /*d530*/  @P0 BRA `(.L_x_421) ;  /* 0x0000000000480947 */ /* 0x002fea0003800000 */
[----:B------:R-:W-:Y:S01]  /*d540*/  ULDC UR4, c[0x0][0xac8] ;  /* 0x0002b20000047ab9 */ /* 0x000fe20000000800 */
[----:B------:R-:W-:Y:S01]  /*d550*/  ULDC.64 UR8, c[0x0][0x208] ;  /* 0x0000820000087ab9 */ /* 0x000fe20000000a00 */
[----:B------:R-:W-:Y:S02]  /*d560*/  ISETP.GE.AND P3, PT, R18, UR4, PT ;  /* 0x0000000412007c0c */ /* 0x000fe4000bf66270 */
[----:B------:R-:W-:Y:S02]  /*d570*/  ISETP.GE.AND P2, PT, R23, UR4, PT ;  /* 0x0000000417007c0c */ /* 0x000fe4000bf46270 */
[----:B------:R-:W-:Y:S02]  /*d580*/  ISETP.GE.AND P1, PT, R22, UR4, PT ;  /* 0x0000000416007c0c */ /* 0x000fe4000bf26270 */
[----:B------:R-:W-:-:S07]  /*d590*/  ISETP.GE.AND P0, PT, R212, UR4, PT ;  /* 0x00000004d4007c0c */ /* 0x000fce000bf06270 */
[-C--:B--2---:R-:W-:Y:S02]  /*d5a0*/  @!P3 LEA R8, P6, R18, R3.reuse, 0x1 ;  /* 0x000000031208b211 */ /* 0x084fe400078c08ff */
[CC--:B------:R-:W-:Y:S02]  /*d5b0*/  @!P2 LEA R10, P5, R23.reuse, R3.reuse, 0x1 ;  /* 0x00000003170aa211 */ /* 0x0c0fe400078a08ff */
[----:B------:R-:W-:Y:S02]  /*d5c0*/  @!P1 LEA R12, P4, R22, R3, 0x1 ;  /* 0x00000003160c9211 */ /* 0x000fe400078808ff */
[----:B0-----:R-:W-:Y:S02]  /*d5d0*/  @!P3 LEA.HI.X R9, R18, R5, R230, 0x1, P6 ;  /* 0x000000051209b211 */ /* 0x001fe400030f0ce6 */
        /* <DEDUP_REMOVED lines=8> */
.L_x_421:
[----:B------:R-:W-:Y:S05]  /*d660*/  BSYNC B0 ;  /* 0x0000000000007941 */ /* 0x000fea0003800000 */
.L_x_412:
[----:B------:R-:W-:Y:S02]  /*d670*/  ULDC UR4, c[0x0][0xc3c] ;  /* 0x00030f0000047ab9 */ /* 0x000fe40000000800 */
[----:B------:R-:W-:-:S13]  /*d680*/  ISETP.GE.AND P0, PT, R7, UR4, PT ;  /* 0x0000000407007c0c */ /* 0x000fda000bf06270 */
[----:B------:R-:W-:Y:S05]  /*d690*/  @!P0 BRA `(.L_x_431) ;  /* 0xffffff3400f48947 */ /* 0x000fea000383ffff */
[----:B------:R-:W-:Y:S05]  /*d6a0*/  EXIT ;  /* 0x000000000000794d */ /* 0x000fea0003800000 */
.L_x_387:
[----:B------:R-:W-:-:S08]  /*d6b0*/  NOP ;  /* 0x0000000000007918 */ /* 0x000fd00000000000 */
[----:B0-----:R-:W0:-:S00]  /*d6c0*/  USETMAXREG.DEALLOC.CTAPOOL 0x18 ;  /* 0x00000018000079c8 */ /* 0x001e0000080e0500 */
[----:B0-----:R-:W-:-:S06]  /*d6d0*/  LOP3.LUT R0, R0, 0x3, RZ, 0xc0, !PT ;  /* 0x0000000300007812 */ /* 0x001fcc00078ec0ff */
[----:B------:R-:W0:Y:S02]  /*d6e0*/  SHFL.IDX PT, R0, R0, RZ, 0x1f ;  /* 0x00001fff00007589 */ /* 0x000e2400000e0000 */
[----:B0-----:R-:W-:Y:S01]  /*d6f0*/  ISETP.NE.AND P0, PT, R0, RZ, PT ;  /* 0x000000ff0000720c */ /* 0x001fe20003f05270 */
[----:B------:R-:W-:-:S03]  /*d700*/  IMAD.MOV.U32 R0, RZ, RZ, RZ ;  /* 0x000000ffff007224 */ /* 0x000fc600078e00ff */
[----:B------:R-:W-:-:S05]  /*d710*/  P2R R2, PR, RZ, 0x1 ;  /* 0x00000001ff027803 */ /* 0x000fca0000000000 */
[----:B------:R0:W-:Y:S04]  /*d720*/  STL [R1+0x58], R2 ;  /* 0x0000580201007387 */ /* 0x0001e80000100800 */
[----:B------:R-:W-:Y:S05]  /*d730*/  @!P0 BRA `(.L_x_432) ;  /* 0x00000000001c8947 */ /* 0x000fea0003800000 */
[----:B------:R-:W1:Y:S08]  /*d740*/  S2UR UR5, SR_CgaCtaId ;  /* 0x00000000000579c3 */ /* 0x000e700000008800 */
[----:B------:R-:W-:Y:S06]  /*d750*/  BAR.SYNC.DEFER_BLOCKING 0x5, 0x180 ;  /* 0x0146000000007b1d */ /* 0x000fec0000010000 */
[----:B------:R-:W-:-:S02]  /*d760*/  UMOV UR4, 0x400 ;  /* 0x0000040000047882 */ /* 0x000fc40000000000 */
[----:B-1----:R-:W-:-:S09]  /*d770*/  ULEA UR4, UR5, UR4, 0x18 ;  /* 0x0000000405047291 */ /* 0x002fd2000f8ec03f */
[----:B------:R-:W1:Y:S01]  /*d780*/  LDS.128 R16, [UR4+0x388d0] ;  /* 0x0388d004ff107984 */ /* 0x000e620008000c00 */
[----:B------:R-:W-:Y:S06]  /*d790*/  BAR.ARV 0x4, 0x180 ;  /* 0x0106000000007b1d */ /* 0x000fec0000002000 */
[----:B------:R-:W-:Y:S05]  /*d7a0*/  BRA `(.L_x_433) ;  /* 0x0000000800047947 */ /* 0x000fea0003800000 */
.L_x_432:
[----:B0-----:R-:W0:Y:S01]  /*d7b0*/  S2R R2, SR_TID.X ;  /* 0x0000000000027919 */ /* 0x001e220000002100 */
[----:B------:R-:W-:Y:S01]  /*d7c0*/  ULDC UR4, c[0x0][0xc3c] ;  /* 0x00030f0000047ab9 */ /* 0x000fe20000000800 */
[----:B------:R-:W-:Y:S01]  /*d7d0*/  ULDC.64 UR6, c[0x0][0x208] ;  /* 0x0000820000067ab9 */ /* 0x000fe20000000a00 */
[----:B------:R-:W-:Y:S01]  /*d7e0*/  ULDC UR5, c[0x0][0xc38] ;  /* 0x00030e0000057ab9 */ /* 0x000fe20000000800 */
[----:B0-----:R-:W-:-:S04]  /*d7f0*/  LOP3.LUT R5, R2, 0x1f, RZ, 0xc0, !PT ;  /* 0x0000001f02057812 */ /* 0x001fc800078ec0ff */
[----:B------:R-:W-:-:S04]  /*d800*/  ISETP.NE.AND P0, PT, R5, 0x1f, PT ;  /* 0x0000001f0500780c */ /* 0x000fc80003f05270 */
[----:B------:R-:W-:-:S13]  /*d810*/  ISETP.GE.OR P1, PT, R5, UR4, !P0 ;  /* 0x0000000405007c0c */ /* 0x000fda000c726670 */
[----:B------:R-:W0:Y:S02]  /*d820*/  @!P1 LDC.64 R2, c[0x0][0xc80] ;  /* 0x00032000ff029b82 */ /* 0x000e240000000a00 */
[----:B0-----:R-:W-:-:S05]  /*d830*/  @!P1 IMAD.WIDE.U32 R2, R5, 0x4, R2 ;  /* 0x0000000405029825 */ /* 0x001fca00078e0002 */
[----:B------:R-:W2:Y:S01]  /*d840*/  @!P1 LDG.E R0, desc[UR6][R2.64] ;  /* 0x0000000602009981 */ /* 0x000ea2000c1e1900 */
[C---:B------:R-:W-:Y:S01]  /*d850*/  ISETP.NE.AND P1, PT, R5.reuse, RZ, PT ;  /* 0x000000ff0500720c */ /* 0x040fe20003f25270 */
[----:B------:R-:W0:Y:S01]  /*d860*/  S2UR UR6, SR_CTAID.X ;  /* 0x00000000000679c3 */ /* 0x000e220000002500 */
[C---:B------:R-:W-:Y:S01]  /*d870*/  ISETP.GE.U32.AND P2, PT, R5.reuse, 0x2, PT ;  /* 0x000000020500780c */ /* 0x040fe20003f46070 */
[----:B------:R-:W-:Y:S01]  /*d880*/  UMOV UR4, URZ ;  /* 0x0000003f00047c82 */ /* 0x000fe20008000000 */
[C---:B------:R-:W-:Y:S01]  /*d890*/  ISETP.GE.U32.AND P3, PT, R5.reuse, 0x4, PT ;  /* 0x000000040500780c */ /* 0x040fe20003f66070 */
[----:B------:R-:W-:Y:S01]  /*d8a0*/  IMAD.MOV.U32 R16, RZ, RZ, RZ ;  /* 0x000000ffff107224 */ /* 0x000fe200078e00ff */
[C---:B------:R-:W-:Y:S02]  /*d8b0*/  ISETP.GE.U32.AND P4, PT, R5.reuse, 0x8, PT ;  /* 0x000000080500780c */ /* 0x040fe40003f86070 */
[----:B------:R-:W-:Y:S01]  /*d8c0*/  ISETP.GE.U32.AND P5, PT, R5, 0x10, PT ;  /* 0x000000100500780c */ /* 0x000fe20003fa6070 */
[----:B--2---:R-:W1:Y:S02]  /*d8d0*/  SHFL.UP PT, R4, R0, 0x1, RZ ;  /* 0x0420000000047989 */ /* 0x004e6400000e00ff */
[----:B-1----:R-:W-:-:S05]  /*d8e0*/  SEL R7, R4, RZ, P1 ;  /* 0x000000ff04077207 */ /* 0x002fca0000800000 */
[----:B------:R-:W-:-:S05]  /*d8f0*/  IMAD.IADD R7, R0, 0x1, R7 ;  /* 0x0000000100077824 */ /* 0x000fca00078e0207 */
[----:B------:R-:W1:Y:S02]  /*d900*/  SHFL.UP PT, R4, R7, 0x2, RZ ;  /* 0x0440000007047989 */ /* 0x000e6400000e00ff */
        /* <DEDUP_REMOVED lines=11> */
[----:B------:R-:W1:Y:S02]  /*d9c0*/  SHFL.IDX PT, R4, R2, 0x1f, 0x1f ;  /* 0x03e01f0002047f89 */ /* 0x000e6400000e0000 */
[----:B-1----:R-:W-:-:S04]  /*d9d0*/  IMAD R4, R4, UR5, RZ ;  /* 0x0000000504047c24 */ /* 0x002fc8000f8e02ff */
[----:B------:R-:W-:Y:S01]  /*d9e0*/  IMAD.MOV.U32 R7, RZ, RZ, R4 ;  /* 0x000000ffff077224 */ /* 0x000fe200078e0004 */
[----:B0-----:R-:W-:-:S13]  /*d9f0*/  ISETP.GT.AND P6, PT, R4, UR6, PT ;  /* 0x0000000604007c0c */ /* 0x001fda000bfc4270 */
[----:B------:R-:W-:Y:S05]  /*da00*/  @P6 BRA `(.L_x_434) ;  /* 0x0000000000a46947 */ /* 0x000fea0003800000 */
[----:B------:R-:W0:Y:S01]  /*da10*/  LDC R6, c[0x0][0xc3c] ;  /* 0x00030f00ff067b82 */ /* 0x000e220000000800 */
[----:B------:R-:W-:Y:S01]  /*da20*/  IMAD.MOV.U32 R4, RZ, RZ, R7 ;  /* 0x000000ffff047224 */ /* 0x000fe200078e0007 */
[----:B------:R-:W-:Y:S01]  /*da30*/  UMOV UR4, URZ ;  /* 0x0000003f00047c82 */ /* 0x000fe20008000000 */
[----:B------:R-:W-:Y:S01]  /*da40*/  ULDC UR7, c[0x0][0xc3c] ;  /* 0x00030f0000077ab9 */ /* 0x000fe20000000800 */
[----:B------:R-:W-:-:S05]  /*da50*/  ULDC UR5, c[0x0][0xc38] ;  /* 0x00030e0000057ab9 */ /* 0x000fca0000000800 */
.L_x_438:
[----:B------:R-:W-:Y:S01]  /*da60*/  UIADD3 UR4, UR4, 0x1f, URZ ;  /* 0x0000001f04047890 */ /* 0x000fe2000fffe03f */
[----:B------:R-:W-:-:S05]  /*da70*/  IMAD.U32 R19, RZ, RZ, UR7 ;  /* 0x00000007ff137e24 */ /* 0x000fca000f8e00ff */
[----:B0-----:R-:W-:-:S13]  /*da80*/  ISETP.LE.AND P6, PT, R6, UR4, PT ;  /* 0x0000000406007c0c */ /* 0x001fda000bfc3270 */
[----:B------:R-:W-:Y:S05]  /*da90*/  @P6 BRA `(.L_x_435) ;  /* 0x0000000400246947 */ /* 0x000fea0003800000 */
[----:B------:R-:W-:Y:S01]  /*daa0*/  VIADD R7, R5, UR4 ;  /* 0x0000000405077c36 */ /* 0x000fe20008000000 */
[----:B------:R-:W-:Y:S01]  /*dab0*/  BSSY B0, `(.L_x_436) ;  /* 0x0000008000007945 */ /* 0x000fe20003800000 */
[----:B------:R-:W-:-:S03]  /*dac0*/  IMAD.MOV.U32 R0, RZ, RZ, RZ ;  /* 0x000000ffff007224 */ /* 0x000fc600078e00ff */
[----:B------:R-:W-:-:S13]  /*dad0*/  ISETP.GE.OR P6, PT, R7, R6, !P0 ;  /* 0x000000060700720c */ /* 0x000fda00047c6670 */
[----:B------:R-:W-:Y:S05]  /*dae0*/  @P6 BRA `(.L_x_437) ;  /* 0x0000000000106947 */ /* 0x000fea0003800000 */
[----:B------:R-:W0:Y:S01]  /*daf0*/  LDC.64 R2, c[0x0][0xc80] ;  /* 0x00032000ff027b82 */ /* 0x000e220000000a00 */
[----:B------:R-:W-:Y:S01]  /*db00*/  ULDC.64 UR8, c[0x0][0x208] ;  /* 0x0000820000087ab9 */ /* 0x000fe20000000a00 */
[----:B0-----:R-:W-:-:S05]  /*db10*/  IMAD.WIDE R2, R7, 0x4, R2 ;  /* 0x0000000407027825 */ /* 0x001fca00078e0202 */
[----:B------:R0:W5:Y:S02]  /*db20*/  LDG.E R0, desc[UR8][R2.64] ;  /* 0x0000000802007981 */ /* 0x000164000c1e1900 */
.L_x_437:
[----:B------:R-:W-:Y:S05]  /*db30*/  BSYNC B0 ;  /* 0x0000000000007941 */ /* 0x000fea0003800000 */
.L_x_436:
[----:B0----5:R-:W0:Y:S02]  /*db40*/  SHFL.UP PT, R2, R0, 0x1, RZ ;  /* 0x0420000000027989 */ /* 0x021e2400000e00ff */
[----:B0-----:R-:W-:-:S05]  /*db50*/  SEL R3, R2, RZ, P1 ;  /* 0x000000ff02037207 */ /* 0x001fca0000800000 */
[----:B------:R-:W-:-:S05]  /*db60*/  IMAD.IADD R3, R0, 0x1, R3 ;  /* 0x0000000100037824 */ /* 0x000fca00078e0203 */
[----:B------:R-:W0:Y:S02]  /*db70*/  SHFL.UP PT, R2, R3, 0x2, RZ ;  /* 0x0440000003027989 */ /* 0x000e2400000e00ff */
        /* <DEDUP_REMOVED lines=11> */
[----:B------:R-:W0:Y:S02]  /*dc30*/  SHFL.IDX PT, R3, R9, 0x1f, 0x1f ;  /* 0x03e01f0009037f89 */ /* 0x000e2400000e0000 */
[----:B0-----:R-:W-:-:S04]  /*dc40*/  IMAD R3, R3, UR5, RZ ;  /* 0x0000000503037c24 */ /* 0x001fc8000f8e02ff */
[----:B------:R-:W-:-:S05]  /*dc50*/  IMAD.IADD R4, R3, 0x1, R4 ;  /* 0x0000000103047824 */ /* 0x000fca00078e0204 */
[----:B------:R-:W-:-:S13]  /*dc60*/  ISETP.GT.AND P6, PT, R4, UR6, PT ;  /* 0x0000000604007c0c */ /* 0x000fda000bfc4270 */
[----:B------:R-:W-:Y:S05]  /*dc70*/  @!P6 BRA `(.L_x_438) ;  /* 0xfffffffc0078e947 */ /* 0x000fea000383ffff */
[----:B------:R-:W-:Y:S02]  /*dc80*/  IMAD.MOV.U32 R2, RZ, RZ, R9 ;  /* 0x000000ffff027224 */ /* 0x000fe400078e0009 */
[----:B------:R-:W-:-:S07]  /*dc90*/  IMAD.MOV.U32 R7, RZ, RZ, R3 ;  /* 0x000000ffff077224 */ /* 0x000fce00078e0003 */
.L_x_434:
[----:B------:R-:W-:-:S04]  /*dca0*/  IMAD.IADD R7, R4, 0x1, -R7 ;  /* 0x0000000104077824 */ /* 0x000fc800078e0a07 */
[----:B------:R-:W-:-:S05]  /*dcb0*/  IMAD R3, R2, UR5, R7 ;  /* 0x0000000502037c24 */ /* 0x000fca000f8e0207 */
[----:B------:R-:W-:-:S13]  /*dcc0*/  ISETP.GT.AND P0, PT, R3, UR6, PT ;  /* 0x0000000603007c0c */ /* 0x000fda000bf04270 */
[----:B------:R-:W-:-:S04]  /*dcd0*/  VOTE.ANY R6, PT, !P0 ;  /* 0x0000000000067806 */ /* 0x000fc800040e0100 */
[----:B------:R-:W0:Y:S01]  /*dce0*/  POPC R19, R6 ;  /* 0x0000000600137309 */ /* 0x000e220000000000 */
[----:B------:R-:W-:Y:S01]  /*dcf0*/  ISETP.NE.AND P0, PT, R6, RZ, PT ;  /* 0x000000ff0600720c */ /* 0x000fe20003f05270 */
[----:B0-----:R-:W0:Y:S02]  /*dd00*/  SHFL.IDX PT, R0, R0, R19, 0x1f ;  /* 0x00001f1300007589 */ /* 0x001e2400000e0000 */
[----:B0-----:R-:W-:-:S04]  /*dd10*/  IABS R4, R0 ;  /* 0x0000000000047213 */ /* 0x001fc80000000000 */
[----:B------:R-:W0:Y:S08]  /*dd20*/  I2F.RP R8, R4 ;  /* 0x0000000400087306 */ /* 0x000e300000209400 */
[----:B0-----:R-:W0:Y:S02]  /*dd30*/  MUFU.RCP R8, R8 ;  /* 0x0000000800087308 */ /* 0x001e240000001000 */
[----:B0-----:R-:W-:-:S06]  /*dd40*/  VIADD R3, R8, 0xffffffe ;  /* 0x0ffffffe08037836 */ /* 0x001fcc0000000000 */
[----:B------:R-:W0:Y:S02]  /*dd50*/  F2I.FTZ.U32.TRUNC.NTZ R3, R3 ;  /* 0x0000000300037305 */ /* 0x000e24000021f000 */
[----:B0-----:R-:W-:Y:S01]  /*dd60*/  IMAD.MOV R11, RZ, RZ, -R3 ;  /* 0x000000ffff0b7224 */ /* 0x001fe200078e0a03 */
[----:B------:R-:W-:Y:S06]  /*dd70*/  @!P0 BRA `(.L_x_439) ;  /* 0x0000000000088947 */ /* 0x000fec0003800000 */
[----:B------:R-:W-:-:S05]  /*dd80*/  VIADD R9, R19, 0xffffffff ;  /* 0xffffffff13097836 */ /* 0x000fca0000000000 */
[----:B------:R0:W1:Y:S02]  /*dd90*/  SHFL.IDX PT, R16, R2, R9, 0x1f ;  /* 0x00001f0902107589 */ /* 0x00006400000e0000 */
.L_x_439:
[----:B-1----:R-:W-:Y:S01]  /*dda0*/  IMAD R16, R16, UR5, R7 ;  /* 0x0000000510107c24 */ /* 0x002fe2000f8e0207 */
[----:B------:R-:W-:Y:S01]  /*ddb0*/  IABS R6, R0 ;  /* 0x0000000000067213 */ /* 0x000fe20000000000 */
[----:B------:R-:W-:Y:S02]  /*ddc0*/  IMAD R7, R11, R4, RZ ;  /* 0x000000040b077224 */ /* 0x000fe400078e02ff */
[----:B0-----:R-:W-:Y:S01]  /*ddd0*/  IMAD.MOV.U32 R2, RZ, RZ, RZ ;  /* 0x000000ffff027224 */ /* 0x001fe200078e00ff */
[----:B------:R-:W-:Y:S01]  /*dde0*/  IADD3 R17, -R16, UR6, RZ ;  /* 0x0000000610117c10 */ /* 0x000fe2000fffe1ff */
[----:B------:R-:W-:Y:S02]  /*ddf0*/  IMAD.MOV R6, RZ, RZ, -R6 ;  /* 0x000000ffff067224 */ /* 0x000fe400078e0a06 */
[----:B------:R-:W-:Y:S01]  /*de00*/  IMAD.HI.U32 R2, R3, R7, R2 ;  /* 0x0000000703027227 */ /* 0x000fe200078e0002 */
[----:B------:R-:W-:-:S03]  /*de10*/  IABS R3, R17 ;  /* 0x0000001100037213 */ /* 0x000fc60000000000 */
[----:B------:R-:W-:Y:S02]  /*de20*/  VIADD R19, R19, UR4 ;  /* 0x0000000413137c36 */ /* 0x000fe40008000000 */
[----:B------:R-:W-:-:S04]  /*de30*/  IMAD.HI.U32 R2, R2, R3, RZ ;  /* 0x0000000302027227 */ /* 0x000fc800078e00ff */
[----:B------:R-:W-:-:S05]  /*de40*/  IMAD R3, R2, R6, R3 ;  /* 0x0000000602037224 */ /* 0x000fca00078e0203 */
[----:B------:R-:W-:-:S13]  /*de50*/  ISETP.GT.U32.AND P1, PT, R4, R3, PT ;  /* 0x000000030400720c */ /* 0x000fda0003f24070 */
[----:B------:R-:W-:Y:S02]  /*de60*/  @!P1 IMAD.IADD R3, R3, 0x1, -R4 ;  /* 0x0000000103039824 */ /* 0x000fe400078e0a04 */
[----:B------:R-:W-:Y:S01]  /*de70*/  @!P1 VIADD R2, R2, 0x1 ;  /* 0x0000000102029836 */ /* 0x000fe20000000000 */
[----:B------:R-:W-:Y:S02]  /*de80*/  ISETP.NE.AND P1, PT, R0, RZ, PT ;  /* 0x000000ff0000720c */ /* 0x000fe40003f25270 */
[----:B------:R-:W-:Y:S02]  /*de90*/  ISETP.GE.U32.AND P0, PT, R3, R4, PT ;  /* 0x000000040300720c */ /* 0x000fe40003f06070 */
[----:B------:R-:W-:-:S04]  /*dea0*/  LOP3.LUT R3, R17, R0, RZ, 0x3c, !PT ;  /* 0x0000000011037212 */ /* 0x000fc800078e3cff */
[----:B------:R-:W-:-:S07]  /*deb0*/  ISETP.GE.AND P2, PT, R3, RZ, PT ;  /* 0x000000ff0300720c */ /* 0x000fce0003f46270 */
[----:B------:R-:W-:-:S06]  /*dec0*/  @P0 VIADD R2, R2, 0x1 ;  /* 0x0000000102020836 */ /* 0x000fcc0000000000 */
[----:B------:R-:W-:Y:S01]  /*ded0*/  @!P2 IMAD.MOV R2, RZ, RZ, -R2 ;  /* 0x000000ffff02a224 */ /* 0x000fe200078e0a02 */
[----:B------:R-:W-:-:S05]  /*dee0*/  @!P1 LOP3.LUT R2, RZ, R0, RZ, 0x33, !PT ;  /* 0x00000000ff029212 */ /* 0x000fca00078e33ff */
[--C-:B------:R-:W-:Y:S02]  /*def0*/  IMAD.MOV R3, RZ, RZ, -R2.reuse ;  /* 0x000000ffff037224 */ /* 0x100fe400078e0a02 */
[----:B------:R-:W-:Y:S02]  /*df00*/  IMAD.MOV.U32 R18, RZ, RZ, R2 ;  /* 0x000000ffff127224 */ /* 0x000fe400078e0002 */
[----:B------:R-:W-:Y:S01]  /*df10*/  IMAD R17, R0, R3, R17 ;  /* 0x0000000300117224 */ /* 0x000fe200078e0211 */
[----:B------:R-:W-:Y:S06]  /*df20*/  BRA `(.L_x_440) ;  /* 0x00000000000c7947 */ /* 0x000fec0003800000 */
.L_x_435:
[----:B------:R-:W-:Y:S02]  /*df30*/  IMAD.MOV.U32 R17, RZ, RZ, RZ ;  /* 0x000000ffff117224 */ /* 0x000fe400078e00ff */
[----:B------:R-:W-:Y:S02]  /*df40*/  IMAD.U32 R16, RZ, RZ, UR6 ;  /* 0x00000006ff107e24 */ /* 0x000fe4000f8e00ff */
[----:B------:R-:W-:-:S07]  /*df50*/  IMAD.MOV.U32 R18, RZ, RZ, RZ ;  /* 0x000000ffff127224 */ /* 0x000fce00078e00ff */
.L_x_440:
[----:B------:R-:W-:-:S13]  /*df60*/  ISETP.NE.AND P0, PT, R5, RZ, PT ;  /* 0x000000ff0500720c */ /* 0x000fda0003f05270 */
[----:B------:R-:W0:Y:S01]  /*df70*/  @!P0 S2R R3, SR_CgaCtaId ;  /* 0x0000000000038919 */ /* 0x000e220000008800 */
[----:B------:R-:W-:-:S04]  /*df80*/  @!P0 MOV R0, 0x400 ;  /* 0x0000040000008802 */ /* 0x000fc80000000f00 */
[----:B0-----:R-:W-:-:S05]  /*df90*/  @!P0 LEA R0, R3, R0, 0x18 ;  /* 0x0000000003008211 */ /* 0x001fca00078ec0ff */
[----:B------:R0:W-:Y:S01]  /*dfa0*/  @!P0 STS.128 [R0+0x388d0], R16 ;  /* 0x0388d01000008388 */ /* 0x0001e20000000c00 */
[----:B------:R-:W-:Y:S06]  /*dfb0*/  BAR.ARV 0x5, 0x180 ;  /* 0x0146000000007b1d */ /* 0x000fec0000002000 */
.L_x_433:
[----:B0-----:R-:W-:Y:S01]  /*dfc0*/  IMAD.MOV.U32 R0, RZ, RZ, 0x1 ;  /* 0x00000001ff007424 */ /* 0x001fe200078e00ff */
[----:B------:R0:W-:Y:S01]  /*dfd0*/  STL [R1+0x50], RZ ;  /* 0x000050ff01007387 */ /* 0x0001e20000100800 */
[----:B------:R-:W-:Y:S02]  /*dfe0*/  ULDC UR4, c[0x0][0xc3c] ;  /* 0x00030f0000047ab9 */ /* 0x000fe40000000800 */
[----:B-1----:R-:W-:Y:S01]  /*dff0*/  ISETP.GE.AND P0, PT, R19, UR4, PT ;  /* 0x0000000413007c0c */ /* 0x002fe2000bf06270 */
[----:B------:R0:W-:Y:S04]  /*e000*/  STL [R1+0x10], R0 ;  /* 0x0000100001007387 */ /* 0x0001e80000100800 */
[----:B------:R0:W-:Y:S08]  /*e010*/  STL [R1+0x8], RZ ;  /* 0x000008ff01007387 */ /* 0x0001f00000100800 */
[----:B0-----:R-:W-:Y:S05]  /*e020*/  @P0 BRA `(.L_x_441) ;  /* 0x0000006000280947 */ /* 0x001fea0003800000 */
[----:B------:R-:W0:Y:S01]  /*e030*/  S2R R5, SR_TID.X ;  /* 0x0000000000057919 */ /* 0x000e220000002100 */
[----:B------:R-:W1:Y:S01]  /*e040*/  S2UR UR5, SR_CgaCtaId ;  /* 0x00000000000579c3 */ /* 0x000e620000008800 */
[----:B------:R-:W-:Y:S01]  /*e050*/  UMOV UR4, 0x400 ;  /* 0x0000040000047882 */ /* 0x000fe20000000000 */
[----:B------:R-:W-:Y:S01]  /*e060*/  BSSY B8, `(.L_x_441) ;  /* 0x0000606000087945 */ /* 0x000fe20003800000 */
[----:B------:R-:W-:Y:S01]  /*e070*/  ULDC UR38, c[0x0][0xc] ;  /* 0x0000030000267ab9 */ /* 0x000fe20000000800 */
[----:B------:R-:W-:Y:S01]  /*e080*/  ULDC.64 UR36, c[0x0][0x198] ;  /* 0x0000660000247ab9 */ /* 0x000fe20000000a00 */
[----:B-1----:R-:W-:Y:S01]  /*e090*/  ULEA UR4, UR5, UR4, 0x18 ;  /* 0x0000000405047291 */ /* 0x002fe2000f8ec03f */
[C---:B0-----:R-:W-:Y:S01]  /*e0a0*/  IMAD.SHL.U32 R0, R5.reuse, 0x8, RZ ;  /* 0x0000000805007824 */ /* 0x041fe200078e00ff */
[----:B------:R-:W-:-:S04]  /*e0b0*/  LOP3.LUT R4, R5, 0x7f, RZ, 0xc0, !PT ;  /* 0x0000007f05047812 */ /* 0x000fc800078ec0ff */
[C---:B------:R-:W-:Y:S02]  /*e0c0*/  LOP3.LUT R2, R0.reuse, 0x1f8, RZ, 0xc0, !PT ;  /* 0x000001f800027812 */ /* 0x040fe400078ec0ff */
[----:B------:R-:W-:Y:S02]  /*e0d0*/  LOP3.LUT R0, R0, 0x38, RZ, 0xc0, !PT ;  /* 0x0000003800007812 */ /* 0x000fe400078ec0ff */
[----:B------:R-:W-:Y:S01]  /*e0e0*/  LOP3.LUT R3, R2, 0x38, R5, 0x78, !PT ;  /* 0x0000003802037812 */ /* 0x000fe200078e7805 */
[----:B------:R-:W-:-:S05]  /*e0f0*/  IMAD.SHL.U32 R2, R4, 0x8, RZ ;  /* 0x0000000804027824 */ /* 0x000fca00078e00ff */
[----:B------:R-:W-:Y:S01]  /*e100*/  LOP3.LUT R3, R3, 0x200, R2, 0xf8, !PT ;  /* 0x0000020003037812 */ /* 0x000fe200078ef802 */
[----:B------:R-:W-:Y:S01]  /*e110*/  IMAD.SHL.U32 R2, R5, 0x10, RZ ;  /* 0x0000001005027824 */ /* 0x000fe200078e00ff */
[----:B------:R-:W-:Y:S01]  /*e120*/  SHF.R.U32.HI R5, RZ, 0x3, R4 ;  /* 0x00000003ff057819 */ /* 0x000fe20000011604 */
[----:B------:R-:W-:-:S03]  /*e130*/  IMAD.U32 R4, RZ, RZ, UR4 ;  /* 0x00000004ff047e24 */ /* 0x000fc6000f8e00ff */
[----:B------:R-:W-:Y:S01]  /*e140*/  LOP3.LUT R2, R5, 0x70, R2, 0xf8, !PT ;  /* 0x0000007005027812 */ /* 0x000fe200078ef802 */
[----:B------:R-:W-:Y:S01]  /*e150*/  IMAD R3, R3, 0x2, R4 ;  /* 0x0000000203037824 */ /* 0x000fe200078e0204 */
[----:B------:R-:W-:Y:S01]  /*e160*/  STL [R1+0x4], R4 ;  /* 0x0000040401007387 */ /* 0x000fe20000100800 */
[----:B------:R-:W-:-:S03]  /*e170*/  IMAD.MOV.U32 R2, RZ, RZ, 0x1 ;  /* 0x00000001ff027424 */ /* 0x000fc600078e00ff */
[----:B------:R0:W-:Y:S04]  /*e180*/  STL [R1+0x24], R3 ;  /* 0x0000240301007387 */ /* 0x0001e80000100800 */
[----:B------:R-:W-:Y:S04]  /*e190*/  STL [R1+0x8], RZ ;  /* 0x000008ff01007387 */ /* 0x000fe80000100800 */
[----:B------:R1:W-:Y:S01]  /*e1a0*/  STL [R1+0x10], R2 ;  /* 0x0000100201007387 */ /* 0x0003e20000100800 */
[----:B0-----:R-:W-:-:S03]  /*e1b0*/  LOP3.LUT R3, R0, 0x40, RZ, 0xfc, !PT ;  /* 0x0000004000037812 */ /* 0x001fc600078efcff */
[----:B------:R0:W-:Y:S01]  /*e1c0*/  STL [R1+0x50], RZ ;  /* 0x000050ff01007387 */ /* 0x0001e20000100800 */
[C---:B-1----:R-:W-:Y:S02]  /*e1d0*/  LOP3.LUT R2, R0.reuse, 0x80, RZ, 0xfc, !PT ;  /* 0x0000008000027812 */ /* 0x042fe400078efcff */
[----:B------:R-:W-:-:S07]  /*e1e0*/  LOP3.LUT R0, R0, 0xc0, RZ, 0xfc, !PT ;  /* 0x000000c000007812 */ /* 0x000fce00078efcff */
.L_x_554:
[----:B-1----:R-:W1:Y:S01]  /*e1f0*/  LDC.64 R2, c[0x0][0xc88] ;  /* 0x00032200ff027b82 */ /* 0x002e620000000a00 */
[----:B------:R-:W-:Y:S01]  /*e200*/  ULDC.64 UR4, c[0x0][0x208] ;  /* 0x0000820000047ab9 */ /* 0x000fe20000000a00 */
[----:B-1----:R-:W-:-:S05]  /*e210*/  IMAD.WIDE R2, R19, 0x4, R2 ;  /* 0x0000000413027825 */ /* 0x002fca00078e0202 */
[----:B--2---:R-:W2:Y:S01]  /*e220*/  LDG.E R11, desc[UR4][R2.64] ;  /* 0x00000004020b7981 */ /* 0x004ea2000c1e1900 */
[----:B------:R-:W-:Y:S05]  /*e230*/  YIELD ;  /* 0x0000000000007946 */ /* 0x000fea0003800000 */
[----:B------:R-:W-:Y:S01]  /*e240*/  ULDC.64 UR4, c[0x0][0xa28] ;  /* 0x00028a0000047ab9 */ /* 0x000fe20000000a00 */
[----:B---3--:R-:W-:Y:S01]  /*e250*/  IMAD.MOV.U32 R0, RZ, RZ, RZ ;  /* 0x000000ffff007224 */ /* 0x008fe200078e00ff */
[----:B------:R-:W-:Y:S01]  /*e260*/  ISETP.NE.U32.AND P0, PT, RZ, UR4, PT ;  /* 0x00000004ff007c0c */ /* 0x000fe2000bf05070 */
[----:B------:R-:W-:Y:S01]  /*e270*/  ULDC.64 UR10, c[0x0][0x208] ;  /* 0x00008200000a7ab9 */ /* 0x000fe20000000a00 */
[----:B------:R-:W-:Y:S01]  /*e280*/  IMAD.MOV.U32 R6, RZ, RZ, RZ ;  /* 0x000000ffff067224 */ /* 0x000fe200078e00ff */
[----:B------:R-:W-:Y:S01]  /*e290*/  ULDC.64 UR6, c[0x0][0xa18] ;  /* 0x0002860000067ab9 */ /* 0x000fe20000000a00 */
[----:B------:R-:W-:Y:S01]  /*e2a0*/  ISETP.NE.AND.EX P0, PT, RZ, UR5, PT, P0 ;  /* 0x00000005ff007c0c */ /* 0x000fe2000bf05300 */
[----:B------:R-:W-:Y:S01]  /*e2b0*/  ULDC.64 UR8, c[0x0][0xa08] ;  /* 0x0002820000087ab9 */ /* 0x000fe20000000a00 */
[----:B--2---:R-:W-:Y:S01]  /*e2c0*/  SHF.R.S32.HI R4, RZ, 0x1f, R11 ;  /* 0x0000001fff047819 */ /* 0x004fe2000001140b */
[----:B------:R-:W-:-:S10]  /*e2d0*/  IMAD.SHL.U32 R10, R11, 0x4, RZ ;  /* 0x000000040b0a7824 */ /* 0x000fd400078e00ff */
[C---:B------:R-:W-:Y:S01]  /*e2e0*/  @P0 LEA R2, P1, R11.reuse, UR4, 0x2 ;  /* 0x000000040b020c11 */ /* 0x040fe2000f8210ff */
[----:B------:R-:W-:Y:S03]  /*e2f0*/  STL [R1+0x28], R11 ;  /* 0x0000280b01007387 */ /* 0x000fe60000100800 */
[C-C-:B------:R-:W-:Y:S01]  /*e300*/  @P0 LEA.HI.X R3, R11.reuse, UR5, R4.reuse, 0x2, P1 ;  /* 0x000000050b030c11 */ /* 0x140fe200088f1404 */
[----:B------:R-:W-:Y:S01]  /*e310*/  ULDC.64 UR4, c[0x0][0xa00] ;  /* 0x0002800000047ab9 */ /* 0x000fe20000000a00 */
[----:B------:R-:W-:Y:S01]  /*e320*/  SHF.L.U64.HI R9, R11, 0x2, R4 ;  /* 0x000000020b097819 */ /* 0x000fe20000010204 */
[----:B------:R1:W-:Y:S01]  /*e330*/  STL [R1+0x38], R4 ;  /* 0x0000380401007387 */ /* 0x0003e20000100800 */
[----:B------:R-:W-:-:S03]  /*e340*/  ISETP.NE.U32.AND P1, PT, RZ, UR4, PT ;  /* 0x00000004ff007c0c */ /* 0x000fc6000bf25070 */
[----:B-----5:R2:W5:Y:S01]  /*e350*/  @P0 LDG.E R0, desc[UR10][R2.64] ;  /* 0x0000000a02000981 */ /* 0x020562000c1e1900 */
[----:B------:R-:W-:Y:S01]  /*e360*/  ISETP.NE.AND.EX P1, PT, RZ, UR5, PT, P1 ;  /* 0x00000005ff007c0c */ /* 0x000fe2000bf25310 */
[----:B------:R-:W-:Y:S01]  /*e370*/  IMAD.MOV.U32 R8, RZ, RZ, RZ ;  /* 0x000000ffff087224 */ /* 0x000fe200078e00ff */
[----:B------:R-:W-:Y:S01]  /*e380*/  ISETP.NE.U32.AND P2, PT, RZ, UR6, PT ;  /* 0x00000006ff007c0c */ /* 0x000fe2000bf45070 */
[----:B------:R-:W-:Y:S01]  /*e390*/  STL [R1], R10 ;  /* 0x0000000a01007387 */ /* 0x000fe20000100800 */
[----:B------:R-:W-:Y:S02]  /*e3a0*/  ISETP.NE.U32.AND P0, PT, RZ, UR8, PT ;  /* 0x00000008ff007c0c */ /* 0x000fe4000bf05070 */
[----:B------:R-:W-:Y:S01]  /*e3b0*/  ISETP.NE.AND.EX P2, PT, RZ, UR7, PT, P2 ;  /* 0x00000007ff007c0c */ /* 0x000fe2000bf45320 */
[----:B------:R-:W-:Y:S01]  /*e3c0*/  STL [R1+0x1c], R9 ;  /* 0x00001c0901007387 */ /* 0x000fe20000100800 */
[----:B------:R-:W-:Y:S02]  /*e3d0*/  ISETP.NE.AND.EX P0, PT, RZ, UR9, PT, P0 ;  /* 0x00000009ff007c0c */ /* 0x000fe4000bf05300 */
[----:B--2---:R-:W-:-:S02]  /*e3e0*/  IADD3 R2, P3, R10, UR4, RZ ;  /* 0x000000040a027c10 */ /* 0x004fc4000ff7e0ff */
[----:B-1----:R-:W-:Y:S02]  /*e3f0*/  IADD3 R4, P4, R10, UR8, RZ ;  /* 0x000000080a047c10 */ /* 0x002fe4000ff9e0ff */
[C---:B------:R-:W-:Y:S01]  /*e400*/  IADD3.X R3, R9.reuse, UR5, RZ, P3, !PT ;  /* 0x0000000509037c10 */ /* 0x040fe20009ffe4ff */
[----:B------:R-:W-:Y:S01]  /*e410*/  ULDC UR4, c[0x0][0x288] ;  /* 0x0000a20000047ab9 */ /* 0x000fe20000000800 */
[----:B------:R-:W-:-:S03]  /*e420*/  IADD3.X R5, R9, UR9, RZ, P4, !PT ;  /* 0x0000000909057c10 */ /* 0x000fc6000a7fe4ff */
[----:B------:R-:W2:Y:S01]  /*e430*/  @P1 LDG.E R6, desc[UR10][R2.64] ;  /* 0x0000000a02061981 */ /* 0x000ea2000c1e1900 */
[----:B------:R-:W-:Y:S01]  /*e440*/  IMAD.U32 R12, RZ, RZ, UR4 ;  /* 0x00000004ff0c7e24 */ /* 0x000fe2000f8e00ff */
[----:B------:R-:W-:Y:S02]  /*e450*/  ULDC.64 UR4, c[0x0][0x418] ;  /* 0x0001060000047ab9 */ /* 0x000fe40000000a00 */
[----:B------:R-:W5:Y:S04]  /*e460*/  @P0 LDG.E R8, desc[UR10][R4.64] ;  /* 0x0000000a04080981 */ /* 0x000f68000c1e1900 */
[----:B--2---:R1:W-:Y:S02]  /*e470*/  STL [R1+0x34], R6 ;  /* 0x0000340601007387 */ /* 0x0043e40000100800 */
[----:B-1----:R-:W-:-:S04]  /*e480*/  @P2 IADD3 R6, P3, R10, UR6, RZ ;  /* 0x000000060a062c10 */ /* 0x002fc8000ff7e0ff */
[----:B------:R-:W-:-:S05]  /*e490*/  @P2 IADD3.X R7, R9, UR7, RZ, P3, !PT ;  /* 0x0000000709072c10 */ /* 0x000fca0009ffe4ff */
[----:B------:R1:W2:Y:S01]  /*e4a0*/  @P2 LDG.E R12, desc[UR10][R6.64] ;  /* 0x0000000a060c2981 */ /* 0x0002a2000c1e1900 */
[----:B------:R-:W-:-:S03]  /*e4b0*/  UISETP.NE.U32.AND UP0, UPT, UR4, URZ, UPT ;  /* 0x0000003f0400728c */ /* 0x000fc6000bf05070 */
[----:B------:R-:W-:Y:S01]  /*e4c0*/  ULDC UR4, c[0x0][0x424] ;  /* 0x0001090000047ab9 */ /* 0x000fe20000000800 */
[----:B------:R-:W-:-:S03]  /*e4d0*/  UISETP.NE.AND.EX UP0, UPT, UR5, URZ, UPT, UP0 ;  /* 0x0000003f0500728c */ /* 0x000fc6000bf05300 */
[----:B------:R-:W-:Y:S01]  /*e4e0*/  ULDC UR5, c[0x0][0x2f0] ;  /* 0x0000bc0000057ab9 */ /* 0x000fe20000000800 */
[----:B------:R-:W-:-:S04]  /*e4f0*/  USEL UR4, UR4, 0x1, UP0 ;  /* 0x0000000104047887 */ /* 0x000fc80008000000 */
[----:B------:R-:W-:-:S06]  /*e500*/  UIMAD UR4, UR4, UR5, URZ ;  /* 0x00000005040472a4 */ /* 0x000fcc000f8e023f */
[----:B-1----:R-:W-:Y:S01]  /*e510*/  IMAD.U32 R6, RZ, RZ, UR4 ;  /* 0x00000004ff067e24 */ /* 0x002fe2000f8e00ff */
[----:B--2---:R1:W-:Y:S01]  /*e520*/  STL [R1+0x3c], R12 ;  /* 0x00003c0c01007387 */ /* 0x0043e20000100800 */
[----:B------:R-:W-:Y:S05]  /*e530*/  @P2 BRA `(.L_x_442) ;  /* 0x0000000000182947 */ /* 0x000fea0003800000 */
[----:B------:R-:W-:Y:S05]  /*e540*/  @!P1 BRA `(.L_x_442) ;  /* 0x0000000000149947 */ /* 0x000fea0003800000 */
[----:B------:R-:W-:Y:S02]  /*e550*/  ULDC.64 UR4, c[0x0][0x208] ;  /* 0x0000820000047ab9 */ /* 0x000fe40000000a00 */
[----:B------:R-:W2:Y:S04]  /*e560*/  LDG.E R7, desc[UR4][R2.64] ;  /* 0x0000000402077981 */ /* 0x000ea8000c1e1900 */
[----:B------:R-:W2:Y:S02]  /*e570*/  LDG.E R2, desc[UR4][R2.64+0x4] ;  /* 0x0000040402027981 */ /* 0x000ea4000c1e1900 */
[----:B--2---:R-:W-:-:S05]  /*e580*/  IMAD.IADD R2, R2, 0x1, -R7 ;  /* 0x0000000102027824 */ /* 0x004fca00078e0a07 */
[----:B------:R2:W-:Y:S02]  /*e590*/  STL [R1+0x3c], R2 ;  /* 0x00003c0201007387 */ /* 0x0005e40000100800 */
.L_x_442:
[----:B--2---:R-:W-:Y:S01]  /*e5a0*/  IMAD.MOV.U32 R2, RZ, RZ, R11 ;  /* 0x000000ffff027224 */ /* 0x004fe200078e000b */
[----:B------:R-:W-:Y:S01]  /*e5b0*/  ULDC.64 UR4, c[0x0][0xa20] ;  /* 0x0002880000047ab9 */ /* 0x000fe20000000a00 */
[----:B-----5:R-:W-:Y:S01]  /*e5c0*/  IMAD.IADD R3, R8, 0x1, R0 ;  /* 0x0000000108037824 */ /* 0x020fe200078e0200 */
[----:B------:R-:W-:Y:S02]  /*e5d0*/  ISETP.NE.U32.AND P1, PT, RZ, UR4, PT ;  /* 0x00000004ff007c0c */ /* 0x000fe4000bf25070 */
[----:B------:R2:W-:Y:S02]  /*e5e0*/  STL [R1+0xc], R2 ;  /* 0x00000c0201007387 */ /* 0x0005e40000100800 */
[----:B------:R-:W-:Y:S02]  /*e5f0*/  ISETP.NE.AND.EX P1, PT, RZ, UR5, PT, P1 ;  /* 0x00000005ff007c0c */ /* 0x000fe4000bf25310 */
[----:B------:R2:W-:Y:S11]  /*e600*/  STL [R1+0x18], R3 ;  /* 0x0000180301007387 */ /* 0x0005f60000100800 */
[----:B--2---:R-:W-:Y:S05]  /*e610*/  @!P1 BRA `(.L_x_443) ;  /* 0x0000000000149947 */ /* 0x004fea0003800000 */
[----:B------:R-:W-:Y:S01]  /*e620*/  IADD3 R6, P0, R10, UR4, RZ ;  /* 0x000000040a067c10 */ /* 0x000fe2000ff1e0ff */
[----:B------:R-:W-:-:S03]  /*e630*/  ULDC.64 UR6, c[0x0][0x208] ;  /* 0x0000820000067ab9 */ /* 0x000fc60000000a00 */
[----:B------:R-:W-:-:S05]  /*e640*/  IADD3.X R7, R9, UR5, RZ, P0, !PT ;  /* 0x0000000509077c10 */ /* 0x000fca00087fe4ff */
[----:B------:R2:W5:Y:S01]  /*e650*/  LDG.E R6, desc[UR6][R6.64] ;  /* 0x0000000606067981 */ /* 0x000562000c1e1900 */
[----:B------:R-:W-:Y:S05]  /*e660*/  BRA `(.L_x_444) ;  /* 0x0000000000147947 */ /* 0x000fea0003800000 */
.L_x_443:
[----:B------:R-:W-:Y:S05]  /*e670*/  @!P0 BRA `(.L_x_444) ;  /* 0x0000000000108947 */ /* 0x000fea0003800000 */
[----:B------:R-:W-:Y:S02]  /*e680*/  ULDC.64 UR4, c[0x0][0x208] ;  /* 0x0000820000047ab9 */ /* 0x000fe40000000a00 */
[----:B------:R-:W2:Y:S04]  /*e690*/  LDG.E R6, desc[UR4][R4.64] ;  /* 0x0000000404067981 */ /* 0x000ea8000c1e1900 */
[----:B------:R-:W2:Y:S02]  /*e6a0*/  LDG.E R4, desc[UR4][R4.64+0x4] ;  /* 0x0000040404047981 */ /* 0x000ea4000c1e1900 */
[----:B--2---:R-:W-:-:S07]  /*e6b0*/  IMAD.IADD R6, R4, 0x1, -R6 ;  /* 0x0000000104067824 */ /* 0x004fce00078e0a06 */
.L_x_444:
[----:B-----5:R-:W-:Y:S01]  /*e6c0*/  IMAD.IADD R2, R6, 0x1, -R0 ;  /* 0x0000000106027824 */ /* 0x020fe200078e0a00 */
[----:B------:R-:W-:Y:S03]  /*e6d0*/  BSSY B7, `(.L_x_445) ;  /* 0x00004fa000077945 */ /* 0x000fe60003800000 */
[C---:B------:R-:W-:Y:S01]  /*e6e0*/  VIADD R0, R2.reuse, 0x4f ;  /* 0x0000004f02007836 */ /* 0x040fe20000000000 */
[----:B------:R3:W-:Y:S01]  /*e6f0*/  STL [R1+0x40], R2 ;  /* 0x0000400201007387 */ /* 0x0007e20000100800 */
[----:B------:R-:W-:Y:S02]  /*e700*/  ISETP.GT.AND P0, PT, R2, RZ, PT ;  /* 0x000000ff0200720c */ /* 0x000fe40003f04270 */
[----:B------:R-:W-:-:S05]  /*e710*/  IMAD.HI R0, R0, 0x66666667, RZ ;  /* 0x6666666700007827 */ /* 0x000fca00078e02ff */
[----:B---3--:R-:W-:-:S04]  /*e720*/  SHF.R.U32.HI R2, RZ, 0x1f, R0 ;  /* 0x0000001fff027819 */ /* 0x008fc80000011600 */
[----:B------:R-:W-:-:S05]  /*e730*/  LEA.HI.SX32 R0, R0, R2, 0x1b ;  /* 0x0000000200007211 */ /* 0x000fca00078fdaff */
[----:B------:R3:W-:Y:S01]  /*e740*/  STL [R1+0x30], R0 ;  /* 0x0000300001007387 */ /* 0x0007e20000100800 */
[----:B------:R-:W-:Y:S05]  /*e750*/  @P0 BRA `(.L_x_446) ;  /* 0x0000000000480947 */ /* 0x000fea0003800000 */
[----:B------:R-:W4:Y:S02]  /*e760*/  S2R R3, SR_TID.X ;  /* 0x0000000000037919 */ /* 0x000f240000002100 */
[----:B----4-:R-:W-:-:S04]  /*e770*/  LOP3.LUT R3, R3, 0x7f, RZ, 0xc0, !PT ;  /* 0x0000007f03037812 */ /* 0x010fc800078ec0ff */
[----:B------:R-:W-:-:S13]  /*e780*/  ISETP.NE.AND P0, PT, R3, RZ, PT ;  /* 0x000000ff0300720c */ /* 0x000fda0003f05270 */
[----:B------:R-:W-:Y:S05]  /*e790*/  @P0 BRA `(.L_x_447) ;  /* 0x0000004c00b40947 */ /* 0x000fea0003800000 */
[----:B------:R-:W4:Y:S01]  /*e7a0*/  S2R R3, SR_LANEID ;  /* 0x0000000000037919 */ /* 0x000f220000000000 */
[----:B------:R-:W-:Y:S01]  /*e7b0*/  VOTEU.ANY UR4, UPT, PT ;  /* 0x0000000000047886 */ /* 0x000fe200038e0100 */
[----:B------:R-:W5:Y:S01]  /*e7c0*/  LDC.64 R4, c[0x0][0xc60] ;  /* 0x00031800ff047b82 */ /* 0x000f620000000a00 */
[----:B---3--:R-:W4:Y:S01]  /*e7d0*/  FLO.U32 R0, UR4 ;  /* 0x0000000400007d00 */ /* 0x008f2200080e0000 */
[----:B------:R-:W-:-:S07]  /*e7e0*/  ULDC.64 UR6, c[0x0][0x208] ;  /* 0x0000820000067ab9 */ /* 0x000fce0000000a00 */
[----:B------:R-:W5:Y:S01]  /*e7f0*/  POPC R2, UR4 ;  /* 0x0000000400027d09 */ /* 0x000f620008000000 */
[----:B----4-:R-:W-:-:S13]  /*e800*/  ISETP.EQ.U32.AND P0, PT, R0, R3, PT ;  /* 0x000000030000720c */ /* 0x010fda0003f02070 */
[----:B-----5:R-:W3:Y:S01]  /*e810*/  @P0 ATOMG.E.ADD.STRONG.GPU PT, R5, desc[UR6][R4.64], R2 ;  /* 0x00000002040509a8 */ /* 0x020ee200081ee1c6 */
[----:B------:R-:W4:Y:S02]  /*e820*/  S2R R3, SR_LTMASK ;  /* 0x0000000000037919 */ /* 0x000f240000003900 */
[----:B----4-:R-:W-:-:S06]  /*e830*/  LOP3.LUT R3, R3, UR4, RZ, 0xc0, !PT ;  /* 0x0000000403037c12 */ /* 0x010fcc000f8ec0ff */
[----:B------:R-:W4:Y:S01]  /*e840*/  POPC R3, R3 ;  /* 0x0000000300037309 */ /* 0x000f220000000000 */
[----:B---3--:R-:W4:Y:S02]  /*e850*/  SHFL.IDX PT, R0, R5, R0, 0x1f ;  /* 0x00001f0005007589 */ /* 0x008f2400000e0000 */
[----:B----4-:R-:W-:Y:S01]  /*e860*/  IADD3 R16, R0, UR38, R3 ;  /* 0x0000002600107c10 */ /* 0x010fe2000fffe003 */
[----:B------:R-:W-:Y:S06]  /*e870*/  BRA `(.L_x_447) ;  /* 0x0000004c007c7947 */ /* 0x000fec0003800000 */
.L_x_446:
[----:B---3--:R-:W3:Y:S01]  /*e880*/  LDL R0, [R1+0x4] ;  /* 0x0000040001007983 */ /* 0x008ee20000100800 */
[----:B------:R-:W-:Y:S01]  /*e890*/  BSSY B6, `(.L_x_448) ;  /* 0x0000014000067945 */ /* 0x000fe20003800000 */
[----:B---3--:R-:W-:-:S05]  /*e8a0*/  VIADD R0, R0, 0x24400 ;  /* 0x0002440000007836 */ /* 0x008fca0000000000 */
[----:B------:R-:W-:-:S13]  /*e8b0*/  LOP3.LUT P0, RZ, R0, 0x3ff, RZ, 0xc0, !PT ;  /* 0x000003ff00ff7812 */ /* 0x000fda000780c0ff */
[----:B------:R-:W-:Y:S05]  /*e8c0*/  @!P0 BRA `(.L_x_449) ;  /* 0x0000000000408947 */ /* 0x000fea0003800000 */
[----:B------:R-:W-:Y:S01]  /*e8d0*/  MOV R2, 0x0 ;  /* 0x0000000000027802 */ /* 0x000fe20000000f00 */
[----:B------:R-:W-:Y:S01]  /*e8e0*/  ULDC.64 UR6, c[0x4][0x1b8] ;  /* 0x01006e0000067ab9 */ /* 0x000fe20000000a00 */
[----:B------:R-:W-:Y:S01]  /*e8f0*/  ULDC.64 UR8, c[0x4][0x1c0] ;  /* 0x0100700000087ab9 */ /* 0x000fe20000000a00 */
[----:B------:R-:W-:Y:S01]  /*e900*/  ULDC.64 UR4, c[0x4][0x118] ;  /* 0x0100460000047ab9 */ /* 0x000fe20000000a00 */
[----:B------:R-:W-:Y:S02]  /*e910*/  IMAD.U32 R4, RZ, RZ, UR6 ;  /* 0x00000006ff047e24 */ /* 0x000fe4000f8e00ff */
[----:B------:R-:W3:Y:S01]  /*e920*/  LDC.64 R2, c[0x4][R2] ;  /* 0x0100000002027b82 */ /* 0x000ee20000000a00 */
[----:B------:R-:W-:Y:S02]  /*e930*/  IMAD.U32 R5, RZ, RZ, UR7 ;  /* 0x00000007ff057e24 */ /* 0x000fe4000f8e00ff */
[----:B------:R-:W-:Y:S02]  /*e940*/  IMAD.U32 R6, RZ, RZ, UR8 ;  /* 0x00000008ff067e24 */ /* 0x000fe4000f8e00ff */
[----:B--2---:R-:W-:-:S02]  /*e950*/  IMAD.U32 R7, RZ, RZ, UR9 ;  /* 0x00000009ff077e24 */ /* 0x004fc4000f8e00ff */
[----:B------:R-:W-:Y:S02]  /*e960*/  IMAD.U32 R10, RZ, RZ, UR4 ;  /* 0x00000004ff0a7e24 */ /* 0x000fe4000f8e00ff */
[----:B------:R-:W-:Y:S02]  /*e970*/  IMAD.U32 R11, RZ, RZ, UR5 ;  /* 0x00000005ff0b7e24 */ /* 0x000fe4000f8e00ff */
[----:B------:R-:W-:Y:S02]  /*e980*/  IMAD.MOV.U32 R8, RZ, RZ, 0x70 ;  /* 0x00000070ff087424 */ /* 0x000fe400078e00ff */
[----:B-1----:R-:W-:Y:S02]  /*e990*/  IMAD.MOV.U32 R12, RZ, RZ, 0x1 ;  /* 0x00000001ff0c7424 */ /* 0x002fe400078e00ff */
[----:B------:R-:W-:-:S07]  /*e9a0*/  IMAD.MOV.U32 R13, RZ, RZ, RZ ;  /* 0x000000ffff0d7224 */ /* 0x000fce00078e00ff */
[----:B------:R-:W-:-:S07]  /*e9b0*/  LEPC R20, `(.L_x_449) ;  /* 0x000000001014794e */ /* 0x000fce0000000000 */
[----:B0--3--:R-:W-:Y:S05]  /*e9c0*/  CALL.ABS.NOINC R2 ;  /* 0x0000000002007343 */ /* 0x009fea0003c00000 */
.L_x_449:
[----:B------:R-:W-:Y:S05]  /*e9d0*/  BSYNC B6 ;  /* 0x0000000000067941 */ /* 0x000fea0003800000 */
.L_x_448:
[----:B------:R-:W3:Y:S01]  /*e9e0*/  LDL R2, [R1+0x4] ;  /* 0x0000040001027983 */ /* 0x000ee20000100800 */
        /* <DEDUP_REMOVED lines=8> */
[----:B------:R3:W4:Y:S01]  /*ea70*/  LDC.64 R2, c[0x4][R0] ;  /* 0x0100000000027b82 */ /* 0x0007220000000a00 */
[----:B------:R-:W-:Y:S02]  /*ea80*/  IMAD.U32 R4, RZ, RZ, UR6 ;  /* 0x00000006ff047e24 */ /* 0x000fe4000f8e00ff */
[----:B------:R-:W-:Y:S02]  /*ea90*/  IMAD.U32 R5, RZ, RZ, UR7 ;  /* 0x00000007ff057e24 */ /* 0x000fe4000f8e00ff */
[----:B------:R-:W-:Y:S02]  /*eaa0*/  IMAD.U32 R6, RZ, RZ, UR8 ;  /* 0x00000008ff067e24 */ /* 0x000fe4000f8e00ff */
[----:B--2---:R-:W-:-:S02]  /*eab0*/  IMAD.U32 R7, RZ, RZ, UR9 ;  /* 0x00000009ff077e24 */ /* 0x004fc4000f8e00ff */
[----:B------:R-:W-:Y:S02]  /*eac0*/  IMAD.U32 R10, RZ, RZ, UR4 ;  /* 0x00000004ff0a7e24 */ /* 0x000fe4000f8e00ff */
[----:B------:R-:W-:Y:S02]  /*ead0*/  IMAD.U32 R11, RZ, RZ, UR5 ;  /* 0x00000005ff0b7e24 */ /* 0x000fe4000f8e00ff */
[----:B------:R-:W-:Y:S02]  /*eae0*/  IMAD.MOV.U32 R8, RZ, RZ, 0x70 ;  /* 0x00000070ff087424 */ /* 0x000fe400078e00ff */
[----:B-1----:R-:W-:Y:S02]  /*eaf0*/  IMAD.MOV.U32 R12, RZ, RZ, 0x1 ;  /* 0x00000001ff0c7424 */ /* 0x002fe400078e00ff */
[----:B---3--:R-:W-:-:S07]  /*eb00*/  IMAD.MOV.U32 R13, RZ, RZ, RZ ;  /* 0x000000ffff0d7224 */ /* 0x008fce00078e00ff */
[----:B------:R-:W-:-:S07]  /*eb10*/  LEPC R20, `(.L_x_452) ;  /* 0x000000001014794e */ /* 0x000fce0000000000 */
[----:B0---4-:R-:W-:Y:S05]  /*eb20*/  CALL.ABS.NOINC R2 ;  /* 0x0000000002007343 */ /* 0x011fea0003c00000 */
.L_x_452:
[----:B------:R-:W-:Y:S01]  /*eb30*/  MOV R2, 0x0 ;  /* 0x0000000000027802 */ /* 0x000fe20000000f00 */
[----:B------:R-:W-:Y:S01]  /*eb40*/  ULDC.64 UR6, c[0x4][0x1b8] ;  /* 0x01006e0000067ab9 */ /* 0x000fe20000000a00 */
[----:B------:R-:W-:Y:S01]  /*eb50*/  ULDC.64 UR8, c[0x4][0x1c0] ;  /* 0x0100700000087ab9 */ /* 0x000fe20000000a00 */
[----:B------:R-:W-:Y:S01]  /*eb60*/  ULDC.64 UR4, c[0x4][0x128] ;  /* 0x01004a0000047ab9 */ /* 0x000fe20000000a00 */
[----:B------:R-:W-:Y:S02]  /*eb70*/  IMAD.U32 R4, RZ, RZ, UR6 ;  /* 0x00000006ff047e24 */ /* 0x000fe4000f8e00ff */
[----:B------:R-:W0:Y:S01]  /*eb80*/  LDC.64 R2, c[0x4][R2] ;  /* 0x0100000002027b82 */ /* 0x000e220000000a00 */
        /* <DEDUP_REMOVED lines=9> */
[----:B0-----:R-:W-:Y:S05]  /*ec20*/  CALL.ABS.NOINC R2 ;  /* 0x0000000002007343 */ /* 0x001fea0003c00000 */
.L_x_451:
[----:B------:R-:W-:Y:S05]  /*ec30*/  BSYNC B6 ;  /* 0x0000000000067941 */ /* 0x000fea0003800000 */
.L_x_450:
[----:B------:R-:W3:Y:S01]  /*ec40*/  LDL.LU R2, [R1] ;  /* 0x0000000001027983 */ /* 0x000ee20000300800 */
[----:B------:R-:W-:-:S03]  /*ec50*/  ULDC.64 UR4, c[0x0][0x9f8] ;  /* 0x00027e0000047ab9 */ /* 0x000fc60000000a00 */
[----:B------:R-:W4:Y:S04]  /*ec60*/  LDL.LU R4, [R1+0x1c] ;  /* 0x00001c0001047983 */ /* 0x000f280000300800 */
[----:B--2---:R-:W2:Y:S01]  /*ec70*/  LDL R7, [R1+0xc] ;  /* 0x00000c0001077983 */ /* 0x004ea20000100800 */
[----:B------:R-:W-:Y:S01]  /*ec80*/  ISETP.NE.U32.AND P0, PT, RZ, UR4, PT ;  /* 0x00000004ff007c0c */ /* 0x000fe2000bf05070 */
[----:B------:R-:W-:Y:S02]  /*ec90*/  ULDC.64 UR6, c[0x0][0x208] ;  /* 0x0000820000067ab9 */ /* 0x000fe40000000a00 */
[----:B------:R-:W5:Y:S01]  /*eca0*/  LDL R0, [R1+0x30] ;  /* 0x0000300001007983 */ /* 0x000f620000100800 */
[----:B------:R-:W-:-:S13]  /*ecb0*/  ISETP.NE.AND.EX P0, PT, RZ, UR5, PT, P0 ;  /* 0x00000005ff007c0c */ /* 0x000fda000bf05300 */
[----:B---3--:R-:W-:-:S04]  /*ecc0*/  @P0 IADD3 R2, P1, R2, UR4, RZ ;  /* 0x0000000402020c10 */ /* 0x008fc8000ff3e0ff */
[----:B----4-:R-:W-:Y:S01]  /*ecd0*/  @P0 IADD3.X R3, R4, UR5, RZ, P1, !PT ;  /* 0x0000000504030c10 */ /* 0x010fe20008ffe4ff */
[----:B------:R-:W-:-:S04]  /*ece0*/  ULDC.64 UR4, c[0x0][0xa08] ;  /* 0x0002820000047ab9 */ /* 0x000fc80000000a00 */
[----:B--2---:R2:W3:Y:S01]  /*ecf0*/  @P0 LDG.E R7, desc[UR6][R2.64] ;  /* 0x0000000602070981 */ /* 0x0044e2000c1e1900 */
[----:B-----5:R-:W-:Y:S01]  /*ed00*/  VIADD R9, R0, 0xffffffff ;  /* 0xffffffff00097836 */ /* 0x020fe20000000000 */
[----:B--2---:R-:W2:Y:S01]  /*ed10*/  LDC.64 R2, c[0x0][0x418] ;  /* 0x00010600ff027b82 */ /* 0x004ea20000000a00 */
[----:B---3--:R-:W-:Y:S01]  /*ed20*/  SHF.R.S32.HI R8, RZ, 0x1f, R7 ;  /* 0x0000001fff087819 */ /* 0x008fe20000011407 */
[----:B------:R3:W-:Y:S04]  /*ed30*/  @P0 STL [R1+0xc], R7 ;  /* 0x00000c0701000387 */ /* 0x0007e80000100800 */
[----:B------:R3:W-:Y:S04]  /*ed40*/  STL [R1+0x2c], R9 ;  /* 0x00002c0901007387 */ /* 0x0007e80000100800 */
[----:B------:R3:W-:Y:S01]  /*ed50*/  STL [R1+0x1c], R8 ;  /* 0x00001c0801007387 */ /* 0x0007e20000100800 */
[----:B--2---:R-:W-:Y:S01]  /*ed60*/  LOP3.LUT P0, RZ, R2, UR4, RZ, 0xfc, !PT ;  /* 0x0000000402ff7c12 */ /* 0x004fe2000f80fcff */
[----:B------:R-:W-:-:S03]  /*ed70*/  UMOV UR4, 0xffffffff ;  /* 0xffffffff00047882 */ /* 0x000fc60000000000 */
[----:B------:R-:W-:-:S04]  /*ed80*/  LOP3.LUT P0, RZ, R3, UR5, RZ, 0xfc, P0 ;  /* 0x0000000503ff7c12 */ /* 0x000fc8000800fcff */
[----:B------:R-:W-:Y:S01]  /*ed90*/  SEL R0, R7, RZ, !P0 ;  /* 0x000000ff07007207 */ /* 0x000fe20004000000 */
[----:B---3--:R-:W-:Y:S08]  /*eda0*/  BRA.DIV UR4, `(.L_x_453) ;  /* 0x0000005a04307947 */ /* 0x008ff0000b800000 */
[----:B------:R-:W2:Y:S02]  /*edb0*/  S2R R4, SR_TID.X ;  /* 0x0000000000047919 */ /* 0x000ea40000002100 */
[----:B--2---:R-:W-:-:S04]  /*edc0*/  SHF.R.U32.HI R4, RZ, 0x5, R4 ;  /* 0x00000005ff047819 */ /* 0x004fc80000011604 */
[----:B------:R-:W-:-:S05]  /*edd0*/  LOP3.LUT R4, R4, 0x3, RZ, 0xc0, !PT ;  /* 0x0000000304047812 */ /* 0x000fca00078ec0ff */
[----:B------:R2:W3:Y:S02]  /*ede0*/  SHFL.IDX PT, R14, R4, RZ, 0x1f ;  /* 0x00001fff040e7589 */ /* 0x0004e400000e0000 */
.L_x_570:
[----:B------:R-:W-:Y:S01]  /*edf0*/  PLOP3.LUT P1, PT, PT, PT, PT, 0x8, 0x0 ;  /* 0x000000000000781c */ /* 0x000fe20003f2e170 */
[----:B------:R4:W-:Y:S01]  /*ee00*/  STL [R1], R0 ;  /* 0x0000000001007387 */ /* 0x0009e20000100800 */
[----:B---3--:R-:W-:Y:S02]  /*ee10*/  ISETP.NE.AND P0, PT, R14, RZ, PT ;  /* 0x000000ff0e00720c */ /* 0x008fe40003f05270 */
[----:B----4-:R-:W-:-:S05]  /*ee20*/  P2R R0, PR, RZ, 0x2 ;  /* 0x00000002ff007803 */ /* 0x010fca0000000000 */
[----:B------:R3:W-:Y:S06]  /*ee30*/  STL [R1+0x20], R0 ;  /* 0x0000200001007387 */ /* 0x0007ec0000100800 */
[----:B------:R-:W-:Y:S05]  /*ee40*/  @P0 BRA `(.L_x_454) ;  /* 0x00000004005c0947 */ /* 0x000fea0003800000 */
[----:B------:R-:W-:-:S03]  /*ee50*/  UMOV UR4, 0xffffffff ;  /* 0xffffffff00047882 */ /* 0x000fc60000000000 */
[----:B------:R-:W-:Y:S05]  /*ee60*/  BRA.DIV UR4, `(.L_x_455) ;  /* 0x0000005a04347947 */ /* 0x000fea000b800000 */
[----:B------:R-:W-:-:S13]  /*ee70*/  ELECT P6, URZ, PT ;  /* 0x00000000003f782f */ /* 0x000fda00038c0000 */
.L_x_573:
[----:B------:R-:W-:Y:S05]  /*ee80*/  @!P6 BRA `(.L_x_454) ;  /* 0x00000004004ce947 */ /* 0x000fea0003800000 */
[----:B------:R4:W-:Y:S01]  /*ee90*/  STL [R1+0x14], R9 ;  /* 0x0000140901007387 */ /* 0x0009e20000100800 */
[----:B------:R-:W-:-:S04]  /*eea0*/  ISETP.NE.U32.AND P0, PT, R2, RZ, PT ;  /* 0x000000ff0200720c */ /* 0x000fc80003f05070 */
[----:B------:R-:W-:-:S13]  /*eeb0*/  ISETP.NE.AND.EX P0, PT, R3, RZ, PT, P0 ;  /* 0x000000ff0300720c */ /* 0x000fda0003f05300 */
[----:B----4-:R-:W-:Y:S05]  /*eec0*/  @!P0 BRA `(.L_x_456) ;  /* 0x0000000000548947 */ /* 0x010fea0003800000 */
[----:B------:R-:W4:Y:S01]  /*eed0*/  LDC R6, c[0x0][0x43c] ;  /* 0x00010f00ff067b82 */ /* 0x000f220000000800 */
[----:B---3--:R-:W-:Y:S01]  /*eee0*/  IMAD.MOV.U32 R0, RZ, RZ, R9 ;  /* 0x000000ffff007224 */ /* 0x008fe200078e0009 */
[----:B------:R-:W-:Y:S01]  /*eef0*/  ULDC.64 UR4, c[0x0][0x428] ;  /* 0x00010a0000047ab9 */ /* 0x000fe20000000a00 */
[----:B------:R-:W-:Y:S01]  /*ef00*/  ULDC.64 UR6, c[0x0][0x208] ;  /* 0x0000820000067ab9 */ /* 0x000fe20000000a00 */
[----:B----4-:R-:W-:-:S13]  /*ef10*/  ISETP.NE.AND P0, PT, R6, 0x1, PT ;  /* 0x000000010600780c */ /* 0x010fda0003f05270 */
[----:B--2---:R-:W2:Y:S02]  /*ef20*/  @P0 LDC.64 R4, c[0x0][0x440] ;  /* 0x00011000ff040b82 */ /* 0x004ea40000000a00 */
[----:B--2---:R-:W-:-:S05]  /*ef30*/  @P0 IMAD.HI.U32 R4, R9, R4, RZ ;  /* 0x0000000409040227 */ /* 0x004fca00078e00ff */
        /* <DEDUP_REMOVED lines=8> */
[----:B--2---:R-:W-:-:S04]  /*efc0*/  IMAD R6, R8, UR4, RZ ;  /* 0x0000000408067c24 */ /* 0x004fc8000f8e02ff */
[----:B------:R-:W-:-:S04]  /*efd0*/  IMAD R0, R7, UR5, R6 ;  /* 0x0000000507007c24 */ /* 0x000fc8000f8e0206 */
[----:B------:R-:W-:-:S05]  /*efe0*/  IMAD.IADD R0, R5, 0x1, R0 ;  /* 0x0000000105007824 */ /* 0x000fca00078e0200 */
[----:B------:R-:W-:-:S05]  /*eff0*/  LEA.HI.X R3, R4, R3, R0, 0x2, P0 ;  /* 0x0000000304037211 */ /* 0x000fca00000f1400 */
[----:B------:R-:W2:Y:S04]  /*f000*/  LDG.E R0, desc[UR6][R2.64] ;  /* 0x0000000602007981 */ /* 0x000ea8000c1e1900 */
[----:B--2---:R4:W-:Y:S02]  /*f010*/  STL [R1], R0 ;  /* 0x0000000001007387 */ /* 0x0049e40000100800 */
.L_x_456:
[----:B------:R-:W5:Y:S04]  /*f020*/  LDL R7, [R1+0x4] ;  /* 0x0000040001077983 */ /* 0x000f680000100800 */
[----:B---34-:R-:W5:Y:S04]  /*f030*/  LDL R0, [R1+0x8] ;  /* 0x0000080001007983 */ /* 0x018f680000100800 */
[----:B------:R-:W3:Y:S01]  /*f040*/  LDL R2, [R1+0x10] ;  /* 0x0000100001027983 */ /* 0x000ee20000100800 */
[----:B-----5:R-:W-:Y:S01]  /*f050*/  IMAD R0, R0, 0x8, R7 ;  /* 0x0000000800007824 */ /* 0x020fe200078e0207 */
[----:B---3--:R-:W-:-:S04]  /*f060*/  SHF.L.U32 R2, R2, 0x1f, RZ ;  /* 0x0000001f02027819 */ /* 0x008fc800000006ff */
[----:B------:R-:W3:Y:S02]  /*f070*/  SYNCS.PHASECHK.TRANS64.TRYWAIT P0, [R0+URZ+0x38840], R2 ;  /* 0x03884002000075a7 */ /* 0x000ee4000800017f */
[----:B---3--:R-:W-:Y:S05]  /*f080*/  @!P0 BRA `(.L_x_457) ;  /* 0x0000005400cc8947 */ /* 0x008fea0003800000 */
.L_x_574:
[----:B------:R-:W4:Y:S02]  /*f090*/  S2R R3, SR_TID.X ;  /* 0x0000000000037919 */ /* 0x000f240000002100 */
[----:B----4-:R-:W-:-:S04]  /*f0a0*/  LOP3.LUT R3, R3, 0x7f, RZ, 0xc0, !PT ;  /* 0x0000007f03037812 */ /* 0x010fc800078ec0ff */
[----:B------:R-:W-:-:S13]  /*f0b0*/  ISETP.NE.AND P0, PT, R3, RZ, PT ;  /* 0x000000ff0300720c */ /* 0x000fda0003f05270 */
[----:B------:R-:W-:Y:S05]  /*f0c0*/  @P0 BRA `(.L_x_458) ;  /* 0x00000000001c0947 */ /* 0x000fea0003800000 */
[----:B------:R-:W4:Y:S01]  /*f0d0*/  S2R R3, SR_TID.X ;  /* 0x0000000000037919 */ /* 0x000f220000002100 */
[----:B---3--:R-:W-:-:S04]  /*f0e0*/  IMAD.MOV.U32 R2, RZ, RZ, 0xa000 ;  /* 0x0000a000ff027424 */ /* 0x008fc800078e00ff */
[----:B------:R3:W-:Y:S01]  /*f0f0*/  SYNCS.ARRIVE.TRANS64 RZ, [R0+URZ+0x38830], R2 ;  /* 0x0388300200ff79a7 */ /* 0x0007e2000800003f */
[----:B----4-:R-:W-:-:S04]  /*f100*/  LOP3.LUT R3, R3, 0x1f, RZ, 0xc0, !PT ;  /* 0x0000001f03037812 */ /* 0x010fc800078ec0ff */
[----:B------:R-:W-:-:S13]  /*f110*/  ISETP.NE.AND P0, PT, R3, RZ, PT ;  /* 0x000000ff0300720c */ /* 0x000fda0003f05270 */
[----:B---3--:R-:W-:Y:S05]  /*f120*/  @!P0 BRA `(.L_x_458) ;  /* 0x0000000000048947 */ /* 0x008fea0003800000 */
[----:B------:R-:W-:Y:S01]  /*f130*/  BPT.TRAP 0x1 ;  /* 0x000000040000795c */ /* 0x000fe20000300000 */
.L_x_458:
[----:B------:R-:W4:Y:S04]  /*f140*/  LDL R6, [R1+0x4] ;  /* 0x0000040001067983 */ /* 0x000f280000100800 */
[----:B------:R-:W4:Y:S04]  /*f150*/  LDL R5, [R1+0x8] ;  /* 0x0000080001057983 */ /* 0x000f280000100800 */
[----:B--2---:R-:W2:Y:S04]  /*f160*/  LDL R4, [R1+0x14] ;  /* 0x0000140001047983 */ /* 0x004ea80000100800 */
[----:B------:R-:W5:Y:S04]  /*f170*/  LDL R3, [R1+0x18] ;  /* 0x0000180001037983 */ /* 0x000f680000100800 */
[----:B---3--:R-:W3:Y:S01]  /*f180*/  LDL R2, [R1] ;  /* 0x0000000001027983 */ /* 0x008ee20000100800 */
[----:B------:R-:W-:Y:S01]  /*f190*/  R2UR UR9, R0 ;  /* 0x00000000000972ca */ /* 0x000fe200000e0000 */
[----:B------:R-:W-:Y:S01]  /*f1a0*/  UIADD3 UR4, UP0, UR36, 0x370, URZ ;  /* 0x0000037024047890 */ /* 0x000fe2000ff1e03f */
[----:B------:R-:W-:Y:S01]  /*f1b0*/  R2UR UR12, R18 ;  /* 0x00000000120c72ca */ /* 0x000fe200000e0000 */
[----:B------:R-:W-:Y:S01]  /*f1c0*/  UMOV UR10, URZ ;  /* 0x0000003f000a7c82 */ /* 0x000fe20008000000 */
[----:B------:R-:W-:Y:S01]  /*f1d0*/  UMOV UR6, 0x0 ;  /* 0x0000000000067882 */ /* 0x000fe20000000000 */
[----:B------:R-:W-:Y:S01]  /*f1e0*/  UMOV UR7, 0x14f00000 ;  /* 0x14f0000000077882 */ /* 0x000fe20000000000 */
[----:B------:R-:W-:Y:S01]  /*f1f0*/  UMOV UR16, 0x40 ;  /* 0x0000004000107882 */ /* 0x000fe20000000000 */
[----:B------:R-:W-:-:S06]  /*f200*/  PLOP3.LUT P0, PT, PT, PT, PT, 0x80, 0x0 ;  /* 0x000000000000781c */ /* 0x000fcc0003f0f070 */
[----:B------:R-:W-:Y:S01]  /*f210*/  UIADD3 UR9, UR9, 0x38830, URZ ;  /* 0x0003883009097890 */ /* 0x000fe2000fffe03f */
[----:B----4-:R-:W-:Y:S01]  /*f220*/  IMAD R0, R5, 0xa000, R6 ;  /* 0x0000a00005007824 */ /* 0x010fe200078e0206 */
[----:B--2---:R-:W-:-:S04]  /*f230*/  R2UR UR11, R4 ;  /* 0x00000000040b72ca */ /* 0x004fc800000e0000 */
[----:B------:R-:W-:Y:S02]  /*f240*/  R2UR UR14, R0 ;  /* 0x00000000000e72ca */ /* 0x000fe400000e0000 */
[----:B-----5:R-:W-:Y:S02]  /*f250*/  R2UR UR5, R3 ;  /* 0x00000000030572ca */ /* 0x020fe400000e0000 */
[----:B------:R-:W-:Y:S02]  /*f260*/  P2R R0, PR, RZ, 0x1 ;  /* 0x00000001ff007803 */ /* 0x000fe40000000000 */
[----:B---3--:R-:W-:-:S03]  /*f270*/  R2UR UR13, R2 ;  /* 0x00000000020d72ca */ /* 0x008fc600000e0000 */
[----:B------:R4:W-:Y:S04]  /*f280*/  STL [R1+0x20], R0 ;  /* 0x0000200001007387 */ /* 0x0009e80000100800 */
[----:B------:R-:W-:Y:S02]  /*f290*/  UIADD3 UR8, UR14, 0x24400, URZ ;  /* 0x000244000e087890 */ /* 0x000fe4000fffe03f */
[----:B------:R-:W-:Y:S02]  /*f2a0*/  UIMAD UR11, UR11, 0x50, UR5 ;  /* 0x000000500b0b78a4 */ /* 0x000fe4000f8e0205 */
[----:B------:R-:W-:Y:S02]  /*f2b0*/  UIADD3.X UR5, URZ, UR37, URZ, UP0, !UPT ;  /* 0x000000253f057290 */ /* 0x000fe400087fe43f */
[----:B------:R-:W-:-:S02]  /*f2c0*/  UIADD3 UR15, UR14, 0x26c00, URZ ;  /* 0x00026c000e0f7890 */ /* 0x000fc4000fffe03f */
[----:B------:R-:W-:Y:S02]  /*f2d0*/  UIADD3 UR17, UR14, 0x29400, URZ ;  /* 0x000294000e117890 */ /* 0x000fe4000fffe03f */
[----:B------:R-:W-:-:S03]  /*f2e0*/  UIADD3 UR18, UR14, 0x2bc00, URZ ;  /* 0x0002bc000e127890 */ /* 0x000fc6000fffe03f */
[----:B------:R2:W-:Y:S01]  /*f2f0*/  UTMALDG.4D [UR8], [UR4], desc[UR6] ;  /* 0x00000608040075b4 */ /* 0x0005e20008019000 */
[----:B------:R-:W-:Y:S01]  /*f300*/  UMOV UR14, 0x80 ;  /* 0x00000080000e7882 */ /* 0x000fe20000000000 */
[----:B--2---:R-:W-:Y:S01]  /*f310*/  UMOV UR8, UR15 ;  /* 0x0000000f00087c82 */ /* 0x004fe20008000000 */
[----:B------:R-:W-:Y:S02]  /*f320*/  UMOV UR10, UR16 ;  /* 0x00000010000a7c82 */ /* 0x000fe40008000000 */
[----:B------:R2:W-:Y:S02]  /*f330*/  UTMALDG.4D [UR8], [UR4], desc[UR6] ;  /* 0x00000608040075b4 */ /* 0x0005e40008019000 */
[----:B--2---:R-:W-:Y:S01]  /*f340*/  UMOV UR8, UR17 ;  /* 0x0000001100087c82 */ /* 0x004fe20008000000 */
[----:B------:R-:W-:Y:S01]  /*f350*/  UMOV UR10, UR14 ;  /* 0x0000000e000a7c82 */ /* 0x000fe20008000000 */
[----:B------:R-:W-:Y:S01]  /*f360*/  UMOV UR14, 0xc0 ;  /* 0x000000c0000e7882 */ /* 0x000fe20000000000 */
[----:B------:R2:W-:Y:S02]  /*f370*/  UTMALDG.4D [UR8], [UR4], desc[UR6] ;  /* 0x00000608040075b4 */ /* 0x0005e40008019000 */
[----:B--2---:R-:W-:Y:S01]  /*f380*/  UMOV UR8, UR18 ;  /* 0x0000001200087c82 */ /* 0x004fe20008000000 */
[----:B------:R-:W-:-:S02]  /*f390*/  UMOV UR10, UR14 ;  /* 0x0000000e000a7c82 */ /* 0x000fc40008000000 */
[----:B------:R4:W-:Y:S02]  /*f3a0*/  UTMALDG.4D [UR8], [UR4], desc[UR6] ;  /* 0x00000608040075b4 */ /* 0x0009e40008019000 */
[----:B----4-:R-:W-:Y:S01]  /*f3b0*/  NOP ;  /* 0x0000000000007918 */ /* 0x010fe20000000000 */
.L_x_454:
[----:B------:R-:W4:Y:S04]  /*f3c0*/  LDL R2, [R1+0x4] ;  /* 0x0000040001027983 */ /* 0x000f280000100800 */
[----:B------:R-:W3:Y:S04]  /*f3d0*/  LDL.LU R3, [R1+0x34] ;  /* 0x0000340001037983 */ /* 0x000ee80000300800 */
[----:B------:R-:W5:Y:S04]  /*f3e0*/  LDL.LU R5, [R1+0x28] ;  /* 0x0000280001057983 */ /* 0x000f680000300800 */
[----:B--2---:R-:W2:Y:S01]  /*f3f0*/  LDL.LU R4, [R1+0x38] ;  /* 0x0000380001047983 */ /* 0x004ea20000300800 */
[----:B------:R-:W-:Y:S05]  /*f400*/  WARPSYNC.ALL ;  /* 0x0000000000007948 */ /* 0x000fea0003800000 */
[----:B------:R-:W-:Y:S01]  /*f410*/  ULDC.64 UR4, c[0x0][0x298] ;  /* 0x0000a60000047ab9 */ /* 0x000fe20000000a00 */
[----:B------:R-:W-:Y:S01]  /*f420*/  ULDC.64 UR6, c[0x0][0xa00] ;  /* 0x0002800000067ab9 */ /* 0x000fe20000000a00 */
[----:B------:R-:W-:Y:S01]  /*f430*/  BSSY B6, `(.L_x_459) ;  /* 0x0000024000067945 */ /* 0x000fe20003800000 */
[----:B------:R-:W-:Y:S01]  /*f440*/  BAR.SYNC.DEFER_BLOCKING 0x8, 0x180 ;  /* 0x0206000000007b1d */ /* 0x000fe20000010000 */
[----:B------:R-:W-:-:S04]  /*f450*/  ISETP.NE.U32.AND P0, PT, RZ, UR6, PT ;  /* 0x00000006ff007c0c */ /* 0x000fc8000bf05070 */
[----:B------:R-:W-:Y:S01]  /*f460*/  ISETP.NE.AND.EX P0, PT, RZ, UR7, PT, P0 ;  /* 0x00000007ff007c0c */ /* 0x000fe2000bf05300 */
[----:B----4-:R-:W-:Y:S01]  /*f470*/  VIADD R2, R2, 0x14400 ;  /* 0x0001440002027836 */ /* 0x010fe20000000000 */
[----:B---3--:R-:W-:-:S04]  /*f480*/  SHF.R.S32.HI R0, RZ, 0x1f, R3 ;  /* 0x0000001fff007819 */ /* 0x008fc80000011403 */
[----:B------:R-:W-:Y:S02]  /*f490*/  LOP3.LUT P1, RZ, R2, 0x3ff, RZ, 0xc0, !PT ;  /* 0x000003ff02ff7812 */ /* 0x000fe4000782c0ff */
[----:B-----5:R-:W-:Y:S01]  /*f4a0*/  SEL R5, R5, RZ, !P0 ;  /* 0x000000ff05057207 */ /* 0x020fe20004000000 */
[----:B------:R-:W-:Y:S01]  /*f4b0*/  IMAD R0, R0, UR4, RZ ;  /* 0x0000000400007c24 */ /* 0x000fe2000f8e02ff */
[----:B--2---:R-:W-:-:S03]  /*f4c0*/  SEL R4, R4, RZ, !P0 ;  /* 0x000000ff04047207 */ /* 0x004fc60004000000 */
[C---:B------:R-:W-:Y:S02]  /*f4d0*/  IMAD R0, R3.reuse, UR5, R0 ;  /* 0x0000000503007c24 */ /* 0x040fe4000f8e0200 */
[----:B------:R-:W-:-:S05]  /*f4e0*/  IMAD.WIDE.U32 R2, R3, UR4, RZ ;  /* 0x0000000403027c25 */ /* 0x000fca000f8e00ff */
[----:B------:R2:W-:Y:S04]  /*f4f0*/  STL.64 [R1+0x48], R2 ;  /* 0x0000480201007387 */ /* 0x0005e80000100a00 */
[----:B------:R3:W-:Y:S04]  /*f500*/  STL [R1+0x28], R5 ;  /* 0x0000280501007387 */ /* 0x0007e80000100800 */
[----:B------:R3:W-:Y:S01]  /*f510*/  STL [R1+0x54], R4 ;  /* 0x0000540401007387 */ /* 0x0007e20000100800 */
[----:B--2---:R-:W-:Y:S01]  /*f520*/  IMAD.IADD R2, R3, 0x1, R0 ;  /* 0x0000000103027824 */ /* 0x004fe200078e0200 */
[----:B------:R-:W-:-:S05]  /*f530*/  SHF.R.S32.HI R0, RZ, 0x1f, R18 ;  /* 0x0000001fff007819 */ /* 0x000fca0000011412 */
[----:B------:R3:W-:Y:S04]  /*f540*/  STL [R1+0x38], R0 ;  /* 0x0000380001007387 */ /* 0x0007e80000100800 */
[----:B------:R3:W-:Y:S01]  /*f550*/  STL [R1+0x34], R2 ;  /* 0x0000340201007387 */ /* 0x0007e20000100800 */
[----:B------:R-:W-:Y:S05]  /*f560*/  @!P1 BRA `(.L_x_460) ;  /* 0x0000000000409947 */ /* 0x000fea0003800000 */
[----:B---3--:R-:W-:Y:S01]  /*f570*/  MOV R2, 0x0 ;  /* 0x0000000000027802 */ /* 0x008fe20000000f00 */
        /* <DEDUP_REMOVED lines=11> */
[----:B-1----:R-:W-:Y:S02]  /*f630*/  IMAD.MOV.U32 R12, RZ, RZ, 0x1 ;  /* 0x00000001ff0c7424 */ /* 0x002fe400078e00ff */
[----:B------:R-:W-:-:S07]  /*f640*/  IMAD.MOV.U32 R13, RZ, RZ, RZ ;  /* 0x000000ffff0d7224 */ /* 0x000fce00078e00ff */
[----:B------:R-:W-:-:S07]  /*f650*/  LEPC R20, `(.L_x_460) ;  /* 0x000000001014794e */ /* 0x000fce0000000000 */
[----:B0-2---:R-:W-:Y:S05]  /*f660*/  CALL.ABS.NOINC R2 ;  /* 0x0000000002007343 */ /* 0x005fea0003c00000 */
.L_x_460:
[----:B------:R-:W-:Y:S05]  /*f670*/  BSYNC B6 ;  /* 0x0000000000067941 */ /* 0x000fea0003800000 */
.L_x_459:
[----:B---3--:R-:W2:Y:S01]  /*f680*/  LDL.LU R4, [R1+0x34] ;  /* 0x0000340001047983 */ /* 0x008ea20000300800 */
[----:B------:R-:W3:Y:S01]  /*f690*/  LDC R7, c[0x0][0x448] ;  /* 0x00011200ff077b82 */ /* 0x000ee20000000800 */
[----:B------:R-:W-:Y:S01]  /*f6a0*/  ULDC.64 UR4, c[0x0][0x2d8] ;  /* 0x0000b60000047ab9 */ /* 0x000fe20000000a00 */
[----:B------:R-:W-:Y:S01]  /*f6b0*/  IMAD.SHL.U32 R17, R17, 0x80, RZ ;  /* 0x0000008011117824 */ /* 0x000fe200078e00ff */
[----:B------:R-:W2:Y:S01]  /*f6c0*/  LDL.LU.64 R2, [R1+0x48] ;  /* 0x0000480001027983 */ /* 0x000ea20000300a00 */
[----:B------:R-:W-:-:S03]  /*f6d0*/  ULDC.64 UR6, c[0x0][0x280] ;  /* 0x0000a00000067ab9 */ /* 0x000fc60000000a00 */
[----:B------:R-:W4:Y:S04]  /*f6e0*/  LDL.LU R0, [R1+0x38] ;  /* 0x0000380001007983 */ /* 0x000f280000300800 */
[----:B------:R-:W4:Y:S04]  /*f6f0*/  LDL.LU R6, [R1+0x54] ;  /* 0x0000540001067983 */ /* 0x000f280000300800 */
[----:B------:R-:W4:Y:S01]  /*f700*/  LDL.LU R5, [R1+0x28] ;  /* 0x0000280001057983 */ /* 0x000f220000300800 */
[----:B------:R-:W0:Y:S01]  /*f710*/  S2R R9, SR_TID.X ;  /* 0x0000000000097919 */ /* 0x000e220000002100 */
[----:B------:R-:W1:Y:S01]  /*f720*/  S2R R8, SR_TID.X ;  /* 0x0000000000087919 */ /* 0x000e620000002100 */
[----:B---3--:R-:W-:Y:S01]  /*f730*/  ISETP.NE.AND P0, PT, R7, 0x1, PT ;  /* 0x000000010700780c */ /* 0x008fe20003f05270 */
[----:B0-----:R-:W-:-:S02]  /*f740*/  IMAD.SHL.U32 R9, R9, 0x8, RZ ;  /* 0x0000000809097824 */ /* 0x001fc400078e00ff */
[----:B-1----:R-:W-:-:S03]  /*f750*/  IMAD.SHL.U32 R10, R8, 0x8, RZ ;  /* 0x00000008080a7824 */ /* 0x002fc600078e00ff */
[----:B------:R-:W-:-:S04]  /*f760*/  LOP3.LUT R9, R9, 0x38, RZ, 0xc0, !PT ;  /* 0x0000003809097812 */ /* 0x000fc800078ec0ff */
[C---:B------:R-:W-:Y:S02]  /*f770*/  LOP3.LUT R12, R9.reuse, 0x40, RZ, 0xfc, !PT ;  /* 0x00000040090c7812 */ /* 0x040fe400078efcff */
[C---:B------:R-:W-:Y:S02]  /*f780*/  LOP3.LUT R11, R9.reuse, 0x80, RZ, 0xfc, !PT ;  /* 0x00000080090b7812 */ /* 0x040fe400078efcff */
[----:B------:R-:W-:Y:S02]  /*f790*/  LOP3.LUT R9, R9, 0xc0, RZ, 0xfc, !PT ;  /* 0x000000c009097812 */ /* 0x000fe400078efcff */
[----:B------:R-:W-:Y:S01]  /*f7a0*/  LOP3.LUT R10, R10, 0x38, RZ, 0xc0, !PT ;  /* 0x000000380a0a7812 */ /* 0x000fe200078ec0ff */
[----:B--2---:R-:W-:Y:S02]  /*f7b0*/  IMAD.MOV.U32 R3, RZ, RZ, R4 ;  /* 0x000000ffff037224 */ /* 0x004fe400078e0004 */
[----:B------:R-:W0:Y:S01]  /*f7c0*/  S2R R4, SR_TID.X ;  /* 0x0000000000047919 */ /* 0x000e220000002100 */
[----:B----4-:R-:W-:-:S02]  /*f7d0*/  IMAD R0, R0, UR4, RZ ;  /* 0x0000000400007c24 */ /* 0x010fc4000f8e02ff */
[----:B------:R-:W-:-:S04]  /*f7e0*/  IMAD.WIDE.U32 R2, R18, UR4, R2 ;  /* 0x0000000412027c25 */ /* 0x000fc8000f8e0002 */
[----:B------:R-:W-:Y:S01]  /*f7f0*/  IMAD R0, R18, UR5, R0 ;  /* 0x0000000512007c24 */ /* 0x000fe2000f8e0200 */
[----:B------:R-:W-:-:S03]  /*f800*/  ULDC.64 UR4, c[0x0][0x2e0] ;  /* 0x0000b80000047ab9 */ /* 0x000fc60000000a00 */
[----:B------:R-:W-:Y:S02]  /*f810*/  IMAD.IADD R3, R3, 0x1, R0 ;  /* 0x0000000103037824 */ /* 0x000fe400078e0200 */
[----:B------:R-:W-:Y:S02]  /*f820*/  IMAD R0, R6, UR4, RZ ;  /* 0x0000000406007c24 */ /* 0x000fe4000f8e02ff */
[C---:B------:R-:W-:Y:S01]  /*f830*/  IMAD.WIDE.U32 R2, R5.reuse, UR4, R2 ;  /* 0x0000000405027c25 */ /* 0x040fe2000f8e0002 */
[----:B------:R-:W1:Y:S03]  /*f840*/  @P0 LDC R6, c[0x0][0x450] ;  /* 0x00011400ff060b82 */ /* 0x000e660000000800 */
[----:B------:R-:W-:Y:S01]  /*f850*/  IMAD R0, R5, UR5, R0 ;  /* 0x0000000505007c24 */ /* 0x000fe2000f8e0200 */
[----:B------:R-:W-:-:S03]  /*f860*/  ULDC.64 UR4, c[0x0][0x2d0] ;  /* 0x0000b40000047ab9 */ /* 0x000fc60000000a00 */
[----:B------:R-:W-:Y:S01]  /*f870*/  IMAD.IADD R3, R3, 0x1, R0 ;  /* 0x0000000103037824 */ /* 0x000fe200078e0200 */
[C---:B0-----:R-:W-:Y:S01]  /*f880*/  LOP3.LUT R5, R4.reuse, 0x7f, RZ, 0xc0, !PT ;  /* 0x0000007f04057812 */ /* 0x041fe200078ec0ff */
[----:B------:R-:W-:-:S03]  /*f890*/  IMAD.SHL.U32 R4, R4, 0x10, RZ ;  /* 0x0000001004047824 */ /* 0x000fc600078e00ff */
[----:B------:R-:W-:-:S04]  /*f8a0*/  SHF.R.U32.HI R5, RZ, 0x3, R5 ;  /* 0x00000003ff057819 */ /* 0x000fc80000011605 */
[----:B------:R-:W-:Y:S02]  /*f8b0*/  LOP3.LUT R4, R5, 0x70, R4, 0xf8, !PT ;  /* 0x0000007005047812 */ /* 0x000fe400078ef804 */
[----:B------:R-:W0:Y:S02]  /*f8c0*/  @P0 LDC R5, c[0x0][0x44c] ;  /* 0x00011300ff050b82 */ /* 0x000e240000000800 */
[----:B------:R-:W-:-:S05]  /*f8d0*/  LOP3.LUT R0, R4, R17, RZ, 0xfc, !PT ;  /* 0x0000001104007212 */ /* 0x000fca00078efcff */
[----:B------:R-:W-:Y:S02]  /*f8e0*/  IMAD.MOV.U32 R4, RZ, RZ, R0 ;  /* 0x000000ffff047224 */ /* 0x000fe400078e0000 */
[----:B0-----:R-:W-:-:S05]  /*f8f0*/  @P0 IMAD.HI.U32 R5, R0, R5, RZ ;  /* 0x0000000500050227 */ /* 0x001fca00078e00ff */
[----:B-1----:R-:W-:-:S05]  /*f900*/  @P0 SHF.R.U32.HI R4, RZ, R6, R5 ;  /* 0x00000006ff040219 */ /* 0x002fca0000011605 */
[----:B------:R-:W-:Y:S02]  /*f910*/  IMAD.MOV R5, RZ, RZ, -R4 ;  /* 0x000000ffff057224 */ /* 0x000fe400078e0a04 */
[----:B------:R-:W-:-:S04]  /*f920*/  IMAD.WIDE.U32 R2, R4, UR4, R2 ;  /* 0x0000000404027c25 */ /* 0x000fc8000f8e0002 */
[----:B------:R-:W-:Y:S01]  /*f930*/  IMAD R0, R7, R5, R0 ;  /* 0x0000000507007224 */ /* 0x000fe200078e0200 */
[----:B------:R-:W-:-:S05]  /*f940*/  SHF.R.S32.HI R5, RZ, 0x1f, R4 ;  /* 0x0000001fff057819 */ /* 0x000fca0000011404 */
[----:B------:R-:W-:-:S04]  /*f950*/  IMAD R5, R5, UR4, RZ ;  /* 0x0000000405057c24 */ /* 0x000fc8000f8e02ff */
[----:B------:R-:W-:Y:S01]  /*f960*/  IMAD R4, R4, UR5, R5 ;  /* 0x0000000504047c24 */ /* 0x000fe2000f8e0205 */
[----:B------:R-:W-:-:S03]  /*f970*/  ULDC.64 UR4, c[0x0][0x2c8] ;  /* 0x0000b20000047ab9 */ /* 0x000fc60000000a00 */
[----:B------:R-:W-:Y:S01]  /*f980*/  IMAD.IADD R3, R3, 0x1, R4 ;  /* 0x0000000103037824 */ /* 0x000fe200078e0204 */
[----:B------:R-:W-:Y:S01]  /*f990*/  SHF.R.S32.HI R4, RZ, 0x1f, R0 ;  /* 0x0000001fff047819 */ /* 0x000fe20000011400 */
[----:B------:R-:W-:-:S04]  /*f9a0*/  IMAD.WIDE.U32 R2, R0, UR4, R2 ;  /* 0x0000000400027c25 */ /* 0x000fc8000f8e0002 */
[----:B------:R-:W-:Y:S01]  /*f9b0*/  IMAD R4, R4, UR4, RZ ;  /* 0x0000000404047c24 */ /* 0x000fe2000f8e02ff */
[----:B------:R-:W-:Y:S02]  /*f9c0*/  ULDC UR4, c[0x0][0x2b8] ;  /* 0x0000ae0000047ab9 */ /* 0x000fe40000000800 */
[----:B------:R-:W-:Y:S01]  /*f9d0*/  ISETP.GE.AND P3, PT, R9, UR4, PT ;  /* 0x0000000409007c0c */ /* 0x000fe2000bf66270 */
[----:B------:R-:W-:Y:S01]  /*f9e0*/  IMAD R0, R0, UR5, R4 ;  /* 0x0000000500007c24 */ /* 0x000fe2000f8e0204 */
[----:B------:R0:W5:Y:S01]  /*f9f0*/  LDL R9, [R1+0x24] ;  /* 0x0000240001097983 */ /* 0x0001620000100800 */
[----:B------:R-:W-:Y:S02]  /*fa00*/  LEA R4, P4, R2, UR6, 0x1 ;  /* 0x0000000602047c11 */ /* 0x000fe4000f8808ff */
[----:B------:R-:W-:Y:S01]  /*fa10*/  IMAD.IADD R0, R3, 0x1, R0 ;  /* 0x0000000103007824 */ /* 0x000fe200078e0200 */
[----:B------:R-:W-:Y:S02]  /*fa20*/  ISETP.GE.AND P0, PT, R10, UR4, PT ;  /* 0x000000040a007c0c */ /* 0x000fe4000bf06270 */
[----:B------:R-:W-:-:S02]  /*fa30*/  ISETP.GE.AND P1, PT, R12, UR4, PT ;  /* 0x000000040c007c0c */ /* 0x000fc4000bf26270 */
[----:B------:R-:W-:Y:S01]  /*fa40*/  ISETP.GE.AND P2, PT, R11, UR4, PT ;  /* 0x000000040b007c0c */ /* 0x000fe2000bf46270 */
[----:B------:R-:W-:Y:S01]  /*fa50*/  UMOV UR4, 0xffffffff ;  /* 0xffffffff00047882 */ /* 0x000fe20000000000 */
[----:B------:R-:W-:Y:S02]  /*fa60*/  LEA.HI.X R0, R2, UR7, R0, 0x1, P4 ;  /* 0x0000000702007c11 */ /* 0x000fe4000a0f0c00 */
[----:B0-----:R-:W-:Y:S09]  /*fa70*/  BRA.DIV UR4, `(.L_x_461) ;  /* 0x0000004e04647947 */ /* 0x001ff2000b800000 */
[----:B------:R-:W0:Y:S02]  /*fa80*/  S2R R6, SR_TID.X ;  /* 0x0000000000067919 */ /* 0x000e240000002100 */
[----:B0-----:R-:W-:Y:S02]  /*fa90*/  LOP3.LUT R8, R6, 0x7f, RZ, 0xc0, !PT ;  /* 0x0000007f06087812 */ /* 0x001fe400078ec0ff */
[----:B------:R-:W2:Y:S01]  /*faa0*/  LDL.LU R6, [R1+0x3c] ;  /* 0x00003c0001067983 */ /* 0x000ea20000300800 */
[----:B------:R-:W-:Y:S01]  /*fab0*/  ULDC.64 UR4, c[0x0][0x208] ;  /* 0x0000820000047ab9 */ /* 0x000fe20000000a00 */
[----:B------:R-:W-:-:S05]  /*fac0*/  SHF.R.U32.HI R8, RZ, 0x3, R8 ;  /* 0x00000003ff087819 */ /* 0x000fca0000011608 */
[----:B------:R-:W-:Y:S02]  /*fad0*/  IMAD.IADD R2, R8, 0x1, R17 ;  /* 0x0000000108027824 */ /* 0x000fe400078e0211 */
[----:B------:R-:W-:Y:S02]  /*fae0*/  SHFL.IDX PT, R8, R0, 0x6, 0x181f ;  /* 0x00d81f0000087f89 */ /* 0x000fe400000e0000 */
[----:B------:R-:W-:Y:S02]  /*faf0*/  VIADD R5, R2, 0x10 ;  /* 0x0000001002057836 */ /* 0x000fe40000000000 */
[----:B--2---:R-:W-:Y:S02]  /*fb00*/  IMAD R3, R6, R7, RZ ;  /* 0x0000000706037224 */ /* 0x004fe400078e02ff */
[----:B------:R-:W0:Y:S03]  /*fb10*/  SHFL.IDX PT, R7, R4, RZ, 0x181f ;  /* 0x00181fff04077589 */ /* 0x000e2600000e0000 */
[----:B------:R-:W-:Y:S01]  /*fb20*/  ISETP.GE.AND P5, PT, R2, R3, PT ;  /* 0x000000030200720c */ /* 0x000fe20003fa6270 */
[----:B------:R-:W1:-:S12]  /*fb30*/  SHFL.IDX PT, R6, R0, RZ, 0x181f ;  /* 0x00181fff00067589 */ /* 0x000e5800000e0000 */
[----:B0-----:R-:W-:-:S05]  /*fb40*/  @!P5 LEA R7, P4, R10, R7, 0x1 ;  /* 0x000000070a07d211 */ /* 0x001fca00078808ff */
[----:B-1----:R-:W-:-:S05]  /*fb50*/  @!P5 IMAD.X R6, RZ, RZ, R6, P4 ;  /* 0x000000ffff06d224 */ /* 0x002fca00020e0606 */
[----:B------:R-:W-:-:S04]  /*fb60*/  @!P5 LOP3.LUT R7, R7, R6, RZ, 0x3c, !PT ;  /* 0x000000060707d212 */ /* 0x000fc800078e3cff */
[----:B------:R-:W-:-:S04]  /*fb70*/  @!P5 LOP3.LUT R6, R7, R6, RZ, 0x3c, !PT ;  /* 0x000000060706d212 */ /* 0x000fc800078e3cff */
[----:B------:R-:W-:-:S05]  /*fb80*/  @!P5 LOP3.LUT R7, R7, R6, RZ, 0x3c, !PT ;  /* 0x000000060707d212 */ /* 0x000fca00078e3cff */
[----:B-----5:R-:W-:Y:S04]  /*fb90*/  @!P5 LDGSTS.E.BYPASS.LTC128B.128 [R9+0x14400], desc[UR4][R6.64], !P0 ;  /* 0x144000000609dfae */ /* 0x020fe8000c101d44 */
[----:B------:R-:W-:Y:S04]  /*fba0*/  @!P5 LDGSTS.E.BYPASS.LTC128B.128 [R9+0x18400], desc[UR4][R6.64+0x80], !P1 ;  /* 0x184000800609dfae */ /* 0x000fe8000c901d44 */
[----:B------:R-:W-:Y:S04]  /*fbb0*/  @!P5 LDGSTS.E.BYPASS.LTC128B.128 [R9+0x1c400], desc[UR4][R6.64+0x100], !P2 ;  /* 0x1c4001000609dfae */ /* 0x000fe8000d101d44 */
[----:B------:R0:W-:Y:S01]  /*fbc0*/  @!P5 LDGSTS.E.BYPASS.LTC128B.128 [R9+0x20400], desc[UR4][R6.64+0x180], !P3 ;  /* 0x204001800609dfae */ /* 0x0001e2000d901d44 */
[----:B------:R-:W-:-:S03]  /*fbd0*/  ISETP.GE.AND P5, PT, R5, R3, PT ;  /* 0x000000030500720c */ /* 0x000fc60003fa6270 */
[----:B------:R-:W1:Y:S04]  /*fbe0*/  SHFL.IDX PT, R5, R4, 0x1, 0x181f ;  /* 0x00381f0004057f89 */ /* 0x000e6800000e0000 */
[----:B0-----:R-:W0:Y:S06]  /*fbf0*/  SHFL.IDX PT, R6, R0, 0x1, 0x181f ;  /* 0x00381f0000067f89 */ /* 0x001e2c00000e0000 */
[----:B-1----:R-:W-:-:S05]  /*fc00*/  @!P5 LEA R5, P4, R10, R5, 0x1 ;  /* 0x000000050a05d211 */ /* 0x002fca00078808ff */
[----:B0-----:R-:W-:-:S04]  /*fc10*/  @!P5 IMAD.X R6, RZ, RZ, R6, P4 ;  /* 0x000000ffff06d224 */ /* 0x001fc800020e0606 */
[----:B------:R-:W-:Y:S02]  /*fc20*/  @!P5 IMAD.MOV.U32 R7, RZ, RZ, R6 ;  /* 0x000000ffff07d224 */ /* 0x000fe400078e0006 */
[----:B------:R-:W-:Y:S02]  /*fc30*/  @!P5 IMAD.MOV.U32 R6, RZ, RZ, R5 ;  /* 0x000000ffff06d224 */ /* 0x000fe400078e0005 */
[----:B------:R-:W-:-:S03]  /*fc40*/  VIADD R5, R2, 0x20 ;  /* 0x0000002002057836 */ /* 0x000fc60000000000 */
[----:B------:R-:W-:Y:S04]  /*fc50*/  @!P5 LDGSTS.E.BYPASS.LTC128B.128 [R9+0x14c00], desc[UR4][R6.64], !P0 ;  /* 0x14c000000609dfae */ /* 0x000fe8000c101d44 */
        /* <DEDUP_REMOVED lines=53> */
[----:B------:R-:W2:Y:S06]  /*ffb0*/  SHFL.IDX PT, R4, R4, 0x7, 0x181f ;  /* 0x00f81f0004047f89 */ /* 0x000eac00000e0000 */
[----:B-1----:R-:W-:-:S05]  /*ffc0*/  @!P5 LEA R5, P4, R10, R5, 0x1 ;  /* 0x000000050a05d211 */ /* 0x002fca00078808ff */
[----:B0-----:R-:W-:-:S04]  /*ffd0*/  @!P5 IMAD.X R6, RZ, RZ, R8, P4 ;  /* 0x000000ffff06d224 */ /* 0x001fc800020e0608 */
[----:B------:R-:W-:Y:S02]  /*ffe0*/  @!P5 IMAD.MOV.U32 R7, RZ, RZ, R6 ;  /* 0x000000ffff07d224 */ /* 0x000fe400078e0006 */
[----:B------:R-:W-:Y:S02]  /*fff0*/  @!P5 IMAD.MOV.U32 R6, RZ, RZ, R5 ;  /* 0x000000ffff06d224 */ /* 0x000fe400078e0005 */
[----:B------:R0:W1:Y:S04]  /*10000*/  SHFL.IDX PT, R5, R0, 0x7, 0x181f ;  /* 0x00f81f0000057f89 */ /* 0x00006800000e0000 */
[----:B------:R0:W-:Y:S04]  /*10010*/  @!P5 LDGSTS.E.BYPASS.LTC128B.128 [R9+0x17400], desc[UR4][R6.64], !P0 ;  /* 0x174000000609dfae */ /* 0x0001e8000c101d44 */
[----:B------:R0:W-:Y:S04]  /*10020*/  @!P5 LDGSTS.E.BYPASS.LTC128B.128 [R9+0x1b400], desc[UR4][R6.64+0x80], !P1 ;  /* 0x1b4000800609dfae */ /* 0x0001e8000c901d44 */
[----:B------:R0:W-:Y:S04]  /*10030*/  @!P5 LDGSTS.E.BYPASS.LTC128B.128 [R9+0x1f400], desc[UR4][R6.64+0x100], !P2 ;  /* 0x1f4001000609dfae */ /* 0x0001e8000d101d44 */
[----:B--2---:R0:W-:Y:S02]  /*10040*/  @!P5 LDGSTS.E.BYPASS.LTC128B.128 [R9+0x23400], desc[UR4][R6.64+0x180], !P3 ;  /* 0x234001800609dfae */ /* 0x0041e4000d901d44 */
.L_x_591:
[----:B------:R-:W-:Y:S01]  /*10050*/  VIADD R2, R2, 0x70 ;  /* 0x0000007002027836 */ /* 0x000fe20000000000 */
[----:B------:R-:W-:Y:S04]  /*10060*/  BSSY B0, `(.L_x_462) ;  /* 0x000000d000007945 */ /* 0x000fe80003800000 */
[----:B------:R-:W-:-:S13]  /*10070*/  ISETP.GE.AND P4, PT, R2, R3, PT ;  /* 0x000000030200720c */ /* 0x000fda0003f86270 */
[----:B------:R-:W-:Y:S05]  /*10080*/  @P4 BRA `(.L_x_463) ;  /* 0x0000000000284947 */ /* 0x000fea0003800000 */
[----:B------:R-:W-:Y:S01]  /*10090*/  LEA R2, P4, R10, R4, 0x1 ;  /* 0x000000040a027211 */ /* 0x000fe200078808ff */
[----:B------:R-:W-:-:S04]  /*100a0*/  ULDC.64 UR4, c[0x0][0x208] ;  /* 0x0000820000047ab9 */ /* 0x000fc80000000a00 */
[----:B-1----:R-:W-:-:S05]  /*100b0*/  IMAD.X R3, RZ, RZ, R5, P4 ;  /* 0x000000ffff037224 */ /* 0x002fca00020e0605 */
[----:B------:R-:W-:Y:S01]  /*100c0*/  @!PT LDS RZ, [RZ] ;  /* 0x00000000fffff984 */ /* 0x000fe20000000800 */
[----:B------:R-:W-:Y:S01]  /*100d0*/  @!PT LDS RZ, [RZ] ;  /* 0x00000000fffff984 */ /* 0x000fe20000000800 */
[----:B------:R-:W-:Y:S01]  /*100e0*/  @!PT LDS RZ, [RZ] ;  /* 0x00000000fffff984 */ /* 0x000fe20000000800 */
[----:B------:R2:W-:Y:S04]  /*100f0*/  LDGSTS.E.BYPASS.LTC128B.128 [R9+0x17c00], desc[UR4][R2.64], !P0 ;  /* 0x17c0000002097fae */ /* 0x0005e8000c101d44 */
[----:B------:R2:W-:Y:S04]  /*10100*/  LDGSTS.E.BYPASS.LTC128B.128 [R9+0x1bc00], desc[UR4][R2.64+0x80], !P1 ;  /* 0x1bc0008002097fae */ /* 0x0005e8000c901d44 */
[----:B------:R2:W-:Y:S04]  /*10110*/  LDGSTS.E.BYPASS.LTC128B.128 [R9+0x1fc00], desc[UR4][R2.64+0x100], !P2 ;  /* 0x1fc0010002097fae */ /* 0x0005e8000d101d44 */
[----:B------:R2:W-:Y:S02]  /*10120*/  LDGSTS.E.BYPASS.LTC128B.128 [R9+0x23c00], desc[UR4][R2.64+0x180], !P3 ;  /* 0x23c0018002097fae */ /* 0x0005e4000d901d44 */
.L_x_463:
[----:B------:R-:W-:Y:S05]  /*10130*/  BSYNC B0 ;  /* 0x0000000000007941 */ /* 0x000fea0003800000 */
.L_x_462:
[----:B0-2---:R-:W2:Y:S01]  /*10140*/  LDL R9, [R1+0x4] ;  /* 0x0000040001097983 */ /* 0x005ea20000100800 */
[----:B------:R-:W-:Y:S01]  /*10150*/  PLOP3.LUT P0, PT, PT, PT, PT, 0x80, 0x0 ;  /* 0x000000000000781c */ /* 0x000fe20003f0f070 */
[----:B------:R-:W-:Y:S01]  /*10160*/  NOP ;  /* 0x0000000000007918 */ /* 0x000fe20000000000 */
[----:B--2---:R-:W-:-:S11]  /*10170*/  VIADD R6, R9, 0x38800 ;  /* 0x0003880009067836 */ /* 0x004fd60000000000 */
.L_x_464:
[----:B------:R-:W2:Y:S01]  /*10180*/  LDL R2, [R1+0x4] ;  /* 0x0000040001027983 */ /* 0x000ea20000100800 */
[----:B------:R-:W-:Y:S02]  /*10190*/  PLOP3.LUT P1, PT, P1, P0, PT, 0xa2, 0x0 ;  /* 0x000000000000781c */ /* 0x000fe40000f21472 */
[----:B--2---:R-:W-:-:S08]  /*101a0*/  @P0 R2UR P1, UR4, R2 ;  /* 0x00000000020402ca */ /* 0x004fd00000020000 */
[----:B------:R-:W-:-:S05]  /*101b0*/  @P0 PLOP3.LUT P0, PT, P1, PT, PT, 0x80, 0x0 ;  /* 0x000000000000081c */ /* 0x000fca0000f0f070 */
[----:B------:R-:W-:Y:S01]  /*101c0*/  @!P1 SYNCS.ARRIVE.TRANS64.RED.A0T1 RZ, [UR4+0x38800], RZ ;  /* 0x038800ffffff99a7 */ /* 0x000fe20008200404 */
[----:B------:R-:W-:Y:S07]  /*101d0*/  @!P1 ARRIVES.LDGSTSBAR.64.TRANSCNT [UR4+0x38800] ;  /* 0x03880000ff0099b0 */ /* 0x000fee0008000a84 */
[----:B------:R-:W-:Y:S05]  /*101e0*/  @P0 BRA.U.ANY `(.L_x_464) ;  /* 0xfffffffd00e40947 */ /* 0x000fea000393ffff */
[----:B------:R-:W2:Y:S02]  /*101f0*/  LDL.LU R3, [R1+0x50] ;  /* 0x0000500001037983 */ /* 0x000ea40000300800 */
[----:B--2---:R-:W-:-:S05]  /*10200*/  VIADD R3, R3, 0x1 ;  /* 0x0000000103037836 */ /* 0x004fca0000000000 */
[----:B------:R0:W-:Y:S01]  /*10210*/  STL [R1+0x50], R3 ;  /* 0x0000500301007387 */ /* 0x0001e20000100800 */
[----:B------:R-:W-:-:S04]  /*10220*/  LEA.HI R0, R3, R3, RZ, 0x1 ;  /* 0x0000000303007211 */ /* 0x000fc800078f08ff */
[----:B------:R-:W-:-:S05]  /*10230*/  LOP3.LUT R0, R0, 0xfffffffe, RZ, 0xc0, !PT ;  /* 0xfffffffe00007812 */ /* 0x000fca00078ec0ff */
[----:B------:R-:W-:-:S05]  /*10240*/  IMAD.IADD R0, R3, 0x1, -R0 ;  /* 0x0000000103007824 */ /* 0x000fca00078e0a00 */
[----:B------:R-:W-:Y:S01]  /*10250*/  SHF.L.U32 R0, R0, 0x1f, RZ ;  /* 0x0000001f00007819 */ /* 0x000fe200000006ff */
[----:B------:R-:W-:Y:S01]  /*10260*/  NOP ;  /* 0x0000000000007918 */ /* 0x000fe20000000000 */
[----:B------:R0:W-:Y:S01]  /*10270*/  SYNCS.ARRIVE.TRANS64.A1T0 RZ, [R2+URZ+0x38800], RZ ;  /* 0x038800ff02ff79a7 */ /* 0x0001e2000810003f */
[----:B------:R-:W-:Y:S01]  /*10280*/  BSSY B0, `(.L_x_465) ;  /* 0x0000003000007945 */ /* 0x000fe20003800000 */
[----:B------:R-:W2:Y:S03]  /*10290*/  SYNCS.PHASECHK.TRANS64.TRYWAIT P0, [R2+URZ+0x38820], R0 ;  /* 0x03882000020075a7 */ /* 0x000ea6000800017f */
[----:B0-2---:R-:W-:Y:S05]  /*102a0*/  @!P0 BRA `(.L_x_466) ;  /* 0x0000005000608947 */ /* 0x005fea0003800000 */
.L_x_592:
[----:B------:R-:W-:Y:S05]  /*102b0*/  BSYNC B0 ;  /* 0x0000000000007941 */ /* 0x000fea0003800000 */
.L_x_465:
[----:B0-----:R-:W2:Y:S01]  /*102c0*/  LDL.LU R2, [R1+0x40] ;  /* 0x0000400001027983 */ /* 0x001ea20000300800 */
[----:B------:R-:W-:Y:S01]  /*102d0*/  BSSY B0, `(.L_x_467) ;  /* 0x00002bb000007945 */ /* 0x000fe20003800000 */
[----:B--2---:R-:W-:-:S13]  /*102e0*/  ISETP.GE.AND P0, PT, R2, 0x51, PT ;  /* 0x000000510200780c */ /* 0x004fda0003f06270 */
[----:B------:R-:W-:Y:S05]  /*102f0*/  @!P0 BRA `(.L_x_468) ;  /* 0x0000002800e08947 */ /* 0x000fea0003800000 */
[----:B------:R-:W2:Y:S01]  /*10300*/  LDL R2, [R1+0x30] ;  /* 0x0000300001027983 */ /* 0x000ea20000100800 */
[----:B------:R-:W-:Y:S01]  /*10310*/  IMAD.MOV.U32 R0, RZ, RZ, 0x1 ;  /* 0x00000001ff007424 */ /* 0x000fe200078e00ff */
[----:B------:R-:W-:Y:S01]  /*10320*/  BSSY B2, `(.L_x_469) ;  /* 0x00000ef000027945 */ /* 0x000fe20003800000 */
[----:B--2---:R-:W-:-:S05]  /*10330*/  IMAD.MOV R9, RZ, RZ, -R2 ;  /* 0x000000ffff097224 */ /* 0x004fca00078e0a02 */
[----:B------:R-:W-:-:S05]  /*10340*/  VIADDMNMX R9, R9, R0, 0xffffffff, !PT ;  /* 0xffffffff09097446 */ /* 0x000fca0007800100 */
[----:B------:R-:W-:-:S05]  /*10350*/  IMAD.IADD R0, R2, 0x1, R9 ;  /* 0x0000000102007824 */ /* 0x000fca00078e0209 */
[----:B------:R-:W-:-:S04]  /*10360*/  LOP3.LUT R0, R0, 0x1, RZ, 0xc0, !PT ;  /* 0x0000000100007812 */ /* 0x000fc800078ec0ff */
[----:B------:R-:W-:Y:S01]  /*10370*/  ISETP.NE.U32.AND P0, PT, R0, 0x1, PT ;  /* 0x000000010000780c */ /* 0x000fe20003f05070 */
[----:B------:R-:W-:-:S12]  /*10380*/  VIADD R0, R2, 0xfffffffe ;  /* 0xfffffffe02007836 */ /* 0x000fd80000000000 */
[----:B------:R-:W-:Y:S05]  /*10390*/  @P0 BRA `(.L_x_470) ;  /* 0x0000000c009c0947 */ /* 0x000fea0003800000 */
[----:B------:R-:W2:Y:S04]  /*103a0*/  LDL R4, [R1+0x20] ;  /* 0x0000200001047983 */ /* 0x000ea80000100800 */
[----:B------:R-:W3:Y:S04]  /*103b0*/  LDL R3, [R1+0x8] ;  /* 0x0000080001037983 */ /* 0x000ee80000100800 */
[----:B------:R-:W4:Y:S01]  /*103c0*/  LDL R2, [R1+0x10] ;  /* 0x0000100001027983 */ /* 0x000f220000100800 */
[----:B------:R-:W-:Y:S01]  /*103d0*/  BSSY B1, `(.L_x_471) ;  /* 0x00000df000017945 */ /* 0x000fe20003800000 */
[----:B--2---:R-:W-:Y:S01]  /*103e0*/  ISETP.NE.AND P1, PT, R4, RZ, PT ;  /* 0x000000ff0400720c */ /* 0x004fe20003f25270 */
[----:B---3--:R-:W-:-:S05]  /*103f0*/  VIADD R8, R3, 0x1 ;  /* 0x0000000103087836 */ /* 0x008fca0000000000 */
[----:B------:R-:W-:-:S04]  /*10400*/  ISETP.NE.AND P0, PT, R8, 0x2, PT ;  /* 0x000000020800780c */ /* 0x000fc80003f05270 */
[----:B------:R-:W-:Y:S02]  /*10410*/  SEL R10, RZ, 0x1, P0 ;  /* 0x00000001ff0a7807 */ /* 0x000fe40000000000 */
[----:B------:R-:W-:Y:S02]  /*10420*/  SEL R8, R8, RZ, P0 ;  /* 0x000000ff08087207 */ /* 0x000fe40000000000 */
[----:B----4-:R-:W-:Y:S01]  /*10430*/  LOP3.LUT R10, R2, R10, RZ, 0x3c, !PT ;  /* 0x0000000a020a7212 */ /* 0x010fe200078e3cff */
[----:B------:R-:W-:Y:S06]  /*10440*/  @!P1 BRA `(.L_x_472) ;  /* 0x0000000c005c9947 */ /* 0x000fec0003800000 */
[----:B-1----:R0:W5:Y:S01]  /*10450*/  LDL R5, [R1] ;  /* 0x0000000001057983 */ /* 0x0021620000100800 */
[----:B------:R-:W-:Y:S02]  /*10460*/  ULDC.64 UR4, c[0x0][0x418] ;  /* 0x0001060000047ab9 */ /* 0x000fe40000000a00 */
[----:B------:R-:W-:-:S04]  /*10470*/  ISETP.NE.U32.AND P0, PT, RZ, UR4, PT ;  /* 0x00000004ff007c0c */ /* 0x000fc8000bf05070 */
[----:B------:R-:W-:-:S13]  /*10480*/  ISETP.NE.AND.EX P0, PT, RZ, UR5, PT, P0 ;  /* 0x00000005ff007c0c */ /* 0x000fda000bf05300 */
[----:B0-----:R-:W-:Y:S05]  /*10490*/  @!P0 BRA `(.L_x_473) ;  /* 0x0000000000508947 */ /* 0x001fea0003800000 */
[----:B------:R-:W2:Y:S01]  /*104a0*/  LDL R11, [R1+0x1c] ;  /* 0x00001c00010b7983 */ /* 0x000ea20000100800 */
[----:B-----5:R-:W0:Y:S01]  /*104b0*/  LDC R5, c[0x0][0x43c] ;  /* 0x00010f00ff057b82 */ /* 0x020e220000000800 */
[----:B------:R-:W-:Y:S02]  /*104c0*/  ULDC.64 UR6, c[0x0][0x428] ;  /* 0x00010a0000067ab9 */ /* 0x000fe40000000a00 */
[----:B------:R-:W3:Y:S01]  /*104d0*/  LDL R7, [R1+0xc] ;  /* 0x00000c0001077983 */ /* 0x000ee20000100800 */
        /* <DEDUP_REMOVED lines=8> */
[----:B------:R-:W-:Y:S01]  /*10560*/  SHF.R.S32.HI R3, RZ, 0x1f, R2 ;  /* 0x0000001fff037819 */ /* 0x000fe20000011402 */
[----:B--2---:R-:W-:-:S04]  /*10570*/  IMAD R4, R11, UR6, RZ ;  /* 0x000000060b047c24 */ /* 0x004fc8000f8e02ff */
[C---:B---3--:R-:W-:Y:S02]  /*10580*/  IMAD R4, R7.reuse, UR7, R4 ;  /* 0x0000000707047c24 */ /* 0x048fe4000f8e0204 */
[----:B------:R-:W-:-:S04]  /*10590*/  IMAD.WIDE.U32 R2, R7, UR6, R2 ;  /* 0x0000000607027c25 */ /* 0x000fc8000f8e0002 */
[----:B------:R-:W-:Y:S01]  /*105a0*/  IMAD.IADD R3, R4, 0x1, R3 ;  /* 0x0000000104037824 */ /* 0x000fe200078e0203 */
[----:B------:R-:W-:-:S04]  /*105b0*/  LEA R4, P0, R2, UR4, 0x2 ;  /* 0x0000000402047c11 */ /* 0x000fc8000f8010ff */
[----:B------:R-:W-:-:S06]  /*105c0*/  LEA.HI.X R5, R2, UR5, R3, 0x2, P0 ;  /* 0x0000000502057c11 */ /* 0x000fcc00080f1403 */
[----:B------:R0:W5:Y:S03]  /*105d0*/  LDG.E R5, desc[UR8][R4.64] ;  /* 0x0000000804057981 */ /* 0x000166000c1e1900 */
.L_x_473:
[----:B------:R-:W2:Y:S01]  /*105e0*/  LDL R2, [R1+0x4] ;  /* 0x0000040001027983 */ /* 0x000ea20000100800 */
[----:B------:R-:W-:Y:S01]  /*105f0*/  BSSY B3, `(.L_x_474) ;  /* 0x0000005000037945 */ /* 0x000fe20003800000 */
[----:B--2---:R-:W-:Y:S01]  /*10600*/  IMAD R3, R8, 0x8, R2 ;  /* 0x0000000808037824 */ /* 0x004fe200078e0202 */
[----:B------:R-:W-:-:S04]  /*10610*/  SHF.L.U32 R2, R10, 0x1f, RZ ;  /* 0x0000001f0a027819 */ /* 0x000fc800000006ff */
[----:B------:R-:W1:Y:S02]  /*10620*/  SYNCS.PHASECHK.TRANS64.TRYWAIT P0, [R3+URZ+0x38840], R2 ;  /* 0x03884002030075a7 */ /* 0x000e64000800017f */
[----:B-1----:R-:W-:Y:S05]  /*10630*/  @!P0 BRA `(.L_x_475) ;  /* 0x0000004c00948947 */ /* 0x002fea0003800000 */
.L_x_593:
[----:B------:R-:W-:Y:S05]  /*10640*/  BSYNC B3 ;  /* 0x0000000000037941 */ /* 0x000fea0003800000 */
.L_x_474:
[----:B0-----:R-:W0:Y:S01]  /*10650*/  S2R R4, SR_TID.X ;  /* 0x0000000000047919 */ /* 0x001e220000002100 */
[----:B------:R-:W-:Y:S01]  /*10660*/  BSSY B3, `(.L_x_476) ;  /* 0x000000b000037945 */ /* 0x000fe20003800000 */
[----:B0-----:R-:W-:-:S04]  /*10670*/  LOP3.LUT R4, R4, 0x7f, RZ, 0xc0, !PT ;  /* 0x0000007f04047812 */ /* 0x001fc800078ec0ff */
[----:B------:R-:W-:-:S13]  /*10680*/  ISETP.NE.AND P1, PT, R4, RZ, PT ;  /* 0x000000ff0400720c */ /* 0x000fda0003f25270 */
[----:B------:R-:W-:Y:S05]  /*10690*/  @P1 BRA `(.L_x_477) ;  /* 0x00000000001c1947 */ /* 0x000fea0003800000 */
[----:B------:R-:W0:Y:S01]  /*106a0*/  S2R R4, SR_TID.X ;  /* 0x0000000000047919 */ /* 0x000e220000002100 */
[----:B-1----:R-:W-:-:S04]  /*106b0*/  IMAD.MOV.U32 R2, RZ, RZ, 0xa000 ;  /* 0x0000a000ff027424 */ /* 0x002fc800078e00ff */
[----:B------:R2:W-:Y:S01]  /*106c0*/  SYNCS.ARRIVE.TRANS64 RZ, [R3+URZ+0x38830], R2 ;  /* 0x0388300203ff79a7 */ /* 0x0005e2000800003f */
[----:B0-----:R-:W-:-:S04]  /*106d0*/  LOP3.LUT R4, R4, 0x1f, RZ, 0xc0, !PT ;  /* 0x0000001f04047812 */ /* 0x001fc800078ec0ff */
[----:B------:R-:W-:-:S13]  /*106e0*/  ISETP.NE.AND P0, PT, R4, RZ, PT ;  /* 0x000000ff0400720c */ /* 0x000fda0003f05270 */
[----:B--2---:R-:W-:Y:S05]  /*106f0*/  @!P0 BRA `(.L_x_477) ;  /* 0x0000000000048947 */ /* 0x004fea0003800000 */
[----:B------:R-:W-:Y:S01]  /*10700*/  BPT.TRAP 0x1 ;  /* 0x000000040000795c */ /* 0x000fe20000300000 */
.L_x_477:
[----:B------:R-:W-:Y:S05]  /*10710*/  BSYNC B3 ;  /* 0x0000000000037941 */ /* 0x000fea0003800000 */
.L_x_476:
[----:B------:R-:W2:Y:S04]  /*10720*/  LDL R4, [R1+0x4] ;  /* 0x0000040001047983 */ /* 0x000ea80000100800 */
[----:B-1----:R-:W3:Y:S01]  /*10730*/  LDL R2, [R1+0x18] ;  /* 0x0000180001027983 */ /* 0x002ee20000100800 */
        /* <DEDUP_REMOVED lines=8> */
[----:B--2---:R-:W-:-:S02]  /*107c0*/  IMAD R4, R8, 0xa000, R4 ;  /* 0x0000a00008047824 */ /* 0x004fc400078e0204 */
[----:B---3--:R-:W-:Y:S02]  /*107d0*/  IMAD R2, R0, 0x50, R2 ;  /* 0x0000005000027824 */ /* 0x008fe400078e0202 */
[----:B------:R-:W-:-:S08]  /*107e0*/  VIADD R7, R4, 0x24400 ;  /* 0x0002440004077836 */ /* 0x000fd00000000000 */
.L_x_478:
        /* <DEDUP_REMOVED lines=16> */
.L_x_479:
        /* <DEDUP_REMOVED lines=16> */
.L_x_480:
        /* <DEDUP_REMOVED lines=16> */
.L_x_481:
        /* <DEDUP_REMOVED lines=10> */
[----:B------:R-:W2:Y:S04]  /*10b90*/  LDL.LU R12, [R1+0x10] ;  /* 0x00001000010c7983 */ /* 0x000ea80000300800 */
[----:B------:R-:W3:Y:S01]  /*10ba0*/  LDL R7, [R1+0x8] ;  /* 0x0000080001077983 */ /* 0x000ee20000100800 */
[----:B------:R-:W-:Y:S01]  /*10bb0*/  BSSY B3, `(.L_x_482) ;  /* 0x0000005000037945 */ /* 0x000fe20003800000 */
[----:B--2---:R-:W-:Y:S01]  /*10bc0*/  SHF.L.U32 R2, R12, 0x1f, RZ ;  /* 0x0000001f0c027819 */ /* 0x004fe200000006ff */
[----:B---3--:R-:W-:-:S04]  /*10bd0*/  IMAD R3, R7, 0x8, R6 ;  /* 0x0000000807037824 */ /* 0x008fc800078e0206 */
[----:B------:R-:W0:Y:S02]  /*10be0*/  SYNCS.PHASECHK.TRANS64.TRYWAIT P0, [R3+URZ+0x60], R2 ;  /* 0x00006002030075a7 */ /* 0x000e24000800017f */
[----:B0-----:R-:W-:Y:S05]  /*10bf0*/  @!P0 BRA `(.L_x_483) ;  /* 0x0000004800388947 */ /* 0x001fea0003800000 */
.L_x_594:
[----:B------:R-:W-:Y:S05]  /*10c00*/  BSYNC B3 ;  /* 0x0000000000037941 */ /* 0x000fea0003800000 */
.L_x_482:
[----:B------:R-:W-:Y:S01]  /*10c10*/  BSSY B3, `(.L_x_484) ;  /* 0x000000e000037945 */ /* 0x000fe20003800000 */
[----:B------:R-:W-:Y:S02]  /*10c20*/  IMAD.MOV.U32 R12, RZ, RZ, 0x0 ;  /* 0x00000000ff0c7424 */ /* 0x000fe400078e00ff */
[----:B------:R-:W-:Y:S01]  /*10c30*/  IMAD.MOV.U32 R13, RZ, RZ, 0x14f00000 ;  /* 0x14f00000ff0d7424 */ /* 0x000fe200078e00ff */
[----:B------:R-:W-:Y:S06]  /*10c40*/  @P1 BRA `(.L_x_485) ;  /* 0x0000000000281947 */ /* 0x000fec0003800000 */
[----:B0-----:R-:W2:Y:S04]  /*10c50*/  LDL R3, [R1+0x4] ;  /* 0x0000040001037983 */ /* 0x001ea80000100800 */
[----:B------:R-:W2:Y:S01]  /*10c60*/  LDL R7, [R1+0x8] ;  /* 0x0000080001077983 */ /* 0x000ea20000100800 */
[----:B------:R-:W0:Y:S02]  /*10c70*/  S2R R4, SR_TID.X ;  /* 0x0000000000047919 */ /* 0x000e240000002100 */
[----:B0-----:R-:W-:-:S04]  /*10c80*/  LOP3.LUT R4, R4, 0x1f, RZ, 0xc0, !PT ;  /* 0x0000001f04047812 */ /* 0x001fc800078ec0ff */
[----:B------:R-:W-:Y:S01]  /*10c90*/  ISETP.NE.AND P0, PT, R4, RZ, PT ;  /* 0x000000ff0400720c */ /* 0x000fe20003f05270 */
[----:B--2---:R-:W-:Y:S02]  /*10ca0*/  IMAD R2, R7, 0x8, R3 ;  /* 0x0000000807027824 */ /* 0x004fe400078e0203 */
[----:B------:R-:W-:-:S04]  /*10cb0*/  IMAD.MOV.U32 R3, RZ, RZ, 0xa000 ;  /* 0x0000a000ff037424 */ /* 0x000fc800078e00ff */
[----:B------:R1:W-:Y:S06]  /*10cc0*/  SYNCS.ARRIVE.TRANS64 RZ, [R2+URZ+0x38850], R3 ;  /* 0x0388500302ff79a7 */ /* 0x0003ec000800003f */
[----:B------:R-:W-:Y:S05]  /*10cd0*/  @!P0 BRA `(.L_x_485) ;  /* 0x0000000000048947 */ /* 0x000fea0003800000 */
[----:B------:R-:W-:Y:S01]  /*10ce0*/  BPT.TRAP 0x1 ;  /* 0x000000040000795c */ /* 0x000fe20000300000 */
.L_x_485:
[----:B------:R-:W-:Y:S05]  /*10cf0*/  BSYNC B3 ;  /* 0x0000000000037941 */ /* 0x000fea0003800000 */
.L_x_484:
[----:B01----:R-:W2:Y:S01]  /*10d00*/  LDL.LU R2, [R1+0x8] ;  /* 0x0000080001027983 */ /* 0x003ea20000300800 */
[----:B------:R-:W-:-:S03]  /*10d10*/  R2UR UR10, R11 ;  /* 0x000000000b0a72ca */ /* 0x000fc600000e0000 */
[----:B------:R-:W3:Y:S04]  /*10d20*/  LDL R7, [R1+0x18] ;  /* 0x0000180001077983 */ /* 0x000ee80000100800 */
[----:B------:R-:W3:Y:S04]  /*10d30*/  LDL.LU R4, [R1+0x14] ;  /* 0x0000140001047983 */ /* 0x000ee80000300800 */
[----:B------:R-:W2:Y:S01]  /*10d40*/  LDL R11, [R1+0x4] ;  /* 0x00000400010b7983 */ /* 0x000ea20000100800 */
[----:B------:R-:W-:Y:S01]  /*10d50*/  R2UR UR6, R12 ;  /* 0x000000000c0672ca */ /* 0x000fe200000e0000 */
[----:B------:R-:W-:Y:S01]  /*10d60*/  UIADD3 UR4, UP0, UR36, 0x470, URZ ;  /* 0x0000047024047890 */ /* 0x000fe2000ff1e03f */
[----:B------:R-:W-:-:S02]  /*10d70*/  R2UR UR7, R13 ;  /* 0x000000000d0772ca */ /* 0x000fc400000e0000 */
[----:B------:R-:W-:Y:S01]  /*10d80*/  PLOP3.LUT P0, PT, PT, PT, PT, 0x80, 0x0 ;  /* 0x000000000000781c */ /* 0x000fe20003f0f070 */
[----:B------:R-:W-:Y:S01]  /*10d90*/  UIADD3.X UR5, URZ, UR37, URZ, UP0, !UPT ;  /* 0x000000253f057290 */ /* 0x000fe200087fe43f */
[----:B---3--:R-:W-:Y:S02]  /*10da0*/  IMAD R4, R4, 0x50, R7 ;  /* 0x0000005004047824 */ /* 0x008fe400078e0207 */
[C-C-:B--2---:R-:W-:Y:S02]  /*10db0*/  IMAD R3, R2.reuse, 0x8, R11.reuse ;  /* 0x0000000802037824 */ /* 0x144fe400078e020b */
[----:B------:R-:W-:Y:S02]  /*10dc0*/  IMAD R2, R2, 0xa000, R11 ;  /* 0x0000a00002027824 */ /* 0x000fe400078e020b */
[----:B------:R-:W-:Y:S02]  /*10dd0*/  VIADD R3, R3, 0x38850 ;  /* 0x0003885003037836 */ /* 0x000fe40000000000 */
[----:B------:R-:W-:-:S07]  /*10de0*/  VIADD R7, R2, 0x400 ;  /* 0x0000040002077836 */ /* 0x000fce0000000000 */
.L_x_486:
[----:B------:R-:W2:Y:S01]  /*10df0*/  LDL R11, [R1] ;  /* 0x00000000010b7983 */ /* 0x000ea20000100800 */
[----:B------:R-:W-:-:S13]  /*10e00*/  @P0 ELECT P1, URZ, PT ;  /* 0x00000000003f082f */ /* 0x000fda0003820000 */
[----:B------:R-:W-:Y:S02]  /*10e10*/  @P1 R2UR UR12, R18 ;  /* 0x00000000120c12ca */ /* 0x000fe400000e0000 */
[----:B------:R-:W-:Y:S02]  /*10e20*/  @P1 R2UR UR11, R4 ;  /* 0x00000000040b12ca */ /* 0x000fe400000e0000 */
[----:B------:R-:W-:Y:S02]  /*10e30*/  @P1 R2UR UR9, R3 ;  /* 0x00000000030912ca */ /* 0x000fe400000e0000 */
[----:B------:R-:W-:Y:S02]  /*10e40*/  @P1 R2UR UR8, R7 ;  /* 0x00000000070812ca */ /* 0x000fe400000e0000 */
[----:B------:R-:W-:Y:S02]  /*10e50*/  @P1 PLOP3.LUT P0, PT, P1, PT, PT, 0x8, 0x0 ;  /* 0x000000000000181c */ /* 0x000fe40000f0e170 */
[----:B--2---:R-:W-:-:S02]  /*10e60*/  @P1 R2UR UR13, R11 ;  /* 0x000000000b0d12ca */ /* 0x004fc400000e0000 */
[----:B------:R-:W-:-:S11]  /*10e70*/  PLOP3.LUT P1, PT, PT, PT, PT, 0x8, 0x0 ;  /* 0x000000000000781c */ /* 0x000fd60003f2e170 */
[----:B------:R0:W-:Y:S02]  /*10e80*/  UTMALDG.4D [UR8], [UR4], desc[UR6] ;  /* 0x00000608040075b4 */ /* 0x0001e40008019000 */
[----:B0-----:R-:W-:Y:S05]  /*10e90*/  @P0 BRA.U.ANY `(.L_x_486) ;  /* 0xfffffffd00d40947 */ /* 0x001fea000393ffff */
[----:B------:R-:W-:Y:S01]  /*10ea0*/  R2UR UR10, R17 ;  /* 0x00000000110a72ca */ /* 0x000fe200000e0000 */
[----:B------:R-:W-:Y:S01]  /*10eb0*/  VIADD R7, R2, 0x2c00 ;  /* 0x00002c0002077836 */ /* 0x000fe20000000000 */
[----:B------:R-:W-:Y:S02]  /*10ec0*/  R2UR UR6, R12 ;  /* 0x000000000c0672ca */ /* 0x000fe400000e0000 */
[----:B------:R-:W-:Y:S02]  /*10ed0*/  R2UR UR7, R13 ;  /* 0x000000000d0772ca */ /* 0x000fe400000e0000 */
[----:B------:R-:W-:-:S13]  /*10ee0*/  PLOP3.LUT P0, PT, PT, PT, PT, 0x80, 0x0 ;  /* 0x000000000000781c */ /* 0x000fda0003f0f070 */
.L_x_487:
        /* <DEDUP_REMOVED lines=16> */
.L_x_488:
        /* <DEDUP_REMOVED lines=16> */
.L_x_489:
        /* <DEDUP_REMOVED lines=11> */
[----:B------:R0:W-:Y:S04]  /*111a0*/  STL [R1], R5 ;  /* 0x0000000501007387 */ /* 0x0001e80000100800 */
[----:B------:R0:W-:Y:S02]  /*111b0*/  STL [R1+0x14], R0 ;  /* 0x0000140001007387 */ /* 0x0001e40000100800 */
.L_x_472:
[----:B------:R-:W-:Y:S05]  /*111c0*/  BSYNC B1 ;  /* 0x0000000000017941 */ /* 0x000fea0003800000 */
.L_x_471:
[----:B0-----:R-:W2:Y:S04]  /*111d0*/  LDL.LU R0, [R1+0x30] ;  /* 0x0000300001007983 */ /* 0x001ea80000300800 */
[----:B------:R0:W-:Y:S04]  /*111e0*/  STL [R1+0x8], R8 ;  /* 0x0000080801007387 */ /* 0x0001e80000100800 */
[----:B------:R0:W-:Y:S02]  /*111f0*/  STL [R1+0x10], R10 ;  /* 0x0000100a01007387 */ /* 0x0001e40000100800 */
[----:B0-2---:R-:W-:-:S07]  /*11200*/  VIADD R0, R0, 0xfffffffd ;  /* 0xfffffffd00007836 */ /* 0x005fce0000000000 */
.L_x_470:
[----:B------:R-:W-:Y:S05]  /*11210*/  BSYNC B2 ;  /* 0x0000000000027941 */ /* 0x000fea0003800000 */
.L_x_469:
[----:B------:R-:W2:Y:S01]  /*11220*/  LDL.LU R2, [R1+0x2c] ;  /* 0x00002c0001027983 */ /* 0x000ea20000300800 */
[----:B------:R-:W-:-:S05]  /*11230*/  IMAD.MOV R9, RZ, RZ, -R9 ;  /* 0x000000ffff097224 */ /* 0x000fca00078e0a09 */
[----:B--2---:R-:W-:-:S13]  /*11240*/  ISETP.NE.AND P0, PT, R2, R9, PT ;  /* 0x000000090200720c */ /* 0x004fda0003f05270 */
[----:B------:R-:W-:Y:S05]  /*11250*/  @!P0 BRA `(.L_x_468) ;  /* 0x0000001c00088947 */ /* 0x000fea0003800000 */
[----:B------:R0:W5:Y:S02]  /*11260*/  LDL R8, [R1] ;  /* 0x0000000001087983 */ /* 0x0001640000100800 */
.L_x_528:
[----:B--2---:R-:W2:Y:S04]  /*11270*/  LDL R4, [R1+0x20] ;  /* 0x0000200001047983 */ /* 0x004ea80000100800 */
[----:B---3--:R-:W3:Y:S04]  /*11280*/  LDL R3, [R1+0x8] ;  /* 0x0000080001037983 */ /* 0x008ee80000100800 */
[----:B------:R-:W4:Y:S01]  /*11290*/  LDL R2, [R1+0x10] ;  /* 0x0000100001027983 */ /* 0x000f220000100800 */
[----:B------:R-:W-:Y:S05]  /*112a0*/  YIELD ;  /* 0x0000000000007946 */ /* 0x000fea0003800000 */
[----:B------:R-:W-:Y:S01]  /*112b0*/  BSSY B1, `(.L_x_490) ;  /* 0x00000db000017945 */ /* 0x000fe20003800000 */
[----:B--2---:R-:W-:Y:S01]  /*112c0*/  ISETP.NE.AND P1, PT, R4, RZ, PT ;  /* 0x000000ff0400720c */ /* 0x004fe20003f25270 */
[----:B---3--:R-:W-:-:S05]  /*112d0*/  VIADD R4, R3, 0x1 ;  /* 0x0000000103047836 */ /* 0x008fca0000000000 */
[----:B------:R-:W-:-:S04]  /*112e0*/  ISETP.NE.AND P0, PT, R4, 0x2, PT ;  /* 0x000000020400780c */ /* 0x000fc80003f05270 */
[----:B-1----:R-:W-:Y:S02]  /*112f0*/  SEL R5, RZ, 0x1, P0 ;  /* 0x00000001ff057807 */ /* 0x002fe40000000000 */
[----:B------:R-:W-:Y:S02]  /*11300*/  SEL R4, R4, RZ, P0 ;  /* 0x000000ff04047207 */ /* 0x000fe40000000000 */
[----:B----4-:R-:W-:Y:S01]  /*11310*/  LOP3.LUT R5, R2, R5, RZ, 0x3c, !PT ;  /* 0x0000000502057212 */ /* 0x010fe200078e3cff */
[----:B------:R-:W-:Y:S06]  /*11320*/  @!P1 BRA `(.L_x_491) ;  /* 0x0000000c004c9947 */ /* 0x000fec0003800000 */
[----:B------:R-:W-:Y:S01]  /*11330*/  ULDC.64 UR4, c[0x0][0x418] ;  /* 0x0001060000047ab9 */ /* 0x000fe20000000a00 */
[----:B------:R-:W-:Y:S01]  /*11340*/  IMAD.MOV.U32 R7, RZ, RZ, R0 ;  /* 0x000000ffff077224 */ /* 0x000fe200078e0000 */
[----:B------:R-:W-:-:S04]  /*11350*/  ISETP.NE.U32.AND P0, PT, RZ, UR4, PT ;  /* 0x00000004ff007c0c */ /* 0x000fc8000bf05070 */
[----:B------:R-:W-:-:S13]  /*11360*/  ISETP.NE.AND.EX P0, PT, RZ, UR5, PT, P0 ;  /* 0x00000005ff007c0c */ /* 0x000fda000bf05300 */
[----:B------:R-:W-:Y:S05]  /*11370*/  @!P0 BRA `(.L_x_492) ;  /* 0x0000000000508947 */ /* 0x000fea0003800000 */
[----:B------:R-:W2:Y:S01]  /*11380*/  LDL R10, [R1+0x1c] ;  /* 0x00001c00010a7983 */ /* 0x000ea20000100800 */
[----:B-----5:R-:W1:Y:S01]  /*11390*/  LDC R8, c[0x0][0x43c] ;  /* 0x00010f00ff087b82 */ /* 0x020e620000000800 */
[----:B------:R-:W-:Y:S02]  /*113a0*/  ULDC.64 UR6, c[0x0][0x428] ;  /* 0x00010a0000067ab9 */ /* 0x000fe40000000a00 */
[----:B------:R-:W3:Y:S01]  /*113b0*/  LDL R9, [R1+0xc] ;  /* 0x00000c0001097983 */ /* 0x000ee20000100800 */
[----:B------:R-:W-:Y:S01]  /*113c0*/  ULDC.64 UR8, c[0x0][0x208] ;  /* 0x0000820000087ab9 */ /* 0x000fe20000000a00 */
[----:B-1----:R-:W-:-:S13]  /*113d0*/  ISETP.NE.AND P0, PT, R8, 0x1, PT ;  /* 0x000000010800780c */ /* 0x002fda0003f05270 */
[----:B------:R-:W1:Y:S02]  /*113e0*/  @P0 LDC.64 R2, c[0x0][0x440] ;  /* 0x00011000ff020b82 */ /* 0x000e640000000a00 */
[----:B-1----:R-:W-:-:S04]  /*113f0*/  @P0 IMAD.HI.U32 R7, R0, R2, RZ ;  /* 0x0000000200070227 */ /* 0x002fc800078e00ff */
[----:B------:R-:W-:Y:S01]  /*11400*/  IMAD.MOV.U32 R2, RZ, RZ, R0 ;  /* 0x000000ffff027224 */ /* 0x000fe200078e0000 */
[----:B------:R-:W-:-:S04]  /*11410*/  @P0 SHF.R.U32.HI R2, RZ, R3, R7 ;  /* 0x00000003ff020219 */ /* 0x000fc80000011607 */
[--C-:B------:R-:W-:Y:S01]  /*11420*/  SHF.R.S32.HI R3, RZ, 0x1f, R2.reuse ;  /* 0x0000001fff037819 */ /* 0x100fe20000011402 */
[----:B------:R-:W-:-:S04]  /*11430*/  IMAD.MOV R7, RZ, RZ, -R2 ;  /* 0x000000ffff077224 */ /* 0x000fc800078e0a02 */
[----:B------:R-:W-:Y:S02]  /*11440*/  IMAD R7, R8, R7, R0 ;  /* 0x0000000708077224 */ /* 0x000fe400078e0200 */
[----:B--2---:R-:W-:-:S04]  /*11450*/  IMAD R8, R10, UR6, RZ ;  /* 0x000000060a087c24 */ /* 0x004fc8000f8e02ff */
[C---:B---3--:R-:W-:Y:S02]  /*11460*/  IMAD R8, R9.reuse, UR7, R8 ;  /* 0x0000000709087c24 */ /* 0x048fe4000f8e0208 */
[----:B------:R-:W-:-:S04]  /*11470*/  IMAD.WIDE.U32 R2, R9, UR6, R2 ;  /* 0x0000000609027c25 */ /* 0x000fc8000f8e0002 */
[----:B------:R-:W-:Y:S01]  /*11480*/  IMAD.IADD R3, R8, 0x1, R3 ;  /* 0x0000000108037824 */ /* 0x000fe200078e0203 */
[----:B------:R-:W-:-:S04]  /*11490*/  LEA R8, P0, R2, UR4, 0x2 ;  /* 0x0000000402087c11 */ /* 0x000fc8000f8010ff */
[----:B------:R-:W-:-:S05]  /*114a0*/  LEA.HI.X R9, R2, UR5, R3, 0x2, P0 ;  /* 0x0000000502097c11 */ /* 0x000fca00080f1403 */
[----:B------:R1:W5:Y:S04]  /*114b0*/  LDG.E R8, desc[UR8][R8.64] ;  /* 0x0000000808087981 */ /* 0x000368000c1e1900 */
.L_x_492:
[----:B------:R-:W2:Y:S01]  /*114c0*/  LDL R2, [R1+0x4] ;  /* 0x0000040001027983 */ /* 0x000ea20000100800 */
[----:B------:R-:W-:Y:S01]  /*114d0*/  BSSY B2, `(.L_x_493) ;  /* 0x0000005000027945 */ /* 0x000fe20003800000 */
[----:B--2---:R-:W-:Y:S01]  /*114e0*/  IMAD R3, R4, 0x8, R2 ;  /* 0x0000000804037824 */ /* 0x004fe200078e0202 */
[----:B------:R-:W-:-:S04]  /*114f0*/  SHF.L.U32 R2, R5, 0x1f, RZ ;  /* 0x0000001f05027819 */ /* 0x000fc800000006ff */
[----:B------:R-:W2:Y:S02]  /*11500*/  SYNCS.PHASECHK.TRANS64.TRYWAIT P0, [R3+URZ+0x38840], R2 ;  /* 0x03884002030075a7 */ /* 0x000ea4000800017f */
[----:B--2---:R-:W-:Y:S05]  /*11510*/  @!P0 BRA `(.L_x_494) ;  /* 0x0000004000048947 */ /* 0x004fea0003800000 */
.L_x_595:
[----:B------:R-:W-:Y:S05]  /*11520*/  BSYNC B2 ;  /* 0x0000000000027941 */ /* 0x000fea0003800000 */
.L_x_493:
        /* <DEDUP_REMOVED lines=12> */
.L_x_496:
[----:B------:R-:W-:Y:S05]  /*115f0*/  BSYNC B2 ;  /* 0x0000000000027941 */ /* 0x000fea0003800000 */
.L_x_495:
[----:B------:R-:W3:Y:S04]  /*11600*/  LDL R9, [R1+0x4] ;  /* 0x0000040001097983 */ /* 0x000ee80000100800 */
[----:B--2---:R-:W2:Y:S01]  /*11610*/  LDL R2, [R1+0x18] ;  /* 0x0000180001027983 */ /* 0x004ea20000100800 */
        /* <DEDUP_REMOVED lines=8> */
[----:B---3--:R-:W-:-:S02]  /*116a0*/  IMAD R9, R4, 0xa000, R9 ;  /* 0x0000a00004097824 */ /* 0x008fc400078e0209 */
[----:B--2---:R-:W-:Y:S02]  /*116b0*/  IMAD R2, R7, 0x50, R2 ;  /* 0x0000005007027824 */ /* 0x004fe400078e0202 */
[----:B------:R-:W-:-:S08]  /*116c0*/  VIADD R10, R9, 0x24400 ;  /* 0x00024400090a7836 */ /* 0x000fd00000000000 */
.L_x_497:
        /* <DEDUP_REMOVED lines=9> */
[----:B-1----:R-:W-:Y:S05]  /*11760*/  @P0 BRA.U.ANY `(.L_x_497) ;  /* 0xfffffffd00d80947 */ /* 0x002fea000393ffff */
[----:B------:R-:W-:Y:S01]  /*11770*/  IMAD.MOV.U32 R17, RZ, RZ, 0x40 ;  /* 0x00000040ff117424 */ /* 0x000fe200078e00ff */
[----:B------:R-:W-:Y:S01]  /*11780*/  PLOP3.LUT P0, PT, PT, PT, PT, 0x80, 0x0 ;  /* 0x000000000000781c */ /* 0x000fe20003f0f070 */
[----:B------:R-:W-:Y:S01]  /*11790*/  VIADD R10, R9, 0x26c00 ;  /* 0x00026c00090a7836 */ /* 0x000fe20000000000 */
[----:B------:R-:W-:Y:S01]  /*117a0*/  UMOV UR6, 0x0 ;  /* 0x0000000000067882 */ /* 0x000fe20000000000 */
[----:B------:R-:W-:Y:S01]  /*117b0*/  UMOV UR7, 0x14f00000 ;  /* 0x14f0000000077882 */ /* 0x000fe20000000000 */
[----:B------:R-:W-:-:S15]  /*117c0*/  R2UR UR10, R17 ;  /* 0x00000000110a72ca */ /* 0x000fde00000e0000 */
.L_x_498:
        /* <DEDUP_REMOVED lines=16> */
.L_x_499:
        /* <DEDUP_REMOVED lines=16> */
.L_x_500:
        /* <DEDUP_REMOVED lines=10> */
[----:B------:R-:W2:Y:S04]  /*11a70*/  LDL.LU R12, [R1+0x10] ;  /* 0x00001000010c7983 */ /* 0x000ea80000300800 */
[----:B------:R-:W3:Y:S01]  /*11a80*/  LDL R10, [R1+0x8] ;  /* 0x00000800010a7983 */ /* 0x000ee20000100800 */
[----:B------:R-:W-:Y:S01]  /*11a90*/  BSSY B2, `(.L_x_501) ;  /* 0x0000005000027945 */ /* 0x000fe20003800000 */
[----:B--2---:R-:W-:Y:S01]  /*11aa0*/  SHF.L.U32 R3, R12, 0x1f, RZ ;  /* 0x0000001f0c037819 */ /* 0x004fe200000006ff */
[----:B---3--:R-:W-:-:S04]  /*11ab0*/  IMAD R2, R10, 0x8, R6 ;  /* 0x000000080a027824 */ /* 0x008fc800078e0206 */
[----:B------:R-:W1:Y:S02]  /*11ac0*/  SYNCS.PHASECHK.TRANS64.TRYWAIT P0, [R2+URZ+0x60], R3 ;  /* 0x00006003020075a7 */ /* 0x000e64000800017f */
[----:B-1----:R-:W-:Y:S05]  /*11ad0*/  @!P0 BRA `(.L_x_502) ;  /* 0x0000003800a88947 */ /* 0x002fea0003800000 */
.L_x_596:
[----:B------:R-:W-:Y:S05]  /*11ae0*/  BSYNC B2 ;  /* 0x0000000000027941 */ /* 0x000fea0003800000 */
.L_x_501:
[----:B------:R-:W-:Y:S01]  /*11af0*/  BSSY B2, `(.L_x_503) ;  /* 0x000000b000027945 */ /* 0x000fe20003800000 */
[----:B------:R-:W-:Y:S02]  /*11b00*/  IMAD.MOV.U32 R12, RZ, RZ, 0x0 ;  /* 0x00000000ff0c7424 */ /* 0x000fe400078e00ff */
[----:B------:R-:W-:Y:S01]  /*11b10*/  IMAD.MOV.U32 R13, RZ, RZ, 0x14f00000 ;  /* 0x14f00000ff0d7424 */ /* 0x000fe200078e00ff */
[----:B------:R-:W-:Y:S06]  /*11b20*/  @P1 BRA `(.L_x_504) ;  /* 0x00000000001c1947 */ /* 0x000fec0003800000 */
[----:B------:R-:W2:Y:S01]  /*11b30*/  S2R R9, SR_TID.X ;  /* 0x0000000000097919 */ /* 0x000ea20000002100 */
[----:B-1----:R-:W-:-:S04]  /*11b40*/  IMAD.MOV.U32 R3, RZ, RZ, 0xa000 ;  /* 0x0000a000ff037424 */ /* 0x002fc800078e00ff */
[----:B------:R3:W-:Y:S01]  /*11b50*/  SYNCS.ARRIVE.TRANS64 RZ, [R2+URZ+0x50], R3 ;  /* 0x0000500302ff79a7 */ /* 0x0007e2000800003f */
[----:B--2---:R-:W-:-:S04]  /*11b60*/  LOP3.LUT R9, R9, 0x1f, RZ, 0xc0, !PT ;  /* 0x0000001f09097812 */ /* 0x004fc800078ec0ff */
[----:B------:R-:W-:-:S13]  /*11b70*/  ISETP.NE.AND P0, PT, R9, RZ, PT ;  /* 0x000000ff0900720c */ /* 0x000fda0003f05270 */
[----:B---3--:R-:W-:Y:S05]  /*11b80*/  @!P0 BRA `(.L_x_504) ;  /* 0x0000000000048947 */ /* 0x008fea0003800000 */
[----:B------:R-:W-:Y:S01]  /*11b90*/  BPT.TRAP 0x1 ;  /* 0x000000040000795c */ /* 0x000fe20000300000 */
.L_x_504:
[----:B------:R-:W-:Y:S05]  /*11ba0*/  BSYNC B2 ;  /* 0x0000000000027941 */ /* 0x000fea0003800000 */
.L_x_503:
[----:B-1----:R-:W2:Y:S01]  /*11bb0*/  LDL.LU R3, [R1+0x8] ;  /* 0x0000080001037983 */ /* 0x002ea20000300800 */
[----:B------:R-:W-:-:S03]  /*11bc0*/  R2UR UR10, R11 ;  /* 0x000000000b0a72ca */ /* 0x000fc600000e0000 */
[----:B------:R-:W3:Y:S04]  /*11bd0*/  LDL R10, [R1+0x18] ;  /* 0x00001800010a7983 */ /* 0x000ee80000100800 */
[----:B------:R-:W3:Y:S04]  /*11be0*/  LDL.LU R9, [R1+0x14] ;  /* 0x0000140001097983 */ /* 0x000ee80000300800 */
[----:B------:R-:W2:Y:S01]  /*11bf0*/  LDL R11, [R1+0x4] ;  /* 0x00000400010b7983 */ /* 0x000ea20000100800 */
[----:B------:R-:W-:Y:S01]  /*11c00*/  R2UR UR6, R12 ;  /* 0x000000000c0672ca */ /* 0x000fe200000e0000 */
[----:B------:R-:W-:Y:S01]  /*11c10*/  UIADD3 UR4, UP0, UR36, 0x470, URZ ;  /* 0x0000047024047890 */ /* 0x000fe2000ff1e03f */
[----:B------:R-:W-:Y:S01]  /*11c20*/  R2UR UR7, R13 ;  /* 0x000000000d0772ca */ /* 0x000fe200000e0000 */
[----:B------:R-:W-:Y:S01]  /*11c30*/  VIADD R2, R2, 0x50 ;  /* 0x0000005002027836 */ /* 0x000fe20000000000 */
[----:B------:R-:W-:Y:S01]  /*11c40*/  PLOP3.LUT P0, PT, PT, PT, PT, 0x80, 0x0 ;  /* 0x000000000000781c */ /* 0x000fe20003f0f070 */
[----:B------:R-:W-:Y:S01]  /*11c50*/  UIADD3.X UR5, URZ, UR37, URZ, UP0, !UPT ;  /* 0x000000253f057290 */ /* 0x000fe200087fe43f */
[----:B---3--:R-:W-:-:S02]  /*11c60*/  IMAD R9, R9, 0x50, R10 ;  /* 0x0000005009097824 */ /* 0x008fc400078e020a */
[----:B--2---:R-:W-:-:S04]  /*11c70*/  IMAD R3, R3, 0xa000, R11 ;  /* 0x0000a00003037824 */ /* 0x004fc800078e020b */
[----:B------:R-:W-:-:S07]  /*11c80*/  VIADD R10, R3, 0x400 ;  /* 0x00000400030a7836 */ /* 0x000fce0000000000 */
.L_x_505:
        /* <DEDUP_REMOVED lines=10> */
[----:B-1----:R-:W-:Y:S05]  /*11d30*/  @P0 BRA.U.ANY `(.L_x_505) ;  /* 0xfffffffd00d40947 */ /* 0x002fea000393ffff */
[----:B------:R-:W-:Y:S01]  /*11d40*/  R2UR UR10, R17 ;  /* 0x00000000110a72ca */ /* 0x000fe200000e0000 */
[----:B------:R-:W-:Y:S01]  /*11d50*/  VIADD R10, R3, 0x2c00 ;  /* 0x00002c00030a7836 */ /* 0x000fe20000000000 */
[----:B------:R-:W-:Y:S02]  /*11d60*/  R2UR UR6, R12 ;  /* 0x000000000c0672ca */ /* 0x000fe400000e0000 */
[----:B------:R-:W-:Y:S02]  /*11d70*/  R2UR UR7, R13 ;  /* 0x000000000d0772ca */ /* 0x000fe400000e0000 */
[----:B------:R-:W-:-:S13]  /*11d80*/  PLOP3.LUT P0, PT, PT, PT, PT, 0x80, 0x0 ;  /* 0x000000000000781c */ /* 0x000fda0003f0f070 */
.L_x_506:
        /* <DEDUP_REMOVED lines=16> */
.L_x_507:
        /* <DEDUP_REMOVED lines=16> */
.L_x_508:
        /* <DEDUP_REMOVED lines=11> */
[----:B------:R1:W-:Y:S04]  /*12040*/  STL [R1+0x14], R7 ;  /* 0x0000140701007387 */ /* 0x0003e80000100800 */
[----:B------:R1:W-:Y:S02]  /*12050*/  STL [R1], R8 ;  /* 0x0000000801007387 */ /* 0x0003e40000100800 */
.L_x_491:
[----:B------:R-:W-:Y:S05]  /*12060*/  BSYNC B1 ;  /* 0x0000000000017941 */ /* 0x000fea0003800000 */
.L_x_490:
        /* <DEDUP_REMOVED lines=8> */
[----:B------:R2:W-:Y:S04]  /*120f0*/  STL [R1+0x10], R10 ;  /* 0x0000100a01007387 */ /* 0x0005e80000100800 */
[----:B------:R2:W-:Y:S01]  /*12100*/  STL [R1+0x8], R11 ;  /* 0x0000080b01007387 */ /* 0x0005e20000100800 */
[----:B------:R-:W-:Y:S05]  /*12110*/  @!P1 BRA `(.L_x_510) ;  /* 0x0000000c00489947 */ /* 0x000fea0003800000 */
[----:B------:R-:W-:Y:S01]  /*12120*/  ULDC.64 UR4, c[0x0][0x418] ;  /* 0x0001060000047ab9 */ /* 0x000fe20000000a00 */
[----:B-1----:R-:W-:Y:S01]  /*12130*/  VIADD R7, R0, 0xffffffff ;  /* 0xffffffff00077836 */ /* 0x002fe20000000000 */
[----:B------:R-:W-:-:S04]  /*12140*/  ISETP.NE.U32.AND P0, PT, RZ, UR4, PT ;  /* 0x00000004ff007c0c */ /* 0x000fc8000bf05070 */
[----:B------:R-:W-:-:S13]  /*12150*/  ISETP.NE.AND.EX P0, PT, RZ, UR5, PT, P0 ;  /* 0x00000005ff007c0c */ /* 0x000fda000bf05300 */
[----:B------:R-:W-:Y:S05]  /*12160*/  @!P0 BRA `(.L_x_511) ;  /* 0x0000000000508947 */ /* 0x000fea0003800000 */
[----:B------:R-:W3:Y:S01]  /*12170*/  LDL R13, [R1+0x1c] ;  /* 0x00001c00010d7983 */ /* 0x000ee20000100800 */
[----:B------:R-:W1:Y:S01]  /*12180*/  LDC R9, c[0x0][0x43c] ;  /* 0x00010f00ff097b82 */ /* 0x000e620000000800 */
[----:B------:R-:W-:Y:S02]  /*12190*/  ULDC.64 UR6, c[0x0][0x428] ;  /* 0x00010a0000067ab9 */ /* 0x000fe40000000a00 */
[----:B------:R-:W4:Y:S01]  /*121a0*/  LDL R12, [R1+0xc] ;  /* 0x00000c00010c7983 */ /* 0x000f220000100800 */
[----:B------:R-:W-:Y:S01]  /*121b0*/  ULDC.64 UR8, c[0x0][0x208] ;  /* 0x0000820000087ab9 */ /* 0x000fe20000000a00 */
[----:B-1----:R-:W-:-:S13]  /*121c0*/  ISETP.NE.AND P0, PT, R9, 0x1, PT ;  /* 0x000000010900780c */ /* 0x002fda0003f05270 */
[----:B------:R-:W1:Y:S02]  /*121d0*/  @P0 LDC.64 R2, c[0x0][0x440] ;  /* 0x00011000ff020b82 */ /* 0x000e640000000a00 */
[----:B-1---5:R-:W-:-:S04]  /*121e0*/  @P0 IMAD.HI.U32 R8, R7, R2, RZ ;  /* 0x0000000207080227 */ /* 0x022fc800078e00ff */
[----:B------:R-:W-:Y:S01]  /*121f0*/  IMAD.MOV.U32 R2, RZ, RZ, R7 ;  /* 0x000000ffff027224 */ /* 0x000fe200078e0007 */
[----:B------:R-:W-:-:S05]  /*12200*/  @P0 SHF.R.U32.HI R2, RZ, R3, R8 ;  /* 0x00000003ff020219 */ /* 0x000fca0000011608 */
[----:B------:R-:W-:-:S04]  /*12210*/  IMAD.MOV R3, RZ, RZ, -R2 ;  /* 0x000000ffff037224 */ /* 0x000fc800078e0a02 */
[----:B------:R-:W-:Y:S01]  /*12220*/  IMAD R7, R9, R3, R7 ;  /* 0x0000000309077224 */ /* 0x000fe200078e0207 */
[----:B------:R-:W-:Y:S01]  /*12230*/  SHF.R.S32.HI R3, RZ, 0x1f, R2 ;  /* 0x0000001fff037819 */ /* 0x000fe20000011402 */
[----:B---3--:R-:W-:-:S04]  /*12240*/  IMAD R8, R13, UR6, RZ ;  /* 0x000000060d087c24 */ /* 0x008fc8000f8e02ff */
[C---:B----4-:R-:W-:Y:S02]  /*12250*/  IMAD R8, R12.reuse, UR7, R8 ;  /* 0x000000070c087c24 */ /* 0x050fe4000f8e0208 */
[----:B------:R-:W-:-:S04]  /*12260*/  IMAD.WIDE.U32 R2, R12, UR6, R2 ;  /* 0x000000060c027c25 */ /* 0x000fc8000f8e0002 */
[----:B------:R-:W-:Y:S01]  /*12270*/  IMAD.IADD R3, R8, 0x1, R3 ;  /* 0x0000000108037824 */ /* 0x000fe200078e0203 */
[----:B------:R-:W-:-:S04]  /*12280*/  LEA R8, P0, R2, UR4, 0x2 ;  /* 0x0000000402087c11 */ /* 0x000fc8000f8010ff */
[----:B------:R-:W-:-:S05]  /*12290*/  LEA.HI.X R9, R2, UR5, R3, 0x2, P0 ;  /* 0x0000000502097c11 */ /* 0x000fca00080f1403 */
[----:B------:R1:W5:Y:S04]  /*122a0*/  LDG.E R8, desc[UR8][R8.64] ;  /* 0x0000000808087981 */ /* 0x000368000c1e1900 */
.L_x_511:
[----:B------:R-:W3:Y:S01]  /*122b0*/  LDL R2, [R1+0x4] ;  /* 0x0000040001027983 */ /* 0x000ee20000100800 */
[----:B------:R-:W-:Y:S01]  /*122c0*/  SHF.L.U32 R3, R10, 0x1f, RZ ;  /* 0x0000001f0a037819 */ /* 0x000fe200000006ff */
[----:B------:R-:W-:Y:S01]  /*122d0*/  BSSY B2, `(.L_x_512) ;  /* 0x0000004000027945 */ /* 0x000fe20003800000 */
[----:B---3--:R-:W-:-:S04]  /*122e0*/  IMAD R2, R11, 0x8, R2 ;  /* 0x000000080b027824 */ /* 0x008fc800078e0202 */
[----:B------:R-:W3:Y:S02]  /*122f0*/  SYNCS.PHASECHK.TRANS64.TRYWAIT P0, [R2+URZ+0x38840], R3 ;  /* 0x03884003020075a7 */ /* 0x000ee4000800017f */
[----:B---3--:R-:W-:Y:S05]  /*12300*/  @!P0 BRA `(.L_x_513) ;  /* 0x0000003000b08947 */ /* 0x008fea0003800000 */
.L_x_597:
[----:B------:R-:W-:Y:S05]  /*12310*/  BSYNC B2 ;  /* 0x0000000000027941 */ /* 0x000fea0003800000 */
.L_x_512:
[----:B-1----:R-:W1:Y:S01]  /*12320*/  S2R R9, SR_TID.X ;  /* 0x0000000000097919 */ /* 0x002e620000002100 */
[----:B------:R-:W-:Y:S01]  /*12330*/  BSSY B2, `(.L_x_514) ;  /* 0x000000b000027945 */ /* 0x000fe20003800000 */
[----:B-1----:R-:W-:-:S04]  /*12340*/  LOP3.LUT R9, R9, 0x7f, RZ, 0xc0, !PT ;  /* 0x0000007f09097812 */ /* 0x002fc800078ec0ff */
[----:B------:R-:W-:-:S13]  /*12350*/  ISETP.NE.AND P1, PT, R9, RZ, PT ;  /* 0x000000ff0900720c */ /* 0x000fda0003f25270 */
[----:B------:R-:W-:Y:S05]  /*12360*/  @P1 BRA `(.L_x_515) ;  /* 0x00000000001c1947 */ /* 0x000fea0003800000 */
[----:B------:R-:W1:Y:S01]  /*12370*/  S2R R9, SR_TID.X ;  /* 0x0000000000097919 */ /* 0x000e620000002100 */
[----:B---3--:R-:W-:-:S04]  /*12380*/  IMAD.MOV.U32 R3, RZ, RZ, 0xa000 ;  /* 0x0000a000ff037424 */ /* 0x008fc800078e00ff */
[----:B------:R4:W-:Y:S01]  /*12390*/  SYNCS.ARRIVE.TRANS64 RZ, [R2+URZ+0x38830], R3 ;  /* 0x0388300302ff79a7 */ /* 0x0009e2000800003f */
[----:B-1----:R-:W-:-:S04]  /*123a0*/  LOP3.LUT R9, R9, 0x1f, RZ, 0xc0, !PT ;  /* 0x0000001f09097812 */ /* 0x002fc800078ec0ff */
[----:B------:R-:W-:-:S13]  /*123b0*/  ISETP.NE.AND P0, PT, R9, RZ, PT ;  /* 0x000000ff0900720c */ /* 0x000fda0003f05270 */
[----:B----4-:R-:W-:Y:S05]  /*123c0*/  @!P0 BRA `(.L_x_515) ;  /* 0x0000000000048947 */ /* 0x010fea0003800000 */
[----:B------:R-:W-:Y:S01]  /*123d0*/  BPT.TRAP 0x1 ;  /* 0x000000040000795c */ /* 0x000fe20000300000 */
.L_x_515:
[----:B------:R-:W-:Y:S05]  /*123e0*/  BSYNC B2 ;  /* 0x0000000000027941 */ /* 0x000fea0003800000 */
.L_x_514:
[----:B------:R-:W4:Y:S04]  /*123f0*/  LDL R9, [R1+0x8] ;  /* 0x0000080001097983 */ /* 0x000f280000100800 */
[----:B--2---:R-:W2:Y:S04]  /*12400*/  LDL R10, [R1+0x4] ;  /* 0x00000400010a7983 */ /* 0x004ea80000100800 */
[----:B---3--:R-:W3:Y:S01]  /*12410*/  LDL R2, [R1+0x18] ;  /* 0x0000180001027983 */ /* 0x008ee20000100800 */
[----:B------:R-:W-:-:S05]  /*12420*/  IMAD.MOV.U32 R12, RZ, RZ, RZ ;  /* 0x000000ffff0c7224 */ /* 0x000fca00078e00ff */
[----:B------:R-:W-:Y:S01]  /*12430*/  R2UR UR10, R12 ;  /* 0x000000000c0a72ca */ /* 0x000fe200000e0000 */
[----:B------:R-:W-:Y:S01]  /*12440*/  UIADD3 UR4, UP0, UR36, 0x370, URZ ;  /* 0x0000037024047890 */ /* 0x000fe2000ff1e03f */
[----:B------:R-:W-:Y:S01]  /*12450*/  PLOP3.LUT P0, PT, PT, PT, PT, 0x80, 0x0 ;  /* 0x000000000000781c */ /* 0x000fe20003f0f070 */
[----:B------:R-:W-:Y:S01]  /*12460*/  UMOV UR6, 0x0 ;  /* 0x0000000000067882 */ /* 0x000fe20000000000 */
[----:B------:R-:W-:Y:S01]  /*12470*/  UMOV UR7, 0x14f00000 ;  /* 0x14f0000000077882 */ /* 0x000fe20000000000 */
[----:B------:R-:W-:Y:S01]  /*12480*/  UIADD3.X UR5, URZ, UR37, URZ, UP0, !UPT ;  /* 0x000000253f057290 */ /* 0x000fe200087fe43f */
[C---:B----4-:R-:W-:Y:S02]  /*12490*/  IMAD R3, R9.reuse, 0x8, R6 ;  /* 0x0000000809037824 */ /* 0x050fe400078e0206 */
[----:B--2---:R-:W-:Y:S02]  /*124a0*/  IMAD R9, R9, 0xa000, R10 ;  /* 0x0000a00009097824 */ /* 0x004fe400078e020a */
[----:B------:R-:W-:-:S02]  /*124b0*/  VIADD R3, R3, 0x30 ;  /* 0x0000003003037836 */ /* 0x000fc40000000000 */
[----:B---3--:R-:W-:Y:S02]  /*124c0*/  IMAD R2, R7, 0x50, R2 ;  /* 0x0000005007027824 */ /* 0x008fe400078e0202 */
[----:B------:R-:W-:-:S07]  /*124d0*/  VIADD R10, R9, 0x24400 ;  /* 0x00024400090a7836 */ /* 0x000fce0000000000 */
.L_x_516:
        /* <DEDUP_REMOVED lines=16> */
.L_x_517:
        /* <DEDUP_REMOVED lines=16> */
.L_x_518:
        /* <DEDUP_REMOVED lines=16> */
.L_x_519:
        /* <DEDUP_REMOVED lines=10> */
[----:B------:R-:W-:Y:S01]  /*12880*/  SHF.L.U32 R5, R5, 0x1f, RZ ;  /* 0x0000001f05057819 */ /* 0x000fe200000006ff */
[----:B------:R-:W-:Y:S01]  /*12890*/  IMAD R2, R4, 0x8, R6 ;  /* 0x0000000804027824 */ /* 0x000fe200078e0206 */
[----:B------:R-:W-:Y:S03]  /*128a0*/  BSSY B2, `(.L_x_520) ;  /* 0x0000003000027945 */ /* 0x000fe60003800000 */
[----:B------:R-:W1:Y:S02]  /*128b0*/  SYNCS.PHASECHK.TRANS64.TRYWAIT P0, [R2+URZ+0x60], R5 ;  /* 0x00006005020075a7 */ /* 0x000e64000800017f */
[----:B-1----:R-:W-:Y:S05]  /*128c0*/  @!P0 BRA `(.L_x_521) ;  /* 0x0000002c00548947 */ /* 0x002fea0003800000 */
.L_x_598:
[----:B------:R-:W-:Y:S05]  /*128d0*/  BSYNC B2 ;  /* 0x0000000000027941 */ /* 0x000fea0003800000 */
.L_x_520:
[----:B------:R-:W-:Y:S01]  /*128e0*/  BSSY B2, `(.L_x_522) ;  /* 0x000000b000027945 */ /* 0x000fe20003800000 */
[----:B------:R-:W-:Y:S02]  /*128f0*/  IMAD.MOV.U32 R10, RZ, RZ, 0x0 ;  /* 0x00000000ff0a7424 */ /* 0x000fe400078e00ff */
[----:B------:R-:W-:Y:S01]  /*12900*/  IMAD.MOV.U32 R11, RZ, RZ, 0x14f00000 ;  /* 0x14f00000ff0b7424 */ /* 0x000fe200078e00ff */
[----:B------:R-:W-:Y:S06]  /*12910*/  @P1 BRA `(.L_x_523) ;  /* 0x00000000001c1947 */ /* 0x000fec0003800000 */
[----:B------:R-:W2:Y:S02]  /*12920*/  S2R R3, SR_TID.X ;  /* 0x0000000000037919 */ /* 0x000ea40000002100 */
[----:B--2---:R-:W-:Y:S01]  /*12930*/  LOP3.LUT R9, R3, 0x1f, RZ, 0xc0, !PT ;  /* 0x0000001f03097812 */ /* 0x004fe200078ec0ff */
[----:B------:R-:W-:-:S03]  /*12940*/  IMAD.MOV.U32 R3, RZ, RZ, 0xa000 ;  /* 0x0000a000ff037424 */ /* 0x000fc600078e00ff */
[----:B------:R-:W-:Y:S01]  /*12950*/  ISETP.NE.AND P0, PT, R9, RZ, PT ;  /* 0x000000ff0900720c */ /* 0x000fe20003f05270 */
[----:B------:R2:W-:-:S12]  /*12960*/  SYNCS.ARRIVE.TRANS64 RZ, [R2+URZ+0x50], R3 ;  /* 0x0000500302ff79a7 */ /* 0x0005d8000800003f */
[----:B--2---:R-:W-:Y:S05]  /*12970*/  @!P0 BRA `(.L_x_523) ;  /* 0x0000000000048947 */ /* 0x004fea0003800000 */
[----:B------:R-:W-:Y:S01]  /*12980*/  BPT.TRAP 0x1 ;  /* 0x000000040000795c */ /* 0x000fe20000300000 */
.L_x_523:
[----:B------:R-:W-:Y:S05]  /*12990*/  BSYNC B2 ;  /* 0x0000000000027941 */ /* 0x000fea0003800000 */
.L_x_522:
[----:B------:R-:W2:Y:S04]  /*129a0*/  LDL R9, [R1+0x4] ;  /* 0x0000040001097983 */ /* 0x000ea80000100800 */
[----:B-1----:R-:W3:Y:S04]  /*129b0*/  LDL R5, [R1+0x18] ;  /* 0x0000180001057983 */ /* 0x002ee80000100800 */
[----:B------:R-:W3:Y:S01]  /*129c0*/  LDL.LU R3, [R1+0x14] ;  /* 0x0000140001037983 */ /* 0x000ee20000300800 */
[----:B------:R-:W-:Y:S01]  /*129d0*/  R2UR UR10, R12 ;  /* 0x000000000c0a72ca */ /* 0x000fe200000e0000 */
[----:B------:R-:W-:Y:S01]  /*129e0*/  UIADD3 UR4, UP0, UR36, 0x470, URZ ;  /* 0x0000047024047890 */ /* 0x000fe2000ff1e03f */
[----:B------:R-:W-:Y:S01]  /*129f0*/  R2UR UR6, R10 ;  /* 0x000000000a0672ca */ /* 0x000fe200000e0000 */
[----:B------:R-:W-:Y:S01]  /*12a00*/  VIADD R2, R2, 0x50 ;  /* 0x0000005002027836 */ /* 0x000fe20000000000 */
[----:B------:R-:W-:Y:S01]  /*12a10*/  R2UR UR7, R11 ;  /* 0x000000000b0772ca */ /* 0x000fe200000e0000 */
[----:B------:R-:W-:Y:S01]  /*12a20*/  UIADD3.X UR5, URZ, UR37, URZ, UP0, !UPT ;  /* 0x000000253f057290 */ /* 0x000fe200087fe43f */
[----:B------:R-:W-:Y:S01]  /*12a30*/  PLOP3.LUT P0, PT, PT, PT, PT, 0x80, 0x0 ;  /* 0x000000000000781c */ /* 0x000fe20003f0f070 */
[----:B--2---:R-:W-:-:S02]  /*12a40*/  IMAD R4, R4, 0xa000, R9 ;  /* 0x0000a00004047824 */ /* 0x004fc400078e0209 */
[----:B---3--:R-:W-:Y:S02]  /*12a50*/  IMAD R3, R3, 0x50, R5 ;  /* 0x0000005003037824 */ /* 0x008fe400078e0205 */
[----:B------:R-:W-:-:S08]  /*12a60*/  VIADD R5, R4, 0x400 ;  /* 0x0000040004057836 */ /* 0x000fd00000000000 */
.L_x_524:
        /* <DEDUP_REMOVED lines=16> */
.L_x_525:
        /* <DEDUP_REMOVED lines=16> */
.L_x_526:
        /* <DEDUP_REMOVED lines=16> */
.L_x_527:
        /* <DEDUP_REMOVED lines=13> */
.L_x_510:
[----:B------:R-:W-:Y:S05]  /*12e40*/  BSYNC B1 ;  /* 0x0000000000017941 */ /* 0x000fea0003800000 */
.L_x_509:
[C---:B------:R-:W-:Y:S01]  /*12e50*/  ISETP.GT.AND P0, PT, R0.reuse, 0x1, PT ;  /* 0x000000010000780c */ /* 0x040fe20003f04270 */
[----:B------:R-:W-:-:S12]  /*12e60*/  VIADD R0, R0, 0xfffffffe ;  /* 0xfffffffe00007836 */ /* 0x000fd80000000000 */
[----:B------:R-:W-:Y:S05]  /*12e70*/  @P0 BRA `(.L_x_528) ;  /* 0xffffffe000fc0947 */ /* 0x000fea000383ffff */
.L_x_468:
[----:B------:R-:W-:Y:S05]  /*12e80*/  BSYNC B0 ;  /* 0x0000000000007941 */ /* 0x000fea0003800000 */
.L_x_467:
[----:B------:R-:W4:Y:S01]  /*12e90*/  S2R R2, SR_TID.X ;  /* 0x0000000000027919 */ /* 0x000f220000002100 */
[----:B------:R-:W-:Y:S01]  /*12ea0*/  BSSY B0, `(.L_x_529) ;  /* 0x0000011000007945 */ /* 0x000fe20003800000 */
[----:B----4-:R-:W-:-:S04]  /*12eb0*/  LOP3.LUT R3, R2, 0x7f, RZ, 0xc0, !PT ;  /* 0x0000007f02037812 */ /* 0x010fc800078ec0ff */
[----:B------:R-:W-:-:S13]  /*12ec0*/  ISETP.NE.AND P0, PT, R3, RZ, PT ;  /* 0x000000ff0300720c */ /* 0x000fda0003f05270 */
[----:B------:R-:W-:Y:S05]  /*12ed0*/  @P0 BRA `(.L_x_530) ;  /* 0x0000000000340947 */ /* 0x000fea0003800000 */
[----:B------:R-:W4:Y:S01]  /*12ee0*/  S2R R2, SR_LANEID ;  /* 0x0000000000027919 */ /* 0x000f220000000000 */
[----:B------:R-:W-:Y:S01]  /*12ef0*/  VOTEU.ANY UR4, UPT, PT ;  /* 0x0000000000047886 */ /* 0x000fe200038e0100 */
[----:B-1----:R-:W1:Y:S01]  /*12f00*/  LDC.64 R4, c[0x0][0xc60] ;  /* 0x00031800ff047b82 */ /* 0x002e620000000a00 */
[----:B------:R-:W4:Y:S01]  /*12f10*/  FLO.U32 R0, UR4 ;  /* 0x0000000400007d00 */ /* 0x000f2200080e0000 */
[----:B------:R-:W-:Y:S01]  /*12f20*/  ULDC.64 UR6, c[0x0][0x208] ;  /* 0x0000820000067ab9 */ /* 0x000fe20000000a00 */
[----:B----4-:R-:W-:-:S06]  /*12f30*/  ISETP.EQ.U32.AND P0, PT, R0, R2, PT ;  /* 0x000000020000720c */ /* 0x010fcc0003f02070 */
[----:B------:R-:W1:Y:S07]  /*12f40*/  POPC R2, UR4 ;  /* 0x0000000400027d09 */ /* 0x000e6e0008000000 */
[----:B-1----:R-:W4:Y:S04]  /*12f50*/  @P0 ATOMG.E.ADD.STRONG.GPU PT, R2, desc[UR6][R4.64], R2 ;  /* 0x00000002040209a8 */ /* 0x002f2800081ee1c6 */
[----:B----4-:R1:W4:Y:S02]  /*12f60*/  SHFL.IDX PT, R2, R2, R0, 0x1f ;  /* 0x00001f0002027589 */ /* 0x01032400000e0000 */
[----:B-1----:R-:W1:Y:S02]  /*12f70*/  S2R R0, SR_LTMASK ;  /* 0x0000000000007919 */ /* 0x002e640000003900 */
[----:B-1----:R-:W-:-:S06]  /*12f80*/  LOP3.LUT R0, R0, UR4, RZ, 0xc0, !PT ;  /* 0x0000000400007c12 */ /* 0x002fcc000f8ec0ff */
[----:B------:R-:W4:Y:S02]  /*12f90*/  POPC R0, R0 ;  /* 0x0000000000007309 */ /* 0x000f240000000000 */
[----:B----4-:R-:W-:-:S07]  /*12fa0*/  IADD3 R16, R2, UR38, R0 ;  /* 0x0000002602107c10 */ /* 0x010fce000fffe000 */
.L_x_530:
[----:B------:R-:W-:Y:S05]  /*12fb0*/  BSYNC B0 ;  /* 0x0000000000007941 */ /* 0x000fea0003800000 */
.L_x_529:
[----:B------:R-:W4:Y:S01]  /*12fc0*/  LDL.LU R0, [R1+0x20] ;  /* 0x0000200001007983 */ /* 0x000f220000300800 */
[----:B------:R-:W-:Y:S01]  /*12fd0*/  BSSY B0, `(.L_x_531) ;  /* 0x0000060000007945 */ /* 0x000fe20003800000 */
[----:B----4-:R-:W-:-:S13]  /*12fe0*/  ISETP.NE.AND P0, PT, R0, RZ, PT ;  /* 0x000000ff0000720c */ /* 0x010fda0003f05270 */
[----:B------:R-:W-:Y:S05]  /*12ff0*/  @!P0 BRA `(.L_x_532) ;  /* 0x0000000400748947 */ /* 0x000fea0003800000 */
[----:B------:R-:W4:Y:S04]  /*13000*/  LDL R4, [R1+0x4] ;  /* 0x0000040001047983 */ /* 0x000f280000100800 */
[----:B------:R-:W4:Y:S04]  /*13010*/  LDL R2, [R1+0x8] ;  /* 0x0000080001027983 */ /* 0x000f280000100800 */
[----:B------:R-:W2:Y:S01]  /*13020*/  LDL R0, [R1+0x10] ;  /* 0x0000100001007983 */ /* 0x000ea20000100800 */
[----:B------:R-:W-:Y:S01]  /*13030*/  BSSY B1, `(.L_x_533) ;  /* 0x0000006000017945 */ /* 0x000fe20003800000 */
[----:B------:R-:W-:Y:S01]  /*13040*/  ISETP.NE.AND P1, PT, R3, RZ, PT ;  /* 0x000000ff0300720c */ /* 0x000fe20003f25270 */
[----:B----4-:R-:W-:Y:S01]  /*13050*/  IMAD R2, R2, 0x8, R4 ;  /* 0x0000000802027824 */ /* 0x010fe200078e0204 */
[----:B--2---:R-:W-:-:S04]  /*13060*/  SHF.L.U32 R0, R0, 0x1f, RZ ;  /* 0x0000001f00007819 */ /* 0x004fc800000006ff */
[----:B------:R-:W2:Y:S02]  /*13070*/  SYNCS.PHASECHK.TRANS64.TRYWAIT P0, [R2+URZ+0x38860], R0 ;  /* 0x03886000020075a7 */ /* 0x000ea4000800017f */
[----:B--2---:R-:W-:Y:S05]  /*13080*/  @!P0 BRA `(.L_x_534) ;  /* 0x0000002400788947 */ /* 0x004fea0003800000 */
.L_x_599:
[----:B------:R-:W-:Y:S05]  /*13090*/  BSYNC B1 ;  /* 0x0000000000017941 */ /* 0x000fea0003800000 */
.L_x_533:
[----:B------:R-:W-:Y:S04]  /*130a0*/  BSSY B1, `(.L_x_535) ;  /* 0x0000009000017945 */ /* 0x000fe80003800000 */
[----:B------:R-:W-:Y:S05]  /*130b0*/  @P1 BRA `(.L_x_536) ;  /* 0x00000000001c1947 */ /* 0x000fea0003800000 */
[----:B------:R-:W4:Y:S01]  /*130c0*/  S2R R3, SR_TID.X ;  /* 0x0000000000037919 */ /* 0x000f220000002100 */
[----:B--2---:R-:W-:-:S04]  /*130d0*/  IMAD.MOV.U32 R0, RZ, RZ, 0xa000 ;  /* 0x0000a000ff007424 */ /* 0x004fc800078e00ff */
[----:B------:R2:W-:Y:S01]  /*130e0*/  SYNCS.ARRIVE.TRANS64 RZ, [R2+URZ+0x38850], R0 ;  /* 0x0388500002ff79a7 */ /* 0x0005e2000800003f */
[----:B----4-:R-:W-:-:S04]  /*130f0*/  LOP3.LUT R3, R3, 0x1f, RZ, 0xc0, !PT ;  /* 0x0000001f03037812 */ /* 0x010fc800078ec0ff */
[----:B------:R-:W-:-:S13]  /*13100*/  ISETP.NE.AND P0, PT, R3, RZ, PT ;  /* 0x000000ff0300720c */ /* 0x000fda0003f05270 */
[----:B--2---:R-:W-:Y:S05]  /*13110*/  @!P0 BRA `(.L_x_536) ;  /* 0x0000000000048947 */ /* 0x004fea0003800000 */
[----:B------:R-:W-:Y:S01]  /*13120*/  BPT.TRAP 0x1 ;  /* 0x000000040000795c */ /* 0x000fe20000300000 */
.L_x_536:
[----:B------:R-:W-:Y:S05]  /*13130*/  BSYNC B1 ;  /* 0x0000000000017941 */ /* 0x000fea0003800000 */
.L_x_535:
[----:B-1----:R-:W4:Y:S04]  /*13140*/  LDL R5, [R1+0x4] ;  /* 0x0000040001057983 */ /* 0x002f280000100800 */
[----:B--2---:R-:W4:Y:S04]  /*13150*/  LDL R0, [R1+0x8] ;  /* 0x0000080001007983 */ /* 0x004f280000100800 */
[----:B------:R-:W2:Y:S04]  /*13160*/  LDL.LU R4, [R1+0x18] ;  /* 0x0000180001047983 */ /* 0x000ea80000300800 */
[----:B------:R-:W2:Y:S01]  /*13170*/  LDL R3, [R1+0x14] ;  /* 0x0000140001037983 */ /* 0x000ea20000100800 */
[----:B------:R-:W-:Y:S01]  /*13180*/  UIADD3 UR4, UP0, UR36, 0x470, URZ ;  /* 0x0000047024047890 */ /* 0x000fe2000ff1e03f */
[----:B------:R-:W-:Y:S01]  /*13190*/  PLOP3.LUT P0, PT, PT, PT, PT, 0x80, 0x0 ;  /* 0x000000000000781c */ /* 0x000fe20003f0f070 */
[----:B------:R-:W-:Y:S01]  /*131a0*/  VIADD R2, R2, 0x38850 ;  /* 0x0003885002027836 */ /* 0x000fe20000000000 */
[----:B------:R-:W-:Y:S01]  /*131b0*/  UMOV UR6, 0x0 ;  /* 0x0000000000067882 */ /* 0x000fe20000000000 */
[----:B------:R-:W-:Y:S01]  /*131c0*/  UIADD3.X UR5, URZ, UR37, URZ, UP0, !UPT ;  /* 0x000000253f057290 */ /* 0x000fe200087fe43f */
[----:B------:R-:W-:Y:S01]  /*131d0*/  UMOV UR7, 0x14f00000 ;  /* 0x14f0000000077882 */ /* 0x000fe20000000000 */
[----:B------:R-:W-:Y:S01]  /*131e0*/  UMOV UR10, URZ ;  /* 0x0000003f000a7c82 */ /* 0x000fe20008000000 */
[----:B----4-:R-:W-:-:S02]  /*131f0*/  IMAD R0, R0, 0xa000, R5 ;  /* 0x0000a00000007824 */ /* 0x010fc400078e0205 */
[----:B--2---:R-:W-:Y:S02]  /*13200*/  IMAD R3, R3, 0x50, R4 ;  /* 0x0000005003037824 */ /* 0x004fe400078e0204 */
[----:B------:R-:W-:-:S07]  /*13210*/  VIADD R4, R0, 0x400 ;  /* 0x0000040000047836 */ /* 0x000fce0000000000 */
.L_x_537:
        /* <DEDUP_REMOVED lines=11> */
[----:B------:R-:W-:Y:S01]  /*132d0*/  PLOP3.LUT P0, PT, PT, PT, PT, 0x80, 0x0 ;  /* 0x000000000000781c */ /* 0x000fe20003f0f070 */
[----:B------:R-:W-:Y:S01]  /*132e0*/  VIADD R4, R0, 0x2c00 ;  /* 0x00002c0000047836 */ /* 0x000fe20000000000 */
[----:B------:R-:W-:Y:S01]  /*132f0*/  UMOV UR6, 0x0 ;  /* 0x0000000000067882 */ /* 0x000fe20000000000 */
[----:B------:R-:W-:Y:S01]  /*13300*/  UMOV UR7, 0x14f00000 ;  /* 0x14f0000000077882 */ /* 0x000fe20000000000 */
[----:B------:R-:W-:-:S09]  /*13310*/  UMOV UR10, 0x40 ;  /* 0x00000040000a7882 */ /* 0x000fd20000000000 */
.L_x_538:
        /* <DEDUP_REMOVED lines=16> */
.L_x_539:
        /* <DEDUP_REMOVED lines=16> */
.L_x_540:
        /* <DEDUP_REMOVED lines=10> */
[----:B----4-:R-:W-:Y:S05]  /*135c0*/  @P0 BRA.U.ANY `(.L_x_540) ;  /* 0xfffffffd00d40947 */ /* 0x010fea000393ffff */
.L_x_532:
[----:B------:R-:W-:Y:S05]  /*135d0*/  BSYNC B0 ;  /* 0x0000000000007941 */ /* 0x000fea0003800000 */
.L_x_531:
[----:B-1----:R-:W4:Y:S04]  /*135e0*/  LDL.LU R5, [R1+0x8] ;  /* 0x0000080001057983 */ /* 0x002f280000300800 */
[----:B------:R-:W2:Y:S01]  /*135f0*/  LDL.LU R4, [R1+0x10] ;  /* 0x0000100001047983 */ /* 0x000ea20000300800 */
[----:B----4-:R-:W-:-:S05]  /*13600*/  VIADD R0, R5, 0x1 ;  /* 0x0000000105007836 */ /* 0x010fca0000000000 */
[----:B------:R-:W-:-:S04]  /*13610*/  ISETP.NE.AND P0, PT, R0, 0x2, PT ;  /* 0x000000020000780c */ /* 0x000fc80003f05270 */
[----:B------:R-:W-:Y:S02]  /*13620*/  SEL R2, RZ, 0x1, P0 ;  /* 0x00000001ff027807 */ /* 0x000fe40000000000 */
[----:B------:R-:W-:Y:S02]  /*13630*/  SEL R0, R0, RZ, P0 ;  /* 0x000000ff00007207 */ /* 0x000fe40000000000 */
[----:B--2---:R-:W-:-:S03]  /*13640*/  LOP3.LUT R4, R4, R2, RZ, 0x3c, !PT ;  /* 0x0000000204047212 */ /* 0x004fc600078e3cff */
[----:B------:R1:W-:Y:S04]  /*13650*/  STL [R1+0x8], R0 ;  /* 0x0000080001007387 */ /* 0x0003e80000100800 */
[----:B------:R1:W-:Y:S02]  /*13660*/  STL [R1+0x10], R4 ;  /* 0x0000100401007387 */ /* 0x0003e40000100800 */
.L_x_447:
[----:B------:R-:W-:Y:S05]  /*13670*/  BSYNC B7 ;  /* 0x0000000000077941 */ /* 0x000fea0003800000 */
.L_x_445:
[----:B-1-3--:R-:W3:Y:S02]  /*13680*/  LDL R0, [R1+0x58] ;  /* 0x0000580001007983 */ /* 0x00aee40000100800 */
[----:B---3--:R-:W-:-:S13]  /*13690*/  ISETP.NE.AND P0, PT, R0, RZ, PT ;  /* 0x000000ff0000720c */ /* 0x008fda0003f05270 */
[----:B------:R-:W-:Y:S05]  /*136a0*/  @!P0 BRA `(.L_x_541) ;  /* 0x0000000000288947 */ /* 0x000fea0003800000 */
[----:B------:R-:W-:Y:S05]  /*136b0*/  WARPSYNC.ALL ;  /* 0x0000000000007948 */ /* 0x000fea0003800000 */
[----:B------:R-:W1:Y:S08]  /*136c0*/  S2UR UR5, SR_CgaCtaId ;  /* 0x00000000000579c3 */ /* 0x000e700000008800 */
[----:B------:R-:W-:Y:S06]  /*136d0*/  BAR.SYNC.DEFER_BLOCKING 0x5, 0x180 ;  /* 0x0146000000007b1d */ /* 0x000fec0000010000 */
[----:B------:R-:W-:-:S02]  /*136e0*/  UMOV UR4, 0x400 ;  /* 0x0000040000047882 */ /* 0x000fc40000000000 */
[----:B-1----:R-:W-:-:S06]  /*136f0*/  ULEA UR4, UR5, UR4, 0x18 ;  /* 0x0000000405047291 */ /* 0x002fcc000f8ec03f */
[----:B------:R-:W-:-:S05]  /*13700*/  IMAD.U32 R0, RZ, RZ, UR4 ;  /* 0x00000004ff007e24 */ /* 0x000fca000f8e00ff */
[----:B------:R3:W4:Y:S04]  /*13710*/  LDS.128 R16, [R0+0x388d0] ;  /* 0x0388d00000107984 */ /* 0x0007280000000c00 */
[----:B------:R3:W-:Y:S01]  /*13720*/  STL [R1+0x4], R0 ;  /* 0x0000040001007387 */ /* 0x0007e20000100800 */
[----:B------:R-:W-:Y:S06]  /*13730*/  BAR.ARV 0x4, 0x180 ;  /* 0x0106000000007b1d */ /* 0x000fec0000002000 */
[----:B------:R-:W-:Y:S05]  /*13740*/  BRA `(.L_x_542) ;  /* 0x0000000800507947 */ /* 0x000fea0003800000 */
.L_x_541:
[----:B------:R-:W2:Y:S01]  /*13750*/  S2R R0, SR_TID.X ;  /* 0x0000000000007919 */ /* 0x000ea20000002100 */
[----:B------:R-:W-:Y:S01]  /*13760*/  UMOV UR4, 0xffffffff ;  /* 0xffffffff00047882 */ /* 0x000fe20000000000 */
[----:B--2---:R-:W-:-:S04]  /*13770*/  LOP3.LUT R7, R0, 0x1f, RZ, 0xc0, !PT ;  /* 0x0000001f00077812 */ /* 0x004fc800078ec0ff */
[----:B------:R-:W-:Y:S01]  /*13780*/  ISETP.NE.AND P0, PT, R7, 0x1f, PT ;  /* 0x0000001f0700780c */ /* 0x000fe20003f05270 */
[----:B------:R-:W-:-:S12]  /*13790*/  BRA.DIV UR4, `(.L_x_543) ;  /* 0x0000001e04c87947 */ /* 0x000fd8000b800000 */
[----:B------:R-:W-:Y:S01]  /*137a0*/  IMAD.IADD R0, R19, 0x1, R7 ;  /* 0x0000000113007824 */ /* 0x000fe200078e0207 */
[----:B------:R-:W-:Y:S01]  /*137b0*/  ULDC UR4, c[0x0][0xc3c] ;  /* 0x00030f0000047ab9 */ /* 0x000fe20000000800 */
[----:B------:R-:W-:-:S03]  /*137c0*/  ULDC.64 UR6, c[0x0][0x208] ;  /* 0x0000820000067ab9 */ /* 0x000fc60000000a00 */
[----:B------:R-:W-:-:S13]  /*137d0*/  ISETP.GE.OR P1, PT, R0, UR4, !P0 ;  /* 0x0000000400007c0c */ /* 0x000fda000c726670 */
[----:B------:R-:W1:Y:S02]  /*137e0*/  @!P1 LDC.64 R2, c[0x0][0xc80] ;  /* 0x00032000ff029b82 */ /* 0x000e640000000a00 */
[----:B-1----:R-:W-:-:S06]  /*137f0*/  @!P1 IMAD.WIDE R2, R0, 0x4, R2 ;  /* 0x0000000400029825 */ /* 0x002fcc00078e0202 */
[----:B------:R1:W2:Y:S01]  /*13800*/  @!P1 LDG.E R3, desc[UR6][R2.64] ;  /* 0x0000000602039981 */ /* 0x0002a2000c1e1900 */
[C---:B------:R-:W-:Y:S02]  /*13810*/  ISETP.GE.U32.AND P2, PT, R7.reuse, 0x2, PT ;  /* 0x000000020700780c */ /* 0x040fe40003f46070 */
[C---:B------:R-:W-:Y:S01]  /*13820*/  ISETP.GE.U32.AND P3, PT, R7.reuse, 0x4, PT ;  /* 0x000000040700780c */ /* 0x040fe20003f66070 */
[----:B------:R-:W-:Y:S01]  /*13830*/  SHFL.IDX PT, R0, R16, RZ, 0x1f ;  /* 0x00001fff10007589 */ /* 0x000fe200000e0000 */
[C---:B------:R-:W-:Y:S02]  /*13840*/  ISETP.GE.U32.AND P4, PT, R7.reuse, 0x8, PT ;  /* 0x000000080700780c */ /* 0x040fe40003f86070 */
[C---:B------:R-:W-:Y:S01]  /*13850*/  ISETP.GE.U32.AND P5, PT, R7.reuse, 0x10, PT ;  /* 0x000000100700780c */ /* 0x040fe20003fa6070 */
[----:B------:R-:W-:Y:S01]  /*13860*/  SHFL.IDX PT, R4, R16, 0x1, 0x1f ;  /* 0x00201f0010047f89 */ /* 0x000fe200000e0000 */
[----:B-1----:R-:W-:Y:S02]  /*13870*/  IMAD.MOV.U32 R2, RZ, RZ, RZ ;  /* 0x000000ffff027224 */ /* 0x002fe400078e00ff */
[----:B--2---:R-:W-:Y:S01]  /*13880*/  @!P1 IMAD.MOV.U32 R2, RZ, RZ, R3 ;  /* 0x000000ffff029224 */ /* 0x004fe200078e0003 */
[----:B------:R-:W-:-:S04]  /*13890*/  ISETP.NE.AND P1, PT, R7, RZ, PT ;  /* 0x000000ff0700720c */ /* 0x000fc80003f25270 */
        /* <DEDUP_REMOVED lines=15> */
[----:B------:R1:W2:Y:S02]  /*13990*/  SHFL.IDX PT, R6, R3, 0x1f, 0x1f ;  /* 0x03e01f0003067f89 */ /* 0x0002a400000e0000 */
.L_x_609:
[----:B------:R-:W-:Y:S02]  /*139a0*/  ULDC UR4, c[0x0][0xc38] ;  /* 0x00030e0000047ab9 */ /* 0x000fe40000000800 */
[----:B------:R-:W-:-:S04]  /*139b0*/  IMAD.U32 R16, RZ, RZ, UR4 ;  /* 0x00000004ff107e24 */ /* 0x000fc8000f8e00ff */
[----:B--2---:R-:W-:-:S04]  /*139c0*/  IMAD R6, R6, R16, RZ ;  /* 0x0000001006067224 */ /* 0x004fc800078e02ff */
[----:B------:R-:W-:-:S05]  /*139d0*/  IMAD.IADD R4, R4, 0x1, R6 ;  /* 0x0000000104047824 */ /* 0x000fca00078e0206 */
[----:B------:R-:W-:-:S13]  /*139e0*/  ISETP.GT.AND P6, PT, R4, R0, PT ;  /* 0x000000000400720c */ /* 0x000fda0003fc4270 */
[----:B------:R-:W-:Y:S05]  /*139f0*/  @P6 BRA `(.L_x_544) ;  /* 0x0000000000a06947 */ /* 0x000fea0003800000 */
.L_x_549:
[----:B------:R-:W2:Y:S01]  /*13a00*/  LDC R2, c[0x0][0xc3c] ;  /* 0x00030f00ff027b82 */ /* 0x000ea20000000800 */
[----:B------:R-:W-:-:S05]  /*13a10*/  VIADD R19, R19, 0x1f ;  /* 0x0000001f13137836 */ /* 0x000fca0000000000 */
[----:B--2---:R-:W-:-:S13]  /*13a20*/  ISETP.GE.AND P6, PT, R19, R2, PT ;  /* 0x000000021300720c */ /* 0x004fda0003fc6270 */
[----:B------:R-:W-:Y:S05]  /*13a30*/  @P6 BRA `(.L_x_545) ;  /* 0x0000000400486947 */ /* 0x000fea0003800000 */
[----:B-1----:R-:W1:Y:S01]  /*13a40*/  S2R R3, SR_TID.X ;  /* 0x0000000000037919 */ /* 0x002e620000002100 */
[----:B------:R-:W-:Y:S01]  /*13a50*/  BSSY B0, `(.L_x_546) ;  /* 0x000000a000007945 */ /* 0x000fe20003800000 */
[----:B-1----:R-:W-:-:S05]  /*13a60*/  LOP3.LUT R3, R3, 0x1f, RZ, 0xc0, !PT ;  /* 0x0000001f03037812 */ /* 0x002fca00078ec0ff */
[----:B------:R-:W-:-:S05]  /*13a70*/  IMAD.IADD R5, R19, 0x1, R3 ;  /* 0x0000000113057824 */ /* 0x000fca00078e0203 */
[----:B------:R-:W-:Y:S01]  /*13a80*/  ISETP.GE.OR P6, PT, R5, R2, !P0 ;  /* 0x000000020500720c */ /* 0x000fe200047c6670 */
[----:B------:R-:W-:-:S12]  /*13a90*/  IMAD.MOV.U32 R2, RZ, RZ, RZ ;  /* 0x000000ffff027224 */ /* 0x000fd800078e00ff */
[----:B------:R-:W-:Y:S05]  /*13aa0*/  @P6 BRA `(.L_x_547) ;  /* 0x0000000000106947 */ /* 0x000fea0003800000 */
[----:B------:R-:W1:Y:S01]  /*13ab0*/  LDC.64 R2, c[0x0][0xc80] ;  /* 0x00032000ff027b82 */ /* 0x000e620000000a00 */
[----:B------:R-:W-:Y:S01]  /*13ac0*/  ULDC.64 UR4, c[0x0][0x208] ;  /* 0x0000820000047ab9 */ /* 0x000fe20000000a00 */
[----:B-1----:R-:W-:-:S06]  /*13ad0*/  IMAD.WIDE R2, R5, 0x4, R2 ;  /* 0x0000000405027825 */ /* 0x002fcc00078e0202 */
[----:B------:R1:W5:Y:S02]  /*13ae0*/  LDG.E R2, desc[UR4][R2.64] ;  /* 0x0000000402027981 */ /* 0x000364000c1e1900 */
.L_x_547:
[----:B------:R-:W-:Y:S05]  /*13af0*/  BSYNC B0 ;  /* 0x0000000000007941 */ /* 0x000fea0003800000 */
.L_x_546:
[----:B------:R-:W-:-:S03]  /*13b00*/  UMOV UR4, 0xffffffff ;  /* 0xffffffff00047882 */ /* 0x000fc60000000000 */
[----:B------:R-:W-:Y:S05]  /*13b10*/  BRA.DIV UR4, `(.L_x_548) ;  /* 0x0000002204287947 */ /* 0x000fea000b800000 */
[----:B-1---5:R-:W1:Y:S02]  /*13b20*/  SHFL.UP PT, R3, R2, 0x1, RZ ;  /* 0x0420000002037989 */ /* 0x022e6400000e00ff */
        /* <DEDUP_REMOVED lines=15> */
.L_x_617:
[----:B------:R-:W-:Y:S02]  /*13c20*/  ULDC UR4, c[0x0][0xc38] ;  /* 0x00030e0000047ab9 */ /* 0x000fe40000000800 */
[----:B------:R-:W-:-:S04]  /*13c30*/  IMAD.U32 R16, RZ, RZ, UR4 ;  /* 0x00000004ff107e24 */ /* 0x000fc8000f8e00ff */
[----:B--2---:R-:W-:-:S04]  /*13c40*/  IMAD R6, R6, R16, RZ ;  /* 0x0000001006067224 */ /* 0x004fc800078e02ff */
[----:B------:R-:W-:-:S05]  /*13c50*/  IMAD.IADD R4, R6, 0x1, R4 ;  /* 0x0000000106047824 */ /* 0x000fca00078e0204 */
[----:B------:R-:W-:-:S13]  /*13c60*/  ISETP.GT.AND P6, PT, R4, R0, PT ;  /* 0x000000000400720c */ /* 0x000fda0003fc4270 */
[----:B------:R-:W-:Y:S05]  /*13c70*/  @!P6 BRA `(.L_x_549) ;  /* 0xfffffffc0060e947 */ /* 0x000fea000383ffff */
.L_x_544:
[----:B------:R-:W-:Y:S01]  /*13c80*/  IMAD.IADD R6, R4, 0x1, -R6 ;  /* 0x0000000104067824 */ /* 0x000fe200078e0a06 */
[----:B------:R-:W-:-:S03]  /*13c90*/  UMOV UR4, 0xffffffff ;  /* 0xffffffff00047882 */ /* 0x000fc60000000000 */
[----:B------:R-:W-:-:S05]  /*13ca0*/  IMAD R4, R3, R16, R6 ;  /* 0x0000001003047224 */ /* 0x000fca00078e0206 */
[----:B------:R-:W-:Y:S01]  /*13cb0*/  ISETP.GT.AND P6, PT, R4, R0, PT ;  /* 0x000000000400720c */ /* 0x000fe20003fc4270 */
[----:B------:R-:W-:-:S12]  /*13cc0*/  BRA.DIV UR4, `(.L_x_550) ;  /* 0x0000002204947947 */ /* 0x000fd8000b800000 */
[----:B------:R-:W-:-:S04]  /*13cd0*/  VOTE.ANY R5, PT, !P6 ;  /* 0x0000000000057806 */ /* 0x000fc800070e0100 */
[----:B------:R-:W2:Y:S02]  /*13ce0*/  POPC R4, R5 ;  /* 0x0000000500047309 */ /* 0x000ea40000000000 */
[----:B--2---:R2:W3:Y:S02]  /*13cf0*/  SHFL.IDX PT, R17, R2, R4, 0x1f ;  /* 0x00001f0402117589 */ /* 0x0044e400000e0000 */
.L_x_621:
[----:B------:R-:W-:Y:S01]  /*13d00*/  ISETP.NE.AND P0, PT, R5, RZ, PT ;  /* 0x000000ff0500720c */ /* 0x000fe20003f05270 */
[----:B--2---:R-:W-:-:S12]  /*13d10*/  IMAD.MOV.U32 R2, RZ, RZ, RZ ;  /* 0x000000ffff027224 */ /* 0x004fd800078e00ff */
[----:B------:R-:W-:Y:S05]  /*13d20*/  @!P0 BRA `(.L_x_551) ;  /* 0x0000000000108947 */ /* 0x000fea0003800000 */
[----:B------:R-:W-:Y:S01]  /*13d30*/  UMOV UR4, 0xffffffff ;  /* 0xffffffff00047882 */ /* 0x000fe20000000000 */
[----:B------:R-:W-:Y:S02]  /*13d40*/  VIADD R12, R4, 0xffffffff ;  /* 0xffffffff040c7836 */ /* 0x000fe40000000000 */
[----:B------:R-:W-:Y:S05]  /*13d50*/  BRA.DIV UR4, `(.L_x_552) ;  /* 0x0000002204b87947 */ /* 0x000fea000b800000 */
[----:B------:R2:W4:Y:S02]  /*13d60*/  SHFL.IDX PT, R2, R3, R12, 0x1f ;  /* 0x00001f0c03027589 */ /* 0x00052400000e0000 */
.L_x_551:
[----:B---3--:R-:W-:Y:S01]  /*13d70*/  IABS R5, R17 ;  /* 0x0000001100057213 */ /* 0x008fe20000000000 */
[----:B----4-:R-:W-:Y:S02]  /*13d80*/  IMAD R16, R2, R16, R6 ;  /* 0x0000001002107224 */ /* 0x010fe400078e0206 */
[----:B------:R-:W-:Y:S01]  /*13d90*/  IMAD.IADD R19, R4, 0x1, R19 ;  /* 0x0000000104137824 */ /* 0x000fe200078e0213 */
[----:B------:R-:W3:Y:S01]  /*13da0*/  I2F.RP R2, R5 ;  /* 0x0000000500027306 */ /* 0x000ee20000209400 */
[----:B------:R-:W-:-:S07]  /*13db0*/  IMAD.IADD R0, R0, 0x1, -R16 ;  /* 0x0000000100007824 */ /* 0x000fce00078e0a10 */
[----:B---3--:R-:W3:Y:S02]  /*13dc0*/  MUFU.RCP R2, R2 ;  /* 0x0000000200027308 */ /* 0x008ee40000001000 */
[----:B---3--:R-:W-:-:S06]  /*13dd0*/  VIADD R2, R2, 0xffffffe ;  /* 0x0ffffffe02027836 */ /* 0x008fcc0000000000 */
[----:B-12---:R-:W1:Y:S02]  /*13de0*/  F2I.FTZ.U32.TRUNC.NTZ R3, R2 ;  /* 0x0000000200037305 */ /* 0x006e64000021f000 */
[----:B-1----:R-:W-:-:S04]  /*13df0*/  IMAD.MOV R2, RZ, RZ, -R3 ;  /* 0x000000ffff027224 */ /* 0x002fc800078e0a03 */
[----:B------:R-:W-:Y:S02]  /*13e00*/  IMAD R6, R2, R5, RZ ;  /* 0x0000000502067224 */ /* 0x000fe400078e02ff */
[----:B------:R-:W-:-:S04]  /*13e10*/  IMAD.MOV.U32 R2, RZ, RZ, RZ ;  /* 0x000000ffff027224 */ /* 0x000fc800078e00ff */
[----:B------:R-:W-:Y:S01]  /*13e20*/  IMAD.HI.U32 R2, R3, R6, R2 ;  /* 0x0000000603027227 */ /* 0x000fe200078e0002 */
[----:B------:R-:W-:Y:S02]  /*13e30*/  IABS R6, R17 ;  /* 0x0000001100067213 */ /* 0x000fe40000000000 */
[----:B------:R-:W-:-:S03]  /*13e40*/  IABS R3, R0 ;  /* 0x0000000000037213 */ /* 0x000fc60000000000 */
[----:B------:R-:W-:Y:S02]  /*13e50*/  IMAD.MOV R6, RZ, RZ, -R6 ;  /* 0x000000ffff067224 */ /* 0x000fe400078e0a06 */
        /* <DEDUP_REMOVED lines=16> */
.L_x_545:
[----:B------:R-:W-:Y:S01]  /*13f60*/  UMOV UR4, URZ ;  /* 0x0000003f00047c82 */ /* 0x000fe20008000000 */
[----:B------:R-:W-:Y:S01]  /*13f70*/  UMOV UR5, URZ ;  /* 0x0000003f00057c82 */ /* 0x000fe20008000000 */
[----:B------:R-:W-:Y:S01]  /*13f80*/  ULDC UR6, c[0x0][0xc3c] ;  /* 0x00030f0000067ab9 */ /* 0x000fe20000000800 */
[----:B------:R-:W-:Y:S02]  /*13f90*/  IMAD.MOV.U32 R16, RZ, RZ, R0 ;  /* 0x000000ffff107224 */ /* 0x000fe400078e0000 */
[----:B------:R-:W-:Y:S02]  /*13fa0*/  IMAD.U32 R17, RZ, RZ, UR4 ;  /* 0x00000004ff117e24 */ /* 0x000fe4000f8e00ff */
[----:B------:R-:W-:Y:S02]  /*13fb0*/  IMAD.U32 R18, RZ, RZ, UR5 ;  /* 0x00000005ff127e24 */ /* 0x000fe4000f8e00ff */
[----:B------:R-:W-:-:S07]  /*13fc0*/  IMAD.U32 R19, RZ, RZ, UR6 ;  /* 0x00000006ff137e24 */ /* 0x000fce000f8e00ff */
.L_x_553:
[----:B-1----:R1:W2:Y:S01]  /*13fd0*/  LDL R3, [R1+0x4] ;  /* 0x0000040001037983 */ /* 0x0022a20000100800 */
[----:B------:R-:W3:Y:S01]  /*13fe0*/  S2R R0, SR_TID.X ;  /* 0x0000000000007919 */ /* 0x000ee20000002100 */
[----:B------:R-:W-:Y:S05]  /*13ff0*/  WARPSYNC.ALL ;  /* 0x0000000000007948 */ /* 0x000fea0003800000 */
[----:B---3--:R-:W-:Y:S01]  /*14000*/  LOP3.LUT R0, R0, 0x1f, RZ, 0xc0, !PT ;  /* 0x0000001f00007812 */ /* 0x008fe200078ec0ff */
[----:B------:R-:W-:Y:S03]  /*14010*/  BAR.SYNC.DEFER_BLOCKING 0x4, 0x180 ;  /* 0x0106000000007b1d */ /* 0x000fe60000010000 */
[----:B------:R-:W-:-:S13]  /*14020*/  ISETP.NE.AND P0, PT, R0, RZ, PT ;  /* 0x000000ff0000720c */ /* 0x000fda0003f05270 */
[----:B------:R-:W2:Y:S01]  /*14030*/  @!P0 S2R R0, SR_CgaCtaId ;  /* 0x0000000000008919 */ /* 0x000ea20000008800 */
[----:B------:R-:W-:-:S04]  /*14040*/  @!P0 MOV R2, 0x400 ;  /* 0x0000040000028802 */ /* 0x000fc80000000f00 */
[----:B--2---:R-:W-:-:S05]  /*14050*/  @!P0 LEA R3, R0, R2, 0x18 ;  /* 0x0000000200038211 */ /* 0x004fca00078ec0ff */
[----:B------:R1:W-:Y:S04]  /*14060*/  @!P0 STS.128 [R3+0x388d0], R16 ;  /* 0x0388d01003008388 */ /* 0x0003e80000000c00 */
[----:B------:R1:W-:Y:S01]  /*14070*/  @!P0 STL [R1+0x4], R3 ;  /* 0x0000040301008387 */ /* 0x0003e20000100800 */
[----:B------:R-:W-:Y:S06]  /*14080*/  BAR.ARV 0x5, 0x180 ;  /* 0x0146000000007b1d */ /* 0x000fec0000002000 */
.L_x_542:
[----:B------:R-:W-:Y:S02]  /*14090*/  ULDC UR4, c[0x0][0xc3c] ;  /* 0x00030f0000047ab9 */ /* 0x000fe40000000800 */
[----:B----4-:R-:W-:-:S13]  /*140a0*/  ISETP.GE.AND P0, PT, R19, UR4, PT ;  /* 0x0000000413007c0c */ /* 0x010fda000bf06270 */
[----:B------:R-:W-:Y:S05]  /*140b0*/  @!P0 BRA `(.L_x_554) ;  /* 0xffffffa0004c8947 */ /* 0x000fea000383ffff */
[----:B------:R-:W-:Y:S05]  /*140c0*/  BSYNC B8 ;  /* 0x0000000000087941 */ /* 0x000fea0003800000 */
.L_x_441:
[----:B---3--:R-:W3:Y:S01]  /*140d0*/  LDL.LU R0, [R1+0x50] ;  /* 0x0000500001007983 */ /* 0x008ee20000300800 */
[----:B------:R-:W-:Y:S01]  /*140e0*/  BSSY B0, `(.L_x_555) ;  /* 0x000000b000007945 */ /* 0x000fe20003800000 */
[----:B------:R-:W4:Y:S01]  /*140f0*/  S2R R5, SR_CgaCtaId ;  /* 0x0000000000057919 */ /* 0x000f220000008800 */
[----:B---3--:R-:W-:-:S05]  /*14100*/  VIADD R0, R0, 0x1 ;  /* 0x0000000100007836 */ /* 0x008fca0000000000 */
[----:B------:R-:W-:-:S04]  /*14110*/  LEA.HI R2, R0, R0, RZ, 0x1 ;  /* 0x0000000000027211 */ /* 0x000fc800078f08ff */
[----:B-1----:R-:W-:-:S05]  /*14120*/  LOP3.LUT R3, R2, 0xfffffffe, RZ, 0xc0, !PT ;  /* 0xfffffffe02037812 */ /* 0x002fca00078ec0ff */
[----:B------:R-:W-:Y:S01]  /*14130*/  IMAD.IADD R3, R0, 0x1, -R3 ;  /* 0x0000000100037824 */ /* 0x000fe200078e0a03 */
[----:B------:R-:W-:-:S04]  /*14140*/  MOV R0, 0x400 ;  /* 0x0000040000007802 */ /* 0x000fc80000000f00 */
[----:B----4-:R-:W-:Y:S02]  /*14150*/  LEA R0, R5, R0, 0x18 ;  /* 0x0000000005007211 */ /* 0x010fe400078ec0ff */
[----:B------:R-:W-:-:S04]  /*14160*/  SHF.L.U32 R3, R3, 0x1f, RZ ;  /* 0x0000001f03037819 */ /* 0x000fc800000006ff */
[----:B------:R-:W1:Y:S02]  /*14170*/  SYNCS.PHASECHK.TRANS64.TRYWAIT P0, [R0+URZ+0x38820], R3 ;  /* 0x03882003000075a7 */ /* 0x000e64000800017f */
[----:B-1----:R-:W-:Y:S05]  /*14180*/  @!P0 BRA `(.L_x_556) ;  /* 0x0000001c00d48947 */ /* 0x002fea0003800000 */
.L_x_624:
[----:B------:R-:W-:Y:S05]  /*14190*/  BSYNC B0 ;  /* 0x0000000000007941 */ /* 0x000fea0003800000 */
.L_x_555:
[----:B------:R-:W-:-:S03]  /*141a0*/  UMOV UR4, 0xffffffff ;  /* 0xffffffff00047882 */ /* 0x000fc60000000000 */
[----:B------:R-:W-:Y:S05]  /*141b0*/  BRA.DIV UR4, `(.L_x_557) ;  /* 0x0000001e04dc7947 */ /* 0x000fea000b800000 */
[----:B------:R-:W3:Y:S02]  /*141c0*/  S2R R2, SR_TID.X ;  /* 0x0000000000027919 */ /* 0x000ee40000002100 */
[----:B---3--:R-:W-:-:S04]  /*141d0*/  SHF.R.U32.HI R2, RZ, 0x5, R2 ;  /* 0x00000005ff027819 */ /* 0x008fc80000011602 */
[----:B------:R-:W-:-:S05]  /*141e0*/  LOP3.LUT R2, R2, 0x3, RZ, 0xc0, !PT ;  /* 0x0000000302027812 */ /* 0x000fca00078ec0ff */
[----:B------:R3:W4:Y:S02]  /*141f0*/  SHFL.IDX PT, R14, R2, RZ, 0x1f ;  /* 0x00001fff020e7589 */ /* 0x00072400000e0000 */
.L_x_627:
[----:B----4-:R-:W-:Y:S01]  /*14200*/  ISETP.NE.AND P0, PT, R14, RZ, PT ;  /* 0x000000ff0e00720c */ /* 0x010fe20003f05270 */
[----:B------:R-:W-:-:S12]  /*14210*/  BSSY B0, `(.L_x_558) ;  /* 0x0000029000007945 */ /* 0x000fd80003800000 */
[----:B------:R-:W-:Y:S05]  /*14220*/  @P0 BRA `(.L_x_559) ;  /* 0x00000000009c0947 */ /* 0x000fea0003800000 */
[----:B------:R-:W-:-:S03]  /*14230*/  UMOV UR4, 0xffffffff ;  /* 0xffffffff00047882 */ /* 0x000fc60000000000 */
[----:B------:R-:W-:Y:S05]  /*14240*/  BRA.DIV UR4, `(.L_x_560) ;  /* 0x0000001e04ec7947 */ /* 0x000fea000b800000 */
[----:B------:R-:W-:-:S13]  /*14250*/  ELECT P6, URZ, PT ;  /* 0x00000000003f782f */ /* 0x000fda00038c0000 */
.L_x_630:
[----:B------:R-:W-:Y:S05]  /*14260*/  @!P6 BRA `(.L_x_559) ;  /* 0x00000000008ce947 */ /* 0x000fea0003800000 */
[----:B---3--:R-:W3:Y:S02]  /*14270*/  LDL R2, [R1+0x5c] ;  /* 0x00005c0001027983 */ /* 0x008ee40000100800 */
[----:B---3--:R-:W-:-:S13]  /*14280*/  R2UR UR4, R2 ;  /* 0x00000000020472ca */ /* 0x008fda00000e0000 */
[----:B------:R-:W-:-:S06]  /*14290*/  ULOP3.LUT UR4, UR4, 0x2, URZ, 0xfc, !UPT ;  /* 0x0000000204047892 */ /* 0x000fcc000f8efc3f */
[----:B------:R-:W-:-:S05]  /*142a0*/  IMAD.U32 R2, RZ, RZ, UR4 ;  /* 0x00000004ff027e24 */ /* 0x000fca000f8e00ff */
[----:B------:R-:W-:-:S13]  /*142b0*/  ISETP.NE.AND P2, PT, R2, 0x3, PT ;  /* 0x000000030200780c */ /* 0x000fda0003f45270 */
[----:B------:R-:W-:Y:S05]  /*142c0*/  @!P2 BRA `(.L_x_561) ;  /* 0x000000000004a947 */ /* 0x000fea0003800000 */
[----:B------:R-:W-:Y:S01]  /*142d0*/  BPT.TRAP 0x1 ;  /* 0x000000040000795c */ /* 0x000fe20000300000 */
.L_x_561:
[----:B-1----:R-:W3:Y:S04]  /*142e0*/  LDL R3, [R1+0x8] ;  /* 0x0000080001037983 */ /* 0x002ee80000100800 */
[----:B--2---:R-:W2:Y:S01]  /*142f0*/  LDL.LU R7, [R1+0x10] ;  /* 0x0000100001077983 */ /* 0x004ea20000300800 */
[----:B------:R-:W-:-:S04]  /*14300*/  VIADD R2, R0, 0x38840 ;  /* 0x0003884000027836 */ /* 0x000fc80000000000 */
[C---:B---3--:R-:W-:Y:S02]  /*14310*/  IMAD R6, R3.reuse, 0x8, R2 ;  /* 0x0000000803067824 */ /* 0x048fe400078e0202 */
[----:B------:R-:W-:Y:S01]  /*14320*/  VIADD R3, R3, 0x1 ;  /* 0x0000000103037836 */ /* 0x000fe20000000000 */
[----:B--2---:R-:W-:-:S04]  /*14330*/  SHF.L.U32 R5, R7, 0x1f, RZ ;  /* 0x0000001f07057819 */ /* 0x004fc800000006ff */
[C---:B------:R-:W-:Y:S01]  /*14340*/  ISETP.NE.AND P1, PT, R3.reuse, 0x2, PT ;  /* 0x000000020300780c */ /* 0x040fe20003f25270 */
[----:B------:R-:W1:Y:S03]  /*14350*/  SYNCS.PHASECHK.TRANS64.TRYWAIT P0, [R6+URZ], R5 ;  /* 0x00000005060075a7 */ /* 0x000e66000800017f */
[----:B------:R-:W-:Y:S02]  /*14360*/  SEL R4, RZ, 0x1, P1 ;  /* 0x00000001ff047807 */ /* 0x000fe40000800000 */
[----:B------:R-:W-:Y:S02]  /*14370*/  SEL R3, R3, RZ, P1 ;  /* 0x000000ff03037207 */ /* 0x000fe40000800000 */
[----:B------:R-:W-:-:S03]  /*14380*/  LOP3.LUT R4, R7, R4, RZ, 0x3c, !PT ;  /* 0x0000000407047212 */ /* 0x000fc600078e3cff */
[----:B------:R-:W-:Y:S01]  /*14390*/  IMAD R7, R3, 0x8, R2 ;  /* 0x0000000803077824 */ /* 0x000fe200078e0202 */
[----:B------:R-:W-:Y:S01]  /*143a0*/  SHF.L.U32 R2, R4, 0x1f, RZ ;  /* 0x0000001f04027819 */ /* 0x000fe200000006ff */
[----:B-1----:R-:W-:Y:S06]  /*143b0*/  @!P0 BRA `(.L_x_562) ;  /* 0x0000001c00b08947 */ /* 0x002fec0003800000 */
.L_x_631:
[----:B------:R-:W2:Y:S02]  /*143c0*/  SYNCS.PHASECHK.TRANS64.TRYWAIT P0, [R7+URZ], R2 ;  /* 0x00000002070075a7 */ /* 0x000ea4000800017f */
[----:B--2---:R-:W-:Y:S05]  /*143d0*/  @!P0 BRA `(.L_x_563) ;  /* 0x0000001c00bc8947 */ /* 0x004fea0003800000 */
.L_x_632:
[----:B------:R-:W-:Y:S05]  /*143e0*/  @!P2 BRA `(.L_x_564) ;  /* 0x000000000004a947 */ /* 0x000fea0003800000 */
[----:B------:R-:W-:Y:S01]  /*143f0*/  BPT.TRAP 0x1 ;  /* 0x000000040000795c */ /* 0x000fe20000300000 */
.L_x_564:
[----:B------:R-:W3:Y:S01]  /*14400*/  LDL.LU R4, [R1+0x8] ;  /* 0x0000080001047983 */ /* 0x000ee20000300800 */
[----:B------:R-:W-:-:S04]  /*14410*/  VIADD R0, R0, 0x38860 ;  /* 0x0003886000007836 */ /* 0x000fc80000000000 */
[----:B---3--:R-:W-:-:S04]  /*14420*/  IMAD R4, R4, 0x8, R0 ;  /* 0x0000000804047824 */ /* 0x008fc800078e0200 */
[----:B------:R-:W3:Y:S02]  /*14430*/  SYNCS.PHASECHK.TRANS64.TRYWAIT P0, [R4+URZ], R5 ;  /* 0x00000005040075a7 */ /* 0x000ee4000800017f */
[----:B---3--:R-:W-:Y:S05]  /*14440*/  @!P0 BRA `(.L_x_565) ;  /* 0x0000001c00b48947 */ /* 0x008fea0003800000 */
.L_x_633:
[----:B------:R-:W-:-:S07]  /*14450*/  IMAD R3, R3, 0x8, R0 ;  /* 0x0000000803037824 */ /* 0x000fce00078e0200 */
.L_x_566:
[----:B----4-:R4:W0:Y:S02]  /*14460*/  SYNCS.PHASECHK.TRANS64.TRYWAIT P0, [R3+URZ], R2 ;  /* 0x00000002030075a7 */ /* 0x010824000800017f */
[----:B0-----:R-:W-:Y:S05]  /*14470*/  @!P0 NANOSLEEP.SYNCS 0x989680 ;  /* 0x009896800000895d */ /* 0x001fea0003900000 */
[----:B------:R-:W0:Y:S02]  /*14480*/  @!P0 SYNCS.PHASECHK.TRANS64 P0, [R3+URZ], R2 ;  /* 0x00000002030085a7 */ /* 0x000e24000800007f */
[----:B0-----:R-:W-:Y:S05]  /*14490*/  @!P0 BRA `(.L_x_566) ;  /* 0xfffffffc00f08947 */ /* 0x001fea000383ffff */
.L_x_559:
[----:B------:R-:W-:Y:S05]  /*144a0*/  BSYNC B0 ;  /* 0x0000000000007941 */ /* 0x000fea0003800000 */
.L_x_558:
[----:B------:R-:W-:Y:S05]  /*144b0*/  EXIT ;  /* 0x000000000000794d */ /* 0x000fea0003800000 */
.L_x_393:
[----:B0-----:R0:W1:Y:S02]  /*144c0*/  SYNCS.PHASECHK.TRANS64.TRYWAIT P1, [R5+URZ+0x38800], R0 ;  /* 0x03880000050075a7 */ /* 0x001064000802017f */
[----:B-1----:R-:W-:Y:S05]  /*144d0*/  @!P1 NANOSLEEP.SYNCS 0x989680 ;  /* 0x009896800000995d */ /* 0x002fea0003900000 */
[----:B------:R-:W1:Y:S02]  /*144e0*/  @!P1 SYNCS.PHASECHK.TRANS64 P1, [R5+URZ+0x38800], R0 ;  /* 0x03880000050095a7 */ /* 0x000e64000802007f */
[----:B-1----:R-:W-:Y:S05]  /*144f0*/  @!P1 BRA `(.L_x_393) ;  /* 0xfffffffc00f09947 */ /* 0x002fea000383ffff */
[----:B------:R-:W-:Y:S05]  /*14500*/  BRA `(.L_x_567) ;  /* 0xfffffed400207947 */ /* 0x000fea000383ffff */
.L_x_397:
[----:B-1----:R1:W2:Y:S02]  /*14510*/  SYNCS.PHASECHK.TRANS64.TRYWAIT P2, [R0+URZ+0x38830], R3 ;  /* 0x03883003000075a7 */ /* 0x0022a4000804017f */
[----:B--2---:R-:W-:Y:S05]  /*14520*/  @!P2 NANOSLEEP.SYNCS 0x989680 ;  /* 0x009896800000a95d */ /* 0x004fea0003900000 */
[----:B------:R-:W2:Y:S02]  /*14530*/  @!P2 SYNCS.PHASECHK.TRANS64 P2, [R0+URZ+0x38830], R3 ;  /* 0x038830030000a5a7 */ /* 0x000ea4000804007f */
[----:B--2---:R-:W-:Y:S05]  /*14540*/  @!P2 BRA `(.L_x_397) ;  /* 0xfffffffc00f0a947 */ /* 0x004fea000383ffff */
[----:B------:R-:W-:Y:S05]  /*14550*/  BRA `(.L_x_396) ;  /* 0xfffffed400447947 */ /* 0x000fea000383ffff */
.L_x_402:
[----:B-1----:R-:W-:-:S04]  /*14560*/  IMAD.U32 R4, RZ, RZ, UR61 ;  /* 0x0000003dff047e24 */ /* 0x002fc8000f8e00ff */
[----:B------:R1:W2:Y:S03]  /*14570*/  SYNCS.PHASECHK.TRANS64.TRYWAIT P2, [R4+URZ+0x38830], R3 ;  /* 0x03883003040075a7 */ /* 0x0002a6000804017f */
[----:B--2---:R-:W-:Y:S05]  /*14580*/  @!P2 NANOSLEEP.SYNCS 0x989680 ;  /* 0x009896800000a95d */ /* 0x004fea0003900000 */
[----:B------:R-:W2:Y:S02]  /*14590*/  @!P2 SYNCS.PHASECHK.TRANS64 P2, [R4+URZ+0x38830], R3 ;  /* 0x038830030400a5a7 */ /* 0x000ea4000804007f */
[----:B--2---:R-:W-:Y:S05]  /*145a0*/  @!P2 BRA `(.L_x_402) ;  /* 0xfffffffc00eca947 */ /* 0x004fea000383ffff */
[----:B------:R-:W-:Y:S05]  /*145b0*/  BRA `(.L_x_401) ;  /* 0xffffff1000bc7947 */ /* 0x000fea000383ffff */
.L_x_406:
[----:B01----:R-:W-:-:S04]  /*145c0*/  IMAD.U32 R3, RZ, RZ, UR4 ;  /* 0x00000004ff037e24 */ /* 0x003fc8000f8e00ff */
[----:B------:R0:W1:Y:S03]  /*145d0*/  SYNCS.PHASECHK.TRANS64.TRYWAIT P2, [R3+URZ+0x38850], R0 ;  /* 0x03885000030075a7 */ /* 0x000066000804017f */
[----:B-1----:R-:W-:Y:S05]  /*145e0*/  @!P2 NANOSLEEP.SYNCS 0x989680 ;  /* 0x009896800000a95d */ /* 0x002fea0003900000 */
[----:B------:R-:W1:Y:S02]  /*145f0*/  @!P2 SYNCS.PHASECHK.TRANS64 P2, [R3+URZ+0x38850], R0 ;  /* 0x038850000300a5a7 */ /* 0x000e64000804007f */
[----:B-1----:R-:W-:Y:S05]  /*14600*/  @!P2 BRA `(.L_x_406) ;  /* 0xfffffffc00eca947 */ /* 0x002fea000383ffff */
[----:B------:R-:W-:Y:S05]  /*14610*/  BRA `(.L_x_405) ;  /* 0xffffff3800dc7947 */ /* 0x000fea000383ffff */
.L_x_411:
[----:B-1----:R1:W2:Y:S02]  /*14620*/  SYNCS.PHASECHK.TRANS64.TRYWAIT P0, [R11+URZ+0x38850], R0 ;  /* 0x038850000b0075a7 */ /* 0x0022a4000800017f */
[----:B--2---:R-:W-:Y:S05]  /*14630*/  @!P0 NANOSLEEP.SYNCS 0x989680 ;  /* 0x009896800000895d */ /* 0x004fea0003900000 */
[----:B------:R-:W2:Y:S02]  /*14640*/  @!P0 SYNCS.PHASECHK.TRANS64 P0, [R11+URZ+0x38850], R0 ;  /* 0x038850000b0085a7 */ /* 0x000ea4000800007f */
[----:B--2---:R-:W-:Y:S05]  /*14650*/  @!P0 BRA `(.L_x_411) ;  /* 0xfffffffc00f08947 */ /* 0x004fea000383ffff */
[----:B------:R-:W-:Y:S05]  /*14660*/  BRA `(.L_x_410) ;  /* 0xffffff5000d47947 */ /* 0x000fea000383ffff */
.L_x_453:
[----:B------:R-:W2:Y:S01]  /*14670*/  S2R R4, SR_TID.X ;  /* 0x0000000000047919 */ /* 0x000ea20000002100 */
[----:B------:R-:W-:Y:S01]  /*14680*/  BSSY B0, `(.L_x_568) ;  /* 0x000000a000007945 */ /* 0x000fe20003800000 */
[----:B-1----:R-:W-:Y:S02]  /*14690*/  IMAD.MOV.U32 R12, RZ, RZ, RZ ;  /* 0x000000ffff0c7224 */ /* 0x002fe400078e00ff */
[----:B------:R-:W-:Y:S02]  /*146a0*/  IMAD.MOV.U32 R11, RZ, RZ, 0x1f ;  /* 0x0000001fff0b7424 */ /* 0x000fe400078e00ff */
[----:B------:R-:W-:Y:S01]  /*146b0*/  IMAD.MOV.U32 R15, RZ, RZ, -0x1 ;  /* 0xffffffffff0f7424 */ /* 0x000fe200078e00ff */
[----:B--2---:R-:W-:-:S04]  /*146c0*/  SHF.R.U32.HI R4, RZ, 0x5, R4 ;  /* 0x00000005ff047819 */ /* 0x004fc80000011604 */
[----:B------:R-:W-:-:S05]  /*146d0*/  LOP3.LUT R4, R4, 0x3, RZ, 0xc0, !PT ;  /* 0x0000000304047812 */ /* 0x000fca00078ec0ff */
[----:B------:R-:W-:-:S07]  /*146e0*/  IMAD.MOV.U32 R13, RZ, RZ, R4 ;  /* 0x000000ffff0d7224 */ /* 0x000fce00078e0004 */
[----:B0-----:R-:W-:Y:S05]  /*146f0*/  WARPSYNC.COLLECTIVE R15, `(.L_x_569) ;  /* 0x000000000f087348 */ /* 0x001fea0003c00000 */
[----:B------:R1:W2:Y:S02]  /*14700*/  SHFL.IDX P6, R14, R13, R12, R11 ;  /* 0x0000000c0d0e7389 */ /* 0x0002a400000c000b */
[----:B012---:R-:W-:Y:S01]  /*14710*/  ENDCOLLECTIVE ;  /* 0x000000000000791b */ /* 0x007fe20003800000 */
.L_x_569:
[----:B------:R-:W-:Y:S05]  /*14720*/  BSYNC B0 ;  /* 0x0000000000007941 */ /* 0x000fea0003800000 */
.L_x_568:
[----:B------:R-:W-:Y:S05]  /*14730*/  BRA `(.L_x_570) ;  /* 0xffffffa400ac7947 */ /* 0x000fea000383ffff */
.L_x_455:
[----:B------:R-:W-:Y:S01]  /*14740*/  BSSY B0, `(.L_x_571) ;  /* 0x0000006000007945 */ /* 0x000fe20003800000 */
[----:B------:R-:W-:-:S07]  /*14750*/  IMAD.MOV.U32 R15, RZ, RZ, -0x1 ;  /* 0xffffffffff0f7424 */ /* 0x000fce00078e00ff */
[----:B0123--:R-:W-:Y:S05]  /*14760*/  WARPSYNC.COLLECTIVE R15, `(.L_x_572) ;  /* 0x000000000f0c7348 */ /* 0x00ffea0003c00000 */
[----:B------:R-:W-:Y:S02]  /*14770*/  ELECT P6, UR62, PT ;  /* 0x00000000003e782f */ /* 0x000fe400038c0000 */
[----:B------:R-:W-:Y:S01]  /*14780*/  MOV R14, UR62 ;  /* 0x0000003e000e7c02 */ /* 0x000fe20008000f00 */
[----:B0123--:R-:W-:Y:S10]  /*14790*/  ENDCOLLECTIVE ;  /* 0x000000000000791b */ /* 0x00fff40003800000 */
.L_x_572:
[----:B------:R-:W-:Y:S05]  /*147a0*/  BSYNC B0 ;  /* 0x0000000000007941 */ /* 0x000fea0003800000 */
.L_x_571:
[----:B------:R-:W-:Y:S05]  /*147b0*/  BRA `(.L_x_573) ;  /* 0xffffffa400b07947 */ /* 0x000fea000383ffff */
.L_x_457:
[----:B---3--:R3:W4:Y:S02]  /*147c0*/  SYNCS.PHASECHK.TRANS64.TRYWAIT P0, [R0+URZ+0x38840], R2 ;  /* 0x03884002000075a7 */ /* 0x008724000800017f */
[----:B----4-:R-:W-:Y:S05]  /*147d0*/  @!P0 NANOSLEEP.SYNCS 0x989680 ;  /* 0x009896800000895d */ /* 0x010fea0003900000 */
[----:B------:R-:W4:Y:S02]  /*147e0*/  @!P0 SYNCS.PHASECHK.TRANS64 P0, [R0+URZ+0x38840], R2 ;  /* 0x03884002000085a7 */ /* 0x000f24000800007f */
[----:B----4-:R-:W-:Y:S05]  /*147f0*/  @!P0 BRA `(.L_x_457) ;  /* 0xfffffffc00f08947 */ /* 0x010fea000383ffff */
[----:B------:R-:W-:Y:S05]  /*14800*/  BRA `(.L_x_574) ;  /* 0xffffffa800207947 */ /* 0x000fea000383ffff */
.L_x_461:
[----:B------:R-:W2:Y:S01]  /*14810*/  LDL.LU R11, [R1+0x3c] ;  /* 0x00003c00010b7983 */ /* 0x000ea20000300800 */
[----:B------:R-:W-:Y:S01]  /*14820*/  IMAD.MOV.U32 R13, RZ, RZ, R0 ;  /* 0x000000ffff0d7224 */ /* 0x000fe200078e0000 */
[----:B------:R-:W-:Y:S01]  /*14830*/  LOP3.LUT R8, R8, 0x7f, RZ, 0xc0, !PT ;  /* 0x0000007f08087812 */ /* 0x000fe200078ec0ff */
[----:B------:R-:W-:Y:S02]  /*14840*/  IMAD.MOV.U32 R12, RZ, RZ, RZ ;  /* 0x000000ffff0c7224 */ /* 0x000fe400078e00ff */
[----:B------:R-:W-:Y:S01]  /*14850*/  IMAD.MOV.U32 R15, RZ, RZ, -0x1 ;  /* 0xffffffffff0f7424 */ /* 0x000fe200078e00ff */
[----:B------:R-:W-:-:S05]  /*14860*/  SHF.R.U32.HI R5, RZ, 0x3, R8 ;  /* 0x00000003ff057819 */ /* 0x000fca0000011608 */
[----:B------:R-:W-:-:S04]  /*14870*/  IMAD.IADD R2, R5, 0x1, R17 ;  /* 0x0000000105027824 */ /* 0x000fc800078e0211 */
[----:B------:R-:W-:Y:S02]  /*14880*/  VIADD R5, R2, 0x10 ;  /* 0x0000001002057836 */ /* 0x000fe40000000000 */
[----:B--2---:R-:W-:Y:S02]  /*14890*/  IMAD R3, R11, R7, RZ ;  /* 0x000000070b037224 */ /* 0x004fe400078e02ff */
[----:B------:R-:W-:-:S03]  /*148a0*/  IMAD.MOV.U32 R11, RZ, RZ, 0x181f ;  /* 0x0000181fff0b7424 */ /* 0x000fc600078e00ff */
[----:B------:R-:W-:-:S13]  /*148b0*/  ISETP.GE.AND P5, PT, R2, R3, PT ;  /* 0x000000030200720c */ /* 0x000fda0003fa6270 */
[----:B-----5:R-:W-:Y:S05]  /*148c0*/  WARPSYNC.COLLECTIVE R15, `(.L_x_575) ;  /* 0x000000000f087348 */ /* 0x020fea0003c00000 */
[----:B------:R0:W1:Y:S02]  /*148d0*/  SHFL.IDX P6, R14, R13, R12, R11 ;  /* 0x0000000c0d0e7389 */ /* 0x00006400000c000b */
[----:B01---5:R-:W-:Y:S01]  /*148e0*/  ENDCOLLECTIVE ;  /* 0x000000000000791b */ /* 0x023fe20003800000 */
.L_x_575:
[----:B------:R-:W-:Y:S02]  /*148f0*/  IMAD.MOV.U32 R13, RZ, RZ, R4 ;  /* 0x000000ffff0d7224 */ /* 0x000fe400078e0004 */
[----:B------:R-:W-:-:S07]  /*14900*/  IMAD.MOV.U32 R6, RZ, RZ, R14 ;  /* 0x000000ffff067224 */ /* 0x000fce00078e000e */
[----:B------:R-:W-:Y:S05]  /*14910*/  WARPSYNC.COLLECTIVE R15, `(.L_x_576) ;  /* 0x000000000f087348 */ /* 0x000fea0003c00000 */
[----:B------:R0:W1:Y:S02]  /*14920*/  SHFL.IDX P6, R14, R13, R12, R11 ;  /* 0x0000000c0d0e7389 */ /* 0x00006400000c000b */
[----:B01----:R-:W-:Y:S01]  /*14930*/  ENDCOLLECTIVE ;  /* 0x000000000000791b */ /* 0x003fe20003800000 */
.L_x_576:
        /* <DEDUP_REMOVED lines=20> */
.L_x_577:
[----:B------:R-:W-:Y:S02]  /*14a80*/  IMAD.MOV.U32 R13, RZ, RZ, R4 ;  /* 0x000000ffff0d7224 */ /* 0x000fe400078e0004 */
[----:B------:R-:W-:-:S07]  /*14a90*/  IMAD.MOV.U32 R6, RZ, RZ, R14 ;  /* 0x000000ffff067224 */ /* 0x000fce00078e000e */
[----:B------:R-:W-:Y:S05]  /*14aa0*/  WARPSYNC.COLLECTIVE R15, `(.L_x_578) ;  /* 0x000000000f087348 */ /* 0x000fea0003c00000 */
[----:B------:R0:W1:Y:S02]  /*14ab0*/  SHFL.IDX P6, R14, R13, R12, R11 ;  /* 0x0000000c0d0e7389 */ /* 0x00006400000c000b */
[----:B01----:R-:W-:Y:S01]  /*14ac0*/  ENDCOLLECTIVE ;  /* 0x000000000000791b */ /* 0x003fe20003800000 */
.L_x_578:
[----:B------:R-:W-:Y:S01]  /*14ad0*/  ULDC.64 UR4, c[0x0][0x208] ;  /* 0x0000820000047ab9 */ /* 0x000fe20000000a00 */
[----:B------:R-:W-:Y:S02]  /*14ae0*/  IMAD.MOV.U32 R13, RZ, RZ, R0 ;  /* 0x000000ffff0d7224 */ /* 0x000fe400078e0000 */
[----:B------:R-:W-:Y:S02]  /*14af0*/  IMAD.MOV.U32 R12, RZ, RZ, 0x2 ;  /* 0x00000002ff0c7424 */ /* 0x000fe400078e00ff */
[----:B------:R-:W-:-:S05]  /*14b00*/  IMAD.MOV.U32 R5, RZ, RZ, R14 ;  /* 0x000000ffff057224 */ /* 0x000fca00078e000e */
[----:B------:R-:W-:-:S05]  /*14b10*/  @!P5 LEA R5, P4, R10, R5, 0x1 ;  /* 0x000000050a05d211 */ /* 0x000fca00078808ff */
[----:B------:R-:W-:-:S04]  /*14b20*/  @!P5 IMAD.X R6, RZ, RZ, R6, P4 ;  /* 0x000000ffff06d224 */ /* 0x000fc800020e0606 */
[----:B------:R-:W-:Y:S02]  /*14b30*/  @!P5 IMAD.MOV.U32 R7, RZ, RZ, R6 ;  /* 0x000000ffff07d224 */ /* 0x000fe400078e0006 */
        /* <DEDUP_REMOVED lines=13> */
.L_x_579:
[----:B------:R-:W-:Y:S02]  /*14c10*/  IMAD.MOV.U32 R13, RZ, RZ, R4 ;  /* 0x000000ffff0d7224 */ /* 0x000fe400078e0004 */
[----:B------:R-:W-:-:S07]  /*14c20*/  IMAD.MOV.U32 R6, RZ, RZ, R14 ;  /* 0x000000ffff067224 */ /* 0x000fce00078e000e */
[----:B------:R-:W-:Y:S05]  /*14c30*/  WARPSYNC.COLLECTIVE R15, `(.L_x_580) ;  /* 0x000000000f087348 */ /* 0x000fea0003c00000 */
[----:B------:R0:W1:Y:S02]  /*14c40*/  SHFL.IDX P6, R14, R13, R12, R11 ;  /* 0x0000000c0d0e7389 */ /* 0x00006400000c000b */
[----:B01----:R-:W-:Y:S01]  /*14c50*/  ENDCOLLECTIVE ;  /* 0x000000000000791b */ /* 0x003fe20003800000 */
.L_x_580:
        /* <DEDUP_REMOVED lines=20> */
.L_x_581:
[----:B------:R-:W-:Y:S02]  /*14da0*/  IMAD.MOV.U32 R13, RZ, RZ, R4 ;  /* 0x000000ffff0d7224 */ /* 0x000fe400078e0004 */
[----:B------:R-:W-:-:S07]  /*14db0*/  IMAD.MOV.U32 R6, RZ, RZ, R14 ;  /* 0x000000ffff067224 */ /* 0x000fce00078e000e */
[----:B------:R-:W-:Y:S05]  /*14dc0*/  WARPSYNC.COLLECTIVE R15, `(.L_x_582) ;  /* 0x000000000f087348 */ /* 0x000fea0003c00000 */
[----:B------:R0:W1:Y:S02]  /*14dd0*/  SHFL.IDX P6, R14, R13, R12, R11 ;  /* 0x0000000c0d0e7389 */ /* 0x00006400000c000b */
[----:B01----:R-:W-:Y:S01]  /*14de0*/  ENDCOLLECTIVE ;  /* 0x000000000000791b */ /* 0x003fe20003800000 */
.L_x_582:
        /* <DEDUP_REMOVED lines=20> */
.L_x_583:
[----:B------:R-:W-:Y:S02]  /*14f30*/  IMAD.MOV.U32 R13, RZ, RZ, R4 ;  /* 0x000000ffff0d7224 */ /* 0x000fe400078e0004 */
[----:B------:R-:W-:-:S07]  /*14f40*/  IMAD.MOV.U32 R6, RZ, RZ, R14 ;  /* 0x000000ffff067224 */ /* 0x000fce00078e000e */
[----:B------:R-:W-:Y:S05]  /*14f50*/  WARPSYNC.COLLECTIVE R15, `(.L_x_584) ;  /* 0x000000000f087348 */ /* 0x000fea0003c00000 */
[----:B------:R0:W1:Y:S02]  /*14f60*/  SHFL.IDX P6, R14, R13, R12, R11 ;  /* 0x0000000c0d0e7389 */ /* 0x00006400000c000b */
[----:B01----:R-:W-:Y:S01]  /*14f70*/  ENDCOLLECTIVE ;  /* 0x000000000000791b */ /* 0x003fe20003800000 */
.L_x_584:
        /* <DEDUP_REMOVED lines=20> */
.L_x_585:
[----:B------:R-:W-:Y:S02]  /*150c0*/  IMAD.MOV.U32 R13, RZ, RZ, R4 ;  /* 0x000000ffff0d7224 */ /* 0x000fe400078e0004 */
[----:B------:R-:W-:-:S07]  /*150d0*/  IMAD.MOV.U32 R6, RZ, RZ, R14 ;  /* 0x000000ffff067224 */ /* 0x000fce00078e000e */
[----:B------:R-:W-:Y:S05]  /*150e0*/  WARPSYNC.COLLECTIVE R15, `(.L_x_586) ;  /* 0x000000000f087348 */ /* 0x000fea0003c00000 */
[----:B------:R0:W1:Y:S02]  /*150f0*/  SHFL.IDX P6, R14, R13, R12, R11 ;  /* 0x0000000c0d0e7389 */ /* 0x00006400000c000b */
[----:B01----:R-:W-:Y:S01]  /*15100*/  ENDCOLLECTIVE ;  /* 0x000000000000791b */ /* 0x003fe20003800000 */
.L_x_586:
[----:B------:R-:W-:Y:S01]  /*15110*/  ULDC.64 UR4, c[0x0][0x208] ;  /* 0x0000820000047ab9 */ /* 0x000fe20000000a00 */
[----:B------:R-:W-:Y:S02]  /*15120*/  IMAD.MOV.U32 R13, RZ, RZ, R0 ;  /* 0x000000ffff0d7224 */ /* 0x000fe400078e0000 */
[----:B------:R-:W-:Y:S02]  /*15130*/  IMAD.MOV.U32 R12, RZ, RZ, 0x6 ;  /* 0x00000006ff0c7424 */ /* 0x000fe400078e00ff */
[----:B------:R-:W-:-:S05]  /*15140*/  IMAD.MOV.U32 R5, RZ, RZ, R14 ;  /* 0x000000ffff057224 */ /* 0x000fca00078e000e */
[----:B------:R-:W-:-:S05]  /*15150*/  @!P5 LEA R5, P4, R10, R5, 0x1 ;  /* 0x000000050a05d211 */ /* 0x000fca00078808ff */
[----:B------:R-:W-:-:S04]  /*15160*/  @!P5 IMAD.X R6, RZ, RZ, R6, P4 ;  /* 0x000000ffff06d224 */ /* 0x000fc800020e0606 */
[----:B------:R-:W-:Y:S02]  /*15170*/  @!P5 IMAD.MOV.U32 R7, RZ, RZ, R6 ;  /* 0x000000ffff07d224 */ /* 0x000fe400078e0006 */
        /* <DEDUP_REMOVED lines=11> */
.L_x_587:
[----:B------:R-:W-:-:S05]  /*15230*/  VIADD R6, R2, 0x60 ;  /* 0x0000006002067836 */ /* 0x000fca0000000000 */
[----:B------:R-:W-:Y:S01]  /*15240*/  ISETP.GE.AND P5, PT, R6, R3, PT ;  /* 0x000000030600720c */ /* 0x000fe20003fa6270 */
[----:B------:R-:W-:Y:S02]  /*15250*/  IMAD.MOV.U32 R13, RZ, RZ, R4 ;  /* 0x000000ffff0d7224 */ /* 0x000fe400078e0004 */
[----:B------:R-:W-:-:S10]  /*15260*/  IMAD.MOV.U32 R8, RZ, RZ, R14 ;  /* 0x000000ffff087224 */ /* 0x000fd400078e000e */
[----:B------:R-:W-:Y:S05]  /*15270*/  WARPSYNC.COLLECTIVE R15, `(.L_x_588) ;  /* 0x000000000f087348 */ /* 0x000fea0003c00000 */
[----:B------:R0:W1:Y:S02]  /*15280*/  SHFL.IDX P6, R14, R13, R12, R11 ;  /* 0x0000000c0d0e7389 */ /* 0x00006400000c000b */
[----:B01----:R-:W-:Y:S01]  /*15290*/  ENDCOLLECTIVE ;  /* 0x000000000000791b */ /* 0x003fe20003800000 */
.L_x_588:
        /* <DEDUP_REMOVED lines=18> */
.L_x_589:
[----:B------:R-:W-:Y:S02]  /*153c0*/  IMAD.MOV.U32 R13, RZ, RZ, R4 ;  /* 0x000000ffff0d7224 */ /* 0x000fe400078e0004 */
[----:B------:R-:W-:-:S07]  /*153d0*/  IMAD.MOV.U32 R5, RZ, RZ, R14 ;  /* 0x000000ffff057224 */ /* 0x000fce00078e000e */
[----:B------:R-:W-:Y:S05]  /*153e0*/  WARPSYNC.COLLECTIVE R15, `(.L_x_590) ;  /* 0x000000000f087348 */ /* 0x000fea0003c00000 */
[----:B------:R0:W1:Y:S02]  /*153f0*/  SHFL.IDX P6, R14, R13, R12, R11 ;  /* 0x0000000c0d0e7389 */ /* 0x00006400000c000b */
[----:B01----:R-:W-:Y:S01]  /*15400*/  ENDCOLLECTIVE ;  /* 0x000000000000791b */ /* 0x003fe20003800000 */
.L_x_590:
[----:B------:R-:W-:Y:S01]  /*15410*/  IMAD.MOV.U32 R4, RZ, RZ, R14 ;  /* 0x000000ffff047224 */ /* 0x000fe200078e000e */
[----:B------:R-:W-:Y:S06]  /*15420*/  BRA `(.L_x_591) ;  /* 0xffffffac00087947 */ /* 0x000fec000383ffff */
.L_x_466:
[----:B0-----:R-:W2:Y:S02]  /*15430*/  LDL R2, [R1+0x4] ;  /* 0x0000040001027983 */ /* 0x001ea40000100800 */
[----:B--2---:R0:W2:Y:S02]  /*15440*/  SYNCS.PHASECHK.TRANS64.TRYWAIT P0, [R2+URZ+0x38820], R0 ;  /* 0x03882000020075a7 */ /* 0x0040a4000800017f */
[----:B--2---:R-:W-:Y:S05]  /*15450*/  @!P0 NANOSLEEP.SYNCS 0x989680 ;  /* 0x009896800000895d */ /* 0x004fea0003900000 */
[----:B------:R-:W2:Y:S02]  /*15460*/  @!P0 SYNCS.PHASECHK.TRANS64 P0, [R2+URZ+0x38820], R0 ;  /* 0x03882000020085a7 */ /* 0x000ea4000800007f */
[----:B--2---:R-:W-:Y:S05]  /*15470*/  @!P0 BRA `(.L_x_466) ;  /* 0xfffffffc00ec8947 */ /* 0x004fea000383ffff */
[----:B------:R-:W-:Y:S05]  /*15480*/  BRA `(.L_x_592) ;  /* 0xffffffac00887947 */ /* 0x000fea000383ffff */
.L_x_475:
[----:B-1----:R1:W2:Y:S02]  /*15490*/  SYNCS.PHASECHK.TRANS64.TRYWAIT P0, [R3+URZ+0x38840], R2 ;  /* 0x03884002030075a7 */ /* 0x0022a4000800017f */
[----:B--2---:R-:W-:Y:S05]  /*154a0*/  @!P0 NANOSLEEP.SYNCS 0x989680 ;  /* 0x009896800000895d */ /* 0x004fea0003900000 */
[----:B------:R-:W2:Y:S02]  /*154b0*/  @!P0 SYNCS.PHASECHK.TRANS64 P0, [R3+URZ+0x38840], R2 ;  /* 0x03884002030085a7 */ /* 0x000ea4000800007f */
[----:B--2---:R-:W-:Y:S05]  /*154c0*/  @!P0 BRA `(.L_x_475) ;  /* 0xfffffffc00f08947 */ /* 0x004fea000383ffff */
[----:B------:R-:W-:Y:S05]  /*154d0*/  BRA `(.L_x_593) ;  /* 0xffffffb000587947 */ /* 0x000fea000383ffff */
.L_x_483:
[----:B0-----:R0:W1:Y:S02]  /*154e0*/  SYNCS.PHASECHK.TRANS64.TRYWAIT P0, [R3+URZ+0x60], R2 ;  /* 0x00006002030075a7 */ /* 0x001064000800017f */
[----:B-1----:R-:W-:Y:S05]  /*154f0*/  @!P0 NANOSLEEP.SYNCS 0x989680 ;  /* 0x009896800000895d */ /* 0x002fea0003900000 */
[----:B------:R-:W1:Y:S02]  /*15500*/  @!P0 SYNCS.PHASECHK.TRANS64 P0, [R3+URZ+0x60], R2 ;  /* 0x00006002030085a7 */ /* 0x000e64000800007f */
[----:B-1----:R-:W-:Y:S05]  /*15510*/  @!P0 BRA `(.L_x_483) ;  /* 0xfffffffc00f08947 */ /* 0x002fea000383ffff */
[----:B------:R-:W-:Y:S05]  /*15520*/  BRA `(.L_x_594) ;  /* 0xffffffb400b47947 */ /* 0x000fea000383ffff */
.L_x_494:
[----:B--2---:R2:W3:Y:S02]  /*15530*/  SYNCS.PHASECHK.TRANS64.TRYWAIT P0, [R3+URZ+0x38840], R2 ;  /* 0x03884002030075a7 */ /* 0x0044e4000800017f */
[----:B---3--:R-:W-:Y:S05]  /*15540*/  @!P0 NANOSLEEP.SYNCS 0x989680 ;  /* 0x009896800000895d */ /* 0x008fea0003900000 */
[----:B------:R-:W3:Y:S02]  /*15550*/  @!P0 SYNCS.PHASECHK.TRANS64 P0, [R3+URZ+0x38840], R2 ;  /* 0x03884002030085a7 */ /* 0x000ee4000800007f */
[----:B---3--:R-:W-:Y:S05]  /*15560*/  @!P0 BRA `(.L_x_494) ;  /* 0xfffffffc00f08947 */ /* 0x008fea000383ffff */
[----:B------:R-:W-:Y:S05]  /*15570*/  BRA `(.L_x_595) ;  /* 0xffffffbc00e87947 */ /* 0x000fea000383ffff */
.L_x_502:
[----:B-1----:R1:W2:Y:S02]  /*15580*/  SYNCS.PHASECHK.TRANS64.TRYWAIT P0, [R2+URZ+0x60], R3 ;  /* 0x00006003020075a7 */ /* 0x0022a4000800017f */
[----:B--2---:R-:W-:Y:S05]  /*15590*/  @!P0 NANOSLEEP.SYNCS 0x989680 ;  /* 0x009896800000895d */ /* 0x004fea0003900000 */
[----:B------:R-:W2:Y:S02]  /*155a0*/  @!P0 SYNCS.PHASECHK.TRANS64 P0, [R2+URZ+0x60], R3 ;  /* 0x00006003020085a7 */ /* 0x000ea4000800007f */
[----:B--2---:R-:W-:Y:S05]  /*155b0*/  @!P0 BRA `(.L_x_502) ;  /* 0xfffffffc00f08947 */ /* 0x004fea000383ffff */
[----:B------:R-:W-:Y:S05]  /*155c0*/  BRA `(.L_x_596) ;  /* 0xffffffc400447947 */ /* 0x000fea000383ffff */
.L_x_513:
[----:B---3--:R3:W4:Y:S02]  /*155d0*/  SYNCS.PHASECHK.TRANS64.TRYWAIT P0, [R2+URZ+0x38840], R3 ;  /* 0x03884003020075a7 */ /* 0x008724000800017f */
[----:B----4-:R-:W-:Y:S05]  /*155e0*/  @!P0 NANOSLEEP.SYNCS 0x989680 ;  /* 0x009896800000895d */ /* 0x010fea0003900000 */
[----:B------:R-:W4:Y:S02]  /*155f0*/  @!P0 SYNCS.PHASECHK.TRANS64 P0, [R2+URZ+0x38840], R3 ;  /* 0x03884003020085a7 */ /* 0x000f24000800007f */
[----:B----4-:R-:W-:Y:S05]  /*15600*/  @!P0 BRA `(.L_x_513) ;  /* 0xfffffffc00f08947 */ /* 0x010fea000383ffff */
[----:B------:R-:W-:Y:S05]  /*15610*/  BRA `(.L_x_597) ;  /* 0xffffffcc003c7947 */ /* 0x000fea000383ffff */
.L_x_521:
[----:B-1----:R1:W2:Y:S02]  /*15620*/  SYNCS.PHASECHK.TRANS64.TRYWAIT P0, [R2+URZ+0x60], R5 ;  /* 0x00006005020075a7 */ /* 0x0022a4000800017f */
[----:B--2---:R-:W-:Y:S05]  /*15630*/  @!P0 NANOSLEEP.SYNCS 0x989680 ;  /* 0x009896800000895d */ /* 0x004fea0003900000 */
[----:B------:R-:W2:Y:S02]  /*15640*/  @!P0 SYNCS.PHASECHK.TRANS64 P0, [R2+URZ+0x60], R5 ;  /* 0x00006005020085a7 */ /* 0x000ea4000800007f */
[----:B--2---:R-:W-:Y:S05]  /*15650*/  @!P0 BRA `(.L_x_521) ;  /* 0xfffffffc00f08947 */ /* 0x004fea000383ffff */
[----:B------:R-:W-:Y:S05]  /*15660*/  BRA `(.L_x_598) ;  /* 0xffffffd000987947 */ /* 0x000fea000383ffff */
.L_x_534:
[----:B--2---:R2:W4:Y:S02]  /*15670*/  SYNCS.PHASECHK.TRANS64.TRYWAIT P0, [R2+URZ+0x38860], R0 ;  /* 0x03886000020075a7 */ /* 0x004524000800017f */
[----:B----4-:R-:W-:Y:S05]  /*15680*/  @!P0 NANOSLEEP.SYNCS 0x989680 ;  /* 0x009896800000895d */ /* 0x010fea0003900000 */
[----:B------:R-:W4:Y:S02]  /*15690*/  @!P0 SYNCS.PHASECHK.TRANS64 P0, [R2+URZ+0x38860], R0 ;  /* 0x03886000020085a7 */ /* 0x000f24000800007f */
[----:B----4-:R-:W-:Y:S05]  /*156a0*/  @!P0 BRA `(.L_x_534) ;  /* 0xfffffffc00f08947 */ /* 0x010fea000383ffff */
[----:B------:R-:W-:Y:S05]  /*156b0*/  BRA `(.L_x_599) ;  /* 0xffffffd800747947 */ /* 0x000fea000383ffff */
.L_x_543:
[----:B------:R-:W-:Y:S01]  /*156c0*/  BSSY B0, `(.L_x_600) ;  /* 0x0000008000007945 */ /* 0x000fe20003800000 */
[----:B------:R-:W-:Y:S02]  /*156d0*/  IMAD.MOV.U32 R13, RZ, RZ, R16 ;  /* 0x000000ffff0d7224 */ /* 0x000fe400078e0010 */
[----:B------:R-:W-:Y:S02]  /*156e0*/  IMAD.MOV.U32 R12, RZ, RZ, RZ ;  /* 0x000000ffff0c7224 */ /* 0x000fe400078e00ff */
[----:B------:R-:W-:Y:S02]  /*156f0*/  IMAD.MOV.U32 R11, RZ, RZ, 0x1f ;  /* 0x0000001fff0b7424 */ /* 0x000fe400078e00ff */
[----:B------:R-:W-:-:S07]  /*15700*/  IMAD.MOV.U32 R15, RZ, RZ, -0x1 ;  /* 0xffffffffff0f7424 */ /* 0x000fce00078e00ff */
[----:B0----5:R-:W-:Y:S05]  /*15710*/  WARPSYNC.COLLECTIVE R15, `(.L_x_601) ;  /* 0x000000000f087348 */ /* 0x021fea0003c00000 */
[----:B------:R1:W2:Y:S02]  /*15720*/  SHFL.IDX P6, R14, R13, R12, R11 ;  /* 0x0000000c0d0e7389 */ /* 0x0002a400000c000b */
[----:B012--5:R-:W-:Y:S01]  /*15730*/  ENDCOLLECTIVE ;  /* 0x000000000000791b */ /* 0x027fe20003800000 */
.L_x_601:
[----:B------:R-:W-:Y:S05]  /*15740*/  BSYNC B0 ;  /* 0x0000000000007941 */ /* 0x000fea0003800000 */
.L_x_600:
[----:B------:R-:W-:Y:S02]  /*15750*/  IMAD.MOV.U32 R13, RZ, RZ, R16 ;  /* 0x000000ffff0d7224 */ /* 0x000fe400078e0010 */
[----:B------:R-:W-:Y:S02]  /*15760*/  IMAD.MOV.U32 R12, RZ, RZ, 0x1 ;  /* 0x00000001ff0c7424 */ /* 0x000fe400078e00ff */
[----:B------:R-:W-:Y:S02]  /*15770*/  IMAD.MOV.U32 R11, RZ, RZ, 0x1f ;  /* 0x0000001fff0b7424 */ /* 0x000fe400078e00ff */
[----:B------:R-:W-:Y:S02]  /*15780*/  IMAD.MOV.U32 R15, RZ, RZ, -0x1 ;  /* 0xffffffffff0f7424 */ /* 0x000fe400078e00ff */
[----:B------:R-:W-:Y:S02]  /*15790*/  IMAD.IADD R5, R19, 0x1, R7 ;  /* 0x0000000113057824 */ /* 0x000fe400078e0207 */
[----:B------:R-:W-:-:S07]  /*157a0*/  IMAD.MOV.U32 R0, RZ, RZ, R14 ;  /* 0x000000ffff007224 */ /* 0x000fce00078e000e */
[----:B------:R-:W-:Y:S05]  /*157b0*/  WARPSYNC.COLLECTIVE R15, `(.L_x_602) ;  /* 0x000000000f087348 */ /* 0x000fea0003c00000 */
[----:B------:R0:W1:Y:S02]  /*157c0*/  SHFL.IDX P6, R14, R13, R12, R11 ;  /* 0x0000000c0d0e7389 */ /* 0x00006400000c000b */
[----:B01----:R-:W-:Y:S01]  /*157d0*/  ENDCOLLECTIVE ;  /* 0x000000000000791b */ /* 0x003fe20003800000 */
.L_x_602:
[----:B------:R-:W-:Y:S01]  /*157e0*/  ULDC UR4, c[0x0][0xc3c] ;  /* 0x00030f0000047ab9 */ /* 0x000fe20000000800 */
[----:B------:R-:W-:Y:S01]  /*157f0*/  ULDC.64 UR6, c[0x0][0x208] ;  /* 0x0000820000067ab9 */ /* 0x000fe20000000a00 */
[----:B------:R-:W-:-:S13]  /*15800*/  ISETP.GE.OR P1, PT, R5, UR4, !P0 ;  /* 0x0000000405007c0c */ /* 0x000fda000c726670 */
[----:B------:R-:W0:Y:S01]  /*15810*/  @!P1 LDC.64 R2, c[0x0][0xc80] ;  /* 0x00032000ff029b82 */ /* 0x000e220000000a00 */
[----:B------:R-:W-:Y:S02]  /*15820*/  IMAD.MOV.U32 R11, RZ, RZ, RZ ;  /* 0x000000ffff0b7224 */ /* 0x000fe400078e00ff */
[----:B------:R-:W-:Y:S02]  /*15830*/  IMAD.MOV.U32 R4, RZ, RZ, R14 ;  /* 0x000000ffff047224 */ /* 0x000fe400078e000e */
[----:B0-----:R-:W-:-:S06]  /*15840*/  @!P1 IMAD.WIDE R2, R5, 0x4, R2 ;  /* 0x0000000405029825 */ /* 0x001fcc00078e0202 */
[----:B------:R0:W2:Y:S01]  /*15850*/  @!P1 LDG.E R3, desc[UR6][R2.64] ;  /* 0x0000000602039981 */ /* 0x0000a2000c1e1900 */
[C---:B------:R-:W-:Y:S02]  /*15860*/  ISETP.GE.U32.AND P2, PT, R7.reuse, 0x2, PT ;  /* 0x000000020700780c */ /* 0x040fe40003f46070 */
[C---:B------:R-:W-:Y:S02]  /*15870*/  ISETP.GE.U32.AND P3, PT, R7.reuse, 0x4, PT ;  /* 0x000000040700780c */ /* 0x040fe40003f66070 */
[C---:B------:R-:W-:Y:S02]  /*15880*/  ISETP.GE.U32.AND P4, PT, R7.reuse, 0x8, PT ;  /* 0x000000080700780c */ /* 0x040fe40003f86070 */
[C---:B------:R-:W-:Y:S01]  /*15890*/  ISETP.GE.U32.AND P5, PT, R7.reuse, 0x10, PT ;  /* 0x000000100700780c */ /* 0x040fe20003fa6070 */
[----:B0-----:R-:W-:Y:S02]  /*158a0*/  IMAD.MOV.U32 R2, RZ, RZ, RZ ;  /* 0x000000ffff027224 */ /* 0x001fe400078e00ff */
[----:B--2---:R-:W-:Y:S01]  /*158b0*/  @!P1 IMAD.MOV.U32 R2, RZ, RZ, R3 ;  /* 0x000000ffff029224 */ /* 0x004fe200078e0003 */
[----:B------:R-:W-:-:S03]  /*158c0*/  ISETP.NE.AND P1, PT, R7, RZ, PT ;  /* 0x000000ff0700720c */ /* 0x000fc60003f25270 */
[----:B------:R-:W-:-:S10]  /*158d0*/  IMAD.MOV.U32 R13, RZ, RZ, R2 ;  /* 0x000000ffff0d7224 */ /* 0x000fd400078e0002 */
[----:B------:R-:W-:Y:S05]  /*158e0*/  WARPSYNC.COLLECTIVE R15, `(.L_x_603) ;  /* 0x000000000f087348 */ /* 0x000fea0003c00000 */
[----:B------:R0:W1:Y:S02]  /*158f0*/  SHFL.UP P6, R14, R13, R12, R11 ;  /* 0x0400000c0d0e7389 */ /* 0x00006400000c000b */
[----:B01----:R-:W-:Y:S01]  /*15900*/  ENDCOLLECTIVE ;  /* 0x000000000000791b */ /* 0x003fe20003800000 */
.L_x_603:
[----:B------:R-:W-:Y:S02]  /*15910*/  IMAD.MOV.U32 R12, RZ, RZ, 0x2 ;  /* 0x00000002ff0c7424 */ /* 0x000fe400078e00ff */
[----:B------:R-:W-:-:S05]  /*15920*/  IMAD.MOV.U32 R3, RZ, RZ, R14 ;  /* 0x000000ffff037224 */ /* 0x000fca00078e000e */
[----:B------:R-:W-:-:S05]  /*15930*/  SEL R3, R3, RZ, P1 ;  /* 0x000000ff03037207 */ /* 0x000fca0000800000 */
[----:B------:R-:W-:-:S04]  /*15940*/  IMAD.IADD R3, R2, 0x1, R3 ;  /* 0x0000000102037824 */ /* 0x000fc800078e0203 */
[----:B------:R-:W-:-:S07]  /*15950*/  IMAD.MOV.U32 R13, RZ, RZ, R3 ;  /* 0x000000ffff0d7224 */ /* 0x000fce00078e0003 */
[----:B------:R-:W-:Y:S05]  /*15960*/  WARPSYNC.COLLECTIVE R15, `(.L_x_604) ;  /* 0x000000000f087348 */ /* 0x000fea0003c00000 */
[----:B------:R0:W1:Y:S02]  /*15970*/  SHFL.UP P6, R14, R13, R12, R11 ;  /* 0x0400000c0d0e7389 */ /* 0x00006400000c000b */
[----:B01----:R-:W-:Y:S01]  /*15980*/  ENDCOLLECTIVE ;  /* 0x000000000000791b */ /* 0x003fe20003800000 */
.L_x_604:
        /* <DEDUP_REMOVED lines=8> */
.L_x_605:
        /* <DEDUP_REMOVED lines=8> */
.L_x_606:
        /* <DEDUP_REMOVED lines=8> */
.L_x_607:
[----:B------:R-:W-:Y:S02]  /*15b10*/  IMAD.MOV.U32 R12, RZ, RZ, 0x1f ;  /* 0x0000001fff0c7424 */ /* 0x000fe400078e00ff */
[----:B------:R-:W-:Y:S02]  /*15b20*/  IMAD.MOV.U32 R11, RZ, RZ, 0x1f ;  /* 0x0000001fff0b7424 */ /* 0x000fe400078e00ff */
[----:B------:R-:W-:-:S05]  /*15b30*/  IMAD.MOV.U32 R5, RZ, RZ, R14 ;  /* 0x000000ffff057224 */ /* 0x000fca00078e000e */
[----:B------:R-:W-:-:S05]  /*15b40*/  SEL R5, R5, RZ, P5 ;  /* 0x000000ff05057207 */ /* 0x000fca0002800000 */
[----:B------:R-:W-:-:S04]  /*15b50*/  IMAD.IADD R3, R3, 0x1, R5 ;  /* 0x0000000103037824 */ /* 0x000fc800078e0205 */
[----:B------:R-:W-:-:S07]  /*15b60*/  IMAD.MOV.U32 R13, RZ, RZ, R3 ;  /* 0x000000ffff0d7224 */ /* 0x000fce00078e0003 */
[----:B------:R-:W-:Y:S05]  /*15b70*/  WARPSYNC.COLLECTIVE R15, `(.L_x_608) ;  /* 0x000000000f087348 */ /* 0x000fea0003c00000 */
[----:B------:R0:W1:Y:S02]  /*15b80*/  SHFL.IDX P6, R14, R13, R12, R11 ;  /* 0x0000000c0d0e7389 */ /* 0x00006400000c000b */
[----:B01----:R-:W-:Y:S01]  /*15b90*/  ENDCOLLECTIVE ;  /* 0x000000000000791b */ /* 0x003fe20003800000 */
.L_x_608:
[----:B------:R-:W-:Y:S01]  /*15ba0*/  IMAD.MOV.U32 R6, RZ, RZ, R14 ;  /* 0x000000ffff067224 */ /* 0x000fe200078e000e */
[----:B------:R-:W-:Y:S06]  /*15bb0*/  BRA `(.L_x_609) ;  /* 0xffffffdc00787947 */ /* 0x000fec000383ffff */
.L_x_548:
[----:B------:R-:W-:Y:S01]  /*15bc0*/  BSSY B0, `(.L_x_610) ;  /* 0x0000008000007945 */ /* 0x000fe20003800000 */
[----:B-----5:R-:W-:Y:S02]  /*15bd0*/  IMAD.MOV.U32 R13, RZ, RZ, R2 ;  /* 0x000000ffff0d7224 */ /* 0x020fe400078e0002 */
[----:B------:R-:W-:Y:S02]  /*15be0*/  IMAD.MOV.U32 R12, RZ, RZ, 0x1 ;  /* 0x00000001ff0c7424 */ /* 0x000fe400078e00ff */
[----:B------:R-:W-:Y:S02]  /*15bf0*/  IMAD.MOV.U32 R11, RZ, RZ, RZ ;  /* 0x000000ffff0b7224 */ /* 0x000fe400078e00ff */
[----:B------:R-:W-:-:S07]  /*15c00*/  IMAD.MOV.U32 R15, RZ, RZ, -0x1 ;  /* 0xffffffffff0f7424 */ /* 0x000fce00078e00ff */
[----:B01----:R-:W-:Y:S05]  /*15c10*/  WARPSYNC.COLLECTIVE R15, `(.L_x_611) ;  /* 0x000000000f087348 */ /* 0x003fea0003c00000 */
[----:B------:R2:W3:Y:S02]  /*15c20*/  SHFL.UP P6, R14, R13, R12, R11 ;  /* 0x0400000c0d0e7389 */ /* 0x0004e400000c000b */
[----:B0123--:R-:W-:Y:S01]  /*15c30*/  ENDCOLLECTIVE ;  /* 0x000000000000791b */ /* 0x00ffe20003800000 */
.L_x_611:
[----:B------:R-:W-:Y:S05]  /*15c40*/  BSYNC B0 ;  /* 0x0000000000007941 */ /* 0x000fea0003800000 */
.L_x_610:
[----:B------:R-:W-:Y:S02]  /*15c50*/  IMAD.MOV.U32 R3, RZ, RZ, R14 ;  /* 0x000000ffff037224 */ /* 0x000fe400078e000e */
[----:B------:R-:W-:Y:S02]  /*15c60*/  IMAD.MOV.U32 R12, RZ, RZ, 0x2 ;  /* 0x00000002ff0c7424 */ /* 0x000fe400078e00ff */
[----:B------:R-:W-:Y:S01]  /*15c70*/  IMAD.MOV.U32 R11, RZ, RZ, RZ ;  /* 0x000000ffff0b7224 */ /* 0x000fe200078e00ff */
[----:B------:R-:W-:Y:S01]  /*15c80*/  SEL R3, R3, RZ, P1 ;  /* 0x000000ff03037207 */ /* 0x000fe20000800000 */
[----:B------:R-:W-:-:S04]  /*15c90*/  IMAD.MOV.U32 R15, RZ, RZ, -0x1 ;  /* 0xffffffffff0f7424 */ /* 0x000fc800078e00ff */
[----:B------:R-:W-:-:S04]  /*15ca0*/  IMAD.IADD R3, R2, 0x1, R3 ;  /* 0x0000000102037824 */ /* 0x000fc800078e0203 */
[----:B------:R-:W-:-:S07]  /*15cb0*/  IMAD.MOV.U32 R13, RZ, RZ, R3 ;  /* 0x000000ffff0d7224 */ /* 0x000fce00078e0003 */
[----:B------:R-:W-:Y:S05]  /*15cc0*/  WARPSYNC.COLLECTIVE R15, `(.L_x_612) ;  /* 0x000000000f087348 */ /* 0x000fea0003c00000 */
[----:B------:R0:W1:Y:S02]  /*15cd0*/  SHFL.UP P6, R14, R13, R12, R11 ;  /* 0x0400000c0d0e7389 */ /* 0x00006400000c000b */
[----:B01----:R-:W-:Y:S01]  /*15ce0*/  ENDCOLLECTIVE ;  /* 0x000000000000791b */ /* 0x003fe20003800000 */
.L_x_612:
        /* <DEDUP_REMOVED lines=8> */
.L_x_613:
        /* <DEDUP_REMOVED lines=8> */
.L_x_614:
        /* <DEDUP_REMOVED lines=8> */
.L_x_615:
        /* <DEDUP_REMOVED lines=9> */
.L_x_616:
[----:B------:R-:W-:Y:S01]  /*15f00*/  IMAD.MOV.U32 R6, RZ, RZ, R14 ;  /* 0x000000ffff067224 */ /* 0x000fe200078e000e */
[----:B------:R-:W-:Y:S06]  /*15f10*/  BRA `(.L_x_617) ;  /* 0xffffffdc00407947 */ /* 0x000fec000383ffff */
.L_x_550:
[----:B------:R-:W-:Y:S01]  /*15f20*/  BSSY B0, `(.L_x_618) ;  /* 0x0000006000007945 */ /* 0x000fe20003800000 */
[----:B------:R-:W-:Y:S01]  /*15f30*/  PLOP3.LUT P6, PT, P6, PT, PT, 0x8, 0x0 ;  /* 0x000000000000781c */ /* 0x000fe200037ce170 */
[----:B------:R-:W-:-:S12]  /*15f40*/  IMAD.MOV.U32 R15, RZ, RZ, -0x1 ;  /* 0xffffffffff0f7424 */ /* 0x000fd800078e00ff */
[----:B01---5:R-:W-:Y:S05]  /*15f50*/  WARPSYNC.COLLECTIVE R15, `(.L_x_619) ;  /* 0x000000000f087348 */ /* 0x023fea0003c00000 */
[----:B------:R-:W-:Y:S01]  /*15f60*/  VOTE.ANY R14, PT, P6 ;  /* 0x00000000000e7806 */ /* 0x000fe200030e0100 */
[----:B01---5:R-:W-:Y:S06]  /*15f70*/  ENDCOLLECTIVE ;  /* 0x000000000000791b */ /* 0x023fec0003800000 */
.L_x_619:
[----:B------:R-:W-:Y:S05]  /*15f80*/  BSYNC B0 ;  /* 0x0000000000007941 */ /* 0x000fea0003800000 */
.L_x_618:
[----:B------:R-:W-:Y:S02]  /*15f90*/  IMAD.MOV.U32 R5, RZ, RZ, R14 ;  /* 0x000000ffff057224 */ /* 0x000fe400078e000e */
[----:B------:R-:W-:Y:S02]  /*15fa0*/  IMAD.MOV.U32 R13, RZ, RZ, R2 ;  /* 0x000000ffff0d7224 */ /* 0x000fe400078e0002 */
[----:B------:R-:W0:Y:S01]  /*15fb0*/  POPC R4, R5 ;  /* 0x0000000500047309 */ /* 0x000e220000000000 */
[----:B------:R-:W-:Y:S02]  /*15fc0*/  IMAD.MOV.U32 R11, RZ, RZ, 0x1f ;  /* 0x0000001fff0b7424 */ /* 0x000fe400078e00ff */
[----:B------:R-:W-:Y:S02]  /*15fd0*/  IMAD.MOV.U32 R15, RZ, RZ, -0x1 ;  /* 0xffffffffff0f7424 */ /* 0x000fe400078e00ff */
[----:B0-----:R-:W-:-:S07]  /*15fe0*/  IMAD.MOV.U32 R12, RZ, RZ, R4 ;  /* 0x000000ffff0c7224 */ /* 0x001fce00078e0004 */
[----:B------:R-:W-:Y:S05]  /*15ff0*/  WARPSYNC.COLLECTIVE R15, `(.L_x_620) ;  /* 0x000000000f087348 */ /* 0x000fea0003c00000 */
[----:B------:R0:W1:Y:S02]  /*16000*/  SHFL.IDX P6, R14, R13, R12, R11 ;  /* 0x0000000c0d0e7389 */ /* 0x00006400000c000b */
[----:B01----:R-:W-:Y:S01]  /*16010*/  ENDCOLLECTIVE ;  /* 0x000000000000791b */ /* 0x003fe20003800000 */
.L_x_620:
[----:B------:R-:W-:Y:S01]  /*16020*/  IMAD.MOV.U32 R17, RZ, RZ, R14 ;  /* 0x000000ffff117224 */ /* 0x000fe200078e000e */
[----:B------:R-:W-:Y:S06]  /*16030*/  BRA `(.L_x_621) ;  /* 0xffffffdc00307947 */ /* 0x000fec000383ffff */
.L_x_552:
[----:B------:R-:W-:Y:S01]  /*16040*/  BSSY B0, `(.L_x_622) ;  /* 0x0000007000007945 */ /* 0x000fe20003800000 */
[----:B------:R-:W-:Y:S02]  /*16050*/  IMAD.MOV.U32 R13, RZ, RZ, R3 ;  /* 0x000000ffff0d7224 */ /* 0x000fe400078e0003 */
[----:B------:R-:W-:Y:S02]  /*16060*/  IMAD.MOV.U32 R11, RZ, RZ, 0x1f ;  /* 0x0000001fff0b7424 */ /* 0x000fe400078e00ff */
[----:B------:R-:W-:-:S07]  /*16070*/  IMAD.MOV.U32 R15, RZ, RZ, -0x1 ;  /* 0xffffffffff0f7424 */ /* 0x000fce00078e00ff */
[----:B01-3-5:R-:W-:Y:S05]  /*16080*/  WARPSYNC.COLLECTIVE R15, `(.L_x_623) ;  /* 0x000000000f087348 */ /* 0x02bfea0003c00000 */
[----:B------:R2:W4:Y:S02]  /*16090*/  SHFL.IDX P6, R14, R13, R12, R11 ;  /* 0x0000000c0d0e7389 */ /* 0x00052400000c000b */
[----:B012345:R-:W-:Y:S01]  /*160a0*/  ENDCOLLECTIVE ;  /* 0x000000000000791b */ /* 0x03ffe20003800000 */
.L_x_623:
[----:B------:R-:W-:Y:S05]  /*160b0*/  BSYNC B0 ;  /* 0x0000000000007941 */ /* 0x000fea0003800000 */
.L_x_622:
[----:B------:R-:W-:Y:S01]  /*160c0*/  IMAD.MOV.U32 R2, RZ, RZ, R14 ;  /* 0x000000ffff027224 */ /* 0x000fe200078e000e */
[----:B------:R-:W-:Y:S06]  /*160d0*/  BRA `(.L_x_551) ;  /* 0xffffffdc00247947 */ /* 0x000fec000383ffff */
.L_x_556:
[----:B-1----:R1:W3:Y:S02]  /*160e0*/  SYNCS.PHASECHK.TRANS64.TRYWAIT P0, [R0+URZ+0x38820], R3 ;  /* 0x03882003000075a7 */ /* 0x0022e4000800017f */
[----:B---3--:R-:W-:Y:S05]  /*160f0*/  @!P0 NANOSLEEP.SYNCS 0x989680 ;  /* 0x009896800000895d */ /* 0x008fea0003900000 */
[----:B------:R-:W3:Y:S02]  /*16100*/  @!P0 SYNCS.PHASECHK.TRANS64 P0, [R0+URZ+0x38820], R3 ;  /* 0x03882003000085a7 */ /* 0x000ee4000800007f */
[----:B---3--:R-:W-:Y:S05]  /*16110*/  @!P0 BRA `(.L_x_556) ;  /* 0xfffffffc00f08947 */ /* 0x008fea000383ffff */
[----:B------:R-:W-:Y:S05]  /*16120*/  BRA `(.L_x_624) ;  /* 0xffffffe000187947 */ /* 0x000fea000383ffff */
.L_x_557:
[----:B------:R-:W3:Y:S01]  /*16130*/  S2R R2, SR_TID.X ;  /* 0x0000000000027919 */ /* 0x000ee20000002100 */
[----:B------:R-:W-:Y:S01]  /*16140*/  BSSY B0, `(.L_x_625) ;  /* 0x000000a000007945 */ /* 0x000fe20003800000 */
[----:B------:R-:W-:Y:S02]  /*16150*/  IMAD.MOV.U32 R12, RZ, RZ, RZ ;  /* 0x000000ffff0c7224 */ /* 0x000fe400078e00ff */
[----:B------:R-:W-:Y:S02]  /*16160*/  IMAD.MOV.U32 R11, RZ, RZ, 0x1f ;  /* 0x0000001fff0b7424 */ /* 0x000fe400078e00ff */
[----:B------:R-:W-:Y:S01]  /*16170*/  IMAD.MOV.U32 R15, RZ, RZ, -0x1 ;  /* 0xffffffffff0f7424 */ /* 0x000fe200078e00ff */
[----:B---3--:R-:W-:-:S04]  /*16180*/  SHF.R.U32.HI R2, RZ, 0x5, R2 ;  /* 0x00000005ff027819 */ /* 0x008fc80000011602 */
[----:B------:R-:W-:-:S05]  /*16190*/  LOP3.LUT R2, R2, 0x3, RZ, 0xc0, !PT ;  /* 0x0000000302027812 */ /* 0x000fca00078ec0ff */
[----:B------:R-:W-:-:S07]  /*161a0*/  IMAD.MOV.U32 R13, RZ, RZ, R2 ;  /* 0x000000ffff0d7224 */ /* 0x000fce00078e0002 */
[----:B012--5:R-:W-:Y:S05]  /*161b0*/  WARPSYNC.COLLECTIVE R15, `(.L_x_626) ;  /* 0x000000000f087348 */ /* 0x027fea0003c00000 */
[----:B------:R3:W4:Y:S02]  /*161c0*/  SHFL.IDX P6, R14, R13, R12, R11 ;  /* 0x0000000c0d0e7389 */ /* 0x00072400000c000b */
[----:B012345:R-:W-:Y:S01]  /*161d0*/  ENDCOLLECTIVE ;  /* 0x000000000000791b */ /* 0x03ffe20003800000 */
.L_x_626:
[----:B------:R-:W-:Y:S05]  /*161e0*/  BSYNC B0 ;  /* 0x0000000000007941 */ /* 0x000fea0003800000 */
.L_x_625:
[----:B------:R-:W-:Y:S05]  /*161f0*/  BRA `(.L_x_627) ;  /* 0xffffffe000007947 */ /* 0x000fea000383ffff */
.L_x_560:
[----:B------:R-:W-:Y:S01]  /*16200*/  BSSY B1, `(.L_x_628) ;  /* 0x0000006000017945 */ /* 0x000fe20003800000 */
[----:B------:R-:W-:-:S07]  /*16210*/  IMAD.MOV.U32 R15, RZ, RZ, -0x1 ;  /* 0xffffffffff0f7424 */ /* 0x000fce00078e00ff */
[----:B0123-5:R-:W-:Y:S05]  /*16220*/  WARPSYNC.COLLECTIVE R15, `(.L_x_629) ;  /* 0x000000000f0c7348 */ /* 0x02ffea0003c00000 */
[----:B------:R-:W-:Y:S02]  /*16230*/  ELECT P6, UR62, PT ;  /* 0x00000000003e782f */ /* 0x000fe400038c0000 */
[----:B------:R-:W-:Y:S01]  /*16240*/  MOV R14, UR62 ;  /* 0x0000003e000e7c02 */ /* 0x000fe20008000f00 */
[----:B0123-5:R-:W-:Y:S10]  /*16250*/  ENDCOLLECTIVE ;  /* 0x000000000000791b */ /* 0x02fff40003800000 */
.L_x_629:
[----:B------:R-:W-:Y:S05]  /*16260*/  BSYNC B1 ;  /* 0x0000000000017941 */ /* 0x000fea0003800000 */
.L_x_628:
[----:B------:R-:W-:Y:S05]  /*16270*/  BRA `(.L_x_630) ;  /* 0xffffffdc00f87947 */ /* 0x000fea000383ffff */
.L_x_562:
[----:B-1----:R1:W2:Y:S02]  /*16280*/  SYNCS.PHASECHK.TRANS64.TRYWAIT P0, [R6+URZ], R5 ;  /* 0x00000005060075a7 */ /* 0x0022a4000800017f */
[----:B--2---:R-:W-:Y:S05]  /*16290*/  @!P0 NANOSLEEP.SYNCS 0x989680 ;  /* 0x009896800000895d */ /* 0x004fea0003900000 */
[----:B------:R-:W2:Y:S02]  /*162a0*/  @!P0 SYNCS.PHASECHK.TRANS64 P0, [R6+URZ], R5 ;  /* 0x00000005060085a7 */ /* 0x000ea4000800007f */
[----:B--2---:R-:W-:Y:S05]  /*162b0*/  @!P0 BRA `(.L_x_562) ;  /* 0xfffffffc00f08947 */ /* 0x004fea000383ffff */
[----:B------:R-:W-:Y:S05]  /*162c0*/  BRA `(.L_x_631) ;  /* 0xffffffe0003c7947 */ /* 0x000fea000383ffff */
.L_x_563:
[----:B--2---:R2:W3:Y:S02]  /*162d0*/  SYNCS.PHASECHK.TRANS64.TRYWAIT P0, [R7+URZ], R2 ;  /* 0x00000002070075a7 */ /* 0x0044e4000800017f */
[----:B---3--:R-:W-:Y:S05]  /*162e0*/  @!P0 NANOSLEEP.SYNCS 0x989680 ;  /* 0x009896800000895d */ /* 0x008fea0003900000 */
[----:B------:R-:W3:Y:S02]  /*162f0*/  @!P0 SYNCS.PHASECHK.TRANS64 P0, [R7+URZ], R2 ;  /* 0x00000002070085a7 */ /* 0x000ee4000800007f */
[----:B---3--:R-:W-:Y:S05]  /*16300*/  @!P0 BRA `(.L_x_563) ;  /* 0xfffffffc00f08947 */ /* 0x008fea000383ffff */
[----:B------:R-:W-:Y:S05]  /*16310*/  BRA `(.L_x_632) ;  /* 0xffffffe000307947 */ /* 0x000fea000383ffff */
.L_x_565:
[----:B---3--:R3:W4:Y:S02]  /*16320*/  SYNCS.PHASECHK.TRANS64.TRYWAIT P0, [R4+URZ], R5 ;  /* 0x00000005040075a7 */ /* 0x008724000800017f */
[----:B----4-:R-:W-:Y:S05]  /*16330*/  @!P0 NANOSLEEP.SYNCS 0x989680 ;  /* 0x009896800000895d */ /* 0x010fea0003900000 */
[----:B------:R-:W4:Y:S02]  /*16340*/  @!P0 SYNCS.PHASECHK.TRANS64 P0, [R4+URZ], R5 ;  /* 0x00000005040085a7 */ /* 0x000f24000800007f */
[----:B----4-:R-:W-:Y:S05]  /*16350*/  @!P0 BRA `(.L_x_565) ;  /* 0xfffffffc00f08947 */ /* 0x010fea000383ffff */
[----:B------:R-:W-:Y:S05]  /*16360*/  BRA `(.L_x_633) ;  /* 0xffffffe000387947 */ /* 0x000fea000383ffff */
.L_x_634:
        /* <DEDUP_REMOVED lines=9> */
.L_x_15295:


//--------------------- .text._ZN7cutlass13device_kernelIN5flash11enable_sm90INS1_16FlashAttnFwdSm90INS1_25CollectiveMainloopFwdSm90ILi2EN4cute5tupleIJNS5_1CILi1EEES8_S8_EEENS6_IJNS7_ILi128EEENS7_ILi80EEENS7_ILi256EEEEEELi256ENS_6half_tEfNS_4arch4Sm90ELb0ELb0ELb0ELb1ELb0ELb1ELb0ELb1ELb1ELb1ELb0ELb0EEENS1_21CollectiveEpilogueFwdINS6_IJSA_SC_SB_EEES9_SE_SG_Li256ELb1ELb1ELb0ELb0EEENS1_36VarlenDynamicPersistentTileSchedulerILi128ELi80ELi256ELi128ELb0ELb1ELb1ELb0ELb1ELb1EEEEEEEEEvNT_6ParamsE --------------------------
	.section	.text._ZN7cutlass13device_kernelIN5flash11enable_sm90INS1_16FlashAttnFwdSm90INS1_25CollectiveMainloopFwdSm90ILi2EN4cute5tupleIJNS5_1CILi1EEES8_S8_EEENS6_IJNS7_ILi128EEENS7_ILi80EEENS7_ILi256EEEEEELi256ENS_6half_tEfNS_4arch4Sm90ELb0ELb0ELb0ELb1ELb0ELb1ELb0ELb1ELb1ELb1ELb0ELb0EEENS1_21CollectiveEpilogueFwdINS6_IJSA_SC_SB_EEES9_SE_SG_Li256ELb1ELb1ELb0ELb0EEENS1_36VarlenDynamicPersistentTileSchedulerILi128ELi80ELi256ELi128ELb0ELb1ELb1ELb0ELb1ELb1EEEEEEEEEvNT_6ParamsE,"ax",@progbits
	.align	128
.text._ZN7cutlass13device_kernelIN5flash11enable_sm90INS1_16FlashAttnFwdSm90INS1_25CollectiveMainloopFwdSm90ILi2EN4cute5tupleIJNS5_1CILi1EEES8_S8_EEENS6_IJNS7_ILi128EEENS7_ILi80EEENS7_ILi256EEEEEELi256ENS_6half_tEfNS_4arch4Sm90ELb0ELb0ELb0ELb1ELb0ELb1ELb0ELb1ELb1ELb1ELb0ELb0EEENS1_21CollectiveEpilogueFwdINS6_IJSA_SC_SB_EEES9_SE_SG_Li256ELb1ELb1ELb0ELb0EEENS1_36VarlenDynamicPersistentTileSchedulerILi128ELi80ELi256ELi128ELb0ELb1ELb1ELb0ELb1ELb1EEEEEEEEEvNT_6ParamsE:
        .type           _ZN7cutlass13device_kernelIN5flash11enable_sm90INS1_16FlashAttnFwdSm90INS1_25CollectiveMainloopFwdSm90ILi2EN4cute5tupleIJNS5_1CILi1EEES8_S8_EEENS6_IJNS7_ILi128EEENS7_ILi80EEENS7_ILi256EEEEEELi256ENS_6half_tEfNS_4arch4Sm90ELb0ELb0ELb0ELb1ELb0ELb1ELb0ELb1ELb1ELb1ELb0ELb0EEENS1_21CollectiveEpilogueFwdINS6_IJSA_SC_SB_EEES9_SE_SG_Li256ELb1ELb1ELb0ELb0EEENS1_36VarlenDynamicPersistentTileSchedulerILi128ELi80ELi256ELi128ELb0ELb1ELb1ELb0ELb1ELb1EEEEEEEEEvNT_6ParamsE,@function
        .size           _ZN7cutlass13device_kernelIN5flash11enable_sm90INS1_16FlashAttnFwdSm90INS1_25CollectiveMainloopFwdSm90ILi2EN4cute5tupleIJNS5_1CILi1EEES8_S8_EEENS6_IJNS7_ILi128EEENS7_ILi80EEENS7_ILi256EEEEEELi256ENS_6half_tEfNS_4arch4Sm90ELb0ELb0ELb0ELb1ELb0ELb1ELb0ELb1ELb1ELb1ELb0ELb0EEENS1_21CollectiveEpilogueFwdINS6_IJSA_SC_SB_EEES9_SE_SG_Li256ELb1ELb1ELb0ELb0EEENS1_36VarlenDynamicPersistentTileSchedulerILi128ELi80ELi256ELi128ELb0ELb1ELb1ELb0ELb1ELb1EEEEEEEEEvNT_6ParamsE,(.L_x_15296 - _ZN7cutlass13device_kernelIN5flash11enable_sm90INS1_16FlashAttnFwdSm90INS1_25CollectiveMainloopFwdSm90ILi2EN4cute5tupleIJNS5_1CILi1EEES8_S8_EEENS6_IJNS7_ILi128EEENS7_ILi80EEENS7_ILi256EEEEEELi256ENS_6half_tEfNS_4arch4Sm90ELb0ELb0ELb0ELb1ELb0ELb1ELb0ELb1ELb1ELb1ELb0ELb0EEENS1_21CollectiveEpilogueFwdINS6_IJSA_SC_SB_EEES9_SE_SG_Li256ELb1ELb1ELb0ELb0EEENS1_36VarlenDynamicPersistentTileSchedulerILi128ELi80ELi256ELi128ELb0ELb1ELb1ELb0ELb1ELb1EEEEEEEEEvNT_6ParamsE)
        .other          _ZN7cutlass13device_kernelIN5flash11enable_sm90INS1_16FlashAttnFwdSm90INS1_25CollectiveMainloopFwdSm90ILi2EN4cute5tupleIJNS5_1CILi1EEES8_S8_EEENS6_IJNS7_ILi128EEENS7_ILi80EEENS7_ILi256EEEEEELi256ENS_6half_tEfNS_4arch4Sm90ELb0ELb0ELb0ELb1ELb0ELb1ELb0ELb1ELb1ELb1ELb0ELb0EEENS1_21CollectiveEpilogueFwdINS6_IJSA_SC_SB_EEES9_SE_SG_Li256ELb1ELb1ELb0ELb0EEENS1_36VarlenDynamicPersistentTileSchedulerILi128ELi80ELi256ELi128ELb0ELb1ELb1ELb0ELb1ELb1EEEEEEEEEvNT_6ParamsE,@"STO_CUDA_ENTRY STV_DEFAULT"
_ZN7cutlass13device_kernelIN5flash11enable_sm90INS1_16FlashAttnFwdSm90INS1_25CollectiveMainloopFwdSm90ILi2EN4cute5tupleIJNS5_1CILi1EEES8_S8_EEENS6_IJNS7_ILi128EEENS7_ILi80EEENS7_ILi256EEEEEELi256ENS_6half_tEfNS_4arch4Sm90ELb0ELb0ELb0ELb1ELb0ELb1ELb0ELb1ELb1ELb1ELb0ELb0EEENS1_21CollectiveEpilogueFwdINS6_IJSA_SC_SB_EEES9_SE_SG_Li256ELb1ELb1ELb0ELb0EEENS1_36VarlenDynamicPersistentTileSchedulerILi128ELi80ELi256ELi128ELb0ELb1ELb1ELb0ELb1ELb1EEEEEEEEEvNT_6ParamsE:
        /* <DEDUP_REMOVED lines=13> */
[----:B------:R-:W-:Y:S02]  /*00d0*/  UIADD3 UR10, UP2, UR4, 0x570, URZ ;  /* 0x00000570040a7890 */ /* 0x000fe4000ff5e03f */
[----:B------:R-:W-:Y:S02]  /*00e0*/  UIADD3 UR4, UP3, UR4, 0x670, URZ ;  /* 0x0000067004047890 */ /* 0x000fe4000ff7e03f */
[----:B------:R-:W-:-:S02]  /*00f0*/  UIADD3.X UR7, URZ, UR5, URZ, UP0, !UPT ;  /* 0x000000053f077290 */ /* 0x000fc400087fe43f */
[----:B------:R-:W-:Y:S02]  /*0100*/  UIADD3.X UR9, URZ, UR5, URZ, UP1, !UPT ;  /* 0x000000053f097290 */ /* 0x000fe40008ffe43f */
[----:B------:R-:W-:Y:S02]  /*0110*/  UIADD3.X UR11, URZ, UR5, URZ, UP2, !UPT ;  /* 0x000000053f0b7290 */ /* 0x000fe400097fe43f */
[----:B------:R-:W-:-:S03]  /*0120*/  UIADD3.X UR5, URZ, UR5, URZ, UP3, !UPT ;  /* 0x000000053f057290 */ /* 0x000fc60009ffe43f */
[----:B------:R0:W-:Y:S02]  /*0130*/  UTMACCTL.PF [UR6] ;  /* 0x00000000060079b9 */ /* 0x0001e40008040000 */
[----:B------:R0:W-:Y:S02]  /*0140*/  UTMACCTL.PF [UR8] ;  /* 0x00000000080079b9 */ /* 0x0001e40008040000 */
[----:B------:R0:W-:Y:S02]  /*0150*/  UTMACCTL.PF [UR10] ;  /* 0x000000000a0079b9 */ /* 0x0001e40008040000 */
[----:B------:R0:W-:Y:S02]  /*0160*/  UTMACCTL.PF [UR4] ;  /* 0x00000000040079b9 */ /* 0x0001e40008040000 */
[----:B0-----:R-:W-:Y:S01]  /*0170*/  NOP ;  /* 0x0000000000007918 */ /* 0x001fe20000000000 */
.L_x_636:
[----:B------:R-:W-:Y:S05]  /*0180*/  BSYNC B0 ;  /* 0x0000000000007941 */ /* 0x000fea0003800000 */
.L_x_635:
        /* <DEDUP_REMOVED lines=41> */
.L_x_637:
        /* <DEDUP_REMOVED lines=22> */
.L_x_638:
        /* <DEDUP_REMOVED lines=18> */
.L_x_639:
        /* <DEDUP_REMOVED lines=22> */
.L_x_640:
        /* <DEDUP_REMOVED lines=22> */
.L_x_641:
[----:B------:R-:W-:Y:S01]  /*0960*/  PLOP3.LUT P0, PT, PT, PT, UP0, 0x80, 0x0 ;  /* 0x000000000000781c */ /* 0x000fe20003f0f008 */
[----:B------:R-:W-:Y:S01]  /*0970*/  UMOV UR60, 0x1 ;  /* 0x00000001003c7882 */ /* 0x000fe20000000000 */
[----:B------:R-:W-:Y:S01]  /*0980*/  NOP ;  /* 0x0000000000007918 */ /* 0x000fe20000000000 */
[----:B------:R-:W-:Y:S01]  /*0990*/  USEL UR60, UR60, 0x2, !UP0 ;  /* 0x000000023c3c7887 */ /* 0x000fe2000c000000 */
[----:B------:R-:W-:Y:S01]  /*09a0*/  BSSY B9, `(.L_x_642) ;  /* 0x0002795000097945 */ /* 0x000fe20003800000 */
[----:B012-4-:R-:W-:Y:S08]  /*09b0*/  BAR.SYNC.DEFER_BLOCKING 0x0 ;  /* 0x0000000000007b1d */ /* 0x017ff00000010000 */
[----:B------:R-:W-:Y:S05]  /*09c0*/  @!P0 BRA `(.L_x_643) ;  /* 0x000001ec00b08947 */ /* 0x000fea0003800000 */
.L_x_644:
[----:B------:R-:W-:-:S08]  /*09d0*/  NOP ;  /* 0x0000000000007918 */ /* 0x000fd00000000000 */
[----:B------:R-:W0:Y:S02]  /*09e0*/  USETMAXREG.TRY_ALLOC.CTAPOOL UP0, 0xf0 ;  /* 0x000000f0000079c8 */ /* 0x000e240008000600 */
[----:B0-----:R-:W-:-:S13]  /*09f0*/  PLOP3.LUT P0, PT, PT, PT, UP0, 0x80, 0x0 ;  /* 0x000000000000781c */ /* 0x001fda0003f0f008 */
[----:B------:R-:W-:Y:S05]  /*0a00*/  @!P0 BRA `(.L_x_644) ;  /* 0xfffffffc00f08947 */ /* 0x000fea000383ffff */
[----:B------:R-:W0:Y:S08]  /*0a10*/  S2UR UR5, SR_CgaCtaId ;  /* 0x00000000000579c3 */ /* 0x000e300000008800 */
[----:B------:R-:W-:Y:S06]  /*0a20*/  BAR.ARV 0x8, 0x180 ;  /* 0x0206000000007b1d */ /* 0x000fec0000002000 */
[----:B------:R-:W-:-:S02]  /*0a30*/  UMOV UR4, 0x400 ;  /* 0x0000040000047882 */ /* 0x000fc40000000000 */
[----:B------:R-:W-:Y:S01]  /*0a40*/  BAR.SYNC.DEFER_BLOCKING 0x5, 0x180 ;  /* 0x0146000000007b1d */ /* 0x000fe20000010000 */
[----:B0-----:R-:W-:-:S06]  /*0a50*/  ULEA UR4, UR5, UR4, 0x18 ;  /* 0x0000000405047291 */ /* 0x001fcc000f8ec03f */
[----:B------:R-:W-:Y:S01]  /*0a60*/  IMAD.U32 R18, RZ, RZ, UR4 ;  /* 0x00000004ff127e24 */ /* 0x000fe2000f8e00ff */
[----:B------:R-:W-:-:S04]  /*0a70*/  ULDC UR4, c[0x0][0xc3c] ;  /* 0x00030f0000047ab9 */ /* 0x000fc80000000800 */
[----:B------:R-:W0:Y:S01]  /*0a80*/  LDS.128 R120, [R18+0x388d0] ;  /* 0x0388d00012787984 */ /* 0x000e220000000c00 */
[----:B------:R-:W-:Y:S06]  /*0a90*/  BAR.ARV 0x4, 0x180 ;  /* 0x0106000000007b1d */ /* 0x000fec0000002000 */
[----:B0-----:R-:W-:-:S13]  /*0aa0*/  ISETP.GE.AND P0, PT, R123, UR4, PT ;  /* 0x000000047b007c0c */ /* 0x001fda000bf06270 */
[----:B------:R-:W-:Y:S05]  /*0ab0*/  @P0 BRA `(.L_x_645) ;  /* 0x00000278000c0947 */ /* 0x000fea0003800000 */
[----:B------:R-:W-:Y:S01]  /*0ac0*/  VIADD R12, R0, 0xffffff80 ;  /* 0xffffff80000c7836 */ /* 0x000fe20000000000 */
[----:B------:R-:W-:Y:S01]  /*0ad0*/  R2UR UR4, R18 ;  /* 0x00000000120472ca */ /* 0x000fe200000e0000 */
[----:B------:R-:W-:Y:S01]  /*0ae0*/  ULOP3.LUT UR5, UR60, 0x1, URZ, 0xfc, !UPT ;  /* 0x000000013c057892 */ /* 0x000fe2000f8efc3f */
[----:B------:R-:W-:Y:S01]  /*0af0*/  IMAD.MOV.U32 R236, RZ, RZ, RZ ;  /* 0x000000ffffec7224 */ /* 0x000fe200078e00ff */
[----:B------:R-:W-:Y:S02]  /*0b00*/  CS2R R220, SRZ ;  /* 0x0000000000dc7805 */ /* 0x000fe4000001ff00 */
[----:B------:R-:W-:Y:S01]  /*0b10*/  SHF.R.S32.HI R0, RZ, 0x1f, R12 ;  /* 0x0000001fff007819 */ /* 0x000fe2000001140c */
[----:B------:R-:W-:Y:S02]  /*0b20*/  IMAD.MOV.U32 R19, RZ, RZ, RZ ;  /* 0x000000ffff137224 */ /* 0x000fe400078e00ff */
[----:B------:R-:W-:Y:S01]  /*0b30*/  IMAD.MOV.U32 R217, RZ, RZ, RZ ;  /* 0x000000ffffd97224 */ /* 0x000fe200078e00ff */
[----:B------:R-:W-:-:S02]  /*0b40*/  LEA.HI R2, R0, R12, RZ, 0x7 ;  /* 0x0000000c00027211 */ /* 0x000fc400078f38ff */
[-C--:B------:R-:W-:Y:S02]  /*0b50*/  LEA.HI R3, R0, R12.reuse, RZ, 0x4 ;  /* 0x0000000c00037211 */ /* 0x080fe400078f20ff */
[----:B------:R-:W-:Y:S01]  /*0b60*/  LOP3.LUT R6, R2, 0xffffff80, RZ, 0xc0, !PT ;  /* 0xffffff8002067812 */ /* 0x000fe200078ec0ff */
[----:B------:R-:W-:Y:S01]  /*0b70*/  UIADD3 UR4, UR4, 0x14400, URZ ;  /* 0x0001440004047890 */ /* 0x000fe2000fffe03f */
[CC--:B------:R-:W-:Y:S02]  /*0b80*/  LEA.HI R4, R0.reuse, R12.reuse, RZ, 0x5 ;  /* 0x0000000c00047211 */ /* 0x0c0fe400078f28ff */
[----:B------:R-:W-:Y:S01]  /*0b90*/  LEA.HI R8, R0, R12, RZ, 0x2 ;  /* 0x0000000c00087211 */ /* 0x000fe200078f10ff */
[----:B------:R-:W-:Y:S01]  /*0ba0*/  IMAD.IADD R13, R12, 0x1, -R6 ;  /* 0x000000010c0d7824 */ /* 0x000fe200078e0a06 */
[----:B------:R-:W-:Y:S02]  /*0bb0*/  SHF.R.S32.HI R6, RZ, 0x4, R3 ;  /* 0x00000004ff067819 */ /* 0x000fe40000011403 */
[----:B------:R-:W-:-:S02]  /*0bc0*/  SHF.L.U32 R5, R4, 0x5, RZ ;  /* 0x0000000504057819 */ /* 0x000fc400000006ff */
[C---:B------:R-:W-:Y:S02]  /*0bd0*/  LOP3.LUT R4, R3.reuse, 0x3fffff0, RZ, 0xc0, !PT ;  /* 0x03fffff003047812 */ /* 0x040fe400078ec0ff */
[----:B------:R-:W-:Y:S02]  /*0be0*/  LEA.HI R3, R3, R6, RZ, 0x1 ;  /* 0x0000000603037211 */ /* 0x000fe400078f08ff */
[----:B------:R-:W-:Y:S01]  /*0bf0*/  LOP3.LUT R5, R5, 0xfffffc00, RZ, 0xc0, !PT ;  /* 0xfffffc0005057812 */ /* 0x000fe200078ec0ff */
[----:B------:R-:W-:Y:S01]  /*0c00*/  IMAD.IADD R4, R12, 0x1, -R4 ;  /* 0x000000010c047824 */ /* 0x000fe200078e0a04 */
[----:B------:R-:W-:Y:S02]  /*0c10*/  LOP3.LUT R3, R3, 0x1ffffffe, RZ, 0xc0, !PT ;  /* 0x1ffffffe03037812 */ /* 0x000fe400078ec0ff */
[----:B------:R-:W-:Y:S01]  /*0c20*/  LOP3.LUT R9, R8, 0xfffffffc, RZ, 0xc0, !PT ;  /* 0xfffffffc08097812 */ /* 0x000fe200078ec0ff */
[----:B------:R-:W-:Y:S01]  /*0c30*/  IMAD R4, R4, 0x40, R5 ;  /* 0x0000004004047824 */ /* 0x000fe200078e0205 */
[----:B------:R-:W-:Y:S01]  /*0c40*/  SHF.R.S32.HI R7, RZ, 0x1f, R13 ;  /* 0x0000001fff077819 */ /* 0x000fe2000001140d */
[----:B------:R-:W-:Y:S01]  /*0c50*/  IMAD.IADD R3, R6, 0x1, -R3 ;  /* 0x0000000106037824 */ /* 0x000fe200078e0a03 */
[----:B------:R-:W-:-:S02]  /*0c60*/  IADD3 R9, R12, -R9, RZ ;  /* 0x800000090c097210 */ /* 0x000fc40007ffe0ff */
[----:B------:R-:W-:Y:S01]  /*0c70*/  LEA.HI R8, R7, R13, RZ, 0x2 ;  /* 0x0000000d07087211 */ /* 0x000fe200078f10ff */
[----:B------:R-:W-:Y:S01]  /*0c80*/  IMAD R3, R3, 0x8, R4 ;  /* 0x0000000803037824 */ /* 0x000fe200078e0204 */
[----:B------:R-:W-:Y:S02]  /*0c90*/  LEA.HI R11, R9, R9, RZ, 0x1 ;  /* 0x00000009090b7211 */ /* 0x000fe400078f08ff */
[--C-:B------:R-:W-:Y:S02]  /*0ca0*/  SHF.R.S32.HI R5, RZ, 0x2, R8.reuse ;  /* 0x00000002ff057819 */ /* 0x100fe40000011408 */
[----:B------:R-:W-:Y:S01]  /*0cb0*/  SHF.R.S32.HI R10, RZ, 0x1f, R8 ;  /* 0x0000001fff0a7819 */ /* 0x000fe20000011408 */
[----:B------:R0:W-:Y:S01]  /*0cc0*/  STL [R1+0x94], R3 ;  /* 0x0000940301007387 */ /* 0x0001e20000100800 */
[----:B------:R-:W-:Y:S02]  /*0cd0*/  LOP3.LUT R6, R11, 0x1ffffffe, RZ, 0xc0, !PT ;  /* 0x1ffffffe0b067812 */ /* 0x000fe400078ec0ff */
[----:B------:R-:W-:-:S02]  /*0ce0*/  LEA.HI R10, R10, R5, RZ, 0x3 ;  /* 0x000000050a0a7211 */ /* 0x000fc400078f18ff */
[----:B------:R-:W-:Y:S01]  /*0cf0*/  SHF.R.S32.HI R11, RZ, 0x7, R2 ;  /* 0x00000007ff0b7819 */ /* 0x000fe20000011402 */
[----:B------:R-:W-:Y:S01]  /*0d00*/  IMAD.IADD R6, R9, 0x1, -R6 ;  /* 0x0000000109067824 */ /* 0x000fe200078e0a06 */
[----:B------:R-:W-:Y:S02]  /*0d10*/  LOP3.LUT R10, R10, 0xfffffff8, RZ, 0xc0, !PT ;  /* 0xfffffff80a0a7812 */ /* 0x000fe400078ec0ff */
[----:B------:R-:W-:Y:S02]  /*0d20*/  LEA.HI R7, R7, R13, RZ, 0x5 ;  /* 0x0000000d07077211 */ /* 0x000fe400078f28ff */
[CC--:B0-----:R-:W-:Y:S02]  /*0d30*/  LEA.HI R3, R0.reuse, R12.reuse, RZ, 0x6 ;  /* 0x0000000c00037211 */ /* 0x0c1fe400078f30ff */
[----:B------:R-:W-:Y:S02]  /*0d40*/  LEA.HI R0, R0, R12, RZ, 0x3 ;  /* 0x0000000c00007211 */ /* 0x000fe400078f18ff */
[----:B------:R-:W-:Y:S01]  /*0d50*/  LEA.HI R2, R2, R11, RZ, 0x1 ;  /* 0x0000000b02027211 */ /* 0x000fe200078f08ff */
[----:B------:R-:W-:Y:S01]  /*0d60*/  IMAD.SHL.U32 R3, R3, 0x8, RZ ;  /* 0x0000000803037824 */ /* 0x000fe200078e00ff */
[----:B------:R-:W-:-:S02]  /*0d70*/  LOP3.LUT R232, R0, 0xfffffff8, RZ, 0xc0, !PT ;  /* 0xfffffff800e87812 */ /* 0x000fc400078ec0ff */
[----:B------:R-:W-:Y:S02]  /*0d80*/  LOP3.LUT R8, R8, 0x7ffffffc, RZ, 0xc0, !PT ;  /* 0x7ffffffc08087812 */ /* 0x000fe400078ec0ff */
[----:B------:R-:W-:Y:S01]  /*0d90*/  SHF.R.S32.HI R212, RZ, 0x3, R0 ;  /* 0x00000003ffd47819 */ /* 0x000fe20000011400 */
[----:B------:R-:W-:Y:S01]  /*0da0*/  IMAD.IADD R232, R12, 0x1, -R232 ;  /* 0x000000010ce87824 */ /* 0x000fe200078e0ae8 */
[----:B------:R-:W-:Y:S01]  /*0db0*/  IADD3 R10, R5, -R10, RZ ;  /* 0x8000000a050a7210 */ /* 0x000fe20007ffe0ff */
[----:B------:R-:W-:Y:S01]  /*0dc0*/  IMAD.MOV.U32 R5, RZ, RZ, -0x2 ;  /* 0xfffffffeff057424 */ /* 0x000fe200078e00ff */
[----:B------:R-:W-:Y:S01]  /*0dd0*/  SHF.R.S32.HI R7, RZ, 0x5, R7 ;  /* 0x00000005ff077819 */ /* 0x000fe20000011407 */
[----:B------:R-:W-:Y:S01]  /*0de0*/  IMAD.IADD R8, R13, 0x1, -R8 ;  /* 0x000000010d087824 */ /* 0x000fe200078e0a08 */
[----:B------:R-:W-:Y:S01]  /*0df0*/  LOP3.LUT R2, R2, 0x3fffffe, RZ, 0xc0, !PT ;  /* 0x03fffffe02027812 */ /* 0x000fe200078ec0ff */
[----:B------:R-:W-:Y:S01]  /*0e00*/  VIADD R9, R212, 0x20 ;  /* 0x00000020d4097836 */ /* 0x000fe20000000000 */
[----:B------:R-:W-:Y:S01]  /*0e10*/  SHF.L.U32 R22, R232, 0x2, RZ ;  /* 0x00000002e8167819 */ /* 0x000fe200000006ff */
[----:B------:R-:W-:Y:S01]  /*0e20*/  IMAD R7, R7, 0x10, R10 ;  /* 0x0000001007077824 */ /* 0x000fe200078e020a */
[----:B------:R-:W-:Y:S01]  /*0e30*/  IADD3 R2, R11, -R2, RZ ;  /* 0x800000020b027210 */ /* 0x000fe20007ffe0ff */
[----:B------:R-:W-:Y:S01]  /*0e40*/  IMAD R4, R8, R5, 0x50 ;  /* 0x0000005008047424 */ /* 0x000fe200078e0205 */
[----:B------:R-:W-:Y:S01]  /*0e50*/  SHF.R.S32.HI R0, RZ, 0x1f, R9 ;  /* 0x0000001fff007819 */ /* 0x000fe20000011409 */
[----:B------:R-:W-:Y:S01]  /*0e60*/  VIADD R8, R212, 0x40 ;  /* 0x00000040d4087836 */ /* 0x000fe20000000000 */
[----:B------:R-:W-:Y:S01]  /*0e70*/  IADD3 R214, R22, 0x40, RZ ;  /* 0x0000004016d67810 */ /* 0x000fe20007ffe0ff */
[----:B------:R-:W-:Y:S01]  /*0e80*/  IMAD R10, R2, 0x40, R7 ;  /* 0x00000040020a7824 */ /* 0x000fe200078e0207 */
[----:B------:R0:W-:Y:S01]  /*0e90*/  STL [R1+0x8c], R4 ;  /* 0x00008c0401007387 */ /* 0x0001e20000100800 */
[----:B------:R-:W-:Y:S01]  /*0ea0*/  VIADD R7, R212, 0x60 ;  /* 0x00000060d4077836 */ /* 0x000fe20000000000 */
[----:B------:R-:W-:Y:S01]  /*0eb0*/  LEA.HI R0, R0, R9, RZ, 0x3 ;  /* 0x0000000900007211 */ /* 0x000fe200078f18ff */
[----:B------:R-:W-:Y:S01]  /*0ec0*/  IMAD.IADD R213, R22, 0x1, R214 ;  /* 0x0000000116d57824 */ /* 0x000fe200078e02d6 */
[----:B------:R-:W-:Y:S01]  /*0ed0*/  SHF.R.S32.HI R2, RZ, 0x1f, R8 ;  /* 0x0000001fff027819 */ /* 0x000fe20000011408 */
[----:B------:R-:W-:Y:S01]  /*0ee0*/  IMAD.SHL.U32 R223, R9, 0x40, RZ ;  /* 0x0000004009df7824 */ /* 0x000fe200078e00ff */
[----:B------:R-:W-:Y:S01]  /*0ef0*/  SHF.R.S32.HI R5, RZ, 0x1f, R7 ;  /* 0x0000001fff057819 */ /* 0x000fe20000011407 */
[----:B------:R-:W-:Y:S01]  /*0f00*/  IMAD.SHL.U32 R0, R0, 0x40, RZ ;  /* 0x0000004000007824 */ /* 0x000fe200078e00ff */
[----:B------:R-:W-:Y:S01]  /*0f10*/  LEA.HI R2, R2, R8, RZ, 0x3 ;  /* 0x0000000802027211 */ /* 0x000fe200078f18ff */
[----:B------:R-:W-:Y:S01]  /*0f20*/  IMAD.SHL.U32 R222, R8, 0x40, RZ ;  /* 0x0000004008de7824 */ /* 0x000fe200078e00ff */
[----:B------:R-:W-:Y:S01]  /*0f30*/  LEA.HI R5, R5, R7, RZ, 0x3 ;  /* 0x0000000705057211 */ /* 0x000fe200078f18ff */
[----:B0-----:R-:W-:Y:S01]  /*0f40*/  IMAD.SHL.U32 R4, R7, 0x40, RZ ;  /* 0x0000004007047824 */ /* 0x001fe200078e00ff */
[----:B------:R-:W-:Y:S01]  /*0f50*/  LOP3.LUT R226, R0, 0xfffffe00, RZ, 0xc0, !PT ;  /* 0xfffffe0000e27812 */ /* 0x000fe200078ec0ff */
[----:B------:R-:W-:Y:S01]  /*0f60*/  IMAD.SHL.U32 R2, R2, 0x40, RZ ;  /* 0x0000004002027824 */ /* 0x000fe200078e00ff */
[----:B------:R-:W-:Y:S01]  /*0f70*/  SHF.L.U32 R5, R5, 0x6, RZ ;  /* 0x0000000605057819 */ /* 0x000fe200000006ff */
[----:B------:R-:W-:Y:S01]  /*0f80*/  STL [R1+0x88], R10 ;  /* 0x0000880a01007387 */ /* 0x000fe20000100800 */
[----:B------:R-:W-:Y:S01]  /*0f90*/  LOP3.LUT R15, R4, 0x1c0, RZ, 0xc0, !PT ;  /* 0x000001c0040f7812 */ /* 0x000fe200078ec0ff */
[----:B------:R-:W-:Y:S01]  /*0fa0*/  VIADD R216, R22, 0x60 ;  /* 0x0000006016d87836 */ /* 0x000fe20000000000 */
[----:B------:R-:W-:-:S02]  /*0fb0*/  SHF.R.S32.HI R4, RZ, 0x1f, R213 ;  /* 0x0000001fff047819 */ /* 0x000fc400000114d5 */
[----:B------:R-:W-:Y:S02]  /*0fc0*/  LOP3.LUT R225, R2, 0xfffffe00, RZ, 0xc0, !PT ;  /* 0xfffffe0002e17812 */ /* 0x000fe400078ec0ff */
[CC--:B------:R-:W-:Y:S02]  /*0fd0*/  LEA.HI R0, R4.reuse, R213.reuse, RZ, 0x6 ;  /* 0x000000d504007211 */ /* 0x0c0fe400078f30ff */
[----:B------:R-:W-:Y:S02]  /*0fe0*/  LEA.HI R4, R4, R213, RZ, 0x3 ;  /* 0x000000d504047211 */ /* 0x000fe400078f18ff */
[----:B------:R-:W-:Y:S01]  /*0ff0*/  SHF.L.U32 R16, R212, 0x6, RZ ;  /* 0x00000006d4107819 */ /* 0x000fe200000006ff */
[----:B------:R-:W-:Y:S01]  /*1000*/  IMAD.SHL.U32 R2, R0, 0x80, RZ ;  /* 0x0000008000027824 */ /* 0x000fe200078e00ff */
[----:B------:R-:W-:Y:S02]  /*1010*/  LOP3.LUT R0, R4, 0x38, RZ, 0xc0, !PT ;  /* 0x0000003804007812 */ /* 0x000fe400078ec0ff */
[----:B------:R-:W-:-:S02]  /*1020*/  LOP3.LUT R227, R3, 0xfffffe00, RZ, 0xc0, !PT ;  /* 0xfffffe0003e37812 */ /* 0x000fc400078ec0ff */
[----:B------:R-:W-:Y:S02]  /*1030*/  LOP3.LUT R11, R5, 0xfffffe00, RZ, 0xc0, !PT ;  /* 0xfffffe00050b7812 */ /* 0x000fe400078ec0ff */
[----:B------:R-:W-:Y:S02]  /*1040*/  LOP3.LUT R3, R16, 0x1c0, RZ, 0xc0, !PT ;  /* 0x000001c010037812 */ /* 0x000fe400078ec0ff */
[----:B------:R-:W-:Y:S01]  /*1050*/  LOP3.LUT R223, R223, 0x1c0, RZ, 0xc0, !PT ;  /* 0x000001c0dfdf7812 */ /* 0x000fe200078ec0ff */
[----:B------:R-:W-:Y:S01]  /*1060*/  STL [R1+0x68], R11 ;  /* 0x0000680b01007387 */ /* 0x000fe20000100800 */
[----:B------:R-:W-:Y:S02]  /*1070*/  LOP3.LUT R222, R222, 0x1c0, RZ, 0xc0, !PT ;  /* 0x000001c0dede7812 */ /* 0x000fe400078ec0ff */
[----:B------:R-:W-:Y:S01]  /*1080*/  LOP3.LUT R5, R0, 0x1c0, R16, 0xf8, !PT ;  /* 0x000001c000057812 */ /* 0x000fe200078ef810 */
[----:B------:R-:W-:Y:S01]  /*1090*/  IMAD.SHL.U32 R16, R232, 0x8, RZ ;  /* 0x00000008e8107824 */ /* 0x000fe200078e00ff */
[----:B------:R-:W-:-:S02]  /*10a0*/  MOV R0, UR5 ;  /* 0x0000000500007c02 */ /* 0x000fc40008000f00 */
[----:B------:R-:W-:Y:S01]  /*10b0*/  SHF.R.S32.HI R0, RZ, 0x1f, R212 ;  /* 0x0000001fff007819 */ /* 0x000fe200000114d4 */
[----:B------:R-:W-:Y:S01]  /*10c0*/  IMAD.U32 R0, RZ, RZ, UR4 ;  /* 0x00000004ff007e24 */ /* 0x000fe2000f8e00ff */
[----:B------:R-:W-:Y:S01]  /*10d0*/  SHF.R.U32.HI R228, RZ, 0x3, R3 ;  /* 0x00000003ffe47819 */ /* 0x000fe20000011603 */
[C---:B------:R-:W-:Y:S01]  /*10e0*/  VIADD R218, R16.reuse, 0x80 ;  /* 0x0000008010da7836 */ /* 0x040fe20000000000 */
[----:B------:R-:W-:Y:S01]  /*10f0*/  SHF.R.U32.HI R14, RZ, 0x3, R223 ;  /* 0x00000003ff0e7819 */ /* 0x000fe200000116df */
[----:B------:R-:W-:Y:S01]  /*1100*/  VIADD R219, R16, 0xc0 ;  /* 0x000000c010db7836 */ /* 0x000fe20000000000 */
[----:B------:R-:W-:Y:S01]  /*1110*/  SHF.R.U32.HI R13, RZ, 0x3, R222 ;  /* 0x00000003ff0d7819 */ /* 0x000fe200000116de */
[----:B------:R0:W-:Y:S01]  /*1120*/  STL [R1+0x64], R0 ;  /* 0x0000640001007387 */ /* 0x0001e20000100800 */
[----:B------:R-:W-:Y:S02]  /*1130*/  SHF.R.U32.HI R12, RZ, 0x3, R15 ;  /* 0x00000003ff0c7819 */ /* 0x000fe4000001160f */
[----:B------:R-:W-:-:S02]  /*1140*/  LOP3.LUT R7, R223, 0x38, R4, 0xf8, !PT ;  /* 0x00000038df077812 */ /* 0x000fc400078ef804 */
[--C-:B------:R-:W-:Y:S02]  /*1150*/  LOP3.LUT R8, R222, 0x38, R4.reuse, 0xf8, !PT ;  /* 0x00000038de087812 */ /* 0x100fe400078ef804 */
[----:B------:R-:W-:Y:S02]  /*1160*/  LOP3.LUT R9, R15, 0x38, R4, 0xf8, !PT ;  /* 0x000000380f097812 */ /* 0x000fe400078ef804 */
[----:B------:R-:W-:Y:S02]  /*1170*/  LOP3.LUT R229, R3, 0x38, R16, 0xf8, !PT ;  /* 0x0000003803e57812 */ /* 0x000fe400078ef810 */
[----:B------:R-:W-:Y:S02]  /*1180*/  LOP3.LUT R2, R2, 0xffffe000, RZ, 0xc0, !PT ;  /* 0xffffe00002027812 */ /* 0x000fe400078ec0ff */
[----:B------:R-:W-:Y:S02]  /*1190*/  LOP3.LUT R7, R7, R14, RZ, 0x3c, !PT ;  /* 0x0000000e07077212 */ /* 0x000fe400078e3cff */
[----:B------:R-:W-:-:S02]  /*11a0*/  LOP3.LUT R8, R8, R13, RZ, 0x3c, !PT ;  /* 0x0000000d08087212 */ /* 0x000fc400078e3cff */
[----:B------:R-:W-:Y:S02]  /*11b0*/  LOP3.LUT R9, R9, R12, RZ, 0x3c, !PT ;  /* 0x0000000c09097212 */ /* 0x000fe400078e3cff */
[----:B------:R-:W-:Y:S02]  /*11c0*/  LOP3.LUT R5, R5, R228, RZ, 0x3c, !PT ;  /* 0x000000e405057212 */ /* 0x000fe400078e3cff */
[--C-:B------:R-:W-:Y:S02]  /*11d0*/  LOP3.LUT R3, R223, 0x38, R16.reuse, 0xf8, !PT ;  /* 0x00000038df037812 */ /* 0x100fe400078ef810 */
[----:B0-----:R-:W-:Y:S02]  /*11e0*/  LOP3.LUT R0, R222, 0x38, R16, 0xf8, !PT ;  /* 0x00000038de007812 */ /* 0x001fe400078ef810 */
[-C--:B------:R-:W-:Y:S02]  /*11f0*/  IADD3 R7, R7, R2.reuse, R226 ;  /* 0x0000000207077210 */ /* 0x080fe40007ffe0e2 */
[----:B------:R-:W-:-:S02]  /*1200*/  IADD3 R8, R8, R2, R225 ;  /* 0x0000000208087210 */ /* 0x000fc40007ffe0e1 */
[-C--:B------:R-:W-:Y:S02]  /*1210*/  IADD3 R9, R9, R2.reuse, R11 ;  /* 0x0000000209097210 */ /* 0x080fe40007ffe00b */
[----:B------:R-:W-:Y:S02]  /*1220*/  IADD3 R5, R5, R2, R227 ;  /* 0x0000000205057210 */ /* 0x000fe40007ffe0e3 */
[----:B------:R-:W-:Y:S02]  /*1230*/  LOP3.LUT R3, R226, R3, R14, 0xf6, !PT ;  /* 0x00000003e2037212 */ /* 0x000fe400078ef60e */
[----:B------:R-:W-:Y:S02]  /*1240*/  LOP3.LUT R2, R15, 0x38, R16, 0xf8, !PT ;  /* 0x000000380f027812 */ /* 0x000fe400078ef810 */
[----:B------:R-:W-:Y:S02]  /*1250*/  LOP3.LUT R0, R225, R0, R13, 0xf6, !PT ;  /* 0x00000000e1007212 */ /* 0x000fe400078ef60d */
[----:B------:R-:W-:-:S02]  /*1260*/  SHF.R.S32.HI R234, RZ, 0x3, R4 ;  /* 0x00000003ffea7819 */ /* 0x000fc40000011404 */
[----:B------:R-:W-:Y:S02]  /*1270*/  LOP3.LUT R235, R4, 0xfffffff8, RZ, 0xc0, !PT ;  /* 0xfffffff804eb7812 */ /* 0x000fe400078ec0ff */
[----:B------:R-:W-:Y:S02]  /*1280*/  LEA R4, R3, UR4, 0x1 ;  /* 0x0000000403047c11 */ /* 0x000fe4000f8e08ff */
[----:B------:R-:W-:Y:S02]  /*1290*/  LOP3.LUT R2, R11, R2, R12, 0xf6, !PT ;  /* 0x000000020b027212 */ /* 0x000fe400078ef60c */
[----:B------:R-:W-:Y:S01]  /*12a0*/  LEA R0, R0, UR4, 0x1 ;  /* 0x0000000400007c11 */ /* 0x000fe2000f8e08ff */
[----:B------:R-:W-:Y:S01]  /*12b0*/  STL [R1+0x80], R4 ;  /* 0x0000800401007387 */ /* 0x000fe20000100800 */
[----:B------:R-:W-:Y:S02]  /*12c0*/  LEA R3, R2, UR4, 0x1 ;  /* 0x0000000402037c11 */ /* 0x000fe4000f8e08ff */
[----:B------:R-:W-:Y:S01]  /*12d0*/  LEA R2, R6, R10, 0x3 ;  /* 0x0000000a06027211 */ /* 0x000fe200078e18ff */
[----:B------:R0:W-:Y:S01]  /*12e0*/  STL [R1+0x78], R0 ;  /* 0x0000780001007387 */ /* 0x0001e20000100800 */
[----:B------:R-:W-:-:S02]  /*12f0*/  SHF.R.S32.HI R17, RZ, 0x1f, R16 ;  /* 0x0000001fff117819 */ /* 0x000fc40000011410 */
[----:B------:R-:W-:Y:S01]  /*1300*/  IADD3 R215, R22, 0x20, RZ ;  /* 0x0000002016d77810 */ /* 0x000fe20007ffe0ff */
[----:B------:R1:W-:Y:S01]  /*1310*/  STL [R1+0x70], R3 ;  /* 0x0000700301007387 */ /* 0x0003e20000100800 */
[----:B------:R-:W-:-:S03]  /*1320*/  LOP3.LUT R229, R227, R229, R228, 0xf6, !PT ;  /* 0x000000e5e3e57212 */ /* 0x000fc600078ef6e4 */
[----:B------:R2:W-:Y:S01]  /*1330*/  STL [R1+0x90], R2 ;  /* 0x0000900201007387 */ /* 0x0005e20000100800 */
[----:B0-----:R-:W-:Y:S02]  /*1340*/  LEA R0, R7, UR4, 0x1 ;  /* 0x0000000407007c11 */ /* 0x001fe4000f8e08ff */
[----:B-1----:R-:W-:-:S03]  /*1350*/  LEA R3, R8, UR4, 0x1 ;  /* 0x0000000408037c11 */ /* 0x002fc6000f8e08ff */
[----:B------:R0:W-:Y:S01]  /*1360*/  STL [R1+0x7c], R0 ;  /* 0x00007c0001007387 */ /* 0x0001e20000100800 */
[----:B--2---:R-:W-:-:S03]  /*1370*/  LEA R2, R9, UR4, 0x1 ;  /* 0x0000000409027c11 */ /* 0x004fc6000f8e08ff */
[----:B------:R1:W-:Y:S01]  /*1380*/  STL [R1+0x74], R3 ;  /* 0x0000740301007387 */ /* 0x0003e20000100800 */
[----:B0-----:R-:W-:-:S05]  /*1390*/  LEA R0, R5, UR4, 0x1 ;  /* 0x0000000405007c11 */ /* 0x001fca000f8e08ff */
[----:B------:R1:W-:Y:S04]  /*13a0*/  STL [R1+0x84], R0 ;  /* 0x0000840001007387 */ /* 0x0003e80000100800 */
[----:B------:R1:W-:Y:S02]  /*13b0*/  STL [R1+0x6c], R2 ;  /* 0x00006c0201007387 */ /* 0x0003e40000100800 */
.L_x_870:
[----:B0-----:R-:W0:Y:S01]  /*13c0*/  LDC.64 R230, c[0x0][0xc88] ;  /* 0x00032200ffe67b82 */ /* 0x001e220000000a00 */
[----:B------:R-:W-:Y:S01]  /*13d0*/  ULDC.64 UR10, c[0x0][0x208] ;  /* 0x00008200000a7ab9 */ /* 0x000fe20000000a00 */
[----:B------:R-:W-:Y:S01]  /*13e0*/  ULDC.64 UR4, c[0x0][0xa28] ;  /* 0x00028a0000047ab9 */ /* 0x000fe20000000a00 */
[----:B------:R-:W-:Y:S01]  /*13f0*/  ULDC.64 UR8, c[0x0][0xa18] ;  /* 0x0002860000087ab9 */ /* 0x000fe20000000a00 */
[----:B------:R-:W-:Y:S01]  /*1400*/  ULDC.64 UR6, c[0x0][0xa08] ;  /* 0x0002820000067ab9 */ /* 0x000fe20000000a00 */
[----:B0-----:R-:W-:-:S06]  /*1410*/  IMAD.WIDE R230, R123, 0x4, R230 ;  /* 0x000000047be67825 */ /* 0x001fcc00078e02e6 */
[----:B------:R0:W1:Y:S01]  /*1420*/  LDG.E R230, desc[UR10][R230.64] ;  /* 0x0000000ae6e67981 */ /* 0x000062000c1e1900 */
[----:B------:R-:W-:Y:S01]  /*1430*/  ISETP.NE.U32.AND P2, PT, RZ, UR4, PT ;  /* 0x00000004ff007c0c */ /* 0x000fe2000bf45070 */
[----:B------:R-:W-:Y:S01]  /*1440*/  IMAD.MOV.U32 R9, RZ, RZ, RZ ;  /* 0x000000ffff097224 */ /* 0x000fe200078e00ff */
[----:B------:R-:W-:Y:S01]  /*1450*/  ISETP.NE.U32.AND P1, PT, RZ, UR8, PT ;  /* 0x00000008ff007c0c */ /* 0x000fe2000bf25070 */
[----:B------:R-:W-:Y:S01]  /*1460*/  IMAD.MOV.U32 R113, RZ, RZ, RZ ;  /* 0x000000ffff717224 */ /* 0x000fe200078e00ff */
[----:B------:R-:W-:Y:S02]  /*1470*/  ISETP.NE.AND.EX P2, PT, RZ, UR5, PT, P2 ;  /* 0x00000005ff007c0c */ /* 0x000fe4000bf45320 */
[----:B------:R-:W-:Y:S02]  /*1480*/  ISETP.NE.AND.EX P1, PT, RZ, UR9, PT, P1 ;  /* 0x00000009ff007c0c */ /* 0x000fe4000bf25310 */
[----:B------:R-:W-:-:S04]  /*1490*/  ISETP.NE.U32.AND P0, PT, RZ, UR6, PT ;  /* 0x00000006ff007c0c */ /* 0x000fc8000bf05070 */
[----:B------:R-:W-:Y:S01]  /*14a0*/  ISETP.NE.AND.EX P0, PT, RZ, UR7, PT, P0 ;  /* 0x00000007ff007c0c */ /* 0x000fe2000bf05300 */
[----:B------:R-:W-:Y:S02]  /*14b0*/  IMAD.MOV.U32 R237, RZ, RZ, R121 ;  /* 0x000000ffffed7224 */ /* 0x000fe400078e0079 */
[----:B0-----:R-:W-:Y:S01]  /*14c0*/  IMAD.MOV.U32 R231, RZ, RZ, R122 ;  /* 0x000000ffffe77224 */ /* 0x001fe200078e007a */
[----:B-1----:R-:W-:Y:S01]  /*14d0*/  SHF.R.S32.HI R0, RZ, 0x1f, R230 ;  /* 0x0000001fff007819 */ /* 0x002fe200000114e6 */
[C---:B------:R-:W-:Y:S01]  /*14e0*/  IMAD.SHL.U32 R233, R230.reuse, 0x4, RZ ;  /* 0x00000004e6e97824 */ /* 0x040fe200078e00ff */
[C---:B------:R-:W-:Y:S01]  /*14f0*/  @P2 LEA R2, P3, R230.reuse, UR4, 0x2 ;  /* 0x00000004e6022c11 */ /* 0x040fe2000f8610ff */
[----:B------:R-:W-:Y:S01]  /*1500*/  ULDC UR4, c[0x0][0x288] ;  /* 0x0000a20000047ab9 */ /* 0x000fe20000000800 */
[C-C-:B------:R-:W-:Y:S01]  /*1510*/  SHF.L.U64.HI R27, R230.reuse, 0x2, R0.reuse ;  /* 0x00000002e61b7819 */ /* 0x140fe20000010200 */
[----:B------:R0:W-:Y:S01]  /*1520*/  STL [R1+0x60], R0 ;  /* 0x0000600001007387 */ /* 0x0001e20000100800 */
[----:B----4-:R-:W-:-:S02]  /*1530*/  @P2 LEA.HI.X R3, R230, UR5, R0, 0x2, P3 ;  /* 0x00000005e6032c11 */ /* 0x010fc400098f1400 */
[----:B------:R-:W-:Y:S01]  /*1540*/  MOV R177, UR4 ;  /* 0x0000000400b17c02 */ /* 0x000fe20008000f00 */
[----:B------:R-:W-:Y:S01]  /*1550*/  ULDC.64 UR4, c[0x0][0x418] ;  /* 0x0001060000047ab9 */ /* 0x000fe20000000a00 */
[C---:B------:R-:W-:Y:S01]  /*1560*/  IADD3 R6, P4, R233.reuse, UR6, RZ ;  /* 0x00000006e9067c10 */ /* 0x040fe2000ff9e0ff */
[----:B------:R-:W-:Y:S01]  /*1570*/  UISETP.NE.U32.AND UP0, UPT, UR4, URZ, UPT ;  /* 0x0000003f0400728c */ /* 0x000fe2000bf05070 */
[----:B------:R0:W5:Y:S01]  /*1580*/  @P2 LDG.E R9, desc[UR10][R2.64] ;  /* 0x0000000a02092981 */ /* 0x000162000c1e1900 */
[----:B--23--:R-:W-:Y:S01]  /*1590*/  @P1 IADD3 R4, P2, R233, UR8, RZ ;  /* 0x00000008e9041c10 */ /* 0x00cfe2000ff5e0ff */
[----:B------:R-:W-:Y:S01]  /*15a0*/  ULDC UR4, c[0x0][0x424] ;  /* 0x0001090000047ab9 */ /* 0x000fe20000000800 */
[----:B------:R-:W-:Y:S01]  /*15b0*/  UISETP.NE.AND.EX UP0, UPT, UR5, URZ, UPT, UP0 ;  /* 0x0000003f0500728c */ /* 0x000fe2000bf05300 */
[C---:B------:R-:W-:Y:S01]  /*15c0*/  IADD3.X R7, R27.reuse, UR7, RZ, P4, !PT ;  /* 0x000000071b077c10 */ /* 0x040fe2000a7fe4ff */
[----:B------:R-:W-:Y:S01]  /*15d0*/  ULDC.64 UR6, c[0x0][0xa20] ;  /* 0x0002880000067ab9 */ /* 0x000fe20000000a00 */
[----:B------:R-:W-:Y:S01]  /*15e0*/  @P1 IADD3.X R5, R27, UR9, RZ, P2, !PT ;  /* 0x000000091b051c10 */ /* 0x000fe200097fe4ff */
[----:B------:R-:W-:Y:S01]  /*15f0*/  USEL UR4, UR4, 0x1, UP0 ;  /* 0x0000000104047887 */ /* 0x000fe20008000000 */
[----:B------:R-:W-:Y:S01]  /*1600*/  ISETP.NE.U32.AND P2, PT, RZ, UR6, PT ;  /* 0x00000006ff007c0c */ /* 0x000fe2000bf45070 */
[----:B------:R-:W-:Y:S01]  /*1610*/  ULDC UR5, c[0x0][0x2f0] ;  /* 0x0000bc0000057ab9 */ /* 0x000fe20000000800 */
[----:B------:R0:W5:Y:S01]  /*1620*/  @P0 LDG.E R113, desc[UR10][R6.64] ;  /* 0x0000000a06710981 */ /* 0x000162000c1e1900 */
[----:B------:R-:W-:Y:S01]  /*1630*/  UIMAD UR4, UR4, UR5, URZ ;  /* 0x00000005040472a4 */ /* 0x000fe2000f8e023f */
[----:B------:R-:W-:-:S02]  /*1640*/  ISETP.NE.AND.EX P2, PT, RZ, UR7, PT, P2 ;  /* 0x00000007ff007c0c */ /* 0x000fc4000bf45320 */
[----:B------:R0:W5:Y:S01]  /*1650*/  @P1 LDG.E R177, desc[UR10][R4.64] ;  /* 0x0000000a04b11981 */ /* 0x000162000c1e1900 */
[----:B------:R-:W-:Y:S01]  /*1660*/  ULDC UR5, c[0x0][0x348] ;  /* 0x0000d20000057ab9 */ /* 0x000fe20000000800 */
[----:B------:R-:W-:Y:S01]  /*1670*/  IMAD.MOV.U32 R25, RZ, RZ, R230 ;  /* 0x000000ffff197224 */ /* 0x000fe200078e00e6 */
[----:B------:R-:W-:Y:S08]  /*1680*/  @P1 BRA `(.L_x_646) ;  /* 0x0000000000281947 */ /* 0x000ff00003800000 */
[----:B------:R-:W-:Y:S02]  /*1690*/  ULDC.64 UR8, c[0x0][0xa00] ;  /* 0x0002800000087ab9 */ /* 0x000fe40000000a00 */
[----:B------:R-:W-:-:S04]  /*16a0*/  ISETP.NE.U32.AND P1, PT, RZ, UR8, PT ;  /* 0x00000008ff007c0c */ /* 0x000fc8000bf25070 */
[----:B------:R-:W-:-:S13]  /*16b0*/  ISETP.NE.AND.EX P1, PT, RZ, UR9, PT, P1 ;  /* 0x00000009ff007c0c */ /* 0x000fda000bf25310 */
[----:B------:R-:W-:Y:S05]  /*16c0*/  @!P1 BRA `(.L_x_646) ;  /* 0x0000000000189947 */ /* 0x000fea0003800000 */
[----:B0-----:R-:W0:Y:S01]  /*16d0*/  LDC.64 R2, c[0x0][0xa00] ;  /* 0x00028000ff027b82 */ /* 0x001e220000000a00 */
[----:B------:R-:W-:Y:S01]  /*16e0*/  ULDC.64 UR8, c[0x0][0x208] ;  /* 0x0000820000087ab9 */ /* 0x000fe20000000a00 */
[----:B0-----:R-:W-:-:S05]  /*16f0*/  IMAD.WIDE R2, R25, 0x4, R2 ;  /* 0x0000000419027825 */ /* 0x001fca00078e0202 */
[----:B-----5:R-:W2:Y:S04]  /*1700*/  LDG.E R177, desc[UR8][R2.64] ;  /* 0x0000000802b17981 */ /* 0x020ea8000c1e1900 */
[----:B------:R-:W2:Y:S02]  /*1710*/  LDG.E R0, desc[UR8][R2.64+0x4] ;  /* 0x0000040802007981 */ /* 0x000ea4000c1e1900 */
[----:B--2---:R-:W-:-:S07]  /*1720*/  IADD3 R177, -R177, R0, RZ ;  /* 0x00000000b1b17210 */ /* 0x004fce0007ffe1ff */
.L_x_646:
[----:B0-----:R-:W-:Y:S02]  /*1730*/  IMAD.U32 R2, RZ, RZ, UR5 ;  /* 0x00000005ff027e24 */ /* 0x001fe4000f8e00ff */
[----:B------:R-:W-:Y:S01]  /*1740*/  IMAD.U32 R26, RZ, RZ, UR4 ;  /* 0x00000004ff1a7e24 */ /* 0x000fe2000f8e00ff */
[----:B------:R-:W-:Y:S06]  /*1750*/  @!P2 BRA `(.L_x_647) ;  /* 0x000000000014a947 */ /* 0x000fec0003800000 */
[----:B------:R-:W-:Y:S01]  /*1760*/  IADD3 R4, P0, R233, UR6, RZ ;  /* 0x00000006e9047c10 */ /* 0x000fe2000ff1e0ff */
[----:B------:R-:W-:-:S03]  /*1770*/  ULDC.64 UR4, c[0x0][0x208] ;  /* 0x0000820000047ab9 */ /* 0x000fc60000000a00 */
[----:B------:R-:W-:-:S05]  /*1780*/  IADD3.X R5, R27, UR7, RZ, P0, !PT ;  /* 0x000000071b057c10 */ /* 0x000fca00087fe4ff */
[----:B------:R0:W5:Y:S01]  /*1790*/  LDG.E R26, desc[UR4][R4.64] ;  /* 0x00000004041a7981 */ /* 0x000162000c1e1900 */
[----:B------:R-:W-:Y:S05]  /*17a0*/  BRA `(.L_x_648) ;  /* 0x0000000000147947 */ /* 0x000fea0003800000 */
.L_x_647:
[----:B------:R-:W-:Y:S05]  /*17b0*/  @!P0 BRA `(.L_x_648) ;  /* 0x0000000000108947 */ /* 0x000fea0003800000 */
[----:B------:R-:W-:Y:S02]  /*17c0*/  ULDC.64 UR4, c[0x0][0x208] ;  /* 0x0000820000047ab9 */ /* 0x000fe40000000a00 */
[----:B------:R-:W2:Y:S04]  /*17d0*/  LDG.E R3, desc[UR4][R6.64] ;  /* 0x0000000406037981 */ /* 0x000ea8000c1e1900 */
[----:B------:R-:W2:Y:S02]  /*17e0*/  LDG.E R26, desc[UR4][R6.64+0x4] ;  /* 0x00000404061a7981 */ /* 0x000ea4000c1e1900 */
[----:B--2---:R-:W-:-:S07]  /*17f0*/  IMAD.IADD R26, R26, 0x1, -R3 ;  /* 0x000000011a1a7824 */ /* 0x004fce00078e0a03 */
.L_x_648:
[----:B------:R-:W-:Y:S01]  /*1800*/  ULDC.64 UR4, c[0x0][0xa10] ;  /* 0x0002840000047ab9 */ /* 0x000fe20000000a00 */
[----:B------:R-:W-:Y:S01]  /*1810*/  ULDC.64 UR6, c[0x0][0x208] ;  /* 0x0000820000067ab9 */ /* 0x000fe20000000a00 */
[----:B------:R-:W-:-:S04]  /*1820*/  ISETP.NE.U32.AND P0, PT, RZ, UR4, PT ;  /* 0x00000004ff007c0c */ /* 0x000fc8000bf05070 */
[----:B------:R-:W-:Y:S01]  /*1830*/  ISETP.NE.AND.EX P0, PT, RZ, UR5, PT, P0 ;  /* 0x00000005ff007c0c */ /* 0x000fe2000bf05300 */
[----:B-----5:R-:W-:Y:S01]  /*1840*/  IMAD.IADD R9, R26, 0x1, -R9 ;  /* 0x000000011a097824 */ /* 0x020fe200078e0a09 */
[----:B------:R-:W-:-:S11]  /*1850*/  ULDC.64 UR4, c[0x0][0xa30] ;  /* 0x00028c0000047ab9 */ /* 0x000fd60000000a00 */
[----:B0-----:R-:W0:Y:S02]  /*1860*/  @P0 LDC.64 R4, c[0x0][0xa10] ;  /* 0x00028400ff040b82 */ /* 0x001e240000000a00 */
[----:B0-----:R-:W-:-:S05]  /*1870*/  @P0 IMAD.WIDE R4, R25, 0x4, R4 ;  /* 0x0000000419040825 */ /* 0x001fca00078e0204 */
[----:B------:R-:W2:Y:S04]  /*1880*/  @P0 LDG.E R0, desc[UR6][R4.64] ;  /* 0x0000000604000981 */ /* 0x000ea8000c1e1900 */
[----:B------:R0:W2:Y:S01]  /*1890*/  @P0 LDG.E R3, desc[UR6][R4.64+0x4] ;  /* 0x0000040604030981 */ /* 0x0000a2000c1e1900 */
[----:B------:R-:W-:Y:S02]  /*18a0*/  ISETP.NE.U32.AND P1, PT, RZ, UR4, PT ;  /* 0x00000004ff007c0c */ /* 0x000fe4000bf25070 */
[----:B------:R-:W-:Y:S02]  /*18b0*/  MOV R144, R26 ;  /* 0x0000001a00907202 */ /* 0x000fe40000000f00 */
[----:B------:R-:W-:Y:S01]  /*18c0*/  ISETP.NE.AND.EX P1, PT, RZ, UR5, PT, P1 ;  /* 0x00000005ff007c0c */ /* 0x000fe2000bf25310 */
[----:B0-----:R-:W-:-:S05]  /*18d0*/  IMAD.MOV R4, RZ, RZ, -R9 ;  /* 0x000000ffff047224 */ /* 0x001fca00078e0a09 */
[----:B------:R-:W-:-:S07]  /*18e0*/  VIMNMX R4, RZ, R4, !PT ;  /* 0x00000004ff047248 */ /* 0x000fce0007fe0100 */
[----:B------:R-:W-:-:S04]  /*18f0*/  @P1 IADD3 R6, P2, R233, UR4, RZ ;  /* 0x00000004e9061c10 */ /* 0x000fc8000ff5e0ff */
[----:B------:R-:W-:Y:S02]  /*1900*/  @P1 IADD3.X R7, R27, UR5, RZ, P2, !PT ;  /* 0x000000051b071c10 */ /* 0x000fe400097fe4ff */
[----:B------:R-:W-:-:S03]  /*1910*/  PLOP3.LUT P2, PT, PT, PT, PT, 0x80, 0x0 ;  /* 0x000000000000781c */ /* 0x000fc60003f4f070 */
[----:B------:R0:W5:Y:S01]  /*1920*/  @P1 LDG.E R144, desc[UR6][R6.64] ;  /* 0x0000000606901981 */ /* 0x000162000c1e1900 */
[----:B--2---:R-:W-:-:S04]  /*1930*/  @P0 IMAD.IADD R2, R3, 0x1, -R0 ;  /* 0x0000000103020824 */ /* 0x004fc800078e0a00 */
[----:B------:R-:W-:-:S05]  /*1940*/  IMAD.IADD R178, R9, 0x1, R2 ;  /* 0x0000000109b27824 */ /* 0x000fca00078e0202 */
[----:B------:R-:W-:-:S05]  /*1950*/  IADD3 R0, R178, 0x4f, RZ ;  /* 0x0000004fb2007810 */ /* 0x000fca0007ffe0ff */
[----:B------:R-:W-:-:S05]  /*1960*/  IMAD.HI R0, R0, 0x66666667, RZ ;  /* 0x6666666700007827 */ /* 0x000fca00078e02ff */
[----:B------:R-:W-:-:S04]  /*1970*/  SHF.R.U32.HI R179, RZ, 0x1f, R0 ;  /* 0x0000001fffb37819 */ /* 0x000fc80000011600 */
[----:B------:R-:W-:-:S05]  /*1980*/  LEA.HI.SX32 R179, R0, R179, 0x1b ;  /* 0x000000b300b37211 */ /* 0x000fca00078fdaff */
[----:B------:R-:W-:-:S05]  /*1990*/  IMAD R3, R179, 0x50, -R9 ;  /* 0x00000050b3037824 */ /* 0x000fca00078e0a09 */
[----:B------:R-:W-:-:S04]  /*19a0*/  VIMNMX R3, R3, R2, PT ;  /* 0x0000000203037248 */ /* 0x000fc80003fe0100 */
[----:B------:R-:W-:Y:S01]  /*19b0*/  ISETP.GT.AND P0, PT, R3, R4, PT ;  /* 0x000000040300720c */ /* 0x000fe20003f04270 */
[----:B------:R-:W-:-:S05]  /*19c0*/  IMAD.WIDE.U32 R4, R4, -0x33333333, RZ ;  /* 0xcccccccd04047825 */ /* 0x000fca00078e00ff */
[----:B------:R-:W-:-:S05]  /*19d0*/  SHF.R.U32.HI R119, RZ, 0x6, R5 ;  /* 0x00000006ff777819 */ /* 0x000fca0000011605 */
[----:B------:R-:W-:Y:S02]  /*19e0*/  IMAD.MOV.U32 R24, RZ, RZ, R119 ;  /* 0x000000ffff187224 */ /* 0x000fe400078e0077 */
[----:B------:R-:W-:-:S04]  /*19f0*/  @P0 VIADD R0, R3, 0x4f ;  /* 0x0000004f03000836 */ /* 0x000fc80000000000 */
[----:B------:R-:W-:-:S05]  /*1a00*/  @P0 IMAD.HI R0, R0, 0x66666667, RZ ;  /* 0x6666666700000827 */ /* 0x000fca00078e02ff */
[----:B------:R-:W-:-:S04]  /*1a10*/  @P0 SHF.R.U32.HI R3, RZ, 0x1f, R0 ;  /* 0x0000001fff030819 */ /* 0x000fc80000011600 */
[----:B------:R-:W-:-:S04]  /*1a20*/  @P0 LEA.HI.SX32 R24, R0, R3, 0x1b ;  /* 0x0000000300180211 */ /* 0x000fc800078fdaff */
[----:B------:R-:W-:-:S13]  /*1a30*/  ISETP.GT.AND P0, PT, R24, R119, PT ;  /* 0x000000771800720c */ /* 0x000fda0003f04270 */
[----:B0-----:R-:W-:Y:S05]  /*1a40*/  @!P0 BRA `(.L_x_649) ;  /* 0x0000008c00f48947 */ /* 0x001fea0003800000 */
[----:B------:R-:W-:Y:S01]  /*1a50*/  IADD3 R0, R18, 0x24400, RZ ;  /* 0x0002440012007810 */ /* 0x000fe20007ffe0ff */
[----:B------:R-:W-:Y:S03]  /*1a60*/  BSSY B6, `(.L_x_650) ;  /* 0x0000013000067945 */ /* 0x000fe60003800000 */
[----:B------:R-:W-:-:S13]  /*1a70*/  LOP3.LUT P0, RZ, R0, 0x3ff, RZ, 0xc0, !PT ;  /* 0x000003ff00ff7812 */ /* 0x000fda000780c0ff */
[----:B------:R-:W-:Y:S05]  /*1a80*/  @!P0 BRA `(.L_x_651) ;  /* 0x0000000000408947 */ /* 0x000fea0003800000 */
[----:B------:R-:W-:Y:S01]  /*1a90*/  MOV R0, 0x0 ;  /* 0x0000000000007802 */ /* 0x000fe20000000f00 */
[----:B------:R-:W-:Y:S01]  /*1aa0*/  ULDC.64 UR4, c[0x4][0x1b8] ;  /* 0x01006e0000047ab9 */ /* 0x000fe20000000a00 */
[----:B------:R-:W-:Y:S01]  /*1ab0*/  ULDC.64 UR6, c[0x4][0x128] ;  /* 0x01004a0000067ab9 */ /* 0x000fe20000000a00 */
[----:B------:R-:W-:Y:S01]  /*1ac0*/  IMAD.U32 R4, RZ, RZ, UR4 ;  /* 0x00000004ff047e24 */ /* 0x000fe2000f8e00ff */
[----:B------:R0:W1:Y:S01]  /*1ad0*/  LDC.64 R14, c[0x4][R0] ;  /* 0x01000000000e7b82 */ /* 0x0000620000000a00 */
[----:B------:R-:W-:Y:S01]  /*1ae0*/  IMAD.U32 R5, RZ, RZ, UR5 ;  /* 0x00000005ff057e24 */ /* 0x000fe2000f8e00ff */
[----:B------:R-:W-:Y:S01]  /*1af0*/  ULDC.64 UR4, c[0x4][0x1c0] ;  /* 0x0100700000047ab9 */ /* 0x000fe20000000a00 */
[----:B------:R-:W-:Y:S01]  /*1b00*/  IMAD.U32 R10, RZ, RZ, UR6 ;  /* 0x00000006ff0a7e24 */ /* 0x000fe2000f8e00ff */
[----:B------:R-:W-:Y:S01]  /*1b10*/  MOV R7, UR5 ;  /* 0x0000000500077c02 */ /* 0x000fe20008000f00 */
[----:B------:R-:W-:Y:S01]  /*1b20*/  IMAD.U32 R6, RZ, RZ, UR4 ;  /* 0x00000004ff067e24 */ /* 0x000fe2000f8e00ff */
[----:B------:R-:W-:Y:S01]  /*1b30*/  MOV R12, 0x1 ;  /* 0x00000001000c7802 */ /* 0x000fe20000000f00 */
[----:B------:R-:W-:-:S02]  /*1b40*/  IMAD.U32 R11, RZ, RZ, UR7 ;  /* 0x00000007ff0b7e24 */ /* 0x000fc4000f8e00ff */
[----:B------:R-:W-:Y:S02]  /*1b50*/  IMAD.MOV.U32 R8, RZ, RZ, 0x70 ;  /* 0x00000070ff087424 */ /* 0x000fe400078e00ff */
[----:B0-----:R-:W-:-:S07]  /*1b60*/  IMAD.MOV.U32 R13, RZ, RZ, RZ ;  /* 0x000000ffff0d7224 */ /* 0x001fce00078e00ff */
[----:B------:R-:W-:-:S07]  /*1b70*/  LEPC R20, `(.L_x_651) ;  /* 0x000000001014794e */ /* 0x000fce0000000000 */
[----:B-1---5:R-:W-:Y:S05]  /*1b80*/  CALL.ABS.NOINC R14 ;  /* 0x000000000e007343 */ /* 0x022fea0003c00000 */
.L_x_651:
[----:B------:R-:W-:Y:S05]  /*1b90*/  BSYNC B6 ;  /* 0x0000000000067941 */ /* 0x000fea0003800000 */
.L_x_650:
[----:B------:R-:W-:Y:S01]  /*1ba0*/  VIADD R0, R18, 0x400 ;  /* 0x0000040012007836 */ /* 0x000fe20000000000 */
[----:B------:R-:W-:Y:S04]  /*1bb0*/  BSSY B6, `(.L_x_652) ;  /* 0x0000013000067945 */ /* 0x000fe80003800000 */
[----:B------:R-:W-:-:S13]  /*1bc0*/  LOP3.LUT P0, RZ, R0, 0x3ff, RZ, 0xc0, !PT ;  /* 0x000003ff00ff7812 */ /* 0x000fda000780c0ff */
[----:B------:R-:W-:Y:S05]  /*1bd0*/  @!P0 BRA `(.L_x_653) ;  /* 0x0000000000408947 */ /* 0x000fea0003800000 */
[----:B------:R-:W-:Y:S01]  /*1be0*/  MOV R0, 0x0 ;  /* 0x0000000000007802 */ /* 0x000fe20000000f00 */
[----:B------:R-:W-:Y:S01]  /*1bf0*/  ULDC.64 UR4, c[0x4][0x1b8] ;  /* 0x01006e0000047ab9 */ /* 0x000fe20000000a00 */
[----:B------:R-:W-:Y:S01]  /*1c00*/  ULDC.64 UR6, c[0x4][0x128] ;  /* 0x01004a0000067ab9 */ /* 0x000fe20000000a00 */
[----:B------:R-:W-:Y:S01]  /*1c10*/  IMAD.U32 R4, RZ, RZ, UR4 ;  /* 0x00000004ff047e24 */ /* 0x000fe2000f8e00ff */
[----:B------:R0:W1:Y:S01]  /*1c20*/  LDC.64 R14, c[0x4][R0] ;  /* 0x01000000000e7b82 */ /* 0x0000620000000a00 */
[----:B------:R-:W-:Y:S01]  /*1c30*/  MOV R5, UR5 ;  /* 0x0000000500057c02 */ /* 0x000fe20008000f00 */
[----:B------:R-:W-:Y:S01]  /*1c40*/  ULDC.64 UR4, c[0x4][0x1c0] ;  /* 0x0100700000047ab9 */ /* 0x000fe20000000a00 */
[----:B------:R-:W-:Y:S01]  /*1c50*/  IMAD.U32 R10, RZ, RZ, UR6 ;  /* 0x00000006ff0a7e24 */ /* 0x000fe2000f8e00ff */
[----:B------:R-:W-:Y:S01]  /*1c60*/  MOV R11, UR7 ;  /* 0x00000007000b7c02 */ /* 0x000fe20008000f00 */
[----:B------:R-:W-:Y:S02]  /*1c70*/  IMAD.U32 R6, RZ, RZ, UR4 ;  /* 0x00000004ff067e24 */ /* 0x000fe4000f8e00ff */
[----:B------:R-:W-:-:S02]  /*1c80*/  IMAD.U32 R7, RZ, RZ, UR5 ;  /* 0x00000005ff077e24 */ /* 0x000fc4000f8e00ff */
[----:B------:R-:W-:Y:S02]  /*1c90*/  IMAD.MOV.U32 R8, RZ, RZ, 0x70 ;  /* 0x00000070ff087424 */ /* 0x000fe400078e00ff */
[----:B------:R-:W-:Y:S02]  /*1ca0*/  IMAD.MOV.U32 R12, RZ, RZ, 0x1 ;  /* 0x00000001ff0c7424 */ /* 0x000fe400078e00ff */
[----:B0-----:R-:W-:-:S07]  /*1cb0*/  IMAD.MOV.U32 R13, RZ, RZ, RZ ;  /* 0x000000ffff0d7224 */ /* 0x001fce00078e00ff */
[----:B------:R-:W-:-:S07]  /*1cc0*/  LEPC R20, `(.L_x_653) ;  /* 0x000000001014794e */ /* 0x000fce0000000000 */
[----:B-1---5:R-:W-:Y:S05]  /*1cd0*/  CALL.ABS.NOINC R14 ;  /* 0x000000000e007343 */ /* 0x022fea0003c00000 */
.L_x_653:
[----:B------:R-:W-:Y:S05]  /*1ce0*/  BSYNC B6 ;  /* 0x0000000000067941 */ /* 0x000fea0003800000 */
.L_x_652:
[----:B------:R-:W-:Y:S01]  /*1cf0*/  ULDC.64 UR4, c[0x0][0x9f8] ;  /* 0x00027e0000047ab9 */ /* 0x000fe20000000a00 */
[----:B------:R-:W-:Y:S01]  /*1d00*/  ULDC.64 UR6, c[0x0][0x208] ;  /* 0x0000820000067ab9 */ /* 0x000fe20000000a00 */
[----:B------:R-:W-:Y:S01]  /*1d10*/  ISETP.NE.U32.AND P0, PT, RZ, UR4, PT ;  /* 0x00000004ff007c0c */ /* 0x000fe2000bf05070 */
[----:B------:R-:W0:Y:S01]  /*1d20*/  LDC.64 R98, c[0x0][0x300] ;  /* 0x0000c000ff627b82 */ /* 0x000e220000000a00 */
[----:B------:R-:W-:Y:S01]  /*1d30*/  IADD3 R113, R113, R26, RZ ;  /* 0x0000001a71717210 */ /* 0x000fe20007ffe0ff */
[----:B------:R-:W-:Y:S01]  /*1d40*/  ULDC.64 UR8, c[0x0][0xa08] ;  /* 0x0002820000087ab9 */ /* 0x000fe20000000a00 */
[----:B------:R-:W-:Y:S02]  /*1d50*/  ISETP.NE.AND.EX P0, PT, RZ, UR5, PT, P0 ;  /* 0x00000005ff007c0c */ /* 0x000fe4000bf05300 */
[----:B------:R-:W-:-:S03]  /*1d60*/  SHF.R.S32.HI R9, RZ, 0x1f, R122 ;  /* 0x0000001fff097819 */ /* 0x000fc6000001147a */
[----:B------:R-:W1:Y:S08]  /*1d70*/  LDC R118, c[0x0][0x3f4] ;  /* 0x0000fd00ff767b82 */ /* 0x000e700000000800 */
[----:B------:R-:W-:Y:S01]  /*1d80*/  @P0 IADD3 R4, P1, R233, UR4, RZ ;  /* 0x00000004e9040c10 */ /* 0x000fe2000ff3e0ff */
[----:B------:R-:W2:Y:S03]  /*1d90*/  LDC.64 R104, c[0x0][0x408] ;  /* 0x00010200ff687b82 */ /* 0x000ea60000000a00 */
[----:B------:R-:W-:Y:S01]  /*1da0*/  @P0 IADD3.X R5, R27, UR5, RZ, P1, !PT ;  /* 0x000000051b050c10 */ /* 0x000fe20008ffe4ff */
[----:B------:R-:W-:-:S04]  /*1db0*/  ULDC.64 UR4, c[0x0][0x330] ;  /* 0x0000cc0000047ab9 */ /* 0x000fc80000000a00 */
[----:B------:R3:W4:Y:S01]  /*1dc0*/  @P0 LDG.E R25, desc[UR6][R4.64] ;  /* 0x0000000604190981 */ /* 0x000722000c1e1900 */
[----:B------:R-:W-:Y:S01]  /*1dd0*/  SHF.R.S32.HI R3, RZ, 0x1f, R113 ;  /* 0x0000001fff037819 */ /* 0x000fe20000011471 */
[----:B------:R-:W-:Y:S01]  /*1de0*/  ULDC UR6, c[0x0][0x2f4] ;  /* 0x0000bd0000067ab9 */ /* 0x000fe20000000800 */
[----:B------:R-:W-:Y:S01]  /*1df0*/  IMAD R11, R9, UR4, RZ ;  /* 0x00000004090b7c24 */ /* 0x000fe2000f8e02ff */
[----:B------:R-:W-:Y:S01]  /*1e00*/  ISETP.GE.AND P1, PT, R213, UR6, PT ;  /* 0x00000006d5007c0c */ /* 0x000fe2000bf26270 */
[----:B------:R-:W-:Y:S01]  /*1e10*/  IMAD.WIDE.U32 R6, R122, UR4, R16 ;  /* 0x000000047a067c25 */ /* 0x000fe2000f8e0010 */
[----:B------:R-:W-:Y:S01]  /*1e20*/  ISETP.GE.AND P0, PT, R16, UR6, PT ;  /* 0x0000000610007c0c */ /* 0x000fe2000bf06270 */
[----:B------:R-:W1:Y:S01]  /*1e30*/  LDC.64 R110, c[0x0][0x3f8] ;  /* 0x0000fe00ff6e7b82 */ /* 0x000e620000000a00 */
[----:B------:R-:W-:Y:S01]  /*1e40*/  SEL R8, RZ, 0xffffffff, P1 ;  /* 0xffffffffff087807 */ /* 0x000fe20000800000 */
[-C--:B0-----:R-:W-:Y:S01]  /*1e50*/  IMAD R0, R3, R98.reuse, RZ ;  /* 0x0000006203007224 */ /* 0x081fe200078e02ff */
[----:B------:R-:W-:Y:S01]  /*1e60*/  ISETP.GE.AND P1, PT, R218, UR6, PT ;  /* 0x00000006da007c0c */ /* 0x000fe2000bf26270 */
[----:B------:R-:W-:Y:S01]  /*1e70*/  IMAD R13, R122, UR5, R11 ;  /* 0x000000057a0d7c24 */ /* 0x000fe2000f8e020b */
[----:B------:R-:W-:Y:S01]  /*1e80*/  ULDC.64 UR4, c[0x0][0x308] ;  /* 0x0000c20000047ab9 */ /* 0x000fe20000000a00 */
[C---:B------:R-:W-:Y:S01]  /*1e90*/  IMAD R11, R113.reuse, R99, R0 ;  /* 0x00000063710b7224 */ /* 0x040fe200078e0200 */
[----:B------:R-:W-:Y:S01]  /*1ea0*/  SEL R0, RZ, 0x1, P0 ;  /* 0x00000001ff007807 */ /* 0x000fe20000000000 */
[----:B---3--:R-:W-:Y:S01]  /*1eb0*/  IMAD.WIDE.U32 R4, R113, R98, RZ ;  /* 0x0000006271047225 */ /* 0x008fe200078e00ff */
[----:B------:R-:W-:Y:S01]  /*1ec0*/  ISETP.NE.U32.AND P0, PT, RZ, UR8, PT ;  /* 0x00000008ff007c0c */ /* 0x000fe2000bf05070 */
[----:B------:R-:W0:Y:S01]  /*1ed0*/  S2R R149, SR_TID.X ;  /* 0x0000000000957919 */ /* 0x000e220000002100 */
[----:B------:R-:W-:Y:S01]  /*1ee0*/  SHF.R.S32.HI R20, RZ, 0x1f, R212 ;  /* 0x0000001fff147819 */ /* 0x000fe200000114d4 */
[----:B------:R-:W-:Y:S01]  /*1ef0*/  IMAD.IADD R7, R7, 0x1, R13 ;  /* 0x0000000107077824 */ /* 0x000fe200078e020d */
[----:B------:R-:W-:Y:S01]  /*1f00*/  ISETP.NE.AND.EX P0, PT, RZ, UR9, PT, P0 ;  /* 0x00000009ff007c0c */ /* 0x000fe2000bf05300 */
[----:B------:R-:W-:Y:S01]  /*1f10*/  IMAD.SHL.U32 R13, R8, 0x2, RZ ;  /* 0x00000002080d7824 */ /* 0x000fe200078e00ff */
[----:B------:R-:W-:Y:S01]  /*1f20*/  ULDC.64 UR8, c[0x0][0x338] ;  /* 0x0000ce0000087ab9 */ /* 0x000fe20000000a00 */
[----:B------:R-:W-:Y:S01]  /*1f30*/  IMAD R9, R9, UR4, RZ ;  /* 0x0000000409097c24 */ /* 0x000fe2000f8e02ff */
[----:B------:R-:W-:Y:S01]  /*1f40*/  SHF.R.S32.HI R23, RZ, 0x1f, R22 ;  /* 0x0000001fff177819 */ /* 0x000fe20000011416 */
[----:B------:R-:W-:Y:S01]  /*1f50*/  IMAD.IADD R5, R5, 0x1, R11 ;  /* 0x0000000105057824 */ /* 0x000fe200078e020b */
[----:B------:R-:W-:Y:S01]  /*1f60*/  LOP3.LUT R0, R13, 0x2, R0, 0xe2, !PT ;  /* 0x000000020d007812 */ /* 0x000fe200078ee200 */
[C---:B------:R-:W-:Y:S01]  /*1f70*/  IMAD R11, R122.reuse, UR5, R9 ;  /* 0x000000057a0b7c24 */ /* 0x040fe2000f8e0209 */
[----:B------:R-:W-:Y:S01]  /*1f80*/  SEL R9, RZ, 0x4, P1 ;  /* 0x00000004ff097807 */ /* 0x000fe20000800000 */
[----:B------:R-:W-:Y:S01]  /*1f90*/  IMAD.WIDE.U32 R4, R122, UR4, R4 ;  /* 0x000000047a047c25 */ /* 0x000fe2000f8e0004 */
[----:B------:R-:W-:Y:S01]  /*1fa0*/  ULDC.64 UR4, c[0x0][0x310] ;  /* 0x0000c40000047ab9 */ /* 0x000fe20000000a00 */
[----:B------:R-:W-:-:S02]  /*1fb0*/  SHF.R.U32.HI R28, RZ, 0x3, R223 ;  /* 0x00000003ff1c7819 */ /* 0x000fc400000116df */
[----:B------:R-:W-:Y:S01]  /*1fc0*/  LOP3.LUT R9, R0, R9, RZ, 0xfc, !PT ;  /* 0x0000000900097212 */ /* 0x000fe200078efcff */
[CC--:B--2---:R-:W-:Y:S01]  /*1fd0*/  IMAD.WIDE.U32 R100, R212.reuse, R104.reuse, R22 ;  /* 0x00000068d4647225 */ /* 0x0c4fe200078e0016 */
[----:B------:R-:W-:Y:S02]  /*1fe0*/  IADD3 R5, R5, R11, RZ ;  /* 0x0000000b05057210 */ /* 0x000fe40007ffe0ff */
[----:B------:R-:W-:Y:S01]  /*1ff0*/  SHF.R.U32.HI R21, RZ, 0x3, R222 ;  /* 0x00000003ff157819 */ /* 0x000fe200000116de */
[----:B------:R-:W-:Y:S01]  /*2000*/  IMAD.WIDE.U32 R102, R212, R104, R16 ;  /* 0x00000068d4667225 */ /* 0x000fe200078e0010 */
[----:B------:R-:W-:Y:S02]  /*2010*/  ISETP.GE.AND P2, PT, R219, UR6, PT ;  /* 0x00000006db007c0c */ /* 0x000fe4000bf46270 */
[----:B------:R-:W-:Y:S01]  /*2020*/  SHF.L.U64.HI R128, R98, 0x5, R99 ;  /* 0x0000000562807819 */ /* 0x000fe20000010263 */
[----:B-1----:R-:W-:Y:S01]  /*2030*/  IMAD.WIDE.U32 R106, R212, R110, R22 ;  /* 0x0000006ed46a7225 */ /* 0x002fe200078e0016 */
[----:B------:R-:W-:-:S02]  /*2040*/  SHF.L.U64.HI R130, R98, 0x6, R99 ;  /* 0x0000000662827819 */ /* 0x000fc40000010263 */
[----:B------:R-:W-:Y:S01]  /*2050*/  SHF.L.U32 R131, R98, 0x6, RZ ;  /* 0x0000000662837819 */ /* 0x000fe200000006ff */
[----:B------:R-:W-:Y:S01]  /*2060*/  IMAD.WIDE.U32 R108, R212, R110, R16 ;  /* 0x0000006ed46c7225 */ /* 0x000fe200078e0010 */
[C---:B------:R-:W-:Y:S02]  /*2070*/  SHF.L.U64.HI R30, R110.reuse, 0x5, R111 ;  /* 0x000000056e1e7819 */ /* 0x040fe4000001026f */
[----:B------:R-:W-:Y:S01]  /*2080*/  SHF.L.U32 R27, R110, 0x6, RZ ;  /* 0x000000066e1b7819 */ /* 0x000fe200000006ff */
[C---:B------:R-:W-:Y:S01]  /*2090*/  IMAD.SHL.U32 R29, R212.reuse, 0x40, RZ ;  /* 0x00000040d41d7824 */ /* 0x040fe200078e00ff */
[----:B------:R-:W-:Y:S01]  /*20a0*/  IADD3 R112, P3, R212, R113, RZ ;  /* 0x00000071d4707210 */ /* 0x000fe20007f7e0ff */
[----:B------:R-:W-:Y:S01]  /*20b0*/  IMAD.SHL.U32 R129, R98, 0x20, RZ ;  /* 0x0000002062817824 */ /* 0x000fe200078e00ff */
[C-C-:B------:R-:W-:Y:S01]  /*20c0*/  SHF.L.U64.HI R34, R104.reuse, 0x5, R105.reuse ;  /* 0x0000000568227819 */ /* 0x140fe20000010269 */
[----:B------:R-:W-:Y:S01]  /*20d0*/  IMAD R127, R105, 0x50, RZ ;  /* 0x00000050697f7824 */ /* 0x000fe200078e02ff */
[C---:B------:R-:W-:Y:S01]  /*20e0*/  SHF.L.U64.HI R33, R104.reuse, 0x6, R105 ;  /* 0x0000000668217819 */ /* 0x040fe20000010269 */
[----:B------:R-:W-:Y:S01]  /*20f0*/  IMAD.SHL.U32 R32, R104, 0x20, RZ ;  /* 0x0000002068207824 */ /* 0x000fe200078e00ff */
[----:B------:R-:W-:Y:S01]  /*2100*/  IADD3.X R113, R20, R3, RZ, P3, !PT ;  /* 0x0000000314717210 */ /* 0x000fe20001ffe4ff */
[----:B------:R-:W-:Y:S01]  /*2110*/  IMAD.SHL.U32 R31, R104, 0x40, RZ ;  /* 0x00000040681f7824 */ /* 0x000fe200078e00ff */
[----:B------:R-:W-:-:S02]  /*2120*/  LOP3.LUT R26, R9, 0x1, RZ, 0xc0, !PT ;  /* 0x00000001091a7812 */ /* 0x000fc400078ec0ff */
[----:B0-----:R-:W-:Y:S02]  /*2130*/  LEA.HI R149, R149, 0x8, RZ, 0x19 ;  /* 0x0000000895957811 */ /* 0x001fe400078fc8ff */
[----:B----4-:R-:W-:Y:S02]  /*2140*/  SHF.R.S32.HI R8, RZ, 0x1f, R25 ;  /* 0x0000001fff087819 */ /* 0x010fe40000011419 */
[----:B------:R-:W-:Y:S02]  /*2150*/  SEL R97, R25, RZ, !P0 ;  /* 0x000000ff19617207 */ /* 0x000fe40004000000 */
[----:B------:R-:W-:Y:S02]  /*2160*/  SEL R8, R8, RZ, !P0 ;  /* 0x000000ff08087207 */ /* 0x000fe40004000000 */
[----:B------:R-:W-:Y:S01]  /*2170*/  ISETP.GE.AND P0, PT, R16, R118, PT ;  /* 0x000000761000720c */ /* 0x000fe20003f06270 */
[----:B------:R-:W-:-:S04]  /*2180*/  IMAD.WIDE.U32 R94, R97, UR8, R6 ;  /* 0x00000008615e7c25 */ /* 0x000fc8000f8e0006 */
[C---:B------:R-:W-:Y:S02]  /*2190*/  IMAD R0, R8.reuse, UR8, RZ ;  /* 0x0000000808007c24 */ /* 0x040fe4000f8e02ff */
[----:B------:R-:W-:Y:S02]  /*21a0*/  IMAD R8, R8, UR4, RZ ;  /* 0x0000000408087c24 */ /* 0x000fe4000f8e02ff */
[C---:B------:R-:W-:Y:S02]  /*21b0*/  IMAD R37, R97.reuse, UR9, R0 ;  /* 0x0000000961257c24 */ /* 0x040fe4000f8e0200 */
[C---:B------:R-:W-:Y:S02]  /*21c0*/  IMAD R11, R97.reuse, UR5, R8 ;  /* 0x00000005610b7c24 */ /* 0x040fe4000f8e0208 */
[----:B------:R-:W-:-:S04]  /*21d0*/  IMAD.WIDE.U32 R96, R97, UR4, R4 ;  /* 0x0000000461607c25 */ /* 0x000fc8000f8e0004 */
[-C--:B------:R-:W-:Y:S02]  /*21e0*/  IMAD R6, R20, R98.reuse, RZ ;  /* 0x0000006214067224 */ /* 0x080fe400078e02ff */
[----:B------:R-:W-:-:S04]  /*21f0*/  IMAD.WIDE.U32 R4, R212, R98, R16 ;  /* 0x00000062d4047225 */ /* 0x000fc800078e0010 */
[----:B------:R-:W-:Y:S01]  /*2200*/  IMAD R35, R212, R99, R6 ;  /* 0x00000063d4237224 */ /* 0x000fe200078e0206 */
[----:B------:R-:W-:Y:S01]  /*2210*/  IADD3 R93, P1, R96, R4, RZ ;  /* 0x00000004605d7210 */ /* 0x000fe20007f3e0ff */
[----:B------:R-:W-:Y:S02]  /*2220*/  IMAD.IADD R92, R97, 0x1, R11 ;  /* 0x00000001615c7824 */ /* 0x000fe400078e020b */
[----:B------:R-:W-:-:S03]  /*2230*/  IMAD R0, R20, R104, RZ ;  /* 0x0000006814007224 */ /* 0x000fc600078e02ff */
[----:B------:R-:W-:Y:S01]  /*2240*/  IADD3.X R35, R92, R5, R35, P1, !PT ;  /* 0x000000055c237210 */ /* 0x000fe20000ffe423 */
[----:B------:R-:W-:Y:S01]  /*2250*/  IMAD R7, R212, R105, R0 ;  /* 0x00000069d4077224 */ /* 0x000fe200078e0200 */
[----:B------:R-:W-:Y:S01]  /*2260*/  SEL R5, R118, RZ, P0 ;  /* 0x000000ff76057207 */ /* 0x000fe20000000000 */
[----:B------:R-:W-:Y:S01]  /*2270*/  IMAD R0, R20, R110, RZ ;  /* 0x0000006e14007224 */ /* 0x000fe200078e02ff */
[----:B------:R-:W-:Y:S01]  /*2280*/  ISETP.GE.AND P1, PT, R213, R118, PT ;  /* 0x00000076d500720c */ /* 0x000fe20003f26270 */
[----:B------:R-:W-:Y:S01]  /*2290*/  IMAD.IADD R101, R101, 0x1, R7 ;  /* 0x0000000165657824 */ /* 0x000fe200078e0207 */
[----:B------:R-:W-:Y:S01]  /*22a0*/  IADD3 R5, R16, R5, RZ ;  /* 0x0000000510057210 */ /* 0x000fe20007ffe0ff */
[----:B------:R-:W-:Y:S01]  /*22b0*/  IMAD.IADD R103, R7, 0x1, R103 ;  /* 0x0000000107677824 */ /* 0x000fe200078e0267 */
[----:B------:R-:W-:Y:S01]  /*22c0*/  SEL R4, R118, RZ, P1 ;  /* 0x000000ff76047207 */ /* 0x000fe20000800000 */
[----:B------:R-:W-:Y:S01]  /*22d0*/  IMAD R7, R212, R111, R0 ;  /* 0x0000006fd4077224 */ /* 0x000fe200078e0200 */
[----:B------:R-:W-:Y:S01]  /*22e0*/  SHF.R.S32.HI R0, RZ, 0x1f, R5 ;  /* 0x0000001fff007819 */ /* 0x000fe20000011405 */
[----:B-----5:R-:W-:-:S03]  /*22f0*/  IMAD.WIDE.U32 R100, R144, R104, R100 ;  /* 0x0000006890647225 */ /* 0x020fc600078e0064 */
[CC--:B------:R-:W-:Y:S01]  /*2300*/  LEA.HI R13, R0.reuse, R5.reuse, RZ, 0x3 ;  /* 0x00000005000d7211 */ /* 0x0c0fe200078f18ff */
[----:B------:R-:W-:Y:S01]  /*2310*/  IMAD.IADD R107, R107, 0x1, R7 ;  /* 0x000000016b6b7824 */ /* 0x000fe200078e0207 */
[----:B------:R-:W-:Y:S01]  /*2320*/  LEA.HI R0, R0, R5, RZ, 0x6 ;  /* 0x0000000500007211 */ /* 0x000fe200078f30ff */
[----:B------:R-:W-:Y:S01]  /*2330*/  IMAD.IADD R5, R213, 0x1, R4 ;  /* 0x00000001d5057824 */ /* 0x000fe200078e0204 */
[----:B------:R-:W-:Y:S01]  /*2340*/  LOP3.LUT R6, R223, 0x38, R13, 0xf8, !PT ;  /* 0x00000038df067812 */ /* 0x000fe200078ef80d */
[----:B------:R-:W-:Y:S01]  /*2350*/  IMAD.IADD R109, R7, 0x1, R109 ;  /* 0x00000001076d7824 */ /* 0x000fe200078e026d */
[----:B------:R-:W-:Y:S01]  /*2360*/  SHF.R.S32.HI R4, RZ, 0x6, R0 ;  /* 0x00000006ff047819 */ /* 0x000fe20000011400 */
[----:B------:R-:W-:Y:S01]  /*2370*/  IMAD.WIDE.U32 R106, R144, R110, R106 ;  /* 0x0000006e906a7225 */ /* 0x000fe200078e006a */
[----:B------:R-:W-:Y:S02]  /*2380*/  SHF.R.S32.HI R0, RZ, 0x1f, R5 ;  /* 0x0000001fff007819 */ /* 0x000fe40000011405 */
[----:B------:R-:W-:Y:S01]  /*2390*/  LOP3.LUT R8, R6, R28, RZ, 0x3c, !PT ;  /* 0x0000001c06087212 */ /* 0x000fe200078e3cff */
[----:B------:R-:W-:Y:S01]  /*23a0*/  IMAD R135, R4, 0x1400, R226 ;  /* 0x0000140004877824 */ /* 0x000fe200078e02e2 */
[-C--:B------:R-:W-:Y:S01]  /*23b0*/  LEA.HI R6, R0, R5.reuse, RZ, 0x6 ;  /* 0x0000000500067211 */ /* 0x080fe200078f30ff */
[----:B------:R-:W-:Y:S01]  /*23c0*/  IMAD R133, R4, 0x1400, R225 ;  /* 0x0000140004857824 */ /* 0x000fe200078e02e1 */
[----:B------:R-:W-:Y:S01]  /*23d0*/  LEA.HI R11, R0, R5, RZ, 0x3 ;  /* 0x00000005000b7211 */ /* 0x000fe200078f18ff */
[----:B------:R-:W-:Y:S01]  /*23e0*/  IMAD R143, R4, 0x1400, R227 ;  /* 0x00001400048f7824 */ /* 0x000fe200078e02e3 */
[----:B------:R-:W-:Y:S01]  /*23f0*/  LOP3.LUT R0, R13, 0x38, RZ, 0xc0, !PT ;  /* 0x000000380d007812 */ /* 0x000fe200078ec0ff */
[----:B------:R-:W-:Y:S01]  /*2400*/  IMAD.WIDE.U32 R108, R144, R110, R108 ;  /* 0x0000006e906c7225 */ /* 0x000fe200078e006c */
[----:B------:R-:W-:-:S02]  /*2410*/  LOP3.LUT R7, R222, 0x38, R13, 0xf8, !PT ;  /* 0x00000038de077812 */ /* 0x000fc400078ef80d */
[----:B------:R-:W-:Y:S01]  /*2420*/  LOP3.LUT R5, R0, 0x1c0, R29, 0xf8, !PT ;  /* 0x000001c000057812 */ /* 0x000fe200078ef81d */
[----:B------:R-:W-:Y:S01]  /*2430*/  IMAD.WIDE.U32 R102, R144, R104, R102 ;  /* 0x0000006890667225 */ /* 0x000fe200078e0066 */
[----:B------:R-:W-:Y:S02]  /*2440*/  IADD3 R135, R135, R8, RZ ;  /* 0x0000000887877210 */ /* 0x000fe40007ffe0ff */
[-C--:B------:R-:W-:Y:S01]  /*2450*/  LOP3.LUT R10, R7, R21.reuse, RZ, 0x3c, !PT ;  /* 0x00000015070a7212 */ /* 0x080fe200078e3cff */
[----:B------:R-:W-:Y:S01]  /*2460*/  VIADD R4, R212, 0x40 ;  /* 0x00000040d4047836 */ /* 0x000fe20000000000 */
[----:B------:R-:W-:Y:S01]  /*2470*/  SHF.R.S32.HI R8, RZ, 0x6, R6 ;  /* 0x00000006ff087819 */ /* 0x000fe20000011406 */
[----:B------:R-:W-:Y:S01]  /*2480*/  IMAD.SHL.U32 R118, R118, 0x2, RZ ;  /* 0x0000000276767824 */ /* 0x000fe200078e00ff */
[----:B------:R-:W-:Y:S01]  /*2490*/  LOP3.LUT R0, R5, R228, RZ, 0x3c, !PT ;  /* 0x000000e405007212 */ /* 0x000fe200078e3cff */
[----:B------:R-:W-:Y:S01]  /*24a0*/  IMAD.IADD R133, R133, 0x1, R10 ;  /* 0x0000000185857824 */ /* 0x000fe200078e020a */
[----:B------:R-:W-:Y:S01]  /*24b0*/  LOP3.LUT R12, R222, 0x38, R11, 0xf8, !PT ;  /* 0x00000038de0c7812 */ /* 0x000fe200078ef80b */
[C---:B------:R-:W-:Y:S01]  /*24c0*/  IMAD R132, R8.reuse, 0x1400, R225 ;  /* 0x0000140008847824 */ /* 0x040fe200078e02e1 */
[----:B------:R-:W-:Y:S01]  /*24d0*/  SHF.R.S32.HI R5, RZ, 0x1f, R144 ;  /* 0x0000001fff057819 */ /* 0x000fe20000011490 */
[----:B------:R-:W-:Y:S01]  /*24e0*/  IMAD.IADD R143, R143, 0x1, R0 ;  /* 0x000000018f8f7824 */ /* 0x000fe200078e0200 */
[----:B------:R-:W-:Y:S01]  /*24f0*/  LOP3.LUT R6, R11, 0x38, RZ, 0xc0, !PT ;  /* 0x000000380b067812 */ /* 0x000fe200078ec0ff */
[----:B------:R-:W-:Y:S01]  /*2500*/  IMAD R134, R8, 0x1400, R226 ;  /* 0x0000140008867824 */ /* 0x000fe200078e02e2 */
[----:B------:R-:W-:Y:S01]  /*2510*/  LOP3.LUT R10, R223, 0x38, R11, 0xf8, !PT ;  /* 0x00000038df0a7812 */ /* 0x000fe200078ef80b */
[----:B------:R-:W-:Y:S01]  /*2520*/  IMAD R0, R5, R104, RZ ;  /* 0x0000006805007224 */ /* 0x000fe200078e02ff */
[----:B------:R-:W-:Y:S01]  /*2530*/  LOP3.LUT R21, R12, R21, RZ, 0x3c, !PT ;  /* 0x000000150c157212 */ /* 0x000fe200078e3cff */
[----:B------:R-:W-:Y:S01]  /*2540*/  IMAD R142, R8, 0x1400, R227 ;  /* 0x00001400088e7824 */ /* 0x000fe200078e02e3 */
[----:B------:R-:W-:Y:S01]  /*2550*/  LOP3.LUT R7, R6, 0x1c0, R29, 0xf8, !PT ;  /* 0x000001c006077812 */ /* 0x000fe200078ef81d */
[----:B------:R-:W-:Y:S01]  /*2560*/  VIADD R6, R212, 0x20 ;  /* 0x00000020d4067836 */ /* 0x000fe20000000000 */
[----:B------:R-:W-:Y:S01]  /*2570*/  LOP3.LUT R15, R10, R28, RZ, 0x3c, !PT ;  /* 0x0000001c0a0f7212 */ /* 0x000fe200078e3cff */
[----:B------:R-:W-:Y:S01]  /*2580*/  IMAD.SHL.U32 R28, R110, 0x20, RZ ;  /* 0x000000206e1c7824 */ /* 0x000fe200078e00ff */
[----:B------:R-:W-:Y:S01]  /*2590*/  IADD3 R132, R132, R21, RZ ;  /* 0x0000001584847210 */ /* 0x000fe20007ffe0ff */
[----:B------:R-:W-:Y:S01]  /*25a0*/  IMAD R21, R144, R105, R0 ;  /* 0x0000006990157224 */ /* 0x000fe200078e0200 */
[----:B------:R-:W-:Y:S01]  /*25b0*/  LOP3.LUT R7, R7, R228, RZ, 0x3c, !PT ;  /* 0x000000e407077212 */ /* 0x000fe200078e3cff */
[----:B------:R-:W-:Y:S01]  /*25c0*/  IMAD R0, R5, R110, RZ ;  /* 0x0000006e05007224 */ /* 0x000fe200078e02ff */
[----:B------:R-:W-:Y:S01]  /*25d0*/  SHF.L.U64.HI R29, R110, 0x6, R111 ;  /* 0x000000066e1d7819 */ /* 0x000fe2000001026f */
[----:B------:R-:W-:Y:S01]  /*25e0*/  IMAD.IADD R134, R134, 0x1, R15 ;  /* 0x0000000186867824 */ /* 0x000fe200078e020f */
[----:B------:R-:W-:Y:S01]  /*25f0*/  SHF.R.S32.HI R14, RZ, 0x3, R13 ;  /* 0x00000003ff0e7819 */ /* 0x000fe2000001140d */
[----:B------:R-:W-:Y:S01]  /*2600*/  IMAD R15, R144, R111, R0 ;  /* 0x0000006f900f7224 */ /* 0x000fe200078e0200 */
[----:B------:R-:W-:Y:S01]  /*2610*/  SEL R0, RZ, 0x8, P2 ;  /* 0x00000008ff007807 */ /* 0x000fe20001000000 */
[----:B------:R-:W-:Y:S01]  /*2620*/  IMAD.IADD R142, R142, 0x1, R7 ;  /* 0x000000018e8e7824 */ /* 0x000fe200078e0207 */
[----:B------:R-:W-:Y:S01]  /*2630*/  SHF.R.S32.HI R12, RZ, 0x3, R11 ;  /* 0x00000003ff0c7819 */ /* 0x000fe2000001140b */
[----:B------:R-:W-:Y:S01]  /*2640*/  IMAD R7, R99, 0x50, RZ ;  /* 0x0000005063077824 */ /* 0x000fe200078e02ff */
[----:B------:R-:W-:Y:S01]  /*2650*/  LOP3.LUT R0, R9, R0, RZ, 0xfc, !PT ;  /* 0x0000000009007212 */ /* 0x000fe200078efcff */
[----:B------:R-:W-:Y:S01]  /*2660*/  IMAD R5, R111, 0x50, RZ ;  /* 0x000000506f057824 */ /* 0x000fe200078e02ff */
[----:B------:R-:W-:Y:S01]  /*2670*/  LOP3.LUT R13, R13, 0xfffffff8, RZ, 0xc0, !PT ;  /* 0xfffffff80d0d7812 */ /* 0x000fe200078ec0ff */
[----:B------:R-:W-:Y:S01]  /*2680*/  IMAD.WIDE.U32 R98, R98, 0x50, RZ ;  /* 0x0000005062627825 */ /* 0x000fe200078e00ff */
[----:B------:R-:W-:-:S02]  /*2690*/  LOP3.LUT R11, R11, 0xfffffff8, RZ, 0xc0, !PT ;  /* 0xfffffff80b0b7812 */ /* 0x000fc400078ec0ff */
[----:B------:R-:W-:Y:S01]  /*26a0*/  SHF.R.S32.HI R147, RZ, 0x1f, R6 ;  /* 0x0000001fff937819 */ /* 0x000fe20000011406 */
[----:B------:R-:W-:Y:S01]  /*26b0*/  IMAD.WIDE.U32 R110, R110, 0x50, RZ ;  /* 0x000000506e6e7825 */ /* 0x000fe200078e00ff */
[----:B------:R-:W-:Y:S02]  /*26c0*/  IADD3 R25, R101, R21, RZ ;  /* 0x0000001565197210 */ /* 0x000fe40007ffe0ff */
[----:B------:R-:W-:Y:S01]  /*26d0*/  SHF.R.S32.HI R146, RZ, 0x1f, R4 ;  /* 0x0000001fff927819 */ /* 0x000fe20000011404 */
[----:B------:R-:W-:Y:S01]  /*26e0*/  IMAD.WIDE.U32 R104, R104, 0x50, RZ ;  /* 0x0000005068687825 */ /* 0x000fe200078e00ff */
[C---:B------:R-:W-:Y:S02]  /*26f0*/  LOP3.LUT R10, R0.reuse, 0x2, RZ, 0xc0, !PT ;  /* 0x00000002000a7812 */ /* 0x040fe400078ec0ff */
[C---:B------:R-:W-:Y:S01]  /*2700*/  LOP3.LUT R9, R0.reuse, 0x4, RZ, 0xc0, !PT ;  /* 0x0000000400097812 */ /* 0x040fe200078ec0ff */
[----:B------:R-:W-:Y:S01]  /*2710*/  IMAD.IADD R120, R99, 0x1, R7 ;  /* 0x0000000163787824 */ /* 0x000fe200078e0207 */
[----:B------:R-:W-:Y:S01]  /*2720*/  LOP3.LUT R8, R0, 0x8, RZ, 0xc0, !PT ;  /* 0x0000000800087812 */ /* 0x000fe200078ec0ff */
[----:B------:R-:W-:Y:S01]  /*2730*/  IMAD.IADD R126, R111, 0x1, R5 ;  /* 0x000000016f7e7824 */ /* 0x000fe200078e0205 */
[----:B------:R-:W-:Y:S01]  /*2740*/  SHF.R.S32.HI R7, RZ, 0x1f, R13 ;  /* 0x0000001fff077819 */ /* 0x000fe2000001140d */
[----:B------:R-:W-:Y:S01]  /*2750*/  IMAD.IADD R20, R107, 0x1, R15 ;  /* 0x000000016b147824 */ /* 0x000fe200078e020f */
[----:B------:R-:W-:Y:S01]  /*2760*/  SHF.R.S32.HI R6, RZ, 0x1f, R11 ;  /* 0x0000001fff067819 */ /* 0x000fe2000001140b */
[----:B------:R-:W-:Y:S01]  /*2770*/  IMAD.IADD R127, R105, 0x1, R127 ;  /* 0x00000001697f7824 */ /* 0x000fe200078e027f */
[----:B------:R-:W-:Y:S01]  /*2780*/  IADD3 R5, R95, R37, RZ ;  /* 0x000000255f057210 */ /* 0x000fe20007ffe0ff */
[----:B------:R-:W-:-:S02]  /*2790*/  IMAD.IADD R21, R21, 0x1, R103 ;  /* 0x0000000115157824 */ /* 0x000fc400078e0267 */
[----:B------:R-:W-:-:S07]  /*27a0*/  IMAD.IADD R15, R15, 0x1, R109 ;  /* 0x000000010f0f7824 */ /* 0x000fce00078e026d */
.L_x_761:
[----:B--2---:R-:W2:Y:S01]  /*27b0*/  LDL.LU R39, [R1+0x8] ;  /* 0x0000080001277983 */ /* 0x004ea20000300800 */
[----:B------:R-:W-:Y:S01]  /*27c0*/  VIADD R41, R24, 0xffffffff ;  /* 0xffffffff18297836 */ /* 0x000fe20000000000 */
[----:B------:R-:W0:Y:S01]  /*27d0*/  LDC.64 R116, c[0x0][0x2e8] ;  /* 0x0000ba00ff747b82 */ /* 0x000e220000000a00 */
[----:B------:R-:W-:Y:S05]  /*27e0*/  YIELD ;  /* 0x0000000000007946 */ /* 0x000fea0003800000 */
[----:B------:R-:W-:Y:S01]  /*27f0*/  SHF.R.S32.HI R38, RZ, 0x1f, R41 ;  /* 0x0000001fff267819 */ /* 0x000fe20000011429 */
[-C--:B------:R-:W-:Y:S01]  /*2800*/  IMAD R3, R120, R41.reuse, RZ ;  /* 0x0000002978037224 */ /* 0x080fe200078e02ff */
[----:B------:R-:W1:Y:S01]  /*2810*/  LDC R115, c[0x0][0x3f4] ;  /* 0x0000fd00ff737b82 */ /* 0x000e620000000800 */
[----:B------:R-:W-:Y:S01]  /*2820*/  IMAD.WIDE.U32 R124, R98, R41, RZ ;  /* 0x00000029627c7225 */ /* 0x000fe200078e00ff */
[----:B------:R-:W-:Y:S03]  /*2830*/  BSSY B0, `(.L_x_654) ;  /* 0x00007a0000007945 */ /* 0x000fe60003800000 */
[----:B------:R-:W-:Y:S01]  /*2840*/  IMAD R3, R38, R98, R3 ;  /* 0x0000006226037224 */ /* 0x000fe200078e0203 */
[----:B------:R-:W-:-:S02]  /*2850*/  IADD3 R0, P3, P4, R93, R124, R131 ;  /* 0x0000007c5d007210 */ /* 0x000fc40007c7e083 */
[-C--:B------:R-:W-:Y:S01]  /*2860*/  IADD3 R36, P2, R93, R124.reuse, RZ ;  /* 0x0000007c5d247210 */ /* 0x080fe20007f5e0ff */
[----:B------:R-:W-:Y:S01]  /*2870*/  IMAD.IADD R88, R125, 0x1, R3 ;  /* 0x000000017d587824 */ /* 0x000fe200078e0203 */
[----:B------:R-:W-:-:S03]  /*2880*/  IADD3 R4, P5, P6, R93, R124, R129 ;  /* 0x0000007c5d047210 */ /* 0x000fc60007ebe081 */
[----:B------:R-:W-:Y:S01]  /*2890*/  IMAD.X R37, R88, 0x1, R35, P2 ;  /* 0x0000000158257824 */ /* 0x000fe200010e0623 */
[----:B------:R-:W-:Y:S02]  /*28a0*/  IADD3.X R3, R35, R88, R130, P3, P4 ;  /* 0x0000005823037210 */ /* 0x000fe40001fe8482 */
[----:B------:R-:W-:Y:S02]  /*28b0*/  ISETP.GT.AND P3, PT, R41, R119, PT ;  /* 0x000000772900720c */ /* 0x000fe40003f64270 */
[C---:B0-----:R-:W-:Y:S02]  /*28c0*/  LEA R48, P2, R0.reuse, R116, 0x1 ;  /* 0x0000007400307211 */ /* 0x041fe400078408ff */
[----:B------:R-:W-:Y:S02]  /*28d0*/  IADD3.X R24, R35, R88, R128, P5, P6 ;  /* 0x0000005823187210 */ /* 0x000fe40002fec480 */
[----:B------:R-:W-:Y:S01]  /*28e0*/  LEA.HI.X R49, R0, R117, R3, 0x1, P2 ;  /* 0x0000007500317211 */ /* 0x000fe200010f0c03 */
[----:B------:R-:W-:Y:S01]  /*28f0*/  IMAD R3, R19, 0x5000, R229 ;  /* 0x0000500013037824 */ /* 0x000fe200078e02e5 */
[----:B-1----:R-:W-:-:S02]  /*2900*/  ISETP.GE.AND P2, PT, R115, 0x1, PT ;  /* 0x000000017300780c */ /* 0x002fc40003f46270 */
[-C--:B------:R-:W-:Y:S02]  /*2910*/  LEA R50, P5, R4, R116.reuse, 0x1 ;  /* 0x0000007404327211 */ /* 0x080fe400078a08ff */
[----:B------:R-:W-:Y:S02]  /*2920*/  LEA R56, P6, R36, R116, 0x1 ;  /* 0x0000007424387211 */ /* 0x000fe400078c08ff */
[-C--:B------:R-:W-:Y:S01]  /*2930*/  LEA.HI.X R51, R4, R117.reuse, R24, 0x1, P5 ;  /* 0x0000007504337211 */ /* 0x080fe200028f0c18 */
[----:B------:R-:W-:Y:S01]  /*2940*/  IMAD.MOV.U32 R24, RZ, RZ, R41 ;  /* 0x000000ffff187224 */ /* 0x000fe200078e0029 */
[----:B------:R-:W-:Y:S02]  /*2950*/  LEA.HI.X R57, R36, R117, R37, 0x1, P6 ;  /* 0x0000007524397211 */ /* 0x000fe400030f0c25 */
[----:B------:R-:W-:Y:S02]  /*2960*/  LEA R4, R3, R18, 0x1 ;  /* 0x0000001203047211 */ /* 0x000fe400078e08ff */
[----:B--2---:R-:W-:-:S04]  /*2970*/  LOP3.LUT R39, R39, 0xfffffffd, RZ, 0xc0, !PT ;  /* 0xfffffffd27277812 */ /* 0x004fc800078ec0ff */
[----:B------:R-:W-:-:S05]  /*2980*/  @P3 LOP3.LUT R39, R39, 0x2, RZ, 0xfc, !PT ;  /* 0x0000000227273812 */ /* 0x000fca00078efcff */
[----:B------:R0:W-:Y:S01]  /*2990*/  STL [R1+0x8], R39 ;  /* 0x0000082701007387 */ /* 0x0001e20000100800 */
[----:B------:R-:W-:Y:S05]  /*29a0*/  @!P2 BRA `(.L_x_655) ;  /* 0x000000740020a947 */ /* 0x000fea0003800000 */
[----:B------:R-:W-:Y:S01]  /*29b0*/  ULDC.U8 UR4, c[0x0][0x410] ;  /* 0x0001040000047ab9 */ /* 0x000fe20000000000 */
[-C--:B------:R-:W-:Y:S01]  /*29c0*/  IMAD R3, R126, R41.reuse, RZ ;  /* 0x000000297e037224 */ /* 0x080fe200078e02ff */
[----:B------:R-:W-:Y:S01]  /*29d0*/  ISETP.NE.AND P2, PT, RZ, UR4, PT ;  /* 0x00000004ff007c0c */ /* 0x000fe2000bf45270 */
[-C--:B0-----:R-:W-:Y:S02]  /*29e0*/  IMAD R39, R127, R41.reuse, RZ ;  /* 0x000000297f277224 */ /* 0x081fe400078e02ff */
[----:B------:R-:W-:Y:S02]  /*29f0*/  IMAD R37, R38, R110, R3 ;  /* 0x0000006e26257224 */ /* 0x000fe400078e0203 */
[----:B------:R-:W-:Y:S02]  /*2a00*/  IMAD R3, R24, -0x50, R2 ;  /* 0xffffffb018037824 */ /* 0x000fe400078e0202 */
[----:B------:R-:W-:Y:S02]  /*2a10*/  IMAD R39, R38, R104, R39 ;  /* 0x0000006826277224 */ /* 0x000fe400078e0227 */
[----:B------:R-:W-:Y:S01]  /*2a20*/  IMAD.WIDE.U32 R86, R110, R41, RZ ;  /* 0x000000296e567225 */ /* 0x000fe200078e00ff */
[----:B------:R-:W-:-:S03]  /*2a30*/  VIMNMX R3, R3, 0x50, PT ;  /* 0x0000005003037848 */ /* 0x000fc60003fe0100 */
[----:B------:R-:W-:-:S04]  /*2a40*/  IMAD.WIDE.U32 R84, R104, R41, RZ ;  /* 0x0000002968547225 */ /* 0x000fc800078e00ff */
[----:B------:R-:W-:Y:S02]  /*2a50*/  IMAD.IADD R0, R87, 0x1, R37 ;  /* 0x0000000157007824 */ /* 0x000fe400078e0225 */
[----:B------:R-:W-:Y:S01]  /*2a60*/  IMAD.IADD R114, R85, 0x1, R39 ;  /* 0x0000000155727824 */ /* 0x000fe200078e0227 */
[----:B------:R-:W-:Y:S06]  /*2a70*/  @!P2 BRA `(.L_x_656) ;  /* 0x000000340058a947 */ /* 0x000fec0003800000 */
[----:B------:R-:W-:Y:S01]  /*2a80*/  ISETP.GE.AND P3, PT, R212, R3, PT ;  /* 0x00000003d400720c */ /* 0x000fe20003f66270 */
[----:B------:R-:W-:Y:S01]  /*2a90*/  BSSY B1, `(.L_x_657) ;  /* 0x000002a000017945 */ /* 0x000fe20003800000 */
        /* <DEDUP_REMOVED lines=9> */
[----:B------:R-:W-:Y:S06]  /*2b30*/  @P3 BRA `(.L_x_658) ;  /* 0x00000000007c3947 */ /* 0x000fec0003800000 */
[----:B------:R-:W-:Y:S01]  /*2b40*/  IADD3 R37, P2, R106, R86, RZ ;  /* 0x000000566a257210 */ /* 0x000fe20007f5e0ff */
[----:B------:R-:W-:Y:S01]  /*2b50*/  ULDC.64 UR4, c[0x0][0x3e8] ;  /* 0x0000fa0000047ab9 */ /* 0x000fe20000000a00 */
[----:B------:R-:W-:Y:S02]  /*2b60*/  IADD3 R39, P4, R100, R84, RZ ;  /* 0x0000005464277210 */ /* 0x000fe40007f9e0ff */
[----:B------:R-:W-:Y:S02]  /*2b70*/  CS2R R122, SRZ ;  /* 0x00000000007a7805 */ /* 0x000fe4000001ff00 */
[----:B------:R-:W-:Y:S02]  /*2b80*/  IADD3.X R38, R0, R20, RZ, P2, !PT ;  /* 0x0000001400267210 */ /* 0x000fe400017fe4ff */
[----:B------:R-:W-:Y:S02]  /*2b90*/  CS2R R124, SRZ ;  /* 0x00000000007c7805 */ /* 0x000fe4000001ff00 */
[C---:B------:R-:W-:Y:S01]  /*2ba0*/  LEA R36, P2, R37.reuse, UR4, 0x1 ;  /* 0x0000000425247c11 */ /* 0x040fe2000f8408ff */
[----:B------:R-:W-:Y:S01]  /*2bb0*/  IMAD.X R40, R114, 0x1, R25, P4 ;  /* 0x0000000172287824 */ /* 0x000fe200020e0619 */
[-C--:B------:R-:W-:Y:S01]  /*2bc0*/  ISETP.GE.AND P5, PT, R22, R115.reuse, PT ;  /* 0x000000731600720c */ /* 0x080fe20003fa6270 */
[----:B------:R-:W-:Y:S01]  /*2bd0*/  ULDC.64 UR6, c[0x0][0x208] ;  /* 0x0000820000067ab9 */ /* 0x000fe20000000a00 */
[----:B------:R-:W-:Y:S01]  /*2be0*/  LEA.HI.X R37, R37, UR5, R38, 0x1, P2 ;  /* 0x0000000525257c11 */ /* 0x000fe200090f0c26 */
[----:B------:R-:W-:Y:S01]  /*2bf0*/  ULDC.64 UR4, c[0x0][0x400] ;  /* 0x0001000000047ab9 */ /* 0x000fe20000000a00 */
[----:B------:R-:W-:-:S02]  /*2c00*/  ISETP.GE.AND P4, PT, R215, R115, PT ;  /* 0x00000073d700720c */ /* 0x000fc40003f86270 */
[----:B------:R-:W-:-:S04]  /*2c10*/  LEA R38, P2, R39, UR4, 0x1 ;  /* 0x0000000427267c11 */ /* 0x000fc8000f8408ff */
[----:B------:R-:W-:Y:S02]  /*2c20*/  LEA.HI.X R39, R39, UR5, R40, 0x1, P2 ;  /* 0x0000000527277c11 */ /* 0x000fe400090f0c28 */
[-C--:B------:R-:W-:Y:S01]  /*2c30*/  ISETP.GE.AND P2, PT, R214, R115.reuse, PT ;  /* 0x00000073d600720c */ /* 0x080fe20003f46270 */
[----:B------:R0:W5:Y:S04]  /*2c40*/  @!P5 LDG.E.64 R122, desc[UR6][R36.64] ;  /* 0x00000006247ad981 */ /* 0x000168000c1e1b00 */
[----:B------:R0:W5:Y:S01]  /*2c50*/  @!P5 LDG.E.64 R124, desc[UR6][R38.64] ;  /* 0x00000006267cd981 */ /* 0x000162000c1e1b00 */
[----:B------:R-:W-:Y:S02]  /*2c60*/  ISETP.GE.AND P5, PT, R216, R115, PT ;  /* 0x00000073d800720c */ /* 0x000fe40003fa6270 */
[----:B------:R-:W-:-:S02]  /*2c70*/  CS2R R90, SRZ ;  /* 0x00000000005a7805 */ /* 0x000fc4000001ff00 */
[----:B------:R-:W-:Y:S02]  /*2c80*/  CS2R R82, SRZ ;  /* 0x0000000000527805 */ /* 0x000fe4000001ff00 */
[----:B------:R-:W-:Y:S02]  /*2c90*/  CS2R R78, SRZ ;  /* 0x00000000004e7805 */ /* 0x000fe4000001ff00 */
[----:B------:R-:W-:Y:S02]  /*2ca0*/  CS2R R116, SRZ ;  /* 0x0000000000747805 */ /* 0x000fe4000001ff00 */
[----:B------:R-:W-:Y:S02]  /*2cb0*/  CS2R R88, SRZ ;  /* 0x0000000000587805 */ /* 0x000fe4000001ff00 */
[----:B------:R-:W-:Y:S01]  /*2cc0*/  CS2R R80, SRZ ;  /* 0x0000000000507805 */ /* 0x000fe2000001ff00 */
[----:B------:R0:W5:Y:S04]  /*2cd0*/  @!P4 LDG.E.64 R90, desc[UR6][R36.64+0x40] ;  /* 0x00004006245ac981 */ /* 0x000168000c1e1b00 */
[----:B------:R0:W5:Y:S04]  /*2ce0*/  @!P2 LDG.E.64 R82, desc[UR6][R36.64+0x80] ;  /* 0x000080062452a981 */ /* 0x000168000c1e1b00 */
[----:B------:R0:W5:Y:S04]  /*2cf0*/  @!P5 LDG.E.64 R78, desc[UR6][R36.64+0xc0] ;  /* 0x0000c006244ed981 */ /* 0x000168000c1e1b00 */
[----:B------:R0:W5:Y:S04]  /*2d00*/  @!P4 LDG.E.64 R116, desc[UR6][R38.64+0x40] ;  /* 0x000040062674c981 */ /* 0x000168000c1e1b00 */
[----:B------:R0:W5:Y:S04]  /*2d10*/  @!P2 LDG.E.64 R88, desc[UR6][R38.64+0x80] ;  /* 0x000080062658a981 */ /* 0x000168000c1e1b00 */
[----:B------:R0:W5:Y:S02]  /*2d20*/  @!P5 LDG.E.64 R80, desc[UR6][R38.64+0xc0] ;  /* 0x0000c0062650d981 */ /* 0x000164000c1e1b00 */
.L_x_658:
[----:B------:R-:W-:Y:S05]  /*2d30*/  BSYNC B1 ;  /* 0x0000000000017941 */ /* 0x000fea0003800000 */
.L_x_657:
[----:B0----5:R-:W-:Y:S01]  /*2d40*/  IMAD.MOV.U32 R36, RZ, RZ, R78 ;  /* 0x000000ffff247224 */ /* 0x021fe200078e004e */
[----:B------:R-:W-:Y:S01]  /*2d50*/  MOV R38, R82 ;  /* 0x0000005200267202 */ /* 0x000fe20000000f00 */
[----:B------:R-:W-:Y:S01]  /*2d60*/  IMAD.MOV.U32 R37, RZ, RZ, R79 ;  /* 0x000000ffff257224 */ /* 0x000fe200078e004f */
[----:B------:R-:W-:Y:S01]  /*2d70*/  BSSY B1, `(.L_x_659) ;  /* 0x0000041000017945 */ /* 0x000fe20003800000 */
[----:B------:R-:W-:Y:S01]  /*2d80*/  VIADD R39, R212, 0x20 ;  /* 0x00000020d4277836 */ /* 0x000fe20000000000 */
[----:B------:R-:W-:Y:S01]  /*2d90*/  PRMT R162, R162, 0x5410, R36 ;  /* 0x00005410a2a27816 */ /* 0x000fe20000000024 */
[----:B------:R-:W-:Y:S01]  /*2da0*/  IMAD.MOV.U32 R36, RZ, RZ, R83 ;  /* 0x000000ffff247224 */ /* 0x000fe200078e0053 */
[----:B------:R-:W-:Y:S01]  /*2db0*/  PRMT R155, R37, 0x7610, R155 ;  /* 0x00007610259b7816 */ /* 0x000fe2000000009b */
[----:B------:R-:W-:Y:S01]  /*2dc0*/  IMAD.MOV.U32 R37, RZ, RZ, R90 ;  /* 0x000000ffff257224 */ /* 0x000fe200078e005a */
[----:B------:R-:W-:Y:S02]  /*2dd0*/  ISETP.GE.AND P4, PT, R39, R3, PT ;  /* 0x000000032700720c */ /* 0x000fe40003f86270 */
[----:B------:R-:W-:-:S02]  /*2de0*/  CS2R R66, SRZ ;  /* 0x0000000000427805 */ /* 0x000fc4000001ff00 */
[----:B------:R-:W-:Y:S01]  /*2df0*/  PRMT R163, R38, 0x5410, R36 ;  /* 0x0000541026a37816 */ /* 0x000fe20000000024 */
[----:B------:R-:W-:Y:S01]  /*2e00*/  IMAD.MOV.U32 R36, RZ, RZ, R91 ;  /* 0x000000ffff247224 */ /* 0x000fe200078e005b */
[----:B------:R-:W-:Y:S02]  /*2e10*/  MOV R38, R122 ;  /* 0x0000007a00267202 */ /* 0x000fe40000000f00 */
[----:B------:R-:W-:Y:S02]  /*2e20*/  CS2R R70, SRZ ;  /* 0x0000000000467805 */ /* 0x000fe4000001ff00 */
[----:B------:R-:W-:Y:S02]  /*2e30*/  CS2R R74, SRZ ;  /* 0x00000000004a7805 */ /* 0x000fe4000001ff00 */
[----:B------:R-:W-:Y:S02]  /*2e40*/  CS2R R64, SRZ ;  /* 0x0000000000407805 */ /* 0x000fe4000001ff00 */
[----:B------:R-:W-:Y:S01]  /*2e50*/  PRMT R164, R37, 0x5410, R36 ;  /* 0x0000541025a47816 */ /* 0x000fe20000000024 */
[----:B------:R-:W-:Y:S01]  /*2e60*/  IMAD.MOV.U32 R37, RZ, RZ, R123 ;  /* 0x000000ffff257224 */ /* 0x000fe200078e007b */
[----:B------:R-:W-:Y:S01]  /*2e70*/  CS2R R68, SRZ ;  /* 0x0000000000447805 */ /* 0x000fe2000001ff00 */
[----:B------:R-:W-:Y:S01]  /*2e80*/  IMAD.MOV.U32 R36, RZ, RZ, R80 ;  /* 0x000000ffff247224 */ /* 0x000fe200078e0050 */
[----:B------:R-:W-:-:S02]  /*2e90*/  CS2R R72, SRZ ;  /* 0x0000000000487805 */ /* 0x000fc4000001ff00 */
[----:B------:R-:W-:Y:S02]  /*2ea0*/  CS2R R76, SRZ ;  /* 0x00000000004c7805 */ /* 0x000fe4000001ff00 */
[----:B------:R-:W-:Y:S01]  /*2eb0*/  PRMT R151, R38, 0x5410, R37 ;  /* 0x0000541026977816 */ /* 0x000fe20000000025 */
[----:B------:R-:W-:Y:S01]  /*2ec0*/  IMAD.MOV.U32 R37, RZ, RZ, R81 ;  /* 0x000000ffff257224 */ /* 0x000fe200078e0051 */
[----:B------:R-:W-:Y:S01]  /*2ed0*/  PRMT R162, R36, 0x7610, R162 ;  /* 0x0000761024a27816 */ /* 0x000fe200000000a2 */
[----:B------:R-:W-:Y:S01]  /*2ee0*/  IMAD.MOV.U32 R36, RZ, RZ, R89 ;  /* 0x000000ffff247224 */ /* 0x000fe200078e0059 */
[----:B------:R-:W-:Y:S02]  /*2ef0*/  MOV R38, R88 ;  /* 0x0000005800267202 */ /* 0x000fe40000000f00 */
[----:B------:R-:W-:Y:S01]  /*2f00*/  PRMT R161, R161, 0x5410, R37 ;  /* 0x00005410a1a17816 */ /* 0x000fe20000000025 */
[----:B------:R-:W-:Y:S01]  /*2f10*/  IMAD.MOV.U32 R37, RZ, RZ, R116 ;  /* 0x000000ffff257224 */ /* 0x000fe200078e0074 */
[----:B------:R-:W-:Y:S01]  /*2f20*/  PRMT R165, R38, 0x5410, R36 ;  /* 0x0000541026a57816 */ /* 0x000fe20000000024 */
[----:B------:R-:W-:Y:S01]  /*2f30*/  IMAD.MOV.U32 R36, RZ, RZ, R117 ;  /* 0x000000ffff247224 */ /* 0x000fe200078e0075 */
[----:B------:R-:W-:-:S04]  /*2f40*/  MOV R38, R124 ;  /* 0x0000007c00267202 */ /* 0x000fc80000000f00 */
[----:B------:R-:W-:Y:S01]  /*2f50*/  PRMT R166, R37, 0x5410, R36 ;  /* 0x0000541025a67816 */ /* 0x000fe20000000024 */
[----:B------:R-:W-:-:S05]  /*2f60*/  IMAD.MOV.U32 R37, RZ, RZ, R125 ;  /* 0x000000ffff257224 */ /* 0x000fca00078e007d */
[----:B------:R-:W-:Y:S01]  /*2f70*/  PRMT R153, R38, 0x5410, R37 ;  /* 0x0000541026997816 */ /* 0x000fe20000000025 */
[----:B------:R-:W-:Y:S06]  /*2f80*/  @P4 BRA `(.L_x_660) ;  /* 0x00000000007c4947 */ /* 0x000fec0003800000 */
[----:B------:R-:W-:Y:S01]  /*2f90*/  IADD3 R37, P2, P5, R106, R86, R28 ;  /* 0x000000566a257210 */ /* 0x000fe20007d5e01c */
[----:B------:R-:W-:Y:S01]  /*2fa0*/  ULDC.64 UR4, c[0x0][0x3e8] ;  /* 0x0000fa0000047ab9 */ /* 0x000fe20000000a00 */
[----:B------:R-:W-:Y:S01]  /*2fb0*/  ULDC.64 UR6, c[0x0][0x400] ;  /* 0x0001000000067ab9 */ /* 0x000fe20000000a00 */
[----:B------:R-:W-:Y:S02]  /*2fc0*/  CS2R R74, SRZ ;  /* 0x00000000004a7805 */ /* 0x000fe4000001ff00 */
[----:B------:R-:W-:Y:S02]  /*2fd0*/  IADD3.X R42, R20, R0, R30, P2, P5 ;  /* 0x00000000142a7210 */ /* 0x000fe400017ea41e */
[----:B------:R-:W-:Y:S02]  /*2fe0*/  CS2R R70, SRZ ;  /* 0x0000000000467805 */ /* 0x000fe4000001ff00 */
[----:B------:R-:W-:Y:S02]  /*2ff0*/  IADD3 R39, P2, P5, R100, R84, R32 ;  /* 0x0000005464277210 */ /* 0x000fe40007d5e020 */
[----:B------:R-:W-:-:S02]  /*3000*/  CS2R R76, SRZ ;  /* 0x00000000004c7805 */ /* 0x000fc4000001ff00 */
[----:B------:R-:W-:Y:S01]  /*3010*/  CS2R R72, SRZ ;  /* 0x0000000000487805 */ /* 0x000fe2000001ff00 */
[----:B------:R-:W-:Y:S01]  /*3020*/  ULDC.64 UR8, c[0x0][0x208] ;  /* 0x0000820000087ab9 */ /* 0x000fe20000000a00 */
[----:B------:R-:W-:Y:S02]  /*3030*/  IADD3.X R40, R25, R114, R34, P2, P5 ;  /* 0x0000007219287210 */ /* 0x000fe400017ea422 */
[----:B------:R-:W-:Y:S02]  /*3040*/  LEA R36, P2, R37, UR4, 0x1 ;  /* 0x0000000425247c11 */ /* 0x000fe4000f8408ff */
[----:B------:R-:W-:Y:S02]  /*3050*/  LEA R38, P5, R39, UR6, 0x1 ;  /* 0x0000000627267c11 */ /* 0x000fe4000f8a08ff */
[----:B------:R-:W-:Y:S02]  /*3060*/  LEA.HI.X R37, R37, UR5, R42, 0x1, P2 ;  /* 0x0000000525257c11 */ /* 0x000fe400090f0c2a */
[----:B------:R-:W-:-:S02]  /*3070*/  LEA.HI.X R39, R39, UR7, R40, 0x1, P5 ;  /* 0x0000000727277c11 */ /* 0x000fc4000a8f0c28 */
[-C--:B------:R-:W-:Y:S02]  /*3080*/  ISETP.GE.AND P2, PT, R22, R115.reuse, PT ;  /* 0x000000731600720c */ /* 0x080fe40003f46270 */
[----:B------:R-:W-:Y:S02]  /*3090*/  ISETP.GE.AND P5, PT, R215, R115, PT ;  /* 0x00000073d700720c */ /* 0x000fe40003fa6270 */
[----:B------:R-:W-:Y:S02]  /*30a0*/  CS2R R66, SRZ ;  /* 0x0000000000427805 */ /* 0x000fe4000001ff00 */
[----:B------:R-:W-:Y:S02]  /*30b0*/  CS2R R62, SRZ ;  /* 0x00000000003e7805 */ /* 0x000fe4000001ff00 */
[----:B------:R-:W-:-:S05]  /*30c0*/  CS2R R68, SRZ ;  /* 0x0000000000447805 */ /* 0x000fca000001ff00 */
[----:B------:R0:W5:Y:S04]  /*30d0*/  @!P2 LDG.E.64 R74, desc[UR8][R36.64] ;  /* 0x00000008244aa981 */ /* 0x000168000c1e1b00 */
[----:B------:R0:W5:Y:S01]  /*30e0*/  @!P2 LDG.E.64 R76, desc[UR8][R38.64] ;  /* 0x00000008264ca981 */ /* 0x000162000c1e1b00 */
[----:B------:R-:W-:-:S03]  /*30f0*/  ISETP.GE.AND P2, PT, R214, R115, PT ;  /* 0x00000073d600720c */ /* 0x000fc60003f46270 */
[----:B------:R0:W5:Y:S04]  /*3100*/  @!P5 LDG.E.64 R70, desc[UR8][R36.64+0x40] ;  /* 0x000040082446d981 */ /* 0x000168000c1e1b00 */
[----:B------:R0:W5:Y:S01]  /*3110*/  @!P5 LDG.E.64 R72, desc[UR8][R38.64+0x40] ;  /* 0x000040082648d981 */ /* 0x000162000c1e1b00 */
[----:B------:R-:W-:Y:S02]  /*3120*/  ISETP.GE.AND P5, PT, R216, R115, PT ;  /* 0x00000073d800720c */ /* 0x000fe40003fa6270 */
[----:B------:R-:W-:-:S03]  /*3130*/  CS2R R64, SRZ ;  /* 0x0000000000407805 */ /* 0x000fc6000001ff00 */
[----:B------:R0:W5:Y:S04]  /*3140*/  @!P2 LDG.E.64 R66, desc[UR8][R36.64+0x80] ;  /* 0x000080082442a981 */ /* 0x000168000c1e1b00 */
[----:B------:R0:W5:Y:S04]  /*3150*/  @!P2 LDG.E.64 R68, desc[UR8][R38.64+0x80] ;  /* 0x000080082644a981 */ /* 0x000168000c1e1b00 */
[----:B------:R0:W5:Y:S04]  /*3160*/  @!P5 LDG.E.64 R62, desc[UR8][R36.64+0xc0] ;  /* 0x0000c008243ed981 */ /* 0x000168000c1e1b00 */
[----:B------:R0:W5:Y:S02]  /*3170*/  @!P5 LDG.E.64 R64, desc[UR8][R38.64+0xc0] ;  /* 0x0000c0082640d981 */ /* 0x000164000c1e1b00 */
.L_x_660:
[----:B------:R-:W-:Y:S05]  /*3180*/  BSYNC B1 ;  /* 0x0000000000017941 */ /* 0x000fea0003800000 */
.L_x_659:
[----:B0-----:R-:W-:Y:S01]  /*3190*/  VIADD R36, R212, 0x40 ;  /* 0x00000040d4247836 */ /* 0x001fe20000000000 */
[----:B------:R-:W-:Y:S01]  /*31a0*/  BSSY B1, `(.L_x_661) ;  /* 0x000002b000017945 */ /* 0x000fe20003800000 */
[----:B------:R-:W-:Y:S02]  /*31b0*/  CS2R R40, SRZ ;  /* 0x0000000000287805 */ /* 0x000fe4000001ff00 */
[----:B------:R-:W-:Y:S02]  /*31c0*/  CS2R R46, SRZ ;  /* 0x00000000002e7805 */ /* 0x000fe4000001ff00 */
[----:B------:R-:W-:Y:S02]  /*31d0*/  CS2R R52, SRZ ;  /* 0x0000000000347805 */ /* 0x000fe4000001ff00 */
[----:B------:R-:W-:Y:S02]  /*31e0*/  ISETP.GE.AND P5, PT, R36, R3, PT ;  /* 0x000000032400720c */ /* 0x000fe40003fa6270 */
[----:B------:R-:W-:-:S02]  /*31f0*/  CS2R R58, SRZ ;  /* 0x00000000003a7805 */ /* 0x000fc4000001ff00 */
[----:B------:R-:W-:Y:S02]  /*3200*/  CS2R R42, SRZ ;  /* 0x00000000002a7805 */ /* 0x000fe4000001ff00 */
[----:B------:R-:W-:Y:S02]  /*3210*/  CS2R R44, SRZ ;  /* 0x00000000002c7805 */ /* 0x000fe4000001ff00 */
[----:B------:R-:W-:Y:S02]  /*3220*/  CS2R R54, SRZ ;  /* 0x0000000000367805 */ /* 0x000fe4000001ff00 */
[----:B-----5:R-:W-:Y:S02]  /*3230*/  MOV R136, R62 ;  /* 0x0000003e00887202 */ /* 0x020fe40000000f00 */
[----:B------:R-:W-:Y:S01]  /*3240*/  CS2R R60, SRZ ;  /* 0x00000000003c7805 */ /* 0x000fe2000001ff00 */
[----:B------:R-:W-:Y:S06]  /*3250*/  @P5 BRA `(.L_x_662) ;  /* 0x00000000007c5947 */ /* 0x000fec0003800000 */
[----:B------:R-:W-:Y:S01]  /*3260*/  IADD3 R86, P2, P6, R106, R27, R86 ;  /* 0x0000001b6a567210 */ /* 0x000fe20007e5e056 */
[----:B------:R-:W-:Y:S01]  /*3270*/  ULDC.64 UR4, c[0x0][0x3e8] ;  /* 0x0000fa0000047ab9 */ /* 0x000fe20000000a00 */
[----:B------:R-:W-:Y:S01]  /*3280*/  ULDC.64 UR6, c[0x0][0x400] ;  /* 0x0001000000067ab9 */ /* 0x000fe20000000a00 */
[----:B------:R-:W-:Y:S02]  /*3290*/  CS2R R58, SRZ ;  /* 0x00000000003a7805 */ /* 0x000fe4000001ff00 */
[----:B------:R-:W-:Y:S02]  /*32a0*/  IADD3.X R37, R20, R29, R0, P2, P6 ;  /* 0x0000001d14257210 */ /* 0x000fe400017ec400 */
[----:B------:R-:W-:Y:S02]  /*32b0*/  CS2R R60, SRZ ;  /* 0x00000000003c7805 */ /* 0x000fe4000001ff00 */
[----:B------:R-:W-:Y:S01]  /*32c0*/  IADD3 R84, P2, P6, R100, R31, R84 ;  /* 0x0000001f64547210 */ /* 0x000fe20007e5e054 */
[----:B------:R-:W-:-:S03]  /*32d0*/  ULDC.64 UR8, c[0x0][0x208] ;  /* 0x0000820000087ab9 */ /* 0x000fc60000000a00 */
[----:B------:R-:W-:Y:S02]  /*32e0*/  IADD3.X R39, R25, R33, R114, P2, P6 ;  /* 0x0000002119277210 */ /* 0x000fe400017ec472 */
[----:B------:R-:W-:-:S04]  /*32f0*/  LEA R36, P2, R86, UR4, 0x1 ;  /* 0x0000000456247c11 */ /* 0x000fc8000f8408ff */
[----:B------:R-:W-:Y:S02]  /*3300*/  LEA.HI.X R37, R86, UR5, R37, 0x1, P2 ;  /* 0x0000000556257c11 */ /* 0x000fe400090f0c25 */
[----:B------:R-:W-:-:S04]  /*3310*/  LEA R38, P2, R84, UR6, 0x1 ;  /* 0x0000000654267c11 */ /* 0x000fc8000f8408ff */
[----:B------:R-:W-:Y:S02]  /*3320*/  LEA.HI.X R39, R84, UR7, R39, 0x1, P2 ;  /* 0x0000000754277c11 */ /* 0x000fe400090f0c27 */
[----:B------:R-:W-:Y:S02]  /*3330*/  ISETP.GE.AND P2, PT, R22, R115, PT ;  /* 0x000000731600720c */ /* 0x000fe40003f46270 */
[----:B------:R-:W-:Y:S02]  /*3340*/  CS2R R52, SRZ ;  /* 0x0000000000347805 */ /* 0x000fe4000001ff00 */
[----:B------:R-:W-:-:S09]  /*3350*/  CS2R R54, SRZ ;  /* 0x0000000000367805 */ /* 0x000fd2000001ff00 */
[----:B------:R0:W5:Y:S04]  /*3360*/  @!P2 LDG.E.64 R58, desc[UR8][R36.64] ;  /* 0x00000008243aa981 */ /* 0x000168000c1e1b00 */
[----:B------:R0:W5:Y:S01]  /*3370*/  @!P2 LDG.E.64 R60, desc[UR8][R38.64] ;  /* 0x00000008263ca981 */ /* 0x000162000c1e1b00 */
        /* <DEDUP_REMOVED lines=10> */
[----:B------:R-:W-:-:S13]  /*3420*/  ISETP.GE.AND P2, PT, R216, R115, PT ;  /* 0x00000073d800720c */ /* 0x000fda0003f46270 */
[----:B------:R0:W5:Y:S04]  /*3430*/  @!P2 LDG.E.64 R40, desc[UR8][R36.64+0xc0] ;  /* 0x0000c0082428a981 */ /* 0x000168000c1e1b00 */
[----:B------:R0:W5:Y:S02]  /*3440*/  @!P2 LDG.E.64 R42, desc[UR8][R38.64+0xc0] ;  /* 0x0000c008262aa981 */ /* 0x000164000c1e1b00 */
.L_x_662:
[----:B------:R-:W-:Y:S05]  /*3450*/  BSYNC B1 ;  /* 0x0000000000017941 */ /* 0x000fea0003800000 */
.L_x_661:
[----:B0-----:R-:W-:Y:S01]  /*3460*/  IMAD.MOV.U32 R36, RZ, RZ, R66 ;  /* 0x000000ffff247224 */ /* 0x001fe200078e0042 */
[----:B------:R-:W-:Y:S01]  /*3470*/  MOV R38, R70 ;  /* 0x0000004600267202 */ /* 0x000fe20000000f00 */
[----:B------:R-:W-:Y:S01]  /*3480*/  IMAD.MOV.U32 R37, RZ, RZ, R67 ;  /* 0x000000ffff257224 */ /* 0x000fe200078e0043 */
[----:B------:R-:W-:Y:S01]  /*3490*/  PRMT R139, R136, 0x7610, R139 ;  /* 0x00007610888b7816 */ /* 0x000fe2000000008b */
[----:B------:R-:W-:Y:S01]  /*34a0*/  IMAD.MOV.U32 R0, RZ, RZ, R63 ;  /* 0x000000ffff007224 */ /* 0x000fe200078e003f */
[----:B------:R-:W-:Y:S01]  /*34b0*/  PRMT R154, R38, 0x7610, R154 ;  /* 0x00007610269a7816 */ /* 0x000fe2000000009a */
[----:B------:R-:W-:Y:S01]  /*34c0*/  IMAD.MOV.U32 R38, RZ, RZ, R75 ;  /* 0x000000ffff267224 */ /* 0x000fe200078e004b */
[----:B------:R-:W-:Y:S01]  /*34d0*/  PRMT R141, R36, 0x5410, R37 ;  /* 0x00005410248d7816 */ /* 0x000fe20000000025 */
[----:B------:R-:W-:Y:S01]  /*34e0*/  IMAD.MOV.U32 R36, RZ, RZ, R71 ;  /* 0x000000ffff247224 */ /* 0x000fe200078e0047 */
[----:B------:R-:W-:Y:S01]  /*34f0*/  PRMT R139, R139, 0x5410, R0 ;  /* 0x000054108b8b7816 */ /* 0x000fe20000000000 */
[----:B------:R-:W-:Y:S01]  /*3500*/  IMAD.MOV.U32 R37, RZ, RZ, R74 ;  /* 0x000000ffff257224 */ /* 0x000fe200078e004a */
[----:B------:R-:W-:Y:S01]  /*3510*/  MOV R0, R64 ;  /* 0x0000004000007202 */ /* 0x000fe20000000f00 */
[----:B------:R-:W-:Y:S01]  /*3520*/  ULOP3.LUT UR4, UR60, 0x1, URZ, 0xfc, !UPT ;  /* 0x000000013c047892 */ /* 0x000fe2000f8efc3f */
[----:B------:R-:W-:Y:S01]  /*3530*/  PRMT R154, R154, 0x5410, R36 ;  /* 0x000054109a9a7816 */ /* 0x000fe20000000024 */
[----:B------:R-:W-:Y:S01]  /*3540*/  IMAD.MOV.U32 R36, RZ, RZ, R69 ;  /* 0x000000ffff247224 */ /* 0x000fe200078e0045 */
[----:B------:R-:W-:Y:S01]  /*3550*/  PRMT R158, R37, 0x7610, R158 ;  /* 0x00007610259e7816 */ /* 0x000fe2000000009e */
[----:B------:R-:W-:Y:S01]  /*3560*/  IMAD.MOV.U32 R37, RZ, RZ, R68 ;  /* 0x000000ffff257224 */ /* 0x000fe200078e0044 */
[----:B------:R-:W-:Y:S01]  /*3570*/  PRMT R140, R0, 0x7610, R140 ;  /* 0x00007610008c7816 */ /* 0x000fe2000000008c */
[----:B------:R-:W-:Y:S01]  /*3580*/  UISETP.NE.AND UP0, UPT, UR4, 0x3, UPT ;  /* 0x000000030400788c */ /* 0x000fe2000bf05270 */
[----:B------:R-:W-:-:S02]  /*3590*/  MOV R0, R72 ;  /* 0x0000004800007202 */ /* 0x000fc40000000f00 */
[----:B------:R-:W-:Y:S01]  /*35a0*/  PRMT R157, R157, 0x5410, R38 ;  /* 0x000054109d9d7816 */ /* 0x000fe20000000026 */
[----:B------:R-:W-:Y:S01]  /*35b0*/  IMAD.MOV.U32 R38, RZ, RZ, R65 ;  /* 0x000000ffff267224 */ /* 0x000fe200078e0041 */
[----:B------:R-:W-:Y:S01]  /*35c0*/  PRMT R152, R37, 0x5410, R36 ;  /* 0x0000541025987816 */ /* 0x000fe20000000024 */
[----:B------:R-:W-:Y:S01]  /*35d0*/  IMAD.MOV.U32 R37, RZ, RZ, R76 ;  /* 0x000000ffff257224 */ /* 0x000fe200078e004c */
[----:B------:R-:W-:Y:S01]  /*35e0*/  PRMT R156, R156, 0x5410, R0 ;  /* 0x000054109c9c7816 */ /* 0x000fe20000000000 */
[----:B------:R-:W-:Y:S01]  /*35f0*/  IMAD.MOV.U32 R36, RZ, RZ, R77 ;  /* 0x000000ffff247224 */ /* 0x000fe200078e004d */
[----:B-----5:R-:W-:Y:S02]  /*3600*/  MOV R0, R40 ;  /* 0x0000002800007202 */ /* 0x020fe40000000f00 */
[----:B------:R-:W-:Y:S01]  /*3610*/  PRMT R140, R140, 0x5410, R38 ;  /* 0x000054108c8c7816 */ /* 0x000fe20000000026 */
[----:B------:R-:W-:Y:S01]  /*3620*/  IMAD.MOV.U32 R38, RZ, RZ, R73 ;  /* 0x000000ffff267224 */ /* 0x000fe200078e0049 */
[----:B------:R-:W-:Y:S01]  /*3630*/  PRMT R160, R37, 0x7610, R160 ;  /* 0x0000761025a07816 */ /* 0x000fe200000000a0 */
[----:B------:R-:W-:Y:S01]  /*3640*/  IMAD.MOV.U32 R37, RZ, RZ, R46 ;  /* 0x000000ffff257224 */ /* 0x000fe200078e002e */
[----:B------:R-:W-:Y:S01]  /*3650*/  PRMT R161, R36, 0x7610, R161 ;  /* 0x0000761024a17816 */ /* 0x000fe200000000a1 */
[----:B------:R-:W-:Y:S01]  /*3660*/  IMAD.MOV.U32 R36, RZ, RZ, R47 ;  /* 0x000000ffff247224 */ /* 0x000fe200078e002f */
[----:B------:R-:W-:-:S02]  /*3670*/  PRMT R84, R0, 0x7610, R84 ;  /* 0x0000761000547816 */ /* 0x000fc40000000054 */
[----:B------:R-:W-:Y:S02]  /*3680*/  MOV R0, R52 ;  /* 0x0000003400007202 */ /* 0x000fe40000000f00 */
[----:B------:R-:W-:Y:S01]  /*3690*/  PRMT R158, R158, 0x5410, R38 ;  /* 0x000054109e9e7816 */ /* 0x000fe20000000026 */
[----:B------:R-:W-:Y:S01]  /*36a0*/  IMAD.MOV.U32 R38, RZ, RZ, R41 ;  /* 0x000000ffff267224 */ /* 0x000fe200078e0029 */
[----:B------:R-:W-:Y:S01]  /*36b0*/  PRMT R86, R37, 0x5410, R36 ;  /* 0x0000541025567816 */ /* 0x000fe20000000024 */
[----:B------:R-:W-:Y:S01]  /*36c0*/  IMAD.MOV.U32 R37, RZ, RZ, R58 ;  /* 0x000000ffff257224 */ /* 0x000fe200078e003a */
[----:B------:R-:W-:Y:S01]  /*36d0*/  PRMT R136, R0, 0x7610, R136 ;  /* 0x0000761000887816 */ /* 0x000fe20000000088 */
[----:B------:R-:W-:Y:S01]  /*36e0*/  IMAD.MOV.U32 R36, RZ, RZ, R59 ;  /* 0x000000ffff247224 */ /* 0x000fe200078e003b */
[----:B------:R-:W-:Y:S02]  /*36f0*/  MOV R0, R42 ;  /* 0x0000002a00007202 */ /* 0x000fe40000000f00 */
[----:B------:R-:W-:-:S02]  /*3700*/  PLOP3.LUT P2, PT, PT, PT, UP0, 0x80, 0x0 ;  /* 0x000000000000781c */ /* 0x000fc40003f4f008 */
        /* <DEDUP_REMOVED lines=14> */
[----:B------:R-:W-:-:S02]  /*37f0*/  MOV R0, R54 ;  /* 0x0000003600007202 */ /* 0x000fc40000000f00 */
[----:B------:R-:W-:Y:S02]  /*3800*/  PRMT R160, R160, 0x5410, R38 ;  /* 0x00005410a0a07816 */ /* 0x000fe40000000026 */
[----:B------:R-:W-:Y:S02]  /*3810*/  PRMT R157, R0, 0x7610, R157 ;  /* 0x00007610009d7816 */ /* 0x000fe4000000009d */
[----:B------:R-:W-:Y:S01]  /*3820*/  PRMT R159, R36, 0x5410, R37 ;  /* 0x00005410249f7816 */ /* 0x000fe20000000025 */
[----:B------:R-:W-:Y:S06]  /*3830*/  @!P2 BRA `(.L_x_663) ;  /* 0x000000000004a947 */ /* 0x000fec0003800000 */
[----:B------:R-:W-:Y:S01]  /*3840*/  BPT.TRAP 0x1 ;  /* 0x000000040000795c */ /* 0x000fe20000300000 */
.L_x_663:
[----:B------:R-:W-:Y:S01]  /*3850*/  LEA R0, R19, R18, 0x3 ;  /* 0x0000001213007211 */ /* 0x000fe200078e18ff */
[----:B------:R-:W-:Y:S01]  /*3860*/  BSSY B1, `(.L_x_664) ;  /* 0x0000004000017945 */ /* 0x000fe20003800000 */
[----:B------:R-:W-:-:S04]  /*3870*/  SHF.L.U32 R114, R217, 0x1f, RZ ;  /* 0x0000001fd9727819 */ /* 0x000fc800000006ff */
[----:B------:R-:W0:Y:S02]  /*3880*/  SYNCS.PHASECHK.TRANS64.TRYWAIT P6, [R0+URZ+0x38890], R114 ;  /* 0x03889072000075a7 */ /* 0x000e2400080c017f */
[----:B0-----:R-:W-:Y:S05]  /*3890*/  @!P6 BRA `(.L_x_665) ;  /* 0x00000248009ce947 */ /* 0x001fea0003800000 */
.L_x_1052:
[----:B------:R-:W-:Y:S05]  /*38a0*/  BSYNC B1 ;  /* 0x0000000000017941 */ /* 0x000fea0003800000 */
.L_x_664:
[----:B------:R-:W-:Y:S04]  /*38b0*/  BSSY B1, `(.L_x_666) ;  /* 0x00000cf000017945 */ /* 0x000fe80003800000 */
[----:B------:R-:W-:Y:S05]  /*38c0*/  @P3 BRA `(.L_x_667) ;  /* 0x0000000c00343947 */ /* 0x000fea0003800000 */
[----:B------:R-:W-:Y:S01]  /*38d0*/  ISETP.NE.AND P3, PT, R26, RZ, PT ;  /* 0x000000ff1a00720c */ /* 0x000fe20003f65270 */
[----:B------:R-:W-:-:S12]  /*38e0*/  BSSY B2, `(.L_x_668) ;  /* 0x0000032000027945 */ /* 0x000fd80003800000 */
[----:B------:R-:W-:Y:S05]  /*38f0*/  @!P3 BRA `(.L_x_669) ;  /* 0x0000000000c0b947 */ /* 0x000fea0003800000 */
[----:B------:R1:W2:Y:S01]  /*3900*/  LDS.128 R36, [R4+0x24400] ;  /* 0x0244000004247984 */ /* 0x0002a20000000c00 */
[----:B------:R-:W-:Y:S01]  /*3910*/  ISETP.GE.AND P3, PT, R22, R115, PT ;  /* 0x000000731600720c */ /* 0x000fe20003f66270 */
[----:B------:R-:W-:-:S12]  /*3920*/  BSSY B3, `(.L_x_670) ;  /* 0x000002b000037945 */ /* 0x000fd80003800000 */
[----:B-1----:R-:W-:Y:S05]  /*3930*/  @P3 BRA `(.L_x_671) ;  /* 0x0000000000a43947 */ /* 0x002fea0003800000 */
[--C-:B------:R-:W-:Y:S01]  /*3940*/  SHF.R.U64 R137, R122, 0x10, R123.reuse ;  /* 0x000000107a897819 */ /* 0x100fe2000000127b */
[--C-:B--2---:R-:W-:Y:S01]  /*3950*/  HADD2.F32 R138, -RZ, R37.reuse.H1_H1 ;  /* 0x30000025ff8a7230 */ /* 0x104fe20000004100 */
[----:B------:R-:W-:Y:S01]  /*3960*/  SHF.R.U32.HI R122, RZ, 0x10, R123 ;  /* 0x00000010ff7a7819 */ /* 0x000fe2000001167b */
[----:B------:R-:W-:Y:S01]  /*3970*/  HADD2.F32 R150, -RZ, R37.H0_H0 ;  /* 0x20000025ff967230 */ /* 0x000fe20000004100 */
[--C-:B------:R-:W-:Y:S01]  /*3980*/  SHF.R.U64 R123, R124, 0x10, R125.reuse ;  /* 0x000000107c7b7819 */ /* 0x100fe2000000127d */
[--C-:B------:R-:W-:Y:S01]  /*3990*/  HADD2.F32 R124, -RZ, R39.reuse.H1_H1 ;  /* 0x30000027ff7c7230 */ /* 0x100fe20000004100 */
[----:B------:R-:W-:Y:S01]  /*39a0*/  SHF.R.U32.HI R125, RZ, 0x10, R125 ;  /* 0x00000010ff7d7819 */ /* 0x000fe2000001167d */
[----:B------:R-:W-:Y:S02]  /*39b0*/  HADD2.F32 R148, -RZ, R39.H0_H0 ;  /* 0x20000027ff947230 */ /* 0x000fe40000004100 */
[----:B------:R-:W-:Y:S02]  /*39c0*/  HADD2.F32 R145, -RZ, R123.H0_H0 ;  /* 0x2000007bff917230 */ /* 0x000fe40000004100 */
[----:B------:R-:W-:-:S02]  /*39d0*/  HADD2.F32 R125, -RZ, R125.H0_H0 ;  /* 0x2000007dff7d7230 */ /* 0x000fc40000004100 */
[----:B------:R-:W-:Y:S02]  /*39e0*/  HADD2.F32 R137, -RZ, R137.H0_H0 ;  /* 0x20000089ff897230 */ /* 0x000fe40000004100 */
[----:B------:R-:W-:Y:S01]  /*39f0*/  FMUL.FTZ R37, R138, R145 ;  /* 0x000000918a257220 */ /* 0x000fe20000410000 */
[----:B------:R-:W-:Y:S02]  /*3a00*/  HADD2.F32 R123, -RZ, R122.H0_H0 ;  /* 0x2000007aff7b7230 */ /* 0x000fe40000004100 */
[----:B------:R-:W-:Y:S01]  /*3a10*/  FMUL.FTZ R39, R124, R125 ;  /* 0x0000007d7c277220 */ /* 0x000fe20000410000 */
[----:B------:R-:W-:Y:S01]  /*3a20*/  FMUL.FTZ R145, R150, R145 ;  /* 0x0000009196917220 */ /* 0x000fe20000410000 */
[----:B------:R-:W-:Y:S01]  /*3a30*/  FMUL.FTZ R125, R148, R125 ;  /* 0x0000007d947d7220 */ /* 0x000fe20000410000 */
[----:B------:R-:W-:Y:S01]  /*3a40*/  FFMA.FTZ R37, R150, R137, -R37 ;  /* 0x0000008996257223 */ /* 0x000fe20000010825 */
[----:B------:R-:W-:Y:S01]  /*3a50*/  FFMA.FTZ R39, R148, R123, -R39 ;  /* 0x0000007b94277223 */ /* 0x000fe20000010827 */
[----:B------:R-:W-:Y:S01]  /*3a60*/  FFMA.FTZ R122, R138, R137, R145 ;  /* 0x000000898a7a7223 */ /* 0x000fe20000010091 */
[----:B------:R-:W-:Y:S01]  /*3a70*/  FFMA.FTZ R124, R124, R123, R125 ;  /* 0x0000007b7c7c7223 */ /* 0x000fe2000001007d */
[----:B------:R-:W-:-:S02]  /*3a80*/  HADD2.F32 R125, -RZ, R153.H0_H0 ;  /* 0x20000099ff7d7230 */ /* 0x000fc40000004100 */
[--C-:B------:R-:W-:Y:S01]  /*3a90*/  HADD2.F32 R138, -RZ, R36.reuse.H1_H1 ;  /* 0x30000024ff8a7230 */ /* 0x100fe20000004100 */
[----:B------:R-:W-:Y:S01]  /*3aa0*/  F2FP.F16.F32.PACK_AB R37, R122, R37 ;  /* 0x000000257a25723e */ /* 0x000fe200000000ff */
[----:B------:R-:W-:Y:S01]  /*3ab0*/  HADD2.F32 R148, -RZ, R36.H0_H0 ;  /* 0x20000024ff947230 */ /* 0x000fe20000004100 */
[----:B------:R-:W-:Y:S01]  /*3ac0*/  F2FP.F16.F32.PACK_AB R39, R124, R39 ;  /* 0x000000277c27723e */ /* 0x000fe200000000ff */
[----:B------:R-:W-:Y:S02]  /*3ad0*/  HADD2.F32 R123, -RZ, R153.H1_H1 ;  /* 0x30000099ff7b7230 */ /* 0x000fe40000004100 */
[-C--:B------:R-:W-:Y:S01]  /*3ae0*/  FMUL.FTZ R145, R138, R125.reuse ;  /* 0x0000007d8a917220 */ /* 0x080fe20000410000 */
[----:B------:R-:W-:Y:S02]  /*3af0*/  HADD2.F32 R36, -RZ, R38.H1_H1 ;  /* 0x30000026ff247230 */ /* 0x000fe40000004100 */
[----:B------:R-:W-:Y:S01]  /*3b00*/  FMUL.FTZ R153, R148, R125 ;  /* 0x0000007d94997220 */ /* 0x000fe20000410000 */
[----:B------:R-:W-:-:S02]  /*3b10*/  HADD2.F32 R137, -RZ, R151.H0_H0 ;  /* 0x20000097ff897230 */ /* 0x000fc40000004100 */
[----:B------:R-:W-:Y:S02]  /*3b20*/  HADD2.F32 R38, -RZ, R38.H0_H0 ;  /* 0x20000026ff267230 */ /* 0x000fe40000004100 */
[----:B------:R-:W-:Y:S01]  /*3b30*/  FMUL.FTZ R125, R36, R123 ;  /* 0x0000007b247d7220 */ /* 0x000fe20000410000 */
[----:B------:R-:W-:Y:S02]  /*3b40*/  HADD2.F32 R151, -RZ, R151.H1_H1 ;  /* 0x30000097ff977230 */ /* 0x000fe40000004100 */
[-C--:B------:R-:W-:Y:S01]  /*3b50*/  FFMA.FTZ R145, R148, R137.reuse, -R145 ;  /* 0x0000008994917223 */ /* 0x080fe20000010891 */
[----:B------:R-:W-:Y:S01]  /*3b60*/  FFMA.FTZ R138, R138, R137, R153 ;  /* 0x000000898a8a7223 */ /* 0x000fe20000010099 */
[C---:B------:R-:W-:Y:S01]  /*3b70*/  FMUL.FTZ R123, R38.reuse, R123 ;  /* 0x0000007b267b7220 */ /* 0x040fe20000410000 */
[----:B------:R-:W-:-:S03]  /*3b80*/  FFMA.FTZ R125, R38, R151, -R125 ;  /* 0x00000097267d7223 */ /* 0x000fc6000001087d */
[----:B------:R-:W-:Y:S01]  /*3b90*/  FFMA.FTZ R36, R36, R151, R123 ;  /* 0x0000009724247223 */ /* 0x000fe2000001007b */
[----:B------:R-:W-:-:S04]  /*3ba0*/  F2FP.F16.F32.PACK_AB R138, R138, R145 ;  /* 0x000000918a8a723e */ /* 0x000fc800000000ff */
[----:B------:R-:W-:Y:S01]  /*3bb0*/  F2FP.F16.F32.PACK_AB R38, R36, R125 ;  /* 0x0000007d2426723e */ /* 0x000fe200000000ff */
[----:B------:R-:W-:-:S07]  /*3bc0*/  IMAD.MOV.U32 R36, RZ, RZ, R138 ;  /* 0x000000ffff247224 */ /* 0x000fce00078e008a */
.L_x_671:
[----:B------:R-:W-:Y:S05]  /*3bd0*/  BSYNC B3 ;  /* 0x0000000000037941 */ /* 0x000fea0003800000 */
.L_x_670:
[----:B------:R-:W-:Y:S02]  /*3be0*/  ULDC.64 UR4, c[0x0][0x208] ;  /* 0x0000820000047ab9 */ /* 0x000fe40000000a00 */
[----:B--2---:R1:W-:Y:S03]  /*3bf0*/  STG.E.128 desc[UR4][R56.64], R36 ;  /* 0x0000002438007986 */ /* 0x0043e6000c101d04 */
.L_x_669:
[----:B------:R-:W-:Y:S05]  /*3c00*/  BSYNC B2 ;  /* 0x0000000000027941 */ /* 0x000fea0003800000 */
.L_x_668:
[----:B------:R-:W-:Y:S01]  /*3c10*/  ISETP.NE.AND P3, PT, R10, RZ, PT ;  /* 0x000000ff0a00720c */ /* 0x000fe20003f65270 */
[----:B------:R-:W-:-:S12]  /*3c20*/  BSSY B2, `(.L_x_672) ;  /* 0x0000032000027945 */ /* 0x000fd80003800000 */
[----:B------:R-:W-:Y:S05]  /*3c30*/  @!P3 BRA `(.L_x_673) ;  /* 0x0000000000c0b947 */ /* 0x000fea0003800000 */
[----:B-1----:R1:W2:Y:S01]  /*3c40*/  LDS.128 R36, [R4+0x26c00] ;  /* 0x026c000004247984 */ /* 0x0022a20000000c00 */
[----:B------:R-:W-:Y:S01]  /*3c50*/  ISETP.GE.AND P3, PT, R215, R115, PT ;  /* 0x00000073d700720c */ /* 0x000fe20003f66270 */
[----:B------:R-:W-:-:S12]  /*3c60*/  BSSY B3, `(.L_x_674) ;  /* 0x000002b000037945 */ /* 0x000fd80003800000 */
[----:B-1----:R-:W-:Y:S05]  /*3c70*/  @P3 BRA `(.L_x_675) ;  /* 0x0000000000a43947 */ /* 0x002fea0003800000 */
[----:B------:R-:W-:Y:S01]  /*3c80*/  SHF.R.U64 R122, R90, 0x10, R91 ;  /* 0x000000105a7a7819 */ /* 0x000fe2000000125b */
[----:B--2---:R-:W-:Y:S01]  /*3c90*/  HADD2.F32 R124, -RZ, R39.H0_H0 ;  /* 0x20000027ff7c7230 */ /* 0x004fe20000004100 */
[----:B------:R-:W-:Y:S01]  /*3ca0*/  SHF.R.U32.HI R123, RZ, 0x10, R117 ;  /* 0x00000010ff7b7819 */ /* 0x000fe20000011675 */
[----:B------:R-:W-:Y:S01]  /*3cb0*/  HADD2.F32 R137, -RZ, R164.H1_H1 ;  /* 0x300000a4ff897230 */ /* 0x000fe20000004100 */
[----:B------:R-:W-:Y:S01]  /*3cc0*/  SHF.R.U32.HI R90, RZ, 0x10, R91 ;  /* 0x00000010ff5a7819 */ /* 0x000fe2000001165b */
[----:B------:R-:W-:Y:S01]  /*3cd0*/  HADD2.F32 R122, -RZ, R122.H0_H0 ;  /* 0x2000007aff7a7230 */ /* 0x000fe20000004100 */
[----:B------:R-:W-:Y:S01]  /*3ce0*/  SHF.R.U64 R91, R116, 0x10, R117 ;  /* 0x00000010745b7819 */ /* 0x000fe20000001275 */
[----:B------:R-:W-:Y:S02]  /*3cf0*/  HADD2.F32 R123, -RZ, R123.H0_H0 ;  /* 0x2000007bff7b7230 */ /* 0x000fe40000004100 */
[----:B------:R-:W-:Y:S02]  /*3d00*/  HADD2.F32 R116, -RZ, R39.H1_H1 ;  /* 0x30000027ff747230 */ /* 0x000fe40000004100 */
[----:B------:R-:W-:-:S02]  /*3d10*/  HADD2.F32 R138, -RZ, R91.H0_H0 ;  /* 0x2000005bff8a7230 */ /* 0x000fc40000004100 */
[--C-:B------:R-:W-:Y:S02]  /*3d20*/  HADD2.F32 R91, -RZ, R37.reuse.H1_H1 ;  /* 0x30000025ff5b7230 */ /* 0x100fe40000004100 */
[-C--:B------:R-:W-:Y:S01]  /*3d30*/  FMUL.FTZ R39, R116, R123.reuse ;  /* 0x0000007b74277220 */ /* 0x080fe20000410000 */
[----:B------:R-:W-:Y:S02]  /*3d40*/  HADD2.F32 R37, -RZ, R37.H0_H0 ;  /* 0x20000025ff257230 */ /* 0x000fe40000004100 */
[C---:B------:R-:W-:Y:S01]  /*3d50*/  FMUL.FTZ R123, R124.reuse, R123 ;  /* 0x0000007b7c7b7220 */ /* 0x040fe20000410000 */
[----:B------:R-:W-:Y:S02]  /*3d60*/  HADD2.F32 R117, -RZ, R90.H0_H0 ;  /* 0x2000005aff757230 */ /* 0x000fe40000004100 */
[-C--:B------:R-:W-:Y:S01]  /*3d70*/  FMUL.FTZ R90, R91, R138.reuse ;  /* 0x0000008a5b5a7220 */ /* 0x080fe20000410000 */
[----:B------:R-:W-:Y:S02]  /*3d80*/  FMUL.FTZ R138, R37, R138 ;  /* 0x0000008a258a7220 */ /* 0x000fe40000410000 */
[-C--:B------:R-:W-:Y:S01]  /*3d90*/  FFMA.FTZ R39, R124, R117.reuse, -R39 ;  /* 0x000000757c277223 */ /* 0x080fe20000010827 */
[----:B------:R-:W-:Y:S01]  /*3da0*/  FFMA.FTZ R116, R116, R117, R123 ;  /* 0x0000007574747223 */ /* 0x000fe2000001007b */
[----:B------:R-:W-:-:S02]  /*3db0*/  HADD2.F32 R117, -RZ, R166.H0_H0 ;  /* 0x200000a6ff757230 */ /* 0x000fc40000004100 */
[-C--:B------:R-:W-:Y:S01]  /*3dc0*/  FFMA.FTZ R37, R37, R122.reuse, -R90 ;  /* 0x0000007a25257223 */ /* 0x080fe2000001085a */
[--C-:B------:R-:W-:Y:S02]  /*3dd0*/  HADD2.F32 R123, -RZ, R36.reuse.H1_H1 ;  /* 0x30000024ff7b7230 */ /* 0x100fe40000004100 */
[----:B------:R-:W-:Y:S01]  /*3de0*/  FFMA.FTZ R90, R91, R122, R138 ;  /* 0x0000007a5b5a7223 */ /* 0x000fe2000001008a */
[----:B------:R-:W-:Y:S01]  /*3df0*/  HADD2.F32 R124, -RZ, R36.H0_H0 ;  /* 0x20000024ff7c7230 */ /* 0x000fe20000004100 */
[----:B------:R-:W-:Y:S01]  /*3e00*/  F2FP.F16.F32.PACK_AB R39, R116, R39 ;  /* 0x000000277427723e */ /* 0x000fe200000000ff */
[----:B------:R-:W-:Y:S02]  /*3e10*/  HADD2.F32 R91, -RZ, R166.H1_H1 ;  /* 0x300000a6ff5b7230 */ /* 0x000fe40000004100 */
[-C--:B------:R-:W-:Y:S01]  /*3e20*/  FMUL.FTZ R125, R123, R117.reuse ;  /* 0x000000757b7d7220 */ /* 0x080fe20000410000 */
[----:B------:R-:W-:Y:S02]  /*3e30*/  HADD2.F32 R36, -RZ, R38.H1_H1 ;  /* 0x30000026ff247230 */ /* 0x000fe40000004100 */
[----:B------:R-:W-:Y:S01]  /*3e40*/  FMUL.FTZ R138, R124, R117 ;  /* 0x000000757c8a7220 */ /* 0x000fe20000410000 */
[----:B------:R-:W-:Y:S01]  /*3e50*/  HADD2.F32 R122, -RZ, R164.H0_H0 ;  /* 0x200000a4ff7a7230 */ /* 0x000fe20000004100 */
[----:B------:R-:W-:Y:S01]  /*3e60*/  F2FP.F16.F32.PACK_AB R37, R90, R37 ;  /* 0x000000255a25723e */ /* 0x000fe200000000ff */
[----:B------:R-:W-:-:S02]  /*3e70*/  HADD2.F32 R38, -RZ, R38.H0_H0 ;  /* 0x20000026ff267230 */ /* 0x000fc40000004100 */
[-C--:B------:R-:W-:Y:S01]  /*3e80*/  FMUL.FTZ R117, R36, R91.reuse ;  /* 0x0000005b24757220 */ /* 0x080fe20000410000 */
        /* <DEDUP_REMOVED lines=8> */
.L_x_675:
[----:B------:R-:W-:Y:S05]  /*3f10*/  BSYNC B3 ;  /* 0x0000000000037941 */ /* 0x000fea0003800000 */
.L_x_674:
[----:B------:R-:W-:Y:S02]  /*3f20*/  ULDC.64 UR4, c[0x0][0x208] ;  /* 0x0000820000047ab9 */ /* 0x000fe40000000a00 */
[----:B--2---:R2:W-:Y:S03]  /*3f30*/  STG.E.128 desc[UR4][R56.64+0x80], R36 ;  /* 0x0000802438007986 */ /* 0x0045e6000c101d04 */
.L_x_673:
[----:B------:R-:W-:Y:S05]  /*3f40*/  BSYNC B2 ;  /* 0x0000000000027941 */ /* 0x000fea0003800000 */
.L_x_672:
[----:B------:R-:W-:Y:S01]  /*3f50*/  ISETP.NE.AND P3, PT, R9, RZ, PT ;  /* 0x000000ff0900720c */ /* 0x000fe20003f65270 */
[----:B------:R-:W-:-:S12]  /*3f60*/  BSSY B2, `(.L_x_676) ;  /* 0x0000032000027945 */ /* 0x000fd80003800000 */
[----:B------:R-:W-:Y:S05]  /*3f70*/  @!P3 BRA `(.L_x_677) ;  /* 0x0000000000c0b947 */ /* 0x000fea0003800000 */
[----:B-12---:R1:W2:Y:S01]  /*3f80*/  LDS.128 R36, [R4+0x29400] ;  /* 0x0294000004247984 */ /* 0x0062a20000000c00 */
        /* <DEDUP_REMOVED lines=30> */
[--C-:B------:R-:W-:Y:S02]  /*4170*/  HADD2.F32 R36, -RZ, R38.reuse.H1_H1 ;  /* 0x30000026ff247230 */ /* 0x100fe40000004100 */
        /* <DEDUP_REMOVED lines=13> */
.L_x_679:
[----:B------:R-:W-:Y:S05]  /*4250*/  BSYNC B3 ;  /* 0x0000000000037941 */ /* 0x000fea0003800000 */
.L_x_678:
[----:B------:R-:W-:Y:S02]  /*4260*/  ULDC.64 UR4, c[0x0][0x208] ;  /* 0x0000820000047ab9 */ /* 0x000fe40000000a00 */
[----:B--2---:R3:W-:Y:S03]  /*4270*/  STG.E.128 desc[UR4][R56.64+0x100], R36 ;  /* 0x0001002438007986 */ /* 0x0047e6000c101d04 */
.L_x_677:
[----:B------:R-:W-:Y:S05]  /*4280*/  BSYNC B2 ;  /* 0x0000000000027941 */ /* 0x000fea0003800000 */
.L_x_676:
[----:B------:R-:W-:-:S13]  /*4290*/  ISETP.NE.AND P3, PT, R8, RZ, PT ;  /* 0x000000ff0800720c */ /* 0x000fda0003f65270 */
[----:B------:R-:W-:Y:S05]  /*42a0*/  @!P3 BRA `(.L_x_667) ;  /* 0x0000000000bcb947 */ /* 0x000fea0003800000 */
[----:B-123--:R1:W2:Y:S01]  /*42b0*/  LDS.128 R36, [R4+0x2bc00] ;  /* 0x02bc000004247984 */ /* 0x00e2a20000000c00 */
        /* <DEDUP_REMOVED lines=8> */
[----:B------:R-:W-:Y:S01]  /*4340*/  HADD2.F32 R80, -RZ, R80.H0_H0 ;  /* 0x20000050ff507230 */ /* 0x000fe20000004100 */
[----:B------:R-:W-:Y:S01]  /*4350*/  SHF.R.U32.HI R79, RZ, 0x10, R79 ;  /* 0x00000010ff4f7819 */ /* 0x000fe2000001164f */
[----:B------:R-:W-:Y:S02]  /*4360*/  HADD2.F32 R81, -RZ, R81.H0_H0 ;  /* 0x20000051ff517230 */ /* 0x000fe40000004100 */
[--C-:B------:R-:W-:Y:S02]  /*4370*/  HADD2.F32 R82, -RZ, R39.reuse.H1_H1 ;  /* 0x30000027ff527230 */ /* 0x100fe40000004100 */
[----:B------:R-:W-:Y:S01]  /*4380*/  FMUL.FTZ R90, R83, R80 ;  /* 0x00000050535a7220 */ /* 0x000fe20000410000 */
[----:B------:R-:W-:-:S02]  /*4390*/  HADD2.F32 R88, -RZ, R39.H0_H0 ;  /* 0x20000027ff587230 */ /* 0x000fc40000004100 */
[C---:B------:R-:W-:Y:S01]  /*43a0*/  FMUL.FTZ R80, R37.reuse, R80 ;  /* 0x0000005025507220 */ /* 0x040fe20000410000 */
[----:B------:R-:W-:Y:S02]  /*43b0*/  HADD2.F32 R78, -RZ, R78.H0_H0 ;  /* 0x2000004eff4e7230 */ /* 0x000fe40000004100 */
[-C--:B------:R-:W-:Y:S01]  /*43c0*/  FMUL.FTZ R39, R82, R81.reuse ;  /* 0x0000005152277220 */ /* 0x080fe20000410000 */
[----:B------:R-:W-:Y:S02]  /*43d0*/  HADD2.F32 R79, -RZ, R79.H0_H0 ;  /* 0x2000004fff4f7230 */ /* 0x000fe40000004100 */
[----:B------:R-:W-:Y:S01]  /*43e0*/  FMUL.FTZ R81, R88, R81 ;  /* 0x0000005158517220 */ /* 0x000fe20000410000 */
[----:B------:R-:W-:Y:S02]  /*43f0*/  HADD2.F32 R91, -RZ, R155.H0_H0 ;  /* 0x2000009bff5b7230 */ /* 0x000fe40000004100 */
[-C--:B------:R-:W-:Y:S01]  /*4400*/  FFMA.FTZ R90, R37, R78.reuse, -R90 ;  /* 0x0000004e255a7223 */ /* 0x080fe2000001085a */
[----:B------:R-:W-:Y:S01]  /*4410*/  FFMA.FTZ R83, R83, R78, R80 ;  /* 0x0000004e53537223 */ /* 0x000fe20000010050 */
[----:B------:R-:W-:Y:S01]  /*4420*/  FFMA.FTZ R82, R82, R79, R81 ;  /* 0x0000004f52527223 */ /* 0x000fe20000010051 */
[----:B------:R-:W-:-:S02]  /*4430*/  HADD2.F32 R78, -RZ, R36.H1_H1 ;  /* 0x30000024ff4e7230 */ /* 0x000fc40000004100 */
[----:B------:R-:W-:Y:S01]  /*4440*/  FFMA.FTZ R39, R88, R79, -R39 ;  /* 0x0000004f58277223 */ /* 0x000fe20000010827 */
[----:B------:R-:W-:Y:S02]  /*4450*/  HADD2.F32 R81, -RZ, R162.H0_H0 ;  /* 0x200000a2ff517230 */ /* 0x000fe40000004100 */
[----:B------:R-:W-:Y:S02]  /*4460*/  HADD2.F32 R36, -RZ, R36.H0_H0 ;  /* 0x20000024ff247230 */ /* 0x000fe40000004100 */
[----:B------:R-:W-:Y:S02]  /*4470*/  HADD2.F32 R37, -RZ, R161.H1_H1 ;  /* 0x300000a1ff257230 */ /* 0x000fe40000004100 */
[-C--:B------:R-:W-:Y:S01]  /*4480*/  FMUL.FTZ R89, R78, R81.reuse ;  /* 0x000000514e597220 */ /* 0x080fe20000410000 */
[--C-:B------:R-:W-:Y:S02]  /*4490*/  HADD2.F32 R80, -RZ, R38.reuse.H1_H1 ;  /* 0x30000026ff507230 */ /* 0x100fe40000004100 */
[----:B------:R-:W-:Y:S01]  /*44a0*/  FMUL.FTZ R117, R36, R81 ;  /* 0x0000005124757220 */ /* 0x000fe20000410000 */
[----:B------:R-:W-:Y:S01]  /*44b0*/  HADD2.F32 R38, -RZ, R38.H0_H0 ;  /* 0x20000026ff267230 */ /* 0x000fe20000004100 */
[----:B------:R-:W-:Y:S01]  /*44c0*/  F2FP.F16.F32.PACK_AB R39, R82, R39 ;  /* 0x000000275227723e */ /* 0x000fe200000000ff */
[----:B------:R-:W-:-:S02]  /*44d0*/  HADD2.F32 R79, -RZ, R162.H1_H1 ;  /* 0x300000a2ff4f7230 */ /* 0x000fc40000004100 */
[-C--:B------:R-:W-:Y:S01]  /*44e0*/  FMUL.FTZ R81, R80, R37.reuse ;  /* 0x0000002550517220 */ /* 0x080fe20000410000 */
[----:B------:R-:W-:Y:S02]  /*44f0*/  FMUL.FTZ R37, R38, R37 ;  /* 0x0000002526257220 */ /* 0x000fe40000410000 */
[-C--:B------:R-:W-:Y:S01]  /*4500*/  FFMA.FTZ R89, R36, R79.reuse, -R89 ;  /* 0x0000004f24597223 */ /* 0x080fe20000010859 */
[----:B------:R-:W-:Y:S01]  /*4510*/  FFMA.FTZ R78, R78, R79, R117 ;  /* 0x0000004f4e4e7223 */ /* 0x000fe20000010075 */
[-C--:B------:R-:W-:Y:S01]  /*4520*/  FFMA.FTZ R81, R38, R91.reuse, -R81 ;  /* 0x0000005b26517223 */ /* 0x080fe20000010851 */
[----:B------:R-:W-:Y:S01]  /*4530*/  FFMA.FTZ R80, R80, R91, R37 ;  /* 0x0000005b50507223 */ /* 0x000fe20000010025 */
[----:B------:R-:W-:Y:S02]  /*4540*/  F2FP.F16.F32.PACK_AB R37, R83, R90 ;  /* 0x0000005a5325723e */ /* 0x000fe400000000ff */
[----:B------:R-:W-:Y:S02]  /*4550*/  F2FP.F16.F32.PACK_AB R36, R78, R89 ;  /* 0x000000594e24723e */ /* 0x000fe400000000ff */
[----:B------:R-:W-:-:S07]  /*4560*/  F2FP.F16.F32.PACK_AB R38, R80, R81 ;  /* 0x000000515026723e */ /* 0x000fce00000000ff */
.L_x_681:
[----:B------:R-:W-:Y:S05]  /*4570*/  BSYNC B2 ;  /* 0x0000000000027941 */ /* 0x000fea0003800000 */
.L_x_680:
[----:B------:R-:W-:Y:S02]  /*4580*/  ULDC.64 UR4, c[0x0][0x208] ;  /* 0x0000820000047ab9 */ /* 0x000fe40000000a00 */
[----:B--2---:R4:W-:Y:S03]  /*4590*/  STG.E.128 desc[UR4][R56.64+0x180], R36 ;  /* 0x0001802438007986 */ /* 0x0049e6000c101d04 */
.L_x_667:
[----:B------:R-:W-:Y:S05]  /*45a0*/  BSYNC B1 ;  /* 0x0000000000017941 */ /* 0x000fea0003800000 */
.L_x_666:
[----:B------:R-:W-:Y:S04]  /*45b0*/  BSSY B1, `(.L_x_682) ;  /* 0x00000d2000017945 */ /* 0x000fe80003800000 */
[----:B------:R-:W-:Y:S05]  /*45c0*/  @P4 BRA `(.L_x_683) ;  /* 0x0000000c00404947 */ /* 0x000fea0003800000 */
[----:B------:R-:W-:Y:S01]  /*45d0*/  ISETP.NE.AND P3, PT, R26, RZ, PT ;  /* 0x000000ff1a00720c */ /* 0x000fe20003f65270 */
[----:B------:R-:W-:-:S12]  /*45e0*/  BSSY B2, `(.L_x_684) ;  /* 0x0000033000027945 */ /* 0x000fd80003800000 */
[----:B------:R-:W-:Y:S05]  /*45f0*/  @!P3 BRA `(.L_x_685) ;  /* 0x0000000000c4b947 */ /* 0x000fea0003800000 */
[----:B-1234-:R1:W2:Y:S01]  /*4600*/  LDS.128 R36, [R4+0x25400] ;  /* 0x0254000004247984 */ /* 0x01e2a20000000c00 */
[----:B------:R-:W-:Y:S01]  /*4610*/  ISETP.GE.AND P3, PT, R22, R115, PT ;  /* 0x000000731600720c */ /* 0x000fe20003f66270 */
[----:B------:R-:W-:-:S12]  /*4620*/  BSSY B3, `(.L_x_686) ;  /* 0x000002c000037945 */ /* 0x000fd80003800000 */
[----:B-1----:R-:W-:Y:S05]  /*4630*/  @P3 BRA `(.L_x_687) ;  /* 0x0000000000a83947 */ /* 0x002fea0003800000 */
[----:B------:R-:W-:Y:S01]  /*4640*/  SHF.R.U64 R56, R74, 0x10, R75 ;  /* 0x000000104a387819 */ /* 0x000fe2000000124b */
[----:B--2---:R-:W-:Y:S01]  /*4650*/  HADD2.F32 R78, -RZ, R37.H0_H0 ;  /* 0x20000025ff4e7230 */ /* 0x004fe20000004100 */
[----:B------:R-:W-:Y:S01]  /*4660*/  SHF.R.U64 R57, R76, 0x10, R77 ;  /* 0x000000104c397819 */ /* 0x000fe2000000124d */
[----:B------:R-:W-:Y:S01]  /*4670*/  HADD2.F32 R161, -RZ, R161.H0_H0 ;  /* 0x200000a1ffa17230 */ /* 0x000fe20000004100 */
[----:B------:R-:W-:Y:S02]  /*4680*/  SHF.R.U32.HI R74, RZ, 0x10, R75 ;  /* 0x00000010ff4a7819 */ /* 0x000fe4000001164b */
[----:B------:R-:W-:Y:S01]  /*4690*/  SHF.R.U32.HI R76, RZ, 0x10, R77 ;  /* 0x00000010ff4c7819 */ /* 0x000fe2000001164d */
[----:B------:R-:W-:Y:S01]  /*46a0*/  HADD2.F32 R77, -RZ, R57.H0_H0 ;  /* 0x20000039ff4d7230 */ /* 0x000fe20000004100 */
[----:B------:R-:W-:Y:S01]  /*46b0*/  MOV R75, R39 ;  /* 0x00000027004b7202 */ /* 0x000fe20000000f00 */
[----:B------:R-:W-:Y:S02]  /*46c0*/  HADD2.F32 R39, -RZ, R56.H0_H0 ;  /* 0x20000038ff277230 */ /* 0x000fe40000004100 */
[----:B------:R-:W-:-:S02]  /*46d0*/  HADD2.F32 R56, -RZ, R37.H1_H1 ;  /* 0x30000025ff387230 */ /* 0x000fc40000004100 */
[----:B------:R-:W-:Y:S02]  /*46e0*/  HADD2.F32 R76, -RZ, R76.H0_H0 ;  /* 0x2000004cff4c7230 */ /* 0x000fe40000004100 */
[--C-:B------:R-:W-:Y:S02]  /*46f0*/  HADD2.F32 R57, -RZ, R75.reuse.H1_H1 ;  /* 0x3000004bff397230 */ /* 0x100fe40000004100 */
[-C--:B------:R-:W-:Y:S01]  /*4700*/  FMUL.FTZ R37, R56, R77.reuse ;  /* 0x0000004d38257220 */ /* 0x080fe20000410000 */
[----:B------:R-:W-:Y:S02]  /*4710*/  HADD2.F32 R75, -RZ, R75.H0_H0 ;  /* 0x2000004bff4b7230 */ /* 0x000fe40000004100 */
[C---:B------:R-:W-:Y:S01]  /*4720*/  FMUL.FTZ R77, R78.reuse, R77 ;  /* 0x0000004d4e4d7220 */ /* 0x040fe20000410000 */
[----:B------:R-:W-:Y:S02]  /*4730*/  HADD2.F32 R74, -RZ, R74.H0_H0 ;  /* 0x2000004aff4a7230 */ /* 0x000fe40000004100 */
[-C--:B------:R-:W-:Y:S01]  /*4740*/  FMUL.FTZ R80, R57, R76.reuse ;  /* 0x0000004c39507220 */ /* 0x080fe20000410000 */
[-C--:B------:R-:W-:Y:S01]  /*4750*/  FFMA.FTZ R37, R78, R39.reuse, -R37 ;  /* 0x000000274e257223 */ /* 0x080fe20000010825 */
[C---:B------:R-:W-:Y:S01]  /*4760*/  FMUL.FTZ R76, R75.reuse, R76 ;  /* 0x0000004c4b4c7220 */ /* 0x040fe20000410000 */
[----:B------:R-:W-:Y:S01]  /*4770*/  FFMA.FTZ R56, R56, R39, R77 ;  /* 0x0000002738387223 */ /* 0x000fe2000001004d */
[----:B------:R-:W-:Y:S01]  /*4780*/  FFMA.FTZ R39, R75, R74, -R80 ;  /* 0x0000004a4b277223 */ /* 0x000fe20000010850 */
[----:B------:R-:W-:-:S02]  /*4790*/  HADD2.F32 R77, -RZ, R160.H0_H0 ;  /* 0x200000a0ff4d7230 */ /* 0x000fc40000004100 */
[----:B------:R-:W-:Y:S01]  /*47a0*/  FFMA.FTZ R74, R57, R74, R76 ;  /* 0x0000004a394a7223 */ /* 0x000fe2000001004c */
[--C-:B------:R-:W-:Y:S01]  /*47b0*/  HADD2.F32 R76, -RZ, R36.reuse.H1_H1 ;  /* 0x30000024ff4c7230 */ /* 0x100fe20000004100 */
[----:B------:R-:W-:Y:S01]  /*47c0*/  F2FP.F16.F32.PACK_AB R37, R56, R37 ;  /* 0x000000253825723e */ /* 0x000fe200000000ff */
[----:B------:R-:W-:Y:S02]  /*47d0*/  HADD2.F32 R78, -RZ, R36.H0_H0 ;  /* 0x20000024ff4e7230 */ /* 0x000fe40000004100 */
[----:B------:R-:W-:Y:S02]  /*47e0*/  HADD2.F32 R36, -RZ, R38.H1_H1 ;  /* 0x30000026ff247230 */ /* 0x000fe40000004100 */
[-C--:B------:R-:W-:Y:S01]  /*47f0*/  FMUL.FTZ R79, R76, R77.reuse ;  /* 0x0000004d4c4f7220 */ /* 0x080fe20000410000 */
[----:B------:R-:W-:Y:S02]  /*4800*/  HADD2.F32 R57, -RZ, R158.H0_H0 ;  /* 0x2000009eff397230 */ /* 0x000fe40000004100 */
[----:B------:R-:W-:Y:S01]  /*4810*/  FMUL.FTZ R77, R78, R77 ;  /* 0x0000004d4e4d7220 */ /* 0x000fe20000410000 */
[----:B------:R-:W-:-:S02]  /*4820*/  HADD2.F32 R38, -RZ, R38.H0_H0 ;  /* 0x20000026ff267230 */ /* 0x000fc40000004100 */
[----:B------:R-:W-:Y:S01]  /*4830*/  FMUL.FTZ R81, R36, R161 ;  /* 0x000000a124517220 */ /* 0x000fe20000410000 */
[----:B------:R-:W-:Y:S02]  /*4840*/  HADD2.F32 R75, -RZ, R157.H1_H1 ;  /* 0x3000009dff4b7230 */ /* 0x000fe40000004100 */
[-C--:B------:R-:W-:Y:S01]  /*4850*/  FFMA.FTZ R79, R78, R57.reuse, -R79 ;  /* 0x000000394e4f7223 */ /* 0x080fe2000001084f */
[----:B------:R-:W-:Y:S01]  /*4860*/  FFMA.FTZ R76, R76, R57, R77 ;  /* 0x000000394c4c7223 */ /* 0x000fe2000001004d */
[----:B------:R-:W-:Y:S01]  /*4870*/  FMUL.FTZ R161, R38, R161 ;  /* 0x000000a126a17220 */ /* 0x000fe20000410000 */
[----:B------:R-:W-:Y:S01]  /*4880*/  F2FP.F16.F32.PACK_AB R39, R74, R39 ;  /* 0x000000274a27723e */ /* 0x000fe200000000ff */
[-C--:B------:R-:W-:Y:S02]  /*4890*/  FFMA.FTZ R81, R38, R75.reuse, -R81 ;  /* 0x0000004b26517223 */ /* 0x080fe40000010851 */
[----:B------:R-:W-:Y:S01]  /*48a0*/  FFMA.FTZ R36, R36, R75, R161 ;  /* 0x0000004b24247223 */ /* 0x000fe200000100a1 */
[----:B------:R-:W-:-:S04]  /*48b0*/  F2FP.F16.F32.PACK_AB R76, R76, R79 ;  /* 0x0000004f4c4c723e */ /* 0x000fc800000000ff */
[----:B------:R-:W-:Y:S01]  /*48c0*/  F2FP.F16.F32.PACK_AB R38, R36, R81 ;  /* 0x000000512426723e */ /* 0x000fe200000000ff */
[----:B------:R-:W-:-:S07]  /*48d0*/  IMAD.MOV.U32 R36, RZ, RZ, R76 ;  /* 0x000000ffff247224 */ /* 0x000fce00078e004c */
.L_x_687:
[----:B------:R-:W-:Y:S05]  /*48e0*/  BSYNC B3 ;  /* 0x0000000000037941 */ /* 0x000fea0003800000 */
.L_x_686:
[----:B------:R-:W-:Y:S02]  /*48f0*/  ULDC.64 UR4, c[0x0][0x208] ;  /* 0x0000820000047ab9 */ /* 0x000fe40000000a00 */
[----:B--2---:R1:W-:Y:S03]  /*4900*/  STG.E.128 desc[UR4][R50.64], R36 ;  /* 0x0000002432007986 */ /* 0x0043e6000c101d04 */
.L_x_685:
[----:B------:R-:W-:Y:S05]  /*4910*/  BSYNC B2 ;  /* 0x0000000000027941 */ /* 0x000fea0003800000 */
.L_x_684:
        /* <DEDUP_REMOVED lines=8> */
[----:B--2---:R-:W-:Y:S01]  /*49a0*/  IMAD.MOV.U32 R57, RZ, RZ, R39 ;  /* 0x000000ffff397224 */ /* 0x004fe200078e0027 */
[--C-:B------:R-:W-:Y:S01]  /*49b0*/  SHF.R.U64 R70, R72, 0x10, R73.reuse ;  /* 0x0000001048467819 */ /* 0x100fe20000001249 */
[----:B------:R-:W-:Y:S01]  /*49c0*/  IMAD.MOV.U32 R56, RZ, RZ, R36 ;  /* 0x000000ffff387224 */ /* 0x000fe200078e0024 */
[----:B------:R-:W-:Y:S01]  /*49d0*/  SHF.R.U32.HI R74, RZ, 0x10, R73 ;  /* 0x00000010ff4a7819 */ /* 0x000fe20000011649 */
[--C-:B------:R-:W-:Y:S01]  /*49e0*/  HADD2.F32 R39, -RZ, R37.reuse.H1_H1 ;  /* 0x30000025ff277230 */ /* 0x100fe20000004100 */
[----:B------:R-:W-:Y:S01]  /*49f0*/  SHF.R.U32.HI R75, RZ, 0x10, R71 ;  /* 0x00000010ff4b7819 */ /* 0x000fe20000011647 */
[----:B------:R-:W-:Y:S02]  /*4a00*/  HADD2.F32 R73, -RZ, R70.H0_H0 ;  /* 0x20000046ff497230 */ /* 0x000fe40000004100 */
[----:B------:R-:W-:Y:S02]  /*4a10*/  HADD2.F32 R36, -RZ, R37.H0_H0 ;  /* 0x20000025ff247230 */ /* 0x000fe40000004100 */
[----:B------:R-:W-:-:S02]  /*4a20*/  HADD2.F32 R70, -RZ, R57.H1_H1 ;  /* 0x30000039ff467230 */ /* 0x000fc40000004100 */
[-C--:B------:R-:W-:Y:S01]  /*4a30*/  FMUL.FTZ R37, R39, R73.reuse ;  /* 0x0000004927257220 */ /* 0x080fe20000410000 */
[----:B------:R-:W-:Y:S02]  /*4a40*/  HADD2.F32 R74, -RZ, R74.H0_H0 ;  /* 0x2000004aff4a7230 */ /* 0x000fe40000004100 */
[----:B------:R-:W-:Y:S02]  /*4a50*/  HADD2.F32 R57, -RZ, R57.H0_H0 ;  /* 0x20000039ff397230 */ /* 0x000fe40000004100 */
[----:B------:R-:W-:Y:S02]  /*4a60*/  HADD2.F32 R71, -RZ, R76.H0_H0 ;  /* 0x2000004cff477230 */ /* 0x000fe40000004100 */
[----:B------:R-:W-:Y:S01]  /*4a70*/  FMUL.FTZ R76, R36, R73 ;  /* 0x00000049244c7220 */ /* 0x000fe20000410000 */
[----:B------:R-:W-:Y:S02]  /*4a80*/  HADD2.F32 R72, -RZ, R75.H0_H0 ;  /* 0x2000004bff487230 */ /* 0x000fe40000004100 */
[-C--:B------:R-:W-:Y:S01]  /*4a90*/  FMUL.FTZ R78, R70, R74.reuse ;  /* 0x0000004a464e7220 */ /* 0x080fe20000410000 */
[----:B------:R-:W-:Y:S01]  /*4aa0*/  FMUL.FTZ R73, R57, R74 ;  /* 0x0000004a39497220 */ /* 0x000fe20000410000 */
[-C--:B------:R-:W-:Y:S01]  /*4ab0*/  FFMA.FTZ R36, R36, R71.reuse, -R37 ;  /* 0x0000004724247223 */ /* 0x080fe20000010825 */
[----:B------:R-:W-:Y:S01]  /*4ac0*/  FFMA.FTZ R37, R39, R71, R76 ;  /* 0x0000004727257223 */ /* 0x000fe2000001004c */
[-C--:B------:R-:W-:Y:S01]  /*4ad0*/  FFMA.FTZ R39, R57, R72.reuse, -R78 ;  /* 0x0000004839277223 */ /* 0x080fe2000001084e */
[----:B------:R-:W-:Y:S01]  /*4ae0*/  FFMA.FTZ R74, R70, R72, R73 ;  /* 0x00000048464a7223 */ /* 0x000fe20000010049 */
[----:B------:R-:W-:-:S02]  /*4af0*/  HADD2.F32 R72, -RZ, R156.H1_H1 ;  /* 0x3000009cff487230 */ /* 0x000fc40000004100 */
[----:B------:R-:W-:Y:S01]  /*4b00*/  HADD2.F32 R75, -RZ, R158.H1_H1 ;  /* 0x3000009eff4b7230 */ /* 0x000fe20000004100 */
[----:B------:R-:W-:Y:S01]  /*4b10*/  F2FP.F16.F32.PACK_AB R37, R37, R36 ;  /* 0x000000242525723e */ /* 0x000fe200000000ff */
[----:B------:R-:W-:Y:S01]  /*4b20*/  HADD2.F32 R57, -RZ, R56.H1_H1 ;  /* 0x30000038ff397230 */ /* 0x000fe20000004100 */
[----:B------:R-:W-:Y:S01]  /*4b30*/  F2FP.F16.F32.PACK_AB R39, R74, R39 ;  /* 0x000000274a27723e */ /* 0x000fe200000000ff */
[----:B------:R-:W-:Y:S02]  /*4b40*/  HADD2.F32 R70, -RZ, R38.H1_H1 ;  /* 0x30000026ff467230 */ /* 0x000fe40000004100 */
[----:B------:R-:W-:Y:S02]  /*4b50*/  HADD2.F32 R56, -RZ, R56.H0_H0 ;  /* 0x20000038ff387230 */ /* 0x000fe40000004100 */
[----:B------:R-:W-:Y:S01]  /*4b60*/  FMUL.FTZ R77, R57, R72 ;  /* 0x00000048394d7220 */ /* 0x000fe20000410000 */
[----:B------:R-:W-:Y:S02]  /*4b70*/  HADD2.F32 R38, -RZ, R38.H0_H0 ;  /* 0x20000026ff267230 */ /* 0x000fe40000004100 */
[----:B------:R-:W-:Y:S01]  /*4b80*/  FMUL.FTZ R79, R70, R75 ;  /* 0x0000004b464f7220 */ /* 0x000fe20000410000 */
[----:B------:R-:W-:-:S02]  /*4b90*/  HADD2.F32 R71, -RZ, R154.H0_H0 ;  /* 0x2000009aff477230 */ /* 0x000fc40000004100 */
[----:B------:R-:W-:Y:S01]  /*4ba0*/  FMUL.FTZ R72, R56, R72 ;  /* 0x0000004838487220 */ /* 0x000fe20000410000 */
[----:B------:R-:W-:Y:S02]  /*4bb0*/  HADD2.F32 R73, -RZ, R154.H1_H1 ;  /* 0x3000009aff497230 */ /* 0x000fe40000004100 */
[----:B------:R-:W-:Y:S01]  /*4bc0*/  FMUL.FTZ R75, R38, R75 ;  /* 0x0000004b264b7220 */ /* 0x000fe20000410000 */
[-C--:B------:R-:W-:Y:S01]  /*4bd0*/  FFMA.FTZ R77, R56, R71.reuse, -R77 ;  /* 0x00000047384d7223 */ /* 0x080fe2000001084d */
[----:B------:R-:W-:Y:S01]  /*4be0*/  FFMA.FTZ R72, R57, R71, R72 ;  /* 0x0000004739487223 */ /* 0x000fe20000010048 */
[-C--:B------:R-:W-:Y:S01]  /*4bf0*/  FFMA.FTZ R79, R38, R73.reuse, -R79 ;  /* 0x00000049264f7223 */ /* 0x080fe2000001084f */
[----:B------:R-:W-:-:S03]  /*4c00*/  FFMA.FTZ R70, R70, R73, R75 ;  /* 0x0000004946467223 */ /* 0x000fc6000001004b */
[----:B------:R-:W-:Y:S02]  /*4c10*/  F2FP.F16.F32.PACK_AB R36, R72, R77 ;  /* 0x0000004d4824723e */ /* 0x000fe400000000ff */
[----:B------:R-:W-:-:S07]  /*4c20*/  F2FP.F16.F32.PACK_AB R38, R70, R79 ;  /* 0x0000004f4626723e */ /* 0x000fce00000000ff */
.L_x_691:
[----:B------:R-:W-:Y:S05]  /*4c30*/  BSYNC B3 ;  /* 0x0000000000037941 */ /* 0x000fea0003800000 */
.L_x_690:
[----:B------:R-:W-:Y:S02]  /*4c40*/  ULDC.64 UR4, c[0x0][0x208] ;  /* 0x0000820000047ab9 */ /* 0x000fe40000000a00 */
[----:B--2---:R1:W-:Y:S03]  /*4c50*/  STG.E.128 desc[UR4][R50.64+0x80], R36 ;  /* 0x0000802432007986 */ /* 0x0043e6000c101d04 */
.L_x_689:
[----:B------:R-:W-:Y:S05]  /*4c60*/  BSYNC B2 ;  /* 0x0000000000027941 */ /* 0x000fea0003800000 */
.L_x_688:
[----:B------:R-:W-:Y:S01]  /*4c70*/  ISETP.NE.AND P3, PT, R9, RZ, PT ;  /* 0x000000ff0900720c */ /* 0x000fe20003f65270 */
[----:B------:R-:W-:-:S12]  /*4c80*/  BSSY B2, `(.L_x_692) ;  /* 0x0000032000027945 */ /* 0x000fd80003800000 */
[----:B------:R-:W-:Y:S05]  /*4c90*/  @!P3 BRA `(.L_x_693) ;  /* 0x0000000000c0b947 */ /* 0x000fea0003800000 */
[----:B-1234-:R1:W2:Y:S01]  /*4ca0*/  LDS.128 R36, [R4+0x2a400] ;  /* 0x02a4000004247984 */ /* 0x01e2a20000000c00 */
        /* <DEDUP_REMOVED lines=10> */
[----:B------:R-:W-:Y:S01]  /*4d50*/  HADD2.F32 R68, -RZ, R71.H0_H0 ;  /* 0x20000047ff447230 */ /* 0x000fe20000004100 */
[----:B------:R-:W-:Y:S01]  /*4d60*/  MOV R56, R38 ;  /* 0x0000002600387202 */ /* 0x000fe20000000f00 */
[----:B------:R-:W-:Y:S02]  /*4d70*/  HADD2.F32 R67, -RZ, R67.H0_H0 ;  /* 0x20000043ff437230 */ /* 0x000fe40000004100 */
[----:B------:R-:W-:-:S02]  /*4d80*/  HADD2.F32 R70, -RZ, R70.H0_H0 ;  /* 0x20000046ff467230 */ /* 0x000fc40000004100 */
[--C-:B------:R-:W-:Y:S02]  /*4d90*/  HADD2.F32 R38, -RZ, R37.reuse.H1_H1 ;  /* 0x30000025ff267230 */ /* 0x100fe40000004100 */
[----:B------:R-:W-:Y:S02]  /*4da0*/  HADD2.F32 R37, -RZ, R37.H0_H0 ;  /* 0x20000025ff257230 */ /* 0x000fe40000004100 */
[-C--:B------:R-:W-:Y:S01]  /*4db0*/  FMUL.FTZ R74, R57, R70.reuse ;  /* 0x00000046394a7220 */ /* 0x080fe20000410000 */
[----:B------:R-:W-:Y:S01]  /*4dc0*/  FMUL.FTZ R70, R39, R70 ;  /* 0x0000004627467220 */ /* 0x000fe20000410000 */
[-C--:B------:R-:W-:Y:S01]  /*4dd0*/  FMUL.FTZ R72, R38, R67.reuse ;  /* 0x0000004326487220 */ /* 0x080fe20000410000 */
[----:B------:R-:W-:Y:S02]  /*4de0*/  FMUL.FTZ R67, R37, R67 ;  /* 0x0000004325437220 */ /* 0x000fe40000410000 */
[----:B------:R-:W-:Y:S01]  /*4df0*/  FFMA.FTZ R73, R57, R68, R70 ;  /* 0x0000004439497223 */ /* 0x000fe20000010046 */
[----:B------:R-:W-:Y:S01]  /*4e00*/  FFMA.FTZ R72, R37, R66, -R72 ;  /* 0x0000004225487223 */ /* 0x000fe20000010848 */
[----:B------:R-:W-:-:S02]  /*4e10*/  HADD2.F32 R37, -RZ, R36.H1_H1 ;  /* 0x30000024ff257230 */ /* 0x000fc40000004100 */
[----:B------:R-:W-:Y:S01]  /*4e20*/  FFMA.FTZ R71, R38, R66, R67 ;  /* 0x0000004226477223 */ /* 0x000fe20000010043 */
[----:B------:R-:W-:Y:S02]  /*4e30*/  HADD2.F32 R57, -RZ, R152.H0_H0 ;  /* 0x20000098ff397230 */ /* 0x000fe40000004100 */
[----:B------:R-:W-:Y:S01]  /*4e40*/  FFMA.FTZ R74, R39, R68, -R74 ;  /* 0x00000044274a7223 */ /* 0x000fe2000001084a */
[----:B------:R-:W-:Y:S02]  /*4e50*/  HADD2.F32 R36, -RZ, R36.H0_H0 ;  /* 0x20000024ff247230 */ /* 0x000fe40000004100 */
[----:B------:R-:W-:Y:S02]  /*4e60*/  HADD2.F32 R67, -RZ, R152.H1_H1 ;  /* 0x30000098ff437230 */ /* 0x000fe40000004100 */
[-C--:B------:R-:W-:Y:S01]  /*4e70*/  FMUL.FTZ R69, R37, R57.reuse ;  /* 0x0000003925457220 */ /* 0x080fe20000410000 */
[--C-:B------:R-:W-:Y:S02]  /*4e80*/  HADD2.F32 R38, -RZ, R56.reuse.H1_H1 ;  /* 0x30000038ff267230 */ /* 0x100fe40000004100 */
[----:B------:R-:W-:Y:S01]  /*4e90*/  FMUL.FTZ R66, R36, R57 ;  /* 0x0000003924427220 */ /* 0x000fe20000410000 */
[----:B------:R-:W-:-:S02]  /*4ea0*/  HADD2.F32 R56, -RZ, R56.H0_H0 ;  /* 0x20000038ff387230 */ /* 0x000fc40000004100 */
[--C-:B------:R-:W-:Y:S02]  /*4eb0*/  HADD2.F32 R39, -RZ, R141.reuse.H0_H0 ;  /* 0x2000008dff277230 */ /* 0x100fe40000004100 */
[-C--:B------:R-:W-:Y:S01]  /*4ec0*/  FMUL.FTZ R57, R38, R67.reuse ;  /* 0x0000004326397220 */ /* 0x080fe20000410000 */
[----:B------:R-:W-:Y:S02]  /*4ed0*/  HADD2.F32 R141, -RZ, R141.H1_H1 ;  /* 0x3000008dff8d7230 */ /* 0x000fe40000004100 */
[----:B------:R-:W-:Y:S01]  /*4ee0*/  FMUL.FTZ R67, R56, R67 ;  /* 0x0000004338437220 */ /* 0x000fe20000410000 */
[-C--:B------:R-:W-:Y:S01]  /*4ef0*/  FFMA.FTZ R69, R36, R39.reuse, -R69 ;  /* 0x0000002724457223 */ /* 0x080fe20000010845 */
[----:B------:R-:W-:Y:S01]  /*4f00*/  FFMA.FTZ R66, R37, R39, R66 ;  /* 0x0000002725427223 */ /* 0x000fe20000010042 */
[-C--:B------:R-:W-:Y:S01]  /*4f10*/  FFMA.FTZ R57, R56, R141.reuse, -R57 ;  /* 0x0000008d38397223 */ /* 0x080fe20000010839 */
[----:B------:R-:W-:Y:S01]  /*4f20*/  FFMA.FTZ R38, R38, R141, R67 ;  /* 0x0000008d26267223 */ /* 0x000fe20000010043 */
[----:B------:R-:W-:-:S02]  /*4f30*/  F2FP.F16.F32.PACK_AB R37, R71, R72 ;  /* 0x000000484725723e */ /* 0x000fc400000000ff */
[----:B------:R-:W-:Y:S02]  /*4f40*/  F2FP.F16.F32.PACK_AB R39, R73, R74 ;  /* 0x0000004a4927723e */ /* 0x000fe400000000ff */
[----:B------:R-:W-:Y:S02]  /*4f50*/  F2FP.F16.F32.PACK_AB R36, R66, R69 ;  /* 0x000000454224723e */ /* 0x000fe400000000ff */
[----:B------:R-:W-:-:S07]  /*4f60*/  F2FP.F16.F32.PACK_AB R38, R38, R57 ;  /* 0x000000392626723e */ /* 0x000fce00000000ff */
.L_x_695:
[----:B------:R-:W-:Y:S05]  /*4f70*/  BSYNC B3 ;  /* 0x0000000000037941 */ /* 0x000fea0003800000 */
.L_x_694:
[----:B------:R-:W-:Y:S02]  /*4f80*/  ULDC.64 UR4, c[0x0][0x208] ;  /* 0x0000820000047ab9 */ /* 0x000fe40000000a00 */
[----:B--2---:R1:W-:Y:S03]  /*4f90*/  STG.E.128 desc[UR4][R50.64+0x100], R36 ;  /* 0x0001002432007986 */ /* 0x0043e6000c101d04 */
.L_x_693:
[----:B------:R-:W-:Y:S05]  /*4fa0*/  BSYNC B2 ;  /* 0x0000000000027941 */ /* 0x000fea0003800000 */
.L_x_692:
[----:B------:R-:W-:-:S13]  /*4fb0*/  ISETP.NE.AND P3, PT, R8, RZ, PT ;  /* 0x000000ff0800720c */ /* 0x000fda0003f65270 */
[----:B------:R-:W-:Y:S05]  /*4fc0*/  @!P3 BRA `(.L_x_683) ;  /* 0x0000000000c0b947 */ /* 0x000fea0003800000 */
[----:B-1234-:R1:W2:Y:S01]  /*4fd0*/  LDS.128 R36, [R4+0x2cc00] ;  /* 0x02cc000004247984 */ /* 0x01e2a20000000c00 */
[----:B------:R-:W-:Y:S01]  /*4fe0*/  ISETP.GE.AND P3, PT, R216, R115, PT ;  /* 0x00000073d800720c */ /* 0x000fe20003f66270 */
[----:B------:R-:W-:-:S12]  /*4ff0*/  BSSY B2, `(.L_x_696) ;  /* 0x000002b000027945 */ /* 0x000fd80003800000 */
[----:B-1----:R-:W-:Y:S05]  /*5000*/  @P3 BRA `(.L_x_697) ;  /* 0x0000000000a43947 */ /* 0x002fea0003800000 */
[--C-:B------:R-:W-:Y:S01]  /*5010*/  SHF.R.U64 R62, R62, 0x10, R63.reuse ;  /* 0x000000103e3e7819 */ /* 0x100fe2000000123f */
[----:B--2---:R-:W-:Y:S01]  /*5020*/  IMAD.MOV.U32 R56, RZ, RZ, R38 ;  /* 0x000000ffff387224 */ /* 0x004fe200078e0026 */
[----:B------:R-:W-:Y:S01]  /*5030*/  SHF.R.U32.HI R67, RZ, 0x10, R63 ;  /* 0x00000010ff437819 */ /* 0x000fe2000001163f */
[----:B------:R-:W-:Y:S01]  /*5040*/  HADD2.F32 R38, -RZ, R37.H1_H1 ;  /* 0x30000025ff267230 */ /* 0x000fe20000004100 */
[--C-:B------:R-:W-:Y:S01]  /*5050*/  SHF.R.U64 R63, R64, 0x10, R65.reuse ;  /* 0x00000010403f7819 */ /* 0x100fe20000001241 */
[--C-:B------:R-:W-:Y:S01]  /*5060*/  HADD2.F32 R57, -RZ, R39.reuse.H1_H1 ;  /* 0x30000027ff397230 */ /* 0x100fe20000004100 */
[----:B------:R-:W-:Y:S01]  /*5070*/  SHF.R.U32.HI R66, RZ, 0x10, R65 ;  /* 0x00000010ff427819 */ /* 0x000fe20000011641 */
[----:B------:R-:W-:Y:S02]  /*5080*/  HADD2.F32 R39, -RZ, R39.H0_H0 ;  /* 0x20000027ff277230 */ /* 0x000fe40000004100 */
[----:B------:R-:W-:Y:S02]  /*5090*/  HADD2.F32 R63, -RZ, R63.H0_H0 ;  /* 0x2000003fff3f7230 */ /* 0x000fe40000004100 */
[----:B------:R-:W-:-:S02]  /*50a0*/  HADD2.F32 R66, -RZ, R66.H0_H0 ;  /* 0x20000042ff427230 */ /* 0x000fc40000004100 */
[----:B------:R-:W-:Y:S02]  /*50b0*/  HADD2.F32 R37, -RZ, R37.H0_H0 ;  /* 0x20000025ff257230 */ /* 0x000fe40000004100 */
[-C--:B------:R-:W-:Y:S01]  /*50c0*/  FMUL.FTZ R68, R38, R63.reuse ;  /* 0x0000003f26447220 */ /* 0x080fe20000410000 */
[----:B------:R-:W-:Y:S02]  /*50d0*/  HADD2.F32 R62, -RZ, R62.H0_H0 ;  /* 0x2000003eff3e7230 */ /* 0x000fe40000004100 */
[-C--:B------:R-:W-:Y:S01]  /*50e0*/  FMUL.FTZ R70, R57, R66.reuse ;  /* 0x0000004239467220 */ /* 0x080fe20000410000 */
[----:B------:R-:W-:Y:S02]  /*50f0*/  HADD2.F32 R64, -RZ, R67.H0_H0 ;  /* 0x20000043ff407230 */ /* 0x000fe40000004100 */
[----:B------:R-:W-:Y:S01]  /*5100*/  FMUL.FTZ R66, R39, R66 ;  /* 0x0000004227427220 */ /* 0x000fe20000410000 */
[C---:B------:R-:W-:Y:S01]  /*5110*/  FMUL.FTZ R63, R37.reuse, R63 ;  /* 0x0000003f253f7220 */ /* 0x040fe20000410000 */
[----:B------:R-:W-:Y:S01]  /*5120*/  FFMA.FTZ R68, R37, R62, -R68 ;  /* 0x0000003e25447223 */ /* 0x000fe20000010844 */
[----:B------:R-:W-:-:S02]  /*5130*/  HADD2.F32 R37, -RZ, R36.H1_H1 ;  /* 0x30000024ff257230 */ /* 0x000fc40000004100 */
[----:B------:R-:W-:Y:S01]  /*5140*/  FFMA.FTZ R69, R57, R64, R66 ;  /* 0x0000004039457223 */ /* 0x000fe20000010042 */
[----:B------:R-:W-:Y:S01]  /*5150*/  FFMA.FTZ R67, R38, R62, R63 ;  /* 0x0000003e26437223 */ /* 0x000fe2000001003f */
[----:B------:R-:W-:Y:S02]  /*5160*/  HADD2.F32 R57, -RZ, R140.H0_H0 ;  /* 0x2000008cff397230 */ /* 0x000fe40000004100 */
[----:B------:R-:W-:Y:S01]  /*5170*/  FFMA.FTZ R70, R39, R64, -R70 ;  /* 0x0000004027467223 */ /* 0x000fe20000010846 */
[----:B------:R-:W-:Y:S02]  /*5180*/  HADD2.F32 R36, -RZ, R36.H0_H0 ;  /* 0x20000024ff247230 */ /* 0x000fe40000004100 */
[----:B------:R-:W-:Y:S02]  /*5190*/  HADD2.F32 R63, -RZ, R140.H1_H1 ;  /* 0x3000008cff3f7230 */ /* 0x000fe40000004100 */
[----:B------:R-:W-:Y:S01]  /*51a0*/  FMUL.FTZ R65, R37, R57 ;  /* 0x0000003925417220 */ /* 0x000fe20000410000 */
[----:B------:R-:W-:-:S02]  /*51b0*/  HADD2.F32 R38, -RZ, R56.H1_H1 ;  /* 0x30000038ff267230 */ /* 0x000fc40000004100 */
[----:B------:R-:W-:Y:S01]  /*51c0*/  FMUL.FTZ R62, R36, R57 ;  /* 0x00000039243e7220 */ /* 0x000fe20000410000 */
[----:B------:R-:W-:Y:S02]  /*51d0*/  HADD2.F32 R56, -RZ, R56.H0_H0 ;  /* 0x20000038ff387230 */ /* 0x000fe40000004100 */
        /* <DEDUP_REMOVED lines=12> */
.L_x_697:
[----:B------:R-:W-:Y:S05]  /*52a0*/  BSYNC B2 ;  /* 0x0000000000027941 */ /* 0x000fea0003800000 */
.L_x_696:
[----:B------:R-:W-:Y:S02]  /*52b0*/  ULDC.64 UR4, c[0x0][0x208] ;  /* 0x0000820000047ab9 */ /* 0x000fe40000000a00 */
[----:B--2---:R1:W-:Y:S03]  /*52c0*/  STG.E.128 desc[UR4][R50.64+0x180], R36 ;  /* 0x0001802432007986 */ /* 0x0043e6000c101d04 */
.L_x_683:
[----:B------:R-:W-:Y:S05]  /*52d0*/  BSYNC B1 ;  /* 0x0000000000017941 */ /* 0x000fea0003800000 */
.L_x_682:
        /* <DEDUP_REMOVED lines=13> */
[----:B------:R-:W-:Y:S01]  /*53b0*/  HADD2.F32 R57, -RZ, R57.H0_H0 ;  /* 0x20000039ff397230 */ /* 0x000fe20000004100 */
[----:B------:R-:W-:Y:S01]  /*53c0*/  SHF.R.U32.HI R58, RZ, 0x10, R59 ;  /* 0x00000010ff3a7819 */ /* 0x000fe2000001163b */
[----:B------:R-:W-:Y:S02]  /*53d0*/  HADD2.F32 R60, -RZ, R60.H0_H0 ;  /* 0x2000003cff3c7230 */ /* 0x000fe40000004100 */
[--C-:B------:R-:W-:Y:S02]  /*53e0*/  HADD2.F32 R51, -RZ, R39.reuse.H1_H1 ;  /* 0x30000027ff337230 */ /* 0x100fe40000004100 */
[----:B------:R-:W-:Y:S01]  /*53f0*/  FMUL.FTZ R62, R38, R57 ;  /* 0x00000039263e7220 */ /* 0x000fe20000410000 */
[----:B------:R-:W-:-:S02]  /*5400*/  HADD2.F32 R39, -RZ, R39.H0_H0 ;  /* 0x20000027ff277230 */ /* 0x000fc40000004100 */
[----:B------:R-:W-:Y:S02]  /*5410*/  HADD2.F32 R37, -RZ, R37.H0_H0 ;  /* 0x20000025ff257230 */ /* 0x000fe40000004100 */
[-C--:B------:R-:W-:Y:S01]  /*5420*/  FMUL.FTZ R64, R51, R60.reuse ;  /* 0x0000003c33407220 */ /* 0x080fe20000410000 */
[----:B------:R-:W-:Y:S02]  /*5430*/  HADD2.F32 R56, -RZ, R56.H0_H0 ;  /* 0x20000038ff387230 */ /* 0x000fe40000004100 */
[----:B------:R-:W-:Y:S01]  /*5440*/  FMUL.FTZ R60, R39, R60 ;  /* 0x0000003c273c7220 */ /* 0x000fe20000410000 */
[----:B------:R-:W-:Y:S02]  /*5450*/  HADD2.F32 R58, -RZ, R58.H0_H0 ;  /* 0x2000003aff3a7230 */ /* 0x000fe40000004100 */
[C---:B------:R-:W-:Y:S01]  /*5460*/  FMUL.FTZ R57, R37.reuse, R57 ;  /* 0x0000003925397220 */ /* 0x040fe20000410000 */
[----:B------:R-:W-:Y:S02]  /*5470*/  HADD2.F32 R155, -RZ, R155.H1_H1 ;  /* 0x3000009bff9b7230 */ /* 0x000fe40000004100 */
[----:B------:R-:W-:Y:S01]  /*5480*/  FFMA.FTZ R62, R37, R56, -R62 ;  /* 0x00000038253e7223 */ /* 0x000fe2000001083e */
[----:B------:R-:W-:-:S02]  /*5490*/  HADD2.F32 R37, -RZ, R36.H1_H1 ;  /* 0x30000024ff257230 */ /* 0x000fc40000004100 */
[----:B------:R-:W-:Y:S01]  /*54a0*/  FFMA.FTZ R63, R51, R58, R60 ;  /* 0x0000003a333f7223 */ /* 0x000fe2000001003c */
[----:B------:R-:W-:Y:S01]  /*54b0*/  FFMA.FTZ R61, R38, R56, R57 ;  /* 0x00000038263d7223 */ /* 0x000fe20000010039 */
[----:B------:R-:W-:Y:S02]  /*54c0*/  HADD2.F32 R51, -RZ, R159.H1_H1 ;  /* 0x3000009fff337230 */ /* 0x000fe40000004100 */
[----:B------:R-:W-:Y:S01]  /*54d0*/  FFMA.FTZ R64, R39, R58, -R64 ;  /* 0x0000003a27407223 */ /* 0x000fe20000010840 */
[----:B------:R-:W-:Y:S02]  /*54e0*/  HADD2.F32 R36, -RZ, R36.H0_H0 ;  /* 0x20000024ff247230 */ /* 0x000fe40000004100 */
[----:B------:R-:W-:Y:S02]  /*54f0*/  HADD2.F32 R57, -RZ, R160.H1_H1 ;  /* 0x300000a0ff397230 */ /* 0x000fe40000004100 */
[----:B------:R-:W-:Y:S01]  /*5500*/  FMUL.FTZ R59, R37, R51 ;  /* 0x00000033253b7220 */ /* 0x000fe20000410000 */
[----:B------:R-:W-:-:S02]  /*5510*/  HADD2.F32 R38, -RZ, R50.H1_H1 ;  /* 0x30000032ff267230 */ /* 0x000fc40000004100 */
[C---:B------:R-:W-:Y:S01]  /*5520*/  FMUL.FTZ R56, R36.reuse, R51 ;  /* 0x0000003324387220 */ /* 0x040fe20000410000 */
[----:B------:R-:W-:Y:S02]  /*5530*/  HADD2.F32 R50, -RZ, R50.H0_H0 ;  /* 0x20000032ff327230 */ /* 0x000fe40000004100 */
[----:B------:R-:W-:Y:S01]  /*5540*/  FFMA.FTZ R59, R36, R155, -R59 ;  /* 0x0000009b243b7223 */ /* 0x000fe2000001083b */
[----:B------:R-:W-:Y:S02]  /*5550*/  HADD2.F32 R39, -RZ, R156.H0_H0 ;  /* 0x2000009cff277230 */ /* 0x000fe40000004100 */
[----:B------:R-:W-:Y:S01]  /*5560*/  FMUL.FTZ R51, R38, R57 ;  /* 0x0000003926337220 */ /* 0x000fe20000410000 */
[----:B------:R-:W-:Y:S01]  /*5570*/  FFMA.FTZ R56, R37, R155, R56 ;  /* 0x0000009b25387223 */ /* 0x000fe20000010038 */
[C---:B------:R-:W-:Y:S01]  /*5580*/  FMUL.FTZ R57, R50.reuse, R57 ;  /* 0x0000003932397220 */ /* 0x040fe20000410000 */
[----:B------:R-:W-:Y:S01]  /*5590*/  F2FP.F16.F32.PACK_AB R37, R61, R62 ;  /* 0x0000003e3d25723e */ /* 0x000fe200000000ff */
[----:B------:R-:W-:-:S02]  /*55a0*/  FFMA.FTZ R51, R50, R39, -R51 ;  /* 0x0000002732337223 */ /* 0x000fc40000010833 */
[----:B------:R-:W-:Y:S01]  /*55b0*/  FFMA.FTZ R38, R38, R39, R57 ;  /* 0x0000002726267223 */ /* 0x000fe20000010039 */
[----:B------:R-:W-:Y:S02]  /*55c0*/  F2FP.F16.F32.PACK_AB R39, R63, R64 ;  /* 0x000000403f27723e */ /* 0x000fe400000000ff */
[----:B------:R-:W-:Y:S02]  /*55d0*/  F2FP.F16.F32.PACK_AB R36, R56, R59 ;  /* 0x0000003b3824723e */ /* 0x000fe400000000ff */
[----:B------:R-:W-:-:S07]  /*55e0*/  F2FP.F16.F32.PACK_AB R38, R38, R51 ;  /* 0x000000332626723e */ /* 0x000fce00000000ff */
.L_x_702:
[----:B------:R-:W-:Y:S05]  /*55f0*/  BSYNC B2 ;  /* 0x0000000000027941 */ /* 0x000fea0003800000 */
.L_x_701:
[----:B------:R-:W-:Y:S02]  /*5600*/  ULDC.64 UR4, c[0x0][0x208] ;  /* 0x0000820000047ab9 */ /* 0x000fe40000000a00 */
[----:B--2---:R1:W-:Y:S03]  /*5610*/  STG.E.128 desc[UR4][R48.64], R36 ;  /* 0x0000002430007986 */ /* 0x0043e6000c101d04 */
.L_x_700:
[----:B------:R-:W-:Y:S05]  /*5620*/  BSYNC B1 ;  /* 0x0000000000017941 */ /* 0x000fea0003800000 */
.L_x_699:
        /* <DEDUP_REMOVED lines=10> */
[--C-:B------:R-:W-:Y:S01]  /*56d0*/  HADD2.F32 R38, -RZ, R37.reuse.H1_H1 ;  /* 0x30000025ff267230 */ /* 0x100fe20000004100 */
[--C-:B------:R-:W-:Y:S01]  /*56e0*/  SHF.R.U64 R53, R54, 0x10, R55.reuse ;  /* 0x0000001036357819 */ /* 0x100fe20000001237 */
[----:B------:R-:W-:Y:S01]  /*56f0*/  HADD2.F32 R37, -RZ, R37.H0_H0 ;  /* 0x20000025ff257230 */ /* 0x000fe20000004100 */
[----:B------:R-:W-:Y:S01]  /*5700*/  SHF.R.U32.HI R56, RZ, 0x10, R55 ;  /* 0x00000010ff387819 */ /* 0x000fe20000011637 */
[----:B------:R-:W-:Y:S02]  /*5710*/  HADD2.F32 R52, -RZ, R52.H0_H0 ;  /* 0x20000034ff347230 */ /* 0x000fe40000004100 */
[----:B------:R-:W-:Y:S02]  /*5720*/  HADD2.F32 R53, -RZ, R53.H0_H0 ;  /* 0x20000035ff357230 */ /* 0x000fe40000004100 */
[----:B------:R-:W-:-:S02]  /*5730*/  HADD2.F32 R56, -RZ, R56.H0_H0 ;  /* 0x20000038ff387230 */ /* 0x000fc40000004100 */
[--C-:B------:R-:W-:Y:S02]  /*5740*/  HADD2.F32 R51, -RZ, R39.reuse.H1_H1 ;  /* 0x30000027ff337230 */ /* 0x100fe40000004100 */
[CC--:B------:R-:W-:Y:S01]  /*5750*/  FMUL.FTZ R58, R38.reuse, R53.reuse ;  /* 0x00000035263a7220 */ /* 0x0c0fe20000410000 */
[----:B------:R-:W-:Y:S02]  /*5760*/  HADD2.F32 R39, -RZ, R39.H0_H0 ;  /* 0x20000027ff277230 */ /* 0x000fe40000004100 */
[----:B------:R-:W-:Y:S01]  /*5770*/  FMUL.FTZ R53, R37, R53 ;  /* 0x0000003525357220 */ /* 0x000fe20000410000 */
[----:B------:R-:W-:Y:S02]  /*5780*/  HADD2.F32 R54, -RZ, R57.H0_H0 ;  /* 0x20000039ff367230 */ /* 0x000fe40000004100 */
[----:B------:R-:W-:Y:S01]  /*5790*/  FMUL.FTZ R60, R51, R56 ;  /* 0x00000038333c7220 */ /* 0x000fe20000410000 */
[-C--:B------:R-:W-:Y:S01]  /*57a0*/  FFMA.FTZ R58, R37, R52.reuse, -R58 ;  /* 0x00000034253a7223 */ /* 0x080fe2000001083a */
[----:B------:R-:W-:Y:S01]  /*57b0*/  FFMA.FTZ R55, R38, R52, R53 ;  /* 0x0000003426377223 */ /* 0x000fe20000010035 */
[----:B------:R-:W-:Y:S01]  /*57c0*/  FMUL.FTZ R56, R39, R56 ;  /* 0x0000003827387220 */ /* 0x000fe20000410000 */
[----:B------:R-:W-:-:S02]  /*57d0*/  HADD2.F32 R159, -RZ, R159.H0_H0 ;  /* 0x2000009fff9f7230 */ /* 0x000fc40000004100 */
[-C--:B------:R-:W-:Y:S01]  /*57e0*/  FFMA.FTZ R60, R39, R54.reuse, -R60 ;  /* 0x00000036273c7223 */ /* 0x080fe2000001083c */
[----:B------:R-:W-:Y:S02]  /*57f0*/  HADD2.F32 R37, -RZ, R36.H1_H1 ;  /* 0x30000024ff257230 */ /* 0x000fe40000004100 */
[----:B------:R-:W-:Y:S01]  /*5800*/  FFMA.FTZ R59, R51, R54, R56 ;  /* 0x00000036333b7223 */ /* 0x000fe20000010038 */
[----:B------:R-:W-:Y:S02]  /*5810*/  HADD2.F32 R38, -RZ, R50.H1_H1 ;  /* 0x30000032ff267230 */ /* 0x000fe40000004100 */
[----:B------:R-:W-:Y:S02]  /*5820*/  HADD2.F32 R157, -RZ, R157.H0_H0 ;  /* 0x2000009dff9d7230 */ /* 0x000fe40000004100 */
[----:B------:R-:W-:Y:S02]  /*5830*/  HADD2.F32 R36, -RZ, R36.H0_H0 ;  /* 0x20000024ff247230 */ /* 0x000fe40000004100 */
[----:B------:R-:W-:Y:S01]  /*5840*/  FMUL.FTZ R57, R38, R159 ;  /* 0x0000009f26397220 */ /* 0x000fe20000410000 */
[----:B------:R-:W-:-:S02]  /*5850*/  HADD2.F32 R50, -RZ, R50.H0_H0 ;  /* 0x20000032ff327230 */ /* 0x000fc40000004100 */
[CC--:B------:R-:W-:Y:S01]  /*5860*/  FMUL.FTZ R53, R37.reuse, R157.reuse ;  /* 0x0000009d25357220 */ /* 0x0c0fe20000410000 */
[--C-:B------:R-:W-:Y:S02]  /*5870*/  HADD2.F32 R39, -RZ, R136.reuse.H0_H0 ;  /* 0x20000088ff277230 */ /* 0x100fe40000004100 */
[----:B------:R-:W-:Y:S01]  /*5880*/  FMUL.FTZ R52, R36, R157 ;  /* 0x0000009d24347220 */ /* 0x000fe20000410000 */
        /* <DEDUP_REMOVED lines=10> */
.L_x_706:
[----:B------:R-:W-:Y:S05]  /*5930*/  BSYNC B2 ;  /* 0x0000000000027941 */ /* 0x000fea0003800000 */
.L_x_705:
[----:B------:R-:W-:Y:S02]  /*5940*/  ULDC.64 UR4, c[0x0][0x208] ;  /* 0x0000820000047ab9 */ /* 0x000fe40000000a00 */
[----:B--2---:R1:W-:Y:S03]  /*5950*/  STG.E.128 desc[UR4][R48.64+0x80], R36 ;  /* 0x0000802430007986 */ /* 0x0043e6000c101d04 */
.L_x_704:
[----:B------:R-:W-:Y:S05]  /*5960*/  BSYNC B1 ;  /* 0x0000000000017941 */ /* 0x000fea0003800000 */
.L_x_703:
[----:B------:R-:W-:Y:S01]  /*5970*/  ISETP.NE.AND P3, PT, R9, RZ, PT ;  /* 0x000000ff0900720c */ /* 0x000fe20003f65270 */
[----:B------:R-:W-:-:S12]  /*5980*/  BSSY B1, `(.L_x_707) ;  /* 0x0000032000017945 */ /* 0x000fd80003800000 */
[----:B------:R-:W-:Y:S05]  /*5990*/  @!P3 BRA `(.L_x_708) ;  /* 0x0000000000c0b947 */ /* 0x000fea0003800000 */
[----:B-1234-:R1:W2:Y:S01]  /*59a0*/  LDS.128 R36, [R4+0x2b400] ;  /* 0x02b4000004247984 */ /* 0x01e2a20000000c00 */
[----:B------:R-:W-:Y:S01]  /*59b0*/  ISETP.GE.AND P3, PT, R214, R115, PT ;  /* 0x00000073d600720c */ /* 0x000fe20003f66270 */
[----:B------:R-:W-:-:S12]  /*59c0*/  BSSY B2, `(.L_x_709) ;  /* 0x000002b000027945 */ /* 0x000fd80003800000 */
[----:B-1----:R-:W-:Y:S05]  /*59d0*/  @P3 BRA `(.L_x_710) ;  /* 0x0000000000a43947 */ /* 0x002fea0003800000 */
[--C-:B------:R-:W-:Y:S02]  /*59e0*/  SHF.R.U64 R46, R46, 0x10, R47.reuse ;  /* 0x000000102e2e7819 */ /* 0x100fe4000000122f */
[----:B------:R-:W-:Y:S02]  /*59f0*/  SHF.R.U32.HI R50, RZ, 0x10, R47 ;  /* 0x00000010ff327819 */ /* 0x000fe4000001162f */
[--C-:B------:R-:W-:Y:S01]  /*5a00*/  SHF.R.U64 R47, R44, 0x10, R45.reuse ;  /* 0x000000102c2f7819 */ /* 0x100fe2000000122d */
[----:B------:R-:W-:Y:S01]  /*5a10*/  HADD2.F32 R46, -RZ, R46.H0_H0 ;  /* 0x2000002eff2e7230 */ /* 0x000fe20000004100 */
[----:B--2---:R-:W-:Y:S01]  /*5a20*/  MOV R44, R38 ;  /* 0x00000026002c7202 */ /* 0x004fe20000000f00 */
[----:B------:R-:W-:Y:S01]  /*5a30*/  HADD2.F32 R38, -RZ, R37.H1_H1 ;  /* 0x30000025ff267230 */ /* 0x000fe20000004100 */
[----:B------:R-:W-:Y:S01]  /*5a40*/  SHF.R.U32.HI R52, RZ, 0x10, R45 ;  /* 0x00000010ff347819 */ /* 0x000fe2000001162d */
[----:B------:R-:W-:Y:S02]  /*5a50*/  HADD2.F32 R47, -RZ, R47.H0_H0 ;  /* 0x2000002fff2f7230 */ /* 0x000fe40000004100 */
[----:B------:R-:W-:-:S02]  /*5a60*/  HADD2.F32 R37, -RZ, R37.H0_H0 ;  /* 0x20000025ff257230 */ /* 0x000fc40000004100 */
[----:B------:R-:W-:Y:S02]  /*5a70*/  HADD2.F32 R52, -RZ, R52.H0_H0 ;  /* 0x20000034ff347230 */ /* 0x000fe40000004100 */
[CC--:B------:R-:W-:Y:S01]  /*5a80*/  FMUL.FTZ R54, R38.reuse, R47.reuse ;  /* 0x0000002f26367220 */ /* 0x0c0fe20000410000 */
[--C-:B------:R-:W-:Y:S02]  /*5a90*/  HADD2.F32 R45, -RZ, R39.reuse.H1_H1 ;  /* 0x30000027ff2d7230 */ /* 0x100fe40000004100 */
[C---:B------:R-:W-:Y:S01]  /*5aa0*/  FMUL.FTZ R47, R37.reuse, R47 ;  /* 0x0000002f252f7220 */ /* 0x040fe20000410000 */
[----:B------:R-:W-:Y:S02]  /*5ab0*/  HADD2.F32 R39, -RZ, R39.H0_H0 ;  /* 0x20000027ff277230 */ /* 0x000fe40000004100 */
[-C--:B------:R-:W-:Y:S01]  /*5ac0*/  FFMA.FTZ R54, R37, R46.reuse, -R54 ;  /* 0x0000002e25367223 */ /* 0x080fe20000010836 */
[----:B------:R-:W-:Y:S02]  /*5ad0*/  HADD2.F32 R50, -RZ, R50.H0_H0 ;  /* 0x20000032ff327230 */ /* 0x000fe40000004100 */
[----:B------:R-:W-:Y:S01]  /*5ae0*/  FFMA.FTZ R51, R38, R46, R47 ;  /* 0x0000002e26337223 */ /* 0x000fe2000001002f */
[----:B------:R-:W-:Y:S01]  /*5af0*/  FMUL.FTZ R56, R45, R52 ;  /* 0x000000342d387220 */ /* 0x000fe20000410000 */
[----:B------:R-:W-:-:S02]  /*5b00*/  HADD2.F32 R46, -RZ, R87.H0_H0 ;  /* 0x20000057ff2e7230 */ /* 0x000fc40000004100 */
[C---:B------:R-:W-:Y:S01]  /*5b10*/  FMUL.FTZ R52, R39.reuse, R52 ;  /* 0x0000003427347220 */ /* 0x040fe20000410000 */
[----:B------:R-:W-:Y:S02]  /*5b20*/  HADD2.F32 R87, -RZ, R87.H1_H1 ;  /* 0x30000057ff577230 */ /* 0x000fe40000004100 */
[-C--:B------:R-:W-:Y:S01]  /*5b30*/  FFMA.FTZ R56, R39, R50.reuse, -R56 ;  /* 0x0000003227387223 */ /* 0x080fe20000010838 */
[----:B------:R-:W-:Y:S02]  /*5b40*/  HADD2.F32 R37, -RZ, R36.H1_H1 ;  /* 0x30000024ff257230 */ /* 0x000fe40000004100 */
[----:B------:R-:W-:Y:S01]  /*5b50*/  FFMA.FTZ R55, R45, R50, R52 ;  /* 0x000000322d377223 */ /* 0x000fe20000010034 */
[----:B------:R-:W-:Y:S02]  /*5b60*/  HADD2.F32 R38, -RZ, R44.H1_H1 ;  /* 0x3000002cff267230 */ /* 0x000fe40000004100 */
[----:B------:R-:W-:Y:S02]  /*5b70*/  HADD2.F32 R36, -RZ, R36.H0_H0 ;  /* 0x20000024ff247230 */ /* 0x000fe40000004100 */
[----:B------:R-:W-:Y:S01]  /*5b80*/  FMUL.FTZ R47, R37, R46 ;  /* 0x0000002e252f7220 */ /* 0x000fe20000410000 */
[----:B------:R-:W-:-:S02]  /*5b90*/  HADD2.F32 R44, -RZ, R44.H0_H0 ;  /* 0x2000002cff2c7230 */ /* 0x000fc40000004100 */
[-C--:B------:R-:W-:Y:S01]  /*5ba0*/  FMUL.FTZ R53, R38, R87.reuse ;  /* 0x0000005726357220 */ /* 0x080fe20000410000 */
        /* <DEDUP_REMOVED lines=12> */
.L_x_710:
[----:B------:R-:W-:Y:S05]  /*5c70*/  BSYNC B2 ;  /* 0x0000000000027941 */ /* 0x000fea0003800000 */
.L_x_709:
[----:B------:R-:W-:Y:S02]  /*5c80*/  ULDC.64 UR4, c[0x0][0x208] ;  /* 0x0000820000047ab9 */ /* 0x000fe40000000a00 */
[----:B--2---:R1:W-:Y:S03]  /*5c90*/  STG.E.128 desc[UR4][R48.64+0x100], R36 ;  /* 0x0001002430007986 */ /* 0x0043e6000c101d04 */
.L_x_708:
[----:B------:R-:W-:Y:S05]  /*5ca0*/  BSYNC B1 ;  /* 0x0000000000017941 */ /* 0x000fea0003800000 */
.L_x_707:
        /* <DEDUP_REMOVED lines=18> */
[C---:B------:R-:W-:Y:S01]  /*5dd0*/  FMUL.FTZ R43, R37.reuse, R43 ;  /* 0x0000002b252b7220 */ /* 0x040fe20000410000 */
[----:B------:R-:W-:Y:S02]  /*5de0*/  HADD2.F32 R39, -RZ, R39.H0_H0 ;  /* 0x20000027ff277230 */ /* 0x000fe40000004100 */
[-C--:B------:R-:W-:Y:S01]  /*5df0*/  FFMA.FTZ R50, R37, R42.reuse, -R50 ;  /* 0x0000002a25327223 */ /* 0x080fe20000010832 */
[----:B------:R-:W-:Y:S01]  /*5e00*/  FFMA.FTZ R45, R38, R42, R43 ;  /* 0x0000002a262d7223 */ /* 0x000fe2000001002b */
[----:B------:R-:W-:Y:S02]  /*5e10*/  HADD2.F32 R44, -RZ, R44.H0_H0 ;  /* 0x2000002cff2c7230 */ /* 0x000fe40000004100 */
        /* <DEDUP_REMOVED lines=24> */
.L_x_712:
[----:B------:R-:W-:Y:S05]  /*5fa0*/  BSYNC B1 ;  /* 0x0000000000017941 */ /* 0x000fea0003800000 */
.L_x_711:
[----:B------:R-:W-:Y:S02]  /*5fb0*/  ULDC.64 UR4, c[0x0][0x208] ;  /* 0x0000820000047ab9 */ /* 0x000fe40000000a00 */
[----:B--2---:R1:W-:Y:S01]  /*5fc0*/  STG.E.128 desc[UR4][R48.64+0x180], R36 ;  /* 0x0001802430007986 */ /* 0x0043e2000c101d04 */
[----:B------:R-:W-:Y:S05]  /*5fd0*/  BRA `(.L_x_698) ;  /* 0x0000004000947947 */ /* 0x000fea0003800000 */
.L_x_656:
        /* <DEDUP_REMOVED lines=14> */
[----:B------:R-:W-:Y:S01]  /*60c0*/  IADD3 R36, P5, R102, R84, RZ ;  /* 0x0000005466247210 */ /* 0x000fe20007fbe0ff */
[----:B------:R-:W-:Y:S01]  /*60d0*/  ULDC.64 UR6, c[0x0][0x400] ;  /* 0x0001000000067ab9 */ /* 0x000fe20000000a00 */
[----:B------:R-:W-:Y:S01]  /*60e0*/  LEA R52, P3, R38, UR4, 0x1 ;  /* 0x0000000426347c11 */ /* 0x000fe2000f8608ff */
[----:B------:R-:W-:Y:S01]  /*60f0*/  IMAD.X R39, R0, 0x1, R15, P2 ;  /* 0x0000000100277824 */ /* 0x000fe200010e060f */
[----:B------:R-:W-:Y:S01]  /*6100*/  LEA R56, P2, R36, UR6, 0x1 ;  /* 0x0000000624387c11 */ /* 0x000fe2000f8408ff */
[----:B------:R-:W-:Y:S01]  /*6110*/  IMAD.X R37, R114, 0x1, R21, P5 ;  /* 0x0000000172257824 */ /* 0x000fe200028e0615 */
[----:B------:R-:W-:Y:S02]  /*6120*/  ISETP.GE.AND P5, PT, R213, R115, PT ;  /* 0x00000073d500720c */ /* 0x000fe40003fa6270 */
[----:B------:R-:W-:-:S02]  /*6130*/  CS2R R42, SRZ ;  /* 0x00000000002a7805 */ /* 0x000fc4000001ff00 */
[----:B------:R-:W-:Y:S02]  /*6140*/  LEA.HI.X R53, R38, UR5, R39, 0x1, P3 ;  /* 0x0000000526357c11 */ /* 0x000fe400098f0c27 */
[----:B------:R-:W-:Y:S02]  /*6150*/  CS2R R40, SRZ ;  /* 0x0000000000287805 */ /* 0x000fe4000001ff00 */
[----:B------:R-:W-:Y:S02]  /*6160*/  ISETP.GE.AND P3, PT, R16, R115, PT ;  /* 0x000000731000720c */ /* 0x000fe40003f66270 */
[----:B------:R-:W-:Y:S02]  /*6170*/  CS2R R38, SRZ ;  /* 0x0000000000267805 */ /* 0x000fe4000001ff00 */
[----:B------:R-:W-:Y:S02]  /*6180*/  LEA.HI.X R57, R36, UR7, R37, 0x1, P2 ;  /* 0x0000000724397c11 */ /* 0x000fe400090f0c25 */
[----:B------:R-:W-:-:S02]  /*6190*/  CS2R R36, SRZ ;  /* 0x0000000000247805 */ /* 0x000fc4000001ff00 */
[----:B------:R-:W-:Y:S02]  /*61a0*/  CS2R R50, SRZ ;  /* 0x0000000000327805 */ /* 0x000fe4000001ff00 */
[----:B------:R-:W-:Y:S02]  /*61b0*/  CS2R R48, SRZ ;  /* 0x0000000000307805 */ /* 0x000fe4000001ff00 */
[----:B------:R-:W-:Y:S02]  /*61c0*/  CS2R R46, SRZ ;  /* 0x00000000002e7805 */ /* 0x000fe4000001ff00 */
[----:B------:R-:W-:Y:S01]  /*61d0*/  CS2R R44, SRZ ;  /* 0x00000000002c7805 */ /* 0x000fe2000001ff00 */
[----:B------:R-:W-:Y:S02]  /*61e0*/  ULDC.64 UR8, c[0x0][0x208] ;  /* 0x0000820000087ab9 */ /* 0x000fe40000000a00 */
[----:B------:R0:W5:Y:S04]  /*61f0*/  @!P5 LDG.E.128 R36, desc[UR8][R52.64+0x80] ;  /* 0x000080083424d981 */ /* 0x000168000c1e1d00 */
[----:B------:R0:W5:Y:S04]  /*6200*/  @!P3 LDG.E.128 R40, desc[UR8][R52.64] ;  /* 0x000000083428b981 */ /* 0x000168000c1e1d00 */
[----:B------:R0:W5:Y:S04]  /*6210*/  @!P3 LDG.E.128 R48, desc[UR8][R56.64] ;  /* 0x000000083830b981 */ /* 0x000168000c1e1d00 */
[----:B------:R0:W5:Y:S02]  /*6220*/  @!P5 LDG.E.128 R44, desc[UR8][R56.64+0x80] ;  /* 0x00008008382cd981 */ /* 0x000164000c1e1d00 */
.L_x_714:
[----:B------:R-:W-:Y:S05]  /*6230*/  BSYNC B1 ;  /* 0x0000000000017941 */ /* 0x000fea0003800000 */
.L_x_713:
[----:B0-----:R-:W2:Y:S01]  /*6240*/  LDL.LU R57, [R1+0x8] ;  /* 0x0000080001397983 */ /* 0x001ea20000300800 */
[----:B-----5:R-:W-:Y:S01]  /*6250*/  MOV R52, R38 ;  /* 0x0000002600347202 */ /* 0x020fe20000000f00 */
[----:B------:R-:W-:Y:S01]  /*6260*/  IMAD.MOV.U32 R53, RZ, RZ, R39 ;  /* 0x000000ffff357224 */ /* 0x000fe200078e0027 */
[----:B------:R-:W-:Y:S01]  /*6270*/  BSSY B1, `(.L_x_715) ;  /* 0x0000043000017945 */ /* 0x000fe20003800000 */
[----:B------:R-:W-:Y:S01]  /*6280*/  IMAD.MOV.U32 R56, RZ, RZ, R36 ;  /* 0x000000ffff387224 */ /* 0x000fe200078e0024 */
[----:B------:R-:W-:Y:S01]  /*6290*/  PRMT R174, R174, 0x5410, R52 ;  /* 0x00005410aeae7816 */ /* 0x000fe20000000034 */
[----:B------:R-:W-:Y:S01]  /*62a0*/  IMAD.MOV.U32 R52, RZ, RZ, R37 ;  /* 0x000000ffff347224 */ /* 0x000fe200078e0025 */
[----:B------:R-:W-:Y:S01]  /*62b0*/  PRMT R176, R176, 0x5410, R53 ;  /* 0x00005410b0b07816 */ /* 0x000fe20000000035 */
[----:B------:R-:W-:Y:S01]  /*62c0*/  VIADD R58, R212, 0x20 ;  /* 0x00000020d43a7836 */ /* 0x000fe20000000000 */
[----:B------:R-:W-:Y:S02]  /*62d0*/  MOV R53, R42 ;  /* 0x0000002a00357202 */ /* 0x000fe40000000f00 */
[----:B------:R-:W-:-:S02]  /*62e0*/  CS2R R62, SRZ ;  /* 0x00000000003e7805 */ /* 0x000fc4000001ff00 */
[----:B------:R-:W-:Y:S01]  /*62f0*/  PRMT R175, R175, 0x5410, R56 ;  /* 0x00005410afaf7816 */ /* 0x000fe20000000038 */
[----:B------:R-:W-:Y:S01]  /*6300*/  IMAD.MOV.U32 R56, RZ, RZ, R40 ;  /* 0x000000ffff387224 */ /* 0x000fe200078e0028 */
[----:B------:R-:W-:Y:S01]  /*6310*/  PRMT R180, R180, 0x5410, R52 ;  /* 0x00005410b4b47816 */ /* 0x000fe20000000034 */
[----:B------:R-:W-:Y:S01]  /*6320*/  IMAD.MOV.U32 R52, RZ, RZ, R43 ;  /* 0x000000ffff347224 */ /* 0x000fe200078e002b */
[----:B------:R-:W-:Y:S01]  /*6330*/  PRMT R181, R53, 0x7610, R181 ;  /* 0x0000761035b57816 */ /* 0x000fe200000000b5 */
[----:B------:R-:W-:Y:S01]  /*6340*/  IMAD.MOV.U32 R53, RZ, RZ, R41 ;  /* 0x000000ffff357224 */ /* 0x000fe200078e0029 */
[----:B------:R-:W-:Y:S02]  /*6350*/  ISETP.GE.AND P2, PT, R58, R3, PT ;  /* 0x000000033a00720c */ /* 0x000fe40003f46270 */
[----:B------:R-:W-:Y:S02]  /*6360*/  CS2R R58, SRZ ;  /* 0x00000000003a7805 */ /* 0x000fe4000001ff00 */
[----:B------:R-:W-:Y:S01]  /*6370*/  PRMT R162, R52, 0x5410, R56 ;  /* 0x0000541034a27816 */ /* 0x000fe20000000038 */
[----:B------:R-:W-:Y:S01]  /*6380*/  IMAD.MOV.U32 R56, RZ, RZ, R44 ;  /* 0x000000ffff387224 */ /* 0x000fe200078e002c */
[----:B------:R-:W-:-:S02]  /*6390*/  MOV R52, R46 ;  /* 0x0000002e00347202 */ /* 0x000fc40000000f00 */
[----:B------:R-:W-:Y:S02]  /*63a0*/  CS2R R60, SRZ ;  /* 0x00000000003c7805 */ /* 0x000fe4000001ff00 */
[----:B------:R-:W-:Y:S01]  /*63b0*/  PRMT R161, R53, 0x7610, R161 ;  /* 0x0000761035a17816 */ /* 0x000fe200000000a1 */
[----:B------:R-:W-:Y:S01]  /*63c0*/  IMAD.MOV.U32 R53, RZ, RZ, R47 ;  /* 0x000000ffff357224 */ /* 0x000fe200078e002f */
[----:B------:R-:W-:Y:S01]  /*63d0*/  PRMT R174, R52, 0x7610, R174 ;  /* 0x0000761034ae7816 */ /* 0x000fe200000000ae */
[----:B------:R-:W-:Y:S01]  /*63e0*/  IMAD.MOV.U32 R52, RZ, RZ, R45 ;  /* 0x000000ffff347224 */ /* 0x000fe200078e002d */
[----:B------:R-:W-:Y:S01]  /*63f0*/  PRMT R175, R56, 0x7610, R175 ;  /* 0x0000761038af7816 */ /* 0x000fe200000000af */
[----:B------:R-:W-:Y:S01]  /*6400*/  IMAD.MOV.U32 R56, RZ, RZ, R48 ;  /* 0x000000ffff387224 */ /* 0x000fe200078e0030 */
[----:B------:R-:W-:Y:S02]  /*6410*/  PRMT R176, R53, 0x7610, R176 ;  /* 0x0000761035b07816 */ /* 0x000fe400000000b0 */
[----:B------:R-:W-:-:S02]  /*6420*/  CS2R R66, SRZ ;  /* 0x0000000000427805 */ /* 0x000fc4000001ff00 */
[----:B------:R-:W-:Y:S02]  /*6430*/  MOV R53, R50 ;  /* 0x0000003200357202 */ /* 0x000fe40000000f00 */
[----:B------:R-:W-:Y:S02]  /*6440*/  CS2R R64, SRZ ;  /* 0x0000000000407805 */ /* 0x000fe4000001ff00 */
[----:B------:R-:W-:Y:S01]  /*6450*/  PRMT R180, R52, 0x7610, R180 ;  /* 0x0000761034b47816 */ /* 0x000fe200000000b4 */
[----:B------:R-:W-:Y:S01]  /*6460*/  IMAD.MOV.U32 R52, RZ, RZ, R51 ;  /* 0x000000ffff347224 */ /* 0x000fe200078e0033 */
[----:B------:R-:W-:Y:S02]  /*6470*/  PRMT R181, R181, 0x5410, R53 ;  /* 0x00005410b5b57816 */ /* 0x000fe40000000035 */
[----:B------:R-:W-:Y:S02]  /*6480*/  MOV R53, R49 ;  /* 0x0000003100357202 */ /* 0x000fe40000000f00 */
[----:B------:R-:W-:-:S02]  /*6490*/  PRMT R163, R52, 0x5410, R56 ;  /* 0x0000541034a37816 */ /* 0x000fc40000000038 */
[----:B------:R-:W-:Y:S02]  /*64a0*/  PRMT R160, R53, 0x7610, R160 ;  /* 0x0000761035a07816 */ /* 0x000fe400000000a0 */
[----:B------:R-:W-:Y:S02]  /*64b0*/  CS2R R52, SRZ ;  /* 0x0000000000347805 */ /* 0x000fe4000001ff00 */
[----:B--2---:R-:W-:-:S04]  /*64c0*/  LOP3.LUT R57, R57, 0xfffffffe, RZ, 0xc0, !PT ;  /* 0xfffffffe39397812 */ /* 0x004fc800078ec0ff */
[----:B------:R-:W-:-:S05]  /*64d0*/  @P2 LOP3.LUT R57, R57, 0x1, RZ, 0xfc, !PT ;  /* 0x0000000139392812 */ /* 0x000fca00078efcff */
[----:B------:R0:W-:Y:S02]  /*64e0*/  STL [R1+0x8], R57 ;  /* 0x0000083901007387 */ /* 0x0001e40000100800 */
[----:B0-----:R-:W-:Y:S01]  /*64f0*/  CS2R R56, SRZ ;  /* 0x0000000000387805 */ /* 0x001fe2000001ff00 */
        /* <DEDUP_REMOVED lines=9> */
[----:B------:R-:W-:Y:S02]  /*6590*/  CS2R R64, SRZ ;  /* 0x0000000000407805 */ /* 0x000fe4000001ff00 */
[----:B------:R-:W-:Y:S02]  /*65a0*/  CS2R R62, SRZ ;  /* 0x00000000003e7805 */ /* 0x000fe4000001ff00 */
[----:B------:R-:W-:Y:S02]  /*65b0*/  IADD3.X R53, R21, R114, R34, P2, P3 ;  /* 0x0000007215357210 */ /* 0x000fe400017e6422 */
[----:B------:R-:W-:Y:S02]  /*65c0*/  CS2R R60, SRZ ;  /* 0x00000000003c7805 */ /* 0x000fe4000001ff00 */
[----:B------:R-:W-:Y:S01]  /*65d0*/  LEA R68, P3, R54, UR4, 0x1 ;  /* 0x0000000436447c11 */ /* 0x000fe2000f8608ff */
[----:B------:R-:W-:Y:S01]  /*65e0*/  ULDC.64 UR8, c[0x0][0x208] ;  /* 0x0000820000087ab9 */ /* 0x000fe20000000a00 */
[----:B------:R-:W-:-:S02]  /*65f0*/  LEA R70, P2, R52, UR6, 0x1 ;  /* 0x0000000634467c11 */ /* 0x000fc4000f8408ff */
[----:B------:R-:W-:Y:S02]  /*6600*/  LEA.HI.X R69, R54, UR5, R55, 0x1, P3 ;  /* 0x0000000536457c11 */ /* 0x000fe400098f0c37 */
[----:B------:R-:W-:Y:S02]  /*6610*/  CS2R R54, SRZ ;  /* 0x0000000000367805 */ /* 0x000fe4000001ff00 */
[----:B------:R-:W-:Y:S02]  /*6620*/  LEA.HI.X R71, R52, UR7, R53, 0x1, P2 ;  /* 0x0000000734477c11 */ /* 0x000fe400090f0c35 */
[----:B------:R-:W-:Y:S02]  /*6630*/  CS2R R52, SRZ ;  /* 0x0000000000347805 */ /* 0x000fe4000001ff00 */
[-C--:B------:R-:W-:Y:S02]  /*6640*/  ISETP.GE.AND P3, PT, R16, R115.reuse, PT ;  /* 0x000000731000720c */ /* 0x080fe40003f66270 */
[----:B------:R-:W-:-:S11]  /*6650*/  ISETP.GE.AND P2, PT, R213, R115, PT ;  /* 0x00000073d500720c */ /* 0x000fd60003f46270 */
[----:B------:R0:W5:Y:S04]  /*6660*/  @!P3 LDG.E.128 R56, desc[UR8][R68.64] ;  /* 0x000000084438b981 */ /* 0x000168000c1e1d00 */
[----:B------:R0:W5:Y:S04]  /*6670*/  @!P2 LDG.E.128 R52, desc[UR8][R68.64+0x80] ;  /* 0x000080084434a981 */ /* 0x000168000c1e1d00 */
[----:B------:R0:W5:Y:S04]  /*6680*/  @!P3 LDG.E.128 R64, desc[UR8][R70.64] ;  /* 0x000000084640b981 */ /* 0x000168000c1e1d00 */
[----:B------:R0:W5:Y:S02]  /*6690*/  @!P2 LDG.E.128 R60, desc[UR8][R70.64+0x80] ;  /* 0x00008008463ca981 */ /* 0x000164000c1e1d00 */
.L_x_716:
[----:B------:R-:W-:Y:S05]  /*66a0*/  BSYNC B1 ;  /* 0x0000000000017941 */ /* 0x000fea0003800000 */
.L_x_715:
        /* <DEDUP_REMOVED lines=9> */
[----:B------:R-:W-:Y:S01]  /*6740*/  CS2R R82, SRZ ;  /* 0x0000000000527805 */ /* 0x000fe2000001ff00 */
[----:B-----5:R-:W-:Y:S01]  /*6750*/  IMAD.MOV.U32 R89, RZ, RZ, R54 ;  /* 0x000000ffff597224 */ /* 0x020fe200078e0036 */
[----:B------:R-:W-:-:S03]  /*6760*/  CS2R R80, SRZ ;  /* 0x0000000000507805 */ /* 0x000fc6000001ff00 */
[----:B------:R-:W-:Y:S05]  /*6770*/  @P3 BRA `(.L_x_718) ;  /* 0x0000000000543947 */ /* 0x000fea0003800000 */
[----:B------:R-:W-:Y:S01]  /*6780*/  IADD3 R86, P2, P5, R108, R27, R86 ;  /* 0x0000001b6c567210 */ /* 0x000fe20007d5e056 */
[----:B------:R-:W-:Y:S01]  /*6790*/  ULDC.64 UR4, c[0x0][0x3e8] ;  /* 0x0000fa0000047ab9 */ /* 0x000fe20000000a00 */
[----:B------:R-:W-:Y:S01]  /*67a0*/  ULDC.64 UR6, c[0x0][0x400] ;  /* 0x0001000000067ab9 */ /* 0x000fe20000000a00 */
[----:B------:R-:W-:Y:S01]  /*67b0*/  ULDC.64 UR8, c[0x0][0x208] ;  /* 0x0000820000087ab9 */ /* 0x000fe20000000a00 */
[----:B------:R-:W-:Y:S02]  /*67c0*/  IADD3.X R71, R15, R29, R0, P2, P5 ;  /* 0x0000001d0f477210 */ /* 0x000fe400017ea400 */
[----:B------:R-:W-:-:S04]  /*67d0*/  IADD3 R0, P2, P5, R102, R31, R84 ;  /* 0x0000001f66007210 */ /* 0x000fc80007d5e054 */
[----:B------:R-:W-:Y:S02]  /*67e0*/  IADD3.X R69, R21, R33, R114, P2, P5 ;  /* 0x0000002115457210 */ /* 0x000fe400017ea472 */
[----:B------:R-:W-:-:S04]  /*67f0*/  LEA R84, P2, R86, UR4, 0x1 ;  /* 0x0000000456547c11 */ /* 0x000fc8000f8408ff */
[----:B------:R-:W-:Y:S02]  /*6800*/  LEA.HI.X R85, R86, UR5, R71, 0x1, P2 ;  /* 0x0000000556557c11 */ /* 0x000fe400090f0c47 */
[----:B------:R-:W-:-:S04]  /*6810*/  LEA R86, P2, R0, UR6, 0x1 ;  /* 0x0000000600567c11 */ /* 0x000fc8000f8408ff */
[----:B------:R-:W-:Y:S02]  /*6820*/  LEA.HI.X R87, R0, UR7, R69, 0x1, P2 ;  /* 0x0000000700577c11 */ /* 0x000fe400090f0c45 */
[----:B------:R-:W-:Y:S02]  /*6830*/  ISETP.GE.AND P2, PT, R16, R115, PT ;  /* 0x000000731000720c */ /* 0x000fe40003f46270 */
[----:B------:R-:W-:Y:S02]  /*6840*/  CS2R R70, SRZ ;  /* 0x0000000000467805 */ /* 0x000fe4000001ff00 */
[----:B------:R-:W-:Y:S02]  /*6850*/  CS2R R68, SRZ ;  /* 0x0000000000447805 */ /* 0x000fe4000001ff00 */
[----:B------:R-:W-:Y:S02]  /*6860*/  CS2R R78, SRZ ;  /* 0x00000000004e7805 */ /* 0x000fe4000001ff00 */
[----:B------:R-:W-:-:S05]  /*6870*/  CS2R R76, SRZ ;  /* 0x00000000004c7805 */ /* 0x000fca000001ff00 */
[----:B------:R0:W5:Y:S04]  /*6880*/  @!P2 LDG.E.128 R72, desc[UR8][R84.64] ;  /* 0x000000085448a981 */ /* 0x000168000c1e1d00 */
[----:B------:R0:W5:Y:S01]  /*6890*/  @!P2 LDG.E.128 R80, desc[UR8][R86.64] ;  /* 0x000000085650a981 */ /* 0x000162000c1e1d00 */
[----:B------:R-:W-:-:S13]  /*68a0*/  ISETP.GE.AND P2, PT, R213, R115, PT ;  /* 0x00000073d500720c */ /* 0x000fda0003f46270 */
[----:B------:R0:W5:Y:S04]  /*68b0*/  @!P2 LDG.E.128 R68, desc[UR8][R84.64+0x80] ;  /* 0x000080085444a981 */ /* 0x000168000c1e1d00 */
[----:B------:R0:W5:Y:S02]  /*68c0*/  @!P2 LDG.E.128 R76, desc[UR8][R86.64+0x80] ;  /* 0x00008008564ca981 */ /* 0x000164000c1e1d00 */
.L_x_718:
[----:B------:R-:W-:Y:S05]  /*68d0*/  BSYNC B1 ;  /* 0x0000000000017941 */ /* 0x000fea0003800000 */
.L_x_717:
[----:B------:R-:W-:Y:S01]  /*68e0*/  IMAD.MOV.U32 R0, RZ, RZ, R55 ;  /* 0x000000ffff007224 */ /* 0x000fe200078e0037 */
[----:B------:R-:W-:Y:S01]  /*68f0*/  PRMT R166, R89, 0x7610, R166 ;  /* 0x0000761059a67816 */ /* 0x000fe200000000a6 */
        /* <DEDUP_REMOVED lines=11> */
[----:B------:R-:W-:-:S02]  /*69b0*/  PRMT R172, R85, 0x7610, R172 ;  /* 0x0000761055ac7816 */ /* 0x000fc400000000ac */
[----:B------:R-:W-:Y:S01]  /*69c0*/  PRMT R170, R84, 0x5410, R0 ;  /* 0x0000541054aa7816 */ /* 0x000fe20000000000 */
[----:B------:R-:W-:Y:S01]  /*69d0*/  IMAD.MOV.U32 R84, RZ, RZ, R61 ;  /* 0x000000ffff547224 */ /* 0x000fe200078e003d */
[----:B------:R-:W-:Y:S01]  /*69e0*/  PRMT R168, R86, 0x7610, R168 ;  /* 0x0000761056a87816 */ /* 0x000fe200000000a8 */
[----:B------:R-:W-:Y:S01]  /*69f0*/  IMAD.MOV.U32 R0, RZ, RZ, R66 ;  /* 0x000000ffff007224 */ /* 0x000fe200078e0042 */
[----:B------:R-:W-:Y:S01]  /*6a00*/  MOV R85, R60 ;  /* 0x0000003c00557202 */ /* 0x000fe20000000f00 */
[----:B------:R-:W-:Y:S01]  /*6a10*/  IMAD.MOV.U32 R86, RZ, RZ, R63 ;  /* 0x000000ffff567224 */ /* 0x000fe200078e003f */
[----:B------:R-:W-:Y:S02]  /*6a20*/  UISETP.NE.AND UP0, UPT, UR4, 0x3, UPT ;  /* 0x000000030400788c */ /* 0x000fe4000bf05270 */
[----:B------:R-:W-:Y:S01]  /*6a30*/  PRMT R169, R85, 0x5410, R84 ;  /* 0x0000541055a97816 */ /* 0x000fe20000000054 */
[----:B------:R-:W-:Y:S01]  /*6a40*/  IMAD.MOV.U32 R84, RZ, RZ, R65 ;  /* 0x000000ffff547224 */ /* 0x000fe200078e0041 */
[----:B------:R-:W-:Y:S01]  /*6a50*/  PRMT R173, R173, 0x5410, R0 ;  /* 0x00005410adad7816 */ /* 0x000fe20000000000 */
[----:B-----5:R-:W-:Y:S01]  /*6a60*/  IMAD.MOV.U32 R0, RZ, RZ, R70 ;  /* 0x000000ffff007224 */ /* 0x020fe200078e0046 */
[----:B------:R-:W-:Y:S01]  /*6a70*/  PRMT R168, R168, 0x5410, R86 ;  /* 0x00005410a8a87816 */ /* 0x000fe20000000056 */
[----:B------:R-:W-:Y:S01]  /*6a80*/  IMAD.MOV.U32 R86, RZ, RZ, R67 ;  /* 0x000000ffff567224 */ /* 0x000fe200078e0043 */
[----:B------:R-:W-:-:S02]  /*6a90*/  MOV R85, R64 ;  /* 0x0000004000557202 */ /* 0x000fc40000000f00 */
[----:B------:R-:W-:Y:S01]  /*6aa0*/  PRMT R173, R84, 0x7610, R173 ;  /* 0x0000761054ad7816 */ /* 0x000fe200000000ad */
[----:B------:R-:W-:Y:S01]  /*6ab0*/  IMAD.MOV.U32 R84, RZ, RZ, R69 ;  /* 0x000000ffff547224 */ /* 0x000fe200078e0045 */
[----:B------:R-:W-:Y:S01]  /*6ac0*/  PRMT R152, R0, 0x7610, R152 ;  /* 0x0000761000987816 */ /* 0x000fe20000000098 */
[----:B------:R-:W-:Y:S01]  /*6ad0*/  IMAD.MOV.U32 R0, RZ, RZ, R74 ;  /* 0x000000ffff007224 */ /* 0x000fe200078e004a */
[----:B------:R-:W-:Y:S01]  /*6ae0*/  PRMT R172, R172, 0x5410, R86 ;  /* 0x00005410acac7816 */ /* 0x000fe20000000056 */
[----:B------:R-:W-:Y:S01]  /*6af0*/  IMAD.MOV.U32 R86, RZ, RZ, R71 ;  /* 0x000000ffff567224 */ /* 0x000fe200078e0047 */
[----:B------:R-:W-:Y:S02]  /*6b00*/  PRMT R171, R85, 0x7610, R171 ;  /* 0x0000761055ab7816 */ /* 0x000fe400000000ab */
[----:B------:R-:W-:Y:S02]  /*6b10*/  MOV R85, R68 ;  /* 0x0000004400557202 */ /* 0x000fe40000000f00 */
[----:B------:R-:W-:Y:S01]  /*6b20*/  PRMT R150, R150, 0x5410, R84 ;  /* 0x0000541096967816 */ /* 0x000fe20000000054 */
[----:B------:R-:W-:Y:S01]  /*6b30*/  IMAD.MOV.U32 R84, RZ, RZ, R73 ;  /* 0x000000ffff547224 */ /* 0x000fe200078e0049 */
[----:B------:R-:W-:Y:S01]  /*6b40*/  PRMT R154, R0, 0x7610, R154 ;  /* 0x00007610009a7816 */ /* 0x000fe2000000009a */
[----:B------:R-:W-:Y:S01]  /*6b50*/  IMAD.MOV.U32 R0, RZ, RZ, R78 ;  /* 0x000000ffff007224 */ /* 0x000fe200078e004e */
[----:B------:R-:W-:Y:S01]  /*6b60*/  PRMT R151, R85, 0x5410, R86 ;  /* 0x0000541055977816 */ /* 0x000fe20000000056 */
[----:B------:R-:W-:Y:S01]  /*6b70*/  IMAD.MOV.U32 R86, RZ, RZ, R75 ;  /* 0x000000ffff567224 */ /* 0x000fe200078e004b */
[----:B------:R-:W-:-:S02]  /*6b80*/  MOV R85, R72 ;  /* 0x0000004800557202 */ /* 0x000fc40000000f00 */
[----:B------:R-:W-:Y:S02]  /*6b90*/  PLOP3.LUT P2, PT, PT, PT, UP0, 0x80, 0x0 ;  /* 0x000000000000781c */ /* 0x000fe40003f4f008 */
        /* <DEDUP_REMOVED lines=13> */
[----:B------:R-:W-:Y:S01]  /*6c70*/  PRMT R165, R84, 0x5410, R0 ;  /* 0x0000541054a57816 */ /* 0x000fe20000000000 */
[----:B------:R-:W-:Y:S06]  /*6c80*/  @!P2 BRA `(.L_x_719) ;  /* 0x000000000004a947 */ /* 0x000fec0003800000 */
[----:B------:R-:W-:Y:S01]  /*6c90*/  BPT.TRAP 0x1 ;  /* 0x000000040000795c */ /* 0x000fe20000300000 */
.L_x_719:
[----:B------:R-:W-:Y:S01]  /*6ca0*/  IMAD R0, R19, 0x8, R18 ;  /* 0x0000000813007824 */ /* 0x000fe200078e0212 */
[----:B------:R-:W-:Y:S01]  /*6cb0*/  SHF.L.U32 R114, R217, 0x1f, RZ ;  /* 0x0000001fd9727819 */ /* 0x000fe200000006ff */
[----:B------:R-:W0:Y:S01]  /*6cc0*/  LDC R145, c[0x0][0x2f4] ;  /* 0x0000bd00ff917b82 */ /* 0x000e220000000800 */
[----:B------:R-:W-:Y:S02]  /*6cd0*/  BSSY B1, `(.L_x_720) ;  /* 0x0000004000017945 */ /* 0x000fe40003800000 */
[----:B------:R-:W1:Y:S05]  /*6ce0*/  SYNCS.PHASECHK.TRANS64.TRYWAIT P5, [R0+URZ+0x38890], R114 ;  /* 0x03889072000075a7 */ /* 0x000e6a00080a017f */
[----:B------:R-:W2:Y:S01]  /*6cf0*/  LDC.64 R122, c[0x0][0x300] ;  /* 0x0000c000ff7a7b82 */ /* 0x000ea20000000a00 */
[----:B-1----:R-:W-:Y:S05]  /*6d00*/  @!P5 BRA `(.L_x_721) ;  /* 0x000002140094d947 */ /* 0x002fea0003800000 */
.L_x_1053:
[----:B------:R-:W-:Y:S05]  /*6d10*/  BSYNC B1 ;  /* 0x0000000000017941 */ /* 0x000fea0003800000 */
.L_x_720:
[----:B------:R-:W-:Y:S01]  /*6d20*/  BSSY B1, `(.L_x_722) ;  /* 0x000010e000017945 */ /* 0x000fe20003800000 */
[----:B0-----:R-:W-:Y:S01]  /*6d30*/  IMAD.IADD R148, R145, 0x1, -R118 ;  /* 0x0000000191947824 */ /* 0x001fe200078e0a76 */
[----:B------:R-:W-:Y:S02]  /*6d40*/  MOV R125, R88 ;  /* 0x00000058007d7202 */ /* 0x000fe40000000f00 */
[----:B------:R-:W-:Y:S05]  /*6d50*/  @P4 BRA `(.L_x_723) ;  /* 0x0000001000284947 */ /* 0x000fea0003800000 */
[----:B------:R-:W-:Y:S01]  /*6d60*/  ISETP.NE.AND P4, PT, R26, RZ, PT ;  /* 0x000000ff1a00720c */ /* 0x000fe20003f85270 */
[-C--:B--2---:R-:W-:Y:S01]  /*6d70*/  IMAD.WIDE.U32 R136, R212, R122.reuse, R124 ;  /* 0x0000007ad4887225 */ /* 0x084fe200078e007c */
[----:B------:R-:W-:Y:S01]  /*6d80*/  SHF.R.S32.HI R84, RZ, 0x1f, R212 ;  /* 0x0000001fff547819 */ /* 0x000fe200000114d4 */
[----:B------:R-:W-:Y:S04]  /*6d90*/  BSSY B2, `(.L_x_724) ;  /* 0x0000085000027945 */ /* 0x000fe80003800000 */
[----:B------:R-:W-:-:S04]  /*6da0*/  IMAD R84, R84, R122, RZ ;  /* 0x0000007a54547224 */ /* 0x000fc800078e02ff */
[----:B------:R-:W-:-:S04]  /*6db0*/  IMAD R84, R212, R123, R84 ;  /* 0x0000007bd4547224 */ /* 0x000fc800078e0254 */
[----:B------:R-:W-:Y:S01]  /*6dc0*/  IMAD.IADD R156, R84, 0x1, R137 ;  /* 0x00000001549c7824 */ /* 0x000fe200078e0289 */
[----:B------:R-:W-:Y:S06]  /*6dd0*/  @!P4 BRA `(.L_x_725) ;  /* 0x000000080000c947 */ /* 0x000fec0003800000 */
[----:B------:R-:W-:Y:S01]  /*6de0*/  SEL R84, R118, R148, !P0 ;  /* 0x0000009476547207 */ /* 0x000fe20004000000 */
[----:B------:R-:W-:Y:S01]  /*6df0*/  IMAD.SHL.U32 R90, R212, 0x40, RZ ;  /* 0x00000040d45a7824 */ /* 0x000fe200078e00ff */
[----:B------:R-:W-:Y:S02]  /*6e00*/  BSSY B3, `(.L_x_726) ;  /* 0x000007a000037945 */ /* 0x000fe40003800000 */
[----:B------:R-:W-:-:S04]  /*6e10*/  SHF.R.S32.HI R85, RZ, 0x1f, R84 ;  /* 0x0000001fff557819 */ /* 0x000fc80000011454 */
[----:B------:R-:W-:-:S04]  /*6e20*/  LEA.HI R85, R85, R84, RZ, 0x4 ;  /* 0x0000005455557211 */ /* 0x000fc800078f20ff */
[----:B------:R-:W-:-:S05]  /*6e30*/  LEA.HI.SX32 R86, R85, R14, 0x1c ;  /* 0x0000000e55567211 */ /* 0x000fca00078fe2ff */
[----:B------:R-:W-:-:S05]  /*6e40*/  IMAD.SHL.U32 R85, R86, 0x8, RZ ;  /* 0x0000000856557824 */ /* 0x000fca00078e00ff */
[----:B------:R-:W-:-:S13]  /*6e50*/  ISETP.GE.AND P4, PT, R85, R145, PT ;  /* 0x000000915500720c */ /* 0x000fda0003f86270 */
[--C-:B------:R-:W-:Y:S02]  /*6e60*/  @!P4 SHF.R.S32.HI R84, RZ, 0x1f, R85.reuse ;  /* 0x0000001fff54c819 */ /* 0x100fe40000011455 */
[----:B------:R-:W-:Y:S02]  /*6e70*/  @!P4 IADD3 R87, P5, P6, R96, R136, R85 ;  /* 0x000000886057c210 */ /* 0x000fe40007ebe055 */
[----:B------:R-:W-:Y:S02]  /*6e80*/  LOP3.LUT R85, R85, 0x38, RZ, 0xc0, !PT ;  /* 0x0000003855557812 */ /* 0x000fe400078ec0ff */
[----:B------:R-:W-:Y:S02]  /*6e90*/  @!P4 IADD3.X R84, R92, R156, R84, P5, P6 ;  /* 0x0000009c5c54c210 */ /* 0x000fe40002fec454 */
[----:B------:R-:W-:Y:S02]  /*6ea0*/  IADD3 R88, P5, P6, R96, R136, R13 ;  /* 0x0000008860587210 */ /* 0x000fe40007ebe00d */
[----:B------:R-:W-:-:S02]  /*6eb0*/  LOP3.LUT R85, R85, 0x1c0, R90, 0xf8, !PT ;  /* 0x000001c055557812 */ /* 0x000fc400078ef85a */
[----:B------:R-:W-:Y:S02]  /*6ec0*/  IADD3.X R89, R92, R156, R7, P5, P6 ;  /* 0x0000009c5c597210 */ /* 0x000fe40002fec407 */
[C---:B------:R-:W-:Y:S02]  /*6ed0*/  LEA R138, P5, R88.reuse, R116, 0x1 ;  /* 0x00000074588a7211 */ /* 0x040fe400078a08ff */
[----:B------:R-:W-:Y:S02]  /*6ee0*/  LOP3.LUT R85, R85, R228, RZ, 0x3c, !PT ;  /* 0x000000e455557212 */ /* 0x000fe400078e3cff */
[----:B------:R-:W-:Y:S02]  /*6ef0*/  LEA.HI.X R139, R88, R117, R89, 0x1, P5 ;  /* 0x00000075588b7211 */ /* 0x000fe400028f0c59 */
[----:B------:R-:W-:-:S04]  /*6f00*/  @!P4 LEA R140, P5, R87, R116, 0x1 ;  /* 0x00000074578cc211 */ /* 0x000fc800078a08ff */
[----:B------:R-:W-:Y:S02]  /*6f10*/  @!P4 LEA.HI.X R141, R87, R117, R84, 0x1, P5 ;  /* 0x00000075578dc211 */ /* 0x000fe400028f0c54 */
[----:B------:R-:W-:Y:S02]  /*6f20*/  SHF.R.S32.HI R84, RZ, 0x1f, R86 ;  /* 0x0000001fff547819 */ /* 0x000fe40000011456 */
[----:B------:R-:W-:Y:S02]  /*6f30*/  ISETP.GE.AND P5, PT, R16, R115, PT ;  /* 0x000000731000720c */ /* 0x000fe40003fa6270 */
[----:B------:R-:W-:-:S04]  /*6f40*/  LEA.HI R84, R84, R86, RZ, 0x3 ;  /* 0x0000005654547211 */ /* 0x000fc800078f18ff */
[----:B------:R-:W-:-:S05]  /*6f50*/  SHF.R.S32.HI R84, RZ, 0x3, R84 ;  /* 0x00000003ff547819 */ /* 0x000fca0000011454 */
[----:B------:R-:W-:-:S05]  /*6f60*/  IMAD R84, R84, 0x1400, R227 ;  /* 0x0000140054547824 */ /* 0x000fca00078e02e3 */
[----:B------:R-:W-:-:S05]  /*6f70*/  IADD3 R84, R84, R85, RZ ;  /* 0x0000005554547210 */ /* 0x000fca0007ffe0ff */
[C---:B------:R-:W-:Y:S02]  /*6f80*/  IMAD R88, R19.reuse, 0x5000, R84 ;  /* 0x0000500013587824 */ /* 0x040fe400078e0254 */
[----:B------:R-:W-:Y:S02]  /*6f90*/  IMAD R84, R19, 0x5000, R143 ;  /* 0x0000500013547824 */ /* 0x000fe400078e028f */
[--C-:B------:R-:W-:Y:S02]  /*6fa0*/  IMAD R88, R88, 0x2, R18.reuse ;  /* 0x0000000258587824 */ /* 0x100fe400078e0212 */
[----:B------:R-:W-:-:S04]  /*6fb0*/  IMAD R84, R84, 0x2, R18 ;  /* 0x0000000254547824 */ /* 0x000fc800078e0212 */
[----:B------:R-:W0:Y:S04]  /*6fc0*/  LDS.128 R88, [R88+0x24400] ;  /* 0x0244000058587984 */ /* 0x000e280000000c00 */
[----:B------:R-:W2:Y:S01]  /*6fd0*/  LDS.128 R84, [R84+0x24400] ;  /* 0x0244000054547984 */ /* 0x000ea20000000c00 */
[----:B------:R-:W-:Y:S05]  /*6fe0*/  @P5 BRA `(.L_x_727) ;  /* 0x00000004006c5947 */ /* 0x000fea0003800000 */
[----:B0-----:R-:W-:Y:S01]  /*6ff0*/  IMAD.MOV.U32 R159, RZ, RZ, R89 ;  /* 0x000000ffff9f7224 */ /* 0x001fe200078e0059 */
[----:B--2---:R-:W-:Y:S01]  /*7000*/  MOV R89, R85 ;  /* 0x0000005500597202 */ /* 0x004fe20000000f00 */
[----:B------:R-:W-:Y:S01]  /*7010*/  HADD2.F32 R160, -RZ, R160.H0_H0 ;  /* 0x200000a0ffa07230 */ /* 0x000fe20000004100 */
[----:B------:R-:W-:Y:S01]  /*7020*/  SHF.R.U64 R40, R40, 0x10, R41 ;  /* 0x0000001028287819 */ /* 0x000fe20000001229 */
[----:B------:R-:W-:Y:S01]  /*7030*/  HADD2.F32 R85, -RZ, R161.H0_H0 ;  /* 0x200000a1ff557230 */ /* 0x000fe20000004100 */
[----:B------:R-:W-:Y:S01]  /*7040*/  SHF.R.U64 R50, R50, 0x10, R51 ;  /* 0x0000001032327819 */ /* 0x000fe20000001233 */
[----:B------:R-:W-:Y:S01]  /*7050*/  HADD2.F32 R157, -RZ, R159.H0_H0 ;  /* 0x2000009fff9d7230 */ /* 0x000fe20000004100 */
[----:B------:R-:W-:Y:S01]  /*7060*/  SHF.R.U64 R42, R42, 0x10, R43 ;  /* 0x000000102a2a7819 */ /* 0x000fe2000000122b */
[--C-:B------:R-:W-:Y:S02]  /*7070*/  HADD2.F32 R158, -RZ, R89.reuse.H0_H0 ;  /* 0x20000059ff9e7230 */ /* 0x100fe40000004100 */
[----:B------:R-:W-:-:S02]  /*7080*/  HADD2.F32 R89, -RZ, R89.H1_H1 ;  /* 0x30000059ff597230 */ /* 0x000fc40000004100 */
[CC--:B------:R-:W-:Y:S01]  /*7090*/  FMUL.FTZ R161, R157.reuse, R160.reuse ;  /* 0x000000a09da17220 */ /* 0x0c0fe20000410000 */
[----:B------:R-:W-:Y:S02]  /*70a0*/  HADD2.F32 R40, -RZ, R40.H0_H0 ;  /* 0x20000028ff287230 */ /* 0x000fe40000004100 */
[C---:B------:R-:W-:Y:S01]  /*70b0*/  FMUL.FTZ R160, R158.reuse, R160 ;  /* 0x000000a09ea07220 */ /* 0x040fe20000410000 */
[----:B------:R-:W-:Y:S02]  /*70c0*/  HADD2.F32 R50, -RZ, R50.H0_H0 ;  /* 0x20000032ff327230 */ /* 0x000fe40000004100 */
[-C--:B------:R-:W-:Y:S01]  /*70d0*/  FFMA.FTZ R158, R158, R85.reuse, -R161 ;  /* 0x000000559e9e7223 */ /* 0x080fe200000108a1 */
[----:B------:R-:W-:Y:S02]  /*70e0*/  HADD2.F32 R42, -RZ, R42.H0_H0 ;  /* 0x2000002aff2a7230 */ /* 0x000fe40000004100 */
[----:B------:R-:W-:Y:S01]  /*70f0*/  FFMA.FTZ R157, R157, R85, R160 ;  /* 0x000000559d9d7223 */ /* 0x000fe200000100a0 */
[----:B------:R-:W-:Y:S01]  /*7100*/  SHF.R.U32.HI R160, RZ, 0x10, R49 ;  /* 0x00000010ffa07819 */ /* 0x000fe20000011631 */
[----:B------:R-:W-:Y:S01]  /*7110*/  HADD2.F32 R85, -RZ, R159.H1_H1 ;  /* 0x3000009fff557230 */ /* 0x000fe20000004100 */
[----:B------:R-:W-:Y:S01]  /*7120*/  SHF.R.U32.HI R159, RZ, 0x10, R41 ;  /* 0x00000010ff9f7819 */ /* 0x000fe20000011629 */
[----:B------:R-:W-:Y:S01]  /*7130*/  IMAD.MOV.U32 R41, RZ, RZ, R91 ;  /* 0x000000ffff297224 */ /* 0x000fe200078e005b */
[----:B------:R-:W-:Y:S01]  /*7140*/  SHF.R.U64 R49, R48, 0x10, R49 ;  /* 0x0000001030317819 */ /* 0x000fe20000001231 */
[----:B------:R-:W-:-:S02]  /*7150*/  HADD2.F32 R160, -RZ, R160.H0_H0 ;  /* 0x200000a0ffa07230 */ /* 0x000fc40000004100 */
[----:B------:R-:W-:Y:S02]  /*7160*/  HADD2.F32 R159, -RZ, R159.H0_H0 ;  /* 0x2000009fff9f7230 */ /* 0x000fe40000004100 */
[----:B------:R-:W-:Y:S02]  /*7170*/  IMAD.MOV.U32 R48, RZ, RZ, R87 ;  /* 0x000000ffff307224 */ /* 0x000fe400078e0057 */
[-C--:B------:R-:W-:Y:S01]  /*7180*/  FMUL.FTZ R161, R85, R160.reuse ;  /* 0x000000a055a17220 */ /* 0x080fe20000410000 */
[----:B------:R-:W-:Y:S01]  /*7190*/  FMUL.FTZ R160, R89, R160 ;  /* 0x000000a059a07220 */ /* 0x000fe20000410000 */
[----:B------:R-:W-:Y:S02]  /*71a0*/  HADD2.F32 R91, -RZ, R41.H0_H0 ;  /* 0x20000029ff5b7230 */ /* 0x000fe40000004100 */
[----:B------:R-:W-:Y:S02]  /*71b0*/  HADD2.F32 R87, -RZ, R48.H0_H0 ;  /* 0x20000030ff577230 */ /* 0x000fe40000004100 */
[----:B------:R-:W-:Y:S01]  /*71c0*/  FFMA.FTZ R85, R85, R159, R160 ;  /* 0x0000009f55557223 */ /* 0x000fe200000100a0 */
[----:B------:R-:W-:-:S02]  /*71d0*/  HADD2.F32 R160, -RZ, R163.H0_H0 ;  /* 0x200000a3ffa07230 */ /* 0x000fc40000004100 */
[----:B------:R-:W-:Y:S01]  /*71e0*/  FFMA.FTZ R89, R89, R159, -R161 ;  /* 0x0000009f59597223 */ /* 0x000fe200000108a1 */
[----:B------:R-:W-:Y:S02]  /*71f0*/  HADD2.F32 R159, -RZ, R162.H0_H0 ;  /* 0x200000a2ff9f7230 */ /* 0x000fe40000004100 */
[----:B------:R-:W-:Y:S02]  /*7200*/  HADD2.F32 R41, -RZ, R41.H1_H1 ;  /* 0x30000029ff297230 */ /* 0x000fe40000004100 */
[-C--:B------:R-:W-:Y:S01]  /*7210*/  FMUL.FTZ R161, R91, R160.reuse ;  /* 0x000000a05ba17220 */ /* 0x080fe20000410000 */
[----:B------:R-:W-:Y:S01]  /*7220*/  FMUL.FTZ R160, R87, R160 ;  /* 0x000000a057a07220 */ /* 0x000fe20000410000 */
[----:B------:R-:W-:Y:S01]  /*7230*/  HADD2.F32 R48, -RZ, R48.H1_H1 ;  /* 0x30000030ff307230 */ /* 0x000fe20000004100 */
[----:B------:R-:W-:Y:S01]  /*7240*/  F2FP.F16.F32.PACK_AB R89, R89, R158 ;  /* 0x0000009e5959723e */ /* 0x000fe200000000ff */
[-C--:B------:R-:W-:Y:S01]  /*7250*/  FFMA.FTZ R87, R87, R159.reuse, -R161 ;  /* 0x0000009f57577223 */ /* 0x080fe200000108a1 */
[----:B------:R-:W-:Y:S01]  /*7260*/  FFMA.FTZ R160, R91, R159, R160 ;  /* 0x0000009f5ba07223 */ /* 0x000fe200000100a0 */
[----:B------:R-:W-:Y:S01]  /*7270*/  SHF.R.U32.HI R159, RZ, 0x10, R51 ;  /* 0x00000010ff9f7819 */ /* 0x000fe20000011633 */
[----:B------:R-:W-:Y:S01]  /*7280*/  HADD2.F32 R163, -RZ, R163.H1_H1 ;  /* 0x300000a3ffa37230 */ /* 0x000fe20000004100 */
[----:B------:R-:W-:Y:S01]  /*7290*/  SHF.R.U32.HI R91, RZ, 0x10, R43 ;  /* 0x00000010ff5b7819 */ /* 0x000fe2000001162b */
[----:B------:R-:W-:Y:S01]  /*72a0*/  HADD2.F32 R49, -RZ, R49.H0_H0 ;  /* 0x20000031ff317230 */ /* 0x000fe20000004100 */
[----:B------:R-:W-:Y:S01]  /*72b0*/  F2FP.F16.F32.PACK_AB R157, R85, R157 ;  /* 0x0000009d559d723e */ /* 0x000fe200000000ff */
[----:B------:R-:W-:Y:S01]  /*72c0*/  HADD2.F32 R159, -RZ, R159.H0_H0 ;  /* 0x2000009fff9f7230 */ /* 0x000fe20000004100 */
[----:B------:R-:W-:Y:S01]  /*72d0*/  MOV R85, R89 ;  /* 0x0000005900557202 */ /* 0x000fe20000000f00 */
[----:B------:R-:W-:-:S02]  /*72e0*/  HADD2.F32 R91, -RZ, R91.H0_H0 ;  /* 0x2000005bff5b7230 */ /* 0x000fc40000004100 */
[----:B------:R-:W-:Y:S02]  /*72f0*/  HADD2.F32 R51, -RZ, R181.H0_H0 ;  /* 0x200000b5ff337230 */ /* 0x000fe40000004100 */
[CC--:B------:R-:W-:Y:S01]  /*7300*/  FMUL.FTZ R161, R41.reuse, R159.reuse ;  /* 0x0000009f29a17220 */ /* 0x0c0fe20000410000 */
[C---:B------:R-:W-:Y:S01]  /*7310*/  FMUL.FTZ R159, R48.reuse, R159 ;  /* 0x0000009f309f7220 */ /* 0x040fe20000410000 */
[----:B------:R-:W-:Y:S02]  /*7320*/  IMAD.MOV.U32 R89, RZ, RZ, R157 ;  /* 0x000000ffff597224 */ /* 0x000fe400078e009d */
[-C--:B------:R-:W-:Y:S01]  /*7330*/  FFMA.FTZ R48, R48, R91.reuse, -R161 ;  /* 0x0000005b30307223 */ /* 0x080fe200000108a1 */
[----:B------:R-:W-:Y:S01]  /*7340*/  FFMA.FTZ R41, R41, R91, R159 ;  /* 0x0000005b29297223 */ /* 0x000fe2000001009f */
[----:B------:R-:W-:Y:S02]  /*7350*/  HADD2.F32 R91, -RZ, R88.H0_H0 ;  /* 0x20000058ff5b7230 */ /* 0x000fe40000004100 */
[----:B------:R-:W-:Y:S01]  /*7360*/  HADD2.F32 R161, -RZ, R84.H0_H0 ;  /* 0x20000054ffa17230 */ /* 0x000fe20000004100 */
[----:B------:R-:W-:Y:S01]  /*7370*/  F2FP.F16.F32.PACK_AB R87, R48, R87 ;  /* 0x000000573057723e */ /* 0x000fe200000000ff */
[----:B------:R-:W-:-:S02]  /*7380*/  HADD2.F32 R159, -RZ, R162.H1_H1 ;  /* 0x300000a2ff9f7230 */ /* 0x000fc40000004100 */
[-C--:B------:R-:W-:Y:S01]  /*7390*/  FMUL.FTZ R162, R91, R163.reuse ;  /* 0x000000a35ba27220 */ /* 0x080fe20000410000 */
[----:B------:R-:W-:Y:S02]  /*73a0*/  HADD2.F32 R88, -RZ, R88.H1_H1 ;  /* 0x30000058ff587230 */ /* 0x000fe40000004100 */
[C---:B------:R-:W-:Y:S01]  /*73b0*/  FMUL.FTZ R163, R161.reuse, R163 ;  /* 0x000000a3a1a37220 */ /* 0x040fe20000410000 */
[----:B------:R-:W-:Y:S02]  /*73c0*/  HADD2.F32 R84, -RZ, R84.H1_H1 ;  /* 0x30000054ff547230 */ /* 0x000fe40000004100 */
[-C--:B------:R-:W-:Y:S01]  /*73d0*/  FFMA.FTZ R162, R161, R159.reuse, -R162 ;  /* 0x0000009fa1a27223 */ /* 0x080fe200000108a2 */
[----:B------:R-:W-:Y:S01]  /*73e0*/  F2FP.F16.F32.PACK_AB R41, R41, R160 ;  /* 0x000000a02929723e */ /* 0x000fe200000000ff */
[----:B------:R-:W-:Y:S01]  /*73f0*/  FFMA.FTZ R163, R91, R159, R163 ;  /* 0x0000009f5ba37223 */ /* 0x000fe200000100a3 */
[-C--:B------:R-:W-:Y:S01]  /*7400*/  FMUL.FTZ R91, R88, R49.reuse ;  /* 0x00000031585b7220 */ /* 0x080fe20000410000 */
[----:B------:R-:W-:Y:S01]  /*7410*/  FMUL.FTZ R49, R84, R49 ;  /* 0x0000003154317220 */ /* 0x000fe20000410000 */
[----:B------:R-:W-:-:S02]  /*7420*/  HADD2.F32 R159, -RZ, R181.H1_H1 ;  /* 0x300000b5ff9f7230 */ /* 0x000fc40000004100 */
[-C--:B------:R-:W-:Y:S01]  /*7430*/  FFMA.FTZ R91, R84, R40.reuse, -R91 ;  /* 0x00000028545b7223 */ /* 0x080fe2000001085b */
[----:B------:R-:W-:Y:S01]  /*7440*/  FFMA.FTZ R49, R88, R40, R49 ;  /* 0x0000002858317223 */ /* 0x000fe20000010031 */
[----:B------:R-:W-:Y:S02]  /*7450*/  HADD2.F32 R40, -RZ, R90.H0_H0 ;  /* 0x2000005aff287230 */ /* 0x000fe40000004100 */
[----:B------:R-:W-:Y:S01]  /*7460*/  HADD2.F32 R84, -RZ, R86.H0_H0 ;  /* 0x20000056ff547230 */ /* 0x000fe20000004100 */
[----:B------:R-:W-:Y:S01]  /*7470*/  F2FP.F16.F32.PACK_AB R91, R91, R162 ;  /* 0x000000a25b5b723e */ /* 0x000fe200000000ff */
[----:B------:R-:W-:Y:S02]  /*7480*/  HADD2.F32 R90, -RZ, R90.H1_H1 ;  /* 0x3000005aff5a7230 */ /* 0x000fe40000004100 */
[-C--:B------:R-:W-:Y:S01]  /*7490*/  FMUL.FTZ R88, R40, R159.reuse ;  /* 0x0000009f28587220 */ /* 0x080fe20000410000 */
[----:B------:R-:W-:Y:S02]  /*74a0*/  HADD2.F32 R86, -RZ, R86.H1_H1 ;  /* 0x30000056ff567230 */ /* 0x000fe40000004100 */
[C---:B------:R-:W-:Y:S01]  /*74b0*/  FMUL.FTZ R159, R84.reuse, R159 ;  /* 0x0000009f549f7220 */ /* 0x040fe20000410000 */
[----:B------:R-:W-:Y:S01]  /*74c0*/  F2FP.F16.F32.PACK_AB R49, R49, R163 ;  /* 0x000000a33131723e */ /* 0x000fe200000000ff */
[----:B------:R-:W-:Y:S01]  /*74d0*/  FFMA.FTZ R88, R84, R51, -R88 ;  /* 0x0000003354587223 */ /* 0x000fe20000010858 */
[----:B------:R-:W-:-:S02]  /*74e0*/  IMAD.MOV.U32 R84, RZ, RZ, R91 ;  /* 0x000000ffff547224 */ /* 0x000fc400078e005b */
[----:B------:R-:W-:Y:S01]  /*74f0*/  FFMA.FTZ R159, R40, R51, R159 ;  /* 0x00000033289f7223 */ /* 0x000fe2000001009f */
[-C--:B------:R-:W-:Y:S01]  /*7500*/  FMUL.FTZ R40, R90, R50.reuse ;  /* 0x000000325a287220 */ /* 0x080fe20000410000 */
[C---:B------:R-:W-:Y:S01]  /*7510*/  FMUL.FTZ R50, R86.reuse, R50 ;  /* 0x0000003256327220 */ /* 0x040fe20000410000 */
[----:B------:R-:W-:Y:S02]  /*7520*/  IMAD.MOV.U32 R91, RZ, RZ, R41 ;  /* 0x000000ffff5b7224 */ /* 0x000fe400078e0029 */
[-C--:B------:R-:W-:Y:S01]  /*7530*/  FFMA.FTZ R40, R86, R42.reuse, -R40 ;  /* 0x0000002a56287223 */ /* 0x080fe20000010828 */
[----:B------:R-:W-:-:S04]  /*7540*/  FFMA.FTZ R50, R90, R42, R50 ;  /* 0x0000002a5a327223 */ /* 0x000fc80000010032 */
[----:B------:R-:W-:Y:S01]  /*7550*/  F2FP.F16.F32.PACK_AB R40, R40, R88 ;  /* 0x000000582828723e */ /* 0x000fe200000000ff */
[----:B------:R-:W-:Y:S01]  /*7560*/  IMAD.MOV.U32 R88, RZ, RZ, R49 ;  /* 0x000000ffff587224 */ /* 0x000fe200078e0031 */
[----:B------:R-:W-:-:S03]  /*7570*/  F2FP.F16.F32.PACK_AB R50, R50, R159 ;  /* 0x0000009f3232723e */ /* 0x000fc600000000ff */
[----:B------:R-:W-:Y:S01]  /*7580*/  IMAD.MOV.U32 R86, RZ, RZ, R40 ;  /* 0x000000ffff567224 */ /* 0x000fe200078e0028 */
[----:B------:R-:W-:-:S07]  /*7590*/  MOV R90, R50 ;  /* 0x00000032005a7202 */ /* 0x000fce0000000f00 */
.L_x_727:
[----:B------:R-:W-:Y:S05]  /*75a0*/  BSYNC B3 ;  /* 0x0000000000037941 */ /* 0x000fea0003800000 */
.L_x_726:
[----:B------:R-:W-:Y:S02]  /*75b0*/  ULDC.64 UR4, c[0x0][0x208] ;  /* 0x0000820000047ab9 */ /* 0x000fe40000000a00 */
[----:B--2---:R2:W-:Y:S04]  /*75c0*/  STG.E.128 desc[UR4][R138.64], R84 ;  /* 0x000000548a007986 */ /* 0x0045e8000c101d04 */
[----:B0-----:R2:W-:Y:S02]  /*75d0*/  @!P4 STG.E.128 desc[UR4][R140.64], R88 ;  /* 0x000000588c00c986 */ /* 0x0015e4000c101d04 */
.L_x_725:
[----:B------:R-:W-:Y:S05]  /*75e0*/  BSYNC B2 ;  /* 0x0000000000027941 */ /* 0x000fea0003800000 */
.L_x_724:
[----:B------:R-:W-:-:S13]  /*75f0*/  ISETP.NE.AND P4, PT, R10, RZ, PT ;  /* 0x000000ff0a00720c */ /* 0x000fda0003f85270 */
[----:B------:R-:W-:Y:S05]  /*7600*/  @!P4 BRA `(.L_x_723) ;  /* 0x0000000400fcc947 */ /* 0x000fea0003800000 */
[----:B------:R-:W-:Y:S01]  /*7610*/  SEL R40, R118, R148, !P1 ;  /* 0x0000009476287207 */ /* 0x000fe20004800000 */
[----:B------:R-:W-:Y:S01]  /*7620*/  IMAD.SHL.U32 R49, R212, 0x40, RZ ;  /* 0x00000040d4317824 */ /* 0x000fe200078e00ff */
[----:B------:R-:W-:Y:S01]  /*7630*/  IADD3 R43, P4, P5, R96, R136, R11 ;  /* 0x00000088602b7210 */ /* 0x000fe20007d9e00b */
[----:B------:R-:W-:Y:S01]  /*7640*/  BSSY B2, `(.L_x_728) ;  /* 0x0000078000027945 */ /* 0x000fe20003800000 */
[----:B------:R-:W-:Y:S02]  /*7650*/  SHF.R.S32.HI R41, RZ, 0x1f, R40 ;  /* 0x0000001fff297819 */ /* 0x000fe40000011428 */
[----:B------:R-:W-:Y:S02]  /*7660*/  IADD3.X R42, R92, R156, R6, P4, P5 ;  /* 0x0000009c5c2a7210 */ /* 0x000fe400027ea406 */
        /* <DEDUP_REMOVED lines=8> */
[----:B--2---:R-:W-:Y:S02]  /*76f0*/  LEA R84, P5, R43, R116, 0x1 ;  /* 0x000000742b547211 */ /* 0x004fe400078a08ff */
[----:B------:R-:W-:-:S02]  /*7700*/  LOP3.LUT R40, R40, 0x1c0, R49, 0xf8, !PT ;  /* 0x000001c028287812 */ /* 0x000fc400078ef831 */
[----:B------:R-:W-:Y:S02]  /*7710*/  LEA.HI.X R85, R43, R117, R42, 0x1, P5 ;  /* 0x000000752b557211 */ /* 0x000fe400028f0c2a */
[----:B------:R-:W-:Y:S02]  /*7720*/  SHF.R.S32.HI R42, RZ, 0x1f, R41 ;  /* 0x0000001fff2a7819 */ /* 0x000fe40000011429 */
[----:B------:R-:W-:Y:S02]  /*7730*/  LOP3.LUT R40, R40, R228, RZ, 0x3c, !PT ;  /* 0x000000e428287212 */ /* 0x000fe400078e3cff */
[----:B------:R-:W-:Y:S02]  /*7740*/  LEA.HI R42, R42, R41, RZ, 0x3 ;  /* 0x000000292a2a7211 */ /* 0x000fe400078f18ff */
[----:B------:R-:W-:Y:S02]  /*7750*/  @!P4 LEA R86, P5, R136, R116, 0x1 ;  /* 0x000000748856c211 */ /* 0x000fe400078a08ff */
[----:B------:R-:W-:-:S02]  /*7760*/  SHF.R.S32.HI R42, RZ, 0x3, R42 ;  /* 0x00000003ff2a7819 */ /* 0x000fc4000001142a */
[----:B------:R-:W-:Y:S02]  /*7770*/  @!P4 LEA.HI.X R87, R136, R117, R156, 0x1, P5 ;  /* 0x000000758857c211 */ /* 0x000fe400028f0c9c */
[----:B------:R-:W-:Y:S01]  /*7780*/  ISETP.GE.AND P5, PT, R213, R115, PT ;  /* 0x00000073d500720c */ /* 0x000fe20003fa6270 */
[----:B------:R-:W-:-:S05]  /*7790*/  IMAD R42, R42, 0x1400, R227 ;  /* 0x000014002a2a7824 */ /* 0x000fca00078e02e3 */
[----:B------:R-:W-:Y:S01]  /*77a0*/  IADD3 R42, R42, R40, RZ ;  /* 0x000000282a2a7210 */ /* 0x000fe20007ffe0ff */
[----:B------:R-:W-:-:S04]  /*77b0*/  IMAD R40, R19, 0x5000, R142 ;  /* 0x0000500013287824 */ /* 0x000fc800078e028e */
[----:B------:R-:W-:Y:S02]  /*77c0*/  IMAD R48, R19, 0x5000, R42 ;  /* 0x0000500013307824 */ /* 0x000fe400078e022a */
[--C-:B------:R-:W-:Y:S02]  /*77d0*/  IMAD R40, R40, 0x2, R18.reuse ;  /* 0x0000000228287824 */ /* 0x100fe400078e0212 */
[----:B------:R-:W-:-:S04]  /*77e0*/  IMAD R48, R48, 0x2, R18 ;  /* 0x0000000230307824 */ /* 0x000fc800078e0212 */
[----:B------:R-:W0:Y:S04]  /*77f0*/  LDS.128 R40, [R40+0x24400] ;  /* 0x0244000028287984 */ /* 0x000e280000000c00 */
[----:B------:R-:W2:Y:S01]  /*7800*/  LDS.128 R48, [R48+0x24400] ;  /* 0x0244000030307984 */ /* 0x000ea20000000c00 */
[----:B------:R-:W-:Y:S05]  /*7810*/  @P5 BRA `(.L_x_729) ;  /* 0x0000000400685947 */ /* 0x000fea0003800000 */
[--C-:B------:R-:W-:Y:S01]  /*7820*/  SHF.R.U64 R36, R36, 0x10, R37.reuse ;  /* 0x0000001024247819 */ /* 0x100fe20000001225 */
[----:B------:R-:W-:Y:S01]  /*7830*/  HADD2.F32 R89, -RZ, R180.H1_H1 ;  /* 0x300000b4ff597230 */ /* 0x000fe20000004100 */
[----:B------:R-:W-:Y:S02]  /*7840*/  SHF.R.U32.HI R88, RZ, 0x10, R37 ;  /* 0x00000010ff587819 */ /* 0x000fe40000011625 */
[--C-:B------:R-:W-:Y:S02]  /*7850*/  SHF.R.U64 R37, R44, 0x10, R45.reuse ;  /* 0x000000102c257819 */ /* 0x100fe4000000122d */
[----:B------:R-:W-:Y:S01]  /*7860*/  SHF.R.U32.HI R44, RZ, 0x10, R45 ;  /* 0x00000010ff2c7819 */ /* 0x000fe2000001162d */
[----:B------:R-:W-:Y:S01]  /*7870*/  HADD2.F32 R136, -RZ, R88.H0_H0 ;  /* 0x20000058ff887230 */ /* 0x000fe20000004100 */
[--C-:B------:R-:W-:Y:S01]  /*7880*/  SHF.R.U64 R45, R46, 0x10, R47.reuse ;  /* 0x000000102e2d7819 */ /* 0x100fe2000000122f */
[----:B------:R-:W-:Y:S01]  /*7890*/  HADD2.F32 R37, -RZ, R37.H0_H0 ;  /* 0x20000025ff257230 */ /* 0x000fe20000004100 */
[----:B------:R-:W-:Y:S01]  /*78a0*/  SHF.R.U32.HI R46, RZ, 0x10, R47 ;  /* 0x00000010ff2e7819 */ /* 0x000fe2000001162f */
[----:B--2---:R-:W-:Y:S01]  /*78b0*/  IMAD.MOV.U32 R47, RZ, RZ, R49 ;  /* 0x000000ffff2f7224 */ /* 0x004fe200078e0031 */
[----:B------:R-:W-:Y:S01]  /*78c0*/  MOV R49, R51 ;  /* 0x0000003300317202 */ /* 0x000fe20000000f00 */
[----:B------:R-:W-:Y:S01]  /*78d0*/  IMAD.MOV.U32 R51, RZ, RZ, R50 ;  /* 0x000000ffff337224 */ /* 0x000fe200078e0032 */
[--C-:B------:R-:W-:Y:S01]  /*78e0*/  SHF.R.U64 R38, R38, 0x10, R39.reuse ;  /* 0x0000001026267819 */ /* 0x100fe20000001227 */
[----:B------:R-:W-:Y:S01]  /*78f0*/  HADD2.F32 R50, -RZ, R180.H0_H0 ;  /* 0x200000b4ff327230 */ /* 0x000fe20000004100 */
[----:B------:R-:W-:Y:S01]  /*7900*/  SHF.R.U32.HI R39, RZ, 0x10, R39 ;  /* 0x00000010ff277819 */ /* 0x000fe20000011627 */
[----:B------:R-:W-:-:S02]  /*7910*/  HADD2.F32 R90, -RZ, R47.H0_H0 ;  /* 0x2000002fff5a7230 */ /* 0x000fc40000004100 */
[----:B------:R-:W-:Y:S02]  /*7920*/  HADD2.F32 R91, -RZ, R47.H1_H1 ;  /* 0x3000002fff5b7230 */ /* 0x000fe40000004100 */
[--C-:B0-----:R-:W-:Y:S02]  /*7930*/  HADD2.F32 R47, -RZ, R41.reuse.H0_H0 ;  /* 0x20000029ff2f7230 */ /* 0x101fe40000004100 */
[-C--:B------:R-:W-:Y:S01]  /*7940*/  FMUL.FTZ R88, R90, R50.reuse ;  /* 0x000000325a587220 */ /* 0x080fe20000410000 */
[----:B------:R-:W-:Y:S02]  /*7950*/  HADD2.F32 R44, -RZ, R44.H0_H0 ;  /* 0x2000002cff2c7230 */ /* 0x000fe40000004100 */
[----:B------:R-:W-:Y:S02]  /*7960*/  HADD2.F32 R41, -RZ, R41.H1_H1 ;  /* 0x30000029ff297230 */ /* 0x000fe40000004100 */
[C---:B------:R-:W-:Y:S01]  /*7970*/  FMUL.FTZ R137, R47.reuse, R50 ;  /* 0x000000322f897220 */ /* 0x040fe20000410000 */
[----:B------:R-:W-:Y:S01]  /*7980*/  FFMA.FTZ R88, R47, R89, -R88 ;  /* 0x000000592f587223 */ /* 0x000fe20000010858 */
[----:B------:R-:W-:Y:S01]  /*7990*/  FMUL.FTZ R50, R91, R44 ;  /* 0x0000002c5b327220 */ /* 0x000fe20000410000 */
[----:B------:R-:W-:-:S02]  /*79a0*/  HADD2.F32 R46, -RZ, R46.H0_H0 ;  /* 0x2000002eff2e7230 */ /* 0x000fc40000004100 */
[----:B------:R-:W-:Y:S01]  /*79b0*/  FFMA.FTZ R137, R90, R89, R137 ;  /* 0x000000595a897223 */ /* 0x000fe20000010089 */
[C---:B------:R-:W-:Y:S01]  /*79c0*/  FMUL.FTZ R44, R41.reuse, R44 ;  /* 0x0000002c292c7220 */ /* 0x040fe20000410000 */
[-C--:B------:R-:W-:Y:S01]  /*79d0*/  FFMA.FTZ R50, R41, R136.reuse, -R50 ;  /* 0x0000008829327223 */ /* 0x080fe20000010832 */
[--C-:B------:R-:W-:Y:S02]  /*79e0*/  HADD2.F32 R89, -RZ, R49.reuse.H0_H0 ;  /* 0x20000031ff597230 */ /* 0x100fe40000004100 */
[----:B------:R-:W-:Y:S02]  /*79f0*/  HADD2.F32 R90, -RZ, R49.H1_H1 ;  /* 0x30000031ff5a7230 */ /* 0x000fe40000004100 */
[----:B------:R-:W-:Y:S01]  /*7a00*/  FFMA.FTZ R44, R91, R136, R44 ;  /* 0x000000885b2c7223 */ /* 0x000fe2000001002c */
[----:B------:R-:W-:Y:S01]  /*7a10*/  HADD2.F32 R41, -RZ, R176.H0_H0 ;  /* 0x200000b0ff297230 */ /* 0x000fe20000004100 */
[----:B------:R-:W-:Y:S01]  /*7a20*/  F2FP.F16.F32.PACK_AB R50, R50, R88 ;  /* 0x000000583232723e */ /* 0x000fe200000000ff */
[----:B------:R-:W-:-:S02]  /*7a30*/  HADD2.F32 R49, -RZ, R43.H0_H0 ;  /* 0x2000002bff317230 */ /* 0x000fc40000004100 */
[----:B------:R-:W-:Y:S02]  /*7a40*/  HADD2.F32 R91, -RZ, R39.H0_H0 ;  /* 0x20000027ff5b7230 */ /* 0x000fe40000004100 */
[-C--:B------:R-:W-:Y:S01]  /*7a50*/  FMUL.FTZ R39, R89, R41.reuse ;  /* 0x0000002959277220 */ /* 0x080fe20000410000 */
[----:B------:R-:W-:Y:S02]  /*7a60*/  HADD2.F32 R47, -RZ, R176.H1_H1 ;  /* 0x300000b0ff2f7230 */ /* 0x000fe40000004100 */
[C---:B------:R-:W-:Y:S01]  /*7a70*/  FMUL.FTZ R136, R49.reuse, R41 ;  /* 0x0000002931887220 */ /* 0x040fe20000410000 */
[----:B------:R-:W-:Y:S02]  /*7a80*/  HADD2.F32 R43, -RZ, R43.H1_H1 ;  /* 0x3000002bff2b7230 */ /* 0x000fe40000004100 */
[-C--:B------:R-:W-:Y:S01]  /*7a90*/  FMUL.FTZ R41, R90, R46.reuse ;  /* 0x0000002e5a297220 */ /* 0x080fe20000410000 */
[----:B------:R-:W-:Y:S02]  /*7aa0*/  HADD2.F32 R45, -RZ, R45.H0_H0 ;  /* 0x2000002dff2d7230 */ /* 0x000fe40000004100 */
[-C--:B------:R-:W-:Y:S01]  /*7ab0*/  FFMA.FTZ R39, R49, R47.reuse, -R39 ;  /* 0x0000002f31277223 */ /* 0x080fe20000010827 */
[----:B------:R-:W-:Y:S01]  /*7ac0*/  FFMA.FTZ R136, R89, R47, R136 ;  /* 0x0000002f59887223 */ /* 0x000fe20000010088 */
[C---:B------:R-:W-:Y:S01]  /*7ad0*/  FMUL.FTZ R46, R43.reuse, R46 ;  /* 0x0000002e2b2e7220 */ /* 0x040fe20000410000 */
[----:B------:R-:W-:Y:S01]  /*7ae0*/  FFMA.FTZ R41, R43, R91, -R41 ;  /* 0x0000005b2b297223 */ /* 0x000fe20000010829 */
[----:B------:R-:W-:Y:S01]  /*7af0*/  HADD2.F32 R43, -RZ, R175.H0_H0 ;  /* 0x200000afff2b7230 */ /* 0x000fe20000004100 */
[----:B------:R-:W-:Y:S01]  /*7b00*/  F2FP.F16.F32.PACK_AB R44, R44, R137 ;  /* 0x000000892c2c723e */ /* 0x000fe200000000ff */
[----:B------:R-:W-:-:S02]  /*7b10*/  HADD2.F32 R89, -RZ, R48.H0_H0 ;  /* 0x20000030ff597230 */ /* 0x000fc40000004100 */
[----:B------:R-:W-:Y:S01]  /*7b20*/  FFMA.FTZ R46, R90, R91, R46 ;  /* 0x0000005b5a2e7223 */ /* 0x000fe2000001002e */
[----:B------:R-:W-:Y:S01]  /*7b30*/  HADD2.F32 R49, -RZ, R40.H0_H0 ;  /* 0x20000028ff317230 */ /* 0x000fe20000004100 */
[----:B------:R-:W-:Y:S01]  /*7b40*/  F2FP.F16.F32.PACK_AB R39, R41, R39 ;  /* 0x000000272927723e */ /* 0x000fe200000000ff */
[----:B------:R-:W-:Y:S02]  /*7b50*/  HADD2.F32 R48, -RZ, R48.H1_H1 ;  /* 0x30000030ff307230 */ /* 0x000fe40000004100 */
[----:B------:R-:W-:Y:S02]  /*7b60*/  HADD2.F32 R40, -RZ, R40.H1_H1 ;  /* 0x30000028ff287230 */ /* 0x000fe40000004100 */
[-C--:B------:R-:W-:Y:S01]  /*7b70*/  FMUL.FTZ R91, R49, R43.reuse ;  /* 0x0000002b315b7220 */ /* 0x080fe20000410000 */
[----:B------:R-:W-:Y:S02]  /*7b80*/  HADD2.F32 R90, -RZ, R36.H0_H0 ;  /* 0x20000024ff5a7230 */ /* 0x000fe40000004100 */
[----:B------:R-:W-:Y:S01]  /*7b90*/  FMUL.FTZ R36, R89, R43 ;  /* 0x0000002b59247220 */ /* 0x000fe20000410000 */
[----:B------:R-:W-:-:S02]  /*7ba0*/  HADD2.F32 R47, -RZ, R175.H1_H1 ;  /* 0x300000afff2f7230 */ /* 0x000fc40000004100 */
[-C--:B------:R-:W-:Y:S01]  /*7bb0*/  FMUL.FTZ R43, R48, R37.reuse ;  /* 0x00000025302b7220 */ /* 0x080fe20000410000 */
[----:B------:R-:W-:Y:S01]  /*7bc0*/  FMUL.FTZ R37, R40, R37 ;  /* 0x0000002528257220 */ /* 0x000fe20000410000 */
[----:B------:R-:W-:Y:S01]  /*7bd0*/  F2FP.F16.F32.PACK_AB R46, R46, R136 ;  /* 0x000000882e2e723e */ /* 0x000fe200000000ff */
[----:B------:R-:W-:Y:S02]  /*7be0*/  IMAD.MOV.U32 R41, RZ, RZ, R50 ;  /* 0x000000ffff297224 */ /* 0x000fe400078e0032 */
[-C--:B------:R-:W-:Y:S01]  /*7bf0*/  FFMA.FTZ R36, R49, R47.reuse, -R36 ;  /* 0x0000002f31247223 */ /* 0x080fe20000010824 */
[----:B------:R-:W-:Y:S01]  /*7c00*/  FFMA.FTZ R91, R89, R47, R91 ;  /* 0x0000002f595b7223 */ /* 0x000fe2000001005b */
[-C--:B------:R-:W-:Y:S01]  /*7c10*/  FFMA.FTZ R48, R48, R90.reuse, R37 ;  /* 0x0000005a30307223 */ /* 0x080fe20000010025 */
[----:B------:R-:W-:Y:S02]  /*7c20*/  HADD2.F32 R37, -RZ, R174.H0_H0 ;  /* 0x200000aeff257230 */ /* 0x000fe40000004100 */
[----:B------:R-:W-:Y:S01]  /*7c30*/  FFMA.FTZ R43, R40, R90, -R43 ;  /* 0x0000005a282b7223 */ /* 0x000fe2000001082b */
[----:B------:R-:W-:-:S02]  /*7c40*/  HADD2.F32 R49, -RZ, R51.H0_H0 ;  /* 0x20000033ff317230 */ /* 0x000fc40000004100 */
[--C-:B------:R-:W-:Y:S01]  /*7c50*/  HADD2.F32 R47, -RZ, R42.reuse.H0_H0 ;  /* 0x2000002aff2f7230 */ /* 0x100fe20000004100 */
[----:B------:R-:W-:Y:S01]  /*7c60*/  F2FP.F16.F32.PACK_AB R48, R48, R91 ;  /* 0x0000005b3030723e */ /* 0x000fe200000000ff */
[----:B------:R-:W-:Y:S01]  /*7c70*/  HADD2.F32 R51, -RZ, R51.H1_H1 ;  /* 0x30000033ff337230 */ /* 0x000fe20000004100 */
[----:B------:R-:W-:Y:S01]  /*7c80*/  F2FP.F16.F32.PACK_AB R36, R43, R36 ;  /* 0x000000242b24723e */ /* 0x000fe200000000ff */
[----:B------:R-:W-:Y:S02]  /*7c90*/  HADD2.F32 R42, -RZ, R42.H1_H1 ;  /* 0x3000002aff2a7230 */ /* 0x000fe40000004100 */
[-C--:B------:R-:W-:Y:S01]  /*7ca0*/  FMUL.FTZ R90, R47, R37.reuse ;  /* 0x000000252f5a7220 */ /* 0x080fe20000410000 */
[----:B------:R-:W-:Y:S02]  /*7cb0*/  HADD2.F32 R89, -RZ, R38.H0_H0 ;  /* 0x20000026ff597230 */ /* 0x000fe40000004100 */
[----:B------:R-:W-:Y:S01]  /*7cc0*/  FMUL.FTZ R38, R49, R37 ;  /* 0x0000002531267220 */ /* 0x000fe20000410000 */
[----:B------:R-:W-:-:S02]  /*7cd0*/  HADD2.F32 R40, -RZ, R174.H1_H1 ;  /* 0x300000aeff287230 */ /* 0x000fc40000004100 */
[-C--:B------:R-:W-:Y:S01]  /*7ce0*/  FMUL.FTZ R37, R51, R45.reuse ;  /* 0x0000002d33257220 */ /* 0x080fe20000410000 */
[C---:B------:R-:W-:Y:S01]  /*7cf0*/  FMUL.FTZ R45, R42.reuse, R45 ;  /* 0x0000002d2a2d7220 */ /* 0x040fe20000410000 */
[----:B------:R-:W-:Y:S02]  /*7d00*/  IMAD.MOV.U32 R43, RZ, RZ, R39 ;  /* 0x000000ffff2b7224 */ /* 0x000fe400078e0027 */
[-C--:B------:R-:W-:Y:S01]  /*7d10*/  FFMA.FTZ R38, R47, R40.reuse, -R38 ;  /* 0x000000282f267223 */ /* 0x080fe20000010826 */
[----:B------:R-:W-:Y:S01]  /*7d20*/  FFMA.FTZ R90, R49, R40, R90 ;  /* 0x00000028315a7223 */ /* 0x000fe2000001005a */
[-C--:B------:R-:W-:Y:S01]  /*7d30*/  FFMA.FTZ R37, R42, R89.reuse, -R37 ;  /* 0x000000592a257223 */ /* 0x080fe20000010825 */
[----:B------:R-:W-:Y:S01]  /*7d40*/  FFMA.FTZ R45, R51, R89, R45 ;  /* 0x00000059332d7223 */ /* 0x000fe2000001002d */
[----:B------:R-:W-:Y:S01]  /*7d50*/  IMAD.MOV.U32 R40, RZ, RZ, R36 ;  /* 0x000000ffff287224 */ /* 0x000fe200078e0024 */
[----:B------:R-:W-:Y:S02]  /*7d60*/  MOV R49, R44 ;  /* 0x0000002c00317202 */ /* 0x000fe40000000f00 */
[----:B------:R-:W-:-:S02]  /*7d70*/  F2FP.F16.F32.PACK_AB R37, R37, R38 ;  /* 0x000000262525723e */ /* 0x000fc400000000ff */
[----:B------:R-:W-:Y:S02]  /*7d80*/  F2FP.F16.F32.PACK_AB R45, R45, R90 ;  /* 0x0000005a2d2d723e */ /* 0x000fe400000000ff */
[----:B------:R-:W-:Y:S01]  /*7d90*/  MOV R51, R46 ;  /* 0x0000002e00337202 */ /* 0x000fe20000000f00 */
[----:B------:R-:W-:Y:S02]  /*7da0*/  IMAD.MOV.U32 R42, RZ, RZ, R37 ;  /* 0x000000ffff2a7224 */ /* 0x000fe400078e0025 */
[----:B------:R-:W-:-:S07]  /*7db0*/  IMAD.MOV.U32 R50, RZ, RZ, R45 ;  /* 0x000000ffff327224 */ /* 0x000fce00078e002d */
.L_x_729:
[----:B------:R-:W-:Y:S05]  /*7dc0*/  BSYNC B2 ;  /* 0x0000000000027941 */ /* 0x000fea0003800000 */
.L_x_728:
[----:B------:R-:W-:Y:S02]  /*7dd0*/  ULDC.64 UR4, c[0x0][0x208] ;  /* 0x0000820000047ab9 */ /* 0x000fe40000000a00 */
[----:B0-----:R0:W-:Y:S04]  /*7de0*/  STG.E.128 desc[UR4][R84.64], R40 ;  /* 0x0000002854007986 */ /* 0x0011e8000c101d04 */
[----:B--2---:R0:W-:Y:S02]  /*7df0*/  @!P4 STG.E.128 desc[UR4][R86.64], R48 ;  /* 0x000000305600c986 */ /* 0x0041e4000c101d04 */
.L_x_723:
[----:B------:R-:W-:Y:S05]  /*7e00*/  BSYNC B1 ;  /* 0x0000000000017941 */ /* 0x000fea0003800000 */
.L_x_722:
[----:B------:R-:W3:Y:S01]  /*7e10*/  LDL R36, [R1+0x8] ;  /* 0x0000080001247983 */ /* 0x000ee20000100800 */
[----:B------:R-:W-:Y:S01]  /*7e20*/  BSSY B1, `(.L_x_730) ;  /* 0x00000fe000017945 */ /* 0x000fe20003800000 */
[----:B---3--:R-:W-:-:S13]  /*7e30*/  LOP3.LUT P4, RZ, R36, 0x1, RZ, 0xc0, !PT ;  /* 0x0000000124ff7812 */ /* 0x008fda000788c0ff */
[----:B------:R-:W-:Y:S05]  /*7e40*/  @P4 BRA `(.L_x_731) ;  /* 0x0000000c00ec4947 */ /* 0x000fea0003800000 */
[----:B------:R-:W-:Y:S01]  /*7e50*/  ISETP.NE.AND P4, PT, R26, RZ, PT ;  /* 0x000000ff1a00720c */ /* 0x000fe20003f85270 */
[----:B------:R-:W-:Y:S01]  /*7e60*/  VIADD R37, R212, 0x20 ;  /* 0x00000020d4257836 */ /* 0x000fe20000000000 */
[----:B------:R-:W-:Y:S01]  /*7e70*/  BSSY B2, `(.L_x_732) ;  /* 0x000007f000027945 */ /* 0x000fe20003800000 */
[-C--:B--2---:R-:W-:Y:S02]  /*7e80*/  IMAD R36, R147, R122.reuse, RZ ;  /* 0x0000007a93247224 */ /* 0x084fe400078e02ff */
[----:B------:R-:W-:-:S04]  /*7e90*/  IMAD.WIDE.U32 R44, R37, R122, R124 ;  /* 0x0000007a252c7225 */ /* 0x000fc800078e007c */
[----:B------:R-:W-:-:S04]  /*7ea0*/  IMAD R37, R37, R123, R36 ;  /* 0x0000007b25257224 */ /* 0x000fc800078e0224 */
[----:B0-----:R-:W-:Y:S01]  /*7eb0*/  IMAD.IADD R50, R45, 0x1, R37 ;  /* 0x000000012d327824 */ /* 0x001fe200078e0225 */
[----:B------:R-:W-:Y:S06]  /*7ec0*/  @!P4 BRA `(.L_x_733) ;  /* 0x0000000400e4c947 */ /* 0x000fec0003800000 */
[----:B------:R-:W-:Y:S01]  /*7ed0*/  SEL R36, R118, R148, !P0 ;  /* 0x0000009476247207 */ /* 0x000fe20004000000 */
[----:B------:R-:W-:Y:S01]  /*7ee0*/  BSSY B3, `(.L_x_734) ;  /* 0x0000074000037945 */ /* 0x000fe20003800000 */
[----:B------:R-:W-:Y:S02]  /*7ef0*/  IADD3 R39, P4, P5, R96, R44, R13 ;  /* 0x0000002c60277210 */ /* 0x000fe40007d9e00d */
[----:B------:R-:W-:Y:S02]  /*7f00*/  SHF.R.S32.HI R37, RZ, 0x1f, R36 ;  /* 0x0000001fff257819 */ /* 0x000fe40000011424 */
[----:B------:R-:W-:Y:S02]  /*7f10*/  IADD3.X R41, R92, R50, R7, P4, P5 ;  /* 0x000000325c297210 */ /* 0x000fe400027ea407 */
[----:B------:R-:W-:Y:S02]  /*7f20*/  LEA.HI R37, R37, R36, RZ, 0x4 ;  /* 0x0000002425257211 */ /* 0x000fe400078f20ff */
[----:B------:R-:W-:-:S02]  /*7f30*/  SHF.R.U32.HI R43, RZ, 0x3, R223 ;  /* 0x00000003ff2b7819 */ /* 0x000fc400000116df */
[----:B------:R-:W-:-:S04]  /*7f40*/  LEA.HI.SX32 R38, R37, R14, 0x1c ;  /* 0x0000000e25267211 */ /* 0x000fc800078fe2ff */
[----:B------:R-:W-:Y:S01]  /*7f50*/  SHF.R.S32.HI R42, RZ, 0x1f, R38 ;  /* 0x0000001fff2a7819 */ /* 0x000fe20000011426 */
[----:B------:R-:W-:-:S03]  /*7f60*/  IMAD.SHL.U32 R40, R38, 0x8, RZ ;  /* 0x0000000826287824 */ /* 0x000fc600078e00ff */
[----:B------:R-:W-:Y:S02]  /*7f70*/  LEA.HI R38, R42, R38, RZ, 0x3 ;  /* 0x000000262a267211 */ /* 0x000fe400078f18ff */
[----:B------:R-:W-:Y:S02]  /*7f80*/  ISETP.GE.AND P4, PT, R40, R145, PT ;  /* 0x000000912800720c */ /* 0x000fe40003f86270 */
[----:B------:R-:W-:-:S05]  /*7f90*/  SHF.R.S32.HI R38, RZ, 0x3, R38 ;  /* 0x00000003ff267819 */ /* 0x000fca0000011426 */
[----:B------:R-:W-:-:S06]  /*7fa0*/  IMAD R38, R38, 0x1400, R226 ;  /* 0x0000140026267824 */ /* 0x000fcc00078e02e2 */
[--C-:B------:R-:W-:Y:S02]  /*7fb0*/  @!P4 SHF.R.S32.HI R36, RZ, 0x1f, R40.reuse ;  /* 0x0000001fff24c819 */ /* 0x100fe40000011428 */
[--C-:B------:R-:W-:Y:S02]  /*7fc0*/  @!P4 IADD3 R37, P5, P6, R96, R44, R40.reuse ;  /* 0x0000002c6025c210 */ /* 0x100fe40007ebe028 */
[----:B------:R-:W-:Y:S02]  /*7fd0*/  LOP3.LUT R40, R223, 0x38, R40, 0xf8, !PT ;  /* 0x00000038df287812 */ /* 0x000fe400078ef828 */
[----:B------:R-:W-:Y:S02]  /*7fe0*/  @!P4 IADD3.X R36, R92, R50, R36, P5, P6 ;  /* 0x000000325c24c210 */ /* 0x000fe40002fec424 */
[----:B------:R-:W-:Y:S02]  /*7ff0*/  LOP3.LUT R40, R40, R43, RZ, 0x3c, !PT ;  /* 0x0000002b28287212 */ /* 0x000fe400078e3cff */
[----:B------:R-:W-:-:S02]  /*8000*/  LEA R46, P5, R39, R116, 0x1 ;  /* 0x00000074272e7211 */ /* 0x000fc400078a08ff */
[----:B------:R-:W-:Y:S01]  /*8010*/  IADD3 R40, R38, R40, RZ ;  /* 0x0000002826287210 */ /* 0x000fe20007ffe0ff */
[----:B------:R-:W-:Y:S01]  /*8020*/  IMAD R38, R19, 0x5000, R135 ;  /* 0x0000500013267824 */ /* 0x000fe200078e0287 */
[-C--:B------:R-:W-:Y:S02]  /*8030*/  LEA.HI.X R47, R39, R117.reuse, R41, 0x1, P5 ;  /* 0x00000075272f7211 */ /* 0x080fe400028f0c29 */
[----:B------:R-:W-:Y:S01]  /*8040*/  @!P4 LEA R48, P5, R37, R116, 0x1 ;  /* 0x000000742530c211 */ /* 0x000fe200078a08ff */
[----:B------:R-:W-:Y:S02]  /*8050*/  IMAD R40, R19, 0x5000, R40 ;  /* 0x0000500013287824 */ /* 0x000fe400078e0228 */
[----:B------:R-:W-:Y:S01]  /*8060*/  IMAD R38, R38, 0x2, R18 ;  /* 0x0000000226267824 */ /* 0x000fe200078e0212 */
[----:B------:R-:W-:Y:S01]  /*8070*/  @!P4 LEA.HI.X R49, R37, R117, R36, 0x1, P5 ;  /* 0x000000752531c211 */ /* 0x000fe200028f0c24 */
[----:B------:R-:W-:Y:S01]  /*8080*/  IMAD R40, R40, 0x2, R18 ;  /* 0x0000000228287824 */ /* 0x000fe200078e0212 */
[----:B------:R-:W-:-:S03]  /*8090*/  ISETP.GE.AND P5, PT, R16, R115, PT ;  /* 0x000000731000720c */ /* 0x000fc60003fa6270 */
[----:B------:R-:W0:Y:S04]  /*80a0*/  LDS.128 R36, [R38+0x24400] ;  /* 0x0244000026247984 */ /* 0x000e280000000c00 */
[----:B------:R-:W2:Y:S06]  /*80b0*/  LDS.128 R40, [R40+0x24400] ;  /* 0x0244000028287984 */ /* 0x000eac0000000c00 */
[----:B------:R-:W-:Y:S05]  /*80c0*/  @P5 BRA `(.L_x_735) ;  /* 0x0000000400545947 */ /* 0x000fea0003800000 */
[--C-:B------:R-:W-:Y:S01]  /*80d0*/  SHF.R.U64 R51, R56, 0x10, R57.reuse ;  /* 0x0000001038337819 */ /* 0x100fe20000001239 */
[--C-:B--2---:R-:W-:Y:S01]  /*80e0*/  HADD2.F32 R85, -RZ, R41.reuse.H0_H0 ;  /* 0x20000029ff557230 */ /* 0x104fe20000004100 */
[----:B------:R-:W-:Y:S01]  /*80f0*/  SHF.R.U32.HI R57, RZ, 0x10, R57 ;  /* 0x00000010ff397819 */ /* 0x000fe20000011639 */
[----:B------:R-:W-:Y:S01]  /*8100*/  HADD2.F32 R86, -RZ, R41.H1_H1 ;  /* 0x30000029ff567230 */ /* 0x000fe20000004100 */
[--C-:B------:R-:W-:Y:S01]  /*8110*/  SHF.R.U64 R56, R64, 0x10, R65.reuse ;  /* 0x0000001040387819 */ /* 0x100fe20000001241 */
[----:B------:R-:W-:Y:S01]  /*8120*/  HADD2.F32 R84, -RZ, R173.H0_H0 ;  /* 0x200000adff547230 */ /* 0x000fe20000004100 */
[----:B------:R-:W-:Y:S01]  /*8130*/  SHF.R.U32.HI R64, RZ, 0x10, R65 ;  /* 0x00000010ff407819 */ /* 0x000fe20000011641 */
[----:B0-----:R-:W-:Y:S01]  /*8140*/  HADD2.F32 R41, -RZ, R37.H0_H0 ;  /* 0x20000025ff297230 */ /* 0x001fe20000004100 */
[--C-:B------:R-:W-:Y:S01]  /*8150*/  SHF.R.U64 R65, R66, 0x10, R67.reuse ;  /* 0x0000001042417819 */ /* 0x100fe20000001243 */
[----:B------:R-:W-:Y:S01]  /*8160*/  HADD2.F32 R87, -RZ, R57.H0_H0 ;  /* 0x20000039ff577230 */ /* 0x000fe20000004100 */
[----:B------:R-:W-:Y:S01]  /*8170*/  SHF.R.U32.HI R66, RZ, 0x10, R67 ;  /* 0x00000010ff427819 */ /* 0x000fe20000011643 */
[----:B------:R-:W-:-:S02]  /*8180*/  HADD2.F32 R67, -RZ, R172.H0_H0 ;  /* 0x200000acff437230 */ /* 0x000fc40000004100 */
[-C--:B------:R-:W-:Y:S01]  /*8190*/  FMUL.FTZ R57, R85, R84.reuse ;  /* 0x0000005455397220 */ /* 0x080fe20000410000 */
[----:B------:R-:W-:Y:S02]  /*81a0*/  HADD2.F32 R64, -RZ, R64.H0_H0 ;  /* 0x20000040ff407230 */ /* 0x000fe40000004100 */
[C---:B------:R-:W-:Y:S01]  /*81b0*/  FMUL.FTZ R88, R41.reuse, R84 ;  /* 0x0000005429587220 */ /* 0x040fe20000410000 */
[----:B------:R-:W-:Y:S01]  /*81c0*/  HADD2.F32 R37, -RZ, R37.H1_H1 ;  /* 0x30000025ff257230 */ /* 0x000fe20000004100 */
[----:B------:R-:W-:Y:S01]  /*81d0*/  SHF.R.U64 R58, R58, 0x10, R59 ;  /* 0x000000103a3a7819 */ /* 0x000fe2000000123b */
[-C--:B------:R-:W-:Y:S01]  /*81e0*/  FFMA.FTZ R57, R41, R67.reuse, -R57 ;  /* 0x0000004329397223 */ /* 0x080fe20000010839 */
[----:B------:R-:W-:Y:S01]  /*81f0*/  SHF.R.U32.HI R59, RZ, 0x10, R59 ;  /* 0x00000010ff3b7819 */ /* 0x000fe2000001163b */
[----:B------:R-:W-:Y:S01]  /*8200*/  FFMA.FTZ R88, R85, R67, R88 ;  /* 0x0000004355587223 */ /* 0x000fe20000010058 */
[----:B------:R-:W-:Y:S01]  /*8210*/  FMUL.FTZ R84, R86, R64 ;  /* 0x0000004056547220 */ /* 0x000fe20000410000 */
[----:B------:R-:W-:-:S02]  /*8220*/  HADD2.F32 R172, -RZ, R172.H1_H1 ;  /* 0x300000acffac7230 */ /* 0x000fc40000004100 */
[C---:B------:R-:W-:Y:S01]  /*8230*/  FMUL.FTZ R64, R37.reuse, R64 ;  /* 0x0000004025407220 */ /* 0x040fe20000410000 */
[--C-:B------:R-:W-:Y:S02]  /*8240*/  HADD2.F32 R41, -RZ, R43.reuse.H0_H0 ;  /* 0x2000002bff297230 */ /* 0x100fe40000004100 */
[-C--:B------:R-:W-:Y:S01]  /*8250*/  FFMA.FTZ R84, R37, R87.reuse, -R84 ;  /* 0x0000005725547223 */ /* 0x080fe20000010854 */
[----:B------:R-:W-:Y:S02]  /*8260*/  HADD2.F32 R67, -RZ, R43.H1_H1 ;  /* 0x3000002bff437230 */ /* 0x000fe40000004100 */
[----:B------:R-:W-:Y:S01]  /*8270*/  FFMA.FTZ R64, R86, R87, R64 ;  /* 0x0000005756407223 */ /* 0x000fe20000010040 */
[----:B------:R-:W-:Y:S02]  /*8280*/  HADD2.F32 R43, -RZ, R39.H0_H0 ;  /* 0x20000027ff2b7230 */ /* 0x000fe40000004100 */
[----:B------:R-:W-:Y:S01]  /*8290*/  HADD2.F32 R66, -RZ, R66.H0_H0 ;  /* 0x20000042ff427230 */ /* 0x000fe20000004100 */
[----:B------:R-:W-:Y:S01]  /*82a0*/  F2FP.F16.F32.PACK_AB R57, R84, R57 ;  /* 0x000000395439723e */ /* 0x000fe200000000ff */
[----:B------:R-:W-:-:S02]  /*82b0*/  HADD2.F32 R85, -RZ, R59.H0_H0 ;  /* 0x2000003bff557230 */ /* 0x000fc40000004100 */
[-C--:B------:R-:W-:Y:S01]  /*82c0*/  FMUL.FTZ R59, R41, R172.reuse ;  /* 0x000000ac293b7220 */ /* 0x080fe20000410000 */
[----:B------:R-:W-:Y:S02]  /*82d0*/  HADD2.F32 R37, -RZ, R170.H1_H1 ;  /* 0x300000aaff257230 */ /* 0x000fe40000004100 */
[----:B------:R-:W-:Y:S01]  /*82e0*/  FMUL.FTZ R172, R43, R172 ;  /* 0x000000ac2bac7220 */ /* 0x000fe20000410000 */
        /* <DEDUP_REMOVED lines=14> */
[-C--:B------:R-:W-:Y:S01]  /*83d0*/  FMUL.FTZ R43, R41, R37.reuse ;  /* 0x00000025292b7220 */ /* 0x080fe20000410000 */
[----:B------:R-:W-:Y:S02]  /*83e0*/  HADD2.F32 R170, -RZ, R170.H0_H0 ;  /* 0x200000aaffaa7230 */ /* 0x000fe40000004100 */
[----:B------:R-:W-:Y:S01]  /*83f0*/  FMUL.FTZ R67, R39, R37 ;  /* 0x0000002527437220 */ /* 0x000fe20000410000 */
[----:B------:R-:W-:Y:S02]  /*8400*/  HADD2.F32 R36, -RZ, R36.H1_H1 ;  /* 0x30000024ff247230 */ /* 0x000fe40000004100 */
[----:B------:R-:W-:Y:S01]  /*8410*/  FMUL.FTZ R37, R40, R56 ;  /* 0x0000003828257220 */ /* 0x000fe20000410000 */
[----:B------:R-:W-:-:S02]  /*8420*/  HADD2.F32 R51, -RZ, R51.H0_H0 ;  /* 0x20000033ff337230 */ /* 0x000fc40000004100 */
[----:B------:R-:W-:Y:S01]  /*8430*/  FFMA.FTZ R43, R39, R170, -R43 ;  /* 0x000000aa272b7223 */ /* 0x000fe2000001082b */
[----:B------:R-:W-:Y:S02]  /*8440*/  HADD2.F32 R39, -RZ, R42.H0_H0 ;  /* 0x2000002aff277230 */ /* 0x000fe40000004100 */
[C---:B------:R-:W-:Y:S01]  /*8450*/  FMUL.FTZ R56, R36.reuse, R56 ;  /* 0x0000003824387220 */ /* 0x040fe20000410000 */
[----:B------:R-:W-:Y:S02]  /*8460*/  HADD2.F32 R173, -RZ, R173.H1_H1 ;  /* 0x300000adffad7230 */ /* 0x000fe40000004100 */
[----:B------:R-:W-:Y:S01]  /*8470*/  FFMA.FTZ R37, R36, R51, -R37 ;  /* 0x0000003324257223 */ /* 0x000fe20000010825 */
[----:B------:R-:W-:Y:S02]  /*8480*/  HADD2.F32 R65, -RZ, R65.H0_H0 ;  /* 0x20000041ff417230 */ /* 0x000fe40000004100 */
[----:B------:R-:W-:Y:S01]  /*8490*/  FFMA.FTZ R67, R41, R170, R67 ;  /* 0x000000aa29437223 */ /* 0x000fe20000010043 */
[----:B------:R-:W-:-:S02]  /*84a0*/  HADD2.F32 R36, -RZ, R38.H0_H0 ;  /* 0x20000026ff247230 */ /* 0x000fc40000004100 */
[----:B------:R-:W-:Y:S01]  /*84b0*/  FFMA.FTZ R56, R40, R51, R56 ;  /* 0x0000003328387223 */ /* 0x000fe20000010038 */
[----:B------:R-:W-:Y:S02]  /*84c0*/  HADD2.F32 R42, -RZ, R42.H1_H1 ;  /* 0x3000002aff2a7230 */ /* 0x000fe40000004100 */
[-C--:B------:R-:W-:Y:S01]  /*84d0*/  FMUL.FTZ R40, R39, R173.reuse ;  /* 0x000000ad27287220 */ /* 0x080fe20000410000 */
[----:B------:R-:W-:Y:S02]  /*84e0*/  HADD2.F32 R38, -RZ, R38.H1_H1 ;  /* 0x30000026ff267230 */ /* 0x000fe40000004100 */
[----:B------:R-:W-:Y:S01]  /*84f0*/  FMUL.FTZ R173, R36, R173 ;  /* 0x000000ad24ad7220 */ /* 0x000fe20000410000 */
[----:B------:R-:W-:Y:S02]  /*8500*/  HADD2.F32 R171, -RZ, R171.H1_H1 ;  /* 0x300000abffab7230 */ /* 0x000fe40000004100 */
[----:B------:R-:W-:Y:S01]  /*8510*/  FMUL.FTZ R41, R42, R65 ;  /* 0x000000412a297220 */ /* 0x000fe20000410000 */
[----:B------:R-:W-:-:S02]  /*8520*/  HADD2.F32 R58, -RZ, R58.H0_H0 ;  /* 0x2000003aff3a7230 */ /* 0x000fc40000004100 */
[----:B------:R-:W-:Y:S01]  /*8530*/  FMUL.FTZ R65, R38, R65 ;  /* 0x0000004126417220 */ /* 0x000fe20000410000 */
[----:B------:R-:W-:Y:S01]  /*8540*/  F2FP.F16.F32.PACK_AB R66, R66, R172 ;  /* 0x000000ac4242723e */ /* 0x000fe200000000ff */
[-C--:B------:R-:W-:Y:S01]  /*8550*/  FFMA.FTZ R40, R36, R171.reuse, -R40 ;  /* 0x000000ab24287223 */ /* 0x080fe20000010828 */
[----:B------:R-:W-:Y:S01]  /*8560*/  FFMA.FTZ R173, R39, R171, R173 ;  /* 0x000000ab27ad7223 */ /* 0x000fe200000100ad */
[-C--:B------:R-:W-:Y:S01]  /*8570*/  FFMA.FTZ R41, R38, R58.reuse, -R41 ;  /* 0x0000003a26297223 */ /* 0x080fe20000010829 */
[----:B------:R-:W-:Y:S01]  /*8580*/  FFMA.FTZ R65, R42, R58, R65 ;  /* 0x0000003a2a417223 */ /* 0x000fe20000010041 */
[----:B------:R-:W-:Y:S01]  /*8590*/  F2FP.F16.F32.PACK_AB R67, R56, R67 ;  /* 0x000000433843723e */ /* 0x000fe200000000ff */
[----:B------:R-:W-:Y:S01]  /*85a0*/  IMAD.MOV.U32 R39, RZ, RZ, R59 ;  /* 0x000000ffff277224 */ /* 0x000fe200078e003b */
[----:B------:R-:W-:Y:S01]  /*85b0*/  F2FP.F16.F32.PACK_AB R36, R37, R43 ;  /* 0x0000002b2524723e */ /* 0x000fe200000000ff */
[----:B------:R-:W-:Y:S01]  /*85c0*/  IMAD.MOV.U32 R37, RZ, RZ, R57 ;  /* 0x000000ffff257224 */ /* 0x000fe200078e0039 */
[----:B------:R-:W-:Y:S01]  /*85d0*/  F2FP.F16.F32.PACK_AB R38, R41, R40 ;  /* 0x000000282926723e */ /* 0x000fe200000000ff */
[----:B------:R-:W-:Y:S01]  /*85e0*/  IMAD.MOV.U32 R41, RZ, RZ, R64 ;  /* 0x000000ffff297224 */ /* 0x000fe200078e0040 */
[----:B------:R-:W-:Y:S01]  /*85f0*/  F2FP.F16.F32.PACK_AB R42, R65, R173 ;  /* 0x000000ad412a723e */ /* 0x000fe200000000ff */
[----:B------:R-:W-:Y:S01]  /*8600*/  IMAD.MOV.U32 R43, RZ, RZ, R66 ;  /* 0x000000ffff2b7224 */ /* 0x000fe200078e0042 */
[----:B------:R-:W-:-:S07]  /*8610*/  MOV R40, R67 ;  /* 0x0000004300287202 */ /* 0x000fce0000000f00 */
.L_x_735:
[----:B------:R-:W-:Y:S05]  /*8620*/  BSYNC B3 ;  /* 0x0000000000037941 */ /* 0x000fea0003800000 */
.L_x_734:
[----:B------:R-:W-:Y:S02]  /*8630*/  ULDC.64 UR4, c[0x0][0x208] ;  /* 0x0000820000047ab9 */ /* 0x000fe40000000a00 */
[----:B0-----:R0:W-:Y:S04]  /*8640*/  STG.E.128 desc[UR4][R46.64], R36 ;  /* 0x000000242e007986 */ /* 0x0011e8000c101d04 */
[----:B--2---:R0:W-:Y:S02]  /*8650*/  @!P4 STG.E.128 desc[UR4][R48.64], R40 ;  /* 0x000000283000c986 */ /* 0x0041e4000c101d04 */
.L_x_733:
[----:B------:R-:W-:Y:S05]  /*8660*/  BSYNC B2 ;  /* 0x0000000000027941 */ /* 0x000fea0003800000 */
.L_x_732:
[----:B------:R-:W-:-:S13]  /*8670*/  ISETP.NE.AND P4, PT, R10, RZ, PT ;  /* 0x000000ff0a00720c */ /* 0x000fda0003f85270 */
[----:B------:R-:W-:Y:S05]  /*8680*/  @!P4 BRA `(.L_x_731) ;  /* 0x0000000400dcc947 */ /* 0x000fea0003800000 */
[----:B0-----:R-:W-:Y:S01]  /*8690*/  SEL R36, R118, R148, !P1 ;  /* 0x0000009476247207 */ /* 0x001fe20004800000 */
[----:B------:R-:W-:Y:S01]  /*86a0*/  BSSY B2, `(.L_x_736) ;  /* 0x0000072000027945 */ /* 0x000fe20003800000 */
[----:B------:R-:W-:Y:S02]  /*86b0*/  IADD3 R40, P4, P5, R96, R44, R11 ;  /* 0x0000002c60287210 */ /* 0x000fe40007d9e00b */
[----:B------:R-:W-:Y:S02]  /*86c0*/  SHF.R.S32.HI R37, RZ, 0x1f, R36 ;  /* 0x0000001fff257819 */ /* 0x000fe40000011424 */
[----:B------:R-:W-:Y:S02]  /*86d0*/  IADD3.X R41, R92, R50, R6, P4, P5 ;  /* 0x000000325c297210 */ /* 0x000fe400027ea406 */
[----:B------:R-:W-:Y:S02]  /*86e0*/  LEA.HI R37, R37, R36, RZ, 0x4 ;  /* 0x0000002425257211 */ /* 0x000fe400078f20ff */
[----:B------:R-:W-:-:S02]  /*86f0*/  SHF.R.U32.HI R43, RZ, 0x3, R223 ;  /* 0x00000003ff2b7819 */ /* 0x000fc400000116df */
[----:B------:R-:W-:-:S04]  /*8700*/  LEA.HI.SX32 R37, R37, R12, 0x1c ;  /* 0x0000000c25257211 */ /* 0x000fc800078fe2ff */
[----:B------:R-:W-:Y:S02]  /*8710*/  SHF.L.U32 R36, R37, 0x3, RZ ;  /* 0x0000000325247819 */ /* 0x000fe400000006ff */
[----:B------:R-:W-:Y:S02]  /*8720*/  SHF.R.S32.HI R42, RZ, 0x1f, R37 ;  /* 0x0000001fff2a7819 */ /* 0x000fe40000011425 */
[----:B------:R-:W-:Y:S02]  /*8730*/  ISETP.GE.AND P4, PT, R36, R145, PT ;  /* 0x000000912400720c */ /* 0x000fe40003f86270 */
[----:B------:R-:W-:-:S04]  /*8740*/  LEA.HI R42, R42, R37, RZ, 0x3 ;  /* 0x000000252a2a7211 */ /* 0x000fc800078f18ff */
[----:B------:R-:W-:-:S05]  /*8750*/  SHF.R.S32.HI R37, RZ, 0x3, R42 ;  /* 0x00000003ff257819 */ /* 0x000fca000001142a */
[----:B------:R-:W-:Y:S02]  /*8760*/  IMAD R37, R37, 0x1400, R226 ;  /* 0x0000140025257824 */ /* 0x000fe400078e02e2 */
[--C-:B------:R-:W-:Y:S02]  /*8770*/  @!P4 SHF.R.S32.HI R39, RZ, 0x1f, R36.reuse ;  /* 0x0000001fff27c819 */ /* 0x100fe40000011424 */
[--C-:B------:R-:W-:Y:S02]  /*8780*/  @!P4 IADD3 R38, P5, P6, R96, R44, R36.reuse ;  /* 0x0000002c6026c210 */ /* 0x100fe40007ebe024 */
[----:B------:R-:W-:Y:S02]  /*8790*/  LOP3.LUT R36, R223, 0x38, R36, 0xf8, !PT ;  /* 0x00000038df247812 */ /* 0x000fe400078ef824 */
[----:B------:R-:W-:Y:S02]  /*87a0*/  @!P4 IADD3.X R50, R92, R50, R39, P5, P6 ;  /* 0x000000325c32c210 */ /* 0x000fe40002fec427 */
[----:B------:R-:W-:-:S02]  /*87b0*/  LOP3.LUT R36, R36, R43, RZ, 0x3c, !PT ;  /* 0x0000002b24247212 */ /* 0x000fc400078e3cff */
[----:B------:R-:W-:-:S03]  /*87c0*/  LEA R44, P5, R40, R116, 0x1 ;  /* 0x00000074282c7211 */ /* 0x000fc600078a08ff */
[----:B------:R-:W-:Y:S01]  /*87d0*/  IMAD.IADD R36, R37, 0x1, R36 ;  /* 0x0000000125247824 */ /* 0x000fe200078e0224 */
[-C--:B------:R-:W-:Y:S01]  /*87e0*/  LEA.HI.X R45, R40, R117.reuse, R41, 0x1, P5 ;  /* 0x00000075282d7211 */ /* 0x080fe200028f0c29 */
[C---:B------:R-:W-:Y:S01]  /*87f0*/  IMAD R37, R19.reuse, 0x5000, R134 ;  /* 0x0000500013257824 */ /* 0x040fe200078e0286 */
[C---:B------:R-:W-:Y:S01]  /*8800*/  @!P4 LEA R46, P5, R38.reuse, R116, 0x1 ;  /* 0x00000074262ec211 */ /* 0x040fe200078a08ff */
        /* <DEDUP_REMOVED lines=9> */
[----:B------:R-:W-:Y:S01]  /*88a0*/  HADD2.F32 R57, -RZ, R169.H1_H1 ;  /* 0x300000a9ff397230 */ /* 0x000fe20000004100 */
[----:B--2---:R-:W-:Y:S01]  /*88b0*/  MOV R56, R41 ;  /* 0x0000002900387202 */ /* 0x004fe20000000f00 */
[--C-:B0-----:R-:W-:Y:S01]  /*88c0*/  HADD2.F32 R58, -RZ, R37.reuse.H0_H0 ;  /* 0x20000025ff3a7230 */ /* 0x101fe20000004100 */
[----:B------:R-:W-:Y:S01]  /*88d0*/  SHF.R.U32.HI R60, RZ, 0x10, R61 ;  /* 0x00000010ff3c7819 */ /* 0x000fe2000001163d */
[----:B------:R-:W-:Y:S01]  /*88e0*/  IMAD.MOV.U32 R41, RZ, RZ, R39 ;  /* 0x000000ffff297224 */ /* 0x000fe200078e0027 */
[--C-:B------:R-:W-:Y:S01]  /*88f0*/  SHF.R.U64 R48, R52, 0x10, R53.reuse ;  /* 0x0000001034307819 */ /* 0x100fe20000001235 */
[--C-:B------:R-:W-:Y:S01]  /*8900*/  HADD2.F32 R64, -RZ, R56.reuse.H0_H0 ;  /* 0x20000038ff407230 */ /* 0x100fe20000004100 */
[----:B------:R-:W-:Y:S01]  /*8910*/  SHF.R.U32.HI R52, RZ, 0x10, R53 ;  /* 0x00000010ff347819 */ /* 0x000fe20000011635 */
[----:B------:R-:W-:Y:S01]  /*8920*/  HADD2.F32 R56, -RZ, R56.H1_H1 ;  /* 0x30000038ff387230 */ /* 0x000fe20000004100 */
[--C-:B------:R-:W-:Y:S01]  /*8930*/  SHF.R.U64 R50, R54, 0x10, R55.reuse ;  /* 0x0000001036327819 */ /* 0x100fe20000001237 */
[----:B------:R-:W-:Y:S01]  /*8940*/  HADD2.F32 R60, -RZ, R60.H0_H0 ;  /* 0x2000003cff3c7230 */ /* 0x000fe20000004100 */
[----:B------:R-:W-:Y:S01]  /*8950*/  SHF.R.U32.HI R54, RZ, 0x10, R55 ;  /* 0x00000010ff367819 */ /* 0x000fe20000011637 */
[----:B------:R-:W-:-:S02]  /*8960*/  HADD2.F32 R53, -RZ, R37.H1_H1 ;  /* 0x30000025ff357230 */ /* 0x000fc40000004100 */
[-C--:B------:R-:W-:Y:S01]  /*8970*/  FMUL.FTZ R37, R64, R57.reuse ;  /* 0x0000003940257220 */ /* 0x080fe20000410000 */
[----:B------:R-:W-:Y:S02]  /*8980*/  HADD2.F32 R39, -RZ, R167.H1_H1 ;  /* 0x300000a7ff277230 */ /* 0x000fe40000004100 */
[----:B------:R-:W-:Y:S01]  /*8990*/  FMUL.FTZ R57, R58, R57 ;  /* 0x000000393a397220 */ /* 0x000fe20000410000 */
[----:B------:R-:W-:Y:S02]  /*89a0*/  HADD2.F32 R55, -RZ, R52.H0_H0 ;  /* 0x20000034ff377230 */ /* 0x000fe40000004100 */
[-C--:B------:R-:W-:Y:S01]  /*89b0*/  FMUL.FTZ R52, R56, R60.reuse ;  /* 0x0000003c38347220 */ /* 0x080fe20000410000 */
[C---:B------:R-:W-:Y:S01]  /*89c0*/  FMUL.FTZ R59, R53.reuse, R60 ;  /* 0x0000003c353b7220 */ /* 0x040fe20000410000 */
[----:B------:R-:W-:Y:S01]  /*89d0*/  SHF.R.U64 R51, R62, 0x10, R63 ;  /* 0x000000103e337819 */ /* 0x000fe2000000123f */
[-C--:B------:R-:W-:Y:S01]  /*89e0*/  FFMA.FTZ R37, R58, R39.reuse, -R37 ;  /* 0x000000273a257223 */ /* 0x080fe20000010825 */
[----:B------:R-:W-:Y:S01]  /*89f0*/  SHF.R.U32.HI R62, RZ, 0x10, R63 ;  /* 0x00000010ff3e7819 */ /* 0x000fe2000001163f */
[----:B------:R-:W-:Y:S01]  /*8a00*/  FFMA.FTZ R39, R64, R39, R57 ;  /* 0x0000002740277223 */ /* 0x000fe20000010039 */
[-C--:B------:R-:W-:Y:S01]  /*8a10*/  FFMA.FTZ R52, R53, R55.reuse, -R52 ;  /* 0x0000003735347223 */ /* 0x080fe20000010834 */
[----:B------:R-:W-:Y:S01]  /*8a20*/  FFMA.FTZ R56, R56, R55, R59 ;  /* 0x0000003738387223 */ /* 0x000fe2000001003b */
[----:B------:R-:W-:-:S02]  /*8a30*/  HADD2.F32 R64, -RZ, R168.H1_H1 ;  /* 0x300000a8ff407230 */ /* 0x000fc40000004100 */
[--C-:B------:R-:W-:Y:S01]  /*8a40*/  HADD2.F32 R55, -RZ, R43.reuse.H0_H0 ;  /* 0x2000002bff377230 */ /* 0x100fe20000004100 */
[----:B------:R-:W-:Y:S01]  /*8a50*/  F2FP.F16.F32.PACK_AB R37, R52, R37 ;  /* 0x000000253425723e */ /* 0x000fe200000000ff */
[----:B------:R-:W-:Y:S02]  /*8a60*/  HADD2.F32 R58, -RZ, R43.H1_H1 ;  /* 0x3000002bff3a7230 */ /* 0x000fe40000004100 */
[--C-:B------:R-:W-:Y:S02]  /*8a70*/  HADD2.F32 R43, -RZ, R41.reuse.H0_H0 ;  /* 0x20000029ff2b7230 */ /* 0x100fe40000004100 */
[----:B------:R-:W-:Y:S02]  /*8a80*/  HADD2.F32 R62, -RZ, R62.H0_H0 ;  /* 0x2000003eff3e7230 */ /* 0x000fe40000004100 */
[----:B------:R-:W-:Y:S02]  /*8a90*/  HADD2.F32 R53, -RZ, R41.H1_H1 ;  /* 0x30000029ff357230 */ /* 0x000fe40000004100 */
[----:B------:R-:W-:-:S02]  /*8aa0*/  HADD2.F32 R60, -RZ, R166.H1_H1 ;  /* 0x300000a6ff3c7230 */ /* 0x000fc40000004100 */
[----:B------:R-:W-:Y:S01]  /*8ab0*/  FMUL.FTZ R66, R58, R62 ;  /* 0x0000003e3a427220 */ /* 0x000fe20000410000 */
[----:B------:R-:W-:Y:S02]  /*8ac0*/  HADD2.F32 R57, -RZ, R54.H0_H0 ;  /* 0x20000036ff397230 */ /* 0x000fe40000004100 */
[-C--:B------:R-:W-:Y:S01]  /*8ad0*/  FMUL.FTZ R54, R55, R64.reuse ;  /* 0x0000004037367220 */ /* 0x080fe20000410000 */
[----:B------:R-:W-:Y:S01]  /*8ae0*/  FMUL.FTZ R64, R43, R64 ;  /* 0x000000402b407220 */ /* 0x000fe20000410000 */
[----:B------:R-:W-:Y:S01]  /*8af0*/  FMUL.FTZ R59, R53, R62 ;  /* 0x0000003e353b7220 */ /* 0x000fe20000410000 */
[----:B------:R-:W-:Y:S02]  /*8b00*/  HADD2.F32 R62, -RZ, R169.H0_H0 ;  /* 0x200000a9ff3e7230 */ /* 0x000fe40000004100 */
[-C--:B------:R-:W-:Y:S01]  /*8b10*/  FFMA.FTZ R41, R43, R60.reuse, -R54 ;  /* 0x0000003c2b297223 */ /* 0x080fe20000010836 */
[----:B------:R-:W-:Y:S01]  /*8b20*/  FFMA.FTZ R43, R55, R60, R64 ;  /* 0x0000003c372b7223 */ /* 0x000fe20000010040 */
[----:B------:R-:W-:-:S02]  /*8b30*/  HADD2.F32 R64, -RZ, R49.H0_H0 ;  /* 0x20000031ff407230 */ /* 0x000fc40000004100 */
[-C--:B------:R-:W-:Y:S01]  /*8b40*/  FFMA.FTZ R54, R53, R57.reuse, -R66 ;  /* 0x0000003935367223 */ /* 0x080fe20000010842 */
[----:B------:R-:W-:Y:S01]  /*8b50*/  FFMA.FTZ R58, R58, R57, R59 ;  /* 0x000000393a3a7223 */ /* 0x000fe2000001003b */
[----:B------:R-:W-:Y:S02]  /*8b60*/  HADD2.F32 R55, -RZ, R40.H0_H0 ;  /* 0x20000028ff377230 */ /* 0x000fe40000004100 */
[----:B------:R-:W-:Y:S01]  /*8b70*/  HADD2.F32 R49, -RZ, R36.H0_H0 ;  /* 0x20000024ff317230 */ /* 0x000fe20000004100 */
[----:B------:R-:W-:Y:S01]  /*8b80*/  F2FP.F16.F32.PACK_AB R54, R54, R41 ;  /* 0x000000293636723e */ /* 0x000fe200000000ff */
[----:B------:R-:W-:Y:S01]  /*8b90*/  HADD2.F32 R57, -RZ, R40.H1_H1 ;  /* 0x30000028ff397230 */ /* 0x000fe20000004100 */
[----:B------:R-:W-:Y:S01]  /*8ba0*/  F2FP.F16.F32.PACK_AB R41, R56, R39 ;  /* 0x000000273829723e */ /* 0x000fe200000000ff */
[----:B------:R-:W-:Y:S02]  /*8bb0*/  HADD2.F32 R53, -RZ, R36.H1_H1 ;  /* 0x30000024ff357230 */ /* 0x000fe40000004100 */
[----:B------:R-:W-:Y:S01]  /*8bc0*/  FMUL.FTZ R36, R55, R62 ;  /* 0x0000003e37247220 */ /* 0x000fe20000410000 */
[----:B------:R-:W-:-:S02]  /*8bd0*/  HADD2.F32 R60, -RZ, R167.H0_H0 ;  /* 0x200000a7ff3c7230 */ /* 0x000fc40000004100 */
[----:B------:R-:W-:Y:S01]  /*8be0*/  FMUL.FTZ R40, R49, R62 ;  /* 0x0000003e31287220 */ /* 0x000fe20000410000 */
[----:B------:R-:W-:Y:S02]  /*8bf0*/  HADD2.F32 R48, -RZ, R48.H0_H0 ;  /* 0x20000030ff307230 */ /* 0x000fe40000004100 */
[-C--:B------:R-:W-:Y:S01]  /*8c00*/  FMUL.FTZ R62, R57, R64.reuse ;  /* 0x00000040393e7220 */ /* 0x080fe20000410000 */
[----:B------:R-:W-:Y:S01]  /*8c10*/  FMUL.FTZ R64, R53, R64 ;  /* 0x0000004035407220 */ /* 0x000fe20000410000 */
[----:B------:R-:W-:Y:S01]  /*8c20*/  FFMA.FTZ R36, R49, R60, -R36 ;  /* 0x0000003c31247223 */ /* 0x000fe20000010824 */
[----:B------:R-:W-:Y:S02]  /*8c30*/  HADD2.F32 R168, -RZ, R168.H0_H0 ;  /* 0x200000a8ffa87230 */ /* 0x000fe40000004100 */
[-C--:B------:R-:W-:Y:S01]  /*8c40*/  FFMA.FTZ R49, R53, R48.reuse, -R62 ;  /* 0x0000003035317223 */ /* 0x080fe2000001083e */
[----:B------:R-:W-:Y:S01]  /*8c50*/  FFMA.FTZ R53, R57, R48, R64 ;  /* 0x0000003039357223 */ /* 0x000fe20000010040 */
[----:B------:R-:W-:-:S02]  /*8c60*/  HADD2.F32 R57, -RZ, R51.H0_H0 ;  /* 0x20000033ff397230 */ /* 0x000fc40000004100 */
[----:B------:R-:W-:Y:S01]  /*8c70*/  FFMA.FTZ R40, R55, R60, R40 ;  /* 0x0000003c37287223 */ /* 0x000fe20000010028 */
[----:B------:R-:W-:Y:S01]  /*8c80*/  HADD2.F32 R51, -RZ, R42.H0_H0 ;  /* 0x2000002aff337230 */ /* 0x000fe20000004100 */
        /* <DEDUP_REMOVED lines=8> */
[-C--:B------:R-:W-:Y:S01]  /*8d10*/  FMUL.FTZ R61, R42, R57.reuse ;  /* 0x000000392a3d7220 */ /* 0x080fe20000410000 */
[----:B------:R-:W-:Y:S02]  /*8d20*/  HADD2.F32 R55, -RZ, R50.H0_H0 ;  /* 0x20000032ff377230 */ /* 0x000fe40000004100 */
[----:B------:R-:W-:Y:S01]  /*8d30*/  FMUL.FTZ R57, R38, R57 ;  /* 0x0000003926397220 */ /* 0x000fe20000410000 */
[----:B------:R-:W-:Y:S01]  /*8d40*/  F2FP.F16.F32.PACK_AB R40, R53, R40 ;  /* 0x000000283528723e */ /* 0x000fe200000000ff */
[-C--:B------:R-:W-:Y:S01]  /*8d50*/  FFMA.FTZ R59, R48, R166.reuse, -R59 ;  /* 0x000000a6303b7223 */ /* 0x080fe2000001083b */
[----:B------:R-:W-:Y:S01]  /*8d60*/  FFMA.FTZ R168, R51, R166, R168 ;  /* 0x000000a633a87223 */ /* 0x000fe200000100a8 */
[-C--:B------:R-:W-:Y:S01]  /*8d70*/  FFMA.FTZ R38, R38, R55.reuse, -R61 ;  /* 0x0000003726267223 */ /* 0x080fe2000001083d */
[----:B------:R-:W-:Y:S01]  /*8d80*/  FFMA.FTZ R57, R42, R55, R57 ;  /* 0x000000372a397223 */ /* 0x000fe20000010039 */
[----:B------:R-:W-:-:S03]  /*8d90*/  IMAD.MOV.U32 R39, RZ, RZ, R54 ;  /* 0x000000ffff277224 */ /* 0x000fc600078e0036 */
[----:B------:R-:W-:Y:S02]  /*8da0*/  F2FP.F16.F32.PACK_AB R38, R38, R59 ;  /* 0x0000003b2626723e */ /* 0x000fe400000000ff */
[----:B------:R-:W-:-:S07]  /*8db0*/  F2FP.F16.F32.PACK_AB R42, R57, R168 ;  /* 0x000000a8392a723e */ /* 0x000fce00000000ff */
.L_x_737:
[----:B------:R-:W-:Y:S05]  /*8dc0*/  BSYNC B2 ;  /* 0x0000000000027941 */ /* 0x000fea0003800000 */
.L_x_736:
[----:B------:R-:W-:Y:S02]  /*8dd0*/  ULDC.64 UR4, c[0x0][0x208] ;  /* 0x0000820000047ab9 */ /* 0x000fe40000000a00 */
[----:B0-----:R3:W-:Y:S04]  /*8de0*/  STG.E.128 desc[UR4][R44.64], R36 ;  /* 0x000000242c007986 */ /* 0x0017e8000c101d04 */
[----:B--2---:R3:W-:Y:S02]  /*8df0*/  @!P4 STG.E.128 desc[UR4][R46.64], R40 ;  /* 0x000000282e00c986 */ /* 0x0047e4000c101d04 */
.L_x_731:
[----:B------:R-:W-:Y:S05]  /*8e00*/  BSYNC B1 ;  /* 0x0000000000017941 */ /* 0x000fea0003800000 */
.L_x_730:
[----:B0--3--:R-:W-:Y:S02]  /*8e10*/  VIADD R37, R212, 0x40 ;  /* 0x00000040d4257836 */ /* 0x009fe40000000000 */
[-C--:B--2---:R-:W-:Y:S02]  /*8e20*/  IMAD R36, R146, R122.reuse, RZ ;  /* 0x0000007a92247224 */ /* 0x084fe400078e02ff */
[----:B------:R-:W-:-:S04]  /*8e30*/  IMAD.WIDE.U32 R124, R37, R122, R124 ;  /* 0x0000007a257c7225 */ /* 0x000fc800078e007c */
[----:B------:R-:W-:Y:S01]  /*8e40*/  IMAD R49, R37, R123, R36 ;  /* 0x0000007b25317224 */ /* 0x000fe200078e0224 */
[----:B------:R-:W-:Y:S06]  /*8e50*/  @P3 BRA `(.L_x_698) ;  /* 0x0000001000f43947 */ /* 0x000fec0003800000 */
[----:B------:R-:W-:Y:S01]  /*8e60*/  ISETP.NE.AND P3, PT, R26, RZ, PT ;  /* 0x000000ff1a00720c */ /* 0x000fe20003f65270 */
[----:B------:R-:W-:Y:S01]  /*8e70*/  BSSY B1, `(.L_x_738) ;  /* 0x000007b000017945 */ /* 0x000fe20003800000 */
[----:B------:R-:W-:-:S11]  /*8e80*/  IADD3 R49, R125, R49, RZ ;  /* 0x000000317d317210 */ /* 0x000fd60007ffe0ff */
[----:B------:R-:W-:Y:S05]  /*8e90*/  @!P3 BRA `(.L_x_739) ;  /* 0x0000000400e0b947 */ /* 0x000fea0003800000 */
[----:B------:R-:W-:Y:S01]  /*8ea0*/  SEL R36, R118, R148, !P0 ;  /* 0x0000009476247207 */ /* 0x000fe20004000000 */
[----:B------:R-:W-:Y:S01]  /*8eb0*/  BSSY B2, `(.L_x_740) ;  /* 0x0000073000027945 */ /* 0x000fe20003800000 */
[----:B------:R-:W-:Y:S02]  /*8ec0*/  SHF.R.U32.HI R39, RZ, 0x3, R222 ;  /* 0x00000003ff277819 */ /* 0x000fe400000116de */
[----:B------:R-:W-:Y:S02]  /*8ed0*/  SHF.R.S32.HI R37, RZ, 0x1f, R36 ;  /* 0x0000001fff257819 */ /* 0x000fe40000011424 */
[----:B------:R-:W-:Y:S02]  /*8ee0*/  IADD3 R38, P4, P5, R96, R124, R13 ;  /* 0x0000007c60267210 */ /* 0x000fe40007d9e00d */
[----:B------:R-:W-:-:S04]  /*8ef0*/  LEA.HI R37, R37, R36, RZ, 0x4 ;  /* 0x0000002425257211 */ /* 0x000fc800078f20ff */
[----:B------:R-:W-:-:S04]  /*8f00*/  LEA.HI.SX32 R37, R37, R14, 0x1c ;  /* 0x0000000e25257211 */ /* 0x000fc800078fe2ff */
[----:B------:R-:W-:Y:S01]  /*8f10*/  SHF.R.S32.HI R36, RZ, 0x1f, R37 ;  /* 0x0000001fff247819 */ /* 0x000fe20000011425 */
[----:B------:R-:W-:-:S03]  /*8f20*/  IMAD.SHL.U32 R47, R37, 0x8, RZ ;  /* 0x00000008252f7824 */ /* 0x000fc600078e00ff */
[----:B------:R-:W-:Y:S02]  /*8f30*/  LEA.HI R36, R36, R37, RZ, 0x3 ;  /* 0x0000002524247211 */ /* 0x000fe400078f18ff */
[----:B------:R-:W-:Y:S02]  /*8f40*/  ISETP.GE.AND P3, PT, R47, R145, PT ;  /* 0x000000912f00720c */ /* 0x000fe40003f66270 */
[----:B------:R-:W-:Y:S02]  /*8f50*/  SHF.R.S32.HI R40, RZ, 0x3, R36 ;  /* 0x00000003ff287819 */ /* 0x000fe40000011424 */
[----:B------:R-:W-:-:S03]  /*8f60*/  LOP3.LUT R36, R222, 0x38, R47, 0xf8, !PT ;  /* 0x00000038de247812 */ /* 0x000fc600078ef82f */
[----:B------:R-:W-:Y:S01]  /*8f70*/  IMAD R37, R40, 0x1400, R225 ;  /* 0x0000140028257824 */ /* 0x000fe200078e02e1 */
[----:B------:R-:W-:Y:S02]  /*8f80*/  LOP3.LUT R36, R36, R39, RZ, 0x3c, !PT ;  /* 0x0000002724247212 */ /* 0x000fe400078e3cff */
[----:B------:R-:W-:Y:S02]  /*8f90*/  IADD3.X R39, R92, R49, R7, P4, P5 ;  /* 0x000000315c277210 */ /* 0x000fe400027ea407 */
[C---:B------:R-:W-:Y:S01]  /*8fa0*/  LEA R44, P4, R38.reuse, R116, 0x1 ;  /* 0x00000074262c7211 */ /* 0x040fe200078808ff */
[----:B------:R-:W-:Y:S01]  /*8fb0*/  IMAD.IADD R36, R37, 0x1, R36 ;  /* 0x0000000125247824 */ /* 0x000fe200078e0224 */
[----:B------:R-:W-:Y:S01]  /*8fc0*/  @!P3 SHF.R.S32.HI R48, RZ, 0x1f, R47 ;  /* 0x0000001fff30b819 */ /* 0x000fe2000001142f */
[C---:B------:R-:W-:Y:S01]  /*8fd0*/  IMAD R37, R19.reuse, 0x5000, R133 ;  /* 0x0000500013257824 */ /* 0x040fe200078e0285 */
[----:B------:R-:W-:Y:S01]  /*8fe0*/  LEA.HI.X R45, R38, R117, R39, 0x1, P4 ;  /* 0x00000075262d7211 */ /* 0x000fe200020f0c27 */
[----:B------:R-:W-:Y:S01]  /*8ff0*/  IMAD R39, R19, 0x5000, R36 ;  /* 0x0000500013277824 */ /* 0x000fe200078e0224 */
[----:B------:R-:W-:Y:S01]  /*9000*/  @!P3 IADD3 R47, P4, P5, R96, R124, R47 ;  /* 0x0000007c602fb210 */ /* 0x000fe20007d9e02f */
[----:B------:R-:W-:-:S03]  /*9010*/  IMAD R37, R37, 0x2, R18 ;  /* 0x0000000225257824 */ /* 0x000fc600078e0212 */
[----:B------:R-:W-:Y:S02]  /*9020*/  LEA R40, R39, R18, 0x1 ;  /* 0x0000001227287211 */ /* 0x000fe400078e08ff */
[----:B------:R-:W-:Y:S01]  /*9030*/  @!P3 IADD3.X R48, R92, R49, R48, P4, P5 ;  /* 0x000000315c30b210 */ /* 0x000fe200027ea430 */
[----:B------:R-:W0:Y:S01]  /*9040*/  LDS.128 R36, [R37+0x24400] ;  /* 0x0244000025247984 */ /* 0x000e220000000c00 */
[----:B------:R-:W-:Y:S02]  /*9050*/  ISETP.GE.AND P5, PT, R16, R115, PT ;  /* 0x000000731000720c */ /* 0x000fe40003fa6270 */
[C---:B------:R-:W-:Y:S01]  /*9060*/  @!P3 LEA R46, P4, R47.reuse, R116, 0x1 ;  /* 0x000000742f2eb211 */ /* 0x040fe200078808ff */
[----:B------:R-:W2:Y:S03]  /*9070*/  LDS.128 R40, [R40+0x24400] ;  /* 0x0244000028287984 */ /* 0x000ea60000000c00 */
[----:B------:R-:W-:-:S07]  /*9080*/  @!P3 LEA.HI.X R47, R47, R117, R48, 0x1, P4 ;  /* 0x000000752f2fb211 */ /* 0x000fce00020f0c30 */
[----:B------:R-:W-:Y:S05]  /*9090*/  @P5 BRA `(.L_x_741) ;  /* 0x0000000400505947 */ /* 0x000fea0003800000 */
[----:B--2---:R-:W-:Y:S01]  /*90a0*/  IMAD.MOV.U32 R53, RZ, RZ, R41 ;  /* 0x000000ffff357224 */ /* 0x004fe200078e0029 */
[----:B------:R-:W-:Y:S01]  /*90b0*/  SHF.R.U32.HI R59, RZ, 0x10, R81 ;  /* 0x00000010ff3b7819 */ /* 0x000fe20000011651 */
[----:B------:R-:W-:Y:S01]  /*90c0*/  IMAD.MOV.U32 R55, RZ, RZ, R43 ;  /* 0x000000ffff377224 */ /* 0x000fe200078e002b */
[----:B------:R-:W-:Y:S01]  /*90d0*/  SHF.R.U32.HI R57, RZ, 0x10, R73 ;  /* 0x00000010ff397819 */ /* 0x000fe20000011649 */
[----:B0-----:R-:W-:Y:S01]  /*90e0*/  IMAD.MOV.U32 R41, RZ, RZ, R39 ;  /* 0x000000ffff297224 */ /* 0x001fe200078e0027 */
[--C-:B------:R-:W-:Y:S01]  /*90f0*/  SHF.R.U64 R52, R82, 0x10, R83.reuse ;  /* 0x0000001052347819 */ /* 0x100fe20000001253 */
[----:B------:R-:W-:Y:S01]  /*9100*/  HADD2.F32 R58, -RZ, R165.H1_H1 ;  /* 0x300000a5ff3a7230 */ /* 0x000fe20000004100 */
[----:B------:R-:W-:Y:S01]  /*9110*/  SHF.R.U32.HI R82, RZ, 0x10, R83 ;  /* 0x00000010ff527819 */ /* 0x000fe20000011653 */
[----:B------:R-:W-:Y:S01]  /*9120*/  HADD2.F32 R43, -RZ, R53.H0_H0 ;  /* 0x20000035ff2b7230 */ /* 0x000fe20000004100 */
[--C-:B------:R-:W-:Y:S01]  /*9130*/  SHF.R.U64 R50, R74, 0x10, R75.reuse ;  /* 0x000000104a327819 */ /* 0x100fe2000000124b */
[----:B------:R-:W-:Y:S01]  /*9140*/  HADD2.F32 R39, -RZ, R37.H0_H0 ;  /* 0x20000025ff277230 */ /* 0x000fe20000004100 */
[----:B------:R-:W-:Y:S01]  /*9150*/  SHF.R.U32.HI R74, RZ, 0x10, R75 ;  /* 0x00000010ff4a7819 */ /* 0x000fe2000001164b */
[----:B------:R-:W-:-:S02]  /*9160*/  HADD2.F32 R59, -RZ, R59.H0_H0 ;  /* 0x2000003bff3b7230 */ /* 0x000fc40000004100 */
[-C--:B------:R-:W-:Y:S01]  /*9170*/  FMUL.FTZ R60, R43, R58.reuse ;  /* 0x0000003a2b3c7220 */ /* 0x080fe20000410000 */
[----:B------:R-:W-:Y:S02]  /*9180*/  HADD2.F32 R54, -RZ, R37.H1_H1 ;  /* 0x30000025ff367230 */ /* 0x000fe40000004100 */
[C---:B------:R-:W-:Y:S01]  /*9190*/  FMUL.FTZ R58, R39.reuse, R58 ;  /* 0x0000003a273a7220 */ /* 0x040fe20000410000 */
[----:B------:R-:W-:Y:S01]  /*91a0*/  HADD2.F32 R56, -RZ, R155.H1_H1 ;  /* 0x3000009bff387230 */ /* 0x000fe20000004100 */
[----:B------:R-:W-:Y:S01]  /*91b0*/  SHF.R.U64 R51, R80, 0x10, R81 ;  /* 0x0000001050337819 */ /* 0x000fe20000001251 */
[----:B------:R-:W-:Y:S02]  /*91c0*/  HADD2.F32 R53, -RZ, R53.H1_H1 ;  /* 0x30000035ff357230 */ /* 0x000fe40000004100 */
[-C--:B------:R-:W-:Y:S01]  /*91d0*/  FMUL.FTZ R62, R54, R59.reuse ;  /* 0x0000003b363e7220 */ /* 0x080fe20000410000 */
[----:B------:R-:W-:Y:S02]  /*91e0*/  HADD2.F32 R57, -RZ, R57.H0_H0 ;  /* 0x20000039ff397230 */ /* 0x000fe40000004100 */
[-C--:B------:R-:W-:Y:S01]  /*91f0*/  FFMA.FTZ R37, R39, R56.reuse, -R60 ;  /* 0x0000003827257223 */ /* 0x080fe2000001083c */
[----:B------:R-:W-:Y:S01]  /*9200*/  FFMA.FTZ R39, R43, R56, R58 ;  /* 0x000000382b277223 */ /* 0x000fe2000001003a */
[----:B------:R-:W-:Y:S01]  /*9210*/  FMUL.FTZ R61, R53, R59 ;  /* 0x0000003b353d7220 */ /* 0x000fe20000410000 */
[----:B------:R-:W-:-:S02]  /*9220*/  HADD2.F32 R43, -RZ, R41.H0_H0 ;  /* 0x20000029ff2b7230 */ /* 0x000fc40000004100 */
[-C--:B------:R-:W-:Y:S01]  /*9230*/  FFMA.FTZ R56, R53, R57.reuse, R62 ;  /* 0x0000003935387223 */ /* 0x080fe2000001003e */
[----:B------:R-:W-:Y:S02]  /*9240*/  HADD2.F32 R62, -RZ, R164.H1_H1 ;  /* 0x300000a4ff3e7230 */ /* 0x000fe40000004100 */
[----:B------:R-:W-:Y:S01]  /*9250*/  FFMA.FTZ R54, R54, R57, -R61 ;  /* 0x0000003936367223 */ /* 0x000fe2000001083d */
[--C-:B------:R-:W-:Y:S01]  /*9260*/  HADD2.F32 R53, -RZ, R55.reuse.H0_H0 ;  /* 0x20000037ff357230 */ /* 0x100fe20000004100 */
[----:B------:R-:W-:Y:S01]  /*9270*/  SHF.R.U64 R48, R72, 0x10, R73 ;  /* 0x0000001048307819 */ /* 0x000fe20000001249 */
[----:B------:R-:W-:Y:S02]  /*9280*/  HADD2.F32 R55, -RZ, R55.H1_H1 ;  /* 0x30000037ff377230 */ /* 0x000fe40000004100 */
[----:B------:R-:W-:Y:S02]  /*9290*/  HADD2.F32 R82, -RZ, R82.H0_H0 ;  /* 0x20000052ff527230 */ /* 0x000fe40000004100 */
[----:B------:R-:W-:Y:S01]  /*92a0*/  FMUL.FTZ R64, R53, R62 ;  /* 0x0000003e35407220 */ /* 0x000fe20000410000 */
[----:B------:R-:W-:-:S02]  /*92b0*/  HADD2.F32 R60, -RZ, R154.H1_H1 ;  /* 0x3000009aff3c7230 */ /* 0x000fc40000004100 */
[----:B------:R-:W-:Y:S01]  /*92c0*/  FMUL.FTZ R62, R43, R62 ;  /* 0x0000003e2b3e7220 */ /* 0x000fe20000410000 */
[----:B------:R-:W-:Y:S02]  /*92d0*/  HADD2.F32 R58, -RZ, R41.H1_H1 ;  /* 0x30000029ff3a7230 */ /* 0x000fe40000004100 */
[----:B------:R-:W-:Y:S01]  /*92e0*/  FMUL.FTZ R57, R55, R82 ;  /* 0x0000005237397220 */ /* 0x000fe20000410000 */
[----:B------:R-:W-:Y:S02]  /*92f0*/  HADD2.F32 R74, -RZ, R74.H0_H0 ;  /* 0x2000004aff4a7230 */ /* 0x000fe40000004100 */
[-C--:B------:R-:W-:Y:S01]  /*9300*/  FFMA.FTZ R41, R43, R60.reuse, -R64 ;  /* 0x0000003c2b297223 */ /* 0x080fe20000010840 */
[----:B------:R-:W-:Y:S01]  /*9310*/  FFMA.FTZ R43, R53, R60, R62 ;  /* 0x0000003c352b7223 */ /* 0x000fe2000001003e */
[C---:B------:R-:W-:Y:S01]  /*9320*/  FMUL.FTZ R82, R58.reuse, R82 ;  /* 0x000000523a527220 */ /* 0x040fe20000410000 */
[----:B------:R-:W-:Y:S02]  /*9330*/  HADD2.F32 R53, -RZ, R40.H0_H0 ;  /* 0x20000028ff357230 */ /* 0x000fe40000004100 */
[----:B------:R-:W-:Y:S01]  /*9340*/  FFMA.FTZ R58, R58, R74, -R57 ;  /* 0x0000004a3a3a7223 */ /* 0x000fe20000010839 */
[----:B------:R-:W-:-:S02]  /*9350*/  HADD2.F32 R57, -RZ, R51.H0_H0 ;  /* 0x20000033ff397230 */ /* 0x000fc40000004100 */
[----:B------:R-:W-:Y:S01]  /*9360*/  FFMA.FTZ R60, R55, R74, R82 ;  /* 0x0000004a373c7223 */ /* 0x000fe20000010052 */
[----:B------:R-:W-:Y:S01]  /*9370*/  HADD2.F32 R51, -RZ, R36.H0_H0 ;  /* 0x20000024ff337230 */ /* 0x000fe20000004100 */
[----:B------:R-:W-:Y:S01]  /*9380*/  F2FP.F16.F32.PACK_AB R37, R54, R37 ;  /* 0x000000253625723e */ /* 0x000fe200000000ff */
[----:B------:R-:W-:Y:S01]  /*9390*/  HADD2.F32 R40, -RZ, R40.H1_H1 ;  /* 0x30000028ff287230 */ /* 0x000fe20000004100 */
[----:B------:R-:W-:Y:S01]  /*93a0*/  F2FP.F16.F32.PACK_AB R58, R58, R41 ;  /* 0x000000293a3a723e */ /* 0x000fe200000000ff */
[----:B------:R-:W-:Y:S01]  /*93b0*/  HADD2.F32 R36, -RZ, R36.H1_H1 ;  /* 0x30000024ff247230 */ /* 0x000fe20000004100 */
[----:B------:R-:W-:Y:S01]  /*93c0*/  F2FP.F16.F32.PACK_AB R41, R56, R39 ;  /* 0x000000273829723e */ /* 0x000fe200000000ff */
[----:B------:R-:W-:Y:S02]  /*93d0*/  HADD2.F32 R55, -RZ, R48.H0_H0 ;  /* 0x20000030ff377230 */ /* 0x000fe40000004100 */
[----:B------:R-:W-:Y:S01]  /*93e0*/  FMUL.FTZ R59, R40, R57 ;  /* 0x00000039283b7220 */ /* 0x000fe20000410000 */
[----:B------:R-:W-:-:S02]  /*93f0*/  HADD2.F32 R64, -RZ, R165.H0_H0 ;  /* 0x200000a5ff407230 */ /* 0x000fc40000004100 */
[C---:B------:R-:W-:Y:S01]  /*9400*/  FMUL.FTZ R57, R36.reuse, R57 ;  /* 0x0000003924397220 */ /* 0x040fe20000410000 */
[----:B------:R-:W-:Y:S02]  /*9410*/  HADD2.F32 R62, -RZ, R155.H0_H0 ;  /* 0x2000009bff3e7230 */ /* 0x000fe40000004100 */
[-C--:B------:R-:W-:Y:S01]  /*9420*/  FFMA.FTZ R59, R36, R55.reuse, -R59 ;  /* 0x00000037243b7223 */ /* 0x080fe2000001083b */
[----:B------:R-:W-:Y:S02]  /*9430*/  HADD2.F32 R36, -RZ, R38.H0_H0 ;  /* 0x20000026ff247230 */ /* 0x000fe40000004100 */
[----:B------:R-:W-:Y:S01]  /*9440*/  FFMA.FTZ R61, R40, R55, R57 ;  /* 0x00000037283d7223 */ /* 0x000fe20000010039 */
[-C--:B------:R-:W-:Y:S01]  /*9450*/  FMUL.FTZ R48, R53, R64.reuse ;  /* 0x0000004035307220 */ /* 0x080fe20000410000 */
[----:B------:R-:W-:Y:S02]  /*9460*/  HADD2.F32 R40, -RZ, R42.H0_H0 ;  /* 0x2000002aff287230 */ /* 0x000fe40000004100 */
[----:B------:R-:W-:Y:S01]  /*9470*/  FMUL.FTZ R64, R51, R64 ;  /* 0x0000004033407220 */ /* 0x000fe20000410000 */
[----:B------:R-:W-:-:S02]  /*9480*/  HADD2.F32 R55, -RZ, R164.H0_H0 ;  /* 0x200000a4ff377230 */ /* 0x000fc40000004100 */
[-C--:B------:R-:W-:Y:S01]  /*9490*/  FFMA.FTZ R48, R51, R62.reuse, -R48 ;  /* 0x0000003e33307223 */ /* 0x080fe20000010830 */
[----:B------:R-:W-:Y:S02]  /*94a0*/  HADD2.F32 R57, -RZ, R52.H0_H0 ;  /* 0x20000034ff397230 */ /* 0x000fe40000004100 */
[----:B------:R-:W-:Y:S01]  /*94b0*/  FFMA.FTZ R64, R53, R62, R64 ;  /* 0x0000003e35407223 */ /* 0x000fe20000010040 */
        /* <DEDUP_REMOVED lines=13> */
[----:B------:R-:W-:Y:S02]  /*9590*/  F2FP.F16.F32.PACK_AB R36, R59, R48 ;  /* 0x000000303b24723e */ /* 0x000fe400000000ff */
[----:B------:R-:W-:-:S02]  /*95a0*/  F2FP.F16.F32.PACK_AB R40, R61, R64 ;  /* 0x000000403d28723e */ /* 0x000fc400000000ff */
[----:B------:R-:W-:Y:S02]  /*95b0*/  F2FP.F16.F32.PACK_AB R38, R38, R63 ;  /* 0x0000003f2626723e */ /* 0x000fe400000000ff */
[----:B------:R-:W-:Y:S02]  /*95c0*/  F2FP.F16.F32.PACK_AB R42, R42, R55 ;  /* 0x000000372a2a723e */ /* 0x000fe400000000ff */
[----:B------:R-:W-:-:S07]  /*95d0*/  MOV R39, R58 ;  /* 0x0000003a00277202 */ /* 0x000fce0000000f00 */
.L_x_741:
[----:B------:R-:W-:Y:S05]  /*95e0*/  BSYNC B2 ;  /* 0x0000000000027941 */ /* 0x000fea0003800000 */
.L_x_740:
[----:B------:R-:W-:Y:S02]  /*95f0*/  ULDC.64 UR4, c[0x0][0x208] ;  /* 0x0000820000047ab9 */ /* 0x000fe40000000a00 */
[----:B0-----:R0:W-:Y:S04]  /*9600*/  STG.E.128 desc[UR4][R44.64], R36 ;  /* 0x000000242c007986 */ /* 0x0011e8000c101d04 */
[----:B--2---:R0:W-:Y:S02]  /*9610*/  @!P3 STG.E.128 desc[UR4][R46.64], R40 ;  /* 0x000000282e00b986 */ /* 0x0041e4000c101d04 */
.L_x_739:
[----:B------:R-:W-:Y:S05]  /*9620*/  BSYNC B1 ;  /* 0x0000000000017941 */ /* 0x000fea0003800000 */
.L_x_738:
[----:B------:R-:W-:-:S13]  /*9630*/  ISETP.NE.AND P3, PT, R10, RZ, PT ;  /* 0x000000ff0a00720c */ /* 0x000fda0003f65270 */
[----:B------:R-:W-:Y:S05]  /*9640*/  @!P3 BRA `(.L_x_698) ;  /* 0x0000000800f8b947 */ /* 0x000fea0003800000 */
[----:B------:R-:W-:Y:S01]  /*9650*/  SEL R148, R118, R148, !P1 ;  /* 0x0000009476947207 */ /* 0x000fe20004800000 */
[----:B------:R-:W-:Y:S01]  /*9660*/  BSSY B1, `(.L_x_742) ;  /* 0x0000070000017945 */ /* 0x000fe20003800000 */
[----:B0-----:R-:W-:Y:S02]  /*9670*/  SHF.R.U32.HI R39, RZ, 0x3, R222 ;  /* 0x00000003ff277819 */ /* 0x001fe400000116de */
[----:B------:R-:W-:Y:S02]  /*9680*/  SHF.R.S32.HI R37, RZ, 0x1f, R148 ;  /* 0x0000001fff257819 */ /* 0x000fe40000011494 */
[----:B------:R-:W-:Y:S02]  /*9690*/  IADD3 R45, P3, P4, R96, R124, R11 ;  /* 0x0000007c602d7210 */ /* 0x000fe40007c7e00b */
[----:B------:R-:W-:Y:S02]  /*96a0*/  LEA.HI R37, R37, R148, RZ, 0x4 ;  /* 0x0000009425257211 */ /* 0x000fe400078f20ff */
[----:B------:R-:W-:-:S02]  /*96b0*/  IADD3.X R46, R92, R49, R6, P3, P4 ;  /* 0x000000315c2e7210 */ /* 0x000fc40001fe8406 */
[----:B------:R-:W-:Y:S02]  /*96c0*/  LEA.HI.SX32 R37, R37, R12, 0x1c ;  /* 0x0000000c25257211 */ /* 0x000fe400078fe2ff */
[----:B------:R-:W-:Y:S02]  /*96d0*/  ISETP.GE.AND P4, PT, R213, R115, PT ;  /* 0x00000073d500720c */ /* 0x000fe40003f86270 */
[----:B------:R-:W-:Y:S01]  /*96e0*/  SHF.R.S32.HI R36, RZ, 0x1f, R37 ;  /* 0x0000001fff247819 */ /* 0x000fe20000011425 */
[----:B------:R-:W-:Y:S01]  /*96f0*/  IMAD.SHL.U32 R47, R37, 0x8, RZ ;  /* 0x00000008252f7824 */ /* 0x000fe200078e00ff */
[C---:B------:R-:W-:Y:S02]  /*9700*/  LEA R44, P3, R45.reuse, R116, 0x1 ;  /* 0x000000742d2c7211 */ /* 0x040fe400078608ff */
[----:B------:R-:W-:Y:S02]  /*9710*/  LEA.HI R36, R36, R37, RZ, 0x3 ;  /* 0x0000002524247211 */ /* 0x000fe400078f18ff */
[----:B------:R-:W-:-:S02]  /*9720*/  LEA.HI.X R45, R45, R117, R46, 0x1, P3 ;  /* 0x000000752d2d7211 */ /* 0x000fc400018f0c2e */
[----:B------:R-:W-:Y:S02]  /*9730*/  SHF.R.S32.HI R38, RZ, 0x3, R36 ;  /* 0x00000003ff267819 */ /* 0x000fe40000011424 */
[----:B------:R-:W-:-:S03]  /*9740*/  LOP3.LUT R36, R222, 0x38, R47, 0xf8, !PT ;  /* 0x00000038de247812 */ /* 0x000fc600078ef82f */
[----:B------:R-:W-:Y:S01]  /*9750*/  IMAD R37, R38, 0x1400, R225 ;  /* 0x0000140026257824 */ /* 0x000fe200078e02e1 */
[----:B------:R-:W-:-:S05]  /*9760*/  LOP3.LUT R36, R36, R39, RZ, 0x3c, !PT ;  /* 0x0000002724247212 */ /* 0x000fca00078e3cff */
[----:B------:R-:W-:Y:S02]  /*9770*/  IMAD.IADD R36, R37, 0x1, R36 ;  /* 0x0000000125247824 */ /* 0x000fe400078e0224 */
[C---:B------:R-:W-:Y:S02]  /*9780*/  IMAD R37, R19.reuse, 0x5000, R132 ;  /* 0x0000500013257824 */ /* 0x040fe400078e0284 */
[----:B------:R-:W-:Y:S02]  /*9790*/  IMAD R39, R19, 0x5000, R36 ;  /* 0x0000500013277824 */ /* 0x000fe400078e0224 */
[----:B------:R-:W-:-:S03]  /*97a0*/  IMAD R37, R37, 0x2, R18 ;  /* 0x0000000225257824 */ /* 0x000fc600078e0212 */
[----:B------:R-:W-:-:S03]  /*97b0*/  LEA R40, R39, R18, 0x1 ;  /* 0x0000001227287211 */ /* 0x000fc600078e08ff */
[----:B------:R-:W0:Y:S04]  /*97c0*/  LDS.128 R36, [R37+0x24400] ;  /* 0x0244000025247984 */ /* 0x000e280000000c00 */
[----:B------:R-:W2:Y:S01]  /*97d0*/  LDS.128 R40, [R40+0x24400] ;  /* 0x0244000028287984 */ /* 0x000ea20000000c00 */
[----:B------:R-:W-:Y:S05]  /*97e0*/  @P4 BRA `(.L_x_743) ;  /* 0x00000004005c4947 */ /* 0x000fea0003800000 */
[----:B0-----:R-:W-:Y:S01]  /*97f0*/  IMAD.MOV.U32 R52, RZ, RZ, R36 ;  /* 0x000000ffff347224 */ /* 0x001fe200078e0024 */
[----:B------:R-:W-:Y:S01]  /*9800*/  SHF.R.U32.HI R58, RZ, 0x10, R77 ;  /* 0x00000010ff3a7819 */ /* 0x000fe2000001164d */
[----:B--2---:R-:W-:Y:S01]  /*9810*/  IMAD.MOV.U32 R36, RZ, RZ, R41 ;  /* 0x000000ffff247224 */ /* 0x004fe200078e0029 */
[----:B------:R-:W-:Y:S01]  /*9820*/  SHF.R.U32.HI R56, RZ, 0x10, R69 ;  /* 0x00000010ff387819 */ /* 0x000fe20000011645 */
[----:B------:R-:W-:Y:S01]  /*9830*/  IMAD.MOV.U32 R53, RZ, RZ, R40 ;  /* 0x000000ffff357224 */ /* 0x000fe200078e0028 */
[----:B------:R-:W-:Y:S01]  /*9840*/  MOV R41, R39 ;  /* 0x0000002700297202 */ /* 0x000fe20000000f00 */
[----:B------:R-:W-:Y:S01]  /*9850*/  IMAD.MOV.U32 R54, RZ, RZ, R43 ;  /* 0x000000ffff367224 */ /* 0x000fe200078e002b */
[----:B------:R-:W-:Y:S01]  /*9860*/  SHF.R.U32.HI R59, RZ, 0x10, R79 ;  /* 0x00000010ff3b7819 */ /* 0x000fe2000001164f */
[----:B------:R-:W-:Y:S01]  /*9870*/  HADD2.F32 R57, -RZ, R153.H1_H1 ;  /* 0x30000099ff397230 */ /* 0x000fe20000004100 */
[--C-:B------:R-:W-:Y:S01]  /*9880*/  SHF.R.U64 R46, R70, 0x10, R71.reuse ;  /* 0x00000010462e7819 */ /* 0x100fe20000001247 */
[--C-:B------:R-:W-:Y:S01]  /*9890*/  HADD2.F32 R40, -RZ, R36.reuse.H0_H0 ;  /* 0x20000024ff287230 */ /* 0x100fe20000004100 */
[----:B------:R-:W-:Y:S01]  /*98a0*/  SHF.R.U32.HI R70, RZ, 0x10, R71 ;  /* 0x00000010ff467819 */ /* 0x000fe20000011647 */
[----:B------:R-:W-:Y:S01]  /*98b0*/  HADD2.F32 R43, -RZ, R36.H1_H1 ;  /* 0x30000024ff2b7230 */ /* 0x000fe20000004100 */
[----:B------:R-:W-:Y:S01]  /*98c0*/  SHF.R.U64 R51, R76, 0x10, R77 ;  /* 0x000000104c337819 */ /* 0x000fe2000000124d */
[--C-:B------:R-:W-:Y:S01]  /*98d0*/  HADD2.F32 R36, -RZ, R37.reuse.H0_H0 ;  /* 0x20000025ff247230 */ /* 0x100fe20000004100 */
[----:B------:R-:W-:Y:S01]  /*98e0*/  SHF.R.U64 R50, R68, 0x10, R69 ;  /* 0x0000001044327819 */ /* 0x000fe20000001245 */
[----:B------:R-:W-:Y:S01]  /*98f0*/  HADD2.F32 R58, -RZ, R58.H0_H0 ;  /* 0x2000003aff3a7230 */ /* 0x000fe20000004100 */
[----:B------:R-:W-:Y:S01]  /*9900*/  SHF.R.U64 R48, R78, 0x10, R79 ;  /* 0x000000104e307819 */ /* 0x000fe2000000124f */
[----:B------:R-:W-:-:S02]  /*9910*/  HADD2.F32 R39, -RZ, R37.H1_H1 ;  /* 0x30000025ff277230 */ /* 0x000fc40000004100 */
[-C--:B------:R-:W-:Y:S01]  /*9920*/  FMUL.FTZ R37, R40, R57.reuse ;  /* 0x0000003928257220 */ /* 0x080fe20000410000 */
[----:B------:R-:W-:Y:S02]  /*9930*/  HADD2.F32 R55, -RZ, R150.H1_H1 ;  /* 0x30000096ff377230 */ /* 0x000fe40000004100 */
[C---:B------:R-:W-:Y:S01]  /*9940*/  FMUL.FTZ R57, R36.reuse, R57 ;  /* 0x0000003924397220 */ /* 0x040fe20000410000 */
[----:B------:R-:W-:Y:S02]  /*9950*/  HADD2.F32 R56, -RZ, R56.H0_H0 ;  /* 0x20000038ff387230 */ /* 0x000fe40000004100 */
[-C--:B------:R-:W-:Y:S01]  /*9960*/  FMUL.FTZ R60, R43, R58.reuse ;  /* 0x0000003a2b3c7220 */ /* 0x080fe20000410000 */
[----:B------:R-:W-:Y:S01]  /*9970*/  FMUL.FTZ R58, R39, R58 ;  /* 0x0000003a273a7220 */ /* 0x000fe20000410000 */
[-C--:B------:R-:W-:Y:S01]  /*9980*/  FFMA.FTZ R36, R36, R55.reuse, -R37 ;  /* 0x0000003724247223 */ /* 0x080fe20000010825 */
[----:B------:R-:W-:Y:S01]  /*9990*/  FFMA.FTZ R37, R40, R55, R57 ;  /* 0x0000003728257223 */ /* 0x000fe20000010039 */
[----:B------:R-:W-:-:S02]  /*99a0*/  HADD2.F32 R55, -RZ, R54.H0_H0 ;  /* 0x20000036ff377230 */ /* 0x000fc40000004100 */
[-C--:B------:R-:W-:Y:S01]  /*99b0*/  FFMA.FTZ R40, R43, R56.reuse, R58 ;  /* 0x000000382b287223 */ /* 0x080fe2000001003a */
[----:B------:R-:W-:Y:S02]  /*99c0*/  HADD2.F32 R58, -RZ, R152.H1_H1 ;  /* 0x30000098ff3a7230 */ /* 0x000fe40000004100 */
[----:B------:R-:W-:Y:S01]  /*99d0*/  FFMA.FTZ R39, R39, R56, -R60 ;  /* 0x0000003827277223 */ /* 0x000fe2000001083c */
[----:B------:R-:W-:Y:S02]  /*99e0*/  HADD2.F32 R43, -RZ, R41.H0_H0 ;  /* 0x20000029ff2b7230 */ /* 0x000fe40000004100 */
[----:B------:R-:W-:Y:S02]  /*99f0*/  HADD2.F32 R54, -RZ, R54.H1_H1 ;  /* 0x30000036ff367230 */ /* 0x000fe40000004100 */
[-C--:B------:R-:W-:Y:S01]  /*9a00*/  FMUL.FTZ R60, R55, R58.reuse ;  /* 0x0000003a373c7220 */ /* 0x080fe20000410000 */
[----:B------:R-:W-:Y:S02]  /*9a10*/  HADD2.F32 R59, -RZ, R59.H0_H0 ;  /* 0x2000003bff3b7230 */ /* 0x000fe40000004100 */
[----:B------:R-:W-:Y:S01]  /*9a20*/  FMUL.FTZ R58, R43, R58 ;  /* 0x0000003a2b3a7220 */ /* 0x000fe20000410000 */
[----:B------:R-:W-:Y:S01]  /*9a30*/  HADD2.F32 R56, -RZ, R151.H1_H1 ;  /* 0x30000097ff387230 */ /* 0x000fe20000004100 */
[----:B------:R-:W-:Y:S01]  /*9a40*/  F2FP.F16.F32.PACK_AB R39, R39, R36 ;  /* 0x000000242727723e */ /* 0x000fe200000000ff */
[----:B------:R-:W-:-:S02]  /*9a50*/  HADD2.F32 R41, -RZ, R41.H1_H1 ;  /* 0x30000029ff297230 */ /* 0x000fc40000004100 */
[CC--:B------:R-:W-:Y:S01]  /*9a60*/  FMUL.FTZ R64, R54.reuse, R59.reuse ;  /* 0x0000003b36407220 */ /* 0x0c0fe20000410000 */
[----:B------:R-:W-:Y:S02]  /*9a70*/  HADD2.F32 R57, -RZ, R70.H0_H0 ;  /* 0x20000046ff397230 */ /* 0x000fe40000004100 */
[-C--:B------:R-:W-:Y:S01]  /*9a80*/  FFMA.FTZ R61, R43, R56.reuse, -R60 ;  /* 0x000000382b3d7223 */ /* 0x080fe2000001083c */
[----:B------:R-:W-:Y:S01]  /*9a90*/  FFMA.FTZ R62, R55, R56, R58 ;  /* 0x00000038373e7223 */ /* 0x000fe2000001003a */
[C---:B------:R-:W-:Y:S01]  /*9aa0*/  FMUL.FTZ R59, R41.reuse, R59 ;  /* 0x0000003b293b7220 */ /* 0x040fe20000410000 */
[----:B------:R-:W-:Y:S02]  /*9ab0*/  HADD2.F32 R56, -RZ, R153.H0_H0 ;  /* 0x20000099ff387230 */ /* 0x000fe40000004100 */
[-C--:B------:R-:W-:Y:S01]  /*9ac0*/  FFMA.FTZ R64, R41, R57.reuse, -R64 ;  /* 0x0000003929407223 */ /* 0x080fe20000010840 */
[----:B------:R-:W-:Y:S02]  /*9ad0*/  HADD2.F32 R43, -RZ, R53.H0_H0 ;  /* 0x20000035ff2b7230 */ /* 0x000fe40000004100 */
[----:B------:R-:W-:Y:S01]  /*9ae0*/  FFMA.FTZ R63, R54, R57, R59 ;  /* 0x00000039363f7223 */ /* 0x000fe2000001003b */
[----:B------:R-:W-:-:S02]  /*9af0*/  HADD2.F32 R41, -RZ, R52.H0_H0 ;  /* 0x20000034ff297230 */ /* 0x000fc40000004100 */
[----:B------:R-:W-:Y:S02]  /*9b00*/  HADD2.F32 R51, -RZ, R51.H0_H0 ;  /* 0x20000033ff337230 */ /* 0x000fe40000004100 */
[-C--:B------:R-:W-:Y:S01]  /*9b10*/  FMUL.FTZ R58, R43, R56.reuse ;  /* 0x000000382b3a7220 */ /* 0x080fe20000410000 */
[----:B------:R-:W-:Y:S02]  /*9b20*/  HADD2.F32 R52, -RZ, R52.H1_H1 ;  /* 0x30000034ff347230 */ /* 0x000fe40000004100 */
[----:B------:R-:W-:Y:S01]  /*9b30*/  FMUL.FTZ R56, R41, R56 ;  /* 0x0000003829387220 */ /* 0x000fe20000410000 */
[----:B------:R-:W-:Y:S01]  /*9b40*/  HADD2.F32 R54, -RZ, R151.H0_H0 ;  /* 0x20000097ff367230 */ /* 0x000fe20000004100 */
[----:B------:R-:W-:Y:S01]  /*9b50*/  F2FP.F16.F32.PACK_AB R61, R64, R61 ;  /* 0x0000003d403d723e */ /* 0x000fe200000000ff */
[----:B------:R-:W-:Y:S02]  /*9b60*/  HADD2.F32 R53, -RZ, R53.H1_H1 ;  /* 0x30000035ff357230 */ /* 0x000fe40000004100 */
[----:B------:R-:W-:Y:S01]  /*9b70*/  FMUL.FTZ R60, R52, R51 ;  /* 0x00000033343c7220 */ /* 0x000fe20000410000 */
[----:B------:R-:W-:-:S02]  /*9b80*/  HADD2.F32 R50, -RZ, R50.H0_H0 ;  /* 0x20000032ff327230 */ /* 0x000fc40000004100 */
[-C--:B------:R-:W-:Y:S01]  /*9b90*/  FFMA.FTZ R56, R43, R54.reuse, R56 ;  /* 0x000000362b387223 */ /* 0x080fe20000010038 */
[----:B------:R-:W-:Y:S01]  /*9ba0*/  FFMA.FTZ R58, R41, R54, -R58 ;  /* 0x00000036293a7223 */ /* 0x000fe2000001083a */
[C---:B------:R-:W-:Y:S01]  /*9bb0*/  FMUL.FTZ R55, R53.reuse, R51 ;  /* 0x0000003335377220 */ /* 0x040fe20000410000 */
[----:B------:R-:W-:Y:S02]  /*9bc0*/  HADD2.F32 R43, -RZ, R42.H0_H0 ;  /* 0x2000002aff2b7230 */ /* 0x000fe40000004100 */
[-C--:B------:R-:W-:Y:S01]  /*9bd0*/  FFMA.FTZ R57, R53, R50.reuse, R60 ;  /* 0x0000003235397223 */ /* 0x080fe2000001003c */
[----:B------:R-:W-:Y:S02]  /*9be0*/  HADD2.F32 R150, -RZ, R150.H0_H0 ;  /* 0x20000096ff967230 */ /* 0x000fe40000004100 */
[----:B------:R-:W-:Y:S01]  /*9bf0*/  FFMA.FTZ R55, R52, R50, -R55 ;  /* 0x0000003234377223 */ /* 0x000fe20000010837 */
[----:B------:R-:W-:Y:S02]  /*9c00*/  HADD2.F32 R53, -RZ, R48.H0_H0 ;  /* 0x20000030ff357230 */ /* 0x000fe40000004100 */
[----:B------:R-:W-:-:S02]  /*9c10*/  HADD2.F32 R41, -RZ, R38.H0_H0 ;  /* 0x20000026ff297230 */ /* 0x000fc40000004100 */
[----:B------:R-:W-:Y:S01]  /*9c20*/  HADD2.F32 R42, -RZ, R42.H1_H1 ;  /* 0x3000002aff2a7230 */ /* 0x000fe20000004100 */
[----:B------:R-:W-:Y:S01]  /*9c30*/  F2FP.F16.F32.PACK_AB R36, R55, R58 ;  /* 0x0000003a3724723e */ /* 0x000fe200000000ff */
[----:B------:R-:W-:Y:S02]  /*9c40*/  HADD2.F32 R38, -RZ, R38.H1_H1 ;  /* 0x30000026ff267230 */ /* 0x000fe40000004100 */
[----:B------:R-:W-:Y:S02]  /*9c50*/  HADD2.F32 R51, -RZ, R46.H0_H0 ;  /* 0x2000002eff337230 */ /* 0x000fe40000004100 */
[-C--:B------:R-:W-:Y:S01]  /*9c60*/  FMUL.FTZ R46, R43, R150.reuse ;  /* 0x000000962b2e7220 */ /* 0x080fe20000410000 */
[----:B------:R-:W-:Y:S02]  /*9c70*/  HADD2.F32 R152, -RZ, R152.H0_H0 ;  /* 0x20000098ff987230 */ /* 0x000fe40000004100 */
[-C--:B------:R-:W-:Y:S01]  /*9c80*/  FMUL.FTZ R59, R42, R53.reuse ;  /* 0x000000352a3b7220 */ /* 0x080fe20000410000 */
[C---:B------:R-:W-:Y:S01]  /*9c90*/  FMUL.FTZ R150, R41.reuse, R150 ;  /* 0x0000009629967220 */ /* 0x040fe20000410000 */
[----:B------:R-:W-:Y:S01]  /*9ca0*/  FMUL.FTZ R53, R38, R53 ;  /* 0x0000003526357220 */ /* 0x000fe20000410000 */
[----:B------:R-:W-:-:S02]  /*9cb0*/  FFMA.FTZ R46, R41, R152, -R46 ;  /* 0x00000098292e7223 */ /* 0x000fc4000001082e */
[----:B------:R-:W-:Y:S01]  /*9cc0*/  FFMA.FTZ R150, R43, R152, R150 ;  /* 0x000000982b967223 */ /* 0x000fe20000010096 */
[-C--:B------:R-:W-:Y:S01]  /*9cd0*/  FFMA.FTZ R59, R38, R51.reuse, -R59 ;  /* 0x00000033263b7223 */ /* 0x080fe2000001083b */
[----:B------:R-:W-:Y:S01]  /*9ce0*/  FFMA.FTZ R53, R42, R51, R53 ;  /* 0x000000332a357223 */ /* 0x000fe20000010035 */
[----:B------:R-:W-:Y:S01]  /*9cf0*/  F2FP.F16.F32.PACK_AB R41, R40, R37 ;  /* 0x000000252829723e */ /* 0x000fe200000000ff */
[----:B------:R-:W-:Y:S01]  /*9d00*/  IMAD.MOV.U32 R37, RZ, RZ, R39 ;  /* 0x000000ffff257224 */ /* 0x000fe200078e0027 */
[----:B------:R-:W-:Y:S01]  /*9d10*/  F2FP.F16.F32.PACK_AB R43, R63, R62 ;  /* 0x0000003e3f2b723e */ /* 0x000fe200000000ff */
[----:B------:R-:W-:Y:S01]  /*9d20*/  IMAD.MOV.U32 R39, RZ, RZ, R61 ;  /* 0x000000ffff277224 */ /* 0x000fe200078e003d */
[----:B------:R-:W-:Y:S02]  /*9d30*/  F2FP.F16.F32.PACK_AB R40, R57, R56 ;  /* 0x000000383928723e */ /* 0x000fe400000000ff */
[----:B------:R-:W-:Y:S02]  /*9d40*/  F2FP.F16.F32.PACK_AB R38, R59, R46 ;  /* 0x0000002e3b26723e */ /* 0x000fe400000000ff */
[----:B------:R-:W-:-:S07]  /*9d50*/  F2FP.F16.F32.PACK_AB R42, R53, R150 ;  /* 0x00000096352a723e */ /* 0x000fce00000000ff */
.L_x_743:
[----:B------:R-:W-:Y:S05]  /*9d60*/  BSYNC B1 ;  /* 0x0000000000017941 */ /* 0x000fea0003800000 */
.L_x_742:
[----:B------:R-:W-:Y:S01]  /*9d70*/  ISETP.GE.AND P3, PT, R47, R145, PT ;  /* 0x000000912f00720c */ /* 0x000fe20003f66270 */
[----:B------:R-:W-:Y:S02]  /*9d80*/  ULDC.64 UR4, c[0x0][0x208] ;  /* 0x0000820000047ab9 */ /* 0x000fe40000000a00 */
[----:B0-----:R0:W-:Y:S10]  /*9d90*/  STG.E.128 desc[UR4][R44.64], R36 ;  /* 0x000000242c007986 */ /* 0x0011f4000c101d04 */
[----:B------:R-:W-:Y:S05]  /*9da0*/  @P3 BRA `(.L_x_698) ;  /* 0x0000000400203947 */ /* 0x000fea0003800000 */
[--C-:B------:R-:W-:Y:S01]  /*9db0*/  IADD3 R124, P3, P4, R96, R124, R47.reuse ;  /* 0x0000007c607c7210 */ /* 0x100fe20007c7e02f */
[----:B------:R-:W-:Y:S01]  /*9dc0*/  ULDC.64 UR4, c[0x0][0x208] ;  /* 0x0000820000047ab9 */ /* 0x000fe20000000a00 */
[----:B------:R-:W-:-:S04]  /*9dd0*/  SHF.R.S32.HI R47, RZ, 0x1f, R47 ;  /* 0x0000001fff2f7819 */ /* 0x000fc8000001142f */
[----:B------:R-:W-:Y:S02]  /*9de0*/  IADD3.X R49, R92, R49, R47, P3, P4 ;  /* 0x000000315c317210 */ /* 0x000fe40001fe842f */
[----:B------:R-:W-:-:S04]  /*9df0*/  LEA R116, P3, R124, R116, 0x1 ;  /* 0x000000747c747211 */ /* 0x000fc800078608ff */
[----:B------:R-:W-:-:S05]  /*9e00*/  LEA.HI.X R117, R124, R117, R49, 0x1, P3 ;  /* 0x000000757c757211 */ /* 0x000fca00018f0c31 */
[----:B--2---:R2:W-:Y:S01]  /*9e10*/  STG.E.128 desc[UR4][R116.64], R40 ;  /* 0x0000002874007986 */ /* 0x0045e2000c101d04 */
[----:B------:R-:W-:Y:S05]  /*9e20*/  BRA `(.L_x_698) ;  /* 0x0000000400007947 */ /* 0x000fea0003800000 */
.L_x_655:
[----:B------:R-:W-:-:S04]  /*9e30*/  ULOP3.LUT UR4, UR60, 0x1, URZ, 0xfc, !UPT ;  /* 0x000000013c047892 */ /* 0x000fc8000f8efc3f */
[----:B------:R-:W-:-:S06]  /*9e40*/  UISETP.NE.AND UP0, UPT, UR4, 0x3, UPT ;  /* 0x000000030400788c */ /* 0x000fcc000bf05270 */
[----:B------:R-:W-:-:S13]  /*9e50*/  PLOP3.LUT P2, PT, PT, PT, UP0, 0x80, 0x0 ;  /* 0x000000000000781c */ /* 0x000fda0003f4f008 */
[----:B------:R-:W-:Y:S05]  /*9e60*/  @!P2 BRA `(.L_x_744) ;  /* 0x000000000004a947 */ /* 0x000fea0003800000 */
[----:B------:R-:W-:Y:S01]  /*9e70*/  BPT.TRAP 0x1 ;  /* 0x000000040000795c */ /* 0x000fe20000300000 */
.L_x_744:
[----:B------:R-:W-:Y:S01]  /*9e80*/  LEA R0, R19, R18, 0x3 ;  /* 0x0000001213007211 */ /* 0x000fe200078e18ff */
[----:B------:R-:W-:Y:S01]  /*9e90*/  IMAD R3, R24, -0x50, R2 ;  /* 0xffffffb018037824 */ /* 0x000fe200078e0202 */
[----:B------:R-:W-:Y:S01]  /*9ea0*/  SHF.L.U32 R114, R217, 0x1f, RZ ;  /* 0x0000001fd9727819 */ /* 0x000fe200000006ff */
[----:B------:R-:W-:Y:S03]  /*9eb0*/  BSSY B1, `(.L_x_745) ;  /* 0x0000005000017945 */ /* 0x000fe60003800000 */
[----:B------:R-:W1:Y:S01]  /*9ec0*/  SYNCS.PHASECHK.TRANS64.TRYWAIT P3, [R0+URZ+0x38890], R114 ;  /* 0x03889072000075a7 */ /* 0x000e62000806017f */
[----:B------:R-:W-:-:S04]  /*9ed0*/  VIMNMX R3, R3, 0x50, PT ;  /* 0x0000005003037848 */ /* 0x000fc80003fe0100 */
[----:B------:R-:W-:Y:S01]  /*9ee0*/  ISETP.GE.AND P4, PT, R212, R3, PT ;  /* 0x00000003d400720c */ /* 0x000fe20003f86270 */
[----:B-1----:R-:W-:-:S12]  /*9ef0*/  @!P3 BRA `(.L_x_746) ;  /* 0x000001e4002cb947 */ /* 0x002fd80003800000 */
.L_x_1054:
[----:B------:R-:W-:Y:S05]  /*9f00*/  BSYNC B1 ;  /* 0x0000000000017941 */ /* 0x000fea0003800000 */
.L_x_745:
[----:B------:R-:W-:Y:S04]  /*9f10*/  BSSY B1, `(.L_x_747) ;  /* 0x000000f000017945 */ /* 0x000fe80003800000 */
[----:B------:R-:W-:Y:S05]  /*9f20*/  @P4 BRA `(.L_x_748) ;  /* 0x0000000000344947 */ /* 0x000fea0003800000 */
[----:B------:R-:W-:Y:S01]  /*9f30*/  ISETP.NE.AND P5, PT, R26, RZ, PT ;  /* 0x000000ff1a00720c */ /* 0x000fe20003fa5270 */
[----:B------:R-:W-:Y:S01]  /*9f40*/  ULDC.64 UR4, c[0x0][0x208] ;  /* 0x0000820000047ab9 */ /* 0x000fe20000000a00 */
[----:B------:R-:W-:Y:S02]  /*9f50*/  ISETP.NE.AND P4, PT, R10, RZ, PT ;  /* 0x000000ff0a00720c */ /* 0x000fe40003f85270 */
[----:B------:R-:W-:-:S09]  /*9f60*/  ISETP.NE.AND P3, PT, R9, RZ, PT ;  /* 0x000000ff0900720c */ /* 0x000fd20003f65270 */
[----:B0-----:R-:W0:Y:S04]  /*9f70*/  @P5 LDS.128 R36, [R4+0x24400] ;  /* 0x0244000004245984 */ /* 0x001e280000000c00 */
[----:B------:R-:W2:Y:S04]  /*9f80*/  @P3 LDS.128 R40, [R4+0x29400] ;  /* 0x0294000004283984 */ /* 0x000ea80000000c00 */
[----:B0-----:R-:W-:Y:S01]  /*9f90*/  @P5 STG.E.128 desc[UR4][R56.64], R36 ;  /* 0x0000002438005986 */ /* 0x001fe2000c101d04 */
[----:B------:R-:W-:-:S03]  /*9fa0*/  ISETP.NE.AND P5, PT, R8, RZ, PT ;  /* 0x000000ff0800720c */ /* 0x000fc60003fa5270 */
[----:B------:R-:W0:Y:S04]  /*9fb0*/  @P4 LDS.128 R36, [R4+0x26c00] ;  /* 0x026c000004244984 */ /* 0x000e280000000c00 */
[----:B--2---:R-:W-:Y:S06]  /*9fc0*/  @P3 STG.E.128 desc[UR4][R56.64+0x100], R40 ;  /* 0x0001002838003986 */ /* 0x004fec000c101d04 */
[----:B------:R-:W2:Y:S04]  /*9fd0*/  @P5 LDS.128 R44, [R4+0x2bc00] ;  /* 0x02bc0000042c5984 */ /* 0x000ea80000000c00 */
[----:B0-----:R3:W-:Y:S04]  /*9fe0*/  @P4 STG.E.128 desc[UR4][R56.64+0x80], R36 ;  /* 0x0000802438004986 */ /* 0x0017e8000c101d04 */
[----:B--2---:R3:W-:Y:S02]  /*9ff0*/  @P5 STG.E.128 desc[UR4][R56.64+0x180], R44 ;  /* 0x0001802c38005986 */ /* 0x0047e4000c101d04 */
.L_x_748:
[----:B------:R-:W-:Y:S05]  /*a000*/  BSYNC B1 ;  /* 0x0000000000017941 */ /* 0x000fea0003800000 */
.L_x_747:
[----:B---3--:R-:W-:Y:S01]  /*a010*/  VIADD R36, R212, 0x20 ;  /* 0x00000020d4247836 */ /* 0x008fe20000000000 */
[----:B------:R-:W-:Y:S04]  /*a020*/  BSSY B1, `(.L_x_749) ;  /* 0x0000010000017945 */ /* 0x000fe80003800000 */
[----:B------:R-:W-:-:S13]  /*a030*/  ISETP.GE.AND P3, PT, R36, R3, PT ;  /* 0x000000032400720c */ /* 0x000fda0003f66270 */
        /* <DEDUP_REMOVED lines=14> */
.L_x_750:
[----:B------:R-:W-:Y:S05]  /*a120*/  BSYNC B1 ;  /* 0x0000000000017941 */ /* 0x000fea0003800000 */
.L_x_749:
[----:B---3--:R-:W-:-:S05]  /*a130*/  VIADD R36, R212, 0x40 ;  /* 0x00000040d4247836 */ /* 0x008fca0000000000 */
        /* <DEDUP_REMOVED lines=15> */
.L_x_698:
[----:B------:R-:W-:Y:S05]  /*a230*/  BSYNC B0 ;  /* 0x0000000000007941 */ /* 0x000fea0003800000 */
.L_x_654:
[----:B01234-:R-:W0:Y:S01]  /*a240*/  S2R R36, SR_TID.X ;  /* 0x0000000000247919 */ /* 0x01fe220000002100 */
[----:B------:R-:W-:Y:S01]  /*a250*/  @!PT LDS RZ, [RZ] ;  /* 0x00000000fffff984 */ /* 0x000fe20000000800 */
[----:B------:R-:W-:Y:S01]  /*a260*/  @!PT LDS RZ, [RZ] ;  /* 0x00000000fffff984 */ /* 0x000fe20000000800 */
[----:B------:R-:W-:Y:S01]  /*a270*/  @!PT LDS RZ, [RZ] ;  /* 0x00000000fffff984 */ /* 0x000fe20000000800 */
[----:B------:R-:W-:Y:S01]  /*a280*/  @!PT LDS RZ, [RZ] ;  /* 0x00000000fffff984 */ /* 0x000fe20000000800 */
[----:B------:R1:W-:Y:S06]  /*a290*/  MEMBAR.ALL.CTA ;  /* 0x0000000000007992 */ /* 0x0003ec0000008000 */
[----:B-1----:R-:W1:Y:S01]  /*a2a0*/  FENCE.VIEW.ASYNC.S ;  /* 0x00000000000073c6 */ /* 0x002e620000000000 */
[----:B------:R-:W-:Y:S05]  /*a2b0*/  WARPSYNC.ALL ;  /* 0x0000000000007948 */ /* 0x000fea0003800000 */
[----:B------:R-:W-:Y:S01]  /*a2c0*/  BSSY B0, `(.L_x_751) ;  /* 0x0000009000007945 */ /* 0x000fe20003800000 */
[----:B0-----:R-:W-:Y:S01]  /*a2d0*/  LOP3.LUT R36, R36, 0x7f, RZ, 0xc0, !PT ;  /* 0x0000007f24247812 */ /* 0x001fe200078ec0ff */
[----:B-1----:R0:W-:Y:S03]  /*a2e0*/  BAR.SYNC.DEFER_BLOCKING R149, 0x80 ;  /* 0x000200950000751d */ /* 0x0021e60000010000 */
[----:B------:R-:W-:-:S13]  /*a2f0*/  ISETP.NE.AND P3, PT, R36, RZ, PT ;  /* 0x000000ff2400720c */ /* 0x000fda0003f65270 */
[----:B------:R-:W-:-:S05]  /*a300*/  @!P3 VIADD R36, R0, 0x388a0 ;  /* 0x000388a00024b836 */ /* 0x000fca0000000000 */
[----:B------:R-:W-:-:S04]  /*a310*/  @!P3 PRMT R36, RZ, 0x654, R36 ;  /* 0x00000654ff24b816 */ /* 0x000fc80000000024 */
[----:B------:R0:W-:Y:S01]  /*a320*/  @!P3 SYNCS.ARRIVE.TRANS64.RED.A1T0 RZ, [R36+URZ], RZ ;  /* 0x000000ff24ffb9a7 */ /* 0x0001e2000810043f */
[----:B------:R-:W-:Y:S05]  /*a330*/  @!P2 BRA `(.L_x_752) ;  /* 0x000000000004a947 */ /* 0x000fea0003800000 */
[----:B------:R-:W-:Y:S01]  /*a340*/  BPT.TRAP 0x1 ;  /* 0x000000040000795c */ /* 0x000fe20000300000 */
.L_x_752:
[----:B------:R-:W-:Y:S05]  /*a350*/  BSYNC B0 ;  /* 0x0000000000007941 */ /* 0x000fea0003800000 */
.L_x_751:
[----:B------:R-:W1:Y:S01]  /*a360*/  SYNCS.PHASECHK.TRANS64.TRYWAIT P2, [R0+URZ+0x388b0], R114 ;  /* 0x0388b072000075a7 */ /* 0x000e62000804017f */
[----:B------:R-:W-:Y:S01]  /*a370*/  ULDC UR61, c[0x0][0x2f4] ;  /* 0x0000bd00003d7ab9 */ /* 0x000fe20000000800 */
[----:B------:R-:W-:Y:S01]  /*a380*/  ULDC.64 UR56, c[0x0][0x328] ;  /* 0x0000ca0000387ab9 */ /* 0x000fe20000000a00 */
[----:B------:R-:W-:Y:S01]  /*a390*/  ULDC.64 UR58, c[0x0][0x318] ;  /* 0x0000c600003a7ab9 */ /* 0x000fe20000000a00 */
[----:B------:R-:W-:Y:S01]  /*a3a0*/  BSSY B0, `(.L_x_753) ;  /* 0x0000004000007945 */ /* 0x000fe20003800000 */
[----:B------:R-:W-:Y:S01]  /*a3b0*/  ISETP.GE.AND P4, PT, R212, R3, PT ;  /* 0x00000003d400720c */ /* 0x000fe20003f86270 */
[----:B------:R-:W-:Y:S02]  /*a3c0*/  IMAD.WIDE R48, R24, 0x50, R112 ;  /* 0x0000005018307825 */ /* 0x000fe400078e0270 */
[----:B-1----:R-:W-:Y:S10]  /*a3d0*/  @!P2 BRA `(.L_x_754) ;  /* 0x000001e00008a947 */ /* 0x002ff40003800000 */
.L_x_1055:
[----:B------:R-:W-:Y:S05]  /*a3e0*/  BSYNC B0 ;  /* 0x0000000000007941 */ /* 0x000fea0003800000 */
.L_x_753:
[----:B------:R-:W-:Y:S04]  /*a3f0*/  BSSY B0, `(.L_x_755) ;  /* 0x0000017000007945 */ /* 0x000fe80003800000 */
[----:B------:R-:W-:Y:S05]  /*a400*/  @P4 BRA `(.L_x_756) ;  /* 0x0000000000544947 */ /* 0x000fea0003800000 */
[----:B------:R-:W-:Y:S01]  /*a410*/  ISETP.GE.AND P5, PT, R16, UR61, PT ;  /* 0x0000003d10007c0c */ /* 0x000fe2000bfa6270 */
[----:B------:R-:W-:Y:S01]  /*a420*/  IMAD R43, R49, UR56, RZ ;  /* 0x00000038312b7c24 */ /* 0x000fe2000f8e02ff */
[----:B------:R-:W-:Y:S01]  /*a430*/  MOV R40, R94 ;  /* 0x0000005e00287202 */ /* 0x000fe20000000f00 */
[----:B------:R-:W-:Y:S01]  /*a440*/  IMAD.MOV.U32 R41, RZ, RZ, R5 ;  /* 0x000000ffff297224 */ /* 0x000fe200078e0005 */
[----:B------:R-:W-:Y:S01]  /*a450*/  ULDC.64 UR4, c[0x0][0x208] ;  /* 0x0000820000047ab9 */ /* 0x000fe20000000a00 */
[C---:B------:R-:W-:Y:S01]  /*a460*/  IMAD R43, R48.reuse, UR57, R43 ;  /* 0x00000039302b7c24 */ /* 0x040fe2000f8e022b */
[----:B------:R-:W-:Y:S01]  /*a470*/  ISETP.GE.AND P4, PT, R213, UR61, PT ;  /* 0x0000003dd5007c0c */ /* 0x000fe2000bf86270 */
[----:B------:R-:W-:-:S04]  /*a480*/  IMAD.WIDE.U32 R40, R48, UR56, R40 ;  /* 0x0000003830287c25 */ /* 0x000fc8000f8e0028 */
[----:B------:R-:W-:Y:S01]  /*a490*/  IMAD.IADD R41, R41, 0x1, R43 ;  /* 0x0000000129297824 */ /* 0x000fe200078e022b */
[C---:B------:R-:W-:Y:S01]  /*a4a0*/  LEA R50, P2, R40.reuse, UR58, 0x1 ;  /* 0x0000003a28327c11 */ /* 0x040fe2000f8408ff */
[----:B0-----:R-:W0:Y:S03]  /*a4b0*/  @!P5 LDS.128 R36, [R4+0x400] ;  /* 0x000400000424d984 */ /* 0x001e260000000c00 */
[----:B------:R-:W-:Y:S02]  /*a4c0*/  LEA.HI.X R51, R40, UR59, R41, 0x1, P2 ;  /* 0x0000003b28337c11 */ /* 0x000fe400090f0c29 */
[----:B------:R-:W-:-:S13]  /*a4d0*/  ISETP.GE.AND P2, PT, R218, UR61, PT ;  /* 0x0000003dda007c0c */ /* 0x000fda000bf46270 */
[----:B------:R-:W2:Y:S04]  /*a4e0*/  @!P2 LDS.128 R40, [R4+0x5400] ;  /* 0x005400000428a984 */ /* 0x000ea80000000c00 */
[----:B0-----:R-:W-:Y:S01]  /*a4f0*/  @!P5 STG.E.128 desc[UR4][R50.64], R36 ;  /* 0x000000243200d986 */ /* 0x001fe2000c101d04 */
[----:B------:R-:W-:-:S03]  /*a500*/  ISETP.GE.AND P5, PT, R219, UR61, PT ;  /* 0x0000003ddb007c0c */ /* 0x000fc6000bfa6270 */
[----:B------:R-:W0:Y:S10]  /*a510*/  @!P4 LDS.128 R36, [R4+0x2c00] ;  /* 0x002c00000424c984 */ /* 0x000e340000000c00 */
[----:B------:R-:W3:Y:S04]  /*a520*/  @!P5 LDS.128 R44, [R4+0x7c00] ;  /* 0x007c0000042cd984 */ /* 0x000ee80000000c00 */
[----:B--2---:R2:W-:Y:S04]  /*a530*/  @!P2 STG.E.128 desc[UR4][R50.64+0x100], R40 ;  /* 0x000100283200a986 */ /* 0x0045e8000c101d04 */
[----:B0-----:R2:W-:Y:S04]  /*a540*/  @!P4 STG.E.128 desc[UR4][R50.64+0x80], R36 ;  /* 0x000080243200c986 */ /* 0x0015e8000c101d04 */
[----:B---3--:R2:W-:Y:S02]  /*a550*/  @!P5 STG.E.128 desc[UR4][R50.64+0x180], R44 ;  /* 0x0001802c3200d986 */ /* 0x0085e4000c101d04 */
.L_x_756:
[----:B------:R-:W-:Y:S05]  /*a560*/  BSYNC B0 ;  /* 0x0000000000007941 */ /* 0x000fea0003800000 */
.L_x_755:
[----:B0-2---:R-:W-:Y:S01]  /*a570*/  VIADD R36, R212, 0x20 ;  /* 0x00000020d4247836 */ /* 0x005fe20000000000 */
[----:B------:R-:W-:Y:S04]  /*a580*/  BSSY B0, `(.L_x_757) ;  /* 0x000001a000007945 */ /* 0x000fe80003800000 */
[----:B------:R-:W-:-:S13]  /*a590*/  ISETP.GE.AND P2, PT, R36, R3, PT ;  /* 0x000000032400720c */ /* 0x000fda0003f46270 */
[----:B------:R-:W-:Y:S05]  /*a5a0*/  @P2 BRA `(.L_x_758) ;  /* 0x00000000005c2947 */ /* 0x000fea0003800000 */
[----:B------:R-:W-:Y:S01]  /*a5b0*/  ISETP.GE.AND P2, PT, R16, UR61, PT ;  /* 0x0000003d10007c0c */ /* 0x000fe2000bf46270 */
[----:B------:R-:W-:Y:S01]  /*a5c0*/  IMAD.MOV.U32 R41, RZ, RZ, R5 ;  /* 0x000000ffff297224 */ /* 0x000fe200078e0005 */
[----:B------:R-:W-:Y:S01]  /*a5d0*/  IADD3 R43, P4, R48, 0x20, RZ ;  /* 0x00000020302b7810 */ /* 0x000fe20007f9e0ff */
[----:B------:R-:W-:Y:S01]  /*a5e0*/  ULDC.64 UR4, c[0x0][0x208] ;  /* 0x0000820000047ab9 */ /* 0x000fe20000000a00 */
[----:B------:R-:W-:Y:S02]  /*a5f0*/  ISETP.GE.AND P5, PT, R213, UR61, PT ;  /* 0x0000003dd5007c0c */ /* 0x000fe4000bfa6270 */
[----:B------:R-:W-:-:S05]  /*a600*/  IADD3.X R40, RZ, R49, RZ, P4, !PT ;  /* 0x00000031ff287210 */ /* 0x000fca00027fe4ff */
[----:B------:R-:W-:Y:S02]  /*a610*/  IMAD R42, R40, UR56, RZ ;  /* 0x00000038282a7c24 */ /* 0x000fe4000f8e02ff */
[----:B------:R-:W0:Y:S01]  /*a620*/  @!P2 LDS.128 R36, [R4+0x1400] ;  /* 0x001400000424a984 */ /* 0x000e220000000c00 */
[----:B------:R-:W-:-:S04]  /*a630*/  IMAD.MOV.U32 R40, RZ, RZ, R94 ;  /* 0x000000ffff287224 */ /* 0x000fc800078e005e */
[----:B------:R-:W-:-:S04]  /*a640*/  IMAD.WIDE.U32 R40, R43, UR56, R40 ;  /* 0x000000382b287c25 */ /* 0x000fc8000f8e0028 */
[----:B------:R-:W-:Y:S01]  /*a650*/  IMAD R43, R43, UR57, R42 ;  /* 0x000000392b2b7c24 */ /* 0x000fe2000f8e022a */
[----:B------:R-:W-:-:S03]  /*a660*/  LEA R50, P4, R40, UR58, 0x1 ;  /* 0x0000003a28327c11 */ /* 0x000fc6000f8808ff */
[----:B------:R-:W-:-:S05]  /*a670*/  IMAD.IADD R41, R41, 0x1, R43 ;  /* 0x0000000129297824 */ /* 0x000fca00078e022b */
        /* <DEDUP_REMOVED lines=10> */
.L_x_758:
[----:B------:R-:W-:Y:S05]  /*a720*/  BSYNC B0 ;  /* 0x0000000000007941 */ /* 0x000fea0003800000 */
.L_x_757:
[----:B--2---:R-:W-:Y:S01]  /*a730*/  IADD3 R36, R212, 0x40, RZ ;  /* 0x00000040d4247810 */ /* 0x004fe20007ffe0ff */
[----:B------:R-:W-:Y:S03]  /*a740*/  BSSY B0, `(.L_x_759) ;  /* 0x000001a000007945 */ /* 0x000fe60003800000 */
[----:B------:R-:W-:-:S13]  /*a750*/  ISETP.GE.AND P2, PT, R36, R3, PT ;  /* 0x000000032400720c */ /* 0x000fda0003f46270 */
[----:B------:R-:W-:Y:S05]  /*a760*/  @P2 BRA `(.L_x_760) ;  /* 0x00000000005c2947 */ /* 0x000fea0003800000 */
[----:B------:R-:W-:Y:S01]  /*a770*/  ISETP.GE.AND P2, PT, R16, UR61, PT ;  /* 0x0000003d10007c0c */ /* 0x000fe2000bf46270 */
[----:B------:R-:W-:Y:S01]  /*a780*/  IMAD.MOV.U32 R40, RZ, RZ, R94 ;  /* 0x000000ffff287224 */ /* 0x000fe200078e005e */
[----:B------:R-:W-:Y:S01]  /*a790*/  IADD3 R3, P4, R48, 0x40, RZ ;  /* 0x0000004030037810 */ /* 0x000fe20007f9e0ff */
[----:B------:R-:W-:Y:S01]  /*a7a0*/  IMAD.MOV.U32 R41, RZ, RZ, R5 ;  /* 0x000000ffff297224 */ /* 0x000fe200078e0005 */
[----:B------:R-:W-:Y:S01]  /*a7b0*/  ULDC.64 UR4, c[0x0][0x208] ;  /* 0x0000820000047ab9 */ /* 0x000fe20000000a00 */
[----:B------:R-:W-:Y:S02]  /*a7c0*/  ISETP.GE.AND P5, PT, R213, UR61, PT ;  /* 0x0000003dd5007c0c */ /* 0x000fe4000bfa6270 */
[----:B------:R-:W-:Y:S02]  /*a7d0*/  IMAD.X R48, RZ, RZ, R49, P4 ;  /* 0x000000ffff307224 */ /* 0x000fe400020e0631 */
[----:B------:R-:W-:-:S04]  /*a7e0*/  IMAD.WIDE.U32 R40, R3, UR56, R40 ;  /* 0x0000003803287c25 */ /* 0x000fc8000f8e0028 */
[----:B------:R-:W0:Y:S01]  /*a7f0*/  @!P2 LDS.128 R36, [R4+0x2400] ;  /* 0x002400000424a984 */ /* 0x000e220000000c00 */
[----:B------:R-:W-:-:S04]  /*a800*/  IMAD R48, R48, UR56, RZ ;  /* 0x0000003830307c24 */ /* 0x000fc8000f8e02ff */
[----:B------:R-:W-:Y:S01]  /*a810*/  IMAD R3, R3, UR57, R48 ;  /* 0x0000003903037c24 */ /* 0x000fe2000f8e0230 */
[----:B------:R-:W-:-:S04]  /*a820*/  LEA R48, P4, R40, UR58, 0x1 ;  /* 0x0000003a28307c11 */ /* 0x000fc8000f8808ff */
[----:B------:R-:W-:-:S04]  /*a830*/  IADD3 R3, R41, R3, RZ ;  /* 0x0000000329037210 */ /* 0x000fc80007ffe0ff */
[----:B------:R-:W-:Y:S02]  /*a840*/  LEA.HI.X R49, R40, UR59, R3, 0x1, P4 ;  /* 0x0000003b28317c11 */ /* 0x000fe4000a0f0c03 */
[----:B------:R-:W-:Y:S01]  /*a850*/  ISETP.GE.AND P4, PT, R218, UR61, PT ;  /* 0x0000003dda007c0c */ /* 0x000fe2000bf86270 */
[----:B------:R-:W2:Y:S04]  /*a860*/  @!P5 LDS.128 R40, [R4+0x4c00] ;  /* 0x004c00000428d984 */ /* 0x000ea80000000c00 */
[----:B0-----:R-:W-:Y:S01]  /*a870*/  @!P2 STG.E.128 desc[UR4][R48.64], R36 ;  /* 0x000000243000a986 */ /* 0x001fe2000c101d04 */
[----:B------:R-:W-:-:S07]  /*a880*/  ISETP.GE.AND P2, PT, R219, UR61, PT ;  /* 0x0000003ddb007c0c */ /* 0x000fce000bf46270 */
[----:B------:R-:W0:Y:S06]  /*a890*/  @!P4 LDS.128 R36, [R4+0x7400] ;  /* 0x007400000424c984 */ /* 0x000e2c0000000c00 */
[----:B------:R-:W3:Y:S04]  /*a8a0*/  @!P2 LDS.128 R44, [R4+0x9c00] ;  /* 0x009c0000042ca984 */ /* 0x000ee80000000c00 */
[----:B--2---:R2:W-:Y:S04]  /*a8b0*/  @!P5 STG.E.128 desc[UR4][R48.64+0x80], R40 ;  /* 0x000080283000d986 */ /* 0x0045e8000c101d04 */
[----:B0-----:R2:W-:Y:S04]  /*a8c0*/  @!P4 STG.E.128 desc[UR4][R48.64+0x100], R36 ;  /* 0x000100243000c986 */ /* 0x0015e8000c101d04 */
[----:B---3--:R2:W-:Y:S02]  /*a8d0*/  @!P2 STG.E.128 desc[UR4][R48.64+0x180], R44 ;  /* 0x0001802c3000a986 */ /* 0x0085e4000c101d04 */
.L_x_760:
[----:B------:R-:W-:Y:S05]  /*a8e0*/  BSYNC B0 ;  /* 0x0000000000007941 */ /* 0x000fea0003800000 */
.L_x_759:
[----:B------:R-:W3:Y:S01]  /*a8f0*/  LDL R3, [R1+0x8] ;  /* 0x0000080001037983 */ /* 0x000ee20000100800 */
[----:B-1----:R-:W-:Y:S01]  /*a900*/  @!P3 VIADD R0, R0, 0x388c0 ;  /* 0x000388c00000b836 */ /* 0x002fe20000000000 */
[----:B------:R-:W-:Y:S01]  /*a910*/  PLOP3.LUT P2, PT, PT, PT, PT, 0x8, 0x0 ;  /* 0x000000000000781c */ /* 0x000fe20003f4e170 */
[----:B------:R-:W-:Y:S01]  /*a920*/  VIADD R19, R19, 0x1 ;  /* 0x0000000113137836 */ /* 0x000fe20000000000 */
[----:B------:R-:W-:Y:S01]  /*a930*/  @!PT LDS RZ, [RZ] ;  /* 0x00000000fffff984 */ /* 0x000fe20000000800 */
[----:B------:R-:W-:Y:S01]  /*a940*/  @!PT LDS RZ, [RZ] ;  /* 0x00000000fffff984 */ /* 0x000fe20000000800 */
[----:B------:R-:W-:Y:S01]  /*a950*/  @!PT LDS RZ, [RZ] ;  /* 0x00000000fffff984 */ /* 0x000fe20000000800 */
[----:B------:R-:W-:Y:S01]  /*a960*/  @!PT LDS RZ, [RZ] ;  /* 0x00000000fffff984 */ /* 0x000fe20000000800 */
[----:B------:R0:W-:Y:S06]  /*a970*/  MEMBAR.ALL.CTA ;  /* 0x0000000000007992 */ /* 0x0001ec0000008000 */
[----:B0-----:R-:W0:Y:S01]  /*a980*/  FENCE.VIEW.ASYNC.S ;  /* 0x00000000000073c6 */ /* 0x001e220000000000 */
[----:B------:R-:W-:Y:S01]  /*a990*/  @!P3 PRMT R0, RZ, 0x654, R0 ;  /* 0x00000654ff00b816 */ /* 0x000fe20000000000 */
[----:B0-----:R0:W-:Y:S06]  /*a9a0*/  BAR.SYNC.DEFER_BLOCKING R149, 0x80 ;  /* 0x000200950000751d */ /* 0x0011ec0000010000 */
[----:B------:R1:W-:Y:S01]  /*a9b0*/  @!P3 SYNCS.ARRIVE.TRANS64.RED.A1T0 RZ, [R0+URZ], RZ ;  /* 0x000000ff00ffb9a7 */ /* 0x0003e2000810043f */
[----:B------:R-:W-:-:S04]  /*a9c0*/  ISETP.NE.AND P3, PT, R19, 0x2, PT ;  /* 0x000000021300780c */ /* 0x000fc80003f65270 */
[----:B------:R-:W-:Y:S02]  /*a9d0*/  SEL R19, R19, RZ, P3 ;  /* 0x000000ff13137207 */ /* 0x000fe40001800000 */
[----:B-1----:R-:W-:-:S04]  /*a9e0*/  SEL R0, RZ, 0x1, P3 ;  /* 0x00000001ff007807 */ /* 0x002fc80001800000 */
[----:B------:R-:W-:Y:S02]  /*a9f0*/  LOP3.LUT R217, R217, R0, RZ, 0x3c, !PT ;  /* 0x00000000d9d97212 */ /* 0x000fe400078e3cff */
[----:B---3--:R-:W-:-:S13]  /*aa00*/  LOP3.LUT P4, RZ, R3, 0x2, RZ, 0xc0, !PT ;  /* 0x0000000203ff7812 */ /* 0x008fda000788c0ff */
[----:B0-----:R-:W-:Y:S05]  /*aa10*/  @P4 BRA `(.L_x_761) ;  /* 0xffffff7c00644947 */ /* 0x001fea000383ffff */
.L_x_649:
[----:B------:R-:W-:Y:S01]  /*aa20*/  BSSY B0, `(.L_x_762) ;  /* 0x0000049000007945 */ /* 0x000fe20003800000 */
[----:B------:R-:W-:Y:S02]  /*aa30*/  ISETP.GE.AND P1, PT, R178, 0x1, PT ;  /* 0x00000001b200780c */ /* 0x000fe40003f26270 */
[----:B------:R-:W-:Y:S02]  /*aa40*/  CS2R R2, SRZ ;  /* 0x0000000000027805 */ /* 0x000fe4000001ff00 */
[----:B------:R-:W-:Y:S01]  /*aa50*/  PLOP3.LUT P0, PT, PT, PT, PT, 0x80, 0x0 ;  /* 0x000000000000781c */ /* 0x000fe20003f0f070 */
[----:B------:R-:W-:Y:S01]  /*aa60*/  IMAD.MOV.U32 R0, RZ, RZ, RZ ;  /* 0x000000ffff007224 */ /* 0x000fe200078e00ff */
[----:B------:R-:W-:Y:S02]  /*aa70*/  CS2R R150, SRZ ;  /* 0x0000000000967805 */ /* 0x000fe4000001ff00 */
[----:B------:R-:W-:Y:S02]  /*aa80*/  CS2R R148, SRZ ;  /* 0x0000000000947805 */ /* 0x000fe4000001ff00 */
[----:B------:R-:W-:-:S02]  /*aa90*/  CS2R R146, SRZ ;  /* 0x0000000000927805 */ /* 0x000fc4000001ff00 */
[----:B------:R-:W-:Y:S02]  /*aaa0*/  MOV R145, RZ ;  /* 0x000000ff00917202 */ /* 0x000fe40000000f00 */
        /* <DEDUP_REMOVED lines=26> */
[----:B--2---:R-:W-:Y:S02]  /*ac50*/  CS2R R46, SRZ ;  /* 0x00000000002e7805 */ /* 0x004fe4000001ff00 */
        /* <DEDUP_REMOVED lines=28> */
[----:B------:R-:W-:Y:S01]  /*ae20*/  CS2R R8, SRZ ;  /* 0x0000000000087805 */ /* 0x000fe2000001ff00 */
[----:B------:R-:W-:Y:S01]  /*ae30*/  IMAD.MOV.U32 R7, RZ, RZ, RZ ;  /* 0x000000ffff077224 */ /* 0x000fe200078e00ff */
[----:B------:R-:W-:Y:S02]  /*ae40*/  CS2R R4, SRZ ;  /* 0x0000000000047805 */ /* 0x000fe4000001ff00 */
[----:B------:R-:W-:Y:S02]  /*ae50*/  MOV R31, RZ ;  /* 0x000000ff001f7202 */ /* 0x000fe40000000f00 */
[----:B------:R-:W-:Y:S02]  /*ae60*/  CS2R R26, SRZ ;  /* 0x00000000001a7805 */ /* 0x000fe4000001ff00 */
[----:B------:R-:W-:Y:S01]  /*ae70*/  CS2R R28, SRZ ;  /* 0x00000000001c7805 */ /* 0x000fe2000001ff00 */
[----:B------:R-:W-:Y:S06]  /*ae80*/  @P2 BRA `(.L_x_763) ;  /* 0x0000000000082947 */ /* 0x000fec0003800000 */
[----:B------:R-:W0:Y:S02]  /*ae90*/  FENCE.VIEW.ASYNC.G ;  /* 0x00000000000073c6 */ /* 0x000e240000000100 */
[----:B0-----:R-:W-:Y:S06]  /*aea0*/  BAR.ARV 0xc, 0x180 ;  /* 0x0306000000007b1d */ /* 0x001fec0000002000 */
.L_x_763:
[----:B------:R-:W-:Y:S05]  /*aeb0*/  BSYNC B0 ;  /* 0x0000000000007941 */ /* 0x000fea0003800000 */
.L_x_762:
[----:B------:R-:W-:Y:S01]  /*aec0*/  CS2R R24, SRZ ;  /* 0x0000000000187805 */ /* 0x000fe2000001ff00 */
[----:B------:R-:W-:Y:S06]  /*aed0*/  @!P1 BRA `(.L_x_764) ;  /* 0x0000011800d49947 */ /* 0x000fec0003800000 */
[----:B------:R-:W2:Y:S01]  /*aee0*/  LDL R20, [R1+0x64] ;  /* 0x0000640001147983 */ /* 0x000ea20000100800 */
[----:B------:R-:W0:Y:S02]  /*aef0*/  S2R R21, SR_TID.X ;  /* 0x0000000000157919 */ /* 0x000e240000002100 */
[----:B0-----:R-:W-:-:S05]  /*af00*/  VIADD R21, R21, 0xffffff80 ;  /* 0xffffff8015157836 */ /* 0x001fca0000000000 */
[----:B------:R-:W-:-:S04]  /*af10*/  SHF.R.S32.HI R6, RZ, 0x1f, R21 ;  /* 0x0000001fff067819 */ /* 0x000fc80000011415 */
[----:B------:R-:W-:-:S04]  /*af20*/  LEA.HI R6, R6, R21, RZ, 0x7 ;  /* 0x0000001506067211 */ /* 0x000fc800078f38ff */
[----:B------:R-:W-:-:S05]  /*af30*/  SHF.R.S32.HI R6, RZ, 0x7, R6 ;  /* 0x00000007ff067819 */ /* 0x000fca0000011406 */
[----:B------:R-:W0:Y:S02]  /*af40*/  SHFL.IDX PT, R0, R6, RZ, 0x1f ;  /* 0x00001fff06007589 */ /* 0x000e2400000e0000 */
[----:B0-----:R-:W-:-:S04]  /*af50*/  LEA.HI R2, R0, R0, RZ, 0x1 ;  /* 0x0000000000027211 */ /* 0x001fc800078f08ff */
[----:B------:R-:W-:-:S05]  /*af60*/  LOP3.LUT R3, R2, 0x1e, RZ, 0xc0, !PT ;  /* 0x0000001e02037812 */ /* 0x000fca00078ec0ff */
[----:B------:R-:W-:Y:S01]  /*af70*/  IMAD.IADD R3, R0, 0x1, -R3 ;  /* 0x0000000100037824 */ /* 0x000fe200078e0a03 */
[----:B--2---:R-:W-:-:S13]  /*af80*/  R2UR UR4, R20 ;  /* 0x00000000140472ca */ /* 0x004fda00000e0000 */
[----:B------:R-:W-:-:S06]  /*af90*/  ULOP3.LUT UP0, URZ, UR4, 0x9f, URZ, 0xc0, !UPT ;  /* 0x0000009f043f7892 */ /* 0x000fcc000f80c03f */
[----:B------:R-:W-:Y:S02]  /*afa0*/  PLOP3.LUT P0, PT, PT, PT, UP0, 0x80, 0x0 ;  /* 0x000000000000781c */ /* 0x000fe40003f0f008 */
[----:B------:R-:W-:-:S04]  /*afb0*/  LEA R3, R3, UR4, 0xd ;  /* 0x0000000403037c11 */ /* 0x000fc8000f8e68ff */
[----:B------:R-:W-:-:S04]  /*afc0*/  SHF.R.U32.HI R2, RZ, 0x4, R3 ;  /* 0x00000004ff027819 */ /* 0x000fc80000011603 */
[----:B------:R-:W-:-:S03]  /*afd0*/  LOP3.LUT R2, R2, 0x3fff, RZ, 0xc0, !PT ;  /* 0x00003fff02027812 */ /* 0x000fc600078ec0ff */
        /* <DEDUP_REMOVED lines=17> */
.L_x_765:
[----:B------:R-:W-:Y:S02]  /*b0f0*/  ULDC UR4, c[0x0][0x3f4] ;  /* 0x0000fd0000047ab9 */ /* 0x000fe40000000800 */
[----:B------:R-:W-:-:S13]  /*b100*/  ISETP.LT.AND P0, PT, RZ, UR4, PT ;  /* 0x00000004ff007c0c */ /* 0x000fda000bf01270 */
[----:B------:R-:W-:Y:S05]  /*b110*/  @P0 BRA `(.L_x_766) ;  /* 0x00000000003c0947 */ /* 0x000fea0003800000 */
[----:B------:R-:W-:-:S04]  /*b120*/  LEA.HI R0, R236, R236, RZ, 0x1 ;  /* 0x000000ecec007211 */ /* 0x000fc800078f08ff */
[----:B------:R-:W-:-:S04]  /*b130*/  LOP3.LUT R3, R0, 0xfffffffe, RZ, 0xc0, !PT ;  /* 0xfffffffe00037812 */ /* 0x000fc800078ec0ff */
[----:B------:R-:W-:-:S04]  /*b140*/  IADD3 R3, R236, -R3, RZ ;  /* 0x80000003ec037210 */ /* 0x000fc80007ffe0ff */
[----:B------:R-:W-:-:S04]  /*b150*/  SHF.L.U32 R3, R3, 0x1f, RZ ;  /* 0x0000001f03037819 */ /* 0x000fc800000006ff */
[----:B------:R0:W1:Y:S03]  /*b160*/  SYNCS.PHASECHK.TRANS64.TRYWAIT P0, [R18+URZ+0x38800], R3 ;  /* 0x03880003120075a7 */ /* 0x000066000800017f */
[----:B-1----:R-:W-:Y:S05]  /*b170*/  @!P0 NANOSLEEP.SYNCS 0x989680 ;  /* 0x009896800000895d */ /* 0x002fea0003900000 */
[----:B------:R-:W1:Y:S01]  /*b180*/  @!P0 SYNCS.PHASECHK.TRANS64 P0, [R18+URZ+0x38800], R3 ;  /* 0x03880003120085a7 */ /* 0x000e62000800007f */
[----:B------:R-:W-:Y:S04]  /*b190*/  BSSY B0, `(.L_x_767) ;  /* 0x0000006000007945 */ /* 0x000fe80003800000 */
[----:B-1----:R-:W-:Y:S05]  /*b1a0*/  @P0 BRA `(.L_x_768) ;  /* 0x0000000000100947 */ /* 0x002fea0003800000 */
.L_x_769:
[----:B-1----:R1:W2:Y:S02]  /*b1b0*/  SYNCS.PHASECHK.TRANS64.TRYWAIT P0, [R18+URZ+0x38800], R3 ;  /* 0x03880003120075a7 */ /* 0x0022a4000800017f */
[----:B--2---:R-:W-:Y:S05]  /*b1c0*/  @!P0 NANOSLEEP.SYNCS 0x989680 ;  /* 0x009896800000895d */ /* 0x004fea0003900000 */
[----:B------:R-:W2:Y:S02]  /*b1d0*/  @!P0 SYNCS.PHASECHK.TRANS64 P0, [R18+URZ+0x38800], R3 ;  /* 0x03880003120085a7 */ /* 0x000ea4000800007f */
[----:B--2---:R-:W-:Y:S05]  /*b1e0*/  @!P0 BRA `(.L_x_769) ;  /* 0xfffffffc00f08947 */ /* 0x004fea000383ffff */
.L_x_768:
[----:B------:R-:W-:Y:S05]  /*b1f0*/  BSYNC B0 ;  /* 0x0000000000007941 */ /* 0x000fea0003800000 */
.L_x_767:
[----:B------:R-:W-:Y:S05]  /*b200*/  BRA `(.L_x_770) ;  /* 0x0000006800f47947 */ /* 0x000fea0003800000 */
.L_x_766:
[----:B------:R-:W2:Y:S01]  /*b210*/  LDL R29, [R1+0x64] ;  /* 0x00006400011d7983 */ /* 0x000ea20000100800 */
[----:B-----5:R-:W-:Y:S01]  /*b220*/  SHF.R.S32.HI R0, RZ, 0x1f, R144 ;  /* 0x0000001fff007819 */ /* 0x020fe20000011490 */
[----:B------:R-:W-:Y:S01]  /*b230*/  ULDC.64 UR4, c[0x0][0x3f8] ;  /* 0x0000fe0000047ab9 */ /* 0x000fe20000000a00 */
[----:B------:R-:W-:Y:S01]  /*b240*/  ULDC.64 UR6, c[0x0][0x408] ;  /* 0x0001020000067ab9 */ /* 0x000fe20000000a00 */
[----:B------:R-:W-:-:S04]  /*b250*/  IMAD.WIDE.U32 R4, R144, UR4, RZ ;  /* 0x0000000490047c25 */ /* 0x000fc8000f8e00ff */
[C---:B------:R-:W-:Y:S02]  /*b260*/  IMAD R3, R0.reuse, UR4, RZ ;  /* 0x0000000400037c24 */ /* 0x040fe4000f8e02ff */
[----:B------:R-:W-:Y:S02]  /*b270*/  IMAD R7, R0, UR6, RZ ;  /* 0x0000000600077c24 */ /* 0x000fe4000f8e02ff */
[C---:B------:R-:W-:Y:S01]  /*b280*/  IMAD R3, R144.reuse, UR5, R3 ;  /* 0x0000000590037c24 */ /* 0x040fe2000f8e0203 */
[----:B------:R-:W-:Y:S01]  /*b290*/  ULDC.64 UR4, c[0x0][0x3e8] ;  /* 0x0000fa0000047ab9 */ /* 0x000fe20000000a00 */
[----:B------:R-:W-:Y:S01]  /*b2a0*/  IMAD R7, R144, UR7, R7 ;  /* 0x0000000790077c24 */ /* 0x000fe2000f8e0207 */
[----:B------:R-:W-:Y:S01]  /*b2b0*/  LEA R24, P0, R4, UR4, 0x1 ;  /* 0x0000000404187c11 */ /* 0x000fe2000f8008ff */
[----:B------:R-:W-:Y:S01]  /*b2c0*/  IMAD.WIDE.U32 R26, R144, UR6, RZ ;  /* 0x00000006901a7c25 */ /* 0x000fe2000f8e00ff */
[----:B------:R-:W-:-:S03]  /*b2d0*/  ULDC.64 UR6, c[0x0][0x400] ;  /* 0x0001000000067ab9 */ /* 0x000fc60000000a00 */
[----:B------:R-:W-:Y:S01]  /*b2e0*/  IMAD.IADD R25, R3, 0x1, R5 ;  /* 0x0000000103197824 */ /* 0x000fe200078e0205 */
[----:B------:R-:W-:Y:S01]  /*b2f0*/  LEA R28, P1, R26, UR6, 0x1 ;  /* 0x000000061a1c7c11 */ /* 0x000fe2000f8208ff */
[----:B------:R-:W-:-:S03]  /*b300*/  IMAD.IADD R3, R7, 0x1, R27 ;  /* 0x0000000107037824 */ /* 0x000fc600078e021b */
[----:B------:R-:W-:Y:S02]  /*b310*/  LEA.HI.X R25, R4, UR5, R25, 0x1, P0 ;  /* 0x0000000504197c11 */ /* 0x000fe400080f0c19 */
[----:B------:R-:W-:Y:S02]  /*b320*/  LEA.HI.X R26, R26, UR7, R3, 0x1, P1 ;  /* 0x000000071a1a7c11 */ /* 0x000fe400088f0c03 */
[----:B--2---:R-:W-:-:S13]  /*b330*/  R2UR UR8, R29 ;  /* 0x000000001d0872ca */ /* 0x004fda00000e0000 */
[----:B------:R-:W-:-:S06]  /*b340*/  ULOP3.LUT UP0, URZ, UR8, 0x3ff, URZ, 0xc0, !UPT ;  /* 0x000003ff083f7892 */ /* 0x000fcc000f80c03f */
[----:B------:R-:W-:-:S13]  /*b350*/  PLOP3.LUT P2, PT, PT, PT, UP0, 0x80, 0x0 ;  /* 0x000000000000781c */ /* 0x000fda0003f4f008 */
        /* <DEDUP_REMOVED lines=16> */
[----:B-1----:R-:W-:Y:S05]  /*b460*/  CALL.ABS.NOINC R14 ;  /* 0x000000000e007343 */ /* 0x002fea0003c00000 */
.L_x_771:
[----:B------:R-:W-:Y:S01]  /*b470*/  ULDC.U8 UR4, c[0x0][0x410] ;  /* 0x0001040000047ab9 */ /* 0x000fe20000000000 */
[----:B------:R-:W-:Y:S01]  /*b480*/  R2UR UR5, R29 ;  /* 0x000000001d0572ca */ /* 0x000fe200000e0000 */
[----:B------:R-:W-:Y:S01]  /*b490*/  BSSY B0, `(.L_x_772) ;  /* 0x000068c000007945 */ /* 0x000fe20003800000 */
[----:B------:R-:W-:Y:S02]  /*b4a0*/  ISETP.NE.AND P0, PT, RZ, UR4, PT ;  /* 0x00000004ff007c0c */ /* 0x000fe4000bf05270 */
[----:B------:R-:W-:-:S09]  /*b4b0*/  LEA R6, R121, R212, 0x7 ;  /* 0x000000d479067211 */ /* 0x000fd200078e38ff */
[----:B------:R-:W-:Y:S02]  /*b4c0*/  LEA R0, R229, UR5, 0x1 ;  /* 0x00000005e5007c11 */ /* 0x000fe4000f8e08ff */
[----:B------:R-:W-:Y:S05]  /*b4d0*/  @!P0 BRA `(.L_x_773) ;  /* 0x0000003000b08947 */ /* 0x000fea0003800000 */
[----:B------:R-:W-:-:S03]  /*b4e0*/  UMOV UR4, 0xffffffff ;  /* 0xffffffff00047882 */ /* 0x000fc60000000000 */
[----:B------:R-:W-:Y:S05]  /*b4f0*/  BRA.DIV UR4, `(.L_x_774) ;  /* 0x000001ce04d47947 */ /* 0x000fea000b800000 */
[----:B------:R0:W1:Y:S04]  /*b500*/  SHFL.IDX PT, R3, R25, RZ, 0x181f ;  /* 0x00181fff19037589 */ /* 0x00006800000e0000 */
[----:B------:R0:W2:Y:S04]  /*b510*/  SHFL.IDX PT, R4, R24, RZ, 0x181f ;  /* 0x00181fff18047589 */ /* 0x0000a800000e0000 */
[----:B------:R0:W3:Y:S04]  /*b520*/  SHFL.IDX PT, R5, R26, RZ, 0x181f ;  /* 0x00181fff1a057589 */ /* 0x0000e800000e0000 */
[----:B------:R0:W4:Y:S02]  /*b530*/  SHFL.IDX PT, R14, R28, RZ, 0x181f ;  /* 0x00181fff1c0e7589 */ /* 0x00012400000e0000 */
.L_x_1061:
[----:B------:R-:W-:Y:S01]  /*b540*/  ULDC UR4, c[0x0][0x448] ;  /* 0x0001120000047ab9 */ /* 0x000fe20000000800 */
[----:B------:R-:W-:Y:S01]  /*b550*/  BSSY B1, `(.L_x_775) ;  /* 0x000003d000017945 */ /* 0x000fe20003800000 */
[----:B------:R-:W-:Y:S01]  /*b560*/  IMAD R44, R177, UR4, RZ ;  /* 0x00000004b12c7c24 */ /* 0x000fe2000f8e02ff */
[----:B------:R-:W-:Y:S02]  /*b570*/  CS2R R12, SRZ ;  /* 0x00000000000c7805 */ /* 0x000fe4000001ff00 */
[----:B------:R-:W-:Y:S02]  /*b580*/  CS2R R20, SRZ ;  /* 0x0000000000147805 */ /* 0x000fe4000001ff00 */
[----:B0-----:R-:W-:Y:S02]  /*b590*/  CS2R R24, SRZ ;  /* 0x0000000000187805 */ /* 0x001fe4000001ff00 */
[----:B------:R-:W-:Y:S02]  /*b5a0*/  CS2R R26, SRZ ;  /* 0x00000000001a7805 */ /* 0x000fe4000001ff00 */
[----:B------:R-:W-:Y:S01]  /*b5b0*/  ISETP.GE.AND P0, PT, R6, R44, PT ;  /* 0x0000002c0600720c */ /* 0x000fe20003f06270 */
[----:B------:R-:W-:Y:S01]  /*b5c0*/  IMAD R44, R121, -0x80, R44 ;  /* 0xffffff80792c7824 */ /* 0x000fe200078e022c */
[----:B------:R-:W-:-:S02]  /*b5d0*/  CS2R R8, SRZ ;  /* 0x0000000000087805 */ /* 0x000fc4000001ff00 */
[----:B------:R-:W-:Y:S02]  /*b5e0*/  CS2R R10, SRZ ;  /* 0x00000000000a7805 */ /* 0x000fe4000001ff00 */
[----:B------:R-:W-:Y:S02]  /*b5f0*/  CS2R R28, SRZ ;  /* 0x00000000001c7805 */ /* 0x000fe4000001ff00 */
[----:B------:R-:W-:-:S05]  /*b600*/  CS2R R6, SRZ ;  /* 0x0000000000067805 */ /* 0x000fca000001ff00 */
[----:B------:R-:W-:Y:S05]  /*b610*/  @P0 BRA `(.L_x_776) ;  /* 0x0000000000c00947 */ /* 0x000fea0003800000 */
[----:B------:R-:W-:Y:S01]  /*b620*/  ULDC UR4, c[0x0][0x3f4] ;  /* 0x0000fd0000047ab9 */ /* 0x000fe20000000800 */
[C---:B------:R-:W-:Y:S01]  /*b630*/  IMAD.SHL.U32 R35, R215.reuse, 0x2, RZ ;  /* 0x00000002d7237824 */ /* 0x040fe200078e00ff */
[----:B------:R-:W-:Y:S01]  /*b640*/  ISETP.GE.AND P2, PT, R215, UR4, PT ;  /* 0x00000004d7007c0c */ /* 0x000fe2000bf46270 */
[C---:B------:R-:W-:Y:S01]  /*b650*/  IMAD.SHL.U32 R39, R214.reuse, 0x2, RZ ;  /* 0x00000002d6277824 */ /* 0x040fe200078e00ff */
[----:B------:R-:W-:Y:S01]  /*b660*/  ISETP.GE.AND P1, PT, R214, UR4, PT ;  /* 0x00000004d6007c0c */ /* 0x000fe2000bf26270 */
[C---:B------:R-:W-:Y:S01]  /*b670*/  IMAD.SHL.U32 R43, R216.reuse, 0x2, RZ ;  /* 0x00000002d82b7824 */ /* 0x040fe200078e00ff */
[----:B------:R-:W-:Y:S02]  /*b680*/  ISETP.GE.AND P0, PT, R216, UR4, PT ;  /* 0x00000004d8007c0c */ /* 0x000fe4000bf06270 */
[----:B------:R-:W-:Y:S02]  /*b690*/  CS2R R26, SRZ ;  /* 0x00000000001a7805 */ /* 0x000fe4000001ff00 */
[----:B------:R-:W-:-:S02]  /*b6a0*/  ISETP.GE.AND P3, PT, R22, UR4, PT ;  /* 0x0000000416007c0c */ /* 0x000fc4000bf66270 */
[----:B------:R-:W-:Y:S02]  /*b6b0*/  CS2R R6, SRZ ;  /* 0x0000000000067805 */ /* 0x000fe4000001ff00 */
[----:B------:R-:W-:Y:S02]  /*b6c0*/  SHF.R.S32.HI R8, RZ, 0x1f, R215 ;  /* 0x0000001fff087819 */ /* 0x000fe400000114d7 */
[----:B------:R-:W-:Y:S02]  /*b6d0*/  CS2R R24, SRZ ;  /* 0x0000000000187805 */ /* 0x000fe4000001ff00 */
[----:B------:R-:W-:Y:S01]  /*b6e0*/  SHF.R.S32.HI R9, RZ, 0x1f, R214 ;  /* 0x0000001fff097819 */ /* 0x000fe200000114d6 */
[----:B------:R-:W-:Y:S01]  /*b6f0*/  ULDC.64 UR6, c[0x0][0x208] ;  /* 0x0000820000067ab9 */ /* 0x000fe20000000a00 */
[----:B------:R-:W-:Y:S02]  /*b700*/  SHF.L.U64.HI R8, R215, 0x1, R8 ;  /* 0x00000001d7087819 */ /* 0x000fe40000010208 */
[----:B------:R-:W-:-:S02]  /*b710*/  SHF.L.U64.HI R10, R214, 0x1, R9 ;  /* 0x00000001d60a7819 */ /* 0x000fc40000010209 */
[----:B----4-:R-:W-:Y:S02]  /*b720*/  @!P2 IADD3 R34, P6, R14, R35, RZ ;  /* 0x000000230e22a210 */ /* 0x010fe40007fde0ff */
[C---:B--2---:R-:W-:Y:S01]  /*b730*/  @!P1 IADD3 R36, P5, R4.reuse, R39, RZ ;  /* 0x0000002704249210 */ /* 0x044fe20007fbe0ff */
[----:B-1----:R-:W-:Y:S01]  /*b740*/  @!P3 IMAD.MOV.U32 R9, RZ, RZ, R3 ;  /* 0x000000ffff09b224 */ /* 0x002fe200078e0003 */
[----:B------:R-:W-:Y:S01]  /*b750*/  @!P2 IADD3 R32, P4, R4, R35, RZ ;  /* 0x000000230420a210 */ /* 0x000fe20007f9e0ff */
[----:B---3--:R-:W-:Y:S01]  /*b760*/  @!P2 IMAD.X R35, R5, 0x1, R8, P6 ;  /* 0x000000010523a824 */ /* 0x008fe200030e0608 */
[----:B------:R-:W-:Y:S01]  /*b770*/  SHF.R.S32.HI R11, RZ, 0x1f, R216 ;  /* 0x0000001fff0b7819 */ /* 0x000fe200000114d8 */
[C---:B------:R-:W-:Y:S01]  /*b780*/  @!P1 IMAD.X R37, R3.reuse, 0x1, R10, P5 ;  /* 0x0000000103259824 */ /* 0x040fe200028e060a */
[----:B------:R-:W-:Y:S02]  /*b790*/  @!P2 IADD3.X R33, R3, R8, RZ, P4, !PT ;  /* 0x000000080321a210 */ /* 0x000fe400027fe4ff */
[----:B------:R-:W-:-:S02]  /*b7a0*/  SHF.L.U64.HI R12, R216, 0x1, R11 ;  /* 0x00000001d80c7819 */ /* 0x000fc4000001020b */
[-C--:B------:R-:W-:Y:S02]  /*b7b0*/  @!P0 IADD3 R40, P6, R4, R43.reuse, RZ ;  /* 0x0000002b04288210 */ /* 0x080fe40007fde0ff */
[----:B------:R-:W-:Y:S02]  /*b7c0*/  CS2R R28, SRZ ;  /* 0x00000000001c7805 */ /* 0x000fe4000001ff00 */
[C---:B------:R-:W-:Y:S02]  /*b7d0*/  @!P0 IADD3 R42, P5, R14.reuse, R43, RZ ;  /* 0x0000002b0e2a8210 */ /* 0x040fe40007fbe0ff */
[----:B------:R-:W-:Y:S02]  /*b7e0*/  CS2R R20, SRZ ;  /* 0x0000000000147805 */ /* 0x000fe4000001ff00 */
[----:B------:R-:W-:Y:S01]  /*b7f0*/  @!P3 MOV R8, R4 ;  /* 0x000000040008b202 */ /* 0x000fe20000000f00 */
[----:B------:R-:W-:Y:S01]  /*b800*/  @!P3 IMAD.MOV.U32 R4, RZ, RZ, R14 ;  /* 0x000000ffff04b224 */ /* 0x000fe200078e000e */
[----:B------:R-:W-:Y:S01]  /*b810*/  @!P1 IADD3 R38, P4, R14, R39, RZ ;  /* 0x000000270e269210 */ /* 0x000fe20007f9e0ff */
[----:B------:R-:W-:Y:S01]  /*b820*/  @!P0 IMAD.X R41, R3, 0x1, R12, P6 ;  /* 0x0000000103298824 */ /* 0x000fe200030e060c */
[----:B------:R0:W5:Y:S01]  /*b830*/  @!P2 LD.E.64 R24, desc[UR6][R32.64] ;  /* 0x000000062018a980 */ /* 0x000162000c101b00 */
[----:B------:R-:W-:Y:S01]  /*b840*/  @!P3 IMAD.WIDE R14, R22, 0x2, R8 ;  /* 0x00000002160eb825 */ /* 0x000fe200078e0208 */
[----:B------:R-:W-:-:S02]  /*b850*/  @!P1 IADD3.X R39, R5, R10, RZ, P4, !PT ;  /* 0x0000000a05279210 */ /* 0x000fc400027fe4ff */
[----:B------:R-:W-:Y:S02]  /*b860*/  CS2R R10, SRZ ;  /* 0x00000000000a7805 */ /* 0x000fe4000001ff00 */
[----:B------:R-:W-:Y:S01]  /*b870*/  CS2R R8, SRZ ;  /* 0x0000000000087805 */ /* 0x000fe2000001ff00 */
[----:B------:R-:W-:Y:S01]  /*b880*/  @!P0 IMAD.X R43, R5, 0x1, R12, P5 ;  /* 0x00000001052b8824 */ /* 0x000fe200028e060c */
[----:B------:R-:W-:Y:S01]  /*b890*/  CS2R R12, SRZ ;  /* 0x00000000000c7805 */ /* 0x000fe2000001ff00 */
[----:B------:R-:W-:Y:S01]  /*b8a0*/  @!P3 IMAD.WIDE R30, R22, 0x2, R4 ;  /* 0x00000002161eb825 */ /* 0x000fe200078e0204 */
[----:B------:R0:W5:Y:S04]  /*b8b0*/  @!P3 LD.E.64 R26, desc[UR6][R14.64] ;  /* 0x000000060e1ab980 */ /* 0x000168000c101b00 */
[----:B------:R0:W5:Y:S04]  /*b8c0*/  @!P3 LD.E.64 R6, desc[UR6][R30.64] ;  /* 0x000000061e06b980 */ /* 0x000168000c101b00 */
[----:B------:R0:W5:Y:S04]  /*b8d0*/  @!P2 LD.E.64 R28, desc[UR6][R34.64] ;  /* 0x00000006221ca980 */ /* 0x000168000c101b00 */
[----:B------:R0:W5:Y:S04]  /*b8e0*/  @!P1 LD.E.64 R20, desc[UR6][R36.64] ;  /* 0x0000000624149980 */ /* 0x000168000c101b00 */
[----:B------:R0:W5:Y:S04]  /*b8f0*/  @!P1 LD.E.64 R10, desc[UR6][R38.64] ;  /* 0x00000006260a9980 */ /* 0x000168000c101b00 */
[----:B------:R0:W5:Y:S04]  /*b900*/  @!P0 LD.E.64 R12, desc[UR6][R40.64] ;  /* 0x00000006280c8980 */ /* 0x000168000c101b00 */
[----:B------:R0:W5:Y:S02]  /*b910*/  @!P0 LD.E.64 R8, desc[UR6][R42.64] ;  /* 0x000000062a088980 */ /* 0x000164000c101b00 */
.L_x_776:
[----:B------:R-:W-:Y:S05]  /*b920*/  BSYNC B1 ;  /* 0x0000000000017941 */ /* 0x000fea0003800000 */
.L_x_775:
[----:B-1----:R-:W-:Y:S01]  /*b930*/  LEA.HI R3, R236, R236, RZ, 0x1 ;  /* 0x000000ecec037211 */ /* 0x002fe200078f08ff */
[----:B0----5:R-:W-:Y:S01]  /*b940*/  IMAD.MOV.U32 R30, RZ, RZ, R24 ;  /* 0x000000ffff1e7224 */ /* 0x021fe200078e0018 */
[----:B------:R-:W-:Y:S01]  /*b950*/  SHF.R.U64 R40, R24, 0x10, R25 ;  /* 0x0000001018287819 */ /* 0x000fe20000001219 */
[----:B------:R-:W-:Y:S01]  /*b960*/  IMAD.MOV.U32 R15, RZ, RZ, R20 ;  /* 0x000000ffff0f7224 */ /* 0x000fe200078e0014 */
[----:B------:R-:W-:Y:S01]  /*b970*/  LOP3.LUT R3, R3, 0xfffffffe, RZ, 0xc0, !PT ;  /* 0xfffffffe03037812 */ /* 0x000fe200078ec0ff */
[----:B------:R-:W-:Y:S01]  /*b980*/  IMAD.MOV.U32 R24, RZ, RZ, R21 ;  /* 0x000000ffff187224 */ /* 0x000fe200078e0015 */
[----:B------:R-:W-:Y:S01]  /*b990*/  MOV R31, R25 ;  /* 0x00000019001f7202 */ /* 0x000fe20000000f00 */
[----:B----4-:R-:W-:Y:S01]  /*b9a0*/  IMAD.MOV.U32 R14, RZ, RZ, R13 ;  /* 0x000000ffff0e7224 */ /* 0x010fe200078e000d */
[----:B------:R-:W-:Y:S01]  /*b9b0*/  SHF.R.U32.HI R41, RZ, 0x10, R25 ;  /* 0x00000010ff297819 */ /* 0x000fe20000011619 */
[----:B------:R-:W-:Y:S01]  /*b9c0*/  IMAD.IADD R3, R236, 0x1, -R3 ;  /* 0x00000001ec037824 */ /* 0x000fe200078e0a03 */
[----:B------:R-:W-:Y:S01]  /*b9d0*/  MOV R37, R7 ;  /* 0x0000000700257202 */ /* 0x000fe20000000f00 */
[----:B------:R-:W-:Y:S01]  /*b9e0*/  IMAD.MOV.U32 R36, RZ, RZ, R6 ;  /* 0x000000ffff247224 */ /* 0x000fe200078e0006 */
[----:B------:R-:W-:Y:S01]  /*b9f0*/  SHF.R.U64 R47, R6, 0x10, R7 ;  /* 0x00000010062f7819 */ /* 0x000fe20000001207 */
[----:B------:R-:W-:Y:S01]  /*ba00*/  IMAD.MOV.U32 R25, RZ, RZ, R28 ;  /* 0x000000ffff197224 */ /* 0x000fe200078e001c */
[----:B---3--:R-:W-:Y:S01]  /*ba10*/  SHF.L.U32 R5, R3, 0x1f, RZ ;  /* 0x0000001f03057819 */ /* 0x008fe200000006ff */
[----:B------:R-:W-:Y:S01]  /*ba20*/  IMAD.MOV.U32 R33, RZ, RZ, R27 ;  /* 0x000000ffff217224 */ /* 0x000fe200078e001b */
[----:B------:R-:W-:Y:S01]  /*ba30*/  SHF.R.U32.HI R48, RZ, 0x10, R7 ;  /* 0x00000010ff307819 */ /* 0x000fe20000011607 */
[----:B------:R-:W-:Y:S01]  /*ba40*/  IMAD.MOV.U32 R7, RZ, RZ, R10 ;  /* 0x000000ffff077224 */ /* 0x000fe200078e000a */
[----:B------:R-:W0:Y:S01]  /*ba50*/  SYNCS.PHASECHK.TRANS64.TRYWAIT P0, [R18+URZ+0x38800], R5 ;  /* 0x03880005120075a7 */ /* 0x000e22000800017f */
[----:B--2---:R-:W-:Y:S01]  /*ba60*/  MOV R4, R12 ;  /* 0x0000000c00047202 */ /* 0x004fe20000000f00 */
[----:B------:R-:W-:Y:S01]  /*ba70*/  IMAD.MOV.U32 R34, RZ, RZ, R11 ;  /* 0x000000ffff227224 */ /* 0x000fe200078e000b */
[----:B------:R-:W-:Y:S01]  /*ba80*/  MOV R35, R29 ;  /* 0x0000001d00237202 */ /* 0x000fe20000000f00 */
[----:B------:R-:W-:Y:S01]  /*ba90*/  IMAD.MOV.U32 R6, RZ, RZ, R9 ;  /* 0x000000ffff067224 */ /* 0x000fe200078e0009 */
[----:B------:R-:W-:Y:S01]  /*baa0*/  SHF.R.U64 R51, R10, 0x10, R11 ;  /* 0x000000100a337819 */ /* 0x000fe2000000120b */
[----:B------:R-:W-:Y:S01]  /*bab0*/  BSSY B1, `(.L_x_777) ;  /* 0x0000020000017945 */ /* 0x000fe20003800000 */
[----:B------:R-:W-:-:S02]  /*bac0*/  MOV R32, R26 ;  /* 0x0000001a00207202 */ /* 0x000fc40000000f00 */
[--C-:B------:R-:W-:Y:S02]  /*bad0*/  SHF.R.U64 R38, R26, 0x10, R27.reuse ;  /* 0x000000101a267819 */ /* 0x100fe4000000121b */
[----:B------:R-:W-:Y:S02]  /*bae0*/  SHF.R.U32.HI R39, RZ, 0x10, R27 ;  /* 0x00000010ff277819 */ /* 0x000fe4000001161b */
[--C-:B------:R-:W-:Y:S02]  /*baf0*/  SHF.R.U64 R42, R20, 0x10, R21.reuse ;  /* 0x00000010142a7819 */ /* 0x100fe40000001215 */
[----:B------:R-:W-:Y:S02]  /*bb00*/  SHF.R.U32.HI R43, RZ, 0x10, R21 ;  /* 0x00000010ff2b7819 */ /* 0x000fe40000011615 */
[--C-:B------:R-:W-:Y:S02]  /*bb10*/  SHF.R.U64 R45, R12, 0x10, R13.reuse ;  /* 0x000000100c2d7819 */ /* 0x100fe4000000120d */
[----:B------:R-:W-:-:S02]  /*bb20*/  SHF.R.U32.HI R46, RZ, 0x10, R13 ;  /* 0x00000010ff2e7819 */ /* 0x000fc4000001160d */
[--C-:B------:R-:W-:Y:S02]  /*bb30*/  SHF.R.U64 R49, R28, 0x10, R29.reuse ;  /* 0x000000101c317819 */ /* 0x100fe4000000121d */
[----:B------:R-:W-:Y:S02]  /*bb40*/  SHF.R.U32.HI R50, RZ, 0x10, R29 ;  /* 0x00000010ff327819 */ /* 0x000fe4000001161d */
[----:B------:R-:W-:Y:S02]  /*bb50*/  SHF.R.U32.HI R11, RZ, 0x10, R11 ;  /* 0x00000010ff0b7819 */ /* 0x000fe4000001160b */
[----:B------:R-:W-:Y:S02]  /*bb60*/  MOV R10, R8 ;  /* 0x00000008000a7202 */ /* 0x000fe40000000f00 */
[----:B------:R-:W-:Y:S02]  /*bb70*/  VIMNMX R3, R44, 0x80, PT ;  /* 0x000000802c037848 */ /* 0x000fe40003fe0100 */
[----:B------:R-:W-:-:S02]  /*bb80*/  SHF.R.U64 R52, R8, 0x10, R9 ;  /* 0x0000001008347819 */ /* 0x000fc40000001209 */
[----:B------:R-:W-:Y:S02]  /*bb90*/  PRMT R12, R15, 0x5410, R24 ;  /* 0x000054100f0c7816 */ /* 0x000fe40000000018 */
[----:B------:R-:W-:Y:S02]  /*bba0*/  SHF.R.U32.HI R53, RZ, 0x10, R9 ;  /* 0x00000010ff357819 */ /* 0x000fe40000011609 */
[----:B------:R-:W-:Y:S02]  /*bbb0*/  PRMT R8, R4, 0x5410, R14 ;  /* 0x0000541004087816 */ /* 0x000fe4000000000e */
[----:B------:R-:W-:Y:S02]  /*bbc0*/  PRMT R24, R25, 0x5410, R35 ;  /* 0x0000541019187816 */ /* 0x000fe40000000023 */
[----:B------:R-:W-:Y:S02]  /*bbd0*/  PRMT R26, R32, 0x5410, R33 ;  /* 0x00005410201a7816 */ /* 0x000fe40000000021 */
[----:B------:R-:W-:-:S02]  /*bbe0*/  PRMT R27, R38, 0x5410, R39 ;  /* 0x00005410261b7816 */ /* 0x000fc40000000027 */
[----:B------:R-:W-:Y:S02]  /*bbf0*/  PRMT R20, R30, 0x5410, R31 ;  /* 0x000054101e147816 */ /* 0x000fe4000000001f */
[----:B------:R-:W-:Y:S02]  /*bc00*/  PRMT R21, R40, 0x5410, R41 ;  /* 0x0000541028157816 */ /* 0x000fe40000000029 */
[----:B------:R-:W-:Y:S02]  /*bc10*/  PRMT R13, R42, 0x5410, R43 ;  /* 0x000054102a0d7816 */ /* 0x000fe4000000002b */
[----:B------:R-:W-:Y:S02]  /*bc20*/  PRMT R9, R45, 0x5410, R46 ;  /* 0x000054102d097816 */ /* 0x000fe4000000002e */
[----:B------:R-:W-:Y:S02]  /*bc30*/  PRMT R28, R36, 0x5410, R37 ;  /* 0x00005410241c7816 */ /* 0x000fe40000000025 */
[----:B------:R-:W-:-:S02]  /*bc40*/  PRMT R29, R47, 0x5410, R48 ;  /* 0x000054102f1d7816 */ /* 0x000fc40000000030 */
[----:B------:R-:W-:Y:S02]  /*bc50*/  PRMT R25, R49, 0x5410, R50 ;  /* 0x0000541031197816 */ /* 0x000fe40000000032 */
[----:B------:R-:W-:Y:S02]  /*bc60*/  ISETP.GE.AND P1, PT, R212, R3, PT ;  /* 0x00000003d400720c */ /* 0x000fe40003f26270 */
[----:B------:R-:W-:Y:S02]  /*bc70*/  PRMT R14, R7, 0x5410, R34 ;  /* 0x00005410070e7816 */ /* 0x000fe40000000022 */
[----:B------:R-:W-:Y:S02]  /*bc80*/  PRMT R15, R51, 0x5410, R11 ;  /* 0x00005410330f7816 */ /* 0x000fe4000000000b */
[----:B------:R-:W-:Y:S01]  /*bc90*/  PRMT R10, R10, 0x5410, R6 ;  /* 0x000054100a0a7816 */ /* 0x000fe20000000006 */
[----:B0-----:R-:W-:Y:S06]  /*bca0*/  @!P0 BRA `(.L_x_778) ;  /* 0x000001c800588947 */ /* 0x001fec0003800000 */
.L_x_1062:
[----:B------:R-:W-:Y:S05]  /*bcb0*/  BSYNC B1 ;  /* 0x0000000000017941 */ /* 0x000fea0003800000 */
.L_x_777:
[----:B------:R-:W-:Y:S01]  /*bcc0*/  BSSY B1, `(.L_x_779) ;  /* 0x00000aa000017945 */ /* 0x000fe20003800000 */
[----:B------:R-:W-:-:S03]  /*bcd0*/  PRMT R11, R52, 0x5410, R53 ;  /* 0x00005410340b7816 */ /* 0x000fc60000000035 */
[----:B------:R-:W-:Y:S05]  /*bce0*/  @P1 BRA `(.L_x_780) ;  /* 0x00000008009c1947 */ /* 0x000fea0003800000 */
[----:B0-----:R-:W0:Y:S01]  /*bcf0*/  LDC R5, c[0x0][0x3f4] ;  /* 0x0000fd00ff057b82 */ /* 0x001e220000000800 */
[----:B------:R-:W-:Y:S01]  /*bd00*/  BSSY B2, `(.L_x_781) ;  /* 0x000002c000027945 */ /* 0x000fe20003800000 */
[-C--:B0-----:R-:W-:Y:S02]  /*bd10*/  ISETP.GE.AND P0, PT, R22, R5.reuse, PT ;  /* 0x000000051600720c */ /* 0x081fe40003f06270 */
[-C--:B------:R-:W-:Y:S02]  /*bd20*/  ISETP.GE.AND P1, PT, R215, R5.reuse, PT ;  /* 0x00000005d700720c */ /* 0x080fe40003f26270 */
[-C--:B------:R-:W-:Y:S02]  /*bd30*/  ISETP.GE.AND P2, PT, R214, R5.reuse, PT ;  /* 0x00000005d600720c */ /* 0x080fe40003f46270 */
[----:B------:R-:W-:-:S07]  /*bd40*/  ISETP.GE.AND P3, PT, R216, R5, PT ;  /* 0x00000005d800720c */ /* 0x000fce0003f66270 */
[----:B------:R-:W-:Y:S06]  /*bd50*/  @P0 BRA `(.L_x_782) ;  /* 0x0000000000980947 */ /* 0x000fec0003800000 */
[----:B------:R-:W0:Y:S01]  /*bd60*/  LDS.128 R4, [R0] ;  /* 0x0000000000047984 */ /* 0x000e220000000c00 */
[----:B------:R-:W-:Y:S02]  /*bd70*/  HADD2.F32 R37, -RZ, R28.H0_H0 ;  /* 0x2000001cff257230 */ /* 0x000fe40000004100 */
[----:B------:R-:W-:Y:S02]  /*bd80*/  HADD2.F32 R35, -RZ, R26.H0_H0 ;  /* 0x2000001aff237230 */ /* 0x000fe40000004100 */
[----:B------:R-:W-:Y:S02]  /*bd90*/  HADD2.F32 R34, -RZ, R27.H0_H0 ;  /* 0x2000001bff227230 */ /* 0x000fe40000004100 */
[----:B------:R-:W-:Y:S02]  /*bda0*/  HADD2.F32 R36, -RZ, R29.H0_H0 ;  /* 0x2000001dff247230 */ /* 0x000fe40000004100 */
[--C-:B0-----:R-:W-:Y:S02]  /*bdb0*/  HADD2.F32 R30, -RZ, R4.reuse.H0_H0 ;  /* 0x20000004ff1e7230 */ /* 0x101fe40000004100 */
[----:B------:R-:W-:-:S02]  /*bdc0*/  HADD2.F32 R4, -RZ, R4.H1_H1 ;  /* 0x30000004ff047230 */ /* 0x000fc40000004100 */
[--C-:B------:R-:W-:Y:S02]  /*bdd0*/  HADD2.F32 R31, -RZ, R5.reuse.H0_H0 ;  /* 0x20000005ff1f7230 */ /* 0x100fe40000004100 */
[----:B------:R-:W-:Y:S02]  /*bde0*/  HADD2.F32 R5, -RZ, R5.H1_H1 ;  /* 0x30000005ff057230 */ /* 0x000fe40000004100 */
[C---:B------:R-:W-:Y:S01]  /*bdf0*/  FMUL.FTZ R39, R4.reuse, R37 ;  /* 0x0000002504277220 */ /* 0x040fe20000410000 */
[-C--:B------:R-:W-:Y:S01]  /*be00*/  FMUL.FTZ R4, R4, R35.reuse ;  /* 0x0000002304047220 */ /* 0x080fe20000410000 */
[--C-:B------:R-:W-:Y:S02]  /*be10*/  HADD2.F32 R32, -RZ, R6.reuse.H0_H0 ;  /* 0x20000006ff207230 */ /* 0x100fe40000004100 */
[----:B------:R-:W-:Y:S02]  /*be20*/  HADD2.F32 R33, -RZ, R7.H0_H0 ;  /* 0x20000007ff217230 */ /* 0x000fe40000004100 */
[C---:B------:R-:W-:Y:S01]  /*be30*/  FMUL.FTZ R40, R5.reuse, R36 ;  /* 0x0000002405287220 */ /* 0x040fe20000410000 */
[C---:B------:R-:W-:Y:S01]  /*be40*/  FFMA.FTZ R39, R30.reuse, R35, -R39 ;  /* 0x000000231e277223 */ /* 0x040fe20000010827 */
[----:B------:R-:W-:Y:S01]  /*be50*/  FFMA.FTZ R38, R30, R37, R4 ;  /* 0x000000251e267223 */ /* 0x000fe20000010004 */
[----:B------:R-:W-:Y:S01]  /*be60*/  FMUL.FTZ R42, R5, R34 ;  /* 0x00000022052a7220 */ /* 0x000fe20000410000 */
[----:B------:R-:W-:-:S02]  /*be70*/  HADD2.F32 R6, -RZ, R6.H1_H1 ;  /* 0x30000006ff067230 */ /* 0x000fc40000004100 */
[C---:B------:R-:W-:Y:S01]  /*be80*/  FFMA.FTZ R40, R31.reuse, R34, -R40 ;  /* 0x000000221f287223 */ /* 0x040fe20000010828 */
[----:B------:R-:W-:Y:S02]  /*be90*/  HADD2.F32 R7, -RZ, R7.H1_H1 ;  /* 0x30000007ff077230 */ /* 0x000fe40000004100 */
[----:B------:R-:W-:Y:S01]  /*bea0*/  FFMA.FTZ R31, R31, R36, R42 ;  /* 0x000000241f1f7223 */ /* 0x000fe2000001002a */
[----:B------:R-:W-:Y:S02]  /*beb0*/  HADD2.F32 R35, -RZ, R28.H1_H1 ;  /* 0x3000001cff237230 */ /* 0x000fe40000004100 */
[----:B------:R-:W-:Y:S02]  /*bec0*/  HADD2.F32 R5, -RZ, R26.H1_H1 ;  /* 0x3000001aff057230 */ /* 0x000fe40000004100 */
[----:B------:R-:W-:Y:S02]  /*bed0*/  HADD2.F32 R30, -RZ, R29.H1_H1 ;  /* 0x3000001dff1e7230 */ /* 0x000fe40000004100 */
[----:B------:R-:W-:Y:S01]  /*bee0*/  FMUL.FTZ R37, R6, R35 ;  /* 0x0000002306257220 */ /* 0x000fe20000410000 */
[----:B------:R-:W-:-:S02]  /*bef0*/  HADD2.F32 R4, -RZ, R27.H1_H1 ;  /* 0x3000001bff047230 */ /* 0x000fc40000004100 */
[-C--:B------:R-:W-:Y:S01]  /*bf00*/  FMUL.FTZ R34, R6, R5.reuse ;  /* 0x0000000506227220 */ /* 0x080fe20000410000 */
[C---:B------:R-:W-:Y:S01]  /*bf10*/  FMUL.FTZ R36, R7.reuse, R30 ;  /* 0x0000001e07247220 */ /* 0x040fe20000410000 */
[C---:B------:R-:W-:Y:S01]  /*bf20*/  FFMA.FTZ R6, R32.reuse, R5, -R37 ;  /* 0x0000000520067223 */ /* 0x040fe20000010825 */
[-C--:B------:R-:W-:Y:S01]  /*bf30*/  FMUL.FTZ R41, R7, R4.reuse ;  /* 0x0000000407297220 */ /* 0x080fe20000410000 */
[----:B------:R-:W-:Y:S01]  /*bf40*/  FFMA.FTZ R35, R32, R35, R34 ;  /* 0x0000002320237223 */ /* 0x000fe20000010022 */
[C---:B------:R-:W-:Y:S01]  /*bf50*/  FFMA.FTZ R7, R33.reuse, R4, -R36 ;  /* 0x0000000421077223 */ /* 0x040fe20000010824 */
[----:B------:R-:W-:Y:S01]  /*bf60*/  F2FP.F16.F32.PACK_AB R4, R38, R39 ;  /* 0x000000272604723e */ /* 0x000fe200000000ff */
[----:B------:R-:W-:Y:S01]  /*bf70*/  FFMA.FTZ R30, R33, R30, R41 ;  /* 0x0000001e211e7223 */ /* 0x000fe20000010029 */
[----:B------:R-:W-:Y:S02]  /*bf80*/  F2FP.F16.F32.PACK_AB R5, R31, R40 ;  /* 0x000000281f05723e */ /* 0x000fe400000000ff */
[----:B------:R-:W-:-:S02]  /*bf90*/  F2FP.F16.F32.PACK_AB R6, R35, R6 ;  /* 0x000000062306723e */ /* 0x000fc400000000ff */
[----:B------:R-:W-:-:S05]  /*bfa0*/  F2FP.F16.F32.PACK_AB R7, R30, R7 ;  /* 0x000000071e07723e */ /* 0x000fca00000000ff */
[----:B------:R0:W-:Y:S02]  /*bfb0*/  STS.128 [R0], R4 ;  /* 0x0000000400007388 */ /* 0x0001e40000000c00 */
.L_x_782:
[----:B------:R-:W-:Y:S05]  /*bfc0*/  BSYNC B2 ;  /* 0x0000000000027941 */ /* 0x000fea0003800000 */
.L_x_781:
[----:B------:R-:W-:Y:S04]  /*bfd0*/  BSSY B2, `(.L_x_783) ;  /* 0x0000028000027945 */ /* 0x000fe80003800000 */
[----:B------:R-:W-:Y:S05]  /*bfe0*/  @P1 BRA `(.L_x_784) ;  /* 0x0000000000981947 */ /* 0x000fea0003800000 */
[----:B0-----:R-:W0:Y:S01]  /*bff0*/  LDS.128 R4, [R0+0x4000] ;  /* 0x0040000000047984 */ /* 0x001e220000000c00 */
        /* <DEDUP_REMOVED lines=36> */
[----:B------:R1:W-:Y:S02]  /*c240*/  STS.128 [R0+0x4000], R4 ;  /* 0x0040000400007388 */ /* 0x0003e40000000c00 */
.L_x_784:
[----:B------:R-:W-:Y:S05]  /*c250*/  BSYNC B2 ;  /* 0x0000000000027941 */ /* 0x000fea0003800000 */
.L_x_783:
[----:B------:R-:W-:Y:S04]  /*c260*/  BSSY B2, `(.L_x_785) ;  /* 0x0000028000027945 */ /* 0x000fe80003800000 */
[----:B------:R-:W-:Y:S05]  /*c270*/  @P2 BRA `(.L_x_786) ;  /* 0x0000000000982947 */ /* 0x000fea0003800000 */
[----:B01----:R-:W0:Y:S01]  /*c280*/  LDS.128 R4, [R0+0x8000] ;  /* 0x0080000000047984 */ /* 0x003e220000000c00 */
        /* <DEDUP_REMOVED lines=37> */
.L_x_786:
[----:B------:R-:W-:Y:S05]  /*c4e0*/  BSYNC B2 ;  /* 0x0000000000027941 */ /* 0x000fea0003800000 */
.L_x_785:
[----:B------:R-:W-:Y:S05]  /*c4f0*/  @P3 BRA `(.L_x_780) ;  /* 0x0000000000983947 */ /* 0x000fea0003800000 */
[----:B012---:R-:W0:Y:S01]  /*c500*/  LDS.128 R4, [R0+0xc000] ;  /* 0x00c0000000047984 */ /* 0x007e220000000c00 */
        /* <DEDUP_REMOVED lines=37> */
.L_x_780:
[----:B------:R-:W-:Y:S05]  /*c760*/  BSYNC B1 ;  /* 0x0000000000017941 */ /* 0x000fea0003800000 */
.L_x_779:
[----:B0123--:R-:W-:Y:S01]  /*c770*/  VIADD R4, R212, 0x20 ;  /* 0x00000020d4047836 */ /* 0x00ffe20000000000 */
[----:B------:R-:W-:Y:S04]  /*c780*/  BSSY B1, `(.L_x_787) ;  /* 0x00000aa000017945 */ /* 0x000fe80003800000 */
[----:B------:R-:W-:-:S13]  /*c790*/  ISETP.GE.AND P0, PT, R4, R3, PT ;  /* 0x000000030400720c */ /* 0x000fda0003f06270 */
[----:B------:R-:W-:Y:S05]  /*c7a0*/  @P0 BRA `(.L_x_788) ;  /* 0x00000008009c0947 */ /* 0x000fea0003800000 */
[----:B------:R-:W0:Y:S01]  /*c7b0*/  LDC R5, c[0x0][0x3f4] ;  /* 0x0000fd00ff057b82 */ /* 0x000e220000000800 */
[----:B------:R-:W-:Y:S01]  /*c7c0*/  BSSY B2, `(.L_x_789) ;  /* 0x000002c000027945 */ /* 0x000fe20003800000 */
[-C--:B0-----:R-:W-:Y:S02]  /*c7d0*/  ISETP.GE.AND P0, PT, R22, R5.reuse, PT ;  /* 0x000000051600720c */ /* 0x081fe40003f06270 */
[-C--:B------:R-:W-:Y:S02]  /*c7e0*/  ISETP.GE.AND P1, PT, R215, R5.reuse, PT ;  /* 0x00000005d700720c */ /* 0x080fe40003f26270 */
[-C--:B------:R-:W-:Y:S02]  /*c7f0*/  ISETP.GE.AND P2, PT, R214, R5.reuse, PT ;  /* 0x00000005d600720c */ /* 0x080fe40003f46270 */
[----:B------:R-:W-:-:S07]  /*c800*/  ISETP.GE.AND P3, PT, R216, R5, PT ;  /* 0x00000005d800720c */ /* 0x000fce0003f66270 */
[----:B------:R-:W-:Y:S06]  /*c810*/  @P0 BRA `(.L_x_790) ;  /* 0x0000000000980947 */ /* 0x000fec0003800000 */
[----:B------:R-:W0:Y:S01]  /*c820*/  LDS.128 R4, [R0+0x1000] ;  /* 0x0010000000047984 */ /* 0x000e220000000c00 */
[----:B------:R-:W-:Y:S02]  /*c830*/  HADD2.F32 R36, -RZ, R26.H0_H0 ;  /* 0x2000001aff247230 */ /* 0x000fe40000004100 */
[--C-:B------:R-:W-:Y:S02]  /*c840*/  HADD2.F32 R38, -RZ, R28.reuse.H0_H0 ;  /* 0x2000001cff267230 */ /* 0x100fe40000004100 */
[----:B------:R-:W-:Y:S02]  /*c850*/  HADD2.F32 R41, -RZ, R29.H0_H0 ;  /* 0x2000001dff297230 */ /* 0x000fe40000004100 */
[----:B------:R-:W-:Y:S02]  /*c860*/  HADD2.F32 R39, -RZ, R27.H0_H0 ;  /* 0x2000001bff277230 */ /* 0x000fe40000004100 */
[----:B------:R-:W-:Y:S02]  /*c870*/  HADD2.F32 R40, -RZ, R28.H1_H1 ;  /* 0x3000001cff287230 */ /* 0x000fe40000004100 */
[----:B------:R-:W-:-:S02]  /*c880*/  HADD2.F32 R43, -RZ, R29.H1_H1 ;  /* 0x3000001dff2b7230 */ /* 0x000fc40000004100 */
[--C-:B0-----:R-:W-:Y:S02]  /*c890*/  HADD2.F32 R30, -RZ, R4.reuse.H0_H0 ;  /* 0x20000004ff1e7230 */ /* 0x101fe40000004100 */
[----:B------:R-:W-:Y:S02]  /*c8a0*/  HADD2.F32 R4, -RZ, R4.H1_H1 ;  /* 0x30000004ff047230 */ /* 0x000fe40000004100 */
[--C-:B------:R-:W-:Y:S02]  /*c8b0*/  HADD2.F32 R31, -RZ, R5.reuse.H0_H0 ;  /* 0x20000005ff1f7230 */ /* 0x100fe40000004100 */
[----:B------:R-:W-:Y:S02]  /*c8c0*/  HADD2.F32 R5, -RZ, R5.H1_H1 ;  /* 0x30000005ff057230 */ /* 0x000fe40000004100 */
[-C--:B------:R-:W-:Y:S01]  /*c8d0*/  FMUL.FTZ R35, R38, R4.reuse ;  /* 0x0000000426237220 */ /* 0x080fe20000410000 */
[----:B------:R-:W-:Y:S01]  /*c8e0*/  FMUL.FTZ R37, R36, R4 ;  /* 0x0000000424257220 */ /* 0x000fe20000410000 */
[----:B------:R-:W-:-:S02]  /*c8f0*/  HADD2.F32 R32, -RZ, R6.H0_H0 ;  /* 0x20000006ff207230 */ /* 0x000fc40000004100 */
[-C--:B------:R-:W-:Y:S01]  /*c900*/  FMUL.FTZ R34, R41, R5.reuse ;  /* 0x0000000529227220 */ /* 0x080fe20000410000 */
[-C--:B------:R-:W-:Y:S01]  /*c910*/  FFMA.FTZ R4, R36, R30.reuse, -R35 ;  /* 0x0000001e24047223 */ /* 0x080fe20000010823 */
[----:B------:R-:W-:Y:S01]  /*c920*/  FFMA.FTZ R37, R38, R30, R37 ;  /* 0x0000001e26257223 */ /* 0x000fe20000010025 */
[C---:B------:R-:W-:Y:S01]  /*c930*/  FMUL.FTZ R30, R39.reuse, R5 ;  /* 0x00000005271e7220 */ /* 0x040fe20000410000 */
[--C-:B------:R-:W-:Y:S02]  /*c940*/  HADD2.F32 R33, -RZ, R7.reuse.H0_H0 ;  /* 0x20000007ff217230 */ /* 0x100fe40000004100 */
[-C--:B------:R-:W-:Y:S01]  /*c950*/  FFMA.FTZ R5, R39, R31.reuse, -R34 ;  /* 0x0000001f27057223 */ /* 0x080fe20000010822 */
[----:B------:R-:W-:Y:S02]  /*c960*/  HADD2.F32 R6, -RZ, R6.H1_H1 ;  /* 0x30000006ff067230 */ /* 0x000fe40000004100 */
[----:B------:R-:W-:Y:S01]  /*c970*/  FFMA.FTZ R30, R41, R31, R30 ;  /* 0x0000001f291e7223 */ /* 0x000fe2000001001e */
[----:B------:R-:W-:Y:S01]  /*c980*/  HADD2.F32 R7, -RZ, R7.H1_H1 ;  /* 0x30000007ff077230 */ /* 0x000fe20000004100 */
[----:B------:R-:W-:Y:S01]  /*c990*/  F2FP.F16.F32.PACK_AB R4, R37, R4 ;  /* 0x000000042504723e */ /* 0x000fe200000000ff */
[----:B------:R-:W-:-:S02]  /*c9a0*/  HADD2.F32 R38, -RZ, R26.H1_H1 ;  /* 0x3000001aff267230 */ /* 0x000fc40000004100 */
[-C--:B------:R-:W-:Y:S01]  /*c9b0*/  FMUL.FTZ R31, R40, R6.reuse ;  /* 0x00000006281f7220 */ /* 0x080fe20000410000 */
[----:B------:R-:W-:Y:S02]  /*c9c0*/  HADD2.F32 R39, -RZ, R27.H1_H1 ;  /* 0x3000001bff277230 */ /* 0x000fe40000004100 */
[----:B------:R-:W-:Y:S01]  /*c9d0*/  FMUL.FTZ R34, R43, R7 ;  /* 0x000000072b227220 */ /* 0x000fe20000410000 */
[----:B------:R-:W-:Y:S01]  /*c9e0*/  F2FP.F16.F32.PACK_AB R5, R30, R5 ;  /* 0x000000051e05723e */ /* 0x000fe200000000ff */
[C---:B------:R-:W-:Y:S01]  /*c9f0*/  FMUL.FTZ R35, R38.reuse, R6 ;  /* 0x0000000626237220 */ /* 0x040fe20000410000 */
[-C--:B------:R-:W-:Y:S01]  /*ca00*/  FFMA.FTZ R6, R38, R32.reuse, -R31 ;  /* 0x0000002026067223 */ /* 0x080fe2000001081f */
[C---:B------:R-:W-:Y:S01]  /*ca10*/  FMUL.FTZ R36, R39.reuse, R7 ;  /* 0x0000000727247220 */ /* 0x040fe20000410000 */
[-C--:B------:R-:W-:Y:S01]  /*ca20*/  FFMA.FTZ R7, R39, R33.reuse, -R34 ;  /* 0x0000002127077223 */ /* 0x080fe20000010822 */
[----:B------:R-:W-:Y:S02]  /*ca30*/  FFMA.FTZ R35, R40, R32, R35 ;  /* 0x0000002028237223 */ /* 0x000fe40000010023 */
[----:B------:R-:W-:-:S03]  /*ca40*/  FFMA.FTZ R36, R43, R33, R36 ;  /* 0x000000212b247223 */ /* 0x000fc60000010024 */
[----:B------:R-:W-:Y:S02]  /*ca50*/  F2FP.F16.F32.PACK_AB R6, R35, R6 ;  /* 0x000000062306723e */ /* 0x000fe400000000ff */
[----:B------:R-:W-:-:S05]  /*ca60*/  F2FP.F16.F32.PACK_AB R7, R36, R7 ;  /* 0x000000072407723e */ /* 0x000fca00000000ff */
[----:B------:R0:W-:Y:S02]  /*ca70*/  STS.128 [R0+0x1000], R4 ;  /* 0x0010000400007388 */ /* 0x0001e40000000c00 */
.L_x_790:
[----:B------:R-:W-:Y:S05]  /*ca80*/  BSYNC B2 ;  /* 0x0000000000027941 */ /* 0x000fea0003800000 */
.L_x_789:
[----:B------:R-:W-:Y:S04]  /*ca90*/  BSSY B2, `(.L_x_791) ;  /* 0x0000028000027945 */ /* 0x000fe80003800000 */
[----:B------:R-:W-:Y:S05]  /*caa0*/  @P1 BRA `(.L_x_792) ;  /* 0x0000000000981947 */ /* 0x000fea0003800000 */
[----:B0-----:R-:W0:Y:S01]  /*cab0*/  LDS.128 R4, [R0+0x5000] ;  /* 0x0050000000047984 */ /* 0x001e220000000c00 */
        /* <DEDUP_REMOVED lines=37> */
.L_x_792:
[----:B------:R-:W-:Y:S05]  /*cd10*/  BSYNC B2 ;  /* 0x0000000000027941 */ /* 0x000fea0003800000 */
.L_x_791:
[----:B------:R-:W-:Y:S04]  /*cd20*/  BSSY B2, `(.L_x_793) ;  /* 0x0000028000027945 */ /* 0x000fe80003800000 */
[----:B------:R-:W-:Y:S05]  /*cd30*/  @P2 BRA `(.L_x_794) ;  /* 0x0000000000982947 */ /* 0x000fea0003800000 */
[----:B01----:R-:W0:Y:S01]  /*cd40*/  LDS.128 R4, [R0+0x9000] ;  /* 0x0090000000047984 */ /* 0x003e220000000c00 */
        /* <DEDUP_REMOVED lines=37> */
.L_x_794:
[----:B------:R-:W-:Y:S05]  /*cfa0*/  BSYNC B2 ;  /* 0x0000000000027941 */ /* 0x000fea0003800000 */
.L_x_793:
[----:B------:R-:W-:Y:S05]  /*cfb0*/  @P3 BRA `(.L_x_788) ;  /* 0x0000000000983947 */ /* 0x000fea0003800000 */
[----:B012---:R-:W0:Y:S01]  /*cfc0*/  LDS.128 R4, [R0+0xd000] ;  /* 0x00d0000000047984 */ /* 0x007e220000000c00 */
        /* <DEDUP_REMOVED lines=37> */
.L_x_788:
[----:B------:R-:W-:Y:S05]  /*d220*/  BSYNC B1 ;  /* 0x0000000000017941 */ /* 0x000fea0003800000 */
.L_x_787:
[----:B0123--:R-:W-:Y:S01]  /*d230*/  IADD3 R4, R212, 0x40, RZ ;  /* 0x00000040d4047810 */ /* 0x00ffe20007ffe0ff */
[----:B------:R-:W-:Y:S03]  /*d240*/  BSSY B1, `(.L_x_795) ;  /* 0x00000aa000017945 */ /* 0x000fe60003800000 */
        /* <DEDUP_REMOVED lines=47> */
.L_x_798:
[----:B------:R-:W-:Y:S05]  /*d540*/  BSYNC B2 ;  /* 0x0000000000027941 */ /* 0x000fea0003800000 */
.L_x_797:
        /* <DEDUP_REMOVED lines=40> */
.L_x_800:
[----:B------:R-:W-:Y:S05]  /*d7d0*/  BSYNC B2 ;  /* 0x0000000000027941 */ /* 0x000fea0003800000 */
.L_x_799:
        /* <DEDUP_REMOVED lines=40> */
.L_x_802:
[----:B------:R-:W-:Y:S05]  /*da60*/  BSYNC B2 ;  /* 0x0000000000027941 */ /* 0x000fea0003800000 */
.L_x_801:
        /* <DEDUP_REMOVED lines=39> */
.L_x_796:
[----:B------:R-:W-:Y:S05]  /*dce0*/  BSYNC B1 ;  /* 0x0000000000017941 */ /* 0x000fea0003800000 */
.L_x_795:
[----:B0123--:R-:W-:-:S05]  /*dcf0*/  VIADD R4, R212, 0x60 ;  /* 0x00000060d4047836 */ /* 0x00ffca0000000000 */
        /* <DEDUP_REMOVED lines=18> */
[-C--:B------:R-:W-:Y:S01]  /*de20*/  FMUL.FTZ R34, R37, R4.reuse ;  /* 0x0000000425227220 */ /* 0x080fe20000410000 */
[C---:B------:R-:W-:Y:S01]  /*de30*/  FMUL.FTZ R36, R35.reuse, R4 ;  /* 0x0000000423247220 */ /* 0x040fe20000410000 */
[----:B------:R-:W-:Y:S02]  /*de40*/  HADD2.F32 R31, -RZ, R6.H0_H0 ;  /* 0x20000006ff1f7230 */ /* 0x000fe40000004100 */
[----:B------:R-:W-:Y:S01]  /*de50*/  FMUL.FTZ R33, R40, R5 ;  /* 0x0000000528217220 */ /* 0x000fe20000410000 */
[----:B------:R-:W-:Y:S01]  /*de60*/  FFMA.FTZ R4, R35, R3, -R34 ;  /* 0x0000000323047223 */ /* 0x000fe20000010822 */
[----:B------:R-:W-:-:S02]  /*de70*/  HADD2.F32 R32, -RZ, R7.H0_H0 ;  /* 0x20000007ff207230 */ /* 0x000fc40000004100 */
[----:B------:R-:W-:Y:S01]  /*de80*/  FFMA.FTZ R3, R37, R3, R36 ;  /* 0x0000000325037223 */ /* 0x000fe20000010024 */
[C---:B------:R-:W-:Y:S01]  /*de90*/  FMUL.FTZ R35, R38.reuse, R5 ;  /* 0x0000000526237220 */ /* 0x040fe20000410000 */
[----:B------:R-:W-:Y:S02]  /*dea0*/  HADD2.F32 R6, -RZ, R6.H1_H1 ;  /* 0x30000006ff067230 */ /* 0x000fe40000004100 */
[-C--:B------:R-:W-:Y:S01]  /*deb0*/  FFMA.FTZ R5, R38, R30.reuse, -R33 ;  /* 0x0000001e26057223 */ /* 0x080fe20000010821 */
[----:B------:R-:W-:Y:S02]  /*dec0*/  HADD2.F32 R7, -RZ, R7.H1_H1 ;  /* 0x30000007ff077230 */ /* 0x000fe40000004100 */
[----:B------:R-:W-:Y:S01]  /*ded0*/  FFMA.FTZ R30, R40, R30, R35 ;  /* 0x0000001e281e7223 */ /* 0x000fe20000010023 */
[----:B------:R-:W-:Y:S01]  /*dee0*/  HADD2.F32 R37, -RZ, R28.H1_H1 ;  /* 0x3000001cff257230 */ /* 0x000fe20000004100 */
[----:B------:R-:W-:Y:S01]  /*def0*/  F2FP.F16.F32.PACK_AB R4, R3, R4 ;  /* 0x000000040304723e */ /* 0x000fe200000000ff */
[----:B------:R-:W-:-:S02]  /*df00*/  HADD2.F32 R36, -RZ, R29.H1_H1 ;  /* 0x3000001dff247230 */ /* 0x000fc40000004100 */
[----:B------:R-:W-:Y:S02]  /*df10*/  HADD2.F32 R33, -RZ, R26.H1_H1 ;  /* 0x3000001aff217230 */ /* 0x000fe40000004100 */
[-C--:B------:R-:W-:Y:S01]  /*df20*/  FMUL.FTZ R26, R37, R6.reuse ;  /* 0x00000006251a7220 */ /* 0x080fe20000410000 */
[----:B------:R-:W-:Y:S02]  /*df30*/  HADD2.F32 R34, -RZ, R27.H1_H1 ;  /* 0x3000001bff227230 */ /* 0x000fe40000004100 */
[----:B------:R-:W-:Y:S01]  /*df40*/  FMUL.FTZ R27, R36, R7 ;  /* 0x00000007241b7220 */ /* 0x000fe20000410000 */
[----:B------:R-:W-:Y:S01]  /*df50*/  F2FP.F16.F32.PACK_AB R5, R30, R5 ;  /* 0x000000051e05723e */ /* 0x000fe200000000ff */
[C---:B------:R-:W-:Y:S01]  /*df60*/  FMUL.FTZ R28, R33.reuse, R6 ;  /* 0x00000006211c7220 */ /* 0x040fe20000410000 */
[----:B------:R-:W-:Y:S01]  /*df70*/  FFMA.FTZ R6, R33, R31, -R26 ;  /* 0x0000001f21067223 */ /* 0x000fe2000001081a */
[C---:B------:R-:W-:Y:S01]  /*df80*/  FMUL.FTZ R29, R34.reuse, R7 ;  /* 0x00000007221d7220 */ /* 0x040fe20000410000 */
[----:B------:R-:W-:Y:S01]  /*df90*/  FFMA.FTZ R7, R34, R32, -R27 ;  /* 0x0000002022077223 */ /* 0x000fe2000001081b */
[----:B------:R-:W-:-:S02]  /*dfa0*/  FFMA.FTZ R31, R37, R31, R28 ;  /* 0x0000001f251f7223 */ /* 0x000fc4000001001c */
[----:B------:R-:W-:-:S03]  /*dfb0*/  FFMA.FTZ R32, R36, R32, R29 ;  /* 0x0000002024207223 */ /* 0x000fc6000001001d */
[----:B------:R-:W-:Y:S02]  /*dfc0*/  F2FP.F16.F32.PACK_AB R6, R31, R6 ;  /* 0x000000061f06723e */ /* 0x000fe400000000ff */
[----:B------:R-:W-:-:S05]  /*dfd0*/  F2FP.F16.F32.PACK_AB R7, R32, R7 ;  /* 0x000000072007723e */ /* 0x000fca00000000ff */
[----:B------:R0:W-:Y:S02]  /*dfe0*/  STS.128 [R0+0x3000], R4 ;  /* 0x0030000400007388 */ /* 0x0001e40000000c00 */
.L_x_805:
[----:B------:R-:W-:Y:S05]  /*dff0*/  BSYNC B1 ;  /* 0x0000000000017941 */ /* 0x000fea0003800000 */
.L_x_804:
        /* <DEDUP_REMOVED lines=40> */
.L_x_807:
[----:B------:R-:W-:Y:S05]  /*e280*/  BSYNC B1 ;  /* 0x0000000000017941 */ /* 0x000fea0003800000 */
.L_x_806:
        /* <DEDUP_REMOVED lines=40> */
.L_x_809:
[----:B------:R-:W-:Y:S05]  /*e510*/  BSYNC B1 ;  /* 0x0000000000017941 */ /* 0x000fea0003800000 */
.L_x_808:
        /* <DEDUP_REMOVED lines=38> */
[----:B------:R3:W-:Y:S01]  /*e780*/  STS.128 [R0+0xf000], R4 ;  /* 0x00f0000400007388 */ /* 0x0007e20000000c00 */
[----:B------:R-:W-:Y:S05]  /*e790*/  BRA `(.L_x_803) ;  /* 0x00000034006c7947 */ /* 0x000fea0003800000 */
.L_x_773:
[----:B------:R-:W-:-:S03]  /*e7a0*/  UMOV UR4, 0xffffffff ;  /* 0xffffffff00047882 */ /* 0x000fc60000000000 */
[----:B------:R-:W-:Y:S05]  /*e7b0*/  BRA.DIV UR4, `(.L_x_810) ;  /* 0x0000019e04a87947 */ /* 0x000fea000b800000 */
[----:B------:R0:W1:Y:S04]  /*e7c0*/  SHFL.IDX PT, R3, R25, RZ, 0x181f ;  /* 0x00181fff19037589 */ /* 0x00006800000e0000 */
[----:B------:R0:W2:Y:S04]  /*e7d0*/  SHFL.IDX PT, R20, R24, RZ, 0x181f ;  /* 0x00181fff18147589 */ /* 0x0000a800000e0000 */
[----:B------:R0:W3:Y:S04]  /*e7e0*/  SHFL.IDX PT, R21, R26, RZ, 0x181f ;  /* 0x00181fff1a157589 */ /* 0x0000e800000e0000 */
[----:B------:R-:W4:Y:S02]  /*e7f0*/  SHFL.IDX PT, R28, R28, RZ, 0x181f ;  /* 0x00181fff1c1c7589 */ /* 0x000f2400000e0000 */
.L_x_1068:
[----:B------:R-:W-:Y:S01]  /*e800*/  ULDC UR4, c[0x0][0x448] ;  /* 0x0001120000047ab9 */ /* 0x000fe20000000800 */
[----:B------:R-:W-:Y:S01]  /*e810*/  BSSY B1, `(.L_x_811) ;  /* 0x0000029000017945 */ /* 0x000fe20003800000 */
[----:B------:R-:W-:Y:S01]  /*e820*/  IMAD R34, R177, UR4, RZ ;  /* 0x00000004b1227c24 */ /* 0x000fe2000f8e02ff */
[----:B------:R-:W-:Y:S02]  /*e830*/  CS2R R4, SRZ ;  /* 0x0000000000047805 */ /* 0x000fe4000001ff00 */
[----:B------:R-:W-:Y:S02]  /*e840*/  CS2R R8, SRZ ;  /* 0x0000000000087805 */ /* 0x000fe4000001ff00 */
[----:B------:R-:W-:Y:S02]  /*e850*/  CS2R R10, SRZ ;  /* 0x00000000000a7805 */ /* 0x000fe4000001ff00 */
[----:B------:R-:W-:Y:S02]  /*e860*/  CS2R R12, SRZ ;  /* 0x00000000000c7805 */ /* 0x000fe4000001ff00 */
[----:B------:R-:W-:Y:S01]  /*e870*/  ISETP.GE.AND P0, PT, R6, R34, PT ;  /* 0x000000220600720c */ /* 0x000fe20003f06270 */
[----:B------:R-:W-:Y:S01]  /*e880*/  IMAD R34, R121, -0x80, R34 ;  /* 0xffffff8079227824 */ /* 0x000fe200078e0222 */
[----:B------:R-:W-:-:S02]  /*e890*/  CS2R R6, SRZ ;  /* 0x0000000000067805 */ /* 0x000fc4000001ff00 */
[----:B------:R-:W-:Y:S02]  /*e8a0*/  CS2R R14, SRZ ;  /* 0x00000000000e7805 */ /* 0x000fe4000001ff00 */
[----:B0-----:R-:W-:Y:S02]  /*e8b0*/  CS2R R24, SRZ ;  /* 0x0000000000187805 */ /* 0x001fe4000001ff00 */
[----:B------:R-:W-:-:S05]  /*e8c0*/  CS2R R26, SRZ ;  /* 0x00000000001a7805 */ /* 0x000fca000001ff00 */
[----:B------:R-:W-:Y:S05]  /*e8d0*/  @P0 BRA `(.L_x_812) ;  /* 0x0000000000700947 */ /* 0x000fea0003800000 */
[----:B------:R-:W-:Y:S01]  /*e8e0*/  ULDC UR4, c[0x0][0x3f4] ;  /* 0x0000fd0000047ab9 */ /* 0x000fe20000000800 */
[----:B--2---:R-:W-:Y:S01]  /*e8f0*/  IMAD.MOV.U32 R4, RZ, RZ, R20 ;  /* 0x000000ffff047224 */ /* 0x004fe200078e0014 */
[----:B------:R-:W-:Y:S02]  /*e900*/  ISETP.GE.AND P2, PT, R16, UR4, PT ;  /* 0x0000000410007c0c */ /* 0x000fe4000bf46270 */
[----:B------:R-:W-:Y:S02]  /*e910*/  CS2R R24, SRZ ;  /* 0x0000000000187805 */ /* 0x000fe4000001ff00 */
[----:B------:R-:W-:Y:S02]  /*e920*/  ISETP.GE.AND P3, PT, R213, UR4, PT ;  /* 0x00000004d5007c0c */ /* 0x000fe4000bf66270 */
[----:B------:R-:W-:Y:S02]  /*e930*/  CS2R R26, SRZ ;  /* 0x00000000001a7805 */ /* 0x000fe4000001ff00 */
[----:B-1----:R-:W-:Y:S01]  /*e940*/  MOV R5, R3 ;  /* 0x0000000300057202 */ /* 0x002fe20000000f00 */
[----:B------:R-:W-:Y:S01]  /*e950*/  ULDC.64 UR6, c[0x0][0x208] ;  /* 0x0000820000067ab9 */ /* 0x000fe20000000a00 */
[----:B---3--:R-:W-:-:S03]  /*e960*/  MOV R29, R21 ;  /* 0x00000015001d7202 */ /* 0x008fc60000000f00 */
[C---:B------:R-:W-:Y:S01]  /*e970*/  @!P2 IMAD.SHL.U32 R9, R16.reuse, 0x2, RZ ;  /* 0x000000021009a824 */ /* 0x040fe200078e00ff */
[----:B------:R-:W-:-:S03]  /*e980*/  @!P2 SHF.L.U64.HI R6, R16, 0x1, R17 ;  /* 0x000000011006a819 */ /* 0x000fc60000010211 */
[----:B------:R-:W-:Y:S01]  /*e990*/  @!P3 IMAD.SHL.U32 R7, R234, 0x8, RZ ;  /* 0x00000008ea07b824 */ /* 0x000fe200078e00ff */
[----:B------:R-:W-:-:S03]  /*e9a0*/  @!P2 IADD3 R32, P0, R20, R9, RZ ;  /* 0x000000091420a210 */ /* 0x000fc60007f1e0ff */
[C---:B------:R-:W-:Y:S01]  /*e9b0*/  @!P3 IMAD.WIDE R30, R7.reuse, 0x2, R4 ;  /* 0x00000002071eb825 */ /* 0x040fe200078e0204 */
[----:B----4-:R-:W-:Y:S02]  /*e9c0*/  @!P2 IADD3 R20, P1, R28, R9, RZ ;  /* 0x000000091c14a210 */ /* 0x010fe40007f3e0ff */
[----:B------:R-:W-:Y:S02]  /*e9d0*/  CS2R R8, SRZ ;  /* 0x0000000000087805 */ /* 0x000fe4000001ff00 */
[----:B------:R-:W-:Y:S01]  /*e9e0*/  CS2R R10, SRZ ;  /* 0x00000000000a7805 */ /* 0x000fe2000001ff00 */
[----:B------:R-:W-:Y:S01]  /*e9f0*/  @!P3 IMAD.WIDE R28, R7, 0x2, R28 ;  /* 0x00000002071cb825 */ /* 0x000fe200078e021c */
[----:B------:R-:W-:Y:S02]  /*ea00*/  CS2R R12, SRZ ;  /* 0x00000000000c7805 */ /* 0x000fe4000001ff00 */
[----:B------:R-:W-:Y:S02]  /*ea10*/  CS2R R14, SRZ ;  /* 0x00000000000e7805 */ /* 0x000fe4000001ff00 */
[----:B------:R-:W-:Y:S01]  /*ea20*/  CS2R R4, SRZ ;  /* 0x0000000000047805 */ /* 0x000fe2000001ff00 */
[--C-:B------:R-:W-:Y:S01]  /*ea30*/  @!P2 IMAD.X R33, R3, 0x1, R6.reuse, P0 ;  /* 0x000000010321a824 */ /* 0x100fe200000e0606 */
[----:B------:R0:W5:Y:S01]  /*ea40*/  @!P3 LD.E.128 R24, desc[UR6][R30.64] ;  /* 0x000000061e18b980 */ /* 0x000162000c101d00 */
[----:B------:R-:W-:Y:S01]  /*ea50*/  @!P2 IMAD.X R21, R21, 0x1, R6, P1 ;  /* 0x000000011515a824 */ /* 0x000fe200008e0606 */
[----:B------:R-:W-:-:S02]  /*ea60*/  CS2R R6, SRZ ;  /* 0x0000000000067805 */ /* 0x000fc4000001ff00 */
[----:B------:R0:W5:Y:S04]  /*ea70*/  @!P3 LD.E.128 R8, desc[UR6][R28.64] ;  /* 0x000000061c08b980 */ /* 0x000168000c101d00 */
[----:B------:R0:W5:Y:S04]  /*ea80*/  @!P2 LD.E.128 R12, desc[UR6][R32.64] ;  /* 0x00000006200ca980 */ /* 0x000168000c101d00 */
[----:B------:R0:W5:Y:S02]  /*ea90*/  @!P2 LD.E.128 R4, desc[UR6][R20.64] ;  /* 0x000000061404a980 */ /* 0x000164000c101d00 */
.L_x_812:
[----:B------:R-:W-:Y:S05]  /*eaa0*/  BSYNC B1 ;  /* 0x0000000000017941 */ /* 0x000fea0003800000 */
.L_x_811:
[----:B-1----:R-:W-:Y:S01]  /*eab0*/  LEA.HI R3, R236, R236, RZ, 0x1 ;  /* 0x000000ecec037211 */ /* 0x002fe200078f08ff */
[----:B0---45:R-:W-:Y:S01]  /*eac0*/  IMAD.MOV.U32 R28, RZ, RZ, R13 ;  /* 0x000000ffff1c7224 */ /* 0x031fe200078e000d */
[----:B--2---:R-:W-:Y:S01]  /*ead0*/  MOV R20, R5 ;  /* 0x0000000500147202 */ /* 0x004fe20000000f00 */
[----:B------:R-:W-:Y:S01]  /*eae0*/  IMAD.MOV.U32 R30, RZ, RZ, R4 ;  /* 0x000000ffff1e7224 */ /* 0x000fe200078e0004 */
[----:B------:R-:W-:Y:S01]  /*eaf0*/  LOP3.LUT R3, R3, 0xfffffffe, RZ, 0xc0, !PT ;  /* 0xfffffffe03037812 */ /* 0x000fe200078ec0ff */
[----:B------:R-:W-:Y:S01]  /*eb00*/  IMAD.MOV.U32 R32, RZ, RZ, R6 ;  /* 0x000000ffff207224 */ /* 0x000fe200078e0006 */
[----:B------:R-:W-:Y:S01]  /*eb10*/  SHF.R.U64 R41, R4, 0x10, R5 ;  /* 0x0000001004297819 */ /* 0x000fe20000001205 */
[----:B------:R-:W-:Y:S01]  /*eb20*/  IMAD.MOV.U32 R31, RZ, RZ, R27 ;  /* 0x000000ffff1f7224 */ /* 0x000fe200078e001b */
[----:B------:R-:W-:Y:S01]  /*eb30*/  SHF.R.U32.HI R42, RZ, 0x10, R5 ;  /* 0x00000010ff2a7819 */ /* 0x000fe20000011605 */
[----:B------:R-:W-:Y:S01]  /*eb40*/  IMAD.IADD R3, R236, 0x1, -R3 ;  /* 0x00000001ec037824 */ /* 0x000fe200078e0a03 */
[----:B---3--:R-:W-:Y:S01]  /*eb50*/  MOV R21, R12 ;  /* 0x0000000c00157202 */ /* 0x008fe20000000f00 */
[----:B------:R-:W-:Y:S01]  /*eb60*/  BSSY B1, `(.L_x_813) ;  /* 0x000002d000017945 */ /* 0x000fe20003800000 */
[----:B------:R-:W-:Y:S01]  /*eb70*/  SHF.R.U64 R29, R12, 0x10, R13 ;  /* 0x000000100c1d7819 */ /* 0x000fe2000000120d */
[----:B------:R-:W-:Y:S01]  /*eb80*/  IMAD.MOV.U32 R12, RZ, RZ, R14 ;  /* 0x000000ffff0c7224 */ /* 0x000fe200078e000e */
[----:B------:R-:W-:-:S02]  /*eb90*/  SHF.L.U32 R5, R3, 0x1f, RZ ;  /* 0x0000001f03057819 */ /* 0x000fc400000006ff */
[----:B------:R-:W-:Y:S02]  /*eba0*/  SHF.R.U32.HI R33, RZ, 0x10, R13 ;  /* 0x00000010ff217819 */ /* 0x000fe4000001160d */
[----:B------:R-:W0:Y:S01]  /*ebb0*/  SYNCS.PHASECHK.TRANS64.TRYWAIT P0, [R18+URZ+0x38800], R5 ;  /* 0x03880005120075a7 */ /* 0x000e22000800017f */
[----:B------:R-:W-:Y:S02]  /*ebc0*/  MOV R13, R15 ;  /* 0x0000000f000d7202 */ /* 0x000fe40000000f00 */
[--C-:B------:R-:W-:Y:S01]  /*ebd0*/  SHF.R.U64 R35, R14, 0x10, R15.reuse ;  /* 0x000000100e237819 */ /* 0x100fe2000000120f */
[----:B------:R-:W-:Y:S01]  /*ebe0*/  IMAD.MOV.U32 R14, RZ, RZ, R24 ;  /* 0x000000ffff0e7224 */ /* 0x000fe200078e0018 */
[----:B------:R-:W-:Y:S01]  /*ebf0*/  SHF.R.U32.HI R36, RZ, 0x10, R15 ;  /* 0x00000010ff247819 */ /* 0x000fe2000001160f */
[----:B------:R-:W-:Y:S01]  /*ec00*/  IMAD.MOV.U32 R15, RZ, RZ, R25 ;  /* 0x000000ffff0f7224 */ /* 0x000fe200078e0019 */
[----:B------:R-:W-:Y:S01]  /*ec10*/  SHF.R.U64 R43, R6, 0x10, R7 ;  /* 0x00000010062b7819 */ /* 0x000fe20000001207 */
[----:B------:R-:W-:Y:S01]  /*ec20*/  IMAD.MOV.U32 R6, RZ, RZ, R8 ;  /* 0x000000ffff067224 */ /* 0x000fe200078e0008 */
[----:B------:R-:W-:-:S02]  /*ec30*/  SHF.R.U64 R37, R24, 0x10, R25 ;  /* 0x0000001018257819 */ /* 0x000fc40000001219 */
[----:B------:R-:W-:Y:S02]  /*ec40*/  SHF.R.U32.HI R38, RZ, 0x10, R25 ;  /* 0x00000010ff267819 */ /* 0x000fe40000011619 */
[----:B------:R-:W-:Y:S02]  /*ec50*/  MOV R4, R7 ;  /* 0x0000000700047202 */ /* 0x000fe40000000f00 */
[----:B------:R-:W-:Y:S01]  /*ec60*/  SHF.R.U32.HI R44, RZ, 0x10, R7 ;  /* 0x00000010ff2c7819 */ /* 0x000fe20000011607 */
[--C-:B------:R-:W-:Y:S01]  /*ec70*/  IMAD.MOV.U32 R7, RZ, RZ, R9.reuse ;  /* 0x000000ffff077224 */ /* 0x100fe200078e0009 */
[----:B------:R-:W-:Y:S01]  /*ec80*/  SHF.R.U64 R45, R8, 0x10, R9 ;  /* 0x00000010082d7819 */ /* 0x000fe20000001209 */
[----:B------:R-:W-:Y:S01]  /*ec90*/  IMAD.MOV.U32 R8, RZ, RZ, R11 ;  /* 0x000000ffff087224 */ /* 0x000fe200078e000b */
[----:B------:R-:W-:Y:S02]  /*eca0*/  MOV R25, R26 ;  /* 0x0000001a00197202 */ /* 0x000fe40000000f00 */
[----:B------:R-:W-:-:S02]  /*ecb0*/  SHF.R.U64 R39, R26, 0x10, R27 ;  /* 0x000000101a277819 */ /* 0x000fc4000000121b */
[----:B------:R-:W-:Y:S02]  /*ecc0*/  SHF.R.U32.HI R40, RZ, 0x10, R27 ;  /* 0x00000010ff287819 */ /* 0x000fe4000001161b */
[----:B------:R-:W-:Y:S02]  /*ecd0*/  SHF.R.U32.HI R9, RZ, 0x10, R9 ;  /* 0x00000010ff097819 */ /* 0x000fe40000011609 */
[----:B------:R-:W-:Y:S02]  /*ece0*/  MOV R24, R10 ;  /* 0x0000000a00187202 */ /* 0x000fe40000000f00 */
[----:B------:R-:W-:Y:S02]  /*ecf0*/  PRMT R26, R21, 0x5410, R28 ;  /* 0x00005410151a7816 */ /* 0x000fe4000000001c */
[----:B------:R-:W-:Y:S02]  /*ed00*/  VIMNMX R3, R34, 0x80, PT ;  /* 0x0000008022037848 */ /* 0x000fe40003fe0100 */
[----:B------:R-:W-:-:S02]  /*ed10*/  PRMT R28, R12, 0x5410, R13 ;  /* 0x000054100c1c7816 */ /* 0x000fc4000000000d */
[----:B------:R-:W-:Y:S02]  /*ed20*/  PRMT R12, R14, 0x5410, R15 ;  /* 0x000054100e0c7816 */ /* 0x000fe4000000000f */
[----:B------:R-:W-:Y:S02]  /*ed30*/  SHF.R.U64 R10, R10, 0x10, R11 ;  /* 0x000000100a0a7819 */ /* 0x000fe4000000120b */
[----:B------:R-:W-:Y:S02]  /*ed40*/  PRMT R27, R29, 0x5410, R33 ;  /* 0x000054101d1b7816 */ /* 0x000fe40000000021 */
[----:B------:R-:W-:Y:S02]  /*ed50*/  PRMT R14, R25, 0x5410, R31 ;  /* 0x00005410190e7816 */ /* 0x000fe4000000001f */
[----:B------:R-:W-:Y:S02]  /*ed60*/  PRMT R30, R30, 0x5410, R20 ;  /* 0x000054101e1e7816 */ /* 0x000fe40000000014 */
[----:B------:R-:W-:-:S02]  /*ed70*/  SHF.R.U32.HI R11, RZ, 0x10, R11 ;  /* 0x00000010ff0b7819 */ /* 0x000fc4000001160b */
[----:B------:R-:W-:Y:S02]  /*ed80*/  PRMT R29, R35, 0x5410, R36 ;  /* 0x00005410231d7816 */ /* 0x000fe40000000024 */
[----:B------:R-:W-:Y:S02]  /*ed90*/  PRMT R13, R37, 0x5410, R38 ;  /* 0x00005410250d7816 */ /* 0x000fe40000000026 */
[----:B------:R-:W-:Y:S02]  /*eda0*/  PRMT R15, R39, 0x5410, R40 ;  /* 0x00005410270f7816 */ /* 0x000fe40000000028 */
[----:B------:R-:W-:Y:S02]  /*edb0*/  PRMT R31, R41, 0x5410, R42 ;  /* 0x00005410291f7816 */ /* 0x000fe4000000002a */
[----:B------:R-:W-:Y:S02]  /*edc0*/  PRMT R32, R32, 0x5410, R4 ;  /* 0x0000541020207816 */ /* 0x000fe40000000004 */
[----:B------:R-:W-:-:S02]  /*edd0*/  PRMT R33, R43, 0x5410, R44 ;  /* 0x000054102b217816 */ /* 0x000fc4000000002c */
[----:B------:R-:W-:Y:S02]  /*ede0*/  ISETP.GE.AND P1, PT, R212, R3, PT ;  /* 0x00000003d400720c */ /* 0x000fe40003f26270 */
[----:B------:R-:W-:Y:S02]  /*edf0*/  PRMT R20, R6, 0x5410, R7 ;  /* 0x0000541006147816 */ /* 0x000fe40000000007 */
[----:B------:R-:W-:Y:S02]  /*ee00*/  PRMT R21, R45, 0x5410, R9 ;  /* 0x000054102d157816 */ /* 0x000fe40000000009 */
[----:B------:R-:W-:Y:S01]  /*ee10*/  PRMT R24, R24, 0x5410, R8 ;  /* 0x0000541018187816 */ /* 0x000fe20000000008 */
[----:B0-----:R-:W-:Y:S06]  /*ee20*/  @!P0 BRA `(.L_x_814) ;  /* 0x0000019800808947 */ /* 0x001fec0003800000 */
.L_x_1069:
[----:B------:R-:W-:Y:S05]  /*ee30*/  BSYNC B1 ;  /* 0x0000000000017941 */ /* 0x000fea0003800000 */
.L_x_813:
[----:B------:R-:W-:Y:S01]  /*ee40*/  BSSY B1, `(.L_x_815) ;  /* 0x00000ba000017945 */ /* 0x000fe20003800000 */
[----:B------:R-:W-:-:S03]  /*ee50*/  PRMT R25, R10, 0x5410, R11 ;  /* 0x000054100a197816 */ /* 0x000fc6000000000b */
[----:B------:R-:W-:Y:S05]  /*ee60*/  @P1 BRA `(.L_x_816) ;  /* 0x0000000800dc1947 */ /* 0x000fea0003800000 */
[----:B------:R-:W1:Y:S01]  /*ee70*/  LDC R51, c[0x0][0x3f4] ;  /* 0x0000fd00ff337b82 */ /* 0x000e620000000800 */
[----:B------:R-:W-:Y:S01]  /*ee80*/  BSSY B2, `(.L_x_817) ;  /* 0x000005c000027945 */ /* 0x000fe20003800000 */
[----:B------:R-:W-:Y:S01]  /*ee90*/  IMAD.SHL.U32 R53, R212, 0x40, RZ ;  /* 0x00000040d4357824 */ /* 0x000fe200078e00ff */
[-C--:B-1----:R-:W-:Y:S02]  /*eea0*/  ISETP.GE.AND P0, PT, R16, R51.reuse, PT ;  /* 0x000000331000720c */ /* 0x082fe40003f06270 */
[----:B------:R-:W-:-:S11]  /*eeb0*/  ISETP.GE.AND P1, PT, R213, R51, PT ;  /* 0x00000033d500720c */ /* 0x000fd60003f26270 */
[----:B------:R-:W-:Y:S05]  /*eec0*/  @P0 BRA `(.L_x_818) ;  /* 0x00000004005c0947 */ /* 0x000fea0003800000 */
[----:B------:R-:W-:Y:S01]  /*eed0*/  LEA.HI R4, R51, R232, RZ, 0x1d ;  /* 0x000000e833047211 */ /* 0x000fe200078fe8ff */
[----:B------:R-:W-:Y:S02]  /*eee0*/  HADD2.F32 R44, -RZ, R26.H0_H0 ;  /* 0x2000001aff2c7230 */ /* 0x000fe40000004100 */
[--C-:B------:R-:W-:Y:S01]  /*eef0*/  HADD2.F32 R46, -RZ, R30.reuse.H0_H0 ;  /* 0x2000001eff2e7230 */ /* 0x100fe20000004100 */
[----:B------:R-:W-:Y:S01]  /*ef00*/  SHF.R.S32.HI R7, RZ, 0x1f, R4 ;  /* 0x0000001fff077819 */ /* 0x000fe20000011404 */
[----:B------:R-:W-:Y:S01]  /*ef10*/  HADD2.F32 R43, -RZ, R31.H0_H0 ;  /* 0x2000001fff2b7230 */ /* 0x000fe20000004100 */
[----:B0-----:R-:W-:Y:S01]  /*ef20*/  SHF.L.U32 R5, R4, 0x3, RZ ;  /* 0x0000000304057819 */ /* 0x001fe200000006ff */
[----:B------:R-:W-:Y:S01]  /*ef30*/  HADD2.F32 R45, -RZ, R30.H1_H1 ;  /* 0x3000001eff2d7230 */ /* 0x000fe20000004100 */
[----:B------:R-:W-:Y:S02]  /*ef40*/  LEA.HI R7, R7, R4, RZ, 0x3 ;  /* 0x0000000407077211 */ /* 0x000fe400078f18ff */
[----:B------:R-:W-:-:S03]  /*ef50*/  LOP3.LUT R5, R5, 0x38, RZ, 0xc0, !PT ;  /* 0x0000003805057812 */ /* 0x000fc600078ec0ff */
[----:B------:R-:W-:Y:S01]  /*ef60*/  IMAD.SHL.U32 R7, R7, 0x400, RZ ;  /* 0x0000040007077824 */ /* 0x000fe200078e00ff */
[----:B------:R-:W-:-:S04]  /*ef70*/  LOP3.LUT R5, R5, 0x1c0, R53, 0xf8, !PT ;  /* 0x000001c005057812 */ /* 0x000fc800078ef835 */
[----:B------:R-:W-:Y:S02]  /*ef80*/  LOP3.LUT R9, R5, R228, RZ, 0x3c, !PT ;  /* 0x000000e405097212 */ /* 0x000fe400078e3cff */
[----:B------:R-:W-:Y:S02]  /*ef90*/  LOP3.LUT R8, R7, 0x7fffe000, RZ, 0xc0, !PT ;  /* 0x7fffe00007087812 */ /* 0x000fe400078ec0ff */
[----:B------:R-:W0:Y:S02]  /*efa0*/  LDS.128 R4, [R0] ;  /* 0x0000000000047984 */ /* 0x000e240000000c00 */
[----:B------:R-:W-:-:S05]  /*efb0*/  IADD3 R9, R9, R8, R227 ;  /* 0x0000000809097210 */ /* 0x000fca0007ffe0e3 */
[----:B------:R-:W-:-:S05]  /*efc0*/  IMAD R34, R9, 0x2, R18 ;  /* 0x0000000209227824 */ /* 0x000fca00078e0212 */
[----:B------:R-:W1:Y:S01]  /*efd0*/  LDS.128 R8, [R34+0x14400] ;  /* 0x0144000022087984 */ /* 0x000e620000000c00 */
[--C-:B0-----:R-:W-:Y:S02]  /*efe0*/  HADD2.F32 R35, -RZ, R4.reuse.H0_H0 ;  /* 0x20000004ff237230 */ /* 0x101fe40000004100 */
[----:B------:R-:W-:Y:S02]  /*eff0*/  HADD2.F32 R4, -RZ, R4.H1_H1 ;  /* 0x30000004ff047230 */ /* 0x000fe40000004100 */
[--C-:B------:R-:W-:Y:S02]  /*f000*/  HADD2.F32 R36, -RZ, R5.reuse.H0_H0 ;  /* 0x20000005ff247230 */ /* 0x100fe40000004100 */
[----:B------:R-:W-:Y:S02]  /*f010*/  HADD2.F32 R5, -RZ, R5.H1_H1 ;  /* 0x30000005ff057230 */ /* 0x000fe40000004100 */
[--C-:B------:R-:W-:Y:S02]  /*f020*/  HADD2.F32 R37, -RZ, R6.reuse.H0_H0 ;  /* 0x20000006ff257230 */ /* 0x100fe40000004100 */
[----:B------:R-:W-:-:S02]  /*f030*/  HADD2.F32 R6, -RZ, R6.H1_H1 ;  /* 0x30000006ff067230 */ /* 0x000fc40000004100 */
[--C-:B-1----:R-:W-:Y:S02]  /*f040*/  HADD2.F32 R39, -RZ, R8.reuse.H0_H0 ;  /* 0x20000008ff277230 */ /* 0x102fe40000004100 */
[----:B------:R-:W-:Y:S02]  /*f050*/  HADD2.F32 R8, -RZ, R8.H1_H1 ;  /* 0x30000008ff087230 */ /* 0x000fe40000004100 */
[----:B------:R-:W-:Y:S02]  /*f060*/  HADD2.F32 R40, -RZ, R9.H0_H0 ;  /* 0x20000009ff287230 */ /* 0x000fe40000004100 */
[C---:B------:R-:W-:Y:S01]  /*f070*/  FMUL.FTZ R48, R39.reuse, R46 ;  /* 0x0000002e27307220 */ /* 0x040fe20000410000 */
[-C--:B------:R-:W-:Y:S01]  /*f080*/  FMUL.FTZ R50, R39, R44.reuse ;  /* 0x0000002c27327220 */ /* 0x080fe20000410000 */
[----:B------:R-:W-:Y:S02]  /*f090*/  HADD2.F32 R39, -RZ, R27.H0_H0 ;  /* 0x2000001bff277230 */ /* 0x000fe40000004100 */
[----:B------:R-:W-:Y:S01]  /*f0a0*/  FMUL.FTZ R47, R8, R43 ;  /* 0x0000002b082f7220 */ /* 0x000fe20000410000 */
[C---:B------:R-:W-:Y:S01]  /*f0b0*/  FFMA.FTZ R48, R35.reuse, R44, -R48 ;  /* 0x0000002c23307223 */ /* 0x040fe20000010830 */
[----:B------:R-:W-:Y:S01]  /*f0c0*/  FFMA.FTZ R50, R35, R46, R50 ;  /* 0x0000002e23327223 */ /* 0x000fe20000010032 */
[----:B------:R-:W-:-:S02]  /*f0d0*/  HADD2.F32 R35, -RZ, R26.H1_H1 ;  /* 0x3000001aff237230 */ /* 0x000fc40000004100 */
[-C--:B------:R-:W-:Y:S01]  /*f0e0*/  FMUL.FTZ R49, R8, R39.reuse ;  /* 0x0000002708317220 */ /* 0x080fe20000410000 */
[----:B------:R-:W-:Y:S01]  /*f0f0*/  FFMA.FTZ R47, R4, R39, -R47 ;  /* 0x00000027042f7223 */ /* 0x000fe2000001082f */
[C---:B------:R-:W-:Y:S01]  /*f100*/  FMUL.FTZ R39, R40.reuse, R45 ;  /* 0x0000002d28277220 */ /* 0x040fe20000410000 */
[----:B------:R-:W-:Y:S02]  /*f110*/  HADD2.F32 R9, -RZ, R9.H1_H1 ;  /* 0x30000009ff097230 */ /* 0x000fe40000004100 */
[----:B------:R-:W-:Y:S01]  /*f120*/  FMUL.FTZ R40, R40, R35 ;  /* 0x0000002328287220 */ /* 0x000fe20000410000 */
[----:B------:R-:W-:Y:S02]  /*f130*/  HADD2.F32 R44, -RZ, R31.H1_H1 ;  /* 0x3000001fff2c7230 */ /* 0x000fe40000004100 */
[----:B------:R-:W-:Y:S01]  /*f140*/  FFMA.FTZ R49, R4, R43, R49 ;  /* 0x0000002b04317223 */ /* 0x000fe20000010031 */
[----:B------:R-:W-:Y:S02]  /*f150*/  HADD2.F32 R4, -RZ, R27.H1_H1 ;  /* 0x3000001bff047230 */ /* 0x000fe40000004100 */
[C---:B------:R-:W-:Y:S01]  /*f160*/  FFMA.FTZ R39, R36.reuse, R35, -R39 ;  /* 0x0000002324277223 */ /* 0x040fe20000010827 */
[----:B------:R-:W-:Y:S01]  /*f170*/  FFMA.FTZ R40, R36, R45, R40 ;  /* 0x0000002d24287223 */ /* 0x000fe20000010028 */
[----:B------:R-:W-:-:S02]  /*f180*/  HADD2.F32 R41, -RZ, R10.H0_H0 ;  /* 0x2000000aff297230 */ /* 0x000fc40000004100 */
[C---:B------:R-:W-:Y:S01]  /*f190*/  FMUL.FTZ R46, R9.reuse, R44 ;  /* 0x0000002c092e7220 */ /* 0x040fe20000410000 */
[----:B------:R-:W-:Y:S02]  /*f1a0*/  HADD2.F32 R8, -RZ, R28.H0_H0 ;  /* 0x2000001cff087230 */ /* 0x000fe40000004100 */
[-C--:B------:R-:W-:Y:S01]  /*f1b0*/  FMUL.FTZ R52, R9, R4.reuse ;  /* 0x0000000409347220 */ /* 0x080fe20000410000 */
[----:B------:R-:W-:Y:S02]  /*f1c0*/  HADD2.F32 R36, -RZ, R32.H0_H0 ;  /* 0x20000020ff247230 */ /* 0x000fe40000004100 */
[----:B------:R-:W-:Y:S01]  /*f1d0*/  FFMA.FTZ R46, R5, R4, -R46 ;  /* 0x00000004052e7223 */ /* 0x000fe2000001082e */
[----:B------:R-:W-:Y:S02]  /*f1e0*/  HADD2.F32 R10, -RZ, R10.H1_H1 ;  /* 0x3000000aff0a7230 */ /* 0x000fe40000004100 */
[----:B------:R-:W-:Y:S01]  /*f1f0*/  FMUL.FTZ R45, R41, R8 ;  /* 0x00000008292d7220 */ /* 0x000fe20000410000 */
[----:B------:R-:W-:-:S02]  /*f200*/  HADD2.F32 R35, -RZ, R33.H0_H0 ;  /* 0x20000021ff237230 */ /* 0x000fc40000004100 */
[----:B------:R-:W-:Y:S01]  /*f210*/  FMUL.FTZ R4, R41, R36 ;  /* 0x0000002429047220 */ /* 0x000fe20000410000 */
[----:B------:R-:W-:Y:S02]  /*f220*/  HADD2.F32 R9, -RZ, R29.H0_H0 ;  /* 0x2000001dff097230 */ /* 0x000fe40000004100 */
[----:B------:R-:W-:Y:S01]  /*f230*/  FFMA.FTZ R41, R5, R44, R52 ;  /* 0x0000002c05297223 */ /* 0x000fe20000010034 */
[C---:B------:R-:W-:Y:S01]  /*f240*/  FFMA.FTZ R45, R37.reuse, R36, R45 ;  /* 0x00000024252d7223 */ /* 0x040fe2000001002d */
[C---:B------:R-:W-:Y:S01]  /*f250*/  FMUL.FTZ R5, R10.reuse, R35 ;  /* 0x000000230a057220 */ /* 0x040fe20000410000 */
[----:B------:R-:W-:Y:S01]  /*f260*/  FFMA.FTZ R43, R37, R8, -R4 ;  /* 0x00000008252b7223 */ /* 0x000fe20000010804 */
[-C--:B------:R-:W-:Y:S01]  /*f270*/  FMUL.FTZ R37, R10, R9.reuse ;  /* 0x000000090a257220 */ /* 0x080fe20000410000 */
[----:B------:R-:W-:Y:S02]  /*f280*/  HADD2.F32 R42, -RZ, R11.H0_H0 ;  /* 0x2000000bff2a7230 */ /* 0x000fe40000004100 */
[----:B------:R-:W-:Y:S01]  /*f290*/  FFMA.FTZ R10, R6, R9, -R5 ;  /* 0x00000009060a7223 */ /* 0x000fe20000010805 */
[----:B------:R-:W-:-:S02]  /*f2a0*/  HADD2.F32 R9, -RZ, R32.H1_H1 ;  /* 0x30000020ff097230 */ /* 0x000fc40000004100 */
[----:B------:R-:W-:Y:S01]  /*f2b0*/  FFMA.FTZ R36, R6, R35, R37 ;  /* 0x0000002306247223 */ /* 0x000fe20000010025 */
[----:B------:R-:W-:Y:S02]  /*f2c0*/  HADD2.F32 R5, -RZ, R28.H1_H1 ;  /* 0x3000001cff057230 */ /* 0x000fe40000004100 */
[----:B------:R-:W-:Y:S02]  /*f2d0*/  HADD2.F32 R11, -RZ, R11.H1_H1 ;  /* 0x3000000bff0b7230 */ /* 0x000fe40000004100 */
[C---:B------:R-:W-:Y:S01]  /*f2e0*/  FMUL.FTZ R35, R42.reuse, R9 ;  /* 0x000000092a237220 */ /* 0x040fe20000410000 */
[----:B------:R-:W-:Y:S02]  /*f2f0*/  HADD2.F32 R8, -RZ, R33.H1_H1 ;  /* 0x30000021ff087230 */ /* 0x000fe40000004100 */
[----:B------:R-:W-:Y:S01]  /*f300*/  FMUL.FTZ R42, R42, R5 ;  /* 0x000000052a2a7220 */ /* 0x000fe20000410000 */
[----:B------:R-:W-:Y:S02]  /*f310*/  HADD2.F32 R4, -RZ, R29.H1_H1 ;  /* 0x3000001dff047230 */ /* 0x000fe40000004100 */
[----:B------:R-:W-:-:S02]  /*f320*/  HADD2.F32 R38, -RZ, R7.H0_H0 ;  /* 0x20000007ff267230 */ /* 0x000fc40000004100 */
[C---:B------:R-:W-:Y:S01]  /*f330*/  FMUL.FTZ R6, R11.reuse, R8 ;  /* 0x000000080b067220 */ /* 0x040fe20000410000 */
[----:B------:R-:W-:Y:S02]  /*f340*/  HADD2.F32 R7, -RZ, R7.H1_H1 ;  /* 0x30000007ff077230 */ /* 0x000fe40000004100 */
[-C--:B------:R-:W-:Y:S01]  /*f350*/  FMUL.FTZ R37, R11, R4.reuse ;  /* 0x000000040b257220 */ /* 0x080fe20000410000 */
[C---:B------:R-:W-:Y:S01]  /*f360*/  FFMA.FTZ R35, R38.reuse, R5, -R35 ;  /* 0x0000000526237223 */ /* 0x040fe20000010823 */
[----:B------:R-:W-:Y:S01]  /*f370*/  FFMA.FTZ R11, R38, R9, R42 ;  /* 0x00000009260b7223 */ /* 0x000fe2000001002a */
[C---:B------:R-:W-:Y:S01]  /*f380*/  FFMA.FTZ R38, R7.reuse, R4, -R6 ;  /* 0x0000000407267223 */ /* 0x040fe20000010806 */
[----:B------:R-:W-:Y:S01]  /*f390*/  FFMA.FTZ R42, R7, R8, R37 ;  /* 0x00000008072a7223 */ /* 0x000fe20000010025 */
[----:B------:R-:W-:Y:S02]  /*f3a0*/  F2FP.F16.F32.PACK_AB R4, R47, R48 ;  /* 0x000000302f04723e */ /* 0x000fe400000000ff */
[----:B------:R-:W-:-:S02]  /*f3b0*/  F2FP.F16.F32.PACK_AB R5, R46, R39 ;  /* 0x000000272e05723e */ /* 0x000fc400000000ff */
[----:B------:R-:W-:Y:S02]  /*f3c0*/  F2FP.F16.F32.PACK_AB R6, R10, R43 ;  /* 0x0000002b0a06723e */ /* 0x000fe400000000ff */
[----:B------:R-:W-:Y:S02]  /*f3d0*/  F2FP.F16.F32.PACK_AB R7, R38, R35 ;  /* 0x000000232607723e */ /* 0x000fe400000000ff */
[----:B------:R-:W-:Y:S02]  /*f3e0*/  F2FP.F16.F32.PACK_AB R8, R49, R50 ;  /* 0x000000323108723e */ /* 0x000fe400000000ff */
[----:B------:R-:W-:Y:S01]  /*f3f0*/  F2FP.F16.F32.PACK_AB R9, R41, R40 ;  /* 0x000000282909723e */ /* 0x000fe200000000ff */
[----:B------:R1:W-:Y:S01]  /*f400*/  STS.128 [R0], R4 ;  /* 0x0000000400007388 */ /* 0x0003e20000000c00 */
[----:B------:R-:W-:Y:S02]  /*f410*/  F2FP.F16.F32.PACK_AB R10, R36, R45 ;  /* 0x0000002d240a723e */ /* 0x000fe400000000ff */
[----:B------:R-:W-:-:S05]  /*f420*/  F2FP.F16.F32.PACK_AB R11, R42, R11 ;  /* 0x0000000b2a0b723e */ /* 0x000fca00000000ff */
[----:B------:R1:W-:Y:S02]  /*f430*/  STS.128 [R34+0x14400], R8 ;  /* 0x0144000822007388 */ /* 0x0003e40000000c00 */
.L_x_818:
[----:B------:R-:W-:Y:S05]  /*f440*/  BSYNC B2 ;  /* 0x0000000000027941 */ /* 0x000fea0003800000 */
.L_x_817:
[----:B------:R-:W-:Y:S05]  /*f450*/  @P1 BRA `(.L_x_816) ;  /* 0x0000000400601947 */ /* 0x000fea0003800000 */
[----:B------:R-:W2:Y:S01]  /*f460*/  LDL R50, [R1+0x84] ;  /* 0x0000840001327983 */ /* 0x000ea20000100800 */
[----:B-1----:R-:W-:Y:S01]  /*f470*/  LEA.HI R0, R51, R234, RZ, 0x1d ;  /* 0x000000ea33007211 */ /* 0x002fe200078fe8ff */
[----:B------:R-:W-:Y:S02]  /*f480*/  HADD2.F32 R45, -RZ, R20.H0_H0 ;  /* 0x20000014ff2d7230 */ /* 0x000fe40000004100 */
[----:B------:R-:W-:Y:S01]  /*f490*/  HADD2.F32 R43, -RZ, R12.H0_H0 ;  /* 0x2000000cff2b7230 */ /* 0x000fe20000004100 */
[----:B0-----:R-:W-:Y:S01]  /*f4a0*/  SHF.R.S32.HI R5, RZ, 0x1f, R0 ;  /* 0x0000001fff057819 */ /* 0x001fe20000011400 */
[----:B------:R-:W-:Y:S01]  /*f4b0*/  HADD2.F32 R47, -RZ, R21.H0_H0 ;  /* 0x20000015ff2f7230 */ /* 0x000fe20000004100 */
[----:B------:R-:W-:Y:S02]  /*f4c0*/  SHF.L.U32 R4, R0, 0x3, RZ ;  /* 0x0000000300047819 */ /* 0x000fe400000006ff */
[----:B------:R-:W-:Y:S02]  /*f4d0*/  LEA.HI R0, R5, R0, RZ, 0x3 ;  /* 0x0000000005007211 */ /* 0x000fe400078f18ff */
[----:B------:R-:W-:-:S03]  /*f4e0*/  LOP3.LUT R4, R4, 0x38, RZ, 0xc0, !PT ;  /* 0x0000003804047812 */ /* 0x000fc600078ec0ff */
[----:B------:R-:W-:Y:S01]  /*f4f0*/  IMAD.SHL.U32 R0, R0, 0x400, RZ ;  /* 0x0000040000007824 */ /* 0x000fe200078e00ff */
[----:B------:R-:W-:-:S04]  /*f500*/  LOP3.LUT R5, R4, 0x1c0, R53, 0xf8, !PT ;  /* 0x000001c004057812 */ /* 0x000fc800078ef835 */
[----:B------:R-:W-:Y:S02]  /*f510*/  LOP3.LUT R8, R5, R228, RZ, 0x3c, !PT ;  /* 0x000000e405087212 */ /* 0x000fe400078e3cff */
[----:B------:R-:W-:-:S04]  /*f520*/  LOP3.LUT R0, R0, 0x7fffe000, RZ, 0xc0, !PT ;  /* 0x7fffe00000007812 */ /* 0x000fc800078ec0ff */
[----:B------:R-:W-:-:S05]  /*f530*/  IADD3 R9, R8, R0, R227 ;  /* 0x0000000008097210 */ /* 0x000fca0007ffe0e3 */
[----:B------:R-:W-:-:S05]  /*f540*/  IMAD R0, R9, 0x2, R18 ;  /* 0x0000000209007824 */ /* 0x000fca00078e0212 */
[----:B------:R-:W0:Y:S02]  /*f550*/  LDS.128 R8, [R0+0x14400] ;  /* 0x0144000000087984 */ /* 0x000e240000000c00 */
[--C-:B0-----:R-:W-:Y:S02]  /*f560*/  HADD2.F32 R38, -RZ, R8.reuse.H0_H0 ;  /* 0x20000008ff267230 */ /* 0x101fe40000004100 */
[----:B------:R-:W-:Y:S02]  /*f570*/  HADD2.F32 R8, -RZ, R8.H1_H1 ;  /* 0x30000008ff087230 */ /* 0x000fe40000004100 */
[----:B------:R-:W-:Y:S02]  /*f580*/  HADD2.F32 R39, -RZ, R9.H0_H0 ;  /* 0x20000009ff277230 */ /* 0x000fe40000004100 */
[C---:B------:R-:W-:Y:S01]  /*f590*/  FMUL.FTZ R49, R38.reuse, R45 ;  /* 0x0000002d26317220 */ /* 0x040fe20000410000 */
[----:B------:R-:W-:Y:S01]  /*f5a0*/  FMUL.FTZ R51, R38, R43 ;  /* 0x0000002b26337220 */ /* 0x000fe20000410000 */
[----:B------:R-:W-:-:S02]  /*f5b0*/  HADD2.F32 R38, -RZ, R20.H1_H1 ;  /* 0x30000014ff267230 */ /* 0x000fc40000004100 */
[----:B------:R-:W-:Y:S01]  /*f5c0*/  FMUL.FTZ R53, R8, R47 ;  /* 0x0000002f08357220 */ /* 0x000fe20000410000 */
[----:B------:R-:W-:Y:S02]  /*f5d0*/  HADD2.F32 R9, -RZ, R9.H1_H1 ;  /* 0x30000009ff097230 */ /* 0x000fe40000004100 */
[--C-:B------:R-:W-:Y:S02]  /*f5e0*/  HADD2.F32 R40, -RZ, R10.reuse.H0_H0 ;  /* 0x2000000aff287230 */ /* 0x100fe40000004100 */
[----:B------:R-:W-:Y:S01]  /*f5f0*/  FMUL.FTZ R46, R39, R38 ;  /* 0x00000026272e7220 */ /* 0x000fe20000410000 */
[----:B------:R-:W-:Y:S02]  /*f600*/  HADD2.F32 R10, -RZ, R10.H1_H1 ;  /* 0x3000000aff0a7230 */ /* 0x000fe40000004100 */
[--C-:B------:R-:W-:Y:S02]  /*f610*/  HADD2.F32 R41, -RZ, R11.reuse.H0_H0 ;  /* 0x2000000bff297230 */ /* 0x100fe40000004100 */
[----:B------:R-:W-:Y:S01]  /*f620*/  HADD2.F32 R11, -RZ, R11.H1_H1 ;  /* 0x3000000bff0b7230 */ /* 0x000fe20000004100 */
[----:B--2---:R-:W0:Y:S02]  /*f630*/  LDS.128 R4, [R50] ;  /* 0x0000000032047984 */ /* 0x004e240000000c00 */
[----:B0-----:R-:W-:-:S02]  /*f640*/  HADD2.F32 R34, -RZ, R4.H0_H0 ;  /* 0x20000004ff227230 */ /* 0x001fc40000004100 */
[----:B------:R-:W-:Y:S02]  /*f650*/  HADD2.F32 R4, -RZ, R4.H1_H1 ;  /* 0x30000004ff047230 */ /* 0x000fe40000004100 */
[----:B------:R-:W-:Y:S02]  /*f660*/  HADD2.F32 R35, -RZ, R5.H0_H0 ;  /* 0x20000005ff237230 */ /* 0x000fe40000004100 */
[C---:B------:R-:W-:Y:S01]  /*f670*/  FFMA.FTZ R49, R34.reuse, R43, -R49 ;  /* 0x0000002b22317223 */ /* 0x040fe20000010831 */
[----:B------:R-:W-:Y:S02]  /*f680*/  HADD2.F32 R43, -RZ, R13.H0_H0 ;  /* 0x2000000dff2b7230 */ /* 0x000fe40000004100 */
[----:B------:R-:W-:Y:S01]  /*f690*/  FFMA.FTZ R51, R34, R45, R51 ;  /* 0x0000002d22337223 */ /* 0x000fe20000010033 */
[----:B------:R-:W-:Y:S02]  /*f6a0*/  HADD2.F32 R34, -RZ, R12.H1_H1 ;  /* 0x3000000cff227230 */ /* 0x000fe40000004100 */
[----:B------:R-:W-:-:S02]  /*f6b0*/  HADD2.F32 R5, -RZ, R5.H1_H1 ;  /* 0x30000005ff057230 */ /* 0x000fc40000004100 */
[-C--:B------:R-:W-:Y:S01]  /*f6c0*/  FMUL.FTZ R45, R8, R43.reuse ;  /* 0x0000002b082d7220 */ /* 0x080fe20000410000 */
[C---:B------:R-:W-:Y:S01]  /*f6d0*/  FFMA.FTZ R42, R4.reuse, R43, -R53 ;  /* 0x0000002b042a7223 */ /* 0x040fe20000010835 */
[----:B------:R-:W-:Y:S01]  /*f6e0*/  FMUL.FTZ R39, R39, R34 ;  /* 0x0000002227277220 */ /* 0x000fe20000410000 */
[----:B------:R-:W-:Y:S02]  /*f6f0*/  HADD2.F32 R8, -RZ, R21.H1_H1 ;  /* 0x30000015ff087230 */ /* 0x000fe40000004100 */
[----:B------:R-:W-:Y:S01]  /*f700*/  FFMA.FTZ R44, R4, R47, R45 ;  /* 0x0000002f042c7223 */ /* 0x000fe2000001002d */
[----:B------:R-:W-:Y:S02]  /*f710*/  HADD2.F32 R4, -RZ, R13.H1_H1 ;  /* 0x3000000dff047230 */ /* 0x000fe40000004100 */
[C---:B------:R-:W-:Y:S01]  /*f720*/  FFMA.FTZ R38, R35.reuse, R38, R39 ;  /* 0x0000002623267223 */ /* 0x040fe20000010027 */
[----:B------:R-:W-:Y:S02]  /*f730*/  HADD2.F32 R39, -RZ, R24.H0_H0 ;  /* 0x20000018ff277230 */ /* 0x000fe40000004100 */
[----:B------:R-:W-:Y:S01]  /*f740*/  FFMA.FTZ R46, R35, R34, -R46 ;  /* 0x00000022232e7223 */ /* 0x000fe2000001082e */
[----:B------:R-:W-:-:S02]  /*f750*/  HADD2.F32 R36, -RZ, R6.H0_H0 ;  /* 0x20000006ff247230 */ /* 0x000fc40000004100 */
[C---:B------:R-:W-:Y:S01]  /*f760*/  FMUL.FTZ R34, R9.reuse, R8 ;  /* 0x0000000809227220 */ /* 0x040fe20000410000 */
[----:B------:R-:W-:Y:S02]  /*f770*/  HADD2.F32 R35, -RZ, R14.H0_H0 ;  /* 0x2000000eff237230 */ /* 0x000fe40000004100 */
[-C--:B------:R-:W-:Y:S01]  /*f780*/  FMUL.FTZ R48, R9, R4.reuse ;  /* 0x0000000409307220 */ /* 0x080fe20000410000 */
[----:B------:R-:W-:Y:S02]  /*f790*/  HADD2.F32 R43, -RZ, R25.H0_H0 ;  /* 0x20000019ff2b7230 */ /* 0x000fe40000004100 */
[C---:B------:R-:W-:Y:S01]  /*f7a0*/  FMUL.FTZ R53, R40.reuse, R39 ;  /* 0x0000002728357220 */ /* 0x040fe20000410000 */
[----:B------:R-:W-:Y:S02]  /*f7b0*/  HADD2.F32 R9, -RZ, R15.H0_H0 ;  /* 0x2000000fff097230 */ /* 0x000fe40000004100 */
[C---:B------:R-:W-:Y:S01]  /*f7c0*/  FFMA.FTZ R45, R5.reuse, R4, -R34 ;  /* 0x00000004052d7223 */ /* 0x040fe20000010822 */
[-C--:B------:R-:W-:Y:S01]  /*f7d0*/  FMUL.FTZ R40, R40, R35.reuse ;  /* 0x0000002328287220 */ /* 0x080fe20000410000 */
[----:B------:R-:W-:Y:S01]  /*f7e0*/  FFMA.FTZ R47, R5, R8, R48 ;  /* 0x00000008052f7223 */ /* 0x000fe20000010030 */
[----:B------:R-:W-:Y:S01]  /*f7f0*/  FFMA.FTZ R53, R36, R35, -R53 ;  /* 0x0000002324357223 */ /* 0x000fe20000010835 */
[----:B------:R-:W-:-:S02]  /*f800*/  HADD2.F32 R6, -RZ, R6.H1_H1 ;  /* 0x30000006ff067230 */ /* 0x000fc40000004100 */
[C---:B------:R-:W-:Y:S01]  /*f810*/  FMUL.FTZ R5, R10.reuse, R43 ;  /* 0x0000002b0a057220 */ /* 0x040fe20000410000 */
[----:B------:R-:W-:Y:S01]  /*f820*/  FMUL.FTZ R35, R10, R9 ;  /* 0x000000090a237220 */ /* 0x000fe20000410000 */
[----:B------:R-:W-:Y:S02]  /*f830*/  HADD2.F32 R10, -RZ, R24.H1_H1 ;  /* 0x30000018ff0a7230 */ /* 0x000fe40000004100 */
[----:B------:R-:W-:Y:S01]  /*f840*/  FFMA.FTZ R40, R36, R39, R40 ;  /* 0x0000002724287223 */ /* 0x000fe20000010028 */
[----:B------:R-:W-:Y:S02]  /*f850*/  HADD2.F32 R34, -RZ, R25.H1_H1 ;  /* 0x30000019ff227230 */ /* 0x000fe40000004100 */
[C---:B------:R-:W-:Y:S01]  /*f860*/  FFMA.FTZ R36, R6.reuse, R9, -R5 ;  /* 0x0000000906247223 */ /* 0x040fe20000010805 */
[----:B------:R-:W-:Y:S02]  /*f870*/  HADD2.F32 R4, -RZ, R14.H1_H1 ;  /* 0x3000000eff047230 */ /* 0x000fe40000004100 */
[----:B------:R-:W-:Y:S01]  /*f880*/  FFMA.FTZ R35, R6, R43, R35 ;  /* 0x0000002b06237223 */ /* 0x000fe20000010023 */
[----:B------:R-:W-:-:S02]  /*f890*/  HADD2.F32 R8, -RZ, R15.H1_H1 ;  /* 0x3000000fff087230 */ /* 0x000fc40000004100 */
[----:B------:R-:W-:Y:S01]  /*f8a0*/  FMUL.FTZ R6, R41, R10 ;  /* 0x0000000a29067220 */ /* 0x000fe20000410000 */
[--C-:B------:R-:W-:Y:S02]  /*f8b0*/  HADD2.F32 R37, -RZ, R7.reuse.H0_H0 ;  /* 0x20000007ff257230 */ /* 0x100fe40000004100 */
[----:B------:R-:W-:Y:S01]  /*f8c0*/  FMUL.FTZ R48, R11, R34 ;  /* 0x000000220b307220 */ /* 0x000fe20000410000 */
[----:B------:R-:W-:Y:S02]  /*f8d0*/  HADD2.F32 R7, -RZ, R7.H1_H1 ;  /* 0x30000007ff077230 */ /* 0x000fe40000004100 */
[----:B------:R-:W-:Y:S01]  /*f8e0*/  FMUL.FTZ R41, R41, R4 ;  /* 0x0000000429297220 */ /* 0x000fe20000410000 */
[----:B------:R-:W-:Y:S01]  /*f8f0*/  FMUL.FTZ R5, R11, R8 ;  /* 0x000000080b057220 */ /* 0x000fe20000410000 */
[----:B------:R-:W-:Y:S01]  /*f900*/  FFMA.FTZ R11, R37, R4, -R6 ;  /* 0x00000004250b7223 */ /* 0x000fe20000010806 */
[----:B------:R-:W-:Y:S01]  /*f910*/  F2FP.F16.F32.PACK_AB R4, R42, R49 ;  /* 0x000000312a04723e */ /* 0x000fe200000000ff */
[----:B------:R-:W-:Y:S01]  /*f920*/  FFMA.FTZ R48, R7, R8, -R48 ;  /* 0x0000000807307223 */ /* 0x000fe20000010830 */
[----:B------:R-:W-:Y:S01]  /*f930*/  FFMA.FTZ R41, R37, R10, R41 ;  /* 0x0000000a25297223 */ /* 0x000fe20000010029 */
[----:B------:R-:W-:Y:S01]  /*f940*/  FFMA.FTZ R34, R7, R34, R5 ;  /* 0x0000002207227223 */ /* 0x000fe20000010005 */
        /* <DEDUP_REMOVED lines=9> */
.L_x_816:
[----:B------:R-:W-:Y:S05]  /*f9e0*/  BSYNC B1 ;  /* 0x0000000000017941 */ /* 0x000fea0003800000 */
.L_x_815:
[----:B-12---:R-:W-:Y:S01]  /*f9f0*/  IADD3 R0, R212, 0x20, RZ ;  /* 0x00000020d4007810 */ /* 0x006fe20007ffe0ff */
[----:B------:R-:W-:Y:S03]  /*fa00*/  BSSY B1, `(.L_x_819) ;  /* 0x00000b9000017945 */ /* 0x000fe60003800000 */
[----:B------:R-:W-:-:S13]  /*fa10*/  ISETP.GE.AND P0, PT, R0, R3, PT ;  /* 0x000000030000720c */ /* 0x000fda0003f06270 */
[----:B------:R-:W-:Y:S05]  /*fa20*/  @P0 BRA `(.L_x_820) ;  /* 0x0000000800d80947 */ /* 0x000fea0003800000 */
[----:B------:R-:W1:Y:S01]  /*fa30*/  LDC R51, c[0x0][0x3f4] ;  /* 0x0000fd00ff337b82 */ /* 0x000e620000000800 */
[----:B------:R-:W-:Y:S01]  /*fa40*/  BSSY B2, `(.L_x_821) ;  /* 0x000005c000027945 */ /* 0x000fe20003800000 */
[----:B------:R-:W-:Y:S02]  /*fa50*/  SHF.R.U32.HI R54, RZ, 0x3, R223 ;  /* 0x00000003ff367819 */ /* 0x000fe400000116df */
[-C--:B-1----:R-:W-:Y:S02]  /*fa60*/  ISETP.GE.AND P0, PT, R16, R51.reuse, PT ;  /* 0x000000331000720c */ /* 0x082fe40003f06270 */
[----:B------:R-:W-:-:S11]  /*fa70*/  ISETP.GE.AND P1, PT, R213, R51, PT ;  /* 0x00000033d500720c */ /* 0x000fd60003f26270 */
[----:B------:R-:W-:Y:S05]  /*fa80*/  @P0 BRA `(.L_x_822) ;  /* 0x00000004005c0947 */ /* 0x000fea0003800000 */
[----:B------:R-:W2:Y:S01]  /*fa90*/  LDL R52, [R1+0x80] ;  /* 0x0000800001347983 */ /* 0x000ea20000100800 */
[----:B------:R-:W-:Y:S01]  /*faa0*/  LEA.HI R0, R51, R232, RZ, 0x1d ;  /* 0x000000e833007211 */ /* 0x000fe200078fe8ff */
[----:B------:R-:W-:Y:S02]  /*fab0*/  HADD2.F32 R42, -RZ, R26.H0_H0 ;  /* 0x2000001aff2a7230 */ /* 0x000fe40000004100 */
[--C-:B------:R-:W-:Y:S01]  /*fac0*/  HADD2.F32 R44, -RZ, R30.reuse.H0_H0 ;  /* 0x2000001eff2c7230 */ /* 0x100fe20000004100 */
[----:B0-----:R-:W-:Y:S01]  /*fad0*/  SHF.R.S32.HI R5, RZ, 0x1f, R0 ;  /* 0x0000001fff057819 */ /* 0x001fe20000011400 */
[----:B------:R-:W-:Y:S02]  /*fae0*/  IMAD.SHL.U32 R4, R0, 0x8, RZ ;  /* 0x0000000800047824 */ /* 0x000fe400078e00ff */
[----:B------:R-:W-:Y:S01]  /*faf0*/  HADD2.F32 R46, -RZ, R31.H0_H0 ;  /* 0x2000001fff2e7230 */ /* 0x000fe20000004100 */
[----:B------:R-:W-:Y:S01]  /*fb00*/  LEA.HI R5, R5, R0, RZ, 0x3 ;  /* 0x0000000005057211 */ /* 0x000fe200078f18ff */
[----:B------:R-:W-:Y:S01]  /*fb10*/  HADD2.F32 R55, -RZ, R30.H1_H1 ;  /* 0x3000001eff377230 */ /* 0x000fe20000004100 */
[----:B------:R-:W-:Y:S01]  /*fb20*/  LOP3.LUT R0, R223, 0x38, R4, 0xf8, !PT ;  /* 0x00000038df007812 */ /* 0x000fe200078ef804 */
[----:B------:R-:W-:-:S02]  /*fb30*/  HADD2.F32 R53, -RZ, R26.H1_H1 ;  /* 0x3000001aff357230 */ /* 0x000fc40000004100 */
[----:B------:R-:W-:Y:S01]  /*fb40*/  IMAD.SHL.U32 R5, R5, 0x400, RZ ;  /* 0x0000040005057824 */ /* 0x000fe200078e00ff */
[----:B------:R-:W-:Y:S01]  /*fb50*/  LOP3.LUT R9, R0, R54, RZ, 0x3c, !PT ;  /* 0x0000003600097212 */ /* 0x000fe200078e3cff */
[----:B------:R-:W-:Y:S02]  /*fb60*/  HADD2.F32 R57, -RZ, R31.H1_H1 ;  /* 0x3000001fff397230 */ /* 0x000fe40000004100 */
[----:B------:R-:W-:Y:S01]  /*fb70*/  HADD2.F32 R50, -RZ, R33.H0_H0 ;  /* 0x20000021ff327230 */ /* 0x000fe20000004100 */
[----:B------:R-:W-:Y:S01]  /*fb80*/  LOP3.LUT R0, R5, 0x7fffe000, RZ, 0xc0, !PT ;  /* 0x7fffe00005007812 */ /* 0x000fe200078ec0ff */
[----:B------:R-:W-:-:S03]  /*fb90*/  HADD2.F32 R48, -RZ, R32.H0_H0 ;  /* 0x20000020ff307230 */ /* 0x000fc60000004100 */
[----:B------:R-:W-:-:S04]  /*fba0*/  IADD3 R9, R9, R0, R226 ;  /* 0x0000000009097210 */ /* 0x000fc80007ffe0e2 */
[----:B------:R-:W-:-:S05]  /*fbb0*/  LEA R0, R9, R18, 0x1 ;  /* 0x0000001209007211 */ /* 0x000fca00078e08ff */
[----:B------:R-:W0:Y:S02]  /*fbc0*/  LDS.128 R8, [R0+0x14400] ;  /* 0x0144000000087984 */ /* 0x000e240000000c00 */
[--C-:B0-----:R-:W-:Y:S02]  /*fbd0*/  HADD2.F32 R38, -RZ, R8.reuse.H0_H0 ;  /* 0x20000008ff267230 */ /* 0x101fe40000004100 */
[----:B------:R-:W-:Y:S02]  /*fbe0*/  HADD2.F32 R8, -RZ, R8.H1_H1 ;  /* 0x30000008ff087230 */ /* 0x000fe40000004100 */
[----:B------:R-:W-:Y:S02]  /*fbf0*/  HADD2.F32 R39, -RZ, R9.H0_H0 ;  /* 0x20000009ff277230 */ /* 0x000fe40000004100 */
[-C--:B------:R-:W-:Y:S01]  /*fc00*/  FMUL.FTZ R43, R44, R38.reuse ;  /* 0x000000262c2b7220 */ /* 0x080fe20000410000 */
[----:B------:R-:W-:Y:S01]  /*fc10*/  FMUL.FTZ R45, R42, R38 ;  /* 0x000000262a2d7220 */ /* 0x000fe20000410000 */
[----:B------:R-:W-:-:S02]  /*fc20*/  HADD2.F32 R38, -RZ, R27.H0_H0 ;  /* 0x2000001bff267230 */ /* 0x000fc40000004100 */
[-C--:B------:R-:W-:Y:S01]  /*fc30*/  FMUL.FTZ R47, R46, R8.reuse ;  /* 0x000000082e2f7220 */ /* 0x080fe20000410000 */
        /* <DEDUP_REMOVED lines=10> */
[----:B------:R-:W-:Y:S01]  /*fce0*/  FFMA.FTZ R43, R42, R34, -R43 ;  /* 0x000000222a2b7223 */ /* 0x000fe2000001082b */
[-C--:B------:R-:W-:Y:S01]  /*fcf0*/  FMUL.FTZ R42, R53, R39.reuse ;  /* 0x00000027352a7220 */ /* 0x080fe20000410000 */
[----:B------:R-:W-:Y:S01]  /*fd00*/  FFMA.FTZ R8, R38, R4, -R47 ;  /* 0x0000000426087223 */ /* 0x000fe2000001082f */
[----:B------:R-:W-:Y:S01]  /*fd10*/  FMUL.FTZ R38, R55, R39 ;  /* 0x0000002737267220 */ /* 0x000fe20000410000 */
[----:B------:R-:W-:Y:S02]  /*fd20*/  HADD2.F32 R39, -RZ, R27.H1_H1 ;  /* 0x3000001bff277230 */ /* 0x000fe40000004100 */
[----:B------:R-:W-:Y:S01]  /*fd30*/  FFMA.FTZ R45, R44, R34, R45 ;  /* 0x000000222c2d7223 */ /* 0x000fe2000001002d */
[----:B------:R-:W-:-:S02]  /*fd40*/  HADD2.F32 R5, -RZ, R5.H1_H1 ;  /* 0x30000005ff057230 */ /* 0x000fc40000004100 */
[----:B------:R-:W-:Y:S01]  /*fd50*/  FFMA.FTZ R34, R46, R4, R49 ;  /* 0x000000042e227223 */ /* 0x000fe20000010031 */
[-C--:B------:R-:W-:Y:S01]  /*fd60*/  FMUL.FTZ R4, R57, R9.reuse ;  /* 0x0000000939047220 */ /* 0x080fe20000410000 */
[----:B------:R-:W-:Y:S01]  /*fd70*/  FMUL.FTZ R44, R39, R9 ;  /* 0x00000009272c7220 */ /* 0x000fe20000410000 */
[--C-:B------:R-:W-:Y:S02]  /*fd80*/  HADD2.F32 R36, -RZ, R6.reuse.H0_H0 ;  /* 0x20000006ff247230 */ /* 0x100fe40000004100 */
[----:B------:R-:W-:Y:S01]  /*fd90*/  FFMA.FTZ R38, R53, R35, -R38 ;  /* 0x0000002335267223 */ /* 0x000fe20000010826 */
[----:B------:R-:W-:Y:S01]  /*fda0*/  FFMA.FTZ R9, R39, R5, -R4 ;  /* 0x0000000527097223 */ /* 0x000fe20000010804 */
[----:B------:R-:W-:Y:S01]  /*fdb0*/  FFMA.FTZ R42, R55, R35, R42 ;  /* 0x00000023372a7223 */ /* 0x000fe2000001002a */
[----:B------:R-:W-:Y:S02]  /*fdc0*/  HADD2.F32 R4, -RZ, R29.H0_H0 ;  /* 0x2000001dff047230 */ /* 0x000fe40000004100 */
[----:B------:R-:W-:Y:S01]  /*fdd0*/  FFMA.FTZ R35, R57, R5, R44 ;  /* 0x0000000539237223 */ /* 0x000fe2000001002c */
[----:B------:R-:W-:-:S02]  /*fde0*/  HADD2.F32 R6, -RZ, R6.H1_H1 ;  /* 0x30000006ff067230 */ /* 0x000fc40000004100 */
[-C--:B------:R-:W-:Y:S01]  /*fdf0*/  FMUL.FTZ R5, R50, R10.reuse ;  /* 0x0000000a32057220 */ /* 0x080fe20000410000 */
[----:B------:R-:W-:Y:S02]  /*fe00*/  HADD2.F32 R46, -RZ, R28.H0_H0 ;  /* 0x2000001cff2e7230 */ /* 0x000fe40000004100 */
[----:B------:R-:W-:Y:S01]  /*fe10*/  FMUL.FTZ R49, R4, R10 ;  /* 0x0000000a04317220 */ /* 0x000fe20000410000 */
[----:B------:R-:W-:Y:S01]  /*fe20*/  FMUL.FTZ R39, R48, R40 ;  /* 0x0000002830277220 */ /* 0x000fe20000410000 */
[----:B------:R-:W-:Y:S01]  /*fe30*/  FFMA.FTZ R10, R4, R6, -R5 ;  /* 0x00000006040a7223 */ /* 0x000fe20000010805 */
[----:B------:R-:W-:Y:S02]  /*fe40*/  HADD2.F32 R55, -RZ, R32.H1_H1 ;  /* 0x30000020ff377230 */ /* 0x000fe40000004100 */
[C---:B------:R-:W-:Y:S01]  /*fe50*/  FMUL.FTZ R47, R46.reuse, R40 ;  /* 0x000000282e2f7220 */ /* 0x040fe20000410000 */
[----:B------:R-:W-:Y:S02]  /*fe60*/  HADD2.F32 R57, -RZ, R33.H1_H1 ;  /* 0x30000021ff397230 */ /* 0x000fe40000004100 */
[----:B------:R-:W-:Y:S01]  /*fe70*/  FFMA.FTZ R39, R46, R36, -R39 ;  /* 0x000000242e277223 */ /* 0x000fe20000010827 */
[----:B------:R-:W-:-:S02]  /*fe80*/  HADD2.F32 R5, -RZ, R28.H1_H1 ;  /* 0x3000001cff057230 */ /* 0x000fc40000004100 */
[----:B------:R-:W-:Y:S01]  /*fe90*/  FFMA.FTZ R47, R48, R36, R47 ;  /* 0x00000024302f7223 */ /* 0x000fe2000001002f */
[----:B------:R-:W-:Y:S02]  /*fea0*/  HADD2.F32 R53, -RZ, R29.H1_H1 ;  /* 0x3000001dff357230 */ /* 0x000fe40000004100 */
[----:B------:R-:W-:Y:S01]  /*feb0*/  FFMA.FTZ R36, R50, R6, R49 ;  /* 0x0000000632247223 */ /* 0x000fe20000010031 */
[--C-:B------:R-:W-:Y:S02]  /*fec0*/  HADD2.F32 R37, -RZ, R7.reuse.H0_H0 ;  /* 0x20000007ff257230 */ /* 0x100fe40000004100 */
[----:B------:R-:W-:Y:S01]  /*fed0*/  FMUL.FTZ R4, R55, R41 ;  /* 0x0000002937047220 */ /* 0x000fe20000410000 */
[----:B------:R-:W-:Y:S02]  /*fee0*/  HADD2.F32 R7, -RZ, R7.H1_H1 ;  /* 0x30000007ff077230 */ /* 0x000fe40000004100 */
[----:B------:R-:W-:Y:S01]  /*fef0*/  FMUL.FTZ R40, R57, R11 ;  /* 0x0000000b39287220 */ /* 0x000fe20000410000 */
[----:B------:R-:W-:Y:S01]  /*ff00*/  FMUL.FTZ R6, R5, R41 ;  /* 0x0000002905067220 */ /* 0x000fe20000410000 */
[----:B------:R-:W-:Y:S01]  /*ff10*/  FMUL.FTZ R44, R53, R11 ;  /* 0x0000000b352c7220 */ /* 0x000fe20000410000 */
[----:B------:R-:W-:Y:S01]  /*ff20*/  FFMA.FTZ R11, R5, R37, -R4 ;  /* 0x00000025050b7223 */ /* 0x000fe20000010804 */
[----:B------:R-:W-:Y:S01]  /*ff30*/  FFMA.FTZ R40, R53, R7, -R40 ;  /* 0x0000000735287223 */ /* 0x000fe20000010828 */
[----:B------:R-:W-:Y:S01]  /*ff40*/  FFMA.FTZ R37, R55, R37, R6 ;  /* 0x0000002537257223 */ /* 0x000fe20000010006 */
[----:B------:R-:W-:Y:S01]  /*ff50*/  FFMA.FTZ R44, R57, R7, R44 ;  /* 0x00000007392c7223 */ /* 0x000fe2000001002c */
[----:B------:R-:W-:-:S02]  /*ff60*/  F2FP.F16.F32.PACK_AB R4, R8, R43 ;  /* 0x0000002b0804723e */ /* 0x000fc400000000ff */
[----:B------:R-:W-:Y:S02]  /*ff70*/  F2FP.F16.F32.PACK_AB R5, R9, R38 ;  /* 0x000000260905723e */ /* 0x000fe400000000ff */
[----:B------:R-:W-:Y:S02]  /*ff80*/  F2FP.F16.F32.PACK_AB R6, R10, R39 ;  /* 0x000000270a06723e */ /* 0x000fe400000000ff */
[----:B------:R-:W-:Y:S02]  /*ff90*/  F2FP.F16.F32.PACK_AB R7, R40, R11 ;  /* 0x0000000b2807723e */ /* 0x000fe400000000ff */
[----:B------:R-:W-:Y:S02]  /*ffa0*/  F2FP.F16.F32.PACK_AB R8, R34, R45 ;  /* 0x0000002d2208723e */ /* 0x000fe400000000ff */
[----:B------:R-:W-:Y:S01]  /*ffb0*/  F2FP.F16.F32.PACK_AB R9, R35, R42 ;  /* 0x0000002a2309723e */ /* 0x000fe200000000ff */
[----:B------:R1:W-:Y:S01]  /*ffc0*/  STS.128 [R52], R4 ;  /* 0x0000000434007388 */ /* 0x0003e20000000c00 */
[----:B------:R-:W-:-:S02]  /*ffd0*/  F2FP.F16.F32.PACK_AB R10, R36, R47 ;  /* 0x0000002f240a723e */ /* 0x000fc400000000ff */
[----:B------:R-:W-:-:S05]  /*ffe0*/  F2FP.F16.F32.PACK_AB R11, R44, R37 ;  /* 0x000000252c0b723e */ /* 0x000fca00000000ff */
[----:B------:R1:W-:Y:S02]  /*fff0*/  STS.128 [R0+0x14400], R8 ;  /* 0x0144000800007388 */ /* 0x0003e40000000c00 */
.L_x_822:
[----:B------:R-:W-:Y:S05]  /*10000*/  BSYNC B2 ;  /* 0x0000000000027941 */ /* 0x000fea0003800000 */
.L_x_821:
[----:B------:R-:W-:Y:S05]  /*10010*/  @P1 BRA `(.L_x_820) ;  /* 0x00000004005c1947 */ /* 0x000fea0003800000 */
[----:B-1----:R-:W0:Y:S01]  /*10020*/  LDL R52, [R1+0x7c] ;  /* 0x00007c0001347983 */ /* 0x002e220000100800 */
[----:B------:R-:W-:Y:S01]  /*10030*/  LEA.HI R51, R51, R234, RZ, 0x1d ;  /* 0x000000ea33337211 */ /* 0x000fe200078fe8ff */
[----:B------:R-:W-:Y:S02]  /*10040*/  HADD2.F32 R42, -RZ, R12.H0_H0 ;  /* 0x2000000cff2a7230 */ /* 0x000fe40000004100 */
[--C-:B------:R-:W-:Y:S01]  /*10050*/  HADD2.F32 R44, -RZ, R20.reuse.H0_H0 ;  /* 0x20000014ff2c7230 */ /* 0x100fe20000004100 */
[----:B------:R-:W-:Y:S01]  /*10060*/  SHF.R.S32.HI R4, RZ, 0x1f, R51 ;  /* 0x0000001fff047819 */ /* 0x000fe20000011433 */
        /* <DEDUP_REMOVED lines=14> */
[----:B------:R-:W1:Y:S02]  /*10150*/  LDS.128 R8, [R0+0x14400] ;  /* 0x0144000000087984 */ /* 0x000e640000000c00 */
[--C-:B-1----:R-:W-:Y:S02]  /*10160*/  HADD2.F32 R38, -RZ, R8.reuse.H0_H0 ;  /* 0x20000008ff267230 */ /* 0x102fe40000004100 */
        /* <DEDUP_REMOVED lines=12> */
[----:B0-----:R-:W0:Y:S02]  /*10230*/  LDS.128 R4, [R52] ;  /* 0x0000000034047984 */ /* 0x001e240000000c00 */
        /* <DEDUP_REMOVED lines=53> */
.L_x_820:
[----:B------:R-:W-:Y:S05]  /*10590*/  BSYNC B1 ;  /* 0x0000000000017941 */ /* 0x000fea0003800000 */
.L_x_819:
[----:B-12---:R-:W-:Y:S01]  /*105a0*/  VIADD R0, R212, 0x40 ;  /* 0x00000040d4007836 */ /* 0x006fe20000000000 */
[----:B------:R-:W-:Y:S04]  /*105b0*/  BSSY B1, `(.L_x_823) ;  /* 0x00000b9000017945 */ /* 0x000fe80003800000 */
        /* <DEDUP_REMOVED lines=12> */
[----:B------:R-:W-:Y:S01]  /*10680*/  SHF.R.S32.HI R7, RZ, 0x1f, R0 ;  /* 0x0000001fff077819 */ /* 0x000fe20000011400 */
[----:B0-----:R-:W-:Y:S02]  /*10690*/  IMAD.SHL.U32 R5, R0, 0x8, RZ ;  /* 0x0000000800057824 */ /* 0x001fe400078e00ff */
[--C-:B------:R-:W-:Y:S01]  /*106a0*/  HADD2.F32 R46, -RZ, R31.reuse.H0_H0 ;  /* 0x2000001fff2e7230 */ /* 0x100fe20000004100 */
[----:B------:R-:W-:Y:S01]  /*106b0*/  LEA.HI R7, R7, R0, RZ, 0x3 ;  /* 0x0000000007077211 */ /* 0x000fe200078f18ff */
[----:B------:R-:W-:Y:S01]  /*106c0*/  HADD2.F32 R55, -RZ, R30.H1_H1 ;  /* 0x3000001eff377230 */ /* 0x000fe20000004100 */
[----:B------:R-:W-:Y:S01]  /*106d0*/  LOP3.LUT R0, R222, 0x38, R5, 0xf8, !PT ;  /* 0x00000038de007812 */ /* 0x000fe200078ef805 */
[----:B------:R-:W-:Y:S01]  /*106e0*/  HADD2.F32 R53, -RZ, R26.H1_H1 ;  /* 0x3000001aff357230 */ /* 0x000fe20000004100 */
[----:B------:R-:W-:Y:S01]  /*106f0*/  SHF.L.U32 R7, R7, 0xa, RZ ;  /* 0x0000000a07077819 */ /* 0x000fe200000006ff */
[----:B------:R-:W-:Y:S01]  /*10700*/  HADD2.F32 R57, -RZ, R31.H1_H1 ;  /* 0x3000001fff397230 */ /* 0x000fe20000004100 */
[----:B------:R-:W-:Y:S01]  /*10710*/  LOP3.LUT R0, R0, R54, RZ, 0x3c, !PT ;  /* 0x0000003600007212 */ /* 0x000fe200078e3cff */
[----:B------:R-:W-:Y:S01]  /*10720*/  HADD2.F32 R50, -RZ, R33.H0_H0 ;  /* 0x20000021ff327230 */ /* 0x000fe20000004100 */
[----:B------:R-:W-:Y:S01]  /*10730*/  LOP3.LUT R9, R7, 0x7fffe000, RZ, 0xc0, !PT ;  /* 0x7fffe00007097812 */ /* 0x000fe200078ec0ff */
[----:B------:R-:W-:-:S03]  /*10740*/  HADD2.F32 R48, -RZ, R32.H0_H0 ;  /* 0x20000020ff307230 */ /* 0x000fc60000004100 */
[----:B------:R-:W-:-:S05]  /*10750*/  IADD3 R9, R0, R9, R225 ;  /* 0x0000000900097210 */ /* 0x000fca0007ffe0e1 */
[----:B------:R-:W-:-:S05]  /*10760*/  IMAD R0, R9, 0x2, R18 ;  /* 0x0000000209007824 */ /* 0x000fca00078e0212 */
        /* <DEDUP_REMOVED lines=68> */
.L_x_826:
[----:B------:R-:W-:Y:S05]  /*10bb0*/  BSYNC B2 ;  /* 0x0000000000027941 */ /* 0x000fea0003800000 */
.L_x_825:
[----:B------:R-:W-:Y:S05]  /*10bc0*/  @P1 BRA `(.L_x_824) ;  /* 0x00000004005c1947 */ /* 0x000fea0003800000 */
[----:B-1----:R-:W2:Y:S01]  /*10bd0*/  LDL R52, [R1+0x74] ;  /* 0x0000740001347983 */ /* 0x002ea20000100800 */
        /* <DEDUP_REMOVED lines=11> */
[----:B------:R-:W-:Y:S01]  /*10c90*/  HADD2.F32 R50, -RZ, R25.H0_H0 ;  /* 0x20000019ff327230 */ /* 0x000fe20000004100 */
[----:B------:R-:W-:Y:S01]  /*10ca0*/  LOP3.LUT R0, R0, R54, RZ, 0x3c, !PT ;  /* 0x0000003600007212 */ /* 0x000fe200078e3cff */
[----:B------:R-:W-:Y:S01]  /*10cb0*/  HADD2.F32 R48, -RZ, R24.H0_H0 ;  /* 0x20000018ff307230 */ /* 0x000fe20000004100 */
[----:B------:R-:W-:Y:S01]  /*10cc0*/  LOP3.LUT R9, R51, 0x7fffe000, RZ, 0xc0, !PT ;  /* 0x7fffe00033097812 */ /* 0x000fe200078ec0ff */
[----:B------:R-:W-:-:S03]  /*10cd0*/  HADD2.F32 R51, -RZ, R12.H1_H1 ;  /* 0x3000000cff337230 */ /* 0x000fc60000004100 */
        /* <DEDUP_REMOVED lines=70> */
.L_x_824:
[----:B------:R-:W-:Y:S05]  /*11140*/  BSYNC B1 ;  /* 0x0000000000017941 */ /* 0x000fea0003800000 */
.L_x_823:
[----:B-12---:R-:W-:-:S05]  /*11150*/  VIADD R0, R212, 0x60 ;  /* 0x00000060d4007836 */ /* 0x006fca0000000000 */
[----:B------:R-:W-:-:S13]  /*11160*/  ISETP.GE.AND P0, PT, R0, R3, PT ;  /* 0x000000030000720c */ /* 0x000fda0003f06270 */
[----:B------:R-:W-:Y:S05]  /*11170*/  @P0 BRA `(.L_x_803) ;  /* 0x0000000800f40947 */ /* 0x000fea0003800000 */
[----:B------:R1:W5:Y:S01]  /*11180*/  LDL R48, [R1+0x68] ;  /* 0x0000680001307983 */ /* 0x0003620000100800 */
[----:B------:R-:W2:Y:S01]  /*11190*/  LDC R47, c[0x0][0x3f4] ;  /* 0x0000fd00ff2f7b82 */ /* 0x000ea20000000800 */
[C---:B------:R-:W-:Y:S01]  /*111a0*/  IADD3 R50, R212.reuse, 0x60, RZ ;  /* 0x00000060d4327810 */ /* 0x040fe20007ffe0ff */
[----:B------:R-:W-:Y:S01]  /*111b0*/  VIADD R52, R212, 0x60 ;  /* 0x00000060d4347836 */ /* 0x000fe20000000000 */
[----:B------:R-:W-:Y:S03]  /*111c0*/  BSSY B1, `(.L_x_827) ;  /* 0x0000060000017945 */ /* 0x000fe60003800000 */
[----:B------:R-:W-:Y:S01]  /*111d0*/  IMAD.SHL.U32 R50, R50, 0x40, RZ ;  /* 0x0000004032327824 */ /* 0x000fe200078e00ff */
[----:B------:R-:W-:-:S04]  /*111e0*/  SHF.L.U32 R52, R52, 0x6, RZ ;  /* 0x0000000634347819 */ /* 0x000fc800000006ff */
[----:B------:R-:W-:Y:S02]  /*111f0*/  LOP3.LUT R50, R50, 0x1c0, RZ, 0xc0, !PT ;  /* 0x000001c032327812 */ /* 0x000fe400078ec0ff */
[----:B------:R-:W-:Y:S02]  /*11200*/  LOP3.LUT R52, R52, 0x1c0, RZ, 0xc0, !PT ;  /* 0x000001c034347812 */ /* 0x000fe400078ec0ff */
[----:B------:R-:W-:Y:S02]  /*11210*/  SHF.R.U32.HI R50, RZ, 0x3, R50 ;  /* 0x00000003ff327819 */ /* 0x000fe40000011632 */
[-C--:B--2---:R-:W-:Y:S02]  /*11220*/  ISETP.GE.AND P0, PT, R16, R47.reuse, PT ;  /* 0x0000002f1000720c */ /* 0x084fe40003f06270 */
[----:B------:R-:W-:-:S11]  /*11230*/  ISETP.GE.AND P1, PT, R213, R47, PT ;  /* 0x0000002fd500720c */ /* 0x000fd60003f26270 */
[----:B-1----:R-:W-:Y:S05]  /*11240*/  @P0 BRA `(.L_x_828) ;  /* 0x00000004005c0947 */ /* 0x002fea0003800000 */
[----:B------:R-:W2:Y:S01]  /*11250*/  LDL R53, [R1+0x70] ;  /* 0x0000700001357983 */ /* 0x000ea20000100800 */
[----:B------:R-:W-:Y:S01]  /*11260*/  LEA.HI R0, R47, R232, RZ, 0x1d ;  /* 0x000000e82f007211 */ /* 0x000fe200078fe8ff */
[----:B------:R-:W-:Y:S02]  /*11270*/  HADD2.F32 R44, -RZ, R30.H0_H0 ;  /* 0x2000001eff2c7230 */ /* 0x000fe40000004100 */
[----:B------:R-:W-:Y:S01]  /*11280*/  HADD2.F32 R42, -RZ, R26.H0_H0 ;  /* 0x2000001aff2a7230 */ /* 0x000fe20000004100 */
        /* <DEDUP_REMOVED lines=10> */
[--C-:B------:R-:W-:Y:S01]  /*11330*/  HADD2.F32 R51, -RZ, R32.reuse.H0_H0 ;  /* 0x20000020ff337230 */ /* 0x100fe20000004100 */
[----:B------:R-:W-:Y:S01]  /*11340*/  LOP3.LUT R3, R5, 0x7fffe000, RZ, 0xc0, !PT ;  /* 0x7fffe00005037812 */ /* 0x000fe200078ec0ff */
[----:B------:R-:W-:-:S03]  /*11350*/  HADD2.F32 R32, -RZ, R32.H1_H1 ;  /* 0x30000020ff207230 */ /* 0x000fc60000004100 */
[----:B-----5:R-:W-:-:S04]  /*11360*/  IADD3 R3, R0, R3, R48 ;  /* 0x0000000300037210 */ /* 0x020fc80007ffe030 */
[----:B------:R-:W-:-:S05]  /*11370*/  LEA R3, R3, R18, 0x1 ;  /* 0x0000001203037211 */ /* 0x000fca00078e08ff */
[----:B------:R-:W0:Y:S02]  /*11380*/  LDS.128 R8, [R3+0x14400] ;  /* 0x0144000003087984 */ /* 0x000e240000000c00 */
[--C-:B0-----:R-:W-:Y:S02]  /*11390*/  HADD2.F32 R37, -RZ, R8.reuse.H0_H0 ;  /* 0x20000008ff257230 */ /* 0x101fe40000004100 */
[----:B------:R-:W-:Y:S02]  /*113a0*/  HADD2.F32 R8, -RZ, R8.H1_H1 ;  /* 0x30000008ff087230 */ /* 0x000fe40000004100 */
[--C-:B------:R-:W-:Y:S02]  /*113b0*/  HADD2.F32 R38, -RZ, R9.reuse.H0_H0 ;  /* 0x20000009ff267230 */ /* 0x100fe40000004100 */
[-C--:B------:R-:W-:Y:S01]  /*113c0*/  FMUL.FTZ R41, R44, R37.reuse ;  /* 0x000000252c297220 */ /* 0x080fe20000410000 */
[----:B------:R-:W-:Y:S01]  /*113d0*/  FMUL.FTZ R37, R42, R37 ;  /* 0x000000252a257220 */ /* 0x000fe20000410000 */
[----:B------:R-:W-:Y:S01]  /*113e0*/  FMUL.FTZ R43, R46, R8 ;  /* 0x000000082e2b7220 */ /* 0x000fe20000410000 */
[----:B------:R-:W-:-:S02]  /*113f0*/  HADD2.F32 R9, -RZ, R9.H1_H1 ;  /* 0x30000009ff097230 */ /* 0x000fc40000004100 */
[----:B------:R-:W-:Y:S01]  /*11400*/  FMUL.FTZ R31, R26, R38 ;  /* 0x000000261a1f7220 */ /* 0x000fe20000410000 */
[--C-:B------:R-:W-:Y:S02]  /*11410*/  HADD2.F32 R39, -RZ, R10.reuse.H0_H0 ;  /* 0x2000000aff277230 */ /* 0x100fe40000004100 */
[----:B------:R-:W-:Y:S02]  /*11420*/  HADD2.F32 R10, -RZ, R10.H1_H1 ;  /* 0x3000000aff0a7230 */ /* 0x000fe40000004100 */
[--C-:B------:R-:W-:Y:S02]  /*11430*/  HADD2.F32 R40, -RZ, R11.reuse.H0_H0 ;  /* 0x2000000bff287230 */ /* 0x100fe40000004100 */
[----:B------:R-:W-:Y:S01]  /*11440*/  HADD2.F32 R11, -RZ, R11.H1_H1 ;  /* 0x3000000bff0b7230 */ /* 0x000fe20000004100 */
[----:B--2---:R-:W0:Y:S02]  /*11450*/  LDS.128 R4, [R53] ;  /* 0x0000000035047984 */ /* 0x004e240000000c00 */
[----:B0-----:R-:W-:-:S02]  /*11460*/  HADD2.F32 R0, -RZ, R4.H0_H0 ;  /* 0x20000004ff007230 */ /* 0x001fc40000004100 */
[----:B------:R-:W-:Y:S02]  /*11470*/  HADD2.F32 R4, -RZ, R4.H1_H1 ;  /* 0x30000004ff047230 */ /* 0x000fe40000004100 */
[----:B------:R-:W-:Y:S02]  /*11480*/  HADD2.F32 R34, -RZ, R5.H0_H0 ;  /* 0x20000005ff227230 */ /* 0x000fe40000004100 */
[-C--:B------:R-:W-:Y:S01]  /*11490*/  FFMA.FTZ R41, R42, R0.reuse, -R41 ;  /* 0x000000002a297223 */ /* 0x080fe20000010829 */
[----:B------:R-:W-:Y:S02]  /*114a0*/  HADD2.F32 R42, -RZ, R27.H0_H0 ;  /* 0x2000001bff2a7230 */ /* 0x000fe40000004100 */
[----:B------:R-:W-:Y:S01]  /*114b0*/  FFMA.FTZ R37, R44, R0, R37 ;  /* 0x000000002c257223 */ /* 0x000fe20000010025 */
[----:B------:R-:W-:Y:S02]  /*114c0*/  HADD2.F32 R5, -RZ, R5.H1_H1 ;  /* 0x30000005ff057230 */ /* 0x000fe40000004100 */
[----:B------:R-:W-:Y:S01]  /*114d0*/  FFMA.FTZ R31, R30, R34, R31 ;  /* 0x000000221e1f7223 */ /* 0x000fe2000001001f */
[----:B------:R-:W-:-:S02]  /*114e0*/  HADD2.F32 R27, -RZ, R27.H1_H1 ;  /* 0x3000001bff1b7230 */ /* 0x000fc40000004100 */
[C---:B------:R-:W-:Y:S01]  /*114f0*/  FMUL.FTZ R45, R42.reuse, R8 ;  /* 0x000000082a2d7220 */ /* 0x040fe20000410000 */
[----:B------:R-:W-:Y:S01]  /*11500*/  FFMA.FTZ R0, R42, R4, -R43 ;  /* 0x000000042a007223 */ /* 0x000fe2000001082b */
[----:B------:R-:W-:Y:S01]  /*11510*/  FMUL.FTZ R43, R30, R38 ;  /* 0x000000261e2b7220 */ /* 0x000fe20000410000 */
[----:B------:R-:W-:Y:S02]  /*11520*/  HADD2.F32 R35, -RZ, R6.H0_H0 ;  /* 0x20000006ff237230 */ /* 0x000fe40000004100 */
[----:B------:R-:W-:Y:S01]  /*11530*/  FFMA.FTZ R8, R46, R4, R45 ;  /* 0x000000042e087223 */ /* 0x000fe2000001002d */
[-C--:B------:R-:W-:Y:S01]  /*11540*/  FMUL.FTZ R4, R49, R9.reuse ;  /* 0x0000000931047220 */ /* 0x080fe20000410000 */
[----:B------:R-:W-:Y:S02]  /*11550*/  HADD2.F32 R45, -RZ, R28.H0_H0 ;  /* 0x2000001cff2d7230 */ /* 0x000fe40000004100 */
[----:B------:R-:W-:Y:S01]  /*11560*/  FFMA.FTZ R43, R26, R34, -R43 ;  /* 0x000000221a2b7223 */ /* 0x000fe2000001082b */
[C---:B------:R-:W-:Y:S01]  /*11570*/  FMUL.FTZ R30, R27.reuse, R9 ;  /* 0x000000091b1e7220 */ /* 0x040fe20000410000 */
[----:B------:R-:W-:Y:S01]  /*11580*/  FFMA.FTZ R26, R27, R5, -R4 ;  /* 0x000000051b1a7223 */ /* 0x000fe20000010804 */
[----:B------:R-:W-:-:S02]  /*11590*/  HADD2.F32 R42, -RZ, R33.H0_H0 ;  /* 0x20000021ff2a7230 */ /* 0x000fc40000004100 */
[-C--:B------:R-:W-:Y:S01]  /*115a0*/  FMUL.FTZ R4, R51, R39.reuse ;  /* 0x0000002733047220 */ /* 0x080fe20000410000 */
[----:B------:R-:W-:Y:S01]  /*115b0*/  FMUL.FTZ R34, R45, R39 ;  /* 0x000000272d227220 */ /* 0x000fe20000410000 */
[----:B------:R-:W-:Y:S02]  /*115c0*/  HADD2.F32 R38, -RZ, R29.H0_H0 ;  /* 0x2000001dff267230 */ /* 0x000fe40000004100 */
[----:B------:R-:W-:Y:S01]  /*115d0*/  FFMA.FTZ R30, R49, R5, R30 ;  /* 0x00000005311e7223 */ /* 0x000fe2000001001e */
[----:B------:R-:W-:Y:S02]  /*115e0*/  HADD2.F32 R6, -RZ, R6.H1_H1 ;  /* 0x30000006ff067230 */ /* 0x000fe40000004100 */
[----:B------:R-:W-:Y:S01]  /*115f0*/  FMUL.FTZ R5, R42, R10 ;  /* 0x0000000a2a057220 */ /* 0x000fe20000410000 */
[-C--:B------:R-:W-:Y:S01]  /*11600*/  FFMA.FTZ R27, R45, R35.reuse, -R4 ;  /* 0x000000232d1b7223 */ /* 0x080fe20000010804 */
[----:B------:R-:W-:Y:S01]  /*11610*/  FFMA.FTZ R34, R51, R35, R34 ;  /* 0x0000002333227223 */ /* 0x000fe20000010022 */
[----:B------:R-:W-:-:S02]  /*11620*/  HADD2.F32 R35, -RZ, R33.H1_H1 ;  /* 0x30000021ff237230 */ /* 0x000fc40000004100 */
[C---:B------:R-:W-:Y:S01]  /*11630*/  FMUL.FTZ R9, R38.reuse, R10 ;  /* 0x0000000a26097220 */ /* 0x040fe20000410000 */
[----:B------:R-:W-:Y:S02]  /*11640*/  HADD2.F32 R28, -RZ, R28.H1_H1 ;  /* 0x3000001cff1c7230 */ /* 0x000fe40000004100 */
[----:B------:R-:W-:Y:S01]  /*11650*/  FFMA.FTZ R10, R38, R6, -R5 ;  /* 0x00000006260a7223 */ /* 0x000fe20000010805 */
[----:B------:R-:W-:Y:S02]  /*11660*/  HADD2.F32 R33, -RZ, R29.H1_H1 ;  /* 0x3000001dff217230 */ /* 0x000fe40000004100 */
[----:B------:R-:W-:Y:S01]  /*11670*/  FMUL.FTZ R5, R32, R40 ;  /* 0x0000002820057220 */ /* 0x000fe20000410000 */
[--C-:B------:R-:W-:Y:S02]  /*11680*/  HADD2.F32 R36, -RZ, R7.reuse.H0_H0 ;  /* 0x20000007ff247230 */ /* 0x100fe40000004100 */
[----:B------:R-:W-:Y:S01]  /*11690*/  FFMA.FTZ R29, R42, R6, R9 ;  /* 0x000000062a1d7223 */ /* 0x000fe20000010009 */
[----:B------:R-:W-:-:S02]  /*116a0*/  HADD2.F32 R7, -RZ, R7.H1_H1 ;  /* 0x30000007ff077230 */ /* 0x000fc40000004100 */
[-C--:B------:R-:W-:Y:S01]  /*116b0*/  FMUL.FTZ R4, R35, R11.reuse ;  /* 0x0000000b23047220 */ /* 0x080fe20000410000 */
[C---:B------:R-:W-:Y:S01]  /*116c0*/  FMUL.FTZ R9, R28.reuse, R40 ;  /* 0x000000281c097220 */ /* 0x040fe20000410000 */
[C---:B------:R-:W-:Y:S01]  /*116d0*/  FMUL.FTZ R6, R33.reuse, R11 ;  /* 0x0000000b21067220 */ /* 0x040fe20000410000 */
[-C--:B------:R-:W-:Y:S01]  /*116e0*/  FFMA.FTZ R11, R28, R36.reuse, -R5 ;  /* 0x000000241c0b7223 */ /* 0x080fe20000010805 */
[-C--:B------:R-:W-:Y:S01]  /*116f0*/  FFMA.FTZ R28, R33, R7.reuse, -R4 ;  /* 0x00000007211c7223 */ /* 0x080fe20000010804 */
[----:B------:R-:W-:Y:S01]  /*11700*/  FFMA.FTZ R36, R32, R36, R9 ;  /* 0x0000002420247223 */ /* 0x000fe20000010009 */
[----:B------:R-:W-:Y:S01]  /*11710*/  FFMA.FTZ R33, R35, R7, R6 ;  /* 0x0000000723217223 */ /* 0x000fe20000010006 */
[----:B------:R-:W-:Y:S02]  /*11720*/  F2FP.F16.F32.PACK_AB R4, R0, R41 ;  /* 0x000000290004723e */ /* 0x000fe400000000ff */
[----:B------:R-:W-:Y:S02]  /*11730*/  F2FP.F16.F32.PACK_AB R5, R26, R43 ;  /* 0x0000002b1a05723e */ /* 0x000fe400000000ff */
[----:B------:R-:W-:-:S02]  /*11740*/  F2FP.F16.F32.PACK_AB R6, R10, R27 ;  /* 0x0000001b0a06723e */ /* 0x000fc400000000ff */
[----:B------:R-:W-:Y:S02]  /*11750*/  F2FP.F16.F32.PACK_AB R7, R28, R11 ;  /* 0x0000000b1c07723e */ /* 0x000fe400000000ff */
[----:B------:R-:W-:Y:S02]  /*11760*/  F2FP.F16.F32.PACK_AB R8, R8, R37 ;  /* 0x000000250808723e */ /* 0x000fe400000000ff */
[----:B------:R-:W-:Y:S01]  /*11770*/  F2FP.F16.F32.PACK_AB R9, R30, R31 ;  /* 0x0000001f1e09723e */ /* 0x000fe200000000ff */
[----:B------:R1:W-:Y:S01]  /*11780*/  STS.128 [R53], R4 ;  /* 0x0000000435007388 */ /* 0x0003e20000000c00 */
[----:B------:R-:W-:Y:S02]  /*11790*/  F2FP.F16.F32.PACK_AB R10, R29, R34 ;  /* 0x000000221d0a723e */ /* 0x000fe400000000ff */
[----:B------:R-:W-:-:S05]  /*117a0*/  F2FP.F16.F32.PACK_AB R11, R33, R36 ;  /* 0x00000024210b723e */ /* 0x000fca00000000ff */
[----:B------:R1:W-:Y:S02]  /*117b0*/  STS.128 [R3+0x14400], R8 ;  /* 0x0144000803007388 */ /* 0x0003e40000000c00 */
.L_x_828:
[----:B------:R-:W-:Y:S05]  /*117c0*/  BSYNC B1 ;  /* 0x0000000000017941 */ /* 0x000fea0003800000 */
.L_x_827:
[----:B------:R-:W-:Y:S05]  /*117d0*/  @P1 BRA `(.L_x_803) ;  /* 0x00000004005c1947 */ /* 0x000fea0003800000 */
[----:B------:R-:W0:Y:S01]  /*117e0*/  LDL R40, [R1+0x6c] ;  /* 0x00006c0001287983 */ /* 0x000e220000100800 */
[----:B------:R-:W-:Y:S01]  /*117f0*/  LEA.HI R47, R47, R234, RZ, 0x1d ;  /* 0x000000ea2f2f7211 */ /* 0x000fe200078fe8ff */
[----:B------:R-:W-:Y:S02]  /*11800*/  HADD2.F32 R36, -RZ, R20.H0_H0 ;  /* 0x20000014ff247230 */ /* 0x000fe40000004100 */
[----:B------:R-:W-:Y:S01]  /*11810*/  HADD2.F32 R34, -RZ, R12.H0_H0 ;  /* 0x2000000cff227230 */ /* 0x000fe20000004100 */
[----:B-1----:R-:W-:Y:S01]  /*11820*/  SHF.R.S32.HI R4, RZ, 0x1f, R47 ;  /* 0x0000001fff047819 */ /* 0x002fe2000001142f */
        /* <DEDUP_REMOVED lines=14> */
[----:B------:R-:W1:Y:S02]  /*11910*/  LDS.128 R8, [R3+0x14400] ;  /* 0x0144000003087984 */ /* 0x000e640000000c00 */
[--C-:B-1----:R-:W-:Y:S02]  /*11920*/  HADD2.F32 R29, -RZ, R8.reuse.H0_H0 ;  /* 0x20000008ff1d7230 */ /* 0x102fe40000004100 */
        /* <DEDUP_REMOVED lines=11> */
[----:B0-----:R-:W0:Y:S02]  /*119e0*/  LDS.128 R4, [R40] ;  /* 0x0000000028047984 */ /* 0x001e240000000c00 */
        /* <DEDUP_REMOVED lines=54> */
.L_x_803:
[----:B------:R-:W-:Y:S05]  /*11d50*/  BSYNC B0 ;  /* 0x0000000000007941 */ /* 0x000fea0003800000 */
.L_x_772:
[----:B------:R-:W-:Y:S01]  /*11d60*/  @!PT LDS RZ, [RZ] ;  /* 0x00000000fffff984 */ /* 0x000fe20000000800 */
[----:B------:R-:W-:Y:S01]  /*11d70*/  @!PT LDS RZ, [RZ] ;  /* 0x00000000fffff984 */ /* 0x000fe20000000800 */
[----:B------:R-:W-:Y:S01]  /*11d80*/  @!PT LDS RZ, [RZ] ;  /* 0x00000000fffff984 */ /* 0x000fe20000000800 */
[----:B------:R-:W-:Y:S01]  /*11d90*/  @!PT LDS RZ, [RZ] ;  /* 0x00000000fffff984 */ /* 0x000fe20000000800 */
[----:B------:R0:W-:Y:S06]  /*11da0*/  MEMBAR.ALL.CTA ;  /* 0x0000000000007992 */ /* 0x0001ec0000008000 */
[----:B0-----:R-:W0:Y:S01]  /*11db0*/  FENCE.VIEW.ASYNC.S ;  /* 0x00000000000073c6 */ /* 0x001e220000000000 */
[----:B------:R-:W-:Y:S05]  /*11dc0*/  WARPSYNC.ALL ;  /* 0x0000000000007948 */ /* 0x000fea0003800000 */
[----:B0-----:R-:W-:Y:S06]  /*11dd0*/  BAR.SYNC.DEFER_BLOCKING 0xd, 0x100 ;  /* 0x0344000000007b1d */ /* 0x001fec0000010000 */
.L_x_770:
[----:B------:R-:W-:-:S06]  /*11de0*/  ULOP3.LUT UR4, UR60, 0x1, URZ, 0xfc, !UPT ;  /* 0x000000013c047892 */ /* 0x000fcc000f8efc3f */
[----:B-123--:R-:W-:-:S05]  /*11df0*/  IMAD.U32 R0, RZ, RZ, UR4 ;  /* 0x00000004ff007e24 */ /* 0x00efca000f8e00ff */
[----:B------:R-:W-:-:S13]  /*11e00*/  ISETP.NE.AND P0, PT, R0, 0x3, PT ;  /* 0x000000030000780c */ /* 0x000fda0003f05270 */
[----:B------:R-:W-:Y:S05]  /*11e10*/  @!P0 BRA `(.L_x_829) ;  /* 0x0000000000048947 */ /* 0x000fea0003800000 */
[----:B------:R-:W-:Y:S01]  /*11e20*/  BPT.TRAP 0x1 ;  /* 0x000000040000795c */ /* 0x000fe20000300000 */
.L_x_829:
[----:B------:R-:W-:Y:S01]  /*11e30*/  IMAD R0, R220, 0x8, R18 ;  /* 0x00000008dc007824 */ /* 0x000fe200078e0212 */
[----:B0---4-:R-:W-:-:S04]  /*11e40*/  SHF.L.U32 R3, R221, 0x1f, RZ ;  /* 0x0000001fdd037819 */ /* 0x011fc800000006ff */
[----:B------:R0:W1:Y:S01]  /*11e50*/  SYNCS.PHASECHK.TRANS64.TRYWAIT P2, [R0+URZ+0x38830], R3 ;  /* 0x03883003000075a7 */ /* 0x000062000804017f */
[----:B------:R-:W-:Y:S05]  /*11e60*/  @!P0 BRA `(.L_x_830) ;  /* 0x0000000000048947 */ /* 0x000fea0003800000 */
[----:B------:R-:W-:Y:S01]  /*11e70*/  BPT.TRAP 0x1 ;  /* 0x000000040000795c */ /* 0x000fe20000300000 */
.L_x_830:
[----:B------:R-:W2:Y:S01]  /*11e80*/  S2R R4, SR_TID.X ;  /* 0x0000000000047919 */ /* 0x000ea20000002100 */
[----:B------:R-:W-:Y:S02]  /*11e90*/  MOV R151, RZ ;  /* 0x000000ff00977202 */ /* 0x000fe40000000f00 */
[----:B--2---:R-:W-:-:S04]  /*11ea0*/  LOP3.LUT R4, R4, 0x7f, RZ, 0xc0, !PT ;  /* 0x0000007f04047812 */ /* 0x004fc800078ec0ff */
[----:B------:R-:W-:Y:S01]  /*11eb0*/  ISETP.NE.AND P1, PT, R4, RZ, PT ;  /* 0x000000ff0400720c */ /* 0x000fe20003f25270 */
[----:B-1----:R-:W-:-:S12]  /*11ec0*/  @P2 BRA `(.L_x_831) ;  /* 0x0000000000082947 */ /* 0x002fd80003800000 */
[----:B------:R-:W1:Y:S02]  /*11ed0*/  SYNCS.PHASECHK.TRANS64.TRYWAIT P2, [R0+URZ+0x38830], R3 ;  /* 0x03883003000075a7 */ /* 0x000e64000804017f */
[----:B-1----:R-:W-:Y:S05]  /*11ee0*/  @!P2 BRA `(.L_x_832) ;  /* 0x000001680064a947 */ /* 0x002fea0003800000 */
.L_x_831:
[----:B------:R-:W-:Y:S05]  /*11ef0*/  WARPSYNC.ALL ;  /* 0x0000000000007948 */ /* 0x000fea0003800000 */
[----:B01----:R-:W-:Y:S01]  /*11f00*/  VIADD R3, R18, 0x24400 ;  /* 0x0002440012037836 */ /* 0x003fe20000000000 */
[----:B------:R-:W-:Y:S01]  /*11f10*/  R2UR UR12, R2 ;  /* 0x00000000020c72ca */ /* 0x000fe200000e0000 */
[----:B------:R-:W-:Y:S01]  /*11f20*/  WARPGROUP.ARRIVE ;  /* 0x00000000000079c5 */ /* 0x000fe20000000000 */
[----:B------:R-:W-:Y:S01]  /*11f30*/  UMOV UR9, 0x40000040 ;  /* 0x4000004000097882 */ /* 0x000fe20000000000 */
[----:B------:R-:W-:Y:S01]  /*11f40*/  IMAD.MOV.U32 R5, RZ, RZ, 0x40000040 ;  /* 0x40000040ff057424 */ /* 0x000fe200078e00ff */
[----:B------:R-:W-:Y:S01]  /*11f50*/  SHF.R.U32.HI R3, RZ, 0x4, R3 ;  /* 0x00000004ff037819 */ /* 0x000fe20000011603 */
[----:B------:R-:W-:Y:S01]  /*11f60*/  UMOV UR5, UR9 ;  /* 0x0000000900057c82 */ /* 0x000fe20008000000 */
[----:B------:R-:W-:Y:S01]  /*11f70*/  IMAD.MOV.U32 R7, RZ, RZ, 0x40000040 ;  /* 0x40000040ff077424 */ /* 0x000fe200078e00ff */
[----:B------:R-:W-:Y:S01]  /*11f80*/  UMOV UR17, 0x40000040 ;  /* 0x4000004000117882 */ /* 0x000fe20000000000 */
[----:B------:R-:W-:-:S02]  /*11f90*/  LOP3.LUT R3, R3, 0x3fff, RZ, 0xc0, !PT ;  /* 0x00003fff03037812 */ /* 0x000fc400078ec0ff */
[----:B------:R-:W-:Y:S01]  /*11fa0*/  R2UR UR7, R5 ;  /* 0x00000000050772ca */ /* 0x000fe200000e0000 */
[----:B------:R-:W-:Y:S01]  /*11fb0*/  IMAD.MOV.U32 R5, RZ, RZ, 0x40000040 ;  /* 0x40000040ff057424 */ /* 0x000fe200078e00ff */
[----:B------:R-:W-:Y:S01]  /*11fc0*/  LOP3.LUT R224, R3, 0x10000, RZ, 0xfc, !PT ;  /* 0x0001000003e07812 */ /* 0x000fe200078efcff */
[----:B------:R-:W-:Y:S01]  /*11fd0*/  IMAD.MOV.U32 R3, RZ, RZ, 0x40000040 ;  /* 0x40000040ff037424 */ /* 0x000fe200078e00ff */
[----:B------:R-:W-:Y:S01]  /*11fe0*/  ULOP3.LUT UR12, UR12, 0x10000, URZ, 0xfc, !UPT ;  /* 0x000100000c0c7892 */ /* 0x000fe2000f8efc3f */
[----:B------:R-:W-:Y:S02]  /*11ff0*/  MOV R9, UR9 ;  /* 0x0000000900097c02 */ /* 0x000fe40008000f00 */
[----:B------:R-:W-:Y:S01]  /*12000*/  IMAD R2, R220, 0xa00, R224 ;  /* 0x00000a00dc027824 */ /* 0x000fe200078e02e0 */
[----:B------:R-:W-:Y:S02]  /*12010*/  R2UR UR11, R3 ;  /* 0x00000000030b72ca */ /* 0x000fe400000e0000 */
[----:B------:R-:W-:Y:S01]  /*12020*/  P2R R12, PR, RZ, 0x1 ;  /* 0x00000001ff0c7803 */ /* 0x000fe20000000000 */
[----:B------:R-:W-:Y:S01]  /*12030*/  UMOV UR8, UR12 ;  /* 0x0000000c00087c82 */ /* 0x000fe20008000000 */
[C---:B------:R-:W-:Y:S01]  /*12040*/  R2UR UR10, R2.reuse ;  /* 0x00000000020a72ca */ /* 0x040fe200000e0000 */
[----:B------:R-:W-:Y:S01]  /*12050*/  UMOV UR4, UR8 ;  /* 0x0000000800047c82 */ /* 0x000fe20008000000 */
[C---:B------:R-:W-:Y:S01]  /*12060*/  IADD3 R4, R2.reuse, 0x80, RZ ;  /* 0x0000008002047810 */ /* 0x040fe20007ffe0ff */
[----:B------:R-:W-:-:S02]  /*12070*/  VIADD R6, R2, 0x200 ;  /* 0x0000020002067836 */ /* 0x000fc40000000000 */
[----:B------:R-:W-:Y:S01]  /*12080*/  IMAD.U32 R8, RZ, RZ, UR8 ;  /* 0x00000008ff087e24 */ /* 0x000fe2000f8e00ff */
[----:B------:R-:W-:Y:S01]  /*12090*/  R2UR UR6, R4 ;  /* 0x00000000040672ca */ /* 0x000fe200000e0000 */
[----:B------:R-:W-:-:S03]  /*120a0*/  VIADD R4, R2, 0x100 ;  /* 0x0000010002047836 */ /* 0x000fc60000000000 */
[----:B------:R0:W-:Y:S03]  /*120b0*/  STL.64 [R1+0x58], R8 ;  /* 0x0000580801007387 */ /* 0x0001e60000100a00 */
[----:B------:R-:W-:Y:S01]  /*120c0*/  HGMMA.64x16x16.F32 R56, gdesc[UR8], RZ, !UPT, gsb0 ;  /* 0x00200000083879f0 */ /* 0x000fe2000c0008ff */
[----:B------:R-:W-:Y:S01]  /*120d0*/  R2UR UR10, R6 ;  /* 0x00000000060a72ca */ /* 0x000fe200000e0000 */
[----:B------:R-:W-:Y:S01]  /*120e0*/  VIADD R6, R2, 0x202 ;  /* 0x0000020202067836 */ /* 0x000fe20000000000 */
[----:B------:R-:W-:Y:S01]  /*120f0*/  R2UR UR11, R7 ;  /* 0x00000000070b72ca */ /* 0x000fe200000e0000 */
[----:B------:R-:W-:Y:S01]  /*12100*/  IMAD.MOV.U32 R7, RZ, RZ, 0x40000040 ;  /* 0x40000040ff077424 */ /* 0x000fe200078e00ff */
[----:B0-----:R-:W-:Y:S01]  /*12110*/  MOV R9, UR17 ;  /* 0x0000001100097c02 */ /* 0x001fe20008000f00 */
[----:B------:R-:W-:Y:S02]  /*12120*/  WARPGROUP.DEPBAR.LE gsb0, 0x0 ;  /* 0x00008000000079c5 */ /* 0x000fe40000010000 */
[----:B-----5:R-:W-:-:S06]  /*12130*/  WARPGROUP.ARRIVE ;  /* 0x00000000000079c5 */ /* 0x020fcc0000000000 */
[----:B------:R-:W-:Y:S01]  /*12140*/  HGMMA.64x16x16.F32 R48, gdesc[UR4], RZ, !UPT, gsb0 ;  /* 0x00200000043079f0 */ /* 0x000fe2000c0008ff */
[----:B------:R-:W-:Y:S01]  /*12150*/  R2UR UR6, R4 ;  /* 0x00000000040672ca */ /* 0x000fe200000e0000 */
[----:B------:R-:W-:Y:S01]  /*12160*/  UMOV UR4, UR8 ;  /* 0x0000000800047c82 */ /* 0x000fe20008000000 */
[----:B------:R-:W-:Y:S01]  /*12170*/  R2UR UR7, R5 ;  /* 0x00000000050772ca */ /* 0x000fe200000e0000 */
[----:B------:R-:W-:Y:S01]  /*12180*/  UMOV UR5, UR9 ;  /* 0x0000000900057c82 */ /* 0x000fe20008000000 */
[----:B------:R-:W-:Y:S01]  /*12190*/  IMAD.MOV.U32 R5, RZ, RZ, 0x40000040 ;  /* 0x40000040ff057424 */ /* 0x000fe200078e00ff */
[----:B------:R-:W-:Y:S01]  /*121a0*/  IADD3 R4, R2, 0x180, RZ ;  /* 0x0000018002047810 */ /* 0x000fe20007ffe0ff */
[----:B------:R-:W-:Y:S02]  /*121b0*/  WARPGROUP.DEPBAR.LE gsb0, 0x0 ;  /* 0x00008000000079c5 */ /* 0x000fe40000010000 */
[----:B------:R-:W-:-:S07]  /*121c0*/  WARPGROUP.ARRIVE ;  /* 0x00000000000079c5 */ /* 0x000fce0000000000 */
[----:B------:R-:W-:Y:S01]  /*121d0*/  HGMMA.64x16x16.F32 R40, gdesc[UR4], RZ, !UPT, gsb0 ;  /* 0x00200000042879f0 */ /* 0x000fe2000c0008ff */
[----:B------:R-:W-:Y:S01]  /*121e0*/  R2UR UR6, R4 ;  /* 0x00000000040672ca */ /* 0x000fe200000e0000 */
[----:B------:R-:W-:Y:S01]  /*121f0*/  UMOV UR4, UR8 ;  /* 0x0000000800047c82 */ /* 0x000fe20008000000 */
[----:B------:R-:W-:Y:S01]  /*12200*/  R2UR UR7, R5 ;  /* 0x00000000050772ca */ /* 0x000fe200000e0000 */
[----:B------:R-:W-:Y:S01]  /*12210*/  UMOV UR5, UR9 ;  /* 0x0000000900057c82 */ /* 0x000fe20008000000 */
[----:B------:R-:W-:Y:S01]  /*12220*/  IMAD.MOV.U32 R5, RZ, RZ, 0x40000040 ;  /* 0x40000040ff057424 */ /* 0x000fe200078e00ff */
[----:B------:R-:W-:-:S04]  /*12230*/  IADD3 R4, R2, 0x2, RZ ;  /* 0x0000000202047810 */ /* 0x000fc80007ffe0ff */
[----:B------:R-:W-:Y:S02]  /*12240*/  R2UR UR18, R4 ;  /* 0x00000000041272ca */ /* 0x000fe400000e0000 */
[----:B------:R-:W-:Y:S01]  /*12250*/  R2UR UR19, R5 ;  /* 0x00000000051372ca */ /* 0x000fe200000e0000 */
[----:B------:R-:W-:Y:S01]  /*12260*/  IMAD.MOV.U32 R5, RZ, RZ, 0x40000040 ;  /* 0x40000040ff057424 */ /* 0x000fe200078e00ff */
[----:B------:R-:W-:Y:S01]  /*12270*/  IADD3 R4, R2, 0x82, RZ ;  /* 0x0000008202047810 */ /* 0x000fe20007ffe0ff */
[----:B------:R-:W-:Y:S02]  /*12280*/  WARPGROUP.DEPBAR.LE gsb0, 0x0 ;  /* 0x00008000000079c5 */ /* 0x000fe40000010000 */
[----:B------:R-:W-:-:S06]  /*12290*/  WARPGROUP.ARRIVE ;  /* 0x00000000000079c5 */ /* 0x000fcc0000000000 */
[----:B------:R-:W-:Y:S01]  /*122a0*/  HGMMA.64x16x16.F32 R32, gdesc[UR4], RZ, !UPT, gsb0 ;  /* 0x00200000042079f0 */ /* 0x000fe2000c0008ff */
[----:B------:R-:W-:Y:S01]  /*122b0*/  UIADD3 UR4, UR12, 0x2, URZ ;  /* 0x000000020c047890 */ /* 0x000fe2000fffe03f */
[----:B------:R-:W-:Y:S01]  /*122c0*/  R2UR UR6, R4 ;  /* 0x00000000040672ca */ /* 0x000fe200000e0000 */
[----:B------:R-:W-:Y:S01]  /*122d0*/  VIADD R4, R2, 0x102 ;  /* 0x0000010202047836 */ /* 0x000fe20000000000 */
[----:B------:R-:W-:Y:S01]  /*122e0*/  R2UR UR7, R5 ;  /* 0x00000000050772ca */ /* 0x000fe200000e0000 */
[----:B------:R-:W-:-:S03]  /*122f0*/  IMAD.MOV.U32 R5, RZ, RZ, 0x40000040 ;  /* 0x40000040ff057424 */ /* 0x000fc600078e00ff */
[----:B------:R-:W-:Y:S02]  /*12300*/  UMOV UR16, UR4 ;  /* 0x0000000400107c82 */ /* 0x000fe40008000000 */
[----:B------:R-:W-:-:S05]  /*12310*/  IMAD.U32 R8, RZ, RZ, UR16 ;  /* 0x00000010ff087e24 */ /* 0x000fca000f8e00ff */
[----:B------:R0:W-:Y:S01]  /*12320*/  STL.64 [R1+0x50], R8 ;  /* 0x0000500801007387 */ /* 0x0001e20000100a00 */
[----:B------:R-:W-:Y:S02]  /*12330*/  WARPGROUP.DEPBAR.LE gsb0, 0x0 ;  /* 0x00008000000079c5 */ /* 0x000fe40000010000 */
[----:B------:R-:W-:-:S06]  /*12340*/  WARPGROUP.ARRIVE ;  /* 0x00000000000079c5 */ /* 0x000fcc0000000000 */
[----:B------:R-:W-:Y:S01]  /*12350*/  HGMMA.64x16x16.F32 R24, gdesc[UR8], RZ, !UPT, gsb0 ;  /* 0x00200000081879f0 */ /* 0x000fe2000c0008ff */
[----:B------:R-:W-:Y:S01]  /*12360*/  UMOV UR8, UR16 ;  /* 0x0000001000087c82 */ /* 0x000fe20008000000 */
[----:B------:R-:W-:Y:S01]  /*12370*/  UMOV UR9, UR17 ;  /* 0x0000001100097c82 */ /* 0x000fe20008000000 */
[----:B------:R-:W-:Y:S01]  /*12380*/  UMOV UR4, UR8 ;  /* 0x0000000800047c82 */ /* 0x000fe20008000000 */
[----:B------:R-:W-:Y:S01]  /*12390*/  UMOV UR5, UR9 ;  /* 0x0000000900057c82 */ /* 0x000fe20008000000 */
[----:B------:R-:W-:Y:S01]  /*123a0*/  R2UR UR10, R6 ;  /* 0x00000000060a72ca */ /* 0x000fe200000e0000 */
[----:B------:R-:W-:Y:S01]  /*123b0*/  VIADD R6, R2, 0x204 ;  /* 0x0000020402067836 */ /* 0x000fe20000000000 */
[----:B------:R-:W-:Y:S01]  /*123c0*/  R2UR UR11, R7 ;  /* 0x00000000070b72ca */ /* 0x000fe200000e0000 */
[----:B------:R-:W-:Y:S01]  /*123d0*/  IMAD.MOV.U32 R7, RZ, RZ, 0x40000040 ;  /* 0x40000040ff077424 */ /* 0x000fe200078e00ff */
[----:B------:R-:W-:Y:S02]  /*123e0*/  WARPGROUP.DEPBAR.LE gsb0, 0x0 ;  /* 0x00008000000079c5 */ /* 0x000fe40000010000 */
[----:B------:R-:W-:-:S06]  /*123f0*/  WARPGROUP.ARRIVE ;  /* 0x00000000000079c5 */ /* 0x000fcc0000000000 */
[----:B------:R-:W-:Y:S01]  /*12400*/  HGMMA.64x16x16.F32 R56, gdesc[UR16], R56, gsb0 ;  /* 0x00200000103879f0 */ /* 0x000fe20008000838 */
[----:B------:R-:W-:Y:S02]  /*12410*/  UMOV UR17, 0x40000040 ;  /* 0x4000004000117882 */ /* 0x000fe40000000000 */
[----:B0-----:R-:W-:Y:S01]  /*12420*/  MOV R9, UR17 ;  /* 0x0000001100097c02 */ /* 0x001fe20008000f00 */
[----:B------:R-:W-:Y:S02]  /*12430*/  WARPGROUP.DEPBAR.LE gsb0, 0x0 ;  /* 0x00008000000079c5 */ /* 0x000fe40000010000 */
[----:B------:R-:W-:-:S06]  /*12440*/  WARPGROUP.ARRIVE ;  /* 0x00000000000079c5 */ /* 0x000fcc0000000000 */
[----:B------:R-:W-:Y:S01]  /*12450*/  HGMMA.64x16x16.F32 R48, gdesc[UR4], R48, gsb0 ;  /* 0x00200000043079f0 */ /* 0x000fe20008000830 */
        /* <DEDUP_REMOVED lines=8> */
[----:B------:R-:W-:Y:S01]  /*124e0*/  HGMMA.64x16x16.F32 R40, gdesc[UR4], R40, gsb0 ;  /* 0x00200000042879f0 */ /* 0x000fe20008000828 */
        /* <DEDUP_REMOVED lines=12> */
[----:B------:R-:W-:Y:S01]  /*125b0*/  HGMMA.64x16x16.F32 R32, gdesc[UR4], R32, gsb0 ;  /* 0x00200000042079f0 */ /* 0x000fe20008000820 */
        /* <DEDUP_REMOVED lines=10> */
[----:B------:R-:W-:Y:S01]  /*12660*/  HGMMA.64x16x16.F32 R24, gdesc[UR8], R24, gsb0 ;  /* 0x00200000081879f0 */ /* 0x000fe20008000818 */
        /* <DEDUP_REMOVED lines=12> */
[----:B------:R-:W-:Y:S01]  /*12730*/  UMOV UR15, UR17 ;  /* 0x00000011000f7c82 */ /* 0x000fe20008000000 */
        /* <DEDUP_REMOVED lines=28> */
[----:B------:R-:W-:Y:S01]  /*12900*/  UMOV UR5, UR15 ;  /* 0x0000000f00057c82 */ /* 0x000fe20008000000 */
[----:B------:R-:W-:Y:S01]  /*12910*/  R2UR UR7, R5 ;  /* 0x00000000050772ca */ /* 0x000fe200000e0000 */
[----:B------:R-:W-:Y:S02]  /*12920*/  VIADD R4, R2, 0x106 ;  /* 0x0000010602047836 */ /* 0x000fe40000000000 */
[----:B------:R-:W-:Y:S01]  /*12930*/  IMAD.MOV.U32 R5, RZ, RZ, 0x40000040 ;  /* 0x40000040ff057424 */ /* 0x000fe200078e00ff */
[----:B------:R-:W-:Y:S02]  /*12940*/  UMOV UR16, UR4 ;  /* 0x0000000400107c82 */ /* 0x000fe40008000000 */
[----:B------:R-:W-:Y:S01]  /*12950*/  UMOV UR14, UR16 ;  /* 0x00000010000e7c82 */ /* 0x000fe20008000000 */
[----:B------:R-:W-:Y:S01]  /*12960*/  IMAD.U32 R8, RZ, RZ, UR16 ;  /* 0x00000010ff087e24 */ /* 0x000fe2000f8e00ff */
[----:B------:R-:W-:-:S04]  /*12970*/  UMOV UR4, UR14 ;  /* 0x0000000e00047c82 */ /* 0x000fc80008000000 */
[----:B------:R0:W-:Y:S01]  /*12980*/  STL.64 [R1+0x40], R8 ;  /* 0x0000400801007387 */ /* 0x0001e20000100a00 */
[----:B------:R-:W-:Y:S02]  /*12990*/  WARPGROUP.DEPBAR.LE gsb0, 0x0 ;  /* 0x00008000000079c5 */ /* 0x000fe40000010000 */
[----:B------:R-:W-:-:S06]  /*129a0*/  WARPGROUP.ARRIVE ;  /* 0x00000000000079c5 */ /* 0x000fcc0000000000 */
[----:B------:R-:W-:Y:S01]  /*129b0*/  HGMMA.64x16x16.F32 R24, gdesc[UR8], R24, gsb0 ;  /* 0x00200000081879f0 */ /* 0x000fe20008000818 */
[----:B------:R-:W-:Y:S01]  /*129c0*/  UMOV UR8, UR14 ;  /* 0x0000000e00087c82 */ /* 0x000fe20008000000 */
[----:B------:R-:W-:Y:S01]  /*129d0*/  UMOV UR9, UR15 ;  /* 0x0000000f00097c82 */ /* 0x000fe20008000000 */
        /* <DEDUP_REMOVED lines=25> */
[----:B------:R-:W-:Y:S01]  /*12b70*/  R2UR UR6, R6 ;  /* 0x00000000060672ca */ /* 0x000fe200000e0000 */
[----:B------:R-:W-:Y:S01]  /*12b80*/  UMOV UR4, UR14 ;  /* 0x0000000e00047c82 */ /* 0x000fe20008000000 */
[----:B------:R-:W-:Y:S01]  /*12b90*/  R2UR UR7, R7 ;  /* 0x00000000070772ca */ /* 0x000fe200000e0000 */
[----:B------:R-:W-:Y:S01]  /*12ba0*/  UMOV UR5, UR15 ;  /* 0x0000000f00057c82 */ /* 0x000fe20008000000 */
[----:B------:R-:W-:Y:S02]  /*12bb0*/  VIADD R6, R2, 0x480 ;  /* 0x0000048002067836 */ /* 0x000fe40000000000 */
[----:B------:R-:W-:Y:S01]  /*12bc0*/  IMAD.MOV.U32 R7, RZ, RZ, 0x40000040 ;  /* 0x40000040ff077424 */ /* 0x000fe200078e00ff */
        /* <DEDUP_REMOVED lines=11> */
[----:B------:R-:W-:-:S05]  /*12c80*/  IMAD.U32 R8, RZ, RZ, UR16 ;  /* 0x00000010ff087e24 */ /* 0x000fca000f8e00ff */
[----:B------:R0:W-:Y:S01]  /*12c90*/  STL.64 [R1+0x38], R8 ;  /* 0x0000380801007387 */ /* 0x0001e20000100a00 */
        /* <DEDUP_REMOVED lines=241> */
[----:B------:R-:W-:Y:S01]  /*13bb0*/  IMAD.U32 R8, RZ, RZ, UR16 ;  /* 0x00000010ff087e24 */ /* 0x000fe2000f8e00ff */
[----:B------:R-:W-:Y:S01]  /*13bc0*/  UIADD3 UR52, UR12, 0x806, URZ ;  /* 0x000008060c347890 */ /* 0x000fe2000fffe03f */
[----:B------:R-:W-:Y:S01]  /*13bd0*/  UMOV UR53, 0x40000040 ;  /* 0x4000004000357882 */ /* 0x000fe20000000000 */
[----:B------:R-:W-:Y:S02]  /*13be0*/  UIADD3 UR48, UR12, 0xc00, URZ ;  /* 0x00000c000c307890 */ /* 0x000fe4000fffe03f */
[----:B------:R0:W-:Y:S01]  /*13bf0*/  STL.64 [R1+0x10], R8 ;  /* 0x0000100801007387 */ /* 0x0001e20000100a00 */
[----:B------:R-:W-:Y:S01]  /*13c00*/  UMOV UR49, 0x40000040 ;  /* 0x4000004000317882 */ /* 0x000fe20000000000 */
[----:B------:R-:W-:Y:S01]  /*13c10*/  UIADD3 UR44, UR12, 0xc02, URZ ;  /* 0x00000c020c2c7890 */ /* 0x000fe2000fffe03f */
[----:B------:R-:W-:Y:S01]  /*13c20*/  UMOV UR45, 0x40000040 ;  /* 0x40000040002d7882 */ /* 0x000fe20000000000 */
[----:B------:R-:W-:Y:S01]  /*13c30*/  UIADD3 UR40, UR12, 0xc04, URZ ;  /* 0x00000c040c287890 */ /* 0x000fe2000fffe03f */
[----:B------:R-:W-:Y:S01]  /*13c40*/  UMOV UR41, 0x40000040 ;  /* 0x4000004000297882 */ /* 0x000fe20000000000 */
[----:B0-----:R-:W2:Y:S01]  /*13c50*/  LDL R8, [R1+0x8c] ;  /* 0x00008c0001087983 */ /* 0x001ea20000100800 */
[----:B------:R-:W-:-:S02]  /*13c60*/  WARPGROUP.DEPBAR.LE gsb0, 0x0 ;  /* 0x00008000000079c5 */ /* 0x000fc40000010000 */
        /* <DEDUP_REMOVED lines=11> */
[----:B------:R-:W-:Y:S02]  /*13d20*/  UMOV UR17, 0x40000040 ;  /* 0x4000004000117882 */ /* 0x000fe40000000000 */
[----:B------:R-:W-:Y:S02]  /*13d30*/  WARPGROUP.DEPBAR.LE gsb0, 0x0 ;  /* 0x00008000000079c5 */ /* 0x000fe40000010000 */
[----:B------:R-:W-:Y:S01]  /*13d40*/  WARPGROUP.ARRIVE ;  /* 0x00000000000079c5 */ /* 0x000fe20000000000 */
[----:B------:R-:W-:Y:S01]  /*13d50*/  UMOV UR15, UR17 ;  /* 0x00000011000f7c82 */ /* 0x000fe20008000000 */
[----:B------:R-:W-:Y:S01]  /*13d60*/  VIADD R6, R2, 0x704 ;  /* 0x0000070402067836 */ /* 0x000fe20000000000 */
[----:B------:R-:W-:Y:S01]  /*13d70*/  UIADD3 UR36, UR12, 0xc06, URZ ;  /* 0x00000c060c247890 */ /* 0x000fe2000fffe03f */
[----:B------:R-:W-:Y:S01]  /*13d80*/  IMAD.MOV.U32 R7, RZ, RZ, 0x40000040 ;  /* 0x40000040ff077424 */ /* 0x000fe200078e00ff */
[----:B------:R-:W-:Y:S01]  /*13d90*/  UMOV UR37, 0x40000040 ;  /* 0x4000004000257882 */ /* 0x000fe20000000000 */
[----:B------:R-:W-:Y:S01]  /*13da0*/  HGMMA.64x16x16.F32 R48, gdesc[UR4], R48, gsb0 ;  /* 0x00200000043079f0 */ /* 0x000fe20008000830 */
[----:B------:R-:W-:Y:S01]  /*13db0*/  R2UR UR6, R4 ;  /* 0x00000000040672ca */ /* 0x000fe200000e0000 */
[----:B------:R-:W-:Y:S01]  /*13dc0*/  UMOV UR4, UR8 ;  /* 0x0000000800047c82 */ /* 0x000fe20008000000 */
[----:B------:R-:W-:Y:S01]  /*13dd0*/  R2UR UR7, R5 ;  /* 0x00000000050772ca */ /* 0x000fe200000e0000 */
[----:B------:R-:W-:Y:S01]  /*13de0*/  UMOV UR5, UR9 ;  /* 0x0000000900057c82 */ /* 0x000fe20008000000 */
[----:B------:R-:W-:Y:S01]  /*13df0*/  IMAD.MOV.U32 R5, RZ, RZ, 0x40000040 ;  /* 0x40000040ff057424 */ /* 0x000fe200078e00ff */
[----:B------:R-:W-:-:S02]  /*13e00*/  IADD3 R4, R2, 0x682, RZ ;  /* 0x0000068202047810 */ /* 0x000fc40007ffe0ff */
[----:B------:R-:W-:Y:S02]  /*13e10*/  MOV R3, 0x40000040 ;  /* 0x4000004000037802 */ /* 0x000fe40000000f00 */
[----:B------:R-:W-:Y:S01]  /*13e20*/  MOV R11, UR17 ;  /* 0x00000011000b7c02 */ /* 0x000fe20008000f00 */
        /* <DEDUP_REMOVED lines=17> */
[----:B------:R-:W-:Y:S02]  /*13f40*/  R2UR UR6, R4 ;  /* 0x00000000040672ca */ /* 0x000fe400000e0000 */
[----:B------:R-:W-:-:S04]  /*13f50*/  R2UR UR7, R5 ;  /* 0x00000000050772ca */ /* 0x000fc800000e0000 */
[----:B------:R-:W-:Y:S01]  /*13f60*/  UMOV UR16, UR4 ;  /* 0x0000000400107c82 */ /* 0x000fe20008000000 */
[----:B------:R-:W-:Y:S02]  /*13f70*/  WARPGROUP.DEPBAR.LE gsb0, 0x0 ;  /* 0x00008000000079c5 */ /* 0x000fe40000010000 */
[----:B------:R-:W-:Y:S01]  /*13f80*/  WARPGROUP.ARRIVE ;  /* 0x00000000000079c5 */ /* 0x000fe20000000000 */
[----:B------:R-:W-:Y:S01]  /*13f90*/  UMOV UR14, UR16 ;  /* 0x00000010000e7c82 */ /* 0x000fe20008000000 */
[----:B------:R-:W-:Y:S01]  /*13fa0*/  UMOV UR5, UR15 ;  /* 0x0000000f00057c82 */ /* 0x000fe20008000000 */
[----:B------:R-:W-:Y:S02]  /*13fb0*/  VIADD R4, R2, 0x604 ;  /* 0x0000060402047836 */ /* 0x000fe40000000000 */
[----:B------:R-:W-:Y:S01]  /*13fc0*/  IMAD.MOV.U32 R5, RZ, RZ, 0x40000040 ;  /* 0x40000040ff057424 */ /* 0x000fe200078e00ff */
[----:B------:R-:W-:Y:S01]  /*13fd0*/  HGMMA.64x16x16.F32 R24, gdesc[UR8], R24, gsb0 ;  /* 0x00200000081879f0 */ /* 0x000fe20008000818 */
[----:B------:R-:W-:-:S02]  /*13fe0*/  IMAD.U32 R10, RZ, RZ, UR16 ;  /* 0x00000010ff0a7e24 */ /* 0x000fc4000f8e00ff */
[----:B------:R-:W-:Y:S02]  /*13ff0*/  WARPGROUP.DEPBAR.LE gsb0, 0x0 ;  /* 0x00008000000079c5 */ /* 0x000fe40000010000 */
[----:B------:R-:W-:-:S06]  /*14000*/  WARPGROUP.ARRIVE ;  /* 0x00000000000079c5 */ /* 0x000fcc0000000000 */
[----:B------:R-:W-:Y:S01]  /*14010*/  HGMMA.64x16x16.F32 R56, gdesc[UR16], R56, gsb0 ;  /* 0x00200000103879f0 */ /* 0x000fe20008000838 */
[----:B------:R-:W-:Y:S02]  /*14020*/  UMOV UR4, UR14 ;  /* 0x0000000e00047c82 */ /* 0x000fe40008000000 */
[----:B------:R-:W-:Y:S02]  /*14030*/  WARPGROUP.DEPBAR.LE gsb0, 0x0 ;  /* 0x00008000000079c5 */ /* 0x000fe40000010000 */
[----:B------:R-:W-:-:S06]  /*14040*/  WARPGROUP.ARRIVE ;  /* 0x00000000000079c5 */ /* 0x000fcc0000000000 */
[----:B------:R-:W-:Y:S01]  /*14050*/  HGMMA.64x16x16.F32 R48, gdesc[UR4], R48, gsb0 ;  /* 0x00200000043079f0 */ /* 0x000fe20008000830 */
[----:B------:R-:W-:Y:S02]  /*14060*/  R2UR UR6, R4 ;  /* 0x00000000040672ca */ /* 0x000fe400000e0000 */
[----:B------:R-:W-:Y:S01]  /*14070*/  R2UR UR7, R5 ;  /* 0x00000000050772ca */ /* 0x000fe200000e0000 */
[----:B------:R-:W-:Y:S01]  /*14080*/  UMOV UR4, UR14 ;  /* 0x0000000e00047c82 */ /* 0x000fe20008000000 */
[----:B------:R-:W-:Y:S01]  /*14090*/  UMOV UR5, UR15 ;  /* 0x0000000f00057c82 */ /* 0x000fe20008000000 */
[----:B------:R-:W-:Y:S02]  /*140a0*/  WARPGROUP.DEPBAR.LE gsb0, 0x0 ;  /* 0x00008000000079c5 */ /* 0x000fe40000010000 */
[----:B------:R-:W-:-:S08]  /*140b0*/  WARPGROUP.ARRIVE ;  /* 0x00000000000079c5 */ /* 0x000fd00000000000 */
[----:B------:R-:W-:Y:S01]  /*140c0*/  HGMMA.64x16x16.F32 R40, gdesc[UR4], R40, gsb0 ;  /* 0x00200000042879f0 */ /* 0x000fe20008000828 */
[----:B------:R-:W-:Y:S01]  /*140d0*/  IMAD.MOV.U32 R5, RZ, RZ, 0x40000040 ;  /* 0x40000040ff057424 */ /* 0x000fe200078e00ff */
[----:B------:R-:W-:-:S04]  /*140e0*/  IADD3 R4, R2, 0x684, RZ ;  /* 0x0000068402047810 */ /* 0x000fc80007ffe0ff */
[----:B------:R-:W-:Y:S02]  /*140f0*/  R2UR UR10, R4 ;  /* 0x00000000040a72ca */ /* 0x000fe400000e0000 */
[----:B------:R-:W-:Y:S01]  /*14100*/  R2UR UR11, R5 ;  /* 0x00000000050b72ca */ /* 0x000fe200000e0000 */
[----:B------:R-:W-:Y:S01]  /*14110*/  UMOV UR8, UR14 ;  /* 0x0000000e00087c82 */ /* 0x000fe20008000000 */
[----:B------:R-:W-:Y:S01]  /*14120*/  UMOV UR9, UR15 ;  /* 0x0000000f00097c82 */ /* 0x000fe20008000000 */
[----:B------:R-:W-:Y:S02]  /*14130*/  WARPGROUP.DEPBAR.LE gsb0, 0x0 ;  /* 0x00008000000079c5 */ /* 0x000fe40000010000 */
[----:B------:R-:W-:-:S08]  /*14140*/  WARPGROUP.ARRIVE ;  /* 0x00000000000079c5 */ /* 0x000fd00000000000 */
        /* <DEDUP_REMOVED lines=12> */
[----:B------:R-:W-:Y:S02]  /*14210*/  WARPGROUP.DEPBAR.LE gsb0, 0x0 ;  /* 0x00008000000079c5 */ /* 0x000fe40000010000 */
[----:B------:R-:W-:-:S10]  /*14220*/  WARPGROUP.ARRIVE ;  /* 0x00000000000079c5 */ /* 0x000fd40000000000 */
        /* <DEDUP_REMOVED lines=10> */
[----:B------:R-:W-:Y:S01]  /*142d0*/  VIADD R4, R2, 0x606 ;  /* 0x0000060602047836 */ /* 0x000fe20000000000 */
[----:B------:R-:W-:-:S04]  /*142e0*/  MOV R5, 0x40000040 ;  /* 0x4000004000057802 */ /* 0x000fc80000000f00 */
        /* <DEDUP_REMOVED lines=16> */
[----:B------:R-:W-:Y:S02]  /*143f0*/  VIADD R6, R2, 0x706 ;  /* 0x0000070602067836 */ /* 0x000fe40000000000 */
[----:B------:R-:W-:-:S03]  /*14400*/  IMAD.MOV.U32 R7, RZ, RZ, 0x40000040 ;  /* 0x40000040ff077424 */ /* 0x000fc600078e00ff */
        /* <DEDUP_REMOVED lines=11> */
[----:B------:R-:W-:Y:S02]  /*144c0*/  WARPGROUP.DEPBAR.LE gsb0, 0x0 ;  /* 0x00008000000079c5 */ /* 0x000fe40000010000 */
[----:B------:R-:W-:-:S10]  /*144d0*/  WARPGROUP.ARRIVE ;  /* 0x00000000000079c5 */ /* 0x000fd40000000000 */
        /* <DEDUP_REMOVED lines=28> */
[----:B------:R-:W-:Y:S02]  /*146a0*/  IADD3 R6, R2, 0x980, RZ ;  /* 0x0000098002067810 */ /* 0x000fe40007ffe0ff */
[----:B------:R-:W-:Y:S02]  /*146b0*/  MOV R7, 0x40000040 ;  /* 0x4000004000077802 */ /* 0x000fe40000000f00 */
[----:B------:R-:W-:Y:S02]  /*146c0*/  R2UR UR6, R6 ;  /* 0x00000000060672ca */ /* 0x000fe400000e0000 */
[----:B------:R-:W-:Y:S01]  /*146d0*/  R2UR UR7, R7 ;  /* 0x00000000070772ca */ /* 0x000fe200000e0000 */
[----:B------:R-:W-:Y:S01]  /*146e0*/  UMOV UR4, UR48 ;  /* 0x0000003000047c82 */ /* 0x000fe20008000000 */
[----:B------:R-:W-:Y:S01]  /*146f0*/  UMOV UR5, UR49 ;  /* 0x0000003100057c82 */ /* 0x000fe20008000000 */
[----:B------:R-:W-:-:S02]  /*14700*/  WARPGROUP.DEPBAR.LE gsb0, 0x0 ;  /* 0x00008000000079c5 */ /* 0x000fc40000010000 */
[----:B------:R-:W-:-:S08]  /*14710*/  WARPGROUP.ARRIVE ;  /* 0x00000000000079c5 */ /* 0x000fd00000000000 */
[----:B------:R-:W-:Y:S01]  /*14720*/  HGMMA.64x16x16.F32 R24, gdesc[UR4], R24, gsb0 ;  /* 0x00200000041879f0 */ /* 0x000fe20008000818 */
[----:B------:R-:W-:Y:S02]  /*14730*/  VIADD R4, R2, 0x782 ;  /* 0x0000078202047836 */ /* 0x000fe40000000000 */
[----:B------:R-:W-:-:S03]  /*14740*/  IMAD.MOV.U32 R5, RZ, RZ, 0x40000040 ;  /* 0x40000040ff057424 */ /* 0x000fc600078e00ff */
[----:B------:R-:W-:Y:S02]  /*14750*/  R2UR UR46, R4 ;  /* 0x00000000042e72ca */ /* 0x000fe400000e0000 */
[----:B------:R-:W-:Y:S01]  /*14760*/  R2UR UR47, R5 ;  /* 0x00000000052f72ca */ /* 0x000fe200000e0000 */
[----:B------:R-:W-:Y:S02]  /*14770*/  WARPGROUP.DEPBAR.LE gsb0, 0x0 ;  /* 0x00008000000079c5 */ /* 0x000fe40000010000 */
[----:B------:R-:W-:-:S10]  /*14780*/  WARPGROUP.ARRIVE ;  /* 0x00000000000079c5 */ /* 0x000fd40000000000 */
        /* <DEDUP_REMOVED lines=87> */
[----:B------:R-:W-:Y:S01]  /*14d00*/  VIADD R4, R2, 0x806 ;  /* 0x0000080602047836 */ /* 0x000fe20000000000 */
[----:B------:R-:W-:Y:S01]  /*14d10*/  UMOV UR4, UR36 ;  /* 0x0000002400047c82 */ /* 0x000fe20008000000 */
[----:B------:R-:W-:Y:S01]  /*14d20*/  IMAD.MOV.U32 R5, RZ, RZ, 0x40000040 ;  /* 0x40000040ff057424 */ /* 0x000fe200078e00ff */
[----:B------:R-:W-:Y:S01]  /*14d30*/  UMOV UR5, UR37 ;  /* 0x0000002500057c82 */ /* 0x000fe20008000000 */
[----:B------:R0:W-:Y:S01]  /*14d40*/  STL.64 [R1], R10 ;  /* 0x0000000a01007387 */ /* 0x0001e20000100a00 */
[----:B------:R-:W-:Y:S01]  /*14d50*/  R2UR UR6, R4 ;  /* 0x00000000040672ca */ /* 0x000fe200000e0000 */
[----:B------:R-:W-:Y:S01]  /*14d60*/  @!P1 VIADD R0, R0, 0x38840 ;  /* 0x0003884000009836 */ /* 0x000fe20000000000 */
[----:B------:R-:W-:Y:S01]  /*14d70*/  R2UR UR7, R5 ;  /* 0x00000000050772ca */ /* 0x000fe200000e0000 */
[----:B------:R-:W-:Y:S01]  /*14d80*/  ULDC UR38, c[0x0][0x988] ;  /* 0x0002620000267ab9 */ /* 0x000fe20000000800 */
[----:B------:R-:W-:-:S02]  /*14d90*/  WARPGROUP.DEPBAR.LE gsb0, 0x0 ;  /* 0x00008000000079c5 */ /* 0x000fc40000010000 */
[----:B------:R-:W-:-:S09]  /*14da0*/  WARPGROUP.ARRIVE ;  /* 0x00000000000079c5 */ /* 0x000fd20000000000 */
        /* <DEDUP_REMOVED lines=19> */
[----:B--2---:R-:W-:Y:S02]  /*14ee0*/  IMAD.IADD R4, R8, 0x1, R178 ;  /* 0x0000000108047824 */ /* 0x004fe400078e02b2 */
[----:B------:R-:W-:Y:S02]  /*14ef0*/  VIADD R2, R2, 0x986 ;  /* 0x0000098602027836 */ /* 0x000fe40000000000 */
[----:B------:R-:W-:Y:S01]  /*14f00*/  IMAD R4, R179, -0x50, R4 ;  /* 0xffffffb0b3047824 */ /* 0x000fe200078e0204 */
[----:B------:R-:W-:Y:S02]  /*14f10*/  R2UR UR7, R3 ;  /* 0x00000000030772ca */ /* 0x000fe400000e0000 */
[----:B------:R-:W-:Y:S02]  /*14f20*/  R2UR UR6, R2 ;  /* 0x00000000020672ca */ /* 0x000fe400000e0000 */
[----:B------:R-:W-:-:S02]  /*14f30*/  ISETP.GT.AND P6, PT, R4, RZ, PT ;  /* 0x000000ff0400720c */ /* 0x000fc40003fc4270 */
[C---:B------:R-:W-:Y:S02]  /*14f40*/  ISETP.GT.AND P5, PT, R4.reuse, 0x1, PT ;  /* 0x000000010400780c */ /* 0x040fe40003fa4270 */
[----:B------:R-:W-:Y:S02]  /*14f50*/  ISETP.GT.AND P4, PT, R4, 0x8, PT ;  /* 0x000000080400780c */ /* 0x000fe40003f84270 */
[----:B------:R-:W-:Y:S02]  /*14f60*/  FSEL R65, R56, -INF , P6 ;  /* 0xff80000038417808 */ /* 0x000fe40003000000 */
[----:B------:R-:W-:Y:S02]  /*14f70*/  FSEL R57, R57, -INF , P5 ;  /* 0xff80000039397808 */ /* 0x000fe40002800000 */
[----:B------:R-:W-:Y:S02]  /*14f80*/  ISETP.GT.AND P3, PT, R4, 0x9, PT ;  /* 0x000000090400780c */ /* 0x000fe40003f64270 */
[----:B------:R-:W-:-:S02]  /*14f90*/  FSEL R67, R60, -INF , P4 ;  /* 0xff8000003c437808 */ /* 0x000fc40002000000 */
[----:B------:R-:W-:Y:S01]  /*14fa0*/  FMNMX.FTZ R2, R65, R57, !PT ;  /* 0x0000003941027209 */ /* 0x000fe20007810000 */
[----:B------:R-:W-:Y:S01]  /*14fb0*/  UMOV UR4, UR36 ;  /* 0x0000002400047c82 */ /* 0x000fe20008000000 */
[----:B------:R-:W-:Y:S01]  /*14fc0*/  UMOV UR5, UR37 ;  /* 0x0000002500057c82 */ /* 0x000fe20008000000 */
[----:B------:R-:W-:Y:S02]  /*14fd0*/  ISETP.GT.AND P2, PT, R4, 0x10, PT ;  /* 0x000000100400780c */ /* 0x000fe40003f44270 */
[----:B------:R-:W-:Y:S02]  /*14fe0*/  FSEL R61, R61, -INF , P3 ;  /* 0xff8000003d3d7808 */ /* 0x000fe40001800000 */
[----:B------:R-:W-:Y:S02]  /*14ff0*/  FMNMX.FTZ R2, R67, R2, !PT ;  /* 0x0000000243027209 */ /* 0x000fe40007810000 */
[----:B------:R-:W-:Y:S02]  /*15000*/  FSEL R3, R58, -INF , P6 ;  /* 0xff8000003a037808 */ /* 0x000fe40003000000 */
[----:B------:R-:W-:-:S02]  /*15010*/  ISETP.GT.AND P6, PT, R4, 0x11, PT ;  /* 0x000000110400780c */ /* 0x000fc40003fc4270 */
[----:B------:R-:W-:Y:S02]  /*15020*/  FSEL R69, R48, -INF , P2 ;  /* 0xff80000030457808 */ /* 0x000fe40001000000 */
[----:B------:R-:W-:Y:S01]  /*15030*/  FMNMX.FTZ R2, R61, R2, !PT ;  /* 0x000000023d027209 */ /* 0x000fe20007810000 */
[----:B------:R-:W-:Y:S02]  /*15040*/  WARPGROUP.DEPBAR.LE gsb0, 0x0 ;  /* 0x00008000000079c5 */ /* 0x000fe40000010000 */
[----:B------:R-:W-:-:S06]  /*15050*/  WARPGROUP.ARRIVE ;  /* 0x00000000000079c5 */ /* 0x000fcc0000000000 */
[----:B------:R-:W-:Y:S01]  /*15060*/  HGMMA.64x16x16.F32 R24, gdesc[UR4], R24, gsb0 ;  /* 0x00200000041879f0 */ /* 0x000fe20008000818 */
[----:B------:R-:W-:Y:S01]  /*15070*/  FSEL R59, R59, -INF , P5 ;  /* 0xff8000003b3b7808 */ /* 0x000fe20002800000 */
[----:B------:R-:W-:Y:S01]  /*15080*/  ULDC UR4, c[0x0][0x988] ;  /* 0x0002620000047ab9 */ /* 0x000fe20000000800 */
        /* <DEDUP_REMOVED lines=19> */
[----:B0-----:R-:W-:Y:S02]  /*151c0*/  FSEL R11, R54, -INF , P5 ;  /* 0xff800000360b7808 */ /* 0x001fe40002800000 */
        /* <DEDUP_REMOVED lines=37> */
[----:B------:R-:W-:-:S04]  /*15420*/  FMNMX.FTZ R2, R87, R2, !PT ;  /* 0x0000000257027209 */ /* 0x000fc80007810000 */
[----:B------:R-:W-:-:S05]  /*15430*/  FMNMX.FTZ R6, R89, R2, !PT ;  /* 0x0000000259067209 */ /* 0x000fca0007810000 */
[----:B------:R-:W0:Y:S02]  /*15440*/  SHFL.BFLY PT, R5, R6, 0x2, 0x1f ;  /* 0x0c401f0006057f89 */ /* 0x000e2400000e0000 */
[----:B0-----:R-:W-:-:S05]  /*15450*/  FMNMX.FTZ R8, R6, R5, !PT ;  /* 0x0000000506087209 */ /* 0x001fca0007810000 */
[----:B------:R-:W0:Y:S01]  /*15460*/  SHFL.BFLY PT, R5, R8, 0x1, 0x1f ;  /* 0x0c201f0008057f89 */ /* 0x000e2200000e0000 */
[----:B------:R-:W-:Y:S01]  /*15470*/  IMAD.U32 R2, RZ, RZ, UR4 ;  /* 0x00000004ff027e24 */ /* 0x000fe2000f8e00ff */
[----:B0-----:R-:W-:-:S04]  /*15480*/  FMNMX.FTZ R5, R8, R5, !PT ;  /* 0x0000000508057209 */ /* 0x001fc80007810000 */
[C---:B------:R-:W-:Y:S01]  /*15490*/  FSETP.NEU.FTZ.AND P0, PT, R5.reuse, -INF , PT ;  /* 0xff8000000500780b */ /* 0x040fe20003f1d000 */
[----:B------:R-:W-:-:S05]  /*154a0*/  FMUL.FTZ R4, R5, R2 ;  /* 0x0000000205047220 */ /* 0x000fca0000410000 */
[----:B------:R-:W-:Y:S02]  /*154b0*/  FSEL R10, R4, RZ, P0 ;  /* 0x000000ff040a7208 */ /* 0x000fe40000000000 */
        /* <DEDUP_REMOVED lines=13> */
[----:B------:R-:W-:Y:S02]  /*15590*/  FSEL R39, R39, -INF , P6 ;  /* 0xff80000027277808 */ /* 0x000fe40003000000 */
[----:B------:R-:W-:Y:S01]  /*155a0*/  FMNMX.FTZ R4, R25, R4, !PT ;  /* 0x0000000419047209 */ /* 0x000fe20007810000 */
[----:B------:R-:W-:Y:S01]  /*155b0*/  FFMA.FTZ R29, R57, R2, -R10 ;  /* 0x00000002391d7223 */ /* 0x000fe2000001080a */
[----:B------:R-:W-:Y:S02]  /*155c0*/  FSEL R57, R26, -INF , P5 ;  /* 0xff8000001a397808 */ /* 0x000fe40002800000 */
[----:B------:R-:W-:Y:S02]  /*155d0*/  FMNMX.FTZ R4, R39, R4, !PT ;  /* 0x0000000427047209 */ /* 0x000fe40007810000 */
[----:B------:R-:W-:-:S02]  /*155e0*/  FSEL R27, R27, -INF , P4 ;  /* 0xff8000001b1b7808 */ /* 0x000fc40002000000 */
[----:B------:R-:W-:Y:S01]  /*155f0*/  FMNMX.FTZ R4, R57, R4, !PT ;  /* 0x0000000439047209 */ /* 0x000fe20007810000 */
[----:B------:R-:W-:Y:S01]  /*15600*/  FFMA.FTZ R33, R61, R2, -R10 ;  /* 0x000000023d217223 */ /* 0x000fe2000001080a */
[----:B------:R-:W-:Y:S02]  /*15610*/  FSEL R61, R30, -INF , P3 ;  /* 0xff8000001e3d7808 */ /* 0x000fe40001800000 */
[----:B------:R-:W-:Y:S02]  /*15620*/  FMNMX.FTZ R4, R27, R4, !PT ;  /* 0x000000041b047209 */ /* 0x000fe40007810000 */
[----:B------:R-:W-:Y:S02]  /*15630*/  FSEL R31, R31, -INF , P2 ;  /* 0xff8000001f1f7808 */ /* 0x000fe40001000000 */
[----:B------:R-:W-:-:S04]  /*15640*/  FMNMX.FTZ R4, R61, R4, !PT ;  /* 0x000000043d047209 */ /* 0x000fc80007810000 */
[----:B------:R-:W-:Y:S01]  /*15650*/  FMNMX.FTZ R4, R31, R4, !PT ;  /* 0x000000041f047209 */ /* 0x000fe20007810000 */
[----:B------:R-:W-:-:S04]  /*15660*/  FFMA.FTZ R6, R49, R2, -R10 ;  /* 0x0000000231067223 */ /* 0x000fc8000001080a */
[----:B------:R-:W0:Y:S02]  /*15670*/  SHFL.BFLY PT, R49, R4, 0x2, 0x1f ;  /* 0x0c401f0004317f89 */ /* 0x000e2400000e0000 */
[----:B0-----:R-:W-:-:S05]  /*15680*/  FMNMX.FTZ R49, R4, R49, !PT ;  /* 0x0000003104317209 */ /* 0x001fca0007810000 */
[----:B------:R-:W0:Y:S01]  /*15690*/  SHFL.BFLY PT, R4, R49, 0x1, 0x1f ;  /* 0x0c201f0031047f89 */ /* 0x000e2200000e0000 */
[-CC-:B------:R-:W-:Y:S02]  /*156a0*/  FFMA.FTZ R208, R65, R2.reuse, -R10.reuse ;  /* 0x0000000241d07223 */ /* 0x180fe4000001080a */
[----:B------:R1:W-:Y:S01]  /*156b0*/  MUFU.EX2 R65, R6 ;  /* 0x0000000600417308 */ /* 0x0003e20000000800 */
[-CC-:B------:R-:W-:Y:S01]  /*156c0*/  FFMA.FTZ R210, R67, R2.reuse, -R10.reuse ;  /* 0x0000000243d27223 */ /* 0x180fe2000001080a */
[----:B------:R-:W-:-:S06]  /*156d0*/  FFMA.FTZ R204, R69, R2, -R10 ;  /* 0x0000000245cc7223 */ /* 0x000fcc000001080a */
[----:B------:R-:W-:Y:S01]  /*156e0*/  MUFU.EX2 R208, R208 ;  /* 0x000000d000d07308 */ /* 0x000fe20000000800 */
[----:B0-----:R-:W-:-:S07]  /*156f0*/  FMNMX.FTZ R4, R49, R4, !PT ;  /* 0x0000000431047209 */ /* 0x001fce0007810000 */
[----:B------:R-:W0:Y:S01]  /*15700*/  MUFU.EX2 R29, R29 ;  /* 0x0000001d001d7308 */ /* 0x000e220000000800 */
[C---:B------:R-:W-:Y:S01]  /*15710*/  FSETP.NEU.FTZ.AND P2, PT, R4.reuse, -INF , PT ;  /* 0xff8000000400780b */ /* 0x040fe20003f5d000 */
[----:B-1----:R-:W-:-:S05]  /*15720*/  FMUL.FTZ R6, R4, R2 ;  /* 0x0000000204067220 */ /* 0x002fca0000410000 */
[----:B------:R-:W-:Y:S01]  /*15730*/  FSEL R6, R6, RZ, P2 ;  /* 0x000000ff06067208 */ /* 0x000fe20001000000 */
[----:B------:R-:W1:Y:S04]  /*15740*/  MUFU.EX2 R210, R210 ;  /* 0x000000d200d27308 */ /* 0x000e680000000800 */
[-CC-:B------:R-:W-:Y:S01]  /*15750*/  FFMA.FTZ R3, R3, R2.reuse, -R6.reuse ;  /* 0x0000000203037223 */ /* 0x180fe20000010806 */
[----:B------:R-:W-:-:S03]  /*15760*/  FFMA.FTZ R59, R59, R2, -R6 ;  /* 0x000000023b3b7223 */ /* 0x000fc60000010806 */
[----:B------:R-:W2:Y:S01]  /*15770*/  MUFU.EX2 R33, R33 ;  /* 0x0000002100217308 */ /* 0x000ea20000000800 */
[-C--:B------:R-:W-:Y:S01]  /*15780*/  FFMA.FTZ R7, R7, R2.reuse, -R6 ;  /* 0x0000000207077223 */ /* 0x080fe20000010806 */
[-CC-:B------:R-:W-:Y:S01]  /*15790*/  FFMA.FTZ R37, R37, R2.reuse, -R10.reuse ;  /* 0x0000000225257223 */ /* 0x180fe2000001080a */
[----:B------:R-:W-:-:S05]  /*157a0*/  FFMA.FTZ R71, R71, R2, -R10 ;  /* 0x0000000247477223 */ /* 0x000fca000001080a */
[----:B------:R-:W3:Y:S01]  /*157b0*/  MUFU.EX2 R204, R204 ;  /* 0x000000cc00cc7308 */ /* 0x000ee20000000800 */
[-CC-:B------:R-:W-:Y:S01]  /*157c0*/  FFMA.FTZ R63, R63, R2.reuse, -R6.reuse ;  /* 0x000000023f3f7223 */ /* 0x180fe20000010806 */
[----:B------:R-:W-:-:S06]  /*157d0*/  FFMA.FTZ R9, R9, R2, -R6 ;  /* 0x0000000209097223 */ /* 0x000fcc0000010806 */
[----:B------:R-:W-:Y:S01]  /*157e0*/  MUFU.EX2 R3, R3 ;  /* 0x0000000300037308 */ /* 0x000fe20000000800 */
[----:B------:R-:W-:-:S07]  /*157f0*/  ISETP.NE.AND P0, PT, R12, RZ, PT ;  /* 0x000000ff0c00720c */ /* 0x000fce0003f05270 */
[----:B------:R-:W4:Y:S01]  /*15800*/  MUFU.EX2 R8, R59 ;  /* 0x0000003b00087308 */ /* 0x000f220000000800 */
[-CC-:B------:R-:W-:Y:S01]  /*15810*/  FFMA.FTZ R53, R53, R2.reuse, -R10.reuse ;  /* 0x0000000235357223 */ /* 0x180fe2000001080a */
[----:B------:R-:W-:-:S06]  /*15820*/  FFMA.FTZ R73, R73, R2, -R10 ;  /* 0x0000000249497223 */ /* 0x000fcc000001080a */
[----:B------:R0:W-:Y:S08]  /*15830*/  MUFU.EX2 R198, R37 ;  /* 0x0000002500c67308 */ /* 0x0001f00000000800 */
[----:B------:R-:W4:Y:S01]  /*15840*/  MUFU.EX2 R7, R7 ;  /* 0x0000000700077308 */ /* 0x000f220000000800 */
[----:B0-----:R-:W-:-:S04]  /*15850*/  FADD.FTZ R37, R208, R29 ;  /* 0x0000001dd0257221 */ /* 0x001fc80000010000 */
[----:B-1----:R-:W-:-:S03]  /*15860*/  FADD.FTZ R28, R210, R37 ;  /* 0x00000025d21c7221 */ /* 0x002fc60000010000 */
[----:B------:R-:W0:Y:S01]  /*15870*/  MUFU.EX2 R71, R71 ;  /* 0x0000004700477308 */ /* 0x000e220000000800 */
[----:B------:R-:W-:Y:S01]  /*15880*/  FFMA.FTZ R51, R51, R2, -R6 ;  /* 0x0000000233337223 */ /* 0x000fe20000010806 */
[----:B--2---:R-:W-:-:S06]  /*15890*/  FADD.FTZ R37, R33, R28 ;  /* 0x0000001c21257221 */ /* 0x004fcc0000010000 */
[----:B------:R-:W1:Y:S01]  /*158a0*/  MUFU.EX2 R12, R63 ;  /* 0x0000003f000c7308 */ /* 0x000e620000000800 */
[-C--:B------:R-:W-:Y:S01]  /*158b0*/  FFMA.FTZ R11, R11, R2.reuse, -R6 ;  /* 0x000000020b0b7223 */ /* 0x080fe20000010806 */
[----:B------:R-:W-:Y:S01]  /*158c0*/  FFMA.FTZ R41, R41, R2, -R10 ;  /* 0x0000000229297223 */ /* 0x000fe2000001080a */
[----:B---3--:R-:W-:-:S05]  /*158d0*/  FADD.FTZ R30, R204, R37 ;  /* 0x00000025cc1e7221 */ /* 0x008fca0000010000 */
[----:B------:R-:W2:Y:S01]  /*158e0*/  MUFU.EX2 R206, R53 ;  /* 0x0000003500ce7308 */ /* 0x000ea20000000800 */
[----:B------:R-:W-:Y:S01]  /*158f0*/  FFMA.FTZ R75, R75, R2, -R10 ;  /* 0x000000024b4b7223 */ /* 0x000fe2000001080a */
[----:B----4-:R-:W-:-:S06]  /*15900*/  FADD.FTZ R28, R3, R8 ;  /* 0x00000008031c7221 */ /* 0x010fcc0000010000 */
[----:B------:R-:W-:Y:S01]  /*15910*/  MUFU.EX2 R9, R9 ;  /* 0x0000000900097308 */ /* 0x000fe20000000800 */
[----:B------:R-:W-:Y:S01]  /*15920*/  FFMA.FTZ R55, R55, R2, -R6 ;  /* 0x0000000237377223 */ /* 0x000fe20000010806 */
[----:B------:R-:W-:-:S06]  /*15930*/  FADD.FTZ R30, R65, R30 ;  /* 0x0000001e411e7221 */ /* 0x000fcc0000010000 */
[----:B------:R-:W3:Y:S01]  /*15940*/  MUFU.EX2 R73, R73 ;  /* 0x0000004900497308 */ /* 0x000ee20000000800 */
[----:B------:R-:W-:Y:S01]  /*15950*/  FADD.FTZ R37, R7, R28 ;  /* 0x0000001c07257221 */ /* 0x000fe20000010000 */
[----:B------:R-:W-:-:S06]  /*15960*/  FFMA.FTZ R13, R13, R2, -R6 ;  /* 0x000000020d0d7223 */ /* 0x000fcc0000010806 */
[----:B------:R-:W-:Y:S01]  /*15970*/  MUFU.EX2 R14, R51 ;  /* 0x00000033000e7308 */ /* 0x000fe20000000800 */
[-C--:B------:R-:W-:Y:S01]  /*15980*/  FFMA.FTZ R45, R45, R2.reuse, -R10 ;  /* 0x000000022d2d7223 */ /* 0x080fe2000001080a */
[----:B------:R-:W-:-:S06]  /*15990*/  FFMA.FTZ R21, R21, R2, -R6 ;  /* 0x0000000215157223 */ /* 0x000fcc0000010806 */
[----:B------:R0:W4:Y:S01]  /*159a0*/  MUFU.EX2 R200, R41 ;  /* 0x0000002900c87308 */ /* 0x0001220000000800 */
[----:B------:R-:W-:-:S07]  /*159b0*/  FFMA.FTZ R77, R77, R2, -R10 ;  /* 0x000000024d4d7223 */ /* 0x000fce000001080a */
[----:B------:R-:W4:Y:S01]  /*159c0*/  MUFU.EX2 R11, R11 ;  /* 0x0000000b000b7308 */ /* 0x000f220000000800 */
[----:B0-----:R-:W-:Y:S01]  /*159d0*/  FADD.FTZ R41, R71, R30 ;  /* 0x0000001e47297221 */ /* 0x001fe20000010000 */
[----:B-1----:R-:W-:Y:S01]  /*159e0*/  FADD.FTZ R30, R12, R37 ;  /* 0x000000250c1e7221 */ /* 0x002fe20000010000 */
[----:B------:R-:W-:-:S05]  /*159f0*/  FFMA.FTZ R43, R43, R2, -R6 ;  /* 0x000000022b2b7223 */ /* 0x000fca0000010806 */
[----:B------:R-:W-:Y:S01]  /*15a00*/  MUFU.EX2 R75, R75 ;  /* 0x0000004b004b7308 */ /* 0x000fe20000000800 */
[----:B--2---:R-:W-:Y:S01]  /*15a10*/  FADD.FTZ R32, R206, R41 ;  /* 0x00000029ce207221 */ /* 0x004fe20000010000 */
[----:B------:R-:W-:-:S06]  /*15a20*/  FFMA.FTZ R15, R15, R2, -R6 ;  /* 0x000000020f0f7223 */ /* 0x000fcc0000010806 */
[----:B------:R-:W0:Y:S01]  /*15a30*/  MUFU.EX2 R20, R55 ;  /* 0x0000003700147308 */ /* 0x000e220000000800 */
[----:B------:R-:W-:Y:S01]  /*15a40*/  FFMA.FTZ R79, R79, R2, -R10 ;  /* 0x000000024f4f7223 */ /* 0x000fe2000001080a */
[----:B---3--:R-:W-:-:S06]  /*15a50*/  FADD.FTZ R37, R73, R32 ;  /* 0x0000002049257221 */ /* 0x008fcc0000010000 */
[----:B------:R-:W-:Y:S01]  /*15a60*/  MUFU.EX2 R202, R45 ;  /* 0x0000002d00ca7308 */ /* 0x000fe20000000800 */
[----:B------:R-:W-:-:S07]  /*15a70*/  FFMA.FTZ R81, R81, R2, -R10 ;  /* 0x0000000251517223 */ /* 0x000fce000001080a */
[----:B------:R-:W1:Y:S01]  /*15a80*/  MUFU.EX2 R13, R13 ;  /* 0x0000000d000d7308 */ /* 0x000e620000000800 */
[----:B------:R-:W-:-:S07]  /*15a90*/  FFMA.FTZ R35, R35, R2, -R6 ;  /* 0x0000000223237223 */ /* 0x000fce0000010806 */
[----:B------:R2:W-:Y:S01]  /*15aa0*/  MUFU.EX2 R197, R21 ;  /* 0x0000001500c57308 */ /* 0x0005e20000000800 */
[----:B------:R-:W-:Y:S01]  /*15ab0*/  FFMA.FTZ R47, R47, R2, -R6 ;  /* 0x000000022f2f7223 */ /* 0x000fe20000010806 */
[----:B----4-:R-:W-:Y:S01]  /*15ac0*/  FADD.FTZ R32, R200, R37 ;  /* 0x00000025c8207221 */ /* 0x010fe20000010000 */
[----:B--2---:R-:W-:-:S05]  /*15ad0*/  FADD.FTZ R21, R9, R30 ;  /* 0x0000001e09157221 */ /* 0x004fca0000010000 */
[----:B------:R-:W2:Y:S01]  /*15ae0*/  MUFU.EX2 R77, R77 ;  /* 0x0000004d004d7308 */ /* 0x000ea20000000800 */
[----:B------:R-:W-:-:S07]  /*15af0*/  FADD.FTZ R30, R14, R21 ;  /* 0x000000150e1e7221 */ /* 0x000fce0000010000 */
[----:B------:R-:W3:Y:S01]  /*15b00*/  MUFU.EX2 R24, R43 ;  /* 0x0000002b00187308 */ /* 0x000ee20000000800 */
[----:B------:R-:W-:Y:S01]  /*15b10*/  FADD.FTZ R21, R11, R30 ;  /* 0x0000001e0b157221 */ /* 0x000fe20000010000 */
[----:B------:R-:W-:-:S06]  /*15b20*/  FFMA.FTZ R83, R83, R2, -R10 ;  /* 0x0000000253537223 */ /* 0x000fcc000001080a */
[----:B------:R-:W4:Y:S01]  /*15b30*/  MUFU.EX2 R196, R79 ;  /* 0x0000004f00c47308 */ /* 0x000f220000000800 */
[----:B0-----:R-:W-:-:S07]  /*15b40*/  FADD.FTZ R30, R20, R21 ;  /* 0x00000015141e7221 */ /* 0x001fce0000010000 */
[----:B------:R-:W0:Y:S01]  /*15b50*/  MUFU.EX2 R15, R15 ;  /* 0x0000000f000f7308 */ /* 0x000e220000000800 */
[----:B-1----:R-:W-:-:S07]  /*15b60*/  FADD.FTZ R21, R13, R30 ;  /* 0x0000001e0d157221 */ /* 0x002fce0000010000 */
[----:B------:R-:W1:Y:S01]  /*15b70*/  MUFU.EX2 R81, R81 ;  /* 0x0000005100517308 */ /* 0x000e620000000800 */
[----:B------:R-:W-:-:S07]  /*15b80*/  FFMA.FTZ R25, R25, R2, -R6 ;  /* 0x0000000219197223 */ /* 0x000fce0000010806 */
[----:B------:R2:W-:Y:S01]  /*15b90*/  MUFU.EX2 R28, R35 ;  /* 0x00000023001c7308 */ /* 0x0005e20000000800 */
[----:B------:R-:W-:-:S07]  /*15ba0*/  FFMA.FTZ R85, R85, R2, -R10 ;  /* 0x0000000255557223 */ /* 0x000fce000001080a */
[----:B------:R-:W1:Y:S01]  /*15bb0*/  MUFU.EX2 R26, R47 ;  /* 0x0000002f001a7308 */ /* 0x000e620000000800 */
[----:B--2---:R-:W-:-:S04]  /*15bc0*/  FADD.FTZ R35, R75, R32 ;  /* 0x000000204b237221 */ /* 0x004fc80000010000 */
[----:B------:R-:W-:Y:S01]  /*15bd0*/  FADD.FTZ R32, R202, R35 ;  /* 0x00000023ca207221 */ /* 0x000fe20000010000 */
[-C--:B------:R-:W-:Y:S02]  /*15be0*/  FFMA.FTZ R87, R87, R2.reuse, -R10 ;  /* 0x0000000257577223 */ /* 0x080fe4000001080a */
[----:B------:R-:W2:Y:S01]  /*15bf0*/  MUFU.EX2 R83, R83 ;  /* 0x0000005300537308 */ /* 0x000ea20000000800 */
[----:B------:R-:W-:Y:S01]  /*15c00*/  FADD.FTZ R35, R77, R32 ;  /* 0x000000204d237221 */ /* 0x000fe20000010000 */
[----:B---3--:R-:W-:Y:S01]  /*15c10*/  FADD.FTZ R30, R24, R21 ;  /* 0x00000015181e7221 */ /* 0x008fe20000010000 */
[----:B------:R-:W-:Y:S01]  /*15c20*/  @!P1 PRMT R0, RZ, 0x654, R0 ;  /* 0x00000654ff009816 */ /* 0x000fe20000000000 */
[-CC-:B------:R-:W-:Y:S01]  /*15c30*/  FFMA.FTZ R39, R39, R2.reuse, -R6.reuse ;  /* 0x0000000227277223 */ /* 0x180fe20000010806 */
[-CC-:B------:R-:W-:Y:S01]  /*15c40*/  FFMA.FTZ R57, R57, R2.reuse, -R6.reuse ;  /* 0x0000000239397223 */ /* 0x180fe20000010806 */
[-CC-:B------:R-:W-:Y:S01]  /*15c50*/  FFMA.FTZ R27, R27, R2.reuse, -R6.reuse ;  /* 0x000000021b1b7223 */ /* 0x180fe20000010806 */
[-CC-:B------:R-:W-:Y:S01]  /*15c60*/  FFMA.FTZ R61, R61, R2.reuse, -R6.reuse ;  /* 0x000000023d3d7223 */ /* 0x180fe20000010806 */
[----:B------:R-:W3:Y:S01]  /*15c70*/  MUFU.EX2 R192, R85 ;  /* 0x0000005500c07308 */ /* 0x000ee20000000800 */
[-C--:B------:R-:W-:Y:S01]  /*15c80*/  FFMA.FTZ R31, R31, R2.reuse, -R6 ;  /* 0x000000021f1f7223 */ /* 0x080fe20000010806 */
[----:B----4-:R-:W-:Y:S01]  /*15c90*/  FADD.FTZ R6, R196, R35 ;  /* 0x00000023c4067221 */ /* 0x010fe20000010000 */
[----:B------:R-:W-:Y:S01]  /*15ca0*/  FFMA.FTZ R10, R89, R2, -R10 ;  /* 0x00000002590a7223 */ /* 0x000fe2000001080a */
[----:B0-----:R-:W-:Y:S01]  /*15cb0*/  FADD.FTZ R21, R15, R30 ;  /* 0x0000001e0f157221 */ /* 0x001fe20000010000 */
[----:B------:R0:W-:Y:S03]  /*15cc0*/  @!P1 SYNCS.ARRIVE.TRANS64.RED.A1T0 RZ, [R0+URZ], RZ ;  /* 0x000000ff00ff99a7 */ /* 0x0001e6000810043f */
[----:B------:R-:W4:Y:S01]  /*15cd0*/  MUFU.EX2 R25, R25 ;  /* 0x0000001900197308 */ /* 0x000f220000000800 */
[----:B------:R-:W-:Y:S01]  /*15ce0*/  F2FP.F16.F32.PACK_AB R208, R29, R208 ;  /* 0x000000d01dd0723e */ /* 0x000fe200000000ff */
[----:B-1----:R-:W-:Y:S01]  /*15cf0*/  FADD.FTZ R29, R81, R6 ;  /* 0x00000006511d7221 */ /* 0x002fe20000010000 */
[----:B------:R-:W-:-:S05]  /*15d00*/  FADD.FTZ R30, R26, R21 ;  /* 0x000000151a1e7221 */ /* 0x000fca0000010000 */
[----:B------:R-:W1:Y:S01]  /*15d10*/  MUFU.EX2 R87, R87 ;  /* 0x0000005700577308 */ /* 0x000e620000000800 */
[----:B------:R-:W-:Y:S01]  /*15d20*/  FADD.FTZ R32, R198, R29 ;  /* 0x0000001dc6207221 */ /* 0x000fe20000010000 */
[----:B------:R-:W-:-:S06]  /*15d30*/  FADD.FTZ R21, R197, R30 ;  /* 0x0000001ec5157221 */ /* 0x000fcc0000010000 */
[----:B0-----:R-:W0:Y:S01]  /*15d40*/  MUFU.EX2 R0, R39 ;  /* 0x0000002700007308 */ /* 0x001e220000000800 */
[----:B--2---:R-:W-:Y:S01]  /*15d50*/  FADD.FTZ R29, R83, R32 ;  /* 0x00000020531d7221 */ /* 0x004fe20000010000 */
[----:B------:R-:W-:-:S06]  /*15d60*/  FADD.FTZ R30, R28, R21 ;  /* 0x000000151c1e7221 */ /* 0x000fcc0000010000 */
[----:B------:R-:W2:Y:S08]  /*15d70*/  MUFU.EX2 R10, R10 ;  /* 0x0000000a000a7308 */ /* 0x000eb00000000800 */
[----:B------:R-:W2:Y:S01]  /*15d80*/  MUFU.EX2 R57, R57 ;  /* 0x0000003900397308 */ /* 0x000ea20000000800 */
[----:B---3--:R-:W-:Y:S01]  /*15d90*/  FADD.FTZ R32, R192, R29 ;  /* 0x0000001dc0207221 */ /* 0x008fe20000010000 */
[----:B----4-:R-:W-:-:S06]  /*15da0*/  FADD.FTZ R21, R25, R30 ;  /* 0x0000001e19157221 */ /* 0x010fcc0000010000 */
[----:B------:R1:W3:Y:S01]  /*15db0*/  MUFU.EX2 R6, R27 ;  /* 0x0000001b00067308 */ /* 0x0002e20000000800 */
[----:B------:R-:W-:-:S07]  /*15dc0*/  ISETP.GE.AND P2, PT, R178, 0x51, PT ;  /* 0x00000051b200780c */ /* 0x000fce0003f46270 */
[----:B------:R-:W4:Y:S01]  /*15dd0*/  MUFU.EX2 R61, R61 ;  /* 0x0000003d003d7308 */ /* 0x000f220000000800 */
[----:B-1----:R-:W-:Y:S01]  /*15de0*/  FADD.FTZ R27, R87, R32 ;  /* 0x00000020571b7221 */ /* 0x002fe20000010000 */
[----:B0-----:R-:W-:-:S06]  /*15df0*/  FADD.FTZ R32, R0, R21 ;  /* 0x0000001500207221 */ /* 0x001fcc0000010000 */
[----:B------:R-:W0:Y:S01]  /*15e00*/  MUFU.EX2 R30, R31 ;  /* 0x0000001f001e7308 */ /* 0x000e220000000800 */
[----:B--2---:R-:W-:Y:S01]  /*15e10*/  FADD.FTZ R21, R10, R27 ;  /* 0x0000001b0a157221 */ /* 0x004fe20000010000 */
[----:B------:R-:W-:Y:S01]  /*15e20*/  FADD.FTZ R27, R57, R32 ;  /* 0x00000020391b7221 */ /* 0x000fe20000010000 */
[----:B------:R-:W-:-:S03]  /*15e30*/  F2FP.F16.F32.PACK_AB R209, R8, R3 ;  /* 0x0000000308d1723e */ /* 0x000fc600000000ff */
[----:B---3--:R-:W-:Y:S01]  /*15e40*/  FADD.FTZ R8, R6, R27 ;  /* 0x0000001b06087221 */ /* 0x008fe20000010000 */
[----:B------:R-:W-:Y:S03]  /*15e50*/  BSSY B0, `(.L_x_833) ;  /* 0x0000563000007945 */ /* 0x000fe60003800000 */
[----:B----4-:R-:W-:Y:S01]  /*15e60*/  FADD.FTZ R3, R61, R8 ;  /* 0x000000083d037221 */ /* 0x010fe20000010000 */
[----:B------:R-:W-:Y:S01]  /*15e70*/  F2FP.F16.F32.PACK_AB R207, R20, R11 ;  /* 0x0000000b14cf723e */ /* 0x000fe200000000ff */
[--C-:B------:R-:W-:Y:S01]  /*15e80*/  IMAD.MOV.U32 R150, RZ, RZ, R151.reuse ;  /* 0x000000ffff967224 */ /* 0x100fe200078e0097 */
[----:B------:R-:W-:Y:S01]  /*15e90*/  F2FP.F16.F32.PACK_AB R210, R33, R210 ;  /* 0x000000d221d2723e */ /* 0x000fe200000000ff */
[--C-:B------:R-:W-:Y:S01]  /*15ea0*/  IMAD.MOV.U32 R148, RZ, RZ, R151.reuse ;  /* 0x000000ffff947224 */ /* 0x100fe200078e0097 */
[----:B------:R-:W-:Y:S01]  /*15eb0*/  F2FP.F16.F32.PACK_AB R204, R65, R204 ;  /* 0x000000cc41cc723e */ /* 0x000fe200000000ff */
[----:B------:R-:W-:Y:S01]  /*15ec0*/  IMAD.MOV.U32 R147, RZ, RZ, R151 ;  /* 0x000000ffff937224 */ /* 0x000fe200078e0097 */
[----:B------:R-:W-:Y:S01]  /*15ed0*/  F2FP.F16.F32.PACK_AB R206, R206, R71 ;  /* 0x00000047cece723e */ /* 0x000fe200000000ff */
[----:B0-----:R-:W-:Y:S01]  /*15ee0*/  FADD.FTZ R20, R30, R3 ;  /* 0x000000031e147221 */ /* 0x001fe20000010000 */
[----:B------:R-:W-:Y:S01]  /*15ef0*/  F2FP.F16.F32.PACK_AB R200, R200, R73 ;  /* 0x00000049c8c8723e */ /* 0x000fe200000000ff */
[----:B------:R-:W-:Y:S01]  /*15f00*/  IMAD.MOV.U32 R3, RZ, RZ, 0x3f800000 ;  /* 0x3f800000ff037424 */ /* 0x000fe200078e00ff */
[----:B------:R-:W-:Y:S01]  /*15f10*/  F2FP.F16.F32.PACK_AB R202, R202, R75 ;  /* 0x0000004bcaca723e */ /* 0x000fe200000000ff */
[--C-:B------:R-:W-:Y:S01]  /*15f20*/  IMAD.MOV.U32 R145, RZ, RZ, R151.reuse ;  /* 0x000000ffff917224 */ /* 0x100fe200078e0097 */
        /* <DEDUP_REMOVED lines=24> */
[----:B------:R-:W-:Y:S01]  /*160b0*/  MOV R0, 0x3f800000 ;  /* 0x3f80000000007802 */ /* 0x000fe20000000f00 */
[--C-:B------:R-:W-:Y:S01]  /*160c0*/  IMAD.MOV.U32 R126, RZ, RZ, R151.reuse ;  /* 0x000000ffff7e7224 */ /* 0x100fe200078e0097 */
[-C--:B------:R-:W-:Y:S01]  /*160d0*/  MOV R149, R151.reuse ;  /* 0x0000009700957202 */ /* 0x080fe20000000f00 */
        /* <DEDUP_REMOVED lines=109> */
[----:B------:R-:W-:Y:S06]  /*167b0*/  @!P2 BRA `(.L_x_834) ;  /* 0x0000004c0030a947 */ /* 0x000fec0003800000 */
[----:B------:R-:W-:Y:S01]  /*167c0*/  IADD3 R6, R179, -0x2, RZ ;  /* 0xfffffffeb3067810 */ /* 0x000fe20007ffe0ff */
[----:B------:R-:W-:Y:S01]  /*167d0*/  IMAD.MOV.U32 R7, RZ, RZ, R4 ;  /* 0x000000ffff077224 */ /* 0x000fe200078e0004 */
[----:B------:R-:W-:Y:S01]  /*167e0*/  MOV R9, R221 ;  /* 0x000000dd00097202 */ /* 0x000fe20000000f00 */
[----:B------:R-:W-:Y:S01]  /*167f0*/  IMAD.MOV.U32 R8, RZ, RZ, R5 ;  /* 0x000000ffff087224 */ /* 0x000fe200078e0005 */
[----:B------:R-:W-:Y:S01]  /*16800*/  CS2R R150, SRZ ;  /* 0x0000000000967805 */ /* 0x000fe2000001ff00 */
[----:B------:R-:W-:Y:S01]  /*16810*/  IMAD.MOV.U32 R10, RZ, RZ, R220 ;  /* 0x000000ffff0a7224 */ /* 0x000fe200078e00dc */
[----:B------:R-:W-:Y:S01]  /*16820*/  CS2R R146, SRZ ;  /* 0x0000000000927805 */ /* 0x000fe2000001ff00 */
[----:B------:R-:W-:Y:S01]  /*16830*/  IMAD.MOV.U32 R0, RZ, RZ, 0x3f800000 ;  /* 0x3f800000ff007424 */ /* 0x000fe200078e00ff */
        /* <DEDUP_REMOVED lines=61> */
[----:B------:R-:W-:-:S07]  /*16c10*/  CS2R R24, SRZ ;  /* 0x0000000000187805 */ /* 0x000fce000001ff00 */
.L_x_845:
[----:B------:R-:W-:-:S04]  /*16c20*/  IADD3 R2, R10, 0x1, RZ ;  /* 0x000000010a027810 */ /* 0x000fc80007ffe0ff */
[----:B------:R-:W-:-:S04]  /*16c30*/  ISETP.NE.AND P2, PT, R2, 0x2, PT ;  /* 0x000000020200780c */ /* 0x000fc80003f45270 */
[----:B------:R-:W-:Y:S02]  /*16c40*/  SEL R2, R2, RZ, P2 ;  /* 0x000000ff02027207 */ /* 0x000fe40001000000 */
[----:B------:R-:W-:-:S03]  /*16c50*/  SEL R221, RZ, 0x1, P2 ;  /* 0x00000001ffdd7807 */ /* 0x000fc60001000000 */
[----:B------:R-:W-:Y:S01]  /*16c60*/  IMAD.MOV.U32 R220, RZ, RZ, R2 ;  /* 0x000000ffffdc7224 */ /* 0x000fe200078e0002 */
[----:B------:R-:W-:Y:S01]  /*16c70*/  LOP3.LUT R221, R9, R221, RZ, 0x3c, !PT ;  /* 0x000000dd09dd7212 */ /* 0x000fe200078e3cff */
[----:B------:R-:W-:Y:S06]  /*16c80*/  @!P0 BRA `(.L_x_835) ;  /* 0x0000000000048947 */ /* 0x000fec0003800000 */
[----:B------:R-:W-:Y:S01]  /*16c90*/  BPT.TRAP 0x1 ;  /* 0x000000040000795c */ /* 0x000fe20000300000 */
.L_x_835:
[----:B------:R-:W-:Y:S01]  /*16ca0*/  IMAD R11, R2, 0x8, R18 ;  /* 0x00000008020b7824 */ /* 0x000fe200078e0212 */
[----:B------:R-:W-:-:S04]  /*16cb0*/  SHF.L.U32 R4, R221, 0x1f, RZ ;  /* 0x0000001fdd047819 */ /* 0x000fc800000006ff */
[----:B------:R0:W1:Y:S01]  /*16cc0*/  SYNCS.PHASECHK.TRANS64.TRYWAIT P2, [R11+URZ+0x38830], R4 ;  /* 0x038830040b0075a7 */ /* 0x000062000804017f */
[----:B------:R-:W-:Y:S05]  /*16cd0*/  @!P0 BRA `(.L_x_836) ;  /* 0x0000000000048947 */ /* 0x000fea0003800000 */
[----:B------:R-:W-:Y:S01]  /*16ce0*/  BPT.TRAP 0x1 ;  /* 0x000000040000795c */ /* 0x000fe20000300000 */
.L_x_836:
[----:B------:R-:W-:Y:S01]  /*16cf0*/  IMAD R2, R220, 0xa00, R224 ;  /* 0x00000a00dc027824 */ /* 0x000fe200078e02e0 */
[----:B------:R-:W-:Y:S03]  /*16d00*/  BSSY B1, `(.L_x_837) ;  /* 0x0000006000017945 */ /* 0x000fe60003800000 */
[C---:B------:R-:W-:Y:S01]  /*16d10*/  VIADD R14, R2.reuse, 0x100 ;  /* 0x00000100020e7836 */ /* 0x040fe20000000000 */
[----:B------:R-:W-:Y:S01]  /*16d20*/  IADD3 R12, R2, 0x80, RZ ;  /* 0x00000080020c7810 */ /* 0x000fe20007ffe0ff */
[----:B-1----:R-:W-:Y:S06]  /*16d30*/  @P2 BRA `(.L_x_838) ;  /* 0x0000000000082947 */ /* 0x002fec0003800000 */
[----:B------:R-:W1:Y:S02]  /*16d40*/  SYNCS.PHASECHK.TRANS64.TRYWAIT P2, [R11+URZ+0x38830], R4 ;  /* 0x038830040b0075a7 */ /* 0x000e64000804017f */
[----:B-1----:R-:W-:Y:S05]  /*16d50*/  @!P2 BRA `(.L_x_839) ;  /* 0x0000011800dca947 */ /* 0x002fea0003800000 */
.L_x_838:
[----:B------:R-:W-:Y:S05]  /*16d60*/  BSYNC B1 ;  /* 0x0000000000017941 */ /* 0x000fea0003800000 */
.L_x_837:
[----:B------:R-:W2:Y:S04]  /*16d70*/  LDL.64 R152, [R1+0x50] ;  /* 0x0000500001987983 */ /* 0x000ea80000100a00 */
[----:B------:R-:W3:Y:S01]  /*16d80*/  LDL.64 R154, [R1+0x58] ;  /* 0x00005800019a7983 */ /* 0x000ee20000100a00 */
[----:B01----:R-:W-:Y:S01]  /*16d90*/  IMAD.MOV.U32 R4, RZ, RZ, R2 ;  /* 0x000000ffff047224 */ /* 0x003fe200078e0002 */
[----:B------:R-:W-:-:S04]  /*16da0*/  MOV R5, 0x40000040 ;  /* 0x4000004000057802 */ /* 0x000fc80000000f00 */
[----:B------:R-:W-:Y:S02]  /*16db0*/  R2UR UR14, R4 ;  /* 0x00000000040e72ca */ /* 0x000fe400000e0000 */
[----:B------:R-:W-:Y:S01]  /*16dc0*/  R2UR UR15, R5 ;  /* 0x00000000050f72ca */ /* 0x000fe200000e0000 */
[----:B------:R-:W-:Y:S01]  /*16dd0*/  WARPGROUP.ARRIVE ;  /* 0x00000000000079c5 */ /* 0x000fe20000000000 */
[----:B------:R-:W-:Y:S01]  /*16de0*/  IMAD.MOV.U32 R13, RZ, RZ, 0x40000040 ;  /* 0x40000040ff0d7424 */ /* 0x000fe200078e00ff */
[----:B------:R-:W-:-:S04]  /*16df0*/  R2UR UR10, R12 ;  /* 0x000000000c0a72ca */ /* 0x000fc800000e0000 */
[----:B------:R-:W-:Y:S01]  /*16e00*/  R2UR UR11, R13 ;  /* 0x000000000d0b72ca */ /* 0x000fe200000e0000 */
[----:B------:R-:W-:Y:S01]  /*16e10*/  IMAD.MOV.U32 R15, RZ, RZ, 0x40000040 ;  /* 0x40000040ff0f7424 */ /* 0x000fe200078e00ff */
[----:B------:R-:W-:-:S04]  /*16e20*/  R2UR UR6, R14 ;  /* 0x000000000e0672ca */ /* 0x000fc800000e0000 */
[----:B------:R-:W-:Y:S01]  /*16e30*/  R2UR UR7, R15 ;  /* 0x000000000f0772ca */ /* 0x000fe200000e0000 */
[----:B------:R-:W-:Y:S01]  /*16e40*/  VIADD R4, R2, 0x180 ;  /* 0x0000018002047836 */ /* 0x000fe20000000000 */
[----:B------:R-:W-:-:S04]  /*16e50*/  R2UR UR23, R5 ;  /* 0x00000000051772ca */ /* 0x000fc800000e0000 */
[----:B------:R-:W-:Y:S02]  /*16e60*/  R2UR UR22, R4 ;  /* 0x00000000041672ca */ /* 0x000fe400000e0000 */
[----:B--2---:R-:W-:Y:S02]  /*16e70*/  R2UR UR30, R152 ;  /* 0x00000000981e72ca */ /* 0x004fe400000e0000 */
[----:B------:R-:W-:Y:S02]  /*16e80*/  R2UR UR31, R153 ;  /* 0x00000000991f72ca */ /* 0x000fe400000e0000 */
[----:B------:R-:W2:Y:S01]  /*16e90*/  LDL.64 R152, [R1+0x48] ;  /* 0x0000480001987983 */ /* 0x000ea20000100a00 */
[----:B---3--:R-:W-:Y:S02]  /*16ea0*/  R2UR UR16, R154 ;  /* 0x000000009a1072ca */ /* 0x008fe400000e0000 */
[----:B------:R-:W-:-:S11]  /*16eb0*/  R2UR UR17, R155 ;  /* 0x000000009b1172ca */ /* 0x000fd600000e0000 */
[----:B------:R-:W-:Y:S02]  /*16ec0*/  UMOV UR12, UR16 ;  /* 0x00000010000c7c82 */ /* 0x000fe40008000000 */
[----:B------:R-:W-:Y:S02]  /*16ed0*/  UMOV UR13, UR17 ;  /* 0x00000011000d7c82 */ /* 0x000fe40008000000 */
[----:B------:R-:W-:Y:S01]  /*16ee0*/  HGMMA.64x16x16.F32 R184, gdesc[UR12], RZ, !UPT, gsb0 ;  /* 0x002000000cb879f0 */ /* 0x000fe2000c0008ff */
[----:B------:R-:W-:Y:S01]  /*16ef0*/  UMOV UR8, UR16 ;  /* 0x0000001000087c82 */ /* 0x000fe20008000000 */
[----:B------:R-:W-:Y:S01]  /*16f00*/  UMOV UR9, UR17 ;  /* 0x0000001100097c82 */ /* 0x000fe20008000000 */
[----:B------:R-:W-:Y:S02]  /*16f10*/  WARPGROUP.DEPBAR.LE gsb0, 0x0 ;  /* 0x00008000000079c5 */ /* 0x000fe40000010000 */
[----:B------:R-:W-:-:S06]  /*16f20*/  WARPGROUP.ARRIVE ;  /* 0x00000000000079c5 */ /* 0x000fcc0000000000 */
        /* <DEDUP_REMOVED lines=8> */
[----:B------:R-:W-:Y:S01]  /*16fb0*/  IADD3 R12, R2, 0x200, RZ ;  /* 0x00000200020c7810 */ /* 0x000fe20007ffe0ff */
[----:B------:R-:W-:Y:S02]  /*16fc0*/  WARPGROUP.DEPBAR.LE gsb0, 0x0 ;  /* 0x00008000000079c5 */ /* 0x000fe40000010000 */
[----:B------:R-:W-:-:S06]  /*16fd0*/  WARPGROUP.ARRIVE ;  /* 0x00000000000079c5 */ /* 0x000fcc0000000000 */
[----:B------:R-:W-:Y:S01]  /*16fe0*/  HGMMA.64x16x16.F32 R160, gdesc[UR20], RZ, !UPT, gsb0 ;  /* 0x0020000014a079f0 */ /* 0x000fe2000c0008ff */
[----:B------:R-:W-:Y:S02]  /*16ff0*/  R2UR UR18, R12 ;  /* 0x000000000c1272ca */ /* 0x000fe400000e0000 */
[----:B------:R-:W-:Y:S01]  /*17000*/  R2UR UR19, R13 ;  /* 0x000000000d1372ca */ /* 0x000fe200000e0000 */
[----:B------:R-:W-:Y:S01]  /*17010*/  VIADD R4, R2, 0x2 ;  /* 0x0000000202047836 */ /* 0x000fe20000000000 */
[----:B------:R-:W-:Y:S02]  /*17020*/  WARPGROUP.DEPBAR.LE gsb0, 0x0 ;  /* 0x00008000000079c5 */ /* 0x000fe40000010000 */
[----:B--2---:R-:W-:Y:S02]  /*17030*/  R2UR UR28, R152 ;  /* 0x00000000981c72ca */ /* 0x004fe400000e0000 */
[----:B------:R-:W-:Y:S02]  /*17040*/  R2UR UR29, R153 ;  /* 0x00000000991d72ca */ /* 0x000fe400000e0000 */
[----:B------:R-:W-:-:S06]  /*17050*/  WARPGROUP.ARRIVE ;  /* 0x00000000000079c5 */ /* 0x000fcc0000000000 */
[----:B------:R-:W-:Y:S01]  /*17060*/  HGMMA.64x16x16.F32 R152, gdesc[UR16], RZ, !UPT, gsb0 ;  /* 0x00200000109879f0 */ /* 0x000fe2000c0008ff */
[----:B------:R-:W-:Y:S02]  /*17070*/  MOV R5, 0x40000040 ;  /* 0x4000004000057802 */ /* 0x000fe40000000f00 */
        /* <DEDUP_REMOVED lines=13> */
[----:B------:R-:W-:Y:S02]  /*17150*/  VIADD R14, R2, 0x102 ;  /* 0x00000102020e7836 */ /* 0x000fe40000000000 */
[----:B------:R-:W-:Y:S01]  /*17160*/  IMAD.MOV.U32 R15, RZ, RZ, 0x40000040 ;  /* 0x40000040ff0f7424 */ /* 0x000fe200078e00ff */
[----:B------:R-:W-:Y:S01]  /*17170*/  UMOV UR8, UR30 ;  /* 0x0000001e00087c82 */ /* 0x000fe20008000000 */
[----:B------:R-:W-:Y:S01]  /*17180*/  UMOV UR9, UR31 ;  /* 0x0000001f00097c82 */ /* 0x000fe20008000000 */
[----:B------:R-:W-:-:S02]  /*17190*/  WARPGROUP.DEPBAR.LE gsb0, 0x0 ;  /* 0x00008000000079c5 */ /* 0x000fc40000010000 */
[----:B------:R-:W-:Y:S01]  /*171a0*/  WARPGROUP.ARRIVE ;  /* 0x00000000000079c5 */ /* 0x000fe20000000000 */
[----:B------:R-:W-:Y:S02]  /*171b0*/  IADD3 R4, R2, 0x182, RZ ;  /* 0x0000018202047810 */ /* 0x000fe40007ffe0ff */
[----:B------:R-:W-:Y:S01]  /*171c0*/  MOV R5, 0x40000040 ;  /* 0x4000004000057802 */ /* 0x000fe20000000f00 */
[----:B------:R-:W-:Y:S01]  /*171d0*/  UMOV UR4, UR30 ;  /* 0x0000001e00047c82 */ /* 0x000fe20008000000 */
[----:B------:R-:W-:Y:S01]  /*171e0*/  UMOV UR5, UR31 ;  /* 0x0000001f00057c82 */ /* 0x000fe20008000000 */
[----:B------:R-:W-:Y:S01]  /*171f0*/  HGMMA.64x16x16.F32 R176, gdesc[UR24], R176, gsb0 ;  /* 0x0020000018b079f0 */ /* 0x000fe200080008b0 */
[----:B------:R-:W-:Y:S01]  /*17200*/  R2UR UR10, R14 ;  /* 0x000000000e0a72ca */ /* 0x000fe200000e0000 */
[----:B------:R-:W-:Y:S01]  /*17210*/  UMOV UR20, UR30 ;  /* 0x0000001e00147c82 */ /* 0x000fe20008000000 */
[----:B------:R-:W-:Y:S01]  /*17220*/  R2UR UR11, R15 ;  /* 0x000000000f0b72ca */ /* 0x000fe200000e0000 */
[----:B------:R-:W-:Y:S01]  /*17230*/  UMOV UR21, UR31 ;  /* 0x0000001f00157c82 */ /* 0x000fe20008000000 */
[----:B------:R-:W-:Y:S01]  /*17240*/  R2UR UR6, R4 ;  /* 0x00000000040672ca */ /* 0x000fe200000e0000 */
[----:B------:R-:W-:Y:S01]  /*17250*/  UMOV UR16, UR28 ;  /* 0x0000001c00107c82 */ /* 0x000fe20008000000 */
[----:B------:R-:W-:Y:S01]  /*17260*/  UMOV UR17, UR29 ;  /* 0x0000001d00117c82 */ /* 0x000fe20008000000 */
[----:B------:R-:W-:Y:S01]  /*17270*/  UMOV UR12, UR28 ;  /* 0x0000001c000c7c82 */ /* 0x000fe20008000000 */
[----:B------:R-:W-:Y:S01]  /*17280*/  UMOV UR13, UR29 ;  /* 0x0000001d000d7c82 */ /* 0x000fe20008000000 */
[----:B------:R-:W2:Y:S01]  /*17290*/  LDL.64 R12, [R1+0x38] ;  /* 0x00003800010c7983 */ /* 0x000ea20000100a00 */
[----:B------:R-:W-:-:S02]  /*172a0*/  WARPGROUP.DEPBAR.LE gsb0, 0x0 ;  /* 0x00008000000079c5 */ /* 0x000fc40000010000 */
[----:B------:R-:W-:Y:S01]  /*172b0*/  WARPGROUP.ARRIVE ;  /* 0x00000000000079c5 */ /* 0x000fe20000000000 */
[----:B------:R-:W-:Y:S01]  /*172c0*/  R2UR UR7, R5 ;  /* 0x00000000050772ca */ /* 0x000fe200000e0000 */
[----:B------:R-:W3:Y:S04]  /*172d0*/  LDL.64 R14, [R1+0x40] ;  /* 0x00004000010e7983 */ /* 0x000ee80000100a00 */
[----:B------:R-:W-:Y:S01]  /*172e0*/  HGMMA.64x16x16.F32 R168, gdesc[UR8], R168, gsb0 ;  /* 0x0020000008a879f0 */ /* 0x000fe200080008a8 */
[----:B------:R-:W-:Y:S02]  /*172f0*/  VIADD R4, R2, 0x202 ;  /* 0x0000020202047836 */ /* 0x000fe40000000000 */
[----:B------:R-:W-:Y:S01]  /*17300*/  IMAD.MOV.U32 R5, RZ, RZ, 0x40000040 ;  /* 0x40000040ff057424 */ /* 0x000fe200078e00ff */
[----:B------:R-:W-:-:S02]  /*17310*/  WARPGROUP.DEPBAR.LE gsb0, 0x0 ;  /* 0x00008000000079c5 */ /* 0x000fc40000010000 */
[----:B------:R-:W-:-:S06]  /*17320*/  WARPGROUP.ARRIVE ;  /* 0x00000000000079c5 */ /* 0x000fcc0000000000 */
[----:B------:R-:W-:Y:S01]  /*17330*/  HGMMA.64x16x16.F32 R160, gdesc[UR4], R160, gsb0 ;  /* 0x0020000004a079f0 */ /* 0x000fe200080008a0 */
[----:B------:R-:W-:Y:S02]  /*17340*/  R2UR UR22, R4 ;  /* 0x00000000041672ca */ /* 0x000fe400000e0000 */
[----:B------:R-:W-:Y:S01]  /*17350*/  R2UR UR23, R5 ;  /* 0x00000000051772ca */ /* 0x000fe200000e0000 */
[----:B------:R-:W-:Y:S01]  /*17360*/  IMAD.MOV.U32 R5, RZ, RZ, 0x40000040 ;  /* 0x40000040ff057424 */ /* 0x000fe200078e00ff */
[----:B------:R-:W-:Y:S02]  /*17370*/  WARPGROUP.DEPBAR.LE gsb0, 0x0 ;  /* 0x00008000000079c5 */ /* 0x000fe40000010000 */
[----:B------:R-:W-:-:S09]  /*17380*/  WARPGROUP.ARRIVE ;  /* 0x00000000000079c5 */ /* 0x000fd20000000000 */
[----:B------:R-:W-:Y:S01]  /*17390*/  HGMMA.64x16x16.F32 R152, gdesc[UR20], R152, gsb0 ;  /* 0x00200000149879f0 */ /* 0x000fe20008000898 */
[----:B------:R-:W-:Y:S02]  /*173a0*/  IADD3 R4, R2, 0x4, RZ ;  /* 0x0000000402047810 */ /* 0x000fe40007ffe0ff */
        /* <DEDUP_REMOVED lines=40> */
[----:B------:R-:W-:Y:S01]  /*17630*/  IMAD.MOV.U32 R5, RZ, RZ, 0x40000040 ;  /* 0x40000040ff057424 */ /* 0x000fe200078e00ff */
[----:B---3--:R-:W-:Y:S02]  /*17640*/  R2UR UR30, R14 ;  /* 0x000000000e1e72ca */ /* 0x008fe400000e0000 */
[----:B------:R-:W-:Y:S02]  /*17650*/  R2UR UR31, R15 ;  /* 0x000000000f1f72ca */ /* 0x000fe400000e0000 */
[----:B------:R-:W-:Y:S01]  /*17660*/  R2UR UR22, R4 ;  /* 0x00000000041672ca */ /* 0x000fe200000e0000 */
[----:B------:R-:W3:Y:S01]  /*17670*/  LDL.64 R14, [R1+0x30] ;  /* 0x00003000010e7983 */ /* 0x000ee20000100a00 */
[----:B------:R-:W-:-:S07]  /*17680*/  R2UR UR23, R5 ;  /* 0x00000000051772ca */ /* 0x000fce00000e0000 */
[----:B------:R-:W-:Y:S02]  /*17690*/  UMOV UR20, UR30 ;  /* 0x0000001e00147c82 */ /* 0x000fe40008000000 */
[----:B------:R-:W-:Y:S01]  /*176a0*/  UMOV UR21, UR31 ;  /* 0x0000001f00157c82 */ /* 0x000fe20008000000 */
[----:B------:R-:W-:Y:S02]  /*176b0*/  WARPGROUP.DEPBAR.LE gsb0, 0x0 ;  /* 0x00008000000079c5 */ /* 0x000fe40000010000 */
[----:B------:R-:W-:-:S06]  /*176c0*/  WARPGROUP.ARRIVE ;  /* 0x00000000000079c5 */ /* 0x000fcc0000000000 */
        /* <DEDUP_REMOVED lines=38> */
[----:B------:R-:W-:Y:S02]  /*17930*/  MOV R5, 0x40000040 ;  /* 0x4000004000057802 */ /* 0x000fe40000000f00 */
[----:B--2---:R-:W-:Y:S02]  /*17940*/  R2UR UR28, R12 ;  /* 0x000000000c1c72ca */ /* 0x004fe400000e0000 */
[----:B------:R-:W-:Y:S02]  /*17950*/  R2UR UR29, R13 ;  /* 0x000000000d1d72ca */ /* 0x000fe400000e0000 */
[----:B------:R-:W-:Y:S01]  /*17960*/  R2UR UR26, R4 ;  /* 0x00000000041a72ca */ /* 0x000fe200000e0000 */
[----:B------:R-:W2:Y:S01]  /*17970*/  LDL.64 R12, [R1+0x28] ;  /* 0x00002800010c7983 */ /* 0x000ea20000100a00 */
[----:B------:R-:W-:-:S07]  /*17980*/  R2UR UR27, R5 ;  /* 0x00000000051b72ca */ /* 0x000fce00000e0000 */
[----:B------:R-:W-:Y:S02]  /*17990*/  UMOV UR24, UR28 ;  /* 0x0000001c00187c82 */ /* 0x000fe40008000000 */
[----:B------:R-:W-:Y:S01]  /*179a0*/  UMOV UR25, UR29 ;  /* 0x0000001d00197c82 */ /* 0x000fe20008000000 */
[----:B------:R-:W-:Y:S02]  /*179b0*/  WARPGROUP.DEPBAR.LE gsb0, 0x0 ;  /* 0x00008000000079c5 */ /* 0x000fe40000010000 */
[----:B------:R-:W-:-:S06]  /*179c0*/  WARPGROUP.ARRIVE ;  /* 0x00000000000079c5 */ /* 0x000fcc0000000000 */
        /* <DEDUP_REMOVED lines=38> */
[----:B------:R-:W-:Y:S02]  /*17c30*/  IADD3 R4, R2, 0x282, RZ ;  /* 0x0000028202047810 */ /* 0x000fe40007ffe0ff */
        /* <DEDUP_REMOVED lines=144> */
[----:B--2---:R-:W-:Y:S02]  /*18540*/  R2UR UR28, R12 ;  /* 0x000000000c1c72ca */ /* 0x004fe400000e0000 */
[----:B------:R-:W-:Y:S02]  /*18550*/  R2UR UR29, R13 ;  /* 0x000000000d1d72ca */ /* 0x000fe400000e0000 */
[----:B------:R-:W-:Y:S01]  /*18560*/  R2UR UR26, R4 ;  /* 0x00000000041a72ca */ /* 0x000fe200000e0000 */
[----:B------:R-:W2:Y:S01]  /*18570*/  LDL.64 R12, [R1] ;  /* 0x00000000010c7983 */ /* 0x000ea20000100a00 */
        /* <DEDUP_REMOVED lines=46> */
[----:B------:R-:W-:Y:S02]  /*18860*/  R2UR UR14, R4 ;  /* 0x00000000040e72ca */ /* 0x000fe400000e0000 */
        /* <DEDUP_REMOVED lines=445> */
.L_x_840:
[----:B------:R-:W-:Y:S01]  /*1a440*/  SHF.L.U32 R0, R9, 0x1f, RZ ;  /* 0x0000001f09007819 */ /* 0x000fe200000006ff */
[----:B------:R-:W-:-:S04]  /*1a450*/  IMAD R9, R10, 0x8, R18 ;  /* 0x000000080a097824 */ /* 0x000fc800078e0212 */
[----:B------:R0:W1:Y:S01]  /*1a460*/  SYNCS.PHASECHK.TRANS64.TRYWAIT P2, [R9+URZ+0x38850], R0 ;  /* 0x03885000090075a7 */ /* 0x000062000804017f */
[----:B------:R-:W-:Y:S05]  /*1a470*/  @!P0 BRA `(.L_x_841) ;  /* 0x0000000000048947 */ /* 0x000fea0003800000 */
[----:B------:R-:W-:Y:S01]  /*1a480*/  BPT.TRAP 0x1 ;  /* 0x000000040000795c */ /* 0x000fe20000300000 */
.L_x_841:
[----:B------:R-:W-:Y:S04]  /*1a490*/  BSSY B1, `(.L_x_842) ;  /* 0x0000004000017945 */ /* 0x000fe80003800000 */
[----:B-1----:R-:W-:Y:S05]  /*1a4a0*/  @P2 BRA `(.L_x_843) ;  /* 0x0000000000082947 */ /* 0x002fea0003800000 */
[----:B------:R-:W1:Y:S02]  /*1a4b0*/  SYNCS.PHASECHK.TRANS64.TRYWAIT P2, [R9+URZ+0x38850], R0 ;  /* 0x03885000090075a7 */ /* 0x000e64000804017f */
[----:B-1----:R-:W-:Y:S05]  /*1a4c0*/  @!P2 BRA `(.L_x_844) ;  /* 0x000000e40014a947 */ /* 0x002fea0003800000 */
.L_x_843:
[----:B------:R-:W-:Y:S05]  /*1a4d0*/  BSYNC B1 ;  /* 0x0000000000017941 */ /* 0x000fea0003800000 */
.L_x_842:
[----:B01----:R-:W-:Y:S01]  /*1a4e0*/  IADD3 R0, R18, 0x400, RZ ;  /* 0x0000040012007810 */ /* 0x003fe20007ffe0ff */
[----:B------:R-:W-:Y:S01]  /*1a4f0*/  IMAD.MOV.U32 R3, RZ, RZ, 0x40000040 ;  /* 0x40000040ff037424 */ /* 0x000fe200078e00ff */
[----:B------:R-:W-:Y:S01]  /*1a500*/  WARPGROUP.ARRIVE ;  /* 0x00000000000079c5 */ /* 0x000fe20000000000 */
[----:B------:R-:W-:Y:S01]  /*1a510*/  MOV R5, 0x40000040 ;  /* 0x4000004000057802 */ /* 0x000fe20000000f00 */
[----:B------:R-:W-:Y:S01]  /*1a520*/  @!P1 VIADD R11, R11, 0x38840 ;  /* 0x000388400b0b9836 */ /* 0x000fe20000000000 */
[----:B------:R-:W-:Y:S02]  /*1a530*/  SHF.R.U32.HI R0, RZ, 0x4, R0 ;  /* 0x00000004ff007819 */ /* 0x000fe40000011600 */
[----:B------:R-:W-:Y:S02]  /*1a540*/  R2UR UR7, R3 ;  /* 0x00000000030772ca */ /* 0x000fe400000e0000 */
[----:B------:R-:W-:Y:S02]  /*1a550*/  LOP3.LUT R0, R0, 0x3fff, RZ, 0xc0, !PT ;  /* 0x00003fff00007812 */ /* 0x000fe400078ec0ff */
[----:B------:R-:W-:-:S02]  /*1a560*/  MOV R3, 0x40000040 ;  /* 0x4000004000037802 */ /* 0x000fc40000000f00 */
[----:B------:R-:W-:Y:S02]  /*1a570*/  LOP3.LUT R0, R0, 0x2800000, RZ, 0xfc, !PT ;  /* 0x0280000000007812 */ /* 0x000fe400078efcff */
[----:B------:R-:W-:Y:S02]  /*1a580*/  @!P1 IADD3 R9, R9, 0x38860, RZ ;  /* 0x0003886009099810 */ /* 0x000fe40007ffe0ff */
[----:B------:R-:W-:Y:S01]  /*1a590*/  ISETP.GT.AND P2, PT, R6, RZ, PT ;  /* 0x000000ff0600720c */ /* 0x000fe20003f44270 */
[----:B------:R-:W-:Y:S01]  /*1a5a0*/  IMAD R2, R10, 0xa00, R0 ;  /* 0x00000a000a027824 */ /* 0x000fe200078e0200 */
[----:B------:R-:W-:Y:S01]  /*1a5b0*/  FMNMX.FTZ R0, R184, R8, !PT ;  /* 0x00000008b8007209 */ /* 0x000fe20007810000 */
[----:B------:R-:W-:Y:S01]  /*1a5c0*/  VIADD R6, R6, 0xffffffff ;  /* 0xffffffff06067836 */ /* 0x000fe20000000000 */
[----:B------:R-:W-:Y:S01]  /*1a5d0*/  @!P1 PRMT R9, RZ, 0x654, R9 ;  /* 0x00000654ff099816 */ /* 0x000fe20000000009 */
[C---:B------:R-:W-:Y:S01]  /*1a5e0*/  VIADD R4, R2.reuse, 0x80 ;  /* 0x0000008002047836 */ /* 0x040fe20000000000 */
[----:B------:R-:W-:-:S02]  /*1a5f0*/  R2UR UR6, R2 ;  /* 0x00000000020672ca */ /* 0x000fc400000e0000 */
[----:B------:R-:W-:-:S04]  /*1a600*/  FMNMX.FTZ R0, R185, R0, !PT ;  /* 0x00000000b9007209 */ /* 0x000fc80007810000 */
[----:B------:R-:W-:-:S04]  /*1a610*/  FMNMX.FTZ R0, R188, R0, !PT ;  /* 0x00000000bc007209 */ /* 0x000fc80007810000 */
[----:B------:R-:W-:-:S03]  /*1a620*/  FMNMX.FTZ R0, R189, R0, !PT ;  /* 0x00000000bd007209 */ /* 0x000fc60007810000 */
[----:B------:R-:W-:Y:S01]  /*1a630*/  HGMMA.64x256x16.F32 R24, R208, gdesc[UR4].tnspB, R24, gsb0 ;  /* 0x43e00004d0187df0 */ /* 0x000fe20008000818 */
[----:B------:R-:W-:Y:S01]  /*1a640*/  R2UR UR6, R4 ;  /* 0x00000000040672ca */ /* 0x000fe200000e0000 */
[----:B------:R-:W-:Y:S01]  /*1a650*/  VIADD R4, R2, 0x100 ;  /* 0x0000010002047836 */ /* 0x000fe20000000000 */
[----:B------:R-:W-:Y:S01]  /*1a660*/  R2UR UR7, R5 ;  /* 0x00000000050772ca */ /* 0x000fe200000e0000 */
[----:B------:R-:W-:Y:S01]  /*1a670*/  IMAD.MOV.U32 R5, RZ, RZ, 0x40000040 ;  /* 0x40000040ff057424 */ /* 0x000fe200078e00ff */
        /* <DEDUP_REMOVED lines=14> */
[----:B------:R-:W-:Y:S01]  /*1a760*/  FMNMX.FTZ R0, R156, R0, !PT ;  /* 0x000000009c007209 */ /* 0x000fe20007810000 */
[----:B------:R-:W-:Y:S02]  /*1a770*/  WARPGROUP.DEPBAR.LE gsb0, 0x0 ;  /* 0x00008000000079c5 */ /* 0x000fe40000010000 */
[----:B------:R-:W-:-:S06]  /*1a780*/  WARPGROUP.ARRIVE ;  /* 0x00000000000079c5 */ /* 0x000fcc0000000000 */
[----:B------:R-:W-:Y:S01]  /*1a790*/  HGMMA.64x256x16.F32 R24, R204, gdesc[UR4].tnspB, R24, gsb0 ;  /* 0x43e00004cc187df0 */ /* 0x000fe20008000818 */
[----:B------:R-:W-:Y:S02]  /*1a7a0*/  R2UR UR6, R4 ;  /* 0x00000000040672ca */ /* 0x000fe400000e0000 */
[----:B------:R-:W-:Y:S01]  /*1a7b0*/  R2UR UR7, R5 ;  /* 0x00000000050772ca */ /* 0x000fe200000e0000 */
[----:B------:R-:W-:Y:S01]  /*1a7c0*/  IMAD.MOV.U32 R5, RZ, RZ, 0x40000040 ;  /* 0x40000040ff057424 */ /* 0x000fe200078e00ff */
[C---:B------:R-:W-:Y:S01]  /*1a7d0*/  IADD3 R4, R2.reuse, 0x180, RZ ;  /* 0x0000018002047810 */ /* 0x040fe20007ffe0ff */
[----:B------:R-:W-:Y:S01]  /*1a7e0*/  VIADD R2, R2, 0x200 ;  /* 0x0000020002027836 */ /* 0x000fe20000000000 */
[----:B------:R-:W-:Y:S02]  /*1a7f0*/  WARPGROUP.DEPBAR.LE gsb0, 0x0 ;  /* 0x00008000000079c5 */ /* 0x000fe40000010000 */
[----:B------:R-:W-:-:S15]  /*1a800*/  WARPGROUP.ARRIVE ;  /* 0x00000000000079c5 */ /* 0x000fde0000000000 */
[----:B------:R-:W-:-:S04]  /*1a810*/  NOP ;  /* 0x0000000000007918 */ /* 0x000fc80000000000 */
[----:B------:R-:W-:Y:S01]  /*1a820*/  HGMMA.64x256x16.F32 R24, R200, gdesc[UR4].tnspB, R24, gsb0 ;  /* 0x43e00004c8187df0 */ /* 0x000fe20008000818 */
[----:B------:R-:W-:Y:S02]  /*1a830*/  R2UR UR6, R4 ;  /* 0x00000000040672ca */ /* 0x000fe400000e0000 */
[----:B------:R-:W-:Y:S02]  /*1a840*/  R2UR UR7, R5 ;  /* 0x00000000050772ca */ /* 0x000fe400000e0000 */
[----:B------:R-:W-:-:S05]  /*1a850*/  FMNMX.FTZ R5, R157, R0, !PT ;  /* 0x000000009d057209 */ /* 0x000fca0007810000 */
[----:B------:R-:W0:Y:S02]  /*1a860*/  SHFL.BFLY PT, R0, R5, 0x2, 0x1f ;  /* 0x0c401f0005007f89 */ /* 0x000e2400000e0000 */
[----:B0-----:R-:W-:-:S05]  /*1a870*/  FMNMX.FTZ R5, R5, R0, !PT ;  /* 0x0000000005057209 */ /* 0x001fca0007810000 */
[----:B------:R-:W0:Y:S02]  /*1a880*/  SHFL.BFLY PT, R0, R5, 0x1, 0x1f ;  /* 0x0c201f0005007f89 */ /* 0x000e2400000e0000 */
[----:B0-----:R-:W-:Y:S02]  /*1a890*/  FMNMX.FTZ R5, R5, R0, !PT ;  /* 0x0000000005057209 */ /* 0x001fe40007810000 */
        /* <DEDUP_REMOVED lines=24> */
[----:B------:R-:W-:Y:S01]  /*1aa20*/  FADD.FTZ R0, -R4, R7 ;  /* 0x0000000704007221 */ /* 0x000fe20000010100 */
[----:B------:R-:W-:Y:S02]  /*1aa30*/  WARPGROUP.DEPBAR.LE gsb0, 0x0 ;  /* 0x00008000000079c5 */ /* 0x000fe40000010000 */
[----:B------:R-:W-:-:S06]  /*1aa40*/  WARPGROUP.ARRIVE ;  /* 0x00000000000079c5 */ /* 0x000fcc0000000000 */
[----:B------:R-:W-:Y:S01]  /*1aa50*/  HGMMA.64x256x16.F32 R24, R196, gdesc[UR4].tnspB, R24, gsb0 ;  /* 0x43e00004c4187df0 */ /* 0x000fe20008000818 */
[----:B------:R-:W-:Y:S01]  /*1aa60*/  R2UR UR6, R2 ;  /* 0x00000000020672ca */ /* 0x000fe200000e0000 */
[----:B------:R-:W-:Y:S01]  /*1aa70*/  IMAD.U32 R2, RZ, RZ, UR38 ;  /* 0x00000026ff027e24 */ /* 0x000fe2000f8e00ff */
[----:B------:R-:W-:Y:S01]  /*1aa80*/  R2UR UR7, R3 ;  /* 0x00000000030772ca */ /* 0x000fe200000e0000 */
[C---:B------:R-:W-:Y:S02]  /*1aa90*/  FADD.FTZ R3, -R5.reuse, R8 ;  /* 0x0000000805037221 */ /* 0x040fe40000010100 */
[-C--:B------:R-:W-:Y:S01]  /*1aaa0*/  FMUL.FTZ R13, R5, R2.reuse ;  /* 0x00000002050d7220 */ /* 0x080fe20000410000 */
[-C--:B------:R-:W-:Y:S01]  /*1aab0*/  FMUL.FTZ R0, R0, R2.reuse ;  /* 0x0000000200007220 */ /* 0x080fe20000410000 */
[-C--:B------:R-:W-:Y:S02]  /*1aac0*/  FMUL.FTZ R3, R3, R2.reuse ;  /* 0x0000000203037220 */ /* 0x080fe40000410000 */
[-CC-:B------:R-:W-:Y:S01]  /*1aad0*/  FFMA.FTZ R208, R184, R2.reuse, -R13.reuse ;  /* 0x00000002b8d07223 */ /* 0x180fe2000001080d */
        /* <DEDUP_REMOVED lines=10> */
[----:B------:R-:W-:Y:S01]  /*1ab80*/  FFMA.FTZ R15, R173, R2, -R13 ;  /* 0x00000002ad0f7223 */ /* 0x000fe2000001080d */
[----:B------:R-:W-:Y:S01]  /*1ab90*/  MUFU.EX2 R3, R3 ;  /* 0x0000000300037308 */ /* 0x000fe20000000800 */
[----:B------:R-:W-:-:S07]  /*1aba0*/  @!P1 PRMT R168, RZ, 0x654, R11 ;  /* 0x00000654ffa89816 */ /* 0x000fce000000000b */
[----:B------:R-:W0:Y:S08]  /*1abb0*/  MUFU.EX2 R208, R208 ;  /* 0x000000d000d07308 */ /* 0x000e300000000800 */
[----:B------:R-:W-:Y:S08]  /*1abc0*/  MUFU.EX2 R0, R0 ;  /* 0x0000000000007308 */ /* 0x000ff00000000800 */
[----:B------:R-:W1:Y:S01]  /*1abd0*/  MUFU.EX2 R8, R8 ;  /* 0x0000000800087308 */ /* 0x000e620000000800 */
[----:B0-----:R-:W-:-:S07]  /*1abe0*/  FFMA.FTZ R21, R3, R21, R208 ;  /* 0x0000001503157223 */ /* 0x001fce00000100d0 */
[----:B------:R-:W0:Y:S08]  /*1abf0*/  MUFU.EX2 R210, R210 ;  /* 0x000000d200d27308 */ /* 0x000e300000000800 */
[----:B------:R-:W2:Y:S01]  /*1ac00*/  MUFU.EX2 R184, R184 ;  /* 0x000000b800b87308 */ /* 0x000ea20000000800 */
[C---:B-1----:R-:W-:Y:S01]  /*1ac10*/  FADD.FTZ R21, R8.reuse, R21 ;  /* 0x0000001508157221 */ /* 0x042fe20000010000 */
[----:B------:R-:W-:Y:S01]  /*1ac20*/  F2FP.F16.F32.PACK_AB R208, R8, R208 ;  /* 0x000000d008d0723e */ /* 0x000fe200000000ff */
[----:B------:R-:W-:-:S05]  /*1ac30*/  IMAD.MOV.U32 R8, RZ, RZ, R5 ;  /* 0x000000ffff087224 */ /* 0x000fca00078e0005 */
[----:B------:R-:W1:Y:S01]  /*1ac40*/  MUFU.EX2 R204, R204 ;  /* 0x000000cc00cc7308 */ /* 0x000e620000000800 */
[----:B0-----:R-:W-:-:S07]  /*1ac50*/  FADD.FTZ R21, R210, R21 ;  /* 0x00000015d2157221 */ /* 0x001fce0000010000 */
[----:B------:R-:W0:Y:S01]  /*1ac60*/  MUFU.EX2 R10, R10 ;  /* 0x0000000a000a7308 */ /* 0x000e220000000800 */
[C---:B--2---:R-:W-:Y:S01]  /*1ac70*/  FADD.FTZ R21, R184.reuse, R21 ;  /* 0x00000015b8157221 */ /* 0x044fe20000010000 */
[----:B------:R-:W-:-:S06]  /*1ac80*/  F2FP.F16.F32.PACK_AB R210, R184, R210 ;  /* 0x000000d2b8d2723e */ /* 0x000fcc00000000ff */
[----:B------:R-:W2:Y:S01]  /*1ac90*/  MUFU.EX2 R206, R206 ;  /* 0x000000ce00ce7308 */ /* 0x000ea20000000800 */
[----:B-1----:R-:W-:-:S07]  /*1aca0*/  FADD.FTZ R21, R204, R21 ;  /* 0x00000015cc157221 */ /* 0x002fce0000010000 */
[----:B------:R-:W1:Y:S01]  /*1acb0*/  MUFU.EX2 R12, R12 ;  /* 0x0000000c000c7308 */ /* 0x000e620000000800 */
[C---:B0-----:R-:W-:Y:S01]  /*1acc0*/  FADD.FTZ R21, R10.reuse, R21 ;  /* 0x000000150a157221 */ /* 0x041fe20000010000 */
[----:B------:R-:W-:Y:S02]  /*1acd0*/  F2FP.F16.F32.PACK_AB R204, R10, R204 ;  /* 0x000000cc0acc723e */ /* 0x000fe400000000ff */
[----:B------:R-:W-:-:S04]  /*1ace0*/  MOV R10, R220 ;  /* 0x000000dc000a7202 */ /* 0x000fc80000000f00 */
[----:B------:R-:W0:Y:S01]  /*1acf0*/  MUFU.EX2 R200, R200 ;  /* 0x000000c800c87308 */ /* 0x000e220000000800 */
[----:B--2---:R-:W-:-:S07]  /*1ad00*/  FADD.FTZ R21, R206, R21 ;  /* 0x00000015ce157221 */ /* 0x004fce0000010000 */
[----:B------:R-:W2:Y:S01]  /*1ad10*/  MUFU.EX2 R14, R14 ;  /* 0x0000000e000e7308 */ /* 0x000ea20000000800 */
[C---:B-1----:R-:W-:Y:S01]  /*1ad20*/  FADD.FTZ R21, R12.reuse, R21 ;  /* 0x000000150c157221 */ /* 0x042fe20000010000 */
[----:B------:R-:W-:-:S06]  /*1ad30*/  F2FP.F16.F32.PACK_AB R206, R12, R206 ;  /* 0x000000ce0cce723e */ /* 0x000fcc00000000ff */
[----:B------:R-:W1:Y:S01]  /*1ad40*/  MUFU.EX2 R202, R202 ;  /* 0x000000ca00ca7308 */ /* 0x000e620000000800 */
[----:B0-----:R-:W-:-:S07]  /*1ad50*/  FADD.FTZ R21, R200, R21 ;  /* 0x00000015c8157221 */ /* 0x001fce0000010000 */
[----:B------:R-:W0:Y:S01]  /*1ad60*/  MUFU.EX2 R15, R15 ;  /* 0x0000000f000f7308 */ /* 0x000e220000000800 */
[C---:B--2---:R-:W-:Y:S01]  /*1ad70*/  FADD.FTZ R21, R14.reuse, R21 ;  /* 0x000000150e157221 */ /* 0x044fe20000010000 */
[----:B------:R-:W-:-:S03]  /*1ad80*/  F2FP.F16.F32.PACK_AB R200, R14, R200 ;  /* 0x000000c80ec8723e */ /* 0x000fc600000000ff */
[----:B-1----:R-:W-:-:S04]  /*1ad90*/  FADD.FTZ R21, R202, R21 ;  /* 0x00000015ca157221 */ /* 0x002fc80000010000 */
[C---:B0-----:R-:W-:Y:S01]  /*1ada0*/  FADD.FTZ R21, R15.reuse, R21 ;  /* 0x000000150f157221 */ /* 0x041fe20000010000 */
[----:B------:R-:W-:Y:S01]  /*1adb0*/  F2FP.F16.F32.PACK_AB R202, R15, R202 ;  /* 0x000000ca0fca723e */ /* 0x000fe200000000ff */
[----:B------:R-:W-:Y:S02]  /*1adc0*/  WARPGROUP.DEPBAR.LE gsb0, 0x0 ;  /* 0x00008000000079c5 */ /* 0x000fe40000010000 */
[----:B------:R-:W-:Y:S01]  /*1add0*/  WARPGROUP.ARRIVE ;  /* 0x00000000000079c5 */ /* 0x000fe20000000000 */
[-CC-:B------:R-:W-:Y:S01]  /*1ade0*/  FFMA.FTZ R196, R160, R2.reuse, -R13.reuse ;  /* 0x00000002a0c47223 */ /* 0x180fe2000001080d */
[-CC-:B------:R-:W-:Y:S01]  /*1adf0*/  FFMA.FTZ R160, R161, R2.reuse, -R13.reuse ;  /* 0x00000002a1a07223 */ /* 0x180fe2000001080d */
[-CC-:B------:R-:W-:Y:S01]  /*1ae00*/  FFMA.FTZ R198, R164, R2.reuse, -R13.reuse ;  /* 0x00000002a4c67223 */ /* 0x180fe2000001080d */
[----:B------:R-:W-:Y:S02]  /*1ae10*/  FFMA.FTZ R161, R165, R2, -R13 ;  /* 0x00000002a5a17223 */ /* 0x000fe4000001080d */
[----:B------:R-:W-:Y:S01]  /*1ae20*/  HGMMA.64x256x16.F32 R24, R192, gdesc[UR4].tnspB, R24, gsb0 ;  /* 0x43e00004c0187df0 */ /* 0x000fe20008000818 */
[----:B------:R-:W0:Y:S08]  /*1ae30*/  MUFU.EX2 R196, R196 ;  /* 0x000000c400c47308 */ /* 0x000e300000000800 */
[----:B------:R-:W1:Y:S08]  /*1ae40*/  MUFU.EX2 R160, R160 ;  /* 0x000000a000a07308 */ /* 0x000e700000000800 */
[----:B------:R-:W2:Y:S01]  /*1ae50*/  MUFU.EX2 R198, R198 ;  /* 0x000000c600c67308 */ /* 0x000ea20000000800 */
[----:B0-----:R-:W-:-:S07]  /*1ae60*/  FADD.FTZ R21, R196, R21 ;  /* 0x00000015c4157221 */ /* 0x001fce0000010000 */
[----:B------:R-:W0:Y:S01]  /*1ae70*/  MUFU.EX2 R161, R161 ;  /* 0x000000a100a17308 */ /* 0x000e220000000800 */
[C---:B-1----:R-:W-:Y:S01]  /*1ae80*/  FADD.FTZ R21, R160.reuse, R21 ;  /* 0x00000015a0157221 */ /* 0x042fe20000010000 */
[----:B------:R-:W-:-:S03]  /*1ae90*/  F2FP.F16.F32.PACK_AB R196, R160, R196 ;  /* 0x000000c4a0c4723e */ /* 0x000fc600000000ff */
[----:B--2---:R-:W-:-:S04]  /*1aea0*/  FADD.FTZ R21, R198, R21 ;  /* 0x00000015c6157221 */ /* 0x004fc80000010000 */
[C---:B0-----:R-:W-:Y:S01]  /*1aeb0*/  FADD.FTZ R21, R161.reuse, R21 ;  /* 0x00000015a1157221 */ /* 0x041fe20000010000 */
[----:B------:R-:W-:Y:S01]  /*1aec0*/  F2FP.F16.F32.PACK_AB R198, R161, R198 ;  /* 0x000000c6a1c6723e */ /* 0x000fe200000000ff */
[----:B------:R-:W-:Y:S02]  /*1aed0*/  WARPGROUP.DEPBAR.LE gsb0, 0x0 ;  /* 0x00008000000079c5 */ /* 0x000fe40000010000 */
[-CC-:B------:R-:W-:Y:S01]  /*1aee0*/  FFMA.FTZ R192, R152, R2.reuse, -R13.reuse ;  /* 0x0000000298c07223 */ /* 0x180fe2000001080d */
[-CC-:B------:R-:W-:Y:S01]  /*1aef0*/  FFMA.FTZ R152, R153, R2.reuse, -R13.reuse ;  /* 0x0000000299987223 */ /* 0x180fe2000001080d */
[-CC-:B------:R-:W-:Y:S01]  /*1af00*/  FFMA.FTZ R194, R156, R2.reuse, -R13.reuse ;  /* 0x000000029cc27223 */ /* 0x180fe2000001080d */
[-C--:B------:R-:W-:Y:S01]  /*1af10*/  FFMA.FTZ R13, R157, R2.reuse, -R13 ;  /* 0x000000029d0d7223 */ /* 0x080fe2000001080d */
[----:B------:R-:W-:Y:S02]  /*1af20*/  @!P1 SYNCS.ARRIVE.TRANS64.RED.A1T0 RZ, [R168+URZ], RZ ;  /* 0x000000ffa8ff99a7 */ /* 0x000fe4000810043f */
[----:B------:R-:W0:Y:S01]  /*1af30*/  MUFU.EX2 R192, R192 ;  /* 0x000000c000c07308 */ /* 0x000e220000000800 */
[----:B------:R1:W-:Y:S07]  /*1af40*/  @!P1 SYNCS.ARRIVE.TRANS64.RED.A1T0 RZ, [R9+URZ], RZ ;  /* 0x000000ff09ff99a7 */ /* 0x0003ee000810043f */
[----:B------:R2:W-:Y:S08]  /*1af50*/  MUFU.EX2 R7, R13 ;  /* 0x0000000d00077308 */ /* 0x0005f00000000800 */
[----:B------:R-:W-:Y:S01]  /*1af60*/  MUFU.EX2 R152, R152 ;  /* 0x0000009800987308 */ /* 0x000fe20000000800 */
[----:B--2---:R-:W-:Y:S01]  /*1af70*/  FMUL.FTZ R13, R4, R2 ;  /* 0x00000002040d7220 */ /* 0x004fe20000410000 */
[----:B0-----:R-:W-:-:S03]  /*1af80*/  FADD.FTZ R21, R192, R21 ;  /* 0x00000015c0157221 */ /* 0x001fc60000010000 */
[-CC-:B------:R-:W-:Y:S01]  /*1af90*/  FFMA.FTZ R209, R186, R2.reuse, -R13.reuse ;  /* 0x00000002bad17223 */ /* 0x180fe2000001080d */
[-CC-:B------:R-:W-:Y:S01]  /*1afa0*/  FFMA.FTZ R153, R187, R2.reuse, -R13.reuse ;  /* 0x00000002bb997223 */ /* 0x180fe2000001080d */
[-CC-:B------:R-:W-:Y:S01]  /*1afb0*/  FFMA.FTZ R211, R190, R2.reuse, -R13.reuse ;  /* 0x00000002bed37223 */ /* 0x180fe2000001080d */
[-CC-:B------:R-:W-:Y:S01]  /*1afc0*/  FFMA.FTZ R157, R191, R2.reuse, -R13.reuse ;  /* 0x00000002bf9d7223 */ /* 0x180fe2000001080d */
[-CC-:B------:R-:W-:Y:S01]  /*1afd0*/  FFMA.FTZ R205, R178, R2.reuse, -R13.reuse ;  /* 0x00000002b2cd7223 */ /* 0x180fe2000001080d */
[-CC-:B------:R-:W-:Y:S01]  /*1afe0*/  FFMA.FTZ R164, R179, R2.reuse, -R13.reuse ;  /* 0x00000002b3a47223 */ /* 0x180fe2000001080d */
[----:B------:R-:W0:Y:S01]  /*1aff0*/  MUFU.EX2 R209, R209 ;  /* 0x000000d100d17308 */ /* 0x000e220000000800 */
[-CC-:B------:R-:W-:Y:S01]  /*1b000*/  FFMA.FTZ R207, R182, R2.reuse, -R13.reuse ;  /* 0x00000002b6cf7223 */ /* 0x180fe2000001080d */
[-CC-:B------:R-:W-:Y:S01]  /*1b010*/  FFMA.FTZ R156, R183, R2.reuse, -R13.reuse ;  /* 0x00000002b79c7223 */ /* 0x180fe2000001080d */
[-CC-:B------:R-:W-:Y:S01]  /*1b020*/  FFMA.FTZ R201, R170, R2.reuse, -R13.reuse ;  /* 0x00000002aac97223 */ /* 0x180fe2000001080d */
[-CC-:B------:R-:W-:Y:S01]  /*1b030*/  FFMA.FTZ R165, R171, R2.reuse, -R13.reuse ;  /* 0x00000002aba57223 */ /* 0x180fe2000001080d */
[-CC-:B------:R-:W-:Y:S01]  /*1b040*/  FFMA.FTZ R203, R174, R2.reuse, -R13.reuse ;  /* 0x00000002aecb7223 */ /* 0x180fe2000001080d */
[-CC-:B------:R-:W-:Y:S01]  /*1b050*/  FFMA.FTZ R175, R175, R2.reuse, -R13.reuse ;  /* 0x00000002afaf7223 */ /* 0x180fe2000001080d */
[-CC-:B------:R-:W-:Y:S01]  /*1b060*/  FFMA.FTZ R197, R162, R2.reuse, -R13.reuse ;  /* 0x00000002a2c57223 */ /* 0x180fe2000001080d */
[----:B------:R-:W2:Y:S01]  /*1b070*/  MUFU.EX2 R153, R153 ;  /* 0x0000009900997308 */ /* 0x000ea20000000800 */
[-CC-:B------:R-:W-:Y:S01]  /*1b080*/  FFMA.FTZ R163, R163, R2.reuse, -R13.reuse ;  /* 0x00000002a3a37223 */ /* 0x180fe2000001080d */
[-CC-:B------:R-:W-:Y:S01]  /*1b090*/  FFMA.FTZ R199, R166, R2.reuse, -R13.reuse ;  /* 0x00000002a6c77223 */ /* 0x180fe2000001080d */
[-CC-:B------:R-:W-:Y:S01]  /*1b0a0*/  FFMA.FTZ R167, R167, R2.reuse, -R13.reuse ;  /* 0x00000002a7a77223 */ /* 0x180fe2000001080d */
[-CC-:B------:R-:W-:Y:S01]  /*1b0b0*/  FFMA.FTZ R193, R154, R2.reuse, -R13.reuse ;  /* 0x000000029ac17223 */ /* 0x180fe2000001080d */
[-CC-:B------:R-:W-:Y:S01]  /*1b0c0*/  FFMA.FTZ R155, R155, R2.reuse, -R13.reuse ;  /* 0x000000029b9b7223 */ /* 0x180fe2000001080d */
[-CC-:B------:R-:W-:Y:S01]  /*1b0d0*/  FFMA.FTZ R158, R158, R2.reuse, -R13.reuse ;  /* 0x000000029e9e7223 */ /* 0x180fe2000001080d */
[----:B------:R-:W-:Y:S01]  /*1b0e0*/  FFMA.FTZ R159, R159, R2, -R13 ;  /* 0x000000029f9f7223 */ /* 0x000fe2000001080d */
[----:B------:R-:W3:Y:S01]  /*1b0f0*/  MUFU.EX2 R211, R211 ;  /* 0x000000d300d37308 */ /* 0x000ee20000000800 */
[----:B0-----:R-:W-:Y:S01]  /*1b100*/  FFMA.FTZ R20, R0, R20, R209 ;  /* 0x0000001400147223 */ /* 0x001fe200000100d1 */
[C---:B------:R-:W-:Y:S01]  /*1b110*/  FADD.FTZ R21, R152.reuse, R21 ;  /* 0x0000001598157221 */ /* 0x040fe20000010000 */
[----:B------:R-:W-:-:S05]  /*1b120*/  F2FP.F16.F32.PACK_AB R192, R152, R192 ;  /* 0x000000c098c0723e */ /* 0x000fca00000000ff */
[----:B------:R-:W0:Y:S01]  /*1b130*/  MUFU.EX2 R157, R157 ;  /* 0x0000009d009d7308 */ /* 0x000e220000000800 */
[C---:B--2---:R-:W-:Y:S01]  /*1b140*/  FADD.FTZ R20, R153.reuse, R20 ;  /* 0x0000001499147221 */ /* 0x044fe20000010000 */
[----:B------:R-:W-:-:S06]  /*1b150*/  F2FP.F16.F32.PACK_AB R209, R153, R209 ;  /* 0x000000d199d1723e */ /* 0x000fcc00000000ff */
[----:B------:R-:W2:Y:S01]  /*1b160*/  MUFU.EX2 R205, R205 ;  /* 0x000000cd00cd7308 */ /* 0x000ea20000000800 */
[----:B---3--:R-:W-:-:S07]  /*1b170*/  FADD.FTZ R20, R211, R20 ;  /* 0x00000014d3147221 */ /* 0x008fce0000010000 */
[----:B------:R-:W3:Y:S01]  /*1b180*/  MUFU.EX2 R164, R164 ;  /* 0x000000a400a47308 */ /* 0x000ee20000000800 */
[C---:B0-----:R-:W-:Y:S01]  /*1b190*/  FADD.FTZ R20, R157.reuse, R20 ;  /* 0x000000149d147221 */ /* 0x041fe20000010000 */
[----:B------:R-:W-:-:S06]  /*1b1a0*/  F2FP.F16.F32.PACK_AB R211, R157, R211 ;  /* 0x000000d39dd3723e */ /* 0x000fcc00000000ff */
[----:B------:R-:W0:Y:S01]  /*1b1b0*/  MUFU.EX2 R207, R207 ;  /* 0x000000cf00cf7308 */ /* 0x000e220000000800 */
[----:B--2---:R-:W-:-:S07]  /*1b1c0*/  FADD.FTZ R20, R205, R20 ;  /* 0x00000014cd147221 */ /* 0x004fce0000010000 */
[----:B------:R-:W2:Y:S01]  /*1b1d0*/  MUFU.EX2 R156, R156 ;  /* 0x0000009c009c7308 */ /* 0x000ea20000000800 */
[C---:B---3--:R-:W-:Y:S01]  /*1b1e0*/  FADD.FTZ R20, R164.reuse, R20 ;  /* 0x00000014a4147221 */ /* 0x048fe20000010000 */
[----:B------:R-:W-:-:S06]  /*1b1f0*/  F2FP.F16.F32.PACK_AB R205, R164, R205 ;  /* 0x000000cda4cd723e */ /* 0x000fcc00000000ff */
[----:B------:R-:W3:Y:S01]  /*1b200*/  MUFU.EX2 R201, R201 ;  /* 0x000000c900c97308 */ /* 0x000ee20000000800 */
[----:B0-----:R-:W-:-:S07]  /*1b210*/  FADD.FTZ R20, R207, R20 ;  /* 0x00000014cf147221 */ /* 0x001fce0000010000 */
        /* <DEDUP_REMOVED lines=10> */
[----:B-1----:R-:W1:Y:S01]  /*1b2c0*/  MUFU.EX2 R9, R163 ;  /* 0x000000a300097308 */ /* 0x002e620000000800 */
[C---:B---3--:R-:W-:Y:S01]  /*1b2d0*/  FADD.FTZ R20, R11.reuse, R20 ;  /* 0x000000140b147221 */ /* 0x048fe20000010000 */
[----:B------:R-:W-:-:S06]  /*1b2e0*/  F2FP.F16.F32.PACK_AB R203, R11, R203 ;  /* 0x000000cb0bcb723e */ /* 0x000fcc00000000ff */
[----:B------:R-:W2:Y:S01]  /*1b2f0*/  MUFU.EX2 R199, R199 ;  /* 0x000000c700c77308 */ /* 0x000ea20000000800 */
[----:B0-----:R-:W-:-:S07]  /*1b300*/  FADD.FTZ R20, R197, R20 ;  /* 0x00000014c5147221 */ /* 0x001fce0000010000 */
[----:B------:R-:W0:Y:S01]  /*1b310*/  MUFU.EX2 R13, R167 ;  /* 0x000000a7000d7308 */ /* 0x000e220000000800 */
[C---:B-1----:R-:W-:Y:S01]  /*1b320*/  FADD.FTZ R20, R9.reuse, R20 ;  /* 0x0000001409147221 */ /* 0x042fe20000010000 */
[----:B------:R-:W-:Y:S01]  /*1b330*/  F2FP.F16.F32.PACK_AB R197, R9, R197 ;  /* 0x000000c509c5723e */ /* 0x000fe200000000ff */
[----:B------:R-:W-:-:S05]  /*1b340*/  IMAD.MOV.U32 R9, RZ, RZ, R221 ;  /* 0x000000ffff097224 */ /* 0x000fca00078e00dd */
[----:B------:R-:W1:Y:S01]  /*1b350*/  MUFU.EX2 R193, R193 ;  /* 0x000000c100c17308 */ /* 0x000e620000000800 */
[----:B--2---:R-:W-:-:S07]  /*1b360*/  FADD.FTZ R20, R199, R20 ;  /* 0x00000014c7147221 */ /* 0x004fce0000010000 */
[----:B------:R-:W2:Y:S01]  /*1b370*/  MUFU.EX2 R155, R155 ;  /* 0x0000009b009b7308 */ /* 0x000ea20000000800 */
[C---:B0-----:R-:W-:Y:S01]  /*1b380*/  FADD.FTZ R20, R13.reuse, R20 ;  /* 0x000000140d147221 */ /* 0x041fe20000010000 */
[----:B------:R-:W-:-:S06]  /*1b390*/  F2FP.F16.F32.PACK_AB R199, R13, R199 ;  /* 0x000000c70dc7723e */ /* 0x000fcc00000000ff */
[----:B------:R-:W0:Y:S01]  /*1b3a0*/  MUFU.EX2 R194, R194 ;  /* 0x000000c200c27308 */ /* 0x000e220000000800 */
[----:B-1----:R-:W-:-:S07]  /*1b3b0*/  FADD.FTZ R20, R193, R20 ;  /* 0x00000014c1147221 */ /* 0x002fce0000010000 */
[----:B------:R-:W1:Y:S01]  /*1b3c0*/  MUFU.EX2 R158, R158 ;  /* 0x0000009e009e7308 */ /* 0x000e620000000800 */
[C---:B--2---:R-:W-:Y:S01]  /*1b3d0*/  FADD.FTZ R20, R155.reuse, R20 ;  /* 0x000000149b147221 */ /* 0x044fe20000010000 */
[----:B------:R-:W-:-:S06]  /*1b3e0*/  F2FP.F16.F32.PACK_AB R193, R155, R193 ;  /* 0x000000c19bc1723e */ /* 0x000fcc00000000ff */
[----:B------:R-:W2:Y:S01]  /*1b3f0*/  MUFU.EX2 R159, R159 ;  /* 0x0000009f009f7308 */ /* 0x000ea20000000800 */
[----:B0-----:R-:W-:Y:S01]  /*1b400*/  FADD.FTZ R21, R194, R21 ;  /* 0x00000015c2157221 */ /* 0x001fe20000010000 */
[----:B------:R-:W-:-:S03]  /*1b410*/  F2FP.F16.F32.PACK_AB R194, R7, R194 ;  /* 0x000000c207c2723e */ /* 0x000fc600000000ff */
[----:B------:R-:W-:Y:S01]  /*1b420*/  FADD.FTZ R21, R7, R21 ;  /* 0x0000001507157221 */ /* 0x000fe20000010000 */
[----:B------:R-:W-:Y:S02]  /*1b430*/  IMAD.MOV.U32 R7, RZ, RZ, R4 ;  /* 0x000000ffff077224 */ /* 0x000fe400078e0004 */
[----:B-1----:R-:W-:-:S04]  /*1b440*/  FADD.FTZ R20, R158, R20 ;  /* 0x000000149e147221 */ /* 0x002fc80000010000 */
[C---:B--2---:R-:W-:Y:S01]  /*1b450*/  FADD.FTZ R20, R159.reuse, R20 ;  /* 0x000000149f147221 */ /* 0x044fe20000010000 */
[----:B------:R-:W-:Y:S01]  /*1b460*/  F2FP.F16.F32.PACK_AB R195, R159, R158 ;  /* 0x0000009e9fc3723e */ /* 0x000fe200000000ff */
[----:B------:R-:W-:Y:S06]  /*1b470*/  @P2 BRA `(.L_x_845) ;  /* 0xffffffb400e82947 */ /* 0x000fec000383ffff */
.L_x_834:
[----:B------:R-:W-:Y:S05]  /*1b480*/  BSYNC B0 ;  /* 0x0000000000007941 */ /* 0x000fea0003800000 */
.L_x_833:
        /* <DEDUP_REMOVED lines=131> */
.L_x_846:
[----:B------:R-:W-:Y:S02]  /*1bcc0*/  LEA R0, R220, R18, 0x3 ;  /* 0x00000012dc007211 */ /* 0x000fe400078e18ff */
[----:B------:R-:W-:-:S04]  /*1bcd0*/  SHF.L.U32 R6, R221, 0x1f, RZ ;  /* 0x0000001fdd067819 */ /* 0x000fc800000006ff */
[----:B------:R0:W1:Y:S01]  /*1bce0*/  SYNCS.PHASECHK.TRANS64.TRYWAIT P2, [R0+URZ+0x38850], R6 ;  /* 0x03885006000075a7 */ /* 0x000062000804017f */
[----:B------:R-:W-:Y:S05]  /*1bcf0*/  @!P0 BRA `(.L_x_847) ;  /* 0x0000000000048947 */ /* 0x000fea0003800000 */
[----:B------:R-:W-:Y:S01]  /*1bd00*/  BPT.TRAP 0x1 ;  /* 0x000000040000795c */ /* 0x000fe20000300000 */
.L_x_847:
[----:B------:R-:W-:Y:S01]  /*1bd10*/  VIADD R18, R18, 0x400 ;  /* 0x0000040012127836 */ /* 0x000fe20000000000 */
[----:B------:R-:W-:Y:S04]  /*1bd20*/  BSSY B0, `(.L_x_848) ;  /* 0x0000008000007945 */ /* 0x000fe80003800000 */
[----:B------:R-:W-:-:S04]  /*1bd30*/  SHF.R.U32.HI R18, RZ, 0x4, R18 ;  /* 0x00000004ff127819 */ /* 0x000fc80000011612 */
[----:B------:R-:W-:-:S04]  /*1bd40*/  LOP3.LUT R18, R18, 0x3fff, RZ, 0xc0, !PT ;  /* 0x00003fff12127812 */ /* 0x000fc800078ec0ff */
[----:B------:R-:W-:-:S05]  /*1bd50*/  LOP3.LUT R3, R18, 0x2800000, RZ, 0xfc, !PT ;  /* 0x0280000012037812 */ /* 0x000fca00078efcff */
[----:B------:R-:W-:Y:S01]  /*1bd60*/  IMAD R3, R220, 0xa00, R3 ;  /* 0x00000a00dc037824 */ /* 0x000fe200078e0203 */
[----:B-1----:R-:W-:Y:S06]  /*1bd70*/  @P2 BRA `(.L_x_849) ;  /* 0x0000000000082947 */ /* 0x002fec0003800000 */
[----:B------:R-:W1:Y:S02]  /*1bd80*/  SYNCS.PHASECHK.TRANS64.TRYWAIT P0, [R0+URZ+0x38850], R6 ;  /* 0x03885006000075a7 */ /* 0x000e64000800017f */
[----:B-1----:R-:W-:Y:S05]  /*1bd90*/  @!P0 BRA `(.L_x_850) ;  /* 0x000000c800f48947 */ /* 0x002fea0003800000 */
.L_x_849:
[----:B------:R-:W-:Y:S05]  /*1bda0*/  BSYNC B0 ;  /* 0x0000000000007941 */ /* 0x000fea0003800000 */
.L_x_848:
[----:B01----:R-:W-:Y:S01]  /*1bdb0*/  IMAD.MOV.U32 R6, RZ, RZ, R3 ;  /* 0x000000ffff067224 */ /* 0x003fe200078e0003 */
[----:B------:R-:W-:Y:S01]  /*1bdc0*/  MOV R7, 0x40000040 ;  /* 0x4000004000077802 */ /* 0x000fe20000000f00 */
[----:B------:R-:W-:Y:S01]  /*1bdd0*/  WARPGROUP.ARRIVE ;  /* 0x00000000000079c5 */ /* 0x000fe20000000000 */
[----:B------:R-:W-:Y:S01]  /*1bde0*/  IADD3 R220, R220, 0x1, RZ ;  /* 0x00000001dcdc7810 */ /* 0x000fe20007ffe0ff */
[----:B------:R-:W-:Y:S01]  /*1bdf0*/  @!P1 VIADD R12, R0, 0x38860 ;  /* 0x00038860000c9836 */ /* 0x000fe20000000000 */
[----:B------:R-:W-:Y:S01]  /*1be00*/  R2UR UR6, R6 ;  /* 0x00000000060672ca */ /* 0x000fe200000e0000 */
[----:B------:R-:W-:Y:S01]  /*1be10*/  VIADD R6, R3, 0x80 ;  /* 0x0000008003067836 */ /* 0x000fe20000000000 */
[----:B------:R-:W-:Y:S01]  /*1be20*/  R2UR UR7, R7 ;  /* 0x00000000070772ca */ /* 0x000fe200000e0000 */
[----:B------:R-:W-:Y:S01]  /*1be30*/  IMAD.MOV.U32 R7, RZ, RZ, 0x40000040 ;  /* 0x40000040ff077424 */ /* 0x000fe200078e00ff */
[----:B------:R-:W-:Y:S02]  /*1be40*/  ISETP.NE.AND P2, PT, R220, 0x2, PT ;  /* 0x00000002dc00780c */ /* 0x000fe40003f45270 */
[----:B------:R-:W-:-:S02]  /*1be50*/  @!P1 PRMT R12, RZ, 0x654, R12 ;  /* 0x00000654ff0c9816 */ /* 0x000fc4000000000c */
[----:B------:R-:W-:Y:S02]  /*1be60*/  MOV R0, 0xff800000 ;  /* 0xff80000000007802 */ /* 0x000fe40000000f00 */
[----:B------:R-:W-:Y:S02]  /*1be70*/  IADD3 R236, R236, 0x1, RZ ;  /* 0x00000001ecec7810 */ /* 0x000fe40007ffe0ff */
[----:B------:R-:W-:-:S03]  /*1be80*/  SEL R220, R220, RZ, P2 ;  /* 0x000000ffdcdc7207 */ /* 0x000fc60001000000 */
[----:B------:R-:W-:Y:S01]  /*1be90*/  HGMMA.64x256x16.F32 R24, R208, gdesc[UR4].tnspB, R24, gsb0 ;  /* 0x43e00004d0187df0 */ /* 0x000fe20008000818 */
[----:B------:R-:W-:Y:S02]  /*1bea0*/  R2UR UR6, R6 ;  /* 0x00000000060672ca */ /* 0x000fe400000e0000 */
[----:B------:R-:W-:Y:S01]  /*1beb0*/  R2UR UR7, R7 ;  /* 0x00000000070772ca */ /* 0x000fe200000e0000 */
[----:B------:R-:W-:Y:S01]  /*1bec0*/  IMAD.MOV.U32 R7, RZ, RZ, 0x40000040 ;  /* 0x40000040ff077424 */ /* 0x000fe200078e00ff */
[----:B------:R-:W-:Y:S01]  /*1bed0*/  IADD3 R6, R3, 0x100, RZ ;  /* 0x0000010003067810 */ /* 0x000fe20007ffe0ff */
[----:B------:R-:W-:Y:S02]  /*1bee0*/  WARPGROUP.DEPBAR.LE gsb0, 0x0 ;  /* 0x00008000000079c5 */ /* 0x000fe40000010000 */
[----:B------:R-:W-:-:S15]  /*1bef0*/  WARPGROUP.ARRIVE ;  /* 0x00000000000079c5 */ /* 0x000fde0000000000 */
[----:B------:R-:W-:-:S05]  /*1bf00*/  NOP ;  /* 0x0000000000007918 */ /* 0x000fca0000000000 */
[----:B------:R-:W-:Y:S01]  /*1bf10*/  HGMMA.64x256x16.F32 R24, R204, gdesc[UR4].tnspB, R24, gsb0 ;  /* 0x43e00004cc187df0 */ /* 0x000fe20008000818 */
[----:B------:R-:W-:Y:S01]  /*1bf20*/  R2UR UR6, R6 ;  /* 0x00000000060672ca */ /* 0x000fe200000e0000 */
[----:B------:R-:W-:Y:S01]  /*1bf30*/  VIADD R6, R3, 0x180 ;  /* 0x0000018003067836 */ /* 0x000fe20000000000 */
[----:B------:R-:W-:Y:S02]  /*1bf40*/  R2UR UR7, R7 ;  /* 0x00000000070772ca */ /* 0x000fe400000e0000 */
[----:B------:R-:W-:Y:S01]  /*1bf50*/  MOV R7, 0x40000040 ;  /* 0x4000004000077802 */ /* 0x000fe20000000f00 */
[----:B------:R-:W-:Y:S02]  /*1bf60*/  WARPGROUP.DEPBAR.LE gsb0, 0x0 ;  /* 0x00008000000079c5 */ /* 0x000fe40000010000 */
[----:B------:R-:W-:-:S15]  /*1bf70*/  WARPGROUP.ARRIVE ;  /* 0x00000000000079c5 */ /* 0x000fde0000000000 */
[----:B------:R-:W-:-:S05]  /*1bf80*/  NOP ;  /* 0x0000000000007918 */ /* 0x000fca0000000000 */
[----:B------:R-:W-:Y:S01]  /*1bf90*/  HGMMA.64x256x16.F32 R24, R200, gdesc[UR4].tnspB, R24, gsb0 ;  /* 0x43e00004c8187df0 */ /* 0x000fe20008000818 */
[----:B------:R-:W-:Y:S01]  /*1bfa0*/  R2UR UR6, R6 ;  /* 0x00000000060672ca */ /* 0x000fe200000e0000 */
[----:B------:R-:W-:Y:S01]  /*1bfb0*/  VIADD R6, R3, 0x200 ;  /* 0x0000020003067836 */ /* 0x000fe20000000000 */
[----:B------:R-:W-:Y:S01]  /*1bfc0*/  R2UR UR7, R7 ;  /* 0x00000000070772ca */ /* 0x000fe200000e0000 */
[----:B------:R-:W-:Y:S01]  /*1bfd0*/  IMAD.MOV.U32 R7, RZ, RZ, 0x40000040 ;  /* 0x40000040ff077424 */ /* 0x000fe200078e00ff */
[----:B------:R-:W0:Y:S02]  /*1bfe0*/  SHFL.BFLY PT, R3, R20, 0x2, 0x1f ;  /* 0x0c401f0014037f89 */ /* 0x000e2400000e0000 */
[----:B0-----:R-:W-:Y:S01]  /*1bff0*/  FADD.FTZ R8, R3, R20 ;  /* 0x0000001403087221 */ /* 0x001fe20000010000 */
[----:B------:R-:W-:Y:S02]  /*1c000*/  WARPGROUP.DEPBAR.LE gsb0, 0x0 ;  /* 0x00008000000079c5 */ /* 0x000fe40000010000 */
[----:B------:R-:W-:-:S15]  /*1c010*/  WARPGROUP.ARRIVE ;  /* 0x00000000000079c5 */ /* 0x000fde0000000000 */
[----:B------:R-:W-:-:S03]  /*1c020*/  NOP ;  /* 0x0000000000007918 */ /* 0x000fc60000000000 */
[----:B------:R-:W-:Y:S01]  /*1c030*/  HGMMA.64x256x16.F32 R24, R196, gdesc[UR4].tnspB, R24, gsb0 ;  /* 0x43e00004c4187df0 */ /* 0x000fe20008000818 */
[----:B------:R-:W-:Y:S02]  /*1c040*/  R2UR UR6, R6 ;  /* 0x00000000060672ca */ /* 0x000fe400000e0000 */
[----:B------:R-:W-:Y:S01]  /*1c050*/  R2UR UR7, R7 ;  /* 0x00000000070772ca */ /* 0x000fe200000e0000 */
[----:B------:R-:W0:Y:S04]  /*1c060*/  SHFL.BFLY PT, R6, R21, 0x2, 0x1f ;  /* 0x0c401f0015067f89 */ /* 0x000e2800000e0000 */
[----:B------:R-:W1:Y:S01]  /*1c070*/  SHFL.BFLY PT, R7, R8, 0x1, 0x1f ;  /* 0x0c201f0008077f89 */ /* 0x000e6200000e0000 */
[----:B0-----:R-:W-:Y:S01]  /*1c080*/  FADD.FTZ R6, R6, R21 ;  /* 0x0000001506067221 */ /* 0x001fe20000010000 */
[----:B-1----:R-:W-:-:S04]  /*1c090*/  FADD.FTZ R14, R8, R7 ;  /* 0x00000007080e7221 */ /* 0x002fc80000010000 */
[----:B------:R-:W0:Y:S01]  /*1c0a0*/  SHFL.BFLY PT, R3, R6, 0x1, 0x1f ;  /* 0x0c201f0006037f89 */ /* 0x000e2200000e0000 */
[----:B------:R-:W-:Y:S01]  /*1c0b0*/  IMAD.MOV.U32 R7, RZ, RZ, RZ ;  /* 0x000000ffff077224 */ /* 0x000fe200078e00ff */
[----:B------:R-:W-:-:S13]  /*1c0c0*/  FSETP.NE.FTZ.AND P3, PT, R14, RZ, PT ;  /* 0x000000ff0e00720b */ /* 0x000fda0003f75000 */
[----:B------:R-:W1:Y:S01]  /*1c0d0*/  @P3 MUFU.LG2 R10, R14 ;  /* 0x0000000e000a3308 */ /* 0x000e620000000c00 */
[----:B0-----:R-:W-:Y:S01]  /*1c0e0*/  FADD.FTZ R13, R6, R3 ;  /* 0x00000003060d7221 */ /* 0x001fe20000010000 */
[----:B------:R-:W-:Y:S01]  /*1c0f0*/  SEL R6, RZ, 0x1, P2 ;  /* 0x00000001ff067807 */ /* 0x000fe20001000000 */
[----:B------:R-:W-:-:S03]  /*1c100*/  IMAD.MOV.U32 R3, RZ, RZ, -0x800000 ;  /* 0xff800000ff037424 */ /* 0x000fc600078e00ff */
[----:B------:R-:W-:Y:S02]  /*1c110*/  FSETP.NE.FTZ.AND P0, PT, R13, RZ, PT ;  /* 0x000000ff0d00720b */ /* 0x000fe40003f15000 */
[----:B------:R-:W-:Y:S01]  /*1c120*/  LOP3.LUT R221, R221, R6, RZ, 0x3c, !PT ;  /* 0x00000006dddd7212 */ /* 0x000fe200078e3cff */
[----:B------:R-:W-:Y:S02]  /*1c130*/  IMAD.MOV.U32 R6, RZ, RZ, RZ ;  /* 0x000000ffff067224 */ /* 0x000fe400078e00ff */
[----:B-1----:R-:W-:-:S04]  /*1c140*/  @P3 FMUL.FTZ R11, R10, 0.69314718246459960938 ;  /* 0x3f3172180a0b3820 */ /* 0x002fc80000410000 */
[----:B------:R-:W-:Y:S04]  /*1c150*/  @P3 MUFU.RCP R6, R14 ;  /* 0x0000000e00063308 */ /* 0x000fe80000001000 */
[C---:B------:R-:W-:Y:S01]  /*1c160*/  @P0 FMUL.FTZ R8, R2.reuse, 0.69314718246459960938 ;  /* 0x3f31721802080820 */ /* 0x040fe20000410000 */
[----:B------:R-:W-:-:S03]  /*1c170*/  @P3 FMUL.FTZ R2, R2, 0.69314718246459960938 ;  /* 0x3f31721802023820 */ /* 0x000fc60000410000 */
[----:B------:R-:W0:Y:S01]  /*1c180*/  @P0 MUFU.LG2 R9, R13 ;  /* 0x0000000d00090308 */ /* 0x000e220000000c00 */
[----:B------:R-:W-:-:S07]  /*1c190*/  @P3 FFMA.FTZ R3, R2, R4, R11 ;  /* 0x0000000402033223 */ /* 0x000fce000001000b */
[----:B------:R-:W1:Y:S01]  /*1c1a0*/  @P0 MUFU.RCP R7, R13 ;  /* 0x0000000d00070308 */ /* 0x000e620000001000 */
[----:B0-----:R-:W-:-:S04]  /*1c1b0*/  @P0 FMUL.FTZ R9, R9, 0.69314718246459960938 ;  /* 0x3f31721809090820 */ /* 0x001fc80000410000 */
[----:B------:R-:W-:Y:S01]  /*1c1c0*/  @P0 FFMA.FTZ R0, R8, R5, R9 ;  /* 0x0000000508000223 */ /* 0x000fe20000010009 */
[----:B------:R-:W-:Y:S01]  /*1c1d0*/  PLOP3.LUT P0, PT, PT, PT, PT, 0x8, 0x0 ;  /* 0x000000000000781c */ /* 0x000fe20003f0e170 */
        /* <DEDUP_REMOVED lines=15> */
[-C--:B0-----:R-:W-:Y:S01]  /*1c2d0*/  FMUL.FTZ R12, R40, R7.reuse ;  /* 0x00000007280c7220 */ /* 0x081fe20000410000 */
        /* <DEDUP_REMOVED lines=116> */
[----:B------:R-:W-:-:S07]  /*1ca20*/  FMUL.FTZ R151, R151, R6 ;  /* 0x0000000697977220 */ /* 0x000fce0000410000 */
.L_x_764:
[----:B------:R-:W0:Y:S08]  /*1ca30*/  S2UR UR5, SR_CgaCtaId ;  /* 0x00000000000579c3 */ /* 0x000e300000008800 */
[----:B------:R-:W-:Y:S06]  /*1ca40*/  BAR.SYNC.DEFER_BLOCKING 0x5, 0x180 ;  /* 0x0146000000007b1d */ /* 0x000fec0000010000 */
[----:B------:R-:W-:Y:S01]  /*1ca50*/  UMOV UR4, 0x400 ;  /* 0x0000040000047882 */ /* 0x000fe20000000000 */
[----:B------:R-:W-:Y:S01]  /*1ca60*/  BSSY B0, `(.L_x_851) ;  /* 0x00002de000007945 */ /* 0x000fe20003800000 */
[----:B0-----:R-:W-:-:S06]  /*1ca70*/  ULEA UR4, UR5, UR4, 0x18 ;  /* 0x0000000405047291 */ /* 0x001fcc000f8ec03f */
[----:B------:R-:W-:-:S05]  /*1ca80*/  IMAD.U32 R18, RZ, RZ, UR4 ;  /* 0x00000004ff127e24 */ /* 0x000fca000f8e00ff */
[----:B------:R0:W1:Y:S01]  /*1ca90*/  LDS.128 R120, [R18+0x388d0] ;  /* 0x0388d00012787984 */ /* 0x0000620000000c00 */
[----:B------:R-:W-:Y:S06]  /*1caa0*/  BAR.ARV 0x4, 0x180 ;  /* 0x0106000000007b1d */ /* 0x000fec0000002000 */
[----:B------:R-:W-:Y:S05]  /*1cab0*/  @P0 BRA `(.L_x_852) ;  /* 0x0000001c00fc0947 */ /* 0x000fea0003800000 */
[----:B------:R-:W2:Y:S04]  /*1cac0*/  LDL R6, [R1+0x94] ;  /* 0x0000940001067983 */ /* 0x000ea80000100800 */
[----:B-1----:R-:W3:Y:S01]  /*1cad0*/  LDL R120, [R1+0x60] ;  /* 0x0000600001787983 */ /* 0x002ee20000100800 */
[----:B------:R-:W1:Y:S01]  /*1cae0*/  S2R R95, SR_SWINHI ;  /* 0x00000000005f7919 */ /* 0x000e620000002f00 */
[----:B------:R-:W-:Y:S01]  /*1caf0*/  F2FP.F16.F32.PACK_AB R24, R25, R24 ;  /* 0x000000181918723e */ /* 0x000fe200000000ff */
[----:B------:R-:W-:Y:S01]  /*1cb00*/  ULDC.64 UR4, c[0x0][0xc00] ;  /* 0x0003000000047ab9 */ /* 0x000fe20000000a00 */
[----:B------:R-:W-:Y:S02]  /*1cb10*/  MOV R20, R18 ;  /* 0x0000001200147202 */ /* 0x000fe40000000f00 */
[----:B-1----:R-:W-:-:S02]  /*1cb20*/  MOV R21, R95 ;  /* 0x0000005f00157202 */ /* 0x002fc40000000f00 */
        /* <DEDUP_REMOVED lines=20> */
[----:B------:R-:W-:Y:S01]  /*1cc70*/  F2FP.F16.F32.PACK_AB R139, R143, R142 ;  /* 0x0000008e8f8b723e */ /* 0x000fe200000000ff */
[----:B------:R-:W-:Y:S01]  /*1cc80*/  ULDC.64 UR6, c[0x0][0x208] ;  /* 0x0000820000067ab9 */ /* 0x000fe20000000a00 */
[----:B------:R-:W-:Y:S01]  /*1cc90*/  BAR.SYNC.DEFER_BLOCKING 0x1, 0x100 ;  /* 0x0044000000007b1d */ /* 0x000fe20000010000 */
[----:B--2---:R-:W-:-:S03]  /*1cca0*/  IMAD.WIDE R94, R6, 0x2, R20 ;  /* 0x00000002065e7825 */ /* 0x004fc600078e0214 */
[C---:B------:R-:W-:Y:S02]  /*1ccb0*/  IADD3 R99, P1, R94.reuse, 0x20, RZ ;  /* 0x000000205e637810 */ /* 0x040fe40007f3e0ff */
[----:B------:R-:W-:Y:S02]  /*1ccc0*/  IADD3 R112, P2, R94, 0x4060, RZ ;  /* 0x000040605e707810 */ /* 0x000fe40007f5e0ff */
[----:B------:R-:W-:Y:S02]  /*1ccd0*/  LOP3.LUT R98, R99, 0x380, RZ, 0xc0, !PT ;  /* 0x0000038063627812 */ /* 0x000fe400078ec0ff */
[----:B------:R-:W-:Y:S02]  /*1cce0*/  LOP3.LUT R113, R112, 0x380, RZ, 0xc0, !PT ;  /* 0x0000038070717812 */ /* 0x000fe400078ec0ff */
[----:B------:R-:W-:Y:S02]  /*1ccf0*/  SHF.R.U64 R98, R98, 0x3, RZ ;  /* 0x0000000362627819 */ /* 0x000fe400000012ff */
[----:B------:R-:W-:-:S02]  /*1cd00*/  SHF.R.U64 R113, R113, 0x3, RZ ;  /* 0x0000000371717819 */ /* 0x000fc400000012ff */
[----:B------:R-:W-:Y:S01]  /*1cd10*/  LOP3.LUT R98, R98, R99, RZ, 0x3c, !PT ;  /* 0x0000006362627212 */ /* 0x000fe200078e3cff */
[--C-:B------:R-:W-:Y:S01]  /*1cd20*/  IMAD.X R99, RZ, RZ, R95.reuse, P1 ;  /* 0x000000ffff637224 */ /* 0x100fe200008e065f */
[----:B------:R-:W-:Y:S02]  /*1cd30*/  IADD3 R114, P1, R94, 0x8000, RZ ;  /* 0x000080005e727810 */ /* 0x000fe40007f3e0ff */
[----:B------:R-:W-:Y:S01]  /*1cd40*/  LOP3.LUT R112, R113, R112, RZ, 0x3c, !PT ;  /* 0x0000007071707212 */ /* 0x000fe200078e3cff */
[----:B------:R-:W-:Y:S01]  /*1cd50*/  IMAD.X R113, RZ, RZ, R95, P2 ;  /* 0x000000ffff717224 */ /* 0x000fe200010e065f */
[----:B------:R-:W-:Y:S02]  /*1cd60*/  LOP3.LUT R115, R114, 0x380, RZ, 0xc0, !PT ;  /* 0x0000038072737812 */ /* 0x000fe400078ec0ff */
[----:B------:R-:W-:Y:S02]  /*1cd70*/  IADD3 R30, P2, R94, 0xc040, RZ ;  /* 0x0000c0405e1e7810 */ /* 0x000fe40007f5e0ff */
[----:B------:R-:W-:-:S02]  /*1cd80*/  SHF.R.U64 R115, R115, 0x3, RZ ;  /* 0x0000000373737819 */ /* 0x000fc400000012ff */
[----:B------:R-:W-:Y:S02]  /*1cd90*/  LOP3.LUT R6, R30, 0x380, RZ, 0xc0, !PT ;  /* 0x000003801e067812 */ /* 0x000fe400078ec0ff */
[C---:B------:R-:W-:Y:S02]  /*1cda0*/  IADD3 R103, P0, R94.reuse, 0x40, RZ ;  /* 0x000000405e677810 */ /* 0x040fe40007f1e0ff */
[C---:B------:R-:W-:Y:S02]  /*1cdb0*/  IADD3 R104, P4, R94.reuse, 0x60, RZ ;  /* 0x000000605e687810 */ /* 0x040fe40007f9e0ff */
[C---:B------:R-:W-:Y:S02]  /*1cdc0*/  IADD3 R107, P3, R94.reuse, 0x4000, RZ ;  /* 0x000040005e6b7810 */ /* 0x040fe40007f7e0ff */
[C---:B------:R-:W-:Y:S02]  /*1cdd0*/  IADD3 R108, P6, R94.reuse, 0x4020, RZ ;  /* 0x000040205e6c7810 */ /* 0x040fe40007fde0ff */
[----:B------:R-:W-:-:S02]  /*1cde0*/  IADD3 R110, P5, R94, 0x4040, RZ ;  /* 0x000040405e6e7810 */ /* 0x000fc40007fbe0ff */
[----:B------:R-:W-:Y:S01]  /*1cdf0*/  LOP3.LUT R114, R115, R114, RZ, 0x3c, !PT ;  /* 0x0000007273727212 */ /* 0x000fe200078e3cff */
[----:B------:R-:W-:Y:S01]  /*1ce00*/  IMAD.X R115, RZ, RZ, R95, P1 ;  /* 0x000000ffff737224 */ /* 0x000fe200008e065f */
[----:B------:R-:W-:Y:S02]  /*1ce10*/  SHF.R.U64 R6, R6, 0x3, RZ ;  /* 0x0000000306067819 */ /* 0x000fe400000012ff */
[C---:B------:R-:W-:Y:S02]  /*1ce20*/  LOP3.LUT R130, R94.reuse, 0x380, RZ, 0xc0, !PT ;  /* 0x000003805e827812 */ /* 0x040fe400078ec0ff */
[----:B------:R-:W-:Y:S02]  /*1ce30*/  IADD3 R4, P1, R94, 0xc060, RZ ;  /* 0x0000c0605e047810 */ /* 0x000fe40007f3e0ff */
[----:B------:R-:W-:Y:S02]  /*1ce40*/  LOP3.LUT R102, R103, 0x380, RZ, 0xc0, !PT ;  /* 0x0000038067667812 */ /* 0x000fe400078ec0ff */
[----:B------:R-:W-:-:S02]  /*1ce50*/  LOP3.LUT R105, R104, 0x380, RZ, 0xc0, !PT ;  /* 0x0000038068697812 */ /* 0x000fc400078ec0ff */
[----:B------:R-:W-:Y:S02]  /*1ce60*/  LOP3.LUT R106, R107, 0x380, RZ, 0xc0, !PT ;  /* 0x000003806b6a7812 */ /* 0x000fe400078ec0ff */
[----:B------:R-:W-:Y:S02]  /*1ce70*/  LOP3.LUT R109, R108, 0x380, RZ, 0xc0, !PT ;  /* 0x000003806c6d7812 */ /* 0x000fe400078ec0ff */
[----:B------:R-:W-:Y:S02]  /*1ce80*/  LOP3.LUT R111, R110, 0x380, RZ, 0xc0, !PT ;  /* 0x000003806e6f7812 */ /* 0x000fe400078ec0ff */
[----:B------:R-:W-:Y:S02]  /*1ce90*/  LOP3.LUT R30, R6, R30, RZ, 0x3c, !PT ;  /* 0x0000001e061e7212 */ /* 0x000fe400078e3cff */
[----:B------:R-:W-:Y:S02]  /*1cea0*/  SHF.R.U64 R130, R130, 0x3, RZ ;  /* 0x0000000382827819 */ /* 0x000fe400000012ff */
[----:B------:R-:W-:-:S02]  /*1ceb0*/  LOP3.LUT R6, R4, 0x380, RZ, 0xc0, !PT ;  /* 0x0000038004067812 */ /* 0x000fc400078ec0ff */
[----:B------:R-:W-:Y:S02]  /*1cec0*/  SHF.R.U64 R102, R102, 0x3, RZ ;  /* 0x0000000366667819 */ /* 0x000fe400000012ff */
[----:B------:R-:W-:Y:S02]  /*1ced0*/  SHF.R.U64 R105, R105, 0x3, RZ ;  /* 0x0000000369697819 */ /* 0x000fe400000012ff */
[----:B------:R-:W-:Y:S02]  /*1cee0*/  SHF.R.U64 R106, R106, 0x3, RZ ;  /* 0x000000036a6a7819 */ /* 0x000fe400000012ff */
[----:B------:R-:W-:Y:S02]  /*1cef0*/  SHF.R.U64 R109, R109, 0x3, RZ ;  /* 0x000000036d6d7819 */ /* 0x000fe400000012ff */
[----:B------:R-:W-:Y:S02]  /*1cf00*/  SHF.R.U64 R111, R111, 0x3, RZ ;  /* 0x000000036f6f7819 */ /* 0x000fe400000012ff */
[----:B------:R-:W-:-:S02]  /*1cf10*/  LOP3.LUT R130, R130, R94, RZ, 0x3c, !PT ;  /* 0x0000005e82827212 */ /* 0x000fc400078e3cff */
[----:B------:R-:W-:Y:S02]  /*1cf20*/  MOV R131, R95 ;  /* 0x0000005f00837202 */ /* 0x000fe40000000f00 */
[----:B------:R-:W-:Y:S02]  /*1cf30*/  SHF.R.U64 R6, R6, 0x3, RZ ;  /* 0x0000000306067819 */ /* 0x000fe400000012ff */
[----:B------:R-:W-:Y:S02]  /*1cf40*/  LOP3.LUT R102, R102, R103, RZ, 0x3c, !PT ;  /* 0x0000006766667212 */ /* 0x000fe400078e3cff */
[----:B------:R-:W-:Y:S01]  /*1cf50*/  LOP3.LUT R104, R105, R104, RZ, 0x3c, !PT ;  /* 0x0000006869687212 */ /* 0x000fe200078e3cff */
[--C-:B------:R-:W-:Y:S01]  /*1cf60*/  IMAD.X R105, RZ, RZ, R95.reuse, P4 ;  /* 0x000000ffff697224 */ /* 0x100fe200020e065f */
[----:B------:R-:W-:Y:S01]  /*1cf70*/  LOP3.LUT R106, R106, R107, RZ, 0x3c, !PT ;  /* 0x0000006b6a6a7212 */ /* 0x000fe200078e3cff */
[----:B------:R-:W-:Y:S01]  /*1cf80*/  IMAD.X R107, RZ, RZ, R95, P3 ;  /* 0x000000ffff6b7224 */ /* 0x000fe200018e065f */
[----:B------:R-:W-:-:S02]  /*1cf90*/  LOP3.LUT R108, R109, R108, RZ, 0x3c, !PT ;  /* 0x0000006c6d6c7212 */ /* 0x000fc400078e3cff */
[----:B------:R-:W-:Y:S01]  /*1cfa0*/  LOP3.LUT R110, R111, R110, RZ, 0x3c, !PT ;  /* 0x0000006e6f6e7212 */ /* 0x000fe200078e3cff */
[----:B------:R-:W-:Y:S01]  /*1cfb0*/  IMAD.X R111, RZ, RZ, R95, P5 ;  /* 0x000000ffff6f7224 */ /* 0x000fe200028e065f */
[-C--:B------:R-:W-:Y:S02]  /*1cfc0*/  IADD3.X R103, RZ, R95.reuse, RZ, P0, !PT ;  /* 0x0000005fff677210 */ /* 0x080fe400007fe4ff */
[----:B------:R-:W-:Y:S02]  /*1cfd0*/  IADD3.X R109, RZ, R95, RZ, P6, !PT ;  /* 0x0000005fff6d7210 */ /* 0x000fe400037fe4ff */
[C---:B------:R-:W-:Y:S02]  /*1cfe0*/  IADD3 R116, P0, R94.reuse, 0x8020, RZ ;  /* 0x000080205e747810 */ /* 0x040fe40007f1e0ff */
[C---:B------:R-:W-:Y:S02]  /*1cff0*/  IADD3 R118, P4, R94.reuse, 0x8040, RZ ;  /* 0x000080405e767810 */ /* 0x040fe40007f9e0ff */
[----:B------:R-:W-:-:S02]  /*1d000*/  IADD3 R124, P3, R94, 0x8060, RZ ;  /* 0x000080605e7c7810 */ /* 0x000fc40007f7e0ff */
[C---:B------:R-:W-:Y:S02]  /*1d010*/  IADD3 R126, P6, R94.reuse, 0xc000, RZ ;  /* 0x0000c0005e7e7810 */ /* 0x040fe40007fde0ff */
[----:B------:R-:W-:Y:S02]  /*1d020*/  IADD3 R128, P5, R94, 0xc020, RZ ;  /* 0x0000c0205e807810 */ /* 0x000fe40007fbe0ff */
[----:B------:R-:W-:Y:S02]  /*1d030*/  MOV R130, R130 ;  /* 0x0000008200827202 */ /* 0x000fe40000000f00 */
[----:B------:R-:W-:Y:S02]  /*1d040*/  LOP3.LUT R94, R6, R4, RZ, 0x3c, !PT ;  /* 0x00000004065e7212 */ /* 0x000fe400078e3cff */
[----:B------:R-:W-:Y:S02]  /*1d050*/  MOV R98, R98 ;  /* 0x0000006200627202 */ /* 0x000fe40000000f00 */
[----:B------:R-:W-:-:S02]  /*1d060*/  F2FP.F16.F32.PACK_AB R4, R33, R8 ;  /* 0x000000082104723e */ /* 0x000fc400000000ff */
[----:B------:R-:W-:Y:S02]  /*1d070*/  F2FP.F16.F32.PACK_AB R6, R37, R10 ;  /* 0x0000000a2506723e */ /* 0x000fe400000000ff */
[----:B------:R-:W-:Y:S02]  /*1d080*/  MOV R102, R102 ;  /* 0x0000006600667202 */ /* 0x000fe40000000f00 */
[----:B------:R-:W-:Y:S02]  /*1d090*/  F2FP.F16.F32.PACK_AB R8, R41, R12 ;  /* 0x0000000c2908723e */ /* 0x000fe400000000ff */
[----:B------:R-:W-:Y:S01]  /*1d0a0*/  F2FP.F16.F32.PACK_AB R10, R45, R14 ;  /* 0x0000000e2d0a723e */ /* 0x000fe200000000ff */
[----:B------:R-:W-:Y:S01]  /*1d0b0*/  STSM.16.M88.4 [R130], R24 ;  /* 0x0000001882007844 */ /* 0x000fe20000000200 */
[----:B------:R-:W-:-:S03]  /*1d0c0*/  LOP3.LUT R117, R116, 0x380, RZ, 0xc0, !PT ;  /* 0x0000038074757812 */ /* 0x000fc600078ec0ff */
[----:B------:R-:W-:Y:S01]  /*1d0d0*/  STSM.16.M88.4 [R98], R4 ;  /* 0x0000000462007844 */ /* 0x000fe20000000200 */
[----:B------:R-:W-:Y:S02]  /*1d0e0*/  LOP3.LUT R119, R118, 0x380, RZ, 0xc0, !PT ;  /* 0x0000038076777812 */ /* 0x000fe400078ec0ff */
[----:B------:R-:W-:Y:S01]  /*1d0f0*/  LOP3.LUT R125, R124, 0x380, RZ, 0xc0, !PT ;  /* 0x000003807c7d7812 */ /* 0x000fe200078ec0ff */
[----:B------:R1:W-:Y:S01]  /*1d100*/  STSM.16.M88.4 [R102], R8 ;  /* 0x0000000866007844 */ /* 0x0003e20000000200 */
[----:B------:R-:W-:Y:S01]  /*1d110*/  SHF.R.U64 R117, R117, 0x3, RZ ;  /* 0x0000000375757819 */ /* 0x000fe200000012ff */
[----:B------:R-:W-:Y:S01]  /*1d120*/  IMAD.X R31, RZ, RZ, R95, P2 ;  /* 0x000000ffff1f7224 */ /* 0x000fe200010e065f */
[----:B------:R-:W-:Y:S02]  /*1d130*/  SHF.R.U64 R119, R119, 0x3, RZ ;  /* 0x0000000377777819 */ /* 0x000fe400000012ff */
[----:B------:R-:W-:Y:S02]  /*1d140*/  SHF.R.U64 R125, R125, 0x3, RZ ;  /* 0x000000037d7d7819 */ /* 0x000fe400000012ff */
[----:B------:R-:W-:-:S02]  /*1d150*/  MOV R104, R104 ;  /* 0x0000006800687202 */ /* 0x000fc40000000f00 */
[----:B------:R-:W-:Y:S02]  /*1d160*/  F2FP.F16.F32.PACK_AB R12, R49, R48 ;  /* 0x00000030310c723e */ /* 0x000fe400000000ff */
[----:B------:R-:W-:Y:S02]  /*1d170*/  F2FP.F16.F32.PACK_AB R14, R53, R157 ;  /* 0x0000009d350e723e */ /* 0x000fe400000000ff */
[----:B-1----:R-:W-:Y:S02]  /*1d180*/  F2FP.F16.F32.PACK_AB R11, R79, R78 ;  /* 0x0000004e4f0b723e */ /* 0x002fe400000000ff */
[----:B------:R-:W1:Y:S01]  /*1d190*/  LDC R78, c[0x0][0xbe8] ;  /* 0x0002fa00ff4e7b82 */ /* 0x000e620000000800 */
[----:B------:R-:W-:Y:S01]  /*1d1a0*/  LOP3.LUT R116, R117, R116, RZ, 0x3c, !PT ;  /* 0x0000007475747212 */ /* 0x000fe200078e3cff */
[----:B------:R-:W-:Y:S01]  /*1d1b0*/  IMAD.X R117, RZ, RZ, R95, P0 ;  /* 0x000000ffff757224 */ /* 0x000fe200000e065f */
[----:B------:R-:W-:Y:S02]  /*1d1c0*/  MOV R106, R106 ;  /* 0x0000006a006a7202 */ /* 0x000fe40000000f00 */
[----:B------:R-:W-:-:S02]  /*1d1d0*/  F2FP.F16.F32.PACK_AB R24, R57, R158 ;  /* 0x0000009e3918723e */ /* 0x000fc400000000ff */
[----:B------:R-:W-:Y:S02]  /*1d1e0*/  F2FP.F16.F32.PACK_AB R25, R59, R58 ;  /* 0x0000003a3b19723e */ /* 0x000fe400000000ff */
[----:B------:R-:W-:Y:S02]  /*1d1f0*/  F2FP.F16.F32.PACK_AB R26, R61, R159 ;  /* 0x0000009f3d1a723e */ /* 0x000fe400000000ff */
[----:B------:R-:W-:Y:S02]  /*1d200*/  F2FP.F16.F32.PACK_AB R27, R63, R62 ;  /* 0x0000003e3f1b723e */ /* 0x000fe400000000ff */
[----:B------:R-:W-:Y:S02]  /*1d210*/  MOV R108, R108 ;  /* 0x0000006c006c7202 */ /* 0x000fe40000000f00 */
[----:B------:R-:W-:Y:S02]  /*1d220*/  F2FP.F16.F32.PACK_AB R4, R65, R160 ;  /* 0x000000a04104723e */ /* 0x000fe400000000ff */
[----:B------:R-:W-:-:S02]  /*1d230*/  F2FP.F16.F32.PACK_AB R5, R67, R66 ;  /* 0x000000424305723e */ /* 0x000fc400000000ff */
[----:B------:R-:W-:Y:S02]  /*1d240*/  F2FP.F16.F32.PACK_AB R6, R69, R161 ;  /* 0x000000a14506723e */ /* 0x000fe400000000ff */
[----:B------:R-:W-:Y:S02]  /*1d250*/  F2FP.F16.F32.PACK_AB R7, R71, R70 ;  /* 0x000000464707723e */ /* 0x000fe400000000ff */
[----:B------:R-:W-:Y:S02]  /*1d260*/  LOP3.LUT R118, R119, R118, RZ, 0x3c, !PT ;  /* 0x0000007677767212 */ /* 0x000fe400078e3cff */
[----:B------:R-:W-:Y:S02]  /*1d270*/  LOP3.LUT R127, R126, 0x380, RZ, 0xc0, !PT ;  /* 0x000003807e7f7812 */ /* 0x000fe400078ec0ff */
[----:B------:R-:W-:Y:S01]  /*1d280*/  LOP3.LUT R124, R125, R124, RZ, 0x3c, !PT ;  /* 0x0000007c7d7c7212 */ /* 0x000fe200078e3cff */
[----:B------:R-:W-:Y:S01]  /*1d290*/  IMAD.X R125, RZ, RZ, R95, P3 ;  /* 0x000000ffff7d7224 */ /* 0x000fe200018e065f */
[----:B------:R-:W-:-:S02]  /*1d2a0*/  MOV R110, R110 ;  /* 0x0000006e006e7202 */ /* 0x000fc40000000f00 */
[----:B------:R-:W-:Y:S02]  /*1d2b0*/  F2FP.F16.F32.PACK_AB R8, R73, R162 ;  /* 0x000000a24908723e */ /* 0x000fe400000000ff */
[----:B------:R-:W-:Y:S02]  /*1d2c0*/  F2FP.F16.F32.PACK_AB R9, R75, R74 ;  /* 0x0000004a4b09723e */ /* 0x000fe400000000ff */
[----:B------:R-:W-:Y:S01]  /*1d2d0*/  F2FP.F16.F32.PACK_AB R10, R77, R163 ;  /* 0x000000a34d0a723e */ /* 0x000fe200000000ff */
[----:B------:R-:W-:Y:S01]  /*1d2e0*/  STSM.16.M88.4 [R104], R12 ;  /* 0x0000000c68007844 */ /* 0x000fe20000000200 */
[----:B------:R-:W-:Y:S02]  /*1d2f0*/  LOP3.LUT R129, R128, 0x380, RZ, 0xc0, !PT ;  /* 0x0000038080817812 */ /* 0x000fe400078ec0ff */
[----:B------:R-:W-:Y:S02]  /*1d300*/  IADD3.X R119, RZ, R95, RZ, P4, !PT ;  /* 0x0000005fff777210 */ /* 0x000fe400027fe4ff */
[----:B------:R-:W-:Y:S01]  /*1d310*/  MOV R37, R30 ;  /* 0x0000001e00257202 */ /* 0x000fe20000000f00 */
[----:B------:R-:W-:Y:S01]  /*1d320*/  STSM.16.M88.4 [R106], R24 ;  /* 0x000000186a007844 */ /* 0x000fe20000000200 */
[----:B------:R-:W-:-:S02]  /*1d330*/  MOV R112, R112 ;  /* 0x0000007000707202 */ /* 0x000fc40000000f00 */
[----:B------:R-:W-:Y:S02]  /*1d340*/  F2FP.F16.F32.PACK_AB R30, R85, R165 ;  /* 0x000000a5551e723e */ /* 0x000fe400000000ff */
[----:B------:R-:W-:Y:S01]  /*1d350*/  F2FP.F16.F32.PACK_AB R31, R87, R86 ;  /* 0x00000056571f723e */ /* 0x000fe200000000ff */
[----:B------:R2:W-:Y:S01]  /*1d360*/  STSM.16.M88.4 [R108], R4 ;  /* 0x000000046c007844 */ /* 0x0005e20000000200 */
[----:B------:R-:W-:Y:S02]  /*1d370*/  MOV R114, R114 ;  /* 0x0000007200727202 */ /* 0x000fe40000000f00 */
[----:B------:R-:W-:Y:S02]  /*1d380*/  F2FP.F16.F32.PACK_AB R48, R89, R166 ;  /* 0x000000a65930723e */ /* 0x000fe400000000ff */
[----:B------:R-:W-:Y:S01]  /*1d390*/  F2FP.F16.F32.PACK_AB R49, R91, R90 ;  /* 0x0000005a5b31723e */ /* 0x000fe200000000ff */
[----:B------:R4:W-:Y:S01]  /*1d3a0*/  STSM.16.M88.4 [R110], R8 ;  /* 0x000000086e007844 */ /* 0x0009e20000000200 */
[----:B------:R-:W-:-:S02]  /*1d3b0*/  SHF.R.U64 R127, R127, 0x3, RZ ;  /* 0x000000037f7f7819 */ /* 0x000fc400000012ff */
[----:B------:R-:W-:Y:S02]  /*1d3c0*/  MOV R116, R116 ;  /* 0x0000007400747202 */ /* 0x000fe40000000f00 */
[----:B------:R-:W-:Y:S02]  /*1d3d0*/  F2FP.F16.F32.PACK_AB R33, R38, R36 ;  /* 0x000000242621723e */ /* 0x000fe400000000ff */
[----:B------:R-:W-:Y:S02]  /*1d3e0*/  SHF.R.U64 R129, R129, 0x3, RZ ;  /* 0x0000000381817819 */ /* 0x000fe400000012ff */
[----:B------:R-:W-:Y:S02]  /*1d3f0*/  MOV R118, R118 ;  /* 0x0000007600767202 */ /* 0x000fe40000000f00 */
[----:B--2---:R-:W-:Y:S02]  /*1d400*/  F2FP.F16.F32.PACK_AB R4, R96, R170 ;  /* 0x000000aa6004723e */ /* 0x004fe400000000ff */
[----:B------:R-:W-:-:S02]  /*1d410*/  F2FP.F16.F32.PACK_AB R5, R46, R44 ;  /* 0x0000002c2e05723e */ /* 0x000fc400000000ff */
[----:B------:R-:W-:Y:S02]  /*1d420*/  F2FP.F16.F32.PACK_AB R6, R100, R171 ;  /* 0x000000ab6406723e */ /* 0x000fe400000000ff */
[----:B------:R-:W-:Y:S01]  /*1d430*/  F2FP.F16.F32.PACK_AB R7, R54, R52 ;  /* 0x000000343607723e */ /* 0x000fe200000000ff */
[----:B------:R-:W-:Y:S01]  /*1d440*/  STSM.16.M88.4 [R112], R28 ;  /* 0x0000001c70007844 */ /* 0x000fe20000000200 */
[----:B------:R-:W-:Y:S02]  /*1d450*/  MOV R124, R124 ;  /* 0x0000007c007c7202 */ /* 0x000fe40000000f00 */
[----:B----4-:R-:W-:Y:S02]  /*1d460*/  F2FP.F16.F32.PACK_AB R8, R152, R172 ;  /* 0x000000ac9808723e */ /* 0x010fe400000000ff */
[----:B------:R-:W-:Y:S02]  /*1d470*/  F2FP.F16.F32.PACK_AB R9, R60, R56 ;  /* 0x000000383c09723e */ /* 0x000fe400000000ff */
[----:B------:R-:W-:-:S02]  /*1d480*/  F2FP.F16.F32.PACK_AB R10, R153, R173 ;  /* 0x000000ad990a723e */ /* 0x000fc400000000ff */
[----:B------:R-:W-:Y:S01]  /*1d490*/  F2FP.F16.F32.PACK_AB R11, R68, R64 ;  /* 0x00000040440b723e */ /* 0x000fe200000000ff */
[----:B------:R-:W-:Y:S01]  /*1d4a0*/  STSM.16.M88.4 [R114], R48 ;  /* 0x0000003072007844 */ /* 0x000fe20000000200 */
[----:B------:R-:W-:Y:S01]  /*1d4b0*/  LOP3.LUT R126, R127, R126, RZ, 0x3c, !PT ;  /* 0x0000007e7f7e7212 */ /* 0x000fe200078e3cff */
[--C-:B------:R-:W-:Y:S01]  /*1d4c0*/  IMAD.X R127, RZ, RZ, R95.reuse, P6 ;  /* 0x000000ffff7f7224 */ /* 0x100fe200030e065f */
[----:B------:R-:W-:Y:S01]  /*1d4d0*/  LOP3.LUT R128, R129, R128, RZ, 0x3c, !PT ;  /* 0x0000008081807212 */ /* 0x000fe200078e3cff */
[----:B------:R-:W-:Y:S01]  /*1d4e0*/  STSM.16.M88.4 [R116], R32 ;  /* 0x0000002074007844 */ /* 0x000fe20000000200 */
[----:B------:R-:W-:Y:S01]  /*1d4f0*/  IADD3.X R129, RZ, R95, RZ, P5, !PT ;  /* 0x0000005fff817210 */ /* 0x000fe20002ffe4ff */
[----:B------:R-:W-:Y:S02]  /*1d500*/  IMAD.X R95, RZ, RZ, R95, P1 ;  /* 0x000000ffff5f7224 */ /* 0x000fe400008e065f */
[----:B------:R-:W-:Y:S01]  /*1d510*/  STSM.16.M88.4 [R118], R4 ;  /* 0x0000000476007844 */ /* 0x000fe20000000200 */
[----:B------:R-:W-:-:S03]  /*1d520*/  MOV R126, R126 ;  /* 0x0000007e007e7202 */ /* 0x000fc60000000f00 */
[----:B------:R3:W-:Y:S01]  /*1d530*/  STSM.16.M88.4 [R124], R8 ;  /* 0x000000087c007844 */ /* 0x0007e20000000200 */
[----:B------:R-:W-:Y:S02]  /*1d540*/  F2FP.F16.F32.PACK_AB R12, R154, R174 ;  /* 0x000000ae9a0c723e */ /* 0x000fe400000000ff */
[----:B------:R-:W-:Y:S02]  /*1d550*/  F2FP.F16.F32.PACK_AB R13, R76, R72 ;  /* 0x000000484c0d723e */ /* 0x000fe400000000ff */
[----:B------:R-:W-:Y:S02]  /*1d560*/  F2FP.F16.F32.PACK_AB R14, R155, R175 ;  /* 0x000000af9b0e723e */ /* 0x000fe400000000ff */
[----:B------:R-:W-:Y:S02]  /*1d570*/  F2FP.F16.F32.PACK_AB R15, R84, R80 ;  /* 0x00000050540f723e */ /* 0x000fe400000000ff */
[----:B------:R-:W-:Y:S02]  /*1d580*/  ISETP.NE.U32.AND P0, PT, RZ, UR4, PT ;  /* 0x00000004ff007c0c */ /* 0x000fe4000bf05070 */
[----:B------:R-:W-:-:S02]  /*1d590*/  MOV R128, R128 ;  /* 0x0000008000807202 */ /* 0x000fc40000000f00 */
[----:B------:R-:W-:Y:S02]  /*1d5a0*/  F2FP.F16.F32.PACK_AB R157, R92, R88 ;  /* 0x000000585c9d723e */ /* 0x000fe400000000ff */
[----:B---3--:R-:W-:Y:S02]  /*1d5b0*/  SHF.L.U64.HI R9, R230, 0x2, R120 ;  /* 0x00000002e6097819 */ /* 0x008fe40000010278 */
[----:B------:R-:W-:Y:S02]  /*1d5c0*/  IADD3 R10, P1, R233, UR4, RZ ;  /* 0x00000004e90a7c10 */ /* 0x000fe4000ff3e0ff */
[----:B------:R-:W-:Y:S02]  /*1d5d0*/  F2FP.F16.F32.PACK_AB R158, R133, R132 ;  /* 0x00000084859e723e */ /* 0x000fe400000000ff */
[----:B------:R-:W-:Y:S02]  /*1d5e0*/  F2FP.F16.F32.PACK_AB R159, R135, R134 ;  /* 0x00000086879f723e */ /* 0x000fe400000000ff */
[----:B------:R-:W-:-:S02]  /*1d5f0*/  IADD3.X R11, R9, UR5, RZ, P1, !PT ;  /* 0x00000005090b7c10 */ /* 0x000fc40008ffe4ff */
[----:B------:R-:W-:Y:S02]  /*1d600*/  MOV R94, R94 ;  /* 0x0000005e005e7202 */ /* 0x000fe40000000f00 */
[----:B------:R-:W-:Y:S02]  /*1d610*/  F2FP.F16.F32.PACK_AB R4, R145, R2 ;  /* 0x000000029104723e */ /* 0x000fe400000000ff */
[----:B------:R-:W-:Y:S02]  /*1d620*/  F2FP.F16.F32.PACK_AB R5, R147, R146 ;  /* 0x000000929305723e */ /* 0x000fe400000000ff */
[----:B------:R-:W-:Y:S02]  /*1d630*/  F2FP.F16.F32.PACK_AB R6, R149, R148 ;  /* 0x000000949506723e */ /* 0x000fe400000000ff */
[----:B------:R-:W-:Y:S02]  /*1d640*/  F2FP.F16.F32.PACK_AB R7, R151, R150 ;  /* 0x000000969707723e */ /* 0x000fe400000000ff */
[----:B-1----:R-:W-:Y:S01]  /*1d650*/  ISETP.NE.AND P1, PT, R78, 0x1, PT ;  /* 0x000000014e00780c */ /* 0x002fe20003f25270 */
[----:B------:R1:W-:Y:S01]  /*1d660*/  STSM.16.M88.4 [R126], R12 ;  /* 0x0000000c7e007844 */ /* 0x0003e20000000200 */
[----:B------:R-:W-:Y:S01]  /*1d670*/  ISETP.NE.AND.EX P0, PT, RZ, UR5, PT, P0 ;  /* 0x00000005ff007c0c */ /* 0x000fe2000bf05300 */
[----:B------:R-:W-:-:S02]  /*1d680*/  ULDC.64 UR4, c[0x0][0xc08] ;  /* 0x0003020000047ab9 */ /* 0x000fc40000000a00 */
[----:B------:R-:W-:Y:S01]  /*1d690*/  STSM.16.M88.4 [R128], R156 ;  /* 0x0000009c80007844 */ /* 0x000fe20000000200 */
[----:B------:R-:W-:-:S03]  /*1d6a0*/  ISETP.NE.U32.AND P2, PT, RZ, UR4, PT ;  /* 0x00000004ff007c0c */ /* 0x000fc6000bf45070 */
[----:B------:R-:W-:Y:S01]  /*1d6b0*/  STSM.16.M88.4 [R37], R136 ;  /* 0x0000008825007844 */ /* 0x000fe20000000200 */
[----:B------:R-:W-:-:S03]  /*1d6c0*/  ISETP.NE.AND.EX P2, PT, RZ, UR5, PT, P2 ;  /* 0x00000005ff007c0c */ /* 0x000fc6000bf45320 */
[----:B------:R2:W-:Y:S01]  /*1d6d0*/  STSM.16.M88.4 [R94], R4 ;  /* 0x000000045e007844 */ /* 0x0005e20000000200 */
[----:B------:R-:W3:Y:S08]  /*1d6e0*/  @P1 LDC R2, c[0x0][0xbec] ;  /* 0x0002fb00ff021b82 */ /* 0x000ef00000000800 */
[----:B-1----:R-:W1:Y:S08]  /*1d6f0*/  @P1 LDC R15, c[0x0][0xbf0] ;  /* 0x0002fc00ff0f1b82 */ /* 0x002e700000000800 */
[----:B------:R-:W-:Y:S01]  /*1d700*/  BAR.SYNC.DEFER_BLOCKING 0x1, 0x100 ;  /* 0x0044000000007b1d */ /* 0x000fe20000010000 */
[----:B------:R-:W-:-:S02]  /*1d710*/  @P2 IADD3 R8, P3, R233, UR4, RZ ;  /* 0x00000004e9082c10 */ /* 0x000fc4000ff7e0ff */
[----:B------:R-:W-:-:S03]  /*1d720*/  MOV R76, RZ ;  /* 0x000000ff004c7202 */ /* 0x000fc60000000f00 */
[----:B------:R-:W-:Y:S01]  /*1d730*/  ULDC UR4, c[0x0][0xa88] ;  /* 0x0002a20000047ab9 */ /* 0x000fe20000000800 */
[----:B------:R-:W-:Y:S01]  /*1d740*/  @P2 IADD3.X R9, R9, UR5, RZ, P3, !PT ;  /* 0x0000000509092c10 */ /* 0x000fe20009ffe4ff */
[----:B--2---:R-:W-:Y:S01]  /*1d750*/  IMAD.U32 R7, RZ, RZ, UR4 ;  /* 0x00000004ff077e24 */ /* 0x004fe2000f8e00ff */
[----:B------:R2:W5:Y:S05]  /*1d760*/  @P0 LDG.E R76, desc[UR6][R10.64] ;  /* 0x000000060a4c0981 */ /* 0x00056a000c1e1900 */
[----:B------:R2:W5:Y:S01]  /*1d770*/  @P2 LDG.E R7, desc[UR6][R8.64] ;  /* 0x0000000608072981 */ /* 0x000562000c1e1900 */
[----:B------:R-:W-:Y:S05]  /*1d780*/  @P2 BRA `(.L_x_853) ;  /* 0x0000000000142947 */ /* 0x000fea0003800000 */
[----:B------:R-:W-:Y:S05]  /*1d790*/  @!P0 BRA `(.L_x_853) ;  /* 0x0000000000108947 */ /* 0x000fea0003800000 */
[----:B------:R-:W-:Y:S02]  /*1d7a0*/  ULDC.64 UR4, c[0x0][0x208] ;  /* 0x0000820000047ab9 */ /* 0x000fe40000000a00 */
[----:B------:R-:W4:Y:S04]  /*1d7b0*/  LDG.E R4, desc[UR4][R10.64] ;  /* 0x000000040a047981 */ /* 0x000f28000c1e1900 */
[----:B-----5:R-:W4:Y:S02]  /*1d7c0*/  LDG.E R7, desc[UR4][R10.64+0x4] ;  /* 0x000004040a077981 */ /* 0x020f24000c1e1900 */
[----:B----4-:R-:W-:-:S07]  /*1d7d0*/  IMAD.IADD R7, R7, 0x1, -R4 ;  /* 0x0000000107077824 */ /* 0x010fce00078e0a04 */
.L_x_853:
[----:B------:R-:W4:Y:S01]  /*1d7e0*/  LDL R4, [R1+0x90] ;  /* 0x0000900001047983 */ /* 0x000f220000100800 */
[----:B------:R-:W-:Y:S01]  /*1d7f0*/  SHF.R.S32.HI R80, RZ, 0x1f, R231 ;  /* 0x0000001fff507819 */ /* 0x000fe200000114e7 */
[----:B------:R-:W-:Y:S01]  /*1d800*/  ULDC.64 UR4, c[0x0][0xb90] ;  /* 0x0002e40000047ab9 */ /* 0x000fe20000000a00 */
[----:B-----5:R-:W-:Y:S01]  /*1d810*/  SHF.R.S32.HI R77, RZ, 0x1f, R76 ;  /* 0x0000001fff4d7819 */ /* 0x020fe2000001144c */
[----:B--2---:R-:W2:Y:S01]  /*1d820*/  LDL R10, [R1+0x88] ;  /* 0x00008800010a7983 */ /* 0x004ea20000100800 */
[----:B------:R-:W-:Y:S01]  /*1d830*/  IMAD.SHL.U32 R6, R212, 0x40, RZ ;  /* 0x00000040d4067824 */ /* 0x000fe200078e00ff */
[----:B------:R-:W-:Y:S02]  /*1d840*/  SEL R79, R120, RZ, !P0 ;  /* 0x000000ff784f7207 */ /* 0x000fe40004000000 */
[----:B------:R-:W-:Y:S01]  /*1d850*/  SEL R230, R230, RZ, !P0 ;  /* 0x000000ffe6e67207 */ /* 0x000fe20004000000 */
[----:B------:R-:W0:Y:S01]  /*1d860*/  S2R R14, SR_TID.X ;  /* 0x00000000000e7919 */ /* 0x000e220000002100 */
[----:B------:R-:W-:Y:S01]  /*1d870*/  IADD3 R11, R16, R6, RZ ;  /* 0x00000006100b7210 */ /* 0x000fe20007ffe0ff */
[----:B------:R-:W-:Y:S01]  /*1d880*/  ULDC.64 UR6, c[0x0][0x208] ;  /* 0x0000820000067ab9 */ /* 0x000fe20000000a00 */
[----:B------:R-:W2:Y:S03]  /*1d890*/  @P1 LDC R81, c[0x0][0xbec] ;  /* 0x0002fb00ff511b82 */ /* 0x000ea60000000800 */
[----:B------:R-:W-:-:S03]  /*1d8a0*/  IMAD.WIDE R20, R11, 0x2, R20 ;  /* 0x000000020b147825 */ /* 0x000fc600078e0214 */
[----:B------:R-:W-:-:S04]  /*1d8b0*/  IADD3 R33, P2, R20, 0x5000, RZ ;  /* 0x0000500014217810 */ /* 0x000fc80007f5e0ff */
[----:B------:R-:W-:-:S04]  /*1d8c0*/  LOP3.LUT R32, R33, 0x380, RZ, 0xc0, !PT ;  /* 0x0000038021207812 */ /* 0x000fc800078ec0ff */
[----:B------:R-:W-:Y:S02]  /*1d8d0*/  SHF.R.U64 R32, R32, 0x3, RZ ;  /* 0x0000000320207819 */ /* 0x000fe400000012ff */
[----:B------:R-:W-:Y:S01]  /*1d8e0*/  IADD3 R29, P3, R20, 0x4000, RZ ;  /* 0x00004000141d7810 */ /* 0x000fe20007f7e0ff */
[----:B0-----:R-:W-:Y:S01]  /*1d8f0*/  VIADD R14, R14, 0xffffff80 ;  /* 0xffffff800e0e7836 */ /* 0x001fe20000000000 */
[----:B------:R-:W-:Y:S01]  /*1d900*/  LOP3.LUT R32, R32, R33, RZ, 0x3c, !PT ;  /* 0x0000002120207212 */ /* 0x000fe200078e3cff */
[----:B------:R-:W-:Y:S01]  /*1d910*/  IMAD.X R33, RZ, RZ, R21, P2 ;  /* 0x000000ffff217224 */ /* 0x000fe200010e0615 */
[----:B------:R-:W-:Y:S02]  /*1d920*/  IADD3 R57, P2, R20, 0xb000, RZ ;  /* 0x0000b00014397810 */ /* 0x000fe40007f5e0ff */
[----:B------:R-:W-:Y:S02]  /*1d930*/  LOP3.LUT R28, R29, 0x380, RZ, 0xc0, !PT ;  /* 0x000003801d1c7812 */ /* 0x000fe400078ec0ff */
[----:B------:R-:W-:-:S02]  /*1d940*/  LOP3.LUT R56, R57, 0x380, RZ, 0xc0, !PT ;  /* 0x0000038039387812 */ /* 0x000fc400078ec0ff */
[----:B------:R-:W-:Y:S02]  /*1d950*/  SHF.R.U64 R28, R28, 0x3, RZ ;  /* 0x000000031c1c7819 */ /* 0x000fe400000012ff */
[----:B------:R-:W-:Y:S02]  /*1d960*/  SHF.R.U64 R56, R56, 0x3, RZ ;  /* 0x0000000338387819 */ /* 0x000fe400000012ff */
[----:B------:R-:W-:Y:S01]  /*1d970*/  LOP3.LUT R28, R28, R29, RZ, 0x3c, !PT ;  /* 0x0000001d1c1c7212 */ /* 0x000fe200078e3cff */
[----:B------:R-:W-:Y:S01]  /*1d980*/  IMAD.X R29, RZ, RZ, R21, P3 ;  /* 0x000000ffff1d7224 */ /* 0x000fe200018e0615 */
[C---:B------:R-:W-:Y:S02]  /*1d990*/  IADD3 R53, P3, R20.reuse, 0xa000, RZ ;  /* 0x0000a00014357810 */ /* 0x040fe40007f7e0ff */
[----:B------:R-:W-:Y:S02]  /*1d9a0*/  IADD3 R37, P6, R20, 0x6000, RZ ;  /* 0x0000600014257810 */ /* 0x000fe40007fde0ff */
[----:B------:R-:W-:-:S02]  /*1d9b0*/  LOP3.LUT R56, R56, R57, RZ, 0x3c, !PT ;  /* 0x0000003938387212 */ /* 0x000fc400078e3cff */
[----:B------:R-:W-:Y:S02]  /*1d9c0*/  IADD3.X R57, RZ, R21, RZ, P2, !PT ;  /* 0x00000015ff397210 */ /* 0x000fe400017fe4ff */
[----:B------:R-:W-:Y:S02]  /*1d9d0*/  LOP3.LUT R52, R53, 0x380, RZ, 0xc0, !PT ;  /* 0x0000038035347812 */ /* 0x000fe400078ec0ff */
[----:B------:R-:W-:Y:S02]  /*1d9e0*/  LOP3.LUT R36, R37, 0x380, RZ, 0xc0, !PT ;  /* 0x0000038025247812 */ /* 0x000fe400078ec0ff */
[----:B------:R-:W-:Y:S02]  /*1d9f0*/  SHF.R.U64 R52, R52, 0x3, RZ ;  /* 0x0000000334347819 */ /* 0x000fe400000012ff */
[----:B------:R-:W-:Y:S02]  /*1da00*/  SHF.R.U64 R36, R36, 0x3, RZ ;  /* 0x0000000324247819 */ /* 0x000fe400000012ff */
[----:B------:R-:W-:Y:S01]  /*1da10*/  LOP3.LUT R52, R52, R53, RZ, 0x3c, !PT ;  /* 0x0000003534347212 */ /* 0x000fe200078e3cff */
[----:B------:R-:W-:Y:S01]  /*1da20*/  IMAD.X R53, RZ, RZ, R21, P3 ;  /* 0x000000ffff357224 */ /* 0x000fe200018e0615 */
[----:B------:R-:W-:-:S02]  /*1da30*/  LOP3.LUT R36, R36, R37, RZ, 0x3c, !PT ;  /* 0x0000002524247212 */ /* 0x000fc400078e3cff */
[----:B------:R-:W-:Y:S02]  /*1da40*/  IADD3.X R37, RZ, R21, RZ, P6, !PT ;  /* 0x00000015ff257210 */ /* 0x000fe400037fe4ff */
[----:B------:R-:W-:-:S04]  /*1da50*/  IADD3 R61, P6, R20, 0xc000, RZ ;  /* 0x0000c000143d7810 */ /* 0x000fc80007fde0ff */
[----:B------:R-:W-:-:S04]  /*1da60*/  LOP3.LUT R60, R61, 0x380, RZ, 0xc0, !PT ;  /* 0x000003803d3c7812 */ /* 0x000fc800078ec0ff */
[----:B------:R-:W-:-:S04]  /*1da70*/  SHF.R.U64 R60, R60, 0x3, RZ ;  /* 0x000000033c3c7819 */ /* 0x000fc800000012ff */
[----:B------:R-:W-:Y:S01]  /*1da80*/  LOP3.LUT R60, R60, R61, RZ, 0x3c, !PT ;  /* 0x0000003d3c3c7212 */ /* 0x000fe200078e3cff */
[----:B------:R-:W-:Y:S01]  /*1da90*/  IMAD.X R61, RZ, RZ, R21, P6 ;  /* 0x000000ffff3d7224 */ /* 0x000fe200030e0615 */
[C---:B------:R-:W-:Y:S01]  /*1daa0*/  LEA R85, R237.reuse, R212, 0x7 ;  /* 0x000000d4ed557211 */ /* 0x040fe200078e38ff */
[----:B------:R-:W-:Y:S01]  /*1dab0*/  BSSY B1, `(.L_x_854) ;  /* 0x00000b7000017945 */ /* 0x000fe20003800000 */
[----:B------:R-:W-:Y:S02]  /*1dac0*/  SHF.R.S32.HI R84, RZ, 0x1f, R235 ;  /* 0x0000001fff547819 */ /* 0x000fe400000114eb */
[----:B------:R-:W-:Y:S02]  /*1dad0*/  SHF.R.S32.HI R87, RZ, 0x1f, R218 ;  /* 0x0000001fff577819 */ /* 0x000fe400000114da */
[----:B------:R-:W-:Y:S02]  /*1dae0*/  SHF.R.S32.HI R86, RZ, 0x1f, R219 ;  /* 0x0000001fff567819 */ /* 0x000fe400000114db */
[----:B----4-:R-:W-:Y:S01]  /*1daf0*/  LEA R25, R237, R4, 0x7 ;  /* 0x00000004ed197211 */ /* 0x010fe200078e38ff */
[----:B------:R-:W-:-:S04]  /*1db00*/  IMAD R4, R80, UR4, RZ ;  /* 0x0000000450047c24 */ /* 0x000fc8000f8e02ff */
[----:B---3--:R-:W-:-:S04]  /*1db10*/  @P1 IMAD.HI.U32 R2, R25, R2, RZ ;  /* 0x0000000219021227 */ /* 0x008fc800078e00ff */
[----:B------:R-:W-:Y:S01]  /*1db20*/  IMAD.MOV.U32 R9, RZ, RZ, R25 ;  /* 0x000000ffff097224 */ /* 0x000fe200078e0019 */
[----:B-1----:R-:W-:Y:S01]  /*1db30*/  @P1 SHF.R.U32.HI R9, RZ, R15, R2 ;  /* 0x0000000fff091219 */ /* 0x002fe20000011602 */
[C---:B------:R-:W-:Y:S02]  /*1db40*/  IMAD R13, R231.reuse, UR5, R4 ;  /* 0x00000005e70d7c24 */ /* 0x040fe4000f8e0204 */
[----:B------:R-:W-:Y:S01]  /*1db50*/  IMAD.WIDE.U32 R4, R231, UR4, R76 ;  /* 0x00000004e7047c25 */ /* 0x000fe2000f8e004c */
[----:B------:R-:W-:-:S03]  /*1db60*/  ULDC.64 UR4, c[0x0][0xb98] ;  /* 0x0002e60000047ab9 */ /* 0x000fc60000000a00 */
[----:B------:R-:W-:Y:S02]  /*1db70*/  IMAD.IADD R5, R5, 0x1, R13 ;  /* 0x0000000105057824 */ /* 0x000fe400078e020d */
[----:B------:R-:W-:Y:S02]  /*1db80*/  IMAD.MOV R15, RZ, RZ, -R9 ;  /* 0x000000ffff0f7224 */ /* 0x000fe400078e0a09 */
[----:B------:R-:W-:Y:S02]  /*1db90*/  IMAD R13, R79, UR4, RZ ;  /* 0x000000044f0d7c24 */ /* 0x000fe4000f8e02ff */
[----:B------:R-:W-:-:S04]  /*1dba0*/  IMAD.WIDE.U32 R4, R230, UR4, R4 ;  /* 0x00000004e6047c25 */ /* 0x000fc8000f8e0004 */
[----:B------:R-:W-:Y:S01]  /*1dbb0*/  IMAD R11, R78, R15, R25 ;  /* 0x0000000f4e0b7224 */ /* 0x000fe200078e0219 */
[----:B------:R-:W-:Y:S01]  /*1dbc0*/  IADD3 R4, P0, R9, R4, RZ ;  /* 0x0000000409047210 */ /* 0x000fe20007f1e0ff */
[----:B------:R-:W-:Y:S01]  /*1dbd0*/  IMAD R6, R230, UR5, R13 ;  /* 0x00000005e6067c24 */ /* 0x000fe2000f8e020d */
[----:B------:R-:W-:Y:S01]  /*1dbe0*/  SHF.R.S32.HI R13, RZ, 0x1f, R9 ;  /* 0x0000001fff0d7819 */ /* 0x000fe20000011409 */
[----:B------:R-:W-:Y:S01]  /*1dbf0*/  ULDC.64 UR4, c[0x0][0xb88] ;  /* 0x0002e20000047ab9 */ /* 0x000fe20000000a00 */
[----:B------:R-:W-:Y:S02]  /*1dc00*/  SHF.R.S32.HI R2, RZ, 0x1f, R11 ;  /* 0x0000001fff027819 */ /* 0x000fe4000001140b */
[----:B------:R-:W-:-:S03]  /*1dc10*/  IADD3.X R5, R13, R5, R6, P0, !PT ;  /* 0x000000050d057210 */ /* 0x000fc600007fe406 */
[----:B------:R-:W-:Y:S02]  /*1dc20*/  IMAD R2, R2, UR4, RZ ;  /* 0x0000000402027c24 */ /* 0x000fe4000f8e02ff */
[----:B------:R-:W-:-:S04]  /*1dc30*/  IMAD.WIDE.U32 R4, R11, UR4, R4 ;  /* 0x000000040b047c25 */ /* 0x000fc8000f8e0004 */
[----:B------:R-:W-:Y:S01]  /*1dc40*/  IMAD R15, R11, UR5, R2 ;  /* 0x000000050b0f7c24 */ /* 0x000fe2000f8e0202 */
[----:B------:R-:W-:Y:S02]  /*1dc50*/  ULDC.64 UR4, c[0x0][0xb50] ;  /* 0x0002d40000047ab9 */ /* 0x000fe40000000a00 */
[----:B------:R-:W-:Y:S02]  /*1dc60*/  LEA R6, P0, R4, UR4, 0x2 ;  /* 0x0000000404067c11 */ /* 0x000fe4000f8010ff */
[----:B------:R-:W-:-:S04]  /*1dc70*/  IADD3 R5, R5, R15, RZ ;  /* 0x0000000f05057210 */ /* 0x000fc80007ffe0ff */
[----:B------:R-:W-:Y:S02]  /*1dc80*/  LEA.HI.X R4, R4, UR5, R5, 0x2, P0 ;  /* 0x0000000504047c11 */ /* 0x000fe400080f1405 */
[C---:B------:R-:W-:Y:S02]  /*1dc90*/  IADD3 R9, P5, R20.reuse, 0x1000, RZ ;  /* 0x0000100014097810 */ /* 0x040fe40007fbe0ff */
[C---:B------:R-:W-:Y:S01]  /*1dca0*/  IADD3 R13, P4, R20.reuse, 0x2000, RZ ;  /* 0x00002000140d7810 */ /* 0x040fe20007f9e0ff */
[----:B------:R-:W-:Y:S01]  /*1dcb0*/  SHFL.IDX PT, R50, R6, RZ, 0x1c1f ;  /* 0x001c1fff06327589 */ /* 0x000fe200000e0000 */
[----:B------:R-:W-:Y:S01]  /*1dcc0*/  IADD3 R25, P0, R20, 0x3000, RZ ;  /* 0x0000300014197810 */ /* 0x000fe20007f1e0ff */
[----:B------:R-:W-:Y:S01]  /*1dcd0*/  IMAD R2, R7, R78, RZ ;  /* 0x0000004e07027224 */ /* 0x000fe200078e02ff */
[----:B--2---:R-:W-:Y:S01]  /*1dce0*/  LEA R15, R237, R10, 0x7 ;  /* 0x0000000aed0f7211 */ /* 0x004fe200078e38ff */
[----:B------:R-:W-:Y:S01]  /*1dcf0*/  SHFL.IDX PT, R54, R6, 0x1, 0x1c1f ;  /* 0x003c1f0006367f89 */ /* 0x000fe200000e0000 */
[----:B------:R-:W-:Y:S01]  /*1dd00*/  LOP3.LUT R24, R25, 0x380, RZ, 0xc0, !PT ;  /* 0x0000038019187812 */ /* 0x000fe200078ec0ff */
[----:B------:R-:W-:Y:S01]  /*1dd10*/  ULDC.64 UR4, c[0x0][0xaa0] ;  /* 0x0002a80000047ab9 */ /* 0x000fe20000000a00 */
[----:B------:R-:W-:-:S02]  /*1dd20*/  SHF.R.S32.HI R10, RZ, 0x1f, R14 ;  /* 0x0000001fff0a7819 */ /* 0x000fc4000001140e */
[----:B------:R-:W-:Y:S02]  /*1dd30*/  SHF.R.U64 R24, R24, 0x3, RZ ;  /* 0x0000000318187819 */ /* 0x000fe400000012ff */
[----:B------:R-:W-:Y:S02]  /*1dd40*/  LEA.HI R10, R10, R14, RZ, 0x7 ;  /* 0x0000000e0a0a7211 */ /* 0x000fe400078f38ff */
[----:B------:R-:W-:Y:S02]  /*1dd50*/  LOP3.LUT R24, R24, R25, RZ, 0x3c, !PT ;  /* 0x0000001918187212 */ /* 0x000fe400078e3cff */
[----:B------:R-:W-:Y:S02]  /*1dd60*/  IADD3.X R25, RZ, R21, RZ, P0, !PT ;  /* 0x00000015ff197210 */ /* 0x000fe400007fe4ff */
[----:B------:R-:W-:Y:S02]  /*1dd70*/  IADD3 R49, P0, R20, 0x9000, RZ ;  /* 0x0000900014317810 */ /* 0x000fe40007f1e0ff */
[----:B------:R-:W-:-:S02]  /*1dd80*/  LOP3.LUT R10, R10, 0xffffff80, RZ, 0xc0, !PT ;  /* 0xffffff800a0a7812 */ /* 0x000fc400078ec0ff */
[----:B------:R-:W-:Y:S01]  /*1dd90*/  LOP3.LUT R48, R49, 0x380, RZ, 0xc0, !PT ;  /* 0x0000038031307812 */ /* 0x000fe200078ec0ff */
[----:B------:R-:W0:Y:S01]  /*1dda0*/  SHFL.IDX PT, R51, R4, RZ, 0x1c1f ;  /* 0x001c1fff04337589 */ /* 0x000e2200000e0000 */
[----:B------:R-:W-:Y:S02]  /*1ddb0*/  LOP3.LUT R8, R9, 0x380, RZ, 0xc0, !PT ;  /* 0x0000038009087812 */ /* 0x000fe400078ec0ff */
[----:B------:R-:W-:Y:S01]  /*1ddc0*/  LOP3.LUT R12, R13, 0x380, RZ, 0xc0, !PT ;  /* 0x000003800d0c7812 */ /* 0x000fe200078ec0ff */
[----:B------:R-:W1:Y:S01]  /*1ddd0*/  SHFL.IDX PT, R55, R4, 0x1, 0x1c1f ;  /* 0x003c1f0004377f89 */ /* 0x000e6200000e0000 */
[----:B------:R-:W-:Y:S01]  /*1dde0*/  SHF.R.U64 R48, R48, 0x3, RZ ;  /* 0x0000000330307819 */ /* 0x000fe200000012ff */
[----:B------:R-:W-:Y:S01]  /*1ddf0*/  IMAD.IADD R10, R14, 0x1, -R10 ;  /* 0x000000010e0a7824 */ /* 0x000fe200078e0a0a */
[----:B------:R-:W-:Y:S02]  /*1de00*/  SHF.R.U64 R8, R8, 0x3, RZ ;  /* 0x0000000308087819 */ /* 0x000fe400000012ff */
[----:B------:R-:W-:-:S02]  /*1de10*/  SHF.R.U64 R12, R12, 0x3, RZ ;  /* 0x000000030c0c7819 */ /* 0x000fc400000012ff */
[----:B------:R-:W-:Y:S01]  /*1de20*/  LOP3.LUT R48, R48, R49, RZ, 0x3c, !PT ;  /* 0x0000003130307212 */ /* 0x000fe200078e3cff */
[----:B------:R-:W-:Y:S01]  /*1de30*/  VIADD R5, R15, 0x8 ;  /* 0x000000080f057836 */ /* 0x000fe20000000000 */
[----:B------:R-:W-:Y:S02]  /*1de40*/  IADD3.X R49, RZ, R21, RZ, P0, !PT ;  /* 0x00000015ff317210 */ /* 0x000fe400007fe4ff */
[----:B------:R-:W-:Y:S01]  /*1de50*/  LOP3.LUT R8, R8, R9, RZ, 0x3c, !PT ;  /* 0x0000000908087212 */ /* 0x000fe200078e3cff */
[--C-:B------:R-:W-:Y:S01]  /*1de60*/  IMAD.X R9, RZ, RZ, R21.reuse, P5 ;  /* 0x000000ffff097224 */ /* 0x100fe200028e0615 */
[----:B------:R-:W-:Y:S01]  /*1de70*/  LOP3.LUT R12, R12, R13, RZ, 0x3c, !PT ;  /* 0x0000000d0c0c7212 */ /* 0x000fe200078e3cff */
[----:B------:R-:W-:Y:S01]  /*1de80*/  IMAD.X R13, RZ, RZ, R21, P4 ;  /* 0x000000ffff0d7224 */ /* 0x000fe200020e0615 */
[----:B------:R-:W-:Y:S02]  /*1de90*/  LOP3.LUT P0, RZ, R10, 0x3, RZ, 0xc0, !PT ;  /* 0x000000030aff7812 */ /* 0x000fe4000780c0ff */
[----:B------:R-:W-:-:S02]  /*1dea0*/  IADD3 R41, P5, R20, 0x7000, RZ ;  /* 0x0000700014297810 */ /* 0x000fc40007fbe0ff */
[----:B------:R-:W-:Y:S02]  /*1deb0*/  IADD3 R45, P4, R20, 0x8000, RZ ;  /* 0x00008000142d7810 */ /* 0x000fe40007f9e0ff */
[-C--:B------:R-:W-:Y:S02]  /*1dec0*/  ISETP.GE.OR P2, PT, R15, R2.reuse, P0 ;  /* 0x000000020f00720c */ /* 0x080fe40000746670 */
[----:B------:R-:W-:Y:S02]  /*1ded0*/  ISETP.GE.OR P0, PT, R5, R2, P0 ;  /* 0x000000020500720c */ /* 0x000fe40000706670 */
[----:B------:R-:W-:Y:S02]  /*1dee0*/  LOP3.LUT R40, R41, 0x380, RZ, 0xc0, !PT ;  /* 0x0000038029287812 */ /* 0x000fe400078ec0ff */
[----:B------:R-:W-:Y:S02]  /*1def0*/  LOP3.LUT R44, R45, 0x380, RZ, 0xc0, !PT ;  /* 0x000003802d2c7812 */ /* 0x000fe400078ec0ff */
[----:B------:R-:W-:-:S02]  /*1df00*/  SHF.R.U64 R40, R40, 0x3, RZ ;  /* 0x0000000328287819 */ /* 0x000fc400000012ff */
[----:B------:R-:W-:Y:S02]  /*1df10*/  SHF.R.U64 R44, R44, 0x3, RZ ;  /* 0x000000032c2c7819 */ /* 0x000fe400000012ff */
[----:B------:R-:W-:Y:S01]  /*1df20*/  LOP3.LUT R40, R40, R41, RZ, 0x3c, !PT ;  /* 0x0000002928287212 */ /* 0x000fe200078e3cff */
[--C-:B------:R-:W-:Y:S01]  /*1df30*/  IMAD.X R41, RZ, RZ, R21.reuse, P5 ;  /* 0x000000ffff297224 */ /* 0x100fe200028e0615 */
[----:B------:R-:W-:Y:S01]  /*1df40*/  LOP3.LUT R44, R44, R45, RZ, 0x3c, !PT ;  /* 0x0000002d2c2c7212 */ /* 0x000fe200078e3cff */
[----:B------:R-:W-:Y:S01]  /*1df50*/  IMAD.X R45, RZ, RZ, R21, P4 ;  /* 0x000000ffff2d7224 */ /* 0x000fe200020e0615 */
[C---:B------:R-:W-:Y:S01]  /*1df60*/  IADD3 R7, P3, R20.reuse, 0xf000, RZ ;  /* 0x0000f00014077810 */ /* 0x040fe20007f7e0ff */
[----:B0-----:R-:W-:Y:S01]  /*1df70*/  @!P2 ST.E desc[UR6][R50.64], R0 ;  /* 0x000000003200a985 */ /* 0x001fe2000c101906 */
[C---:B------:R-:W-:Y:S02]  /*1df80*/  IADD3 R65, P5, R20.reuse, 0xd000, RZ ;  /* 0x0000d00014417810 */ /* 0x040fe40007fbe0ff */
[----:B------:R-:W-:-:S02]  /*1df90*/  IADD3 R69, P4, R20, 0xe000, RZ ;  /* 0x0000e00014457810 */ /* 0x000fc40007f9e0ff */
[----:B------:R-:W-:Y:S01]  /*1dfa0*/  LOP3.LUT R11, R20, 0x380, RZ, 0xc0, !PT ;  /* 0x00000380140b7812 */ /* 0x000fe200078ec0ff */
[----:B-1----:R0:W-:Y:S01]  /*1dfb0*/  @!P0 ST.E desc[UR6][R54.64], R3 ;  /* 0x0000000336008985 */ /* 0x0021e2000c101906 */
[----:B------:R-:W-:Y:S02]  /*1dfc0*/  LOP3.LUT R4, R7, 0x380, RZ, 0xc0, !PT ;  /* 0x0000038007047812 */ /* 0x000fe400078ec0ff */
[----:B------:R-:W-:Y:S01]  /*1dfd0*/  LOP3.LUT R64, R65, 0x380, RZ, 0xc0, !PT ;  /* 0x0000038041407812 */ /* 0x000fe200078ec0ff */
[----:B------:R-:W-:Y:S01]  /*1dfe0*/  IMAD.X R73, RZ, RZ, R21, P3 ;  /* 0x000000ffff497224 */ /* 0x000fe200018e0615 */
[----:B------:R-:W-:Y:S01]  /*1dff0*/  LOP3.LUT R68, R69, 0x380, RZ, 0xc0, !PT ;  /* 0x0000038045447812 */ /* 0x000fe200078ec0ff */
[----:B------:R-:W5:Y:S01]  /*1e000*/  LD.E.128 R12, desc[UR6][R12.64] ;  /* 0x000000060c0c7980 */ /* 0x000f62000c101d00 */
[----:B------:R-:W-:Y:S01]  /*1e010*/  SHF.R.U64 R11, R11, 0x3, RZ ;  /* 0x000000030b0b7819 */ /* 0x000fe200000012ff */
[----:B0-----:R-:W-:Y:S01]  /*1e020*/  IMAD R3, R77, UR4, RZ ;  /* 0x000000044d037c24 */ /* 0x001fe2000f8e02ff */
[----:B------:R-:W-:Y:S01]  /*1e030*/  LEA R0, R232, R212, 0x5 ;  /* 0x000000d4e8007211 */ /* 0x000fe200078e28ff */
[----:B------:R-:W0:Y:S01]  /*1e040*/  @P1 LDC R77, c[0x0][0xbf0] ;  /* 0x0002fc00ff4d1b82 */ /* 0x000e220000000800 */
[----:B------:R-:W-:Y:S01]  /*1e050*/  SHF.R.U64 R4, R4, 0x3, RZ ;  /* 0x0000000304047819 */ /* 0x000fe200000012ff */
[----:B------:R-:W5:Y:S01]  /*1e060*/  LD.E.128 R24, desc[UR6][R24.64] ;  /* 0x0000000618187980 */ /* 0x000f62000c101d00 */
[----:B------:R-:W-:-:S02]  /*1e070*/  SHF.R.U64 R64, R64, 0x3, RZ ;  /* 0x0000000340407819 */ /* 0x000fc400000012ff */
[----:B------:R-:W-:Y:S01]  /*1e080*/  SHF.R.U64 R68, R68, 0x3, RZ ;  /* 0x0000000344447819 */ /* 0x000fe200000012ff */
[----:B------:R-:W5:Y:S01]  /*1e090*/  LD.E.128 R28, desc[UR6][R28.64] ;  /* 0x000000061c1c7980 */ /* 0x000f62000c101d00 */
[----:B------:R-:W-:Y:S02]  /*1e0a0*/  LOP3.LUT R20, R11, R20, RZ, 0x3c, !PT ;  /* 0x000000140b147212 */ /* 0x000fe400078e3cff */
[----:B------:R-:W-:Y:S01]  /*1e0b0*/  LOP3.LUT R64, R64, R65, RZ, 0x3c, !PT ;  /* 0x0000004140407212 */ /* 0x000fe200078e3cff */
[----:B------:R-:W-:Y:S01]  /*1e0c0*/  IMAD.X R65, RZ, RZ, R21, P5 ;  /* 0x000000ffff417224 */ /* 0x000fe200028e0615 */
[----:B------:R-:W-:Y:S01]  /*1e0d0*/  LOP3.LUT R68, R68, R69, RZ, 0x3c, !PT ;  /* 0x0000004544447212 */ /* 0x000fe200078e3cff */
[----:B------:R-:W-:Y:S01]  /*1e0e0*/  IMAD R3, R76, UR5, R3 ;  /* 0x000000054c037c24 */ /* 0x000fe2000f8e0203 */
[----:B------:R-:W-:Y:S01]  /*1e0f0*/  LOP3.LUT R72, R4, R7, RZ, 0x3c, !PT ;  /* 0x0000000704487212 */ /* 0x000fe200078e3cff */
[----:B------:R-:W5:Y:S01]  /*1e100*/  LD.E.128 R8, desc[UR6][R8.64] ;  /* 0x0000000608087980 */ /* 0x000f62000c101d00 */
[----:B------:R-:W-:-:S03]  /*1e110*/  IADD3.X R69, RZ, R21, RZ, P4, !PT ;  /* 0x00000015ff457210 */ /* 0x000fc600027fe4ff */
[----:B------:R1:W5:Y:S04]  /*1e120*/  LD.E.128 R4, desc[UR6][R20.64] ;  /* 0x0000000614047980 */ /* 0x000368000c101d00 */
[----:B------:R-:W5:Y:S04]  /*1e130*/  LD.E.128 R32, desc[UR6][R32.64] ;  /* 0x0000000620207980 */ /* 0x000f68000c101d00 */
[----:B------:R-:W5:Y:S01]  /*1e140*/  LD.E.128 R36, desc[UR6][R36.64] ;  /* 0x0000000624247980 */ /* 0x000f62000c101d00 */
[----:B-1----:R-:W-:Y:S01]  /*1e150*/  IMAD.WIDE.U32 R20, R76, UR4, RZ ;  /* 0x000000044c147c25 */ /* 0x002fe2000f8e00ff */
[----:B------:R-:W-:-:S02]  /*1e160*/  ULDC.64 UR4, c[0x0][0xae8] ;  /* 0x0002ba0000047ab9 */ /* 0x000fc40000000a00 */
[----:B------:R-:W5:Y:S01]  /*1e170*/  LD.E.128 R40, desc[UR6][R40.64] ;  /* 0x0000000628287980 */ /* 0x000f62000c101d00 */
[----:B------:R-:W-:Y:S02]  /*1e180*/  IMAD.IADD R21, R21, 0x1, R3 ;  /* 0x0000000115157824 */ /* 0x000fe400078e0203 */
[----:B------:R-:W-:Y:S01]  /*1e190*/  IMAD R80, R80, UR4, RZ ;  /* 0x0000000450507c24 */ /* 0x000fe2000f8e02ff */
[----:B------:R-:W5:Y:S01]  /*1e1a0*/  LD.E.128 R44, desc[UR6][R44.64] ;  /* 0x000000062c2c7980 */ /* 0x000f62000c101d00 */
[----:B------:R-:W-:Y:S02]  /*1e1b0*/  IMAD R76, R237, 0x80, R0 ;  /* 0x00000080ed4c7824 */ /* 0x000fe400078e0200 */
[C---:B------:R-:W-:Y:S01]  /*1e1c0*/  IMAD R3, R231.reuse, UR5, R80 ;  /* 0x00000005e7037c24 */ /* 0x040fe2000f8e0250 */
[----:B------:R-:W5:Y:S01]  /*1e1d0*/  LD.E.128 R48, desc[UR6][R48.64] ;  /* 0x0000000630307980 */ /* 0x000f62000c101d00 */
[----:B------:R-:W-:Y:S01]  /*1e1e0*/  IMAD.WIDE.U32 R20, R231, UR4, R20 ;  /* 0x00000004e7147c25 */ /* 0x000fe2000f8e0014 */
[----:B------:R-:W-:-:S02]  /*1e1f0*/  ULDC.64 UR4, c[0x0][0xaf0] ;  /* 0x0002bc0000047ab9 */ /* 0x000fc40000000a00 */
[----:B------:R-:W5:Y:S01]  /*1e200*/  LD.E.128 R52, desc[UR6][R52.64] ;  /* 0x0000000634347980 */ /* 0x000f62000c101d00 */
[----:B------:R-:W-:-:S03]  /*1e210*/  @P1 IMAD.HI.U32 R0, R76, R81, RZ ;  /* 0x000000514c001227 */ /* 0x000fc600078e00ff */
[----:B------:R-:W5:Y:S01]  /*1e220*/  LD.E.128 R56, desc[UR6][R56.64] ;  /* 0x0000000638387980 */ /* 0x000f62000c101d00 */
[----:B------:R-:W-:Y:S01]  /*1e230*/  IMAD.IADD R21, R21, 0x1, R3 ;  /* 0x0000000115157824 */ /* 0x000fe200078e0203 */
[----:B------:R-:W-:Y:S01]  /*1e240*/  MOV R3, R76 ;  /* 0x0000004c00037202 */ /* 0x000fe20000000f00 */
[----:B------:R-:W-:Y:S01]  /*1e250*/  IMAD R79, R79, UR4, RZ ;  /* 0x000000044f4f7c24 */ /* 0x000fe2000f8e02ff */
[----:B0-----:R-:W-:Y:S01]  /*1e260*/  @P1 SHF.R.U32.HI R3, RZ, R77, R0 ;  /* 0x0000004dff031219 */ /* 0x001fe20000011600 */
[----:B------:R-:W5:Y:S02]  /*1e270*/  LD.E.128 R60, desc[UR6][R60.64] ;  /* 0x000000063c3c7980 */ /* 0x000f64000c101d00 */
[C---:B------:R-:W-:Y:S01]  /*1e280*/  IMAD R79, R230.reuse, UR5, R79 ;  /* 0x00000005e64f7c24 */ /* 0x040fe2000f8e024f */
[--C-:B------:R-:W-:Y:S01]  /*1e290*/  SHF.R.S32.HI R0, RZ, 0x1f, R3.reuse ;  /* 0x0000001fff007819 */ /* 0x100fe20000011403 */
[----:B------:R-:W-:Y:S01]  /*1e2a0*/  IMAD.MOV R77, RZ, RZ, -R3 ;  /* 0x000000ffff4d7224 */ /* 0x000fe200078e0a03 */
[----:B------:R-:W5:Y:S01]  /*1e2b0*/  LD.E.128 R64, desc[UR6][R64.64] ;  /* 0x0000000640407980 */ /* 0x000f62000c101d00 */
[----:B------:R-:W-:Y:S01]  /*1e2c0*/  IMAD.WIDE.U32 R230, R230, UR4, R20 ;  /* 0x00000004e6e67c25 */ /* 0x000fe2000f8e0014 */
[----:B------:R-:W-:-:S02]  /*1e2d0*/  ULDC.64 UR4, c[0x0][0xae0] ;  /* 0x0002b80000047ab9 */ /* 0x000fc40000000a00 */
[----:B------:R-:W5:Y:S01]  /*1e2e0*/  LD.E.128 R68, desc[UR6][R68.64] ;  /* 0x0000000644447980 */ /* 0x000f62000c101d00 */
[----:B------:R-:W-:Y:S02]  /*1e2f0*/  IMAD R0, R0, UR4, RZ ;  /* 0x0000000400007c24 */ /* 0x000fe4000f8e02ff */
[----:B------:R-:W-:Y:S01]  /*1e300*/  IMAD R77, R78, R77, R76 ;  /* 0x0000004d4e4d7224 */ /* 0x000fe200078e024c */
[----:B------:R-:W5:Y:S01]  /*1e310*/  LD.E.128 R72, desc[UR6][R72.64] ;  /* 0x0000000648487980 */ /* 0x000f62000c101d00 */
[----:B------:R-:W-:Y:S02]  /*1e320*/  IMAD.IADD R231, R231, 0x1, R79 ;  /* 0x00000001e7e77824 */ /* 0x000fe400078e024f */
[C---:B------:R-:W-:Y:S01]  /*1e330*/  IMAD R79, R3.reuse, UR5, R0 ;  /* 0x00000005034f7c24 */ /* 0x040fe2000f8e0200 */
[----:B------:R-:W-:Y:S01]  /*1e340*/  @!PT LDS RZ, [RZ] ;  /* 0x00000000fffff984 */ /* 0x000fe20000000800 */
[----:B------:R-:W-:Y:S01]  /*1e350*/  @!PT LDS RZ, [RZ] ;  /* 0x00000000fffff984 */ /* 0x000fe20000000800 */
[----:B------:R-:W-:Y:S01]  /*1e360*/  @!PT LDS RZ, [RZ] ;  /* 0x00000000fffff984 */ /* 0x000fe20000000800 */
[----:B------:R-:W-:Y:S01]  /*1e370*/  @!PT LDS RZ, [RZ] ;  /* 0x00000000fffff984 */ /* 0x000fe20000000800 */
[----:B------:R0:W-:Y:S06]  /*1e380*/  MEMBAR.ALL.CTA ;  /* 0x0000000000007992 */ /* 0x0001ec0000008000 */
[----:B0-----:R-:W0:Y:S01]  /*1e390*/  FENCE.VIEW.ASYNC.S ;  /* 0x00000000000073c6 */ /* 0x001e220000000000 */
[----:B------:R-:W-:Y:S01]  /*1e3a0*/  SHF.R.S32.HI R0, RZ, 0x1f, R77 ;  /* 0x0000001fff007819 */ /* 0x000fe2000001144d */
[----:B------:R-:W-:Y:S01]  /*1e3b0*/  IMAD.WIDE.U32 R20, R3, UR4, R230 ;  /* 0x0000000403147c25 */ /* 0x000fe2000f8e00e6 */
[----:B------:R-:W-:-:S03]  /*1e3c0*/  ULDC.64 UR4, c[0x0][0xad8] ;  /* 0x0002b60000047ab9 */ /* 0x000fc60000000a00 */
[----:B------:R-:W-:Y:S02]  /*1e3d0*/  IMAD.IADD R21, R21, 0x1, R79 ;  /* 0x0000000115157824 */ /* 0x000fe400078e024f */
[----:B------:R-:W-:Y:S02]  /*1e3e0*/  IMAD R0, R0, UR4, RZ ;  /* 0x0000000400007c24 */ /* 0x000fe4000f8e02ff */
[----:B------:R-:W-:Y:S01]  /*1e3f0*/  IMAD.WIDE.U32 R20, R77, UR4, R20 ;  /* 0x000000044d147c25 */ /* 0x000fe2000f8e0014 */
[----:B------:R-:W-:-:S03]  /*1e400*/  ISETP.GE.AND P2, PT, R85, R2, PT ;  /* 0x000000025500720c */ /* 0x000fc60003f46270 */
[----:B------:R-:W-:Y:S01]  /*1e410*/  IMAD R79, R77, UR5, R0 ;  /* 0x000000054d4f7c24 */ /* 0x000fe2000f8e0200 */
[----:B------:R-:W-:Y:S01]  /*1e420*/  ULDC.64 UR4, c[0x0][0xa80] ;  /* 0x0002a00000047ab9 */ /* 0x000fe20000000a00 */
[----:B------:R-:W-:Y:S02]  /*1e430*/  IADD3 R0, R18, 0x38820, RZ ;  /* 0x0003882012007810 */ /* 0x000fe40007ffe0ff */
[----:B------:R-:W-:Y:S01]  /*1e440*/  IMAD.IADD R21, R21, 0x1, R79 ;  /* 0x0000000115157824 */ /* 0x000fe200078e024f */
[C---:B------:R-:W-:Y:S01]  /*1e450*/  LEA R82, P3, R20.reuse, UR4, 0x1 ;  /* 0x0000000414527c11 */ /* 0x040fe2000f8608ff */
[----:B------:R-:W-:Y:S01]  /*1e460*/  VIADD R3, R85, 0x20 ;  /* 0x0000002055037836 */ /* 0x000fe20000000000 */
[----:B------:R-:W-:Y:S02]  /*1e470*/  PRMT R0, RZ, 0x654, R0 ;  /* 0x00000654ff007816 */ /* 0x000fe40000000000 */
[----:B------:R-:W-:Y:S02]  /*1e480*/  LEA.HI.X R83, R20, UR5, R21, 0x1, P3 ;  /* 0x0000000514537c11 */ /* 0x000fe400098f0c15 */
[-C--:B------:R-:W-:Y:S01]  /*1e490*/  ISETP.GE.AND P1, PT, R3, R2.reuse, PT ;  /* 0x000000020300720c */ /* 0x080fe20003f26270 */
[----:B------:R-:W-:Y:S01]  /*1e4a0*/  VIADD R3, R85, 0x40 ;  /* 0x0000004055037836 */ /* 0x000fe20000000000 */
[----:B0-----:R0:W-:Y:S01]  /*1e4b0*/  SYNCS.ARRIVE.TRANS64.RED.A1T0 RZ, [R0+URZ], RZ ;  /* 0x000000ff00ff79a7 */ /* 0x0011e2000810043f */
[----:B------:R1:W2:Y:S03]  /*1e4c0*/  SHFL.IDX PT, R80, R82, RZ, 0x181f ;  /* 0x00181fff52507589 */ /* 0x0002a600000e0000 */
[----:B------:R-:W-:Y:S01]  /*1e4d0*/  ISETP.GE.AND P0, PT, R3, R2, PT ;  /* 0x000000020300720c */ /* 0x000fe20003f06270 */
[----:B0-----:R1:W0:Y:S01]  /*1e4e0*/  SHFL.IDX PT, R0, R83, RZ, 0x181f ;  /* 0x00181fff53007589 */ /* 0x00122200000e0000 */
[----:B------:R-:W-:Y:S11]  /*1e4f0*/  @P2 BRA `(.L_x_855) ;  /* 0x0000000000482947 */ /* 0x000ff60003800000 */
[----:B------:R-:W-:Y:S01]  /*1e500*/  ULDC UR4, c[0x0][0xac8] ;  /* 0x0002b20000047ab9 */ /* 0x000fe20000000800 */
[----:B------:R-:W-:Y:S01]  /*1e510*/  ULDC.64 UR6, c[0x0][0x208] ;  /* 0x0000820000067ab9 */ /* 0x000fe20000000a00 */
[----:B------:R-:W-:Y:S02]  /*1e520*/  ISETP.GE.AND P5, PT, R16, UR4, PT ;  /* 0x0000000410007c0c */ /* 0x000fe4000bfa6270 */
[----:B------:R-:W-:Y:S02]  /*1e530*/  ISETP.GE.AND P4, PT, R213, UR4, PT ;  /* 0x00000004d5007c0c */ /* 0x000fe4000bf86270 */
[----:B------:R-:W-:Y:S02]  /*1e540*/  ISETP.GE.AND P3, PT, R218, UR4, PT ;  /* 0x00000004da007c0c */ /* 0x000fe4000bf66270 */
[----:B------:R-:W-:-:S07]  /*1e550*/  ISETP.GE.AND P2, PT, R219, UR4, PT ;  /* 0x00000004db007c0c */ /* 0x000fce000bf46270 */
[----:B--2---:R-:W-:-:S04]  /*1e560*/  @!P5 LEA R20, P6, R16, R80, 0x1 ;  /* 0x000000501014d211 */ /* 0x004fc800078c08ff */
[----:B0-----:R-:W-:Y:S02]  /*1e570*/  @!P5 LEA.HI.X R21, R16, R0, R17, 0x1, P6 ;  /* 0x000000001015d211 */ /* 0x001fe400030f0c11 */
        /* <DEDUP_REMOVED lines=10> */
.L_x_855:
[----:B------:R-:W-:Y:S05]  /*1e620*/  BSYNC B1 ;  /* 0x0000000000017941 */ /* 0x000fea0003800000 */
.L_x_854:
[----:B0-----:R0:W4:Y:S01]  /*1e630*/  SHFL.IDX PT, R0, R83, 0x1, 0x181f ;  /* 0x00381f0053007f89 */ /* 0x00112200000e0000 */
[----:B------:R-:W-:Y:S03]  /*1e640*/  BSSY B1, `(.L_x_856) ;  /* 0x0000015000017945 */ /* 0x000fe60003800000 */
[----:B---3-5:R0:W3:Y:S01]  /*1e650*/  SHFL.IDX PT, R28, R82, 0x1, 0x181f ;  /* 0x00381f00521c7f89 */ /* 0x0280e200000e0000 */
[----:B------:R-:W-:Y:S05]  /*1e660*/  @P1 BRA `(.L_x_857) ;  /* 0x0000000000481947 */ /* 0x000fea0003800000 */
[----:B------:R-:W-:Y:S01]  /*1e670*/  ULDC UR4, c[0x0][0xac8] ;  /* 0x0002b20000047ab9 */ /* 0x000fe20000000800 */
[----:B------:R-:W-:Y:S01]  /*1e680*/  ULDC.64 UR6, c[0x0][0x208] ;  /* 0x0000820000067ab9 */ /* 0x000fe20000000a00 */
[----:B------:R-:W-:Y:S02]  /*1e690*/  ISETP.GE.AND P4, PT, R16, UR4, PT ;  /* 0x0000000410007c0c */ /* 0x000fe4000bf86270 */
[----:B------:R-:W-:Y:S02]  /*1e6a0*/  ISETP.GE.AND P3, PT, R213, UR4, PT ;  /* 0x00000004d5007c0c */ /* 0x000fe4000bf66270 */
[----:B------:R-:W-:Y:S02]  /*1e6b0*/  ISETP.GE.AND P2, PT, R218, UR4, PT ;  /* 0x00000004da007c0c */ /* 0x000fe4000bf46270 */
[----:B------:R-:W-:-:S07]  /*1e6c0*/  ISETP.GE.AND P1, PT, R219, UR4, PT ;  /* 0x00000004db007c0c */ /* 0x000fce000bf26270 */
[CC--:B---3--:R-:W-:Y:S02]  /*1e6d0*/  @!P4 LEA R4, P6, R16.reuse, R28.reuse, 0x1 ;  /* 0x0000001c1004c211 */ /* 0x0c8fe400078c08ff */
        /* <DEDUP_REMOVED lines=11> */
.L_x_857:
[----:B------:R-:W-:Y:S05]  /*1e790*/  BSYNC B1 ;  /* 0x0000000000017941 */ /* 0x000fea0003800000 */
.L_x_856:
[----:B----4-:R4:W0:Y:S01]  /*1e7a0*/  SHFL.IDX PT, R0, R83, 0x2, 0x181f ;  /* 0x00581f0053007f89 */ /* 0x01082200000e0000 */
[----:B------:R-:W-:Y:S03]  /*1e7b0*/  BSSY B1, `(.L_x_858) ;  /* 0x0000015000017945 */ /* 0x000fe60003800000 */
[----:B---3--:R4:W3:Y:S01]  /*1e7c0*/  SHFL.IDX PT, R10, R82, 0x2, 0x181f ;  /* 0x00581f00520a7f89 */ /* 0x0088e200000e0000 */
[----:B------:R-:W-:Y:S05]  /*1e7d0*/  @P0 BRA `(.L_x_859) ;  /* 0x0000000000480947 */ /* 0x000fea0003800000 */
[----:B------:R-:W-:Y:S01]  /*1e7e0*/  ULDC UR4, c[0x0][0xac8] ;  /* 0x0002b20000047ab9 */ /* 0x000fe20000000800 */
[----:B------:R-:W-:Y:S01]  /*1e7f0*/  ULDC.64 UR6, c[0x0][0x208] ;  /* 0x0000820000067ab9 */ /* 0x000fe20000000a00 */
[----:B------:R-:W-:Y:S02]  /*1e800*/  ISETP.GE.AND P3, PT, R16, UR4, PT ;  /* 0x0000000410007c0c */ /* 0x000fe4000bf66270 */
[----:B------:R-:W-:Y:S02]  /*1e810*/  ISETP.GE.AND P2, PT, R213, UR4, PT ;  /* 0x00000004d5007c0c */ /* 0x000fe4000bf46270 */
[----:B------:R-:W-:Y:S02]  /*1e820*/  ISETP.GE.AND P1, PT, R218, UR4, PT ;  /* 0x00000004da007c0c */ /* 0x000fe4000bf26270 */
[----:B------:R-:W-:-:S07]  /*1e830*/  ISETP.GE.AND P0, PT, R219, UR4, PT ;  /* 0x00000004db007c0c */ /* 0x000fce000bf06270 */
[-C--:B---3--:R-:W-:Y:S02]  /*1e840*/  @!P3 LEA R4, P6, R16, R10.reuse, 0x1 ;  /* 0x0000000a1004b211 */ /* 0x088fe400078c08ff */
[-C--:B------:R-:W-:Y:S02]  /*1e850*/  @!P2 LEA R6, P5, R235, R10.reuse, 0x1 ;  /* 0x0000000aeb06a211 */ /* 0x080fe400078a08ff */
[----:B------:R-:W-:Y:S02]  /*1e860*/  @!P1 LEA R8, P4, R218, R10, 0x1 ;  /* 0x0000000ada089211 */ /* 0x000fe400078808ff */
[----:B0-----:R-:W-:Y:S02]  /*1e870*/  @!P3 LEA.HI.X R5, R16, R0, R17, 0x1, P6 ;  /* 0x000000001005b211 */ /* 0x001fe400030f0c11 */
        /* <DEDUP_REMOVED lines=8> */
.L_x_859:
[----:B------:R-:W-:Y:S05]  /*1e900*/  BSYNC B1 ;  /* 0x0000000000017941 */ /* 0x000fea0003800000 */
.L_x_858:
[----:B------:R-:W-:Y:S01]  /*1e910*/  IADD3 R3, R85, 0x60, RZ ;  /* 0x0000006055037810 */ /* 0x000fe20007ffe0ff */
[----:B01--4-:R-:W0:Y:S03]  /*1e920*/  SHFL.IDX PT, R83, R83, 0x3, 0x181f ;  /* 0x00781f0053537f89 */ /* 0x013e2600000e0000 */
[----:B------:R-:W-:Y:S01]  /*1e930*/  ISETP.GE.AND P0, PT, R3, R2, PT ;  /* 0x000000020300720c */ /* 0x000fe20003f06270 */
[----:B------:R-:W1:-:S12]  /*1e940*/  SHFL.IDX PT, R82, R82, 0x3, 0x181f ;  /* 0x00781f0052527f89 */ /* 0x000e5800000e0000 */
[----:B------:R-:W-:Y:S05]  /*1e950*/  @P0 BRA `(.L_x_860) ;  /* 0x0000000c00b80947 */ /* 0x000fea0003800000 */
[----:B------:R-:W-:Y:S01]  /*1e960*/  ULDC UR4, c[0x0][0xac8] ;  /* 0x0002b20000047ab9 */ /* 0x000fe20000000800 */
[----:B------:R-:W-:Y:S01]  /*1e970*/  ULDC.64 UR6, c[0x0][0x208] ;  /* 0x0000820000067ab9 */ /* 0x000fe20000000a00 */
[----:B------:R-:W-:Y:S02]  /*1e980*/  ISETP.GE.AND P3, PT, R16, UR4, PT ;  /* 0x0000000410007c0c */ /* 0x000fe4000bf66270 */
[----:B------:R-:W-:Y:S02]  /*1e990*/  ISETP.GE.AND P4, PT, R213, UR4, PT ;  /* 0x00000004d5007c0c */ /* 0x000fe4000bf86270 */
[----:B------:R-:W-:-:S09]  /*1e9a0*/  ISETP.GE.AND P5, PT, R218, UR4, PT ;  /* 0x00000004da007c0c */ /* 0x000fd2000bfa6270 */
[CC--:B-1----:R-:W-:Y:S02]  /*1e9b0*/  @!P3 LEA R2, P0, R16.reuse, R82.reuse, 0x1 ;  /* 0x000000521002b211 */ /* 0x0c2fe400078008ff */
[-C--:B------:R-:W-:Y:S02]  /*1e9c0*/  @!P4 LEA R4, P1, R235, R82.reuse, 0x1 ;  /* 0x00000052eb04c211 */ /* 0x080fe400078208ff */
[-C--:B0-----:R-:W-:Y:S02]  /*1e9d0*/  @!P3 LEA.HI.X R3, R16, R83.reuse, R17, 0x1, P0 ;  /* 0x000000531003b211 */ /* 0x081fe400000f0c11 */
        /* <DEDUP_REMOVED lines=8> */
[----:B0-----:R-:W-:Y:S01]  /*1ea60*/  LEA R2, P0, R219, R82, 0x1 ;  /* 0x00000052db027211 */ /* 0x001fe200078008ff */
[----:B------:R-:W-:-:S03]  /*1ea70*/  ULDC.64 UR4, c[0x0][0x208] ;  /* 0x0000820000047ab9 */ /* 0x000fc60000000a00 */
[----:B------:R-:W-:-:S05]  /*1ea80*/  LEA.HI.X R3, R219, R83, R86, 0x1, P0 ;  /* 0x00000053db037211 */ /* 0x000fca00000f0c56 */
[----:B------:R0:W-:Y:S01]  /*1ea90*/  ST.E.128 desc[UR4][R2.64], R72 ;  /* 0x0000004802007985 */ /* 0x0001e2000c101d04 */
[----:B------:R-:W-:Y:S05]  /*1eaa0*/  BRA `(.L_x_860) ;  /* 0x0000000c00647947 */ /* 0x000fea0003800000 */
.L_x_852:
[----:B------:R-:W2:Y:S01]  /*1eab0*/  LDL R7, [R1+0x60] ;  /* 0x0000600001077983 */ /* 0x000ea20000100800 */
[----:B------:R-:W-:Y:S01]  /*1eac0*/  ULDC.64 UR4, c[0x0][0xc00] ;  /* 0x0003000000047ab9 */ /* 0x000fe20000000a00 */
[----:B------:R-:W3:Y:S01]  /*1ead0*/  LDC R21, c[0x0][0xbe8] ;  /* 0x0002fa00ff157b82 */ /* 0x000ee20000000800 */
[----:B------:R-:W-:Y:S01]  /*1eae0*/  ISETP.NE.U32.AND P0, PT, RZ, UR4, PT ;  /* 0x00000004ff007c0c */ /* 0x000fe2000bf05070 */
[----:B------:R-:W-:Y:S01]  /*1eaf0*/  IMAD.MOV.U32 R6, RZ, RZ, RZ ;  /* 0x000000ffff067224 */ /* 0x000fe200078e00ff */
[----:B------:R-:W-:Y:S01]  /*1eb00*/  IADD3 R2, P1, R233, UR4, RZ ;  /* 0x00000004e9027c10 */ /* 0x000fe2000ff3e0ff */
[----:B------:R-:W-:Y:S01]  /*1eb10*/  ULDC.64 UR6, c[0x0][0x208] ;  /* 0x0000820000067ab9 */ /* 0x000fe20000000a00 */
[----:B------:R-:W-:Y:S01]  /*1eb20*/  ISETP.NE.AND.EX P0, PT, RZ, UR5, PT, P0 ;  /* 0x00000005ff007c0c */ /* 0x000fe2000bf05300 */
[----:B------:R-:W4:Y:S02]  /*1eb30*/  S2R R8, SR_TID.X ;  /* 0x0000000000087919 */ /* 0x000f240000002100 */
[----:B----4-:R-:W-:-:S04]  /*1eb40*/  IADD3 R8, R8, -0x80, RZ ;  /* 0xffffff8008087810 */ /* 0x010fc80007ffe0ff */
[----:B------:R-:W-:Y:S02]  /*1eb50*/  ISETP.GE.AND P3, PT, R8, 0x80, PT ;  /* 0x000000800800780c */ /* 0x000fe40003f66270 */
[----:B--2---:R-:W-:-:S04]  /*1eb60*/  SHF.L.U64.HI R0, R230, 0x2, R7 ;  /* 0x00000002e6007819 */ /* 0x004fc80000010207 */
[----:B------:R-:W-:Y:S01]  /*1eb70*/  IADD3.X R3, R0, UR5, RZ, P1, !PT ;  /* 0x0000000500037c10 */ /* 0x000fe20008ffe4ff */
[----:B------:R-:W-:Y:S02]  /*1eb80*/  ULDC.64 UR4, c[0x0][0xc08] ;  /* 0x0003020000047ab9 */ /* 0x000fe40000000a00 */
[----:B------:R-:W-:Y:S02]  /*1eb90*/  ISETP.NE.U32.AND P1, PT, RZ, UR4, PT ;  /* 0x00000004ff007c0c */ /* 0x000fe4000bf25070 */
[----:B------:R2:W5:Y:S02]  /*1eba0*/  @P0 LDG.E R6, desc[UR6][R2.64] ;  /* 0x0000000602060981 */ /* 0x000564000c1e1900 */
[----:B------:R-:W-:-:S13]  /*1ebb0*/  ISETP.NE.AND.EX P1, PT, RZ, UR5, PT, P1 ;  /* 0x00000005ff007c0c */ /* 0x000fda000bf25310 */
[----:B------:R-:W-:Y:S01]  /*1ebc0*/  @P1 IADD3 R4, P2, R233, UR4, RZ ;  /* 0x00000004e9041c10 */ /* 0x000fe2000ff5e0ff */
[----:B------:R-:W-:-:S03]  /*1ebd0*/  ULDC UR4, c[0x0][0xa88] ;  /* 0x0002a20000047ab9 */ /* 0x000fc60000000800 */
[----:B------:R-:W-:Y:S01]  /*1ebe0*/  @P1 IADD3.X R5, R0, UR5, RZ, P2, !PT ;  /* 0x0000000500051c10 */ /* 0x000fe200097fe4ff */
[----:B------:R-:W-:Y:S01]  /*1ebf0*/  IMAD.U32 R0, RZ, RZ, UR4 ;  /* 0x00000004ff007e24 */ /* 0x000fe2000f8e00ff */
[----:B---3--:R-:W-:-:S05]  /*1ec00*/  ISETP.NE.AND P2, PT, R21, 0x1, PT ;  /* 0x000000011500780c */ /* 0x008fca0003f45270 */
[----:B------:R2:W5:Y:S08]  /*1ec10*/  @P1 LDG.E R0, desc[UR6][R4.64] ;  /* 0x0000000604001981 */ /* 0x000570000c1e1900 */
[----:B------:R-:W3:Y:S08]  /*1ec20*/  @P2 LDC R20, c[0x0][0xbec] ;  /* 0x0002fb00ff142b82 */ /* 0x000ef00000000800 */
[----:B------:R-:W4:Y:S01]  /*1ec30*/  @P2 LDC R25, c[0x0][0xbf0] ;  /* 0x0002fc00ff192b82 */ /* 0x000f220000000800 */
[----:B--2---:R-:W-:Y:S05]  /*1ec40*/  @P1 BRA `(.L_x_861) ;  /* 0x0000000000141947 */ /* 0x004fea0003800000 */
[----:B------:R-:W-:Y:S05]  /*1ec50*/  @!P0 BRA `(.L_x_861) ;  /* 0x0000000000108947 */ /* 0x000fea0003800000 */
[----:B------:R-:W-:Y:S02]  /*1ec60*/  ULDC.64 UR4, c[0x0][0x208] ;  /* 0x0000820000047ab9 */ /* 0x000fe40000000a00 */
[----:B------:R-:W2:Y:S04]  /*1ec70*/  LDG.E R5, desc[UR4][R2.64] ;  /* 0x0000000402057981 */ /* 0x000ea8000c1e1900 */
[----:B-----5:R-:W2:Y:S02]  /*1ec80*/  LDG.E R0, desc[UR4][R2.64+0x4] ;  /* 0x0000040402007981 */ /* 0x020ea4000c1e1900 */
[----:B--2---:R-:W-:-:S07]  /*1ec90*/  IMAD.IADD R0, R0, 0x1, -R5 ;  /* 0x0000000100007824 */ /* 0x004fce00078e0a05 */
.L_x_861:
[----:B------:R-:W-:Y:S01]  /*1eca0*/  BSSY B1, `(.L_x_862) ;  /* 0x000002f000017945 */ /* 0x000fe20003800000 */
[----:B------:R-:W-:Y:S02]  /*1ecb0*/  SHF.R.S32.HI R12, RZ, 0x1f, R231 ;  /* 0x0000001fff0c7819 */ /* 0x000fe400000114e7 */
[----:B------:R-:W-:Y:S02]  /*1ecc0*/  SEL R13, R230, RZ, !P0 ;  /* 0x000000ffe60d7207 */ /* 0x000fe40004000000 */
[----:B------:R-:W-:Y:S02]  /*1ecd0*/  SEL R14, R7, RZ, !P0 ;  /* 0x000000ff070e7207 */ /* 0x000fe40004000000 */
[----:B-----5:R-:W-:Y:S01]  /*1ece0*/  SHF.R.S32.HI R11, RZ, 0x1f, R6 ;  /* 0x0000001fff0b7819 */ /* 0x020fe20000011406 */
[----:B------:R-:W-:Y:S06]  /*1ecf0*/  @P3 BRA `(.L_x_863) ;  /* 0x0000000000a43947 */ /* 0x000fec0003800000 */
[----:B------:R-:W2:Y:S01]  /*1ed00*/  S2R R2, SR_TID.X ;  /* 0x0000000000027919 */ /* 0x000ea20000002100 */
[----:B------:R-:W5:Y:S02]  /*1ed10*/  LDC R9, c[0x0][0xbe8] ;  /* 0x0002fa00ff097b82 */ /* 0x000f640000000800 */
[----:B-----5:R-:W-:Y:S02]  /*1ed20*/  IMAD R3, R0, R9, RZ ;  /* 0x0000000900037224 */ /* 0x020fe400078e02ff */
[----:B--2---:R-:W-:-:S05]  /*1ed30*/  IMAD R2, R237, 0x80, R2 ;  /* 0x00000080ed027824 */ /* 0x004fca00078e0202 */
[----:B------:R-:W-:-:S04]  /*1ed40*/  IADD3 R10, R2, -0x80, RZ ;  /* 0xffffff80020a7810 */ /* 0x000fc80007ffe0ff */
[----:B------:R-:W-:-:S13]  /*1ed50*/  ISETP.GE.AND P0, PT, R10, R3, PT ;  /* 0x000000030a00720c */ /* 0x000fda0003f06270 */
[----:B------:R-:W-:Y:S05]  /*1ed60*/  @P0 BRA `(.L_x_863) ;  /* 0x0000000000880947 */ /* 0x000fea0003800000 */
[----:B------:R-:W-:Y:S01]  /*1ed70*/  ISETP.NE.AND P0, PT, R9, 0x1, PT ;  /* 0x000000010900780c */ /* 0x000fe20003f05270 */
[----:B------:R-:W-:Y:S01]  /*1ed80*/  ULDC.64 UR4, c[0x0][0xb90] ;  /* 0x0002e40000047ab9 */ /* 0x000fe20000000a00 */
[----:B------:R-:W-:Y:S01]  /*1ed90*/  MOV R3, R11 ;  /* 0x0000000b00037202 */ /* 0x000fe20000000f00 */
[----:B------:R-:W-:Y:S01]  /*1eda0*/  IMAD R8, R12, UR4, RZ ;  /* 0x000000040c087c24 */ /* 0x000fe2000f8e02ff */
[----:B------:R-:W-:Y:S01]  /*1edb0*/  ULDC.64 UR6, c[0x0][0x208] ;  /* 0x0000820000067ab9 */ /* 0x000fe20000000a00 */
[----:B------:R-:W-:Y:S02]  /*1edc0*/  IMAD.MOV.U32 R2, RZ, RZ, R6 ;  /* 0x000000ffff027224 */ /* 0x000fe400078e0006 */
[----:B------:R-:W-:Y:S02]  /*1edd0*/  IMAD.MOV.U32 R5, RZ, RZ, R10 ;  /* 0x000000ffff057224 */ /* 0x000fe400078e000a */
[----:B------:R-:W-:-:S04]  /*1ede0*/  IMAD.WIDE.U32 R2, R231, UR4, R2 ;  /* 0x00000004e7027c25 */ /* 0x000fc8000f8e0002 */
[----:B------:R-:W2:Y:S08]  /*1edf0*/  @P0 LDC R7, c[0x0][0xbec] ;  /* 0x0002fb00ff070b82 */ /* 0x000eb00000000800 */
[----:B------:R-:W5:Y:S01]  /*1ee00*/  @P0 LDC R15, c[0x0][0xbf0] ;  /* 0x0002fc00ff0f0b82 */ /* 0x000f620000000800 */
[----:B--2---:R-:W-:-:S04]  /*1ee10*/  @P0 IMAD.HI.U32 R4, R10, R7, RZ ;  /* 0x000000070a040227 */ /* 0x004fc800078e00ff */
[----:B------:R-:W-:Y:S01]  /*1ee20*/  IMAD R7, R231, UR5, R8 ;  /* 0x00000005e7077c24 */ /* 0x000fe2000f8e0208 */
[----:B------:R-:W-:Y:S01]  /*1ee30*/  ULDC.64 UR4, c[0x0][0xb98] ;  /* 0x0002e60000047ab9 */ /* 0x000fe20000000a00 */
[----:B-----5:R-:W-:Y:S02]  /*1ee40*/  @P0 SHF.R.U32.HI R5, RZ, R15, R4 ;  /* 0x0000000fff050219 */ /* 0x020fe40000011604 */
[----:B------:R-:W-:Y:S02]  /*1ee50*/  IMAD.IADD R3, R3, 0x1, R7 ;  /* 0x0000000103037824 */ /* 0x000fe400078e0207 */
[----:B------:R-:W-:Y:S02]  /*1ee60*/  IMAD R4, R14, UR4, RZ ;  /* 0x000000040e047c24 */ /* 0x000fe4000f8e02ff */
[----:B------:R-:W-:Y:S02]  /*1ee70*/  IMAD.MOV R7, RZ, RZ, -R5 ;  /* 0x000000ffff077224 */ /* 0x000fe400078e0a05 */
[----:B------:R-:W-:-:S04]  /*1ee80*/  IMAD.WIDE.U32 R2, R13, UR4, R2 ;  /* 0x000000040d027c25 */ /* 0x000fc8000f8e0002 */
[----:B------:R-:W-:Y:S01]  /*1ee90*/  IMAD R7, R9, R7, R10 ;  /* 0x0000000709077224 */ /* 0x000fe200078e020a */
[----:B------:R-:W-:Y:S01]  /*1eea0*/  SHF.R.S32.HI R9, RZ, 0x1f, R5 ;  /* 0x0000001fff097819 */ /* 0x000fe20000011405 */
[----:B------:R-:W-:Y:S01]  /*1eeb0*/  IMAD R8, R13, UR5, R4 ;  /* 0x000000050d087c24 */ /* 0x000fe2000f8e0204 */
[----:B------:R-:W-:Y:S01]  /*1eec0*/  IADD3 R2, P0, R5, R2, RZ ;  /* 0x0000000205027210 */ /* 0x000fe20007f1e0ff */
        /* <DEDUP_REMOVED lines=9> */
[----:B------:R-:W-:Y:S01]  /*1ef60*/  LEA.HI.X R5, R2, UR5, R3, 0x2, P0 ;  /* 0x0000000502057c11 */ /* 0x000fe200080f1403 */
[----:B------:R-:W-:-:S05]  /*1ef70*/  IMAD.MOV.U32 R3, RZ, RZ, -0x800000 ;  /* 0xff800000ff037424 */ /* 0x000fca00078e00ff */
[----:B------:R2:W-:Y:S02]  /*1ef80*/  STG.E desc[UR6][R4.64], R3 ;  /* 0x0000000304007986 */ /* 0x0005e4000c101906 */
.L_x_863:
[----:B------:R-:W-:Y:S05]  /*1ef90*/  BSYNC B1 ;  /* 0x0000000000017941 */ /* 0x000fea0003800000 */
.L_x_862:
[----:B------:R-:W-:Y:S01]  /*1efa0*/  ULDC.64 UR4, c[0x0][0xaa0] ;  /* 0x0002a80000047ab9 */ /* 0x000fe20000000a00 */
[----:B--2---:R-:W-:Y:S01]  /*1efb0*/  IMAD R4, R232, 0x20, R212 ;  /* 0x00000020e8047824 */ /* 0x004fe200078e02d4 */
[----:B------:R-:W-:Y:S01]  /*1efc0*/  BSSY B1, `(.L_x_864) ;  /* 0x0000042000017945 */ /* 0x000fe20003800000 */
[----:B------:R-:W-:Y:S01]  /*1efd0*/  IMAD R3, R11, UR4, RZ ;  /* 0x000000040b037c24 */ /* 0x000fe2000f8e02ff */
[----:B------:R-:W-:Y:S01]  /*1efe0*/  SHF.R.S32.HI R8, RZ, 0x1f, R219 ;  /* 0x0000001fff087819 */ /* 0x000fe200000114db */
[----:B------:R-:W-:Y:S02]  /*1eff0*/  IMAD R9, R237, 0x80, R4 ;  /* 0x00000080ed097824 */ /* 0x000fe400078e0204 */
[C---:B------:R-:W-:Y:S02]  /*1f000*/  IMAD R5, R6.reuse, UR5, R3 ;  /* 0x0000000506057c24 */ /* 0x040fe4000f8e0203 */
[----:B------:R-:W-:Y:S01]  /*1f010*/  IMAD.WIDE.U32 R2, R6, UR4, RZ ;  /* 0x0000000406027c25 */ /* 0x000fe2000f8e00ff */
[----:B------:R-:W-:-:S03]  /*1f020*/  ULDC.64 UR4, c[0x0][0xae8] ;  /* 0x0002ba0000047ab9 */ /* 0x000fc60000000a00 */
[----:B------:R-:W-:Y:S01]  /*1f030*/  IMAD R6, R12, UR4, RZ ;  /* 0x000000040c067c24 */ /* 0x000fe2000f8e02ff */
[----:B------:R-:W-:Y:S01]  /*1f040*/  IADD3 R3, R3, R5, RZ ;  /* 0x0000000503037210 */ /* 0x000fe20007ffe0ff */
[----:B---3--:R-:W-:-:S04]  /*1f050*/  @P2 IMAD.HI.U32 R4, R9, R20, RZ ;  /* 0x0000001409042227 */ /* 0x008fc800078e00ff */
[C---:B------:R-:W-:Y:S02]  /*1f060*/  IMAD R7, R231.reuse, UR5, R6 ;  /* 0x00000005e7077c24 */ /* 0x040fe4000f8e0206 */
[----:B------:R-:W-:Y:S01]  /*1f070*/  IMAD.WIDE.U32 R2, R231, UR4, R2 ;  /* 0x00000004e7027c25 */ /* 0x000fe2000f8e0002 */
[----:B------:R-:W-:-:S03]  /*1f080*/  ULDC.64 UR4, c[0x0][0xaf0] ;  /* 0x0002bc0000047ab9 */ /* 0x000fc60000000a00 */
[----:B------:R-:W-:Y:S01]  /*1f090*/  IMAD.MOV.U32 R5, RZ, RZ, R9 ;  /* 0x000000ffff057224 */ /* 0x000fe200078e0009 */
[----:B------:R-:W-:Y:S01]  /*1f0a0*/  IADD3 R3, R3, R7, RZ ;  /* 0x0000000703037210 */ /* 0x000fe20007ffe0ff */
[----:B------:R-:W-:Y:S01]  /*1f0b0*/  IMAD R6, R14, UR4, RZ ;  /* 0x000000040e067c24 */ /* 0x000fe2000f8e02ff */
[----:B----4-:R-:W-:-:S03]  /*1f0c0*/  @P2 SHF.R.U32.HI R5, RZ, R25, R4 ;  /* 0x00000019ff052219 */ /* 0x010fc60000011604 */
[C---:B------:R-:W-:Y:S01]  /*1f0d0*/  IMAD R7, R13.reuse, UR5, R6 ;  /* 0x000000050d077c24 */ /* 0x040fe2000f8e0206 */
[----:B------:R-:W-:Y:S01]  /*1f0e0*/  SHF.R.S32.HI R4, RZ, 0x1f, R5 ;  /* 0x0000001fff047819 */ /* 0x000fe20000011405 */
[----:B------:R-:W-:Y:S01]  /*1f0f0*/  IMAD.WIDE.U32 R2, R13, UR4, R2 ;  /* 0x000000040d027c25 */ /* 0x000fe2000f8e0002 */
[----:B------:R-:W-:-:S03]  /*1f100*/  ULDC.64 UR4, c[0x0][0xae0] ;  /* 0x0002b80000047ab9 */ /* 0x000fc60000000a00 */
[----:B------:R-:W-:Y:S02]  /*1f110*/  IMAD.MOV R6, RZ, RZ, -R5 ;  /* 0x000000ffff067224 */ /* 0x000fe400078e0a05 */
[----:B------:R-:W-:Y:S02]  /*1f120*/  IMAD.IADD R3, R3, 0x1, R7 ;  /* 0x0000000103037824 */ /* 0x000fe400078e0207 */
[----:B------:R-:W-:Y:S02]  /*1f130*/  IMAD R4, R4, UR4, RZ ;  /* 0x0000000404047c24 */ /* 0x000fe4000f8e02ff */
[----:B------:R-:W-:Y:S02]  /*1f140*/  IMAD R7, R21, R6, R9 ;  /* 0x0000000615077224 */ /* 0x000fe400078e0209 */
[C---:B------:R-:W-:Y:S02]  /*1f150*/  IMAD R9, R5.reuse, UR5, R4 ;  /* 0x0000000505097c24 */ /* 0x040fe4000f8e0204 */
[----:B------:R-:W-:Y:S01]  /*1f160*/  IMAD.WIDE.U32 R2, R5, UR4, R2 ;  /* 0x0000000405027c25 */ /* 0x000fe2000f8e0002 */
[----:B------:R-:W-:Y:S01]  /*1f170*/  SHF.R.S32.HI R4, RZ, 0x1f, R7 ;  /* 0x0000001fff047819 */ /* 0x000fe20000011407 */
[----:B------:R-:W-:-:S02]  /*1f180*/  ULDC.64 UR4, c[0x0][0xad8] ;  /* 0x0002b60000047ab9 */ /* 0x000fc40000000a00 */
[----:B------:R-:W-:Y:S01]  /*1f190*/  IMAD R6, R237, 0x80, R212 ;  /* 0x00000080ed067824 */ /* 0x000fe200078e02d4 */
[----:B------:R-:W-:Y:S01]  /*1f1a0*/  IADD3 R3, R3, R9, RZ ;  /* 0x0000000903037210 */ /* 0x000fe20007ffe0ff */
[----:B------:R-:W-:Y:S01]  /*1f1b0*/  IMAD R4, R4, UR4, RZ ;  /* 0x0000000404047c24 */ /* 0x000fe2000f8e02ff */
[----:B------:R-:W-:Y:S01]  /*1f1c0*/  SHF.R.S32.HI R9, RZ, 0x1f, R218 ;  /* 0x0000001fff097819 */ /* 0x000fe200000114da */
[----:B------:R-:W-:Y:S02]  /*1f1d0*/  IMAD R21, R0, R21, RZ ;  /* 0x0000001500157224 */ /* 0x000fe400078e02ff */
[C---:B------:R-:W-:Y:S02]  /*1f1e0*/  IMAD R5, R7.reuse, UR5, R4 ;  /* 0x0000000507057c24 */ /* 0x040fe4000f8e0204 */
[----:B------:R-:W-:Y:S01]  /*1f1f0*/  IMAD.WIDE.U32 R2, R7, UR4, R2 ;  /* 0x0000000407027c25 */ /* 0x000fe2000f8e0002 */
[----:B------:R-:W-:Y:S01]  /*1f200*/  ISETP.GE.AND P2, PT, R6, R21, PT ;  /* 0x000000150600720c */ /* 0x000fe20003f46270 */
[----:B------:R-:W-:-:S02]  /*1f210*/  ULDC.64 UR4, c[0x0][0xa80] ;  /* 0x0002a00000047ab9 */ /* 0x000fc40000000a00 */
[----:B------:R-:W-:Y:S01]  /*1f220*/  IMAD.IADD R3, R3, 0x1, R5 ;  /* 0x0000000103037824 */ /* 0x000fe200078e0205 */
[----:B------:R-:W-:Y:S01]  /*1f230*/  LEA R4, P3, R2, UR4, 0x1 ;  /* 0x0000000402047c11 */ /* 0x000fe2000f8608ff */
[----:B------:R-:W-:-:S03]  /*1f240*/  VIADD R0, R6, 0x20 ;  /* 0x0000002006007836 */ /* 0x000fc60000000000 */
[----:B------:R-:W-:Y:S02]  /*1f250*/  LEA.HI.X R5, R2, UR5, R3, 0x1, P3 ;  /* 0x0000000502057c11 */ /* 0x000fe400098f0c03 */
[----:B------:R-:W-:Y:S01]  /*1f260*/  ISETP.GE.AND P1, PT, R0, R21, PT ;  /* 0x000000150000720c */ /* 0x000fe20003f26270 */
[----:B------:R2:W3:Y:S01]  /*1f270*/  SHFL.IDX PT, R2, R4, RZ, 0x181f ;  /* 0x00181fff04027589 */ /* 0x0004e200000e0000 */
[----:B------:R-:W-:-:S03]  /*1f280*/  IADD3 R0, R6, 0x40, RZ ;  /* 0x0000004006007810 */ /* 0x000fc60007ffe0ff */
[----:B------:R2:W4:Y:S01]  /*1f290*/  SHFL.IDX PT, R3, R5, RZ, 0x181f ;  /* 0x00181fff05037589 */ /* 0x00052200000e0000 */
        /* <DEDUP_REMOVED lines=8> */
[----:B---3--:R-:W-:-:S04]  /*1f320*/  @!P5 LEA R10, P6, R16, R2, 0x1 ;  /* 0x00000002100ad211 */ /* 0x008fc800078c08ff */
[-C--:B----4-:R-:W-:Y:S02]  /*1f330*/  @!P5 LEA.HI.X R11, R16, R3.reuse, R17, 0x1, P6 ;  /* 0x00000003100bd211 */ /* 0x090fe400030f0c11 */
[-C--:B------:R-:W-:Y:S01]  /*1f340*/  @!P3 LEA R12, P6, R218, R2.reuse, 0x1 ;  /* 0x00000002da0cb211 */ /* 0x080fe200078c08ff */
[----:B------:R-:W-:Y:S02]  /*1f350*/  @!P4 IMAD.SHL.U32 R7, R234, 0x8, RZ ;  /* 0x00000008ea07c824 */ /* 0x000fe400078e00ff */
[----:B------:R3:W-:Y:S01]  /*1f360*/  @!P5 ST.E.128 desc[UR6][R10.64], RZ ;  /* 0x000000ff0a00d985 */ /* 0x0007e2000c101d06 */
[----:B------:R-:W-:Y:S02]  /*1f370*/  @!P3 LEA.HI.X R13, R218, R3, R9, 0x1, P6 ;  /* 0x00000003da0db211 */ /* 0x000fe400030f0c09 */
[----:B------:R-:W-:-:S04]  /*1f380*/  @!P2 LEA R14, P6, R219, R2, 0x1 ;  /* 0x00000002db0ea211 */ /* 0x000fc800078c08ff */
[----:B------:R-:W-:Y:S01]  /*1f390*/  @!P2 LEA.HI.X R15, R219, R3, R8, 0x1, P6 ;  /* 0x00000003db0fa211 */ /* 0x000fe200030f0c08 */
[----:B------:R-:W-:-:S05]  /*1f3a0*/  @!P4 IMAD.WIDE R2, R7, 0x2, R2 ;  /* 0x000000020702c825 */ /* 0x000fca00078e0202 */
[----:B------:R3:W-:Y:S04]  /*1f3b0*/  @!P4 ST.E.128 desc[UR6][R2.64], RZ ;  /* 0x000000ff0200c985 */ /* 0x0007e8000c101d06 */
[----:B------:R3:W-:Y:S04]  /*1f3c0*/  @!P3 ST.E.128 desc[UR6][R12.64], RZ ;  /* 0x000000ff0c00b985 */ /* 0x0007e8000c101d06 */
[----:B------:R3:W-:Y:S02]  /*1f3d0*/  @!P2 ST.E.128 desc[UR6][R14.64], RZ ;  /* 0x000000ff0e00a985 */ /* 0x0007e4000c101d06 */
.L_x_865:
[----:B------:R-:W-:Y:S05]  /*1f3e0*/  BSYNC B1 ;  /* 0x0000000000017941 */ /* 0x000fea0003800000 */
.L_x_864:
[----:B---34-:R3:W4:Y:S01]  /*1f3f0*/  SHFL.IDX PT, R3, R5, 0x1, 0x181f ;  /* 0x00381f0005037f89 */ /* 0x01872200000e0000 */
        /* <DEDUP_REMOVED lines=10> */
[----:B------:R-:W-:Y:S02]  /*1f4a0*/  @!P3 SHF.L.U32 R7, R234, 0x3, RZ ;  /* 0x00000003ea07b819 */ /* 0x000fe400000006ff */
[-C--:B----4-:R-:W-:Y:S02]  /*1f4b0*/  @!P4 LEA.HI.X R11, R16, R3.reuse, R17, 0x1, P6 ;  /* 0x00000003100bc211 */ /* 0x090fe400030f0c11 */
[CC--:B------:R-:W-:Y:S02]  /*1f4c0*/  @!P2 LEA R12, P5, R218.reuse, R2.reuse, 0x1 ;  /* 0x00000002da0ca211 */ /* 0x0c0fe400078a08ff */
[----:B------:R-:W-:Y:S01]  /*1f4d0*/  @!P1 LEA R14, P6, R219, R2, 0x1 ;  /* 0x00000002db0e9211 */ /* 0x000fe200078c08ff */
[----:B------:R0:W-:Y:S01]  /*1f4e0*/  @!P4 ST.E.128 desc[UR6][R10.64], RZ ;  /* 0x000000ff0a00c985 */ /* 0x0001e2000c101d06 */
[----:B------:R-:W-:-:S02]  /*1f4f0*/  @!P2 LEA.HI.X R13, R218, R3, R9, 0x1, P5 ;  /* 0x00000003da0da211 */ /* 0x000fc400028f0c09 */
[----:B------:R-:W-:Y:S01]  /*1f500*/  @!P1 LEA.HI.X R15, R219, R3, R8, 0x1, P6 ;  /* 0x00000003db0f9211 */ /* 0x000fe200030f0c08 */
[----:B------:R-:W-:-:S05]  /*1f510*/  @!P3 IMAD.WIDE R2, R7, 0x2, R2 ;  /* 0x000000020702b825 */ /* 0x000fca00078e0202 */
[----:B------:R0:W-:Y:S04]  /*1f520*/  @!P3 ST.E.128 desc[UR6][R2.64], RZ ;  /* 0x000000ff0200b985 */ /* 0x0001e8000c101d06 */
[----:B------:R0:W-:Y:S04]  /*1f530*/  @!P2 ST.E.128 desc[UR6][R12.64], RZ ;  /* 0x000000ff0c00a985 */ /* 0x0001e8000c101d06 */
[----:B------:R0:W-:Y:S02]  /*1f540*/  @!P1 ST.E.128 desc[UR6][R14.64], RZ ;  /* 0x000000ff0e009985 */ /* 0x0001e4000c101d06 */
.L_x_867:
[----:B------:R-:W-:Y:S05]  /*1f550*/  BSYNC B1 ;  /* 0x0000000000017941 */ /* 0x000fea0003800000 */
.L_x_866:
        /* <DEDUP_REMOVED lines=12> */
[C---:B------:R-:W-:Y:S02]  /*1f620*/  @!P6 LEA R14, P2, R219.reuse, R2, 0x1 ;  /* 0x00000002db0ee211 */ /* 0x040fe400078408ff */
[----:B------:R-:W-:Y:S01]  /*1f630*/  @!P4 IMAD.SHL.U32 R7, R234, 0x8, RZ ;  /* 0x00000008ea07c824 */ /* 0x000fe200078e00ff */
[-C--:B----4-:R-:W-:Y:S02]  /*1f640*/  @!P3 LEA.HI.X R11, R16, R3.reuse, R17, 0x1, P0 ;  /* 0x00000003100bb211 */ /* 0x090fe400000f0c11 */
[-C--:B------:R-:W-:Y:S02]  /*1f650*/  @!P5 LEA.HI.X R13, R218, R3.reuse, R9, 0x1, P1 ;  /* 0x00000003da0dd211 */ /* 0x080fe400008f0c09 */
[----:B------:R-:W-:Y:S01]  /*1f660*/  @!P6 LEA.HI.X R15, R219, R3, R8, 0x1, P2 ;  /* 0x00000003db0fe211 */ /* 0x000fe200010f0c08 */
[----:B------:R-:W-:Y:S01]  /*1f670*/  @!P4 IMAD.WIDE R2, R7, 0x2, R2 ;  /* 0x000000020702c825 */ /* 0x000fe200078e0202 */
[----:B------:R0:W-:Y:S04]  /*1f680*/  @!P3 ST.E.128 desc[UR6][R10.64], RZ ;  /* 0x000000ff0a00b985 */ /* 0x0001e8000c101d06 */
[----:B------:R0:W-:Y:S04]  /*1f690*/  @!P4 ST.E.128 desc[UR6][R2.64], RZ ;  /* 0x000000ff0200c985 */ /* 0x0001e8000c101d06 */
[----:B------:R0:W-:Y:S04]  /*1f6a0*/  @!P5 ST.E.128 desc[UR6][R12.64], RZ ;  /* 0x000000ff0c00d985 */ /* 0x0001e8000c101d06 */
[----:B------:R0:W-:Y:S02]  /*1f6b0*/  @!P6 ST.E.128 desc[UR6][R14.64], RZ ;  /* 0x000000ff0e00e985 */ /* 0x0001e4000c101d06 */
.L_x_869:
[----:B------:R-:W-:Y:S05]  /*1f6c0*/  BSYNC B1 ;  /* 0x0000000000017941 */ /* 0x000fea0003800000 */
.L_x_868:
[----:B------:R-:W-:Y:S01]  /*1f6d0*/  VIADD R0, R6, 0x60 ;  /* 0x0000006006007836 */ /* 0x000fe20000000000 */
[----:B0---4-:R0:W4:Y:S04]  /*1f6e0*/  SHFL.IDX PT, R3, R5, 0x3, 0x181f ;  /* 0x00781f0005037f89 */ /* 0x01112800000e0000 */
[----:B------:R-:W-:Y:S01]  /*1f6f0*/  ISETP.GE.AND P0, PT, R0, R21, PT ;  /* 0x000000150000720c */ /* 0x000fe20003f06270 */
[----:B------:R0:W0:-:S12]  /*1f700*/  SHFL.IDX PT, R2, R4, 0x3, 0x181f ;  /* 0x00781f0004027f89 */ /* 0x00001800000e0000 */
        /* <DEDUP_REMOVED lines=10> */
[----:B--23--:R-:W-:Y:S02]  /*1f7b0*/  @!P4 SHF.L.U32 R5, R234, 0x3, RZ ;  /* 0x00000003ea05c819 */ /* 0x00cfe400000006ff */
[-C--:B----4-:R-:W-:Y:S02]  /*1f7c0*/  @!P3 LEA.HI.X R7, R16, R3.reuse, R17, 0x1, P0 ;  /* 0x000000031007b211 */ /* 0x090fe400000f0c11 */
[----:B------:R-:W-:-:S02]  /*1f7d0*/  @!P5 LEA.HI.X R11, R218, R3, R9, 0x1, P1 ;  /* 0x00000003da0bd211 */ /* 0x000fc400008f0c09 */
[----:B------:R-:W-:Y:S01]  /*1f7e0*/  @!P6 LEA.HI.X R13, R219, R3, R8, 0x1, P2 ;  /* 0x00000003db0de211 */ /* 0x000fe200010f0c08 */
[----:B------:R-:W-:Y:S01]  /*1f7f0*/  @!P4 IMAD.WIDE R2, R5, 0x2, R2 ;  /* 0x000000020502c825 */ /* 0x000fe200078e0202 */
[----:B------:R0:W-:Y:S04]  /*1f800*/  @!P3 ST.E.128 desc[UR6][R6.64], RZ ;  /* 0x000000ff0600b985 */ /* 0x0001e8000c101d06 */
[----:B------:R0:W-:Y:S04]  /*1f810*/  @!P4 ST.E.128 desc[UR6][R2.64], RZ ;  /* 0x000000ff0200c985 */ /* 0x0001e8000c101d06 */
[----:B------:R0:W-:Y:S04]  /*1f820*/  @!P5 ST.E.128 desc[UR6][R10.64], RZ ;  /* 0x000000ff0a00d985 */ /* 0x0001e8000c101d06 */
[----:B------:R0:W-:Y:S02]  /*1f830*/  @!P6 ST.E.128 desc[UR6][R12.64], RZ ;  /* 0x000000ff0c00e985 */ /* 0x0001e4000c101d06 */
.L_x_860:
[----:B------:R-:W-:Y:S05]  /*1f840*/  BSYNC B0 ;  /* 0x0000000000007941 */ /* 0x000fea0003800000 */
.L_x_851:
[----:B------:R-:W-:Y:S02]  /*1f850*/  ULDC UR4, c[0x0][0xc3c] ;  /* 0x00030f0000047ab9 */ /* 0x000fe40000000800 */
[----:B-1----:R-:W-:-:S13]  /*1f860*/  ISETP.GE.AND P0, PT, R123, UR4, PT ;  /* 0x000000047b007c0c */ /* 0x002fda000bf06270 */
[----:B------:R-:W-:Y:S05]  /*1f870*/  @!P0 BRA `(.L_x_870) ;  /* 0xfffffe1800d08947 */ /* 0x000fea000383ffff */
[----:B------:R-:W-:Y:S05]  /*1f880*/  BRA `(.L_x_645) ;  /* 0x0000008800987947 */ /* 0x000fea0003800000 */
.L_x_643:
[----:B------:R-:W-:-:S08]  /*1f890*/  NOP ;  /* 0x0000000000007918 */ /* 0x000fd00000000000 */
[----:B------:R-:W0:-:S00]  /*1f8a0*/  USETMAXREG.DEALLOC.CTAPOOL 0x18 ;  /* 0x00000018000079c8 */ /* 0x000e0000080e0500 */
[----:B0-----:R-:W2:Y:S01]  /*1f8b0*/  LDL.LU R3, [R1+0x8] ;  /* 0x0000080001037983 */ /* 0x001ea20000300800 */
[----:B------:R-:W-:Y:S01]  /*1f8c0*/  LOP3.LUT R2, R2, 0x3, RZ, 0xc0, !PT ;  /* 0x0000000302027812 */ /* 0x000fe200078ec0ff */
[----:B------:R-:W-:-:S05]  /*1f8d0*/  IMAD.MOV.U32 R4, RZ, RZ, RZ ;  /* 0x000000ffff047224 */ /* 0x000fca00078e00ff */
[----:B------:R-:W0:Y:S02]  /*1f8e0*/  SHFL.IDX PT, R2, R2, RZ, 0x1f ;  /* 0x00001fff02027589 */ /* 0x000e2400000e0000 */
[----:B0-----:R-:W-:Y:S02]  /*1f8f0*/  ISETP.NE.AND P0, PT, R2, RZ, PT ;  /* 0x000000ff0200720c */ /* 0x001fe40003f05270 */
[----:B--2---:R-:W-:-:S11]  /*1f900*/  LOP3.LUT R3, R3, 0xffffffef, RZ, 0xc0, !PT ;  /* 0xffffffef03037812 */ /* 0x004fd600078ec0ff */
[----:B------:R-:W-:-:S05]  /*1f910*/  @P0 LOP3.LUT R3, R3, 0x10, RZ, 0xfc, !PT ;  /* 0x0000001003030812 */ /* 0x000fca00078efcff */
[----:B------:R0:W-:Y:S01]  /*1f920*/  STL [R1+0x8], R3 ;  /* 0x0000080301007387 */ /* 0x0001e20000100800 */
        /* <DEDUP_REMOVED lines=8> */
.L_x_871:
[----:B------:R-:W-:Y:S01]  /*1f9b0*/  LOP3.LUT R5, R0, 0x1f, RZ, 0xc0, !PT ;  /* 0x0000001f00057812 */ /* 0x000fe200078ec0ff */
[----:B------:R-:W-:Y:S01]  /*1f9c0*/  ULDC UR4, c[0x0][0xc3c] ;  /* 0x00030f0000047ab9 */ /* 0x000fe20000000800 */
[----:B------:R-:W-:Y:S01]  /*1f9d0*/  ULDC.64 UR6, c[0x0][0x208] ;  /* 0x0000820000067ab9 */ /* 0x000fe20000000a00 */
[----:B------:R-:W-:Y:S01]  /*1f9e0*/  ULDC UR5, c[0x0][0xc38] ;  /* 0x00030e0000057ab9 */ /* 0x000fe20000000800 */
[----:B------:R-:W-:-:S04]  /*1f9f0*/  ISETP.NE.AND P0, PT, R5, 0x1f, PT ;  /* 0x0000001f0500780c */ /* 0x000fc80003f05270 */
[----:B------:R-:W-:-:S13]  /*1fa00*/  ISETP.GE.OR P1, PT, R5, UR4, !P0 ;  /* 0x0000000405007c0c */ /* 0x000fda000c726670 */
[----:B0-----:R-:W0:Y:S02]  /*1fa10*/  @!P1 LDC.64 R2, c[0x0][0xc80] ;  /* 0x00032000ff029b82 */ /* 0x001e240000000a00 */
        /* <DEDUP_REMOVED lines=14> */
[----:B-1----:R-:W-:-:S04]  /*1fb00*/  SEL R6, R6, RZ, P2 ;  /* 0x000000ff06067207 */ /* 0x002fc80001000000 */
[----:B------:R-:W-:-:S05]  /*1fb10*/  IADD3 R6, R7, R6, RZ ;  /* 0x0000000607067210 */ /* 0x000fca0007ffe0ff */
[----:B------:R-:W1:Y:S02]  /*1fb20*/  SHFL.UP PT, R8, R6, 0x4, RZ ;  /* 0x0480000006087989 */ /* 0x000e6400000e00ff */
[----:B-1----:R-:W-:-:S05]  /*1fb30*/  SEL R3, R8, RZ, P3 ;  /* 0x000000ff08037207 */ /* 0x002fca0001800000 */
[----:B------:R-:W-:-:S05]  /*1fb40*/  IMAD.IADD R3, R6, 0x1, R3 ;  /* 0x0000000106037824 */ /* 0x000fca00078e0203 */
[----:B------:R-:W1:Y:S02]  /*1fb50*/  SHFL.UP PT, R2, R3, 0x8, RZ ;  /* 0x0500000003027989 */ /* 0x000e6400000e00ff */
[----:B-1----:R-:W-:-:S05]  /*1fb60*/  SEL R2, R2, RZ, P4 ;  /* 0x000000ff02027207 */ /* 0x002fca0002000000 */
[----:B------:R-:W-:-:S05]  /*1fb70*/  IMAD.IADD R7, R3, 0x1, R2 ;  /* 0x0000000103077824 */ /* 0x000fca00078e0202 */
[----:B------:R-:W1:Y:S02]  /*1fb80*/  SHFL.UP PT, R2, R7, 0x10, RZ ;  /* 0x0600000007027989 */ /* 0x000e6400000e00ff */
[----:B-1----:R-:W-:-:S04]  /*1fb90*/  SEL R2, R2, RZ, P5 ;  /* 0x000000ff02027207 */ /* 0x002fc80002800000 */
[----:B------:R-:W-:-:S05]  /*1fba0*/  IADD3 R2, R7, R2, RZ ;  /* 0x0000000207027210 */ /* 0x000fca0007ffe0ff */
[----:B------:R-:W1:Y:S02]  /*1fbb0*/  SHFL.IDX PT, R6, R2, 0x1f, 0x1f ;  /* 0x03e01f0002067f89 */ /* 0x000e6400000e0000 */
[----:B-1----:R-:W-:-:S04]  /*1fbc0*/  IMAD R6, R6, UR5, RZ ;  /* 0x0000000506067c24 */ /* 0x002fc8000f8e02ff */
[----:B------:R-:W-:Y:S01]  /*1fbd0*/  IMAD.MOV.U32 R3, RZ, RZ, R6 ;  /* 0x000000ffff037224 */ /* 0x000fe200078e0006 */
[----:B0-----:R-:W-:-:S13]  /*1fbe0*/  ISETP.GT.AND P6, PT, R6, UR6, PT ;  /* 0x0000000606007c0c */ /* 0x001fda000bfc4270 */
[----:B------:R-:W-:Y:S05]  /*1fbf0*/  @P6 BRA `(.L_x_873) ;  /* 0x0000000000a06947 */ /* 0x000fea0003800000 */
[----:B------:R-:W0:Y:S01]  /*1fc00*/  LDC R7, c[0x0][0xc3c] ;  /* 0x00030f00ff077b82 */ /* 0x000e220000000800 */
[----:B------:R-:W-:Y:S01]  /*1fc10*/  MOV R6, R3 ;  /* 0x0000000300067202 */ /* 0x000fe20000000f00 */
[----:B------:R-:W-:Y:S01]  /*1fc20*/  UMOV UR4, URZ ;  /* 0x0000003f00047c82 */ /* 0x000fe20008000000 */
[----:B------:R-:W-:Y:S01]  /*1fc30*/  ULDC UR7, c[0x0][0xc3c] ;  /* 0x00030f0000077ab9 */ /* 0x000fe20000000800 */
[----:B------:R-:W-:-:S05]  /*1fc40*/  ULDC UR5, c[0x0][0xc38] ;  /* 0x00030e0000057ab9 */ /* 0x000fca0000000800 */
.L_x_877:
[----:B------:R-:W-:Y:S01]  /*1fc50*/  UIADD3 UR4, UR4, 0x1f, URZ ;  /* 0x0000001f04047890 */ /* 0x000fe2000fffe03f */
[----:B------:R-:W-:-:S05]  /*1fc60*/  IMAD.U32 R19, RZ, RZ, UR7 ;  /* 0x00000007ff137e24 */ /* 0x000fca000f8e00ff */
[----:B0-----:R-:W-:-:S13]  /*1fc70*/  ISETP.LE.AND P6, PT, R7, UR4, PT ;  /* 0x0000000407007c0c */ /* 0x001fda000bfc3270 */
[----:B------:R-:W-:Y:S05]  /*1fc80*/  @P6 BRA `(.L_x_874) ;  /* 0x0000000400206947 */ /* 0x000fea0003800000 */
[----:B------:R-:W-:Y:S01]  /*1fc90*/  VIADD R8, R5, UR4 ;  /* 0x0000000405087c36 */ /* 0x000fe20008000000 */
[----:B------:R-:W-:Y:S01]  /*1fca0*/  BSSY B0, `(.L_x_875) ;  /* 0x0000008000007945 */ /* 0x000fe20003800000 */
[----:B------:R-:W-:-:S03]  /*1fcb0*/  MOV R4, RZ ;  /* 0x000000ff00047202 */ /* 0x000fc60000000f00 */
[----:B------:R-:W-:-:S13]  /*1fcc0*/  ISETP.GE.OR P6, PT, R8, R7, !P0 ;  /* 0x000000070800720c */ /* 0x000fda00047c6670 */
[----:B------:R-:W-:Y:S05]  /*1fcd0*/  @P6 BRA `(.L_x_876) ;  /* 0x0000000000106947 */ /* 0x000fea0003800000 */
[----:B------:R-:W0:Y:S01]  /*1fce0*/  LDC.64 R2, c[0x0][0xc80] ;  /* 0x00032000ff027b82 */ /* 0x000e220000000a00 */
[----:B------:R-:W-:Y:S01]  /*1fcf0*/  ULDC.64 UR8, c[0x0][0x208] ;  /* 0x0000820000087ab9 */ /* 0x000fe20000000a00 */
[----:B0-----:R-:W-:-:S05]  /*1fd00*/  IMAD.WIDE R2, R8, 0x4, R2 ;  /* 0x0000000408027825 */ /* 0x001fca00078e0202 */
[----:B------:R0:W5:Y:S02]  /*1fd10*/  LDG.E R4, desc[UR8][R2.64] ;  /* 0x0000000802047981 */ /* 0x000164000c1e1900 */
.L_x_876:
[----:B------:R-:W-:Y:S05]  /*1fd20*/  BSYNC B0 ;  /* 0x0000000000007941 */ /* 0x000fea0003800000 */
.L_x_875:
[----:B0----5:R-:W0:Y:S02]  /*1fd30*/  SHFL.UP PT, R2, R4, 0x1, RZ ;  /* 0x0420000004027989 */ /* 0x021e2400000e00ff */
[----:B0-----:R-:W-:-:S05]  /*1fd40*/  SEL R3, R2, RZ, P1 ;  /* 0x000000ff02037207 */ /* 0x001fca0000800000 */
[----:B------:R-:W-:-:S05]  /*1fd50*/  IMAD.IADD R3, R4, 0x1, R3 ;  /* 0x0000000104037824 */ /* 0x000fca00078e0203 */
[----:B------:R-:W0:Y:S02]  /*1fd60*/  SHFL.UP PT, R2, R3, 0x2, RZ ;  /* 0x0440000003027989 */ /* 0x000e2400000e00ff */
[----:B0-----:R-:W-:-:S05]  /*1fd70*/  SEL R2, R2, RZ, P2 ;  /* 0x000000ff02027207 */ /* 0x001fca0001000000 */
[----:B------:R-:W-:-:S05]  /*1fd80*/  IMAD.IADD R2, R3, 0x1, R2 ;  /* 0x0000000103027824 */ /* 0x000fca00078e0202 */
[----:B------:R-:W0:Y:S02]  /*1fd90*/  SHFL.UP PT, R8, R2, 0x4, RZ ;  /* 0x0480000002087989 */ /* 0x000e2400000e00ff */
[----:B0-----:R-:W-:-:S04]  /*1fda0*/  SEL R9, R8, RZ, P3 ;  /* 0x000000ff08097207 */ /* 0x001fc80001800000 */
[----:B------:R-:W-:-:S05]  /*1fdb0*/  IADD3 R9, R2, R9, RZ ;  /* 0x0000000902097210 */ /* 0x000fca0007ffe0ff */
[----:B------:R-:W0:Y:S02]  /*1fdc0*/  SHFL.UP PT, R8, R9, 0x8, RZ ;  /* 0x0500000009087989 */ /* 0x000e2400000e00ff */
[----:B0-----:R-:W-:-:S05]  /*1fdd0*/  SEL R8, R8, RZ, P4 ;  /* 0x000000ff08087207 */ /* 0x001fca0002000000 */
[----:B------:R-:W-:-:S05]  /*1fde0*/  IMAD.IADD R8, R9, 0x1, R8 ;  /* 0x0000000109087824 */ /* 0x000fca00078e0208 */
[----:B------:R-:W0:Y:S02]  /*1fdf0*/  SHFL.UP PT, R10, R8, 0x10, RZ ;  /* 0x06000000080a7989 */ /* 0x000e2400000e00ff */
[----:B0-----:R-:W-:-:S05]  /*1fe00*/  SEL R11, R10, RZ, P5 ;  /* 0x000000ff0a0b7207 */ /* 0x001fca0002800000 */
[----:B------:R-:W-:-:S05]  /*1fe10*/  IMAD.IADD R11, R8, 0x1, R11 ;  /* 0x00000001080b7824 */ /* 0x000fca00078e020b */
[----:B------:R-:W0:Y:S02]  /*1fe20*/  SHFL.IDX PT, R3, R11, 0x1f, 0x1f ;  /* 0x03e01f000b037f89 */ /* 0x000e2400000e0000 */
[----:B0-----:R-:W-:-:S05]  /*1fe30*/  IMAD R3, R3, UR5, RZ ;  /* 0x0000000503037c24 */ /* 0x001fca000f8e02ff */
[----:B------:R-:W-:-:S04]  /*1fe40*/  IADD3 R6, R3, R6, RZ ;  /* 0x0000000603067210 */ /* 0x000fc80007ffe0ff */
[----:B------:R-:W-:-:S13]  /*1fe50*/  ISETP.GT.AND P6, PT, R6, UR6, PT ;  /* 0x0000000606007c0c */ /* 0x000fda000bfc4270 */
[----:B------:R-:W-:Y:S05]  /*1fe60*/  @!P6 BRA `(.L_x_877) ;  /* 0xfffffffc0078e947 */ /* 0x000fea000383ffff */
[----:B------:R-:W-:-:S07]  /*1fe70*/  IMAD.MOV.U32 R2, RZ, RZ, R11 ;  /* 0x000000ffff027224 */ /* 0x000fce00078e000b */
.L_x_873:
        /* <DEDUP_REMOVED lines=10> */
[----:B0-----:R-:W-:-:S06]  /*1ff20*/  IADD3 R3, R9, 0xffffffe, RZ ;  /* 0x0ffffffe09037810 */ /* 0x001fcc0007ffe0ff */
[----:B------:R-:W0:Y:S02]  /*1ff30*/  F2I.FTZ.U32.TRUNC.NTZ R3, R3 ;  /* 0x0000000300037305 */ /* 0x000e24000021f000 */
[----:B0-----:R-:W-:Y:S01]  /*1ff40*/  IMAD.MOV R11, RZ, RZ, -R3 ;  /* 0x000000ffff0b7224 */ /* 0x001fe200078e0a03 */
[----:B------:R-:W-:Y:S06]  /*1ff50*/  @!P0 BRA `(.L_x_878) ;  /* 0x0000000000088947 */ /* 0x000fec0003800000 */
[----:B------:R-:W-:-:S05]  /*1ff60*/  VIADD R9, R19, 0xffffffff ;  /* 0xffffffff13097836 */ /* 0x000fca0000000000 */
[----:B------:R0:W1:Y:S02]  /*1ff70*/  SHFL.IDX PT, R16, R2, R9, 0x1f ;  /* 0x00001f0902107589 */ /* 0x00006400000e0000 */
.L_x_878:
[----:B-1----:R-:W-:Y:S01]  /*1ff80*/  IMAD R16, R16, UR5, R7 ;  /* 0x0000000510107c24 */ /* 0x002fe2000f8e0207 */
[----:B0-----:R-:W-:Y:S01]  /*1ff90*/  MOV R2, RZ ;  /* 0x000000ff00027202 */ /* 0x001fe20000000f00 */
[----:B------:R-:W-:Y:S02]  /*1ffa0*/  IMAD R7, R11, R6, RZ ;  /* 0x000000060b077224 */ /* 0x000fe400078e02ff */
[----:B------:R-:W-:Y:S01]  /*1ffb0*/  VIADD R19, R19, UR4 ;  /* 0x0000000413137c36 */ /* 0x000fe20008000000 */
[----:B------:R-:W-:Y:S01]  /*1ffc0*/  IADD3 R9, -R16, UR6, RZ ;  /* 0x0000000610097c10 */ /* 0x000fe2000fffe1ff */
[----:B------:R-:W-:Y:S01]  /*1ffd0*/  IMAD.HI.U32 R2, R3, R7, R2 ;  /* 0x0000000703027227 */ /* 0x000fe200078e0002 */
[----:B------:R-:W-:Y:S02]  /*1ffe0*/  IABS R7, R4 ;  /* 0x0000000400077213 */ /* 0x000fe40000000000 */
[----:B------:R-:W-:-:S03]  /*1fff0*/  IABS R3, R9 ;  /* 0x0000000900037213 */ /* 0x000fc60000000000 */
[----:B------:R-:W-:Y:S02]  /*20000*/  IMAD.MOV R7, RZ, RZ, -R7 ;  /* 0x000000ffff077224 */ /* 0x000fe400078e0a07 */
[----:B------:R-:W-:-:S04]  /*20010*/  IMAD.HI.U32 R2, R2, R3, RZ ;  /* 0x0000000302027227 */ /* 0x000fc800078e00ff */
[----:B------:R-:W-:-:S05]  /*20020*/  IMAD R3, R2, R7, R3 ;  /* 0x0000000702037224 */ /* 0x000fca00078e0203 */
[----:B------:R-:W-:-:S13]  /*20030*/  ISETP.GT.U32.AND P1, PT, R6, R3, PT ;  /* 0x000000030600720c */ /* 0x000fda0003f24070 */
[----:B------:R-:W-:Y:S01]  /*20040*/  @!P1 IMAD.IADD R3, R3, 0x1, -R6 ;  /* 0x0000000103039824 */ /* 0x000fe200078e0a06 */
[----:B------:R-:W-:Y:S02]  /*20050*/  @!P1 IADD3 R2, R2, 0x1, RZ ;  /* 0x0000000102029810 */ /* 0x000fe40007ffe0ff */
[----:B------:R-:W-:Y:S02]  /*20060*/  ISETP.NE.AND P1, PT, R4, RZ, PT ;  /* 0x000000ff0400720c */ /* 0x000fe40003f25270 */
[----:B------:R-:W-:Y:S02]  /*20070*/  ISETP.GE.U32.AND P0, PT, R3, R6, PT ;  /* 0x000000060300720c */ /* 0x000fe40003f06070 */
[----:B------:R-:W-:-:S04]  /*20080*/  LOP3.LUT R3, R9, R4, RZ, 0x3c, !PT ;  /* 0x0000000409037212 */ /* 0x000fc800078e3cff */
[----:B------:R-:W-:-:S07]  /*20090*/  ISETP.GE.AND P2, PT, R3, RZ, PT ;  /* 0x000000ff0300720c */ /* 0x000fce0003f46270 */
[----:B------:R-:W-:-:S06]  /*200a0*/  @P0 VIADD R2, R2, 0x1 ;  /* 0x0000000102020836 */ /* 0x000fcc0000000000 */
[----:B------:R-:W-:Y:S01]  /*200b0*/  @!P2 IMAD.MOV R2, RZ, RZ, -R2 ;  /* 0x000000ffff02a224 */ /* 0x000fe200078e0a02 */
[----:B------:R-:W-:-:S04]  /*200c0*/  @!P1 LOP3.LUT R2, RZ, R4, RZ, 0x33, !PT ;  /* 0x00000004ff029212 */ /* 0x000fc800078e33ff */
[----:B------:R-:W-:Y:S01]  /*200d0*/  IADD3 R17, -R2, RZ, RZ ;  /* 0x000000ff02117210 */ /* 0x000fe20007ffe1ff */
[----:B------:R-:W-:-:S04]  /*200e0*/  IMAD.MOV.U32 R18, RZ, RZ, R2 ;  /* 0x000000ffff127224 */ /* 0x000fc800078e0002 */
[----:B------:R-:W-:Y:S01]  /*200f0*/  IMAD R17, R4, R17, R9 ;  /* 0x0000001104117224 */ /* 0x000fe200078e0209 */
[----:B------:R-:W-:Y:S06]  /*20100*/  BRA `(.L_x_879) ;  /* 0x00000000000c7947 */ /* 0x000fec0003800000 */
.L_x_874:
[----:B------:R-:W-:Y:S01]  /*20110*/  MOV R17, RZ ;  /* 0x000000ff00117202 */ /* 0x000fe20000000f00 */
[----:B------:R-:W-:Y:S02]  /*20120*/  IMAD.U32 R16, RZ, RZ, UR6 ;  /* 0x00000006ff107e24 */ /* 0x000fe4000f8e00ff */
[----:B------:R-:W-:-:S07]  /*20130*/  IMAD.MOV.U32 R18, RZ, RZ, RZ ;  /* 0x000000ffff127224 */ /* 0x000fce00078e00ff */
.L_x_879:
[----:B------:R-:W-:-:S13]  /*20140*/  ISETP.NE.AND P0, PT, R5, RZ, PT ;  /* 0x000000ff0500720c */ /* 0x000fda0003f05270 */
[----:B------:R-:W0:Y:S01]  /*20150*/  @!P0 S2R R3, SR_CgaCtaId ;  /* 0x0000000000038919 */ /* 0x000e220000008800 */
[----:B------:R-:W-:-:S04]  /*20160*/  @!P0 MOV R2, 0x400 ;  /* 0x0000040000028802 */ /* 0x000fc80000000f00 */
[----:B0-----:R-:W-:-:S05]  /*20170*/  @!P0 LEA R2, R3, R2, 0x18 ;  /* 0x0000000203028211 */ /* 0x001fca00078ec0ff */
[----:B------:R2:W-:Y:S01]  /*20180*/  @!P0 STS.128 [R2+0x388d0], R16 ;  /* 0x0388d01002008388 */ /* 0x0005e20000000c00 */
[----:B------:R-:W-:Y:S06]  /*20190*/  BAR.ARV 0x5, 0x180 ;  /* 0x0146000000007b1d */ /* 0x000fec0000002000 */
.L_x_872:
[----:B--2---:R-:W-:Y:S01]  /*201a0*/  MOV R2, 0x1 ;  /* 0x0000000100027802 */ /* 0x004fe20000000f00 */
[----:B------:R2:W-:Y:S01]  /*201b0*/  STL [R1+0xc], RZ ;  /* 0x00000cff01007387 */ /* 0x0005e20000100800 */
[----:B------:R-:W-:Y:S02]  /*201c0*/  ULDC UR4, c[0x0][0xc3c] ;  /* 0x00030f0000047ab9 */ /* 0x000fe40000000800 */
[----:B-1----:R-:W-:Y:S01]  /*201d0*/  ISETP.GE.AND P0, PT, R19, UR4, PT ;  /* 0x0000000413007c0c */ /* 0x002fe2000bf06270 */
[----:B------:R2:W-:Y:S04]  /*201e0*/  STL [R1+0x14], R2 ;  /* 0x0000140201007387 */ /* 0x0005e80000100800 */
[----:B------:R2:W-:Y:S08]  /*201f0*/  STL [R1+0x54], RZ ;  /* 0x000054ff01007387 */ /* 0x0005f00000100800 */
[----:B--2---:R-:W-:Y:S05]  /*20200*/  @P0 BRA `(.L_x_880) ;  /* 0x0000007c00500947 */ /* 0x004fea0003800000 */
[----:B------:R-:W2:Y:S01]  /*20210*/  LDL.LU R5, [R1+0x8] ;  /* 0x0000080001057983 */ /* 0x000ea20000300800 */
[C---:B------:R-:W-:Y:S01]  /*20220*/  IMAD.SHL.U32 R2, R0.reuse, 0x8, RZ ;  /* 0x0000000800027824 */ /* 0x040fe200078e00ff */
[----:B------:R-:W1:Y:S01]  /*20230*/  S2UR UR5, SR_CgaCtaId ;  /* 0x00000000000579c3 */ /* 0x000e620000008800 */
[----:B------:R-:W-:Y:S01]  /*20240*/  LOP3.LUT R7, R0, 0x7f, RZ, 0xc0, !PT ;  /* 0x0000007f00077812 */ /* 0x000fe200078ec0ff */
[----:B------:R-:W-:Y:S01]  /*20250*/  UMOV UR4, 0x400 ;  /* 0x0000040000047882 */ /* 0x000fe20000000000 */
[----:B------:R-:W-:Y:S01]  /*20260*/  BSSY B8, `(.L_x_880) ;  /* 0x00007ce000087945 */ /* 0x000fe20003800000 */
[C---:B0-----:R-:W-:Y:S01]  /*20270*/  LOP3.LUT R3, R2.reuse, 0x1f8, RZ, 0xc0, !PT ;  /* 0x000001f802037812 */ /* 0x041fe200078ec0ff */
[----:B------:R-:W-:Y:S01]  /*20280*/  ULDC.64 UR38, c[0x0][0x198] ;  /* 0x0000660000267ab9 */ /* 0x000fe20000000a00 */
[----:B------:R-:W-:Y:S01]  /*20290*/  ISETP.NE.AND P1, PT, R7, RZ, PT ;  /* 0x000000ff0700720c */ /* 0x000fe20003f25270 */
[----:B------:R-:W-:Y:S01]  /*202a0*/  ULOP3.LUT UR37, UR60, 0x2, URZ, 0xfc, !UPT ;  /* 0x000000023c257892 */ /* 0x000fe2000f8efc3f */
[----:B------:R-:W-:Y:S01]  /*202b0*/  LOP3.LUT R4, R3, 0x38, R0, 0x78, !PT ;  /* 0x0000003803047812 */ /* 0x000fe200078e7800 */
[----:B------:R-:W-:Y:S01]  /*202c0*/  IMAD.SHL.U32 R3, R7, 0x8, RZ ;  /* 0x0000000807037824 */ /* 0x000fe200078e00ff */
[----:B------:R-:W-:Y:S01]  /*202d0*/  SHF.R.U32.HI R6, RZ, 0x3, R7 ;  /* 0x00000003ff067819 */ /* 0x000fe20000011607 */
[----:B------:R-:W-:Y:S01]  /*202e0*/  ULDC UR36, c[0x0][0xc] ;  /* 0x0000030000247ab9 */ /* 0x000fe20000000800 */
[----:B------:R-:W-:-:S02]  /*202f0*/  LOP3.LUT R2, R2, 0x38, RZ, 0xc0, !PT ;  /* 0x0000003802027812 */ /* 0x000fc400078ec0ff */
[----:B------:R-:W-:Y:S02]  /*20300*/  LOP3.LUT R3, R4, 0x200, R3, 0xf8, !PT ;  /* 0x0000020004037812 */ /* 0x000fe400078ef803 */
[C---:B------:R-:W-:Y:S02]  /*20310*/  LOP3.LUT P0, R4, R0.reuse, 0x1f, RZ, 0xc0, !PT ;  /* 0x0000001f00047812 */ /* 0x040fe4000780c0ff */
[----:B------:R-:W-:-:S03]  /*20320*/  SHF.L.U32 R0, R0, 0x4, RZ ;  /* 0x0000000400007819 */ /* 0x000fc600000006ff */
[----:B------:R0:W-:Y:S01]  /*20330*/  STL [R1+0x30], R4 ;  /* 0x0000300401007387 */ /* 0x0001e20000100800 */
[----:B------:R-:W-:Y:S01]  /*20340*/  LOP3.LUT R6, R6, 0x70, R0, 0xf8, !PT ;  /* 0x0000007006067812 */ /* 0x000fe200078ef800 */
[----:B-1----:R-:W-:-:S06]  /*20350*/  ULEA UR4, UR5, UR4, 0x18 ;  /* 0x0000000405047291 */ /* 0x002fcc000f8ec03f */
[----:B0-----:R-:W-:-:S04]  /*20360*/  IMAD.U32 R4, RZ, RZ, UR4 ;  /* 0x00000004ff047e24 */ /* 0x001fc8000f8e00ff */
[----:B------:R-:W-:Y:S01]  /*20370*/  IMAD R0, R3, 0x2, R4 ;  /* 0x0000000203007824 */ /* 0x000fe200078e0204 */
[----:B------:R0:W-:Y:S01]  /*20380*/  STL [R1+0x4], R4 ;  /* 0x0000040401007387 */ /* 0x0001e20000100800 */
[----:B------:R-:W-:-:S03]  /*20390*/  LOP3.LUT R3, R2, 0x80, RZ, 0xfc, !PT ;  /* 0x0000008002037812 */ /* 0x000fc600078efcff */
[----:B------:R1:W-:Y:S04]  /*203a0*/  STL [R1+0x2c], R0 ;  /* 0x00002c0001007387 */ /* 0x0003e80000100800 */
[----:B------:R-:W-:Y:S01]  /*203b0*/  STL [R1+0x20], RZ ;  /* 0x000020ff01007387 */ /* 0x000fe20000100800 */
[----:B0-----:R-:W-:Y:S02]  /*203c0*/  LOP3.LUT R4, R2, 0x40, RZ, 0xfc, !PT ;  /* 0x0000004002047812 */ /* 0x001fe400078efcff */
[----:B-1----:R-:W-:Y:S02]  /*203d0*/  MOV R0, 0x1 ;  /* 0x0000000100007802 */ /* 0x002fe40000000f00 */
[----:B--2---:R-:W-:-:S04]  /*203e0*/  LOP3.LUT R5, R5, 0xfffffffd, RZ, 0xc0, !PT ;  /* 0xfffffffd05057812 */ /* 0x004fc800078ec0ff */
[----:B------:R-:W-:-:S04]  /*203f0*/  @P1 LOP3.LUT R5, R5, 0x2, RZ, 0xfc, !PT ;  /* 0x0000000205051812 */ /* 0x000fc800078efcff */
[----:B------:R-:W-:-:S04]  /*20400*/  LOP3.LUT R5, R5, 0xfffffffe, RZ, 0xc0, !PT ;  /* 0xfffffffe05057812 */ /* 0x000fc800078ec0ff */
[----:B------:R-:W-:Y:S02]  /*20410*/  @P0 LOP3.LUT R5, R5, 0x1, RZ, 0xfc, !PT ;  /* 0x0000000105050812 */ /* 0x000fe400078efcff */
[----:B------:R-:W-:Y:S02]  /*20420*/  ISETP.NE.OR P0, PT, R7, RZ, !P0 ;  /* 0x000000ff0700720c */ /* 0x000fe40004705670 */
[----:B------:R-:W-:-:S11]  /*20430*/  LOP3.LUT R5, R5, 0xfffffff7, RZ, 0xc0, !PT ;  /* 0xfffffff705057812 */ /* 0x000fd600078ec0ff */
[----:B------:R-:W-:-:S05]  /*20440*/  @P0 LOP3.LUT R5, R5, 0x8, RZ, 0xfc, !PT ;  /* 0x0000000805050812 */ /* 0x000fca00078efcff */
[----:B------:R-:W-:Y:S04]  /*20450*/  STL [R1+0x8], R5 ;  /* 0x0000080501007387 */ /* 0x000fe80000100800 */
[----:B------:R-:W-:Y:S04]  /*20460*/  STL [R1+0x24], R0 ;  /* 0x0000240001007387 */ /* 0x000fe80000100800 */
[----:B------:R-:W-:Y:S04]  /*20470*/  STL [R1+0x54], RZ ;  /* 0x000054ff01007387 */ /* 0x000fe80000100800 */
[----:B------:R-:W-:Y:S04]  /*20480*/  STL [R1+0xc], RZ ;  /* 0x00000cff01007387 */ /* 0x000fe80000100800 */
[----:B------:R0:W-:Y:S02]  /*20490*/  STL [R1+0x14], R0 ;  /* 0x0000140001007387 */ /* 0x0001e40000100800 */
[----:B0-----:R-:W-:-:S07]  /*204a0*/  LOP3.LUT R0, R2, 0xc0, RZ, 0xfc, !PT ;  /* 0x000000c002007812 */ /* 0x001fce00078efcff */
.L_x_1041:
[----:B01----:R-:W0:Y:S01]  /*204b0*/  LDC.64 R2, c[0x0][0xc88] ;  /* 0x00032200ff027b82 */ /* 0x003e220000000a00 */
[----:B------:R-:W-:Y:S01]  /*204c0*/  ULDC.64 UR4, c[0x0][0x208] ;  /* 0x0000820000047ab9 */ /* 0x000fe20000000a00 */
[----:B0-----:R-:W-:-:S05]  /*204d0*/  IMAD.WIDE R2, R19, 0x4, R2 ;  /* 0x0000000413027825 */ /* 0x001fca00078e0202 */
[----:B--2---:R-:W2:Y:S01]  /*204e0*/  LDG.E R15, desc[UR4][R2.64] ;  /* 0x00000004020f7981 */ /* 0x004ea2000c1e1900 */
[----:B------:R-:W-:Y:S05]  /*204f0*/  YIELD ;  /* 0x0000000000007946 */ /* 0x000fea0003800000 */
[----:B------:R-:W-:Y:S01]  /*20500*/  ULDC.64 UR4, c[0x0][0xa28] ;  /* 0x00028a0000047ab9 */ /* 0x000fe20000000a00 */
[----:B------:R-:W-:Y:S01]  /*20510*/  ULDC.64 UR10, c[0x0][0xa18] ;  /* 0x00028600000a7ab9 */ /* 0x000fe20000000a00 */
[----:B------:R-:W-:Y:S01]  /*20520*/  ISETP.NE.U32.AND P0, PT, RZ, UR4, PT ;  /* 0x00000004ff007c0c */ /* 0x000fe2000bf05070 */
[----:B------:R-:W-:Y:S01]  /*20530*/  ULDC.64 UR6, c[0x0][0xa08] ;  /* 0x0002820000067ab9 */ /* 0x000fe20000000a00 */
[----:B------:R-:W-:Y:S01]  /*20540*/  ISETP.NE.U32.AND P3, PT, RZ, UR10, PT ;  /* 0x0000000aff007c0c */ /* 0x000fe2000bf65070 */
[----:B------:R-:W-:Y:S01]  /*20550*/  IMAD.MOV.U32 R0, RZ, RZ, RZ ;  /* 0x000000ffff007224 */ /* 0x000fe200078e00ff */
[----:B------:R-:W-:Y:S01]  /*20560*/  ISETP.NE.AND.EX P0, PT, RZ, UR5, PT, P0 ;  /* 0x00000005ff007c0c */ /* 0x000fe2000bf05300 */
[----:B------:R-:W-:Y:S01]  /*20570*/  ULDC.64 UR12, c[0x0][0x208] ;  /* 0x00008200000c7ab9 */ /* 0x000fe20000000a00 */
[----:B------:R-:W-:Y:S01]  /*20580*/  ISETP.NE.AND.EX P3, PT, RZ, UR11, PT, P3 ;  /* 0x0000000bff007c0c */ /* 0x000fe2000bf65330 */
[----:B------:R-:W-:Y:S01]  /*20590*/  ULDC.64 UR8, c[0x0][0xa10] ;  /* 0x0002840000087ab9 */ /* 0x000fe20000000a00 */
[----:B------:R-:W-:-:S02]  /*205a0*/  MOV R12, RZ ;  /* 0x000000ff000c7202 */ /* 0x000fc40000000f00 */
[----:B--2---:R-:W-:Y:S01]  /*205b0*/  SHF.R.S32.HI R4, RZ, 0x1f, R15 ;  /* 0x0000001fff047819 */ /* 0x004fe2000001140f */
[----:B------:R-:W-:-:S06]  /*205c0*/  IMAD.SHL.U32 R14, R15, 0x4, RZ ;  /* 0x000000040f0e7824 */ /* 0x000fcc00078e00ff */
[C---:B------:R-:W-:Y:S01]  /*205d0*/  @P0 LEA R2, P1, R15.reuse, UR4, 0x2 ;  /* 0x000000040f020c11 */ /* 0x040fe2000f8210ff */
[----:B------:R-:W-:Y:S01]  /*205e0*/  STL [R1+0x34], R15 ;  /* 0x0000340f01007387 */ /* 0x000fe20000100800 */
[C-C-:B------:R-:W-:Y:S02]  /*205f0*/  SHF.L.U64.HI R13, R15.reuse, 0x2, R4.reuse ;  /* 0x000000020f0d7819 */ /* 0x140fe40000010204 */
[----:B------:R-:W-:Y:S01]  /*20600*/  @P0 LEA.HI.X R3, R15, UR5, R4, 0x2, P1 ;  /* 0x000000050f030c11 */ /* 0x000fe200088f1404 */
[----:B------:R-:W-:Y:S01]  /*20610*/  ULDC.64 UR4, c[0x0][0xa00] ;  /* 0x0002800000047ab9 */ /* 0x000fe20000000a00 */
[C---:B------:R-:W-:Y:S01]  /*20620*/  @P3 IADD3 R8, P1, R14.reuse, UR10, RZ ;  /* 0x0000000a0e083c10 */ /* 0x040fe2000ff3e0ff */
[----:B------:R0:W-:Y:S03]  /*20630*/  STL [R1+0x48], R4 ;  /* 0x0000480401007387 */ /* 0x0001e60000100800 */
[----:B------:R-:W-:Y:S01]  /*20640*/  @P3 IADD3.X R9, R13, UR11, RZ, P1, !PT ;  /* 0x0000000b0d093c10 */ /* 0x000fe20008ffe4ff */
[----:B------:R1:W5:Y:S01]  /*20650*/  @P0 LDG.E R0, desc[UR12][R2.64] ;  /* 0x0000000c02000981 */ /* 0x000362000c1e1900 */
[----:B------:R-:W-:-:S02]  /*20660*/  IADD3 R6, P1, R14, UR6, RZ ;  /* 0x000000060e067c10 */ /* 0x000fc4000ff3e0ff */
[----:B------:R-:W-:Y:S02]  /*20670*/  CS2R R10, SRZ ;  /* 0x00000000000a7805 */ /* 0x000fe4000001ff00 */
[----:B------:R-:W-:Y:S01]  /*20680*/  ISETP.NE.U32.AND P2, PT, RZ, UR6, PT ;  /* 0x00000006ff007c0c */ /* 0x000fe2000bf45070 */
[----:B------:R-:W-:Y:S01]  /*20690*/  STL [R1], R14 ;  /* 0x0000000e01007387 */ /* 0x000fe20000100800 */
[----:B------:R-:W-:Y:S02]  /*206a0*/  IADD3.X R7, R13, UR7, RZ, P1, !PT ;  /* 0x000000070d077c10 */ /* 0x000fe40008ffe4ff */
[----:B------:R-:W-:Y:S01]  /*206b0*/  ISETP.NE.U32.AND P1, PT, RZ, UR4, PT ;  /* 0x00000004ff007c0c */ /* 0x000fe2000bf25070 */
[----:B------:R-:W-:Y:S01]  /*206c0*/  STL [R1+0x28], R13 ;  /* 0x0000280d01007387 */ /* 0x000fe20000100800 */
[----:B------:R-:W-:Y:S02]  /*206d0*/  ISETP.NE.AND.EX P2, PT, RZ, UR7, PT, P2 ;  /* 0x00000007ff007c0c */ /* 0x000fe4000bf45320 */
[----:B------:R-:W-:-:S02]  /*206e0*/  ISETP.NE.AND.EX P1, PT, RZ, UR5, PT, P1 ;  /* 0x00000005ff007c0c */ /* 0x000fc4000bf25310 */
[----:B-1----:R-:W-:-:S04]  /*206f0*/  IADD3 R2, P0, R14, UR4, RZ ;  /* 0x000000040e027c10 */ /* 0x002fc8000ff1e0ff */
[----:B------:R-:W-:Y:S01]  /*20700*/  IADD3.X R3, R13, UR5, RZ, P0, !PT ;  /* 0x000000050d037c10 */ /* 0x000fe200087fe4ff */
[----:B------:R-:W-:Y:S01]  /*20710*/  ULDC UR4, c[0x0][0x288] ;  /* 0x0000a20000047ab9 */ /* 0x000fe20000000800 */
[----:B0-----:R-:W-:-:S03]  /*20720*/  IADD3 R4, P0, R14, UR8, RZ ;  /* 0x000000080e047c10 */ /* 0x001fc6000ff1e0ff */
[----:B------:R-:W5:Y:S01]  /*20730*/  @P2 LDG.E R11, desc[UR12][R6.64] ;  /* 0x0000000c060b2981 */ /* 0x000f62000c1e1900 */
[----:B------:R-:W-:Y:S02]  /*20740*/  IADD3.X R5, R13, UR9, RZ, P0, !PT ;  /* 0x000000090d057c10 */ /* 0x000fe400087fe4ff */
[----:B------:R-:W-:Y:S01]  /*20750*/  ISETP.NE.U32.AND P0, PT, RZ, UR8, PT ;  /* 0x00000008ff007c0c */ /* 0x000fe2000bf05070 */
[----:B------:R-:W2:Y:S03]  /*20760*/  @P1 LDG.E R12, desc[UR12][R2.64] ;  /* 0x0000000c020c1981 */ /* 0x000ea6000c1e1900 */
[----:B------:R-:W-:-:S13]  /*20770*/  ISETP.NE.AND.EX P0, PT, RZ, UR9, PT, P0 ;  /* 0x00000009ff007c0c */ /* 0x000fda000bf05300 */
[----:B------:R-:W5:Y:S04]  /*20780*/  @P0 LDG.E R10, desc[UR12][R4.64] ;  /* 0x0000000c040a0981 */ /* 0x000f68000c1e1900 */
[----:B--2---:R0:W-:Y:S02]  /*20790*/  STL [R1+0x40], R12 ;  /* 0x0000400c01007387 */ /* 0x0041e40000100800 */
[----:B0-----:R-:W-:Y:S01]  /*207a0*/  IMAD.U32 R12, RZ, RZ, UR4 ;  /* 0x00000004ff0c7e24 */ /* 0x001fe2000f8e00ff */
[----:B------:R-:W-:-:S05]  /*207b0*/  ULDC.64 UR4, c[0x0][0x418] ;  /* 0x0001060000047ab9 */ /* 0x000fca0000000a00 */
[----:B------:R0:W2:Y:S01]  /*207c0*/  @P3 LDG.E R12, desc[UR12][R8.64] ;  /* 0x0000000c080c3981 */ /* 0x0000a2000c1e1900 */
[----:B------:R-:W-:-:S03]  /*207d0*/  UISETP.NE.U32.AND UP0, UPT, UR4, URZ, UPT ;  /* 0x0000003f0400728c */ /* 0x000fc6000bf05070 */
[----:B------:R-:W-:Y:S01]  /*207e0*/  ULDC UR4, c[0x0][0x424] ;  /* 0x0001090000047ab9 */ /* 0x000fe20000000800 */
[----:B------:R-:W-:-:S03]  /*207f0*/  UISETP.NE.AND.EX UP0, UPT, UR5, URZ, UPT, UP0 ;  /* 0x0000003f0500728c */ /* 0x000fc6000bf05300 */
[----:B------:R-:W-:Y:S01]  /*20800*/  ULDC UR5, c[0x0][0x2f0] ;  /* 0x0000bc0000057ab9 */ /* 0x000fe20000000800 */
[----:B------:R-:W-:-:S04]  /*20810*/  USEL UR4, UR4, 0x1, UP0 ;  /* 0x0000000104047887 */ /* 0x000fc80008000000 */
[----:B------:R-:W-:-:S03]  /*20820*/  UIMAD UR4, UR4, UR5, URZ ;  /* 0x00000005040472a4 */ /* 0x000fc6000f8e023f */
[----:B------:R-:W-:Y:S02]  /*20830*/  ULDC UR5, c[0x0][0x348] ;  /* 0x0000d20000057ab9 */ /* 0x000fe40000000800 */
[----:B0-----:R-:W-:Y:S01]  /*20840*/  IMAD.U32 R9, RZ, RZ, UR5 ;  /* 0x00000005ff097e24 */ /* 0x001fe2000f8e00ff */
[----:B------:R-:W-:Y:S01]  /*20850*/  MOV R8, UR4 ;  /* 0x0000000400087c02 */ /* 0x000fe20008000f00 */
[----:B--2---:R0:W-:Y:S01]  /*20860*/  STL [R1+0x50], R12 ;  /* 0x0000500c01007387 */ /* 0x0041e20000100800 */
[----:B----4-:R-:W-:Y:S05]  /*20870*/  @P3 BRA `(.L_x_881) ;  /* 0x0000000000183947 */ /* 0x010fea0003800000 */
[----:B------:R-:W-:Y:S05]  /*20880*/  @!P1 BRA `(.L_x_881) ;  /* 0x0000000000149947 */ /* 0x000fea0003800000 */
[----:B------:R-:W-:Y:S02]  /*20890*/  ULDC.64 UR4, c[0x0][0x208] ;  /* 0x0000820000047ab9 */ /* 0x000fe40000000a00 */
[----:B0-----:R-:W2:Y:S04]  /*208a0*/  LDG.E R12, desc[UR4][R2.64] ;  /* 0x00000004020c7981 */ /* 0x001ea8000c1e1900 */
[----:B------:R-:W2:Y:S02]  /*208b0*/  LDG.E R2, desc[UR4][R2.64+0x4] ;  /* 0x0000040402027981 */ /* 0x000ea4000c1e1900 */
[----:B--2---:R-:W-:-:S05]  /*208c0*/  IMAD.IADD R2, R2, 0x1, -R12 ;  /* 0x0000000102027824 */ /* 0x004fca00078e0a0c */
[----:B------:R1:W-:Y:S02]  /*208d0*/  STL [R1+0x50], R2 ;  /* 0x0000500201007387 */ /* 0x0003e40000100800 */
.L_x_881:
[----:B0-----:R-:W-:Y:S01]  /*208e0*/  MOV R12, R15 ;  /* 0x0000000f000c7202 */ /* 0x001fe20000000f00 */
[----:B-1---5:R-:W-:Y:S01]  /*208f0*/  IMAD.IADD R2, R11, 0x1, R0 ;  /* 0x000000010b027824 */ /* 0x022fe200078e0200 */
[----:B------:R-:W-:Y:S02]  /*20900*/  ULDC.64 UR4, c[0x0][0xa20] ;  /* 0x0002880000047ab9 */ /* 0x000fe40000000a00 */
[----:B------:R-:W-:Y:S01]  /*20910*/  ISETP.NE.U32.AND P1, PT, RZ, UR4, PT ;  /* 0x00000004ff007c0c */ /* 0x000fe2000bf25070 */
[----:B------:R0:W-:Y:S03]  /*20920*/  STL [R1+0x10], R12 ;  /* 0x0000100c01007387 */ /* 0x0001e60000100800 */
[----:B------:R-:W-:Y:S01]  /*20930*/  ISETP.NE.AND.EX P1, PT, RZ, UR5, PT, P1 ;  /* 0x00000005ff007c0c */ /* 0x000fe2000bf25310 */
[----:B------:R0:W-:-:S12]  /*20940*/  STL [R1+0x1c], R2 ;  /* 0x00001c0201007387 */ /* 0x0001d80000100800 */
[----:B0-----:R-:W-:Y:S05]  /*20950*/  @!P1 BRA `(.L_x_882) ;  /* 0x0000000000149947 */ /* 0x001fea0003800000 */
[----:B------:R-:W-:Y:S01]  /*20960*/  IADD3 R2, P1, R14, UR4, RZ ;  /* 0x000000040e027c10 */ /* 0x000fe2000ff3e0ff */
[----:B------:R-:W-:-:S03]  /*20970*/  ULDC.64 UR6, c[0x0][0x208] ;  /* 0x0000820000067ab9 */ /* 0x000fc60000000a00 */
[----:B------:R-:W-:-:S05]  /*20980*/  IADD3.X R3, R13, UR5, RZ, P1, !PT ;  /* 0x000000050d037c10 */ /* 0x000fca0008ffe4ff */
[----:B------:R0:W5:Y:S01]  /*20990*/  LDG.E R8, desc[UR6][R2.64] ;  /* 0x0000000602087981 */ /* 0x000162000c1e1900 */
[----:B------:R-:W-:Y:S05]  /*209a0*/  BRA `(.L_x_883) ;  /* 0x0000000000147947 */ /* 0x000fea0003800000 */
.L_x_882:
[----:B------:R-:W-:Y:S05]  /*209b0*/  @!P2 BRA `(.L_x_883) ;  /* 0x000000000010a947 */ /* 0x000fea0003800000 */
[----:B------:R-:W-:Y:S02]  /*209c0*/  ULDC.64 UR4, c[0x0][0x208] ;  /* 0x0000820000047ab9 */ /* 0x000fe40000000a00 */
[----:B------:R-:W2:Y:S04]  /*209d0*/  LDG.E R8, desc[UR4][R6.64] ;  /* 0x0000000406087981 */ /* 0x000ea8000c1e1900 */
[----:B------:R-:W2:Y:S02]  /*209e0*/  LDG.E R6, desc[UR4][R6.64+0x4] ;  /* 0x0000040406067981 */ /* 0x000ea4000c1e1900 */
[----:B--2---:R-:W-:-:S07]  /*209f0*/  IMAD.IADD R8, R6, 0x1, -R8 ;  /* 0x0000000106087824 */ /* 0x004fce00078e0a08 */
.L_x_883:
[----:B------:R-:W-:Y:S01]  /*20a00*/  ULDC.64 UR4, c[0x0][0x208] ;  /* 0x0000820000047ab9 */ /* 0x000fe20000000a00 */
[----:B-----5:R-:W-:Y:S01]  /*20a10*/  IMAD.IADD R0, R8, 0x1, -R0 ;  /* 0x0000000108007824 */ /* 0x020fe200078e0a00 */
[----:B0-----:R-:W2:Y:S04]  /*20a20*/  @P0 LDG.E R2, desc[UR4][R4.64] ;  /* 0x0000000404020981 */ /* 0x001ea8000c1e1900 */
[----:B------:R-:W2:Y:S01]  /*20a30*/  @P0 LDG.E R4, desc[UR4][R4.64+0x4] ;  /* 0x0000040404040981 */ /* 0x000ea2000c1e1900 */
[----:B------:R-:W-:Y:S01]  /*20a40*/  BSSY B0, `(.L_x_884) ;  /* 0x00001a5000007945 */ /* 0x000fe20003800000 */
[----:B------:R-:W-:Y:S02]  /*20a50*/  PLOP3.LUT P5, PT, PT, PT, PT, 0x80, 0x0 ;  /* 0x000000000000781c */ /* 0x000fe40003faf070 */
[----:B--2---:R-:W-:-:S05]  /*20a60*/  @P0 IADD3 R9, -R2, R4, RZ ;  /* 0x0000000402090210 */ /* 0x004fca0007ffe1ff */
[----:B------:R-:W-:-:S04]  /*20a70*/  IMAD.IADD R3, R0, 0x1, R9 ;  /* 0x0000000100037824 */ /* 0x000fc800078e0209 */
[----:B------:R-:W-:Y:S01]  /*20a80*/  VIADD R2, R3, 0x4f ;  /* 0x0000004f03027836 */ /* 0x000fe20000000000 */
[----:B------:R0:W-:Y:S03]  /*20a90*/  STL [R1+0x4c], R3 ;  /* 0x00004c0301007387 */ /* 0x0001e60000100800 */
[----:B------:R-:W-:-:S05]  /*20aa0*/  IMAD.HI R2, R2, 0x66666667, RZ ;  /* 0x6666666702027827 */ /* 0x000fca00078e02ff */
[----:B0-----:R-:W-:-:S04]  /*20ab0*/  SHF.R.U32.HI R3, RZ, 0x1f, R2 ;  /* 0x0000001fff037819 */ /* 0x001fc80000011602 */
[----:B------:R-:W-:-:S05]  /*20ac0*/  LEA.HI.SX32 R4, R2, R3, 0x1b ;  /* 0x0000000302047211 */ /* 0x000fca00078fdaff */
[----:B------:R-:W-:Y:S01]  /*20ad0*/  IMAD R2, R4, 0x50, -R0 ;  /* 0x0000005004027824 */ /* 0x000fe200078e0a00 */
[----:B------:R-:W-:Y:S01]  /*20ae0*/  IADD3 R0, -R0, RZ, RZ ;  /* 0x000000ff00007210 */ /* 0x000fe20007ffe1ff */
[----:B------:R0:W-:Y:S03]  /*20af0*/  STL [R1+0x38], R4 ;  /* 0x0000380401007387 */ /* 0x0001e60000100800 */
[----:B------:R-:W-:Y:S02]  /*20b00*/  VIMNMX R9, R2, R9, PT ;  /* 0x0000000902097248 */ /* 0x000fe40003fe0100 */
[----:B------:R-:W-:-:S04]  /*20b10*/  VIMNMX R0, RZ, R0, !PT ;  /* 0x00000000ff007248 */ /* 0x000fc80007fe0100 */
[----:B------:R-:W-:Y:S01]  /*20b20*/  ISETP.GT.AND P1, PT, R9, R0, PT ;  /* 0x000000000900720c */ /* 0x000fe20003f24270 */
[----:B0-----:R-:W-:-:S12]  /*20b30*/  IMAD.WIDE.U32 R4, R0, -0x33333333, RZ ;  /* 0xcccccccd00047825 */ /* 0x001fd800078e00ff */
[----:B------:R-:W-:Y:S01]  /*20b40*/  @P1 VIADD R2, R9, 0x4f ;  /* 0x0000004f09021836 */ /* 0x000fe20000000000 */
[----:B------:R-:W-:-:S03]  /*20b50*/  SHF.R.U32.HI R9, RZ, 0x6, R5 ;  /* 0x00000006ff097819 */ /* 0x000fc60000011605 */
[----:B------:R-:W-:-:S04]  /*20b60*/  @P1 IMAD.HI R0, R2, 0x66666667, RZ ;  /* 0x6666666702001827 */ /* 0x000fc800078e02ff */
[----:B------:R-:W-:Y:S01]  /*20b70*/  IMAD.MOV.U32 R7, RZ, RZ, R9 ;  /* 0x000000ffff077224 */ /* 0x000fe200078e0009 */
[----:B------:R-:W-:-:S04]  /*20b80*/  @P1 SHF.R.U32.HI R2, RZ, 0x1f, R0 ;  /* 0x0000001fff021819 */ /* 0x000fc80000011600 */
[----:B------:R-:W-:-:S04]  /*20b90*/  @P1 LEA.HI.SX32 R7, R0, R2, 0x1b ;  /* 0x0000000200071211 */ /* 0x000fc800078fdaff */
[----:B------:R-:W-:-:S13]  /*20ba0*/  ISETP.GT.AND P1, PT, R7, R9, PT ;  /* 0x000000090700720c */ /* 0x000fda0003f24270 */
[----:B------:R-:W-:Y:S05]  /*20bb0*/  @!P1 BRA `(.L_x_885) ;  /* 0x0000001800349947 */ /* 0x000fea0003800000 */
[----:B------:R-:W-:Y:S01]  /*20bc0*/  UMOV UR4, 0xffffffff ;  /* 0xffffffff00047882 */ /* 0x000fe20000000000 */
[----:B------:R-:W-:Y:S02]  /*20bd0*/  SEL R0, R12, RZ, !P0 ;  /* 0x000000ff0c007207 */ /* 0x000fe40004000000 */
[----:B------:R-:W-:Y:S05]  /*20be0*/  BRA.DIV UR4, `(.L_x_886) ;  /* 0x0000007e04747947 */ /* 0x000fea000b800000 */
[----:B------:R-:W0:Y:S02]  /*20bf0*/  S2R R2, SR_TID.X ;  /* 0x0000000000027919 */ /* 0x000e240000002100 */
[----:B0-----:R-:W-:-:S04]  /*20c00*/  SHF.R.U32.HI R2, RZ, 0x5, R2 ;  /* 0x00000005ff027819 */ /* 0x001fc80000011602 */
[----:B------:R-:W-:-:S05]  /*20c10*/  LOP3.LUT R2, R2, 0x3, RZ, 0xc0, !PT ;  /* 0x0000000302027812 */ /* 0x000fca00078ec0ff */
[----:B------:R0:W1:Y:S02]  /*20c20*/  SHFL.IDX PT, R14, R2, RZ, 0x1f ;  /* 0x00001fff020e7589 */ /* 0x00006400000e0000 */
.L_x_1072:
[----:B-1----:R-:W-:Y:S02]  /*20c30*/  ISETP.NE.AND P0, PT, R14, RZ, PT ;  /* 0x000000ff0e00720c */ /* 0x002fe40003f05270 */
[----:B------:R-:W-:-:S11]  /*20c40*/  PLOP3.LUT P2, PT, PT, PT, PT, 0x8, 0x0 ;  /* 0x000000000000781c */ /* 0x000fd60003f4e170 */
[----:B------:R-:W-:Y:S05]  /*20c50*/  @P0 BRA `(.L_x_887) ;  /* 0x00000000000c0947 */ /* 0x000fea0003800000 */
[----:B------:R-:W-:-:S03]  /*20c60*/  UMOV UR4, 0xffffffff ;  /* 0xffffffff00047882 */ /* 0x000fc60000000000 */
[----:B------:R-:W-:Y:S05]  /*20c70*/  BRA.DIV UR4, `(.L_x_888) ;  /* 0x0000007e04847947 */ /* 0x000fea000b800000 */
[----:B------:R-:W-:-:S13]  /*20c80*/  ELECT P2, URZ, PT ;  /* 0x00000000003f782f */ /* 0x000fda0003840000 */
.L_x_887:
[----:B0-----:R-:W2:Y:S04]  /*20c90*/  LDL R2, [R1+0x54] ;  /* 0x0000540001027983 */ /* 0x001ea80000100800 */
[----:B------:R-:W3:Y:S01]  /*20ca0*/  LDL R4, [R1+0x4] ;  /* 0x0000040001047983 */ /* 0x000ee20000100800 */
[----:B------:R-:W-:Y:S01]  /*20cb0*/  BSSY B1, `(.L_x_889) ;  /* 0x0000008000017945 */ /* 0x000fe20003800000 */
[----:B--2---:R-:W-:-:S04]  /*20cc0*/  IADD3 R2, R2, 0x1, RZ ;  /* 0x0000000102027810 */ /* 0x004fc80007ffe0ff */
[----:B------:R-:W-:-:S04]  /*20cd0*/  LEA.HI R3, R2, R2, RZ, 0x1 ;  /* 0x0000000202037211 */ /* 0x000fc800078f08ff */
[----:B------:R-:W-:-:S05]  /*20ce0*/  LOP3.LUT R3, R3, 0xfffffffe, RZ, 0xc0, !PT ;  /* 0xfffffffe03037812 */ /* 0x000fca00078ec0ff */
[----:B------:R-:W-:-:S05]  /*20cf0*/  IMAD.IADD R2, R2, 0x1, -R3 ;  /* 0x0000000102027824 */ /* 0x000fca00078e0a03 */
[----:B------:R-:W-:-:S04]  /*20d00*/  SHF.L.U32 R2, R2, 0x1f, RZ ;  /* 0x0000001f02027819 */ /* 0x000fc800000006ff */
[----:B---3--:R-:W0:Y:S02]  /*20d10*/  SYNCS.PHASECHK.TRANS64.TRYWAIT P0, [R4+URZ+0x38820], R2 ;  /* 0x03882002040075a7 */ /* 0x008e24000800017f */
[----:B0-----:R-:W-:Y:S05]  /*20d20*/  @!P0 BRA `(.L_x_890) ;  /* 0x0000007c007c8947 */ /* 0x001fea0003800000 */
.L_x_1075:
[----:B------:R-:W-:Y:S05]  /*20d30*/  BSYNC B1 ;  /* 0x0000000000017941 */ /* 0x000fea0003800000 */
.L_x_889:
[----:B------:R-:W-:Y:S04]  /*20d40*/  BSSY B1, `(.L_x_891) ;  /* 0x00000ad000017945 */ /* 0x000fe80003800000 */
[----:B------:R-:W-:Y:S05]  /*20d50*/  @!P2 BRA `(.L_x_892) ;  /* 0x0000000800aca947 */ /* 0x000fea0003800000 */
[----:B------:R-:W2:Y:S04]  /*20d60*/  LDL R6, [R1+0x4] ;  /* 0x0000040001067983 */ /* 0x000ea80000100800 */
[----:B------:R-:W2:Y:S04]  /*20d70*/  LDL R5, [R1+0x20] ;  /* 0x0000200001057983 */ /* 0x000ea80000100800 */
[----:B------:R-:W3:Y:S01]  /*20d80*/  LDL R4, [R1+0x24] ;  /* 0x0000240001047983 */ /* 0x000ee20000100800 */
[----:B------:R-:W-:Y:S01]  /*20d90*/  BSSY B2, `(.L_x_893) ;  /* 0x0000008000027945 */ /* 0x000fe20003800000 */
[----:B0-----:R-:W0:Y:S02]  /*20da0*/  S2R R3, SR_TID.X ;  /* 0x0000000000037919 */ /* 0x001e240000002100 */
[----:B0-----:R-:W-:-:S04]  /*20db0*/  LOP3.LUT R3, R3, 0x7f, RZ, 0xc0, !PT ;  /* 0x0000007f03037812 */ /* 0x001fc800078ec0ff */
[----:B------:R-:W-:Y:S01]  /*20dc0*/  ISETP.NE.AND P4, PT, R3, RZ, PT ;  /* 0x000000ff0300720c */ /* 0x000fe20003f85270 */
[----:B--2---:R-:W-:Y:S01]  /*20dd0*/  IMAD R6, R5, 0x8, R6 ;  /* 0x0000000805067824 */ /* 0x004fe200078e0206 */
[----:B---3--:R-:W-:-:S04]  /*20de0*/  SHF.L.U32 R8, R4, 0x1f, RZ ;  /* 0x0000001f04087819 */ /* 0x008fc800000006ff */
[----:B------:R-:W0:Y:S02]  /*20df0*/  SYNCS.PHASECHK.TRANS64.TRYWAIT P0, [R6+URZ+0x388a0], R8 ;  /* 0x0388a008060075a7 */ /* 0x000e24000800017f */
[----:B0-----:R-:W-:Y:S05]  /*20e00*/  @!P0 BRA `(.L_x_894) ;  /* 0x0000007c005c8947 */ /* 0x001fea0003800000 */
.L_x_1076:
[----:B------:R-:W-:Y:S05]  /*20e10*/  BSYNC B2 ;  /* 0x0000000000027941 */ /* 0x000fea0003800000 */
.L_x_893:
[----:B------:R-:W-:Y:S04]  /*20e20*/  BSSY B2, `(.L_x_895) ;  /* 0x0000008000027945 */ /* 0x000fe80003800000 */
[----:B------:R-:W-:Y:S05]  /*20e30*/  @P4 BRA `(.L_x_896) ;  /* 0x0000000000184947 */ /* 0x000fea0003800000 */
[----:B------:R-:W2:Y:S02]  /*20e40*/  LDL R2, [R1+0x8] ;  /* 0x0000080001027983 */ /* 0x000ea40000100800 */
[----:B--2---:R-:W-:Y:S02]  /*20e50*/  LOP3.LUT P0, RZ, R2, 0x1, RZ, 0xc0, !PT ;  /* 0x0000000102ff7812 */ /* 0x004fe4000780c0ff */
[----:B------:R-:W-:-:S04]  /*20e60*/  MOV R2, 0xa000 ;  /* 0x0000a00000027802 */ /* 0x000fc80000000f00 */
[----:B------:R1:W-:Y:S07]  /*20e70*/  SYNCS.ARRIVE.TRANS64 RZ, [R6+URZ+0x38890], R2 ;  /* 0x0388900206ff79a7 */ /* 0x0003ee000800003f */
[----:B------:R-:W-:Y:S05]  /*20e80*/  @!P0 BRA `(.L_x_896) ;  /* 0x0000000000048947 */ /* 0x000fea0003800000 */
[----:B------:R-:W-:Y:S01]  /*20e90*/  BPT.TRAP 0x1 ;  /* 0x000000040000795c */ /* 0x000fe20000300000 */
.L_x_896:
[----:B------:R-:W-:Y:S05]  /*20ea0*/  BSYNC B2 ;  /* 0x0000000000027941 */ /* 0x000fea0003800000 */
.L_x_895:
[----:B------:R-:W2:Y:S04]  /*20eb0*/  LDL R4, [R1+0x4] ;  /* 0x0000040001047983 */ /* 0x000ea80000100800 */
[----:B-1----:R-:W2:Y:S01]  /*20ec0*/  LDL R2, [R1+0x20] ;  /* 0x0000200001027983 */ /* 0x002ea20000100800 */
[----:B------:R-:W-:Y:S01]  /*20ed0*/  IMAD.MOV.U32 R20, RZ, RZ, RZ ;  /* 0x000000ffff147224 */ /* 0x000fe200078e00ff */
[----:B------:R-:W-:Y:S01]  /*20ee0*/  UIADD3 UR4, UP0, UR38, 0x570, URZ ;  /* 0x0000057026047890 */ /* 0x000fe2000ff1e03f */
[----:B------:R-:W-:Y:S01]  /*20ef0*/  IMAD R3, R7, 0x50, R10 ;  /* 0x0000005007037824 */ /* 0x000fe200078e020a */
[----:B------:R-:W-:Y:S01]  /*20f00*/  PLOP3.LUT P0, PT, PT, PT, PT, 0x80, 0x0 ;  /* 0x000000000000781c */ /* 0x000fe20003f0f070 */
[----:B------:R-:W-:Y:S01]  /*20f10*/  UMOV UR6, 0x0 ;  /* 0x0000000000067882 */ /* 0x000fe20000000000 */
[----:B------:R-:W-:Y:S01]  /*20f20*/  R2UR UR10, R20 ;  /* 0x00000000140a72ca */ /* 0x000fe200000e0000 */
[----:B------:R-:W-:Y:S01]  /*20f30*/  VIADD R3, R3, 0xffffffb0 ;  /* 0xffffffb003037836 */ /* 0x000fe20000000000 */
[----:B------:R-:W-:Y:S01]  /*20f40*/  UIADD3.X UR5, URZ, UR39, URZ, UP0, !UPT ;  /* 0x000000273f057290 */ /* 0x000fe200087fe43f */
[----:B------:R-:W-:Y:S01]  /*20f50*/  UMOV UR7, 0x12f00000 ;  /* 0x12f0000000077882 */ /* 0x000fe20000000000 */
[----:B--2---:R-:W-:Y:S01]  /*20f60*/  IMAD R5, R2, 0xa000, R4 ;  /* 0x0000a00002057824 */ /* 0x004fe200078e0204 */
[----:B------:R-:W-:-:S03]  /*20f70*/  IADD3 R2, R6, 0x38890, RZ ;  /* 0x0003889006027810 */ /* 0x000fc60007ffe0ff */
[----:B------:R-:W-:-:S07]  /*20f80*/  VIADD R4, R5, 0x24400 ;  /* 0x0002440005047836 */ /* 0x000fce0000000000 */
.L_x_897:
        /* <DEDUP_REMOVED lines=12> */
[----:B------:R-:W-:Y:S01]  /*21050*/  UMOV UR6, 0x0 ;  /* 0x0000000000067882 */ /* 0x000fe20000000000 */
[----:B------:R-:W-:Y:S01]  /*21060*/  IADD3 R4, R5, 0x26c00, RZ ;  /* 0x00026c0005047810 */ /* 0x000fe20007ffe0ff */
[----:B------:R-:W-:Y:S01]  /*21070*/  UMOV UR7, 0x12f00000 ;  /* 0x12f0000000077882 */ /* 0x000fe20000000000 */
[----:B------:R-:W-:-:S15]  /*21080*/  R2UR UR10, R15 ;  /* 0x000000000f0a72ca */ /* 0x000fde00000e0000 */
.L_x_898:
        /* <DEDUP_REMOVED lines=16> */
.L_x_899:
        /* <DEDUP_REMOVED lines=10> */
[----:B------:R-:W-:Y:S01]  /*21230*/  MOV R11, 0xc0 ;  /* 0x000000c0000b7802 */ /* 0x000fe20000000f00 */
[----:B------:R-:W-:Y:S01]  /*21240*/  VIADD R4, R5, 0x2bc00 ;  /* 0x0002bc0005047836 */ /* 0x000fe20000000000 */
[----:B------:R-:W-:Y:S01]  /*21250*/  PLOP3.LUT P0, PT, PT, PT, PT, 0x80, 0x0 ;  /* 0x000000000000781c */ /* 0x000fe20003f0f070 */
[----:B------:R-:W-:Y:S01]  /*21260*/  UMOV UR6, 0x0 ;  /* 0x0000000000067882 */ /* 0x000fe20000000000 */
[----:B------:R-:W-:Y:S01]  /*21270*/  R2UR UR10, R11 ;  /* 0x000000000b0a72ca */ /* 0x000fe200000e0000 */
[----:B------:R-:W-:-:S14]  /*21280*/  UMOV UR7, 0x12f00000 ;  /* 0x12f0000000077882 */ /* 0x000fdc0000000000 */
.L_x_900:
        /* <DEDUP_REMOVED lines=10> */
[----:B------:R-:W1:Y:S01]  /*21330*/  SYNCS.PHASECHK.TRANS64.TRYWAIT P0, [R6+URZ+0x388c0], R8 ;  /* 0x0388c008060075a7 */ /* 0x000e62000800017f */
[----:B------:R-:W-:Y:S04]  /*21340*/  BSSY B2, `(.L_x_901) ;  /* 0x0000002000027945 */ /* 0x000fe80003800000 */
[----:B-1----:R-:W-:Y:S05]  /*21350*/  @!P0 BRA `(.L_x_902) ;  /* 0x00000078001c8947 */ /* 0x002fea0003800000 */
.L_x_1077:
[----:B------:R-:W-:Y:S05]  /*21360*/  BSYNC B2 ;  /* 0x0000000000027941 */ /* 0x000fea0003800000 */
.L_x_901:
[----:B------:R-:W-:Y:S01]  /*21370*/  BSSY B2, `(.L_x_903) ;  /* 0x000000a000027945 */ /* 0x000fe20003800000 */
[----:B------:R-:W-:Y:S01]  /*21380*/  IMAD.MOV.U32 R12, RZ, RZ, 0x0 ;  /* 0x00000000ff0c7424 */ /* 0x000fe200078e00ff */
[----:B------:R-:W-:Y:S02]  /*21390*/  MOV R13, 0x12f00000 ;  /* 0x12f00000000d7802 */ /* 0x000fe40000000f00 */
[----:B------:R-:W-:Y:S05]  /*213a0*/  @P4 BRA `(.L_x_904) ;  /* 0x0000000000184947 */ /* 0x000fea0003800000 */
[----:B------:R-:W2:Y:S02]  /*213b0*/  LDL R2, [R1+0x8] ;  /* 0x0000080001027983 */ /* 0x000ea40000100800 */
[----:B--2---:R-:W-:Y:S01]  /*213c0*/  LOP3.LUT P0, RZ, R2, 0x1, RZ, 0xc0, !PT ;  /* 0x0000000102ff7812 */ /* 0x004fe2000780c0ff */
[----:B------:R-:W-:-:S04]  /*213d0*/  IMAD.MOV.U32 R2, RZ, RZ, 0xa000 ;  /* 0x0000a000ff027424 */ /* 0x000fc800078e00ff */
[----:B------:R2:W-:Y:S08]  /*213e0*/  SYNCS.ARRIVE.TRANS64 RZ, [R6+URZ+0x388b0], R2 ;  /* 0x0388b00206ff79a7 */ /* 0x0005f0000800003f */
[----:B------:R-:W-:Y:S05]  /*213f0*/  @!P0 BRA `(.L_x_904) ;  /* 0x0000000000048947 */ /* 0x000fea0003800000 */
[----:B------:R-:W-:Y:S01]  /*21400*/  BPT.TRAP 0x1 ;  /* 0x000000040000795c */ /* 0x000fe20000300000 */
.L_x_904:
[----:B------:R-:W-:Y:S05]  /*21410*/  BSYNC B2 ;  /* 0x0000000000027941 */ /* 0x000fea0003800000 */
.L_x_903:
[----:B------:R-:W-:Y:S01]  /*21420*/  R2UR UR10, R20 ;  /* 0x00000000140a72ca */ /* 0x000fe200000e0000 */
[----:B------:R-:W-:Y:S01]  /*21430*/  UIADD3 UR4, UP0, UR38, 0x670, URZ ;  /* 0x0000067026047890 */ /* 0x000fe2000ff1e03f */
[----:B------:R-:W-:Y:S01]  /*21440*/  R2UR UR6, R12 ;  /* 0x000000000c0672ca */ /* 0x000fe200000e0000 */
[----:B--2---:R-:W-:Y:S01]  /*21450*/  VIADD R2, R6, 0x388b0 ;  /* 0x000388b006027836 */ /* 0x004fe20000000000 */
[----:B------:R-:W-:Y:S01]  /*21460*/  R2UR UR7, R13 ;  /* 0x000000000d0772ca */ /* 0x000fe200000e0000 */
[----:B------:R-:W-:Y:S01]  /*21470*/  UIADD3.X UR5, URZ, UR39, URZ, UP0, !UPT ;  /* 0x000000273f057290 */ /* 0x000fe200087fe43f */
[----:B------:R-:W-:Y:S02]  /*21480*/  PLOP3.LUT P0, PT, PT, PT, PT, 0x80, 0x0 ;  /* 0x000000000000781c */ /* 0x000fe40003f0f070 */
[----:B------:R-:W-:-:S11]  /*21490*/  IADD3 R4, R5, 0x400, RZ ;  /* 0x0000040005047810 */ /* 0x000fd60007ffe0ff */
.L_x_905:
        /* <DEDUP_REMOVED lines=9> */
[----:B--2---:R-:W-:Y:S05]  /*21530*/  @P0 BRA.U.ANY `(.L_x_905) ;  /* 0xfffffffd00d80947 */ /* 0x004fea000393ffff */
[----:B------:R-:W-:Y:S01]  /*21540*/  R2UR UR10, R15 ;  /* 0x000000000f0a72ca */ /* 0x000fe200000e0000 */
[----:B------:R-:W-:Y:S01]  /*21550*/  VIADD R4, R5, 0x2c00 ;  /* 0x00002c0005047836 */ /* 0x000fe20000000000 */
[----:B------:R-:W-:Y:S02]  /*21560*/  R2UR UR6, R12 ;  /* 0x000000000c0672ca */ /* 0x000fe400000e0000 */
[----:B------:R-:W-:Y:S02]  /*21570*/  R2UR UR7, R13 ;  /* 0x000000000d0772ca */ /* 0x000fe400000e0000 */
[----:B------:R-:W-:-:S13]  /*21580*/  PLOP3.LUT P0, PT, PT, PT, PT, 0x80, 0x0 ;  /* 0x000000000000781c */ /* 0x000fda0003f0f070 */
.L_x_906:
        /* <DEDUP_REMOVED lines=15> */
.L_x_907:
        /* <DEDUP_REMOVED lines=10> */
[----:B------:R-:W-:Y:S02]  /*21720*/  R2UR UR10, R11 ;  /* 0x000000000b0a72ca */ /* 0x000fe400000e0000 */
[----:B------:R-:W-:Y:S02]  /*21730*/  R2UR UR6, R12 ;  /* 0x000000000c0672ca */ /* 0x000fe400000e0000 */
[----:B------:R-:W-:Y:S02]  /*21740*/  R2UR UR7, R13 ;  /* 0x000000000d0772ca */ /* 0x000fe400000e0000 */
[----:B------:R-:W-:Y:S02]  /*21750*/  PLOP3.LUT P0, PT, PT, PT, PT, 0x80, 0x0 ;  /* 0x000000000000781c */ /* 0x000fe40003f0f070 */
[----:B------:R-:W-:-:S11]  /*21760*/  IADD3 R5, R5, 0x7c00, RZ ;  /* 0x00007c0005057810 */ /* 0x000fd60007ffe0ff */
.L_x_908:
        /* <DEDUP_REMOVED lines=10> */
.L_x_892:
[----:B------:R-:W-:Y:S05]  /*21810*/  BSYNC B1 ;  /* 0x0000000000017941 */ /* 0x000fea0003800000 */
.L_x_891:
[----:B01----:R-:W2:Y:S04]  /*21820*/  LDL.LU R6, [R1+0x20] ;  /* 0x0000200001067983 */ /* 0x003ea80000300800 */
[----:B------:R-:W3:Y:S01]  /*21830*/  LDL.LU R4, [R1+0x24] ;  /* 0x0000240001047983 */ /* 0x000ee20000300800 */
[----:B------:R-:W-:Y:S01]  /*21840*/  VIADD R7, R7, 0xfffffffe ;  /* 0xfffffffe07077836 */ /* 0x000fe20000000000 */
[----:B------:R-:W-:Y:S01]  /*21850*/  PLOP3.LUT P5, PT, PT, PT, PT, 0x8, 0x0 ;  /* 0x000000000000781c */ /* 0x000fe20003fae170 */
[----:B--2---:R-:W-:-:S05]  /*21860*/  VIADD R2, R6, 0x1 ;  /* 0x0000000106027836 */ /* 0x004fca0000000000 */
[----:B------:R-:W-:-:S04]  /*21870*/  ISETP.NE.AND P0, PT, R2, 0x2, PT ;  /* 0x000000020200780c */ /* 0x000fc80003f05270 */
[----:B------:R-:W-:Y:S02]  /*21880*/  SEL R3, R2, RZ, P0 ;  /* 0x000000ff02037207 */ /* 0x000fe40000000000 */
[----:B------:R-:W-:Y:S02]  /*21890*/  SEL R2, RZ, 0x1, P0 ;  /* 0x00000001ff027807 */ /* 0x000fe40000000000 */
[----:B------:R-:W-:Y:S01]  /*218a0*/  ISETP.GE.AND P0, PT, R7, R9, PT ;  /* 0x000000090700720c */ /* 0x000fe20003f06270 */
[----:B------:R0:W-:Y:S01]  /*218b0*/  STL [R1+0x20], R3 ;  /* 0x0000200301007387 */ /* 0x0001e20000100800 */
[----:B---3--:R-:W-:-:S05]  /*218c0*/  LOP3.LUT R4, R4, R2, RZ, 0x3c, !PT ;  /* 0x0000000204047212 */ /* 0x008fca00078e3cff */
[----:B------:R0:W-:Y:S06]  /*218d0*/  STL [R1+0x24], R4 ;  /* 0x0000240401007387 */ /* 0x0001ec0000100800 */
[----:B------:R-:W-:Y:S05]  /*218e0*/  @!P0 BRA `(.L_x_885) ;  /* 0x0000000800e88947 */ /* 0x000fea0003800000 */
.L_x_927:
[----:B------:R-:W-:Y:S05]  /*218f0*/  YIELD ;  /* 0x0000000000007946 */ /* 0x000fea0003800000 */
[----:B------:R-:W-:Y:S04]  /*21900*/  BSSY B1, `(.L_x_909) ;  /* 0x00000ac000017945 */ /* 0x000fe80003800000 */
[----:B-1----:R-:W-:Y:S05]  /*21910*/  @!P2 BRA `(.L_x_910) ;  /* 0x0000000800a8a947 */ /* 0x002fea0003800000 */
[----:B------:R-:W2:Y:S04]  /*21920*/  LDL R5, [R1+0x4] ;  /* 0x0000040001057983 */ /* 0x000ea80000100800 */
[----:B0-----:R-:W2:Y:S04]  /*21930*/  LDL R4, [R1+0x20] ;  /* 0x0000200001047983 */ /* 0x001ea80000100800 */
[----:B------:R-:W3:Y:S01]  /*21940*/  LDL R3, [R1+0x24] ;  /* 0x0000240001037983 */ /* 0x000ee20000100800 */
[----:B------:R-:W-:Y:S01]  /*21950*/  BSSY B2, `(.L_x_911) ;  /* 0x0000008000027945 */ /* 0x000fe20003800000 */
[----:B------:R-:W0:Y:S02]  /*21960*/  S2R R2, SR_TID.X ;  /* 0x0000000000027919 */ /* 0x000e240000002100 */
[----:B0-----:R-:W-:-:S04]  /*21970*/  LOP3.LUT R2, R2, 0x7f, RZ, 0xc0, !PT ;  /* 0x0000007f02027812 */ /* 0x001fc800078ec0ff */
[----:B------:R-:W-:Y:S02]  /*21980*/  ISETP.NE.AND P1, PT, R2, RZ, PT ;  /* 0x000000ff0200720c */ /* 0x000fe40003f25270 */
[----:B--2---:R-:W-:Y:S02]  /*21990*/  LEA R6, R4, R5, 0x3 ;  /* 0x0000000504067211 */ /* 0x004fe400078e18ff */
[----:B---3--:R-:W-:-:S04]  /*219a0*/  SHF.L.U32 R5, R3, 0x1f, RZ ;  /* 0x0000001f03057819 */ /* 0x008fc800000006ff */
[----:B------:R-:W0:Y:S02]  /*219b0*/  SYNCS.PHASECHK.TRANS64.TRYWAIT P0, [R6+URZ+0x388a0], R5 ;  /* 0x0388a005060075a7 */ /* 0x000e24000800017f */
[----:B0-----:R-:W-:Y:S05]  /*219c0*/  @!P0 BRA `(.L_x_912) ;  /* 0x0000007000948947 */ /* 0x001fea0003800000 */
.L_x_1078:
[----:B------:R-:W-:Y:S05]  /*219d0*/  BSYNC B2 ;  /* 0x0000000000027941 */ /* 0x000fea0003800000 */
.L_x_911:
[----:B------:R-:W-:Y:S04]  /*219e0*/  BSSY B2, `(.L_x_913) ;  /* 0x0000008000027945 */ /* 0x000fe80003800000 */
[----:B------:R-:W-:Y:S05]  /*219f0*/  @P1 BRA `(.L_x_914) ;  /* 0x0000000000181947 */ /* 0x000fea0003800000 */
[----:B------:R-:W2:Y:S02]  /*21a00*/  LDL R2, [R1+0x8] ;  /* 0x0000080001027983 */ /* 0x000ea40000100800 */
[----:B--2---:R-:W-:Y:S01]  /*21a10*/  LOP3.LUT P0, RZ, R2, 0x1, RZ, 0xc0, !PT ;  /* 0x0000000102ff7812 */ /* 0x004fe2000780c0ff */
[----:B------:R-:W-:-:S04]  /*21a20*/  IMAD.MOV.U32 R2, RZ, RZ, 0xa000 ;  /* 0x0000a000ff027424 */ /* 0x000fc800078e00ff */
[----:B------:R1:W-:Y:S08]  /*21a30*/  SYNCS.ARRIVE.TRANS64 RZ, [R6+URZ+0x38890], R2 ;  /* 0x0388900206ff79a7 */ /* 0x0003f0000800003f */
[----:B------:R-:W-:Y:S05]  /*21a40*/  @!P0 BRA `(.L_x_914) ;  /* 0x0000000000048947 */ /* 0x000fea0003800000 */
[----:B------:R-:W-:Y:S01]  /*21a50*/  BPT.TRAP 0x1 ;  /* 0x000000040000795c */ /* 0x000fe20000300000 */
.L_x_914:
[----:B------:R-:W-:Y:S05]  /*21a60*/  BSYNC B2 ;  /* 0x0000000000027941 */ /* 0x000fea0003800000 */
.L_x_913:
[----:B------:R-:W2:Y:S04]  /*21a70*/  LDL R3, [R1+0x4] ;  /* 0x0000040001037983 */ /* 0x000ea80000100800 */
[----:B-1----:R-:W2:Y:S01]  /*21a80*/  LDL R2, [R1+0x20] ;  /* 0x0000200001027983 */ /* 0x002ea20000100800 */
[----:B------:R-:W-:Y:S01]  /*21a90*/  IMAD.MOV.U32 R11, RZ, RZ, RZ ;  /* 0x000000ffff0b7224 */ /* 0x000fe200078e00ff */
[----:B------:R-:W-:Y:S01]  /*21aa0*/  UIADD3 UR4, UP0, UR38, 0x570, URZ ;  /* 0x0000057026047890 */ /* 0x000fe2000ff1e03f */
[----:B------:R-:W-:Y:S01]  /*21ab0*/  PLOP3.LUT P0, PT, PT, PT, PT, 0x80, 0x0 ;  /* 0x000000000000781c */ /* 0x000fe20003f0f070 */
[----:B------:R-:W-:Y:S01]  /*21ac0*/  UMOV UR6, 0x0 ;  /* 0x0000000000067882 */ /* 0x000fe20000000000 */
[----:B------:R-:W-:Y:S01]  /*21ad0*/  UMOV UR7, 0x12f00000 ;  /* 0x12f0000000077882 */ /* 0x000fe20000000000 */
[----:B------:R-:W-:Y:S01]  /*21ae0*/  R2UR UR10, R11 ;  /* 0x000000000b0a72ca */ /* 0x000fe200000e0000 */
[----:B------:R-:W-:Y:S01]  /*21af0*/  UIADD3.X UR5, URZ, UR39, URZ, UP0, !UPT ;  /* 0x000000273f057290 */ /* 0x000fe200087fe43f */
[----:B--2---:R-:W-:Y:S01]  /*21b00*/  IMAD R4, R2, 0xa000, R3 ;  /* 0x0000a00002047824 */ /* 0x004fe200078e0203 */
[----:B------:R-:W-:Y:S01]  /*21b10*/  IADD3 R2, R6, 0x38890, RZ ;  /* 0x0003889006027810 */ /* 0x000fe20007ffe0ff */
[----:B------:R-:W-:-:S02]  /*21b20*/  IMAD R3, R7, 0x50, R10 ;  /* 0x0000005007037824 */ /* 0x000fc400078e020a */
[----:B------:R-:W-:-:S09]  /*21b30*/  VIADD R8, R4, 0x24400 ;  /* 0x0002440004087836 */ /* 0x000fd20000000000 */
.L_x_915:
        /* <DEDUP_REMOVED lines=11> */
[----:B------:R-:W-:Y:S01]  /*21bf0*/  IADD3 R8, R4, 0x26c00, RZ ;  /* 0x00026c0004087810 */ /* 0x000fe20007ffe0ff */
[----:B------:R-:W-:Y:S01]  /*21c00*/  UMOV UR6, 0x0 ;  /* 0x0000000000067882 */ /* 0x000fe20000000000 */
[----:B------:R-:W-:Y:S01]  /*21c10*/  PLOP3.LUT P0, PT, PT, PT, PT, 0x80, 0x0 ;  /* 0x000000000000781c */ /* 0x000fe20003f0f070 */
[----:B------:R-:W-:Y:S01]  /*21c20*/  UMOV UR7, 0x12f00000 ;  /* 0x12f0000000077882 */ /* 0x000fe20000000000 */
[----:B------:R-:W-:-:S15]  /*21c30*/  R2UR UR10, R20 ;  /* 0x00000000140a72ca */ /* 0x000fde00000e0000 */
.L_x_916:
        /* <DEDUP_REMOVED lines=16> */
.L_x_917:
        /* <DEDUP_REMOVED lines=16> */
.L_x_918:
        /* <DEDUP_REMOVED lines=13> */
.L_x_1079:
[----:B------:R-:W-:Y:S05]  /*21f10*/  BSYNC B2 ;  /* 0x0000000000027941 */ /* 0x000fea0003800000 */
.L_x_919:
        /* <DEDUP_REMOVED lines=10> */
.L_x_922:
[----:B------:R-:W-:Y:S05]  /*21fc0*/  BSYNC B2 ;  /* 0x0000000000027941 */ /* 0x000fea0003800000 */
.L_x_921:
[----:B------:R-:W-:Y:S01]  /*21fd0*/  R2UR UR10, R11 ;  /* 0x000000000b0a72ca */ /* 0x000fe200000e0000 */
[----:B------:R-:W-:Y:S01]  /*21fe0*/  UIADD3 UR4, UP0, UR38, 0x670, URZ ;  /* 0x0000067026047890 */ /* 0x000fe2000ff1e03f */
[----:B------:R-:W-:Y:S01]  /*21ff0*/  R2UR UR6, R12 ;  /* 0x000000000c0672ca */ /* 0x000fe200000e0000 */
[----:B012---:R-:W-:Y:S01]  /*22000*/  VIADD R6, R6, 0x388b0 ;  /* 0x000388b006067836 */ /* 0x007fe20000000000 */
[----:B------:R-:W-:Y:S01]  /*22010*/  R2UR UR7, R13 ;  /* 0x000000000d0772ca */ /* 0x000fe200000e0000 */
[----:B------:R-:W-:Y:S01]  /*22020*/  UIADD3.X UR5, URZ, UR39, URZ, UP0, !UPT ;  /* 0x000000273f057290 */ /* 0x000fe200087fe43f */
[----:B------:R-:W-:Y:S02]  /*22030*/  PLOP3.LUT P0, PT, PT, PT, PT, 0x80, 0x0 ;  /* 0x000000000000781c */ /* 0x000fe40003f0f070 */
[----:B------:R-:W-:-:S11]  /*22040*/  IADD3 R2, R4, 0x400, RZ ;  /* 0x0000040004027810 */ /* 0x000fd60007ffe0ff */
.L_x_923:
        /* <DEDUP_REMOVED lines=15> */
.L_x_924:
        /* <DEDUP_REMOVED lines=15> */
.L_x_925:
        /* <DEDUP_REMOVED lines=10> */
[----:B------:R-:W-:Y:S02]  /*222d0*/  R2UR UR10, R14 ;  /* 0x000000000e0a72ca */ /* 0x000fe400000e0000 */
[----:B------:R-:W-:Y:S02]  /*222e0*/  R2UR UR6, R12 ;  /* 0x000000000c0672ca */ /* 0x000fe400000e0000 */
[----:B------:R-:W-:Y:S02]  /*222f0*/  R2UR UR7, R13 ;  /* 0x000000000d0772ca */ /* 0x000fe400000e0000 */
[----:B------:R-:W-:Y:S02]  /*22300*/  PLOP3.LUT P0, PT, PT, PT, PT, 0x80, 0x0 ;  /* 0x000000000000781c */ /* 0x000fe40003f0f070 */
[----:B------:R-:W-:-:S11]  /*22310*/  IADD3 R4, R4, 0x7c00, RZ ;  /* 0x00007c0004047810 */ /* 0x000fd60007ffe0ff */
.L_x_926:
        /* <DEDUP_REMOVED lines=10> */
.L_x_910:
[----:B------:R-:W-:Y:S05]  /*223c0*/  BSYNC B1 ;  /* 0x0000000000017941 */ /* 0x000fea0003800000 */
.L_x_909:
[----:B------:R-:W2:Y:S04]  /*223d0*/  LDL.LU R2, [R1+0x20] ;  /* 0x0000200001027983 */ /* 0x000ea80000300800 */
[----:B------:R-:W3:Y:S01]  /*223e0*/  LDL.LU R5, [R1+0x24] ;  /* 0x0000240001057983 */ /* 0x000ee20000300800 */
[----:B--2---:R-:W-:-:S05]  /*223f0*/  VIADD R2, R2, 0x1 ;  /* 0x0000000102027836 */ /* 0x004fca0000000000 */
[----:B------:R-:W-:-:S04]  /*22400*/  ISETP.NE.AND P0, PT, R2, 0x2, PT ;  /* 0x000000020200780c */ /* 0x000fc80003f05270 */
[----:B0-----:R-:W-:Y:S02]  /*22410*/  SEL R3, RZ, 0x1, P0 ;  /* 0x00000001ff037807 */ /* 0x001fe40000000000 */
[----:B------:R-:W-:Y:S02]  /*22420*/  SEL R2, R2, RZ, P0 ;  /* 0x000000ff02027207 */ /* 0x000fe40000000000 */
[----:B---3--:R-:W-:Y:S02]  /*22430*/  LOP3.LUT R5, R5, R3, RZ, 0x3c, !PT ;  /* 0x0000000305057212 */ /* 0x008fe400078e3cff */
[C---:B------:R-:W-:Y:S01]  /*22440*/  ISETP.GT.AND P0, PT, R7.reuse, R9, PT ;  /* 0x000000090700720c */ /* 0x040fe20003f04270 */
[----:B------:R-:W-:Y:S02]  /*22450*/  VIADD R7, R7, 0xffffffff ;  /* 0xffffffff07077836 */ /* 0x000fe40000000000 */
[----:B------:R1:W-:Y:S04]  /*22460*/  STL [R1+0x24], R5 ;  /* 0x0000240501007387 */ /* 0x0003e80000100800 */
[----:B------:R1:W-:Y:S06]  /*22470*/  STL [R1+0x20], R2 ;  /* 0x0000200201007387 */ /* 0x0003ec0000100800 */
[----:B------:R-:W-:Y:S05]  /*22480*/  @P0 BRA `(.L_x_927) ;  /* 0xfffffff400180947 */ /* 0x000fea000383ffff */
.L_x_885:
[----:B------:R-:W-:Y:S05]  /*22490*/  BSYNC B0 ;  /* 0x0000000000007941 */ /* 0x000fea0003800000 */
.L_x_884:
[----:B-1----:R-:W2:Y:S01]  /*224a0*/  LDL R2, [R1+0x4c] ;  /* 0x00004c0001027983 */ /* 0x002ea20000100800 */
[----:B------:R-:W-:Y:S05]  /*224b0*/  @!P5 WARPSYNC.ALL ;  /* 0x000000000000d948 */ /* 0x000fea0003800000 */
[----:B------:R-:W-:Y:S01]  /*224c0*/  BSSY B7, `(.L_x_928) ;  /* 0x0000504000077945 */ /* 0x000fe20003800000 */
[----:B------:R-:W-:Y:S01]  /*224d0*/  @!P5 BAR.SYNC.DEFER_BLOCKING 0xc, 0x180 ;  /* 0x030600000000db1d */ /* 0x000fe20000010000 */
[----:B--2---:R-:W-:-:S13]  /*224e0*/  ISETP.GT.AND P0, PT, R2, RZ, PT ;  /* 0x000000ff0200720c */ /* 0x004fda0003f04270 */
[----:B------:R-:W-:Y:S05]  /*224f0*/  @P0 BRA `(.L_x_929) ;  /* 0x0000000000480947 */ /* 0x000fea0003800000 */
[----:B------:R-:W1:Y:S02]  /*22500*/  S2R R2, SR_TID.X ;  /* 0x0000000000027919 */ /* 0x000e640000002100 */
[----:B-1----:R-:W-:-:S04]  /*22510*/  LOP3.LUT R2, R2, 0x7f, RZ, 0xc0, !PT ;  /* 0x0000007f02027812 */ /* 0x002fc800078ec0ff */
[----:B------:R-:W-:-:S13]  /*22520*/  ISETP.NE.AND P1, PT, R2, RZ, PT ;  /* 0x000000ff0200720c */ /* 0x000fda0003f25270 */
[----:B------:R-:W-:Y:S05]  /*22530*/  @P1 BRA `(.L_x_930) ;  /* 0x0000004c00f01947 */ /* 0x000fea0003800000 */
[----:B0-----:R-:W0:Y:S01]  /*22540*/  S2R R3, SR_LANEID ;  /* 0x0000000000037919 */ /* 0x001e220000000000 */
[----:B------:R-:W-:Y:S01]  /*22550*/  VOTEU.ANY UR4, UPT, PT ;  /* 0x0000000000047886 */ /* 0x000fe200038e0100 */
[----:B------:R-:W1:Y:S01]  /*22560*/  LDC.64 R4, c[0x0][0xc60] ;  /* 0x00031800ff047b82 */ /* 0x000e620000000a00 */
[----:B------:R-:W0:Y:S01]  /*22570*/  FLO.U32 R0, UR4 ;  /* 0x0000000400007d00 */ /* 0x000e2200080e0000 */
[----:B------:R-:W-:-:S07]  /*22580*/  ULDC.64 UR6, c[0x0][0x208] ;  /* 0x0000820000067ab9 */ /* 0x000fce0000000a00 */
[----:B------:R-:W1:Y:S01]  /*22590*/  POPC R2, UR4 ;  /* 0x0000000400027d09 */ /* 0x000e620008000000 */
[----:B0-----:R-:W-:-:S13]  /*225a0*/  ISETP.EQ.U32.AND P0, PT, R0, R3, PT ;  /* 0x000000030000720c */ /* 0x001fda0003f02070 */
[----:B-1----:R-:W2:Y:S01]  /*225b0*/  @P0 ATOMG.E.ADD.STRONG.GPU PT, R5, desc[UR6][R4.64], R2 ;  /* 0x00000002040509a8 */ /* 0x002ea200081ee1c6 */
[----:B------:R-:W0:Y:S02]  /*225c0*/  S2R R3, SR_LTMASK ;  /* 0x0000000000037919 */ /* 0x000e240000003900 */
[----:B0-----:R-:W-:-:S06]  /*225d0*/  LOP3.LUT R3, R3, UR4, RZ, 0xc0, !PT ;  /* 0x0000000403037c12 */ /* 0x001fcc000f8ec0ff */
[----:B------:R-:W0:Y:S01]  /*225e0*/  POPC R3, R3 ;  /* 0x0000000300037309 */ /* 0x000e220000000000 */
[----:B--2---:R-:W0:Y:S02]  /*225f0*/  SHFL.IDX PT, R0, R5, R0, 0x1f ;  /* 0x00001f0005007589 */ /* 0x004e2400000e0000 */
[----:B0-----:R-:W-:Y:S01]  /*22600*/  IADD3 R16, R0, UR36, R3 ;  /* 0x0000002400107c10 */ /* 0x001fe2000fffe003 */
[----:B------:R-:W-:Y:S06]  /*22610*/  BRA `(.L_x_930) ;  /* 0x0000004c00b87947 */ /* 0x000fec0003800000 */
.L_x_929:
[----:B------:R-:W2:Y:S01]  /*22620*/  LDL R0, [R1+0x4] ;  /* 0x0000040001007983 */ /* 0x000ea20000100800 */
[----:B------:R-:W-:Y:S01]  /*22630*/  BSSY B6, `(.L_x_931) ;  /* 0x0000014000067945 */ /* 0x000fe20003800000 */
[----:B--2---:R-:W-:-:S04]  /*22640*/  IADD3 R0, R0, 0x24400, RZ ;  /* 0x0002440000007810 */ /* 0x004fc80007ffe0ff */
[----:B------:R-:W-:-:S13]  /*22650*/  LOP3.LUT P0, RZ, R0, 0x3ff, RZ, 0xc0, !PT ;  /* 0x000003ff00ff7812 */ /* 0x000fda000780c0ff */
[----:B------:R-:W-:Y:S05]  /*22660*/  @!P0 BRA `(.L_x_932) ;  /* 0x0000000000408947 */ /* 0x000fea0003800000 */
[----:B------:R-:W-:Y:S01]  /*22670*/  MOV R2, 0x0 ;  /* 0x0000000000027802 */ /* 0x000fe20000000f00 */
[----:B------:R-:W-:Y:S01]  /*22680*/  ULDC.64 UR6, c[0x4][0x1b8] ;  /* 0x01006e0000067ab9 */ /* 0x000fe20000000a00 */
[----:B------:R-:W-:Y:S01]  /*22690*/  ULDC.64 UR8, c[0x4][0x1c0] ;  /* 0x0100700000087ab9 */ /* 0x000fe20000000a00 */
[----:B------:R-:W-:Y:S01]  /*226a0*/  ULDC.64 UR4, c[0x4][0x118] ;  /* 0x0100460000047ab9 */ /* 0x000fe20000000a00 */
[----:B0-----:R-:W-:Y:S01]  /*226b0*/  IMAD.U32 R4, RZ, RZ, UR6 ;  /* 0x00000006ff047e24 */ /* 0x001fe2000f8e00ff */
[----:B------:R-:W-:Y:S01]  /*226c0*/  MOV R6, UR8 ;  /* 0x0000000800067c02 */ /* 0x000fe20008000f00 */
[----:B------:R-:W0:Y:S01]  /*226d0*/  LDC.64 R2, c[0x4][R2] ;  /* 0x0100000002027b82 */ /* 0x000e220000000a00 */
[----:B------:R-:W-:Y:S01]  /*226e0*/  IMAD.U32 R5, RZ, RZ, UR7 ;  /* 0x00000007ff057e24 */ /* 0x000fe2000f8e00ff */
[----:B------:R-:W-:Y:S01]  /*226f0*/  MOV R11, UR5 ;  /* 0x00000005000b7c02 */ /* 0x000fe20008000f00 */
[----:B------:R-:W-:Y:S01]  /*22700*/  IMAD.U32 R7, RZ, RZ, UR9 ;  /* 0x00000009ff077e24 */ /* 0x000fe2000f8e00ff */
[----:B------:R-:W-:Y:S01]  /*22710*/  MOV R13, RZ ;  /* 0x000000ff000d7202 */ /* 0x000fe20000000f00 */
[----:B------:R-:W-:-:S02]  /*22720*/  IMAD.U32 R10, RZ, RZ, UR4 ;  /* 0x00000004ff0a7e24 */ /* 0x000fc4000f8e00ff */
[----:B------:R-:W-:Y:S02]  /*22730*/  IMAD.MOV.U32 R8, RZ, RZ, 0x70 ;  /* 0x00000070ff087424 */ /* 0x000fe400078e00ff */
[----:B------:R-:W-:-:S07]  /*22740*/  IMAD.MOV.U32 R12, RZ, RZ, 0x1 ;  /* 0x00000001ff0c7424 */ /* 0x000fce00078e00ff */
[----:B------:R-:W-:-:S07]  /*22750*/  LEPC R20, `(.L_x_932) ;  /* 0x000000001014794e */ /* 0x000fce0000000000 */
[----:B0-----:R-:W-:Y:S05]  /*22760*/  CALL.ABS.NOINC R2 ;  /* 0x0000000002007343 */ /* 0x001fea0003c00000 */
.L_x_932:
[----:B------:R-:W-:Y:S05]  /*22770*/  BSYNC B6 ;  /* 0x0000000000067941 */ /* 0x000fea0003800000 */
.L_x_931:
[----:B------:R-:W2:Y:S01]  /*22780*/  LDL R2, [R1+0x4] ;  /* 0x0000040001027983 */ /* 0x000ea20000100800 */
[----:B------:R-:W-:Y:S01]  /*22790*/  BSSY B6, `(.L_x_933) ;  /* 0x0000024000067945 */ /* 0x000fe20003800000 */
[----:B--2---:R-:W-:-:S05]  /*227a0*/  VIADD R0, R2, 0x400 ;  /* 0x0000040002007836 */ /* 0x004fca0000000000 */
[----:B------:R-:W-:-:S13]  /*227b0*/  LOP3.LUT P0, RZ, R0, 0x3ff, RZ, 0xc0, !PT ;  /* 0x000003ff00ff7812 */ /* 0x000fda000780c0ff */
[----:B------:R-:W-:Y:S05]  /*227c0*/  @!P0 BRA `(.L_x_934) ;  /* 0x0000000000808947 */ /* 0x000fea0003800000 */
[----:B------:R-:W-:Y:S01]  /*227d0*/  MOV R0, 0x0 ;  /* 0x0000000000007802 */ /* 0x000fe20000000f00 */
[----:B------:R-:W-:Y:S01]  /*227e0*/  ULDC.64 UR6, c[0x4][0x1b8] ;  /* 0x01006e0000067ab9 */ /* 0x000fe20000000a00 */
[----:B------:R-:W-:Y:S01]  /*227f0*/  ULDC.64 UR8, c[0x4][0x1c0] ;  /* 0x0100700000087ab9 */ /* 0x000fe20000000a00 */
[----:B------:R-:W-:Y:S01]  /*22800*/  ULDC.64 UR4, c[0x4][0x120] ;  /* 0x0100480000047ab9 */ /* 0x000fe20000000a00 */
[----:B0-----:R0:W1:Y:S01]  /*22810*/  LDC.64 R2, c[0x4][R0] ;  /* 0x0100000000027b82 */ /* 0x0010620000000a00 */
[----:B------:R-:W-:Y:S01]  /*22820*/  IMAD.U32 R4, RZ, RZ, UR6 ;  /* 0x00000006ff047e24 */ /* 0x000fe2000f8e00ff */
[----:B------:R-:W-:Y:S01]  /*22830*/  MOV R5, UR7 ;  /* 0x0000000700057c02 */ /* 0x000fe20008000f00 */
        /* <DEDUP_REMOVED lines=8> */
[----:B-1----:R-:W-:Y:S05]  /*228c0*/  CALL.ABS.NOINC R2 ;  /* 0x0000000002007343 */ /* 0x002fea0003c00000 */
.L_x_935:
[----:B------:R-:W-:Y:S01]  /*228d0*/  MOV R2, 0x0 ;  /* 0x0000000000027802 */ /* 0x000fe20000000f00 */
[----:B------:R-:W-:Y:S01]  /*228e0*/  ULDC.64 UR4, c[0x4][0x1b8] ;  /* 0x01006e0000047ab9 */ /* 0x000fe20000000a00 */
[----:B------:R-:W-:Y:S01]  /*228f0*/  ULDC.64 UR6, c[0x4][0x1c0] ;  /* 0x0100700000067ab9 */ /* 0x000fe20000000a00 */
[----:B------:R-:W-:Y:S01]  /*22900*/  ULDC.64 UR8, c[0x4][0x128] ;  /* 0x01004a0000087ab9 */ /* 0x000fe20000000a00 */
[----:B------:R-:W-:Y:S01]  /*22910*/  IMAD.U32 R4, RZ, RZ, UR4 ;  /* 0x00000004ff047e24 */ /* 0x000fe2000f8e00ff */
[----:B------:R-:W-:Y:S01]  /*22920*/  MOV R5, UR5 ;  /* 0x0000000500057c02 */ /* 0x000fe20008000f00 */
[----:B------:R-:W0:Y:S01]  /*22930*/  LDC.64 R2, c[0x4][R2] ;  /* 0x0100000002027b82 */ /* 0x000e220000000a00 */
[----:B------:R-:W-:Y:S01]  /*22940*/  IMAD.U32 R6, RZ, RZ, UR6 ;  /* 0x00000006ff067e24 */ /* 0x000fe2000f8e00ff */
[----:B------:R-:W-:Y:S01]  /*22950*/  MOV R10, UR8 ;  /* 0x00000008000a7c02 */ /* 0x000fe20008000f00 */
[----:B------:R-:W-:Y:S01]  /*22960*/  IMAD.U32 R7, RZ, RZ, UR7 ;  /* 0x00000007ff077e24 */ /* 0x000fe2000f8e00ff */
[----:B------:R-:W-:Y:S01]  /*22970*/  MOV R12, 0x1 ;  /* 0x00000001000c7802 */ /* 0x000fe20000000f00 */
[----:B------:R-:W-:-:S02]  /*22980*/  IMAD.U32 R11, RZ, RZ, UR9 ;  /* 0x00000009ff0b7e24 */ /* 0x000fc4000f8e00ff */
[----:B------:R-:W-:Y:S02]  /*22990*/  IMAD.MOV.U32 R8, RZ, RZ, 0x70 ;  /* 0x00000070ff087424 */ /* 0x000fe400078e00ff */
[----:B------:R-:W-:-:S07]  /*229a0*/  IMAD.MOV.U32 R13, RZ, RZ, RZ ;  /* 0x000000ffff0d7224 */ /* 0x000fce00078e00ff */
[----:B------:R-:W-:-:S07]  /*229b0*/  LEPC R20, `(.L_x_934) ;  /* 0x000000001014794e */ /* 0x000fce0000000000 */
[----:B0-----:R-:W-:Y:S05]  /*229c0*/  CALL.ABS.NOINC R2 ;  /* 0x0000000002007343 */ /* 0x001fea0003c00000 */
.L_x_934:
[----:B------:R-:W-:Y:S05]  /*229d0*/  BSYNC B6 ;  /* 0x0000000000067941 */ /* 0x000fea0003800000 */
.L_x_933:
[----:B------:R-:W2:Y:S01]  /*229e0*/  LDL.LU R2, [R1] ;  /* 0x0000000001027983 */ /* 0x000ea20000300800 */
[----:B------:R-:W-:-:S03]  /*229f0*/  ULDC.64 UR4, c[0x0][0x9f8] ;  /* 0x00027e0000047ab9 */ /* 0x000fc60000000a00 */
[----:B0-----:R-:W3:Y:S04]  /*22a00*/  LDL.LU R4, [R1+0x28] ;  /* 0x0000280001047983 */ /* 0x001ee80000300800 */
[----:B------:R-:W4:Y:S01]  /*22a10*/  LDL R7, [R1+0x10] ;  /* 0x0000100001077983 */ /* 0x000f220000100800 */
[----:B------:R-:W-:Y:S01]  /*22a20*/  ISETP.NE.U32.AND P0, PT, RZ, UR4, PT ;  /* 0x00000004ff007c0c */ /* 0x000fe2000bf05070 */
[----:B------:R-:W-:Y:S02]  /*22a30*/  ULDC.64 UR6, c[0x0][0x208] ;  /* 0x0000820000067ab9 */ /* 0x000fe40000000a00 */
[----:B------:R-:W5:Y:S01]  /*22a40*/  LDL R0, [R1+0x38] ;  /* 0x0000380001007983 */ /* 0x000f620000100800 */
[----:B------:R-:W-:-:S13]  /*22a50*/  ISETP.NE.AND.EX P0, PT, RZ, UR5, PT, P0 ;  /* 0x00000005ff007c0c */ /* 0x000fda000bf05300 */
[----:B--2---:R-:W-:-:S04]  /*22a60*/  @P0 IADD3 R2, P1, R2, UR4, RZ ;  /* 0x0000000402020c10 */ /* 0x004fc8000ff3e0ff */
[----:B---3--:R-:W-:Y:S01]  /*22a70*/  @P0 IADD3.X R3, R4, UR5, RZ, P1, !PT ;  /* 0x0000000504030c10 */ /* 0x008fe20008ffe4ff */
[----:B------:R-:W-:-:S04]  /*22a80*/  ULDC.64 UR4, c[0x0][0xa08] ;  /* 0x0002820000047ab9 */ /* 0x000fc80000000a00 */
[----:B----4-:R0:W2:Y:S01]  /*22a90*/  @P0 LDG.E R7, desc[UR6][R2.64] ;  /* 0x0000000602070981 */ /* 0x0100a2000c1e1900 */
[----:B-----5:R-:W-:Y:S01]  /*22aa0*/  VIADD R9, R0, 0xffffffff ;  /* 0xffffffff00097836 */ /* 0x020fe20000000000 */
[----:B0-----:R-:W0:Y:S01]  /*22ab0*/  LDC.64 R2, c[0x0][0x418] ;  /* 0x00010600ff027b82 */ /* 0x001e220000000a00 */
[----:B--2---:R-:W-:Y:S01]  /*22ac0*/  SHF.R.S32.HI R8, RZ, 0x1f, R7 ;  /* 0x0000001fff087819 */ /* 0x004fe20000011407 */
[----:B------:R1:W-:Y:S04]  /*22ad0*/  @P0 STL [R1+0x10], R7 ;  /* 0x0000100701000387 */ /* 0x0003e80000100800 */
[----:B------:R1:W-:Y:S04]  /*22ae0*/  STL [R1+0x3c], R9 ;  /* 0x00003c0901007387 */ /* 0x0003e80000100800 */
[----:B------:R1:W-:Y:S01]  /*22af0*/  STL [R1+0x28], R8 ;  /* 0x0000280801007387 */ /* 0x0003e20000100800 */
[----:B0-----:R-:W-:Y:S01]  /*22b00*/  LOP3.LUT P0, RZ, R2, UR4, RZ, 0xfc, !PT ;  /* 0x0000000402ff7c12 */ /* 0x001fe2000f80fcff */
[----:B------:R-:W-:-:S03]  /*22b10*/  UMOV UR4, 0xffffffff ;  /* 0xffffffff00047882 */ /* 0x000fc60000000000 */
[----:B------:R-:W-:-:S04]  /*22b20*/  LOP3.LUT P0, RZ, R3, UR5, RZ, 0xfc, P0 ;  /* 0x0000000503ff7c12 */ /* 0x000fc8000800fcff */
[----:B------:R-:W-:Y:S01]  /*22b30*/  SEL R0, R7, RZ, !P0 ;  /* 0x000000ff07007207 */ /* 0x000fe20004000000 */
[----:B-1----:R-:W-:Y:S08]  /*22b40*/  BRA.DIV UR4, `(.L_x_936) ;  /* 0x00000062045c7947 */ /* 0x002ff0000b800000 */
[----:B------:R-:W0:Y:S02]  /*22b50*/  S2R R4, SR_TID.X ;  /* 0x0000000000047919 */ /* 0x000e240000002100 */
[----:B0-----:R-:W-:-:S04]  /*22b60*/  SHF.R.U32.HI R4, RZ, 0x5, R4 ;  /* 0x00000005ff047819 */ /* 0x001fc80000011604 */
[----:B------:R-:W-:-:S05]  /*22b70*/  LOP3.LUT R4, R4, 0x3, RZ, 0xc0, !PT ;  /* 0x0000000304047812 */ /* 0x000fca00078ec0ff */
[----:B------:R0:W1:Y:S02]  /*22b80*/  SHFL.IDX PT, R14, R4, RZ, 0x1f ;  /* 0x00001fff040e7589 */ /* 0x00006400000e0000 */
.L_x_1082:
[----:B0-----:R-:W2:Y:S01]  /*22b90*/  LDL.LU R4, [R1+0x8] ;  /* 0x0000080001047983 */ /* 0x001ea20000300800 */
[----:B------:R-:W-:Y:S02]  /*22ba0*/  PLOP3.LUT P1, PT, PT, PT, PT, 0x8, 0x0 ;  /* 0x000000000000781c */ /* 0x000fe40003f2e170 */
[----:B-1----:R-:W-:Y:S01]  /*22bb0*/  ISETP.NE.AND P0, PT, R14, RZ, PT ;  /* 0x000000ff0e00720c */ /* 0x002fe20003f05270 */
[----:B------:R0:W-:Y:S01]  /*22bc0*/  STL [R1], R0 ;  /* 0x0000000001007387 */ /* 0x0001e20000100800 */
[----:B--2---:R-:W-:-:S09]  /*22bd0*/  LOP3.LUT R4, R4, 0xfffffffb, RZ, 0xc0, !PT ;  /* 0xfffffffb04047812 */ /* 0x004fd200078ec0ff */
[----:B------:R-:W-:-:S05]  /*22be0*/  @P1 LOP3.LUT R4, R4, 0x4, RZ, 0xfc, !PT ;  /* 0x0000000404041812 */ /* 0x000fca00078efcff */
[----:B------:R0:W-:Y:S01]  /*22bf0*/  STL [R1+0x8], R4 ;  /* 0x0000080401007387 */ /* 0x0001e20000100800 */
[----:B------:R-:W-:Y:S05]  /*22c00*/  @P0 BRA `(.L_x_937) ;  /* 0x00000004005c0947 */ /* 0x000fea0003800000 */
[----:B------:R-:W-:-:S03]  /*22c10*/  UMOV UR4, 0xffffffff ;  /* 0xffffffff00047882 */ /* 0x000fc60000000000 */
[----:B------:R-:W-:Y:S05]  /*22c20*/  BRA.DIV UR4, `(.L_x_938) ;  /* 0x0000006204587947 */ /* 0x000fea000b800000 */
[----:B------:R-:W-:-:S13]  /*22c30*/  ELECT P6, URZ, PT ;  /* 0x00000000003f782f */ /* 0x000fda00038c0000 */
.L_x_1085:
[----:B------:R-:W-:Y:S05]  /*22c40*/  @!P6 BRA `(.L_x_937) ;  /* 0x00000004004ce947 */ /* 0x000fea0003800000 */
[----:B------:R1:W-:Y:S01]  /*22c50*/  STL [R1+0x18], R9 ;  /* 0x0000180901007387 */ /* 0x0003e20000100800 */
[----:B------:R-:W-:-:S04]  /*22c60*/  ISETP.NE.U32.AND P0, PT, R2, RZ, PT ;  /* 0x000000ff0200720c */ /* 0x000fc80003f05070 */
[----:B------:R-:W-:-:S13]  /*22c70*/  ISETP.NE.AND.EX P0, PT, R3, RZ, PT, P0 ;  /* 0x000000ff0300720c */ /* 0x000fda0003f05300 */
[----:B-1----:R-:W-:Y:S05]  /*22c80*/  @!P0 BRA `(.L_x_939) ;  /* 0x0000000000548947 */ /* 0x002fea0003800000 */
[----:B------:R-:W1:Y:S01]  /*22c90*/  LDC R6, c[0x0][0x43c] ;  /* 0x00010f00ff067b82 */ /* 0x000e620000000800 */
[----:B0-----:R-:W-:Y:S01]  /*22ca0*/  MOV R0, R9 ;  /* 0x0000000900007202 */ /* 0x001fe20000000f00 */
[----:B------:R-:W-:Y:S01]  /*22cb0*/  ULDC.64 UR4, c[0x0][0x428] ;  /* 0x00010a0000047ab9 */ /* 0x000fe20000000a00 */
[----:B------:R-:W-:Y:S01]  /*22cc0*/  ULDC.64 UR6, c[0x0][0x208] ;  /* 0x0000820000067ab9 */ /* 0x000fe20000000a00 */
[----:B-1----:R-:W-:-:S13]  /*22cd0*/  ISETP.NE.AND P0, PT, R6, 0x1, PT ;  /* 0x000000010600780c */ /* 0x002fda0003f05270 */
[----:B------:R-:W0:Y:S02]  /*22ce0*/  @P0 LDC.64 R4, c[0x0][0x440] ;  /* 0x00011000ff040b82 */ /* 0x000e240000000a00 */
[----:B0-----:R-:W-:-:S05]  /*22cf0*/  @P0 IMAD.HI.U32 R4, R9, R4, RZ ;  /* 0x0000000409040227 */ /* 0x001fca00078e00ff */
        /* <DEDUP_REMOVED lines=8> */
[----:B0-----:R-:W-:-:S04]  /*22d80*/  IMAD R6, R8, UR4, RZ ;  /* 0x0000000408067c24 */ /* 0x001fc8000f8e02ff */
[----:B------:R-:W-:-:S05]  /*22d90*/  IMAD R0, R7, UR5, R6 ;  /* 0x0000000507007c24 */ /* 0x000fca000f8e0206 */
[----:B------:R-:W-:-:S04]  /*22da0*/  IADD3 R0, R5, R0, RZ ;  /* 0x0000000005007210 */ /* 0x000fc80007ffe0ff */
[----:B------:R-:W-:-:S05]  /*22db0*/  LEA.HI.X R3, R4, R3, R0, 0x2, P0 ;  /* 0x0000000304037211 */ /* 0x000fca00000f1400 */
[----:B------:R-:W2:Y:S04]  /*22dc0*/  LDG.E R0, desc[UR6][R2.64] ;  /* 0x0000000602007981 */ /* 0x000ea8000c1e1900 */
[----:B--2---:R1:W-:Y:S02]  /*22dd0*/  STL [R1], R0 ;  /* 0x0000000001007387 */ /* 0x0043e40000100800 */
.L_x_939:
[----:B------:R-:W2:Y:S04]  /*22de0*/  LDL R7, [R1+0x4] ;  /* 0x0000040001077983 */ /* 0x000ea80000100800 */
[----:B01----:R-:W2:Y:S04]  /*22df0*/  LDL R0, [R1+0xc] ;  /* 0x00000c0001007983 */ /* 0x003ea80000100800 */
[----:B------:R-:W3:Y:S01]  /*22e00*/  LDL R2, [R1+0x14] ;  /* 0x0000140001027983 */ /* 0x000ee20000100800 */
[----:B--2---:R-:W-:Y:S01]  /*22e10*/  IMAD R0, R0, 0x8, R7 ;  /* 0x0000000800007824 */ /* 0x004fe200078e0207 */
[----:B---3--:R-:W-:-:S04]  /*22e20*/  SHF.L.U32 R2, R2, 0x1f, RZ ;  /* 0x0000001f02027819 */ /* 0x008fc800000006ff */
[----:B------:R-:W0:Y:S02]  /*22e30*/  SYNCS.PHASECHK.TRANS64.TRYWAIT P0, [R0+URZ+0x38840], R2 ;  /* 0x03884002000075a7 */ /* 0x000e24000800017f */
[----:B0-----:R-:W-:Y:S05]  /*22e40*/  @!P0 BRA `(.L_x_940) ;  /* 0x0000005c00f08947 */ /* 0x001fea0003800000 */
.L_x_1086:
[----:B------:R1:W5:Y:S01]  /*22e50*/  LDL R3, [R1+0x8] ;  /* 0x0000080001037983 */ /* 0x0003620000100800 */
[----:B------:R-:W2:Y:S02]  /*22e60*/  S2R R4, SR_TID.X ;  /* 0x0000000000047919 */ /* 0x000ea40000002100 */
[----:B--2---:R-:W-:-:S04]  /*22e70*/  LOP3.LUT R4, R4, 0x7f, RZ, 0xc0, !PT ;  /* 0x0000007f04047812 */ /* 0x004fc800078ec0ff */
[----:B------:R-:W-:-:S13]  /*22e80*/  ISETP.NE.AND P0, PT, R4, RZ, PT ;  /* 0x000000ff0400720c */ /* 0x000fda0003f05270 */
[----:B-1----:R-:W-:Y:S05]  /*22e90*/  @P0 BRA `(.L_x_941) ;  /* 0x0000000000140947 */ /* 0x002fea0003800000 */
[----:B-----5:R-:W-:Y:S01]  /*22ea0*/  LOP3.LUT P1, RZ, R3, 0x1, RZ, 0xc0, !PT ;  /* 0x0000000103ff7812 */ /* 0x020fe2000782c0ff */
[----:B0-----:R-:W-:-:S04]  /*22eb0*/  IMAD.MOV.U32 R2, RZ, RZ, 0xa000 ;  /* 0x0000a000ff027424 */ /* 0x001fc800078e00ff */
[----:B------:R1:W-:Y:S08]  /*22ec0*/  SYNCS.ARRIVE.TRANS64 RZ, [R0+URZ+0x38830], R2 ;  /* 0x0388300200ff79a7 */ /* 0x0003f0000800003f */
[----:B------:R-:W-:Y:S05]  /*22ed0*/  @!P1 BRA `(.L_x_941) ;  /* 0x0000000000049947 */ /* 0x000fea0003800000 */
[----:B------:R-:W-:Y:S01]  /*22ee0*/  BPT.TRAP 0x1 ;  /* 0x000000040000795c */ /* 0x000fe20000300000 */
.L_x_941:
[----:B------:R-:W2:Y:S04]  /*22ef0*/  LDL R7, [R1+0x4] ;  /* 0x0000040001077983 */ /* 0x000ea80000100800 */
[----:B------:R-:W2:Y:S04]  /*22f00*/  LDL R6, [R1+0xc] ;  /* 0x00000c0001067983 */ /* 0x000ea80000100800 */
[----:B------:R-:W3:Y:S04]  /*22f10*/  LDL R5, [R1+0x18] ;  /* 0x0000180001057983 */ /* 0x000ee80000100800 */
[----:B------:R-:W4:Y:S04]  /*22f20*/  LDL R4, [R1+0x1c] ;  /* 0x00001c0001047983 */ /* 0x000f280000100800 */
[----:B01----:R-:W4:Y:S01]  /*22f30*/  LDL R2, [R1] ;  /* 0x0000000001027983 */ /* 0x003f220000100800 */
[----:B------:R-:W-:Y:S01]  /*22f40*/  R2UR UR9, R0 ;  /* 0x00000000000972ca */ /* 0x000fe200000e0000 */
[----:B------:R-:W-:Y:S01]  /*22f50*/  UIADD3 UR4, UP0, UR38, 0x370, URZ ;  /* 0x0000037026047890 */ /* 0x000fe2000ff1e03f */
[----:B------:R-:W-:Y:S01]  /*22f60*/  R2UR UR12, R18 ;  /* 0x00000000120c72ca */ /* 0x000fe200000e0000 */
[----:B------:R-:W-:Y:S01]  /*22f70*/  UMOV UR10, URZ ;  /* 0x0000003f000a7c82 */ /* 0x000fe20008000000 */
[----:B------:R-:W-:Y:S01]  /*22f80*/  PLOP3.LUT P0, PT, PT, PT, PT, 0x80, 0x0 ;  /* 0x000000000000781c */ /* 0x000fe20003f0f070 */
[----:B------:R-:W-:Y:S01]  /*22f90*/  UMOV UR6, 0x0 ;  /* 0x0000000000067882 */ /* 0x000fe20000000000 */
[----:B------:R-:W-:Y:S01]  /*22fa0*/  UMOV UR7, 0x14f00000 ;  /* 0x14f0000000077882 */ /* 0x000fe20000000000 */
[----:B------:R-:W-:Y:S01]  /*22fb0*/  UMOV UR17, 0x40 ;  /* 0x0000004000117882 */ /* 0x000fe20000000000 */
[----:B-----5:R-:W-:-:S05]  /*22fc0*/  LOP3.LUT R3, R3, 0xfffffffb, RZ, 0xc0, !PT ;  /* 0xfffffffb03037812 */ /* 0x020fca00078ec0ff */
[----:B------:R-:W-:-:S04]  /*22fd0*/  UIADD3 UR9, UR9, 0x38830, URZ ;  /* 0x0003883009097890 */ /* 0x000fc8000fffe03f */
[----:B------:R-:W-:-:S05]  /*22fe0*/  @P0 LOP3.LUT R3, R3, 0x4, RZ, 0xfc, !PT ;  /* 0x0000000403030812 */ /* 0x000fca00078efcff */
[----:B------:R1:W-:Y:S01]  /*22ff0*/  STL [R1+0x8], R3 ;  /* 0x0000080301007387 */ /* 0x0003e20000100800 */
[----:B--2---:R-:W-:Y:S01]  /*23000*/  IMAD R0, R6, 0xa000, R7 ;  /* 0x0000a00006007824 */ /* 0x004fe200078e0207 */
[----:B---3--:R-:W-:-:S04]  /*23010*/  R2UR UR11, R5 ;  /* 0x00000000050b72ca */ /* 0x008fc800000e0000 */
[----:B------:R-:W-:Y:S02]  /*23020*/  R2UR UR14, R0 ;  /* 0x00000000000e72ca */ /* 0x000fe400000e0000 */
[----:B----4-:R-:W-:Y:S02]  /*23030*/  R2UR UR5, R4 ;  /* 0x00000000040572ca */ /* 0x010fe400000e0000 */
[----:B------:R-:W-:-:S09]  /*23040*/  R2UR UR13, R2 ;  /* 0x00000000020d72ca */ /* 0x000fd200000e0000 */
[----:B------:R-:W-:Y:S02]  /*23050*/  UIADD3 UR8, UR14, 0x24400, URZ ;  /* 0x000244000e087890 */ /* 0x000fe4000fffe03f */
[----:B------:R-:W-:Y:S02]  /*23060*/  UIMAD UR11, UR11, 0x50, UR5 ;  /* 0x000000500b0b78a4 */ /* 0x000fe4000f8e0205 */
[----:B------:R-:W-:Y:S02]  /*23070*/  UIADD3.X UR5, URZ, UR39, URZ, UP0, !UPT ;  /* 0x000000273f057290 */ /* 0x000fe400087fe43f */
[----:B------:R-:W-:Y:S02]  /*23080*/  UIADD3 UR15, UR14, 0x26c00, URZ ;  /* 0x00026c000e0f7890 */ /* 0x000fe4000fffe03f */
[----:B------:R-:W-:Y:S02]  /*23090*/  UIADD3 UR16, UR14, 0x29400, URZ ;  /* 0x000294000e107890 */ /* 0x000fe4000fffe03f */
[----:B------:R-:W-:-:S03]  /*230a0*/  UIADD3 UR14, UR14, 0x2bc00, URZ ;  /* 0x0002bc000e0e7890 */ /* 0x000fc6000fffe03f */
[----:B------:R0:W-:Y:S02]  /*230b0*/  UTMALDG.4D [UR8], [UR4], desc[UR6] ;  /* 0x00000608040075b4 */ /* 0x0001e40008019000 */
[----:B0-----:R-:W-:Y:S01]  /*230c0*/  UMOV UR8, UR15 ;  /* 0x0000000f00087c82 */ /* 0x001fe20008000000 */
[----:B------:R-:W-:Y:S01]  /*230d0*/  UMOV UR10, UR17 ;  /* 0x00000011000a7c82 */ /* 0x000fe20008000000 */
[----:B------:R-:W-:Y:S01]  /*230e0*/  UMOV UR15, 0x80 ;  /* 0x00000080000f7882 */ /* 0x000fe20000000000 */
[----:B------:R0:W-:Y:S02]  /*230f0*/  UTMALDG.4D [UR8], [UR4], desc[UR6] ;  /* 0x00000608040075b4 */ /* 0x0001e40008019000 */
[----:B0-----:R-:W-:Y:S01]  /*23100*/  UMOV UR8, UR16 ;  /* 0x0000001000087c82 */ /* 0x001fe20008000000 */
[----:B------:R-:W-:Y:S01]  /*23110*/  UMOV UR10, UR15 ;  /* 0x0000000f000a7c82 */ /* 0x000fe20008000000 */
[----:B------:R-:W-:Y:S01]  /*23120*/  UMOV UR15, 0xc0 ;  /* 0x000000c0000f7882 */ /* 0x000fe20000000000 */
[----:B------:R0:W-:Y:S02]  /*23130*/  UTMALDG.4D [UR8], [UR4], desc[UR6] ;  /* 0x00000608040075b4 */ /* 0x0001e40008019000 */
[----:B0-----:R-:W-:Y:S01]  /*23140*/  UMOV UR8, UR14 ;  /* 0x0000000e00087c82 */ /* 0x001fe20008000000 */
[----:B------:R-:W-:-:S02]  /*23150*/  UMOV UR10, UR15 ;  /* 0x0000000f000a7c82 */ /* 0x000fc40008000000 */
[----:B------:R1:W-:Y:S02]  /*23160*/  UTMALDG.4D [UR8], [UR4], desc[UR6] ;  /* 0x00000608040075b4 */ /* 0x0003e40008019000 */
[----:B-1----:R-:W-:Y:S01]  /*23170*/  NOP ;  /* 0x0000000000007918 */ /* 0x002fe20000000000 */
.L_x_937:
[----:B------:R-:W2:Y:S04]  /*23180*/  LDL R2, [R1+0x4] ;  /* 0x0000040001027983 */ /* 0x000ea80000100800 */
[----:B------:R-:W3:Y:S04]  /*23190*/  LDL.LU R3, [R1+0x40] ;  /* 0x0000400001037983 */ /* 0x000ee80000300800 */
[----:B------:R-:W4:Y:S04]  /*231a0*/  LDL.LU R5, [R1+0x34] ;  /* 0x0000340001057983 */ /* 0x000f280000300800 */
[----:B0-----:R-:W5:Y:S01]  /*231b0*/  LDL.LU R4, [R1+0x48] ;  /* 0x0000480001047983 */ /* 0x001f620000300800 */
[----:B------:R-:W-:Y:S05]  /*231c0*/  WARPSYNC.ALL ;  /* 0x0000000000007948 */ /* 0x000fea0003800000 */
[----:B------:R-:W-:Y:S01]  /*231d0*/  ULDC.64 UR4, c[0x0][0x298] ;  /* 0x0000a60000047ab9 */ /* 0x000fe20000000a00 */
[----:B------:R-:W-:Y:S01]  /*231e0*/  ULDC.64 UR6, c[0x0][0xa00] ;  /* 0x0002800000067ab9 */ /* 0x000fe20000000a00 */
[----:B------:R-:W-:Y:S01]  /*231f0*/  BSSY B6, `(.L_x_942) ;  /* 0x0000024000067945 */ /* 0x000fe20003800000 */
[----:B------:R-:W-:Y:S01]  /*23200*/  BAR.SYNC.DEFER_BLOCKING 0x8, 0x180 ;  /* 0x0206000000007b1d */ /* 0x000fe20000010000 */
[----:B------:R-:W-:-:S04]  /*23210*/  ISETP.NE.U32.AND P0, PT, RZ, UR6, PT ;  /* 0x00000006ff007c0c */ /* 0x000fc8000bf05070 */
[----:B------:R-:W-:Y:S02]  /*23220*/  ISETP.NE.AND.EX P0, PT, RZ, UR7, PT, P0 ;  /* 0x00000007ff007c0c */ /* 0x000fe4000bf05300 */
[----:B--2---:R-:W-:Y:S02]  /*23230*/  IADD3 R2, R2, 0x14400, RZ ;  /* 0x0001440002027810 */ /* 0x004fe40007ffe0ff */
[----:B---3--:R-:W-:Y:S02]  /*23240*/  SHF.R.S32.HI R0, RZ, 0x1f, R3 ;  /* 0x0000001fff007819 */ /* 0x008fe40000011403 */
[----:B------:R-:W-:Y:S02]  /*23250*/  LOP3.LUT P1, RZ, R2, 0x3ff, RZ, 0xc0, !PT ;  /* 0x000003ff02ff7812 */ /* 0x000fe4000782c0ff */
[----:B----4-:R-:W-:Y:S01]  /*23260*/  SEL R5, R5, RZ, !P0 ;  /* 0x000000ff05057207 */ /* 0x010fe20004000000 */
[----:B------:R-:W-:Y:S01]  /*23270*/  IMAD R0, R0, UR4, RZ ;  /* 0x0000000400007c24 */ /* 0x000fe2000f8e02ff */
[----:B-----5:R-:W-:-:S03]  /*23280*/  SEL R4, R4, RZ, !P0 ;  /* 0x000000ff04047207 */ /* 0x020fc60004000000 */
[C---:B------:R-:W-:Y:S02]  /*23290*/  IMAD R0, R3.reuse, UR5, R0 ;  /* 0x0000000503007c24 */ /* 0x040fe4000f8e0200 */
[----:B------:R-:W-:-:S05]  /*232a0*/  IMAD.WIDE.U32 R2, R3, UR4, RZ ;  /* 0x0000000403027c25 */ /* 0x000fca000f8e00ff */
[----:B------:R0:W-:Y:S04]  /*232b0*/  STL.64 [R1+0x40], R2 ;  /* 0x0000400201007387 */ /* 0x0001e80000100a00 */
[----:B------:R1:W-:Y:S04]  /*232c0*/  STL [R1+0x34], R5 ;  /* 0x0000340501007387 */ /* 0x0003e80000100800 */
[----:B------:R1:W-:Y:S01]  /*232d0*/  STL [R1+0x5c], R4 ;  /* 0x00005c0401007387 */ /* 0x0003e20000100800 */
[----:B0-----:R-:W-:Y:S01]  /*232e0*/  IMAD.IADD R2, R3, 0x1, R0 ;  /* 0x0000000103027824 */ /* 0x001fe200078e0200 */
[----:B------:R-:W-:-:S05]  /*232f0*/  SHF.R.S32.HI R0, RZ, 0x1f, R18 ;  /* 0x0000001fff007819 */ /* 0x000fca0000011412 */
[----:B------:R1:W-:Y:S04]  /*23300*/  STL [R1+0x58], R0 ;  /* 0x0000580001007387 */ /* 0x0003e80000100800 */
[----:B------:R1:W-:Y:S01]  /*23310*/  STL [R1+0x48], R2 ;  /* 0x0000480201007387 */ /* 0x0003e20000100800 */
[----:B------:R-:W-:Y:S05]  /*23320*/  @!P1 BRA `(.L_x_943) ;  /* 0x0000000000409947 */ /* 0x000fea0003800000 */
[----:B-1----:R-:W-:Y:S01]  /*23330*/  MOV R2, 0x0 ;  /* 0x0000000000027802 */ /* 0x002fe20000000f00 */
        /* <DEDUP_REMOVED lines=15> */
.L_x_943:
[----:B------:R-:W-:Y:S05]  /*23430*/  BSYNC B6 ;  /* 0x0000000000067941 */ /* 0x000fea0003800000 */
.L_x_942:
[----:B------:R-:W2:Y:S01]  /*23440*/  LDL.LU R6, [R1+0x48] ;  /* 0x0000480001067983 */ /* 0x000ea20000300800 */
[----:B------:R-:W-:Y:S01]  /*23450*/  ULDC.64 UR4, c[0x0][0x2d8] ;  /* 0x0000b60000047ab9 */ /* 0x000fe20000000a00 */
[----:B------:R-:W0:Y:S02]  /*23460*/  LDC R7, c[0x0][0x448] ;  /* 0x00011200ff077b82 */ /* 0x000e240000000800 */
[----:B-1----:R-:W2:Y:S04]  /*23470*/  LDL.LU.64 R2, [R1+0x40] ;  /* 0x0000400001027983 */ /* 0x002ea80000300a00 */
[----:B------:R-:W3:Y:S04]  /*23480*/  LDL.LU R0, [R1+0x58] ;  /* 0x0000580001007983 */ /* 0x000ee80000300800 */
[----:B------:R-:W4:Y:S04]  /*23490*/  LDL.LU R5, [R1+0x5c] ;  /* 0x00005c0001057983 */ /* 0x000f280000300800 */
[----:B------:R-:W5:Y:S01]  /*234a0*/  LDL.LU R4, [R1+0x34] ;  /* 0x0000340001047983 */ /* 0x000f620000300800 */
[----:B------:R-:W-:Y:S01]  /*234b0*/  SHF.L.U32 R17, R17, 0x7, RZ ;  /* 0x0000000711117819 */ /* 0x000fe200000006ff */
[----:B------:R-:W1:Y:S01]  /*234c0*/  S2R R9, SR_TID.X ;  /* 0x0000000000097919 */ /* 0x000e620000002100 */
[----:B------:R-:W1:Y:S01]  /*234d0*/  S2R R8, SR_TID.X ;  /* 0x0000000000087919 */ /* 0x000e620000002100 */
[----:B0-----:R-:W-:Y:S01]  /*234e0*/  ISETP.NE.AND P0, PT, R7, 0x1, PT ;  /* 0x000000010700780c */ /* 0x001fe20003f05270 */
[----:B------:R-:W0:Y:S01]  /*234f0*/  S2R R10, SR_TID.X ;  /* 0x00000000000a7919 */ /* 0x000e220000002100 */
[----:B-1----:R-:W-:Y:S01]  /*23500*/  SHF.L.U32 R9, R9, 0x3, RZ ;  /* 0x0000000309097819 */ /* 0x002fe200000006ff */
[----:B------:R-:W-:-:S03]  /*23510*/  IMAD.SHL.U32 R8, R8, 0x8, RZ ;  /* 0x0000000808087824 */ /* 0x000fc600078e00ff */
[----:B------:R-:W-:Y:S02]  /*23520*/  LOP3.LUT R9, R9, 0x38, RZ, 0xc0, !PT ;  /* 0x0000003809097812 */ /* 0x000fe400078ec0ff */
[----:B0-----:R-:W-:Y:S02]  /*23530*/  LOP3.LUT R10, R10, 0x7f, RZ, 0xc0, !PT ;  /* 0x0000007f0a0a7812 */ /* 0x001fe400078ec0ff */
[C---:B------:R-:W-:Y:S02]  /*23540*/  LOP3.LUT R12, R9.reuse, 0x40, RZ, 0xfc, !PT ;  /* 0x00000040090c7812 */ /* 0x040fe400078efcff */
[C---:B------:R-:W-:Y:S02]  /*23550*/  LOP3.LUT R11, R9.reuse, 0x80, RZ, 0xfc, !PT ;  /* 0x00000080090b7812 */ /* 0x040fe400078efcff */
[----:B------:R-:W-:Y:S02]  /*23560*/  LOP3.LUT R8, R8, 0x38, RZ, 0xc0, !PT ;  /* 0x0000003808087812 */ /* 0x000fe400078ec0ff */
[----:B------:R-:W-:-:S02]  /*23570*/  LOP3.LUT R9, R9, 0xc0, RZ, 0xfc, !PT ;  /* 0x000000c009097812 */ /* 0x000fc400078efcff */
[----:B------:R-:W-:Y:S01]  /*23580*/  SHF.R.U32.HI R10, RZ, 0x3, R10 ;  /* 0x00000003ff0a7819 */ /* 0x000fe2000001160a */
[----:B--2---:R-:W-:Y:S02]  /*23590*/  IMAD.MOV.U32 R3, RZ, RZ, R6 ;  /* 0x000000ffff037224 */ /* 0x004fe400078e0006 */
[----:B------:R-:W0:Y:S01]  /*235a0*/  @P0 LDC R6, c[0x0][0x450] ;  /* 0x00011400ff060b82 */ /* 0x000e220000000800 */
[----:B---3--:R-:W-:Y:S02]  /*235b0*/  IMAD R0, R0, UR4, RZ ;  /* 0x0000000400007c24 */ /* 0x008fe4000f8e02ff */
[----:B------:R-:W-:-:S04]  /*235c0*/  IMAD.WIDE.U32 R2, R18, UR4, R2 ;  /* 0x0000000412027c25 */ /* 0x000fc8000f8e0002 */
[----:B------:R-:W-:Y:S01]  /*235d0*/  IMAD R0, R18, UR5, R0 ;  /* 0x0000000512007c24 */ /* 0x000fe2000f8e0200 */
[----:B------:R-:W-:-:S04]  /*235e0*/  ULDC.64 UR4, c[0x0][0x2e0] ;  /* 0x0000b80000047ab9 */ /* 0x000fc80000000a00 */
[----:B------:R-:W-:Y:S01]  /*235f0*/  IADD3 R3, R3, R0, RZ ;  /* 0x0000000003037210 */ /* 0x000fe20007ffe0ff */
[----:B----4-:R-:W-:-:S04]  /*23600*/  IMAD R0, R5, UR4, RZ ;  /* 0x0000000405007c24 */ /* 0x010fc8000f8e02ff */
[C---:B-----5:R-:W-:Y:S02]  /*23610*/  IMAD R0, R4.reuse, UR5, R0 ;  /* 0x0000000504007c24 */ /* 0x060fe4000f8e0200 */
[----:B------:R-:W-:Y:S01]  /*23620*/  IMAD.WIDE.U32 R2, R4, UR4, R2 ;  /* 0x0000000404027c25 */ /* 0x000fe2000f8e0002 */
[----:B------:R-:W-:Y:S01]  /*23630*/  ULDC.64 UR4, c[0x0][0x2d0] ;  /* 0x0000b40000047ab9 */ /* 0x000fe20000000a00 */
[----:B------:R-:W1:Y:S02]  /*23640*/  S2R R4, SR_TID.X ;  /* 0x0000000000047919 */ /* 0x000e640000002100 */
[----:B------:R-:W-:Y:S01]  /*23650*/  IMAD.IADD R3, R3, 0x1, R0 ;  /* 0x0000000103037824 */ /* 0x000fe200078e0200 */
[----:B-1----:R-:W-:-:S04]  /*23660*/  LOP3.LUT R4, R4, 0x7f, RZ, 0xc0, !PT ;  /* 0x0000007f04047812 */ /* 0x002fc800078ec0ff */
[----:B------:R-:W-:Y:S02]  /*23670*/  SHF.R.U32.HI R5, RZ, 0x3, R4 ;  /* 0x00000003ff057819 */ /* 0x000fe40000011604 */
[----:B------:R-:W1:Y:S02]  /*23680*/  S2R R4, SR_TID.X ;  /* 0x0000000000047919 */ /* 0x000e640000002100 */
[----:B-1----:R-:W-:-:S05]  /*23690*/  IMAD.SHL.U32 R4, R4, 0x10, RZ ;  /* 0x0000001004047824 */ /* 0x002fca00078e00ff */
[----:B------:R-:W-:Y:S02]  /*236a0*/  LOP3.LUT R4, R5, 0x70, R4, 0xf8, !PT ;  /* 0x0000007005047812 */ /* 0x000fe400078ef804 */
[----:B------:R-:W1:Y:S02]  /*236b0*/  @P0 LDC R5, c[0x0][0x44c] ;  /* 0x00011300ff050b82 */ /* 0x000e640000000800 */
[----:B------:R-:W-:-:S05]  /*236c0*/  LOP3.LUT R4, R4, R17, RZ, 0xfc, !PT ;  /* 0x0000001104047212 */ /* 0x000fca00078efcff */
[----:B------:R-:W-:Y:S02]  /*236d0*/  IMAD.MOV.U32 R0, RZ, RZ, R4 ;  /* 0x000000ffff007224 */ /* 0x000fe400078e0004 */
[----:B-1----:R-:W-:-:S05]  /*236e0*/  @P0 IMAD.HI.U32 R5, R4, R5, RZ ;  /* 0x0000000504050227 */ /* 0x002fca00078e00ff */
[----:B0-----:R-:W-:-:S05]  /*236f0*/  @P0 SHF.R.U32.HI R0, RZ, R6, R5 ;  /* 0x00000006ff000219 */ /* 0x001fca0000011605 */
[----:B------:R-:W-:Y:S02]  /*23700*/  IMAD.MOV R5, RZ, RZ, -R0 ;  /* 0x000000ffff057224 */ /* 0x000fe400078e0a00 */
[----:B------:R-:W-:-:S04]  /*23710*/  IMAD.WIDE.U32 R2, R0, UR4, R2 ;  /* 0x0000000400027c25 */ /* 0x000fc8000f8e0002 */
[----:B------:R-:W-:Y:S01]  /*23720*/  IMAD R4, R7, R5, R4 ;  /* 0x0000000507047224 */ /* 0x000fe200078e0204 */
[----:B------:R-:W-:-:S05]  /*23730*/  SHF.R.S32.HI R5, RZ, 0x1f, R0 ;  /* 0x0000001fff057819 */ /* 0x000fca0000011400 */
[----:B------:R-:W-:-:S04]  /*23740*/  IMAD R5, R5, UR4, RZ ;  /* 0x0000000405057c24 */ /* 0x000fc8000f8e02ff */
[----:B------:R-:W-:Y:S01]  /*23750*/  IMAD R0, R0, UR5, R5 ;  /* 0x0000000500007c24 */ /* 0x000fe2000f8e0205 */
[----:B------:R-:W-:-:S04]  /*23760*/  ULDC.64 UR4, c[0x0][0x2c8] ;  /* 0x0000b20000047ab9 */ /* 0x000fc80000000a00 */
[----:B------:R-:W-:Y:S02]  /*23770*/  IADD3 R3, R3, R0, RZ ;  /* 0x0000000003037210 */ /* 0x000fe40007ffe0ff */
[----:B------:R-:W-:Y:S01]  /*23780*/  SHF.R.S32.HI R0, RZ, 0x1f, R4 ;  /* 0x0000001fff007819 */ /* 0x000fe20000011404 */
[----:B------:R-:W-:-:S04]  /*23790*/  IMAD.WIDE.U32 R2, R4, UR4, R2 ;  /* 0x0000000404027c25 */ /* 0x000fc8000f8e0002 */
[----:B------:R-:W-:-:S04]  /*237a0*/  IMAD R0, R0, UR4, RZ ;  /* 0x0000000400007c24 */ /* 0x000fc8000f8e02ff */
[----:B------:R-:W-:Y:S01]  /*237b0*/  IMAD R4, R4, UR5, R0 ;  /* 0x0000000504047c24 */ /* 0x000fe2000f8e0200 */
[----:B------:R-:W-:-:S03]  /*237c0*/  ULDC.64 UR4, c[0x0][0x280] ;  /* 0x0000a00000047ab9 */ /* 0x000fc60000000a00 */
[----:B------:R-:W-:Y:S01]  /*237d0*/  IMAD.IADD R3, R3, 0x1, R4 ;  /* 0x0000000103037824 */ /* 0x000fe200078e0204 */
[----:B------:R-:W-:Y:S01]  /*237e0*/  LEA R4, P0, R2, UR4, 0x1 ;  /* 0x0000000402047c11 */ /* 0x000fe2000f8008ff */
        /* <DEDUP_REMOVED lines=8> */
[----:B------:R-:W2:Y:S04]  /*23870*/  LDL.LU R6, [R1+0x50] ;  /* 0x0000500001067983 */ /* 0x000ea80000300800 */
[----:B------:R-:W3:Y:S01]  /*23880*/  LDL R9, [R1+0x2c] ;  /* 0x00002c0001097983 */ /* 0x000ee20000100800 */
[----:B------:R-:W-:Y:S01]  /*23890*/  IMAD.IADD R0, R10, 0x1, R17 ;  /* 0x000000010a007824 */ /* 0x000fe200078e0211 */
[----:B------:R-:W-:Y:S02]  /*238a0*/  ULDC.64 UR4, c[0x0][0x208] ;  /* 0x0000820000047ab9 */ /* 0x000fe40000000a00 */
[----:B------:R-:W-:Y:S01]  /*238b0*/  SHFL.IDX PT, R5, R4, 0x1, 0x181f ;  /* 0x00381f0004057f89 */ /* 0x000fe200000e0000 */
[----:B--2---:R-:W-:-:S03]  /*238c0*/  IMAD R2, R6, R7, RZ ;  /* 0x0000000706027224 */ /* 0x004fc600078e02ff */
[----:B------:R-:W0:Y:S02]  /*238d0*/  SHFL.IDX PT, R7, R4, RZ, 0x181f ;  /* 0x00181fff04077589 */ /* 0x000e2400000e0000 */
[----:B------:R-:W-:Y:S02]  /*238e0*/  ISETP.GE.AND P2, PT, R0, R2, PT ;  /* 0x000000020000720c */ /* 0x000fe40003f46270 */
[----:B------:R-:W1:Y:S11]  /*238f0*/  SHFL.IDX PT, R6, R3, RZ, 0x181f ;  /* 0x00181fff03067589 */ /* 0x000e7600000e0000 */
[----:B0-----:R-:W-:-:S05]  /*23900*/  @!P2 LEA R7, P5, R8, R7, 0x1 ;  /* 0x000000070807a211 */ /* 0x001fca00078a08ff */
[----:B-1----:R-:W-:-:S05]  /*23910*/  @!P2 IMAD.X R6, RZ, RZ, R6, P5 ;  /* 0x000000ffff06a224 */ /* 0x002fca00028e0606 */
[----:B------:R-:W-:-:S04]  /*23920*/  @!P2 LOP3.LUT R7, R7, R6, RZ, 0x3c, !PT ;  /* 0x000000060707a212 */ /* 0x000fc800078e3cff */
[----:B------:R-:W-:-:S04]  /*23930*/  @!P2 LOP3.LUT R6, R7, R6, RZ, 0x3c, !PT ;  /* 0x000000060706a212 */ /* 0x000fc800078e3cff */
[----:B------:R-:W-:-:S05]  /*23940*/  @!P2 LOP3.LUT R7, R7, R6, RZ, 0x3c, !PT ;  /* 0x000000060707a212 */ /* 0x000fca00078e3cff */
[----:B---3--:R-:W-:Y:S04]  /*23950*/  @!P2 LDGSTS.E.BYPASS.LTC128B.128 [R9+0x14400], desc[UR4][R6.64], !P4 ;  /* 0x144000000609afae */ /* 0x008fe8000e101d44 */
[----:B------:R-:W-:Y:S04]  /*23960*/  @!P2 LDGSTS.E.BYPASS.LTC128B.128 [R9+0x18400], desc[UR4][R6.64+0x80], !P3 ;  /* 0x184000800609afae */ /* 0x000fe8000d901d44 */
[----:B------:R-:W-:Y:S04]  /*23970*/  @!P2 LDGSTS.E.BYPASS.LTC128B.128 [R9+0x1c400], desc[UR4][R6.64+0x100], !P0 ;  /* 0x1c4001000609afae */ /* 0x000fe8000c101d44 */
[----:B------:R0:W-:Y:S04]  /*23980*/  @!P2 LDGSTS.E.BYPASS.LTC128B.128 [R9+0x20400], desc[UR4][R6.64+0x180], !P1 ;  /* 0x204001800609afae */ /* 0x0001e8000c901d44 */
[----:B0-----:R-:W0:Y:S01]  /*23990*/  SHFL.IDX PT, R7, R3, 0x1, 0x181f ;  /* 0x00381f0003077f89 */ /* 0x001e2200000e0000 */
[----:B------:R-:W-:-:S04]  /*239a0*/  IADD3 R6, R0, 0x10, RZ ;  /* 0x0000001000067810 */ /* 0x000fc80007ffe0ff */
[----:B------:R-:W-:-:S13]  /*239b0*/  ISETP.GE.AND P2, PT, R6, R2, PT ;  /* 0x000000020600720c */ /* 0x000fda0003f46270 */
[----:B------:R-:W-:-:S05]  /*239c0*/  @!P2 LEA R5, P5, R8, R5, 0x1 ;  /* 0x000000050805a211 */ /* 0x000fca00078a08ff */
[----:B0-----:R-:W-:-:S04]  /*239d0*/  @!P2 IMAD.X R6, RZ, RZ, R7, P5 ;  /* 0x000000ffff06a224 */ /* 0x001fc800028e0607 */
[----:B------:R-:W-:Y:S01]  /*239e0*/  @!P2 IMAD.MOV.U32 R7, RZ, RZ, R6 ;  /* 0x000000ffff07a224 */ /* 0x000fe200078e0006 */
[----:B------:R-:W-:Y:S02]  /*239f0*/  @!P2 MOV R6, R5 ;  /* 0x000000050006a202 */ /* 0x000fe40000000f00 */
[----:B------:R-:W0:Y:S04]  /*23a00*/  SHFL.IDX PT, R5, R4, 0x2, 0x181f ;  /* 0x00581f0004057f89 */ /* 0x000e2800000e0000 */
[----:B------:R-:W-:Y:S04]  /*23a10*/  @!P2 LDGSTS.E.BYPASS.LTC128B.128 [R9+0x14c00], desc[UR4][R6.64], !P4 ;  /* 0x14c000000609afae */ /* 0x000fe8000e101d44 */
[----:B------:R-:W-:Y:S04]  /*23a20*/  @!P2 LDGSTS.E.BYPASS.LTC128B.128 [R9+0x18c00], desc[UR4][R6.64+0x80], !P3 ;  /* 0x18c000800609afae */ /* 0x000fe8000d901d44 */
[----:B------:R-:W-:Y:S04]  /*23a30*/  @!P2 LDGSTS.E.BYPASS.LTC128B.128 [R9+0x1cc00], desc[UR4][R6.64+0x100], !P0 ;  /* 0x1cc001000609afae */ /* 0x000fe8000c101d44 */
[----:B------:R1:W-:Y:S04]  /*23a40*/  @!P2 LDGSTS.E.BYPASS.LTC128B.128 [R9+0x20c00], desc[UR4][R6.64+0x180], !P1 ;  /* 0x20c001800609afae */ /* 0x0003e8000c901d44 */
[----:B-1----:R-:W1:Y:S01]  /*23a50*/  SHFL.IDX PT, R7, R3, 0x2, 0x181f ;  /* 0x00581f0003077f89 */ /* 0x002e6200000e0000 */
[----:B------:R-:W-:-:S05]  /*23a60*/  VIADD R6, R0, 0x20 ;  /* 0x0000002000067836 */ /* 0x000fca0000000000 */
[----:B------:R-:W-:-:S13]  /*23a70*/  ISETP.GE.AND P2, PT, R6, R2, PT ;  /* 0x000000020600720c */ /* 0x000fda0003f46270 */
[----:B0-----:R-:W-:-:S05]  /*23a80*/  @!P2 LEA R5, P5, R8, R5, 0x1 ;  /* 0x000000050805a211 */ /* 0x001fca00078a08ff */
[----:B-1----:R-:W-:-:S05]  /*23a90*/  @!P2 IMAD.X R6, RZ, RZ, R7, P5 ;  /* 0x000000ffff06a224 */ /* 0x002fca00028e0607 */
[----:B------:R-:W-:Y:S01]  /*23aa0*/  @!P2 MOV R7, R6 ;  /* 0x000000060007a202 */ /* 0x000fe20000000f00 */
[----:B------:R-:W-:Y:S02]  /*23ab0*/  @!P2 IMAD.MOV.U32 R6, RZ, RZ, R5 ;  /* 0x000000ffff06a224 */ /* 0x000fe400078e0005 */
        /* <DEDUP_REMOVED lines=8> */
[----:B0-----:R-:W-:-:S04]  /*23b40*/  @!P2 LEA R5, P5, R8, R5, 0x1 ;  /* 0x000000050805a211 */ /* 0x001fc800078a08ff */
[----:B-1----:R-:W-:-:S05]  /*23b50*/  @!P2 IADD3.X R6, RZ, R7, RZ, P5, !PT ;  /* 0x00000007ff06a210 */ /* 0x002fca0002ffe4ff */
[----:B------:R-:W-:Y:S02]  /*23b60*/  @!P2 IMAD.MOV.U32 R7, RZ, RZ, R6 ;  /* 0x000000ffff07a224 */ /* 0x000fe400078e0006 */
[----:B------:R-:W-:Y:S02]  /*23b70*/  @!P2 IMAD.MOV.U32 R6, RZ, RZ, R5 ;  /* 0x000000ffff06a224 */ /* 0x000fe400078e0005 */
[----:B------:R-:W0:Y:S04]  /*23b80*/  SHFL.IDX PT, R5, R4, 0x4, 0x181f ;  /* 0x00981f0004057f89 */ /* 0x000e2800000e0000 */
[----:B------:R-:W-:Y:S04]  /*23b90*/  @!P2 LDGSTS.E.BYPASS.LTC128B.128 [R9+0x15c00], desc[UR4][R6.64], !P4 ;  /* 0x15c000000609afae */ /* 0x000fe8000e101d44 */
[----:B------:R-:W-:Y:S04]  /*23ba0*/  @!P2 LDGSTS.E.BYPASS.LTC128B.128 [R9+0x19c00], desc[UR4][R6.64+0x80], !P3 ;  /* 0x19c000800609afae */ /* 0x000fe8000d901d44 */
[----:B------:R-:W-:Y:S04]  /*23bb0*/  @!P2 LDGSTS.E.BYPASS.LTC128B.128 [R9+0x1dc00], desc[UR4][R6.64+0x100], !P0 ;  /* 0x1dc001000609afae */ /* 0x000fe8000c101d44 */
[----:B------:R1:W-:Y:S04]  /*23bc0*/  @!P2 LDGSTS.E.BYPASS.LTC128B.128 [R9+0x21c00], desc[UR4][R6.64+0x180], !P1 ;  /* 0x21c001800609afae */ /* 0x0003e8000c901d44 */
[----:B-1----:R-:W1:Y:S01]  /*23bd0*/  SHFL.IDX PT, R7, R3, 0x4, 0x181f ;  /* 0x00981f0003077f89 */ /* 0x002e6200000e0000 */
[----:B------:R-:W-:-:S04]  /*23be0*/  IADD3 R6, R0, 0x40, RZ ;  /* 0x0000004000067810 */ /* 0x000fc80007ffe0ff */
[----:B------:R-:W-:-:S13]  /*23bf0*/  ISETP.GE.AND P2, PT, R6, R2, PT ;  /* 0x000000020600720c */ /* 0x000fda0003f46270 */
[----:B0-----:R-:W-:-:S05]  /*23c00*/  @!P2 LEA R5, P5, R8, R5, 0x1 ;  /* 0x000000050805a211 */ /* 0x001fca00078a08ff */
[----:B-1----:R-:W-:-:S04]  /*23c10*/  @!P2 IMAD.X R6, RZ, RZ, R7, P5 ;  /* 0x000000ffff06a224 */ /* 0x002fc800028e0607 */
        /* <DEDUP_REMOVED lines=26> */
[----:B------:R0:W1:Y:S04]  /*23dc0*/  SHFL.IDX PT, R5, R3, 0x7, 0x181f ;  /* 0x00f81f0003057f89 */ /* 0x00006800000e0000 */
[----:B------:R0:W-:Y:S04]  /*23dd0*/  @!P2 LDGSTS.E.BYPASS.LTC128B.128 [R9+0x17400], desc[UR4][R6.64], !P4 ;  /* 0x174000000609afae */ /* 0x0001e8000e101d44 */
[----:B------:R0:W-:Y:S04]  /*23de0*/  @!P2 LDGSTS.E.BYPASS.LTC128B.128 [R9+0x1b400], desc[UR4][R6.64+0x80], !P3 ;  /* 0x1b4000800609afae */ /* 0x0001e8000d901d44 */
[----:B------:R0:W-:Y:S04]  /*23df0*/  @!P2 LDGSTS.E.BYPASS.LTC128B.128 [R9+0x1f400], desc[UR4][R6.64+0x100], !P0 ;  /* 0x1f4001000609afae */ /* 0x0001e8000c101d44 */
[----:B------:R0:W-:Y:S04]  /*23e00*/  @!P2 LDGSTS.E.BYPASS.LTC128B.128 [R9+0x23400], desc[UR4][R6.64+0x180], !P1 ;  /* 0x234001800609afae */ /* 0x0001e8000c901d44 */
[----:B------:R0:W2:Y:S02]  /*23e10*/  SHFL.IDX PT, R3, R4, 0x7, 0x181f ;  /* 0x00f81f0004037f89 */ /* 0x0000a400000e0000 */
.L_x_1103:
[----:B------:R-:W-:Y:S01]  /*23e20*/  IADD3 R0, R0, 0x70, RZ ;  /* 0x0000007000007810 */ /* 0x000fe20007ffe0ff */
[----:B------:R-:W-:Y:S03]  /*23e30*/  BSSY B0, `(.L_x_945) ;  /* 0x000000e000007945 */ /* 0x000fe60003800000 */
        /* <DEDUP_REMOVED lines=13> */
.L_x_946:
[----:B------:R-:W-:Y:S05]  /*23f10*/  BSYNC B0 ;  /* 0x0000000000007941 */ /* 0x000fea0003800000 */
.L_x_945:
[----:B------:R4:W5:Y:S01]  /*23f20*/  LDL R8, [R1+0x4] ;  /* 0x0000040001087983 */ /* 0x0009620000100800 */
[----:B------:R-:W-:Y:S01]  /*23f30*/  PLOP3.LUT P0, PT, PT, PT, PT, 0x80, 0x0 ;  /* 0x000000000000781c */ /* 0x000fe20003f0f070 */
[----:B------:R-:W-:-:S12]  /*23f40*/  NOP ;  /* 0x0000000000007918 */ /* 0x000fd80000000000 */
.L_x_947:
[----:B---3--:R-:W3:Y:S01]  /*23f50*/  LDL R2, [R1+0x4] ;  /* 0x0000040001027983 */ /* 0x008ee20000100800 */
[----:B------:R-:W-:Y:S02]  /*23f60*/  PLOP3.LUT P1, PT, P1, P0, PT, 0xa2, 0x0 ;  /* 0x000000000000781c */ /* 0x000fe40000f21472 */
[----:B---3--:R-:W-:-:S08]  /*23f70*/  @P0 R2UR P1, UR4, R2 ;  /* 0x00000000020402ca */ /* 0x008fd00000020000 */
[----:B------:R-:W-:-:S05]  /*23f80*/  @P0 PLOP3.LUT P0, PT, P1, PT, PT, 0x80, 0x0 ;  /* 0x000000000000081c */ /* 0x000fca0000f0f070 */
[----:B------:R-:W-:Y:S01]  /*23f90*/  @!P1 SYNCS.ARRIVE.TRANS64.RED.A0T1 RZ, [UR4+0x38800], RZ ;  /* 0x038800ffffff99a7 */ /* 0x000fe20008200404 */
[----:B------:R-:W-:Y:S07]  /*23fa0*/  @!P1 ARRIVES.LDGSTSBAR.64.TRANSCNT [UR4+0x38800] ;  /* 0x03880000ff0099b0 */ /* 0x000fee0008000a84 */
[----:B------:R-:W-:Y:S05]  /*23fb0*/  @P0 BRA.U.ANY `(.L_x_947) ;  /* 0xfffffffd00e40947 */ /* 0x000fea000393ffff */
[----:B0-2---:R-:W2:Y:S02]  /*23fc0*/  LDL.LU R3, [R1+0x54] ;  /* 0x0000540001037983 */ /* 0x005ea40000300800 */
[----:B--2---:R-:W-:-:S05]  /*23fd0*/  VIADD R3, R3, 0x1 ;  /* 0x0000000103037836 */ /* 0x004fca0000000000 */
[----:B------:R0:W-:Y:S01]  /*23fe0*/  STL [R1+0x54], R3 ;  /* 0x0000540301007387 */ /* 0x0001e20000100800 */
[----:B------:R-:W-:-:S04]  /*23ff0*/  LEA.HI R0, R3, R3, RZ, 0x1 ;  /* 0x0000000303007211 */ /* 0x000fc800078f08ff */
[----:B------:R-:W-:-:S04]  /*24000*/  LOP3.LUT R0, R0, 0xfffffffe, RZ, 0xc0, !PT ;  /* 0xfffffffe00007812 */ /* 0x000fc800078ec0ff */
[----:B------:R-:W-:-:S04]  /*24010*/  IADD3 R0, R3, -R0, RZ ;  /* 0x8000000003007210 */ /* 0x000fc80007ffe0ff */
[----:B------:R-:W-:Y:S01]  /*24020*/  SHF.L.U32 R0, R0, 0x1f, RZ ;  /* 0x0000001f00007819 */ /* 0x000fe200000006ff */
[----:B------:R-:W-:Y:S01]  /*24030*/  NOP ;  /* 0x0000000000007918 */ /* 0x000fe20000000000 */
[----:B------:R0:W-:Y:S01]  /*24040*/  SYNCS.ARRIVE.TRANS64.A1T0 RZ, [R2+URZ+0x38800], RZ ;  /* 0x038800ff02ff79a7 */ /* 0x0001e2000810003f */
[----:B------:R-:W-:Y:S01]  /*24050*/  BSSY B0, `(.L_x_948) ;  /* 0x0000003000007945 */ /* 0x000fe20003800000 */
[----:B------:R-:W2:Y:S03]  /*24060*/  SYNCS.PHASECHK.TRANS64.TRYWAIT P0, [R2+URZ+0x38820], R0 ;  /* 0x03882000020075a7 */ /* 0x000ea6000800017f */
[----:B0-2---:R-:W-:Y:S05]  /*24070*/  @!P0 BRA `(.L_x_949) ;  /* 0x00000058007c8947 */ /* 0x005fea0003800000 */
.L_x_1104:
[----:B------:R-:W-:Y:S05]  /*24080*/  BSYNC B0 ;  /* 0x0000000000007941 */ /* 0x000fea0003800000 */
.L_x_948:
[----:B0-----:R-:W2:Y:S01]  /*24090*/  LDL.LU R2, [R1+0x4c] ;  /* 0x00004c0001027983 */ /* 0x001ea20000300800 */
[----:B------:R-:W-:Y:S01]  /*240a0*/  BSSY B0, `(.L_x_950) ;  /* 0x00002c2000007945 */ /* 0x000fe20003800000 */
[----:B--2---:R-:W-:-:S13]  /*240b0*/  ISETP.GE.AND P0, PT, R2, 0x51, PT ;  /* 0x000000510200780c */ /* 0x004fda0003f06270 */
[----:B------:R-:W-:Y:S05]  /*240c0*/  @!P0 BRA `(.L_x_951) ;  /* 0x0000002800fc8947 */ /* 0x000fea0003800000 */
[----:B------:R-:W2:Y:S01]  /*240d0*/  LDL R2, [R1+0x38] ;  /* 0x0000380001027983 */ /* 0x000ea20000100800 */
[----:B------:R-:W-:Y:S01]  /*240e0*/  IMAD.MOV.U32 R0, RZ, RZ, 0x1 ;  /* 0x00000001ff007424 */ /* 0x000fe200078e00ff */
[----:B------:R-:W-:Y:S01]  /*240f0*/  BSSY B2, `(.L_x_952) ;  /* 0x00000ef000027945 */ /* 0x000fe20003800000 */
[----:B--2--5:R-:W-:-:S05]  /*24100*/  IMAD.MOV R8, RZ, RZ, -R2 ;  /* 0x000000ffff087224 */ /* 0x024fca00078e0a02 */
[----:B------:R-:W-:-:S04]  /*24110*/  VIADDMNMX R8, R8, R0, 0xffffffff, !PT ;  /* 0xffffffff08087446 */ /* 0x000fc80007800100 */
[----:B------:R-:W-:-:S04]  /*24120*/  IADD3 R0, R2, R8, RZ ;  /* 0x0000000802007210 */ /* 0x000fc80007ffe0ff */
[----:B------:R-:W-:-:S04]  /*24130*/  LOP3.LUT R0, R0, 0x1, RZ, 0xc0, !PT ;  /* 0x0000000100007812 */ /* 0x000fc800078ec0ff */
[----:B------:R-:W-:Y:S01]  /*24140*/  ISETP.NE.U32.AND P0, PT, R0, 0x1, PT ;  /* 0x000000010000780c */ /* 0x000fe20003f05070 */
[----:B------:R-:W-:-:S12]  /*24150*/  VIADD R0, R2, 0xfffffffe ;  /* 0xfffffffe02007836 */ /* 0x000fd80000000000 */
[----:B------:R-:W-:Y:S05]  /*24160*/  @P0 BRA `(.L_x_953) ;  /* 0x0000000c009c0947 */ /* 0x000fea0003800000 */
[----:B------:R-:W2:Y:S04]  /*24170*/  LDL R4, [R1+0x8] ;  /* 0x0000080001047983 */ /* 0x000ea80000100800 */
[----:B------:R-:W3:Y:S04]  /*24180*/  LDL R3, [R1+0xc] ;  /* 0x00000c0001037983 */ /* 0x000ee80000100800 */
[----:B------:R-:W5:Y:S01]  /*24190*/  LDL R2, [R1+0x14] ;  /* 0x0000140001027983 */ /* 0x000f620000100800 */
[----:B------:R-:W-:Y:S01]  /*241a0*/  BSSY B1, `(.L_x_954) ;  /* 0x00000df000017945 */ /* 0x000fe20003800000 */
[----:B--2---:R-:W-:Y:S01]  /*241b0*/  LOP3.LUT P1, RZ, R4, 0x4, RZ, 0xc0, !PT ;  /* 0x0000000404ff7812 */ /* 0x004fe2000782c0ff */
[----:B---3--:R-:W-:-:S05]  /*241c0*/  VIADD R7, R3, 0x1 ;  /* 0x0000000103077836 */ /* 0x008fca0000000000 */
[----:B------:R-:W-:-:S04]  /*241d0*/  ISETP.NE.AND P0, PT, R7, 0x2, PT ;  /* 0x000000020700780c */ /* 0x000fc80003f05270 */
[----:B------:R-:W-:Y:S02]  /*241e0*/  SEL R9, RZ, 0x1, P0 ;  /* 0x00000001ff097807 */ /* 0x000fe40000000000 */
[----:B------:R-:W-:Y:S02]  /*241f0*/  SEL R7, R7, RZ, P0 ;  /* 0x000000ff07077207 */ /* 0x000fe40000000000 */
[----:B-----5:R-:W-:Y:S01]  /*24200*/  LOP3.LUT R9, R2, R9, RZ, 0x3c, !PT ;  /* 0x0000000902097212 */ /* 0x020fe200078e3cff */
[----:B------:R-:W-:Y:S06]  /*24210*/  @!P1 BRA `(.L_x_955) ;  /* 0x0000000c005c9947 */ /* 0x000fec0003800000 */
[----:B------:R0:W5:Y:S01]  /*24220*/  LDL R4, [R1] ;  /* 0x0000000001047983 */ /* 0x0001620000100800 */
[----:B------:R-:W-:Y:S02]  /*24230*/  ULDC.64 UR4, c[0x0][0x418] ;  /* 0x0001060000047ab9 */ /* 0x000fe40000000a00 */
[----:B------:R-:W-:-:S04]  /*24240*/  ISETP.NE.U32.AND P0, PT, RZ, UR4, PT ;  /* 0x00000004ff007c0c */ /* 0x000fc8000bf05070 */
[----:B------:R-:W-:-:S13]  /*24250*/  ISETP.NE.AND.EX P0, PT, RZ, UR5, PT, P0 ;  /* 0x00000005ff007c0c */ /* 0x000fda000bf05300 */
[----:B0-----:R-:W-:Y:S05]  /*24260*/  @!P0 BRA `(.L_x_956) ;  /* 0x0000000000508947 */ /* 0x001fea0003800000 */
[----:B------:R-:W2:Y:S01]  /*24270*/  LDL R10, [R1+0x28] ;  /* 0x00002800010a7983 */ /* 0x000ea20000100800 */
[----:B-1----:R-:W0:Y:S01]  /*24280*/  LDC R5, c[0x0][0x43c] ;  /* 0x00010f00ff057b82 */ /* 0x002e220000000800 */
[----:B------:R-:W-:Y:S02]  /*24290*/  ULDC.64 UR6, c[0x0][0x428] ;  /* 0x00010a0000067ab9 */ /* 0x000fe40000000a00 */
[----:B------:R-:W3:Y:S01]  /*242a0*/  LDL R6, [R1+0x10] ;  /* 0x0000100001067983 */ /* 0x000ee20000100800 */
[----:B------:R-:W-:Y:S01]  /*242b0*/  ULDC.64 UR8, c[0x0][0x208] ;  /* 0x0000820000087ab9 */ /* 0x000fe20000000a00 */
[----:B0-----:R-:W-:-:S13]  /*242c0*/  ISETP.NE.AND P0, PT, R5, 0x1, PT ;  /* 0x000000010500780c */ /* 0x001fda0003f05270 */
[----:B------:R-:W0:Y:S02]  /*242d0*/  @P0 LDC.64 R2, c[0x0][0x440] ;  /* 0x00011000ff020b82 */ /* 0x000e240000000a00 */
[----:B0----5:R-:W-:Y:S01]  /*242e0*/  @P0 IMAD.HI.U32 R4, R0, R2, RZ ;  /* 0x0000000200040227 */ /* 0x021fe200078e00ff */
[----:B------:R-:W-:-:S04]  /*242f0*/  MOV R2, R0 ;  /* 0x0000000000027202 */ /* 0x000fc80000000f00 */
        /* <DEDUP_REMOVED lines=9> */
[----:B------:R-:W-:-:S05]  /*24390*/  LEA.HI.X R5, R2, UR5, R3, 0x2, P0 ;  /* 0x0000000502057c11 */ /* 0x000fca00080f1403 */
[----:B------:R0:W5:Y:S04]  /*243a0*/  LDG.E R4, desc[UR8][R4.64] ;  /* 0x0000000804047981 */ /* 0x000168000c1e1900 */
.L_x_956:
[----:B------:R-:W2:Y:S01]  /*243b0*/  LDL R2, [R1+0x4] ;  /* 0x0000040001027983 */ /* 0x000ea20000100800 */
[----:B------:R-:W-:Y:S01]  /*243c0*/  BSSY B3, `(.L_x_957) ;  /* 0x0000005000037945 */ /* 0x000fe20003800000 */
[----:B--2---:R-:W-:Y:S02]  /*243d0*/  LEA R3, R7, R2, 0x3 ;  /* 0x0000000207037211 */ /* 0x004fe400078e18ff */
[----:B------:R-:W-:-:S04]  /*243e0*/  SHF.L.U32 R2, R9, 0x1f, RZ ;  /* 0x0000001f09027819 */ /* 0x000fc800000006ff */
[----:B------:R-:W2:Y:S02]  /*243f0*/  SYNCS.PHASECHK.TRANS64.TRYWAIT P0, [R3+URZ+0x38840], R2 ;  /* 0x03884002030075a7 */ /* 0x000ea4000800017f */
[----:B--2---:R-:W-:Y:S05]  /*24400*/  @!P0 BRA `(.L_x_958) ;  /* 0x0000005400b08947 */ /* 0x004fea0003800000 */
.L_x_1105:
[----:B------:R-:W-:Y:S05]  /*24410*/  BSYNC B3 ;  /* 0x0000000000037941 */ /* 0x000fea0003800000 */
.L_x_957:
[----:B01----:R-:W0:Y:S01]  /*24420*/  S2R R5, SR_TID.X ;  /* 0x0000000000057919 */ /* 0x003e220000002100 */
[----:B------:R-:W-:Y:S01]  /*24430*/  BSSY B3, `(.L_x_959) ;  /* 0x000000a000037945 */ /* 0x000fe20003800000 */
[----:B0-----:R-:W-:-:S04]  /*24440*/  LOP3.LUT R5, R5, 0x7f, RZ, 0xc0, !PT ;  /* 0x0000007f05057812 */ /* 0x001fc800078ec0ff */
[----:B------:R-:W-:-:S13]  /*24450*/  ISETP.NE.AND P0, PT, R5, RZ, PT ;  /* 0x000000ff0500720c */ /* 0x000fda0003f05270 */
[----:B------:R-:W-:Y:S05]  /*24460*/  @P0 BRA `(.L_x_960) ;  /* 0x0000000000180947 */ /* 0x000fea0003800000 */
[----:B------:R-:W3:Y:S01]  /*24470*/  LDL R5, [R1+0x8] ;  /* 0x0000080001057983 */ /* 0x000ee20000100800 */
[----:B--2---:R-:W-:-:S04]  /*24480*/  IMAD.MOV.U32 R2, RZ, RZ, 0xa000 ;  /* 0x0000a000ff027424 */ /* 0x004fc800078e00ff */
[----:B------:R0:W-:Y:S01]  /*24490*/  SYNCS.ARRIVE.TRANS64 RZ, [R3+URZ+0x38830], R2 ;  /* 0x0388300203ff79a7 */ /* 0x0001e2000800003f */
[----:B---3--:R-:W-:-:S13]  /*244a0*/  LOP3.LUT P1, RZ, R5, 0x1, RZ, 0xc0, !PT ;  /* 0x0000000105ff7812 */ /* 0x008fda000782c0ff */
[----:B0-----:R-:W-:Y:S05]  /*244b0*/  @!P1 BRA `(.L_x_960) ;  /* 0x0000000000049947 */ /* 0x001fea0003800000 */
[----:B------:R-:W-:Y:S01]  /*244c0*/  BPT.TRAP 0x1 ;  /* 0x000000040000795c */ /* 0x000fe20000300000 */
.L_x_960:
[----:B------:R-:W-:Y:S05]  /*244d0*/  BSYNC B3 ;  /* 0x0000000000037941 */ /* 0x000fea0003800000 */
.L_x_959:
[----:B------:R-:W3:Y:S04]  /*244e0*/  LDL R5, [R1+0x4] ;  /* 0x0000040001057983 */ /* 0x000ee80000100800 */
[----:B--2---:R-:W2:Y:S01]  /*244f0*/  LDL R2, [R1+0x1c] ;  /* 0x00001c0001027983 */ /* 0x004ea20000100800 */
[----:B------:R-:W-:Y:S01]  /*24500*/  IMAD.MOV.U32 R10, RZ, RZ, RZ ;  /* 0x000000ffff0a7224 */ /* 0x000fe200078e00ff */
[----:B------:R-:W-:Y:S01]  /*24510*/  UIADD3 UR4, UP0, UR38, 0x370, URZ ;  /* 0x0000037026047890 */ /* 0x000fe2000ff1e03f */
[----:B------:R-:W-:Y:S01]  /*24520*/  PLOP3.LUT P0, PT, PT, PT, PT, 0x80, 0x0 ;  /* 0x000000000000781c */ /* 0x000fe20003f0f070 */
[----:B------:R-:W-:Y:S01]  /*24530*/  UMOV UR6, 0x0 ;  /* 0x0000000000067882 */ /* 0x000fe20000000000 */
[----:B------:R-:W-:Y:S01]  /*24540*/  IADD3 R3, R3, 0x38830, RZ ;  /* 0x0003883003037810 */ /* 0x000fe20007ffe0ff */
[----:B------:R-:W-:Y:S01]  /*24550*/  UIADD3.X UR5, URZ, UR39, URZ, UP0, !UPT ;  /* 0x000000273f057290 */ /* 0x000fe200087fe43f */
[----:B------:R-:W-:Y:S01]  /*24560*/  R2UR UR10, R10 ;  /* 0x000000000a0a72ca */ /* 0x000fe200000e0000 */
[----:B------:R-:W-:Y:S01]  /*24570*/  UMOV UR7, 0x14f00000 ;  /* 0x14f0000000077882 */ /* 0x000fe20000000000 */
[----:B---3--:R-:W-:-:S02]  /*24580*/  IMAD R6, R7, 0xa000, R5 ;  /* 0x0000a00007067824 */ /* 0x008fc400078e0205 */
[----:B--2---:R-:W-:Y:S02]  /*24590*/  IMAD R2, R0, 0x50, R2 ;  /* 0x0000005000027824 */ /* 0x004fe400078e0202 */
[----:B------:R-:W-:-:S09]  /*245a0*/  VIADD R5, R6, 0x24400 ;  /* 0x0002440006057836 */ /* 0x000fd20000000000 */
.L_x_961:
        /* <DEDUP_REMOVED lines=16> */
.L_x_962:
        /* <DEDUP_REMOVED lines=16> */
.L_x_963:
        /* <DEDUP_REMOVED lines=16> */
.L_x_964:
        /* <DEDUP_REMOVED lines=11> */
[----:B------:R-:W3:Y:S04]  /*24960*/  LDL R14, [R1+0x4] ;  /* 0x00000400010e7983 */ /* 0x000ee80000100800 */
[----:B------:R-:W3:Y:S01]  /*24970*/  LDL R6, [R1+0xc] ;  /* 0x00000c0001067983 */ /* 0x000ee20000100800 */
[----:B------:R-:W-:Y:S01]  /*24980*/  BSSY B3, `(.L_x_965) ;  /* 0x0000005000037945 */ /* 0x000fe20003800000 */
[----:B--2---:R-:W-:Y:S01]  /*24990*/  SHF.L.U32 R3, R15, 0x1f, RZ ;  /* 0x0000001f0f037819 */ /* 0x004fe200000006ff */
[----:B---3--:R-:W-:-:S04]  /*249a0*/  IMAD R2, R6, 0x8, R14 ;  /* 0x0000000806027824 */ /* 0x008fc800078e020e */
[----:B------:R-:W0:Y:S02]  /*249b0*/  SYNCS.PHASECHK.TRANS64.TRYWAIT P0, [R2+URZ+0x38860], R3 ;  /* 0x03886003020075a7 */ /* 0x000e24000800017f */
[----:B0-----:R-:W-:Y:S05]  /*249c0*/  @!P0 BRA `(.L_x_966) ;  /* 0x0000005000548947 */ /* 0x001fea0003800000 */
.L_x_1106:
[----:B------:R-:W-:Y:S05]  /*249d0*/  BSYNC B3 ;  /* 0x0000000000037941 */ /* 0x000fea0003800000 */
.L_x_965:
[----:B------:R-:W1:Y:S01]  /*249e0*/  S2R R5, SR_TID.X ;  /* 0x0000000000057919 */ /* 0x000e620000002100 */
[----:B------:R-:W-:-:S04]  /*249f0*/  UPRMT UR4, UR37, 0x9910, URZ ;  /* 0x0000991025047896 */ /* 0x000fc8000800003f */
[----:B------:R-:W-:Y:S01]  /*24a00*/  UISETP.NE.AND UP0, UPT, UR4, 0x2, UPT ;  /* 0x000000020400788c */ /* 0x000fe2000bf05270 */
[----:B-1----:R-:W-:-:S04]  /*24a10*/  LOP3.LUT R5, R5, 0x7f, RZ, 0xc0, !PT ;  /* 0x0000007f05057812 */ /* 0x002fc800078ec0ff */
[----:B------:R-:W-:-:S13]  /*24a20*/  ISETP.NE.AND P0, PT, R5, RZ, PT ;  /* 0x000000ff0500720c */ /* 0x000fda0003f05270 */
[----:B0-----:R-:W-:-:S04]  /*24a30*/  @!P0 MOV R3, 0xa000 ;  /* 0x0000a00000038802 */ /* 0x001fc80000000f00 */
[----:B------:R0:W-:Y:S01]  /*24a40*/  @!P0 SYNCS.ARRIVE.TRANS64 RZ, [R2+URZ+0x38850], R3 ;  /* 0x0388500302ff89a7 */ /* 0x0001e2000800003f */
[----:B------:R-:W-:-:S13]  /*24a50*/  PLOP3.LUT P0, PT, PT, PT, UP0, 0x80, 0x0 ;  /* 0x000000000000781c */ /* 0x000fda0003f0f008 */
[----:B0-----:R-:W-:Y:S05]  /*24a60*/  @P0 BRA `(.L_x_967) ;  /* 0x0000000000040947 */ /* 0x001fea0003800000 */
[----:B------:R-:W-:Y:S01]  /*24a70*/  BPT.TRAP 0x1 ;  /* 0x000000040000795c */ /* 0x000fe20000300000 */
.L_x_967:
[----:B------:R-:W2:Y:S01]  /*24a80*/  LDL R3, [R1+0x8] ;  /* 0x0000080001037983 */ /* 0x000ea20000100800 */
[----:B------:R-:W-:Y:S01]  /*24a90*/  BSSY B3, `(.L_x_968) ;  /* 0x0000004000037945 */ /* 0x000fe20003800000 */
[----:B--2---:R-:W-:-:S13]  /*24aa0*/  LOP3.LUT P0, RZ, R3, 0x8, RZ, 0xc0, !PT ;  /* 0x0000000803ff7812 */ /* 0x004fda000780c0ff */
[----:B------:R-:W-:Y:S05]  /*24ab0*/  @P0 BRA `(.L_x_969) ;  /* 0x0000000000040947 */ /* 0x000fea0003800000 */
[----:B------:R-:W-:Y:S01]  /*24ac0*/  BPT.TRAP 0x1 ;  /* 0x000000040000795c */ /* 0x000fe20000300000 */
.L_x_969:
[----:B------:R-:W-:Y:S05]  /*24ad0*/  BSYNC B3 ;  /* 0x0000000000037941 */ /* 0x000fea0003800000 */
.L_x_968:
[----:B------:R-:W2:Y:S04]  /*24ae0*/  LDL R14, [R1+0x4] ;  /* 0x00000400010e7983 */ /* 0x000ea80000100800 */
[----:B------:R-:W2:Y:S04]  /*24af0*/  LDL.LU R3, [R1+0xc] ;  /* 0x00000c0001037983 */ /* 0x000ea80000300800 */
[----:B------:R-:W3:Y:S04]  /*24b00*/  LDL R6, [R1+0x1c] ;  /* 0x00001c0001067983 */ /* 0x000ee80000100800 */
[----:B------:R-:W3:Y:S01]  /*24b10*/  LDL.LU R5, [R1+0x18] ;  /* 0x0000180001057983 */ /* 0x000ee20000300800 */
[----:B------:R-:W-:Y:S01]  /*24b20*/  R2UR UR10, R10 ;  /* 0x000000000a0a72ca */ /* 0x000fe200000e0000 */
[----:B------:R-:W-:Y:S01]  /*24b30*/  UIADD3 UR4, UP0, UR38, 0x470, URZ ;  /* 0x0000047026047890 */ /* 0x000fe2000ff1e03f */
[----:B------:R-:W-:Y:S01]  /*24b40*/  PLOP3.LUT P0, PT, PT, PT, PT, 0x80, 0x0 ;  /* 0x000000000000781c */ /* 0x000fe20003f0f070 */
[----:B------:R-:W-:Y:S01]  /*24b50*/  VIADD R2, R2, 0x38850 ;  /* 0x0003885002027836 */ /* 0x000fe20000000000 */
[----:B------:R-:W-:Y:S01]  /*24b60*/  UMOV UR6, 0x0 ;  /* 0x0000000000067882 */ /* 0x000fe20000000000 */
[----:B------:R-:W-:Y:S01]  /*24b70*/  UIADD3.X UR5, URZ, UR39, URZ, UP0, !UPT ;  /* 0x000000273f057290 */ /* 0x000fe200087fe43f */
[----:B------:R-:W-:Y:S01]  /*24b80*/  UMOV UR7, 0x14f00000 ;  /* 0x14f0000000077882 */ /* 0x000fe20000000000 */
[----:B--2---:R-:W-:-:S02]  /*24b90*/  IMAD R3, R3, 0xa000, R14 ;  /* 0x0000a00003037824 */ /* 0x004fc400078e020e */
[----:B---3--:R-:W-:Y:S02]  /*24ba0*/  IMAD R5, R5, 0x50, R6 ;  /* 0x0000005005057824 */ /* 0x008fe400078e0206 */
[----:B------:R-:W-:-:S07]  /*24bb0*/  VIADD R6, R3, 0x400 ;  /* 0x0000040003067836 */ /* 0x000fce0000000000 */
.L_x_970:
        /* <DEDUP_REMOVED lines=12> */
[----:B------:R-:W-:Y:S01]  /*24c80*/  UMOV UR6, 0x0 ;  /* 0x0000000000067882 */ /* 0x000fe20000000000 */
[----:B------:R-:W-:Y:S01]  /*24c90*/  PLOP3.LUT P0, PT, PT, PT, PT, 0x80, 0x0 ;  /* 0x000000000000781c */ /* 0x000fe20003f0f070 */
[----:B------:R-:W-:Y:S01]  /*24ca0*/  UMOV UR7, 0x14f00000 ;  /* 0x14f0000000077882 */ /* 0x000fe20000000000 */
[----:B------:R-:W-:-:S11]  /*24cb0*/  IADD3 R6, R3, 0x2c00, RZ ;  /* 0x00002c0003067810 */ /* 0x000fd60007ffe0ff */
.L_x_971:
        /* <DEDUP_REMOVED lines=13> */
[----:B------:R-:W-:Y:S01]  /*24d90*/  PLOP3.LUT P0, PT, PT, PT, PT, 0x80, 0x0 ;  /* 0x000000000000781c */ /* 0x000fe20003f0f070 */
[----:B------:R-:W-:Y:S01]  /*24da0*/  UMOV UR6, 0x0 ;  /* 0x0000000000067882 */ /* 0x000fe20000000000 */
[----:B------:R-:W-:-:S11]  /*24db0*/  UMOV UR7, 0x14f00000 ;  /* 0x14f0000000077882 */ /* 0x000fd60000000000 */
.L_x_972:
        /* <DEDUP_REMOVED lines=16> */
.L_x_973:
        /* <DEDUP_REMOVED lines=13> */
.L_x_955:
[----:B------:R-:W-:Y:S05]  /*24f90*/  BSYNC B1 ;  /* 0x0000000000017941 */ /* 0x000fea0003800000 */
.L_x_954:
[----:B0-----:R-:W2:Y:S04]  /*24fa0*/  LDL.LU R0, [R1+0x38] ;  /* 0x0000380001007983 */ /* 0x001ea80000300800 */
[----:B------:R0:W-:Y:S04]  /*24fb0*/  STL [R1+0xc], R7 ;  /* 0x00000c0701007387 */ /* 0x0001e80000100800 */
[----:B------:R0:W-:Y:S02]  /*24fc0*/  STL [R1+0x14], R9 ;  /* 0x0000140901007387 */ /* 0x0001e40000100800 */
[----:B0-2---:R-:W-:-:S07]  /*24fd0*/  IADD3 R0, R0, -0x3, RZ ;  /* 0xfffffffd00007810 */ /* 0x005fce0007ffe0ff */
.L_x_953:
[----:B------:R-:W-:Y:S05]  /*24fe0*/  BSYNC B2 ;  /* 0x0000000000027941 */ /* 0x000fea0003800000 */
.L_x_952:
[----:B------:R-:W2:Y:S01]  /*24ff0*/  LDL.LU R2, [R1+0x3c] ;  /* 0x00003c0001027983 */ /* 0x000ea20000300800 */
[----:B------:R-:W-:-:S05]  /*25000*/  IMAD.MOV R8, RZ, RZ, -R8 ;  /* 0x000000ffff087224 */ /* 0x000fca00078e0a08 */
[----:B--2---:R-:W-:-:S13]  /*25010*/  ISETP.NE.AND P0, PT, R2, R8, PT ;  /* 0x000000080200720c */ /* 0x004fda0003f05270 */
[----:B------:R-:W-:Y:S05]  /*25020*/  @!P0 BRA `(.L_x_951) ;  /* 0x0000001c00248947 */ /* 0x000fea0003800000 */
[----:B------:R0:W5:Y:S02]  /*25030*/  LDL R8, [R1] ;  /* 0x0000000001087983 */ /* 0x0001640000100800 */
.L_x_1014:
[----:B--2---:R-:W2:Y:S04]  /*25040*/  LDL R4, [R1+0x8] ;  /* 0x0000080001047983 */ /* 0x004ea80000100800 */
[----:B---3--:R-:W3:Y:S04]  /*25050*/  LDL R3, [R1+0xc] ;  /* 0x00000c0001037983 */ /* 0x008ee80000100800 */
[----:B------:R-:W4:Y:S01]  /*25060*/  LDL R2, [R1+0x14] ;  /* 0x0000140001027983 */ /* 0x000f220000100800 */
[----:B------:R-:W-:Y:S05]  /*25070*/  YIELD ;  /* 0x0000000000007946 */ /* 0x000fea0003800000 */
[----:B------:R-:W-:Y:S01]  /*25080*/  BSSY B1, `(.L_x_974) ;  /* 0x00000df000017945 */ /* 0x000fe20003800000 */
[----:B--2---:R-:W-:Y:S01]  /*25090*/  LOP3.LUT P1, RZ, R4, 0x4, RZ, 0xc0, !PT ;  /* 0x0000000404ff7812 */ /* 0x004fe2000782c0ff */
[----:B---3--:R-:W-:-:S05]  /*250a0*/  VIADD R4, R3, 0x1 ;  /* 0x0000000103047836 */ /* 0x008fca0000000000 */
[----:B------:R-:W-:-:S04]  /*250b0*/  ISETP.NE.AND P0, PT, R4, 0x2, PT ;  /* 0x000000020400780c */ /* 0x000fc80003f05270 */
[----:B-1----:R-:W-:Y:S02]  /*250c0*/  SEL R5, RZ, 0x1, P0 ;  /* 0x00000001ff057807 */ /* 0x002fe40000000000 */
[----:B------:R-:W-:Y:S02]  /*250d0*/  SEL R4, R4, RZ, P0 ;  /* 0x000000ff04047207 */ /* 0x000fe40000000000 */
[----:B----4-:R-:W-:Y:S01]  /*250e0*/  LOP3.LUT R5, R2, R5, RZ, 0x3c, !PT ;  /* 0x0000000502057212 */ /* 0x010fe200078e3cff */
[----:B------:R-:W-:Y:S06]  /*250f0*/  @!P1 BRA `(.L_x_975) ;  /* 0x0000000c005c9947 */ /* 0x000fec0003800000 */
[----:B------:R-:W-:Y:S01]  /*25100*/  ULDC.64 UR4, c[0x0][0x418] ;  /* 0x0001060000047ab9 */ /* 0x000fe20000000a00 */
[----:B------:R-:W-:Y:S02]  /*25110*/  MOV R6, R0 ;  /* 0x0000000000067202 */ /* 0x000fe40000000f00 */
[----:B------:R-:W-:-:S04]  /*25120*/  ISETP.NE.U32.AND P0, PT, RZ, UR4, PT ;  /* 0x00000004ff007c0c */ /* 0x000fc8000bf05070 */
[----:B------:R-:W-:-:S13]  /*25130*/  ISETP.NE.AND.EX P0, PT, RZ, UR5, PT, P0 ;  /* 0x00000005ff007c0c */ /* 0x000fda000bf05300 */
[----:B------:R-:W-:Y:S05]  /*25140*/  @!P0 BRA `(.L_x_976) ;  /* 0x0000000000508947 */ /* 0x000fea0003800000 */
[----:B------:R-:W2:Y:S01]  /*25150*/  LDL R10, [R1+0x28] ;  /* 0x00002800010a7983 */ /* 0x000ea20000100800 */
[----:B------:R-:W1:Y:S01]  /*25160*/  LDC R7, c[0x0][0x43c] ;  /* 0x00010f00ff077b82 */ /* 0x000e620000000800 */
        /* <DEDUP_REMOVED lines=13> */
[----:B------:R-:W-:-:S05]  /*25240*/  IMAD.WIDE.U32 R2, R9, UR6, R2 ;  /* 0x0000000609027c25 */ /* 0x000fca000f8e0002 */
[----:B------:R-:W-:Y:S02]  /*25250*/  IADD3 R3, R7, R3, RZ ;  /* 0x0000000307037210 */ /* 0x000fe40007ffe0ff */
[----:B-----5:R-:W-:-:S04]  /*25260*/  LEA R8, P0, R2, UR4, 0x2 ;  /* 0x0000000402087c11 */ /* 0x020fc8000f8010ff */
[----:B------:R-:W-:-:S05]  /*25270*/  LEA.HI.X R9, R2, UR5, R3, 0x2, P0 ;  /* 0x0000000502097c11 */ /* 0x000fca00080f1403 */
[----:B------:R1:W5:Y:S04]  /*25280*/  LDG.E R8, desc[UR8][R8.64] ;  /* 0x0000000808087981 */ /* 0x000368000c1e1900 */
.L_x_976:
[----:B------:R-:W2:Y:S01]  /*25290*/  LDL R2, [R1+0x4] ;  /* 0x0000040001027983 */ /* 0x000ea20000100800 */
[----:B------:R-:W-:Y:S01]  /*252a0*/  BSSY B2, `(.L_x_977) ;  /* 0x0000005000027945 */ /* 0x000fe20003800000 */
[----:B--2---:R-:W-:Y:S01]  /*252b0*/  IMAD R3, R4, 0x8, R2 ;  /* 0x0000000804037824 */ /* 0x004fe200078e0202 */
[----:B------:R-:W-:-:S04]  /*252c0*/  SHF.L.U32 R2, R5, 0x1f, RZ ;  /* 0x0000001f05027819 */ /* 0x000fc800000006ff */
[----:B------:R-:W2:Y:S02]  /*252d0*/  SYNCS.PHASECHK.TRANS64.TRYWAIT P0, [R3+URZ+0x38840], R2 ;  /* 0x03884002030075a7 */ /* 0x000ea4000800017f */
[----:B--2---:R-:W-:Y:S05]  /*252e0*/  @!P0 BRA `(.L_x_978) ;  /* 0x0000004800208947 */ /* 0x004fea0003800000 */
.L_x_1107:
[----:B------:R-:W-:Y:S05]  /*252f0*/  BSYNC B2 ;  /* 0x0000000000027941 */ /* 0x000fea0003800000 */
.L_x_977:
[----:B------:R-:W3:Y:S01]  /*25300*/  S2R R7, SR_TID.X ;  /* 0x0000000000077919 */ /* 0x000ee20000002100 */
[----:B------:R-:W-:Y:S01]  /*25310*/  BSSY B2, `(.L_x_979) ;  /* 0x000000a000027945 */ /* 0x000fe20003800000 */
[----:B---3--:R-:W-:-:S04]  /*25320*/  LOP3.LUT R7, R7, 0x7f, RZ, 0xc0, !PT ;  /* 0x0000007f07077812 */ /* 0x008fc800078ec0ff */
[----:B------:R-:W-:-:S13]  /*25330*/  ISETP.NE.AND P0, PT, R7, RZ, PT ;  /* 0x000000ff0700720c */ /* 0x000fda0003f05270 */
[----:B------:R-:W-:Y:S05]  /*25340*/  @P0 BRA `(.L_x_980) ;  /* 0x0000000000180947 */ /* 0x000fea0003800000 */
[----:B------:R-:W3:Y:S01]  /*25350*/  LDL R7, [R1+0x8] ;  /* 0x0000080001077983 */ /* 0x000ee20000100800 */
[----:B--2---:R-:W-:-:S04]  /*25360*/  IMAD.MOV.U32 R2, RZ, RZ, 0xa000 ;  /* 0x0000a000ff027424 */ /* 0x004fc800078e00ff */
[----:B------:R4:W-:Y:S01]  /*25370*/  SYNCS.ARRIVE.TRANS64 RZ, [R3+URZ+0x38830], R2 ;  /* 0x0388300203ff79a7 */ /* 0x0009e2000800003f */
[----:B---3--:R-:W-:-:S13]  /*25380*/  LOP3.LUT P1, RZ, R7, 0x1, RZ, 0xc0, !PT ;  /* 0x0000000107ff7812 */ /* 0x008fda000782c0ff */
[----:B----4-:R-:W-:Y:S05]  /*25390*/  @!P1 BRA `(.L_x_980) ;  /* 0x0000000000049947 */ /* 0x010fea0003800000 */
[----:B------:R-:W-:Y:S01]  /*253a0*/  BPT.TRAP 0x1 ;  /* 0x000000040000795c */ /* 0x000fe20000300000 */
.L_x_980:
[----:B------:R-:W-:Y:S05]  /*253b0*/  BSYNC B2 ;  /* 0x0000000000027941 */ /* 0x000fea0003800000 */
.L_x_979:
[----:B------:R-:W3:Y:S04]  /*253c0*/  LDL R7, [R1+0x4] ;  /* 0x0000040001077983 */ /* 0x000ee80000100800 */
[----:B--2---:R-:W2:Y:S01]  /*253d0*/  LDL R2, [R1+0x1c] ;  /* 0x00001c0001027983 */ /* 0x004ea20000100800 */
[----:B------:R-:W-:Y:S01]  /*253e0*/  MOV R10, RZ ;  /* 0x000000ff000a7202 */ /* 0x000fe20000000f00 */
[----:B------:R-:W-:Y:S01]  /*253f0*/  UIADD3 UR4, UP0, UR38, 0x370, URZ ;  /* 0x0000037026047890 */ /* 0x000fe2000ff1e03f */
[----:B------:R-:W-:Y:S01]  /*25400*/  PLOP3.LUT P0, PT, PT, PT, PT, 0x80, 0x0 ;  /* 0x000000000000781c */ /* 0x000fe20003f0f070 */
[----:B------:R-:W-:Y:S01]  /*25410*/  VIADD R3, R3, 0x38830 ;  /* 0x0003883003037836 */ /* 0x000fe20000000000 */
[----:B------:R-:W-:Y:S01]  /*25420*/  R2UR UR10, R10 ;  /* 0x000000000a0a72ca */ /* 0x000fe200000e0000 */
[----:B------:R-:W-:Y:S01]  /*25430*/  UIADD3.X UR5, URZ, UR39, URZ, UP0, !UPT ;  /* 0x000000273f057290 */ /* 0x000fe200087fe43f */
[----:B------:R-:W-:Y:S01]  /*25440*/  UMOV UR6, 0x0 ;  /* 0x0000000000067882 */ /* 0x000fe20000000000 */
[----:B------:R-:W-:Y:S01]  /*25450*/  UMOV UR7, 0x14f00000 ;  /* 0x14f0000000077882 */ /* 0x000fe20000000000 */
[----:B---3--:R-:W-:-:S02]  /*25460*/  IMAD R7, R4, 0xa000, R7 ;  /* 0x0000a00004077824 */ /* 0x008fc400078e0207 */
[----:B--2---:R-:W-:Y:S02]  /*25470*/  IMAD R2, R6, 0x50, R2 ;  /* 0x0000005006027824 */ /* 0x004fe400078e0202 */
[----:B-1----:R-:W-:-:S07]  /*25480*/  VIADD R9, R7, 0x24400 ;  /* 0x0002440007097836 */ /* 0x002fce0000000000 */
.L_x_981:
        /* <DEDUP_REMOVED lines=16> */
.L_x_982:
        /* <DEDUP_REMOVED lines=16> */
.L_x_983:
        /* <DEDUP_REMOVED lines=16> */
.L_x_984:
        /* <DEDUP_REMOVED lines=11> */
[----:B------:R-:W3:Y:S04]  /*25840*/  LDL R14, [R1+0x4] ;  /* 0x00000400010e7983 */ /* 0x000ee80000100800 */
[----:B------:R-:W3:Y:S01]  /*25850*/  LDL R9, [R1+0xc] ;  /* 0x00000c0001097983 */ /* 0x000ee20000100800 */
[----:B------:R-:W-:Y:S01]  /*25860*/  BSSY B2, `(.L_x_985) ;  /* 0x0000005000027945 */ /* 0x000fe20003800000 */
[----:B--2---:R-:W-:-:S02]  /*25870*/  SHF.L.U32 R3, R15, 0x1f, RZ ;  /* 0x0000001f0f037819 */ /* 0x004fc400000006ff */
[----:B---3--:R-:W-:-:S04]  /*25880*/  LEA R2, R9, R14, 0x3 ;  /* 0x0000000e09027211 */ /* 0x008fc800078e18ff */
[----:B------:R-:W1:Y:S02]  /*25890*/  SYNCS.PHASECHK.TRANS64.TRYWAIT P0, [R2+URZ+0x38860], R3 ;  /* 0x03886003020075a7 */ /* 0x000e64000800017f */
[----:B-1----:R-:W-:Y:S05]  /*258a0*/  @!P0 BRA `(.L_x_986) ;  /* 0x0000004000c48947 */ /* 0x002fea0003800000 */
.L_x_1108:
[----:B------:R-:W-:Y:S05]  /*258b0*/  BSYNC B2 ;  /* 0x0000000000027941 */ /* 0x000fea0003800000 */
.L_x_985:
[----:B------:R-:W2:Y:S01]  /*258c0*/  S2R R7, SR_TID.X ;  /* 0x0000000000077919 */ /* 0x000ea20000002100 */
[----:B------:R-:W-:-:S04]  /*258d0*/  UPRMT UR4, UR37, 0x9910, URZ ;  /* 0x0000991025047896 */ /* 0x000fc8000800003f */
[----:B------:R-:W-:Y:S01]  /*258e0*/  UISETP.NE.AND UP0, UPT, UR4, 0x2, UPT ;  /* 0x000000020400788c */ /* 0x000fe2000bf05270 */
[----:B--2---:R-:W-:-:S04]  /*258f0*/  LOP3.LUT R7, R7, 0x7f, RZ, 0xc0, !PT ;  /* 0x0000007f07077812 */ /* 0x004fc800078ec0ff */
[----:B------:R-:W-:-:S13]  /*25900*/  ISETP.NE.AND P0, PT, R7, RZ, PT ;  /* 0x000000ff0700720c */ /* 0x000fda0003f05270 */
[----:B-1----:R-:W-:-:S04]  /*25910*/  @!P0 IMAD.MOV.U32 R3, RZ, RZ, 0xa000 ;  /* 0x0000a000ff038424 */ /* 0x002fc800078e00ff */
[----:B------:R1:W-:Y:S01]  /*25920*/  @!P0 SYNCS.ARRIVE.TRANS64 RZ, [R2+URZ+0x38850], R3 ;  /* 0x0388500302ff89a7 */ /* 0x0003e2000800003f */
[----:B------:R-:W-:-:S13]  /*25930*/  PLOP3.LUT P0, PT, PT, PT, UP0, 0x80, 0x0 ;  /* 0x000000000000781c */ /* 0x000fda0003f0f008 */
[----:B-1----:R-:W-:Y:S05]  /*25940*/  @P0 BRA `(.L_x_987) ;  /* 0x0000000000040947 */ /* 0x002fea0003800000 */
[----:B------:R-:W-:Y:S01]  /*25950*/  BPT.TRAP 0x1 ;  /* 0x000000040000795c */ /* 0x000fe20000300000 */
.L_x_987:
[----:B------:R-:W2:Y:S01]  /*25960*/  LDL R3, [R1+0x8] ;  /* 0x0000080001037983 */ /* 0x000ea20000100800 */
[----:B------:R-:W-:Y:S01]  /*25970*/  BSSY B2, `(.L_x_988) ;  /* 0x0000004000027945 */ /* 0x000fe20003800000 */
[----:B--2---:R-:W-:-:S13]  /*25980*/  LOP3.LUT P0, RZ, R3, 0x8, RZ, 0xc0, !PT ;  /* 0x0000000803ff7812 */ /* 0x004fda000780c0ff */
[----:B------:R-:W-:Y:S05]  /*25990*/  @P0 BRA `(.L_x_989) ;  /* 0x0000000000040947 */ /* 0x000fea0003800000 */
[----:B------:R-:W-:Y:S01]  /*259a0*/  BPT.TRAP 0x1 ;  /* 0x000000040000795c */ /* 0x000fe20000300000 */
.L_x_989:
[----:B------:R-:W-:Y:S05]  /*259b0*/  BSYNC B2 ;  /* 0x0000000000027941 */ /* 0x000fea0003800000 */
.L_x_988:
        /* <DEDUP_REMOVED lines=12> */
[----:B---3--:R-:W-:-:S03]  /*25a80*/  IMAD R7, R7, 0x50, R9 ;  /* 0x0000005007077824 */ /* 0x008fc600078e0209 */
[----:B------:R-:W-:-:S07]  /*25a90*/  IADD3 R9, R3, 0x400, RZ ;  /* 0x0000040003097810 */ /* 0x000fce0007ffe0ff */
.L_x_990:
        /* <DEDUP_REMOVED lines=13> */
[----:B------:R-:W-:Y:S01]  /*25b70*/  PLOP3.LUT P0, PT, PT, PT, PT, 0x80, 0x0 ;  /* 0x000000000000781c */ /* 0x000fe20003f0f070 */
[----:B------:R-:W-:Y:S01]  /*25b80*/  UMOV UR6, 0x0 ;  /* 0x0000000000067882 */ /* 0x000fe20000000000 */
[----:B------:R-:W-:-:S11]  /*25b90*/  UMOV UR7, 0x14f00000 ;  /* 0x14f0000000077882 */ /* 0x000fd60000000000 */
.L_x_991:
        /* <DEDUP_REMOVED lines=16> */
.L_x_992:
        /* <DEDUP_REMOVED lines=12> */
[----:B------:R-:W-:Y:S01]  /*25d60*/  UMOV UR6, 0x0 ;  /* 0x0000000000067882 */ /* 0x000fe20000000000 */
[----:B------:R-:W-:Y:S01]  /*25d70*/  PLOP3.LUT P0, PT, PT, PT, PT, 0x80, 0x0 ;  /* 0x000000000000781c */ /* 0x000fe20003f0f070 */
[----:B------:R-:W-:Y:S01]  /*25d80*/  UMOV UR7, 0x14f00000 ;  /* 0x14f0000000077882 */ /* 0x000fe20000000000 */
[----:B------:R-:W-:-:S11]  /*25d90*/  IADD3 R3, R3, 0x7c00, RZ ;  /* 0x00007c0003037810 */ /* 0x000fd60007ffe0ff */
.L_x_993:
        /* <DEDUP_REMOVED lines=13> */
.L_x_975:
[----:B------:R-:W-:Y:S05]  /*25e70*/  BSYNC B1 ;  /* 0x0000000000017941 */ /* 0x000fea0003800000 */
.L_x_974:
[----:B------:R-:W2:Y:S01]  /*25e80*/  LDL R2, [R1+0x8] ;  /* 0x0000080001027983 */ /* 0x000ea20000100800 */
[----:B------:R-:W-:Y:S01]  /*25e90*/  VIADD R3, R4, 0x1 ;  /* 0x0000000104037836 */ /* 0x000fe20000000000 */
[----:B------:R-:W-:Y:S04]  /*25ea0*/  BSSY B1, `(.L_x_994) ;  /* 0x00000de000017945 */ /* 0x000fe80003800000 */
[----:B------:R-:W-:-:S04]  /*25eb0*/  ISETP.NE.AND P0, PT, R3, 0x2, PT ;  /* 0x000000020300780c */ /* 0x000fc80003f05270 */
[----:B------:R-:W-:Y:S02]  /*25ec0*/  SEL R11, R3, RZ, P0 ;  /* 0x000000ff030b7207 */ /* 0x000fe40000000000 */
[----:B--2---:R-:W-:Y:S02]  /*25ed0*/  LOP3.LUT P1, RZ, R2, 0x4, RZ, 0xc0, !PT ;  /* 0x0000000402ff7812 */ /* 0x004fe4000782c0ff */
        /* <DEDUP_REMOVED lines=11> */
[----:B-----5:R-:W1:Y:S01]  /*25f90*/  LDC R8, c[0x0][0x43c] ;  /* 0x00010f00ff087b82 */ /* 0x020e620000000800 */
[----:B------:R-:W-:Y:S02]  /*25fa0*/  ULDC.64 UR6, c[0x0][0x428] ;  /* 0x00010a0000067ab9 */ /* 0x000fe40000000a00 */
[----:B------:R-:W4:Y:S01]  /*25fb0*/  LDL R9, [R1+0x10] ;  /* 0x0000100001097983 */ /* 0x000f220000100800 */
[----:B------:R-:W-:Y:S01]  /*25fc0*/  ULDC.64 UR8, c[0x0][0x208] ;  /* 0x0000820000087ab9 */ /* 0x000fe20000000a00 */
[----:B-1----:R-:W-:-:S13]  /*25fd0*/  ISETP.NE.AND P0, PT, R8, 0x1, PT ;  /* 0x000000010800780c */ /* 0x002fda0003f05270 */
[----:B------:R-:W1:Y:S02]  /*25fe0*/  @P0 LDC.64 R2, c[0x0][0x440] ;  /* 0x00011000ff020b82 */ /* 0x000e640000000a00 */
[----:B-1----:R-:W-:Y:S01]  /*25ff0*/  @P0 IMAD.HI.U32 R7, R6, R2, RZ ;  /* 0x0000000206070227 */ /* 0x002fe200078e00ff */
[----:B------:R-:W-:-:S04]  /*26000*/  MOV R2, R6 ;  /* 0x0000000600027202 */ /* 0x000fc80000000f00 */
        /* <DEDUP_REMOVED lines=11> */
.L_x_996:
[----:B------:R-:W3:Y:S01]  /*260c0*/  LDL R2, [R1+0x4] ;  /* 0x0000040001027983 */ /* 0x000ee20000100800 */
[----:B------:R-:W-:Y:S01]  /*260d0*/  BSSY B2, `(.L_x_997) ;  /* 0x0000005000027945 */ /* 0x000fe20003800000 */
[----:B---3--:R-:W-:Y:S02]  /*260e0*/  LEA R3, R11, R2, 0x3 ;  /* 0x000000020b037211 */ /* 0x008fe400078e18ff */
[----:B------:R-:W-:-:S04]  /*260f0*/  SHF.L.U32 R2, R10, 0x1f, RZ ;  /* 0x0000001f0a027819 */ /* 0x000fc800000006ff */
[----:B------:R-:W3:Y:S02]  /*26100*/  SYNCS.PHASECHK.TRANS64.TRYWAIT P0, [R3+URZ+0x38840], R2 ;  /* 0x03884002030075a7 */ /* 0x000ee4000800017f */
[----:B---3--:R-:W-:Y:S05]  /*26110*/  @!P0 BRA `(.L_x_998) ;  /* 0x0000003800bc8947 */ /* 0x008fea0003800000 */
.L_x_1109:
[----:B------:R-:W-:Y:S05]  /*26120*/  BSYNC B2 ;  /* 0x0000000000027941 */ /* 0x000fea0003800000 */
.L_x_997:
[----:B------:R-:W4:Y:S01]  /*26130*/  S2R R7, SR_TID.X ;  /* 0x0000000000077919 */ /* 0x000f220000002100 */
[----:B------:R-:W-:Y:S01]  /*26140*/  BSSY B2, `(.L_x_999) ;  /* 0x000000a000027945 */ /* 0x000fe20003800000 */
[----:B----4-:R-:W-:-:S04]  /*26150*/  LOP3.LUT R7, R7, 0x7f, RZ, 0xc0, !PT ;  /* 0x0000007f07077812 */ /* 0x010fc800078ec0ff */
[----:B------:R-:W-:-:S13]  /*26160*/  ISETP.NE.AND P0, PT, R7, RZ, PT ;  /* 0x000000ff0700720c */ /* 0x000fda0003f05270 */
[----:B------:R-:W-:Y:S05]  /*26170*/  @P0 BRA `(.L_x_1000) ;  /* 0x0000000000180947 */ /* 0x000fea0003800000 */
[----:B------:R-:W4:Y:S01]  /*26180*/  LDL R7, [R1+0x8] ;  /* 0x0000080001077983 */ /* 0x000f220000100800 */
[----:B---3--:R-:W-:-:S04]  /*26190*/  IMAD.MOV.U32 R2, RZ, RZ, 0xa000 ;  /* 0x0000a000ff027424 */ /* 0x008fc800078e00ff */
[----:B------:R3:W-:Y:S01]  /*261a0*/  SYNCS.ARRIVE.TRANS64 RZ, [R3+URZ+0x38830], R2 ;  /* 0x0388300203ff79a7 */ /* 0x0007e2000800003f */
[----:B----4-:R-:W-:-:S13]  /*261b0*/  LOP3.LUT P1, RZ, R7, 0x1, RZ, 0xc0, !PT ;  /* 0x0000000107ff7812 */ /* 0x010fda000782c0ff */
[----:B---3--:R-:W-:Y:S05]  /*261c0*/  @!P1 BRA `(.L_x_1000) ;  /* 0x0000000000049947 */ /* 0x008fea0003800000 */
[----:B------:R-:W-:Y:S01]  /*261d0*/  BPT.TRAP 0x1 ;  /* 0x000000040000795c */ /* 0x000fe20000300000 */
.L_x_1000:
[----:B------:R-:W-:Y:S05]  /*261e0*/  BSYNC B2 ;  /* 0x0000000000027941 */ /* 0x000fea0003800000 */
.L_x_999:
[----:B-1----:R-:W4:Y:S04]  /*261f0*/  LDL R9, [R1+0x4] ;  /* 0x0000040001097983 */ /* 0x002f280000100800 */
[----:B------:R-:W4:Y:S04]  /*26200*/  LDL R7, [R1+0xc] ;  /* 0x00000c0001077983 */ /* 0x000f280000100800 */
[----:B---3--:R-:W3:Y:S01]  /*26210*/  LDL R2, [R1+0x1c] ;  /* 0x00001c0001027983 */ /* 0x008ee20000100800 */
[----:B--2---:R-:W-:Y:S01]  /*26220*/  IMAD.MOV.U32 R10, RZ, RZ, RZ ;  /* 0x000000ffff0a7224 */ /* 0x004fe200078e00ff */
[----:B------:R-:W-:Y:S01]  /*26230*/  UIADD3 UR4, UP0, UR38, 0x370, URZ ;  /* 0x0000037026047890 */ /* 0x000fe2000ff1e03f */
[----:B------:R-:W-:Y:S01]  /*26240*/  PLOP3.LUT P0, PT, PT, PT, PT, 0x80, 0x0 ;  /* 0x000000000000781c */ /* 0x000fe20003f0f070 */
[----:B------:R-:W-:Y:S01]  /*26250*/  UMOV UR6, 0x0 ;  /* 0x0000000000067882 */ /* 0x000fe20000000000 */
[----:B------:R-:W-:Y:S01]  /*26260*/  IADD3 R3, R3, 0x38830, RZ ;  /* 0x0003883003037810 */ /* 0x000fe20007ffe0ff */
[----:B------:R-:W-:Y:S01]  /*26270*/  UIADD3.X UR5, URZ, UR39, URZ, UP0, !UPT ;  /* 0x000000273f057290 */ /* 0x000fe200087fe43f */
[----:B------:R-:W-:Y:S01]  /*26280*/  R2UR UR10, R10 ;  /* 0x000000000a0a72ca */ /* 0x000fe200000e0000 */
[----:B------:R-:W-:Y:S01]  /*26290*/  UMOV UR7, 0x14f00000 ;  /* 0x14f0000000077882 */ /* 0x000fe20000000000 */
[----:B----4-:R-:W-:-:S02]  /*262a0*/  IMAD R7, R7, 0xa000, R9 ;  /* 0x0000a00007077824 */ /* 0x010fc400078e0209 */
[----:B---3--:R-:W-:Y:S02]  /*262b0*/  IMAD R2, R6, 0x50, R2 ;  /* 0x0000005006027824 */ /* 0x008fe400078e0202 */
[----:B------:R-:W-:-:S09]  /*262c0*/  VIADD R9, R7, 0x24400 ;  /* 0x0002440007097836 */ /* 0x000fd20000000000 */
.L_x_1001:
        /* <DEDUP_REMOVED lines=16> */
.L_x_1002:
        /* <DEDUP_REMOVED lines=16> */
.L_x_1003:
        /* <DEDUP_REMOVED lines=16> */
.L_x_1004:
        /* <DEDUP_REMOVED lines=10> */
[----:B------:R-:W2:Y:S01]  /*26670*/  LDL R13, [R1+0x4] ;  /* 0x00000400010d7983 */ /* 0x000ea20000100800 */
[----:B------:R-:W-:Y:S01]  /*26680*/  SHF.L.U32 R5, R5, 0x1f, RZ ;  /* 0x0000001f05057819 */ /* 0x000fe200000006ff */
[----:B------:R-:W-:Y:S01]  /*26690*/  BSSY B2, `(.L_x_1005) ;  /* 0x0000004000027945 */ /* 0x000fe20003800000 */
[----:B--2---:R-:W-:-:S04]  /*266a0*/  IMAD R2, R4, 0x8, R13 ;  /* 0x0000000804027824 */ /* 0x004fc800078e020d */
[----:B------:R-:W1:Y:S02]  /*266b0*/  SYNCS.PHASECHK.TRANS64.TRYWAIT P0, [R2+URZ+0x38860], R5 ;  /* 0x03886005020075a7 */ /* 0x000e64000800017f */
[----:B-1----:R-:W-:Y:S05]  /*266c0*/  @!P0 BRA `(.L_x_1006) ;  /* 0x0000003400648947 */ /* 0x002fea0003800000 */
.L_x_1110:
[----:B------:R-:W-:Y:S05]  /*266d0*/  BSYNC B2 ;  /* 0x0000000000027941 */ /* 0x000fea0003800000 */
.L_x_1005:
[----:B------:R-:W2:Y:S01]  /*266e0*/  S2R R3, SR_TID.X ;  /* 0x0000000000037919 */ /* 0x000ea20000002100 */
[----:B------:R-:W-:-:S04]  /*266f0*/  UPRMT UR4, UR37, 0x9910, URZ ;  /* 0x0000991025047896 */ /* 0x000fc8000800003f */
[----:B------:R-:W-:Y:S01]  /*26700*/  UISETP.NE.AND UP0, UPT, UR4, 0x2, UPT ;  /* 0x000000020400788c */ /* 0x000fe2000bf05270 */
[----:B--2---:R-:W-:-:S04]  /*26710*/  LOP3.LUT R3, R3, 0x7f, RZ, 0xc0, !PT ;  /* 0x0000007f03037812 */ /* 0x004fc800078ec0ff */
[----:B------:R-:W-:-:S13]  /*26720*/  ISETP.NE.AND P0, PT, R3, RZ, PT ;  /* 0x000000ff0300720c */ /* 0x000fda0003f05270 */
[----:B------:R-:W-:-:S04]  /*26730*/  @!P0 MOV R3, 0xa000 ;  /* 0x0000a00000038802 */ /* 0x000fc80000000f00 */
[----:B------:R2:W-:Y:S01]  /*26740*/  @!P0 SYNCS.ARRIVE.TRANS64 RZ, [R2+URZ+0x38850], R3 ;  /* 0x0388500302ff89a7 */ /* 0x0005e2000800003f */
[----:B------:R-:W-:-:S13]  /*26750*/  PLOP3.LUT P0, PT, PT, PT, UP0, 0x80, 0x0 ;  /* 0x000000000000781c */ /* 0x000fda0003f0f008 */
[----:B--2---:R-:W-:Y:S05]  /*26760*/  @P0 BRA `(.L_x_1007) ;  /* 0x0000000000040947 */ /* 0x004fea0003800000 */
[----:B------:R-:W-:Y:S01]  /*26770*/  BPT.TRAP 0x1 ;  /* 0x000000040000795c */ /* 0x000fe20000300000 */
.L_x_1007:
[----:B------:R-:W2:Y:S01]  /*26780*/  LDL R3, [R1+0x8] ;  /* 0x0000080001037983 */ /* 0x000ea20000100800 */
[----:B------:R-:W-:Y:S01]  /*26790*/  BSSY B2, `(.L_x_1008) ;  /* 0x0000004000027945 */ /* 0x000fe20003800000 */
[----:B--2---:R-:W-:-:S13]  /*267a0*/  LOP3.LUT P0, RZ, R3, 0x8, RZ, 0xc0, !PT ;  /* 0x0000000803ff7812 */ /* 0x004fda000780c0ff */
[----:B------:R-:W-:Y:S05]  /*267b0*/  @P0 BRA `(.L_x_1009) ;  /* 0x0000000000040947 */ /* 0x000fea0003800000 */
[----:B------:R-:W-:Y:S01]  /*267c0*/  BPT.TRAP 0x1 ;  /* 0x000000040000795c */ /* 0x000fe20000300000 */
.L_x_1009:
[----:B------:R-:W-:Y:S05]  /*267d0*/  BSYNC B2 ;  /* 0x0000000000027941 */ /* 0x000fea0003800000 */
.L_x_1008:
[----:B------:R-:W2:Y:S04]  /*267e0*/  LDL R7, [R1+0x4] ;  /* 0x0000040001077983 */ /* 0x000ea80000100800 */
[----:B-1----:R-:W3:Y:S04]  /*267f0*/  LDL R5, [R1+0x1c] ;  /* 0x00001c0001057983 */ /* 0x002ee80000100800 */
        /* <DEDUP_REMOVED lines=11> */
.L_x_1010:
        /* <DEDUP_REMOVED lines=16> */
.L_x_1011:
        /* <DEDUP_REMOVED lines=16> */
.L_x_1012:
        /* <DEDUP_REMOVED lines=16> */
.L_x_1013:
        /* <DEDUP_REMOVED lines=13> */
.L_x_995:
[----:B------:R-:W-:Y:S05]  /*26c80*/  BSYNC B1 ;  /* 0x0000000000017941 */ /* 0x000fea0003800000 */
.L_x_994:
[C---:B------:R-:W-:Y:S02]  /*26c90*/  ISETP.GT.AND P0, PT, R0.reuse, 0x1, PT ;  /* 0x000000010000780c */ /* 0x040fe40003f04270 */
[----:B------:R-:W-:-:S11]  /*26ca0*/  IADD3 R0, R0, -0x2, RZ ;  /* 0xfffffffe00007810 */ /* 0x000fd60007ffe0ff */
[----:B------:R-:W-:Y:S05]  /*26cb0*/  @P0 BRA `(.L_x_1014) ;  /* 0xffffffe000e00947 */ /* 0x000fea000383ffff */
.L_x_951:
[----:B------:R-:W-:Y:S05]  /*26cc0*/  BSYNC B0 ;  /* 0x0000000000007941 */ /* 0x000fea0003800000 */
.L_x_950:
[----:B------:R-:W0:Y:S01]  /*26cd0*/  S2R R2, SR_TID.X ;  /* 0x0000000000027919 */ /* 0x000e220000002100 */
[----:B------:R-:W-:Y:S01]  /*26ce0*/  BSSY B0, `(.L_x_1015) ;  /* 0x0000011000007945 */ /* 0x000fe20003800000 */
[----:B0-----:R-:W-:-:S04]  /*26cf0*/  LOP3.LUT R2, R2, 0x7f, RZ, 0xc0, !PT ;  /* 0x0000007f02027812 */ /* 0x001fc800078ec0ff */
[----:B------:R-:W-:-:S13]  /*26d00*/  ISETP.NE.AND P0, PT, R2, RZ, PT ;  /* 0x000000ff0200720c */ /* 0x000fda0003f05270 */
[----:B------:R-:W-:Y:S05]  /*26d10*/  @P0 BRA `(.L_x_1016) ;  /* 0x0000000000340947 */ /* 0x000fea0003800000 */
[----:B------:R-:W0:Y:S01]  /*26d20*/  S2R R2, SR_LANEID ;  /* 0x0000000000027919 */ /* 0x000e220000000000 */
[----:B------:R-:W-:Y:S01]  /*26d30*/  VOTEU.ANY UR4, UPT, PT ;  /* 0x0000000000047886 */ /* 0x000fe200038e0100 */
[----:B-1----:R-:W1:Y:S01]  /*26d40*/  LDC.64 R4, c[0x0][0xc60] ;  /* 0x00031800ff047b82 */ /* 0x002e620000000a00 */
[----:B------:R-:W0:Y:S01]  /*26d50*/  FLO.U32 R0, UR4 ;  /* 0x0000000400007d00 */ /* 0x000e2200080e0000 */
[----:B------:R-:W-:Y:S01]  /*26d60*/  ULDC.64 UR6, c[0x0][0x208] ;  /* 0x0000820000067ab9 */ /* 0x000fe20000000a00 */
[----:B0-----:R-:W-:-:S06]  /*26d70*/  ISETP.EQ.U32.AND P0, PT, R0, R2, PT ;  /* 0x000000020000720c */ /* 0x001fcc0003f02070 */
[----:B------:R-:W1:Y:S07]  /*26d80*/  POPC R2, UR4 ;  /* 0x0000000400027d09 */ /* 0x000e6e0008000000 */
[----:B-1----:R-:W2:Y:S04]  /*26d90*/  @P0 ATOMG.E.ADD.STRONG.GPU PT, R2, desc[UR6][R4.64], R2 ;  /* 0x00000002040209a8 */ /* 0x002ea800081ee1c6 */
[----:B--2---:R0:W1:Y:S02]  /*26da0*/  SHFL.IDX PT, R2, R2, R0, 0x1f ;  /* 0x00001f0002027589 */ /* 0x00406400000e0000 */
[----:B0-----:R-:W0:Y:S02]  /*26db0*/  S2R R0, SR_LTMASK ;  /* 0x0000000000007919 */ /* 0x001e240000003900 */
[----:B0-----:R-:W-:-:S06]  /*26dc0*/  LOP3.LUT R0, R0, UR4, RZ, 0xc0, !PT ;  /* 0x0000000400007c12 */ /* 0x001fcc000f8ec0ff */
[----:B------:R-:W1:Y:S02]  /*26dd0*/  POPC R0, R0 ;  /* 0x0000000000007309 */ /* 0x000e640000000000 */
[----:B-1----:R-:W-:-:S07]  /*26de0*/  IADD3 R16, R2, UR36, R0 ;  /* 0x0000002402107c10 */ /* 0x002fce000fffe000 */
.L_x_1016:
[----:B------:R-:W-:Y:S05]  /*26df0*/  BSYNC B0 ;  /* 0x0000000000007941 */ /* 0x000fea0003800000 */
.L_x_1015:
[----:B------:R-:W2:Y:S01]  /*26e00*/  LDL R0, [R1+0x8] ;  /* 0x0000080001007983 */ /* 0x000ea20000100800 */
[----:B------:R-:W-:Y:S01]  /*26e10*/  BSSY B0, `(.L_x_1017) ;  /* 0x0000065000007945 */ /* 0x000fe20003800000 */
[----:B--2---:R-:W-:-:S13]  /*26e20*/  LOP3.LUT P0, RZ, R0, 0x4, RZ, 0xc0, !PT ;  /* 0x0000000400ff7812 */ /* 0x004fda000780c0ff */
[----:B------:R-:W-:Y:S05]  /*26e30*/  @!P0 BRA `(.L_x_1018) ;  /* 0x0000000400888947 */ /* 0x000fea0003800000 */
[----:B------:R-:W2:Y:S04]  /*26e40*/  LDL R3, [R1+0x4] ;  /* 0x0000040001037983 */ /* 0x000ea80000100800 */
[----:B------:R-:W2:Y:S04]  /*26e50*/  LDL R2, [R1+0xc] ;  /* 0x00000c0001027983 */ /* 0x000ea80000100800 */
[----:B------:R-:W3:Y:S01]  /*26e60*/  LDL R0, [R1+0x14] ;  /* 0x0000140001007983 */ /* 0x000ee20000100800 */
[----:B------:R-:W-:Y:S01]  /*26e70*/  BSSY B1, `(.L_x_1019) ;  /* 0x0000005000017945 */ /* 0x000fe20003800000 */
[----:B--2---:R-:W-:Y:S01]  /*26e80*/  IMAD R2, R2, 0x8, R3 ;  /* 0x0000000802027824 */ /* 0x004fe200078e0203 */
[----:B---3--:R-:W-:-:S04]  /*26e90*/  SHF.L.U32 R0, R0, 0x1f, RZ ;  /* 0x0000001f00007819 */ /* 0x008fc800000006ff */
[----:B------:R-:W0:Y:S02]  /*26ea0*/  SYNCS.PHASECHK.TRANS64.TRYWAIT P0, [R2+URZ+0x38860], R0 ;  /* 0x03886000020075a7 */ /* 0x000e24000800017f */
[----:B0-----:R-:W-:Y:S05]  /*26eb0*/  @!P0 BRA `(.L_x_1020) ;  /* 0x0000002c007c8947 */ /* 0x001fea0003800000 */
.L_x_1111:
[----:B------:R-:W-:Y:S05]  /*26ec0*/  BSYNC B1 ;  /* 0x0000000000017941 */ /* 0x000fea0003800000 */
.L_x_1019:
[----:B------:R-:W2:Y:S01]  /*26ed0*/  S2R R3, SR_TID.X ;  /* 0x0000000000037919 */ /* 0x000ea20000002100 */
[----:B------:R-:W-:-:S04]  /*26ee0*/  UPRMT UR4, UR37, 0x9910, URZ ;  /* 0x0000991025047896 */ /* 0x000fc8000800003f */
[----:B------:R-:W-:Y:S01]  /*26ef0*/  UISETP.NE.AND UP0, UPT, UR4, 0x2, UPT ;  /* 0x000000020400788c */ /* 0x000fe2000bf05270 */
[----:B--2---:R-:W-:-:S04]  /*26f00*/  LOP3.LUT R3, R3, 0x7f, RZ, 0xc0, !PT ;  /* 0x0000007f03037812 */ /* 0x004fc800078ec0ff */
[----:B------:R-:W-:-:S13]  /*26f10*/  ISETP.NE.AND P0, PT, R3, RZ, PT ;  /* 0x000000ff0300720c */ /* 0x000fda0003f05270 */
[----:B0-----:R-:W-:-:S04]  /*26f20*/  @!P0 IMAD.MOV.U32 R0, RZ, RZ, 0xa000 ;  /* 0x0000a000ff008424 */ /* 0x001fc800078e00ff */
[----:B------:R0:W-:Y:S01]  /*26f30*/  @!P0 SYNCS.ARRIVE.TRANS64 RZ, [R2+URZ+0x38850], R0 ;  /* 0x0388500002ff89a7 */ /* 0x0001e2000800003f */
[----:B------:R-:W-:-:S13]  /*26f40*/  PLOP3.LUT P0, PT, PT, PT, UP0, 0x80, 0x0 ;  /* 0x000000000000781c */ /* 0x000fda0003f0f008 */
[----:B0-----:R-:W-:Y:S05]  /*26f50*/  @P0 BRA `(.L_x_1021) ;  /* 0x0000000000040947 */ /* 0x001fea0003800000 */
[----:B------:R-:W-:Y:S01]  /*26f60*/  BPT.TRAP 0x1 ;  /* 0x000000040000795c */ /* 0x000fe20000300000 */
.L_x_1021:
[----:B------:R-:W2:Y:S01]  /*26f70*/  LDL R0, [R1+0x8] ;  /* 0x0000080001007983 */ /* 0x000ea20000100800 */
[----:B------:R-:W-:Y:S01]  /*26f80*/  BSSY B1, `(.L_x_1022) ;  /* 0x0000004000017945 */ /* 0x000fe20003800000 */
[----:B--2---:R-:W-:-:S13]  /*26f90*/  LOP3.LUT P0, RZ, R0, 0x8, RZ, 0xc0, !PT ;  /* 0x0000000800ff7812 */ /* 0x004fda000780c0ff */
[----:B------:R-:W-:Y:S05]  /*26fa0*/  @P0 BRA `(.L_x_1023) ;  /* 0x0000000000040947 */ /* 0x000fea0003800000 */
[----:B------:R-:W-:Y:S01]  /*26fb0*/  BPT.TRAP 0x1 ;  /* 0x000000040000795c */ /* 0x000fe20000300000 */
.L_x_1023:
[----:B------:R-:W-:Y:S05]  /*26fc0*/  BSYNC B1 ;  /* 0x0000000000017941 */ /* 0x000fea0003800000 */
.L_x_1022:
[----:B-1----:R-:W2:Y:S04]  /*26fd0*/  LDL R5, [R1+0x4] ;  /* 0x0000040001057983 */ /* 0x002ea80000100800 */
[----:B------:R-:W2:Y:S04]  /*26fe0*/  LDL R0, [R1+0xc] ;  /* 0x00000c0001007983 */ /* 0x000ea80000100800 */
[----:B------:R-:W3:Y:S04]  /*26ff0*/  LDL.LU R4, [R1+0x1c] ;  /* 0x00001c0001047983 */ /* 0x000ee80000300800 */
[----:B------:R-:W3:Y:S01]  /*27000*/  LDL R3, [R1+0x18] ;  /* 0x0000180001037983 */ /* 0x000ee20000100800 */
[----:B------:R-:W-:Y:S01]  /*27010*/  UIADD3 UR4, UP0, UR38, 0x470, URZ ;  /* 0x0000047026047890 */ /* 0x000fe2000ff1e03f */
[----:B------:R-:W-:Y:S01]  /*27020*/  PLOP3.LUT P0, PT, PT, PT, PT, 0x80, 0x0 ;  /* 0x000000000000781c */ /* 0x000fe20003f0f070 */
[----:B------:R-:W-:Y:S01]  /*27030*/  UMOV UR6, 0x0 ;  /* 0x0000000000067882 */ /* 0x000fe20000000000 */
[----:B------:R-:W-:Y:S01]  /*27040*/  IADD3 R2, R2, 0x38850, RZ ;  /* 0x0003885002027810 */ /* 0x000fe20007ffe0ff */
[----:B------:R-:W-:Y:S01]  /*27050*/  UIADD3.X UR5, URZ, UR39, URZ, UP0, !UPT ;  /* 0x000000273f057290 */ /* 0x000fe200087fe43f */
[----:B------:R-:W-:Y:S01]  /*27060*/  UMOV UR7, 0x14f00000 ;  /* 0x14f0000000077882 */ /* 0x000fe20000000000 */
[----:B------:R-:W-:Y:S01]  /*27070*/  UMOV UR10, URZ ;  /* 0x0000003f000a7c82 */ /* 0x000fe20008000000 */
[----:B--2---:R-:W-:-:S02]  /*27080*/  IMAD R0, R0, 0xa000, R5 ;  /* 0x0000a00000007824 */ /* 0x004fc400078e0205 */
[----:B---3--:R-:W-:Y:S02]  /*27090*/  IMAD R3, R3, 0x50, R4 ;  /* 0x0000005003037824 */ /* 0x008fe400078e0204 */
[----:B------:R-:W-:-:S07]  /*270a0*/  VIADD R4, R0, 0x400 ;  /* 0x0000040000047836 */ /* 0x000fce0000000000 */
.L_x_1024:
        /* <DEDUP_REMOVED lines=11> */
[----:B------:R-:W-:Y:S01]  /*27160*/  PLOP3.LUT P0, PT, PT, PT, PT, 0x80, 0x0 ;  /* 0x000000000000781c */ /* 0x000fe20003f0f070 */
[----:B------:R-:W-:Y:S01]  /*27170*/  VIADD R4, R0, 0x2c00 ;  /* 0x00002c0000047836 */ /* 0x000fe20000000000 */
[----:B------:R-:W-:Y:S01]  /*27180*/  UMOV UR6, 0x0 ;  /* 0x0000000000067882 */ /* 0x000fe20000000000 */
[----:B------:R-:W-:Y:S01]  /*27190*/  UMOV UR7, 0x14f00000 ;  /* 0x14f0000000077882 */ /* 0x000fe20000000000 */
[----:B------:R-:W-:-:S09]  /*271a0*/  UMOV UR10, 0x40 ;  /* 0x00000040000a7882 */ /* 0x000fd20000000000 */
.L_x_1025:
        /* <DEDUP_REMOVED lines=12> */
[----:B------:R-:W-:Y:S01]  /*27270*/  UMOV UR6, 0x0 ;  /* 0x0000000000067882 */ /* 0x000fe20000000000 */
[----:B------:R-:W-:Y:S01]  /*27280*/  IADD3 R4, R0, 0x5400, RZ ;  /* 0x0000540000047810 */ /* 0x000fe20007ffe0ff */
[----:B------:R-:W-:Y:S01]  /*27290*/  UMOV UR7, 0x14f00000 ;  /* 0x14f0000000077882 */ /* 0x000fe20000000000 */
[----:B------:R-:W-:-:S09]  /*272a0*/  UMOV UR10, 0x80 ;  /* 0x00000080000a7882 */ /* 0x000fd20000000000 */
.L_x_1026:
        /* <DEDUP_REMOVED lines=16> */
.L_x_1027:
        /* <DEDUP_REMOVED lines=11> */
.L_x_1018:
[----:B------:R-:W-:Y:S05]  /*27460*/  BSYNC B0 ;  /* 0x0000000000007941 */ /* 0x000fea0003800000 */
.L_x_1017:
[----:B-1----:R-:W2:Y:S04]  /*27470*/  LDL.LU R5, [R1+0xc] ;  /* 0x00000c0001057983 */ /* 0x002ea80000300800 */
[----:B------:R-:W3:Y:S01]  /*27480*/  LDL.LU R4, [R1+0x14] ;  /* 0x0000140001047983 */ /* 0x000ee20000300800 */
[----:B--2---:R-:W-:-:S05]  /*27490*/  VIADD R0, R5, 0x1 ;  /* 0x0000000105007836 */ /* 0x004fca0000000000 */
[----:B------:R-:W-:-:S04]  /*274a0*/  ISETP.NE.AND P0, PT, R0, 0x2, PT ;  /* 0x000000020000780c */ /* 0x000fc80003f05270 */
[----:B------:R-:W-:Y:S02]  /*274b0*/  SEL R2, RZ, 0x1, P0 ;  /* 0x00000001ff027807 */ /* 0x000fe40000000000 */
[----:B------:R-:W-:Y:S02]  /*274c0*/  SEL R0, R0, RZ, P0 ;  /* 0x000000ff00007207 */ /* 0x000fe40000000000 */
[----:B---3--:R-:W-:-:S03]  /*274d0*/  LOP3.LUT R4, R4, R2, RZ, 0x3c, !PT ;  /* 0x0000000204047212 */ /* 0x008fc600078e3cff */
[----:B------:R1:W-:Y:S04]  /*274e0*/  STL [R1+0xc], R0 ;  /* 0x00000c0001007387 */ /* 0x0003e80000100800 */
[----:B------:R1:W-:Y:S02]  /*274f0*/  STL [R1+0x14], R4 ;  /* 0x0000140401007387 */ /* 0x0003e40000100800 */
.L_x_930:
[----:B------:R-:W-:Y:S05]  /*27500*/  BSYNC B7 ;  /* 0x0000000000077941 */ /* 0x000fea0003800000 */
.L_x_928:
[----:B-----5:R-:W2:Y:S02]  /*27510*/  LDL R8, [R1+0x8] ;  /* 0x0000080001087983 */ /* 0x020ea40000100800 */
[----:B--2---:R-:W-:-:S13]  /*27520*/  LOP3.LUT P0, RZ, R8, 0x10, RZ, 0xc0, !PT ;  /* 0x0000001008ff7812 */ /* 0x004fda000780c0ff */
[----:B------:R-:W-:Y:S05]  /*27530*/  @!P0 BRA `(.L_x_1028) ;  /* 0x0000000000288947 */ /* 0x000fea0003800000 */
[----:B------:R-:W-:Y:S05]  /*27540*/  WARPSYNC.ALL ;  /* 0x0000000000007948 */ /* 0x000fea0003800000 */
[----:B------:R-:W2:Y:S08]  /*27550*/  S2UR UR5, SR_CgaCtaId ;  /* 0x00000000000579c3 */ /* 0x000eb00000008800 */
[----:B------:R-:W-:Y:S06]  /*27560*/  BAR.SYNC.DEFER_BLOCKING 0x5, 0x180 ;  /* 0x0146000000007b1d */ /* 0x000fec0000010000 */
[----:B------:R-:W-:-:S02]  /*27570*/  UMOV UR4, 0x400 ;  /* 0x0000040000047882 */ /* 0x000fc40000000000 */
[----:B--2---:R-:W-:-:S06]  /*27580*/  ULEA UR4, UR5, UR4, 0x18 ;  /* 0x0000000405047291 */ /* 0x004fcc000f8ec03f */
[----:B-1----:R-:W-:-:S05]  /*27590*/  MOV R0, UR4 ;  /* 0x0000000400007c02 */ /* 0x002fca0008000f00 */
[----:B------:R2:W3:Y:S04]  /*275a0*/  LDS.128 R16, [R0+0x388d0] ;  /* 0x0388d00000107984 */ /* 0x0004e80000000c00 */
[----:B------:R2:W-:Y:S01]  /*275b0*/  STL [R1+0x4], R0 ;  /* 0x0000040001007387 */ /* 0x0005e20000100800 */
[----:B------:R-:W-:Y:S06]  /*275c0*/  BAR.ARV 0x4, 0x180 ;  /* 0x0106000000007b1d */ /* 0x000fec0000002000 */
[----:B------:R-:W-:Y:S05]  /*275d0*/  BRA `(.L_x_1029) ;  /* 0x00000008004c7947 */ /* 0x000fea0003800000 */
.L_x_1028:
[----:B------:R-:W2:Y:S01]  /*275e0*/  LDL R7, [R1+0x30] ;  /* 0x0000300001077983 */ /* 0x000ea20000100800 */
[----:B------:R-:W-:Y:S01]  /*275f0*/  UMOV UR4, 0xffffffff ;  /* 0xffffffff00047882 */ /* 0x000fe20000000000 */
[----:B--2---:R-:W-:Y:S02]  /*27600*/  ISETP.NE.AND P5, PT, R7, 0x1f, PT ;  /* 0x0000001f0700780c */ /* 0x004fe40003fa5270 */
[----:B------:R-:W-:Y:S11]  /*27610*/  BRA.DIV UR4, `(.L_x_1030) ;  /* 0x0000002604b87947 */ /* 0x000ff6000b800000 */
[----:B-1----:R-:W-:Y:S01]  /*27620*/  IMAD.IADD R0, R19, 0x1, R7 ;  /* 0x0000000113007824 */ /* 0x002fe200078e0207 */
[----:B------:R-:W-:Y:S01]  /*27630*/  ULDC UR4, c[0x0][0xc3c] ;  /* 0x00030f0000047ab9 */ /* 0x000fe20000000800 */
[----:B------:R-:W-:Y:S01]  /*27640*/  ULDC.64 UR6, c[0x0][0x208] ;  /* 0x0000820000067ab9 */ /* 0x000fe20000000a00 */
[----:B------:R-:W-:Y:S02]  /*27650*/  LOP3.LUT P4, RZ, R8, 0x1, RZ, 0xc0, !PT ;  /* 0x0000000108ff7812 */ /* 0x000fe4000788c0ff */
[----:B------:R-:W-:-:S13]  /*27660*/  ISETP.GE.OR P0, PT, R0, UR4, !P5 ;  /* 0x0000000400007c0c */ /* 0x000fda000ef06670 */
[----:B0-----:R-:W0:Y:S02]  /*27670*/  @!P0 LDC.64 R2, c[0x0][0xc80] ;  /* 0x00032000ff028b82 */ /* 0x001e240000000a00 */
[----:B0-----:R-:W-:-:S06]  /*27680*/  @!P0 IMAD.WIDE R2, R0, 0x4, R2 ;  /* 0x0000000400028825 */ /* 0x001fcc00078e0202 */
[----:B------:R0:W2:Y:S01]  /*27690*/  @!P0 LDG.E R3, desc[UR6][R2.64] ;  /* 0x0000000602038981 */ /* 0x0000a2000c1e1900 */
[C---:B------:R-:W-:Y:S02]  /*276a0*/  ISETP.GE.U32.AND P1, PT, R7.reuse, 0x4, PT ;  /* 0x000000040700780c */ /* 0x040fe40003f26070 */
[C---:B------:R-:W-:Y:S01]  /*276b0*/  ISETP.GE.U32.AND P2, PT, R7.reuse, 0x8, PT ;  /* 0x000000080700780c */ /* 0x040fe20003f46070 */
[----:B------:R-:W-:Y:S01]  /*276c0*/  SHFL.IDX PT, R0, R16, RZ, 0x1f ;  /* 0x00001fff10007589 */ /* 0x000fe200000e0000 */
[----:B------:R-:W-:-:S03]  /*276d0*/  ISETP.GE.U32.AND P3, PT, R7, 0x10, PT ;  /* 0x000000100700780c */ /* 0x000fc60003f66070 */
[----:B------:R-:W-:Y:S01]  /*276e0*/  SHFL.IDX PT, R4, R16, 0x1, 0x1f ;  /* 0x00201f0010047f89 */ /* 0x000fe200000e0000 */
[----:B0-----:R-:W-:Y:S01]  /*276f0*/  IMAD.MOV.U32 R2, RZ, RZ, RZ ;  /* 0x000000ffff027224 */ /* 0x001fe200078e00ff */
[----:B--2---:R-:W-:Y:S02]  /*27700*/  @!P0 MOV R2, R3 ;  /* 0x0000000300028202 */ /* 0x004fe40000000f00 */
[----:B------:R-:W-:-:S03]  /*27710*/  ISETP.GE.U32.AND P0, PT, R7, 0x2, PT ;  /* 0x000000020700780c */ /* 0x000fc60003f06070 */
[----:B------:R-:W0:Y:S02]  /*27720*/  SHFL.UP PT, R3, R2, 0x1, RZ ;  /* 0x0420000002037989 */ /* 0x000e2400000e00ff */
        /* <DEDUP_REMOVED lines=14> */
[----:B------:R0:W1:Y:S02]  /*27810*/  SHFL.IDX PT, R6, R5, 0x1f, 0x1f ;  /* 0x03e01f0005067f89 */ /* 0x00006400000e0000 */
.L_x_1121:
[----:B------:R-:W-:Y:S02]  /*27820*/  ULDC UR4, c[0x0][0xc38] ;  /* 0x00030e0000047ab9 */ /* 0x000fe40000000800 */
[----:B------:R-:W-:-:S05]  /*27830*/  MOV R16, UR4 ;  /* 0x0000000400107c02 */ /* 0x000fca0008000f00 */
[----:B-1----:R-:W-:-:S04]  /*27840*/  IMAD R6, R6, R16, RZ ;  /* 0x0000001006067224 */ /* 0x002fc800078e02ff */
[----:B------:R-:W-:-:S05]  /*27850*/  IMAD.IADD R4, R4, 0x1, R6 ;  /* 0x0000000104047824 */ /* 0x000fca00078e0206 */
[----:B------:R-:W-:-:S13]  /*27860*/  ISETP.GT.AND P4, PT, R4, R0, PT ;  /* 0x000000000400720c */ /* 0x000fda0003f84270 */
[----:B------:R-:W-:Y:S05]  /*27870*/  @P4 BRA `(.L_x_1031) ;  /* 0x0000000000a44947 */ /* 0x000fea0003800000 */
.L_x_1036:
[----:B------:R-:W1:Y:S01]  /*27880*/  LDC R2, c[0x0][0xc3c] ;  /* 0x00030f00ff027b82 */ /* 0x000e620000000800 */
[----:B------:R-:W-:-:S05]  /*27890*/  VIADD R19, R19, 0x1f ;  /* 0x0000001f13137836 */ /* 0x000fca0000000000 */
[----:B-1----:R-:W-:-:S13]  /*278a0*/  ISETP.GE.AND P4, PT, R19, R2, PT ;  /* 0x000000021300720c */ /* 0x002fda0003f86270 */
[----:B------:R-:W-:Y:S05]  /*278b0*/  @P4 BRA `(.L_x_1032) ;  /* 0x00000004004c4947 */ /* 0x000fea0003800000 */
[----:B------:R-:W2:Y:S01]  /*278c0*/  LDL R3, [R1+0x30] ;  /* 0x0000300001037983 */ /* 0x000ea20000100800 */
[----:B------:R-:W-:Y:S01]  /*278d0*/  BSSY B0, `(.L_x_1033) ;  /* 0x0000009000007945 */ /* 0x000fe20003800000 */
[----:B--2---:R-:W-:-:S04]  /*278e0*/  IADD3 R3, R19, R3, RZ ;  /* 0x0000000313037210 */ /* 0x004fc80007ffe0ff */
[----:B------:R-:W-:Y:S01]  /*278f0*/  ISETP.GE.OR P4, PT, R3, R2, !P5 ;  /* 0x000000020300720c */ /* 0x000fe20006f86670 */
[----:B------:R-:W-:-:S12]  /*27900*/  IMAD.MOV.U32 R2, RZ, RZ, RZ ;  /* 0x000000ffff027224 */ /* 0x000fd800078e00ff */
[----:B------:R-:W-:Y:S05]  /*27910*/  @P4 BRA `(.L_x_1034) ;  /* 0x0000000000104947 */ /* 0x000fea0003800000 */
[----:B------:R-:W1:Y:S01]  /*27920*/  LDC.64 R6, c[0x0][0xc80] ;  /* 0x00032000ff067b82 */ /* 0x000e620000000a00 */
[----:B------:R-:W-:Y:S01]  /*27930*/  ULDC.64 UR4, c[0x0][0x208] ;  /* 0x0000820000047ab9 */ /* 0x000fe20000000a00 */
[----:B-1----:R-:W-:-:S06]  /*27940*/  IMAD.WIDE R2, R3, 0x4, R6 ;  /* 0x0000000403027825 */ /* 0x002fcc00078e0206 */
[----:B------:R1:W5:Y:S02]  /*27950*/  LDG.E R2, desc[UR4][R2.64] ;  /* 0x0000000402027981 */ /* 0x000364000c1e1900 */
.L_x_1034:
[----:B------:R-:W-:Y:S05]  /*27960*/  BSYNC B0 ;  /* 0x0000000000007941 */ /* 0x000fea0003800000 */
.L_x_1033:
[----:B------:R-:W-:-:S03]  /*27970*/  UMOV UR4, 0xffffffff ;  /* 0xffffffff00047882 */ /* 0x000fc60000000000 */
[----:B------:R-:W-:Y:S05]  /*27980*/  BRA.DIV UR4, `(.L_x_1035) ;  /* 0x0000002a041c7947 */ /* 0x000fea000b800000 */
[----:B-1----:R-:W2:Y:S02]  /*27990*/  LDL R3, [R1+0x8] ;  /* 0x0000080001037983 */ /* 0x002ea40000100800 */
[----:B--2---:R-:W-:Y:S02]  /*279a0*/  LOP3.LUT P4, RZ, R3, 0x1, RZ, 0xc0, !PT ;  /* 0x0000000103ff7812 */ /* 0x004fe4000788c0ff */
[----:B-----5:R-:W1:Y:S02]  /*279b0*/  SHFL.UP PT, R3, R2, 0x1, RZ ;  /* 0x0420000002037989 */ /* 0x020e6400000e00ff */
[----:B-1----:R-:W-:-:S05]  /*279c0*/  SEL R3, R3, RZ, P4 ;  /* 0x000000ff03037207 */ /* 0x002fca0002000000 */
[----:B------:R-:W-:-:S05]  /*279d0*/  IMAD.IADD R3, R2, 0x1, R3 ;  /* 0x0000000102037824 */ /* 0x000fca00078e0203 */
[----:B0-----:R-:W0:Y:S02]  /*279e0*/  SHFL.UP PT, R5, R3, 0x2, RZ ;  /* 0x0440000003057989 */ /* 0x001e2400000e00ff */
        /* <DEDUP_REMOVED lines=11> */
[----:B------:R0:W1:Y:S02]  /*27aa0*/  SHFL.IDX PT, R6, R5, 0x1f, 0x1f ;  /* 0x03e01f0005067f89 */ /* 0x00006400000e0000 */
.L_x_1129:
[----:B------:R-:W-:Y:S02]  /*27ab0*/  ULDC UR4, c[0x0][0xc38] ;  /* 0x00030e0000047ab9 */ /* 0x000fe40000000800 */
[----:B------:R-:W-:-:S04]  /*27ac0*/  IMAD.U32 R16, RZ, RZ, UR4 ;  /* 0x00000004ff107e24 */ /* 0x000fc8000f8e00ff */
[----:B-1----:R-:W-:-:S04]  /*27ad0*/  IMAD R6, R6, R16, RZ ;  /* 0x0000001006067224 */ /* 0x002fc800078e02ff */
[----:B------:R-:W-:-:S05]  /*27ae0*/  IMAD.IADD R4, R6, 0x1, R4 ;  /* 0x0000000106047824 */ /* 0x000fca00078e0204 */
[----:B------:R-:W-:-:S13]  /*27af0*/  ISETP.GT.AND P4, PT, R4, R0, PT ;  /* 0x000000000400720c */ /* 0x000fda0003f84270 */
[----:B------:R-:W-:Y:S05]  /*27b00*/  @!P4 BRA `(.L_x_1036) ;  /* 0xfffffffc005cc947 */ /* 0x000fea000383ffff */
.L_x_1031:
[----:B------:R-:W-:Y:S01]  /*27b10*/  IADD3 R6, -R6, R4, RZ ;  /* 0x0000000406067210 */ /* 0x000fe20007ffe1ff */
[----:B------:R-:W-:-:S04]  /*27b20*/  UMOV UR4, 0xffffffff ;  /* 0xffffffff00047882 */ /* 0x000fc80000000000 */
[----:B------:R-:W-:-:S05]  /*27b30*/  IMAD R3, R5, R16, R6 ;  /* 0x0000001005037224 */ /* 0x000fca00078e0206 */
[----:B------:R-:W-:Y:S01]  /*27b40*/  ISETP.GT.AND P6, PT, R3, R0, PT ;  /* 0x000000000300720c */ /* 0x000fe20003fc4270 */
[----:B------:R-:W-:-:S12]  /*27b50*/  BRA.DIV UR4, `(.L_x_1037) ;  /* 0x0000002a04887947 */ /* 0x000fd8000b800000 */
[----:B------:R-:W-:-:S04]  /*27b60*/  VOTE.ANY R3, PT, !P6 ;  /* 0x0000000000037806 */ /* 0x000fc800070e0100 */
[----:B------:R-:W1:Y:S02]  /*27b70*/  POPC R4, R3 ;  /* 0x0000000300047309 */ /* 0x000e640000000000 */
[----:B-1----:R1:W2:Y:S02]  /*27b80*/  SHFL.IDX PT, R17, R2, R4, 0x1f ;  /* 0x00001f0402117589 */ /* 0x0022a400000e0000 */
.L_x_1133:
[----:B------:R-:W-:Y:S01]  /*27b90*/  ISETP.NE.AND P0, PT, R3, RZ, PT ;  /* 0x000000ff0300720c */ /* 0x000fe20003f05270 */
[----:B-1----:R-:W-:-:S12]  /*27ba0*/  IMAD.MOV.U32 R2, RZ, RZ, RZ ;  /* 0x000000ffff027224 */ /* 0x002fd800078e00ff */
[----:B------:R-:W-:Y:S05]  /*27bb0*/  @!P0 BRA `(.L_x_1038) ;  /* 0x0000000000108947 */ /* 0x000fea0003800000 */
[----:B------:R-:W-:Y:S01]  /*27bc0*/  UMOV UR4, 0xffffffff ;  /* 0xffffffff00047882 */ /* 0x000fe20000000000 */
[----:B------:R-:W-:Y:S02]  /*27bd0*/  VIADD R12, R4, 0xffffffff ;  /* 0xffffffff040c7836 */ /* 0x000fe40000000000 */
[----:B------:R-:W-:Y:S05]  /*27be0*/  BRA.DIV UR4, `(.L_x_1039) ;  /* 0x0000002a04ac7947 */ /* 0x000fea000b800000 */
[----:B------:R1:W3:Y:S02]  /*27bf0*/  SHFL.IDX PT, R2, R5, R12, 0x1f ;  /* 0x00001f0c05027589 */ /* 0x0002e400000e0000 */
.L_x_1038:
[----:B012---:R-:W-:Y:S01]  /*27c00*/  IABS R5, R17 ;  /* 0x0000001100057213 */ /* 0x007fe20000000000 */
[----:B---3--:R-:W-:Y:S02]  /*27c10*/  IMAD R16, R2, R16, R6 ;  /* 0x0000001002107224 */ /* 0x008fe400078e0206 */
[----:B------:R-:W-:Y:S01]  /*27c20*/  IMAD.IADD R19, R4, 0x1, R19 ;  /* 0x0000000104137824 */ /* 0x000fe200078e0213 */
[----:B------:R-:W0:Y:S02]  /*27c30*/  I2F.RP R2, R5 ;  /* 0x0000000500027306 */ /* 0x000e240000209400 */
[----:B------:R-:W-:-:S06]  /*27c40*/  IADD3 R0, R0, -R16, RZ ;  /* 0x8000001000007210 */ /* 0x000fcc0007ffe0ff */
[----:B0-----:R-:W0:Y:S02]  /*27c50*/  MUFU.RCP R2, R2 ;  /* 0x0000000200027308 */ /* 0x001e240000001000 */
[----:B0-----:R-:W-:-:S06]  /*27c60*/  IADD3 R2, R2, 0xffffffe, RZ ;  /* 0x0ffffffe02027810 */ /* 0x001fcc0007ffe0ff */
[----:B------:R-:W0:Y:S02]  /*27c70*/  F2I.FTZ.U32.TRUNC.NTZ R3, R2 ;  /* 0x0000000200037305 */ /* 0x000e24000021f000 */
[----:B0-----:R-:W-:-:S04]  /*27c80*/  IMAD.MOV R2, RZ, RZ, -R3 ;  /* 0x000000ffff027224 */ /* 0x001fc800078e0a03 */
        /* <DEDUP_REMOVED lines=22> */
.L_x_1032:
[----:B------:R-:W-:Y:S01]  /*27df0*/  UMOV UR4, URZ ;  /* 0x0000003f00047c82 */ /* 0x000fe20008000000 */
[----:B------:R-:W-:Y:S01]  /*27e00*/  UMOV UR5, URZ ;  /* 0x0000003f00057c82 */ /* 0x000fe20008000000 */
[----:B------:R-:W-:Y:S01]  /*27e10*/  ULDC UR6, c[0x0][0xc3c] ;  /* 0x00030f0000067ab9 */ /* 0x000fe20000000800 */
[----:B------:R-:W-:Y:S01]  /*27e20*/  MOV R16, R0 ;  /* 0x0000000000107202 */ /* 0x000fe20000000f00 */
[----:B------:R-:W-:Y:S01]  /*27e30*/  IMAD.U32 R17, RZ, RZ, UR4 ;  /* 0x00000004ff117e24 */ /* 0x000fe2000f8e00ff */
[----:B------:R-:W-:Y:S01]  /*27e40*/  MOV R19, UR6 ;  /* 0x0000000600137c02 */ /* 0x000fe20008000f00 */
[----:B------:R-:W-:-:S07]  /*27e50*/  IMAD.U32 R18, RZ, RZ, UR5 ;  /* 0x00000005ff127e24 */ /* 0x000fce000f8e00ff */
.L_x_1040:
[----:B------:R-:W2:Y:S04]  /*27e60*/  LDL R0, [R1+0x30] ;  /* 0x0000300001007983 */ /* 0x000ea80000100800 */
[----:B------:R1:W3:Y:S01]  /*27e70*/  LDL R3, [R1+0x4] ;  /* 0x0000040001037983 */ /* 0x0002e20000100800 */
[----:B------:R-:W-:Y:S05]  /*27e80*/  WARPSYNC.ALL ;  /* 0x0000000000007948 */ /* 0x000fea0003800000 */
[----:B------:R-:W-:Y:S01]  /*27e90*/  BAR.SYNC.DEFER_BLOCKING 0x4, 0x180 ;  /* 0x0106000000007b1d */ /* 0x000fe20000010000 */
[----:B--2---:R-:W-:-:S13]  /*27ea0*/  ISETP.NE.AND P0, PT, R0, RZ, PT ;  /* 0x000000ff0000720c */ /* 0x004fda0003f05270 */
[----:B------:R-:W3:Y:S01]  /*27eb0*/  @!P0 S2R R0, SR_CgaCtaId ;  /* 0x0000000000008919 */ /* 0x000ee20000008800 */
[----:B------:R-:W-:-:S04]  /*27ec0*/  @!P0 MOV R2, 0x400 ;  /* 0x0000040000028802 */ /* 0x000fc80000000f00 */
[----:B---3--:R-:W-:-:S05]  /*27ed0*/  @!P0 LEA R3, R0, R2, 0x18 ;  /* 0x0000000200038211 */ /* 0x008fca00078ec0ff */
[----:B------:R1:W-:Y:S04]  /*27ee0*/  @!P0 STS.128 [R3+0x388d0], R16 ;  /* 0x0388d01003008388 */ /* 0x0003e80000000c00 */
[----:B------:R1:W-:Y:S01]  /*27ef0*/  @!P0 STL [R1+0x4], R3 ;  /* 0x0000040301008387 */ /* 0x0003e20000100800 */
[----:B------:R-:W-:Y:S06]  /*27f00*/  BAR.ARV 0x5, 0x180 ;  /* 0x0146000000007b1d */ /* 0x000fec0000002000 */
.L_x_1029:
[----:B------:R-:W-:Y:S02]  /*27f10*/  ULDC UR4, c[0x0][0xc3c] ;  /* 0x00030f0000047ab9 */ /* 0x000fe40000000800 */
[----:B---3--:R-:W-:-:S13]  /*27f20*/  ISETP.GE.AND P0, PT, R19, UR4, PT ;  /* 0x0000000413007c0c */ /* 0x008fda000bf06270 */
[----:B------:R-:W-:Y:S05]  /*27f30*/  @!P0 BRA `(.L_x_1041) ;  /* 0xffffff84005c8947 */ /* 0x000fea000383ffff */
[----:B------:R-:W-:Y:S05]  /*27f40*/  BSYNC B8 ;  /* 0x0000000000087941 */ /* 0x000fea0003800000 */
.L_x_880:
[----:B--2---:R-:W2:Y:S01]  /*27f50*/  LDL.LU R0, [R1+0x54] ;  /* 0x0000540001007983 */ /* 0x004ea20000300800 */
[----:B------:R-:W-:Y:S01]  /*27f60*/  BSSY B0, `(.L_x_1042) ;  /* 0x000000b000007945 */ /* 0x000fe20003800000 */
[----:B0-----:R-:W0:Y:S01]  /*27f70*/  S2R R5, SR_CgaCtaId ;  /* 0x0000000000057919 */ /* 0x001e220000008800 */
[----:B--2---:R-:W-:-:S05]  /*27f80*/  VIADD R0, R0, 0x1 ;  /* 0x0000000100007836 */ /* 0x004fca0000000000 */
[----:B------:R-:W-:-:S04]  /*27f90*/  LEA.HI R2, R0, R0, RZ, 0x1 ;  /* 0x0000000000027211 */ /* 0x000fc800078f08ff */
[----:B-1----:R-:W-:-:S05]  /*27fa0*/  LOP3.LUT R3, R2, 0xfffffffe, RZ, 0xc0, !PT ;  /* 0xfffffffe02037812 */ /* 0x002fca00078ec0ff */
[----:B------:R-:W-:Y:S01]  /*27fb0*/  IMAD.IADD R3, R0, 0x1, -R3 ;  /* 0x0000000100037824 */ /* 0x000fe200078e0a03 */
[----:B------:R-:W-:-:S04]  /*27fc0*/  MOV R0, 0x400 ;  /* 0x0000040000007802 */ /* 0x000fc80000000f00 */
[----:B0-----:R-:W-:Y:S02]  /*27fd0*/  LEA R0, R5, R0, 0x18 ;  /* 0x0000000005007211 */ /* 0x001fe400078ec0ff */
[----:B------:R-:W-:-:S04]  /*27fe0*/  SHF.L.U32 R3, R3, 0x1f, RZ ;  /* 0x0000001f03037819 */ /* 0x000fc800000006ff */
[----:B------:R-:W0:Y:S02]  /*27ff0*/  SYNCS.PHASECHK.TRANS64.TRYWAIT P0, [R0+URZ+0x38820], R3 ;  /* 0x03882003000075a7 */ /* 0x000e24000800017f */
[----:B0-----:R-:W-:Y:S05]  /*28000*/  @!P0 BRA `(.L_x_1043) ;  /* 0x0000002400cc8947 */ /* 0x001fea0003800000 */
.L_x_1136:
[----:B------:R-:W-:Y:S05]  /*28010*/  BSYNC B0 ;  /* 0x0000000000007941 */ /* 0x000fea0003800000 */
.L_x_1042:
[----:B------:R-:W-:-:S03]  /*28020*/  UMOV UR4, 0xffffffff ;  /* 0xffffffff00047882 */ /* 0x000fc60000000000 */
[----:B------:R-:W-:Y:S05]  /*28030*/  BRA.DIV UR4, `(.L_x_1044) ;  /* 0x0000002604d47947 */ /* 0x000fea000b800000 */
[----:B------:R-:W1:Y:S02]  /*28040*/  S2R R2, SR_TID.X ;  /* 0x0000000000027919 */ /* 0x000e640000002100 */
[----:B-1----:R-:W-:-:S04]  /*28050*/  SHF.R.U32.HI R2, RZ, 0x5, R2 ;  /* 0x00000005ff027819 */ /* 0x002fc80000011602 */
[----:B------:R-:W-:-:S05]  /*28060*/  LOP3.LUT R2, R2, 0x3, RZ, 0xc0, !PT ;  /* 0x0000000302027812 */ /* 0x000fca00078ec0ff */
[----:B------:R1:W2:Y:S02]  /*28070*/  SHFL.IDX PT, R14, R2, RZ, 0x1f ;  /* 0x00001fff020e7589 */ /* 0x0002a400000e0000 */
.L_x_1139:
[----:B--2---:R-:W-:-:S13]  /*28080*/  ISETP.NE.AND P0, PT, R14, RZ, PT ;  /* 0x000000ff0e00720c */ /* 0x004fda0003f05270 */
[----:B------:R-:W-:Y:S05]  /*28090*/  @P0 BRA `(.L_x_645) ;  /* 0x0000000000940947 */ /* 0x000fea0003800000 */
[----:B------:R-:W-:-:S03]  /*280a0*/  UMOV UR4, 0xffffffff ;  /* 0xffffffff00047882 */ /* 0x000fc60000000000 */
[----:B------:R-:W-:Y:S05]  /*280b0*/  BRA.DIV UR4, `(.L_x_1045) ;  /* 0x0000002604e87947 */ /* 0x000fea000b800000 */
[----:B------:R-:W-:-:S13]  /*280c0*/  ELECT P6, URZ, PT ;  /* 0x00000000003f782f */ /* 0x000fda00038c0000 */
.L_x_1142:
[----:B------:R-:W-:Y:S05]  /*280d0*/  @!P6 BRA `(.L_x_645) ;  /* 0x000000000084e947 */ /* 0x000fea0003800000 */
[----:B------:R-:W-:-:S06]  /*280e0*/  ULOP3.LUT UR4, UR60, 0x2, URZ, 0xfc, !UPT ;  /* 0x000000023c047892 */ /* 0x000fcc000f8efc3f */
[----:B-1----:R-:W-:-:S04]  /*280f0*/  MOV R2, UR4 ;  /* 0x0000000400027c02 */ /* 0x002fc80008000f00 */
[----:B------:R-:W-:-:S13]  /*28100*/  ISETP.NE.AND P2, PT, R2, 0x3, PT ;  /* 0x000000030200780c */ /* 0x000fda0003f45270 */
[----:B------:R-:W-:Y:S05]  /*28110*/  @!P2 BRA `(.L_x_1046) ;  /* 0x000000000004a947 */ /* 0x000fea0003800000 */
[----:B------:R-:W-:Y:S01]  /*28120*/  BPT.TRAP 0x1 ;  /* 0x000000040000795c */ /* 0x000fe20000300000 */
.L_x_1046:
[----:B0-----:R-:W2:Y:S04]  /*28130*/  LDL R3, [R1+0xc] ;  /* 0x00000c0001037983 */ /* 0x001ea80000100800 */
[----:B------:R-:W3:Y:S01]  /*28140*/  LDL.LU R7, [R1+0x14] ;  /* 0x0000140001077983 */ /* 0x000ee20000300800 */
[----:B------:R-:W-:-:S04]  /*28150*/  VIADD R2, R0, 0x38840 ;  /* 0x0003884000027836 */ /* 0x000fc80000000000 */
[C---:B--2---:R-:W-:Y:S01]  /*28160*/  IMAD R6, R3.reuse, 0x8, R2 ;  /* 0x0000000803067824 */ /* 0x044fe200078e0202 */
[----:B------:R-:W-:Y:S02]  /*28170*/  IADD3 R3, R3, 0x1, RZ ;  /* 0x0000000103037810 */ /* 0x000fe40007ffe0ff */
[----:B---3--:R-:W-:Y:S02]  /*28180*/  SHF.L.U32 R5, R7, 0x1f, RZ ;  /* 0x0000001f07057819 */ /* 0x008fe400000006ff */
[C---:B------:R-:W-:Y:S02]  /*28190*/  ISETP.NE.AND P1, PT, R3.reuse, 0x2, PT ;  /* 0x000000020300780c */ /* 0x040fe40003f25270 */
[----:B------:R-:W0:Y:S02]  /*281a0*/  SYNCS.PHASECHK.TRANS64.TRYWAIT P0, [R6+URZ], R5 ;  /* 0x00000005060075a7 */ /* 0x000e24000800017f */
[----:B------:R-:W-:Y:S02]  /*281b0*/  SEL R4, RZ, 0x1, P1 ;  /* 0x00000001ff047807 */ /* 0x000fe40000800000 */
[----:B------:R-:W-:-:S02]  /*281c0*/  SEL R3, R3, RZ, P1 ;  /* 0x000000ff03037207 */ /* 0x000fc40000800000 */
[----:B------:R-:W-:-:S03]  /*281d0*/  LOP3.LUT R4, R7, R4, RZ, 0x3c, !PT ;  /* 0x0000000407047212 */ /* 0x000fc600078e3cff */
[----:B------:R-:W-:Y:S01]  /*281e0*/  IMAD R7, R3, 0x8, R2 ;  /* 0x0000000803077824 */ /* 0x000fe200078e0202 */
[----:B------:R-:W-:Y:S01]  /*281f0*/  SHF.L.U32 R2, R4, 0x1f, RZ ;  /* 0x0000001f04027819 */ /* 0x000fe200000006ff */
[----:B0-----:R-:W-:Y:S06]  /*28200*/  @!P0 BRA `(.L_x_1047) ;  /* 0x0000002400b48947 */ /* 0x001fec0003800000 */
.L_x_1143:
[----:B------:R-:W1:Y:S02]  /*28210*/  SYNCS.PHASECHK.TRANS64.TRYWAIT P0, [R7+URZ], R2 ;  /* 0x00000002070075a7 */ /* 0x000e64000800017f */
[----:B-1----:R-:W-:Y:S05]  /*28220*/  @!P0 BRA `(.L_x_1048) ;  /* 0x0000002400c08947 */ /* 0x002fea0003800000 */
.L_x_1144:
[----:B------:R-:W-:Y:S05]  /*28230*/  @!P2 BRA `(.L_x_1049) ;  /* 0x000000000004a947 */ /* 0x000fea0003800000 */
[----:B------:R-:W-:Y:S01]  /*28240*/  BPT.TRAP 0x1 ;  /* 0x000000040000795c */ /* 0x000fe20000300000 */
.L_x_1049:
[----:B------:R-:W2:Y:S01]  /*28250*/  LDL.LU R4, [R1+0xc] ;  /* 0x00000c0001047983 */ /* 0x000ea20000300800 */
[----:B------:R-:W-:-:S05]  /*28260*/  VIADD R0, R0, 0x38860 ;  /* 0x0003886000007836 */ /* 0x000fca0000000000 */
[----:B--2---:R-:W-:-:S04]  /*28270*/  LEA R4, R4, R0, 0x3 ;  /* 0x0000000004047211 */ /* 0x004fc800078e18ff */
[----:B------:R-:W2:Y:S02]  /*28280*/  SYNCS.PHASECHK.TRANS64.TRYWAIT P0, [R4+URZ], R5 ;  /* 0x00000005040075a7 */ /* 0x000ea4000800017f */
[----:B--2---:R-:W-:Y:S05]  /*28290*/  @!P0 BRA `(.L_x_1050) ;  /* 0x0000002400b88947 */ /* 0x004fea0003800000 */
.L_x_1145:
[----:B------:R-:W-:-:S07]  /*282a0*/  IMAD R3, R3, 0x8, R0 ;  /* 0x0000000803037824 */ /* 0x000fce00078e0200 */
.L_x_1051:
[----:B---3--:R3:W0:Y:S02]  /*282b0*/  SYNCS.PHASECHK.TRANS64.TRYWAIT P0, [R3+URZ], R2 ;  /* 0x00000002030075a7 */ /* 0x008624000800017f */
[----:B0-----:R-:W-:Y:S05]  /*282c0*/  @!P0 NANOSLEEP.SYNCS 0x989680 ;  /* 0x009896800000895d */ /* 0x001fea0003900000 */
[----:B------:R-:W0:Y:S02]  /*282d0*/  @!P0 SYNCS.PHASECHK.TRANS64 P0, [R3+URZ], R2 ;  /* 0x00000002030085a7 */ /* 0x000e24000800007f */
[----:B0-----:R-:W-:Y:S05]  /*282e0*/  @!P0 BRA `(.L_x_1051) ;  /* 0xfffffffc00f08947 */ /* 0x001fea000383ffff */
.L_x_645:
[----:B------:R-:W-:Y:S05]  /*282f0*/  BSYNC B9 ;  /* 0x0000000000097941 */ /* 0x000fea0003800000 */
.L_x_642:
[----:B------:R-:W-:Y:S05]  /*28300*/  EXIT ;  /* 0x000000000000794d */ /* 0x000fea0003800000 */
.L_x_665:
[----:B0-----:R0:W1:Y:S02]  /*28310*/  SYNCS.PHASECHK.TRANS64.TRYWAIT P6, [R0+URZ+0x38890], R114 ;  /* 0x03889072000075a7 */ /* 0x00106400080c017f */
[----:B-1----:R-:W-:Y:S05]  /*28320*/  @!P6 NANOSLEEP.SYNCS 0x989680 ;  /* 0x009896800000e95d */ /* 0x002fea0003900000 */
[----:B------:R-:W1:Y:S02]  /*28330*/  @!P6 SYNCS.PHASECHK.TRANS64 P6, [R0+URZ+0x38890], R114 ;  /* 0x038890720000e5a7 */ /* 0x000e6400080c007f */
[----:B-1----:R-:W-:Y:S05]  /*28340*/  @!P6 BRA `(.L_x_665) ;  /* 0xfffffffc00f0e947 */ /* 0x002fea000383ffff */
[----:B------:R-:W-:Y:S05]  /*28350*/  BRA `(.L_x_1052) ;  /* 0xfffffdb400507947 */ /* 0x000fea000383ffff */
.L_x_721:
[----:B-1----:R1:W3:Y:S02]  /*28360*/  SYNCS.PHASECHK.TRANS64.TRYWAIT P5, [R0+URZ+0x38890], R114 ;  /* 0x03889072000075a7 */ /* 0x0022e400080a017f */
[----:B---3--:R-:W-:Y:S05]  /*28370*/  @!P5 NANOSLEEP.SYNCS 0x989680 ;  /* 0x009896800000d95d */ /* 0x008fea0003900000 */
[----:B------:R-:W3:Y:S02]  /*28380*/  @!P5 SYNCS.PHASECHK.TRANS64 P5, [R0+URZ+0x38890], R114 ;  /* 0x038890720000d5a7 */ /* 0x000ee400080a007f */
[----:B---3--:R-:W-:Y:S05]  /*28390*/  @!P5 BRA `(.L_x_721) ;  /* 0xfffffffc00f0d947 */ /* 0x008fea000383ffff */
[----:B------:R-:W-:Y:S05]  /*283a0*/  BRA `(.L_x_1053) ;  /* 0xfffffde800587947 */ /* 0x000fea000383ffff */
.L_x_746:
[----:B-1----:R1:W2:Y:S02]  /*283b0*/  SYNCS.PHASECHK.TRANS64.TRYWAIT P3, [R0+URZ+0x38890], R114 ;  /* 0x03889072000075a7 */ /* 0x0022a4000806017f */
[----:B--2---:R-:W-:Y:S05]  /*283c0*/  @!P3 NANOSLEEP.SYNCS 0x989680 ;  /* 0x009896800000b95d */ /* 0x004fea0003900000 */
[----:B------:R-:W2:Y:S02]  /*283d0*/  @!P3 SYNCS.PHASECHK.TRANS64 P3, [R0+URZ+0x38890], R114 ;  /* 0x038890720000b5a7 */ /* 0x000ea4000806007f */
[----:B--2---:R-:W-:Y:S05]  /*283e0*/  @!P3 BRA `(.L_x_746) ;  /* 0xfffffffc00f0b947 */ /* 0x004fea000383ffff */
[----:B------:R-:W-:Y:S05]  /*283f0*/  BRA `(.L_x_1054) ;  /* 0xfffffe1800c07947 */ /* 0x000fea000383ffff */
.L_x_754:
[----:B-1----:R1:W2:Y:S02]  /*28400*/  SYNCS.PHASECHK.TRANS64.TRYWAIT P2, [R0+URZ+0x388b0], R114 ;  /* 0x0388b072000075a7 */ /* 0x0022a4000804017f */
[----:B--2---:R-:W-:Y:S05]  /*28410*/  @!P2 NANOSLEEP.SYNCS 0x989680 ;  /* 0x009896800000a95d */ /* 0x004fea0003900000 */
[----:B------:R-:W2:Y:S02]  /*28420*/  @!P2 SYNCS.PHASECHK.TRANS64 P2, [R0+URZ+0x388b0], R114 ;  /* 0x0388b0720000a5a7 */ /* 0x000ea4000804007f */
[----:B--2---:R-:W-:Y:S05]  /*28430*/  @!P2 BRA `(.L_x_754) ;  /* 0xfffffffc00f0a947 */ /* 0x004fea000383ffff */
[----:B------:R-:W-:Y:S05]  /*28440*/  BRA `(.L_x_1055) ;  /* 0xfffffe1c00e47947 */ /* 0x000fea000383ffff */
.L_x_774:
[----:B------:R-:W-:Y:S01]  /*28450*/  BSSY B1, `(.L_x_1056) ;  /* 0x0000008000017945 */ /* 0x000fe20003800000 */
[----:B------:R-:W-:Y:S01]  /*28460*/  IMAD.MOV.U32 R13, RZ, RZ, R25 ;  /* 0x000000ffff0d7224 */ /* 0x000fe200078e0019 */
[----:B------:R-:W-:Y:S01]  /*28470*/  MOV R12, RZ ;  /* 0x000000ff000c7202 */ /* 0x000fe20000000f00 */
[----:B------:R-:W-:Y:S02]  /*28480*/  IMAD.MOV.U32 R11, RZ, RZ, 0x181f ;  /* 0x0000181fff0b7424 */ /* 0x000fe400078e00ff */
[----:B------:R-:W-:-:S07]  /*28490*/  IMAD.MOV.U32 R15, RZ, RZ, -0x1 ;  /* 0xffffffffff0f7424 */ /* 0x000fce00078e00ff */
[----:B------:R-:W-:Y:S05]  /*284a0*/  WARPSYNC.COLLECTIVE R15, `(.L_x_1057) ;  /* 0x000000000f087348 */ /* 0x000fea0003c00000 */
[----:B------:R0:W1:Y:S02]  /*284b0*/  SHFL.IDX P6, R14, R13, R12, R11 ;  /* 0x0000000c0d0e7389 */ /* 0x00006400000c000b */
[----:B01----:R-:W-:Y:S01]  /*284c0*/  ENDCOLLECTIVE ;  /* 0x000000000000791b */ /* 0x003fe20003800000 */
.L_x_1057:
[----:B------:R-:W-:Y:S05]  /*284d0*/  BSYNC B1 ;  /* 0x0000000000017941 */ /* 0x000fea0003800000 */
.L_x_1056:
[----:B------:R-:W-:Y:S01]  /*284e0*/  IMAD.MOV.U32 R13, RZ, RZ, R24 ;  /* 0x000000ffff0d7224 */ /* 0x000fe200078e0018 */
[----:B------:R-:W-:Y:S01]  /*284f0*/  MOV R11, 0x181f ;  /* 0x0000181f000b7802 */ /* 0x000fe20000000f00 */
[----:B------:R-:W-:Y:S01]  /*28500*/  IMAD.MOV.U32 R12, RZ, RZ, RZ ;  /* 0x000000ffff0c7224 */ /* 0x000fe200078e00ff */
[----:B------:R-:W-:Y:S01]  /*28510*/  MOV R3, R14 ;  /* 0x0000000e00037202 */ /* 0x000fe20000000f00 */
[----:B------:R-:W-:-:S07]  /*28520*/  IMAD.MOV.U32 R15, RZ, RZ, -0x1 ;  /* 0xffffffffff0f7424 */ /* 0x000fce00078e00ff */
[----:B------:R-:W-:Y:S05]  /*28530*/  WARPSYNC.COLLECTIVE R15, `(.L_x_1058) ;  /* 0x000000000f087348 */ /* 0x000fea0003c00000 */
[----:B------:R0:W1:Y:S02]  /*28540*/  SHFL.IDX P6, R14, R13, R12, R11 ;  /* 0x0000000c0d0e7389 */ /* 0x00006400000c000b */
[----:B01----:R-:W-:Y:S01]  /*28550*/  ENDCOLLECTIVE ;  /* 0x000000000000791b */ /* 0x003fe20003800000 */
.L_x_1058:
[----:B------:R-:W-:Y:S01]  /*28560*/  MOV R13, R26 ;  /* 0x0000001a000d7202 */ /* 0x000fe20000000f00 */
[----:B------:R-:W-:-:S07]  /*28570*/  IMAD.MOV.U32 R4, RZ, RZ, R14 ;  /* 0x000000ffff047224 */ /* 0x000fce00078e000e */
[----:B------:R-:W-:Y:S05]  /*28580*/  WARPSYNC.COLLECTIVE R15, `(.L_x_1059) ;  /* 0x000000000f087348 */ /* 0x000fea0003c00000 */
[----:B------:R0:W1:Y:S02]  /*28590*/  SHFL.IDX P6, R14, R13, R12, R11 ;  /* 0x0000000c0d0e7389 */ /* 0x00006400000c000b */
[----:B01----:R-:W-:Y:S01]  /*285a0*/  ENDCOLLECTIVE ;  /* 0x000000000000791b */ /* 0x003fe20003800000 */
.L_x_1059:
[----:B------:R-:W-:Y:S02]  /*285b0*/  IMAD.MOV.U32 R13, RZ, RZ, R28 ;  /* 0x000000ffff0d7224 */ /* 0x000fe400078e001c */
[----:B------:R-:W-:-:S07]  /*285c0*/  IMAD.MOV.U32 R5, RZ, RZ, R14 ;  /* 0x000000ffff057224 */ /* 0x000fce00078e000e */
[----:B------:R-:W-:Y:S05]  /*285d0*/  WARPSYNC.COLLECTIVE R15, `(.L_x_1060) ;  /* 0x000000000f087348 */ /* 0x000fea0003c00000 */
[----:B------:R0:W1:Y:S02]  /*285e0*/  SHFL.IDX P6, R14, R13, R12, R11 ;  /* 0x0000000c0d0e7389 */ /* 0x00006400000c000b */
[----:B01----:R-:W-:Y:S01]  /*285f0*/  ENDCOLLECTIVE ;  /* 0x000000000000791b */ /* 0x003fe20003800000 */
.L_x_1060:
[----:B------:R-:W-:Y:S05]  /*28600*/  BRA `(.L_x_1061) ;  /* 0xfffffe2c00cc7947 */ /* 0x000fea000383ffff */
.L_x_778:
[----:B0-----:R0:W1:Y:S02]  /*28610*/  SYNCS.PHASECHK.TRANS64.TRYWAIT P0, [R18+URZ+0x38800], R5 ;  /* 0x03880005120075a7 */ /* 0x001064000800017f */
[----:B-1----:R-:W-:Y:S05]  /*28620*/  @!P0 NANOSLEEP.SYNCS 0x989680 ;  /* 0x009896800000895d */ /* 0x002fea0003900000 */
[----:B------:R-:W1:Y:S02]  /*28630*/  @!P0 SYNCS.PHASECHK.TRANS64 P0, [R18+URZ+0x38800], R5 ;  /* 0x03880005120085a7 */ /* 0x000e64000800007f */
[----:B-1----:R-:W-:Y:S05]  /*28640*/  @!P0 BRA `(.L_x_778) ;  /* 0xfffffffc00f08947 */ /* 0x002fea000383ffff */
[----:B------:R-:W-:Y:S05]  /*28650*/  BRA `(.L_x_1062) ;  /* 0xfffffe3400947947 */ /* 0x000fea000383ffff */
.L_x_810:
[----:B------:R-:W-:Y:S01]  /*28660*/  BSSY B1, `(.L_x_1063) ;  /* 0x0000008000017945 */ /* 0x000fe20003800000 */
[----:B------:R-:W-:Y:S01]  /*28670*/  MOV R13, R25 ;  /* 0x00000019000d7202 */ /* 0x000fe20000000f00 */
[----:B------:R-:W-:Y:S01]  /*28680*/  IMAD.MOV.U32 R12, RZ, RZ, RZ ;  /* 0x000000ffff0c7224 */ /* 0x000fe200078e00ff */
[----:B------:R-:W-:Y:S01]  /*28690*/  MOV R15, 0xffffffff ;  /* 0xffffffff000f7802 */ /* 0x000fe20000000f00 */
[----:B------:R-:W-:-:S07]  /*286a0*/  IMAD.MOV.U32 R11, RZ, RZ, 0x181f ;  /* 0x0000181fff0b7424 */ /* 0x000fce00078e00ff */
[----:B------:R-:W-:Y:S05]  /*286b0*/  WARPSYNC.COLLECTIVE R15, `(.L_x_1064) ;  /* 0x000000000f087348 */ /* 0x000fea0003c00000 */
[----:B------:R0:W1:Y:S02]  /*286c0*/  SHFL.IDX P6, R14, R13, R12, R11 ;  /* 0x0000000c0d0e7389 */ /* 0x00006400000c000b */
[----:B01----:R-:W-:Y:S01]  /*286d0*/  ENDCOLLECTIVE ;  /* 0x000000000000791b */ /* 0x003fe20003800000 */
.L_x_1064:
[----:B------:R-:W-:Y:S05]  /*286e0*/  BSYNC B1 ;  /* 0x0000000000017941 */ /* 0x000fea0003800000 */
.L_x_1063:
[----:B------:R-:W-:Y:S01]  /*286f0*/  IMAD.MOV.U32 R13, RZ, RZ, R24 ;  /* 0x000000ffff0d7224 */ /* 0x000fe200078e0018 */
[----:B------:R-:W-:Y:S01]  /*28700*/  MOV R12, RZ ;  /* 0x000000ff000c7202 */ /* 0x000fe20000000f00 */
[----:B------:R-:W-:Y:S02]  /*28710*/  IMAD.MOV.U32 R11, RZ, RZ, 0x181f ;  /* 0x0000181fff0b7424 */ /* 0x000fe400078e00ff */
[----:B------:R-:W-:Y:S02]  /*28720*/  IMAD.MOV.U32 R15, RZ, RZ, -0x1 ;  /* 0xffffffffff0f7424 */ /* 0x000fe400078e00ff */
[----:B------:R-:W-:-:S07]  /*28730*/  IMAD.MOV.U32 R3, RZ, RZ, R14 ;  /* 0x000000ffff037224 */ /* 0x000fce00078e000e */
[----:B------:R-:W-:Y:S05]  /*28740*/  WARPSYNC.COLLECTIVE R15, `(.L_x_1065) ;  /* 0x000000000f087348 */ /* 0x000fea0003c00000 */
[----:B------:R0:W1:Y:S02]  /*28750*/  SHFL.IDX P6, R14, R13, R12, R11 ;  /* 0x0000000c0d0e7389 */ /* 0x00006400000c000b */
[----:B01----:R-:W-:Y:S01]  /*28760*/  ENDCOLLECTIVE ;  /* 0x000000000000791b */ /* 0x003fe20003800000 */
.L_x_1065:
[----:B------:R-:W-:Y:S01]  /*28770*/  IMAD.MOV.U32 R13, RZ, RZ, R26 ;  /* 0x000000ffff0d7224 */ /* 0x000fe200078e001a */
[----:B------:R-:W-:-:S07]  /*28780*/  MOV R20, R14 ;  /* 0x0000000e00147202 */ /* 0x000fce0000000f00 */
[----:B------:R-:W-:Y:S05]  /*28790*/  WARPSYNC.COLLECTIVE R15, `(.L_x_1066) ;  /* 0x000000000f087348 */ /* 0x000fea0003c00000 */
[----:B------:R0:W1:Y:S02]  /*287a0*/  SHFL.IDX P6, R14, R13, R12, R11 ;  /* 0x0000000c0d0e7389 */ /* 0x00006400000c000b */
[----:B01----:R-:W-:Y:S01]  /*287b0*/  ENDCOLLECTIVE ;  /* 0x000000000000791b */ /* 0x003fe20003800000 */
.L_x_1066:
[----:B------:R-:W-:Y:S01]  /*287c0*/  MOV R13, R28 ;  /* 0x0000001c000d7202 */ /* 0x000fe20000000f00 */
[----:B------:R-:W-:-:S07]  /*287d0*/  IMAD.MOV.U32 R21, RZ, RZ, R14 ;  /* 0x000000ffff157224 */ /* 0x000fce00078e000e */
[----:B------:R-:W-:Y:S05]  /*287e0*/  WARPSYNC.COLLECTIVE R15, `(.L_x_1067) ;  /* 0x000000000f087348 */ /* 0x000fea0003c00000 */
[----:B------:R0:W1:Y:S02]  /*287f0*/  SHFL.IDX P6, R14, R13, R12, R11 ;  /* 0x0000000c0d0e7389 */ /* 0x00006400000c000b */
[----:B01----:R-:W-:Y:S01]  /*28800*/  ENDCOLLECTIVE ;  /* 0x000000000000791b */ /* 0x003fe20003800000 */
.L_x_1067:
[----:B------:R-:W-:Y:S01]  /*28810*/  IMAD.MOV.U32 R28, RZ, RZ, R14 ;  /* 0x000000ffff1c7224 */ /* 0x000fe200078e000e */
[----:B------:R-:W-:Y:S06]  /*28820*/  BRA `(.L_x_1068) ;  /* 0xfffffe5c00f47947 */ /* 0x000fec000383ffff */
.L_x_814:
[----:B0-----:R0:W1:Y:S02]  /*28830*/  SYNCS.PHASECHK.TRANS64.TRYWAIT P0, [R18+URZ+0x38800], R5 ;  /* 0x03880005120075a7 */ /* 0x001064000800017f */
[----:B-1----:R-:W-:Y:S05]  /*28840*/  @!P0 NANOSLEEP.SYNCS 0x989680 ;  /* 0x009896800000895d */ /* 0x002fea0003900000 */
[----:B------:R-:W1:Y:S02]  /*28850*/  @!P0 SYNCS.PHASECHK.TRANS64 P0, [R18+URZ+0x38800], R5 ;  /* 0x03880005120085a7 */ /* 0x000e64000800007f */
[----:B-1----:R-:W-:Y:S05]  /*28860*/  @!P0 BRA `(.L_x_814) ;  /* 0xfffffffc00f08947 */ /* 0x002fea000383ffff */
[----:B------:R-:W-:Y:S05]  /*28870*/  BRA `(.L_x_1069) ;  /* 0xfffffe64006c7947 */ /* 0x000fea000383ffff */
.L_x_832:
[----:B-1----:R1:W2:Y:S02]  /*28880*/  SYNCS.PHASECHK.TRANS64.TRYWAIT P2, [R0+URZ+0x38830], R3 ;  /* 0x03883003000075a7 */ /* 0x0022a4000804017f */
[----:B--2---:R-:W-:Y:S05]  /*28890*/  @!P2 NANOSLEEP.SYNCS 0x989680 ;  /* 0x009896800000a95d */ /* 0x004fea0003900000 */
[----:B------:R-:W2:Y:S02]  /*288a0*/  @!P2 SYNCS.PHASECHK.TRANS64 P2, [R0+URZ+0x38830], R3 ;  /* 0x038830030000a5a7 */ /* 0x000ea4000804007f */
[----:B--2---:R-:W-:Y:S05]  /*288b0*/  @!P2 BRA `(.L_x_832) ;  /* 0xfffffffc00f0a947 */ /* 0x004fea000383ffff */
[----:B------:R-:W-:Y:S05]  /*288c0*/  BRA `(.L_x_831) ;  /* 0xfffffe9400887947 */ /* 0x000fea000383ffff */
.L_x_839:
[----:B-1----:R1:W2:Y:S02]  /*288d0*/  SYNCS.PHASECHK.TRANS64.TRYWAIT P2, [R11+URZ+0x38830], R4 ;  /* 0x038830040b0075a7 */ /* 0x0022a4000804017f */
[----:B--2---:R-:W-:Y:S05]  /*288e0*/  @!P2 NANOSLEEP.SYNCS 0x989680 ;  /* 0x009896800000a95d */ /* 0x004fea0003900000 */
[----:B------:R-:W2:Y:S02]  /*288f0*/  @!P2 SYNCS.PHASECHK.TRANS64 P2, [R11+URZ+0x38830], R4 ;  /* 0x038830040b00a5a7 */ /* 0x000ea4000804007f */
[----:B--2---:R-:W-:Y:S05]  /*28900*/  @!P2 BRA `(.L_x_839) ;  /* 0xfffffffc00f0a947 */ /* 0x004fea000383ffff */
[----:B------:R-:W-:Y:S05]  /*28910*/  BRA `(.L_x_838) ;  /* 0xfffffee400107947 */ /* 0x000fea000383ffff */
.L_x_844:
[----:B-1----:R1:W2:Y:S02]  /*28920*/  SYNCS.PHASECHK.TRANS64.TRYWAIT P2, [R9+URZ+0x38850], R0 ;  /* 0x03885000090075a7 */ /* 0x0022a4000804017f */
[----:B--2---:R-:W-:Y:S05]  /*28930*/  @!P2 NANOSLEEP.SYNCS 0x989680 ;  /* 0x009896800000a95d */ /* 0x004fea0003900000 */
[----:B------:R-:W2:Y:S02]  /*28940*/  @!P2 SYNCS.PHASECHK.TRANS64 P2, [R9+URZ+0x38850], R0 ;  /* 0x038850000900a5a7 */ /* 0x000ea4000804007f */
[----:B--2---:R-:W-:Y:S05]  /*28950*/  @!P2 BRA `(.L_x_844) ;  /* 0xfffffffc00f0a947 */ /* 0x004fea000383ffff */
[----:B------:R-:W-:Y:S05]  /*28960*/  BRA `(.L_x_843) ;  /* 0xffffff1800d87947 */ /* 0x000fea000383ffff */
.L_x_850:
[----:B-1----:R1:W2:Y:S02]  /*28970*/  SYNCS.PHASECHK.TRANS64.TRYWAIT P0, [R0+URZ+0x38850], R6 ;  /* 0x03885006000075a7 */ /* 0x0022a4000800017f */
[----:B--2---:R-:W-:Y:S05]  /*28980*/  @!P0 NANOSLEEP.SYNCS 0x989680 ;  /* 0x009896800000895d */ /* 0x004fea0003900000 */
[----:B------:R-:W2:Y:S02]  /*28990*/  @!P0 SYNCS.PHASECHK.TRANS64 P0, [R0+URZ+0x38850], R6 ;  /* 0x03885006000085a7 */ /* 0x000ea4000800007f */
[----:B--2---:R-:W-:Y:S05]  /*289a0*/  @!P0 BRA `(.L_x_850) ;  /* 0xfffffffc00f08947 */ /* 0x004fea000383ffff */
[----:B------:R-:W-:Y:S05]  /*289b0*/  BRA `(.L_x_849) ;  /* 0xffffff3000f87947 */ /* 0x000fea000383ffff */
.L_x_886:
[----:B------:R-:W0:Y:S01]  /*289c0*/  S2R R6, SR_TID.X ;  /* 0x0000000000067919 */ /* 0x000e220000002100 */
[----:B------:R-:W-:Y:S01]  /*289d0*/  BSSY B1, `(.L_x_1070) ;  /* 0x000000a000017945 */ /* 0x000fe20003800000 */
[----:B------:R-:W-:Y:S01]  /*289e0*/  MOV R12, RZ ;  /* 0x000000ff000c7202 */ /* 0x000fe20000000f00 */
[----:B------:R-:W-:Y:S02]  /*289f0*/  IMAD.MOV.U32 R11, RZ, RZ, 0x1f ;  /* 0x0000001fff0b7424 */ /* 0x000fe400078e00ff */
[----:B------:R-:W-:Y:S01]  /*28a00*/  IMAD.MOV.U32 R15, RZ, RZ, -0x1 ;  /* 0xffffffffff0f7424 */ /* 0x000fe200078e00ff */
[----:B0-----:R-:W-:-:S04]  /*28a10*/  SHF.R.U32.HI R6, RZ, 0x5, R6 ;  /* 0x00000005ff067819 */ /* 0x001fc80000011606 */
[----:B------:R-:W-:-:S05]  /*28a20*/  LOP3.LUT R6, R6, 0x3, RZ, 0xc0, !PT ;  /* 0x0000000306067812 */ /* 0x000fca00078ec0ff */
[----:B------:R-:W-:-:S07]  /*28a30*/  IMAD.MOV.U32 R13, RZ, RZ, R6 ;  /* 0x000000ffff0d7224 */ /* 0x000fce00078e0006 */
[----:B------:R-:W-:Y:S05]  /*28a40*/  WARPSYNC.COLLECTIVE R15, `(.L_x_1071) ;  /* 0x000000000f087348 */ /* 0x000fea0003c00000 */
[----:B------:R0:W1:Y:S02]  /*28a50*/  SHFL.IDX P6, R14, R13, R12, R11 ;  /* 0x0000000c0d0e7389 */ /* 0x00006400000c000b */
[----:B01----:R-:W-:Y:S01]  /*28a60*/  ENDCOLLECTIVE ;  /* 0x000000000000791b */ /* 0x003fe20003800000 */
.L_x_1071:
[----:B------:R-:W-:Y:S05]  /*28a70*/  BSYNC B1 ;  /* 0x0000000000017941 */ /* 0x000fea0003800000 */
.L_x_1070:
[----:B------:R-:W-:Y:S05]  /*28a80*/  BRA `(.L_x_1072) ;  /* 0xffffff8000687947 */ /* 0x000fea000383ffff */
.L_x_888:
[----:B------:R-:W-:Y:S01]  /*28a90*/  BSSY B1, `(.L_x_1073) ;  /* 0x0000006000017945 */ /* 0x000fe20003800000 */
[----:B------:R-:W-:-:S07]  /*28aa0*/  MOV R15, 0xffffffff ;  /* 0xffffffff000f7802 */ /* 0x000fce0000000f00 */
[----:B0-----:R-:W-:Y:S05]  /*28ab0*/  WARPSYNC.COLLECTIVE R15, `(.L_x_1074) ;  /* 0x000000000f0c7348 */ /* 0x001fea0003c00000 */
[----:B------:R-:W-:Y:S02]  /*28ac0*/  ELECT P6, UR62, PT ;  /* 0x00000000003e782f */ /* 0x000fe400038c0000 */
[----:B------:R-:W-:Y:S01]  /*28ad0*/  MOV R14, UR62 ;  /* 0x0000003e000e7c02 */ /* 0x000fe20008000f00 */
[----:B0-----:R-:W-:Y:S10]  /*28ae0*/  ENDCOLLECTIVE ;  /* 0x000000000000791b */ /* 0x001ff40003800000 */
.L_x_1074:
[----:B------:R-:W-:Y:S05]  /*28af0*/  BSYNC B1 ;  /* 0x0000000000017941 */ /* 0x000fea0003800000 */
.L_x_1073:
[----:B------:R-:W-:Y:S01]  /*28b00*/  PLOP3.LUT P2, PT, P6, PT, PT, 0x80, 0x0 ;  /* 0x000000000000781c */ /* 0x000fe2000374f070 */
[----:B------:R-:W-:-:S12]  /*28b10*/  BRA `(.L_x_887) ;  /* 0xffffff80005c7947 */ /* 0x000fd8000383ffff */
.L_x_890:
[----:B0-----:R-:W2:Y:S02]  /*28b20*/  LDL R3, [R1+0x4] ;  /* 0x0000040001037983 */ /* 0x001ea40000100800 */
[----:B--2---:R0:W1:Y:S02]  /*28b30*/  SYNCS.PHASECHK.TRANS64.TRYWAIT P0, [R3+URZ+0x38820], R2 ;  /* 0x03882002030075a7 */ /* 0x004064000800017f */
[----:B-1----:R-:W-:Y:S05]  /*28b40*/  @!P0 NANOSLEEP.SYNCS 0x989680 ;  /* 0x009896800000895d */ /* 0x002fea0003900000 */
[----:B------:R-:W1:Y:S02]  /*28b50*/  @!P0 SYNCS.PHASECHK.TRANS64 P0, [R3+URZ+0x38820], R2 ;  /* 0x03882002030085a7 */ /* 0x000e64000800007f */
[----:B-1----:R-:W-:Y:S05]  /*28b60*/  @!P0 BRA `(.L_x_890) ;  /* 0xfffffffc00ec8947 */ /* 0x002fea000383ffff */
[----:B------:R-:W-:Y:S05]  /*28b70*/  BRA `(.L_x_1075) ;  /* 0xffffff80006c7947 */ /* 0x000fea000383ffff */
.L_x_894:
[----:B0-----:R0:W1:Y:S02]  /*28b80*/  SYNCS.PHASECHK.TRANS64.TRYWAIT P0, [R6+URZ+0x388a0], R8 ;  /* 0x0388a008060075a7 */ /* 0x001064000800017f */
[----:B-1----:R-:W-:Y:S05]  /*28b90*/  @!P0 NANOSLEEP.SYNCS 0x989680 ;  /* 0x009896800000895d */ /* 0x002fea0003900000 */
[----:B------:R-:W1:Y:S02]  /*28ba0*/  @!P0 SYNCS.PHASECHK.TRANS64 P0, [R6+URZ+0x388a0], R8 ;  /* 0x0388a008060085a7 */ /* 0x000e64000800007f */
[----:B-1----:R-:W-:Y:S05]  /*28bb0*/  @!P0 BRA `(.L_x_894) ;  /* 0xfffffffc00f08947 */ /* 0x002fea000383ffff */
[----:B------:R-:W-:Y:S05]  /*28bc0*/  BRA `(.L_x_1076) ;  /* 0xffffff8000907947 */ /* 0x000fea000383ffff */
.L_x_902:
[----:B-1----:R1:W2:Y:S02]  /*28bd0*/  SYNCS.PHASECHK.TRANS64.TRYWAIT P0, [R6+URZ+0x388c0], R8 ;  /* 0x0388c008060075a7 */ /* 0x0022a4000800017f */
[----:B--2---:R-:W-:Y:S05]  /*28be0*/  @!P0 NANOSLEEP.SYNCS 0x989680 ;  /* 0x009896800000895d */ /* 0x004fea0003900000 */
[----:B------:R-:W2:Y:S02]  /*28bf0*/  @!P0 SYNCS.PHASECHK.TRANS64 P0, [R6+URZ+0x388c0], R8 ;  /* 0x0388c008060085a7 */ /* 0x000ea4000800007f */
[----:B--2---:R-:W-:Y:S05]  /*28c00*/  @!P0 BRA `(.L_x_902) ;  /* 0xfffffffc00f08947 */ /* 0x004fea000383ffff */
[----:B------:R-:W-:Y:S05]  /*28c10*/  BRA `(.L_x_1077) ;  /* 0xffffff8400d07947 */ /* 0x000fea000383ffff */
.L_x_912:
[----:B0-----:R0:W1:Y:S02]  /*28c20*/  SYNCS.PHASECHK.TRANS64.TRYWAIT P0, [R6+URZ+0x388a0], R5 ;  /* 0x0388a005060075a7 */ /* 0x001064000800017f */
[----:B-1----:R-:W-:Y:S05]  /*28c30*/  @!P0 NANOSLEEP.SYNCS 0x989680 ;  /* 0x009896800000895d */ /* 0x002fea0003900000 */
[----:B------:R-:W1:Y:S02]  /*28c40*/  @!P0 SYNCS.PHASECHK.TRANS64 P0, [R6+URZ+0x388a0], R5 ;  /* 0x0388a005060085a7 */ /* 0x000e64000800007f */
[----:B-1----:R-:W-:Y:S05]  /*28c50*/  @!P0 BRA `(.L_x_912) ;  /* 0xfffffffc00f08947 */ /* 0x002fea000383ffff */
[----:B------:R-:W-:Y:S05]  /*28c60*/  BRA `(.L_x_1078) ;  /* 0xffffff8c00587947 */ /* 0x000fea000383ffff */
.L_x_920:
[----:B-1----:R1:W2:Y:S02]  /*28c70*/  SYNCS.PHASECHK.TRANS64.TRYWAIT P0, [R6+URZ+0x388c0], R5 ;  /* 0x0388c005060075a7 */ /* 0x0022a4000800017f */
[----:B--2---:R-:W-:Y:S05]  /*28c80*/  @!P0 NANOSLEEP.SYNCS 0x989680 ;  /* 0x009896800000895d */ /* 0x004fea0003900000 */
[----:B------:R-:W2:Y:S02]  /*28c90*/  @!P0 SYNCS.PHASECHK.TRANS64 P0, [R6+URZ+0x388c0], R5 ;  /* 0x0388c005060085a7 */ /* 0x000ea4000800007f */
[----:B--2---:R-:W-:Y:S05]  /*28ca0*/  @!P0 BRA `(.L_x_920) ;  /* 0xfffffffc00f08947 */ /* 0x004fea000383ffff */
[----:B------:R-:W-:Y:S05]  /*28cb0*/  BRA `(.L_x_1079) ;  /* 0xffffff9000947947 */ /* 0x000fea000383ffff */
.L_x_936:
[----:B------:R-:W0:Y:S01]  /*28cc0*/  S2R R4, SR_TID.X ;  /* 0x0000000000047919 */ /* 0x000e220000002100 */
[----:B------:R-:W-:Y:S01]  /*28cd0*/  BSSY B0, `(.L_x_1080) ;  /* 0x000000a000007945 */ /* 0x000fe20003800000 */
[----:B------:R-:W-:Y:S01]  /*28ce0*/  IMAD.MOV.U32 R12, RZ, RZ, RZ ;  /* 0x000000ffff0c7224 */ /* 0x000fe200078e00ff */
[----:B------:R-:W-:Y:S01]  /*28cf0*/  MOV R11, 0x1f ;  /* 0x0000001f000b7802 */ /* 0x000fe20000000f00 */
[----:B------:R-:W-:Y:S01]  /*28d00*/  IMAD.MOV.U32 R15, RZ, RZ, -0x1 ;  /* 0xffffffffff0f7424 */ /* 0x000fe200078e00ff */
[----:B0-----:R-:W-:-:S04]  /*28d10*/  SHF.R.U32.HI R4, RZ, 0x5, R4 ;  /* 0x00000005ff047819 */ /* 0x001fc80000011604 */
[----:B------:R-:W-:-:S05]  /*28d20*/  LOP3.LUT R4, R4, 0x3, RZ, 0xc0, !PT ;  /* 0x0000000304047812 */ /* 0x000fca00078ec0ff */
[----:B------:R-:W-:-:S07]  /*28d30*/  IMAD.MOV.U32 R13, RZ, RZ, R4 ;  /* 0x000000ffff0d7224 */ /* 0x000fce00078e0004 */
[----:B------:R-:W-:Y:S05]  /*28d40*/  WARPSYNC.COLLECTIVE R15, `(.L_x_1081) ;  /* 0x000000000f087348 */ /* 0x000fea0003c00000 */
[----:B------:R0:W1:Y:S02]  /*28d50*/  SHFL.IDX P6, R14, R13, R12, R11 ;  /* 0x0000000c0d0e7389 */ /* 0x00006400000c000b */
[----:B01----:R-:W-:Y:S01]  /*28d60*/  ENDCOLLECTIVE ;  /* 0x000000000000791b */ /* 0x003fe20003800000 */
.L_x_1081:
[----:B------:R-:W-:Y:S05]  /*28d70*/  BSYNC B0 ;  /* 0x0000000000007941 */ /* 0x000fea0003800000 */
.L_x_1080:
[----:B------:R-:W-:Y:S05]  /*28d80*/  BRA `(.L_x_1082) ;  /* 0xffffff9c00807947 */ /* 0x000fea000383ffff */
.L_x_938:
[----:B------:R-:W-:Y:S01]  /*28d90*/  BSSY B0, `(.L_x_1083) ;  /* 0x0000006000007945 */ /* 0x000fe20003800000 */
[----:B------:R-:W-:-:S07]  /*28da0*/  IMAD.MOV.U32 R15, RZ, RZ, -0x1 ;  /* 0xffffffffff0f7424 */ /* 0x000fce00078e00ff */
[----:B0-----:R-:W-:Y:S05]  /*28db0*/  WARPSYNC.COLLECTIVE R15, `(.L_x_1084) ;  /* 0x000000000f0c7348 */ /* 0x001fea0003c00000 */
[----:B------:R-:W-:Y:S02]  /*28dc0*/  ELECT P6, UR62, PT ;  /* 0x00000000003e782f */ /* 0x000fe400038c0000 */
[----:B------:R-:W-:Y:S01]  /*28dd0*/  MOV R14, UR62 ;  /* 0x0000003e000e7c02 */ /* 0x000fe20008000f00 */
[----:B0-----:R-:W-:Y:S10]  /*28de0*/  ENDCOLLECTIVE ;  /* 0x000000000000791b */ /* 0x001ff40003800000 */
.L_x_1084:
[----:B------:R-:W-:Y:S05]  /*28df0*/  BSYNC B0 ;  /* 0x0000000000007941 */ /* 0x000fea0003800000 */
.L_x_1083:
[----:B------:R-:W-:Y:S05]  /*28e00*/  BRA `(.L_x_1085) ;  /* 0xffffff9c008c7947 */ /* 0x000fea000383ffff */
.L_x_940:
[----:B0-----:R0:W1:Y:S02]  /*28e10*/  SYNCS.PHASECHK.TRANS64.TRYWAIT P0, [R0+URZ+0x38840], R2 ;  /* 0x03884002000075a7 */ /* 0x001064000800017f */
[----:B-1----:R-:W-:Y:S05]  /*28e20*/  @!P0 NANOSLEEP.SYNCS 0x989680 ;  /* 0x009896800000895d */ /* 0x002fea0003900000 */
[----:B------:R-:W1:Y:S02]  /*28e30*/  @!P0 SYNCS.PHASECHK.TRANS64 P0, [R0+URZ+0x38840], R2 ;  /* 0x03884002000085a7 */ /* 0x000e64000800007f */
[----:B-1----:R-:W-:Y:S05]  /*28e40*/  @!P0 BRA `(.L_x_940) ;  /* 0xfffffffc00f08947 */ /* 0x002fea000383ffff */
[----:B------:R-:W-:Y:S05]  /*28e50*/  BRA `(.L_x_1086) ;  /* 0xffffff9c00fc7947 */ /* 0x000fea000383ffff */
.L_x_944:
[----:B------:R0:W5:Y:S01]  /*28e60*/  LDL.LU R9, [R1+0x50] ;  /* 0x0000500001097983 */ /* 0x0001620000300800 */
[----:B------:R-:W-:Y:S01]  /*28e70*/  MOV R13, R3 ;  /* 0x00000003000d7202 */ /* 0x000fe20000000f00 */
[----:B------:R-:W-:Y:S01]  /*28e80*/  IMAD.MOV.U32 R12, RZ, RZ, RZ ;  /* 0x000000ffff0c7224 */ /* 0x000fe200078e00ff */
[----:B------:R-:W-:Y:S01]  /*28e90*/  MOV R15, 0xffffffff ;  /* 0xffffffff000f7802 */ /* 0x000fe20000000f00 */
[----:B------:R-:W-:-:S07]  /*28ea0*/  IMAD.MOV.U32 R11, RZ, RZ, 0x181f ;  /* 0x0000181fff0b7424 */ /* 0x000fce00078e00ff */
[----:B0----5:R-:W-:Y:S05]  /*28eb0*/  WARPSYNC.COLLECTIVE R15, `(.L_x_1087) ;  /* 0x000000000f087348 */ /* 0x021fea0003c00000 */
[----:B------:R1:W2:Y:S02]  /*28ec0*/  SHFL.IDX P6, R14, R13, R12, R11 ;  /* 0x0000000c0d0e7389 */ /* 0x0002a400000c000b */
[----:B012--5:R-:W-:Y:S01]  /*28ed0*/  ENDCOLLECTIVE ;  /* 0x000000000000791b */ /* 0x027fe20003800000 */
.L_x_1087:
[----:B------:R-:W-:Y:S02]  /*28ee0*/  IMAD.MOV.U32 R13, RZ, RZ, R4 ;  /* 0x000000ffff0d7224 */ /* 0x000fe400078e0004 */
[----:B------:R-:W-:-:S07]  /*28ef0*/  IMAD.MOV.U32 R6, RZ, RZ, R14 ;  /* 0x000000ffff067224 */ /* 0x000fce00078e000e */
[----:B------:R-:W-:Y:S05]  /*28f00*/  WARPSYNC.COLLECTIVE R15, `(.L_x_1088) ;  /* 0x000000000f087348 */ /* 0x000fea0003c00000 */
[----:B------:R0:W1:Y:S02]  /*28f10*/  SHFL.IDX P6, R14, R13, R12, R11 ;  /* 0x0000000c0d0e7389 */ /* 0x00006400000c000b */
[----:B01----:R-:W-:Y:S01]  /*28f20*/  ENDCOLLECTIVE ;  /* 0x000000000000791b */ /* 0x003fe20003800000 */
.L_x_1088:
[----:B------:R-:W-:Y:S02]  /*28f30*/  IMAD.IADD R0, R10, 0x1, R17 ;  /* 0x000000010a007824 */ /* 0x000fe400078e0211 */
[----:B------:R-:W-:Y:S02]  /*28f40*/  IMAD R2, R9, R7, RZ ;  /* 0x0000000709027224 */ /* 0x000fe400078e02ff */
[----:B------:R-:W2:Y:S01]  /*28f50*/  LDL R9, [R1+0x2c] ;  /* 0x00002c0001097983 */ /* 0x000ea20000100800 */
[----:B------:R-:W-:Y:S01]  /*28f60*/  MOV R7, R14 ;  /* 0x0000000e00077202 */ /* 0x000fe20000000f00 */
[----:B------:R-:W-:Y:S01]  /*28f70*/  ULDC.64 UR4, c[0x0][0x208] ;  /* 0x0000820000047ab9 */ /* 0x000fe20000000a00 */
[C---:B------:R-:W-:Y:S01]  /*28f80*/  ISETP.GE.AND P2, PT, R0.reuse, R2, PT ;  /* 0x000000020000720c */ /* 0x040fe20003f46270 */
[----:B------:R-:W-:Y:S01]  /*28f90*/  IMAD.MOV.U32 R13, RZ, RZ, R3 ;  /* 0x000000ffff0d7224 */ /* 0x000fe200078e0003 */
[----:B------:R-:W-:Y:S01]  /*28fa0*/  IADD3 R5, R0, 0x10, RZ ;  /* 0x0000001000057810 */ /* 0x000fe20007ffe0ff */
[----:B------:R-:W-:-:S10]  /*28fb0*/  IMAD.MOV.U32 R12, RZ, RZ, 0x1 ;  /* 0x00000001ff0c7424 */ /* 0x000fd400078e00ff */
        /* <DEDUP_REMOVED lines=8> */
[----:B--2---:R0:W-:Y:S04]  /*29040*/  @!P2 LDGSTS.E.BYPASS.LTC128B.128 [R9+0x14400], desc[UR4][R6.64], !P4 ;  /* 0x144000000609afae */ /* 0x0041e8000e101d44 */
[----:B------:R0:W-:Y:S04]  /*29050*/  @!P2 LDGSTS.E.BYPASS.LTC128B.128 [R9+0x18400], desc[UR4][R6.64+0x80], !P3 ;  /* 0x184000800609afae */ /* 0x0001e8000d901d44 */
[----:B------:R0:W-:Y:S04]  /*29060*/  @!P2 LDGSTS.E.BYPASS.LTC128B.128 [R9+0x1c400], desc[UR4][R6.64+0x100], !P0 ;  /* 0x1c4001000609afae */ /* 0x0001e8000c101d44 */
[----:B------:R0:W-:Y:S01]  /*29070*/  @!P2 LDGSTS.E.BYPASS.LTC128B.128 [R9+0x20400], desc[UR4][R6.64+0x180], !P1 ;  /* 0x204001800609afae */ /* 0x0001e2000c901d44 */
[----:B------:R-:W-:-:S13]  /*29080*/  ISETP.GE.AND P2, PT, R5, R2, PT ;  /* 0x000000020500720c */ /* 0x000fda0003f46270 */
[----:B0-----:R-:W-:Y:S05]  /*29090*/  WARPSYNC.COLLECTIVE R15, `(.L_x_1089) ;  /* 0x000000000f087348 */ /* 0x001fea0003c00000 */
[----:B------:R1:W2:Y:S02]  /*290a0*/  SHFL.IDX P6, R14, R13, R12, R11 ;  /* 0x0000000c0d0e7389 */ /* 0x0002a400000c000b */
[----:B012---:R-:W-:Y:S01]  /*290b0*/  ENDCOLLECTIVE ;  /* 0x000000000000791b */ /* 0x007fe20003800000 */
.L_x_1089:
[----:B------:R-:W-:Y:S01]  /*290c0*/  IMAD.MOV.U32 R13, RZ, RZ, R4 ;  /* 0x000000ffff0d7224 */ /* 0x000fe200078e0004 */
[----:B------:R-:W-:-:S07]  /*290d0*/  MOV R7, R14 ;  /* 0x0000000e00077202 */ /* 0x000fce0000000f00 */
[----:B------:R-:W-:Y:S05]  /*290e0*/  WARPSYNC.COLLECTIVE R15, `(.L_x_1090) ;  /* 0x000000000f087348 */ /* 0x000fea0003c00000 */
[----:B------:R0:W1:Y:S02]  /*290f0*/  SHFL.IDX P6, R14, R13, R12, R11 ;  /* 0x0000000c0d0e7389 */ /* 0x00006400000c000b */
[----:B01----:R-:W-:Y:S01]  /*29100*/  ENDCOLLECTIVE ;  /* 0x000000000000791b */ /* 0x003fe20003800000 */
.L_x_1090:
[----:B------:R-:W-:Y:S01]  /*29110*/  ULDC.64 UR4, c[0x0][0x208] ;  /* 0x0000820000047ab9 */ /* 0x000fe20000000a00 */
[----:B------:R-:W-:Y:S02]  /*29120*/  IMAD.MOV.U32 R13, RZ, RZ, R3 ;  /* 0x000000ffff0d7224 */ /* 0x000fe400078e0003 */
[----:B------:R-:W-:Y:S02]  /*29130*/  IMAD.MOV.U32 R12, RZ, RZ, 0x2 ;  /* 0x00000002ff0c7424 */ /* 0x000fe400078e00ff */
[----:B------:R-:W-:-:S05]  /*29140*/  IMAD.MOV.U32 R5, RZ, RZ, R14 ;  /* 0x000000ffff057224 */ /* 0x000fca00078e000e */
[----:B------:R-:W-:-:S04]  /*29150*/  @!P2 LEA R5, P5, R8, R5, 0x1 ;  /* 0x000000050805a211 */ /* 0x000fc800078a08ff */
[----:B------:R-:W-:-:S05]  /*29160*/  @!P2 IADD3.X R6, RZ, R7, RZ, P5, !PT ;  /* 0x00000007ff06a210 */ /* 0x000fca0002ffe4ff */
[----:B------:R-:W-:Y:S02]  /*29170*/  @!P2 IMAD.MOV.U32 R7, RZ, RZ, R6 ;  /* 0x000000ffff07a224 */ /* 0x000fe400078e0006 */
[----:B------:R-:W-:Y:S01]  /*29180*/  @!P2 IMAD.MOV.U32 R6, RZ, RZ, R5 ;  /* 0x000000ffff06a224 */ /* 0x000fe200078e0005 */
[----:B------:R-:W-:-:S04]  /*29190*/  IADD3 R5, R0, 0x20, RZ ;  /* 0x0000002000057810 */ /* 0x000fc80007ffe0ff */
        /* <DEDUP_REMOVED lines=11> */
.L_x_1091:
[----:B------:R-:W-:Y:S01]  /*29250*/  IMAD.MOV.U32 R13, RZ, RZ, R4 ;  /* 0x000000ffff0d7224 */ /* 0x000fe200078e0004 */
[----:B------:R-:W-:-:S07]  /*29260*/  MOV R7, R14 ;  /* 0x0000000e00077202 */ /* 0x000fce0000000f00 */
[----:B------:R-:W-:Y:S05]  /*29270*/  WARPSYNC.COLLECTIVE R15, `(.L_x_1092) ;  /* 0x000000000f087348 */ /* 0x000fea0003c00000 */
[----:B------:R0:W1:Y:S02]  /*29280*/  SHFL.IDX P6, R14, R13, R12, R11 ;  /* 0x0000000c0d0e7389 */ /* 0x00006400000c000b */
[----:B01----:R-:W-:Y:S01]  /*29290*/  ENDCOLLECTIVE ;  /* 0x000000000000791b */ /* 0x003fe20003800000 */
.L_x_1092:
        /* <DEDUP_REMOVED lines=20> */
.L_x_1093:
[----:B------:R-:W-:Y:S01]  /*293e0*/  IMAD.MOV.U32 R13, RZ, RZ, R4 ;  /* 0x000000ffff0d7224 */ /* 0x000fe200078e0004 */
[----:B------:R-:W-:-:S07]  /*293f0*/  MOV R7, R14 ;  /* 0x0000000e00077202 */ /* 0x000fce0000000f00 */
[----:B------:R-:W-:Y:S05]  /*29400*/  WARPSYNC.COLLECTIVE R15, `(.L_x_1094) ;  /* 0x000000000f087348 */ /* 0x000fea0003c00000 */
[----:B------:R0:W1:Y:S02]  /*29410*/  SHFL.IDX P6, R14, R13, R12, R11 ;  /* 0x0000000c0d0e7389 */ /* 0x00006400000c000b */
[----:B01----:R-:W-:Y:S01]  /*29420*/  ENDCOLLECTIVE ;  /* 0x000000000000791b */ /* 0x003fe20003800000 */
.L_x_1094:
        /* <DEDUP_REMOVED lines=20> */
.L_x_1095:
[----:B------:R-:W-:Y:S01]  /*29570*/  IMAD.MOV.U32 R13, RZ, RZ, R4 ;  /* 0x000000ffff0d7224 */ /* 0x000fe200078e0004 */
[----:B------:R-:W-:-:S07]  /*29580*/  MOV R7, R14 ;  /* 0x0000000e00077202 */ /* 0x000fce0000000f00 */
[----:B------:R-:W-:Y:S05]  /*29590*/  WARPSYNC.COLLECTIVE R15, `(.L_x_1096) ;  /* 0x000000000f087348 */ /* 0x000fea0003c00000 */
[----:B------:R0:W1:Y:S02]  /*295a0*/  SHFL.IDX P6, R14, R13, R12, R11 ;  /* 0x0000000c0d0e7389 */ /* 0x00006400000c000b */
[----:B01----:R-:W-:Y:S01]  /*295b0*/  ENDCOLLECTIVE ;  /* 0x000000000000791b */ /* 0x003fe20003800000 */
.L_x_1096:
        /* <DEDUP_REMOVED lines=20> */
.L_x_1097:
[----:B------:R-:W-:Y:S01]  /*29700*/  IMAD.MOV.U32 R13, RZ, RZ, R4 ;  /* 0x000000ffff0d7224 */ /* 0x000fe200078e0004 */
[----:B------:R-:W-:-:S07]  /*29710*/  MOV R7, R14 ;  /* 0x0000000e00077202 */ /* 0x000fce0000000f00 */
[----:B------:R-:W-:Y:S05]  /*29720*/  WARPSYNC.COLLECTIVE R15, `(.L_x_1098) ;  /* 0x000000000f087348 */ /* 0x000fea0003c00000 */
[----:B------:R0:W1:Y:S02]  /*29730*/  SHFL.IDX P6, R14, R13, R12, R11 ;  /* 0x0000000c0d0e7389 */ /* 0x00006400000c000b */
[----:B01----:R-:W-:Y:S01]  /*29740*/  ENDCOLLECTIVE ;  /* 0x000000000000791b */ /* 0x003fe20003800000 */
.L_x_1098:
        /* <DEDUP_REMOVED lines=20> */
.L_x_1099:
[----:B------:R-:W-:Y:S01]  /*29890*/  IMAD.MOV.U32 R13, RZ, RZ, R4 ;  /* 0x000000ffff0d7224 */ /* 0x000fe200078e0004 */
[----:B------:R-:W-:-:S07]  /*298a0*/  MOV R7, R14 ;  /* 0x0000000e00077202 */ /* 0x000fce0000000f00 */
[----:B------:R-:W-:Y:S05]  /*298b0*/  WARPSYNC.COLLECTIVE R15, `(.L_x_1100) ;  /* 0x000000000f087348 */ /* 0x000fea0003c00000 */
[----:B------:R0:W1:Y:S02]  /*298c0*/  SHFL.IDX P6, R14, R13, R12, R11 ;  /* 0x0000000c0d0e7389 */ /* 0x00006400000c000b */
[----:B01----:R-:W-:Y:S01]  /*298d0*/  ENDCOLLECTIVE ;  /* 0x000000000000791b */ /* 0x003fe20003800000 */
.L_x_1100:
[----:B------:R-:W-:Y:S01]  /*298e0*/  ULDC.64 UR4, c[0x0][0x208] ;  /* 0x0000820000047ab9 */ /* 0x000fe20000000a00 */
[----:B------:R-:W-:Y:S01]  /*298f0*/  MOV R13, R3 ;  /* 0x00000003000d7202 */ /* 0x000fe20000000f00 */
[----:B------:R-:W-:Y:S02]  /*29900*/  IMAD.MOV.U32 R12, RZ, RZ, 0x7 ;  /* 0x00000007ff0c7424 */ /* 0x000fe400078e00ff */
[----:B------:R-:W-:-:S05]  /*29910*/  IMAD.MOV.U32 R5, RZ, RZ, R14 ;  /* 0x000000ffff057224 */ /* 0x000fca00078e000e */
[----:B------:R-:W-:-:S04]  /*29920*/  @!P2 LEA R5, P5, R8, R5, 0x1 ;  /* 0x000000050805a211 */ /* 0x000fc800078a08ff */
[----:B------:R-:W-:-:S05]  /*29930*/  @!P2 IADD3.X R6, RZ, R7, RZ, P5, !PT ;  /* 0x00000007ff06a210 */ /* 0x000fca0002ffe4ff */
        /* <DEDUP_REMOVED lines=12> */
.L_x_1101:
[----:B------:R-:W-:Y:S01]  /*29a00*/  MOV R13, R4 ;  /* 0x00000004000d7202 */ /* 0x000fe20000000f00 */
[----:B------:R-:W-:-:S07]  /*29a10*/  IMAD.MOV.U32 R5, RZ, RZ, R14 ;  /* 0x000000ffff057224 */ /* 0x000fce00078e000e */
[----:B------:R-:W-:Y:S05]  /*29a20*/  WARPSYNC.COLLECTIVE R15, `(.L_x_1102) ;  /* 0x000000000f087348 */ /* 0x000fea0003c00000 */
[----:B------:R0:W1:Y:S02]  /*29a30*/  SHFL.IDX P6, R14, R13, R12, R11 ;  /* 0x0000000c0d0e7389 */ /* 0x00006400000c000b */
[----:B01----:R-:W-:Y:S01]  /*29a40*/  ENDCOLLECTIVE ;  /* 0x000000000000791b */ /* 0x003fe20003800000 */
.L_x_1102:
[----:B------:R-:W-:Y:S01]  /*29a50*/  IMAD.MOV.U32 R3, RZ, RZ, R14 ;  /* 0x000000ffff037224 */ /* 0x000fe200078e000e */
[----:B------:R-:W-:Y:S06]  /*29a60*/  BRA `(.L_x_1103) ;  /* 0xffffffa000ec7947 */ /* 0x000fec000383ffff */
.L_x_949:
[----:B0-----:R-:W2:Y:S02]  /*29a70*/  LDL R2, [R1+0x4] ;  /* 0x0000040001027983 */ /* 0x001ea40000100800 */
[----:B--2---:R0:W2:Y:S02]  /*29a80*/  SYNCS.PHASECHK.TRANS64.TRYWAIT P0, [R2+URZ+0x38820], R0 ;  /* 0x03882000020075a7 */ /* 0x0040a4000800017f */
[----:B--2---:R-:W-:Y:S05]  /*29a90*/  @!P0 NANOSLEEP.SYNCS 0x989680 ;  /* 0x009896800000895d */ /* 0x004fea0003900000 */
[----:B------:R-:W2:Y:S02]  /*29aa0*/  @!P0 SYNCS.PHASECHK.TRANS64 P0, [R2+URZ+0x38820], R0 ;  /* 0x03882000020085a7 */ /* 0x000ea4000800007f */
[----:B--2---:R-:W-:Y:S05]  /*29ab0*/  @!P0 BRA `(.L_x_949) ;  /* 0xfffffffc00ec8947 */ /* 0x004fea000383ffff */
[----:B------:R-:W-:Y:S05]  /*29ac0*/  BRA `(.L_x_1104) ;  /* 0xffffffa4006c7947 */ /* 0x000fea000383ffff */
.L_x_958:
[----:B--2---:R2:W3:Y:S02]  /*29ad0*/  SYNCS.PHASECHK.TRANS64.TRYWAIT P0, [R3+URZ+0x38840], R2 ;  /* 0x03884002030075a7 */ /* 0x0044e4000800017f */
[----:B---3--:R-:W-:Y:S05]  /*29ae0*/  @!P0 NANOSLEEP.SYNCS 0x989680 ;  /* 0x009896800000895d */ /* 0x008fea0003900000 */
[----:B------:R-:W3:Y:S02]  /*29af0*/  @!P0 SYNCS.PHASECHK.TRANS64 P0, [R3+URZ+0x38840], R2 ;  /* 0x03884002030085a7 */ /* 0x000ee4000800007f */
[----:B---3--:R-:W-:Y:S05]  /*29b00*/  @!P0 BRA `(.L_x_958) ;  /* 0xfffffffc00f08947 */ /* 0x008fea000383ffff */
[----:B------:R-:W-:Y:S05]  /*29b10*/  BRA `(.L_x_1105) ;  /* 0xffffffa8003c7947 */ /* 0x000fea000383ffff */
.L_x_966:
[----:B0-----:R0:W1:Y:S02]  /*29b20*/  SYNCS.PHASECHK.TRANS64.TRYWAIT P0, [R2+URZ+0x38860], R3 ;  /* 0x03886003020075a7 */ /* 0x001064000800017f */
[----:B-1----:R-:W-:Y:S05]  /*29b30*/  @!P0 NANOSLEEP.SYNCS 0x989680 ;  /* 0x009896800000895d */ /* 0x002fea0003900000 */
[----:B------:R-:W1:Y:S02]  /*29b40*/  @!P0 SYNCS.PHASECHK.TRANS64 P0, [R2+URZ+0x38860], R3 ;  /* 0x03886003020085a7 */ /* 0x000e64000800007f */
[----:B-1----:R-:W-:Y:S05]  /*29b50*/  @!P0 BRA `(.L_x_966) ;  /* 0xfffffffc00f08947 */ /* 0x002fea000383ffff */
[----:B------:R-:W-:Y:S05]  /*29b60*/  BRA `(.L_x_1106) ;  /* 0xffffffac00987947 */ /* 0x000fea000383ffff */
.L_x_978:
[----:B--2---:R2:W3:Y:S02]  /*29b70*/  SYNCS.PHASECHK.TRANS64.TRYWAIT P0, [R3+URZ+0x38840], R2 ;  /* 0x03884002030075a7 */ /* 0x0044e4000800017f */
[----:B---3--:R-:W-:Y:S05]  /*29b80*/  @!P0 NANOSLEEP.SYNCS 0x989680 ;  /* 0x009896800000895d */ /* 0x008fea0003900000 */
[----:B------:R-:W3:Y:S02]  /*29b90*/  @!P0 SYNCS.PHASECHK.TRANS64 P0, [R3+URZ+0x38840], R2 ;  /* 0x03884002030085a7 */ /* 0x000ee4000800007f */
[----:B---3--:R-:W-:Y:S05]  /*29ba0*/  @!P0 BRA `(.L_x_978) ;  /* 0xfffffffc00f08947 */ /* 0x008fea000383ffff */
[----:B------:R-:W-:Y:S05]  /*29bb0*/  BRA `(.L_x_1107) ;  /* 0xffffffb400cc7947 */ /* 0x000fea000383ffff */
.L_x_986:
[----:B-1----:R1:W2:Y:S02]  /*29bc0*/  SYNCS.PHASECHK.TRANS64.TRYWAIT P0, [R2+URZ+0x38860], R3 ;  /* 0x03886003020075a7 */ /* 0x0022a4000800017f */
[----:B--2---:R-:W-:Y:S05]  /*29bd0*/  @!P0 NANOSLEEP.SYNCS 0x989680 ;  /* 0x009896800000895d */ /* 0x004fea0003900000 */
[----:B------:R-:W2:Y:S02]  /*29be0*/  @!P0 SYNCS.PHASECHK.TRANS64 P0, [R2+URZ+0x38860], R3 ;  /* 0x03886003020085a7 */ /* 0x000ea4000800007f */
[----:B--2---:R-:W-:Y:S05]  /*29bf0*/  @!P0 BRA `(.L_x_986) ;  /* 0xfffffffc00f08947 */ /* 0x004fea000383ffff */
[----:B------:R-:W-:Y:S05]  /*29c00*/  BRA `(.L_x_1108) ;  /* 0xffffffbc00287947 */ /* 0x000fea000383ffff */
.L_x_998:
[----:B---3--:R3:W4:Y:S02]  /*29c10*/  SYNCS.PHASECHK.TRANS64.TRYWAIT P0, [R3+URZ+0x38840], R2 ;  /* 0x03884002030075a7 */ /* 0x008724000800017f */
[----:B----4-:R-:W-:Y:S05]  /*29c20*/  @!P0 NANOSLEEP.SYNCS 0x989680 ;  /* 0x009896800000895d */ /* 0x010fea0003900000 */
[----:B------:R-:W4:Y:S02]  /*29c30*/  @!P0 SYNCS.PHASECHK.TRANS64 P0, [R3+URZ+0x38840], R2 ;  /* 0x03884002030085a7 */ /* 0x000f24000800007f */
[----:B----4-:R-:W-:Y:S05]  /*29c40*/  @!P0 BRA `(.L_x_998) ;  /* 0xfffffffc00f08947 */ /* 0x010fea000383ffff */
[----:B------:R-:W-:Y:S05]  /*29c50*/  BRA `(.L_x_1109) ;  /* 0xffffffc400307947 */ /* 0x000fea000383ffff */
.L_x_1006:
[----:B-1----:R1:W2:Y:S02]  /*29c60*/  SYNCS.PHASECHK.TRANS64.TRYWAIT P0, [R2+URZ+0x38860], R5 ;  /* 0x03886005020075a7 */ /* 0x0022a4000800017f */
[----:B--2---:R-:W-:Y:S05]  /*29c70*/  @!P0 NANOSLEEP.SYNCS 0x989680 ;  /* 0x009896800000895d */ /* 0x004fea0003900000 */
[----:B------:R-:W2:Y:S02]  /*29c80*/  @!P0 SYNCS.PHASECHK.TRANS64 P0, [R2+URZ+0x38860], R5 ;  /* 0x03886005020085a7 */ /* 0x000ea4000800007f */
[----:B--2---:R-:W-:Y:S05]  /*29c90*/  @!P0 BRA `(.L_x_1006) ;  /* 0xfffffffc00f08947 */ /* 0x004fea000383ffff */
[----:B------:R-:W-:Y:S05]  /*29ca0*/  BRA `(.L_x_1110) ;  /* 0xffffffc800887947 */ /* 0x000fea000383ffff */
.L_x_1020:
[----:B0-----:R0:W2:Y:S02]  /*29cb0*/  SYNCS.PHASECHK.TRANS64.TRYWAIT P0, [R2+URZ+0x38860], R0 ;  /* 0x03886000020075a7 */ /* 0x0010a4000800017f */
[----:B--2---:R-:W-:Y:S05]  /*29cc0*/  @!P0 NANOSLEEP.SYNCS 0x989680 ;  /* 0x009896800000895d */ /* 0x004fea0003900000 */
[----:B------:R-:W2:Y:S02]  /*29cd0*/  @!P0 SYNCS.PHASECHK.TRANS64 P0, [R2+URZ+0x38860], R0 ;  /* 0x03886000020085a7 */ /* 0x000ea4000800007f */
[----:B--2---:R-:W-:Y:S05]  /*29ce0*/  @!P0 BRA `(.L_x_1020) ;  /* 0xfffffffc00f08947 */ /* 0x004fea000383ffff */
[----:B------:R-:W-:Y:S05]  /*29cf0*/  BRA `(.L_x_1111) ;  /* 0xffffffd000707947 */ /* 0x000fea000383ffff */
.L_x_1030:
[----:B------:R-:W-:Y:S01]  /*29d00*/  BSSY B0, `(.L_x_1112) ;  /* 0x0000008000007945 */ /* 0x000fe20003800000 */
[----:B------:R-:W-:Y:S01]  /*29d10*/  IMAD.MOV.U32 R13, RZ, RZ, R16 ;  /* 0x000000ffff0d7224 */ /* 0x000fe200078e0010 */
[----:B------:R-:W-:Y:S01]  /*29d20*/  MOV R12, RZ ;  /* 0x000000ff000c7202 */ /* 0x000fe20000000f00 */
[----:B------:R-:W-:Y:S02]  /*29d30*/  IMAD.MOV.U32 R11, RZ, RZ, 0x1f ;  /* 0x0000001fff0b7424 */ /* 0x000fe400078e00ff */
[----:B------:R-:W-:-:S07]  /*29d40*/  IMAD.MOV.U32 R15, RZ, RZ, -0x1 ;  /* 0xffffffffff0f7424 */ /* 0x000fce00078e00ff */
[----:B01--4-:R-:W-:Y:S05]  /*29d50*/  WARPSYNC.COLLECTIVE R15, `(.L_x_1113) ;  /* 0x000000000f087348 */ /* 0x013fea0003c00000 */
[----:B------:R2:W3:Y:S02]  /*29d60*/  SHFL.IDX P6, R14, R13, R12, R11 ;  /* 0x0000000c0d0e7389 */ /* 0x0004e400000c000b */
[----:B01234-:R-:W-:Y:S01]  /*29d70*/  ENDCOLLECTIVE ;  /* 0x000000000000791b */ /* 0x01ffe20003800000 */
.L_x_1113:
[----:B------:R-:W-:Y:S05]  /*29d80*/  BSYNC B0 ;  /* 0x0000000000007941 */ /* 0x000fea0003800000 */
.L_x_1112:
[----:B------:R-:W-:Y:S01]  /*29d90*/  IMAD.MOV.U32 R13, RZ, RZ, R16 ;  /* 0x000000ffff0d7224 */ /* 0x000fe200078e0010 */
[----:B------:R-:W-:Y:S01]  /*29da0*/  MOV R11, 0x1f ;  /* 0x0000001f000b7802 */ /* 0x000fe20000000f00 */
[----:B------:R-:W-:Y:S01]  /*29db0*/  IMAD.MOV.U32 R12, RZ, RZ, 0x1 ;  /* 0x00000001ff0c7424 */ /* 0x000fe200078e00ff */
[----:B------:R-:W-:Y:S01]  /*29dc0*/  MOV R0, R14 ;  /* 0x0000000e00007202 */ /* 0x000fe20000000f00 */
[----:B------:R-:W-:Y:S01]  /*29dd0*/  IMAD.MOV.U32 R15, RZ, RZ, -0x1 ;  /* 0xffffffffff0f7424 */ /* 0x000fe200078e00ff */
[----:B------:R-:W-:Y:S02]  /*29de0*/  IADD3 R5, R19, R7, RZ ;  /* 0x0000000713057210 */ /* 0x000fe40007ffe0ff */
[----:B------:R-:W-:-:S13]  /*29df0*/  LOP3.LUT P1, RZ, R8, 0x1, RZ, 0xc0, !PT ;  /* 0x0000000108ff7812 */ /* 0x000fda000782c0ff */
[----:B------:R-:W-:Y:S05]  /*29e00*/  WARPSYNC.COLLECTIVE R15, `(.L_x_1114) ;  /* 0x000000000f087348 */ /* 0x000fea0003c00000 */
[----:B------:R0:W1:Y:S02]  /*29e10*/  SHFL.IDX P6, R14, R13, R12, R11 ;  /* 0x0000000c0d0e7389 */ /* 0x00006400000c000b */
[----:B01----:R-:W-:Y:S01]  /*29e20*/  ENDCOLLECTIVE ;  /* 0x000000000000791b */ /* 0x003fe20003800000 */
.L_x_1114:
        /* <DEDUP_REMOVED lines=9> */
[C---:B------:R-:W-:Y:S01]  /*29ec0*/  ISETP.GE.U32.AND P3, PT, R7.reuse, 0x10, PT ;  /* 0x000000100700780c */ /* 0x040fe20003f66070 */
[----:B0-----:R-:W-:Y:S02]  /*29ed0*/  IMAD.MOV.U32 R2, RZ, RZ, RZ ;  /* 0x000000ffff027224 */ /* 0x001fe400078e00ff */
[----:B--2---:R-:W-:Y:S01]  /*29ee0*/  @!P0 IMAD.MOV.U32 R2, RZ, RZ, R3 ;  /* 0x000000ffff028224 */ /* 0x004fe200078e0003 */
[----:B------:R-:W-:-:S04]  /*29ef0*/  ISETP.GE.U32.AND P0, PT, R7, 0x2, PT ;  /* 0x000000020700780c */ /* 0x000fc80003f06070 */
[----:B------:R-:W-:-:S09]  /*29f00*/  MOV R13, R2 ;  /* 0x00000002000d7202 */ /* 0x000fd20000000f00 */
[----:B------:R-:W-:Y:S05]  /*29f10*/  WARPSYNC.COLLECTIVE R15, `(.L_x_1115) ;  /* 0x000000000f087348 */ /* 0x000fea0003c00000 */
[----:B------:R0:W1:Y:S02]  /*29f20*/  SHFL.UP P6, R14, R13, R12, R11 ;  /* 0x0400000c0d0e7389 */ /* 0x00006400000c000b */
[----:B01----:R-:W-:Y:S01]  /*29f30*/  ENDCOLLECTIVE ;  /* 0x000000000000791b */ /* 0x003fe20003800000 */
.L_x_1115:
[----:B------:R-:W-:Y:S02]  /*29f40*/  IMAD.MOV.U32 R12, RZ, RZ, 0x2 ;  /* 0x00000002ff0c7424 */ /* 0x000fe400078e00ff */
[----:B------:R-:W-:-:S05]  /*29f50*/  IMAD.MOV.U32 R3, RZ, RZ, R14 ;  /* 0x000000ffff037224 */ /* 0x000fca00078e000e */
[----:B------:R-:W-:Y:S02]  /*29f60*/  SEL R3, R3, RZ, P1 ;  /* 0x000000ff03037207 */ /* 0x000fe40000800000 */
[----:B------:R-:W-:Y:S02]  /*29f70*/  ISETP.GE.U32.AND P1, PT, R7, 0x4, PT ;  /* 0x000000040700780c */ /* 0x000fe40003f26070 */
[----:B------:R-:W-:-:S05]  /*29f80*/  IADD3 R3, R2, R3, RZ ;  /* 0x0000000302037210 */ /* 0x000fca0007ffe0ff */
[----:B------:R-:W-:-:S07]  /*29f90*/  IMAD.MOV.U32 R13, RZ, RZ, R3 ;  /* 0x000000ffff0d7224 */ /* 0x000fce00078e0003 */
[----:B------:R-:W-:Y:S05]  /*29fa0*/  WARPSYNC.COLLECTIVE R15, `(.L_x_1116) ;  /* 0x000000000f087348 */ /* 0x000fea0003c00000 */
[----:B------:R0:W1:Y:S02]  /*29fb0*/  SHFL.UP P6, R14, R13, R12, R11 ;  /* 0x0400000c0d0e7389 */ /* 0x00006400000c000b */
[----:B01----:R-:W-:Y:S01]  /*29fc0*/  ENDCOLLECTIVE ;  /* 0x000000000000791b */ /* 0x003fe20003800000 */
.L_x_1116:
[----:B------:R-:W-:Y:S02]  /*29fd0*/  MOV R12, 0x4 ;  /* 0x00000004000c7802 */ /* 0x000fe40000000f00 */
[----:B------:R-:W-:-:S04]  /*29fe0*/  MOV R5, R14 ;  /* 0x0000000e00057202 */ /* 0x000fc80000000f00 */
[----:B------:R-:W-:-:S05]  /*29ff0*/  SEL R5, R5, RZ, P0 ;  /* 0x000000ff05057207 */ /* 0x000fca0000000000 */
[----:B------:R-:W-:-:S04]  /*2a000*/  IMAD.IADD R3, R3, 0x1, R5 ;  /* 0x0000000103037824 */ /* 0x000fc800078e0205 */
[----:B------:R-:W-:-:S07]  /*2a010*/  IMAD.MOV.U32 R13, RZ, RZ, R3 ;  /* 0x000000ffff0d7224 */ /* 0x000fce00078e0003 */
[----:B------:R-:W-:Y:S05]  /*2a020*/  WARPSYNC.COLLECTIVE R15, `(.L_x_1117) ;  /* 0x000000000f087348 */ /* 0x000fea0003c00000 */
[----:B------:R0:W1:Y:S02]  /*2a030*/  SHFL.UP P6, R14, R13, R12, R11 ;  /* 0x0400000c0d0e7389 */ /* 0x00006400000c000b */
[----:B01----:R-:W-:Y:S01]  /*2a040*/  ENDCOLLECTIVE ;  /* 0x000000000000791b */ /* 0x003fe20003800000 */
.L_x_1117:
[----:B------:R-:W-:Y:S02]  /*2a050*/  IMAD.MOV.U32 R12, RZ, RZ, 0x8 ;  /* 0x00000008ff0c7424 */ /* 0x000fe400078e00ff */
[----:B------:R-:W-:-:S05]  /*2a060*/  IMAD.MOV.U32 R5, RZ, RZ, R14 ;  /* 0x000000ffff057224 */ /* 0x000fca00078e000e */
[----:B------:R-:W-:-:S05]  /*2a070*/  SEL R5, R5, RZ, P1 ;  /* 0x000000ff05057207 */ /* 0x000fca0000800000 */
[----:B------:R-:W-:-:S05]  /*2a080*/  IMAD.IADD R3, R3, 0x1, R5 ;  /* 0x0000000103037824 */ /* 0x000fca00078e0205 */
[----:B------:R-:W-:-:S07]  /*2a090*/  MOV R13, R3 ;  /* 0x00000003000d7202 */ /* 0x000fce0000000f00 */
[----:B------:R-:W-:Y:S05]  /*2a0a0*/  WARPSYNC.COLLECTIVE R15, `(.L_x_1118) ;  /* 0x000000000f087348 */ /* 0x000fea0003c00000 */
[----:B------:R0:W1:Y:S02]  /*2a0b0*/  SHFL.UP P6, R14, R13, R12, R11 ;  /* 0x0400000c0d0e7389 */ /* 0x00006400000c000b */
[----:B01----:R-:W-:Y:S01]  /*2a0c0*/  ENDCOLLECTIVE ;  /* 0x000000000000791b */ /* 0x003fe20003800000 */
.L_x_1118:
[----:B------:R-:W-:Y:S02]  /*2a0d0*/  IMAD.MOV.U32 R12, RZ, RZ, 0x10 ;  /* 0x00000010ff0c7424 */ /* 0x000fe400078e00ff */
[----:B------:R-:W-:-:S05]  /*2a0e0*/  IMAD.MOV.U32 R5, RZ, RZ, R14 ;  /* 0x000000ffff057224 */ /* 0x000fca00078e000e */
[----:B------:R-:W-:-:S04]  /*2a0f0*/  SEL R5, R5, RZ, P2 ;  /* 0x000000ff05057207 */ /* 0x000fc80001000000 */
[----:B------:R-:W-:-:S05]  /*2a100*/  IADD3 R3, R3, R5, RZ ;  /* 0x0000000503037210 */ /* 0x000fca0007ffe0ff */
[----:B------:R-:W-:-:S07]  /*2a110*/  IMAD.MOV.U32 R13, RZ, RZ, R3 ;  /* 0x000000ffff0d7224 */ /* 0x000fce00078e0003 */
[----:B------:R-:W-:Y:S05]  /*2a120*/  WARPSYNC.COLLECTIVE R15, `(.L_x_1119) ;  /* 0x000000000f087348 */ /* 0x000fea0003c00000 */
[----:B------:R0:W1:Y:S02]  /*2a130*/  SHFL.UP P6, R14, R13, R12, R11 ;  /* 0x0400000c0d0e7389 */ /* 0x00006400000c000b */
[----:B01----:R-:W-:Y:S01]  /*2a140*/  ENDCOLLECTIVE ;  /* 0x000000000000791b */ /* 0x003fe20003800000 */
.L_x_1119:
[----:B------:R-:W-:Y:S01]  /*2a150*/  MOV R12, 0x1f ;  /* 0x0000001f000c7802 */ /* 0x000fe20000000f00 */
[----:B------:R-:W-:Y:S01]  /*2a160*/  IMAD.MOV.U32 R11, RZ, RZ, 0x1f ;  /* 0x0000001fff0b7424 */ /* 0x000fe200078e00ff */
[----:B------:R-:W-:-:S04]  /*2a170*/  MOV R5, R14 ;  /* 0x0000000e00057202 */ /* 0x000fc80000000f00 */
[----:B------:R-:W-:-:S05]  /*2a180*/  SEL R5, R5, RZ, P3 ;  /* 0x000000ff05057207 */ /* 0x000fca0001800000 */
[----:B------:R-:W-:-:S04]  /*2a190*/  IMAD.IADD R5, R3, 0x1, R5 ;  /* 0x0000000103057824 */ /* 0x000fc800078e0205 */
[----:B------:R-:W-:-:S07]  /*2a1a0*/  IMAD.MOV.U32 R13, RZ, RZ, R5 ;  /* 0x000000ffff0d7224 */ /* 0x000fce00078e0005 */
[----:B------:R-:W-:Y:S05]  /*2a1b0*/  WARPSYNC.COLLECTIVE R15, `(.L_x_1120) ;  /* 0x000000000f087348 */ /* 0x000fea0003c00000 */
[----:B------:R0:W1:Y:S02]  /*2a1c0*/  SHFL.IDX P6, R14, R13, R12, R11 ;  /* 0x0000000c0d0e7389 */ /* 0x00006400000c000b */
[----:B01----:R-:W-:Y:S01]  /*2a1d0*/  ENDCOLLECTIVE ;  /* 0x000000000000791b */ /* 0x003fe20003800000 */
.L_x_1120:
[----:B------:R-:W-:Y:S01]  /*2a1e0*/  IMAD.MOV.U32 R6, RZ, RZ, R14 ;  /* 0x000000ffff067224 */ /* 0x000fe200078e000e */
[----:B------:R-:W-:Y:S06]  /*2a1f0*/  BRA `(.L_x_1121) ;  /* 0xffffffd400887947 */ /* 0x000fec000383ffff */
.L_x_1035:
[----:B------:R-:W-:Y:S01]  /*2a200*/  BSSY B0, `(.L_x_1122) ;  /* 0x0000008000007945 */ /* 0x000fe20003800000 */
[----:B-----5:R-:W-:Y:S01]  /*2a210*/  MOV R13, R2 ;  /* 0x00000002000d7202 */ /* 0x020fe20000000f00 */
[----:B------:R-:W-:Y:S01]  /*2a220*/  IMAD.MOV.U32 R12, RZ, RZ, 0x1 ;  /* 0x00000001ff0c7424 */ /* 0x000fe200078e00ff */
[----:B------:R-:W-:Y:S01]  /*2a230*/  MOV R15, 0xffffffff ;  /* 0xffffffff000f7802 */ /* 0x000fe20000000f00 */
[----:B------:R-:W-:-:S07]  /*2a240*/  IMAD.MOV.U32 R11, RZ, RZ, RZ ;  /* 0x000000ffff0b7224 */ /* 0x000fce00078e00ff */
[----:B01--4-:R-:W-:Y:S05]  /*2a250*/  WARPSYNC.COLLECTIVE R15, `(.L_x_1123) ;  /* 0x000000000f087348 */ /* 0x013fea0003c00000 */
[----:B------:R2:W3:Y:S02]  /*2a260*/  SHFL.UP P6, R14, R13, R12, R11 ;  /* 0x0400000c0d0e7389 */ /* 0x0004e400000c000b */
[----:B01234-:R-:W-:Y:S01]  /*2a270*/  ENDCOLLECTIVE ;  /* 0x000000000000791b */ /* 0x01ffe20003800000 */
.L_x_1123:
[----:B------:R-:W-:Y:S05]  /*2a280*/  BSYNC B0 ;  /* 0x0000000000007941 */ /* 0x000fea0003800000 */
.L_x_1122:
[----:B------:R-:W2:Y:S01]  /*2a290*/  LDL R3, [R1+0x8] ;  /* 0x0000080001037983 */ /* 0x000ea20000100800 */
[----:B------:R-:W-:Y:S01]  /*2a2a0*/  IMAD.MOV.U32 R12, RZ, RZ, 0x2 ;  /* 0x00000002ff0c7424 */ /* 0x000fe200078e00ff */
[----:B------:R-:W-:Y:S01]  /*2a2b0*/  MOV R15, 0xffffffff ;  /* 0xffffffff000f7802 */ /* 0x000fe20000000f00 */
[----:B------:R-:W-:Y:S01]  /*2a2c0*/  IMAD.MOV.U32 R11, RZ, RZ, RZ ;  /* 0x000000ffff0b7224 */ /* 0x000fe200078e00ff */
[----:B--2---:R-:W-:Y:S01]  /*2a2d0*/  LOP3.LUT P4, RZ, R3, 0x1, RZ, 0xc0, !PT ;  /* 0x0000000103ff7812 */ /* 0x004fe2000788c0ff */
[----:B------:R-:W-:-:S05]  /*2a2e0*/  IMAD.MOV.U32 R3, RZ, RZ, R14 ;  /* 0x000000ffff037224 */ /* 0x000fca00078e000e */
[----:B------:R-:W-:-:S05]  /*2a2f0*/  SEL R3, R3, RZ, P4 ;  /* 0x000000ff03037207 */ /* 0x000fca0002000000 */
[----:B------:R-:W-:-:S05]  /*2a300*/  IMAD.IADD R3, R2, 0x1, R3 ;  /* 0x0000000102037824 */ /* 0x000fca00078e0203 */
[----:B------:R-:W-:-:S07]  /*2a310*/  MOV R13, R3 ;  /* 0x00000003000d7202 */ /* 0x000fce0000000f00 */
[----:B------:R-:W-:Y:S05]  /*2a320*/  WARPSYNC.COLLECTIVE R15, `(.L_x_1124) ;  /* 0x000000000f087348 */ /* 0x000fea0003c00000 */
[----:B------:R0:W1:Y:S02]  /*2a330*/  SHFL.UP P6, R14, R13, R12, R11 ;  /* 0x0400000c0d0e7389 */ /* 0x00006400000c000b */
[----:B01----:R-:W-:Y:S01]  /*2a340*/  ENDCOLLECTIVE ;  /* 0x000000000000791b */ /* 0x003fe20003800000 */
.L_x_1124:
        /* <DEDUP_REMOVED lines=8> */
.L_x_1125:
        /* <DEDUP_REMOVED lines=8> */
.L_x_1126:
        /* <DEDUP_REMOVED lines=8> */
.L_x_1127:
[----:B------:R-:W-:Y:S02]  /*2a4d0*/  IMAD.MOV.U32 R12, RZ, RZ, 0x1f ;  /* 0x0000001fff0c7424 */ /* 0x000fe400078e00ff */
[----:B------:R-:W-:Y:S02]  /*2a4e0*/  IMAD.MOV.U32 R11, RZ, RZ, 0x1f ;  /* 0x0000001fff0b7424 */ /* 0x000fe400078e00ff */
[----:B------:R-:W-:-:S05]  /*2a4f0*/  IMAD.MOV.U32 R5, RZ, RZ, R14 ;  /* 0x000000ffff057224 */ /* 0x000fca00078e000e */
[----:B------:R-:W-:-:S05]  /*2a500*/  SEL R5, R5, RZ, P3 ;  /* 0x000000ff05057207 */ /* 0x000fca0001800000 */
[----:B------:R-:W-:-:S05]  /*2a510*/  IMAD.IADD R5, R3, 0x1, R5 ;  /* 0x0000000103057824 */ /* 0x000fca00078e0205 */
[----:B------:R-:W-:-:S07]  /*2a520*/  MOV R13, R5 ;  /* 0x00000005000d7202 */ /* 0x000fce0000000f00 */
[----:B------:R-:W-:Y:S05]  /*2a530*/  WARPSYNC.COLLECTIVE R15, `(.L_x_1128) ;  /* 0x000000000f087348 */ /* 0x000fea0003c00000 */
[----:B------:R0:W1:Y:S02]  /*2a540*/  SHFL.IDX P6, R14, R13, R12, R11 ;  /* 0x0000000c0d0e7389 */ /* 0x00006400000c000b */
[----:B01----:R-:W-:Y:S01]  /*2a550*/  ENDCOLLECTIVE ;  /* 0x000000000000791b */ /* 0x003fe20003800000 */
.L_x_1128:
[----:B------:R-:W-:Y:S01]  /*2a560*/  MOV R6, R14 ;  /* 0x0000000e00067202 */ /* 0x000fe20000000f00 */
[----:B------:R-:W-:Y:S06]  /*2a570*/  BRA `(.L_x_1129) ;  /* 0xffffffd4004c7947 */ /* 0x000fec000383ffff */
.L_x_1037:
[----:B------:R-:W-:Y:S01]  /*2a580*/  BSSY B0, `(.L_x_1130) ;  /* 0x0000006000007945 */ /* 0x000fe20003800000 */
[----:B------:R-:W-:Y:S01]  /*2a590*/  PLOP3.LUT P6, PT, P6, PT, PT, 0x8, 0x0 ;  /* 0x000000000000781c */ /* 0x000fe200037ce170 */
[----:B------:R-:W-:-:S12]  /*2a5a0*/  IMAD.MOV.U32 R15, RZ, RZ, -0x1 ;  /* 0xffffffffff0f7424 */ /* 0x000fd800078e00ff */
[----:B0---4-:R-:W-:Y:S05]  /*2a5b0*/  WARPSYNC.COLLECTIVE R15, `(.L_x_1131) ;  /* 0x000000000f087348 */ /* 0x011fea0003c00000 */
[----:B------:R-:W-:Y:S01]  /*2a5c0*/  VOTE.ANY R14, PT, P6 ;  /* 0x00000000000e7806 */ /* 0x000fe200030e0100 */
[----:B0---4-:R-:W-:Y:S06]  /*2a5d0*/  ENDCOLLECTIVE ;  /* 0x000000000000791b */ /* 0x011fec0003800000 */
.L_x_1131:
[----:B------:R-:W-:Y:S05]  /*2a5e0*/  BSYNC B0 ;  /* 0x0000000000007941 */ /* 0x000fea0003800000 */
.L_x_1130:
[----:B------:R-:W-:Y:S01]  /*2a5f0*/  IMAD.MOV.U32 R3, RZ, RZ, R14 ;  /* 0x000000ffff037224 */ /* 0x000fe200078e000e */
[----:B------:R-:W-:Y:S01]  /*2a600*/  MOV R13, R2 ;  /* 0x00000002000d7202 */ /* 0x000fe20000000f00 */
[----:B------:R-:W-:Y:S01]  /*2a610*/  IMAD.MOV.U32 R11, RZ, RZ, 0x1f ;  /* 0x0000001fff0b7424 */ /* 0x000fe200078e00ff */
[----:B------:R-:W-:Y:S01]  /*2a620*/  MOV R15, 0xffffffff ;  /* 0xffffffff000f7802 */ /* 0x000fe20000000f00 */
[----:B------:R-:W0:Y:S02]  /*2a630*/  POPC R4, R3 ;  /* 0x0000000300047309 */ /* 0x000e240000000000 */
[----:B0-----:R-:W-:-:S07]  /*2a640*/  IMAD.MOV.U32 R12, RZ, RZ, R4 ;  /* 0x000000ffff0c7224 */ /* 0x001fce00078e0004 */
[----:B------:R-:W-:Y:S05]  /*2a650*/  WARPSYNC.COLLECTIVE R15, `(.L_x_1132) ;  /* 0x000000000f087348 */ /* 0x000fea0003c00000 */
[----:B------:R0:W1:Y:S02]  /*2a660*/  SHFL.IDX P6, R14, R13, R12, R11 ;  /* 0x0000000c0d0e7389 */ /* 0x00006400000c000b */
[----:B01----:R-:W-:Y:S01]  /*2a670*/  ENDCOLLECTIVE ;  /* 0x000000000000791b */ /* 0x003fe20003800000 */
.L_x_1132:
[----:B------:R-:W-:Y:S01]  /*2a680*/  IMAD.MOV.U32 R17, RZ, RZ, R14 ;  /* 0x000000ffff117224 */ /* 0x000fe200078e000e */
[----:B------:R-:W-:Y:S06]  /*2a690*/  BRA `(.L_x_1133) ;  /* 0xffffffd4003c7947 */ /* 0x000fec000383ffff */
.L_x_1039:
[----:B------:R-:W-:Y:S01]  /*2a6a0*/  BSSY B0, `(.L_x_1134) ;  /* 0x0000007000007945 */ /* 0x000fe20003800000 */
[----:B------:R-:W-:Y:S01]  /*2a6b0*/  IMAD.MOV.U32 R13, RZ, RZ, R5 ;  /* 0x000000ffff0d7224 */ /* 0x000fe200078e0005 */
[----:B------:R-:W-:Y:S01]  /*2a6c0*/  MOV R11, 0x1f ;  /* 0x0000001f000b7802 */ /* 0x000fe20000000f00 */
[----:B------:R-:W-:-:S07]  /*2a6d0*/  IMAD.MOV.U32 R15, RZ, RZ, -0x1 ;  /* 0xffffffffff0f7424 */ /* 0x000fce00078e00ff */
[----:B0-2-4-:R-:W-:Y:S05]  /*2a6e0*/  WARPSYNC.COLLECTIVE R15, `(.L_x_1135) ;  /* 0x000000000f087348 */ /* 0x015fea0003c00000 */
[----:B------:R1:W3:Y:S02]  /*2a6f0*/  SHFL.IDX P6, R14, R13, R12, R11 ;  /* 0x0000000c0d0e7389 */ /* 0x0002e400000c000b */
[----:B01234-:R-:W-:Y:S01]  /*2a700*/  ENDCOLLECTIVE ;  /* 0x000000000000791b */ /* 0x01ffe20003800000 */
.L_x_1135:
[----:B------:R-:W-:Y:S05]  /*2a710*/  BSYNC B0 ;  /* 0x0000000000007941 */ /* 0x000fea0003800000 */
.L_x_1134:
[----:B------:R-:W-:Y:S01]  /*2a720*/  IMAD.MOV.U32 R2, RZ, RZ, R14 ;  /* 0x000000ffff027224 */ /* 0x000fe200078e000e */
[----:B------:R-:W-:Y:S06]  /*2a730*/  BRA `(.L_x_1038) ;  /* 0xffffffd400307947 */ /* 0x000fec000383ffff */
.L_x_1043:
[----:B0-----:R0:W1:Y:S02]  /*2a740*/  SYNCS.PHASECHK.TRANS64.TRYWAIT P0, [R0+URZ+0x38820], R3 ;  /* 0x03882003000075a7 */ /* 0x001064000800017f */
[----:B-1----:R-:W-:Y:S05]  /*2a750*/  @!P0 NANOSLEEP.SYNCS 0x989680 ;  /* 0x009896800000895d */ /* 0x002fea0003900000 */
[----:B------:R-:W1:Y:S02]  /*2a760*/  @!P0 SYNCS.PHASECHK.TRANS64 P0, [R0+URZ+0x38820], R3 ;  /* 0x03882003000085a7 */ /* 0x000e64000800007f */
[----:B-1----:R-:W-:Y:S05]  /*2a770*/  @!P0 BRA `(.L_x_1043) ;  /* 0xfffffffc00f08947 */ /* 0x002fea000383ffff */
[----:B------:R-:W-:Y:S05]  /*2a780*/  BRA `(.L_x_1136) ;  /* 0xffffffd800207947 */ /* 0x000fea000383ffff */
.L_x_1044:
[----:B------:R-:W1:Y:S01]  /*2a790*/  S2R R2, SR_TID.X ;  /* 0x0000000000027919 */ /* 0x000e620000002100 */
[----:B------:R-:W-:Y:S01]  /*2a7a0*/  BSSY B0, `(.L_x_1137) ;  /* 0x000000a000007945 */ /* 0x000fe20003800000 */
[----:B------:R-:W-:Y:S01]  /*2a7b0*/  IMAD.MOV.U32 R12, RZ, RZ, RZ ;  /* 0x000000ffff0c7224 */ /* 0x000fe200078e00ff */
[----:B------:R-:W-:Y:S01]  /*2a7c0*/  MOV R15, 0xffffffff ;  /* 0xffffffff000f7802 */ /* 0x000fe20000000f00 */
[----:B------:R-:W-:Y:S01]  /*2a7d0*/  IMAD.MOV.U32 R11, RZ, RZ, 0x1f ;  /* 0x0000001fff0b7424 */ /* 0x000fe200078e00ff */
[----:B-1----:R-:W-:-:S04]  /*2a7e0*/  SHF.R.U32.HI R2, RZ, 0x5, R2 ;  /* 0x00000005ff027819 */ /* 0x002fc80000011602 */
[----:B------:R-:W-:-:S04]  /*2a7f0*/  LOP3.LUT R2, R2, 0x3, RZ, 0xc0, !PT ;  /* 0x0000000302027812 */ /* 0x000fc800078ec0ff */
[----:B------:R-:W-:-:S07]  /*2a800*/  MOV R13, R2 ;  /* 0x00000002000d7202 */ /* 0x000fce0000000f00 */
[----:B0---4-:R-:W-:Y:S05]  /*2a810*/  WARPSYNC.COLLECTIVE R15, `(.L_x_1138) ;  /* 0x000000000f087348 */ /* 0x011fea0003c00000 */
[----:B------:R1:W2:Y:S02]  /*2a820*/  SHFL.IDX P6, R14, R13, R12, R11 ;  /* 0x0000000c0d0e7389 */ /* 0x0002a400000c000b */
[----:B012-4-:R-:W-:Y:S01]  /*2a830*/  ENDCOLLECTIVE ;  /* 0x000000000000791b */ /* 0x017fe20003800000 */
.L_x_1138:
[----:B------:R-:W-:Y:S05]  /*2a840*/  BSYNC B0 ;  /* 0x0000000000007941 */ /* 0x000fea0003800000 */
.L_x_1137:
[----:B------:R-:W-:Y:S05]  /*2a850*/  BRA `(.L_x_1139) ;  /* 0xffffffd800087947 */ /* 0x000fea000383ffff */
.L_x_1045:
[----:B------:R-:W-:Y:S01]  /*2a860*/  BSSY B0, `(.L_x_1140) ;  /* 0x0000006000007945 */ /* 0x000fe20003800000 */
[----:B------:R-:W-:-:S07]  /*2a870*/  IMAD.MOV.U32 R15, RZ, RZ, -0x1 ;  /* 0xffffffffff0f7424 */ /* 0x000fce00078e00ff */
[----:B01--4-:R-:W-:Y:S05]  /*2a880*/  WARPSYNC.COLLECTIVE R15, `(.L_x_1141) ;  /* 0x000000000f0c7348 */ /* 0x013fea0003c00000 */
[----:B------:R-:W-:Y:S02]  /*2a890*/  ELECT P6, UR62, PT ;  /* 0x00000000003e782f */ /* 0x000fe400038c0000 */
[----:B------:R-:W-:Y:S01]  /*2a8a0*/  MOV R14, UR62 ;  /* 0x0000003e000e7c02 */ /* 0x000fe20008000f00 */
[----:B01--4-:R-:W-:Y:S10]  /*2a8b0*/  ENDCOLLECTIVE ;  /* 0x000000000000791b */ /* 0x013ff40003800000 */
.L_x_1141:
[----:B------:R-:W-:Y:S05]  /*2a8c0*/  BSYNC B0 ;  /* 0x0000000000007941 */ /* 0x000fea0003800000 */
.L_x_1140:
[----:B------:R-:W-:Y:S05]  /*2a8d0*/  BRA `(.L_x_1142) ;  /* 0xffffffd400fc7947 */ /* 0x000fea000383ffff */
.L_x_1047:
[----:B0-----:R0:W1:Y:S02]  /*2a8e0*/  SYNCS.PHASECHK.TRANS64.TRYWAIT P0, [R6+URZ], R5 ;  /* 0x00000005060075a7 */ /* 0x001064000800017f */
[----:B-1----:R-:W-:Y:S05]  /*2a8f0*/  @!P0 NANOSLEEP.SYNCS 0x989680 ;  /* 0x009896800000895d */ /* 0x002fea0003900000 */
[----:B------:R-:W1:Y:S02]  /*2a900*/  @!P0 SYNCS.PHASECHK.TRANS64 P0, [R6+URZ], R5 ;  /* 0x00000005060085a7 */ /* 0x000e64000800007f */
[----:B-1----:R-:W-:Y:S05]  /*2a910*/  @!P0 BRA `(.L_x_1047) ;  /* 0xfffffffc00f08947 */ /* 0x002fea000383ffff */
[----:B------:R-:W-:Y:S05]  /*2a920*/  BRA `(.L_x_1143) ;  /* 0xffffffd800387947 */ /* 0x000fea000383ffff */
.L_x_1048:
[----:B-1----:R1:W2:Y:S02]  /*2a930*/  SYNCS.PHASECHK.TRANS64.TRYWAIT P0, [R7+URZ], R2 ;  /* 0x00000002070075a7 */ /* 0x0022a4000800017f */
[----:B--2---:R-:W-:Y:S05]  /*2a940*/  @!P0 NANOSLEEP.SYNCS 0x989680 ;  /* 0x009896800000895d */ /* 0x004fea0003900000 */
[----:B------:R-:W2:Y:S02]  /*2a950*/  @!P0 SYNCS.PHASECHK.TRANS64 P0, [R7+URZ], R2 ;  /* 0x00000002070085a7 */ /* 0x000ea4000800007f */
[----:B--2---:R-:W-:Y:S05]  /*2a960*/  @!P0 BRA `(.L_x_1048) ;  /* 0xfffffffc00f08947 */ /* 0x004fea000383ffff */
[----:B------:R-:W-:Y:S05]  /*2a970*/  BRA `(.L_x_1144) ;  /* 0xffffffd8002c7947 */ /* 0x000fea000383ffff */
.L_x_1050:
[----:B--2---:R2:W3:Y:S02]  /*2a980*/  SYNCS.PHASECHK.TRANS64.TRYWAIT P0, [R4+URZ], R5 ;  /* 0x00000005040075a7 */ /* 0x0044e4000800017f */
[----:B---3--:R-:W-:Y:S05]  /*2a990*/  @!P0 NANOSLEEP.SYNCS 0x989680 ;  /* 0x009896800000895d */ /* 0x008fea0003900000 */
[----:B------:R-:W3:Y:S02]  /*2a9a0*/  @!P0 SYNCS.PHASECHK.TRANS64 P0, [R4+URZ], R5 ;  /* 0x00000005040085a7 */ /* 0x000ee4000800007f */
[----:B---3--:R-:W-:Y:S05]  /*2a9b0*/  @!P0 BRA `(.L_x_1050) ;  /* 0xfffffffc00f08947 */ /* 0x008fea000383ffff */
[----:B------:R-:W-:Y:S05]  /*2a9c0*/  BRA `(.L_x_1145) ;  /* 0xffffffd800347947 */ /* 0x000fea000383ffff */
.L_x_1146:
        /* <DEDUP_REMOVED lines=11> */
.L_x_15296:


//--------------------- .text._ZN7cutlass13device_kernelIN5flash11enable_sm90INS1_16FlashAttnFwdSm90INS1_25CollectiveMainloopFwdSm90ILi2EN4cute5tupleIJNS5_1CILi1EEES8_S8_EEENS6_IJNS7_ILi128EEENS7_ILi64EEENS7_ILi256EEEEEELi256ENS_6half_tEfNS_4arch4Sm90ELb0ELb1ELb0ELb0ELb0ELb0ELb0ELb1ELb1ELb1ELb0ELb0EEENS1_21CollectiveEpilogueFwdINS6_IJSA_SC_SB_EEES9_SE_SG_Li256ELb0ELb1ELb0ELb0EEENS1_30DynamicPersistentTileSchedulerILi256ELi128ELb0ELb1ELb1EEEEEEEEEvNT_6ParamsE --------------------------
	.section	.text._ZN7cutlass13device_kernelIN5flash11enable_sm90INS1_16FlashAttnFwdSm90INS1_25CollectiveMainloopFwdSm90ILi2EN4cute5tupleIJNS5_1CILi1EEES8_S8_EEENS6_IJNS7_ILi128EEENS7_ILi64EEENS7_ILi256EEEEEELi256ENS_6half_tEfNS_4arch4Sm90ELb0ELb1ELb0ELb0ELb0ELb0ELb0ELb1ELb1ELb1ELb0ELb0EEENS1_21CollectiveEpilogueFwdINS6_IJSA_SC_SB_EEES9_SE_SG_Li256ELb0ELb1ELb0ELb0EEENS1_30DynamicPersistentTileSchedulerILi256ELi128ELb0ELb1ELb1EEEEEEEEEvNT_6ParamsE,"ax",@progbits
	.align	128
.text._ZN7cutlass13device_kernelIN5flash11enable_sm90INS1_16FlashAttnFwdSm90INS1_25CollectiveMainloopFwdSm90ILi2EN4cute5tupleIJNS5_1CILi1EEES8_S8_EEENS6_IJNS7_ILi128EEENS7_ILi64EEENS7_ILi256EEEEEELi256ENS_6half_tEfNS_4arch4Sm90ELb0ELb1ELb0ELb0ELb0ELb0ELb0ELb1ELb1ELb1ELb0ELb0EEENS1_21CollectiveEpilogueFwdINS6_IJSA_SC_SB_EEES9_SE_SG_Li256ELb0ELb1ELb0ELb0EEENS1_30DynamicPersistentTileSchedulerILi256ELi128ELb0ELb1ELb1EEEEEEEEEvNT_6ParamsE:
        .type           _ZN7cutlass13device_kernelIN5flash11enable_sm90INS1_16FlashAttnFwdSm90INS1_25CollectiveMainloopFwdSm90ILi2EN4cute5tupleIJNS5_1CILi1EEES8_S8_EEENS6_IJNS7_ILi128EEENS7_ILi64EEENS7_ILi256EEEEEELi256ENS_6half_tEfNS_4arch4Sm90ELb0ELb1ELb0ELb0ELb0ELb0ELb0ELb1ELb1ELb1ELb0ELb0EEENS1_21CollectiveEpilogueFwdINS6_IJSA_SC_SB_EEES9_SE_SG_Li256ELb0ELb1ELb0ELb0EEENS1_30DynamicPersistentTileSchedulerILi256ELi128ELb0ELb1ELb1EEEEEEEEEvNT_6ParamsE,@function
        .size           _ZN7cutlass13device_kernelIN5flash11enable_sm90INS1_16FlashAttnFwdSm90INS1_25CollectiveMainloopFwdSm90ILi2EN4cute5tupleIJNS5_1CILi1EEES8_S8_EEENS6_IJNS7_ILi128EEENS7_ILi64EEENS7_ILi256EEEEEELi256ENS_6half_tEfNS_4arch4Sm90ELb0ELb1ELb0ELb0ELb0ELb0ELb0ELb1ELb1ELb1ELb0ELb0EEENS1_21CollectiveEpilogueFwdINS6_IJSA_SC_SB_EEES9_SE_SG_Li256ELb0ELb1ELb0ELb0EEENS1_30DynamicPersistentTileSchedulerILi256ELi128ELb0ELb1ELb1EEEEEEEEEvNT_6ParamsE,(.L_x_15297 - _ZN7cutlass13device_kernelIN5flash11enable_sm90INS1_16FlashAttnFwdSm90INS1_25CollectiveMainloopFwdSm90ILi2EN4cute5tupleIJNS5_1CILi1EEES8_S8_EEENS6_IJNS7_ILi128EEENS7_ILi64EEENS7_ILi256EEEEEELi256ENS_6half_tEfNS_4arch4Sm90ELb0ELb1ELb0ELb0ELb0ELb0ELb0ELb1ELb1ELb1ELb0ELb0EEENS1_21CollectiveEpilogueFwdINS6_IJSA_SC_SB_EEES9_SE_SG_Li256ELb0ELb1ELb0ELb0EEENS1_30DynamicPersistentTileSchedulerILi256ELi128ELb0ELb1ELb1EEEEEEEEEvNT_6ParamsE)
        .other          _ZN7cutlass13device_kernelIN5flash11enable_sm90INS1_16FlashAttnFwdSm90INS1_25CollectiveMainloopFwdSm90ILi2EN4cute5tupleIJNS5_1CILi1EEES8_S8_EEENS6_IJNS7_ILi128EEENS7_ILi64EEENS7_ILi256EEEEEELi256ENS_6half_tEfNS_4arch4Sm90ELb0ELb1ELb0ELb0ELb0ELb0ELb0ELb1ELb1ELb1ELb0ELb0EEENS1_21CollectiveEpilogueFwdINS6_IJSA_SC_SB_EEES9_SE_SG_Li256ELb0ELb1ELb0ELb0EEENS1_30DynamicPersistentTileSchedulerILi256ELi128ELb0ELb1ELb1EEEEEEEEEvNT_6ParamsE,@"STO_CUDA_ENTRY STV_DEFAULT"
_ZN7cutlass13device_kernelIN5flash11enable_sm90INS1_16FlashAttnFwdSm90INS1_25CollectiveMainloopFwdSm90ILi2EN4cute5tupleIJNS5_1CILi1EEES8_S8_EEENS6_IJNS7_ILi128EEENS7_ILi64EEENS7_ILi256EEEEEELi256ENS_6half_tEfNS_4arch4Sm90ELb0ELb1ELb0ELb0ELb0ELb0ELb0ELb1ELb1ELb1ELb0ELb0EEENS1_21CollectiveEpilogueFwdINS6_IJSA_SC_SB_EEES9_SE_SG_Li256ELb0ELb1ELb0ELb0EEENS1_30DynamicPersistentTileSchedulerILi256ELi128ELb0ELb1ELb1EEEEEEEEEvNT_6ParamsE:
        /* <DEDUP_REMOVED lines=18> */
.L_x_1148:
[----:B------:R-:W-:Y:S05]  /*0120*/  BSYNC B0 ;  /* 0x0000000000007941 */ /* 0x000fea0003800000 */
.L_x_1147:
        /* <DEDUP_REMOVED lines=41> */
.L_x_1149:
        /* <DEDUP_REMOVED lines=22> */
.L_x_1150:
        /* <DEDUP_REMOVED lines=18> */
.L_x_1151:
        /* <DEDUP_REMOVED lines=22> */
.L_x_1152:
        /* <DEDUP_REMOVED lines=22> */
.L_x_1153:
        /* <DEDUP_REMOVED lines=8> */
.L_x_1155:
[----:B------:R-:W-:-:S08]  /*0980*/  NOP ;  /* 0x0000000000007918 */ /* 0x000fd00000000000 */
[----:B------:R-:W1:Y:S02]  /*0990*/  USETMAXREG.TRY_ALLOC.CTAPOOL UP0, 0xf0 ;  /* 0x000000f0000079c8 */ /* 0x000e640008000600 */
[----:B-1----:R-:W-:-:S13]  /*09a0*/  PLOP3.LUT P0, PT, PT, PT, UP0, 0x80, 0x0 ;  /* 0x000000000000781c */ /* 0x002fda0003f0f008 */
[----:B------:R-:W-:Y:S05]  /*09b0*/  @!P0 BRA `(.L_x_1155) ;  /* 0xfffffffc00f08947 */ /* 0x000fea000383ffff */
[----:B------:R-:W1:Y:S08]  /*09c0*/  S2UR UR4, SR_CTAID.X ;  /* 0x00000000000479c3 */ /* 0x000e700000002500 */
[----:B------:R-:W-:Y:S08]  /*09d0*/  BAR.ARV 0x4, 0x180 ;  /* 0x0106000000007b1d */ /* 0x000ff00000002000 */
[----:B------:R-:W1:Y:S08]  /*09e0*/  LDC R0, c[0x0][0xc38] ;  /* 0x00030e00ff007b82 */ /* 0x000e700000000800 */
[----:B------:R-:W-:Y:S06]  /*09f0*/  BAR.ARV 0x8, 0x180 ;  /* 0x0206000000007b1d */ /* 0x000fec0000002000 */
[----:B-1----:R-:W-:-:S13]  /*0a00*/  ISETP.LE.AND P0, PT, R0, UR4, PT ;  /* 0x0000000400007c0c */ /* 0x002fda000bf03270 */
[----:B------:R-:W-:Y:S05]  /*0a10*/  @P0 EXIT ;  /* 0x000000000000094d */ /* 0x000fea0003800000 */
[----:B------:R-:W2:Y:S01]  /*0a20*/  LDL R3, [R1+0x1c] ;  /* 0x00001c0001037983 */ /* 0x000ea20000100800 */
[----:B------:R-:W-:Y:S01]  /*0a30*/  UMOV UR38, URZ ;  /* 0x0000003f00267c82 */ /* 0x000fe20008000000 */
[----:B------:R-:W-:Y:S01]  /*0a40*/  UMOV UR36, URZ ;  /* 0x0000003f00247c82 */ /* 0x000fe20008000000 */
[----:B0-----:R-:W0:Y:S02]  /*0a50*/  S2R R2, SR_TID.X ;  /* 0x0000000000027919 */ /* 0x001e240000002100 */
[----:B0-----:R-:W-:-:S05]  /*0a60*/  VIADD R217, R2, 0xffffff80 ;  /* 0xffffff8002d97836 */ /* 0x001fca0000000000 */
[----:B------:R-:W-:-:S04]  /*0a70*/  SHF.R.S32.HI R0, RZ, 0x1f, R217 ;  /* 0x0000001fff007819 */ /* 0x000fc800000114d9 */
[CC--:B------:R-:W-:Y:S02]  /*0a80*/  LEA.HI R2, R0.reuse, R217.reuse, RZ, 0x7 ;  /* 0x000000d900027211 */ /* 0x0c0fe400078f38ff */
[-C--:B------:R-:W-:Y:S02]  /*0a90*/  LEA.HI R4, R0, R217.reuse, RZ, 0x5 ;  /* 0x000000d900047211 */ /* 0x080fe400078f28ff */
[----:B------:R-:W-:Y:S02]  /*0aa0*/  LOP3.LUT R208, R2, 0xffffff80, RZ, 0xc0, !PT ;  /* 0xffffff8002d07812 */ /* 0x000fe400078ec0ff */
[----:B------:R-:W-:Y:S01]  /*0ab0*/  LEA.HI R11, R0, R217, RZ, 0x2 ;  /* 0x000000d9000b7211 */ /* 0x000fe200078f10ff */
[----:B------:R-:W-:Y:S01]  /*0ac0*/  IMAD.SHL.U32 R5, R4, 0x20, RZ ;  /* 0x0000002004057824 */ /* 0x000fe200078e00ff */
[----:B------:R-:W-:Y:S01]  /*0ad0*/  SHF.R.S32.HI R209, RZ, 0x7, R2 ;  /* 0x00000007ffd17819 */ /* 0x000fe20000011402 */
[----:B------:R-:W-:-:S03]  /*0ae0*/  IMAD.IADD R208, R217, 0x1, -R208 ;  /* 0x00000001d9d07824 */ /* 0x000fc600078e0ad0 */
[----:B------:R-:W-:Y:S02]  /*0af0*/  LOP3.LUT R5, R5, 0xfffffc00, RZ, 0xc0, !PT ;  /* 0xfffffc0005057812 */ /* 0x000fe400078ec0ff */
[----:B------:R-:W-:Y:S02]  /*0b00*/  SHF.R.S32.HI R7, RZ, 0x1f, R208 ;  /* 0x0000001fff077819 */ /* 0x000fe400000114d0 */
[----:B------:R-:W-:Y:S02]  /*0b10*/  LEA.HI R2, R2, R209, RZ, 0x1 ;  /* 0x000000d102027211 */ /* 0x000fe400078f08ff */
[CC--:B------:R-:W-:Y:S02]  /*0b20*/  LEA.HI R8, R7.reuse, R208.reuse, RZ, 0x2 ;  /* 0x000000d007087211 */ /* 0x0c0fe400078f10ff */
[----:B------:R-:W-:Y:S02]  /*0b30*/  LEA.HI R7, R7, R208, RZ, 0x5 ;  /* 0x000000d007077211 */ /* 0x000fe400078f28ff */
[----:B------:R-:W-:-:S02]  /*0b40*/  SHF.R.S32.HI R9, RZ, 0x2, R8 ;  /* 0x00000002ff097819 */ /* 0x000fc40000011408 */
[----:B------:R-:W-:Y:S02]  /*0b50*/  SHF.R.S32.HI R10, RZ, 0x1f, R8 ;  /* 0x0000001fff0a7819 */ /* 0x000fe40000011408 */
[----:B------:R-:W-:Y:S02]  /*0b60*/  SHF.R.S32.HI R7, RZ, 0x5, R7 ;  /* 0x00000005ff077819 */ /* 0x000fe40000011407 */
[----:B------:R-:W-:Y:S02]  /*0b70*/  LEA.HI R10, R10, R9, RZ, 0x3 ;  /* 0x000000090a0a7211 */ /* 0x000fe400078f18ff */
[----:B------:R-:W-:Y:S02]  /*0b80*/  LOP3.LUT R2, R2, 0x3fffffe, RZ, 0xc0, !PT ;  /* 0x03fffffe02027812 */ /* 0x000fe400078ec0ff */
[----:B------:R-:W-:Y:S02]  /*0b90*/  LOP3.LUT R10, R10, 0xfffffff8, RZ, 0xc0, !PT ;  /* 0xfffffff80a0a7812 */ /* 0x000fe400078ec0ff */
[----:B------:R-:W-:Y:S01]  /*0ba0*/  LOP3.LUT R17, R8, 0x7ffffffc, RZ, 0xc0, !PT ;  /* 0x7ffffffc08117812 */ /* 0x000fe200078ec0ff */
[----:B------:R-:W-:-:S02]  /*0bb0*/  IMAD.IADD R2, R209, 0x1, -R2 ;  /* 0x00000001d1027824 */ /* 0x000fc400078e0a02 */
[----:B------:R-:W-:Y:S02]  /*0bc0*/  IMAD.IADD R10, R9, 0x1, -R10 ;  /* 0x00000001090a7824 */ /* 0x000fe400078e0a0a */
[----:B------:R-:W-:Y:S02]  /*0bd0*/  IMAD.IADD R17, R208, 0x1, -R17 ;  /* 0x00000001d0117824 */ /* 0x000fe400078e0a11 */
[----:B------:R-:W-:-:S04]  /*0be0*/  IMAD R7, R7, 0x10, R10 ;  /* 0x0000001007077824 */ /* 0x000fc800078e020a */
[----:B------:R-:W-:Y:S01]  /*0bf0*/  IMAD R210, R2, 0x40, R7 ;  /* 0x0000004002d27824 */ /* 0x000fe200078e0207 */
[----:B--2---:R-:W-:Y:S02]  /*0c00*/  R2UR UR5, R3 ;  /* 0x00000000030572ca */ /* 0x004fe400000e0000 */
[CC--:B------:R-:W-:Y:S02]  /*0c10*/  LEA.HI R3, R0.reuse, R217.reuse, RZ, 0x4 ;  /* 0x000000d900037211 */ /* 0x0c0fe400078f20ff */
[----:B------:R-:W-:Y:S02]  /*0c20*/  LEA.HI R0, R0, R217, RZ, 0x3 ;  /* 0x000000d900007211 */ /* 0x000fe400078f18ff */
[----:B------:R-:W-:Y:S02]  /*0c30*/  SHF.R.S32.HI R6, RZ, 0x4, R3 ;  /* 0x00000004ff067819 */ /* 0x000fe40000011403 */
[C---:B------:R-:W-:Y:S02]  /*0c40*/  LOP3.LUT R4, R3.reuse, 0x3fffff0, RZ, 0xc0, !PT ;  /* 0x03fffff003047812 */ /* 0x040fe400078ec0ff */
[----:B------:R-:W-:-:S02]  /*0c50*/  LEA.HI R3, R3, R6, RZ, 0x1 ;  /* 0x0000000603037211 */ /* 0x000fc400078f08ff */
[----:B------:R-:W-:Y:S01]  /*0c60*/  LOP3.LUT R202, R0, 0xfffffff8, RZ, 0xc0, !PT ;  /* 0xfffffff800ca7812 */ /* 0x000fe200078ec0ff */
[----:B------:R-:W-:Y:S01]  /*0c70*/  IMAD.IADD R4, R217, 0x1, -R4 ;  /* 0x00000001d9047824 */ /* 0x000fe200078e0a04 */
[----:B------:R-:W-:Y:S01]  /*0c80*/  LOP3.LUT R3, R3, 0x1ffffffe, RZ, 0xc0, !PT ;  /* 0x1ffffffe03037812 */ /* 0x000fe200078ec0ff */
[----:B------:R-:W-:Y:S01]  /*0c90*/  ULOP3.LUT UR6, UR5, 0x1, URZ, 0xfc, !UPT ;  /* 0x0000000105067892 */ /* 0x000fe2000f8efc3f */
[----:B------:R-:W-:Y:S01]  /*0ca0*/  SHF.R.S32.HI R206, RZ, 0x3, R0 ;  /* 0x00000003ffce7819 */ /* 0x000fe20000011400 */
[----:B------:R-:W-:Y:S01]  /*0cb0*/  IMAD R4, R4, 0x40, R5 ;  /* 0x0000004004047824 */ /* 0x000fe200078e0205 */
[----:B------:R-:W-:Y:S01]  /*0cc0*/  UMOV UR5, URZ ;  /* 0x0000003f00057c82 */ /* 0x000fe20008000000 */
[----:B------:R-:W-:Y:S01]  /*0cd0*/  IMAD.IADD R3, R6, 0x1, -R3 ;  /* 0x0000000106037824 */ /* 0x000fe200078e0a03 */
[----:B------:R-:W-:Y:S01]  /*0ce0*/  LOP3.LUT R6, R11, 0xfffffffc, RZ, 0xc0, !PT ;  /* 0xfffffffc0b067812 */ /* 0x000fe200078ec0ff */
[----:B------:R-:W-:Y:S02]  /*0cf0*/  IMAD.IADD R202, R217, 0x1, -R202 ;  /* 0x00000001d9ca7824 */ /* 0x000fe400078e0aca */
[----:B------:R-:W-:-:S02]  /*0d00*/  IMAD R211, R3, 0x8, R4 ;  /* 0x0000000803d37824 */ /* 0x000fc400078e0204 */
[----:B------:R-:W-:Y:S02]  /*0d10*/  IMAD.IADD R6, R217, 0x1, -R6 ;  /* 0x00000001d9067824 */ /* 0x000fe400078e0a06 */
[----:B------:R-:W-:Y:S02]  /*0d20*/  IMAD.SHL.U32 R18, R202, 0x8, RZ ;  /* 0x00000008ca127824 */ /* 0x000fe400078e00ff */
[----:B------:R-:W-:Y:S01]  /*0d30*/  IMAD.U32 R212, RZ, RZ, UR6 ;  /* 0x00000006ffd47e24 */ /* 0x000fe2000f8e00ff */
[----:B------:R-:W-:Y:S01]  /*0d40*/  LEA.HI R5, R6, R6, RZ, 0x1 ;  /* 0x0000000606057211 */ /* 0x000fe200078f08ff */
[C---:B------:R-:W-:Y:S01]  /*0d50*/  VIADD R200, R18.reuse, 0x40 ;  /* 0x0000004012c87836 */ /* 0x040fe20000000000 */
[----:B------:R-:W-:Y:S01]  /*0d60*/  SHF.R.S32.HI R216, RZ, 0x1f, R18 ;  /* 0x0000001fffd87819 */ /* 0x000fe20000011412 */
[C---:B------:R-:W-:Y:S01]  /*0d70*/  VIADD R23, R18.reuse, 0x80 ;  /* 0x0000008012177836 */ /* 0x040fe20000000000 */
[----:B------:R-:W-:Y:S01]  /*0d80*/  LOP3.LUT R5, R5, 0x1ffffffe, RZ, 0xc0, !PT ;  /* 0x1ffffffe05057812 */ /* 0x000fe200078ec0ff */
[----:B------:R-:W-:Y:S01]  /*0d90*/  VIADD R201, R18, 0xc0 ;  /* 0x000000c012c97836 */ /* 0x000fe20000000000 */
[----:B------:R-:W-:Y:S01]  /*0da0*/  SHF.R.S32.HI R215, RZ, 0x1f, R200 ;  /* 0x0000001fffd77819 */ /* 0x000fe200000114c8 */
[----:B------:R-:W-:Y:S01]  /*0db0*/  IMAD.U32 R207, RZ, RZ, UR5 ;  /* 0x00000005ffcf7e24 */ /* 0x000fe2000f8e00ff */
[----:B------:R-:W-:Y:S01]  /*0dc0*/  SHF.R.S32.HI R214, RZ, 0x1f, R23 ;  /* 0x0000001fffd67819 */ /* 0x000fe20000011417 */
[----:B------:R-:W-:Y:S01]  /*0dd0*/  IMAD.IADD R5, R6, 0x1, -R5 ;  /* 0x0000000106057824 */ /* 0x000fe200078e0a05 */
[----:B------:R-:W-:-:S03]  /*0de0*/  SHF.R.S32.HI R213, RZ, 0x1f, R201 ;  /* 0x0000001fffd57819 */ /* 0x000fc600000114c9 */
[----:B------:R-:W-:-:S07]  /*0df0*/  IMAD R19, R5, 0x8, R210 ;  /* 0x0000000805137824 */ /* 0x000fce00078e02d2 */
.L_x_1252:
[----:B------:R-:W-:Y:S01]  /*0e00*/  ULDC UR5, c[0x0][0xc60] ;  /* 0x0003180000057ab9 */ /* 0x000fe20000000800 */
[----:B------:R-:W-:Y:S01]  /*0e10*/  UMOV UR8, UR4 ;  /* 0x0000000400087c82 */ /* 0x000fe20008000000 */
[----:B------:R-:W-:-:S11]  /*0e20*/  UISETP.NE.AND UP0, UPT, UR5, 0x1, UPT ;  /* 0x000000010500788c */ /* 0x000fd6000bf05270 */
[----:B------:R-:W-:Y:S01]  /*0e30*/  @UP0 ULDC UR6, c[0x0][0xc64] ;  /* 0x0003190000060ab9 */ /* 0x000fe20000000800 */
[----:B------:R-:W-:Y:S01]  /*0e40*/  @UP0 ULDC UR9, c[0x0][0xc68] ;  /* 0x00031a0000090ab9 */ /* 0x000fe20000000800 */
[----:B------:R-:W-:-:S04]  /*0e50*/  UIMAD.WIDE.U32 UR6, UR4, UR6, URZ ;  /* 0x00000006040672a5 */ /* 0x000fc8000f8e003f */
[----:B------:R-:W-:-:S03]  /*0e60*/  @UP0 USHF.R.U32.HI UR8, URZ, UR9, UR7 ;  /* 0x000000093f080299 */ /* 0x000fc60008011607 */
[----:B------:R-:W-:Y:S02]  /*0e70*/  ULDC UR6, c[0x0][0xc78] ;  /* 0x00031e0000067ab9 */ /* 0x000fe40000000800 */
[----:B------:R-:W-:Y:S02]  /*0e80*/  UISETP.GE.AND UP0, UPT, UR8, UR6, UPT ;  /* 0x000000060800728c */ /* 0x000fe4000bf06270 */
[----:B------:R-:W-:-:S04]  /*0e90*/  UIADD3 UR6, -UR8, URZ, URZ ;  /* 0x0000003f08067290 */ /* 0x000fc8000fffe13f */
[----:B------:R-:W-:Y:S01]  /*0ea0*/  PLOP3.LUT P0, PT, PT, PT, UP0, 0x80, 0x0 ;  /* 0x000000000000781c */ /* 0x000fe20003f0f008 */
[----:B------:R-:W-:-:S12]  /*0eb0*/  UIMAD UR9, UR5, UR6, UR4 ;  /* 0x00000006050972a4 */ /* 0x000fd8000f8e0204 */
[----:B012345:R-:W-:Y:S05]  /*0ec0*/  @!P0 BRA `(.L_x_1156) ;  /* 0x0000000000208947 */ /* 0x03ffea0003800000 */
[----:B------:R-:W-:Y:S01]  /*0ed0*/  ULDC UR7, c[0x0][0xc6c] ;  /* 0x00031b0000077ab9 */ /* 0x000fe20000000800 */
[----:B------:R-:W-:Y:S01]  /*0ee0*/  UMOV UR6, UR9 ;  /* 0x0000000900067c82 */ /* 0x000fe20008000000 */
[----:B------:R-:W-:-:S11]  /*0ef0*/  UISETP.NE.AND UP0, UPT, UR7, 0x1, UPT ;  /* 0x000000010700788c */ /* 0x000fd6000bf05270 */
[----:B------:R-:W-:Y:S02]  /*0f00*/  @UP0 ULDC.64 UR10, c[0x0][0xc70] ;  /* 0x00031c00000a0ab9 */ /* 0x000fe40000000a00 */
[----:B------:R-:W-:-:S04]  /*0f10*/  UIMAD.WIDE.U32 UR4, UR9, UR10, URZ ;  /* 0x0000000a090472a5 */ /* 0x000fc8000f8e003f */
[----:B------:R-:W-:-:S04]  /*0f20*/  @UP0 USHF.R.U32.HI UR6, URZ, UR11, UR5 ;  /* 0x0000000b3f060299 */ /* 0x000fc80008011605 */
[----:B------:R-:W-:Y:S01]  /*0f30*/  UIMAD UR4, UR6, UR7, URZ ;  /* 0x00000007060472a4 */ /* 0x000fe2000f8e023f */
[----:B------:R-:W-:Y:S11]  /*0f40*/  BRA `(.L_x_1157) ;  /* 0x00000000001c7947 */ /* 0x000ff60003800000 */
.L_x_1156:
[----:B------:R-:W-:Y:S01]  /*0f50*/  ULDC UR7, c[0x0][0xc54] ;  /* 0x0003150000077ab9 */ /* 0x000fe20000000800 */
[----:B------:R-:W-:Y:S01]  /*0f60*/  UMOV UR6, UR9 ;  /* 0x0000000900067c82 */ /* 0x000fe20008000000 */
[----:B------:R-:W-:-:S11]  /*0f70*/  UISETP.NE.AND UP0, UPT, UR7, 0x1, UPT ;  /* 0x000000010700788c */ /* 0x000fd6000bf05270 */
[----:B------:R-:W-:Y:S02]  /*0f80*/  @UP0 ULDC.64 UR10, c[0x0][0xc58] ;  /* 0x00031600000a0ab9 */ /* 0x000fe40000000a00 */
[----:B------:R-:W-:-:S04]  /*0f90*/  UIMAD.WIDE.U32 UR4, UR9, UR10, URZ ;  /* 0x0000000a090472a5 */ /* 0x000fc8000f8e003f */
[----:B------:R-:W-:-:S04]  /*0fa0*/  @UP0 USHF.R.U32.HI UR6, URZ, UR11, UR5 ;  /* 0x0000000b3f060299 */ /* 0x000fc80008011605 */
[----:B------:R-:W-:-:S12]  /*0fb0*/  UIMAD UR4, UR6, UR7, URZ ;  /* 0x00000007060472a4 */ /* 0x000fd8000f8e023f */
.L_x_1157:
[----:B------:R-:W-:Y:S01]  /*0fc0*/  ULOP3.LUT UR6, URZ, UR6, URZ, 0x33, !UPT ;  /* 0x000000063f067292 */ /* 0x000fe2000f8e333f */
[----:B------:R-:W-:Y:S01]  /*0fd0*/  ULDC UR12, c[0x0][0xc48] ;  /* 0x00031200000c7ab9 */ /* 0x000fe20000000800 */
[----:B------:R-:W-:Y:S01]  /*0fe0*/  ULDC UR7, c[0x0][0x448] ;  /* 0x0001120000077ab9 */ /* 0x000fe20000000800 */
[----:B------:R-:W-:Y:S01]  /*0ff0*/  ULDC UR5, c[0x0][0xc3c] ;  /* 0x00030f0000057ab9 */ /* 0x000fe20000000800 */
[----:B------:R-:W-:Y:S02]  /*1000*/  UISETP.NE.AND UP2, UPT, UR12, 0x1, UPT ;  /* 0x000000010c00788c */ /* 0x000fe4000bf45270 */
[----:B------:R-:W-:Y:S02]  /*1010*/  UISETP.NE.AND UP1, UPT, UR7, 0x1, UPT ;  /* 0x000000010700788c */ /* 0x000fe4000bf25270 */
[----:B------:R-:W-:Y:S01]  /*1020*/  UIADD3 UR6, UR6, UR5, URZ ;  /* 0x0000000506067290 */ /* 0x000fe2000fffe03f */
[----:B------:R-:W-:Y:S01]  /*1030*/  ULDC.64 UR10, c[0x0][0x418] ;  /* 0x00010600000a7ab9 */ /* 0x000fe20000000a00 */
[----:B------:R-:W-:-:S02]  /*1040*/  UIADD3 UR4, UR9, -UR4, URZ ;  /* 0x8000000409047290 */ /* 0x000fc4000fffe03f */
[----:B------:R-:W-:Y:S02]  /*1050*/  UISETP.NE.U32.AND UP0, UPT, UR10, URZ, UPT ;  /* 0x0000003f0a00728c */ /* 0x000fe4000bf05070 */
[----:B------:R-:W-:Y:S01]  /*1060*/  USHF.L.U32 UR60, UR6, 0x7, URZ ;  /* 0x00000007063c7899 */ /* 0x000fe2000800063f */
[----:B------:R-:W-:Y:S01]  /*1070*/  ULDC UR14, c[0x0][0xc54] ;  /* 0x00031500000e7ab9 */ /* 0x000fe20000000800 */
[----:B------:R-:W-:Y:S02]  /*1080*/  UISETP.NE.AND.EX UP0, UPT, UR11, URZ, UPT, UP0 ;  /* 0x0000003f0b00728c */ /* 0x000fe4000bf05300 */
[----:B------:R-:W-:Y:S02]  /*1090*/  UIMAD UR14, UR8, UR14, UR4 ;  /* 0x0000000e080e72a4 */ /* 0x000fe4000f8e0204 */
[----:B------:R-:W-:Y:S01]  /*10a0*/  UIADD3 UR10, UR60, 0x7f, URZ ;  /* 0x0000007f3c0a7890 */ /* 0x000fe2000fffe03f */
[----:B------:R-:W-:Y:S01]  /*10b0*/  ULDC UR39, c[0x0][0x424] ;  /* 0x0001090000277ab9 */ /* 0x000fe20000000800 */
[----:B------:R-:W-:Y:S01]  /*10c0*/  ULDC UR52, c[0x0][0x288] ;  /* 0x0000a20000347ab9 */ /* 0x000fe20000000800 */
[----:B------:R-:W-:Y:S01]  /*10d0*/  ULDC.64 UR4, c[0x0][0x9e0] ;  /* 0x0002780000047ab9 */ /* 0x000fe20000000a00 */
[----:B------:R-:W-:Y:S01]  /*10e0*/  @UP2 ULDC UR6, c[0x0][0xc4c] ;  /* 0x0003130000062ab9 */ /* 0x000fe20000000800 */
[----:B------:R-:W-:Y:S01]  /*10f0*/  @UP1 ULDC UR8, c[0x0][0x44c] ;  /* 0x0001130000081ab9 */ /* 0x000fe20000000800 */
[----:B------:R-:W-:-:S02]  /*1100*/  UIADD3 UR11, -UR52, 0x1, URZ ;  /* 0x00000001340b7890 */ /* 0x000fc4000fffe13f */
[----:B------:R-:W-:Y:S02]  /*1110*/  UISETP.GE.AND UP3, UPT, UR5, 0x1, UPT ;  /* 0x000000010500788c */ /* 0x000fe4000bf66270 */
[----:B------:R-:W-:Y:S02]  /*1120*/  USEL UR39, UR39, 0x1, UP0 ;  /* 0x0000000127277887 */ /* 0x000fe40008000000 */
[----:B------:R-:W-:Y:S02]  /*1130*/  UIMAD.WIDE.U32 UR8, UR10, UR8, URZ ;  /* 0x000000080a0872a5 */ /* 0x000fe4000f8e003f */
[----:B------:R-:W-:Y:S01]  /*1140*/  UIMAD.WIDE.U32 UR6, UR14, UR6, URZ ;  /* 0x000000060e0672a5 */ /* 0x000fe2000f8e003f */
[----:B------:R-:W-:Y:S01]  /*1150*/  PLOP3.LUT P1, PT, PT, PT, UP3, 0x80, 0x0 ;  /* 0x000000000000781c */ /* 0x000fe20003f2f038 */
[----:B------:R-:W-:Y:S01]  /*1160*/  ULDC UR13, c[0x0][0x2f0] ;  /* 0x0000bc00000d7ab9 */ /* 0x000fe20000000800 */
[----:B------:R-:W-:Y:S01]  /*1170*/  @UP2 ULDC UR15, c[0x0][0xc50] ;  /* 0x00031400000f2ab9 */ /* 0x000fe20000000800 */
[----:B------:R-:W-:Y:S01]  /*1180*/  @UP1 ULDC UR16, c[0x0][0x450] ;  /* 0x0001140000101ab9 */ /* 0x000fe20000000800 */
[----:B------:R-:W-:Y:S01]  /*1190*/  UMOV UR17, UR14 ;  /* 0x0000000e00117c82 */ /* 0x000fe20008000000 */
[----:B------:R-:W-:-:S02]  /*11a0*/  UIMAD UR11, UR39, UR13, UR11 ;  /* 0x0000000d270b72a4 */ /* 0x000fc4000f8e020b */
[----:B------:R-:W-:Y:S02]  /*11b0*/  @UP1 USHF.R.U32.HI UR10, URZ, UR16, UR9 ;  /* 0x000000103f0a1299 */ /* 0x000fe40008011609 */
[----:B------:R-:W-:Y:S02]  /*11c0*/  @UP2 USHF.R.U32.HI UR17, URZ, UR15, UR7 ;  /* 0x0000000f3f112299 */ /* 0x000fe40008011607 */
[----:B------:R-:W-:Y:S02]  /*11d0*/  UIADD3 UR10, UR11, UR10, URZ ;  /* 0x0000000a0b0a7290 */ /* 0x000fe4000fffe03f */
[----:B------:R-:W-:Y:S02]  /*11e0*/  UIADD3 UR6, -UR17, URZ, URZ ;  /* 0x0000003f11067290 */ /* 0x000fe4000fffe13f */
[----:B------:R-:W-:Y:S01]  /*11f0*/  UIADD3 UR4, UR10, UR4, URZ ;  /* 0x000000040a047290 */ /* 0x000fe2000fffe03f */
[----:B------:R-:W-:Y:S01]  /*1200*/  IMAD.U32 R204, RZ, RZ, UR17 ;  /* 0x00000011ffcc7e24 */ /* 0x000fe2000f8e00ff */
[----:B------:R-:W-:-:S04]  /*1210*/  UIMAD UR6, UR12, UR6, UR14 ;  /* 0x000000060c0672a4 */ /* 0x000fc8000f8e020e */
[----:B------:R-:W-:Y:S02]  /*1220*/  IMAD.U32 R0, RZ, RZ, UR4 ;  /* 0x00000004ff007e24 */ /* 0x000fe4000f8e00ff */
[----:B------:R-:W-:Y:S01]  /*1230*/  IMAD.U32 R203, RZ, RZ, UR6 ;  /* 0x00000006ffcb7e24 */ /* 0x000fe2000f8e00ff */
[----:B------:R-:W-:Y:S06]  /*1240*/  @!P1 BRA `(.L_x_1158) ;  /* 0x0000000000409947 */ /* 0x000fec0003800000 */
[----:B------:R-:W-:Y:S01]  /*1250*/  ISETP.LT.AND P0, PT, RZ, UR10, PT ;  /* 0x0000000aff007c0c */ /* 0x000fe2000bf01270 */
[----:B------:R-:W-:-:S12]  /*1260*/  UIADD3 UR4, UR10, -0x1, URZ ;  /* 0xffffffff0a047890 */ /* 0x000fd8000fffe03f */
[----:B------:R-:W-:Y:S05]  /*1270*/  @P0 BRA `(.L_x_1159) ;  /* 0x00000000001c0947 */ /* 0x000fea0003800000 */
[----:B------:R-:W-:Y:S02]  /*1280*/  UISETP.NE.AND UP0, UPT, UR5, 0x1, UPT ;  /* 0x000000010500788c */ /* 0x000fe4000bf05270 */
[----:B------:R-:W-:-:S09]  /*1290*/  UIADD3 UR4, -UR10, URZ, URZ ;  /* 0x0000003f0a047290 */ /* 0x000fd2000fffe13f */
[----:B------:R-:W-:Y:S02]  /*12a0*/  @UP0 ULDC.64 UR8, c[0x0][0x9e8] ;  /* 0x00027a0000080ab9 */ /* 0x000fe40000000a00 */
[----:B------:R-:W-:-:S04]  /*12b0*/  UIMAD.WIDE.U32 UR6, UR4, UR8, URZ ;  /* 0x00000008040672a5 */ /* 0x000fc8000f8e003f */
[----:B------:R-:W-:-:S04]  /*12c0*/  @UP0 USHF.R.U32.HI UR4, URZ, UR9, UR7 ;  /* 0x000000093f040299 */ /* 0x000fc80008011607 */
[----:B------:R-:W-:Y:S01]  /*12d0*/  ULOP3.LUT UR4, URZ, UR4, URZ, 0x33, !UPT ;  /* 0x000000043f047292 */ /* 0x000fe2000f8e333f */
[----:B------:R-:W-:Y:S11]  /*12e0*/  BRA `(.L_x_1160) ;  /* 0x0000000000107947 */ /* 0x000ff60003800000 */
.L_x_1159:
[----:B------:R-:W-:-:S11]  /*12f0*/  UISETP.NE.AND UP0, UPT, UR5, 0x1, UPT ;  /* 0x000000010500788c */ /* 0x000fd6000bf05270 */
[----:B------:R-:W-:Y:S02]  /*1300*/  @UP0 ULDC.64 UR8, c[0x0][0x9e8] ;  /* 0x00027a0000080ab9 */ /* 0x000fe40000000a00 */
[----:B------:R-:W-:-:S04]  /*1310*/  UIMAD.WIDE.U32 UR6, UR4, UR8, URZ ;  /* 0x00000008040672a5 */ /* 0x000fc8000f8e003f */
[----:B------:R-:W-:-:S12]  /*1320*/  @UP0 USHF.R.U32.HI UR4, URZ, UR9, UR7 ;  /* 0x000000093f040299 */ /* 0x000fd80008011607 */
.L_x_1160:
[----:B------:R-:W-:-:S06]  /*1330*/  UIMAD UR4, UR4, UR5, UR5 ;  /* 0x00000005040472a4 */ /* 0x000fcc000f8e0205 */
[----:B------:R-:W-:-:S07]  /*1340*/  VIMNMX R0, R0, UR4, PT ;  /* 0x0000000400007c48 */ /* 0x000fce000bfe0100 */
.L_x_1158:
[----:B------:R-:W-:Y:S01]  /*1350*/  UIMAD UR4, UR39, UR13, 0x3f ;  /* 0x0000003f270474a4 */ /* 0x000fe2000f8e020d */
[----:B------:R-:W-:Y:S01]  /*1360*/  VIADD R0, R0, 0x3f ;  /* 0x0000003f00007836 */ /* 0x000fe20000000000 */
[----:B------:R-:W-:Y:S01]  /*1370*/  @UP1 ULDC UR6, c[0x0][0x44c] ;  /* 0x0001130000061ab9 */ /* 0x000fe20000000800 */
[----:B------:R-:W-:Y:S01]  /*1380*/  @UP1 ULDC UR10, c[0x0][0x450] ;  /* 0x00011400000a1ab9 */ /* 0x000fe20000000800 */
[----:B------:R-:W-:Y:S02]  /*1390*/  USHF.R.S32.HI UR8, URZ, 0x1f, UR4 ;  /* 0x0000001f3f087899 */ /* 0x000fe40008011404 */
[----:B------:R-:W-:Y:S01]  /*13a0*/  UIMAD.WIDE.U32 UR6, UR60, UR6, URZ ;  /* 0x000000063c0672a5 */ /* 0x000fe2000f8e003f */
[----:B------:R-:W-:Y:S01]  /*13b0*/  SHF.R.S32.HI R3, RZ, 0x1f, R0 ;  /* 0x0000001fff037819 */ /* 0x000fe20000011400 */
[----:B------:R-:W-:Y:S01]  /*13c0*/  UMOV UR9, UR60 ;  /* 0x0000003c00097c82 */ /* 0x000fe20008000000 */
[----:B------:R-:W-:Y:S02]  /*13d0*/  ULEA.HI UR8, UR8, UR4, URZ, 0x6 ;  /* 0x0000000408087291 */ /* 0x000fe4000f8f303f */
[----:B------:R-:W-:Y:S01]  /*13e0*/  @UP1 USHF.R.U32.HI UR9, URZ, UR10, UR7 ;  /* 0x0000000a3f091299 */ /* 0x000fe20008011607 */
[----:B------:R-:W-:Y:S01]  /*13f0*/  LEA.HI R3, R3, R0, RZ, 0x6 ;  /* 0x0000000003037211 */ /* 0x000fe200078f30ff */
[----:B------:R-:W-:-:S02]  /*1400*/  UIMAD UR52, UR39, UR13, -UR52 ;  /* 0x0000000d273472a4 */ /* 0x000fc4000f8e0a34 */
[----:B------:R-:W-:Y:S01]  /*1410*/  USHF.R.S32.HI UR8, URZ, 0x6, UR8 ;  /* 0x000000063f087899 */ /* 0x000fe20008011408 */
[----:B------:R-:W-:Y:S01]  /*1420*/  SHF.R.S32.HI R3, RZ, 0x6, R3 ;  /* 0x00000006ff037819 */ /* 0x000fe20000011403 */
[----:B------:R-:W-:-:S03]  /*1430*/  UIADD3 UR4, UR52, UR9, URZ ;  /* 0x0000000934047290 */ /* 0x000fc6000fffe03f */
[----:B------:R-:W-:Y:S01]  /*1440*/  ULDC UR9, c[0x0][0x9dc] ;  /* 0x0002770000097ab9 */ /* 0x000fe20000000800 */
[----:B------:R-:W-:Y:S01]  /*1450*/  VIMNMX R205, R3, UR8, PT ;  /* 0x0000000803cd7c48 */ /* 0x000fe2000bfe0100 */
[----:B------:R-:W-:Y:S01]  /*1460*/  UIADD3 UR9, UR4, -UR9, URZ ;  /* 0x8000000904097290 */ /* 0x000fe2000fffe03f */
[----:B------:R-:W-:Y:S11]  /*1470*/  @!P1 BRA `(.L_x_1161) ;  /* 0x0000000000449947 */ /* 0x000ff60003800000 */
[----:B------:R-:W-:-:S06]  /*1480*/  UISETP.GT.AND UP0, UPT, UR4, -0x1, UPT ;  /* 0xffffffff0400788c */ /* 0x000fcc000bf04270 */
[----:B------:R-:W-:-:S13]  /*1490*/  PLOP3.LUT P0, PT, PT, PT, UP0, 0x80, 0x0 ;  /* 0x000000000000781c */ /* 0x000fda0003f0f008 */
[----:B------:R-:W-:Y:S05]  /*14a0*/  @P0 BRA `(.L_x_1162) ;  /* 0x00000000001c0947 */ /* 0x000fea0003800000 */
[----:B------:R-:W-:Y:S02]  /*14b0*/  UISETP.NE.AND UP0, UPT, UR5, 0x1, UPT ;  /* 0x000000010500788c */ /* 0x000fe4000bf05270 */
[----:B------:R-:W-:-:S09]  /*14c0*/  ULOP3.LUT UR4, URZ, UR4, URZ, 0x33, !UPT ;  /* 0x000000043f047292 */ /* 0x000fd2000f8e333f */
[----:B------:R-:W-:Y:S02]  /*14d0*/  @UP0 ULDC.64 UR10, c[0x0][0x9e8] ;  /* 0x00027a00000a0ab9 */ /* 0x000fe40000000a00 */
[----:B------:R-:W-:-:S04]  /*14e0*/  UIMAD.WIDE.U32 UR6, UR4, UR10, URZ ;  /* 0x0000000a040672a5 */ /* 0x000fc8000f8e003f */
[----:B------:R-:W-:-:S04]  /*14f0*/  @UP0 USHF.R.U32.HI UR4, URZ, UR11, UR7 ;  /* 0x0000000b3f040299 */ /* 0x000fc80008011607 */
[----:B------:R-:W-:Y:S01]  /*1500*/  ULOP3.LUT UR4, URZ, UR4, URZ, 0x33, !UPT ;  /* 0x000000043f047292 */ /* 0x000fe2000f8e333f */
[----:B------:R-:W-:Y:S11]  /*1510*/  BRA `(.L_x_1163) ;  /* 0x0000000000107947 */ /* 0x000ff60003800000 */
.L_x_1162:
[----:B------:R-:W-:-:S11]  /*1520*/  UISETP.NE.AND UP0, UPT, UR5, 0x1, UPT ;  /* 0x000000010500788c */ /* 0x000fd6000bf05270 */
[----:B------:R-:W-:Y:S02]  /*1530*/  @UP0 ULDC.64 UR10, c[0x0][0x9e8] ;  /* 0x00027a00000a0ab9 */ /* 0x000fe40000000a00 */
[----:B------:R-:W-:-:S04]  /*1540*/  UIMAD.WIDE.U32 UR6, UR4, UR10, URZ ;  /* 0x0000000a040672a5 */ /* 0x000fc8000f8e003f */
[----:B------:R-:W-:-:S12]  /*1550*/  @UP0 USHF.R.U32.HI UR4, URZ, UR11, UR7 ;  /* 0x0000000b3f040299 */ /* 0x000fd80008011607 */
.L_x_1163:
[----:B------:R-:W-:-:S04]  /*1560*/  UIMAD UR4, UR4, UR5, URZ ;  /* 0x00000005040472a4 */ /* 0x000fc8000f8e023f */
[----:B------:R-:W-:-:S04]  /*1570*/  UISETP.LT.AND UP0, UPT, UR9, UR4, UPT ;  /* 0x000000040900728c */ /* 0x000fc8000bf01270 */
[----:B------:R-:W-:-:S12]  /*1580*/  USEL UR9, UR9, UR4, !UP0 ;  /* 0x0000000409097287 */ /* 0x000fd8000c000000 */
.L_x_1161:
[----:B------:R-:W-:Y:S01]  /*1590*/  USHF.R.S32.HI UR4, URZ, 0x1f, UR9 ;  /* 0x0000001f3f047899 */ /* 0x000fe20008011409 */
[----:B------:R-:W-:Y:S02]  /*15a0*/  PLOP3.LUT P0, PT, PT, PT, PT, 0x80, 0x0 ;  /* 0x000000000000781c */ /* 0x000fe40003f0f070 */
[----:B------:R-:W-:Y:S01]  /*15b0*/  CS2R R2, SRZ ;  /* 0x0000000000027805 */ /* 0x000fe2000001ff00 */
[----:B------:R-:W-:Y:S01]  /*15c0*/  IMAD.MOV.U32 R0, RZ, RZ, RZ ;  /* 0x000000ffff007224 */ /* 0x000fe200078e00ff */
[----:B------:R-:W-:Y:S01]  /*15d0*/  ULEA.HI UR4, UR4, UR9, URZ, 0x6 ;  /* 0x0000000904047291 */ /* 0x000fe2000f8f303f */
[----:B------:R-:W-:Y:S02]  /*15e0*/  CS2R R178, SRZ ;  /* 0x0000000000b27805 */ /* 0x000fe4000001ff00 */
[----:B------:R-:W-:Y:S02]  /*15f0*/  CS2R R176, SRZ ;  /* 0x0000000000b07805 */ /* 0x000fe4000001ff00 */
[----:B------:R-:W-:Y:S01]  /*1600*/  CS2R R148, SRZ ;  /* 0x0000000000947805 */ /* 0x000fe2000001ff00 */
[----:B------:R-:W-:Y:S01]  /*1610*/  USHF.R.S32.HI UR4, URZ, 0x6, UR4 ;  /* 0x000000063f047899 */ /* 0x000fe20008011404 */
[----:B------:R-:W-:-:S02]  /*1620*/  CS2R R174, SRZ ;  /* 0x0000000000ae7805 */ /* 0x000fc4000001ff00 */
[----:B------:R-:W-:Y:S02]  /*1630*/  CS2R R144, SRZ ;  /* 0x0000000000907805 */ /* 0x000fe4000001ff00 */
[----:B------:R-:W-:Y:S01]  /*1640*/  CS2R R172, SRZ ;  /* 0x0000000000ac7805 */ /* 0x000fe2000001ff00 */
[----:B------:R-:W-:Y:S01]  /*1650*/  UISETP.LT.AND UP0, UPT, URZ, UR4, UPT ;  /* 0x000000043f00728c */ /* 0x000fe2000bf01270 */
[----:B------:R-:W-:Y:S02]  /*1660*/  CS2R R140, SRZ ;  /* 0x00000000008c7805 */ /* 0x000fe4000001ff00 */
[----:B------:R-:W-:Y:S02]  /*1670*/  CS2R R170, SRZ ;  /* 0x0000000000aa7805 */ /* 0x000fe4000001ff00 */
[----:B------:R-:W-:Y:S01]  /*1680*/  CS2R R136, SRZ ;  /* 0x0000000000887805 */ /* 0x000fe2000001ff00 */
[----:B------:R-:W-:Y:S01]  /*1690*/  USEL UR5, URZ, UR4, !UP0 ;  /* 0x000000043f057287 */ /* 0x000fe2000c000000 */
[----:B------:R-:W-:-:S02]  /*16a0*/  CS2R R120, SRZ ;  /* 0x0000000000787805 */ /* 0x000fc4000001ff00 */
[----:B------:R-:W-:Y:S02]  /*16b0*/  CS2R R116, SRZ ;  /* 0x0000000000747805 */ /* 0x000fe4000001ff00 */
[----:B------:R-:W-:Y:S02]  /*16c0*/  CS2R R132, SRZ ;  /* 0x0000000000847805 */ /* 0x000fe4000001ff00 */
[----:B------:R-:W-:Y:S02]  /*16d0*/  CS2R R112, SRZ ;  /* 0x0000000000707805 */ /* 0x000fe4000001ff00 */
[----:B------:R-:W-:Y:S02]  /*16e0*/  CS2R R108, SRZ ;  /* 0x00000000006c7805 */ /* 0x000fe4000001ff00 */
[----:B------:R-:W-:Y:S01]  /*16f0*/  ISETP.GT.AND P1, PT, R205, UR5, PT ;  /* 0x00000005cd007c0c */ /* 0x000fe2000bf24270 */
[----:B------:R-:W-:Y:S01]  /*1700*/  IMAD.U32 R22, RZ, RZ, UR5 ;  /* 0x00000005ff167e24 */ /* 0x000fe2000f8e00ff */
        /* <DEDUP_REMOVED lines=49> */
[----:B------:R-:W-:Y:S01]  /*1a20*/  CS2R R24, SRZ ;  /* 0x0000000000187805 */ /* 0x000fe2000001ff00 */
[----:B------:R-:W-:Y:S06]  /*1a30*/  @!P1 BRA `(.L_x_1164) ;  /* 0x000000ac00789947 */ /* 0x000fec0003800000 */
        /* <DEDUP_REMOVED lines=31> */
.L_x_1165:
[----:B------:R-:W-:Y:S02]  /*1c30*/  R2UR UR6, R207 ;  /* 0x00000000cf0672ca */ /* 0x000fe400000e0000 */
[----:B------:R-:W-:-:S11]  /*1c40*/  R2UR UR5, R212 ;  /* 0x00000000d40572ca */ /* 0x000fd600000e0000 */
[----:B------:R-:W-:Y:S02]  /*1c50*/  ULEA.HI UR4, UR6, UR6, URZ, 0x1 ;  /* 0x0000000606047291 */ /* 0x000fe4000f8f083f */
[----:B------:R-:W-:Y:S02]  /*1c60*/  IMAD.U32 R2, RZ, RZ, UR5 ;  /* 0x00000005ff027e24 */ /* 0x000fe4000f8e00ff */
[----:B------:R-:W-:-:S03]  /*1c70*/  ULOP3.LUT UR4, UR4, 0xfffffffe, URZ, 0xc0, !UPT ;  /* 0xfffffffe04047892 */ /* 0x000fc6000f8ec03f */
[----:B------:R-:W-:Y:S01]  /*1c80*/  ISETP.NE.AND P0, PT, R2, 0x3, PT ;  /* 0x000000030200780c */ /* 0x000fe20003f05270 */
[----:B------:R-:W-:-:S06]  /*1c90*/  UIADD3 UR4, UR6, -UR4, URZ ;  /* 0x8000000406047290 */ /* 0x000fcc000fffe03f */
[----:B------:R-:W-:-:S05]  /*1ca0*/  IMAD.U32 R0, RZ, RZ, UR4 ;  /* 0x00000004ff007e24 */ /* 0x000fca000f8e00ff */
[----:B------:R-:W-:-:S04]  /*1cb0*/  SHF.L.U32 R0, R0, 0x1f, RZ ;  /* 0x0000001f00007819 */ /* 0x000fc800000006ff */
[----:B------:R-:W0:Y:S02]  /*1cc0*/  SYNCS.PHASECHK.TRANS64.TRYWAIT P1, [UR37+0x30800], R0 ;  /* 0x03080000ff0075a7 */ /* 0x000e240008020165 */
[----:B0-----:R-:W-:Y:S05]  /*1cd0*/  @!P1 BRA `(.L_x_1166) ;  /* 0x0000013000249947 */ /* 0x001fea0003800000 */
.L_x_1373:
[----:B------:R-:W-:Y:S05]  /*1ce0*/  @!P0 BRA `(.L_x_1167) ;  /* 0x0000000000048947 */ /* 0x000fea0003800000 */
[----:B------:R-:W-:Y:S01]  /*1cf0*/  BPT.TRAP 0x1 ;  /* 0x000000040000795c */ /* 0x000fe20000300000 */
.L_x_1167:
[----:B0-----:R-:W-:Y:S02]  /*1d00*/  IMAD.U32 R3, RZ, RZ, UR36 ;  /* 0x00000024ff037e24 */ /* 0x001fe4000f8e00ff */
[----:B------:R-:W-:-:S03]  /*1d10*/  IMAD.U32 R0, RZ, RZ, UR38 ;  /* 0x00000026ff007e24 */ /* 0x000fc6000f8e00ff */
[----:B------:R-:W-:Y:S02]  /*1d20*/  LEA R3, R3, UR37, 0x3 ;  /* 0x0000002503037c11 */ /* 0x000fe4000f8e18ff */
[----:B------:R-:W-:-:S04]  /*1d30*/  SHF.L.U32 R0, R0, 0x1f, RZ ;  /* 0x0000001f00007819 */ /* 0x000fc800000006ff */
[----:B------:R0:W1:Y:S01]  /*1d40*/  SYNCS.PHASECHK.TRANS64.TRYWAIT P2, [R3+URZ+0x30830], R0 ;  /* 0x03083000030075a7 */ /* 0x000062000804017f */
[----:B------:R-:W-:Y:S05]  /*1d50*/  @!P0 BRA `(.L_x_1168) ;  /* 0x0000000000048947 */ /* 0x000fea0003800000 */
[----:B------:R-:W-:Y:S01]  /*1d60*/  BPT.TRAP 0x1 ;  /* 0x000000040000795c */ /* 0x000fe20000300000 */
.L_x_1168:
[----:B------:R-:W2:Y:S02]  /*1d70*/  S2R R2, SR_TID.X ;  /* 0x0000000000027919 */ /* 0x000ea40000002100 */
[----:B--2---:R-:W-:Y:S01]  /*1d80*/  LOP3.LUT P1, RZ, R2, 0x7f, RZ, 0xc0, !PT ;  /* 0x0000007f02ff7812 */ /* 0x004fe2000782c0ff */
[----:B-1----:R-:W-:-:S12]  /*1d90*/  @P2 BRA `(.L_x_1169) ;  /* 0x0000000000082947 */ /* 0x002fd80003800000 */
[----:B------:R-:W1:Y:S02]  /*1da0*/  SYNCS.PHASECHK.TRANS64.TRYWAIT P2, [R3+URZ+0x30830], R0 ;  /* 0x03083000030075a7 */ /* 0x000e64000804017f */
[----:B-1----:R-:W-:Y:S05]  /*1db0*/  @!P2 BRA `(.L_x_1170) ;  /* 0x000001300004a947 */ /* 0x002fea0003800000 */
.L_x_1169:
[----:B------:R-:W-:Y:S05]  /*1dc0*/  WARPSYNC.ALL ;  /* 0x0000000000007948 */ /* 0x000fea0003800000 */
[----:B------:R-:W-:Y:S01]  /*1dd0*/  UIADD3 UR4, UR37, 0x20400, URZ ;  /* 0x0002040025047890 */ /* 0x000fe2000fffe03f */
[----:B------:R-:W-:Y:S01]  /*1de0*/  WARPGROUP.ARRIVE ;  /* 0x00000000000079c5 */ /* 0x000fe20000000000 */
[----:B------:R-:W-:Y:S01]  /*1df0*/  UMOV UR9, 0x40000040 ;  /* 0x4000004000097882 */ /* 0x000fe20000000000 */
[----:B------:R-:W-:Y:S01]  /*1e00*/  UMOV UR11, 0x40000040 ;  /* 0x40000040000b7882 */ /* 0x000fe20000000000 */
[----:B------:R-:W-:Y:S01]  /*1e10*/  USHF.R.U32.HI UR4, URZ, 0x4, UR4 ;  /* 0x000000043f047899 */ /* 0x000fe20008011604 */
[----:B------:R-:W-:Y:S01]  /*1e20*/  IMAD.U32 R15, RZ, RZ, UR9 ;  /* 0x00000009ff0f7e24 */ /* 0x000fe2000f8e00ff */
[----:B------:R-:W-:Y:S01]  /*1e30*/  UMOV UR13, 0x40000040 ;  /* 0x40000040000d7882 */ /* 0x000fe20000000000 */
[----:B------:R-:W-:Y:S01]  /*1e40*/  UMOV UR15, 0x40000040 ;  /* 0x40000040000f7882 */ /* 0x000fe20000000000 */
[----:B------:R-:W-:Y:S01]  /*1e50*/  ULOP3.LUT UR4, UR4, 0x3fff, URZ, 0xc0, !UPT ;  /* 0x00003fff04047892 */ /* 0x000fe2000f8ec03f */
[----:B01----:R-:W-:Y:S01]  /*1e60*/  VIADD R0, R19, UR60 ;  /* 0x0000003c13007c36 */ /* 0x003fe20008000000 */
[----:B------:R-:W-:Y:S01]  /*1e70*/  UMOV UR17, 0x40000040 ;  /* 0x4000004000117882 */ /* 0x000fe20000000000 */
[----:B------:R-:W-:Y:S01]  /*1e80*/  UMOV UR19, 0x40000040 ;  /* 0x4000004000137882 */ /* 0x000fe20000000000 */
[----:B------:R-:W-:Y:S01]  /*1e90*/  ULOP3.LUT UR61, UR4, 0x10000, URZ, 0xfc, !UPT ;  /* 0x00010000043d7892 */ /* 0x000fe2000f8efc3f */
[----:B------:R-:W0:Y:S01]  /*1ea0*/  LDC R20, c[0x0][0x2f0] ;  /* 0x0000bc00ff147b82 */ /* 0x000e220000000800 */
[----:B------:R-:W-:Y:S01]  /*1eb0*/  ULOP3.LUT UR4, UR40, 0x10000, URZ, 0xfc, !UPT ;  /* 0x0001000028047892 */ /* 0x000fe2000f8efc3f */
[----:B------:R-:W-:Y:S01]  /*1ec0*/  IMAD.MOV.U32 R2, RZ, RZ, R0 ;  /* 0x000000ffff027224 */ /* 0x000fe200078e0000 */
[----:B------:R-:W-:Y:S01]  /*1ed0*/  ULEA UR5, UR36, UR61, 0xb ;  /* 0x0000003d24057291 */ /* 0x000fe2000f8e583f */
[----:B------:R-:W-:Y:S01]  /*1ee0*/  IMAD.MOV.U32 R4, RZ, RZ, -0x40 ;  /* 0xffffffc0ff047424 */ /* 0x000fe200078e00ff */
[----:B------:R-:W-:-:S02]  /*1ef0*/  UIADD3 UR6, UR4, 0x2, URZ ;  /* 0x0000000204067890 */ /* 0x000fc4000fffe03f */
[----:B------:R-:W-:Y:S01]  /*1f00*/  UIADD3 UR7, UR5, 0x2, URZ ;  /* 0x0000000205077890 */ /* 0x000fe2000fffe03f */
[----:B------:R-:W1:Y:S01]  /*1f10*/  LDC R21, c[0x0][0x288] ;  /* 0x0000a200ff157b82 */ /* 0x000e620000000800 */
[----:B------:R-:W-:Y:S01]  /*1f20*/  UMOV UR8, UR4 ;  /* 0x0000000400087c82 */ /* 0x000fe20008000000 */
[----:B------:R-:W-:Y:S01]  /*1f30*/  UMOV UR10, UR5 ;  /* 0x00000005000a7c82 */ /* 0x000fe20008000000 */
[----:B------:R-:W-:Y:S01]  /*1f40*/  IMAD.U32 R14, RZ, RZ, UR8 ;  /* 0x00000008ff0e7e24 */ /* 0x000fe2000f8e00ff */
[----:B------:R-:W-:Y:S01]  /*1f50*/  HGMMA.64x64x16.F32 R24, gdesc[UR8], RZ, !UPT, gsb0 ;  /* 0x00e00000081879f0 */ /* 0x000fe2000c0008ff */
        /* <DEDUP_REMOVED lines=8> */
[----:B------:R-:W-:Y:S01]  /*1fe0*/  UIADD3 UR12, UR4, 0x404, URZ ;  /* 0x00000404040c7890 */ /* 0x000fe2000fffe03f */
[----:B------:R-:W-:Y:S01]  /*1ff0*/  IMAD R57, R205, R4, 0x40 ;  /* 0x00000040cd397424 */ /* 0x000fe200078e0204 */
[----:B------:R-:W-:-:S02]  /*2000*/  UIADD3 UR14, UR5, 0x204, URZ ;  /* 0x00000204050e7890 */ /* 0x000fc4000fffe03f */
[----:B------:R-:W-:Y:S01]  /*2010*/  UIADD3 UR16, UR4, 0x406, URZ ;  /* 0x0000040604107890 */ /* 0x000fe2000fffe03f */
[----:B------:R-:W-:Y:S01]  /*2020*/  VIADD R4, R57, 0x1 ;  /* 0x0000000139047836 */ /* 0x000fe20000000000 */
[----:B------:R-:W-:Y:S02]  /*2030*/  UIADD3 UR18, UR5, 0x206, URZ ;  /* 0x0000020605127890 */ /* 0x000fe4000fffe03f */
[----:B------:R-:W-:Y:S02]  /*2040*/  UIADD3 UR20, UR4, 0x800, URZ ;  /* 0x0000080004147890 */ /* 0x000fe4000fffe03f */
[----:B------:R-:W-:Y:S01]  /*2050*/  UIADD3 UR22, UR5, 0x400, URZ ;  /* 0x0000040005167890 */ /* 0x000fe2000fffe03f */
[----:B------:R-:W-:Y:S01]  /*2060*/  UMOV UR21, 0x40000040 ;  /* 0x4000004000157882 */ /* 0x000fe20000000000 */
[----:B------:R-:W-:Y:S01]  /*2070*/  UMOV UR23, 0x40000040 ;  /* 0x4000004000177882 */ /* 0x000fe20000000000 */
[----:B------:R-:W-:Y:S02]  /*2080*/  UIADD3 UR24, UR4, 0x802, URZ ;  /* 0x0000080204187890 */ /* 0x000fe4000fffe03f */
[----:B------:R-:W-:Y:S01]  /*2090*/  UIADD3 UR26, UR5, 0x402, URZ ;  /* 0x00000402051a7890 */ /* 0x000fe2000fffe03f */
[----:B------:R-:W-:Y:S01]  /*20a0*/  UMOV UR25, 0x40000040 ;  /* 0x4000004000197882 */ /* 0x000fe20000000000 */
[----:B------:R-:W-:Y:S01]  /*20b0*/  UMOV UR27, 0x40000040 ;  /* 0x40000040001b7882 */ /* 0x000fe20000000000 */
[----:B------:R-:W-:-:S02]  /*20c0*/  UIADD3 UR28, UR4, 0x804, URZ ;  /* 0x00000804041c7890 */ /* 0x000fc4000fffe03f */
[----:B------:R-:W-:Y:S01]  /*20d0*/  UIADD3 UR30, UR5, 0x404, URZ ;  /* 0x00000404051e7890 */ /* 0x000fe2000fffe03f */
[----:B------:R-:W-:Y:S01]  /*20e0*/  UMOV UR29, 0x40000040 ;  /* 0x40000040001d7882 */ /* 0x000fe20000000000 */
[----:B------:R-:W-:Y:S01]  /*20f0*/  UMOV UR31, 0x40000040 ;  /* 0x40000040001f7882 */ /* 0x000fe20000000000 */
        /* <DEDUP_REMOVED lines=20> */
[----:B------:R-:W-:-:S02]  /*2240*/  WARPGROUP.DEPBAR.LE gsb0, 0x0 ;  /* 0x00008000000079c5 */ /* 0x000fc40000010000 */
[----:B------:R-:W-:-:S06]  /*2250*/  WARPGROUP.ARRIVE ;  /* 0x00000000000079c5 */ /* 0x000fcc0000000000 */
[----:B------:R-:W-:Y:S01]  /*2260*/  HGMMA.64x64x16.F32 R24, gdesc[UR8], R24, gsb0 ;  /* 0x00e00000081879f0 */ /* 0x000fe20008000818 */
        /* <DEDUP_REMOVED lines=26> */
[----:B------:R-:W-:Y:S01]  /*2410*/  IMAD.U32 R6, RZ, RZ, UR8 ;  /* 0x00000008ff067e24 */ /* 0x000fe2000f8e00ff */
[----:B------:R-:W-:Y:S01]  /*2420*/  ULDC.64 UR6, c[0x0][0x9e0] ;  /* 0x0002780000067ab9 */ /* 0x000fe20000000a00 */
[----:B------:R-:W-:Y:S01]  /*2430*/  IMAD.U32 R7, RZ, RZ, UR9 ;  /* 0x00000009ff077e24 */ /* 0x000fe2000f8e00ff */
[----:B------:R-:W-:Y:S01]  /*2440*/  UISETP.GE.AND UP1, UPT, UR7, 0x1, UPT ;  /* 0x000000010700788c */ /* 0x000fe2000bf26270 */
[----:B------:R-:W-:Y:S02]  /*2450*/  WARPGROUP.DEPBAR.LE gsb0, 0x0 ;  /* 0x00008000000079c5 */ /* 0x000fe40000010000 */
[----:B------:R-:W-:-:S06]  /*2460*/  WARPGROUP.ARRIVE ;  /* 0x00000000000079c5 */ /* 0x000fcc0000000000 */
[----:B------:R-:W-:Y:S01]  /*2470*/  HGMMA.64x64x16.F32 R24, gdesc[UR8], R24, gsb0 ;  /* 0x00e00000081879f0 */ /* 0x000fe20008000818 */
[----:B------:R-:W-:Y:S02]  /*2480*/  UIADD3 UR8, UR4, 0x402, URZ ;  /* 0x0000040204087890 */ /* 0x000fe4000fffe03f */
[----:B------:R-:W-:Y:S01]  /*2490*/  UIADD3 UR10, UR5, 0x202, URZ ;  /* 0x00000202050a7890 */ /* 0x000fe2000fffe03f */
[----:B------:R-:W-:Y:S01]  /*24a0*/  UMOV UR9, 0x40000040 ;  /* 0x4000004000097882 */ /* 0x000fe20000000000 */
[----:B------:R-:W-:Y:S01]  /*24b0*/  UMOV UR11, 0x40000040 ;  /* 0x40000040000b7882 */ /* 0x000fe20000000000 */
[----:B------:R-:W-:Y:S02]  /*24c0*/  ULDC UR4, c[0x0][0x448] ;  /* 0x0001120000047ab9 */ /* 0x000fe40000000800 */
[----:B------:R-:W-:-:S06]  /*24d0*/  UISETP.NE.AND UP0, UPT, UR4, 0x1, UPT ;  /* 0x000000010400788c */ /* 0x000fcc000bf05270 */
[----:B------:R-:W-:Y:S02]  /*24e0*/  PLOP3.LUT P2, PT, PT, PT, UP0, 0x80, 0x0 ;  /* 0x000000000000781c */ /* 0x000fe40003f4f008 */
[----:B------:R-:W-:-:S03]  /*24f0*/  PLOP3.LUT P3, PT, PT, PT, UP0, 0x80, 0x0 ;  /* 0x000000000000781c */ /* 0x000fc60003f6f008 */
[----:B------:R-:W-:-:S08]  /*2500*/  @UP0 ULDC UR4, c[0x0][0x44c] ;  /* 0x0001130000040ab9 */ /* 0x000fd00000000800 */
[----:B------:R-:W-:Y:S01]  /*2510*/  @P2 IMAD.HI.U32 R5, R0, UR4, RZ ;  /* 0x0000000400052c27 */ /* 0x000fe2000f8e00ff */
[----:B------:R-:W-:Y:S01]  /*2520*/  @UP0 ULDC UR4, c[0x0][0x450] ;  /* 0x0001140000040ab9 */ /* 0x000fe20000000800 */
[----:B------:R-:W-:Y:S02]  /*2530*/  PLOP3.LUT P2, PT, PT, PT, UP1, 0x40, 0x0 ;  /* 0x000000000000781c */ /* 0x000fe40003f4e818 */
[----:B------:R-:W-:Y:S01]  /*2540*/  @!P1 VIADD R0, R3, 0x30840 ;  /* 0x0003084003009836 */ /* 0x000fe20000000000 */
[----:B------:R-:W-:Y:S01]  /*2550*/  @P3 SHF.R.U32.HI R2, RZ, UR4, R5 ;  /* 0x00000004ff023c19 */ /* 0x000fe20008011605 */
[----:B------:R-:W-:Y:S01]  /*2560*/  IMAD R3, R17, -0x2, R4 ;  /* 0xfffffffe11037824 */ /* 0x000fe200078e0204 */
[----:B------:R-:W-:Y:S02]  /*2570*/  LEA R5, R205, 0xffffffc0, 0x6 ;  /* 0xffffffc0cd057811 */ /* 0x000fe400078e30ff */
[----:B------:R-:W-:Y:S01]  /*2580*/  @!P1 PRMT R0, RZ, 0x654, R0 ;  /* 0x00000654ff009816 */ /* 0x000fe20000000000 */
[----:B------:R-:W2:Y:S01]  /*2590*/  SHFL.IDX PT, R61, R2, RZ, 0x1c1f ;  /* 0x001c1fff023d7589 */ /* 0x000ea200000e0000 */
[----:B0-----:R-:W-:-:S04]  /*25a0*/  IMAD R4, R20, UR39, R3 ;  /* 0x0000002714047c24 */ /* 0x001fc8000f8e0203 */
[----:B-1----:R-:W-:-:S04]  /*25b0*/  IMAD.IADD R4, R4, 0x1, -R21 ;  /* 0x0000000104047824 */ /* 0x002fc800078e0a15 */
[----:B------:R-:W-:Y:S01]  /*25c0*/  VIADD R59, R4, UR6 ;  /* 0x00000006043b7c36 */ /* 0x000fe20008000000 */
[----:B------:R-:W-:Y:S02]  /*25d0*/  WARPGROUP.DEPBAR.LE gsb0, 0x0 ;  /* 0x00008000000079c5 */ /* 0x000fe40000010000 */
[----:B------:R-:W-:-:S06]  /*25e0*/  WARPGROUP.ARRIVE ;  /* 0x00000000000079c5 */ /* 0x000fcc0000000000 */
[----:B------:R-:W-:Y:S03]  /*25f0*/  HGMMA.64x64x16.F32 R24, gdesc[UR8], R24, gsb0 ;  /* 0x00e00000081879f0 */ /* 0x000fe60008000818 */
[----:B------:R-:W-:Y:S02]  /*2600*/  WARPGROUP.DEPBAR.LE gsb0, 0x0 ;  /* 0x00008000000079c5 */ /* 0x000fe40000010000 */
[----:B------:R-:W-:-:S06]  /*2610*/  WARPGROUP.ARRIVE ;  /* 0x00000000000079c5 */ /* 0x000fcc0000000000 */
[----:B------:R-:W-:Y:S03]  /*2620*/  HGMMA.64x64x16.F32 R24, gdesc[UR12], R24, gsb0 ;  /* 0x00e000000c1879f0 */ /* 0x000fe60008000818 */
[----:B------:R-:W-:Y:S02]  /*2630*/  WARPGROUP.DEPBAR.LE gsb0, 0x0 ;  /* 0x00008000000079c5 */ /* 0x000fe40000010000 */
[----:B------:R-:W-:-:S06]  /*2640*/  WARPGROUP.ARRIVE ;  /* 0x00000000000079c5 */ /* 0x000fcc0000000000 */
[----:B------:R-:W-:Y:S01]  /*2650*/  HGMMA.64x64x16.F32 R24, gdesc[UR16], R24, gsb0 ;  /* 0x00e00000101879f0 */ /* 0x000fe20008000818 */
[----:B------:R-:W-:Y:S02]  /*2660*/  ULDC UR18, c[0x0][0x9dc] ;  /* 0x0002770000127ab9 */ /* 0x000fe40000000800 */
[----:B------:R-:W-:-:S06]  /*2670*/  ULOP3.LUT UR4, URZ, UR18, URZ, 0x33, !UPT ;  /* 0x000000123f047292 */ /* 0x000fcc000f8e333f */
[----:B------:R-:W-:-:S04]  /*2680*/  VIADD R56, R4, UR4 ;  /* 0x0000000404387c36 */ /* 0x000fc80008000000 */
[----:B--2---:R-:W-:Y:S01]  /*2690*/  IMAD.IADD R3, R56, 0x1, R61 ;  /* 0x0000000138037824 */ /* 0x004fe200078e023d */
        /* <DEDUP_REMOVED lines=25> */
[----:B------:R0:W-:Y:S02]  /*2830*/  @!P1 SYNCS.ARRIVE.TRANS64.RED.A1T0 RZ, [R0+URZ], RZ ;  /* 0x000000ff00ff99a7 */ /* 0x0001e4000810043f */
[----:B0-----:R-:W-:-:S04]  /*2840*/  IMAD R0, R20, UR39, R57 ;  /* 0x0000002714007c24 */ /* 0x001fc8000f8e0239 */
[----:B------:R-:W-:-:S05]  /*2850*/  IMAD R16, R17, -0x2, R0 ;  /* 0xfffffffe11107824 */ /* 0x000fca00078e0200 */
[----:B------:R-:W-:Y:S01]  /*2860*/  VIADDMNMX R0, R61, R59, R16, PT ;  /* 0x0000003b3d007246 */ /* 0x000fe20003800110 */
[----:B------:R-:W-:Y:S06]  /*2870*/  @P2 BRA `(.L_x_1171) ;  /* 0x00000000005c2947 */ /* 0x000fec0003800000 */
[----:B------:R-:W-:Y:S01]  /*2880*/  IMAD R4, R20, UR39, R61 ;  /* 0x0000002714047c24 */ /* 0x000fe2000f8e023d */
[----:B------:R-:W-:Y:S03]  /*2890*/  BSSY B0, `(.L_x_1172) ;  /* 0x0000011000007945 */ /* 0x000fe60003800000 */
[----:B------:R-:W-:-:S05]  /*28a0*/  IMAD.IADD R4, R4, 0x1, -R21 ;  /* 0x0000000104047824 */ /* 0x000fca00078e0a15 */
[----:B------:R-:W-:-:S13]  /*28b0*/  ISETP.GT.AND P2, PT, R4, -0x1, PT ;  /* 0xffffffff0400780c */ /* 0x000fda0003f44270 */
[----:B------:R-:W-:Y:S05]  /*28c0*/  @P2 BRA `(.L_x_1173) ;  /* 0x0000000000202947 */ /* 0x000fea0003800000 */
[----:B------:R-:W-:Y:S01]  /*28d0*/  UISETP.NE.AND UP2, UPT, UR7, 0x1, UPT ;  /* 0x000000010700788c */ /* 0x000fe2000bf45270 */
[----:B------:R-:W-:-:S05]  /*28e0*/  LOP3.LUT R4, RZ, R4, RZ, 0x33, !PT ;  /* 0x00000004ff047212 */ /* 0x000fca00078e33ff */
[----:B------:R-:W-:-:S05]  /*28f0*/  PLOP3.LUT P2, PT, PT, PT, UP2, 0x80, 0x0 ;  /* 0x000000000000781c */ /* 0x000fca0003f4f028 */
[----:B------:R-:W-:-:S08]  /*2900*/  @UP2 ULDC.64 UR4, c[0x0][0x9e8] ;  /* 0x00027a0000042ab9 */ /* 0x000fd00000000a00 */
[----:B------:R-:W-:-:S05]  /*2910*/  @P2 IMAD.HI.U32 R58, R4, UR4, RZ ;  /* 0x00000004043a2c27 */ /* 0x000fca000f8e00ff */
[----:B------:R-:W-:-:S04]  /*2920*/  @P2 SHF.R.U32.HI R4, RZ, UR5, R58 ;  /* 0x00000005ff042c19 */ /* 0x000fc8000801163a */
[----:B------:R-:W-:Y:S01]  /*2930*/  LOP3.LUT R4, RZ, R4, RZ, 0x33, !PT ;  /* 0x00000004ff047212 */ /* 0x000fe200078e33ff */
[----:B------:R-:W-:Y:S06]  /*2940*/  BRA `(.L_x_1174) ;  /* 0x0000000000147947 */ /* 0x000fec0003800000 */
.L_x_1173:
[----:B------:R-:W-:-:S06]  /*2950*/  UISETP.NE.AND UP2, UPT, UR7, 0x1, UPT ;  /* 0x000000010700788c */ /* 0x000fcc000bf45270 */
[----:B------:R-:W-:-:S05]  /*2960*/  PLOP3.LUT P2, PT, PT, PT, UP2, 0x80, 0x0 ;  /* 0x000000000000781c */ /* 0x000fca0003f4f028 */
[----:B------:R-:W-:-:S08]  /*2970*/  @UP2 ULDC.64 UR4, c[0x0][0x9e8] ;  /* 0x00027a0000042ab9 */ /* 0x000fd00000000a00 */
[----:B------:R-:W-:-:S05]  /*2980*/  @P2 IMAD.HI.U32 R58, R4, UR4, RZ ;  /* 0x00000004043a2c27 */ /* 0x000fca000f8e00ff */
[----:B------:R-:W-:-:S07]  /*2990*/  @P2 SHF.R.U32.HI R4, RZ, UR5, R58 ;  /* 0x00000005ff042c19 */ /* 0x000fce000801163a */
.L_x_1174:
[----:B------:R-:W-:Y:S05]  /*29a0*/  BSYNC B0 ;  /* 0x0000000000007941 */ /* 0x000fea0003800000 */
.L_x_1172:
[----:B------:R-:W-:-:S04]  /*29b0*/  IMAD R4, R4, UR7, -R5 ;  /* 0x0000000704047c24 */ /* 0x000fc8000f8e0a05 */
[----:B------:R-:W-:-:S05]  /*29c0*/  IMAD R4, R17, -0x2, R4 ;  /* 0xfffffffe11047824 */ /* 0x000fca00078e0204 */
[----:B------:R-:W-:Y:S02]  /*29d0*/  VIMNMX R3, R3, R4, !PT ;  /* 0x0000000403037248 */ /* 0x000fe40007fe0100 */
[----:B------:R-:W-:-:S07]  /*29e0*/  VIADDMNMX R0, R4, UR7, R0, PT ;  /* 0x0000000704007c46 */ /* 0x000fce000b800100 */
.L_x_1171:
[C---:B------:R-:W-:Y:S02]  /*29f0*/  ISETP.GE.AND P2, PT, R57.reuse, 0x2, PT ;  /* 0x000000023900780c */ /* 0x040fe40003f46270 */
[----:B------:R-:W-:Y:S02]  /*2a00*/  ISETP.GE.AND P6, PT, R57, 0xa, PT ;  /* 0x0000000a3900780c */ /* 0x000fe40003fc6270 */
[----:B------:R-:W-:Y:S02]  /*2a10*/  ISETP.GT.AND P4, PT, R3, 0x1, !P2 ;  /* 0x000000010300780c */ /* 0x000fe40005784270 */
[----:B------:R-:W-:Y:S02]  /*2a20*/  ISETP.GE.AND P3, PT, R57, 0x9, PT ;  /* 0x000000093900780c */ /* 0x000fe40003f66270 */
[----:B------:R-:W-:Y:S02]  /*2a30*/  ISETP.LT.OR P4, PT, R0, 0x2, P4 ;  /* 0x000000020000780c */ /* 0x000fe40002781670 */
[----:B------:R-:W-:-:S02]  /*2a40*/  P2R R58, PR, RZ, 0x40 ;  /* 0x00000040ff3a7803 */ /* 0x000fc40000000000 */
[----:B------:R-:W-:Y:S02]  /*2a50*/  FSEL R61, R25, -INF , !P4 ;  /* 0xff800000193d7808 */ /* 0x000fe40006000000 */
[C---:B------:R-:W-:Y:S01]  /*2a60*/  ISETP.GT.AND P4, PT, R3.reuse, 0x9, !P6 ;  /* 0x000000090300780c */ /* 0x040fe20007784270 */
[----:B------:R-:W0:Y:S01]  /*2a70*/  SHFL.IDX PT, R25, R2, 0x1, 0x1c1f ;  /* 0x003c1f0002197f89 */ /* 0x000e2200000e0000 */
[----:B------:R-:W-:Y:S02]  /*2a80*/  ISETP.GT.AND P5, PT, R3, 0x8, !P3 ;  /* 0x000000080300780c */ /* 0x000fe40005fa4270 */
[----:B------:R-:W-:Y:S02]  /*2a90*/  ISETP.LT.OR P4, PT, R0, 0xa, P4 ;  /* 0x0000000a0000780c */ /* 0x000fe40002781670 */
[----:B------:R-:W-:Y:S02]  /*2aa0*/  ISETP.GE.AND P6, PT, R57, 0x11, PT ;  /* 0x000000113900780c */ /* 0x000fe40003fc6270 */
[----:B------:R-:W-:-:S02]  /*2ab0*/  FSEL R65, R29, -INF , !P4 ;  /* 0xff8000001d417808 */ /* 0x000fc40006000000 */
[----:B------:R-:W-:Y:S02]  /*2ac0*/  ISETP.LT.OR P5, PT, R0, 0x9, P5 ;  /* 0x000000090000780c */ /* 0x000fe40002fa1670 */
[----:B------:R-:W-:Y:S02]  /*2ad0*/  ISETP.GT.AND P4, PT, R3, 0x10, !P6 ;  /* 0x000000100300780c */ /* 0x000fe40007784270 */
[----:B------:R-:W-:Y:S02]  /*2ae0*/  FSEL R63, R28, -INF , !P5 ;  /* 0xff8000001c3f7808 */ /* 0x000fe40006800000 */
[----:B------:R-:W-:Y:S02]  /*2af0*/  ISETP.LT.OR P4, PT, R0, 0x11, P4 ;  /* 0x000000110000780c */ /* 0x000fe40002781670 */
[----:B------:R-:W-:Y:S02]  /*2b00*/  ISETP.GE.AND P5, PT, R57, 0x12, PT ;  /* 0x000000123900780c */ /* 0x000fe40003fa6270 */
[----:B------:R-:W-:-:S02]  /*2b10*/  FSEL R67, R32, -INF , !P4 ;  /* 0xff80000020437808 */ /* 0x000fc40006000000 */
[----:B------:R-:W-:Y:S02]  /*2b20*/  ISETP.GT.AND P4, PT, R3, 0x11, !P5 ;  /* 0x000000110300780c */ /* 0x000fe40006f84270 */
[----:B------:R-:W-:Y:S02]  /*2b30*/  P2R R32, PR, RZ, 0x20 ;  /* 0x00000020ff207803 */ /* 0x000fe40000000000 */
[----:B------:R-:W-:Y:S02]  /*2b40*/  ISETP.LT.OR P4, PT, R0, 0x12, P4 ;  /* 0x000000120000780c */ /* 0x000fe40002781670 */
[----:B------:R-:W-:Y:S02]  /*2b50*/  ISETP.GE.AND P5, PT, R57, 0x19, PT ;  /* 0x000000193900780c */ /* 0x000fe40003fa6270 */
[----:B------:R-:W-:Y:S02]  /*2b60*/  FSEL R33, R33, -INF , !P4 ;  /* 0xff80000021217808 */ /* 0x000fe40006000000 */
[----:B------:R-:W-:-:S02]  /*2b70*/  ISETP.GT.AND P4, PT, R3, 0x18, !P5 ;  /* 0x000000180300780c */ /* 0x000fc40006f84270 */
[----:B------:R-:W-:Y:S02]  /*2b80*/  P2R R60, PR, RZ, 0x20 ;  /* 0x00000020ff3c7803 */ /* 0x000fe40000000000 */
[----:B------:R-:W-:Y:S02]  /*2b90*/  ISETP.LT.OR P4, PT, R0, 0x19, P4 ;  /* 0x000000190000780c */ /* 0x000fe40002781670 */
[----:B------:R-:W-:Y:S02]  /*2ba0*/  ISETP.GE.AND P5, PT, R57, 0x1a, PT ;  /* 0x0000001a3900780c */ /* 0x000fe40003fa6270 */
[----:B------:R-:W-:Y:S02]  /*2bb0*/  FSEL R69, R36, -INF , !P4 ;  /* 0xff80000024457808 */ /* 0x000fe40006000000 */
[----:B------:R-:W-:Y:S02]  /*2bc0*/  ISETP.GT.AND P4, PT, R3, 0x19, !P5 ;  /* 0x000000190300780c */ /* 0x000fe40006f84270 */
[----:B------:R-:W-:-:S02]  /*2bd0*/  P2R R36, PR, RZ, 0x20 ;  /* 0x00000020ff247803 */ /* 0x000fc40000000000 */
[C---:B------:R-:W-:Y:S02]  /*2be0*/  ISETP.LT.OR P4, PT, R0.reuse, 0x1a, P4 ;  /* 0x0000001a0000780c */ /* 0x040fe40002781670 */
[----:B------:R-:W-:Y:S02]  /*2bf0*/  ISETP.GE.AND P5, PT, R57, 0x21, PT ;  /* 0x000000213900780c */ /* 0x000fe40003fa6270 */
[----:B------:R-:W-:Y:S02]  /*2c00*/  FSEL R37, R37, -INF , !P4 ;  /* 0xff80000025257808 */ /* 0x000fe40006000000 */
[----:B------:R-:W-:Y:S02]  /*2c10*/  ISETP.GT.AND P4, PT, R3, 0x20, !P5 ;  /* 0x000000200300780c */ /* 0x000fe40006f84270 */
[----:B------:R-:W-:Y:S02]  /*2c20*/  P2R R62, PR, RZ, 0x20 ;  /* 0x00000020ff3e7803 */ /* 0x000fe40000000000 */
[----:B------:R-:W-:-:S02]  /*2c30*/  ISETP.LT.OR P4, PT, R0, 0x21, P4 ;  /* 0x000000210000780c */ /* 0x000fc40002781670 */
[----:B------:R-:W-:Y:S02]  /*2c40*/  ISETP.GE.AND P5, PT, R57, 0x22, PT ;  /* 0x000000223900780c */ /* 0x000fe40003fa6270 */
[----:B------:R-:W-:Y:S02]  /*2c50*/  FSEL R71, R40, -INF , !P4 ;  /* 0xff80000028477808 */ /* 0x000fe40006000000 */
[----:B------:R-:W-:Y:S02]  /*2c60*/  ISETP.GT.AND P4, PT, R3, 0x21, !P5 ;  /* 0x000000210300780c */ /* 0x000fe40006f84270 */
[----:B------:R-:W-:Y:S02]  /*2c70*/  P2R R40, PR, RZ, 0x20 ;  /* 0x00000020ff287803 */ /* 0x000fe40000000000 */
[----:B------:R-:W-:Y:S02]  /*2c80*/  ISETP.LT.OR P4, PT, R0, 0x22, P4 ;  /* 0x000000220000780c */ /* 0x000fe40002781670 */
[----:B------:R-:W-:-:S02]  /*2c90*/  ISETP.GE.AND P5, PT, R57, 0x29, PT ;  /* 0x000000293900780c */ /* 0x000fc40003fa6270 */
[----:B------:R-:W-:Y:S02]  /*2ca0*/  FSEL R41, R41, -INF , !P4 ;  /* 0xff80000029297808 */ /* 0x000fe40006000000 */
[----:B------:R-:W-:Y:S02]  /*2cb0*/  ISETP.GT.AND P4, PT, R3, 0x28, !P5 ;  /* 0x000000280300780c */ /* 0x000fe40006f84270 */
[----:B------:R-:W-:Y:S02]  /*2cc0*/  P2R R64, PR, RZ, 0x20 ;  /* 0x00000020ff407803 */ /* 0x000fe40000000000 */
        /* <DEDUP_REMOVED lines=11> */
[----:B------:R-:W-:Y:S02]  /*2d80*/  P2R R28, PR, RZ, 0x40 ;  /* 0x00000040ff1c7803 */ /* 0x000fe40000000000 */
[----:B------:R-:W-:Y:S02]  /*2d90*/  FSEL R75, R48, -INF , !P4 ;  /* 0xff800000304b7808 */ /* 0x000fe40006000000 */
[----:B------:R-:W-:-:S04]  /*2da0*/  ISETP.GE.AND P4, PT, R57, 0x32, PT ;  /* 0x000000323900780c */ /* 0x000fc80003f86270 */
[----:B------:R-:W-:-:S04]  /*2db0*/  ISETP.GT.AND P5, PT, R3, 0x31, !P4 ;  /* 0x000000310300780c */ /* 0x000fc800067a4270 */
[----:B------:R-:W-:-:S04]  /*2dc0*/  ISETP.LT.OR P5, PT, R0, 0x32, P5 ;  /* 0x000000320000780c */ /* 0x000fc80002fa1670 */
[----:B------:R-:W-:Y:S02]  /*2dd0*/  FSEL R49, R49, -INF , !P5 ;  /* 0xff80000031317808 */ /* 0x000fe40006800000 */
[----:B------:R-:W-:-:S04]  /*2de0*/  ISETP.GE.AND P5, PT, R57, 0x39, PT ;  /* 0x000000393900780c */ /* 0x000fc80003fa6270 */
[----:B------:R-:W-:-:S04]  /*2df0*/  ISETP.GT.AND P6, PT, R3, 0x38, !P5 ;  /* 0x000000380300780c */ /* 0x000fc80006fc4270 */
[----:B------:R-:W-:-:S04]  /*2e00*/  ISETP.LT.OR P6, PT, R0, 0x39, P6 ;  /* 0x000000390000780c */ /* 0x000fc800037c1670 */
[----:B------:R-:W-:Y:S02]  /*2e10*/  FSEL R77, R52, -INF , !P6 ;  /* 0xff800000344d7808 */ /* 0x000fe40007000000 */
[----:B------:R-:W-:-:S04]  /*2e20*/  ISETP.GE.AND P6, PT, R57, 0x1, PT ;  /* 0x000000013900780c */ /* 0x000fc80003fc6270 */
[----:B------:R-:W-:Y:S02]  /*2e30*/  P2R R4, PR, RZ, 0x40 ;  /* 0x00000040ff047803 */ /* 0x000fe40000000000 */
[----:B------:R-:W-:-:S04]  /*2e40*/  ISETP.GT.AND P6, PT, R3, RZ, !P6 ;  /* 0x000000ff0300720c */ /* 0x000fc800077c4270 */
[----:B------:R-:W-:-:S04]  /*2e50*/  ISETP.LT.OR P6, PT, R0, 0x1, P6 ;  /* 0x000000010000780c */ /* 0x000fc800037c1670 */
[----:B------:R-:W-:Y:S02]  /*2e60*/  FSEL R29, R24, -INF , !P6 ;  /* 0xff800000181d7808 */ /* 0x000fe40007000000 */
[----:B------:R-:W-:-:S04]  /*2e70*/  ISETP.GE.AND P6, PT, R57, 0x3a, PT ;  /* 0x0000003a3900780c */ /* 0x000fc80003fc6270 */
[----:B------:R-:W-:Y:S02]  /*2e80*/  P2R R24, PR, RZ, 0x40 ;  /* 0x00000040ff187803 */ /* 0x000fe40000000000 */
[----:B------:R-:W-:Y:S01]  /*2e90*/  ISETP.GT.AND P6, PT, R3, 0x39, !P6 ;  /* 0x000000390300780c */ /* 0x000fe200077c4270 */
[----:B0-----:R-:W-:-:S03]  /*2ea0*/  IMAD.IADD R3, R56, 0x1, R25 ;  /* 0x0000000138037824 */ /* 0x001fc600078e0219 */
[----:B------:R-:W-:Y:S02]  /*2eb0*/  ISETP.LT.OR P6, PT, R0, 0x3a, P6 ;  /* 0x0000003a0000780c */ /* 0x000fe400037c1670 */
[----:B------:R-:W-:Y:S02]  /*2ec0*/  VIADDMNMX R0, R25, R59, R16, PT ;  /* 0x0000003b19007246 */ /* 0x000fe40003800110 */
[----:B------:R-:W-:Y:S02]  /*2ed0*/  FSEL R53, R53, -INF , !P6 ;  /* 0xff80000035357808 */ /* 0x000fe40007000000 */
[----:B------:R-:W-:-:S13]  /*2ee0*/  PLOP3.LUT P6, PT, PT, PT, UP1, 0x40, 0x0 ;  /* 0x000000000000781c */ /* 0x000fda0003fce818 */
[----:B------:R-:W-:Y:S05]  /*2ef0*/  @P6 BRA `(.L_x_1175) ;  /* 0x0000000000646947 */ /* 0x000fea0003800000 */
        /* <DEDUP_REMOVED lines=9> */
[----:B------:R-:W-:Y:S01]  /*2f90*/  @P6 IMAD.HI.U32 R16, R2, UR4, RZ ;  /* 0x0000000402106c27 */ /* 0x000fe2000f8e00ff */
[----:B------:R-:W-:-:S13]  /*2fa0*/  PLOP3.LUT P6, PT, PT, PT, UP2, 0x80, 0x0 ;  /* 0x000000000000781c */ /* 0x000fda0003fcf028 */
[----:B------:R-:W-:-:S04]  /*2fb0*/  @P6 SHF.R.U32.HI R2, RZ, UR5, R16 ;  /* 0x00000005ff026c19 */ /* 0x000fc80008011610 */
[----:B------:R-:W-:Y:S01]  /*2fc0*/  LOP3.LUT R2, RZ, R2, RZ, 0x33, !PT ;  /* 0x00000002ff027212 */ /* 0x000fe200078e33ff */
[----:B------:R-:W-:Y:S06]  /*2fd0*/  BRA `(.L_x_1178) ;  /* 0x0000000000187947 */ /* 0x000fec0003800000 */
.L_x_1177:
[----:B------:R-:W-:-:S06]  /*2fe0*/  UISETP.NE.AND UP2, UPT, UR7, 0x1, UPT ;  /* 0x000000010700788c */ /* 0x000fcc000bf45270 */
[----:B------:R-:W-:-:S05]  /*2ff0*/  PLOP3.LUT P6, PT, PT, PT, UP2, 0x80, 0x0 ;  /* 0x000000000000781c */ /* 0x000fca0003fcf028 */
[----:B------:R-:W-:-:S08]  /*3000*/  @UP2 ULDC.64 UR4, c[0x0][0x9e8] ;  /* 0x00027a0000042ab9 */ /* 0x000fd00000000a00 */
[----:B------:R-:W-:Y:S01]  /*3010*/  @P6 IMAD.HI.U32 R16, R2, UR4, RZ ;  /* 0x0000000402106c27 */ /* 0x000fe2000f8e00ff */
[----:B------:R-:W-:-:S13]  /*3020*/  PLOP3.LUT P6, PT, PT, PT, UP2, 0x80, 0x0 ;  /* 0x000000000000781c */ /* 0x000fda0003fcf028 */
[----:B------:R-:W-:-:S07]  /*3030*/  @P6 SHF.R.U32.HI R2, RZ, UR5, R16 ;  /* 0x00000005ff026c19 */ /* 0x000fce0008011610 */
.L_x_1178:
[----:B------:R-:W-:Y:S05]  /*3040*/  BSYNC B0 ;  /* 0x0000000000007941 */ /* 0x000fea0003800000 */
.L_x_1176:
[----:B------:R-:W-:-:S04]  /*3050*/  IMAD R2, R2, UR7, -R5 ;  /* 0x0000000702027c24 */ /* 0x000fc8000f8e0a05 */
[----:B------:R-:W-:-:S05]  /*3060*/  IMAD R2, R17, -0x2, R2 ;  /* 0xfffffffe11027824 */ /* 0x000fca00078e0202 */
[----:B------:R-:W-:Y:S02]  /*3070*/  VIMNMX R3, R3, R2, !PT ;  /* 0x0000000203037248 */ /* 0x000fe40007fe0100 */
[----:B------:R-:W-:-:S07]  /*3080*/  VIADDMNMX R0, R2, UR7, R0, PT ;  /* 0x0000000702007c46 */ /* 0x000fce000b800100 */
.L_x_1175:
[----:B------:R-:W-:Y:S01]  /*3090*/  ISETP.GT.AND P2, PT, R3, 0x1, !P2 ;  /* 0x000000010300780c */ /* 0x000fe20005744270 */
[----:B------:R-:W-:Y:S01]  /*30a0*/  ULDC UR5, c[0x0][0x988] ;  /* 0x0002620000057ab9 */ /* 0x000fe20000000800 */
[----:B------:R-:W-:Y:S01]  /*30b0*/  FMNMX.FTZ R2, R29, R61, !PT ;  /* 0x0000003d1d027209 */ /* 0x000fe20007810000 */
[----:B------:R-:W-:Y:S01]  /*30c0*/  @UP0 ULDC UR10, c[0x0][0x44c] ;  /* 0x00011300000a0ab9 */ /* 0x000fe20000000800 */
[----:B------:R-:W-:Y:S01]  /*30d0*/  ISETP.LT.OR P2, PT, R0, 0x2, P2 ;  /* 0x000000020000780c */ /* 0x000fe20001741670 */
[----:B------:R-:W-:Y:S01]  /*30e0*/  UIMAD.WIDE.U32 UR10, UR60, UR10, URZ ;  /* 0x0000000a3c0a72a5 */ /* 0x000fe2000f8e003f */
[----:B------:R-:W-:Y:S01]  /*30f0*/  FMNMX.FTZ R2, R63, R2, !PT ;  /* 0x000000023f027209 */ /* 0x000fe20007810000 */
[----:B------:R-:W-:Y:S01]  /*3100*/  @UP0 ULDC UR14, c[0x0][0x450] ;  /* 0x00011400000e0ab9 */ /* 0x000fe20000000800 */
[----:B------:R-:W-:Y:S01]  /*3110*/  FSEL R27, R27, -INF , !P2 ;  /* 0xff8000001b1b7808 */ /* 0x000fe20005000000 */
[----:B------:R-:W-:Y:S01]  /*3120*/  UMOV UR4, UR60 ;  /* 0x0000003c00047c82 */ /* 0x000fe20008000000 */
[----:B------:R-:W-:Y:S01]  /*3130*/  ISETP.NE.AND P2, PT, R58, RZ, PT ;  /* 0x000000ff3a00720c */ /* 0x000fe20003f45270 */
[----:B------:R-:W-:Y:S01]  /*3140*/  @UP0 USHF.R.U32.HI UR4, URZ, UR14, UR11 ;  /* 0x0000000e3f040299 */ /* 0x000fe2000801160b */
[----:B------:R-:W-:Y:S01]  /*3150*/  FMNMX.FTZ R2, R65, R2, !PT ;  /* 0x0000000241027209 */ /* 0x000fe20007810000 */
[----:B------:R-:W-:Y:S01]  /*3160*/  VIADD R205, R205, 0xfffffffe ;  /* 0xfffffffecdcd7836 */ /* 0x000fe20000000000 */
[----:B------:R-:W-:Y:S01]  /*3170*/  ISETP.GT.AND P2, PT, R3, 0x9, !P2 ;  /* 0x000000090300780c */ /* 0x000fe20005744270 */
[----:B------:R-:W-:Y:S01]  /*3180*/  UIADD3 UR52, UR52, UR4, URZ ;  /* 0x0000000434347290 */ /* 0x000fe2000fffe03f */
[----:B------:R-:W-:-:S02]  /*3190*/  FMNMX.FTZ R2, R67, R2, !PT ;  /* 0x0000000243027209 */ /* 0x000fc40007810000 */
[----:B------:R-:W-:Y:S01]  /*31a0*/  ISETP.LT.OR P2, PT, R0, 0xa, P2 ;  /* 0x0000000a0000780c */ /* 0x000fe20001741670 */
[----:B------:R-:W-:Y:S01]  /*31b0*/  UIADD3 UR6, UR52, UR6, URZ ;  /* 0x0000000634067290 */ /* 0x000fe2000fffe03f */
[----:B------:R-:W-:Y:S02]  /*31c0*/  FMNMX.FTZ R2, R33, R2, !PT ;  /* 0x0000000221027209 */ /* 0x000fe40007810000 */
[----:B------:R-:W-:Y:S02]  /*31d0*/  FSEL R31, R31, -INF , !P2 ;  /* 0xff8000001f1f7808 */ /* 0x000fe40005000000 */
[----:B------:R-:W-:Y:S02]  /*31e0*/  ISETP.NE.AND P2, PT, R28, RZ, PT ;  /* 0x000000ff1c00720c */ /* 0x000fe40003f45270 */
[----:B------:R-:W-:Y:S02]  /*31f0*/  FMNMX.FTZ R2, R69, R2, !PT ;  /* 0x0000000245027209 */ /* 0x000fe40007810000 */
[----:B------:R-:W-:-:S02]  /*3200*/  ISETP.GT.AND P2, PT, R3, 0x10, !P2 ;  /* 0x000000100300780c */ /* 0x000fc40005744270 */
[----:B------:R-:W-:Y:S02]  /*3210*/  FMNMX.FTZ R2, R37, R2, !PT ;  /* 0x0000000225027209 */ /* 0x000fe40007810000 */
[----:B------:R-:W-:Y:S02]  /*3220*/  ISETP.LT.OR P2, PT, R0, 0x11, P2 ;  /* 0x000000110000780c */ /* 0x000fe40001741670 */
[----:B------:R-:W-:Y:S02]  /*3230*/  FMNMX.FTZ R2, R71, R2, !PT ;  /* 0x0000000247027209 */ /* 0x000fe40007810000 */
[----:B------:R-:W-:Y:S02]  /*3240*/  FSEL R34, R34, -INF , !P2 ;  /* 0xff80000022227808 */ /* 0x000fe40005000000 */
[----:B------:R-:W-:Y:S02]  /*3250*/  ISETP.NE.AND P2, PT, R32, RZ, PT ;  /* 0x000000ff2000720c */ /* 0x000fe40003f45270 */
[----:B------:R-:W-:-:S02]  /*3260*/  FMNMX.FTZ R2, R41, R2, !PT ;  /* 0x0000000229027209 */ /* 0x000fc40007810000 */
[----:B------:R-:W-:Y:S02]  /*3270*/  ISETP.GT.AND P2, PT, R3, 0x11, !P2 ;  /* 0x000000110300780c */ /* 0x000fe40005744270 */
[----:B------:R-:W-:Y:S02]  /*3280*/  FMNMX.FTZ R2, R73, R2, !PT ;  /* 0x0000000249027209 */ /* 0x000fe40007810000 */
[----:B------:R-:W-:Y:S02]  /*3290*/  ISETP.LT.OR P2, PT, R0, 0x12, P2 ;  /* 0x000000120000780c */ /* 0x000fe40001741670 */
[----:B------:R-:W-:Y:S02]  /*32a0*/  FMNMX.FTZ R2, R45, R2, !PT ;  /* 0x000000022d027209 */ /* 0x000fe40007810000 */
[----:B------:R-:W-:Y:S02]  /*32b0*/  FSEL R35, R35, -INF , !P2 ;  /* 0xff80000023237808 */ /* 0x000fe40005000000 */
[----:B------:R-:W-:-:S02]  /*32c0*/  ISETP.NE.AND P2, PT, R60, RZ, PT ;  /* 0x000000ff3c00720c */ /* 0x000fc40003f45270 */
[----:B------:R-:W-:Y:S02]  /*32d0*/  FMNMX.FTZ R2, R75, R2, !PT ;  /* 0x000000024b027209 */ /* 0x000fe40007810000 */
[----:B------:R-:W-:Y:S02]  /*32e0*/  ISETP.GT.AND P2, PT, R3, 0x18, !P2 ;  /* 0x000000180300780c */ /* 0x000fe40005744270 */
[----:B------:R-:W-:Y:S02]  /*32f0*/  FMNMX.FTZ R2, R49, R2, !PT ;  /* 0x0000000231027209 */ /* 0x000fe40007810000 */
[----:B------:R-:W-:Y:S02]  /*3300*/  ISETP.LT.OR P2, PT, R0, 0x19, P2 ;  /* 0x000000190000780c */ /* 0x000fe40001741670 */
[----:B------:R-:W-:Y:S02]  /*3310*/  ISETP.GT.AND P3, PT, R3, 0x8, !P3 ;  /* 0x000000080300780c */ /* 0x000fe40005f64270 */
[----:B------:R-:W-:-:S02]  /*3320*/  FSEL R38, R38, -INF , !P2 ;  /* 0xff80000026267808 */ /* 0x000fc40005000000 */
[----:B------:R-:W-:Y:S02]  /*3330*/  ISETP.NE.AND P2, PT, R36, RZ, PT ;  /* 0x000000ff2400720c */ /* 0x000fe40003f45270 */
[----:B------:R-:W-:Y:S02]  /*3340*/  FMNMX.FTZ R2, R77, R2, !PT ;  /* 0x000000024d027209 */ /* 0x000fe40007810000 */
[----:B------:R-:W-:Y:S02]  /*3350*/  ISETP.GT.AND P2, PT, R3, 0x19, !P2 ;  /* 0x000000190300780c */ /* 0x000fe40005744270 */
[C---:B------:R-:W-:Y:S02]  /*3360*/  ISETP.LT.OR P3, PT, R0.reuse, 0x9, P3 ;  /* 0x000000090000780c */ /* 0x040fe40001f61670 */
[----:B------:R-:W-:Y:S02]  /*3370*/  ISETP.LT.OR P2, PT, R0, 0x1a, P2 ;  /* 0x0000001a0000780c */ /* 0x000fe40001741670 */
[----:B------:R-:W-:-:S02]  /*3380*/  FMNMX.FTZ R16, R53, R2, !PT ;  /* 0x0000000235107209 */ /* 0x000fc40007810000 */
[----:B------:R-:W-:Y:S02]  /*3390*/  FSEL R39, R39, -INF , !P2 ;  /* 0xff80000027277808 */ /* 0x000fe40005000000 */
[----:B------:R-:W-:Y:S01]  /*33a0*/  ISETP.NE.AND P2, PT, R62, RZ, PT ;  /* 0x000000ff3e00720c */ /* 0x000fe20003f45270 */
[----:B------:R-:W0:Y:S01]  /*33b0*/  SHFL.BFLY PT, R5, R16, 0x2, 0x1f ;  /* 0x0c401f0010057f89 */ /* 0x000e2200000e0000 */
[----:B------:R-:W-:Y:S02]  /*33c0*/  FSEL R30, R30, -INF , !P3 ;  /* 0xff8000001e1e7808 */ /* 0x000fe40005800000 */
[----:B------:R-:W-:Y:S02]  /*33d0*/  ISETP.GT.AND P2, PT, R3, 0x20, !P2 ;  /* 0x000000200300780c */ /* 0x000fe40005744270 */
[----:B------:R-:W-:Y:S02]  /*33e0*/  ISETP.NE.AND P3, PT, R64, RZ, PT ;  /* 0x000000ff4000720c */ /* 0x000fe40003f65270 */
[----:B------:R-:W-:-:S02]  /*33f0*/  ISETP.LT.OR P2, PT, R0, 0x21, P2 ;  /* 0x000000210000780c */ /* 0x000fc40001741670 */
[----:B------:R-:W-:Y:S02]  /*3400*/  ISETP.NE.AND P6, PT, R4, RZ, PT ;  /* 0x000000ff0400720c */ /* 0x000fe40003fc5270 */
[----:B------:R-:W-:Y:S02]  /*3410*/  FSEL R42, R42, -INF , !P2 ;  /* 0xff8000002a2a7808 */ /* 0x000fe40005000000 */
[----:B------:R-:W-:Y:S02]  /*3420*/  ISETP.NE.AND P2, PT, R40, RZ, PT ;  /* 0x000000ff2800720c */ /* 0x000fe40003f45270 */
[C---:B------:R-:W-:Y:S02]  /*3430*/  ISETP.GT.AND P4, PT, R3.reuse, 0x31, !P4 ;  /* 0x000000310300780c */ /* 0x040fe40006784270 */
[C---:B------:R-:W-:Y:S02]  /*3440*/  ISETP.GT.AND P2, PT, R3.reuse, 0x21, !P2 ;  /* 0x000000210300780c */ /* 0x040fe40005744270 */
[----:B------:R-:W-:-:S02]  /*3450*/  ISETP.GT.AND P5, PT, R3, 0x38, !P5 ;  /* 0x000000380300780c */ /* 0x000fc40006fa4270 */
[C---:B------:R-:W-:Y:S02]  /*3460*/  ISETP.LT.OR P2, PT, R0.reuse, 0x22, P2 ;  /* 0x000000220000780c */ /* 0x040fe40001741670 */
[----:B------:R-:W-:Y:S02]  /*3470*/  ISETP.LT.OR P4, PT, R0, 0x32, P4 ;  /* 0x000000320000780c */ /* 0x000fe40002781670 */
[----:B------:R-:W-:Y:S02]  /*3480*/  FSEL R43, R43, -INF , !P2 ;  /* 0xff8000002b2b7808 */ /* 0x000fe40005000000 */
[----:B------:R-:W-:Y:S02]  /*3490*/  ISETP.GT.AND P2, PT, R3, 0x28, !P3 ;  /* 0x000000280300780c */ /* 0x000fe40005f44270 */
[----:B------:R-:W-:Y:S02]  /*34a0*/  ISETP.NE.AND P3, PT, R66, RZ, PT ;  /* 0x000000ff4200720c */ /* 0x000fe40003f65270 */
[----:B------:R-:W-:-:S02]  /*34b0*/  ISETP.LT.OR P2, PT, R0, 0x29, P2 ;  /* 0x000000290000780c */ /* 0x000fc40001741670 */
[C---:B------:R-:W-:Y:S02]  /*34c0*/  ISETP.GT.AND P3, PT, R3.reuse, 0x30, !P3 ;  /* 0x000000300300780c */ /* 0x040fe40005f64270 */
[----:B------:R-:W-:Y:S02]  /*34d0*/  FSEL R46, R46, -INF , !P2 ;  /* 0xff8000002e2e7808 */ /* 0x000fe40005000000 */
[----:B------:R-:W-:Y:S02]  /*34e0*/  ISETP.GT.AND P2, PT, R3, RZ, !P6 ;  /* 0x000000ff0300720c */ /* 0x000fe40007744270 */
[----:B------:R-:W-:Y:S02]  /*34f0*/  ISETP.NE.AND P6, PT, R24, RZ, PT ;  /* 0x000000ff1800720c */ /* 0x000fe40003fc5270 */
[----:B------:R-:W-:Y:S02]  /*3500*/  ISETP.LT.OR P2, PT, R0, 0x1, P2 ;  /* 0x000000010000780c */ /* 0x000fe40001741670 */
[----:B0-----:R-:W-:-:S02]  /*3510*/  FMNMX.FTZ R24, R16, R5, !PT ;  /* 0x0000000510187209 */ /* 0x001fc40007810000 */
[----:B------:R-:W-:Y:S02]  /*3520*/  FSEL R26, R26, -INF , !P2 ;  /* 0xff8000001a1a7808 */ /* 0x000fe40005000000 */
[----:B------:R-:W-:Y:S01]  /*3530*/  ISETP.NE.AND P2, PT, R44, RZ, PT ;  /* 0x000000ff2c00720c */ /* 0x000fe20003f45270 */
[----:B------:R-:W0:Y:S01]  /*3540*/  SHFL.BFLY PT, R25, R24, 0x1, 0x1f ;  /* 0x0c201f0018197f89 */ /* 0x000e2200000e0000 */
[----:B------:R-:W-:Y:S02]  /*3550*/  FMNMX.FTZ R5, R26, R27, !PT ;  /* 0x0000001b1a057209 */ /* 0x000fe40007810000 */
[----:B------:R-:W-:Y:S02]  /*3560*/  ISETP.GT.AND P2, PT, R3, 0x29, !P2 ;  /* 0x000000290300780c */ /* 0x000fe40005744270 */
[----:B------:R-:W-:Y:S02]  /*3570*/  FMNMX.FTZ R2, R30, R5, !PT ;  /* 0x000000051e027209 */ /* 0x000fe40007810000 */
[----:B------:R-:W-:-:S02]  /*3580*/  ISETP.LT.OR P2, PT, R0, 0x2a, P2 ;  /* 0x0000002a0000780c */ /* 0x000fc40001741670 */
[----:B------:R-:W-:Y:S02]  /*3590*/  FMNMX.FTZ R5, R31, R2, !PT ;  /* 0x000000021f057209 */ /* 0x000fe40007810000 */
[----:B------:R-:W-:Y:S02]  /*35a0*/  FSEL R47, R47, -INF , !P2 ;  /* 0xff8000002f2f7808 */ /* 0x000fe40005000000 */
[----:B------:R-:W-:Y:S02]  /*35b0*/  FMNMX.FTZ R2, R34, R5, !PT ;  /* 0x0000000522027209 */ /* 0x000fe40007810000 */
[----:B------:R-:W-:Y:S02]  /*35c0*/  ISETP.LT.OR P3, PT, R0, 0x31, P3 ;  /* 0x000000310000780c */ /* 0x000fe40001f61670 */
[----:B------:R-:W-:Y:S02]  /*35d0*/  FMNMX.FTZ R5, R35, R2, !PT ;  /* 0x0000000223057209 */ /* 0x000fe40007810000 */
[----:B------:R-:W-:-:S02]  /*35e0*/  FSEL R50, R50, -INF , !P3 ;  /* 0xff80000032327808 */ /* 0x000fc40005800000 */
[----:B------:R-:W-:Y:S02]  /*35f0*/  FMNMX.FTZ R2, R38, R5, !PT ;  /* 0x0000000526027209 */ /* 0x000fe40007810000 */
[----:B------:R-:W-:Y:S02]  /*3600*/  ISETP.LT.OR P5, PT, R0, 0x39, P5 ;  /* 0x000000390000780c */ /* 0x000fe40002fa1670 */
[----:B------:R-:W-:Y:S02]  /*3610*/  FMNMX.FTZ R5, R39, R2, !PT ;  /* 0x0000000227057209 */ /* 0x000fe40007810000 */
[----:B0-----:R-:W-:Y:S02]  /*3620*/  FMNMX.FTZ R4, R24, R25, !PT ;  /* 0x0000001918047209 */ /* 0x001fe40007810000 */
[----:B------:R-:W-:Y:S02]  /*3630*/  FMNMX.FTZ R2, R42, R5, !PT ;  /* 0x000000052a027209 */ /* 0x000fe40007810000 */
[C---:B------:R-:W-:Y:S01]  /*3640*/  FSETP.NEU.FTZ.AND P2, PT, R4.reuse, -INF , PT ;  /* 0xff8000000400780b */ /* 0x040fe20003f5d000 */
[----:B------:R-:W-:Y:S01]  /*3650*/  FMUL.FTZ R16, R4, UR5 ;  /* 0x0000000504107c20 */ /* 0x000fe20008410000 */
[----:B------:R-:W-:-:S02]  /*3660*/  FMNMX.FTZ R5, R43, R2, !PT ;  /* 0x000000022b057209 */ /* 0x000fc40007810000 */
[----:B------:R-:W-:Y:S02]  /*3670*/  FSEL R51, R51, -INF , !P4 ;  /* 0xff80000033337808 */ /* 0x000fe40006000000 */
[----:B------:R-:W-:Y:S02]  /*3680*/  FMNMX.FTZ R2, R46, R5, !PT ;  /* 0x000000052e027209 */ /* 0x000fe40007810000 */
[----:B------:R-:W-:Y:S02]  /*3690*/  FSEL R16, R16, RZ, P2 ;  /* 0x000000ff10107208 */ /* 0x000fe40001000000 */
[----:B------:R-:W-:Y:S02]  /*36a0*/  ISETP.GT.AND P2, PT, R3, 0x39, !P6 ;  /* 0x000000390300780c */ /* 0x000fe40007744270 */
[----:B------:R-:W-:Y:S01]  /*36b0*/  FMNMX.FTZ R3, R47, R2, !PT ;  /* 0x000000022f037209 */ /* 0x000fe20007810000 */
[--C-:B------:R-:W-:Y:S01]  /*36c0*/  FFMA.FTZ R24, R29, UR5, -R16.reuse ;  /* 0x000000051d187c23 */ /* 0x100fe20008010810 */
[----:B------:R-:W-:Y:S01]  /*36d0*/  ISETP.LT.OR P2, PT, R0, 0x3a, P2 ;  /* 0x0000003a0000780c */ /* 0x000fe20001741670 */
[--C-:B------:R-:W-:Y:S01]  /*36e0*/  FFMA.FTZ R5, R61, UR5, -R16.reuse ;  /* 0x000000053d057c23 */ /* 0x100fe20008010810 */
[----:B------:R-:W-:Y:S01]  /*36f0*/  FMNMX.FTZ R2, R50, R3, !PT ;  /* 0x0000000332027209 */ /* 0x000fe20007810000 */
[--C-:B------:R-:W-:Y:S01]  /*3700*/  FFMA.FTZ R25, R65, UR5, -R16.reuse ;  /* 0x0000000541197c23 */ /* 0x100fe20008010810 */
[----:B------:R-:W-:Y:S01]  /*3710*/  FSEL R54, R54, -INF , !P5 ;  /* 0xff80000036367808 */ /* 0x000fe20006800000 */
[----:B------:R-:W-:Y:S01]  /*3720*/  MUFU.EX2 R24, R24 ;  /* 0x0000001800187308 */ /* 0x000fe20000000800 */
[----:B------:R-:W-:Y:S01]  /*3730*/  FMNMX.FTZ R3, R51, R2, !PT ;  /* 0x0000000233037209 */ /* 0x000fe20007810000 */
[--C-:B------:R-:W-:Y:S01]  /*3740*/  FFMA.FTZ R2, R63, UR5, -R16.reuse ;  /* 0x000000053f027c23 */ /* 0x100fe20008010810 */
[----:B------:R-:W-:Y:S01]  /*3750*/  FSEL R55, R55, -INF , !P2 ;  /* 0xff80000037377808 */ /* 0x000fe20005000000 */
[--C-:B------:R-:W-:Y:S01]  /*3760*/  FFMA.FTZ R29, R33, UR5, -R16.reuse ;  /* 0x00000005211d7c23 */ /* 0x100fe20008010810 */
[----:B------:R-:W-:Y:S01]  /*3770*/  FMNMX.FTZ R0, R54, R3, !PT ;  /* 0x0000000336007209 */ /* 0x000fe20007810000 */
[--C-:B------:R-:W-:Y:S01]  /*3780*/  FFMA.FTZ R33, R37, UR5, -R16.reuse ;  /* 0x0000000525217c23 */ /* 0x100fe20008010810 */
[--C-:B------:R-:W-:Y:S01]  /*3790*/  FFMA.FTZ R28, R67, UR5, -R16.reuse ;  /* 0x00000005431c7c23 */ /* 0x100fe20008010810 */
[----:B------:R-:W-:Y:S01]  /*37a0*/  MUFU.EX2 R198, R2 ;  /* 0x0000000200c67308 */ /* 0x000fe20000000800 */
[----:B------:R-:W-:Y:S01]  /*37b0*/  FMNMX.FTZ R0, R55, R0, !PT ;  /* 0x0000000037007209 */ /* 0x000fe20007810000 */
[--C-:B------:R-:W-:Y:S01]  /*37c0*/  FFMA.FTZ R32, R69, UR5, -R16.reuse ;  /* 0x0000000545207c23 */ /* 0x100fe20008010810 */
[--C-:B------:R-:W-:Y:S01]  /*37d0*/  FFMA.FTZ R36, R71, UR5, -R16.reuse ;  /* 0x0000000547247c23 */ /* 0x100fe20008010810 */
[--C-:B------:R-:W-:Y:S01]  /*37e0*/  FFMA.FTZ R40, R73, UR5, -R16.reuse ;  /* 0x0000000549287c23 */ /* 0x100fe20008010810 */
[----:B------:R-:W-:Y:S01]  /*37f0*/  FFMA.FTZ R44, R75, UR5, -R16 ;  /* 0x000000054b2c7c23 */ /* 0x000fe20008010810 */
[----:B------:R-:W0:Y:S02]  /*3800*/  SHFL.BFLY PT, R3, R0, 0x2, 0x1f ;  /* 0x0c401f0000037f89 */ /* 0x000e2400000e0000 */
[----:B------:R-:W1:Y:S08]  /*3810*/  MUFU.EX2 R5, R5 ;  /* 0x0000000500057308 */ /* 0x000e700000000800 */
[----:B------:R-:W-:Y:S08]  /*3820*/  MUFU.EX2 R25, R25 ;  /* 0x0000001900197308 */ /* 0x000ff00000000800 */
[----:B------:R-:W-:Y:S01]  /*3830*/  MUFU.EX2 R28, R28 ;  /* 0x0000001c001c7308 */ /* 0x000fe20000000800 */
[----:B-1----:R-:W-:-:S02]  /*3840*/  F2FP.F16.F32.PACK_AB R196, R5, R24 ;  /* 0x0000001805c4723e */ /* 0x002fc400000000ff */
[----:B0-----:R-:W-:Y:S01]  /*3850*/  FMNMX.FTZ R2, R0, R3, !PT ;  /* 0x0000000300027209 */ /* 0x001fe20007810000 */
[--C-:B------:R-:W-:Y:S01]  /*3860*/  FFMA.FTZ R0, R41, UR5, -R16.reuse ;  /* 0x0000000529007c23 */ /* 0x100fe20008010810 */
[--C-:B------:R-:W-:Y:S01]  /*3870*/  FFMA.FTZ R41, R45, UR5, -R16.reuse ;  /* 0x000000052d297c23 */ /* 0x100fe20008010810 */
[----:B------:R-:W-:Y:S02]  /*3880*/  FFMA.FTZ R45, R49, UR5, -R16 ;  /* 0x00000005312d7c23 */ /* 0x000fe40008010810 */
[----:B------:R-:W0:Y:S01]  /*3890*/  MUFU.EX2 R29, R29 ;  /* 0x0000001d001d7308 */ /* 0x000e220000000800 */
[----:B------:R-:W1:Y:S07]  /*38a0*/  SHFL.BFLY PT, R3, R2, 0x1, 0x1f ;  /* 0x0c201f0002037f89 */ /* 0x000e6e00000e0000 */
[----:B------:R2:W-:Y:S08]  /*38b0*/  MUFU.EX2 R37, R0 ;  /* 0x0000000000257308 */ /* 0x0005f00000000800 */
[----:B------:R-:W3:Y:S01]  /*38c0*/  MUFU.EX2 R32, R32 ;  /* 0x0000002000207308 */ /* 0x000ee20000000800 */
[----:B0-----:R-:W-:-:S07]  /*38d0*/  F2FP.F16.F32.PACK_AB R192, R29, R28 ;  /* 0x0000001c1dc0723e */ /* 0x001fce00000000ff */
[----:B------:R-:W0:Y:S01]  /*38e0*/  MUFU.EX2 R33, R33 ;  /* 0x0000002100217308 */ /* 0x000e220000000800 */
[----:B-1----:R-:W-:Y:S01]  /*38f0*/  FMNMX.FTZ R3, R2, R3, !PT ;  /* 0x0000000302037209 */ /* 0x002fe20007810000 */
[--C-:B------:R-:W-:Y:S01]  /*3900*/  FFMA.FTZ R2, R77, UR5, -R16.reuse ;  /* 0x000000054d027c23 */ /* 0x100fe20008010810 */
[----:B------:R-:W-:Y:S01]  /*3910*/  FFMA.FTZ R16, R53, UR5, -R16 ;  /* 0x0000000535107c23 */ /* 0x000fe20008010810 */
[----:B------:R-:W-:Y:S01]  /*3920*/  FADD.FTZ R53, R24, R5 ;  /* 0x0000000518357221 */ /* 0x000fe20000010000 */
[C---:B------:R-:W-:Y:S01]  /*3930*/  FSETP.NEU.FTZ.AND P2, PT, R3.reuse, -INF , PT ;  /* 0xff8000000300780b */ /* 0x040fe20003f5d000 */
[----:B--2---:R-:W-:Y:S02]  /*3940*/  FMUL.FTZ R0, R3, UR5 ;  /* 0x0000000503007c20 */ /* 0x004fe40008410000 */
[----:B------:R1:W-:Y:S03]  /*3950*/  MUFU.EX2 R49, R16 ;  /* 0x0000001000317308 */ /* 0x0003e60000000800 */
[----:B------:R-:W-:-:S02]  /*3960*/  FSEL R0, R0, RZ, P2 ;  /* 0x000000ff00007208 */ /* 0x000fc40001000000 */
[----:B------:R-:W-:-:S03]  /*3970*/  PLOP3.LUT P2, PT, PT, PT, UP1, 0x40, 0x0 ;  /* 0x000000000000781c */ /* 0x000fc60003f4e818 */
[--C-:B------:R-:W-:Y:S01]  /*3980*/  FFMA.FTZ R26, R26, UR5, -R0.reuse ;  /* 0x000000051a1a7c23 */ /* 0x100fe20008010800 */
[--C-:B------:R-:W-:Y:S01]  /*3990*/  FFMA.FTZ R27, R27, UR5, -R0.reuse ;  /* 0x000000051b1b7c23 */ /* 0x100fe20008010800 */
[--C-:B------:R-:W-:Y:S01]  /*39a0*/  FFMA.FTZ R30, R30, UR5, -R0.reuse ;  /* 0x000000051e1e7c23 */ /* 0x100fe20008010800 */
[----:B-1----:R-:W-:Y:S01]  /*39b0*/  FADD.FTZ R16, R198, R53 ;  /* 0x00000035c6107221 */ /* 0x002fe20000010000 */
[--C-:B------:R-:W-:Y:S01]  /*39c0*/  FFMA.FTZ R31, R31, UR5, -R0.reuse ;  /* 0x000000051f1f7c23 */ /* 0x100fe20008010800 */
[----:B------:R-:W-:Y:S01]  /*39d0*/  FFMA.FTZ R34, R34, UR5, -R0 ;  /* 0x0000000522227c23 */ /* 0x000fe20008010800 */
[----:B------:R-:W-:Y:S01]  /*39e0*/  MUFU.EX2 R26, R26 ;  /* 0x0000001a001a7308 */ /* 0x000fe20000000800 */
[----:B------:R-:W-:Y:S01]  /*39f0*/  FADD.FTZ R53, R25, R16 ;  /* 0x0000001019357221 */ /* 0x000fe20000010000 */
[--C-:B------:R-:W-:Y:S01]  /*3a00*/  FFMA.FTZ R35, R35, UR5, -R0.reuse ;  /* 0x0000000523237c23 */ /* 0x100fe20008010800 */
[--C-:B------:R-:W-:Y:S01]  /*3a10*/  FFMA.FTZ R38, R38, UR5, -R0.reuse ;  /* 0x0000000526267c23 */ /* 0x100fe20008010800 */
[--C-:B------:R-:W-:Y:S01]  /*3a20*/  FFMA.FTZ R39, R39, UR5, -R0.reuse ;  /* 0x0000000527277c23 */ /* 0x100fe20008010800 */
[----:B------:R-:W-:Y:S01]  /*3a30*/  FADD.FTZ R16, R28, R53 ;  /* 0x000000351c107221 */ /* 0x000fe20000010000 */
[--C-:B------:R-:W-:Y:S01]  /*3a40*/  FFMA.FTZ R42, R42, UR5, -R0.reuse ;  /* 0x000000052a2a7c23 */ /* 0x100fe20008010800 */
[----:B------:R-:W-:Y:S01]  /*3a50*/  FFMA.FTZ R43, R43, UR5, -R0 ;  /* 0x000000052b2b7c23 */ /* 0x000fe20008010800 */
[----:B------:R-:W1:Y:S01]  /*3a60*/  MUFU.EX2 R27, R27 ;  /* 0x0000001b001b7308 */ /* 0x000e620000000800 */
[----:B------:R-:W-:Y:S01]  /*3a70*/  FADD.FTZ R53, R29, R16 ;  /* 0x000000101d357221 */ /* 0x000fe20000010000 */
[--C-:B------:R-:W-:Y:S01]  /*3a80*/  FFMA.FTZ R46, R46, UR5, -R0.reuse ;  /* 0x000000052e2e7c23 */ /* 0x100fe20008010800 */
[--C-:B------:R-:W-:Y:S01]  /*3a90*/  FFMA.FTZ R47, R47, UR5, -R0.reuse ;  /* 0x000000052f2f7c23 */ /* 0x100fe20008010800 */
[--C-:B------:R-:W-:Y:S01]  /*3aa0*/  FFMA.FTZ R50, R50, UR5, -R0.reuse ;  /* 0x0000000532327c23 */ /* 0x100fe20008010800 */
[----:B---3--:R-:W-:Y:S01]  /*3ab0*/  FADD.FTZ R16, R32, R53 ;  /* 0x0000003520107221 */ /* 0x008fe20000010000 */
[--C-:B------:R-:W-:Y:S01]  /*3ac0*/  FFMA.FTZ R51, R51, UR5, -R0.reuse ;  /* 0x0000000533337c23 */ /* 0x100fe20008010800 */
[----:B------:R-:W-:Y:S01]  /*3ad0*/  FFMA.FTZ R54, R54, UR5, -R0 ;  /* 0x0000000536367c23 */ /* 0x000fe20008010800 */
[----:B------:R-:W2:Y:S01]  /*3ae0*/  MUFU.EX2 R30, R30 ;  /* 0x0000001e001e7308 */ /* 0x000ea20000000800 */
[----:B0-----:R-:W-:Y:S01]  /*3af0*/  FADD.FTZ R57, R33, R16 ;  /* 0x0000001021397221 */ /* 0x001fe20000010000 */
[----:B------:R-:W-:Y:S01]  /*3b00*/  F2FP.F16.F32.PACK_AB R198, R25, R198 ;  /* 0x000000c619c6723e */ /* 0x000fe200000000ff */
[----:B------:R-:W-:Y:S01]  /*3b10*/  FFMA.FTZ R0, R55, UR5, -R0 ;  /* 0x0000000537007c23 */ /* 0x000fe20008010800 */
[----:B------:R-:W-:-:S04]  /*3b20*/  F2FP.F16.F32.PACK_AB R194, R33, R32 ;  /* 0x0000002021c2723e */ /* 0x000fc800000000ff */
[----:B------:R-:W0:Y:S01]  /*3b30*/  MUFU.EX2 R31, R31 ;  /* 0x0000001f001f7308 */ /* 0x000e220000000800 */
[----:B-1----:R-:W-:Y:S01]  /*3b40*/  FADD.FTZ R53, R26, R27 ;  /* 0x0000001b1a357221 */ /* 0x002fe20000010000 */
[----:B------:R-:W-:-:S06]  /*3b50*/  F2FP.F16.F32.PACK_AB R197, R27, R26 ;  /* 0x0000001a1bc5723e */ /* 0x000fcc00000000ff */
[----:B------:R-:W1:Y:S01]  /*3b60*/  MUFU.EX2 R36, R36 ;  /* 0x0000002400247308 */ /* 0x000e620000000800 */
[----:B--2---:R-:W-:-:S07]  /*3b70*/  FADD.FTZ R16, R30, R53 ;  /* 0x000000351e107221 */ /* 0x004fce0000010000 */
[----:B------:R-:W2:Y:S01]  /*3b80*/  MUFU.EX2 R34, R34 ;  /* 0x0000002200227308 */ /* 0x000ea20000000800 */
[C---:B0-----:R-:W-:Y:S01]  /*3b90*/  FADD.FTZ R53, R31.reuse, R16 ;  /* 0x000000101f357221 */ /* 0x041fe20000010000 */
[----:B------:R-:W-:-:S06]  /*3ba0*/  F2FP.F16.F32.PACK_AB R199, R31, R30 ;  /* 0x0000001e1fc7723e */ /* 0x000fcc00000000ff */
[----:B------:R-:W0:Y:S01]  /*3bb0*/  MUFU.EX2 R35, R35 ;  /* 0x0000002300237308 */ /* 0x000e220000000800 */
[----:B-1----:R-:W-:Y:S01]  /*3bc0*/  FADD.FTZ R48, R36, R57 ;  /* 0x0000003924307221 */ /* 0x002fe20000010000 */
[----:B------:R-:W-:-:S03]  /*3bd0*/  F2FP.F16.F32.PACK_AB R188, R37, R36 ;  /* 0x0000002425bc723e */ /* 0x000fc600000000ff */
[----:B------:R-:W-:-:S03]  /*3be0*/  FADD.FTZ R57, R37, R48 ;  /* 0x0000003025397221 */ /* 0x000fc60000010000 */
        /* <DEDUP_REMOVED lines=8> */
[----:B--2---:R-:W-:-:S07]  /*3c70*/  FADD.FTZ R16, R38, R5 ;  /* 0x0000000526107221 */ /* 0x004fce0000010000 */
[----:B------:R-:W2:Y:S01]  /*3c80*/  MUFU.EX2 R44, R44 ;  /* 0x0000002c002c7308 */ /* 0x000ea20000000800 */
[C---:B0-----:R-:W-:Y:S01]  /*3c90*/  FADD.FTZ R53, R41.reuse, R48 ;  /* 0x0000003029357221 */ /* 0x041fe20000010000 */
[----:B------:R-:W-:-:S06]  /*3ca0*/  F2FP.F16.F32.PACK_AB R190, R41, R40 ;  /* 0x0000002829be723e */ /* 0x000fcc00000000ff */
[----:B------:R-:W0:Y:S01]  /*3cb0*/  MUFU.EX2 R42, R42 ;  /* 0x0000002a002a7308 */ /* 0x000e220000000800 */
[C---:B-1----:R-:W-:Y:S01]  /*3cc0*/  FADD.FTZ R5, R39.reuse, R16 ;  /* 0x0000001027057221 */ /* 0x042fe20000010000 */
[----:B------:R-:W-:-:S06]  /*3cd0*/  F2FP.F16.F32.PACK_AB R195, R39, R38 ;  /* 0x0000002627c3723e */ /* 0x000fcc00000000ff */
[----:B------:R-:W1:Y:S01]  /*3ce0*/  MUFU.EX2 R45, R45 ;  /* 0x0000002d002d7308 */ /* 0x000e620000000800 */
[----:B--2---:R-:W-:-:S07]  /*3cf0*/  FADD.FTZ R24, R44, R53 ;  /* 0x000000352c187221 */ /* 0x004fce0000010000 */
[----:B------:R-:W2:Y:S01]  /*3d00*/  MUFU.EX2 R43, R43 ;  /* 0x0000002b002b7308 */ /* 0x000ea20000000800 */
[----:B0-----:R-:W-:-:S07]  /*3d10*/  FADD.FTZ R16, R42, R5 ;  /* 0x000000052a107221 */ /* 0x001fce0000010000 */
[----:B------:R-:W0:Y:S01]  /*3d20*/  MUFU.EX2 R2, R2 ;  /* 0x0000000200027308 */ /* 0x000e220000000800 */
[C---:B-1----:R-:W-:Y:S01]  /*3d30*/  FADD.FTZ R25, R45.reuse, R24 ;  /* 0x000000182d197221 */ /* 0x042fe20000010000 */
[----:B------:R-:W-:-:S06]  /*3d40*/  F2FP.F16.F32.PACK_AB R184, R45, R44 ;  /* 0x0000002c2db8723e */ /* 0x000fcc00000000ff */
[----:B------:R-:W1:Y:S01]  /*3d50*/  MUFU.EX2 R46, R46 ;  /* 0x0000002e002e7308 */ /* 0x000e620000000800 */
[C---:B--2---:R-:W-:Y:S01]  /*3d60*/  FADD.FTZ R5, R43.reuse, R16 ;  /* 0x000000102b057221 */ /* 0x044fe20000010000 */
[----:B------:R-:W-:-:S06]  /*3d70*/  F2FP.F16.F32.PACK_AB R189, R43, R42 ;  /* 0x0000002a2bbd723e */ /* 0x000fcc00000000ff */
[----:B------:R-:W2:Y:S01]  /*3d80*/  MUFU.EX2 R47, R47 ;  /* 0x0000002f002f7308 */ /* 0x000ea20000000800 */
[----:B0-----:R-:W-:Y:S01]  /*3d90*/  FADD.FTZ R24, R2, R25 ;  /* 0x0000001902187221 */ /* 0x001fe20000010000 */
[----:B------:R-:W-:-:S03]  /*3da0*/  F2FP.F16.F32.PACK_AB R186, R49, R2 ;  /* 0x0000000231ba723e */ /* 0x000fc600000000ff */
[----:B------:R-:W-:-:S03]  /*3db0*/  FADD.FTZ R16, R49, R24 ;  /* 0x0000001831107221 */ /* 0x000fc60000010000 */
[----:B------:R-:W0:Y:S01]  /*3dc0*/  MUFU.EX2 R50, R50 ;  /* 0x0000003200327308 */ /* 0x000e220000000800 */
[----:B-1----:R-:W-:-:S07]  /*3dd0*/  FADD.FTZ R2, R46, R5 ;  /* 0x000000052e027221 */ /* 0x002fce0000010000 */
[----:B------:R-:W1:Y:S01]  /*3de0*/  MUFU.EX2 R51, R51 ;  /* 0x0000003300337308 */ /* 0x000e620000000800 */
[C---:B--2---:R-:W-:Y:S01]  /*3df0*/  FADD.FTZ R5, R47.reuse, R2 ;  /* 0x000000022f057221 */ /* 0x044fe20000010000 */
[----:B------:R-:W-:-:S06]  /*3e00*/  F2FP.F16.F32.PACK_AB R191, R47, R46 ;  /* 0x0000002e2fbf723e */ /* 0x000fcc00000000ff */
[----:B------:R-:W2:Y:S01]  /*3e10*/  MUFU.EX2 R54, R54 ;  /* 0x0000003600367308 */ /* 0x000ea20000000800 */
[----:B0-----:R-:W-:-:S07]  /*3e20*/  FADD.FTZ R2, R50, R5 ;  /* 0x0000000532027221 */ /* 0x001fce0000010000 */
[----:B------:R2:W0:Y:S01]  /*3e30*/  MUFU.EX2 R187, R0 ;  /* 0x0000000000bb7308 */ /* 0x0004220000000800 */
[C---:B-1----:R-:W-:Y:S01]  /*3e40*/  FADD.FTZ R5, R51.reuse, R2 ;  /* 0x0000000233057221 */ /* 0x042fe20000010000 */
[----:B------:R-:W-:-:S03]  /*3e50*/  F2FP.F16.F32.PACK_AB R185, R51, R50 ;  /* 0x0000003233b9723e */ /* 0x000fc600000000ff */
[----:B--2---:R-:W-:-:S04]  /*3e60*/  FADD.FTZ R0, R54, R5 ;  /* 0x0000000536007221 */ /* 0x004fc80000010000 */
[C---:B0-----:R-:W-:Y:S01]  /*3e70*/  FADD.FTZ R5, R187.reuse, R0 ;  /* 0x00000000bb057221 */ /* 0x041fe20000010000 */
[----:B------:R-:W-:Y:S01]  /*3e80*/  F2FP.F16.F32.PACK_AB R187, R187, R54 ;  /* 0x00000036bbbb723e */ /* 0x000fe200000000ff */
[----:B------:R-:W-:Y:S06]  /*3e90*/  @P2 BRA `(.L_x_1179) ;  /* 0x0000000000442947 */ /* 0x000fec0003800000 */
        /* <DEDUP_REMOVED lines=10> */
.L_x_1180:
[----:B------:R-:W-:-:S11]  /*3f40*/  UISETP.NE.AND UP2, UPT, UR7, 0x1, UPT ;  /* 0x000000010700788c */ /* 0x000fd6000bf45270 */
[----:B------:R-:W-:Y:S02]  /*3f50*/  @UP2 ULDC.64 UR10, c[0x0][0x9e8] ;  /* 0x00027a00000a2ab9 */ /* 0x000fe40000000a00 */
[----:B------:R-:W-:-:S04]  /*3f60*/  UIMAD.WIDE.U32 UR14, UR4, UR10, URZ ;  /* 0x0000000a040e72a5 */ /* 0x000fc8000f8e003f */
[----:B------:R-:W-:-:S12]  /*3f70*/  @UP2 USHF.R.U32.HI UR4, URZ, UR11, UR15 ;  /* 0x0000000b3f042299 */ /* 0x000fd8000801160f */
.L_x_1181:
[----:B------:R-:W-:-:S04]  /*3f80*/  UIMAD UR4, UR4, UR7, UR7 ;  /* 0x00000007040472a4 */ /* 0x000fc8000f8e0207 */
[----:B------:R-:W-:-:S04]  /*3f90*/  UISETP.LT.AND UP2, UPT, UR6, UR4, UPT ;  /* 0x000000040600728c */ /* 0x000fc8000bf41270 */
[----:B------:R-:W-:-:S12]  /*3fa0*/  USEL UR6, UR6, UR4, UP2 ;  /* 0x0000000406067287 */ /* 0x000fd80009000000 */
.L_x_1179:
[----:B------:R-:W-:Y:S01]  /*3fb0*/  R2UR UR7, R22 ;  /* 0x00000000160772ca */ /* 0x000fe200000e0000 */
[----:B------:R-:W-:Y:S01]  /*3fc0*/  USHF.R.S32.HI UR4, URZ, 0x1f, UR6 ;  /* 0x0000001f3f047899 */ /* 0x000fe20008011406 */
[----:B------:R-:W-:Y:S01]  /*3fd0*/  IMAD.MOV.U32 R2, RZ, RZ, 0x3f800000 ;  /* 0x3f800000ff027424 */ /* 0x000fe200078e00ff */
[----:B------:R-:W-:Y:S01]  /*3fe0*/  CS2R R150, SRZ ;  /* 0x0000000000967805 */ /* 0x000fe2000001ff00 */
[----:B------:R-:W-:Y:S01]  /*3ff0*/  IMAD.MOV.U32 R0, RZ, RZ, 0x3f800000 ;  /* 0x3f800000ff007424 */ /* 0x000fe200078e00ff */
        /* <DEDUP_REMOVED lines=8> */
[----:B------:R-:W-:Y:S01]  /*4080*/  UISETP.LT.AND UP2, UPT, UR7, UR4, UPT ;  /* 0x000000040700728c */ /* 0x000fe2000bf41270 */
[----:B------:R-:W-:Y:S02]  /*4090*/  CS2R R136, SRZ ;  /* 0x0000000000887805 */ /* 0x000fe4000001ff00 */
[----:B------:R-:W-:Y:S02]  /*40a0*/  CS2R R134, SRZ ;  /* 0x0000000000867805 */ /* 0x000fe4000001ff00 */
[----:B------:R-:W-:Y:S01]  /*40b0*/  CS2R R132, SRZ ;  /* 0x0000000000847805 */ /* 0x000fe2000001ff00 */
[----:B------:R-:W-:Y:S01]  /*40c0*/  USEL UR58, UR7, UR4, !UP2 ;  /* 0x00000004073a7287 */ /* 0x000fe2000d000000 */
[----:B------:R-:W-:-:S02]  /*40d0*/  CS2R R130, SRZ ;  /* 0x0000000000827805 */ /* 0x000fc4000001ff00 */
[----:B------:R-:W-:Y:S02]  /*40e0*/  CS2R R128, SRZ ;  /* 0x0000000000807805 */ /* 0x000fe4000001ff00 */
[----:B------:R-:W-:Y:S02]  /*40f0*/  CS2R R126, SRZ ;  /* 0x00000000007e7805 */ /* 0x000fe4000001ff00 */
[----:B------:R-:W-:Y:S02]  /*4100*/  CS2R R124, SRZ ;  /* 0x00000000007c7805 */ /* 0x000fe4000001ff00 */
[----:B------:R-:W-:Y:S02]  /*4110*/  CS2R R122, SRZ ;  /* 0x00000000007a7805 */ /* 0x000fe4000001ff00 */
[----:B------:R-:W-:Y:S02]  /*4120*/  ISETP.GE.AND P2, PT, R205, UR58, PT ;  /* 0x0000003acd007c0c */ /* 0x000fe4000bf46270 */
        /* <DEDUP_REMOVED lines=48> */
[----:B------:R-:W-:Y:S01]  /*4430*/  CS2R R24, SRZ ;  /* 0x0000000000187805 */ /* 0x000fe2000001ff00 */
[----:B------:R-:W-:Y:S06]  /*4440*/  @!P2 BRA `(.L_x_1182) ;  /* 0x0000002400f8a947 */ /* 0x000fec0003800000 */
[----:B------:R-:W-:Y:S01]  /*4450*/  IMAD.MOV.U32 R2, RZ, RZ, 0x3f800000 ;  /* 0x3f800000ff027424 */ /* 0x000fe200078e00ff */
[----:B------:R-:W-:Y:S01]  /*4460*/  ULDC UR59, c[0x0][0x9e4] ;  /* 0x00027900003b7ab9 */ /* 0x000fe20000000800 */
[----:B------:R-:W-:-:S07]  /*4470*/  IMAD.MOV.U32 R151, RZ, RZ, RZ ;  /* 0x000000ffff977224 */ /* 0x000fce00078e00ff */
.L_x_1199:
[----:B------:R-:W-:-:S04]  /*4480*/  UIADD3 UR4, UR36, 0x1, URZ ;  /* 0x0000000124047890 */ /* 0x000fc8000fffe03f */
[----:B------:R-:W-:-:S04]  /*4490*/  UISETP.NE.AND UP2, UPT, UR4, 0x2, UPT ;  /* 0x000000020400788c */ /* 0x000fc8000bf45270 */
[----:B------:R-:W-:Y:S02]  /*44a0*/  USEL UR7, URZ, 0x1, UP2 ;  /* 0x000000013f077887 */ /* 0x000fe40009000000 */
[----:B------:R-:W-:Y:S02]  /*44b0*/  USEL UR4, UR4, URZ, UP2 ;  /* 0x0000003f04047287 */ /* 0x000fe40009000000 */
[----:B------:R-:W-:Y:S01]  /*44c0*/  ULOP3.LUT UR7, UR38, UR7, URZ, 0x3c, !UPT ;  /* 0x0000000726077292 */ /* 0x000fe2000f8e3c3f */
[----:B------:R-:W-:Y:S11]  /*44d0*/  @!P0 BRA `(.L_x_1183) ;  /* 0x0000000000048947 */ /* 0x000ff60003800000 */
[----:B------:R-:W-:Y:S01]  /*44e0*/  BPT.TRAP 0x1 ;  /* 0x000000040000795c */ /* 0x000fe20000300000 */
.L_x_1183:
[----:B------:R-:W-:Y:S01]  /*44f0*/  ULEA UR6, UR4, UR37, 0x3 ;  /* 0x0000002504067291 */ /* 0x000fe2000f8e183f */
[----:B------:R-:W-:-:S05]  /*4500*/  IMAD.U32 R20, RZ, RZ, UR7 ;  /* 0x00000007ff147e24 */ /* 0x000fca000f8e00ff */
[----:B------:R-:W-:-:S04]  /*4510*/  SHF.L.U32 R20, R20, 0x1f, RZ ;  /* 0x0000001f14147819 */ /* 0x000fc800000006ff */
[----:B------:R0:W1:Y:S01]  /*4520*/  SYNCS.PHASECHK.TRANS64.TRYWAIT P2, [UR6+0x30830], R20 ;  /* 0x03083014ff0075a7 */ /* 0x0000620008040146 */
[----:B------:R-:W-:Y:S05]  /*4530*/  @!P0 BRA `(.L_x_1184) ;  /* 0x0000000000048947 */ /* 0x000fea0003800000 */
[----:B------:R-:W-:Y:S01]  /*4540*/  BPT.TRAP 0x1 ;  /* 0x000000040000795c */ /* 0x000fe20000300000 */
.L_x_1184:
[----:B-1----:R-:W-:Y:S05]  /*4550*/  @P2 BRA `(.L_x_1185) ;  /* 0x0000000000082947 */ /* 0x002fea0003800000 */
[----:B------:R-:W1:Y:S02]  /*4560*/  SYNCS.PHASECHK.TRANS64.TRYWAIT P2, [UR6+0x30830], R20 ;  /* 0x03083014ff0075a7 */ /* 0x000e640008040146 */
[----:B-1----:R-:W-:Y:S05]  /*4570*/  @!P2 BRA `(.L_x_1186) ;  /* 0x000001080028a947 */ /* 0x002fea0003800000 */
.L_x_1185:
[----:B------:R-:W-:Y:S01]  /*4580*/  R2UR UR52, R14 ;  /* 0x000000000e3472ca */ /* 0x000fe200000e0000 */
[----:B------:R-:W-:Y:S01]  /*4590*/  ULEA UR5, UR4, UR61, 0xb ;  /* 0x0000003d04057291 */ /* 0x000fe2000f8e583f */
[----:B------:R-:W-:Y:S01]  /*45a0*/  R2UR UR53, R15 ;  /* 0x000000000f3572ca */ /* 0x000fe200000e0000 */
[----:B------:R-:W-:Y:S01]  /*45b0*/  WARPGROUP.ARRIVE ;  /* 0x00000000000079c5 */ /* 0x000fe20000000000 */
[----:B------:R-:W-:Y:S01]  /*45c0*/  UMOV UR55, 0x40000040 ;  /* 0x4000004000377882 */ /* 0x000fe20000000000 */
[----:B------:R-:W-:Y:S01]  /*45d0*/  UIADD3 UR10, UR5, 0x202, URZ ;  /* 0x00000202050a7890 */ /* 0x000fe2000fffe03f */
[-C--:B------:R-:W-:Y:S01]  /*45e0*/  FMUL.FTZ R24, R24, R0.reuse ;  /* 0x0000000018187220 */ /* 0x080fe20000410000 */
[----:B------:R-:W-:Y:S01]  /*45f0*/  UMOV UR11, 0x40000040 ;  /* 0x40000040000b7882 */ /* 0x000fe20000000000 */
[----:B------:R-:W-:Y:S01]  /*4600*/  UMOV UR54, UR5 ;  /* 0x0000000500367c82 */ /* 0x000fe20008000000 */
[----:B------:R-:W-:Y:S01]  /*4610*/  UIADD3 UR14, UR5, 0x204, URZ ;  /* 0x00000204050e7890 */ /* 0x000fe2000fffe03f */
[-C--:B------:R-:W-:Y:S01]  /*4620*/  FMUL.FTZ R25, R25, R0.reuse ;  /* 0x0000000019197220 */ /* 0x080fe20000410000 */
[----:B------:R-:W-:Y:S01]  /*4630*/  UMOV UR15, 0x40000040 ;  /* 0x40000040000f7882 */ /* 0x000fe20000000000 */
[----:B------:R-:W-:Y:S01]  /*4640*/  UIADD3 UR18, UR5, 0x206, URZ ;  /* 0x0000020605127890 */ /* 0x000fe2000fffe03f */
[-C--:B------:R-:W-:Y:S01]  /*4650*/  FMUL.FTZ R28, R28, R0.reuse ;  /* 0x000000001c1c7220 */ /* 0x080fe20000410000 */
[----:B------:R-:W-:Y:S01]  /*4660*/  UMOV UR19, 0x40000040 ;  /* 0x4000004000137882 */ /* 0x000fe20000000000 */
[----:B------:R-:W-:Y:S01]  /*4670*/  HGMMA.64x64x16.F32 R152, gdesc[UR52], RZ, !UPT, gsb0 ;  /* 0x00e00000349879f0 */ /* 0x000fe2000c0008ff */
[----:B------:R-:W-:Y:S01]  /*4680*/  R2UR UR52, R12 ;  /* 0x000000000c3472ca */ /* 0x000fe200000e0000 */
[----:B------:R-:W-:Y:S01]  /*4690*/  UIADD3 UR54, UR5, 0x2, URZ ;  /* 0x0000000205367890 */ /* 0x000fe2000fffe03f */
[----:B------:R-:W-:Y:S01]  /*46a0*/  R2UR UR53, R13 ;  /* 0x000000000d3572ca */ /* 0x000fe200000e0000 */
        /* <DEDUP_REMOVED lines=77> */
[----:B------:R-:W-:Y:S01]  /*4b80*/  FMUL.FTZ R149, R149, R0 ;  /* 0x0000000095957220 */ /* 0x000fe20000410000 */
[-C--:B------:R-:W-:Y:S01]  /*4b90*/  FMUL.FTZ R26, R26, R2.reuse ;  /* 0x000000021a1a7220 */ /* 0x080fe20000410000 */
[----:B------:R-:W-:Y:S01]  /*4ba0*/  HGMMA.64x64x16.F32 R152, gdesc[UR52], R152, gsb0 ;  /* 0x00e00000349879f0 */ /* 0x000fe20008000898 */
[----:B------:R-:W-:Y:S01]  /*4bb0*/  R2UR UR52, R10 ;  /* 0x000000000a3472ca */ /* 0x000fe200000e0000 */
[----:B------:R-:W-:Y:S01]  /*4bc0*/  UIADD3 UR54, UR5, 0x4, URZ ;  /* 0x0000000405367890 */ /* 0x000fe2000fffe03f */
[----:B------:R-:W-:Y:S01]  /*4bd0*/  R2UR UR53, R11 ;  /* 0x000000000b3572ca */ /* 0x000fe200000e0000 */
        /* <DEDUP_REMOVED lines=66> */
[----:B------:R-:W-:Y:S01]  /*5000*/  HGMMA.64x64x16.F32 R152, gdesc[UR52], R152, gsb0 ;  /* 0x00e00000349879f0 */ /* 0x000fe20008000898 */
[----:B------:R-:W-:Y:S01]  /*5010*/  R2UR UR52, R8 ;  /* 0x00000000083472ca */ /* 0x000fe200000e0000 */
[----:B------:R-:W-:Y:S01]  /*5020*/  UIADD3 UR54, UR5, 0x6, URZ ;  /* 0x0000000605367890 */ /* 0x000fe2000fffe03f */
[----:B------:R-:W-:Y:S01]  /*5030*/  R2UR UR53, R9 ;  /* 0x00000000093572ca */ /* 0x000fe200000e0000 */
[----:B------:R-:W-:Y:S01]  /*5040*/  UMOV UR55, 0x40000040 ;  /* 0x4000004000377882 */ /* 0x000fe20000000000 */
[----:B------:R-:W-:Y:S02]  /*5050*/  WARPGROUP.DEPBAR.LE gsb0, 0x0 ;  /* 0x00008000000079c5 */ /* 0x000fe40000010000 */
[----:B------:R-:W-:-:S09]  /*5060*/  WARPGROUP.ARRIVE ;  /* 0x00000000000079c5 */ /* 0x000fd20000000000 */
        /* <DEDUP_REMOVED lines=8> */
[----:B------:R-:W-:Y:S01]  /*50f0*/  UIADD3 UR54, UR5, 0x606, URZ ;  /* 0x0000060605367890 */ /* 0x000fe2000fffe03f */
[----:B------:R-:W-:Y:S01]  /*5100*/  UMOV UR52, UR56 ;  /* 0x0000003800347c82 */ /* 0x000fe20008000000 */
[----:B------:R-:W-:Y:S01]  /*5110*/  UMOV UR53, UR57 ;  /* 0x0000003900357c82 */ /* 0x000fe20008000000 */
[----:B------:R-:W-:Y:S01]  /*5120*/  UMOV UR55, 0x40000040 ;  /* 0x4000004000377882 */ /* 0x000fe20000000000 */
        /* <DEDUP_REMOVED lines=34> */
[----:B------:R-:W-:Y:S05]  /*5350*/  @!P0 BRA `(.L_x_1187) ;  /* 0x0000000000048947 */ /* 0x000fea0003800000 */
[----:B------:R-:W-:Y:S01]  /*5360*/  BPT.TRAP 0x1 ;  /* 0x000000040000795c */ /* 0x000fe20000300000 */
.L_x_1187:
[----:B------:R-:W-:Y:S01]  /*5370*/  ULEA UR10, UR36, UR37, 0x3 ;  /* 0x00000025240a7291 */ /* 0x000fe2000f8e183f */
[----:B------:R-:W-:-:S05]  /*5380*/  IMAD.U32 R0, RZ, RZ, UR38 ;  /* 0x00000026ff007e24 */ /* 0x000fca000f8e00ff */
[----:B------:R-:W-:-:S04]  /*5390*/  SHF.L.U32 R0, R0, 0x1f, RZ ;  /* 0x0000001f00007819 */ /* 0x000fc800000006ff */
[----:B------:R2:W3:Y:S01]  /*53a0*/  SYNCS.PHASECHK.TRANS64.TRYWAIT P2, [UR10+0x30850], R0 ;  /* 0x03085000ff0075a7 */ /* 0x0004e2000804014a */
[----:B------:R-:W-:Y:S05]  /*53b0*/  @!P0 BRA `(.L_x_1188) ;  /* 0x0000000000048947 */ /* 0x000fea0003800000 */
[----:B------:R-:W-:Y:S01]  /*53c0*/  BPT.TRAP 0x1 ;  /* 0x000000040000795c */ /* 0x000fe20000300000 */
.L_x_1188:
[----:B---3--:R-:W-:Y:S05]  /*53d0*/  @P2 BRA `(.L_x_1189) ;  /* 0x0000000000082947 */ /* 0x008fea0003800000 */
[----:B------:R-:W3:Y:S02]  /*53e0*/  SYNCS.PHASECHK.TRANS64.TRYWAIT P2, [UR10+0x30850], R0 ;  /* 0x03085000ff0075a7 */ /* 0x000ee4000804014a */
[----:B---3--:R-:W-:Y:S05]  /*53f0*/  @!P2 BRA `(.L_x_1190) ;  /* 0x000000f800a0a947 */ /* 0x008fea0003800000 */
.L_x_1189:
[----:B------:R-:W-:Y:S01]  /*5400*/  UIADD3 UR5, UR37, 0x400, URZ ;  /* 0x0000040025057890 */ /* 0x000fe2000fffe03f */
[----:B------:R-:W-:Y:S01]  /*5410*/  WARPGROUP.ARRIVE ;  /* 0x00000000000079c5 */ /* 0x000fe20000000000 */
[----:B------:R-:W-:Y:S01]  /*5420*/  UMOV UR15, 0x40000040 ;  /* 0x40000040000f7882 */ /* 0x000fe20000000000 */
[----:B------:R-:W-:Y:S01]  /*5430*/  PLOP3.LUT P2, PT, PT, PT, UP0, 0x80, 0x0 ;  /* 0x000000000000781c */ /* 0x000fe20003f4f008 */
[----:B------:R-:W-:Y:S01]  /*5440*/  USHF.R.U32.HI UR5, URZ, 0x4, UR5 ;  /* 0x000000043f057899 */ /* 0x000fe20008011605 */
[----:B------:R-:W-:Y:S01]  /*5450*/  PLOP3.LUT P3, PT, PT, PT, UP0, 0x80, 0x0 ;  /* 0x000000000000781c */ /* 0x000fe20003f6f008 */
[----:B01----:R-:W0:Y:S01]  /*5460*/  LDC R20, c[0x0][0x2f0] ;  /* 0x0000bc00ff147b82 */ /* 0x003e220000000800 */
[----:B------:R-:W-:Y:S01]  /*5470*/  IMAD.SHL.U32 R2, R205, 0x40, RZ ;  /* 0x00000040cd027824 */ /* 0x000fe200078e00ff */
[----:B------:R-:W-:Y:S01]  /*5480*/  ULOP3.LUT UR5, UR5, 0x3fff, URZ, 0xc0, !UPT ;  /* 0x00003fff05057892 */ /* 0x000fe2000f8ec03f */
[----:B------:R-:W-:-:S03]  /*5490*/  ULDC UR11, c[0x0][0x9dc] ;  /* 0x00027700000b7ab9 */ /* 0x000fc60000000800 */
[----:B------:R-:W-:Y:S02]  /*54a0*/  ULOP3.LUT UR5, UR5, 0x2000000, URZ, 0xfc, !UPT ;  /* 0x0200000005057892 */ /* 0x000fe4000f8efc3f */
[----:B------:R-:W1:Y:S01]  /*54b0*/  LDC R21, c[0x0][0x288] ;  /* 0x0000a200ff157b82 */ /* 0x000e620000000800 */
[----:B------:R-:W-:Y:S01]  /*54c0*/  UMOV UR18, UR11 ;  /* 0x0000000b00127c82 */ /* 0x000fe20008000000 */
[----:B------:R-:W-:Y:S01]  /*54d0*/  ULEA UR5, UR36, UR5, 0xb ;  /* 0x0000000524057291 */ /* 0x000fe2000f8e583f */
[----:B------:R-:W-:-:S06]  /*54e0*/  ULDC UR11, c[0x0][0x9e0] ;  /* 0x00027800000b7ab9 */ /* 0x000fcc0000000800 */
        /* <DEDUP_REMOVED lines=15> */
[----:B------:R-:W-:Y:S02]  /*55e0*/  UMOV UR15, 0x40000040 ;  /* 0x40000040000f7882 */ /* 0x000fe40000000000 */
[----:B------:R-:W-:Y:S01]  /*55f0*/  @UP0 ULDC UR5, c[0x0][0x44c] ;  /* 0x0001130000050ab9 */ /* 0x000fe20000000800 */
[----:B------:R-:W-:Y:S02]  /*5600*/  WARPGROUP.DEPBAR.LE gsb0, 0x0 ;  /* 0x00008000000079c5 */ /* 0x000fe40000010000 */
[----:B------:R-:W-:-:S15]  /*5610*/  WARPGROUP.ARRIVE ;  /* 0x00000000000079c5 */ /* 0x000fde0000000000 */
[----:B------:R-:W-:-:S06]  /*5620*/  NOP ;  /* 0x0000000000007918 */ /* 0x000fcc0000000000 */
[----:B------:R-:W-:Y:S03]  /*5630*/  HGMMA.64x256x16.F32 R24, R184, gdesc[UR12].tnspB, R24, gsb0 ;  /* 0x43e0000cb8187df0 */ /* 0x000fe60008000818 */
[----:B------:R-:W-:Y:S02]  /*5640*/  WARPGROUP.DEPBAR.LE gsb0, 0x0 ;  /* 0x00008000000079c5 */ /* 0x000fe40000010000 */
[----:B------:R-:W-:Y:S01]  /*5650*/  VIADD R186, R19, UR60 ;  /* 0x0000003c13ba7c36 */ /* 0x000fe20008000000 */
[----:B------:R-:W-:-:S03]  /*5660*/  IADD3 R184, -R2, 0x1, RZ ;  /* 0x0000000102b87810 */ /* 0x000fc60007ffe1ff */
[----:B--2---:R-:W-:Y:S01]  /*5670*/  @P2 IMAD.HI.U32 R0, R186, UR5, RZ ;  /* 0x00000005ba002c27 */ /* 0x004fe2000f8e00ff */
[----:B------:R-:W-:Y:S01]  /*5680*/  @UP0 ULDC UR5, c[0x0][0x450] ;  /* 0x0001140000050ab9 */ /* 0x000fe20000000800 */
[----:B------:R-:W-:Y:S02]  /*5690*/  PLOP3.LUT P2, PT, PT, PT, UP1, 0x40, 0x0 ;  /* 0x000000000000781c */ /* 0x000fe40003f4e818 */
[----:B------:R-:W-:Y:S01]  /*56a0*/  IMAD R185, R17, -0x2, R184 ;  /* 0xfffffffe11b97824 */ /* 0x000fe200078e02b8 */
[----:B------:R-:W-:Y:S01]  /*56b0*/  @P3 SHF.R.U32.HI R186, RZ, UR5, R0 ;  /* 0x00000005ffba3c19 */ /* 0x000fe20008011600 */
[----:B------:R-:W-:Y:S01]  /*56c0*/  IMAD.U32 R0, RZ, RZ, UR6 ;  /* 0x00000006ff007e24 */ /* 0x000fe2000f8e00ff */
[----:B------:R-:W-:-:S03]  /*56d0*/  ULOP3.LUT UR5, URZ, UR18, URZ, 0x33, !UPT ;  /* 0x000000123f057292 */ /* 0x000fc6000f8e333f */
[----:B------:R-:W2:Y:S01]  /*56e0*/  SHFL.IDX PT, R189, R186, RZ, 0x1c1f ;  /* 0x001c1fffbabd7589 */ /* 0x000ea200000e0000 */
[----:B------:R-:W-:-:S05]  /*56f0*/  @!P1 VIADD R0, R0, 0x30840 ;  /* 0x0003084000009836 */ /* 0x000fca0000000000 */
[----:B------:R-:W-:-:S04]  /*5700*/  @!P1 PRMT R0, RZ, 0x654, R0 ;  /* 0x00000654ff009816 */ /* 0x000fc80000000000 */
[----:B------:R0:W-:Y:S02]  /*5710*/  @!P1 SYNCS.ARRIVE.TRANS64.RED.A1T0 RZ, [R0+URZ], RZ ;  /* 0x000000ff00ff99a7 */ /* 0x0001e4000810043f */
[----:B0-----:R-:W-:-:S04]  /*5720*/  IMAD R0, R20, UR39, R185 ;  /* 0x0000002714007c24 */ /* 0x001fc8000f8e02b9 */
[----:B-1----:R-:W-:-:S04]  /*5730*/  IMAD.IADD R0, R0, 0x1, -R21 ;  /* 0x0000000100007824 */ /* 0x002fc800078e0a15 */
[C---:B------:R-:W-:Y:S02]  /*5740*/  VIADD R190, R0.reuse, UR11 ;  /* 0x0000000b00be7c36 */ /* 0x040fe40008000000 */
[----:B------:R-:W-:Y:S02]  /*5750*/  VIADD R191, R0, UR5 ;  /* 0x0000000500bf7c36 */ /* 0x000fe40008000000 */
[--C-:B--2---:R-:W-:Y:S02]  /*5760*/  IMAD.IADD R187, R190, 0x1, R189.reuse ;  /* 0x00000001bebb7824 */ /* 0x104fe400078e02bd */
[----:B------:R-:W-:Y:S01]  /*5770*/  IMAD.IADD R188, R191, 0x1, R189 ;  /* 0x00000001bfbc7824 */ /* 0x000fe200078e02bd */
[----:B------:R-:W-:Y:S06]  /*5780*/  @P2 BRA `(.L_x_1191) ;  /* 0x00000000005c2947 */ /* 0x000fec0003800000 */
[----:B------:R-:W-:Y:S01]  /*5790*/  IMAD R0, R20, UR39, R189 ;  /* 0x0000002714007c24 */ /* 0x000fe2000f8e02bd */
[----:B------:R-:W-:Y:S03]  /*57a0*/  BSSY B0, `(.L_x_1192) ;  /* 0x0000011000007945 */ /* 0x000fe60003800000 */
[----:B------:R-:W-:-:S05]  /*57b0*/  IMAD.IADD R189, R0, 0x1, -R21 ;  /* 0x0000000100bd7824 */ /* 0x000fca00078e0a15 */
[----:B------:R-:W-:-:S13]  /*57c0*/  ISETP.GT.AND P2, PT, R189, -0x1, PT ;  /* 0xffffffffbd00780c */ /* 0x000fda0003f44270 */
[----:B------:R-:W-:Y:S05]  /*57d0*/  @P2 BRA `(.L_x_1193) ;  /* 0x0000000000202947 */ /* 0x000fea0003800000 */
[----:B------:R-:W-:Y:S01]  /*57e0*/  IMAD.U32 R192, RZ, RZ, UR59 ;  /* 0x0000003bffc07e24 */ /* 0x000fe2000f8e00ff */
[----:B------:R-:W-:-:S04]  /*57f0*/  LOP3.LUT R189, RZ, R189, RZ, 0x33, !PT ;  /* 0x000000bdffbd7212 */ /* 0x000fc800078e33ff */
[----:B------:R-:W-:-:S13]  /*5800*/  ISETP.NE.AND P2, PT, R192, 0x1, PT ;  /* 0x00000001c000780c */ /* 0x000fda0003f45270 */
[----:B------:R-:W0:Y:S02]  /*5810*/  @P2 LDC.64 R184, c[0x0][0x9e8] ;  /* 0x00027a00ffb82b82 */ /* 0x000e240000000a00 */
[----:B0-----:R-:W-:-:S05]  /*5820*/  @P2 IMAD.HI.U32 R184, R189, R184, RZ ;  /* 0x000000b8bdb82227 */ /* 0x001fca00078e00ff */
[----:B------:R-:W-:-:S04]  /*5830*/  @P2 SHF.R.U32.HI R189, RZ, R185, R184 ;  /* 0x000000b9ffbd2219 */ /* 0x000fc800000116b8 */
[----:B------:R-:W-:Y:S01]  /*5840*/  LOP3.LUT R189, RZ, R189, RZ, 0x33, !PT ;  /* 0x000000bdffbd7212 */ /* 0x000fe200078e33ff */
[----:B------:R-:W-:Y:S06]  /*5850*/  BRA `(.L_x_1194) ;  /* 0x0000000000147947 */ /* 0x000fec0003800000 */
.L_x_1193:
[----:B------:R-:W-:-:S05]  /*5860*/  IMAD.U32 R192, RZ, RZ, UR59 ;  /* 0x0000003bffc07e24 */ /* 0x000fca000f8e00ff */
[----:B------:R-:W-:-:S13]  /*5870*/  ISETP.NE.AND P2, PT, R192, 0x1, PT ;  /* 0x00000001c000780c */ /* 0x000fda0003f45270 */
[----:B------:R-:W0:Y:S02]  /*5880*/  @P2 LDC.64 R184, c[0x0][0x9e8] ;  /* 0x00027a00ffb82b82 */ /* 0x000e240000000a00 */
[----:B0-----:R-:W-:-:S05]  /*5890*/  @P2 IMAD.HI.U32 R184, R189, R184, RZ ;  /* 0x000000b8bdb82227 */ /* 0x001fca00078e00ff */
[----:B------:R-:W-:-:S07]  /*58a0*/  @P2 SHF.R.U32.HI R189, RZ, R185, R184 ;  /* 0x000000b9ffbd2219 */ /* 0x000fce00000116b8 */
.L_x_1194:
[----:B------:R-:W-:Y:S05]  /*58b0*/  BSYNC B0 ;  /* 0x0000000000007941 */ /* 0x000fea0003800000 */
.L_x_1192:
[----:B------:R-:W-:-:S04]  /*58c0*/  IMAD R0, R189, R192, -R2 ;  /* 0x000000c0bd007224 */ /* 0x000fc800078e0a02 */
[----:B------:R-:W-:-:S05]  /*58d0*/  IMAD R0, R17, -0x2, R0 ;  /* 0xfffffffe11007824 */ /* 0x000fca00078e0200 */
[----:B------:R-:W-:Y:S02]  /*58e0*/  VIADDMNMX R187, R0, R192, R187, PT ;  /* 0x000000c000bb7246 */ /* 0x000fe400038001bb */
[----:B------:R-:W-:-:S07]  /*58f0*/  VIMNMX R188, R188, R0, !PT ;  /* 0x00000000bcbc7248 */ /* 0x000fce0007fe0100 */
.L_x_1191:
[----:B------:R-:W-:Y:S01]  /*5900*/  ISETP.GT.AND P2, PT, R205, -0x1, PT ;  /* 0xffffffffcd00780c */ /* 0x000fe20003f44270 */
[----:B------:R-:W0:Y:S03]  /*5910*/  SHFL.IDX PT, R189, R186, 0x1, 0x1c1f ;  /* 0x003c1f00babd7f89 */ /* 0x000e2600000e0000 */
[C---:B------:R-:W-:Y:S02]  /*5920*/  ISETP.GT.AND P5, PT, R188.reuse, RZ, P2 ;  /* 0x000000ffbc00720c */ /* 0x040fe400017a4270 */
[C---:B------:R-:W-:Y:S02]  /*5930*/  ISETP.GT.AND P4, PT, R188.reuse, 0x1, P2 ;  /* 0x00000001bc00780c */ /* 0x040fe40001784270 */
[----:B------:R-:W-:Y:S02]  /*5940*/  ISETP.LT.OR P5, PT, R187, 0x1, P5 ;  /* 0x00000001bb00780c */ /* 0x000fe40002fa1670 */
[----:B------:R-:W-:-:S02]  /*5950*/  ISETP.GT.AND P6, PT, R188, 0x8, P2 ;  /* 0x00000008bc00780c */ /* 0x000fc400017c4270 */
[----:B------:R-:W-:Y:S02]  /*5960*/  FSEL R185, R152, -INF , !P5 ;  /* 0xff80000098b97808 */ /* 0x000fe40006800000 */
[C---:B------:R-:W-:Y:S02]  /*5970*/  ISETP.GT.AND P5, PT, R188.reuse, 0x10, P2 ;  /* 0x00000010bc00780c */ /* 0x040fe400017a4270 */
[----:B------:R-:W-:Y:S02]  /*5980*/  ISETP.GT.AND P3, PT, R188, 0x9, P2 ;  /* 0x00000009bc00780c */ /* 0x000fe40001764270 */
[C---:B------:R-:W-:Y:S02]  /*5990*/  ISETP.LT.OR P5, PT, R187.reuse, 0x11, P5 ;  /* 0x00000011bb00780c */ /* 0x040fe40002fa1670 */
[----:B------:R-:W-:Y:S02]  /*59a0*/  ISETP.LT.OR P4, PT, R187, 0x2, P4 ;  /* 0x00000002bb00780c */ /* 0x000fe40002781670 */
[----:B------:R-:W-:-:S02]  /*59b0*/  FSEL R160, R160, -INF , !P5 ;  /* 0xff800000a0a07808 */ /* 0x000fc40006800000 */
[----:B------:R-:W-:Y:S01]  /*59c0*/  ISETP.GT.AND P5, PT, R188, 0x20, P2 ;  /* 0x00000020bc00780c */ /* 0x000fe200017a4270 */
[--C-:B0-----:R-:W-:Y:S01]  /*59d0*/  IMAD.IADD R184, R190, 0x1, R189.reuse ;  /* 0x00000001beb87824 */ /* 0x101fe200078e02bd */
[----:B------:R-:W-:Y:S01]  /*59e0*/  ISETP.LT.OR P6, PT, R187, 0x9, P6 ;  /* 0x00000009bb00780c */ /* 0x000fe200037c1670 */
[----:B------:R-:W-:Y:S01]  /*59f0*/  IMAD.IADD R186, R191, 0x1, R189 ;  /* 0x00000001bfba7824 */ /* 0x000fe200078e02bd */
[C---:B------:R-:W-:Y:S02]  /*5a00*/  ISETP.LT.OR P3, PT, R187.reuse, 0xa, P3 ;  /* 0x0000000abb00780c */ /* 0x040fe40001f61670 */
[----:B------:R-:W-:Y:S02]  /*5a10*/  ISETP.LT.OR P5, PT, R187, 0x21, P5 ;  /* 0x00000021bb00780c */ /* 0x000fe40002fa1670 */
[----:B------:R-:W-:Y:S02]  /*5a20*/  FSEL R0, R153, -INF , !P4 ;  /* 0xff80000099007808 */ /* 0x000fe40006000000 */
[----:B------:R-:W-:-:S02]  /*5a30*/  FSEL R156, R156, -INF , !P6 ;  /* 0xff8000009c9c7808 */ /* 0x000fc40007000000 */
[----:B------:R-:W-:Y:S02]  /*5a40*/  FSEL R157, R157, -INF , !P3 ;  /* 0xff8000009d9d7808 */ /* 0x000fe40005800000 */
[C---:B------:R-:W-:Y:S02]  /*5a50*/  ISETP.GT.AND P4, PT, R188.reuse, 0x11, P2 ;  /* 0x00000011bc00780c */ /* 0x040fe40001784270 */
[C---:B------:R-:W-:Y:S02]  /*5a60*/  ISETP.GT.AND P6, PT, R188.reuse, 0x18, P2 ;  /* 0x00000018bc00780c */ /* 0x040fe400017c4270 */
[----:B------:R-:W-:Y:S02]  /*5a70*/  ISETP.GT.AND P3, PT, R188, 0x19, P2 ;  /* 0x00000019bc00780c */ /* 0x000fe40001764270 */
[----:B------:R-:W-:Y:S02]  /*5a80*/  FSEL R168, R168, -INF , !P5 ;  /* 0xff800000a8a87808 */ /* 0x000fe40006800000 */
[----:B------:R-:W-:-:S02]  /*5a90*/  ISETP.GT.AND P5, PT, R188, 0x30, P2 ;  /* 0x00000030bc00780c */ /* 0x000fc400017a4270 */
[C---:B------:R-:W-:Y:S02]  /*5aa0*/  ISETP.LT.OR P4, PT, R187.reuse, 0x12, P4 ;  /* 0x00000012bb00780c */ /* 0x040fe40002781670 */
[C---:B------:R-:W-:Y:S02]  /*5ab0*/  ISETP.LT.OR P6, PT, R187.reuse, 0x19, P6 ;  /* 0x00000019bb00780c */ /* 0x040fe400037c1670 */
        /* <DEDUP_REMOVED lines=9> */
[----:B------:R-:W-:-:S02]  /*5b50*/  PLOP3.LUT P5, PT, PT, PT, UP1, 0x40, 0x0 ;  /* 0x000000000000781c */ /* 0x000fc40003fae818 */
[C---:B------:R-:W-:Y:S02]  /*5b60*/  ISETP.LT.OR P4, PT, R187.reuse, 0x22, P4 ;  /* 0x00000022bb00780c */ /* 0x040fe40002781670 */
[C---:B------:R-:W-:Y:S02]  /*5b70*/  ISETP.LT.OR P6, PT, R187.reuse, 0x29, P6 ;  /* 0x00000029bb00780c */ /* 0x040fe400037c1670 */
[----:B------:R-:W-:Y:S02]  /*5b80*/  ISETP.LT.OR P3, PT, R187, 0x2a, P3 ;  /* 0x0000002abb00780c */ /* 0x000fe40001f61670 */
[----:B------:R-:W-:Y:S02]  /*5b90*/  FSEL R169, R169, -INF , !P4 ;  /* 0xff800000a9a97808 */ /* 0x000fe40006000000 */
[----:B------:R-:W-:Y:S02]  /*5ba0*/  FSEL R172, R172, -INF , !P6 ;  /* 0xff800000acac7808 */ /* 0x000fe40007000000 */
[----:B------:R-:W-:-:S02]  /*5bb0*/  FSEL R173, R173, -INF , !P3 ;  /* 0xff800000adad7808 */ /* 0x000fc40005800000 */
[C---:B------:R-:W-:Y:S02]  /*5bc0*/  ISETP.GT.AND P4, PT, R188.reuse, 0x31, P2 ;  /* 0x00000031bc00780c */ /* 0x040fe40001784270 */
[C---:B------:R-:W-:Y:S02]  /*5bd0*/  ISETP.GT.AND P6, PT, R188.reuse, 0x38, P2 ;  /* 0x00000038bc00780c */ /* 0x040fe400017c4270 */
[----:B------:R-:W-:Y:S02]  /*5be0*/  ISETP.GT.AND P3, PT, R188, 0x39, P2 ;  /* 0x00000039bc00780c */ /* 0x000fe40001764270 */
[C---:B------:R-:W-:Y:S02]  /*5bf0*/  ISETP.LT.OR P4, PT, R187.reuse, 0x32, P4 ;  /* 0x00000032bb00780c */ /* 0x040fe40002781670 */
[C---:B------:R-:W-:Y:S02]  /*5c00*/  ISETP.LT.OR P6, PT, R187.reuse, 0x39, P6 ;  /* 0x00000039bb00780c */ /* 0x040fe400037c1670 */
[----:B------:R-:W-:-:S02]  /*5c10*/  ISETP.LT.OR P3, PT, R187, 0x3a, P3 ;  /* 0x0000003abb00780c */ /* 0x000fc40001f61670 */
[----:B------:R-:W-:Y:S02]  /*5c20*/  FSEL R177, R177, -INF , !P4 ;  /* 0xff800000b1b17808 */ /* 0x000fe40006000000 */
[----:B------:R-:W-:Y:S02]  /*5c30*/  FSEL R180, R180, -INF , !P6 ;  /* 0xff800000b4b47808 */ /* 0x000fe40007000000 */
[----:B------:R-:W-:Y:S01]  /*5c40*/  FSEL R181, R181, -INF , !P3 ;  /* 0xff800000b5b57808 */ /* 0x000fe20005800000 */
        /* <DEDUP_REMOVED lines=14> */
.L_x_1197:
[----:B------:R-:W-:-:S05]  /*5d30*/  IMAD.U32 R188, RZ, RZ, UR59 ;  /* 0x0000003bffbc7e24 */ /* 0x000fca000f8e00ff */
[----:B------:R-:W-:-:S13]  /*5d40*/  ISETP.NE.AND P3, PT, R188, 0x1, PT ;  /* 0x00000001bc00780c */ /* 0x000fda0003f65270 */
[----:B------:R-:W0:Y:S02]  /*5d50*/  @P3 LDC.64 R152, c[0x0][0x9e8] ;  /* 0x00027a00ff983b82 */ /* 0x000e240000000a00 */
[----:B0-----:R-:W-:-:S05]  /*5d60*/  @P3 IMAD.HI.U32 R152, R187, R152, RZ ;  /* 0x00000098bb983227 */ /* 0x001fca00078e00ff */
[----:B------:R-:W-:-:S07]  /*5d70*/  @P3 SHF.R.U32.HI R187, RZ, R153, R152 ;  /* 0x00000099ffbb3219 */ /* 0x000fce0000011698 */
.L_x_1198:
[----:B------:R-:W-:Y:S05]  /*5d80*/  BSYNC B0 ;  /* 0x0000000000007941 */ /* 0x000fea0003800000 */
.L_x_1196:
[----:B------:R-:W-:-:S04]  /*5d90*/  IMAD R2, R187, R188, -R2 ;  /* 0x000000bcbb027224 */ /* 0x000fc800078e0a02 */
[----:B------:R-:W-:-:S05]  /*5da0*/  IMAD R153, R17, -0x2, R2 ;  /* 0xfffffffe11997824 */ /* 0x000fca00078e0202 */
[----:B------:R-:W-:Y:S02]  /*5db0*/  VIADDMNMX R184, R153, R188, R184, PT ;  /* 0x000000bc99b87246 */ /* 0x000fe400038001b8 */
[----:B------:R-:W-:-:S07]  /*5dc0*/  VIMNMX R186, R186, R153, !PT ;  /* 0x00000099baba7248 */ /* 0x000fce0007fe0100 */
.L_x_1195:
[----:B------:R-:W-:Y:S01]  /*5dd0*/  FMNMX.FTZ R153, R185, R4, !PT ;  /* 0x00000004b9997209 */ /* 0x000fe20007810000 */
[----:B------:R-:W-:Y:S01]  /*5de0*/  ULDC UR5, c[0x0][0x988] ;  /* 0x0002620000057ab9 */ /* 0x000fe20000000800 */
[----:B------:R-:W-:Y:S01]  /*5df0*/  ISETP.GT.AND P4, PT, R186, RZ, P2 ;  /* 0x000000ffba00720c */ /* 0x000fe20001784270 */
[----:B------:R-:W-:Y:S01]  /*5e00*/  UMOV UR38, UR7 ;  /* 0x0000000700267c82 */ /* 0x000fe20008000000 */
[----:B------:R-:W-:Y:S01]  /*5e10*/  FMNMX.FTZ R153, R0, R153, !PT ;  /* 0x0000009900997209 */ /* 0x000fe20007810000 */
[----:B------:R-:W-:Y:S01]  /*5e20*/  UMOV UR36, UR4 ;  /* 0x0000000400247c82 */ /* 0x000fe20008000000 */
[----:B------:R-:W-:Y:S02]  /*5e30*/  ISETP.GT.AND P3, PT, R186, 0x1, P2 ;  /* 0x00000001ba00780c */ /* 0x000fe40001764270 */
[----:B------:R-:W-:Y:S02]  /*5e40*/  FMNMX.FTZ R2, R156, R153, !PT ;  /* 0x000000999c027209 */ /* 0x000fe40007810000 */
[----:B------:R-:W-:-:S02]  /*5e50*/  ISETP.LT.OR P4, PT, R184, 0x1, P4 ;  /* 0x00000001b800780c */ /* 0x000fc40002781670 */
[----:B------:R-:W-:Y:S02]  /*5e60*/  FMNMX.FTZ R153, R157, R2, !PT ;  /* 0x000000029d997209 */ /* 0x000fe40007810000 */
[----:B------:R-:W-:Y:S02]  /*5e70*/  ISETP.GT.AND P5, PT, R186, 0x8, P2 ;  /* 0x00000008ba00780c */ /* 0x000fe400017a4270 */
[----:B------:R-:W-:Y:S02]  /*5e80*/  FMNMX.FTZ R2, R160, R153, !PT ;  /* 0x00000099a0027209 */ /* 0x000fe40007810000 */
[----:B------:R-:W-:Y:S02]  /*5e90*/  ISETP.LT.OR P3, PT, R184, 0x2, P3 ;  /* 0x00000002b800780c */ /* 0x000fe40001f61670 */
[----:B------:R-:W-:Y:S02]  /*5ea0*/  FMNMX.FTZ R153, R161, R2, !PT ;  /* 0x00000002a1997209 */ /* 0x000fe40007810000 */
[----:B------:R-:W-:-:S02]  /*5eb0*/  FSEL R154, R154, -INF , !P4 ;  /* 0xff8000009a9a7808 */ /* 0x000fc40006000000 */
        /* <DEDUP_REMOVED lines=15> */
[----:B------:R-:W-:Y:S02]  /*5fb0*/  FSEL R159, R159, -INF , !P6 ;  /* 0xff8000009f9f7808 */ /* 0x000fe40007000000 */
[----:B------:R-:W-:Y:S02]  /*5fc0*/  FMNMX.FTZ R2, R180, R153, !PT ;  /* 0x00000099b4027209 */ /* 0x000fe40007810000 */
[----:B------:R-:W-:-:S02]  /*5fd0*/  ISETP.LT.OR P3, PT, R184, 0x11, P3 ;  /* 0x00000011b800780c */ /* 0x000fc40001f61670 */
[----:B------:R-:W-:Y:S02]  /*5fe0*/  FMNMX.FTZ R2, R181, R2, !PT ;  /* 0x00000002b5027209 */ /* 0x000fe40007810000 */
[C---:B------:R-:W-:Y:S02]  /*5ff0*/  ISETP.GT.AND P4, PT, R186.reuse, 0x19, P2 ;  /* 0x00000019ba00780c */ /* 0x040fe40001784270 */
[----:B------:R-:W-:Y:S01]  /*6000*/  ISETP.GT.AND P6, PT, R186, 0x18, P2 ;  /* 0x00000018ba00780c */ /* 0x000fe200017c4270 */
[----:B------:R-:W0:Y:S01]  /*6010*/  SHFL.BFLY PT, R153, R2, 0x2, 0x1f ;  /* 0x0c401f0002997f89 */ /* 0x000e2200000e0000 */
[----:B------:R-:W-:Y:S02]  /*6020*/  ISETP.LT.OR P5, PT, R184, 0x12, P5 ;  /* 0x00000012b800780c */ /* 0x000fe40002fa1670 */
[----:B------:R-:W-:Y:S02]  /*6030*/  FSEL R162, R162, -INF , !P3 ;  /* 0xff800000a2a27808 */ /* 0x000fe40005800000 */
[----:B------:R-:W-:-:S02]  /*6040*/  ISETP.LT.OR P4, PT, R184, 0x1a, P4 ;  /* 0x0000001ab800780c */ /* 0x000fc40002781670 */
[----:B------:R-:W-:Y:S02]  /*6050*/  ISETP.LT.OR P6, PT, R184, 0x19, P6 ;  /* 0x00000019b800780c */ /* 0x000fe400037c1670 */
[----:B------:R-:W-:Y:S02]  /*6060*/  FSEL R163, R163, -INF , !P5 ;  /* 0xff800000a3a37808 */ /* 0x000fe40006800000 */
[----:B------:R-:W-:Y:S02]  /*6070*/  FSEL R167, R167, -INF , !P4 ;  /* 0xff800000a7a77808 */ /* 0x000fe40006000000 */
[----:B------:R-:W-:Y:S02]  /*6080*/  ISETP.GT.AND P3, PT, R186, 0x20, P2 ;  /* 0x00000020ba00780c */ /* 0x000fe40001764270 */
[----:B------:R-:W-:Y:S02]  /*6090*/  FSEL R166, R166, -INF , !P6 ;  /* 0xff800000a6a67808 */ /* 0x000fe40007000000 */
[----:B------:R-:W-:-:S02]  /*60a0*/  ISETP.GT.AND P5, PT, R186, 0x21, P2 ;  /* 0x00000021ba00780c */ /* 0x000fc400017a4270 */
[----:B------:R-:W-:Y:S02]  /*60b0*/  ISETP.LT.OR P3, PT, R184, 0x21, P3 ;  /* 0x00000021b800780c */ /* 0x000fe40001f61670 */
[----:B------:R-:W-:Y:S02]  /*60c0*/  ISETP.GT.AND P6, PT, R186, 0x28, P2 ;  /* 0x00000028ba00780c */ /* 0x000fe400017c4270 */
[----:B------:R-:W-:Y:S02]  /*60d0*/  ISETP.LT.OR P5, PT, R184, 0x22, P5 ;  /* 0x00000022b800780c */ /* 0x000fe40002fa1670 */
[----:B0-----:R-:W-:Y:S02]  /*60e0*/  FMNMX.FTZ R153, R2, R153, !PT ;  /* 0x0000009902997209 */ /* 0x001fe40007810000 */
[----:B------:R-:W-:Y:S02]  /*60f0*/  FMNMX.FTZ R2, R154, R3, !PT ;  /* 0x000000039a027209 */ /* 0x000fe40007810000 */
[----:B------:R-:W-:Y:S01]  /*6100*/  FSEL R170, R170, -INF , !P3 ;  /* 0xff800000aaaa7808 */ /* 0x000fe20005800000 */
[----:B------:R-:W0:Y:S01]  /*6110*/  SHFL.BFLY PT, R152, R153, 0x1, 0x1f ;  /* 0x0c201f0099987f89 */ /* 0x000e2200000e0000 */
[----:B------:R-:W-:-:S02]  /*6120*/  ISETP.GT.AND P3, PT, R186, 0x29, P2 ;  /* 0x00000029ba00780c */ /* 0x000fc40001764270 */
[----:B------:R-:W-:Y:S02]  /*6130*/  FSEL R171, R171, -INF , !P5 ;  /* 0xff800000abab7808 */ /* 0x000fe40006800000 */
[----:B------:R-:W-:Y:S02]  /*6140*/  ISETP.LT.OR P6, PT, R184, 0x29, P6 ;  /* 0x00000029b800780c */ /* 0x000fe400037c1670 */
[----:B------:R-:W-:Y:S02]  /*6150*/  ISETP.GT.AND P5, PT, R186, 0x30, P2 ;  /* 0x00000030ba00780c */ /* 0x000fe400017a4270 */
[----:B------:R-:W-:Y:S02]  /*6160*/  ISETP.LT.OR P3, PT, R184, 0x2a, P3 ;  /* 0x0000002ab800780c */ /* 0x000fe40001f61670 */
[----:B------:R-:W-:Y:S02]  /*6170*/  FSEL R174, R174, -INF , !P6 ;  /* 0xff800000aeae7808 */ /* 0x000fe40007000000 */
[----:B------:R-:W-:-:S02]  /*6180*/  ISETP.GT.AND P6, PT, R186, 0x31, P2 ;  /* 0x00000031ba00780c */ /* 0x000fc400017c4270 */
[----:B------:R-:W-:Y:S02]  /*6190*/  FSEL R175, R175, -INF , !P3 ;  /* 0xff800000afaf7808 */ /* 0x000fe40005800000 */
[----:B------:R-:W-:Y:S02]  /*61a0*/  ISETP.LT.OR P5, PT, R184, 0x31, P5 ;  /* 0x00000031b800780c */ /* 0x000fe40002fa1670 */
[----:B------:R-:W-:Y:S02]  /*61b0*/  ISETP.GT.AND P3, PT, R186, 0x38, P2 ;  /* 0x00000038ba00780c */ /* 0x000fe40001764270 */
[----:B------:R-:W-:Y:S02]  /*61c0*/  ISETP.LT.OR P6, PT, R184, 0x32, P6 ;  /* 0x00000032b800780c */ /* 0x000fe400037c1670 */
[----:B------:R-:W-:Y:S02]  /*61d0*/  FSEL R178, R178, -INF , !P5 ;  /* 0xff800000b2b27808 */ /* 0x000fe40006800000 */
[----:B0-----:R-:W-:-:S02]  /*61e0*/  FMNMX.FTZ R152, R153, R152, !PT ;  /* 0x0000009899987209 */ /* 0x001fc40007810000 */
[----:B------:R-:W-:Y:S02]  /*61f0*/  FMNMX.FTZ R153, R155, R2, !PT ;  /* 0x000000029b997209 */ /* 0x000fe40007810000 */
[C---:B------:R-:W-:Y:S01]  /*6200*/  FSETP.NEU.FTZ.AND P4, PT, R152.reuse, -INF , PT ;  /* 0xff8000009800780b */ /* 0x040fe20003f9d000 */
[----:B------:R-:W-:Y:S01]  /*6210*/  FMUL.FTZ R187, R152, UR5 ;  /* 0x0000000598bb7c20 */ /* 0x000fe20008410000 */
[----:B------:R-:W-:Y:S02]  /*6220*/  FMNMX.FTZ R2, R158, R153, !PT ;  /* 0x000000999e027209 */ /* 0x000fe40007810000 */
[----:B------:R-:W-:Y:S02]  /*6230*/  ISETP.GT.AND P2, PT, R186, 0x39, P2 ;  /* 0x00000039ba00780c */ /* 0x000fe40001744270 */
[----:B------:R-:W-:Y:S02]  /*6240*/  FMNMX.FTZ R153, R159, R2, !PT ;  /* 0x000000029f997209 */ /* 0x000fe40007810000 */
[----:B------:R-:W-:-:S02]  /*6250*/  ISETP.LT.OR P3, PT, R184, 0x39, P3 ;  /* 0x00000039b800780c */ /* 0x000fc40001f61670 */
[----:B------:R-:W-:Y:S02]  /*6260*/  FMNMX.FTZ R2, R162, R153, !PT ;  /* 0x00000099a2027209 */ /* 0x000fe40007810000 */
[----:B------:R-:W-:Y:S02]  /*6270*/  FSEL R179, R179, -INF , !P6 ;  /* 0xff800000b3b37808 */ /* 0x000fe40007000000 */
[----:B------:R-:W-:Y:S02]  /*6280*/  FMNMX.FTZ R153, R163, R2, !PT ;  /* 0x00000002a3997209 */ /* 0x000fe40007810000 */
[----:B------:R-:W-:Y:S02]  /*6290*/  FSEL R2, R187, RZ, P4 ;  /* 0x000000ffbb027208 */ /* 0x000fe40002000000 */
[----:B------:R-:W-:Y:S02]  /*62a0*/  FMNMX.FTZ R188, R166, R153, !PT ;  /* 0x00000099a6bc7209 */ /* 0x000fe40007810000 */
[----:B------:R-:W-:Y:S01]  /*62b0*/  ISETP.LT.OR P2, PT, R184, 0x3a, P2 ;  /* 0x0000003ab800780c */ /* 0x000fe20001741670 */
[--C-:B------:R-:W-:Y:S01]  /*62c0*/  FFMA.FTZ R153, R185, UR5, -R2.reuse ;  /* 0x00000005b9997c23 */ /* 0x100fe20008010802 */
[----:B------:R-:W-:Y:S01]  /*62d0*/  FMNMX.FTZ R185, R167, R188, !PT ;  /* 0x000000bca7b97209 */ /* 0x000fe20007810000 */
[--C-:B------:R-:W-:Y:S01]  /*62e0*/  FFMA.FTZ R196, R0, UR5, -R2.reuse ;  /* 0x0000000500c47c23 */ /* 0x100fe20008010802 */
[----:B------:R-:W-:Y:S01]  /*62f0*/  FSEL R182, R182, -INF , !P3 ;  /* 0xff800000b6b67808 */ /* 0x000fe20005800000 */
[--C-:B------:R-:W-:Y:S01]  /*6300*/  FFMA.FTZ R198, R156, UR5, -R2.reuse ;  /* 0x000000059cc67c23 */ /* 0x100fe20008010802 */
[----:B------:R-:W-:Y:S01]  /*6310*/  FMNMX.FTZ R188, R170, R185, !PT ;  /* 0x000000b9aabc7209 */ /* 0x000fe20007810000 */
[--C-:B------:R-:W-:Y:S01]  /*6320*/  FFMA.FTZ R192, R160, UR5, -R2.reuse ;  /* 0x00000005a0c07c23 */ /* 0x100fe20008010802 */
[----:B------:R-:W-:Y:S01]  /*6330*/  FSEL R183, R183, -INF , !P2 ;  /* 0xff800000b7b77808 */ /* 0x000fe20005000000 */
[--C-:B------:R-:W-:Y:S01]  /*6340*/  FFMA.FTZ R157, R157, UR5, -R2.reuse ;  /* 0x000000059d9d7c23 */ /* 0x100fe20008010802 */
[----:B------:R-:W-:Y:S01]  /*6350*/  FMNMX.FTZ R185, R171, R188, !PT ;  /* 0x000000bcabb97209 */ /* 0x000fe20007810000 */
[--C-:B------:R-:W-:Y:S01]  /*6360*/  FFMA.FTZ R161, R161, UR5, -R2.reuse ;  /* 0x00000005a1a17c23 */ /* 0x100fe20008010802 */
[----:B------:R-:W-:Y:S01]  /*6370*/  FSEL R187, R152, RZ, P4 ;  /* 0x000000ff98bb7208 */ /* 0x000fe20002000000 */
[--C-:B------:R-:W-:Y:S01]  /*6380*/  FFMA.FTZ R194, R164, UR5, -R2.reuse ;  /* 0x00000005a4c27c23 */ /* 0x100fe20008010802 */
[----:B------:R-:W-:Y:S01]  /*6390*/  FMNMX.FTZ R0, R174, R185, !PT ;  /* 0x000000b9ae007209 */ /* 0x000fe20007810000 */
[--C-:B------:R-:W-:Y:S01]  /*63a0*/  FFMA.FTZ R165, R165, UR5, -R2.reuse ;  /* 0x00000005a5a57c23 */ /* 0x100fe20008010802 */
[----:B------:R-:W-:Y:S01]  /*63b0*/  FFMA.FTZ R188, R168, UR5, -R2 ;  /* 0x00000005a8bc7c23 */ /* 0x000fe20008010802 */
[----:B------:R-:W-:Y:S01]  /*63c0*/  FADD.FTZ R187, -R187, R4 ;  /* 0x00000004bbbb7221 */ /* 0x000fe20000010100 */
[----:B------:R-:W-:Y:S01]  /*63d0*/  FMNMX.FTZ R185, R175, R0, !PT ;  /* 0x00000000afb97209 */ /* 0x000fe20007810000 */
[--C-:B------:R-:W-:Y:S01]  /*63e0*/  FFMA.FTZ R169, R169, UR5, -R2.reuse ;  /* 0x00000005a9a97c23 */ /* 0x100fe20008010802 */
[--C-:B------:R-:W-:Y:S01]  /*63f0*/  FFMA.FTZ R190, R172, UR5, -R2.reuse ;  /* 0x00000005acbe7c23 */ /* 0x100fe20008010802 */
[--C-:B------:R-:W-:Y:S01]  /*6400*/  FFMA.FTZ R173, R173, UR5, -R2.reuse ;  /* 0x00000005adad7c23 */ /* 0x100fe20008010802 */
[----:B------:R-:W-:Y:S01]  /*6410*/  FMNMX.FTZ R0, R178, R185, !PT ;  /* 0x000000b9b2007209 */ /* 0x000fe20007810000 */
[--C-:B------:R-:W-:Y:S01]  /*6420*/  FFMA.FTZ R184, R176, UR5, -R2.reuse ;  /* 0x00000005b0b87c23 */ /* 0x100fe20008010802 */
[--C-:B------:R-:W-:Y:S01]  /*6430*/  FFMA.FTZ R177, R177, UR5, -R2.reuse ;  /* 0x00000005b1b17c23 */ /* 0x100fe20008010802 */
[--C-:B------:R-:W-:Y:S01]  /*6440*/  FFMA.FTZ R186, R180, UR5, -R2.reuse ;  /* 0x00000005b4ba7c23 */ /* 0x100fe20008010802 */
[----:B------:R-:W-:Y:S01]  /*6450*/  FMNMX.FTZ R185, R179, R0, !PT ;  /* 0x00000000b3b97209 */ /* 0x000fe20007810000 */
[----:B------:R-:W-:Y:S01]  /*6460*/  FFMA.FTZ R181, R181, UR5, -R2 ;  /* 0x00000005b5b57c23 */ /* 0x000fe20008010802 */
[----:B------:R-:W-:Y:S01]  /*6470*/  FMUL.FTZ R187, R187, UR5 ;  /* 0x00000005bbbb7c20 */ /* 0x000fe20008410000 */
[----:B------:R-:W-:Y:S01]  /*6480*/  MUFU.EX2 R153, R153 ;  /* 0x0000009900997308 */ /* 0x000fe20000000800 */
[----:B------:R-:W-:-:S04]  /*6490*/  FMNMX.FTZ R0, R182, R185, !PT ;  /* 0x000000b9b6007209 */ /* 0x000fc80007810000 */
[----:B------:R-:W-:-:S03]  /*64a0*/  FMNMX.FTZ R0, R183, R0, !PT ;  /* 0x00000000b7007209 */ /* 0x000fc60007810000 */
[----:B------:R-:W-:Y:S02]  /*64b0*/  MUFU.EX2 R196, R196 ;  /* 0x000000c400c47308 */ /* 0x000fe40000000800 */
[----:B------:R-:W0:Y:S06]  /*64c0*/  SHFL.BFLY PT, R185, R0, 0x2, 0x1f ;  /* 0x0c401f0000b97f89 */ /* 0x000e2c00000e0000 */
[----:B------:R-:W-:Y:S08]  /*64d0*/  MUFU.EX2 R198, R198 ;  /* 0x000000c600c67308 */ /* 0x000ff00000000800 */
[----:B------:R-:W-:Y:S08]  /*64e0*/  MUFU.EX2 R157, R157 ;  /* 0x0000009d009d7308 */ /* 0x000ff00000000800 */
[----:B------:R-:W-:Y:S01]  /*64f0*/  MUFU.EX2 R192, R192 ;  /* 0x000000c000c07308 */ /* 0x000fe20000000800 */
[----:B0-----:R-:W-:-:S05]  /*6500*/  FMNMX.FTZ R185, R0, R185, !PT ;  /* 0x000000b900b97209 */ /* 0x001fca0007810000 */
[----:B------:R-:W0:Y:S02]  /*6510*/  SHFL.BFLY PT, R156, R185, 0x1, 0x1f ;  /* 0x0c201f00b99c7f89 */ /* 0x000e2400000e0000 */
[----:B------:R-:W1:Y:S08]  /*6520*/  MUFU.EX2 R0, R187 ;  /* 0x000000bb00007308 */ /* 0x000e700000000800 */
[----:B------:R-:W2:Y:S08]  /*6530*/  MUFU.EX2 R161, R161 ;  /* 0x000000a100a17308 */ /* 0x000eb00000000800 */
[----:B------:R-:W-:Y:S01]  /*6540*/  MUFU.EX2 R194, R194 ;  /* 0x000000c200c27308 */ /* 0x000fe20000000800 */
[----:B0-----:R-:W-:-:S07]  /*6550*/  FMNMX.FTZ R156, R185, R156, !PT ;  /* 0x0000009cb99c7209 */ /* 0x001fce0007810000 */
[----:B------:R-:W-:Y:S01]  /*6560*/  MUFU.EX2 R165, R165 ;  /* 0x000000a500a57308 */ /* 0x000fe20000000800 */
[C---:B------:R-:W-:Y:S01]  /*6570*/  FSETP.NEU.FTZ.AND P2, PT, R156.reuse, -INF , PT ;  /* 0xff8000009c00780b */ /* 0x040fe20003f5d000 */
[----:B------:R-:W-:-:S03]  /*6580*/  FMUL.FTZ R160, R156, UR5 ;  /* 0x000000059ca07c20 */ /* 0x000fc60008410000 */
[----:B------:R-:W-:-:S03]  /*6590*/  FSEL R2, R156, RZ, P2 ;  /* 0x000000ff9c027208 */ /* 0x000fc60001000000 */
[----:B------:R-:W-:Y:S01]  /*65a0*/  MUFU.EX2 R188, R188 ;  /* 0x000000bc00bc7308 */ /* 0x000fe20000000800 */
[----:B------:R-:W-:Y:S02]  /*65b0*/  FSEL R160, R160, RZ, P2 ;  /* 0x000000ffa0a07208 */ /* 0x000fe40001000000 */
[----:B------:R-:W-:Y:S01]  /*65c0*/  ISETP.GT.AND P2, PT, R205, UR58, PT ;  /* 0x0000003acd007c0c */ /* 0x000fe2000bf44270 */
[----:B------:R-:W-:Y:S01]  /*65d0*/  FADD.FTZ R2, -R2, R3 ;  /* 0x0000000302027221 */ /* 0x000fe20000010100 */
[----:B-1----:R-:W-:Y:S01]  /*65e0*/  FFMA.FTZ R3, R0, R16, R153 ;  /* 0x0000001000037223 */ /* 0x002fe20000010099 */
[--C-:B------:R-:W-:Y:S01]  /*65f0*/  FFMA.FTZ R197, R154, UR5, -R160.reuse ;  /* 0x000000059ac57c23 */ /* 0x100fe200080108a0 */
[--C-:B------:R-:W-:Y:S01]  /*6600*/  FFMA.FTZ R4, R155, UR5, -R160.reuse ;  /* 0x000000059b047c23 */ /* 0x100fe200080108a0 */
[----:B------:R-:W-:Y:S01]  /*6610*/  FMUL.FTZ R2, R2, UR5 ;  /* 0x0000000502027c20 */ /* 0x000fe20008410000 */
[--C-:B------:R-:W-:Y:S01]  /*6620*/  FFMA.FTZ R199, R158, UR5, -R160.reuse ;  /* 0x000000059ec77c23 */ /* 0x100fe200080108a0 */
[--C-:B------:R-:W-:Y:S01]  /*6630*/  FFMA.FTZ R154, R159, UR5, -R160.reuse ;  /* 0x000000059f9a7c23 */ /* 0x100fe200080108a0 */
[--C-:B------:R-:W-:Y:S01]  /*6640*/  FFMA.FTZ R193, R162, UR5, -R160.reuse ;  /* 0x00000005a2c17c23 */ /* 0x100fe200080108a0 */
        /* <DEDUP_REMOVED lines=8> */
[----:B------:R-:W0:Y:S01]  /*66d0*/  MUFU.EX2 R2, R2 ;  /* 0x0000000200027308 */ /* 0x000e220000000800 */
[----:B------:R-:W-:Y:S01]  /*66e0*/  FADD.FTZ R3, R157, R16 ;  /* 0x000000109d037221 */ /* 0x000fe20000010000 */
[--C-:B------:R-:W-:Y:S01]  /*66f0*/  FFMA.FTZ R191, R174, UR5, -R160.reuse ;  /* 0x00000005aebf7c23 */ /* 0x100fe200080108a0 */
[--C-:B------:R-:W-:Y:S01]  /*6700*/  FFMA.FTZ R185, R178, UR5, -R160.reuse ;  /* 0x00000005b2b97c23 */ /* 0x100fe200080108a0 */
[--C-:B------:R-:W-:Y:S01]  /*6710*/  FFMA.FTZ R179, R179, UR5, -R160.reuse ;  /* 0x00000005b3b37c23 */ /* 0x100fe200080108a0 */
[----:B------:R-:W-:Y:S01]  /*6720*/  FADD.FTZ R166, R192, R3 ;  /* 0x00000003c0a67221 */ /* 0x000fe20000010000 */
[----:B------:R-:W-:Y:S01]  /*6730*/  FFMA.FTZ R182, R182, UR5, -R160 ;  /* 0x00000005b6b67c23 */ /* 0x000fe200080108a0 */
[----:B------:R-:W-:Y:S01]  /*6740*/  IMAD.U32 R155, RZ, RZ, UR10 ;  /* 0x0000000aff9b7e24 */ /* 0x000fe2000f8e00ff */
[----:B------:R-:W1:Y:S01]  /*6750*/  MUFU.EX2 R4, R4 ;  /* 0x0000000400047308 */ /* 0x000e620000000800 */
[----:B------:R-:W-:Y:S01]  /*6760*/  F2FP.F16.F32.PACK_AB R196, R196, R153 ;  /* 0x00000099c4c4723e */ /* 0x000fe200000000ff */
[----:B------:R-:W-:Y:S01]  /*6770*/  VIADD R205, R205, 0xffffffff ;  /* 0xffffffffcdcd7836 */ /* 0x000fe20000000000 */
[----:B------:R-:W-:Y:S01]  /*6780*/  F2FP.F16.F32.PACK_AB R198, R157, R198 ;  /* 0x000000c69dc6723e */ /* 0x000fe200000000ff */
[----:B------:R-:W-:Y:S01]  /*6790*/  @!P1 VIADD R155, R155, 0x30860 ;  /* 0x000308609b9b9836 */ /* 0x000fe20000000000 */
[----:B--2---:R-:W-:-:S03]  /*67a0*/  F2FP.F16.F32.PACK_AB R192, R161, R192 ;  /* 0x000000c0a1c0723e */ /* 0x004fc600000000ff */
[----:B------:R-:W2:Y:S01]  /*67b0*/  MUFU.EX2 R199, R199 ;  /* 0x000000c700c77308 */ /* 0x000ea20000000800 */
[----:B0-----:R-:W-:Y:S01]  /*67c0*/  FFMA.FTZ R5, R2, R5, R197 ;  /* 0x0000000502057223 */ /* 0x001fe200000100c5 */
[----:B------:R-:W-:-:S04]  /*67d0*/  @!P1 PRMT R155, RZ, 0x654, R155 ;  /* 0x00000654ff9b9816 */ /* 0x000fc8000000009b */
[----:B------:R0:W-:Y:S02]  /*67e0*/  @!P1 SYNCS.ARRIVE.TRANS64.RED.A1T0 RZ, [R155+URZ], RZ ;  /* 0x000000ff9bff99a7 */ /* 0x0001e4000810043f */
[----:B------:R-:W3:Y:S01]  /*67f0*/  MUFU.EX2 R154, R154 ;  /* 0x0000009a009a7308 */ /* 0x000ee20000000800 */
[C---:B-1----:R-:W-:Y:S01]  /*6800*/  FADD.FTZ R16, R4.reuse, R5 ;  /* 0x0000000504107221 */ /* 0x042fe20000010000 */
[----:B------:R-:W-:Y:S01]  /*6810*/  FADD.FTZ R5, R161, R166 ;  /* 0x000000a6a1057221 */ /* 0x000fe20000010000 */
[--C-:B------:R-:W-:Y:S01]  /*6820*/  FFMA.FTZ R166, R175, UR5, -R160.reuse ;  /* 0x00000005afa67c23 */ /* 0x100fe200080108a0 */
[----:B------:R-:W-:Y:S01]  /*6830*/  FFMA.FTZ R160, R183, UR5, -R160 ;  /* 0x00000005b7a07c23 */ /* 0x000fe200080108a0 */
[----:B------:R-:W-:Y:S01]  /*6840*/  F2FP.F16.F32.PACK_AB R197, R4, R197 ;  /* 0x000000c504c5723e */ /* 0x000fe200000000ff */
[----:B------:R-:W-:Y:S01]  /*6850*/  FADD.FTZ R168, R194, R5 ;  /* 0x00000005c2a87221 */ /* 0x000fe20000010000 */
[----:B------:R-:W-:Y:S01]  /*6860*/  F2FP.F16.F32.PACK_AB R194, R165, R194 ;  /* 0x000000c2a5c2723e */ /* 0x000fe200000000ff */
[----:B------:R-:W1:Y:S01]  /*6870*/  MUFU.EX2 R193, R193 ;  /* 0x000000c100c17308 */ /* 0x000e620000000800 */
[----:B--2---:R-:W-:Y:S01]  /*6880*/  FADD.FTZ R3, R199, R16 ;  /* 0x00000010c7037221 */ /* 0x004fe20000010000 */
[----:B------:R-:W-:Y:S01]  /*6890*/  FADD.FTZ R5, R165, R168 ;  /* 0x000000a8a5057221 */ /* 0x000fe20000010000 */
[----:B------:R-:W-:-:S03]  /*68a0*/  IMAD.MOV.U32 R4, RZ, RZ, R152 ;  /* 0x000000ffff047224 */ /* 0x000fc600078e0098 */
[----:B------:R-:W-:Y:S02]  /*68b0*/  FADD.FTZ R168, R188, R5 ;  /* 0x00000005bca87221 */ /* 0x000fe40000010000 */
[----:B------:R-:W2:Y:S01]  /*68c0*/  MUFU.EX2 R158, R158 ;  /* 0x0000009e009e7308 */ /* 0x000ea20000000800 */
[C---:B---3--:R-:W-:Y:S01]  /*68d0*/  FADD.FTZ R16, R154.reuse, R3 ;  /* 0x000000039a107221 */ /* 0x048fe20000010000 */
[----:B------:R-:W-:-:S06]  /*68e0*/  F2FP.F16.F32.PACK_AB R199, R154, R199 ;  /* 0x000000c79ac7723e */ /* 0x000fcc00000000ff */
[----:B------:R-:W3:Y:S01]  /*68f0*/  MUFU.EX2 R195, R195 ;  /* 0x000000c300c37308 */ /* 0x000ee20000000800 */
[----:B-1----:R-:W-:-:S07]  /*6900*/  FADD.FTZ R3, R193, R16 ;  /* 0x00000010c1037221 */ /* 0x002fce0000010000 */
[----:B------:R-:W1:Y:S01]  /*6910*/  MUFU.EX2 R169, R169 ;  /* 0x000000a900a97308 */ /* 0x000e620000000800 */
[C---:B--2---:R-:W-:Y:S01]  /*6920*/  FADD.FTZ R16, R158.reuse, R3 ;  /* 0x000000039e107221 */ /* 0x044fe20000010000 */
[----:B------:R-:W-:-:S06]  /*6930*/  F2FP.F16.F32.PACK_AB R193, R158, R193 ;  /* 0x000000c19ec1723e */ /* 0x000fcc00000000ff */
[----:B------:R-:W2:Y:S01]  /*6940*/  MUFU.EX2 R162, R162 ;  /* 0x000000a200a27308 */ /* 0x000ea20000000800 */
[----:B---3--:R-:W-:-:S07]  /*6950*/  FADD.FTZ R3, R195, R16 ;  /* 0x00000010c3037221 */ /* 0x008fce0000010000 */
[----:B------:R-:W3:Y:S01]  /*6960*/  MUFU.EX2 R190, R190 ;  /* 0x000000be00be7308 */ /* 0x000ee20000000800 */
[C---:B-1----:R-:W-:Y:S01]  /*6970*/  FADD.FTZ R5, R169.reuse, R168 ;  /* 0x000000a8a9057221 */ /* 0x042fe20000010000 */
[----:B------:R-:W-:-:S06]  /*6980*/  F2FP.F16.F32.PACK_AB R188, R169, R188 ;  /* 0x000000bca9bc723e */ /* 0x000fcc00000000ff */
[----:B------:R-:W1:Y:S01]  /*6990*/  MUFU.EX2 R189, R189 ;  /* 0x000000bd00bd7308 */ /* 0x000e620000000800 */
[C---:B--2---:R-:W-:Y:S01]  /*69a0*/  FADD.FTZ R16, R162.reuse, R3 ;  /* 0x00000003a2107221 */ /* 0x044fe20000010000 */
[----:B------:R-:W-:-:S06]  /*69b0*/  F2FP.F16.F32.PACK_AB R195, R162, R195 ;  /* 0x000000c3a2c3723e */ /* 0x000fcc00000000ff */
[----:B------:R-:W2:Y:S01]  /*69c0*/  MUFU.EX2 R173, R173 ;  /* 0x000000ad00ad7308 */ /* 0x000ea20000000800 */
[----:B---3--:R-:W-:-:S07]  /*69d0*/  FADD.FTZ R168, R190, R5 ;  /* 0x00000005bea87221 */ /* 0x008fce0000010000 */
[----:B------:R-:W3:Y:S01]  /*69e0*/  MUFU.EX2 R164, R164 ;  /* 0x000000a400a47308 */ /* 0x000ee20000000800 */
[----:B-1----:R-:W-:-:S07]  /*69f0*/  FADD.FTZ R3, R189, R16 ;  /* 0x00000010bd037221 */ /* 0x002fce0000010000 */
[----:B------:R-:W1:Y:S01]  /*6a00*/  MUFU.EX2 R184, R184 ;  /* 0x000000b800b87308 */ /* 0x000e620000000800 */
[C---:B--2---:R-:W-:Y:S01]  /*6a10*/  FADD.FTZ R5, R173.reuse, R168 ;  /* 0x000000a8ad057221 */ /* 0x044fe20000010000 */
[----:B------:R-:W-:-:S06]  /*6a20*/  F2FP.F16.F32.PACK_AB R190, R173, R190 ;  /* 0x000000beadbe723e */ /* 0x000fcc00000000ff */
[----:B------:R-:W2:Y:S01]  /*6a30*/  MUFU.EX2 R191, R191 ;  /* 0x000000bf00bf7308 */ /* 0x000ea20000000800 */
[C---:B---3--:R-:W-:Y:S01]  /*6a40*/  FADD.FTZ R16, R164.reuse, R3 ;  /* 0x00000003a4107221 */ /* 0x048fe20000010000 */
[----:B------:R-:W-:-:S06]  /*6a50*/  F2FP.F16.F32.PACK_AB R189, R164, R189 ;  /* 0x000000bda4bd723e */ /* 0x000fcc00000000ff */
[----:B------:R-:W3:Y:S01]  /*6a60*/  MUFU.EX2 R177, R177 ;  /* 0x000000b100b17308 */ /* 0x000ee20000000800 */
[----:B-1----:R-:W-:-:S07]  /*6a70*/  FADD.FTZ R168, R184, R5 ;  /* 0x00000005b8a87221 */ /* 0x002fce0000010000 */
[----:B------:R-:W1:Y:S01]  /*6a80*/  MUFU.EX2 R166, R166 ;  /* 0x000000a600a67308 */ /* 0x000e620000000800 */
[----:B--2---:R-:W-:-:S07]  /*6a90*/  FADD.FTZ R3, R191, R16 ;  /* 0x00000010bf037221 */ /* 0x004fce0000010000 */
[----:B------:R-:W2:Y:S01]  /*6aa0*/  MUFU.EX2 R185, R185 ;  /* 0x000000b900b97308 */ /* 0x000ea20000000800 */
[C---:B---3--:R-:W-:Y:S01]  /*6ab0*/  FADD.FTZ R5, R177.reuse, R168 ;  /* 0x000000a8b1057221 */ /* 0x048fe20000010000 */
[----:B------:R-:W-:-:S06]  /*6ac0*/  F2FP.F16.F32.PACK_AB R184, R177, R184 ;  /* 0x000000b8b1b8723e */ /* 0x000fcc00000000ff */
[----:B------:R-:W3:Y:S01]  /*6ad0*/  MUFU.EX2 R179, R179 ;  /* 0x000000b300b37308 */ /* 0x000ee20000000800 */
[C---:B-1----:R-:W-:Y:S01]  /*6ae0*/  FADD.FTZ R168, R166.reuse, R3 ;  /* 0x00000003a6a87221 */ /* 0x042fe20000010000 */
[----:B------:R-:W-:Y:S01]  /*6af0*/  F2FP.F16.F32.PACK_AB R191, R166, R191 ;  /* 0x000000bfa6bf723e */ /* 0x000fe200000000ff */
[----:B------:R-:W-:-:S05]  /*6b00*/  IMAD.MOV.U32 R3, RZ, RZ, R156 ;  /* 0x000000ffff037224 */ /* 0x000fca00078e009c */
[----:B------:R-:W1:Y:S01]  /*6b10*/  MUFU.EX2 R186, R186 ;  /* 0x000000ba00ba7308 */ /* 0x000e620000000800 */
[----:B--2---:R-:W-:-:S07]  /*6b20*/  FADD.FTZ R168, R185, R168 ;  /* 0x000000a8b9a87221 */ /* 0x004fce0000010000 */
[----:B------:R-:W2:Y:S01]  /*6b30*/  MUFU.EX2 R187, R182 ;  /* 0x000000b600bb7308 */ /* 0x000ea20000000800 */
[C---:B---3--:R-:W-:Y:S01]  /*6b40*/  FADD.FTZ R168, R179.reuse, R168 ;  /* 0x000000a8b3a87221 */ /* 0x048fe20000010000 */
[----:B------:R-:W-:-:S06]  /*6b50*/  F2FP.F16.F32.PACK_AB R185, R179, R185 ;  /* 0x000000b9b3b9723e */ /* 0x000fcc00000000ff */
[----:B------:R-:W3:Y:S01]  /*6b60*/  MUFU.EX2 R181, R181 ;  /* 0x000000b500b57308 */ /* 0x000ee20000000800 */
[----:B-1----:R-:W-:-:S07]  /*6b70*/  FADD.FTZ R16, R186, R5 ;  /* 0x00000005ba107221 */ /* 0x002fce0000010000 */
[----:B------:R-:W1:Y:S01]  /*6b80*/  MUFU.EX2 R160, R160 ;  /* 0x000000a000a07308 */ /* 0x000e620000000800 */
[----:B--2---:R-:W-:Y:S01]  /*6b90*/  FADD.FTZ R168, R187, R168 ;  /* 0x000000a8bba87221 */ /* 0x004fe20000010000 */
[C---:B---3--:R-:W-:Y:S01]  /*6ba0*/  FADD.FTZ R16, R181.reuse, R16 ;  /* 0x00000010b5107221 */ /* 0x048fe20000010000 */
[----:B------:R-:W-:Y:S02]  /*6bb0*/  F2FP.F16.F32.PACK_AB R186, R181, R186 ;  /* 0x000000bab5ba723e */ /* 0x000fe400000000ff */
[C---:B-1----:R-:W-:Y:S01]  /*6bc0*/  FADD.FTZ R5, R160.reuse, R168 ;  /* 0x000000a8a0057221 */ /* 0x042fe20000010000 */
[----:B------:R-:W-:Y:S01]  /*6bd0*/  F2FP.F16.F32.PACK_AB R187, R160, R187 ;  /* 0x000000bba0bb723e */ /* 0x000fe200000000ff */
[----:B0-----:R-:W-:Y:S06]  /*6be0*/  @P2 BRA `(.L_x_1199) ;  /* 0xffffffd800242947 */ /* 0x001fec000383ffff */
[----:B------:R-:W-:Y:S01]  /*6bf0*/  IMAD.MOV.U32 R3, RZ, RZ, R156 ;  /* 0x000000ffff037224 */ /* 0x000fe200078e009c */
[----:B------:R-:W-:Y:S01]  /*6c00*/  UMOV UR36, UR4 ;  /* 0x0000000400247c82 */ /* 0x000fe20008000000 */
[----:B------:R-:W-:Y:S01]  /*6c10*/  IMAD.MOV.U32 R4, RZ, RZ, R152 ;  /* 0x000000ffff047224 */ /* 0x000fe200078e0098 */
[----:B------:R-:W-:-:S06]  /*6c20*/  UMOV UR38, UR7 ;  /* 0x0000000700267c82 */ /* 0x000fcc0008000000 */
.L_x_1182:
[----:B------:R-:W0:Y:S01]  /*6c30*/  LDC R152, c[0x0][0x448] ;  /* 0x00011200ff987b82 */ /* 0x000e220000000800 */
[----:B------:R-:W-:Y:S01]  /*6c40*/  UIADD3 UR4, UR60, 0x7f, URZ ;  /* 0x0000007f3c047890 */ /* 0x000fe2000fffe03f */
[----:B------:R-:W-:-:S05]  /*6c50*/  IADD3 R155, -R21, 0x1, RZ ;  /* 0x00000001159b7810 */ /* 0x000fca0007ffe1ff */
[----:B------:R-:W-:Y:S01]  /*6c60*/  IMAD.U32 R21, RZ, RZ, UR4 ;  /* 0x00000004ff157e24 */ /* 0x000fe2000f8e00ff */
[----:B------:R-:W1:Y:S01]  /*6c70*/  LDC R154, c[0x0][0x9e4] ;  /* 0x00027900ff9a7b82 */ /* 0x000e620000000800 */
[----:B------:R-:W-:Y:S01]  /*6c80*/  IMAD R20, R20, UR39, R155 ;  /* 0x0000002714147c24 */ /* 0x000fe2000f8e029b */
[----:B0-----:R-:W-:Y:S02]  /*6c90*/  ISETP.NE.AND P5, PT, R152, 0x1, PT ;  /* 0x000000019800780c */ /* 0x001fe40003fa5270 */
[----:B-1----:R-:W-:-:S11]  /*6ca0*/  ISETP.GE.AND P6, PT, R154, 0x1, PT ;  /* 0x000000019a00780c */ /* 0x002fd60003fc6270 */
[----:B------:R-:W0:Y:S08]  /*6cb0*/  @P5 LDC R152, c[0x0][0x44c] ;  /* 0x00011300ff985b82 */ /* 0x000e300000000800 */
[----:B------:R-:W1:Y:S01]  /*6cc0*/  @P5 LDC R153, c[0x0][0x450] ;  /* 0x00011400ff995b82 */ /* 0x000e620000000800 */
[----:B0-----:R-:W-:-:S05]  /*6cd0*/  @P5 IMAD.HI.U32 R152, R152, UR4, RZ ;  /* 0x0000000498985c27 */ /* 0x001fca000f8e00ff */
[----:B-1----:R-:W-:-:S05]  /*6ce0*/  @P5 SHF.R.U32.HI R21, RZ, R153, R152 ;  /* 0x00000099ff155219 */ /* 0x002fca0000011698 */
[----:B------:R-:W-:-:S04]  /*6cf0*/  IMAD.IADD R21, R20, 0x1, R21 ;  /* 0x0000000114157824 */ /* 0x000fc800078e0215 */
[----:B------:R-:W-:Y:S01]  /*6d00*/  VIADD R20, R21, -UR18 ;  /* 0x8000001215147c36 */ /* 0x000fe20008000000 */
[----:B------:R-:W-:Y:S06]  /*6d10*/  @!P6 BRA `(.L_x_1200) ;  /* 0x00000000003ce947 */ /* 0x000fec0003800000 */
[----:B------:R-:W-:-:S13]  /*6d20*/  ISETP.GT.AND P2, PT, R21, -0x1, PT ;  /* 0xffffffff1500780c */ /* 0x000fda0003f44270 */
[----:B------:R-:W-:Y:S05]  /*6d30*/  @P2 BRA `(.L_x_1201) ;  /* 0x00000000001c2947 */ /* 0x000fea0003800000 */
[----:B------:R-:W-:Y:S02]  /*6d40*/  ISETP.NE.AND P2, PT, R154, 0x1, PT ;  /* 0x000000019a00780c */ /* 0x000fe40003f45270 */
[----:B------:R-:W-:-:S11]  /*6d50*/  LOP3.LUT R21, RZ, R21, RZ, 0x33, !PT ;  /* 0x00000015ff157212 */ /* 0x000fd600078e33ff */
[----:B------:R-:W0:Y:S02]  /*6d60*/  @P2 LDC.64 R152, c[0x0][0x9e8] ;  /* 0x00027a00ff982b82 */ /* 0x000e240000000a00 */
[----:B0-----:R-:W-:-:S05]  /*6d70*/  @P2 IMAD.HI.U32 R152, R21, R152, RZ ;  /* 0x0000009815982227 */ /* 0x001fca00078e00ff */
[----:B------:R-:W-:-:S04]  /*6d80*/  @P2 SHF.R.U32.HI R21, RZ, R153, R152 ;  /* 0x00000099ff152219 */ /* 0x000fc80000011698 */
[----:B------:R-:W-:Y:S01]  /*6d90*/  LOP3.LUT R21, RZ, R21, RZ, 0x33, !PT ;  /* 0x00000015ff157212 */ /* 0x000fe200078e33ff */
[----:B------:R-:W-:Y:S06]  /*6da0*/  BRA `(.L_x_1202) ;  /* 0x0000000000107947 */ /* 0x000fec0003800000 */
.L_x_1201:
[----:B------:R-:W-:-:S13]  /*6db0*/  ISETP.NE.AND P2, PT, R154, 0x1, PT ;  /* 0x000000019a00780c */ /* 0x000fda0003f45270 */
[----:B------:R-:W0:Y:S02]  /*6dc0*/  @P2 LDC.64 R152, c[0x0][0x9e8] ;  /* 0x00027a00ff982b82 */ /* 0x000e240000000a00 */
[----:B0-----:R-:W-:-:S05]  /*6dd0*/  @P2 IMAD.HI.U32 R152, R21, R152, RZ ;  /* 0x0000009815982227 */ /* 0x001fca00078e00ff */
[----:B------:R-:W-:-:S07]  /*6de0*/  @P2 SHF.R.U32.HI R21, RZ, R153, R152 ;  /* 0x00000099ff152219 */ /* 0x000fce0000011698 */
.L_x_1202:
[----:B------:R-:W-:-:S05]  /*6df0*/  IMAD R21, R21, R154, RZ ;  /* 0x0000009a15157224 */ /* 0x000fca00078e02ff */
[----:B------:R-:W-:-:S07]  /*6e00*/  VIMNMX R20, R20, R21, !PT ;  /* 0x0000001514147248 */ /* 0x000fce0007fe0100 */
.L_x_1200:
[----:B------:R-:W-:Y:S01]  /*6e10*/  VIADD R20, R20, 0x3f ;  /* 0x0000003f14147836 */ /* 0x000fe20000000000 */
[----:B------:R-:W-:-:S04]  /*6e20*/  R2UR UR4, R22 ;  /* 0x00000000160472ca */ /* 0x000fc800000e0000 */
[----:B------:R-:W-:-:S04]  /*6e30*/  SHF.R.S32.HI R21, RZ, 0x1f, R20 ;  /* 0x0000001fff157819 */ /* 0x000fc80000011414 */
[----:B------:R-:W-:-:S04]  /*6e40*/  LEA.HI R21, R21, R20, RZ, 0x6 ;  /* 0x0000001415157211 */ /* 0x000fc800078f30ff */
[----:B------:R-:W-:-:S04]  /*6e50*/  SHF.R.S32.HI R20, RZ, 0x6, R21 ;  /* 0x00000006ff147819 */ /* 0x000fc80000011415 */
[----:B------:R-:W-:-:S04]  /*6e60*/  VIMNMX R20, R20, UR4, !PT ;  /* 0x0000000414147c48 */ /* 0x000fc8000ffe0100 */
[----:B------:R-:W-:-:S13]  /*6e70*/  ISETP.GE.AND P2, PT, R205, R20, PT ;  /* 0x00000014cd00720c */ /* 0x000fda0003f46270 */
[----:B------:R-:W-:Y:S05]  /*6e80*/  @!P2 BRA `(.L_x_1203) ;  /* 0x0000001c0028a947 */ /* 0x000fea0003800000 */
[----:B------:R-:W-:Y:S01]  /*6e90*/  IMAD.MOV.U32 R218, RZ, RZ, R3 ;  /* 0x000000ffffda7224 */ /* 0x000fe200078e0003 */
[----:B------:R-:W-:Y:S01]  /*6ea0*/  UMOV UR6, UR38 ;  /* 0x0000002600067c82 */ /* 0x000fe20008000000 */
[----:B------:R-:W-:Y:S01]  /*6eb0*/  IMAD.MOV.U32 R21, RZ, RZ, R4 ;  /* 0x000000ffff157224 */ /* 0x000fe200078e0004 */
[----:B------:R-:W-:Y:S01]  /*6ec0*/  UMOV UR4, UR36 ;  /* 0x0000002400047c82 */ /* 0x000fe20008000000 */
[----:B------:R-:W-:-:S05]  /*6ed0*/  ULDC UR58, c[0x0][0x988] ;  /* 0x00026200003a7ab9 */ /* 0x000fca0000000800 */
.L_x_1212:
[----:B------:R-:W-:-:S04]  /*6ee0*/  UIADD3 UR7, UR4, 0x1, URZ ;  /* 0x0000000104077890 */ /* 0x000fc8000fffe03f */
[----:B------:R-:W-:-:S04]  /*6ef0*/  UISETP.NE.AND UP0, UPT, UR7, 0x2, UPT ;  /* 0x000000020700788c */ /* 0x000fc8000bf05270 */
[----:B------:R-:W-:Y:S02]  /*6f00*/  USEL UR7, UR7, URZ, UP0 ;  /* 0x0000003f07077287 */ /* 0x000fe40008000000 */
[----:B------:R-:W-:-:S04]  /*6f10*/  USEL UR38, URZ, 0x1, UP0 ;  /* 0x000000013f267887 */ /* 0x000fc80008000000 */
[----:B------:R-:W-:Y:S01]  /*6f20*/  ULOP3.LUT UR38, UR6, UR38, URZ, 0x3c, !UPT ;  /* 0x0000002606267292 */ /* 0x000fe2000f8e3c3f */
[----:B------:R-:W-:Y:S01]  /*6f30*/  UMOV UR36, UR7 ;  /* 0x0000000700247c82 */ /* 0x000fe20008000000 */
[----:B------:R-:W-:Y:S10]  /*6f40*/  @!P0 BRA `(.L_x_1204) ;  /* 0x0000000000048947 */ /* 0x000ff40003800000 */
[----:B------:R-:W-:Y:S01]  /*6f50*/  BPT.TRAP 0x1 ;  /* 0x000000040000795c */ /* 0x000fe20000300000 */
.L_x_1204:
[----:B------:R-:W-:Y:S01]  /*6f60*/  ULEA UR5, UR36, UR37, 0x3 ;  /* 0x0000002524057291 */ /* 0x000fe2000f8e183f */
[----:B------:R-:W-:-:S05]  /*6f70*/  IMAD.U32 R3, RZ, RZ, UR38 ;  /* 0x00000026ff037e24 */ /* 0x000fca000f8e00ff */
[----:B------:R-:W-:-:S04]  /*6f80*/  SHF.L.U32 R3, R3, 0x1f, RZ ;  /* 0x0000001f03037819 */ /* 0x000fc800000006ff */
[----:B------:R0:W1:Y:S01]  /*6f90*/  SYNCS.PHASECHK.TRANS64.TRYWAIT P2, [UR5+0x30830], R3 ;  /* 0x03083003ff0075a7 */ /* 0x0000620008040145 */
[----:B------:R-:W-:Y:S05]  /*6fa0*/  @!P0 BRA `(.L_x_1205) ;  /* 0x0000000000048947 */ /* 0x000fea0003800000 */
[----:B------:R-:W-:Y:S01]  /*6fb0*/  BPT.TRAP 0x1 ;  /* 0x000000040000795c */ /* 0x000fe20000300000 */
.L_x_1205:
[----:B-1----:R-:W-:Y:S05]  /*6fc0*/  @P2 BRA `(.L_x_1206) ;  /* 0x0000000000082947 */ /* 0x002fea0003800000 */
[----:B------:R-:W1:Y:S02]  /*6fd0*/  SYNCS.PHASECHK.TRANS64.TRYWAIT P2, [UR5+0x30830], R3 ;  /* 0x03083003ff0075a7 */ /* 0x000e640008040145 */
[----:B-1----:R-:W-:Y:S05]  /*6fe0*/  @!P2 BRA `(.L_x_1207) ;  /* 0x000000dc00bca947 */ /* 0x002fea0003800000 */
.L_x_1206:
        /* <DEDUP_REMOVED lines=223> */
.L_x_1208:
[----:B------:R-:W-:Y:S01]  /*7de0*/  ULEA UR14, UR4, UR37, 0x3 ;  /* 0x00000025040e7291 */ /* 0x000fe2000f8e183f */
[----:B------:R-:W-:-:S05]  /*7df0*/  IMAD.U32 R0, RZ, RZ, UR6 ;  /* 0x00000006ff007e24 */ /* 0x000fca000f8e00ff */
[----:B------:R-:W-:-:S04]  /*7e00*/  SHF.L.U32 R0, R0, 0x1f, RZ ;  /* 0x0000001f00007819 */ /* 0x000fc800000006ff */
[----:B------:R2:W3:Y:S01]  /*7e10*/  SYNCS.PHASECHK.TRANS64.TRYWAIT P2, [UR14+0x30850], R0 ;  /* 0x03085000ff0075a7 */ /* 0x0004e2000804014e */
[----:B------:R-:W-:Y:S05]  /*7e20*/  @!P0 BRA `(.L_x_1209) ;  /* 0x0000000000048947 */ /* 0x000fea0003800000 */
[----:B------:R-:W-:Y:S01]  /*7e30*/  BPT.TRAP 0x1 ;  /* 0x000000040000795c */ /* 0x000fe20000300000 */
.L_x_1209:
[----:B---3--:R-:W-:Y:S05]  /*7e40*/  @P2 BRA `(.L_x_1210) ;  /* 0x0000000000082947 */ /* 0x008fea0003800000 */
[----:B------:R-:W3:Y:S02]  /*7e50*/  SYNCS.PHASECHK.TRANS64.TRYWAIT P2, [UR14+0x30850], R0 ;  /* 0x03085000ff0075a7 */ /* 0x000ee4000804014e */
[----:B---3--:R-:W-:Y:S05]  /*7e60*/  @!P2 BRA `(.L_x_1211) ;  /* 0x000000d00034a947 */ /* 0x008fea0003800000 */
.L_x_1210:
[----:B------:R-:W-:Y:S01]  /*7e70*/  UIADD3 UR5, UR37, 0x400, URZ ;  /* 0x0000040025057890 */ /* 0x000fe2000fffe03f */
[----:B------:R-:W-:Y:S01]  /*7e80*/  WARPGROUP.ARRIVE ;  /* 0x00000000000079c5 */ /* 0x000fe20000000000 */
[----:B------:R-:W-:Y:S01]  /*7e90*/  UMOV UR11, 0x40000040 ;  /* 0x40000040000b7882 */ /* 0x000fe20000000000 */
[----:B0-2---:R-:W-:Y:S01]  /*7ea0*/  FMNMX.FTZ R0, R152, R21, !PT ;  /* 0x0000001598007209 */ /* 0x005fe20007810000 */
[----:B------:R-:W-:Y:S01]  /*7eb0*/  USHF.R.U32.HI UR5, URZ, 0x4, UR5 ;  /* 0x000000043f057899 */ /* 0x000fe20008011605 */
[----:B------:R-:W-:Y:S01]  /*7ec0*/  ISETP.GT.AND P2, PT, R205, R20, PT ;  /* 0x00000014cd00720c */ /* 0x000fe20003f44270 */
[----:B------:R-:W-:Y:S01]  /*7ed0*/  UMOV UR6, UR38 ;  /* 0x0000002600067c82 */ /* 0x000fe20008000000 */
[----:B-1----:R-:W-:Y:S01]  /*7ee0*/  FMNMX.FTZ R3, R153, R0, !PT ;  /* 0x0000000099037209 */ /* 0x002fe20007810000 */
[----:B------:R-:W-:Y:S01]  /*7ef0*/  ULOP3.LUT UR5, UR5, 0x3fff, URZ, 0xc0, !UPT ;  /* 0x00003fff05057892 */ /* 0x000fe2000f8ec03f */
[----:B------:R-:W-:Y:S02]  /*7f00*/  VIADD R205, R205, 0xffffffff ;  /* 0xffffffffcdcd7836 */ /* 0x000fe40000000000 */
[----:B------:R-:W-:Y:S01]  /*7f10*/  FMNMX.FTZ R0, R156, R3, !PT ;  /* 0x000000039c007209 */ /* 0x000fe20007810000 */
[----:B------:R-:W-:-:S03]  /*7f20*/  ULOP3.LUT UR5, UR5, 0x2000000, URZ, 0xfc, !UPT ;  /* 0x0200000005057892 */ /* 0x000fc6000f8efc3f */
[----:B------:R-:W-:Y:S01]  /*7f30*/  FMNMX.FTZ R3, R157, R0, !PT ;  /* 0x000000009d037209 */ /* 0x000fe20007810000 */
[----:B------:R-:W-:-:S03]  /*7f40*/  ULEA UR4, UR4, UR5, 0xb ;  /* 0x0000000504047291 */ /* 0x000fc6000f8e583f */
[----:B------:R-:W-:Y:S01]  /*7f50*/  FMNMX.FTZ R0, R160, R3, !PT ;  /* 0x00000003a0007209 */ /* 0x000fe20007810000 */
[----:B------:R-:W-:-:S03]  /*7f60*/  UMOV UR5, UR58 ;  /* 0x0000003a00057c82 */ /* 0x000fc60008000000 */
[----:B------:R-:W-:Y:S01]  /*7f70*/  UMOV UR10, UR4 ;  /* 0x00000004000a7c82 */ /* 0x000fe20008000000 */
[----:B------:R-:W-:Y:S01]  /*7f80*/  FMNMX.FTZ R3, R161, R0, !PT ;  /* 0x00000000a1037209 */ /* 0x000fe20007810000 */
[----:B------:R-:W-:Y:S01]  /*7f90*/  HGMMA.64x256x16.F32 R24, R196, gdesc[UR8].tnspB, R24, gsb0 ;  /* 0x43e00008c4187df0 */ /* 0x000fe20008000818 */
[----:B------:R-:W-:Y:S01]  /*7fa0*/  UIADD3 UR10, UR4, 0x80, URZ ;  /* 0x00000080040a7890 */ /* 0x000fe2000fffe03f */
[----:B------:R-:W-:Y:S01]  /*7fb0*/  UMOV UR11, 0x40000040 ;  /* 0x40000040000b7882 */ /* 0x000fe20000000000 */
        /* <DEDUP_REMOVED lines=23> */
[----:B------:R-:W-:Y:S01]  /*8130*/  UMOV UR4, UR36 ;  /* 0x0000002400047c82 */ /* 0x000fe20008000000 */
[----:B------:R-:W-:Y:S02]  /*8140*/  WARPGROUP.DEPBAR.LE gsb0, 0x0 ;  /* 0x00008000000079c5 */ /* 0x000fe40000010000 */
[----:B------:R-:W-:Y:S01]  /*8150*/  WARPGROUP.ARRIVE ;  /* 0x00000000000079c5 */ /* 0x000fe20000000000 */
[----:B0-----:R-:W-:Y:S02]  /*8160*/  FMNMX.FTZ R188, R2, R3, !PT ;  /* 0x0000000302bc7209 */ /* 0x001fe40007810000 */
[----:B------:R-:W-:-:S15]  /*8170*/  FMNMX.FTZ R3, R155, R0, !PT ;  /* 0x000000009b037209 */ /* 0x000fde0007810000 */
[----:B------:R-:W-:-:S03]  /*8180*/  NOP ;  /* 0x0000000000007918 */ /* 0x000fc60000000000 */
[----:B------:R-:W-:Y:S01]  /*8190*/  HGMMA.64x256x16.F32 R24, R184, gdesc[UR8].tnspB, R24, gsb0 ;  /* 0x43e00008b8187df0 */ /* 0x000fe20008000818 */
[----:B------:R-:W0:Y:S01]  /*81a0*/  SHFL.BFLY PT, R189, R188, 0x1, 0x1f ;  /* 0x0c201f00bcbd7f89 */ /* 0x000e2200000e0000 */
[----:B------:R-:W-:-:S04]  /*81b0*/  FMNMX.FTZ R0, R158, R3, !PT ;  /* 0x000000039e007209 */ /* 0x000fc80007810000 */
[----:B------:R-:W-:-:S04]  /*81c0*/  FMNMX.FTZ R3, R159, R0, !PT ;  /* 0x000000009f037209 */ /* 0x000fc80007810000 */
[----:B------:R-:W-:-:S04]  /*81d0*/  FMNMX.FTZ R0, R162, R3, !PT ;  /* 0x00000003a2007209 */ /* 0x000fc80007810000 */
[----:B------:R-:W-:Y:S02]  /*81e0*/  FMNMX.FTZ R3, R163, R0, !PT ;  /* 0x00000000a3037209 */ /* 0x000fe40007810000 */
[----:B0-----:R-:W-:Y:S02]  /*81f0*/  FMNMX.FTZ R4, R188, R189, !PT ;  /* 0x000000bdbc047209 */ /* 0x001fe40007810000 */
[----:B------:R-:W-:-:S03]  /*8200*/  FMNMX.FTZ R188, R166, R3, !PT ;  /* 0x00000003a6bc7209 */ /* 0x000fc60007810000 */
[C---:B------:R-:W-:Y:S01]  /*8210*/  FADD.FTZ R21, -R4.reuse, R21 ;  /* 0x0000001504157221 */ /* 0x040fe20000010100 */
[----:B------:R-:W-:Y:S01]  /*8220*/  FMUL.FTZ R2, R4, UR5 ;  /* 0x0000000504027c20 */ /* 0x000fe20008410000 */
[----:B------:R-:W-:Y:S02]  /*8230*/  FMNMX.FTZ R3, R167, R188, !PT ;  /* 0x000000bca7037209 */ /* 0x000fe40007810000 */
[----:B------:R-:W-:Y:S01]  /*8240*/  FMUL.FTZ R0, R21, UR5 ;  /* 0x0000000515007c20 */ /* 0x000fe20008410000 */
[--C-:B------:R-:W-:Y:S01]  /*8250*/  FFMA.FTZ R21, R152, UR5, -R2.reuse ;  /* 0x0000000598157c23 */ /* 0x100fe20008010802 */
        /* <DEDUP_REMOVED lines=18> */
[----:B------:R-:W-:Y:S02]  /*8380*/  MUFU.EX2 R0, R0 ;  /* 0x0000000000007308 */ /* 0x000fe40000000800 */
[----:B------:R-:W-:-:S04]  /*8390*/  FMNMX.FTZ R3, R179, R152, !PT ;  /* 0x00000098b3037209 */ /* 0x000fc80007810000 */
[----:B------:R-:W-:Y:S02]  /*83a0*/  FMNMX.FTZ R152, R182, R3, !PT ;  /* 0x00000003b6987209 */ /* 0x000fe40007810000 */
[----:B------:R-:W-:Y:S02]  /*83b0*/  MUFU.EX2 R21, R21 ;  /* 0x0000001500157308 */ /* 0x000fe40000000800 */
[----:B------:R-:W-:-:S05]  /*83c0*/  FMNMX.FTZ R152, R183, R152, !PT ;  /* 0x00000098b7987209 */ /* 0x000fca0007810000 */
[----:B------:R-:W0:Y:S01]  /*83d0*/  SHFL.BFLY PT, R3, R152, 0x2, 0x1f ;  /* 0x0c401f0098037f89 */ /* 0x000e2200000e0000 */
[----:B------:R-:W-:Y:S08]  /*83e0*/  MUFU.EX2 R196, R196 ;  /* 0x000000c400c47308 */ /* 0x000ff00000000800 */
[----:B------:R-:W-:Y:S08]  /*83f0*/  MUFU.EX2 R198, R198 ;  /* 0x000000c600c67308 */ /* 0x000ff00000000800 */
[----:B------:R-:W-:Y:S01]  /*8400*/  MUFU.EX2 R189, R189 ;  /* 0x000000bd00bd7308 */ /* 0x000fe20000000800 */
[----:B0-----:R-:W-:-:S07]  /*8410*/  FMNMX.FTZ R3, R152, R3, !PT ;  /* 0x0000000398037209 */ /* 0x001fce0007810000 */
[----:B------:R-:W-:Y:S01]  /*8420*/  MUFU.EX2 R192, R192 ;  /* 0x000000c000c07308 */ /* 0x000fe20000000800 */
[----:B------:R-:W0:Y:S07]  /*8430*/  SHFL.BFLY PT, R152, R3, 0x1, 0x1f ;  /* 0x0c201f0003987f89 */ /* 0x000e2e00000e0000 */
[----:B------:R-:W-:Y:S08]  /*8440*/  MUFU.EX2 R153, R153 ;  /* 0x0000009900997308 */ /* 0x000ff00000000800 */
[----:B------:R-:W-:Y:S08]  /*8450*/  MUFU.EX2 R194, R194 ;  /* 0x000000c200c27308 */ /* 0x000ff00000000800 */
[----:B------:R-:W-:Y:S01]  /*8460*/  MUFU.EX2 R157, R157 ;  /* 0x0000009d009d7308 */ /* 0x000fe20000000800 */
[----:B0-----:R-:W-:-:S07]  /*8470*/  FMNMX.FTZ R3, R3, R152, !PT ;  /* 0x0000009803037209 */ /* 0x001fce0007810000 */
[----:B------:R-:W-:Y:S01]  /*8480*/  MUFU.EX2 R188, R188 ;  /* 0x000000bc00bc7308 */ /* 0x000fe20000000800 */
[----:B------:R-:W-:-:S04]  /*8490*/  FMUL.FTZ R152, R3, UR5 ;  /* 0x0000000503987c20 */ /* 0x000fc80008410000 */
[--C-:B------:R-:W-:Y:S01]  /*84a0*/  FFMA.FTZ R197, R154, UR5, -R152.reuse ;  /* 0x000000059ac57c23 */ /* 0x100fe20008010898 */
[--C-:B------:R-:W-:Y:S01]  /*84b0*/  FFMA.FTZ R156, R159, UR5, -R152.reuse ;  /* 0x000000059f9c7c23 */ /* 0x100fe20008010898 */
[----:B------:R-:W-:Y:S02]  /*84c0*/  IMAD.U32 R159, RZ, RZ, UR7 ;  /* 0x00000007ff9f7e24 */ /* 0x000fe4000f8e00ff */
[--C-:B------:R-:W-:Y:S01]  /*84d0*/  FFMA.FTZ R154, R155, UR5, -R152.reuse ;  /* 0x000000059b9a7c23 */ /* 0x100fe20008010898 */
[--C-:B------:R-:W-:Y:S01]  /*84e0*/  FFMA.FTZ R199, R158, UR5, -R152.reuse ;  /* 0x000000059ec77c23 */ /* 0x100fe20008010898 */
[--C-:B------:R-:W-:Y:S01]  /*84f0*/  FFMA.FTZ R193, R162, UR5, -R152.reuse ;  /* 0x00000005a2c17c23 */ /* 0x100fe20008010898 */
[----:B------:R-:W-:Y:S01]  /*8500*/  MUFU.EX2 R197, R197 ;  /* 0x000000c500c57308 */ /* 0x000fe20000000800 */
[----:B------:R-:W-:Y:S01]  /*8510*/  @!P1 LEA R159, R159, UR37, 0x3 ;  /* 0x000000259f9f9c11 */ /* 0x000fe2000f8e18ff */
[--C-:B------:R-:W-:Y:S01]  /*8520*/  FFMA.FTZ R158, R163, UR5, -R152.reuse ;  /* 0x00000005a39e7c23 */ /* 0x100fe20008010898 */
[--C-:B------:R-:W-:Y:S01]  /*8530*/  FFMA.FTZ R195, R166, UR5, -R152.reuse ;  /* 0x00000005a6c37c23 */ /* 0x100fe20008010898 */
[--C-:B------:R-:W-:Y:S01]  /*8540*/  FFMA.FTZ R160, R167, UR5, -R152.reuse ;  /* 0x00000005a7a07c23 */ /* 0x100fe20008010898 */
[----:B------:R-:W-:Y:S01]  /*8550*/  FFMA.FTZ R155, R170, UR5, -R152 ;  /* 0x00000005aa9b7c23 */ /* 0x000fe20008010898 */
[----:B------:R-:W-:-:S02]  /*8560*/  @!P1 VIADD R159, R159, 0x30840 ;  /* 0x000308409f9f9836 */ /* 0x000fc40000000000 */
[--C-:B------:R-:W-:Y:S01]  /*8570*/  FFMA.FTZ R162, R171, UR5, -R152.reuse ;  /* 0x00000005aba27c23 */ /* 0x100fe20008010898 */
[----:B------:R-:W-:Y:S01]  /*8580*/  MUFU.EX2 R154, R154 ;  /* 0x0000009a009a7308 */ /* 0x000fe20000000800 */
[--C-:B------:R-:W-:Y:S01]  /*8590*/  FFMA.FTZ R191, R174, UR5, -R152.reuse ;  /* 0x00000005aebf7c23 */ /* 0x100fe20008010898 */
[--C-:B------:R-:W-:Y:S01]  /*85a0*/  FFMA.FTZ R178, R178, UR5, -R152.reuse ;  /* 0x00000005b2b27c23 */ /* 0x100fe20008010898 */
[----:B------:R-:W-:Y:S01]  /*85b0*/  @!P1 PRMT R159, RZ, 0x654, R159 ;  /* 0x00000654ff9f9816 */ /* 0x000fe2000000009f */
[--C-:B------:R-:W-:Y:S01]  /*85c0*/  FFMA.FTZ R179, R179, UR5, -R152.reuse ;  /* 0x00000005b3b37c23 */ /* 0x100fe20008010898 */
[----:B------:R-:W-:Y:S01]  /*85d0*/  FFMA.FTZ R182, R182, UR5, -R152 ;  /* 0x00000005b6b67c23 */ /* 0x000fe20008010898 */
[----:B------:R-:W-:Y:S02]  /*85e0*/  IMAD.U32 R163, RZ, RZ, UR14 ;  /* 0x0000000effa37e24 */ /* 0x000fe4000f8e00ff */
[----:B------:R-:W-:Y:S02]  /*85f0*/  MUFU.EX2 R199, R199 ;  /* 0x000000c700c77308 */ /* 0x000fe40000000800 */
[----:B------:R-:W-:-:S05]  /*8600*/  @!P1 VIADD R163, R163, 0x30860 ;  /* 0x00030860a3a39836 */ /* 0x000fca0000000000 */
[----:B------:R-:W-:Y:S01]  /*8610*/  @!P1 PRMT R163, RZ, 0x654, R163 ;  /* 0x00000654ffa39816 */ /* 0x000fe200000000a3 */
        /* <DEDUP_REMOVED lines=13> */
[----:B------:R-:W0:Y:S01]  /*86f0*/  MUFU.EX2 R179, R179 ;  /* 0x000000b300b37308 */ /* 0x000e220000000800 */
[----:B------:R-:W-:-:S02]  /*8700*/  WARPGROUP.DEPBAR.LE gsb0, 0x0 ;  /* 0x00008000000079c5 */ /* 0x000fc40000010000 */
[--C-:B------:R-:W-:Y:S01]  /*8710*/  FFMA.FTZ R184, R176, UR5, -R2.reuse ;  /* 0x00000005b0b87c23 */ /* 0x100fe20008010802 */
[----:B------:R-:W-:Y:S01]  /*8720*/  FFMA.FTZ R186, R180, UR5, -R2 ;  /* 0x00000005b4ba7c23 */ /* 0x000fe20008010802 */
[----:B------:R-:W-:Y:S01]  /*8730*/  FADD.FTZ R2, -R3, R218 ;  /* 0x000000da03027221 */ /* 0x000fe20000010100 */
[----:B------:R1:W-:Y:S02]  /*8740*/  @!P1 SYNCS.ARRIVE.TRANS64.RED.A1T0 RZ, [R159+URZ], RZ ;  /* 0x000000ff9fff99a7 */ /* 0x0003e4000810043f */
[----:B------:R-:W-:Y:S01]  /*8750*/  MUFU.EX2 R182, R182 ;  /* 0x000000b600b67308 */ /* 0x000fe20000000800 */
[----:B------:R-:W-:Y:S02]  /*8760*/  IMAD.MOV.U32 R218, RZ, RZ, R3 ;  /* 0x000000ffffda7224 */ /* 0x000fe400078e0003 */
[----:B------:R-:W-:Y:S01]  /*8770*/  FMUL.FTZ R2, R2, UR5 ;  /* 0x0000000502027c20 */ /* 0x000fe20008410000 */
[----:B0-----:R-:W-:Y:S01]  /*8780*/  F2FP.F16.F32.PACK_AB R185, R179, R178 ;  /* 0x000000b2b3b9723e */ /* 0x001fe200000000ff */
[----:B-1----:R-:W-:-:S04]  /*8790*/  FFMA.FTZ R159, R0, R16, R21 ;  /* 0x00000010009f7223 */ /* 0x002fc80000010015 */
[----:B------:R-:W0:Y:S01]  /*87a0*/  MUFU.EX2 R2, R2 ;  /* 0x0000000200027308 */ /* 0x000e220000000800 */
[--C-:B------:R-:W-:Y:S01]  /*87b0*/  FFMA.FTZ R16, R175, UR5, -R152.reuse ;  /* 0x00000005af107c23 */ /* 0x100fe20008010898 */
[----:B------:R-:W-:Y:S01]  /*87c0*/  FFMA.FTZ R152, R183, UR5, -R152 ;  /* 0x00000005b7987c23 */ /* 0x000fe20008010898 */
[C---:B------:R-:W-:Y:S01]  /*87d0*/  FADD.FTZ R159, R196.reuse, R159 ;  /* 0x0000009fc49f7221 */ /* 0x040fe20000010000 */
[----:B------:R-:W-:Y:S01]  /*87e0*/  F2FP.F16.F32.PACK_AB R196, R196, R21 ;  /* 0x00000015c4c4723e */ /* 0x000fe200000000ff */
[----:B------:R1:W-:Y:S02]  /*87f0*/  @!P1 SYNCS.ARRIVE.TRANS64.RED.A1T0 RZ, [R163+URZ], RZ ;  /* 0x000000ffa3ff99a7 */ /* 0x0003e4000810043f */
[----:B------:R-:W-:Y:S01]  /*8800*/  FADD.FTZ R166, R198, R159 ;  /* 0x0000009fc6a67221 */ /* 0x000fe20000010000 */
[----:B------:R-:W-:Y:S01]  /*8810*/  MUFU.EX2 R16, R16 ;  /* 0x0000001000107308 */ /* 0x000fe20000000800 */
[C---:B------:R-:W-:Y:S02]  /*8820*/  F2FP.F16.F32.PACK_AB R198, R189.reuse, R198 ;  /* 0x000000c6bdc6723e */ /* 0x040fe400000000ff */
[----:B------:R-:W-:Y:S01]  /*8830*/  FADD.FTZ R159, R189, R166 ;  /* 0x000000a6bd9f7221 */ /* 0x000fe20000010000 */
[----:B------:R-:W-:-:S03]  /*8840*/  F2FP.F16.F32.PACK_AB R189, R162, R155 ;  /* 0x0000009ba2bd723e */ /* 0x000fc600000000ff */
[----:B------:R-:W-:Y:S01]  /*8850*/  FADD.FTZ R166, R192, R159 ;  /* 0x0000009fc0a67221 */ /* 0x000fe20000010000 */
[----:B------:R-:W2:Y:S01]  /*8860*/  MUFU.EX2 R184, R184 ;  /* 0x000000b800b87308 */ /* 0x000ea20000000800 */
[----:B0-----:R-:W-:Y:S01]  /*8870*/  FFMA.FTZ R5, R2, R5, R197 ;  /* 0x0000000502057223 */ /* 0x001fe200000100c5 */
[C---:B------:R-:W-:Y:S01]  /*8880*/  F2FP.F16.F32.PACK_AB R197, R154.reuse, R197 ;  /* 0x000000c59ac5723e */ /* 0x040fe200000000ff */
[C---:B------:R-:W-:Y:S01]  /*8890*/  FADD.FTZ R159, R153.reuse, R166 ;  /* 0x000000a6999f7221 */ /* 0x040fe20000010000 */
[----:B------:R-:W-:Y:S01]  /*88a0*/  F2FP.F16.F32.PACK_AB R192, R153, R192 ;  /* 0x000000c099c0723e */ /* 0x000fe200000000ff */
[----:B------:R-:W-:Y:S02]  /*88b0*/  FADD.FTZ R164, R154, R5 ;  /* 0x000000059aa47221 */ /* 0x000fe40000010000 */
[----:B------:R-:W-:Y:S01]  /*88c0*/  FADD.FTZ R166, R194, R159 ;  /* 0x0000009fc2a67221 */ /* 0x000fe20000010000 */
[----:B------:R-:W0:Y:S01]  /*88d0*/  MUFU.EX2 R186, R186 ;  /* 0x000000ba00ba7308 */ /* 0x000e220000000800 */
[----:B------:R-:W-:Y:S01]  /*88e0*/  FADD.FTZ R5, R199, R164 ;  /* 0x000000a4c7057221 */ /* 0x000fe20000010000 */
[C---:B------:R-:W-:Y:S01]  /*88f0*/  F2FP.F16.F32.PACK_AB R199, R156.reuse, R199 ;  /* 0x000000c79cc7723e */ /* 0x040fe200000000ff */
[C---:B------:R-:W-:Y:S01]  /*8900*/  FADD.FTZ R21, R157.reuse, R166 ;  /* 0x000000a69d157221 */ /* 0x040fe20000010000 */
[----:B------:R-:W-:Y:S01]  /*8910*/  F2FP.F16.F32.PACK_AB R194, R157, R194 ;  /* 0x000000c29dc2723e */ /* 0x000fe200000000ff */
[----:B------:R-:W-:-:S02]  /*8920*/  FADD.FTZ R164, R156, R5 ;  /* 0x000000059ca47221 */ /* 0x000fc40000010000 */
[----:B------:R-:W-:Y:S01]  /*8930*/  FADD.FTZ R156, R188, R21 ;  /* 0x00000015bc9c7221 */ /* 0x000fe20000010000 */
[----:B------:R-:W3:Y:S01]  /*8940*/  MUFU.EX2 R173, R173 ;  /* 0x000000ad00ad7308 */ /* 0x000ee20000000800 */
[----:B------:R-:W-:Y:S01]  /*8950*/  FADD.FTZ R5, R193, R164 ;  /* 0x000000a4c1057221 */ /* 0x000fe20000010000 */
[C---:B------:R-:W-:Y:S01]  /*8960*/  F2FP.F16.F32.PACK_AB R193, R158.reuse, R193 ;  /* 0x000000c19ec1723e */ /* 0x040fe200000000ff */
[C---:B------:R-:W-:Y:S01]  /*8970*/  FADD.FTZ R21, R161.reuse, R156 ;  /* 0x0000009ca1157221 */ /* 0x040fe20000010000 */
[----:B------:R-:W-:Y:S01]  /*8980*/  F2FP.F16.F32.PACK_AB R188, R161, R188 ;  /* 0x000000bca1bc723e */ /* 0x000fe200000000ff */
[----:B------:R-:W-:Y:S02]  /*8990*/  FADD.FTZ R164, R158, R5 ;  /* 0x000000059ea47221 */ /* 0x000fe40000010000 */
[----:B------:R-:W-:Y:S01]  /*89a0*/  FADD.FTZ R156, R190, R21 ;  /* 0x00000015be9c7221 */ /* 0x000fe20000010000 */
[----:B------:R-:W4:Y:S01]  /*89b0*/  MUFU.EX2 R152, R152 ;  /* 0x0000009800987308 */ /* 0x000f220000000800 */
[----:B------:R-:W-:Y:S01]  /*89c0*/  FADD.FTZ R5, R195, R164 ;  /* 0x000000a4c3057221 */ /* 0x000fe20000010000 */
[C---:B------:R-:W-:Y:S01]  /*89d0*/  F2FP.F16.F32.PACK_AB R195, R160.reuse, R195 ;  /* 0x000000c3a0c3723e */ /* 0x040fe200000000ff */
[C---:B------:R-:W-:Y:S01]  /*89e0*/  FADD.FTZ R21, R165.reuse, R156 ;  /* 0x0000009ca5157221 */ /* 0x040fe20000010000 */
[----:B------:R-:W-:Y:S01]  /*89f0*/  F2FP.F16.F32.PACK_AB R190, R165, R190 ;  /* 0x000000bea5be723e */ /* 0x000fe200000000ff */
[----:B------:R-:W-:-:S04]  /*8a00*/  FADD.FTZ R154, R160, R5 ;  /* 0x00000005a09a7221 */ /* 0x000fc80000010000 */
[----:B------:R-:W-:-:S04]  /*8a10*/  FADD.FTZ R5, R155, R154 ;  /* 0x0000009a9b057221 */ /* 0x000fc80000010000 */
[----:B------:R-:W-:-:S04]  /*8a20*/  FADD.FTZ R154, R162, R5 ;  /* 0x00000005a29a7221 */ /* 0x000fc80000010000 */
[----:B------:R-:W-:Y:S01]  /*8a30*/  FADD.FTZ R5, R191, R154 ;  /* 0x0000009abf057221 */ /* 0x000fe20000010000 */
[----:B--2---:R-:W-:Y:S01]  /*8a40*/  FADD.FTZ R154, R184, R21 ;  /* 0x00000015b89a7221 */ /* 0x004fe20000010000 */
[C---:B------:R-:W-:Y:S02]  /*8a50*/  F2FP.F16.F32.PACK_AB R191, R16.reuse, R191 ;  /* 0x000000bf10bf723e */ /* 0x040fe400000000ff */
[----:B------:R-:W-:Y:S01]  /*8a60*/  FADD.FTZ R5, R16, R5 ;  /* 0x0000000510057221 */ /* 0x000fe20000010000 */
[C---:B------:R-:W-:Y:S01]  /*8a70*/  FADD.FTZ R21, R169.reuse, R154 ;  /* 0x0000009aa9157221 */ /* 0x040fe20000010000 */
[----:B------:R-:W-:Y:S02]  /*8a80*/  F2FP.F16.F32.PACK_AB R184, R169, R184 ;  /* 0x000000b8a9b8723e */ /* 0x000fe400000000ff */
[----:B------:R-:W-:Y:S01]  /*8a90*/  FADD.FTZ R5, R178, R5 ;  /* 0x00000005b2057221 */ /* 0x000fe20000010000 */
[----:B0-----:R-:W-:Y:S01]  /*8aa0*/  FADD.FTZ R16, R186, R21 ;  /* 0x00000015ba107221 */ /* 0x001fe20000010000 */
[----:B---3--:R-:W-:Y:S01]  /*8ab0*/  F2FP.F16.F32.PACK_AB R186, R173, R186 ;  /* 0x000000baadba723e */ /* 0x008fe200000000ff */
[----:B------:R-:W-:-:S02]  /*8ac0*/  IMAD.MOV.U32 R21, RZ, RZ, R4 ;  /* 0x000000ffff157224 */ /* 0x000fc400078e0004 */
[----:B------:R-:W-:Y:S01]  /*8ad0*/  FADD.FTZ R5, R179, R5 ;  /* 0x00000005b3057221 */ /* 0x000fe20000010000 */
[----:B------:R-:W-:Y:S01]  /*8ae0*/  FADD.FTZ R16, R173, R16 ;  /* 0x00000010ad107221 */ /* 0x000fe20000010000 */
[----:B----4-:R-:W-:Y:S02]  /*8af0*/  F2FP.F16.F32.PACK_AB R187, R152, R182 ;  /* 0x000000b698bb723e */ /* 0x010fe400000000ff */
[----:B------:R-:W-:-:S04]  /*8b00*/  FADD.FTZ R5, R182, R5 ;  /* 0x00000005b6057221 */ /* 0x000fc80000010000 */
[----:B------:R-:W-:Y:S01]  /*8b10*/  FADD.FTZ R5, R152, R5 ;  /* 0x0000000598057221 */ /* 0x000fe20000010000 */
[----:B-1----:R-:W-:Y:S06]  /*8b20*/  @P2 BRA `(.L_x_1212) ;  /* 0xffffffe000ec2947 */ /* 0x002fec000383ffff */
.L_x_1203:
[----:B------:R-:W-:-:S13]  /*8b30*/  R2UR UR4, R22 ;  /* 0x00000000160472ca */ /* 0x000fda00000e0000 */
[----:B------:R-:W-:-:S13]  /*8b40*/  ISETP.GE.AND P2, PT, R205, UR4, PT ;  /* 0x00000004cd007c0c */ /* 0x000fda000bf46270 */
[----:B------:R-:W-:Y:S05]  /*8b50*/  @!P2 BRA `(.L_x_1213) ;  /* 0x0000002400eca947 */ /* 0x000fea0003800000 */
[----:B------:R-:W-:Y:S01]  /*8b60*/  IMAD.MOV.U32 R21, RZ, RZ, R3 ;  /* 0x000000ffff157224 */ /* 0x000fe200078e0003 */
[----:B------:R-:W-:Y:S01]  /*8b70*/  UMOV UR6, UR38 ;  /* 0x0000002600067c82 */ /* 0x000fe20008000000 */
[----:B------:R-:W-:Y:S01]  /*8b80*/  IMAD.MOV.U32 R20, RZ, RZ, R4 ;  /* 0x000000ffff147224 */ /* 0x000fe200078e0004 */
[----:B------:R-:W-:Y:S01]  /*8b90*/  UMOV UR4, UR36 ;  /* 0x0000002400047c82 */ /* 0x000fe20008000000 */
[----:B------:R-:W-:Y:S01]  /*8ba0*/  ULDC UR58, c[0x0][0x9e4] ;  /* 0x00027900003a7ab9 */ /* 0x000fe20000000800 */
[----:B------:R-:W-:-:S05]  /*8bb0*/  ULDC UR59, c[0x0][0x288] ;  /* 0x0000a200003b7ab9 */ /* 0x000fca0000000800 */
.L_x_1230:
        /* <DEDUP_REMOVED lines=8> */
.L_x_1214:
[----:B------:R-:W-:Y:S01]  /*8c40*/  ULEA UR5, UR36, UR37, 0x3 ;  /* 0x0000002524057291 */ /* 0x000fe2000f8e183f */
[----:B------:R-:W-:-:S05]  /*8c50*/  IMAD.U32 R3, RZ, RZ, UR38 ;  /* 0x00000026ff037e24 */ /* 0x000fca000f8e00ff */
[----:B------:R-:W-:-:S04]  /*8c60*/  SHF.L.U32 R3, R3, 0x1f, RZ ;  /* 0x0000001f03037819 */ /* 0x000fc800000006ff */
[----:B------:R0:W1:Y:S01]  /*8c70*/  SYNCS.PHASECHK.TRANS64.TRYWAIT P2, [UR5+0x30830], R3 ;  /* 0x03083003ff0075a7 */ /* 0x0000620008040145 */
[----:B------:R-:W-:Y:S05]  /*8c80*/  @!P0 BRA `(.L_x_1215) ;  /* 0x0000000000048947 */ /* 0x000fea0003800000 */
[----:B------:R-:W-:Y:S01]  /*8c90*/  BPT.TRAP 0x1 ;  /* 0x000000040000795c */ /* 0x000fe20000300000 */
.L_x_1215:
[----:B-1----:R-:W-:Y:S05]  /*8ca0*/  @P2 BRA `(.L_x_1216) ;  /* 0x0000000000082947 */ /* 0x002fea0003800000 */
[----:B------:R-:W1:Y:S02]  /*8cb0*/  SYNCS.PHASECHK.TRANS64.TRYWAIT P2, [UR5+0x30830], R3 ;  /* 0x03083003ff0075a7 */ /* 0x000e640008040145 */
[----:B-1----:R-:W-:Y:S05]  /*8cc0*/  @!P2 BRA `(.L_x_1217) ;  /* 0x000000c000b4a947 */ /* 0x002fea0003800000 */
.L_x_1216:
        /* <DEDUP_REMOVED lines=223> */
.L_x_1218:
[----:B------:R-:W-:Y:S01]  /*9ac0*/  ULEA UR14, UR4, UR37, 0x3 ;  /* 0x00000025040e7291 */ /* 0x000fe2000f8e183f */
[----:B------:R-:W-:-:S05]  /*9ad0*/  IMAD.U32 R0, RZ, RZ, UR6 ;  /* 0x00000006ff007e24 */ /* 0x000fca000f8e00ff */
[----:B------:R-:W-:-:S04]  /*9ae0*/  SHF.L.U32 R0, R0, 0x1f, RZ ;  /* 0x0000001f00007819 */ /* 0x000fc800000006ff */
[----:B------:R2:W3:Y:S01]  /*9af0*/  SYNCS.PHASECHK.TRANS64.TRYWAIT P2, [UR14+0x30850], R0 ;  /* 0x03085000ff0075a7 */ /* 0x0004e2000804014e */
[----:B------:R-:W-:Y:S05]  /*9b00*/  @!P0 BRA `(.L_x_1219) ;  /* 0x0000000000048947 */ /* 0x000fea0003800000 */
[----:B------:R-:W-:Y:S01]  /*9b10*/  BPT.TRAP 0x1 ;  /* 0x000000040000795c */ /* 0x000fe20000300000 */
.L_x_1219:
[----:B---3--:R-:W-:Y:S05]  /*9b20*/  @P2 BRA `(.L_x_1220) ;  /* 0x0000000000082947 */ /* 0x008fea0003800000 */
[----:B------:R-:W3:Y:S02]  /*9b30*/  SYNCS.PHASECHK.TRANS64.TRYWAIT P2, [UR14+0x30850], R0 ;  /* 0x03085000ff0075a7 */ /* 0x000ee4000804014e */
[----:B---3--:R-:W-:Y:S05]  /*9b40*/  @!P2 BRA `(.L_x_1221) ;  /* 0x000000b4002ca947 */ /* 0x008fea0003800000 */
.L_x_1220:
[----:B------:R-:W-:Y:S01]  /*9b50*/  UIADD3 UR5, UR37, 0x400, URZ ;  /* 0x0000040025057890 */ /* 0x000fe2000fffe03f */
[----:B------:R-:W-:Y:S01]  /*9b60*/  WARPGROUP.ARRIVE ;  /* 0x00000000000079c5 */ /* 0x000fe20000000000 */
[----:B------:R-:W-:Y:S01]  /*9b70*/  UMOV UR11, 0x40000040 ;  /* 0x40000040000b7882 */ /* 0x000fe20000000000 */
[----:B01----:R-:W0:Y:S01]  /*9b80*/  @P5 LDC R3, c[0x0][0x44c] ;  /* 0x00011300ff035b82 */ /* 0x003e220000000800 */
[----:B------:R-:W-:Y:S01]  /*9b90*/  USHF.R.U32.HI UR5, URZ, 0x4, UR5 ;  /* 0x000000043f057899 */ /* 0x000fe20008011605 */
[----:B------:R-:W-:Y:S01]  /*9ba0*/  IMAD.U32 R2, RZ, RZ, UR7 ;  /* 0x00000007ff027e24 */ /* 0x000fe2000f8e00ff */
[----:B------:R-:W-:Y:S01]  /*9bb0*/  ULDC UR15, c[0x0][0x9dc] ;  /* 0x00027700000f7ab9 */ /* 0x000fe20000000800 */
[----:B------:R-:W-:Y:S01]  /*9bc0*/  IMAD.SHL.U32 R4, R205, 0x40, RZ ;  /* 0x00000040cd047824 */ /* 0x000fe200078e00ff */
[----:B------:R-:W-:Y:S01]  /*9bd0*/  ULOP3.LUT UR5, UR5, 0x3fff, URZ, 0xc0, !UPT ;  /* 0x00003fff05057892 */ /* 0x000fe2000f8ec03f */
[----:B------:R-:W-:Y:S02]  /*9be0*/  ULDC UR6, c[0x0][0x9e0] ;  /* 0x0002780000067ab9 */ /* 0x000fe40000000800 */
[----:B--2---:R-:W1:Y:S01]  /*9bf0*/  @P5 LDC R0, c[0x0][0x450] ;  /* 0x00011400ff005b82 */ /* 0x004e620000000800 */
[----:B------:R-:W-:-:S04]  /*9c00*/  ULOP3.LUT UR5, UR5, 0x2000000, URZ, 0xfc, !UPT ;  /* 0x0200000005057892 */ /* 0x000fc8000f8efc3f */
[----:B------:R-:W-:-:S07]  /*9c10*/  ULEA UR4, UR4, UR5, 0xb ;  /* 0x0000000504047291 */ /* 0x000fce000f8e583f */
        /* <DEDUP_REMOVED lines=16> */
[----:B------:R-:W-:Y:S01]  /*9d20*/  ULOP3.LUT UR4, URZ, UR15, URZ, 0x33, !UPT ;  /* 0x0000000f3f047292 */ /* 0x000fe2000f8e333f */
[----:B------:R-:W-:Y:S02]  /*9d30*/  WARPGROUP.DEPBAR.LE gsb0, 0x0 ;  /* 0x00008000000079c5 */ /* 0x000fe40000010000 */
[----:B------:R-:W-:-:S15]  /*9d40*/  WARPGROUP.ARRIVE ;  /* 0x00000000000079c5 */ /* 0x000fde0000000000 */
[----:B------:R-:W-:-:S07]  /*9d50*/  NOP ;  /* 0x0000000000007918 */ /* 0x000fce0000000000 */
[----:B------:R-:W-:Y:S03]  /*9d60*/  HGMMA.64x256x16.F32 R24, R184, gdesc[UR8].tnspB, R24, gsb0 ;  /* 0x43e00008b8187df0 */ /* 0x000fe60008000818 */
[----:B------:R-:W-:Y:S02]  /*9d70*/  WARPGROUP.DEPBAR.LE gsb0, 0x0 ;  /* 0x00008000000079c5 */ /* 0x000fe40000010000 */
[----:B------:R-:W-:Y:S01]  /*9d80*/  VIADD R186, R19, UR60 ;  /* 0x0000003c13ba7c36 */ /* 0x000fe20008000000 */
[----:B------:R-:W2:Y:S03]  /*9d90*/  LDC R184, c[0x0][0x2f0] ;  /* 0x0000bc00ffb87b82 */ /* 0x000ea60000000800 */
[----:B0-----:R-:W-:-:S05]  /*9da0*/  @P5 IMAD.HI.U32 R3, R186, R3, RZ ;  /* 0x00000003ba035227 */ /* 0x001fca00078e00ff */
[----:B-1----:R-:W-:Y:S02]  /*9db0*/  @P5 SHF.R.U32.HI R186, RZ, R0, R3 ;  /* 0x00000000ffba5219 */ /* 0x002fe40000011603 */
[----:B------:R-:W-:Y:S02]  /*9dc0*/  @!P1 LEA R0, R2, UR37, 0x3 ;  /* 0x0000002502009c11 */ /* 0x000fe4000f8e18ff */
[----:B------:R-:W-:Y:S01]  /*9dd0*/  IADD3 R2, -R4, 0x1, RZ ;  /* 0x0000000104027810 */ /* 0x000fe20007ffe1ff */
[----:B------:R-:W0:Y:S02]  /*9de0*/  SHFL.IDX PT, R185, R186, RZ, 0x1c1f ;  /* 0x001c1fffbab97589 */ /* 0x000e2400000e0000 */
[----:B------:R-:W-:Y:S02]  /*9df0*/  @!P1 VIADD R0, R0, 0x30840 ;  /* 0x0003084000009836 */ /* 0x000fe40000000000 */
[----:B------:R-:W-:-:S03]  /*9e00*/  IMAD R3, R17, -0x2, R2 ;  /* 0xfffffffe11037824 */ /* 0x000fc600078e0202 */
[----:B------:R-:W-:Y:S01]  /*9e10*/  @!P1 PRMT R0, RZ, 0x654, R0 ;  /* 0x00000654ff009816 */ /* 0x000fe20000000000 */
[----:B--2---:R-:W-:-:S03]  /*9e20*/  IMAD R3, R184, UR39, R3 ;  /* 0x00000027b8037c24 */ /* 0x004fc6000f8e0203 */
[----:B------:R1:W-:Y:S01]  /*9e30*/  @!P1 SYNCS.ARRIVE.TRANS64.RED.A1T0 RZ, [R0+URZ], RZ ;  /* 0x000000ff00ff99a7 */ /* 0x0003e2000810043f */
[----:B------:R-:W-:-:S04]  /*9e40*/  VIADD R3, R3, -UR59 ;  /* 0x8000003b03037c36 */ /* 0x000fc80008000000 */
[C---:B------:R-:W-:Y:S02]  /*9e50*/  VIADD R189, R3.reuse, UR6 ;  /* 0x0000000603bd7c36 */ /* 0x040fe40008000000 */
[----:B------:R-:W-:Y:S02]  /*9e60*/  VIADD R190, R3, UR4 ;  /* 0x0000000403be7c36 */ /* 0x000fe40008000000 */
[--C-:B0-----:R-:W-:Y:S02]  /*9e70*/  IMAD.IADD R187, R189, 0x1, R185.reuse ;  /* 0x00000001bdbb7824 */ /* 0x101fe400078e02b9 */
[----:B------:R-:W-:Y:S01]  /*9e80*/  IMAD.IADD R188, R190, 0x1, R185 ;  /* 0x00000001bebc7824 */ /* 0x000fe200078e02b9 */
[----:B-1----:R-:W-:Y:S06]  /*9e90*/  @!P6 BRA `(.L_x_1222) ;  /* 0x00000000005ce947 */ /* 0x002fec0003800000 */
[----:B------:R-:W-:Y:S01]  /*9ea0*/  IMAD R0, R184, UR39, R185 ;  /* 0x00000027b8007c24 */ /* 0x000fe2000f8e02b9 */
[----:B------:R-:W-:Y:S03]  /*9eb0*/  BSSY B0, `(.L_x_1223) ;  /* 0x0000011000007945 */ /* 0x000fe60003800000 */
[----:B------:R-:W-:-:S05]  /*9ec0*/  VIADD R185, R0, -UR59 ;  /* 0x8000003b00b97c36 */ /* 0x000fca0008000000 */
        /* <DEDUP_REMOVED lines=10> */
.L_x_1224:
[----:B------:R-:W-:-:S05]  /*9f70*/  IMAD.U32 R191, RZ, RZ, UR58 ;  /* 0x0000003affbf7e24 */ /* 0x000fca000f8e00ff */
[----:B------:R-:W-:-:S13]  /*9f80*/  ISETP.NE.AND P2, PT, R191, 0x1, PT ;  /* 0x00000001bf00780c */ /* 0x000fda0003f45270 */
[----:B------:R-:W0:Y:S02]  /*9f90*/  @P2 LDC.64 R2, c[0x0][0x9e8] ;  /* 0x00027a00ff022b82 */ /* 0x000e240000000a00 */
[----:B0-----:R-:W-:-:S05]  /*9fa0*/  @P2 IMAD.HI.U32 R2, R185, R2, RZ ;  /* 0x00000002b9022227 */ /* 0x001fca00078e00ff */
[----:B------:R-:W-:-:S07]  /*9fb0*/  @P2 SHF.R.U32.HI R185, RZ, R3, R2 ;  /* 0x00000003ffb92219 */ /* 0x000fce0000011602 */
.L_x_1225:
[----:B------:R-:W-:Y:S05]  /*9fc0*/  BSYNC B0 ;  /* 0x0000000000007941 */ /* 0x000fea0003800000 */
.L_x_1223:
[----:B------:R-:W-:-:S04]  /*9fd0*/  IMAD R0, R185, R191, -R4 ;  /* 0x000000bfb9007224 */ /* 0x000fc800078e0a04 */
[----:B------:R-:W-:-:S05]  /*9fe0*/  IMAD R0, R17, -0x2, R0 ;  /* 0xfffffffe11007824 */ /* 0x000fca00078e0200 */
[----:B------:R-:W-:Y:S02]  /*9ff0*/  VIADDMNMX R187, R0, R191, R187, PT ;  /* 0x000000bf00bb7246 */ /* 0x000fe400038001bb */
[----:B------:R-:W-:-:S07]  /*a000*/  VIMNMX R188, R188, R0, !PT ;  /* 0x00000000bcbc7248 */ /* 0x000fce0007fe0100 */
.L_x_1222:
[----:B------:R-:W-:Y:S01]  /*a010*/  ISETP.GT.AND P2, PT, R205, -0x1, PT ;  /* 0xffffffffcd00780c */ /* 0x000fe20003f44270 */
[----:B------:R-:W0:Y:S03]  /*a020*/  SHFL.IDX PT, R3, R186, 0x1, 0x1c1f ;  /* 0x003c1f00ba037f89 */ /* 0x000e2600000e0000 */
[C---:B------:R-:W-:Y:S02]  /*a030*/  ISETP.GT.AND P4, PT, R188.reuse, RZ, P2 ;  /* 0x000000ffbc00720c */ /* 0x040fe40001784270 */
[----:B------:R-:W-:Y:S02]  /*a040*/  ISETP.GT.AND P3, PT, R188, 0x1, P2 ;  /* 0x00000001bc00780c */ /* 0x000fe40001764270 */
[C---:B------:R-:W-:Y:S02]  /*a050*/  ISETP.LT.OR P4, PT, R187.reuse, 0x1, P4 ;  /* 0x00000001bb00780c */ /* 0x040fe40002781670 */
[----:B------:R-:W-:-:S02]  /*a060*/  ISETP.LT.OR P3, PT, R187, 0x2, P3 ;  /* 0x00000002bb00780c */ /* 0x000fc40001f61670 */
[----:B------:R-:W-:Y:S02]  /*a070*/  FSEL R185, R152, -INF , !P4 ;  /* 0xff80000098b97808 */ /* 0x000fe40006000000 */
[----:B------:R-:W-:Y:S02]  /*a080*/  FSEL R0, R153, -INF , !P3 ;  /* 0xff80000099007808 */ /* 0x000fe40005800000 */
[C---:B------:R-:W-:Y:S02]  /*a090*/  ISETP.GT.AND P4, PT, R188.reuse, 0x8, P2 ;  /* 0x00000008bc00780c */ /* 0x040fe40001784270 */
[----:B------:R-:W-:Y:S02]  /*a0a0*/  ISETP.GT.AND P3, PT, R188, 0x9, P2 ;  /* 0x00000009bc00780c */ /* 0x000fe40001764270 */
[C---:B------:R-:W-:Y:S02]  /*a0b0*/  ISETP.LT.OR P4, PT, R187.reuse, 0x9, P4 ;  /* 0x00000009bb00780c */ /* 0x040fe40002781670 */
[----:B------:R-:W-:-:S02]  /*a0c0*/  ISETP.LT.OR P3, PT, R187, 0xa, P3 ;  /* 0x0000000abb00780c */ /* 0x000fc40001f61670 */
[----:B------:R-:W-:Y:S01]  /*a0d0*/  FSEL R156, R156, -INF , !P4 ;  /* 0xff8000009c9c7808 */ /* 0x000fe20006000000 */
[--C-:B0-----:R-:W-:Y:S01]  /*a0e0*/  IMAD.IADD R152, R189, 0x1, R3.reuse ;  /* 0x00000001bd987824 */ /* 0x101fe200078e0203 */
[----:B------:R-:W-:Y:S01]  /*a0f0*/  FSEL R157, R157, -INF , !P3 ;  /* 0xff8000009d9d7808 */ /* 0x000fe20005800000 */
[----:B------:R-:W-:Y:S01]  /*a100*/  IMAD.IADD R186, R190, 0x1, R3 ;  /* 0x00000001beba7824 */ /* 0x000fe200078e0203 */
[C---:B------:R-:W-:Y:S02]  /*a110*/  ISETP.GT.AND P4, PT, R188.reuse, 0x10, P2 ;  /* 0x00000010bc00780c */ /* 0x040fe40001784270 */
        /* <DEDUP_REMOVED lines=34> */
[----:B------:R-:W-:Y:S01]  /*a340*/  FSEL R181, R181, -INF , !P3 ;  /* 0xff800000b5b57808 */ /* 0x000fe20005800000 */
[----:B------:R-:W-:Y:S08]  /*a350*/  @!P6 BRA `(.L_x_1226) ;  /* 0x00000000005ce947 */ /* 0x000ff00003800000 */
        /* <DEDUP_REMOVED lines=13> */
.L_x_1228:
[----:B------:R-:W-:-:S05]  /*a430*/  IMAD.U32 R184, RZ, RZ, UR58 ;  /* 0x0000003affb87e24 */ /* 0x000fca000f8e00ff */
[----:B------:R-:W-:-:S13]  /*a440*/  ISETP.NE.AND P3, PT, R184, 0x1, PT ;  /* 0x00000001b800780c */ /* 0x000fda0003f65270 */
[----:B------:R-:W0:Y:S02]  /*a450*/  @P3 LDC.64 R2, c[0x0][0x9e8] ;  /* 0x00027a00ff023b82 */ /* 0x000e240000000a00 */
[----:B0-----:R-:W-:-:S05]  /*a460*/  @P3 IMAD.HI.U32 R2, R153, R2, RZ ;  /* 0x0000000299023227 */ /* 0x001fca00078e00ff */
[----:B------:R-:W-:-:S07]  /*a470*/  @P3 SHF.R.U32.HI R153, RZ, R3, R2 ;  /* 0x00000003ff993219 */ /* 0x000fce0000011602 */
.L_x_1229:
[----:B------:R-:W-:Y:S05]  /*a480*/  BSYNC B0 ;  /* 0x0000000000007941 */ /* 0x000fea0003800000 */
.L_x_1227:
[----:B------:R-:W-:-:S04]  /*a490*/  IMAD R4, R153, R184, -R4 ;  /* 0x000000b899047224 */ /* 0x000fc800078e0a04 */
[----:B------:R-:W-:-:S05]  /*a4a0*/  IMAD R3, R17, -0x2, R4 ;  /* 0xfffffffe11037824 */ /* 0x000fca00078e0204 */
[----:B------:R-:W-:Y:S02]  /*a4b0*/  VIADDMNMX R152, R3, R184, R152, PT ;  /* 0x000000b803987246 */ /* 0x000fe40003800198 */
[----:B------:R-:W-:-:S07]  /*a4c0*/  VIMNMX R186, R186, R3, !PT ;  /* 0x00000003baba7248 */ /* 0x000fce0007fe0100 */
.L_x_1226:
[----:B------:R-:W-:Y:S01]  /*a4d0*/  FMNMX.FTZ R3, R185, R20, !PT ;  /* 0x00000014b9037209 */ /* 0x000fe20007810000 */
[----:B------:R-:W-:Y:S01]  /*a4e0*/  ULDC UR4, c[0x0][0x988] ;  /* 0x0002620000047ab9 */ /* 0x000fe20000000800 */
[----:B------:R-:W-:Y:S01]  /*a4f0*/  ISETP.GT.AND P4, PT, R186, 0x1, P2 ;  /* 0x00000001ba00780c */ /* 0x000fe20001784270 */
[----:B------:R-:W-:Y:S01]  /*a500*/  UMOV UR5, UR4 ;  /* 0x0000000400057c82 */ /* 0x000fe20008000000 */
[----:B------:R-:W-:Y:S01]  /*a510*/  FMNMX.FTZ R3, R0, R3, !PT ;  /* 0x0000000300037209 */ /* 0x000fe20007810000 */
[----:B------:R-:W-:Y:S01]  /*a520*/  UMOV UR6, UR38 ;  /* 0x0000002600067c82 */ /* 0x000fe20008000000 */
[----:B------:R-:W-:Y:S02]  /*a530*/  ISETP.LT.OR P4, PT, R152, 0x2, P4 ;  /* 0x000000029800780c */ /* 0x000fe40002781670 */
[----:B------:R-:W-:Y:S02]  /*a540*/  FMNMX.FTZ R2, R156, R3, !PT ;  /* 0x000000039c027209 */ /* 0x000fe40007810000 */
[----:B------:R-:W-:-:S02]  /*a550*/  FSEL R155, R155, -INF , !P4 ;  /* 0xff8000009b9b7808 */ /* 0x000fc40006000000 */
[----:B------:R-:W-:Y:S02]  /*a560*/  FMNMX.FTZ R3, R157, R2, !PT ;  /* 0x000000029d037209 */ /* 0x000fe40007810000 */
[----:B------:R-:W-:Y:S02]  /*a570*/  ISETP.GT.AND P4, PT, R186, 0x9, P2 ;  /* 0x00000009ba00780c */ /* 0x000fe40001784270 */
[----:B------:R-:W-:Y:S02]  /*a580*/  FMNMX.FTZ R2, R160, R3, !PT ;  /* 0x00000003a0027209 */ /* 0x000fe40007810000 */
[----:B------:R-:W-:Y:S02]  /*a590*/  ISETP.GT.AND P3, PT, R186, 0x8, P2 ;  /* 0x00000008ba00780c */ /* 0x000fe40001764270 */
[----:B------:R-:W-:Y:S02]  /*a5a0*/  FMNMX.FTZ R3, R161, R2, !PT ;  /* 0x00000002a1037209 */ /* 0x000fe40007810000 */
[----:B------:R-:W-:-:S02]  /*a5b0*/  ISETP.LT.OR P4, PT, R152, 0xa, P4 ;  /* 0x0000000a9800780c */ /* 0x000fc40002781670 */
[----:B------:R-:W-:Y:S02]  /*a5c0*/  FMNMX.FTZ R2, R164, R3, !PT ;  /* 0x00000003a4027209 */ /* 0x000fe40007810000 */
[----:B------:R-:W-:Y:S02]  /*a5d0*/  ISETP.LT.OR P3, PT, R152, 0x9, P3 ;  /* 0x000000099800780c */ /* 0x000fe40001f61670 */
[----:B------:R-:W-:Y:S02]  /*a5e0*/  FMNMX.FTZ R3, R165, R2, !PT ;  /* 0x00000002a5037209 */ /* 0x000fe40007810000 */
[----:B------:R-:W-:Y:S02]  /*a5f0*/  FSEL R159, R159, -INF , !P4 ;  /* 0xff8000009f9f7808 */ /* 0x000fe40006000000 */
[----:B------:R-:W-:Y:S02]  /*a600*/  FMNMX.FTZ R2, R168, R3, !PT ;  /* 0x00000003a8027209 */ /* 0x000fe40007810000 */
[----:B------:R-:W-:-:S02]  /*a610*/  ISETP.GT.AND P4, PT, R186, 0x11, P2 ;  /* 0x00000011ba00780c */ /* 0x000fc40001784270 */
[----:B------:R-:W-:Y:S02]  /*a620*/  FMNMX.FTZ R3, R169, R2, !PT ;  /* 0x00000002a9037209 */ /* 0x000fe40007810000 */
[----:B------:R-:W-:Y:S02]  /*a630*/  FSEL R158, R158, -INF , !P3 ;  /* 0xff8000009e9e7808 */ /* 0x000fe40005800000 */
        /* <DEDUP_REMOVED lines=9> */
[----:B------:R-:W-:-:S02]  /*a6d0*/  ISETP.GT.AND P4, PT, R186, RZ, P2 ;  /* 0x000000ffba00720c */ /* 0x000fc40001784270 */
[----:B------:R-:W-:Y:S02]  /*a6e0*/  FMNMX.FTZ R2, R181, R2, !PT ;  /* 0x00000002b5027209 */ /* 0x000fe40007810000 */
[----:B------:R-:W-:Y:S02]  /*a6f0*/  FSEL R162, R162, -INF , !P3 ;  /* 0xff800000a2a27808 */ /* 0x000fe40005800000 */
[----:B------:R-:W-:Y:S01]  /*a700*/  ISETP.GT.AND P3, PT, R186, 0x18, P2 ;  /* 0x00000018ba00780c */ /* 0x000fe20001764270 */
[----:B------:R-:W0:Y:S01]  /*a710*/  SHFL.BFLY PT, R3, R2, 0x2, 0x1f ;  /* 0x0c401f0002037f89 */ /* 0x000e2200000e0000 */
[C---:B------:R-:W-:Y:S02]  /*a720*/  ISETP.LT.OR P4, PT, R152.reuse, 0x1, P4 ;  /* 0x000000019800780c */ /* 0x040fe40002781670 */
[----:B------:R-:W-:Y:S02]  /*a730*/  ISETP.LT.OR P3, PT, R152, 0x19, P3 ;  /* 0x000000199800780c */ /* 0x000fe40001f61670 */
[----:B------:R-:W-:-:S02]  /*a740*/  FSEL R154, R154, -INF , !P4 ;  /* 0xff8000009a9a7808 */ /* 0x000fc40006000000 */
[----:B------:R-:W-:Y:S02]  /*a750*/  FSEL R166, R166, -INF , !P3 ;  /* 0xff800000a6a67808 */ /* 0x000fe40005800000 */
[C---:B------:R-:W-:Y:S02]  /*a760*/  ISETP.GT.AND P3, PT, R186.reuse, 0x19, P2 ;  /* 0x00000019ba00780c */ /* 0x040fe40001764270 */
[----:B------:R-:W-:Y:S02]  /*a770*/  ISETP.GT.AND P4, PT, R186, 0x20, P2 ;  /* 0x00000020ba00780c */ /* 0x000fe40001784270 */
[C---:B------:R-:W-:Y:S02]  /*a780*/  ISETP.LT.OR P3, PT, R152.reuse, 0x1a, P3 ;  /* 0x0000001a9800780c */ /* 0x040fe40001f61670 */
[----:B------:R-:W-:Y:S02]  /*a790*/  ISETP.LT.OR P4, PT, R152, 0x21, P4 ;  /* 0x000000219800780c */ /* 0x000fe40002781670 */
[----:B------:R-:W-:-:S02]  /*a7a0*/  FSEL R167, R167, -INF , !P3 ;  /* 0xff800000a7a77808 */ /* 0x000fc40005800000 */
[----:B------:R-:W-:Y:S02]  /*a7b0*/  ISETP.GT.AND P3, PT, R186, 0x21, P2 ;  /* 0x00000021ba00780c */ /* 0x000fe40001764270 */
[----:B------:R-:W-:Y:S02]  /*a7c0*/  FSEL R170, R170, -INF , !P4 ;  /* 0xff800000aaaa7808 */ /* 0x000fe40006000000 */
[----:B------:R-:W-:Y:S02]  /*a7d0*/  ISETP.LT.OR P3, PT, R152, 0x22, P3 ;  /* 0x000000229800780c */ /* 0x000fe40001f61670 */
[----:B0-----:R-:W-:Y:S02]  /*a7e0*/  FMNMX.FTZ R3, R2, R3, !PT ;  /* 0x0000000302037209 */ /* 0x001fe40007810000 */
[----:B------:R-:W-:Y:S02]  /*a7f0*/  FMNMX.FTZ R2, R154, R21, !PT ;  /* 0x000000159a027209 */ /* 0x000fe40007810000 */
[----:B------:R-:W-:Y:S01]  /*a800*/  FSEL R171, R171, -INF , !P3 ;  /* 0xff800000abab7808 */ /* 0x000fe20005800000 */
[----:B------:R-:W0:Y:S01]  /*a810*/  SHFL.BFLY PT, R4, R3, 0x1, 0x1f ;  /* 0x0c201f0003047f89 */ /* 0x000e2200000e0000 */
[----:B------:R-:W-:-:S02]  /*a820*/  ISETP.GT.AND P3, PT, R186, 0x29, P2 ;  /* 0x00000029ba00780c */ /* 0x000fc40001764270 */
[----:B------:R-:W-:Y:S02]  /*a830*/  ISETP.GT.AND P4, PT, R186, 0x28, P2 ;  /* 0x00000028ba00780c */ /* 0x000fe40001784270 */
[C---:B------:R-:W-:Y:S02]  /*a840*/  ISETP.LT.OR P3, PT, R152.reuse, 0x2a, P3 ;  /* 0x0000002a9800780c */ /* 0x040fe40001f61670 */
[----:B------:R-:W-:Y:S02]  /*a850*/  ISETP.LT.OR P4, PT, R152, 0x29, P4 ;  /* 0x000000299800780c */ /* 0x000fe40002781670 */
[----:B------:R-:W-:Y:S02]  /*a860*/  FSEL R175, R175, -INF , !P3 ;  /* 0xff800000afaf7808 */ /* 0x000fe40005800000 */
[----:B------:R-:W-:Y:S02]  /*a870*/  ISETP.GT.AND P3, PT, R186, 0x30, P2 ;  /* 0x00000030ba00780c */ /* 0x000fe40001764270 */
[----:B------:R-:W-:-:S02]  /*a880*/  FSEL R174, R174, -INF , !P4 ;  /* 0xff800000aeae7808 */ /* 0x000fc40006000000 */
[----:B------:R-:W-:Y:S02]  /*a890*/  ISETP.LT.OR P3, PT, R152, 0x31, P3 ;  /* 0x000000319800780c */ /* 0x000fe40001f61670 */
[----:B------:R-:W-:Y:S02]  /*a8a0*/  R2UR UR4, R22 ;  /* 0x00000000160472ca */ /* 0x000fe400000e0000 */
[----:B------:R-:W-:Y:S02]  /*a8b0*/  FSEL R178, R178, -INF , !P3 ;  /* 0xff800000b2b27808 */ /* 0x000fe40005800000 */
[----:B------:R-:W-:Y:S02]  /*a8c0*/  ISETP.GT.AND P3, PT, R186, 0x31, P2 ;  /* 0x00000031ba00780c */ /* 0x000fe40001764270 */
[----:B0-----:R-:W-:Y:S02]  /*a8d0*/  FMNMX.FTZ R4, R3, R4, !PT ;  /* 0x0000000403047209 */ /* 0x001fe40007810000 */
[----:B------:R-:W-:-:S02]  /*a8e0*/  FMNMX.FTZ R3, R155, R2, !PT ;  /* 0x000000029b037209 */ /* 0x000fc40007810000 */
[C---:B------:R-:W-:Y:S01]  /*a8f0*/  FSETP.NEU.FTZ.AND P4, PT, R4.reuse, -INF , PT ;  /* 0xff8000000400780b */ /* 0x040fe20003f9d000 */
[----:B------:R-:W-:Y:S01]  /*a900*/  FMUL.FTZ R153, R4, UR5 ;  /* 0x0000000504997c20 */ /* 0x000fe20008410000 */
[----:B------:R-:W-:Y:S02]  /*a910*/  FMNMX.FTZ R2, R158, R3, !PT ;  /* 0x000000039e027209 */ /* 0x000fe40007810000 */
[----:B------:R-:W-:Y:S02]  /*a920*/  ISETP.LT.OR P3, PT, R152, 0x32, P3 ;  /* 0x000000329800780c */ /* 0x000fe40001f61670 */
[----:B------:R-:W-:Y:S02]  /*a930*/  FMNMX.FTZ R3, R159, R2, !PT ;  /* 0x000000029f037209 */ /* 0x000fe40007810000 */
[----:B------:R-:W-:Y:S02]  /*a940*/  FSEL R179, R179, -INF , !P3 ;  /* 0xff800000b3b37808 */ /* 0x000fe40005800000 */
[----:B------:R-:W-:-:S02]  /*a950*/  FMNMX.FTZ R2, R162, R3, !PT ;  /* 0x00000003a2027209 */ /* 0x000fc40007810000 */
[----:B------:R-:W-:Y:S02]  /*a960*/  ISETP.GT.AND P3, PT, R186, 0x38, P2 ;  /* 0x00000038ba00780c */ /* 0x000fe40001764270 */
[----:B------:R-:W-:Y:S02]  /*a970*/  FMNMX.FTZ R3, R163, R2, !PT ;  /* 0x00000002a3037209 */ /* 0x000fe40007810000 */
[----:B------:R-:W-:Y:S02]  /*a980*/  FSEL R2, R153, RZ, P4 ;  /* 0x000000ff99027208 */ /* 0x000fe40002000000 */
[----:B------:R-:W-:Y:S02]  /*a990*/  FMNMX.FTZ R184, R166, R3, !PT ;  /* 0x00000003a6b87209 */ /* 0x000fe40007810000 */
[----:B------:R-:W-:Y:S01]  /*a9a0*/  ISETP.GT.AND P2, PT, R186, 0x39, P2 ;  /* 0x00000039ba00780c */ /* 0x000fe20001744270 */
[--C-:B------:R-:W-:Y:S01]  /*a9b0*/  FFMA.FTZ R196, R0, UR5, -R2.reuse ;  /* 0x0000000500c47c23 */ /* 0x100fe20008010802 */
[----:B------:R-:W-:Y:S01]  /*a9c0*/  FMNMX.FTZ R3, R167, R184, !PT ;  /* 0x000000b8a7037209 */ /* 0x000fe20007810000 */
[--C-:B------:R-:W-:Y:S01]  /*a9d0*/  FFMA.FTZ R153, R185, UR5, -R2.reuse ;  /* 0x00000005b9997c23 */ /* 0x100fe20008010802 */
[----:B------:R-:W-:Y:S01]  /*a9e0*/  ISETP.LT.OR P3, PT, R152, 0x39, P3 ;  /* 0x000000399800780c */ /* 0x000fe20001f61670 */
[--C-:B------:R-:W-:Y:S01]  /*a9f0*/  FFMA.FTZ R198, R156, UR5, -R2.reuse ;  /* 0x000000059cc67c23 */ /* 0x100fe20008010802 */
[----:B------:R-:W-:Y:S01]  /*aa00*/  FMNMX.FTZ R184, R170, R3, !PT ;  /* 0x00000003aab87209 */ /* 0x000fe20007810000 */
[--C-:B------:R-:W-:Y:S01]  /*aa10*/  FFMA.FTZ R157, R157, UR5, -R2.reuse ;  /* 0x000000059d9d7c23 */ /* 0x100fe20008010802 */
        /* <DEDUP_REMOVED lines=21> */
[----:B------:R-:W-:Y:S01]  /*ab70*/  FFMA.FTZ R181, R181, UR5, -R2 ;  /* 0x00000005b5b57c23 */ /* 0x000fe20008010802 */
[----:B------:R-:W-:Y:S01]  /*ab80*/  FMNMX.FTZ R0, R182, R3, !PT ;  /* 0x00000003b6007209 */ /* 0x000fe20007810000 */
[----:B------:R-:W-:Y:S01]  /*ab90*/  FMUL.FTZ R185, R185, UR5 ;  /* 0x00000005b9b97c20 */ /* 0x000fe20008410000 */
        /* <DEDUP_REMOVED lines=12> */
[----:B0-----:R-:W-:-:S04]  /*ac60*/  FMNMX.FTZ R3, R3, R0, !PT ;  /* 0x0000000003037209 */ /* 0x001fc80007810000 */
[C---:B------:R-:W-:Y:S01]  /*ac70*/  FSETP.NEU.FTZ.AND P2, PT, R3.reuse, -INF , PT ;  /* 0xff8000000300780b */ /* 0x040fe20003f5d000 */
[C---:B------:R-:W-:Y:S02]  /*ac80*/  FMUL.FTZ R156, R3.reuse, UR5 ;  /* 0x00000005039c7c20 */ /* 0x040fe40008410000 */
[----:B------:R-:W0:Y:S01]  /*ac90*/  MUFU.EX2 R0, R185 ;  /* 0x000000b900007308 */ /* 0x000e220000000800 */
[----:B------:R-:W-:Y:S02]  /*aca0*/  FSEL R2, R3, RZ, P2 ;  /* 0x000000ff03027208 */ /* 0x000fe40001000000 */
[----:B------:R-:W-:Y:S02]  /*acb0*/  FSEL R156, R156, RZ, P2 ;  /* 0x000000ff9c9c7208 */ /* 0x000fe40001000000 */
[----:B------:R-:W-:Y:S01]  /*acc0*/  ISETP.GT.AND P2, PT, R205, UR4, PT ;  /* 0x00000004cd007c0c */ /* 0x000fe2000bf44270 */
[----:B------:R-:W-:Y:S02]  /*acd0*/  FADD.FTZ R2, -R2, R21 ;  /* 0x0000001502027221 */ /* 0x000fe40000010100 */
[----:B------:R-:W-:Y:S01]  /*ace0*/  MUFU.EX2 R188, R188 ;  /* 0x000000bc00bc7308 */ /* 0x000fe20000000800 */
[--C-:B------:R-:W-:Y:S01]  /*acf0*/  FFMA.FTZ R197, R154, UR5, -R156.reuse ;  /* 0x000000059ac57c23 */ /* 0x100fe2000801089c */
[--C-:B------:R-:W-:Y:S01]  /*ad00*/  FFMA.FTZ R20, R155, UR5, -R156.reuse ;  /* 0x000000059b147c23 */ /* 0x100fe2000801089c */
[----:B------:R-:W-:Y:S01]  /*ad10*/  FMUL.FTZ R2, R2, UR5 ;  /* 0x0000000502027c20 */ /* 0x000fe20008410000 */
[--C-:B------:R-:W-:Y:S01]  /*ad20*/  FFMA.FTZ R199, R158, UR5, -R156.reuse ;  /* 0x000000059ec77c23 */ /* 0x100fe2000801089c */
[--C-:B------:R-:W-:Y:S01]  /*ad30*/  FFMA.FTZ R152, R159, UR5, -R156.reuse ;  /* 0x000000059f987c23 */ /* 0x100fe2000801089c */
[--C-:B------:R-:W-:Y:S01]  /*ad40*/  FFMA.FTZ R193, R162, UR5, -R156.reuse ;  /* 0x00000005a2c17c23 */ /* 0x100fe2000801089c */
[--C-:B------:R-:W-:Y:S01]  /*ad50*/  FFMA.FTZ R154, R163, UR5, -R156.reuse ;  /* 0x00000005a39a7c23 */ /* 0x100fe2000801089c */
[----:B------:R-:W-:Y:S01]  /*ad60*/  MUFU.EX2 R197, R197 ;  /* 0x000000c500c57308 */ /* 0x000fe20000000800 */
[----:B0-----:R-:W-:Y:S01]  /*ad70*/  FFMA.FTZ R21, R0, R16, R153 ;  /* 0x0000001000157223 */ /* 0x001fe20000010099 */
[--C-:B------:R-:W-:Y:S01]  /*ad80*/  FFMA.FTZ R195, R166, UR5, -R156.reuse ;  /* 0x00000005a6c37c23 */ /* 0x100fe2000801089c */
[--C-:B------:R-:W-:Y:S01]  /*ad90*/  FFMA.FTZ R158, R167, UR5, -R156.reuse ;  /* 0x00000005a79e7c23 */ /* 0x100fe2000801089c */
[--C-:B------:R-:W-:Y:S01]  /*ada0*/  FFMA.FTZ R189, R170, UR5, -R156.reuse ;  /* 0x00000005aabd7c23 */ /* 0x100fe2000801089c */
[----:B------:R-:W-:Y:S01]  /*adb0*/  FADD.FTZ R21, R196, R21 ;  /* 0x00000015c4157221 */ /* 0x000fe20000010000 */
[--C-:B------:R-:W-:Y:S01]  /*adc0*/  FFMA.FTZ R160, R171, UR5, -R156.reuse ;  /* 0x00000005aba07c23 */ /* 0x100fe2000801089c */
[--C-:B------:R-:W-:Y:S01]  /*add0*/  FFMA.FTZ R191, R174, UR5, -R156.reuse ;  /* 0x00000005aebf7c23 */ /* 0x100fe2000801089c */
[----:B------:R-:W0:Y:S01]  /*ade0*/  MUFU.EX2 R2, R2 ;  /* 0x0000000200027308 */ /* 0x000e220000000800 */
[----:B------:R-:W-:Y:S01]  /*adf0*/  FADD.FTZ R16, R198, R21 ;  /* 0x00000015c6107221 */ /* 0x000fe20000010000 */
[--C-:B------:R-:W-:Y:S01]  /*ae00*/  FFMA.FTZ R185, R178, UR5, -R156.reuse ;  /* 0x00000005b2b97c23 */ /* 0x100fe2000801089c */
[--C-:B------:R-:W-:Y:S01]  /*ae10*/  FFMA.FTZ R179, R179, UR5, -R156.reuse ;  /* 0x00000005b3b37c23 */ /* 0x100fe2000801089c */
[----:B------:R-:W-:Y:S01]  /*ae20*/  FFMA.FTZ R182, R182, UR5, -R156 ;  /* 0x00000005b6b67c23 */ /* 0x000fe2000801089c */
[----:B------:R-:W-:Y:S01]  /*ae30*/  FADD.FTZ R21, R157, R16 ;  /* 0x000000109d157221 */ /* 0x000fe20000010000 */
[----:B------:R-:W-:Y:S01]  /*ae40*/  IMAD.U32 R155, RZ, RZ, UR14 ;  /* 0x0000000eff9b7e24 */ /* 0x000fe2000f8e00ff */
[----:B------:R-:W-:Y:S01]  /*ae50*/  UMOV UR4, UR36 ;  /* 0x0000002400047c82 */ /* 0x000fe20008000000 */
[----:B------:R-:W1:Y:S01]  /*ae60*/  MUFU.EX2 R20, R20 ;  /* 0x0000001400147308 */ /* 0x000e620000000800 */
[----:B------:R-:W-:Y:S01]  /*ae70*/  FADD.FTZ R162, R192, R21 ;  /* 0x00000015c0a27221 */ /* 0x000fe20000010000 */
[----:B------:R-:W-:Y:S01]  /*ae80*/  @!P1 VIADD R155, R155, 0x30860 ;  /* 0x000308609b9b9836 */ /* 0x000fe20000000000 */
[----:B------:R-:W-:Y:S01]  /*ae90*/  F2FP.F16.F32.PACK_AB R196, R196, R153 ;  /* 0x00000099c4c4723e */ /* 0x000fe200000000ff */
[----:B------:R-:W-:-:S02]  /*aea0*/  VIADD R205, R205, 0xffffffff ;  /* 0xffffffffcdcd7836 */ /* 0x000fc40000000000 */
[----:B------:R-:W-:Y:S01]  /*aeb0*/  FADD.FTZ R21, R161, R162 ;  /* 0x000000a2a1157221 */ /* 0x000fe20000010000 */
[--C-:B------:R-:W-:Y:S01]  /*aec0*/  FFMA.FTZ R162, R175, UR5, -R156.reuse ;  /* 0x00000005afa27c23 */ /* 0x100fe2000801089c */
[----:B------:R-:W-:Y:S01]  /*aed0*/  FFMA.FTZ R156, R183, UR5, -R156 ;  /* 0x00000005b79c7c23 */ /* 0x000fe2000801089c */
[----:B------:R-:W2:Y:S01]  /*aee0*/  MUFU.EX2 R199, R199 ;  /* 0x000000c700c77308 */ /* 0x000ea20000000800 */
[----:B0-----:R-:W-:Y:S01]  /*aef0*/  FFMA.FTZ R5, R2, R5, R197 ;  /* 0x0000000502057223 */ /* 0x001fe200000100c5 */
[----:B------:R-:W-:Y:S01]  /*af00*/  FADD.FTZ R164, R194, R21 ;  /* 0x00000015c2a47221 */ /* 0x000fe20000010000 */
[----:B------:R-:W-:Y:S02]  /*af10*/  @!P1 PRMT R155, RZ, 0x654, R155 ;  /* 0x00000654ff9b9816 */ /* 0x000fe4000000009b */
[----:B------:R-:W-:Y:S01]  /*af20*/  F2FP.F16.F32.PACK_AB R198, R157, R198 ;  /* 0x000000c69dc6723e */ /* 0x000fe200000000ff */
[----:B------:R-:W-:Y:S01]  /*af30*/  FADD.FTZ R21, R165, R164 ;  /* 0x000000a4a5157221 */ /* 0x000fe20000010000 */
[----:B------:R0:W-:Y:S01]  /*af40*/  @!P1 SYNCS.ARRIVE.TRANS64.RED.A1T0 RZ, [R155+URZ], RZ ;  /* 0x000000ff9bff99a7 */ /* 0x0001e2000810043f */
[----:B------:R-:W3:Y:S01]  /*af50*/  MUFU.EX2 R152, R152 ;  /* 0x0000009800987308 */ /* 0x000ee20000000800 */
[----:B-1----:R-:W-:Y:S01]  /*af60*/  FADD.FTZ R16, R20, R5 ;  /* 0x0000000514107221 */ /* 0x002fe20000010000 */
[----:B------:R-:W-:Y:S01]  /*af70*/  FADD.FTZ R164, R188, R21 ;  /* 0x00000015bca47221 */ /* 0x000fe20000010000 */
[----:B------:R-:W-:Y:S01]  /*af80*/  F2FP.F16.F32.PACK_AB R197, R20, R197 ;  /* 0x000000c514c5723e */ /* 0x000fe200000000ff */
[----:B------:R-:W-:Y:S01]  /*af90*/  IMAD.MOV.U32 R20, RZ, RZ, R4 ;  /* 0x000000ffff147224 */ /* 0x000fe200078e0004 */
[----:B------:R-:W-:-:S02]  /*afa0*/  F2FP.F16.F32.PACK_AB R192, R161, R192 ;  /* 0x000000c0a1c0723e */ /* 0x000fc400000000ff */
[----:B------:R-:W-:Y:S01]  /*afb0*/  F2FP.F16.F32.PACK_AB R194, R165, R194 ;  /* 0x000000c2a5c2723e */ /* 0x000fe200000000ff */
        /* <DEDUP_REMOVED lines=37> */
[----:B------:R-:W-:-:S06]  /*b210*/  F2FP.F16.F32.PACK_AB R191, R162, R191 ;  /* 0x000000bfa2bf723e */ /* 0x000fcc00000000ff */
[----:B------:R-:W1:Y:S01]  /*b220*/  MUFU.EX2 R186, R186 ;  /* 0x000000ba00ba7308 */ /* 0x000e620000000800 */
[----:B--2---:R-:W-:-:S07]  /*b230*/  FADD.FTZ R164, R185, R164 ;  /* 0x000000a4b9a47221 */ /* 0x004fce0000010000 */
[----:B------:R-:W2:Y:S01]  /*b240*/  MUFU.EX2 R187, R182 ;  /* 0x000000b600bb7308 */ /* 0x000ea20000000800 */
[C---:B---3--:R-:W-:Y:S01]  /*b250*/  FADD.FTZ R164, R179.reuse, R164 ;  /* 0x000000a4b3a47221 */ /* 0x048fe20000010000 */
[----:B------:R-:W-:-:S06]  /*b260*/  F2FP.F16.F32.PACK_AB R185, R179, R185 ;  /* 0x000000b9b3b9723e */ /* 0x000fcc00000000ff */
[----:B------:R-:W3:Y:S01]  /*b270*/  MUFU.EX2 R181, R181 ;  /* 0x000000b500b57308 */ /* 0x000ee20000000800 */
[----:B-1----:R-:W-:Y:S01]  /*b280*/  FADD.FTZ R16, R186, R21 ;  /* 0x00000015ba107221 */ /* 0x002fe20000010000 */
[----:B------:R-:W-:-:S06]  /*b290*/  IMAD.MOV.U32 R21, RZ, RZ, R3 ;  /* 0x000000ffff157224 */ /* 0x000fcc00078e0003 */
[----:B------:R-:W1:Y:S01]  /*b2a0*/  MUFU.EX2 R156, R156 ;  /* 0x0000009c009c7308 */ /* 0x000e620000000800 */
[----:B--2---:R-:W-:Y:S01]  /*b2b0*/  FADD.FTZ R164, R187, R164 ;  /* 0x000000a4bba47221 */ /* 0x004fe20000010000 */
[C---:B---3--:R-:W-:Y:S01]  /*b2c0*/  FADD.FTZ R16, R181.reuse, R16 ;  /* 0x00000010b5107221 */ /* 0x048fe20000010000 */
[----:B------:R-:W-:Y:S02]  /*b2d0*/  F2FP.F16.F32.PACK_AB R186, R181, R186 ;  /* 0x000000bab5ba723e */ /* 0x000fe400000000ff */
[C---:B-1----:R-:W-:Y:S01]  /*b2e0*/  FADD.FTZ R5, R156.reuse, R164 ;  /* 0x000000a49c057221 */ /* 0x042fe20000010000 */
[----:B------:R-:W-:Y:S01]  /*b2f0*/  F2FP.F16.F32.PACK_AB R187, R156, R187 ;  /* 0x000000bb9cbb723e */ /* 0x000fe200000000ff */
[----:B0-----:R-:W-:Y:S06]  /*b300*/  @P2 BRA `(.L_x_1230) ;  /* 0xffffffd8002c2947 */ /* 0x001fec000383ffff */
.L_x_1213:
        /* <DEDUP_REMOVED lines=131> */
.L_x_1231:
[----:B------:R-:W-:Y:S01]  /*bb40*/  ULEA UR7, UR36, UR37, 0x3 ;  /* 0x0000002524077291 */ /* 0x000fe2000f8e183f */
[----:B------:R-:W-:-:S05]  /*bb50*/  IMAD.U32 R0, RZ, RZ, UR38 ;  /* 0x00000026ff007e24 */ /* 0x000fca000f8e00ff */
[----:B------:R-:W-:-:S04]  /*bb60*/  SHF.L.U32 R0, R0, 0x1f, RZ ;  /* 0x0000001f00007819 */ /* 0x000fc800000006ff */
[----:B------:R0:W1:Y:S01]  /*bb70*/  SYNCS.PHASECHK.TRANS64.TRYWAIT P2, [UR7+0x30850], R0 ;  /* 0x03085000ff0075a7 */ /* 0x0000620008040147 */
[----:B------:R-:W-:Y:S05]  /*bb80*/  @!P0 BRA `(.L_x_1232) ;  /* 0x0000000000048947 */ /* 0x000fea0003800000 */
[----:B------:R-:W-:Y:S01]  /*bb90*/  BPT.TRAP 0x1 ;  /* 0x000000040000795c */ /* 0x000fe20000300000 */
.L_x_1232:
[----:B-1----:R-:W-:Y:S05]  /*bba0*/  @P2 BRA `(.L_x_1233) ;  /* 0x0000000000082947 */ /* 0x002fea0003800000 */
[----:B------:R-:W1:Y:S02]  /*bbb0*/  SYNCS.PHASECHK.TRANS64.TRYWAIT P0, [UR7+0x30850], R0 ;  /* 0x03085000ff0075a7 */ /* 0x000e640008000147 */
[----:B-1----:R-:W-:Y:S05]  /*bbc0*/  @!P0 BRA `(.L_x_1234) ;  /* 0x0000009400248947 */ /* 0x002fea0003800000 */
.L_x_1233:
[----:B------:R-:W-:Y:S01]  /*bbd0*/  UIADD3 UR37, UR37, 0x400, URZ ;  /* 0x0000040025257890 */ /* 0x000fe2000fffe03f */
[----:B------:R-:W-:Y:S01]  /*bbe0*/  WARPGROUP.ARRIVE ;  /* 0x00000000000079c5 */ /* 0x000fe20000000000 */
[----:B------:R-:W-:Y:S01]  /*bbf0*/  UMOV UR11, 0x40000040 ;  /* 0x40000040000b7882 */ /* 0x000fe20000000000 */
[----:B01----:R-:W0:Y:S01]  /*bc00*/  SHFL.BFLY PT, R0, R5, 0x2, 0x1f ;  /* 0x0c401f0005007f89 */ /* 0x003e2200000e0000 */
[----:B------:R-:W-:Y:S01]  /*bc10*/  USHF.R.U32.HI UR37, URZ, 0x4, UR37 ;  /* 0x000000043f257899 */ /* 0x000fe20008011625 */
[----:B------:R-:W-:Y:S01]  /*bc20*/  IMAD.MOV.U32 R6, RZ, RZ, RZ ;  /* 0x000000ffff067224 */ /* 0x000fe200078e00ff */
[----:B------:R-:W-:Y:S01]  /*bc30*/  R2UR UR8, R207 ;  /* 0x00000000cf0872ca */ /* 0x000fe200000e0000 */
[----:B------:R-:W1:Y:S01]  /*bc40*/  SHFL.BFLY PT, R7, R16, 0x2, 0x1f ;  /* 0x0c401f0010077f89 */ /* 0x000e6200000e0000 */
[----:B------:R-:W-:Y:S01]  /*bc50*/  ULOP3.LUT UR37, UR37, 0x3fff, URZ, 0xc0, !UPT ;  /* 0x00003fff25257892 */ /* 0x000fe2000f8ec03f */
[----:B------:R-:W-:Y:S02]  /*bc60*/  IMAD.U32 R12, RZ, RZ, UR7 ;  /* 0x00000007ff0c7e24 */ /* 0x000fe4000f8e00ff */
[----:B------:R-:W-:Y:S01]  /*bc70*/  IMAD.U32 R13, RZ, RZ, UR5 ;  /* 0x00000005ff0d7e24 */ /* 0x000fe2000f8e00ff */
[----:B------:R-:W-:-:S04]  /*bc80*/  ULOP3.LUT UR4, UR37, 0x2000000, URZ, 0xfc, !UPT ;  /* 0x0200000025047892 */ /* 0x000fc8000f8efc3f */
[----:B------:R-:W-:Y:S02]  /*bc90*/  ULEA UR4, UR36, UR4, 0xb ;  /* 0x0000000424047291 */ /* 0x000fe4000f8e583f */
[----:B------:R-:W-:Y:S02]  /*bca0*/  UIADD3 UR36, UR36, 0x1, URZ ;  /* 0x0000000124247890 */ /* 0x000fe4000fffe03f */
[----:B------:R-:W-:Y:S02]  /*bcb0*/  UIADD3 UR6, UR4, 0x80, URZ ;  /* 0x0000008004067890 */ /* 0x000fe4000fffe03f */
[----:B------:R-:W-:Y:S01]  /*bcc0*/  UIADD3 UR8, UR8, 0x1, URZ ;  /* 0x0000000108087890 */ /* 0x000fe2000fffe03f */
[----:B------:R-:W-:Y:S01]  /*bcd0*/  UMOV UR10, UR4 ;  /* 0x00000004000a7c82 */ /* 0x000fe20008000000 */
[----:B------:R-:W-:-:S07]  /*bce0*/  UISETP.NE.AND UP0, UPT, UR36, 0x2, UPT ;  /* 0x000000022400788c */ /* 0x000fce000bf05270 */
[----:B------:R-:W-:Y:S01]  /*bcf0*/  HGMMA.64x256x16.F32 R24, R196, gdesc[UR8].tnspB, R24, gsb0 ;  /* 0x43e00008c4187df0 */ /* 0x000fe20008000818 */
[----:B------:R-:W-:Y:S01]  /*bd00*/  UMOV UR10, UR6 ;  /* 0x00000006000a7c82 */ /* 0x000fe20008000000 */
[----:B------:R-:W-:Y:S01]  /*bd10*/  UMOV UR11, 0x40000040 ;  /* 0x40000040000b7882 */ /* 0x000fe20000000000 */
[----:B------:R-:W-:Y:S01]  /*bd20*/  UIADD3 UR6, UR4, 0x100, URZ ;  /* 0x0000010004067890 */ /* 0x000fe2000fffe03f */
[----:B0-----:R-:W-:Y:S01]  /*bd30*/  FADD.FTZ R2, R0, R5 ;  /* 0x0000000500027221 */ /* 0x001fe20000010000 */
[----:B------:R-:W-:Y:S01]  /*bd40*/  UIADD3 UR4, UR4, 0x180, URZ ;  /* 0x0000018004047890 */ /* 0x000fe2000fffe03f */
[----:B-1----:R-:W-:Y:S01]  /*bd50*/  FADD.FTZ R7, R7, R16 ;  /* 0x0000001007077221 */ /* 0x002fe20000010000 */
[----:B------:R-:W-:Y:S01]  /*bd60*/  IMAD.MOV.U32 R5, RZ, RZ, RZ ;  /* 0x000000ffff057224 */ /* 0x000fe200078e00ff */
[----:B------:R-:W-:Y:S01]  /*bd70*/  USEL UR36, UR36, URZ, UP0 ;  /* 0x0000003f24247287 */ /* 0x000fe20008000000 */
[----:B------:R-:W0:Y:S01]  /*bd80*/  SHFL.BFLY PT, R9, R2, 0x1, 0x1f ;  /* 0x0c201f0002097f89 */ /* 0x000e2200000e0000 */
[----:B------:R-:W-:-:S03]  /*bd90*/  IMAD.U32 R207, RZ, RZ, UR8 ;  /* 0x00000008ffcf7e24 */ /* 0x000fc6000f8e00ff */
[----:B------:R-:W1:Y:S01]  /*bda0*/  SHFL.BFLY PT, R0, R7, 0x1, 0x1f ;  /* 0x0c201f0007007f89 */ /* 0x000e6200000e0000 */
[----:B0-----:R-:W-:Y:S01]  /*bdb0*/  FADD.FTZ R11, R2, R9 ;  /* 0x00000009020b7221 */ /* 0x001fe20000010000 */
[----:B------:R-:W-:Y:S02]  /*bdc0*/  IMAD.MOV.U32 R2, RZ, RZ, -0x800000 ;  /* 0xff800000ff027424 */ /* 0x000fe400078e00ff */
[----:B-1----:R-:W-:Y:S02]  /*bdd0*/  FADD.FTZ R10, R7, R0 ;  /* 0x00000000070a7221 */ /* 0x002fe40000010000 */
[----:B------:R-:W-:Y:S01]  /*bde0*/  FSETP.NE.FTZ.AND P2, PT, R11, RZ, PT ;  /* 0x000000ff0b00720b */ /* 0x000fe20003f55000 */
[----:B------:R-:W-:Y:S02]  /*bdf0*/  IMAD.U32 R7, RZ, RZ, UR5 ;  /* 0x00000005ff077e24 */ /* 0x000fe4000f8e00ff */
[----:B------:R-:W-:Y:S01]  /*be00*/  IMAD.MOV.U32 R0, RZ, RZ, -0x800000 ;  /* 0xff800000ff007424 */ /* 0x000fe200078e00ff */
[----:B------:R-:W-:-:S09]  /*be10*/  FSETP.NE.FTZ.AND P0, PT, R10, RZ, PT ;  /* 0x000000ff0a00720b */ /* 0x000fd20003f15000 */
[----:B------:R-:W0:Y:S01]  /*be20*/  @P2 MUFU.LG2 R9, R11 ;  /* 0x0000000b00092308 */ /* 0x000e220000000c00 */
[----:B------:R-:W-:-:S03]  /*be30*/  @P2 FMUL.FTZ R13, R13, 0.69314718246459960938 ;  /* 0x3f3172180d0d2820 */ /* 0x000fc60000410000 */
[----:B------:R-:W-:-:S04]  /*be40*/  @P0 FMUL.FTZ R7, R7, 0.69314718246459960938 ;  /* 0x3f31721807070820 */ /* 0x000fc80000410000 */
[----:B------:R-:W-:Y:S08]  /*be50*/  @P0 MUFU.RCP R6, R10 ;  /* 0x0000000a00060308 */ /* 0x000ff00000001000 */
[----:B------:R0:W1:Y:S08]  /*be60*/  @P0 MUFU.LG2 R8, R10 ;  /* 0x0000000a00080308 */ /* 0x0000700000000c00 */
[----:B------:R-:W2:Y:S01]  /*be70*/  @P2 MUFU.RCP R5, R11 ;  /* 0x0000000b00052308 */ /* 0x000ea20000001000 */
[----:B0-----:R-:W-:Y:S01]  /*be80*/  @P2 FMUL.FTZ R10, R9, 0.69314718246459960938 ;  /* 0x3f317218090a2820 */ /* 0x001fe20000410000 */
[----:B------:R-:W-:-:S03]  /*be90*/  @!P1 VIADD R9, R12, 0x30860 ;  /* 0x000308600c099836 */ /* 0x000fc60000000000 */
[----:B------:R-:W-:Y:S02]  /*bea0*/  @P2 FFMA.FTZ R2, R13, R3, R10 ;  /* 0x000000030d022223 */ /* 0x000fe4000001000a */
[----:B------:R-:W-:Y:S01]  /*beb0*/  @!P1 PRMT R9, RZ, 0x654, R9 ;  /* 0x00000654ff099816 */ /* 0x000fe20000000009 */
[----:B-1----:R-:W-:-:S04]  /*bec0*/  @P0 FMUL.FTZ R8, R8, 0.69314718246459960938 ;  /* 0x3f31721808080820 */ /* 0x002fc80000410000 */
[----:B------:R-:W-:Y:S01]  /*bed0*/  @P0 FFMA.FTZ R0, R7, R4, R8 ;  /* 0x0000000407000223 */ /* 0x000fe20000010008 */
[----:B------:R-:W-:Y:S01]  /*bee0*/  PLOP3.LUT P0, PT, PT, PT, PT, 0x8, 0x0 ;  /* 0x000000000000781c */ /* 0x000fe20003f0e170 */
[----:B------:R-:W-:Y:S02]  /*bef0*/  WARPGROUP.DEPBAR.LE gsb0, 0x0 ;  /* 0x00008000000079c5 */ /* 0x000fe40000010000 */
[----:B------:R-:W-:-:S06]  /*bf00*/  WARPGROUP.ARRIVE ;  /* 0x00000000000079c5 */ /* 0x000fcc0000000000 */
[----:B------:R-:W-:Y:S01]  /*bf10*/  HGMMA.64x256x16.F32 R24, R192, gdesc[UR8].tnspB, R24, gsb0 ;  /* 0x43e00008c0187df0 */ /* 0x000fe20008000818 */
[----:B------:R-:W-:Y:S01]  /*bf20*/  UMOV UR10, UR6 ;  /* 0x00000006000a7c82 */ /* 0x000fe20008000000 */
[----:B------:R-:W-:Y:S01]  /*bf30*/  UMOV UR11, 0x40000040 ;  /* 0x40000040000b7882 */ /* 0x000fe20000000000 */
[----:B------:R-:W-:Y:S02]  /*bf40*/  WARPGROUP.DEPBAR.LE gsb0, 0x0 ;  /* 0x00008000000079c5 */ /* 0x000fe40000010000 */
[----:B------:R-:W-:-:S15]  /*bf50*/  WARPGROUP.ARRIVE ;  /* 0x00000000000079c5 */ /* 0x000fde0000000000 */
[----:B------:R-:W-:-:S08]  /*bf60*/  NOP ;  /* 0x0000000000007918 */ /* 0x000fd00000000000 */
[----:B------:R-:W-:Y:S01]  /*bf70*/  HGMMA.64x256x16.F32 R24, R188, gdesc[UR8].tnspB, R24, gsb0 ;  /* 0x43e00008bc187df0 */ /* 0x000fe20008000818 */
[----:B------:R-:W-:Y:S01]  /*bf80*/  UMOV UR10, UR4 ;  /* 0x00000004000a7c82 */ /* 0x000fe20008000000 */
[----:B------:R-:W-:Y:S01]  /*bf90*/  UMOV UR11, 0x40000040 ;  /* 0x40000040000b7882 */ /* 0x000fe20000000000 */
[----:B------:R-:W-:-:S04]  /*bfa0*/  USEL UR4, URZ, 0x1, UP0 ;  /* 0x000000013f047887 */ /* 0x000fc80008000000 */
[----:B------:R-:W-:Y:S01]  /*bfb0*/  ULOP3.LUT UR38, UR38, UR4, URZ, 0x3c, !UPT ;  /* 0x0000000426267292 */ /* 0x000fe2000f8e3c3f */
[----:B------:R-:W-:Y:S02]  /*bfc0*/  WARPGROUP.DEPBAR.LE gsb0, 0x0 ;  /* 0x00008000000079c5 */ /* 0x000fe40000010000 */
[----:B------:R-:W-:-:S15]  /*bfd0*/  WARPGROUP.ARRIVE ;  /* 0x00000000000079c5 */ /* 0x000fde0000000000 */
[----:B------:R-:W-:-:S03]  /*bfe0*/  NOP ;  /* 0x0000000000007918 */ /* 0x000fc60000000000 */
[----:B------:R-:W-:Y:S03]  /*bff0*/  HGMMA.64x256x16.F32 R24, R184, gdesc[UR8].tnspB, R24, gsb0 ;  /* 0x43e00008b8187df0 */ /* 0x000fe60008000818 */
[----:B------:R-:W-:Y:S02]  /*c000*/  WARPGROUP.DEPBAR.LE gsb0, 0x0 ;  /* 0x00008000000079c5 */ /* 0x000fe40000010000 */
        /* <DEDUP_REMOVED lines=21> */
[-C--:B--2---:R-:W-:Y:S01]  /*c160*/  FMUL.FTZ R44, R27, R5.reuse ;  /* 0x000000051b2c7220 */ /* 0x084fe20000410000 */
        /* <DEDUP_REMOVED lines=107> */
.L_x_1164:
[----:B------:R-:W0:Y:S01]  /*c820*/  S2R R5, SR_CgaCtaId ;  /* 0x0000000000057919 */ /* 0x000e220000008800 */
[----:B------:R-:W-:Y:S01]  /*c830*/  MOV R198, 0x400 ;  /* 0x0000040000c67802 */ /* 0x000fe20000000f00 */
[----:B------:R-:W-:Y:S01]  /*c840*/  BSSY B0, `(.L_x_1235) ;  /* 0x00002a2000007945 */ /* 0x000fe20003800000 */
[----:B------:R-:W-:Y:S02]  /*c850*/  BAR.SYNC.DEFER_BLOCKING 0x5, 0x180 ;  /* 0x0146000000007b1d */ /* 0x000fe40000010000 */
[----:B0-----:R-:W-:-:S05]  /*c860*/  LEA R198, R5, R198, 0x18 ;  /* 0x000000c605c67211 */ /* 0x001fca00078ec0ff */
[----:B------:R-:W0:Y:S02]  /*c870*/  LDS R4, [R198+0x308d0] ;  /* 0x0308d000c6047984 */ /* 0x000e240000000800 */
[----:B0-----:R-:W-:Y:S01]  /*c880*/  R2UR UR4, R4 ;  /* 0x00000000040472ca */ /* 0x001fe200000e0000 */
[----:B------:R-:W-:Y:S06]  /*c890*/  BAR.ARV 0x4, 0x180 ;  /* 0x0106000000007b1d */ /* 0x000fec0000002000 */
[----:B------:R-:W-:Y:S08]  /*c8a0*/  @P0 BRA `(.L_x_1236) ;  /* 0x0000001c006c0947 */ /* 0x000ff00003800000 */
[----:B------:R-:W0:Y:S01]  /*c8b0*/  S2R R5, SR_SWINHI ;  /* 0x0000000000057919 */ /* 0x000e220000002f00 */
[----:B------:R-:W1:Y:S01]  /*c8c0*/  LDC R199, c[0x0][0xbe8] ;  /* 0x0002fa00ffc77b82 */ /* 0x000e620000000800 */
[----:B------:R-:W-:Y:S01]  /*c8d0*/  F2FP.F16.F32.PACK_AB R24, R25, R24 ;  /* 0x000000181918723e */ /* 0x000fe200000000ff */
[----:B------:R-:W-:Y:S01]  /*c8e0*/  ULDC.64 UR8, c[0x0][0xb90] ;  /* 0x0002e40000087ab9 */ /* 0x000fe20000000a00 */
[----:B------:R-:W-:Y:S01]  /*c8f0*/  R2UR UR11, R203 ;  /* 0x00000000cb0b72ca */ /* 0x000fe200000e0000 */
[----:B------:R-:W-:Y:S01]  /*c900*/  ULDC.64 UR14, c[0x0][0x208] ;  /* 0x00008200000e7ab9 */ /* 0x000fe20000000a00 */
[----:B------:R-:W-:Y:S02]  /*c910*/  F2FP.F16.F32.PACK_AB R25, R44, R26 ;  /* 0x0000001a2c19723e */ /* 0x000fe400000000ff */
[----:B------:R-:W-:Y:S02]  /*c920*/  F2FP.F16.F32.PACK_AB R26, R29, R28 ;  /* 0x0000001c1d1a723e */ /* 0x000fe400000000ff */
[----:B------:R-:W-:-:S02]  /*c930*/  F2FP.F16.F32.PACK_AB R27, R16, R27 ;  /* 0x0000001b101b723e */ /* 0x000fc400000000ff */
[----:B------:R-:W-:Y:S02]  /*c940*/  R2UR UR13, R204 ;  /* 0x00000000cc0d72ca */ /* 0x000fe400000e0000 */
[----:B------:R-:W-:Y:S02]  /*c950*/  F2FP.F16.F32.PACK_AB R32, R33, R32 ;  /* 0x000000202120723e */ /* 0x000fe400000000ff */
[----:B------:R-:W-:Y:S01]  /*c960*/  F2FP.F16.F32.PACK_AB R33, R35, R34 ;  /* 0x000000222321723e */ /* 0x000fe200000000ff */
[----:B------:R-:W-:Y:S01]  /*c970*/  USHF.R.S32.HI UR10, URZ, 0x1f, UR11 ;  /* 0x0000001f3f0a7899 */ /* 0x000fe2000801140b */
[----:B------:R-:W-:Y:S01]  /*c980*/  F2FP.F16.F32.PACK_AB R34, R37, R36 ;  /* 0x000000242522723e */ /* 0x000fe200000000ff */
[----:B------:R-:W-:Y:S01]  /*c990*/  VIADD R37, R19, UR60 ;  /* 0x0000003c13257c36 */ /* 0x000fe20008000000 */
[----:B------:R-:W-:Y:S01]  /*c9a0*/  F2FP.F16.F32.PACK_AB R40, R41, R40 ;  /* 0x000000282928723e */ /* 0x000fe200000000ff */
[----:B------:R-:W-:Y:S01]  /*c9b0*/  UIMAD UR5, UR10, UR8, URZ ;  /* 0x000000080a0572a4 */ /* 0x000fe2000f8e023f */
[----:B------:R-:W-:Y:S01]  /*c9c0*/  F2FP.F16.F32.PACK_AB R35, R39, R38 ;  /* 0x000000262723723e */ /* 0x000fe200000000ff */
[----:B------:R-:W-:Y:S01]  /*c9d0*/  UIMAD.WIDE.U32 UR6, UR11, UR8, URZ ;  /* 0x000000080b0672a5 */ /* 0x000fe2000f8e003f */
[----:B------:R-:W-:Y:S01]  /*c9e0*/  F2FP.F16.F32.PACK_AB R41, R43, R42 ;  /* 0x0000002a2b29723e */ /* 0x000fe200000000ff */
[----:B------:R-:W-:Y:S01]  /*c9f0*/  UIMAD UR5, UR11, UR9, UR5 ;  /* 0x000000090b0572a4 */ /* 0x000fe2000f8e0205 */
[----:B------:R-:W-:Y:S01]  /*ca00*/  F2FP.F16.F32.PACK_AB R42, R45, R177 ;  /* 0x000000b12d2a723e */ /* 0x000fe200000000ff */
[----:B------:R-:W-:Y:S01]  /*ca10*/  USHF.R.S32.HI UR12, URZ, 0x1f, UR13 ;  /* 0x0000001f3f0c7899 */ /* 0x000fe2000801140d */
[----:B------:R-:W-:Y:S01]  /*ca20*/  F2FP.F16.F32.PACK_AB R43, R47, R46 ;  /* 0x0000002e2f2b723e */ /* 0x000fe200000000ff */
[----:B------:R-:W-:Y:S01]  /*ca30*/  IMAD.MOV.U32 R36, RZ, RZ, R37 ;  /* 0x000000ffff247224 */ /* 0x000fe200078e0025 */
[----:B------:R-:W-:Y:S01]  /*ca40*/  ULDC.64 UR8, c[0x0][0xb98] ;  /* 0x0002e60000087ab9 */ /* 0x000fe20000000a00 */
[----:B------:R-:W-:Y:S01]  /*ca50*/  UIADD3 UR7, UR7, UR5, URZ ;  /* 0x0000000507077290 */ /* 0x000fe2000fffe03f */
[----:B------:R-:W-:-:S02]  /*ca60*/  MOV R168, R198 ;  /* 0x000000c600a87202 */ /* 0x000fc40000000f00 */
[----:B0-----:R-:W-:Y:S01]  /*ca70*/  MOV R169, R5 ;  /* 0x0000000500a97202 */ /* 0x001fe20000000f00 */
[----:B------:R-:W-:Y:S01]  /*ca80*/  IMAD R5, R206, 0x40, R18 ;  /* 0x00000040ce057824 */ /* 0x000fe200078e0212 */
[----:B------:R-:W-:Y:S02]  /*ca90*/  UIMAD UR5, UR12, UR8, URZ ;  /* 0x000000080c0572a4 */ /* 0x000fe4000f8e023f */
[----:B------:R-:W-:Y:S01]  /*caa0*/  UIMAD.WIDE.U32 UR6, UR13, UR8, UR6 ;  /* 0x000000080d0672a5 */ /* 0x000fe2000f8e0006 */
[----:B------:R-:W-:Y:S01]  /*cab0*/  IMAD.WIDE R12, R211, 0x2, R168 ;  /* 0x00000002d30c7825 */ /* 0x000fe200078e02a8 */
[----:B------:R-:W-:-:S03]  /*cac0*/  UIMAD UR5, UR13, UR9, UR5 ;  /* 0x000000090d0572a4 */ /* 0x000fc6000f8e0205 */
[----:B------:R-:W-:Y:S01]  /*cad0*/  IMAD.WIDE R168, R5, 0x2, R168 ;  /* 0x0000000205a87825 */ /* 0x000fe200078e02a8 */
[C---:B------:R-:W-:Y:S01]  /*cae0*/  IADD3 R7, P3, R12.reuse, 0xc060, RZ ;  /* 0x0000c0600c077810 */ /* 0x040fe20007f7e0ff */
[----:B------:R-:W-:Y:S01]  /*caf0*/  ULDC.64 UR8, c[0x0][0xae8] ;  /* 0x0002ba0000087ab9 */ /* 0x000fe20000000a00 */
[C---:B------:R-:W-:Y:S02]  /*cb00*/  LOP3.LUT R139, R12.reuse, 0x380, RZ, 0xc0, !PT ;  /* 0x000003800c8b7812 */ /* 0x040fe400078ec0ff */
[----:B------:R-:W-:Y:S01]  /*cb10*/  LOP3.LUT R4, R7, 0x380, RZ, 0xc0, !PT ;  /* 0x0000038007047812 */ /* 0x000fe200078ec0ff */
[----:B------:R-:W-:Y:S01]  /*cb20*/  IMAD.X R5, RZ, RZ, R13, P3 ;  /* 0x000000ffff057224 */ /* 0x000fe200018e060d */
[----:B------:R-:W-:Y:S02]  /*cb30*/  IADD3 R115, P4, R12, 0xc040, RZ ;  /* 0x0000c0400c737810 */ /* 0x000fe40007f9e0ff */
[----:B------:R-:W-:Y:S02]  /*cb40*/  SHF.R.U64 R4, R4, 0x3, RZ ;  /* 0x0000000304047819 */ /* 0x000fe400000012ff */
        /* <DEDUP_REMOVED lines=11> */
[--C-:B------:R-:W-:Y:S01]  /*cc00*/  IMAD.X R153, RZ, RZ, R13.reuse, P2 ;  /* 0x000000ffff997224 */ /* 0x100fe200010e060d */
[----:B------:R-:W-:Y:S01]  /*cc10*/  LOP3.LUT R4, R4, R7, RZ, 0x3c, !PT ;  /* 0x0000000704047212 */ /* 0x000fe200078e3cff */
        /* <DEDUP_REMOVED lines=14> */
[----:B------:R-:W-:Y:S01]  /*cd00*/  LOP3.LUT R138, R139, R12, RZ, 0x3c, !PT ;  /* 0x0000000c8b8a7212 */ /* 0x000fe200078e3cff */
[--C-:B------:R-:W-:Y:S01]  /*cd10*/  IMAD.X R9, RZ, RZ, R13.reuse, P2 ;  /* 0x000000ffff097224 */ /* 0x100fe200010e060d */
[----:B------:R-:W-:Y:S01]  /*cd20*/  LOP3.LUT R12, R107, 0x380, RZ, 0xc0, !PT ;  /* 0x000003806b0c7812 */ /* 0x000fe200078ec0ff */
[--C-:B------:R-:W-:Y:S01]  /*cd30*/  IMAD.X R167, RZ, RZ, R13.reuse, P3 ;  /* 0x000000ffffa77224 */ /* 0x100fe200018e060d */
[----:B------:R-:W-:Y:S01]  /*cd40*/  LOP3.LUT R10, R111, 0x380, RZ, 0xc0, !PT ;  /* 0x000003806f0a7812 */ /* 0x000fe200078ec0ff */
[----:B------:R-:W-:Y:S01]  /*cd50*/  IMAD.MOV.U32 R139, RZ, RZ, R13 ;  /* 0x000000ffff8b7224 */ /* 0x000fe200078e000d */
[----:B------:R-:W-:-:S02]  /*cd60*/  SHF.R.U64 R12, R12, 0x3, RZ ;  /* 0x000000030c0c7819 */ /* 0x000fc400000012ff */
[----:B------:R-:W-:Y:S02]  /*cd70*/  LOP3.LUT R13, R98, 0x380, RZ, 0xc0, !PT ;  /* 0x00000380620d7812 */ /* 0x000fe400078ec0ff */
[----:B------:R-:W-:Y:S02]  /*cd80*/  LOP3.LUT R146, R12, R107, RZ, 0x3c, !PT ;  /* 0x0000006b0c927212 */ /* 0x000fe400078e3cff */
[----:B------:R-:W-:Y:S02]  /*cd90*/  IADD3 R107, P2, R168, 0x7000, RZ ;  /* 0x00007000a86b7810 */ /* 0x000fe40007f5e0ff */
[----:B------:R-:W-:Y:S02]  /*cda0*/  SHF.R.U64 R13, R13, 0x3, RZ ;  /* 0x000000030d0d7819 */ /* 0x000fe400000012ff */
[----:B------:R-:W-:Y:S02]  /*cdb0*/  LOP3.LUT R106, R107, 0x380, RZ, 0xc0, !PT ;  /* 0x000003806b6a7812 */ /* 0x000fe400078ec0ff */
[----:B------:R-:W-:-:S02]  /*cdc0*/  LOP3.LUT R142, R13, R98, RZ, 0x3c, !PT ;  /* 0x000000620d8e7212 */ /* 0x000fc400078e3cff */
[----:B------:R-:W-:Y:S02]  /*cdd0*/  LOP3.LUT R13, R30, 0x380, RZ, 0xc0, !PT ;  /* 0x000003801e0d7812 */ /* 0x000fe400078ec0ff */
[----:B------:R-:W-:Y:S02]  /*cde0*/  SHF.R.U64 R106, R106, 0x3, RZ ;  /* 0x000000036a6a7819 */ /* 0x000fe400000012ff */
[----:B------:R-:W-:Y:S02]  /*cdf0*/  LOP3.LUT R12, R15, 0x380, RZ, 0xc0, !PT ;  /* 0x000003800f0c7812 */ /* 0x000fe400078ec0ff */
[----:B------:R-:W-:Y:S02]  /*ce00*/  SHF.R.U64 R13, R13, 0x3, RZ ;  /* 0x000000030d0d7819 */ /* 0x000fe400000012ff */
[----:B------:R-:W-:Y:S01]  /*ce10*/  LOP3.LUT R106, R106, R107, RZ, 0x3c, !PT ;  /* 0x0000006b6a6a7212 */ /* 0x000fe200078e3cff */
[----:B------:R-:W-:Y:S01]  /*ce20*/  IMAD.X R107, RZ, RZ, R169, P2 ;  /* 0x000000ffff6b7224 */ /* 0x000fe200010e06a9 */
[----:B------:R-:W-:-:S02]  /*ce30*/  IADD3 R135, P2, R168, 0xe000, RZ ;  /* 0x0000e000a8877810 */ /* 0x000fc40007f5e0ff */
[----:B------:R-:W-:Y:S02]  /*ce40*/  SHF.R.U64 R12, R12, 0x3, RZ ;  /* 0x000000030c0c7819 */ /* 0x000fe400000012ff */
[----:B------:R-:W-:Y:S02]  /*ce50*/  LOP3.LUT R156, R13, R30, RZ, 0x3c, !PT ;  /* 0x0000001e0d9c7212 */ /* 0x000fe400078e3cff */
[----:B------:R-:W-:Y:S02]  /*ce60*/  LOP3.LUT R13, R20, 0x380, RZ, 0xc0, !PT ;  /* 0x00000380140d7812 */ /* 0x000fe400078ec0ff */
[----:B------:R-:W-:Y:S02]  /*ce70*/  LOP3.LUT R134, R135, 0x380, RZ, 0xc0, !PT ;  /* 0x0000038087867812 */ /* 0x000fe400078ec0ff */
[----:B------:R-:W-:Y:S02]  /*ce80*/  LOP3.LUT R150, R12, R15, RZ, 0x3c, !PT ;  /* 0x0000000f0c967212 */ /* 0x000fe400078e3cff */
[----:B------:R-:W-:-:S02]  /*ce90*/  LOP3.LUT R12, R21, 0x380, RZ, 0xc0, !PT ;  /* 0x00000380150c7812 */ /* 0x000fc400078ec0ff */
[----:B------:R-:W-:Y:S02]  /*cea0*/  SHF.R.U64 R13, R13, 0x3, RZ ;  /* 0x000000030d0d7819 */ /* 0x000fe400000012ff */
[----:B------:R-:W-:Y:S02]  /*ceb0*/  SHF.R.U64 R134, R134, 0x3, RZ ;  /* 0x0000000386867819 */ /* 0x000fe400000012ff */
[----:B------:R-:W-:Y:S02]  /*cec0*/  SHF.R.U64 R12, R12, 0x3, RZ ;  /* 0x000000030c0c7819 */ /* 0x000fe400000012ff */
[----:B------:R-:W-:Y:S02]  /*ced0*/  LOP3.LUT R164, R13, R20, RZ, 0x3c, !PT ;  /* 0x000000140da47212 */ /* 0x000fe400078e3cff */
[----:B------:R-:W-:Y:S02]  /*cee0*/  IADD3 R13, P3, R168, 0x1000, RZ ;  /* 0x00001000a80d7810 */ /* 0x000fe40007f7e0ff */
[----:B------:R-:W-:Y:S01]  /*cef0*/  LOP3.LUT R134, R134, R135, RZ, 0x3c, !PT ;  /* 0x0000008786867212 */ /* 0x000fe200078e3cff */
[----:B------:R-:W-:Y:S01]  /*cf00*/  IMAD.X R135, RZ, RZ, R169, P2 ;  /* 0x000000ffff877224 */ /* 0x000fe200010e06a9 */
[----:B-1----:R-:W-:-:S02]  /*cf10*/  ISETP.NE.AND P2, PT, R199, 0x1, PT ;  /* 0x00000001c700780c */ /* 0x002fc40003f45270 */
[----:B------:R-:W-:Y:S02]  /*cf20*/  LOP3.LUT R160, R12, R21, RZ, 0x3c, !PT ;  /* 0x000000150ca07212 */ /* 0x000fe400078e3cff */
[----:B------:R-:W-:Y:S02]  /*cf30*/  LOP3.LUT R12, R13, 0x380, RZ, 0xc0, !PT ;  /* 0x000003800d0c7812 */ /* 0x000fe400078ec0ff */
[----:B------:R-:W-:Y:S02]  /*cf40*/  SHF.R.U64 R10, R10, 0x3, RZ ;  /* 0x000000030a0a7819 */ /* 0x000fe400000012ff */
[----:B------:R-:W-:Y:S02]  /*cf50*/  SHF.R.U64 R12, R12, 0x3, RZ ;  /* 0x000000030c0c7819 */ /* 0x000fe400000012ff */
[----:B------:R-:W-:Y:S01]  /*cf60*/  MOV R203, R138 ;  /* 0x0000008a00cb7202 */ /* 0x000fe20000000f00 */
[----:B------:R-:W-:Y:S01]  /*cf70*/  BAR.SYNC.DEFER_BLOCKING 0x1, 0x100 ;  /* 0x0044000000007b1d */ /* 0x000fe20000010000 */
[----:B------:R-:W-:Y:S01]  /*cf80*/  LOP3.LUT R12, R12, R13, RZ, 0x3c, !PT ;  /* 0x0000000d0c0c7212 */ /* 0x000fe200078e3cff */
[----:B------:R-:W-:Y:S01]  /*cf90*/  IMAD.X R13, RZ, RZ, R169, P3 ;  /* 0x000000ffff0d7224 */ /* 0x000fe200018e06a9 */
[----:B------:R-:W-:-:S02]  /*cfa0*/  LOP3.LUT R10, R10, R111, RZ, 0x3c, !PT ;  /* 0x0000006f0a0a7212 */ /* 0x000fc400078e3cff */
[----:B------:R-:W-:Y:S02]  /*cfb0*/  IADD3 R111, P3, R168, 0x8000, RZ ;  /* 0x00008000a86f7810 */ /* 0x000fe40007f7e0ff */
[----:B------:R-:W-:Y:S02]  /*cfc0*/  LOP3.LUT R98, R99, 0x380, RZ, 0xc0, !PT ;  /* 0x0000038063627812 */ /* 0x000fe400078ec0ff */
[----:B------:R-:W-:Y:S02]  /*cfd0*/  LOP3.LUT R110, R111, 0x380, RZ, 0xc0, !PT ;  /* 0x000003806f6e7812 */ /* 0x000fe400078ec0ff */
[----:B------:R-:W-:Y:S02]  /*cfe0*/  LOP3.LUT R30, R31, 0x380, RZ, 0xc0, !PT ;  /* 0x000003801f1e7812 */ /* 0x000fe400078ec0ff */
[----:B------:R-:W-:Y:S02]  /*cff0*/  SHF.R.U64 R110, R110, 0x3, RZ ;  /* 0x000000036e6e7819 */ /* 0x000fe400000012ff */
[----:B------:R-:W-:-:S02]  /*d000*/  SHF.R.U64 R98, R98, 0x3, RZ ;  /* 0x0000000362627819 */ /* 0x000fc400000012ff */
[----:B------:R-:W-:Y:S02]  /*d010*/  SHF.R.U64 R30, R30, 0x3, RZ ;  /* 0x000000031e1e7819 */ /* 0x000fe400000012ff */
[----:B------:R-:W-:Y:S01]  /*d020*/  LOP3.LUT R110, R110, R111, RZ, 0x3c, !PT ;  /* 0x0000006f6e6e7212 */ /* 0x000fe200078e3cff */
[----:B------:R-:W-:Y:S01]  /*d030*/  IMAD.X R111, RZ, RZ, R169, P3 ;  /* 0x000000ffff6f7224 */ /* 0x000fe200018e06a9 */
[----:B------:R-:W-:Y:S02]  /*d040*/  LOP3.LUT R154, R98, R99, RZ, 0x3c, !PT ;  /* 0x00000063629a7212 */ /* 0x000fe400078e3cff */
[C---:B------:R-:W-:Y:S01]  /*d050*/  IADD3 R99, P0, R168.reuse, 0x5000, RZ ;  /* 0x00005000a8637810 */ /* 0x040fe20007f1e0ff */
[----:B------:R0:W-:Y:S01]  /*d060*/  STSM.16.M88.4 [R203], R24 ;  /* 0x00000018cb007844 */ /* 0x0001e20000000200 */
[----:B------:R-:W-:Y:S02]  /*d070*/  IADD3 R205, P3, R168, 0xf000, RZ ;  /* 0x0000f000a8cd7810 */ /* 0x000fe40007f7e0ff */
[----:B------:R-:W-:-:S02]  /*d080*/  LOP3.LUT R6, R115, 0x380, RZ, 0xc0, !PT ;  /* 0x0000038073067812 */ /* 0x000fc400078ec0ff */
[----:B------:R-:W-:Y:S01]  /*d090*/  LOP3.LUT R158, R30, R31, RZ, 0x3c, !PT ;  /* 0x0000001f1e9e7212 */ /* 0x000fe200078e3cff */
[----:B------:R-:W-:Y:S01]  /*d0a0*/  IMAD.X R139, RZ, RZ, R169, P3 ;  /* 0x000000ffff8b7224 */ /* 0x000fe200018e06a9 */
[----:B------:R-:W-:Y:S02]  /*d0b0*/  LOP3.LUT R31, R8, 0x380, RZ, 0xc0, !PT ;  /* 0x00000380081f7812 */ /* 0x000fe400078ec0ff */
[----:B------:R-:W-:Y:S02]  /*d0c0*/  LOP3.LUT R21, R14, 0x380, RZ, 0xc0, !PT ;  /* 0x000003800e157812 */ /* 0x000fe400078ec0ff */
[----:B------:R-:W-:Y:S02]  /*d0d0*/  LOP3.LUT R15, R22, 0x380, RZ, 0xc0, !PT ;  /* 0x00000380160f7812 */ /* 0x000fe400078ec0ff */
[----:B------:R-:W-:Y:S02]  /*d0e0*/  LOP3.LUT R98, R99, 0x380, RZ, 0xc0, !PT ;  /* 0x0000038063627812 */ /* 0x000fe400078ec0ff */
[----:B------:R-:W-:Y:S01]  /*d0f0*/  LOP3.LUT R16, R205, 0x380, RZ, 0xc0, !PT ;  /* 0x00000380cd107812 */ /* 0x000fe200078ec0ff */
[----:B0-----:R-:W0:Y:S01]  /*d100*/  @P2 LDC R24, c[0x0][0xbec] ;  /* 0x0002fb00ff182b82 */ /* 0x001e220000000800 */
[----:B------:R-:W-:-:S02]  /*d110*/  SHF.R.U64 R6, R6, 0x3, RZ ;  /* 0x0000000306067819 */ /* 0x000fc400000012ff */
[----:B------:R-:W-:Y:S02]  /*d120*/  SHF.R.U64 R31, R31, 0x3, RZ ;  /* 0x000000031f1f7819 */ /* 0x000fe400000012ff */
[----:B------:R-:W-:Y:S02]  /*d130*/  SHF.R.U64 R21, R21, 0x3, RZ ;  /* 0x0000000315157819 */ /* 0x000fe400000012ff */
[----:B------:R-:W-:Y:S01]  /*d140*/  SHF.R.U64 R15, R15, 0x3, RZ ;  /* 0x000000030f0f7819 */ /* 0x000fe200000012ff */
[----:B------:R-:W1:Y:S01]  /*d150*/  @P2 LDC R27, c[0x0][0xbf0] ;  /* 0x0002fc00ff1b2b82 */ /* 0x000e620000000800 */
[----:B------:R-:W-:Y:S02]  /*d160*/  SHF.R.U64 R98, R98, 0x3, RZ ;  /* 0x0000000362627819 */ /* 0x000fe400000012ff */
[----:B------:R-:W-:Y:S02]  /*d170*/  SHF.R.U64 R16, R16, 0x3, RZ ;  /* 0x0000000310107819 */ /* 0x000fe400000012ff */
[----:B------:R-:W-:-:S02]  /*d180*/  LOP3.LUT R6, R6, R115, RZ, 0x3c, !PT ;  /* 0x0000007306067212 */ /* 0x000fc400078e3cff */
[----:B------:R-:W-:Y:S02]  /*d190*/  LOP3.LUT R8, R31, R8, RZ, 0x3c, !PT ;  /* 0x000000081f087212 */ /* 0x000fe400078e3cff */
[----:B------:R-:W-:Y:S02]  /*d1a0*/  LOP3.LUT R166, R21, R14, RZ, 0x3c, !PT ;  /* 0x0000000e15a67212 */ /* 0x000fe400078e3cff */
[----:B------:R-:W-:Y:S02]  /*d1b0*/  LOP3.LUT R102, R103, 0x380, RZ, 0xc0, !PT ;  /* 0x0000038067667812 */ /* 0x000fe400078ec0ff */
[----:B------:R-:W-:Y:S02]  /*d1c0*/  LOP3.LUT R162, R15, R22, RZ, 0x3c, !PT ;  /* 0x000000160fa27212 */ /* 0x000fe400078e3cff */
[----:B------:R-:W-:Y:S01]  /*d1d0*/  LOP3.LUT R98, R98, R99, RZ, 0x3c, !PT ;  /* 0x0000006362627212 */ /* 0x000fe200078e3cff */
[----:B0-----:R-:W-:Y:S01]  /*d1e0*/  @P2 IMAD.HI.U32 R24, R37, R24, RZ ;  /* 0x0000001825182227 */ /* 0x001fe200078e00ff */
[----:B------:R-:W-:-:S02]  /*d1f0*/  LOP3.LUT R138, R16, R205, RZ, 0x3c, !PT ;  /* 0x000000cd108a7212 */ /* 0x000fc400078e3cff */
[----:B------:R-:W-:Y:S01]  /*d200*/  MOV R150, R150 ;  /* 0x0000009600967202 */ /* 0x000fe20000000f00 */
[----:B------:R-:W-:Y:S01]  /*d210*/  IMAD.X R99, RZ, RZ, R169, P0 ;  /* 0x000000ffff637224 */ /* 0x000fe200000e06a9 */
[----:B------:R-:W-:Y:S02]  /*d220*/  MOV R16, R4 ;  /* 0x0000000400107202 */ /* 0x000fe40000000f00 */
[----:B------:R-:W-:Y:S01]  /*d230*/  MOV R22, R6 ;  /* 0x0000000600167202 */ /* 0x000fe20000000f00 */
[----:B------:R0:W-:Y:S01]  /*d240*/  STSM.16.M88.4 [R150], R32 ;  /* 0x0000002096007844 */ /* 0x0001e20000000200 */
[----:B------:R-:W-:Y:S02]  /*d250*/  MOV R160, R160 ;  /* 0x000000a000a07202 */ /* 0x000fe40000000f00 */
[----:B------:R-:W-:Y:S02]  /*d260*/  IADD3 R127, P0, R168, 0xc000, RZ ;  /* 0x0000c000a87f7810 */ /* 0x000fe40007f1e0ff */
[----:B------:R-:W-:Y:S01]  /*d270*/  MOV R44, R10 ;  /* 0x0000000a002c7202 */ /* 0x000fe20000000f00 */
[----:B------:R-:W-:Y:S01]  /*d280*/  STSM.16.M88.4 [R160], R40 ;  /* 0x00000028a0007844 */ /* 0x000fe20000000200 */
[----:B------:R-:W-:-:S02]  /*d290*/  MOV R166, R166 ;  /* 0x000000a600a67202 */ /* 0x000fc40000000f00 */
[----:B------:R-:W-:Y:S02]  /*d2a0*/  F2FP.F16.F32.PACK_AB R4, R49, R179 ;  /* 0x000000b33104723e */ /* 0x000fe400000000ff */
[----:B------:R-:W-:Y:S02]  /*d2b0*/  F2FP.F16.F32.PACK_AB R5, R51, R50 ;  /* 0x000000323305723e */ /* 0x000fe400000000ff */
[----:B------:R-:W-:Y:S02]  /*d2c0*/  F2FP.F16.F32.PACK_AB R6, R53, R180 ;  /* 0x000000b43506723e */ /* 0x000fe400000000ff */
[----:B------:R-:W-:Y:S02]  /*d2d0*/  F2FP.F16.F32.PACK_AB R7, R55, R54 ;  /* 0x000000363707723e */ /* 0x000fe400000000ff */
[----:B------:R-:W-:Y:S02]  /*d2e0*/  MOV R25, R8 ;  /* 0x0000000800197202 */ /* 0x000fe40000000f00 */
[----:B------:R-:W-:Y:S01]  /*d2f0*/  F2FP.F16.F32.PACK_AB R8, R57, R181 ;  /* 0x000000b53908723e */ /* 0x000fe200000000ff */
[----:B------:R2:W-:Y:S01]  /*d300*/  STSM.16.M88.4 [R166], R4 ;  /* 0x00000004a6007844 */ /* 0x0005e20000000200 */
[----:B------:R-:W-:-:S02]  /*d310*/  F2FP.F16.F32.PACK_AB R9, R59, R58 ;  /* 0x0000003a3b09723e */ /* 0x000fc400000000ff */
[----:B------:R-:W-:Y:S02]  /*d320*/  F2FP.F16.F32.PACK_AB R10, R61, R182 ;  /* 0x000000b63d0a723e */ /* 0x000fe400000000ff */
[----:B------:R-:W-:Y:S02]  /*d330*/  F2FP.F16.F32.PACK_AB R11, R63, R62 ;  /* 0x0000003e3f0b723e */ /* 0x000fe400000000ff */
[----:B------:R-:W-:Y:S02]  /*d340*/  SHF.R.U64 R102, R102, 0x3, RZ ;  /* 0x0000000366667819 */ /* 0x000fe400000012ff */
[----:B-1----:R-:W-:Y:S01]  /*d350*/  @P2 SHF.R.U32.HI R36, RZ, R27, R24 ;  /* 0x0000001bff242219 */ /* 0x002fe20000011618 */
[----:B------:R1:W-:Y:S01]  /*d360*/  STSM.16.M88.4 [R25], R8 ;  /* 0x0000000819007844 */ /* 0x0003e20000000200 */
[----:B------:R-:W-:Y:S02]  /*d370*/  LOP3.LUT R126, R127, 0x380, RZ, 0xc0, !PT ;  /* 0x000003807f7e7812 */ /* 0x000fe400078ec0ff */
[----:B------:R-:W-:Y:S01]  /*d380*/  LOP3.LUT R152, R102, R103, RZ, 0x3c, !PT ;  /* 0x0000006766987212 */ /* 0x000fe200078e3cff */
[----:B0-----:R-:W-:Y:S01]  /*d390*/  IMAD.MOV R32, RZ, RZ, -R36 ;  /* 0x000000ffff207224 */ /* 0x001fe200078e0a24 */
[----:B------:R-:W-:-:S02]  /*d3a0*/  MOV R164, R164 ;  /* 0x000000a400a47202 */ /* 0x000fc40000000f00 */
[----:B--2---:R-:W-:Y:S01]  /*d3b0*/  F2FP.F16.F32.PACK_AB R4, R65, R183 ;  /* 0x000000b74104723e */ /* 0x004fe200000000ff */
[----:B------:R-:W-:Y:S01]  /*d3c0*/  IMAD R37, R199, R32, R37 ;  /* 0x00000020c7257224 */ /* 0x000fe200078e0225 */
[----:B------:R-:W-:Y:S02]  /*d3d0*/  F2FP.F16.F32.PACK_AB R5, R67, R66 ;  /* 0x000000424305723e */ /* 0x000fe400000000ff */
[----:B------:R-:W-:Y:S02]  /*d3e0*/  F2FP.F16.F32.PACK_AB R6, R69, R184 ;  /* 0x000000b84506723e */ /* 0x000fe400000000ff */
[----:B------:R-:W-:Y:S02]  /*d3f0*/  F2FP.F16.F32.PACK_AB R7, R71, R70 ;  /* 0x000000464707723e */ /* 0x000fe400000000ff */
[----:B------:R-:W-:Y:S02]  /*d400*/  IADD3 R103, P1, R168, 0x6000, RZ ;  /* 0x00006000a8677810 */ /* 0x000fe40007f3e0ff */
[----:B------:R-:W-:Y:S01]  /*d410*/  MOV R162, R162 ;  /* 0x000000a200a27202 */ /* 0x000fe20000000f00 */
[----:B------:R-:W-:Y:S01]  /*d420*/  STSM.16.M88.4 [R164], R4 ;  /* 0x00000004a4007844 */ /* 0x000fe20000000200 */
[----:B-1----:R-:W-:-:S02]  /*d430*/  F2FP.F16.F32.PACK_AB R8, R73, R185 ;  /* 0x000000b94908723e */ /* 0x002fc400000000ff */
[----:B------:R-:W-:Y:S02]  /*d440*/  F2FP.F16.F32.PACK_AB R9, R75, R74 ;  /* 0x0000004a4b09723e */ /* 0x000fe400000000ff */
[----:B------:R-:W-:Y:S02]  /*d450*/  F2FP.F16.F32.PACK_AB R10, R77, R186 ;  /* 0x000000ba4d0a723e */ /* 0x000fe400000000ff */
[----:B------:R-:W-:Y:S02]  /*d460*/  F2FP.F16.F32.PACK_AB R11, R79, R78 ;  /* 0x0000004e4f0b723e */ /* 0x000fe400000000ff */
[----:B------:R-:W-:Y:S02]  /*d470*/  SHF.R.U64 R126, R126, 0x3, RZ ;  /* 0x000000037e7e7819 */ /* 0x000fe400000012ff */
[----:B------:R-:W-:Y:S01]  /*d480*/  MOV R158, R158 ;  /* 0x0000009e009e7202 */ /* 0x000fe20000000f00 */
[----:B------:R0:W-:Y:S01]  /*d490*/  STSM.16.M88.4 [R162], R8 ;  /* 0x00000008a2007844 */ /* 0x0001e20000000200 */
[----:B------:R-:W-:-:S02]  /*d4a0*/  F2FP.F16.F32.PACK_AB R24, R81, R187 ;  /* 0x000000bb5118723e */ /* 0x000fc400000000ff */
[----:B------:R-:W-:Y:S02]  /*d4b0*/  F2FP.F16.F32.PACK_AB R25, R83, R82 ;  /* 0x000000525319723e */ /* 0x000fe400000000ff */
[----:B------:R-:W-:Y:S02]  /*d4c0*/  F2FP.F16.F32.PACK_AB R26, R85, R188 ;  /* 0x000000bc551a723e */ /* 0x000fe400000000ff */
[----:B------:R-:W-:Y:S02]  /*d4d0*/  F2FP.F16.F32.PACK_AB R27, R87, R86 ;  /* 0x00000056571b723e */ /* 0x000fe400000000ff */
[----:B------:R-:W-:Y:S02]  /*d4e0*/  LOP3.LUT R102, R103, 0x380, RZ, 0xc0, !PT ;  /* 0x0000038067667812 */ /* 0x000fe400078ec0ff */
[----:B------:R-:W-:Y:S01]  /*d4f0*/  LOP3.LUT R126, R126, R127, RZ, 0x3c, !PT ;  /* 0x0000007f7e7e7212 */ /* 0x000fe200078e3cff */
[----:B------:R-:W-:Y:S01]  /*d500*/  IMAD.X R127, RZ, RZ, R169, P0 ;  /* 0x000000ffff7f7224 */ /* 0x000fe200000e06a9 */
[----:B------:R1:W-:Y:S01]  /*d510*/  STSM.16.M88.4 [R158], R24 ;  /* 0x000000189e007844 */ /* 0x0003e20000000200 */
[----:B------:R-:W-:Y:S01]  /*d520*/  SHF.R.U64 R102, R102, 0x3, RZ ;  /* 0x0000000366667819 */ /* 0x000fe200000012ff */
[----:B0-----:R-:W-:Y:S01]  /*d530*/  IMAD.U32 R9, RZ, RZ, UR5 ;  /* 0x00000005ff097e24 */ /* 0x001fe2000f8e00ff */
[----:B------:R-:W-:Y:S01]  /*d540*/  SHF.R.S32.HI R8, RZ, 0x1f, R36 ;  /* 0x0000001fff087819 */ /* 0x000fe20000011424 */
[----:B------:R-:W-:Y:S01]  /*d550*/  ULDC UR5, c[0x0][0xa88] ;  /* 0x0002a20000057ab9 */ /* 0x000fe20000000800 */
[----:B------:R-:W-:-:S02]  /*d560*/  F2FP.F16.F32.PACK_AB R5, R48, R3 ;  /* 0x000000033005723e */ /* 0x000fc400000000ff */
[----:B------:R-:W-:Y:S02]  /*d570*/  SHF.R.S32.HI R3, RZ, 0x1f, R37 ;  /* 0x0000001fff037819 */ /* 0x000fe40000011425 */
[----:B------:R-:W-:Y:S01]  /*d580*/  LOP3.LUT R102, R102, R103, RZ, 0x3c, !PT ;  /* 0x0000006766667212 */ /* 0x000fe200078e3cff */
[----:B------:R-:W-:Y:S01]  /*d590*/  IMAD.X R103, RZ, RZ, R169, P1 ;  /* 0x000000ffff677224 */ /* 0x000fe200008e06a9 */
[----:B------:R-:W-:Y:S02]  /*d5a0*/  IADD3 R131, P1, R168, 0xd000, RZ ;  /* 0x0000d000a8837810 */ /* 0x000fe40007f3e0ff */
[----:B------:R-:W-:Y:S02]  /*d5b0*/  MOV R156, R156 ;  /* 0x0000009c009c7202 */ /* 0x000fe40000000f00 */
[----:B-1----:R-:W-:Y:S01]  /*d5c0*/  IADD3 R24, P0, R36, UR6, RZ ;  /* 0x0000000624187c10 */ /* 0x002fe2000ff1e0ff */
[----:B------:R-:W-:Y:S01]  /*d5d0*/  VIADD R26, R210, UR60 ;  /* 0x0000003cd21a7c36 */ /* 0x000fe20008000000 */
[----:B------:R-:W-:-:S02]  /*d5e0*/  F2FP.F16.F32.PACK_AB R32, R89, R189 ;  /* 0x000000bd5920723e */ /* 0x000fc400000000ff */
[----:B------:R-:W-:Y:S01]  /*d5f0*/  IADD3.X R25, R8, UR7, R9, P0, !PT ;  /* 0x0000000708197c10 */ /* 0x000fe200087fe409 */
[----:B------:R-:W-:Y:S01]  /*d600*/  ULDC.64 UR6, c[0x0][0xb88] ;  /* 0x0002e20000067ab9 */ /* 0x000fe20000000a00 */
[----:B------:R-:W-:Y:S01]  /*d610*/  F2FP.F16.F32.PACK_AB R33, R91, R90 ;  /* 0x0000005a5b21723e */ /* 0x000fe200000000ff */
[----:B------:R-:W-:Y:S01]  /*d620*/  IMAD R8, R3, UR6, RZ ;  /* 0x0000000603087c24 */ /* 0x000fe2000f8e02ff */
[----:B------:R-:W-:Y:S01]  /*d630*/  F2FP.F16.F32.PACK_AB R34, R93, R190 ;  /* 0x000000be5d22723e */ /* 0x000fe200000000ff */
[----:B------:R-:W-:Y:S01]  /*d640*/  IMAD.WIDE.U32 R24, R37, UR6, R24 ;  /* 0x0000000625187c25 */ /* 0x000fe2000f8e0018 */
[----:B------:R-:W-:Y:S02]  /*d650*/  F2FP.F16.F32.PACK_AB R35, R95, R94 ;  /* 0x0000005e5f23723e */ /* 0x000fe400000000ff */
[----:B------:R-:W-:Y:S01]  /*d660*/  MOV R154, R154 ;  /* 0x0000009a009a7202 */ /* 0x000fe20000000f00 */
[----:B------:R-:W-:Y:S01]  /*d670*/  IMAD R37, R37, UR7, R8 ;  /* 0x0000000725257c24 */ /* 0x000fe2000f8e0208 */
[----:B------:R-:W-:Y:S01]  /*d680*/  F2FP.F16.F32.PACK_AB R4, R97, R191 ;  /* 0x000000bf6104723e */ /* 0x000fe200000000ff */
[----:B------:R0:W-:Y:S01]  /*d690*/  STSM.16.M88.4 [R156], R32 ;  /* 0x000000209c007844 */ /* 0x0001e20000000200 */
[----:B------:R-:W-:Y:S01]  /*d6a0*/  F2FP.F16.F32.PACK_AB R6, R101, R192 ;  /* 0x000000c06506723e */ /* 0x000fe200000000ff */
[----:B------:R-:W-:Y:S01]  /*d6b0*/  ULDC.64 UR6, c[0x0][0xb50] ;  /* 0x0002d40000067ab9 */ /* 0x000fe20000000a00 */
[----:B------:R-:W-:Y:S01]  /*d6c0*/  F2FP.F16.F32.PACK_AB R7, R56, R52 ;  /* 0x000000343807723e */ /* 0x000fe200000000ff */
[----:B------:R-:W-:Y:S01]  /*d6d0*/  IMAD R3, R199, UR5, RZ ;  /* 0x00000005c7037c24 */ /* 0x000fe2000f8e02ff */
[----:B------:R-:W-:-:S02]  /*d6e0*/  LOP3.LUT R130, R131, 0x380, RZ, 0xc0, !PT ;  /* 0x0000038083827812 */ /* 0x000fc400078ec0ff */
[----:B------:R-:W-:Y:S01]  /*d6f0*/  LOP3.LUT P0, RZ, R208, 0x3, RZ, 0xc0, !PT ;  /* 0x00000003d0ff7812 */ /* 0x000fe2000780c0ff */
[----:B------:R1:W-:Y:S01]  /*d700*/  STSM.16.M88.4 [R154], R4 ;  /* 0x000000049a007844 */ /* 0x0003e20000000200 */
[----:B------:R-:W-:Y:S02]  /*d710*/  SHF.R.U64 R130, R130, 0x3, RZ ;  /* 0x0000000382827819 */ /* 0x000fe400000012ff */
[----:B------:R-:W-:Y:S02]  /*d720*/  MOV R152, R152 ;  /* 0x0000009800987202 */ /* 0x000fe40000000f00 */
[----:B------:R-:W-:Y:S02]  /*d730*/  F2FP.F16.F32.PACK_AB R8, R105, R193 ;  /* 0x000000c16908723e */ /* 0x000fe400000000ff */
[----:B------:R-:W-:Y:S02]  /*d740*/  F2FP.F16.F32.PACK_AB R9, R64, R60 ;  /* 0x0000003c4009723e */ /* 0x000fe400000000ff */
[----:B0-----:R-:W-:-:S02]  /*d750*/  LEA R34, P3, R24, UR6, 0x2 ;  /* 0x0000000618227c11 */ /* 0x001fc4000f8610ff */
[----:B------:R-:W-:Y:S02]  /*d760*/  F2FP.F16.F32.PACK_AB R10, R109, R194 ;  /* 0x000000c26d0a723e */ /* 0x000fe400000000ff */
[----:B------:R-:W-:Y:S01]  /*d770*/  F2FP.F16.F32.PACK_AB R11, R72, R68 ;  /* 0x00000044480b723e */ /* 0x000fe200000000ff */
[----:B------:R-:W-:Y:S01]  /*d780*/  SHFL.IDX PT, R46, R34, RZ, 0x1c1f ;  /* 0x001c1fff222e7589 */ /* 0x000fe200000e0000 */
[----:B------:R-:W-:Y:S01]  /*d790*/  LOP3.LUT R130, R130, R131, RZ, 0x3c, !PT ;  /* 0x0000008382827212 */ /* 0x000fe200078e3cff */
[----:B-1----:R-:W-:Y:S01]  /*d7a0*/  IMAD.IADD R5, R25, 0x1, R37 ;  /* 0x0000000119057824 */ /* 0x002fe200078e0225 */
[----:B------:R-:W-:Y:S01]  /*d7b0*/  MOV R146, R146 ;  /* 0x0000009200927202 */ /* 0x000fe20000000f00 */
[----:B------:R-:W-:Y:S01]  /*d7c0*/  VIADD R4, R26, 0x8 ;  /* 0x000000081a047836 */ /* 0x000fe20000000000 */
[----:B------:R0:W-:Y:S01]  /*d7d0*/  STSM.16.M88.4 [R152], R8 ;  /* 0x0000000898007844 */ /* 0x0001e20000000200 */
[----:B------:R-:W-:Y:S01]  /*d7e0*/  IMAD.X R131, RZ, RZ, R169, P1 ;  /* 0x000000ffff837224 */ /* 0x000fe200008e06a9 */
[----:B------:R-:W-:-:S02]  /*d7f0*/  LEA.HI.X R35, R24, UR7, R5, 0x2, P3 ;  /* 0x0000000718237c11 */ /* 0x000fc400098f1405 */
[-C--:B------:R-:W-:Y:S01]  /*d800*/  ISETP.GE.OR P1, PT, R26, R3.reuse, P0 ;  /* 0x000000031a00720c */ /* 0x080fe20000726670 */
[----:B------:R1:W-:Y:S01]  /*d810*/  SHFL.IDX PT, R56, R34, 0x1, 0x1c1f ;  /* 0x003c1f0022387f89 */ /* 0x0003e200000e0000 */
[----:B------:R-:W-:Y:S02]  /*d820*/  ISETP.GE.OR P0, PT, R4, R3, P0 ;  /* 0x000000030400720c */ /* 0x000fe40000706670 */
[----:B------:R-:W-:Y:S01]  /*d830*/  F2FP.F16.F32.PACK_AB R4, R113, R195 ;  /* 0x000000c37104723e */ /* 0x000fe200000000ff */
[----:B------:R-:W2:Y:S01]  /*d840*/  SHFL.IDX PT, R47, R35, RZ, 0x1c1f ;  /* 0x001c1fff232f7589 */ /* 0x000ea200000e0000 */
[----:B------:R-:W-:Y:S02]  /*d850*/  F2FP.F16.F32.PACK_AB R5, R80, R76 ;  /* 0x0000004c5005723e */ /* 0x000fe400000000ff */
[----:B------:R-:W-:Y:S01]  /*d860*/  F2FP.F16.F32.PACK_AB R6, R117, R196 ;  /* 0x000000c47506723e */ /* 0x000fe200000000ff */
[----:B------:R3:W4:Y:S01]  /*d870*/  SHFL.IDX PT, R57, R35, 0x1, 0x1c1f ;  /* 0x003c1f0023397f89 */ /* 0x00072200000e0000 */
[----:B------:R-:W-:-:S02]  /*d880*/  F2FP.F16.F32.PACK_AB R7, R88, R84 ;  /* 0x000000545807723e */ /* 0x000fc400000000ff */
[----:B------:R-:W-:Y:S02]  /*d890*/  MOV R142, R142 ;  /* 0x0000008e008e7202 */ /* 0x000fe40000000f00 */
[----:B0-----:R-:W-:Y:S01]  /*d8a0*/  F2FP.F16.F32.PACK_AB R8, R121, R197 ;  /* 0x000000c57908723e */ /* 0x001fe200000000ff */
[----:B------:R0:W-:Y:S01]  /*d8b0*/  STSM.16.M88.4 [R146], R4 ;  /* 0x0000000492007844 */ /* 0x0001e20000000200 */
[----:B------:R-:W-:Y:S02]  /*d8c0*/  F2FP.F16.F32.PACK_AB R9, R96, R92 ;  /* 0x0000005c6009723e */ /* 0x000fe400000000ff */
        /* <DEDUP_REMOVED lines=10> */
[----:B-1----:R-:W-:-:S02]  /*d970*/  F2FP.F16.F32.PACK_AB R34, R141, R140 ;  /* 0x0000008c8d22723e */ /* 0x002fc400000000ff */
[----:B---3--:R-:W-:Y:S02]  /*d980*/  F2FP.F16.F32.PACK_AB R35, R173, R172 ;  /* 0x000000acad23723e */ /* 0x008fe400000000ff */
[----:B------:R-:W-:Y:S02]  /*d990*/  F2FP.F16.F32.PACK_AB R52, R145, R144 ;  /* 0x000000909134723e */ /* 0x000fe400000000ff */
[----:B------:R-:W-:Y:S01]  /*d9a0*/  F2FP.F16.F32.PACK_AB R53, R175, R174 ;  /* 0x000000aeaf35723e */ /* 0x000fe200000000ff */
[----:B------:R-:W-:Y:S01]  /*d9b0*/  STSM.16.M88.4 [R22], R32 ;  /* 0x0000002016007844 */ /* 0x000fe20000000200 */
[----:B------:R-:W-:Y:S02]  /*d9c0*/  F2FP.F16.F32.PACK_AB R54, R149, R148 ;  /* 0x000000949536723e */ /* 0x000fe400000000ff */
[----:B------:R-:W-:Y:S02]  /*d9d0*/  F2FP.F16.F32.PACK_AB R55, R178, R176 ;  /* 0x000000b0b237723e */ /* 0x000fe400000000ff */
[----:B------:R-:W-:-:S02]  /*d9e0*/  IADD3 R20, P4, R168, 0x2000, RZ ;  /* 0x00002000a8147810 */ /* 0x000fc40007f9e0ff */
[----:B------:R-:W-:Y:S01]  /*d9f0*/  IADD3 R21, P5, R168, 0x3000, RZ ;  /* 0x00003000a8157810 */ /* 0x000fe20007fbe0ff */
[----:B------:R-:W-:Y:S01]  /*da00*/  STSM.16.M88.4 [R16], R52 ;  /* 0x0000003410007844 */ /* 0x000fe20000000200 */
[----:B------:R-:W-:Y:S02]  /*da10*/  LOP3.LUT R15, R20, 0x380, RZ, 0xc0, !PT ;  /* 0x00000380140f7812 */ /* 0x000fe400078ec0ff */
[----:B------:R-:W-:Y:S01]  /*da20*/  IADD3 R31, P6, R168, 0x4000, RZ ;  /* 0x00004000a81f7810 */ /* 0x000fe20007fde0ff */
[----:B------:R-:W-:Y:S01]  /*da30*/  BAR.SYNC.DEFER_BLOCKING 0x1, 0x100 ;  /* 0x0044000000007b1d */ /* 0x000fe20000010000 */
[----:B------:R-:W-:Y:S02]  /*da40*/  SHF.R.U64 R15, R15, 0x3, RZ ;  /* 0x000000030f0f7819 */ /* 0x000fe400000012ff */
[----:B------:R-:W-:Y:S02]  /*da50*/  LOP3.LUT R30, R31, 0x380, RZ, 0xc0, !PT ;  /* 0x000003801f1e7812 */ /* 0x000fe400078ec0ff */
[----:B------:R-:W-:Y:S01]  /*da60*/  LOP3.LUT R14, R15, R20, RZ, 0x3c, !PT ;  /* 0x000000140f0e7212 */ /* 0x000fe200078e3cff */
[----:B------:R-:W-:Y:S01]  /*da70*/  IMAD.X R15, RZ, RZ, R169, P4 ;  /* 0x000000ffff0f7224 */ /* 0x000fe200020e06a9 */
[----:B------:R-:W-:-:S02]  /*da80*/  LOP3.LUT R20, R21, 0x380, RZ, 0xc0, !PT ;  /* 0x0000038015147812 */ /* 0x000fc400078ec0ff */
[----:B------:R-:W-:Y:S02]  /*da90*/  SHF.R.U64 R30, R30, 0x3, RZ ;  /* 0x000000031e1e7819 */ /* 0x000fe400000012ff */
[----:B------:R-:W-:Y:S01]  /*daa0*/  SHF.R.U64 R20, R20, 0x3, RZ ;  /* 0x0000000314147819 */ /* 0x000fe200000012ff */
[----:B------:R-:W-:Y:S01]  /*dab0*/  UIMAD UR5, UR10, UR8, URZ ;  /* 0x000000080a0572a4 */ /* 0x000fe2000f8e023f */
[----:B------:R-:W-:Y:S01]  /*dac0*/  LOP3.LUT R30, R30, R31, RZ, 0x3c, !PT ;  /* 0x0000001f1e1e7212 */ /* 0x000fe200078e3cff */
[--C-:B------:R-:W-:Y:S01]  /*dad0*/  IMAD.X R31, RZ, RZ, R169.reuse, P6 ;  /* 0x000000ffff1f7224 */ /* 0x100fe200030e06a9 */
[----:B------:R-:W-:Y:S01]  /*dae0*/  LOP3.LUT R20, R20, R21, RZ, 0x3c, !PT ;  /* 0x0000001514147212 */ /* 0x000fe200078e3cff */
[----:B------:R-:W-:Y:S01]  /*daf0*/  IMAD.X R21, RZ, RZ, R169, P5 ;  /* 0x000000ffff157224 */ /* 0x000fe200028e06a9 */
[C---:B------:R-:W-:Y:S02]  /*db00*/  IADD3 R115, P4, R168.reuse, 0x9000, RZ ;  /* 0x00009000a8737810 */ /* 0x040fe40007f9e0ff */
[C---:B------:R-:W-:Y:S01]  /*db10*/  LOP3.LUT R29, R168.reuse, 0x380, RZ, 0xc0, !PT ;  /* 0x00000380a81d7812 */ /* 0x040fe200078ec0ff */
[----:B--2---:R1:W-:Y:S01]  /*db20*/  @!P1 ST.E desc[UR14][R46.64], R0 ;  /* 0x000000002e009985 */ /* 0x0043e2000c10190e */
[C---:B------:R-:W-:Y:S01]  /*db30*/  IADD3 R119, P5, R168.reuse, 0xa000, RZ ;  /* 0x0000a000a8777810 */ /* 0x040fe20007fbe0ff */
[----:B------:R-:W-:Y:S01]  /*db40*/  UIMAD.WIDE.U32 UR6, UR11, UR8, URZ ;  /* 0x000000080b0672a5 */ /* 0x000fe2000f8e003f */
[----:B------:R-:W-:Y:S01]  /*db50*/  IADD3 R123, P6, R168, 0xb000, RZ ;  /* 0x0000b000a87b7810 */ /* 0x000fe20007fde0ff */
[----:B----4-:R2:W-:Y:S01]  /*db60*/  @!P0 ST.E desc[UR14][R56.64], R2 ;  /* 0x0000000238008985 */ /* 0x0105e2000c10190e */
[----:B------:R-:W-:Y:S01]  /*db70*/  UIMAD UR5, UR11, UR9, UR5 ;  /* 0x000000090b0572a4 */ /* 0x000fe2000f8e0205 */
[----:B------:R-:W-:-:S02]  /*db80*/  LOP3.LUT R114, R115, 0x380, RZ, 0xc0, !PT ;  /* 0x0000038073727812 */ /* 0x000fc400078ec0ff */
[----:B------:R3:W5:Y:S01]  /*db90*/  LD.E.128 R40, desc[UR14][R12.64] ;  /* 0x0000000e0c287980 */ /* 0x000762000c101d00 */
[----:B------:R-:W-:Y:S01]  /*dba0*/  ULDC.64 UR10, c[0x0][0xaf0] ;  /* 0x0002bc00000a7ab9 */ /* 0x000fe20000000a00 */
[----:B------:R-:W-:Y:S02]  /*dbb0*/  LOP3.LUT R118, R119, 0x380, RZ, 0xc0, !PT ;  /* 0x0000038077767812 */ /* 0x000fe400078ec0ff */
[----:B0-----:R0:W5:Y:S01]  /*dbc0*/  LD.E.128 R4, desc[UR14][R20.64] ;  /* 0x0000000e14047980 */ /* 0x001162000c101d00 */
[----:B-1----:R-:W-:Y:S01]  /*dbd0*/  IMAD R0, R202, 0x20, R206 ;  /* 0x00000020ca007824 */ /* 0x002fe200078e02ce */
[----:B------:R-:W-:Y:S02]  /*dbe0*/  LOP3.LUT R122, R123, 0x380, RZ, 0xc0, !PT ;  /* 0x000003807b7a7812 */ /* 0x000fe400078ec0ff */
[----:B------:R1:W5:Y:S01]  /*dbf0*/  LD.E.128 R48, desc[UR14][R14.64] ;  /* 0x0000000e0e307980 */ /* 0x000362000c101d00 */
[----:B------:R-:W-:Y:S01]  /*dc00*/  UIADD3 UR7, UR7, UR5, URZ ;  /* 0x0000000507077290 */ /* 0x000fe2000fffe03f */
[----:B---3--:R-:W3:Y:S01]  /*dc10*/  @P2 LDC R13, c[0x0][0xbec] ;  /* 0x0002fb00ff0d2b82 */ /* 0x008ee20000000800 */
[----:B------:R-:W-:Y:S01]  /*dc20*/  UIMAD UR8, UR12, UR10, URZ ;  /* 0x0000000a0c0872a4 */ /* 0x000fe2000f8e023f */
[----:B------:R-:W-:Y:S01]  /*dc30*/  SHF.R.U64 R114, R114, 0x3, RZ ;  /* 0x0000000372727819 */ /* 0x000fe200000012ff */
[----:B------:R4:W5:Y:S01]  /*dc40*/  LD.E.128 R8, desc[UR14][R30.64] ;  /* 0x0000000e1e087980 */ /* 0x000962000c101d00 */
[----:B------:R-:W-:-:S02]  /*dc50*/  SHF.R.U64 R118, R118, 0x3, RZ ;  /* 0x0000000376767819 */ /* 0x000fc400000012ff */
[----:B------:R-:W-:Y:S01]  /*dc60*/  SHF.R.U64 R122, R122, 0x3, RZ ;  /* 0x000000037a7a7819 */ /* 0x000fe200000012ff */
[----:B------:R-:W5:Y:S01]  /*dc70*/  LD.E.128 R96, desc[UR14][R98.64] ;  /* 0x0000000e62607980 */ /* 0x000f62000c101d00 */
[----:B0-----:R-:W0:Y:S01]  /*dc80*/  @P2 LDC R21, c[0x0][0xbf0] ;  /* 0x0002fc00ff152b82 */ /* 0x001e220000000800 */
[----:B-1----:R-:W-:Y:S01]  /*dc90*/  VIADD R14, R0, UR60 ;  /* 0x0000003c000e7c36 */ /* 0x002fe20008000000 */
[----:B------:R-:W-:Y:S01]  /*dca0*/  UIMAD UR5, UR13, UR11, UR8 ;  /* 0x0000000b0d0572a4 */ /* 0x000fe2000f8e0208 */
[----:B------:R-:W-:Y:S01]  /*dcb0*/  SHF.R.U64 R29, R29, 0x3, RZ ;  /* 0x000000031d1d7819 */ /* 0x000fe200000012ff */
[----:B------:R-:W5:Y:S01]  /*dcc0*/  LD.E.128 R100, desc[UR14][R102.64] ;  /* 0x0000000e66647980 */ /* 0x000f62000c101d00 */
[----:B------:R-:W-:Y:S01]  /*dcd0*/  IMAD.MOV.U32 R15, RZ, RZ, R14 ;  /* 0x000000ffff0f7224 */ /* 0x000fe200078e000e */
[----:B------:R-:W-:Y:S01]  /*dce0*/  UIMAD.WIDE.U32 UR6, UR13, UR10, UR6 ;  /* 0x0000000a0d0672a5 */ /* 0x000fe2000f8e0006 */
[----:B------:R-:W-:Y:S01]  /*dcf0*/  LOP3.LUT R114, R114, R115, RZ, 0x3c, !PT ;  /* 0x0000007372727212 */ /* 0x000fe200078e3cff */
[----:B------:R-:W-:Y:S01]  /*dd00*/  IMAD.X R115, RZ, RZ, R169, P4 ;  /* 0x000000ffff737224 */ /* 0x000fe200020e06a9 */
[----:B------:R-:W-:Y:S01]  /*dd10*/  LOP3.LUT R118, R118, R119, RZ, 0x3c, !PT ;  /* 0x0000007776767212 */ /* 0x000fe200078e3cff */
[----:B------:R-:W5:Y:S01]  /*dd20*/  LD.E.128 R104, desc[UR14][R106.64] ;  /* 0x0000000e6a687980 */ /* 0x000f62000c101d00 */
[----:B------:R-:W-:-:S03]  /*dd30*/  LOP3.LUT R122, R122, R123, RZ, 0x3c, !PT ;  /* 0x0000007b7a7a7212 */ /* 0x000fc600078e3cff */
[----:B------:R-:W5:Y:S01]  /*dd40*/  LD.E.128 R108, desc[UR14][R110.64] ;  /* 0x0000000e6e6c7980 */ /* 0x000f62000c101d00 */
[----:B---3--:R-:W-:Y:S01]  /*dd50*/  @P2 IMAD.HI.U32 R0, R14, R13, RZ ;  /* 0x0000000d0e002227 */ /* 0x008fe200078e00ff */
[----:B------:R-:W-:Y:S01]  /*dd60*/  UIADD3 UR5, UR7, UR5, URZ ;  /* 0x0000000507057290 */ /* 0x000fe2000fffe03f */
[----:B------:R-:W-:Y:S01]  /*dd70*/  LOP3.LUT R28, R29, R168, RZ, 0x3c, !PT ;  /* 0x000000a81d1c7212 */ /* 0x000fe200078e3cff */
[----:B------:R-:W-:Y:S01]  /*dd80*/  ULDC.64 UR8, c[0x0][0xae0] ;  /* 0x0002b80000087ab9 */ /* 0x000fe20000000a00 */
[--C-:B------:R-:W-:Y:S01]  /*dd90*/  IMAD.X R119, RZ, RZ, R169.reuse, P5 ;  /* 0x000000ffff777224 */ /* 0x100fe200028e06a9 */
[----:B------:R-:W5:Y:S01]  /*dda0*/  LD.E.128 R112, desc[UR14][R114.64] ;  /* 0x0000000e72707980 */ /* 0x000f62000c101d00 */
[--C-:B------:R-:W-:Y:S01]  /*ddb0*/  IMAD.X R123, RZ, RZ, R169.reuse, P6 ;  /* 0x000000ffff7b7224 */ /* 0x100fe200030e06a9 */
[----:B0-----:R-:W-:Y:S01]  /*ddc0*/  @P2 SHF.R.U32.HI R15, RZ, R21, R0 ;  /* 0x00000015ff0f2219 */ /* 0x001fe20000011600 */
[----:B------:R-:W-:Y:S02]  /*ddd0*/  IMAD.MOV.U32 R29, RZ, RZ, R169 ;  /* 0x000000ffff1d7224 */ /* 0x000fe400078e00a9 */
[----:B------:R-:W5:Y:S01]  /*dde0*/  LD.E.128 R116, desc[UR14][R118.64] ;  /* 0x0000000e76747980 */ /* 0x000f62000c101d00 */
[--C-:B------:R-:W-:Y:S01]  /*ddf0*/  SHF.R.S32.HI R0, RZ, 0x1f, R15.reuse ;  /* 0x0000001fff007819 */ /* 0x100fe2000001140f */
[----:B--2---:R-:W-:-:S02]  /*de00*/  IMAD.MOV R2, RZ, RZ, -R15 ;  /* 0x000000ffff027224 */ /* 0x004fc400078e0a0f */
[----:B------:R4:W5:Y:S01]  /*de10*/  LD.E.128 R36, desc[UR14][R28.64] ;  /* 0x0000000e1c247980 */ /* 0x000962000c101d00 */
[----:B------:R-:W-:Y:S02]  /*de20*/  IMAD.U32 R13, RZ, RZ, UR7 ;  /* 0x00000007ff0d7e24 */ /* 0x000fe4000f8e00ff */
[----:B------:R-:W-:Y:S01]  /*de30*/  IMAD R0, R0, UR8, RZ ;  /* 0x0000000800007c24 */ /* 0x000fe2000f8e02ff */
[----:B------:R-:W5:Y:S01]  /*de40*/  LD.E.128 R120, desc[UR14][R122.64] ;  /* 0x0000000e7a787980 */ /* 0x000f62000c101d00 */
[----:B------:R-:W-:Y:S02]  /*de50*/  IMAD R199, R199, R2, R14 ;  /* 0x00000002c7c77224 */ /* 0x000fe400078e020e */
[----:B------:R-:W-:Y:S01]  /*de60*/  IMAD.U32 R12, RZ, RZ, UR6 ;  /* 0x00000006ff0c7e24 */ /* 0x000fe2000f8e00ff */
[----:B------:R-:W5:Y:S01]  /*de70*/  LD.E.128 R124, desc[UR14][R126.64] ;  /* 0x0000000e7e7c7980 */ /* 0x000f62000c101d00 */
[----:B------:R-:W-:Y:S01]  /*de80*/  IMAD.U32 R13, RZ, RZ, UR5 ;  /* 0x00000005ff0d7e24 */ /* 0x000fe2000f8e00ff */
[----:B------:R-:W-:Y:S01]  /*de90*/  ULDC.64 UR6, c[0x0][0xad8] ;  /* 0x0002b60000067ab9 */ /* 0x000fe20000000a00 */
[----:B------:R-:W-:Y:S01]  /*dea0*/  IMAD R21, R15, UR9, R0 ;  /* 0x000000090f157c24 */ /* 0x000fe2000f8e0200 */
[----:B------:R-:W5:Y:S01]  /*deb0*/  LD.E.128 R128, desc[UR14][R130.64] ;  /* 0x0000000e82807980 */ /* 0x000f62000c101d00 */
[----:B------:R-:W-:-:S03]  /*dec0*/  SHF.R.S32.HI R0, RZ, 0x1f, R199 ;  /* 0x0000001fff007819 */ /* 0x000fc600000114c7 */
[----:B------:R-:W5:Y:S01]  /*ded0*/  LD.E.128 R132, desc[UR14][R134.64] ;  /* 0x0000000e86847980 */ /* 0x000f62000c101d00 */
[----:B------:R-:W-:-:S03]  /*dee0*/  IMAD.WIDE.U32 R12, R15, UR8, R12 ;  /* 0x000000080f0c7c25 */ /* 0x000fc6000f8e000c */
[----:B------:R-:W5:Y:S01]  /*def0*/  LD.E.128 R136, desc[UR14][R138.64] ;  /* 0x0000000e8a887980 */ /* 0x000f62000c101d00 */
[----:B------:R-:W-:Y:S01]  /*df00*/  @!PT LDS RZ, [RZ] ;  /* 0x00000000fffff984 */ /* 0x000fe20000000800 */
[----:B------:R-:W-:Y:S01]  /*df10*/  @!PT LDS RZ, [RZ] ;  /* 0x00000000fffff984 */ /* 0x000fe20000000800 */
[----:B------:R-:W-:Y:S01]  /*df20*/  @!PT LDS RZ, [RZ] ;  /* 0x00000000fffff984 */ /* 0x000fe20000000800 */
[----:B------:R-:W-:Y:S01]  /*df30*/  @!PT LDS RZ, [RZ] ;  /* 0x00000000fffff984 */ /* 0x000fe20000000800 */
[----:B------:R0:W-:Y:S06]  /*df40*/  MEMBAR.ALL.CTA ;  /* 0x0000000000007992 */ /* 0x0001ec0000008000 */
[----:B0-----:R-:W0:Y:S01]  /*df50*/  FENCE.VIEW.ASYNC.S ;  /* 0x00000000000073c6 */ /* 0x001e220000000000 */
[----:B------:R-:W-:Y:S02]  /*df60*/  IMAD.IADD R13, R13, 0x1, R21 ;  /* 0x000000010d0d7824 */ /* 0x000fe400078e0215 */
[----:B------:R-:W-:-:S02]  /*df70*/  IMAD R2, R0, UR6, RZ ;  /* 0x0000000600027c24 */ /* 0x000fc4000f8e02ff */
[----:B------:R-:W-:Y:S02]  /*df80*/  VIADD R22, R206, UR60 ;  /* 0x0000003cce167c36 */ /* 0x000fe40008000000 */
[C---:B------:R-:W-:Y:S02]  /*df90*/  IMAD R15, R199.reuse, UR7, R2 ;  /* 0x00000007c70f7c24 */ /* 0x040fe4000f8e0202 */
[----:B------:R-:W-:Y:S01]  /*dfa0*/  IMAD.WIDE.U32 R12, R199, UR6, R12 ;  /* 0x00000006c70c7c25 */ /* 0x000fe2000f8e000c */
[C---:B------:R-:W-:Y:S01]  /*dfb0*/  ISETP.GE.AND P2, PT, R22.reuse, R3, PT ;  /* 0x000000031600720c */ /* 0x040fe20003f46270 */
[----:B------:R-:W-:Y:S02]  /*dfc0*/  ULDC.64 UR6, c[0x0][0xa80] ;  /* 0x0002a00000067ab9 */ /* 0x000fe40000000a00 */
[----:B------:R-:W-:Y:S01]  /*dfd0*/  VIADD R0, R22, 0x20 ;  /* 0x0000002016007836 */ /* 0x000fe20000000000 */
[----:B------:R-:W-:Y:S01]  /*dfe0*/  LEA R2, P3, R12, UR6, 0x1 ;  /* 0x000000060c027c11 */ /* 0x000fe2000f8608ff */
[----:B------:R-:W-:-:S02]  /*dff0*/  IMAD.IADD R13, R13, 0x1, R15 ;  /* 0x000000010d0d7824 */ /* 0x000fc400078e020f */
[----:B------:R-:W-:Y:S01]  /*e000*/  VIADD R198, R198, 0x30820 ;  /* 0x00030820c6c67836 */ /* 0x000fe20000000000 */
[-C--:B------:R-:W-:Y:S01]  /*e010*/  ISETP.GE.AND P1, PT, R0, R3.reuse, PT ;  /* 0x000000030000720c */ /* 0x080fe20003f26270 */
[----:B------:R-:W-:Y:S01]  /*e020*/  VIADD R0, R22, 0x40 ;  /* 0x0000004016007836 */ /* 0x000fe20000000000 */
[----:B------:R-:W-:Y:S02]  /*e030*/  LEA.HI.X R16, R12, UR7, R13, 0x1, P3 ;  /* 0x000000070c107c11 */ /* 0x000fe400098f0c0d */
[----:B------:R-:W-:Y:S01]  /*e040*/  PRMT R198, RZ, 0x654, R198 ;  /* 0x00000654ffc67816 */ /* 0x000fe200000000c6 */
[----:B0-----:R4:W0:Y:S01]  /*e050*/  SHFL.IDX PT, R24, R2, RZ, 0x181f ;  /* 0x00181fff02187589 */ /* 0x00182200000e0000 */
[----:B------:R-:W-:Y:S01]  /*e060*/  ISETP.GE.AND P0, PT, R0, R3, PT ;  /* 0x000000030000720c */ /* 0x000fe20003f06270 */
[----:B------:R-:W-:Y:S01]  /*e070*/  BSSY B1, `(.L_x_1237) ;  /* 0x0000016000017945 */ /* 0x000fe20003800000 */
[----:B------:R4:W-:Y:S01]  /*e080*/  SYNCS.ARRIVE.TRANS64.RED.A1T0 RZ, [R198+URZ], RZ ;  /* 0x000000ffc6ff79a7 */ /* 0x0009e2000810043f */
[----:B------:R4:W1:Y:S02]  /*e090*/  SHFL.IDX PT, R0, R16, RZ, 0x181f ;  /* 0x00181fff10007589 */ /* 0x00086400000e0000 */
[----:B------:R-:W-:Y:S08]  /*e0a0*/  @P2 BRA `(.L_x_1238) ;  /* 0x0000000000482947 */ /* 0x000ff00003800000 */
        /* <DEDUP_REMOVED lines=18> */
.L_x_1238:
[----:B------:R-:W-:Y:S05]  /*e1d0*/  BSYNC B1 ;  /* 0x0000000000017941 */ /* 0x000fea0003800000 */
.L_x_1237:
[----:B-1----:R1:W3:Y:S01]  /*e1e0*/  SHFL.IDX PT, R0, R16, 0x1, 0x181f ;  /* 0x00381f0010007f89 */ /* 0x0022e200000e0000 */
[----:B------:R-:W-:Y:S03]  /*e1f0*/  BSSY B1, `(.L_x_1239) ;  /* 0x0000015000017945 */ /* 0x000fe60003800000 */
[----:B--2---:R1:W2:Y:S01]  /*e200*/  SHFL.IDX PT, R14, R2, 0x1, 0x181f ;  /* 0x00381f00020e7f89 */ /* 0x0042a200000e0000 */
[----:B------:R-:W-:Y:S05]  /*e210*/  @P1 BRA `(.L_x_1240) ;  /* 0x0000000000481947 */ /* 0x000fea0003800000 */
[----:B------:R-:W-:Y:S01]  /*e220*/  ULDC UR5, c[0x0][0xac8] ;  /* 0x0002b20000057ab9 */ /* 0x000fe20000000800 */
[----:B------:R-:W-:Y:S01]  /*e230*/  ULDC.64 UR6, c[0x0][0x208] ;  /* 0x0000820000067ab9 */ /* 0x000fe20000000a00 */
[----:B------:R-:W-:Y:S02]  /*e240*/  ISETP.GE.AND P4, PT, R18, UR5, PT ;  /* 0x0000000512007c0c */ /* 0x000fe4000bf86270 */
[----:B------:R-:W-:Y:S02]  /*e250*/  ISETP.GE.AND P3, PT, R200, UR5, PT ;  /* 0x00000005c8007c0c */ /* 0x000fe4000bf66270 */
[----:B------:R-:W-:Y:S02]  /*e260*/  ISETP.GE.AND P2, PT, R23, UR5, PT ;  /* 0x0000000517007c0c */ /* 0x000fe4000bf46270 */
[----:B------:R-:W-:-:S07]  /*e270*/  ISETP.GE.AND P1, PT, R201, UR5, PT ;  /* 0x00000005c9007c0c */ /* 0x000fce000bf26270 */
[-C--:B--2--5:R-:W-:Y:S02]  /*e280*/  @!P4 LEA R8, P6, R18, R14.reuse, 0x1 ;  /* 0x0000000e1208c211 */ /* 0x0a4fe400078c08ff */
[----:B------:R-:W-:Y:S02]  /*e290*/  @!P3 LEA R10, P5, R200, R14, 0x1 ;  /* 0x0000000ec80ab211 */ /* 0x000fe400078a08ff */
[----:B---3--:R-:W-:Y:S02]  /*e2a0*/  @!P4 LEA.HI.X R9, R18, R0, R216, 0x1, P6 ;  /* 0x000000001209c211 */ /* 0x008fe400030f0cd8 */
        /* <DEDUP_REMOVED lines=9> */
.L_x_1240:
[----:B------:R-:W-:Y:S05]  /*e340*/  BSYNC B1 ;  /* 0x0000000000017941 */ /* 0x000fea0003800000 */
.L_x_1239:
[----:B---3--:R3:W0:Y:S01]  /*e350*/  SHFL.IDX PT, R0, R16, 0x2, 0x181f ;  /* 0x00581f0010007f89 */ /* 0x00862200000e0000 */
        /* <DEDUP_REMOVED lines=21> */
.L_x_1242:
[----:B------:R-:W-:Y:S05]  /*e4b0*/  BSYNC B1 ;  /* 0x0000000000017941 */ /* 0x000fea0003800000 */
.L_x_1241:
[----:B0-----:R-:W-:Y:S01]  /*e4c0*/  VIADD R0, R22, 0x60 ;  /* 0x0000006016007836 */ /* 0x001fe20000000000 */
[----:B-1-34-:R-:W3:Y:S04]  /*e4d0*/  SHFL.IDX PT, R16, R16, 0x3, 0x181f ;  /* 0x00781f0010107f89 */ /* 0x01aee800000e0000 */
[----:B------:R-:W-:Y:S01]  /*e4e0*/  ISETP.GE.AND P0, PT, R0, R3, PT ;  /* 0x000000030000720c */ /* 0x000fe20003f06270 */
[----:B------:R4:W0:-:S12]  /*e4f0*/  SHFL.IDX PT, R12, R2, 0x3, 0x181f ;  /* 0x00781f00020c7f89 */ /* 0x00081800000e0000 */
[----:B----4-:R-:W-:Y:S05]  /*e500*/  @P0 BRA `(.L_x_1243) ;  /* 0x0000000c00540947 */ /* 0x010fea0003800000 */
[----:B------:R-:W-:Y:S01]  /*e510*/  ULDC UR5, c[0x0][0xac8] ;  /* 0x0002b20000057ab9 */ /* 0x000fe20000000800 */
[----:B------:R-:W-:Y:S01]  /*e520*/  ULDC.64 UR6, c[0x0][0x208] ;  /* 0x0000820000067ab9 */ /* 0x000fe20000000a00 */
[----:B------:R-:W-:Y:S02]  /*e530*/  ISETP.GE.AND P3, PT, R18, UR5, PT ;  /* 0x0000000512007c0c */ /* 0x000fe4000bf66270 */
[----:B------:R-:W-:Y:S02]  /*e540*/  ISETP.GE.AND P4, PT, R200, UR5, PT ;  /* 0x00000005c8007c0c */ /* 0x000fe4000bf86270 */
[----:B------:R-:W-:-:S09]  /*e550*/  ISETP.GE.AND P5, PT, R23, UR5, PT ;  /* 0x0000000517007c0c */ /* 0x000fd2000bfa6270 */
[-C--:B0-----:R-:W-:Y:S02]  /*e560*/  @!P3 LEA R2, P0, R18, R12.reuse, 0x1 ;  /* 0x0000000c1202b211 */ /* 0x081fe400078008ff */
[----:B-----5:R-:W-:Y:S02]  /*e570*/  @!P4 LEA R8, P1, R200, R12, 0x1 ;  /* 0x0000000cc808c211 */ /* 0x020fe400078208ff */
[----:B---3--:R-:W-:Y:S02]  /*e580*/  @!P3 LEA.HI.X R3, R18, R16, R216, 0x1, P0 ;  /* 0x000000101203b211 */ /* 0x008fe400000f0cd8 */
        /* <DEDUP_REMOVED lines=8> */
[----:B----4-:R-:W-:Y:S01]  /*e610*/  LEA R2, P0, R201, R12, 0x1 ;  /* 0x0000000cc9027211 */ /* 0x010fe200078008ff */
[----:B------:R-:W-:-:S03]  /*e620*/  ULDC.64 UR6, c[0x0][0x208] ;  /* 0x0000820000067ab9 */ /* 0x000fc60000000a00 */
[----:B------:R-:W-:-:S05]  /*e630*/  LEA.HI.X R3, R201, R16, R213, 0x1, P0 ;  /* 0x00000010c9037211 */ /* 0x000fca00000f0cd5 */
[----:B------:R0:W-:Y:S01]  /*e640*/  ST.E.128 desc[UR6][R2.64], R136 ;  /* 0x0000008802007985 */ /* 0x0001e2000c101d06 */
[----:B------:R-:W-:Y:S05]  /*e650*/  BRA `(.L_x_1243) ;  /* 0x0000000c00007947 */ /* 0x000fea0003800000 */
.L_x_1236:
[----:B------:R-:W0:Y:S01]  /*e660*/  LDC R8, c[0x0][0xbe8] ;  /* 0x0002fa00ff087b82 */ /* 0x000e220000000800 */
[----:B------:R-:W-:Y:S01]  /*e670*/  R2UR UR6, R203 ;  /* 0x00000000cb0672ca */ /* 0x000fe200000e0000 */
[----:B------:R-:W-:Y:S01]  /*e680*/  BSSY B1, `(.L_x_1244) ;  /* 0x0000035000017945 */ /* 0x000fe20003800000 */
[----:B------:R-:W-:Y:S01]  /*e690*/  R2UR UR5, R204 ;  /* 0x00000000cc0572ca */ /* 0x000fe200000e0000 */
[----:B------:R-:W-:Y:S01]  /*e6a0*/  IMAD R6, R202, 0x20, R206 ;  /* 0x00000020ca067824 */ /* 0x000fe200078e02ce */
[----:B------:R-:W-:-:S09]  /*e6b0*/  ISETP.GE.AND P0, PT, R217, 0x80, PT ;  /* 0x00000080d900780c */ /* 0x000fd20003f06270 */
[----:B------:R-:W-:Y:S02]  /*e6c0*/  USHF.R.S32.HI UR8, URZ, 0x1f, UR6 ;  /* 0x0000001f3f087899 */ /* 0x000fe40008011406 */
[----:B------:R-:W-:Y:S01]  /*e6d0*/  USHF.R.S32.HI UR9, URZ, 0x1f, UR5 ;  /* 0x0000001f3f097899 */ /* 0x000fe20008011405 */
[----:B0-----:R-:W-:-:S13]  /*e6e0*/  ISETP.NE.AND P1, PT, R8, 0x1, PT ;  /* 0x000000010800780c */ /* 0x001fda0003f25270 */
[----:B------:R-:W0:Y:S08]  /*e6f0*/  @P1 LDC R9, c[0x0][0xbec] ;  /* 0x0002fb00ff091b82 */ /* 0x000e300000000800 */
[----:B------:R-:W1:Y:S01]  /*e700*/  @P1 LDC R11, c[0x0][0xbf0] ;  /* 0x0002fc00ff0b1b82 */ /* 0x000e620000000800 */
[----:B------:R-:W-:Y:S05]  /*e710*/  @P0 BRA `(.L_x_1245) ;  /* 0x0000000000ac0947 */ /* 0x000fea0003800000 */
[----:B------:R-:W2:Y:S01]  /*e720*/  S2R R0, SR_TID.X ;  /* 0x0000000000007919 */ /* 0x000ea20000002100 */
[----:B------:R-:W3:Y:S01]  /*e730*/  LDC R3, c[0x0][0xbe8] ;  /* 0x0002fa00ff037b82 */ /* 0x000ee20000000800 */
[----:B------:R-:W-:Y:S01]  /*e740*/  IMAD.U32 R4, RZ, RZ, UR60 ;  /* 0x0000003cff047e24 */ /* 0x000fe2000f8e00ff */
[----:B------:R-:W-:Y:S02]  /*e750*/  ULDC UR5, c[0x0][0xa88] ;  /* 0x0002a20000057ab9 */ /* 0x000fe40000000800 */
[----:B---3--:R-:W-:Y:S02]  /*e760*/  IMAD R5, R3, UR5, RZ ;  /* 0x0000000503057c24 */ /* 0x008fe4000f8e02ff */
[----:B--2---:R-:W-:-:S04]  /*e770*/  IADD3 R4, R4, -0x80, R0 ;  /* 0xffffff8004047810 */ /* 0x004fc80007ffe000 */
[----:B------:R-:W-:-:S13]  /*e780*/  ISETP.GE.AND P0, PT, R4, R5, PT ;  /* 0x000000050400720c */ /* 0x000fda0003f06270 */
[----:B------:R-:W-:Y:S05]  /*e790*/  @P0 BRA `(.L_x_1245) ;  /* 0x00000000008c0947 */ /* 0x000fea0003800000 */
[----:B------:R-:W-:Y:S01]  /*e7a0*/  ISETP.NE.AND P0, PT, R3, 0x1, PT ;  /* 0x000000010300780c */ /* 0x000fe20003f05270 */
[----:B------:R-:W-:Y:S01]  /*e7b0*/  ULDC.64 UR10, c[0x0][0xb90] ;  /* 0x0002e400000a7ab9 */ /* 0x000fe20000000a00 */
[----:B------:R-:W-:Y:S01]  /*e7c0*/  R2UR UR13, R203 ;  /* 0x00000000cb0d72ca */ /* 0x000fe200000e0000 */
[----:B------:R-:W-:Y:S01]  /*e7d0*/  UIMAD UR5, UR8, UR10, URZ ;  /* 0x0000000a080572a4 */ /* 0x000fe2000f8e023f */
[----:B------:R-:W-:Y:S01]  /*e7e0*/  R2UR UR12, R204 ;  /* 0x00000000cc0c72ca */ /* 0x000fe200000e0000 */
[----:B------:R-:W-:-:S08]  /*e7f0*/  IMAD.MOV.U32 R2, RZ, RZ, R4 ;  /* 0x000000ffff027224 */ /* 0x000fd000078e0004 */
[----:B------:R-:W2:Y:S02]  /*e800*/  @P0 LDC R5, c[0x0][0xbec] ;  /* 0x0002fb00ff050b82 */ /* 0x000ea40000000800 */
[----:B------:R-:W-:Y:S02]  /*e810*/  UIMAD.WIDE.U32 UR6, UR13, UR10, URZ ;  /* 0x0000000a0d0672a5 */ /* 0x000fe4000f8e003f */
[----:B------:R-:W-:-:S03]  /*e820*/  UIMAD UR5, UR13, UR11, UR5 ;  /* 0x0000000b0d0572a4 */ /* 0x000fc6000f8e0205 */
[----:B------:R-:W-:Y:S01]  /*e830*/  ULDC.64 UR10, c[0x0][0xb98] ;  /* 0x0002e600000a7ab9 */ /* 0x000fe20000000a00 */
[----:B------:R-:W3:Y:S01]  /*e840*/  @P0 LDC R7, c[0x0][0xbf0] ;  /* 0x0002fc00ff070b82 */ /* 0x000ee20000000800 */
[----:B------:R-:W-:Y:S02]  /*e850*/  UIADD3 UR7, UR7, UR5, URZ ;  /* 0x0000000507077290 */ /* 0x000fe4000fffe03f */
[----:B------:R-:W-:Y:S02]  /*e860*/  UIMAD UR5, UR9, UR10, URZ ;  /* 0x0000000a090572a4 */ /* 0x000fe4000f8e023f */
[----:B------:R-:W-:Y:S02]  /*e870*/  UIMAD.WIDE.U32 UR6, UR12, UR10, UR6 ;  /* 0x0000000a0c0672a5 */ /* 0x000fe4000f8e0006 */
[----:B------:R-:W-:-:S03]  /*e880*/  UIMAD UR5, UR12, UR11, UR5 ;  /* 0x0000000b0c0572a4 */ /* 0x000fc6000f8e0205 */
[----:B------:R-:W-:Y:S01]  /*e890*/  ULDC.64 UR10, c[0x0][0xb88] ;  /* 0x0002e200000a7ab9 */ /* 0x000fe20000000a00 */
[----:B------:R-:W-:Y:S01]  /*e8a0*/  ULDC.64 UR12, c[0x0][0x208] ;  /* 0x00008200000c7ab9 */ /* 0x000fe20000000a00 */
[----:B--2---:R-:W-:-:S05]  /*e8b0*/  @P0 IMAD.HI.U32 R0, R4, R5, RZ ;  /* 0x0000000504000227 */ /* 0x004fca00078e00ff */
[----:B---3--:R-:W-:-:S05]  /*e8c0*/  @P0 SHF.R.U32.HI R2, RZ, R7, R0 ;  /* 0x00000007ff020219 */ /* 0x008fca0000011600 */
[----:B------:R-:W-:-:S04]  /*e8d0*/  IMAD.MOV R5, RZ, RZ, -R2 ;  /* 0x000000ffff057224 */ /* 0x000fc800078e0a02 */
[----:B------:R-:W-:Y:S01]  /*e8e0*/  IMAD R5, R3, R5, R4 ;  /* 0x0000000503057224 */ /* 0x000fe200078e0204 */
[----:B------:R-:W-:Y:S01]  /*e8f0*/  SHF.R.S32.HI R3, RZ, 0x1f, R2 ;  /* 0x0000001fff037819 */ /* 0x000fe20000011402 */
[----:B------:R-:W-:Y:S01]  /*e900*/  IMAD.U32 R4, RZ, RZ, UR5 ;  /* 0x00000005ff047e24 */ /* 0x000fe2000f8e00ff */
[----:B------:R-:W-:Y:S02]  /*e910*/  IADD3 R2, P0, R2, UR6, RZ ;  /* 0x0000000602027c10 */ /* 0x000fe4000ff1e0ff */
[----:B------:R-:W-:Y:S02]  /*e920*/  SHF.R.S32.HI R0, RZ, 0x1f, R5 ;  /* 0x0000001fff007819 */ /* 0x000fe40000011405 */
[----:B------:R-:W-:Y:S01]  /*e930*/  IADD3.X R3, R3, UR7, R4, P0, !PT ;  /* 0x0000000703037c10 */ /* 0x000fe200087fe404 */
[----:B------:R-:W-:Y:S02]  /*e940*/  ULDC.64 UR6, c[0x0][0xb50] ;  /* 0x0002d40000067ab9 */ /* 0x000fe40000000a00 */
[----:B------:R-:W-:-:S02]  /*e950*/  IMAD R0, R0, UR10, RZ ;  /* 0x0000000a00007c24 */ /* 0x000fc4000f8e02ff */
[----:B------:R-:W-:-:S04]  /*e960*/  IMAD.WIDE.U32 R2, R5, UR10, R2 ;  /* 0x0000000a05027c25 */ /* 0x000fc8000f8e0002 */
[----:B------:R-:W-:Y:S01]  /*e970*/  IMAD R7, R5, UR11, R0 ;  /* 0x0000000b05077c24 */ /* 0x000fe2000f8e0200 */
[----:B------:R-:W-:-:S03]  /*e980*/  LEA R4, P0, R2, UR6, 0x2 ;  /* 0x0000000602047c11 */ /* 0x000fc6000f8010ff */
[----:B------:R-:W-:-:S05]  /*e990*/  IMAD.IADD R3, R3, 0x1, R7 ;  /* 0x0000000103037824 */ /* 0x000fca00078e0207 */
[----:B------:R-:W-:Y:S01]  /*e9a0*/  LEA.HI.X R5, R2, UR7, R3, 0x2, P0 ;  /* 0x0000000702057c11 */ /* 0x000fe200080f1403 */
[----:B------:R-:W-:-:S05]  /*e9b0*/  IMAD.MOV.U32 R3, RZ, RZ, -0x800000 ;  /* 0xff800000ff037424 */ /* 0x000fca00078e00ff */
[----:B------:R2:W-:Y:S02]  /*e9c0*/  STG.E desc[UR12][R4.64], R3 ;  /* 0x0000000304007986 */ /* 0x0005e4000c10190c */
.L_x_1245:
[----:B------:R-:W-:Y:S05]  /*e9d0*/  BSYNC B1 ;  /* 0x0000000000017941 */ /* 0x000fea0003800000 */
.L_x_1244:
[----:B------:R-:W-:Y:S01]  /*e9e0*/  R2UR UR13, R203 ;  /* 0x00000000cb0d72ca */ /* 0x000fe200000e0000 */
[----:B------:R-:W-:Y:S01]  /*e9f0*/  ULDC.64 UR10, c[0x0][0xae8] ;  /* 0x0002ba00000a7ab9 */ /* 0x000fe20000000a00 */
[----:B------:R-:W-:Y:S01]  /*ea00*/  R2UR UR12, R204 ;  /* 0x00000000cc0c72ca */ /* 0x000fe200000e0000 */
[----:B------:R-:W-:Y:S01]  /*ea10*/  UIMAD UR5, UR8, UR10, URZ ;  /* 0x0000000a080572a4 */ /* 0x000fe2000f8e023f */
[----:B------:R-:W-:Y:S01]  /*ea20*/  VIADD R6, R6, UR60 ;  /* 0x0000003c06067c36 */ /* 0x000fe20008000000 */
[----:B------:R-:W-:Y:S03]  /*ea30*/  BSSY B1, `(.L_x_1246) ;  /* 0x000003d000017945 */ /* 0x000fe60003800000 */
[----:B0-----:R-:W-:-:S04]  /*ea40*/  @P1 IMAD.HI.U32 R0, R6, R9, RZ ;  /* 0x0000000906001227 */ /* 0x001fc800078e00ff */
[----:B--2---:R-:W-:Y:S01]  /*ea50*/  IMAD.MOV.U32 R5, RZ, RZ, R6 ;  /* 0x000000ffff057224 */ /* 0x004fe200078e0006 */
[----:B------:R-:W-:Y:S01]  /*ea60*/  UIMAD.WIDE.U32 UR6, UR13, UR10, URZ ;  /* 0x0000000a0d0672a5 */ /* 0x000fe2000f8e003f */
[----:B-1----:R-:W-:Y:S01]  /*ea70*/  @P1 SHF.R.U32.HI R5, RZ, R11, R0 ;  /* 0x0000000bff051219 */ /* 0x002fe20000011600 */
[----:B------:R-:W-:-:S03]  /*ea80*/  UIMAD UR5, UR13, UR11, UR5 ;  /* 0x0000000b0d0572a4 */ /* 0x000fc6000f8e0205 */
[----:B------:R-:W-:Y:S01]  /*ea90*/  ULDC.64 UR10, c[0x0][0xaf0] ;  /* 0x0002bc00000a7ab9 */ /* 0x000fe20000000a00 */
[----:B------:R-:W-:Y:S01]  /*eaa0*/  UIADD3 UR7, UR7, UR5, URZ ;  /* 0x0000000507077290 */ /* 0x000fe2000fffe03f */
[--C-:B------:R-:W-:Y:S01]  /*eab0*/  SHF.R.S32.HI R0, RZ, 0x1f, R5.reuse ;  /* 0x0000001fff007819 */ /* 0x100fe20000011405 */
[----:B------:R-:W-:Y:S01]  /*eac0*/  UIMAD UR5, UR9, UR10, URZ ;  /* 0x0000000a090572a4 */ /* 0x000fe2000f8e023f */
[----:B------:R-:W-:Y:S01]  /*ead0*/  IMAD.MOV R7, RZ, RZ, -R5 ;  /* 0x000000ffff077224 */ /* 0x000fe200078e0a05 */
[----:B------:R-:W-:Y:S02]  /*eae0*/  UIMAD.WIDE.U32 UR6, UR12, UR10, UR6 ;  /* 0x0000000a0c0672a5 */ /* 0x000fe4000f8e0006 */
[----:B------:R-:W-:Y:S01]  /*eaf0*/  UIMAD UR5, UR12, UR11, UR5 ;  /* 0x0000000b0c0572a4 */ /* 0x000fe2000f8e0205 */
[----:B------:R-:W-:Y:S01]  /*eb00*/  IMAD R7, R8, R7, R6 ;  /* 0x0000000708077224 */ /* 0x000fe200078e0206 */
[----:B------:R-:W-:Y:S01]  /*eb10*/  ULDC.64 UR8, c[0x0][0xae0] ;  /* 0x0002b80000087ab9 */ /* 0x000fe20000000a00 */
[----:B------:R-:W-:Y:S01]  /*eb20*/  VIADD R6, R206, UR60 ;  /* 0x0000003cce067c36 */ /* 0x000fe20008000000 */
[----:B------:R-:W-:Y:S01]  /*eb30*/  UIADD3 UR5, UR7, UR5, URZ ;  /* 0x0000000507057290 */ /* 0x000fe2000fffe03f */
[----:B------:R-:W-:-:S02]  /*eb40*/  IMAD R0, R0, UR8, RZ ;  /* 0x0000000800007c24 */ /* 0x000fc4000f8e02ff */
[----:B------:R-:W-:Y:S02]  /*eb50*/  IMAD.U32 R3, RZ, RZ, UR7 ;  /* 0x00000007ff037e24 */ /* 0x000fe4000f8e00ff */
[----:B------:R-:W-:Y:S01]  /*eb60*/  IMAD.U32 R2, RZ, RZ, UR6 ;  /* 0x00000006ff027e24 */ /* 0x000fe2000f8e00ff */
[----:B------:R-:W-:Y:S01]  /*eb70*/  ULDC.64 UR6, c[0x0][0xad8] ;  /* 0x0002b60000067ab9 */ /* 0x000fe20000000a00 */
[----:B------:R-:W-:Y:S01]  /*eb80*/  IMAD.U32 R3, RZ, RZ, UR5 ;  /* 0x00000005ff037e24 */ /* 0x000fe2000f8e00ff */
[----:B------:R-:W-:Y:S01]  /*eb90*/  ULDC UR5, c[0x0][0xa88] ;  /* 0x0002a20000057ab9 */ /* 0x000fe20000000800 */
[C---:B------:R-:W-:Y:S01]  /*eba0*/  IMAD R9, R5.reuse, UR9, R0 ;  /* 0x0000000905097c24 */ /* 0x040fe2000f8e0200 */
[----:B------:R-:W-:Y:S01]  /*ebb0*/  SHF.R.S32.HI R0, RZ, 0x1f, R7 ;  /* 0x0000001fff007819 */ /* 0x000fe20000011407 */
[----:B------:R-:W-:-:S04]  /*ebc0*/  IMAD.WIDE.U32 R2, R5, UR8, R2 ;  /* 0x0000000805027c25 */ /* 0x000fc8000f8e0002 */
[----:B------:R-:W-:Y:S02]  /*ebd0*/  IMAD.IADD R3, R3, 0x1, R9 ;  /* 0x0000000103037824 */ /* 0x000fe400078e0209 */
[----:B------:R-:W-:Y:S02]  /*ebe0*/  IMAD R4, R0, UR6, RZ ;  /* 0x0000000600047c24 */ /* 0x000fe4000f8e02ff */
[----:B------:R-:W-:Y:S02]  /*ebf0*/  IMAD R9, R8, UR5, RZ ;  /* 0x0000000508097c24 */ /* 0x000fe4000f8e02ff */
[C---:B------:R-:W-:Y:S02]  /*ec00*/  IMAD R5, R7.reuse, UR7, R4 ;  /* 0x0000000707057c24 */ /* 0x040fe4000f8e0204 */
[----:B------:R-:W-:Y:S01]  /*ec10*/  IMAD.WIDE.U32 R2, R7, UR6, R2 ;  /* 0x0000000607027c25 */ /* 0x000fe2000f8e0002 */
[----:B------:R-:W-:Y:S01]  /*ec20*/  ISETP.GE.AND P2, PT, R6, R9, PT ;  /* 0x000000090600720c */ /* 0x000fe20003f46270 */
[----:B------:R-:W-:-:S02]  /*ec30*/  ULDC.64 UR6, c[0x0][0xa80] ;  /* 0x0002a00000067ab9 */ /* 0x000fc40000000a00 */
[----:B------:R-:W-:Y:S01]  /*ec40*/  VIADD R0, R6, 0x20 ;  /* 0x0000002006007836 */ /* 0x000fe20000000000 */
[----:B------:R-:W-:Y:S01]  /*ec50*/  LEA R4, P3, R2, UR6, 0x1 ;  /* 0x0000000602047c11 */ /* 0x000fe2000f8608ff */
[----:B------:R-:W-:-:S03]  /*ec60*/  IMAD.IADD R3, R3, 0x1, R5 ;  /* 0x0000000103037824 */ /* 0x000fc600078e0205 */
[-C--:B------:R-:W-:Y:S01]  /*ec70*/  ISETP.GE.AND P1, PT, R0, R9.reuse, PT ;  /* 0x000000090000720c */ /* 0x080fe20003f26270 */
[----:B------:R-:W-:Y:S01]  /*ec80*/  VIADD R0, R6, 0x40 ;  /* 0x0000004006007836 */ /* 0x000fe20000000000 */
[----:B------:R-:W-:Y:S02]  /*ec90*/  LEA.HI.X R5, R2, UR7, R3, 0x1, P3 ;  /* 0x0000000702057c11 */ /* 0x000fe400098f0c03 */
[----:B------:R0:W1:Y:S02]  /*eca0*/  SHFL.IDX PT, R2, R4, RZ, 0x181f ;  /* 0x00181fff04027589 */ /* 0x00006400000e0000 */
[----:B------:R-:W-:Y:S02]  /*ecb0*/  ISETP.GE.AND P0, PT, R0, R9, PT ;  /* 0x000000090000720c */ /* 0x000fe40003f06270 */
[----:B------:R0:W2:Y:S01]  /*ecc0*/  SHFL.IDX PT, R0, R5, RZ, 0x181f ;  /* 0x00181fff05007589 */ /* 0x0000a200000e0000 */
[----:B------:R-:W-:Y:S10]  /*ecd0*/  @P2 BRA `(.L_x_1247) ;  /* 0x0000000000482947 */ /* 0x000ff40003800000 */
        /* <DEDUP_REMOVED lines=18> */
.L_x_1247:
[----:B------:R-:W-:Y:S05]  /*ee00*/  BSYNC B1 ;  /* 0x0000000000017941 */ /* 0x000fea0003800000 */
.L_x_1246:
[----:B--2---:R2:W4:Y:S01]  /*ee10*/  SHFL.IDX PT, R0, R5, 0x1, 0x181f ;  /* 0x00381f0005007f89 */ /* 0x00452200000e0000 */
[----:B------:R-:W-:Y:S03]  /*ee20*/  BSSY B1, `(.L_x_1248) ;  /* 0x0000015000017945 */ /* 0x000fe60003800000 */
[----:B-1-3--:R2:W1:Y:S01]  /*ee30*/  SHFL.IDX PT, R2, R4, 0x1, 0x181f ;  /* 0x00381f0004027f89 */ /* 0x00a46200000e0000 */
        /* <DEDUP_REMOVED lines=8> */
[----:B------:R-:W-:Y:S02]  /*eec0*/  @!P3 LEA R12, P5, R200, R2, 0x1 ;  /* 0x00000002c80cb211 */ /* 0x000fe400078a08ff */
[----:B----4-:R-:W-:Y:S02]  /*eed0*/  @!P4 LEA.HI.X R11, R18, R0, R216, 0x1, P6 ;  /* 0x00000000120bc211 */ /* 0x010fe400030f0cd8 */
        /* <DEDUP_REMOVED lines=9> */
.L_x_1249:
[----:B------:R-:W-:Y:S05]  /*ef70*/  BSYNC B1 ;  /* 0x0000000000017941 */ /* 0x000fea0003800000 */
.L_x_1248:
[----:B----4-:R4:W0:Y:S01]  /*ef80*/  SHFL.IDX PT, R0, R5, 0x2, 0x181f ;  /* 0x00581f0005007f89 */ /* 0x01082200000e0000 */
        /* <DEDUP_REMOVED lines=10> */
[-C--:B------:R-:W-:Y:S02]  /*f030*/  @!P2 LEA R12, P5, R200, R2.reuse, 0x1 ;  /* 0x00000002c80ca211 */ /* 0x080fe400078a08ff */
        /* <DEDUP_REMOVED lines=10> */
.L_x_1251:
[----:B------:R-:W-:Y:S05]  /*f0e0*/  BSYNC B1 ;  /* 0x0000000000017941 */ /* 0x000fea0003800000 */
.L_x_1250:
[----:B0-----:R-:W-:Y:S01]  /*f0f0*/  VIADD R0, R6, 0x60 ;  /* 0x0000006006007836 */ /* 0x001fe20000000000 */
[----:B--2-4-:R-:W0:Y:S04]  /*f100*/  SHFL.IDX PT, R5, R5, 0x3, 0x181f ;  /* 0x00781f0005057f89 */ /* 0x014e2800000e0000 */
[----:B------:R-:W-:Y:S01]  /*f110*/  ISETP.GE.AND P0, PT, R0, R9, PT ;  /* 0x000000090000720c */ /* 0x000fe20003f06270 */
[----:B-1-3--:R1:W2:-:S12]  /*f120*/  SHFL.IDX PT, R2, R4, 0x3, 0x181f ;  /* 0x00781f0004027f89 */ /* 0x00a29800000e0000 */
        /* <DEDUP_REMOVED lines=8> */
[-C--:B------:R-:W-:Y:S02]  /*f1b0*/  @!P2 LEA R8, P5, R200, R2.reuse, 0x1 ;  /* 0x00000002c808a211 */ /* 0x080fe400078a08ff */
[-C--:B------:R-:W-:Y:S02]  /*f1c0*/  @!P1 LEA R10, P4, R23, R2.reuse, 0x1 ;  /* 0x00000002170a9211 */ /* 0x080fe400078808ff */
[-C--:B0-----:R-:W-:Y:S02]  /*f1d0*/  @!P3 LEA.HI.X R7, R18, R5.reuse, R216, 0x1, P6 ;  /* 0x000000051207b211 */ /* 0x081fe400030f0cd8 */
        /* <DEDUP_REMOVED lines=8> */
.L_x_1243:
[----:B------:R-:W-:Y:S05]  /*f260*/  BSYNC B0 ;  /* 0x0000000000007941 */ /* 0x000fea0003800000 */
.L_x_1235:
[----:B------:R-:W-:Y:S02]  /*f270*/  ULDC UR5, c[0x0][0xc38] ;  /* 0x00030e0000057ab9 */ /* 0x000fe40000000800 */
[----:B------:R-:W-:-:S06]  /*f280*/  UISETP.GE.AND UP0, UPT, UR4, UR5, UPT ;  /* 0x000000050400728c */ /* 0x000fcc000bf06270 */
[----:B------:R-:W-:-:S13]  /*f290*/  PLOP3.LUT P0, PT, PT, PT, UP0, 0x80, 0x0 ;  /* 0x000000000000781c */ /* 0x000fda0003f0f008 */
[----:B------:R-:W-:Y:S05]  /*f2a0*/  @!P0 BRA `(.L_x_1252) ;  /* 0xffffff1800d48947 */ /* 0x000fea000383ffff */
[----:B------:R-:W-:Y:S05]  /*f2b0*/  EXIT ;  /* 0x000000000000794d */ /* 0x000fea0003800000 */
.L_x_1154:
[----:B------:R-:W-:-:S08]  /*f2c0*/  NOP ;  /* 0x0000000000007918 */ /* 0x000fd00000000000 */
[----:B0-----:R-:W0:-:S00]  /*f2d0*/  USETMAXREG.DEALLOC.CTAPOOL 0x18 ;  /* 0x00000018000079c8 */ /* 0x001e0000080e0500 */
[----:B0-----:R-:W-:-:S06]  /*f2e0*/  LOP3.LUT R0, R0, 0x3, RZ, 0xc0, !PT ;  /* 0x0000000300007812 */ /* 0x001fcc00078ec0ff */
[----:B------:R-:W0:Y:S01]  /*f2f0*/  S2UR UR6, SR_CTAID.X ;  /* 0x00000000000679c3 */ /* 0x000e220000002500 */
[----:B------:R-:W-:Y:S01]  /*f300*/  LOP3.LUT R19, R19, 0xfffffffb, RZ, 0xc0, !PT ;  /* 0xfffffffb13137812 */ /* 0x000fe200078ec0ff */
[----:B------:R-:W-:Y:S01]  /*f310*/  STL [R1+0x18], RZ ;  /* 0x000018ff01007387 */ /* 0x000fe20000100800 */
[----:B------:R-:W-:-:S03]  /*f320*/  IMAD.MOV.U32 R18, RZ, RZ, RZ ;  /* 0x000000ffff127224 */ /* 0x000fc600078e00ff */
[----:B------:R-:W1:Y:S02]  /*f330*/  SHFL.IDX PT, R0, R0, RZ, 0x1f ;  /* 0x00001fff00007589 */ /* 0x000e6400000e0000 */
[----:B-1----:R-:W-:Y:S02]  /*f340*/  ISETP.NE.AND P0, PT, R0, RZ, PT ;  /* 0x000000ff0000720c */ /* 0x002fe40003f05270 */
[----:B------:R-:W0:Y:S11]  /*f350*/  LDC R0, c[0x0][0xc38] ;  /* 0x00030e00ff007b82 */ /* 0x000e360000000800 */
[----:B------:R-:W-:Y:S01]  /*f360*/  @P0 LOP3.LUT R19, R19, 0x4, RZ, 0xfc, !PT ;  /* 0x0000000413130812 */ /* 0x000fe200078efcff */
[----:B------:R-:W-:Y:S06]  /*f370*/  @P0 BAR.ARV 0x4, 0x180 ;  /* 0x0106000000000b1d */ /* 0x000fec0000002000 */
[----:B0-----:R-:W-:Y:S01]  /*f380*/  ISETP.LE.AND P0, PT, R0, UR6, PT ;  /* 0x0000000600007c0c */ /* 0x001fe2000bf03270 */
[----:B------:R-:W-:-:S05]  /*f390*/  IMAD.MOV.U32 R0, RZ, RZ, 0x1 ;  /* 0x00000001ff007424 */ /* 0x000fca00078e00ff */
[----:B------:R0:W-:Y:S07]  /*f3a0*/  STL [R1+0x8], R0 ;  /* 0x0000080001007387 */ /* 0x0001ee0000100800 */
[----:B------:R-:W-:Y:S05]  /*f3b0*/  @P0 BRA `(.L_x_1253) ;  /* 0x0000005400780947 */ /* 0x000fea0003800000 */
[----:B------:R-:W1:Y:S01]  /*f3c0*/  S2R R6, SR_TID.X ;  /* 0x0000000000067919 */ /* 0x000e620000002100 */
[----:B------:R-:W2:Y:S01]  /*f3d0*/  S2UR UR5, SR_CgaCtaId ;  /* 0x00000000000579c3 */ /* 0x000ea20000008800 */
[----:B------:R-:W-:Y:S01]  /*f3e0*/  UMOV UR4, 0x400 ;  /* 0x0000040000047882 */ /* 0x000fe20000000000 */
[----:B------:R-:W-:Y:S01]  /*f3f0*/  IMAD.MOV.U32 R18, RZ, RZ, RZ ;  /* 0x000000ffff127224 */ /* 0x000fe200078e00ff */
[----:B------:R-:W-:Y:S01]  /*f400*/  ULDC UR44, c[0x0][0xc] ;  /* 0x00000300002c7ab9 */ /* 0x000fe20000000800 */
[----:B------:R-:W-:Y:S01]  /*f410*/  ULDC.64 UR38, c[0x0][0x198] ;  /* 0x0000660000267ab9 */ /* 0x000fe20000000a00 */
[----:B--2---:R-:W-:-:S06]  /*f420*/  ULEA UR4, UR5, UR4, 0x18 ;  /* 0x0000000405047291 */ /* 0x004fcc000f8ec03f */
[----:B------:R-:W-:Y:S01]  /*f430*/  IMAD.U32 R17, RZ, RZ, UR4 ;  /* 0x00000004ff117e24 */ /* 0x000fe2000f8e00ff */
[C---:B-1----:R-:W-:Y:S01]  /*f440*/  LOP3.LUT R5, R6.reuse, 0x7f, RZ, 0xc0, !PT ;  /* 0x0000007f06057812 */ /* 0x042fe200078ec0ff */
[----:B0-----:R-:W-:-:S05]  /*f450*/  IMAD.SHL.U32 R0, R6, 0x8, RZ ;  /* 0x0000000806007824 */ /* 0x001fca00078e00ff */
[C---:B------:R-:W-:Y:S02]  /*f460*/  LOP3.LUT R2, R0.reuse, 0x1f8, RZ, 0xc0, !PT ;  /* 0x000001f800027812 */ /* 0x040fe400078ec0ff */
[----:B------:R-:W-:Y:S02]  /*f470*/  LOP3.LUT R0, R0, 0x38, RZ, 0xc0, !PT ;  /* 0x0000003800007812 */ /* 0x000fe400078ec0ff */
[----:B------:R-:W-:Y:S01]  /*f480*/  LOP3.LUT R3, R2, 0x38, R6, 0x78, !PT ;  /* 0x0000003802037812 */ /* 0x000fe200078e7806 */
[----:B------:R-:W-:-:S05]  /*f490*/  IMAD.SHL.U32 R2, R5, 0x8, RZ ;  /* 0x0000000805027824 */ /* 0x000fca00078e00ff */
[----:B------:R-:W-:Y:S01]  /*f4a0*/  LOP3.LUT R4, R3, 0x200, R2, 0xf8, !PT ;  /* 0x0000020003047812 */ /* 0x000fe200078ef802 */
[----:B------:R-:W-:Y:S01]  /*f4b0*/  IMAD.SHL.U32 R2, R6, 0x10, RZ ;  /* 0x0000001006027824 */ /* 0x000fe200078e00ff */
[----:B------:R-:W-:-:S03]  /*f4c0*/  SHF.R.U32.HI R3, RZ, 0x3, R5 ;  /* 0x00000003ff037819 */ /* 0x000fc60000011605 */
[----:B------:R-:W-:Y:S01]  /*f4d0*/  IMAD R4, R4, 0x2, R17 ;  /* 0x0000000204047824 */ /* 0x000fe200078e0211 */
[----:B------:R-:W-:Y:S01]  /*f4e0*/  LOP3.LUT R2, R3, 0x70, R2, 0xf8, !PT ;  /* 0x0000007003027812 */ /* 0x000fe200078ef802 */
[----:B------:R-:W-:Y:S02]  /*f4f0*/  IMAD.U32 R3, RZ, RZ, UR6 ;  /* 0x00000006ff037e24 */ /* 0x000fe4000f8e00ff */
[----:B------:R-:W-:Y:S01]  /*f500*/  IMAD.MOV.U32 R2, RZ, RZ, 0x1 ;  /* 0x00000001ff027424 */ /* 0x000fe200078e00ff */
[----:B------:R-:W-:Y:S04]  /*f510*/  STL [R1+0x10], R4 ;  /* 0x0000100401007387 */ /* 0x000fe80000100800 */
[----:B------:R0:W-:Y:S04]  /*f520*/  STL [R1+0x14], R3 ;  /* 0x0000140301007387 */ /* 0x0001e80000100800 */
[----:B------:R-:W-:Y:S04]  /*f530*/  STL [R1+0x18], RZ ;  /* 0x000018ff01007387 */ /* 0x000fe80000100800 */
[----:B------:R1:W-:Y:S01]  /*f540*/  STL [R1+0x8], R2 ;  /* 0x0000080201007387 */ /* 0x0003e20000100800 */
[----:B0-----:R-:W-:-:S02]  /*f550*/  LOP3.LUT R3, R0, 0x40, RZ, 0xfc, !PT ;  /* 0x0000004000037812 */ /* 0x001fc400078efcff */
[C---:B-1----:R-:W-:Y:S02]  /*f560*/  LOP3.LUT R2, R0.reuse, 0x80, RZ, 0xfc, !PT ;  /* 0x0000008000027812 */ /* 0x042fe400078efcff */
[----:B------:R-:W-:-:S07]  /*f570*/  LOP3.LUT R0, R0, 0xc0, RZ, 0xfc, !PT ;  /* 0x000000c000007812 */ /* 0x000fce00078efcff */
.L_x_1360:
[----:B--2---:R-:W2:Y:S01]  /*f580*/  LDL R0, [R1+0x14] ;  /* 0x0000140001007983 */ /* 0x004ea20000100800 */
[----:B------:R-:W-:Y:S02]  /*f590*/  ULDC UR8, c[0x0][0xc60] ;  /* 0x0003180000087ab9 */ /* 0x000fe40000000800 */
[----:B------:R-:W-:-:S11]  /*f5a0*/  UISETP.NE.AND UP0, UPT, UR8, 0x1, UPT ;  /* 0x000000010800788c */ /* 0x000fd6000bf05270 */
[----:B------:R-:W-:Y:S01]  /*f5b0*/  @UP0 ULDC UR4, c[0x0][0xc64] ;  /* 0x0003190000040ab9 */ /* 0x000fe20000000800 */
[----:B------:R-:W-:Y:S01]  /*f5c0*/  @UP0 ULDC UR9, c[0x0][0xc68] ;  /* 0x00031a0000090ab9 */ /* 0x000fe20000000800 */
[C---:B--2---:R-:W-:Y:S02]  /*f5d0*/  R2UR UR7, R0.reuse ;  /* 0x00000000000772ca */ /* 0x044fe400000e0000 */
[----:B------:R-:W-:-:S11]  /*f5e0*/  R2UR UR6, R0 ;  /* 0x00000000000672ca */ /* 0x000fd600000e0000 */
[----:B------:R-:W-:-:S04]  /*f5f0*/  UIMAD.WIDE.U32 UR4, UR7, UR4, URZ ;  /* 0x00000004070472a5 */ /* 0x000fc8000f8e003f */
[----:B------:R-:W-:-:S03]  /*f600*/  @UP0 USHF.R.U32.HI UR7, URZ, UR9, UR5 ;  /* 0x000000093f070299 */ /* 0x000fc60008011605 */
[----:B------:R-:W-:Y:S02]  /*f610*/  ULDC UR4, c[0x0][0xc78] ;  /* 0x00031e0000047ab9 */ /* 0x000fe40000000800 */
[----:B------:R-:W-:Y:S02]  /*f620*/  UISETP.GE.AND UP0, UPT, UR7, UR4, UPT ;  /* 0x000000040700728c */ /* 0x000fe4000bf06270 */
[----:B------:R-:W-:-:S04]  /*f630*/  UIADD3 UR4, -UR7, URZ, URZ ;  /* 0x0000003f07047290 */ /* 0x000fc8000fffe13f */
[----:B------:R-:W-:Y:S01]  /*f640*/  PLOP3.LUT P0, PT, PT, PT, UP0, 0x80, 0x0 ;  /* 0x000000000000781c */ /* 0x000fe20003f0f008 */
[----:B------:R-:W-:-:S12]  /*f650*/  UIMAD UR8, UR8, UR4, UR6 ;  /* 0x00000004080872a4 */ /* 0x000fd8000f8e0206 */
[----:B01--4-:R-:W-:Y:S05]  /*f660*/  @!P0 BRA `(.L_x_1254) ;  /* 0x0000000000208947 */ /* 0x013fea0003800000 */
        /* <DEDUP_REMOVED lines=8> */
.L_x_1254:
[----:B------:R-:W-:Y:S01]  /*f6f0*/  ULDC UR9, c[0x0][0xc54] ;  /* 0x0003150000097ab9 */ /* 0x000fe20000000800 */
[----:B------:R-:W-:Y:S01]  /*f700*/  UMOV UR6, UR8 ;  /* 0x0000000800067c82 */ /* 0x000fe20008000000 */
[----:B------:R-:W-:-:S11]  /*f710*/  UISETP.NE.AND UP0, UPT, UR9, 0x1, UPT ;  /* 0x000000010900788c */ /* 0x000fd6000bf05270 */
[----:B------:R-:W-:Y:S02]  /*f720*/  @UP0 ULDC.64 UR10, c[0x0][0xc58] ;  /* 0x00031600000a0ab9 */ /* 0x000fe40000000a00 */
[----:B------:R-:W-:-:S04]  /*f730*/  UIMAD.WIDE.U32 UR4, UR8, UR10, URZ ;  /* 0x0000000a080472a5 */ /* 0x000fc8000f8e003f */
[----:B------:R-:W-:-:S04]  /*f740*/  @UP0 USHF.R.U32.HI UR6, URZ, UR11, UR5 ;  /* 0x0000000b3f060299 */ /* 0x000fc80008011605 */
[----:B------:R-:W-:-:S12]  /*f750*/  UIMAD UR4, UR6, UR9, URZ ;  /* 0x00000009060472a4 */ /* 0x000fd8000f8e023f */
.L_x_1255:
[----:B------:R-:W-:Y:S02]  /*f760*/  UIADD3 UR4, UR8, -UR4, URZ ;  /* 0x8000000408047290 */ /* 0x000fe4000fffe03f */
        /* <DEDUP_REMOVED lines=8> */
[----:B------:R-:W-:Y:S01]  /*f7f0*/  ULDC UR13, c[0x0][0xc54] ;  /* 0x00031500000d7ab9 */ /* 0x000fe20000000800 */
[----:B------:R-:W-:-:S02]  /*f800*/  UISETP.NE.U32.AND UP0, UPT, UR10, URZ, UPT ;  /* 0x0000003f0a00728c */ /* 0x000fc4000bf05070 */
[----:B------:R-:W-:Y:S02]  /*f810*/  UIMAD UR13, UR7, UR13, UR4 ;  /* 0x0000000d070d72a4 */ /* 0x000fe4000f8e0204 */
[----:B------:R-:W-:Y:S01]  /*f820*/  USHF.L.U32 UR43, UR43, 0x7, URZ ;  /* 0x000000072b2b7899 */ /* 0x000fe2000800063f */
[----:B------:R-:W-:Y:S01]  /*f830*/  ULDC.64 UR4, c[0x0][0x9e0] ;  /* 0x0002780000047ab9 */ /* 0x000fe20000000a00 */
[----:B------:R-:W-:Y:S02]  /*f840*/  UISETP.NE.AND.EX UP0, UPT, UR11, URZ, UPT, UP0 ;  /* 0x0000003f0b00728c */ /* 0x000fe4000bf05300 */
[----:B------:R-:W-:Y:S02]  /*f850*/  UISETP.GE.AND UP3, UPT, UR5, 0x1, UPT ;  /* 0x000000010500788c */ /* 0x000fe4000bf66270 */
[----:B------:R-:W-:Y:S01]  /*f860*/  UIADD3 UR12, UR43, 0x7f, URZ ;  /* 0x0000007f2b0c7890 */ /* 0x000fe2000fffe03f */
[----:B------:R-:W-:Y:S01]  /*f870*/  ULDC UR10, c[0x0][0x424] ;  /* 0x00010900000a7ab9 */ /* 0x000fe20000000800 */
[----:B------:R-:W-:Y:S01]  /*f880*/  ULDC UR6, c[0x0][0x288] ;  /* 0x0000a20000067ab9 */ /* 0x000fe20000000800 */
[----:B------:R-:W-:Y:S01]  /*f890*/  @UP2 ULDC UR8, c[0x0][0xc4c] ;  /* 0x0003130000082ab9 */ /* 0x000fe20000000800 */
[----:B------:R-:W-:Y:S01]  /*f8a0*/  @UP1 ULDC UR11, c[0x0][0x44c] ;  /* 0x00011300000b1ab9 */ /* 0x000fe20000000800 */
[----:B------:R-:W-:Y:S01]  /*f8b0*/  USEL UR15, UR10, 0x1, UP0 ;  /* 0x000000010a0f7887 */ /* 0x000fe20008000000 */
[----:B------:R-:W-:Y:S01]  /*f8c0*/  PLOP3.LUT P1, PT, PT, PT, UP3, 0x80, 0x0 ;  /* 0x000000000000781c */ /* 0x000fe20003f2f038 */
[----:B------:R-:W-:-:S02]  /*f8d0*/  UIADD3 UR16, -UR6, 0x1, URZ ;  /* 0x0000000106107890 */ /* 0x000fc4000fffe13f */
[----:B------:R-:W-:Y:S02]  /*f8e0*/  UIMAD.WIDE.U32 UR8, UR13, UR8, URZ ;  /* 0x000000080d0872a5 */ /* 0x000fe4000f8e003f */
[----:B------:R-:W-:Y:S01]  /*f8f0*/  UIMAD.WIDE.U32 UR10, UR12, UR11, URZ ;  /* 0x0000000b0c0a72a5 */ /* 0x000fe2000f8e003f */
[----:B------:R-:W-:Y:S01]  /*f900*/  ULDC UR7, c[0x0][0x2f0] ;  /* 0x0000bc0000077ab9 */ /* 0x000fe20000000800 */
[----:B------:R-:W-:Y:S01]  /*f910*/  @UP2 ULDC UR17, c[0x0][0xc50] ;  /* 0x0003140000112ab9 */ /* 0x000fe20000000800 */
[----:B------:R-:W-:Y:S01]  /*f920*/  @UP1 ULDC UR18, c[0x0][0x450] ;  /* 0x0001140000121ab9 */ /* 0x000fe20000000800 */
[----:B------:R-:W-:Y:S01]  /*f930*/  UMOV UR42, UR13 ;  /* 0x0000000d002a7c82 */ /* 0x000fe20008000000 */
[----:B------:R-:W-:Y:S02]  /*f940*/  UIMAD UR16, UR15, UR7, UR16 ;  /* 0x000000070f1072a4 */ /* 0x000fe4000f8e0210 */
[----:B------:R-:W-:Y:S02]  /*f950*/  @UP2 USHF.R.U32.HI UR42, URZ, UR17, UR9 ;  /* 0x000000113f2a2299 */ /* 0x000fe40008011609 */
[----:B------:R-:W-:-:S02]  /*f960*/  @UP1 USHF.R.U32.HI UR12, URZ, UR18, UR11 ;  /* 0x000000123f0c1299 */ /* 0x000fc4000801160b */
[----:B------:R-:W-:Y:S02]  /*f970*/  UIADD3 UR36, -UR42, URZ, URZ ;  /* 0x0000003f2a247290 */ /* 0x000fe4000fffe13f */
[----:B------:R-:W-:Y:S02]  /*f980*/  UIADD3 UR12, UR16, UR12, URZ ;  /* 0x0000000c100c7290 */ /* 0x000fe4000fffe03f */
[----:B------:R-:W-:Y:S02]  /*f990*/  UIMAD UR36, UR14, UR36, UR13 ;  /* 0x000000240e2472a4 */ /* 0x000fe4000f8e020d */
[----:B------:R-:W-:Y:S01]  /*f9a0*/  UIADD3 UR4, UR12, UR4, URZ ;  /* 0x000000040c047290 */ /* 0x000fe2000fffe03f */
[----:B------:R-:W-:Y:S11]  /*f9b0*/  @!P1 BRA `(.L_x_1256) ;  /* 0x0000000000449947 */ /* 0x000ff60003800000 */
        /* <DEDUP_REMOVED lines=10> */
.L_x_1257:
[----:B------:R-:W-:-:S11]  /*fa60*/  UISETP.NE.AND UP0, UPT, UR5, 0x1, UPT ;  /* 0x000000010500788c */ /* 0x000fd6000bf05270 */
[----:B------:R-:W-:Y:S02]  /*fa70*/  @UP0 ULDC.64 UR12, c[0x0][0x9e8] ;  /* 0x00027a00000c0ab9 */ /* 0x000fe40000000a00 */
[----:B------:R-:W-:-:S04]  /*fa80*/  UIMAD.WIDE.U32 UR8, UR10, UR12, URZ ;  /* 0x0000000c0a0872a5 */ /* 0x000fc8000f8e003f */
[----:B------:R-:W-:-:S12]  /*fa90*/  @UP0 USHF.R.U32.HI UR10, URZ, UR13, UR9 ;  /* 0x0000000d3f0a0299 */ /* 0x000fd80008011609 */
.L_x_1258:
[----:B------:R-:W-:-:S04]  /*faa0*/  UIMAD UR10, UR10, UR5, UR5 ;  /* 0x000000050a0a72a4 */ /* 0x000fc8000f8e0205 */
[----:B------:R-:W-:-:S04]  /*fab0*/  UISETP.LT.AND UP0, UPT, UR4, UR10, UPT ;  /* 0x0000000a0400728c */ /* 0x000fc8000bf01270 */
[----:B------:R-:W-:-:S12]  /*fac0*/  USEL UR4, UR4, UR10, UP0 ;  /* 0x0000000a04047287 */ /* 0x000fd80008000000 */
.L_x_1256:
[----:B------:R-:W-:Y:S02]  /*fad0*/  UIMAD UR12, UR15, UR7, 0x3f ;  /* 0x0000003f0f0c74a4 */ /* 0x000fe4000f8e0207 */
[----:B------:R-:W-:Y:S02]  /*fae0*/  UIADD3 UR4, UR4, 0x3f, URZ ;  /* 0x0000003f04047890 */ /* 0x000fe4000fffe03f */
[----:B------:R-:W-:Y:S02]  /*faf0*/  USHF.R.S32.HI UR13, URZ, 0x1f, UR12 ;  /* 0x0000001f3f0d7899 */ /* 0x000fe4000801140c */
[----:B------:R-:W-:Y:S01]  /*fb00*/  USHF.R.S32.HI UR10, URZ, 0x1f, UR4 ;  /* 0x0000001f3f0a7899 */ /* 0x000fe20008011404 */
[----:B------:R-:W-:Y:S01]  /*fb10*/  @UP1 ULDC UR8, c[0x0][0x44c] ;  /* 0x0001130000081ab9 */ /* 0x000fe20000000800 */
[----:B------:R-:W-:Y:S02]  /*fb20*/  ULEA.HI UR13, UR13, UR12, URZ, 0x6 ;  /* 0x0000000c0d0d7291 */ /* 0x000fe4000f8f303f */
[----:B------:R-:W-:-:S02]  /*fb30*/  UIMAD.WIDE.U32 UR8, UR43, UR8, URZ ;  /* 0x000000082b0872a5 */ /* 0x000fc4000f8e003f */
[----:B------:R-:W-:Y:S01]  /*fb40*/  ULEA.HI UR10, UR10, UR4, URZ, 0x6 ;  /* 0x000000040a0a7291 */ /* 0x000fe2000f8f303f */
[----:B------:R-:W-:Y:S01]  /*fb50*/  @UP1 ULDC UR14, c[0x0][0x450] ;  /* 0x00011400000e1ab9 */ /* 0x000fe20000000800 */
[----:B------:R-:W-:Y:S01]  /*fb60*/  UMOV UR11, UR43 ;  /* 0x0000002b000b7c82 */ /* 0x000fe20008000000 */
[----:B------:R-:W-:Y:S02]  /*fb70*/  UIMAD UR4, UR15, UR7, -UR6 ;  /* 0x000000070f0472a4 */ /* 0x000fe4000f8e0a06 */
[----:B------:R-:W-:Y:S02]  /*fb80*/  USHF.R.S32.HI UR13, URZ, 0x6, UR13 ;  /* 0x000000063f0d7899 */ /* 0x000fe4000801140d */
[----:B------:R-:W-:Y:S02]  /*fb90*/  USHF.R.S32.HI UR10, URZ, 0x6, UR10 ;  /* 0x000000063f0a7899 */ /* 0x000fe4000801140a */
[----:B------:R-:W-:Y:S02]  /*fba0*/  @UP1 USHF.R.U32.HI UR11, URZ, UR14, UR9 ;  /* 0x0000000e3f0b1299 */ /* 0x000fe40008011609 */
[----:B------:R-:W-:-:S02]  /*fbb0*/  UISETP.LT.AND UP0, UPT, UR13, UR10, UPT ;  /* 0x0000000a0d00728c */ /* 0x000fc4000bf01270 */
[----:B------:R-:W-:Y:S01]  /*fbc0*/  UIADD3 UR4, UR4, UR11, URZ ;  /* 0x0000000b04047290 */ /* 0x000fe2000fffe03f */
[----:B------:R-:W-:Y:S01]  /*fbd0*/  ULDC UR8, c[0x0][0x9dc] ;  /* 0x0002770000087ab9 */ /* 0x000fe20000000800 */
[----:B------:R-:W-:Y:S02]  /*fbe0*/  USEL UR41, UR13, UR10, UP0 ;  /* 0x0000000a0d297287 */ /* 0x000fe40008000000 */
        /* <DEDUP_REMOVED lines=12> */
.L_x_1260:
[----:B------:R-:W-:-:S11]  /*fcb0*/  UISETP.NE.AND UP0, UPT, UR5, 0x1, UPT ;  /* 0x000000010500788c */ /* 0x000fd6000bf05270 */
[----:B------:R-:W-:Y:S02]  /*fcc0*/  @UP0 ULDC.64 UR10, c[0x0][0x9e8] ;  /* 0x00027a00000a0ab9 */ /* 0x000fe40000000a00 */
[----:B------:R-:W-:-:S04]  /*fcd0*/  UIMAD.WIDE.U32 UR6, UR4, UR10, URZ ;  /* 0x0000000a040672a5 */ /* 0x000fc8000f8e003f */
[----:B------:R-:W-:-:S12]  /*fce0*/  @UP0 USHF.R.U32.HI UR4, URZ, UR11, UR7 ;  /* 0x0000000b3f040299 */ /* 0x000fd80008011607 */
.L_x_1261:
[----:B------:R-:W-:-:S04]  /*fcf0*/  UIMAD UR4, UR4, UR5, URZ ;  /* 0x00000005040472a4 */ /* 0x000fc8000f8e023f */
[----:B------:R-:W-:-:S04]  /*fd00*/  UISETP.LT.AND UP0, UPT, UR8, UR4, UPT ;  /* 0x000000040800728c */ /* 0x000fc8000bf01270 */
[----:B------:R-:W-:-:S12]  /*fd10*/  USEL UR8, UR8, UR4, !UP0 ;  /* 0x0000000408087287 */ /* 0x000fd8000c000000 */
.L_x_1259:
[----:B------:R-:W-:Y:S01]  /*fd20*/  USHF.R.S32.HI UR4, URZ, 0x1f, UR8 ;  /* 0x0000001f3f047899 */ /* 0x000fe20008011408 */
[----:B------:R-:W-:Y:S03]  /*fd30*/  BSSY B7, `(.L_x_1262) ;  /* 0x00004aa000077945 */ /* 0x000fe60003800000 */
[----:B------:R-:W-:-:S04]  /*fd40*/  ULEA.HI UR4, UR4, UR8, URZ, 0x6 ;  /* 0x0000000804047291 */ /* 0x000fc8000f8f303f */
[----:B------:R-:W-:-:S04]  /*fd50*/  USHF.R.S32.HI UR4, URZ, 0x6, UR4 ;  /* 0x000000063f047899 */ /* 0x000fc80008011404 */
[----:B------:R-:W-:-:S04]  /*fd60*/  UISETP.LT.AND UP0, UPT, URZ, UR4, UPT ;  /* 0x000000043f00728c */ /* 0x000fc8000bf01270 */
[----:B------:R-:W-:-:S04]  /*fd70*/  USEL UR40, URZ, UR4, !UP0 ;  /* 0x000000043f287287 */ /* 0x000fc8000c000000 */
[----:B------:R-:W-:-:S06]  /*fd80*/  UISETP.GT.AND UP0, UPT, UR41, UR40, UPT ;  /* 0x000000282900728c */ /* 0x000fcc000bf04270 */
[----:B------:R-:W-:-:S13]  /*fd90*/  PLOP3.LUT P0, PT, PT, PT, UP0, 0x80, 0x0 ;  /* 0x000000000000781c */ /* 0x000fda0003f0f008 */
[----:B------:R-:W-:Y:S05]  /*fda0*/  @P0 BRA `(.L_x_1263) ;  /* 0x00000000004c0947 */ /* 0x000fea0003800000 */
[----:B------:R-:W0:Y:S02]  /*fdb0*/  S2R R0, SR_TID.X ;  /* 0x0000000000007919 */ /* 0x000e240000002100 */
[----:B0-----:R-:W-:-:S04]  /*fdc0*/  LOP3.LUT R0, R0, 0x7f, RZ, 0xc0, !PT ;  /* 0x0000007f00007812 */ /* 0x001fc800078ec0ff */
[----:B------:R-:W-:-:S13]  /*fdd0*/  ISETP.NE.AND P1, PT, R0, RZ, PT ;  /* 0x000000ff0000720c */ /* 0x000fda0003f25270 */
[----:B------:R-:W-:Y:S05]  /*fde0*/  @P1 BRA `(.L_x_1264) ;  /* 0x0000004800781947 */ /* 0x000fea0003800000 */
[----:B------:R-:W0:Y:S01]  /*fdf0*/  S2R R5, SR_LANEID ;  /* 0x0000000000057919 */ /* 0x000e220000000000 */
[----:B------:R-:W-:Y:S01]  /*fe00*/  VOTEU.ANY UR4, UPT, PT ;  /* 0x0000000000047886 */ /* 0x000fe200038e0100 */
[----:B------:R-:W1:Y:S01]  /*fe10*/  LDC.64 R2, c[0x0][0xc80] ;  /* 0x00032000ff027b82 */ /* 0x000e620000000a00 */
[----:B------:R-:W0:Y:S01]  /*fe20*/  FLO.U32 R0, UR4 ;  /* 0x0000000400007d00 */ /* 0x000e2200080e0000 */
[----:B------:R-:W-:Y:S01]  /*fe30*/  ULDC.64 UR6, c[0x0][0x208] ;  /* 0x0000820000067ab9 */ /* 0x000fe20000000a00 */
[----:B0-----:R-:W-:-:S06]  /*fe40*/  ISETP.EQ.U32.AND P0, PT, R0, R5, PT ;  /* 0x000000050000720c */ /* 0x001fcc0003f02070 */
[----:B------:R-:W1:Y:S07]  /*fe50*/  POPC R5, UR4 ;  /* 0x0000000400057d09 */ /* 0x000e6e0008000000 */
[----:B-1----:R-:W2:Y:S01]  /*fe60*/  @P0 ATOMG.E.ADD.STRONG.GPU PT, R3, desc[UR6][R2.64], R5 ;  /* 0x00000005020309a8 */ /* 0x002ea200081ee1c6 */
[----:B------:R-:W0:Y:S02]  /*fe70*/  S2R R4, SR_LTMASK ;  /* 0x0000000000047919 */ /* 0x000e240000003900 */
[----:B0-----:R-:W-:-:S04]  /*fe80*/  LOP3.LUT R4, R4, UR4, RZ, 0xc0, !PT ;  /* 0x0000000404047c12 */ /* 0x001fc8000f8ec0ff */
[----:B------:R-:W0:Y:S01]  /*fe90*/  POPC R7, R4 ;  /* 0x0000000400077309 */ /* 0x000e220000000000 */
[----:B--2---:R-:W0:Y:S02]  /*fea0*/  SHFL.IDX PT, R0, R3, R0, 0x1f ;  /* 0x00001f0003007589 */ /* 0x004e2400000e0000 */
[----:B0-----:R-:W-:-:S05]  /*feb0*/  IADD3 R0, R0, UR44, R7 ;  /* 0x0000002c00007c10 */ /* 0x001fca000fffe007 */
[----:B------:R3:W-:Y:S01]  /*fec0*/  STL [R1+0x14], R0 ;  /* 0x0000140001007387 */ /* 0x0007e20000100800 */
[----:B------:R-:W-:Y:S05]  /*fed0*/  BRA `(.L_x_1264) ;  /* 0x00000048003c7947 */ /* 0x000fea0003800000 */
.L_x_1263:
[----:B------:R-:W-:Y:S01]  /*fee0*/  VIADD R0, R17, 0x20400 ;  /* 0x0002040011007836 */ /* 0x000fe20000000000 */
[----:B------:R-:W-:Y:S04]  /*fef0*/  BSSY B6, `(.L_x_1265) ;  /* 0x0000013000067945 */ /* 0x000fe80003800000 */
[----:B------:R-:W-:-:S13]  /*ff00*/  LOP3.LUT P0, RZ, R0, 0x3ff, RZ, 0xc0, !PT ;  /* 0x000003ff00ff7812 */ /* 0x000fda000780c0ff */
[----:B------:R-:W-:Y:S05]  /*ff10*/  @!P0 BRA `(.L_x_1266) ;  /* 0x0000000000408947 */ /* 0x000fea0003800000 */
        /* <DEDUP_REMOVED lines=16> */
.L_x_1266:
[----:B------:R-:W-:Y:S05]  /*10020*/  BSYNC B6 ;  /* 0x0000000000067941 */ /* 0x000fea0003800000 */
.L_x_1265:
        /* <DEDUP_REMOVED lines=8> */
[----:B------:R0:W1:Y:S01]  /*100b0*/  LDC.64 R2, c[0x4][R16] ;  /* 0x0100000010027b82 */ /* 0x0000620000000a00 */
        /* <DEDUP_REMOVED lines=11> */
.L_x_1269:
        /* <DEDUP_REMOVED lines=15> */
.L_x_1268:
[----:B------:R-:W-:Y:S05]  /*10260*/  BSYNC B6 ;  /* 0x0000000000067941 */ /* 0x000fea0003800000 */
.L_x_1267:
[----:B------:R-:W-:Y:S01]  /*10270*/  ULDC.64 UR4, c[0x0][0x9f8] ;  /* 0x00027e0000047ab9 */ /* 0x000fe20000000a00 */
[----:B------:R-:W-:Y:S01]  /*10280*/  IMAD.U32 R7, RZ, RZ, UR42 ;  /* 0x0000002aff077e24 */ /* 0x000fe2000f8e00ff */
[----:B------:R-:W-:Y:S01]  /*10290*/  UISETP.NE.U32.AND UP0, UPT, UR4, URZ, UPT ;  /* 0x0000003f0400728c */ /* 0x000fe2000bf05070 */
[----:B------:R-:W-:-:S03]  /*102a0*/  ULDC.64 UR6, c[0x0][0x208] ;  /* 0x0000820000067ab9 */ /* 0x000fc60000000a00 */
[----:B------:R-:W-:-:S06]  /*102b0*/  UISETP.NE.AND.EX UP0, UPT, UR5, URZ, UPT, UP0 ;  /* 0x0000003f0500728c */ /* 0x000fcc000bf05300 */
[----:B------:R-:W-:-:S05]  /*102c0*/  PLOP3.LUT P0, PT, PT, PT, UP0, 0x80, 0x0 ;  /* 0x000000000000781c */ /* 0x000fca0003f0f008 */
[----:B------:R-:W-:Y:S02]  /*102d0*/  @UP0 ULDC.64 UR4, c[0x0][0x9f8] ;  /* 0x00027e0000040ab9 */ /* 0x000fe40000000a00 */
[----:B------:R-:W-:-:S06]  /*102e0*/  @UP0 UIMAD.WIDE UR4, UR42, 0x4, UR4 ;  /* 0x000000042a0408a5 */ /* 0x000fcc000f8e0204 */
[----:B------:R-:W-:Y:S02]  /*102f0*/  IMAD.U32 R2, RZ, RZ, UR4 ;  /* 0x00000004ff027e24 */ /* 0x000fe4000f8e00ff */
[----:B------:R-:W-:-:S05]  /*10300*/  IMAD.U32 R3, RZ, RZ, UR5 ;  /* 0x00000005ff037e24 */ /* 0x000fca000f8e00ff */
[----:B------:R0:W2:Y:S01]  /*10310*/  @P0 LDG.E R7, desc[UR6][R2.64] ;  /* 0x0000000602070981 */ /* 0x0000a2000c1e1900 */
[----:B------:R-:W-:Y:S01]  /*10320*/  UMOV UR4, 0xffffffff ;  /* 0xffffffff00047882 */ /* 0x000fe20000000000 */
[----:B------:R-:W-:Y:S01]  /*10330*/  IMAD.U32 R0, RZ, RZ, UR41 ;  /* 0x00000029ff007e24 */ /* 0x000fe2000f8e00ff */
[----:B------:R-:W-:Y:S01]  /*10340*/  LOP3.LUT R19, R19, 0xfffffffe, RZ, 0xc0, !PT ;  /* 0xfffffffe13137812 */ /* 0x000fe200078ec0ff */
[----:B------:R-:W1:Y:S02]  /*10350*/  S2R R4, SR_TID.X ;  /* 0x0000000000047919 */ /* 0x000e640000002100 */
[----:B------:R-:W-:Y:S01]  /*10360*/  VIADD R0, R0, 0xffffffff ;  /* 0xffffffff00007836 */ /* 0x000fe20000000000 */
[----:B0-----:R-:W0:Y:S02]  /*10370*/  LDC.64 R2, c[0x0][0x418] ;  /* 0x00010600ff027b82 */ /* 0x001e240000000a00 */
[----:B0-----:R-:W-:Y:S02]  /*10380*/  ISETP.NE.U32.AND P0, PT, R2, RZ, PT ;  /* 0x000000ff0200720c */ /* 0x001fe40003f05070 */
[----:B-1----:R-:W-:-:S02]  /*10390*/  SHF.R.U32.HI R4, RZ, 0x5, R4 ;  /* 0x00000005ff047819 */ /* 0x002fc40000011604 */
[----:B------:R-:W-:Y:S02]  /*103a0*/  ISETP.NE.AND.EX P1, PT, R3, RZ, PT, P0 ;  /* 0x000000ff0300720c */ /* 0x000fe40003f25300 */
[----:B------:R-:W-:-:S11]  /*103b0*/  LOP3.LUT R4, R4, 0x3, RZ, 0xc0, !PT ;  /* 0x0000000304047812 */ /* 0x000fd600078ec0ff */
[----:B------:R-:W-:Y:S02]  /*103c0*/  @P1 LOP3.LUT R19, R19, 0x1, RZ, 0xfc, !PT ;  /* 0x0000000113131812 */ /* 0x000fe400078efcff */
[----:B--2---:R-:W-:Y:S01]  /*103d0*/  SHF.R.S32.HI R8, RZ, 0x1f, R7 ;  /* 0x0000001fff087819 */ /* 0x004fe20000011407 */
[----:B------:R0:W-:Y:S01]  /*103e0*/  STL [R1+0x4], R7 ;  /* 0x0000040701007387 */ /* 0x0001e20000100800 */
[----:B------:R-:W-:-:S03]  /*103f0*/  SEL R16, R7, RZ, !P1 ;  /* 0x000000ff07107207 */ /* 0x000fc60004800000 */
[----:B------:R0:W-:Y:S01]  /*10400*/  STL [R1+0xc], R8 ;  /* 0x00000c0801007387 */ /* 0x0001e20000100800 */
[----:B------:R-:W-:Y:S05]  /*10410*/  BRA.DIV UR4, `(.L_x_1270) ;  /* 0x0000004e04287947 */ /* 0x000fea000b800000 */
[----:B------:R1:W2:Y:S02]  /*10420*/  SHFL.IDX PT, R14, R4, RZ, 0x1f ;  /* 0x00001fff040e7589 */ /* 0x0002a400000e0000 */
.L_x_1375:
[----:B------:R3:W-:Y:S01]  /*10430*/  STL [R1], R0 ;  /* 0x0000000001007387 */ /* 0x0007e20000100800 */
[----:B--2---:R-:W-:Y:S02]  /*10440*/  ISETP.NE.AND P0, PT, R14, RZ, PT ;  /* 0x000000ff0e00720c */ /* 0x004fe40003f05270 */
[----:B------:R-:W-:Y:S02]  /*10450*/  PLOP3.LUT P2, PT, PT, PT, PT, 0x8, 0x0 ;  /* 0x000000000000781c */ /* 0x000fe40003f4e170 */
[----:B------:R-:W-:-:S11]  /*10460*/  LOP3.LUT R19, R19, 0xfffffffd, RZ, 0xc0, !PT ;  /* 0xfffffffd13137812 */ /* 0x000fd600078ec0ff */
[----:B------:R-:W-:Y:S01]  /*10470*/  @P2 LOP3.LUT R19, R19, 0x2, RZ, 0xfc, !PT ;  /* 0x0000000213132812 */ /* 0x000fe200078efcff */
[----:B---3--:R-:W-:Y:S06]  /*10480*/  @P0 BRA `(.L_x_1271) ;  /* 0x0000000400480947 */ /* 0x008fec0003800000 */
[----:B------:R-:W-:-:S03]  /*10490*/  UMOV UR4, 0xffffffff ;  /* 0xffffffff00047882 */ /* 0x000fc60000000000 */
[----:B------:R-:W-:Y:S05]  /*104a0*/  BRA.DIV UR4, `(.L_x_1272) ;  /* 0x0000004e04247947 */ /* 0x000fea000b800000 */
[----:B------:R-:W-:-:S13]  /*104b0*/  ELECT P6, URZ, PT ;  /* 0x00000000003f782f */ /* 0x000fda00038c0000 */
.L_x_1378:
[----:B------:R-:W-:Y:S05]  /*104c0*/  @!P6 BRA `(.L_x_1271) ;  /* 0x000000040038e947 */ /* 0x000fea0003800000 */
[----:B------:R-:W-:Y:S01]  /*104d0*/  IMAD.MOV.U32 R16, RZ, RZ, R7 ;  /* 0x000000ffff107224 */ /* 0x000fe200078e0007 */
[----:B------:R-:W-:Y:S06]  /*104e0*/  @!P1 BRA `(.L_x_1273) ;  /* 0x0000000000509947 */ /* 0x000fec0003800000 */
[----:B------:R-:W2:Y:S01]  /*104f0*/  LDC R6, c[0x0][0x43c] ;  /* 0x00010f00ff067b82 */ /* 0x000ea20000000800 */
[----:B------:R-:W-:Y:S01]  /*10500*/  IMAD.MOV.U32 R9, RZ, RZ, R0 ;  /* 0x000000ffff097224 */ /* 0x000fe200078e0000 */
[----:B------:R-:W-:Y:S01]  /*10510*/  ULDC.64 UR4, c[0x0][0x428] ;  /* 0x00010a0000047ab9 */ /* 0x000fe20000000a00 */
[----:B------:R-:W-:Y:S01]  /*10520*/  ULDC.64 UR6, c[0x0][0x208] ;  /* 0x0000820000067ab9 */ /* 0x000fe20000000a00 */
[----:B--2---:R-:W-:-:S13]  /*10530*/  ISETP.NE.AND P0, PT, R6, 0x1, PT ;  /* 0x000000010600780c */ /* 0x004fda0003f05270 */
[----:B-1----:R-:W1:Y:S02]  /*10540*/  @P0 LDC.64 R4, c[0x0][0x440] ;  /* 0x00011000ff040b82 */ /* 0x002e640000000a00 */
[----:B-1----:R-:W-:-:S04]  /*10550*/  @P0 IMAD.HI.U32 R0, R9, R4, RZ ;  /* 0x0000000409000227 */ /* 0x002fc800078e00ff */
[----:B------:R-:W-:Y:S01]  /*10560*/  IMAD.MOV.U32 R4, RZ, RZ, R9 ;  /* 0x000000ffff047224 */ /* 0x000fe200078e0009 */
[----:B------:R-:W-:-:S04]  /*10570*/  @P0 SHF.R.U32.HI R4, RZ, R5, R0 ;  /* 0x00000005ff040219 */ /* 0x000fc80000011600 */
[--C-:B------:R-:W-:Y:S01]  /*10580*/  SHF.R.S32.HI R5, RZ, 0x1f, R4.reuse ;  /* 0x0000001fff057819 */ /* 0x100fe20000011404 */
[----:B------:R-:W-:-:S04]  /*10590*/  IMAD.MOV R0, RZ, RZ, -R4 ;  /* 0x000000ffff007224 */ /* 0x000fc800078e0a04 */
[----:B------:R-:W-:Y:S02]  /*105a0*/  IMAD R9, R6, R0, R9 ;  /* 0x0000000006097224 */ /* 0x000fe400078e0209 */
[----:B------:R-:W-:Y:S02]  /*105b0*/  IMAD R0, R8, UR4, RZ ;  /* 0x0000000408007c24 */ /* 0x000fe4000f8e02ff */
[C---:B------:R-:W-:Y:S01]  /*105c0*/  IMAD.WIDE.U32 R4, R7.reuse, UR4, R4 ;  /* 0x0000000407047c25 */ /* 0x040fe2000f8e0004 */
[----:B------:R2:W-:Y:S03]  /*105d0*/  STL [R1], R9 ;  /* 0x0000000901007387 */ /* 0x0005e60000100800 */
[----:B------:R-:W-:Y:S01]  /*105e0*/  IMAD R0, R7, UR5, R0 ;  /* 0x0000000507007c24 */ /* 0x000fe2000f8e0200 */
[----:B------:R-:W-:-:S03]  /*105f0*/  LEA R2, P0, R4, R2, 0x2 ;  /* 0x0000000204027211 */ /* 0x000fc600078010ff */
[----:B------:R-:W-:-:S05]  /*10600*/  IMAD.IADD R0, R5, 0x1, R0 ;  /* 0x0000000105007824 */ /* 0x000fca00078e0200 */
[----:B------:R-:W-:-:S05]  /*10610*/  LEA.HI.X R3, R4, R3, R0, 0x2, P0 ;  /* 0x0000000304037211 */ /* 0x000fca00000f1400 */
[----:B------:R2:W5:Y:S02]  /*10620*/  LDG.E R16, desc[UR6][R2.64] ;  /* 0x0000000602107981 */ /* 0x000564000c1e1900 */
.L_x_1273:
[----:B--2---:R-:W2:Y:S01]  /*10630*/  LDL R2, [R1+0x8] ;  /* 0x0000080001027983 */ /* 0x004ea20000100800 */
[----:B------:R-:W-:Y:S01]  /*10640*/  IMAD R0, R18, 0x8, R17 ;  /* 0x0000000812007824 */ /* 0x000fe200078e0211 */
[----:B--2---:R-:W-:-:S04]  /*10650*/  SHF.L.U32 R2, R2, 0x1f, RZ ;  /* 0x0000001f02027819 */ /* 0x004fc800000006ff */
[----:B------:R-:W2:Y:S02]  /*10660*/  SYNCS.PHASECHK.TRANS64.TRYWAIT P0, [R0+URZ+0x30840], R2 ;  /* 0x03084002000075a7 */ /* 0x000ea4000800017f */
[----:B--2---:R-:W-:Y:S05]  /*10670*/  @!P0 BRA `(.L_x_1274) ;  /* 0x0000004800d08947 */ /* 0x004fea0003800000 */
.L_x_1379:
[----:B------:R-:W3:Y:S02]  /*10680*/  S2R R3, SR_TID.X ;  /* 0x0000000000037919 */ /* 0x000ee40000002100 */
[----:B---3--:R-:W-:-:S04]  /*10690*/  LOP3.LUT R3, R3, 0x7f, RZ, 0xc0, !PT ;  /* 0x0000007f03037812 */ /* 0x008fc800078ec0ff */
[----:B------:R-:W-:-:S13]  /*106a0*/  ISETP.NE.AND P0, PT, R3, RZ, PT ;  /* 0x000000ff0300720c */ /* 0x000fda0003f05270 */
[----:B------:R-:W-:Y:S05]  /*106b0*/  @P0 BRA `(.L_x_1275) ;  /* 0x00000000001c0947 */ /* 0x000fea0003800000 */
[----:B------:R-:W3:Y:S01]  /*106c0*/  S2R R3, SR_TID.X ;  /* 0x0000000000037919 */ /* 0x000ee20000002100 */
[----:B--2---:R-:W-:-:S04]  /*106d0*/  IMAD.MOV.U32 R2, RZ, RZ, 0x8000 ;  /* 0x00008000ff027424 */ /* 0x004fc800078e00ff */
[----:B------:R4:W-:Y:S01]  /*106e0*/  SYNCS.ARRIVE.TRANS64 RZ, [R0+URZ+0x30830], R2 ;  /* 0x0308300200ff79a7 */ /* 0x0009e2000800003f */
[----:B---3--:R-:W-:-:S04]  /*106f0*/  LOP3.LUT R3, R3, 0x1f, RZ, 0xc0, !PT ;  /* 0x0000001f03037812 */ /* 0x008fc800078ec0ff */
[----:B------:R-:W-:-:S13]  /*10700*/  ISETP.NE.AND P0, PT, R3, RZ, PT ;  /* 0x000000ff0300720c */ /* 0x000fda0003f05270 */
[----:B----4-:R-:W-:Y:S05]  /*10710*/  @!P0 BRA `(.L_x_1275) ;  /* 0x0000000000048947 */ /* 0x010fea0003800000 */
[----:B------:R-:W-:Y:S01]  /*10720*/  BPT.TRAP 0x1 ;  /* 0x000000040000795c */ /* 0x000fe20000300000 */
.L_x_1275:
[----:B--2---:R-:W2:Y:S01]  /*10730*/  LDL R2, [R1] ;  /* 0x0000000001027983 */ /* 0x004ea20000100800 */
[----:B------:R-:W-:Y:S01]  /*10740*/  R2UR UR33, R0 ;  /* 0x00000000002172ca */ /* 0x000fe200000e0000 */
[----:B------:R-:W-:Y:S01]  /*10750*/  IMAD R0, R18, 0x8000, R17 ;  /* 0x0000800012007824 */ /* 0x000fe200078e0211 */
[----:B-----5:R-:W-:Y:S01]  /*10760*/  R2UR UR37, R16 ;  /* 0x00000000102572ca */ /* 0x020fe200000e0000 */
[----:B------:R-:W-:Y:S01]  /*10770*/  UIADD3 UR4, UP0, UR38, 0x370, URZ ;  /* 0x0000037026047890 */ /* 0x000fe2000ff1e03f */
[----:B------:R-:W-:Y:S01]  /*10780*/  PLOP3.LUT P0, PT, PT, PT, PT, 0x80, 0x0 ;  /* 0x000000000000781c */ /* 0x000fe20003f0f070 */
[----:B------:R-:W-:Y:S01]  /*10790*/  UMOV UR6, 0x0 ;  /* 0x0000000000067882 */ /* 0x000fe20000000000 */
[----:B------:R-:W-:Y:S01]  /*107a0*/  R2UR UR8, R0 ;  /* 0x00000000000872ca */ /* 0x000fe200000e0000 */
[----:B------:R-:W-:Y:S01]  /*107b0*/  UIADD3.X UR5, URZ, UR39, URZ, UP0, !UPT ;  /* 0x000000273f057290 */ /* 0x000fe200087fe43f */
[----:B------:R-:W-:Y:S01]  /*107c0*/  LOP3.LUT R19, R19, 0xfffffffd, RZ, 0xc0, !PT ;  /* 0xfffffffd13137812 */ /* 0x000fe200078ec0ff */
[----:B------:R-:W-:Y:S01]  /*107d0*/  UMOV UR7, 0x14f00000 ;  /* 0x14f0000000077882 */ /* 0x000fe20000000000 */
[----:B------:R-:W-:Y:S01]  /*107e0*/  UMOV UR34, URZ ;  /* 0x0000003f00227c82 */ /* 0x000fe20008000000 */
[----:B------:R-:W-:Y:S01]  /*107f0*/  UMOV UR26, 0x40 ;  /* 0x00000040001a7882 */ /* 0x000fe20000000000 */
[----:B------:R-:W-:Y:S01]  /*10800*/  UMOV UR28, UR36 ;  /* 0x00000024001c7c82 */ /* 0x000fe20008000000 */
[----:B------:R-:W-:-:S02]  /*10810*/  UIADD3 UR33, UR33, 0x30830, URZ ;  /* 0x0003083021217890 */ /* 0x000fc4000fffe03f */
[----:B------:R-:W-:Y:S01]  /*10820*/  UMOV UR29, UR37 ;  /* 0x00000025001d7c82 */ /* 0x000fe20008000000 */
[----:B------:R-:W-:Y:S01]  /*10830*/  UMOV UR18, 0x80 ;  /* 0x0000008000127882 */ /* 0x000fe20000000000 */
[----:B------:R-:W-:Y:S01]  /*10840*/  UMOV UR20, UR36 ;  /* 0x0000002400147c82 */ /* 0x000fe20008000000 */
[----:B------:R-:W-:Y:S01]  /*10850*/  UMOV UR21, UR37 ;  /* 0x0000002500157c82 */ /* 0x000fe20008000000 */
[----:B------:R-:W-:Y:S01]  /*10860*/  UIADD3 UR32, UR8, 0x20400, URZ ;  /* 0x0002040008207890 */ /* 0x000fe2000fffe03f */
[----:B------:R-:W-:Y:S01]  /*10870*/  @P0 LOP3.LUT R19, R19, 0x2, RZ, 0xfc, !PT ;  /* 0x0000000213130812 */ /* 0x000fe200078efcff */
[----:B------:R-:W-:Y:S02]  /*10880*/  UIADD3 UR24, UR8, 0x22400, URZ ;  /* 0x0002240008187890 */ /* 0x000fe4000fffe03f */
[----:B------:R-:W-:Y:S02]  /*10890*/  UIADD3 UR16, UR8, 0x24400, URZ ;  /* 0x0002440008107890 */ /* 0x000fe4000fffe03f */
[----:B------:R-:W-:Y:S01]  /*108a0*/  UIADD3 UR8, UR8, 0x26400, URZ ;  /* 0x0002640008087890 */ /* 0x000fe2000fffe03f */
[----:B------:R-:W-:Y:S01]  /*108b0*/  UMOV UR25, UR33 ;  /* 0x0000002100197c82 */ /* 0x000fe20008000000 */
[----:B------:R-:W-:Y:S01]  /*108c0*/  UMOV UR17, UR33 ;  /* 0x0000002100117c82 */ /* 0x000fe20008000000 */
[----:B------:R-:W-:Y:S01]  /*108d0*/  UMOV UR10, 0xc0 ;  /* 0x000000c0000a7882 */ /* 0x000fe20000000000 */
[----:B------:R-:W-:Y:S01]  /*108e0*/  UMOV UR12, UR36 ;  /* 0x00000024000c7c82 */ /* 0x000fe20008000000 */
[----:B------:R-:W-:Y:S01]  /*108f0*/  UMOV UR13, UR37 ;  /* 0x00000025000d7c82 */ /* 0x000fe20008000000 */
[----:B------:R-:W-:Y:S01]  /*10900*/  UMOV UR9, UR33 ;  /* 0x0000002100097c82 */ /* 0x000fe20008000000 */
[----:B--2---:R-:W-:-:S13]  /*10910*/  R2UR UR35, R2 ;  /* 0x00000000022372ca */ /* 0x004fda00000e0000 */
[----:B------:R-:W-:-:S07]  /*10920*/  USHF.L.U32 UR35, UR35, 0x6, URZ ;  /* 0x0000000623237899 */ /* 0x000fce000800063f */
[----:B------:R-:W-:Y:S01]  /*10930*/  UMOV UR27, UR35 ;  /* 0x00000023001b7c82 */ /* 0x000fe20008000000 */
[----:B------:R-:W-:Y:S01]  /*10940*/  UMOV UR19, UR35 ;  /* 0x0000002300137c82 */ /* 0x000fe20008000000 */
[----:B------:R2:W-:Y:S01]  /*10950*/  UTMALDG.4D [UR32], [UR4], desc[UR6] ;  /* 0x00000620040075b4 */ /* 0x0005e20008019000 */
[----:B------:R-:W-:Y:S01]  /*10960*/  UMOV UR11, UR35 ;  /* 0x00000023000b7c82 */ /* 0x000fe20008000000 */
[----:B------:R2:W-:Y:S01]  /*10970*/  UTMALDG.4D [UR24], [UR4], desc[UR6] ;  /* 0x00000618040075b4 */ /* 0x0005e20008019000 */
[----:B------:R2:W-:Y:S01]  /*10980*/  UTMALDG.4D [UR16], [UR4], desc[UR6] ;  /* 0x00000610040075b4 */ /* 0x0005e20008019000 */
[----:B------:R2:W-:Y:S02]  /*10990*/  UTMALDG.4D [UR8], [UR4], desc[UR6] ;  /* 0x00000608040075b4 */ /* 0x0005e40008019000 */
[----:B--2---:R-:W-:Y:S01]  /*109a0*/  NOP ;  /* 0x0000000000007918 */ /* 0x004fe20000000000 */
.L_x_1271:
[----:B------:R-:W-:Y:S01]  /*109b0*/  VIADD R0, R17, 0x10400 ;  /* 0x0001040011007836 */ /* 0x000fe20000000000 */
[----:B------:R-:W-:Y:S05]  /*109c0*/  WARPSYNC.ALL ;  /* 0x0000000000007948 */ /* 0x000fea0003800000 */
[----:B------:R-:W-:Y:S01]  /*109d0*/  BAR.SYNC.DEFER_BLOCKING 0x8, 0x180 ;  /* 0x0206000000007b1d */ /* 0x000fe20000010000 */
[----:B------:R-:W-:-:S05]  /*109e0*/  LOP3.LUT P0, RZ, R0, 0x3ff, RZ, 0xc0, !PT ;  /* 0x000003ff00ff7812 */ /* 0x000fca000780c0ff */
[----:B------:R-:W-:Y:S08]  /*109f0*/  BSSY B6, `(.L_x_1276) ;  /* 0x0000012000067945 */ /* 0x000ff00003800000 */
[----:B------:R-:W-:Y:S05]  /*10a00*/  @!P0 BRA `(.L_x_1277) ;  /* 0x0000000000408947 */ /* 0x000fea0003800000 */
[----:B------:R-:W-:Y:S01]  /*10a10*/  MOV R2, 0x0 ;  /* 0x0000000000027802 */ /* 0x000fe20000000f00 */
[----:B------:R-:W-:Y:S01]  /*10a20*/  ULDC.64 UR6, c[0x4][0x1b8] ;  /* 0x01006e0000067ab9 */ /* 0x000fe20000000a00 */
[----:B------:R-:W-:Y:S01]  /*10a30*/  ULDC.64 UR8, c[0x4][0x1c0] ;  /* 0x0100700000087ab9 */ /* 0x000fe20000000a00 */
[----:B------:R-:W-:Y:S01]  /*10a40*/  ULDC.64 UR4, c[0x4][0x130] ;  /* 0x01004c0000047ab9 */ /* 0x000fe20000000a00 */
[----:B-1----:R-:W-:Y:S02]  /*10a50*/  IMAD.U32 R4, RZ, RZ, UR6 ;  /* 0x00000006ff047e24 */ /* 0x002fe4000f8e00ff */
[----:B------:R-:W1:Y:S01]  /*10a60*/  LDC.64 R2, c[0x4][R2] ;  /* 0x0100000002027b82 */ /* 0x000e620000000a00 */
[----:B------:R-:W-:Y:S02]  /*10a70*/  IMAD.U32 R5, RZ, RZ, UR7 ;  /* 0x00000007ff057e24 */ /* 0x000fe4000f8e00ff */
[----:B------:R-:W-:Y:S02]  /*10a80*/  IMAD.U32 R6, RZ, RZ, UR8 ;  /* 0x00000008ff067e24 */ /* 0x000fe4000f8e00ff */
[----:B0-----:R-:W-:-:S02]  /*10a90*/  IMAD.U32 R7, RZ, RZ, UR9 ;  /* 0x00000009ff077e24 */ /* 0x001fc4000f8e00ff */
[----:B------:R-:W-:Y:S02]  /*10aa0*/  IMAD.U32 R10, RZ, RZ, UR4 ;  /* 0x00000004ff0a7e24 */ /* 0x000fe4000f8e00ff */
[----:B------:R-:W-:Y:S02]  /*10ab0*/  IMAD.U32 R11, RZ, RZ, UR5 ;  /* 0x00000005ff0b7e24 */ /* 0x000fe4000f8e00ff */
[----:B------:R-:W-:Y:S02]  /*10ac0*/  IMAD.MOV.U32 R8, RZ, RZ, 0x70 ;  /* 0x00000070ff087424 */ /* 0x000fe400078e00ff */
[----:B------:R-:W-:Y:S02]  /*10ad0*/  IMAD.MOV.U32 R12, RZ, RZ, 0x1 ;  /* 0x00000001ff0c7424 */ /* 0x000fe400078e00ff */
[----:B------:R-:W-:-:S07]  /*10ae0*/  IMAD.MOV.U32 R13, RZ, RZ, RZ ;  /* 0x000000ffff0d7224 */ /* 0x000fce00078e00ff */
[----:B------:R-:W-:-:S07]  /*10af0*/  LEPC R20, `(.L_x_1277) ;  /* 0x000000001014794e */ /* 0x000fce0000000000 */
[----:B-1----:R-:W-:Y:S05]  /*10b00*/  CALL.ABS.NOINC R2 ;  /* 0x0000000002007343 */ /* 0x002fea0003c00000 */
.L_x_1277:
[----:B------:R-:W-:Y:S05]  /*10b10*/  BSYNC B6 ;  /* 0x0000000000067941 */ /* 0x000fea0003800000 */
.L_x_1276:
[----:B------:R-:W2:Y:S01]  /*10b20*/  S2R R2, SR_TID.X ;  /* 0x0000000000027919 */ /* 0x000ea20000002100 */
[----:B0-----:R-:W0:Y:S01]  /*10b30*/  LDC R7, c[0x0][0x448] ;  /* 0x00011200ff077b82 */ /* 0x001e220000000800 */
[----:B------:R-:W-:Y:S01]  /*10b40*/  USHF.R.S32.HI UR4, URZ, 0x1f, UR36 ;  /* 0x0000001f3f047899 */ /* 0x000fe20008011424 */
[----:B------:R-:W-:Y:S01]  /*10b50*/  ULDC.64 UR8, c[0x0][0x2d8] ;  /* 0x0000b60000087ab9 */ /* 0x000fe20000000a00 */
[----:B------:R-:W3:Y:S02]  /*10b60*/  S2R R10, SR_TID.X ;  /* 0x00000000000a7919 */ /* 0x000ee40000002100 */
[----:B------:R-:W-:Y:S02]  /*10b70*/  UIMAD UR6, UR4, UR8, URZ ;  /* 0x00000008040672a4 */ /* 0x000fe4000f8e023f */
[----:B------:R-:W-:Y:S01]  /*10b80*/  UIMAD.WIDE.U32 UR4, UR36, UR8, URZ ;  /* 0x00000008240472a5 */ /* 0x000fe2000f8e003f */
[----:B------:R-:W4:Y:S01]  /*10b90*/  S2R R8, SR_TID.X ;  /* 0x0000000000087919 */ /* 0x000f220000002100 */
[----:B------:R-:W-:-:S02]  /*10ba0*/  UIMAD UR6, UR36, UR9, UR6 ;  /* 0x00000009240672a4 */ /* 0x000fc4000f8e0206 */
[----:B------:R-:W-:Y:S02]  /*10bb0*/  USHF.R.S32.HI UR7, URZ, 0x1f, UR42 ;  /* 0x0000001f3f077899 */ /* 0x000fe4000801142a */
[----:B------:R-:W-:Y:S01]  /*10bc0*/  UIADD3 UR5, UR5, UR6, URZ ;  /* 0x0000000605057290 */ /* 0x000fe2000fffe03f */
[----:B------:R-:W-:-:S03]  /*10bd0*/  ULDC.64 UR8, c[0x0][0x2e0] ;  /* 0x0000b80000087ab9 */ /* 0x000fc60000000a00 */
[----:B------:R-:W-:Y:S02]  /*10be0*/  UIMAD.WIDE.U32 UR4, UR42, UR8, UR4 ;  /* 0x000000082a0472a5 */ /* 0x000fe4000f8e0004 */
[----:B------:R-:W-:-:S04]  /*10bf0*/  UIMAD UR6, UR7, UR8, URZ ;  /* 0x00000008070672a4 */ /* 0x000fc8000f8e023f */
[----:B------:R-:W-:Y:S01]  /*10c00*/  UIMAD UR6, UR42, UR9, UR6 ;  /* 0x000000092a0672a4 */ /* 0x000fe2000f8e0206 */
[----:B0-----:R-:W-:Y:S01]  /*10c10*/  ISETP.NE.AND P0, PT, R7, 0x1, PT ;  /* 0x000000010700780c */ /* 0x001fe20003f05270 */
[----:B-1----:R-:W-:Y:S02]  /*10c20*/  IMAD.U32 R4, RZ, RZ, UR4 ;  /* 0x00000004ff047e24 */ /* 0x002fe4000f8e00ff */
[----:B------:R-:W-:Y:S02]  /*10c30*/  UIADD3 UR6, UR5, UR6, URZ ;  /* 0x0000000605067290 */ /* 0x000fe4000fffe03f */
[----:B------:R-:W-:Y:S01]  /*10c40*/  IMAD.U32 R5, RZ, RZ, UR5 ;  /* 0x00000005ff057e24 */ /* 0x000fe2000f8e00ff */
[----:B------:R-:W-:Y:S01]  /*10c50*/  ULDC.64 UR4, c[0x0][0x2d0] ;  /* 0x0000b40000047ab9 */ /* 0x000fe20000000a00 */
[C---:B--2---:R-:W-:Y:S01]  /*10c60*/  LOP3.LUT R0, R2.reuse, 0x7f, RZ, 0xc0, !PT ;  /* 0x0000007f02007812 */ /* 0x044fe200078ec0ff */
[----:B------:R-:W-:-:S03]  /*10c70*/  IMAD.SHL.U32 R2, R2, 0x10, RZ ;  /* 0x0000001002027824 */ /* 0x000fc600078e00ff */
[----:B------:R-:W-:Y:S01]  /*10c80*/  SHF.R.U32.HI R0, RZ, 0x3, R0 ;  /* 0x00000003ff007819 */ /* 0x000fe20000011600 */
[----:B---3--:R-:W-:Y:S01]  /*10c90*/  IMAD.SHL.U32 R10, R10, 0x8, RZ ;  /* 0x000000080a0a7824 */ /* 0x008fe200078e00ff */
[----:B------:R-:W0:Y:S02]  /*10ca0*/  @P0 LDC R3, c[0x0][0x44c] ;  /* 0x00011300ff030b82 */ /* 0x000e240000000800 */
[----:B------:R-:W-:Y:S01]  /*10cb0*/  LOP3.LUT R2, R0, 0x70, R2, 0xf8, !PT ;  /* 0x0000007000027812 */ /* 0x000fe200078ef802 */
[----:B----4-:R-:W-:Y:S01]  /*10cc0*/  IMAD.SHL.U32 R9, R8, 0x8, RZ ;  /* 0x0000000808097824 */ /* 0x010fe200078e00ff */
[----:B------:R-:W-:-:S03]  /*10cd0*/  LOP3.LUT R10, R10, 0x38, RZ, 0xc0, !PT ;  /* 0x000000380a0a7812 */ /* 0x000fc600078ec0ff */
[----:B------:R-:W-:Y:S01]  /*10ce0*/  VIADD R2, R2, UR43 ;  /* 0x0000002b02027c36 */ /* 0x000fe20008000000 */
[----:B------:R-:W1:Y:S01]  /*10cf0*/  @P0 LDC R0, c[0x0][0x450] ;  /* 0x00011400ff000b82 */ /* 0x000e620000000800 */
[C---:B------:R-:W-:Y:S02]  /*10d00*/  LOP3.LUT R12, R10.reuse, 0x40, RZ, 0xfc, !PT ;  /* 0x000000400a0c7812 */ /* 0x040fe400078efcff */
[----:B------:R-:W-:Y:S01]  /*10d10*/  IMAD.MOV.U32 R6, RZ, RZ, R2 ;  /* 0x000000ffff067224 */ /* 0x000fe200078e0002 */
[C---:B------:R-:W-:Y:S02]  /*10d20*/  LOP3.LUT R11, R10.reuse, 0x80, RZ, 0xfc, !PT ;  /* 0x000000800a0b7812 */ /* 0x040fe400078efcff */
[----:B------:R-:W-:Y:S02]  /*10d30*/  LOP3.LUT R10, R10, 0xc0, RZ, 0xfc, !PT ;  /* 0x000000c00a0a7812 */ /* 0x000fe400078efcff */
[----:B------:R-:W-:Y:S01]  /*10d40*/  LOP3.LUT R9, R9, 0x38, RZ, 0xc0, !PT ;  /* 0x0000003809097812 */ /* 0x000fe200078ec0ff */
[----:B0-----:R-:W-:-:S05]  /*10d50*/  @P0 IMAD.HI.U32 R3, R2, R3, RZ ;  /* 0x0000000302030227 */ /* 0x001fca00078e00ff */
[----:B-1----:R-:W-:Y:S01]  /*10d60*/  @P0 SHF.R.U32.HI R6, RZ, R0, R3 ;  /* 0x00000000ff060219 */ /* 0x002fe20000011603 */
[----:B------:R-:W-:-:S04]  /*10d70*/  IMAD.U32 R3, RZ, RZ, UR6 ;  /* 0x00000006ff037e24 */ /* 0x000fc8000f8e00ff */
[----:B------:R-:W-:-:S04]  /*10d80*/  IMAD.MOV R0, RZ, RZ, -R6 ;  /* 0x000000ffff007224 */ /* 0x000fc800078e0a06 */
[----:B------:R-:W-:Y:S02]  /*10d90*/  IMAD R0, R7, R0, R2 ;  /* 0x0000000007007224 */ /* 0x000fe400078e0202 */
[----:B------:R-:W-:Y:S01]  /*10da0*/  IMAD.MOV.U32 R2, RZ, RZ, R4 ;  /* 0x000000ffff027224 */ /* 0x000fe200078e0004 */
[----:B------:R-:W-:-:S03]  /*10db0*/  SHF.R.S32.HI R4, RZ, 0x1f, R6 ;  /* 0x0000001fff047819 */ /* 0x000fc60000011406 */
[----:B------:R-:W-:-:S04]  /*10dc0*/  IMAD.WIDE.U32 R2, R6, UR4, R2 ;  /* 0x0000000406027c25 */ /* 0x000fc8000f8e0002 */
[----:B------:R-:W-:-:S04]  /*10dd0*/  IMAD R4, R4, UR4, RZ ;  /* 0x0000000404047c24 */ /* 0x000fc8000f8e02ff */
[----:B------:R-:W-:Y:S01]  /*10de0*/  IMAD R4, R6, UR5, R4 ;  /* 0x0000000506047c24 */ /* 0x000fe2000f8e0204 */
[----:B------:R-:W-:-:S03]  /*10df0*/  ULDC.64 UR4, c[0x0][0x2c8] ;  /* 0x0000b20000047ab9 */ /* 0x000fc60000000a00 */
[----:B------:R-:W-:Y:S01]  /*10e00*/  IMAD.IADD R3, R3, 0x1, R4 ;  /* 0x0000000103037824 */ /* 0x000fe200078e0204 */
[----:B------:R-:W-:Y:S01]  /*10e10*/  SHF.R.S32.HI R4, RZ, 0x1f, R0 ;  /* 0x0000001fff047819 */ /* 0x000fe20000011400 */
[----:B------:R-:W-:-:S04]  /*10e20*/  IMAD.WIDE.U32 R2, R0, UR4, R2 ;  /* 0x0000000400027c25 */ /* 0x000fc8000f8e0002 */
[----:B------:R-:W-:-:S04]  /*10e30*/  IMAD R4, R4, UR4, RZ ;  /* 0x0000000404047c24 */ /* 0x000fc8000f8e02ff */
[----:B------:R-:W-:Y:S01]  /*10e40*/  IMAD R4, R0, UR5, R4 ;  /* 0x0000000500047c24 */ /* 0x000fe2000f8e0204 */
[----:B------:R-:W-:Y:S02]  /*10e50*/  ULDC.64 UR4, c[0x0][0x280] ;  /* 0x0000a00000047ab9 */ /* 0x000fe40000000a00 */
[----:B------:R-:W-:Y:S01]  /*10e60*/  LEA R6, P0, R2, UR4, 0x1 ;  /* 0x0000000402067c11 */ /* 0x000fe2000f8008ff */
[----:B------:R-:W-:Y:S01]  /*10e70*/  ULDC UR4, c[0x0][0x2b8] ;  /* 0x0000ae0000047ab9 */ /* 0x000fe20000000800 */
[----:B------:R-:W-:Y:S01]  /*10e80*/  IMAD.IADD R5, R3, 0x1, R4 ;  /* 0x0000000103057824 */ /* 0x000fe200078e0204 */
[----:B------:R-:W-:Y:S02]  /*10e90*/  ISETP.GE.AND P3, PT, R10, UR4, PT ;  /* 0x000000040a007c0c */ /* 0x000fe4000bf66270 */
[----:B------:R-:W-:Y:S02]  /*10ea0*/  LOP3.LUT R10, R8, 0x7f, RZ, 0xc0, !PT ;  /* 0x0000007f080a7812 */ /* 0x000fe400078ec0ff */
[----:B------:R0:W5:Y:S01]  /*10eb0*/  LDL R8, [R1+0x10] ;  /* 0x0000100001087983 */ /* 0x0001620000100800 */
[----:B------:R-:W-:-:S02]  /*10ec0*/  LEA.HI.X R5, R2, UR5, R5, 0x1, P0 ;  /* 0x0000000502057c11 */ /* 0x000fc400080f0c05 */
[----:B------:R-:W-:Y:S02]  /*10ed0*/  ISETP.GE.AND P0, PT, R9, UR4, PT ;  /* 0x0000000409007c0c */ /* 0x000fe4000bf06270 */
[----:B------:R-:W-:Y:S02]  /*10ee0*/  ISETP.GE.AND P1, PT, R12, UR4, PT ;  /* 0x000000040c007c0c */ /* 0x000fe4000bf26270 */
[----:B------:R-:W-:Y:S01]  /*10ef0*/  ISETP.GE.AND P2, PT, R11, UR4, PT ;  /* 0x000000040b007c0c */ /* 0x000fe2000bf46270 */
[----:B------:R-:W-:Y:S01]  /*10f00*/  UMOV UR4, 0xffffffff ;  /* 0xffffffff00047882 */ /* 0x000fe20000000000 */
[----:B------:R-:W-:Y:S02]  /*10f10*/  SHF.R.U32.HI R10, RZ, 0x3, R10 ;  /* 0x00000003ff0a7819 */ /* 0x000fe4000001160a */
[----:B0-----:R-:W-:Y:S09]  /*10f20*/  BRA.DIV UR4, `(.L_x_1278) ;  /* 0x0000004204b87947 */ /* 0x001ff2000b800000 */
[----:B------:R-:W0:Y:S01]  /*10f30*/  SHFL.IDX PT, R3, R6, RZ, 0x181f ;  /* 0x00181fff06037589 */ /* 0x000e2200000e0000 */
[----:B------:R-:W-:Y:S01]  /*10f40*/  ULDC UR4, c[0x0][0x288] ;  /* 0x0000a20000047ab9 */ /* 0x000fe20000000800 */
[----:B------:R-:W-:Y:S01]  /*10f50*/  VIADD R0, R10, UR43 ;  /* 0x0000002b0a007c36 */ /* 0x000fe20008000000 */
[----:B------:R-:W-:Y:S01]  /*10f60*/  ULDC.64 UR6, c[0x0][0x208] ;  /* 0x0000820000067ab9 */ /* 0x000fe20000000a00 */
[----:B------:R-:W1:Y:S01]  /*10f70*/  SHFL.IDX PT, R2, R5, RZ, 0x181f ;  /* 0x00181fff05027589 */ /* 0x000e6200000e0000 */
[----:B------:R-:W-:-:S03]  /*10f80*/  IMAD R4, R7, UR4, RZ ;  /* 0x0000000407047c24 */ /* 0x000fc6000f8e02ff */
[----:B------:R-:W-:Y:S02]  /*10f90*/  SHFL.IDX PT, R7, R5, 0x7, 0x181f ;  /* 0x00f81f0005077f89 */ /* 0x000fe400000e0000 */
[----:B------:R-:W-:-:S13]  /*10fa0*/  ISETP.GE.AND P4, PT, R0, R4, PT ;  /* 0x000000040000720c */ /* 0x000fda0003f86270 */
        /* <DEDUP_REMOVED lines=8> */
[----:B------:R0:W-:Y:S02]  /*11030*/  @!P4 LDGSTS.E.BYPASS.LTC128B.128 [R8+0x1c400], desc[UR6][R2.64+0x180], !P3 ;  /* 0x1c4001800208cfae */ /* 0x0001e4000d901d46 */
[----:B0-----:R-:W-:-:S02]  /*11040*/  VIADD R2, R0, 0x10 ;  /* 0x0000001000027836 */ /* 0x001fc40000000000 */
[----:B------:R-:W0:Y:S03]  /*11050*/  SHFL.IDX PT, R3, R6, 0x1, 0x181f ;  /* 0x00381f0006037f89 */ /* 0x000e2600000e0000 */
[----:B------:R-:W-:Y:S02]  /*11060*/  ISETP.GE.AND P4, PT, R2, R4, PT ;  /* 0x000000040200720c */ /* 0x000fe40003f86270 */
[----:B------:R-:W1:Y:S11]  /*11070*/  SHFL.IDX PT, R2, R5, 0x1, 0x181f ;  /* 0x00381f0005027f89 */ /* 0x000e7600000e0000 */
        /* <DEDUP_REMOVED lines=73> */
[----:B------:R0:W-:Y:S04]  /*11510*/  @!P4 LDGSTS.E.BYPASS.LTC128B.128 [R8+0x1f400], desc[UR6][R2.64+0x180], !P3 ;  /* 0x1f4001800208cfae */ /* 0x0001e8000d901d46 */
[----:B0-----:R0:W1:Y:S02]  /*11520*/  SHFL.IDX PT, R2, R6, 0x7, 0x181f ;  /* 0x00f81f0006027f89 */ /* 0x00106400000e0000 */
.L_x_1396:
[----:B------:R-:W-:Y:S01]  /*11530*/  VIADD R0, R0, 0x70 ;  /* 0x0000007000007836 */ /* 0x000fe20000000000 */
[----:B------:R-:W-:Y:S04]  /*11540*/  BSSY B0, `(.L_x_1279) ;  /* 0x000000d000007945 */ /* 0x000fe80003800000 */
[----:B------:R-:W-:-:S13]  /*11550*/  ISETP.GE.AND P4, PT, R0, R4, PT ;  /* 0x000000040000720c */ /* 0x000fda0003f86270 */
[----:B------:R-:W-:Y:S05]  /*11560*/  @P4 BRA `(.L_x_1280) ;  /* 0x0000000000284947 */ /* 0x000fea0003800000 */
[----:B-1----:R-:W-:Y:S01]  /*11570*/  LEA R2, P4, R9, R2, 0x1 ;  /* 0x0000000209027211 */ /* 0x002fe200078808ff */
[----:B------:R-:W-:-:S04]  /*11580*/  ULDC.64 UR4, c[0x0][0x208] ;  /* 0x0000820000047ab9 */ /* 0x000fc80000000a00 */
[----:B------:R-:W-:-:S05]  /*11590*/  IMAD.X R3, RZ, RZ, R7, P4 ;  /* 0x000000ffff037224 */ /* 0x000fca00020e0607 */
[----:B------:R-:W-:Y:S01]  /*115a0*/  @!PT LDS RZ, [RZ] ;  /* 0x00000000fffff984 */ /* 0x000fe20000000800 */
[----:B------:R-:W-:Y:S01]  /*115b0*/  @!PT LDS RZ, [RZ] ;  /* 0x00000000fffff984 */ /* 0x000fe20000000800 */
[----:B------:R-:W-:Y:S01]  /*115c0*/  @!PT LDS RZ, [RZ] ;  /* 0x00000000fffff984 */ /* 0x000fe20000000800 */
[----:B------:R2:W-:Y:S04]  /*115d0*/  LDGSTS.E.BYPASS.LTC128B.128 [R8+0x13c00], desc[UR4][R2.64], !P0 ;  /* 0x13c0000002087fae */ /* 0x0005e8000c101d44 */
[----:B------:R2:W-:Y:S04]  /*115e0*/  LDGSTS.E.BYPASS.LTC128B.128 [R8+0x17c00], desc[UR4][R2.64+0x80], !P1 ;  /* 0x17c0008002087fae */ /* 0x0005e8000c901d44 */
[----:B------:R2:W-:Y:S04]  /*115f0*/  LDGSTS.E.BYPASS.LTC128B.128 [R8+0x1bc00], desc[UR4][R2.64+0x100], !P2 ;  /* 0x1bc0010002087fae */ /* 0x0005e8000d101d44 */
[----:B------:R2:W-:Y:S02]  /*11600*/  LDGSTS.E.BYPASS.LTC128B.128 [R8+0x1fc00], desc[UR4][R2.64+0x180], !P3 ;  /* 0x1fc0018002087fae */ /* 0x0005e4000d901d44 */
.L_x_1280:
[----:B------:R-:W-:Y:S05]  /*11610*/  BSYNC B0 ;  /* 0x0000000000007941 */ /* 0x000fea0003800000 */
.L_x_1279:
[----:B------:R-:W-:Y:S01]  /*11620*/  NOP ;  /* 0x0000000000007918 */ /* 0x000fe20000000000 */
[----:B------:R-:W-:Y:S01]  /*11630*/  PLOP3.LUT P0, PT, PT, PT, PT, 0x80, 0x0 ;  /* 0x000000000000781c */ /* 0x000fe20003f0f070 */
[----:B0-----:R-:W-:-:S12]  /*11640*/  VIADD R6, R17, 0x30800 ;  /* 0x0003080011067836 */ /* 0x001fd80000000000 */
.L_x_1281:
[----:B------:R-:W-:Y:S02]  /*11650*/  PLOP3.LUT P1, PT, P1, P0, PT, 0xa2, 0x0 ;  /* 0x000000000000781c */ /* 0x000fe40000f21472 */
[----:B------:R-:W-:-:S08]  /*11660*/  @P0 R2UR P1, UR4, R17 ;  /* 0x00000000110402ca */ /* 0x000fd00000020000 */
[----:B------:R-:W-:-:S05]  /*11670*/  @P0 PLOP3.LUT P0, PT, P1, PT, PT, 0x80, 0x0 ;  /* 0x000000000000081c */ /* 0x000fca0000f0f070 */
[----:B------:R-:W-:Y:S01]  /*11680*/  @!P1 SYNCS.ARRIVE.TRANS64.RED.A0T1 RZ, [UR4+0x30800], RZ ;  /* 0x030800ffffff99a7 */ /* 0x000fe20008200404 */
[----:B------:R-:W-:Y:S07]  /*11690*/  @!P1 ARRIVES.LDGSTSBAR.64.TRANSCNT [UR4+0x30800] ;  /* 0x03080000ff0099b0 */ /* 0x000fee0008000a84 */
[----:B------:R-:W-:Y:S05]  /*116a0*/  @P0 BRA.U.ANY `(.L_x_1281) ;  /* 0xfffffffd00e80947 */ /* 0x000fea000393ffff */
[----:B-12---:R-:W2:Y:S02]  /*116b0*/  LDL.LU R2, [R1+0x18] ;  /* 0x0000180001027983 */ /* 0x006ea40000300800 */
        /* <DEDUP_REMOVED lines=9> */
[----:B------:R-:W1:Y:S03]  /*11750*/  SYNCS.PHASECHK.TRANS64.TRYWAIT P0, [R17+URZ+0x30820], R0 ;  /* 0x03082000110075a7 */ /* 0x000e66000800017f */
[----:B01----:R-:W-:Y:S05]  /*11760*/  @!P0 BRA `(.L_x_1283) ;  /* 0x0000004400c08947 */ /* 0x003fea0003800000 */
.L_x_1397:
[----:B------:R-:W-:Y:S05]  /*11770*/  BSYNC B0 ;  /* 0x0000000000007941 */ /* 0x000fea0003800000 */
.L_x_1282:
[----:B------:R-:W-:-:S04]  /*11780*/  UIADD3 UR4, UR41, -0x2, URZ ;  /* 0xfffffffe29047890 */ /* 0x000fc8000fffe03f */
[----:B------:R-:W-:-:S06]  /*11790*/  UISETP.GE.AND UP0, UPT, UR4, UR40, UPT ;  /* 0x000000280400728c */ /* 0x000fcc000bf06270 */
[----:B------:R-:W-:-:S13]  /*117a0*/  PLOP3.LUT P0, PT, PT, PT, UP0, 0x80, 0x0 ;  /* 0x000000000000781c */ /* 0x000fda0003f0f008 */
[----:B------:R-:W-:Y:S05]  /*117b0*/  @!P0 BRA `(.L_x_1284) ;  /* 0x0000002800388947 */ /* 0x000fea0003800000 */
[----:B0-----:R-:W-:Y:S01]  /*117c0*/  IMAD R0, RZ, RZ, -UR41 ;  /* 0x80000029ff007e24 */ /* 0x001fe2000f8e02ff */
[----:B------:R-:W-:Y:S01]  /*117d0*/  LOP3.LUT R5, RZ, UR40, RZ, 0x33, !PT ;  /* 0x00000028ff057c12 */ /* 0x000fe2000f8e33ff */
[----:B------:R-:W-:-:S03]  /*117e0*/  IMAD.U32 R4, RZ, RZ, UR4 ;  /* 0x00000004ff047e24 */ /* 0x000fc6000f8e00ff */
[----:B------:R-:W-:-:S05]  /*117f0*/  VIADDMNMX R5, R0, 0x1, R5, !PT ;  /* 0x0000000100057846 */ /* 0x000fca0007800105 */
[----:B------:R-:W-:-:S05]  /*11800*/  VIADD R0, R5, UR41 ;  /* 0x0000002905007c36 */ /* 0x000fca0008000000 */
[----:B------:R-:W-:-:S04]  /*11810*/  LOP3.LUT R0, R0, 0x1, RZ, 0xc0, !PT ;  /* 0x0000000100007812 */ /* 0x000fc800078ec0ff */
[----:B------:R-:W-:-:S13]  /*11820*/  ISETP.NE.U32.AND P0, PT, R0, 0x1, PT ;  /* 0x000000010000780c */ /* 0x000fda0003f05070 */
[----:B------:R-:W-:Y:S05]  /*11830*/  @P0 BRA `(.L_x_1285) ;  /* 0x0000000c00600947 */ /* 0x000fea0003800000 */
[----:B------:R-:W2:Y:S01]  /*11840*/  LDL R2, [R1+0x8] ;  /* 0x0000080001027983 */ /* 0x000ea20000100800 */
[----:B------:R-:W-:Y:S01]  /*11850*/  LOP3.LUT P1, RZ, R19, 0x2, RZ, 0xc0, !PT ;  /* 0x0000000213ff7812 */ /* 0x000fe2000782c0ff */
[----:B------:R-:W-:Y:S01]  /*11860*/  VIADD R0, R18, 0x1 ;  /* 0x0000000112007836 */ /* 0x000fe20000000000 */
[----:B------:R-:W-:Y:S04]  /*11870*/  BSSY B0, `(.L_x_1286) ;  /* 0x00000d0000007945 */ /* 0x000fe80003800000 */
[----:B------:R-:W-:-:S04]  /*11880*/  ISETP.NE.AND P0, PT, R0, 0x2, PT ;  /* 0x000000020000780c */ /* 0x000fc80003f05270 */
[----:B------:R-:W-:Y:S02]  /*11890*/  SEL R10, RZ, 0x1, P0 ;  /* 0x00000001ff0a7807 */ /* 0x000fe40000000000 */
[----:B------:R-:W-:Y:S02]  /*118a0*/  SEL R0, R0, RZ, P0 ;  /* 0x000000ff00007207 */ /* 0x000fe40000000000 */
[----:B--2---:R-:W-:Y:S01]  /*118b0*/  LOP3.LUT R10, R2, R10, RZ, 0x3c, !PT ;  /* 0x0000000a020a7212 */ /* 0x004fe200078e3cff */
[----:B------:R-:W-:Y:S06]  /*118c0*/  @!P1 BRA `(.L_x_1287) ;  /* 0x0000000c00289947 */ /* 0x000fec0003800000 */
[----:B------:R-:W-:Y:S01]  /*118d0*/  LOP3.LUT P1, RZ, R19, 0x1, RZ, 0xc0, !PT ;  /* 0x0000000113ff7812 */ /* 0x000fe2000782c0ff */
[----:B------:R-:W-:-:S12]  /*118e0*/  IMAD.MOV.U32 R8, RZ, RZ, R16 ;  /* 0x000000ffff087224 */ /* 0x000fd800078e0010 */
[----:B------:R-:W-:Y:S05]  /*118f0*/  @!P1 BRA `(.L_x_1288) ;  /* 0x0000000000589947 */ /* 0x000fea0003800000 */
[----:B------:R-:W2:Y:S01]  /*11900*/  LDL R9, [R1+0xc] ;  /* 0x00000c0001097983 */ /* 0x000ea20000100800 */
[----:B------:R-:W0:Y:S03]  /*11910*/  LDC R8, c[0x0][0x43c] ;  /* 0x00010f00ff087b82 */ /* 0x000e260000000800 */
[----:B------:R-:W3:Y:S01]  /*11920*/  LDL R12, [R1+0x4] ;  /* 0x00000400010c7983 */ /* 0x000ee20000100800 */
[----:B------:R-:W-:Y:S01]  /*11930*/  IMAD.MOV.U32 R7, RZ, RZ, R4 ;  /* 0x000000ffff077224 */ /* 0x000fe200078e0004 */
[----:B------:R-:W-:Y:S01]  /*11940*/  ULDC.64 UR4, c[0x0][0x428] ;  /* 0x00010a0000047ab9 */ /* 0x000fe20000000a00 */
[----:B------:R-:W-:Y:S01]  /*11950*/  ULDC.64 UR6, c[0x0][0x208] ;  /* 0x0000820000067ab9 */ /* 0x000fe20000000a00 */
[----:B0-----:R-:W-:-:S13]  /*11960*/  ISETP.NE.AND P0, PT, R8, 0x1, PT ;  /* 0x000000010800780c */ /* 0x001fda0003f05270 */
[----:B------:R-:W0:Y:S02]  /*11970*/  @P0 LDC.64 R2, c[0x0][0x440] ;  /* 0x00011000ff020b82 */ /* 0x000e240000000a00 */
[----:B0-----:R-:W-:-:S05]  /*11980*/  @P0 IMAD.HI.U32 R2, R4, R2, RZ ;  /* 0x0000000204020227 */ /* 0x001fca00078e00ff */
[----:B------:R-:W-:-:S05]  /*11990*/  @P0 SHF.R.U32.HI R7, RZ, R3, R2 ;  /* 0x00000003ff070219 */ /* 0x000fca0000011602 */
[----:B------:R-:W-:-:S04]  /*119a0*/  IMAD.MOV R2, RZ, RZ, -R7 ;  /* 0x000000ffff027224 */ /* 0x000fc800078e0a07 */
[----:B------:R-:W-:Y:S02]  /*119b0*/  IMAD R4, R8, R2, R4 ;  /* 0x0000000208047224 */ /* 0x000fe400078e0204 */
[----:B------:R-:W0:Y:S01]  /*119c0*/  LDC.64 R2, c[0x0][0x418] ;  /* 0x00010600ff027b82 */ /* 0x000e220000000a00 */
[----:B--2---:R-:W-:Y:S01]  /*119d0*/  IMAD R8, R9, UR4, RZ ;  /* 0x0000000409087c24 */ /* 0x004fe2000f8e02ff */
[----:B------:R-:W-:-:S03]  /*119e0*/  SHF.R.S32.HI R9, RZ, 0x1f, R7 ;  /* 0x0000001fff097819 */ /* 0x000fc60000011407 */
[----:B---3--:R-:W-:Y:S02]  /*119f0*/  IMAD R11, R12, UR5, R8 ;  /* 0x000000050c0b7c24 */ /* 0x008fe4000f8e0208 */
[----:B------:R-:W-:-:S04]  /*11a00*/  IMAD.MOV.U32 R8, RZ, RZ, R7 ;  /* 0x000000ffff087224 */ /* 0x000fc800078e0007 */
[----:B------:R-:W-:-:S04]  /*11a10*/  IMAD.WIDE.U32 R8, R12, UR4, R8 ;  /* 0x000000040c087c25 */ /* 0x000fc8000f8e0008 */
[----:B------:R-:W-:Y:S01]  /*11a20*/  IMAD.IADD R7, R11, 0x1, R9 ;  /* 0x000000010b077824 */ /* 0x000fe200078e0209 */
[----:B0-----:R-:W-:-:S04]  /*11a30*/  LEA R2, P0, R8, R2, 0x2 ;  /* 0x0000000208027211 */ /* 0x001fc800078010ff */
[----:B------:R-:W-:-:S05]  /*11a40*/  LEA.HI.X R3, R8, R3, R7, 0x2, P0 ;  /* 0x0000000308037211 */ /* 0x000fca00000f1407 */
[----:B------:R0:W5:Y:S04]  /*11a50*/  LDG.E R8, desc[UR6][R2.64] ;  /* 0x0000000602087981 */ /* 0x000168000c1e1900 */
.L_x_1288:
[----:B0-----:R-:W-:Y:S01]  /*11a60*/  IMAD R3, R0, 0x8, R17 ;  /* 0x0000000800037824 */ /* 0x001fe200078e0211 */
[----:B------:R-:W-:Y:S01]  /*11a70*/  SHF.L.U32 R2, R10, 0x1f, RZ ;  /* 0x0000001f0a027819 */ /* 0x000fe200000006ff */
[----:B------:R-:W-:Y:S03]  /*11a80*/  BSSY B1, `(.L_x_1289) ;  /* 0x0000003000017945 */ /* 0x000fe60003800000 */
[----:B------:R-:W0:Y:S02]  /*11a90*/  SYNCS.PHASECHK.TRANS64.TRYWAIT P0, [R3+URZ+0x30840], R2 ;  /* 0x03084002030075a7 */ /* 0x000e24000800017f */
[----:B0-----:R-:W-:Y:S05]  /*11aa0*/  @!P0 BRA `(.L_x_1290) ;  /* 0x0000004400048947 */ /* 0x001fea0003800000 */
.L_x_1398:
[----:B------:R-:W-:Y:S05]  /*11ab0*/  BSYNC B1 ;  /* 0x0000000000017941 */ /* 0x000fea0003800000 */
.L_x_1289:
[----:B------:R-:W1:Y:S01]  /*11ac0*/  S2R R7, SR_TID.X ;  /* 0x0000000000077919 */ /* 0x000e620000002100 */
[----:B------:R-:W-:Y:S01]  /*11ad0*/  BSSY B1, `(.L_x_1291) ;  /* 0x000000b000017945 */ /* 0x000fe20003800000 */
[----:B-1----:R-:W-:-:S04]  /*11ae0*/  LOP3.LUT R7, R7, 0x7f, RZ, 0xc0, !PT ;  /* 0x0000007f07077812 */ /* 0x002fc800078ec0ff */
[----:B------:R-:W-:-:S13]  /*11af0*/  ISETP.NE.AND P1, PT, R7, RZ, PT ;  /* 0x000000ff0700720c */ /* 0x000fda0003f25270 */
[----:B------:R-:W-:Y:S05]  /*11b00*/  @P1 BRA `(.L_x_1292) ;  /* 0x00000000001c1947 */ /* 0x000fea0003800000 */
[----:B------:R-:W1:Y:S01]  /*11b10*/  S2R R7, SR_TID.X ;  /* 0x0000000000077919 */ /* 0x000e620000002100 */
[----:B0-----:R-:W-:-:S04]  /*11b20*/  IMAD.MOV.U32 R2, RZ, RZ, 0x8000 ;  /* 0x00008000ff027424 */ /* 0x001fc800078e00ff */
[----:B------:R2:W-:Y:S01]  /*11b30*/  SYNCS.ARRIVE.TRANS64 RZ, [R3+URZ+0x30830], R2 ;  /* 0x0308300203ff79a7 */ /* 0x0005e2000800003f */
[----:B-1----:R-:W-:-:S04]  /*11b40*/  LOP3.LUT R7, R7, 0x1f, RZ, 0xc0, !PT ;  /* 0x0000001f07077812 */ /* 0x002fc800078ec0ff */
[----:B------:R-:W-:-:S13]  /*11b50*/  ISETP.NE.AND P0, PT, R7, RZ, PT ;  /* 0x000000ff0700720c */ /* 0x000fda0003f05270 */
[----:B--2---:R-:W-:Y:S05]  /*11b60*/  @!P0 BRA `(.L_x_1292) ;  /* 0x0000000000048947 */ /* 0x004fea0003800000 */
[----:B------:R-:W-:Y:S01]  /*11b70*/  BPT.TRAP 0x1 ;  /* 0x000000040000795c */ /* 0x000fe20000300000 */
.L_x_1292:
[----:B------:R-:W-:Y:S05]  /*11b80*/  BSYNC B1 ;  /* 0x0000000000017941 */ /* 0x000fea0003800000 */
.L_x_1291:
[----:B------:R-:W-:Y:S01]  /*11b90*/  IMAD.MOV.U32 R11, RZ, RZ, RZ ;  /* 0x000000ffff0b7224 */ /* 0x000fe200078e00ff */
[----:B------:R-:W-:Y:S01]  /*11ba0*/  UIADD3 UR4, UP0, UR38, 0x370, URZ ;  /* 0x0000037026047890 */ /* 0x000fe2000ff1e03f */
[----:B------:R-:W-:Y:S01]  /*11bb0*/  IMAD R7, R0, 0x8000, R17 ;  /* 0x0000800000077824 */ /* 0x000fe200078e0211 */
[----:B------:R-:W-:Y:S01]  /*11bc0*/  PLOP3.LUT P0, PT, PT, PT, PT, 0x80, 0x0 ;  /* 0x000000000000781c */ /* 0x000fe20003f0f070 */
[----:B0-----:R-:W-:Y:S01]  /*11bd0*/  VIADD R3, R3, 0x30830 ;  /* 0x0003083003037836 */ /* 0x001fe20000000000 */
[----:B------:R-:W-:Y:S01]  /*11be0*/  R2UR UR10, R11 ;  /* 0x000000000b0a72ca */ /* 0x000fe200000e0000 */
[----:B------:R-:W-:Y:S01]  /*11bf0*/  IMAD.SHL.U32 R2, R4, 0x40, RZ ;  /* 0x0000004004027824 */ /* 0x000fe200078e00ff */
[----:B------:R-:W-:Y:S01]  /*11c00*/  UIADD3.X UR5, URZ, UR39, URZ, UP0, !UPT ;  /* 0x000000273f057290 */ /* 0x000fe200087fe43f */
[----:B------:R-:W-:Y:S01]  /*11c10*/  VIADD R9, R7, 0x20400 ;  /* 0x0002040007097836 */ /* 0x000fe20000000000 */
[----:B------:R-:W-:Y:S01]  /*11c20*/  UMOV UR6, 0x0 ;  /* 0x0000000000067882 */ /* 0x000fe20000000000 */
[----:B------:R-:W-:-:S10]  /*11c30*/  UMOV UR7, 0x14f00000 ;  /* 0x14f0000000077882 */ /* 0x000fd40000000000 */
.L_x_1293:
[----:B------:R-:W-:-:S13]  /*11c40*/  @P0 ELECT P2, URZ, PT ;  /* 0x00000000003f082f */ /* 0x000fda0003840000 */
[----:B-----5:R-:W-:Y:S01]  /*11c50*/  @P2 R2UR UR13, R8 ;  /* 0x00000000080d22ca */ /* 0x020fe200000e0000 */
[----:B------:R-:W-:Y:S01]  /*11c60*/  UMOV UR12, UR36 ;  /* 0x00000024000c7c82 */ /* 0x000fe20008000000 */
[----:B------:R-:W-:Y:S02]  /*11c70*/  @P2 R2UR UR11, R2 ;  /* 0x00000000020b22ca */ /* 0x000fe400000e0000 */
[----:B------:R-:W-:Y:S02]  /*11c80*/  @P2 R2UR UR9, R3 ;  /* 0x00000000030922ca */ /* 0x000fe400000e0000 */
[----:B------:R-:W-:Y:S02]  /*11c90*/  @P2 R2UR UR8, R9 ;  /* 0x00000000090822ca */ /* 0x000fe400000e0000 */
[----:B------:R-:W-:Y:S02]  /*11ca0*/  @P2 PLOP3.LUT P0, PT, P2, PT, PT, 0x8, 0x0 ;  /* 0x000000000000281c */ /* 0x000fe4000170e170 */
        /* <DEDUP_REMOVED lines=9> */
.L_x_1294:
[----:B------:R-:W-:-:S13]  /*11d40*/  @P0 ELECT P2, URZ, PT ;  /* 0x00000000003f082f */ /* 0x000fda0003840000 */
[----:B------:R-:W-:Y:S01]  /*11d50*/  @P2 R2UR UR13, R8 ;  /* 0x00000000080d22ca */ /* 0x000fe200000e0000 */
        /* <DEDUP_REMOVED lines=14> */
.L_x_1295:
        /* <DEDUP_REMOVED lines=16> */
.L_x_1296:
        /* <DEDUP_REMOVED lines=10> */
[----:B------:R-:W2:Y:S01]  /*11fe0*/  LDL.LU R9, [R1+0x8] ;  /* 0x0000080001097983 */ /* 0x000ea20000300800 */
[----:B------:R-:W-:Y:S01]  /*11ff0*/  IMAD R3, R18, 0x8, R6 ;  /* 0x0000000812037824 */ /* 0x000fe200078e0206 */
[----:B------:R-:W-:Y:S01]  /*12000*/  BSSY B1, `(.L_x_1297) ;  /* 0x0000004000017945 */ /* 0x000fe20003800000 */
[----:B--2---:R-:W-:-:S04]  /*12010*/  SHF.L.U32 R2, R9, 0x1f, RZ ;  /* 0x0000001f09027819 */ /* 0x004fc800000006ff */
[----:B------:R-:W0:Y:S02]  /*12020*/  SYNCS.PHASECHK.TRANS64.TRYWAIT P0, [R3+URZ+0x60], R2 ;  /* 0x00006002030075a7 */ /* 0x000e24000800017f */
[----:B0-----:R-:W-:Y:S05]  /*12030*/  @!P0 BRA `(.L_x_1298) ;  /* 0x0000003c00b48947 */ /* 0x001fea0003800000 */
.L_x_1399:
[----:B------:R-:W-:Y:S05]  /*12040*/  BSYNC B1 ;  /* 0x0000000000017941 */ /* 0x000fea0003800000 */
.L_x_1297:
[----:B------:R-:W-:Y:S01]  /*12050*/  BSSY B1, `(.L_x_1299) ;  /* 0x000000c000017945 */ /* 0x000fe20003800000 */
[----:B------:R-:W-:Y:S02]  /*12060*/  IMAD.MOV.U32 R12, RZ, RZ, 0x0 ;  /* 0x00000000ff0c7424 */ /* 0x000fe400078e00ff */
[----:B------:R-:W-:Y:S01]  /*12070*/  IMAD.MOV.U32 R13, RZ, RZ, 0x14f00000 ;  /* 0x14f00000ff0d7424 */ /* 0x000fe200078e00ff */
[----:B------:R-:W-:Y:S06]  /*12080*/  @P1 BRA `(.L_x_1300) ;  /* 0x0000000000201947 */ /* 0x000fec0003800000 */
[----:B------:R-:W1:Y:S01]  /*12090*/  S2R R7, SR_TID.X ;  /* 0x0000000000077919 */ /* 0x000e620000002100 */
[----:B0-----:R-:W-:Y:S02]  /*120a0*/  IMAD R2, R18, 0x8, R17 ;  /* 0x0000000812027824 */ /* 0x001fe400078e0211 */
[----:B------:R-:W-:-:S04]  /*120b0*/  IMAD.MOV.U32 R3, RZ, RZ, 0x8000 ;  /* 0x00008000ff037424 */ /* 0x000fc800078e00ff */
[----:B------:R2:W-:Y:S01]  /*120c0*/  SYNCS.ARRIVE.TRANS64 RZ, [R2+URZ+0x30850], R3 ;  /* 0x0308500302ff79a7 */ /* 0x0005e2000800003f */
[----:B-1----:R-:W-:-:S04]  /*120d0*/  LOP3.LUT R7, R7, 0x1f, RZ, 0xc0, !PT ;  /* 0x0000001f07077812 */ /* 0x002fc800078ec0ff */
[----:B------:R-:W-:-:S13]  /*120e0*/  ISETP.NE.AND P0, PT, R7, RZ, PT ;  /* 0x000000ff0700720c */ /* 0x000fda0003f05270 */
[----:B--2---:R-:W-:Y:S05]  /*120f0*/  @!P0 BRA `(.L_x_1300) ;  /* 0x0000000000048947 */ /* 0x004fea0003800000 */
[----:B------:R-:W-:Y:S01]  /*12100*/  BPT.TRAP 0x1 ;  /* 0x000000040000795c */ /* 0x000fe20000300000 */
.L_x_1300:
[----:B------:R-:W-:Y:S05]  /*12110*/  BSYNC B1 ;  /* 0x0000000000017941 */ /* 0x000fea0003800000 */
.L_x_1299:
[----:B------:R-:W2:Y:S01]  /*12120*/  LDL.LU R7, [R1] ;  /* 0x0000000001077983 */ /* 0x000ea20000300800 */
[----:B------:R-:W-:Y:S01]  /*12130*/  R2UR UR10, R11 ;  /* 0x000000000b0a72ca */ /* 0x000fe200000e0000 */
[--C-:B0-----:R-:W-:Y:S01]  /*12140*/  IMAD R2, R18, 0x8, R17.reuse ;  /* 0x0000000812027824 */ /* 0x101fe200078e0211 */
[----:B------:R-:W-:Y:S01]  /*12150*/  R2UR UR6, R12 ;  /* 0x000000000c0672ca */ /* 0x000fe200000e0000 */
[----:B------:R-:W-:Y:S01]  /*12160*/  IMAD R3, R18, 0x8000, R17 ;  /* 0x0000800012037824 */ /* 0x000fe200078e0211 */
[----:B------:R-:W-:Y:S01]  /*12170*/  R2UR UR7, R13 ;  /* 0x000000000d0772ca */ /* 0x000fe200000e0000 */
[----:B------:R-:W-:Y:S01]  /*12180*/  UIADD3 UR4, UP0, UR38, 0x470, URZ ;  /* 0x0000047026047890 */ /* 0x000fe2000ff1e03f */
[----:B------:R-:W-:Y:S01]  /*12190*/  PLOP3.LUT P0, PT, PT, PT, PT, 0x80, 0x0 ;  /* 0x000000000000781c */ /* 0x000fe20003f0f070 */
[----:B------:R-:W-:Y:S02]  /*121a0*/  VIADD R2, R2, 0x30850 ;  /* 0x0003085002027836 */ /* 0x000fe40000000000 */
[----:B------:R-:W-:Y:S01]  /*121b0*/  VIADD R9, R3, 0x400 ;  /* 0x0000040003097836 */ /* 0x000fe20000000000 */
[----:B------:R-:W-:Y:S01]  /*121c0*/  UIADD3.X UR5, URZ, UR39, URZ, UP0, !UPT ;  /* 0x000000273f057290 */ /* 0x000fe200087fe43f */
[----:B--2---:R-:W-:-:S11]  /*121d0*/  IMAD.SHL.U32 R7, R7, 0x40, RZ ;  /* 0x0000004007077824 */ /* 0x004fd600078e00ff */
.L_x_1301:
        /* <DEDUP_REMOVED lines=15> */
.L_x_1302:
        /* <DEDUP_REMOVED lines=15> */
.L_x_1303:
        /* <DEDUP_REMOVED lines=15> */
.L_x_1304:
        /* <DEDUP_REMOVED lines=10> */
[----:B------:R0:W-:Y:S01]  /*12550*/  STL [R1], R4 ;  /* 0x0000000401007387 */ /* 0x0001e20000100800 */
[----:B------:R-:W-:-:S07]  /*12560*/  IMAD.MOV.U32 R16, RZ, RZ, R8 ;  /* 0x000000ffff107224 */ /* 0x000fce00078e0008 */
.L_x_1287:
[----:B------:R-:W-:Y:S05]  /*12570*/  BSYNC B0 ;  /* 0x0000000000007941 */ /* 0x000fea0003800000 */
.L_x_1286:
[----:B------:R1:W-:Y:S01]  /*12580*/  STL [R1+0x8], R10 ;  /* 0x0000080a01007387 */ /* 0x0003e20000100800 */
[----:B------:R-:W-:Y:S01]  /*12590*/  UIADD3 UR4, UR41, -0x3, URZ ;  /* 0xfffffffd29047890 */ /* 0x000fe2000fffe03f */
[----:B------:R-:W-:-:S05]  /*125a0*/  IMAD.MOV.U32 R18, RZ, RZ, R0 ;  /* 0x000000ffff127224 */ /* 0x000fca00078e0000 */
[----:B0-----:R-:W-:-:S07]  /*125b0*/  IMAD.U32 R4, RZ, RZ, UR4 ;  /* 0x00000004ff047e24 */ /* 0x001fce000f8e00ff */
.L_x_1285:
[----:B------:R-:W-:Y:S01]  /*125c0*/  ULOP3.LUT UR4, URZ, UR41, URZ, 0x33, !UPT ;  /* 0x000000293f047292 */ /* 0x000fe2000f8e333f */
[----:B------:R-:W-:Y:S01]  /*125d0*/  VIADD R5, R5, 0xfffffffe ;  /* 0xfffffffe05057836 */ /* 0x000fe20000000000 */
[----:B------:R-:W-:Y:S04]  /*125e0*/  BSSY B0, `(.L_x_1284) ;  /* 0x00001ab000007945 */ /* 0x000fe80003800000 */
[----:B------:R-:W-:-:S13]  /*125f0*/  ISETP.NE.AND P0, PT, R5, UR4, PT ;  /* 0x0000000405007c0c */ /* 0x000fda000bf05270 */
[----:B------:R-:W-:Y:S05]  /*12600*/  @!P0 BRA `(.L_x_1305) ;  /* 0x0000001800a08947 */ /* 0x000fea0003800000 */
[----:B------:R-:W-:-:S07]  /*12610*/  IMAD.MOV.U32 R8, RZ, RZ, R16 ;  /* 0x000000ffff087224 */ /* 0x000fce00078e0010 */
.L_x_1344:
[----:B--2---:R-:W2:Y:S01]  /*12620*/  LDL R2, [R1+0x8] ;  /* 0x0000080001027983 */ /* 0x004ea20000100800 */
[----:B------:R-:W-:Y:S01]  /*12630*/  LOP3.LUT P1, RZ, R19, 0x2, RZ, 0xc0, !PT ;  /* 0x0000000213ff7812 */ /* 0x000fe2000782c0ff */
[----:B------:R-:W-:Y:S01]  /*12640*/  VIADD R0, R18, 0x1 ;  /* 0x0000000112007836 */ /* 0x000fe20000000000 */
[----:B------:R-:W-:Y:S05]  /*12650*/  YIELD ;  /* 0x0000000000007946 */ /* 0x000fea0003800000 */
[----:B------:R-:W-:Y:S01]  /*12660*/  ISETP.NE.AND P0, PT, R0, 0x2, PT ;  /* 0x000000020000780c */ /* 0x000fe20003f05270 */
[----:B------:R-:W-:Y:S03]  /*12670*/  BSSY B1, `(.L_x_1306) ;  /* 0x00000cc000017945 */ /* 0x000fe60003800000 */
[----:B------:R-:W-:-:S02]  /*12680*/  SEL R5, RZ, 0x1, P0 ;  /* 0x00000001ff057807 */ /* 0x000fc40000000000 */
[----:B------:R-:W-:Y:S02]  /*12690*/  SEL R0, R0, RZ, P0 ;  /* 0x000000ff00007207 */ /* 0x000fe40000000000 */
[----:B--2---:R-:W-:Y:S01]  /*126a0*/  LOP3.LUT R5, R2, R5, RZ, 0x3c, !PT ;  /* 0x0000000502057212 */ /* 0x004fe200078e3cff */
[----:B0-----:R-:W-:Y:S06]  /*126b0*/  @!P1 BRA `(.L_x_1307) ;  /* 0x0000000c001c9947 */ /* 0x001fec0003800000 */
[----:B------:R-:W-:Y:S01]  /*126c0*/  LOP3.LUT P1, RZ, R19, 0x1, RZ, 0xc0, !PT ;  /* 0x0000000113ff7812 */ /* 0x000fe2000782c0ff */
[----:B------:R-:W-:-:S12]  /*126d0*/  IMAD.MOV.U32 R7, RZ, RZ, R4 ;  /* 0x000000ffff077224 */ /* 0x000fd800078e0004 */
[----:B------:R-:W-:Y:S05]  /*126e0*/  @!P1 BRA `(.L_x_1308) ;  /* 0x0000000000549947 */ /* 0x000fea0003800000 */
[----:B-1----:R-:W2:Y:S01]  /*126f0*/  LDL R10, [R1+0xc] ;  /* 0x00000c00010a7983 */ /* 0x002ea20000100800 */
[----:B------:R-:W0:Y:S01]  /*12700*/  LDC R8, c[0x0][0x43c] ;  /* 0x00010f00ff087b82 */ /* 0x000e220000000800 */
[----:B------:R-:W-:Y:S02]  /*12710*/  ULDC.64 UR4, c[0x0][0x428] ;  /* 0x00010a0000047ab9 */ /* 0x000fe40000000a00 */
[----:B------:R-:W3:Y:S01]  /*12720*/  LDL R9, [R1+0x4] ;  /* 0x0000040001097983 */ /* 0x000ee20000100800 */
[----:B------:R-:W-:Y:S01]  /*12730*/  ULDC.64 UR6, c[0x0][0x208] ;  /* 0x0000820000067ab9 */ /* 0x000fe20000000a00 */
[----:B0-----:R-:W-:-:S13]  /*12740*/  ISETP.NE.AND P0, PT, R8, 0x1, PT ;  /* 0x000000010800780c */ /* 0x001fda0003f05270 */
[----:B------:R-:W0:Y:S02]  /*12750*/  @P0 LDC.64 R2, c[0x0][0x440] ;  /* 0x00011000ff020b82 */ /* 0x000e240000000a00 */
[----:B0-----:R-:W-:-:S04]  /*12760*/  @P0 IMAD.HI.U32 R7, R4, R2, RZ ;  /* 0x0000000204070227 */ /* 0x001fc800078e00ff */
[----:B------:R-:W-:Y:S01]  /*12770*/  IMAD.MOV.U32 R2, RZ, RZ, R4 ;  /* 0x000000ffff027224 */ /* 0x000fe200078e0004 */
[----:B------:R-:W-:-:S04]  /*12780*/  @P0 SHF.R.U32.HI R2, RZ, R3, R7 ;  /* 0x00000003ff020219 */ /* 0x000fc80000011607 */
[--C-:B------:R-:W-:Y:S01]  /*12790*/  SHF.R.S32.HI R3, RZ, 0x1f, R2.reuse ;  /* 0x0000001fff037819 */ /* 0x100fe20000011402 */
[----:B------:R-:W-:-:S04]  /*127a0*/  IMAD.MOV R7, RZ, RZ, -R2 ;  /* 0x000000ffff077224 */ /* 0x000fc800078e0a02 */
[----:B------:R-:W-:Y:S02]  /*127b0*/  IMAD R7, R8, R7, R4 ;  /* 0x0000000708077224 */ /* 0x000fe400078e0204 */
[----:B--2---:R-:W-:-:S04]  /*127c0*/  IMAD R8, R10, UR4, RZ ;  /* 0x000000040a087c24 */ /* 0x004fc8000f8e02ff */
[C---:B---3--:R-:W-:Y:S02]  /*127d0*/  IMAD R8, R9.reuse, UR5, R8 ;  /* 0x0000000509087c24 */ /* 0x048fe4000f8e0208 */
[----:B------:R-:W-:Y:S01]  /*127e0*/  IMAD.WIDE.U32 R2, R9, UR4, R2 ;  /* 0x0000000409027c25 */ /* 0x000fe2000f8e0002 */
[----:B------:R-:W-:-:S03]  /*127f0*/  ULDC.64 UR4, c[0x0][0x418] ;  /* 0x0001060000047ab9 */ /* 0x000fc60000000a00 */
[----:B------:R-:W-:Y:S01]  /*12800*/  IMAD.IADD R3, R8, 0x1, R3 ;  /* 0x0000000108037824 */ /* 0x000fe200078e0203 */
[----:B------:R-:W-:-:S04]  /*12810*/  LEA R8, P0, R2, UR4, 0x2 ;  /* 0x0000000402087c11 */ /* 0x000fc8000f8010ff */
[----:B------:R-:W-:-:S05]  /*12820*/  LEA.HI.X R9, R2, UR5, R3, 0x2, P0 ;  /* 0x0000000502097c11 */ /* 0x000fca00080f1403 */
[----:B------:R0:W5:Y:S04]  /*12830*/  LDG.E R8, desc[UR6][R8.64] ;  /* 0x0000000608087981 */ /* 0x000168000c1e1900 */
.L_x_1308:
[----:B------:R-:W-:Y:S01]  /*12840*/  IMAD R3, R0, 0x8, R17 ;  /* 0x0000000800037824 */ /* 0x000fe200078e0211 */
[----:B------:R-:W-:Y:S01]  /*12850*/  SHF.L.U32 R2, R5, 0x1f, RZ ;  /* 0x0000001f05027819 */ /* 0x000fe200000006ff */
[----:B------:R-:W-:Y:S03]  /*12860*/  BSSY B2, `(.L_x_1309) ;  /* 0x0000003000027945 */ /* 0x000fe60003800000 */
[----:B------:R-:W2:Y:S02]  /*12870*/  SYNCS.PHASECHK.TRANS64.TRYWAIT P0, [R3+URZ+0x30840], R2 ;  /* 0x03084002030075a7 */ /* 0x000ea4000800017f */
[----:B--2---:R-:W-:Y:S05]  /*12880*/  @!P0 BRA `(.L_x_1310) ;  /* 0x0000003400b48947 */ /* 0x004fea0003800000 */
.L_x_1400:
[----:B------:R-:W-:Y:S05]  /*12890*/  BSYNC B2 ;  /* 0x0000000000027941 */ /* 0x000fea0003800000 */
.L_x_1309:
[----:B0-----:R-:W0:Y:S01]  /*128a0*/  S2R R9, SR_TID.X ;  /* 0x0000000000097919 */ /* 0x001e220000002100 */
        /* <DEDUP_REMOVED lines=9> */
[----:B---3--:R-:W-:Y:S05]  /*12940*/  @!P0 BRA `(.L_x_1312) ;  /* 0x0000000000048947 */ /* 0x008fea0003800000 */
[----:B------:R-:W-:Y:S01]  /*12950*/  BPT.TRAP 0x1 ;  /* 0x000000040000795c */ /* 0x000fe20000300000 */
.L_x_1312:
[----:B------:R-:W-:Y:S05]  /*12960*/  BSYNC B2 ;  /* 0x0000000000027941 */ /* 0x000fea0003800000 */
.L_x_1311:
[----:B------:R-:W-:Y:S01]  /*12970*/  IMAD.MOV.U32 R11, RZ, RZ, RZ ;  /* 0x000000ffff0b7224 */ /* 0x000fe200078e00ff */
[----:B------:R-:W-:Y:S01]  /*12980*/  UIADD3 UR4, UP0, UR38, 0x370, URZ ;  /* 0x0000037026047890 */ /* 0x000fe2000ff1e03f */
[----:B------:R-:W-:Y:S01]  /*12990*/  IMAD R9, R0, 0x8000, R17 ;  /* 0x0000800000097824 */ /* 0x000fe200078e0211 */
[----:B------:R-:W-:Y:S01]  /*129a0*/  PLOP3.LUT P0, PT, PT, PT, PT, 0x80, 0x0 ;  /* 0x000000000000781c */ /* 0x000fe20003f0f070 */
[----:B--2---:R-:W-:Y:S01]  /*129b0*/  VIADD R3, R3, 0x30830 ;  /* 0x0003083003037836 */ /* 0x004fe20000000000 */
[----:B------:R-:W-:Y:S01]  /*129c0*/  R2UR UR10, R11 ;  /* 0x000000000b0a72ca */ /* 0x000fe200000e0000 */
[----:B------:R-:W-:Y:S01]  /*129d0*/  IMAD.SHL.U32 R2, R7, 0x40, RZ ;  /* 0x0000004007027824 */ /* 0x000fe200078e00ff */
[----:B------:R-:W-:Y:S01]  /*129e0*/  UIADD3.X UR5, URZ, UR39, URZ, UP0, !UPT ;  /* 0x000000273f057290 */ /* 0x000fe200087fe43f */
[----:B-1----:R-:W-:Y:S01]  /*129f0*/  VIADD R10, R9, 0x20400 ;  /* 0x00020400090a7836 */ /* 0x002fe20000000000 */
[----:B------:R-:W-:Y:S01]  /*12a00*/  UMOV UR6, 0x0 ;  /* 0x0000000000067882 */ /* 0x000fe20000000000 */
[----:B------:R-:W-:-:S10]  /*12a10*/  UMOV UR7, 0x14f00000 ;  /* 0x14f0000000077882 */ /* 0x000fd40000000000 */
.L_x_1313:
        /* <DEDUP_REMOVED lines=16> */
.L_x_1314:
        /* <DEDUP_REMOVED lines=16> */
.L_x_1315:
        /* <DEDUP_REMOVED lines=16> */
.L_x_1316:
        /* <DEDUP_REMOVED lines=16> */
.L_x_1401:
[----:B------:R-:W-:Y:S05]  /*12e20*/  BSYNC B2 ;  /* 0x0000000000027941 */ /* 0x000fea0003800000 */
.L_x_1317:
[----:B------:R-:W-:Y:S01]  /*12e30*/  BSSY B2, `(.L_x_1319) ;  /* 0x000000b000027945 */ /* 0x000fe20003800000 */
[----:B0-----:R-:W-:Y:S02]  /*12e40*/  IMAD.MOV.U32 R2, RZ, RZ, 0x0 ;  /* 0x00000000ff027424 */ /* 0x001fe400078e00ff */
[----:B------:R-:W-:Y:S01]  /*12e50*/  IMAD.MOV.U32 R3, RZ, RZ, 0x14f00000 ;  /* 0x14f00000ff037424 */ /* 0x000fe200078e00ff */
[----:B------:R-:W-:Y:S06]  /*12e60*/  @P1 BRA `(.L_x_1320) ;  /* 0x00000000001c1947 */ /* 0x000fec0003800000 */
[----:B------:R-:W0:Y:S02]  /*12e70*/  S2R R10, SR_TID.X ;  /* 0x00000000000a7919 */ /* 0x000e240000002100 */
[----:B0-----:R-:W-:Y:S01]  /*12e80*/  LOP3.LUT R15, R10, 0x1f, RZ, 0xc0, !PT ;  /* 0x0000001f0a0f7812 */ /* 0x001fe200078ec0ff */
[----:B------:R-:W-:-:S03]  /*12e90*/  IMAD.MOV.U32 R10, RZ, RZ, 0x8000 ;  /* 0x00008000ff0a7424 */ /* 0x000fc600078e00ff */
[----:B------:R-:W-:Y:S01]  /*12ea0*/  ISETP.NE.AND P0, PT, R15, RZ, PT ;  /* 0x000000ff0f00720c */ /* 0x000fe20003f05270 */
[----:B------:R0:W-:-:S12]  /*12eb0*/  SYNCS.ARRIVE.TRANS64 RZ, [R9+URZ+0x50], R10 ;  /* 0x0000500a09ff79a7 */ /* 0x0001d8000800003f */
[----:B0-----:R-:W-:Y:S05]  /*12ec0*/  @!P0 BRA `(.L_x_1320) ;  /* 0x0000000000048947 */ /* 0x001fea0003800000 */
[----:B------:R-:W-:Y:S01]  /*12ed0*/  BPT.TRAP 0x1 ;  /* 0x000000040000795c */ /* 0x000fe20000300000 */
.L_x_1320:
[----:B------:R-:W-:Y:S05]  /*12ee0*/  BSYNC B2 ;  /* 0x0000000000027941 */ /* 0x000fea0003800000 */
.L_x_1319:
[----:B------:R-:W2:Y:S01]  /*12ef0*/  LDL.LU R10, [R1] ;  /* 0x00000000010a7983 */ /* 0x000ea20000300800 */
        /* <DEDUP_REMOVED lines=9> */
[----:B--2---:R-:W-:-:S11]  /*12f90*/  IMAD.SHL.U32 R10, R10, 0x40, RZ ;  /* 0x000000400a0a7824 */ /* 0x004fd600078e00ff */
.L_x_1321:
        /* <DEDUP_REMOVED lines=15> */
.L_x_1322:
        /* <DEDUP_REMOVED lines=15> */
.L_x_1323:
        /* <DEDUP_REMOVED lines=15> */
.L_x_1324:
        /* <DEDUP_REMOVED lines=12> */
.L_x_1307:
[----:B------:R-:W-:Y:S05]  /*13330*/  BSYNC B1 ;  /* 0x0000000000017941 */ /* 0x000fea0003800000 */
.L_x_1306:
[----:B------:R-:W-:Y:S01]  /*13340*/  VIADD R18, R0, 0x1 ;  /* 0x0000000100127836 */ /* 0x000fe20000000000 */
[----:B------:R-:W-:Y:S01]  /*13350*/  LOP3.LUT P1, RZ, R19, 0x2, RZ, 0xc0, !PT ;  /* 0x0000000213ff7812 */ /* 0x000fe2000782c0ff */
[----:B------:R-:W-:Y:S01]  /*13360*/  BSSY B1, `(.L_x_1325) ;  /* 0x00000cf000017945 */ /* 0x000fe20003800000 */
[----:B0-----:R-:W-:Y:S02]  /*13370*/  VIADD R7, R4, 0xffffffff ;  /* 0xffffffff04077836 */ /* 0x001fe40000000000 */
[----:B------:R-:W-:-:S04]  /*13380*/  ISETP.NE.AND P0, PT, R18, 0x2, PT ;  /* 0x000000021200780c */ /* 0x000fc80003f05270 */
[----:B------:R-:W-:Y:S02]  /*13390*/  SEL R2, RZ, 0x1, P0 ;  /* 0x00000001ff027807 */ /* 0x000fe40000000000 */
[----:B------:R-:W-:Y:S02]  /*133a0*/  SEL R18, R18, RZ, P0 ;  /* 0x000000ff12127207 */ /* 0x000fe40000000000 */
[----:B------:R-:W-:-:S05]  /*133b0*/  LOP3.LUT R11, R5, R2, RZ, 0x3c, !PT ;  /* 0x00000002050b7212 */ /* 0x000fca00078e3cff */
[----:B------:R0:W-:Y:S01]  /*133c0*/  STL [R1+0x8], R11 ;  /* 0x0000080b01007387 */ /* 0x0001e20000100800 */
[----:B------:R-:W-:Y:S05]  /*133d0*/  @!P1 BRA `(.L_x_1326) ;  /* 0x0000000c001c9947 */ /* 0x000fea0003800000 */
[----:B------:R-:W-:Y:S01]  /*133e0*/  LOP3.LUT P1, RZ, R19, 0x1, RZ, 0xc0, !PT ;  /* 0x0000000113ff7812 */ /* 0x000fe2000782c0ff */
[----:B-1----:R-:W-:-:S12]  /*133f0*/  IMAD.MOV.U32 R10, RZ, RZ, R7 ;  /* 0x000000ffff0a7224 */ /* 0x002fd800078e0007 */
        /* <DEDUP_REMOVED lines=22> */
.L_x_1327:
[----:B------:R-:W-:Y:S01]  /*13560*/  IMAD R2, R18, 0x8, R17 ;  /* 0x0000000812027824 */ /* 0x000fe200078e0211 */
[----:B------:R-:W-:Y:S01]  /*13570*/  SHF.L.U32 R3, R11, 0x1f, RZ ;  /* 0x0000001f0b037819 */ /* 0x000fe200000006ff */
[----:B------:R-:W-:Y:S03]  /*13580*/  BSSY B2, `(.L_x_1328) ;  /* 0x0000003000027945 */ /* 0x000fe60003800000 */
[----:B------:R-:W2:Y:S02]  /*13590*/  SYNCS.PHASECHK.TRANS64.TRYWAIT P0, [R2+URZ+0x30840], R3 ;  /* 0x03084003020075a7 */ /* 0x000ea4000800017f */
[----:B--2---:R-:W-:Y:S05]  /*135a0*/  @!P0 BRA `(.L_x_1329) ;  /* 0x0000002800948947 */ /* 0x004fea0003800000 */
.L_x_1402:
[----:B------:R-:W-:Y:S05]  /*135b0*/  BSYNC B2 ;  /* 0x0000000000027941 */ /* 0x000fea0003800000 */
.L_x_1328:
        /* <DEDUP_REMOVED lines=12> */
.L_x_1331:
[----:B------:R-:W-:Y:S05]  /*13680*/  BSYNC B2 ;  /* 0x0000000000027941 */ /* 0x000fea0003800000 */
.L_x_1330:
[----:B------:R-:W-:Y:S01]  /*13690*/  IMAD.MOV.U32 R14, RZ, RZ, RZ ;  /* 0x000000ffff0e7224 */ /* 0x000fe200078e00ff */
[----:B------:R-:W-:Y:S01]  /*136a0*/  UIADD3 UR4, UP0, UR38, 0x370, URZ ;  /* 0x0000037026047890 */ /* 0x000fe2000ff1e03f */
[C---:B--2---:R-:W-:Y:S01]  /*136b0*/  IMAD R3, R18.reuse, 0x8, R6 ;  /* 0x0000000812037824 */ /* 0x044fe200078e0206 */
[----:B------:R-:W-:Y:S01]  /*136c0*/  PLOP3.LUT P0, PT, PT, PT, PT, 0x80, 0x0 ;  /* 0x000000000000781c */ /* 0x000fe20003f0f070 */
[----:B------:R-:W-:Y:S01]  /*136d0*/  IMAD R9, R18, 0x8000, R17 ;  /* 0x0000800012097824 */ /* 0x000fe200078e0211 */
[----:B------:R-:W-:Y:S01]  /*136e0*/  R2UR UR10, R14 ;  /* 0x000000000e0a72ca */ /* 0x000fe200000e0000 */
[----:B------:R-:W-:Y:S01]  /*136f0*/  VIADD R3, R3, 0x30 ;  /* 0x0000003003037836 */ /* 0x000fe20000000000 */
[----:B------:R-:W-:Y:S01]  /*13700*/  UIADD3.X UR5, URZ, UR39, URZ, UP0, !UPT ;  /* 0x000000273f057290 */ /* 0x000fe200087fe43f */
[----:B------:R-:W-:Y:S01]  /*13710*/  IMAD.SHL.U32 R2, R10, 0x40, RZ ;  /* 0x000000400a027824 */ /* 0x000fe200078e00ff */
[----:B------:R-:W-:Y:S01]  /*13720*/  UMOV UR6, 0x0 ;  /* 0x0000000000067882 */ /* 0x000fe20000000000 */
[----:B0-----:R-:W-:Y:S01]  /*13730*/  VIADD R11, R9, 0x20400 ;  /* 0x00020400090b7836 */ /* 0x001fe20000000000 */
[----:B------:R-:W-:-:S09]  /*13740*/  UMOV UR7, 0x14f00000 ;  /* 0x14f0000000077882 */ /* 0x000fd20000000000 */
.L_x_1332:
        /* <DEDUP_REMOVED lines=16> */
.L_x_1333:
        /* <DEDUP_REMOVED lines=16> */
.L_x_1334:
        /* <DEDUP_REMOVED lines=16> */
.L_x_1335:
        /* <DEDUP_REMOVED lines=15> */
.L_x_1403:
[----:B------:R-:W-:Y:S05]  /*13b40*/  BSYNC B2 ;  /* 0x0000000000027941 */ /* 0x000fea0003800000 */
.L_x_1336:
[----:B------:R-:W-:Y:S01]  /*13b50*/  BSSY B2, `(.L_x_1338) ;  /* 0x000000b000027945 */ /* 0x000fe20003800000 */
[----:B------:R-:W-:Y:S02]  /*13b60*/  IMAD.MOV.U32 R12, RZ, RZ, 0x0 ;  /* 0x00000000ff0c7424 */ /* 0x000fe400078e00ff */
[----:B------:R-:W-:Y:S01]  /*13b70*/  IMAD.MOV.U32 R13, RZ, RZ, 0x14f00000 ;  /* 0x14f00000ff0d7424 */ /* 0x000fe200078e00ff */
[----:B------:R-:W-:Y:S06]  /*13b80*/  @P1 BRA `(.L_x_1339) ;  /* 0x00000000001c1947 */ /* 0x000fec0003800000 */
[----:B------:R-:W1:Y:S02]  /*13b90*/  S2R R3, SR_TID.X ;  /* 0x0000000000037919 */ /* 0x000e640000002100 */
[----:B-1----:R-:W-:Y:S01]  /*13ba0*/  LOP3.LUT R9, R3, 0x1f, RZ, 0xc0, !PT ;  /* 0x0000001f03097812 */ /* 0x002fe200078ec0ff */
[----:B------:R-:W-:-:S03]  /*13bb0*/  IMAD.MOV.U32 R3, RZ, RZ, 0x8000 ;  /* 0x00008000ff037424 */ /* 0x000fc600078e00ff */
[----:B------:R-:W-:Y:S01]  /*13bc0*/  ISETP.NE.AND P0, PT, R9, RZ, PT ;  /* 0x000000ff0900720c */ /* 0x000fe20003f05270 */
[----:B------:R1:W-:-:S12]  /*13bd0*/  SYNCS.ARRIVE.TRANS64 RZ, [R2+URZ+0x50], R3 ;  /* 0x0000500302ff79a7 */ /* 0x0003d8000800003f */
[----:B-1----:R-:W-:Y:S05]  /*13be0*/  @!P0 BRA `(.L_x_1339) ;  /* 0x0000000000048947 */ /* 0x002fea0003800000 */
[----:B------:R-:W-:Y:S01]  /*13bf0*/  BPT.TRAP 0x1 ;  /* 0x000000040000795c */ /* 0x000fe20000300000 */
.L_x_1339:
[----:B------:R-:W-:Y:S05]  /*13c00*/  BSYNC B2 ;  /* 0x0000000000027941 */ /* 0x000fea0003800000 */
.L_x_1338:
[----:B------:R-:W2:Y:S01]  /*13c10*/  LDL.LU R3, [R1] ;  /* 0x0000000001037983 */ /* 0x000ea20000300800 */
[----:B------:R-:W-:Y:S01]  /*13c20*/  R2UR UR10, R14 ;  /* 0x000000000e0a72ca */ /* 0x000fe200000e0000 */
[----:B------:R-:W-:Y:S01]  /*13c30*/  IMAD R0, R0, 0x8000, R17 ;  /* 0x0000800000007824 */ /* 0x000fe200078e0211 */
[----:B------:R-:W-:Y:S01]  /*13c40*/  R2UR UR6, R12 ;  /* 0x000000000c0672ca */ /* 0x000fe200000e0000 */
[----:B------:R-:W-:Y:S01]  /*13c50*/  UIADD3 UR4, UP0, UR38, 0x470, URZ ;  /* 0x0000047026047890 */ /* 0x000fe2000ff1e03f */
[----:B------:R-:W-:Y:S01]  /*13c60*/  R2UR UR7, R13 ;  /* 0x000000000d0772ca */ /* 0x000fe200000e0000 */
[----:B0-----:R-:W-:Y:S01]  /*13c70*/  VIADD R2, R2, 0x50 ;  /* 0x0000005002027836 */ /* 0x001fe20000000000 */
[----:B------:R-:W-:Y:S01]  /*13c80*/  PLOP3.LUT P0, PT, PT, PT, PT, 0x80, 0x0 ;  /* 0x000000000000781c */ /* 0x000fe20003f0f070 */
[----:B------:R-:W-:Y:S01]  /*13c90*/  VIADD R5, R0, 0x400 ;  /* 0x0000040000057836 */ /* 0x000fe20000000000 */
[----:B------:R-:W-:Y:S01]  /*13ca0*/  UIADD3.X UR5, URZ, UR39, URZ, UP0, !UPT ;  /* 0x000000273f057290 */ /* 0x000fe200087fe43f */
[----:B--2---:R-:W-:-:S11]  /*13cb0*/  IMAD.SHL.U32 R3, R3, 0x40, RZ ;  /* 0x0000004003037824 */ /* 0x004fd600078e00ff */
.L_x_1340:
        /* <DEDUP_REMOVED lines=15> */
.L_x_1341:
        /* <DEDUP_REMOVED lines=15> */
.L_x_1342:
        /* <DEDUP_REMOVED lines=15> */
.L_x_1343:
        /* <DEDUP_REMOVED lines=12> */
.L_x_1326:
[----:B------:R-:W-:Y:S05]  /*14050*/  BSYNC B1 ;  /* 0x0000000000017941 */ /* 0x000fea0003800000 */
.L_x_1325:
[----:B------:R-:W-:Y:S01]  /*14060*/  ISETP.GT.AND P0, PT, R7, UR40, PT ;  /* 0x0000002807007c0c */ /* 0x000fe2000bf04270 */
[----:B------:R-:W-:-:S12]  /*14070*/  VIADD R4, R4, 0xfffffffe ;  /* 0xfffffffe04047836 */ /* 0x000fd80000000000 */
[----:B------:R-:W-:Y:S05]  /*14080*/  @P0 BRA `(.L_x_1344) ;  /* 0xffffffe400640947 */ /* 0x000fea000383ffff */
.L_x_1305:
[----:B------:R-:W-:Y:S05]  /*14090*/  BSYNC B0 ;  /* 0x0000000000007941 */ /* 0x000fea0003800000 */
.L_x_1284:
[----:B0-----:R-:W0:Y:S01]  /*140a0*/  S2R R0, SR_TID.X ;  /* 0x0000000000007919 */ /* 0x001e220000002100 */
[----:B------:R-:W-:Y:S01]  /*140b0*/  BSSY B0, `(.L_x_1345) ;  /* 0x0000012000007945 */ /* 0x000fe20003800000 */
[----:B0-----:R-:W-:-:S04]  /*140c0*/  LOP3.LUT R6, R0, 0x7f, RZ, 0xc0, !PT ;  /* 0x0000007f00067812 */ /* 0x001fc800078ec0ff */
[----:B------:R-:W-:-:S13]  /*140d0*/  ISETP.NE.AND P1, PT, R6, RZ, PT ;  /* 0x000000ff0600720c */ /* 0x000fda0003f25270 */
[----:B------:R-:W-:Y:S05]  /*140e0*/  @P1 BRA `(.L_x_1346) ;  /* 0x0000000000381947 */ /* 0x000fea0003800000 */
[----:B------:R-:W0:Y:S01]  /*140f0*/  S2R R3, SR_LANEID ;  /* 0x0000000000037919 */ /* 0x000e220000000000 */
[----:B------:R-:W-:Y:S01]  /*14100*/  VOTEU.ANY UR4, UPT, PT ;  /* 0x0000000000047886 */ /* 0x000fe200038e0100 */
[----:B------:R-:W3:Y:S01]  /*14110*/  LDC.64 R4, c[0x0][0xc80] ;  /* 0x00032000ff047b82 */ /* 0x000ee20000000a00 */
[----:B------:R-:W0:Y:S01]  /*14120*/  FLO.U32 R0, UR4 ;  /* 0x0000000400007d00 */ /* 0x000e2200080e0000 */
[----:B------:R-:W-:-:S07]  /*14130*/  ULDC.64 UR6, c[0x0][0x208] ;  /* 0x0000820000067ab9 */ /* 0x000fce0000000a00 */
[----:B------:R-:W3:Y:S01]  /*14140*/  POPC R2, UR4 ;  /* 0x0000000400027d09 */ /* 0x000ee20008000000 */
[----:B0-----:R-:W-:-:S13]  /*14150*/  ISETP.EQ.U32.AND P0, PT, R0, R3, PT ;  /* 0x000000030000720c */ /* 0x001fda0003f02070 */
[----:B---3--:R-:W3:Y:S01]  /*14160*/  @P0 ATOMG.E.ADD.STRONG.GPU PT, R5, desc[UR6][R4.64], R2 ;  /* 0x00000002040509a8 */ /* 0x008ee200081ee1c6 */
[----:B------:R-:W0:Y:S02]  /*14170*/  S2R R3, SR_LTMASK ;  /* 0x0000000000037919 */ /* 0x000e240000003900 */
[----:B0-----:R-:W-:-:S06]  /*14180*/  LOP3.LUT R3, R3, UR4, RZ, 0xc0, !PT ;  /* 0x0000000403037c12 */ /* 0x001fcc000f8ec0ff */
[----:B------:R-:W0:Y:S01]  /*14190*/  POPC R3, R3 ;  /* 0x0000000300037309 */ /* 0x000e220000000000 */
[----:B---3--:R-:W0:Y:S02]  /*141a0*/  SHFL.IDX PT, R0, R5, R0, 0x1f ;  /* 0x00001f0005007589 */ /* 0x008e2400000e0000 */
[----:B0-----:R-:W-:-:S05]  /*141b0*/  IADD3 R0, R0, UR44, R3 ;  /* 0x0000002c00007c10 */ /* 0x001fca000fffe003 */
[----:B------:R0:W-:Y:S02]  /*141c0*/  STL [R1+0x14], R0 ;  /* 0x0000140001007387 */ /* 0x0001e40000100800 */
.L_x_1346:
[----:B------:R-:W-:Y:S05]  /*141d0*/  BSYNC B0 ;  /* 0x0000000000007941 */ /* 0x000fea0003800000 */
.L_x_1345:
[----:B------:R-:W-:Y:S01]  /*141e0*/  LOP3.LUT P0, RZ, R19, 0x2, RZ, 0xc0, !PT ;  /* 0x0000000213ff7812 */ /* 0x000fe2000780c0ff */
[----:B------:R-:W-:-:S12]  /*141f0*/  BSSY B0, `(.L_x_1347) ;  /* 0x0000056000007945 */ /* 0x000fd80003800000 */
[----:B------:R-:W-:Y:S05]  /*14200*/  @!P0 BRA `(.L_x_1348) ;  /* 0x0000000400508947 */ /* 0x000fea0003800000 */
[----:B------:R-:W3:Y:S01]  /*14210*/  LDL R2, [R1+0x8] ;  /* 0x0000080001027983 */ /* 0x000ee20000100800 */
[----:B0-----:R-:W-:Y:S01]  /*14220*/  IMAD R0, R18, 0x8, R17 ;  /* 0x0000000812007824 */ /* 0x001fe200078e0211 */
[----:B------:R-:W-:Y:S01]  /*14230*/  BSSY B1, `(.L_x_1349) ;  /* 0x0000005000017945 */ /* 0x000fe20003800000 */
[----:B------:R-:W-:Y:S02]  /*14240*/  ISETP.NE.AND P2, PT, R6, RZ, PT ;  /* 0x000000ff0600720c */ /* 0x000fe40003f45270 */
[----:B---3--:R-:W-:-:S04]  /*14250*/  SHF.L.U32 R3, R2, 0x1f, RZ ;  /* 0x0000001f02037819 */ /* 0x008fc800000006ff */
[----:B------:R-:W0:Y:S02]  /*14260*/  SYNCS.PHASECHK.TRANS64.TRYWAIT P0, [R0+URZ+0x30860], R3 ;  /* 0x03086003000075a7 */ /* 0x000e24000800017f */
[----:B0-----:R-:W-:Y:S05]  /*14270*/  @!P0 BRA `(.L_x_1350) ;  /* 0x0000001c00888947 */ /* 0x001fea0003800000 */
.L_x_1404:
[----:B------:R-:W-:Y:S05]  /*14280*/  BSYNC B1 ;  /* 0x0000000000017941 */ /* 0x000fea0003800000 */
.L_x_1349:
[----:B------:R-:W-:Y:S04]  /*14290*/  BSSY B1, `(.L_x_1351) ;  /* 0x0000009000017945 */ /* 0x000fe80003800000 */
[----:B------:R-:W-:Y:S05]  /*142a0*/  @P2 BRA `(.L_x_1352) ;  /* 0x00000000001c2947 */ /* 0x000fea0003800000 */
[----:B------:R-:W3:Y:S01]  /*142b0*/  S2R R2, SR_TID.X ;  /* 0x0000000000027919 */ /* 0x000ee20000002100 */
[----:B0-----:R-:W-:-:S04]  /*142c0*/  IMAD.MOV.U32 R3, RZ, RZ, 0x8000 ;  /* 0x00008000ff037424 */ /* 0x001fc800078e00ff */
[----:B------:R4:W-:Y:S01]  /*142d0*/  SYNCS.ARRIVE.TRANS64 RZ, [R0+URZ+0x30850], R3 ;  /* 0x0308500300ff79a7 */ /* 0x0009e2000800003f */
[----:B---3--:R-:W-:-:S04]  /*142e0*/  LOP3.LUT R2, R2, 0x1f, RZ, 0xc0, !PT ;  /* 0x0000001f02027812 */ /* 0x008fc800078ec0ff */
[----:B------:R-:W-:-:S13]  /*142f0*/  ISETP.NE.AND P0, PT, R2, RZ, PT ;  /* 0x000000ff0200720c */ /* 0x000fda0003f05270 */
[----:B----4-:R-:W-:Y:S05]  /*14300*/  @!P0 BRA `(.L_x_1352) ;  /* 0x0000000000048947 */ /* 0x010fea0003800000 */
[----:B------:R-:W-:Y:S01]  /*14310*/  BPT.TRAP 0x1 ;  /* 0x000000040000795c */ /* 0x000fe20000300000 */
.L_x_1352:
[----:B------:R-:W-:Y:S05]  /*14320*/  BSYNC B1 ;  /* 0x0000000000017941 */ /* 0x000fea0003800000 */
.L_x_1351:
[----:B------:R-:W3:Y:S01]  /*14330*/  LDL.LU R2, [R1] ;  /* 0x0000000001027983 */ /* 0x000ee20000300800 */
[----:B------:R-:W-:Y:S01]  /*14340*/  UIADD3 UR4, UP0, UR38, 0x470, URZ ;  /* 0x0000047026047890 */ /* 0x000fe2000ff1e03f */
[----:B------:R-:W-:Y:S01]  /*14350*/  PLOP3.LUT P0, PT, PT, PT, PT, 0x80, 0x0 ;  /* 0x000000000000781c */ /* 0x000fe20003f0f070 */
[----:B0-----:R-:W-:Y:S01]  /*14360*/  VIADD R0, R0, 0x30850 ;  /* 0x0003085000007836 */ /* 0x001fe20000000000 */
[----:B------:R-:W-:Y:S01]  /*14370*/  UMOV UR6, 0x0 ;  /* 0x0000000000067882 */ /* 0x000fe20000000000 */
[----:B------:R-:W-:Y:S01]  /*14380*/  UIADD3.X UR5, URZ, UR39, URZ, UP0, !UPT ;  /* 0x000000273f057290 */ /* 0x000fe200087fe43f */
[----:B------:R-:W-:Y:S01]  /*14390*/  UMOV UR7, 0x14f00000 ;  /* 0x14f0000000077882 */ /* 0x000fe20000000000 */
[----:B------:R-:W-:Y:S01]  /*143a0*/  UMOV UR10, URZ ;  /* 0x0000003f000a7c82 */ /* 0x000fe20008000000 */
[----:B---3--:R-:W-:Y:S02]  /*143b0*/  IMAD.SHL.U32 R3, R2, 0x40, RZ ;  /* 0x0000004002037824 */ /* 0x008fe400078e00ff */
[----:B------:R-:W-:-:S04]  /*143c0*/  IMAD R2, R18, 0x8000, R17 ;  /* 0x0000800012027824 */ /* 0x000fc800078e0211 */
[----:B------:R-:W-:-:S07]  /*143d0*/  VIADD R4, R2, 0x400 ;  /* 0x0000040002047836 */ /* 0x000fce0000000000 */
.L_x_1353:
        /* <DEDUP_REMOVED lines=15> */
.L_x_1354:
        /* <DEDUP_REMOVED lines=15> */
.L_x_1355:
        /* <DEDUP_REMOVED lines=15> */
.L_x_1356:
        /* <DEDUP_REMOVED lines=9> */
[----:B---3--:R-:W-:Y:S05]  /*14740*/  @P0 BRA.U.ANY `(.L_x_1356) ;  /* 0xfffffffd00d80947 */ /* 0x008fea000393ffff */
.L_x_1348:
[----:B------:R-:W-:Y:S05]  /*14750*/  BSYNC B0 ;  /* 0x0000000000007941 */ /* 0x000fea0003800000 */
.L_x_1347:
[----:B------:R-:W3:Y:S01]  /*14760*/  LDL.LU R4, [R1+0x8] ;  /* 0x0000080001047983 */ /* 0x000ee20000300800 */
[----:B------:R-:W-:-:S05]  /*14770*/  VIADD R18, R18, 0x1 ;  /* 0x0000000112127836 */ /* 0x000fca0000000000 */
[----:B------:R-:W-:-:S04]  /*14780*/  ISETP.NE.AND P0, PT, R18, 0x2, PT ;  /* 0x000000021200780c */ /* 0x000fc80003f05270 */
[----:B0-----:R-:W-:Y:S02]  /*14790*/  SEL R0, RZ, 0x1, P0 ;  /* 0x00000001ff007807 */ /* 0x001fe40000000000 */
[----:B------:R-:W-:Y:S02]  /*147a0*/  SEL R18, R18, RZ, P0 ;  /* 0x000000ff12127207 */ /* 0x000fe40000000000 */
[----:B---3--:R-:W-:-:S05]  /*147b0*/  LOP3.LUT R4, R4, R0, RZ, 0x3c, !PT ;  /* 0x0000000004047212 */ /* 0x008fca00078e3cff */
[----:B------:R0:W-:Y:S02]  /*147c0*/  STL [R1+0x8], R4 ;  /* 0x0000080401007387 */ /* 0x0001e40000100800 */
.L_x_1264:
[----:B------:R-:W-:Y:S05]  /*147d0*/  BSYNC B7 ;  /* 0x0000000000077941 */ /* 0x000fea0003800000 */
.L_x_1262:
[----:B------:R4:W5:Y:S01]  /*147e0*/  LDL R2, [R1+0x14] ;  /* 0x0000140001027983 */ /* 0x0009620000100800 */
[----:B------:R-:W-:-:S13]  /*147f0*/  LOP3.LUT P0, RZ, R19, 0x4, RZ, 0xc0, !PT ;  /* 0x0000000413ff7812 */ /* 0x000fda000780c0ff */
[----:B----4-:R-:W-:Y:S05]  /*14800*/  @!P0 BRA `(.L_x_1357) ;  /* 0x0000000000288947 */ /* 0x010fea0003800000 */
[----:B------:R-:W-:Y:S05]  /*14810*/  WARPSYNC.ALL ;  /* 0x0000000000007948 */ /* 0x000fea0003800000 */
[----:B------:R-:W4:Y:S08]  /*14820*/  S2UR UR5, SR_CgaCtaId ;  /* 0x00000000000579c3 */ /* 0x000f300000008800 */
[----:B------:R-:W-:Y:S06]  /*14830*/  BAR.SYNC.DEFER_BLOCKING 0x5, 0x180 ;  /* 0x0146000000007b1d */ /* 0x000fec0000010000 */
[----:B------:R-:W-:-:S02]  /*14840*/  UMOV UR4, 0x400 ;  /* 0x0000040000047882 */ /* 0x000fc40000000000 */
[----:B----4-:R-:W-:-:S06]  /*14850*/  ULEA UR4, UR5, UR4, 0x18 ;  /* 0x0000000405047291 */ /* 0x010fcc000f8ec03f */
[----:B------:R-:W-:-:S05]  /*14860*/  IMAD.U32 R17, RZ, RZ, UR4 ;  /* 0x00000004ff117e24 */ /* 0x000fca000f8e00ff */
[----:B-----5:R-:W4:Y:S04]  /*14870*/  LDS R2, [R17+0x308d0] ;  /* 0x0308d00011027984 */ /* 0x020f280000000800 */
[----:B----4-:R4:W-:Y:S01]  /*14880*/  STL [R1+0x14], R2 ;  /* 0x0000140201007387 */ /* 0x0109e20000100800 */
[----:B------:R-:W-:Y:S06]  /*14890*/  BAR.ARV 0x4, 0x180 ;  /* 0x0106000000007b1d */ /* 0x000fec0000002000 */
[----:B------:R-:W-:Y:S05]  /*148a0*/  BRA `(.L_x_1358) ;  /* 0x00000000002c7947 */ /* 0x000fea0003800000 */
.L_x_1357:
[----:B------:R-:W-:-:S03]  /*148b0*/  UMOV UR4, 0xffffffff ;  /* 0xffffffff00047882 */ /* 0x000fc60000000000 */
[----:B------:R-:W-:Y:S05]  /*148c0*/  BRA.DIV UR4, `(.L_x_1359) ;  /* 0x0000001a04087947 */ /* 0x000fea000b800000 */
[----:B-----5:R4:W0:Y:S02]  /*148d0*/  SHFL.IDX PT, R14, R2, RZ, 0x1f ;  /* 0x00001fff020e7589 */ /* 0x02082400000e0000 */
.L_x_1407:
[----:B------:R-:W5:Y:S01]  /*148e0*/  @!P1 S2R R3, SR_CgaCtaId ;  /* 0x0000000000039919 */ /* 0x000f620000008800 */
[----:B------:R-:W-:Y:S05]  /*148f0*/  WARPSYNC.ALL ;  /* 0x0000000000007948 */ /* 0x000fea0003800000 */
[----:B------:R-:W-:Y:S01]  /*14900*/  BAR.SYNC.DEFER_BLOCKING 0x4, 0x180 ;  /* 0x0106000000007b1d */ /* 0x000fe20000010000 */
[----:B---3--:R-:W-:-:S05]  /*14910*/  @!P1 MOV R0, 0x400 ;  /* 0x0000040000009802 */ /* 0x008fca0000000f00 */
[----:B0-----:R0:W-:Y:S01]  /*14920*/  STL [R1+0x14], R14 ;  /* 0x0000140e01007387 */ /* 0x0011e20000100800 */
[----:B-----5:R-:W-:-:S05]  /*14930*/  @!P1 LEA R17, R3, R0, 0x18 ;  /* 0x0000000003119211 */ /* 0x020fca00078ec0ff */
[----:B------:R0:W-:Y:S01]  /*14940*/  @!P1 STS [R17+0x308d0], R2 ;  /* 0x0308d00211009388 */ /* 0x0001e20000000800 */
[----:B------:R-:W-:Y:S06]  /*14950*/  BAR.ARV 0x5, 0x180 ;  /* 0x0146000000007b1d */ /* 0x000fec0000002000 */
.L_x_1358:
[----:B---3--:R-:W3:Y:S01]  /*14960*/  LDL R0, [R1+0x14] ;  /* 0x0000140001007983 */ /* 0x008ee20000100800 */
[----:B------:R-:W-:Y:S02]  /*14970*/  ULDC UR4, c[0x0][0xc38] ;  /* 0x00030e0000047ab9 */ /* 0x000fe40000000800 */
[----:B---3--:R-:W-:-:S13]  /*14980*/  ISETP.GE.AND P0, PT, R0, UR4, PT ;  /* 0x0000000400007c0c */ /* 0x008fda000bf06270 */
[----:B------:R-:W-:Y:S05]  /*14990*/  @!P0 BRA `(.L_x_1360) ;  /* 0xffffffa800f88947 */ /* 0x000fea000383ffff */
.L_x_1253:
[----:B0-----:R-:W3:Y:S01]  /*149a0*/  LDL.LU R0, [R1+0x18] ;  /* 0x0000180001007983 */ /* 0x001ee20000300800 */
[----:B------:R-:W-:Y:S01]  /*149b0*/  BSSY B0, `(.L_x_1361) ;  /* 0x000000b000007945 */ /* 0x000fe20003800000 */
[----:B------:R-:W0:Y:S01]  /*149c0*/  S2R R5, SR_CgaCtaId ;  /* 0x0000000000057919 */ /* 0x000e220000008800 */
[----:B---3--:R-:W-:-:S05]  /*149d0*/  VIADD R0, R0, 0x1 ;  /* 0x0000000100007836 */ /* 0x008fca0000000000 */
[----:B----4-:R-:W-:-:S04]  /*149e0*/  LEA.HI R2, R0, R0, RZ, 0x1 ;  /* 0x0000000000027211 */ /* 0x010fc800078f08ff */
[----:B------:R-:W-:-:S05]  /*149f0*/  LOP3.LUT R3, R2, 0xfffffffe, RZ, 0xc0, !PT ;  /* 0xfffffffe02037812 */ /* 0x000fca00078ec0ff */
[----:B------:R-:W-:Y:S01]  /*14a00*/  IMAD.IADD R3, R0, 0x1, -R3 ;  /* 0x0000000100037824 */ /* 0x000fe200078e0a03 */
[----:B------:R-:W-:-:S04]  /*14a10*/  MOV R0, 0x400 ;  /* 0x0000040000007802 */ /* 0x000fc80000000f00 */
[----:B0-----:R-:W-:Y:S02]  /*14a20*/  LEA R0, R5, R0, 0x18 ;  /* 0x0000000005007211 */ /* 0x001fe400078ec0ff */
[----:B------:R-:W-:-:S04]  /*14a30*/  SHF.L.U32 R3, R3, 0x1f, RZ ;  /* 0x0000001f03037819 */ /* 0x000fc800000006ff */
[----:B------:R-:W0:Y:S02]  /*14a40*/  SYNCS.PHASECHK.TRANS64.TRYWAIT P0, [R0+URZ+0x30820], R3 ;  /* 0x03082003000075a7 */ /* 0x000e24000800017f */
[----:B0-----:R-:W-:Y:S05]  /*14a50*/  @!P0 BRA `(.L_x_1362) ;  /* 0x0000001400cc8947 */ /* 0x001fea0003800000 */
.L_x_1408:
[----:B------:R-:W-:Y:S05]  /*14a60*/  BSYNC B0 ;  /* 0x0000000000007941 */ /* 0x000fea0003800000 */
.L_x_1361:
[----:B------:R-:W-:-:S03]  /*14a70*/  UMOV UR4, 0xffffffff ;  /* 0xffffffff00047882 */ /* 0x000fc60000000000 */
[----:B------:R-:W-:Y:S05]  /*14a80*/  BRA.DIV UR4, `(.L_x_1363) ;  /* 0x0000001604d47947 */ /* 0x000fea000b800000 */
[----:B------:R-:W3:Y:S02]  /*14a90*/  S2R R2, SR_TID.X ;  /* 0x0000000000027919 */ /* 0x000ee40000002100 */
[----:B---3--:R-:W-:-:S04]  /*14aa0*/  SHF.R.U32.HI R2, RZ, 0x5, R2 ;  /* 0x00000005ff027819 */ /* 0x008fc80000011602 */
[----:B------:R-:W-:-:S05]  /*14ab0*/  LOP3.LUT R2, R2, 0x3, RZ, 0xc0, !PT ;  /* 0x0000000302027812 */ /* 0x000fca00078ec0ff */
[----:B------:R3:W4:Y:S02]  /*14ac0*/  SHFL.IDX PT, R14, R2, RZ, 0x1f ;  /* 0x00001fff020e7589 */ /* 0x00072400000e0000 */
.L_x_1411:
[----:B----4-:R-:W-:Y:S01]  /*14ad0*/  ISETP.NE.AND P0, PT, R14, RZ, PT ;  /* 0x000000ff0e00720c */ /* 0x010fe20003f05270 */
[----:B------:R-:W-:-:S12]  /*14ae0*/  BSSY B0, `(.L_x_1364) ;  /* 0x0000027000007945 */ /* 0x000fd80003800000 */
[----:B------:R-:W-:Y:S05]  /*14af0*/  @P0 BRA `(.L_x_1365) ;  /* 0x0000000000940947 */ /* 0x000fea0003800000 */
[----:B------:R-:W-:-:S03]  /*14b00*/  UMOV UR4, 0xffffffff ;  /* 0xffffffff00047882 */ /* 0x000fc60000000000 */
[----:B------:R-:W-:Y:S05]  /*14b10*/  BRA.DIV UR4, `(.L_x_1366) ;  /* 0x0000001604e47947 */ /* 0x000fea000b800000 */
[----:B------:R-:W-:-:S13]  /*14b20*/  ELECT P6, URZ, PT ;  /* 0x00000000003f782f */ /* 0x000fda00038c0000 */
.L_x_1414:
        /* <DEDUP_REMOVED lines=8> */
.L_x_1367:
[----:B------:R-:W3:Y:S01]  /*14bb0*/  LDL.LU R7, [R1+0x8] ;  /* 0x0000080001077983 */ /* 0x000ee20000300800 */
[----:B0-----:R-:W-:Y:S02]  /*14bc0*/  VIADD R3, R0, 0x30840 ;  /* 0x0003084000037836 */ /* 0x001fe40000000000 */
[C---:B------:R-:W-:Y:S02]  /*14bd0*/  VIADD R2, R18.reuse, 0x1 ;  /* 0x0000000112027836 */ /* 0x040fe40000000000 */
[----:B------:R-:W-:-:S03]  /*14be0*/  IMAD R6, R18, 0x8, R3 ;  /* 0x0000000812067824 */ /* 0x000fc600078e0203 */
[----:B------:R-:W-:-:S04]  /*14bf0*/  ISETP.NE.AND P1, PT, R2, 0x2, PT ;  /* 0x000000020200780c */ /* 0x000fc80003f25270 */
[----:B------:R-:W-:Y:S02]  /*14c00*/  SEL R4, RZ, 0x1, P1 ;  /* 0x00000001ff047807 */ /* 0x000fe40000800000 */
[C---:B---3--:R-:W-:Y:S02]  /*14c10*/  SHF.L.U32 R5, R7.reuse, 0x1f, RZ ;  /* 0x0000001f07057819 */ /* 0x048fe400000006ff */
[----:B------:R-:W-:Y:S02]  /*14c20*/  LOP3.LUT R7, R7, R4, RZ, 0x3c, !PT ;  /* 0x0000000407077212 */ /* 0x000fe400078e3cff */
[----:B------:R-:W0:Y:S01]  /*14c30*/  SYNCS.PHASECHK.TRANS64.TRYWAIT P0, [R6+URZ], R5 ;  /* 0x00000005060075a7 */ /* 0x000e22000800017f */
[----:B------:R-:W-:Y:S02]  /*14c40*/  SEL R4, R2, RZ, P1 ;  /* 0x000000ff02047207 */ /* 0x000fe40000800000 */
[----:B------:R-:W-:-:S03]  /*14c50*/  SHF.L.U32 R2, R7, 0x1f, RZ ;  /* 0x0000001f07027819 */ /* 0x000fc600000006ff */
[----:B------:R-:W-:Y:S01]  /*14c60*/  IMAD R3, R4, 0x8, R3 ;  /* 0x0000000804037824 */ /* 0x000fe200078e0203 */
[----:B0-----:R-:W-:Y:S06]  /*14c70*/  @!P0 BRA `(.L_x_1368) ;  /* 0x0000001400ac8947 */ /* 0x001fec0003800000 */
.L_x_1415:
[----:B------:R-:W3:Y:S02]  /*14c80*/  SYNCS.PHASECHK.TRANS64.TRYWAIT P0, [R3+URZ], R2 ;  /* 0x00000002030075a7 */ /* 0x000ee4000800017f */
[----:B---3--:R-:W-:Y:S05]  /*14c90*/  @!P0 BRA `(.L_x_1369) ;  /* 0x0000001400b88947 */ /* 0x008fea0003800000 */
.L_x_1416:
[----:B------:R-:W-:Y:S05]  /*14ca0*/  @!P2 BRA `(.L_x_1370) ;  /* 0x000000000004a947 */ /* 0x000fea0003800000 */
[----:B------:R-:W-:Y:S01]  /*14cb0*/  BPT.TRAP 0x1 ;  /* 0x000000040000795c */ /* 0x000fe20000300000 */
.L_x_1370:
[----:B---3--:R-:W-:-:S04]  /*14cc0*/  VIADD R3, R0, 0x30860 ;  /* 0x0003086000037836 */ /* 0x008fc80000000000 */
[----:B------:R-:W-:-:S04]  /*14cd0*/  IMAD R18, R18, 0x8, R3 ;  /* 0x0000000812127824 */ /* 0x000fc800078e0203 */
[----:B------:R-:W3:Y:S02]  /*14ce0*/  SYNCS.PHASECHK.TRANS64.TRYWAIT P0, [R18+URZ], R5 ;  /* 0x00000005120075a7 */ /* 0x000ee4000800017f */
[----:B---3--:R-:W-:Y:S05]  /*14cf0*/  @!P0 BRA `(.L_x_1371) ;  /* 0x0000001400b48947 */ /* 0x008fea0003800000 */
.L_x_1417:
[----:B------:R-:W-:-:S07]  /*14d00*/  IMAD R3, R4, 0x8, R3 ;  /* 0x0000000804037824 */ /* 0x000fce00078e0203 */
.L_x_1372:
[----:B----4-:R4:W0:Y:S02]  /*14d10*/  SYNCS.PHASECHK.TRANS64.TRYWAIT P0, [R3+URZ], R2 ;  /* 0x00000002030075a7 */ /* 0x010824000800017f */
[----:B0-----:R-:W-:Y:S05]  /*14d20*/  @!P0 NANOSLEEP.SYNCS 0x989680 ;  /* 0x009896800000895d */ /* 0x001fea0003900000 */
[----:B------:R-:W0:Y:S02]  /*14d30*/  @!P0 SYNCS.PHASECHK.TRANS64 P0, [R3+URZ], R2 ;  /* 0x00000002030085a7 */ /* 0x000e24000800007f */
[----:B0-----:R-:W-:Y:S05]  /*14d40*/  @!P0 BRA `(.L_x_1372) ;  /* 0xfffffffc00f08947 */ /* 0x001fea000383ffff */
.L_x_1365:
[----:B------:R-:W-:Y:S05]  /*14d50*/  BSYNC B0 ;  /* 0x0000000000007941 */ /* 0x000fea0003800000 */
.L_x_1364:
[----:B------:R-:W-:Y:S05]  /*14d60*/  EXIT ;  /* 0x000000000000794d */ /* 0x000fea0003800000 */
.L_x_1166:
[----:B0-----:R-:W-:-:S04]  /*14d70*/  IMAD.U32 R3, RZ, RZ, UR37 ;  /* 0x00000025ff037e24 */ /* 0x001fc8000f8e00ff */
[----:B------:R0:W1:Y:S03]  /*14d80*/  SYNCS.PHASECHK.TRANS64.TRYWAIT P1, [R3+URZ+0x30800], R0 ;  /* 0x03080000030075a7 */ /* 0x000066000802017f */
[----:B-1----:R-:W-:Y:S05]  /*14d90*/  @!P1 NANOSLEEP.SYNCS 0x989680 ;  /* 0x009896800000995d */ /* 0x002fea0003900000 */
[----:B------:R-:W1:Y:S02]  /*14da0*/  @!P1 SYNCS.PHASECHK.TRANS64 P1, [R3+URZ+0x30800], R0 ;  /* 0x03080000030095a7 */ /* 0x000e64000802007f */
[----:B-1----:R-:W-:Y:S05]  /*14db0*/  @!P1 BRA `(.L_x_1166) ;  /* 0xfffffffc00ec9947 */ /* 0x002fea000383ffff */
[----:B------:R-:W-:Y:S05]  /*14dc0*/  BRA `(.L_x_1373) ;  /* 0xfffffecc00c47947 */ /* 0x000fea000383ffff */
.L_x_1170:
[----:B-1----:R1:W2:Y:S02]  /*14dd0*/  SYNCS.PHASECHK.TRANS64.TRYWAIT P2, [R3+URZ+0x30830], R0 ;  /* 0x03083000030075a7 */ /* 0x0022a4000804017f */
[----:B--2---:R-:W-:Y:S05]  /*14de0*/  @!P2 NANOSLEEP.SYNCS 0x989680 ;  /* 0x009896800000a95d */ /* 0x004fea0003900000 */
[----:B------:R-:W2:Y:S02]  /*14df0*/  @!P2 SYNCS.PHASECHK.TRANS64 P2, [R3+URZ+0x30830], R0 ;  /* 0x030830000300a5a7 */ /* 0x000ea4000804007f */
[----:B--2---:R-:W-:Y:S05]  /*14e00*/  @!P2 BRA `(.L_x_1170) ;  /* 0xfffffffc00f0a947 */ /* 0x004fea000383ffff */
[----:B------:R-:W-:Y:S05]  /*14e10*/  BRA `(.L_x_1169) ;  /* 0xfffffecc00e87947 */ /* 0x000fea000383ffff */
.L_x_1186:
[----:B-1----:R-:W-:-:S04]  /*14e20*/  IMAD.U32 R21, RZ, RZ, UR6 ;  /* 0x00000006ff157e24 */ /* 0x002fc8000f8e00ff */
[----:B------:R1:W2:Y:S03]  /*14e30*/  SYNCS.PHASECHK.TRANS64.TRYWAIT P2, [R21+URZ+0x30830], R20 ;  /* 0x03083014150075a7 */ /* 0x0002a6000804017f */
[----:B--2---:R-:W-:Y:S05]  /*14e40*/  @!P2 NANOSLEEP.SYNCS 0x989680 ;  /* 0x009896800000a95d */ /* 0x004fea0003900000 */
[----:B------:R-:W2:Y:S02]  /*14e50*/  @!P2 SYNCS.PHASECHK.TRANS64 P2, [R21+URZ+0x30830], R20 ;  /* 0x030830141500a5a7 */ /* 0x000ea4000804007f */
[----:B--2---:R-:W-:Y:S05]  /*14e60*/  @!P2 BRA `(.L_x_1186) ;  /* 0xfffffffc00eca947 */ /* 0x004fea000383ffff */
[----:B------:R-:W-:Y:S05]  /*14e70*/  BRA `(.L_x_1185) ;  /* 0xfffffef400c07947 */ /* 0x000fea000383ffff */
.L_x_1190:
[----:B-1----:R-:W-:-:S04]  /*14e80*/  IMAD.U32 R21, RZ, RZ, UR10 ;  /* 0x0000000aff157e24 */ /* 0x002fc8000f8e00ff */
[----:B------:R1:W3:Y:S03]  /*14e90*/  SYNCS.PHASECHK.TRANS64.TRYWAIT P2, [R21+URZ+0x30850], R0 ;  /* 0x03085000150075a7 */ /* 0x0002e6000804017f */
[----:B---3--:R-:W-:Y:S05]  /*14ea0*/  @!P2 NANOSLEEP.SYNCS 0x989680 ;  /* 0x009896800000a95d */ /* 0x008fea0003900000 */
[----:B------:R-:W3:Y:S02]  /*14eb0*/  @!P2 SYNCS.PHASECHK.TRANS64 P2, [R21+URZ+0x30850], R0 ;  /* 0x030850001500a5a7 */ /* 0x000ee4000804007f */
[----:B---3--:R-:W-:Y:S05]  /*14ec0*/  @!P2 BRA `(.L_x_1190) ;  /* 0xfffffffc00eca947 */ /* 0x008fea000383ffff */
[----:B------:R-:W-:Y:S05]  /*14ed0*/  BRA `(.L_x_1189) ;  /* 0xffffff0400487947 */ /* 0x000fea000383ffff */
.L_x_1207:
[----:B-1----:R-:W-:-:S04]  /*14ee0*/  IMAD.U32 R4, RZ, RZ, UR5 ;  /* 0x00000005ff047e24 */ /* 0x002fc8000f8e00ff */
[----:B------:R1:W2:Y:S03]  /*14ef0*/  SYNCS.PHASECHK.TRANS64.TRYWAIT P2, [R4+URZ+0x30830], R3 ;  /* 0x03083003040075a7 */ /* 0x0002a6000804017f */
[----:B--2---:R-:W-:Y:S05]  /*14f00*/  @!P2 NANOSLEEP.SYNCS 0x989680 ;  /* 0x009896800000a95d */ /* 0x004fea0003900000 */
[----:B------:R-:W2:Y:S02]  /*14f10*/  @!P2 SYNCS.PHASECHK.TRANS64 P2, [R4+URZ+0x30830], R3 ;  /* 0x030830030400a5a7 */ /* 0x000ea4000804007f */
[----:B--2---:R-:W-:Y:S05]  /*14f20*/  @!P2 BRA `(.L_x_1207) ;  /* 0xfffffffc00eca947 */ /* 0x004fea000383ffff */
[----:B------:R-:W-:Y:S05]  /*14f30*/  BRA `(.L_x_1206) ;  /* 0xffffff20002c7947 */ /* 0x000fea000383ffff */
.L_x_1211:
[----:B01----:R-:W-:-:S04]  /*14f40*/  IMAD.U32 R3, RZ, RZ, UR14 ;  /* 0x0000000eff037e24 */ /* 0x003fc8000f8e00ff */
[----:B------:R0:W1:Y:S03]  /*14f50*/  SYNCS.PHASECHK.TRANS64.TRYWAIT P2, [R3+URZ+0x30850], R0 ;  /* 0x03085000030075a7 */ /* 0x000066000804017f */
[----:B-1----:R-:W-:Y:S05]  /*14f60*/  @!P2 NANOSLEEP.SYNCS 0x989680 ;  /* 0x009896800000a95d */ /* 0x002fea0003900000 */
[----:B------:R-:W1:Y:S02]  /*14f70*/  @!P2 SYNCS.PHASECHK.TRANS64 P2, [R3+URZ+0x30850], R0 ;  /* 0x030850000300a5a7 */ /* 0x000e64000804007f */
[----:B-1----:R-:W-:Y:S05]  /*14f80*/  @!P2 BRA `(.L_x_1211) ;  /* 0xfffffffc00eca947 */ /* 0x002fea000383ffff */
[----:B------:R-:W-:Y:S05]  /*14f90*/  BRA `(.L_x_1210) ;  /* 0xffffff2c00b47947 */ /* 0x000fea000383ffff */
.L_x_1217:
[----:B-1----:R-:W-:-:S04]  /*14fa0*/  IMAD.U32 R4, RZ, RZ, UR5 ;  /* 0x00000005ff047e24 */ /* 0x002fc8000f8e00ff */
[----:B------:R1:W2:Y:S03]  /*14fb0*/  SYNCS.PHASECHK.TRANS64.TRYWAIT P2, [R4+URZ+0x30830], R3 ;  /* 0x03083003040075a7 */ /* 0x0002a6000804017f */
[----:B--2---:R-:W-:Y:S05]  /*14fc0*/  @!P2 NANOSLEEP.SYNCS 0x989680 ;  /* 0x009896800000a95d */ /* 0x004fea0003900000 */
[----:B------:R-:W2:Y:S02]  /*14fd0*/  @!P2 SYNCS.PHASECHK.TRANS64 P2, [R4+URZ+0x30830], R3 ;  /* 0x030830030400a5a7 */ /* 0x000ea4000804007f */
[----:B--2---:R-:W-:Y:S05]  /*14fe0*/  @!P2 BRA `(.L_x_1217) ;  /* 0xfffffffc00eca947 */ /* 0x004fea000383ffff */
[----:B------:R-:W-:Y:S05]  /*14ff0*/  BRA `(.L_x_1216) ;  /* 0xffffff3c00347947 */ /* 0x000fea000383ffff */
.L_x_1221:
[----:B01----:R-:W-:-:S04]  /*15000*/  IMAD.U32 R3, RZ, RZ, UR14 ;  /* 0x0000000eff037e24 */ /* 0x003fc8000f8e00ff */
[----:B------:R0:W1:Y:S03]  /*15010*/  SYNCS.PHASECHK.TRANS64.TRYWAIT P2, [R3+URZ+0x30850], R0 ;  /* 0x03085000030075a7 */ /* 0x000066000804017f */
[----:B-1----:R-:W-:Y:S05]  /*15020*/  @!P2 NANOSLEEP.SYNCS 0x989680 ;  /* 0x009896800000a95d */ /* 0x002fea0003900000 */
[----:B------:R-:W1:Y:S02]  /*15030*/  @!P2 SYNCS.PHASECHK.TRANS64 P2, [R3+URZ+0x30850], R0 ;  /* 0x030850000300a5a7 */ /* 0x000e64000804007f */
[----:B-1----:R-:W-:Y:S05]  /*15040*/  @!P2 BRA `(.L_x_1221) ;  /* 0xfffffffc00eca947 */ /* 0x002fea000383ffff */
[----:B------:R-:W-:Y:S05]  /*15050*/  BRA `(.L_x_1220) ;  /* 0xffffff4800bc7947 */ /* 0x000fea000383ffff */
.L_x_1234:
[----:B-1----:R-:W-:-:S04]  /*15060*/  IMAD.U32 R7, RZ, RZ, UR7 ;  /* 0x00000007ff077e24 */ /* 0x002fc8000f8e00ff */
[----:B------:R1:W2:Y:S03]  /*15070*/  SYNCS.PHASECHK.TRANS64.TRYWAIT P0, [R7+URZ+0x30850], R0 ;  /* 0x03085000070075a7 */ /* 0x0002a6000800017f */
[----:B--2---:R-:W-:Y:S05]  /*15080*/  @!P0 NANOSLEEP.SYNCS 0x989680 ;  /* 0x009896800000895d */ /* 0x004fea0003900000 */
[----:B------:R-:W2:Y:S02]  /*15090*/  @!P0 SYNCS.PHASECHK.TRANS64 P0, [R7+URZ+0x30850], R0 ;  /* 0x03085000070085a7 */ /* 0x000ea4000800007f */
[----:B--2---:R-:W-:Y:S05]  /*150a0*/  @!P0 BRA `(.L_x_1234) ;  /* 0xfffffffc00ec8947 */ /* 0x004fea000383ffff */
[----:B------:R-:W-:Y:S05]  /*150b0*/  BRA `(.L_x_1233) ;  /* 0xffffff6800c47947 */ /* 0x000fea000383ffff */
.L_x_1270:
[----:B------:R-:W-:Y:S02]  /*150c0*/  IMAD.MOV.U32 R13, RZ, RZ, R4 ;  /* 0x000000ffff0d7224 */ /* 0x000fe400078e0004 */
[----:B------:R-:W-:Y:S02]  /*150d0*/  IMAD.MOV.U32 R12, RZ, RZ, RZ ;  /* 0x000000ffff0c7224 */ /* 0x000fe400078e00ff */
[----:B------:R-:W-:Y:S02]  /*150e0*/  IMAD.MOV.U32 R11, RZ, RZ, 0x1f ;  /* 0x0000001fff0b7424 */ /* 0x000fe400078e00ff */
[----:B------:R-:W-:-:S07]  /*150f0*/  IMAD.MOV.U32 R15, RZ, RZ, -0x1 ;  /* 0xffffffffff0f7424 */ /* 0x000fce00078e00ff */
[----:B0-----:R-:W-:Y:S05]  /*15100*/  WARPSYNC.COLLECTIVE R15, `(.L_x_1374) ;  /* 0x000000000f087348 */ /* 0x001fea0003c00000 */
[----:B------:R1:W2:Y:S02]  /*15110*/  SHFL.IDX P6, R14, R13, R12, R11 ;  /* 0x0000000c0d0e7389 */ /* 0x0002a400000c000b */
[----:B012---:R-:W-:Y:S01]  /*15120*/  ENDCOLLECTIVE ;  /* 0x000000000000791b */ /* 0x007fe20003800000 */
.L_x_1374:
[----:B------:R-:W-:Y:S05]  /*15130*/  BRA `(.L_x_1375) ;  /* 0xffffffb000bc7947 */ /* 0x000fea000383ffff */
.L_x_1272:
[----:B------:R-:W-:Y:S01]  /*15140*/  BSSY B0, `(.L_x_1376) ;  /* 0x0000006000007945 */ /* 0x000fe20003800000 */
[----:B------:R-:W-:-:S07]  /*15150*/  IMAD.MOV.U32 R15, RZ, RZ, -0x1 ;  /* 0xffffffffff0f7424 */ /* 0x000fce00078e00ff */
[----:B01----:R-:W-:Y:S05]  /*15160*/  WARPSYNC.COLLECTIVE R15, `(.L_x_1377) ;  /* 0x000000000f0c7348 */ /* 0x003fea0003c00000 */
[----:B------:R-:W-:Y:S02]  /*15170*/  ELECT P6, UR62, PT ;  /* 0x00000000003e782f */ /* 0x000fe400038c0000 */
[----:B------:R-:W-:Y:S01]  /*15180*/  MOV R14, UR62 ;  /* 0x0000003e000e7c02 */ /* 0x000fe20008000f00 */
[----:B01----:R-:W-:Y:S10]  /*15190*/  ENDCOLLECTIVE ;  /* 0x000000000000791b */ /* 0x003ff40003800000 */
.L_x_1377:
[----:B------:R-:W-:Y:S05]  /*151a0*/  BSYNC B0 ;  /* 0x0000000000007941 */ /* 0x000fea0003800000 */
.L_x_1376:
[----:B------:R-:W-:Y:S05]  /*151b0*/  BRA `(.L_x_1378) ;  /* 0xffffffb000c07947 */ /* 0x000fea000383ffff */
.L_x_1274:
[----:B--2---:R2:W3:Y:S02]  /*151c0*/  SYNCS.PHASECHK.TRANS64.TRYWAIT P0, [R0+URZ+0x30840], R2 ;  /* 0x03084002000075a7 */ /* 0x0044e4000800017f */
[----:B---3--:R-:W-:Y:S05]  /*151d0*/  @!P0 NANOSLEEP.SYNCS 0x989680 ;  /* 0x009896800000895d */ /* 0x008fea0003900000 */
[----:B------:R-:W3:Y:S02]  /*151e0*/  @!P0 SYNCS.PHASECHK.TRANS64 P0, [R0+URZ+0x30840], R2 ;  /* 0x03084002000085a7 */ /* 0x000ee4000800007f */
[----:B---3--:R-:W-:Y:S05]  /*151f0*/  @!P0 BRA `(.L_x_1274) ;  /* 0xfffffffc00f08947 */ /* 0x008fea000383ffff */
[----:B------:R-:W-:Y:S05]  /*15200*/  BRA `(.L_x_1379) ;  /* 0xffffffb4001c7947 */ /* 0x000fea000383ffff */
.L_x_1278:
[----:B------:R-:W-:Y:S02]  /*15210*/  IMAD.MOV.U32 R13, RZ, RZ, R5 ;  /* 0x000000ffff0d7224 */ /* 0x000fe400078e0005 */
[----:B------:R-:W-:Y:S02]  /*15220*/  IMAD.MOV.U32 R12, RZ, RZ, RZ ;  /* 0x000000ffff0c7224 */ /* 0x000fe400078e00ff */
[----:B------:R-:W-:Y:S02]  /*15230*/  IMAD.MOV.U32 R11, RZ, RZ, 0x181f ;  /* 0x0000181fff0b7424 */ /* 0x000fe400078e00ff */
[----:B------:R-:W-:Y:S02]  /*15240*/  IMAD.MOV.U32 R15, RZ, RZ, -0x1 ;  /* 0xffffffffff0f7424 */ /* 0x000fe400078e00ff */
[----:B------:R-:W-:-:S07]  /*15250*/  VIADD R0, R10, UR43 ;  /* 0x0000002b0a007c36 */ /* 0x000fce0008000000 */
[----:B-----5:R-:W-:Y:S05]  /*15260*/  WARPSYNC.COLLECTIVE R15, `(.L_x_1380) ;  /* 0x000000000f087348 */ /* 0x020fea0003c00000 */
[----:B------:R0:W1:Y:S02]  /*15270*/  SHFL.IDX P6, R14, R13, R12, R11 ;  /* 0x0000000c0d0e7389 */ /* 0x00006400000c000b */
[----:B01---5:R-:W-:Y:S01]  /*15280*/  ENDCOLLECTIVE ;  /* 0x000000000000791b */ /* 0x023fe20003800000 */
.L_x_1380:
[----:B------:R-:W-:Y:S02]  /*15290*/  IMAD.MOV.U32 R13, RZ, RZ, R6 ;  /* 0x000000ffff0d7224 */ /* 0x000fe400078e0006 */
[----:B------:R-:W-:-:S07]  /*152a0*/  IMAD.MOV.U32 R2, RZ, RZ, R14 ;  /* 0x000000ffff027224 */ /* 0x000fce00078e000e */
[----:B------:R-:W-:Y:S05]  /*152b0*/  WARPSYNC.COLLECTIVE R15, `(.L_x_1381) ;  /* 0x000000000f087348 */ /* 0x000fea0003c00000 */
[----:B------:R0:W1:Y:S02]  /*152c0*/  SHFL.IDX P6, R14, R13, R12, R11 ;  /* 0x0000000c0d0e7389 */ /* 0x00006400000c000b */
[----:B01----:R-:W-:Y:S01]  /*152d0*/  ENDCOLLECTIVE ;  /* 0x000000000000791b */ /* 0x003fe20003800000 */
.L_x_1381:
[----:B------:R-:W-:Y:S01]  /*152e0*/  ULDC UR4, c[0x0][0x288] ;  /* 0x0000a20000047ab9 */ /* 0x000fe20000000800 */
[----:B------:R-:W-:Y:S01]  /*152f0*/  ULDC.64 UR6, c[0x0][0x208] ;  /* 0x0000820000067ab9 */ /* 0x000fe20000000a00 */
[----:B------:R-:W-:Y:S02]  /*15300*/  IMAD R4, R7, UR4, RZ ;  /* 0x0000000407047c24 */ /* 0x000fe4000f8e02ff */
[----:B------:R-:W-:-:S03]  /*15310*/  VIADD R7, R0, 0x10 ;  /* 0x0000001000077836 */ /* 0x000fc60000000000 */
        /* <DEDUP_REMOVED lines=20> */
.L_x_1382:
[----:B------:R-:W-:Y:S02]  /*15460*/  IMAD.MOV.U32 R13, RZ, RZ, R6 ;  /* 0x000000ffff0d7224 */ /* 0x000fe400078e0006 */
[----:B------:R-:W-:-:S07]  /*15470*/  IMAD.MOV.U32 R2, RZ, RZ, R14 ;  /* 0x000000ffff027224 */ /* 0x000fce00078e000e */
[----:B------:R-:W-:Y:S05]  /*15480*/  WARPSYNC.COLLECTIVE R15, `(.L_x_1383) ;  /* 0x000000000f087348 */ /* 0x000fea0003c00000 */
[----:B------:R0:W1:Y:S02]  /*15490*/  SHFL.IDX P6, R14, R13, R12, R11 ;  /* 0x0000000c0d0e7389 */ /* 0x00006400000c000b */
[----:B01----:R-:W-:Y:S01]  /*154a0*/  ENDCOLLECTIVE ;  /* 0x000000000000791b */ /* 0x003fe20003800000 */
.L_x_1383:
        /* <DEDUP_REMOVED lines=19> */
.L_x_1384:
[----:B------:R-:W-:-:S05]  /*155e0*/  VIADD R2, R0, 0x20 ;  /* 0x0000002000027836 */ /* 0x000fca0000000000 */
[----:B------:R-:W-:Y:S01]  /*155f0*/  ISETP.GE.AND P4, PT, R2, R4, PT ;  /* 0x000000040200720c */ /* 0x000fe20003f86270 */
[----:B------:R-:W-:Y:S02]  /*15600*/  IMAD.MOV.U32 R13, RZ, RZ, R6 ;  /* 0x000000ffff0d7224 */ /* 0x000fe400078e0006 */
[----:B------:R-:W-:-:S10]  /*15610*/  IMAD.MOV.U32 R2, RZ, RZ, R14 ;  /* 0x000000ffff027224 */ /* 0x000fd400078e000e */
[----:B------:R-:W-:Y:S05]  /*15620*/  WARPSYNC.COLLECTIVE R15, `(.L_x_1385) ;  /* 0x000000000f087348 */ /* 0x000fea0003c00000 */
[----:B------:R0:W1:Y:S02]  /*15630*/  SHFL.IDX P6, R14, R13, R12, R11 ;  /* 0x0000000c0d0e7389 */ /* 0x00006400000c000b */
[----:B01----:R-:W-:Y:S01]  /*15640*/  ENDCOLLECTIVE ;  /* 0x000000000000791b */ /* 0x003fe20003800000 */
.L_x_1385:
        /* <DEDUP_REMOVED lines=19> */
.L_x_1386:
[----:B------:R-:W-:-:S05]  /*15780*/  VIADD R2, R0, 0x30 ;  /* 0x0000003000027836 */ /* 0x000fca0000000000 */
[----:B------:R-:W-:Y:S01]  /*15790*/  ISETP.GE.AND P4, PT, R2, R4, PT ;  /* 0x000000040200720c */ /* 0x000fe20003f86270 */
[----:B------:R-:W-:Y:S02]  /*157a0*/  IMAD.MOV.U32 R13, RZ, RZ, R6 ;  /* 0x000000ffff0d7224 */ /* 0x000fe400078e0006 */
[----:B------:R-:W-:-:S10]  /*157b0*/  IMAD.MOV.U32 R2, RZ, RZ, R14 ;  /* 0x000000ffff027224 */ /* 0x000fd400078e000e */
[----:B------:R-:W-:Y:S05]  /*157c0*/  WARPSYNC.COLLECTIVE R15, `(.L_x_1387) ;  /* 0x000000000f087348 */ /* 0x000fea0003c00000 */
[----:B------:R0:W1:Y:S02]  /*157d0*/  SHFL.IDX P6, R14, R13, R12, R11 ;  /* 0x0000000c0d0e7389 */ /* 0x00006400000c000b */
[----:B01----:R-:W-:Y:S01]  /*157e0*/  ENDCOLLECTIVE ;  /* 0x000000000000791b */ /* 0x003fe20003800000 */
.L_x_1387:
        /* <DEDUP_REMOVED lines=19> */
.L_x_1388:
[----:B------:R-:W-:-:S05]  /*15920*/  VIADD R2, R0, 0x40 ;  /* 0x0000004000027836 */ /* 0x000fca0000000000 */
[----:B------:R-:W-:Y:S01]  /*15930*/  ISETP.GE.AND P4, PT, R2, R4, PT ;  /* 0x000000040200720c */ /* 0x000fe20003f86270 */
[----:B------:R-:W-:Y:S02]  /*15940*/  IMAD.MOV.U32 R13, RZ, RZ, R6 ;  /* 0x000000ffff0d7224 */ /* 0x000fe400078e0006 */
[----:B------:R-:W-:-:S10]  /*15950*/  IMAD.MOV.U32 R2, RZ, RZ, R14 ;  /* 0x000000ffff027224 */ /* 0x000fd400078e000e */
[----:B------:R-:W-:Y:S05]  /*15960*/  WARPSYNC.COLLECTIVE R15, `(.L_x_1389) ;  /* 0x000000000f087348 */ /* 0x000fea0003c00000 */
[----:B------:R0:W1:Y:S02]  /*15970*/  SHFL.IDX P6, R14, R13, R12, R11 ;  /* 0x0000000c0d0e7389 */ /* 0x00006400000c000b */
[----:B01----:R-:W-:Y:S01]  /*15980*/  ENDCOLLECTIVE ;  /* 0x000000000000791b */ /* 0x003fe20003800000 */
.L_x_1389:
        /* <DEDUP_REMOVED lines=19> */
.L_x_1390:
[----:B------:R-:W-:-:S05]  /*15ac0*/  VIADD R2, R0, 0x50 ;  /* 0x0000005000027836 */ /* 0x000fca0000000000 */
[----:B------:R-:W-:Y:S01]  /*15ad0*/  ISETP.GE.AND P4, PT, R2, R4, PT ;  /* 0x000000040200720c */ /* 0x000fe20003f86270 */
[----:B------:R-:W-:Y:S02]  /*15ae0*/  IMAD.MOV.U32 R13, RZ, RZ, R6 ;  /* 0x000000ffff0d7224 */ /* 0x000fe400078e0006 */
[----:B------:R-:W-:-:S10]  /*15af0*/  IMAD.MOV.U32 R2, RZ, RZ, R14 ;  /* 0x000000ffff027224 */ /* 0x000fd400078e000e */
[----:B------:R-:W-:Y:S05]  /*15b00*/  WARPSYNC.COLLECTIVE R15, `(.L_x_1391) ;  /* 0x000000000f087348 */ /* 0x000fea0003c00000 */
[----:B------:R0:W1:Y:S02]  /*15b10*/  SHFL.IDX P6, R14, R13, R12, R11 ;  /* 0x0000000c0d0e7389 */ /* 0x00006400000c000b */
[----:B01----:R-:W-:Y:S01]  /*15b20*/  ENDCOLLECTIVE ;  /* 0x000000000000791b */ /* 0x003fe20003800000 */
.L_x_1391:
        /* <DEDUP_REMOVED lines=19> */
.L_x_1392:
[----:B------:R-:W-:-:S05]  /*15c60*/  VIADD R2, R0, 0x60 ;  /* 0x0000006000027836 */ /* 0x000fca0000000000 */
[----:B------:R-:W-:Y:S01]  /*15c70*/  ISETP.GE.AND P4, PT, R2, R4, PT ;  /* 0x000000040200720c */ /* 0x000fe20003f86270 */
[----:B------:R-:W-:Y:S02]  /*15c80*/  IMAD.MOV.U32 R13, RZ, RZ, R6 ;  /* 0x000000ffff0d7224 */ /* 0x000fe400078e0006 */
[----:B------:R-:W-:-:S10]  /*15c90*/  IMAD.MOV.U32 R2, RZ, RZ, R14 ;  /* 0x000000ffff027224 */ /* 0x000fd400078e000e */
[----:B------:R-:W-:Y:S05]  /*15ca0*/  WARPSYNC.COLLECTIVE R15, `(.L_x_1393) ;  /* 0x000000000f087348 */ /* 0x000fea0003c00000 */
[----:B------:R0:W1:Y:S02]  /*15cb0*/  SHFL.IDX P6, R14, R13, R12, R11 ;  /* 0x0000000c0d0e7389 */ /* 0x00006400000c000b */
[----:B01----:R-:W-:Y:S01]  /*15cc0*/  ENDCOLLECTIVE ;  /* 0x000000000000791b */ /* 0x003fe20003800000 */
.L_x_1393:
        /* <DEDUP_REMOVED lines=19> */
.L_x_1394:
[----:B------:R-:W-:Y:S02]  /*15e00*/  IMAD.MOV.U32 R13, RZ, RZ, R6 ;  /* 0x000000ffff0d7224 */ /* 0x000fe400078e0006 */
[----:B------:R-:W-:-:S07]  /*15e10*/  IMAD.MOV.U32 R7, RZ, RZ, R14 ;  /* 0x000000ffff077224 */ /* 0x000fce00078e000e */
[----:B------:R-:W-:Y:S05]  /*15e20*/  WARPSYNC.COLLECTIVE R15, `(.L_x_1395) ;  /* 0x000000000f087348 */ /* 0x000fea0003c00000 */
[----:B------:R0:W1:Y:S02]  /*15e30*/  SHFL.IDX P6, R14, R13, R12, R11 ;  /* 0x0000000c0d0e7389 */ /* 0x00006400000c000b */
[----:B01----:R-:W-:Y:S01]  /*15e40*/  ENDCOLLECTIVE ;  /* 0x000000000000791b */ /* 0x003fe20003800000 */
.L_x_1395:
[----:B------:R-:W-:Y:S01]  /*15e50*/  IMAD.MOV.U32 R2, RZ, RZ, R14 ;  /* 0x000000ffff027224 */ /* 0x000fe200078e000e */
[----:B------:R-:W-:Y:S06]  /*15e60*/  BRA `(.L_x_1396) ;  /* 0xffffffb400b07947 */ /* 0x000fec000383ffff */
.L_x_1283:
[----:B0-----:R0:W1:Y:S02]  /*15e70*/  SYNCS.PHASECHK.TRANS64.TRYWAIT P0, [R17+URZ+0x30820], R0 ;  /* 0x03082000110075a7 */ /* 0x001064000800017f */
[----:B-1----:R-:W-:Y:S05]  /*15e80*/  @!P0 NANOSLEEP.SYNCS 0x989680 ;  /* 0x009896800000895d */ /* 0x002fea0003900000 */
[----:B------:R-:W1:Y:S02]  /*15e90*/  @!P0 SYNCS.PHASECHK.TRANS64 P0, [R17+URZ+0x30820], R0 ;  /* 0x03082000110085a7 */ /* 0x000e64000800007f */
[----:B-1----:R-:W-:Y:S05]  /*15ea0*/  @!P0 BRA `(.L_x_1283) ;  /* 0xfffffffc00f08947 */ /* 0x002fea000383ffff */
[----:B------:R-:W-:Y:S05]  /*15eb0*/  BRA `(.L_x_1397) ;  /* 0xffffffb8002c7947 */ /* 0x000fea000383ffff */
.L_x_1290:
[----:B0-----:R0:W1:Y:S02]  /*15ec0*/  SYNCS.PHASECHK.TRANS64.TRYWAIT P0, [R3+URZ+0x30840], R2 ;  /* 0x03084002030075a7 */ /* 0x001064000800017f */
[----:B-1----:R-:W-:Y:S05]  /*15ed0*/  @!P0 NANOSLEEP.SYNCS 0x989680 ;  /* 0x009896800000895d */ /* 0x002fea0003900000 */
[----:B------:R-:W1:Y:S02]  /*15ee0*/  @!P0 SYNCS.PHASECHK.TRANS64 P0, [R3+URZ+0x30840], R2 ;  /* 0x03084002030085a7 */ /* 0x000e64000800007f */
[----:B-1----:R-:W-:Y:S05]  /*15ef0*/  @!P0 BRA `(.L_x_1290) ;  /* 0xfffffffc00f08947 */ /* 0x002fea000383ffff */
[----:B------:R-:W-:Y:S05]  /*15f00*/  BRA `(.L_x_1398) ;  /* 0xffffffb800e87947 */ /* 0x000fea000383ffff */
.L_x_1298:
[----:B0-----:R0:W1:Y:S02]  /*15f10*/  SYNCS.PHASECHK.TRANS64.TRYWAIT P0, [R3+URZ+0x60], R2 ;  /* 0x00006002030075a7 */ /* 0x001064000800017f */
[----:B-1----:R-:W-:Y:S05]  /*15f20*/  @!P0 NANOSLEEP.SYNCS 0x989680 ;  /* 0x009896800000895d */ /* 0x002fea0003900000 */
[----:B------:R-:W1:Y:S02]  /*15f30*/  @!P0 SYNCS.PHASECHK.TRANS64 P0, [R3+URZ+0x60], R2 ;  /* 0x00006002030085a7 */ /* 0x000e64000800007f */
[----:B-1----:R-:W-:Y:S05]  /*15f40*/  @!P0 BRA `(.L_x_1298) ;  /* 0xfffffffc00f08947 */ /* 0x002fea000383ffff */
[----:B------:R-:W-:Y:S05]  /*15f50*/  BRA `(.L_x_1399) ;  /* 0xffffffc000387947 */ /* 0x000fea000383ffff */
.L_x_1310:
[----:B--2---:R2:W3:Y:S02]  /*15f60*/  SYNCS.PHASECHK.TRANS64.TRYWAIT P0, [R3+URZ+0x30840], R2 ;  /* 0x03084002030075a7 */ /* 0x0044e4000800017f */
[----:B---3--:R-:W-:Y:S05]  /*15f70*/  @!P0 NANOSLEEP.SYNCS 0x989680 ;  /* 0x009896800000895d */ /* 0x008fea0003900000 */
[----:B------:R-:W3:Y:S02]  /*15f80*/  @!P0 SYNCS.PHASECHK.TRANS64 P0, [R3+URZ+0x30840], R2 ;  /* 0x03084002030085a7 */ /* 0x000ee4000800007f */
[----:B---3--:R-:W-:Y:S05]  /*15f90*/  @!P0 BRA `(.L_x_1310) ;  /* 0xfffffffc00f08947 */ /* 0x008fea000383ffff */
[----:B------:R-:W-:Y:S05]  /*15fa0*/  BRA `(.L_x_1400) ;  /* 0xffffffc800387947 */ /* 0x000fea000383ffff */
.L_x_1318:
[----:B0-----:R0:W1:Y:S02]  /*15fb0*/  SYNCS.PHASECHK.TRANS64.TRYWAIT P0, [R9+URZ+0x60], R2 ;  /* 0x00006002090075a7 */ /* 0x001064000800017f */
[----:B-1----:R-:W-:Y:S05]  /*15fc0*/  @!P0 NANOSLEEP.SYNCS 0x989680 ;  /* 0x009896800000895d */ /* 0x002fea0003900000 */
[----:B------:R-:W1:Y:S02]  /*15fd0*/  @!P0 SYNCS.PHASECHK.TRANS64 P0, [R9+URZ+0x60], R2 ;  /* 0x00006002090085a7 */ /* 0x000e64000800007f */
[----:B-1----:R-:W-:Y:S05]  /*15fe0*/  @!P0 BRA `(.L_x_1318) ;  /* 0xfffffffc00f08947 */ /* 0x002fea000383ffff */
[----:B------:R-:W-:Y:S05]  /*15ff0*/  BRA `(.L_x_1401) ;  /* 0xffffffcc00887947 */ /* 0x000fea000383ffff */
.L_x_1329:
[----:B--2---:R2:W3:Y:S02]  /*16000*/  SYNCS.PHASECHK.TRANS64.TRYWAIT P0, [R2+URZ+0x30840], R3 ;  /* 0x03084003020075a7 */ /* 0x0044e4000800017f */
[----:B---3--:R-:W-:Y:S05]  /*16010*/  @!P0 NANOSLEEP.SYNCS 0x989680 ;  /* 0x009896800000895d */ /* 0x008fea0003900000 */
[----:B------:R-:W3:Y:S02]  /*16020*/  @!P0 SYNCS.PHASECHK.TRANS64 P0, [R2+URZ+0x30840], R3 ;  /* 0x03084003020085a7 */ /* 0x000ee4000800007f */
[----:B---3--:R-:W-:Y:S05]  /*16030*/  @!P0 BRA `(.L_x_1329) ;  /* 0xfffffffc00f08947 */ /* 0x008fea000383ffff */
[----:B------:R-:W-:Y:S05]  /*16040*/  BRA `(.L_x_1402) ;  /* 0xffffffd400587947 */ /* 0x000fea000383ffff */
.L_x_1337:
[----:B0-----:R0:W1:Y:S02]  /*16050*/  SYNCS.PHASECHK.TRANS64.TRYWAIT P0, [R2+URZ+0x60], R5 ;  /* 0x00006005020075a7 */ /* 0x001064000800017f */
[----:B-1----:R-:W-:Y:S05]  /*16060*/  @!P0 NANOSLEEP.SYNCS 0x989680 ;  /* 0x009896800000895d */ /* 0x002fea0003900000 */
[----:B------:R-:W1:Y:S02]  /*16070*/  @!P0 SYNCS.PHASECHK.TRANS64 P0, [R2+URZ+0x60], R5 ;  /* 0x00006005020085a7 */ /* 0x000e64000800007f */
[----:B-1----:R-:W-:Y:S05]  /*16080*/  @!P0 BRA `(.L_x_1337) ;  /* 0xfffffffc00f08947 */ /* 0x002fea000383ffff */
[----:B------:R-:W-:Y:S05]  /*16090*/  BRA `(.L_x_1403) ;  /* 0xffffffd800a87947 */ /* 0x000fea000383ffff */
.L_x_1350:
[----:B0-----:R0:W3:Y:S02]  /*160a0*/  SYNCS.PHASECHK.TRANS64.TRYWAIT P0, [R0+URZ+0x30860], R3 ;  /* 0x03086003000075a7 */ /* 0x0010e4000800017f */
[----:B---3--:R-:W-:Y:S05]  /*160b0*/  @!P0 NANOSLEEP.SYNCS 0x989680 ;  /* 0x009896800000895d */ /* 0x008fea0003900000 */
[----:B------:R-:W3:Y:S02]  /*160c0*/  @!P0 SYNCS.PHASECHK.TRANS64 P0, [R0+URZ+0x30860], R3 ;  /* 0x03086003000085a7 */ /* 0x000ee4000800007f */
[----:B---3--:R-:W-:Y:S05]  /*160d0*/  @!P0 BRA `(.L_x_1350) ;  /* 0xfffffffc00f08947 */ /* 0x008fea000383ffff */
[----:B------:R-:W-:Y:S05]  /*160e0*/  BRA `(.L_x_1404) ;  /* 0xffffffe000647947 */ /* 0x000fea000383ffff */
.L_x_1359:
[----:B------:R-:W-:Y:S01]  /*160f0*/  BSSY B0, `(.L_x_1405) ;  /* 0x0000008000007945 */ /* 0x000fe20003800000 */
[----:B-----5:R-:W-:Y:S02]  /*16100*/  IMAD.MOV.U32 R13, RZ, RZ, R2 ;  /* 0x000000ffff0d7224 */ /* 0x020fe400078e0002 */
[----:B------:R-:W-:Y:S02]  /*16110*/  IMAD.MOV.U32 R12, RZ, RZ, RZ ;  /* 0x000000ffff0c7224 */ /* 0x000fe400078e00ff */
[----:B------:R-:W-:Y:S02]  /*16120*/  IMAD.MOV.U32 R11, RZ, RZ, 0x1f ;  /* 0x0000001fff0b7424 */ /* 0x000fe400078e00ff */
[----:B------:R-:W-:-:S07]  /*16130*/  IMAD.MOV.U32 R15, RZ, RZ, -0x1 ;  /* 0xffffffffff0f7424 */ /* 0x000fce00078e00ff */
[----:B0123--:R-:W-:Y:S05]  /*16140*/  WARPSYNC.COLLECTIVE R15, `(.L_x_1406) ;  /* 0x000000000f087348 */ /* 0x00ffea0003c00000 */
[----:B------:R4:W0:Y:S02]  /*16150*/  SHFL.IDX P6, R14, R13, R12, R11 ;  /* 0x0000000c0d0e7389 */ /* 0x00082400000c000b */
[----:B01234-:R-:W-:Y:S01]  /*16160*/  ENDCOLLECTIVE ;  /* 0x000000000000791b */ /* 0x01ffe20003800000 */
.L_x_1406:
[----:B------:R-:W-:Y:S05]  /*16170*/  BSYNC B0 ;  /* 0x0000000000007941 */ /* 0x000fea0003800000 */
.L_x_1405:
[----:B------:R-:W-:Y:S05]  /*16180*/  BRA `(.L_x_1407) ;  /* 0xffffffe400d47947 */ /* 0x000fea000383ffff */
.L_x_1362:
[----:B0-----:R0:W3:Y:S02]  /*16190*/  SYNCS.PHASECHK.TRANS64.TRYWAIT P0, [R0+URZ+0x30820], R3 ;  /* 0x03082003000075a7 */ /* 0x0010e4000800017f */
[----:B---3--:R-:W-:Y:S05]  /*161a0*/  @!P0 NANOSLEEP.SYNCS 0x989680 ;  /* 0x009896800000895d */ /* 0x008fea0003900000 */
[----:B------:R-:W3:Y:S02]  /*161b0*/  @!P0 SYNCS.PHASECHK.TRANS64 P0, [R0+URZ+0x30820], R3 ;  /* 0x03082003000085a7 */ /* 0x000ee4000800007f */
[----:B---3--:R-:W-:Y:S05]  /*161c0*/  @!P0 BRA `(.L_x_1362) ;  /* 0xfffffffc00f08947 */ /* 0x008fea000383ffff */
[----:B------:R-:W-:Y:S05]  /*161d0*/  BRA `(.L_x_1408) ;  /* 0xffffffe800207947 */ /* 0x000fea000383ffff */
.L_x_1363:
        /* <DEDUP_REMOVED lines=8> */
[----:B012---:R-:W-:Y:S05]  /*16260*/  WARPSYNC.COLLECTIVE R15, `(.L_x_1410) ;  /* 0x000000000f087348 */ /* 0x007fea0003c00000 */
[----:B------:R3:W4:Y:S02]  /*16270*/  SHFL.IDX P6, R14, R13, R12, R11 ;  /* 0x0000000c0d0e7389 */ /* 0x00072400000c000b */
[----:B01234-:R-:W-:Y:S01]  /*16280*/  ENDCOLLECTIVE ;  /* 0x000000000000791b */ /* 0x01ffe20003800000 */
.L_x_1410:
[----:B------:R-:W-:Y:S05]  /*16290*/  BSYNC B0 ;  /* 0x0000000000007941 */ /* 0x000fea0003800000 */
.L_x_1409:
[----:B------:R-:W-:Y:S05]  /*162a0*/  BRA `(.L_x_1411) ;  /* 0xffffffe800087947 */ /* 0x000fea000383ffff */
.L_x_1366:
[----:B------:R-:W-:Y:S01]  /*162b0*/  BSSY B1, `(.L_x_1412) ;  /* 0x0000006000017945 */ /* 0x000fe20003800000 */
[----:B------:R-:W-:-:S07]  /*162c0*/  IMAD.MOV.U32 R15, RZ, RZ, -0x1 ;  /* 0xffffffffff0f7424 */ /* 0x000fce00078e00ff */
[----:B0123--:R-:W-:Y:S05]  /*162d0*/  WARPSYNC.COLLECTIVE R15, `(.L_x_1413) ;  /* 0x000000000f0c7348 */ /* 0x00ffea0003c00000 */
[----:B------:R-:W-:Y:S02]  /*162e0*/  ELECT P6, UR62, PT ;  /* 0x00000000003e782f */ /* 0x000fe400038c0000 */
[----:B------:R-:W-:Y:S01]  /*162f0*/  MOV R14, UR62 ;  /* 0x0000003e000e7c02 */ /* 0x000fe20008000f00 */
[----:B0123--:R-:W-:Y:S10]  /*16300*/  ENDCOLLECTIVE ;  /* 0x000000000000791b */ /* 0x00fff40003800000 */
.L_x_1413:
[----:B------:R-:W-:Y:S05]  /*16310*/  BSYNC B1 ;  /* 0x0000000000017941 */ /* 0x000fea0003800000 */
.L_x_1412:
[----:B------:R-:W-:Y:S05]  /*16320*/  BRA `(.L_x_1414) ;  /* 0xffffffe800007947 */ /* 0x000fea000383ffff */
.L_x_1368:
[----:B0-----:R0:W3:Y:S02]  /*16330*/  SYNCS.PHASECHK.TRANS64.TRYWAIT P0, [R6+URZ], R5 ;  /* 0x00000005060075a7 */ /* 0x0010e4000800017f */
[----:B---3--:R-:W-:Y:S05]  /*16340*/  @!P0 NANOSLEEP.SYNCS 0x989680 ;  /* 0x009896800000895d */ /* 0x008fea0003900000 */
[----:B------:R-:W3:Y:S02]  /*16350*/  @!P0 SYNCS.PHASECHK.TRANS64 P0, [R6+URZ], R5 ;  /* 0x00000005060085a7 */ /* 0x000ee4000800007f */
[----:B---3--:R-:W-:Y:S05]  /*16360*/  @!P0 BRA `(.L_x_1368) ;  /* 0xfffffffc00f08947 */ /* 0x008fea000383ffff */
[----:B------:R-:W-:Y:S05]  /*16370*/  BRA `(.L_x_1415) ;  /* 0xffffffe800407947 */ /* 0x000fea000383ffff */
.L_x_1369:
[----:B---3--:R3:W4:Y:S02]  /*16380*/  SYNCS.PHASECHK.TRANS64.TRYWAIT P0, [R3+URZ], R2 ;  /* 0x00000002030075a7 */ /* 0x008724000800017f */
[----:B----4-:R-:W-:Y:S05]  /*16390*/  @!P0 NANOSLEEP.SYNCS 0x989680 ;  /* 0x009896800000895d */ /* 0x010fea0003900000 */
[----:B------:R-:W4:Y:S02]  /*163a0*/  @!P0 SYNCS.PHASECHK.TRANS64 P0, [R3+URZ], R2 ;  /* 0x00000002030085a7 */ /* 0x000f24000800007f */
[----:B----4-:R-:W-:Y:S05]  /*163b0*/  @!P0 BRA `(.L_x_1369) ;  /* 0xfffffffc00f08947 */ /* 0x010fea000383ffff */
[----:B------:R-:W-:Y:S05]  /*163c0*/  BRA `(.L_x_1416) ;  /* 0xffffffe800347947 */ /* 0x000fea000383ffff */
.L_x_1371:
[----:B---3--:R3:W4:Y:S02]  /*163d0*/  SYNCS.PHASECHK.TRANS64.TRYWAIT P0, [R18+URZ], R5 ;  /* 0x00000005120075a7 */ /* 0x008724000800017f */
[----:B----4-:R-:W-:Y:S05]  /*163e0*/  @!P0 NANOSLEEP.SYNCS 0x989680 ;  /* 0x009896800000895d */ /* 0x010fea0003900000 */
[----:B------:R-:W4:Y:S02]  /*163f0*/  @!P0 SYNCS.PHASECHK.TRANS64 P0, [R18+URZ], R5 ;  /* 0x00000005120085a7 */ /* 0x000f24000800007f */
[----:B----4-:R-:W-:Y:S05]  /*16400*/  @!P0 BRA `(.L_x_1371) ;  /* 0xfffffffc00f08947 */ /* 0x010fea000383ffff */
[----:B------:R-:W-:Y:S05]  /*16410*/  BRA `(.L_x_1417) ;  /* 0xffffffe800387947 */ /* 0x000fea000383ffff */
.L_x_1418:
        /* <DEDUP_REMOVED lines=14> */
.L_x_15297:


//--------------------- .text._ZN7cutlass13device_kernelIN5flash11enable_sm90INS1_16FlashAttnFwdSm90INS1_25CollectiveMainloopFwdSm90ILi2EN4cute5tupleIJNS5_1CILi1EEES8_S8_EEENS6_IJNS7_ILi128EEENS7_ILi64EEENS7_ILi256EEEEEELi256ENS_6half_tEfNS_4arch4Sm90ELb0ELb1ELb0ELb1ELb0ELb0ELb0ELb1ELb1ELb1ELb0ELb0EEENS1_21CollectiveEpilogueFwdINS6_IJSA_SC_SB_EEES9_SE_SG_Li256ELb1ELb1ELb0ELb0EEENS1_36VarlenDynamicPersistentTileSchedulerILi128ELi64ELi256ELi128ELb0ELb1ELb1ELb1ELb0ELb1EEEEEEEEEvNT_6ParamsE --------------------------
	.section	.text._ZN7cutlass13device_kernelIN5flash11enable_sm90INS1_16FlashAttnFwdSm90INS1_25CollectiveMainloopFwdSm90ILi2EN4cute5tupleIJNS5_1CILi1EEES8_S8_EEENS6_IJNS7_ILi128EEENS7_ILi64EEENS7_ILi256EEEEEELi256ENS_6half_tEfNS_4arch4Sm90ELb0ELb1ELb0ELb1ELb0ELb0ELb0ELb1ELb1ELb1ELb0ELb0EEENS1_21CollectiveEpilogueFwdINS6_IJSA_SC_SB_EEES9_SE_SG_Li256ELb1ELb1ELb0ELb0EEENS1_36VarlenDynamicPersistentTileSchedulerILi128ELi64ELi256ELi128ELb0ELb1ELb1ELb1ELb0ELb1EEEEEEEEEvNT_6ParamsE,"ax",@progbits
	.align	128
.text._ZN7cutlass13device_kernelIN5flash11enable_sm90INS1_16FlashAttnFwdSm90INS1_25CollectiveMainloopFwdSm90ILi2EN4cute5tupleIJNS5_1CILi1EEES8_S8_EEENS6_IJNS7_ILi128EEENS7_ILi64EEENS7_ILi256EEEEEELi256ENS_6half_tEfNS_4arch4Sm90ELb0ELb1ELb0ELb1ELb0ELb0ELb0ELb1ELb1ELb1ELb0ELb0EEENS1_21CollectiveEpilogueFwdINS6_IJSA_SC_SB_EEES9_SE_SG_Li256ELb1ELb1ELb0ELb0EEENS1_36VarlenDynamicPersistentTileSchedulerILi128ELi64ELi256ELi128ELb0ELb1ELb1ELb1ELb0ELb1EEEEEEEEEvNT_6ParamsE:
        .type           _ZN7cutlass13device_kernelIN5flash11enable_sm90INS1_16FlashAttnFwdSm90INS1_25CollectiveMainloopFwdSm90ILi2EN4cute5tupleIJNS5_1CILi1EEES8_S8_EEENS6_IJNS7_ILi128EEENS7_ILi64EEENS7_ILi256EEEEEELi256ENS_6half_tEfNS_4arch4Sm90ELb0ELb1ELb0ELb1ELb0ELb0ELb0ELb1ELb1ELb1ELb0ELb0EEENS1_21CollectiveEpilogueFwdINS6_IJSA_SC_SB_EEES9_SE_SG_Li256ELb1ELb1ELb0ELb0EEENS1_36VarlenDynamicPersistentTileSchedulerILi128ELi64ELi256ELi128ELb0ELb1ELb1ELb1ELb0ELb1EEEEEEEEEvNT_6ParamsE,@function
        .size           _ZN7cutlass13device_kernelIN5flash11enable_sm90INS1_16FlashAttnFwdSm90INS1_25CollectiveMainloopFwdSm90ILi2EN4cute5tupleIJNS5_1CILi1EEES8_S8_EEENS6_IJNS7_ILi128EEENS7_ILi64EEENS7_ILi256EEEEEELi256ENS_6half_tEfNS_4arch4Sm90ELb0ELb1ELb0ELb1ELb0ELb0ELb0ELb1ELb1ELb1ELb0ELb0EEENS1_21CollectiveEpilogueFwdINS6_IJSA_SC_SB_EEES9_SE_SG_Li256ELb1ELb1ELb0ELb0EEENS1_36VarlenDynamicPersistentTileSchedulerILi128ELi64ELi256ELi128ELb0ELb1ELb1ELb1ELb0ELb1EEEEEEEEEvNT_6ParamsE,(.L_x_15298 - _ZN7cutlass13device_kernelIN5flash11enable_sm90INS1_16FlashAttnFwdSm90INS1_25CollectiveMainloopFwdSm90ILi2EN4cute5tupleIJNS5_1CILi1EEES8_S8_EEENS6_IJNS7_ILi128EEENS7_ILi64EEENS7_ILi256EEEEEELi256ENS_6half_tEfNS_4arch4Sm90ELb0ELb1ELb0ELb1ELb0ELb0ELb0ELb1ELb1ELb1ELb0ELb0EEENS1_21CollectiveEpilogueFwdINS6_IJSA_SC_SB_EEES9_SE_SG_Li256ELb1ELb1ELb0ELb0EEENS1_36VarlenDynamicPersistentTileSchedulerILi128ELi64ELi256ELi128ELb0ELb1ELb1ELb1ELb0ELb1EEEEEEEEEvNT_6ParamsE)
        .other          _ZN7cutlass13device_kernelIN5flash11enable_sm90INS1_16FlashAttnFwdSm90INS1_25CollectiveMainloopFwdSm90ILi2EN4cute5tupleIJNS5_1CILi1EEES8_S8_EEENS6_IJNS7_ILi128EEENS7_ILi64EEENS7_ILi256EEEEEELi256ENS_6half_tEfNS_4arch4Sm90ELb0ELb1ELb0ELb1ELb0ELb0ELb0ELb1ELb1ELb1ELb0ELb0EEENS1_21CollectiveEpilogueFwdINS6_IJSA_SC_SB_EEES9_SE_SG_Li256ELb1ELb1ELb0ELb0EEENS1_36VarlenDynamicPersistentTileSchedulerILi128ELi64ELi256ELi128ELb0ELb1ELb1ELb1ELb0ELb1EEEEEEEEEvNT_6ParamsE,@"STO_CUDA_ENTRY STV_DEFAULT"
_ZN7cutlass13device_kernelIN5flash11enable_sm90INS1_16FlashAttnFwdSm90INS1_25CollectiveMainloopFwdSm90ILi2EN4cute5tupleIJNS5_1CILi1EEES8_S8_EEENS6_IJNS7_ILi128EEENS7_ILi64EEENS7_ILi256EEEEEELi256ENS_6half_tEfNS_4arch4Sm90ELb0ELb1ELb0ELb1ELb0ELb0ELb0ELb1ELb1ELb1ELb0ELb0EEENS1_21CollectiveEpilogueFwdINS6_IJSA_SC_SB_EEES9_SE_SG_Li256ELb1ELb1ELb0ELb0EEENS1_36VarlenDynamicPersistentTileSchedulerILi128ELi64ELi256ELi128ELb0ELb1ELb1ELb1ELb0ELb1EEEEEEEEEvNT_6ParamsE:
        /* <DEDUP_REMOVED lines=18> */
.L_x_1420:
[----:B------:R-:W-:Y:S05]  /*0120*/  BSYNC B0 ;  /* 0x0000000000007941 */ /* 0x000fea0003800000 */
.L_x_1419:
        /* <DEDUP_REMOVED lines=41> */
.L_x_1421:
        /* <DEDUP_REMOVED lines=22> */
.L_x_1422:
        /* <DEDUP_REMOVED lines=18> */
.L_x_1423:
        /* <DEDUP_REMOVED lines=22> */
.L_x_1424:
        /* <DEDUP_REMOVED lines=22> */
.L_x_1425:
        /* <DEDUP_REMOVED lines=8> */
.L_x_1427:
        /* <DEDUP_REMOVED lines=16> */
[----:B------:R-:W-:Y:S01]  /*0a80*/  UMOV UR38, URZ ;  /* 0x0000003f00267c82 */ /* 0x000fe20008000000 */
[----:B------:R-:W-:Y:S01]  /*0a90*/  R2UR UR5, R9 ;  /* 0x00000000090572ca */ /* 0x000fe200000e0000 */
[----:B------:R-:W0:Y:S01]  /*0aa0*/  S2R R0, SR_TID.X ;  /* 0x0000000000007919 */ /* 0x000e220000002100 */
[----:B------:R-:W-:Y:S01]  /*0ab0*/  R2UR UR7, R10 ;  /* 0x000000000a0772ca */ /* 0x000fe200000e0000 */
[----:B------:R-:W-:Y:S01]  /*0ac0*/  UMOV UR36, URZ ;  /* 0x0000003f00247c82 */ /* 0x000fe20008000000 */
[----:B0-----:R-:W-:-:S05]  /*0ad0*/  VIADD R217, R0, 0xffffff80 ;  /* 0xffffff8000d97836 */ /* 0x001fca0000000000 */
[----:B------:R-:W-:-:S04]  /*0ae0*/  SHF.R.S32.HI R0, RZ, 0x1f, R217 ;  /* 0x0000001fff007819 */ /* 0x000fc800000114d9 */
[CC--:B------:R-:W-:Y:S02]  /*0af0*/  LEA.HI R3, R0.reuse, R217.reuse, RZ, 0x4 ;  /* 0x000000d900037211 */ /* 0x0c0fe400078f20ff */
[CC--:B------:R-:W-:Y:S02]  /*0b00*/  LEA.HI R4, R0.reuse, R217.reuse, RZ, 0x5 ;  /* 0x000000d900047211 */ /* 0x0c0fe400078f28ff */
[----:B------:R-:W-:Y:S02]  /*0b10*/  SHF.R.S32.HI R6, RZ, 0x4, R3 ;  /* 0x00000004ff067819 */ /* 0x000fe40000011403 */
[----:B------:R-:W-:Y:S01]  /*0b20*/  LEA.HI R11, R0, R217, RZ, 0x2 ;  /* 0x000000d9000b7211 */ /* 0x000fe200078f10ff */
[----:B------:R-:W-:Y:S01]  /*0b30*/  IMAD.SHL.U32 R5, R4, 0x20, RZ ;  /* 0x0000002004057824 */ /* 0x000fe200078e00ff */
[C---:B------:R-:W-:Y:S02]  /*0b40*/  LOP3.LUT R4, R3.reuse, 0x3fffff0, RZ, 0xc0, !PT ;  /* 0x03fffff003047812 */ /* 0x040fe400078ec0ff */
[----:B------:R-:W-:-:S02]  /*0b50*/  LEA.HI R3, R3, R6, RZ, 0x1 ;  /* 0x0000000603037211 */ /* 0x000fc400078f08ff */
[----:B------:R-:W-:Y:S01]  /*0b60*/  LOP3.LUT R5, R5, 0xfffffc00, RZ, 0xc0, !PT ;  /* 0xfffffc0005057812 */ /* 0x000fe200078ec0ff */
[----:B------:R-:W-:Y:S01]  /*0b70*/  IMAD.IADD R4, R217, 0x1, -R4 ;  /* 0x00000001d9047824 */ /* 0x000fe200078e0a04 */
[----:B------:R-:W-:-:S03]  /*0b80*/  LOP3.LUT R3, R3, 0x1ffffffe, RZ, 0xc0, !PT ;  /* 0x1ffffffe03037812 */ /* 0x000fc600078ec0ff */
[----:B------:R-:W-:Y:S02]  /*0b90*/  IMAD R4, R4, 0x40, R5 ;  /* 0x0000004004047824 */ /* 0x000fe400078e0205 */
[----:B------:R-:W-:Y:S01]  /*0ba0*/  IMAD.IADD R3, R6, 0x1, -R3 ;  /* 0x0000000106037824 */ /* 0x000fe200078e0a03 */
[----:B------:R-:W-:-:S03]  /*0bb0*/  LOP3.LUT R6, R11, 0xfffffffc, RZ, 0xc0, !PT ;  /* 0xfffffffc0b067812 */ /* 0x000fc600078ec0ff */
[----:B------:R-:W-:Y:S02]  /*0bc0*/  IMAD R211, R3, 0x8, R4 ;  /* 0x0000000803d37824 */ /* 0x000fe400078e0204 */
[----:B------:R-:W-:Y:S01]  /*0bd0*/  IMAD.IADD R5, R217, 0x1, -R6 ;  /* 0x00000001d9057824 */ /* 0x000fe200078e0a06 */
[----:B--2---:R-:W-:Y:S02]  /*0be0*/  R2UR UR4, R2 ;  /* 0x00000000020472ca */ /* 0x004fe400000e0000 */
[CC--:B------:R-:W-:Y:S02]  /*0bf0*/  LEA.HI R2, R0.reuse, R217.reuse, RZ, 0x7 ;  /* 0x000000d900027211 */ /* 0x0c0fe400078f38ff */
[----:B------:R-:W-:Y:S02]  /*0c00*/  LEA.HI R0, R0, R217, RZ, 0x3 ;  /* 0x000000d900007211 */ /* 0x000fe400078f18ff */
[----:B------:R-:W-:Y:S02]  /*0c10*/  LOP3.LUT R208, R2, 0xffffff80, RZ, 0xc0, !PT ;  /* 0xffffff8002d07812 */ /* 0x000fe400078ec0ff */
[----:B------:R-:W-:-:S02]  /*0c20*/  SHF.R.S32.HI R209, RZ, 0x7, R2 ;  /* 0x00000007ffd17819 */ /* 0x000fc40000011402 */
[----:B------:R-:W-:Y:S01]  /*0c30*/  SHF.R.S32.HI R205, RZ, 0x3, R0 ;  /* 0x00000003ffcd7819 */ /* 0x000fe20000011400 */
[----:B------:R-:W-:Y:S01]  /*0c40*/  IMAD.IADD R208, R217, 0x1, -R208 ;  /* 0x00000001d9d07824 */ /* 0x000fe200078e0ad0 */
[----:B------:R-:W-:Y:S01]  /*0c50*/  LEA.HI R2, R2, R209, RZ, 0x1 ;  /* 0x000000d102027211 */ /* 0x000fe200078f08ff */
[----:B------:R-:W-:-:S03]  /*0c60*/  ULOP3.LUT UR8, UR4, 0x1, URZ, 0xfc, !UPT ;  /* 0x0000000104087892 */ /* 0x000fc6000f8efc3f */
[----:B------:R-:W-:Y:S01]  /*0c70*/  SHF.R.S32.HI R7, RZ, 0x1f, R208 ;  /* 0x0000001fff077819 */ /* 0x000fe200000114d0 */
[----:B------:R-:W-:Y:S01]  /*0c80*/  UMOV UR4, URZ ;  /* 0x0000003f00047c82 */ /* 0x000fe20008000000 */
[----:B------:R-:W-:Y:S01]  /*0c90*/  LOP3.LUT R6, R2, 0x3fffffe, RZ, 0xc0, !PT ;  /* 0x03fffffe02067812 */ /* 0x000fe200078ec0ff */
[----:B------:R-:W-:Y:S01]  /*0ca0*/  IMAD.U32 R212, RZ, RZ, UR8 ;  /* 0x00000008ffd47e24 */ /* 0x000fe2000f8e00ff */
[CC--:B------:R-:W-:Y:S01]  /*0cb0*/  LEA.HI R8, R7.reuse, R208.reuse, RZ, 0x2 ;  /* 0x000000d007087211 */ /* 0x0c0fe200078f10ff */
[----:B------:R-:W-:Y:S01]  /*0cc0*/  IMAD.U32 R207, RZ, RZ, UR4 ;  /* 0x00000004ffcf7e24 */ /* 0x000fe2000f8e00ff */
        /* <DEDUP_REMOVED lines=11> */
[----:B------:R-:W-:Y:S01]  /*0d80*/  IMAD.IADD R10, R9, 0x1, -R10 ;  /* 0x00000001090a7824 */ /* 0x000fe200078e0a0a */
[----:B------:R-:W-:Y:S01]  /*0d90*/  LEA.HI R9, R5, R5, RZ, 0x1 ;  /* 0x0000000505097211 */ /* 0x000fe200078f08ff */
[----:B------:R-:W-:Y:S01]  /*0da0*/  VIADD R201, R19, 0x40 ;  /* 0x0000004013c97836 */ /* 0x000fe20000000000 */
[----:B------:R-:W-:Y:S01]  /*0db0*/  SHF.R.S32.HI R216, RZ, 0x1f, R19 ;  /* 0x0000001fffd87819 */ /* 0x000fe20000011413 */
[----:B------:R-:W-:Y:S01]  /*0dc0*/  IMAD R7, R7, 0x10, R10 ;  /* 0x0000001007077824 */ /* 0x000fe200078e020a */
[----:B------:R-:W-:Y:S01]  /*0dd0*/  LOP3.LUT R10, R9, 0x1ffffffe, RZ, 0xc0, !PT ;  /* 0x1ffffffe090a7812 */ /* 0x000fe200078ec0ff */
[C---:B------:R-:W-:Y:S01]  /*0de0*/  VIADD R200, R19.reuse, 0x80 ;  /* 0x0000008013c87836 */ /* 0x040fe20000000000 */
[----:B------:R-:W-:Y:S01]  /*0df0*/  SHF.R.S32.HI R215, RZ, 0x1f, R201 ;  /* 0x0000001fffd77819 */ /* 0x000fe200000114c9 */
[----:B------:R-:W-:-:S02]  /*0e00*/  VIADD R202, R19, 0xc0 ;  /* 0x000000c013ca7836 */ /* 0x000fc40000000000 */
[----:B------:R-:W-:Y:S01]  /*0e10*/  IMAD.IADD R5, R5, 0x1, -R10 ;  /* 0x0000000105057824 */ /* 0x000fe200078e0a0a */
[----:B------:R-:W-:Y:S01]  /*0e20*/  SHF.R.S32.HI R214, RZ, 0x1f, R200 ;  /* 0x0000001fffd67819 */ /* 0x000fe200000114c8 */
[----:B------:R-:W-:Y:S01]  /*0e30*/  IMAD R210, R6, 0x40, R7 ;  /* 0x0000004006d27824 */ /* 0x000fe200078e0207 */
[----:B------:R-:W-:Y:S01]  /*0e40*/  SHF.R.S32.HI R213, RZ, 0x1f, R202 ;  /* 0x0000001fffd57819 */ /* 0x000fe200000114ca */
[----:B------:R-:W-:Y:S02]  /*0e50*/  IMAD.IADD R17, R208, 0x1, -R17 ;  /* 0x00000001d0117824 */ /* 0x000fe400078e0a11 */
[----:B------:R-:W-:-:S07]  /*0e60*/  IMAD R22, R5, 0x8, R210 ;  /* 0x0000000805167824 */ /* 0x000fce00078e02d2 */
.L_x_1527:
[----:B------:R-:W-:Y:S01]  /*0e70*/  ULDC.64 UR8, c[0x0][0xa28] ;  /* 0x00028a0000087ab9 */ /* 0x000fe20000000a00 */
[----:B------:R-:W-:Y:S01]  /*0e80*/  ULDC.64 UR12, c[0x0][0x208] ;  /* 0x00008200000c7ab9 */ /* 0x000fe20000000a00 */
[----:B------:R-:W-:Y:S01]  /*0e90*/  UISETP.NE.U32.AND UP0, UPT, UR8, URZ, UPT ;  /* 0x0000003f0800728c */ /* 0x000fe2000bf05070 */
[----:B------:R-:W-:-:S03]  /*0ea0*/  ULDC UR4, c[0x0][0x424] ;  /* 0x0001090000047ab9 */ /* 0x000fc60000000800 */
[----:B------:R-:W-:-:S03]  /*0eb0*/  UISETP.NE.AND.EX UP0, UPT, UR9, URZ, UPT, UP0 ;  /* 0x0000003f0900728c */ /* 0x000fc6000bf05300 */
[----:B------:R-:W-:Y:S02]  /*0ec0*/  ULDC.64 UR8, c[0x0][0xa18] ;  /* 0x0002860000087ab9 */ /* 0x000fe40000000a00 */
[----:B------:R-:W-:Y:S01]  /*0ed0*/  UISETP.NE.U32.AND UP1, UPT, UR8, URZ, UPT ;  /* 0x0000003f0800728c */ /* 0x000fe2000bf25070 */
[----:B------:R-:W-:-:S03]  /*0ee0*/  PLOP3.LUT P0, PT, PT, PT, UP0, 0x80, 0x0 ;  /* 0x000000000000781c */ /* 0x000fc60003f0f008 */
[----:B------:R-:W-:-:S03]  /*0ef0*/  UISETP.NE.AND.EX UP1, UPT, UR9, URZ, UPT, UP1 ;  /* 0x0000003f0900728c */ /* 0x000fc6000bf25310 */
[----:B------:R-:W-:Y:S02]  /*0f00*/  @UP0 ULDC.64 UR8, c[0x0][0xa28] ;  /* 0x00028a0000080ab9 */ /* 0x000fe40000000a00 */
[----:B------:R-:W-:Y:S01]  /*0f10*/  @UP0 UIMAD.WIDE UR8, UR6, 0x4, UR8 ;  /* 0x00000004060808a5 */ /* 0x000fe2000f8e0208 */
[----:B------:R-:W-:-:S05]  /*0f20*/  PLOP3.LUT P2, PT, PT, PT, UP1, 0x80, 0x0 ;  /* 0x000000000000781c */ /* 0x000fca0003f4f018 */
[----:B------:R-:W-:Y:S01]  /*0f30*/  @UP1 ULDC.64 UR10, c[0x0][0xa18] ;  /* 0x00028600000a1ab9 */ /* 0x000fe20000000a00 */
[----:B0-2-4-:R-:W-:Y:S02]  /*0f40*/  IMAD.U32 R2, RZ, RZ, UR8 ;  /* 0x00000008ff027e24 */ /* 0x015fe4000f8e00ff */
[----:B------:R-:W-:Y:S01]  /*0f50*/  IMAD.U32 R3, RZ, RZ, UR9 ;  /* 0x00000009ff037e24 */ /* 0x000fe2000f8e00ff */
[----:B------:R-:W-:-:S04]  /*0f60*/  @UP1 UIMAD.WIDE UR8, UR6, 0x4, UR10 ;  /* 0x00000004060818a5 */ /* 0x000fc8000f8e020a */
[----:B------:R-:W2:Y:S02]  /*0f70*/  @P0 LDG.E R2, desc[UR12][R2.64] ;  /* 0x0000000c02020981 */ /* 0x000ea4000c1e1900 */
[----:B------:R-:W-:Y:S02]  /*0f80*/  IMAD.U32 R4, RZ, RZ, UR8 ;  /* 0x00000008ff047e24 */ /* 0x000fe4000f8e00ff */
[----:B------:R-:W-:Y:S01]  /*0f90*/  IMAD.U32 R5, RZ, RZ, UR9 ;  /* 0x00000009ff057e24 */ /* 0x000fe2000f8e00ff */
[----:B------:R-:W-:-:S04]  /*0fa0*/  ULDC.64 UR8, c[0x0][0x418] ;  /* 0x0001060000087ab9 */ /* 0x000fc80000000a00 */
[----:B---3--:R-:W3:Y:S01]  /*0fb0*/  @P2 LDG.E R4, desc[UR12][R4.64] ;  /* 0x0000000c04042981 */ /* 0x008ee2000c1e1900 */
[----:B------:R-:W-:Y:S01]  /*0fc0*/  UISETP.NE.U32.AND UP0, UPT, UR8, URZ, UPT ;  /* 0x0000003f0800728c */ /* 0x000fe2000bf05070 */
[----:B------:R-:W-:Y:S01]  /*0fd0*/  IMAD.U32 R204, RZ, RZ, UR7 ;  /* 0x00000007ffcc7e24 */ /* 0x000fe2000f8e00ff */
[----:B------:R-:W-:Y:S01]  /*0fe0*/  UMOV UR60, URZ ;  /* 0x0000003f003c7c82 */ /* 0x000fe20008000000 */
[----:B------:R-:W-:Y:S01]  /*0ff0*/  ULDC UR39, c[0x0][0x288] ;  /* 0x0000a20000277ab9 */ /* 0x000fe20000000800 */
[----:B------:R-:W-:-:S03]  /*1000*/  UISETP.NE.AND.EX UP0, UPT, UR9, URZ, UPT, UP0 ;  /* 0x0000003f0900728c */ /* 0x000fc6000bf05300 */
[----:B------:R-:W-:Y:S01]  /*1010*/  ULDC.64 UR8, c[0x0][0xa20] ;  /* 0x0002880000087ab9 */ /* 0x000fe20000000a00 */
[----:B------:R-:W-:Y:S01]  /*1020*/  USEL UR4, UR4, 0x1, UP0 ;  /* 0x0000000104047887 */ /* 0x000fe20008000000 */
[----:B------:R-:W-:Y:S01]  /*1030*/  ISETP.NE.U32.AND P1, PT, RZ, UR8, PT ;  /* 0x00000008ff007c0c */ /* 0x000fe2000bf25070 */
[----:B------:R-:W-:Y:S02]  /*1040*/  ULDC UR8, c[0x0][0x2f0] ;  /* 0x0000bc0000087ab9 */ /* 0x000fe40000000800 */
[----:B------:R-:W-:Y:S01]  /*1050*/  UIMAD UR4, UR4, UR8, URZ ;  /* 0x00000008040472a4 */ /* 0x000fe2000f8e023f */
[----:B------:R-:W-:Y:S02]  /*1060*/  ISETP.NE.AND.EX P1, PT, RZ, UR9, PT, P1 ;  /* 0x00000009ff007c0c */ /* 0x000fe4000bf25310 */
[----:B--2---:R-:W-:Y:S02]  /*1070*/  @P0 R2UR UR60, R2 ;  /* 0x00000000023c02ca */ /* 0x004fe400000e0000 */
[----:B---3--:R-:W-:Y:S01]  /*1080*/  @P2 R2UR UR39, R4 ;  /* 0x00000000042722ca */ /* 0x008fe200000e0000 */
[----:B-1----:R-:W-:-:S14]  /*1090*/  @P2 BRA `(.L_x_1428) ;  /* 0x0000000000382947 */ /* 0x002fdc0003800000 */
[----:B------:R-:W-:Y:S02]  /*10a0*/  ULDC.64 UR8, c[0x0][0xa00] ;  /* 0x0002800000087ab9 */ /* 0x000fe40000000a00 */
[----:B------:R-:W-:-:S04]  /*10b0*/  ISETP.NE.U32.AND P0, PT, RZ, UR8, PT ;  /* 0x00000008ff007c0c */ /* 0x000fc8000bf05070 */
[----:B------:R-:W-:-:S13]  /*10c0*/  ISETP.NE.AND.EX P0, PT, RZ, UR9, PT, P0 ;  /* 0x00000009ff007c0c */ /* 0x000fda000bf05300 */
[----:B------:R-:W-:Y:S05]  /*10d0*/  @!P0 BRA `(.L_x_1428) ;  /* 0x0000000000288947 */ /* 0x000fea0003800000 */
[----:B------:R-:W-:Y:S01]  /*10e0*/  ULDC.64 UR8, c[0x0][0xa00] ;  /* 0x0002800000087ab9 */ /* 0x000fe20000000a00 */
[----:B------:R-:W-:Y:S01]  /*10f0*/  ULDC.64 UR10, c[0x0][0x208] ;  /* 0x00008200000a7ab9 */ /* 0x000fe20000000a00 */
        /* <DEDUP_REMOVED lines=8> */
.L_x_1428:
[----:B------:R-:W-:Y:S01]  /*1180*/  IMAD.U32 R206, RZ, RZ, UR6 ;  /* 0x00000006ffce7e24 */ /* 0x000fe2000f8e00ff */
[----:B------:R-:W-:Y:S06]  /*1190*/  @!P1 BRA `(.L_x_1429) ;  /* 0x0000000000209947 */ /* 0x000fec0003800000 */
[----:B------:R-:W-:Y:S01]  /*11a0*/  ULDC.64 UR8, c[0x0][0xa20] ;  /* 0x0002880000087ab9 */ /* 0x000fe20000000a00 */
[----:B------:R-:W-:Y:S01]  /*11b0*/  ULDC.64 UR10, c[0x0][0x208] ;  /* 0x00008200000a7ab9 */ /* 0x000fe20000000a00 */
[----:B------:R-:W-:-:S06]  /*11c0*/  UIMAD.WIDE UR6, UR6, 0x4, UR8 ;  /* 0x00000004060678a5 */ /* 0x000fcc000f8e0208 */
[----:B------:R-:W-:Y:S02]  /*11d0*/  IMAD.U32 R2, RZ, RZ, UR6 ;  /* 0x00000006ff027e24 */ /* 0x000fe4000f8e00ff */
[----:B------:R-:W-:-:S05]  /*11e0*/  IMAD.U32 R3, RZ, RZ, UR7 ;  /* 0x00000007ff037e24 */ /* 0x000fca000f8e00ff */
[----:B------:R-:W2:Y:S02]  /*11f0*/  LDG.E R2, desc[UR10][R2.64] ;  /* 0x0000000a02027981 */ /* 0x000ea4000c1e1900 */
[----:B--2---:R-:W-:Y:S01]  /*1200*/  R2UR UR4, R2 ;  /* 0x00000000020472ca */ /* 0x004fe200000e0000 */
[----:B------:R-:W-:-:S14]  /*1210*/  BRA `(.L_x_1430) ;  /* 0x0000000000387947 */ /* 0x000fdc0003800000 */
.L_x_1429:
        /* <DEDUP_REMOVED lines=14> */
.L_x_1430:
[----:B------:R-:W-:Y:S01]  /*1300*/  ULDC UR6, c[0x0][0x448] ;  /* 0x0001120000067ab9 */ /* 0x000fe20000000800 */
[----:B------:R-:W-:Y:S02]  /*1310*/  USHF.L.U32 UR61, UR5, 0x7, URZ ;  /* 0x00000007053d7899 */ /* 0x000fe4000800063f */
[----:B------:R-:W-:Y:S02]  /*1320*/  UISETP.NE.AND UP0, UPT, UR6, 0x1, UPT ;  /* 0x000000010600788c */ /* 0x000fe4000bf05270 */
[----:B------:R-:W-:Y:S02]  /*1330*/  UIADD3 UR8, UR61, 0x7f, URZ ;  /* 0x0000007f3d087890 */ /* 0x000fe4000fffe03f */
[----:B------:R-:W-:-:S03]  /*1340*/  UIADD3 UR60, -UR60, UR4, URZ ;  /* 0x000000043c3c7290 */ /* 0x000fc6000fffe13f */
[----:B------:R-:W-:Y:S01]  /*1350*/  ULDC.64 UR4, c[0x0][0x9e0] ;  /* 0x0002780000047ab9 */ /* 0x000fe20000000a00 */
[----:B------:R-:W-:Y:S02]  /*1360*/  UIADD3 UR9, UR60, 0x1, -UR39 ;  /* 0x000000013c097890 */ /* 0x000fe4000fffe827 */
[----:B------:R-:W-:Y:S01]  /*1370*/  UISETP.GE.AND UP1, UPT, UR5, 0x1, UPT ;  /* 0x000000010500788c */ /* 0x000fe2000bf26270 */
[----:B------:R-:W-:Y:S01]  /*1380*/  @UP0 ULDC UR6, c[0x0][0x44c] ;  /* 0x0001130000060ab9 */ /* 0x000fe20000000800 */
[----:B------:R-:W-:Y:S01]  /*1390*/  @UP0 ULDC UR10, c[0x0][0x450] ;  /* 0x00011400000a0ab9 */ /* 0x000fe20000000800 */
[----:B------:R-:W-:-:S03]  /*13a0*/  UIMAD.WIDE.U32 UR6, UR8, UR6, URZ ;  /* 0x00000006080672a5 */ /* 0x000fc6000f8e003f */
[----:B------:R-:W-:Y:S01]  /*13b0*/  PLOP3.LUT P1, PT, PT, PT, UP1, 0x80, 0x0 ;  /* 0x000000000000781c */ /* 0x000fe20003f2f018 */
[----:B------:R-:W-:-:S04]  /*13c0*/  @UP0 USHF.R.U32.HI UR8, URZ, UR10, UR7 ;  /* 0x0000000a3f080299 */ /* 0x000fc80008011607 */
[----:B------:R-:W-:-:S04]  /*13d0*/  UIADD3 UR8, UR9, UR8, URZ ;  /* 0x0000000809087290 */ /* 0x000fc8000fffe03f */
[----:B------:R-:W-:-:S06]  /*13e0*/  UIADD3 UR4, UR8, UR4, URZ ;  /* 0x0000000408047290 */ /* 0x000fcc000fffe03f */
        /* <DEDUP_REMOVED lines=12> */
.L_x_1432:
[----:B------:R-:W-:-:S11]  /*14b0*/  UISETP.NE.AND UP1, UPT, UR5, 0x1, UPT ;  /* 0x000000010500788c */ /* 0x000fd6000bf25270 */
[----:B------:R-:W-:Y:S02]  /*14c0*/  @UP1 ULDC.64 UR8, c[0x0][0x9e8] ;  /* 0x00027a0000081ab9 */ /* 0x000fe40000000a00 */
[----:B------:R-:W-:-:S04]  /*14d0*/  UIMAD.WIDE.U32 UR6, UR4, UR8, URZ ;  /* 0x00000008040672a5 */ /* 0x000fc8000f8e003f */
[----:B------:R-:W-:-:S12]  /*14e0*/  @UP1 USHF.R.U32.HI UR4, URZ, UR9, UR7 ;  /* 0x000000093f041299 */ /* 0x000fd80008011607 */
.L_x_1433:
[----:B------:R-:W-:-:S06]  /*14f0*/  UIMAD UR4, UR4, UR5, UR5 ;  /* 0x00000005040472a4 */ /* 0x000fcc000f8e0205 */
[----:B------:R-:W-:-:S07]  /*1500*/  VIMNMX R0, R0, UR4, PT ;  /* 0x0000000400007c48 */ /* 0x000fce000bfe0100 */
.L_x_1431:
[----:B------:R-:W-:Y:S01]  /*1510*/  UIADD3 UR4, UR60, 0x3f, URZ ;  /* 0x0000003f3c047890 */ /* 0x000fe2000fffe03f */
        /* <DEDUP_REMOVED lines=10> */
[----:B------:R-:W-:-:S02]  /*15c0*/  UIADD3 UR52, UR60, -UR39, URZ ;  /* 0x800000273c347290 */ /* 0x000fc4000fffe03f */
        /* <DEDUP_REMOVED lines=17> */
.L_x_1435:
[----:B------:R-:W-:-:S11]  /*16e0*/  UISETP.NE.AND UP0, UPT, UR5, 0x1, UPT ;  /* 0x000000010500788c */ /* 0x000fd6000bf05270 */
[----:B------:R-:W-:Y:S02]  /*16f0*/  @UP0 ULDC.64 UR10, c[0x0][0x9e8] ;  /* 0x00027a00000a0ab9 */ /* 0x000fe40000000a00 */
[----:B------:R-:W-:-:S04]  /*1700*/  UIMAD.WIDE.U32 UR6, UR4, UR10, URZ ;  /* 0x0000000a040672a5 */ /* 0x000fc8000f8e003f */
[----:B------:R-:W-:-:S12]  /*1710*/  @UP0 USHF.R.U32.HI UR4, URZ, UR11, UR7 ;  /* 0x0000000b3f040299 */ /* 0x000fd80008011607 */
.L_x_1436:
[----:B------:R-:W-:-:S04]  /*1720*/  UIMAD UR4, UR4, UR5, URZ ;  /* 0x00000005040472a4 */ /* 0x000fc8000f8e023f */
[----:B------:R-:W-:-:S04]  /*1730*/  UISETP.LT.AND UP0, UPT, UR9, UR4, UPT ;  /* 0x000000040900728c */ /* 0x000fc8000bf01270 */
[----:B------:R-:W-:-:S12]  /*1740*/  USEL UR9, UR9, UR4, !UP0 ;  /* 0x0000000409097287 */ /* 0x000fd8000c000000 */
.L_x_1434:
        /* <DEDUP_REMOVED lines=44> */
[----:B------:R-:W-:Y:S01]  /*1a10*/  IMAD.MOV.U32 R16, RZ, RZ, RZ ;  /* 0x000000ffff107224 */ /* 0x000fe200078e00ff */
[----:B------:R-:W-:Y:S01]  /*1a20*/  CS2R R80, SRZ ;  /* 0x0000000000507805 */ /* 0x000fe2000001ff00 */
[----:B------:R-:W-:Y:S01]  /*1a30*/  IMAD.MOV.U32 R18, RZ, RZ, RZ ;  /* 0x000000ffff127224 */ /* 0x000fe200078e00ff */
        /* <DEDUP_REMOVED lines=60> */
.L_x_1438:
        /* <DEDUP_REMOVED lines=11> */
.L_x_1671:
[----:B------:R-:W-:Y:S05]  /*1eb0*/  @!P0 BRA `(.L_x_1440) ;  /* 0x0000000000048947 */ /* 0x000fea0003800000 */
[----:B------:R-:W-:Y:S01]  /*1ec0*/  BPT.TRAP 0x1 ;  /* 0x000000040000795c */ /* 0x000fe20000300000 */
.L_x_1440:
[----:B------:R-:W-:Y:S02]  /*1ed0*/  IMAD.U32 R5, RZ, RZ, UR36 ;  /* 0x00000024ff057e24 */ /* 0x000fe4000f8e00ff */
[----:B0-----:R-:W-:-:S03]  /*1ee0*/  IMAD.U32 R0, RZ, RZ, UR38 ;  /* 0x00000026ff007e24 */ /* 0x001fc6000f8e00ff */
[----:B------:R-:W-:Y:S02]  /*1ef0*/  LEA R5, R5, UR37, 0x3 ;  /* 0x0000002505057c11 */ /* 0x000fe4000f8e18ff */
[----:B------:R-:W-:-:S04]  /*1f00*/  SHF.L.U32 R0, R0, 0x1f, RZ ;  /* 0x0000001f00007819 */ /* 0x000fc800000006ff */
[----:B------:R0:W1:Y:S01]  /*1f10*/  SYNCS.PHASECHK.TRANS64.TRYWAIT P2, [R5+URZ+0x30830], R0 ;  /* 0x03083000050075a7 */ /* 0x000062000804017f */
[----:B------:R-:W-:Y:S05]  /*1f20*/  @!P0 BRA `(.L_x_1441) ;  /* 0x0000000000048947 */ /* 0x000fea0003800000 */
[----:B------:R-:W-:Y:S01]  /*1f30*/  BPT.TRAP 0x1 ;  /* 0x000000040000795c */ /* 0x000fe20000300000 */
.L_x_1441:
[----:B------:R-:W2:Y:S02]  /*1f40*/  S2R R2, SR_TID.X ;  /* 0x0000000000027919 */ /* 0x000ea40000002100 */
[----:B--2---:R-:W-:Y:S01]  /*1f50*/  LOP3.LUT P1, RZ, R2, 0x7f, RZ, 0xc0, !PT ;  /* 0x0000007f02ff7812 */ /* 0x004fe2000782c0ff */
[----:B-1----:R-:W-:-:S12]  /*1f60*/  @P2 BRA `(.L_x_1442) ;  /* 0x0000000000082947 */ /* 0x002fd80003800000 */
[----:B------:R-:W1:Y:S02]  /*1f70*/  SYNCS.PHASECHK.TRANS64.TRYWAIT P2, [R5+URZ+0x30830], R0 ;  /* 0x03083000050075a7 */ /* 0x000e64000804017f */
[----:B-1----:R-:W-:Y:S05]  /*1f80*/  @!P2 BRA `(.L_x_1443) ;  /* 0x0000014c00d8a947 */ /* 0x002fea0003800000 */
.L_x_1442:
        /* <DEDUP_REMOVED lines=14> */
[----:B------:R-:W-:Y:S01]  /*2070*/  IMAD.MOV.U32 R2, RZ, RZ, R0 ;  /* 0x000000ffff027224 */ /* 0x000fe200078e0000 */
[----:B------:R-:W-:Y:S01]  /*2080*/  ULOP3.LUT UR4, UR40, 0x10000, URZ, 0xfc, !UPT ;  /* 0x0001000028047892 */ /* 0x000fe2000f8efc3f */
[----:B------:R-:W-:Y:S01]  /*2090*/  UMOV UR21, 0x40000040 ;  /* 0x4000004000157882 */ /* 0x000fe20000000000 */
[----:B------:R-:W-:-:S02]  /*20a0*/  UMOV UR23, 0x40000040 ;  /* 0x4000004000177882 */ /* 0x000fc40000000000 */
[----:B------:R-:W-:Y:S01]  /*20b0*/  IMAD.U32 R18, RZ, RZ, UR5 ;  /* 0x00000005ff127e24 */ /* 0x000fe2000f8e00ff */
[----:B------:R-:W-:Y:S02]  /*20c0*/  ULEA UR5, UR36, UR5, 0xb ;  /* 0x0000000524057291 */ /* 0x000fe4000f8e583f */
[----:B------:R-:W-:Y:S01]  /*20d0*/  UMOV UR8, UR4 ;  /* 0x0000000400087c82 */ /* 0x000fe20008000000 */
[----:B------:R-:W-:Y:S01]  /*20e0*/  UIADD3 UR6, UR4, 0x2, URZ ;  /* 0x0000000204067890 */ /* 0x000fe2000fffe03f */
[----:B------:R-:W-:Y:S01]  /*20f0*/  IMAD.U32 R14, RZ, RZ, UR8 ;  /* 0x00000008ff0e7e24 */ /* 0x000fe2000f8e00ff */
[----:B------:R-:W-:Y:S02]  /*2100*/  UIADD3 UR7, UR5, 0x2, URZ ;  /* 0x0000000205077890 */ /* 0x000fe4000fffe03f */
[----:B------:R-:W-:Y:S01]  /*2110*/  UMOV UR10, UR5 ;  /* 0x00000005000a7c82 */ /* 0x000fe20008000000 */
[----:B------:R-:W-:Y:S01]  /*2120*/  UIADD3 UR12, UR4, 0x404, URZ ;  /* 0x00000404040c7890 */ /* 0x000fe2000fffe03f */
        /* <DEDUP_REMOVED lines=9> */
[----:B------:R-:W-:-:S02]  /*21c0*/  UIADD3 UR14, UR5, 0x204, URZ ;  /* 0x00000204050e7890 */ /* 0x000fc4000fffe03f */
[----:B------:R-:W-:Y:S02]  /*21d0*/  UIADD3 UR16, UR4, 0x406, URZ ;  /* 0x0000040604107890 */ /* 0x000fe4000fffe03f */
[----:B------:R-:W-:Y:S02]  /*21e0*/  UIADD3 UR18, UR5, 0x206, URZ ;  /* 0x0000020605127890 */ /* 0x000fe4000fffe03f */
[----:B------:R-:W-:Y:S02]  /*21f0*/  UIADD3 UR20, UR4, 0x800, URZ ;  /* 0x0000080004147890 */ /* 0x000fe4000fffe03f */
[----:B------:R-:W-:Y:S02]  /*2200*/  UIADD3 UR22, UR5, 0x400, URZ ;  /* 0x0000040005167890 */ /* 0x000fe4000fffe03f */
        /* <DEDUP_REMOVED lines=78> */
[----:B------:R-:W-:Y:S01]  /*26f0*/  IMAD.MOV.U32 R3, RZ, RZ, -0x40 ;  /* 0xffffffc0ff037424 */ /* 0x000fe200078e00ff */
[C---:B------:R-:W-:Y:S02]  /*2700*/  LEA R5, R62.reuse, 0xffffffc0, 0x6 ;  /* 0xffffffc03e057811 */ /* 0x040fe400078e30ff */
[----:B------:R-:W-:Y:S01]  /*2710*/  @!P1 PRMT R0, RZ, 0x654, R0 ;  /* 0x00000654ff009816 */ /* 0x000fe20000000000 */
[----:B------:R-:W0:Y:S01]  /*2720*/  SHFL.IDX PT, R57, R2, RZ, 0x1c1f ;  /* 0x001c1fff02397589 */ /* 0x000e2200000e0000 */
[----:B------:R-:W-:-:S02]  /*2730*/  IMAD R16, R62, R3, 0x40 ;  /* 0x000000403e107424 */ /* 0x000fc400078e0203 */
[----:B------:R-:W-:Y:S02]  /*2740*/  IMAD.U32 R3, RZ, RZ, UR39 ;  /* 0x00000027ff037e24 */ /* 0x000fe4000f8e00ff */
[----:B------:R-:W-:-:S04]  /*2750*/  VIADD R4, R16, 0x1 ;  /* 0x0000000110047836 */ /* 0x000fc80000000000 */
[----:B------:R-:W-:-:S05]  /*2760*/  IMAD R4, R17, -0x2, R4 ;  /* 0xfffffffe11047824 */ /* 0x000fca00078e0204 */
[----:B------:R-:W-:-:S05]  /*2770*/  IADD3 R4, -R3, UR60, R4 ;  /* 0x0000003c03047c10 */ /* 0x000fca000fffe104 */
        /* <DEDUP_REMOVED lines=13> */
[----:B0-----:R-:W-:Y:S01]  /*2850*/  IMAD.IADD R3, R56, 0x1, R57 ;  /* 0x0000000138037824 */ /* 0x001fe200078e0239 */
        /* <DEDUP_REMOVED lines=26> */
[----:B0-----:R-:W-:-:S04]  /*2a00*/  VIADD R0, R16, UR60 ;  /* 0x0000003c10007c36 */ /* 0x001fc80008000000 */
[----:B------:R-:W-:-:S05]  /*2a10*/  IMAD R20, R17, -0x2, R0 ;  /* 0xfffffffe11147824 */ /* 0x000fca00078e0200 */
[----:B------:R-:W-:Y:S01]  /*2a20*/  VIADDMNMX R0, R57, R21, R20, PT ;  /* 0x0000001539007246 */ /* 0x000fe20003800114 */
[----:B------:R-:W-:Y:S06]  /*2a30*/  @P2 BRA `(.L_x_1444) ;  /* 0x00000000005c2947 */ /* 0x000fec0003800000 */
[----:B------:R-:W-:Y:S01]  /*2a40*/  IMAD.U32 R4, RZ, RZ, UR39 ;  /* 0x00000027ff047e24 */ /* 0x000fe2000f8e00ff */
[----:B------:R-:W-:Y:S04]  /*2a50*/  BSSY B0, `(.L_x_1445) ;  /* 0x0000011000007945 */ /* 0x000fe80003800000 */
[----:B------:R-:W-:-:S04]  /*2a60*/  IADD3 R4, -R4, UR60, R57 ;  /* 0x0000003c04047c10 */ /* 0x000fc8000fffe139 */
        /* <DEDUP_REMOVED lines=10> */
.L_x_1446:
[----:B------:R-:W-:-:S06]  /*2b10*/  UISETP.NE.AND UP2, UPT, UR7, 0x1, UPT ;  /* 0x000000010700788c */ /* 0x000fcc000bf45270 */
[----:B------:R-:W-:-:S05]  /*2b20*/  PLOP3.LUT P2, PT, PT, PT, UP2, 0x80, 0x0 ;  /* 0x000000000000781c */ /* 0x000fca0003f4f028 */
[----:B------:R-:W-:-:S08]  /*2b30*/  @UP2 ULDC.64 UR4, c[0x0][0x9e8] ;  /* 0x00027a0000042ab9 */ /* 0x000fd00000000a00 */
[----:B------:R-:W-:-:S05]  /*2b40*/  @P2 IMAD.HI.U32 R57, R4, UR4, RZ ;  /* 0x0000000404392c27 */ /* 0x000fca000f8e00ff */
[----:B------:R-:W-:-:S07]  /*2b50*/  @P2 SHF.R.U32.HI R4, RZ, UR5, R57 ;  /* 0x00000005ff042c19 */ /* 0x000fce0008011639 */
.L_x_1447:
[----:B------:R-:W-:Y:S05]  /*2b60*/  BSYNC B0 ;  /* 0x0000000000007941 */ /* 0x000fea0003800000 */
.L_x_1445:
[----:B------:R-:W-:-:S04]  /*2b70*/  IMAD R4, R4, UR7, -R5 ;  /* 0x0000000704047c24 */ /* 0x000fc8000f8e0a05 */
[----:B------:R-:W-:-:S05]  /*2b80*/  IMAD R4, R17, -0x2, R4 ;  /* 0xfffffffe11047824 */ /* 0x000fca00078e0204 */
[----:B------:R-:W-:Y:S02]  /*2b90*/  VIMNMX R3, R3, R4, !PT ;  /* 0x0000000403037248 */ /* 0x000fe40007fe0100 */
[----:B------:R-:W-:-:S07]  /*2ba0*/  VIADDMNMX R0, R4, UR7, R0, PT ;  /* 0x0000000704007c46 */ /* 0x000fce000b800100 */
.L_x_1444:
[C---:B------:R-:W-:Y:S01]  /*2bb0*/  ISETP.GE.AND P2, PT, R16.reuse, 0x2, PT ;  /* 0x000000021000780c */ /* 0x040fe20003f46270 */
[----:B------:R-:W0:Y:S01]  /*2bc0*/  SHFL.IDX PT, R73, R2, 0x1, 0x1c1f ;  /* 0x003c1f0002497f89 */ /* 0x000e2200000e0000 */
[C---:B------:R-:W-:Y:S02]  /*2bd0*/  ISETP.GE.AND P6, PT, R16.reuse, 0xa, PT ;  /* 0x0000000a1000780c */ /* 0x040fe40003fc6270 */
[----:B------:R-:W-:Y:S02]  /*2be0*/  ISETP.GT.AND P4, PT, R3, 0x1, !P2 ;  /* 0x000000010300780c */ /* 0x000fe40005784270 */
[----:B------:R-:W-:Y:S02]  /*2bf0*/  ISETP.GE.AND P3, PT, R16, 0x9, PT ;  /* 0x000000091000780c */ /* 0x000fe40003f66270 */
[----:B------:R-:W-:Y:S02]  /*2c00*/  ISETP.LT.OR P4, PT, R0, 0x2, P4 ;  /* 0x000000020000780c */ /* 0x000fe40002781670 */
[----:B------:R-:W-:-:S02]  /*2c10*/  P2R R58, PR, RZ, 0x40 ;  /* 0x00000040ff3a7803 */ /* 0x000fc40000000000 */
[----:B------:R-:W-:Y:S02]  /*2c20*/  FSEL R57, R25, -INF , !P4 ;  /* 0xff80000019397808 */ /* 0x000fe40006000000 */
[C---:B------:R-:W-:Y:S02]  /*2c30*/  ISETP.GT.AND P4, PT, R3.reuse, 0x9, !P6 ;  /* 0x000000090300780c */ /* 0x040fe40007784270 */
        /* <DEDUP_REMOVED lines=22> */
[----:B------:R-:W-:Y:S02]  /*2da0*/  ISETP.LT.OR P4, PT, R0, 0x1a, P4 ;  /* 0x0000001a0000780c */ /* 0x000fe40002781670 */
        /* <DEDUP_REMOVED lines=63> */
.L_x_1450:
[----:B------:R-:W-:-:S06]  /*31a0*/  UISETP.NE.AND UP2, UPT, UR7, 0x1, UPT ;  /* 0x000000010700788c */ /* 0x000fcc000bf45270 */
[----:B------:R-:W-:-:S05]  /*31b0*/  PLOP3.LUT P6, PT, PT, PT, UP2, 0x80, 0x0 ;  /* 0x000000000000781c */ /* 0x000fca0003fcf028 */
[----:B------:R-:W-:-:S08]  /*31c0*/  @UP2 ULDC.64 UR4, c[0x0][0x9e8] ;  /* 0x00027a0000042ab9 */ /* 0x000fd00000000a00 */
[----:B------:R-:W-:Y:S01]  /*31d0*/  @P6 IMAD.HI.U32 R20, R2, UR4, RZ ;  /* 0x0000000402146c27 */ /* 0x000fe2000f8e00ff */
[----:B------:R-:W-:-:S13]  /*31e0*/  PLOP3.LUT P6, PT, PT, PT, UP2, 0x80, 0x0 ;  /* 0x000000000000781c */ /* 0x000fda0003fcf028 */
[----:B------:R-:W-:-:S07]  /*31f0*/  @P6 SHF.R.U32.HI R2, RZ, UR5, R20 ;  /* 0x00000005ff026c19 */ /* 0x000fce0008011614 */
.L_x_1451:
[----:B------:R-:W-:Y:S05]  /*3200*/  BSYNC B0 ;  /* 0x0000000000007941 */ /* 0x000fea0003800000 */
.L_x_1449:
[----:B------:R-:W-:-:S04]  /*3210*/  IMAD R2, R2, UR7, -R5 ;  /* 0x0000000702027c24 */ /* 0x000fc8000f8e0a05 */
[----:B------:R-:W-:-:S05]  /*3220*/  IMAD R2, R17, -0x2, R2 ;  /* 0xfffffffe11027824 */ /* 0x000fca00078e0202 */
[----:B------:R-:W-:Y:S02]  /*3230*/  VIMNMX R3, R3, R2, !PT ;  /* 0x0000000203037248 */ /* 0x000fe40007fe0100 */
[----:B------:R-:W-:-:S07]  /*3240*/  VIADDMNMX R0, R2, UR7, R0, PT ;  /* 0x0000000702007c46 */ /* 0x000fce000b800100 */
.L_x_1448:
        /* <DEDUP_REMOVED lines=12> */
[----:B------:R-:W-:-:S02]  /*3310*/  FMNMX.FTZ R2, R29, R2, !PT ;  /* 0x000000021d027209 */ /* 0x000fc40007810000 */
[----:B------:R-:W-:Y:S01]  /*3320*/  ISETP.GT.AND P2, PT, R3, 0x9, !P2 ;  /* 0x000000090300780c */ /* 0x000fe20005744270 */
[----:B------:R-:W-:Y:S01]  /*3330*/  UIADD3 UR52, UR52, UR4, URZ ;  /* 0x0000000434347290 */ /* 0x000fe2000fffe03f */
[----:B------:R-:W-:Y:S02]  /*3340*/  FMNMX.FTZ R2, R61, R2, !PT ;  /* 0x000000023d027209 */ /* 0x000fe40007810000 */
[----:B------:R-:W-:Y:S01]  /*3350*/  ISETP.LT.OR P2, PT, R0, 0xa, P2 ;  /* 0x0000000a0000780c */ /* 0x000fe20001741670 */
[----:B------:R-:W-:Y:S01]  /*3360*/  UIADD3 UR6, UR52, UR6, URZ ;  /* 0x0000000634067290 */ /* 0x000fe2000fffe03f */
[----:B------:R-:W-:Y:S02]  /*3370*/  FMNMX.FTZ R2, R33, R2, !PT ;  /* 0x0000000221027209 */ /* 0x000fe40007810000 */
[----:B------:R-:W-:Y:S02]  /*3380*/  FSEL R31, R31, -INF , !P2 ;  /* 0xff8000001f1f7808 */ /* 0x000fe40005000000 */
[----:B------:R-:W-:-:S02]  /*3390*/  ISETP.NE.AND P2, PT, R28, RZ, PT ;  /* 0x000000ff1c00720c */ /* 0x000fc40003f45270 */
[----:B------:R-:W-:Y:S02]  /*33a0*/  FMNMX.FTZ R2, R63, R2, !PT ;  /* 0x000000023f027209 */ /* 0x000fe40007810000 */
[----:B------:R-:W-:Y:S02]  /*33b0*/  ISETP.GT.AND P2, PT, R3, 0x10, !P2 ;  /* 0x000000100300780c */ /* 0x000fe40005744270 */
[----:B------:R-:W-:Y:S02]  /*33c0*/  FMNMX.FTZ R2, R37, R2, !PT ;  /* 0x0000000225027209 */ /* 0x000fe40007810000 */
[----:B------:R-:W-:Y:S02]  /*33d0*/  ISETP.LT.OR P2, PT, R0, 0x11, P2 ;  /* 0x000000110000780c */ /* 0x000fe40001741670 */
[----:B------:R-:W-:Y:S02]  /*33e0*/  FMNMX.FTZ R2, R65, R2, !PT ;  /* 0x0000000241027209 */ /* 0x000fe40007810000 */
[----:B------:R-:W-:-:S02]  /*33f0*/  FSEL R34, R34, -INF , !P2 ;  /* 0xff80000022227808 */ /* 0x000fc40005000000 */
[----:B------:R-:W-:Y:S02]  /*3400*/  ISETP.NE.AND P2, PT, R32, RZ, PT ;  /* 0x000000ff2000720c */ /* 0x000fe40003f45270 */
[C---:B------:R-:W-:Y:S02]  /*3410*/  ISETP.GT.AND P3, PT, R3.reuse, 0x8, !P3 ;  /* 0x000000080300780c */ /* 0x040fe40005f64270 */
[----:B------:R-:W-:Y:S02]  /*3420*/  ISETP.GT.AND P2, PT, R3, 0x11, !P2 ;  /* 0x000000110300780c */ /* 0x000fe40005744270 */
[----:B------:R-:W-:Y:S02]  /*3430*/  FMNMX.FTZ R2, R41, R2, !PT ;  /* 0x0000000229027209 */ /* 0x000fe40007810000 */
[C---:B------:R-:W-:Y:S02]  /*3440*/  ISETP.LT.OR P2, PT, R0.reuse, 0x12, P2 ;  /* 0x000000120000780c */ /* 0x040fe40001741670 */
[----:B------:R-:W-:-:S02]  /*3450*/  ISETP.LT.OR P3, PT, R0, 0x9, P3 ;  /* 0x000000090000780c */ /* 0x000fc40001f61670 */
[----:B------:R-:W-:Y:S02]  /*3460*/  FSEL R35, R35, -INF , !P2 ;  /* 0xff80000023237808 */ /* 0x000fe40005000000 */
[----:B------:R-:W-:Y:S02]  /*3470*/  ISETP.NE.AND P2, PT, R60, RZ, PT ;  /* 0x000000ff3c00720c */ /* 0x000fe40003f45270 */
[----:B------:R-:W-:Y:S02]  /*3480*/  FMNMX.FTZ R2, R67, R2, !PT ;  /* 0x0000000243027209 */ /* 0x000fe40007810000 */
[----:B------:R-:W-:Y:S02]  /*3490*/  ISETP.GT.AND P2, PT, R3, 0x18, !P2 ;  /* 0x000000180300780c */ /* 0x000fe40005744270 */
[----:B------:R-:W-:Y:S02]  /*34a0*/  FSEL R30, R30, -INF , !P3 ;  /* 0xff8000001e1e7808 */ /* 0x000fe40005800000 */
[----:B------:R-:W-:-:S02]  /*34b0*/  ISETP.LT.OR P2, PT, R0, 0x19, P2 ;  /* 0x000000190000780c */ /* 0x000fc40001741670 */
[----:B------:R-:W-:Y:S02]  /*34c0*/  FMNMX.FTZ R2, R45, R2, !PT ;  /* 0x000000022d027209 */ /* 0x000fe40007810000 */
[----:B------:R-:W-:Y:S02]  /*34d0*/  FSEL R38, R38, -INF , !P2 ;  /* 0xff80000026267808 */ /* 0x000fe40005000000 */
[----:B------:R-:W-:Y:S02]  /*34e0*/  ISETP.NE.AND P2, PT, R36, RZ, PT ;  /* 0x000000ff2400720c */ /* 0x000fe40003f45270 */
[----:B------:R-:W-:Y:S02]  /*34f0*/  ISETP.NE.AND P3, PT, R66, RZ, PT ;  /* 0x000000ff4200720c */ /* 0x000fe40003f65270 */
[----:B------:R-:W-:Y:S02]  /*3500*/  ISETP.GT.AND P2, PT, R3, 0x19, !P2 ;  /* 0x000000190300780c */ /* 0x000fe40005744270 */
[----:B------:R-:W-:-:S02]  /*3510*/  FMNMX.FTZ R2, R69, R2, !PT ;  /* 0x0000000245027209 */ /* 0x000fc40007810000 */
[----:B------:R-:W-:Y:S02]  /*3520*/  ISETP.LT.OR P2, PT, R0, 0x1a, P2 ;  /* 0x0000001a0000780c */ /* 0x000fe40001741670 */
[----:B------:R-:W-:Y:S02]  /*3530*/  FMNMX.FTZ R2, R49, R2, !PT ;  /* 0x0000000231027209 */ /* 0x000fe40007810000 */
[----:B------:R-:W-:Y:S02]  /*3540*/  FSEL R39, R39, -INF , !P2 ;  /* 0xff80000027277808 */ /* 0x000fe40005000000 */
[----:B------:R-:W-:Y:S02]  /*3550*/  ISETP.NE.AND P2, PT, R64, RZ, PT ;  /* 0x000000ff4000720c */ /* 0x000fe40003f45270 */
[----:B------:R-:W-:Y:S02]  /*3560*/  ISETP.NE.AND P6, PT, R4, RZ, PT ;  /* 0x000000ff0400720c */ /* 0x000fe40003fc5270 */
[----:B------:R-:W-:-:S02]  /*3570*/  ISETP.GT.AND P2, PT, R3, 0x20, !P2 ;  /* 0x000000200300780c */ /* 0x000fc40005744270 */
[----:B------:R-:W-:Y:S02]  /*3580*/  FMNMX.FTZ R2, R71, R2, !PT ;  /* 0x0000000247027209 */ /* 0x000fe40007810000 */
[----:B------:R-:W-:Y:S02]  /*3590*/  ISETP.LT.OR P2, PT, R0, 0x21, P2 ;  /* 0x000000210000780c */ /* 0x000fe40001741670 */
[C---:B------:R-:W-:Y:S02]  /*35a0*/  ISETP.GT.AND P4, PT, R3.reuse, 0x31, !P4 ;  /* 0x000000310300780c */ /* 0x040fe40006784270 */
[----:B------:R-:W-:Y:S02]  /*35b0*/  FSEL R42, R42, -INF , !P2 ;  /* 0xff8000002a2a7808 */ /* 0x000fe40005000000 */
[----:B------:R-:W-:Y:S02]  /*35c0*/  ISETP.NE.AND P2, PT, R40, RZ, PT ;  /* 0x000000ff2800720c */ /* 0x000fe40003f45270 */
[----:B------:R-:W-:-:S02]  /*35d0*/  ISETP.GT.AND P5, PT, R3, 0x38, !P5 ;  /* 0x000000380300780c */ /* 0x000fc40006fa4270 */
[----:B------:R-:W-:Y:S02]  /*35e0*/  ISETP.GT.AND P2, PT, R3, 0x21, !P2 ;  /* 0x000000210300780c */ /* 0x000fe40005744270 */
[C---:B------:R-:W-:Y:S02]  /*35f0*/  ISETP.LT.OR P4, PT, R0.reuse, 0x32, P4 ;  /* 0x000000320000780c */ /* 0x040fe40002781670 */
[C---:B------:R-:W-:Y:S02]  /*3600*/  ISETP.LT.OR P2, PT, R0.reuse, 0x22, P2 ;  /* 0x000000220000780c */ /* 0x040fe40001741670 */
[----:B------:R-:W-:Y:S02]  /*3610*/  ISETP.LT.OR P5, PT, R0, 0x39, P5 ;  /* 0x000000390000780c */ /* 0x000fe40002fa1670 */
[----:B------:R-:W-:Y:S02]  /*3620*/  FSEL R43, R43, -INF , !P2 ;  /* 0xff8000002b2b7808 */ /* 0x000fe40005000000 */
[----:B------:R-:W-:-:S02]  /*3630*/  ISETP.GT.AND P2, PT, R3, 0x28, !P3 ;  /* 0x000000280300780c */ /* 0x000fc40005f44270 */
[----:B------:R-:W-:Y:S02]  /*3640*/  ISETP.NE.AND P3, PT, R68, RZ, PT ;  /* 0x000000ff4400720c */ /* 0x000fe40003f65270 */
[----:B------:R-:W-:Y:S02]  /*3650*/  ISETP.LT.OR P2, PT, R0, 0x29, P2 ;  /* 0x000000290000780c */ /* 0x000fe40001741670 */
[C---:B------:R-:W-:Y:S02]  /*3660*/  ISETP.GT.AND P3, PT, R3.reuse, 0x30, !P3 ;  /* 0x000000300300780c */ /* 0x040fe40005f64270 */
[----:B------:R-:W-:Y:S02]  /*3670*/  FSEL R46, R46, -INF , !P2 ;  /* 0xff8000002e2e7808 */ /* 0x000fe40005000000 */
[----:B------:R-:W-:Y:S02]  /*3680*/  ISETP.GT.AND P2, PT, R3, RZ, !P6 ;  /* 0x000000ff0300720c */ /* 0x000fe40007744270 */
[----:B------:R-:W-:-:S02]  /*3690*/  ISETP.NE.AND P6, PT, R16, RZ, PT ;  /* 0x000000ff1000720c */ /* 0x000fc40003fc5270 */
[----:B------:R-:W-:Y:S02]  /*36a0*/  FMNMX.FTZ R16, R53, R2, !PT ;  /* 0x0000000235107209 */ /* 0x000fe40007810000 */
[C---:B------:R-:W-:Y:S02]  /*36b0*/  ISETP.LT.OR P2, PT, R0.reuse, 0x1, P2 ;  /* 0x000000010000780c */ /* 0x040fe40001741670 */
[----:B------:R-:W-:Y:S01]  /*36c0*/  ISETP.LT.OR P3, PT, R0, 0x31, P3 ;  /* 0x000000310000780c */ /* 0x000fe20001f61670 */
[----:B------:R-:W0:Y:S01]  /*36d0*/  SHFL.BFLY PT, R5, R16, 0x2, 0x1f ;  /* 0x0c401f0010057f89 */ /* 0x000e2200000e0000 */
[----:B------:R-:W-:Y:S02]  /*36e0*/  FSEL R26, R26, -INF , !P2 ;  /* 0xff8000001a1a7808 */ /* 0x000fe40005000000 */
[----:B------:R-:W-:Y:S02]  /*36f0*/  ISETP.NE.AND P2, PT, R44, RZ, PT ;  /* 0x000000ff2c00720c */ /* 0x000fe40003f45270 */
[----:B------:R-:W-:-:S02]  /*3700*/  FSEL R50, R50, -INF , !P3 ;  /* 0xff80000032327808 */ /* 0x000fc40005800000 */
[----:B------:R-:W-:Y:S02]  /*3710*/  ISETP.GT.AND P2, PT, R3, 0x29, !P2 ;  /* 0x000000290300780c */ /* 0x000fe40005744270 */
[----:B------:R-:W-:Y:S02]  /*3720*/  FSEL R51, R51, -INF , !P4 ;  /* 0xff80000033337808 */ /* 0x000fe40006000000 */
[----:B------:R-:W-:Y:S02]  /*3730*/  ISETP.LT.OR P2, PT, R0, 0x2a, P2 ;  /* 0x0000002a0000780c */ /* 0x000fe40001741670 */
[----:B------:R-:W-:Y:S02]  /*3740*/  FSEL R54, R54, -INF , !P5 ;  /* 0xff80000036367808 */ /* 0x000fe40006800000 */
[----:B------:R-:W-:Y:S02]  /*3750*/  FSEL R47, R47, -INF , !P2 ;  /* 0xff8000002f2f7808 */ /* 0x000fe40005000000 */
[----:B0-----:R-:W-:-:S02]  /*3760*/  FMNMX.FTZ R20, R16, R5, !PT ;  /* 0x0000000510147209 */ /* 0x001fc40007810000 */
[----:B------:R-:W-:-:S03]  /*3770*/  FMNMX.FTZ R5, R26, R27, !PT ;  /* 0x0000001b1a057209 */ /* 0x000fc60007810000 */
[----:B------:R-:W0:Y:S01]  /*3780*/  SHFL.BFLY PT, R21, R20, 0x1, 0x1f ;  /* 0x0c201f0014157f89 */ /* 0x000e2200000e0000 */
[----:B------:R-:W-:-:S04]  /*3790*/  FMNMX.FTZ R2, R30, R5, !PT ;  /* 0x000000051e027209 */ /* 0x000fc80007810000 */
[----:B------:R-:W-:-:S04]  /*37a0*/  FMNMX.FTZ R5, R31, R2, !PT ;  /* 0x000000021f057209 */ /* 0x000fc80007810000 */
[----:B------:R-:W-:-:S04]  /*37b0*/  FMNMX.FTZ R2, R34, R5, !PT ;  /* 0x0000000522027209 */ /* 0x000fc80007810000 */
[----:B------:R-:W-:-:S04]  /*37c0*/  FMNMX.FTZ R5, R35, R2, !PT ;  /* 0x0000000223057209 */ /* 0x000fc80007810000 */
[----:B------:R-:W-:-:S04]  /*37d0*/  FMNMX.FTZ R2, R38, R5, !PT ;  /* 0x0000000526027209 */ /* 0x000fc80007810000 */
[----:B------:R-:W-:Y:S02]  /*37e0*/  FMNMX.FTZ R5, R39, R2, !PT ;  /* 0x0000000227057209 */ /* 0x000fe40007810000 */
[----:B0-----:R-:W-:Y:S02]  /*37f0*/  FMNMX.FTZ R4, R20, R21, !PT ;  /* 0x0000001514047209 */ /* 0x001fe40007810000 */
[----:B------:R-:W-:Y:S02]  /*3800*/  FMNMX.FTZ R2, R42, R5, !PT ;  /* 0x000000052a027209 */ /* 0x000fe40007810000 */
[C---:B------:R-:W-:Y:S01]  /*3810*/  FSETP.NEU.FTZ.AND P2, PT, R4.reuse, -INF , PT ;  /* 0xff8000000400780b */ /* 0x040fe20003f5d000 */
[----:B------:R-:W-:Y:S01]  /*3820*/  FMUL.FTZ R16, R4, UR5 ;  /* 0x0000000504107c20 */ /* 0x000fe20008410000 */
[----:B------:R-:W-:-:S04]  /*3830*/  FMNMX.FTZ R5, R43, R2, !PT ;  /* 0x000000022b057209 */ /* 0x000fc80007810000 */
        /* <DEDUP_REMOVED lines=13> */
[--C-:B------:R-:W-:Y:S01]  /*3910*/  FFMA.FTZ R25, R33, UR5, -R16.reuse ;  /* 0x0000000521197c23 */ /* 0x100fe20008010810 */
        /* <DEDUP_REMOVED lines=17> */
[----:B------:R-:W-:-:S03]  /*3a30*/  FFMA.FTZ R41, R49, UR5, -R16 ;  /* 0x0000000531297c23 */ /* 0x000fc60008010810 */
[----:B------:R-:W0:Y:S01]  /*3a40*/  MUFU.EX2 R25, R25 ;  /* 0x0000001900197308 */ /* 0x000e220000000800 */
[----:B------:R-:W-:Y:S01]  /*3a50*/  FADD.FTZ R49, R20, R5 ;  /* 0x0000000514317221 */ /* 0x000fe20000010000 */
[----:B------:R-:W1:Y:S06]  /*3a60*/  SHFL.BFLY PT, R3, R2, 0x1, 0x1f ;  /* 0x0c201f0002037f89 */ /* 0x000e6c00000e0000 */
[----:B------:R2:W-:Y:S08]  /*3a70*/  MUFU.EX2 R33, R0 ;  /* 0x0000000000217308 */ /* 0x0005f00000000800 */
[----:B------:R-:W3:Y:S01]  /*3a80*/  MUFU.EX2 R28, R28 ;  /* 0x0000001c001c7308 */ /* 0x000ee20000000800 */
[----:B0-----:R-:W-:-:S07]  /*3a90*/  F2FP.F16.F32.PACK_AB R192, R25, R24 ;  /* 0x0000001819c0723e */ /* 0x001fce00000000ff */
[----:B------:R-:W0:Y:S01]  /*3aa0*/  MUFU.EX2 R29, R29 ;  /* 0x0000001d001d7308 */ /* 0x000e220000000800 */
[----:B-1----:R-:W-:Y:S01]  /*3ab0*/  FMNMX.FTZ R3, R2, R3, !PT ;  /* 0x0000000302037209 */ /* 0x002fe20007810000 */
[--C-:B------:R-:W-:Y:S01]  /*3ac0*/  FFMA.FTZ R2, R71, UR5, -R16.reuse ;  /* 0x0000000547027c23 */ /* 0x100fe20008010810 */
[----:B------:R-:W-:Y:S02]  /*3ad0*/  FFMA.FTZ R16, R53, UR5, -R16 ;  /* 0x0000000535107c23 */ /* 0x000fe40008010810 */
[C---:B------:R-:W-:Y:S01]  /*3ae0*/  FSETP.NEU.FTZ.AND P2, PT, R3.reuse, -INF , PT ;  /* 0xff8000000300780b */ /* 0x040fe20003f5d000 */
[----:B--2---:R-:W-:Y:S02]  /*3af0*/  FMUL.FTZ R0, R3, UR5 ;  /* 0x0000000503007c20 */ /* 0x004fe40008410000 */
[----:B------:R1:W-:Y:S03]  /*3b00*/  MUFU.EX2 R45, R16 ;  /* 0x00000010002d7308 */ /* 0x0003e60000000800 */
[----:B------:R-:W-:-:S02]  /*3b10*/  FSEL R0, R0, RZ, P2 ;  /* 0x000000ff00007208 */ /* 0x000fc40001000000 */
[----:B------:R-:W-:-:S03]  /*3b20*/  PLOP3.LUT P2, PT, PT, PT, UP1, 0x40, 0x0 ;  /* 0x000000000000781c */ /* 0x000fc60003f4e818 */
[----:B------:R-:W2:Y:S01]  /*3b30*/  MUFU.EX2 R32, R32 ;  /* 0x0000002000207308 */ /* 0x000ea20000000800 */
[--C-:B------:R-:W-:Y:S01]  /*3b40*/  FFMA.FTZ R26, R26, UR5, -R0.reuse ;  /* 0x000000051a1a7c23 */ /* 0x100fe20008010800 */
[--C-:B------:R-:W-:Y:S01]  /*3b50*/  FFMA.FTZ R27, R27, UR5, -R0.reuse ;  /* 0x000000051b1b7c23 */ /* 0x100fe20008010800 */
[--C-:B------:R-:W-:Y:S01]  /*3b60*/  FFMA.FTZ R30, R30, UR5, -R0.reuse ;  /* 0x000000051e1e7c23 */ /* 0x100fe20008010800 */
[----:B-1----:R-:W-:Y:S01]  /*3b70*/  FADD.FTZ R16, R198, R49 ;  /* 0x00000031c6107221 */ /* 0x002fe20000010000 */
[--C-:B------:R-:W-:Y:S01]  /*3b80*/  FFMA.FTZ R31, R31, UR5, -R0.reuse ;  /* 0x000000051f1f7c23 */ /* 0x100fe20008010800 */
        /* <DEDUP_REMOVED lines=16> */
[----:B------:R-:W-:Y:S01]  /*3c90*/  FFMA.FTZ R54, R54, UR5, -R0 ;  /* 0x0000000536367c23 */ /* 0x000fe20008010800 */
[----:B------:R-:W-:Y:S01]  /*3ca0*/  F2FP.F16.F32.PACK_AB R198, R21, R198 ;  /* 0x000000c615c6723e */ /* 0x000fe200000000ff */
[----:B------:R-:W3:Y:S01]  /*3cb0*/  MUFU.EX2 R30, R30 ;  /* 0x0000001e001e7308 */ /* 0x000ee20000000800 */
[----:B0-----:R-:W-:Y:S01]  /*3cc0*/  FADD.FTZ R53, R29, R16 ;  /* 0x000000101d357221 */ /* 0x001fe20000010000 */
[----:B------:R-:W-:Y:S01]  /*3cd0*/  FFMA.FTZ R0, R55, UR5, -R0 ;  /* 0x0000000537007c23 */ /* 0x000fe20008010800 */
[----:B------:R-:W-:-:S02]  /*3ce0*/  F2FP.F16.F32.PACK_AB R194, R29, R28 ;  /* 0x0000001c1dc2723e */ /* 0x000fc400000000ff */
[----:B--2---:R-:W-:Y:S01]  /*3cf0*/  FADD.FTZ R44, R32, R53 ;  /* 0x00000035202c7221 */ /* 0x004fe20000010000 */
[C---:B------:R-:W-:Y:S02]  /*3d00*/  F2FP.F16.F32.PACK_AB R188, R33.reuse, R32 ;  /* 0x0000002021bc723e */ /* 0x040fe400000000ff */
[----:B------:R-:W0:Y:S01]  /*3d10*/  MUFU.EX2 R31, R31 ;  /* 0x0000001f001f7308 */ /* 0x000e220000000800 */
[----:B-1----:R-:W-:Y:S01]  /*3d20*/  FADD.FTZ R49, R26, R27 ;  /* 0x0000001b1a317221 */ /* 0x002fe20000010000 */
[----:B------:R-:W-:Y:S01]  /*3d30*/  FADD.FTZ R53, R33, R44 ;  /* 0x0000002c21357221 */ /* 0x000fe20000010000 */
[----:B------:R-:W-:-:S05]  /*3d40*/  F2FP.F16.F32.PACK_AB R197, R27, R26 ;  /* 0x0000001a1bc5723e */ /* 0x000fca00000000ff */
[----:B------:R-:W1:Y:S01]  /*3d50*/  MUFU.EX2 R34, R34 ;  /* 0x0000002200227308 */ /* 0x000e620000000800 */
[----:B---3--:R-:W-:-:S07]  /*3d60*/  FADD.FTZ R16, R30, R49 ;  /* 0x000000311e107221 */ /* 0x008fce0000010000 */
        /* <DEDUP_REMOVED lines=9> */
[----:B0-----:R-:W-:-:S07]  /*3e00*/  FADD.FTZ R44, R36, R53 ;  /* 0x00000035242c7221 */ /* 0x001fce0000010000 */
[----:B------:R-:W0:Y:S01]  /*3e10*/  MUFU.EX2 R39, R39 ;  /* 0x0000002700277308 */ /* 0x000e220000000800 */
[----:B-1----:R-:W-:-:S07]  /*3e20*/  FADD.FTZ R16, R38, R5 ;  /* 0x0000000526107221 */ /* 0x002fce0000010000 */
[----:B------:R-:W1:Y:S01]  /*3e30*/  MUFU.EX2 R40, R40 ;  /* 0x0000002800287308 */ /* 0x000e620000000800 */
[C---:B--2---:R-:W-:Y:S01]  /*3e40*/  FADD.FTZ R49, R37.reuse, R44 ;  /* 0x0000002c25317221 */ /* 0x044fe20000010000 */
[----:B------:R-:W-:-:S06]  /*3e50*/  F2FP.F16.F32.PACK_AB R190, R37, R36 ;  /* 0x0000002425be723e */ /* 0x000fcc00000000ff */
        /* <DEDUP_REMOVED lines=14> */
[----:B--2---:R-:W-:Y:S01]  /*3f40*/  FADD.FTZ R20, R2, R21 ;  /* 0x0000001502147221 */ /* 0x004fe20000010000 */
[----:B------:R-:W-:-:S03]  /*3f50*/  F2FP.F16.F32.PACK_AB R186, R45, R2 ;  /* 0x000000022dba723e */ /* 0x000fc600000000ff */
[----:B------:R-:W-:Y:S01]  /*3f60*/  FADD.FTZ R16, R45, R20 ;  /* 0x000000142d107221 */ /* 0x000fe20000010000 */
[----:B------:R-:W-:Y:S02]  /*3f70*/  VIADD R20, R62, 0xfffffffe ;  /* 0xfffffffe3e147836 */ /* 0x000fe40000000000 */
[----:B------:R-:W2:Y:S01]  /*3f80*/  MUFU.EX2 R50, R50 ;  /* 0x0000003200327308 */ /* 0x000ea20000000800 */
[----:B0-----:R-:W-:-:S07]  /*3f90*/  FADD.FTZ R2, R46, R5 ;  /* 0x000000052e027221 */ /* 0x001fce0000010000 */
[----:B------:R-:W0:Y:S01]  /*3fa0*/  MUFU.EX2 R51, R51 ;  /* 0x0000003300337308 */ /* 0x000e220000000800 */
[C---:B-1----:R-:W-:Y:S01]  /*3fb0*/  FADD.FTZ R5, R47.reuse, R2 ;  /* 0x000000022f057221 */ /* 0x042fe20000010000 */
[----:B------:R-:W-:-:S06]  /*3fc0*/  F2FP.F16.F32.PACK_AB R191, R47, R46 ;  /* 0x0000002e2fbf723e */ /* 0x000fcc00000000ff */
[----:B------:R-:W1:Y:S01]  /*3fd0*/  MUFU.EX2 R54, R54 ;  /* 0x0000003600367308 */ /* 0x000e620000000800 */
[----:B--2---:R-:W-:-:S07]  /*3fe0*/  FADD.FTZ R2, R50, R5 ;  /* 0x0000000532027221 */ /* 0x004fce0000010000 */
[----:B------:R1:W2:Y:S01]  /*3ff0*/  MUFU.EX2 R187, R0 ;  /* 0x0000000000bb7308 */ /* 0x0002a20000000800 */
[C---:B0-----:R-:W-:Y:S01]  /*4000*/  FADD.FTZ R5, R51.reuse, R2 ;  /* 0x0000000233057221 */ /* 0x041fe20000010000 */
[----:B------:R-:W-:-:S03]  /*4010*/  F2FP.F16.F32.PACK_AB R185, R51, R50 ;  /* 0x0000003233b9723e */ /* 0x000fc600000000ff */
[----:B-1----:R-:W-:-:S04]  /*4020*/  FADD.FTZ R0, R54, R5 ;  /* 0x0000000536007221 */ /* 0x002fc80000010000 */
[C---:B--2---:R-:W-:Y:S01]  /*4030*/  FADD.FTZ R5, R187.reuse, R0 ;  /* 0x00000000bb057221 */ /* 0x044fe20000010000 */
        /* <DEDUP_REMOVED lines=12> */
.L_x_1453:
[----:B------:R-:W-:-:S11]  /*4100*/  UISETP.NE.AND UP2, UPT, UR7, 0x1, UPT ;  /* 0x000000010700788c */ /* 0x000fd6000bf45270 */
[----:B------:R-:W-:Y:S02]  /*4110*/  @UP2 ULDC.64 UR10, c[0x0][0x9e8] ;  /* 0x00027a00000a2ab9 */ /* 0x000fe40000000a00 */
[----:B------:R-:W-:-:S04]  /*4120*/  UIMAD.WIDE.U32 UR14, UR4, UR10, URZ ;  /* 0x0000000a040e72a5 */ /* 0x000fc8000f8e003f */
[----:B------:R-:W-:-:S12]  /*4130*/  @UP2 USHF.R.U32.HI UR4, URZ, UR11, UR15 ;  /* 0x0000000b3f042299 */ /* 0x000fd8000801160f */
.L_x_1454:
[----:B------:R-:W-:-:S04]  /*4140*/  UIMAD UR4, UR4, UR7, UR7 ;  /* 0x00000007040472a4 */ /* 0x000fc8000f8e0207 */
[----:B------:R-:W-:-:S04]  /*4150*/  UISETP.LT.AND UP2, UPT, UR6, UR4, UPT ;  /* 0x000000040600728c */ /* 0x000fc8000bf41270 */
[----:B------:R-:W-:-:S12]  /*4160*/  USEL UR6, UR6, UR4, UP2 ;  /* 0x0000000406067287 */ /* 0x000fd80009000000 */
.L_x_1452:
        /* <DEDUP_REMOVED lines=77> */
.L_x_1472:
[----:B------:R-:W-:-:S04]  /*4640*/  UIADD3 UR4, UR36, 0x1, URZ ;  /* 0x0000000124047890 */ /* 0x000fc8000fffe03f */
[----:B------:R-:W-:-:S04]  /*4650*/  UISETP.NE.AND UP2, UPT, UR4, 0x2, UPT ;  /* 0x000000020400788c */ /* 0x000fc8000bf45270 */
[----:B------:R-:W-:Y:S02]  /*4660*/  USEL UR7, URZ, 0x1, UP2 ;  /* 0x000000013f077887 */ /* 0x000fe40009000000 */
[----:B------:R-:W-:Y:S02]  /*4670*/  USEL UR4, UR4, URZ, UP2 ;  /* 0x0000003f04047287 */ /* 0x000fe40009000000 */
[----:B------:R-:W-:Y:S01]  /*4680*/  ULOP3.LUT UR7, UR38, UR7, URZ, 0x3c, !UPT ;  /* 0x0000000726077292 */ /* 0x000fe2000f8e3c3f */
[----:B------:R-:W-:Y:S11]  /*4690*/  @!P0 BRA `(.L_x_1456) ;  /* 0x0000000000048947 */ /* 0x000ff60003800000 */
[----:B------:R-:W-:Y:S01]  /*46a0*/  BPT.TRAP 0x1 ;  /* 0x000000040000795c */ /* 0x000fe20000300000 */
.L_x_1456:
[----:B------:R-:W-:Y:S01]  /*46b0*/  ULEA UR6, UR4, UR37, 0x3 ;  /* 0x0000002504067291 */ /* 0x000fe2000f8e183f */
[----:B------:R-:W-:-:S05]  /*46c0*/  IMAD.U32 R21, RZ, RZ, UR7 ;  /* 0x00000007ff157e24 */ /* 0x000fca000f8e00ff */
[----:B------:R-:W-:-:S04]  /*46d0*/  SHF.L.U32 R21, R21, 0x1f, RZ ;  /* 0x0000001f15157819 */ /* 0x000fc800000006ff */
[----:B------:R0:W1:Y:S01]  /*46e0*/  SYNCS.PHASECHK.TRANS64.TRYWAIT P2, [UR6+0x30830], R21 ;  /* 0x03083015ff0075a7 */ /* 0x0000620008040146 */
[----:B------:R-:W-:Y:S05]  /*46f0*/  @!P0 BRA `(.L_x_1457) ;  /* 0x0000000000048947 */ /* 0x000fea0003800000 */
[----:B------:R-:W-:Y:S01]  /*4700*/  BPT.TRAP 0x1 ;  /* 0x000000040000795c */ /* 0x000fe20000300000 */
.L_x_1457:
[----:B-1----:R-:W-:Y:S05]  /*4710*/  @P2 BRA `(.L_x_1458) ;  /* 0x0000000000082947 */ /* 0x002fea0003800000 */
[----:B------:R-:W1:Y:S02]  /*4720*/  SYNCS.PHASECHK.TRANS64.TRYWAIT P2, [UR6+0x30830], R21 ;  /* 0x03083015ff0075a7 */ /* 0x000e640008040146 */
[----:B-1----:R-:W-:Y:S05]  /*4730*/  @!P2 BRA `(.L_x_1459) ;  /* 0x000001280000a947 */ /* 0x002fea0003800000 */
.L_x_1458:
[----:B------:R-:W-:Y:S01]  /*4740*/  R2UR UR5, R18 ;  /* 0x00000000120572ca */ /* 0x000fe200000e0000 */
[----:B-1----:R-:W-:Y:S01]  /*4750*/  WARPGROUP.ARRIVE ;  /* 0x00000000000079c5 */ /* 0x002fe20000000000 */
[----:B------:R-:W-:Y:S01]  /*4760*/  R2UR UR52, R14 ;  /* 0x000000000e3472ca */ /* 0x000fe200000e0000 */
[----:B------:R-:W-:Y:S01]  /*4770*/  UMOV UR55, 0x40000040 ;  /* 0x4000004000377882 */ /* 0x000fe20000000000 */
[----:B------:R-:W-:Y:S01]  /*4780*/  R2UR UR53, R15 ;  /* 0x000000000f3572ca */ /* 0x000fe200000e0000 */
[----:B------:R-:W-:Y:S01]  /*4790*/  UMOV UR11, 0x40000040 ;  /* 0x40000040000b7882 */ /* 0x000fe20000000000 */
[----:B------:R-:W-:Y:S01]  /*47a0*/  UMOV UR15, 0x40000040 ;  /* 0x40000040000f7882 */ /* 0x000fe20000000000 */
[----:B------:R-:W-:Y:S01]  /*47b0*/  UMOV UR19, 0x40000040 ;  /* 0x4000004000137882 */ /* 0x000fe20000000000 */
[----:B------:R-:W-:Y:S01]  /*47c0*/  UMOV UR23, 0x40000040 ;  /* 0x4000004000177882 */ /* 0x000fe20000000000 */
[----:B------:R-:W-:Y:S01]  /*47d0*/  UMOV UR27, 0x40000040 ;  /* 0x40000040001b7882 */ /* 0x000fe20000000000 */
[----:B------:R-:W-:Y:S01]  /*47e0*/  UMOV UR31, 0x40000040 ;  /* 0x40000040001f7882 */ /* 0x000fe20000000000 */
[----:B------:R-:W-:Y:S01]  /*47f0*/  UMOV UR35, 0x40000040 ;  /* 0x4000004000237882 */ /* 0x000fe20000000000 */
[----:B------:R-:W-:Y:S01]  /*4800*/  UMOV UR43, 0x40000040 ;  /* 0x40000040002b7882 */ /* 0x000fe20000000000 */
[----:B------:R-:W-:Y:S01]  /*4810*/  ULEA UR5, UR4, UR5, 0xb ;  /* 0x0000000504057291 */ /* 0x000fe2000f8e583f */
[-C--:B------:R-:W-:Y:S01]  /*4820*/  FMUL.FTZ R24, R24, R0.reuse ;  /* 0x0000000018187220 */ /* 0x080fe20000410000 */
[----:B------:R-:W-:Y:S01]  /*4830*/  UMOV UR47, 0x40000040 ;  /* 0x40000040002f7882 */ /* 0x000fe20000000000 */
[----:B------:R-:W-:Y:S01]  /*4840*/  UMOV UR51, 0x40000040 ;  /* 0x4000004000337882 */ /* 0x000fe20000000000 */
[----:B------:R-:W-:Y:S01]  /*4850*/  UIADD3 UR10, UR5, 0x202, URZ ;  /* 0x00000202050a7890 */ /* 0x000fe2000fffe03f */
[-C--:B------:R-:W-:Y:S01]  /*4860*/  FMUL.FTZ R25, R25, R0.reuse ;  /* 0x0000000019197220 */ /* 0x080fe20000410000 */
[----:B------:R-:W-:Y:S01]  /*4870*/  UIADD3 UR14, UR5, 0x204, URZ ;  /* 0x00000204050e7890 */ /* 0x000fe2000fffe03f */
[-C--:B------:R-:W-:Y:S01]  /*4880*/  FMUL.FTZ R28, R28, R0.reuse ;  /* 0x000000001c1c7220 */ /* 0x080fe20000410000 */
[----:B------:R-:W-:Y:S01]  /*4890*/  UMOV UR54, UR5 ;  /* 0x0000000500367c82 */ /* 0x000fe20008000000 */
[----:B------:R-:W-:Y:S01]  /*48a0*/  UIADD3 UR18, UR5, 0x206, URZ ;  /* 0x0000020605127890 */ /* 0x000fe2000fffe03f */
[----:B------:R-:W-:Y:S01]  /*48b0*/  HGMMA.64x64x16.F32 R152, gdesc[UR52], RZ, !UPT, gsb0 ;  /* 0x00e00000349879f0 */ /* 0x000fe2000c0008ff */
[----:B------:R-:W-:Y:S01]  /*48c0*/  R2UR UR52, R12 ;  /* 0x000000000c3472ca */ /* 0x000fe200000e0000 */
[----:B------:R-:W-:Y:S01]  /*48d0*/  UIADD3 UR54, UR5, 0x2, URZ ;  /* 0x0000000205367890 */ /* 0x000fe2000fffe03f */
[----:B------:R-:W-:Y:S01]  /*48e0*/  R2UR UR53, R13 ;  /* 0x000000000d3572ca */ /* 0x000fe200000e0000 */
        /* <DEDUP_REMOVED lines=197> */
.L_x_1460:
[----:B------:R-:W-:Y:S01]  /*5540*/  ULEA UR10, UR36, UR37, 0x3 ;  /* 0x00000025240a7291 */ /* 0x000fe2000f8e183f */
[----:B------:R-:W-:-:S05]  /*5550*/  IMAD.U32 R0, RZ, RZ, UR38 ;  /* 0x00000026ff007e24 */ /* 0x000fca000f8e00ff */
[----:B------:R-:W-:-:S04]  /*5560*/  SHF.L.U32 R0, R0, 0x1f, RZ ;  /* 0x0000001f00007819 */ /* 0x000fc800000006ff */
[----:B------:R1:W2:Y:S01]  /*5570*/  SYNCS.PHASECHK.TRANS64.TRYWAIT P2, [UR10+0x30850], R0 ;  /* 0x03085000ff0075a7 */ /* 0x0002a2000804014a */
[----:B------:R-:W-:Y:S05]  /*5580*/  @!P0 BRA `(.L_x_1461) ;  /* 0x0000000000048947 */ /* 0x000fea0003800000 */
[----:B------:R-:W-:Y:S01]  /*5590*/  BPT.TRAP 0x1 ;  /* 0x000000040000795c */ /* 0x000fe20000300000 */
.L_x_1461:
[----:B--2---:R-:W-:Y:S05]  /*55a0*/  @P2 BRA `(.L_x_1462) ;  /* 0x0000000000082947 */ /* 0x004fea0003800000 */
[----:B------:R-:W2:Y:S02]  /*55b0*/  SYNCS.PHASECHK.TRANS64.TRYWAIT P2, [UR10+0x30850], R0 ;  /* 0x03085000ff0075a7 */ /* 0x000ea4000804014a */
[----:B--2---:R-:W-:Y:S05]  /*55c0*/  @!P2 BRA `(.L_x_1463) ;  /* 0x000001180074a947 */ /* 0x004fea0003800000 */
.L_x_1462:
[----:B------:R-:W-:Y:S01]  /*55d0*/  UIADD3 UR5, UR37, 0x400, URZ ;  /* 0x0000040025057890 */ /* 0x000fe2000fffe03f */
[----:B------:R-:W-:Y:S01]  /*55e0*/  WARPGROUP.ARRIVE ;  /* 0x00000000000079c5 */ /* 0x000fe20000000000 */
[----:B------:R-:W-:Y:S01]  /*55f0*/  UMOV UR15, 0x40000040 ;  /* 0x40000040000f7882 */ /* 0x000fe20000000000 */
[----:B------:R-:W-:Y:S01]  /*5600*/  PLOP3.LUT P2, PT, PT, PT, UP0, 0x80, 0x0 ;  /* 0x000000000000781c */ /* 0x000fe20003f4f008 */
[----:B------:R-:W-:Y:S01]  /*5610*/  USHF.R.U32.HI UR5, URZ, 0x4, UR5 ;  /* 0x000000043f057899 */ /* 0x000fe20008011605 */
[----:B------:R-:W-:Y:S01]  /*5620*/  PLOP3.LUT P3, PT, PT, PT, UP0, 0x80, 0x0 ;  /* 0x000000000000781c */ /* 0x000fe20003f6f008 */
[----:B0-----:R-:W-:Y:S01]  /*5630*/  VIADD R21, R22, UR61 ;  /* 0x0000003d16157c36 */ /* 0x001fe20008000000 */
[----:B------:R-:W-:Y:S01]  /*5640*/  ULDC UR11, c[0x0][0x9dc] ;  /* 0x00027700000b7ab9 */ /* 0x000fe20000000800 */
[----:B------:R-:W-:Y:S01]  /*5650*/  ULOP3.LUT UR5, UR5, 0x3fff, URZ, 0xc0, !UPT ;  /* 0x00003fff05057892 */ /* 0x000fe2000f8ec03f */
[----:B-1----:R-:W-:Y:S01]  /*5660*/  IMAD.U32 R0, RZ, RZ, UR6 ;  /* 0x00000006ff007e24 */ /* 0x002fe2000f8e00ff */
[----:B------:R-:W-:Y:S01]  /*5670*/  UMOV UR18, UR11 ;  /* 0x0000000b00127c82 */ /* 0x000fe20008000000 */
[----:B------:R-:W-:Y:S01]  /*5680*/  ULDC UR11, c[0x0][0x9e0] ;  /* 0x00027800000b7ab9 */ /* 0x000fe20000000800 */
[----:B------:R-:W-:Y:S01]  /*5690*/  ULOP3.LUT UR5, UR5, 0x2000000, URZ, 0xfc, !UPT ;  /* 0x0200000005057892 */ /* 0x000fe2000f8efc3f */
[----:B------:R-:W-:-:S03]  /*56a0*/  @!P1 VIADD R0, R0, 0x30840 ;  /* 0x0003084000009836 */ /* 0x000fc60000000000 */
[----:B------:R-:W-:Y:S02]  /*56b0*/  ULEA UR5, UR36, UR5, 0xb ;  /* 0x0000000524057291 */ /* 0x000fe4000f8e583f */
[----:B------:R-:W-:-:S05]  /*56c0*/  @!P1 PRMT R0, RZ, 0x654, R0 ;  /* 0x00000654ff009816 */ /* 0x000fca0000000000 */
        /* <DEDUP_REMOVED lines=16> */
[----:B------:R-:W-:Y:S02]  /*57d0*/  @UP0 ULDC UR5, c[0x0][0x44c] ;  /* 0x0001130000050ab9 */ /* 0x000fe40000000800 */
[----:B------:R-:W-:Y:S01]  /*57e0*/  @P2 IMAD.HI.U32 R2, R21, UR5, RZ ;  /* 0x0000000515022c27 */ /* 0x000fe2000f8e00ff */
[----:B------:R-:W-:Y:S01]  /*57f0*/  @UP0 ULDC UR5, c[0x0][0x450] ;  /* 0x0001140000050ab9 */ /* 0x000fe20000000800 */
[----:B------:R-:W-:-:S03]  /*5800*/  PLOP3.LUT P2, PT, PT, PT, UP1, 0x40, 0x0 ;  /* 0x000000000000781c */ /* 0x000fc60003f4e818 */
[----:B------:R-:W-:Y:S01]  /*5810*/  @P3 SHF.R.U32.HI R21, RZ, UR5, R2 ;  /* 0x00000005ff153c19 */ /* 0x000fe20008011602 */
[----:B------:R-:W-:Y:S01]  /*5820*/  IMAD.SHL.U32 R2, R20, 0x40, RZ ;  /* 0x0000004014027824 */ /* 0x000fe200078e00ff */
[----:B------:R-:W-:Y:S01]  /*5830*/  ULOP3.LUT UR5, URZ, UR18, URZ, 0x33, !UPT ;  /* 0x000000123f057292 */ /* 0x000fe2000f8e333f */
[----:B------:R-:W-:Y:S02]  /*5840*/  WARPGROUP.DEPBAR.LE gsb0, 0x0 ;  /* 0x00008000000079c5 */ /* 0x000fe40000010000 */
[----:B------:R-:W-:Y:S01]  /*5850*/  WARPGROUP.ARRIVE ;  /* 0x00000000000079c5 */ /* 0x000fe20000000000 */
[----:B------:R-:W0:Y:S11]  /*5860*/  SHFL.IDX PT, R189, R21, RZ, 0x1c1f ;  /* 0x001c1fff15bd7589 */ /* 0x000e3600000e0000 */
[----:B------:R-:W-:Y:S03]  /*5870*/  HGMMA.64x256x16.F32 R24, R184, gdesc[UR12].tnspB, R24, gsb0 ;  /* 0x43e0000cb8187df0 */ /* 0x000fe60008000818 */
[----:B------:R-:W-:-:S02]  /*5880*/  WARPGROUP.DEPBAR.LE gsb0, 0x0 ;  /* 0x00008000000079c5 */ /* 0x000fc40000010000 */
[----:B------:R-:W-:Y:S01]  /*5890*/  IADD3 R184, -R2, 0x1, RZ ;  /* 0x0000000102b87810 */ /* 0x000fe20007ffe1ff */
[----:B------:R-:W-:Y:S01]  /*58a0*/  IMAD.U32 R185, RZ, RZ, UR39 ;  /* 0x00000027ffb97e24 */ /* 0x000fe2000f8e00ff */
[----:B------:R1:W-:Y:S03]  /*58b0*/  @!P1 SYNCS.ARRIVE.TRANS64.RED.A1T0 RZ, [R0+URZ], RZ ;  /* 0x000000ff00ff99a7 */ /* 0x0003e6000810043f */
[----:B------:R-:W-:-:S05]  /*58c0*/  IMAD R184, R17, -0x2, R184 ;  /* 0xfffffffe11b87824 */ /* 0x000fca00078e02b8 */
[----:B------:R-:W-:-:S05]  /*58d0*/  IADD3 R184, -R185, UR60, R184 ;  /* 0x0000003cb9b87c10 */ /* 0x000fca000fffe1b8 */
[C---:B------:R-:W-:Y:S02]  /*58e0*/  VIADD R188, R184.reuse, UR11 ;  /* 0x0000000bb8bc7c36 */ /* 0x040fe40008000000 */
[----:B------:R-:W-:Y:S02]  /*58f0*/  VIADD R190, R184, UR5 ;  /* 0x00000005b8be7c36 */ /* 0x000fe40008000000 */
[--C-:B0-----:R-:W-:Y:S02]  /*5900*/  IMAD.IADD R186, R188, 0x1, R189.reuse ;  /* 0x00000001bcba7824 */ /* 0x101fe400078e02bd */
[----:B------:R-:W-:Y:S01]  /*5910*/  IMAD.IADD R187, R190, 0x1, R189 ;  /* 0x00000001bebb7824 */ /* 0x000fe200078e02bd */
[----:B-1----:R-:W-:Y:S06]  /*5920*/  @P2 BRA `(.L_x_1464) ;  /* 0x00000000005c2947 */ /* 0x002fec0003800000 */
[----:B------:R-:W-:Y:S01]  /*5930*/  IMAD.U32 R0, RZ, RZ, UR39 ;  /* 0x00000027ff007e24 */ /* 0x000fe2000f8e00ff */
[----:B------:R-:W-:Y:S04]  /*5940*/  BSSY B0, `(.L_x_1465) ;  /* 0x0000011000007945 */ /* 0x000fe80003800000 */
[----:B------:R-:W-:-:S04]  /*5950*/  IADD3 R189, -R0, UR60, R189 ;  /* 0x0000003c00bd7c10 */ /* 0x000fc8000fffe1bd */
        /* <DEDUP_REMOVED lines=10> */
.L_x_1466:
[----:B------:R-:W-:-:S05]  /*5a00*/  IMAD.U32 R191, RZ, RZ, UR59 ;  /* 0x0000003bffbf7e24 */ /* 0x000fca000f8e00ff */
[----:B------:R-:W-:-:S13]  /*5a10*/  ISETP.NE.AND P2, PT, R191, 0x1, PT ;  /* 0x00000001bf00780c */ /* 0x000fda0003f45270 */
[----:B------:R-:W0:Y:S02]  /*5a20*/  @P2 LDC.64 R184, c[0x0][0x9e8] ;  /* 0x00027a00ffb82b82 */ /* 0x000e240000000a00 */
[----:B0-----:R-:W-:-:S05]  /*5a30*/  @P2 IMAD.HI.U32 R184, R189, R184, RZ ;  /* 0x000000b8bdb82227 */ /* 0x001fca00078e00ff */
[----:B------:R-:W-:-:S07]  /*5a40*/  @P2 SHF.R.U32.HI R189, RZ, R185, R184 ;  /* 0x000000b9ffbd2219 */ /* 0x000fce00000116b8 */
.L_x_1467:
[----:B------:R-:W-:Y:S05]  /*5a50*/  BSYNC B0 ;  /* 0x0000000000007941 */ /* 0x000fea0003800000 */
.L_x_1465:
[----:B------:R-:W-:-:S04]  /*5a60*/  IMAD R0, R189, R191, -R2 ;  /* 0x000000bfbd007224 */ /* 0x000fc800078e0a02 */
[----:B------:R-:W-:-:S05]  /*5a70*/  IMAD R0, R17, -0x2, R0 ;  /* 0xfffffffe11007824 */ /* 0x000fca00078e0200 */
[----:B------:R-:W-:Y:S02]  /*5a80*/  VIADDMNMX R186, R0, R191, R186, PT ;  /* 0x000000bf00ba7246 */ /* 0x000fe400038001ba */
[----:B------:R-:W-:-:S07]  /*5a90*/  VIMNMX R187, R187, R0, !PT ;  /* 0x00000000bbbb7248 */ /* 0x000fce0007fe0100 */
.L_x_1464:
        /* <DEDUP_REMOVED lines=13> */
[----:B0-----:R-:W-:Y:S01]  /*5b70*/  IMAD.IADD R184, R188, 0x1, R21 ;  /* 0x00000001bcb87824 */ /* 0x001fe200078e0215 */
        /* <DEDUP_REMOVED lines=8> */
[C---:B------:R-:W-:Y:S02]  /*5c00*/  ISETP.GT.AND P3, PT, R187.reuse, 0x19, P2 ;  /* 0x00000019bb00780c */ /* 0x040fe40001764270 */
        /* <DEDUP_REMOVED lines=25> */
[----:B------:R-:W-:Y:S01]  /*5da0*/  ISETP.LT.OR P3, PT, R186, 0x3a, P3 ;  /* 0x0000003aba00780c */ /* 0x000fe20001f61670 */
[----:B------:R-:W-:Y:S01]  /*5db0*/  IMAD.IADD R186, R190, 0x1, R21 ;  /* 0x00000001beba7824 */ /* 0x000fe200078e0215 */
[----:B------:R-:W-:-:S02]  /*5dc0*/  FSEL R177, R177, -INF , !P4 ;  /* 0xff800000b1b17808 */ /* 0x000fc40006000000 */
[----:B------:R-:W-:Y:S02]  /*5dd0*/  FSEL R180, R180, -INF , !P6 ;  /* 0xff800000b4b47808 */ /* 0x000fe40007000000 */
[----:B------:R-:W-:Y:S01]  /*5de0*/  FSEL R181, R181, -INF , !P3 ;  /* 0xff800000b5b57808 */ /* 0x000fe20005800000 */
[----:B------:R-:W-:Y:S06]  /*5df0*/  @P5 BRA `(.L_x_1468) ;  /* 0x00000000005c5947 */ /* 0x000fec0003800000 */
        /* <DEDUP_REMOVED lines=13> */
.L_x_1470:
[----:B------:R-:W-:-:S05]  /*5ed0*/  IMAD.U32 R187, RZ, RZ, UR59 ;  /* 0x0000003bffbb7e24 */ /* 0x000fca000f8e00ff */
[----:B------:R-:W-:-:S13]  /*5ee0*/  ISETP.NE.AND P3, PT, R187, 0x1, PT ;  /* 0x00000001bb00780c */ /* 0x000fda0003f65270 */
[----:B------:R-:W0:Y:S02]  /*5ef0*/  @P3 LDC.64 R152, c[0x0][0x9e8] ;  /* 0x00027a00ff983b82 */ /* 0x000e240000000a00 */
[----:B0-----:R-:W-:-:S05]  /*5f00*/  @P3 IMAD.HI.U32 R152, R21, R152, RZ ;  /* 0x0000009815983227 */ /* 0x001fca00078e00ff */
[----:B------:R-:W-:-:S07]  /*5f10*/  @P3 SHF.R.U32.HI R21, RZ, R153, R152 ;  /* 0x00000099ff153219 */ /* 0x000fce0000011698 */
.L_x_1471:
[----:B------:R-:W-:Y:S05]  /*5f20*/  BSYNC B0 ;  /* 0x0000000000007941 */ /* 0x000fea0003800000 */
.L_x_1469:
[----:B------:R-:W-:-:S04]  /*5f30*/  IMAD R2, R21, R187, -R2 ;  /* 0x000000bb15027224 */ /* 0x000fc800078e0a02 */
[----:B------:R-:W-:-:S05]  /*5f40*/  IMAD R21, R17, -0x2, R2 ;  /* 0xfffffffe11157824 */ /* 0x000fca00078e0202 */
[----:B------:R-:W-:Y:S02]  /*5f50*/  VIADDMNMX R184, R21, R187, R184, PT ;  /* 0x000000bb15b87246 */ /* 0x000fe400038001b8 */
[----:B------:R-:W-:-:S07]  /*5f60*/  VIMNMX R186, R186, R21, !PT ;  /* 0x00000015baba7248 */ /* 0x000fce0007fe0100 */
.L_x_1468:
        /* <DEDUP_REMOVED lines=53> */
[----:B------:R-:W-:-:S02]  /*62c0*/  FMNMX.FTZ R153, R155, R2, !PT ;  /* 0x000000029b997209 */ /* 0x000fc40007810000 */
[----:B------:R-:W-:Y:S02]  /*62d0*/  ISETP.GT.AND P3, PT, R186, 0x29, P2 ;  /* 0x00000029ba00780c */ /* 0x000fe40001764270 */
[----:B------:R-:W-:Y:S02]  /*62e0*/  FMNMX.FTZ R2, R158, R153, !PT ;  /* 0x000000999e027209 */ /* 0x000fe40007810000 */
[----:B------:R-:W-:Y:S02]  /*62f0*/  FSEL R171, R171, -INF , !P5 ;  /* 0xff800000abab7808 */ /* 0x000fe40006800000 */
[----:B------:R-:W-:Y:S02]  /*6300*/  FMNMX.FTZ R153, R159, R2, !PT ;  /* 0x000000029f997209 */ /* 0x000fe40007810000 */
[----:B------:R-:W-:Y:S02]  /*6310*/  ISETP.LT.OR P6, PT, R184, 0x29, P6 ;  /* 0x00000029b800780c */ /* 0x000fe400037c1670 */
[----:B------:R-:W-:-:S02]  /*6320*/  FMNMX.FTZ R2, R162, R153, !PT ;  /* 0x00000099a2027209 */ /* 0x000fc40007810000 */
[----:B------:R-:W-:Y:S02]  /*6330*/  ISETP.GT.AND P5, PT, R186, 0x30, P2 ;  /* 0x00000030ba00780c */ /* 0x000fe400017a4270 */
[----:B------:R-:W-:Y:S02]  /*6340*/  FMNMX.FTZ R153, R163, R2, !PT ;  /* 0x00000002a3997209 */ /* 0x000fe40007810000 */
[----:B------:R-:W-:Y:S02]  /*6350*/  ISETP.LT.OR P3, PT, R184, 0x2a, P3 ;  /* 0x0000002ab800780c */ /* 0x000fe40001f61670 */
[----:B------:R-:W-:Y:S02]  /*6360*/  FSEL R174, R174, -INF , !P6 ;  /* 0xff800000aeae7808 */ /* 0x000fe40007000000 */
[----:B------:R-:W-:Y:S02]  /*6370*/  ISETP.GT.AND P6, PT, R186, 0x31, P2 ;  /* 0x00000031ba00780c */ /* 0x000fe400017c4270 */
[----:B0-----:R-:W-:-:S02]  /*6380*/  FMNMX.FTZ R21, R152, R21, !PT ;  /* 0x0000001598157209 */ /* 0x001fc40007810000 */
[----:B------:R-:W-:Y:S02]  /*6390*/  FSEL R175, R175, -INF , !P3 ;  /* 0xff800000afaf7808 */ /* 0x000fe40005800000 */
[C---:B------:R-:W-:Y:S01]  /*63a0*/  FSETP.NEU.FTZ.AND P4, PT, R21.reuse, -INF , PT ;  /* 0xff8000001500780b */ /* 0x040fe20003f9d000 */
[----:B------:R-:W-:Y:S01]  /*63b0*/  FMUL.FTZ R152, R21, UR5 ;  /* 0x0000000515987c20 */ /* 0x000fe20008410000 */
[----:B------:R-:W-:Y:S02]  /*63c0*/  ISETP.LT.OR P5, PT, R184, 0x31, P5 ;  /* 0x00000031b800780c */ /* 0x000fe40002fa1670 */
[----:B------:R-:W-:Y:S02]  /*63d0*/  ISETP.GT.AND P3, PT, R186, 0x38, P2 ;  /* 0x00000038ba00780c */ /* 0x000fe40001764270 */
[----:B------:R-:W-:Y:S02]  /*63e0*/  FSEL R2, R152, RZ, P4 ;  /* 0x000000ff98027208 */ /* 0x000fe40002000000 */
[----:B------:R-:W-:-:S02]  /*63f0*/  FMNMX.FTZ R152, R166, R153, !PT ;  /* 0x00000099a6987209 */ /* 0x000fc40007810000 */
        /* <DEDUP_REMOVED lines=31> */
[----:B------:R-:W-:Y:S01]  /*65f0*/  FFMA.FTZ R181, R181, UR5, -R2 ;  /* 0x00000005b5b57c23 */ /* 0x000fe20008010802 */
[----:B------:R-:W-:Y:S01]  /*6600*/  FSEL R187, R21, RZ, P4 ;  /* 0x000000ff15bb7208 */ /* 0x000fe20002000000 */
[----:B------:R-:W-:Y:S01]  /*6610*/  MUFU.EX2 R153, R153 ;  /* 0x0000009900997308 */ /* 0x000fe20000000800 */
[----:B------:R-:W-:-:S03]  /*6620*/  FMNMX.FTZ R0, R183, R0, !PT ;  /* 0x00000000b7007209 */ /* 0x000fc60007810000 */
[----:B------:R-:W-:Y:S02]  /*6630*/  FADD.FTZ R187, -R187, R4 ;  /* 0x00000004bbbb7221 */ /* 0x000fe40000010100 */
[----:B------:R-:W0:Y:S02]  /*6640*/  SHFL.BFLY PT, R185, R0, 0x2, 0x1f ;  /* 0x0c401f0000b97f89 */ /* 0x000e2400000e0000 */
[----:B------:R-:W-:Y:S01]  /*6650*/  FMUL.FTZ R187, R187, UR5 ;  /* 0x00000005bbbb7c20 */ /* 0x000fe20008410000 */
[----:B------:R-:W-:Y:S08]  /*6660*/  MUFU.EX2 R196, R196 ;  /* 0x000000c400c47308 */ /* 0x000ff00000000800 */
[----:B------:R-:W-:Y:S08]  /*6670*/  MUFU.EX2 R198, R198 ;  /* 0x000000c600c67308 */ /* 0x000ff00000000800 */
[----:B------:R-:W-:Y:S01]  /*6680*/  MUFU.EX2 R157, R157 ;  /* 0x0000009d009d7308 */ /* 0x000fe20000000800 */
[----:B0-----:R-:W-:-:S07]  /*6690*/  FMNMX.FTZ R185, R0, R185, !PT ;  /* 0x000000b900b97209 */ /* 0x001fce0007810000 */
[----:B------:R-:W0:Y:S01]  /*66a0*/  MUFU.EX2 R0, R187 ;  /* 0x000000bb00007308 */ /* 0x000e220000000800 */
[----:B------:R-:W1:Y:S07]  /*66b0*/  SHFL.BFLY PT, R152, R185, 0x1, 0x1f ;  /* 0x0c201f00b9987f89 */ /* 0x000e6e00000e0000 */
[----:B------:R-:W2:Y:S08]  /*66c0*/  MUFU.EX2 R192, R192 ;  /* 0x000000c000c07308 */ /* 0x000eb00000000800 */
[----:B------:R-:W3:Y:S08]  /*66d0*/  MUFU.EX2 R161, R161 ;  /* 0x000000a100a17308 */ /* 0x000ef00000000800 */
[----:B------:R-:W-:Y:S01]  /*66e0*/  MUFU.EX2 R194, R194 ;  /* 0x000000c200c27308 */ /* 0x000fe20000000800 */
[----:B-1----:R-:W-:-:S04]  /*66f0*/  FMNMX.FTZ R152, R185, R152, !PT ;  /* 0x00000098b9987209 */ /* 0x002fc80007810000 */
[C---:B------:R-:W-:Y:S01]  /*6700*/  FSETP.NEU.FTZ.AND P2, PT, R152.reuse, -INF , PT ;  /* 0xff8000009800780b */ /* 0x040fe20003f5d000 */
[C---:B------:R-:W-:Y:S02]  /*6710*/  FMUL.FTZ R156, R152.reuse, UR5 ;  /* 0x00000005989c7c20 */ /* 0x040fe40008410000 */
[----:B------:R-:W-:Y:S01]  /*6720*/  MUFU.EX2 R165, R165 ;  /* 0x000000a500a57308 */ /* 0x000fe20000000800 */
[----:B------:R-:W-:Y:S02]  /*6730*/  FSEL R2, R152, RZ, P2 ;  /* 0x000000ff98027208 */ /* 0x000fe40001000000 */
[----:B------:R-:W-:Y:S02]  /*6740*/  FSEL R156, R156, RZ, P2 ;  /* 0x000000ff9c9c7208 */ /* 0x000fe40001000000 */
[----:B------:R-:W-:Y:S01]  /*6750*/  ISETP.GT.AND P2, PT, R20, UR58, PT ;  /* 0x0000003a14007c0c */ /* 0x000fe2000bf44270 */
[----:B------:R-:W-:Y:S01]  /*6760*/  FADD.FTZ R2, -R2, R3 ;  /* 0x0000000302027221 */ /* 0x000fe20000010100 */
[----:B0-----:R-:W-:Y:S01]  /*6770*/  FFMA.FTZ R3, R0, R16, R153 ;  /* 0x0000001000037223 */ /* 0x001fe20000010099 */
        /* <DEDUP_REMOVED lines=19> */
[----:B--2---:R-:W-:Y:S01]  /*68b0*/  FADD.FTZ R164, R192, R3 ;  /* 0x00000003c0a47221 */ /* 0x004fe20000010000 */
[----:B------:R-:W-:Y:S01]  /*68c0*/  FFMA.FTZ R182, R182, UR5, -R156 ;  /* 0x00000005b6b67c23 */ /* 0x000fe2000801089c */
[----:B------:R-:W-:Y:S01]  /*68d0*/  IMAD.U32 R155, RZ, RZ, UR10 ;  /* 0x0000000aff9b7e24 */ /* 0x000fe2000f8e00ff */
[----:B------:R-:W1:Y:S01]  /*68e0*/  MUFU.EX2 R4, R4 ;  /* 0x0000000400047308 */ /* 0x000e620000000800 */
[----:B------:R-:W-:Y:S01]  /*68f0*/  F2FP.F16.F32.PACK_AB R196, R196, R153 ;  /* 0x00000099c4c4723e */ /* 0x000fe200000000ff */
[----:B------:R-:W-:Y:S01]  /*6900*/  VIADD R20, R20, 0xffffffff ;  /* 0xffffffff14147836 */ /* 0x000fe20000000000 */
[----:B------:R-:W-:Y:S01]  /*6910*/  F2FP.F16.F32.PACK_AB R198, R157, R198 ;  /* 0x000000c69dc6723e */ /* 0x000fe200000000ff */
[----:B------:R-:W-:Y:S01]  /*6920*/  @!P1 VIADD R155, R155, 0x30860 ;  /* 0x000308609b9b9836 */ /* 0x000fe20000000000 */
[----:B---3--:R-:W-:-:S03]  /*6930*/  F2FP.F16.F32.PACK_AB R192, R161, R192 ;  /* 0x000000c0a1c0723e */ /* 0x008fc600000000ff */
        /* <DEDUP_REMOVED lines=15> */
[----:B------:R-:W-:-:S05]  /*6a30*/  IMAD.MOV.U32 R4, RZ, RZ, R21 ;  /* 0x000000ffff047224 */ /* 0x000fca00078e0015 */
        /* <DEDUP_REMOVED lines=31> */
[----:B---3--:R-:W-:-:S07]  /*6c30*/  FADD.FTZ R3, R191, R16 ;  /* 0x00000010bf037221 */ /* 0x008fce0000010000 */
[----:B------:R-:W3:Y:S01]  /*6c40*/  MUFU.EX2 R185, R185 ;  /* 0x000000b900b97308 */ /* 0x000ee20000000800 */
[C---:B-1----:R-:W-:Y:S01]  /*6c50*/  FADD.FTZ R5, R177.reuse, R166 ;  /* 0x000000a6b1057221 */ /* 0x042fe20000010000 */
[----:B------:R-:W-:-:S06]  /*6c60*/  F2FP.F16.F32.PACK_AB R184, R177, R184 ;  /* 0x000000b8b1b8723e */ /* 0x000fcc00000000ff */
[----:B------:R-:W1:Y:S01]  /*6c70*/  MUFU.EX2 R179, R179 ;  /* 0x000000b300b37308 */ /* 0x000e620000000800 */
[C---:B--2---:R-:W-:Y:S01]  /*6c80*/  FADD.FTZ R166, R164.reuse, R3 ;  /* 0x00000003a4a67221 */ /* 0x044fe20000010000 */
[----:B------:R-:W-:Y:S01]  /*6c90*/  F2FP.F16.F32.PACK_AB R191, R164, R191 ;  /* 0x000000bfa4bf723e */ /* 0x000fe200000000ff */
[----:B------:R-:W-:-:S05]  /*6ca0*/  IMAD.MOV.U32 R3, RZ, RZ, R152 ;  /* 0x000000ffff037224 */ /* 0x000fca00078e0098 */
[----:B------:R-:W2:Y:S01]  /*6cb0*/  MUFU.EX2 R186, R186 ;  /* 0x000000ba00ba7308 */ /* 0x000ea20000000800 */
[----:B---3--:R-:W-:-:S07]  /*6cc0*/  FADD.FTZ R166, R185, R166 ;  /* 0x000000a6b9a67221 */ /* 0x008fce0000010000 */
[----:B------:R-:W3:Y:S01]  /*6cd0*/  MUFU.EX2 R187, R182 ;  /* 0x000000b600bb7308 */ /* 0x000ee20000000800 */
[C---:B-1----:R-:W-:Y:S01]  /*6ce0*/  FADD.FTZ R166, R179.reuse, R166 ;  /* 0x000000a6b3a67221 */ /* 0x042fe20000010000 */
[----:B------:R-:W-:-:S06]  /*6cf0*/  F2FP.F16.F32.PACK_AB R185, R179, R185 ;  /* 0x000000b9b3b9723e */ /* 0x000fcc00000000ff */
[----:B------:R-:W1:Y:S01]  /*6d00*/  MUFU.EX2 R181, R181 ;  /* 0x000000b500b57308 */ /* 0x000e620000000800 */
[----:B--2---:R-:W-:-:S07]  /*6d10*/  FADD.FTZ R16, R186, R5 ;  /* 0x00000005ba107221 */ /* 0x004fce0000010000 */
[----:B------:R-:W2:Y:S01]  /*6d20*/  MUFU.EX2 R156, R156 ;  /* 0x0000009c009c7308 */ /* 0x000ea20000000800 */
[----:B---3--:R-:W-:Y:S01]  /*6d30*/  FADD.FTZ R166, R187, R166 ;  /* 0x000000a6bba67221 */ /* 0x008fe20000010000 */
[C---:B-1----:R-:W-:Y:S01]  /*6d40*/  FADD.FTZ R16, R181.reuse, R16 ;  /* 0x00000010b5107221 */ /* 0x042fe20000010000 */
[----:B------:R-:W-:Y:S02]  /*6d50*/  F2FP.F16.F32.PACK_AB R186, R181, R186 ;  /* 0x000000bab5ba723e */ /* 0x000fe400000000ff */
[C---:B--2---:R-:W-:Y:S01]  /*6d60*/  FADD.FTZ R5, R156.reuse, R166 ;  /* 0x000000a69c057221 */ /* 0x044fe20000010000 */
[----:B------:R-:W-:Y:S01]  /*6d70*/  F2FP.F16.F32.PACK_AB R187, R156, R187 ;  /* 0x000000bb9cbb723e */ /* 0x000fe200000000ff */
[----:B0-----:R-:W-:Y:S06]  /*6d80*/  @P2 BRA `(.L_x_1472) ;  /* 0xffffffd8002c2947 */ /* 0x001fec000383ffff */
[----:B------:R-:W-:Y:S01]  /*6d90*/  IMAD.MOV.U32 R3, RZ, RZ, R152 ;  /* 0x000000ffff037224 */ /* 0x000fe200078e0098 */
[----:B------:R-:W-:Y:S01]  /*6da0*/  UMOV UR36, UR4 ;  /* 0x0000000400247c82 */ /* 0x000fe20008000000 */
[----:B------:R-:W-:Y:S01]  /*6db0*/  IMAD.MOV.U32 R4, RZ, RZ, R21 ;  /* 0x000000ffff047224 */ /* 0x000fe200078e0015 */
[----:B------:R-:W-:-:S06]  /*6dc0*/  UMOV UR38, UR7 ;  /* 0x0000000700267c82 */ /* 0x000fcc0008000000 */
.L_x_1455:
[----:B------:R-:W-:Y:S01]  /*6dd0*/  ULDC UR4, c[0x0][0x448] ;  /* 0x0001120000047ab9 */ /* 0x000fe20000000800 */
[----:B------:R-:W-:Y:S02]  /*6de0*/  UIADD3 UR10, UR61, 0x7f, URZ ;  /* 0x0000007f3d0a7890 */ /* 0x000fe4000fffe03f */
[----:B------:R-:W-:Y:S02]  /*6df0*/  UISETP.NE.AND UP0, UPT, UR4, 0x1, UPT ;  /* 0x000000010400788c */ /* 0x000fe4000bf05270 */
[----:B------:R-:W-:Y:S01]  /*6e00*/  UIADD3 UR11, UR60, 0x1, -UR39 ;  /* 0x000000013c0b7890 */ /* 0x000fe2000fffe827 */
[----:B------:R-:W-:Y:S02]  /*6e10*/  ULDC UR4, c[0x0][0x9e4] ;  /* 0x0002790000047ab9 */ /* 0x000fe40000000800 */
[----:B------:R-:W-:-:S06]  /*6e20*/  UISETP.GE.AND UP1, UPT, UR4, 0x1, UPT ;  /* 0x000000010400788c */ /* 0x000fcc000bf26270 */
[----:B------:R-:W-:Y:S01]  /*6e30*/  @UP0 ULDC UR6, c[0x0][0x44c] ;  /* 0x0001130000060ab9 */ /* 0x000fe20000000800 */
[----:B------:R-:W-:Y:S01]  /*6e40*/  PLOP3.LUT P6, PT, PT, PT, UP1, 0x80, 0x0 ;  /* 0x000000000000781c */ /* 0x000fe20003fcf018 */
[----:B------:R-:W-:Y:S01]  /*6e50*/  UIMAD.WIDE.U32 UR6, UR10, UR6, URZ ;  /* 0x000000060a0672a5 */ /* 0x000fe2000f8e003f */
[----:B------:R-:W-:-:S03]  /*6e60*/  @UP0 ULDC UR14, c[0x0][0x450] ;  /* 0x00011400000e0ab9 */ /* 0x000fc60000000800 */
[----:B------:R-:W-:-:S04]  /*6e70*/  @UP0 USHF.R.U32.HI UR10, URZ, UR14, UR7 ;  /* 0x0000000e3f0a0299 */ /* 0x000fc80008011607 */
[----:B------:R-:W-:-:S04]  /*6e80*/  UIADD3 UR10, UR11, UR10, URZ ;  /* 0x0000000a0b0a7290 */ /* 0x000fc8000fffe03f */
[----:B------:R-:W-:Y:S01]  /*6e90*/  UIADD3 UR18, UR10, -UR18, URZ ;  /* 0x800000120a127290 */ /* 0x000fe2000fffe03f */
[----:B------:R-:W-:Y:S11]  /*6ea0*/  @!P6 BRA `(.L_x_1473) ;  /* 0x000000000048e947 */ /* 0x000ff60003800000 */
[----:B------:R-:W-:Y:S02]  /*6eb0*/  UMOV UR14, UR10 ;  /* 0x0000000a000e7c82 */ /* 0x000fe40008000000 */
        /* <DEDUP_REMOVED lines=10> */
.L_x_1474:
[----:B------:R-:W-:-:S11]  /*6f60*/  UISETP.NE.AND UP1, UPT, UR4, 0x1, UPT ;  /* 0x000000010400788c */ /* 0x000fd6000bf25270 */
[----:B------:R-:W-:Y:S02]  /*6f70*/  @UP1 ULDC.64 UR6, c[0x0][0x9e8] ;  /* 0x00027a0000061ab9 */ /* 0x000fe40000000a00 */
[----:B------:R-:W-:-:S04]  /*6f80*/  UIMAD.WIDE.U32 UR10, UR14, UR6, URZ ;  /* 0x000000060e0a72a5 */ /* 0x000fc8000f8e003f */
[----:B------:R-:W-:-:S12]  /*6f90*/  @UP1 USHF.R.U32.HI UR14, URZ, UR7, UR11 ;  /* 0x000000073f0e1299 */ /* 0x000fd8000801160b */
.L_x_1475:
[----:B------:R-:W-:-:S04]  /*6fa0*/  UIMAD UR4, UR14, UR4, URZ ;  /* 0x000000040e0472a4 */ /* 0x000fc8000f8e023f */
[----:B------:R-:W-:-:S04]  /*6fb0*/  UISETP.LT.AND UP1, UPT, UR18, UR4, UPT ;  /* 0x000000041200728c */ /* 0x000fc8000bf21270 */
[----:B------:R-:W-:-:S12]  /*6fc0*/  USEL UR18, UR18, UR4, !UP1 ;  /* 0x0000000412127287 */ /* 0x000fd8000c800000 */
.L_x_1473:
[----:B------:R-:W-:Y:S01]  /*6fd0*/  UIADD3 UR18, UR18, 0x3f, URZ ;  /* 0x0000003f12127890 */ /* 0x000fe2000fffe03f */
[----:B------:R-:W-:-:S03]  /*6fe0*/  R2UR UR6, R23 ;  /* 0x00000000170672ca */ /* 0x000fc600000e0000 */
[----:B------:R-:W-:-:S04]  /*6ff0*/  USHF.R.S32.HI UR4, URZ, 0x1f, UR18 ;  /* 0x0000001f3f047899 */ /* 0x000fc80008011412 */
[----:B------:R-:W-:-:S04]  /*7000*/  ULEA.HI UR4, UR4, UR18, URZ, 0x6 ;  /* 0x0000001204047291 */ /* 0x000fc8000f8f303f */
[----:B------:R-:W-:-:S04]  /*7010*/  USHF.R.S32.HI UR4, URZ, 0x6, UR4 ;  /* 0x000000063f047899 */ /* 0x000fc80008011404 */
[----:B------:R-:W-:-:S04]  /*7020*/  UISETP.LT.AND UP1, UPT, UR6, UR4, UPT ;  /* 0x000000040600728c */ /* 0x000fc8000bf21270 */
[----:B------:R-:W-:-:S06]  /*7030*/  USEL UR58, UR6, UR4, !UP1 ;  /* 0x00000004063a7287 */ /* 0x000fcc000c800000 */
[----:B------:R-:W-:-:S13]  /*7040*/  ISETP.GE.AND P2, PT, R20, UR58, PT ;  /* 0x0000003a14007c0c */ /* 0x000fda000bf46270 */
[----:B------:R-:W-:Y:S05]  /*7050*/  @!P2 BRA `(.L_x_1476) ;  /* 0x0000001c002ca947 */ /* 0x000fea0003800000 */
[----:B------:R-:W-:Y:S01]  /*7060*/  IMAD.MOV.U32 R218, RZ, RZ, R3 ;  /* 0x000000ffffda7224 */ /* 0x000fe200078e0003 */
[----:B------:R-:W-:Y:S01]  /*7070*/  UMOV UR6, UR38 ;  /* 0x0000002600067c82 */ /* 0x000fe20008000000 */
[----:B------:R-:W-:Y:S01]  /*7080*/  IMAD.MOV.U32 R21, RZ, RZ, R4 ;  /* 0x000000ffff157224 */ /* 0x000fe200078e0004 */
[----:B------:R-:W-:Y:S01]  /*7090*/  UMOV UR4, UR36 ;  /* 0x0000002400047c82 */ /* 0x000fe20008000000 */
[----:B------:R-:W-:-:S05]  /*70a0*/  ULDC UR59, c[0x0][0x988] ;  /* 0x00026200003b7ab9 */ /* 0x000fca0000000800 */
.L_x_1485:
        /* <DEDUP_REMOVED lines=8> */
.L_x_1477:
[----:B------:R-:W-:Y:S01]  /*7130*/  ULEA UR5, UR36, UR37, 0x3 ;  /* 0x0000002524057291 */ /* 0x000fe2000f8e183f */
[----:B------:R-:W-:-:S05]  /*7140*/  IMAD.U32 R3, RZ, RZ, UR38 ;  /* 0x00000026ff037e24 */ /* 0x000fca000f8e00ff */
[----:B------:R-:W-:-:S04]  /*7150*/  SHF.L.U32 R3, R3, 0x1f, RZ ;  /* 0x0000001f03037819 */ /* 0x000fc800000006ff */
[----:B------:R0:W1:Y:S01]  /*7160*/  SYNCS.PHASECHK.TRANS64.TRYWAIT P2, [UR5+0x30830], R3 ;  /* 0x03083003ff0075a7 */ /* 0x0000620008040145 */
[----:B------:R-:W-:Y:S05]  /*7170*/  @!P0 BRA `(.L_x_1478) ;  /* 0x0000000000048947 */ /* 0x000fea0003800000 */
[----:B------:R-:W-:Y:S01]  /*7180*/  BPT.TRAP 0x1 ;  /* 0x000000040000795c */ /* 0x000fe20000300000 */
.L_x_1478:
[----:B-1----:R-:W-:Y:S05]  /*7190*/  @P2 BRA `(.L_x_1479) ;  /* 0x0000000000082947 */ /* 0x002fea0003800000 */
[----:B------:R-:W1:Y:S02]  /*71a0*/  SYNCS.PHASECHK.TRANS64.TRYWAIT P2, [UR5+0x30830], R3 ;  /* 0x03083003ff0075a7 */ /* 0x000e640008040145 */
[----:B-1----:R-:W-:Y:S05]  /*71b0*/  @!P2 BRA `(.L_x_1480) ;  /* 0x000000fc0090a947 */ /* 0x002fea0003800000 */
.L_x_1479:
[----:B------:R-:W-:Y:S01]  /*71c0*/  R2UR UR5, R18 ;  /* 0x00000000120572ca */ /* 0x000fe200000e0000 */
[----:B------:R-:W-:Y:S01]  /*71d0*/  WARPGROUP.ARRIVE ;  /* 0x00000000000079c5 */ /* 0x000fe20000000000 */
        /* <DEDUP_REMOVED lines=222> */
.L_x_1481:
[----:B------:R-:W-:Y:S01]  /*7fc0*/  ULEA UR14, UR4, UR37, 0x3 ;  /* 0x00000025040e7291 */ /* 0x000fe2000f8e183f */
[----:B------:R-:W-:-:S05]  /*7fd0*/  IMAD.U32 R0, RZ, RZ, UR6 ;  /* 0x00000006ff007e24 */ /* 0x000fca000f8e00ff */
[----:B------:R-:W-:-:S04]  /*7fe0*/  SHF.L.U32 R0, R0, 0x1f, RZ ;  /* 0x0000001f00007819 */ /* 0x000fc800000006ff */
[----:B------:R2:W3:Y:S01]  /*7ff0*/  SYNCS.PHASECHK.TRANS64.TRYWAIT P2, [UR14+0x30850], R0 ;  /* 0x03085000ff0075a7 */ /* 0x0004e2000804014e */
[----:B------:R-:W-:Y:S05]  /*8000*/  @!P0 BRA `(.L_x_1482) ;  /* 0x0000000000048947 */ /* 0x000fea0003800000 */
[----:B------:R-:W-:Y:S01]  /*8010*/  BPT.TRAP 0x1 ;  /* 0x000000040000795c */ /* 0x000fe20000300000 */
.L_x_1482:
[----:B---3--:R-:W-:Y:S05]  /*8020*/  @P2 BRA `(.L_x_1483) ;  /* 0x0000000000082947 */ /* 0x008fea0003800000 */
[----:B------:R-:W3:Y:S02]  /*8030*/  SYNCS.PHASECHK.TRANS64.TRYWAIT P2, [UR14+0x30850], R0 ;  /* 0x03085000ff0075a7 */ /* 0x000ee4000804014e */
[----:B---3--:R-:W-:Y:S05]  /*8040*/  @!P2 BRA `(.L_x_1484) ;  /* 0x000000f00004a947 */ /* 0x008fea0003800000 */
.L_x_1483:
[----:B------:R-:W-:Y:S01]  /*8050*/  UIADD3 UR5, UR37, 0x400, URZ ;  /* 0x0000040025057890 */ /* 0x000fe2000fffe03f */
[----:B------:R-:W-:Y:S01]  /*8060*/  WARPGROUP.ARRIVE ;  /* 0x00000000000079c5 */ /* 0x000fe20000000000 */
[----:B------:R-:W-:Y:S01]  /*8070*/  UMOV UR11, 0x40000040 ;  /* 0x40000040000b7882 */ /* 0x000fe20000000000 */
[----:B0-2---:R-:W-:Y:S01]  /*8080*/  FMNMX.FTZ R0, R152, R21, !PT ;  /* 0x0000001598007209 */ /* 0x005fe20007810000 */
[----:B------:R-:W-:Y:S01]  /*8090*/  USHF.R.U32.HI UR5, URZ, 0x4, UR5 ;  /* 0x000000043f057899 */ /* 0x000fe20008011605 */
[C---:B------:R-:W-:Y:S01]  /*80a0*/  ISETP.GT.AND P2, PT, R20.reuse, UR58, PT ;  /* 0x0000003a14007c0c */ /* 0x040fe2000bf44270 */
        /* <DEDUP_REMOVED lines=198> */
.L_x_1476:
        /* <DEDUP_REMOVED lines=9> */
.L_x_1503:
        /* <DEDUP_REMOVED lines=8> */
.L_x_1487:
[----:B------:R-:W-:Y:S01]  /*8e20*/  ULEA UR5, UR36, UR37, 0x3 ;  /* 0x0000002524057291 */ /* 0x000fe2000f8e183f */
[----:B------:R-:W-:-:S05]  /*8e30*/  IMAD.U32 R3, RZ, RZ, UR38 ;  /* 0x00000026ff037e24 */ /* 0x000fca000f8e00ff */
[----:B------:R-:W-:-:S04]  /*8e40*/  SHF.L.U32 R3, R3, 0x1f, RZ ;  /* 0x0000001f03037819 */ /* 0x000fc800000006ff */
[----:B------:R0:W1:Y:S01]  /*8e50*/  SYNCS.PHASECHK.TRANS64.TRYWAIT P2, [UR5+0x30830], R3 ;  /* 0x03083003ff0075a7 */ /* 0x0000620008040145 */
[----:B------:R-:W-:Y:S05]  /*8e60*/  @!P0 BRA `(.L_x_1488) ;  /* 0x0000000000048947 */ /* 0x000fea0003800000 */
[----:B------:R-:W-:Y:S01]  /*8e70*/  BPT.TRAP 0x1 ;  /* 0x000000040000795c */ /* 0x000fe20000300000 */
.L_x_1488:
[----:B-1----:R-:W-:Y:S05]  /*8e80*/  @P2 BRA `(.L_x_1489) ;  /* 0x0000000000082947 */ /* 0x002fea0003800000 */
[----:B------:R-:W1:Y:S02]  /*8e90*/  SYNCS.PHASECHK.TRANS64.TRYWAIT P2, [UR5+0x30830], R3 ;  /* 0x03083003ff0075a7 */ /* 0x000e640008040145 */
[----:B-1----:R-:W-:Y:S05]  /*8ea0*/  @!P2 BRA `(.L_x_1490) ;  /* 0x000000e00084a947 */ /* 0x002fea0003800000 */
.L_x_1489:
        /* <DEDUP_REMOVED lines=224> */
.L_x_1491:
[----:B------:R-:W-:Y:S01]  /*9cb0*/  ULEA UR14, UR4, UR37, 0x3 ;  /* 0x00000025040e7291 */ /* 0x000fe2000f8e183f */
[----:B------:R-:W-:-:S05]  /*9cc0*/  IMAD.U32 R0, RZ, RZ, UR6 ;  /* 0x00000006ff007e24 */ /* 0x000fca000f8e00ff */
[----:B------:R-:W-:-:S04]  /*9cd0*/  SHF.L.U32 R0, R0, 0x1f, RZ ;  /* 0x0000001f00007819 */ /* 0x000fc800000006ff */
[----:B------:R2:W3:Y:S01]  /*9ce0*/  SYNCS.PHASECHK.TRANS64.TRYWAIT P2, [UR14+0x30850], R0 ;  /* 0x03085000ff0075a7 */ /* 0x0004e2000804014e */
[----:B------:R-:W-:Y:S05]  /*9cf0*/  @!P0 BRA `(.L_x_1492) ;  /* 0x0000000000048947 */ /* 0x000fea0003800000 */
[----:B------:R-:W-:Y:S01]  /*9d00*/  BPT.TRAP 0x1 ;  /* 0x000000040000795c */ /* 0x000fe20000300000 */
.L_x_1492:
[----:B---3--:R-:W-:Y:S05]  /*9d10*/  @P2 BRA `(.L_x_1493) ;  /* 0x0000000000082947 */ /* 0x008fea0003800000 */
[----:B------:R-:W3:Y:S02]  /*9d20*/  SYNCS.PHASECHK.TRANS64.TRYWAIT P2, [UR14+0x30850], R0 ;  /* 0x03085000ff0075a7 */ /* 0x000ee4000804014e */
[----:B---3--:R-:W-:Y:S05]  /*9d30*/  @!P2 BRA `(.L_x_1494) ;  /* 0x000000d000f8a947 */ /* 0x008fea0003800000 */
.L_x_1493:
[----:B------:R-:W-:Y:S01]  /*9d40*/  UIADD3 UR5, UR37, 0x400, URZ ;  /* 0x0000040025057890 */ /* 0x000fe2000fffe03f */
[----:B------:R-:W-:Y:S01]  /*9d50*/  WARPGROUP.ARRIVE ;  /* 0x00000000000079c5 */ /* 0x000fe20000000000 */
[----:B------:R-:W-:Y:S01]  /*9d60*/  UMOV UR11, 0x40000040 ;  /* 0x40000040000b7882 */ /* 0x000fe20000000000 */
[----:B------:R-:W-:Y:S01]  /*9d70*/  PLOP3.LUT P2, PT, PT, PT, UP0, 0x80, 0x0 ;  /* 0x000000000000781c */ /* 0x000fe20003f4f008 */
[----:B------:R-:W-:Y:S01]  /*9d80*/  USHF.R.U32.HI UR5, URZ, 0x4, UR5 ;  /* 0x000000043f057899 */ /* 0x000fe20008011605 */
[----:B-1----:R-:W-:Y:S01]  /*9d90*/  IMAD.SHL.U32 R4, R20, 0x40, RZ ;  /* 0x0000004014047824 */ /* 0x002fe200078e00ff */
[----:B------:R-:W-:Y:S01]  /*9da0*/  ULDC UR6, c[0x0][0x9e0] ;  /* 0x0002780000067ab9 */ /* 0x000fe20000000800 */
[----:B0-2---:R-:W-:Y:S01]  /*9db0*/  IMAD.U32 R0, RZ, RZ, UR7 ;  /* 0x00000007ff007e24 */ /* 0x005fe2000f8e00ff */
[----:B------:R-:W-:Y:S01]  /*9dc0*/  ULOP3.LUT UR5, UR5, 0x3fff, URZ, 0xc0, !UPT ;  /* 0x00003fff05057892 */ /* 0x000fe2000f8ec03f */
[----:B------:R-:W-:-:S03]  /*9dd0*/  IMAD.U32 R3, RZ, RZ, UR39 ;  /* 0x00000027ff037e24 */ /* 0x000fc6000f8e00ff */
[----:B------:R-:W-:Y:S01]  /*9de0*/  ULOP3.LUT UR5, UR5, 0x2000000, URZ, 0xfc, !UPT ;  /* 0x0200000005057892 */ /* 0x000fe2000f8efc3f */
[----:B------:R-:W-:-:S03]  /*9df0*/  @!P1 LEA R0, R0, UR37, 0x3 ;  /* 0x0000002500009c11 */ /* 0x000fc6000f8e18ff */
[----:B------:R-:W-:Y:S02]  /*9e00*/  ULEA UR4, UR4, UR5, 0xb ;  /* 0x0000000504047291 */ /* 0x000fe4000f8e583f */
[----:B------:R-:W-:-:S05]  /*9e10*/  @!P1 VIADD R0, R0, 0x30840 ;  /* 0x0003084000009836 */ /* 0x000fca0000000000 */
[----:B------:R-:W-:Y:S01]  /*9e20*/  UMOV UR10, UR4 ;  /* 0x00000004000a7c82 */ /* 0x000fe20008000000 */
[----:B------:R-:W-:Y:S01]  /*9e30*/  @!P1 PRMT R0, RZ, 0x654, R0 ;  /* 0x00000654ff009816 */ /* 0x000fe20000000000 */
        /* <DEDUP_REMOVED lines=22> */
[----:B------:R0:W-:Y:S03]  /*9fa0*/  @!P1 SYNCS.ARRIVE.TRANS64.RED.A1T0 RZ, [R0+URZ], RZ ;  /* 0x000000ff00ff99a7 */ /* 0x0001e6000810043f */
[----:B------:R-:W-:Y:S01]  /*9fb0*/  @P2 IMAD.HI.U32 R2, R184, UR4, RZ ;  /* 0x00000004b8022c27 */ /* 0x000fe2000f8e00ff */
[----:B------:R-:W-:-:S04]  /*9fc0*/  @UP0 ULDC UR4, c[0x0][0x450] ;  /* 0x0001140000040ab9 */ /* 0x000fc80000000800 */
[----:B------:R-:W-:Y:S01]  /*9fd0*/  @P2 SHF.R.U32.HI R184, RZ, UR4, R2 ;  /* 0x00000004ffb82c19 */ /* 0x000fe20008011602 */
[----:B------:R-:W-:Y:S01]  /*9fe0*/  ULOP3.LUT UR4, URZ, UR59, URZ, 0x33, !UPT ;  /* 0x0000003b3f047292 */ /* 0x000fe2000f8e333f */
[----:B------:R-:W-:-:S03]  /*9ff0*/  IADD3 R2, -R4, 0x1, RZ ;  /* 0x0000000104027810 */ /* 0x000fc60007ffe1ff */
[----:B------:R-:W1:Y:S02]  /*a000*/  SHFL.IDX PT, R187, R184, RZ, 0x1c1f ;  /* 0x001c1fffb8bb7589 */ /* 0x000e6400000e0000 */
[----:B------:R-:W-:-:S05]  /*a010*/  IMAD R2, R17, -0x2, R2 ;  /* 0xfffffffe11027824 */ /* 0x000fca00078e0202 */
[----:B------:R-:W-:-:S05]  /*a020*/  IADD3 R2, -R3, UR60, R2 ;  /* 0x0000003c03027c10 */ /* 0x000fca000fffe102 */
[C---:B------:R-:W-:Y:S02]  /*a030*/  VIADD R188, R2.reuse, UR6 ;  /* 0x0000000602bc7c36 */ /* 0x040fe40008000000 */
[----:B------:R-:W-:Y:S02]  /*a040*/  VIADD R189, R2, UR4 ;  /* 0x0000000402bd7c36 */ /* 0x000fe40008000000 */
[--C-:B-1----:R-:W-:Y:S02]  /*a050*/  IMAD.IADD R185, R188, 0x1, R187.reuse ;  /* 0x00000001bcb97824 */ /* 0x102fe400078e02bb */
[----:B------:R-:W-:Y:S01]  /*a060*/  IMAD.IADD R186, R189, 0x1, R187 ;  /* 0x00000001bdba7824 */ /* 0x000fe200078e02bb */
[----:B0-----:R-:W-:Y:S06]  /*a070*/  @!P6 BRA `(.L_x_1495) ;  /* 0x00000000005ce947 */ /* 0x001fec0003800000 */
        /* <DEDUP_REMOVED lines=13> */
.L_x_1497:
[----:B------:R-:W-:-:S05]  /*a150*/  IMAD.U32 R190, RZ, RZ, UR58 ;  /* 0x0000003affbe7e24 */ /* 0x000fca000f8e00ff */
[----:B------:R-:W-:-:S13]  /*a160*/  ISETP.NE.AND P2, PT, R190, 0x1, PT ;  /* 0x00000001be00780c */ /* 0x000fda0003f45270 */
[----:B------:R-:W0:Y:S02]  /*a170*/  @P2 LDC.64 R2, c[0x0][0x9e8] ;  /* 0x00027a00ff022b82 */ /* 0x000e240000000a00 */
[----:B0-----:R-:W-:-:S05]  /*a180*/  @P2 IMAD.HI.U32 R2, R187, R2, RZ ;  /* 0x00000002bb022227 */ /* 0x001fca00078e00ff */
[----:B------:R-:W-:-:S07]  /*a190*/  @P2 SHF.R.U32.HI R187, RZ, R3, R2 ;  /* 0x00000003ffbb2219 */ /* 0x000fce0000011602 */
.L_x_1498:
[----:B------:R-:W-:Y:S05]  /*a1a0*/  BSYNC B0 ;  /* 0x0000000000007941 */ /* 0x000fea0003800000 */
.L_x_1496:
[----:B------:R-:W-:-:S04]  /*a1b0*/  IMAD R0, R187, R190, -R4 ;  /* 0x000000bebb007224 */ /* 0x000fc800078e0a04 */
[----:B------:R-:W-:-:S05]  /*a1c0*/  IMAD R0, R17, -0x2, R0 ;  /* 0xfffffffe11007824 */ /* 0x000fca00078e0200 */
[----:B------:R-:W-:Y:S02]  /*a1d0*/  VIADDMNMX R185, R0, R190, R185, PT ;  /* 0x000000be00b97246 */ /* 0x000fe400038001b9 */
[----:B------:R-:W-:-:S07]  /*a1e0*/  VIMNMX R186, R186, R0, !PT ;  /* 0x00000000baba7248 */ /* 0x000fce0007fe0100 */
.L_x_1495:
[----:B------:R-:W-:-:S04]  /*a1f0*/  ISETP.GT.AND P2, PT, R20, -0x1, PT ;  /* 0xffffffff1400780c */ /* 0x000fc80003f44270 */
[C---:B------:R-:W-:Y:S02]  /*a200*/  ISETP.GT.AND P3, PT, R186.reuse, RZ, P2 ;  /* 0x000000ffba00720c */ /* 0x040fe40001764270 */
[C---:B------:R-:W-:Y:S02]  /*a210*/  ISETP.GT.AND P5, PT, R186.reuse, 0x1, P2 ;  /* 0x00000001ba00780c */ /* 0x040fe400017a4270 */
[----:B------:R-:W-:Y:S02]  /*a220*/  ISETP.LT.OR P4, PT, R185, 0x1, P3 ;  /* 0x00000001b900780c */ /* 0x000fe40001f81670 */
[----:B------:R-:W-:Y:S02]  /*a230*/  ISETP.GT.AND P3, PT, R186, 0x8, P2 ;  /* 0x00000008ba00780c */ /* 0x000fe40001764270 */
[----:B------:R-:W-:Y:S02]  /*a240*/  FSEL R152, R152, -INF , !P4 ;  /* 0xff80000098987808 */ /* 0x000fe40006000000 */
[----:B------:R-:W-:-:S02]  /*a250*/  ISETP.GT.AND P4, PT, R186, 0x9, P2 ;  /* 0x00000009ba00780c */ /* 0x000fc40001784270 */
[C---:B------:R-:W-:Y:S02]  /*a260*/  ISETP.LT.OR P5, PT, R185.reuse, 0x2, P5 ;  /* 0x00000002b900780c */ /* 0x040fe40002fa1670 */
[C---:B------:R-:W-:Y:S02]  /*a270*/  ISETP.LT.OR P3, PT, R185.reuse, 0x9, P3 ;  /* 0x00000009b900780c */ /* 0x040fe40001f61670 */
[----:B------:R-:W-:Y:S02]  /*a280*/  ISETP.LT.OR P4, PT, R185, 0xa, P4 ;  /* 0x0000000ab900780c */ /* 0x000fe40002781670 */
[----:B------:R-:W-:Y:S02]  /*a290*/  FSEL R0, R153, -INF , !P5 ;  /* 0xff80000099007808 */ /* 0x000fe40006800000 */
[----:B------:R-:W-:Y:S01]  /*a2a0*/  FSEL R156, R156, -INF , !P3 ;  /* 0xff8000009c9c7808 */ /* 0x000fe20005800000 */
[----:B------:R-:W0:Y:S01]  /*a2b0*/  SHFL.IDX PT, R153, R184, 0x1, 0x1c1f ;  /* 0x003c1f00b8997f89 */ /* 0x000e2200000e0000 */
        /* <DEDUP_REMOVED lines=9> */
[----:B------:R-:W-:Y:S02]  /*a350*/  FSEL R164, R164, -INF , !P4 ;  /* 0xff800000a4a47808 */ /* 0x000fe40006000000 */
[C---:B------:R-:W-:Y:S02]  /*a360*/  ISETP.GT.AND P5, PT, R186.reuse, 0x19, P2 ;  /* 0x00000019ba00780c */ /* 0x040fe400017a4270 */
[----:B------:R-:W-:Y:S01]  /*a370*/  ISETP.GT.AND P3, PT, R186, 0x20, P2 ;  /* 0x00000020ba00780c */ /* 0x000fe20001764270 */
[----:B0-----:R-:W-:Y:S01]  /*a380*/  IMAD.IADD R184, R188, 0x1, R153 ;  /* 0x00000001bcb87824 */ /* 0x001fe200078e0299 */
[----:B------:R-:W-:-:S02]  /*a390*/  ISETP.GT.AND P4, PT, R186, 0x21, P2 ;  /* 0x00000021ba00780c */ /* 0x000fc40001784270 */
        /* <DEDUP_REMOVED lines=16> */
[C---:B------:R-:W-:Y:S02]  /*a4a0*/  ISETP.GT.AND P3, PT, R186.reuse, 0x38, P2 ;  /* 0x00000038ba00780c */ /* 0x040fe40001764270 */
[----:B------:R-:W-:-:S02]  /*a4b0*/  ISETP.GT.AND P4, PT, R186, 0x39, P2 ;  /* 0x00000039ba00780c */ /* 0x000fc40001784270 */
[C---:B------:R-:W-:Y:S02]  /*a4c0*/  ISETP.LT.OR P5, PT, R185.reuse, 0x32, P5 ;  /* 0x00000032b900780c */ /* 0x040fe40002fa1670 */
[C---:B------:R-:W-:Y:S02]  /*a4d0*/  ISETP.LT.OR P3, PT, R185.reuse, 0x39, P3 ;  /* 0x00000039b900780c */ /* 0x040fe40001f61670 */
[----:B------:R-:W-:Y:S01]  /*a4e0*/  ISETP.LT.OR P4, PT, R185, 0x3a, P4 ;  /* 0x0000003ab900780c */ /* 0x000fe20002781670 */
[----:B------:R-:W-:Y:S01]  /*a4f0*/  IMAD.IADD R185, R189, 0x1, R153 ;  /* 0x00000001bdb97824 */ /* 0x000fe200078e0299 */
[----:B------:R-:W-:Y:S02]  /*a500*/  FSEL R177, R177, -INF , !P5 ;  /* 0xff800000b1b17808 */ /* 0x000fe40006800000 */
[----:B------:R-:W-:Y:S02]  /*a510*/  FSEL R180, R180, -INF , !P3 ;  /* 0xff800000b4b47808 */ /* 0x000fe40005800000 */
[----:B------:R-:W-:Y:S01]  /*a520*/  FSEL R181, R181, -INF , !P4 ;  /* 0xff800000b5b57808 */ /* 0x000fe20006000000 */
[----:B------:R-:W-:Y:S06]  /*a530*/  @!P6 BRA `(.L_x_1499) ;  /* 0x00000000005ce947 */ /* 0x000fec0003800000 */
        /* <DEDUP_REMOVED lines=13> */
.L_x_1501:
[----:B------:R-:W-:-:S05]  /*a610*/  IMAD.U32 R187, RZ, RZ, UR58 ;  /* 0x0000003affbb7e24 */ /* 0x000fca000f8e00ff */
[----:B------:R-:W-:-:S13]  /*a620*/  ISETP.NE.AND P3, PT, R187, 0x1, PT ;  /* 0x00000001bb00780c */ /* 0x000fda0003f65270 */
[----:B------:R-:W0:Y:S02]  /*a630*/  @P3 LDC.64 R2, c[0x0][0x9e8] ;  /* 0x00027a00ff023b82 */ /* 0x000e240000000a00 */
[----:B0-----:R-:W-:-:S05]  /*a640*/  @P3 IMAD.HI.U32 R2, R153, R2, RZ ;  /* 0x0000000299023227 */ /* 0x001fca00078e00ff */
[----:B------:R-:W-:-:S07]  /*a650*/  @P3 SHF.R.U32.HI R153, RZ, R3, R2 ;  /* 0x00000003ff993219 */ /* 0x000fce0000011602 */
.L_x_1502:
[----:B------:R-:W-:Y:S05]  /*a660*/  BSYNC B0 ;  /* 0x0000000000007941 */ /* 0x000fea0003800000 */
.L_x_1500:
[----:B------:R-:W-:-:S04]  /*a670*/  IMAD R4, R153, R187, -R4 ;  /* 0x000000bb99047224 */ /* 0x000fc800078e0a04 */
[----:B------:R-:W-:-:S05]  /*a680*/  IMAD R4, R17, -0x2, R4 ;  /* 0xfffffffe11047824 */ /* 0x000fca00078e0204 */
[----:B------:R-:W-:Y:S02]  /*a690*/  VIADDMNMX R184, R4, R187, R184, PT ;  /* 0x000000bb04b87246 */ /* 0x000fe400038001b8 */
[----:B------:R-:W-:-:S07]  /*a6a0*/  VIMNMX R185, R185, R4, !PT ;  /* 0x00000004b9b97248 */ /* 0x000fce0007fe0100 */
.L_x_1499:
        /* <DEDUP_REMOVED lines=10> */
[----:B------:R-:W-:Y:S02]  /*a750*/  ISETP.GT.AND P3, PT, R185, RZ, P2 ;  /* 0x000000ffb900720c */ /* 0x000fe40001764270 */
[----:B------:R-:W-:Y:S02]  /*a760*/  FMNMX.FTZ R2, R160, R3, !PT ;  /* 0x00000003a0027209 */ /* 0x000fe40007810000 */
[----:B------:R-:W-:Y:S02]  /*a770*/  ISETP.LT.OR P3, PT, R184, 0x1, P3 ;  /* 0x00000001b800780c */ /* 0x000fe40001f61670 */
[----:B------:R-:W-:Y:S02]  /*a780*/  FMNMX.FTZ R3, R161, R2, !PT ;  /* 0x00000002a1037209 */ /* 0x000fe40007810000 */
[----:B------:R-:W-:-:S02]  /*a790*/  ISETP.GT.AND P4, PT, R185, 0x8, P2 ;  /* 0x00000008b900780c */ /* 0x000fc40001784270 */
[----:B------:R-:W-:Y:S02]  /*a7a0*/  FMNMX.FTZ R2, R164, R3, !PT ;  /* 0x00000003a4027209 */ /* 0x000fe40007810000 */
[----:B------:R-:W-:Y:S02]  /*a7b0*/  FSEL R187, R154, -INF , !P3 ;  /* 0xff8000009abb7808 */ /* 0x000fe40005800000 */
        /* <DEDUP_REMOVED lines=18> */
[C---:B------:R-:W-:Y:S01]  /*a8e0*/  ISETP.GT.AND P3, PT, R185.reuse, 0x18, P2 ;  /* 0x00000018b900780c */ /* 0x040fe20001764270 */
[----:B------:R-:W0:Y:S01]  /*a8f0*/  SHFL.BFLY PT, R3, R2, 0x2, 0x1f ;  /* 0x0c401f0002037f89 */ /* 0x000e2200000e0000 */
[C---:B------:R-:W-:Y:S02]  /*a900*/  ISETP.LT.OR P5, PT, R184.reuse, 0x12, P5 ;  /* 0x00000012b800780c */ /* 0x040fe40002fa1670 */
[----:B------:R-:W-:Y:S02]  /*a910*/  ISETP.GT.AND P4, PT, R185, 0x19, P2 ;  /* 0x00000019b900780c */ /* 0x000fe40001784270 */
[----:B------:R-:W-:-:S02]  /*a920*/  ISETP.LT.OR P3, PT, R184, 0x19, P3 ;  /* 0x00000019b800780c */ /* 0x000fc40001f61670 */
[----:B------:R-:W-:Y:S02]  /*a930*/  FSEL R163, R163, -INF , !P5 ;  /* 0xff800000a3a37808 */ /* 0x000fe40006800000 */
[----:B------:R-:W-:Y:S02]  /*a940*/  ISETP.LT.OR P4, PT, R184, 0x1a, P4 ;  /* 0x0000001ab800780c */ /* 0x000fe40002781670 */
[C---:B------:R-:W-:Y:S02]  /*a950*/  ISETP.GT.AND P5, PT, R185.reuse, 0x20, P2 ;  /* 0x00000020b900780c */ /* 0x040fe400017a4270 */
[----:B------:R-:W-:Y:S02]  /*a960*/  FSEL R166, R166, -INF , !P3 ;  /* 0xff800000a6a67808 */ /* 0x000fe40005800000 */
[----:B------:R-:W-:Y:S02]  /*a970*/  ISETP.GT.AND P3, PT, R185, 0x21, P2 ;  /* 0x00000021b900780c */ /* 0x000fe40001764270 */
[----:B------:R-:W-:-:S02]  /*a980*/  FSEL R167, R167, -INF , !P4 ;  /* 0xff800000a7a77808 */ /* 0x000fc40006000000 */
[C---:B------:R-:W-:Y:S02]  /*a990*/  ISETP.LT.OR P5, PT, R184.reuse, 0x21, P5 ;  /* 0x00000021b800780c */ /* 0x040fe40002fa1670 */
[----:B------:R-:W-:Y:S02]  /*a9a0*/  ISETP.GT.AND P4, PT, R185, 0x28, P2 ;  /* 0x00000028b900780c */ /* 0x000fe40001784270 */
[----:B------:R-:W-:Y:S02]  /*a9b0*/  ISETP.LT.OR P3, PT, R184, 0x22, P3 ;  /* 0x00000022b800780c */ /* 0x000fe40001f61670 */
[----:B0-----:R-:W-:Y:S02]  /*a9c0*/  FMNMX.FTZ R3, R2, R3, !PT ;  /* 0x0000000302037209 */ /* 0x001fe40007810000 */
[----:B------:R-:W-:Y:S02]  /*a9d0*/  FMNMX.FTZ R2, R187, R218, !PT ;  /* 0x000000dabb027209 */ /* 0x000fe40007810000 */
[----:B------:R-:W-:Y:S01]  /*a9e0*/  FSEL R170, R170, -INF , !P5 ;  /* 0xff800000aaaa7808 */ /* 0x000fe20006800000 */
[----:B------:R-:W0:Y:S01]  /*a9f0*/  SHFL.BFLY PT, R4, R3, 0x1, 0x1f ;  /* 0x0c201f0003047f89 */ /* 0x000e2200000e0000 */
[----:B------:R-:W-:-:S02]  /*aa00*/  ISETP.LT.OR P4, PT, R184, 0x29, P4 ;  /* 0x00000029b800780c */ /* 0x000fc40002781670 */
[----:B------:R-:W-:Y:S02]  /*aa10*/  FSEL R171, R171, -INF , !P3 ;  /* 0xff800000abab7808 */ /* 0x000fe40005800000 */
[C---:B------:R-:W-:Y:S02]  /*aa20*/  ISETP.GT.AND P3, PT, R185.reuse, 0x29, P2 ;  /* 0x00000029b900780c */ /* 0x040fe40001764270 */
[----:B------:R-:W-:Y:S02]  /*aa30*/  FSEL R174, R174, -INF , !P4 ;  /* 0xff800000aeae7808 */ /* 0x000fe40006000000 */
[----:B------:R-:W-:Y:S02]  /*aa40*/  ISETP.GT.AND P4, PT, R185, 0x30, P2 ;  /* 0x00000030b900780c */ /* 0x000fe40001784270 */
[C---:B------:R-:W-:Y:S02]  /*aa50*/  ISETP.LT.OR P3, PT, R184.reuse, 0x2a, P3 ;  /* 0x0000002ab800780c */ /* 0x040fe40001f61670 */
[----:B------:R-:W-:-:S02]  /*aa60*/  ISETP.LT.OR P4, PT, R184, 0x31, P4 ;  /* 0x00000031b800780c */ /* 0x000fc40002781670 */
[----:B------:R-:W-:Y:S02]  /*aa70*/  FSEL R175, R175, -INF , !P3 ;  /* 0xff800000afaf7808 */ /* 0x000fe40005800000 */
[C---:B------:R-:W-:Y:S02]  /*aa80*/  ISETP.GT.AND P3, PT, R185.reuse, 0x31, P2 ;  /* 0x00000031b900780c */ /* 0x040fe40001764270 */
[----:B------:R-:W-:Y:S02]  /*aa90*/  FSEL R178, R178, -INF , !P4 ;  /* 0xff800000b2b27808 */ /* 0x000fe40006000000 */
[C---:B------:R-:W-:Y:S02]  /*aaa0*/  ISETP.GT.AND P4, PT, R185.reuse, 0x38, P2 ;  /* 0x00000038b900780c */ /* 0x040fe40001784270 */
[----:B------:R-:W-:Y:S02]  /*aab0*/  ISETP.GT.AND P2, PT, R185, 0x39, P2 ;  /* 0x00000039b900780c */ /* 0x000fe40001744270 */
[----:B0-----:R-:W-:-:S02]  /*aac0*/  FMNMX.FTZ R4, R3, R4, !PT ;  /* 0x0000000403047209 */ /* 0x001fc40007810000 */
[----:B------:R-:W-:Y:S02]  /*aad0*/  FMNMX.FTZ R3, R155, R2, !PT ;  /* 0x000000029b037209 */ /* 0x000fe40007810000 */
[----:B------:R-:W-:Y:S02]  /*aae0*/  FSETP.NEU.FTZ.AND P5, PT, R4, -INF , PT ;  /* 0xff8000000400780b */ /* 0x000fe40003fbd000 */
[----:B------:R-:W-:Y:S02]  /*aaf0*/  FMNMX.FTZ R2, R158, R3, !PT ;  /* 0x000000039e027209 */ /* 0x000fe40007810000 */
[C---:B------:R-:W-:Y:S02]  /*ab00*/  ISETP.LT.OR P3, PT, R184.reuse, 0x32, P3 ;  /* 0x00000032b800780c */ /* 0x040fe40001f61670 */
[----:B------:R-:W-:Y:S02]  /*ab10*/  FMNMX.FTZ R3, R159, R2, !PT ;  /* 0x000000029f037209 */ /* 0x000fe40007810000 */
[----:B------:R-:W-:-:S02]  /*ab20*/  ISETP.LT.OR P4, PT, R184, 0x39, P4 ;  /* 0x00000039b800780c */ /* 0x000fc40002781670 */
[----:B------:R-:W-:Y:S01]  /*ab30*/  FMNMX.FTZ R2, R162, R3, !PT ;  /* 0x00000003a2027209 */ /* 0x000fe20007810000 */
[----:B------:R-:W-:Y:S01]  /*ab40*/  FMUL.FTZ R3, R4, UR5 ;  /* 0x0000000504037c20 */ /* 0x000fe20008410000 */
        /* <DEDUP_REMOVED lines=28> */
[----:B------:R-:W-:Y:S01]  /*ad10*/  FFMA.FTZ R181, R181, UR5, -R3 ;  /* 0x00000005b5b57c23 */ /* 0x000fe20008010803 */
[----:B------:R-:W-:Y:S01]  /*ad20*/  FSEL R2, R4, RZ, P5 ;  /* 0x000000ff04027208 */ /* 0x000fe20002800000 */
[----:B------:R-:W-:Y:S01]  /*ad30*/  MUFU.EX2 R153, R153 ;  /* 0x0000009900997308 */ /* 0x000fe20000000800 */
[----:B------:R-:W-:-:S02]  /*ad40*/  FMNMX.FTZ R185, R179, R0, !PT ;  /* 0x00000000b3b97209 */ /* 0x000fc40007810000 */
[----:B------:R-:W-:Y:S01]  /*ad50*/  R2UR UR4, R23 ;  /* 0x00000000170472ca */ /* 0x000fe200000e0000 */
[----:B------:R-:W-:Y:S01]  /*ad60*/  FADD.FTZ R2, -R2, R21 ;  /* 0x0000001502027221 */ /* 0x000fe20000010100 */
[----:B------:R-:W-:-:S03]  /*ad70*/  FMNMX.FTZ R0, R182, R185, !PT ;  /* 0x000000b9b6007209 */ /* 0x000fc60007810000 */
[----:B------:R-:W-:Y:S01]  /*ad80*/  FMUL.FTZ R2, R2, UR5 ;  /* 0x0000000502027c20 */ /* 0x000fe20008410000 */
[----:B------:R-:W-:Y:S01]  /*ad90*/  FMNMX.FTZ R0, R183, R0, !PT ;  /* 0x00000000b7007209 */ /* 0x000fe20007810000 */
[----:B------:R-:W-:Y:S04]  /*ada0*/  MUFU.EX2 R196, R196 ;  /* 0x000000c400c47308 */ /* 0x000fe80000000800 */
[----:B------:R-:W0:Y:S04]  /*adb0*/  SHFL.BFLY PT, R185, R0, 0x2, 0x1f ;  /* 0x0c401f0000b97f89 */ /* 0x000e2800000e0000 */
        /* <DEDUP_REMOVED lines=11> */
[----:B------:R-:W-:Y:S02]  /*ae70*/  FMUL.FTZ R156, R3, UR5 ;  /* 0x00000005039c7c20 */ /* 0x000fe40008410000 */
[----:B------:R-:W0:Y:S03]  /*ae80*/  MUFU.EX2 R0, R2 ;  /* 0x0000000200007308 */ /* 0x000e260000000800 */
[----:B------:R-:W-:-:S05]  /*ae90*/  FSEL R156, R156, RZ, P2 ;  /* 0x000000ff9c9c7208 */ /* 0x000fca0001000000 */
[--C-:B------:R-:W-:Y:S01]  /*aea0*/  FFMA.FTZ R152, R155, UR5, -R156.reuse ;  /* 0x000000059b987c23 */ /* 0x100fe2000801089c */
[----:B------:R-:W-:Y:S01]  /*aeb0*/  FSEL R155, R3, RZ, P2 ;  /* 0x000000ff039b7208 */ /* 0x000fe20001000000 */
[--C-:B------:R-:W-:Y:S01]  /*aec0*/  FFMA.FTZ R197, R187, UR5, -R156.reuse ;  /* 0x00000005bbc57c23 */ /* 0x100fe2000801089c */
[--C-:B------:R-:W-:Y:S01]  /*aed0*/  FFMA.FTZ R199, R158, UR5, -R156.reuse ;  /* 0x000000059ec77c23 */ /* 0x100fe2000801089c */
[--C-:B------:R-:W-:Y:S01]  /*aee0*/  FFMA.FTZ R154, R159, UR5, -R156.reuse ;  /* 0x000000059f9a7c23 */ /* 0x100fe2000801089c */
[----:B------:R-:W-:Y:S01]  /*aef0*/  FFMA.FTZ R193, R162, UR5, -R156 ;  /* 0x00000005a2c17c23 */ /* 0x000fe2000801089c */
[----:B------:R-:W-:Y:S01]  /*af00*/  FADD.FTZ R155, -R155, R218 ;  /* 0x000000da9b9b7221 */ /* 0x000fe20000010100 */
[----:B------:R-:W-:Y:S01]  /*af10*/  MUFU.EX2 R152, R152 ;  /* 0x0000009800987308 */ /* 0x000fe20000000800 */
[--C-:B------:R-:W-:Y:S01]  /*af20*/  FFMA.FTZ R158, R163, UR5, -R156.reuse ;  /* 0x00000005a39e7c23 */ /* 0x100fe2000801089c */
[----:B0-----:R-:W-:Y:S01]  /*af30*/  FFMA.FTZ R159, R0, R16, R153 ;  /* 0x00000010009f7223 */ /* 0x001fe20000010099 */
[----:B------:R-:W-:Y:S01]  /*af40*/  FMUL.FTZ R155, R155, UR5 ;  /* 0x000000059b9b7c20 */ /* 0x000fe20008410000 */
[--C-:B------:R-:W-:Y:S01]  /*af50*/  FFMA.FTZ R195, R166, UR5, -R156.reuse ;  /* 0x00000005a6c37c23 */ /* 0x100fe2000801089c */
[--C-:B------:R-:W-:Y:S01]  /*af60*/  FFMA.FTZ R160, R167, UR5, -R156.reuse ;  /* 0x00000005a7a07c23 */ /* 0x100fe2000801089c */
[----:B------:R-:W-:Y:S01]  /*af70*/  FADD.FTZ R159, R196, R159 ;  /* 0x0000009fc49f7221 */ /* 0x000fe20000010000 */
[--C-:B------:R-:W-:Y:S01]  /*af80*/  FFMA.FTZ R189, R170, UR5, -R156.reuse ;  /* 0x00000005aabd7c23 */ /* 0x100fe2000801089c */
[----:B------:R-:W-:Y:S01]  /*af90*/  MUFU.EX2 R197, R197 ;  /* 0x000000c500c57308 */ /* 0x000fe20000000800 */
[--C-:B------:R-:W-:Y:S01]  /*afa0*/  FFMA.FTZ R162, R171, UR5, -R156.reuse ;  /* 0x00000005aba27c23 */ /* 0x100fe2000801089c */
[----:B------:R-:W-:Y:S01]  /*afb0*/  FADD.FTZ R16, R198, R159 ;  /* 0x0000009fc6107221 */ /* 0x000fe20000010000 */
[--C-:B------:R-:W-:Y:S01]  /*afc0*/  FFMA.FTZ R191, R174, UR5, -R156.reuse ;  /* 0x00000005aebf7c23 */ /* 0x100fe2000801089c */
[--C-:B------:R-:W-:Y:S01]  /*afd0*/  FFMA.FTZ R185, R178, UR5, -R156.reuse ;  /* 0x00000005b2b97c23 */ /* 0x100fe2000801089c */
[----:B------:R-:W-:Y:S01]  /*afe0*/  FFMA.FTZ R179, R179, UR5, -R156 ;  /* 0x00000005b3b37c23 */ /* 0x000fe2000801089c */
[C---:B------:R-:W-:Y:S01]  /*aff0*/  FADD.FTZ R159, R157.reuse, R16 ;  /* 0x000000109d9f7221 */ /* 0x040fe20000010000 */
[----:B------:R-:W-:Y:S01]  /*b000*/  F2FP.F16.F32.PACK_AB R196, R196, R153 ;  /* 0x00000099c4c4723e */ /* 0x000fe200000000ff */
[----:B------:R0:W1:Y:S01]  /*b010*/  MUFU.EX2 R2, R155 ;  /* 0x0000009b00027308 */ /* 0x0000620000000800 */
[----:B------:R-:W-:Y:S01]  /*b020*/  FFMA.FTZ R182, R182, UR5, -R156 ;  /* 0x00000005b6b67c23 */ /* 0x000fe2000801089c */
[----:B------:R-:W-:Y:S01]  /*b030*/  FADD.FTZ R164, R192, R159 ;  /* 0x0000009fc0a47221 */ /* 0x000fe20000010000 */
[----:B------:R-:W-:Y:S01]  /*b040*/  IMAD.U32 R159, RZ, RZ, UR14 ;  /* 0x0000000eff9f7e24 */ /* 0x000fe2000f8e00ff */
[----:B------:R-:W-:Y:S01]  /*b050*/  ISETP.GT.AND P2, PT, R20, UR4, PT ;  /* 0x0000000414007c0c */ /* 0x000fe2000bf44270 */
[----:B------:R-:W-:Y:S01]  /*b060*/  UMOV UR4, UR36 ;  /* 0x0000002400047c82 */ /* 0x000fe20008000000 */
[----:B------:R-:W-:Y:S01]  /*b070*/  F2FP.F16.F32.PACK_AB R198, R157, R198 ;  /* 0x000000c69dc6723e */ /* 0x000fe200000000ff */
[----:B------:R-:W-:Y:S01]  /*b080*/  @!P1 VIADD R159, R159, 0x30860 ;  /* 0x000308609f9f9836 */ /* 0x000fe20000000000 */
[----:B------:R-:W2:Y:S01]  /*b090*/  MUFU.EX2 R199, R199 ;  /* 0x000000c700c77308 */ /* 0x000ea20000000800 */
[----:B0-----:R-:W-:Y:S01]  /*b0a0*/  FADD.FTZ R155, R161, R164 ;  /* 0x000000a4a19b7221 */ /* 0x001fe20000010000 */
[--C-:B------:R-:W-:Y:S01]  /*b0b0*/  FFMA.FTZ R164, R175, UR5, -R156.reuse ;  /* 0x00000005afa47c23 */ /* 0x100fe2000801089c */
[----:B------:R-:W-:Y:S01]  /*b0c0*/  FFMA.FTZ R156, R183, UR5, -R156 ;  /* 0x00000005b79c7c23 */ /* 0x000fe2000801089c */
[----:B------:R-:W-:Y:S01]  /*b0d0*/  @!P1 PRMT R159, RZ, 0x654, R159 ;  /* 0x00000654ff9f9816 */ /* 0x000fe2000000009f */
[----:B------:R-:W-:Y:S01]  /*b0e0*/  FADD.FTZ R166, R194, R155 ;  /* 0x0000009bc2a67221 */ /* 0x000fe20000010000 */
[----:B------:R-:W-:Y:S01]  /*b0f0*/  F2FP.F16.F32.PACK_AB R192, R161, R192 ;  /* 0x000000c0a1c0723e */ /* 0x000fe200000000ff */
[----:B------:R-:W-:Y:S01]  /*b100*/  VIADD R20, R20, 0xffffffff ;  /* 0xffffffff14147836 */ /* 0x000fe20000000000 */
[----:B------:R-:W0:Y:S01]  /*b110*/  MUFU.EX2 R154, R154 ;  /* 0x0000009a009a7308 */ /* 0x000e220000000800 */
[----:B-1----:R-:W-:Y:S01]  /*b120*/  FFMA.FTZ R5, R2, R5, R197 ;  /* 0x0000000502057223 */ /* 0x002fe200000100c5 */
[C---:B------:R-:W-:Y:S01]  /*b130*/  FADD.FTZ R155, R165.reuse, R166 ;  /* 0x000000a6a59b7221 */ /* 0x040fe20000010000 */
[----:B------:R1:W-:Y:S01]  /*b140*/  @!P1 SYNCS.ARRIVE.TRANS64.RED.A1T0 RZ, [R159+URZ], RZ ;  /* 0x000000ff9fff99a7 */ /* 0x0003e2000810043f */
[----:B------:R-:W-:Y:S01]  /*b150*/  F2FP.F16.F32.PACK_AB R194, R165, R194 ;  /* 0x000000c2a5c2723e */ /* 0x000fe200000000ff */
[----:B------:R-:W-:Y:S01]  /*b160*/  FADD.FTZ R16, R152, R5 ;  /* 0x0000000598107221 */ /* 0x000fe20000010000 */
[----:B------:R-:W-:Y:S01]  /*b170*/  FADD.FTZ R166, R188, R155 ;  /* 0x0000009bbca67221 */ /* 0x000fe20000010000 */
[----:B------:R-:W-:Y:S01]  /*b180*/  F2FP.F16.F32.PACK_AB R197, R152, R197 ;  /* 0x000000c598c5723e */ /* 0x000fe200000000ff */
[----:B------:R-:W3:Y:S01]  /*b190*/  MUFU.EX2 R193, R193 ;  /* 0x000000c100c17308 */ /* 0x000ee20000000800 */
[----:B--2---:R-:W-:Y:S01]  /*b1a0*/  FADD.FTZ R5, R199, R16 ;  /* 0x00000010c7057221 */ /* 0x004fe20000010000 */
[----:B------:R-:W-:-:S06]  /*b1b0*/  IMAD.MOV.U32 R218, RZ, RZ, R3 ;  /* 0x000000ffffda7224 */ /* 0x000fcc00078e0003 */
[----:B------:R-:W2:Y:S01]  /*b1c0*/  MUFU.EX2 R158, R158 ;  /* 0x0000009e009e7308 */ /* 0x000ea20000000800 */
[C---:B0-----:R-:W-:Y:S01]  /*b1d0*/  FADD.FTZ R16, R154.reuse, R5 ;  /* 0x000000059a107221 */ /* 0x041fe20000010000 */
[----:B------:R-:W-:-:S06]  /*b1e0*/  F2FP.F16.F32.PACK_AB R199, R154, R199 ;  /* 0x000000c79ac7723e */ /* 0x000fcc00000000ff */
[----:B------:R-:W0:Y:S01]  /*b1f0*/  MUFU.EX2 R195, R195 ;  /* 0x000000c300c37308 */ /* 0x000e220000000800 */
[----:B---3--:R-:W-:-:S07]  /*b200*/  FADD.FTZ R5, R193, R16 ;  /* 0x00000010c1057221 */ /* 0x008fce0000010000 */
[----:B------:R-:W3:Y:S01]  /*b210*/  MUFU.EX2 R169, R169 ;  /* 0x000000a900a97308 */ /* 0x000ee20000000800 */
[C---:B--2---:R-:W-:Y:S01]  /*b220*/  FADD.FTZ R16, R158.reuse, R5 ;  /* 0x000000059e107221 */ /* 0x044fe20000010000 */
[----:B------:R-:W-:-:S06]  /*b230*/  F2FP.F16.F32.PACK_AB R193, R158, R193 ;  /* 0x000000c19ec1723e */ /* 0x000fcc00000000ff */
[----:B------:R-:W2:Y:S01]  /*b240*/  MUFU.EX2 R160, R160 ;  /* 0x000000a000a07308 */ /* 0x000ea20000000800 */
[----:B0-----:R-:W-:-:S07]  /*b250*/  FADD.FTZ R5, R195, R16 ;  /* 0x00000010c3057221 */ /* 0x001fce0000010000 */
[----:B------:R-:W0:Y:S01]  /*b260*/  MUFU.EX2 R190, R190 ;  /* 0x000000be00be7308 */ /* 0x000e220000000800 */
[C---:B---3--:R-:W-:Y:S01]  /*b270*/  FADD.FTZ R155, R169.reuse, R166 ;  /* 0x000000a6a99b7221 */ /* 0x048fe20000010000 */
[----:B------:R-:W-:-:S06]  /*b280*/  F2FP.F16.F32.PACK_AB R188, R169, R188 ;  /* 0x000000bca9bc723e */ /* 0x000fcc00000000ff */
[----:B------:R-:W3:Y:S01]  /*b290*/  MUFU.EX2 R189, R189 ;  /* 0x000000bd00bd7308 */ /* 0x000ee20000000800 */
[C---:B--2---:R-:W-:Y:S01]  /*b2a0*/  FADD.FTZ R16, R160.reuse, R5 ;  /* 0x00000005a0107221 */ /* 0x044fe20000010000 */
[----:B------:R-:W-:-:S06]  /*b2b0*/  F2FP.F16.F32.PACK_AB R195, R160, R195 ;  /* 0x000000c3a0c3723e */ /* 0x000fcc00000000ff */
[----:B------:R-:W2:Y:S01]  /*b2c0*/  MUFU.EX2 R173, R173 ;  /* 0x000000ad00ad7308 */ /* 0x000ea20000000800 */
[----:B0-----:R-:W-:-:S07]  /*b2d0*/  FADD.FTZ R166, R190, R155 ;  /* 0x0000009bbea67221 */ /* 0x001fce0000010000 */
[----:B------:R-:W0:Y:S01]  /*b2e0*/  MUFU.EX2 R162, R162 ;  /* 0x000000a200a27308 */ /* 0x000e220000000800 */
[----:B---3--:R-:W-:-:S07]  /*b2f0*/  FADD.FTZ R5, R189, R16 ;  /* 0x00000010bd057221 */ /* 0x008fce0000010000 */
[----:B------:R-:W3:Y:S01]  /*b300*/  MUFU.EX2 R184, R184 ;  /* 0x000000b800b87308 */ /* 0x000ee20000000800 */
[C---:B--2---:R-:W-:Y:S01]  /*b310*/  FADD.FTZ R153, R173.reuse, R166 ;  /* 0x000000a6ad997221 */ /* 0x044fe20000010000 */
[----:B------:R-:W-:-:S06]  /*b320*/  F2FP.F16.F32.PACK_AB R190, R173, R190 ;  /* 0x000000beadbe723e */ /* 0x000fcc00000000ff */
[----:B------:R-:W2:Y:S01]  /*b330*/  MUFU.EX2 R191, R191 ;  /* 0x000000bf00bf7308 */ /* 0x000ea20000000800 */
[C---:B0-----:R-:W-:Y:S01]  /*b340*/  FADD.FTZ R16, R162.reuse, R5 ;  /* 0x00000005a2107221 */ /* 0x041fe20000010000 */
[----:B------:R-:W-:-:S06]  /*b350*/  F2FP.F16.F32.PACK_AB R189, R162, R189 ;  /* 0x000000bda2bd723e */ /* 0x000fcc00000000ff */
[----:B------:R-:W0:Y:S01]  /*b360*/  MUFU.EX2 R177, R177 ;  /* 0x000000b100b17308 */ /* 0x000e220000000800 */
[----:B---3--:R-:W-:-:S07]  /*b370*/  FADD.FTZ R166, R184, R153 ;  /* 0x00000099b8a67221 */ /* 0x008fce0000010000 */
[----:B------:R-:W3:Y:S01]  /*b380*/  MUFU.EX2 R164, R164 ;  /* 0x000000a400a47308 */ /* 0x000ee20000000800 */
[----:B--2---:R-:W-:-:S07]  /*b390*/  FADD.FTZ R5, R191, R16 ;  /* 0x00000010bf057221 */ /* 0x004fce0000010000 */
[----:B------:R-:W2:Y:S01]  /*b3a0*/  MUFU.EX2 R185, R185 ;  /* 0x000000b900b97308 */ /* 0x000ea20000000800 */
[C---:B0-----:R-:W-:Y:S01]  /*b3b0*/  FADD.FTZ R153, R177.reuse, R166 ;  /* 0x000000a6b1997221 */ /* 0x041fe20000010000 */
[----:B------:R-:W-:-:S06]  /*b3c0*/  F2FP.F16.F32.PACK_AB R184, R177, R184 ;  /* 0x000000b8b1b8723e */ /* 0x000fcc00000000ff */
[----:B------:R-:W0:Y:S01]  /*b3d0*/  MUFU.EX2 R179, R179 ;  /* 0x000000b300b37308 */ /* 0x000e220000000800 */
[C---:B---3--:R-:W-:Y:S01]  /*b3e0*/  FADD.FTZ R166, R164.reuse, R5 ;  /* 0x00000005a4a67221 */ /* 0x048fe20000010000 */
[----:B------:R-:W-:-:S06]  /*b3f0*/  F2FP.F16.F32.PACK_AB R191, R164, R191 ;  /* 0x000000bfa4bf723e */ /* 0x000fcc00000000ff */
[----:B------:R-:W3:Y:S01]  /*b400*/  MUFU.EX2 R186, R186 ;  /* 0x000000ba00ba7308 */ /* 0x000ee20000000800 */
[----:B--2---:R-:W-:-:S07]  /*b410*/  FADD.FTZ R166, R185, R166 ;  /* 0x000000a6b9a67221 */ /* 0x004fce0000010000 */
[----:B------:R-:W2:Y:S01]  /*b420*/  MUFU.EX2 R187, R182 ;  /* 0x000000b600bb7308 */ /* 0x000ea20000000800 */
[C---:B0-----:R-:W-:Y:S01]  /*b430*/  FADD.FTZ R166, R179.reuse, R166 ;  /* 0x000000a6b3a67221 */ /* 0x041fe20000010000 */
[----:B------:R-:W-:-:S06]  /*b440*/  F2FP.F16.F32.PACK_AB R185, R179, R185 ;  /* 0x000000b9b3b9723e */ /* 0x000fcc00000000ff */
[----:B------:R-:W0:Y:S01]  /*b450*/  MUFU.EX2 R21, R181 ;  /* 0x000000b500157308 */ /* 0x000e220000000800 */
[----:B---3--:R-:W-:-:S07]  /*b460*/  FADD.FTZ R16, R186, R153 ;  /* 0x00000099ba107221 */ /* 0x008fce0000010000 */
[----:B------:R-:W3:Y:S01]  /*b470*/  MUFU.EX2 R156, R156 ;  /* 0x0000009c009c7308 */ /* 0x000ee20000000800 */
[----:B--2---:R-:W-:Y:S01]  /*b480*/  FADD.FTZ R166, R187, R166 ;  /* 0x000000a6bba67221 */ /* 0x004fe20000010000 */
[C---:B0-----:R-:W-:Y:S01]  /*b490*/  FADD.FTZ R16, R21.reuse, R16 ;  /* 0x0000001015107221 */ /* 0x041fe20000010000 */
[----:B------:R-:W-:Y:S01]  /*b4a0*/  F2FP.F16.F32.PACK_AB R186, R21, R186 ;  /* 0x000000ba15ba723e */ /* 0x000fe200000000ff */
[----:B------:R-:W-:Y:S02]  /*b4b0*/  IMAD.MOV.U32 R21, RZ, RZ, R4 ;  /* 0x000000ffff157224 */ /* 0x000fe400078e0004 */
[C---:B---3--:R-:W-:Y:S01]  /*b4c0*/  FADD.FTZ R5, R156.reuse, R166 ;  /* 0x000000a69c057221 */ /* 0x048fe20000010000 */
[----:B------:R-:W-:Y:S01]  /*b4d0*/  F2FP.F16.F32.PACK_AB R187, R156, R187 ;  /* 0x000000bb9cbb723e */ /* 0x000fe200000000ff */
[----:B-1----:R-:W-:Y:S06]  /*b4e0*/  @P2 BRA `(.L_x_1503) ;  /* 0xffffffd8002c2947 */ /* 0x002fec000383ffff */
.L_x_1486:
        /* <DEDUP_REMOVED lines=131> */
.L_x_1504:
[----:B------:R-:W-:Y:S01]  /*bd20*/  ULEA UR7, UR36, UR37, 0x3 ;  /* 0x0000002524077291 */ /* 0x000fe2000f8e183f */
[----:B------:R-:W-:-:S05]  /*bd30*/  IMAD.U32 R0, RZ, RZ, UR38 ;  /* 0x00000026ff007e24 */ /* 0x000fca000f8e00ff */
[----:B------:R-:W-:-:S04]  /*bd40*/  SHF.L.U32 R0, R0, 0x1f, RZ ;  /* 0x0000001f00007819 */ /* 0x000fc800000006ff */
[----:B------:R0:W1:Y:S01]  /*bd50*/  SYNCS.PHASECHK.TRANS64.TRYWAIT P2, [UR7+0x30850], R0 ;  /* 0x03085000ff0075a7 */ /* 0x0000620008040147 */
[----:B------:R-:W-:Y:S05]  /*bd60*/  @!P0 BRA `(.L_x_1505) ;  /* 0x0000000000048947 */ /* 0x000fea0003800000 */
[----:B------:R-:W-:Y:S01]  /*bd70*/  BPT.TRAP 0x1 ;  /* 0x000000040000795c */ /* 0x000fe20000300000 */
.L_x_1505:
[----:B-1----:R-:W-:Y:S05]  /*bd80*/  @P2 BRA `(.L_x_1506) ;  /* 0x0000000000082947 */ /* 0x002fea0003800000 */
[----:B------:R-:W1:Y:S02]  /*bd90*/  SYNCS.PHASECHK.TRANS64.TRYWAIT P0, [UR7+0x30850], R0 ;  /* 0x03085000ff0075a7 */ /* 0x000e640008000147 */
[----:B-1----:R-:W-:Y:S05]  /*bda0*/  @!P0 BRA `(.L_x_1507) ;  /* 0x000000b000f48947 */ /* 0x002fea0003800000 */
.L_x_1506:
        /* <DEDUP_REMOVED lines=197> */
.L_x_1437:
[----:B------:R-:W0:Y:S01]  /*ca00*/  S2R R4, SR_CgaCtaId ;  /* 0x0000000000047919 */ /* 0x000e220000008800 */
[----:B------:R-:W-:Y:S01]  /*ca10*/  MOV R23, 0x400 ;  /* 0x0000040000177802 */ /* 0x000fe20000000f00 */
[----:B------:R-:W-:Y:S01]  /*ca20*/  BSSY B0, `(.L_x_1508) ;  /* 0x00002ec000007945 */ /* 0x000fe20003800000 */
[----:B------:R-:W-:Y:S02]  /*ca30*/  BAR.SYNC.DEFER_BLOCKING 0x5, 0x180 ;  /* 0x0146000000007b1d */ /* 0x000fe40000010000 */
[----:B0-----:R-:W-:-:S05]  /*ca40*/  LEA R23, R4, R23, 0x18 ;  /* 0x0000001704177211 */ /* 0x001fca00078ec0ff */
[----:B------:R-:W0:Y:S02]  /*ca50*/  LDS.128 R4, [R23+0x308d0] ;  /* 0x0308d00017047984 */ /* 0x000e240000000c00 */
[----:B0-----:R-:W-:Y:S02]  /*ca60*/  R2UR UR5, R5 ;  /* 0x00000000050572ca */ /* 0x001fe400000e0000 */
[----:B------:R-:W-:Y:S02]  /*ca70*/  R2UR UR7, R6 ;  /* 0x00000000060772ca */ /* 0x000fe400000e0000 */
        /* <DEDUP_REMOVED lines=33> */
[C---:B------:R-:W-:Y:S02]  /*cc90*/  LOP3.LUT R7, R98.reuse, 0x380, RZ, 0xc0, !PT ;  /* 0x0000038062077812 */ /* 0x040fe400078ec0ff */
        /* <DEDUP_REMOVED lines=13> */
[----:B------:R-:W-:Y:S01]  /*cd70*/  LOP3.LUT R10, R171, 0x380, RZ, 0xc0, !PT ;  /* 0x00000380ab0a7812 */ /* 0x000fe200078ec0ff */
[--C-:B------:R-:W-:Y:S01]  /*cd80*/  IMAD.X R47, RZ, RZ, R99.reuse, P2 ;  /* 0x000000ffff2f7224 */ /* 0x100fe200010e0663 */
[----:B------:R-:W-:Y:S01]  /*cd90*/  SHF.R.U64 R7, R7, 0x3, RZ ;  /* 0x0000000307077819 */ /* 0x000fe200000012ff */
[----:B------:R-:W-:Y:S01]  /*cda0*/  IMAD.X R55, RZ, RZ, R99, P1 ;  /* 0x000000ffff377224 */ /* 0x000fe200008e0663 */
[----:B------:R-:W-:-:S02]  /*cdb0*/  LOP3.LUT R12, R173, 0x380, RZ, 0xc0, !PT ;  /* 0x00000380ad0c7812 */ /* 0x000fc400078ec0ff */
[----:B------:R-:W-:Y:S02]  /*cdc0*/  LOP3.LUT R14, R175, 0x380, RZ, 0xc0, !PT ;  /* 0x00000380af0e7812 */ /* 0x000fe400078ec0ff */
[----:B------:R-:W-:Y:S02]  /*cdd0*/  LOP3.LUT R20, R177, 0x380, RZ, 0xc0, !PT ;  /* 0x00000380b1147812 */ /* 0x000fe400078ec0ff */
[C---:B------:R-:W-:Y:S02]  /*cde0*/  IADD3 R187, P0, R98.reuse, 0x8020, RZ ;  /* 0x0000802062bb7810 */ /* 0x040fe40007f1e0ff */
[C---:B------:R-:W-:Y:S02]  /*cdf0*/  IADD3 R189, P4, R98.reuse, 0x8040, RZ ;  /* 0x0000804062bd7810 */ /* 0x040fe40007f9e0ff */
        /* <DEDUP_REMOVED lines=17> */
[----:B------:R-:W-:Y:S02]  /*cf10*/  SHF.R.U64 R14, R14, 0x3, RZ ;  /* 0x000000030e0e7819 */ /* 0x000fe400000012ff */
[----:B------:R-:W-:-:S02]  /*cf20*/  LOP3.LUT R46, R183, 0x380, RZ, 0xc0, !PT ;  /* 0x00000380b72e7812 */ /* 0x000fc400078ec0ff */
        /* <DEDUP_REMOVED lines=8> */
[----:B------:R-:W-:Y:S01]  /*cfb0*/  MOV R98, R98 ;  /* 0x0000006200627202 */ /* 0x000fe20000000f00 */
[----:B------:R-:W-:Y:S01]  /*cfc0*/  BAR.SYNC.DEFER_BLOCKING 0x1, 0x100 ;  /* 0x0044000000007b1d */ /* 0x000fe20000010000 */
[----:B------:R-:W-:Y:S02]  /*cfd0*/  LOP3.LUT R14, R14, R175, RZ, 0x3c, !PT ;  /* 0x000000af0e0e7212 */ /* 0x000fe400078e3cff */
[----:B------:R-:W-:Y:S02]  /*cfe0*/  SHF.R.U64 R46, R46, 0x3, RZ ;  /* 0x000000032e2e7819 */ /* 0x000fe400000012ff */
[----:B------:R-:W-:-:S02]  /*cff0*/  LOP3.LUT R78, R191, 0x380, RZ, 0xc0, !PT ;  /* 0x00000380bf4e7812 */ /* 0x000fc400078ec0ff */
[----:B------:R-:W-:Y:S02]  /*d000*/  LOP3.LUT R99, R169, 0x380, RZ, 0xc0, !PT ;  /* 0x00000380a9637812 */ /* 0x000fe400078ec0ff */
[----:B------:R-:W-:Y:S02]  /*d010*/  LOP3.LUT R20, R20, R177, RZ, 0x3c, !PT ;  /* 0x000000b114147212 */ /* 0x000fe400078e3cff */
[----:B------:R-:W-:Y:S02]  /*d020*/  SHF.R.U64 R54, R54, 0x3, RZ ;  /* 0x0000000336367819 */ /* 0x000fe400000012ff */
[----:B------:R-:W-:Y:S02]  /*d030*/  LOP3.LUT R86, R193, 0x380, RZ, 0xc0, !PT ;  /* 0x00000380c1567812 */ /* 0x000fe400078ec0ff */
[----:B------:R-:W-:Y:S02]  /*d040*/  LOP3.LUT R163, R168, 0x380, RZ, 0xc0, !PT ;  /* 0x00000380a8a37812 */ /* 0x000fe400078ec0ff */
[----:B------:R-:W-:-:S02]  /*d050*/  LOP3.LUT R30, R30, R179, RZ, 0x3c, !PT ;  /* 0x000000b31e1e7212 */ /* 0x000fc400078e3cff */
[----:B------:R-:W-:Y:S02]  /*d060*/  SHF.R.U64 R62, R62, 0x3, RZ ;  /* 0x000000033e3e7819 */ /* 0x000fe400000012ff */
[----:B------:R-:W-:Y:S02]  /*d070*/  LOP3.LUT R94, R6, 0x380, RZ, 0xc0, !PT ;  /* 0x00000380065e7812 */ /* 0x000fe400078ec0ff */
[----:B------:R-:W-:Y:S01]  /*d080*/  MOV R11, R10 ;  /* 0x0000000a000b7202 */ /* 0x000fe20000000f00 */
[----:B------:R0:W-:Y:S01]  /*d090*/  STSM.16.M88.4 [R98], R24 ;  /* 0x0000001862007844 */ /* 0x0001e20000000200 */
[----:B------:R-:W-:Y:S02]  /*d0a0*/  LOP3.LUT R38, R38, R181, RZ, 0x3c, !PT ;  /* 0x000000b526267212 */ /* 0x000fe400078e3cff */
[----:B------:R-:W-:Y:S01]  /*d0b0*/  SHF.R.U64 R70, R70, 0x3, RZ ;  /* 0x0000000346467819 */ /* 0x000fe200000012ff */
[----:B------:R-:W-:Y:S01]  /*d0c0*/  STSM.16.M88.4 [R11], R32 ;  /* 0x000000200b007844 */ /* 0x000fe20000000200 */
[----:B------:R-:W-:-:S02]  /*d0d0*/  MOV R12, R12 ;  /* 0x0000000c000c7202 */ /* 0x000fc40000000f00 */
[----:B------:R-:W-:Y:S02]  /*d0e0*/  LOP3.LUT R46, R46, R183, RZ, 0x3c, !PT ;  /* 0x000000b72e2e7212 */ /* 0x000fe400078e3cff */
[----:B------:R-:W-:Y:S01]  /*d0f0*/  SHF.R.U64 R78, R78, 0x3, RZ ;  /* 0x000000034e4e7819 */ /* 0x000fe200000012ff */
[----:B------:R1:W-:Y:S01]  /*d100*/  STSM.16.M88.4 [R12], R40 ;  /* 0x000000280c007844 */ /* 0x0003e20000000200 */
[----:B------:R-:W-:Y:S02]  /*d110*/  SHF.R.U64 R28, R99, 0x3, RZ ;  /* 0x00000003631c7819 */ /* 0x000fe400000012ff */
[----:B------:R-:W-:Y:S02]  /*d120*/  MOV R14, R14 ;  /* 0x0000000e000e7202 */ /* 0x000fe40000000f00 */
[----:B------:R-:W-:Y:S02]  /*d130*/  LOP3.LUT R54, R54, R185, RZ, 0x3c, !PT ;  /* 0x000000b936367212 */ /* 0x000fe400078e3cff */
[----:B------:R-:W-:Y:S01]  /*d140*/  SHF.R.U64 R86, R86, 0x3, RZ ;  /* 0x0000000356567819 */ /* 0x000fe200000012ff */
[----:B------:R-:W-:Y:S01]  /*d150*/  STSM.16.M88.4 [R14], R48 ;  /* 0x000000300e007844 */ /* 0x000fe20000000200 */
[----:B------:R-:W-:-:S02]  /*d160*/  SHF.R.U64 R99, R163, 0x3, RZ ;  /* 0x00000003a3637819 */ /* 0x000fc400000012ff */
[----:B------:R-:W-:Y:S02]  /*d170*/  MOV R20, R20 ;  /* 0x0000001400147202 */ /* 0x000fe40000000f00 */
[----:B------:R-:W-:Y:S02]  /*d180*/  F2FP.F16.F32.PACK_AB R59, R155, R59 ;  /* 0x0000003b9b3b723e */ /* 0x000fe400000000ff */
[----:B------:R-:W-:Y:S02]  /*d190*/  F2FP.F16.F32.PACK_AB R65, R154, R66 ;  /* 0x000000429a41723e */ /* 0x000fe400000000ff */
[----:B------:R-:W-:Y:S01]  /*d1a0*/  F2FP.F16.F32.PACK_AB R72, R73, R72 ;  /* 0x000000484948723e */ /* 0x000fe200000000ff */
[----:B------:R-:W-:Y:S01]  /*d1b0*/  STSM.16.M88.4 [R20], R56 ;  /* 0x0000003814007844 */ /* 0x000fe20000000200 */
[----:B------:R-:W-:Y:S02]  /*d1c0*/  LOP3.LUT R62, R62, R187, RZ, 0x3c, !PT ;  /* 0x000000bb3e3e7212 */ /* 0x000fe400078e3cff */
[----:B------:R-:W-:-:S02]  /*d1d0*/  SHF.R.U64 R29, R94, 0x3, RZ ;  /* 0x000000035e1d7819 */ /* 0x000fc400000012ff */
[----:B------:R-:W-:Y:S02]  /*d1e0*/  MOV R30, R30 ;  /* 0x0000001e001e7202 */ /* 0x000fe40000000f00 */
[----:B------:R-:W-:Y:S02]  /*d1f0*/  F2FP.F16.F32.PACK_AB R66, R69, R68 ;  /* 0x000000444542723e */ /* 0x000fe400000000ff */
[----:B------:R-:W-:Y:S02]  /*d200*/  F2FP.F16.F32.PACK_AB R67, R153, R67 ;  /* 0x000000439943723e */ /* 0x000fe400000000ff */
[----:B------:R-:W-:Y:S02]  /*d210*/  F2FP.F16.F32.PACK_AB R73, R152, R74 ;  /* 0x0000004a9849723e */ /* 0x000fe400000000ff */
[----:B------:R-:W-:Y:S01]  /*d220*/  F2FP.F16.F32.PACK_AB R80, R81, R80 ;  /* 0x000000505150723e */ /* 0x000fe200000000ff */
[----:B------:R-:W-:Y:S01]  /*d230*/  STSM.16.M88.4 [R30], R64 ;  /* 0x000000401e007844 */ /* 0x000fe20000000200 */
[----:B------:R-:W-:-:S02]  /*d240*/  LOP3.LUT R70, R70, R189, RZ, 0x3c, !PT ;  /* 0x000000bd46467212 */ /* 0x000fc400078e3cff */
[----:B------:R-:W-:Y:S02]  /*d250*/  MOV R38, R38 ;  /* 0x0000002600267202 */ /* 0x000fe40000000f00 */
[----:B------:R-:W-:Y:S02]  /*d260*/  F2FP.F16.F32.PACK_AB R74, R77, R76 ;  /* 0x0000004c4d4a723e */ /* 0x000fe400000000ff */
[----:B------:R-:W-:Y:S02]  /*d270*/  F2FP.F16.F32.PACK_AB R75, R18, R75 ;  /* 0x0000004b124b723e */ /* 0x000fe400000000ff */
[----:B------:R-:W-:Y:S02]  /*d280*/  F2FP.F16.F32.PACK_AB R81, R16, R82 ;  /* 0x000000521051723e */ /* 0x000fe400000000ff */
[----:B------:R-:W-:Y:S01]  /*d290*/  F2FP.F16.F32.PACK_AB R88, R89, R88 ;  /* 0x000000585958723e */ /* 0x000fe200000000ff */
[----:B------:R-:W-:Y:S01]  /*d2a0*/  STSM.16.M88.4 [R38], R72 ;  /* 0x0000004826007844 */ /* 0x000fe20000000200 */
[----:B------:R-:W-:Y:S01]  /*d2b0*/  LOP3.LUT R78, R78, R191, RZ, 0x3c, !PT ;  /* 0x000000bf4e4e7212 */ /* 0x000fe200078e3cff */
[----:B------:R-:W2:Y:S01]  /*d2c0*/  LDC R16, c[0x0][0xbe8] ;  /* 0x0002fa00ff107b82 */ /* 0x000ea20000000800 */
[----:B------:R-:W-:-:S02]  /*d2d0*/  MOV R46, R46 ;  /* 0x0000002e002e7202 */ /* 0x000fc40000000f00 */
[----:B------:R-:W-:Y:S02]  /*d2e0*/  F2FP.F16.F32.PACK_AB R82, R85, R84 ;  /* 0x000000545552723e */ /* 0x000fe400000000ff */
[----:B------:R-:W-:Y:S02]  /*d2f0*/  F2FP.F16.F32.PACK_AB R83, R3, R83 ;  /* 0x000000530353723e */ /* 0x000fe400000000ff */
[----:B------:R-:W-:Y:S02]  /*d300*/  F2FP.F16.F32.PACK_AB R89, R91, R90 ;  /* 0x0000005a5b59723e */ /* 0x000fe400000000ff */
[----:B------:R-:W-:Y:S01]  /*d310*/  LOP3.LUT R86, R86, R193, RZ, 0x3c, !PT ;  /* 0x000000c156567212 */ /* 0x000fe200078e3cff */
[----:B------:R-:W-:Y:S01]  /*d320*/  STSM.16.M88.4 [R46], R80 ;  /* 0x000000502e007844 */ /* 0x000fe20000000200 */
[----:B------:R-:W-:Y:S02]  /*d330*/  LOP3.LUT R8, R99, R168, RZ, 0x3c, !PT ;  /* 0x000000a863087212 */ /* 0x000fe400078e3cff */
[----:B------:R-:W-:-:S02]  /*d340*/  MOV R54, R54 ;  /* 0x0000003600367202 */ /* 0x000fc40000000f00 */
[----:B------:R-:W-:Y:S02]  /*d350*/  F2FP.F16.F32.PACK_AB R90, R93, R92 ;  /* 0x0000005c5d5a723e */ /* 0x000fe400000000ff */
[----:B------:R-:W-:Y:S02]  /*d360*/  F2FP.F16.F32.PACK_AB R91, R165, R164 ;  /* 0x000000a4a55b723e */ /* 0x000fe400000000ff */
[----:B------:R-:W-:Y:S02]  /*d370*/  F2FP.F16.F32.PACK_AB R96, R97, R96 ;  /* 0x000000606160723e */ /* 0x000fe400000000ff */
[----:B------:R-:W-:Y:S01]  /*d380*/  F2FP.F16.F32.PACK_AB R104, R105, R104 ;  /* 0x000000686968723e */ /* 0x000fe200000000ff */
[----:B------:R-:W-:Y:S01]  /*d390*/  STSM.16.M88.4 [R54], R88 ;  /* 0x0000005836007844 */ /* 0x000fe20000000200 */
[----:B------:R-:W-:Y:S02]  /*d3a0*/  LOP3.LUT R94, R29, R6, RZ, 0x3c, !PT ;  /* 0x000000061d5e7212 */ /* 0x000fe400078e3cff */
[----:B------:R-:W-:-:S02]  /*d3b0*/  MOV R62, R62 ;  /* 0x0000003e003e7202 */ /* 0x000fc40000000f00 */
[----:B------:R-:W-:Y:S02]  /*d3c0*/  F2FP.F16.F32.PACK_AB R97, R167, R166 ;  /* 0x000000a6a761723e */ /* 0x000fe400000000ff */
[----:B0-----:R-:W-:Y:S02]  /*d3d0*/  F2FP.F16.F32.PACK_AB R98, R101, R100 ;  /* 0x000000646562723e */ /* 0x001fe400000000ff */
        /* <DEDUP_REMOVED lines=11> */
[----:B------:R-:W-:-:S02]  /*d490*/  MOV R78, R78 ;  /* 0x0000004e004e7202 */ /* 0x000fc40000000f00 */
[----:B------:R-:W-:Y:S02]  /*d4a0*/  F2FP.F16.F32.PACK_AB R114, R117, R116 ;  /* 0x000000747572723e */ /* 0x000fe400000000ff */
[----:B------:R-:W-:Y:S02]  /*d4b0*/  F2FP.F16.F32.PACK_AB R115, R119, R118 ;  /* 0x000000767773723e */ /* 0x000fe400000000ff */
[----:B------:R-:W-:Y:S02]  /*d4c0*/  F2FP.F16.F32.PACK_AB R121, R123, R122 ;  /* 0x0000007a7b79723e */ /* 0x000fe400000000ff */
[----:B------:R-:W-:Y:S01]  /*d4d0*/  F2FP.F16.F32.PACK_AB R128, R129, R128 ;  /* 0x000000808180723e */ /* 0x000fe200000000ff */
[----:B------:R-:W-:Y:S01]  /*d4e0*/  STSM.16.M88.4 [R78], R112 ;  /* 0x000000704e007844 */ /* 0x000fe20000000200 */
[----:B------:R-:W-:Y:S02]  /*d4f0*/  MOV R86, R86 ;  /* 0x0000005600567202 */ /* 0x000fe40000000f00 */
[----:B------:R-:W-:-:S02]  /*d500*/  F2FP.F16.F32.PACK_AB R122, R125, R124 ;  /* 0x0000007c7d7a723e */ /* 0x000fc400000000ff */
[----:B------:R-:W-:Y:S02]  /*d510*/  F2FP.F16.F32.PACK_AB R123, R127, R126 ;  /* 0x0000007e7f7b723e */ /* 0x000fe400000000ff */
[----:B------:R-:W-:Y:S02]  /*d520*/  F2FP.F16.F32.PACK_AB R129, R131, R130 ;  /* 0x000000828381723e */ /* 0x000fe400000000ff */
[----:B------:R-:W-:Y:S01]  /*d530*/  F2FP.F16.F32.PACK_AB R136, R137, R136 ;  /* 0x000000888988723e */ /* 0x000fe200000000ff */
[----:B------:R-:W-:Y:S01]  /*d540*/  STSM.16.M88.4 [R86], R120 ;  /* 0x0000007856007844 */ /* 0x000fe20000000200 */
[----:B------:R-:W-:Y:S02]  /*d550*/  MOV R94, R94 ;  /* 0x0000005e005e7202 */ /* 0x000fe40000000f00 */
[----:B------:R-:W-:Y:S02]  /*d560*/  F2FP.F16.F32.PACK_AB R130, R133, R132 ;  /* 0x000000848582723e */ /* 0x000fe400000000ff */
[----:B------:R-:W-:-:S02]  /*d570*/  F2FP.F16.F32.PACK_AB R131, R135, R134 ;  /* 0x000000868783723e */ /* 0x000fc400000000ff */
[----:B------:R-:W-:Y:S02]  /*d580*/  F2FP.F16.F32.PACK_AB R137, R139, R138 ;  /* 0x0000008a8b89723e */ /* 0x000fe400000000ff */
[----:B------:R-:W-:Y:S01]  /*d590*/  F2FP.F16.F32.PACK_AB R144, R145, R144 ;  /* 0x000000909190723e */ /* 0x000fe200000000ff */
[----:B------:R-:W-:Y:S01]  /*d5a0*/  STSM.16.M88.4 [R94], R128 ;  /* 0x000000805e007844 */ /* 0x000fe20000000200 */
[----:B------:R-:W-:Y:S02]  /*d5b0*/  MOV R10, R6 ;  /* 0x00000006000a7202 */ /* 0x000fe40000000f00 */
[----:B------:R-:W-:Y:S02]  /*d5c0*/  F2FP.F16.F32.PACK_AB R138, R141, R140 ;  /* 0x0000008c8d8a723e */ /* 0x000fe400000000ff */
[----:B------:R-:W-:Y:S02]  /*d5d0*/  F2FP.F16.F32.PACK_AB R139, R143, R142 ;  /* 0x0000008e8f8b723e */ /* 0x000fe400000000ff */
[----:B------:R-:W-:-:S02]  /*d5e0*/  F2FP.F16.F32.PACK_AB R145, R147, R146 ;  /* 0x000000929391723e */ /* 0x000fc400000000ff */
[----:B------:R-:W-:Y:S01]  /*d5f0*/  MOV R8, R8 ;  /* 0x0000000800087202 */ /* 0x000fe20000000f00 */
[----:B------:R0:W-:Y:S01]  /*d600*/  STSM.16.M88.4 [R10], R136 ;  /* 0x000000880a007844 */ /* 0x0001e20000000200 */
[----:B------:R-:W-:Y:S02]  /*d610*/  F2FP.F16.F32.PACK_AB R146, R149, R148 ;  /* 0x000000949592723e */ /* 0x000fe400000000ff */
[----:B------:R-:W-:Y:S02]  /*d620*/  F2FP.F16.F32.PACK_AB R147, R151, R150 ;  /* 0x000000969793723e */ /* 0x000fe400000000ff */
[----:B------:R-:W-:Y:S02]  /*d630*/  R2UR UR4, R206 ;  /* 0x00000000ce0472ca */ /* 0x000fe400000e0000 */
[----:B------:R-:W-:Y:S01]  /*d640*/  PLOP3.LUT P0, PT, PT, PT, UP0, 0x80, 0x0 ;  /* 0x000000000000781c */ /* 0x000fe20003f0f008 */
[----:B------:R3:W-:Y:S10]  /*d650*/  STSM.16.M88.4 [R8], R144 ;  /* 0x0000009008007844 */ /* 0x0007f40000000200 */
[----:B------:R-:W-:-:S06]  /*d660*/  UIMAD.WIDE UR8, UR4, 0x4, UR8 ;  /* 0x00000004040878a5 */ /* 0x000fcc000f8e0208 */
[----:B------:R-:W-:Y:S02]  /*d670*/  IMAD.U32 R6, RZ, RZ, UR8 ;  /* 0x00000008ff067e24 */ /* 0x000fe4000f8e00ff */
[----:B------:R-:W-:Y:S01]  /*d680*/  IMAD.U32 R7, RZ, RZ, UR9 ;  /* 0x00000009ff077e24 */ /* 0x000fe2000f8e00ff */
[----:B------:R-:W-:Y:S01]  /*d690*/  BAR.SYNC.DEFER_BLOCKING 0x1, 0x100 ;  /* 0x0044000000007b1d */ /* 0x000fe20000010000 */
[----:B--2---:R-:W-:-:S05]  /*d6a0*/  ISETP.NE.AND P1, PT, R16, 0x1, PT ;  /* 0x000000011000780c */ /* 0x004fca0003f25270 */
[----:B------:R-:W-:Y:S01]  /*d6b0*/  ULDC.64 UR8, c[0x0][0xc08] ;  /* 0x0003020000087ab9 */ /* 0x000fe20000000a00 */
[----:B------:R-:W2:Y:S01]  /*d6c0*/  @P0 LDG.E R3, desc[UR12][R6.64] ;  /* 0x0000000c06030981 */ /* 0x000ea2000c1e1900 */
[----:B------:R-:W-:-:S06]  /*d6d0*/  UISETP.NE.U32.AND UP1, UPT, UR8, URZ, UPT ;  /* 0x0000003f0800728c */ /* 0x000fcc000bf25070 */
[----:B------:R-:W4:Y:S01]  /*d6e0*/  @P1 LDC R9, c[0x0][0xbec] ;  /* 0x0002fb00ff091b82 */ /* 0x000f220000000800 */
[----:B------:R-:W-:Y:S01]  /*d6f0*/  ULDC UR10, c[0x0][0xa88] ;  /* 0x0002a200000a7ab9 */ /* 0x000fe20000000800 */
[----:B------:R-:W-:-:S06]  /*d700*/  UISETP.NE.AND.EX UP1, UPT, UR9, URZ, UPT, UP1 ;  /* 0x0000003f0900728c */ /* 0x000fcc000bf25310 */
[----:B-1----:R-:W1:Y:S01]  /*d710*/  @P1 LDC R12, c[0x0][0xbf0] ;  /* 0x0002fc00ff0c1b82 */ /* 0x002e620000000800 */
[----:B------:R-:W-:-:S04]  /*d720*/  PLOP3.LUT P2, PT, PT, PT, UP1, 0x80, 0x0 ;  /* 0x000000000000781c */ /* 0x000fc80003f4f018 */
[----:B------:R-:W-:Y:S02]  /*d730*/  @UP1 ULDC.64 UR8, c[0x0][0xc08] ;  /* 0x0003020000081ab9 */ /* 0x000fe40000000a00 */
[----:B------:R-:W-:-:S03]  /*d740*/  @UP1 UIMAD.WIDE UR8, UR4, 0x4, UR8 ;  /* 0x00000004040818a5 */ /* 0x000fc6000f8e0208 */
[----:B------:R-:W-:-:S03]  /*d750*/  UMOV UR4, URZ ;  /* 0x0000003f00047c82 */ /* 0x000fc60008000000 */
[----:B0-----:R-:W-:Y:S02]  /*d760*/  IMAD.U32 R10, RZ, RZ, UR8 ;  /* 0x00000008ff0a7e24 */ /* 0x001fe4000f8e00ff */
[----:B------:R-:W-:Y:S01]  /*d770*/  IMAD.U32 R11, RZ, RZ, UR9 ;  /* 0x00000009ff0b7e24 */ /* 0x000fe2000f8e00ff */
[----:B--2---:R-:W-:Y:S01]  /*d780*/  @P0 R2UR UR4, R3 ;  /* 0x00000000030402ca */ /* 0x004fe200000e0000 */
[----:B------:R-:W-:-:S06]  /*d790*/  IMAD.U32 R3, RZ, RZ, UR10 ;  /* 0x0000000aff037e24 */ /* 0x000fcc000f8e00ff */
[----:B------:R3:W5:Y:S01]  /*d7a0*/  @P2 LDG.E R3, desc[UR12][R10.64] ;  /* 0x0000000c0a032981 */ /* 0x000762000c1e1900 */
[----:B-1--4-:R-:W-:Y:S07]  /*d7b0*/  @P2 BRA `(.L_x_1510) ;  /* 0x0000000000142947 */ /* 0x012fee0003800000 */
[----:B------:R-:W-:Y:S05]  /*d7c0*/  @!P0 BRA `(.L_x_1510) ;  /* 0x0000000000108947 */ /* 0x000fea0003800000 */
[----:B------:R-:W-:Y:S02]  /*d7d0*/  ULDC.64 UR8, c[0x0][0x208] ;  /* 0x0000820000087ab9 */ /* 0x000fe40000000a00 */
[----:B---3--:R-:W2:Y:S04]  /*d7e0*/  LDG.E R8, desc[UR8][R6.64] ;  /* 0x0000000806087981 */ /* 0x008ea8000c1e1900 */
[----:B-----5:R-:W2:Y:S02]  /*d7f0*/  LDG.E R3, desc[UR8][R6.64+0x4] ;  /* 0x0000040806037981 */ /* 0x020ea4000c1e1900 */
[----:B--2---:R-:W-:-:S07]  /*d800*/  IMAD.IADD R3, R3, 0x1, -R8 ;  /* 0x0000000103037824 */ /* 0x004fce00078e0a08 */
.L_x_1510:
[----:B------:R-:W-:Y:S01]  /*d810*/  R2UR UR19, R204 ;  /* 0x00000000cc1372ca */ /* 0x000fe200000e0000 */
[----:B------:R-:W-:Y:S01]  /*d820*/  USHF.R.S32.HI UR9, URZ, 0x1f, UR4 ;  /* 0x0000001f3f097899 */ /* 0x000fe20008011404 */
[----:B------:R-:W-:Y:S01]  /*d830*/  R2UR UR13, R206 ;  /* 0x00000000ce0d72ca */ /* 0x000fe200000e0000 */
[----:B------:R-:W-:Y:S01]  /*d840*/  ULDC.64 UR14, c[0x0][0xb90] ;  /* 0x0002e400000e7ab9 */ /* 0x000fe20000000a00 */
[----:B------:R-:W-:Y:S01]  /*d850*/  UMOV UR8, UR4 ;  /* 0x0000000400087c82 */ /* 0x000fe20008000000 */
[----:B---3--:R-:W-:Y:S01]  /*d860*/  VIADD R8, R22, UR61 ;  /* 0x0000003d16087c36 */ /* 0x008fe20008000000 */
[----:B------:R-:W0:Y:S01]  /*d870*/  @P1 LDC R77, c[0x0][0xbf0] ;  /* 0x0002fc00ff4d1b82 */ /* 0x000e220000000800 */
[----:B-----5:R-:W-:Y:S01]  /*d880*/  IMAD R81, R3, R16, RZ ;  /* 0x0000001003517224 */ /* 0x020fe200078e02ff */
[----:B------:R-:W-:Y:S01]  /*d890*/  ULDC.64 UR20, c[0x0][0x208] ;  /* 0x0000820000147ab9 */ /* 0x000fe20000000a00 */
[----:B------:R-:W-:-:S04]  /*d8a0*/  @P1 IMAD.HI.U32 R7, R8, R9, RZ ;  /* 0x0000000908071227 */ /* 0x000fc800078e00ff */
[----:B------:R-:W-:Y:S01]  /*d8b0*/  USHF.R.S32.HI UR16, URZ, 0x1f, UR19 ;  /* 0x0000001f3f107899 */ /* 0x000fe20008011413 */
[----:B------:R-:W-:Y:S01]  /*d8c0*/  IMAD.MOV.U32 R6, RZ, RZ, R8 ;  /* 0x000000ffff067224 */ /* 0x000fe200078e0008 */
[----:B------:R-:W-:Y:S01]  /*d8d0*/  UIMAD.WIDE.U32 UR10, UR19, UR14, UR8 ;  /* 0x0000000e130a72a5 */ /* 0x000fe2000f8e0008 */
[----:B------:R-:W-:Y:S01]  /*d8e0*/  @P1 SHF.R.U32.HI R6, RZ, R12, R7 ;  /* 0x0000000cff061219 */ /* 0x000fe20000011607 */
[----:B------:R-:W-:Y:S01]  /*d8f0*/  USHF.R.S32.HI UR8, URZ, 0x1f, UR13 ;  /* 0x0000001f3f087899 */ /* 0x000fe2000801140d */
[----:B------:R-:W-:Y:S01]  /*d900*/  IMAD R7, R205, 0x40, R19 ;  /* 0x00000040cd077824 */ /* 0x000fe200078e0213 */
[----:B------:R-:W-:Y:S01]  /*d910*/  UIMAD UR12, UR16, UR14, URZ ;  /* 0x0000000e100c72a4 */ /* 0x000fe2000f8e023f */
[----:B------:R-:W-:Y:S01]  /*d920*/  VIADD R18, R210, UR61 ;  /* 0x0000003dd2127c36 */ /* 0x000fe20008000000 */
[----:B------:R-:W-:Y:S01]  /*d930*/  USEL UR18, UR8, URZ, !UP0 ;  /* 0x0000003f08127287 */ /* 0x000fe2000c000000 */
[----:B------:R-:W-:Y:S01]  /*d940*/  IMAD.MOV R9, RZ, RZ, -R6 ;  /* 0x000000ffff097224 */ /* 0x000fe200078e0a06 */
[----:B------:R-:W-:Y:S01]  /*d950*/  UIMAD UR12, UR19, UR15, UR12 ;  /* 0x0000000f130c72a4 */ /* 0x000fe2000f8e020c */
[----:B------:R-:W-:Y:S01]  /*d960*/  IMAD.WIDE R4, R7, 0x2, R4 ;  /* 0x0000000207047825 */ /* 0x000fe200078e0204 */
[----:B------:R-:W-:Y:S01]  /*d970*/  USEL UR17, UR13, URZ, !UP0 ;  /* 0x0000003f0d117287 */ /* 0x000fe2000c000000 */
[----:B------:R-:W-:Y:S01]  /*d980*/  SHF.R.S32.HI R7, RZ, 0x1f, R6 ;  /* 0x0000001fff077819 */ /* 0x000fe20000011406 */
[----:B------:R-:W-:Y:S01]  /*d990*/  ULDC.64 UR14, c[0x0][0xb98] ;  /* 0x0002e600000e7ab9 */ /* 0x000fe20000000a00 */
[----:B------:R-:W-:Y:S01]  /*d9a0*/  UIADD3 UR11, UR11, UR12, URZ ;  /* 0x0000000c0b0b7290 */ /* 0x000fe2000fffe03f */
[----:B------:R-:W-:Y:S01]  /*d9b0*/  IMAD R9, R16, R9, R8 ;  /* 0x0000000910097224 */ /* 0x000fe200078e0208 */
[----:B------:R-:W-:Y:S01]  /*d9c0*/  UIMAD UR8, UR18, UR14, URZ ;  /* 0x0000000e120872a4 */ /* 0x000fe2000f8e023f */
[C---:B------:R-:W-:Y:S01]  /*d9d0*/  IADD3 R11, P5, R4.reuse, 0x1000, RZ ;  /* 0x00001000040b7810 */ /* 0x040fe20007fbe0ff */
[----:B------:R-:W-:Y:S01]  /*d9e0*/  UIMAD.WIDE.U32 UR10, UR17, UR14, UR10 ;  /* 0x0000000e110a72a5 */ /* 0x000fe2000f8e000a */
[----:B------:R-:W-:Y:S01]  /*d9f0*/  IADD3 R53, P3, R4, 0x4000, RZ ;  /* 0x0000400004357810 */ /* 0x000fe20007f7e0ff */
[----:B------:R-:W-:Y:S01]  /*da00*/  UIMAD UR8, UR17, UR15, UR8 ;  /* 0x0000000f110872a4 */ /* 0x000fe2000f8e0208 */
[----:B------:R-:W-:Y:S01]  /*da10*/  SHF.R.S32.HI R8, RZ, 0x1f, R9 ;  /* 0x0000001fff087819 */ /* 0x000fe20000011409 */
[----:B------:R-:W-:Y:S01]  /*da20*/  ULDC.64 UR12, c[0x0][0xaa0] ;  /* 0x0002a800000c7ab9 */ /* 0x000fe20000000a00 */
[----:B------:R-:W-:-:S02]  /*da30*/  LOP3.LUT R52, R53, 0x380, RZ, 0xc0, !PT ;  /* 0x0000038035347812 */ /* 0x000fc400078ec0ff */
[----:B------:R-:W-:Y:S01]  /*da40*/  IADD3 R6, P0, R6, UR10, RZ ;  /* 0x0000000a06067c10 */ /* 0x000fe2000ff1e0ff */
[----:B------:R-:W-:Y:S01]  /*da50*/  IMAD.U32 R10, RZ, RZ, UR8 ;  /* 0x00000008ff0a7e24 */ /* 0x000fe2000f8e00ff */
[----:B------:R-:W-:Y:S02]  /*da60*/  SHF.R.U64 R52, R52, 0x3, RZ ;  /* 0x0000000334347819 */ /* 0x000fe400000012ff */
[----:B------:R-:W-:Y:S02]  /*da70*/  IADD3 R29, P2, R4, 0x5000, RZ ;  /* 0x00005000041d7810 */ /* 0x000fe40007f5e0ff */
[----:B------:R-:W-:Y:S01]  /*da80*/  IADD3.X R7, R7, UR11, R10, P0, !PT ;  /* 0x0000000b07077c10 */ /* 0x000fe200087fe40a */
[----:B------:R-:W-:Y:S01]  /*da90*/  ULDC.64 UR10, c[0x0][0xb88] ;  /* 0x0002e200000a7ab9 */ /* 0x000fe20000000a00 */
[----:B------:R-:W-:Y:S01]  /*daa0*/  LOP3.LUT R52, R52, R53, RZ, 0x3c, !PT ;  /* 0x0000003534347212 */ /* 0x000fe200078e3cff */
[----:B------:R-:W-:Y:S01]  /*dab0*/  IMAD R10, R8, UR10, RZ ;  /* 0x0000000a080a7c24 */ /* 0x000fe2000f8e02ff */
[----:B------:R-:W-:Y:S01]  /*dac0*/  LOP3.LUT R8, R11, 0x380, RZ, 0xc0, !PT ;  /* 0x000003800b087812 */ /* 0x000fe200078ec0ff */
[----:B------:R-:W-:Y:S01]  /*dad0*/  IMAD.WIDE.U32 R6, R9, UR10, R6 ;  /* 0x0000000a09067c25 */ /* 0x000fe2000f8e0006 */
[----:B------:R-:W-:-:S02]  /*dae0*/  LOP3.LUT R28, R29, 0x380, RZ, 0xc0, !PT ;  /* 0x000003801d1c7812 */ /* 0x000fc400078ec0ff */
[----:B------:R-:W-:Y:S01]  /*daf0*/  SHF.R.U64 R8, R8, 0x3, RZ ;  /* 0x0000000308087819 */ /* 0x000fe200000012ff */
[----:B------:R-:W-:Y:S01]  /*db00*/  IMAD R15, R9, UR11, R10 ;  /* 0x0000000b090f7c24 */ /* 0x000fe2000f8e020a */
[----:B------:R-:W-:Y:S01]  /*db10*/  ULDC.64 UR10, c[0x0][0xb50] ;  /* 0x0002d400000a7ab9 */ /* 0x000fe20000000a00 */
[----:B------:R-:W-:Y:S01]  /*db20*/  IMAD.X R53, RZ, RZ, R5, P3 ;  /* 0x000000ffff357224 */ /* 0x000fe200018e0605 */
[----:B------:R-:W-:Y:S01]  /*db30*/  LEA R14, P0, R6, UR10, 0x2 ;  /* 0x0000000a060e7c11 */ /* 0x000fe2000f8010ff */
[----:B------:R-:W-:Y:S01]  /*db40*/  IMAD.IADD R7, R7, 0x1, R15 ;  /* 0x0000000107077824 */ /* 0x000fe200078e020f */
[----:B------:R-:W-:Y:S01]  /*db50*/  LOP3.LUT R8, R8, R11, RZ, 0x3c, !PT ;  /* 0x0000000b08087212 */ /* 0x000fe200078e3cff */
[----:B------:R-:W-:Y:S01]  /*db60*/  IMAD.X R9, RZ, RZ, R5, P5 ;  /* 0x000000ffff097224 */ /* 0x000fe200028e0605 */
[----:B------:R-:W-:Y:S01]  /*db70*/  IADD3 R41, P3, R4, 0xa000, RZ ;  /* 0x0000a00004297810 */ /* 0x000fe20007f7e0ff */
[----:B------:R-:W-:Y:S01]  /*db80*/  SHFL.IDX PT, R20, R14, RZ, 0x1c1f ;  /* 0x001c1fff0e147589 */ /* 0x000fe200000e0000 */
[----:B------:R-:W-:-:S02]  /*db90*/  LEA.HI.X R11, R6, UR11, R7, 0x2, P0 ;  /* 0x0000000b060b7c11 */ /* 0x000fc400080f1407 */
[----:B------:R-:W-:Y:S02]  /*dba0*/  SHF.R.U64 R28, R28, 0x3, RZ ;  /* 0x000000031c1c7819 */ /* 0x000fe400000012ff */
[C---:B------:R-:W-:Y:S01]  /*dbb0*/  IADD3 R13, P4, R4.reuse, 0x2000, RZ ;  /* 0x00002000040d7810 */ /* 0x040fe20007f9e0ff */
[----:B------:R-:W1:Y:S01]  /*dbc0*/  SHFL.IDX PT, R21, R11, RZ, 0x1c1f ;  /* 0x001c1fff0b157589 */ /* 0x000e6200000e0000 */
[----:B------:R-:W-:Y:S01]  /*dbd0*/  IADD3 R25, P0, R4, 0x3000, RZ ;  /* 0x0000300004197810 */ /* 0x000fe20007f1e0ff */
[----:B------:R-:W-:Y:S01]  /*dbe0*/  UIMAD UR10, UR9, UR12, URZ ;  /* 0x0000000c090a72a4 */ /* 0x000fe2000f8e023f */
[----:B------:R-:W-:Y:S01]  /*dbf0*/  LOP3.LUT R40, R41, 0x380, RZ, 0xc0, !PT ;  /* 0x0000038029287812 */ /* 0x000fe200078ec0ff */
[----:B------:R-:W-:Y:S01]  /*dc00*/  SHFL.IDX PT, R42, R14, 0x1, 0x1c1f ;  /* 0x003c1f000e2a7f89 */ /* 0x000fe200000e0000 */
[----:B------:R-:W-:Y:S01]  /*dc10*/  LOP3.LUT R24, R25, 0x380, RZ, 0xc0, !PT ;  /* 0x0000038019187812 */ /* 0x000fe200078ec0ff */
[----:B------:R-:W-:Y:S01]  /*dc20*/  VIADD R6, R18, 0x8 ;  /* 0x0000000812067836 */ /* 0x000fe20000000000 */
[----:B------:R-:W-:Y:S01]  /*dc30*/  SHF.R.U64 R40, R40, 0x3, RZ ;  /* 0x0000000328287819 */ /* 0x000fe200000012ff */
[----:B------:R-:W2:Y:S01]  /*dc40*/  SHFL.IDX PT, R43, R11, 0x1, 0x1c1f ;  /* 0x003c1f000b2b7f89 */ /* 0x000ea200000e0000 */
[----:B------:R-:W-:-:S02]  /*dc50*/  SHF.R.U64 R24, R24, 0x3, RZ ;  /* 0x0000000318187819 */ /* 0x000fc400000012ff */
[----:B------:R-:W-:Y:S01]  /*dc60*/  LOP3.LUT R40, R40, R41, RZ, 0x3c, !PT ;  /* 0x0000002928287212 */ /* 0x000fe200078e3cff */
[--C-:B------:R-:W-:Y:S01]  /*dc70*/  IMAD.X R41, RZ, RZ, R5.reuse, P3 ;  /* 0x000000ffff297224 */ /* 0x100fe200018e0605 */
[----:B------:R-:W-:Y:S01]  /*dc80*/  LOP3.LUT R24, R24, R25, RZ, 0x3c, !PT ;  /* 0x0000001918187212 */ /* 0x000fe200078e3cff */
[--C-:B------:R-:W-:Y:S01]  /*dc90*/  IMAD.X R25, RZ, RZ, R5.reuse, P0 ;  /* 0x000000ffff197224 */ /* 0x100fe200000e0605 */
[----:B------:R-:W-:Y:S02]  /*dca0*/  IADD3 R57, P0, R4, 0x9000, RZ ;  /* 0x0000900004397810 */ /* 0x000fe40007f1e0ff */
[----:B------:R-:W-:Y:S01]  /*dcb0*/  LOP3.LUT R28, R28, R29, RZ, 0x3c, !PT ;  /* 0x0000001d1c1c7212 */ /* 0x000fe200078e3cff */
[----:B------:R-:W-:Y:S01]  /*dcc0*/  IMAD.X R29, RZ, RZ, R5, P2 ;  /* 0x000000ffff1d7224 */ /* 0x000fe200010e0605 */
[----:B------:R-:W-:Y:S02]  /*dcd0*/  IADD3 R10, P3, R4, 0xf000, RZ ;  /* 0x0000f000040a7810 */ /* 0x000fe40007f7e0ff */
[----:B------:R-:W-:-:S02]  /*dce0*/  LOP3.LUT R56, R57, 0x380, RZ, 0xc0, !PT ;  /* 0x0000038039387812 */ /* 0x000fc400078ec0ff */
[C---:B------:R-:W-:Y:S02]  /*dcf0*/  IADD3 R45, P2, R4.reuse, 0xb000, RZ ;  /* 0x0000b000042d7810 */ /* 0x040fe40007f5e0ff */
[----:B------:R-:W-:Y:S02]  /*dd00*/  LOP3.LUT R12, R13, 0x380, RZ, 0xc0, !PT ;  /* 0x000003800d0c7812 */ /* 0x000fe400078ec0ff */
[C---:B------:R-:W-:Y:S02]  /*dd10*/  IADD3 R33, P6, R4.reuse, 0x6000, RZ ;  /* 0x0000600004217810 */ /* 0x040fe40007fde0ff */
[----:B------:R-:W-:Y:S01]  /*dd20*/  IADD3 R37, P5, R4, 0x7000, RZ ;  /* 0x0000700004257810 */ /* 0x000fe20007fbe0ff */
[----:B------:R-:W-:Y:S01]  /*dd30*/  UIMAD.WIDE.U32 UR8, UR4, UR12, URZ ;  /* 0x0000000c040872a5 */ /* 0x000fe2000f8e003f */
[----:B------:R-:W-:Y:S01]  /*dd40*/  LOP3.LUT R3, R10, 0x380, RZ, 0xc0, !PT ;  /* 0x000003800a037812 */ /* 0x000fe200078ec0ff */
[----:B------:R-:W-:Y:S01]  /*dd50*/  UIMAD UR10, UR4, UR13, UR10 ;  /* 0x0000000d040a72a4 */ /* 0x000fe2000f8e020a */
[----:B------:R-:W-:Y:S01]  /*dd60*/  SHF.R.U64 R56, R56, 0x3, RZ ;  /* 0x0000000338387819 */ /* 0x000fe200000012ff */
[----:B------:R-:W-:Y:S01]  /*dd70*/  IMAD.X R49, RZ, RZ, R5, P3 ;  /* 0x000000ffff317224 */ /* 0x000fe200018e0605 */
[----:B------:R-:W-:Y:S01]  /*dd80*/  LOP3.LUT R44, R45, 0x380, RZ, 0xc0, !PT ;  /* 0x000003802d2c7812 */ /* 0x000fe200078ec0ff */
[----:B------:R-:W-:Y:S01]  /*dd90*/  ULDC.64 UR12, c[0x0][0xae8] ;  /* 0x0002ba00000c7ab9 */ /* 0x000fe20000000a00 */
[----:B------:R-:W-:-:S02]  /*dda0*/  SHF.R.U64 R3, R3, 0x3, RZ ;  /* 0x0000000303037819 */ /* 0x000fc400000012ff */
[----:B------:R-:W-:Y:S01]  /*ddb0*/  LOP3.LUT R56, R56, R57, RZ, 0x3c, !PT ;  /* 0x0000003938387212 */ /* 0x000fe200078e3cff */
[--C-:B------:R-:W-:Y:S01]  /*ddc0*/  IMAD.X R57, RZ, RZ, R5.reuse, P0 ;  /* 0x000000ffff397224 */ /* 0x100fe200000e0605 */
[----:B------:R-:W-:Y:S02]  /*ddd0*/  SHF.R.U64 R44, R44, 0x3, RZ ;  /* 0x000000032c2c7819 */ /* 0x000fe400000012ff */
[----:B------:R-:W-:Y:S02]  /*dde0*/  LOP3.LUT P0, RZ, R208, 0x3, RZ, 0xc0, !PT ;  /* 0x00000003d0ff7812 */ /* 0x000fe4000780c0ff */
[----:B------:R-:W-:Y:S02]  /*ddf0*/  LOP3.LUT R48, R3, R10, RZ, 0x3c, !PT ;  /* 0x0000000a03307212 */ /* 0x000fe400078e3cff */
[----:B------:R-:W-:Y:S01]  /*de00*/  LOP3.LUT R44, R44, R45, RZ, 0x3c, !PT ;  /* 0x0000002d2c2c7212 */ /* 0x000fe200078e3cff */
[----:B------:R-:W3:Y:S01]  /*de10*/  @P1 LDC R3, c[0x0][0xbec] ;  /* 0x0002fb00ff031b82 */ /* 0x000ee20000000800 */
[----:B------:R-:W-:Y:S01]  /*de20*/  IMAD.X R45, RZ, RZ, R5, P2 ;  /* 0x000000ffff2d7224 */ /* 0x000fe200010e0605 */
[----:B------:R-:W-:-:S02]  /*de30*/  SHF.R.U64 R12, R12, 0x3, RZ ;  /* 0x000000030c0c7819 */ /* 0x000fc400000012ff */
[----:B------:R-:W-:Y:S02]  /*de40*/  ISETP.GE.OR P2, PT, R18, R81, P0 ;  /* 0x000000511200720c */ /* 0x000fe40000746670 */
[----:B------:R-:W-:Y:S01]  /*de50*/  LOP3.LUT R12, R12, R13, RZ, 0x3c, !PT ;  /* 0x0000000d0c0c7212 */ /* 0x000fe200078e3cff */
[--C-:B------:R-:W-:Y:S01]  /*de60*/  IMAD.X R13, RZ, RZ, R5.reuse, P4 ;  /* 0x000000ffff0d7224 */ /* 0x100fe200020e0605 */
[----:B------:R-:W-:Y:S02]  /*de70*/  IADD3 R65, P4, R4, 0x8000, RZ ;  /* 0x0000800004417810 */ /* 0x000fe40007f9e0ff */
[----:B------:R-:W-:Y:S02]  /*de80*/  LOP3.LUT R32, R33, 0x380, RZ, 0xc0, !PT ;  /* 0x0000038021207812 */ /* 0x000fe400078ec0ff */
[----:B------:R-:W-:Y:S02]  /*de90*/  LOP3.LUT R36, R37, 0x380, RZ, 0xc0, !PT ;  /* 0x0000038025247812 */ /* 0x000fe400078ec0ff */
[----:B------:R-:W-:Y:S01]  /*dea0*/  LOP3.LUT R64, R65, 0x380, RZ, 0xc0, !PT ;  /* 0x0000038041407812 */ /* 0x000fe200078ec0ff */
[----:B------:R-:W-:Y:S01]  /*deb0*/  UIADD3 UR9, UR9, UR10, URZ ;  /* 0x0000000a09097290 */ /* 0x000fe2000fffe03f */
[----:B------:R-:W-:Y:S01]  /*dec0*/  SHF.R.U64 R32, R32, 0x3, RZ ;  /* 0x0000000320207819 */ /* 0x000fe200000012ff */
[----:B-1----:R1:W-:Y:S01]  /*ded0*/  @!P2 ST.E desc[UR20][R20.64], R0 ;  /* 0x000000001400a985 */ /* 0x0023e2000c101914 */
[----:B------:R-:W-:Y:S01]  /*dee0*/  SHF.R.U64 R36, R36, 0x3, RZ ;  /* 0x0000000324247819 */ /* 0x000fe200000012ff */
[----:B------:R-:W-:Y:S01]  /*def0*/  UIMAD UR4, UR16, UR12, URZ ;  /* 0x0000000c100472a4 */ /* 0x000fe2000f8e023f */
[----:B------:R-:W-:Y:S01]  /*df00*/  SHF.R.U64 R64, R64, 0x3, RZ ;  /* 0x0000000340407819 */ /* 0x000fe200000012ff */
[----:B------:R-:W-:Y:S01]  /*df10*/  UIMAD.WIDE.U32 UR8, UR19, UR12, UR8 ;  /* 0x0000000c130872a5 */ /* 0x000fe2000f8e0008 */
[----:B------:R-:W-:Y:S01]  /*df20*/  LOP3.LUT R32, R32, R33, RZ, 0x3c, !PT ;  /* 0x0000002120207212 */ /* 0x000fe200078e3cff */
[--C-:B------:R-:W-:Y:S01]  /*df30*/  IMAD.X R33, RZ, RZ, R5.reuse, P6 ;  /* 0x000000ffff217224 */ /* 0x100fe200030e0605 */
[----:B------:R-:W-:Y:S01]  /*df40*/  LOP3.LUT R36, R36, R37, RZ, 0x3c, !PT ;  /* 0x0000002524247212 */ /* 0x000fe200078e3cff */
[--C-:B------:R-:W-:Y:S01]  /*df50*/  IMAD.X R37, RZ, RZ, R5.reuse, P5 ;  /* 0x000000ffff257224 */ /* 0x100fe200028e0605 */
[----:B------:R-:W-:Y:S01]  /*df60*/  LOP3.LUT R64, R64, R65, RZ, 0x3c, !PT ;  /* 0x0000004140407212 */ /* 0x000fe200078e3cff */
[----:B------:R-:W-:Y:S01]  /*df70*/  IMAD.X R65, RZ, RZ, R5, P4 ;  /* 0x000000ffff417224 */ /* 0x000fe200020e0605 */
[----:B------:R-:W-:Y:S01]  /*df80*/  ULDC.64 UR10, c[0x0][0xaf0] ;  /* 0x0002bc00000a7ab9 */ /* 0x000fe20000000a00 */
[----:B-1----:R-:W-:Y:S01]  /*df90*/  IMAD R0, R203, 0x20, R205 ;  /* 0x00000020cb007824 */ /* 0x002fe200078e02cd */
[----:B------:R-:W-:Y:S01]  /*dfa0*/  UIMAD UR4, UR19, UR13, UR4 ;  /* 0x0000000d130472a4 */ /* 0x000fe2000f8e0204 */
[----:B------:R-:W-:-:S02]  /*dfb0*/  IADD3 R73, P6, R4, 0xc000, RZ ;  /* 0x0000c00004497810 */ /* 0x000fc40007fde0ff */
[----:B------:R-:W-:Y:S01]  /*dfc0*/  VIADD R18, R0, UR61 ;  /* 0x0000003d00127c36 */ /* 0x000fe20008000000 */
[C---:B------:R-:W-:Y:S02]  /*dfd0*/  IADD3 R69, P5, R4.reuse, 0xd000, RZ ;  /* 0x0000d00004457810 */ /* 0x040fe40007fbe0ff */
[----:B------:R-:W-:Y:S01]  /*dfe0*/  IADD3 R61, P4, R4, 0xe000, RZ ;  /* 0x0000e000043d7810 */ /* 0x000fe20007f9e0ff */
[----:B---3--:R-:W-:Y:S01]  /*dff0*/  @P1 IMAD.HI.U32 R0, R18, R3, RZ ;  /* 0x0000000312001227 */ /* 0x008fe200078e00ff */
[----:B------:R-:W-:Y:S01]  /*e000*/  UIADD3 UR9, UR9, UR4, URZ ;  /* 0x0000000409097290 */ /* 0x000fe2000fffe03f */
[----:B------:R-:W-:Y:S01]  /*e010*/  LOP3.LUT R72, R73, 0x380, RZ, 0xc0, !PT ;  /* 0x0000038049487812 */ /* 0x000fe200078ec0ff */
[----:B------:R-:W-:Y:S01]  /*e020*/  UIMAD UR4, UR18, UR10, URZ ;  /* 0x0000000a120472a4 */ /* 0x000fe2000f8e023f */
[----:B------:R-:W-:Y:S02]  /*e030*/  LOP3.LUT R68, R69, 0x380, RZ, 0xc0, !PT ;  /* 0x0000038045447812 */ /* 0x000fe400078ec0ff */
[----:B------:R-:W-:-:S02]  /*e040*/  LOP3.LUT R60, R61, 0x380, RZ, 0xc0, !PT ;  /* 0x000003803d3c7812 */ /* 0x000fc400078ec0ff */
[----:B------:R-:W-:Y:S01]  /*e050*/  ISETP.GE.OR P0, PT, R6, R81, P0 ;  /* 0x000000510600720c */ /* 0x000fe20000706670 */
[----:B------:R-:W-:Y:S01]  /*e060*/  IMAD.MOV.U32 R21, RZ, RZ, R18 ;  /* 0x000000ffff157224 */ /* 0x000fe200078e0012 */
[----:B------:R-:W-:Y:S01]  /*e070*/  LOP3.LUT R7, R4, 0x380, RZ, 0xc0, !PT ;  /* 0x0000038004077812 */ /* 0x000fe200078ec0ff */
[----:B------:R-:W-:Y:S01]  /*e080*/  UIMAD UR4, UR17, UR11, UR4 ;  /* 0x0000000b110472a4 */ /* 0x000fe2000f8e0204 */
[----:B0-----:R-:W-:Y:S01]  /*e090*/  @P1 SHF.R.U32.HI R21, RZ, R77, R0 ;  /* 0x0000004dff151219 */ /* 0x001fe20000011600 */
[----:B------:R-:W-:Y:S01]  /*e0a0*/  UIMAD.WIDE.U32 UR8, UR17, UR10, UR8 ;  /* 0x0000000a110872a5 */ /* 0x000fe2000f8e0008 */
[----:B------:R-:W-:Y:S02]  /*e0b0*/  SHF.R.U64 R72, R72, 0x3, RZ ;  /* 0x0000000348487819 */ /* 0x000fe400000012ff */
[----:B------:R-:W-:Y:S02]  /*e0c0*/  SHF.R.U64 R68, R68, 0x3, RZ ;  /* 0x0000000344447819 */ /* 0x000fe400000012ff */
[----:B------:R-:W-:-:S02]  /*e0d0*/  SHF.R.U64 R60, R60, 0x3, RZ ;  /* 0x000000033c3c7819 */ /* 0x000fc400000012ff */
[----:B------:R-:W-:Y:S01]  /*e0e0*/  SHF.R.U64 R7, R7, 0x3, RZ ;  /* 0x0000000307077819 */ /* 0x000fe200000012ff */
[----:B------:R-:W-:Y:S01]  /*e0f0*/  UIADD3 UR4, UR9, UR4, URZ ;  /* 0x0000000409047290 */ /* 0x000fe2000fffe03f */
[--C-:B------:R-:W-:Y:S01]  /*e100*/  SHF.R.S32.HI R0, RZ, 0x1f, R21.reuse ;  /* 0x0000001fff007819 */ /* 0x100fe20000011415 */
[----:B------:R-:W-:Y:S01]  /*e110*/  IMAD.MOV R77, RZ, RZ, -R21 ;  /* 0x000000ffff4d7224 */ /* 0x000fe200078e0a15 */
[----:B------:R-:W-:Y:S01]  /*e120*/  LOP3.LUT R72, R72, R73, RZ, 0x3c, !PT ;  /* 0x0000004948487212 */ /* 0x000fe200078e3cff */
[--C-:B------:R-:W-:Y:S01]  /*e130*/  IMAD.X R73, RZ, RZ, R5.reuse, P6 ;  /* 0x000000ffff497224 */ /* 0x100fe200030e0605 */
[----:B------:R-:W-:Y:S01]  /*e140*/  LOP3.LUT R68, R68, R69, RZ, 0x3c, !PT ;  /* 0x0000004544447212 */ /* 0x000fe200078e3cff */
[--C-:B------:R-:W-:Y:S01]  /*e150*/  IMAD.X R69, RZ, RZ, R5.reuse, P5 ;  /* 0x000000ffff457224 */ /* 0x100fe200028e0605 */
[----:B------:R-:W-:Y:S01]  /*e160*/  LOP3.LUT R60, R60, R61, RZ, 0x3c, !PT ;  /* 0x0000003d3c3c7212 */ /* 0x000fe200078e3cff */
[----:B------:R-:W-:Y:S01]  /*e170*/  IMAD.X R61, RZ, RZ, R5, P4 ;  /* 0x000000ffff3d7224 */ /* 0x000fe200020e0605 */
[----:B------:R-:W-:Y:S01]  /*e180*/  LOP3.LUT R4, R7, R4, RZ, 0x3c, !PT ;  /* 0x0000000407047212 */ /* 0x000fe200078e3cff */
[----:B------:R-:W-:Y:S01]  /*e190*/  ULDC.64 UR10, c[0x0][0xae0] ;  /* 0x0002b800000a7ab9 */ /* 0x000fe20000000a00 */
[----:B------:R-:W-:Y:S01]  /*e1a0*/  IMAD R77, R16, R77, R18 ;  /* 0x0000004d104d7224 */ /* 0x000fe200078e0212 */
[----:B--2---:R0:W-:Y:S01]  /*e1b0*/  @!P0 ST.E desc[UR20][R42.64], R2 ;  /* 0x000000022a008985 */ /* 0x0041e2000c101914 */
[----:B------:R-:W-:-:S02]  /*e1c0*/  IMAD R0, R0, UR10, RZ ;  /* 0x0000000a00007c24 */ /* 0x000fc4000f8e02ff */
[----:B------:R-:W-:Y:S01]  /*e1d0*/  IMAD.U32 R3, RZ, RZ, UR9 ;  /* 0x00000009ff037e24 */ /* 0x000fe2000f8e00ff */
[----:B------:R-:W5:Y:S01]  /*e1e0*/  LD.E.128 R4, desc[UR20][R4.64] ;  /* 0x0000001404047980 */ /* 0x000f62000c101d00 */
[----:B------:R-:W-:Y:S02]  /*e1f0*/  IMAD.U32 R3, RZ, RZ, UR4 ;  /* 0x00000004ff037e24 */ /* 0x000fe4000f8e00ff */
[----:B------:R-:W-:Y:S01]  /*e200*/  IMAD R79, R21, UR11, R0 ;  /* 0x0000000b154f7c24 */ /* 0x000fe2000f8e0200 */
[----:B------:R-:W5:Y:S01]  /*e210*/  LD.E.128 R8, desc[UR20][R8.64] ;  /* 0x0000001408087980 */ /* 0x000f62000c101d00 */
[----:B------:R-:W-:Y:S01]  /*e220*/  SHF.R.S32.HI R0, RZ, 0x1f, R77 ;  /* 0x0000001fff007819 */ /* 0x000fe2000001144d */
[----:B0-----:R-:W-:Y:S02]  /*e230*/  IMAD.U32 R2, RZ, RZ, UR8 ;  /* 0x00000008ff027e24 */ /* 0x001fe4000f8e00ff */
[----:B------:R-:W5:Y:S01]  /*e240*/  LD.E.128 R12, desc[UR20][R12.64] ;  /* 0x000000140c0c7980 */ /* 0x000f62000c101d00 */
[----:B------:R-:W-:-:S03]  /*e250*/  ULDC.64 UR8, c[0x0][0xad8] ;  /* 0x0002b60000087ab9 */ /* 0x000fc60000000a00 */
[----:B------:R-:W5:Y:S01]  /*e260*/  LD.E.128 R24, desc[UR20][R24.64] ;  /* 0x0000001418187980 */ /* 0x000f62000c101d00 */
[----:B------:R-:W-:-:S03]  /*e270*/  IMAD.WIDE.U32 R2, R21, UR10, R2 ;  /* 0x0000000a15027c25 */ /* 0x000fc6000f8e0002 */
[----:B------:R-:W5:Y:S04]  /*e280*/  LD.E.128 R52, desc[UR20][R52.64] ;  /* 0x0000001434347980 */ /* 0x000f68000c101d00 */
        /* <DEDUP_REMOVED lines=10> */
[----:B------:R-:W5:Y:S01]  /*e330*/  LD.E.128 R48, desc[UR20][R48.64] ;  /* 0x0000001430307980 */ /* 0x000f62000c101d00 */
[----:B------:R-:W-:Y:S01]  /*e340*/  IMAD.IADD R3, R3, 0x1, R79 ;  /* 0x0000000103037824 */ /* 0x000fe200078e024f */
[----:B------:R-:W-:Y:S01]  /*e350*/  BSSY B1, `(.L_x_1511) ;  /* 0x000002c000017945 */ /* 0x000fe20003800000 */
[----:B------:R-:W-:Y:S01]  /*e360*/  IMAD R16, R0, UR8, RZ ;  /* 0x0000000800107c24 */ /* 0x000fe2000f8e02ff */
[----:B------:R-:W-:Y:S01]  /*e370*/  @!PT LDS RZ, [RZ] ;  /* 0x00000000fffff984 */ /* 0x000fe20000000800 */
[----:B------:R-:W-:Y:S01]  /*e380*/  @!PT LDS RZ, [RZ] ;  /* 0x00000000fffff984 */ /* 0x000fe20000000800 */
[----:B------:R-:W-:Y:S01]  /*e390*/  @!PT LDS RZ, [RZ] ;  /* 0x00000000fffff984 */ /* 0x000fe20000000800 */
[----:B------:R-:W-:Y:S01]  /*e3a0*/  @!PT LDS RZ, [RZ] ;  /* 0x00000000fffff984 */ /* 0x000fe20000000800 */
[----:B------:R0:W-:Y:S06]  /*e3b0*/  MEMBAR.ALL.CTA ;  /* 0x0000000000007992 */ /* 0x0001ec0000008000 */
[----:B0-----:R-:W0:Y:S01]  /*e3c0*/  FENCE.VIEW.ASYNC.S ;  /* 0x00000000000073c6 */ /* 0x001e220000000000 */
[----:B------:R-:W-:-:S02]  /*e3d0*/  VIADD R80, R205, UR61 ;  /* 0x0000003dcd507c36 */ /* 0x000fc40008000000 */
[C---:B------:R-:W-:Y:S02]  /*e3e0*/  IMAD R21, R77.reuse, UR9, R16 ;  /* 0x000000094d157c24 */ /* 0x040fe4000f8e0210 */
[----:B------:R-:W-:Y:S01]  /*e3f0*/  IMAD.WIDE.U32 R2, R77, UR8, R2 ;  /* 0x000000084d027c25 */ /* 0x000fe2000f8e0002 */
[CC--:B------:R-:W-:Y:S01]  /*e400*/  ISETP.GE.AND P2, PT, R80.reuse, R81.reuse, PT ;  /* 0x000000515000720c */ /* 0x0c0fe20003f46270 */
[----:B------:R-:W-:Y:S02]  /*e410*/  ULDC.64 UR8, c[0x0][0xa80] ;  /* 0x0002a00000087ab9 */ /* 0x000fe40000000a00 */
[----:B------:R-:W-:Y:S01]  /*e420*/  VIADD R0, R80, 0x20 ;  /* 0x0000002050007836 */ /* 0x000fe20000000000 */
[----:B------:R-:W-:Y:S01]  /*e430*/  LEA R16, P3, R2, UR8, 0x1 ;  /* 0x0000000802107c11 */ /* 0x000fe2000f8608ff */
[----:B------:R-:W-:Y:S02]  /*e440*/  IMAD.IADD R3, R3, 0x1, R21 ;  /* 0x0000000103037824 */ /* 0x000fe400078e0215 */
[----:B------:R-:W-:Y:S01]  /*e450*/  VIADD R23, R23, 0x30820 ;  /* 0x0003082017177836 */ /* 0x000fe20000000000 */
[----:B------:R-:W-:Y:S01]  /*e460*/  ISETP.GE.AND P1, PT, R0, R81, PT ;  /* 0x000000510000720c */ /* 0x000fe20003f26270 */
[----:B------:R-:W-:Y:S01]  /*e470*/  VIADD R0, R80, 0x40 ;  /* 0x0000004050007836 */ /* 0x000fe20000000000 */
[----:B------:R-:W-:Y:S01]  /*e480*/  LEA.HI.X R18, R2, UR9, R3, 0x1, P3 ;  /* 0x0000000902127c11 */ /* 0x000fe200098f0c03 */
[----:B0-----:R0:W1:Y:S01]  /*e490*/  SHFL.IDX PT, R78, R16, RZ, 0x181f ;  /* 0x00181fff104e7589 */ /* 0x00106200000e0000 */
[----:B------:R-:W-:-:S02]  /*e4a0*/  PRMT R23, RZ, 0x654, R23 ;  /* 0x00000654ff177816 */ /* 0x000fc40000000017 */
[----:B------:R-:W-:Y:S02]  /*e4b0*/  ISETP.GE.AND P0, PT, R0, R81, PT ;  /* 0x000000510000720c */ /* 0x000fe40003f06270 */
[----:B------:R0:W2:Y:S01]  /*e4c0*/  SHFL.IDX PT, R0, R18, RZ, 0x181f ;  /* 0x00181fff12007589 */ /* 0x0000a200000e0000 */
[----:B------:R0:W-:Y:S01]  /*e4d0*/  SYNCS.ARRIVE.TRANS64.RED.A1T0 RZ, [R23+URZ], RZ ;  /* 0x000000ff17ff79a7 */ /* 0x0001e2000810043f */
[----:B------:R-:W-:Y:S09]  /*e4e0*/  @P2 BRA `(.L_x_1512) ;  /* 0x0000000000482947 */ /* 0x000ff20003800000 */
        /* <DEDUP_REMOVED lines=18> */
.L_x_1512:
[----:B------:R-:W-:Y:S05]  /*e610*/  BSYNC B1 ;  /* 0x0000000000017941 */ /* 0x000fea0003800000 */
.L_x_1511:
[----:B--2---:R2:W4:Y:S01]  /*e620*/  SHFL.IDX PT, R0, R18, 0x1, 0x181f ;  /* 0x00381f0012007f89 */ /* 0x00452200000e0000 */
        /* <DEDUP_REMOVED lines=10> */
[----:B-----5:R-:W-:Y:S02]  /*e6d0*/  @!P3 LEA R4, P5, R201, R20, 0x1 ;  /* 0x00000014c904b211 */ /* 0x020fe400078a08ff */
        /* <DEDUP_REMOVED lines=10> */
.L_x_1514:
[----:B------:R-:W-:Y:S05]  /*e780*/  BSYNC B1 ;  /* 0x0000000000017941 */ /* 0x000fea0003800000 */
.L_x_1513:
[----:B----4-:R4:W0:Y:S01]  /*e790*/  SHFL.IDX PT, R0, R18, 0x2, 0x181f ;  /* 0x00581f0012007f89 */ /* 0x01082200000e0000 */
        /* <DEDUP_REMOVED lines=21> */
.L_x_1516:
[----:B------:R-:W-:Y:S05]  /*e8f0*/  BSYNC B1 ;  /* 0x0000000000017941 */ /* 0x000fea0003800000 */
.L_x_1515:
[----:B0-----:R-:W-:Y:S01]  /*e900*/  VIADD R0, R80, 0x60 ;  /* 0x0000006050007836 */ /* 0x001fe20000000000 */
[----:B--2-4-:R-:W0:Y:S04]  /*e910*/  SHFL.IDX PT, R18, R18, 0x3, 0x181f ;  /* 0x00781f0012127f89 */ /* 0x014e2800000e0000 */
[----:B------:R-:W-:Y:S01]  /*e920*/  ISETP.GE.AND P0, PT, R0, R81, PT ;  /* 0x000000510000720c */ /* 0x000fe20003f06270 */
[----:B------:R-:W2:-:S12]  /*e930*/  SHFL.IDX PT, R16, R16, 0x3, 0x181f ;  /* 0x00781f0010107f89 */ /* 0x000e9800000e0000 */
[----:B------:R-:W-:Y:S05]  /*e940*/  @P0 BRA `(.L_x_1517) ;  /* 0x0000000c00e40947 */ /* 0x000fea0003800000 */
[----:B------:R-:W-:Y:S01]  /*e950*/  ULDC UR4, c[0x0][0xac8] ;  /* 0x0002b20000047ab9 */ /* 0x000fe20000000800 */
[----:B------:R-:W-:Y:S01]  /*e960*/  ULDC.64 UR8, c[0x0][0x208] ;  /* 0x0000820000087ab9 */ /* 0x000fe20000000a00 */
[----:B------:R-:W-:Y:S02]  /*e970*/  ISETP.GE.AND P3, PT, R19, UR4, PT ;  /* 0x0000000413007c0c */ /* 0x000fe4000bf66270 */
[----:B------:R-:W-:Y:S02]  /*e980*/  ISETP.GE.AND P4, PT, R201, UR4, PT ;  /* 0x00000004c9007c0c */ /* 0x000fe4000bf86270 */
[----:B------:R-:W-:-:S09]  /*e990*/  ISETP.GE.AND P5, PT, R200, UR4, PT ;  /* 0x00000004c8007c0c */ /* 0x000fd2000bfa6270 */
[-C--:B--2---:R-:W-:Y:S02]  /*e9a0*/  @!P3 LEA R2, P0, R19, R16.reuse, 0x1 ;  /* 0x000000101302b211 */ /* 0x084fe400078008ff */
[----:B------:R-:W-:Y:S02]  /*e9b0*/  @!P4 LEA R4, P1, R201, R16, 0x1 ;  /* 0x00000010c904c211 */ /* 0x000fe400078208ff */
        /* <DEDUP_REMOVED lines=14> */
.L_x_1509:
[----:B------:R-:W-:Y:S01]  /*eaa0*/  ULDC.64 UR8, c[0x0][0xc00] ;  /* 0x0003000000087ab9 */ /* 0x000fe20000000a00 */
[----:B------:R-:W-:Y:S01]  /*eab0*/  R2UR UR4, R206 ;  /* 0x00000000ce0472ca */ /* 0x000fe200000e0000 */
[----:B------:R-:W-:Y:S01]  /*eac0*/  UISETP.NE.U32.AND UP0, UPT, UR8, URZ, UPT ;  /* 0x0000003f0800728c */ /* 0x000fe2000bf05070 */
[----:B------:R-:W0:Y:S01]  /*ead0*/  LDC R11, c[0x0][0xbe8] ;  /* 0x0002fa00ff0b7b82 */ /* 0x000e220000000800 */
[----:B------:R-:W-:Y:S01]  /*eae0*/  ULDC.64 UR12, c[0x0][0x208] ;  /* 0x00008200000c7ab9 */ /* 0x000fe20000000a00 */
[----:B------:R-:W-:Y:S01]  /*eaf0*/  R2UR UR10, R204 ;  /* 0x00000000cc0a72ca */ /* 0x000fe200000e0000 */
[----:B------:R-:W-:-:S03]  /*eb00*/  UISETP.NE.AND.EX UP0, UPT, UR9, URZ, UPT, UP0 ;  /* 0x0000003f0900728c */ /* 0x000fc6000bf05300 */
[----:B------:R-:W-:-:S03]  /*eb10*/  ULDC.64 UR8, c[0x0][0xc00] ;  /* 0x0003000000087ab9 */ /* 0x000fc60000000a00 */
[----:B------:R-:W-:Y:S02]  /*eb20*/  PLOP3.LUT P2, PT, PT, PT, UP0, 0x80, 0x0 ;  /* 0x000000000000781c */ /* 0x000fe40003f4f008 */
[----:B------:R-:W-:-:S06]  /*eb30*/  UIMAD.WIDE UR8, UR4, 0x4, UR8 ;  /* 0x00000004040878a5 */ /* 0x000fcc000f8e0208 */
[----:B------:R-:W-:Y:S02]  /*eb40*/  IMAD.U32 R2, RZ, RZ, UR8 ;  /* 0x00000008ff027e24 */ /* 0x000fe4000f8e00ff */
[----:B------:R-:W-:Y:S01]  /*eb50*/  IMAD.U32 R3, RZ, RZ, UR9 ;  /* 0x00000009ff037e24 */ /* 0x000fe2000f8e00ff */
[----:B------:R-:W-:-:S04]  /*eb60*/  ULDC.64 UR8, c[0x0][0xc08] ;  /* 0x0003020000087ab9 */ /* 0x000fc80000000a00 */
[----:B------:R-:W2:Y:S01]  /*eb70*/  @P2 LDG.E R6, desc[UR12][R2.64] ;  /* 0x0000000c02062981 */ /* 0x000ea2000c1e1900 */
[----:B0-----:R-:W-:Y:S01]  /*eb80*/  ISETP.NE.AND P0, PT, R11, 0x1, PT ;  /* 0x000000010b00780c */ /* 0x001fe20003f05270 */
[----:B------:R-:W-:-:S04]  /*eb90*/  UISETP.NE.U32.AND UP1, UPT, UR8, URZ, UPT ;  /* 0x0000003f0800728c */ /* 0x000fc8000bf25070 */
[----:B------:R-:W-:-:S06]  /*eba0*/  UISETP.NE.AND.EX UP1, UPT, UR9, URZ, UPT, UP1 ;  /* 0x0000003f0900728c */ /* 0x000fcc000bf25310 */
[----:B------:R-:W-:Y:S02]  /*ebb0*/  PLOP3.LUT P3, PT, PT, PT, UP1, 0x80, 0x0 ;  /* 0x000000000000781c */ /* 0x000fe40003f6f018 */
[----:B------:R-:W0:Y:S03]  /*ebc0*/  @P0 LDC R9, c[0x0][0xbec] ;  /* 0x0002fb00ff090b82 */ /* 0x000e260000000800 */
[----:B------:R-:W-:Y:S02]  /*ebd0*/  @UP1 ULDC.64 UR8, c[0x0][0xc08] ;  /* 0x0003020000081ab9 */ /* 0x000fe40000000a00 */
[----:B------:R-:W-:-:S03]  /*ebe0*/  @UP1 UIMAD.WIDE UR8, UR4, 0x4, UR8 ;  /* 0x00000004040818a5 */ /* 0x000fc6000f8e0208 */
[----:B------:R-:W-:Y:S02]  /*ebf0*/  ULDC UR4, c[0x0][0xa88] ;  /* 0x0002a20000047ab9 */ /* 0x000fe40000000800 */
[----:B------:R-:W-:Y:S02]  /*ec00*/  IMAD.U32 R0, RZ, RZ, UR4 ;  /* 0x00000004ff007e24 */ /* 0x000fe4000f8e00ff */
[----:B------:R-:W-:Y:S02]  /*ec10*/  IMAD.U32 R4, RZ, RZ, UR8 ;  /* 0x00000008ff047e24 */ /* 0x000fe4000f8e00ff */
[----:B------:R-:W-:Y:S01]  /*ec20*/  IMAD.U32 R5, RZ, RZ, UR9 ;  /* 0x00000009ff057e24 */ /* 0x000fe2000f8e00ff */
[----:B------:R-:W-:-:S04]  /*ec30*/  UMOV UR4, URZ ;  /* 0x0000003f00047c82 */ /* 0x000fc80008000000 */
[----:B------:R1:W5:Y:S01]  /*ec40*/  @P3 LDG.E R0, desc[UR12][R4.64] ;  /* 0x0000000c04003981 */ /* 0x000362000c1e1900 */
[----:B------:R-:W-:Y:S01]  /*ec50*/  USHF.R.S32.HI UR12, URZ, 0x1f, UR10 ;  /* 0x0000001f3f0c7899 */ /* 0x000fe2000801140a */
[----:B------:R-:W-:Y:S02]  /*ec60*/  ISETP.GE.AND P1, PT, R217, 0x80, PT ;  /* 0x00000080d900780c */ /* 0x000fe40003f26270 */
[----:B--2---:R-:W-:Y:S01]  /*ec70*/  @P2 R2UR UR4, R6 ;  /* 0x00000000060422ca */ /* 0x004fe200000e0000 */
[----:B01----:R-:W-:-:S14]  /*ec80*/  @P3 BRA `(.L_x_1518) ;  /* 0x0000000000143947 */ /* 0x003fdc0003800000 */
[----:B------:R-:W-:Y:S05]  /*ec90*/  @!P2 BRA `(.L_x_1518) ;  /* 0x000000000010a947 */ /* 0x000fea0003800000 */
[----:B------:R-:W-:Y:S02]  /*eca0*/  ULDC.64 UR8, c[0x0][0x208] ;  /* 0x0000820000087ab9 */ /* 0x000fe40000000a00 */
[----:B------:R-:W2:Y:S04]  /*ecb0*/  LDG.E R5, desc[UR8][R2.64] ;  /* 0x0000000802057981 */ /* 0x000ea8000c1e1900 */
[----:B-----5:R-:W2:Y:S02]  /*ecc0*/  LDG.E R0, desc[UR8][R2.64+0x4] ;  /* 0x0000040802007981 */ /* 0x020ea4000c1e1900 */
[----:B--2---:R-:W-:-:S07]  /*ecd0*/  IMAD.IADD R0, R0, 0x1, -R5 ;  /* 0x0000000100007824 */ /* 0x004fce00078e0a05 */
.L_x_1518:
[----:B------:R-:W-:Y:S01]  /*ece0*/  R2UR UR9, R206 ;  /* 0x00000000ce0972ca */ /* 0x000fe200000e0000 */
[----:B------:R-:W-:Y:S01]  /*ecf0*/  USHF.R.S32.HI UR11, URZ, 0x1f, UR4 ;  /* 0x0000001f3f0b7899 */ /* 0x000fe20008011404 */
[----:B------:R-:W-:Y:S11]  /*ed00*/  BSSY B1, `(.L_x_1519) ;  /* 0x0000030000017945 */ /* 0x000ff60003800000 */
[----:B------:R-:W-:-:S02]  /*ed10*/  USHF.R.S32.HI UR8, URZ, 0x1f, UR9 ;  /* 0x0000001f3f087899 */ /* 0x000fc40008011409 */
[----:B------:R-:W-:Y:S02]  /*ed20*/  USEL UR13, UR9, URZ, !UP0 ;  /* 0x0000003f090d7287 */ /* 0x000fe4000c000000 */
[----:B------:R-:W-:Y:S01]  /*ed30*/  USEL UR14, UR8, URZ, !UP0 ;  /* 0x0000003f080e7287 */ /* 0x000fe2000c000000 */
[----:B------:R-:W-:Y:S11]  /*ed40*/  @P1 BRA `(.L_x_1520) ;  /* 0x0000000000ac1947 */ /* 0x000ff60003800000 */
[----:B------:R-:W0:Y:S01]  /*ed50*/  S2R R3, SR_TID.X ;  /* 0x0000000000037919 */ /* 0x000e220000002100 */
[----:B------:R-:W1:Y:S01]  /*ed60*/  LDC R7, c[0x0][0xbe8] ;  /* 0x0002fa00ff077b82 */ /* 0x000e620000000800 */
[----:B------:R-:W-:Y:S02]  /*ed70*/  IMAD.U32 R4, RZ, RZ, UR61 ;  /* 0x0000003dff047e24 */ /* 0x000fe4000f8e00ff */
[----:B-1---5:R-:W-:-:S03]  /*ed80*/  IMAD R2, R0, R7, RZ ;  /* 0x0000000700027224 */ /* 0x022fc600078e02ff */
[----:B0-----:R-:W-:-:S04]  /*ed90*/  IADD3 R4, R4, -0x80, R3 ;  /* 0xffffff8004047810 */ /* 0x001fc80007ffe003 */
        /* <DEDUP_REMOVED lines=8> */
[----:B------:R-:W-:Y:S01]  /*ee20*/  UMOV UR9, UR11 ;  /* 0x0000000b00097c82 */ /* 0x000fe20008000000 */
[----:B------:R-:W-:-:S06]  /*ee30*/  ULDC.64 UR18, c[0x0][0x208] ;  /* 0x0000820000127ab9 */ /* 0x000fcc0000000a00 */
        /* <DEDUP_REMOVED lines=8> */
[----:B------:R-:W-:-:S03]  /*eec0*/  UIMAD UR10, UR13, UR17, UR10 ;  /* 0x000000110d0a72a4 */ /* 0x000fc6000f8e020a */
        /* <DEDUP_REMOVED lines=19> */
.L_x_1520:
[----:B------:R-:W-:Y:S05]  /*f000*/  BSYNC B1 ;  /* 0x0000000000017941 */ /* 0x000fea0003800000 */
.L_x_1519:
[----:B0-----:R-:W0:Y:S01]  /*f010*/  @P0 LDC R3, c[0x0][0xbf0] ;  /* 0x0002fc00ff030b82 */ /* 0x001e220000000800 */
[----:B------:R-:W-:Y:S01]  /*f020*/  ULDC.64 UR16, c[0x0][0xaa0] ;  /* 0x0002a80000107ab9 */ /* 0x000fe20000000a00 */
[----:B------:R-:W-:Y:S01]  /*f030*/  R2UR UR15, R204 ;  /* 0x00000000cc0f72ca */ /* 0x000fe200000e0000 */
[----:B------:R-:W-:Y:S01]  /*f040*/  UIMAD UR10, UR11, UR16, URZ ;  /* 0x000000100b0a72a4 */ /* 0x000fe2000f8e023f */
[----:B------:R-:W-:Y:S01]  /*f050*/  IMAD R2, R203, 0x20, R205 ;  /* 0x00000020cb027824 */ /* 0x000fe200078e02cd */
[----:B------:R-:W-:Y:S01]  /*f060*/  UIMAD.WIDE.U32 UR8, UR4, UR16, URZ ;  /* 0x00000010040872a5 */ /* 0x000fe2000f8e003f */
[----:B------:R-:W-:Y:S01]  /*f070*/  BSSY B1, `(.L_x_1521) ;  /* 0x0000041000017945 */ /* 0x000fe20003800000 */
[----:B------:R-:W-:Y:S01]  /*f080*/  UIMAD UR10, UR4, UR17, UR10 ;  /* 0x00000011040a72a4 */ /* 0x000fe2000f8e020a */
[----:B------:R-:W-:Y:S02]  /*f090*/  VIADD R6, R2, UR61 ;  /* 0x0000003d02067c36 */ /* 0x000fe40008000000 */
[----:B------:R-:W-:Y:S01]  /*f0a0*/  ULDC.64 UR16, c[0x0][0xae8] ;  /* 0x0002ba0000107ab9 */ /* 0x000fe20000000a00 */
[----:B------:R-:W-:Y:S01]  /*f0b0*/  UIADD3 UR9, UR9, UR10, URZ ;  /* 0x0000000a09097290 */ /* 0x000fe2000fffe03f */
[----:B------:R-:W-:Y:S01]  /*f0c0*/  @P0 IMAD.HI.U32 R2, R6, R9, RZ ;  /* 0x0000000906020227 */ /* 0x000fe200078e00ff */
[----:B------:R-:W-:-:S02]  /*f0d0*/  UIMAD UR4, UR12, UR16, URZ ;  /* 0x000000100c0472a4 */ /* 0x000fc4000f8e023f */
[----:B------:R-:W-:Y:S01]  /*f0e0*/  UIMAD.WIDE.U32 UR8, UR15, UR16, UR8 ;  /* 0x000000100f0872a5 */ /* 0x000fe2000f8e0008 */
[----:B------:R-:W-:Y:S01]  /*f0f0*/  IMAD.MOV.U32 R5, RZ, RZ, R6 ;  /* 0x000000ffff057224 */ /* 0x000fe200078e0006 */
[----:B------:R-:W-:Y:S01]  /*f100*/  UIMAD UR4, UR15, UR17, UR4 ;  /* 0x000000110f0472a4 */ /* 0x000fe2000f8e0204 */
[----:B------:R-:W-:-:S03]  /*f110*/  ULDC.64 UR10, c[0x0][0xaf0] ;  /* 0x0002bc00000a7ab9 */ /* 0x000fc60000000a00 */
[----:B------:R-:W-:Y:S02]  /*f120*/  UIADD3 UR9, UR9, UR4, URZ ;  /* 0x0000000409097290 */ /* 0x000fe4000fffe03f */
[----:B------:R-:W-:Y:S01]  /*f130*/  UIMAD UR4, UR14, UR10, URZ ;  /* 0x0000000a0e0472a4 */ /* 0x000fe2000f8e023f */
[----:B0-----:R-:W-:Y:S01]  /*f140*/  @P0 SHF.R.U32.HI R5, RZ, R3, R2 ;  /* 0x00000003ff050219 */ /* 0x001fe20000011602 */
[----:B------:R-:W-:Y:S02]  /*f150*/  UIMAD.WIDE.U32 UR8, UR13, UR10, UR8 ;  /* 0x0000000a0d0872a5 */ /* 0x000fe4000f8e0008 */
[----:B------:R-:W-:Y:S01]  /*f160*/  UIMAD UR4, UR13, UR11, UR4 ;  /* 0x0000000b0d0472a4 */ /* 0x000fe2000f8e0204 */
[--C-:B------:R-:W-:Y:S01]  /*f170*/  SHF.R.S32.HI R2, RZ, 0x1f, R5.reuse ;  /* 0x0000001fff027819 */ /* 0x100fe20000011405 */
[----:B------:R-:W-:Y:S01]  /*f180*/  IMAD.MOV R7, RZ, RZ, -R5 ;  /* 0x000000ffff077224 */ /* 0x000fe200078e0a05 */
[----:B------:R-:W-:Y:S01]  /*f190*/  ULDC.64 UR10, c[0x0][0xae0] ;  /* 0x0002b800000a7ab9 */ /* 0x000fe20000000a00 */
[----:B------:R-:W-:-:S02]  /*f1a0*/  UIADD3 UR4, UR9, UR4, URZ ;  /* 0x0000000409047290 */ /* 0x000fc4000fffe03f */
[----:B------:R-:W-:Y:S02]  /*f1b0*/  IMAD.U32 R3, RZ, RZ, UR9 ;  /* 0x00000009ff037e24 */ /* 0x000fe4000f8e00ff */
        /* <DEDUP_REMOVED lines=8> */
[----:B------:R-:W-:Y:S02]  /*f240*/  IMAD.IADD R3, R3, 0x1, R9 ;  /* 0x0000000103037824 */ /* 0x000fe400078e0209 */
[----:B------:R-:W-:Y:S02]  /*f250*/  IMAD R4, R4, UR8, RZ ;  /* 0x0000000804047c24 */ /* 0x000fe4000f8e02ff */
[----:B------:R-:W-:Y:S02]  /*f260*/  VIADD R6, R205, UR61 ;  /* 0x0000003dcd067c36 */ /* 0x000fe40008000000 */
[----:B-----5:R-:W-:Y:S02]  /*f270*/  IMAD R11, R0, R11, RZ ;  /* 0x0000000b000b7224 */ /* 0x020fe400078e02ff */
        /* <DEDUP_REMOVED lines=32> */
.L_x_1522:
[----:B------:R-:W-:Y:S05]  /*f480*/  BSYNC B1 ;  /* 0x0000000000017941 */ /* 0x000fea0003800000 */
.L_x_1521:
        /* <DEDUP_REMOVED lines=22> */
.L_x_1524:
[----:B------:R-:W-:Y:S05]  /*f5f0*/  BSYNC B1 ;  /* 0x0000000000017941 */ /* 0x000fea0003800000 */
.L_x_1523:
        /* <DEDUP_REMOVED lines=22> */
.L_x_1526:
[----:B------:R-:W-:Y:S05]  /*f760*/  BSYNC B1 ;  /* 0x0000000000017941 */ /* 0x000fea0003800000 */
.L_x_1525:
        /* <DEDUP_REMOVED lines=23> */
.L_x_1517:
[----:B------:R-:W-:Y:S05]  /*f8e0*/  BSYNC B0 ;  /* 0x0000000000007941 */ /* 0x000fea0003800000 */
.L_x_1508:
[----:B------:R-:W-:Y:S02]  /*f8f0*/  ULDC UR4, c[0x0][0xc3c] ;  /* 0x00030f0000047ab9 */ /* 0x000fe40000000800 */
[----:B------:R-:W-:-:S06]  /*f900*/  UISETP.GE.AND UP0, UPT, UR6, UR4, UPT ;  /* 0x000000040600728c */ /* 0x000fcc000bf06270 */
[----:B------:R-:W-:-:S13]  /*f910*/  PLOP3.LUT P0, PT, PT, PT, UP0, 0x80, 0x0 ;  /* 0x000000000000781c */ /* 0x000fda0003f0f008 */
[----:B------:R-:W-:Y:S05]  /*f920*/  @!P0 BRA `(.L_x_1527) ;  /* 0xffffff1400508947 */ /* 0x000fea000383ffff */
[----:B------:R-:W-:Y:S05]  /*f930*/  EXIT ;  /* 0x000000000000794d */ /* 0x000fea0003800000 */
.L_x_1426:
[----:B------:R-:W-:-:S08]  /*f940*/  NOP ;  /* 0x0000000000007918 */ /* 0x000fd00000000000 */
[----:B0-----:R-:W0:-:S00]  /*f950*/  USETMAXREG.DEALLOC.CTAPOOL 0x18 ;  /* 0x00000018000079c8 */ /* 0x001e0000080e0500 */
        /* <DEDUP_REMOVED lines=13> */
[----:B------:R-:W2:Y:S01]  /*fa30*/  LDS.128 R16, [UR4+0x308d0] ;  /* 0x0308d004ff107984 */ /* 0x000ea20008000c00 */
[----:B------:R-:W-:Y:S06]  /*fa40*/  BAR.ARV 0x4, 0x180 ;  /* 0x0106000000007b1d */ /* 0x000fec0000002000 */
[----:B------:R-:W-:Y:S05]  /*fa50*/  BRA `(.L_x_1529) ;  /* 0x0000000800947947 */ /* 0x000fea0003800000 */
.L_x_1528:
[----:B------:R-:W1:Y:S01]  /*fa60*/  S2R R0, SR_TID.X ;  /* 0x0000000000007919 */ /* 0x000e620000002100 */
[----:B------:R-:W-:Y:S01]  /*fa70*/  ULDC UR4, c[0x0][0xc3c] ;  /* 0x00030f0000047ab9 */ /* 0x000fe20000000800 */
[----:B------:R-:W-:Y:S01]  /*fa80*/  ULDC.64 UR6, c[0x0][0x208] ;  /* 0x0000820000067ab9 */ /* 0x000fe20000000a00 */
[----:B------:R-:W-:Y:S01]  /*fa90*/  ULDC UR5, c[0x0][0xc38] ;  /* 0x00030e0000057ab9 */ /* 0x000fe20000000800 */
[----:B-1----:R-:W-:-:S04]  /*faa0*/  LOP3.LUT R0, R0, 0x1f, RZ, 0xc0, !PT ;  /* 0x0000001f00007812 */ /* 0x002fc800078ec0ff */
        /* <DEDUP_REMOVED lines=38> */
.L_x_1534:
        /* <DEDUP_REMOVED lines=13> */
.L_x_1533:
[----:B------:R-:W-:Y:S05]  /*fde0*/  BSYNC B0 ;  /* 0x0000000000007941 */ /* 0x000fea0003800000 */
.L_x_1532:
        /* <DEDUP_REMOVED lines=20> */
[----:B------:R-:W-:-:S07]  /*ff30*/  IMAD.MOV.U32 R4, RZ, RZ, R10 ;  /* 0x000000ffff047224 */ /* 0x000fce00078e000a */
.L_x_1530:
[----:B------:R-:W-:Y:S01]  /*ff40*/  IMAD.IADD R7, R6, 0x1, -R7 ;  /* 0x0000000106077824 */ /* 0x000fe200078e0a07 */
[----:B------:R-:W-:-:S03]  /*ff50*/  ULDC.64 UR8, c[0x0][0x208] ;  /* 0x0000820000087ab9 */ /* 0x000fc60000000a00 */
[----:B------:R-:W-:-:S05]  /*ff60*/  IMAD R2, R4, UR5, R7 ;  /* 0x0000000504027c24 */ /* 0x000fca000f8e0207 */
[----:B------:R-:W-:Y:S02]  /*ff70*/  ISETP.GT.AND P0, PT, R2, UR6, PT ;  /* 0x0000000602007c0c */ /* 0x000fe4000bf04270 */
[----:B------:R-:W0:Y:S11]  /*ff80*/  LDC.64 R2, c[0x0][0xc90] ;  /* 0x00032400ff027b82 */ /* 0x000e360000000a00 */
[----:B------:R-:W-:-:S04]  /*ff90*/  VOTE.ANY R11, PT, !P0 ;  /* 0x00000000000b7806 */ /* 0x000fc800040e0100 */
[----:B------:R-:W1:Y:S02]  /*ffa0*/  POPC R6, R11 ;  /* 0x0000000b00067309 */ /* 0x000e640000000000 */
[----:B-1----:R-:W-:-:S04]  /*ffb0*/  VIADD R19, R6, UR4 ;  /* 0x0000000406137c36 */ /* 0x002fc80008000000 */
[----:B0-----:R-:W-:-:S05]  /*ffc0*/  IMAD.WIDE R2, R19, 0x4, R2 ;  /* 0x0000000413027825 */ /* 0x001fca00078e0202 */
[----:B------:R-:W2:Y:S01]  /*ffd0*/  LDG.E R10, desc[UR8][R2.64] ;  /* 0x00000008020a7981 */ /* 0x000ea2000c1e1900 */
[----:B------:R-:W-:-:S03]  /*ffe0*/  ISETP.NE.AND P0, PT, R11, RZ, PT ;  /* 0x000000ff0b00720c */ /* 0x000fc60003f05270 */
[----:B------:R-:W2:Y:S02]  /*fff0*/  SHFL.IDX PT, R5, R5, R6, 0x1f ;  /* 0x00001f0605057589 */ /* 0x000ea400000e0000 */
[----:B--2---:R-:W-:-:S05]  /*10000*/  IMAD R8, R5, R10, RZ ;  /* 0x0000000a05087224 */ /* 0x004fca00078e02ff */
[----:B------:R-:W-:-:S04]  /*10010*/  IABS R9, R8 ;  /* 0x0000000800097213 */ /* 0x000fc80000000000 */
[----:B------:R-:W0:Y:S08]  /*10020*/  I2F.RP R12, R9 ;  /* 0x00000009000c7306 */ /* 0x000e300000209400 */
[----:B0-----:R-:W0:Y:S02]  /*10030*/  MUFU.RCP R12, R12 ;  /* 0x0000000c000c7308 */ /* 0x001e240000001000 */
[----:B0-----:R-:W-:-:S06]  /*10040*/  VIADD R13, R12, 0xffffffe ;  /* 0x0ffffffe0c0d7836 */ /* 0x001fcc0000000000 */
[----:B------:R0:W1:Y:S01]  /*10050*/  F2I.FTZ.U32.TRUNC.NTZ R3, R13 ;  /* 0x0000000d00037305 */ /* 0x000062000021f000 */
[----:B------:R-:W-:Y:S05]  /*10060*/  @!P0 BRA `(.L_x_1535) ;  /* 0x0000000000088947 */ /* 0x000fea0003800000 */
[----:B------:R-:W-:-:S05]  /*10070*/  VIADD R11, R6, 0xffffffff ;  /* 0xffffffff060b7836 */ /* 0x000fca0000000000 */
[----:B------:R2:W3:Y:S02]  /*10080*/  SHFL.IDX PT, R16, R4, R11, 0x1f ;  /* 0x00001f0b04107589 */ /* 0x0004e400000e0000 */
.L_x_1535:
[----:B-1----:R-:W-:Y:S01]  /*10090*/  IMAD.MOV R2, RZ, RZ, -R3 ;  /* 0x000000ffff027224 */ /* 0x002fe200078e0a03 */
[----:B--2---:R-:W-:Y:S01]  /*100a0*/  IABS R4, R8 ;  /* 0x0000000800047213 */ /* 0x004fe20000000000 */
[----:B---3--:R-:W-:Y:S02]  /*100b0*/  IMAD R16, R16, UR5, R7 ;  /* 0x0000000510107c24 */ /* 0x008fe4000f8e0207 */
[----:B------:R-:W-:Y:S02]  /*100c0*/  IMAD R7, R2, R9, RZ ;  /* 0x0000000902077224 */ /* 0x000fe400078e02ff */
[----:B------:R-:W-:Y:S02]  /*100d0*/  IMAD.MOV.U32 R2, RZ, RZ, RZ ;  /* 0x000000ffff027224 */ /* 0x000fe400078e00ff */
[----:B------:R-:W-:Y:S02]  /*100e0*/  IMAD.MOV R4, RZ, RZ, -R4 ;  /* 0x000000ffff047224 */ /* 0x000fe400078e0a04 */
[----:B------:R-:W-:Y:S01]  /*100f0*/  IMAD.HI.U32 R2, R3, R7, R2 ;  /* 0x0000000703027227 */ /* 0x000fe200078e0002 */
[----:B------:R-:W-:-:S04]  /*10100*/  IADD3 R7, -R16, UR6, RZ ;  /* 0x0000000610077c10 */ /* 0x000fc8000fffe1ff */
[----:B------:R-:W-:-:S05]  /*10110*/  IABS R3, R7 ;  /* 0x0000000700037213 */ /* 0x000fca0000000000 */
[----:B------:R-:W-:-:S04]  /*10120*/  IMAD.HI.U32 R2, R2, R3, RZ ;  /* 0x0000000302027227 */ /* 0x000fc800078e00ff */
[----:B------:R-:W-:Y:S01]  /*10130*/  IMAD R4, R2, R4, R3 ;  /* 0x0000000402047224 */ /* 0x000fe200078e0203 */
[----:B------:R-:W-:-:S04]  /*10140*/  LOP3.LUT R3, R7, R8, RZ, 0x3c, !PT ;  /* 0x0000000807037212 */ /* 0x000fc800078e3cff */
[----:B------:R-:W-:Y:S02]  /*10150*/  ISETP.GT.U32.AND P1, PT, R9, R4, PT ;  /* 0x000000040900720c */ /* 0x000fe40003f24070 */
[----:B------:R-:W-:-:S11]  /*10160*/  ISETP.GE.AND P2, PT, R3, RZ, PT ;  /* 0x000000ff0300720c */ /* 0x000fd60003f46270 */
[----:B------:R-:W-:Y:S02]  /*10170*/  @!P1 IMAD.IADD R4, R4, 0x1, -R9 ;  /* 0x0000000104049824 */ /* 0x000fe400078e0a09 */
[----:B------:R-:W-:Y:S01]  /*10180*/  @!P1 VIADD R2, R2, 0x1 ;  /* 0x0000000102029836 */ /* 0x000fe20000000000 */
[----:B------:R-:W-:Y:S02]  /*10190*/  ISETP.NE.AND P1, PT, R8, RZ, PT ;  /* 0x000000ff0800720c */ /* 0x000fe40003f25270 */
[----:B------:R-:W-:-:S13]  /*101a0*/  ISETP.GE.U32.AND P0, PT, R4, R9, PT ;  /* 0x000000090400720c */ /* 0x000fda0003f06070 */
[----:B------:R-:W-:-:S04]  /*101b0*/  @P0 VIADD R2, R2, 0x1 ;  /* 0x0000000102020836 */ /* 0x000fc80000000000 */
[----:B------:R-:W-:-:S04]  /*101c0*/  IMAD.MOV.U32 R9, RZ, RZ, R2 ;  /* 0x000000ffff097224 */ /* 0x000fc800078e0002 */
[----:B------:R-:W-:Y:S01]  /*101d0*/  @!P2 IMAD.MOV R9, RZ, RZ, -R9 ;  /* 0x000000ffff09a224 */ /* 0x000fe200078e0a09 */
[----:B------:R-:W-:-:S05]  /*101e0*/  @!P1 LOP3.LUT R9, RZ, R8, RZ, 0x33, !PT ;  /* 0x00000008ff099212 */ /* 0x000fca00078e33ff */
[----:B------:R-:W-:Y:S02]  /*101f0*/  IMAD R4, R10, R9, RZ ;  /* 0x000000090a047224 */ /* 0x000fe400078e02ff */
[----:B------:R-:W-:Y:S02]  /*10200*/  IMAD.MOV R9, RZ, RZ, -R9 ;  /* 0x000000ffff097224 */ /* 0x000fe400078e0a09 */
[----:B------:R-:W-:Y:S02]  /*10210*/  IMAD.MOV R3, RZ, RZ, -R4 ;  /* 0x000000ffff037224 */ /* 0x000fe400078e0a04 */
[----:B------:R-:W-:-:S03]  /*10220*/  IMAD R7, R8, R9, R7 ;  /* 0x0000000908077224 */ /* 0x000fc600078e0207 */
[----:B------:R-:W-:Y:S01]  /*10230*/  VIADDMNMX R10, R3, UR5, R10, PT ;  /* 0x00000005030a7c46 */ /* 0x000fe2000b80010a */
[----:B------:R-:W-:Y:S01]  /*10240*/  IMAD.IADD R4, R7, 0x1, R4 ;  /* 0x0000000107047824 */ /* 0x000fe200078e0204 */
[----:B------:R-:W-:Y:S02]  /*10250*/  IABS R8, R7 ;  /* 0x0000000700087213 */ /* 0x000fe40000000000 */
[----:B------:R-:W-:-:S04]  /*10260*/  IABS R6, R10 ;  /* 0x0000000a00067213 */ /* 0x000fc80000000000 */
[----:B------:R-:W1:Y:S08]  /*10270*/  I2F.RP R11, R6 ;  /* 0x00000006000b7306 */ /* 0x000e700000209400 */
[----:B-1----:R-:W1:Y:S02]  /*10280*/  MUFU.RCP R11, R11 ;  /* 0x0000000b000b7308 */ /* 0x002e640000001000 */
[----:B-1----:R-:W-:-:S06]  /*10290*/  VIADD R2, R11, 0xffffffe ;  /* 0x0ffffffe0b027836 */ /* 0x002fcc0000000000 */
[----:B------:R1:W2:Y:S02]  /*102a0*/  F2I.FTZ.U32.TRUNC.NTZ R3, R2 ;  /* 0x0000000200037305 */ /* 0x0002a4000021f000 */
[----:B-1----:R-:W-:Y:S02]  /*102b0*/  IMAD.MOV.U32 R2, RZ, RZ, RZ ;  /* 0x000000ffff027224 */ /* 0x002fe400078e00ff */
[----:B--2---:R-:W-:-:S04]  /*102c0*/  IMAD.MOV R9, RZ, RZ, -R3 ;  /* 0x000000ffff097224 */ /* 0x004fc800078e0a03 */
[----:B------:R-:W-:-:S04]  /*102d0*/  IMAD R9, R9, R6, RZ ;  /* 0x0000000609097224 */ /* 0x000fc800078e02ff */
[----:B------:R-:W-:Y:S01]  /*102e0*/  IMAD.HI.U32 R3, R3, R9, R2 ;  /* 0x0000000903037227 */ /* 0x000fe200078e0002 */
[-C--:B------:R-:W-:Y:S02]  /*102f0*/  IABS R9, R10.reuse ;  /* 0x0000000a00097213 */ /* 0x080fe40000000000 */
[----:B------:R-:W-:-:S03]  /*10300*/  LOP3.LUT R2, R7, R10, RZ, 0x3c, !PT ;  /* 0x0000000a07027212 */ /* 0x000fc600078e3cff */
[----:B------:R-:W-:Y:S01]  /*10310*/  IMAD.MOV R9, RZ, RZ, -R9 ;  /* 0x000000ffff097224 */ /* 0x000fe200078e0a09 */
[----:B------:R-:W-:Y:S01]  /*10320*/  ISETP.GE.AND P2, PT, R2, RZ, PT ;  /* 0x000000ff0200720c */ /* 0x000fe20003f46270 */
[----:B------:R-:W-:-:S04]  /*10330*/  IMAD.HI.U32 R3, R3, R8, RZ ;  /* 0x0000000803037227 */ /* 0x000fc800078e00ff */
[----:B------:R-:W-:-:S05]  /*10340*/  IMAD R9, R3, R9, R8 ;  /* 0x0000000903097224 */ /* 0x000fca00078e0208 */
[----:B------:R-:W-:-:S13]  /*10350*/  ISETP.GT.U32.AND P1, PT, R6, R9, PT ;  /* 0x000000090600720c */ /* 0x000fda0003f24070 */
[----:B------:R-:W-:Y:S02]  /*10360*/  @!P1 IMAD.IADD R9, R9, 0x1, -R6 ;  /* 0x0000000109099824 */ /* 0x000fe400078e0a06 */
[----:B------:R-:W-:Y:S01]  /*10370*/  @!P1 VIADD R3, R3, 0x1 ;  /* 0x0000000103039836 */ /* 0x000fe20000000000 */
[----:B------:R-:W-:Y:S02]  /*10380*/  ISETP.NE.AND P1, PT, R10, RZ, PT ;  /* 0x000000ff0a00720c */ /* 0x000fe40003f25270 */
[----:B------:R-:W-:-:S13]  /*10390*/  ISETP.GE.U32.AND P0, PT, R9, R6, PT ;  /* 0x000000060900720c */ /* 0x000fda0003f06070 */
[----:B------:R-:W-:-:S04]  /*103a0*/  @P0 VIADD R3, R3, 0x1 ;  /* 0x0000000103030836 */ /* 0x000fc80000000000 */
[----:B------:R-:W-:Y:S01]  /*103b0*/  @!P2 IMAD.MOV R3, RZ, RZ, -R3 ;  /* 0x000000ffff03a224 */ /* 0x000fe200078e0a03 */
[----:B------:R-:W-:Y:S01]  /*103c0*/  @!P1 LOP3.LUT R3, RZ, R10, RZ, 0x33, !PT ;  /* 0x0000000aff039212 */ /* 0x000fe200078e33ff */
[----:B------:R-:W-:-:S03]  /*103d0*/  IMAD.MOV R10, RZ, RZ, -R10 ;  /* 0x000000ffff0a7224 */ /* 0x000fc600078e0a0a */
[----:B------:R-:W-:Y:S01]  /*103e0*/  LOP3.LUT R2, RZ, R3, RZ, 0x33, !PT ;  /* 0x00000003ff027212 */ /* 0x000fe200078e33ff */
[----:B------:R-:W-:-:S04]  /*103f0*/  IMAD R18, R3, R10, R4 ;  /* 0x0000000a03127224 */ /* 0x000fc800078e0204 */
[----:B------:R-:W-:Y:S01]  /*10400*/  IMAD.IADD R17, R5, 0x1, R2 ;  /* 0x0000000105117824 */ /* 0x000fe200078e0202 */
[----:B------:R-:W-:Y:S06]  /*10410*/  BRA `(.L_x_1536) ;  /* 0x00000000000c7947 */ /* 0x000fec0003800000 */
.L_x_1531:
[----:B------:R-:W-:Y:S02]  /*10420*/  IMAD.MOV.U32 R17, RZ, RZ, RZ ;  /* 0x000000ffff117224 */ /* 0x000fe400078e00ff */
[----:B------:R-:W-:Y:S02]  /*10430*/  IMAD.U32 R16, RZ, RZ, UR6 ;  /* 0x00000006ff107e24 */ /* 0x000fe4000f8e00ff */
[----:B------:R-:W-:-:S07]  /*10440*/  IMAD.MOV.U32 R18, RZ, RZ, RZ ;  /* 0x000000ffff127224 */ /* 0x000fce00078e00ff */
.L_x_1536:
[----:B------:R-:W-:-:S13]  /*10450*/  ISETP.NE.AND P0, PT, R0, RZ, PT ;  /* 0x000000ff0000720c */ /* 0x000fda0003f05270 */
[----:B------:R-:W1:Y:S01]  /*10460*/  @!P0 S2R R3, SR_CgaCtaId ;  /* 0x0000000000038919 */ /* 0x000e620000008800 */
[----:B------:R-:W-:-:S04]  /*10470*/  @!P0 MOV R0, 0x400 ;  /* 0x0000040000008802 */ /* 0x000fc80000000f00 */
[----:B-1----:R-:W-:-:S05]  /*10480*/  @!P0 LEA R0, R3, R0, 0x18 ;  /* 0x0000000003008211 */ /* 0x002fca00078ec0ff */
[----:B------:R1:W-:Y:S01]  /*10490*/  @!P0 STS.128 [R0+0x308d0], R16 ;  /* 0x0308d01000008388 */ /* 0x0003e20000000c00 */
[----:B------:R-:W-:Y:S06]  /*104a0*/  BAR.ARV 0x5, 0x180 ;  /* 0x0146000000007b1d */ /* 0x000fec0000002000 */
.L_x_1529:
[----:B-1----:R-:W-:Y:S01]  /*104b0*/  IMAD.MOV.U32 R0, RZ, RZ, 0x1 ;  /* 0x00000001ff007424 */ /* 0x002fe200078e00ff */
[----:B------:R1:W-:Y:S01]  /*104c0*/  STL [R1+0x4], RZ ;  /* 0x000004ff01007387 */ /* 0x0003e20000100800 */
[----:B------:R-:W-:Y:S02]  /*104d0*/  ULDC UR4, c[0x0][0xc3c] ;  /* 0x00030f0000047ab9 */ /* 0x000fe40000000800 */
[----:B--2---:R-:W-:Y:S01]  /*104e0*/  ISETP.GE.AND P0, PT, R19, UR4, PT ;  /* 0x0000000413007c0c */ /* 0x004fe2000bf06270 */
[----:B------:R1:W-:Y:S04]  /*104f0*/  STL [R1+0x10], R0 ;  /* 0x0000100001007387 */ /* 0x0003e80000100800 */
[----:B------:R1:W-:Y:S08]  /*10500*/  STL [R1+0x38], RZ ;  /* 0x000038ff01007387 */ /* 0x0003f00000100800 */
[----:B-1----:R-:W-:Y:S05]  /*10510*/  @P0 BRA `(.L_x_1537) ;  /* 0x0000006400600947 */ /* 0x002fea0003800000 */
[----:B------:R-:W1:Y:S01]  /*10520*/  S2R R5, SR_TID.X ;  /* 0x0000000000057919 */ /* 0x000e620000002100 */
[----:B------:R-:W2:Y:S01]  /*10530*/  S2UR UR5, SR_CgaCtaId ;  /* 0x00000000000579c3 */ /* 0x000ea20000008800 */
[----:B------:R-:W-:Y:S01]  /*10540*/  UMOV UR4, 0x400 ;  /* 0x0000040000047882 */ /* 0x000fe20000000000 */
[----:B------:R-:W-:Y:S01]  /*10550*/  BSSY B8, `(.L_x_1537) ;  /* 0x0000654000087945 */ /* 0x000fe20003800000 */
[----:B------:R-:W-:Y:S01]  /*10560*/  ULDC UR38, c[0x0][0xc] ;  /* 0x0000030000267ab9 */ /* 0x000fe20000000800 */
[----:B------:R-:W-:Y:S01]  /*10570*/  ULDC.64 UR36, c[0x0][0x198] ;  /* 0x0000660000247ab9 */ /* 0x000fe20000000a00 */
[----:B--2---:R-:W-:Y:S01]  /*10580*/  ULEA UR4, UR5, UR4, 0x18 ;  /* 0x0000000405047291 */ /* 0x004fe2000f8ec03f */
[C---:B-1----:R-:W-:Y:S01]  /*10590*/  IMAD.SHL.U32 R0, R5.reuse, 0x8, RZ ;  /* 0x0000000805007824 */ /* 0x042fe200078e00ff */
[----:B------:R-:W-:-:S04]  /*105a0*/  LOP3.LUT R4, R5, 0x7f, RZ, 0xc0, !PT ;  /* 0x0000007f05047812 */ /* 0x000fc800078ec0ff */
[C---:B0-----:R-:W-:Y:S02]  /*105b0*/  LOP3.LUT R2, R0.reuse, 0x1f8, RZ, 0xc0, !PT ;  /* 0x000001f800027812 */ /* 0x041fe400078ec0ff */
        /* <DEDUP_REMOVED lines=9> */
[----:B------:R-:W-:Y:S01]  /*10650*/  STL [R1], R4 ;  /* 0x0000000401007387 */ /* 0x000fe20000100800 */
        /* <DEDUP_REMOVED lines=8> */
.L_x_1658:
[----:B------:R-:W-:Y:S05]  /*106e0*/  YIELD ;  /* 0x0000000000007946 */ /* 0x000fea0003800000 */
[----:B------:R-:W-:Y:S01]  /*106f0*/  ULDC.64 UR4, c[0x0][0xa28] ;  /* 0x00028a0000047ab9 */ /* 0x000fe20000000a00 */
[----:B----4-:R-:W-:Y:S01]  /*10700*/  IMAD.MOV.U32 R0, RZ, RZ, RZ ;  /* 0x000000ffff007224 */ /* 0x010fe200078e00ff */
[----:B------:R-:W-:Y:S01]  /*10710*/  ISETP.NE.U32.AND P0, PT, RZ, UR4, PT ;  /* 0x00000004ff007c0c */ /* 0x000fe2000bf05070 */
[----:B-1----:R-:W1:Y:S01]  /*10720*/  LDC.64 R4, c[0x0][0xa00] ;  /* 0x00028000ff047b82 */ /* 0x002e620000000a00 */
[----:B------:R-:W-:Y:S01]  /*10730*/  ULDC.64 UR8, c[0x0][0x208] ;  /* 0x0000820000087ab9 */ /* 0x000fe20000000a00 */
[----:B0-2---:R-:W-:-:S02]  /*10740*/  CS2R R8, SRZ ;  /* 0x0000000000087805 */ /* 0x005fc4000001ff00 */
[----:B------:R-:W-:Y:S01]  /*10750*/  ISETP.NE.AND.EX P0, PT, RZ, UR5, PT, P0 ;  /* 0x00000005ff007c0c */ /* 0x000fe2000bf05300 */
[----:B------:R-:W-:Y:S01]  /*10760*/  ULDC.64 UR4, c[0x0][0xa18] ;  /* 0x0002860000047ab9 */ /* 0x000fe20000000a00 */
[----:B------:R-:W-:-:S11]  /*10770*/  ULDC.64 UR6, c[0x0][0xa08] ;  /* 0x0002820000067ab9 */ /* 0x000fd60000000a00 */
[----:B------:R-:W2:Y:S02]  /*10780*/  @P0 LDC.64 R2, c[0x0][0xa28] ;  /* 0x00028a00ff020b82 */ /* 0x000ea40000000a00 */
[----:B--2---:R-:W-:-:S05]  /*10790*/  @P0 IMAD.WIDE R2, R19, 0x4, R2 ;  /* 0x0000000413020825 */ /* 0x004fca00078e0202 */
[----:B------:R2:W5:Y:S01]  /*107a0*/  @P0 LDG.E R0, desc[UR8][R2.64] ;  /* 0x0000000802000981 */ /* 0x000562000c1e1900 */
[----:B------:R-:W-:Y:S01]  /*107b0*/  ISETP.NE.U32.AND P0, PT, RZ, UR4, PT ;  /* 0x00000004ff007c0c */ /* 0x000fe2000bf05070 */
[----:B-1----:R-:W-:Y:S01]  /*107c0*/  IMAD.WIDE R4, R19, 0x4, R4 ;  /* 0x0000000413047825 */ /* 0x002fe200078e0204 */
[----:B------:R-:W-:Y:S02]  /*107d0*/  ISETP.NE.U32.AND P1, PT, RZ, UR6, PT ;  /* 0x00000006ff007c0c */ /* 0x000fe4000bf25070 */
[----:B------:R-:W-:Y:S01]  /*107e0*/  ISETP.NE.AND.EX P2, PT, RZ, UR5, PT, P0 ;  /* 0x00000005ff007c0c */ /* 0x000fe2000bf45300 */
[----:B------:R-:W-:Y:S01]  /*107f0*/  ULDC.64 UR4, c[0x0][0xa00] ;  /* 0x0002800000047ab9 */ /* 0x000fe20000000a00 */
[----:B------:R-:W-:Y:S02]  /*10800*/  ISETP.NE.AND.EX P1, PT, RZ, UR7, PT, P1 ;  /* 0x00000007ff007c0c */ /* 0x000fe4000bf25310 */
[----:B------:R-:W-:Y:S01]  /*10810*/  ISETP.NE.U32.AND P0, PT, RZ, UR4, PT ;  /* 0x00000004ff007c0c */ /* 0x000fe2000bf05070 */
[----:B--2---:R-:W1:Y:S03]  /*10820*/  LDC.64 R2, c[0x0][0xa08] ;  /* 0x00028200ff027b82 */ /* 0x004e660000000a00 */
[----:B------:R-:W-:-:S05]  /*10830*/  ISETP.NE.AND.EX P0, PT, RZ, UR5, PT, P0 ;  /* 0x00000005ff007c0c */ /* 0x000fca000bf05300 */
[----:B------:R-:W2:Y:S08]  /*10840*/  @P2 LDC.64 R6, c[0x0][0xa18] ;  /* 0x00028600ff062b82 */ /* 0x000eb00000000a00 */
[----:B------:R-:W3:Y:S01]  /*10850*/  @P0 LDG.E R9, desc[UR8][R4.64] ;  /* 0x0000000804090981 */ /* 0x000ee2000c1e1900 */
[----:B------:R-:W-:Y:S01]  /*10860*/  ULDC UR4, c[0x0][0x288] ;  /* 0x0000a20000047ab9 */ /* 0x000fe20000000800 */
[----:B-1----:R-:W-:-:S05]  /*10870*/  IMAD.WIDE R2, R19, 0x4, R2 ;  /* 0x0000000413027825 */ /* 0x002fca00078e0202 */
[----:B------:R-:W5:Y:S01]  /*10880*/  @P1 LDG.E R8, desc[UR8][R2.64] ;  /* 0x0000000802081981 */ /* 0x000f62000c1e1900 */
[----:B--2---:R-:W-:-:S03]  /*10890*/  @P2 IMAD.WIDE R6, R19, 0x4, R6 ;  /* 0x0000000413062825 */ /* 0x004fc600078e0206 */
[----:B---3--:R1:W-:Y:S02]  /*108a0*/  STL [R1+0x34], R9 ;  /* 0x0000340901007387 */ /* 0x0083e40000100800 */
[----:B-1----:R-:W-:Y:S01]  /*108b0*/  IMAD.U32 R9, RZ, RZ, UR4 ;  /* 0x00000004ff097e24 */ /* 0x002fe2000f8e00ff */
[----:B------:R-:W-:-:S05]  /*108c0*/  ULDC.64 UR4, c[0x0][0x418] ;  /* 0x0001060000047ab9 */ /* 0x000fca0000000a00 */
        /* <DEDUP_REMOVED lines=12> */
[----:B------:R-:W1:Y:S04]  /*10990*/  LDG.E R7, desc[UR4][R4.64] ;  /* 0x0000000404077981 */ /* 0x000e68000c1e1900 */
[----:B------:R-:W1:Y:S02]  /*109a0*/  LDG.E R4, desc[UR4][R4.64+0x4] ;  /* 0x0000040404047981 */ /* 0x000e64000c1e1900 */
[----:B-1----:R-:W-:-:S05]  /*109b0*/  IMAD.IADD R9, R4, 0x1, -R7 ;  /* 0x0000000104097824 */ /* 0x002fca00078e0a07 */
[----:B------:R2:W-:Y:S02]  /*109c0*/  STL [R1+0x30], R9 ;  /* 0x0000300901007387 */ /* 0x0005e40000100800 */
.L_x_1538:
[----:B-----5:R-:W-:Y:S01]  /*109d0*/  IMAD.IADD R4, R8, 0x1, R0 ;  /* 0x0000000108047824 */ /* 0x020fe200078e0200 */
[----:B------:R-:W-:Y:S02]  /*109e0*/  ULDC.64 UR4, c[0x0][0xa20] ;  /* 0x0002880000047ab9 */ /* 0x000fe40000000a00 */
[----:B------:R-:W-:Y:S02]  /*109f0*/  ISETP.NE.U32.AND P0, PT, RZ, UR4, PT ;  /* 0x00000004ff007c0c */ /* 0x000fe4000bf05070 */
[----:B------:R3:W-:Y:S02]  /*10a00*/  STL [R1+0x14], R4 ;  /* 0x0000140401007387 */ /* 0x0007e40000100800 */
[----:B------:R-:W-:-:S13]  /*10a10*/  ISETP.NE.AND.EX P0, PT, RZ, UR5, PT, P0 ;  /* 0x00000005ff007c0c */ /* 0x000fda000bf05300 */
[----:B---3--:R-:W-:Y:S05]  /*10a20*/  @!P0 BRA `(.L_x_1539) ;  /* 0x0000000000148947 */ /* 0x008fea0003800000 */
[----:B------:R-:W3:Y:S01]  /*10a30*/  LDC.64 R2, c[0x0][0xa20] ;  /* 0x00028800ff027b82 */ /* 0x000ee20000000a00 */
[----:B------:R-:W-:Y:S01]  /*10a40*/  ULDC.64 UR4, c[0x0][0x208] ;  /* 0x0000820000047ab9 */ /* 0x000fe20000000a00 */
[----:B---3--:R-:W-:-:S05]  /*10a50*/  IMAD.WIDE R2, R19, 0x4, R2 ;  /* 0x0000000413027825 */ /* 0x008fca00078e0202 */
[----:B------:R3:W5:Y:S01]  /*10a60*/  LDG.E R6, desc[UR4][R2.64] ;  /* 0x0000000402067981 */ /* 0x000762000c1e1900 */
[----:B------:R-:W-:Y:S05]  /*10a70*/  BRA `(.L_x_1540) ;  /* 0x0000000000147947 */ /* 0x000fea0003800000 */
.L_x_1539:
[----:B------:R-:W-:Y:S05]  /*10a80*/  @!P1 BRA `(.L_x_1540) ;  /* 0x0000000000109947 */ /* 0x000fea0003800000 */
[----:B------:R-:W-:Y:S02]  /*10a90*/  ULDC.64 UR4, c[0x0][0x208] ;  /* 0x0000820000047ab9 */ /* 0x000fe40000000a00 */
[----:B------:R-:W3:Y:S04]  /*10aa0*/  LDG.E R6, desc[UR4][R2.64] ;  /* 0x0000000402067981 */ /* 0x000ee8000c1e1900 */
[----:B------:R-:W3:Y:S02]  /*10ab0*/  LDG.E R2, desc[UR4][R2.64+0x4] ;  /* 0x0000040402027981 */ /* 0x000ee4000c1e1900 */
[----:B---3--:R-:W-:-:S07]  /*10ac0*/  IMAD.IADD R6, R2, 0x1, -R6 ;  /* 0x0000000102067824 */ /* 0x008fce00078e0a06 */
.L_x_1540:
[----:B---3--:R-:W3:Y:S01]  /*10ad0*/  LDC R2, c[0x0][0x448] ;  /* 0x00011200ff027b82 */ /* 0x008ee20000000800 */
[----:B------:R-:W-:Y:S02]  /*10ae0*/  IMAD.SHL.U32 R8, R17, 0x80, RZ ;  /* 0x0000008011087824 */ /* 0x000fe400078e00ff */
[----:B-----5:R-:W-:Y:S02]  /*10af0*/  IMAD.IADD R0, R6, 0x1, -R0 ;  /* 0x0000000106007824 */ /* 0x020fe400078e0a00 */
[----:B------:R-:W-:Y:S01]  /*10b00*/  VIADD R4, R8, 0x7f ;  /* 0x0000007f08047836 */ /* 0x000fe20000000000 */
[----:B------:R4:W-:Y:S03]  /*10b10*/  STL [R1+0x2c], R8 ;  /* 0x00002c0801007387 */ /* 0x0009e60000100800 */
[----:B------:R-:W-:Y:S01]  /*10b20*/  IMAD.MOV.U32 R6, RZ, RZ, R4 ;  /* 0x000000ffff067224 */ /* 0x000fe200078e0004 */
[----:B---3--:R-:W-:-:S13]  /*10b30*/  ISETP.NE.AND P1, PT, R2, 0x1, PT ;  /* 0x000000010200780c */ /* 0x008fda0003f25270 */
[----:B------:R-:W3:Y:S08]  /*10b40*/  @P1 LDC R3, c[0x0][0x44c] ;  /* 0x00011300ff031b82 */ /* 0x000ef00000000800 */
[----:B------:R-:W0:Y:S01]  /*10b50*/  @P1 LDC R2, c[0x0][0x450] ;  /* 0x00011400ff021b82 */ /* 0x000e220000000800 */
[----:B---3--:R-:W-:-:S05]  /*10b60*/  @P1 IMAD.HI.U32 R3, R4, R3, RZ ;  /* 0x0000000304031227 */ /* 0x008fca00078e00ff */
[----:B0-----:R-:W-:Y:S02]  /*10b70*/  @P1 SHF.R.U32.HI R6, RZ, R2, R3 ;  /* 0x00000002ff061219 */ /* 0x001fe40000011603 */
[----:B------:R-:W-:-:S05]  /*10b80*/  IADD3 R2, R0, 0x1, -R9 ;  /* 0x0000000100027810 */ /* 0x000fca0007ffe809 */
[----:B------:R-:W-:Y:S02]  /*10b90*/  IMAD.IADD R6, R2, 0x1, R6 ;  /* 0x0000000102067824 */ /* 0x000fe400078e0206 */
[----:B------:R-:W0:Y:S02]  /*10ba0*/  LDC.64 R2, c[0x0][0x9e0] ;  /* 0x00027800ff027b82 */ /* 0x000e240000000a00 */
[----:B0-----:R-:W-:Y:S01]  /*10bb0*/  ISETP.GE.AND P2, PT, R3, 0x1, PT ;  /* 0x000000010300780c */ /* 0x001fe20003f46270 */
[----:B------:R-:W-:-:S12]  /*10bc0*/  IMAD.IADD R2, R6, 0x1, R2 ;  /* 0x0000000106027824 */ /* 0x000fd800078e0202 */
[----:B----4-:R-:W-:Y:S05]  /*10bd0*/  @!P2 BRA `(.L_x_1541) ;  /* 0x000000000048a947 */ /* 0x010fea0003800000 */
[C---:B------:R-:W-:Y:S01]  /*10be0*/  ISETP.GT.AND P0, PT, R6.reuse, RZ, PT ;  /* 0x000000ff0600720c */ /* 0x040fe20003f04270 */
[----:B------:R-:W-:Y:S01]  /*10bf0*/  BSSY B0, `(.L_x_1542) ;  /* 0x000000e000007945 */ /* 0x000fe20003800000 */
[----:B------:R-:W-:-:S11]  /*10c00*/  VIADD R7, R6, 0xffffffff ;  /* 0xffffffff06077836 */ /* 0x000fd60000000000 */
[----:B------:R-:W-:Y:S05]  /*10c10*/  @P0 BRA `(.L_x_1543) ;  /* 0x00000000001c0947 */ /* 0x000fea0003800000 */
[----:B------:R-:W-:Y:S01]  /*10c20*/  ISETP.NE.AND P0, PT, R3, 0x1, PT ;  /* 0x000000010300780c */ /* 0x000fe20003f05270 */
[----:B------:R-:W-:-:S12]  /*10c30*/  IMAD.MOV R6, RZ, RZ, -R6 ;  /* 0x000000ffff067224 */ /* 0x000fd800078e0a06 */
[----:B------:R-:W0:Y:S02]  /*10c40*/  @P0 LDC.64 R4, c[0x0][0x9e8] ;  /* 0x00027a00ff040b82 */ /* 0x000e240000000a00 */
[----:B0-----:R-:W-:-:S05]  /*10c50*/  @P0 IMAD.HI.U32 R4, R6, R4, RZ ;  /* 0x0000000406040227 */ /* 0x001fca00078e00ff */
[----:B------:R-:W-:-:S04]  /*10c60*/  @P0 SHF.R.U32.HI R6, RZ, R5, R4 ;  /* 0x00000005ff060219 */ /* 0x000fc80000011604 */
[----:B------:R-:W-:Y:S01]  /*10c70*/  LOP3.LUT R7, RZ, R6, RZ, 0x33, !PT ;  /* 0x00000006ff077212 */ /* 0x000fe200078e33ff */
[----:B------:R-:W-:Y:S06]  /*10c80*/  BRA `(.L_x_1544) ;  /* 0x0000000000107947 */ /* 0x000fec0003800000 */
.L_x_1543:
[----:B------:R-:W-:-:S13]  /*10c90*/  ISETP.NE.AND P0, PT, R3, 0x1, PT ;  /* 0x000000010300780c */ /* 0x000fda0003f05270 */
[----:B------:R-:W0:Y:S02]  /*10ca0*/  @P0 LDC.64 R4, c[0x0][0x9e8] ;  /* 0x00027a00ff040b82 */ /* 0x000e240000000a00 */
[----:B0-----:R-:W-:-:S05]  /*10cb0*/  @P0 IMAD.HI.U32 R4, R7, R4, RZ ;  /* 0x0000000407040227 */ /* 0x001fca00078e00ff */
[----:B------:R-:W-:-:S07]  /*10cc0*/  @P0 SHF.R.U32.HI R7, RZ, R5, R4 ;  /* 0x00000005ff070219 */ /* 0x000fce0000011604 */
.L_x_1544:
[----:B------:R-:W-:Y:S05]  /*10cd0*/  BSYNC B0 ;  /* 0x0000000000007941 */ /* 0x000fea0003800000 */
.L_x_1542:
[----:B------:R-:W-:-:S05]  /*10ce0*/  IMAD R7, R7, R3, R3 ;  /* 0x0000000307077224 */ /* 0x000fca00078e0203 */
[----:B------:R-:W-:-:S07]  /*10cf0*/  VIMNMX R2, R2, R7, PT ;  /* 0x0000000702027248 */ /* 0x000fce0003fe0100 */
.L_x_1541:
[----:B------:R-:W0:Y:S01]  /*10d00*/  @P1 LDC R5, c[0x0][0x44c] ;  /* 0x00011300ff051b82 */ /* 0x000e220000000800 */
[----:B------:R-:W-:Y:S01]  /*10d10*/  IMAD.MOV.U32 R6, RZ, RZ, R8 ;  /* 0x000000ffff067224 */ /* 0x000fe200078e0008 */
[----:B------:R-:W-:-:S06]  /*10d20*/  ULDC UR4, c[0x0][0x9dc] ;  /* 0x0002770000047ab9 */ /* 0x000fcc0000000800 */
[----:B------:R-:W3:Y:S01]  /*10d30*/  @P1 LDC R4, c[0x0][0x450] ;  /* 0x00011400ff041b82 */ /* 0x000ee20000000800 */
[----:B0-----:R-:W-:-:S05]  /*10d40*/  @P1 IMAD.HI.U32 R5, R8, R5, RZ ;  /* 0x0000000508051227 */ /* 0x001fca00078e00ff */
[----:B---3--:R-:W-:Y:S01]  /*10d50*/  @P1 SHF.R.U32.HI R6, RZ, R4, R5 ;  /* 0x00000004ff061219 */ /* 0x008fe20000011605 */
[----:B------:R-:W-:-:S03]  /*10d60*/  VIADD R4, R2, 0x3f ;  /* 0x0000003f02047836 */ /* 0x000fc60000000000 */
[----:B------:R-:W-:Y:S01]  /*10d70*/  IADD3 R2, R6, R0, -R9 ;  /* 0x0000000006027210 */ /* 0x000fe20007ffe809 */
[----:B------:R-:W-:Y:S01]  /*10d80*/  VIADD R0, R0, 0x3f ;  /* 0x0000003f00007836 */ /* 0x000fe20000000000 */
[----:B------:R-:W-:-:S04]  /*10d90*/  SHF.R.S32.HI R5, RZ, 0x1f, R4 ;  /* 0x0000001fff057819 */ /* 0x000fc80000011404 */
[----:B------:R-:W-:Y:S02]  /*10da0*/  LEA.HI R5, R5, R4, RZ, 0x6 ;  /* 0x0000000405057211 */ /* 0x000fe400078f30ff */
[----:B------:R-:W-:Y:S02]  /*10db0*/  SHF.R.S32.HI R4, RZ, 0x1f, R0 ;  /* 0x0000001fff047819 */ /* 0x000fe40000011400 */
[----:B------:R-:W-:Y:S02]  /*10dc0*/  SHF.R.S32.HI R5, RZ, 0x6, R5 ;  /* 0x00000006ff057819 */ /* 0x000fe40000011405 */
[----:B------:R-:W-:Y:S01]  /*10dd0*/  LEA.HI R4, R4, R0, RZ, 0x6 ;  /* 0x0000000004047211 */ /* 0x000fe200078f30ff */
[----:B------:R-:W-:-:S03]  /*10de0*/  VIADD R0, R2, -UR4 ;  /* 0x8000000402007c36 */ /* 0x000fc60008000000 */
[----:B------:R-:W-:-:S04]  /*10df0*/  SHF.R.S32.HI R4, RZ, 0x6, R4 ;  /* 0x00000006ff047819 */ /* 0x000fc80000011404 */
[----:B------:R-:W-:-:S05]  /*10e00*/  VIMNMX R7, R4, R5, PT ;  /* 0x0000000504077248 */ /* 0x000fca0003fe0100 */
[----:B------:R0:W-:Y:S01]  /*10e10*/  STL [R1+0x28], R7 ;  /* 0x0000280701007387 */ /* 0x0001e20000100800 */
[----:B------:R-:W-:Y:S05]  /*10e20*/  @!P2 BRA `(.L_x_1545) ;  /* 0x000000000044a947 */ /* 0x000fea0003800000 */
[----:B------:R-:W-:Y:S01]  /*10e30*/  ISETP.GT.AND P0, PT, R2, -0x1, PT ;  /* 0xffffffff0200780c */ /* 0x000fe20003f04270 */
[----:B------:R-:W-:-:S12]  /*10e40*/  BSSY B0, `(.L_x_1546) ;  /* 0x000000d000007945 */ /* 0x000fd80003800000 */
[----:B------:R-:W-:Y:S05]  /*10e50*/  @P0 BRA `(.L_x_1547) ;  /* 0x00000000001c0947 */ /* 0x000fea0003800000 */
[----:B------:R-:W-:Y:S02]  /*10e60*/  ISETP.NE.AND P0, PT, R3, 0x1, PT ;  /* 0x000000010300780c */ /* 0x000fe40003f05270 */
[----:B------:R-:W-:-:S11]  /*10e70*/  LOP3.LUT R2, RZ, R2, RZ, 0x33, !PT ;  /* 0x00000002ff027212 */ /* 0x000fd600078e33ff */
[----:B------:R-:W3:Y:S02]  /*10e80*/  @P0 LDC.64 R4, c[0x0][0x9e8] ;  /* 0x00027a00ff040b82 */ /* 0x000ee40000000a00 */
[----:B---3--:R-:W-:-:S05]  /*10e90*/  @P0 IMAD.HI.U32 R4, R2, R4, RZ ;  /* 0x0000000402040227 */ /* 0x008fca00078e00ff */
[----:B------:R-:W-:-:S04]  /*10ea0*/  @P0 SHF.R.U32.HI R2, RZ, R5, R4 ;  /* 0x00000005ff020219 */ /* 0x000fc80000011604 */
[----:B------:R-:W-:Y:S01]  /*10eb0*/  LOP3.LUT R2, RZ, R2, RZ, 0x33, !PT ;  /* 0x00000002ff027212 */ /* 0x000fe200078e33ff */
[----:B------:R-:W-:Y:S06]  /*10ec0*/  BRA `(.L_x_1548) ;  /* 0x0000000000107947 */ /* 0x000fec0003800000 */
.L_x_1547:
[----:B------:R-:W-:-:S13]  /*10ed0*/  ISETP.NE.AND P0, PT, R3, 0x1, PT ;  /* 0x000000010300780c */ /* 0x000fda0003f05270 */
[----:B------:R-:W3:Y:S02]  /*10ee0*/  @P0 LDC.64 R4, c[0x0][0x9e8] ;  /* 0x00027a00ff040b82 */ /* 0x000ee40000000a00 */
[----:B---3--:R-:W-:-:S05]  /*10ef0*/  @P0 IMAD.HI.U32 R4, R2, R4, RZ ;  /* 0x0000000402040227 */ /* 0x008fca00078e00ff */
[----:B------:R-:W-:-:S07]  /*10f00*/  @P0 SHF.R.U32.HI R2, RZ, R5, R4 ;  /* 0x00000005ff020219 */ /* 0x000fce0000011604 */
.L_x_1548:
[----:B------:R-:W-:Y:S05]  /*10f10*/  BSYNC B0 ;  /* 0x0000000000007941 */ /* 0x000fea0003800000 */
.L_x_1546:
[----:B------:R-:W-:-:S05]  /*10f20*/  IMAD R2, R2, R3, RZ ;  /* 0x0000000302027224 */ /* 0x000fca00078e02ff */
[----:B------:R-:W-:-:S07]  /*10f30*/  VIMNMX R0, R0, R2, !PT ;  /* 0x0000000200007248 */ /* 0x000fce0007fe0100 */
.L_x_1545:
[----:B------:R-:W-:Y:S01]  /*10f40*/  SHF.R.S32.HI R2, RZ, 0x1f, R0 ;  /* 0x0000001fff027819 */ /* 0x000fe20000011400 */
[----:B------:R-:W-:Y:S03]  /*10f50*/  BSSY B7, `(.L_x_1549) ;  /* 0x00004ea000077945 */ /* 0x000fe60003800000 */
[----:B------:R-:W-:-:S04]  /*10f60*/  LEA.HI R2, R2, R0, RZ, 0x6 ;  /* 0x0000000002027211 */ /* 0x000fc800078f30ff */
[----:B------:R-:W-:-:S04]  /*10f70*/  SHF.R.S32.HI R2, RZ, 0x6, R2 ;  /* 0x00000006ff027819 */ /* 0x000fc80000011402 */
[----:B------:R-:W-:-:S04]  /*10f80*/  VIMNMX R3, RZ, R2, !PT ;  /* 0x00000002ff037248 */ /* 0x000fc80007fe0100 */
[----:B------:R-:W-:Y:S01]  /*10f90*/  ISETP.GT.AND P0, PT, R7, R3, PT ;  /* 0x000000030700720c */ /* 0x000fe20003f04270 */
[----:B------:R3:W-:-:S12]  /*10fa0*/  STL [R1+0x24], R3 ;  /* 0x0000240301007387 */ /* 0x0007d80000100800 */
[----:B---3--:R-:W-:Y:S05]  /*10fb0*/  @P0 BRA `(.L_x_1550) ;  /* 0x0000000000480947 */ /* 0x008fea0003800000 */
[----:B------:R-:W3:Y:S02]  /*10fc0*/  S2R R3, SR_TID.X ;  /* 0x0000000000037919 */ /* 0x000ee40000002100 */
[----:B---3--:R-:W-:-:S04]  /*10fd0*/  LOP3.LUT R3, R3, 0x7f, RZ, 0xc0, !PT ;  /* 0x0000007f03037812 */ /* 0x008fc800078ec0ff */
[----:B------:R-:W-:-:S13]  /*10fe0*/  ISETP.NE.AND P0, PT, R3, RZ, PT ;  /* 0x000000ff0300720c */ /* 0x000fda0003f05270 */
[----:B------:R-:W-:Y:S05]  /*10ff0*/  @P0 BRA `(.L_x_1551) ;  /* 0x0000004c007c0947 */ /* 0x000fea0003800000 */
[----:B------:R-:W3:Y:S01]  /*11000*/  S2R R3, SR_LANEID ;  /* 0x0000000000037919 */ /* 0x000ee20000000000 */
[----:B------:R-:W-:Y:S01]  /*11010*/  VOTEU.ANY UR4, UPT, PT ;  /* 0x0000000000047886 */ /* 0x000fe200038e0100 */
[----:B------:R-:W-:Y:S01]  /*11020*/  ULDC.64 UR6, c[0x0][0x208] ;  /* 0x0000820000067ab9 */ /* 0x000fe20000000a00 */
[----:B------:R-:W3:Y:S08]  /*11030*/  FLO.U32 R0, UR4 ;  /* 0x0000000400007d00 */ /* 0x000ef000080e0000 */
[----:B------:R-:W4:Y:S01]  /*11040*/  POPC R5, UR4 ;  /* 0x0000000400057d09 */ /* 0x000f220008000000 */
[----:B---3--:R-:W-:-:S02]  /*11050*/  ISETP.EQ.U32.AND P0, PT, R0, R3, PT ;  /* 0x000000030000720c */ /* 0x008fc40003f02070 */
[----:B------:R-:W4:Y:S11]  /*11060*/  LDC.64 R2, c[0x0][0xc60] ;  /* 0x00031800ff027b82 */ /* 0x000f360000000a00 */
[----:B----4-:R-:W3:Y:S01]  /*11070*/  @P0 ATOMG.E.ADD.STRONG.GPU PT, R3, desc[UR6][R2.64], R5 ;  /* 0x00000005020309a8 */ /* 0x010ee200081ee1c6 */
[----:B------:R-:W4:Y:S02]  /*11080*/  S2R R4, SR_LTMASK ;  /* 0x0000000000047919 */ /* 0x000f240000003900 */
[----:B----4-:R-:W-:-:S04]  /*11090*/  LOP3.LUT R4, R4, UR4, RZ, 0xc0, !PT ;  /* 0x0000000404047c12 */ /* 0x010fc8000f8ec0ff */
[----:B0-----:R-:W0:Y:S01]  /*110a0*/  POPC R7, R4 ;  /* 0x0000000400077309 */ /* 0x001e220000000000 */
[----:B---3--:R-:W0:Y:S02]  /*110b0*/  SHFL.IDX PT, R0, R3, R0, 0x1f ;  /* 0x00001f0003007589 */ /* 0x008e2400000e0000 */
[----:B0-----:R-:W-:Y:S01]  /*110c0*/  IADD3 R16, R0, UR38, R7 ;  /* 0x0000002600107c10 */ /* 0x001fe2000fffe007 */
[----:B------:R-:W-:Y:S06]  /*110d0*/  BRA `(.L_x_1551) ;  /* 0x0000004c00447947 */ /* 0x000fec0003800000 */
.L_x_1550:
[----:B------:R-:W3:Y:S01]  /*110e0*/  LDL R17, [R1] ;  /* 0x0000000001117983 */ /* 0x000ee20000100800 */
        /* <DEDUP_REMOVED lines=19> */
[----:B-123--:R-:W-:Y:S05]  /*11220*/  CALL.ABS.NOINC R2 ;  /* 0x0000000002007343 */ /* 0x00efea0003c00000 */
.L_x_1553:
[----:B------:R-:W-:Y:S05]  /*11230*/  BSYNC B6 ;  /* 0x0000000000067941 */ /* 0x000fea0003800000 */
.L_x_1552:
        /* <DEDUP_REMOVED lines=12> */
[----:B0-----:R-:W-:-:S02]  /*11300*/  IMAD.U32 R7, RZ, RZ, UR9 ;  /* 0x00000009ff077e24 */ /* 0x001fc4000f8e00ff */
[----:B------:R-:W-:Y:S02]  /*11310*/  IMAD.U32 R10, RZ, RZ, UR4 ;  /* 0x00000004ff0a7e24 */ /* 0x000fe4000f8e00ff */
[----:B------:R-:W-:Y:S02]  /*11320*/  IMAD.U32 R11, RZ, RZ, UR5 ;  /* 0x00000005ff0b7e24 */ /* 0x000fe4000f8e00ff */
[----:B------:R-:W-:Y:S02]  /*11330*/  IMAD.MOV.U32 R8, RZ, RZ, 0x70 ;  /* 0x00000070ff087424 */ /* 0x000fe400078e00ff */
[----:B------:R-:W-:Y:S02]  /*11340*/  IMAD.MOV.U32 R12, RZ, RZ, 0x1 ;  /* 0x00000001ff0c7424 */ /* 0x000fe400078e00ff */
[----:B---3--:R-:W-:-:S07]  /*11350*/  IMAD.MOV.U32 R13, RZ, RZ, RZ ;  /* 0x000000ffff0d7224 */ /* 0x008fce00078e00ff */
[----:B------:R-:W-:-:S07]  /*11360*/  LEPC R20, `(.L_x_1556) ;  /* 0x000000001014794e */ /* 0x000fce0000000000 */
[----:B-12-4-:R-:W-:Y:S05]  /*11370*/  CALL.ABS.NOINC R2 ;  /* 0x0000000002007343 */ /* 0x016fea0003c00000 */
.L_x_1556:
        /* <DEDUP_REMOVED lines=15> */
.L_x_1555:
[----:B------:R-:W-:Y:S05]  /*11470*/  BSYNC B6 ;  /* 0x0000000000067941 */ /* 0x000fea0003800000 */
.L_x_1554:
[----:B------:R-:W-:Y:S01]  /*11480*/  ULDC.64 UR4, c[0x0][0x9f8] ;  /* 0x00027e0000047ab9 */ /* 0x000fe20000000a00 */
[----:B------:R-:W3:Y:S01]  /*11490*/  LDL R17, [R1+0x28] ;  /* 0x0000280001117983 */ /* 0x000ee20000100800 */
[----:B------:R-:W-:Y:S01]  /*114a0*/  ISETP.NE.U32.AND P0, PT, RZ, UR4, PT ;  /* 0x00000004ff007c0c */ /* 0x000fe2000bf05070 */
[----:B0-----:R-:W-:Y:S01]  /*114b0*/  IMAD.MOV.U32 R7, RZ, RZ, R19 ;  /* 0x000000ffff077224 */ /* 0x001fe200078e0013 */
[----:B------:R-:W-:Y:S02]  /*114c0*/  ULDC.64 UR6, c[0x0][0x208] ;  /* 0x0000820000067ab9 */ /* 0x000fe40000000a00 */
[----:B------:R-:W-:Y:S01]  /*114d0*/  ISETP.NE.AND.EX P0, PT, RZ, UR5, PT, P0 ;  /* 0x00000005ff007c0c */ /* 0x000fe2000bf05300 */
[----:B------:R-:W-:-:S12]  /*114e0*/  ULDC.64 UR4, c[0x0][0xa08] ;  /* 0x0002820000047ab9 */ /* 0x000fd80000000a00 */
[----:B------:R-:W0:Y:S02]  /*114f0*/  @P0 LDC.64 R2, c[0x0][0x9f8] ;  /* 0x00027e00ff020b82 */ /* 0x000e240000000a00 */
[----:B0-----:R-:W-:-:S05]  /*11500*/  @P0 IMAD.WIDE R2, R19, 0x4, R2 ;  /* 0x0000000413020825 */ /* 0x001fca00078e0202 */
[----:B------:R0:W4:Y:S02]  /*11510*/  @P0 LDG.E R7, desc[UR6][R2.64] ;  /* 0x0000000602070981 */ /* 0x000124000c1e1900 */
[----:B0-----:R-:W0:Y:S02]  /*11520*/  LDC.64 R2, c[0x0][0x418] ;  /* 0x00010600ff027b82 */ /* 0x001e240000000a00 */
[----:B0-----:R-:W-:Y:S01]  /*11530*/  LOP3.LUT P0, RZ, R2, UR4, RZ, 0xfc, !PT ;  /* 0x0000000402ff7c12 */ /* 0x001fe2000f80fcff */
[----:B------:R-:W-:-:S03]  /*11540*/  UMOV UR4, 0xffffffff ;  /* 0xffffffff00047882 */ /* 0x000fc60000000000 */
[----:B------:R-:W-:Y:S01]  /*11550*/  LOP3.LUT P0, RZ, R3, UR5, RZ, 0xfc, P0 ;  /* 0x0000000503ff7c12 */ /* 0x000fe2000800fcff */
[----:B---3--:R-:W-:Y:S01]  /*11560*/  VIADD R0, R17, 0xffffffff ;  /* 0xffffffff11007836 */ /* 0x008fe20000000000 */
[----:B----4-:R-:W-:Y:S01]  /*11570*/  SHF.R.S32.HI R8, RZ, 0x1f, R7 ;  /* 0x0000001fff087819 */ /* 0x010fe20000011407 */
[----:B------:R0:W-:Y:S01]  /*11580*/  STL [R1+0xc], R7 ;  /* 0x00000c0701007387 */ /* 0x0001e20000100800 */
[----:B------:R-:W-:-:S03]  /*11590*/  SEL R17, R7, RZ, !P0 ;  /* 0x000000ff07117207 */ /* 0x000fc60004000000 */
[----:B------:R0:W-:Y:S01]  /*115a0*/  STL [R1+0x1c], R8 ;  /* 0x00001c0801007387 */ /* 0x0001e20000100800 */
[----:B------:R-:W-:Y:S05]  /*115b0*/  BRA.DIV UR4, `(.L_x_1557) ;  /* 0x0000005e04087947 */ /* 0x000fea000b800000 */
[----:B------:R-:W3:Y:S02]  /*115c0*/  S2R R4, SR_TID.X ;  /* 0x0000000000047919 */ /* 0x000ee40000002100 */
[----:B---3--:R-:W-:-:S04]  /*115d0*/  SHF.R.U32.HI R4, RZ, 0x5, R4 ;  /* 0x00000005ff047819 */ /* 0x008fc80000011604 */
[----:B------:R-:W-:-:S05]  /*115e0*/  LOP3.LUT R4, R4, 0x3, RZ, 0xc0, !PT ;  /* 0x0000000304047812 */ /* 0x000fca00078ec0ff */
[----:B------:R3:W4:Y:S02]  /*115f0*/  SHFL.IDX PT, R14, R4, RZ, 0x1f ;  /* 0x00001fff040e7589 */ /* 0x00072400000e0000 */
.L_x_1674:
[----:B---3--:R-:W3:Y:S01]  /*11600*/  LDL.LU R4, [R1+0x18] ;  /* 0x0000180001047983 */ /* 0x008ee20000300800 */
[----:B------:R-:W-:Y:S02]  /*11610*/  PLOP3.LUT P1, PT, PT, PT, PT, 0x8, 0x0 ;  /* 0x000000000000781c */ /* 0x000fe40003f2e170 */
[----:B----4-:R-:W-:Y:S01]  /*11620*/  ISETP.NE.AND P0, PT, R14, RZ, PT ;  /* 0x000000ff0e00720c */ /* 0x010fe20003f05270 */
[----:B------:R4:W-:Y:S01]  /*11630*/  STL [R1+0x8], R0 ;  /* 0x0000080001007387 */ /* 0x0009e20000100800 */
[----:B---3--:R-:W-:-:S09]  /*11640*/  LOP3.LUT R4, R4, 0xfffffffe, RZ, 0xc0, !PT ;  /* 0xfffffffe04047812 */ /* 0x008fd200078ec0ff */
[----:B------:R-:W-:-:S05]  /*11650*/  @P1 LOP3.LUT R4, R4, 0x1, RZ, 0xfc, !PT ;  /* 0x0000000104041812 */ /* 0x000fca00078efcff */
[----:B------:R4:W-:Y:S01]  /*11660*/  STL [R1+0x18], R4 ;  /* 0x0000180401007387 */ /* 0x0009e20000100800 */
[----:B------:R-:W-:Y:S05]  /*11670*/  @P0 BRA `(.L_x_1558) ;  /* 0x00000004005c0947 */ /* 0x000fea0003800000 */
[----:B------:R-:W-:-:S03]  /*11680*/  UMOV UR4, 0xffffffff ;  /* 0xffffffff00047882 */ /* 0x000fc60000000000 */
[----:B------:R-:W-:Y:S05]  /*11690*/  BRA.DIV UR4, `(.L_x_1559) ;  /* 0x0000005e04047947 */ /* 0x000fea000b800000 */
[----:B------:R-:W-:-:S13]  /*116a0*/  ELECT P6, URZ, PT ;  /* 0x00000000003f782f */ /* 0x000fda00038c0000 */
.L_x_1677:
[----:B------:R-:W-:Y:S05]  /*116b0*/  @!P6 BRA `(.L_x_1558) ;  /* 0x00000004004ce947 */ /* 0x000fea0003800000 */
[----:B------:R-:W-:-:S04]  /*116c0*/  ISETP.NE.U32.AND P0, PT, R2, RZ, PT ;  /* 0x000000ff0200720c */ /* 0x000fc80003f05070 */
[----:B------:R-:W-:-:S13]  /*116d0*/  ISETP.NE.AND.EX P0, PT, R3, RZ, PT, P0 ;  /* 0x000000ff0300720c */ /* 0x000fda0003f05300 */
[----:B------:R-:W-:Y:S05]  /*116e0*/  @!P0 BRA `(.L_x_1560) ;  /* 0x0000000000548947 */ /* 0x000fea0003800000 */
[----:B------:R-:W3:Y:S01]  /*116f0*/  LDC R6, c[0x0][0x43c] ;  /* 0x00010f00ff067b82 */ /* 0x000ee20000000800 */
[----:B-12---:R-:W-:Y:S01]  /*11700*/  IMAD.MOV.U32 R9, RZ, RZ, R0 ;  /* 0x000000ffff097224 */ /* 0x006fe200078e0000 */
[----:B------:R-:W-:Y:S01]  /*11710*/  ULDC.64 UR4, c[0x0][0x428] ;  /* 0x00010a0000047ab9 */ /* 0x000fe20000000a00 */
[----:B------:R-:W-:Y:S02]  /*11720*/  ULDC.64 UR6, c[0x0][0x208] ;  /* 0x0000820000067ab9 */ /* 0x000fe40000000a00 */
[----:B----4-:R-:W-:Y:S01]  /*11730*/  IMAD.MOV.U32 R0, RZ, RZ, R9 ;  /* 0x000000ffff007224 */ /* 0x010fe200078e0009 */
[----:B---3--:R-:W-:-:S13]  /*11740*/  ISETP.NE.AND P0, PT, R6, 0x1, PT ;  /* 0x000000010600780c */ /* 0x008fda0003f05270 */
[----:B------:R-:W1:Y:S02]  /*11750*/  @P0 LDC.64 R4, c[0x0][0x440] ;  /* 0x00011000ff040b82 */ /* 0x000e640000000a00 */
[----:B-1----:R-:W-:-:S05]  /*11760*/  @P0 IMAD.HI.U32 R4, R9, R4, RZ ;  /* 0x0000000409040227 */ /* 0x002fca00078e00ff */
[----:B------:R-:W-:-:S04]  /*11770*/  @P0 SHF.R.U32.HI R0, RZ, R5, R4 ;  /* 0x00000005ff000219 */ /* 0x000fc80000011604 */
[--C-:B------:R-:W-:Y:S01]  /*11780*/  SHF.R.S32.HI R5, RZ, 0x1f, R0.reuse ;  /* 0x0000001fff057819 */ /* 0x100fe20000011400 */
[----:B------:R-:W-:-:S04]  /*11790*/  IMAD.MOV R4, RZ, RZ, -R0 ;  /* 0x000000ffff047224 */ /* 0x000fc800078e0a00 */
[----:B------:R-:W-:Y:S02]  /*117a0*/  IMAD R9, R6, R4, R9 ;  /* 0x0000000406097224 */ /* 0x000fe400078e0209 */
[----:B------:R-:W-:Y:S02]  /*117b0*/  IMAD R6, R8, UR4, RZ ;  /* 0x0000000408067c24 */ /* 0x000fe4000f8e02ff */
[----:B------:R-:W-:Y:S01]  /*117c0*/  IMAD.MOV.U32 R4, RZ, RZ, R0 ;  /* 0x000000ffff047224 */ /* 0x000fe200078e0000 */
[----:B------:R3:W-:Y:S01]  /*117d0*/  STL [R1+0x8], R9 ;  /* 0x0000080901007387 */ /* 0x0007e20000100800 */
[C---:B------:R-:W-:Y:S02]  /*117e0*/  IMAD R0, R7.reuse, UR5, R6 ;  /* 0x0000000507007c24 */ /* 0x040fe4000f8e0206 */
[----:B------:R-:W-:-:S04]  /*117f0*/  IMAD.WIDE.U32 R4, R7, UR4, R4 ;  /* 0x0000000407047c25 */ /* 0x000fc8000f8e0004 */
[----:B------:R-:W-:Y:S01]  /*11800*/  IMAD.IADD R0, R5, 0x1, R0 ;  /* 0x0000000105007824 */ /* 0x000fe200078e0200 */
[----:B------:R-:W-:-:S04]  /*11810*/  LEA R2, P0, R4, R2, 0x2 ;  /* 0x0000000204027211 */ /* 0x000fc800078010ff */
[----:B------:R-:W-:-:S05]  /*11820*/  LEA.HI.X R3, R4, R3, R0, 0x2, P0 ;  /* 0x0000000304037211 */ /* 0x000fca00000f1400 */
[----:B------:R3:W5:Y:S04]  /*11830*/  LDG.E R17, desc[UR6][R2.64] ;  /* 0x0000000602117981 */ /* 0x000768000c1e1900 */
.L_x_1560:
[----:B0-----:R-:W2:Y:S04]  /*11840*/  LDL R7, [R1] ;  /* 0x0000000001077983 */ /* 0x001ea80000100800 */
[----:B----4-:R-:W2:Y:S04]  /*11850*/  LDL R0, [R1+0x4] ;  /* 0x0000040001007983 */ /* 0x010ea80000100800 */
[----:B---3--:R-:W3:Y:S01]  /*11860*/  LDL R2, [R1+0x10] ;  /* 0x0000100001027983 */ /* 0x008ee20000100800 */
[----:B--2---:R-:W-:Y:S01]  /*11870*/  IMAD R0, R0, 0x8, R7 ;  /* 0x0000000800007824 */ /* 0x004fe200078e0207 */
[----:B---3--:R-:W-:-:S04]  /*11880*/  SHF.L.U32 R2, R2, 0x1f, RZ ;  /* 0x0000001f02027819 */ /* 0x008fc800000006ff */
[----:B------:R-:W0:Y:S02]  /*11890*/  SYNCS.PHASECHK.TRANS64.TRYWAIT P0, [R0+URZ+0x30840], R2 ;  /* 0x03084002000075a7 */ /* 0x000e24000800017f */
[----:B0-----:R-:W-:Y:S05]  /*118a0*/  @!P0 BRA `(.L_x_1561) ;  /* 0x0000005800a08947 */ /* 0x001fea0003800000 */
.L_x_1678:
[----:B------:R-:W2:Y:S02]  /*118b0*/  S2R R3, SR_TID.X ;  /* 0x0000000000037919 */ /* 0x000ea40000002100 */
[----:B--2---:R-:W-:-:S04]  /*118c0*/  LOP3.LUT R3, R3, 0x7f, RZ, 0xc0, !PT ;  /* 0x0000007f03037812 */ /* 0x004fc800078ec0ff */
[----:B------:R-:W-:-:S13]  /*118d0*/  ISETP.NE.AND P0, PT, R3, RZ, PT ;  /* 0x000000ff0300720c */ /* 0x000fda0003f05270 */
        /* <DEDUP_REMOVED lines=8> */
.L_x_1562:
[----:B0-----:R-:W2:Y:S04]  /*11960*/  LDL R2, [R1+0x14] ;  /* 0x0000140001027983 */ /* 0x001ea80000100800 */
[----:B------:R-:W3:Y:S04]  /*11970*/  LDL R4, [R1] ;  /* 0x0000000001047983 */ /* 0x000ee80000100800 */
[----:B------:R-:W3:Y:S04]  /*11980*/  LDL R3, [R1+0x4] ;  /* 0x0000040001037983 */ /* 0x000ee80000100800 */
[----:B------:R-:W4:Y:S01]  /*11990*/  LDL R5, [R1+0x8] ;  /* 0x0000080001057983 */ /* 0x000f220000100800 */
[----:B------:R-:W-:-:S02]  /*119a0*/  R2UR UR9, R0 ;  /* 0x00000000000972ca */ /* 0x000fc400000e0000 */
[----:B--2---:R-:W-:Y:S02]  /*119b0*/  R2UR UR5, R2 ;  /* 0x00000000020572ca */ /* 0x004fe400000e0000 */
[----:B------:R-:W2:Y:S01]  /*119c0*/  LDL.LU R2, [R1+0x18] ;  /* 0x0000180001027983 */ /* 0x000ea20000300800 */
[----:B---3--:R-:W-:Y:S01]  /*119d0*/  IMAD R0, R3, 0x8000, R4 ;  /* 0x0000800003007824 */ /* 0x008fe200078e0204 */
[----:B----4-:R-:W-:-:S04]  /*119e0*/  R2UR UR11, R5 ;  /* 0x00000000050b72ca */ /* 0x010fc800000e0000 */
[----:B------:R-:W-:Y:S01]  /*119f0*/  R2UR UR14, R0 ;  /* 0x00000000000e72ca */ /* 0x000fe200000e0000 */
[----:B------:R-:W-:Y:S01]  /*11a00*/  UIADD3 UR4, UP0, UR36, 0x370, URZ ;  /* 0x0000037024047890 */ /* 0x000fe2000ff1e03f */
[----:B------:R-:W-:Y:S02]  /*11a10*/  R2UR UR12, R18 ;  /* 0x00000000120c72ca */ /* 0x000fe400000e0000 */
[----:B-----5:R-:W-:Y:S01]  /*11a20*/  R2UR UR13, R17 ;  /* 0x00000000110d72ca */ /* 0x020fe200000e0000 */
[----:B------:R-:W-:Y:S01]  /*11a30*/  UIADD3 UR9, UR9, 0x30830, URZ ;  /* 0x0003083009097890 */ /* 0x000fe2000fffe03f */
[----:B------:R-:W-:-:S03]  /*11a40*/  PLOP3.LUT P0, PT, PT, PT, PT, 0x80, 0x0 ;  /* 0x000000000000781c */ /* 0x000fc60003f0f070 */
[----:B------:R-:W-:-:S04]  /*11a50*/  ULEA UR11, UR11, UR5, 0x6 ;  /* 0x000000050b0b7291 */ /* 0x000fc8000f8e303f */
[----:B------:R-:W-:Y:S02]  /*11a60*/  UIADD3 UR8, UR14, 0x20400, URZ ;  /* 0x000204000e087890 */ /* 0x000fe4000fffe03f */
[----:B------:R-:W-:Y:S02]  /*11a70*/  UIADD3.X UR5, URZ, UR37, URZ, UP0, !UPT ;  /* 0x000000253f057290 */ /* 0x000fe400087fe43f */
[----:B------:R-:W-:Y:S02]  /*11a80*/  UIADD3 UR15, UR14, 0x22400, URZ ;  /* 0x000224000e0f7890 */ /* 0x000fe4000fffe03f */
[----:B------:R-:W-:Y:S01]  /*11a90*/  UIADD3 UR17, UR14, 0x24400, URZ ;  /* 0x000244000e117890 */ /* 0x000fe2000fffe03f */
[----:B------:R-:W-:Y:S01]  /*11aa0*/  UMOV UR10, URZ ;  /* 0x0000003f000a7c82 */ /* 0x000fe20008000000 */
[----:B------:R-:W-:Y:S01]  /*11ab0*/  UMOV UR6, 0x0 ;  /* 0x0000000000067882 */ /* 0x000fe20000000000 */
[----:B------:R-:W-:Y:S01]  /*11ac0*/  UMOV UR7, 0x14f00000 ;  /* 0x14f0000000077882 */ /* 0x000fe20000000000 */
[----:B------:R-:W-:Y:S01]  /*11ad0*/  UMOV UR16, 0x40 ;  /* 0x0000004000107882 */ /* 0x000fe20000000000 */
[----:B------:R-:W-:Y:S01]  /*11ae0*/  UIADD3 UR18, UR14, 0x26400, URZ ;  /* 0x000264000e127890 */ /* 0x000fe2000fffe03f */
[----:B------:R0:W-:Y:S02]  /*11af0*/  UTMALDG.4D [UR8], [UR4], desc[UR6] ;  /* 0x00000608040075b4 */ /* 0x0001e40008019000 */
[----:B------:R-:W-:Y:S01]  /*11b00*/  UMOV UR14, 0x80 ;  /* 0x00000080000e7882 */ /* 0x000fe20000000000 */
[----:B0-----:R-:W-:Y:S01]  /*11b10*/  UMOV UR8, UR15 ;  /* 0x0000000f00087c82 */ /* 0x001fe20008000000 */
[----:B------:R-:W-:-:S02]  /*11b20*/  UMOV UR10, UR16 ;  /* 0x00000010000a7c82 */ /* 0x000fc40008000000 */
[----:B------:R0:W-:Y:S02]  /*11b30*/  UTMALDG.4D [UR8], [UR4], desc[UR6] ;  /* 0x00000608040075b4 */ /* 0x0001e40008019000 */
[----:B0-----:R-:W-:Y:S01]  /*11b40*/  UMOV UR8, UR17 ;  /* 0x0000001100087c82 */ /* 0x001fe20008000000 */
[----:B------:R-:W-:Y:S01]  /*11b50*/  UMOV UR10, UR14 ;  /* 0x0000000e000a7c82 */ /* 0x000fe20008000000 */
[----:B------:R-:W-:Y:S01]  /*11b60*/  UMOV UR14, 0xc0 ;  /* 0x000000c0000e7882 */ /* 0x000fe20000000000 */
[----:B------:R0:W-:Y:S02]  /*11b70*/  UTMALDG.4D [UR8], [UR4], desc[UR6] ;  /* 0x00000608040075b4 */ /* 0x0001e40008019000 */
[----:B0-----:R-:W-:Y:S01]  /*11b80*/  UMOV UR8, UR18 ;  /* 0x0000001200087c82 */ /* 0x001fe20008000000 */
[----:B------:R-:W-:Y:S02]  /*11b90*/  UMOV UR10, UR14 ;  /* 0x0000000e000a7c82 */ /* 0x000fe40008000000 */
[----:B------:R3:W-:Y:S01]  /*11ba0*/  UTMALDG.4D [UR8], [UR4], desc[UR6] ;  /* 0x00000608040075b4 */ /* 0x0007e20008019000 */
[----:B--2---:R-:W-:-:S04]  /*11bb0*/  LOP3.LUT R2, R2, 0xfffffffe, RZ, 0xc0, !PT ;  /* 0xfffffffe02027812 */ /* 0x004fc800078ec0ff */
[----:B------:R-:W-:-:S05]  /*11bc0*/  @P0 LOP3.LUT R2, R2, 0x1, RZ, 0xfc, !PT ;  /* 0x0000000102020812 */ /* 0x000fca00078efcff */
[----:B------:R3:W-:Y:S01]  /*11bd0*/  STL [R1+0x18], R2 ;  /* 0x0000180201007387 */ /* 0x0007e20000100800 */
[----:B------:R-:W-:Y:S01]  /*11be0*/  NOP ;  /* 0x0000000000007918 */ /* 0x000fe20000000000 */
.L_x_1558:
[----:B---3--:R-:W3:Y:S04]  /*11bf0*/  LDL R2, [R1] ;  /* 0x0000000001027983 */ /* 0x008ee80000100800 */
[----:B------:R-:W4:Y:S01]  /*11c00*/  LDL.LU R3, [R1+0x34] ;  /* 0x0000340001037983 */ /* 0x000f220000300800 */
[----:B------:R-:W-:Y:S05]  /*11c10*/  WARPSYNC.ALL ;  /* 0x0000000000007948 */ /* 0x000fea0003800000 */
[----:B------:R-:W-:Y:S01]  /*11c20*/  ULDC.64 UR4, c[0x0][0x298] ;  /* 0x0000a60000047ab9 */ /* 0x000fe20000000a00 */
[----:B------:R-:W-:Y:S01]  /*11c30*/  BSSY B6, `(.L_x_1563) ;  /* 0x000001c000067945 */ /* 0x000fe20003800000 */
[----:B------:R-:W-:Y:S01]  /*11c40*/  BAR.SYNC.DEFER_BLOCKING 0x8, 0x180 ;  /* 0x0206000000007b1d */ /* 0x000fe20000010000 */
[----:B---3--:R-:W-:Y:S01]  /*11c50*/  VIADD R2, R2, 0x10400 ;  /* 0x0001040002027836 */ /* 0x008fe20000000000 */
[----:B----4-:R-:W-:-:S04]  /*11c60*/  SHF.R.S32.HI R0, RZ, 0x1f, R3 ;  /* 0x0000001fff007819 */ /* 0x010fc80000011403 */
[----:B------:R-:W-:Y:S01]  /*11c70*/  LOP3.LUT P0, RZ, R2, 0x3ff, RZ, 0xc0, !PT ;  /* 0x000003ff02ff7812 */ /* 0x000fe2000780c0ff */
[----:B------:R-:W-:-:S04]  /*11c80*/  IMAD R0, R0, UR4, RZ ;  /* 0x0000000400007c24 */ /* 0x000fc8000f8e02ff */
[C---:B------:R-:W-:Y:S02]  /*11c90*/  IMAD R0, R3.reuse, UR5, R0 ;  /* 0x0000000503007c24 */ /* 0x040fe4000f8e0200 */
[----:B------:R-:W-:-:S04]  /*11ca0*/  IMAD.WIDE.U32 R2, R3, UR4, RZ ;  /* 0x0000000403027c25 */ /* 0x000fc8000f8e00ff */
[----:B------:R-:W-:Y:S01]  /*11cb0*/  IMAD.IADD R0, R3, 0x1, R0 ;  /* 0x0000000103007824 */ /* 0x000fe200078e0200 */
[----:B------:R3:W-:Y:S04]  /*11cc0*/  STL.64 [R1+0x40], R2 ;  /* 0x0000400201007387 */ /* 0x0007e80000100a00 */
[----:B------:R3:W-:Y:S01]  /*11cd0*/  STL [R1+0x34], R0 ;  /* 0x0000340001007387 */ /* 0x0007e20000100800 */
[----:B------:R-:W-:Y:S05]  /*11ce0*/  @!P0 BRA `(.L_x_1564) ;  /* 0x0000000000408947 */ /* 0x000fea0003800000 */
[----:B---3--:R-:W-:Y:S01]  /*11cf0*/  MOV R2, 0x0 ;  /* 0x0000000000027802 */ /* 0x008fe20000000f00 */
        /* <DEDUP_REMOVED lines=15> */
.L_x_1564:
[----:B------:R-:W-:Y:S05]  /*11df0*/  BSYNC B6 ;  /* 0x0000000000067941 */ /* 0x000fea0003800000 */
.L_x_1563:
[----:B---3--:R-:W3:Y:S01]  /*11e00*/  LDL.LU R0, [R1+0x34] ;  /* 0x0000340001007983 */ /* 0x008ee20000300800 */
[----:B0-----:R-:W0:Y:S01]  /*11e10*/  LDC R7, c[0x0][0x448] ;  /* 0x00011200ff077b82 */ /* 0x001e220000000800 */
[----:B------:R-:W-:Y:S02]  /*11e20*/  ULDC.64 UR4, c[0x0][0x2d8] ;  /* 0x0000b60000047ab9 */ /* 0x000fe40000000a00 */
[----:B------:R-:W3:Y:S04]  /*11e30*/  LDL.LU.64 R2, [R1+0x40] ;  /* 0x0000400001027983 */ /* 0x000ee80000300a00 */
[----:B-12---:R-:W2:Y:S01]  /*11e40*/  LDL R9, [R1+0x2c] ;  /* 0x00002c0001097983 */ /* 0x006ea20000100800 */
[----:B------:R-:W1:Y:S01]  /*11e50*/  S2R R5, SR_TID.X ;  /* 0x0000000000057919 */ /* 0x000e620000002100 */
[----:B------:R-:W4:Y:S01]  /*11e60*/  S2R R6, SR_TID.X ;  /* 0x0000000000067919 */ /* 0x000f220000002100 */
[----:B------:R-:W-:-:S02]  /*11e70*/  SHF.R.S32.HI R4, RZ, 0x1f, R19 ;  /* 0x0000001fff047819 */ /* 0x000fc40000011413 */
[----:B-1----:R-:W-:-:S04]  /*11e80*/  LOP3.LUT R5, R5, 0x7f, RZ, 0xc0, !PT ;  /* 0x0000007f05057812 */ /* 0x002fc800078ec0ff */
[----:B------:R-:W-:Y:S01]  /*11e90*/  SHF.R.U32.HI R5, RZ, 0x3, R5 ;  /* 0x00000003ff057819 */ /* 0x000fe20000011605 */
[----:B----4-:R-:W-:-:S05]  /*11ea0*/  IMAD.SHL.U32 R8, R6, 0x10, RZ ;  /* 0x0000001006087824 */ /* 0x010fca00078e00ff */
[----:B------:R-:W-:Y:S01]  /*11eb0*/  LOP3.LUT R8, R5, 0x70, R8, 0xf8, !PT ;  /* 0x0000007005087812 */ /* 0x000fe200078ef808 */
[----:B---3--:R-:W-:Y:S01]  /*11ec0*/  IMAD.MOV.U32 R3, RZ, RZ, R0 ;  /* 0x000000ffff037224 */ /* 0x008fe200078e0000 */
[----:B------:R-:W-:-:S05]  /*11ed0*/  SHF.R.S32.HI R0, RZ, 0x1f, R18 ;  /* 0x0000001fff007819 */ /* 0x000fca0000011412 */
[----:B------:R-:W-:Y:S02]  /*11ee0*/  IMAD R0, R0, UR4, RZ ;  /* 0x0000000400007c24 */ /* 0x000fe4000f8e02ff */
[----:B------:R-:W-:-:S04]  /*11ef0*/  IMAD.WIDE.U32 R2, R18, UR4, R2 ;  /* 0x0000000412027c25 */ /* 0x000fc8000f8e0002 */
[----:B------:R-:W-:Y:S01]  /*11f00*/  IMAD R0, R18, UR5, R0 ;  /* 0x0000000512007c24 */ /* 0x000fe2000f8e0200 */
[----:B------:R-:W-:Y:S02]  /*11f10*/  ULDC.64 UR4, c[0x0][0xa00] ;  /* 0x0002800000047ab9 */ /* 0x000fe40000000a00 */
[----:B------:R-:W-:Y:S01]  /*11f20*/  ISETP.NE.U32.AND P0, PT, RZ, UR4, PT ;  /* 0x00000004ff007c0c */ /* 0x000fe2000bf05070 */
[----:B------:R-:W-:-:S03]  /*11f30*/  IMAD.IADD R3, R3, 0x1, R0 ;  /* 0x0000000103037824 */ /* 0x000fc600078e0200 */
[----:B------:R-:W-:Y:S01]  /*11f40*/  ISETP.NE.AND.EX P0, PT, RZ, UR5, PT, P0 ;  /* 0x00000005ff007c0c */ /* 0x000fe2000bf05300 */
[----:B------:R-:W-:-:S03]  /*11f50*/  ULDC.64 UR4, c[0x0][0x2e0] ;  /* 0x0000b80000047ab9 */ /* 0x000fc60000000a00 */
[----:B------:R-:W-:Y:S02]  /*11f60*/  SEL R4, R4, RZ, !P0 ;  /* 0x000000ff04047207 */ /* 0x000fe40004000000 */
[----:B------:R-:W-:Y:S02]  /*11f70*/  SEL R0, R19, RZ, !P0 ;  /* 0x000000ff13007207 */ /* 0x000fe40004000000 */
[----:B0-----:R-:W-:-:S13]  /*11f80*/  ISETP.NE.AND P0, PT, R7, 0x1, PT ;  /* 0x000000010700780c */ /* 0x001fda0003f05270 */
[----:B------:R-:W0:Y:S08]  /*11f90*/  @P0 LDC R5, c[0x0][0x44c] ;  /* 0x00011300ff050b82 */ /* 0x000e300000000800 */
[----:B------:R-:W1:Y:S01]  /*11fa0*/  @P0 LDC R6, c[0x0][0x450] ;  /* 0x00011400ff060b82 */ /* 0x000e620000000800 */
[----:B------:R-:W-:Y:S02]  /*11fb0*/  IMAD R4, R4, UR4, RZ ;  /* 0x0000000404047c24 */ /* 0x000fe4000f8e02ff */
[----:B------:R-:W-:-:S04]  /*11fc0*/  IMAD.WIDE.U32 R2, R0, UR4, R2 ;  /* 0x0000000400027c25 */ /* 0x000fc8000f8e0002 */
[----:B------:R-:W-:Y:S01]  /*11fd0*/  IMAD R4, R0, UR5, R4 ;  /* 0x0000000500047c24 */ /* 0x000fe2000f8e0204 */
[----:B------:R-:W-:Y:S01]  /*11fe0*/  ULDC.64 UR4, c[0x0][0x2d0] ;  /* 0x0000b40000047ab9 */ /* 0x000fe20000000a00 */
[----:B--2---:R-:W-:Y:S02]  /*11ff0*/  IMAD.IADD R0, R8, 0x1, R9 ;  /* 0x0000000108007824 */ /* 0x004fe400078e0209 */
[----:B------:R-:W2:Y:S01]  /*12000*/  S2R R8, SR_TID.X ;  /* 0x0000000000087919 */ /* 0x000ea20000002100 */
[----:B------:R-:W-:Y:S02]  /*12010*/  IMAD.IADD R3, R3, 0x1, R4 ;  /* 0x0000000103037824 */ /* 0x000fe400078e0204 */
[----:B0-----:R-:W-:-:S04]  /*12020*/  @P0 IMAD.HI.U32 R5, R0, R5, RZ ;  /* 0x0000000500050227 */ /* 0x001fc800078e00ff */
[----:B------:R-:W-:Y:S01]  /*12030*/  IMAD.MOV.U32 R4, RZ, RZ, R0 ;  /* 0x000000ffff047224 */ /* 0x000fe200078e0000 */
[----:B-1----:R-:W-:-:S05]  /*12040*/  @P0 SHF.R.U32.HI R4, RZ, R6, R5 ;  /* 0x00000006ff040219 */ /* 0x002fca0000011605 */
[----:B------:R-:W-:-:S04]  /*12050*/  IMAD.MOV R5, RZ, RZ, -R4 ;  /* 0x000000ffff057224 */ /* 0x000fc800078e0a04 */
[----:B------:R-:W-:Y:S01]  /*12060*/  IMAD R0, R7, R5, R0 ;  /* 0x0000000507007224 */ /* 0x000fe200078e0200 */
[----:B------:R-:W-:Y:S01]  /*12070*/  SHF.R.S32.HI R5, RZ, 0x1f, R4 ;  /* 0x0000001fff057819 */ /* 0x000fe20000011404 */
[----:B------:R-:W-:-:S04]  /*12080*/  IMAD.WIDE.U32 R2, R4, UR4, R2 ;  /* 0x0000000404027c25 */ /* 0x000fc8000f8e0002 */
[----:B------:R-:W-:-:S04]  /*12090*/  IMAD R5, R5, UR4, RZ ;  /* 0x0000000405057c24 */ /* 0x000fc8000f8e02ff */
[----:B------:R-:W-:Y:S01]  /*120a0*/  IMAD R4, R4, UR5, R5 ;  /* 0x0000000504047c24 */ /* 0x000fe2000f8e0205 */
[----:B------:R-:W-:-:S03]  /*120b0*/  ULDC.64 UR4, c[0x0][0x2c8] ;  /* 0x0000b20000047ab9 */ /* 0x000fc60000000a00 */
[----:B------:R-:W-:Y:S01]  /*120c0*/  IMAD.IADD R3, R3, 0x1, R4 ;  /* 0x0000000103037824 */ /* 0x000fe200078e0204 */
[----:B------:R-:W-:Y:S01]  /*120d0*/  SHF.R.S32.HI R4, RZ, 0x1f, R0 ;  /* 0x0000001fff047819 */ /* 0x000fe20000011400 */
[----:B--2---:R-:W-:-:S04]  /*120e0*/  IMAD.SHL.U32 R8, R8, 0x8, RZ ;  /* 0x0000000808087824 */ /* 0x004fc800078e00ff */
[----:B------:R-:W-:Y:S01]  /*120f0*/  IMAD R4, R4, UR4, RZ ;  /* 0x0000000404047c24 */ /* 0x000fe2000f8e02ff */
[----:B------:R-:W-:Y:S01]  /*12100*/  LOP3.LUT R8, R8, 0x38, RZ, 0xc0, !PT ;  /* 0x0000003808087812 */ /* 0x000fe200078ec0ff */
[----:B------:R-:W-:-:S04]  /*12110*/  IMAD.WIDE.U32 R2, R0, UR4, R2 ;  /* 0x0000000400027c25 */ /* 0x000fc8000f8e0002 */
[----:B------:R-:W-:Y:S01]  /*12120*/  IMAD R4, R0, UR5, R4 ;  /* 0x0000000500047c24 */ /* 0x000fe2000f8e0204 */
[C---:B------:R-:W-:Y:S01]  /*12130*/  LOP3.LUT R12, R8.reuse, 0x40, RZ, 0xfc, !PT ;  /* 0x00000040080c7812 */ /* 0x040fe200078efcff */
[----:B------:R-:W-:Y:S01]  /*12140*/  ULDC.64 UR4, c[0x0][0x280] ;  /* 0x0000a00000047ab9 */ /* 0x000fe20000000a00 */
[C---:B------:R-:W-:Y:S01]  /*12150*/  LOP3.LUT R11, R8.reuse, 0x80, RZ, 0xfc, !PT ;  /* 0x00000080080b7812 */ /* 0x040fe200078efcff */
[----:B------:R-:W-:Y:S01]  /*12160*/  IMAD.IADD R3, R3, 0x1, R4 ;  /* 0x0000000103037824 */ /* 0x000fe200078e0204 */
[----:B------:R-:W-:Y:S02]  /*12170*/  LOP3.LUT R8, R8, 0xc0, RZ, 0xfc, !PT ;  /* 0x000000c008087812 */ /* 0x000fe400078efcff */
[----:B------:R-:W-:Y:S01]  /*12180*/  LEA R4, P0, R2, UR4, 0x1 ;  /* 0x0000000402047c11 */ /* 0x000fe2000f8008ff */
[----:B------:R-:W-:Y:S02]  /*12190*/  ULDC UR4, c[0x0][0x2b8] ;  /* 0x0000ae0000047ab9 */ /* 0x000fe40000000800 */
[----:B------:R-:W-:-:S02]  /*121a0*/  ISETP.GE.AND P3, PT, R8, UR4, PT ;  /* 0x0000000408007c0c */ /* 0x000fc4000bf66270 */
[----:B------:R0:W5:Y:S01]  /*121b0*/  LDL R8, [R1+0x20] ;  /* 0x0000200001087983 */ /* 0x0001620000100800 */
[----:B------:R-:W1:Y:S01]  /*121c0*/  S2R R5, SR_TID.X ;  /* 0x0000000000057919 */ /* 0x000e620000002100 */
[----:B------:R-:W-:Y:S02]  /*121d0*/  LEA.HI.X R3, R2, UR5, R3, 0x1, P0 ;  /* 0x0000000502037c11 */ /* 0x000fe400080f0c03 */
[----:B------:R-:W-:Y:S02]  /*121e0*/  ISETP.GE.AND P1, PT, R12, UR4, PT ;  /* 0x000000040c007c0c */ /* 0x000fe4000bf26270 */
[----:B------:R-:W-:Y:S01]  /*121f0*/  ISETP.GE.AND P2, PT, R11, UR4, PT ;  /* 0x000000040b007c0c */ /* 0x000fe2000bf46270 */
[----:B-1----:R-:W-:-:S05]  /*12200*/  IMAD.SHL.U32 R10, R5, 0x8, RZ ;  /* 0x00000008050a7824 */ /* 0x002fca00078e00ff */
[----:B------:R-:W-:-:S04]  /*12210*/  LOP3.LUT R10, R10, 0x38, RZ, 0xc0, !PT ;  /* 0x000000380a0a7812 */ /* 0x000fc800078ec0ff */
[----:B------:R-:W-:Y:S01]  /*12220*/  ISETP.GE.AND P0, PT, R10, UR4, PT ;  /* 0x000000040a007c0c */ /* 0x000fe2000bf06270 */
[----:B------:R-:W-:-:S03]  /*12230*/  UMOV UR4, 0xffffffff ;  /* 0xffffffff00047882 */ /* 0x000fc60000000000 */
[----:B0-----:R-:W-:Y:S09]  /*12240*/  BRA.DIV UR4, `(.L_x_1565) ;  /* 0x00000052044c7947 */ /* 0x001ff2000b800000 */
[----:B------:R-:W0:Y:S02]  /*12250*/  S2R R6, SR_TID.X ;  /* 0x0000000000067919 */ /* 0x000e240000002100 */
[----:B0-----:R-:W-:Y:S02]  /*12260*/  LOP3.LUT R9, R6, 0x7f, RZ, 0xc0, !PT ;  /* 0x0000007f06097812 */ /* 0x001fe400078ec0ff */
[----:B------:R-:W2:Y:S04]  /*12270*/  LDL.LU R6, [R1+0x30] ;  /* 0x0000300001067983 */ /* 0x000ea80000300800 */
[----:B------:R-:W3:Y:S01]  /*12280*/  LDL.LU R11, [R1+0x2c] ;  /* 0x00002c00010b7983 */ /* 0x000ee20000300800 */
[----:B------:R-:W-:Y:S01]  /*12290*/  SHF.R.U32.HI R9, RZ, 0x3, R9 ;  /* 0x00000003ff097819 */ /* 0x000fe20000011609 */
[----:B------:R-:W-:Y:S01]  /*122a0*/  ULDC.64 UR4, c[0x0][0x208] ;  /* 0x0000820000047ab9 */ /* 0x000fe20000000a00 */
[----:B--2---:R-:W-:-:S02]  /*122b0*/  IMAD R2, R6, R7, RZ ;  /* 0x0000000706027224 */ /* 0x004fc400078e02ff */
[----:B------:R-:W0:Y:S01]  /*122c0*/  SHFL.IDX PT, R7, R4, RZ, 0x181f ;  /* 0x00181fff04077589 */ /* 0x000e2200000e0000 */
[----:B---3--:R-:W-:-:S03]  /*122d0*/  IMAD.IADD R0, R9, 0x1, R11 ;  /* 0x0000000109007824 */ /* 0x008fc600078e020b */
[----:B------:R-:W1:Y:S01]  /*122e0*/  SHFL.IDX PT, R6, R3, RZ, 0x181f ;  /* 0x00181fff03067589 */ /* 0x000e6200000e0000 */
[C---:B------:R-:W-:Y:S01]  /*122f0*/  VIADD R5, R0.reuse, 0x10 ;  /* 0x0000001000057836 */ /* 0x040fe20000000000 */
[----:B------:R-:W-:-:S13]  /*12300*/  ISETP.GE.AND P5, PT, R0, R2, PT ;  /* 0x000000020000720c */ /* 0x000fda0003fa6270 */
[----:B0-----:R-:W-:-:S05]  /*12310*/  @!P5 LEA R7, P4, R10, R7, 0x1 ;  /* 0x000000070a07d211 */ /* 0x001fca00078808ff */
[----:B-1----:R-:W-:-:S05]  /*12320*/  @!P5 IMAD.X R6, RZ, RZ, R6, P4 ;  /* 0x000000ffff06d224 */ /* 0x002fca00020e0606 */
[----:B------:R-:W-:-:S04]  /*12330*/  @!P5 LOP3.LUT R7, R7, R6, RZ, 0x3c, !PT ;  /* 0x000000060707d212 */ /* 0x000fc800078e3cff */
[----:B------:R-:W-:-:S04]  /*12340*/  @!P5 LOP3.LUT R6, R7, R6, RZ, 0x3c, !PT ;  /* 0x000000060706d212 */ /* 0x000fc800078e3cff */
[----:B------:R-:W-:-:S05]  /*12350*/  @!P5 LOP3.LUT R7, R7, R6, RZ, 0x3c, !PT ;  /* 0x000000060707d212 */ /* 0x000fca00078e3cff */
[----:B------:R-:W-:Y:S01]  /*12360*/  @!PT LDS RZ, [RZ] ;  /* 0x00000000fffff984 */ /* 0x000fe20000000800 */
[----:B-----5:R-:W-:Y:S04]  /*12370*/  @!P5 LDGSTS.E.BYPASS.LTC128B.128 [R8+0x10400], desc[UR4][R6.64], !P0 ;  /* 0x104000000608dfae */ /* 0x020fe8000c101d44 */
[----:B------:R-:W-:Y:S04]  /*12380*/  @!P5 LDGSTS.E.BYPASS.LTC128B.128 [R8+0x14400], desc[UR4][R6.64+0x80], !P1 ;  /* 0x144000800608dfae */ /* 0x000fe8000c901d44 */
[----:B------:R-:W-:Y:S04]  /*12390*/  @!P5 LDGSTS.E.BYPASS.LTC128B.128 [R8+0x18400], desc[UR4][R6.64+0x100], !P2 ;  /* 0x184001000608dfae */ /* 0x000fe8000d101d44 */
[----:B------:R0:W-:Y:S01]  /*123a0*/  @!P5 LDGSTS.E.BYPASS.LTC128B.128 [R8+0x1c400], desc[UR4][R6.64+0x180], !P3 ;  /* 0x1c4001800608dfae */ /* 0x0001e2000d901d44 */
[----:B------:R-:W-:Y:S01]  /*123b0*/  ISETP.GE.AND P5, PT, R5, R2, PT ;  /* 0x000000020500720c */ /* 0x000fe20003fa6270 */
[----:B------:R-:W-:-:S02]  /*123c0*/  VIADD R5, R0, 0x20 ;  /* 0x0000002000057836 */ /* 0x000fc40000000000 */
        /* <DEDUP_REMOVED lines=67> */
[----:B------:R-:W-:Y:S02]  /*12800*/  @!P5 IMAD.X R6, RZ, RZ, R5, P4 ;  /* 0x000000ffff06d224 */ /* 0x000fe400020e0605 */
[----:B------:R0:W1:Y:S03]  /*12810*/  SHFL.IDX PT, R5, R3, 0x7, 0x181f ;  /* 0x00f81f0003057f89 */ /* 0x00006600000e0000 */
[-C--:B------:R-:W-:Y:S01]  /*12820*/  @!P5 LOP3.LUT R7, R7, R6.reuse, RZ, 0x3c, !PT ;  /* 0x000000060707d212 */ /* 0x080fe200078e3cff */
[----:B------:R0:W2:Y:S03]  /*12830*/  SHFL.IDX PT, R3, R4, 0x7, 0x181f ;  /* 0x00f81f0004037f89 */ /* 0x0000a600000e0000 */
[----:B------:R-:W-:-:S04]  /*12840*/  @!P5 LOP3.LUT R6, R7, R6, RZ, 0x3c, !PT ;  /* 0x000000060706d212 */ /* 0x000fc800078e3cff */
[----:B------:R-:W-:-:S05]  /*12850*/  @!P5 LOP3.LUT R7, R7, R6, RZ, 0x3c, !PT ;  /* 0x000000060707d212 */ /* 0x000fca00078e3cff */
[----:B------:R0:W-:Y:S04]  /*12860*/  @!P5 LDGSTS.E.BYPASS.LTC128B.128 [R8+0x13400], desc[UR4][R6.64], !P0 ;  /* 0x134000000608dfae */ /* 0x0001e8000c101d44 */
[----:B------:R0:W-:Y:S04]  /*12870*/  @!P5 LDGSTS.E.BYPASS.LTC128B.128 [R8+0x17400], desc[UR4][R6.64+0x80], !P1 ;  /* 0x174000800608dfae */ /* 0x0001e8000c901d44 */
[----:B------:R0:W-:Y:S04]  /*12880*/  @!P5 LDGSTS.E.BYPASS.LTC128B.128 [R8+0x1b400], desc[UR4][R6.64+0x100], !P2 ;  /* 0x1b4001000608dfae */ /* 0x0001e8000d101d44 */
[----:B-12---:R0:W-:Y:S02]  /*12890*/  @!P5 LDGSTS.E.BYPASS.LTC128B.128 [R8+0x1f400], desc[UR4][R6.64+0x180], !P3 ;  /* 0x1f4001800608dfae */ /* 0x0061e4000d901d44 */
.L_x_1695:
[----:B------:R-:W-:Y:S01]  /*128a0*/  VIADD R0, R0, 0x70 ;  /* 0x0000007000007836 */ /* 0x000fe20000000000 */
[----:B------:R-:W-:Y:S04]  /*128b0*/  BSSY B0, `(.L_x_1566) ;  /* 0x000000d000007945 */ /* 0x000fe80003800000 */
[----:B------:R-:W-:-:S13]  /*128c0*/  ISETP.GE.AND P4, PT, R0, R2, PT ;  /* 0x000000020000720c */ /* 0x000fda0003f86270 */
[----:B------:R-:W-:Y:S05]  /*128d0*/  @P4 BRA `(.L_x_1567) ;  /* 0x0000000000284947 */ /* 0x000fea0003800000 */
[----:B------:R-:W-:Y:S01]  /*128e0*/  LEA R2, P4, R10, R3, 0x1 ;  /* 0x000000030a027211 */ /* 0x000fe200078808ff */
[----:B------:R-:W-:-:S04]  /*128f0*/  ULDC.64 UR4, c[0x0][0x208] ;  /* 0x0000820000047ab9 */ /* 0x000fc80000000a00 */
[----:B0-----:R-:W-:-:S05]  /*12900*/  IMAD.X R3, RZ, RZ, R5, P4 ;  /* 0x000000ffff037224 */ /* 0x001fca00020e0605 */
[----:B------:R-:W-:Y:S01]  /*12910*/  @!PT LDS RZ, [RZ] ;  /* 0x00000000fffff984 */ /* 0x000fe20000000800 */
[----:B------:R-:W-:Y:S01]  /*12920*/  @!PT LDS RZ, [RZ] ;  /* 0x00000000fffff984 */ /* 0x000fe20000000800 */
[----:B------:R-:W-:Y:S01]  /*12930*/  @!PT LDS RZ, [RZ] ;  /* 0x00000000fffff984 */ /* 0x000fe20000000800 */
[----:B------:R1:W-:Y:S04]  /*12940*/  LDGSTS.E.BYPASS.LTC128B.128 [R8+0x13c00], desc[UR4][R2.64], !P0 ;  /* 0x13c0000002087fae */ /* 0x0003e8000c101d44 */
[----:B------:R1:W-:Y:S04]  /*12950*/  LDGSTS.E.BYPASS.LTC128B.128 [R8+0x17c00], desc[UR4][R2.64+0x80], !P1 ;  /* 0x17c0008002087fae */ /* 0x0003e8000c901d44 */
[----:B------:R1:W-:Y:S04]  /*12960*/  LDGSTS.E.BYPASS.LTC128B.128 [R8+0x1bc00], desc[UR4][R2.64+0x100], !P2 ;  /* 0x1bc0010002087fae */ /* 0x0003e8000d101d44 */
[----:B------:R1:W-:Y:S02]  /*12970*/  LDGSTS.E.BYPASS.LTC128B.128 [R8+0x1fc00], desc[UR4][R2.64+0x180], !P3 ;  /* 0x1fc0018002087fae */ /* 0x0003e4000d901d44 */
.L_x_1567:
[----:B------:R-:W-:Y:S05]  /*12980*/  BSYNC B0 ;  /* 0x0000000000007941 */ /* 0x000fea0003800000 */
.L_x_1566:
[----:B01----:R-:W2:Y:S01]  /*12990*/  LDL R8, [R1] ;  /* 0x0000000001087983 */ /* 0x003ea20000100800 */
[----:B------:R-:W-:Y:S01]  /*129a0*/  PLOP3.LUT P0, PT, PT, PT, PT, 0x80, 0x0 ;  /* 0x000000000000781c */ /* 0x000fe20003f0f070 */
[----:B------:R-:W-:Y:S01]  /*129b0*/  NOP ;  /* 0x0000000000007918 */ /* 0x000fe20000000000 */
[----:B--2---:R-:W-:-:S11]  /*129c0*/  VIADD R10, R8, 0x30800 ;  /* 0x00030800080a7836 */ /* 0x004fd60000000000 */
.L_x_1568:
[----:B------:R-:W2:Y:S01]  /*129d0*/  LDL R2, [R1] ;  /* 0x0000000001027983 */ /* 0x000ea20000100800 */
        /* <DEDUP_REMOVED lines=18> */
.L_x_1696:
[----:B------:R-:W-:Y:S05]  /*12b00*/  BSYNC B0 ;  /* 0x0000000000007941 */ /* 0x000fea0003800000 */
.L_x_1569:
[----:B------:R-:W2:Y:S04]  /*12b10*/  LDL R3, [R1+0x28] ;  /* 0x0000280001037983 */ /* 0x000ea80000100800 */
[----:B0-----:R-:W3:Y:S01]  /*12b20*/  LDL R2, [R1+0x24] ;  /* 0x0000240001027983 */ /* 0x001ee20000100800 */
[----:B------:R-:W-:Y:S01]  /*12b30*/  BSSY B0, `(.L_x_1571) ;  /* 0x00002b1000007945 */ /* 0x000fe20003800000 */
[----:B--2---:R-:W-:-:S05]  /*12b40*/  VIADD R0, R3, 0xfffffffe ;  /* 0xfffffffe03007836 */ /* 0x004fca0000000000 */
[----:B---3--:R-:W-:-:S13]  /*12b50*/  ISETP.GE.AND P0, PT, R0, R2, PT ;  /* 0x000000020000720c */ /* 0x008fda0003f06270 */
[----:B------:R-:W-:Y:S05]  /*12b60*/  @!P0 BRA `(.L_x_1572) ;  /* 0x0000002800b48947 */ /* 0x000fea0003800000 */
[----:B------:R-:W-:Y:S01]  /*12b70*/  LOP3.LUT R8, RZ, R2, RZ, 0x33, !PT ;  /* 0x00000002ff087212 */ /* 0x000fe200078e33ff */
[----:B------:R-:W-:Y:S01]  /*12b80*/  IMAD.MOV R2, RZ, RZ, -R3 ;  /* 0x000000ffff027224 */ /* 0x000fe200078e0a03 */
[----:B------:R-:W-:Y:S04]  /*12b90*/  BSSY B2, `(.L_x_1573) ;  /* 0x00000e9000027945 */ /* 0x000fe80003800000 */
[----:B------:R-:W-:-:S05]  /*12ba0*/  VIADDMNMX R8, R2, 0x1, R8, !PT ;  /* 0x0000000102087846 */ /* 0x000fca0007800108 */
[----:B------:R-:W-:-:S05]  /*12bb0*/  IMAD.IADD R2, R3, 0x1, R8 ;  /* 0x0000000103027824 */ /* 0x000fca00078e0208 */
[----:B------:R-:W-:-:S04]  /*12bc0*/  LOP3.LUT R2, R2, 0x1, RZ, 0xc0, !PT ;  /* 0x0000000102027812 */ /* 0x000fc800078ec0ff */
[----:B------:R-:W-:-:S13]  /*12bd0*/  ISETP.NE.U32.AND P0, PT, R2, 0x1, PT ;  /* 0x000000010200780c */ /* 0x000fda0003f05070 */
[----:B------:R-:W-:Y:S05]  /*12be0*/  @P0 BRA `(.L_x_1574) ;  /* 0x0000000c008c0947 */ /* 0x000fea0003800000 */
[----:B------:R-:W2:Y:S04]  /*12bf0*/  LDL R5, [R1+0x18] ;  /* 0x0000180001057983 */ /* 0x000ea80000100800 */
[----:B------:R-:W3:Y:S04]  /*12c00*/  LDL R4, [R1+0x4] ;  /* 0x0000040001047983 */ /* 0x000ee80000100800 */
[----:B------:R-:W4:Y:S01]  /*12c10*/  LDL R3, [R1+0x10] ;  /* 0x0000100001037983 */ /* 0x000f220000100800 */
[----:B------:R-:W-:Y:S01]  /*12c20*/  BSSY B1, `(.L_x_1575) ;  /* 0x00000db000017945 */ /* 0x000fe20003800000 */
[----:B--2---:R-:W-:Y:S01]  /*12c30*/  LOP3.LUT P1, RZ, R5, 0x1, RZ, 0xc0, !PT ;  /* 0x0000000105ff7812 */ /* 0x004fe2000782c0ff */
[----:B---3--:R-:W-:-:S05]  /*12c40*/  VIADD R7, R4, 0x1 ;  /* 0x0000000104077836 */ /* 0x008fca0000000000 */
[----:B------:R-:W-:-:S04]  /*12c50*/  ISETP.NE.AND P0, PT, R7, 0x2, PT ;  /* 0x000000020700780c */ /* 0x000fc80003f05270 */
[----:B------:R-:W-:Y:S02]  /*12c60*/  SEL R9, RZ, 0x1, P0 ;  /* 0x00000001ff097807 */ /* 0x000fe40000000000 */
        /* <DEDUP_REMOVED lines=28> */
.L_x_1577:
[----:B------:R-:W2:Y:S01]  /*12e30*/  LDL R2, [R1] ;  /* 0x0000000001027983 */ /* 0x000ea20000100800 */
[----:B------:R-:W-:Y:S01]  /*12e40*/  BSSY B3, `(.L_x_1578) ;  /* 0x0000005000037945 */ /* 0x000fe20003800000 */
[----:B--2---:R-:W-:Y:S01]  /*12e50*/  IMAD R3, R7, 0x8, R2 ;  /* 0x0000000807037824 */ /* 0x004fe200078e0202 */
[----:B------:R-:W-:-:S04]  /*12e60*/  SHF.L.U32 R2, R9, 0x1f, RZ ;  /* 0x0000001f09027819 */ /* 0x000fc800000006ff */
[----:B------:R-:W1:Y:S02]  /*12e70*/  SYNCS.PHASECHK.TRANS64.TRYWAIT P0, [R3+URZ+0x30840], R2 ;  /* 0x03084002030075a7 */ /* 0x000e64000800017f */
[----:B-1----:R-:W-:Y:S05]  /*12e80*/  @!P0 BRA `(.L_x_1579) ;  /* 0x0000005000748947 */ /* 0x002fea0003800000 */
.L_x_1697:
[----:B------:R-:W-:Y:S05]  /*12e90*/  BSYNC B3 ;  /* 0x0000000000037941 */ /* 0x000fea0003800000 */
.L_x_1578:
        /* <DEDUP_REMOVED lines=12> */
.L_x_1581:
[----:B------:R-:W-:Y:S05]  /*12f60*/  BSYNC B3 ;  /* 0x0000000000037941 */ /* 0x000fea0003800000 */
.L_x_1580:
[----:B------:R-:W2:Y:S04]  /*12f70*/  LDL R5, [R1] ;  /* 0x0000000001057983 */ /* 0x000ea80000100800 */
        /* <DEDUP_REMOVED lines=12> */
.L_x_1582:
        /* <DEDUP_REMOVED lines=16> */
.L_x_1583:
        /* <DEDUP_REMOVED lines=16> */
.L_x_1584:
        /* <DEDUP_REMOVED lines=16> */
.L_x_1585:
        /* <DEDUP_REMOVED lines=17> */
.L_x_1698:
[----:B------:R-:W-:Y:S05]  /*13450*/  BSYNC B3 ;  /* 0x0000000000037941 */ /* 0x000fea0003800000 */
.L_x_1586:
[----:B------:R-:W-:Y:S01]  /*13460*/  BSSY B3, `(.L_x_1588) ;  /* 0x000000e000037945 */ /* 0x000fe20003800000 */
[----:B------:R-:W-:Y:S02]  /*13470*/  IMAD.MOV.U32 R12, RZ, RZ, 0x0 ;  /* 0x00000000ff0c7424 */ /* 0x000fe400078e00ff */
[----:B------:R-:W-:Y:S01]  /*13480*/  IMAD.MOV.U32 R13, RZ, RZ, 0x14f00000 ;  /* 0x14f00000ff0d7424 */ /* 0x000fe200078e00ff */
[----:B------:R-:W-:Y:S06]  /*13490*/  @P1 BRA `(.L_x_1589) ;  /* 0x0000000000281947 */ /* 0x000fec0003800000 */
[----:B0-----:R-:W2:Y:S04]  /*134a0*/  LDL R3, [R1] ;  /* 0x0000000001037983 */ /* 0x001ea80000100800 */
        /* <DEDUP_REMOVED lines=9> */
.L_x_1589:
[----:B------:R-:W-:Y:S05]  /*13540*/  BSYNC B3 ;  /* 0x0000000000037941 */ /* 0x000fea0003800000 */
.L_x_1588:
[----:B01----:R-:W2:Y:S01]  /*13550*/  LDL.LU R2, [R1+0x4] ;  /* 0x0000040001027983 */ /* 0x003ea20000300800 */
[----:B------:R-:W-:-:S03]  /*13560*/  R2UR UR10, R11 ;  /* 0x000000000b0a72ca */ /* 0x000fc600000e0000 */
[----:B------:R-:W3:Y:S04]  /*13570*/  LDL R6, [R1+0x14] ;  /* 0x0000140001067983 */ /* 0x000ee80000100800 */
[----:B------:R-:W3:Y:S04]  /*13580*/  LDL.LU R5, [R1+0x8] ;  /* 0x0000080001057983 */ /* 0x000ee80000300800 */
[----:B------:R-:W2:Y:S01]  /*13590*/  LDL R11, [R1] ;  /* 0x00000000010b7983 */ /* 0x000ea20000100800 */
        /* <DEDUP_REMOVED lines=10> */
.L_x_1590:
        /* <DEDUP_REMOVED lines=15> */
.L_x_1591:
        /* <DEDUP_REMOVED lines=15> */
.L_x_1592:
        /* <DEDUP_REMOVED lines=15> */
.L_x_1593:
        /* <DEDUP_REMOVED lines=12> */
.L_x_1576:
[----:B------:R-:W-:Y:S05]  /*139d0*/  BSYNC B1 ;  /* 0x0000000000017941 */ /* 0x000fea0003800000 */
.L_x_1575:
[----:B0-----:R-:W2:Y:S04]  /*139e0*/  LDL R0, [R1+0x28] ;  /* 0x0000280001007983 */ /* 0x001ea80000100800 */
[----:B------:R0:W-:Y:S04]  /*139f0*/  STL [R1+0x4], R7 ;  /* 0x0000040701007387 */ /* 0x0001e80000100800 */
[----:B------:R0:W-:Y:S02]  /*13a00*/  STL [R1+0x10], R9 ;  /* 0x0000100901007387 */ /* 0x0001e40000100800 */
[----:B0-2---:R-:W-:-:S07]  /*13a10*/  VIADD R0, R0, 0xfffffffd ;  /* 0xfffffffd00007836 */ /* 0x005fce0000000000 */
.L_x_1574:
[----:B------:R-:W-:Y:S05]  /*13a20*/  BSYNC B2 ;  /* 0x0000000000027941 */ /* 0x000fea0003800000 */
.L_x_1573:
[----:B------:R-:W2:Y:S01]  /*13a30*/  LDL.LU R2, [R1+0x28] ;  /* 0x0000280001027983 */ /* 0x000ea20000300800 */
[----:B------:R-:W-:Y:S01]  /*13a40*/  VIADD R8, R8, 0xfffffffe ;  /* 0xfffffffe08087836 */ /* 0x000fe20000000000 */
[----:B--2---:R-:W-:-:S04]  /*13a50*/  LOP3.LUT R2, RZ, R2, RZ, 0x33, !PT ;  /* 0x00000002ff027212 */ /* 0x004fc800078e33ff */
[----:B------:R-:W-:-:S13]  /*13a60*/  ISETP.NE.AND P0, PT, R8, R2, PT ;  /* 0x000000020800720c */ /* 0x000fda0003f05270 */
[----:B------:R-:W-:Y:S05]  /*13a70*/  @!P0 BRA `(.L_x_1572) ;  /* 0x0000001800f08947 */ /* 0x000fea0003800000 */
[----:B------:R-:W-:-:S07]  /*13a80*/  IMAD.MOV.U32 R9, RZ, RZ, R17 ;  /* 0x000000ffff097224 */ /* 0x000fce00078e0011 */
.L_x_1632:
[----:B--2---:R-:W2:Y:S04]  /*13a90*/  LDL R4, [R1+0x18] ;  /* 0x0000180001047983 */ /* 0x004ea80000100800 */
[----:B------:R-:W3:Y:S04]  /*13aa0*/  LDL R3, [R1+0x4] ;  /* 0x0000040001037983 */ /* 0x000ee80000100800 */
[----:B------:R-:W4:Y:S01]  /*13ab0*/  LDL R2, [R1+0x10] ;  /* 0x0000100001027983 */ /* 0x000f220000100800 */
[----:B------:R-:W-:Y:S05]  /*13ac0*/  YIELD ;  /* 0x0000000000007946 */ /* 0x000fea0003800000 */
[----:B------:R-:W-:Y:S01]  /*13ad0*/  BSSY B1, `(.L_x_1594) ;  /* 0x00000d7000017945 */ /* 0x000fe20003800000 */
[----:B--2---:R-:W-:Y:S01]  /*13ae0*/  LOP3.LUT P1, RZ, R4, 0x1, RZ, 0xc0, !PT ;  /* 0x0000000104ff7812 */ /* 0x004fe2000782c0ff */
[----:B---3--:R-:W-:-:S05]  /*13af0*/  VIADD R4, R3, 0x1 ;  /* 0x0000000103047836 */ /* 0x008fca0000000000 */
[----:B------:R-:W-:-:S04]  /*13b00*/  ISETP.NE.AND P0, PT, R4, 0x2, PT ;  /* 0x000000020400780c */ /* 0x000fc80003f05270 */
[----:B------:R-:W-:Y:S02]  /*13b10*/  SEL R5, RZ, 0x1, P0 ;  /* 0x00000001ff057807 */ /* 0x000fe40000000000 */
[----:B------:R-:W-:Y:S02]  /*13b20*/  SEL R4, R4, RZ, P0 ;  /* 0x000000ff04047207 */ /* 0x000fe40000000000 */
[----:B----4-:R-:W-:Y:S01]  /*13b30*/  LOP3.LUT R5, R2, R5, RZ, 0x3c, !PT ;  /* 0x0000000502057212 */ /* 0x010fe200078e3cff */
[----:B01----:R-:W-:Y:S06]  /*13b40*/  @!P1 BRA `(.L_x_1595) ;  /* 0x0000000c003c9947 */ /* 0x003fec0003800000 */
        /* <DEDUP_REMOVED lines=25> */
.L_x_1596:
[----:B------:R-:W2:Y:S01]  /*13ce0*/  LDL R2, [R1] ;  /* 0x0000000001027983 */ /* 0x000ea20000100800 */
[----:B------:R-:W-:Y:S01]  /*13cf0*/  BSSY B2, `(.L_x_1597) ;  /* 0x0000005000027945 */ /* 0x000fe20003800000 */
[----:B--2---:R-:W-:Y:S01]  /*13d00*/  IMAD R3, R4, 0x8, R2 ;  /* 0x0000000804037824 */ /* 0x004fe200078e0202 */
[----:B------:R-:W-:-:S04]  /*13d10*/  SHF.L.U32 R2, R5, 0x1f, RZ ;  /* 0x0000001f05027819 */ /* 0x000fc800000006ff */
[----:B------:R-:W1:Y:S02]  /*13d20*/  SYNCS.PHASECHK.TRANS64.TRYWAIT P0, [R3+URZ+0x30840], R2 ;  /* 0x03084002030075a7 */ /* 0x000e64000800017f */
[----:B-1----:R-:W-:Y:S05]  /*13d30*/  @!P0 BRA `(.L_x_1598) ;  /* 0x0000004000f08947 */ /* 0x002fea0003800000 */
.L_x_1699:
[----:B------:R-:W-:Y:S05]  /*13d40*/  BSYNC B2 ;  /* 0x0000000000027941 */ /* 0x000fea0003800000 */
.L_x_1597:
        /* <DEDUP_REMOVED lines=12> */
.L_x_1600:
[----:B------:R-:W-:Y:S05]  /*13e10*/  BSYNC B2 ;  /* 0x0000000000027941 */ /* 0x000fea0003800000 */
.L_x_1599:
        /* <DEDUP_REMOVED lines=13> */
.L_x_1601:
        /* <DEDUP_REMOVED lines=16> */
.L_x_1602:
        /* <DEDUP_REMOVED lines=16> */
.L_x_1603:
        /* <DEDUP_REMOVED lines=16> */
.L_x_1604:
        /* <DEDUP_REMOVED lines=17> */
.L_x_1700:
[----:B------:R-:W-:Y:S05]  /*14300*/  BSYNC B2 ;  /* 0x0000000000027941 */ /* 0x000fea0003800000 */
.L_x_1605:
        /* <DEDUP_REMOVED lines=11> */
.L_x_1608:
[----:B------:R-:W-:Y:S05]  /*143c0*/  BSYNC B2 ;  /* 0x0000000000027941 */ /* 0x000fea0003800000 */
.L_x_1607:
[----:B0-----:R-:W2:Y:S01]  /*143d0*/  LDL.LU R3, [R1+0x4] ;  /* 0x0000040001037983 */ /* 0x001ea20000300800 */
[----:B------:R-:W-:-:S03]  /*143e0*/  R2UR UR10, R11 ;  /* 0x000000000b0a72ca */ /* 0x000fc600000e0000 */
[----:B------:R-:W3:Y:S04]  /*143f0*/  LDL R7, [R1+0x14] ;  /* 0x0000140001077983 */ /* 0x000ee80000100800 */
[----:B------:R-:W3:Y:S04]  /*14400*/  LDL.LU R6, [R1+0x8] ;  /* 0x0000080001067983 */ /* 0x000ee80000300800 */
[----:B------:R-:W2:Y:S01]  /*14410*/  LDL R11, [R1] ;  /* 0x00000000010b7983 */ /* 0x000ea20000100800 */
        /* <DEDUP_REMOVED lines=9> */
.L_x_1609:
        /* <DEDUP_REMOVED lines=15> */
.L_x_1610:
        /* <DEDUP_REMOVED lines=15> */
.L_x_1611:
        /* <DEDUP_REMOVED lines=15> */
.L_x_1612:
        /* <DEDUP_REMOVED lines=12> */
.L_x_1595:
[----:B------:R-:W-:Y:S05]  /*14840*/  BSYNC B1 ;  /* 0x0000000000017941 */ /* 0x000fea0003800000 */
.L_x_1594:
[----:B------:R-:W2:Y:S01]  /*14850*/  LDL R2, [R1+0x18] ;  /* 0x0000180001027983 */ /* 0x000ea20000100800 */
[----:B------:R-:W-:Y:S01]  /*14860*/  VIADD R3, R4, 0x1 ;  /* 0x0000000104037836 */ /* 0x000fe20000000000 */
[----:B------:R-:W-:Y:S01]  /*14870*/  BSSY B1, `(.L_x_1613) ;  /* 0x00000d8000017945 */ /* 0x000fe20003800000 */
[----:B------:R-:W-:-:S03]  /*14880*/  VIADD R6, R0, 0xffffffff ;  /* 0xffffffff00067836 */ /* 0x000fc60000000000 */
        /* <DEDUP_REMOVED lines=9> */
[----:B------:R-:W-:Y:S01]  /*14920*/  IMAD.MOV.U32 R7, RZ, RZ, R6 ;  /* 0x000000ffff077224 */ /* 0x000fe200078e0006 */
[----:B------:R-:W-:-:S04]  /*14930*/  ISETP.NE.U32.AND P0, PT, RZ, UR4, PT ;  /* 0x00000004ff007c0c */ /* 0x000fc8000bf05070 */
[----:B------:R-:W-:-:S13]  /*14940*/  ISETP.NE.AND.EX P0, PT, RZ, UR5, PT, P0 ;  /* 0x00000005ff007c0c */ /* 0x000fda000bf05300 */
[----:B------:R-:W-:Y:S05]  /*14950*/  @!P0 BRA `(.L_x_1615) ;  /* 0x0000000000508947 */ /* 0x000fea0003800000 */
[----:B------:R-:W2:Y:S01]  /*14960*/  LDL R14, [R1+0x1c] ;  /* 0x00001c00010e7983 */ /* 0x000ea20000100800 */
[----:B0-----:R-:W0:Y:S01]  /*14970*/  LDC R8, c[0x0][0x43c] ;  /* 0x00010f00ff087b82 */ /* 0x001e220000000800 */
        /* <DEDUP_REMOVED lines=16> */
[----:B------:R-:W-:-:S06]  /*14a80*/  LEA.HI.X R9, R2, UR5, R3, 0x2, P0 ;  /* 0x0000000502097c11 */ /* 0x000fcc00080f1403 */
[----:B------:R2:W5:Y:S03]  /*14a90*/  LDG.E R9, desc[UR8][R8.64] ;  /* 0x0000000808097981 */ /* 0x000566000c1e1900 */
.L_x_1615:
[----:B------:R-:W3:Y:S01]  /*14aa0*/  LDL R2, [R1] ;  /* 0x0000000001027983 */ /* 0x000ee20000100800 */
[----:B------:R-:W-:Y:S01]  /*14ab0*/  SHF.L.U32 R3, R11, 0x1f, RZ ;  /* 0x0000001f0b037819 */ /* 0x000fe200000006ff */
[----:B------:R-:W-:Y:S01]  /*14ac0*/  BSSY B2, `(.L_x_1616) ;  /* 0x0000004000027945 */ /* 0x000fe20003800000 */
[----:B---3--:R-:W-:-:S04]  /*14ad0*/  IMAD R2, R12, 0x8, R2 ;  /* 0x000000080c027824 */ /* 0x008fc800078e0202 */
[----:B------:R-:W3:Y:S02]  /*14ae0*/  SYNCS.PHASECHK.TRANS64.TRYWAIT P0, [R2+URZ+0x30840], R3 ;  /* 0x03084003020075a7 */ /* 0x000ee4000800017f */
[----:B---3--:R-:W-:Y:S05]  /*14af0*/  @!P0 BRA `(.L_x_1617) ;  /* 0x0000003400a88947 */ /* 0x008fea0003800000 */
.L_x_1701:
[----:B------:R-:W-:Y:S05]  /*14b00*/  BSYNC B2 ;  /* 0x0000000000027941 */ /* 0x000fea0003800000 */
.L_x_1616:
[----:B0-2---:R-:W0:Y:S01]  /*14b10*/  S2R R8, SR_TID.X ;  /* 0x0000000000087919 */ /* 0x005e220000002100 */
        /* <DEDUP_REMOVED lines=9> */
[----:B--2---:R-:W-:Y:S05]  /*14bb0*/  @!P0 BRA `(.L_x_1619) ;  /* 0x0000000000048947 */ /* 0x004fea0003800000 */
[----:B------:R-:W-:Y:S01]  /*14bc0*/  BPT.TRAP 0x1 ;  /* 0x000000040000795c */ /* 0x000fe20000300000 */
.L_x_1619:
[----:B------:R-:W-:Y:S05]  /*14bd0*/  BSYNC B2 ;  /* 0x0000000000027941 */ /* 0x000fea0003800000 */
.L_x_1618:
[----:B------:R-:W2:Y:S04]  /*14be0*/  LDL R8, [R1+0x4] ;  /* 0x0000040001087983 */ /* 0x000ea80000100800 */
[----:B-1----:R-:W4:Y:S04]  /*14bf0*/  LDL R11, [R1] ;  /* 0x00000000010b7983 */ /* 0x002f280000100800 */
        /* <DEDUP_REMOVED lines=8> */
[C---:B--2---:R-:W-:Y:S02]  /*14c80*/  IMAD R3, R8.reuse, 0x8, R10 ;  /* 0x0000000808037824 */ /* 0x044fe400078e020a */
[----:B----4-:R-:W-:Y:S02]  /*14c90*/  IMAD R8, R8, 0x8000, R11 ;  /* 0x0000800008087824 */ /* 0x010fe400078e020b */
[----:B------:R-:W-:-:S02]  /*14ca0*/  VIADD R3, R3, 0x30 ;  /* 0x0000003003037836 */ /* 0x000fc40000000000 */
[----:B---3--:R-:W-:Y:S02]  /*14cb0*/  IMAD R2, R7, 0x40, R2 ;  /* 0x0000004007027824 */ /* 0x008fe400078e0202 */
[----:B------:R-:W-:-:S07]  /*14cc0*/  VIADD R11, R8, 0x20400 ;  /* 0x00020400080b7836 */ /* 0x000fce0000000000 */
.L_x_1620:
        /* <DEDUP_REMOVED lines=16> */
.L_x_1621:
        /* <DEDUP_REMOVED lines=16> */
.L_x_1622:
        /* <DEDUP_REMOVED lines=16> */
.L_x_1623:
        /* <DEDUP_REMOVED lines=15> */
.L_x_1702:
[----:B------:R-:W-:Y:S05]  /*150c0*/  BSYNC B2 ;  /* 0x0000000000027941 */ /* 0x000fea0003800000 */
.L_x_1624:
        /* <DEDUP_REMOVED lines=11> */
.L_x_1627:
[----:B------:R-:W-:Y:S05]  /*15180*/  BSYNC B2 ;  /* 0x0000000000027941 */ /* 0x000fea0003800000 */
.L_x_1626:
[----:B------:R-:W2:Y:S04]  /*15190*/  LDL R8, [R1] ;  /* 0x0000000001087983 */ /* 0x000ea80000100800 */
[----:B0-----:R-:W3:Y:S04]  /*151a0*/  LDL R5, [R1+0x14] ;  /* 0x0000140001057983 */ /* 0x001ee80000100800 */
        /* <DEDUP_REMOVED lines=11> */
.L_x_1628:
        /* <DEDUP_REMOVED lines=15> */
.L_x_1629:
        /* <DEDUP_REMOVED lines=15> */
.L_x_1630:
        /* <DEDUP_REMOVED lines=15> */
.L_x_1631:
        /* <DEDUP_REMOVED lines=12> */
.L_x_1614:
[----:B------:R-:W-:Y:S05]  /*155f0*/  BSYNC B1 ;  /* 0x0000000000017941 */ /* 0x000fea0003800000 */
.L_x_1613:
[----:B------:R-:W3:Y:S01]  /*15600*/  LDL R2, [R1+0x24] ;  /* 0x0000240001027983 */ /* 0x000ee20000100800 */
[----:B------:R-:W-:Y:S01]  /*15610*/  VIADD R0, R0, 0xfffffffe ;  /* 0xfffffffe00007836 */ /* 0x000fe20000000000 */
[----:B---3--:R-:W-:-:S13]  /*15620*/  ISETP.GT.AND P0, PT, R6, R2, PT ;  /* 0x000000020600720c */ /* 0x008fda0003f04270 */
[----:B------:R-:W-:Y:S05]  /*15630*/  @P0 BRA `(.L_x_1632) ;  /* 0xffffffe400140947 */ /* 0x000fea000383ffff */
.L_x_1572:
[----:B------:R-:W-:Y:S05]  /*15640*/  BSYNC B0 ;  /* 0x0000000000007941 */ /* 0x000fea0003800000 */
.L_x_1571:
[----:B------:R-:W3:Y:S01]  /*15650*/  S2R R2, SR_TID.X ;  /* 0x0000000000027919 */ /* 0x000ee20000002100 */
[----:B------:R-:W-:Y:S01]  /*15660*/  BSSY B0, `(.L_x_1633) ;  /* 0x0000011000007945 */ /* 0x000fe20003800000 */
[----:B---3--:R-:W-:-:S04]  /*15670*/  LOP3.LUT R3, R2, 0x7f, RZ, 0xc0, !PT ;  /* 0x0000007f02037812 */ /* 0x008fc800078ec0ff */
[----:B------:R-:W-:-:S13]  /*15680*/  ISETP.NE.AND P0, PT, R3, RZ, PT ;  /* 0x000000ff0300720c */ /* 0x000fda0003f05270 */
[----:B------:R-:W-:Y:S05]  /*15690*/  @P0 BRA `(.L_x_1634) ;  /* 0x0000000000340947 */ /* 0x000fea0003800000 */
[----:B------:R-:W3:Y:S01]  /*156a0*/  S2R R2, SR_LANEID ;  /* 0x0000000000027919 */ /* 0x000ee20000000000 */
[----:B------:R-:W-:Y:S01]  /*156b0*/  VOTEU.ANY UR4, UPT, PT ;  /* 0x0000000000047886 */ /* 0x000fe200038e0100 */
[----:B------:R-:W4:Y:S01]  /*156c0*/  LDC.64 R4, c[0x0][0xc60] ;  /* 0x00031800ff047b82 */ /* 0x000f220000000a00 */
[----:B------:R-:W3:Y:S01]  /*156d0*/  FLO.U32 R0, UR4 ;  /* 0x0000000400007d00 */ /* 0x000ee200080e0000 */
[----:B------:R-:W-:Y:S01]  /*156e0*/  ULDC.64 UR6, c[0x0][0x208] ;  /* 0x0000820000067ab9 */ /* 0x000fe20000000a00 */
[----:B---3--:R-:W-:-:S06]  /*156f0*/  ISETP.EQ.U32.AND P0, PT, R0, R2, PT ;  /* 0x000000020000720c */ /* 0x008fcc0003f02070 */
[----:B------:R-:W4:Y:S07]  /*15700*/  POPC R2, UR4 ;  /* 0x0000000400027d09 */ /* 0x000f2e0008000000 */
[----:B----4-:R-:W3:Y:S04]  /*15710*/  @P0 ATOMG.E.ADD.STRONG.GPU PT, R2, desc[UR6][R4.64], R2 ;  /* 0x00000002040209a8 */ /* 0x010ee800081ee1c6 */
[----:B---3--:R3:W4:Y:S02]  /*15720*/  SHFL.IDX PT, R2, R2, R0, 0x1f ;  /* 0x00001f0002027589 */ /* 0x00872400000e0000 */
[----:B---3--:R-:W3:Y:S02]  /*15730*/  S2R R0, SR_LTMASK ;  /* 0x0000000000007919 */ /* 0x008ee40000003900 */
[----:B---3--:R-:W-:-:S06]  /*15740*/  LOP3.LUT R0, R0, UR4, RZ, 0xc0, !PT ;  /* 0x0000000400007c12 */ /* 0x008fcc000f8ec0ff */
[----:B------:R-:W4:Y:S02]  /*15750*/  POPC R0, R0 ;  /* 0x0000000000007309 */ /* 0x000f240000000000 */
[----:B----4-:R-:W-:-:S07]  /*15760*/  IADD3 R16, R2, UR38, R0 ;  /* 0x0000002602107c10 */ /* 0x010fce000fffe000 */
.L_x_1634:
[----:B------:R-:W-:Y:S05]  /*15770*/  BSYNC B0 ;  /* 0x0000000000007941 */ /* 0x000fea0003800000 */
.L_x_1633:
[----:B------:R-:W3:Y:S01]  /*15780*/  LDL R0, [R1+0x18] ;  /* 0x0000180001007983 */ /* 0x000ee20000100800 */
[----:B------:R-:W-:Y:S01]  /*15790*/  BSSY B0, `(.L_x_1635) ;  /* 0x000005c000007945 */ /* 0x000fe20003800000 */
[----:B---3--:R-:W-:-:S13]  /*157a0*/  LOP3.LUT P0, RZ, R0, 0x1, RZ, 0xc0, !PT ;  /* 0x0000000100ff7812 */ /* 0x008fda000780c0ff */
[----:B------:R-:W-:Y:S05]  /*157b0*/  @!P0 BRA `(.L_x_1636) ;  /* 0x0000000400648947 */ /* 0x000fea0003800000 */
[----:B------:R-:W3:Y:S04]  /*157c0*/  LDL R4, [R1] ;  /* 0x0000000001047983 */ /* 0x000ee80000100800 */
[----:B------:R-:W3:Y:S04]  /*157d0*/  LDL R0, [R1+0x4] ;  /* 0x0000040001007983 */ /* 0x000ee80000100800 */
[----:B------:R-:W4:Y:S01]  /*157e0*/  LDL R2, [R1+0x10] ;  /* 0x0000100001027983 */ /* 0x000f220000100800 */
[----:B------:R-:W-:Y:S01]  /*157f0*/  BSSY B1, `(.L_x_1637) ;  /* 0x0000006000017945 */ /* 0x000fe20003800000 */
[----:B------:R-:W-:Y:S01]  /*15800*/  ISETP.NE.AND P1, PT, R3, RZ, PT ;  /* 0x000000ff0300720c */ /* 0x000fe20003f25270 */
[----:B---3--:R-:W-:Y:S01]  /*15810*/  IMAD R0, R0, 0x8, R4 ;  /* 0x0000000800007824 */ /* 0x008fe200078e0204 */
[----:B----4-:R-:W-:-:S04]  /*15820*/  SHF.L.U32 R2, R2, 0x1f, RZ ;  /* 0x0000001f02027819 */ /* 0x010fc800000006ff */
[----:B------:R-:W3:Y:S02]  /*15830*/  SYNCS.PHASECHK.TRANS64.TRYWAIT P0, [R0+URZ+0x30860], R2 ;  /* 0x03086002000075a7 */ /* 0x000ee4000800017f */
[----:B---3--:R-:W-:Y:S05]  /*15840*/  @!P0 BRA `(.L_x_1638) ;  /* 0x00000028007c8947 */ /* 0x008fea0003800000 */
.L_x_1703:
[----:B------:R-:W-:Y:S05]  /*15850*/  BSYNC B1 ;  /* 0x0000000000017941 */ /* 0x000fea0003800000 */
.L_x_1637:
[----:B------:R-:W-:Y:S04]  /*15860*/  BSSY B1, `(.L_x_1639) ;  /* 0x0000009000017945 */ /* 0x000fe80003800000 */
        /* <DEDUP_REMOVED lines=8> */
.L_x_1640:
[----:B------:R-:W-:Y:S05]  /*158f0*/  BSYNC B1 ;  /* 0x0000000000017941 */ /* 0x000fea0003800000 */
.L_x_1639:
[----:B------:R-:W4:Y:S04]  /*15900*/  LDL.LU R5, [R1+0x14] ;  /* 0x0000140001057983 */ /* 0x000f280000300800 */
[----:B------:R-:W4:Y:S04]  /*15910*/  LDL.LU R3, [R1+0x8] ;  /* 0x0000080001037983 */ /* 0x000f280000300800 */
[----:B------:R-:W5:Y:S04]  /*15920*/  LDL R4, [R1] ;  /* 0x0000000001047983 */ /* 0x000f680000100800 */
[----:B---3--:R-:W5:Y:S01]  /*15930*/  LDL R2, [R1+0x4] ;  /* 0x0000040001027983 */ /* 0x008f620000100800 */
        /* <DEDUP_REMOVED lines=8> */
[----:B-----5:R-:W-:-:S04]  /*159c0*/  IMAD R2, R2, 0x8000, R4 ;  /* 0x0000800002027824 */ /* 0x020fc800078e0204 */
[----:B------:R-:W-:-:S07]  /*159d0*/  VIADD R4, R2, 0x400 ;  /* 0x0000040002047836 */ /* 0x000fce0000000000 */
.L_x_1641:
        /* <DEDUP_REMOVED lines=10> */
[----:B------:R-:W-:Y:S01]  /*15a80*/  PLOP3.LUT P0, PT, PT, PT, PT, 0x80, 0x0 ;  /* 0x000000000000781c */ /* 0x000fe20003f0f070 */
[----:B------:R-:W-:Y:S01]  /*15a90*/  VIADD R4, R2, 0x2400 ;  /* 0x0000240002047836 */ /* 0x000fe20000000000 */
[----:B------:R-:W-:Y:S01]  /*15aa0*/  UMOV UR6, 0x0 ;  /* 0x0000000000067882 */ /* 0x000fe20000000000 */
[----:B------:R-:W-:Y:S01]  /*15ab0*/  UMOV UR7, 0x14f00000 ;  /* 0x14f0000000077882 */ /* 0x000fe20000000000 */
[----:B------:R-:W-:-:S09]  /*15ac0*/  UMOV UR10, 0x40 ;  /* 0x00000040000a7882 */ /* 0x000fd20000000000 */
.L_x_1642:
        /* <DEDUP_REMOVED lines=15> */
.L_x_1643:
        /* <DEDUP_REMOVED lines=15> */
.L_x_1644:
        /* <DEDUP_REMOVED lines=10> */
.L_x_1636:
[----:B------:R-:W-:Y:S05]  /*15d50*/  BSYNC B0 ;  /* 0x0000000000007941 */ /* 0x000fea0003800000 */
.L_x_1635:
[----:B------:R-:W3:Y:S04]  /*15d60*/  LDL.LU R5, [R1+0x4] ;  /* 0x0000040001057983 */ /* 0x000ee80000300800 */
[----:B------:R-:W4:Y:S01]  /*15d70*/  LDL.LU R4, [R1+0x10] ;  /* 0x0000100001047983 */ /* 0x000f220000300800 */
[----:B---3--:R-:W-:-:S05]  /*15d80*/  VIADD R0, R5, 0x1 ;  /* 0x0000000105007836 */ /* 0x008fca0000000000 */
[----:B------:R-:W-:-:S04]  /*15d90*/  ISETP.NE.AND P0, PT, R0, 0x2, PT ;  /* 0x000000020000780c */ /* 0x000fc80003f05270 */
[----:B------:R-:W-:Y:S02]  /*15da0*/  SEL R2, RZ, 0x1, P0 ;  /* 0x00000001ff027807 */ /* 0x000fe40000000000 */
[----:B------:R-:W-:Y:S02]  /*15db0*/  SEL R0, R0, RZ, P0 ;  /* 0x000000ff00007207 */ /* 0x000fe40000000000 */
[----:B----4-:R-:W-:-:S03]  /*15dc0*/  LOP3.LUT R4, R4, R2, RZ, 0x3c, !PT ;  /* 0x0000000204047212 */ /* 0x010fc600078e3cff */
[----:B------:R3:W-:Y:S04]  /*15dd0*/  STL [R1+0x4], R0 ;  /* 0x0000040001007387 */ /* 0x0007e80000100800 */
[----:B------:R3:W-:Y:S02]  /*15de0*/  STL [R1+0x10], R4 ;  /* 0x0000100401007387 */ /* 0x0007e40000100800 */
.L_x_1551:
[----:B------:R-:W-:Y:S05]  /*15df0*/  BSYNC B7 ;  /* 0x0000000000077941 */ /* 0x000fea0003800000 */
.L_x_1549:
[----:B---3--:R-:W3:Y:S02]  /*15e00*/  LDL R0, [R1+0x18] ;  /* 0x0000180001007983 */ /* 0x008ee40000100800 */
[----:B---3--:R-:W-:-:S13]  /*15e10*/  LOP3.LUT P0, RZ, R0, 0x2, RZ, 0xc0, !PT ;  /* 0x0000000200ff7812 */ /* 0x008fda000780c0ff */
[----:B------:R-:W-:Y:S05]  /*15e20*/  @!P0 BRA `(.L_x_1645) ;  /* 0x0000000000288947 */ /* 0x000fea0003800000 */
[----:B------:R-:W-:Y:S05]  /*15e30*/  WARPSYNC.ALL ;  /* 0x0000000000007948 */ /* 0x000fea0003800000 */
[----:B------:R-:W3:Y:S08]  /*15e40*/  S2UR UR5, SR_CgaCtaId ;  /* 0x00000000000579c3 */ /* 0x000ef00000008800 */
[----:B------:R-:W-:Y:S06]  /*15e50*/  BAR.SYNC.DEFER_BLOCKING 0x5, 0x180 ;  /* 0x0146000000007b1d */ /* 0x000fec0000010000 */
[----:B------:R-:W-:-:S02]  /*15e60*/  UMOV UR4, 0x400 ;  /* 0x0000040000047882 */ /* 0x000fc40000000000 */
[----:B---3--:R-:W-:-:S06]  /*15e70*/  ULEA UR4, UR5, UR4, 0x18 ;  /* 0x0000000405047291 */ /* 0x008fcc000f8ec03f */
[----:B------:R-:W-:-:S05]  /*15e80*/  IMAD.U32 R0, RZ, RZ, UR4 ;  /* 0x00000004ff007e24 */ /* 0x000fca000f8e00ff */
[----:B------:R4:W3:Y:S04]  /*15e90*/  LDS.128 R16, [R0+0x308d0] ;  /* 0x0308d00000107984 */ /* 0x0008e80000000c00 */
[----:B------:R4:W-:Y:S01]  /*15ea0*/  STL [R1], R0 ;  /* 0x0000000001007387 */ /* 0x0009e20000100800 */
[----:B------:R-:W-:Y:S06]  /*15eb0*/  BAR.ARV 0x4, 0x180 ;  /* 0x0106000000007b1d */ /* 0x000fec0000002000 */
[----:B------:R-:W-:Y:S05]  /*15ec0*/  BRA `(.L_x_1646) ;  /* 0x0000000800e47947 */ /* 0x000fea0003800000 */
.L_x_1645:
[----:B------:R-:W3:Y:S01]  /*15ed0*/  S2R R0, SR_TID.X ;  /* 0x0000000000007919 */ /* 0x000ee20000002100 */
[----:B------:R-:W-:Y:S01]  /*15ee0*/  UMOV UR4, 0xffffffff ;  /* 0xffffffff00047882 */ /* 0x000fe20000000000 */
[----:B---3--:R-:W-:-:S04]  /*15ef0*/  LOP3.LUT R6, R0, 0x1f, RZ, 0xc0, !PT ;  /* 0x0000001f00067812 */ /* 0x008fc800078ec0ff */
[----:B------:R-:W-:Y:S01]  /*15f00*/  ISETP.NE.AND P0, PT, R6, 0x1f, PT ;  /* 0x0000001f0600780c */ /* 0x000fe20003f05270 */
[----:B------:R-:W-:-:S12]  /*15f10*/  BRA.DIV UR4, `(.L_x_1647) ;  /* 0x0000002204dc7947 */ /* 0x000fd8000b800000 */
[----:B------:R-:W-:Y:S01]  /*15f20*/  IMAD.IADD R5, R19, 0x1, R6 ;  /* 0x0000000113057824 */ /* 0x000fe200078e0206 */
[----:B------:R-:W-:Y:S01]  /*15f30*/  ULDC UR4, c[0x0][0xc3c] ;  /* 0x00030f0000047ab9 */ /* 0x000fe20000000800 */
[----:B------:R-:W-:-:S03]  /*15f40*/  ULDC.64 UR6, c[0x0][0x208] ;  /* 0x0000820000067ab9 */ /* 0x000fc60000000a00 */
[----:B------:R-:W-:-:S13]  /*15f50*/  ISETP.GE.OR P1, PT, R5, UR4, !P0 ;  /* 0x0000000405007c0c */ /* 0x000fda000c726670 */
[----:B------:R-:W3:Y:S02]  /*15f60*/  @!P1 LDC.64 R2, c[0x0][0xc80] ;  /* 0x00032000ff029b82 */ /* 0x000ee40000000a00 */
[----:B---3--:R-:W-:-:S06]  /*15f70*/  @!P1 IMAD.WIDE R2, R5, 0x4, R2 ;  /* 0x0000000405029825 */ /* 0x008fcc00078e0202 */
[----:B------:R3:W4:Y:S01]  /*15f80*/  @!P1 LDG.E R3, desc[UR6][R2.64] ;  /* 0x0000000602039981 */ /* 0x000722000c1e1900 */
[C---:B------:R-:W-:Y:S02]  /*15f90*/  ISETP.GE.U32.AND P2, PT, R6.reuse, 0x2, PT ;  /* 0x000000020600780c */ /* 0x040fe40003f46070 */
[C---:B------:R-:W-:Y:S01]  /*15fa0*/  ISETP.GE.U32.AND P3, PT, R6.reuse, 0x4, PT ;  /* 0x000000040600780c */ /* 0x040fe20003f66070 */
[----:B------:R-:W-:Y:S01]  /*15fb0*/  SHFL.IDX PT, R0, R16, RZ, 0x1f ;  /* 0x00001fff10007589 */ /* 0x000fe200000e0000 */
[C---:B------:R-:W-:Y:S02]  /*15fc0*/  ISETP.GE.U32.AND P4, PT, R6.reuse, 0x8, PT ;  /* 0x000000080600780c */ /* 0x040fe40003f86070 */
[C---:B------:R-:W-:Y:S01]  /*15fd0*/  ISETP.GE.U32.AND P5, PT, R6.reuse, 0x10, PT ;  /* 0x000000100600780c */ /* 0x040fe20003fa6070 */
[----:B---3--:R-:W-:Y:S02]  /*15fe0*/  IMAD.MOV.U32 R2, RZ, RZ, RZ ;  /* 0x000000ffff027224 */ /* 0x008fe400078e00ff */
[----:B----4-:R-:W-:Y:S01]  /*15ff0*/  @!P1 IMAD.MOV.U32 R2, RZ, RZ, R3 ;  /* 0x000000ffff029224 */ /* 0x010fe200078e0003 */
[----:B------:R-:W-:-:S04]  /*16000*/  ISETP.NE.AND P1, PT, R6, RZ, PT ;  /* 0x000000ff0600720c */ /* 0x000fc80003f25270 */
[----:B------:R-:W3:Y:S02]  /*16010*/  SHFL.UP PT, R3, R2, 0x1, RZ ;  /* 0x0420000002037989 */ /* 0x000ee400000e00ff */
[----:B---3--:R-:W-:-:S05]  /*16020*/  SEL R5, R3, RZ, P1 ;  /* 0x000000ff03057207 */ /* 0x008fca0000800000 */
[----:B------:R-:W-:Y:S02]  /*16030*/  IMAD.IADD R3, R2, 0x1, R5 ;  /* 0x0000000102037824 */ /* 0x000fe400078e0205 */
[----:B------:R-:W-:Y:S04]  /*16040*/  SHFL.IDX PT, R5, R16, 0x1, 0x1f ;  /* 0x00201f0010057f89 */ /* 0x000fe800000e0000 */
[----:B------:R-:W3:Y:S02]  /*16050*/  SHFL.UP PT, R4, R3, 0x2, RZ ;  /* 0x0440000003047989 */ /* 0x000ee400000e00ff */
[----:B---3--:R-:W-:-:S05]  /*16060*/  SEL R4, R4, RZ, P2 ;  /* 0x000000ff04047207 */ /* 0x008fca0001000000 */
[----:B------:R-:W-:-:S05]  /*16070*/  IMAD.IADD R3, R3, 0x1, R4 ;  /* 0x0000000103037824 */ /* 0x000fca00078e0204 */
        /* <DEDUP_REMOVED lines=9> */
[----:B------:R3:W4:Y:S02]  /*16110*/  SHFL.IDX PT, R16, R3, 0x1f, 0x1f ;  /* 0x03e01f0003107f89 */ /* 0x00072400000e0000 */
.L_x_1713:
[----:B------:R-:W-:Y:S02]  /*16120*/  ULDC UR4, c[0x0][0xc38] ;  /* 0x00030e0000047ab9 */ /* 0x000fe40000000800 */
[----:B------:R-:W-:-:S04]  /*16130*/  IMAD.U32 R4, RZ, RZ, UR4 ;  /* 0x00000004ff047e24 */ /* 0x000fc8000f8e00ff */
[----:B----4-:R-:W-:-:S04]  /*16140*/  IMAD R16, R16, R4, RZ ;  /* 0x0000000410107224 */ /* 0x010fc800078e02ff */
[----:B------:R-:W-:-:S05]  /*16150*/  IMAD.IADD R5, R5, 0x1, R16 ;  /* 0x0000000105057824 */ /* 0x000fca00078e0210 */
[----:B------:R-:W-:-:S13]  /*16160*/  ISETP.GT.AND P6, PT, R5, R0, PT ;  /* 0x000000000500720c */ /* 0x000fda0003fc4270 */
[----:B------:R-:W-:Y:S05]  /*16170*/  @P6 BRA `(.L_x_1648) ;  /* 0x0000000000a06947 */ /* 0x000fea0003800000 */
.L_x_1653:
[----:B---3--:R-:W3:Y:S01]  /*16180*/  LDC R3, c[0x0][0xc3c] ;  /* 0x00030f00ff037b82 */ /* 0x008ee20000000800 */
[----:B------:R-:W-:-:S05]  /*16190*/  VIADD R19, R19, 0x1f ;  /* 0x0000001f13137836 */ /* 0x000fca0000000000 */
[----:B---3--:R-:W-:-:S13]  /*161a0*/  ISETP.GE.AND P6, PT, R19, R3, PT ;  /* 0x000000031300720c */ /* 0x008fda0003fc6270 */
[----:B------:R-:W-:Y:S05]  /*161b0*/  @P6 BRA `(.L_x_1649) ;  /* 0x0000000400dc6947 */ /* 0x000fea0003800000 */
[----:B------:R-:W3:Y:S01]  /*161c0*/  S2R R2, SR_TID.X ;  /* 0x0000000000027919 */ /* 0x000ee20000002100 */
[----:B------:R-:W-:Y:S01]  /*161d0*/  BSSY B0, `(.L_x_1650) ;  /* 0x000000a000007945 */ /* 0x000fe20003800000 */
[----:B---3--:R-:W-:-:S05]  /*161e0*/  LOP3.LUT R2, R2, 0x1f, RZ, 0xc0, !PT ;  /* 0x0000001f02027812 */ /* 0x008fca00078ec0ff */
[----:B------:R-:W-:Y:S02]  /*161f0*/  IMAD.IADD R4, R19, 0x1, R2 ;  /* 0x0000000113047824 */ /* 0x000fe400078e0202 */
[----:B------:R-:W-:-:S03]  /*16200*/  IMAD.MOV.U32 R2, RZ, RZ, RZ ;  /* 0x000000ffff027224 */ /* 0x000fc600078e00ff */
[----:B------:R-:W-:-:S13]  /*16210*/  ISETP.GE.OR P6, PT, R4, R3, !P0 ;  /* 0x000000030400720c */ /* 0x000fda00047c6670 */
[----:B------:R-:W-:Y:S05]  /*16220*/  @P6 BRA `(.L_x_1651) ;  /* 0x0000000000106947 */ /* 0x000fea0003800000 */
[----:B------:R-:W3:Y:S01]  /*16230*/  LDC.64 R2, c[0x0][0xc80] ;  /* 0x00032000ff027b82 */ /* 0x000ee20000000a00 */
[----:B------:R-:W-:Y:S01]  /*16240*/  ULDC.64 UR4, c[0x0][0x208] ;  /* 0x0000820000047ab9 */ /* 0x000fe20000000a00 */
[----:B---3--:R-:W-:-:S06]  /*16250*/  IMAD.WIDE R2, R4, 0x4, R2 ;  /* 0x0000000404027825 */ /* 0x008fcc00078e0202 */
[----:B------:R3:W5:Y:S02]  /*16260*/  LDG.E R2, desc[UR4][R2.64] ;  /* 0x0000000402027981 */ /* 0x000764000c1e1900 */
.L_x_1651:
[----:B------:R-:W-:Y:S05]  /*16270*/  BSYNC B0 ;  /* 0x0000000000007941 */ /* 0x000fea0003800000 */
.L_x_1650:
[----:B------:R-:W-:-:S03]  /*16280*/  UMOV UR4, 0xffffffff ;  /* 0xffffffff00047882 */ /* 0x000fc60000000000 */
[----:B------:R-:W-:Y:S05]  /*16290*/  BRA.DIV UR4, `(.L_x_1652) ;  /* 0x00000026043c7947 */ /* 0x000fea000b800000 */
[----:B-----5:R-:W3:Y:S02]  /*162a0*/  SHFL.UP PT, R14, R2, 0x1, RZ ;  /* 0x04200000020e7989 */ /* 0x020ee400000e00ff */
        /* <DEDUP_REMOVED lines=15> */
.L_x_1721:
[----:B------:R-:W-:Y:S02]  /*163a0*/  ULDC UR4, c[0x0][0xc38] ;  /* 0x00030e0000047ab9 */ /* 0x000fe40000000800 */
[----:B------:R-:W-:-:S04]  /*163b0*/  IMAD.U32 R4, RZ, RZ, UR4 ;  /* 0x00000004ff047e24 */ /* 0x000fc8000f8e00ff */
[----:B----4-:R-:W-:-:S04]  /*163c0*/  IMAD R16, R16, R4, RZ ;  /* 0x0000000410107224 */ /* 0x010fc800078e02ff */
[----:B------:R-:W-:-:S05]  /*163d0*/  IMAD.IADD R5, R16, 0x1, R5 ;  /* 0x0000000110057824 */ /* 0x000fca00078e0205 */
[----:B------:R-:W-:-:S13]  /*163e0*/  ISETP.GT.AND P6, PT, R5, R0, PT ;  /* 0x000000000500720c */ /* 0x000fda0003fc4270 */
[----:B------:R-:W-:Y:S05]  /*163f0*/  @!P6 BRA `(.L_x_1653) ;  /* 0xfffffffc0060e947 */ /* 0x000fea000383ffff */
.L_x_1648:
[----:B------:R-:W-:Y:S01]  /*16400*/  IMAD.IADD R16, R5, 0x1, -R16 ;  /* 0x0000000105107824 */ /* 0x000fe200078e0a10 */
[----:B------:R-:W-:-:S03]  /*16410*/  UMOV UR4, 0xffffffff ;  /* 0xffffffff00047882 */ /* 0x000fc60000000000 */
[----:B------:R-:W-:-:S05]  /*16420*/  IMAD R5, R3, R4, R16 ;  /* 0x0000000403057224 */ /* 0x000fca00078e0210 */
[----:B------:R-:W-:Y:S01]  /*16430*/  ISETP.GT.AND P6, PT, R5, R0, PT ;  /* 0x000000000500720c */ /* 0x000fe20003fc4270 */
[----:B------:R-:W-:-:S12]  /*16440*/  BRA.DIV UR4, `(.L_x_1654) ;  /* 0x0000002604a47947 */ /* 0x000fd8000b800000 */
[----:B------:R-:W-:-:S04]  /*16450*/  VOTE.ANY R5, PT, !P6 ;  /* 0x0000000000057806 */ /* 0x000fc800070e0100 */
[----:B------:R-:W4:Y:S02]  /*16460*/  POPC R6, R5 ;  /* 0x0000000500067309 */ /* 0x000f240000000000 */
[----:B----4-:R4:W0:Y:S02]  /*16470*/  SHFL.IDX PT, R17, R2, R6, 0x1f ;  /* 0x00001f0602117589 */ /* 0x01082400000e0000 */
.L_x_1725:
[----:B------:R-:W-:Y:S01]  /*16480*/  ISETP.NE.AND P0, PT, R5, RZ, PT ;  /* 0x000000ff0500720c */ /* 0x000fe20003f05270 */
[----:B------:R-:W-:-:S12]  /*16490*/  IMAD.MOV.U32 R5, RZ, RZ, RZ ;  /* 0x000000ffff057224 */ /* 0x000fd800078e00ff */
[----:B------:R-:W-:Y:S05]  /*164a0*/  @!P0 BRA `(.L_x_1655) ;  /* 0x0000000000148947 */ /* 0x000fea0003800000 */
[----:B------:R-:W-:Y:S01]  /*164b0*/  UMOV UR4, 0xffffffff ;  /* 0xffffffff00047882 */ /* 0x000fe20000000000 */
[----:B-1----:R-:W-:Y:S02]  /*164c0*/  VIADD R12, R6, 0xffffffff ;  /* 0xffffffff060c7836 */ /* 0x002fe40000000000 */
[----:B------:R-:W-:Y:S05]  /*164d0*/  BRA.DIV UR4, `(.L_x_1656) ;  /* 0x0000002604c87947 */ /* 0x000fea000b800000 */
[----:B---3--:R1:W3:Y:S02]  /*164e0*/  SHFL.IDX PT, R3, R3, R12, 0x1f ;  /* 0x00001f0c03037589 */ /* 0x0082e400000e0000 */
.L_x_1728:
[----:B---3--:R-:W-:-:S07]  /*164f0*/  IMAD.MOV.U32 R5, RZ, RZ, R3 ;  /* 0x000000ffff057224 */ /* 0x008fce00078e0003 */
.L_x_1655:
[----:B---34-:R-:W3:Y:S01]  /*16500*/  LDC.64 R2, c[0x0][0xc90] ;  /* 0x00032400ff027b82 */ /* 0x018ee20000000a00 */
[----:B------:R-:W-:Y:S01]  /*16510*/  IMAD.IADD R19, R6, 0x1, R19 ;  /* 0x0000000106137824 */ /* 0x000fe200078e0213 */
[----:B------:R-:W-:-:S03]  /*16520*/  ULDC.64 UR4, c[0x0][0x208] ;  /* 0x0000820000047ab9 */ /* 0x000fc60000000a00 */
[----:B---3--:R-:W-:-:S05]  /*16530*/  IMAD.WIDE R2, R19, 0x4, R2 ;  /* 0x0000000413027825 */ /* 0x008fca00078e0202 */
[----:B0-2---:R-:W2:Y:S01]  /*16540*/  LDG.E R7, desc[UR4][R2.64] ;  /* 0x0000000402077981 */ /* 0x005ea2000c1e1900 */
[----:B------:R-:W-:-:S04]  /*16550*/  IMAD R16, R5, R4, R16 ;  /* 0x0000000405107224 */ /* 0x000fc800078e0210 */
[----:B------:R-:W-:Y:S02]  /*16560*/  IMAD.IADD R0, R0, 0x1, -R16 ;  /* 0x0000000100007824 */ /* 0x000fe400078e0a10 */
[----:B--2---:R-:W-:-:S05]  /*16570*/  IMAD R6, R17, R7, RZ ;  /* 0x0000000711067224 */ /* 0x004fca00078e02ff */
[----:B------:R-:W-:-:S04]  /*16580*/  IABS R8, R6 ;  /* 0x0000000600087213 */ /* 0x000fc80000000000 */
[----:B------:R-:W0:Y:S08]  /*16590*/  I2F.RP R2, R8 ;  /* 0x0000000800027306 */ /* 0x000e300000209400 */
[----:B0-----:R-:W0:Y:S02]  /*165a0*/  MUFU.RCP R2, R2 ;  /* 0x0000000200027308 */ /* 0x001e240000001000 */
[----:B0-----:R-:W-:-:S06]  /*165b0*/  VIADD R2, R2, 0xffffffe ;  /* 0x0ffffffe02027836 */ /* 0x001fcc0000000000 */
[----:B------:R-:W0:Y:S02]  /*165c0*/  F2I.FTZ.U32.TRUNC.NTZ R3, R2 ;  /* 0x0000000200037305 */ /* 0x000e24000021f000 */
[----:B0-----:R-:W-:-:S04]  /*165d0*/  IMAD.MOV R2, RZ, RZ, -R3 ;  /* 0x000000ffff027224 */ /* 0x001fc800078e0a03 */
[----:B------:R-:W-:Y:S02]  /*165e0*/  IMAD R5, R2, R8, RZ ;  /* 0x0000000802057224 */ /* 0x000fe400078e02ff */
[----:B------:R-:W-:-:S04]  /*165f0*/  IMAD.MOV.U32 R2, RZ, RZ, RZ ;  /* 0x000000ffff027224 */ /* 0x000fc800078e00ff */
[----:B------:R-:W-:Y:S01]  /*16600*/  IMAD.HI.U32 R2, R3, R5, R2 ;  /* 0x0000000503027227 */ /* 0x000fe200078e0002 */
[----:B------:R-:W-:Y:S02]  /*16610*/  IABS R3, R0 ;  /* 0x0000000000037213 */ /* 0x000fe40000000000 */
[----:B------:R-:W-:-:S03]  /*16620*/  IABS R5, R6 ;  /* 0x0000000600057213 */ /* 0x000fc60000000000 */
[----:B------:R-:W-:-:S04]  /*16630*/  IMAD.HI.U32 R2, R2, R3, RZ ;  /* 0x0000000302027227 */ /* 0x000fc800078e00ff */
[----:B------:R-:W-:-:S04]  /*16640*/  IMAD.MOV R5, RZ, RZ, -R5 ;  /* 0x000000ffff057224 */ /* 0x000fc800078e0a05 */
        /* <DEDUP_REMOVED lines=11> */
[----:B------:R-:W-:Y:S02]  /*16700*/  IMAD R5, R7, R2, RZ ;  /* 0x0000000207057224 */ /* 0x000fe400078e02ff */
[----:B------:R-:W-:Y:S02]  /*16710*/  IMAD.MOV R2, RZ, RZ, -R2 ;  /* 0x000000ffff027224 */ /* 0x000fe400078e0a02 */
[----:B------:R-:W-:Y:S02]  /*16720*/  IMAD.MOV R3, RZ, RZ, -R5 ;  /* 0x000000ffff037224 */ /* 0x000fe400078e0a05 */
[----:B------:R-:W-:-:S03]  /*16730*/  IMAD R0, R6, R2, R0 ;  /* 0x0000000206007224 */ /* 0x000fc600078e0200 */
[----:B------:R-:W-:-:S04]  /*16740*/  VIADDMNMX R4, R3, R4, R7, PT ;  /* 0x0000000403047246 */ /* 0x000fc80003800107 */
        /* <DEDUP_REMOVED lines=19> */
[C---:B------:R-:W-:Y:S01]  /*16880*/  LOP3.LUT R3, R0.reuse, R4, RZ, 0x3c, !PT ;  /* 0x0000000400037212 */ /* 0x040fe200078e3cff */
[----:B------:R-:W-:-:S03]  /*16890*/  IMAD.IADD R0, R0, 0x1, R5 ;  /* 0x0000000100007824 */ /* 0x000fc600078e0205 */
[----:B------:R-:W-:-:S07]  /*168a0*/  ISETP.GE.AND P2, PT, R3, RZ, PT ;  /* 0x000000ff0300720c */ /* 0x000fce0003f46270 */
[----:B------:R-:W-:-:S06]  /*168b0*/  @P0 VIADD R2, R2, 0x1 ;  /* 0x0000000102020836 */ /* 0x000fcc0000000000 */
[----:B------:R-:W-:Y:S01]  /*168c0*/  @!P2 IMAD.MOV R2, RZ, RZ, -R2 ;  /* 0x000000ffff02a224 */ /* 0x000fe200078e0a02 */
[----:B------:R-:W-:Y:S01]  /*168d0*/  @!P1 LOP3.LUT R2, RZ, R4, RZ, 0x33, !PT ;  /* 0x00000004ff029212 */ /* 0x000fe200078e33ff */
[----:B------:R-:W-:-:S04]  /*168e0*/  IMAD.MOV R4, RZ, RZ, -R4 ;  /* 0x000000ffff047224 */ /* 0x000fc800078e0a04 */
[----:B------:R-:W-:Y:S01]  /*168f0*/  IMAD R18, R2, R4, R0 ;  /* 0x0000000402127224 */ /* 0x000fe200078e0200 */
[----:B------:R-:W-:-:S05]  /*16900*/  LOP3.LUT R2, RZ, R2, RZ, 0x33, !PT ;  /* 0x00000002ff027212 */ /* 0x000fca00078e33ff */
[----:B------:R-:W-:Y:S01]  /*16910*/  IMAD.IADD R17, R17, 0x1, R2 ;  /* 0x0000000111117824 */ /* 0x000fe200078e0202 */
[----:B------:R-:W-:Y:S06]  /*16920*/  BRA `(.L_x_1657) ;  /* 0x00000000001c7947 */ /* 0x000fec0003800000 */
.L_x_1649:
[----:B------:R-:W-:Y:S01]  /*16930*/  UMOV UR4, URZ ;  /* 0x0000003f00047c82 */ /* 0x000fe20008000000 */
[----:B------:R-:W-:Y:S01]  /*16940*/  UMOV UR5, URZ ;  /* 0x0000003f00057c82 */ /* 0x000fe20008000000 */
[----:B------:R-:W-:Y:S01]  /*16950*/  ULDC UR6, c[0x0][0xc3c] ;  /* 0x00030f0000067ab9 */ /* 0x000fe20000000800 */
[----:B------:R-:W-:Y:S02]  /*16960*/  IMAD.MOV.U32 R16, RZ, RZ, R0 ;  /* 0x000000ffff107224 */ /* 0x000fe400078e0000 */
[----:B------:R-:W-:Y:S02]  /*16970*/  IMAD.U32 R17, RZ, RZ, UR4 ;  /* 0x00000004ff117e24 */ /* 0x000fe4000f8e00ff */
[----:B------:R-:W-:Y:S02]  /*16980*/  IMAD.U32 R18, RZ, RZ, UR5 ;  /* 0x00000005ff127e24 */ /* 0x000fe4000f8e00ff */
[----:B------:R-:W-:-:S07]  /*16990*/  IMAD.U32 R19, RZ, RZ, UR6 ;  /* 0x00000006ff137e24 */ /* 0x000fce000f8e00ff */
.L_x_1657:
[----:B------:R3:W4:Y:S01]  /*169a0*/  LDL R3, [R1] ;  /* 0x0000000001037983 */ /* 0x0007220000100800 */
[----:B------:R-:W5:Y:S01]  /*169b0*/  S2R R0, SR_TID.X ;  /* 0x0000000000007919 */ /* 0x000f620000002100 */
[----:B------:R-:W-:Y:S05]  /*169c0*/  WARPSYNC.ALL ;  /* 0x0000000000007948 */ /* 0x000fea0003800000 */
[----:B-----5:R-:W-:Y:S01]  /*169d0*/  LOP3.LUT R0, R0, 0x1f, RZ, 0xc0, !PT ;  /* 0x0000001f00007812 */ /* 0x020fe200078ec0ff */
[----:B------:R-:W-:Y:S03]  /*169e0*/  BAR.SYNC.DEFER_BLOCKING 0x4, 0x180 ;  /* 0x0106000000007b1d */ /* 0x000fe60000010000 */
[----:B------:R-:W-:-:S13]  /*169f0*/  ISETP.NE.AND P0, PT, R0, RZ, PT ;  /* 0x000000ff0000720c */ /* 0x000fda0003f05270 */
[----:B------:R-:W4:Y:S01]  /*16a00*/  @!P0 S2R R0, SR_CgaCtaId ;  /* 0x0000000000008919 */ /* 0x000f220000008800 */
[----:B------:R-:W-:-:S04]  /*16a10*/  @!P0 MOV R2, 0x400 ;  /* 0x0000040000028802 */ /* 0x000fc80000000f00 */
[----:B----4-:R-:W-:-:S05]  /*16a20*/  @!P0 LEA R3, R0, R2, 0x18 ;  /* 0x0000000200038211 */ /* 0x010fca00078ec0ff */
[----:B------:R3:W-:Y:S04]  /*16a30*/  @!P0 STS.128 [R3+0x308d0], R16 ;  /* 0x0308d01003008388 */ /* 0x0007e80000000c00 */
[----:B------:R3:W-:Y:S01]  /*16a40*/  @!P0 STL [R1], R3 ;  /* 0x0000000301008387 */ /* 0x0007e20000100800 */
[----:B------:R-:W-:Y:S06]  /*16a50*/  BAR.ARV 0x5, 0x180 ;  /* 0x0146000000007b1d */ /* 0x000fec0000002000 */
.L_x_1646:
[----:B------:R-:W-:Y:S02]  /*16a60*/  ULDC UR4, c[0x0][0xc3c] ;  /* 0x00030f0000047ab9 */ /* 0x000fe40000000800 */
[----:B---3--:R-:W-:-:S13]  /*16a70*/  ISETP.GE.AND P0, PT, R19, UR4, PT ;  /* 0x0000000413007c0c */ /* 0x008fda000bf06270 */
[----:B------:R-:W-:Y:S05]  /*16a80*/  @!P0 BRA `(.L_x_1658) ;  /* 0xffffff9c00148947 */ /* 0x000fea000383ffff */
[----:B------:R-:W-:Y:S05]  /*16a90*/  BSYNC B8 ;  /* 0x0000000000087941 */ /* 0x000fea0003800000 */
.L_x_1537:
[----:B----4-:R-:W3:Y:S01]  /*16aa0*/  LDL.LU R0, [R1+0x38] ;  /* 0x0000380001007983 */ /* 0x010ee20000300800 */
[----:B------:R-:W-:Y:S01]  /*16ab0*/  BSSY B0, `(.L_x_1659) ;  /* 0x000000b000007945 */ /* 0x000fe20003800000 */
[----:B------:R-:W4:Y:S01]  /*16ac0*/  S2R R5, SR_CgaCtaId ;  /* 0x0000000000057919 */ /* 0x000f220000008800 */
[----:B---3--:R-:W-:-:S05]  /*16ad0*/  VIADD R0, R0, 0x1 ;  /* 0x0000000100007836 */ /* 0x008fca0000000000 */
[----:B0-----:R-:W-:-:S04]  /*16ae0*/  LEA.HI R2, R0, R0, RZ, 0x1 ;  /* 0x0000000000027211 */ /* 0x001fc800078f08ff */
[----:B------:R-:W-:-:S05]  /*16af0*/  LOP3.LUT R3, R2, 0xfffffffe, RZ, 0xc0, !PT ;  /* 0xfffffffe02037812 */ /* 0x000fca00078ec0ff */
[----:B------:R-:W-:Y:S01]  /*16b00*/  IMAD.IADD R3, R0, 0x1, -R3 ;  /* 0x0000000100037824 */ /* 0x000fe200078e0a03 */
[----:B------:R-:W-:-:S04]  /*16b10*/  MOV R0, 0x400 ;  /* 0x0000040000007802 */ /* 0x000fc80000000f00 */
[----:B----4-:R-:W-:Y:S02]  /*16b20*/  LEA R0, R5, R0, 0x18 ;  /* 0x0000000005007211 */ /* 0x010fe400078ec0ff */
[----:B------:R-:W-:-:S04]  /*16b30*/  SHF.L.U32 R3, R3, 0x1f, RZ ;  /* 0x0000001f03037819 */ /* 0x000fc800000006ff */
[----:B------:R-:W0:Y:S02]  /*16b40*/  SYNCS.PHASECHK.TRANS64.TRYWAIT P0, [R0+URZ+0x30820], R3 ;  /* 0x03082003000075a7 */ /* 0x000e24000800017f */
[----:B0-----:R-:W-:Y:S05]  /*16b50*/  @!P0 BRA `(.L_x_1660) ;  /* 0x0000002000508947 */ /* 0x001fea0003800000 */
.L_x_1729:
[----:B------:R-:W-:Y:S05]  /*16b60*/  BSYNC B0 ;  /* 0x0000000000007941 */ /* 0x000fea0003800000 */
.L_x_1659:
[----:B------:R-:W-:-:S03]  /*16b70*/  UMOV UR4, 0xffffffff ;  /* 0xffffffff00047882 */ /* 0x000fc60000000000 */
[----:B------:R-:W-:Y:S05]  /*16b80*/  BRA.DIV UR4, `(.L_x_1661) ;  /* 0x0000002204587947 */ /* 0x000fea000b800000 */
[----:B------:R-:W3:Y:S02]  /*16b90*/  S2R R2, SR_TID.X ;  /* 0x0000000000027919 */ /* 0x000ee40000002100 */
[----:B---3--:R-:W-:-:S04]  /*16ba0*/  SHF.R.U32.HI R2, RZ, 0x5, R2 ;  /* 0x00000005ff027819 */ /* 0x008fc80000011602 */
[----:B------:R-:W-:-:S05]  /*16bb0*/  LOP3.LUT R2, R2, 0x3, RZ, 0xc0, !PT ;  /* 0x0000000302027812 */ /* 0x000fca00078ec0ff */
[----:B------:R3:W4:Y:S02]  /*16bc0*/  SHFL.IDX PT, R14, R2, RZ, 0x1f ;  /* 0x00001fff020e7589 */ /* 0x00072400000e0000 */
.L_x_1732:
[----:B----4-:R-:W-:Y:S01]  /*16bd0*/  ISETP.NE.AND P0, PT, R14, RZ, PT ;  /* 0x000000ff0e00720c */ /* 0x010fe20003f05270 */
[----:B------:R-:W-:-:S12]  /*16be0*/  BSSY B0, `(.L_x_1662) ;  /* 0x0000029000007945 */ /* 0x000fd80003800000 */
[----:B------:R-:W-:Y:S05]  /*16bf0*/  @P0 BRA `(.L_x_1663) ;  /* 0x00000000009c0947 */ /* 0x000fea0003800000 */
[----:B------:R-:W-:-:S03]  /*16c00*/  UMOV UR4, 0xffffffff ;  /* 0xffffffff00047882 */ /* 0x000fc60000000000 */
[----:B------:R-:W-:Y:S05]  /*16c10*/  BRA.DIV UR4, `(.L_x_1664) ;  /* 0x0000002204687947 */ /* 0x000fea000b800000 */
[----:B------:R-:W-:-:S13]  /*16c20*/  ELECT P6, URZ, PT ;  /* 0x00000000003f782f */ /* 0x000fda00038c0000 */
.L_x_1735:
        /* <DEDUP_REMOVED lines=8> */
.L_x_1665:
[----:B0-----:R-:W3:Y:S04]  /*16cb0*/  LDL R3, [R1+0x4] ;  /* 0x0000040001037983 */ /* 0x001ee80000100800 */
[----:B--2---:R-:W2:Y:S01]  /*16cc0*/  LDL.LU R7, [R1+0x10] ;  /* 0x0000100001077983 */ /* 0x004ea20000300800 */
[----:B------:R-:W-:-:S04]  /*16cd0*/  VIADD R2, R0, 0x30840 ;  /* 0x0003084000027836 */ /* 0x000fc80000000000 */
[C---:B---3--:R-:W-:Y:S02]  /*16ce0*/  IMAD R6, R3.reuse, 0x8, R2 ;  /* 0x0000000803067824 */ /* 0x048fe400078e0202 */
[----:B------:R-:W-:Y:S01]  /*16cf0*/  VIADD R3, R3, 0x1 ;  /* 0x0000000103037836 */ /* 0x000fe20000000000 */
[----:B--2---:R-:W-:-:S04]  /*16d00*/  SHF.L.U32 R5, R7, 0x1f, RZ ;  /* 0x0000001f07057819 */ /* 0x004fc800000006ff */
[C---:B------:R-:W-:Y:S01]  /*16d10*/  ISETP.NE.AND P1, PT, R3.reuse, 0x2, PT ;  /* 0x000000020300780c */ /* 0x040fe20003f25270 */
[----:B------:R-:W0:Y:S03]  /*16d20*/  SYNCS.PHASECHK.TRANS64.TRYWAIT P0, [R6+URZ], R5 ;  /* 0x00000005060075a7 */ /* 0x000e26000800017f */
[----:B------:R-:W-:Y:S02]  /*16d30*/  SEL R4, RZ, 0x1, P1 ;  /* 0x00000001ff047807 */ /* 0x000fe40000800000 */
[----:B------:R-:W-:Y:S02]  /*16d40*/  SEL R3, R3, RZ, P1 ;  /* 0x000000ff03037207 */ /* 0x000fe40000800000 */
[----:B------:R-:W-:-:S03]  /*16d50*/  LOP3.LUT R4, R7, R4, RZ, 0x3c, !PT ;  /* 0x0000000407047212 */ /* 0x000fc600078e3cff */
[----:B------:R-:W-:Y:S01]  /*16d60*/  IMAD R7, R3, 0x8, R2 ;  /* 0x0000000803077824 */ /* 0x000fe200078e0202 */
[----:B------:R-:W-:Y:S01]  /*16d70*/  SHF.L.U32 R2, R4, 0x1f, RZ ;  /* 0x0000001f04027819 */ /* 0x000fe200000006ff */
[----:B0-----:R-:W-:Y:S06]  /*16d80*/  @!P0 BRA `(.L_x_1666) ;  /* 0x00000020002c8947 */ /* 0x001fec0003800000 */
.L_x_1736:
[----:B------:R-:W2:Y:S02]  /*16d90*/  SYNCS.PHASECHK.TRANS64.TRYWAIT P0, [R7+URZ], R2 ;  /* 0x00000002070075a7 */ /* 0x000ea4000800017f */
[----:B--2---:R-:W-:Y:S05]  /*16da0*/  @!P0 BRA `(.L_x_1667) ;  /* 0x0000002000388947 */ /* 0x004fea0003800000 */
.L_x_1737:
[----:B------:R-:W-:Y:S05]  /*16db0*/  @!P2 BRA `(.L_x_1668) ;  /* 0x000000000004a947 */ /* 0x000fea0003800000 */
[----:B------:R-:W-:Y:S01]  /*16dc0*/  BPT.TRAP 0x1 ;  /* 0x000000040000795c */ /* 0x000fe20000300000 */
.L_x_1668:
[----:B------:R-:W3:Y:S01]  /*16dd0*/  LDL.LU R4, [R1+0x4] ;  /* 0x0000040001047983 */ /* 0x000ee20000300800 */
[----:B------:R-:W-:-:S04]  /*16de0*/  VIADD R0, R0, 0x30860 ;  /* 0x0003086000007836 */ /* 0x000fc80000000000 */
[----:B---3--:R-:W-:-:S04]  /*16df0*/  IMAD R4, R4, 0x8, R0 ;  /* 0x0000000804047824 */ /* 0x008fc800078e0200 */
[----:B------:R-:W3:Y:S02]  /*16e00*/  SYNCS.PHASECHK.TRANS64.TRYWAIT P0, [R4+URZ], R5 ;  /* 0x00000005040075a7 */ /* 0x000ee4000800017f */
[----:B---3--:R-:W-:Y:S05]  /*16e10*/  @!P0 BRA `(.L_x_1669) ;  /* 0x0000002000308947 */ /* 0x008fea0003800000 */
.L_x_1738:
[----:B------:R-:W-:-:S07]  /*16e20*/  IMAD R3, R3, 0x8, R0 ;  /* 0x0000000803037824 */ /* 0x000fce00078e0200 */
.L_x_1670:
[----:B----4-:R4:W0:Y:S02]  /*16e30*/  SYNCS.PHASECHK.TRANS64.TRYWAIT P0, [R3+URZ], R2 ;  /* 0x00000002030075a7 */ /* 0x010824000800017f */
[----:B0-----:R-:W-:Y:S05]  /*16e40*/  @!P0 NANOSLEEP.SYNCS 0x989680 ;  /* 0x009896800000895d */ /* 0x001fea0003900000 */
[----:B------:R-:W0:Y:S02]  /*16e50*/  @!P0 SYNCS.PHASECHK.TRANS64 P0, [R3+URZ], R2 ;  /* 0x00000002030085a7 */ /* 0x000e24000800007f */
[----:B0-----:R-:W-:Y:S05]  /*16e60*/  @!P0 BRA `(.L_x_1670) ;  /* 0xfffffffc00f08947 */ /* 0x001fea000383ffff */
.L_x_1663:
[----:B------:R-:W-:Y:S05]  /*16e70*/  BSYNC B0 ;  /* 0x0000000000007941 */ /* 0x000fea0003800000 */
.L_x_1662:
[----:B------:R-:W-:Y:S05]  /*16e80*/  EXIT ;  /* 0x000000000000794d */ /* 0x000fea0003800000 */
.L_x_1439:
[----:B0-----:R-:W-:-:S04]  /*16e90*/  IMAD.U32 R3, RZ, RZ, UR37 ;  /* 0x00000025ff037e24 */ /* 0x001fc8000f8e00ff */
[----:B------:R0:W1:Y:S03]  /*16ea0*/  SYNCS.PHASECHK.TRANS64.TRYWAIT P1, [R3+URZ+0x30800], R0 ;  /* 0x03080000030075a7 */ /* 0x000066000802017f */
[----:B-1----:R-:W-:Y:S05]  /*16eb0*/  @!P1 NANOSLEEP.SYNCS 0x989680 ;  /* 0x009896800000995d */ /* 0x002fea0003900000 */
[----:B------:R-:W1:Y:S02]  /*16ec0*/  @!P1 SYNCS.PHASECHK.TRANS64 P1, [R3+URZ+0x30800], R0 ;  /* 0x03080000030095a7 */ /* 0x000e64000802007f */
[----:B-1----:R-:W-:Y:S05]  /*16ed0*/  @!P1 BRA `(.L_x_1439) ;  /* 0xfffffffc00ec9947 */ /* 0x002fea000383ffff */
[----:B------:R-:W-:Y:S05]  /*16ee0*/  BRA `(.L_x_1671) ;  /* 0xfffffeac00f07947 */ /* 0x000fea000383ffff */
.L_x_1443:
[----:B-1----:R1:W2:Y:S02]  /*16ef0*/  SYNCS.PHASECHK.TRANS64.TRYWAIT P2, [R5+URZ+0x30830], R0 ;  /* 0x03083000050075a7 */ /* 0x0022a4000804017f */
[----:B--2---:R-:W-:Y:S05]  /*16f00*/  @!P2 NANOSLEEP.SYNCS 0x989680 ;  /* 0x009896800000a95d */ /* 0x004fea0003900000 */
[----:B------:R-:W2:Y:S02]  /*16f10*/  @!P2 SYNCS.PHASECHK.TRANS64 P2, [R5+URZ+0x30830], R0 ;  /* 0x030830000500a5a7 */ /* 0x000ea4000804007f */
[----:B--2---:R-:W-:Y:S05]  /*16f20*/  @!P2 BRA `(.L_x_1443) ;  /* 0xfffffffc00f0a947 */ /* 0x004fea000383ffff */
[----:B------:R-:W-:Y:S05]  /*16f30*/  BRA `(.L_x_1442) ;  /* 0xfffffeb000147947 */ /* 0x000fea000383ffff */
.L_x_1459:
[----:B-1----:R-:W-:-:S04]  /*16f40*/  IMAD.U32 R152, RZ, RZ, UR6 ;  /* 0x00000006ff987e24 */ /* 0x002fc8000f8e00ff */
[----:B------:R1:W2:Y:S03]  /*16f50*/  SYNCS.PHASECHK.TRANS64.TRYWAIT P2, [R152+URZ+0x30830], R21 ;  /* 0x03083015980075a7 */ /* 0x0002a6000804017f */
[----:B--2---:R-:W-:Y:S05]  /*16f60*/  @!P2 NANOSLEEP.SYNCS 0x989680 ;  /* 0x009896800000a95d */ /* 0x004fea0003900000 */
[----:B------:R-:W2:Y:S02]  /*16f70*/  @!P2 SYNCS.PHASECHK.TRANS64 P2, [R152+URZ+0x30830], R21 ;  /* 0x030830159800a5a7 */ /* 0x000ea4000804007f */
[----:B--2---:R-:W-:Y:S05]  /*16f80*/  @!P2 BRA `(.L_x_1459) ;  /* 0xfffffffc00eca947 */ /* 0x004fea000383ffff */
[----:B------:R-:W-:Y:S05]  /*16f90*/  BRA `(.L_x_1458) ;  /* 0xfffffed400e87947 */ /* 0x000fea000383ffff */
.L_x_1463:
[----:B0-----:R-:W-:-:S04]  /*16fa0*/  IMAD.U32 R21, RZ, RZ, UR10 ;  /* 0x0000000aff157e24 */ /* 0x001fc8000f8e00ff */
[----:B------:R0:W2:Y:S03]  /*16fb0*/  SYNCS.PHASECHK.TRANS64.TRYWAIT P2, [R21+URZ+0x30850], R0 ;  /* 0x03085000150075a7 */ /* 0x0000a6000804017f */
[----:B--2---:R-:W-:Y:S05]  /*16fc0*/  @!P2 NANOSLEEP.SYNCS 0x989680 ;  /* 0x009896800000a95d */ /* 0x004fea0003900000 */
[----:B------:R-:W2:Y:S02]  /*16fd0*/  @!P2 SYNCS.PHASECHK.TRANS64 P2, [R21+URZ+0x30850], R0 ;  /* 0x030850001500a5a7 */ /* 0x000ea4000804007f */
[----:B--2---:R-:W-:Y:S05]  /*16fe0*/  @!P2 BRA `(.L_x_1463) ;  /* 0xfffffffc00eca947 */ /* 0x004fea000383ffff */
[----:B------:R-:W-:Y:S05]  /*16ff0*/  BRA `(.L_x_1462) ;  /* 0xfffffee400747947 */ /* 0x000fea000383ffff */
.L_x_1480:
[----:B-1----:R-:W-:-:S04]  /*17000*/  IMAD.U32 R4, RZ, RZ, UR5 ;  /* 0x00000005ff047e24 */ /* 0x002fc8000f8e00ff */
[----:B------:R1:W2:Y:S03]  /*17010*/  SYNCS.PHASECHK.TRANS64.TRYWAIT P2, [R4+URZ+0x30830], R3 ;  /* 0x03083003040075a7 */ /* 0x0002a6000804017f */
[----:B--2---:R-:W-:Y:S05]  /*17020*/  @!P2 NANOSLEEP.SYNCS 0x989680 ;  /* 0x009896800000a95d */ /* 0x004fea0003900000 */
[----:B------:R-:W2:Y:S02]  /*17030*/  @!P2 SYNCS.PHASECHK.TRANS64 P2, [R4+URZ+0x30830], R3 ;  /* 0x030830030400a5a7 */ /* 0x000ea4000804007f */
[----:B--2---:R-:W-:Y:S05]  /*17040*/  @!P2 BRA `(.L_x_1480) ;  /* 0xfffffffc00eca947 */ /* 0x004fea000383ffff */
[----:B------:R-:W-:Y:S05]  /*17050*/  BRA `(.L_x_1479) ;  /* 0xffffff0000587947 */ /* 0x000fea000383ffff */
.L_x_1484:
[----:B01----:R-:W-:-:S04]  /*17060*/  IMAD.U32 R3, RZ, RZ, UR14 ;  /* 0x0000000eff037e24 */ /* 0x003fc8000f8e00ff */
[----:B------:R0:W1:Y:S03]  /*17070*/  SYNCS.PHASECHK.TRANS64.TRYWAIT P2, [R3+URZ+0x30850], R0 ;  /* 0x03085000030075a7 */ /* 0x000066000804017f */
[----:B-1----:R-:W-:Y:S05]  /*17080*/  @!P2 NANOSLEEP.SYNCS 0x989680 ;  /* 0x009896800000a95d */ /* 0x002fea0003900000 */
[----:B------:R-:W1:Y:S02]  /*17090*/  @!P2 SYNCS.PHASECHK.TRANS64 P2, [R3+URZ+0x30850], R0 ;  /* 0x030850000300a5a7 */ /* 0x000e64000804007f */
[----:B-1----:R-:W-:Y:S05]  /*170a0*/  @!P2 BRA `(.L_x_1484) ;  /* 0xfffffffc00eca947 */ /* 0x002fea000383ffff */
[----:B------:R-:W-:Y:S05]  /*170b0*/  BRA `(.L_x_1483) ;  /* 0xffffff0c00e47947 */ /* 0x000fea000383ffff */
.L_x_1490:
[----:B-1----:R-:W-:-:S04]  /*170c0*/  IMAD.U32 R4, RZ, RZ, UR5 ;  /* 0x00000005ff047e24 */ /* 0x002fc8000f8e00ff */
[----:B------:R1:W2:Y:S03]  /*170d0*/  SYNCS.PHASECHK.TRANS64.TRYWAIT P2, [R4+URZ+0x30830], R3 ;  /* 0x03083003040075a7 */ /* 0x0002a6000804017f */
[----:B--2---:R-:W-:Y:S05]  /*170e0*/  @!P2 NANOSLEEP.SYNCS 0x989680 ;  /* 0x009896800000a95d */ /* 0x004fea0003900000 */
[----:B------:R-:W2:Y:S02]  /*170f0*/  @!P2 SYNCS.PHASECHK.TRANS64 P2, [R4+URZ+0x30830], R3 ;  /* 0x030830030400a5a7 */ /* 0x000ea4000804007f */
[----:B--2---:R-:W-:Y:S05]  /*17100*/  @!P2 BRA `(.L_x_1490) ;  /* 0xfffffffc00eca947 */ /* 0x004fea000383ffff */
[----:B------:R-:W-:Y:S05]  /*17110*/  BRA `(.L_x_1489) ;  /* 0xffffff1c00647947 */ /* 0x000fea000383ffff */
.L_x_1494:
[----:B01----:R-:W-:-:S04]  /*17120*/  IMAD.U32 R3, RZ, RZ, UR14 ;  /* 0x0000000eff037e24 */ /* 0x003fc8000f8e00ff */
[----:B------:R0:W1:Y:S03]  /*17130*/  SYNCS.PHASECHK.TRANS64.TRYWAIT P2, [R3+URZ+0x30850], R0 ;  /* 0x03085000030075a7 */ /* 0x000066000804017f */
[----:B-1----:R-:W-:Y:S05]  /*17140*/  @!P2 NANOSLEEP.SYNCS 0x989680 ;  /* 0x009896800000a95d */ /* 0x002fea0003900000 */
[----:B------:R-:W1:Y:S02]  /*17150*/  @!P2 SYNCS.PHASECHK.TRANS64 P2, [R3+URZ+0x30850], R0 ;  /* 0x030850000300a5a7 */ /* 0x000e64000804007f */
[----:B-1----:R-:W-:Y:S05]  /*17160*/  @!P2 BRA `(.L_x_1494) ;  /* 0xfffffffc00eca947 */ /* 0x002fea000383ffff */
[----:B------:R-:W-:Y:S05]  /*17170*/  BRA `(.L_x_1493) ;  /* 0xffffff2800f07947 */ /* 0x000fea000383ffff */
.L_x_1507:
[----:B-1----:R-:W-:-:S04]  /*17180*/  IMAD.U32 R7, RZ, RZ, UR7 ;  /* 0x00000007ff077e24 */ /* 0x002fc8000f8e00ff */
[----:B------:R1:W2:Y:S03]  /*17190*/  SYNCS.PHASECHK.TRANS64.TRYWAIT P0, [R7+URZ+0x30850], R0 ;  /* 0x03085000070075a7 */ /* 0x0002a6000800017f */
[----:B--2---:R-:W-:Y:S05]  /*171a0*/  @!P0 NANOSLEEP.SYNCS 0x989680 ;  /* 0x009896800000895d */ /* 0x004fea0003900000 */
[----:B------:R-:W2:Y:S02]  /*171b0*/  @!P0 SYNCS.PHASECHK.TRANS64 P0, [R7+URZ+0x30850], R0 ;  /* 0x03085000070085a7 */ /* 0x000ea4000800007f */
[----:B--2---:R-:W-:Y:S05]  /*171c0*/  @!P0 BRA `(.L_x_1507) ;  /* 0xfffffffc00ec8947 */ /* 0x004fea000383ffff */
[----:B------:R-:W-:Y:S05]  /*171d0*/  BRA `(.L_x_1506) ;  /* 0xffffff4800f47947 */ /* 0x000fea000383ffff */
.L_x_1557:
        /* <DEDUP_REMOVED lines=11> */
.L_x_1673:
[----:B------:R-:W-:Y:S05]  /*17290*/  BSYNC B0 ;  /* 0x0000000000007941 */ /* 0x000fea0003800000 */
.L_x_1672:
[----:B------:R-:W-:Y:S05]  /*172a0*/  BRA `(.L_x_1674) ;  /* 0xffffffa000d47947 */ /* 0x000fea000383ffff */
.L_x_1559:
[----:B------:R-:W-:Y:S01]  /*172b0*/  BSSY B0, `(.L_x_1675) ;  /* 0x0000006000007945 */ /* 0x000fe20003800000 */
[----:B------:R-:W-:-:S07]  /*172c0*/  IMAD.MOV.U32 R15, RZ, RZ, -0x1 ;  /* 0xffffffffff0f7424 */ /* 0x000fce00078e00ff */
[----:B012-4-:R-:W-:Y:S05]  /*172d0*/  WARPSYNC.COLLECTIVE R15, `(.L_x_1676) ;  /* 0x000000000f0c7348 */ /* 0x017fea0003c00000 */
[----:B------:R-:W-:Y:S02]  /*172e0*/  ELECT P6, UR62, PT ;  /* 0x00000000003e782f */ /* 0x000fe400038c0000 */
[----:B------:R-:W-:Y:S01]  /*172f0*/  MOV R14, UR62 ;  /* 0x0000003e000e7c02 */ /* 0x000fe20008000f00 */
[----:B012-4-:R-:W-:Y:S10]  /*17300*/  ENDCOLLECTIVE ;  /* 0x000000000000791b */ /* 0x017ff40003800000 */
.L_x_1676:
[----:B------:R-:W-:Y:S05]  /*17310*/  BSYNC B0 ;  /* 0x0000000000007941 */ /* 0x000fea0003800000 */
.L_x_1675:
[----:B------:R-:W-:Y:S05]  /*17320*/  BRA `(.L_x_1677) ;  /* 0xffffffa000e07947 */ /* 0x000fea000383ffff */
.L_x_1561:
[----:B0-----:R0:W2:Y:S02]  /*17330*/  SYNCS.PHASECHK.TRANS64.TRYWAIT P0, [R0+URZ+0x30840], R2 ;  /* 0x03084002000075a7 */ /* 0x0010a4000800017f */
[----:B--2---:R-:W-:Y:S05]  /*17340*/  @!P0 NANOSLEEP.SYNCS 0x989680 ;  /* 0x009896800000895d */ /* 0x004fea0003900000 */
[----:B------:R-:W2:Y:S02]  /*17350*/  @!P0 SYNCS.PHASECHK.TRANS64 P0, [R0+URZ+0x30840], R2 ;  /* 0x03084002000085a7 */ /* 0x000ea4000800007f */
[----:B--2---:R-:W-:Y:S05]  /*17360*/  @!P0 BRA `(.L_x_1561) ;  /* 0xfffffffc00f08947 */ /* 0x004fea000383ffff */
[----:B------:R-:W-:Y:S05]  /*17370*/  BRA `(.L_x_1678) ;  /* 0xffffffa4004c7947 */ /* 0x000fea000383ffff */
.L_x_1565:
[----:B------:R-:W2:Y:S01]  /*17380*/  LDL.LU R11, [R1+0x30] ;  /* 0x00003000010b7983 */ /* 0x000ea20000300800 */
[----:B------:R-:W-:Y:S01]  /*17390*/  IMAD.MOV.U32 R13, RZ, RZ, R3 ;  /* 0x000000ffff0d7224 */ /* 0x000fe200078e0003 */
[----:B------:R-:W-:Y:S01]  /*173a0*/  LOP3.LUT R5, R5, 0x7f, RZ, 0xc0, !PT ;  /* 0x0000007f05057812 */ /* 0x000fe200078ec0ff */
[----:B------:R-:W-:Y:S02]  /*173b0*/  IMAD.MOV.U32 R12, RZ, RZ, RZ ;  /* 0x000000ffff0c7224 */ /* 0x000fe400078e00ff */
[----:B------:R-:W-:Y:S01]  /*173c0*/  IMAD.MOV.U32 R15, RZ, RZ, -0x1 ;  /* 0xffffffffff0f7424 */ /* 0x000fe200078e00ff */
[----:B------:R-:W-:-:S05]  /*173d0*/  SHF.R.U32.HI R0, RZ, 0x3, R5 ;  /* 0x00000003ff007819 */ /* 0x000fca0000011605 */
[----:B------:R-:W-:-:S04]  /*173e0*/  IMAD.IADD R0, R0, 0x1, R9 ;  /* 0x0000000100007824 */ /* 0x000fc800078e0209 */
[C---:B------:R-:W-:Y:S02]  /*173f0*/  VIADD R5, R0.reuse, 0x10 ;  /* 0x0000001000057836 */ /* 0x040fe40000000000 */
[----:B------:R-:W-:Y:S02]  /*17400*/  VIADD R9, R0, 0x60 ;  /* 0x0000006000097836 */ /* 0x000fe40000000000 */
[----:B--2---:R-:W-:Y:S02]  /*17410*/  IMAD R2, R11, R7, RZ ;  /* 0x000000070b027224 */ /* 0x004fe400078e02ff */
[----:B------:R-:W-:-:S03]  /*17420*/  IMAD.MOV.U32 R11, RZ, RZ, 0x181f ;  /* 0x0000181fff0b7424 */ /* 0x000fc600078e00ff */
[----:B------:R-:W-:-:S13]  /*17430*/  ISETP.GE.AND P5, PT, R0, R2, PT ;  /* 0x000000020000720c */ /* 0x000fda0003fa6270 */
[----:B-----5:R-:W-:Y:S05]  /*17440*/  WARPSYNC.COLLECTIVE R15, `(.L_x_1679) ;  /* 0x000000000f087348 */ /* 0x020fea0003c00000 */
[----:B------:R0:W1:Y:S02]  /*17450*/  SHFL.IDX P6, R14, R13, R12, R11 ;  /* 0x0000000c0d0e7389 */ /* 0x00006400000c000b */
[----:B01---5:R-:W-:Y:S01]  /*17460*/  ENDCOLLECTIVE ;  /* 0x000000000000791b */ /* 0x023fe20003800000 */
.L_x_1679:
[----:B------:R-:W-:Y:S02]  /*17470*/  IMAD.MOV.U32 R13, RZ, RZ, R4 ;  /* 0x000000ffff0d7224 */ /* 0x000fe400078e0004 */
[----:B------:R-:W-:-:S07]  /*17480*/  IMAD.MOV.U32 R6, RZ, RZ, R14 ;  /* 0x000000ffff067224 */ /* 0x000fce00078e000e */
[----:B------:R-:W-:Y:S05]  /*17490*/  WARPSYNC.COLLECTIVE R15, `(.L_x_1680) ;  /* 0x000000000f087348 */ /* 0x000fea0003c00000 */
[----:B------:R0:W1:Y:S02]  /*174a0*/  SHFL.IDX P6, R14, R13, R12, R11 ;  /* 0x0000000c0d0e7389 */ /* 0x00006400000c000b */
[----:B01----:R-:W-:Y:S01]  /*174b0*/  ENDCOLLECTIVE ;  /* 0x000000000000791b */ /* 0x003fe20003800000 */
.L_x_1680:
        /* <DEDUP_REMOVED lines=21> */
.L_x_1681:
[----:B------:R-:W-:Y:S02]  /*17610*/  IMAD.MOV.U32 R13, RZ, RZ, R4 ;  /* 0x000000ffff0d7224 */ /* 0x000fe400078e0004 */
[----:B------:R-:W-:-:S07]  /*17620*/  IMAD.MOV.U32 R6, RZ, RZ, R14 ;  /* 0x000000ffff067224 */ /* 0x000fce00078e000e */
[----:B------:R-:W-:Y:S05]  /*17630*/  WARPSYNC.COLLECTIVE R15, `(.L_x_1682) ;  /* 0x000000000f087348 */ /* 0x000fea0003c00000 */
[----:B------:R0:W1:Y:S02]  /*17640*/  SHFL.IDX P6, R14, R13, R12, R11 ;  /* 0x0000000c0d0e7389 */ /* 0x00006400000c000b */
[----:B01----:R-:W-:Y:S01]  /*17650*/  ENDCOLLECTIVE ;  /* 0x000000000000791b */ /* 0x003fe20003800000 */
.L_x_1682:
        /* <DEDUP_REMOVED lines=21> */
.L_x_1683:
[----:B------:R-:W-:Y:S02]  /*177b0*/  IMAD.MOV.U32 R13, RZ, RZ, R4 ;  /* 0x000000ffff0d7224 */ /* 0x000fe400078e0004 */
[----:B------:R-:W-:-:S07]  /*177c0*/  IMAD.MOV.U32 R6, RZ, RZ, R14 ;  /* 0x000000ffff067224 */ /* 0x000fce00078e000e */
[----:B------:R-:W-:Y:S05]  /*177d0*/  WARPSYNC.COLLECTIVE R15, `(.L_x_1684) ;  /* 0x000000000f087348 */ /* 0x000fea0003c00000 */
[----:B------:R0:W1:Y:S02]  /*177e0*/  SHFL.IDX P6, R14, R13, R12, R11 ;  /* 0x0000000c0d0e7389 */ /* 0x00006400000c000b */
[----:B01----:R-:W-:Y:S01]  /*177f0*/  ENDCOLLECTIVE ;  /* 0x000000000000791b */ /* 0x003fe20003800000 */
.L_x_1684:
        /* <DEDUP_REMOVED lines=21> */
.L_x_1685:
[----:B------:R-:W-:Y:S02]  /*17950*/  IMAD.MOV.U32 R13, RZ, RZ, R4 ;  /* 0x000000ffff0d7224 */ /* 0x000fe400078e0004 */
[----:B------:R-:W-:-:S07]  /*17960*/  IMAD.MOV.U32 R6, RZ, RZ, R14 ;  /* 0x000000ffff067224 */ /* 0x000fce00078e000e */
[----:B------:R-:W-:Y:S05]  /*17970*/  WARPSYNC.COLLECTIVE R15, `(.L_x_1686) ;  /* 0x000000000f087348 */ /* 0x000fea0003c00000 */
[----:B------:R0:W1:Y:S02]  /*17980*/  SHFL.IDX P6, R14, R13, R12, R11 ;  /* 0x0000000c0d0e7389 */ /* 0x00006400000c000b */
[----:B01----:R-:W-:Y:S01]  /*17990*/  ENDCOLLECTIVE ;  /* 0x000000000000791b */ /* 0x003fe20003800000 */
.L_x_1686:
        /* <DEDUP_REMOVED lines=21> */
.L_x_1687:
[----:B------:R-:W-:Y:S02]  /*17af0*/  IMAD.MOV.U32 R13, RZ, RZ, R4 ;  /* 0x000000ffff0d7224 */ /* 0x000fe400078e0004 */
[----:B------:R-:W-:-:S07]  /*17b00*/  IMAD.MOV.U32 R6, RZ, RZ, R14 ;  /* 0x000000ffff067224 */ /* 0x000fce00078e000e */
[----:B------:R-:W-:Y:S05]  /*17b10*/  WARPSYNC.COLLECTIVE R15, `(.L_x_1688) ;  /* 0x000000000f087348 */ /* 0x000fea0003c00000 */
[----:B------:R0:W1:Y:S02]  /*17b20*/  SHFL.IDX P6, R14, R13, R12, R11 ;  /* 0x0000000c0d0e7389 */ /* 0x00006400000c000b */
[----:B01----:R-:W-:Y:S01]  /*17b30*/  ENDCOLLECTIVE ;  /* 0x000000000000791b */ /* 0x003fe20003800000 */
.L_x_1688:
        /* <DEDUP_REMOVED lines=20> */
.L_x_1689:
[----:B------:R-:W-:Y:S02]  /*17c80*/  IMAD.MOV.U32 R13, RZ, RZ, R4 ;  /* 0x000000ffff0d7224 */ /* 0x000fe400078e0004 */
[----:B------:R-:W-:-:S07]  /*17c90*/  IMAD.MOV.U32 R6, RZ, RZ, R14 ;  /* 0x000000ffff067224 */ /* 0x000fce00078e000e */
[----:B------:R-:W-:Y:S05]  /*17ca0*/  WARPSYNC.COLLECTIVE R15, `(.L_x_1690) ;  /* 0x000000000f087348 */ /* 0x000fea0003c00000 */
[----:B------:R0:W1:Y:S02]  /*17cb0*/  SHFL.IDX P6, R14, R13, R12, R11 ;  /* 0x0000000c0d0e7389 */ /* 0x00006400000c000b */
[----:B01----:R-:W-:Y:S01]  /*17cc0*/  ENDCOLLECTIVE ;  /* 0x000000000000791b */ /* 0x003fe20003800000 */
.L_x_1690:
        /* <DEDUP_REMOVED lines=20> */
.L_x_1691:
[----:B------:R-:W-:Y:S02]  /*17e10*/  IMAD.MOV.U32 R13, RZ, RZ, R4 ;  /* 0x000000ffff0d7224 */ /* 0x000fe400078e0004 */
[----:B------:R-:W-:-:S07]  /*17e20*/  IMAD.MOV.U32 R5, RZ, RZ, R14 ;  /* 0x000000ffff057224 */ /* 0x000fce00078e000e */
[----:B------:R-:W-:Y:S05]  /*17e30*/  WARPSYNC.COLLECTIVE R15, `(.L_x_1692) ;  /* 0x000000000f087348 */ /* 0x000fea0003c00000 */
[----:B------:R0:W1:Y:S02]  /*17e40*/  SHFL.IDX P6, R14, R13, R12, R11 ;  /* 0x0000000c0d0e7389 */ /* 0x00006400000c000b */
[----:B01----:R-:W-:Y:S01]  /*17e50*/  ENDCOLLECTIVE ;  /* 0x000000000000791b */ /* 0x003fe20003800000 */
.L_x_1692:
        /* <DEDUP_REMOVED lines=19> */
.L_x_1693:
[----:B------:R-:W-:Y:S02]  /*17f90*/  IMAD.MOV.U32 R13, RZ, RZ, R4 ;  /* 0x000000ffff0d7224 */ /* 0x000fe400078e0004 */
[----:B------:R-:W-:-:S07]  /*17fa0*/  IMAD.MOV.U32 R5, RZ, RZ, R14 ;  /* 0x000000ffff057224 */ /* 0x000fce00078e000e */
[----:B------:R-:W-:Y:S05]  /*17fb0*/  WARPSYNC.COLLECTIVE R15, `(.L_x_1694) ;  /* 0x000000000f087348 */ /* 0x000fea0003c00000 */
[----:B------:R0:W1:Y:S02]  /*17fc0*/  SHFL.IDX P6, R14, R13, R12, R11 ;  /* 0x0000000c0d0e7389 */ /* 0x00006400000c000b */
[----:B01----:R-:W-:Y:S01]  /*17fd0*/  ENDCOLLECTIVE ;  /* 0x000000000000791b */ /* 0x003fe20003800000 */
.L_x_1694:
[----:B------:R-:W-:Y:S01]  /*17fe0*/  IMAD.MOV.U32 R3, RZ, RZ, R14 ;  /* 0x000000ffff037224 */ /* 0x000fe200078e000e */
[----:B------:R-:W-:Y:S06]  /*17ff0*/  BRA `(.L_x_1695) ;  /* 0xffffffa800287947 */ /* 0x000fec000383ffff */
.L_x_1570:
[----:B0-----:R-:W2:Y:S02]  /*18000*/  LDL R2, [R1] ;  /* 0x0000000001027983 */ /* 0x001ea40000100800 */
[----:B--2---:R0:W1:Y:S02]  /*18010*/  SYNCS.PHASECHK.TRANS64.TRYWAIT P0, [R2+URZ+0x30820], R0 ;  /* 0x03082000020075a7 */ /* 0x004064000800017f */
[----:B-1----:R-:W-:Y:S05]  /*18020*/  @!P0 NANOSLEEP.SYNCS 0x989680 ;  /* 0x009896800000895d */ /* 0x002fea0003900000 */
[----:B------:R-:W1:Y:S02]  /*18030*/  @!P0 SYNCS.PHASECHK.TRANS64 P0, [R2+URZ+0x30820], R0 ;  /* 0x03082000020085a7 */ /* 0x000e64000800007f */
[----:B-1----:R-:W-:Y:S05]  /*18040*/  @!P0 BRA `(.L_x_1570) ;  /* 0xfffffffc00ec8947 */ /* 0x002fea000383ffff */
[----:B------:R-:W-:Y:S05]  /*18050*/  BRA `(.L_x_1696) ;  /* 0xffffffa800a87947 */ /* 0x000fea000383ffff */
.L_x_1579:
[----:B-1----:R1:W2:Y:S02]  /*18060*/  SYNCS.PHASECHK.TRANS64.TRYWAIT P0, [R3+URZ+0x30840], R2 ;  /* 0x03084002030075a7 */ /* 0x0022a4000800017f */
[----:B--2---:R-:W-:Y:S05]  /*18070*/  @!P0 NANOSLEEP.SYNCS 0x989680 ;  /* 0x009896800000895d */ /* 0x004fea0003900000 */
[----:B------:R-:W2:Y:S02]  /*18080*/  @!P0 SYNCS.PHASECHK.TRANS64 P0, [R3+URZ+0x30840], R2 ;  /* 0x03084002030085a7 */ /* 0x000ea4000800007f */
[----:B--2---:R-:W-:Y:S05]  /*18090*/  @!P0 BRA `(.L_x_1579) ;  /* 0xfffffffc00f08947 */ /* 0x004fea000383ffff */
[----:B------:R-:W-:Y:S05]  /*180a0*/  BRA `(.L_x_1697) ;  /* 0xffffffac00787947 */ /* 0x000fea000383ffff */
.L_x_1587:
[----:B0-----:R0:W1:Y:S02]  /*180b0*/  SYNCS.PHASECHK.TRANS64.TRYWAIT P0, [R3+URZ+0x60], R2 ;  /* 0x00006002030075a7 */ /* 0x001064000800017f */
[----:B-1----:R-:W-:Y:S05]  /*180c0*/  @!P0 NANOSLEEP.SYNCS 0x989680 ;  /* 0x009896800000895d */ /* 0x002fea0003900000 */
[----:B------:R-:W1:Y:S02]  /*180d0*/  @!P0 SYNCS.PHASECHK.TRANS64 P0, [R3+URZ+0x60], R2 ;  /* 0x00006002030085a7 */ /* 0x000e64000800007f */
[----:B-1----:R-:W-:Y:S05]  /*180e0*/  @!P0 BRA `(.L_x_1587) ;  /* 0xfffffffc00f08947 */ /* 0x002fea000383ffff */
[----:B------:R-:W-:Y:S05]  /*180f0*/  BRA `(.L_x_1698) ;  /* 0xffffffb000d47947 */ /* 0x000fea000383ffff */
.L_x_1598:
[----:B-1----:R1:W2:Y:S02]  /*18100*/  SYNCS.PHASECHK.TRANS64.TRYWAIT P0, [R3+URZ+0x30840], R2 ;  /* 0x03084002030075a7 */ /* 0x0022a4000800017f */
[----:B--2---:R-:W-:Y:S05]  /*18110*/  @!P0 NANOSLEEP.SYNCS 0x989680 ;  /* 0x009896800000895d */ /* 0x004fea0003900000 */
[----:B------:R-:W2:Y:S02]  /*18120*/  @!P0 SYNCS.PHASECHK.TRANS64 P0, [R3+URZ+0x30840], R2 ;  /* 0x03084002030085a7 */ /* 0x000ea4000800007f */
[----:B--2---:R-:W-:Y:S05]  /*18130*/  @!P0 BRA `(.L_x_1598) ;  /* 0xfffffffc00f08947 */ /* 0x004fea000383ffff */
[----:B------:R-:W-:Y:S05]  /*18140*/  BRA `(.L_x_1699) ;  /* 0xffffffb800fc7947 */ /* 0x000fea000383ffff */
.L_x_1606:
[----:B0-----:R0:W1:Y:S02]  /*18150*/  SYNCS.PHASECHK.TRANS64.TRYWAIT P0, [R2+URZ+0x60], R3 ;  /* 0x00006003020075a7 */ /* 0x001064000800017f */
[----:B-1----:R-:W-:Y:S05]  /*18160*/  @!P0 NANOSLEEP.SYNCS 0x989680 ;  /* 0x009896800000895d */ /* 0x002fea0003900000 */
[----:B------:R-:W1:Y:S02]  /*18170*/  @!P0 SYNCS.PHASECHK.TRANS64 P0, [R2+URZ+0x60], R3 ;  /* 0x00006003020085a7 */ /* 0x000e64000800007f */
[----:B-1----:R-:W-:Y:S05]  /*18180*/  @!P0 BRA `(.L_x_1606) ;  /* 0xfffffffc00f08947 */ /* 0x002fea000383ffff */
[----:B------:R-:W-:Y:S05]  /*18190*/  BRA `(.L_x_1700) ;  /* 0xffffffc000587947 */ /* 0x000fea000383ffff */
.L_x_1617:
[----:B---3--:R3:W4:Y:S02]  /*181a0*/  SYNCS.PHASECHK.TRANS64.TRYWAIT P0, [R2+URZ+0x30840], R3 ;  /* 0x03084003020075a7 */ /* 0x008724000800017f */
[----:B----4-:R-:W-:Y:S05]  /*181b0*/  @!P0 NANOSLEEP.SYNCS 0x989680 ;  /* 0x009896800000895d */ /* 0x010fea0003900000 */
[----:B------:R-:W4:Y:S02]  /*181c0*/  @!P0 SYNCS.PHASECHK.TRANS64 P0, [R2+URZ+0x30840], R3 ;  /* 0x03084003020085a7 */ /* 0x000f24000800007f */
[----:B----4-:R-:W-:Y:S05]  /*181d0*/  @!P0 BRA `(.L_x_1617) ;  /* 0xfffffffc00f08947 */ /* 0x010fea000383ffff */
[----:B------:R-:W-:Y:S05]  /*181e0*/  BRA `(.L_x_1701) ;  /* 0xffffffc800447947 */ /* 0x000fea000383ffff */
.L_x_1625:
[----:B0-----:R0:W1:Y:S02]  /*181f0*/  SYNCS.PHASECHK.TRANS64.TRYWAIT P0, [R2+URZ+0x60], R5 ;  /* 0x00006005020075a7 */ /* 0x001064000800017f */
[----:B-1----:R-:W-:Y:S05]  /*18200*/  @!P0 NANOSLEEP.SYNCS 0x989680 ;  /* 0x009896800000895d */ /* 0x002fea0003900000 */
[----:B------:R-:W1:Y:S02]  /*18210*/  @!P0 SYNCS.PHASECHK.TRANS64 P0, [R2+URZ+0x60], R5 ;  /* 0x00006005020085a7 */ /* 0x000e64000800007f */
[----:B-1----:R-:W-:Y:S05]  /*18220*/  @!P0 BRA `(.L_x_1625) ;  /* 0xfffffffc00f08947 */ /* 0x002fea000383ffff */
[----:B------:R-:W-:Y:S05]  /*18230*/  BRA `(.L_x_1702) ;  /* 0xffffffcc00a07947 */ /* 0x000fea000383ffff */
.L_x_1638:
[----:B---3--:R3:W4:Y:S02]  /*18240*/  SYNCS.PHASECHK.TRANS64.TRYWAIT P0, [R0+URZ+0x30860], R2 ;  /* 0x03086002000075a7 */ /* 0x008724000800017f */
[----:B----4-:R-:W-:Y:S05]  /*18250*/  @!P0 NANOSLEEP.SYNCS 0x989680 ;  /* 0x009896800000895d */ /* 0x010fea0003900000 */
[----:B------:R-:W4:Y:S02]  /*18260*/  @!P0 SYNCS.PHASECHK.TRANS64 P0, [R0+URZ+0x30860], R2 ;  /* 0x03086002000085a7 */ /* 0x000f24000800007f */
[----:B----4-:R-:W-:Y:S05]  /*18270*/  @!P0 BRA `(.L_x_1638) ;  /* 0xfffffffc00f08947 */ /* 0x010fea000383ffff */
[----:B------:R-:W-:Y:S05]  /*18280*/  BRA `(.L_x_1703) ;  /* 0xffffffd400707947 */ /* 0x000fea000383ffff */
.L_x_1647:
[----:B------:R-:W-:Y:S01]  /*18290*/  BSSY B0, `(.L_x_1704) ;  /* 0x0000008000007945 */ /* 0x000fe20003800000 */
[----:B------:R-:W-:Y:S02]  /*182a0*/  IMAD.MOV.U32 R13, RZ, RZ, R16 ;  /* 0x000000ffff0d7224 */ /* 0x000fe400078e0010 */
[----:B-1----:R-:W-:Y:S02]  /*182b0*/  IMAD.MOV.U32 R12, RZ, RZ, RZ ;  /* 0x000000ffff0c7224 */ /* 0x002fe400078e00ff */
[----:B------:R-:W-:Y:S02]  /*182c0*/  IMAD.MOV.U32 R11, RZ, RZ, 0x1f ;  /* 0x0000001fff0b7424 */ /* 0x000fe400078e00ff */
[----:B------:R-:W-:-:S07]  /*182d0*/  IMAD.MOV.U32 R15, RZ, RZ, -0x1 ;  /* 0xffffffffff0f7424 */ /* 0x000fce00078e00ff */
[----:B0-2---:R-:W-:Y:S05]  /*182e0*/  WARPSYNC.COLLECTIVE R15, `(.L_x_1705) ;  /* 0x000000000f087348 */ /* 0x005fea0003c00000 */
[----:B------:R1:W3:Y:S02]  /*182f0*/  SHFL.IDX P6, R14, R13, R12, R11 ;  /* 0x0000000c0d0e7389 */ /* 0x0002e400000c000b */
[----:B0123--:R-:W-:Y:S01]  /*18300*/  ENDCOLLECTIVE ;  /* 0x000000000000791b */ /* 0x00ffe20003800000 */
.L_x_1705:
[----:B------:R-:W-:Y:S05]  /*18310*/  BSYNC B0 ;  /* 0x0000000000007941 */ /* 0x000fea0003800000 */
.L_x_1704:
        /* <DEDUP_REMOVED lines=9> */
.L_x_1706:
        /* <DEDUP_REMOVED lines=19> */
.L_x_1707:
        /* <DEDUP_REMOVED lines=8> */
.L_x_1708:
        /* <DEDUP_REMOVED lines=8> */
.L_x_1709:
        /* <DEDUP_REMOVED lines=8> */
.L_x_1710:
        /* <DEDUP_REMOVED lines=8> */
.L_x_1711:
        /* <DEDUP_REMOVED lines=9> */
.L_x_1712:
[----:B------:R-:W-:Y:S01]  /*18770*/  IMAD.MOV.U32 R16, RZ, RZ, R14 ;  /* 0x000000ffff107224 */ /* 0x000fe200078e000e */
[----:B------:R-:W-:Y:S06]  /*18780*/  BRA `(.L_x_1713) ;  /* 0xffffffd800647947 */ /* 0x000fec000383ffff */
.L_x_1652:
[----:B------:R-:W-:Y:S01]  /*18790*/  BSSY B0, `(.L_x_1714) ;  /* 0x0000008000007945 */ /* 0x000fe20003800000 */
[----:B-----5:R-:W-:Y:S02]  /*187a0*/  IMAD.MOV.U32 R13, RZ, RZ, R2 ;  /* 0x000000ffff0d7224 */ /* 0x020fe400078e0002 */
[----:B-1----:R-:W-:Y:S02]  /*187b0*/  IMAD.MOV.U32 R12, RZ, RZ, 0x1 ;  /* 0x00000001ff0c7424 */ /* 0x002fe400078e00ff */
[----:B------:R-:W-:Y:S02]  /*187c0*/  IMAD.MOV.U32 R11, RZ, RZ, RZ ;  /* 0x000000ffff0b7224 */ /* 0x000fe400078e00ff */
[----:B------:R-:W-:-:S07]  /*187d0*/  IMAD.MOV.U32 R15, RZ, RZ, -0x1 ;  /* 0xffffffffff0f7424 */ /* 0x000fce00078e00ff */
[----:B0-23--:R-:W-:Y:S05]  /*187e0*/  WARPSYNC.COLLECTIVE R15, `(.L_x_1715) ;  /* 0x000000000f087348 */ /* 0x00dfea0003c00000 */
[----:B------:R1:W4:Y:S02]  /*187f0*/  SHFL.UP P6, R14, R13, R12, R11 ;  /* 0x0400000c0d0e7389 */ /* 0x00032400000c000b */
[----:B01234-:R-:W-:Y:S01]  /*18800*/  ENDCOLLECTIVE ;  /* 0x000000000000791b */ /* 0x01ffe20003800000 */
.L_x_1715:
[----:B------:R-:W-:Y:S05]  /*18810*/  BSYNC B0 ;  /* 0x0000000000007941 */ /* 0x000fea0003800000 */
.L_x_1714:
[----:B------:R-:W-:Y:S01]  /*18820*/  SEL R3, R14, RZ, P1 ;  /* 0x000000ff0e037207 */ /* 0x000fe20000800000 */
[----:B------:R-:W-:Y:S02]  /*18830*/  IMAD.MOV.U32 R12, RZ, RZ, 0x2 ;  /* 0x00000002ff0c7424 */ /* 0x000fe400078e00ff */
[----:B------:R-:W-:Y:S02]  /*18840*/  IMAD.MOV.U32 R11, RZ, RZ, RZ ;  /* 0x000000ffff0b7224 */ /* 0x000fe400078e00ff */
[----:B------:R-:W-:Y:S02]  /*18850*/  IMAD.IADD R3, R2, 0x1, R3 ;  /* 0x0000000102037824 */ /* 0x000fe400078e0203 */
[----:B------:R-:W-:Y:S02]  /*18860*/  IMAD.MOV.U32 R15, RZ, RZ, -0x1 ;  /* 0xffffffffff0f7424 */ /* 0x000fe400078e00ff */
[----:B------:R-:W-:-:S07]  /*18870*/  IMAD.MOV.U32 R13, RZ, RZ, R3 ;  /* 0x000000ffff0d7224 */ /* 0x000fce00078e0003 */
[----:B------:R-:W-:Y:S05]  /*18880*/  WARPSYNC.COLLECTIVE R15, `(.L_x_1716) ;  /* 0x000000000f087348 */ /* 0x000fea0003c00000 */
[----:B------:R0:W1:Y:S02]  /*18890*/  SHFL.UP P6, R14, R13, R12, R11 ;  /* 0x0400000c0d0e7389 */ /* 0x00006400000c000b */
[----:B01----:R-:W-:Y:S01]  /*188a0*/  ENDCOLLECTIVE ;  /* 0x000000000000791b */ /* 0x003fe20003800000 */
.L_x_1716:
        /* <DEDUP_REMOVED lines=8> */
.L_x_1717:
        /* <DEDUP_REMOVED lines=8> */
.L_x_1718:
        /* <DEDUP_REMOVED lines=8> */
.L_x_1719:
        /* <DEDUP_REMOVED lines=9> */
.L_x_1720:
[----:B------:R-:W-:Y:S01]  /*18ac0*/  IMAD.MOV.U32 R16, RZ, RZ, R14 ;  /* 0x000000ffff107224 */ /* 0x000fe200078e000e */
[----:B------:R-:W-:Y:S06]  /*18ad0*/  BRA `(.L_x_1721) ;  /* 0xffffffd800307947 */ /* 0x000fec000383ffff */
.L_x_1654:
[----:B------:R-:W-:Y:S01]  /*18ae0*/  BSSY B0, `(.L_x_1722) ;  /* 0x0000006000007945 */ /* 0x000fe20003800000 */
[----:B------:R-:W-:Y:S01]  /*18af0*/  PLOP3.LUT P6, PT, P6, PT, PT, 0x8, 0x0 ;  /* 0x000000000000781c */ /* 0x000fe200037ce170 */
[----:B------:R-:W-:-:S12]  /*18b00*/  IMAD.MOV.U32 R15, RZ, RZ, -0x1 ;  /* 0xffffffffff0f7424 */ /* 0x000fd800078e00ff */
[----:B0123--:R-:W-:Y:S05]  /*18b10*/  WARPSYNC.COLLECTIVE R15, `(.L_x_1723) ;  /* 0x000000000f087348 */ /* 0x00ffea0003c00000 */
[----:B------:R-:W-:Y:S01]  /*18b20*/  VOTE.ANY R14, PT, P6 ;  /* 0x00000000000e7806 */ /* 0x000fe200030e0100 */
[----:B0123--:R-:W-:Y:S06]  /*18b30*/  ENDCOLLECTIVE ;  /* 0x000000000000791b */ /* 0x00ffec0003800000 */
.L_x_1723:
[----:B------:R-:W-:Y:S05]  /*18b40*/  BSYNC B0 ;  /* 0x0000000000007941 */ /* 0x000fea0003800000 */
.L_x_1722:
        /* <DEDUP_REMOVED lines=9> */
.L_x_1724:
[----:B------:R-:W-:Y:S01]  /*18be0*/  IMAD.MOV.U32 R17, RZ, RZ, R14 ;  /* 0x000000ffff117224 */ /* 0x000fe200078e000e */
[----:B------:R-:W-:Y:S06]  /*18bf0*/  BRA `(.L_x_1725) ;  /* 0xffffffd800207947 */ /* 0x000fec000383ffff */
.L_x_1656:
[----:B------:R-:W-:Y:S01]  /*18c00*/  BSSY B0, `(.L_x_1726) ;  /* 0x0000007000007945 */ /* 0x000fe20003800000 */
[----:B------:R-:W-:Y:S02]  /*18c10*/  IMAD.MOV.U32 R13, RZ, RZ, R3 ;  /* 0x000000ffff0d7224 */ /* 0x000fe400078e0003 */
[----:B------:R-:W-:Y:S02]  /*18c20*/  IMAD.MOV.U32 R11, RZ, RZ, 0x1f ;  /* 0x0000001fff0b7424 */ /* 0x000fe400078e00ff */
[----:B------:R-:W-:-:S07]  /*18c30*/  IMAD.MOV.U32 R15, RZ, RZ, -0x1 ;  /* 0xffffffffff0f7424 */ /* 0x000fce00078e00ff */
[----:B0-234-:R-:W-:Y:S05]  /*18c40*/  WARPSYNC.COLLECTIVE R15, `(.L_x_1727) ;  /* 0x000000000f087348 */ /* 0x01dfea0003c00000 */
[----:B------:R1:W0:Y:S02]  /*18c50*/  SHFL.IDX P6, R14, R13, R12, R11 ;  /* 0x0000000c0d0e7389 */ /* 0x00022400000c000b */
[----:B01234-:R-:W-:Y:S01]  /*18c60*/  ENDCOLLECTIVE ;  /* 0x000000000000791b */ /* 0x01ffe20003800000 */
.L_x_1727:
[----:B------:R-:W-:Y:S05]  /*18c70*/  BSYNC B0 ;  /* 0x0000000000007941 */ /* 0x000fea0003800000 */
.L_x_1726:
[----:B------:R-:W-:Y:S01]  /*18c80*/  IMAD.MOV.U32 R3, RZ, RZ, R14 ;  /* 0x000000ffff037224 */ /* 0x000fe200078e000e */
[----:B------:R-:W-:Y:S06]  /*18c90*/  BRA `(.L_x_1728) ;  /* 0xffffffd800147947 */ /* 0x000fec000383ffff */
.L_x_1660:
[----:B0-----:R0:W3:Y:S02]  /*18ca0*/  SYNCS.PHASECHK.TRANS64.TRYWAIT P0, [R0+URZ+0x30820], R3 ;  /* 0x03082003000075a7 */ /* 0x0010e4000800017f */
[----:B---3--:R-:W-:Y:S05]  /*18cb0*/  @!P0 NANOSLEEP.SYNCS 0x989680 ;  /* 0x009896800000895d */ /* 0x008fea0003900000 */
[----:B------:R-:W3:Y:S02]  /*18cc0*/  @!P0 SYNCS.PHASECHK.TRANS64 P0, [R0+URZ+0x30820], R3 ;  /* 0x03082003000085a7 */ /* 0x000ee4000800007f */
[----:B---3--:R-:W-:Y:S05]  /*18cd0*/  @!P0 BRA `(.L_x_1660) ;  /* 0xfffffffc00f08947 */ /* 0x008fea000383ffff */
[----:B------:R-:W-:Y:S05]  /*18ce0*/  BRA `(.L_x_1729) ;  /* 0xffffffdc009c7947 */ /* 0x000fea000383ffff */
.L_x_1661:
[----:B------:R-:W3:Y:S01]  /*18cf0*/  S2R R2, SR_TID.X ;  /* 0x0000000000027919 */ /* 0x000ee20000002100 */
[----:B------:R-:W-:Y:S01]  /*18d00*/  BSSY B0, `(.L_x_1730) ;  /* 0x000000a000007945 */ /* 0x000fe20003800000 */
[----:B-1----:R-:W-:Y:S02]  /*18d10*/  IMAD.MOV.U32 R12, RZ, RZ, RZ ;  /* 0x000000ffff0c7224 */ /* 0x002fe400078e00ff */
[----:B------:R-:W-:Y:S02]  /*18d20*/  IMAD.MOV.U32 R11, RZ, RZ, 0x1f ;  /* 0x0000001fff0b7424 */ /* 0x000fe400078e00ff */
[----:B------:R-:W-:Y:S01]  /*18d30*/  IMAD.MOV.U32 R15, RZ, RZ, -0x1 ;  /* 0xffffffffff0f7424 */ /* 0x000fe200078e00ff */
[----:B---3--:R-:W-:-:S04]  /*18d40*/  SHF.R.U32.HI R2, RZ, 0x5, R2 ;  /* 0x00000005ff027819 */ /* 0x008fc80000011602 */
[----:B------:R-:W-:-:S05]  /*18d50*/  LOP3.LUT R2, R2, 0x3, RZ, 0xc0, !PT ;  /* 0x0000000302027812 */ /* 0x000fca00078ec0ff */
[----:B------:R-:W-:-:S07]  /*18d60*/  IMAD.MOV.U32 R13, RZ, RZ, R2 ;  /* 0x000000ffff0d7224 */ /* 0x000fce00078e0002 */
[----:B0-2---:R-:W-:Y:S05]  /*18d70*/  WARPSYNC.COLLECTIVE R15, `(.L_x_1731) ;  /* 0x000000000f087348 */ /* 0x005fea0003c00000 */
[----:B------:R1:W3:Y:S02]  /*18d80*/  SHFL.IDX P6, R14, R13, R12, R11 ;  /* 0x0000000c0d0e7389 */ /* 0x0002e400000c000b */
[----:B0123--:R-:W-:Y:S01]  /*18d90*/  ENDCOLLECTIVE ;  /* 0x000000000000791b */ /* 0x00ffe20003800000 */
.L_x_1731:
[----:B------:R-:W-:Y:S05]  /*18da0*/  BSYNC B0 ;  /* 0x0000000000007941 */ /* 0x000fea0003800000 */
.L_x_1730:
[----:B------:R-:W-:Y:S05]  /*18db0*/  BRA `(.L_x_1732) ;  /* 0xffffffdc00847947 */ /* 0x000fea000383ffff */
.L_x_1664:
[----:B------:R-:W-:Y:S01]  /*18dc0*/  BSSY B1, `(.L_x_1733) ;  /* 0x0000006000017945 */ /* 0x000fe20003800000 */
[----:B------:R-:W-:-:S07]  /*18dd0*/  IMAD.MOV.U32 R15, RZ, RZ, -0x1 ;  /* 0xffffffffff0f7424 */ /* 0x000fce00078e00ff */
[----:B0123--:R-:W-:Y:S05]  /*18de0*/  WARPSYNC.COLLECTIVE R15, `(.L_x_1734) ;  /* 0x000000000f0c7348 */ /* 0x00ffea0003c00000 */
[----:B------:R-:W-:Y:S02]  /*18df0*/  ELECT P6, UR62, PT ;  /* 0x00000000003e782f */ /* 0x000fe400038c0000 */
[----:B------:R-:W-:Y:S01]  /*18e00*/  MOV R14, UR62 ;  /* 0x0000003e000e7c02 */ /* 0x000fe20008000f00 */
[----:B0123--:R-:W-:Y:S10]  /*18e10*/  ENDCOLLECTIVE ;  /* 0x000000000000791b */ /* 0x00fff40003800000 */
.L_x_1734:
[----:B------:R-:W-:Y:S05]  /*18e20*/  BSYNC B1 ;  /* 0x0000000000017941 */ /* 0x000fea0003800000 */
.L_x_1733:
[----:B------:R-:W-:Y:S05]  /*18e30*/  BRA `(.L_x_1735) ;  /* 0xffffffdc007c7947 */ /* 0x000fea000383ffff */
.L_x_1666:
[----:B0-----:R0:W2:Y:S02]  /*18e40*/  SYNCS.PHASECHK.TRANS64.TRYWAIT P0, [R6+URZ], R5 ;  /* 0x00000005060075a7 */ /* 0x0010a4000800017f */
[----:B--2---:R-:W-:Y:S05]  /*18e50*/  @!P0 NANOSLEEP.SYNCS 0x989680 ;  /* 0x009896800000895d */ /* 0x004fea0003900000 */
[----:B------:R-:W2:Y:S02]  /*18e60*/  @!P0 SYNCS.PHASECHK.TRANS64 P0, [R6+URZ], R5 ;  /* 0x00000005060085a7 */ /* 0x000ea4000800007f */
[----:B--2---:R-:W-:Y:S05]  /*18e70*/  @!P0 BRA `(.L_x_1666) ;  /* 0xfffffffc00f08947 */ /* 0x004fea000383ffff */
[----:B------:R-:W-:Y:S05]  /*18e80*/  BRA `(.L_x_1736) ;  /* 0xffffffdc00c07947 */ /* 0x000fea000383ffff */
.L_x_1667:
[----:B--2---:R2:W3:Y:S02]  /*18e90*/  SYNCS.PHASECHK.TRANS64.TRYWAIT P0, [R7+URZ], R2 ;  /* 0x00000002070075a7 */ /* 0x0044e4000800017f */
[----:B---3--:R-:W-:Y:S05]  /*18ea0*/  @!P0 NANOSLEEP.SYNCS 0x989680 ;  /* 0x009896800000895d */ /* 0x008fea0003900000 */
[----:B------:R-:W3:Y:S02]  /*18eb0*/  @!P0 SYNCS.PHASECHK.TRANS64 P0, [R7+URZ], R2 ;  /* 0x00000002070085a7 */ /* 0x000ee4000800007f */
[----:B---3--:R-:W-:Y:S05]  /*18ec0*/  @!P0 BRA `(.L_x_1667) ;  /* 0xfffffffc00f08947 */ /* 0x008fea000383ffff */
[----:B------:R-:W-:Y:S05]  /*18ed0*/  BRA `(.L_x_1737) ;  /* 0xffffffdc00b47947 */ /* 0x000fea000383ffff */
.L_x_1669:
[----:B---3--:R3:W4:Y:S02]  /*18ee0*/  SYNCS.PHASECHK.TRANS64.TRYWAIT P0, [R4+URZ], R5 ;  /* 0x00000005040075a7 */ /* 0x008724000800017f */
[----:B----4-:R-:W-:Y:S05]  /*18ef0*/  @!P0 NANOSLEEP.SYNCS 0x989680 ;  /* 0x009896800000895d */ /* 0x010fea0003900000 */
[----:B------:R-:W4:Y:S02]  /*18f00*/  @!P0 SYNCS.PHASECHK.TRANS64 P0, [R4+URZ], R5 ;  /* 0x00000005040085a7 */ /* 0x000f24000800007f */
[----:B----4-:R-:W-:Y:S05]  /*18f10*/  @!P0 BRA `(.L_x_1669) ;  /* 0xfffffffc00f08947 */ /* 0x010fea000383ffff */
[----:B------:R-:W-:Y:S05]  /*18f20*/  BRA `(.L_x_1738) ;  /* 0xffffffdc00bc7947 */ /* 0x000fea000383ffff */
.L_x_1739:
        /* <DEDUP_REMOVED lines=13> */
.L_x_15298:


//--------------------- .text._ZN7cutlass13device_kernelIN5flash11enable_sm90INS1_16FlashAttnFwdSm90INS1_25CollectiveMainloopFwdSm90ILi2EN4cute5tupleIJNS5_1CILi1EEES8_S8_EEENS6_IJNS7_ILi128EEENS7_ILi64EEENS7_ILi256EEEEEELi256ENS_6half_tEfNS_4arch4Sm90ELb0ELb1ELb0ELb1ELb0ELb1ELb0ELb1ELb1ELb1ELb0ELb0EEENS1_21CollectiveEpilogueFwdINS6_IJSA_SC_SB_EEES9_SE_SG_Li256ELb1ELb1ELb0ELb0EEENS1_36VarlenDynamicPersistentTileSchedulerILi128ELi64ELi256ELi128ELb0ELb1ELb1ELb1ELb0ELb1EEEEEEEEEvNT_6ParamsE --------------------------
	.section	.text._ZN7cutlass13device_kernelIN5flash11enable_sm90INS1_16FlashAttnFwdSm90INS1_25CollectiveMainloopFwdSm90ILi2EN4cute5tupleIJNS5_1CILi1EEES8_S8_EEENS6_IJNS7_ILi128EEENS7_ILi64EEENS7_ILi256EEEEEELi256ENS_6half_tEfNS_4arch4Sm90ELb0ELb1ELb0ELb1ELb0ELb1ELb0ELb1ELb1ELb1ELb0ELb0EEENS1_21CollectiveEpilogueFwdINS6_IJSA_SC_SB_EEES9_SE_SG_Li256ELb1ELb1ELb0ELb0EEENS1_36VarlenDynamicPersistentTileSchedulerILi128ELi64ELi256ELi128ELb0ELb1ELb1ELb1ELb0ELb1EEEEEEEEEvNT_6ParamsE,"ax",@progbits
	.align	128
.text._ZN7cutlass13device_kernelIN5flash11enable_sm90INS1_16FlashAttnFwdSm90INS1_25CollectiveMainloopFwdSm90ILi2EN4cute5tupleIJNS5_1CILi1EEES8_S8_EEENS6_IJNS7_ILi128EEENS7_ILi64EEENS7_ILi256EEEEEELi256ENS_6half_tEfNS_4arch4Sm90ELb0ELb1ELb0ELb1ELb0ELb1ELb0ELb1ELb1ELb1ELb0ELb0EEENS1_21CollectiveEpilogueFwdINS6_IJSA_SC_SB_EEES9_SE_SG_Li256ELb1ELb1ELb0ELb0EEENS1_36VarlenDynamicPersistentTileSchedulerILi128ELi64ELi256ELi128ELb0ELb1ELb1ELb1ELb0ELb1EEEEEEEEEvNT_6ParamsE:
        .type           _ZN7cutlass13device_kernelIN5flash11enable_sm90INS1_16FlashAttnFwdSm90INS1_25CollectiveMainloopFwdSm90ILi2EN4cute5tupleIJNS5_1CILi1EEES8_S8_EEENS6_IJNS7_ILi128EEENS7_ILi64EEENS7_ILi256EEEEEELi256ENS_6half_tEfNS_4arch4Sm90ELb0ELb1ELb0ELb1ELb0ELb1ELb0ELb1ELb1ELb1ELb0ELb0EEENS1_21CollectiveEpilogueFwdINS6_IJSA_SC_SB_EEES9_SE_SG_Li256ELb1ELb1ELb0ELb0EEENS1_36VarlenDynamicPersistentTileSchedulerILi128ELi64ELi256ELi128ELb0ELb1ELb1ELb1ELb0ELb1EEEEEEEEEvNT_6ParamsE,@function
        .size           _ZN7cutlass13device_kernelIN5flash11enable_sm90INS1_16FlashAttnFwdSm90INS1_25CollectiveMainloopFwdSm90ILi2EN4cute5tupleIJNS5_1CILi1EEES8_S8_EEENS6_IJNS7_ILi128EEENS7_ILi64EEENS7_ILi256EEEEEELi256ENS_6half_tEfNS_4arch4Sm90ELb0ELb1ELb0ELb1ELb0ELb1ELb0ELb1ELb1ELb1ELb0ELb0EEENS1_21CollectiveEpilogueFwdINS6_IJSA_SC_SB_EEES9_SE_SG_Li256ELb1ELb1ELb0ELb0EEENS1_36VarlenDynamicPersistentTileSchedulerILi128ELi64ELi256ELi128ELb0ELb1ELb1ELb1ELb0ELb1EEEEEEEEEvNT_6ParamsE,(.L_x_15299 - _ZN7cutlass13device_kernelIN5flash11enable_sm90INS1_16FlashAttnFwdSm90INS1_25CollectiveMainloopFwdSm90ILi2EN4cute5tupleIJNS5_1CILi1EEES8_S8_EEENS6_IJNS7_ILi128EEENS7_ILi64EEENS7_ILi256EEEEEELi256ENS_6half_tEfNS_4arch4Sm90ELb0ELb1ELb0ELb1ELb0ELb1ELb0ELb1ELb1ELb1ELb0ELb0EEENS1_21CollectiveEpilogueFwdINS6_IJSA_SC_SB_EEES9_SE_SG_Li256ELb1ELb1ELb0ELb0EEENS1_36VarlenDynamicPersistentTileSchedulerILi128ELi64ELi256ELi128ELb0ELb1ELb1ELb1ELb0ELb1EEEEEEEEEvNT_6ParamsE)
        .other          _ZN7cutlass13device_kernelIN5flash11enable_sm90INS1_16FlashAttnFwdSm90INS1_25CollectiveMainloopFwdSm90ILi2EN4cute5tupleIJNS5_1CILi1EEES8_S8_EEENS6_IJNS7_ILi128EEENS7_ILi64EEENS7_ILi256EEEEEELi256ENS_6half_tEfNS_4arch4Sm90ELb0ELb1ELb0ELb1ELb0ELb1ELb0ELb1ELb1ELb1ELb0ELb0EEENS1_21CollectiveEpilogueFwdINS6_IJSA_SC_SB_EEES9_SE_SG_Li256ELb1ELb1ELb0ELb0EEENS1_36VarlenDynamicPersistentTileSchedulerILi128ELi64ELi256ELi128ELb0ELb1ELb1ELb1ELb0ELb1EEEEEEEEEvNT_6ParamsE,@"STO_CUDA_ENTRY STV_DEFAULT"
_ZN7cutlass13device_kernelIN5flash11enable_sm90INS1_16FlashAttnFwdSm90INS1_25CollectiveMainloopFwdSm90ILi2EN4cute5tupleIJNS5_1CILi1EEES8_S8_EEENS6_IJNS7_ILi128EEENS7_ILi64EEENS7_ILi256EEEEEELi256ENS_6half_tEfNS_4arch4Sm90ELb0ELb1ELb0ELb1ELb0ELb1ELb0ELb1ELb1ELb1ELb0ELb0EEENS1_21CollectiveEpilogueFwdINS6_IJSA_SC_SB_EEES9_SE_SG_Li256ELb1ELb1ELb0ELb0EEENS1_36VarlenDynamicPersistentTileSchedulerILi128ELi64ELi256ELi128ELb0ELb1ELb1ELb1ELb0ELb1EEEEEEEEEvNT_6ParamsE:
[----:B------:R-:W0:Y:S02]  /*0000*/  LDC R1, c[0x0][0x28] ;  /* 0x00000a00ff017b82 */ /* 0x000e240000000800 */
[----:B0-----:R-:W-:Y:S01]  /*0010*/  VIADD R1, R1, 0xffffff38 ;  /* 0xffffff3801017836 */ /* 0x001fe20000000000 */
[----:B------:R-:W0:Y:S01]  /*0020*/  S2R R4, SR_TID.X ;  /* 0x0000000000047919 */ /* 0x000e220000002100 */
[----:B------:R-:W-:Y:S01]  /*0030*/  ELECT P0, URZ, PT ;  /* 0x00000000003f782f */ /* 0x000fe20003800000 */
[----:B------:R-:W-:Y:S01]  /*0040*/  BSSY B0, `(.L_x_1740) ;  /* 0x0000013000007945 */ /* 0x000fe20003800000 */
[----:B0-----:R-:W-:-:S05]  /*0050*/  SHF.R.U32.HI R0, RZ, 0x5, R4 ;  /* 0x00000005ff007819 */ /* 0x001fca0000011604 */
[----:B------:R-:W0:Y:S02]  /*0060*/  SHFL.IDX PT, R2, R0, RZ, 0x1f ;  /* 0x00001fff00027589 */ /* 0x000e2400000e0000 */
[----:B0-----:R-:W-:-:S13]  /*0070*/  ISETP.EQ.AND P0, PT, R2, RZ, P0 ;  /* 0x000000ff0200720c */ /* 0x001fda0000702270 */
        /* <DEDUP_REMOVED lines=15> */
.L_x_1741:
[----:B------:R-:W-:Y:S05]  /*0170*/  BSYNC B0 ;  /* 0x0000000000007941 */ /* 0x000fea0003800000 */
.L_x_1740:
[----:B------:R-:W-:Y:S01]  /*0180*/  VOTEU.ANY UP0, P0 ;  /* 0x00000000003f7886 */ /* 0x000fe20000000100 */
[----:B------:R-:W0:Y:S01]  /*0190*/  SHFL.IDX PT, R2, R0, RZ, 0x1f ;  /* 0x00001fff00027589 */ /* 0x000e2200000e0000 */
[----:B------:R-:W-:Y:S01]  /*01a0*/  UMOV UR4, 0x80 ;  /* 0x0000008000047882 */ /* 0x000fe20000000000 */
[----:B------:R-:W-:Y:S01]  /*01b0*/  UMOV UR7, 0x100 ;  /* 0x0000010000077882 */ /* 0x000fe20000000000 */
[----:B------:R-:W-:Y:S01]  /*01c0*/  VOTEU.ANY UP1, P0 ;  /* 0x00000000003f7886 */ /* 0x000fe20000020100 */
[----:B------:R-:W1:Y:S01]  /*01d0*/  @UP0 S2UR UR8, SR_CgaCtaId ;  /* 0x00000000000809c3 */ /* 0x000e620000008800 */
[----:B------:R-:W-:Y:S01]  /*01e0*/  @UP0 UMOV UR6, 0x400 ;  /* 0x0000040000060882 */ /* 0x000fe20000000000 */
[----:B------:R-:W-:-:S04]  /*01f0*/  @UP0 UIADD3 UR4, -UR4, 0x100000, URZ ;  /* 0x0010000004040890 */ /* 0x000fc8000fffe13f */
[----:B------:R-:W-:Y:S02]  /*0200*/  @UP0 USHF.L.U32 UR5, UR4, 0xb, URZ ;  /* 0x0000000b04050899 */ /* 0x000fe4000800063f */
[----:B------:R-:W-:Y:S01]  /*0210*/  @UP0 USHF.L.U32 UR4, UR4, 0x1, URZ ;  /* 0x0000000104040899 */ /* 0x000fe2000800063f */
[----:B0-----:R-:W-:Y:S02]  /*0220*/  ISETP.NE.AND P1, PT, R2, RZ, PT ;  /* 0x000000ff0200720c */ /* 0x001fe40003f25270 */
[----:B------:R-:W-:Y:S01]  /*0230*/  SHF.R.U32.HI R2, RZ, 0x7, R4 ;  /* 0x00000007ff027819 */ /* 0x000fe20000011604 */
[----:B-1----:R-:W-:Y:S02]  /*0240*/  @UP0 ULEA UR8, UR8, UR6, 0x18 ;  /* 0x0000000608080291 */ /* 0x002fe4000f8ec03f */
[----:B------:R-:W-:-:S04]  /*0250*/  @UP0 UIADD3 UR6, -UR7, 0x100000, URZ ;  /* 0x0010000007060890 */ /* 0x000fc8000fffe13f */
[----:B------:R-:W-:Y:S02]  /*0260*/  @UP0 USHF.L.U32 UR7, UR6, 0xb, URZ ;  /* 0x0000000b06070899 */ /* 0x000fe4000800063f */
[----:B------:R-:W-:Y:S01]  /*0270*/  @UP0 USHF.L.U32 UR6, UR6, 0x1, URZ ;  /* 0x0000000106060899 */ /* 0x000fe2000800063f */
[----:B------:R-:W-:Y:S01]  /*0280*/  VOTEU.ANY UP0, P0 ;  /* 0x00000000003f7886 */ /* 0x000fe20000000100 */
[----:B------:R-:W0:Y:S04]  /*0290*/  SHFL.IDX PT, R2, R2, RZ, 0x1f ;  /* 0x00001fff02027589 */ /* 0x000e2800000e0000 */
[----:B------:R-:W1:Y:S02]  /*02a0*/  FENCE.VIEW.ASYNC.S ;  /* 0x00000000000073c6 */ /* 0x000e640000000000 */
[----:B-1----:R1:W2:Y:S04]  /*02b0*/  @UP0 SYNCS.EXCH.64 URZ, [UR8+0x30800], UR4 ;  /* 0x03080004083f05b2 */ /* 0x0022a80008000100 */
[----:B------:R1:W3:Y:S01]  /*02c0*/  @UP1 SYNCS.EXCH.64 URZ, [UR8+0x30820], UR6 ;  /* 0x03082006083f15b2 */ /* 0x0002e20008000100 */
[----:B------:R-:W-:Y:S05]  /*02d0*/  @P1 BRA `(.L_x_1742) ;  /* 0x0000000000481947 */ /* 0x000fea0003800000 */
[----:B-1----:R-:W1:Y:S01]  /*02e0*/  S2UR UR5, SR_CgaCtaId ;  /* 0x00000000000579c3 */ /* 0x002e620000008800 */
[----:B------:R-:W-:Y:S01]  /*02f0*/  UMOV UR4, 0x400 ;  /* 0x0000040000047882 */ /* 0x000fe20000000000 */
[----:B------:R-:W-:Y:S01]  /*0300*/  UMOV UR6, 0x1 ;  /* 0x0000000100067882 */ /* 0x000fe20000000000 */
[----:B------:R-:W-:Y:S01]  /*0310*/  UMOV UR7, 0x2 ;  /* 0x0000000200077882 */ /* 0x000fe20000000000 */
[----:B------:R-:W-:Y:S01]  /*0320*/  ELECT P0, URZ, PT ;  /* 0x00000000003f782f */ /* 0x000fe20003800000 */
[----:B-1----:R-:W-:Y:S02]  /*0330*/  ULEA UR8, UR5, UR4, 0x18 ;  /* 0x0000000405087291 */ /* 0x002fe4000f8ec03f */
[----:B------:R-:W-:-:S04]  /*0340*/  UIADD3 UR4, -UR6, 0x100000, URZ ;  /* 0x0010000006047890 */ /* 0x000fc8000fffe13f */
[----:B------:R-:W-:Y:S02]  /*0350*/  USHF.L.U32 UR5, UR4, 0xb, URZ ;  /* 0x0000000b04057899 */ /* 0x000fe4000800063f */
[----:B------:R-:W-:Y:S02]  /*0360*/  USHF.L.U32 UR4, UR4, 0x1, URZ ;  /* 0x0000000104047899 */ /* 0x000fe4000800063f */
[----:B------:R-:W-:-:S04]  /*0370*/  UIADD3 UR6, -UR7, 0x100000, URZ ;  /* 0x0010000007067890 */ /* 0x000fc8000fffe13f */
[----:B------:R-:W-:Y:S02]  /*0380*/  USHF.L.U32 UR7, UR6, 0xb, URZ ;  /* 0x0000000b06077899 */ /* 0x000fe4000800063f */
[----:B------:R-:W-:Y:S01]  /*0390*/  USHF.L.U32 UR6, UR6, 0x1, URZ ;  /* 0x0000000106067899 */ /* 0x000fe2000800063f */
[----:B------:R-:W1:Y:S03]  /*03a0*/  FENCE.VIEW.ASYNC.S ;  /* 0x00000000000073c6 */ /* 0x000e660000000000 */
[----:B-1----:R4:W1:Y:S08]  /*03b0*/  SYNCS.EXCH.64 URZ, [UR8+0x30830], UR4 ;  /* 0x03083004083f75b2 */ /* 0x0028700008000100 */
[----:B------:R4:W0:Y:S01]  /*03c0*/  SYNCS.EXCH.64 URZ, [UR8+0x30840], UR6 ;  /* 0x03084006083f75b2 */ /* 0x0008220008000100 */
[----:B------:R4:W0:Y:S01]  /*03d0*/  SYNCS.EXCH.64 URZ, [UR8+0x30838], UR4 ;  /* 0x03083804083f75b2 */ /* 0x0008220008000100 */
[----:B------:R4:W0:Y:S02]  /*03e0*/  SYNCS.EXCH.64 URZ, [UR8+0x30848], UR6 ;  /* 0x03084806083f75b2 */ /* 0x0008240008000100 */
[----:B----4-:R-:W-:Y:S01]  /*03f0*/  NOP ;  /* 0x0000000000007918 */ /* 0x010fe20000000000 */
.L_x_1742:
[----:B------:R-:W4:Y:S01]  /*0400*/  SHFL.IDX PT, R3, R0, RZ, 0x1f ;  /* 0x00001fff00037589 */ /* 0x000f2200000e0000 */
[----:B------:R-:W-:Y:S01]  /*0410*/  NOP ;  /* 0x0000000000007918 */ /* 0x000fe20000000000 */
[----:B----4-:R-:W-:-:S13]  /*0420*/  ISETP.NE.AND P0, PT, R3, RZ, PT ;  /* 0x000000ff0300720c */ /* 0x010fda0003f05270 */
        /* <DEDUP_REMOVED lines=19> */
.L_x_1743:
[----:B------:R-:W4:Y:S01]  /*0560*/  SHFL.IDX PT, R3, R0, RZ, 0x1f ;  /* 0x00001fff00037589 */ /* 0x000f2200000e0000 */
[----:B------:R-:W-:Y:S01]  /*0570*/  NOP ;  /* 0x0000000000007918 */ /* 0x000fe20000000000 */
[----:B----4-:R-:W-:-:S13]  /*0580*/  ISETP.NE.AND P0, PT, R3, RZ, PT ;  /* 0x000000ff0300720c */ /* 0x010fda0003f05270 */
[----:B------:R-:W-:Y:S05]  /*0590*/  @P0 BRA `(.L_x_1744) ;  /* 0x0000000000380947 */ /* 0x000fea0003800000 */
[----:B-1----:R-:W1:Y:S01]  /*05a0*/  S2UR UR5, SR_CgaCtaId ;  /* 0x00000000000579c3 */ /* 0x002e620000008800 */
[----:B------:R-:W-:Y:S01]  /*05b0*/  UMOV UR4, 0x400 ;  /* 0x0000040000047882 */ /* 0x000fe20000000000 */
[----:B------:R-:W-:Y:S01]  /*05c0*/  UMOV UR7, 0x1 ;  /* 0x0000000100077882 */ /* 0x000fe20000000000 */
[----:B------:R-:W-:Y:S01]  /*05d0*/  ELECT P0, URZ, PT ;  /* 0x00000000003f782f */ /* 0x000fe20003800000 */
[----:B-1----:R-:W-:Y:S02]  /*05e0*/  ULEA UR6, UR5, UR4, 0x18 ;  /* 0x0000000405067291 */ /* 0x002fe4000f8ec03f */
[----:B------:R-:W-:-:S04]  /*05f0*/  UIADD3 UR4, -UR7, 0x100000, URZ ;  /* 0x0010000007047890 */ /* 0x000fc8000fffe13f */
[----:B------:R-:W-:Y:S02]  /*0600*/  USHF.L.U32 UR5, UR4, 0xb, URZ ;  /* 0x0000000b04057899 */ /* 0x000fe4000800063f */
[----:B------:R-:W-:Y:S01]  /*0610*/  USHF.L.U32 UR4, UR4, 0x1, URZ ;  /* 0x0000000104047899 */ /* 0x000fe2000800063f */
[----:B------:R-:W1:Y:S11]  /*0620*/  FENCE.VIEW.ASYNC.S ;  /* 0x00000000000073c6 */ /* 0x000e760000000000 */
[----:B-1----:R4:W1:Y:S01]  /*0630*/  SYNCS.EXCH.64 URZ, [UR6+0x30870], UR4 ;  /* 0x03087004063f75b2 */ /* 0x0028620008000100 */
[----:B------:R4:W0:Y:S01]  /*0640*/  SYNCS.EXCH.64 URZ, [UR6+0x30880], UR4 ;  /* 0x03088004063f75b2 */ /* 0x0008220008000100 */
[----:B------:R4:W0:Y:S01]  /*0650*/  SYNCS.EXCH.64 URZ, [UR6+0x30878], UR4 ;  /* 0x03087804063f75b2 */ /* 0x0008220008000100 */
[----:B------:R4:W0:Y:S02]  /*0660*/  SYNCS.EXCH.64 URZ, [UR6+0x30888], UR4 ;  /* 0x03088804063f75b2 */ /* 0x0008240008000100 */
[----:B----4-:R-:W-:Y:S01]  /*0670*/  NOP ;  /* 0x0000000000007918 */ /* 0x010fe20000000000 */
.L_x_1744:
        /* <DEDUP_REMOVED lines=22> */
.L_x_1745:
        /* <DEDUP_REMOVED lines=22> */
.L_x_1746:
[----:B0-----:R-:W-:Y:S01]  /*0940*/  ISETP.NE.AND P0, PT, R2, RZ, PT ;  /* 0x000000ff0200720c */ /* 0x001fe20003f05270 */
[----:B------:R-:W-:Y:S01]  /*0950*/  IMAD.MOV.U32 R2, RZ, RZ, 0x1 ;  /* 0x00000001ff027424 */ /* 0x000fe200078e00ff */
[----:B------:R-:W-:Y:S01]  /*0960*/  NOP ;  /* 0x0000000000007918 */ /* 0x000fe20000000000 */
[----:B------:R-:W-:Y:S01]  /*0970*/  ULDC.64 UR60, c[0x0][0x208] ;  /* 0x00008200003c7ab9 */ /* 0x000fe20000000a00 */
[----:B------:R-:W-:Y:S02]  /*0980*/  BSSY B9, `(.L_x_1747) ;  /* 0x000298b000097945 */ /* 0x000fe40003800000 */
[----:B------:R-:W-:-:S05]  /*0990*/  SEL R2, R2, 0x2, !P0 ;  /* 0x0000000202027807 */ /* 0x000fca0004000000 */
[----:B------:R0:W-:Y:S01]  /*09a0*/  STL [R1+0x50], R2 ;  /* 0x0000500201007387 */ /* 0x0001e20000100800 */
[----:B-123--:R-:W-:Y:S06]  /*09b0*/  BAR.SYNC.DEFER_BLOCKING 0x0 ;  /* 0x0000000000007b1d */ /* 0x00efec0000010000 */
[----:B------:R-:W-:Y:S05]  /*09c0*/  @!P0 BRA `(.L_x_1748) ;  /* 0x0000020400108947 */ /* 0x000fea0003800000 */
.L_x_1749:
        /* <DEDUP_REMOVED lines=8> */
[----:B-1----:R-:W-:-:S06]  /*0a50*/  ULEA UR4, UR5, UR4, 0x18 ;  /* 0x0000000405047291 */ /* 0x002fcc000f8ec03f */
[----:B------:R-:W-:Y:S01]  /*0a60*/  IMAD.U32 R16, RZ, RZ, UR4 ;  /* 0x00000004ff107e24 */ /* 0x000fe2000f8e00ff */
[----:B------:R-:W-:-:S04]  /*0a70*/  ULDC UR4, c[0x0][0xc3c] ;  /* 0x00030f0000047ab9 */ /* 0x000fc80000000800 */
[----:B------:R-:W1:Y:S01]  /*0a80*/  LDS.128 R60, [R16+0x308d0] ;  /* 0x0308d000103c7984 */ /* 0x000e620000000c00 */
[----:B------:R-:W-:Y:S06]  /*0a90*/  BAR.ARV 0x4, 0x180 ;  /* 0x0106000000007b1d */ /* 0x000fec0000002000 */
[----:B-1----:R-:W-:-:S13]  /*0aa0*/  ISETP.GE.AND P0, PT, R63, UR4, PT ;  /* 0x000000043f007c0c */ /* 0x002fda000bf06270 */
[----:B------:R-:W-:Y:S05]  /*0ab0*/  @P0 BRA `(.L_x_1750) ;  /* 0x0000029400dc0947 */ /* 0x000fea0003800000 */
[----:B------:R-:W-:-:S05]  /*0ac0*/  VIADD R4, R4, 0xffffff80 ;  /* 0xffffff8004047836 */ /* 0x000fca0000000000 */
[----:B------:R-:W-:-:S04]  /*0ad0*/  SHF.R.S32.HI R3, RZ, 0x1f, R4 ;  /* 0x0000001fff037819 */ /* 0x000fc80000011404 */
[CC--:B------:R-:W-:Y:S02]  /*0ae0*/  LEA.HI R0, R3.reuse, R4.reuse, RZ, 0x7 ;  /* 0x0000000403007211 */ /* 0x0c0fe400078f38ff */
[CC--:B------:R-:W-:Y:S02]  /*0af0*/  LEA.HI R5, R3.reuse, R4.reuse, RZ, 0x5 ;  /* 0x0000000403057211 */ /* 0x0c0fe400078f28ff */
[----:B------:R-:W-:Y:S02]  /*0b00*/  LOP3.LUT R7, R0, 0xffffff80, RZ, 0xc0, !PT ;  /* 0xffffff8000077812 */ /* 0x000fe400078ec0ff */
[-C--:B0-----:R-:W-:Y:S01]  /*0b10*/  LEA.HI R2, R3, R4.reuse, RZ, 0x4 ;  /* 0x0000000403027211 */ /* 0x081fe200078f20ff */
[----:B------:R-:W-:Y:S01]  /*0b20*/  IMAD.SHL.U32 R6, R5, 0x20, RZ ;  /* 0x0000002005067824 */ /* 0x000fe200078e00ff */
[----:B------:R-:W-:Y:S01]  /*0b30*/  LEA.HI R218, R3, R4, RZ, 0x3 ;  /* 0x0000000403da7211 */ /* 0x000fe200078f18ff */
[----:B------:R-:W-:Y:S01]  /*0b40*/  IMAD.IADD R20, R4, 0x1, -R7 ;  /* 0x0000000104147824 */ /* 0x000fe200078e0a07 */
[----:B------:R-:W-:-:S02]  /*0b50*/  SHF.R.S32.HI R5, RZ, 0x4, R2 ;  /* 0x00000004ff057819 */ /* 0x000fc40000011402 */
[CC--:B------:R-:W-:Y:S02]  /*0b60*/  LEA.HI R7, R3.reuse, R4.reuse, RZ, 0x2 ;  /* 0x0000000403077211 */ /* 0x0c0fe400078f10ff */
[----:B------:R-:W-:Y:S01]  /*0b70*/  SHF.R.S32.HI R9, RZ, 0x1f, R20 ;  /* 0x0000001fff097819 */ /* 0x000fe20000011414 */
[----:B------:R-:W-:Y:S01]  /*0b80*/  STL [R1+0x88], R20 ;  /* 0x0000881401007387 */ /* 0x000fe20000100800 */
[----:B------:R-:W-:Y:S02]  /*0b90*/  LEA.HI R8, R3, R4, RZ, 0x6 ;  /* 0x0000000403087211 */ /* 0x000fe400078f30ff */
[----:B------:R-:W-:Y:S02]  /*0ba0*/  LEA.HI R10, R9, R20, RZ, 0x2 ;  /* 0x00000014090a7211 */ /* 0x000fe400078f10ff */
[----:B------:R-:W-:Y:S01]  /*0bb0*/  SHF.R.S32.HI R14, RZ, 0x7, R0 ;  /* 0x00000007ff0e7819 */ /* 0x000fe20000011400 */
[----:B------:R-:W-:Y:S01]  /*0bc0*/  IMAD.SHL.U32 R8, R8, 0x8, RZ ;  /* 0x0000000808087824 */ /* 0x000fe200078e00ff */
[----:B------:R-:W-:-:S02]  /*0bd0*/  SHF.R.S32.HI R11, RZ, 0x2, R10 ;  /* 0x00000002ff0b7819 */ /* 0x000fc4000001140a */
[----:B------:R-:W-:Y:S02]  /*0be0*/  SHF.R.S32.HI R12, RZ, 0x1f, R10 ;  /* 0x0000001fff0c7819 */ /* 0x000fe4000001140a */
[----:B------:R-:W-:Y:S02]  /*0bf0*/  LOP3.LUT R3, R2, 0x3fffff0, RZ, 0xc0, !PT ;  /* 0x03fffff002037812 */ /* 0x000fe400078ec0ff */
[----:B------:R-:W-:Y:S02]  /*0c00*/  LEA.HI R12, R12, R11, RZ, 0x3 ;  /* 0x0000000b0c0c7211 */ /* 0x000fe400078f18ff */
[----:B------:R-:W-:Y:S02]  /*0c10*/  LEA.HI R2, R2, R5, RZ, 0x1 ;  /* 0x0000000502027211 */ /* 0x000fe400078f08ff */
[----:B------:R-:W-:Y:S02]  /*0c20*/  LOP3.LUT R12, R12, 0xfffffff8, RZ, 0xc0, !PT ;  /* 0xfffffff80c0c7812 */ /* 0x000fe400078ec0ff */
[----:B------:R-:W-:-:S02]  /*0c30*/  LEA.HI R9, R9, R20, RZ, 0x5 ;  /* 0x0000001409097211 */ /* 0x000fc400078f28ff */
[----:B------:R-:W-:Y:S01]  /*0c40*/  LEA.HI R0, R0, R14, RZ, 0x1 ;  /* 0x0000000e00007211 */ /* 0x000fe200078f08ff */
[----:B------:R-:W-:Y:S01]  /*0c50*/  IMAD.IADD R12, R11, 0x1, -R12 ;  /* 0x000000010b0c7824 */ /* 0x000fe200078e0a0c */
[----:B------:R-:W-:Y:S02]  /*0c60*/  LOP3.LUT R13, R7, 0xfffffffc, RZ, 0xc0, !PT ;  /* 0xfffffffc070d7812 */ /* 0x000fe400078ec0ff */
[----:B------:R-:W-:Y:S02]  /*0c70*/  LOP3.LUT R7, R218, 0xfffffff8, RZ, 0xc0, !PT ;  /* 0xfffffff8da077812 */ /* 0x000fe400078ec0ff */
[----:B------:R-:W-:Y:S01]  /*0c80*/  LOP3.LUT R6, R6, 0xfffffc00, RZ, 0xc0, !PT ;  /* 0xfffffc0006067812 */ /* 0x000fe200078ec0ff */
[C---:B------:R-:W-:Y:S01]  /*0c90*/  IMAD.IADD R13, R4.reuse, 0x1, -R13 ;  /* 0x00000001040d7824 */ /* 0x040fe200078e0a0d */
[C---:B------:R-:W-:Y:S01]  /*0ca0*/  IADD3 R3, R4.reuse, -R3, RZ ;  /* 0x8000000304037210 */ /* 0x040fe20007ffe0ff */
[----:B------:R-:W-:Y:S01]  /*0cb0*/  IMAD.IADD R18, R4, 0x1, -R7 ;  /* 0x0000000104127824 */ /* 0x000fe200078e0a07 */
[----:B------:R-:W-:-:S02]  /*0cc0*/  LOP3.LUT R2, R2, 0x1ffffffe, RZ, 0xc0, !PT ;  /* 0x1ffffffe02027812 */ /* 0x000fc400078ec0ff */
[----:B------:R-:W-:Y:S01]  /*0cd0*/  SHF.R.S32.HI R9, RZ, 0x5, R9 ;  /* 0x00000005ff097819 */ /* 0x000fe20000011409 */
[----:B------:R-:W-:Y:S01]  /*0ce0*/  IMAD R3, R3, 0x40, R6 ;  /* 0x0000004003037824 */ /* 0x000fe200078e0206 */
[----:B------:R-:W-:Y:S01]  /*0cf0*/  LOP3.LUT R0, R0, 0x3fffffe, RZ, 0xc0, !PT ;  /* 0x03fffffe00007812 */ /* 0x000fe200078ec0ff */
[----:B------:R-:W-:Y:S01]  /*0d00*/  IMAD.IADD R2, R5, 0x1, -R2 ;  /* 0x0000000105027824 */ /* 0x000fe200078e0a02 */
[----:B------:R-:W-:Y:S01]  /*0d10*/  SHF.R.S32.HI R218, RZ, 0x3, R218 ;  /* 0x00000003ffda7819 */ /* 0x000fe200000114da */
[----:B------:R-:W-:Y:S01]  /*0d20*/  IMAD R9, R9, 0x10, R12 ;  /* 0x0000001009097824 */ /* 0x000fe200078e020c */
[----:B------:R-:W-:Y:S01]  /*0d30*/  STL [R1+0x54], R18 ;  /* 0x0000541201007387 */ /* 0x000fe20000100800 */
[----:B------:R-:W-:Y:S01]  /*0d40*/  IMAD.IADD R0, R14, 0x1, -R0 ;  /* 0x000000010e007824 */ /* 0x000fe200078e0a00 */
[----:B------:R-:W-:Y:S01]  /*0d50*/  LEA R2, R2, R3, 0x3 ;  /* 0x0000000302027211 */ /* 0x000fe200078e18ff */
[----:B------:R-:W-:Y:S01]  /*0d60*/  VIADD R17, R218, 0x40 ;  /* 0x00000040da117836 */ /* 0x000fe20000000000 */
[----:B------:R0:W-:Y:S01]  /*0d70*/  STL [R1+0xa8], R14 ;  /* 0x0000a80e01007387 */ /* 0x0001e20000100800 */
[----:B------:R-:W-:Y:S01]  /*0d80*/  IMAD R12, R0, 0x40, R9 ;  /* 0x00000040000c7824 */ /* 0x000fe200078e0209 */
[----:B------:R-:W-:Y:S01]  /*0d90*/  SHF.L.U32 R11, R218, 0x6, RZ ;  /* 0x00000006da0b7819 */ /* 0x000fe200000006ff */
[----:B------:R-:W-:Y:S01]  /*0da0*/  IMAD.SHL.U32 R200, R18, 0x4, RZ ;  /* 0x0000000412c87824 */ /* 0x000fe200078e00ff */
[----:B------:R-:W-:Y:S01]  /*0db0*/  SHF.R.S32.HI R6, RZ, 0x1f, R17 ;  /* 0x0000001fff067819 */ /* 0x000fe20000011411 */
[----:B------:R1:W-:Y:S01]  /*0dc0*/  STL [R1+0xb0], R2 ;  /* 0x0000b00201007387 */ /* 0x0003e20000100800 */
[----:B------:R-:W-:Y:S01]  /*0dd0*/  SHF.L.U32 R5, R17, 0x6, RZ ;  /* 0x0000000611057819 */ /* 0x000fe200000006ff */
[----:B------:R-:W-:Y:S01]  /*0de0*/  VIADD R21, R218, 0x20 ;  /* 0x00000020da157836 */ /* 0x000fe20000000000 */
[----:B------:R-:W-:Y:S01]  /*0df0*/  LEA.HI R6, R6, R17, RZ, 0x3 ;  /* 0x0000001106067211 */ /* 0x000fe200078f18ff */
[----:B------:R-:W-:Y:S01]  /*0e00*/  STL [R1+0xac], R12 ;  /* 0x0000ac0c01007387 */ /* 0x000fe20000100800 */
[----:B0-----:R-:W-:Y:S01]  /*0e10*/  LOP3.LUT R14, R8, 0xfffffe00, RZ, 0xc0, !PT ;  /* 0xfffffe00080e7812 */ /* 0x001fe200078ec0ff */
[----:B------:R-:W-:Y:S01]  /*0e20*/  VIADD R235, R200, 0x40 ;  /* 0x00000040c8eb7836 */ /* 0x000fe20000000000 */
[----:B------:R-:W-:Y:S01]  /*0e30*/  LEA.HI R4, R13, R13, RZ, 0x1 ;  /* 0x0000000d0d047211 */ /* 0x000fe200078f08ff */
[----:B------:R-:W-:Y:S01]  /*0e40*/  VIADD R15, R218, 0x60 ;  /* 0x00000060da0f7836 */ /* 0x000fe20000000000 */
[----:B------:R-:W-:Y:S01]  /*0e50*/  LOP3.LUT R3, R11, 0x1c0, RZ, 0xc0, !PT ;  /* 0x000001c00b037812 */ /* 0x000fe200078ec0ff */
[----:B------:R0:W-:Y:S01]  /*0e60*/  STL [R1+0x3c], R14 ;  /* 0x00003c0e01007387 */ /* 0x0001e20000100800 */
[----:B-1----:R-:W-:Y:S01]  /*0e70*/  SHF.R.S32.HI R2, RZ, 0x1f, R21 ;  /* 0x0000001fff027819 */ /* 0x002fe20000011415 */
[----:B------:R-:W-:Y:S01]  /*0e80*/  IMAD.IADD R226, R200, 0x1, R235 ;  /* 0x00000001c8e27824 */ /* 0x000fe200078e02eb */
[----:B------:R-:W-:Y:S01]  /*0e90*/  SHF.R.S32.HI R8, RZ, 0x1f, R15 ;  /* 0x0000001fff087819 */ /* 0x000fe2000001140f */
[----:B------:R-:W2:Y:S01]  /*0ea0*/  LDL.LU R17, [R1+0x50] ;  /* 0x0000500001117983 */ /* 0x000ea20000300800 */
[----:B------:R-:W-:Y:S01]  /*0eb0*/  IMAD.SHL.U32 R0, R21, 0x40, RZ ;  /* 0x0000004015007824 */ /* 0x000fe200078e00ff */
[----:B------:R-:W-:Y:S01]  /*0ec0*/  LEA.HI R2, R2, R21, RZ, 0x3 ;  /* 0x0000001502027211 */ /* 0x000fe200078f18ff */
[----:B------:R-:W-:Y:S01]  /*0ed0*/  IMAD.SHL.U32 R7, R15, 0x40, RZ ;  /* 0x000000400f077824 */ /* 0x000fe200078e00ff */
[----:B------:R-:W-:-:S02]  /*0ee0*/  LOP3.LUT R30, R5, 0x1c0, RZ, 0xc0, !PT ;  /* 0x000001c0051e7812 */ /* 0x000fc400078ec0ff */
[----:B------:R-:W-:Y:S01]  /*0ef0*/  SHF.R.S32.HI R5, RZ, 0x1f, R226 ;  /* 0x0000001fff057819 */ /* 0x000fe200000114e2 */
[----:B------:R-:W-:Y:S01]  /*0f00*/  IMAD.SHL.U32 R2, R2, 0x40, RZ ;  /* 0x0000004002027824 */ /* 0x000fe200078e00ff */
[----:B------:R-:W-:Y:S02]  /*0f10*/  LEA.HI R8, R8, R15, RZ, 0x3 ;  /* 0x0000000f08087211 */ /* 0x000fe400078f18ff */
[----:B------:R-:W-:Y:S02]  /*0f20*/  LOP3.LUT R31, R0, 0x1c0, RZ, 0xc0, !PT ;  /* 0x000001c0001f7812 */ /* 0x000fe400078ec0ff */
[CC--:B------:R-:W-:Y:S02]  /*0f30*/  LEA.HI R0, R5.reuse, R226.reuse, RZ, 0x6 ;  /* 0x000000e205007211 */ /* 0x0c0fe400078f30ff */
[----:B------:R-:W-:Y:S02]  /*0f40*/  SHF.L.U32 R8, R8, 0x6, RZ ;  /* 0x0000000608087819 */ /* 0x000fe400000006ff */
[----:B------:R-:W-:-:S02]  /*0f50*/  LEA.HI R5, R5, R226, RZ, 0x3 ;  /* 0x000000e205057211 */ /* 0x000fc400078f18ff */
[----:B------:R-:W-:Y:S02]  /*0f60*/  LOP3.LUT R29, R7, 0x1c0, RZ, 0xc0, !PT ;  /* 0x000001c0071d7812 */ /* 0x000fe400078ec0ff */
[----:B------:R-:W-:Y:S01]  /*0f70*/  LOP3.LUT R27, R2, 0xfffffe00, RZ, 0xc0, !PT ;  /* 0xfffffe00021b7812 */ /* 0x000fe200078ec0ff */
[----:B------:R-:W-:Y:S01]  /*0f80*/  IMAD.SHL.U32 R2, R0, 0x80, RZ ;  /* 0x0000008000027824 */ /* 0x000fe200078e00ff */
[----:B------:R-:W-:Y:S01]  /*0f90*/  LOP3.LUT R23, R8, 0xfffffe00, RZ, 0xc0, !PT ;  /* 0xfffffe0008177812 */ /* 0x000fe200078ec0ff */
[----:B------:R-:W-:Y:S01]  /*0fa0*/  IMAD.SHL.U32 R6, R6, 0x40, RZ ;  /* 0x0000004006067824 */ /* 0x000fe200078e00ff */
[----:B------:R-:W-:Y:S02]  /*0fb0*/  LOP3.LUT R0, R5, 0x38, RZ, 0xc0, !PT ;  /* 0x0000003805007812 */ /* 0x000fe400078ec0ff */
[----:B------:R-:W-:Y:S02]  /*0fc0*/  SHF.R.U32.HI R24, RZ, 0x3, R29 ;  /* 0x00000003ff187819 */ /* 0x000fe4000001161d */
[----:B------:R-:W-:Y:S01]  /*0fd0*/  LOP3.LUT R8, R29, 0x38, R5, 0xf8, !PT ;  /* 0x000000381d087812 */ /* 0x000fe200078ef805 */
[----:B------:R-:W-:Y:S01]  /*0fe0*/  IMAD.SHL.U32 R18, R18, 0x8, RZ ;  /* 0x0000000812127824 */ /* 0x000fe200078e00ff */
[----:B------:R-:W-:-:S02]  /*0ff0*/  SHF.R.U32.HI R26, RZ, 0x3, R30 ;  /* 0x00000003ff1a7819 */ /* 0x000fc4000001161e */
[----:B------:R-:W-:Y:S02]  /*1000*/  LOP3.LUT R7, R30, 0x38, R5, 0xf8, !PT ;  /* 0x000000381e077812 */ /* 0x000fe400078ef805 */
[----:B------:R-:W-:Y:S02]  /*1010*/  SHF.R.U32.HI R32, RZ, 0x3, R3 ;  /* 0x00000003ff207819 */ /* 0x000fe40000011603 */
[----:B------:R-:W-:Y:S02]  /*1020*/  LOP3.LUT R0, R0, 0x1c0, R11, 0xf8, !PT ;  /* 0x000001c000007812 */ /* 0x000fe400078ef80b */
[----:B------:R-:W-:Y:S02]  /*1030*/  LOP3.LUT R4, R4, 0x1ffffffe, RZ, 0xc0, !PT ;  /* 0x1ffffffe04047812 */ /* 0x000fe400078ec0ff */
[----:B------:R-:W-:Y:S02]  /*1040*/  LOP3.LUT R2, R2, 0xffffe000, RZ, 0xc0, !PT ;  /* 0xffffe00002027812 */ /* 0x000fe400078ec0ff */
[----:B------:R-:W-:Y:S01]  /*1050*/  LOP3.LUT R15, R8, R24, RZ, 0x3c, !PT ;  /* 0x00000018080f7212 */ /* 0x000fe200078e3cff */
[----:B------:R-:W-:Y:S01]  /*1060*/  IMAD.IADD R4, R13, 0x1, -R4 ;  /* 0x000000010d047824 */ /* 0x000fe200078e0a04 */
[----:B------:R-:W-:-:S02]  /*1070*/  LOP3.LUT R25, R6, 0xfffffe00, RZ, 0xc0, !PT ;  /* 0xfffffe0006197812 */ /* 0x000fc400078ec0ff */
[----:B------:R-:W-:Y:S02]  /*1080*/  SHF.R.U32.HI R28, RZ, 0x3, R31 ;  /* 0x00000003ff1c7819 */ /* 0x000fe4000001161f */
[----:B------:R-:W-:Y:S02]  /*1090*/  LOP3.LUT R6, R31, 0x38, R5, 0xf8, !PT ;  /* 0x000000381f067812 */ /* 0x000fe400078ef805 */
[----:B------:R-:W-:Y:S02]  /*10a0*/  LOP3.LUT R11, R7, R26, RZ, 0x3c, !PT ;  /* 0x0000001a070b7212 */ /* 0x000fe400078e3cff */
[----:B------:R-:W-:Y:S02]  /*10b0*/  LOP3.LUT R7, R0, R32, RZ, 0x3c, !PT ;  /* 0x0000002000077212 */ /* 0x000fe400078e3cff */
[----:B------:R-:W-:Y:S01]  /*10c0*/  IADD3 R21, R15, R2, R23 ;  /* 0x000000020f157210 */ /* 0x000fe20007ffe017 */
[----:B------:R-:W-:Y:S01]  /*10d0*/  VIADD R15, R18, 0x80 ;  /* 0x00000080120f7836 */ /* 0x000fe20000000000 */
[----:B------:R-:W-:Y:S01]  /*10e0*/  LOP3.LUT R3, R3, 0x38, R18, 0xf8, !PT ;  /* 0x0000003803037812 */ /* 0x000fe200078ef812 */
[----:B------:R-:W-:Y:S01]  /*10f0*/  STL [R1+0x38], R27 ;  /* 0x0000381b01007387 */ /* 0x000fe20000100800 */
[----:B------:R-:W-:-:S02]  /*1100*/  LOP3.LUT R9, R6, R28, RZ, 0x3c, !PT ;  /* 0x0000001c06097212 */ /* 0x000fc400078e3cff */
[-C--:B------:R-:W-:Y:S01]  /*1110*/  IADD3 R13, R11, R2.reuse, R25 ;  /* 0x000000020b0d7210 */ /* 0x080fe20007ffe019 */
[----:B------:R-:W-:Y:S01]  /*1120*/  STL [R1+0x84], R25 ;  /* 0x0000841901007387 */ /* 0x000fe20000100800 */
[----:B------:R-:W-:Y:S01]  /*1130*/  IADD3 R7, R7, R2, R14 ;  /* 0x0000000207077210 */ /* 0x000fe20007ffe00e */
[----:B------:R-:W-:Y:S01]  /*1140*/  VIADD R11, R18, 0xc0 ;  /* 0x000000c0120b7836 */ /* 0x000fe20000000000 */
[----:B------:R-:W-:Y:S01]  /*1150*/  LOP3.LUT R229, R10, 0x7ffffffc, RZ, 0xc0, !PT ;  /* 0x7ffffffc0ae57812 */ /* 0x000fe200078ec0ff */
[----:B------:R-:W-:Y:S01]  /*1160*/  STL [R1+0x80], R23 ;  /* 0x0000801701007387 */ /* 0x000fe20000100800 */
[----:B------:R-:W-:Y:S01]  /*1170*/  VIADD R237, R200, 0x60 ;  /* 0x00000060c8ed7836 */ /* 0x000fe20000000000 */
[----:B0-----:R-:W-:Y:S02]  /*1180*/  LOP3.LUT R14, R14, R3, R32, 0xf6, !PT ;  /* 0x000000030e0e7212 */ /* 0x001fe400078ef620 */
[----:B------:R-:W-:Y:S01]  /*1190*/  STL [R1+0x64], RZ ;  /* 0x000064ff01007387 */ /* 0x000fe20000100800 */
[----:B------:R-:W-:-:S02]  /*11a0*/  SHF.R.S32.HI R10, RZ, 0x1f, R235 ;  /* 0x0000001fff0a7819 */ /* 0x000fc400000114eb */
[----:B------:R-:W-:Y:S01]  /*11b0*/  IADD3 R9, R9, R2, R27 ;  /* 0x0000000209097210 */ /* 0x000fe20007ffe01b */
[----:B------:R-:W-:Y:S01]  /*11c0*/  STL [R1], RZ ;  /* 0x000000ff01007387 */ /* 0x000fe20000100800 */
[----:B------:R-:W-:Y:S02]  /*11d0*/  SHF.R.S32.HI R3, RZ, 0x1f, R15 ;  /* 0x0000001fff037819 */ /* 0x000fe4000001140f */
[----:B------:R-:W-:Y:S01]  /*11e0*/  SHF.R.S32.HI R2, RZ, 0x1f, R218 ;  /* 0x0000001fff027819 */ /* 0x000fe200000114da */
[----:B------:R0:W-:Y:S01]  /*11f0*/  STL [R1+0x24], R15 ;  /* 0x0000240f01007387 */ /* 0x0001e20000100800 */
[--C-:B------:R-:W-:Y:S02]  /*1200*/  LOP3.LUT R2, R31, 0x38, R18.reuse, 0xf8, !PT ;  /* 0x000000381f027812 */ /* 0x100fe400078ef812 */
[--C-:B------:R-:W-:Y:S01]  /*1210*/  LOP3.LUT R6, R30, 0x38, R18.reuse, 0xf8, !PT ;  /* 0x000000381e067812 */ /* 0x100fe200078ef812 */
[----:B------:R-:W-:Y:S01]  /*1220*/  STL [R1+0x28], R11 ;  /* 0x0000280b01007387 */ /* 0x000fe20000100800 */
[----:B------:R-:W-:Y:S01]  /*1230*/  VIADD R0, R16, 0x10400 ;  /* 0x0001040010007836 */ /* 0x000fe20000000000 */
[----:B------:R-:W-:-:S02]  /*1240*/  LOP3.LUT R8, R29, 0x38, R18, 0xf8, !PT ;  /* 0x000000381d087812 */ /* 0x000fc400078ef812 */
[----:B------:R-:W-:Y:S01]  /*1250*/  STL [R1+0x50], R14 ;  /* 0x0000500e01007387 */ /* 0x000fe20000100800 */
[----:B0-----:R-:W-:-:S03]  /*1260*/  SHF.R.S32.HI R15, RZ, 0x1f, R237 ;  /* 0x0000001fff0f7819 */ /* 0x001fc600000114ed */
[----:B------:R0:W-:Y:S04]  /*1270*/  STL [R1+0x78], R10 ;  /* 0x0000780a01007387 */ /* 0x0001e80000100800 */
[----:B------:R1:W-:Y:S01]  /*1280*/  STL [R1+0x70], R3 ;  /* 0x0000700301007387 */ /* 0x0003e20000100800 */
[----:B0-----:R-:W-:Y:S02]  /*1290*/  SHF.R.S32.HI R10, RZ, 0x1f, R11 ;  /* 0x0000001fff0a7819 */ /* 0x001fe4000001140b */
[----:B------:R-:W-:Y:S02]  /*12a0*/  LOP3.LUT R11, R25, R6, R26, 0xf6, !PT ;  /* 0x00000006190b7212 */ /* 0x000fe400078ef61a */
[----:B-1----:R-:W-:Y:S01]  /*12b0*/  LOP3.LUT R3, R27, R2, R28, 0xf6, !PT ;  /* 0x000000021b037212 */ /* 0x002fe200078ef61c */
[----:B------:R0:W-:Y:S02]  /*12c0*/  STL [R1+0x74], R15 ;  /* 0x0000740f01007387 */ /* 0x0001e40000100800 */
[----:B------:R-:W-:Y:S01]  /*12d0*/  IMAD R6, R11, 0x2, R0 ;  /* 0x000000020b067824 */ /* 0x000fe200078e0200 */
[----:B------:R-:W-:Y:S01]  /*12e0*/  LEA R2, R3, R0, 0x1 ;  /* 0x0000000003027211 */ /* 0x000fe200078e08ff */
[----:B------:R-:W-:Y:S01]  /*12f0*/  STL [R1+0x6c], R10 ;  /* 0x00006c0a01007387 */ /* 0x000fe20000100800 */
[----:B0-----:R-:W-:-:S03]  /*1300*/  LOP3.LUT R15, R23, R8, R24, 0xf6, !PT ;  /* 0x00000008170f7212 */ /* 0x001fc600078ef618 */
[----:B------:R0:W-:Y:S01]  /*1310*/  STL [R1+0xa0], R2 ;  /* 0x0000a00201007387 */ /* 0x0001e20000100800 */
[--C-:B------:R-:W-:Y:S02]  /*1320*/  IMAD R8, R9, 0x2, R0.reuse ;  /* 0x0000000209087824 */ /* 0x100fe400078e0200 */
[----:B------:R-:W-:Y:S01]  /*1330*/  IMAD R3, R15, 0x2, R0 ;  /* 0x000000020f037824 */ /* 0x000fe200078e0200 */
[----:B------:R1:W-:Y:S01]  /*1340*/  STL [R1+0x98], R6 ;  /* 0x0000980601007387 */ /* 0x0003e20000100800 */
[----:B0-----:R-:W-:-:S03]  /*1350*/  LOP3.LUT R2, R5, 0xfffffff8, RZ, 0xc0, !PT ;  /* 0xfffffff805027812 */ /* 0x001fc600078ec0ff */
[----:B------:R0:W-:Y:S01]  /*1360*/  STL [R1+0x90], R3 ;  /* 0x0000900301007387 */ /* 0x0001e20000100800 */
[----:B-1----:R-:W-:-:S03]  /*1370*/  IMAD R6, R13, 0x2, R0 ;  /* 0x000000020d067824 */ /* 0x002fc600078e0200 */
[----:B------:R-:W-:Y:S04]  /*1380*/  STL [R1+0x9c], R8 ;  /* 0x00009c0801007387 */ /* 0x000fe80000100800 */
[----:B------:R-:W-:Y:S01]  /*1390*/  STL [R1+0x68], R2 ;  /* 0x0000680201007387 */ /* 0x000fe20000100800 */
[----:B0-----:R-:W-:-:S03]  /*13a0*/  IMAD R3, R21, 0x2, R0 ;  /* 0x0000000215037824 */ /* 0x001fc600078e0200 */
[----:B------:R0:W-:Y:S04]  /*13b0*/  STL [R1+0x94], R6 ;  /* 0x0000940601007387 */ /* 0x0001e80000100800 */
[----:B------:R1:W-:Y:S01]  /*13c0*/  STL [R1+0x8c], R3 ;  /* 0x00008c0301007387 */ /* 0x0003e20000100800 */
[----:B0-----:R-:W-:Y:S01]  /*13d0*/  LEA R6, R7, R0, 0x1 ;  /* 0x0000000007067211 */ /* 0x001fe200078e08ff */
[----:B------:R-:W-:Y:S01]  /*13e0*/  IMAD R0, R14, 0x2, R0 ;  /* 0x000000020e007824 */ /* 0x000fe200078e0200 */
[----:B------:R-:W-:Y:S02]  /*13f0*/  SHF.R.S32.HI R2, RZ, 0x1f, R2 ;  /* 0x0000001fff027819 */ /* 0x000fe40000011402 */
[----:B-1----:R-:W-:Y:S01]  /*1400*/  SHF.R.S32.HI R3, RZ, 0x3, R5 ;  /* 0x00000003ff037819 */ /* 0x002fe20000011405 */
[----:B------:R-:W-:Y:S04]  /*1410*/  STL [R1+0xa4], R6 ;  /* 0x0000a40601007387 */ /* 0x000fe80000100800 */
[----:B------:R0:W-:Y:S04]  /*1420*/  STL [R1+0x44], R0 ;  /* 0x0000440001007387 */ /* 0x0001e80000100800 */
[----:B------:R1:W-:Y:S01]  /*1430*/  STL [R1+0x58], R3 ;  /* 0x0000580301007387 */ /* 0x0003e20000100800 */
[----:B0-----:R-:W-:-:S05]  /*1440*/  IMAD R0, R4, 0x8, R12 ;  /* 0x0000000804007824 */ /* 0x001fca00078e020c */
[----:B------:R1:W-:Y:S04]  /*1450*/  STL [R1+0x48], R0 ;  /* 0x0000480001007387 */ /* 0x0003e80000100800 */
[----:B------:R1:W-:Y:S01]  /*1460*/  STL [R1+0x7c], R2 ;  /* 0x00007c0201007387 */ /* 0x0003e20000100800 */
[----:B------:R-:W-:Y:S01]  /*1470*/  IMAD.MOV.U32 R219, RZ, RZ, RZ ;  /* 0x000000ffffdb7224 */ /* 0x000fe200078e00ff */
[----:B------:R-:W-:Y:S01]  /*1480*/  MOV R22, RZ ;  /* 0x000000ff00167202 */ /* 0x000fe20000000f00 */
[----:B------:R-:W-:Y:S01]  /*1490*/  VIADD R234, R200, 0x20 ;  /* 0x00000020c8ea7836 */ /* 0x000fe20000000000 */
[----:B------:R-:W-:Y:S01]  /*14a0*/  SHF.R.S32.HI R19, RZ, 0x1f, R18 ;  /* 0x0000001fff137819 */ /* 0x000fe20000011412 */
[----:B------:R-:W-:Y:S01]  /*14b0*/  IMAD.IADD R229, R20, 0x1, -R229 ;  /* 0x0000000114e57824 */ /* 0x000fe200078e0ae5 */
[----:B--2---:R-:W-:Y:S01]  /*14c0*/  LOP3.LUT R233, R17, 0x1, RZ, 0xfc, !PT ;  /* 0x0000000111e97812 */ /* 0x004fe200078efcff */
[----:B-1----:R-:W-:-:S07]  /*14d0*/  IMAD.MOV.U32 R17, RZ, RZ, RZ ;  /* 0x000000ffff117224 */ /* 0x002fce00078e00ff */
.L_x_2039:
[----:B------:R-:W-:Y:S01]  /*14e0*/  ULDC.64 UR4, c[0x0][0xa28] ;  /* 0x00028a0000047ab9 */ /* 0x000fe20000000a00 */
[----:B0-23--:R-:W0:Y:S01]  /*14f0*/  LDC.64 R4, c[0x0][0xa08] ;  /* 0x00028200ff047b82 */ /* 0x00de220000000a00 */
[----:B------:R-:W-:Y:S01]  /*1500*/  ISETP.NE.U32.AND P0, PT, RZ, UR4, PT ;  /* 0x00000004ff007c0c */ /* 0x000fe2000bf05070 */
[----:B------:R-:W-:Y:S01]  /*1510*/  IMAD.MOV.U32 R0, RZ, RZ, RZ ;  /* 0x000000ffff007224 */ /* 0x000fe200078e00ff */
[----:B------:R-:W-:Y:S01]  /*1520*/  ULDC.64 UR6, c[0x0][0xa20] ;  /* 0x0002880000067ab9 */ /* 0x000fe20000000a00 */
[----:B------:R-:W-:Y:S01]  /*1530*/  IMAD.MOV.U32 R26, RZ, RZ, RZ ;  /* 0x000000ffff1a7224 */ /* 0x000fe200078e00ff */
[----:B------:R-:W-:Y:S01]  /*1540*/  ISETP.NE.AND.EX P0, PT, RZ, UR5, PT, P0 ;  /* 0x00000005ff007c0c */ /* 0x000fe2000bf05300 */
[----:B------:R-:W-:Y:S02]  /*1550*/  ULDC.64 UR4, c[0x0][0xa18] ;  /* 0x0002860000047ab9 */ /* 0x000fe40000000a00 */
[----:B------:R-:W-:-:S04]  /*1560*/  ISETP.NE.U32.AND P1, PT, RZ, UR4, PT ;  /* 0x00000004ff007c0c */ /* 0x000fc8000bf25070 */
[----:B------:R-:W-:Y:S01]  /*1570*/  ISETP.NE.AND.EX P1, PT, RZ, UR5, PT, P1 ;  /* 0x00000005ff007c0c */ /* 0x000fe2000bf25310 */
[----:B------:R-:W-:Y:S02]  /*1580*/  ULDC.64 UR4, c[0x0][0xa08] ;  /* 0x0002820000047ab9 */ /* 0x000fe40000000a00 */
[----:B------:R-:W-:-:S03]  /*1590*/  ISETP.NE.U32.AND P3, PT, RZ, UR4, PT ;  /* 0x00000004ff007c0c */ /* 0x000fc6000bf65070 */
[----:B----4-:R-:W1:Y:S01]  /*15a0*/  @P0 LDC.64 R2, c[0x0][0xa28] ;  /* 0x00028a00ff020b82 */ /* 0x010e620000000a00 */
[----:B------:R-:W-:Y:S01]  /*15b0*/  ISETP.NE.AND.EX P3, PT, RZ, UR5, PT, P3 ;  /* 0x00000005ff007c0c */ /* 0x000fe2000bf65330 */
[----:B0-----:R-:W-:-:S06]  /*15c0*/  IMAD.WIDE R8, R63, 0x4, R4 ;  /* 0x000000043f087825 */ /* 0x001fcc00078e0204 */
[----:B------:R-:W0:Y:S01]  /*15d0*/  @P1 LDC.64 R6, c[0x0][0xa18] ;  /* 0x00028600ff061b82 */ /* 0x000e220000000a00 */
[----:B------:R-:W-:Y:S02]  /*15e0*/  ULDC UR4, c[0x0][0x288] ;  /* 0x0000a20000047ab9 */ /* 0x000fe40000000800 */
[----:B------:R-:W-:Y:S01]  /*15f0*/  IMAD.U32 R220, RZ, RZ, UR4 ;  /* 0x00000004ffdc7e24 */ /* 0x000fe2000f8e00ff */
[----:B------:R2:W-:Y:S01]  /*1600*/  STL [R1+0x5c], R62 ;  /* 0x00005c3e01007387 */ /* 0x0005e20000100800 */
[----:B------:R-:W-:-:S03]  /*1610*/  ULDC.64 UR4, c[0x0][0x418] ;  /* 0x0001060000047ab9 */ /* 0x000fc60000000a00 */
[----:B-----5:R2:W5:Y:S01]  /*1620*/  @P3 LDG.E R26, desc[UR60][R8.64] ;  /* 0x0000003c081a3981 */ /* 0x020562000c1e1900 */
[----:B-1----:R-:W-:-:S05]  /*1630*/  @P0 IMAD.WIDE R2, R63, 0x4, R2 ;  /* 0x000000043f020825 */ /* 0x002fca00078e0202 */
[----:B------:R2:W5:Y:S01]  /*1640*/  @P0 LDG.E R0, desc[UR60][R2.64] ;  /* 0x0000003c02000981 */ /* 0x000562000c1e1900 */
[----:B0-----:R-:W-:-:S05]  /*1650*/  @P1 IMAD.WIDE R4, R63, 0x4, R6 ;  /* 0x000000043f041825 */ /* 0x001fca00078e0206 */
[----:B------:R2:W5:Y:S04]  /*1660*/  @P1 LDG.E R220, desc[UR60][R4.64] ;  /* 0x0000003c04dc1981 */ /* 0x000568000c1e1900 */
[----:B------:R2:W-:Y:S01]  /*1670*/  STL [R1+0x60], R63 ;  /* 0x0000603f01007387 */ /* 0x0005e20000100800 */
[----:B------:R-:W-:-:S03]  /*1680*/  UISETP.NE.U32.AND UP0, UPT, UR4, URZ, UPT ;  /* 0x0000003f0400728c */ /* 0x000fc6000bf05070 */
[----:B------:R-:W-:Y:S01]  /*1690*/  ULDC UR4, c[0x0][0x424] ;  /* 0x0001090000047ab9 */ /* 0x000fe20000000800 */
[----:B------:R-:W-:Y:S01]  /*16a0*/  UISETP.NE.AND.EX UP0, UPT, UR5, URZ, UPT, UP0 ;  /* 0x0000003f0500728c */ /* 0x000fe2000bf05300 */
[----:B------:R-:W-:Y:S02]  /*16b0*/  ISETP.NE.U32.AND P2, PT, RZ, UR6, PT ;  /* 0x00000006ff007c0c */ /* 0x000fe4000bf45070 */
[----:B------:R-:W-:Y:S01]  /*16c0*/  ULDC UR5, c[0x0][0x2f0] ;  /* 0x0000bc0000057ab9 */ /* 0x000fe20000000800 */
[----:B------:R-:W-:Y:S01]  /*16d0*/  USEL UR4, UR4, 0x1, UP0 ;  /* 0x0000000104047887 */ /* 0x000fe20008000000 */
[----:B------:R-:W-:-:S03]  /*16e0*/  ISETP.NE.AND.EX P2, PT, RZ, UR7, PT, P2 ;  /* 0x00000007ff007c0c */ /* 0x000fc6000bf45320 */
[----:B------:R-:W-:-:S03]  /*16f0*/  UIMAD UR4, UR4, UR5, URZ ;  /* 0x00000005040472a4 */ /* 0x000fc6000f8e023f */
[----:B------:R-:W-:Y:S01]  /*1700*/  ULDC UR5, c[0x0][0x348] ;  /* 0x0000d20000057ab9 */ /* 0x000fe20000000800 */
[----:B--2---:R-:W-:Y:S08]  /*1710*/  @P1 BRA `(.L_x_1751) ;  /* 0x0000000000241947 */ /* 0x004ff00003800000 */
[----:B------:R-:W-:Y:S02]  /*1720*/  ULDC.64 UR6, c[0x0][0xa00] ;  /* 0x0002800000067ab9 */ /* 0x000fe40000000a00 */
[----:B------:R-:W-:-:S04]  /*1730*/  ISETP.NE.U32.AND P0, PT, RZ, UR6, PT ;  /* 0x00000006ff007c0c */ /* 0x000fc8000bf05070 */
[----:B------:R-:W-:-:S13]  /*1740*/  ISETP.NE.AND.EX P0, PT, RZ, UR7, PT, P0 ;  /* 0x00000007ff007c0c */ /* 0x000fda000bf05300 */
[----:B------:R-:W-:Y:S05]  /*1750*/  @!P0 BRA `(.L_x_1751) ;  /* 0x0000000000148947 */ /* 0x000fea0003800000 */
[----:B------:R-:W0:Y:S02]  /*1760*/  LDC.64 R2, c[0x0][0xa00] ;  /* 0x00028000ff027b82 */ /* 0x000e240000000a00 */
[----:B0-----:R-:W-:-:S05]  /*1770*/  IMAD.WIDE R2, R63, 0x4, R2 ;  /* 0x000000043f027825 */ /* 0x001fca00078e0202 */
[----:B-----5:R-:W2:Y:S04]  /*1780*/  LDG.E R220, desc[UR60][R2.64] ;  /* 0x0000003c02dc7981 */ /* 0x020ea8000c1e1900 */
[----:B------:R-:W2:Y:S02]  /*1790*/  LDG.E R5, desc[UR60][R2.64+0x4] ;  /* 0x0000043c02057981 */ /* 0x000ea4000c1e1900 */
[----:B--2---:R-:W-:-:S07]  /*17a0*/  IADD3 R220, -R220, R5, RZ ;  /* 0x00000005dcdc7210 */ /* 0x004fce0007ffe1ff */
.L_x_1751:
[----:B------:R-:W-:Y:S02]  /*17b0*/  IMAD.U32 R2, RZ, RZ, UR5 ;  /* 0x00000005ff027e24 */ /* 0x000fe4000f8e00ff */
[----:B------:R-:W-:Y:S01]  /*17c0*/  IMAD.U32 R27, RZ, RZ, UR4 ;  /* 0x00000004ff1b7e24 */ /* 0x000fe2000f8e00ff */
[----:B------:R-:W-:Y:S06]  /*17d0*/  @!P2 BRA `(.L_x_1752) ;  /* 0x000000000010a947 */ /* 0x000fec0003800000 */
[----:B------:R-:W0:Y:S02]  /*17e0*/  LDC.64 R4, c[0x0][0xa20] ;  /* 0x00028800ff047b82 */ /* 0x000e240000000a00 */
[----:B0-----:R-:W-:-:S05]  /*17f0*/  IMAD.WIDE R4, R63, 0x4, R4 ;  /* 0x000000043f047825 */ /* 0x001fca00078e0204 */
[----:B------:R0:W5:Y:S01]  /*1800*/  LDG.E R27, desc[UR60][R4.64] ;  /* 0x0000003c041b7981 */ /* 0x000162000c1e1900 */
[----:B------:R-:W-:Y:S05]  /*1810*/  BRA `(.L_x_1753) ;  /* 0x0000000000107947 */ /* 0x000fea0003800000 */
.L_x_1752:
[----:B------:R-:W-:Y:S05]  /*1820*/  @!P3 BRA `(.L_x_1753) ;  /* 0x00000000000cb947 */ /* 0x000fea0003800000 */
[----:B------:R-:W2:Y:S04]  /*1830*/  LDG.E R4, desc[UR60][R8.64] ;  /* 0x0000003c08047981 */ /* 0x000ea8000c1e1900 */
[----:B------:R-:W2:Y:S02]  /*1840*/  LDG.E R27, desc[UR60][R8.64+0x4] ;  /* 0x0000043c081b7981 */ /* 0x000ea4000c1e1900 */
[----:B--2---:R-:W-:-:S07]  /*1850*/  IMAD.IADD R27, R27, 0x1, -R4 ;  /* 0x000000011b1b7824 */ /* 0x004fce00078e0a04 */
.L_x_1753:
[----:B------:R-:W-:Y:S01]  /*1860*/  ULDC.64 UR4, c[0x0][0xa10] ;  /* 0x0002840000047ab9 */ /* 0x000fe20000000a00 */
[----:B------:R-:W1:Y:S01]  /*1870*/  LDC R9, c[0x0][0x448] ;  /* 0x00011200ff097b82 */ /* 0x000e620000000800 */
[----:B------:R-:W-:-:S04]  /*1880*/  ISETP.NE.U32.AND P0, PT, RZ, UR4, PT ;  /* 0x00000004ff007c0c */ /* 0x000fc8000bf05070 */
[----:B------:R-:W-:Y:S01]  /*1890*/  ISETP.NE.AND.EX P0, PT, RZ, UR5, PT, P0 ;  /* 0x00000005ff007c0c */ /* 0x000fe2000bf05300 */
[----:B------:R-:W-:Y:S02]  /*18a0*/  ULDC.64 UR4, c[0x0][0xa30] ;  /* 0x00028c0000047ab9 */ /* 0x000fe40000000a00 */
[----:B------:R-:W-:Y:S01]  /*18b0*/  ISETP.NE.U32.AND P1, PT, RZ, UR4, PT ;  /* 0x00000004ff007c0c */ /* 0x000fe2000bf25070 */
[----:B-----5:R-:W-:Y:S01]  /*18c0*/  IMAD.MOV.U32 R23, RZ, RZ, R27 ;  /* 0x000000ffff177224 */ /* 0x020fe200078e001b */
[----:B------:R-:W2:Y:S02]  /*18d0*/  LDC.64 R12, c[0x0][0x9e0] ;  /* 0x00027800ff0c7b82 */ /* 0x000ea40000000a00 */
[----:B------:R-:W-:-:S06]  /*18e0*/  ISETP.NE.AND.EX P1, PT, RZ, UR5, PT, P1 ;  /* 0x00000005ff007c0c */ /* 0x000fcc000bf25310 */
[----:B0-----:R-:W0:Y:S08]  /*18f0*/  @P0 LDC.64 R4, c[0x0][0xa10] ;  /* 0x00028400ff040b82 */ /* 0x001e300000000a00 */
[----:B------:R-:W3:Y:S01]  /*1900*/  @P1 LDC.64 R6, c[0x0][0xa30] ;  /* 0x00028c00ff061b82 */ /* 0x000ee20000000a00 */
[----:B0-----:R-:W-:-:S05]  /*1910*/  @P0 IMAD.WIDE R4, R63, 0x4, R4 ;  /* 0x000000043f040825 */ /* 0x001fca00078e0204 */
[----:B------:R-:W4:Y:S04]  /*1920*/  @P0 LDG.E R3, desc[UR60][R4.64] ;  /* 0x0000003c04030981 */ /* 0x000f28000c1e1900 */
[----:B------:R0:W4:Y:S01]  /*1930*/  @P0 LDG.E R8, desc[UR60][R4.64+0x4] ;  /* 0x0000043c04080981 */ /* 0x000122000c1e1900 */
[----:B---3--:R-:W-:-:S05]  /*1940*/  @P1 IMAD.WIDE R6, R63, 0x4, R6 ;  /* 0x000000043f061825 */ /* 0x008fca00078e0206 */
[----:B------:R3:W5:Y:S01]  /*1950*/  @P1 LDG.E R23, desc[UR60][R6.64] ;  /* 0x0000003c06171981 */ /* 0x000762000c1e1900 */
[----:B-1----:R-:W-:Y:S01]  /*1960*/  ISETP.NE.AND P1, PT, R9, 0x1, PT ;  /* 0x000000010900780c */ /* 0x002fe20003f25270 */
[----:B------:R-:W-:Y:S01]  /*1970*/  IMAD.SHL.U32 R14, R61, 0x80, RZ ;  /* 0x000000803d0e7824 */ /* 0x000fe200078e00ff */
[----:B--2---:R-:W-:Y:S01]  /*1980*/  ISETP.GE.AND P2, PT, R13, 0x1, PT ;  /* 0x000000010d00780c */ /* 0x004fe20003f46270 */
[----:B------:R-:W-:Y:S02]  /*1990*/  IMAD.IADD R11, R27, 0x1, -R0 ;  /* 0x000000011b0b7824 */ /* 0x000fe400078e0a00 */
[----:B------:R-:W-:Y:S01]  /*19a0*/  VIADD R0, R14, 0x7f ;  /* 0x0000007f0e007836 */ /* 0x000fe20000000000 */
[----:B------:R1:W-:Y:S03]  /*19b0*/  STL [R1+0x2c], R14 ;  /* 0x00002c0e01007387 */ /* 0x0003e60000100800 */
[----:B0-----:R-:W-:-:S04]  /*19c0*/  IMAD.MOV.U32 R4, RZ, RZ, R0 ;  /* 0x000000ffff047224 */ /* 0x001fc800078e0000 */
[----:B------:R-:W0:Y:S08]  /*19d0*/  @P1 LDC R9, c[0x0][0x44c] ;  /* 0x00011300ff091b82 */ /* 0x000e300000000800 */
[----:B------:R-:W2:Y:S01]  /*19e0*/  @P1 LDC R10, c[0x0][0x450] ;  /* 0x00011400ff0a1b82 */ /* 0x000ea20000000800 */
[----:B----4-:R-:W-:Y:S01]  /*19f0*/  @P0 IADD3 R2, -R3, R8, RZ ;  /* 0x0000000803020210 */ /* 0x010fe20007ffe1ff */
[----:B0-----:R-:W-:-:S04]  /*1a00*/  @P1 IMAD.HI.U32 R3, R0, R9, RZ ;  /* 0x0000000900031227 */ /* 0x001fc800078e00ff */
[----:B------:R-:W-:Y:S01]  /*1a10*/  IMAD.IADD R221, R11, 0x1, R2 ;  /* 0x000000010bdd7824 */ /* 0x000fe200078e0202 */
[----:B--2---:R-:W-:-:S03]  /*1a20*/  @P1 SHF.R.U32.HI R4, RZ, R10, R3 ;  /* 0x0000000aff041219 */ /* 0x004fc60000011603 */
[C---:B------:R-:W-:Y:S01]  /*1a30*/  VIADD R0, R221.reuse, 0x3f ;  /* 0x0000003fdd007836 */ /* 0x040fe20000000000 */
[----:B------:R-:W-:-:S04]  /*1a40*/  IADD3 R5, R221, 0x1, -R220 ;  /* 0x00000001dd057810 */ /* 0x000fc80007ffe8dc */
[----:B------:R-:W-:Y:S02]  /*1a50*/  SHF.R.S32.HI R3, RZ, 0x1f, R0 ;  /* 0x0000001fff037819 */ /* 0x000fe40000011400 */
[----:B---3--:R-:W-:Y:S02]  /*1a60*/  IADD3 R7, R5, R4, RZ ;  /* 0x0000000405077210 */ /* 0x008fe40007ffe0ff */
[----:B------:R-:W-:-:S03]  /*1a70*/  LEA.HI R3, R3, R0, RZ, 0x6 ;  /* 0x0000000003037211 */ /* 0x000fc600078f30ff */
[----:B------:R-:W-:Y:S01]  /*1a80*/  IMAD.IADD R0, R7, 0x1, R12 ;  /* 0x0000000107007824 */ /* 0x000fe200078e020c */
[----:B------:R-:W-:Y:S01]  /*1a90*/  SHF.R.S32.HI R103, RZ, 0x6, R3 ;  /* 0x00000006ff677819 */ /* 0x000fe20000011403 */
[----:B-1----:R-:W-:Y:S06]  /*1aa0*/  @!P2 BRA `(.L_x_1754) ;  /* 0x000000000048a947 */ /* 0x002fec0003800000 */
        /* <DEDUP_REMOVED lines=11> */
.L_x_1756:
[----:B------:R-:W-:-:S13]  /*1b60*/  ISETP.NE.AND P0, PT, R13, 0x1, PT ;  /* 0x000000010d00780c */ /* 0x000fda0003f05270 */
[----:B------:R-:W0:Y:S02]  /*1b70*/  @P0 LDC.64 R4, c[0x0][0x9e8] ;  /* 0x00027a00ff040b82 */ /* 0x000e240000000a00 */
[----:B0-----:R-:W-:-:S05]  /*1b80*/  @P0 IMAD.HI.U32 R4, R3, R4, RZ ;  /* 0x0000000403040227 */ /* 0x001fca00078e00ff */
[----:B------:R-:W-:-:S07]  /*1b90*/  @P0 SHF.R.U32.HI R3, RZ, R5, R4 ;  /* 0x00000005ff030219 */ /* 0x000fce0000011604 */
.L_x_1757:
[----:B------:R-:W-:Y:S05]  /*1ba0*/  BSYNC B0 ;  /* 0x0000000000007941 */ /* 0x000fea0003800000 */
.L_x_1755:
[----:B------:R-:W-:-:S05]  /*1bb0*/  IMAD R3, R3, R13, R13 ;  /* 0x0000000d03037224 */ /* 0x000fca00078e020d */
[----:B------:R-:W-:-:S07]  /*1bc0*/  VIMNMX R0, R0, R3, PT ;  /* 0x0000000300007248 */ /* 0x000fce0003fe0100 */
.L_x_1754:
[----:B------:R-:W0:Y:S01]  /*1bd0*/  @P1 LDC R4, c[0x0][0x44c] ;  /* 0x00011300ff041b82 */ /* 0x000e220000000800 */
[----:B------:R-:W-:Y:S01]  /*1be0*/  IMAD.MOV.U32 R3, RZ, RZ, R14 ;  /* 0x000000ffff037224 */ /* 0x000fe200078e000e */
[----:B------:R-:W-:Y:S01]  /*1bf0*/  ULDC UR4, c[0x0][0x9dc] ;  /* 0x0002770000047ab9 */ /* 0x000fe20000000800 */
[----:B------:R-:W-:-:S05]  /*1c00*/  IMAD.IADD R106, R221, 0x1, -R220 ;  /* 0x00000001dd6a7824 */ /* 0x000fca00078e0adc */
[----:B------:R-:W1:Y:S01]  /*1c10*/  @P1 LDC R5, c[0x0][0x450] ;  /* 0x00011400ff051b82 */ /* 0x000e620000000800 */
[----:B0-----:R-:W-:-:S05]  /*1c20*/  @P1 IMAD.HI.U32 R4, R14, R4, RZ ;  /* 0x000000040e041227 */ /* 0x001fca00078e00ff */
[----:B-1----:R-:W-:-:S04]  /*1c30*/  @P1 SHF.R.U32.HI R3, RZ, R5, R4 ;  /* 0x00000005ff031219 */ /* 0x002fc80000011604 */
[----:B------:R-:W-:-:S05]  /*1c40*/  IADD3 R3, R106, R3, RZ ;  /* 0x000000036a037210 */ /* 0x000fca0007ffe0ff */
[----:B------:R-:W-:Y:S01]  /*1c50*/  VIADD R4, R3, -UR4 ;  /* 0x8000000403047c36 */ /* 0x000fe20008000000 */
[----:B------:R-:W-:Y:S06]  /*1c60*/  @!P2 BRA `(.L_x_1758) ;  /* 0x000000000044a947 */ /* 0x000fec0003800000 */
[----:B------:R-:W-:Y:S01]  /*1c70*/  ISETP.GT.AND P0, PT, R3, -0x1, PT ;  /* 0xffffffff0300780c */ /* 0x000fe20003f04270 */
[----:B------:R-:W-:-:S12]  /*1c80*/  BSSY B0, `(.L_x_1759) ;  /* 0x000000d000007945 */ /* 0x000fd80003800000 */
        /* <DEDUP_REMOVED lines=8> */
.L_x_1760:
[----:B------:R-:W-:-:S13]  /*1d10*/  ISETP.NE.AND P0, PT, R13, 0x1, PT ;  /* 0x000000010d00780c */ /* 0x000fda0003f05270 */
[----:B------:R-:W0:Y:S02]  /*1d20*/  @P0 LDC.64 R6, c[0x0][0x9e8] ;  /* 0x00027a00ff060b82 */ /* 0x000e240000000a00 */
[----:B0-----:R-:W-:-:S05]  /*1d30*/  @P0 IMAD.HI.U32 R6, R3, R6, RZ ;  /* 0x0000000603060227 */ /* 0x001fca00078e00ff */
[----:B------:R-:W-:-:S07]  /*1d40*/  @P0 SHF.R.U32.HI R3, RZ, R7, R6 ;  /* 0x00000007ff030219 */ /* 0x000fce0000011606 */
.L_x_1761:
[----:B------:R-:W-:Y:S05]  /*1d50*/  BSYNC B0 ;  /* 0x0000000000007941 */ /* 0x000fea0003800000 */
.L_x_1759:
[----:B------:R-:W-:-:S05]  /*1d60*/  IMAD R3, R3, R13, RZ ;  /* 0x0000000d03037224 */ /* 0x000fca00078e02ff */
[----:B------:R-:W-:-:S07]  /*1d70*/  VIMNMX R4, R4, R3, !PT ;  /* 0x0000000304047248 */ /* 0x000fce0007fe0100 */
.L_x_1758:
[----:B------:R-:W-:Y:S01]  /*1d80*/  VIADD R0, R0, 0x3f ;  /* 0x0000003f00007836 */ /* 0x000fe20000000000 */
[----:B------:R-:W-:-:S04]  /*1d90*/  SHF.R.S32.HI R5, RZ, 0x1f, R4 ;  /* 0x0000001fff057819 */ /* 0x000fc80000011404 */
[----:B------:R-:W-:Y:S02]  /*1da0*/  SHF.R.S32.HI R3, RZ, 0x1f, R0 ;  /* 0x0000001fff037819 */ /* 0x000fe40000011400 */
[----:B------:R-:W-:Y:S02]  /*1db0*/  LEA.HI R5, R5, R4, RZ, 0x6 ;  /* 0x0000000405057211 */ /* 0x000fe400078f30ff */
[----:B------:R-:W-:Y:S02]  /*1dc0*/  LEA.HI R3, R3, R0, RZ, 0x6 ;  /* 0x0000000003037211 */ /* 0x000fe400078f30ff */
[----:B------:R-:W-:Y:S02]  /*1dd0*/  SHF.R.S32.HI R5, RZ, 0x6, R5 ;  /* 0x00000006ff057819 */ /* 0x000fe40000011405 */
[----:B------:R-:W-:Y:S02]  /*1de0*/  SHF.R.S32.HI R0, RZ, 0x6, R3 ;  /* 0x00000006ff007819 */ /* 0x000fe40000011403 */
[----:B------:R-:W-:-:S02]  /*1df0*/  VIMNMX R5, RZ, R5, !PT ;  /* 0x00000005ff057248 */ /* 0x000fc40007fe0100 */
[----:B------:R-:W-:-:S03]  /*1e00*/  VIMNMX R0, R103, R0, PT ;  /* 0x0000000067007248 */ /* 0x000fc60003fe0100 */
[--C-:B------:R-:W-:Y:S02]  /*1e10*/  IMAD R5, R5, 0x40, -R11.reuse ;  /* 0x0000004005057824 */ /* 0x100fe400078e0a0b */
[----:B------:R-:W-:-:S03]  /*1e20*/  IMAD R3, R0, 0x40, -R11 ;  /* 0x0000004000037824 */ /* 0x000fc600078e0a0b */
[----:B------:R-:W-:Y:S02]  /*1e30*/  VIMNMX R5, RZ, R5, !PT ;  /* 0x00000005ff057248 */ /* 0x000fe40007fe0100 */
[----:B------:R-:W-:Y:S02]  /*1e40*/  VIMNMX R0, R3, R2, PT ;  /* 0x0000000203007248 */ /* 0x000fe40003fe0100 */
[----:B------:R-:W-:Y:S02]  /*1e50*/  SHF.R.U32.HI R24, RZ, 0x6, R5 ;  /* 0x00000006ff187819 */ /* 0x000fe40000011605 */
[----:B------:R-:W-:Y:S02]  /*1e60*/  ISETP.GT.AND P0, PT, R0, R5, PT ;  /* 0x000000050000720c */ /* 0x000fe40003f04270 */
[----:B------:R-:W-:-:S11]  /*1e70*/  MOV R25, R24 ;  /* 0x0000001800197202 */ /* 0x000fd60000000f00 */
[----:B------:R-:W-:-:S05]  /*1e80*/  @P0 VIADD R0, R0, 0x3f ;  /* 0x0000003f00000836 */ /* 0x000fca0000000000 */
[----:B------:R-:W-:-:S04]  /*1e90*/  @P0 SHF.R.S32.HI R3, RZ, 0x1f, R0 ;  /* 0x0000001fff030819 */ /* 0x000fc80000011400 */
[----:B------:R-:W-:-:S04]  /*1ea0*/  @P0 LEA.HI R3, R3, R0, RZ, 0x6 ;  /* 0x0000000003030211 */ /* 0x000fc800078f30ff */
[----:B------:R-:W-:Y:S02]  /*1eb0*/  @P0 SHF.R.S32.HI R25, RZ, 0x6, R3 ;  /* 0x00000006ff190819 */ /* 0x000fe40000011403 */
[----:B------:R-:W-:Y:S02]  /*1ec0*/  PLOP3.LUT P0, PT, PT, PT, PT, 0x80, 0x0 ;  /* 0x000000000000781c */ /* 0x000fe40003f0f070 */
[----:B------:R-:W-:-:S13]  /*1ed0*/  ISETP.GT.AND P1, PT, R25, R24, PT ;  /* 0x000000181900720c */ /* 0x000fda0003f24270 */
[----:B------:R-:W-:Y:S05]  /*1ee0*/  @!P1 BRA `(.L_x_1762) ;  /* 0x0000006400349947 */ /* 0x000fea0003800000 */
        /* <DEDUP_REMOVED lines=11> */
[----:B------:R-:W-:Y:S01]  /*1fa0*/  MOV R10, UR6 ;  /* 0x00000006000a7c02 */ /* 0x000fe20008000f00 */
[----:B------:R-:W-:Y:S02]  /*1fb0*/  IMAD.U32 R6, RZ, RZ, UR4 ;  /* 0x00000004ff067e24 */ /* 0x000fe4000f8e00ff */
[----:B------:R-:W-:-:S02]  /*1fc0*/  IMAD.U32 R7, RZ, RZ, UR5 ;  /* 0x00000005ff077e24 */ /* 0x000fc4000f8e00ff */
[----:B------:R-:W-:Y:S02]  /*1fd0*/  IMAD.U32 R11, RZ, RZ, UR7 ;  /* 0x00000007ff0b7e24 */ /* 0x000fe4000f8e00ff */
[----:B------:R-:W-:Y:S02]  /*1fe0*/  IMAD.MOV.U32 R8, RZ, RZ, 0x70 ;  /* 0x00000070ff087424 */ /* 0x000fe400078e00ff */
[----:B------:R-:W-:Y:S02]  /*1ff0*/  IMAD.MOV.U32 R12, RZ, RZ, 0x1 ;  /* 0x00000001ff0c7424 */ /* 0x000fe400078e00ff */
[----:B0-----:R-:W-:-:S07]  /*2000*/  IMAD.MOV.U32 R13, RZ, RZ, RZ ;  /* 0x000000ffff0d7224 */ /* 0x001fce00078e00ff */
[----:B------:R-:W-:-:S07]  /*2010*/  LEPC R20, `(.L_x_1764) ;  /* 0x000000001014794e */ /* 0x000fce0000000000 */
[----:B-1---5:R-:W-:Y:S05]  /*2020*/  CALL.ABS.NOINC R14 ;  /* 0x000000000e007343 */ /* 0x022fea0003c00000 */
.L_x_1764:
[----:B------:R-:W-:Y:S05]  /*2030*/  BSYNC B6 ;  /* 0x0000000000067941 */ /* 0x000fea0003800000 */
.L_x_1763:
[----:B------:R-:W-:Y:S01]  /*2040*/  VIADD R0, R16, 0x400 ;  /* 0x0000040010007836 */ /* 0x000fe20000000000 */
[----:B------:R-:W-:Y:S04]  /*2050*/  BSSY B6, `(.L_x_1765) ;  /* 0x0000013000067945 */ /* 0x000fe80003800000 */
[----:B------:R-:W-:-:S13]  /*2060*/  LOP3.LUT P0, RZ, R0, 0x3ff, RZ, 0xc0, !PT ;  /* 0x000003ff00ff7812 */ /* 0x000fda000780c0ff */
[----:B------:R-:W-:Y:S05]  /*2070*/  @!P0 BRA `(.L_x_1766) ;  /* 0x0000000000408947 */ /* 0x000fea0003800000 */
[----:B------:R-:W-:Y:S01]  /*2080*/  MOV R0, 0x0 ;  /* 0x0000000000007802 */ /* 0x000fe20000000f00 */
[----:B------:R-:W-:Y:S01]  /*2090*/  ULDC.64 UR4, c[0x4][0x1b8] ;  /* 0x01006e0000047ab9 */ /* 0x000fe20000000a00 */
[----:B------:R-:W-:Y:S01]  /*20a0*/  ULDC.64 UR6, c[0x4][0x150] ;  /* 0x0100540000067ab9 */ /* 0x000fe20000000a00 */
[----:B------:R-:W-:Y:S01]  /*20b0*/  MOV R4, UR4 ;  /* 0x0000000400047c02 */ /* 0x000fe20008000f00 */
[----:B------:R0:W1:Y:S01]  /*20c0*/  LDC.64 R14, c[0x4][R0] ;  /* 0x01000000000e7b82 */ /* 0x0000620000000a00 */
[----:B------:R-:W-:Y:S01]  /*20d0*/  IMAD.U32 R5, RZ, RZ, UR5 ;  /* 0x00000005ff057e24 */ /* 0x000fe2000f8e00ff */
[----:B------:R-:W-:Y:S01]  /*20e0*/  ULDC.64 UR4, c[0x4][0x1c0] ;  /* 0x0100700000047ab9 */ /* 0x000fe20000000a00 */
[----:B------:R-:W-:Y:S01]  /*20f0*/  IMAD.U32 R10, RZ, RZ, UR6 ;  /* 0x00000006ff0a7e24 */ /* 0x000fe2000f8e00ff */
[----:B------:R-:W-:Y:S01]  /*2100*/  MOV R8, 0x70 ;  /* 0x0000007000087802 */ /* 0x000fe20000000f00 */
[----:B------:R-:W-:Y:S02]  /*2110*/  IMAD.U32 R6, RZ, RZ, UR4 ;  /* 0x00000004ff067e24 */ /* 0x000fe4000f8e00ff */
[----:B------:R-:W-:-:S02]  /*2120*/  IMAD.U32 R7, RZ, RZ, UR5 ;  /* 0x00000005ff077e24 */ /* 0x000fc4000f8e00ff */
[----:B------:R-:W-:Y:S02]  /*2130*/  IMAD.U32 R11, RZ, RZ, UR7 ;  /* 0x00000007ff0b7e24 */ /* 0x000fe4000f8e00ff */
[----:B------:R-:W-:Y:S02]  /*2140*/  IMAD.MOV.U32 R12, RZ, RZ, 0x1 ;  /* 0x00000001ff0c7424 */ /* 0x000fe400078e00ff */
[----:B0-----:R-:W-:-:S07]  /*2150*/  IMAD.MOV.U32 R13, RZ, RZ, RZ ;  /* 0x000000ffff0d7224 */ /* 0x001fce00078e00ff */
[----:B------:R-:W-:-:S07]  /*2160*/  LEPC R20, `(.L_x_1766) ;  /* 0x000000001014794e */ /* 0x000fce0000000000 */
[----:B-1---5:R-:W-:Y:S05]  /*2170*/  CALL.ABS.NOINC R14 ;  /* 0x000000000e007343 */ /* 0x022fea0003c00000 */
.L_x_1766:
[----:B------:R-:W-:Y:S05]  /*2180*/  BSYNC B6 ;  /* 0x0000000000067941 */ /* 0x000fea0003800000 */
.L_x_1765:
[----:B------:R-:W-:Y:S01]  /*2190*/  ULDC.64 UR4, c[0x0][0x9f8] ;  /* 0x00027e0000047ab9 */ /* 0x000fe20000000a00 */
[----:B------:R-:W2:Y:S01]  /*21a0*/  LDL R30, [R1+0x24] ;  /* 0x00002400011e7983 */ /* 0x000ea20000100800 */
[----:B------:R-:W-:Y:S01]  /*21b0*/  ISETP.NE.U32.AND P0, PT, RZ, UR4, PT ;  /* 0x00000004ff007c0c */ /* 0x000fe2000bf05070 */
[----:B------:R-:W0:Y:S01]  /*21c0*/  LDC.64 R12, c[0x0][0x300] ;  /* 0x0000c000ff0c7b82 */ /* 0x000e220000000a00 */
[----:B------:R-:W-:Y:S01]  /*21d0*/  IMAD.IADD R77, R26, 0x1, R27 ;  /* 0x000000011a4d7824 */ /* 0x000fe200078e021b */
[----:B------:R-:W-:Y:S01]  /*21e0*/  ULDC UR6, c[0x0][0x2f4] ;  /* 0x0000bd0000067ab9 */ /* 0x000fe20000000800 */
[----:B------:R-:W-:Y:S01]  /*21f0*/  ISETP.NE.AND.EX P0, PT, RZ, UR5, PT, P0 ;  /* 0x00000005ff007c0c */ /* 0x000fe2000bf05300 */
[----:B------:R-:W-:Y:S01]  /*2200*/  ULDC.64 UR4, c[0x0][0x330] ;  /* 0x0000cc0000047ab9 */ /* 0x000fe20000000a00 */
[----:B------:R-:W-:Y:S01]  /*2210*/  ULDC.64 UR8, c[0x0][0xa08] ;  /* 0x0002820000087ab9 */ /* 0x000fe20000000a00 */
[----:B------:R-:W3:Y:S02]  /*2220*/  LDL R26, [R1+0x38] ;  /* 0x00003800011a7983 */ /* 0x000ee40000100800 */
[----:B------:R-:W1:Y:S02]  /*2230*/  LDC.64 R20, c[0x0][0x408] ;  /* 0x00010200ff147b82 */ /* 0x000e640000000a00 */
[----:B------:R-:W4:Y:S06]  /*2240*/  LDL R14, [R1+0x3c] ;  /* 0x00003c00010e7983 */ /* 0x000f2c0000100800 */
[----:B------:R-:W0:Y:S08]  /*2250*/  @P0 LDC.64 R4, c[0x0][0x9f8] ;  /* 0x00027e00ff040b82 */ /* 0x000e300000000a00 */
[----:B------:R-:W1:Y:S08]  /*2260*/  LDC R39, c[0x0][0x3f4] ;  /* 0x0000fd00ff277b82 */ /* 0x000e700000000800 */
[----:B------:R-:W1:Y:S01]  /*2270*/  LDC.64 R28, c[0x0][0x3f8] ;  /* 0x0000fe00ff1c7b82 */ /* 0x000e620000000a00 */
[----:B0-----:R-:W-:-:S05]  /*2280*/  @P0 IMAD.WIDE R4, R63, 0x4, R4 ;  /* 0x000000043f040825 */ /* 0x001fca00078e0204 */
[----:B------:R0:W2:Y:S01]  /*2290*/  @P0 LDG.E R63, desc[UR60][R4.64] ;  /* 0x0000003c043f0981 */ /* 0x0000a2000c1e1900 */
[----:B------:R-:W-:Y:S01]  /*22a0*/  SHF.R.S32.HI R33, RZ, 0x1f, R77 ;  /* 0x0000001fff217819 */ /* 0x000fe2000001144d */
[-C--:B------:R-:W-:Y:S01]  /*22b0*/  IMAD.WIDE.U32 R6, R77, R12.reuse, RZ ;  /* 0x0000000c4d067225 */ /* 0x080fe200078e00ff */
[----:B------:R-:W-:Y:S02]  /*22c0*/  ISETP.GE.AND P2, PT, R226, UR6, PT ;  /* 0x00000006e2007c0c */ /* 0x000fe4000bf46270 */
[----:B------:R-:W-:Y:S01]  /*22d0*/  ISETP.NE.U32.AND P0, PT, RZ, UR8, PT ;  /* 0x00000008ff007c0c */ /* 0x000fe2000bf05070 */
[----:B------:R-:W-:Y:S01]  /*22e0*/  IMAD R0, R33, R12, RZ ;  /* 0x0000000c21007224 */ /* 0x000fe200078e02ff */
[----:B------:R-:W-:Y:S01]  /*22f0*/  ISETP.GE.AND P1, PT, R18, UR6, PT ;  /* 0x0000000612007c0c */ /* 0x000fe2000bf26270 */
[----:B------:R-:W-:Y:S01]  /*2300*/  IMAD.WIDE.U32 R8, R62, UR4, R18 ;  /* 0x000000043e087c25 */ /* 0x000fe2000f8e0012 */
[----:B------:R-:W-:Y:S02]  /*2310*/  ISETP.NE.AND.EX P0, PT, RZ, UR9, PT, P0 ;  /* 0x00000009ff007c0c */ /* 0x000fe4000bf05300 */
[----:B------:R-:W-:Y:S01]  /*2320*/  SHF.R.S32.HI R32, RZ, 0x1f, R218 ;  /* 0x0000001fff207819 */ /* 0x000fe200000114da */
[----:B------:R-:W-:Y:S01]  /*2330*/  IMAD R3, R77, R13, R0 ;  /* 0x0000000d4d037224 */ /* 0x000fe200078e0200 */
[----:B------:R-:W-:-:S02]  /*2340*/  SHF.R.S32.HI R0, RZ, 0x1f, R62 ;  /* 0x0000001fff007819 */ /* 0x000fc4000001143e */
[----:B------:R-:W-:Y:S01]  /*2350*/  SHF.R.S32.HI R201, RZ, 0x1f, R200 ;  /* 0x0000001fffc97819 */ /* 0x000fe200000114c8 */
[----:B------:R-:W-:Y:S02]  /*2360*/  IMAD.IADD R7, R7, 0x1, R3 ;  /* 0x0000000107077824 */ /* 0x000fe400078e0203 */
[----:B------:R-:W-:-:S04]  /*2370*/  IMAD R3, R0, UR4, RZ ;  /* 0x0000000400037c24 */ /* 0x000fc8000f8e02ff */
[----:B------:R-:W-:Y:S01]  /*2380*/  IMAD R15, R62, UR5, R3 ;  /* 0x000000053e0f7c24 */ /* 0x000fe2000f8e0203 */
[----:B------:R-:W-:Y:S02]  /*2390*/  ULDC.64 UR4, c[0x0][0x308] ;  /* 0x0000c20000047ab9 */ /* 0x000fe40000000a00 */
[----:B------:R-:W-:Y:S01]  /*23a0*/  IMAD R3, R0, UR4, RZ ;  /* 0x0000000400037c24 */ /* 0x000fe2000f8e02ff */
[----:B------:R-:W-:Y:S01]  /*23b0*/  SEL R0, RZ, 0x1, P1 ;  /* 0x00000001ff007807 */ /* 0x000fe20000800000 */
[----:B0-----:R-:W-:-:S04]  /*23c0*/  IMAD.WIDE.U32 R4, R62, UR4, R6 ;  /* 0x000000043e047c25 */ /* 0x001fc8000f8e0006 */
[----:B------:R-:W-:Y:S01]  /*23d0*/  IMAD R11, R62, UR5, R3 ;  /* 0x000000053e0b7c24 */ /* 0x000fe2000f8e0203 */
[----:B------:R-:W-:Y:S01]  /*23e0*/  SEL R3, RZ, 0xffffffff, P2 ;  /* 0xffffffffff037807 */ /* 0x000fe20001000000 */
[----:B------:R-:W-:Y:S01]  /*23f0*/  ULDC.64 UR4, c[0x0][0x310] ;  /* 0x0000c40000047ab9 */ /* 0x000fe20000000a00 */
[----:B------:R-:W-:Y:S02]  /*2400*/  IMAD.IADD R9, R9, 0x1, R15 ;  /* 0x0000000109097824 */ /* 0x000fe400078e020f */
[----:B------:R-:W-:Y:S01]  /*2410*/  SHF.L.U32 R7, R3, 0x1, RZ ;  /* 0x0000000103077819 */ /* 0x000fe200000006ff */
[----:B------:R-:W-:-:S03]  /*2420*/  IMAD.IADD R5, R5, 0x1, R11 ;  /* 0x0000000105057824 */ /* 0x000fc600078e020b */
[----:B------:R-:W-:Y:S01]  /*2430*/  LOP3.LUT R6, R7, 0x2, R0, 0xe2, !PT ;  /* 0x0000000207067812 */ /* 0x000fe200078ee200 */
[----:B------:R-:W-:Y:S01]  /*2440*/  IMAD R10, R32, R12, RZ ;  /* 0x0000000c200a7224 */ /* 0x000fe200078e02ff */
[----:B--2---:R-:W-:Y:S02]  /*2450*/  SHF.R.S32.HI R3, RZ, 0x1f, R63 ;  /* 0x0000001fff037819 */ /* 0x004fe4000001143f */
[----:B------:R-:W-:Y:S02]  /*2460*/  SEL R63, R63, RZ, !P0 ;  /* 0x000000ff3f3f7207 */ /* 0x000fe40004000000 */
[----:B------:R-:W-:Y:S02]  /*2470*/  SEL R3, R3, RZ, !P0 ;  /* 0x000000ff03037207 */ /* 0x000fe40004000000 */
[----:B------:R-:W-:Y:S01]  /*2480*/  ISETP.GE.AND P0, PT, R30, UR6, PT ;  /* 0x000000061e007c0c */ /* 0x000fe2000bf06270 */
[----:B------:R-:W-:Y:S01]  /*2490*/  IMAD.WIDE.U32 R88, R63, UR4, R4 ;  /* 0x000000043f587c25 */ /* 0x000fe2000f8e0004 */
[----:B------:R-:W2:Y:S03]  /*24a0*/  LDL R30, [R1+0x28] ;  /* 0x00002800011e7983 */ /* 0x000ea60000100800 */
[----:B------:R-:W-:-:S02]  /*24b0*/  IMAD R0, R3, UR4, RZ ;  /* 0x0000000403007c24 */ /* 0x000fc4000f8e02ff */
[----:B------:R-:W-:-:S04]  /*24c0*/  IMAD.WIDE.U32 R4, R218, R12, R18 ;  /* 0x0000000cda047225 */ /* 0x000fc800078e0012 */
[----:B------:R-:W-:Y:S01]  /*24d0*/  IMAD R15, R63, UR5, R0 ;  /* 0x000000053f0f7c24 */ /* 0x000fe2000f8e0200 */
[----:B------:R-:W-:Y:S01]  /*24e0*/  ULDC.64 UR4, c[0x0][0x338] ;  /* 0x0000ce0000047ab9 */ /* 0x000fe20000000a00 */
[----:B-1----:R-:W-:Y:S01]  /*24f0*/  IMAD R0, R32, R20, RZ ;  /* 0x0000001420007224 */ /* 0x002fe200078e02ff */
[----:B------:R-:W-:Y:S01]  /*2500*/  SEL R7, RZ, 0x4, P0 ;  /* 0x00000004ff077807 */ /* 0x000fe20000000000 */
[C---:B------:R-:W-:Y:S02]  /*2510*/  IMAD R27, R218.reuse, R13, R10 ;  /* 0x0000000dda1b7224 */ /* 0x040fe400078e020a */
[----:B------:R-:W-:Y:S02]  /*2520*/  IMAD R11, R218, R21, R0 ;  /* 0x00000015da0b7224 */ /* 0x000fe400078e0200 */
[----:B------:R-:W-:Y:S01]  /*2530*/  IMAD R10, R3, UR4, RZ ;  /* 0x00000004030a7c24 */ /* 0x000fe2000f8e02ff */
[----:B------:R-:W-:Y:S01]  /*2540*/  IADD3 R3, P0, R88, R4, RZ ;  /* 0x0000000458037210 */ /* 0x000fe20007f1e0ff */
[----:B------:R-:W-:Y:S01]  /*2550*/  IMAD.IADD R0, R89, 0x1, R15 ;  /* 0x0000000159007824 */ /* 0x000fe200078e020f */
[----:B------:R-:W-:-:S02]  /*2560*/  ISETP.GE.AND P2, PT, R226, R39, PT ;  /* 0x00000027e200720c */ /* 0x000fc40003f46270 */
[----:B------:R-:W-:Y:S02]  /*2570*/  ISETP.GE.AND P3, PT, R18, R39, PT ;  /* 0x000000271200720c */ /* 0x000fe40003f66270 */
[----:B------:R-:W-:Y:S01]  /*2580*/  IADD3.X R4, R0, R5, R27, P0, !PT ;  /* 0x0000000500047210 */ /* 0x000fe200007fe41b */
[----:B------:R-:W-:Y:S01]  /*2590*/  IMAD R5, R32, R28, RZ ;  /* 0x0000001c20057224 */ /* 0x000fe200078e02ff */
[----:B------:R-:W-:Y:S01]  /*25a0*/  LOP3.LUT R31, R6, R7, RZ, 0xfc, !PT ;  /* 0x00000007061f7212 */ /* 0x000fe200078efcff */
[----:B------:R-:W-:Y:S01]  /*25b0*/  IMAD.WIDE.U32 R86, R63, UR4, R8 ;  /* 0x000000043f567c25 */ /* 0x000fe2000f8e0008 */
[----:B------:R-:W-:-:S03]  /*25c0*/  SEL R7, R39, RZ, P2 ;  /* 0x000000ff27077207 */ /* 0x000fc60001000000 */
[----:B------:R-:W-:Y:S01]  /*25d0*/  IMAD R9, R218, R29, R5 ;  /* 0x0000001dda097224 */ /* 0x000fe200078e0205 */
[----:B------:R-:W-:Y:S01]  /*25e0*/  SEL R5, R39, RZ, P3 ;  /* 0x000000ff27057207 */ /* 0x000fe20001800000 */
[----:B------:R-:W-:Y:S02]  /*25f0*/  IMAD.IADD R7, R226, 0x1, R7 ;  /* 0x00000001e2077824 */ /* 0x000fe400078e0207 */
[----:B------:R-:W-:Y:S01]  /*2600*/  VIADD R34, R218, 0x20 ;  /* 0x00000020da227836 */ /* 0x000fe20000000000 */
[----:B------:R-:W-:Y:S02]  /*2610*/  IADD3 R5, R18, R5, RZ ;  /* 0x0000000512057210 */ /* 0x000fe40007ffe0ff */
[----:B------:R-:W-:Y:S01]  /*2620*/  SHF.R.S32.HI R8, RZ, 0x1f, R7 ;  /* 0x0000001fff087819 */ /* 0x000fe20000011407 */
[----:B------:R-:W-:Y:S01]  /*2630*/  IMAD.SHL.U32 R34, R34, 0x40, RZ ;  /* 0x0000004022227824 */ /* 0x000fe200078e00ff */
[----:B------:R-:W-:Y:S01]  /*2640*/  SHF.R.S32.HI R6, RZ, 0x1f, R5 ;  /* 0x0000001fff067819 */ /* 0x000fe20000011405 */
[----:B------:R-:W-:Y:S01]  /*2650*/  IMAD.WIDE.U32 R80, R218, R28, R200 ;  /* 0x0000001cda507225 */ /* 0x000fe200078e00c8 */
[----:B------:R-:W-:-:S03]  /*2660*/  LEA.HI R92, R8, R7, RZ, 0x3 ;  /* 0x00000007085c7211 */ /* 0x000fc600078f18ff */
[----:B------:R-:W-:Y:S01]  /*2670*/  IMAD.WIDE.U32 R78, R218, R28, R18 ;  /* 0x0000001cda4e7225 */ /* 0x000fe200078e0012 */
[----:B------:R-:W-:Y:S02]  /*2680*/  LEA.HI R90, R6, R5, RZ, 0x3 ;  /* 0x00000005065a7211 */ /* 0x000fe400078f18ff */
[----:B------:R-:W-:Y:S01]  /*2690*/  LOP3.LUT R34, R34, 0x1c0, RZ, 0xc0, !PT ;  /* 0x000001c022227812 */ /* 0x000fe200078ec0ff */
[----:B------:R-:W-:Y:S02]  /*26a0*/  VIADD R35, R218, 0x20 ;  /* 0x00000020da237836 */ /* 0x000fe40000000000 */
[----:B------:R-:W-:Y:S02]  /*26b0*/  IMAD.IADD R81, R81, 0x1, R9 ;  /* 0x0000000151517824 */ /* 0x000fe400078e0209 */
[----:B------:R-:W-:Y:S01]  /*26c0*/  IMAD.IADD R79, R9, 0x1, R79 ;  /* 0x00000001094f7824 */ /* 0x000fe200078e024f */
[----:B------:R-:W-:Y:S01]  /*26d0*/  LEA.HI R9, R8, R7, RZ, 0x6 ;  /* 0x0000000708097211 */ /* 0x000fe200078f30ff */
[----:B------:R-:W-:Y:S01]  /*26e0*/  IMAD R63, R63, UR5, R10 ;  /* 0x000000053f3f7c24 */ /* 0x000fe2000f8e020a */
[----:B------:R-:W-:Y:S01]  /*26f0*/  LEA.HI R5, R6, R5, RZ, 0x6 ;  /* 0x0000000506057211 */ /* 0x000fe200078f30ff */
[----:B------:R-:W-:Y:S01]  /*2700*/  IMAD.SHL.U32 R35, R35, 0x40, RZ ;  /* 0x0000004023237824 */ /* 0x000fe200078e00ff */
[----:B------:R-:W-:-:S02]  /*2710*/  LOP3.LUT R8, R34, 0x38, R90, 0xf8, !PT ;  /* 0x0000003822087812 */ /* 0x000fc400078ef85a */
[----:B------:R-:W-:Y:S01]  /*2720*/  LOP3.LUT R10, R34, 0x38, R92, 0xf8, !PT ;  /* 0x00000038220a7812 */ /* 0x000fe200078ef85c */
[----:B------:R-:W-:Y:S01]  /*2730*/  IMAD.SHL.U32 R34, R218, 0x40, RZ ;  /* 0x00000040da227824 */ /* 0x000fe200078e00ff */
[----:B------:R-:W0:Y:S01]  /*2740*/  S2R R104, SR_TID.X ;  /* 0x0000000000687919 */ /* 0x000e220000002100 */
[----:B------:R-:W-:Y:S01]  /*2750*/  LOP3.LUT R35, R35, 0x1c0, RZ, 0xc0, !PT ;  /* 0x000001c023237812 */ /* 0x000fe200078ec0ff */
[----:B------:R-:W-:Y:S01]  /*2760*/  IMAD.SHL.U32 R6, R5, 0x40, RZ ;  /* 0x0000004005067824 */ /* 0x000fe200078e00ff */
[----:B------:R-:W-:Y:S01]  /*2770*/  LOP3.LUT R5, R90, 0x38, RZ, 0xc0, !PT ;  /* 0x000000385a057812 */ /* 0x000fe200078ec0ff */
[----:B------:R-:W-:Y:S01]  /*2780*/  IMAD.SHL.U32 R36, R218, 0x40, RZ ;  /* 0x00000040da247824 */ /* 0x000fe200078e00ff */
[----:B------:R-:W-:Y:S01]  /*2790*/  LOP3.LUT R34, R34, 0x1c0, RZ, 0xc0, !PT ;  /* 0x000001c022227812 */ /* 0x000fe200078ec0ff */
[----:B------:R-:W-:Y:S01]  /*27a0*/  IMAD.WIDE.U32 R84, R218, R20, R200 ;  /* 0x00000014da547225 */ /* 0x000fe200078e00c8 */
[----:B------:R-:W-:-:S03]  /*27b0*/  SHF.R.U32.HI R35, RZ, 0x3, R35 ;  /* 0x00000003ff237819 */ /* 0x000fc60000011623 */
[----:B------:R-:W-:Y:S01]  /*27c0*/  IMAD.WIDE.U32 R82, R218, R20, R18 ;  /* 0x00000014da527225 */ /* 0x000fe200078e0012 */
[----:B------:R-:W-:Y:S02]  /*27d0*/  LOP3.LUT R7, R92, 0x38, RZ, 0xc0, !PT ;  /* 0x000000385c077812 */ /* 0x000fe400078ec0ff */
[----:B------:R-:W-:Y:S01]  /*27e0*/  LOP3.LUT R5, R5, 0x1c0, R36, 0xf8, !PT ;  /* 0x000001c005057812 */ /* 0x000fe200078ef824 */
[----:B------:R-:W-:Y:S01]  /*27f0*/  IMAD.IADD R85, R85, 0x1, R11 ;  /* 0x0000000155557824 */ /* 0x000fe200078e020b */
[----:B------:R-:W-:Y:S01]  /*2800*/  SHF.R.U32.HI R34, RZ, 0x3, R34 ;  /* 0x00000003ff227819 */ /* 0x000fe20000011622 */
[----:B------:R-:W-:Y:S01]  /*2810*/  IMAD.IADD R83, R11, 0x1, R83 ;  /* 0x000000010b537824 */ /* 0x000fe200078e0253 */
[----:B------:R-:W-:Y:S02]  /*2820*/  SHF.L.U32 R9, R9, 0x6, RZ ;  /* 0x0000000609097819 */ /* 0x000fe400000006ff */
[----:B------:R-:W-:Y:S02]  /*2830*/  LOP3.LUT R11, R8, R35, RZ, 0x3c, !PT ;  /* 0x00000023080b7212 */ /* 0x000fe400078e3cff */
[----:B------:R-:W-:-:S02]  /*2840*/  LOP3.LUT R6, R6, 0xfffff000, RZ, 0xc0, !PT ;  /* 0xfffff00006067812 */ /* 0x000fc400078ec0ff */
[----:B------:R-:W-:Y:S02]  /*2850*/  LOP3.LUT R8, R7, 0x1c0, R36, 0xf8, !PT ;  /* 0x000001c007087812 */ /* 0x000fe400078ef824 */
[----:B------:R-:W-:Y:S02]  /*2860*/  LOP3.LUT R7, R5, R34, RZ, 0x3c, !PT ;  /* 0x0000002205077212 */ /* 0x000fe400078e3cff */
[----:B------:R-:W-:Y:S02]  /*2870*/  LOP3.LUT R9, R9, 0xfffff000, RZ, 0xc0, !PT ;  /* 0xfffff00009097812 */ /* 0x000fe400078ec0ff */
[----:B------:R-:W-:Y:S02]  /*2880*/  LOP3.LUT R10, R10, R35, RZ, 0x3c, !PT ;  /* 0x000000230a0a7212 */ /* 0x000fe400078e3cff */
[----:B-----5:R-:W-:Y:S02]  /*2890*/  SHF.R.S32.HI R27, RZ, 0x1f, R23 ;  /* 0x0000001fff1b7819 */ /* 0x020fe40000011417 */
[----:B---3--:R-:W-:-:S02]  /*28a0*/  IADD3 R5, R11, R6, R26 ;  /* 0x000000060b057210 */ /* 0x008fc40007ffe01a */
[----:B----4-:R-:W-:Y:S02]  /*28b0*/  IADD3 R6, R7, R6, R14 ;  /* 0x0000000607067210 */ /* 0x010fe40007ffe00e */
[----:B------:R-:W-:Y:S01]  /*28c0*/  IADD3 R7, R10, R9, R26 ;  /* 0x000000090a077210 */ /* 0x000fe20007ffe01a */
[----:B------:R-:W-:Y:S01]  /*28d0*/  IMAD R26, R27, R28, RZ ;  /* 0x0000001c1b1a7224 */ /* 0x000fe200078e02ff */
[----:B------:R-:W-:Y:S02]  /*28e0*/  LOP3.LUT R8, R8, R34, RZ, 0x3c, !PT ;  /* 0x0000002208087212 */ /* 0x000fe400078e3cff */
[----:B------:R-:W-:Y:S01]  /*28f0*/  IADD3 R76, P1, R218, R77, RZ ;  /* 0x0000004dda4c7210 */ /* 0x000fe20007f3e0ff */
[C---:B------:R-:W-:Y:S01]  /*2900*/  IMAD R35, R23.reuse, R29, R26 ;  /* 0x0000001d17237224 */ /* 0x040fe200078e021a */
[----:B------:R-:W-:Y:S01]  /*2910*/  IADD3 R8, R8, R9, R14 ;  /* 0x0000000908087210 */ /* 0x000fe20007ffe00e */
[----:B------:R-:W-:-:S04]  /*2920*/  IMAD.WIDE.U32 R80, R23, R28, R80 ;  /* 0x0000001c17507225 */ /* 0x000fc800078e0050 */
[----:B------:R-:W-:Y:S01]  /*2930*/  IMAD.WIDE.U32 R78, R23, R28, R78 ;  /* 0x0000001c174e7225 */ /* 0x000fe200078e004e */
[----:B------:R-:W-:-:S03]  /*2940*/  SHF.R.S32.HI R91, RZ, 0x3, R92 ;  /* 0x00000003ff5b7819 */ /* 0x000fc6000001145c */
[-C--:B------:R-:W-:Y:S02]  /*2950*/  IMAD R14, R27, R20.reuse, RZ ;  /* 0x000000141b0e7224 */ /* 0x080fe400078e02ff */
[----:B------:R-:W-:Y:S02]  /*2960*/  IMAD.X R77, R32, 0x1, R33, P1 ;  /* 0x00000001204d7824 */ /* 0x000fe400008e0621 */
[----:B------:R-:W-:Y:S02]  /*2970*/  IMAD.IADD R33, R81, 0x1, R35 ;  /* 0x0000000151217824 */ /* 0x000fe400078e0223 */
[----:B------:R-:W-:Y:S01]  /*2980*/  IMAD.IADD R34, R35, 0x1, R79 ;  /* 0x0000000123227824 */ /* 0x000fe200078e024f */
[----:B------:R-:W-:Y:S01]  /*2990*/  SHF.R.S32.HI R35, RZ, 0x3, R90 ;  /* 0x00000003ff237819 */ /* 0x000fe2000001145a */
[C---:B------:R-:W-:Y:S01]  /*29a0*/  IMAD R37, R23.reuse, R21, R14 ;  /* 0x0000001517257224 */ /* 0x040fe200078e020e */
[----:B------:R-:W-:Y:S01]  /*29b0*/  LOP3.LUT R90, R90, 0xfffffff8, RZ, 0xc0, !PT ;  /* 0xfffffff85a5a7812 */ /* 0x000fe200078ec0ff */
[----:B------:R-:W-:Y:S01]  /*29c0*/  IMAD.WIDE.U32 R84, R23, R20, R84 ;  /* 0x0000001417547225 */ /* 0x000fe200078e0054 */
[----:B------:R-:W-:-:S02]  /*29d0*/  LOP3.LUT R92, R92, 0xfffffff8, RZ, 0xc0, !PT ;  /* 0xfffffff85c5c7812 */ /* 0x000fc400078ec0ff */
[C---:B------:R-:W-:Y:S01]  /*29e0*/  SHF.L.U64.HI R9, R12.reuse, 0x6, R13 ;  /* 0x000000060c097819 */ /* 0x040fe2000001020d */
[----:B------:R-:W-:Y:S01]  /*29f0*/  IMAD.WIDE.U32 R82, R23, R20, R82 ;  /* 0x0000001417527225 */ /* 0x000fe200078e0052 */
[----:B------:R-:W-:Y:S02]  /*2a00*/  SHF.L.U64.HI R10, R12, 0x5, R13 ;  /* 0x000000050c0a7819 */ /* 0x000fe4000001020d */
[--C-:B------:R-:W-:Y:S01]  /*2a10*/  SHF.L.U64.HI R13, R20, 0x6, R21.reuse ;  /* 0x00000006140d7819 */ /* 0x100fe20000010215 */
[----:B------:R-:W-:Y:S01]  /*2a20*/  IMAD.SHL.U32 R11, R12, 0x40, RZ ;  /* 0x000000400c0b7824 */ /* 0x000fe200078e00ff */
[C---:B------:R-:W-:Y:S01]  /*2a30*/  SHF.L.U64.HI R14, R20.reuse, 0x5, R21 ;  /* 0x00000005140e7819 */ /* 0x040fe20000010215 */
[----:B------:R-:W-:Y:S01]  /*2a40*/  IMAD.SHL.U32 R15, R20, 0x40, RZ ;  /* 0x00000040140f7824 */ /* 0x000fe200078e00ff */
[C-C-:B------:R-:W-:Y:S01]  /*2a50*/  SHF.L.U64.HI R21, R28.reuse, 0x6, R29.reuse ;  /* 0x000000061c157819 */ /* 0x140fe2000001021d */
[C---:B------:R-:W-:Y:S01]  /*2a60*/  IMAD.SHL.U32 R27, R28.reuse, 0x40, RZ ;  /* 0x000000401c1b7824 */ /* 0x040fe200078e00ff */
[----:B------:R-:W-:Y:S01]  /*2a70*/  SHF.L.U64.HI R26, R28, 0x5, R29 ;  /* 0x000000051c1a7819 */ /* 0x000fe2000001021d */
[----:B------:R-:W-:Y:S01]  /*2a80*/  IMAD.SHL.U32 R20, R20, 0x20, RZ ;  /* 0x0000002014147824 */ /* 0x000fe200078e00ff */
[----:B------:R-:W-:Y:S01]  /*2a90*/  SHF.L.U32 R12, R12, 0x5, RZ ;  /* 0x000000050c0c7819 */ /* 0x000fe200000006ff */
[----:B------:R-:W-:Y:S01]  /*2aa0*/  IMAD.SHL.U32 R28, R28, 0x20, RZ ;  /* 0x000000201c1c7824 */ /* 0x000fe200078e00ff */
[----:B0-----:R-:W-:Y:S01]  /*2ab0*/  LEA.HI R104, R104, 0x8, RZ, 0x19 ;  /* 0x0000000868687811 */ /* 0x001fe200078fc8ff */
[----:B------:R-:W-:Y:S01]  /*2ac0*/  IMAD.IADD R32, R37, 0x1, R83 ;  /* 0x0000000125207824 */ /* 0x000fe200078e0253 */
[----:B------:R-:W-:-:S02]  /*2ad0*/  SHF.L.U32 R29, R39, 0x1, RZ ;  /* 0x00000001271d7819 */ /* 0x000fc400000006ff */
[----:B------:R-:W-:Y:S02]  /*2ae0*/  SHF.R.S32.HI R96, RZ, 0x1f, R90 ;  /* 0x0000001fff607819 */ /* 0x000fe4000001145a */
[----:B------:R-:W-:Y:S02]  /*2af0*/  SHF.R.S32.HI R97, RZ, 0x1f, R92 ;  /* 0x0000001fff617819 */ /* 0x000fe4000001145c */
[----:B------:R-:W-:Y:S02]  /*2b00*/  IADD3 R98, R87, R63, RZ ;  /* 0x0000003f57627210 */ /* 0x000fe40007ffe0ff */
[----:B--2---:R-:W-:Y:S01]  /*2b10*/  ISETP.GE.AND P0, PT, R30, UR6, PT ;  /* 0x000000061e007c0c */ /* 0x004fe2000bf06270 */
[----:B------:R-:W-:-:S05]  /*2b20*/  VIADD R30, R218, 0x20 ;  /* 0x00000020da1e7836 */ /* 0x000fca0000000000 */
[----:B------:R-:W-:Y:S02]  /*2b30*/  SHF.R.S32.HI R102, RZ, 0x1f, R30 ;  /* 0x0000001fff667819 */ /* 0x000fe4000001141e */
[----:B------:R-:W-:-:S04]  /*2b40*/  SEL R30, RZ, 0x8, P0 ;  /* 0x00000008ff1e7807 */ /* 0x000fc80000000000 */
[C---:B------:R-:W-:Y:S02]  /*2b50*/  LOP3.LUT R95, R31.reuse, R30, RZ, 0xfc, !PT ;  /* 0x0000001e1f5f7212 */ /* 0x040fe400078efcff */
[----:B------:R-:W-:Y:S01]  /*2b60*/  LOP3.LUT R30, R31, 0x1, RZ, 0xc0, !PT ;  /* 0x000000011f1e7812 */ /* 0x000fe200078ec0ff */
[----:B------:R-:W-:Y:S01]  /*2b70*/  IMAD.IADD R31, R85, 0x1, R37 ;  /* 0x00000001551f7824 */ /* 0x000fe200078e0225 */
[C---:B------:R-:W-:Y:S02]  /*2b80*/  LOP3.LUT R93, R95.reuse, 0x2, RZ, 0xc0, !PT ;  /* 0x000000025f5d7812 */ /* 0x040fe400078ec0ff */
[C---:B------:R-:W-:Y:S02]  /*2b90*/  LOP3.LUT R94, R95.reuse, 0x4, RZ, 0xc0, !PT ;  /* 0x000000045f5e7812 */ /* 0x040fe400078ec0ff */
[----:B------:R-:W-:-:S07]  /*2ba0*/  LOP3.LUT R95, R95, 0x8, RZ, 0xc0, !PT ;  /* 0x000000085f5f7812 */ /* 0x000fce00078ec0ff */
.L_x_1842:
[----:B-1--4-:R-:W2:Y:S01]  /*2bb0*/  LDL R41, [R1+0x50] ;  /* 0x0000500001297983 */ /* 0x012ea20000100800 */
[----:B0-----:R-:W0:Y:S01]  /*2bc0*/  LDC R120, c[0x0][0x3f4] ;  /* 0x0000fd00ff787b82 */ /* 0x001e220000000800 */
[----:B------:R-:W-:Y:S01]  /*2bd0*/  VIADD R40, R25, 0xffffffff ;  /* 0xffffffff19287836 */ /* 0x000fe20000000000 */
[----:B------:R-:W-:Y:S05]  /*2be0*/  YIELD ;  /* 0x0000000000007946 */ /* 0x000fea0003800000 */
[----:B------:R-:W-:Y:S01]  /*2bf0*/  SHF.R.S32.HI R39, RZ, 0x1f, R40 ;  /* 0x0000001fff277819 */ /* 0x000fe20000011428 */
[----:B------:R-:W1:Y:S01]  /*2c00*/  LDC.64 R108, c[0x0][0x2e8] ;  /* 0x0000ba00ff6c7b82 */ /* 0x000e620000000a00 */
[-C--:B------:R-:W-:Y:S01]  /*2c10*/  IMAD R36, R9, R40.reuse, RZ ;  /* 0x0000002809247224 */ /* 0x080fe200078e02ff */
[----:B------:R-:W-:Y:S01]  /*2c20*/  BSSY B0, `(.L_x_1767) ;  /* 0x0000513000007945 */ /* 0x000fe20003800000 */
[----:B------:R-:W-:-:S04]  /*2c30*/  IMAD.WIDE.U32 R112, R11, R40, RZ ;  /* 0x000000280b707225 */ /* 0x000fc800078e00ff */
[----:B------:R-:W-:Y:S01]  /*2c40*/  IMAD R73, R39, R11, R36 ;  /* 0x0000000b27497224 */ /* 0x000fe200078e0224 */
[CC--:B------:R-:W-:Y:S02]  /*2c50*/  IADD3 R37, P0, R3.reuse, R112.reuse, RZ ;  /* 0x0000007003257210 */ /* 0x0c0fe40007f1e0ff */
[----:B------:R-:W-:Y:S01]  /*2c60*/  IADD3 R25, P4, P5, R3, R112, R12 ;  /* 0x0000007003197210 */ /* 0x000fe20007d9e00c */
[----:B------:R-:W-:-:S04]  /*2c70*/  IMAD.IADD R73, R113, 0x1, R73 ;  /* 0x0000000171497824 */ /* 0x000fc800078e0249 */
[----:B------:R-:W-:Y:S01]  /*2c80*/  IMAD.X R38, R73, 0x1, R4, P0 ;  /* 0x0000000149267824 */ /* 0x000fe200000e0604 */
[----:B0-----:R-:W-:Y:S02]  /*2c90*/  ISETP.GE.AND P0, PT, R120, 0x1, PT ;  /* 0x000000017800780c */ /* 0x001fe40003f06270 */
[----:B------:R-:W-:Y:S02]  /*2ca0*/  IADD3.X R36, R4, R73, R10, P4, P5 ;  /* 0x0000004904247210 */ /* 0x000fe400027ea40a */
[-C--:B-1----:R-:W-:Y:S02]  /*2cb0*/  LEA R50, P1, R37, R108.reuse, 0x1 ;  /* 0x0000006c25327211 */ /* 0x082fe400078208ff */
[----:B------:R-:W-:Y:S02]  /*2cc0*/  LEA R48, P6, R25, R108, 0x1 ;  /* 0x0000006c19307211 */ /* 0x000fe400078c08ff */
[----:B------:R-:W-:Y:S02]  /*2cd0*/  LEA.HI.X R51, R37, R109, R38, 0x1, P1 ;  /* 0x0000006d25337211 */ /* 0x000fe400008f0c26 */
[----:B------:R-:W-:-:S02]  /*2ce0*/  ISETP.GT.AND P1, PT, R40, R24, PT ;  /* 0x000000182800720c */ /* 0x000fc40003f24270 */
[----:B------:R-:W-:Y:S02]  /*2cf0*/  LEA.HI.X R49, R25, R109, R36, 0x1, P6 ;  /* 0x0000006d19317211 */ /* 0x000fe400030f0c24 */
[----:B------:R-:W-:Y:S02]  /*2d00*/  P2R R100, PR, RZ, 0x2 ;  /* 0x00000002ff647803 */ /* 0x000fe40000000000 */
[----:B------:R-:W-:Y:S01]  /*2d10*/  MOV R25, R40 ;  /* 0x0000002800197202 */ /* 0x000fe20000000f00 */
[----:B--2---:R-:W-:-:S04]  /*2d20*/  IMAD R101, R17, 0x4000, R41 ;  /* 0x0000400011657824 */ /* 0x004fc800078e0229 */
[----:B------:R-:W-:Y:S01]  /*2d30*/  IMAD R101, R101, 0x2, R16 ;  /* 0x0000000265657824 */ /* 0x000fe200078e0210 */
[----:B------:R-:W-:Y:S06]  /*2d40*/  @!P0 BRA `(.L_x_1768) ;  /* 0x0000004c00548947 */ /* 0x000fec0003800000 */
[----:B------:R-:W-:Y:S01]  /*2d50*/  ULDC.U8 UR4, c[0x0][0x410] ;  /* 0x0001040000047ab9 */ /* 0x000fe20000000000 */
[-C--:B------:R-:W-:Y:S01]  /*2d60*/  IMAD R36, R21, R40.reuse, RZ ;  /* 0x0000002815247224 */ /* 0x080fe200078e02ff */
[----:B------:R-:W-:Y:S01]  /*2d70*/  ISETP.NE.AND P0, PT, RZ, UR4, PT ;  /* 0x00000004ff007c0c */ /* 0x000fe2000bf05270 */
[-C--:B------:R-:W-:Y:S02]  /*2d80*/  IMAD R38, R13, R40.reuse, RZ ;  /* 0x000000280d267224 */ /* 0x080fe400078e02ff */
        /* <DEDUP_REMOVED lines=25> */
[----:B------:R-:W-:Y:S01]  /*2f20*/  ISETP.GE.AND P5, PT, R200, R120, PT ;  /* 0x00000078c800720c */ /* 0x000fe20003fa6270 */
[----:B------:R-:W-:Y:S01]  /*2f30*/  IMAD.X R38, R99, 0x1, R33, P1 ;  /* 0x0000000163267824 */ /* 0x000fe200008e0621 */
[----:B------:R-:W-:Y:S01]  /*2f40*/  LEA R36, P1, R37, UR4, 0x1 ;  /* 0x0000000425247c11 */ /* 0x000fe2000f8208ff */
[----:B------:R-:W-:Y:S01]  /*2f50*/  IMAD.X R42, R107, 0x1, R31, P4 ;  /* 0x000000016b2a7824 */ /* 0x000fe200020e061f */
[----:B------:R-:W-:-:S02]  /*2f60*/  CS2R R110, SRZ ;  /* 0x00000000006e7805 */ /* 0x000fc4000001ff00 */
[-C--:B------:R-:W-:Y:S02]  /*2f70*/  ISETP.GE.AND P4, PT, R234, R120.reuse, PT ;  /* 0x00000078ea00720c */ /* 0x080fe40003f86270 */
[----:B------:R-:W-:Y:S01]  /*2f80*/  LEA.HI.X R37, R37, UR5, R38, 0x1, P1 ;  /* 0x0000000525257c11 */ /* 0x000fe200088f0c26 */
[----:B------:R-:W-:Y:S02]  /*2f90*/  ULDC.64 UR4, c[0x0][0x400] ;  /* 0x0001000000047ab9 */ /* 0x000fe40000000a00 */
[C---:B------:R-:W-:Y:S02]  /*2fa0*/  LEA R38, P1, R39.reuse, UR4, 0x1 ;  /* 0x0000000427267c11 */ /* 0x040fe4000f8208ff */
[----:B------:R0:W5:Y:S02]  /*2fb0*/  @!P5 LDG.E.64 R108, desc[UR60][R36.64] ;  /* 0x0000003c246cd981 */ /* 0x000164000c1e1b00 */
[----:B------:R-:W-:Y:S02]  /*2fc0*/  LEA.HI.X R39, R39, UR5, R42, 0x1, P1 ;  /* 0x0000000527277c11 */ /* 0x000fe400088f0c2a */
[----:B------:R-:W-:-:S03]  /*2fd0*/  ISETP.GE.AND P1, PT, R235, R120, PT ;  /* 0x00000078eb00720c */ /* 0x000fc60003f26270 */
[----:B------:R0:W5:Y:S01]  /*2fe0*/  @!P5 LDG.E.64 R110, desc[UR60][R38.64] ;  /* 0x0000003c266ed981 */ /* 0x000162000c1e1b00 */
[----:B------:R-:W-:Y:S02]  /*2ff0*/  ISETP.GE.AND P5, PT, R237, R120, PT ;  /* 0x00000078ed00720c */ /* 0x000fe40003fa6270 */
[----:B------:R-:W-:Y:S02]  /*3000*/  CS2R R72, SRZ ;  /* 0x0000000000487805 */ /* 0x000fe4000001ff00 */
[----:B------:R-:W-:Y:S02]  /*3010*/  CS2R R64, SRZ ;  /* 0x0000000000407805 */ /* 0x000fe4000001ff00 */
[----:B------:R-:W-:Y:S02]  /*3020*/  CS2R R60, SRZ ;  /* 0x00000000003c7805 */ /* 0x000fe4000001ff00 */
[----:B------:R-:W-:Y:S02]  /*3030*/  CS2R R74, SRZ ;  /* 0x00000000004a7805 */ /* 0x000fe4000001ff00 */
[----:B------:R-:W-:-:S02]  /*3040*/  CS2R R66, SRZ ;  /* 0x0000000000427805 */ /* 0x000fc4000001ff00 */
[----:B------:R-:W-:Y:S01]  /*3050*/  CS2R R62, SRZ ;  /* 0x00000000003e7805 */ /* 0x000fe2000001ff00 */
[----:B------:R0:W5:Y:S04]  /*3060*/  @!P4 LDG.E.64 R72, desc[UR60][R36.64+0x40] ;  /* 0x0000403c2448c981 */ /* 0x000168000c1e1b00 */
[----:B------:R0:W5:Y:S04]  /*3070*/  @!P1 LDG.E.64 R64, desc[UR60][R36.64+0x80] ;  /* 0x0000803c24409981 */ /* 0x000168000c1e1b00 */
[----:B------:R0:W5:Y:S04]  /*3080*/  @!P5 LDG.E.64 R60, desc[UR60][R36.64+0xc0] ;  /* 0x0000c03c243cd981 */ /* 0x000168000c1e1b00 */
[----:B------:R0:W5:Y:S04]  /*3090*/  @!P4 LDG.E.64 R74, desc[UR60][R38.64+0x40] ;  /* 0x0000403c264ac981 */ /* 0x000168000c1e1b00 */
[----:B------:R0:W5:Y:S04]  /*30a0*/  @!P1 LDG.E.64 R66, desc[UR60][R38.64+0x80] ;  /* 0x0000803c26429981 */ /* 0x000168000c1e1b00 */
[----:B------:R0:W5:Y:S02]  /*30b0*/  @!P5 LDG.E.64 R62, desc[UR60][R38.64+0xc0] ;  /* 0x0000c03c263ed981 */ /* 0x000164000c1e1b00 */
.L_x_1771:
[----:B------:R-:W-:Y:S05]  /*30c0*/  BSYNC B1 ;  /* 0x0000000000017941 */ /* 0x000fea0003800000 */
.L_x_1770:
        /* <DEDUP_REMOVED lines=9> */
[----:B-----5:R-:W-:Y:S01]  /*3160*/  MOV R112, R60 ;  /* 0x0000003c00707202 */ /* 0x020fe20000000f00 */
[----:B------:R-:W-:Y:S01]  /*3170*/  IMAD.MOV.U32 R113, RZ, RZ, R61 ;  /* 0x000000ffff717224 */ /* 0x000fe200078e003d */
[----:B------:R-:W-:-:S03]  /*3180*/  CS2R R58, SRZ ;  /* 0x00000000003a7805 */ /* 0x000fc6000001ff00 */
[----:B------:R-:W-:Y:S05]  /*3190*/  @P4 BRA `(.L_x_1773) ;  /* 0x0000000000784947 */ /* 0x000fea0003800000 */
        /* <DEDUP_REMOVED lines=30> */
.L_x_1773:
[----:B------:R-:W-:Y:S05]  /*3380*/  BSYNC B1 ;  /* 0x0000000000017941 */ /* 0x000fea0003800000 */
.L_x_1772:
[----:B0-----:R-:W-:Y:S01]  /*3390*/  IMAD.MOV.U32 R36, RZ, RZ, R64 ;  /* 0x000000ffff247224 */ /* 0x001fe200078e0040 */
[----:B------:R-:W-:Y:S01]  /*33a0*/  MOV R38, R108 ;  /* 0x0000006c00267202 */ /* 0x000fe20000000f00 */
[----:B------:R-:W-:Y:S01]  /*33b0*/  IMAD.MOV.U32 R37, RZ, RZ, R65 ;  /* 0x000000ffff257224 */ /* 0x000fe200078e0041 */
[----:B------:R-:W-:Y:S01]  /*33c0*/  ISETP.NE.AND P1, PT, R233, 0x3, PT ;  /* 0x00000003e900780c */ /* 0x000fe20003f25270 */
        /* <DEDUP_REMOVED lines=14> */
[----:B------:R-:W-:-:S02]  /*34b0*/  IMAD.MOV.U32 R38, RZ, RZ, R110 ;  /* 0x000000ffff267224 */ /* 0x000fc400078e006e */
[----:B------:R-:W-:Y:S01]  /*34c0*/  IMAD.MOV.U32 R39, RZ, RZ, R111 ;  /* 0x000000ffff277224 */ /* 0x000fe200078e006f */
[----:B------:R-:W-:Y:S01]  /*34d0*/  PRMT R117, R36, 0x5410, R37 ;  /* 0x0000541024757816 */ /* 0x000fe20000000025 */
[----:B------:R-:W-:Y:S01]  /*34e0*/  IMAD.MOV.U32 R37, RZ, RZ, R75 ;  /* 0x000000ffff257224 */ /* 0x000fe200078e004b */
[----:B------:R-:W-:Y:S02]  /*34f0*/  MOV R36, R74 ;  /* 0x0000004a00247202 */ /* 0x000fe40000000f00 */
[----:B------:R-:W-:Y:S01]  /*3500*/  PRMT R131, R38, 0x5410, R39 ;  /* 0x0000541026837816 */ /* 0x000fe20000000027 */
[----:B-----5:R-:W-:Y:S01]  /*3510*/  IMAD.MOV.U32 R39, RZ, RZ, R45 ;  /* 0x000000ffff277224 */ /* 0x020fe200078e002d */
[----:B------:R-:W-:Y:S01]  /*3520*/  PRMT R130, R36, 0x5410, R37 ;  /* 0x0000541024827816 */ /* 0x000fe20000000025 */
[----:B------:R-:W-:Y:S01]  /*3530*/  IMAD.MOV.U32 R36, RZ, RZ, R40 ;  /* 0x000000ffff247224 */ /* 0x000fe200078e0028 */
[----:B------:R-:W-:Y:S01]  /*3540*/  MOV R38, R44 ;  /* 0x0000002c00267202 */ /* 0x000fe20000000f00 */
[----:B------:R-:W-:-:S03]  /*3550*/  IMAD.MOV.U32 R37, RZ, RZ, R41 ;  /* 0x000000ffff257224 */ /* 0x000fc600078e0029 */
[----:B------:R-:W-:Y:S01]  /*3560*/  PRMT R70, R38, 0x5410, R39 ;  /* 0x0000541026467816 */ /* 0x000fe20000000027 */
[----:B------:R-:W-:Y:S01]  /*3570*/  IMAD.MOV.U32 R38, RZ, RZ, R56 ;  /* 0x000000ffff267224 */ /* 0x000fe200078e0038 */
[----:B------:R-:W-:Y:S01]  /*3580*/  PRMT R68, R36, 0x5410, R37 ;  /* 0x0000541024447816 */ /* 0x000fe20000000025 */
[----:B------:R-:W-:Y:S02]  /*3590*/  IMAD.MOV.U32 R36, RZ, RZ, R52 ;  /* 0x000000ffff247224 */ /* 0x000fe400078e0034 */
[----:B------:R-:W-:Y:S02]  /*35a0*/  IMAD.MOV.U32 R37, RZ, RZ, R53 ;  /* 0x000000ffff257224 */ /* 0x000fe400078e0035 */
[----:B------:R-:W-:-:S03]  /*35b0*/  IMAD.MOV.U32 R39, RZ, RZ, R57 ;  /* 0x000000ffff277224 */ /* 0x000fc600078e0039 */
[----:B------:R-:W-:Y:S01]  /*35c0*/  PRMT R112, R36, 0x5410, R37 ;  /* 0x0000541024707816 */ /* 0x000fe20000000025 */
[----:B------:R-:W-:Y:S01]  /*35d0*/  IMAD.MOV.U32 R37, RZ, RZ, R43 ;  /* 0x000000ffff257224 */ /* 0x000fe200078e002b */
[----:B------:R-:W-:Y:S01]  /*35e0*/  PRMT R114, R38, 0x5410, R39 ;  /* 0x0000541026727816 */ /* 0x000fe20000000027 */
[----:B------:R-:W-:Y:S01]  /*35f0*/  IMAD.MOV.U32 R38, RZ, RZ, R46 ;  /* 0x000000ffff267224 */ /* 0x000fe200078e002e */
[----:B------:R-:W-:Y:S01]  /*3600*/  MOV R36, R42 ;  /* 0x0000002a00247202 */ /* 0x000fe20000000f00 */
[----:B------:R-:W-:-:S03]  /*3610*/  IMAD.MOV.U32 R39, RZ, RZ, R47 ;  /* 0x000000ffff277224 */ /* 0x000fc600078e002f */
[----:B------:R-:W-:Y:S01]  /*3620*/  PRMT R69, R36, 0x5410, R37 ;  /* 0x0000541024457816 */ /* 0x000fe20000000025 */
[----:B------:R-:W-:Y:S01]  /*3630*/  IMAD.MOV.U32 R36, RZ, RZ, R54 ;  /* 0x000000ffff247224 */ /* 0x000fe200078e0036 */
[----:B------:R-:W-:Y:S01]  /*3640*/  PRMT R71, R38, 0x5410, R39 ;  /* 0x0000541026477816 */ /* 0x000fe20000000027 */
[----:B------:R-:W-:Y:S01]  /*3650*/  IMAD.MOV.U32 R37, RZ, RZ, R55 ;  /* 0x000000ffff257224 */ /* 0x000fe200078e0037 */
[----:B------:R-:W-:Y:S01]  /*3660*/  MOV R38, R58 ;  /* 0x0000003a00267202 */ /* 0x000fe20000000f00 */
[----:B------:R-:W-:-:S03]  /*3670*/  IMAD.MOV.U32 R39, RZ, RZ, R59 ;  /* 0x000000ffff277224 */ /* 0x000fc600078e003b */
[----:B------:R-:W-:Y:S02]  /*3680*/  PRMT R113, R36, 0x5410, R37 ;  /* 0x0000541024717816 */ /* 0x000fe40000000025 */
[----:B------:R-:W-:Y:S01]  /*3690*/  PRMT R115, R38, 0x5410, R39 ;  /* 0x0000541026737816 */ /* 0x000fe20000000027 */
[----:B------:R-:W-:Y:S06]  /*36a0*/  @!P1 BRA `(.L_x_1774) ;  /* 0x0000000000049947 */ /* 0x000fec0003800000 */
[----:B------:R-:W-:Y:S01]  /*36b0*/  BPT.TRAP 0x1 ;  /* 0x000000040000795c */ /* 0x000fe20000300000 */
.L_x_1774:
[----:B------:R-:W2:Y:S01]  /*36c0*/  LDL R36, [R1] ;  /* 0x0000000001247983 */ /* 0x000ea20000100800 */
[----:B------:R-:W-:Y:S01]  /*36d0*/  IMAD R99, R17, 0x8, R16 ;  /* 0x0000000811637824 */ /* 0x000fe200078e0210 */
[----:B------:R-:W-:Y:S01]  /*36e0*/  BSSY B1, `(.L_x_1775) ;  /* 0x0000004000017945 */ /* 0x000fe20003800000 */
[----:B--2---:R-:W-:-:S04]  /*36f0*/  SHF.L.U32 R107, R36, 0x1f, RZ ;  /* 0x0000001f246b7819 */ /* 0x004fc800000006ff */
[----:B------:R-:W0:Y:S02]  /*3700*/  SYNCS.PHASECHK.TRANS64.TRYWAIT P5, [R99+URZ+0x30890], R107 ;  /* 0x0308906b630075a7 */ /* 0x000e2400080a017f */
[----:B0-----:R-:W-:Y:S05]  /*3710*/  @!P5 BRA `(.L_x_1776) ;  /* 0x0000026800ccd947 */ /* 0x001fea0003800000 */
.L_x_2237:
[----:B------:R-:W-:Y:S05]  /*3720*/  BSYNC B1 ;  /* 0x0000000000017941 */ /* 0x000fea0003800000 */
.L_x_1775:
        /* <DEDUP_REMOVED lines=25> */
[----:B------:R-:W-:Y:S01]  /*38c0*/  FFMA.FTZ R126, R37, R110, -R126 ;  /* 0x0000006e257e7223 */ /* 0x000fe2000001087e */
[----:B------:R-:W-:Y:S01]  /*38d0*/  FMUL.FTZ R124, R39, R124 ;  /* 0x0000007c277c7220 */ /* 0x000fe20000410000 */
[----:B------:R-:W-:Y:S01]  /*38e0*/  FFMA.FTZ R125, R38, R110, R111 ;  /* 0x0000006e267d7223 */ /* 0x000fe2000001006f */
[----:B------:R-:W-:-:S02]  /*38f0*/  HADD2.F32 R110, -RZ, R131.H0_H0 ;  /* 0x20000083ff6e7230 */ /* 0x000fc40000004100 */
[-C--:B------:R-:W-:Y:S01]  /*3900*/  FFMA.FTZ R128, R39, R122.reuse, -R128 ;  /* 0x0000007a27807223 */ /* 0x080fe20000010880 */
[----:B------:R-:W-:Y:S02]  /*3910*/  HADD2.F32 R111, -RZ, R131.H1_H1 ;  /* 0x30000083ff6f7230 */ /* 0x000fe40000004100 */
[----:B------:R-:W-:Y:S01]  /*3920*/  FFMA.FTZ R129, R109, R122, R124 ;  /* 0x0000007a6d817223 */ /* 0x000fe2000001007c */
[----:B------:R-:W-:Y:S02]  /*3930*/  HADD2.F32 R37, -RZ, R36.H1_H1 ;  /* 0x30000024ff257230 */ /* 0x000fe40000004100 */
[----:B------:R-:W-:Y:S02]  /*3940*/  HADD2.F32 R38, -RZ, R108.H1_H1 ;  /* 0x3000006cff267230 */ /* 0x000fe40000004100 */
[----:B------:R-:W-:Y:S02]  /*3950*/  HADD2.F32 R36, -RZ, R36.H0_H0 ;  /* 0x20000024ff247230 */ /* 0x000fe40000004100 */
[----:B------:R-:W-:Y:S01]  /*3960*/  FMUL.FTZ R123, R37, R110 ;  /* 0x0000006e257b7220 */ /* 0x000fe20000410000 */
[----:B------:R-:W-:-:S02]  /*3970*/  HADD2.F32 R108, -RZ, R108.H0_H0 ;  /* 0x2000006cff6c7230 */ /* 0x000fc40000004100 */
[--C-:B------:R-:W-:Y:S02]  /*3980*/  HADD2.F32 R39, -RZ, R127.reuse.H0_H0 ;  /* 0x2000007fff277230 */ /* 0x100fe40000004100 */
[----:B------:R-:W-:Y:S01]  /*3990*/  FMUL.FTZ R110, R36, R110 ;  /* 0x0000006e246e7220 */ /* 0x000fe20000410000 */
[----:B------:R-:W-:Y:S02]  /*39a0*/  HADD2.F32 R109, -RZ, R127.H1_H1 ;  /* 0x3000007fff6d7230 */ /* 0x000fe40000004100 */
[-C--:B------:R-:W-:Y:S01]  /*39b0*/  FMUL.FTZ R127, R38, R111.reuse ;  /* 0x0000006f267f7220 */ /* 0x080fe20000410000 */
        /* <DEDUP_REMOVED lines=9> */
.L_x_1782:
[----:B------:R-:W-:Y:S05]  /*3a50*/  BSYNC B3 ;  /* 0x0000000000037941 */ /* 0x000fea0003800000 */
.L_x_1781:
[----:B--2---:R1:W-:Y:S02]  /*3a60*/  STG.E.128 desc[UR60][R50.64], R36 ;  /* 0x0000002432007986 */ /* 0x0043e4000c101d3c */
.L_x_1780:
[----:B------:R-:W-:Y:S05]  /*3a70*/  BSYNC B2 ;  /* 0x0000000000027941 */ /* 0x000fea0003800000 */
.L_x_1779:
[----:B------:R-:W-:Y:S01]  /*3a80*/  ISETP.NE.AND P0, PT, R93, RZ, PT ;  /* 0x000000ff5d00720c */ /* 0x000fe20003f05270 */
[----:B------:R-:W-:-:S12]  /*3a90*/  BSSY B2, `(.L_x_1783) ;  /* 0x0000031000027945 */ /* 0x000fd80003800000 */
[----:B------:R-:W-:Y:S05]  /*3aa0*/  @!P0 BRA `(.L_x_1784) ;  /* 0x0000000000bc8947 */ /* 0x000fea0003800000 */
[----:B-1----:R1:W2:Y:S01]  /*3ab0*/  LDS.128 R36, [R101+0x22400] ;  /* 0x0224000065247984 */ /* 0x0022a20000000c00 */
        /* <DEDUP_REMOVED lines=14> */
[-C--:B------:R-:W-:Y:S01]  /*3ba0*/  FMUL.FTZ R122, R38, R75.reuse ;  /* 0x0000004b267a7220 */ /* 0x080fe20000410000 */
[----:B------:R-:W-:Y:S02]  /*3bb0*/  HADD2.F32 R39, -RZ, R39.H0_H0 ;  /* 0x20000027ff277230 */ /* 0x000fe40000004100 */
[----:B------:R-:W-:Y:S01]  /*3bc0*/  FMUL.FTZ R75, R37, R75 ;  /* 0x0000004b254b7220 */ /* 0x000fe20000410000 */
[----:B------:R-:W-:Y:S02]  /*3bd0*/  HADD2.F32 R108, -RZ, R108.H0_H0 ;  /* 0x2000006cff6c7230 */ /* 0x000fe40000004100 */
[----:B------:R-:W-:Y:S01]  /*3be0*/  FMUL.FTZ R124, R73, R110 ;  /* 0x0000006e497c7220 */ /* 0x000fe20000410000 */
[----:B------:R-:W-:Y:S01]  /*3bf0*/  FFMA.FTZ R122, R37, R74, -R122 ;  /* 0x0000004a257a7223 */ /* 0x000fe2000001087a */
[----:B------:R-:W-:Y:S01]  /*3c00*/  FMUL.FTZ R110, R39, R110 ;  /* 0x0000006e276e7220 */ /* 0x000fe20000410000 */
[----:B------:R-:W-:-:S02]  /*3c10*/  HADD2.F32 R37, -RZ, R36.H1_H1 ;  /* 0x30000024ff257230 */ /* 0x000fc40000004100 */
[----:B------:R-:W-:Y:S01]  /*3c20*/  FFMA.FTZ R111, R38, R74, R75 ;  /* 0x0000004a266f7223 */ /* 0x000fe2000001004b */
[----:B------:R-:W-:Y:S02]  /*3c30*/  HADD2.F32 R36, -RZ, R36.H0_H0 ;  /* 0x20000024ff247230 */ /* 0x000fe40000004100 */
[-C--:B------:R-:W-:Y:S01]  /*3c40*/  FFMA.FTZ R123, R73, R108.reuse, R110 ;  /* 0x0000006c497b7223 */ /* 0x080fe2000001006e */
[--C-:B------:R-:W-:Y:S02]  /*3c50*/  HADD2.F32 R73, -RZ, R130.reuse.H0_H0 ;  /* 0x20000082ff497230 */ /* 0x100fe40000004100 */
[----:B------:R-:W-:Y:S01]  /*3c60*/  FFMA.FTZ R124, R39, R108, -R124 ;  /* 0x0000006c277c7223 */ /* 0x000fe2000001087c */
[----:B------:R-:W-:Y:S02]  /*3c70*/  HADD2.F32 R75, -RZ, R130.H1_H1 ;  /* 0x30000082ff4b7230 */ /* 0x000fe40000004100 */
[--C-:B------:R-:W-:Y:S02]  /*3c80*/  HADD2.F32 R38, -RZ, R72.reuse.H1_H1 ;  /* 0x30000048ff267230 */ /* 0x100fe40000004100 */
[----:B------:R-:W-:Y:S01]  /*3c90*/  FMUL.FTZ R109, R37, R73 ;  /* 0x00000049256d7220 */ /* 0x000fe20000410000 */
[----:B------:R-:W-:-:S02]  /*3ca0*/  HADD2.F32 R72, -RZ, R72.H0_H0 ;  /* 0x20000048ff487230 */ /* 0x000fc40000004100 */
[----:B------:R-:W-:Y:S01]  /*3cb0*/  FMUL.FTZ R74, R36, R73 ;  /* 0x00000049244a7220 */ /* 0x000fe20000410000 */
[--C-:B------:R-:W-:Y:S02]  /*3cc0*/  HADD2.F32 R39, -RZ, R121.reuse.H1_H1 ;  /* 0x30000079ff277230 */ /* 0x100fe40000004100 */
[-C--:B------:R-:W-:Y:S01]  /*3cd0*/  FMUL.FTZ R73, R38, R75.reuse ;  /* 0x0000004b26497220 */ /* 0x080fe20000410000 */
[----:B------:R-:W-:Y:S02]  /*3ce0*/  HADD2.F32 R121, -RZ, R121.H0_H0 ;  /* 0x20000079ff797230 */ /* 0x000fe40000004100 */
        /* <DEDUP_REMOVED lines=9> */
.L_x_1786:
[----:B------:R-:W-:Y:S05]  /*3d80*/  BSYNC B3 ;  /* 0x0000000000037941 */ /* 0x000fea0003800000 */
.L_x_1785:
[----:B--2---:R2:W-:Y:S02]  /*3d90*/  STG.E.128 desc[UR60][R50.64+0x80], R36 ;  /* 0x0000802432007986 */ /* 0x0045e4000c101d3c */
.L_x_1784:
[----:B------:R-:W-:Y:S05]  /*3da0*/  BSYNC B2 ;  /* 0x0000000000027941 */ /* 0x000fea0003800000 */
.L_x_1783:
[----:B------:R-:W-:Y:S01]  /*3db0*/  ISETP.NE.AND P0, PT, R94, RZ, PT ;  /* 0x000000ff5e00720c */ /* 0x000fe20003f05270 */
[----:B------:R-:W-:-:S12]  /*3dc0*/  BSSY B2, `(.L_x_1787) ;  /* 0x0000031000027945 */ /* 0x000fd80003800000 */
[----:B------:R-:W-:Y:S05]  /*3dd0*/  @!P0 BRA `(.L_x_1788) ;  /* 0x0000000000bc8947 */ /* 0x000fea0003800000 */
[----:B-12---:R1:W2:Y:S01]  /*3de0*/  LDS.128 R36, [R101+0x24400] ;  /* 0x0244000065247984 */ /* 0x0062a20000000c00 */
        /* <DEDUP_REMOVED lines=20> */
[C---:B------:R-:W-:Y:S01]  /*3f30*/  FMUL.FTZ R74, R39.reuse, R74 ;  /* 0x0000004a274a7220 */ /* 0x040fe20000410000 */
[----:B------:R-:W-:Y:S01]  /*3f40*/  FFMA.FTZ R75, R38, R66, R67 ;  /* 0x00000042264b7223 */ /* 0x000fe20000010043 */
[----:B------:R-:W-:Y:S01]  /*3f50*/  FFMA.FTZ R110, R39, R72, -R110 ;  /* 0x00000048276e7223 */ /* 0x000fe2000001086e */
[----:B------:R-:W-:-:S02]  /*3f60*/  HADD2.F32 R39, -RZ, R119.H1_H1 ;  /* 0x30000077ff277230 */ /* 0x000fc40000004100 */
[----:B------:R-:W-:Y:S01]  /*3f70*/  FFMA.FTZ R111, R65, R72, R74 ;  /* 0x00000048416f7223 */ /* 0x000fe2000001004a */
[----:B------:R-:W-:Y:S02]  /*3f80*/  HADD2.F32 R67, -RZ, R118.H1_H1 ;  /* 0x30000076ff437230 */ /* 0x000fe40000004100 */
[----:B------:R-:W-:Y:S02]  /*3f90*/  HADD2.F32 R37, -RZ, R36.H1_H1 ;  /* 0x30000024ff257230 */ /* 0x000fe40000004100 */
[----:B------:R-:W-:Y:S02]  /*3fa0*/  HADD2.F32 R38, -RZ, R64.H1_H1 ;  /* 0x30000040ff267230 */ /* 0x000fe40000004100 */
[----:B------:R-:W-:Y:S02]  /*3fb0*/  HADD2.F32 R119, -RZ, R119.H0_H0 ;  /* 0x20000077ff777230 */ /* 0x000fe40000004100 */
[----:B------:R-:W-:Y:S02]  /*3fc0*/  HADD2.F32 R36, -RZ, R36.H0_H0 ;  /* 0x20000024ff247230 */ /* 0x000fe40000004100 */
[----:B------:R-:W-:Y:S01]  /*3fd0*/  FMUL.FTZ R109, R38, R67 ;  /* 0x00000043266d7220 */ /* 0x000fe20000410000 */
[----:B------:R-:W-:-:S02]  /*3fe0*/  HADD2.F32 R64, -RZ, R64.H0_H0 ;  /* 0x20000040ff407230 */ /* 0x000fc40000004100 */
[CC--:B------:R-:W-:Y:S01]  /*3ff0*/  FMUL.FTZ R73, R37.reuse, R119.reuse ;  /* 0x0000007725497220 */ /* 0x0c0fe20000410000 */
[----:B------:R-:W-:Y:S02]  /*4000*/  HADD2.F32 R65, -RZ, R118.H0_H0 ;  /* 0x20000076ff417230 */ /* 0x000fe40000004100 */
[----:B------:R-:W-:Y:S01]  /*4010*/  FMUL.FTZ R66, R36, R119 ;  /* 0x0000007724427220 */ /* 0x000fe20000410000 */
[----:B------:R-:W-:Y:S01]  /*4020*/  FMUL.FTZ R67, R64, R67 ;  /* 0x0000004340437220 */ /* 0x000fe20000410000 */
[-C--:B------:R-:W-:Y:S02]  /*4030*/  FFMA.FTZ R73, R36, R39.reuse, -R73 ;  /* 0x0000002724497223 */ /* 0x080fe40000010849 */
[----:B------:R-:W-:Y:S01]  /*4040*/  FFMA.FTZ R66, R37, R39, R66 ;  /* 0x0000002725427223 */ /* 0x000fe20000010042 */
[-C--:B------:R-:W-:Y:S01]  /*4050*/  FFMA.FTZ R109, R64, R65.reuse, -R109 ;  /* 0x00000041406d7223 */ /* 0x080fe2000001086d */
[----:B------:R-:W-:Y:S01]  /*4060*/  FFMA.FTZ R38, R38, R65, R67 ;  /* 0x0000004126267223 */ /* 0x000fe20000010043 */
[----:B------:R-:W-:-:S02]  /*4070*/  F2FP.F16.F32.PACK_AB R37, R75, R108 ;  /* 0x0000006c4b25723e */ /* 0x000fc400000000ff */
[----:B------:R-:W-:Y:S02]  /*4080*/  F2FP.F16.F32.PACK_AB R39, R111, R110 ;  /* 0x0000006e6f27723e */ /* 0x000fe400000000ff */
[----:B------:R-:W-:Y:S02]  /*4090*/  F2FP.F16.F32.PACK_AB R36, R66, R73 ;  /* 0x000000494224723e */ /* 0x000fe400000000ff */
[----:B------:R-:W-:-:S07]  /*40a0*/  F2FP.F16.F32.PACK_AB R38, R38, R109 ;  /* 0x0000006d2626723e */ /* 0x000fce00000000ff */
.L_x_1790:
[----:B------:R-:W-:Y:S05]  /*40b0*/  BSYNC B3 ;  /* 0x0000000000037941 */ /* 0x000fea0003800000 */
.L_x_1789:
[----:B--2---:R3:W-:Y:S02]  /*40c0*/  STG.E.128 desc[UR60][R50.64+0x100], R36 ;  /* 0x0001002432007986 */ /* 0x0047e4000c101d3c */
.L_x_1788:
[----:B------:R-:W-:Y:S05]  /*40d0*/  BSYNC B2 ;  /* 0x0000000000027941 */ /* 0x000fea0003800000 */
.L_x_1787:
[----:B------:R-:W-:-:S13]  /*40e0*/  ISETP.NE.AND P0, PT, R95, RZ, PT ;  /* 0x000000ff5f00720c */ /* 0x000fda0003f05270 */
[----:B------:R-:W-:Y:S05]  /*40f0*/  @!P0 BRA `(.L_x_1778) ;  /* 0x0000000000bc8947 */ /* 0x000fea0003800000 */
[----:B-123--:R1:W2:Y:S01]  /*4100*/  LDS.128 R36, [R101+0x26400] ;  /* 0x0264000065247984 */ /* 0x00e2a20000000c00 */
[----:B------:R-:W-:Y:S01]  /*4110*/  ISETP.GE.AND P0, PT, R237, R120, PT ;  /* 0x00000078ed00720c */ /* 0x000fe20003f06270 */
[----:B------:R-:W-:-:S12]  /*4120*/  BSSY B2, `(.L_x_1791) ;  /* 0x000002b000027945 */ /* 0x000fd80003800000 */
[----:B-1----:R-:W-:Y:S05]  /*4130*/  @P0 BRA `(.L_x_1792) ;  /* 0x0000000000a40947 */ /* 0x002fea0003800000 */
[--C-:B------:R-:W-:Y:S02]  /*4140*/  SHF.R.U64 R65, R60, 0x10, R61.reuse ;  /* 0x000000103c417819 */ /* 0x100fe4000000123d */
[----:B------:R-:W-:Y:S02]  /*4150*/  SHF.R.U32.HI R64, RZ, 0x10, R61 ;  /* 0x00000010ff407819 */ /* 0x000fe4000001163d */
[--C-:B------:R-:W-:Y:S01]  /*4160*/  SHF.R.U64 R61, R62, 0x10, R63.reuse ;  /* 0x000000103e3d7819 */ /* 0x100fe2000000123f */
[----:B------:R-:W-:Y:S01]  /*4170*/  HADD2.F32 R62, -RZ, R65.H0_H0 ;  /* 0x20000041ff3e7230 */ /* 0x000fe20000004100 */
[----:B------:R-:W-:Y:S01]  /*4180*/  SHF.R.U32.HI R66, RZ, 0x10, R63 ;  /* 0x00000010ff427819 */ /* 0x000fe2000001163f */
[----:B------:R-:W-:Y:S01]  /*4190*/  HADD2.F32 R64, -RZ, R64.H0_H0 ;  /* 0x20000040ff407230 */ /* 0x000fe20000004100 */
[----:B--2---:R-:W-:Y:S01]  /*41a0*/  MOV R60, R38 ;  /* 0x00000026003c7202 */ /* 0x004fe20000000f00 */
[----:B------:R-:W-:Y:S02]  /*41b0*/  HADD2.F32 R63, -RZ, R61.H0_H0 ;  /* 0x2000003dff3f7230 */ /* 0x000fe40000004100 */
[----:B------:R-:W-:-:S02]  /*41c0*/  HADD2.F32 R38, -RZ, R37.H1_H1 ;  /* 0x30000025ff267230 */ /* 0x000fc40000004100 */
[----:B------:R-:W-:Y:S02]  /*41d0*/  HADD2.F32 R37, -RZ, R37.H0_H0 ;  /* 0x20000025ff257230 */ /* 0x000fe40000004100 */
[----:B------:R-:W-:Y:S02]  /*41e0*/  HADD2.F32 R66, -RZ, R66.H0_H0 ;  /* 0x20000042ff427230 */ /* 0x000fe40000004100 */
[-C--:B------:R-:W-:Y:S01]  /*41f0*/  FMUL.FTZ R72, R38, R63.reuse ;  /* 0x0000003f26487220 */ /* 0x080fe20000410000 */
[--C-:B------:R-:W-:Y:S02]  /*4200*/  HADD2.F32 R61, -RZ, R39.reuse.H1_H1 ;  /* 0x30000027ff3d7230 */ /* 0x100fe40000004100 */
[C---:B------:R-:W-:Y:S01]  /*4210*/  FMUL.FTZ R63, R37.reuse, R63 ;  /* 0x0000003f253f7220 */ /* 0x040fe20000410000 */
[----:B------:R-:W-:Y:S02]  /*4220*/  HADD2.F32 R39, -RZ, R39.H0_H0 ;  /* 0x20000027ff277230 */ /* 0x000fe40000004100 */
[----:B------:R-:W-:Y:S01]  /*4230*/  FFMA.FTZ R72, R37, R62, -R72 ;  /* 0x0000003e25487223 */ /* 0x000fe20000010848 */
[----:B------:R-:W-:-:S02]  /*4240*/  HADD2.F32 R37, -RZ, R36.H1_H1 ;  /* 0x30000024ff257230 */ /* 0x000fc40000004100 */
[----:B------:R-:W-:Y:S01]  /*4250*/  FFMA.FTZ R65, R38, R62, R63 ;  /* 0x0000003e26417223 */ /* 0x000fe2000001003f */
[-C--:B------:R-:W-:Y:S01]  /*4260*/  FMUL.FTZ R74, R61, R66.reuse ;  /* 0x000000423d4a7220 */ /* 0x080fe20000410000 */
[--C-:B------:R-:W-:Y:S02]  /*4270*/  HADD2.F32 R62, -RZ, R117.reuse.H0_H0 ;  /* 0x20000075ff3e7230 */ /* 0x100fe40000004100 */
[C---:B------:R-:W-:Y:S01]  /*4280*/  FMUL.FTZ R66, R39.reuse, R66 ;  /* 0x0000004227427220 */ /* 0x040fe20000410000 */
[----:B------:R-:W-:Y:S02]  /*4290*/  HADD2.F32 R117, -RZ, R117.H1_H1 ;  /* 0x30000075ff757230 */ /* 0x000fe40000004100 */
[-C--:B------:R-:W-:Y:S01]  /*42a0*/  FFMA.FTZ R74, R39, R64.reuse, -R74 ;  /* 0x00000040274a7223 */ /* 0x080fe2000001084a */
[----:B------:R-:W-:Y:S02]  /*42b0*/  HADD2.F32 R38, -RZ, R60.H1_H1 ;  /* 0x3000003cff267230 */ /* 0x000fe40000004100 */
[----:B------:R-:W-:Y:S01]  /*42c0*/  FFMA.FTZ R73, R61, R64, R66 ;  /* 0x000000403d497223 */ /* 0x000fe20000010042 */
[----:B------:R-:W-:-:S02]  /*42d0*/  HADD2.F32 R36, -RZ, R36.H0_H0 ;  /* 0x20000024ff247230 */ /* 0x000fc40000004100 */
[CC--:B------:R-:W-:Y:S01]  /*42e0*/  FMUL.FTZ R63, R37.reuse, R62.reuse ;  /* 0x0000003e253f7220 */ /* 0x0c0fe20000410000 */
[----:B------:R-:W-:Y:S02]  /*42f0*/  HADD2.F32 R60, -RZ, R60.H0_H0 ;  /* 0x2000003cff3c7230 */ /* 0x000fe40000004100 */
        /* <DEDUP_REMOVED lines=13> */
.L_x_1792:
[----:B------:R-:W-:Y:S05]  /*43d0*/  BSYNC B2 ;  /* 0x0000000000027941 */ /* 0x000fea0003800000 */
.L_x_1791:
[----:B--2---:R4:W-:Y:S02]  /*43e0*/  STG.E.128 desc[UR60][R50.64+0x180], R36 ;  /* 0x0001802432007986 */ /* 0x0049e4000c101d3c */
.L_x_1778:
[----:B------:R-:W-:Y:S05]  /*43f0*/  BSYNC B1 ;  /* 0x0000000000017941 */ /* 0x000fea0003800000 */
.L_x_1777:
        /* <DEDUP_REMOVED lines=49> */
.L_x_1797:
[----:B------:R-:W-:Y:S05]  /*4710*/  BSYNC B2 ;  /* 0x0000000000027941 */ /* 0x000fea0003800000 */
.L_x_1796:
[----:B--2---:R1:W-:Y:S02]  /*4720*/  STG.E.128 desc[UR60][R48.64], R36 ;  /* 0x0000002430007986 */ /* 0x0043e4000c101d3c */
.L_x_1795:
[----:B------:R-:W-:Y:S05]  /*4730*/  BSYNC B1 ;  /* 0x0000000000017941 */ /* 0x000fea0003800000 */
.L_x_1794:
        /* <DEDUP_REMOVED lines=48> */
.L_x_1801:
[----:B------:R-:W-:Y:S05]  /*4a40*/  BSYNC B2 ;  /* 0x0000000000027941 */ /* 0x000fea0003800000 */
.L_x_1800:
[----:B--2---:R1:W-:Y:S02]  /*4a50*/  STG.E.128 desc[UR60][R48.64+0x80], R36 ;  /* 0x0000802430007986 */ /* 0x0043e4000c101d3c */
.L_x_1799:
[----:B------:R-:W-:Y:S05]  /*4a60*/  BSYNC B1 ;  /* 0x0000000000017941 */ /* 0x000fea0003800000 */
.L_x_1798:
        /* <DEDUP_REMOVED lines=48> */
.L_x_1805:
[----:B------:R-:W-:Y:S05]  /*4d70*/  BSYNC B2 ;  /* 0x0000000000027941 */ /* 0x000fea0003800000 */
.L_x_1804:
[----:B--2---:R1:W-:Y:S02]  /*4d80*/  STG.E.128 desc[UR60][R48.64+0x100], R36 ;  /* 0x0001002430007986 */ /* 0x0043e4000c101d3c */
.L_x_1803:
[----:B------:R-:W-:Y:S05]  /*4d90*/  BSYNC B1 ;  /* 0x0000000000017941 */ /* 0x000fea0003800000 */
.L_x_1802:
        /* <DEDUP_REMOVED lines=47> */
.L_x_1807:
[----:B------:R-:W-:Y:S05]  /*5090*/  BSYNC B1 ;  /* 0x0000000000017941 */ /* 0x000fea0003800000 */
.L_x_1806:
[----:B--2---:R1:W-:Y:S01]  /*50a0*/  STG.E.128 desc[UR60][R48.64+0x180], R36 ;  /* 0x0001802430007986 */ /* 0x0043e2000c101d3c */
[----:B------:R-:W-:Y:S05]  /*50b0*/  BRA `(.L_x_1793) ;  /* 0x0000002c00247947 */ /* 0x000fea0003800000 */
.L_x_1769:
        /* <DEDUP_REMOVED lines=18> */
[----:B------:R-:W-:Y:S02]  /*51e0*/  IADD3.X R37, R107, R32, RZ, P5, !PT ;  /* 0x000000206b257210 */ /* 0x000fe40002ffe4ff */
[----:B------:R-:W-:Y:S02]  /*51f0*/  CS2R R42, SRZ ;  /* 0x00000000002a7805 */ /* 0x000fe4000001ff00 */
[----:B------:R-:W-:-:S02]  /*5200*/  ISETP.GE.AND P5, PT, R226, R120, PT ;  /* 0x00000078e200720c */ /* 0x000fc40003fa6270 */
[----:B------:R-:W-:Y:S02]  /*5210*/  CS2R R40, SRZ ;  /* 0x0000000000287805 */ /* 0x000fe4000001ff00 */
[----:B------:R-:W-:Y:S02]  /*5220*/  LEA.HI.X R53, R38, UR5, R39, 0x1, P1 ;  /* 0x0000000526357c11 */ /* 0x000fe400088f0c27 */
[----:B------:R-:W-:Y:S02]  /*5230*/  CS2R R38, SRZ ;  /* 0x0000000000267805 */ /* 0x000fe4000001ff00 */
[----:B------:R-:W-:Y:S02]  /*5240*/  ISETP.GE.AND P1, PT, R18, R120, PT ;  /* 0x000000781200720c */ /* 0x000fe40003f26270 */
[----:B------:R-:W-:Y:S02]  /*5250*/  CS2R R50, SRZ ;  /* 0x0000000000327805 */ /* 0x000fe4000001ff00 */
[----:B------:R-:W-:-:S02]  /*5260*/  LEA R56, P0, R36, UR6, 0x1 ;  /* 0x0000000624387c11 */ /* 0x000fc4000f8008ff */
[----:B------:R-:W-:Y:S02]  /*5270*/  CS2R R48, SRZ ;  /* 0x0000000000307805 */ /* 0x000fe4000001ff00 */
[----:B------:R-:W-:Y:S02]  /*5280*/  CS2R R46, SRZ ;  /* 0x00000000002e7805 */ /* 0x000fe4000001ff00 */
[----:B------:R-:W-:Y:S02]  /*5290*/  CS2R R44, SRZ ;  /* 0x00000000002c7805 */ /* 0x000fe4000001ff00 */
[----:B------:R-:W-:Y:S02]  /*52a0*/  LEA.HI.X R57, R36, UR7, R37, 0x1, P0 ;  /* 0x0000000724397c11 */ /* 0x000fe400080f0c25 */
[----:B------:R-:W-:-:S03]  /*52b0*/  CS2R R36, SRZ ;  /* 0x0000000000247805 */ /* 0x000fc6000001ff00 */
[----:B------:R0:W5:Y:S04]  /*52c0*/  @!P5 LDG.E.128 R44, desc[UR60][R56.64+0x80] ;  /* 0x0000803c382cd981 */ /* 0x000168000c1e1d00 */
[----:B------:R0:W5:Y:S04]  /*52d0*/  @!P1 LDG.E.128 R40, desc[UR60][R52.64] ;  /* 0x0000003c34289981 */ /* 0x000168000c1e1d00 */
[----:B------:R0:W5:Y:S04]  /*52e0*/  @!P5 LDG.E.128 R36, desc[UR60][R52.64+0x80] ;  /* 0x0000803c3424d981 */ /* 0x000168000c1e1d00 */
[----:B------:R0:W5:Y:S02]  /*52f0*/  @!P1 LDG.E.128 R48, desc[UR60][R56.64] ;  /* 0x0000003c38309981 */ /* 0x000164000c1e1d00 */
.L_x_1809:
[----:B------:R-:W-:Y:S05]  /*5300*/  BSYNC B1 ;  /* 0x0000000000017941 */ /* 0x000fea0003800000 */
.L_x_1808:
        /* <DEDUP_REMOVED lines=8> */
[----:B------:R-:W-:Y:S01]  /*5390*/  CS2R R66, SRZ ;  /* 0x0000000000427805 */ /* 0x000fe2000001ff00 */
[----:B-----5:R-:W-:Y:S01]  /*53a0*/  IMAD.MOV.U32 R72, RZ, RZ, R38 ;  /* 0x000000ffff487224 */ /* 0x020fe200078e0026 */
[----:B------:R-:W-:Y:S01]  /*53b0*/  CS2R R64, SRZ ;  /* 0x0000000000407805 */ /* 0x000fe2000001ff00 */
[----:B------:R-:W-:-:S04]  /*53c0*/  IMAD.MOV.U32 R74, RZ, RZ, R39 ;  /* 0x000000ffff4a7224 */ /* 0x000fc800078e0027 */
        /* <DEDUP_REMOVED lines=13> */
[----:B------:R-:W-:Y:S02]  /*54a0*/  LEA R68, P5, R71, UR4, 0x1 ;  /* 0x0000000447447c11 */ /* 0x000fe4000f8a08ff */
        /* <DEDUP_REMOVED lines=11> */
.L_x_1811:
[----:B------:R-:W-:Y:S05]  /*5560*/  BSYNC B1 ;  /* 0x0000000000017941 */ /* 0x000fea0003800000 */
.L_x_1810:
[----:B0-----:R-:W-:Y:S01]  /*5570*/  IMAD.MOV.U32 R69, RZ, RZ, R37 ;  /* 0x000000ffff457224 */ /* 0x001fe200078e0025 */
        /* <DEDUP_REMOVED lines=26> */
[----:B-----5:R-:W-:Y:S01]  /*5720*/  IMAD.MOV.U32 R69, RZ, RZ, R55 ;  /* 0x000000ffff457224 */ /* 0x020fe200078e0037 */
[----:B------:R-:W-:Y:S01]  /*5730*/  PRMT R141, R141, 0x5410, R70 ;  /* 0x000054108d8d7816 */ /* 0x000fe20000000046 */
[----:B------:R-:W-:Y:S01]  /*5740*/  IMAD.MOV.U32 R70, RZ, RZ, R52 ;  /* 0x000000ffff467224 */ /* 0x000fe200078e0034 */
[----:B------:R-:W-:Y:S01]  /*5750*/  PRMT R139, R68, 0x7610, R139 ;  /* 0x00007610448b7816 */ /* 0x000fe2000000008b */
[----:B------:R-:W-:Y:S01]  /*5760*/  IMAD.MOV.U32 R71, RZ, RZ, R53 ;  /* 0x000000ffff477224 */ /* 0x000fe200078e0035 */
[----:B------:R-:W-:-:S04]  /*5770*/  MOV R68, R54 ;  /* 0x0000003600447202 */ /* 0x000fc80000000f00 */
        /* <DEDUP_REMOVED lines=11> */
[----:B------:R-:W-:Y:S01]  /*5830*/  IMAD.MOV.U32 R71, RZ, RZ, R61 ;  /* 0x000000ffff477224 */ /* 0x000fe200078e003d */
[----:B------:R-:W-:Y:S01]  /*5840*/  PRMT R126, R68, 0x5410, R69 ;  /* 0x00005410447e7816 */ /* 0x000fe20000000045 */
[----:B------:R-:W-:Y:S01]  /*5850*/  IMAD.MOV.U32 R69, RZ, RZ, R67 ;  /* 0x000000ffff457224 */ /* 0x000fe200078e0043 */
[----:B------:R-:W-:-:S02]  /*5860*/  MOV R68, R66 ;  /* 0x0000004200447202 */ /* 0x000fc40000000f00 */
[----:B------:R-:W-:Y:S01]  /*5870*/  PRMT R127, R70, 0x5410, R71 ;  /* 0x00005410467f7816 */ /* 0x000fe20000000047 */
[----:B------:R-:W-:Y:S01]  /*5880*/  IMAD.MOV.U32 R70, RZ, RZ, R64 ;  /* 0x000000ffff467224 */ /* 0x000fe200078e0040 */
[----:B------:R-:W-:Y:S01]  /*5890*/  PRMT R130, R68, 0x5410, R69 ;  /* 0x0000541044827816 */ /* 0x000fe20000000045 */
[----:B------:R-:W-:-:S05]  /*58a0*/  IMAD.MOV.U32 R71, RZ, RZ, R65 ;  /* 0x000000ffff477224 */ /* 0x000fca00078e0041 */
[----:B------:R-:W-:Y:S01]  /*58b0*/  PRMT R131, R70, 0x5410, R71 ;  /* 0x0000541046837816 */ /* 0x000fe20000000047 */
[----:B------:R-:W-:Y:S06]  /*58c0*/  @!P1 BRA `(.L_x_1812) ;  /* 0x0000000000049947 */ /* 0x000fec0003800000 */
[----:B------:R-:W-:Y:S01]  /*58d0*/  BPT.TRAP 0x1 ;  /* 0x000000040000795c */ /* 0x000fe20000300000 */
.L_x_1812:
[----:B------:R-:W2:Y:S01]  /*58e0*/  LDL R68, [R1] ;  /* 0x0000000001447983 */ /* 0x000ea20000100800 */
[----:B------:R-:W-:Y:S01]  /*58f0*/  IMAD R99, R17, 0x8, R16 ;  /* 0x0000000811637824 */ /* 0x000fe200078e0210 */
[----:B------:R-:W0:Y:S01]  /*5900*/  LDC R122, c[0x0][0x2f4] ;  /* 0x0000bd00ff7a7b82 */ /* 0x000e220000000800 */
[----:B------:R-:W-:Y:S07]  /*5910*/  BSSY B1, `(.L_x_1813) ;  /* 0x0000005000017945 */ /* 0x000fee0003800000 */
[----:B------:R-:W1:Y:S01]  /*5920*/  LDC.64 R110, c[0x0][0x300] ;  /* 0x0000c000ff6e7b82 */ /* 0x000e620000000a00 */
[----:B--2---:R-:W-:-:S04]  /*5930*/  SHF.L.U32 R107, R68, 0x1f, RZ ;  /* 0x0000001f446b7819 */ /* 0x004fc800000006ff */
[----:B------:R-:W2:Y:S02]  /*5940*/  SYNCS.PHASECHK.TRANS64.TRYWAIT P5, [R99+URZ+0x30890], R107 ;  /* 0x0308906b630075a7 */ /* 0x000ea400080a017f */
[----:B012---:R-:W-:Y:S05]  /*5950*/  @!P5 BRA `(.L_x_1814) ;  /* 0x000002480050d947 */ /* 0x007fea0003800000 */
.L_x_2238:
[----:B------:R-:W-:Y:S05]  /*5960*/  BSYNC B1 ;  /* 0x0000000000017941 */ /* 0x000fea0003800000 */
.L_x_1813:
[----:B------:R-:W-:Y:S01]  /*5970*/  BSSY B1, `(.L_x_1815) ;  /* 0x0000104000017945 */ /* 0x000fe20003800000 */
[----:B------:R-:W-:Y:S01]  /*5980*/  IMAD.IADD R124, R122, 0x1, -R29 ;  /* 0x000000017a7c7824 */ /* 0x000fe200078e0a1d */
[----:B------:R-:W-:Y:S02]  /*5990*/  MOV R113, R73 ;  /* 0x0000004900717202 */ /* 0x000fe40000000f00 */
[----:B------:R-:W-:Y:S05]  /*59a0*/  @P4 BRA `(.L_x_1816) ;  /* 0x0000001000004947 */ /* 0x000fea0003800000 */
[----:B------:R-:W-:Y:S01]  /*59b0*/  ISETP.NE.AND P4, PT, R30, RZ, PT ;  /* 0x000000ff1e00720c */ /* 0x000fe20003f85270 */
[-C--:B------:R-:W-:Y:S01]  /*59c0*/  IMAD.WIDE.U32 R114, R218, R110.reuse, R112 ;  /* 0x0000006eda727225 */ /* 0x080fe200078e0070 */
[----:B------:R-:W-:Y:S01]  /*59d0*/  SHF.R.S32.HI R68, RZ, 0x1f, R218 ;  /* 0x0000001fff447819 */ /* 0x000fe200000114da */
[----:B------:R-:W-:Y:S04]  /*59e0*/  BSSY B2, `(.L_x_1817) ;  /* 0x000007f000027945 */ /* 0x000fe80003800000 */
[----:B------:R-:W-:-:S04]  /*59f0*/  IMAD R68, R68, R110, RZ ;  /* 0x0000006e44447224 */ /* 0x000fc800078e02ff */
[----:B------:R-:W-:-:S04]  /*5a00*/  IMAD R121, R218, R111, R68 ;  /* 0x0000006fda797224 */ /* 0x000fc800078e0244 */
[----:B------:R-:W-:Y:S01]  /*5a10*/  IMAD.IADD R121, R121, 0x1, R115 ;  /* 0x0000000179797824 */ /* 0x000fe200078e0273 */
[----:B------:R-:W-:Y:S06]  /*5a20*/  @!P4 BRA `(.L_x_1818) ;  /* 0x0000000400e8c947 */ /* 0x000fec0003800000 */
[----:B------:R-:W2:Y:S01]  /*5a30*/  LDL R75, [R1+0x3c] ;  /* 0x00003c00014b7983 */ /* 0x000ea20000100800 */
[----:B------:R-:W-:Y:S01]  /*5a40*/  SEL R68, R29, R124, !P3 ;  /* 0x0000007c1d447207 */ /* 0x000fe20005800000 */
[----:B------:R-:W-:Y:S01]  /*5a50*/  IMAD.SHL.U32 R116, R218, 0x40, RZ ;  /* 0x00000040da747824 */ /* 0x000fe200078e00ff */
[----:B------:R-:W-:Y:S01]  /*5a60*/  IADD3 R72, P4, P5, R88, R114, R90 ;  /* 0x0000007258487210 */ /* 0x000fe20007d9e05a */
[----:B------:R-:W-:Y:S01]  /*5a70*/  IMAD.SHL.U32 R117, R218, 0x40, RZ ;  /* 0x00000040da757824 */ /* 0x000fe200078e00ff */
[----:B------:R-:W-:Y:S01]  /*5a80*/  SHF.R.S32.HI R69, RZ, 0x1f, R68 ;  /* 0x0000001fff457819 */ /* 0x000fe20000011444 */
[----:B------:R-:W-:Y:S01]  /*5a90*/  BSSY B3, `(.L_x_1819) ;  /* 0x0000071000037945 */ /* 0x000fe20003800000 */
[----:B------:R-:W-:Y:S02]  /*5aa0*/  IADD3.X R74, R0, R121, R96, P4, P5 ;  /* 0x00000079004a7210 */ /* 0x000fe400027ea460 */
[----:B------:R-:W-:Y:S02]  /*5ab0*/  LEA.HI R68, R69, R68, RZ, 0x4 ;  /* 0x0000004445447211 */ /* 0x000fe400078f20ff */
[----:B------:R-:W-:-:S02]  /*5ac0*/  LOP3.LUT R116, R116, 0x1c0, RZ, 0xc0, !PT ;  /* 0x000001c074747812 */ /* 0x000fc400078ec0ff */
[----:B------:R-:W-:Y:S02]  /*5ad0*/  LEA.HI.SX32 R68, R68, R35, 0x1c ;  /* 0x0000002344447211 */ /* 0x000fe400078fe2ff */
[----:B------:R-:W-:Y:S02]  /*5ae0*/  SHF.R.U32.HI R116, RZ, 0x3, R116 ;  /* 0x00000003ff747819 */ /* 0x000fe40000011674 */
[----:B------:R-:W-:Y:S01]  /*5af0*/  SHF.R.S32.HI R71, RZ, 0x1f, R68 ;  /* 0x0000001fff477819 */ /* 0x000fe20000011444 */
[----:B------:R-:W-:-:S03]  /*5b00*/  IMAD.SHL.U32 R69, R68, 0x8, RZ ;  /* 0x0000000844457824 */ /* 0x000fc600078e00ff */
[----:B------:R-:W-:Y:S02]  /*5b10*/  LEA.HI R71, R71, R68, RZ, 0x3 ;  /* 0x0000004447477211 */ /* 0x000fe400078f18ff */
[----:B------:R-:W-:-:S03]  /*5b20*/  ISETP.GE.AND P4, PT, R69, R122, PT ;  /* 0x0000007a4500720c */ /* 0x000fc60003f86270 */
[----:B------:R-:W-:-:S05]  /*5b30*/  IMAD.SHL.U32 R71, R71, 0x200, RZ ;  /* 0x0000020047477824 */ /* 0x000fca00078e00ff */
[----:B------:R-:W-:-:S05]  /*5b40*/  LOP3.LUT R71, R71, 0x7ffff000, RZ, 0xc0, !PT ;  /* 0x7ffff00047477812 */ /* 0x000fca00078ec0ff */
[--C-:B------:R-:W-:Y:S02]  /*5b50*/  @!P4 SHF.R.S32.HI R70, RZ, 0x1f, R69.reuse ;  /* 0x0000001fff46c819 */ /* 0x100fe40000011445 */
[----:B------:R-:W-:Y:S02]  /*5b60*/  @!P4 IADD3 R73, P5, P6, R88, R114, R69 ;  /* 0x000000725849c210 */ /* 0x000fe40007ebe045 */
[----:B------:R-:W-:Y:S02]  /*5b70*/  LOP3.LUT R69, R69, 0x38, RZ, 0xc0, !PT ;  /* 0x0000003845457812 */ /* 0x000fe400078ec0ff */
[----:B------:R-:W-:Y:S02]  /*5b80*/  @!P4 IADD3.X R70, R0, R121, R70, P5, P6 ;  /* 0x000000790046c210 */ /* 0x000fe40002fec446 */
[----:B------:R-:W-:-:S04]  /*5b90*/  LOP3.LUT R69, R69, 0x1c0, R117, 0xf8, !PT ;  /* 0x000001c045457812 */ /* 0x000fc800078ef875 */
[----:B------:R-:W-:Y:S02]  /*5ba0*/  LOP3.LUT R68, R69, R116, RZ, 0x3c, !PT ;  /* 0x0000007445447212 */ /* 0x000fe400078e3cff */
[C---:B------:R-:W-:Y:S02]  /*5bb0*/  LEA R116, P5, R72.reuse, R108, 0x1 ;  /* 0x0000006c48747211 */ /* 0x040fe400078a08ff */
[----:B------:R-:W-:Y:S02]  /*5bc0*/  LEA R69, R17, R6, 0xe ;  /* 0x0000000611457211 */ /* 0x000fe400078e70ff */
[----:B------:R-:W-:Y:S02]  /*5bd0*/  LEA.HI.X R117, R72, R109, R74, 0x1, P5 ;  /* 0x0000006d48757211 */ /* 0x000fe400028f0c4a */
[----:B------:R-:W-:Y:S01]  /*5be0*/  @!P4 LEA R118, P5, R73, R108, 0x1 ;  /* 0x0000006c4976c211 */ /* 0x000fe200078a08ff */
[----:B------:R-:W-:-:S03]  /*5bf0*/  IMAD R69, R69, 0x2, R16 ;  /* 0x0000000245457824 */ /* 0x000fc600078e0210 */
[----:B------:R-:W-:Y:S02]  /*5c00*/  @!P4 LEA.HI.X R119, R73, R109, R70, 0x1, P5 ;  /* 0x0000006d4977c211 */ /* 0x000fe400028f0c46 */
[----:B------:R-:W-:Y:S02]  /*5c10*/  ISETP.GE.AND P5, PT, R18, R120, PT ;  /* 0x000000781200720c */ /* 0x000fe40003fa6270 */
[----:B--2---:R-:W-:-:S05]  /*5c20*/  IADD3 R68, R68, R71, R75 ;  /* 0x0000004744447210 */ /* 0x004fca0007ffe04b */
[----:B------:R-:W-:-:S04]  /*5c30*/  IMAD R71, R17, 0x4000, R68 ;  /* 0x0000400011477824 */ /* 0x000fc800078e0244 */
[----:B------:R-:W-:Y:S02]  /*5c40*/  IMAD R72, R71, 0x2, R16 ;  /* 0x0000000247487824 */ /* 0x000fe400078e0210 */
[----:B------:R-:W1:Y:S04]  /*5c50*/  LDS.128 R68, [R69+0x20400] ;  /* 0x0204000045447984 */ /* 0x000e680000000c00 */
[----:B------:R-:W2:Y:S01]  /*5c60*/  LDS.128 R72, [R72+0x20400] ;  /* 0x0204000048487984 */ /* 0x000ea20000000c00 */
[----:B------:R-:W-:Y:S05]  /*5c70*/  @P5 BRA `(.L_x_1820) ;  /* 0x0000000400485947 */ /* 0x000fea0003800000 */
[----:B------:R-:W-:Y:S01]  /*5c80*/  SHF.R.U32.HI R142, RZ, 0x10, R49 ;  /* 0x00000010ff8e7819 */ /* 0x000fe20000011631 */
[----:B------:R-:W-:Y:S01]  /*5c90*/  HADD2.F32 R140, -RZ, R140.H0_H0 ;  /* 0x2000008cff8c7230 */ /* 0x000fe20000004100 */
[--C-:B------:R-:W-:Y:S01]  /*5ca0*/  SHF.R.U64 R40, R40, 0x10, R41.reuse ;  /* 0x0000001028287819 */ /* 0x100fe20000001229 */
[----:B------:R-:W-:Y:S01]  /*5cb0*/  HADD2.F32 R136, -RZ, R136.H0_H0 ;  /* 0x20000088ff887230 */ /* 0x000fe20000004100 */
[----:B------:R-:W-:Y:S01]  /*5cc0*/  SHF.R.U32.HI R143, RZ, 0x10, R41 ;  /* 0x00000010ff8f7819 */ /* 0x000fe20000011629 */
[----:B------:R-:W-:Y:S01]  /*5cd0*/  HADD2.F32 R142, -RZ, R142.H0_H0 ;  /* 0x2000008eff8e7230 */ /* 0x000fe20000004100 */
[----:B------:R-:W-:Y:S01]  /*5ce0*/  SHF.R.U64 R48, R48, 0x10, R49 ;  /* 0x0000001030307819 */ /* 0x000fe20000001231 */
[--C-:B--2---:R-:W-:Y:S01]  /*5cf0*/  HADD2.F32 R49, -RZ, R73.reuse.H0_H0 ;  /* 0x20000049ff317230 */ /* 0x104fe20000004100 */
[--C-:B------:R-:W-:Y:S01]  /*5d00*/  SHF.R.U64 R41, R42, 0x10, R43.reuse ;  /* 0x000000102a297819 */ /* 0x100fe2000000122b */
[----:B------:R-:W-:Y:S01]  /*5d10*/  HADD2.F32 R73, -RZ, R73.H1_H1 ;  /* 0x30000049ff497230 */ /* 0x000fe20000004100 */
[----:B------:R-:W-:Y:S01]  /*5d20*/  SHF.R.U32.HI R137, RZ, 0x10, R43 ;  /* 0x00000010ff897819 */ /* 0x000fe2000001162b */
[--C-:B-1----:R-:W-:Y:S01]  /*5d30*/  HADD2.F32 R43, -RZ, R69.reuse.H0_H0 ;  /* 0x20000045ff2b7230 */ /* 0x102fe20000004100 */
[----:B------:R-:W-:Y:S01]  /*5d40*/  SHF.R.U64 R42, R50, 0x10, R51 ;  /* 0x00000010322a7819 */ /* 0x000fe20000001233 */
[----:B------:R-:W-:-:S02]  /*5d50*/  HADD2.F32 R50, -RZ, R69.H1_H1 ;  /* 0x30000045ff327230 */ /* 0x000fc40000004100 */
[-C--:B------:R-:W-:Y:S01]  /*5d60*/  FMUL.FTZ R144, R49, R140.reuse ;  /* 0x0000008c31907220 */ /* 0x080fe20000410000 */
[----:B------:R-:W-:Y:S02]  /*5d70*/  HADD2.F32 R69, -RZ, R143.H0_H0 ;  /* 0x2000008fff457230 */ /* 0x000fe40000004100 */
[----:B------:R-:W-:Y:S01]  /*5d80*/  FMUL.FTZ R140, R43, R140 ;  /* 0x0000008c2b8c7220 */ /* 0x000fe20000410000 */
[-C--:B------:R-:W-:Y:S01]  /*5d90*/  FMUL.FTZ R143, R73, R142.reuse ;  /* 0x0000008e498f7220 */ /* 0x080fe20000410000 */
[C---:B------:R-:W-:Y:S01]  /*5da0*/  FMUL.FTZ R142, R50.reuse, R142 ;  /* 0x0000008e328e7220 */ /* 0x040fe20000410000 */
[----:B------:R-:W-:Y:S01]  /*5db0*/  SHF.R.U32.HI R51, RZ, 0x10, R51 ;  /* 0x00000010ff337819 */ /* 0x000fe20000011633 */
[-C--:B------:R-:W-:Y:S01]  /*5dc0*/  FFMA.FTZ R43, R43, R136.reuse, -R144 ;  /* 0x000000882b2b7223 */ /* 0x080fe20000010890 */
[----:B------:R-:W-:Y:S01]  /*5dd0*/  FFMA.FTZ R49, R49, R136, R140 ;  /* 0x0000008831317223 */ /* 0x000fe2000001008c */
[-C--:B------:R-:W-:Y:S01]  /*5de0*/  FFMA.FTZ R136, R73, R69.reuse, R142 ;  /* 0x0000004549887223 */ /* 0x080fe2000001008e */
[----:B------:R-:W-:Y:S01]  /*5df0*/  FFMA.FTZ R50, R50, R69, -R143 ;  /* 0x0000004532327223 */ /* 0x000fe2000001088f */
[----:B------:R-:W-:-:S02]  /*5e00*/  HADD2.F32 R142, -RZ, R145.H0_H0 ;  /* 0x20000091ff8e7230 */ /* 0x000fc40000004100 */
[----:B------:R-:W-:Y:S02]  /*5e10*/  HADD2.F32 R73, -RZ, R75.H0_H0 ;  /* 0x2000004bff497230 */ /* 0x000fe40000004100 */
[----:B------:R-:W-:Y:S01]  /*5e20*/  HADD2.F32 R69, -RZ, R71.H0_H0 ;  /* 0x20000047ff457230 */ /* 0x000fe20000004100 */
[----:B------:R-:W-:Y:S01]  /*5e30*/  F2FP.F16.F32.PACK_AB R43, R50, R43 ;  /* 0x0000002b322b723e */ /* 0x000fe200000000ff */
[----:B------:R-:W-:Y:S02]  /*5e40*/  HADD2.F32 R75, -RZ, R75.H1_H1 ;  /* 0x3000004bff4b7230 */ /* 0x000fe40000004100 */
[-C--:B------:R-:W-:Y:S01]  /*5e50*/  FMUL.FTZ R146, R73, R142.reuse ;  /* 0x0000008e49927220 */ /* 0x080fe20000410000 */
[----:B------:R-:W-:Y:S02]  /*5e60*/  HADD2.F32 R144, -RZ, R51.H0_H0 ;  /* 0x20000033ff907230 */ /* 0x000fe40000004100 */
[----:B------:R-:W-:Y:S01]  /*5e70*/  FMUL.FTZ R142, R69, R142 ;  /* 0x0000008e458e7220 */ /* 0x000fe20000410000 */
[----:B------:R-:W-:-:S02]  /*5e80*/  HADD2.F32 R138, -RZ, R138.H0_H0 ;  /* 0x2000008aff8a7230 */ /* 0x000fc40000004100 */
[----:B------:R-:W-:Y:S02]  /*5e90*/  HADD2.F32 R71, -RZ, R71.H1_H1 ;  /* 0x30000047ff477230 */ /* 0x000fe40000004100 */
[----:B------:R-:W-:Y:S01]  /*5ea0*/  FMUL.FTZ R148, R75, R144 ;  /* 0x000000904b947220 */ /* 0x000fe20000410000 */
[----:B------:R-:W-:Y:S02]  /*5eb0*/  HADD2.F32 R140, -RZ, R137.H0_H0 ;  /* 0x20000089ff8c7230 */ /* 0x000fe40000004100 */
[-C--:B------:R-:W-:Y:S01]  /*5ec0*/  FFMA.FTZ R51, R69, R138.reuse, -R146 ;  /* 0x0000008a45337223 */ /* 0x080fe20000010892 */
[----:B------:R-:W-:Y:S01]  /*5ed0*/  FFMA.FTZ R69, R73, R138, R142 ;  /* 0x0000008a49457223 */ /* 0x000fe2000001008e */
[C---:B------:R-:W-:Y:S01]  /*5ee0*/  FMUL.FTZ R144, R71.reuse, R144 ;  /* 0x0000009047907220 */ /* 0x040fe20000410000 */
[--C-:B------:R-:W-:Y:S02]  /*5ef0*/  HADD2.F32 R73, -RZ, R141.reuse.H0_H0 ;  /* 0x2000008dff497230 */ /* 0x100fe40000004100 */
[----:B------:R-:W-:Y:S01]  /*5f00*/  FFMA.FTZ R138, R71, R140, -R148 ;  /* 0x0000008c478a7223 */ /* 0x000fe20000010894 */
[----:B------:R-:W-:-:S02]  /*5f10*/  HADD2.F32 R141, -RZ, R141.H1_H1 ;  /* 0x3000008dff8d7230 */ /* 0x000fc40000004100 */
[----:B------:R-:W-:Y:S01]  /*5f20*/  FFMA.FTZ R140, R75, R140, R144 ;  /* 0x0000008c4b8c7223 */ /* 0x000fe20000010090 */
[----:B------:R-:W-:Y:S02]  /*5f30*/  HADD2.F32 R137, -RZ, R48.H0_H0 ;  /* 0x20000030ff897230 */ /* 0x000fe40000004100 */
[----:B------:R-:W-:Y:S02]  /*5f40*/  HADD2.F32 R71, -RZ, R72.H0_H0 ;  /* 0x20000048ff477230 */ /* 0x000fe40000004100 */
[----:B------:R-:W-:Y:S01]  /*5f50*/  HADD2.F32 R48, -RZ, R68.H0_H0 ;  /* 0x20000044ff307230 */ /* 0x000fe20000004100 */
[----:B------:R-:W-:Y:S01]  /*5f60*/  F2FP.F16.F32.PACK_AB R140, R140, R69 ;  /* 0x000000458c8c723e */ /* 0x000fe200000000ff */
[----:B------:R-:W-:Y:S02]  /*5f70*/  HADD2.F32 R75, -RZ, R40.H0_H0 ;  /* 0x20000028ff4b7230 */ /* 0x000fe40000004100 */
[----:B------:R-:W-:Y:S01]  /*5f80*/  FMUL.FTZ R143, R71, R141 ;  /* 0x0000008d478f7220 */ /* 0x000fe20000410000 */
[----:B------:R-:W-:-:S02]  /*5f90*/  HADD2.F32 R72, -RZ, R72.H1_H1 ;  /* 0x30000048ff487230 */ /* 0x000fc40000004100 */
[C---:B------:R-:W-:Y:S01]  /*5fa0*/  FMUL.FTZ R40, R48.reuse, R141 ;  /* 0x0000008d30287220 */ /* 0x040fe20000410000 */
[----:B------:R-:W-:Y:S02]  /*5fb0*/  HADD2.F32 R68, -RZ, R68.H1_H1 ;  /* 0x30000044ff447230 */ /* 0x000fe40000004100 */
[-C--:B------:R-:W-:Y:S01]  /*5fc0*/  FFMA.FTZ R143, R48, R73.reuse, -R143 ;  /* 0x00000049308f7223 */ /* 0x080fe2000001088f */
[----:B------:R-:W-:Y:S02]  /*5fd0*/  HADD2.F32 R41, -RZ, R41.H0_H0 ;  /* 0x20000029ff297230 */ /* 0x000fe40000004100 */
[----:B------:R-:W-:Y:S01]  /*5fe0*/  FFMA.FTZ R48, R71, R73, R40 ;  /* 0x0000004947307223 */ /* 0x000fe20000010028 */
[----:B------:R-:W-:Y:S02]  /*5ff0*/  HADD2.F32 R73, -RZ, R42.H0_H0 ;  /* 0x2000002aff497230 */ /* 0x000fe40000004100 */
[----:B------:R-:W-:Y:S01]  /*6000*/  FMUL.FTZ R141, R72, R137 ;  /* 0x00000089488d7220 */ /* 0x000fe20000410000 */
[----:B------:R-:W-:-:S02]  /*6010*/  HADD2.F32 R71, -RZ, R139.H1_H1 ;  /* 0x3000008bff477230 */ /* 0x000fc40000004100 */
[C---:B------:R-:W-:Y:S01]  /*6020*/  FMUL.FTZ R137, R68.reuse, R137 ;  /* 0x0000008944897220 */ /* 0x040fe20000410000 */
[----:B------:R-:W-:Y:S02]  /*6030*/  HADD2.F32 R42, -RZ, R74.H0_H0 ;  /* 0x2000004aff2a7230 */ /* 0x000fe40000004100 */
[-C--:B------:R-:W-:Y:S01]  /*6040*/  FFMA.FTZ R68, R68, R75.reuse, -R141 ;  /* 0x0000004b44447223 */ /* 0x080fe2000001088d */
[----:B------:R-:W-:Y:S02]  /*6050*/  HADD2.F32 R139, -RZ, R139.H0_H0 ;  /* 0x2000008bff8b7230 */ /* 0x000fe40000004100 */
[----:B------:R-:W-:Y:S01]  /*6060*/  FFMA.FTZ R137, R72, R75, R137 ;  /* 0x0000004b48897223 */ /* 0x000fe20000010089 */
[----:B------:R-:W-:Y:S02]  /*6070*/  HADD2.F32 R40, -RZ, R70.H0_H0 ;  /* 0x20000046ff287230 */ /* 0x000fe40000004100 */
[----:B------:R-:W-:Y:S02]  /*6080*/  HADD2.F32 R74, -RZ, R74.H1_H1 ;  /* 0x3000004aff4a7230 */ /* 0x000fe40000004100 */
[----:B------:R-:W-:Y:S01]  /*6090*/  FMUL.FTZ R75, R42, R139 ;  /* 0x0000008b2a4b7220 */ /* 0x000fe20000410000 */
[----:B------:R-:W-:-:S02]  /*60a0*/  HADD2.F32 R70, -RZ, R70.H1_H1 ;  /* 0x30000046ff467230 */ /* 0x000fc40000004100 */
[----:B------:R-:W-:Y:S01]  /*60b0*/  FMUL.FTZ R139, R40, R139 ;  /* 0x0000008b288b7220 */ /* 0x000fe20000410000 */
[----:B------:R-:W-:Y:S01]  /*60c0*/  F2FP.F16.F32.PACK_AB R68, R68, R143 ;  /* 0x0000008f4444723e */ /* 0x000fe200000000ff */
[----:B------:R-:W-:Y:S01]  /*60d0*/  FMUL.FTZ R141, R74, R73 ;  /* 0x000000494a8d7220 */ /* 0x000fe20000410000 */
[----:B------:R-:W-:Y:S01]  /*60e0*/  FFMA.FTZ R75, R40, R71, -R75 ;  /* 0x00000047284b7223 */ /* 0x000fe2000001084b */
[----:B------:R-:W-:Y:S01]  /*60f0*/  FMUL.FTZ R73, R70, R73 ;  /* 0x0000004946497220 */ /* 0x000fe20000410000 */
[----:B------:R-:W-:Y:S01]  /*6100*/  FFMA.FTZ R139, R42, R71, R139 ;  /* 0x000000472a8b7223 */ /* 0x000fe2000001008b */
[----:B------:R-:W-:Y:S01]  /*6110*/  FFMA.FTZ R70, R70, R41, -R141 ;  /* 0x0000002946467223 */ /* 0x000fe2000001088d */
[----:B------:R-:W-:Y:S01]  /*6120*/  F2FP.F16.F32.PACK_AB R71, R138, R51 ;  /* 0x000000338a47723e */ /* 0x000fe200000000ff */
[----:B------:R-:W-:Y:S01]  /*6130*/  FFMA.FTZ R74, R74, R41, R73 ;  /* 0x000000294a4a7223 */ /* 0x000fe20000010049 */
[----:B------:R-:W-:Y:S01]  /*6140*/  F2FP.F16.F32.PACK_AB R73, R136, R49 ;  /* 0x000000318849723e */ /* 0x000fe200000000ff */
[----:B------:R-:W-:Y:S01]  /*6150*/  IMAD.MOV.U32 R69, RZ, RZ, R43 ;  /* 0x000000ffff457224 */ /* 0x000fe200078e002b */
[----:B------:R-:W-:Y:S01]  /*6160*/  F2FP.F16.F32.PACK_AB R70, R70, R75 ;  /* 0x0000004b4646723e */ /* 0x000fe200000000ff */
[----:B------:R-:W-:Y:S01]  /*6170*/  IMAD.MOV.U32 R75, RZ, RZ, R140 ;  /* 0x000000ffff4b7224 */ /* 0x000fe200078e008c */
[----:B------:R-:W-:-:S02]  /*6180*/  F2FP.F16.F32.PACK_AB R72, R137, R48 ;  /* 0x000000308948723e */ /* 0x000fc400000000ff */
[----:B------:R-:W-:-:S07]  /*6190*/  F2FP.F16.F32.PACK_AB R74, R74, R139 ;  /* 0x0000008b4a4a723e */ /* 0x000fce00000000ff */
.L_x_1820:
[----:B------:R-:W-:Y:S05]  /*61a0*/  BSYNC B3 ;  /* 0x0000000000037941 */ /* 0x000fea0003800000 */
.L_x_1819:
[----:B-1----:R1:W-:Y:S04]  /*61b0*/  STG.E.128 desc[UR60][R116.64], R68 ;  /* 0x0000004474007986 */ /* 0x0023e8000c101d3c */
[----:B--2---:R1:W-:Y:S02]  /*61c0*/  @!P4 STG.E.128 desc[UR60][R118.64], R72 ;  /* 0x000000487600c986 */ /* 0x0043e4000c101d3c */
.L_x_1818:
[----:B------:R-:W-:Y:S05]  /*61d0*/  BSYNC B2 ;  /* 0x0000000000027941 */ /* 0x000fea0003800000 */
.L_x_1817:
[----:B------:R-:W-:-:S13]  /*61e0*/  ISETP.NE.AND P4, PT, R93, RZ, PT ;  /* 0x000000ff5d00720c */ /* 0x000fda0003f85270 */
[----:B------:R-:W-:Y:S05]  /*61f0*/  @!P4 BRA `(.L_x_1816) ;  /* 0x0000000400ecc947 */ /* 0x000fea0003800000 */
[----:B------:R-:W2:Y:S01]  /*6200*/  LDL R50, [R1+0x3c] ;  /* 0x00003c0001327983 */ /* 0x000ea20000100800 */
[----:B------:R-:W-:Y:S01]  /*6210*/  SEL R40, R29, R124, !P2 ;  /* 0x0000007c1d287207 */ /* 0x000fe20005000000 */
[----:B------:R-:W-:Y:S01]  /*6220*/  IMAD.SHL.U32 R51, R218, 0x40, RZ ;  /* 0x00000040da337824 */ /* 0x000fe200078e00ff */
[----:B------:R-:W-:Y:S01]  /*6230*/  IADD3 R48, P4, P5, R88, R114, R92 ;  /* 0x0000007258307210 */ /* 0x000fe20007d9e05c */
[----:B-1----:R-:W-:Y:S01]  /*6240*/  IMAD.SHL.U32 R68, R218, 0x40, RZ ;  /* 0x00000040da447824 */ /* 0x002fe200078e00ff */
[----:B------:R-:W-:Y:S01]  /*6250*/  SHF.R.S32.HI R41, RZ, 0x1f, R40 ;  /* 0x0000001fff297819 */ /* 0x000fe20000011428 */
[----:B------:R-:W-:Y:S01]  /*6260*/  BSSY B2, `(.L_x_1821) ;  /* 0x0000072000027945 */ /* 0x000fe20003800000 */
[----:B------:R-:W-:Y:S02]  /*6270*/  IADD3.X R49, R0, R121, R97, P4, P5 ;  /* 0x0000007900317210 */ /* 0x000fe400027ea461 */
[----:B------:R-:W-:Y:S02]  /*6280*/  LEA.HI R40, R41, R40, RZ, 0x4 ;  /* 0x0000002829287211 */ /* 0x000fe400078f20ff */
[----:B------:R-:W-:-:S02]  /*6290*/  LOP3.LUT R51, R51, 0x1c0, RZ, 0xc0, !PT ;  /* 0x000001c033337812 */ /* 0x000fc400078ec0ff */
[----:B------:R-:W-:Y:S02]  /*62a0*/  LEA.HI.SX32 R40, R40, R91, 0x1c ;  /* 0x0000005b28287211 */ /* 0x000fe400078fe2ff */
[----:B------:R-:W-:Y:S02]  /*62b0*/  SHF.R.U32.HI R51, RZ, 0x3, R51 ;  /* 0x00000003ff337819 */ /* 0x000fe40000011633 */
[----:B------:R-:W-:Y:S02]  /*62c0*/  SHF.L.U32 R41, R40, 0x3, RZ ;  /* 0x0000000328297819 */ /* 0x000fe400000006ff */
[----:B------:R-:W-:Y:S02]  /*62d0*/  SHF.R.S32.HI R43, RZ, 0x1f, R40 ;  /* 0x0000001fff2b7819 */ /* 0x000fe40000011428 */
[----:B------:R-:W-:Y:S02]  /*62e0*/  ISETP.GE.AND P4, PT, R41, R122, PT ;  /* 0x0000007a2900720c */ /* 0x000fe40003f86270 */
[----:B------:R-:W-:-:S05]  /*62f0*/  LEA.HI R43, R43, R40, RZ, 0x3 ;  /* 0x000000282b2b7211 */ /* 0x000fca00078f18ff */
[----:B------:R-:W-:-:S05]  /*6300*/  IMAD.SHL.U32 R43, R43, 0x200, RZ ;  /* 0x000002002b2b7824 */ /* 0x000fca00078e00ff */
[----:B------:R-:W-:Y:S02]  /*6310*/  LOP3.LUT R43, R43, 0x7ffff000, RZ, 0xc0, !PT ;  /* 0x7ffff0002b2b7812 */ /* 0x000fe400078ec0ff */
[--C-:B------:R-:W-:Y:S02]  /*6320*/  @!P4 SHF.R.S32.HI R42, RZ, 0x1f, R41.reuse ;  /* 0x0000001fff2ac819 */ /* 0x100fe40000011429 */
[----:B------:R-:W-:Y:S02]  /*6330*/  @!P4 IADD3 R114, P5, P6, R88, R114, R41 ;  /* 0x000000725872c210 */ /* 0x000fe40007ebe029 */
[----:B------:R-:W-:Y:S02]  /*6340*/  LOP3.LUT R41, R41, 0x38, RZ, 0xc0, !PT ;  /* 0x0000003829297812 */ /* 0x000fe400078ec0ff */
[----:B------:R-:W-:Y:S02]  /*6350*/  @!P4 IADD3.X R42, R0, R121, R42, P5, P6 ;  /* 0x00000079002ac210 */ /* 0x000fe40002fec42a */
[----:B------:R-:W-:-:S02]  /*6360*/  LOP3.LUT R41, R41, 0x1c0, R68, 0xf8, !PT ;  /* 0x000001c029297812 */ /* 0x000fc400078ef844 */
[CC--:B------:R-:W-:Y:S02]  /*6370*/  LEA R68, P5, R48.reuse, R108.reuse, 0x1 ;  /* 0x0000006c30447211 */ /* 0x0c0fe400078a08ff */
[----:B------:R-:W-:Y:S01]  /*6380*/  LOP3.LUT R40, R41, R51, RZ, 0x3c, !PT ;  /* 0x0000003329287212 */ /* 0x000fe200078e3cff */
[----:B------:R-:W-:Y:S01]  /*6390*/  IMAD R41, R17, 0x4000, R8 ;  /* 0x0000400011297824 */ /* 0x000fe200078e0208 */
[-C--:B------:R-:W-:Y:S02]  /*63a0*/  LEA.HI.X R69, R48, R109.reuse, R49, 0x1, P5 ;  /* 0x0000006d30457211 */ /* 0x080fe400028f0c31 */
[C---:B------:R-:W-:Y:S02]  /*63b0*/  @!P4 LEA R70, P5, R114.reuse, R108, 0x1 ;  /* 0x0000006c7246c211 */ /* 0x040fe400078a08ff */
[----:B------:R-:W-:Y:S02]  /*63c0*/  LEA R41, R41, R16, 0x1 ;  /* 0x0000001029297211 */ /* 0x000fe400078e08ff */
[----:B------:R-:W-:-:S02]  /*63d0*/  @!P4 LEA.HI.X R71, R114, R109, R42, 0x1, P5 ;  /* 0x0000006d7247c211 */ /* 0x000fc400028f0c2a */
[----:B------:R-:W-:Y:S02]  /*63e0*/  ISETP.GE.AND P5, PT, R226, R120, PT ;  /* 0x00000078e200720c */ /* 0x000fe40003fa6270 */
[----:B--2---:R-:W-:-:S05]  /*63f0*/  IADD3 R40, R40, R43, R50 ;  /* 0x0000002b28287210 */ /* 0x004fca0007ffe032 */
[----:B------:R-:W-:-:S04]  /*6400*/  IMAD R43, R17, 0x4000, R40 ;  /* 0x00004000112b7824 */ /* 0x000fc800078e0228 */
[----:B------:R-:W-:Y:S02]  /*6410*/  IMAD R48, R43, 0x2, R16 ;  /* 0x000000022b307824 */ /* 0x000fe400078e0210 */
[----:B------:R-:W1:Y:S04]  /*6420*/  LDS.128 R40, [R41+0x20400] ;  /* 0x0204000029287984 */ /* 0x000e680000000c00 */
[----:B------:R-:W2:Y:S01]  /*6430*/  LDS.128 R48, [R48+0x20400] ;  /* 0x0204000030307984 */ /* 0x000ea20000000c00 */
[----:B------:R-:W-:Y:S05]  /*6440*/  @P5 BRA `(.L_x_1822) ;  /* 0x00000004004c5947 */ /* 0x000fea0003800000 */
[----:B------:R-:W-:Y:S02]  /*6450*/  SHF.R.U32.HI R73, RZ, 0x10, R45 ;  /* 0x00000010ff497819 */ /* 0x000fe4000001162d */
[--C-:B------:R-:W-:Y:S02]  /*6460*/  SHF.R.U64 R72, R36, 0x10, R37.reuse ;  /* 0x0000001024487819 */ /* 0x100fe40000001225 */
[----:B------:R-:W-:Y:S02]  /*6470*/  SHF.R.U32.HI R74, RZ, 0x10, R37 ;  /* 0x00000010ff4a7819 */ /* 0x000fe40000011625 */
[----:B------:R-:W-:Y:S01]  /*6480*/  SHF.R.U64 R44, R44, 0x10, R45 ;  /* 0x000000102c2c7819 */ /* 0x000fe2000000122d */
[----:B-1----:R-:W-:Y:S01]  /*6490*/  IMAD.MOV.U32 R45, RZ, RZ, R40 ;  /* 0x000000ffff2d7224 */ /* 0x002fe200078e0028 */
[--C-:B------:R-:W-:Y:S01]  /*64a0*/  SHF.R.U64 R36, R38, 0x10, R39.reuse ;  /* 0x0000001026247819 */ /* 0x100fe20000001227 */
[--C-:B--2---:R-:W-:Y:S01]  /*64b0*/  HADD2.F32 R40, -RZ, R49.reuse.H1_H1 ;  /* 0x30000031ff287230 */ /* 0x104fe20000004100 */
[----:B------:R-:W-:Y:S01]  /*64c0*/  SHF.R.U32.HI R115, RZ, 0x10, R39 ;  /* 0x00000010ff737819 */ /* 0x000fe20000011627 */
[----:B------:R-:W-:Y:S01]  /*64d0*/  HADD2.F32 R39, -RZ, R49.H0_H0 ;  /* 0x20000031ff277230 */ /* 0x000fe20000004100 */
[--C-:B------:R-:W-:Y:S01]  /*64e0*/  SHF.R.U64 R37, R46, 0x10, R47.reuse ;  /* 0x000000102e257819 */ /* 0x100fe2000000122f */
[--C-:B------:R-:W-:Y:S01]  /*64f0*/  HADD2.F32 R46, -RZ, R135.reuse.H0_H0 ;  /* 0x20000087ff2e7230 */ /* 0x100fe20000004100 */
[----:B------:R-:W-:Y:S01]  /*6500*/  SHF.R.U32.HI R75, RZ, 0x10, R47 ;  /* 0x00000010ff4b7819 */ /* 0x000fe2000001162f */
[----:B------:R-:W-:-:S02]  /*6510*/  HADD2.F32 R135, -RZ, R135.H1_H1 ;  /* 0x30000087ff877230 */ /* 0x000fc40000004100 */
[----:B------:R-:W-:Y:S02]  /*6520*/  HADD2.F32 R38, -RZ, R41.H0_H0 ;  /* 0x20000029ff267230 */ /* 0x000fe40000004100 */
[----:B------:R-:W-:Y:S02]  /*6530*/  HADD2.F32 R49, -RZ, R73.H0_H0 ;  /* 0x20000049ff317230 */ /* 0x000fe40000004100 */
[-C--:B------:R-:W-:Y:S01]  /*6540*/  FMUL.FTZ R73, R39, R135.reuse ;  /* 0x0000008727497220 */ /* 0x080fe20000410000 */
[----:B------:R-:W-:Y:S02]  /*6550*/  HADD2.F32 R41, -RZ, R41.H1_H1 ;  /* 0x30000029ff297230 */ /* 0x000fe40000004100 */
[----:B------:R-:W-:Y:S02]  /*6560*/  HADD2.F32 R47, -RZ, R74.H0_H0 ;  /* 0x2000004aff2f7230 */ /* 0x000fe40000004100 */
[----:B------:R-:W-:Y:S01]  /*6570*/  FMUL.FTZ R74, R38, R135 ;  /* 0x00000087264a7220 */ /* 0x000fe20000410000 */
[-C--:B------:R-:W-:Y:S01]  /*6580*/  FMUL.FTZ R114, R40, R49.reuse ;  /* 0x0000003128727220 */ /* 0x080fe20000410000 */
[----:B------:R-:W-:Y:S01]  /*6590*/  FMUL.FTZ R49, R41, R49 ;  /* 0x0000003129317220 */ /* 0x000fe20000410000 */
[-C--:B------:R-:W-:Y:S01]  /*65a0*/  FFMA.FTZ R38, R38, R46.reuse, -R73 ;  /* 0x0000002e26267223 */ /* 0x080fe20000010849 */
[----:B------:R-:W-:Y:S01]  /*65b0*/  FFMA.FTZ R39, R39, R46, R74 ;  /* 0x0000002e27277223 */ /* 0x000fe2000001004a */
[-C--:B------:R-:W-:Y:S01]  /*65c0*/  FFMA.FTZ R41, R41, R47.reuse, -R114 ;  /* 0x0000002f29297223 */ /* 0x080fe20000010872 */
[----:B------:R-:W-:Y:S01]  /*65d0*/  FFMA.FTZ R40, R40, R47, R49 ;  /* 0x0000002f28287223 */ /* 0x000fe20000010031 */
[----:B------:R-:W-:-:S02]  /*65e0*/  HADD2.F32 R73, -RZ, R134.H0_H0 ;  /* 0x20000086ff497230 */ /* 0x000fc40000004100 */
[----:B------:R-:W-:Y:S01]  /*65f0*/  HADD2.F32 R46, -RZ, R43.H0_H0 ;  /* 0x2000002bff2e7230 */ /* 0x000fe20000004100 */
[----:B------:R-:W-:Y:S01]  /*6600*/  F2FP.F16.F32.PACK_AB R41, R41, R38 ;  /* 0x000000262929723e */ /* 0x000fe200000000ff */
[--C-:B------:R-:W-:Y:S01]  /*6610*/  HADD2.F32 R47, -RZ, R51.reuse.H0_H0 ;  /* 0x20000033ff2f7230 */ /* 0x100fe20000004100 */
[----:B------:R-:W-:Y:S01]  /*6620*/  F2FP.F16.F32.PACK_AB R39, R40, R39 ;  /* 0x000000272827723e */ /* 0x000fe200000000ff */
[----:B------:R-:W-:Y:S02]  /*6630*/  HADD2.F32 R51, -RZ, R51.H1_H1 ;  /* 0x30000033ff337230 */ /* 0x000fe40000004100 */
[-C--:B------:R-:W-:Y:S01]  /*6640*/  FMUL.FTZ R116, R46, R73.reuse ;  /* 0x000000492e747220 */ /* 0x080fe20000410000 */
[----:B------:R-:W-:Y:S02]  /*6650*/  HADD2.F32 R114, -RZ, R75.H0_H0 ;  /* 0x2000004bff727230 */ /* 0x000fe40000004100 */
[----:B------:R-:W-:Y:S01]  /*6660*/  FMUL.FTZ R75, R47, R73 ;  /* 0x000000492f4b7220 */ /* 0x000fe20000410000 */
[----:B------:R-:W-:-:S02]  /*6670*/  HADD2.F32 R49, -RZ, R132.H1_H1 ;  /* 0x30000084ff317230 */ /* 0x000fc40000004100 */
[----:B------:R-:W-:Y:S02]  /*6680*/  HADD2.F32 R43, -RZ, R43.H1_H1 ;  /* 0x3000002bff2b7230 */ /* 0x000fe40000004100 */
[-C--:B------:R-:W-:Y:S01]  /*6690*/  FMUL.FTZ R118, R51, R114.reuse ;  /* 0x0000007233767220 */ /* 0x080fe20000410000 */
[----:B------:R-:W-:Y:S02]  /*66a0*/  HADD2.F32 R74, -RZ, R115.H0_H0 ;  /* 0x20000073ff4a7230 */ /* 0x000fe40000004100 */
[----:B------:R-:W-:Y:S01]  /*66b0*/  FFMA.FTZ R116, R47, R49, R116 ;  /* 0x000000312f747223 */ /* 0x000fe20000010074 */
[----:B------:R-:W-:Y:S02]  /*66c0*/  HADD2.F32 R47, -RZ, R44.H0_H0 ;  /* 0x2000002cff2f7230 */ /* 0x000fe40000004100 */
[C---:B------:R-:W-:Y:S01]  /*66d0*/  FMUL.FTZ R114, R43.reuse, R114 ;  /* 0x000000722b727220 */ /* 0x040fe20000410000 */
[----:B------:R-:W-:Y:S02]  /*66e0*/  HADD2.F32 R44, -RZ, R48.H0_H0 ;  /* 0x20000030ff2c7230 */ /* 0x000fe40000004100 */
[----:B------:R-:W-:Y:S01]  /*66f0*/  FFMA.FTZ R118, R43, R74, -R118 ;  /* 0x0000004a2b767223 */ /* 0x000fe20000010876 */
[----:B------:R-:W-:-:S02]  /*6700*/  HADD2.F32 R43, -RZ, R45.H0_H0 ;  /* 0x2000002dff2b7230 */ /* 0x000fc40000004100 */
[----:B------:R-:W-:Y:S01]  /*6710*/  FFMA.FTZ R75, R46, R49, -R75 ;  /* 0x000000312e4b7223 */ /* 0x000fe2000001084b */
[----:B------:R-:W-:Y:S02]  /*6720*/  HADD2.F32 R48, -RZ, R48.H1_H1 ;  /* 0x30000030ff307230 */ /* 0x000fe40000004100 */
[----:B------:R-:W-:Y:S01]  /*6730*/  FFMA.FTZ R115, R51, R74, R114 ;  /* 0x0000004a33737223 */ /* 0x000fe20000010072 */
[----:B------:R-:W-:Y:S02]  /*6740*/  HADD2.F32 R134, -RZ, R134.H1_H1 ;  /* 0x30000086ff867230 */ /* 0x000fe40000004100 */
[----:B------:R-:W-:Y:S02]  /*6750*/  HADD2.F32 R45, -RZ, R45.H1_H1 ;  /* 0x3000002dff2d7230 */ /* 0x000fe40000004100 */
[----:B------:R-:W-:Y:S01]  /*6760*/  FMUL.FTZ R114, R48, R47 ;  /* 0x0000002f30727220 */ /* 0x000fe20000410000 */
[----:B------:R-:W-:Y:S02]  /*6770*/  HADD2.F32 R46, -RZ, R133.H0_H0 ;  /* 0x20000085ff2e7230 */ /* 0x000fe40000004100 */
[----:B------:R-:W-:Y:S01]  /*6780*/  FMUL.FTZ R74, R44, R134 ;  /* 0x000000862c4a7220 */ /* 0x000fe20000410000 */
[----:B------:R-:W-:-:S02]  /*6790*/  HADD2.F32 R72, -RZ, R72.H0_H0 ;  /* 0x20000048ff487230 */ /* 0x000fc40000004100 */
[----:B------:R-:W-:Y:S01]  /*67a0*/  FMUL.FTZ R47, R45, R47 ;  /* 0x0000002f2d2f7220 */ /* 0x000fe20000410000 */
[C---:B------:R-:W-:Y:S01]  /*67b0*/  FMUL.FTZ R49, R43.reuse, R134 ;  /* 0x000000862b317220 */ /* 0x040fe20000410000 */
[----:B------:R-:W-:Y:S01]  /*67c0*/  FFMA.FTZ R74, R43, R46, -R74 ;  /* 0x0000002e2b4a7223 */ /* 0x000fe2000001084a */
[----:B------:R-:W-:Y:S02]  /*67d0*/  HADD2.F32 R43, -RZ, R50.H0_H0 ;  /* 0x20000032ff2b7230 */ /* 0x000fe40000004100 */
[----:B------:R-:W-:Y:S01]  /*67e0*/  FFMA.FTZ R48, R48, R72, R47 ;  /* 0x0000004830307223 */ /* 0x000fe2000001002f */
[----:B------:R-:W-:Y:S01]  /*67f0*/  FFMA.FTZ R49, R44, R46, R49 ;  /* 0x0000002e2c317223 */ /* 0x000fe20000010031 */
[----:B------:R-:W-:Y:S02]  /*6800*/  HADD2.F32 R47, -RZ, R37.H0_H0 ;  /* 0x20000025ff2f7230 */ /* 0x000fe40000004100 */
[----:B------:R-:W-:Y:S01]  /*6810*/  FFMA.FTZ R51, R45, R72, -R114 ;  /* 0x000000482d337223 */ /* 0x000fe20000010872 */
[----:B------:R-:W-:Y:S01]  /*6820*/  HADD2.F32 R44, -RZ, R133.H1_H1 ;  /* 0x30000085ff2c7230 */ /* 0x000fe20000004100 */
[----:B------:R-:W-:Y:S01]  /*6830*/  F2FP.F16.F32.PACK_AB R115, R115, R116 ;  /* 0x000000747373723e */ /* 0x000fe200000000ff */
[----:B------:R-:W-:Y:S01]  /*6840*/  HADD2.F32 R37, -RZ, R42.H0_H0 ;  /* 0x2000002aff257230 */ /* 0x000fe20000004100 */
[----:B------:R-:W-:Y:S01]  /*6850*/  F2FP.F16.F32.PACK_AB R48, R48, R49 ;  /* 0x000000313030723e */ /* 0x000fe200000000ff */
[----:B------:R-:W-:Y:S01]  /*6860*/  HADD2.F32 R50, -RZ, R50.H1_H1 ;  /* 0x30000032ff327230 */ /* 0x000fe20000004100 */
[----:B------:R-:W-:Y:S01]  /*6870*/  F2FP.F16.F32.PACK_AB R40, R51, R74 ;  /* 0x0000004a3328723e */ /* 0x000fe200000000ff */
[----:B------:R-:W-:-:S02]  /*6880*/  HADD2.F32 R42, -RZ, R42.H1_H1 ;  /* 0x3000002aff2a7230 */ /* 0x000fc40000004100 */
[----:B------:R-:W-:Y:S02]  /*6890*/  HADD2.F32 R45, -RZ, R36.H0_H0 ;  /* 0x20000024ff2d7230 */ /* 0x000fe40000004100 */
[-C--:B------:R-:W-:Y:S01]  /*68a0*/  FMUL.FTZ R36, R43, R44.reuse ;  /* 0x0000002c2b247220 */ /* 0x080fe20000410000 */
[----:B------:R-:W-:Y:S02]  /*68b0*/  HADD2.F32 R132, -RZ, R132.H0_H0 ;  /* 0x20000084ff847230 */ /* 0x000fe40000004100 */
[-C--:B------:R-:W-:Y:S01]  /*68c0*/  FMUL.FTZ R73, R50, R47.reuse ;  /* 0x0000002f32497220 */ /* 0x080fe20000410000 */
[C---:B------:R-:W-:Y:S01]  /*68d0*/  FMUL.FTZ R44, R37.reuse, R44 ;  /* 0x0000002c252c7220 */ /* 0x040fe20000410000 */
[C---:B------:R-:W-:Y:S01]  /*68e0*/  FMUL.FTZ R47, R42.reuse, R47 ;  /* 0x0000002f2a2f7220 */ /* 0x040fe20000410000 */
[----:B------:R-:W-:Y:S02]  /*68f0*/  IMAD.MOV.U32 R49, RZ, RZ, R39 ;  /* 0x000000ffff317224 */ /* 0x000fe400078e0027 */
[-C--:B------:R-:W-:Y:S01]  /*6900*/  FFMA.FTZ R36, R37, R132.reuse, -R36 ;  /* 0x0000008425247223 */ /* 0x080fe20000010824 */
[----:B------:R-:W-:Y:S01]  /*6910*/  FFMA.FTZ R44, R43, R132, R44 ;  /* 0x000000842b2c7223 */ /* 0x000fe2000001002c */
[-C--:B------:R-:W-:Y:S01]  /*6920*/  FFMA.FTZ R73, R42, R45.reuse, -R73 ;  /* 0x0000002d2a497223 */ /* 0x080fe20000010849 */
[----:B------:R-:W-:Y:S01]  /*6930*/  FFMA.FTZ R47, R50, R45, R47 ;  /* 0x0000002d322f7223 */ /* 0x000fe2000001002f */
[----:B------:R-:W-:Y:S01]  /*6940*/  F2FP.F16.F32.PACK_AB R43, R118, R75 ;  /* 0x0000004b762b723e */ /* 0x000fe200000000ff */
[----:B------:R-:W-:-:S02]  /*6950*/  IMAD.MOV.U32 R51, RZ, RZ, R115 ;  /* 0x000000ffff337224 */ /* 0x000fc400078e0073 */
[----:B------:R-:W-:Y:S02]  /*6960*/  F2FP.F16.F32.PACK_AB R42, R73, R36 ;  /* 0x00000024492a723e */ /* 0x000fe400000000ff */
[----:B------:R-:W-:-:S07]  /*6970*/  F2FP.F16.F32.PACK_AB R50, R47, R44 ;  /* 0x0000002c2f32723e */ /* 0x000fce00000000ff */
.L_x_1822:
[----:B------:R-:W-:Y:S05]  /*6980*/  BSYNC B2 ;  /* 0x0000000000027941 */ /* 0x000fea0003800000 */
.L_x_1821:
[----:B-1----:R3:W-:Y:S04]  /*6990*/  STG.E.128 desc[UR60][R68.64], R40 ;  /* 0x0000002844007986 */ /* 0x0027e8000c101d3c */
[----:B--2---:R3:W-:Y:S02]  /*69a0*/  @!P4 STG.E.128 desc[UR60][R70.64], R48 ;  /* 0x000000304600c986 */ /* 0x0047e4000c101d3c */
.L_x_1816:
[----:B------:R-:W-:Y:S05]  /*69b0*/  BSYNC B1 ;  /* 0x0000000000017941 */ /* 0x000fea0003800000 */
.L_x_1815:
[----:B------:R-:W-:Y:S02]  /*69c0*/  VIADD R37, R218, 0x20 ;  /* 0x00000020da257836 */ /* 0x000fe40000000000 */
[-C--:B------:R-:W-:Y:S02]  /*69d0*/  IMAD R36, R102, R110.reuse, RZ ;  /* 0x0000006e66247224 */ /* 0x080fe400078e02ff */
[----:B------:R-:W-:-:S04]  /*69e0*/  IMAD.WIDE.U32 R112, R37, R110, R112 ;  /* 0x0000006e25707225 */ /* 0x000fc800078e0070 */
[----:B---3--:R-:W-:Y:S01]  /*69f0*/  IMAD R49, R37, R111, R36 ;  /* 0x0000006f25317224 */ /* 0x008fe200078e0224 */
[----:B------:R-:W-:Y:S06]  /*6a00*/  @P0 BRA `(.L_x_1793) ;  /* 0x0000001000d00947 */ /* 0x000fec0003800000 */
[----:B------:R-:W-:Y:S01]  /*6a10*/  ISETP.NE.AND P0, PT, R30, RZ, PT ;  /* 0x000000ff1e00720c */ /* 0x000fe20003f05270 */
[----:B------:R-:W-:Y:S01]  /*6a20*/  BSSY B1, `(.L_x_1823) ;  /* 0x0000083000017945 */ /* 0x000fe20003800000 */
[----:B------:R-:W-:-:S11]  /*6a30*/  IADD3 R49, R113, R49, RZ ;  /* 0x0000003171317210 */ /* 0x000fd60007ffe0ff */
[----:B------:R-:W-:Y:S05]  /*6a40*/  @!P0 BRA `(.L_x_1824) ;  /* 0x0000000800008947 */ /* 0x000fea0003800000 */
[----:B------:R-:W2:Y:S01]  /*6a50*/  LDL R40, [R1+0x38] ;  /* 0x0000380001287983 */ /* 0x000ea20000100800 */
[----:B------:R-:W-:Y:S01]  /*6a60*/  SEL R36, R29, R124, !P3 ;  /* 0x0000007c1d247207 */ /* 0x000fe20005800000 */
[C---:B------:R-:W-:Y:S01]  /*6a70*/  VIADD R39, R218.reuse, 0x20 ;  /* 0x00000020da277836 */ /* 0x040fe20000000000 */
[----:B------:R-:W-:Y:S01]  /*6a80*/  BSSY B2, `(.L_x_1825) ;  /* 0x000007a000027945 */ /* 0x000fe20003800000 */
[----:B------:R-:W-:Y:S01]  /*6a90*/  VIADD R41, R218, 0x20 ;  /* 0x00000020da297836 */ /* 0x000fe20000000000 */
[----:B------:R-:W-:Y:S01]  /*6aa0*/  SHF.R.S32.HI R37, RZ, 0x1f, R36 ;  /* 0x0000001fff257819 */ /* 0x000fe20000011424 */
[----:B------:R-:W-:Y:S02]  /*6ab0*/  IMAD.SHL.U32 R39, R39, 0x40, RZ ;  /* 0x0000004027277824 */ /* 0x000fe400078e00ff */
[----:B------:R-:W-:Y:S01]  /*6ac0*/  IMAD.SHL.U32 R41, R41, 0x40, RZ ;  /* 0x0000004029297824 */ /* 0x000fe200078e00ff */
[----:B------:R-:W-:Y:S02]  /*6ad0*/  LEA.HI R36, R37, R36, RZ, 0x4 ;  /* 0x0000002425247211 */ /* 0x000fe400078f20ff */
[----:B------:R-:W-:-:S02]  /*6ae0*/  LOP3.LUT R39, R39, 0x1c0, RZ, 0xc0, !PT ;  /* 0x000001c027277812 */ /* 0x000fc400078ec0ff */
[----:B------:R-:W-:Y:S02]  /*6af0*/  LEA.HI.SX32 R36, R36, R35, 0x1c ;  /* 0x0000002324247211 */ /* 0x000fe400078fe2ff */
[----:B------:R-:W-:Y:S02]  /*6b00*/  LOP3.LUT R41, R41, 0x1c0, RZ, 0xc0, !PT ;  /* 0x000001c029297812 */ /* 0x000fe400078ec0ff */
[----:B------:R-:W-:Y:S01]  /*6b10*/  SHF.R.S32.HI R37, RZ, 0x1f, R36 ;  /* 0x0000001fff257819 */ /* 0x000fe20000011424 */
[----:B------:R-:W-:Y:S01]  /*6b20*/  IMAD.SHL.U32 R47, R36, 0x8, RZ ;  /* 0x00000008242f7824 */ /* 0x000fe200078e00ff */
[----:B------:R-:W-:Y:S02]  /*6b30*/  SHF.R.U32.HI R41, RZ, 0x3, R41 ;  /* 0x00000003ff297819 */ /* 0x000fe40000011629 */
[----:B------:R-:W-:Y:S02]  /*6b40*/  LEA.HI R38, R37, R36, RZ, 0x3 ;  /* 0x0000002425267211 */ /* 0x000fe400078f18ff */
[----:B------:R-:W-:-:S02]  /*6b50*/  LOP3.LUT R36, R39, 0x38, R47, 0xf8, !PT ;  /* 0x0000003827247812 */ /* 0x000fc400078ef82f */
[----:B------:R-:W-:Y:S02]  /*6b60*/  SHF.L.U32 R39, R38, 0x9, RZ ;  /* 0x0000000926277819 */ /* 0x000fe400000006ff */
[----:B------:R-:W-:Y:S02]  /*6b70*/  IADD3 R37, P4, P5, R88, R112, R90 ;  /* 0x0000007058257210 */ /* 0x000fe40007d9e05a */
[----:B------:R-:W-:Y:S02]  /*6b80*/  LOP3.LUT R36, R36, R41, RZ, 0x3c, !PT ;  /* 0x0000002924247212 */ /* 0x000fe400078e3cff */
[----:B------:R-:W-:Y:S02]  /*6b90*/  LOP3.LUT R39, R39, 0x7ffff000, RZ, 0xc0, !PT ;  /* 0x7ffff00027277812 */ /* 0x000fe400078ec0ff */
[----:B------:R-:W-:Y:S02]  /*6ba0*/  IADD3.X R38, R0, R49, R96, P4, P5 ;  /* 0x0000003100267210 */ /* 0x000fe400027ea460 */
[----:B------:R-:W-:-:S02]  /*6bb0*/  LEA R44, P4, R37, R108, 0x1 ;  /* 0x0000006c252c7211 */ /* 0x000fc400078808ff */
[----:B------:R-:W-:Y:S02]  /*6bc0*/  ISETP.GE.AND P0, PT, R47, R122, PT ;  /* 0x0000007a2f00720c */ /* 0x000fe40003f06270 */
[----:B------:R-:W-:Y:S01]  /*6bd0*/  LEA.HI.X R45, R37, R109, R38, 0x1, P4 ;  /* 0x0000006d252d7211 */ /* 0x000fe200020f0c26 */
[----:B------:R-:W-:-:S04]  /*6be0*/  IMAD R37, R17, 0x4000, R5 ;  /* 0x0000400011257824 */ /* 0x000fc800078e0205 */
[----:B------:R-:W-:-:S06]  /*6bf0*/  IMAD R37, R37, 0x2, R16 ;  /* 0x0000000225257824 */ /* 0x000fcc00078e0210 */
[--C-:B------:R-:W-:Y:S02]  /*6c00*/  @!P0 SHF.R.S32.HI R48, RZ, 0x1f, R47.reuse ;  /* 0x0000001fff308819 */ /* 0x100fe4000001142f */
[----:B------:R-:W-:-:S04]  /*6c10*/  @!P0 IADD3 R47, P4, P5, R88, R112, R47 ;  /* 0x00000070582f8210 */ /* 0x000fc80007d9e02f */
[----:B------:R-:W-:Y:S02]  /*6c20*/  @!P0 IADD3.X R48, R0, R49, R48, P4, P5 ;  /* 0x0000003100308210 */ /* 0x000fe400027ea430 */
[----:B------:R-:W-:Y:S02]  /*6c30*/  ISETP.GE.AND P5, PT, R18, R120, PT ;  /* 0x000000781200720c */ /* 0x000fe40003fa6270 */
[----:B------:R-:W-:-:S04]  /*6c40*/  @!P0 LEA R46, P4, R47, R108, 0x1 ;  /* 0x0000006c2f2e8211 */ /* 0x000fc800078808ff */
[----:B------:R-:W-:Y:S02]  /*6c50*/  @!P0 LEA.HI.X R47, R47, R109, R48, 0x1, P4 ;  /* 0x0000006d2f2f8211 */ /* 0x000fe400020f0c30 */
[----:B--2---:R-:W-:-:S05]  /*6c60*/  IADD3 R36, R36, R39, R40 ;  /* 0x0000002724247210 */ /* 0x004fca0007ffe028 */
[----:B------:R-:W-:-:S04]  /*6c70*/  IMAD R39, R17, 0x4000, R36 ;  /* 0x0000400011277824 */ /* 0x000fc800078e0224 */
[----:B------:R-:W-:Y:S02]  /*6c80*/  IMAD R40, R39, 0x2, R16 ;  /* 0x0000000227287824 */ /* 0x000fe400078e0210 */
[----:B------:R-:W2:Y:S04]  /*6c90*/  LDS.128 R36, [R37+0x20400] ;  /* 0x0204000025247984 */ /* 0x000ea80000000c00 */
[----:B------:R-:W3:Y:S01]  /*6ca0*/  LDS.128 R40, [R40+0x20400] ;  /* 0x0204000028287984 */ /* 0x000ee20000000c00 */
[----:B------:R-:W-:Y:S05]  /*6cb0*/  @P5 BRA `(.L_x_1826) ;  /* 0x0000000400585947 */ /* 0x000fea0003800000 */
[--C-:B-1----:R-:W-:Y:S01]  /*6cc0*/  SHF.R.U64 R70, R64, 0x10, R65.reuse ;  /* 0x0000001040467819 */ /* 0x102fe20000001241 */
[----:B---3--:R-:W-:Y:S01]  /*6cd0*/  IMAD.MOV.U32 R50, RZ, RZ, R40 ;  /* 0x000000ffff327224 */ /* 0x008fe200078e0028 */
[----:B------:R-:W-:Y:S01]  /*6ce0*/  SHF.R.U32.HI R64, RZ, 0x10, R65 ;  /* 0x00000010ff407819 */ /* 0x000fe20000011641 */
[----:B------:R-:W-:Y:S01]  /*6cf0*/  IMAD.MOV.U32 R51, RZ, RZ, R42 ;  /* 0x000000ffff337224 */ /* 0x000fe200078e002a */
[----:B------:R-:W-:Y:S01]  /*6d00*/  SHF.R.U64 R71, R56, 0x10, R57 ;  /* 0x0000001038477819 */ /* 0x000fe20000001239 */
[--C-:B------:R-:W-:Y:S01]  /*6d10*/  HADD2.F32 R42, -RZ, R41.reuse.H0_H0 ;  /* 0x20000029ff2a7230 */ /* 0x100fe20000004100 */
[----:B------:R-:W-:Y:S01]  /*6d20*/  SHF.R.U64 R48, R58, 0x10, R59 ;  /* 0x000000103a307819 */ /* 0x000fe2000000123b */
[----:B------:R-:W-:Y:S01]  /*6d30*/  HADD2.F32 R41, -RZ, R41.H1_H1 ;  /* 0x30000029ff297230 */ /* 0x000fe20000004100 */
[----:B--2---:R-:W-:Y:S01]  /*6d40*/  MOV R40, R38 ;  /* 0x0000002600287202 */ /* 0x004fe20000000f00 */
[--C-:B------:R-:W-:Y:S01]  /*6d50*/  HADD2.F32 R38, -RZ, R37.reuse.H0_H0 ;  /* 0x20000025ff267230 */ /* 0x100fe20000004100 */
[----:B------:R-:W-:Y:S01]  /*6d60*/  SHF.R.U32.HI R56, RZ, 0x10, R57 ;  /* 0x00000010ff387819 */ /* 0x000fe20000011639 */
[----:B------:R-:W-:Y:S01]  /*6d70*/  HADD2.F32 R58, -RZ, R64.H0_H0 ;  /* 0x20000040ff3a7230 */ /* 0x000fe20000004100 */
[----:B------:R-:W-:Y:S01]  /*6d80*/  SHF.R.U32.HI R68, RZ, 0x10, R59 ;  /* 0x00000010ff447819 */ /* 0x000fe2000001163b */
[----:B------:R-:W-:Y:S01]  /*6d90*/  HADD2.F32 R37, -RZ, R37.H1_H1 ;  /* 0x30000025ff257230 */ /* 0x000fe20000004100 */
[----:B------:R-:W-:Y:S01]  /*6da0*/  SHF.R.U64 R69, R66, 0x10, R67 ;  /* 0x0000001042457819 */ /* 0x000fe20000001243 */
[----:B------:R-:W-:-:S02]  /*6db0*/  HADD2.F32 R59, -RZ, R131.H1_H1 ;  /* 0x30000083ff3b7230 */ /* 0x000fc40000004100 */
[-C--:B------:R-:W-:Y:S01]  /*6dc0*/  FMUL.FTZ R64, R41, R58.reuse ;  /* 0x0000003a29407220 */ /* 0x080fe20000410000 */
[----:B------:R-:W-:Y:S02]  /*6dd0*/  HADD2.F32 R56, -RZ, R56.H0_H0 ;  /* 0x20000038ff387230 */ /* 0x000fe40000004100 */
[C---:B------:R-:W-:Y:S01]  /*6de0*/  FMUL.FTZ R58, R37.reuse, R58 ;  /* 0x0000003a253a7220 */ /* 0x040fe20000410000 */
[----:B------:R-:W-:Y:S02]  /*6df0*/  HADD2.F32 R57, -RZ, R129.H1_H1 ;  /* 0x30000081ff397230 */ /* 0x000fe40000004100 */
[-C--:B------:R-:W-:Y:S01]  /*6e00*/  FMUL.FTZ R65, R42, R59.reuse ;  /* 0x0000003b2a417220 */ /* 0x080fe20000410000 */
[----:B------:R-:W-:Y:S01]  /*6e10*/  SHF.R.U32.HI R67, RZ, 0x10, R67 ;  /* 0x00000010ff437819 */ /* 0x000fe20000011643 */
[-C--:B------:R-:W-:Y:S01]  /*6e20*/  FFMA.FTZ R64, R37, R56.reuse, -R64 ;  /* 0x0000003825407223 */ /* 0x080fe20000010840 */
[----:B------:R-:W-:Y:S01]  /*6e30*/  FFMA.FTZ R66, R41, R56, R58 ;  /* 0x0000003829427223 */ /* 0x000fe2000001003a */
[C---:B------:R-:W-:Y:S01]  /*6e40*/  FMUL.FTZ R59, R38.reuse, R59 ;  /* 0x0000003b263b7220 */ /* 0x040fe20000410000 */
[----:B------:R-:W-:Y:S01]  /*6e50*/  FFMA.FTZ R65, R38, R57, -R65 ;  /* 0x0000003926417223 */ /* 0x000fe20000010841 */
[----:B------:R-:W-:-:S02]  /*6e60*/  HADD2.F32 R56, -RZ, R130.H1_H1 ;  /* 0x30000082ff387230 */ /* 0x000fc40000004100 */
[----:B------:R-:W-:Y:S02]  /*6e70*/  HADD2.F32 R37, -RZ, R39.H0_H0 ;  /* 0x20000027ff257230 */ /* 0x000fe40000004100 */
[----:B------:R-:W-:Y:S01]  /*6e80*/  FFMA.FTZ R59, R42, R57, R59 ;  /* 0x000000392a3b7223 */ /* 0x000fe2000001003b */
[--C-:B------:R-:W-:Y:S02]  /*6e90*/  HADD2.F32 R38, -RZ, R43.reuse.H0_H0 ;  /* 0x2000002bff267230 */ /* 0x100fe40000004100 */
[----:B------:R-:W-:Y:S02]  /*6ea0*/  HADD2.F32 R41, -RZ, R128.H1_H1 ;  /* 0x30000080ff297230 */ /* 0x000fe40000004100 */
[----:B------:R-:W-:Y:S01]  /*6eb0*/  FMUL.FTZ R57, R37, R56 ;  /* 0x0000003825397220 */ /* 0x000fe20000410000 */
[----:B------:R-:W-:Y:S02]  /*6ec0*/  HADD2.F32 R43, -RZ, R43.H1_H1 ;  /* 0x3000002bff2b7230 */ /* 0x000fe40000004100 */
[----:B------:R-:W-:-:S02]  /*6ed0*/  HADD2.F32 R58, -RZ, R67.H0_H0 ;  /* 0x20000043ff3a7230 */ /* 0x000fc40000004100 */
[CC--:B------:R-:W-:Y:S01]  /*6ee0*/  FFMA.FTZ R57, R38.reuse, R41.reuse, R57 ;  /* 0x0000002926397223 */ /* 0x0c0fe20000010039 */
[----:B------:R-:W-:Y:S02]  /*6ef0*/  HADD2.F32 R39, -RZ, R39.H1_H1 ;  /* 0x30000027ff277230 */ /* 0x000fe40000004100 */
[----:B------:R-:W-:Y:S02]  /*6f00*/  HADD2.F32 R42, -RZ, R68.H0_H0 ;  /* 0x20000044ff2a7230 */ /* 0x000fe40000004100 */
[----:B------:R-:W-:Y:S01]  /*6f10*/  FMUL.FTZ R68, R38, R56 ;  /* 0x0000003826447220 */ /* 0x000fe20000410000 */
[-C--:B------:R-:W-:Y:S01]  /*6f20*/  FMUL.FTZ R56, R43, R58.reuse ;  /* 0x0000003a2b387220 */ /* 0x080fe20000410000 */
[----:B------:R-:W-:Y:S01]  /*6f30*/  FMUL.FTZ R58, R39, R58 ;  /* 0x0000003a273a7220 */ /* 0x000fe20000410000 */
[----:B------:R-:W-:Y:S02]  /*6f40*/  HADD2.F32 R131, -RZ, R131.H0_H0 ;  /* 0x20000083ff837230 */ /* 0x000fe40000004100 */
[----:B------:R-:W-:Y:S01]  /*6f50*/  FFMA.FTZ R68, R37, R41, -R68 ;  /* 0x0000002925447223 */ /* 0x000fe20000010844 */
[----:B------:R-:W-:-:S02]  /*6f60*/  HADD2.F32 R38, -RZ, R50.H0_H0 ;  /* 0x20000032ff267230 */ /* 0x000fc40000004100 */
[-C--:B------:R-:W-:Y:S01]  /*6f70*/  FFMA.FTZ R67, R39, R42.reuse, -R56 ;  /* 0x0000002a27437223 */ /* 0x080fe20000010838 */
[----:B------:R-:W-:Y:S02]  /*6f80*/  HADD2.F32 R41, -RZ, R70.H0_H0 ;  /* 0x20000046ff297230 */ /* 0x000fe40000004100 */
[----:B------:R-:W-:Y:S01]  /*6f90*/  FFMA.FTZ R58, R43, R42, R58 ;  /* 0x0000002a2b3a7223 */ /* 0x000fe2000001003a */
[----:B------:R-:W-:Y:S02]  /*6fa0*/  HADD2.F32 R37, -RZ, R36.H0_H0 ;  /* 0x20000024ff257230 */ /* 0x000fe40000004100 */
[-C--:B------:R-:W-:Y:S01]  /*6fb0*/  FMUL.FTZ R42, R38, R131.reuse ;  /* 0x00000083262a7220 */ /* 0x080fe20000410000 */
[----:B------:R-:W-:Y:S01]  /*6fc0*/  HADD2.F32 R50, -RZ, R50.H1_H1 ;  /* 0x30000032ff327230 */ /* 0x000fe20000004100 */
[----:B------:R-:W-:Y:S01]  /*6fd0*/  F2FP.F16.F32.PACK_AB R67, R67, R68 ;  /* 0x000000444343723e */ /* 0x000fe200000000ff */
[----:B------:R-:W-:Y:S02]  /*6fe0*/  HADD2.F32 R129, -RZ, R129.H0_H0 ;  /* 0x20000081ff817230 */ /* 0x000fe40000004100 */
[----:B------:R-:W-:Y:S01]  /*6ff0*/  FMUL.FTZ R131, R37, R131 ;  /* 0x0000008325837220 */ /* 0x000fe20000410000 */
[----:B------:R-:W-:-:S02]  /*7000*/  HADD2.F32 R36, -RZ, R36.H1_H1 ;  /* 0x30000024ff247230 */ /* 0x000fc40000004100 */
[----:B------:R-:W-:Y:S01]  /*7010*/  FMUL.FTZ R43, R50, R41 ;  /* 0x00000029322b7220 */ /* 0x000fe20000410000 */
        /* <DEDUP_REMOVED lines=8> */
[----:B------:R-:W-:Y:S01]  /*70a0*/  HADD2.F32 R38, -RZ, R69.H0_H0 ;  /* 0x20000045ff267230 */ /* 0x000fe20000004100 */
[----:B------:R-:W-:Y:S01]  /*70b0*/  F2FP.F16.F32.PACK_AB R57, R58, R57 ;  /* 0x000000393a39723e */ /* 0x000fe200000000ff */
[----:B------:R-:W-:-:S02]  /*70c0*/  HADD2.F32 R36, -RZ, R40.H0_H0 ;  /* 0x20000028ff247230 */ /* 0x000fc40000004100 */
[-C--:B------:R-:W-:Y:S01]  /*70d0*/  FMUL.FTZ R39, R37, R130.reuse ;  /* 0x0000008225277220 */ /* 0x080fe20000410000 */
[----:B------:R-:W-:Y:S01]  /*70e0*/  HADD2.F32 R51, -RZ, R51.H1_H1 ;  /* 0x30000033ff337230 */ /* 0x000fe20000004100 */
[----:B------:R-:W-:Y:S01]  /*70f0*/  F2FP.F16.F32.PACK_AB R50, R50, R131 ;  /* 0x000000833232723e */ /* 0x000fe200000000ff */
[----:B------:R-:W-:Y:S02]  /*7100*/  HADD2.F32 R40, -RZ, R40.H1_H1 ;  /* 0x30000028ff287230 */ /* 0x000fe40000004100 */
[----:B------:R-:W-:Y:S01]  /*7110*/  FMUL.FTZ R130, R36, R130 ;  /* 0x0000008224827220 */ /* 0x000fe20000410000 */
[----:B------:R-:W-:Y:S02]  /*7120*/  HADD2.F32 R128, -RZ, R128.H0_H0 ;  /* 0x20000080ff807230 */ /* 0x000fe40000004100 */
[-C--:B------:R-:W-:Y:S01]  /*7130*/  FMUL.FTZ R41, R51, R38.reuse ;  /* 0x0000002633297220 */ /* 0x080fe20000410000 */
[----:B------:R-:W-:Y:S02]  /*7140*/  HADD2.F32 R48, -RZ, R48.H0_H0 ;  /* 0x20000030ff307230 */ /* 0x000fe40000004100 */
[----:B------:R-:W-:Y:S01]  /*7150*/  FMUL.FTZ R38, R40, R38 ;  /* 0x0000002628267220 */ /* 0x000fe20000410000 */
[-C--:B------:R-:W-:Y:S01]  /*7160*/  FFMA.FTZ R39, R36, R128.reuse, -R39 ;  /* 0x0000008024277223 */ /* 0x080fe20000010827 */
[----:B------:R-:W-:Y:S01]  /*7170*/  FFMA.FTZ R130, R37, R128, R130 ;  /* 0x0000008025827223 */ /* 0x000fe20000010082 */
[-C--:B------:R-:W-:Y:S01]  /*7180*/  FFMA.FTZ R40, R40, R48.reuse, -R41 ;  /* 0x0000003028287223 */ /* 0x080fe20000010829 */
[----:B------:R-:W-:Y:S01]  /*7190*/  FFMA.FTZ R51, R51, R48, R38 ;  /* 0x0000003033337223 */ /* 0x000fe20000010026 */
[----:B------:R-:W-:Y:S01]  /*71a0*/  F2FP.F16.F32.PACK_AB R36, R43, R42 ;  /* 0x0000002a2b24723e */ /* 0x000fe200000000ff */
[----:B------:R-:W-:Y:S01]  /*71b0*/  IMAD.MOV.U32 R43, RZ, RZ, R57 ;  /* 0x000000ffff2b7224 */ /* 0x000fe200078e0039 */
[----:B------:R-:W-:-:S02]  /*71c0*/  F2FP.F16.F32.PACK_AB R37, R64, R65 ;  /* 0x000000414025723e */ /* 0x000fc400000000ff */
[----:B------:R-:W-:Y:S01]  /*71d0*/  F2FP.F16.F32.PACK_AB R38, R40, R39 ;  /* 0x000000272826723e */ /* 0x000fe200000000ff */
[----:B------:R-:W-:Y:S01]  /*71e0*/  IMAD.MOV.U32 R40, RZ, RZ, R50 ;  /* 0x000000ffff287224 */ /* 0x000fe200078e0032 */
[----:B------:R-:W-:Y:S01]  /*71f0*/  F2FP.F16.F32.PACK_AB R41, R66, R59 ;  /* 0x0000003b4229723e */ /* 0x000fe200000000ff */
[----:B------:R-:W-:Y:S01]  /*7200*/  IMAD.MOV.U32 R39, RZ, RZ, R67 ;  /* 0x000000ffff277224 */ /* 0x000fe200078e0043 */
[----:B------:R-:W-:-:S07]  /*7210*/  F2FP.F16.F32.PACK_AB R42, R51, R130 ;  /* 0x00000082332a723e */ /* 0x000fce00000000ff */
.L_x_1826:
[----:B------:R-:W-:Y:S05]  /*7220*/  BSYNC B2 ;  /* 0x0000000000027941 */ /* 0x000fea0003800000 */
.L_x_1825:
[----:B--2---:R2:W-:Y:S04]  /*7230*/  STG.E.128 desc[UR60][R44.64], R36 ;  /* 0x000000242c007986 */ /* 0x0045e8000c101d3c */
[----:B---3--:R2:W-:Y:S02]  /*7240*/  @!P0 STG.E.128 desc[UR60][R46.64], R40 ;  /* 0x000000282e008986 */ /* 0x0085e4000c101d3c */
.L_x_1824:
[----:B------:R-:W-:Y:S05]  /*7250*/  BSYNC B1 ;  /* 0x0000000000017941 */ /* 0x000fea0003800000 */
.L_x_1823:
[----:B------:R-:W-:-:S13]  /*7260*/  ISETP.NE.AND P0, PT, R93, RZ, PT ;  /* 0x000000ff5d00720c */ /* 0x000fda0003f05270 */
[----:B------:R-:W-:Y:S05]  /*7270*/  @!P0 BRA `(.L_x_1793) ;  /* 0x0000000800b48947 */ /* 0x000fea0003800000 */
[----:B--2---:R-:W2:Y:S01]  /*7280*/  LDL R38, [R1+0x38] ;  /* 0x0000380001267983 */ /* 0x004ea20000100800 */
[----:B------:R-:W-:Y:S01]  /*7290*/  SEL R124, R29, R124, !P2 ;  /* 0x0000007c1d7c7207 */ /* 0x000fe20005000000 */
[C---:B------:R-:W-:Y:S01]  /*72a0*/  VIADD R36, R218.reuse, 0x20 ;  /* 0x00000020da247836 */ /* 0x040fe20000000000 */
[----:B------:R-:W-:Y:S01]  /*72b0*/  IADD3 R39, R218, 0x20, RZ ;  /* 0x00000020da277810 */ /* 0x000fe20007ffe0ff */
[----:B------:R-:W-:Y:S01]  /*72c0*/  BSSY B1, `(.L_x_1827) ;  /* 0x0000073000017945 */ /* 0x000fe20003800000 */
[----:B------:R-:W-:Y:S01]  /*72d0*/  SHF.R.S32.HI R37, RZ, 0x1f, R124 ;  /* 0x0000001fff257819 */ /* 0x000fe2000001147c */
[----:B------:R-:W-:Y:S01]  /*72e0*/  IMAD.SHL.U32 R36, R36, 0x40, RZ ;  /* 0x0000004024247824 */ /* 0x000fe200078e00ff */
[----:B------:R-:W-:Y:S01]  /*72f0*/  IADD3 R45, P0, P4, R88, R112, R92 ;  /* 0x00000070582d7210 */ /* 0x000fe20007c1e05c */
        /* <DEDUP_REMOVED lines=10> */
[----:B------:R-:W-:Y:S01]  /*73a0*/  IADD3.X R46, R0, R49, R97, P0, P4 ;  /* 0x00000031002e7210 */ /* 0x000fe200007e8461 */
[----:B------:R-:W-:Y:S01]  /*73b0*/  IMAD.SHL.U32 R37, R37, 0x200, RZ ;  /* 0x0000020025257824 */ /* 0x000fe200078e00ff */
[----:B------:R-:W-:Y:S02]  /*73c0*/  LOP3.LUT R36, R36, R39, RZ, 0x3c, !PT ;  /* 0x0000002724247212 */ /* 0x000fe400078e3cff */
[----:B------:R-:W-:Y:S02]  /*73d0*/  ISETP.GE.AND P4, PT, R226, R120, PT ;  /* 0x00000078e200720c */ /* 0x000fe40003f86270 */
[----:B------:R-:W-:Y:S02]  /*73e0*/  LOP3.LUT R37, R37, 0x7ffff000, RZ, 0xc0, !PT ;  /* 0x7ffff00025257812 */ /* 0x000fe400078ec0ff */
[----:B------:R-:W-:-:S04]  /*73f0*/  LEA R44, P0, R45, R108, 0x1 ;  /* 0x0000006c2d2c7211 */ /* 0x000fc800078008ff */
[----:B------:R-:W-:Y:S02]  /*7400*/  LEA.HI.X R45, R45, R109, R46, 0x1, P0 ;  /* 0x0000006d2d2d7211 */ /* 0x000fe400000f0c2e */
[----:B--2---:R-:W-:Y:S01]  /*7410*/  IADD3 R36, R36, R37, R38 ;  /* 0x0000002524247210 */ /* 0x004fe20007ffe026 */
[----:B------:R-:W-:-:S03]  /*7420*/  IMAD R37, R17, 0x4000, R7 ;  /* 0x0000400011257824 */ /* 0x000fc600078e0207 */
[----:B------:R-:W-:Y:S01]  /*7430*/  LEA R39, R17, R36, 0xe ;  /* 0x0000002411277211 */ /* 0x000fe200078e70ff */
[----:B------:R-:W-:-:S04]  /*7440*/  IMAD R37, R37, 0x2, R16 ;  /* 0x0000000225257824 */ /* 0x000fc800078e0210 */
[----:B------:R-:W-:Y:S02]  /*7450*/  IMAD R40, R39, 0x2, R16 ;  /* 0x0000000227287824 */ /* 0x000fe400078e0210 */
[----:B------:R-:W2:Y:S04]  /*7460*/  LDS.128 R36, [R37+0x20400] ;  /* 0x0204000025247984 */ /* 0x000ea80000000c00 */
[----:B------:R-:W3:Y:S01]  /*7470*/  LDS.128 R40, [R40+0x20400] ;  /* 0x0204000028287984 */ /* 0x000ee20000000c00 */
[----:B------:R-:W-:Y:S05]  /*7480*/  @P4 BRA `(.L_x_1828) ;  /* 0x0000000400584947 */ /* 0x000fea0003800000 */
[----:B------:R-:W-:Y:S01]  /*7490*/  SHF.R.U64 R66, R52, 0x10, R53 ;  /* 0x0000001034427819 */ /* 0x000fe20000001235 */
[----:B---3--:R-:W-:Y:S01]  /*74a0*/  IMAD.MOV.U32 R46, RZ, RZ, R40 ;  /* 0x000000ffff2e7224 */ /* 0x008fe200078e0028 */
[----:B------:R-:W-:Y:S01]  /*74b0*/  SHF.R.U32.HI R52, RZ, 0x10, R61 ;  /* 0x00000010ff347819 */ /* 0x000fe2000001163d */
[----:B------:R-:W-:Y:S01]  /*74c0*/  IMAD.MOV.U32 R48, RZ, RZ, R42 ;  /* 0x000000ffff307224 */ /* 0x000fe200078e002a */
[----:B------:R-:W-:Y:S01]  /*74d0*/  SHF.R.U32.HI R50, RZ, 0x10, R53 ;  /* 0x00000010ff327819 */ /* 0x000fe20000011635 */
[----:B--2---:R-:W-:Y:S01]  /*74e0*/  IMAD.MOV.U32 R40, RZ, RZ, R38 ;  /* 0x000000ffff287224 */ /* 0x004fe200078e0026 */
[--C-:B------:R-:W-:Y:S01]  /*74f0*/  SHF.R.U64 R65, R54, 0x10, R55.reuse ;  /* 0x0000001036417819 */ /* 0x100fe20000001237 */
[--C-:B------:R-:W-:Y:S01]  /*7500*/  HADD2.F32 R42, -RZ, R41.reuse.H0_H0 ;  /* 0x20000029ff2a7230 */ /* 0x100fe20000004100 */
[----:B------:R-:W-:Y:S01]  /*7510*/  SHF.R.U32.HI R58, RZ, 0x10, R55 ;  /* 0x00000010ff3a7819 */ /* 0x000fe20000011637 */
[----:B------:R-:W-:Y:S01]  /*7520*/  HADD2.F32 R41, -RZ, R41.H1_H1 ;  /* 0x30000029ff297230 */ /* 0x000fe20000004100 */
[--C-:B------:R-:W-:Y:S01]  /*7530*/  SHF.R.U64 R57, R62, 0x10, R63.reuse ;  /* 0x000000103e397819 */ /* 0x100fe2000000123f */
[--C-:B------:R-:W-:Y:S01]  /*7540*/  HADD2.F32 R38, -RZ, R37.reuse.H0_H0 ;  /* 0x20000025ff267230 */ /* 0x100fe20000004100 */
[----:B------:R-:W-:Y:S01]  /*7550*/  SHF.R.U32.HI R62, RZ, 0x10, R63 ;  /* 0x00000010ff3e7819 */ /* 0x000fe2000001163f */
[----:B------:R-:W-:Y:S01]  /*7560*/  HADD2.F32 R52, -RZ, R52.H0_H0 ;  /* 0x20000034ff347230 */ /* 0x000fe20000004100 */
[----:B------:R-:W-:Y:S01]  /*7570*/  SHF.R.U64 R64, R60, 0x10, R61 ;  /* 0x000000103c407819 */ /* 0x000fe2000000123d */
[----:B------:R-:W-:-:S02]  /*7580*/  HADD2.F32 R37, -RZ, R37.H1_H1 ;  /* 0x30000025ff257230 */ /* 0x000fc40000004100 */
[----:B------:R-:W-:Y:S02]  /*7590*/  HADD2.F32 R53, -RZ, R127.H1_H1 ;  /* 0x3000007fff357230 */ /* 0x000fe40000004100 */
[-C--:B------:R-:W-:Y:S01]  /*75a0*/  FMUL.FTZ R54, R41, R52.reuse ;  /* 0x0000003429367220 */ /* 0x080fe20000410000 */
[----:B------:R-:W-:Y:S02]  /*75b0*/  HADD2.F32 R50, -RZ, R50.H0_H0 ;  /* 0x20000032ff327230 */ /* 0x000fe40000004100 */
[C---:B------:R-:W-:Y:S01]  /*75c0*/  FMUL.FTZ R52, R37.reuse, R52 ;  /* 0x0000003425347220 */ /* 0x040fe20000410000 */
[----:B------:R-:W-:Y:S02]  /*75d0*/  HADD2.F32 R51, -RZ, R125.H1_H1 ;  /* 0x3000007dff337230 */ /* 0x000fe40000004100 */
[-C--:B------:R-:W-:Y:S01]  /*75e0*/  FMUL.FTZ R55, R42, R53.reuse ;  /* 0x000000352a377220 */ /* 0x080fe20000410000 */
[C---:B------:R-:W-:Y:S01]  /*75f0*/  FMUL.FTZ R53, R38.reuse, R53 ;  /* 0x0000003526357220 */ /* 0x040fe20000410000 */
[-C--:B------:R-:W-:Y:S01]  /*7600*/  FFMA.FTZ R54, R37, R50.reuse, -R54 ;  /* 0x0000003225367223 */ /* 0x080fe20000010836 */
[----:B------:R-:W-:Y:S01]  /*7610*/  FFMA.FTZ R56, R41, R50, R52 ;  /* 0x0000003229387223 */ /* 0x000fe20000010034 */
[----:B------:R-:W-:Y:S01]  /*7620*/  FFMA.FTZ R55, R38, R51, -R55 ;  /* 0x0000003326377223 */ /* 0x000fe20000010837 */
[----:B------:R-:W-:-:S02]  /*7630*/  HADD2.F32 R50, -RZ, R126.H1_H1 ;  /* 0x3000007eff327230 */ /* 0x000fc40000004100 */
[----:B------:R-:W-:Y:S01]  /*7640*/  FFMA.FTZ R53, R42, R51, R53 ;  /* 0x000000332a357223 */ /* 0x000fe20000010035 */
[----:B------:R-:W-:Y:S02]  /*7650*/  HADD2.F32 R37, -RZ, R39.H0_H0 ;  /* 0x20000027ff257230 */ /* 0x000fe40000004100 */
[----:B------:R-:W-:Y:S02]  /*7660*/  HADD2.F32 R38, -RZ, R43.H0_H0 ;  /* 0x2000002bff267230 */ /* 0x000fe40000004100 */
[----:B------:R-:W-:Y:S02]  /*7670*/  HADD2.F32 R41, -RZ, R123.H1_H1 ;  /* 0x3000007bff297230 */ /* 0x000fe40000004100 */
[----:B------:R-:W-:Y:S01]  /*7680*/  FMUL.FTZ R51, R37, R50 ;  /* 0x0000003225337220 */ /* 0x000fe20000410000 */
[----:B------:R-:W-:Y:S01]  /*7690*/  HADD2.F32 R43, -RZ, R43.H1_H1 ;  /* 0x3000002bff2b7230 */ /* 0x000fe20000004100 */
[----:B------:R-:W-:Y:S01]  /*76a0*/  F2FP.F16.F32.PACK_AB R53, R56, R53 ;  /* 0x000000353835723e */ /* 0x000fe200000000ff */
[----:B------:R-:W-:-:S02]  /*76b0*/  HADD2.F32 R52, -RZ, R62.H0_H0 ;  /* 0x2000003eff347230 */ /* 0x000fc40000004100 */
[----:B------:R-:W-:Y:S02]  /*76c0*/  HADD2.F32 R42, -RZ, R58.H0_H0 ;  /* 0x2000003aff2a7230 */ /* 0x000fe40000004100 */
[C---:B------:R-:W-:Y:S01]  /*76d0*/  FMUL.FTZ R58, R38.reuse, R50 ;  /* 0x00000032263a7220 */ /* 0x040fe20000410000 */
[----:B------:R-:W-:Y:S02]  /*76e0*/  HADD2.F32 R39, -RZ, R39.H1_H1 ;  /* 0x30000027ff277230 */ /* 0x000fe40000004100 */
[-C--:B------:R-:W-:Y:S01]  /*76f0*/  FFMA.FTZ R50, R38, R41.reuse, R51 ;  /* 0x0000002926327223 */ /* 0x080fe20000010033 */
[-C--:B------:R-:W-:Y:S01]  /*7700*/  FMUL.FTZ R60, R43, R52.reuse ;  /* 0x000000342b3c7220 */ /* 0x080fe20000410000 */
[----:B------:R-:W-:Y:S01]  /*7710*/  FFMA.FTZ R58, R37, R41, -R58 ;  /* 0x00000029253a7223 */ /* 0x000fe2000001083a */
[----:B------:R-:W-:Y:S02]  /*7720*/  HADD2.F32 R38, -RZ, R46.H0_H0 ;  /* 0x2000002eff267230 */ /* 0x000fe40000004100 */
[----:B------:R-:W-:Y:S01]  /*7730*/  FMUL.FTZ R52, R39, R52 ;  /* 0x0000003427347220 */ /* 0x000fe20000410000 */
[----:B------:R-:W-:-:S02]  /*7740*/  HADD2.F32 R127, -RZ, R127.H0_H0 ;  /* 0x2000007fff7f7230 */ /* 0x000fc40000004100 */
[-C--:B------:R-:W-:Y:S01]  /*7750*/  FFMA.FTZ R59, R39, R42.reuse, -R60 ;  /* 0x0000002a273b7223 */ /* 0x080fe2000001083c */
[----:B------:R-:W-:Y:S02]  /*7760*/  HADD2.F32 R41, -RZ, R64.H0_H0 ;  /* 0x20000040ff297230 */ /* 0x000fe40000004100 */
[----:B------:R-:W-:Y:S01]  /*7770*/  FFMA.FTZ R61, R43, R42, R52 ;  /* 0x0000002a2b3d7223 */ /* 0x000fe20000010034 */
[----:B------:R-:W-:Y:S02]  /*7780*/  HADD2.F32 R37, -RZ, R36.H0_H0 ;  /* 0x20000024ff257230 */ /* 0x000fe40000004100 */
[-C--:B------:R-:W-:Y:S01]  /*7790*/  FMUL.FTZ R42, R38, R127.reuse ;  /* 0x0000007f262a7220 */ /* 0x080fe20000410000 */
[----:B------:R-:W-:Y:S02]  /*77a0*/  HADD2.F32 R46, -RZ, R46.H1_H1 ;  /* 0x3000002eff2e7230 */ /* 0x000fe40000004100 */
[----:B------:R-:W-:Y:S02]  /*77b0*/  HADD2.F32 R36, -RZ, R36.H1_H1 ;  /* 0x30000024ff247230 */ /* 0x000fe40000004100 */
[----:B------:R-:W-:Y:S01]  /*77c0*/  FMUL.FTZ R127, R37, R127 ;  /* 0x0000007f257f7220 */ /* 0x000fe20000410000 */
[----:B------:R-:W-:-:S02]  /*77d0*/  HADD2.F32 R125, -RZ, R125.H0_H0 ;  /* 0x2000007dff7d7230 */ /* 0x000fc40000004100 */
[-C--:B------:R-:W-:Y:S01]  /*77e0*/  FMUL.FTZ R43, R46, R41.reuse ;  /* 0x000000292e2b7220 */ /* 0x080fe20000410000 */
[----:B------:R-:W-:Y:S02]  /*77f0*/  HADD2.F32 R39, -RZ, R66.H0_H0 ;  /* 0x20000042ff277230 */ /* 0x000fe40000004100 */
[C---:B------:R-:W-:Y:S01]  /*7800*/  FMUL.FTZ R41, R36.reuse, R41 ;  /* 0x0000002924297220 */ /* 0x040fe20000410000 */
[----:B------:R-:W-:Y:S02]  /*7810*/  HADD2.F32 R126, -RZ, R126.H0_H0 ;  /* 0x2000007eff7e7230 */ /* 0x000fe40000004100 */
[----:B------:R-:W-:Y:S01]  /*7820*/  FFMA.FTZ R42, R37, R125, -R42 ;  /* 0x0000007d252a7223 */ /* 0x000fe2000001082a */
[----:B------:R-:W-:Y:S02]  /*7830*/  HADD2.F32 R37, -RZ, R48.H0_H0 ;  /* 0x20000030ff257230 */ /* 0x000fe40000004100 */
[-C--:B------:R-:W-:Y:S01]  /*7840*/  FFMA.FTZ R43, R36, R39.reuse, -R43 ;  /* 0x00000027242b7223 */ /* 0x080fe2000001082b */
[----:B------:R-:W-:Y:S01]  /*7850*/  FFMA.FTZ R46, R46, R39, R41 ;  /* 0x000000272e2e7223 */ /* 0x000fe20000010029 */
[----:B------:R-:W-:-:S02]  /*7860*/  HADD2.F32 R41, -RZ, R57.H0_H0 ;  /* 0x20000039ff297230 */ /* 0x000fc40000004100 */
[----:B------:R-:W-:Y:S01]  /*7870*/  FFMA.FTZ R127, R38, R125, R127 ;  /* 0x0000007d267f7223 */ /* 0x000fe2000001007f */
[----:B------:R-:W-:Y:S02]  /*7880*/  HADD2.F32 R36, -RZ, R40.H0_H0 ;  /* 0x20000028ff247230 */ /* 0x000fe40000004100 */
[----:B------:R-:W-:Y:S01]  /*7890*/  FMUL.FTZ R51, R37, R126 ;  /* 0x0000007e25337220 */ /* 0x000fe20000410000 */
[----:B------:R-:W-:Y:S01]  /*78a0*/  HADD2.F32 R48, -RZ, R48.H1_H1 ;  /* 0x30000030ff307230 */ /* 0x000fe20000004100 */
[----:B------:R-:W-:Y:S01]  /*78b0*/  F2FP.F16.F32.PACK_AB R50, R61, R50 ;  /* 0x000000323d32723e */ /* 0x000fe200000000ff */
[----:B------:R-:W-:Y:S02]  /*78c0*/  HADD2.F32 R40, -RZ, R40.H1_H1 ;  /* 0x30000028ff287230 */ /* 0x000fe40000004100 */
[----:B------:R-:W-:Y:S01]  /*78d0*/  FMUL.FTZ R126, R36, R126 ;  /* 0x0000007e247e7220 */ /* 0x000fe20000410000 */
[----:B------:R-:W-:Y:S02]  /*78e0*/  HADD2.F32 R123, -RZ, R123.H0_H0 ;  /* 0x2000007bff7b7230 */ /* 0x000fe40000004100 */
        /* <DEDUP_REMOVED lines=10> */
[----:B------:R-:W-:Y:S02]  /*7990*/  F2FP.F16.F32.PACK_AB R37, R54, R55 ;  /* 0x000000373625723e */ /* 0x000fe400000000ff */
[----:B------:R-:W-:-:S02]  /*79a0*/  F2FP.F16.F32.PACK_AB R38, R40, R51 ;  /* 0x000000332826723e */ /* 0x000fc400000000ff */
[----:B------:R-:W-:Y:S01]  /*79b0*/  F2FP.F16.F32.PACK_AB R42, R41, R126 ;  /* 0x0000007e292a723e */ /* 0x000fe200000000ff */
[----:B------:R-:W-:Y:S01]  /*79c0*/  IMAD.MOV.U32 R41, RZ, RZ, R53 ;  /* 0x000000ffff297224 */ /* 0x000fe200078e0035 */
[----:B------:R-:W-:Y:S02]  /*79d0*/  F2FP.F16.F32.PACK_AB R39, R59, R58 ;  /* 0x0000003a3b27723e */ /* 0x000fe400000000ff */
[----:B------:R-:W-:-:S07]  /*79e0*/  MOV R40, R52 ;  /* 0x0000003400287202 */ /* 0x000fce0000000f00 */
.L_x_1828:
[----:B------:R-:W-:Y:S05]  /*79f0*/  BSYNC B1 ;  /* 0x0000000000017941 */ /* 0x000fea0003800000 */
.L_x_1827:
[----:B--2---:R2:W-:Y:S01]  /*7a00*/  STG.E.128 desc[UR60][R44.64], R36 ;  /* 0x000000242c007986 */ /* 0x0045e2000c101d3c */
[----:B------:R-:W-:-:S13]  /*7a10*/  ISETP.GE.AND P0, PT, R47, R122, PT ;  /* 0x0000007a2f00720c */ /* 0x000fda0003f06270 */
[----:B------:R-:W-:Y:S05]  /*7a20*/  @P0 BRA `(.L_x_1793) ;  /* 0x0000000000c80947 */ /* 0x000fea0003800000 */
[--C-:B------:R-:W-:Y:S02]  /*7a30*/  IADD3 R112, P0, P4, R88, R112, R47.reuse ;  /* 0x0000007058707210 */ /* 0x100fe40007c1e02f */
[----:B------:R-:W-:-:S04]  /*7a40*/  SHF.R.S32.HI R47, RZ, 0x1f, R47 ;  /* 0x0000001fff2f7819 */ /* 0x000fc8000001142f */
[----:B------:R-:W-:Y:S02]  /*7a50*/  IADD3.X R49, R0, R49, R47, P0, P4 ;  /* 0x0000003100317210 */ /* 0x000fe400007e842f */
[----:B------:R-:W-:-:S04]  /*7a60*/  LEA R108, P0, R112, R108, 0x1 ;  /* 0x0000006c706c7211 */ /* 0x000fc800078008ff */
[----:B------:R-:W-:-:S05]  /*7a70*/  LEA.HI.X R109, R112, R109, R49, 0x1, P0 ;  /* 0x0000006d706d7211 */ /* 0x000fca00000f0c31 */
[----:B---3--:R3:W-:Y:S01]  /*7a80*/  STG.E.128 desc[UR60][R108.64], R40 ;  /* 0x000000286c007986 */ /* 0x0087e2000c101d3c */
[----:B------:R-:W-:Y:S05]  /*7a90*/  BRA `(.L_x_1793) ;  /* 0x0000000000ac7947 */ /* 0x000fea0003800000 */
.L_x_1768:
[----:B------:R-:W-:-:S13]  /*7aa0*/  ISETP.NE.AND P1, PT, R233, 0x3, PT ;  /* 0x00000003e900780c */ /* 0x000fda0003f25270 */
[----:B------:R-:W-:Y:S05]  /*7ab0*/  @!P1 BRA `(.L_x_1829) ;  /* 0x0000000000049947 */ /* 0x000fea0003800000 */
[----:B------:R-:W-:Y:S01]  /*7ac0*/  BPT.TRAP 0x1 ;  /* 0x000000040000795c */ /* 0x000fe20000300000 */
.L_x_1829:
[----:B------:R-:W2:Y:S01]  /*7ad0*/  LDL R36, [R1] ;  /* 0x0000000001247983 */ /* 0x000ea20000100800 */
[----:B------:R-:W-:Y:S01]  /*7ae0*/  IMAD R99, R17, 0x8, R16 ;  /* 0x0000000811637824 */ /* 0x000fe200078e0210 */
[----:B------:R-:W-:Y:S01]  /*7af0*/  BSSY B1, `(.L_x_1830) ;  /* 0x0000007000017945 */ /* 0x000fe20003800000 */
[----:B------:R-:W-:-:S05]  /*7b00*/  IMAD R105, R25, -0x40, R2 ;  /* 0xffffffc019697824 */ /* 0x000fca00078e0202 */
[----:B------:R-:W-:-:S04]  /*7b10*/  VIMNMX R105, R105, 0x40, PT ;  /* 0x0000004069697848 */ /* 0x000fc80003fe0100 */
[----:B------:R-:W-:Y:S02]  /*7b20*/  ISETP.GE.AND P4, PT, R218, R105, PT ;  /* 0x00000069da00720c */ /* 0x000fe40003f86270 */
[----:B--2---:R-:W-:-:S04]  /*7b30*/  SHF.L.U32 R107, R36, 0x1f, RZ ;  /* 0x0000001f246b7819 */ /* 0x004fc800000006ff */
[----:B------:R-:W0:Y:S02]  /*7b40*/  SYNCS.PHASECHK.TRANS64.TRYWAIT P0, [R99+URZ+0x30890], R107 ;  /* 0x0308906b630075a7 */ /* 0x000e24000800017f */
[----:B0-----:R-:W-:Y:S05]  /*7b50*/  @!P0 BRA `(.L_x_1831) ;  /* 0x0000022400e48947 */ /* 0x001fea0003800000 */
.L_x_2239:
[----:B------:R-:W-:Y:S05]  /*7b60*/  BSYNC B1 ;  /* 0x0000000000017941 */ /* 0x000fea0003800000 */
.L_x_1830:
[----:B------:R-:W-:Y:S04]  /*7b70*/  BSSY B1, `(.L_x_1832) ;  /* 0x000000e000017945 */ /* 0x000fe80003800000 */
[----:B------:R-:W-:Y:S05]  /*7b80*/  @P4 BRA `(.L_x_1833) ;  /* 0x0000000000304947 */ /* 0x000fea0003800000 */
[----:B------:R-:W-:Y:S02]  /*7b90*/  ISETP.NE.AND P5, PT, R30, RZ, PT ;  /* 0x000000ff1e00720c */ /* 0x000fe40003fa5270 */
[----:B------:R-:W-:Y:S02]  /*7ba0*/  ISETP.NE.AND P4, PT, R93, RZ, PT ;  /* 0x000000ff5d00720c */ /* 0x000fe40003f85270 */
[----:B------:R-:W-:-:S09]  /*7bb0*/  ISETP.NE.AND P0, PT, R94, RZ, PT ;  /* 0x000000ff5e00720c */ /* 0x000fd20003f05270 */
[----:B------:R-:W1:Y:S04]  /*7bc0*/  @P5 LDS.128 R36, [R101+0x20400] ;  /* 0x0204000065245984 */ /* 0x000e680000000c00 */
[----:B------:R-:W2:Y:S04]  /*7bd0*/  @P0 LDS.128 R40, [R101+0x24400] ;  /* 0x0244000065280984 */ /* 0x000ea80000000c00 */
[----:B-1----:R-:W-:Y:S01]  /*7be0*/  @P5 STG.E.128 desc[UR60][R50.64], R36 ;  /* 0x0000002432005986 */ /* 0x002fe2000c101d3c */
[----:B------:R-:W-:-:S03]  /*7bf0*/  ISETP.NE.AND P5, PT, R95, RZ, PT ;  /* 0x000000ff5f00720c */ /* 0x000fc60003fa5270 */
[----:B------:R-:W1:Y:S04]  /*7c00*/  @P4 LDS.128 R36, [R101+0x22400] ;  /* 0x0224000065244984 */ /* 0x000e680000000c00 */
[----:B--2---:R-:W-:Y:S06]  /*7c10*/  @P0 STG.E.128 desc[UR60][R50.64+0x100], R40 ;  /* 0x0001002832000986 */ /* 0x004fec000c101d3c */
[----:B------:R-:W2:Y:S04]  /*7c20*/  @P5 LDS.128 R44, [R101+0x26400] ;  /* 0x02640000652c5984 */ /* 0x000ea80000000c00 */
[----:B-1----:R1:W-:Y:S04]  /*7c30*/  @P4 STG.E.128 desc[UR60][R50.64+0x80], R36 ;  /* 0x0000802432004986 */ /* 0x0023e8000c101d3c */
[----:B--2---:R1:W-:Y:S02]  /*7c40*/  @P5 STG.E.128 desc[UR60][R50.64+0x180], R44 ;  /* 0x0001802c32005986 */ /* 0x0043e4000c101d3c */
.L_x_1833:
[----:B------:R-:W-:Y:S05]  /*7c50*/  BSYNC B1 ;  /* 0x0000000000017941 */ /* 0x000fea0003800000 */
.L_x_1832:
[----:B-1----:R-:W-:-:S05]  /*7c60*/  VIADD R36, R218, 0x20 ;  /* 0x00000020da247836 */ /* 0x002fca0000000000 */
[----:B------:R-:W-:-:S13]  /*7c70*/  ISETP.GE.AND P0, PT, R36, R105, PT ;  /* 0x000000692400720c */ /* 0x000fda0003f06270 */
        /* <DEDUP_REMOVED lines=13> */
.L_x_1793:
[----:B------:R-:W-:Y:S05]  /*7d50*/  BSYNC B0 ;  /* 0x0000000000007941 */ /* 0x000fea0003800000 */
.L_x_1767:
[----:B-1234-:R-:W1:Y:S01]  /*7d60*/  S2R R36, SR_TID.X ;  /* 0x0000000000247919 */ /* 0x01ee620000002100 */
[----:B------:R-:W-:Y:S01]  /*7d70*/  @!PT LDS RZ, [RZ] ;  /* 0x00000000fffff984 */ /* 0x000fe20000000800 */
[----:B------:R-:W-:Y:S01]  /*7d80*/  @!PT LDS RZ, [RZ] ;  /* 0x00000000fffff984 */ /* 0x000fe20000000800 */
[----:B------:R-:W-:Y:S01]  /*7d90*/  @!PT LDS RZ, [RZ] ;  /* 0x00000000fffff984 */ /* 0x000fe20000000800 */
[----:B------:R-:W-:Y:S01]  /*7da0*/  @!PT LDS RZ, [RZ] ;  /* 0x00000000fffff984 */ /* 0x000fe20000000800 */
[----:B------:R2:W-:Y:S06]  /*7db0*/  MEMBAR.ALL.CTA ;  /* 0x0000000000007992 */ /* 0x0005ec0000008000 */
[----:B--2---:R-:W2:Y:S01]  /*7dc0*/  FENCE.VIEW.ASYNC.S ;  /* 0x00000000000073c6 */ /* 0x004ea20000000000 */
[----:B------:R-:W-:Y:S05]  /*7dd0*/  WARPSYNC.ALL ;  /* 0x0000000000007948 */ /* 0x000fea0003800000 */
[----:B------:R-:W-:Y:S01]  /*7de0*/  BSSY B0, `(.L_x_1834) ;  /* 0x0000009000007945 */ /* 0x000fe20003800000 */
[----:B-1----:R-:W-:Y:S01]  /*7df0*/  LOP3.LUT R36, R36, 0x7f, RZ, 0xc0, !PT ;  /* 0x0000007f24247812 */ /* 0x002fe200078ec0ff */
[----:B--2---:R1:W-:Y:S03]  /*7e00*/  BAR.SYNC.DEFER_BLOCKING R104, 0x80 ;  /* 0x000200680000751d */ /* 0x0043e60000010000 */
[----:B------:R-:W-:-:S13]  /*7e10*/  ISETP.NE.AND P0, PT, R36, RZ, PT ;  /* 0x000000ff2400720c */ /* 0x000fda0003f05270 */
[----:B------:R-:W-:-:S05]  /*7e20*/  @!P0 VIADD R36, R99, 0x308a0 ;  /* 0x000308a063248836 */ /* 0x000fca0000000000 */
[----:B------:R-:W-:-:S04]  /*7e30*/  @!P0 PRMT R36, RZ, 0x654, R36 ;  /* 0x00000654ff248816 */ /* 0x000fc80000000024 */
[----:B------:R1:W-:Y:S01]  /*7e40*/  @!P0 SYNCS.ARRIVE.TRANS64.RED.A1T0 RZ, [R36+URZ], RZ ;  /* 0x000000ff24ff89a7 */ /* 0x0003e2000810043f */
[----:B------:R-:W-:Y:S05]  /*7e50*/  @!P1 BRA `(.L_x_1835) ;  /* 0x0000000000049947 */ /* 0x000fea0003800000 */
[----:B------:R-:W-:Y:S01]  /*7e60*/  BPT.TRAP 0x1 ;  /* 0x000000040000795c */ /* 0x000fe20000300000 */
.L_x_1835:
[----:B------:R-:W-:Y:S05]  /*7e70*/  BSYNC B0 ;  /* 0x0000000000007941 */ /* 0x000fea0003800000 */
.L_x_1834:
[----:B------:R-:W2:Y:S01]  /*7e80*/  SYNCS.PHASECHK.TRANS64.TRYWAIT P1, [R99+URZ+0x308b0], R107 ;  /* 0x0308b06b630075a7 */ /* 0x000ea2000802017f */
[----:B------:R-:W-:Y:S01]  /*7e90*/  ULDC.64 UR38, c[0x0][0x328] ;  /* 0x0000ca0000267ab9 */ /* 0x000fe20000000a00 */
[----:B------:R-:W-:Y:S01]  /*7ea0*/  ULDC.64 UR36, c[0x0][0x318] ;  /* 0x0000c60000247ab9 */ /* 0x000fe20000000a00 */
[----:B------:R-:W-:Y:S01]  /*7eb0*/  BSSY B0, `(.L_x_1836) ;  /* 0x0000004000007945 */ /* 0x000fe20003800000 */
[----:B------:R-:W-:Y:S01]  /*7ec0*/  ISETP.GE.AND P4, PT, R218, R105, PT ;  /* 0x00000069da00720c */ /* 0x000fe20003f86270 */
[----:B------:R-:W-:Y:S02]  /*7ed0*/  IMAD.WIDE R48, R25, 0x40, R76 ;  /* 0x0000004019307825 */ /* 0x000fe400078e024c */
[----:B--2---:R-:W-:Y:S10]  /*7ee0*/  @!P1 BRA `(.L_x_1837) ;  /* 0x0000022400149947 */ /* 0x004ff40003800000 */
.L_x_2240:
[----:B------:R-:W-:Y:S05]  /*7ef0*/  BSYNC B0 ;  /* 0x0000000000007941 */ /* 0x000fea0003800000 */
.L_x_1836:
[----:B------:R-:W-:Y:S04]  /*7f00*/  BSSY B0, `(.L_x_1838) ;  /* 0x0000019000007945 */ /* 0x000fe80003800000 */
[----:B------:R-:W-:Y:S05]  /*7f10*/  @P4 BRA `(.L_x_1839) ;  /* 0x00000000005c4947 */ /* 0x000fea0003800000 */
[----:B------:R-:W3:Y:S01]  /*7f20*/  LDL R44, [R1+0x24] ;  /* 0x00002400012c7983 */ /* 0x000ee20000100800 */
[----:B------:R-:W-:-:S03]  /*7f30*/  ULDC UR4, c[0x0][0x2f4] ;  /* 0x0000bd0000047ab9 */ /* 0x000fc60000000800 */
[----:B------:R-:W4:Y:S01]  /*7f40*/  LDL R42, [R1+0x28] ;  /* 0x00002800012a7983 */ /* 0x000f220000100800 */
[----:B------:R-:W-:Y:S01]  /*7f50*/  ISETP.GE.AND P5, PT, R18, UR4, PT ;  /* 0x0000000412007c0c */ /* 0x000fe2000bfa6270 */
[----:B------:R-:W-:Y:S01]  /*7f60*/  IMAD R43, R49, UR38, RZ ;  /* 0x00000026312b7c24 */ /* 0x000fe2000f8e02ff */
[----:B------:R-:W-:Y:S01]  /*7f70*/  MOV R40, R86 ;  /* 0x0000005600287202 */ /* 0x000fe20000000f00 */
[----:B------:R-:W-:Y:S01]  /*7f80*/  IMAD.MOV.U32 R41, RZ, RZ, R98 ;  /* 0x000000ffff297224 */ /* 0x000fe200078e0062 */
[----:B------:R-:W-:Y:S01]  /*7f90*/  ISETP.GE.AND P4, PT, R226, UR4, PT ;  /* 0x00000004e2007c0c */ /* 0x000fe2000bf86270 */
[C---:B------:R-:W-:Y:S02]  /*7fa0*/  IMAD R43, R48.reuse, UR39, R43 ;  /* 0x00000027302b7c24 */ /* 0x040fe4000f8e022b */
[----:B------:R-:W-:-:S04]  /*7fb0*/  IMAD.WIDE.U32 R40, R48, UR38, R40 ;  /* 0x0000002630287c25 */ /* 0x000fc8000f8e0028 */
[----:B------:R-:W-:Y:S01]  /*7fc0*/  IMAD.IADD R41, R41, 0x1, R43 ;  /* 0x0000000129297824 */ /* 0x000fe200078e022b */
[C---:B------:R-:W-:Y:S01]  /*7fd0*/  LEA R50, P1, R40.reuse, UR36, 0x1 ;  /* 0x0000002428327c11 */ /* 0x040fe2000f8208ff */
[----:B-1----:R-:W1:Y:S03]  /*7fe0*/  @!P5 LDS.128 R36, [R101+0x400] ;  /* 0x000400006524d984 */ /* 0x002e660000000c00 */
[----:B------:R-:W-:-:S05]  /*7ff0*/  LEA.HI.X R51, R40, UR37, R41, 0x1, P1 ;  /* 0x0000002528337c11 */ /* 0x000fca00088f0c29 */
[----:B-1----:R-:W-:Y:S04]  /*8000*/  @!P5 STG.E.128 desc[UR60][R50.64], R36 ;  /* 0x000000243200d986 */ /* 0x002fe8000c101d3c */
[----:B------:R-:W1:Y:S04]  /*8010*/  @!P4 LDS.128 R36, [R101+0x2400] ;  /* 0x002400006524c984 */ /* 0x000e680000000c00 */
[----:B-1----:R-:W-:Y:S01]  /*8020*/  @!P4 STG.E.128 desc[UR60][R50.64+0x80], R36 ;  /* 0x000080243200c986 */ /* 0x002fe2000c101d3c */
[----:B---3--:R-:W-:Y:S02]  /*8030*/  ISETP.GE.AND P1, PT, R44, UR4, PT ;  /* 0x000000042c007c0c */ /* 0x008fe4000bf26270 */
[----:B----4-:R-:W-:-:S11]  /*8040*/  ISETP.GE.AND P5, PT, R42, UR4, PT ;  /* 0x000000042a007c0c */ /* 0x010fd6000bfa6270 */
[----:B------:R-:W1:Y:S04]  /*8050*/  @!P1 LDS.128 R40, [R101+0x4400] ;  /* 0x0044000065289984 */ /* 0x000e680000000c00 */
[----:B------:R-:W3:Y:S04]  /*8060*/  @!P5 LDS.128 R44, [R101+0x6400] ;  /* 0x00640000652cd984 */ /* 0x000ee80000000c00 */
[----:B-1----:R4:W-:Y:S04]  /*8070*/  @!P1 STG.E.128 desc[UR60][R50.64+0x100], R40 ;  /* 0x0001002832009986 */ /* 0x0029e8000c101d3c */
[----:B---3--:R4:W-:Y:S02]  /*8080*/  @!P5 STG.E.128 desc[UR60][R50.64+0x180], R44 ;  /* 0x0001802c3200d986 */ /* 0x0089e4000c101d3c */
.L_x_1839:
[----:B------:R-:W-:Y:S05]  /*8090*/  BSYNC B0 ;  /* 0x0000000000007941 */ /* 0x000fea0003800000 */
.L_x_1838:
[----:B-1----:R-:W-:Y:S01]  /*80a0*/  VIADD R36, R218, 0x20 ;  /* 0x00000020da247836 */ /* 0x002fe20000000000 */
[----:B------:R-:W-:Y:S04]  /*80b0*/  BSSY B0, `(.L_x_1840) ;  /* 0x000001c000007945 */ /* 0x000fe80003800000 */
[----:B------:R-:W-:-:S13]  /*80c0*/  ISETP.GE.AND P1, PT, R36, R105, PT ;  /* 0x000000692400720c */ /* 0x000fda0003f26270 */
[----:B------:R-:W-:Y:S05]  /*80d0*/  @P1 BRA `(.L_x_1841) ;  /* 0x0000000000641947 */ /* 0x000fea0003800000 */
[----:B----4-:R-:W3:Y:S01]  /*80e0*/  LDL R44, [R1+0x24] ;  /* 0x00002400012c7983 */ /* 0x010ee20000100800 */
[----:B------:R-:W-:-:S03]  /*80f0*/  ULDC UR4, c[0x0][0x2f4] ;  /* 0x0000bd0000047ab9 */ /* 0x000fc60000000800 */
[----:B------:R-:W4:Y:S01]  /*8100*/  LDL R42, [R1+0x28] ;  /* 0x00002800012a7983 */ /* 0x000f220000100800 */
[----:B------:R-:W-:Y:S01]  /*8110*/  ISETP.GE.AND P1, PT, R18, UR4, PT ;  /* 0x0000000412007c0c */ /* 0x000fe2000bf26270 */
[----:B------:R-:W-:Y:S01]  /*8120*/  IMAD.MOV.U32 R40, RZ, RZ, R86 ;  /* 0x000000ffff287224 */ /* 0x000fe200078e0056 */
[----:B------:R-:W-:Y:S02]  /*8130*/  IADD3 R43, P4, R48, 0x20, RZ ;  /* 0x00000020302b7810 */ /* 0x000fe40007f9e0ff */
[----:B------:R-:W-:Y:S02]  /*8140*/  MOV R41, R98 ;  /* 0x0000006200297202 */ /* 0x000fe40000000f00 */
[----:B------:R-:W-:Y:S01]  /*8150*/  ISETP.GE.AND P5, PT, R226, UR4, PT ;  /* 0x00000004e2007c0c */ /* 0x000fe2000bfa6270 */
[----:B------:R-:W-:Y:S02]  /*8160*/  IMAD.X R48, RZ, RZ, R49, P4 ;  /* 0x000000ffff307224 */ /* 0x000fe400020e0631 */
[----:B------:R-:W-:-:S04]  /*8170*/  IMAD.WIDE.U32 R40, R43, UR38, R40 ;  /* 0x000000262b287c25 */ /* 0x000fc8000f8e0028 */
[----:B------:R-:W1:Y:S01]  /*8180*/  @!P1 LDS.128 R36, [R101+0x1400] ;  /* 0x0014000065249984 */ /* 0x000e620000000c00 */
[----:B------:R-:W-:-:S04]  /*8190*/  IMAD R48, R48, UR38, RZ ;  /* 0x0000002630307c24 */ /* 0x000fc8000f8e02ff */
[----:B------:R-:W-:Y:S01]  /*81a0*/  IMAD R43, R43, UR39, R48 ;  /* 0x000000272b2b7c24 */ /* 0x000fe2000f8e0230 */
[----:B------:R-:W-:-:S03]  /*81b0*/  LEA R48, P4, R40, UR36, 0x1 ;  /* 0x0000002428307c11 */ /* 0x000fc6000f8808ff */
[----:B------:R-:W-:-:S05]  /*81c0*/  IMAD.IADD R41, R41, 0x1, R43 ;  /* 0x0000000129297824 */ /* 0x000fca00078e022b */
        /* <DEDUP_REMOVED lines=10> */
.L_x_1841:
[----:B------:R-:W-:Y:S05]  /*8270*/  BSYNC B0 ;  /* 0x0000000000007941 */ /* 0x000fea0003800000 */
.L_x_1840:
[----:B------:R-:W3:Y:S01]  /*8280*/  LDL.LU R37, [R1] ;  /* 0x0000000001257983 */ /* 0x000ee20000300800 */
[----:B------:R-:W-:Y:S01]  /*8290*/  VIADD R17, R17, 0x1 ;  /* 0x0000000111117836 */ /* 0x000fe20000000000 */
[----:B------:R-:W-:Y:S01]  /*82a0*/  ISETP.NE.AND P4, PT, R100, RZ, PT ;  /* 0x000000ff6400720c */ /* 0x000fe20003f85270 */
[----:B0-2---:R-:W-:Y:S01]  /*82b0*/  @!P0 VIADD R99, R99, 0x308c0 ;  /* 0x000308c063638836 */ /* 0x005fe20000000000 */
[----:B------:R-:W-:Y:S01]  /*82c0*/  @!PT LDS RZ, [RZ] ;  /* 0x00000000fffff984 */ /* 0x000fe20000000800 */
[----:B------:R-:W-:Y:S01]  /*82d0*/  @!PT LDS RZ, [RZ] ;  /* 0x00000000fffff984 */ /* 0x000fe20000000800 */
[----:B------:R-:W-:Y:S01]  /*82e0*/  @!PT LDS RZ, [RZ] ;  /* 0x00000000fffff984 */ /* 0x000fe20000000800 */
[----:B------:R-:W-:Y:S01]  /*82f0*/  @!PT LDS RZ, [RZ] ;  /* 0x00000000fffff984 */ /* 0x000fe20000000800 */
[----:B------:R0:W-:Y:S06]  /*8300*/  MEMBAR.ALL.CTA ;  /* 0x0000000000007992 */ /* 0x0001ec0000008000 */
[----:B0-----:R-:W0:Y:S02]  /*8310*/  FENCE.VIEW.ASYNC.S ;  /* 0x00000000000073c6 */ /* 0x001e240000000000 */
[----:B0-----:R0:W-:Y:S01]  /*8320*/  BAR.SYNC.DEFER_BLOCKING R104, 0x80 ;  /* 0x000200680000751d */ /* 0x0011e20000010000 */
[----:B------:R-:W-:-:S02]  /*8330*/  ISETP.NE.AND P1, PT, R17, 0x2, PT ;  /* 0x000000021100780c */ /* 0x000fc40003f25270 */
[----:B------:R-:W-:Y:S02]  /*8340*/  @!P0 PRMT R99, RZ, 0x654, R99 ;  /* 0x00000654ff638816 */ /* 0x000fe40000000063 */
[----:B------:R-:W-:Y:S02]  /*8350*/  SEL R36, RZ, 0x1, P1 ;  /* 0x00000001ff247807 */ /* 0x000fe40000800000 */
[----:B------:R-:W-:Y:S01]  /*8360*/  SEL R17, R17, RZ, P1 ;  /* 0x000000ff11117207 */ /* 0x000fe20000800000 */
[----:B------:R0:W-:Y:S01]  /*8370*/  @!P0 SYNCS.ARRIVE.TRANS64.RED.A1T0 RZ, [R99+URZ], RZ ;  /* 0x000000ff63ff89a7 */ /* 0x0001e2000810043f */
[----:B------:R-:W-:Y:S02]  /*8380*/  PLOP3.LUT P0, PT, PT, PT, PT, 0x8, 0x0 ;  /* 0x000000000000781c */ /* 0x000fe40003f0e170 */
[----:B---3--:R-:W-:-:S05]  /*8390*/  LOP3.LUT R37, R37, R36, RZ, 0x3c, !PT ;  /* 0x0000002425257212 */ /* 0x008fca00078e3cff */
[----:B------:R0:W-:Y:S01]  /*83a0*/  STL [R1], R37 ;  /* 0x0000002501007387 */ /* 0x0001e20000100800 */
[----:B------:R-:W-:Y:S05]  /*83b0*/  @P4 BRA `(.L_x_1842) ;  /* 0xffffffa400fc4947 */ /* 0x000fea000383ffff */
.L_x_1762:
[----:B------:R-:W2:Y:S01]  /*83c0*/  LDL R36, [R1+0x2c] ;  /* 0x00002c0001247983 */ /* 0x000ea20000100800 */
[----:B------:R-:W3:Y:S01]  /*83d0*/  LDC R0, c[0x0][0x448] ;  /* 0x00011200ff007b82 */ /* 0x000ee20000000800 */
[----:B------:R-:W-:Y:S01]  /*83e0*/  IADD3 R5, R221, 0x1, -R220 ;  /* 0x00000001dd057810 */ /* 0x000fe20007ffe8dc */
[----:B------:R-:W-:Y:S06]  /*83f0*/  BSSY B0, `(.L_x_1843) ;  /* 0x000000d000007945 */ /* 0x000fec0003800000 */
[----:B------:R-:W1:Y:S01]  /*8400*/  LDC.64 R6, c[0x0][0x9e0] ;  /* 0x00027800ff067b82 */ /* 0x000e620000000a00 */
[----:B---3--:R-:W-:-:S02]  /*8410*/  ISETP.NE.AND P1, PT, R0, 0x1, PT ;  /* 0x000000010000780c */ /* 0x008fc40003f25270 */
[----:B-1----:R-:W-:-:S11]  /*8420*/  ISETP.GE.AND P2, PT, R7, 0x1, PT ;  /* 0x000000010700780c */ /* 0x002fd60003f46270 */
[----:B------:R-:W1:Y:S08]  /*8430*/  @P1 LDC R3, c[0x0][0x44c] ;  /* 0x00011300ff031b82 */ /* 0x000e700000000800 */
[----:B------:R-:W3:Y:S01]  /*8440*/  @P1 LDC R2, c[0x0][0x450] ;  /* 0x00011400ff021b82 */ /* 0x000ee20000000800 */
[----:B--2---:R-:W-:-:S04]  /*8450*/  VIADD R0, R36, 0x7f ;  /* 0x0000007f24007836 */ /* 0x004fc80000000000 */
[----:B-1----:R-:W-:-:S05]  /*8460*/  @P1 IMAD.HI.U32 R3, R0, R3, RZ ;  /* 0x0000000300031227 */ /* 0x002fca00078e00ff */
[----:B---3--:R-:W-:-:S05]  /*8470*/  @P1 SHF.R.U32.HI R0, RZ, R2, R3 ;  /* 0x00000002ff001219 */ /* 0x008fca0000011603 */
[----:B------:R-:W-:Y:S01]  /*8480*/  IMAD.IADD R3, R5, 0x1, R0 ;  /* 0x0000000105037824 */ /* 0x000fe200078e0200 */
[----:B------:R-:W-:Y:S06]  /*8490*/  @P0 BRA `(.L_x_1844) ;  /* 0x0000000000080947 */ /* 0x000fec0003800000 */
[----:B------:R-:W1:Y:S02]  /*84a0*/  FENCE.VIEW.ASYNC.G ;  /* 0x00000000000073c6 */ /* 0x000e640000000100 */
[----:B-1----:R-:W-:Y:S06]  /*84b0*/  BAR.ARV 0xc, 0x180 ;  /* 0x0306000000007b1d */ /* 0x002fec0000002000 */
.L_x_1844:
[----:B------:R-:W-:Y:S05]  /*84c0*/  BSYNC B0 ;  /* 0x0000000000007941 */ /* 0x000fea0003800000 */
.L_x_1843:
[----:B------:R-:W-:Y:S01]  /*84d0*/  IADD3 R0, R3, R6, RZ ;  /* 0x0000000603007210 */ /* 0x000fe20007ffe0ff */
[----:B------:R-:W-:Y:S06]  /*84e0*/  @!P2 BRA `(.L_x_1845) ;  /* 0x000000000048a947 */ /* 0x000fec0003800000 */
[C---:B------:R-:W-:Y:S01]  /*84f0*/  ISETP.GT.AND P0, PT, R3.reuse, RZ, PT ;  /* 0x000000ff0300720c */ /* 0x040fe20003f04270 */
[----:B------:R-:W-:Y:S01]  /*8500*/  BSSY B0, `(.L_x_1846) ;  /* 0x000000e000007945 */ /* 0x000fe20003800000 */
[----:B------:R-:W-:-:S11]  /*8510*/  VIADD R2, R3, 0xffffffff ;  /* 0xffffffff03027836 */ /* 0x000fd60000000000 */
[----:B------:R-:W-:Y:S05]  /*8520*/  @P0 BRA `(.L_x_1847) ;  /* 0x00000000001c0947 */ /* 0x000fea0003800000 */
[----:B------:R-:W-:Y:S01]  /*8530*/  ISETP.NE.AND P0, PT, R7, 0x1, PT ;  /* 0x000000010700780c */ /* 0x000fe20003f05270 */
[----:B------:R-:W-:-:S12]  /*8540*/  IMAD.MOV R3, RZ, RZ, -R3 ;  /* 0x000000ffff037224 */ /* 0x000fd800078e0a03 */
[----:B------:R-:W1:Y:S02]  /*8550*/  @P0 LDC.64 R4, c[0x0][0x9e8] ;  /* 0x00027a00ff040b82 */ /* 0x000e640000000a00 */
[----:B-1----:R-:W-:-:S05]  /*8560*/  @P0 IMAD.HI.U32 R2, R3, R4, RZ ;  /* 0x0000000403020227 */ /* 0x002fca00078e00ff */
[----:B------:R-:W-:-:S04]  /*8570*/  @P0 SHF.R.U32.HI R3, RZ, R5, R2 ;  /* 0x00000005ff030219 */ /* 0x000fc80000011602 */
[----:B------:R-:W-:Y:S01]  /*8580*/  LOP3.LUT R2, RZ, R3, RZ, 0x33, !PT ;  /* 0x00000003ff027212 */ /* 0x000fe200078e33ff */
[----:B------:R-:W-:Y:S06]  /*8590*/  BRA `(.L_x_1848) ;  /* 0x0000000000107947 */ /* 0x000fec0003800000 */
.L_x_1847:
[----:B------:R-:W-:-:S13]  /*85a0*/  ISETP.NE.AND P0, PT, R7, 0x1, PT ;  /* 0x000000010700780c */ /* 0x000fda0003f05270 */
[----:B------:R-:W1:Y:S02]  /*85b0*/  @P0 LDC.64 R4, c[0x0][0x9e8] ;  /* 0x00027a00ff040b82 */ /* 0x000e640000000a00 */
[----:B-1----:R-:W-:-:S05]  /*85c0*/  @P0 IMAD.HI.U32 R4, R2, R4, RZ ;  /* 0x0000000402040227 */ /* 0x002fca00078e00ff */
[----:B------:R-:W-:-:S07]  /*85d0*/  @P0 SHF.R.U32.HI R2, RZ, R5, R4 ;  /* 0x00000005ff020219 */ /* 0x000fce0000011604 */
.L_x_1848:
[----:B------:R-:W-:Y:S05]  /*85e0*/  BSYNC B0 ;  /* 0x0000000000007941 */ /* 0x000fea0003800000 */
.L_x_1846:
[----:B------:R-:W-:-:S05]  /*85f0*/  IMAD R3, R2, R7, R7 ;  /* 0x0000000702037224 */ /* 0x000fca00078e0207 */
[----:B------:R-:W-:-:S07]  /*8600*/  VIMNMX R0, R0, R3, PT ;  /* 0x0000000300007248 */ /* 0x000fce0003fe0100 */
.L_x_1845:
[----:B------:R-:W1:Y:S01]  /*8610*/  @P1 LDC R2, c[0x0][0x44c] ;  /* 0x00011300ff021b82 */ /* 0x000e620000000800 */
[----:B------:R-:W-:Y:S01]  /*8620*/  VIADD R0, R0, 0x3f ;  /* 0x0000003f00007836 */ /* 0x000fe20000000000 */
[----:B------:R-:W-:Y:S01]  /*8630*/  ULDC UR4, c[0x0][0x9dc] ;  /* 0x0002770000047ab9 */ /* 0x000fe20000000800 */
[----:B------:R-:W-:-:S03]  /*8640*/  IMAD.MOV.U32 R5, RZ, RZ, R36 ;  /* 0x000000ffff057224 */ /* 0x000fc600078e0024 */
[----:B------:R-:W-:Y:S02]  /*8650*/  SHF.R.S32.HI R3, RZ, 0x1f, R0 ;  /* 0x0000001fff037819 */ /* 0x000fe40000011400 */
[----:B------:R-:W2:Y:S02]  /*8660*/  @P1 LDC R9, c[0x0][0x450] ;  /* 0x00011400ff091b82 */ /* 0x000ea40000000800 */
[----:B------:R-:W-:-:S04]  /*8670*/  LEA.HI R3, R3, R0, RZ, 0x6 ;  /* 0x0000000003037211 */ /* 0x000fc800078f30ff */
[----:B------:R-:W-:-:S04]  /*8680*/  SHF.R.S32.HI R0, RZ, 0x6, R3 ;  /* 0x00000006ff007819 */ /* 0x000fc80000011403 */
[----:B------:R-:W-:Y:S01]  /*8690*/  VIMNMX R103, R103, R0, PT ;  /* 0x0000000067677248 */ /* 0x000fe20003fe0100 */
[----:B-1----:R-:W-:-:S05]  /*86a0*/  @P1 IMAD.HI.U32 R2, R36, R2, RZ ;  /* 0x0000000224021227 */ /* 0x002fca00078e00ff */
[----:B--2---:R-:W-:-:S05]  /*86b0*/  @P1 SHF.R.U32.HI R5, RZ, R9, R2 ;  /* 0x00000009ff051219 */ /* 0x004fca0000011602 */
[----:B------:R-:W-:-:S05]  /*86c0*/  IMAD.IADD R2, R106, 0x1, R5 ;  /* 0x000000016a027824 */ /* 0x000fca00078e0205 */
[----:B------:R-:W-:Y:S01]  /*86d0*/  IADD3 R0, R2, -UR4, RZ ;  /* 0x8000000402007c10 */ /* 0x000fe2000fffe0ff */
[----:B------:R-:W-:Y:S06]  /*86e0*/  @!P2 BRA `(.L_x_1849) ;  /* 0x000000000044a947 */ /* 0x000fec0003800000 */
[----:B------:R-:W-:Y:S01]  /*86f0*/  ISETP.GT.AND P0, PT, R2, -0x1, PT ;  /* 0xffffffff0200780c */ /* 0x000fe20003f04270 */
[----:B------:R-:W-:-:S12]  /*8700*/  BSSY B0, `(.L_x_1850) ;  /* 0x000000d000007945 */ /* 0x000fd80003800000 */
[----:B------:R-:W-:Y:S05]  /*8710*/  @P0 BRA `(.L_x_1851) ;  /* 0x00000000001c0947 */ /* 0x000fea0003800000 */
[----:B------:R-:W-:Y:S02]  /*8720*/  ISETP.NE.AND P0, PT, R7, 0x1, PT ;  /* 0x000000010700780c */ /* 0x000fe40003f05270 */
[----:B------:R-:W-:-:S11]  /*8730*/  LOP3.LUT R3, RZ, R2, RZ, 0x33, !PT ;  /* 0x00000002ff037212 */ /* 0x000fd600078e33ff */
[----:B------:R-:W1:Y:S02]  /*8740*/  @P0 LDC.64 R4, c[0x0][0x9e8] ;  /* 0x00027a00ff040b82 */ /* 0x000e640000000a00 */
[----:B-1----:R-:W-:-:S05]  /*8750*/  @P0 IMAD.HI.U32 R2, R3, R4, RZ ;  /* 0x0000000403020227 */ /* 0x002fca00078e00ff */
[----:B------:R-:W-:-:S04]  /*8760*/  @P0 SHF.R.U32.HI R3, RZ, R5, R2 ;  /* 0x00000005ff030219 */ /* 0x000fc80000011602 */
[----:B------:R-:W-:Y:S01]  /*8770*/  LOP3.LUT R2, RZ, R3, RZ, 0x33, !PT ;  /* 0x00000003ff027212 */ /* 0x000fe200078e33ff */
[----:B------:R-:W-:Y:S06]  /*8780*/  BRA `(.L_x_1852) ;  /* 0x0000000000107947 */ /* 0x000fec0003800000 */
.L_x_1851:
[----:B------:R-:W-:-:S13]  /*8790*/  ISETP.NE.AND P0, PT, R7, 0x1, PT ;  /* 0x000000010700780c */ /* 0x000fda0003f05270 */
[----:B------:R-:W1:Y:S02]  /*87a0*/  @P0 LDC.64 R4, c[0x0][0x9e8] ;  /* 0x00027a00ff040b82 */ /* 0x000e640000000a00 */
[----:B-1----:R-:W-:-:S05]  /*87b0*/  @P0 IMAD.HI.U32 R4, R2, R4, RZ ;  /* 0x0000000402040227 */ /* 0x002fca00078e00ff */
[----:B------:R-:W-:-:S07]  /*87c0*/  @P0 SHF.R.U32.HI R2, RZ, R5, R4 ;  /* 0x00000005ff020219 */ /* 0x000fce0000011604 */
.L_x_1852:
[----:B------:R-:W-:Y:S05]  /*87d0*/  BSYNC B0 ;  /* 0x0000000000007941 */ /* 0x000fea0003800000 */
.L_x_1850:
[----:B------:R-:W-:-:S05]  /*87e0*/  IMAD R3, R2, R7, RZ ;  /* 0x0000000702037224 */ /* 0x000fca00078e02ff */
[----:B------:R-:W-:-:S07]  /*87f0*/  VIMNMX R0, R0, R3, !PT ;  /* 0x0000000300007248 */ /* 0x000fce0007fe0100 */
.L_x_1849:
[----:B------:R-:W-:Y:S02]  /*8800*/  SHF.R.S32.HI R3, RZ, 0x1f, R0 ;  /* 0x0000001fff037819 */ /* 0x000fe40000011400 */
[----:B------:R-:W-:Y:S02]  /*8810*/  CS2R R150, SRZ ;  /* 0x0000000000967805 */ /* 0x000fe4000001ff00 */
[----:B------:R-:W-:Y:S02]  /*8820*/  PLOP3.LUT P0, PT, PT, PT, PT, 0x80, 0x0 ;  /* 0x000000000000781c */ /* 0x000fe40003f0f070 */
[----:B------:R-:W-:Y:S02]  /*8830*/  CS2R R148, SRZ ;  /* 0x0000000000947805 */ /* 0x000fe4000001ff00 */
[----:B------:R-:W-:Y:S01]  /*8840*/  LEA.HI R6, R3, R0, RZ, 0x6 ;  /* 0x0000000003067211 */ /* 0x000fe200078f30ff */
[----:B------:R-:W-:Y:S01]  /*8850*/  IMAD.MOV.U32 R0, RZ, RZ, RZ ;  /* 0x000000ffff007224 */ /* 0x000fe200078e00ff */
[----:B------:R-:W-:-:S02]  /*8860*/  CS2R R146, SRZ ;  /* 0x0000000000927805 */ /* 0x000fc4000001ff00 */
[----:B------:R-:W-:Y:S02]  /*8870*/  CS2R R144, SRZ ;  /* 0x0000000000907805 */ /* 0x000fe4000001ff00 */
[----:B------:R-:W-:Y:S02]  /*8880*/  SHF.R.S32.HI R6, RZ, 0x6, R6 ;  /* 0x00000006ff067819 */ /* 0x000fe40000011406 */
[----:B------:R-:W-:Y:S02]  /*8890*/  CS2R R142, SRZ ;  /* 0x00000000008e7805 */ /* 0x000fe4000001ff00 */
[----:B------:R-:W-:Y:S02]  /*88a0*/  CS2R R140, SRZ ;  /* 0x00000000008c7805 */ /* 0x000fe4000001ff00 */
[----:B------:R-:W-:Y:S02]  /*88b0*/  CS2R R138, SRZ ;  /* 0x00000000008a7805 */ /* 0x000fe4000001ff00 */
[----:B------:R-:W-:-:S02]  /*88c0*/  VIMNMX R14, RZ, R6, !PT ;  /* 0x00000006ff0e7248 */ /* 0x000fc40007fe0100 */
[----:B------:R-:W-:Y:S02]  /*88d0*/  CS2R R136, SRZ ;  /* 0x0000000000887805 */ /* 0x000fe4000001ff00 */
[----:B------:R-:W-:Y:S02]  /*88e0*/  CS2R R124, SRZ ;  /* 0x00000000007c7805 */ /* 0x000fe4000001ff00 */
[----:B------:R-:W-:Y:S02]  /*88f0*/  CS2R R120, SRZ ;  /* 0x0000000000787805 */ /* 0x000fe4000001ff00 */
[----:B------:R-:W-:Y:S01]  /*8900*/  ISETP.GT.AND P1, PT, R103, R14, PT ;  /* 0x0000000e6700720c */ /* 0x000fe20003f24270 */
[----:B------:R1:W-:Y:S01]  /*8910*/  STL [R1+0x4c], R14 ;  /* 0x00004c0e01007387 */ /* 0x0003e20000100800 */
[----:B------:R-:W-:Y:S02]  /*8920*/  CS2R R132, SRZ ;  /* 0x0000000000847805 */ /* 0x000fe4000001ff00 */
[----:B------:R-:W-:-:S02]  /*8930*/  CS2R R116, SRZ ;  /* 0x0000000000747805 */ /* 0x000fc4000001ff00 */
[----:B------:R-:W-:Y:S02]  /*8940*/  CS2R R112, SRZ ;  /* 0x0000000000707805 */ /* 0x000fe4000001ff00 */
[----:B------:R-:W-:Y:S01]  /*8950*/  CS2R R128, SRZ ;  /* 0x0000000000807805 */ /* 0x000fe2000001ff00 */
[----:B------:R-:W-:Y:S01]  /*8960*/  IMAD.MOV.U32 R170, RZ, RZ, RZ ;  /* 0x000000ffffaa7224 */ /* 0x000fe200078e00ff */
[----:B------:R-:W-:Y:S02]  /*8970*/  CS2R R108, SRZ ;  /* 0x00000000006c7805 */ /* 0x000fe4000001ff00 */
[----:B0-----:R-:W-:Y:S02]  /*8980*/  CS2R R104, SRZ ;  /* 0x0000000000687805 */ /* 0x001fe4000001ff00 */
        /* <DEDUP_REMOVED lines=18> */
[----:B----4-:R-:W-:Y:S02]  /*8ab0*/  CS2R R46, SRZ ;  /* 0x00000000002e7805 */ /* 0x010fe4000001ff00 */
        /* <DEDUP_REMOVED lines=28> */
[----:B------:R-:W-:Y:S02]  /*8c80*/  CS2R R28, SRZ ;  /* 0x00000000001c7805 */ /* 0x000fe4000001ff00 */
[----:B------:R-:W-:Y:S01]  /*8c90*/  CS2R R24, SRZ ;  /* 0x0000000000187805 */ /* 0x000fe2000001ff00 */
[----:B-1----:R-:W-:Y:S06]  /*8ca0*/  @!P1 BRA `(.L_x_1853) ;  /* 0x0000015000e49947 */ /* 0x002fec0003800000 */
[----:B------:R-:W2:Y:S01]  /*8cb0*/  LDL R14, [R1+0xa8] ;  /* 0x0000a800010e7983 */ /* 0x000ea20000100800 */
[----:B------:R-:W-:Y:S03]  /*8cc0*/  BSSY B6, `(.L_x_1854) ;  /* 0x000001c000067945 */ /* 0x000fe60003800000 */
[----:B--2---:R-:W0:Y:S02]  /*8cd0*/  SHFL.IDX PT, R0, R14, RZ, 0x1f ;  /* 0x00001fff0e007589 */ /* 0x004e2400000e0000 */
[----:B0-----:R-:W-:-:S04]  /*8ce0*/  LEA.HI R2, R0, R0, RZ, 0x1 ;  /* 0x0000000000027211 */ /* 0x001fc800078f08ff */
[----:B------:R-:W-:Y:S01]  /*8cf0*/  LOP3.LUT R3, R2, 0x1e, RZ, 0xc0, !PT ;  /* 0x0000001e02037812 */ /* 0x000fe200078ec0ff */
[----:B------:R-:W-:-:S03]  /*8d00*/  VIADD R2, R16, 0x10400 ;  /* 0x0001040010027836 */ /* 0x000fc60000000000 */
[----:B------:R-:W-:Y:S02]  /*8d10*/  IADD3 R3, R0, -R3, RZ ;  /* 0x8000000300037210 */ /* 0x000fe40007ffe0ff */
[----:B------:R-:W-:-:S03]  /*8d20*/  LOP3.LUT P0, RZ, R2, 0x3ff, RZ, 0xc0, !PT ;  /* 0x000003ff02ff7812 */ /* 0x000fc6000780c0ff */
[----:B------:R-:W-:Y:S01]  /*8d30*/  IMAD R3, R3, 0x2000, R2 ;  /* 0x0000200003037824 */ /* 0x000fe200078e0202 */
[----:B------:R-:W-:-:S04]  /*8d40*/  P2R R24, PR, RZ, 0x1 ;  /* 0x00000001ff187803 */ /* 0x000fc80000000000 */
[----:B------:R-:W-:-:S04]  /*8d50*/  SHF.R.U32.HI R2, RZ, 0x4, R3 ;  /* 0x00000004ff027819 */ /* 0x000fc80000011603 */
[----:B------:R-:W-:Y:S01]  /*8d60*/  LOP3.LUT R2, R2, 0x3fff, RZ, 0xc0, !PT ;  /* 0x00003fff02027812 */ /* 0x000fe200078ec0ff */
[----:B------:R-:W-:Y:S06]  /*8d70*/  @!P0 BRA `(.L_x_1855) ;  /* 0x0000000000408947 */ /* 0x000fec0003800000 */
        /* <DEDUP_REMOVED lines=16> */
.L_x_1855:
[----:B------:R-:W-:Y:S05]  /*8e80*/  BSYNC B6 ;  /* 0x0000000000067941 */ /* 0x000fea0003800000 */
.L_x_1854:
[----:B------:R-:W-:Y:S02]  /*8e90*/  ULDC UR4, c[0x0][0x3f4] ;  /* 0x0000fd0000047ab9 */ /* 0x000fe40000000800 */
[----:B------:R-:W-:-:S13]  /*8ea0*/  ISETP.LT.AND P0, PT, RZ, UR4, PT ;  /* 0x00000004ff007c0c */ /* 0x000fda000bf01270 */
[----:B------:R-:W-:Y:S05]  /*8eb0*/  @P0 BRA `(.L_x_1856) ;  /* 0x0000000000400947 */ /* 0x000fea0003800000 */
[----:B------:R-:W2:Y:S02]  /*8ec0*/  LDL R20, [R1+0x64] ;  /* 0x0000640001147983 */ /* 0x000ea40000100800 */
[----:B--2---:R-:W-:-:S04]  /*8ed0*/  LEA.HI R0, R20, R20, RZ, 0x1 ;  /* 0x0000001414007211 */ /* 0x004fc800078f08ff */
[----:B------:R-:W-:-:S05]  /*8ee0*/  LOP3.LUT R0, R0, 0xfffffffe, RZ, 0xc0, !PT ;  /* 0xfffffffe00007812 */ /* 0x000fca00078ec0ff */
[----:B------:R-:W-:-:S05]  /*8ef0*/  IMAD.IADD R0, R20, 0x1, -R0 ;  /* 0x0000000114007824 */ /* 0x000fca00078e0a00 */
[----:B------:R-:W-:-:S04]  /*8f00*/  SHF.L.U32 R3, R0, 0x1f, RZ ;  /* 0x0000001f00037819 */ /* 0x000fc800000006ff */
[----:B------:R0:W1:Y:S03]  /*8f10*/  SYNCS.PHASECHK.TRANS64.TRYWAIT P0, [R16+URZ+0x30800], R3 ;  /* 0x03080003100075a7 */ /* 0x000066000800017f */
[----:B-1----:R-:W-:Y:S05]  /*8f20*/  @!P0 NANOSLEEP.SYNCS 0x989680 ;  /* 0x009896800000895d */ /* 0x002fea0003900000 */
[----:B------:R-:W1:Y:S01]  /*8f30*/  @!P0 SYNCS.PHASECHK.TRANS64 P0, [R16+URZ+0x30800], R3 ;  /* 0x03080003100085a7 */ /* 0x000e62000800007f */
[----:B------:R-:W-:Y:S04]  /*8f40*/  BSSY B0, `(.L_x_1857) ;  /* 0x0000006000007945 */ /* 0x000fe80003800000 */
[----:B-1----:R-:W-:Y:S05]  /*8f50*/  @P0 BRA `(.L_x_1858) ;  /* 0x0000000000100947 */ /* 0x002fea0003800000 */
.L_x_1859:
[----:B-1----:R1:W2:Y:S02]  /*8f60*/  SYNCS.PHASECHK.TRANS64.TRYWAIT P0, [R16+URZ+0x30800], R3 ;  /* 0x03080003100075a7 */ /* 0x0022a4000800017f */
[----:B--2---:R-:W-:Y:S05]  /*8f70*/  @!P0 NANOSLEEP.SYNCS 0x989680 ;  /* 0x009896800000895d */ /* 0x004fea0003900000 */
[----:B------:R-:W2:Y:S02]  /*8f80*/  @!P0 SYNCS.PHASECHK.TRANS64 P0, [R16+URZ+0x30800], R3 ;  /* 0x03080003100085a7 */ /* 0x000ea4000800007f */
[----:B--2---:R-:W-:Y:S05]  /*8f90*/  @!P0 BRA `(.L_x_1859) ;  /* 0xfffffffc00f08947 */ /* 0x004fea000383ffff */
.L_x_1858:
[----:B------:R-:W-:Y:S05]  /*8fa0*/  BSYNC B0 ;  /* 0x0000000000007941 */ /* 0x000fea0003800000 */
.L_x_1857:
[----:B------:R-:W-:Y:S05]  /*8fb0*/  BRA `(.L_x_1860) ;  /* 0x0000009000fc7947 */ /* 0x000fea0003800000 */
.L_x_1856:
[----:B------:R-:W-:Y:S01]  /*8fc0*/  ISETP.NE.AND P0, PT, R24, RZ, PT ;  /* 0x000000ff1800720c */ /* 0x000fe20003f05270 */
[----:B------:R-:W-:Y:S01]  /*8fd0*/  ULDC.64 UR4, c[0x0][0x3f8] ;  /* 0x0000fe0000047ab9 */ /* 0x000fe20000000a00 */
[----:B-----5:R-:W-:Y:S01]  /*8fe0*/  SHF.R.S32.HI R0, RZ, 0x1f, R23 ;  /* 0x0000001fff007819 */ /* 0x020fe20000011417 */
[----:B------:R-:W-:Y:S01]  /*8ff0*/  ULDC.64 UR6, c[0x0][0x408] ;  /* 0x0001020000067ab9 */ /* 0x000fe20000000a00 */
[----:B------:R-:W-:Y:S01]  /*9000*/  IMAD.WIDE.U32 R24, R23, UR4, RZ ;  /* 0x0000000417187c25 */ /* 0x000fe2000f8e00ff */
[----:B------:R-:W-:Y:S03]  /*9010*/  BSSY B6, `(.L_x_1861) ;  /* 0x0000019000067945 */ /* 0x000fe60003800000 */
[C---:B------:R-:W-:Y:S02]  /*9020*/  IMAD R4, R0.reuse, UR4, RZ ;  /* 0x0000000400047c24 */ /* 0x040fe4000f8e02ff */
[----:B------:R-:W-:-:S02]  /*9030*/  IMAD R0, R0, UR6, RZ ;  /* 0x0000000600007c24 */ /* 0x000fc4000f8e02ff */
[C---:B------:R-:W-:Y:S02]  /*9040*/  IMAD R3, R23.reuse, UR5, R4 ;  /* 0x0000000517037c24 */ /* 0x040fe4000f8e0204 */
[C---:B------:R-:W-:Y:S02]  /*9050*/  IMAD R29, R23.reuse, UR7, R0 ;  /* 0x00000007171d7c24 */ /* 0x040fe4000f8e0200 */
[----:B------:R-:W-:Y:S01]  /*9060*/  IMAD.WIDE.U32 R26, R23, UR6, RZ ;  /* 0x00000006171a7c25 */ /* 0x000fe2000f8e00ff */
[----:B------:R-:W-:-:S03]  /*9070*/  IADD3 R23, R3, R25, RZ ;  /* 0x0000001903177210 */ /* 0x000fc60007ffe0ff */
[----:B------:R-:W-:Y:S01]  /*9080*/  IMAD.IADD R29, R29, 0x1, R27 ;  /* 0x000000011d1d7824 */ /* 0x000fe200078e021b */
        /* <DEDUP_REMOVED lines=17> */
.L_x_1862:
[----:B------:R-:W-:Y:S05]  /*91a0*/  BSYNC B6 ;  /* 0x0000000000067941 */ /* 0x000fea0003800000 */
.L_x_1861:
[----:B------:R-:W2:Y:S01]  /*91b0*/  LDL R114, [R1+0x2c] ;  /* 0x00002c0001727983 */ /* 0x000ea20000100800 */
[----:B------:R-:W-:-:S03]  /*91c0*/  ULDC.U8 UR4, c[0x0][0x410] ;  /* 0x0001040000047ab9 */ /* 0x000fc60000000000 */
[----:B------:R-:W3:Y:S01]  /*91d0*/  LDL R20, [R1+0x54] ;  /* 0x0000540001147983 */ /* 0x000ee20000100800 */
[----:B------:R-:W-:Y:S01]  /*91e0*/  ISETP.NE.AND P0, PT, RZ, UR4, PT ;  /* 0x00000004ff007c0c */ /* 0x000fe2000bf05270 */
[----:B------:R-:W-:Y:S01]  /*91f0*/  BSSY B0, `(.L_x_1863) ;  /* 0x0000913000007945 */ /* 0x000fe20003800000 */
[----:B--2---:R-:W-:-:S05]  /*9200*/  IMAD.IADD R10, R218, 0x1, R114 ;  /* 0x00000001da0a7824 */ /* 0x004fca00078e0272 */
[----:B---3--:R-:W-:-:S06]  /*9210*/  LEA R3, R20, R10, 0x5 ;  /* 0x0000000a14037211 */ /* 0x008fcc00078e28ff */
[----:B------:R-:W-:Y:S05]  /*9220*/  @!P0 BRA `(.L_x_1864) ;  /* 0x0000004400e48947 */ /* 0x000fea0003800000 */
[----:B------:R-:W0:Y:S01]  /*9230*/  LDC R93, c[0x0][0x448] ;  /* 0x00011200ff5d7b82 */ /* 0x000e220000000800 */
[----:B------:R-:W-:Y:S01]  /*9240*/  ULDC.64 UR4, c[0x0][0x3f8] ;  /* 0x0000fe0000047ab9 */ /* 0x000fe20000000a00 */
[----:B------:R-:W-:Y:S01]  /*9250*/  ULDC.64 UR6, c[0x0][0x408] ;  /* 0x0001020000067ab9 */ /* 0x000fe20000000a00 */
[----:B------:R-:W-:Y:S01]  /*9260*/  IMAD.MOV.U32 R6, RZ, RZ, R24 ;  /* 0x000000ffff067224 */ /* 0x000fe200078e0018 */
[----:B------:R-:W-:Y:S01]  /*9270*/  SHF.R.S32.HI R79, RZ, 0x1f, R234 ;  /* 0x0000001fff4f7819 */ /* 0x000fe200000114ea */
[----:B------:R-:W-:Y:S02]  /*9280*/  IMAD.MOV.U32 R7, RZ, RZ, R23 ;  /* 0x000000ffff077224 */ /* 0x000fe400078e0017 */
[----:B------:R-:W-:Y:S01]  /*9290*/  IMAD.MOV.U32 R4, RZ, RZ, R26 ;  /* 0x000000ffff047224 */ /* 0x000fe200078e001a */
[----:B0-----:R-:W-:-:S13]  /*92a0*/  ISETP.NE.AND P0, PT, R93, 0x1, PT ;  /* 0x000000015d00780c */ /* 0x001fda0003f05270 */
[----:B------:R-:W0:Y:S08]  /*92b0*/  @P0 LDC R0, c[0x0][0x44c] ;  /* 0x00011300ff000b82 */ /* 0x000e300000000800 */
[----:B------:R-:W1:Y:S01]  /*92c0*/  @P0 LDC R5, c[0x0][0x450] ;  /* 0x00011400ff050b82 */ /* 0x000e620000000800 */
[----:B0-----:R-:W-:-:S05]  /*92d0*/  @P0 IMAD.HI.U32 R0, R3, R0, RZ ;  /* 0x0000000003000227 */ /* 0x001fca00078e00ff */
[----:B-1----:R-:W-:Y:S01]  /*92e0*/  @P0 SHF.R.U32.HI R3, RZ, R5, R0 ;  /* 0x00000005ff030219 */ /* 0x002fe20000011600 */
[----:B------:R-:W-:-:S03]  /*92f0*/  IMAD.MOV.U32 R5, RZ, RZ, R29 ;  /* 0x000000ffff057224 */ /* 0x000fc600078e001d */
[----:B------:R-:W-:Y:S01]  /*9300*/  SHF.R.S32.HI R0, RZ, 0x1f, R3 ;  /* 0x0000001fff007819 */ /* 0x000fe20000011403 */
[----:B------:R-:W-:-:S04]  /*9310*/  IMAD.WIDE.U32 R6, R3, UR4, R6 ;  /* 0x0000000403067c25 */ /* 0x000fc8000f8e0006 */
[C---:B------:R-:W-:Y:S02]  /*9320*/  IMAD R8, R0.reuse, UR4, RZ ;  /* 0x0000000400087c24 */ /* 0x040fe4000f8e02ff */
[----:B------:R-:W-:Y:S02]  /*9330*/  IMAD R0, R0, UR6, RZ ;  /* 0x0000000600007c24 */ /* 0x000fe4000f8e02ff */
[C---:B------:R-:W-:Y:S01]  /*9340*/  IMAD R9, R3.reuse, UR5, R8 ;  /* 0x0000000503097c24 */ /* 0x040fe2000f8e0208 */
[----:B------:R-:W-:Y:S01]  /*9350*/  ULDC.64 UR4, c[0x0][0x3e8] ;  /* 0x0000fa0000047ab9 */ /* 0x000fe20000000a00 */
[----:B------:R-:W-:-:S04]  /*9360*/  IMAD.WIDE.U32 R4, R3, UR6, R4 ;  /* 0x0000000603047c25 */ /* 0x000fc8000f8e0004 */
[----:B------:R-:W-:Y:S01]  /*9370*/  IMAD R11, R3, UR7, R0 ;  /* 0x00000007030b7c24 */ /* 0x000fe2000f8e0200 */
[----:B------:R-:W-:Y:S01]  /*9380*/  ULDC.64 UR6, c[0x0][0x400] ;  /* 0x0001000000067ab9 */ /* 0x000fe20000000a00 */
[----:B------:R-:W-:Y:S01]  /*9390*/  IMAD.IADD R9, R7, 0x1, R9 ;  /* 0x0000000107097824 */ /* 0x000fe200078e0209 */
[----:B------:R-:W-:Y:S01]  /*93a0*/  LEA R3, P0, R6, UR4, 0x1 ;  /* 0x0000000406037c11 */ /* 0x000fe2000f8008ff */
[----:B------:R-:W-:Y:S01]  /*93b0*/  UMOV UR4, 0xffffffff ;  /* 0xffffffff00047882 */ /* 0x000fe20000000000 */
[----:B------:R-:W-:Y:S02]  /*93c0*/  LEA R0, P1, R4, UR6, 0x1 ;  /* 0x0000000604007c11 */ /* 0x000fe4000f8208ff */
[----:B------:R-:W-:Y:S02]  /*93d0*/  IADD3 R7, R5, R11, RZ ;  /* 0x0000000b05077210 */ /* 0x000fe40007ffe0ff */
[----:B------:R-:W-:Y:S02]  /*93e0*/  LEA.HI.X R6, R6, UR5, R9, 0x1, P0 ;  /* 0x0000000506067c11 */ /* 0x000fe400080f0c09 */
[----:B------:R-:W-:Y:S01]  /*93f0*/  LEA.HI.X R7, R4, UR7, R7, 0x1, P1 ;  /* 0x0000000704077c11 */ /* 0x000fe200088f0c07 */
[----:B------:R-:W-:Y:S06]  /*9400*/  BRA.DIV UR4, `(.L_x_1865) ;  /* 0x0000020e04e07947 */ /* 0x000fec000b800000 */
[----:B------:R0:W1:Y:S04]  /*9410*/  SHFL.IDX PT, R5, R6, RZ, 0x181f ;  /* 0x00181fff06057589 */ /* 0x00006800000e0000 */
[----:B------:R0:W2:Y:S04]  /*9420*/  SHFL.IDX PT, R4, R3, RZ, 0x181f ;  /* 0x00181fff03047589 */ /* 0x0000a800000e0000 */
[----:B------:R0:W3:Y:S04]  /*9430*/  SHFL.IDX PT, R9, R7, RZ, 0x181f ;  /* 0x00181fff07097589 */ /* 0x0000e800000e0000 */
[----:B------:R0:W4:Y:S02]  /*9440*/  SHFL.IDX PT, R14, R0, RZ, 0x181f ;  /* 0x00181fff000e7589 */ /* 0x00012400000e0000 */
.L_x_2246:
[----:B------:R-:W-:Y:S01]  /*9450*/  IMAD R93, R220, R93, RZ ;  /* 0x0000005ddc5d7224 */ /* 0x000fe200078e02ff */
        /* <DEDUP_REMOVED lines=9> */
[----:B------:R-:W-:-:S03]  /*94f0*/  CS2R R74, SRZ ;  /* 0x00000000004a7805 */ /* 0x000fc6000001ff00 */
[----:B------:R-:W-:Y:S05]  /*9500*/  @P0 BRA `(.L_x_1867) ;  /* 0x0000000000b00947 */ /* 0x000fea0003800000 */
[----:B------:R-:W3:Y:S01]  /*9510*/  LDL R8, [R1+0x78] ;  /* 0x0000780001087983 */ /* 0x000ee20000100800 */
[----:B------:R-:W-:-:S03]  /*9520*/  ULDC UR4, c[0x0][0x3f4] ;  /* 0x0000fd0000047ab9 */ /* 0x000fc60000000800 */
[----:B------:R-:W3:Y:S01]  /*9530*/  LDL R11, [R1+0x74] ;  /* 0x00007400010b7983 */ /* 0x000ee20000100800 */
[----:B------:R-:W-:Y:S02]  /*9540*/  ISETP.GE.AND P2, PT, R234, UR4, PT ;  /* 0x00000004ea007c0c */ /* 0x000fe4000bf46270 */
[----:B------:R-:W-:Y:S02]  /*9550*/  CS2R R76, SRZ ;  /* 0x00000000004c7805 */ /* 0x000fe4000001ff00 */
[----:B------:R-:W-:Y:S02]  /*9560*/  ISETP.GE.AND P1, PT, R235, UR4, PT ;  /* 0x00000004eb007c0c */ /* 0x000fe4000bf26270 */
[----:B------:R-:W-:Y:S02]  /*9570*/  CS2R R74, SRZ ;  /* 0x00000000004a7805 */ /* 0x000fe4000001ff00 */
[----:B------:R-:W-:Y:S02]  /*9580*/  ISETP.GE.AND P0, PT, R237, UR4, PT ;  /* 0x00000004ed007c0c */ /* 0x000fe4000bf06270 */
[----:B------:R-:W-:-:S03]  /*9590*/  ISETP.GE.AND P3, PT, R200, UR4, PT ;  /* 0x00000004c8007c0c */ /* 0x000fc6000bf66270 */
[C---:B------:R-:W-:Y:S01]  /*95a0*/  @!P2 IMAD.SHL.U32 R27, R234.reuse, 0x2, RZ ;  /* 0x00000002ea1ba824 */ /* 0x040fe200078e00ff */
[----:B------:R-:W-:-:S03]  /*95b0*/  @!P2 SHF.L.U64.HI R34, R234, 0x1, R79 ;  /* 0x00000001ea22a819 */ /* 0x000fc6000001024f */
[----:B------:R-:W-:-:S04]  /*95c0*/  @!P1 IMAD.SHL.U32 R31, R235, 0x2, RZ ;  /* 0x00000002eb1f9824 */ /* 0x000fc800078e00ff */
[----:B------:R-:W-:Y:S01]  /*95d0*/  @!P0 IMAD.SHL.U32 R15, R237, 0x2, RZ ;  /* 0x00000002ed0f8824 */ /* 0x000fe200078e00ff */
[----:B--2---:R-:W-:Y:S01]  /*95e0*/  @!P2 IADD3 R24, P4, R4, R27, RZ ;  /* 0x0000001b0418a210 */ /* 0x004fe20007f9e0ff */
[----:B-1----:R-:W-:Y:S01]  /*95f0*/  @!P3 IMAD.WIDE R12, R200, 0x2, R4 ;  /* 0x00000002c80cb825 */ /* 0x002fe200078e0204 */
[----:B------:R-:W-:Y:S02]  /*9600*/  @!P1 IADD3 R28, P5, R4, R31, RZ ;  /* 0x0000001f041c9210 */ /* 0x000fe40007fbe0ff */
[C---:B----4-:R-:W-:Y:S01]  /*9610*/  @!P2 IADD3 R26, P6, R14.reuse, R27, RZ ;  /* 0x0000001b0e1aa210 */ /* 0x050fe20007fde0ff */
[----:B------:R-:W-:Y:S01]  /*9620*/  @!P2 IMAD.X R25, R5, 0x1, R34, P4 ;  /* 0x000000010519a824 */ /* 0x000fe200020e0622 */
[----:B------:R-:W-:Y:S02]  /*9630*/  @!P1 IADD3 R30, P4, R14, R31, RZ ;  /* 0x0000001f0e1e9210 */ /* 0x000fe40007f9e0ff */
[----:B------:R-:W-:Y:S02]  /*9640*/  CS2R R72, SRZ ;  /* 0x0000000000487805 */ /* 0x000fe4000001ff00 */
[----:B---3--:R-:W-:-:S02]  /*9650*/  @!P2 IADD3.X R27, R9, R34, RZ, P6, !PT ;  /* 0x00000022091ba210 */ /* 0x008fc400037fe4ff */
[----:B------:R-:W-:Y:S02]  /*9660*/  CS2R R70, SRZ ;  /* 0x0000000000467805 */ /* 0x000fe4000001ff00 */
[----:B------:R-:W-:Y:S02]  /*9670*/  @!P0 IADD3 R4, P6, R4, R15, RZ ;  /* 0x0000000f04048210 */ /* 0x000fe40007fde0ff */
[----:B------:R-:W-:Y:S02]  /*9680*/  CS2R R68, SRZ ;  /* 0x0000000000447805 */ /* 0x000fe4000001ff00 */
[----:B------:R-:W-:Y:S02]  /*9690*/  CS2R R66, SRZ ;  /* 0x0000000000427805 */ /* 0x000fe4000001ff00 */
[----:B------:R-:W-:Y:S02]  /*96a0*/  CS2R R60, SRZ ;  /* 0x00000000003c7805 */ /* 0x000fe4000001ff00 */
[----:B------:R-:W-:Y:S01]  /*96b0*/  CS2R R58, SRZ ;  /* 0x00000000003a7805 */ /* 0x000fe2000001ff00 */
[----:B------:R1:W5:Y:S04]  /*96c0*/  @!P3 LD.E.64 R76, desc[UR60][R12.64] ;  /* 0x0000003c0c4cb980 */ /* 0x000368000c101b00 */
[----:B------:R1:W5:Y:S04]  /*96d0*/  @!P2 LD.E.64 R72, desc[UR60][R24.64] ;  /* 0x0000003c1848a980 */ /* 0x000368000c101b00 */
[----:B------:R1:W5:Y:S01]  /*96e0*/  @!P2 LD.E.64 R70, desc[UR60][R26.64] ;  /* 0x0000003c1a46a980 */ /* 0x000362000c101b00 */
[----:B------:R-:W-:Y:S01]  /*96f0*/  @!P1 SHF.L.U64.HI R32, R235, 0x1, R8 ;  /* 0x00000001eb209819 */ /* 0x000fe20000010208 */
[----:B------:R-:W-:-:S04]  /*9700*/  @!P3 IMAD.MOV.U32 R8, RZ, RZ, R14 ;  /* 0x000000ffff08b224 */ /* 0x000fc800078e000e */
[----:B------:R-:W-:Y:S01]  /*9710*/  @!P3 IMAD.WIDE R20, R200, 0x2, R8 ;  /* 0x00000002c814b825 */ /* 0x000fe200078e0208 */
[----:B------:R-:W-:-:S03]  /*9720*/  @!P0 SHF.L.U64.HI R8, R237, 0x1, R11 ;  /* 0x00000001ed088819 */ /* 0x000fc6000001020b */
[--C-:B------:R-:W-:Y:S01]  /*9730*/  @!P1 IMAD.X R29, R5, 0x1, R32.reuse, P5 ;  /* 0x00000001051d9824 */ /* 0x100fe200028e0620 */
[----:B------:R-:W-:Y:S01]  /*9740*/  @!P0 IADD3 R14, P5, R14, R15, RZ ;  /* 0x0000000f0e0e8210 */ /* 0x000fe20007fbe0ff */
[----:B------:R-:W-:Y:S01]  /*9750*/  @!P1 IMAD.X R31, R9, 0x1, R32, P4 ;  /* 0x00000001091f9824 */ /* 0x000fe200020e0620 */
[----:B------:R1:W5:Y:S01]  /*9760*/  @!P3 LD.E.64 R74, desc[UR60][R20.64] ;  /* 0x0000003c144ab980 */ /* 0x000362000c101b00 */
[--C-:B------:R-:W-:Y:S02]  /*9770*/  @!P0 IMAD.X R5, R5, 0x1, R8.reuse, P6 ;  /* 0x0000000105058824 */ /* 0x100fe400030e0608 */
[----:B------:R-:W-:Y:S01]  /*9780*/  @!P0 IMAD.X R15, R9, 0x1, R8, P5 ;  /* 0x00000001090f8824 */ /* 0x000fe200028e0608 */
[----:B------:R1:W5:Y:S04]  /*9790*/  @!P1 LD.E.64 R68, desc[UR60][R28.64] ;  /* 0x0000003c1c449980 */ /* 0x000368000c101b00 */
[----:B------:R1:W5:Y:S04]  /*97a0*/  @!P1 LD.E.64 R66, desc[UR60][R30.64] ;  /* 0x0000003c1e429980 */ /* 0x000368000c101b00 */
[----:B------:R1:W5:Y:S04]  /*97b0*/  @!P0 LD.E.64 R60, desc[UR60][R4.64] ;  /* 0x0000003c043c8980 */ /* 0x000368000c101b00 */
[----:B------:R1:W5:Y:S02]  /*97c0*/  @!P0 LD.E.64 R58, desc[UR60][R14.64] ;  /* 0x0000003c0e3a8980 */ /* 0x000364000c101b00 */
.L_x_1867:
[----:B------:R-:W-:Y:S05]  /*97d0*/  BSYNC B1 ;  /* 0x0000000000017941 */ /* 0x000fea0003800000 */
.L_x_1866:
[----:B-12--5:R-:W-:Y:S01]  /*97e0*/  IMAD.MOV.U32 R4, RZ, RZ, R60 ;  /* 0x000000ffff047224 */ /* 0x026fe200078e003c */
[----:B------:R-:W-:Y:S01]  /*97f0*/  MOV R5, R61 ;  /* 0x0000003d00057202 */ /* 0x000fe20000000f00 */
[----:B------:R-:W-:Y:S01]  /*9800*/  IMAD.MOV.U32 R8, RZ, RZ, R68 ;  /* 0x000000ffff087224 */ /* 0x000fe200078e0044 */
[----:B------:R-:W-:Y:S01]  /*9810*/  UMOV UR4, 0xffffffff ;  /* 0xffffffff00047882 */ /* 0x000fe20000000000 */
[----:B---3--:R-:W-:Y:S01]  /*9820*/  IMAD.MOV.U32 R9, RZ, RZ, R69 ;  /* 0x000000ffff097224 */ /* 0x008fe200078e0045 */
[----:B------:R-:W-:Y:S01]  /*9830*/  PRMT R104, R4, 0x5410, R5 ;  /* 0x0000541004687816 */ /* 0x000fe20000000005 */
[----:B------:R-:W-:Y:S01]  /*9840*/  IMAD.MOV.U32 R4, RZ, RZ, R72 ;  /* 0x000000ffff047224 */ /* 0x000fe200078e0048 */
[----:B------:R-:W-:Y:S01]  /*9850*/  CS2R R46, SRZ ;  /* 0x00000000002e7805 */ /* 0x000fe2000001ff00 */
[----:B------:R-:W-:Y:S01]  /*9860*/  IMAD.MOV.U32 R5, RZ, RZ, R73 ;  /* 0x000000ffff057224 */ /* 0x000fe200078e0049 */
        /* <DEDUP_REMOVED lines=16> */
[----:B------:R-:W-:-:S03]  /*9970*/  IMAD.MOV.U32 R9, RZ, RZ, R75 ;  /* 0x000000ffff097224 */ /* 0x000fc600078e004b */
[----:B------:R-:W-:Y:S02]  /*9980*/  PRMT R112, R8, 0x7610, R112 ;  /* 0x0000761008707816 */ /* 0x000fe40000000070 */
[----:B------:R-:W-:Y:S01]  /*9990*/  PRMT R111, R111, 0x5410, R9 ;  /* 0x000054106f6f7816 */ /* 0x000fe20000000009 */
[----:B------:R-:W-:Y:S06]  /*99a0*/  BRA.DIV UR4, `(.L_x_1868) ;  /* 0x0000020a04e87947 */ /* 0x000fec000b800000 */
[----:B------:R1:W2:Y:S04]  /*99b0*/  SHFL.IDX PT, R5, R6, 0x1, 0x181f ;  /* 0x00381f0006057f89 */ /* 0x0002a800000e0000 */
[----:B------:R1:W3:Y:S04]  /*99c0*/  SHFL.IDX PT, R4, R3, 0x1, 0x181f ;  /* 0x00381f0003047f89 */ /* 0x0002e800000e0000 */
[----:B------:R1:W0:Y:S04]  /*99d0*/  SHFL.IDX PT, R9, R7, 0x1, 0x181f ;  /* 0x00381f0007097f89 */ /* 0x00022800000e0000 */
[----:B----4-:R1:W4:Y:S02]  /*99e0*/  SHFL.IDX PT, R14, R0, 0x1, 0x181f ;  /* 0x00381f00000e7f89 */ /* 0x01032400000e0000 */
.L_x_2252:
[----:B------:R-:W-:Y:S01]  /*99f0*/  VIADD R8, R10, 0x20 ;  /* 0x000000200a087836 */ /* 0x000fe20000000000 */
        /* <DEDUP_REMOVED lines=8> */
[----:B------:R-:W-:-:S05]  /*9a80*/  CS2R R64, SRZ ;  /* 0x0000000000407805 */ /* 0x000fca000001ff00 */
[----:B------:R-:W-:Y:S05]  /*9a90*/  @P0 BRA `(.L_x_1870) ;  /* 0x0000000000b00947 */ /* 0x000fea0003800000 */
[----:B------:R-:W2:Y:S01]  /*9aa0*/  LDL R12, [R1+0x78] ;  /* 0x00007800010c7983 */ /* 0x000ea20000100800 */
[----:B------:R-:W-:-:S03]  /*9ab0*/  ULDC UR4, c[0x0][0x3f4] ;  /* 0x0000fd0000047ab9 */ /* 0x000fc60000000800 */
[----:B------:R-:W2:Y:S01]  /*9ac0*/  LDL R11, [R1+0x74] ;  /* 0x00007400010b7983 */ /* 0x000ea20000100800 */
        /* <DEDUP_REMOVED lines=9> */
[----:B----4-:R-:W-:Y:S01]  /*9b60*/  @!P3 IMAD.MOV.U32 R8, RZ, RZ, R14 ;  /* 0x000000ffff08b224 */ /* 0x010fe200078e000e */
[----:B---3--:R-:W-:Y:S01]  /*9b70*/  @!P2 IADD3 R26, P4, R4, R25, RZ ;  /* 0x00000019041aa210 */ /* 0x008fe20007f9e0ff */
[----:B--2---:R-:W-:Y:S01]  /*9b80*/  @!P3 IMAD.WIDE R28, R200, 0x2, R4 ;  /* 0x00000002c81cb825 */ /* 0x004fe200078e0204 */
[----:B------:R-:W-:Y:S02]  /*9b90*/  @!P1 IADD3 R20, P5, R4, R13, RZ ;  /* 0x0000000d04149210 */ /* 0x000fe40007fbe0ff */
[----:B------:R-:W-:Y:S01]  /*9ba0*/  @!P2 IADD3 R24, P6, R14, R25, RZ ;  /* 0x000000190e18a210 */ /* 0x000fe20007fde0ff */
[----:B------:R-:W-:Y:S01]  /*9bb0*/  @!P2 IMAD.X R27, R5, 0x1, R32, P4 ;  /* 0x00000001051ba824 */ /* 0x000fe200020e0620 */
[----:B------:R-:W-:Y:S01]  /*9bc0*/  @!P0 SHF.L.U32 R15, R237, 0x1, RZ ;  /* 0x00000001ed0f8819 */ /* 0x000fe200000006ff */
[----:B0-----:R-:W-:Y:S01]  /*9bd0*/  @!P3 IMAD.WIDE R30, R200, 0x2, R8 ;  /* 0x00000002c81eb825 */ /* 0x001fe200078e0208 */
[----:B------:R-:W-:Y:S02]  /*9be0*/  CS2R R54, SRZ ;  /* 0x0000000000367805 */ /* 0x000fe4000001ff00 */
[----:B------:R-:W-:-:S02]  /*9bf0*/  CS2R R56, SRZ ;  /* 0x0000000000387805 */ /* 0x000fc4000001ff00 */
[----:B------:R-:W-:Y:S01]  /*9c00*/  CS2R R50, SRZ ;  /* 0x0000000000327805 */ /* 0x000fe2000001ff00 */
[----:B------:R-:W-:Y:S01]  /*9c10*/  @!P2 IMAD.X R25, R9, 0x1, R32, P6 ;  /* 0x000000010919a824 */ /* 0x000fe200030e0620 */
[----:B------:R-:W-:Y:S02]  /*9c20*/  @!P0 IADD3 R4, P6, R4, R15, RZ ;  /* 0x0000000f04048210 */ /* 0x000fe40007fde0ff */
[----:B------:R-:W-:Y:S02]  /*9c30*/  CS2R R52, SRZ ;  /* 0x0000000000347805 */ /* 0x000fe4000001ff00 */
[----:B------:R-:W-:Y:S02]  /*9c40*/  CS2R R46, SRZ ;  /* 0x00000000002e7805 */ /* 0x000fe4000001ff00 */
[----:B------:R-:W-:Y:S01]  /*9c50*/  CS2R R48, SRZ ;  /* 0x0000000000307805 */ /* 0x000fe2000001ff00 */
[----:B------:R0:W5:Y:S04]  /*9c60*/  @!P3 LD.E.64 R62, desc[UR60][R28.64] ;  /* 0x0000003c1c3eb980 */ /* 0x000168000c101b00 */
[----:B------:R0:W5:Y:S04]  /*9c70*/  @!P3 LD.E.64 R64, desc[UR60][R30.64] ;  /* 0x0000003c1e40b980 */ /* 0x000168000c101b00 */
[----:B------:R0:W5:Y:S04]  /*9c80*/  @!P2 LD.E.64 R54, desc[UR60][R26.64] ;  /* 0x0000003c1a36a980 */ /* 0x000168000c101b00 */
[----:B------:R0:W5:Y:S01]  /*9c90*/  @!P2 LD.E.64 R56, desc[UR60][R24.64] ;  /* 0x0000003c1838a980 */ /* 0x000162000c101b00 */
[----:B------:R-:W-:-:S02]  /*9ca0*/  @!P1 SHF.L.U64.HI R34, R235, 0x1, R12 ;  /* 0x00000001eb229819 */ /* 0x000fc4000001020c */
[C---:B------:R-:W-:Y:S02]  /*9cb0*/  @!P1 IADD3 R12, P4, R14.reuse, R13, RZ ;  /* 0x0000000d0e0c9210 */ /* 0x040fe40007f9e0ff */
[----:B------:R-:W-:Y:S01]  /*9cc0*/  @!P0 SHF.L.U64.HI R8, R237, 0x1, R11 ;  /* 0x00000001ed088819 */ /* 0x000fe2000001020b */
[--C-:B------:R-:W-:Y:S01]  /*9cd0*/  @!P1 IMAD.X R21, R5, 0x1, R34.reuse, P5 ;  /* 0x0000000105159824 */ /* 0x100fe200028e0622 */
[----:B------:R-:W-:Y:S01]  /*9ce0*/  @!P0 IADD3 R14, P5, R14, R15, RZ ;  /* 0x0000000f0e0e8210 */ /* 0x000fe20007fbe0ff */
[----:B------:R-:W-:Y:S01]  /*9cf0*/  @!P1 IMAD.X R13, R9, 0x1, R34, P4 ;  /* 0x00000001090d9824 */ /* 0x000fe200020e0622 */
[----:B------:R-:W-:Y:S02]  /*9d00*/  @!P0 IADD3.X R5, R5, R8, RZ, P6, !PT ;  /* 0x0000000805058210 */ /* 0x000fe400037fe4ff */
[----:B------:R0:W5:Y:S01]  /*9d10*/  @!P1 LD.E.64 R50, desc[UR60][R20.64] ;  /* 0x0000003c14329980 */ /* 0x000162000c101b00 */
[----:B------:R-:W-:-:S03]  /*9d20*/  @!P0 IMAD.X R15, R9, 0x1, R8, P5 ;  /* 0x00000001090f8824 */ /* 0x000fc600028e0608 */
[----:B------:R0:W5:Y:S04]  /*9d30*/  @!P1 LD.E.64 R52, desc[UR60][R12.64] ;  /* 0x0000003c0c349980 */ /* 0x000168000c101b00 */
[----:B------:R0:W5:Y:S04]  /*9d40*/  @!P0 LD.E.64 R46, desc[UR60][R4.64] ;  /* 0x0000003c042e8980 */ /* 0x000168000c101b00 */
[----:B------:R0:W5:Y:S02]  /*9d50*/  @!P0 LD.E.64 R48, desc[UR60][R14.64] ;  /* 0x0000003c0e308980 */ /* 0x000164000c101b00 */
.L_x_1870:
[----:B------:R-:W-:Y:S05]  /*9d60*/  BSYNC B1 ;  /* 0x0000000000017941 */ /* 0x000fea0003800000 */
.L_x_1869:
[----:B0--3-5:R-:W-:Y:S01]  /*9d70*/  IMAD.MOV.U32 R4, RZ, RZ, R46 ;  /* 0x000000ffff047224 */ /* 0x029fe200078e002e */
[----:B------:R-:W-:Y:S01]  /*9d80*/  UMOV UR4, 0xffffffff ;  /* 0xffffffff00047882 */ /* 0x000fe20000000000 */
[----:B--2---:R-:W-:Y:S02]  /*9d90*/  IMAD.MOV.U32 R5, RZ, RZ, R47 ;  /* 0x000000ffff057224 */ /* 0x004fe400078e002f */
[----:B------:R-:W-:Y:S02]  /*9da0*/  IMAD.MOV.U32 R8, RZ, RZ, R50 ;  /* 0x000000ffff087224 */ /* 0x000fe400078e0032 */
[----:B------:R-:W-:Y:S01]  /*9db0*/  IMAD.MOV.U32 R9, RZ, RZ, R51 ;  /* 0x000000ffff097224 */ /* 0x000fe200078e0033 */
[----:B------:R-:W-:Y:S01]  /*9dc0*/  PRMT R91, R5, 0x5410, R4 ;  /* 0x00005410055b7816 */ /* 0x000fe20000000004 */
[----:B------:R-:W-:Y:S01]  /*9dd0*/  IMAD.MOV.U32 R5, RZ, RZ, R55 ;  /* 0x000000ffff057224 */ /* 0x000fe200078e0037 */
[----:B------:R-:W-:Y:S02]  /*9de0*/  MOV R4, R54 ;  /* 0x0000003600047202 */ /* 0x000fe40000000f00 */
[----:B------:R-:W-:Y:S01]  /*9df0*/  PRMT R92, R8, 0x5410, R9 ;  /* 0x00005410085c7816 */ /* 0x000fe20000000009 */
[----:B------:R-:W-:Y:S01]  /*9e00*/  IMAD.MOV.U32 R8, RZ, RZ, R62 ;  /* 0x000000ffff087224 */ /* 0x000fe200078e003e */
[----:B------:R-:W-:Y:S01]  /*9e10*/  PRMT R97, R4, 0x5410, R5 ;  /* 0x0000541004617816 */ /* 0x000fe20000000005 */
[----:B------:R-:W-:-:S02]  /*9e20*/  IMAD.MOV.U32 R9, RZ, RZ, R63 ;  /* 0x000000ffff097224 */ /* 0x000fc400078e003f */
        /* <DEDUP_REMOVED lines=11> */
[----:B------:R-:W-:-:S04]  /*9ee0*/  PRMT R98, R4, 0x5410, R5 ;  /* 0x0000541004627816 */ /* 0x000fc80000000005 */
[----:B------:R-:W-:Y:S01]  /*9ef0*/  PRMT R102, R8, 0x5410, R9 ;  /* 0x0000541008667816 */ /* 0x000fe20000000009 */
[----:B------:R-:W-:Y:S06]  /*9f00*/  BRA.DIV UR4, `(.L_x_1871) ;  /* 0x0000020a04007947 */ /* 0x000fec000b800000 */
[----:B------:R0:W2:Y:S04]  /*9f10*/  SHFL.IDX PT, R5, R6, 0x2, 0x181f ;  /* 0x00581f0006057f89 */ /* 0x0000a800000e0000 */
[----:B------:R0:W3:Y:S04]  /*9f20*/  SHFL.IDX PT, R4, R3, 0x2, 0x181f ;  /* 0x00581f0003047f89 */ /* 0x0000e800000e0000 */
[----:B------:R0:W0:Y:S04]  /*9f30*/  SHFL.IDX PT, R9, R7, 0x2, 0x181f ;  /* 0x00581f0007097f89 */ /* 0x00002800000e0000 */
[----:B----4-:R4:W0:Y:S02]  /*9f40*/  SHFL.IDX PT, R14, R0, 0x2, 0x181f ;  /* 0x00581f00000e7f89 */ /* 0x01082400000e0000 */
.L_x_2258:
[----:B------:R-:W-:Y:S01]  /*9f50*/  IADD3 R8, R10, 0x40, RZ ;  /* 0x000000400a087810 */ /* 0x000fe20007ffe0ff */
[----:B------:R-:W-:Y:S01]  /*9f60*/  BSSY B1, `(.L_x_1872) ;  /* 0x0000037000017945 */ /* 0x000fe20003800000 */
[----:B------:R-:W-:Y:S02]  /*9f70*/  CS2R R28, SRZ ;  /* 0x00000000001c7805 */ /* 0x000fe4000001ff00 */
[----:B------:R-:W-:Y:S02]  /*9f80*/  CS2R R34, SRZ ;  /* 0x0000000000227805 */ /* 0x000fe4000001ff00 */
[----:B------:R-:W-:Y:S02]  /*9f90*/  ISETP.GE.AND P0, PT, R8, R93, PT ;  /* 0x0000005d0800720c */ /* 0x000fe40003f06270 */
[----:B------:R-:W-:Y:S02]  /*9fa0*/  CS2R R38, SRZ ;  /* 0x0000000000267805 */ /* 0x000fe4000001ff00 */
[----:B------:R-:W-:-:S02]  /*9fb0*/  CS2R R42, SRZ ;  /* 0x00000000002a7805 */ /* 0x000fc4000001ff00 */
[----:B------:R-:W-:Y:S02]  /*9fc0*/  CS2R R26, SRZ ;  /* 0x00000000001a7805 */ /* 0x000fe4000001ff00 */
[----:B------:R-:W-:Y:S02]  /*9fd0*/  CS2R R36, SRZ ;  /* 0x0000000000247805 */ /* 0x000fe4000001ff00 */
[----:B------:R-:W-:Y:S02]  /*9fe0*/  CS2R R40, SRZ ;  /* 0x0000000000287805 */ /* 0x000fe4000001ff00 */
[----:B------:R-:W-:Y:S01]  /*9ff0*/  CS2R R44, SRZ ;  /* 0x00000000002c7805 */ /* 0x000fe2000001ff00 */
[----:B------:R-:W-:Y:S06]  /*a000*/  @P0 BRA `(.L_x_1873) ;  /* 0x0000000000b00947 */ /* 0x000fec0003800000 */
[----:B------:R-:W4:Y:S01]  /*a010*/  LDL R12, [R1+0x78] ;  /* 0x00007800010c7983 */ /* 0x000f220000100800 */
[----:B------:R-:W-:-:S03]  /*a020*/  ULDC UR4, c[0x0][0x3f4] ;  /* 0x0000fd0000047ab9 */ /* 0x000fc60000000800 */
[----:B------:R-:W4:Y:S01]  /*a030*/  LDL R11, [R1+0x74] ;  /* 0x00007400010b7983 */ /* 0x000f220000100800 */
        /* <DEDUP_REMOVED lines=9> */
[----:B0-----:R-:W-:Y:S01]  /*a0d0*/  @!P3 IMAD.MOV.U32 R8, RZ, RZ, R14 ;  /* 0x000000ffff08b224 */ /* 0x001fe200078e000e */
[C---:B---3--:R-:W-:Y:S01]  /*a0e0*/  @!P2 IADD3 R30, P4, R4.reuse, R25, RZ ;  /* 0x00000019041ea210 */ /* 0x048fe20007f9e0ff */
[----:B------:R-:W-:Y:S01]  /*a0f0*/  @!P0 IMAD.SHL.U32 R15, R237, 0x2, RZ ;  /* 0x00000002ed0f8824 */ /* 0x000fe200078e00ff */
[----:B------:R-:W-:Y:S01]  /*a100*/  @!P1 IADD3 R20, P5, R4, R13, RZ ;  /* 0x0000000d04149210 */ /* 0x000fe20007fbe0ff */
[----:B--2---:R-:W-:Y:S01]  /*a110*/  @!P3 IMAD.WIDE R26, R200, 0x2, R4 ;  /* 0x00000002c81ab825 */ /* 0x004fe200078e0204 */
[----:B------:R-:W-:-:S03]  /*a120*/  @!P2 IADD3 R24, P6, R14, R25, RZ ;  /* 0x000000190e18a210 */ /* 0x000fc60007fde0ff */
[----:B------:R-:W-:Y:S01]  /*a130*/  @!P2 IMAD.X R31, R5, 0x1, R32, P4 ;  /* 0x00000001051fa824 */ /* 0x000fe200020e0620 */
[----:B------:R-:W-:Y:S01]  /*a140*/  @!P2 IADD3.X R25, R9, R32, RZ, P6, !PT ;  /* 0x000000200919a210 */ /* 0x000fe200037fe4ff */
[----:B------:R-:W-:Y:S01]  /*a150*/  @!P3 IMAD.WIDE R28, R200, 0x2, R8 ;  /* 0x00000002c81cb825 */ /* 0x000fe200078e0208 */
[----:B------:R-:W-:Y:S01]  /*a160*/  @!P0 IADD3 R4, P6, R4, R15, RZ ;  /* 0x0000000f04048210 */ /* 0x000fe20007fde0ff */
[----:B------:R0:W5:Y:S01]  /*a170*/  @!P3 LD.E.64 R42, desc[UR60][R26.64] ;  /* 0x0000003c1a2ab980 */ /* 0x000162000c101b00 */
[----:B------:R-:W-:Y:S02]  /*a180*/  CS2R R38, SRZ ;  /* 0x0000000000267805 */ /* 0x000fe4000001ff00 */
[----:B------:R-:W-:Y:S02]  /*a190*/  CS2R R40, SRZ ;  /* 0x0000000000287805 */ /* 0x000fe4000001ff00 */
[----:B------:R-:W-:Y:S01]  /*a1a0*/  CS2R R36, SRZ ;  /* 0x0000000000247805 */ /* 0x000fe2000001ff00 */
[----:B------:R2:W5:Y:S04]  /*a1b0*/  @!P3 LD.E.64 R44, desc[UR60][R28.64] ;  /* 0x0000003c1c2cb980 */ /* 0x000568000c101b00 */
[----:B------:R3:W5:Y:S01]  /*a1c0*/  @!P2 LD.E.64 R38, desc[UR60][R30.64] ;  /* 0x0000003c1e26a980 */ /* 0x000762000c101b00 */
[----:B0-----:R-:W-:-:S03]  /*a1d0*/  CS2R R26, SRZ ;  /* 0x00000000001a7805 */ /* 0x001fc6000001ff00 */
[----:B------:R3:W5:Y:S01]  /*a1e0*/  @!P2 LD.E.64 R40, desc[UR60][R24.64] ;  /* 0x0000003c1828a980 */ /* 0x000762000c101b00 */
[----:B--2---:R-:W-:Y:S02]  /*a1f0*/  CS2R R28, SRZ ;  /* 0x00000000001c7805 */ /* 0x004fe4000001ff00 */
[----:B----4-:R-:W-:Y:S02]  /*a200*/  @!P1 SHF.L.U64.HI R34, R235, 0x1, R12 ;  /* 0x00000001eb229819 */ /* 0x010fe4000001020c */
[C---:B------:R-:W-:Y:S02]  /*a210*/  @!P1 IADD3 R12, P4, R14.reuse, R13, RZ ;  /* 0x0000000d0e0c9210 */ /* 0x040fe40007f9e0ff */
[----:B------:R-:W-:Y:S01]  /*a220*/  @!P0 SHF.L.U64.HI R8, R237, 0x1, R11 ;  /* 0x00000001ed088819 */ /* 0x000fe2000001020b */
[--C-:B------:R-:W-:Y:S01]  /*a230*/  @!P1 IMAD.X R21, R5, 0x1, R34.reuse, P5 ;  /* 0x0000000105159824 */ /* 0x100fe200028e0622 */
[----:B------:R-:W-:Y:S01]  /*a240*/  @!P0 IADD3 R14, P5, R14, R15, RZ ;  /* 0x0000000f0e0e8210 */ /* 0x000fe20007fbe0ff */
[----:B------:R-:W-:Y:S01]  /*a250*/  @!P1 IMAD.X R13, R9, 0x1, R34, P4 ;  /* 0x00000001090d9824 */ /* 0x000fe200020e0622 */
[----:B------:R-:W-:Y:S01]  /*a260*/  CS2R R34, SRZ ;  /* 0x0000000000227805 */ /* 0x000fe2000001ff00 */
[----:B------:R-:W-:-:S02]  /*a270*/  @!P0 IMAD.X R5, R5, 0x1, R8, P6 ;  /* 0x0000000105058824 */ /* 0x000fc400030e0608 */
[----:B------:R-:W-:Y:S01]  /*a280*/  @!P0 IMAD.X R15, R9, 0x1, R8, P5 ;  /* 0x00000001090f8824 */ /* 0x000fe200028e0608 */
[----:B------:R3:W5:Y:S04]  /*a290*/  @!P1 LD.E.64 R36, desc[UR60][R12.64] ;  /* 0x0000003c0c249980 */ /* 0x000768000c101b00 */
[----:B------:R3:W5:Y:S04]  /*a2a0*/  @!P1 LD.E.64 R34, desc[UR60][R20.64] ;  /* 0x0000003c14229980 */ /* 0x000768000c101b00 */
[----:B------:R3:W5:Y:S04]  /*a2b0*/  @!P0 LD.E.64 R28, desc[UR60][R4.64] ;  /* 0x0000003c041c8980 */ /* 0x000768000c101b00 */
[----:B------:R3:W5:Y:S02]  /*a2c0*/  @!P0 LD.E.64 R26, desc[UR60][R14.64] ;  /* 0x0000003c0e1a8980 */ /* 0x000764000c101b00 */
.L_x_1873:
[----:B------:R-:W-:Y:S05]  /*a2d0*/  BSYNC B1 ;  /* 0x0000000000017941 */ /* 0x000fea0003800000 */
.L_x_1872:
[----:B---3-5:R-:W-:Y:S01]  /*a2e0*/  IMAD.MOV.U32 R4, RZ, RZ, R28 ;  /* 0x000000ffff047224 */ /* 0x028fe200078e001c */
[----:B--2---:R-:W-:Y:S01]  /*a2f0*/  MOV R5, R29 ;  /* 0x0000001d00057202 */ /* 0x004fe20000000f00 */
[----:B------:R-:W-:Y:S01]  /*a300*/  IMAD.MOV.U32 R8, RZ, RZ, R34 ;  /* 0x000000ffff087224 */ /* 0x000fe200078e0022 */
[----:B------:R-:W-:Y:S01]  /*a310*/  UMOV UR4, 0xffffffff ;  /* 0xffffffff00047882 */ /* 0x000fe20000000000 */
[----:B0-----:R-:W-:Y:S01]  /*a320*/  IMAD.MOV.U32 R9, RZ, RZ, R35 ;  /* 0x000000ffff097224 */ /* 0x001fe200078e0023 */
        /* <DEDUP_REMOVED lines=19> */
[----:B------:R-:W-:-:S04]  /*a460*/  CS2R R4, SRZ ;  /* 0x0000000000047805 */ /* 0x000fc8000001ff00 */
[----:B------:R-:W-:Y:S01]  /*a470*/  PRMT R100, R8, 0x5410, R9 ;  /* 0x0000541008647816 */ /* 0x000fe20000000009 */
[----:B------:R-:W-:Y:S06]  /*a480*/  BRA.DIV UR4, `(.L_x_1874) ;  /* 0x0000020604107947 */ /* 0x000fec000b800000 */
[----:B------:R0:W2:Y:S04]  /*a490*/  SHFL.IDX PT, R9, R6, 0x3, 0x181f ;  /* 0x00781f0006097f89 */ /* 0x0000a800000e0000 */
[----:B------:R0:W3:Y:S04]  /*a4a0*/  SHFL.IDX PT, R8, R3, 0x3, 0x181f ;  /* 0x00781f0003087f89 */ /* 0x0000e800000e0000 */
[----:B------:R0:W0:Y:S04]  /*a4b0*/  SHFL.IDX PT, R23, R7, 0x3, 0x181f ;  /* 0x00781f0007177f89 */ /* 0x00002800000e0000 */
[----:B-1--4-:R-:W1:Y:S02]  /*a4c0*/  SHFL.IDX PT, R0, R0, 0x3, 0x181f ;  /* 0x00781f0000007f89 */ /* 0x012e6400000e0000 */
.L_x_2264:
[----:B0-----:R-:W4:Y:S01]  /*a4d0*/  LDL R6, [R1+0x64] ;  /* 0x0000640001067983 */ /* 0x001f220000100800 */
        /* <DEDUP_REMOVED lines=9> */
[----:B----4-:R-:W-:-:S04]  /*a570*/  LEA.HI R3, R6, R6, RZ, 0x1 ;  /* 0x0000000606037211 */ /* 0x010fc800078f08ff */
[----:B------:R-:W-:-:S05]  /*a580*/  LOP3.LUT R3, R3, 0xfffffffe, RZ, 0xc0, !PT ;  /* 0xfffffffe03037812 */ /* 0x000fca00078ec0ff */
[----:B------:R-:W-:Y:S01]  /*a590*/  IMAD.IADD R3, R6, 0x1, -R3 ;  /* 0x0000000106037824 */ /* 0x000fe200078e0a03 */
[----:B------:R-:W-:-:S04]  /*a5a0*/  CS2R R6, SRZ ;  /* 0x0000000000067805 */ /* 0x000fc8000001ff00 */
[----:B------:R-:W-:Y:S01]  /*a5b0*/  SHF.L.U32 R113, R3, 0x1f, RZ ;  /* 0x0000001f03717819 */ /* 0x000fe200000006ff */
        /* <DEDUP_REMOVED lines=11> */
[----:B------:R-:W-:-:S07]  /*a670*/  @!P2 SHF.L.U64.HI R12, R234, 0x1, R79 ;  /* 0x00000001ea0ca819 */ /* 0x000fce000001024f */
[----:B------:R-:W-:Y:S01]  /*a680*/  @!P0 IMAD.SHL.U32 R85, R237, 0x2, RZ ;  /* 0x00000002ed558824 */ /* 0x000fe200078e00ff */
[-C--:B---3--:R-:W-:Y:S01]  /*a690*/  @!P2 IADD3 R82, P4, R8, R81.reuse, RZ ;  /* 0x000000510852a210 */ /* 0x088fe20007f9e0ff */
[----:B-1----:R-:W-:Y:S01]  /*a6a0*/  @!P3 IMAD.MOV.U32 R6, RZ, RZ, R0 ;  /* 0x000000ffff06b224 */ /* 0x002fe200078e0000 */
[----:B------:R-:W-:Y:S01]  /*a6b0*/  @!P2 IADD3 R80, P6, R0, R81, RZ ;  /* 0x000000510050a210 */ /* 0x000fe20007fde0ff */
[----:B------:R-:W-:Y:S02]  /*a6c0*/  @!P3 IMAD.MOV.U32 R7, RZ, RZ, R23 ;  /* 0x000000ffff07b224 */ /* 0x000fe400078e0017 */
[----:B--2---:R-:W-:Y:S02]  /*a6d0*/  @!P2 IMAD.X R83, R9, 0x1, R12, P4 ;  /* 0x000000010953a824 */ /* 0x004fe400020e060c */
[----:B------:R-:W-:-:S04]  /*a6e0*/  @!P3 IMAD.WIDE R4, R200, 0x2, R8 ;  /* 0x00000002c804b825 */ /* 0x000fc800078e0208 */
[----:B------:R-:W-:Y:S01]  /*a6f0*/  @!P3 IMAD.WIDE R6, R200, 0x2, R6 ;  /* 0x00000002c806b825 */ /* 0x000fe200078e0206 */
[----:B------:R0:W5:Y:S03]  /*a700*/  @!P3 LD.E.64 R30, desc[UR60][R4.64] ;  /* 0x0000003c041eb980 */ /* 0x000166000c101b00 */
[----:B------:R-:W-:Y:S01]  /*a710*/  @!P2 IMAD.X R81, R23, 0x1, R12, P6 ;  /* 0x000000011751a824 */ /* 0x000fe200030e060c */
[----:B------:R1:W5:Y:S01]  /*a720*/  @!P3 LD.E.64 R32, desc[UR60][R6.64] ;  /* 0x0000003c0620b980 */ /* 0x000362000c101b00 */
[----:B------:R-:W-:Y:S02]  /*a730*/  CS2R R20, SRZ ;  /* 0x0000000000147805 */ /* 0x000fe4000001ff00 */
[----:B------:R-:W-:Y:S02]  /*a740*/  CS2R R24, SRZ ;  /* 0x0000000000187805 */ /* 0x000fe4000001ff00 */
[----:B------:R-:W-:-:S02]  /*a750*/  CS2R R12, SRZ ;  /* 0x00000000000c7805 */ /* 0x000fc4000001ff00 */
[----:B0-----:R-:W-:Y:S01]  /*a760*/  CS2R R4, SRZ ;  /* 0x0000000000047805 */ /* 0x001fe2000001ff00 */
[----:B------:R0:W5:Y:S01]  /*a770*/  @!P2 LD.E.64 R20, desc[UR60][R82.64] ;  /* 0x0000003c5214a980 */ /* 0x000162000c101b00 */
[----:B-1----:R-:W-:-:S03]  /*a780*/  CS2R R6, SRZ ;  /* 0x0000000000067805 */ /* 0x002fc6000001ff00 */
[----:B------:R0:W5:Y:S01]  /*a790*/  @!P2 LD.E.64 R24, desc[UR60][R80.64] ;  /* 0x0000003c5018a980 */ /* 0x000162000c101b00 */
[C---:B----4-:R-:W-:Y:S02]  /*a7a0*/  @!P1 SHF.L.U64.HI R14, R235.reuse, 0x1, R11 ;  /* 0x00000001eb0e9819 */ /* 0x050fe4000001020b */
[----:B------:R-:W-:-:S04]  /*a7b0*/  @!P1 SHF.L.U32 R11, R235, 0x1, RZ ;  /* 0x00000001eb0b9819 */ /* 0x000fc800000006ff */
[-C--:B------:R-:W-:Y:S02]  /*a7c0*/  @!P1 IADD3 R78, P5, R8, R11.reuse, RZ ;  /* 0x0000000b084e9210 */ /* 0x080fe40007fbe0ff */
[C---:B------:R-:W-:Y:S02]  /*a7d0*/  @!P1 IADD3 R10, P4, R0.reuse, R11, RZ ;  /* 0x0000000b000a9210 */ /* 0x040fe40007f9e0ff */
[----:B------:R-:W-:Y:S02]  /*a7e0*/  @!P1 IADD3.X R79, R9, R14, RZ, P5, !PT ;  /* 0x0000000e094f9210 */ /* 0x000fe40002ffe4ff */
[-C--:B------:R-:W-:Y:S02]  /*a7f0*/  @!P0 IADD3 R84, P5, R0, R85.reuse, RZ ;  /* 0x0000005500548210 */ /* 0x080fe40007fbe0ff */
[----:B------:R-:W-:Y:S01]  /*a800*/  @!P0 IADD3 R8, P6, R8, R85, RZ ;  /* 0x0000005508088210 */ /* 0x000fe20007fde0ff */
[----:B------:R-:W-:Y:S01]  /*a810*/  @!P1 IMAD.X R11, R23, 0x1, R14, P4 ;  /* 0x00000001170b9824 */ /* 0x000fe200020e060e */
[----:B------:R-:W-:-:S02]  /*a820*/  @!P0 SHF.L.U64.HI R0, R237, 0x1, R115 ;  /* 0x00000001ed008819 */ /* 0x000fc40000010273 */
[----:B------:R-:W-:Y:S01]  /*a830*/  CS2R R14, SRZ ;  /* 0x00000000000e7805 */ /* 0x000fe2000001ff00 */
[----:B------:R0:W5:Y:S02]  /*a840*/  @!P1 LD.E.64 R12, desc[UR60][R78.64] ;  /* 0x0000003c4e0c9980 */ /* 0x000164000c101b00 */
[--C-:B------:R-:W-:Y:S02]  /*a850*/  @!P0 IMAD.X R9, R9, 0x1, R0.reuse, P6 ;  /* 0x0000000109098824 */ /* 0x100fe400030e0600 */
[----:B------:R-:W-:Y:S01]  /*a860*/  @!P0 IMAD.X R85, R23, 0x1, R0, P5 ;  /* 0x0000000117558824 */ /* 0x000fe200028e0600 */
[----:B------:R0:W5:Y:S04]  /*a870*/  @!P1 LD.E.64 R14, desc[UR60][R10.64] ;  /* 0x0000003c0a0e9980 */ /* 0x000168000c101b00 */
[----:B------:R0:W5:Y:S04]  /*a880*/  @!P0 LD.E.64 R4, desc[UR60][R8.64] ;  /* 0x0000003c08048980 */ /* 0x000168000c101b00 */
[----:B------:R0:W5:Y:S02]  /*a890*/  @!P0 LD.E.64 R6, desc[UR60][R84.64] ;  /* 0x0000003c54068980 */ /* 0x000164000c101b00 */
.L_x_1876:
[----:B------:R-:W-:Y:S05]  /*a8a0*/  BSYNC B1 ;  /* 0x0000000000017941 */ /* 0x000fea0003800000 */
.L_x_1875:
[----:B------:R-:W4:Y:S01]  /*a8b0*/  SYNCS.PHASECHK.TRANS64.TRYWAIT P0, [R16+URZ+0x30800], R113 ;  /* 0x03080071100075a7 */ /* 0x000f22000800017f */
[----:B0--3-5:R-:W-:Y:S01]  /*a8c0*/  MOV R8, R12 ;  /* 0x0000000c00087202 */ /* 0x029fe20000000f00 */
[----:B--2---:R-:W-:Y:S01]  /*a8d0*/  IMAD.MOV.U32 R9, RZ, RZ, R21 ;  /* 0x000000ffff097224 */ /* 0x004fe200078e0015 */
[----:B------:R-:W-:Y:S01]  /*a8e0*/  BSSY B1, `(.L_x_1877) ;  /* 0x000001b000017945 */ /* 0x000fe20003800000 */
[----:B------:R-:W-:Y:S01]  /*a8f0*/  IMAD.MOV.U32 R10, RZ, RZ, R30 ;  /* 0x000000ffff0a7224 */ /* 0x000fe200078e001e */
[----:B------:R-:W-:Y:S01]  /*a900*/  PRMT R78, R78, 0x5410, R8 ;  /* 0x000054104e4e7816 */ /* 0x000fe20000000008 */
[----:B------:R-:W-:Y:S02]  /*a910*/  IMAD.MOV.U32 R8, RZ, RZ, R20 ;  /* 0x000000ffff087224 */ /* 0x000fe400078e0014 */
[----:B-1----:R-:W-:Y:S01]  /*a920*/  IMAD.MOV.U32 R0, RZ, RZ, R4 ;  /* 0x000000ffff007224 */ /* 0x002fe200078e0004 */
[----:B------:R-:W-:Y:S01]  /*a930*/  PRMT R82, R10, 0x7610, R82 ;  /* 0x000076100a527816 */ /* 0x000fe20000000052 */
[----:B------:R-:W-:Y:S01]  /*a940*/  IMAD.MOV.U32 R3, RZ, RZ, R5 ;  /* 0x000000ffff037224 */ /* 0x000fe200078e0005 */
[----:B------:R-:W-:Y:S01]  /*a950*/  PRMT R80, R8, 0x5410, R9 ;  /* 0x0000541008507816 */ /* 0x000fe20000000009 */
[----:B------:R-:W-:Y:S01]  /*a960*/  IMAD.MOV.U32 R8, RZ, RZ, R31 ;  /* 0x000000ffff087224 */ /* 0x000fe200078e001f */
        /* <DEDUP_REMOVED lines=10> */
[----:B------:R-:W-:Y:S01]  /*aa10*/  VIADDMNMX R3, R93, -R114, 0x80, PT ;  /* 0x000000805d037446 */ /* 0x000fe20003800972 */
[----:B------:R-:W-:Y:S01]  /*aa20*/  IMAD.MOV.U32 R11, RZ, RZ, R25 ;  /* 0x000000ffff0b7224 */ /* 0x000fe200078e0019 */
[----:B------:R-:W-:Y:S01]  /*aa30*/  PRMT R79, R9, 0x5410, R8 ;  /* 0x00005410094f7816 */ /* 0x000fe20000000008 */
[----:B------:R-:W-:Y:S01]  /*aa40*/  IMAD.MOV.U32 R9, RZ, RZ, R33 ;  /* 0x000000ffff097224 */ /* 0x000fe200078e0021 */
[----:B------:R-:W-:-:S02]  /*aa50*/  ISETP.GE.AND P1, PT, R218, R3, PT ;  /* 0x00000003da00720c */ /* 0x000fc40003f26270 */
[----:B------:R-:W-:Y:S02]  /*aa60*/  PRMT R81, R10, 0x5410, R11 ;  /* 0x000054100a517816 */ /* 0x000fe4000000000b */
[----:B------:R-:W-:Y:S01]  /*aa70*/  MOV R8, R32 ;  /* 0x0000002000087202 */ /* 0x000fe20000000f00 */
[----:B----4-:R-:W-:Y:S08]  /*aa80*/  @!P0 BRA `(.L_x_1878) ;  /* 0x0000020000048947 */ /* 0x010ff00003800000 */
.L_x_2265:
[----:B------:R-:W-:Y:S05]  /*aa90*/  BSYNC B1 ;  /* 0x0000000000017941 */ /* 0x000fea0003800000 */
.L_x_1877:
[----:B------:R-:W-:Y:S01]  /*aaa0*/  BSSY B1, `(.L_x_1879) ;  /* 0x00000bb000017945 */ /* 0x000fe20003800000 */
[----:B------:R-:W-:-:S03]  /*aab0*/  PRMT R83, R8, 0x5410, R9 ;  /* 0x0000541008537816 */ /* 0x000fc60000000009 */
[----:B------:R-:W-:Y:S05]  /*aac0*/  @P1 BRA `(.L_x_1880) ;  /* 0x0000000800e01947 */ /* 0x000fea0003800000 */
[----:B------:R1:W5:Y:S01]  /*aad0*/  LDL R119, [R1+0x44] ;  /* 0x0000440001777983 */ /* 0x0003620000100800 */
[----:B------:R-:W2:Y:S01]  /*aae0*/  LDC R8, c[0x0][0x3f4] ;  /* 0x0000fd00ff087b82 */ /* 0x000ea20000000800 */
[----:B------:R-:W-:Y:S01]  /*aaf0*/  BSSY B2, `(.L_x_1881) ;  /* 0x0000030000027945 */ /* 0x000fe20003800000 */
[-C--:B--2---:R-:W-:Y:S02]  /*ab00*/  ISETP.GE.AND P0, PT, R200, R8.reuse, PT ;  /* 0x00000008c800720c */ /* 0x084fe40003f06270 */
[-C--:B------:R-:W-:Y:S02]  /*ab10*/  ISETP.GE.AND P1, PT, R234, R8.reuse, PT ;  /* 0x00000008ea00720c */ /* 0x080fe40003f26270 */
[-C--:B------:R-:W-:Y:S02]  /*ab20*/  ISETP.GE.AND P2, PT, R235, R8.reuse, PT ;  /* 0x00000008eb00720c */ /* 0x080fe40003f46270 */
[----:B------:R-:W-:-:S07]  /*ab30*/  ISETP.GE.AND P3, PT, R237, R8, PT ;  /* 0x00000008ed00720c */ /* 0x000fce0003f66270 */
[----:B-1----:R-:W-:Y:S06]  /*ab40*/  @P0 BRA `(.L_x_1882) ;  /* 0x0000000000a80947 */ /* 0x002fec0003800000 */
[----:B-----5:R-:W1:Y:S01]  /*ab50*/  LDS.128 R8, [R119] ;  /* 0x0000000077087984 */ /* 0x020e620000000c00 */
[----:B------:R-:W-:Y:S01]  /*ab60*/  SHF.R.U32.HI R85, RZ, 0x10, R77 ;  /* 0x00000010ff557819 */ /* 0x000fe2000001164d */
[--C-:B------:R-:W-:Y:S01]  /*ab70*/  HADD2.F32 R84, -RZ, R112.reuse.H1_H1 ;  /* 0x30000070ff547230 */ /* 0x100fe20000004100 */
[----:B------:R-:W-:Y:S01]  /*ab80*/  SHF.R.U32.HI R93, RZ, 0x10, R75 ;  /* 0x00000010ff5d7819 */ /* 0x000fe2000001164b */
[----:B------:R-:W-:Y:S01]  /*ab90*/  HADD2.F32 R112, -RZ, R112.H0_H0 ;  /* 0x20000070ff707230 */ /* 0x000fe20000004100 */
[----:B------:R-:W-:Y:S01]  /*aba0*/  SHF.R.U64 R117, R76, 0x10, R77 ;  /* 0x000000104c757819 */ /* 0x000fe2000000124d */
[----:B------:R-:W-:Y:S01]  /*abb0*/  HADD2.F32 R85, -RZ, R85.H0_H0 ;  /* 0x20000055ff557230 */ /* 0x000fe20000004100 */
[----:B------:R-:W-:Y:S01]  /*abc0*/  SHF.R.U64 R115, R74, 0x10, R75 ;  /* 0x000000104a737819 */ /* 0x000fe2000000124b */
[----:B------:R-:W-:Y:S02]  /*abd0*/  HADD2.F32 R93, -RZ, R93.H0_H0 ;  /* 0x2000005dff5d7230 */ /* 0x000fe40000004100 */
[----:B-1----:R-:W-:-:S02]  /*abe0*/  HADD2.F32 R77, -RZ, R11.H1_H1 ;  /* 0x3000000bff4d7230 */ /* 0x002fc40000004100 */
[----:B------:R-:W-:Y:S02]  /*abf0*/  HADD2.F32 R76, -RZ, R11.H0_H0 ;  /* 0x2000000bff4c7230 */ /* 0x000fe40000004100 */
[--C-:B------:R-:W-:Y:S02]  /*ac00*/  HADD2.F32 R11, -RZ, R8.reuse.H0_H0 ;  /* 0x20000008ff0b7230 */ /* 0x100fe40000004100 */
[C---:B------:R-:W-:Y:S01]  /*ac10*/  FMUL.FTZ R116, R77.reuse, R85 ;  /* 0x000000554d747220 */ /* 0x040fe20000410000 */
[----:B------:R-:W-:Y:S02]  /*ac20*/  HADD2.F32 R8, -RZ, R8.H1_H1 ;  /* 0x30000008ff087230 */ /* 0x000fe40000004100 */
[-C--:B0-----:R-:W-:Y:S01]  /*ac30*/  FMUL.FTZ R113, R77, R93.reuse ;  /* 0x0000005d4d717220 */ /* 0x081fe20000410000 */
[--C-:B------:R-:W-:Y:S02]  /*ac40*/  HADD2.F32 R74, -RZ, R10.reuse.H0_H0 ;  /* 0x2000000aff4a7230 */ /* 0x100fe40000004100 */
[----:B------:R-:W-:Y:S01]  /*ac50*/  FFMA.FTZ R118, R76, R93, R116 ;  /* 0x0000005d4c767223 */ /* 0x000fe20000010074 */
[----:B------:R-:W-:-:S02]  /*ac60*/  HADD2.F32 R75, -RZ, R10.H1_H1 ;  /* 0x3000000aff4b7230 */ /* 0x000fc40000004100 */
[----:B------:R-:W-:Y:S01]  /*ac70*/  FMUL.FTZ R114, R8, R112 ;  /* 0x0000007008727220 */ /* 0x000fe20000410000 */
[----:B------:R-:W-:Y:S02]  /*ac80*/  HADD2.F32 R77, -RZ, R111.H1_H1 ;  /* 0x3000006fff4d7230 */ /* 0x000fe40000004100 */
[----:B------:R-:W-:Y:S01]  /*ac90*/  FFMA.FTZ R113, R76, R85, -R113 ;  /* 0x000000554c717223 */ /* 0x000fe20000010871 */
[----:B------:R-:W-:Y:S02]  /*aca0*/  HADD2.F32 R10, -RZ, R9.H0_H0 ;  /* 0x20000009ff0a7230 */ /* 0x000fe40000004100 */
[-C--:B------:R-:W-:Y:S01]  /*acb0*/  FMUL.FTZ R116, R8, R84.reuse ;  /* 0x0000005408747220 */ /* 0x080fe20000410000 */
[----:B------:R-:W-:Y:S02]  /*acc0*/  HADD2.F32 R111, -RZ, R111.H0_H0 ;  /* 0x2000006fff6f7230 */ /* 0x000fe40000004100 */
[----:B------:R-:W-:Y:S01]  /*acd0*/  FFMA.FTZ R114, R11, R84, -R114 ;  /* 0x000000540b727223 */ /* 0x000fe20000010872 */
[----:B------:R-:W-:-:S02]  /*ace0*/  HADD2.F32 R9, -RZ, R9.H1_H1 ;  /* 0x30000009ff097230 */ /* 0x000fc40000004100 */
[----:B------:R-:W-:Y:S01]  /*acf0*/  FFMA.FTZ R85, R11, R112, R116 ;  /* 0x000000700b557223 */ /* 0x000fe20000010074 */
[----:B------:R-:W-:Y:S02]  /*ad00*/  HADD2.F32 R76, -RZ, R115.H0_H0 ;  /* 0x20000073ff4c7230 */ /* 0x000fe40000004100 */
[C---:B------:R-:W-:Y:S01]  /*ad10*/  FMUL.FTZ R93, R75.reuse, R77 ;  /* 0x0000004d4b5d7220 */ /* 0x040fe20000410000 */
[----:B------:R-:W-:Y:S02]  /*ad20*/  HADD2.F32 R8, -RZ, R117.H0_H0 ;  /* 0x20000075ff087230 */ /* 0x000fe40000004100 */
[-C--:B------:R-:W-:Y:S01]  /*ad30*/  FMUL.FTZ R84, R75, R111.reuse ;  /* 0x0000006f4b547220 */ /* 0x080fe20000410000 */
[C---:B------:R-:W-:Y:S01]  /*ad40*/  FMUL.FTZ R11, R9.reuse, R76 ;  /* 0x0000004c090b7220 */ /* 0x040fe20000410000 */
[C---:B------:R-:W-:Y:S01]  /*ad50*/  FFMA.FTZ R93, R74.reuse, R111, -R93 ;  /* 0x0000006f4a5d7223 */ /* 0x040fe2000001085d */
[-C--:B------:R-:W-:Y:S01]  /*ad60*/  FMUL.FTZ R75, R9, R8.reuse ;  /* 0x00000008094b7220 */ /* 0x080fe20000410000 */
[----:B------:R-:W-:Y:S01]  /*ad70*/  FFMA.FTZ R84, R74, R77, R84 ;  /* 0x0000004d4a547223 */ /* 0x000fe20000010054 */
[----:B------:R-:W-:Y:S01]  /*ad80*/  FFMA.FTZ R9, R10, R8, -R11 ;  /* 0x000000080a097223 */ /* 0x000fe2000001080b */
[----:B------:R-:W-:Y:S01]  /*ad90*/  F2FP.F16.F32.PACK_AB R11, R118, R113 ;  /* 0x00000071760b723e */ /* 0x000fe200000000ff */
[----:B------:R-:W-:Y:S01]  /*ada0*/  FFMA.FTZ R76, R10, R76, R75 ;  /* 0x0000004c0a4c7223 */ /* 0x000fe2000001004b */
[----:B------:R-:W-:-:S02]  /*adb0*/  F2FP.F16.F32.PACK_AB R8, R85, R114 ;  /* 0x000000725508723e */ /* 0x000fc400000000ff */
[----:B------:R-:W-:Y:S02]  /*adc0*/  F2FP.F16.F32.PACK_AB R10, R84, R93 ;  /* 0x0000005d540a723e */ /* 0x000fe400000000ff */
[----:B------:R-:W-:-:S05]  /*add0*/  F2FP.F16.F32.PACK_AB R9, R76, R9 ;  /* 0x000000094c09723e */ /* 0x000fca00000000ff */
[----:B------:R1:W-:Y:S02]  /*ade0*/  STS.128 [R119], R8 ;  /* 0x0000000877007388 */ /* 0x0003e40000000c00 */
.L_x_1882:
[----:B------:R-:W-:Y:S05]  /*adf0*/  BSYNC B2 ;  /* 0x0000000000027941 */ /* 0x000fea0003800000 */
.L_x_1881:
[----:B------:R-:W-:Y:S04]  /*ae00*/  BSSY B2, `(.L_x_1883) ;  /* 0x000002c000027945 */ /* 0x000fe80003800000 */
[----:B------:R-:W-:Y:S05]  /*ae10*/  @P1 BRA `(.L_x_1884) ;  /* 0x0000000000a81947 */ /* 0x000fea0003800000 */
[----:B-1---5:R-:W1:Y:S01]  /*ae20*/  LDS.128 R8, [R119+0x4000] ;  /* 0x0040000077087984 */ /* 0x022e620000000c00 */
[----:B------:R-:W-:Y:S01]  /*ae30*/  SHF.R.U32.HI R75, RZ, 0x10, R73 ;  /* 0x00000010ff4b7819 */ /* 0x000fe20000011649 */
[----:B------:R-:W-:Y:S01]  /*ae40*/  HADD2.F32 R74, -RZ, R109.H0_H0 ;  /* 0x2000006dff4a7230 */ /* 0x000fe20000004100 */
[----:B------:R-:W-:Y:S01]  /*ae50*/  SHF.R.U32.HI R77, RZ, 0x10, R71 ;  /* 0x00000010ff4d7819 */ /* 0x000fe20000011647 */
[--C-:B------:R-:W-:Y:S01]  /*ae60*/  HADD2.F32 R76, -RZ, R110.reuse.H0_H0 ;  /* 0x2000006eff4c7230 */ /* 0x100fe20000004100 */
[----:B------:R-:W-:Y:S01]  /*ae70*/  SHF.R.U64 R111, R72, 0x10, R73 ;  /* 0x00000010486f7819 */ /* 0x000fe20000001249 */
[----:B------:R-:W-:Y:S01]  /*ae80*/  HADD2.F32 R75, -RZ, R75.H0_H0 ;  /* 0x2000004bff4b7230 */ /* 0x000fe20000004100 */
[----:B------:R-:W-:Y:S01]  /*ae90*/  SHF.R.U64 R93, R70, 0x10, R71 ;  /* 0x00000010465d7819 */ /* 0x000fe20000001247 */
[----:B------:R-:W-:Y:S02]  /*aea0*/  HADD2.F32 R77, -RZ, R77.H0_H0 ;  /* 0x2000004dff4d7230 */ /* 0x000fe40000004100 */
[----:B------:R-:W-:-:S02]  /*aeb0*/  HADD2.F32 R110, -RZ, R110.H1_H1 ;  /* 0x3000006eff6e7230 */ /* 0x000fc40000004100 */
[----:B------:R-:W-:Y:S02]  /*aec0*/  HADD2.F32 R109, -RZ, R109.H1_H1 ;  /* 0x3000006dff6d7230 */ /* 0x000fe40000004100 */
[--C-:B-1----:R-:W-:Y:S02]  /*aed0*/  HADD2.F32 R73, -RZ, R11.reuse.H1_H1 ;  /* 0x3000000bff497230 */ /* 0x102fe40000004100 */
[----:B------:R-:W-:Y:S02]  /*aee0*/  HADD2.F32 R72, -RZ, R11.H0_H0 ;  /* 0x2000000bff487230 */ /* 0x000fe40000004100 */
[--C-:B------:R-:W-:Y:S02]  /*aef0*/  HADD2.F32 R11, -RZ, R8.reuse.H0_H0 ;  /* 0x20000008ff0b7230 */ /* 0x100fe40000004100 */
[C---:B------:R-:W-:Y:S01]  /*af00*/  FMUL.FTZ R112, R73.reuse, R75 ;  /* 0x0000004b49707220 */ /* 0x040fe20000410000 */
[----:B------:R-:W-:Y:S02]  /*af10*/  HADD2.F32 R8, -RZ, R8.H1_H1 ;  /* 0x30000008ff087230 */ /* 0x000fe40000004100 */
[----:B------:R-:W-:Y:S01]  /*af20*/  FMUL.FTZ R85, R73, R77 ;  /* 0x0000004d49557220 */ /* 0x000fe20000410000 */
[----:B------:R-:W-:-:S02]  /*af30*/  HADD2.F32 R70, -RZ, R10.H0_H0 ;  /* 0x2000000aff467230 */ /* 0x000fc40000004100 */
[----:B------:R-:W-:Y:S01]  /*af40*/  FFMA.FTZ R114, R72, R77, R112 ;  /* 0x0000004d48727223 */ /* 0x000fe20000010070 */
[----:B------:R-:W-:Y:S02]  /*af50*/  HADD2.F32 R71, -RZ, R10.H1_H1 ;  /* 0x3000000aff477230 */ /* 0x000fe40000004100 */
[----:B------:R-:W-:Y:S01]  /*af60*/  FMUL.FTZ R84, R8, R76 ;  /* 0x0000004c08547220 */ /* 0x000fe20000410000 */
[--C-:B------:R-:W-:Y:S02]  /*af70*/  HADD2.F32 R10, -RZ, R9.reuse.H0_H0 ;  /* 0x20000009ff0a7230 */ /* 0x100fe40000004100 */
[----:B------:R-:W-:Y:S01]  /*af80*/  FFMA.FTZ R85, R72, R75, -R85 ;  /* 0x0000004b48557223 */ /* 0x000fe20000010855 */
[-C--:B------:R-:W-:Y:S01]  /*af90*/  FMUL.FTZ R112, R8, R74.reuse ;  /* 0x0000004a08707220 */ /* 0x080fe20000410000 */
[----:B------:R-:W-:Y:S02]  /*afa0*/  HADD2.F32 R9, -RZ, R9.H1_H1 ;  /* 0x30000009ff097230 */ /* 0x000fe40000004100 */
[----:B------:R-:W-:Y:S01]  /*afb0*/  FFMA.FTZ R84, R11, R74, -R84 ;  /* 0x0000004a0b547223 */ /* 0x000fe20000010854 */
[----:B------:R-:W-:-:S02]  /*afc0*/  HADD2.F32 R72, -RZ, R93.H0_H0 ;  /* 0x2000005dff487230 */ /* 0x000fc40000004100 */
[----:B------:R-:W-:Y:S01]  /*afd0*/  FFMA.FTZ R73, R11, R76, R112 ;  /* 0x0000004c0b497223 */ /* 0x000fe20000010070 */
[----:B------:R-:W-:Y:S02]  /*afe0*/  HADD2.F32 R8, -RZ, R111.H0_H0 ;  /* 0x2000006fff087230 */ /* 0x000fe40000004100 */
[C---:B------:R-:W-:Y:S01]  /*aff0*/  FMUL.FTZ R75, R71.reuse, R110 ;  /* 0x0000006e474b7220 */ /* 0x040fe20000410000 */
[-C--:B------:R-:W-:Y:S01]  /*b000*/  FMUL.FTZ R77, R71, R109.reuse ;  /* 0x0000006d474d7220 */ /* 0x080fe20000410000 */
[C---:B------:R-:W-:Y:S01]  /*b010*/  FMUL.FTZ R11, R9.reuse, R72 ;  /* 0x00000048090b7220 */ /* 0x040fe20000410000 */
[----:B------:R-:W-:Y:S01]  /*b020*/  FMUL.FTZ R71, R9, R8 ;  /* 0x0000000809477220 */ /* 0x000fe20000410000 */
[C---:B------:R-:W-:Y:S01]  /*b030*/  FFMA.FTZ R75, R70.reuse, R109, -R75 ;  /* 0x0000006d464b7223 */ /* 0x040fe2000001084b */
[----:B------:R-:W-:Y:S01]  /*b040*/  FFMA.FTZ R70, R70, R110, R77 ;  /* 0x0000006e46467223 */ /* 0x000fe2000001004d */
[C---:B------:R-:W-:Y:S01]  /*b050*/  FFMA.FTZ R9, R10.reuse, R8, -R11 ;  /* 0x000000080a097223 */ /* 0x040fe2000001080b */
[----:B------:R-:W-:Y:S01]  /*b060*/  FFMA.FTZ R72, R10, R72, R71 ;  /* 0x000000480a487223 */ /* 0x000fe20000010047 */
[----:B------:R-:W-:-:S02]  /*b070*/  F2FP.F16.F32.PACK_AB R11, R114, R85 ;  /* 0x00000055720b723e */ /* 0x000fc400000000ff */
[----:B------:R-:W-:Y:S02]  /*b080*/  F2FP.F16.F32.PACK_AB R10, R70, R75 ;  /* 0x0000004b460a723e */ /* 0x000fe400000000ff */
[----:B------:R-:W-:Y:S02]  /*b090*/  F2FP.F16.F32.PACK_AB R8, R73, R84 ;  /* 0x000000544908723e */ /* 0x000fe400000000ff */
[----:B------:R-:W-:-:S05]  /*b0a0*/  F2FP.F16.F32.PACK_AB R9, R72, R9 ;  /* 0x000000094809723e */ /* 0x000fca00000000ff */
[----:B------:R2:W-:Y:S02]  /*b0b0*/  STS.128 [R119+0x4000], R8 ;  /* 0x0040000877007388 */ /* 0x0005e40000000c00 */
.L_x_1884:
[----:B------:R-:W-:Y:S05]  /*b0c0*/  BSYNC B2 ;  /* 0x0000000000027941 */ /* 0x000fea0003800000 */
.L_x_1883:
[----:B------:R-:W-:Y:S04]  /*b0d0*/  BSSY B2, `(.L_x_1885) ;  /* 0x000002c000027945 */ /* 0x000fe80003800000 */
[----:B------:R-:W-:Y:S05]  /*b0e0*/  @P2 BRA `(.L_x_1886) ;  /* 0x0000000000a82947 */ /* 0x000fea0003800000 */
[----:B-12--5:R-:W1:Y:S01]  /*b0f0*/  LDS.128 R8, [R119+0x8000] ;  /* 0x0080000077087984 */ /* 0x026e620000000c00 */
        /* <DEDUP_REMOVED lines=41> */
.L_x_1886:
[----:B------:R-:W-:Y:S05]  /*b390*/  BSYNC B2 ;  /* 0x0000000000027941 */ /* 0x000fea0003800000 */
.L_x_1885:
[----:B------:R-:W-:Y:S05]  /*b3a0*/  @P3 BRA `(.L_x_1880) ;  /* 0x0000000000a83947 */ /* 0x000fea0003800000 */
[----:B-123-5:R-:W1:Y:S01]  /*b3b0*/  LDS.128 R8, [R119+0xc000] ;  /* 0x00c0000077087984 */ /* 0x02ee620000000c00 */
[----:B------:R-:W-:Y:S01]  /*b3c0*/  SHF.R.U32.HI R67, RZ, 0x10, R61 ;  /* 0x00000010ff437819 */ /* 0x000fe2000001163d */
[----:B------:R-:W-:Y:S01]  /*b3d0*/  HADD2.F32 R66, -RZ, R104.H0_H0 ;  /* 0x20000068ff427230 */ /* 0x000fe20000004100 */
[----:B------:R-:W-:Y:S01]  /*b3e0*/  SHF.R.U32.HI R69, RZ, 0x10, R59 ;  /* 0x00000010ff457819 */ /* 0x000fe2000001163b */
[----:B------:R-:W-:Y:S01]  /*b3f0*/  HADD2.F32 R68, -RZ, R105.H0_H0 ;  /* 0x20000069ff447230 */ /* 0x000fe20000004100 */
        /* <DEDUP_REMOVED lines=24> */
[CC--:B------:R-:W-:Y:S01]  /*b580*/  FMUL.FTZ R67, R59.reuse, R105.reuse ;  /* 0x000000693b437220 */ /* 0x0c0fe20000410000 */
[----:B------:R-:W-:Y:S01]  /*b590*/  FMUL.FTZ R66, R59, R104 ;  /* 0x000000683b427220 */ /* 0x000fe20000410000 */
        /* <DEDUP_REMOVED lines=11> */
.L_x_1880:
[----:B------:R-:W-:Y:S05]  /*b650*/  BSYNC B1 ;  /* 0x0000000000017941 */ /* 0x000fea0003800000 */
.L_x_1879:
[----:B-1234-:R-:W-:Y:S01]  /*b660*/  VIADD R8, R218, 0x20 ;  /* 0x00000020da087836 */ /* 0x01efe20000000000 */
[----:B------:R-:W-:Y:S04]  /*b670*/  BSSY B1, `(.L_x_1887) ;  /* 0x00000bb000017945 */ /* 0x000fe80003800000 */
[----:B------:R-:W-:-:S13]  /*b680*/  ISETP.GE.AND P0, PT, R8, R3, PT ;  /* 0x000000030800720c */ /* 0x000fda0003f06270 */
        /* <DEDUP_REMOVED lines=9> */
[----:B-----5:R-:W1:Y:S01]  /*b720*/  LDS.128 R8, [R72+0x1000] ;  /* 0x0010000048087984 */ /* 0x020e620000000c00 */
[--C-:B------:R-:W-:Y:S01]  /*b730*/  SHF.R.U64 R71, R62, 0x10, R63.reuse ;  /* 0x000000103e477819 */ /* 0x100fe2000000123f */
[--C-:B------:R-:W-:Y:S01]  /*b740*/  HADD2.F32 R62, -RZ, R101.reuse.H0_H0 ;  /* 0x20000065ff3e7230 */ /* 0x100fe20000004100 */
[----:B------:R-:W-:Y:S01]  /*b750*/  SHF.R.U32.HI R63, RZ, 0x10, R63 ;  /* 0x00000010ff3f7819 */ /* 0x000fe2000001163f */
[----:B------:R-:W-:Y:S01]  /*b760*/  HADD2.F32 R101, -RZ, R101.H1_H1 ;  /* 0x30000065ff657230 */ /* 0x000fe20000004100 */
[--C-:B------:R-:W-:Y:S01]  /*b770*/  SHF.R.U64 R69, R64, 0x10, R65.reuse ;  /* 0x0000001040457819 */ /* 0x100fe20000001241 */
[--C-:B------:R-:W-:Y:S01]  /*b780*/  HADD2.F32 R64, -RZ, R102.reuse.H0_H0 ;  /* 0x20000066ff407230 */ /* 0x100fe20000004100 */
[----:B------:R-:W-:Y:S01]  /*b790*/  SHF.R.U32.HI R65, RZ, 0x10, R65 ;  /* 0x00000010ff417819 */ /* 0x000fe20000011641 */
[----:B------:R-:W-:Y:S02]  /*b7a0*/  HADD2.F32 R63, -RZ, R63.H0_H0 ;  /* 0x2000003fff3f7230 */ /* 0x000fe40000004100 */
[----:B------:R-:W-:-:S02]  /*b7b0*/  HADD2.F32 R102, -RZ, R102.H1_H1 ;  /* 0x30000066ff667230 */ /* 0x000fc40000004100 */
[----:B------:R-:W-:Y:S02]  /*b7c0*/  HADD2.F32 R65, -RZ, R65.H0_H0 ;  /* 0x20000041ff417230 */ /* 0x000fe40000004100 */
        /* <DEDUP_REMOVED lines=31> */
.L_x_1890:
[----:B------:R-:W-:Y:S05]  /*b9c0*/  BSYNC B2 ;  /* 0x0000000000027941 */ /* 0x000fea0003800000 */
.L_x_1889:
[----:B------:R-:W-:Y:S04]  /*b9d0*/  BSSY B2, `(.L_x_1891) ;  /* 0x000002c000027945 */ /* 0x000fe80003800000 */
[----:B------:R-:W-:Y:S05]  /*b9e0*/  @P1 BRA `(.L_x_1892) ;  /* 0x0000000000a81947 */ /* 0x000fea0003800000 */
[----:B-1---5:R-:W1:Y:S01]  /*b9f0*/  LDS.128 R8, [R72+0x5000] ;  /* 0x0050000048087984 */ /* 0x022e620000000c00 */
[----:B------:R-:W-:Y:S01]  /*ba00*/  SHF.R.U32.HI R59, RZ, 0x10, R55 ;  /* 0x00000010ff3b7819 */ /* 0x000fe20000011637 */
[----:B------:R-:W-:Y:S01]  /*ba10*/  HADD2.F32 R58, -RZ, R97.H0_H0 ;  /* 0x20000061ff3a7230 */ /* 0x000fe20000004100 */
[--C-:B------:R-:W-:Y:S01]  /*ba20*/  SHF.R.U32.HI R61, RZ, 0x10, R57.reuse ;  /* 0x00000010ff3d7819 */ /* 0x100fe20000011639 */
        /* <DEDUP_REMOVED lines=38> */
.L_x_1892:
[----:B------:R-:W-:Y:S05]  /*bc90*/  BSYNC B2 ;  /* 0x0000000000027941 */ /* 0x000fea0003800000 */
.L_x_1891:
[----:B------:R-:W-:Y:S04]  /*bca0*/  BSSY B2, `(.L_x_1893) ;  /* 0x000002c000027945 */ /* 0x000fe80003800000 */
[----:B------:R-:W-:Y:S05]  /*bcb0*/  @P2 BRA `(.L_x_1894) ;  /* 0x0000000000a82947 */ /* 0x000fea0003800000 */
[----:B-12--5:R-:W1:Y:S01]  /*bcc0*/  LDS.128 R8, [R72+0x9000] ;  /* 0x0090000048087984 */ /* 0x026e620000000c00 */
        /* <DEDUP_REMOVED lines=41> */
.L_x_1894:
[----:B------:R-:W-:Y:S05]  /*bf60*/  BSYNC B2 ;  /* 0x0000000000027941 */ /* 0x000fea0003800000 */
.L_x_1893:
[----:B------:R-:W-:Y:S05]  /*bf70*/  @P3 BRA `(.L_x_1888) ;  /* 0x0000000000a83947 */ /* 0x000fea0003800000 */
[----:B-123-5:R-:W1:Y:S01]  /*bf80*/  LDS.128 R8, [R72+0xd000] ;  /* 0x00d0000048087984 */ /* 0x02ee620000000c00 */
[----:B------:R-:W-:Y:S01]  /*bf90*/  SHF.R.U32.HI R51, RZ, 0x10, R47 ;  /* 0x00000010ff337819 */ /* 0x000fe2000001162f */
[----:B------:R-:W-:Y:S01]  /*bfa0*/  HADD2.F32 R50, -RZ, R91.H1_H1 ;  /* 0x3000005bff327230 */ /* 0x000fe20000004100 */
[--C-:B------:R-:W-:Y:S01]  /*bfb0*/  SHF.R.U32.HI R53, RZ, 0x10, R49.reuse ;  /* 0x00000010ff357819 */ /* 0x100fe20000011631 */
[--C-:B------:R-:W-:Y:S01]  /*bfc0*/  HADD2.F32 R52, -RZ, R90.reuse.H1_H1 ;  /* 0x3000005aff347230 */ /* 0x100fe20000004100 */
[----:B------:R-:W-:Y:S01]  /*bfd0*/  SHF.R.U64 R57, R48, 0x10, R49 ;  /* 0x0000001030397819 */ /* 0x000fe20000001231 */
[----:B------:R-:W-:Y:S01]  /*bfe0*/  HADD2.F32 R51, -RZ, R51.H0_H0 ;  /* 0x20000033ff337230 */ /* 0x000fe20000004100 */
[----:B------:R-:W-:Y:S01]  /*bff0*/  SHF.R.U64 R59, R46, 0x10, R47 ;  /* 0x000000102e3b7819 */ /* 0x000fe2000000122f */
[----:B------:R-:W-:Y:S02]  /*c000*/  HADD2.F32 R53, -RZ, R53.H0_H0 ;  /* 0x20000035ff357230 */ /* 0x000fe40000004100 */
[----:B------:R-:W-:-:S02]  /*c010*/  HADD2.F32 R90, -RZ, R90.H0_H0 ;  /* 0x2000005aff5a7230 */ /* 0x000fc40000004100 */
        /* <DEDUP_REMOVED lines=32> */
.L_x_1888:
[----:B------:R-:W-:Y:S05]  /*c220*/  BSYNC B1 ;  /* 0x0000000000017941 */ /* 0x000fea0003800000 */
.L_x_1887:
        /* <DEDUP_REMOVED lines=54> */
.L_x_1898:
[----:B------:R-:W-:Y:S05]  /*c590*/  BSYNC B2 ;  /* 0x0000000000027941 */ /* 0x000fea0003800000 */
.L_x_1897:
        /* <DEDUP_REMOVED lines=44> */
.L_x_1900:
[----:B------:R-:W-:Y:S05]  /*c860*/  BSYNC B2 ;  /* 0x0000000000027941 */ /* 0x000fea0003800000 */
.L_x_1899:
[----:B------:R-:W-:Y:S04]  /*c870*/  BSSY B2, `(.L_x_1901) ;  /* 0x000002c000027945 */ /* 0x000fe80003800000 */
[----:B------:R-:W-:Y:S05]  /*c880*/  @P2 BRA `(.L_x_1902) ;  /* 0x0000000000a82947 */ /* 0x000fea0003800000 */
[----:B-12--5:R-:W1:Y:S01]  /*c890*/  LDS.128 R8, [R56+0xa000] ;  /* 0x00a0000038087984 */ /* 0x026e620000000c00 */
        /* <DEDUP_REMOVED lines=41> */
.L_x_1902:
[----:B------:R-:W-:Y:S05]  /*cb30*/  BSYNC B2 ;  /* 0x0000000000027941 */ /* 0x000fea0003800000 */
.L_x_1901:
        /* <DEDUP_REMOVED lines=43> */
.L_x_1896:
[----:B------:R-:W-:Y:S05]  /*cdf0*/  BSYNC B1 ;  /* 0x0000000000017941 */ /* 0x000fea0003800000 */
.L_x_1895:
[----:B-1234-:R-:W-:-:S05]  /*ce00*/  VIADD R8, R218, 0x60 ;  /* 0x00000060da087836 */ /* 0x01efca0000000000 */
        /* <DEDUP_REMOVED lines=11> */
[----:B------:R-:W-:Y:S01]  /*cec0*/  SHF.R.U64 R35, R32, 0x10, R33 ;  /* 0x0000001020237819 */ /* 0x000fe20000001221 */
[--C-:B------:R-:W-:Y:S01]  /*ced0*/  HADD2.F32 R29, -RZ, R82.reuse.H0_H0 ;  /* 0x20000052ff1d7230 */ /* 0x100fe20000004100 */
[----:B------:R-:W-:Y:S01]  /*cee0*/  SHF.R.U64 R36, R30, 0x10, R31 ;  /* 0x000000101e247819 */ /* 0x000fe2000000121f */
[----:B------:R-:W-:Y:S01]  /*cef0*/  HADD2.F32 R82, -RZ, R82.H1_H1 ;  /* 0x30000052ff527230 */ /* 0x000fe20000004100 */
[----:B------:R-:W-:Y:S02]  /*cf00*/  SHF.R.U32.HI R32, RZ, 0x10, R33 ;  /* 0x00000010ff207819 */ /* 0x000fe40000011621 */
[----:B------:R-:W-:Y:S01]  /*cf10*/  SHF.R.U32.HI R30, RZ, 0x10, R31 ;  /* 0x00000010ff1e7819 */ /* 0x000fe2000001161f */
[----:B------:R-:W-:Y:S02]  /*cf20*/  HADD2.F32 R31, -RZ, R83.H0_H0 ;  /* 0x20000053ff1f7230 */ /* 0x000fe40000004100 */
[----:B------:R-:W-:-:S02]  /*cf30*/  HADD2.F32 R32, -RZ, R32.H0_H0 ;  /* 0x20000020ff207230 */ /* 0x000fc40000004100 */
[----:B------:R-:W-:Y:S02]  /*cf40*/  HADD2.F32 R30, -RZ, R30.H0_H0 ;  /* 0x2000001eff1e7230 */ /* 0x000fe40000004100 */
[----:B------:R-:W-:Y:S02]  /*cf50*/  HADD2.F32 R83, -RZ, R83.H1_H1 ;  /* 0x30000053ff537230 */ /* 0x000fe40000004100 */
[--C-:B-1----:R-:W-:Y:S02]  /*cf60*/  HADD2.F32 R28, -RZ, R11.reuse.H1_H1 ;  /* 0x3000000bff1c7230 */ /* 0x102fe40000004100 */
[--C-:B------:R-:W-:Y:S02]  /*cf70*/  HADD2.F32 R3, -RZ, R8.reuse.H0_H0 ;  /* 0x20000008ff037230 */ /* 0x100fe40000004100 */
[----:B------:R-:W-:Y:S02]  /*cf80*/  HADD2.F32 R27, -RZ, R11.H0_H0 ;  /* 0x2000000bff1b7230 */ /* 0x000fe40000004100 */
[----:B------:R-:W-:Y:S01]  /*cf90*/  FMUL.FTZ R34, R28, R32 ;  /* 0x000000201c227220 */ /* 0x000fe20000410000 */
[----:B------:R-:W-:-:S02]  /*cfa0*/  HADD2.F32 R8, -RZ, R8.H1_H1 ;  /* 0x30000008ff087230 */ /* 0x000fc40000004100 */
[-C--:B------:R-:W-:Y:S01]  /*cfb0*/  FMUL.FTZ R33, R28, R30.reuse ;  /* 0x0000001e1c217220 */ /* 0x080fe20000410000 */
[--C-:B------:R-:W-:Y:S02]  /*cfc0*/  HADD2.F32 R11, -RZ, R10.reuse.H0_H0 ;  /* 0x2000000aff0b7230 */ /* 0x100fe40000004100 */
[C---:B------:R-:W-:Y:S01]  /*cfd0*/  FFMA.FTZ R34, R27.reuse, R30, -R34 ;  /* 0x0000001e1b227223 */ /* 0x040fe20000010822 */
[----:B------:R-:W-:Y:S02]  /*cfe0*/  HADD2.F32 R26, -RZ, R10.H1_H1 ;  /* 0x3000000aff1a7230 */ /* 0x000fe40000004100 */
[C---:B------:R-:W-:Y:S01]  /*cff0*/  FMUL.FTZ R28, R8.reuse, R31 ;  /* 0x0000001f081c7220 */ /* 0x040fe20000410000 */
[--C-:B------:R-:W-:Y:S02]  /*d000*/  HADD2.F32 R10, -RZ, R9.reuse.H0_H0 ;  /* 0x20000009ff0a7230 */ /* 0x100fe40000004100 */
[----:B------:R-:W-:Y:S01]  /*d010*/  FFMA.FTZ R33, R27, R32, R33 ;  /* 0x000000201b217223 */ /* 0x000fe20000010021 */
[----:B------:R-:W-:Y:S01]  /*d020*/  FMUL.FTZ R30, R8, R29 ;  /* 0x0000001d081e7220 */ /* 0x000fe20000410000 */
[----:B------:R-:W-:-:S02]  /*d030*/  HADD2.F32 R9, -RZ, R9.H1_H1 ;  /* 0x30000009ff097230 */ /* 0x000fc40000004100 */
[C---:B------:R-:W-:Y:S01]  /*d040*/  FFMA.FTZ R28, R3.reuse, R29, -R28 ;  /* 0x0000001d031c7223 */ /* 0x040fe2000001081c */
[----:B------:R-:W-:Y:S02]  /*d050*/  HADD2.F32 R27, -RZ, R35.H0_H0 ;  /* 0x20000023ff1b7230 */ /* 0x000fe40000004100 */
        /* <DEDUP_REMOVED lines=15> */
.L_x_1905:
[----:B------:R-:W-:Y:S05]  /*d150*/  BSYNC B1 ;  /* 0x0000000000017941 */ /* 0x000fea0003800000 */
.L_x_1904:
[----:B------:R-:W-:Y:S04]  /*d160*/  BSSY B1, `(.L_x_1906) ;  /* 0x000002c000017945 */ /* 0x000fe80003800000 */
[----:B------:R-:W-:Y:S05]  /*d170*/  @P1 BRA `(.L_x_1907) ;  /* 0x0000000000a81947 */ /* 0x000fea0003800000 */
[----:B-1---5:R-:W1:Y:S01]  /*d180*/  LDS.128 R8, [R37+0x7000] ;  /* 0x0070000025087984 */ /* 0x022e620000000c00 */
[----:B------:R-:W-:Y:S01]  /*d190*/  SHF.R.U32.HI R28, RZ, 0x10, R25 ;  /* 0x00000010ff1c7819 */ /* 0x000fe20000011619 */
[--C-:B------:R-:W-:Y:S01]  /*d1a0*/  HADD2.F32 R27, -RZ, R81.reuse.H0_H0 ;  /* 0x20000051ff1b7230 */ /* 0x100fe20000004100 */
[----:B------:R-:W-:Y:S01]  /*d1b0*/  SHF.R.U32.HI R26, RZ, 0x10, R21 ;  /* 0x00000010ff1a7819 */ /* 0x000fe20000011615 */
[----:B------:R-:W-:Y:S01]  /*d1c0*/  HADD2.F32 R81, -RZ, R81.H1_H1 ;  /* 0x30000051ff517230 */ /* 0x000fe20000004100 */
[----:B------:R-:W-:Y:S01]  /*d1d0*/  SHF.R.U64 R31, R24, 0x10, R25 ;  /* 0x00000010181f7819 */ /* 0x000fe20000001219 */
[----:B------:R-:W-:Y:S01]  /*d1e0*/  HADD2.F32 R28, -RZ, R28.H0_H0 ;  /* 0x2000001cff1c7230 */ /* 0x000fe20000004100 */
[----:B------:R-:W-:Y:S01]  /*d1f0*/  SHF.R.U64 R32, R20, 0x10, R21 ;  /* 0x0000001014207819 */ /* 0x000fe20000001215 */
[----:B------:R-:W-:Y:S02]  /*d200*/  HADD2.F32 R26, -RZ, R26.H0_H0 ;  /* 0x2000001aff1a7230 */ /* 0x000fe40000004100 */
[----:B------:R-:W-:-:S02]  /*d210*/  HADD2.F32 R25, -RZ, R80.H0_H0 ;  /* 0x20000050ff197230 */ /* 0x000fc40000004100 */
[----:B------:R-:W-:Y:S02]  /*d220*/  HADD2.F32 R80, -RZ, R80.H1_H1 ;  /* 0x30000050ff507230 */ /* 0x000fe40000004100 */
[--C-:B-1----:R-:W-:Y:S02]  /*d230*/  HADD2.F32 R24, -RZ, R11.reuse.H1_H1 ;  /* 0x3000000bff187230 */ /* 0x102fe40000004100 */
[--C-:B------:R-:W-:Y:S02]  /*d240*/  HADD2.F32 R3, -RZ, R8.reuse.H0_H0 ;  /* 0x20000008ff037230 */ /* 0x100fe40000004100 */
[----:B------:R-:W-:Y:S02]  /*d250*/  HADD2.F32 R21, -RZ, R11.H0_H0 ;  /* 0x2000000bff157230 */ /* 0x000fe40000004100 */
[C---:B------:R-:W-:Y:S01]  /*d260*/  FMUL.FTZ R30, R24.reuse, R28 ;  /* 0x0000001c181e7220 */ /* 0x040fe20000410000 */
[----:B------:R-:W-:Y:S02]  /*d270*/  HADD2.F32 R8, -RZ, R8.H1_H1 ;  /* 0x30000008ff087230 */ /* 0x000fe40000004100 */
[----:B------:R-:W-:Y:S01]  /*d280*/  FMUL.FTZ R29, R24, R26 ;  /* 0x0000001a181d7220 */ /* 0x000fe20000410000 */
[----:B------:R-:W-:-:S02]  /*d290*/  HADD2.F32 R11, -RZ, R10.H0_H0 ;  /* 0x2000000aff0b7230 */ /* 0x000fc40000004100 */
[C---:B------:R-:W-:Y:S01]  /*d2a0*/  FFMA.FTZ R30, R21.reuse, R26, -R30 ;  /* 0x0000001a151e7223 */ /* 0x040fe2000001081e */
[----:B------:R-:W-:Y:S02]  /*d2b0*/  HADD2.F32 R20, -RZ, R10.H1_H1 ;  /* 0x3000000aff147230 */ /* 0x000fe40000004100 */
[C---:B------:R-:W-:Y:S01]  /*d2c0*/  FMUL.FTZ R24, R8.reuse, R27 ;  /* 0x0000001b08187220 */ /* 0x040fe20000410000 */
[--C-:B------:R-:W-:Y:S02]  /*d2d0*/  HADD2.F32 R10, -RZ, R9.reuse.H0_H0 ;  /* 0x20000009ff0a7230 */ /* 0x100fe40000004100 */
[----:B------:R-:W-:Y:S01]  /*d2e0*/  FFMA.FTZ R29, R21, R28, R29 ;  /* 0x0000001c151d7223 */ /* 0x000fe2000001001d */
        /* <DEDUP_REMOVED lines=19> */
.L_x_1907:
[----:B------:R-:W-:Y:S05]  /*d420*/  BSYNC B1 ;  /* 0x0000000000017941 */ /* 0x000fea0003800000 */
.L_x_1906:
[----:B------:R-:W-:Y:S04]  /*d430*/  BSSY B1, `(.L_x_1908) ;  /* 0x000002c000017945 */ /* 0x000fe80003800000 */
[----:B------:R-:W-:Y:S05]  /*d440*/  @P2 BRA `(.L_x_1909) ;  /* 0x0000000000a82947 */ /* 0x000fea0003800000 */
[----:B-12--5:R-:W1:Y:S01]  /*d450*/  LDS.128 R8, [R37+0xb000] ;  /* 0x00b0000025087984 */ /* 0x026e620000000c00 */
        /* <DEDUP_REMOVED lines=8> */
[----:B------:R-:W-:-:S02]  /*d4e0*/  HADD2.F32 R15, -RZ, R78.H1_H1 ;  /* 0x3000004eff0f7230 */ /* 0x000fc40000004100 */
[----:B------:R-:W-:Y:S02]  /*d4f0*/  HADD2.F32 R78, -RZ, R78.H0_H0 ;  /* 0x2000004eff4e7230 */ /* 0x000fe40000004100 */
        /* <DEDUP_REMOVED lines=31> */
.L_x_1909:
[----:B------:R-:W-:Y:S05]  /*d6f0*/  BSYNC B1 ;  /* 0x0000000000017941 */ /* 0x000fea0003800000 */
.L_x_1908:
[----:B------:R-:W-:Y:S05]  /*d700*/  @P3 BRA `(.L_x_1903) ;  /* 0x0000004c00043947 */ /* 0x000fea0003800000 */
[----:B-123-5:R-:W1:Y:S01]  /*d710*/  LDS.128 R8, [R37+0xf000] ;  /* 0x00f0000025087984 */ /* 0x02ee620000000c00 */
        /* <DEDUP_REMOVED lines=9> */
[--C-:B-1----:R-:W-:Y:S02]  /*d7b0*/  HADD2.F32 R6, -RZ, R11.reuse.H0_H0 ;  /* 0x2000000bff067230 */ /* 0x102fe40000004100 */
[----:B------:R-:W-:Y:S02]  /*d7c0*/  HADD2.F32 R11, -RZ, R11.H1_H1 ;  /* 0x3000000bff0b7230 */ /* 0x000fe40000004100 */
[--C-:B------:R-:W-:Y:S02]  /*d7d0*/  HADD2.F32 R3, -RZ, R8.reuse.H0_H0 ;  /* 0x20000008ff037230 */ /* 0x100fe40000004100 */
[----:B------:R-:W-:Y:S02]  /*d7e0*/  HADD2.F32 R8, -RZ, R8.H1_H1 ;  /* 0x30000008ff087230 */ /* 0x000fe40000004100 */
[C---:B------:R-:W-:Y:S01]  /*d7f0*/  FMUL.FTZ R15, R11.reuse, R14 ;  /* 0x0000000e0b0f7220 */ /* 0x040fe20000410000 */
[----:B------:R-:W-:Y:S01]  /*d800*/  FMUL.FTZ R11, R11, R12 ;  /* 0x0000000c0b0b7220 */ /* 0x000fe20000410000 */
[----:B------:R-:W-:-:S02]  /*d810*/  HADD2.F32 R5, -RZ, R10.H0_H0 ;  /* 0x2000000aff057230 */ /* 0x000fc40000004100 */
[----:B------:R-:W-:Y:S01]  /*d820*/  FMUL.FTZ R20, R8, R13 ;  /* 0x0000000d08147220 */ /* 0x000fe20000410000 */
[----:B------:R-:W-:Y:S02]  /*d830*/  HADD2.F32 R10, -RZ, R10.H1_H1 ;  /* 0x3000000aff0a7230 */ /* 0x000fe40000004100 */
[C---:B------:R-:W-:Y:S01]  /*d840*/  FFMA.FTZ R15, R6.reuse, R12, -R15 ;  /* 0x0000000c060f7223 */ /* 0x040fe2000001080f */
[----:B------:R-:W-:Y:S01]  /*d850*/  FFMA.FTZ R14, R6, R14, R11 ;  /* 0x0000000e060e7223 */ /* 0x000fe2000001000b */
[--C-:B------:R-:W-:Y:S02]  /*d860*/  HADD2.F32 R4, -RZ, R9.reuse.H0_H0 ;  /* 0x20000009ff047230 */ /* 0x100fe40000004100 */
[-C--:B------:R-:W-:Y:S01]  /*d870*/  FMUL.FTZ R8, R8, R7.reuse ;  /* 0x0000000708087220 */ /* 0x080fe20000410000 */
[----:B------:R-:W-:Y:S01]  /*d880*/  FFMA.FTZ R20, R3, R7, -R20 ;  /* 0x0000000703147223 */ /* 0x000fe20000010814 */
[----:B------:R-:W-:Y:S02]  /*d890*/  HADD2.F32 R6, -RZ, R0.H1_H1 ;  /* 0x30000000ff067230 */ /* 0x000fe40000004100 */
[----:B------:R-:W-:Y:S01]  /*d8a0*/  FMUL.FTZ R12, R10, R23 ;  /* 0x000000170a0c7220 */ /* 0x000fe20000410000 */
[----:B------:R-:W-:-:S02]  /*d8b0*/  HADD2.F32 R9, -RZ, R9.H1_H1 ;  /* 0x30000009ff097230 */ /* 0x000fc40000004100 */
[----:B------:R-:W-:Y:S01]  /*d8c0*/  FFMA.FTZ R3, R3, R13, R8 ;  /* 0x0000000d03037223 */ /* 0x000fe20000010008 */
[----:B------:R-:W-:Y:S02]  /*d8d0*/  HADD2.F32 R7, -RZ, R21.H0_H0 ;  /* 0x20000015ff077230 */ /* 0x000fe40000004100 */
[-C--:B------:R-:W-:Y:S01]  /*d8e0*/  FMUL.FTZ R10, R10, R6.reuse ;  /* 0x000000060a0a7220 */ /* 0x080fe20000410000 */
[----:B------:R-:W-:Y:S02]  /*d8f0*/  HADD2.F32 R0, -RZ, R24.H0_H0 ;  /* 0x20000018ff007230 */ /* 0x000fe40000004100 */
[----:B------:R-:W-:Y:S01]  /*d900*/  FFMA.FTZ R6, R5, R6, -R12 ;  /* 0x0000000605067223 */ /* 0x000fe2000001080c */
[----:B------:R-:W-:Y:S01]  /*d910*/  FMUL.FTZ R11, R9, R7 ;  /* 0x00000007090b7220 */ /* 0x000fe20000410000 */
[----:B------:R-:W-:Y:S01]  /*d920*/  FFMA.FTZ R23, R5, R23, R10 ;  /* 0x0000001705177223 */ /* 0x000fe2000001000a */
[-C--:B------:R-:W-:Y:S02]  /*d930*/  FMUL.FTZ R8, R9, R0.reuse ;  /* 0x0000000009087220 */ /* 0x080fe40000410000 */
[----:B------:R-:W-:-:S02]  /*d940*/  FFMA.FTZ R5, R4, R0, -R11 ;  /* 0x0000000004057223 */ /* 0x000fc4000001080b */
[----:B------:R-:W-:Y:S01]  /*d950*/  FFMA.FTZ R8, R4, R7, R8 ;  /* 0x0000000704087223 */ /* 0x000fe20000010008 */
[----:B------:R-:W-:Y:S02]  /*d960*/  F2FP.F16.F32.PACK_AB R7, R14, R15 ;  /* 0x0000000f0e07723e */ /* 0x000fe400000000ff */
[----:B------:R-:W-:Y:S02]  /*d970*/  F2FP.F16.F32.PACK_AB R6, R23, R6 ;  /* 0x000000061706723e */ /* 0x000fe400000000ff */
[----:B------:R-:W-:Y:S02]  /*d980*/  F2FP.F16.F32.PACK_AB R4, R3, R20 ;  /* 0x000000140304723e */ /* 0x000fe400000000ff */
[----:B------:R-:W-:-:S05]  /*d990*/  F2FP.F16.F32.PACK_AB R5, R8, R5 ;  /* 0x000000050805723e */ /* 0x000fca00000000ff */
[----:B------:R4:W-:Y:S01]  /*d9a0*/  STS.128 [R37+0xf000], R4 ;  /* 0x00f0000425007388 */ /* 0x0009e20000000c00 */
[----:B------:R-:W-:Y:S05]  /*d9b0*/  BRA `(.L_x_1903) ;  /* 0x0000004800587947 */ /* 0x000fea0003800000 */
.L_x_1864:
[----:B------:R-:W0:Y:S01]  /*d9c0*/  LDC R83, c[0x0][0x448] ;  /* 0x00011200ff537b82 */ /* 0x000e220000000800 */
[----:B------:R-:W-:Y:S01]  /*d9d0*/  ULDC.64 UR4, c[0x0][0x3f8] ;  /* 0x0000fe0000047ab9 */ /* 0x000fe20000000a00 */
[----:B------:R-:W-:Y:S01]  /*d9e0*/  ULDC.64 UR6, c[0x0][0x408] ;  /* 0x0001020000067ab9 */ /* 0x000fe20000000a00 */
[----:B------:R-:W-:Y:S01]  /*d9f0*/  MOV R27, R29 ;  /* 0x0000001d001b7202 */ /* 0x000fe20000000f00 */
[----:B------:R-:W-:Y:S01]  /*da00*/  IMAD.MOV.U32 R25, RZ, RZ, R23 ;  /* 0x000000ffff197224 */ /* 0x000fe200078e0017 */
[----:B0-----:R-:W-:-:S13]  /*da10*/  ISETP.NE.AND P0, PT, R83, 0x1, PT ;  /* 0x000000015300780c */ /* 0x001fda0003f05270 */
[----:B------:R-:W0:Y:S08]  /*da20*/  @P0 LDC R0, c[0x0][0x44c] ;  /* 0x00011300ff000b82 */ /* 0x000e300000000800 */
[----:B------:R-:W1:Y:S01]  /*da30*/  @P0 LDC R5, c[0x0][0x450] ;  /* 0x00011400ff050b82 */ /* 0x000e620000000800 */
[----:B0-----:R-:W-:-:S05]  /*da40*/  @P0 IMAD.HI.U32 R0, R3, R0, RZ ;  /* 0x0000000003000227 */ /* 0x001fca00078e00ff */
[----:B-1----:R-:W-:-:S04]  /*da50*/  @P0 SHF.R.U32.HI R3, RZ, R5, R0 ;  /* 0x00000005ff030219 */ /* 0x002fc80000011600 */
        /* <DEDUP_REMOVED lines=11> */
[----:B------:R-:W-:Y:S01]  /*db10*/  IMAD.IADD R7, R27, 0x1, R7 ;  /* 0x000000011b077824 */ /* 0x000fe200078e0207 */
[----:B------:R-:W-:Y:S01]  /*db20*/  LEA R0, P1, R26, UR6, 0x1 ;  /* 0x000000061a007c11 */ /* 0x000fe2000f8208ff */
[----:B------:R-:W-:Y:S01]  /*db30*/  UMOV UR4, 0xffffffff ;  /* 0xffffffff00047882 */ /* 0x000fe20000000000 */
[----:B------:R-:W-:Y:S02]  /*db40*/  LEA.HI.X R6, R24, UR5, R5, 0x1, P0 ;  /* 0x0000000518067c11 */ /* 0x000fe400080f0c05 */
[----:B------:R-:W-:Y:S01]  /*db50*/  LEA.HI.X R7, R26, UR7, R7, 0x1, P1 ;  /* 0x000000071a077c11 */ /* 0x000fe200088f0c07 */
[----:B------:R-:W-:Y:S08]  /*db60*/  BRA.DIV UR4, `(.L_x_1910) ;  /* 0x000001ce04e07947 */ /* 0x000ff0000b800000 */
[----:B------:R0:W1:Y:S04]  /*db70*/  SHFL.IDX PT, R5, R6, RZ, 0x181f ;  /* 0x00181fff06057589 */ /* 0x00006800000e0000 */
[----:B------:R0:W2:Y:S04]  /*db80*/  SHFL.IDX PT, R4, R3, RZ, 0x181f ;  /* 0x00181fff03047589 */ /* 0x0000a800000e0000 */
[----:B------:R0:W3:Y:S04]  /*db90*/  SHFL.IDX PT, R9, R7, RZ, 0x181f ;  /* 0x00181fff07097589 */ /* 0x0000e800000e0000 */
[----:B------:R0:W4:Y:S02]  /*dba0*/  SHFL.IDX PT, R14, R0, RZ, 0x181f ;  /* 0x00181fff000e7589 */ /* 0x00012400000e0000 */
.L_x_2271:
        /* <DEDUP_REMOVED lines=13> */
[----:B------:R-:W-:Y:S01]  /*dc80*/  ULDC UR4, c[0x0][0x3f4] ;  /* 0x0000fd0000047ab9 */ /* 0x000fe20000000800 */
[----:B--2---:R-:W-:Y:S01]  /*dc90*/  IMAD.MOV.U32 R12, RZ, RZ, R4 ;  /* 0x000000ffff0c7224 */ /* 0x004fe200078e0004 */
[----:B------:R-:W-:Y:S01]  /*dca0*/  ISETP.GE.AND P2, PT, R18, UR4, PT ;  /* 0x0000000412007c0c */ /* 0x000fe2000bf46270 */
[----:B-1----:R-:W-:Y:S01]  /*dcb0*/  IMAD.MOV.U32 R13, RZ, RZ, R5 ;  /* 0x000000ffff0d7224 */ /* 0x002fe200078e0005 */
[----:B------:R-:W-:Y:S02]  /*dcc0*/  ISETP.GE.AND P3, PT, R226, UR4, PT ;  /* 0x00000004e2007c0c */ /* 0x000fe4000bf66270 */
[----:B------:R-:W-:Y:S02]  /*dcd0*/  CS2R R56, SRZ ;  /* 0x0000000000387805 */ /* 0x000fe4000001ff00 */
[----:B------:R-:W-:-:S07]  /*dce0*/  CS2R R58, SRZ ;  /* 0x00000000003a7805 */ /* 0x000fce000001ff00 */
[C---:B------:R-:W-:Y:S01]  /*dcf0*/  @!P2 IMAD.SHL.U32 R15, R18.reuse, 0x2, RZ ;  /* 0x00000002120fa824 */ /* 0x040fe200078e00ff */
[----:B------:R-:W-:-:S04]  /*dd00*/  @!P2 SHF.L.U64.HI R20, R18, 0x1, R19 ;  /* 0x000000011214a819 */ /* 0x000fc80000010213 */
[----:B------:R-:W-:Y:S02]  /*dd10*/  @!P2 IADD3 R4, P0, R4, R15, RZ ;  /* 0x0000000f0404a210 */ /* 0x000fe40007f1e0ff */
[----:B------:R-:W-:Y:S02]  /*dd20*/  CS2R R68, SRZ ;  /* 0x0000000000447805 */ /* 0x000fe4000001ff00 */
[----:B------:R-:W-:Y:S02]  /*dd30*/  CS2R R70, SRZ ;  /* 0x0000000000467805 */ /* 0x000fe4000001ff00 */
[----:B------:R-:W-:Y:S02]  /*dd40*/  CS2R R60, SRZ ;  /* 0x00000000003c7805 */ /* 0x000fe4000001ff00 */
[----:B------:R-:W-:Y:S02]  /*dd50*/  CS2R R62, SRZ ;  /* 0x00000000003e7805 */ /* 0x000fe4000001ff00 */
[----:B------:R-:W-:-:S02]  /*dd60*/  CS2R R66, SRZ ;  /* 0x0000000000427805 */ /* 0x000fc4000001ff00 */
[----:B------:R-:W-:Y:S01]  /*dd70*/  CS2R R64, SRZ ;  /* 0x0000000000407805 */ /* 0x000fe2000001ff00 */
[----:B------:R-:W-:-:S05]  /*dd80*/  @!P2 IMAD.X R5, R5, 0x1, R20, P0 ;  /* 0x000000010505a824 */ /* 0x000fca00000e0614 */
[----:B------:R1:W5:Y:S01]  /*dd90*/  @!P2 LD.E.128 R60, desc[UR60][R4.64] ;  /* 0x0000003c043ca980 */ /* 0x000362000c101d00 */
[----:B---3--:R-:W-:Y:S02]  /*dda0*/  @!P3 SHF.L.U32 R11, R8, 0x3, RZ ;  /* 0x00000003080bb819 */ /* 0x008fe400000006ff */
[----:B----4-:R-:W-:Y:S01]  /*ddb0*/  @!P2 IADD3 R8, P1, R14, R15, RZ ;  /* 0x0000000f0e08a210 */ /* 0x010fe20007f3e0ff */
[----:B------:R-:W-:Y:S02]  /*ddc0*/  IMAD.MOV.U32 R15, RZ, RZ, R9 ;  /* 0x000000ffff0f7224 */ /* 0x000fe400078e0009 */
[----:B------:R-:W-:-:S04]  /*ddd0*/  @!P3 IMAD.WIDE R12, R11, 0x2, R12 ;  /* 0x000000020b0cb825 */ /* 0x000fc800078e020c */
[----:B------:R-:W-:Y:S01]  /*dde0*/  @!P3 IMAD.WIDE R14, R11, 0x2, R14 ;  /* 0x000000020b0eb825 */ /* 0x000fe200078e020e */
[----:B------:R1:W5:Y:S03]  /*ddf0*/  @!P3 LD.E.128 R56, desc[UR60][R12.64] ;  /* 0x0000003c0c38b980 */ /* 0x000366000c101d00 */
[----:B------:R-:W-:Y:S01]  /*de00*/  @!P2 IMAD.X R9, R9, 0x1, R20, P1 ;  /* 0x000000010909a824 */ /* 0x000fe200008e0614 */
[----:B------:R1:W5:Y:S04]  /*de10*/  @!P3 LD.E.128 R68, desc[UR60][R14.64] ;  /* 0x0000003c0e44b980 */ /* 0x000368000c101d00 */
[----:B------:R1:W5:Y:S02]  /*de20*/  @!P2 LD.E.128 R64, desc[UR60][R8.64] ;  /* 0x0000003c0840a980 */ /* 0x000364000c101d00 */
.L_x_1912:
[----:B------:R-:W-:Y:S05]  /*de30*/  BSYNC B1 ;  /* 0x0000000000017941 */ /* 0x000fea0003800000 */
.L_x_1911:
[----:B-1---5:R-:W-:Y:S01]  /*de40*/  IMAD.MOV.U32 R5, RZ, RZ, R69 ;  /* 0x000000ffff057224 */ /* 0x022fe200078e0045 */
[----:B------:R-:W-:Y:S01]  /*de50*/  MOV R8, R66 ;  /* 0x0000004200087202 */ /* 0x000fe20000000f00 */
[----:B---3--:R-:W-:Y:S01]  /*de60*/  IMAD.MOV.U32 R9, RZ, RZ, R67 ;  /* 0x000000ffff097224 */ /* 0x008fe200078e0043 */
[----:B------:R-:W-:Y:S01]  /*de70*/  UMOV UR4, 0xffffffff ;  /* 0xffffffff00047882 */ /* 0x000fe20000000000 */
[----:B--2---:R-:W-:Y:S01]  /*de80*/  IMAD.MOV.U32 R4, RZ, RZ, R68 ;  /* 0x000000ffff047224 */ /* 0x004fe200078e0044 */
        /* <DEDUP_REMOVED lines=12> */
[----:B------:R-:W-:-:S02]  /*df50*/  PRMT R113, R113, 0x5410, R4 ;  /* 0x0000541071717816 */ /* 0x000fc40000000004 */
[----:B------:R-:W-:Y:S02]  /*df60*/  CS2R R52, SRZ ;  /* 0x0000000000347805 */ /* 0x000fe4000001ff00 */
        /* <DEDUP_REMOVED lines=11> */
[----:B------:R-:W-:Y:S02]  /*e020*/  PRMT R108, R4, 0x5410, R9 ;  /* 0x00005410046c7816 */ /* 0x000fe40000000009 */
[----:B------:R-:W-:Y:S02]  /*e030*/  PRMT R109, R109, 0x5410, R5 ;  /* 0x000054106d6d7816 */ /* 0x000fe40000000005 */
[----:B------:R-:W-:Y:S01]  /*e040*/  PRMT R107, R107, 0x5410, R8 ;  /* 0x000054106b6b7816 */ /* 0x000fe20000000008 */
[----:B------:R-:W-:Y:S06]  /*e050*/  BRA.DIV UR4, `(.L_x_1913) ;  /* 0x000001ce04147947 */ /* 0x000fec000b800000 */
[----:B------:R1:W2:Y:S04]  /*e060*/  SHFL.IDX PT, R5, R6, 0x1, 0x181f ;  /* 0x00381f0006057f89 */ /* 0x0002a800000e0000 */
[----:B------:R1:W3:Y:S04]  /*e070*/  SHFL.IDX PT, R4, R3, 0x1, 0x181f ;  /* 0x00381f0003047f89 */ /* 0x0002e800000e0000 */
[----:B------:R1:W0:Y:S04]  /*e080*/  SHFL.IDX PT, R9, R7, 0x1, 0x181f ;  /* 0x00381f0007097f89 */ /* 0x00022800000e0000 */
[----:B----4-:R1:W4:Y:S02]  /*e090*/  SHFL.IDX PT, R14, R0, 0x1, 0x181f ;  /* 0x00381f00000e7f89 */ /* 0x01032400000e0000 */
.L_x_2277:
        /* <DEDUP_REMOVED lines=11> */
[----:B------:R-:W4:Y:S01]  /*e150*/  LDL R15, [R1+0x58] ;  /* 0x00005800010f7983 */ /* 0x000f220000100800 */
[----:B------:R-:W-:Y:S01]  /*e160*/  ULDC UR4, c[0x0][0x3f4] ;  /* 0x0000fd0000047ab9 */ /* 0x000fe20000000800 */
[----:B---3--:R-:W-:Y:S01]  /*e170*/  IMAD.MOV.U32 R12, RZ, RZ, R4 ;  /* 0x000000ffff0c7224 */ /* 0x008fe200078e0004 */
[----:B------:R-:W-:Y:S01]  /*e180*/  ISETP.GE.AND P2, PT, R18, UR4, PT ;  /* 0x0000000412007c0c */ /* 0x000fe2000bf46270 */
[----:B--2---:R-:W-:Y:S01]  /*e190*/  IMAD.MOV.U32 R13, RZ, RZ, R5 ;  /* 0x000000ffff0d7224 */ /* 0x004fe200078e0005 */
[----:B------:R-:W-:Y:S02]  /*e1a0*/  ISETP.GE.AND P3, PT, R226, UR4, PT ;  /* 0x00000004e2007c0c */ /* 0x000fe4000bf66270 */
[----:B------:R-:W-:Y:S02]  /*e1b0*/  CS2R R40, SRZ ;  /* 0x0000000000287805 */ /* 0x000fe4000001ff00 */
[----:B------:R-:W-:-:S07]  /*e1c0*/  CS2R R42, SRZ ;  /* 0x00000000002a7805 */ /* 0x000fce000001ff00 */
[C---:B------:R-:W-:Y:S01]  /*e1d0*/  @!P2 IMAD.SHL.U32 R11, R18.reuse, 0x2, RZ ;  /* 0x00000002120ba824 */ /* 0x040fe200078e00ff */
[----:B------:R-:W-:-:S04]  /*e1e0*/  @!P2 SHF.L.U64.HI R20, R18, 0x1, R19 ;  /* 0x000000011214a819 */ /* 0x000fc80000010213 */
[-C--:B------:R-:W-:Y:S02]  /*e1f0*/  @!P2 IADD3 R4, P0, R4, R11.reuse, RZ ;  /* 0x0000000b0404a210 */ /* 0x080fe40007f1e0ff */
[----:B----4-:R-:W-:Y:S02]  /*e200*/  @!P2 IADD3 R8, P1, R14, R11, RZ ;  /* 0x0000000b0e08a210 */ /* 0x010fe40007f3e0ff */
[----:B------:R-:W-:Y:S02]  /*e210*/  CS2R R48, SRZ ;  /* 0x0000000000307805 */ /* 0x000fe4000001ff00 */
[----:B------:R-:W-:Y:S02]  /*e220*/  CS2R R50, SRZ ;  /* 0x0000000000327805 */ /* 0x000fe4000001ff00 */
[----:B------:R-:W-:Y:S02]  /*e230*/  CS2R R44, SRZ ;  /* 0x00000000002c7805 */ /* 0x000fe4000001ff00 */
[----:B------:R-:W-:-:S02]  /*e240*/  CS2R R46, SRZ ;  /* 0x00000000002e7805 */ /* 0x000fc4000001ff00 */
[----:B------:R-:W-:Y:S02]  /*e250*/  CS2R R52, SRZ ;  /* 0x0000000000347805 */ /* 0x000fe4000001ff00 */
[----:B------:R-:W-:Y:S01]  /*e260*/  CS2R R54, SRZ ;  /* 0x0000000000367805 */ /* 0x000fe2000001ff00 */
[----:B------:R-:W-:-:S05]  /*e270*/  @!P2 IMAD.X R5, R5, 0x1, R20, P0 ;  /* 0x000000010505a824 */ /* 0x000fca00000e0614 */
[----:B------:R2:W5:Y:S01]  /*e280*/  @!P2 LD.E.128 R44, desc[UR60][R4.64] ;  /* 0x0000003c042ca980 */ /* 0x000562000c101d00 */
[----:B------:R-:W-:Y:S01]  /*e290*/  @!P3 SHF.L.U32 R21, R15, 0x3, RZ ;  /* 0x000000030f15b819 */ /* 0x000fe200000006ff */
[----:B0-----:R-:W-:Y:S02]  /*e2a0*/  IMAD.MOV.U32 R15, RZ, RZ, R9 ;  /* 0x000000ffff0f7224 */ /* 0x001fe400078e0009 */
[----:B------:R-:W-:Y:S02]  /*e2b0*/  @!P2 IMAD.X R9, R9, 0x1, R20, P1 ;  /* 0x000000010909a824 */ /* 0x000fe400008e0614 */
[----:B------:R-:W-:-:S03]  /*e2c0*/  @!P3 IMAD.WIDE R12, R21, 0x2, R12 ;  /* 0x00000002150cb825 */ /* 0x000fc600078e020c */
[----:B------:R2:W5:Y:S01]  /*e2d0*/  @!P2 LD.E.128 R52, desc[UR60][R8.64] ;  /* 0x0000003c0834a980 */ /* 0x000562000c101d00 */
[----:B------:R-:W-:-:S03]  /*e2e0*/  @!P3 IMAD.WIDE R14, R21, 0x2, R14 ;  /* 0x00000002150eb825 */ /* 0x000fc600078e020e */
[----:B------:R2:W5:Y:S04]  /*e2f0*/  @!P3 LD.E.128 R40, desc[UR60][R12.64] ;  /* 0x0000003c0c28b980 */ /* 0x000568000c101d00 */
[----:B------:R2:W5:Y:S02]  /*e300*/  @!P3 LD.E.128 R48, desc[UR60][R14.64] ;  /* 0x0000003c0e30b980 */ /* 0x000564000c101d00 */
.L_x_1915:
[----:B------:R-:W-:Y:S05]  /*e310*/  BSYNC B1 ;  /* 0x0000000000017941 */ /* 0x000fea0003800000 */
.L_x_1914:
[----:B--23-5:R-:W-:Y:S01]  /*e320*/  IMAD.MOV.U32 R4, RZ, RZ, R52 ;  /* 0x000000ffff047224 */ /* 0x02cfe200078e0034 */
[----:B------:R-:W-:Y:S01]  /*e330*/  MOV R8, R54 ;  /* 0x0000003600087202 */ /* 0x000fe20000000f00 */
[----:B------:R-:W-:Y:S01]  /*e340*/  IMAD.MOV.U32 R5, RZ, RZ, R53 ;  /* 0x000000ffff057224 */ /* 0x000fe200078e0035 */
[----:B------:R-:W-:Y:S01]  /*e350*/  UMOV UR4, 0xffffffff ;  /* 0xffffffff00047882 */ /* 0x000fe20000000000 */
[----:B0-----:R-:W-:-:S03]  /*e360*/  IMAD.MOV.U32 R9, RZ, RZ, R55 ;  /* 0x000000ffff097224 */ /* 0x001fc600078e0037 */
        /* <DEDUP_REMOVED lines=18> */
[----:B------:R-:W-:Y:S02]  /*e490*/  PRMT R94, R4, 0x5410, R5 ;  /* 0x00005410045e7816 */ /* 0x000fe40000000005 */
[----:B------:R-:W-:Y:S01]  /*e4a0*/  PRMT R95, R8, 0x5410, R9 ;  /* 0x00005410085f7816 */ /* 0x000fe20000000009 */
[----:B------:R-:W-:Y:S06]  /*e4b0*/  BRA.DIV UR4, `(.L_x_1916) ;  /* 0x000001ca046c7947 */ /* 0x000fec000b800000 */
[----:B------:R0:W2:Y:S04]  /*e4c0*/  SHFL.IDX PT, R5, R6, 0x2, 0x181f ;  /* 0x00581f0006057f89 */ /* 0x0000a800000e0000 */
[----:B------:R0:W3:Y:S04]  /*e4d0*/  SHFL.IDX PT, R4, R3, 0x2, 0x181f ;  /* 0x00581f0003047f89 */ /* 0x0000e800000e0000 */
[----:B------:R0:W0:Y:S04]  /*e4e0*/  SHFL.IDX PT, R9, R7, 0x2, 0x181f ;  /* 0x00581f0007097f89 */ /* 0x00002800000e0000 */
[----:B----4-:R4:W0:Y:S02]  /*e4f0*/  SHFL.IDX PT, R14, R0, 0x2, 0x181f ;  /* 0x00581f00000e7f89 */ /* 0x01082400000e0000 */
.L_x_2283:
        /* <DEDUP_REMOVED lines=23> */
[----:B0-----:R-:W-:Y:S02]  /*e670*/  @!P2 IADD3 R8, P1, R14, R11, RZ ;  /* 0x0000000b0e08a210 */ /* 0x001fe40007f3e0ff */
[----:B------:R-:W-:Y:S02]  /*e680*/  CS2R R32, SRZ ;  /* 0x0000000000207805 */ /* 0x000fe4000001ff00 */
[----:B------:R-:W-:Y:S01]  /*e690*/  CS2R R34, SRZ ;  /* 0x0000000000227805 */ /* 0x000fe2000001ff00 */
[----:B------:R-:W-:Y:S01]  /*e6a0*/  @!P2 IMAD.X R5, R5, 0x1, R28, P0 ;  /* 0x000000010505a824 */ /* 0x000fe200000e061c */
[----:B------:R-:W-:Y:S02]  /*e6b0*/  CS2R R30, SRZ ;  /* 0x00000000001e7805 */ /* 0x000fe4000001ff00 */
[----:B------:R-:W-:-:S02]  /*e6c0*/  CS2R R36, SRZ ;  /* 0x0000000000247805 */ /* 0x000fc4000001ff00 */
[----:B------:R-:W-:Y:S02]  /*e6d0*/  CS2R R38, SRZ ;  /* 0x0000000000267805 */ /* 0x000fe4000001ff00 */
[----:B----4-:R-:W-:Y:S01]  /*e6e0*/  @!P3 SHF.L.U32 R23, R15, 0x3, RZ ;  /* 0x000000030f17b819 */ /* 0x010fe200000006ff */
[----:B------:R-:W-:Y:S02]  /*e6f0*/  IMAD.MOV.U32 R15, RZ, RZ, R9 ;  /* 0x000000ffff0f7224 */ /* 0x000fe400078e0009 */
[----:B------:R-:W-:Y:S01]  /*e700*/  @!P2 IMAD.X R9, R9, 0x1, R28, P1 ;  /* 0x000000010909a824 */ /* 0x000fe200008e061c */
[----:B------:R-:W-:Y:S01]  /*e710*/  CS2R R28, SRZ ;  /* 0x00000000001c7805 */ /* 0x000fe2000001ff00 */
[----:B------:R-:W-:-:S03]  /*e720*/  @!P3 IMAD.WIDE R20, R23, 0x2, R12 ;  /* 0x000000021714b825 */ /* 0x000fc600078e020c */
[----:B------:R0:W5:Y:S01]  /*e730*/  @!P2 LD.E.128 R36, desc[UR60][R8.64] ;  /* 0x0000003c0824a980 */ /* 0x000162000c101d00 */
[----:B------:R-:W-:-:S03]  /*e740*/  @!P3 IMAD.WIDE R12, R23, 0x2, R14 ;  /* 0x00000002170cb825 */ /* 0x000fc600078e020e */
[----:B------:R0:W5:Y:S04]  /*e750*/  @!P3 LD.E.128 R24, desc[UR60][R20.64] ;  /* 0x0000003c1418b980 */ /* 0x000168000c101d00 */
[----:B------:R0:W5:Y:S04]  /*e760*/  @!P3 LD.E.128 R32, desc[UR60][R12.64] ;  /* 0x0000003c0c20b980 */ /* 0x000168000c101d00 */
[----:B------:R0:W5:Y:S02]  /*e770*/  @!P2 LD.E.128 R28, desc[UR60][R4.64] ;  /* 0x0000003c041ca980 */ /* 0x000164000c101d00 */
.L_x_1918:
[----:B------:R-:W-:Y:S05]  /*e780*/  BSYNC B1 ;  /* 0x0000000000017941 */ /* 0x000fea0003800000 */
.L_x_1917:
[----:B0--3-5:R-:W-:Y:S01]  /*e790*/  IMAD.MOV.U32 R4, RZ, RZ, R36 ;  /* 0x000000ffff047224 */ /* 0x029fe200078e0024 */
[----:B------:R-:W-:Y:S01]  /*e7a0*/  MOV R8, R38 ;  /* 0x0000002600087202 */ /* 0x000fe20000000f00 */
[----:B--2---:R-:W-:Y:S01]  /*e7b0*/  IMAD.MOV.U32 R5, RZ, RZ, R37 ;  /* 0x000000ffff057224 */ /* 0x004fe200078e0025 */
[----:B------:R-:W-:Y:S01]  /*e7c0*/  UMOV UR4, 0xffffffff ;  /* 0xffffffff00047882 */ /* 0x000fe20000000000 */
        /* <DEDUP_REMOVED lines=20> */
[----:B------:R-:W-:Y:S02]  /*e910*/  CS2R R4, SRZ ;  /* 0x0000000000047805 */ /* 0x000fe4000001ff00 */
[----:B------:R-:W-:Y:S01]  /*e920*/  PRMT R87, R8, 0x5410, R9 ;  /* 0x0000541008577816 */ /* 0x000fe20000000009 */
[----:B------:R-:W-:Y:S06]  /*e930*/  BRA.DIV UR4, `(.L_x_1919) ;  /* 0x000001c604bc7947 */ /* 0x000fec000b800000 */
[----:B------:R0:W2:Y:S04]  /*e940*/  SHFL.IDX PT, R21, R6, 0x3, 0x181f ;  /* 0x00781f0006157f89 */ /* 0x0000a800000e0000 */
[----:B------:R0:W3:Y:S04]  /*e950*/  SHFL.IDX PT, R20, R3, 0x3, 0x181f ;  /* 0x00781f0003147f89 */ /* 0x0000e800000e0000 */
[----:B------:R0:W0:Y:S04]  /*e960*/  SHFL.IDX PT, R23, R7, 0x3, 0x181f ;  /* 0x00781f0007177f89 */ /* 0x00002800000e0000 */
[----:B-1--4-:R-:W1:Y:S02]  /*e970*/  SHFL.IDX PT, R0, R0, 0x3, 0x181f ;  /* 0x00781f0000007f89 */ /* 0x012e6400000e0000 */
.L_x_2289:
[----:B------:R-:W4:Y:S01]  /*e980*/  LDL R12, [R1+0x64] ;  /* 0x00006400010c7983 */ /* 0x000f220000100800 */
[----:B------:R-:W-:Y:S01]  /*e990*/  VIADD R10, R10, 0x60 ;  /* 0x000000600a0a7836 */ /* 0x000fe20000000000 */
[----:B------:R-:W-:Y:S01]  /*e9a0*/  BSSY B1, `(.L_x_1920) ;  /* 0x000002b000017945 */ /* 0x000fe20003800000 */
[----:B0-----:R-:W-:Y:S02]  /*e9b0*/  CS2R R6, SRZ ;  /* 0x0000000000067805 */ /* 0x001fe4000001ff00 */
        /* <DEDUP_REMOVED lines=20> */
[C---:B------:R-:W-:Y:S02]  /*eb00*/  @!P2 SHF.L.U32 R77, R18.reuse, 0x1, RZ ;  /* 0x00000001124da819 */ /* 0x040fe400000006ff */
[----:B------:R-:W-:Y:S02]  /*eb10*/  @!P2 SHF.L.U64.HI R6, R18, 0x1, R19 ;  /* 0x000000011206a819 */ /* 0x000fe40000010213 */
[----:B------:R-:W-:Y:S02]  /*eb20*/  @!P2 IADD3 R20, P0, R20, R77, RZ ;  /* 0x0000004d1414a210 */ /* 0x000fe40007f1e0ff */
[----:B------:R-:W-:Y:S02]  /*eb30*/  CS2R R8, SRZ ;  /* 0x0000000000087805 */ /* 0x000fe4000001ff00 */
[----:B------:R-:W-:Y:S02]  /*eb40*/  CS2R R10, SRZ ;  /* 0x00000000000a7805 */ /* 0x000fe4000001ff00 */
[----:B------:R-:W-:-:S02]  /*eb50*/  CS2R R12, SRZ ;  /* 0x00000000000c7805 */ /* 0x000fc4000001ff00 */
[----:B------:R-:W-:Y:S01]  /*eb60*/  CS2R R14, SRZ ;  /* 0x00000000000e7805 */ /* 0x000fe2000001ff00 */
[----:B------:R-:W-:-:S05]  /*eb70*/  @!P2 IMAD.X R21, R21, 0x1, R6, P0 ;  /* 0x000000011515a824 */ /* 0x000fca00000e0606 */
[----:B------:R0:W5:Y:S01]  /*eb80*/  @!P2 LD.E.128 R12, desc[UR60][R20.64] ;  /* 0x0000003c140ca980 */ /* 0x000162000c101d00 */
[----:B----4-:R-:W-:Y:S01]  /*eb90*/  @!P3 IMAD.SHL.U32 R79, R76, 0x8, RZ ;  /* 0x000000084c4fb824 */ /* 0x010fe200078e00ff */
[----:B-1----:R-:W-:-:S03]  /*eba0*/  @!P2 IADD3 R76, P1, R0, R77, RZ ;  /* 0x0000004d004ca210 */ /* 0x002fc60007f3e0ff */
[----:B------:R-:W-:-:S04]  /*ebb0*/  @!P3 IMAD.WIDE R80, R79, 0x2, R4 ;  /* 0x000000024f50b825 */ /* 0x000fc800078e0204 */
[----:B------:R-:W-:Y:S01]  /*ebc0*/  IMAD.MOV.U32 R4, RZ, RZ, R0 ;  /* 0x000000ffff047224 */ /* 0x000fe200078e0000 */
[----:B------:R0:W5:Y:S01]  /*ebd0*/  @!P3 LD.E.128 R72, desc[UR60][R80.64] ;  /* 0x0000003c5048b980 */ /* 0x000162000c101d00 */
[----:B------:R-:W-:Y:S02]  /*ebe0*/  IMAD.MOV.U32 R5, RZ, RZ, R23 ;  /* 0x000000ffff057224 */ /* 0x000fe400078e0017 */
[----:B------:R-:W-:Y:S01]  /*ebf0*/  @!P2 IMAD.X R77, R23, 0x1, R6, P1 ;  /* 0x00000001174da824 */ /* 0x000fe200008e0606 */
[----:B------:R-:W-:Y:S01]  /*ec00*/  CS2R R6, SRZ ;  /* 0x0000000000067805 */ /* 0x000fe2000001ff00 */
[----:B------:R-:W-:Y:S01]  /*ec10*/  @!P3 IMAD.WIDE R78, R79, 0x2, R4 ;  /* 0x000000024f4eb825 */ /* 0x000fe200078e0204 */
[----:B------:R-:W-:-:S04]  /*ec20*/  CS2R R4, SRZ ;  /* 0x0000000000047805 */ /* 0x000fc8000001ff00 */
[----:B------:R0:W5:Y:S04]  /*ec30*/  @!P3 LD.E.128 R8, desc[UR60][R78.64] ;  /* 0x0000003c4e08b980 */ /* 0x000168000c101d00 */
[----:B------:R0:W5:Y:S02]  /*ec40*/  @!P2 LD.E.128 R4, desc[UR60][R76.64] ;  /* 0x0000003c4c04a980 */ /* 0x000164000c101d00 */
.L_x_1921:
[----:B------:R-:W-:Y:S05]  /*ec50*/  BSYNC B1 ;  /* 0x0000000000017941 */ /* 0x000fea0003800000 */
.L_x_1920:
[----:B0-----:R-:W4:Y:S01]  /*ec60*/  LDL R77, [R1+0x2c] ;  /* 0x00002c00014d7983 */ /* 0x001f220000100800 */
[----:B------:R-:W0:Y:S01]  /*ec70*/  SYNCS.PHASECHK.TRANS64.TRYWAIT P0, [R16+URZ+0x30800], R111 ;  /* 0x0308006f100075a7 */ /* 0x000e22000800017f */
[----:B-----5:R-:W-:Y:S01]  /*ec80*/  IMAD.MOV.U32 R3, RZ, RZ, R5 ;  /* 0x000000ffff037224 */ /* 0x020fe200078e0005 */
[----:B-1----:R-:W-:Y:S01]  /*ec90*/  MOV R0, R4 ;  /* 0x0000000400007202 */ /* 0x002fe20000000f00 */
[----:B---3--:R-:W-:Y:S01]  /*eca0*/  IMAD.MOV.U32 R20, RZ, RZ, R6 ;  /* 0x000000ffff147224 */ /* 0x008fe200078e0006 */
[----:B--2---:R-:W-:Y:S01]  /*ecb0*/  MOV R21, R10 ;  /* 0x0000000a00157202 */ /* 0x004fe20000000f00 */
[----:B------:R-:W-:Y:S01]  /*ecc0*/  IMAD.MOV.U32 R23, RZ, RZ, R12 ;  /* 0x000000ffff177224 */ /* 0x000fe200078e000c */
[----:B------:R-:W-:Y:S01]  /*ecd0*/  PRMT R88, R0, 0x5410, R3 ;  /* 0x0000541000587816 */ /* 0x000fe20000000003 */
[----:B------:R-:W-:Y:S01]  /*ece0*/  IMAD.MOV.U32 R0, RZ, RZ, R7 ;  /* 0x000000ffff007224 */ /* 0x000fe200078e0007 */
[----:B------:R-:W-:Y:S01]  /*ecf0*/  PRMT R89, R20, 0x7610, R89 ;  /* 0x0000761014597816 */ /* 0x000fe20000000059 */
[----:B------:R-:W-:Y:S01]  /*ed00*/  IMAD.MOV.U32 R3, RZ, RZ, R8 ;  /* 0x000000ffff037224 */ /* 0x000fe200078e0008 */
[----:B------:R-:W-:Y:S01]  /*ed10*/  BSSY B1, `(.L_x_1922) ;  /* 0x0000014000017945 */ /* 0x000fe20003800000 */
[----:B------:R-:W-:Y:S01]  /*ed20*/  IMAD.MOV.U32 R20, RZ, RZ, R9 ;  /* 0x000000ffff147224 */ /* 0x000fe200078e0009 */
[----:B------:R-:W-:Y:S01]  /*ed30*/  PRMT R89, R89, 0x5410, R0 ;  /* 0x0000541059597816 */ /* 0x000fe20000000000 */
[----:B------:R-:W-:-:S03]  /*ed40*/  IMAD.MOV.U32 R76, RZ, RZ, R13 ;  /* 0x000000ffff4c7224 */ /* 0x000fc600078e000d */
[--C-:B------:R-:W-:Y:S02]  /*ed50*/  PRMT R0, R3, 0x5410, R20.reuse ;  /* 0x0000541003007816 */ /* 0x100fe40000000014 */
[----:B------:R-:W-:Y:S01]  /*ed60*/  PRMT R20, R21, 0x7610, R20 ;  /* 0x0000761015147816 */ /* 0x000fe20000000014 */
[----:B------:R-:W-:Y:S01]  /*ed70*/  IMAD.MOV.U32 R21, RZ, RZ, R11 ;  /* 0x000000ffff157224 */ /* 0x000fe200078e000b */
[----:B------:R-:W-:Y:S01]  /*ed80*/  PRMT R90, R23, 0x5410, R76 ;  /* 0x00005410175a7816 */ /* 0x000fe2000000004c */
[----:B------:R-:W-:Y:S01]  /*ed90*/  IMAD.MOV.U32 R23, RZ, RZ, R15 ;  /* 0x000000ffff177224 */ /* 0x000fe200078e000f */
[----:B------:R-:W-:Y:S02]  /*eda0*/  MOV R76, R72 ;  /* 0x00000048004c7202 */ /* 0x000fe40000000f00 */
[----:B------:R-:W-:Y:S01]  /*edb0*/  PRMT R20, R20, 0x5410, R21 ;  /* 0x0000541014147816 */ /* 0x000fe20000000015 */
[----:B------:R-:W-:-:S05]  /*edc0*/  IMAD.MOV.U32 R21, RZ, RZ, R14 ;  /* 0x000000ffff157224 */ /* 0x000fca00078e000e */
[----:B------:R-:W-:Y:S01]  /*edd0*/  PRMT R91, R21, 0x5410, R23 ;  /* 0x00005410155b7816 */ /* 0x000fe20000000017 */
[----:B------:R-:W-:Y:S01]  /*ede0*/  IMAD.MOV.U32 R23, RZ, RZ, R74 ;  /* 0x000000ffff177224 */ /* 0x000fe200078e004a */
[----:B----4-:R-:W-:Y:S01]  /*edf0*/  VIADDMNMX R3, R83, -R77, 0x80, PT ;  /* 0x0000008053037446 */ /* 0x010fe2000380094d */
[----:B------:R-:W-:-:S03]  /*ee00*/  IMAD.MOV.U32 R77, RZ, RZ, R73 ;  /* 0x000000ffff4d7224 */ /* 0x000fc600078e0049 */
[----:B------:R-:W-:Y:S02]  /*ee10*/  ISETP.GE.AND P1, PT, R218, R3, PT ;  /* 0x00000003da00720c */ /* 0x000fe40003f26270 */
[----:B------:R-:W-:Y:S01]  /*ee20*/  PRMT R21, R76, 0x5410, R77 ;  /* 0x000054104c157816 */ /* 0x000fe2000000004d */
[----:B------:R-:W-:Y:S01]  /*ee30*/  IMAD.MOV.U32 R76, RZ, RZ, R75 ;  /* 0x000000ffff4c7224 */ /* 0x000fe200078e004b */
[----:B0-----:R-:W-:Y:S09]  /*ee40*/  @!P0 BRA `(.L_x_1923) ;  /* 0x000001c000ec8947 */ /* 0x001ff20003800000 */
.L_x_2290:
[----:B------:R-:W-:Y:S05]  /*ee50*/  BSYNC B1 ;  /* 0x0000000000017941 */ /* 0x000fea0003800000 */
.L_x_1922:
[----:B------:R-:W-:Y:S01]  /*ee60*/  BSSY B1, `(.L_x_1924) ;  /* 0x00000d1000017945 */ /* 0x000fe20003800000 */
[----:B------:R-:W-:-:S03]  /*ee70*/  PRMT R23, R23, 0x5410, R76 ;  /* 0x0000541017177816 */ /* 0x000fc6000000004c */
[----:B------:R-:W-:Y:S05]  /*ee80*/  @P1 BRA `(.L_x_1925) ;  /* 0x0000000c00381947 */ /* 0x000fea0003800000 */
[----:B------:R1:W5:Y:S01]  /*ee90*/  LDL R129, [R1+0x3c] ;  /* 0x00003c0001817983 */ /* 0x0003620000100800 */
[----:B0-----:R-:W0:Y:S01]  /*eea0*/  LDC R111, c[0x0][0x3f4] ;  /* 0x0000fd00ff6f7b82 */ /* 0x001e220000000800 */
[C---:B------:R-:W-:Y:S01]  /*eeb0*/  IMAD.SHL.U32 R130, R218.reuse, 0x40, RZ ;  /* 0x00000040da827824 */ /* 0x040fe200078e00ff */
[----:B------:R-:W-:Y:S01]  /*eec0*/  BSSY B2, `(.L_x_1926) ;  /* 0x0000068000027945 */ /* 0x000fe20003800000 */
[----:B------:R-:W-:-:S03]  /*eed0*/  IMAD.SHL.U32 R131, R218, 0x40, RZ ;  /* 0x00000040da837824 */ /* 0x000fc600078e00ff */
[----:B------:R-:W-:-:S04]  /*eee0*/  LOP3.LUT R130, R130, 0x1c0, RZ, 0xc0, !PT ;  /* 0x000001c082827812 */ /* 0x000fc800078ec0ff */
[----:B------:R-:W-:Y:S02]  /*eef0*/  SHF.R.U32.HI R130, RZ, 0x3, R130 ;  /* 0x00000003ff827819 */ /* 0x000fe40000011682 */
[-C--:B0-----:R-:W-:Y:S02]  /*ef00*/  ISETP.GE.AND P0, PT, R18, R111.reuse, PT ;  /* 0x0000006f1200720c */ /* 0x081fe40003f06270 */
[----:B------:R-:W-:-:S11]  /*ef10*/  ISETP.GE.AND P1, PT, R226, R111, PT ;  /* 0x0000006fe200720c */ /* 0x000fd60003f26270 */
[----:B-1----:R-:W-:Y:S05]  /*ef20*/  @P0 BRA `(.L_x_1927) ;  /* 0x0000000400840947 */ /* 0x002fea0003800000 */
[----:B------:R-:W2:Y:S04]  /*ef30*/  LDL R77, [R1+0x54] ;  /* 0x00005400014d7983 */ /* 0x000ea80000100800 */
[----:B------:R-:W3:Y:S01]  /*ef40*/  LDL R132, [R1+0x44] ;  /* 0x0000440001847983 */ /* 0x000ee20000100800 */
[--C-:B------:R-:W-:Y:S01]  /*ef50*/  HADD2.F32 R126, -RZ, R116.reuse.H0_H0 ;  /* 0x20000074ff7e7230 */ /* 0x100fe20000004100 */
[----:B------:R-:W-:Y:S01]  /*ef60*/  SHF.R.U32.HI R125, RZ, 0x10, R65 ;  /* 0x00000010ff7d7819 */ /* 0x000fe20000011641 */
[----:B------:R-:W-:Y:S01]  /*ef70*/  HADD2.F32 R122, -RZ, R116.H1_H1 ;  /* 0x30000074ff7a7230 */ /* 0x000fe20000004100 */
[--C-:B------:R-:W-:Y:S02]  /*ef80*/  SHF.R.U32.HI R123, RZ, 0x10, R61.reuse ;  /* 0x00000010ff7b7819 */ /* 0x100fe4000001163d */
[----:B------:R-:W-:Y:S01]  /*ef90*/  SHF.R.U64 R60, R60, 0x10, R61 ;  /* 0x000000103c3c7819 */ /* 0x000fe2000000123d */
[----:B------:R-:W-:Y:S01]  /*efa0*/  HADD2.F32 R125, -RZ, R125.H0_H0 ;  /* 0x2000007dff7d7230 */ /* 0x000fe20000004100 */
[----:B------:R-:W-:Y:S01]  /*efb0*/  SHF.R.U64 R61, R64, 0x10, R65 ;  /* 0x00000010403d7819 */ /* 0x000fe20000001241 */
[----:B------:R-:W-:Y:S01]  /*efc0*/  HADD2.F32 R123, -RZ, R123.H0_H0 ;  /* 0x2000007bff7b7230 */ /* 0x000fe20000004100 */
[----:B------:R-:W-:-:S02]  /*efd0*/  SHF.R.U64 R62, R62, 0x10, R63 ;  /* 0x000000103e3e7819 */ /* 0x000fc4000000123f */
[----:B------:R-:W-:Y:S02]  /*efe0*/  SHF.R.U32.HI R64, RZ, 0x10, R63 ;  /* 0x00000010ff407819 */ /* 0x000fe4000001163f */
[--C-:B------:R-:W-:Y:S02]  /*eff0*/  SHF.R.U64 R63, R66, 0x10, R67.reuse ;  /* 0x00000010423f7819 */ /* 0x100fe40000001243 */
[----:B------:R-:W-:Y:S01]  /*f000*/  SHF.R.U32.HI R66, RZ, 0x10, R67 ;  /* 0x00000010ff427819 */ /* 0x000fe20000011643 */
[----:B------:R-:W-:-:S04]  /*f010*/  HADD2.F32 R64, -RZ, R64.H0_H0 ;  /* 0x20000040ff407230 */ /* 0x000fc80000004100 */
[----:B------:R-:W-:Y:S01]  /*f020*/  HADD2.F32 R66, -RZ, R66.H0_H0 ;  /* 0x20000042ff427230 */ /* 0x000fe20000004100 */
[----:B--2---:R-:W-:-:S04]  /*f030*/  LEA.HI R76, R111, R77, RZ, 0x1d ;  /* 0x0000004d6f4c7211 */ /* 0x004fc800078fe8ff */
[----:B------:R-:W-:Y:S02]  /*f040*/  SHF.R.S32.HI R79, RZ, 0x1f, R76 ;  /* 0x0000001fff4f7819 */ /* 0x000fe4000001144c */
[----:B------:R-:W-:Y:S02]  /*f050*/  SHF.L.U32 R77, R76, 0x3, RZ ;  /* 0x000000034c4d7819 */ /* 0x000fe400000006ff */
[----:B------:R-:W-:Y:S02]  /*f060*/  LEA.HI R79, R79, R76, RZ, 0x3 ;  /* 0x0000004c4f4f7211 */ /* 0x000fe400078f18ff */
[----:B------:R-:W-:-:S03]  /*f070*/  LOP3.LUT R77, R77, 0x38, RZ, 0xc0, !PT ;  /* 0x000000384d4d7812 */ /* 0x000fc600078ec0ff */
[----:B------:R-:W-:Y:S01]  /*f080*/  IMAD.SHL.U32 R79, R79, 0x400, RZ ;  /* 0x000004004f4f7824 */ /* 0x000fe200078e00ff */
[----:B------:R-:W-:-:S04]  /*f090*/  LOP3.LUT R77, R77, 0x1c0, R131, 0xf8, !PT ;  /* 0x000001c04d4d7812 */ /* 0x000fc800078ef883 */
[----:B------:R-:W-:Y:S02]  /*f0a0*/  LOP3.LUT R81, R77, R130, RZ, 0x3c, !PT ;  /* 0x000000824d517212 */ /* 0x000fe400078e3cff */
[----:B------:R-:W-:Y:S02]  /*f0b0*/  LOP3.LUT R80, R79, 0x7fffe000, RZ, 0xc0, !PT ;  /* 0x7fffe0004f507812 */ /* 0x000fe400078ec0ff */
[----:B---3--:R-:W0:Y:S02]  /*f0c0*/  LDS.128 R76, [R132] ;  /* 0x00000000844c7984 */ /* 0x008e240000000c00 */
[----:B-----5:R-:W-:-:S05]  /*f0d0*/  IADD3 R81, R81, R80, R129 ;  /* 0x0000005051517210 */ /* 0x020fca0007ffe081 */
[----:B------:R-:W-:-:S05]  /*f0e0*/  IMAD R114, R81, 0x2, R16 ;  /* 0x0000000251727824 */ /* 0x000fca00078e0210 */
[----:B------:R-:W1:Y:S01]  /*f0f0*/  LDS.128 R80, [R114+0x10400] ;  /* 0x0104000072507984 */ /* 0x000e620000000c00 */
[--C-:B0-----:R-:W-:Y:S02]  /*f100*/  HADD2.F32 R117, -RZ, R77.reuse.H0_H0 ;  /* 0x2000004dff757230 */ /* 0x101fe40000004100 */
[----:B------:R-:W-:Y:S02]  /*f110*/  HADD2.F32 R120, -RZ, R77.H1_H1 ;  /* 0x3000004dff787230 */ /* 0x000fe40000004100 */
[----:B------:R-:W-:Y:S02]  /*f120*/  HADD2.F32 R115, -RZ, R76.H0_H0 ;  /* 0x2000004cff737230 */ /* 0x000fe40000004100 */
[----:B------:R-:W-:Y:S02]  /*f130*/  HADD2.F32 R65, -RZ, R78.H0_H0 ;  /* 0x2000004eff417230 */ /* 0x000fe40000004100 */
[--C-:B------:R-:W-:Y:S02]  /*f140*/  HADD2.F32 R67, -RZ, R79.reuse.H0_H0 ;  /* 0x2000004fff437230 */ /* 0x100fe40000004100 */
[----:B------:R-:W-:-:S02]  /*f150*/  HADD2.F32 R79, -RZ, R79.H1_H1 ;  /* 0x3000004fff4f7230 */ /* 0x000fc40000004100 */
[--C-:B-1----:R-:W-:Y:S02]  /*f160*/  HADD2.F32 R77, -RZ, R81.reuse.H0_H0 ;  /* 0x20000051ff4d7230 */ /* 0x102fe40000004100 */
[----:B------:R-:W-:Y:S02]  /*f170*/  HADD2.F32 R118, -RZ, R81.H1_H1 ;  /* 0x30000051ff767230 */ /* 0x000fe40000004100 */
[----:B------:R-:W-:Y:S02]  /*f180*/  HADD2.F32 R119, -RZ, R80.H0_H0 ;  /* 0x20000050ff777230 */ /* 0x000fe40000004100 */
[C---:B------:R-:W-:Y:S01]  /*f190*/  FMUL.FTZ R124, R77.reuse, R126 ;  /* 0x0000007e4d7c7220 */ /* 0x040fe20000410000 */
[-C--:B------:R-:W-:Y:S01]  /*f1a0*/  FMUL.FTZ R128, R77, R122.reuse ;  /* 0x0000007a4d807220 */ /* 0x080fe20000410000 */
[----:B------:R-:W-:Y:S01]  /*f1b0*/  FMUL.FTZ R127, R118, R125 ;  /* 0x0000007d767f7220 */ /* 0x000fe20000410000 */
[----:B------:R-:W-:Y:S02]  /*f1c0*/  HADD2.F32 R121, -RZ, R82.H0_H0 ;  /* 0x20000052ff797230 */ /* 0x000fe40000004100 */
[----:B------:R-:W-:Y:S01]  /*f1d0*/  FFMA.FTZ R77, R117, R122, -R124 ;  /* 0x0000007a754d7223 */ /* 0x000fe2000001087c */
[----:B------:R-:W-:-:S02]  /*f1e0*/  HADD2.F32 R124, -RZ, R113.H1_H1 ;  /* 0x30000071ff7c7230 */ /* 0x000fc40000004100 */
[----:B------:R-:W-:Y:S01]  /*f1f0*/  FFMA.FTZ R81, R117, R126, R128 ;  /* 0x0000007e75517223 */ /* 0x000fe20000010080 */
[----:B------:R-:W-:Y:S02]  /*f200*/  HADD2.F32 R122, -RZ, R113.H0_H0 ;  /* 0x20000071ff7a7230 */ /* 0x000fe40000004100 */
[-C--:B------:R-:W-:Y:S01]  /*f210*/  FMUL.FTZ R113, R118, R123.reuse ;  /* 0x0000007b76717220 */ /* 0x080fe20000410000 */
[--C-:B------:R-:W-:Y:S02]  /*f220*/  HADD2.F32 R126, -RZ, R112.reuse.H1_H1 ;  /* 0x30000070ff7e7230 */ /* 0x100fe40000004100 */
[C---:B------:R-:W-:Y:S01]  /*f230*/  FMUL.FTZ R128, R119.reuse, R124 ;  /* 0x0000007c77807220 */ /* 0x040fe20000410000 */
[C---:B------:R-:W-:Y:S01]  /*f240*/  FFMA.FTZ R118, R120.reuse, R123, -R127 ;  /* 0x0000007b78767223 */ /* 0x040fe2000001087f */
[----:B------:R-:W-:Y:S01]  /*f250*/  FFMA.FTZ R120, R120, R125, R113 ;  /* 0x0000007d78787223 */ /* 0x000fe20000010071 */
[-C--:B------:R-:W-:Y:S01]  /*f260*/  FMUL.FTZ R119, R119, R122.reuse ;  /* 0x0000007a77777220 */ /* 0x080fe20000410000 */
[----:B------:R-:W-:Y:S01]  /*f270*/  FFMA.FTZ R113, R115, R122, -R128 ;  /* 0x0000007a73717223 */ /* 0x000fe20000010880 */
[----:B------:R-:W-:-:S02]  /*f280*/  HADD2.F32 R112, -RZ, R112.H0_H0 ;  /* 0x20000070ff707230 */ /* 0x000fc40000004100 */
[----:B------:R-:W-:Y:S01]  /*f290*/  FMUL.FTZ R122, R121, R126 ;  /* 0x0000007e797a7220 */ /* 0x000fe20000410000 */
[--C-:B------:R-:W-:Y:S02]  /*f2a0*/  HADD2.F32 R117, -RZ, R110.reuse.H0_H0 ;  /* 0x2000006eff757230 */ /* 0x100fe40000004100 */
[----:B------:R-:W-:Y:S01]  /*f2b0*/  FFMA.FTZ R115, R115, R124, R119 ;  /* 0x0000007c73737223 */ /* 0x000fe20000010077 */
[--C-:B------:R-:W-:Y:S02]  /*f2c0*/  HADD2.F32 R116, -RZ, R83.reuse.H0_H0 ;  /* 0x20000053ff747230 */ /* 0x100fe40000004100 */
[-C--:B------:R-:W-:Y:S01]  /*f2d0*/  FMUL.FTZ R124, R121, R112.reuse ;  /* 0x00000070797c7220 */ /* 0x080fe20000410000 */
[----:B------:R-:W-:Y:S02]  /*f2e0*/  HADD2.F32 R110, -RZ, R110.H1_H1 ;  /* 0x3000006eff6e7230 */ /* 0x000fe40000004100 */
[----:B------:R-:W-:Y:S01]  /*f2f0*/  FFMA.FTZ R122, R65, R112, -R122 ;  /* 0x00000070417a7223 */ /* 0x000fe2000001087a */
[----:B------:R-:W-:-:S02]  /*f300*/  HADD2.F32 R83, -RZ, R83.H1_H1 ;  /* 0x30000053ff537230 */ /* 0x000fc40000004100 */
[CC--:B------:R-:W-:Y:S01]  /*f310*/  FMUL.FTZ R119, R116.reuse, R117.reuse ;  /* 0x0000007574777220 */ /* 0x0c0fe20000410000 */
[----:B------:R-:W-:Y:S01]  /*f320*/  FFMA.FTZ R124, R65, R126, R124 ;  /* 0x0000007e417c7223 */ /* 0x000fe2000001007c */
[-C--:B------:R-:W-:Y:S01]  /*f330*/  FMUL.FTZ R112, R116, R110.reuse ;  /* 0x0000006e74707220 */ /* 0x080fe20000410000 */
[----:B------:R-:W-:Y:S02]  /*f340*/  HADD2.F32 R80, -RZ, R80.H1_H1 ;  /* 0x30000050ff507230 */ /* 0x000fe40000004100 */
[C---:B------:R-:W-:Y:S01]  /*f350*/  FFMA.FTZ R119, R67.reuse, R110, R119 ;  /* 0x0000006e43777223 */ /* 0x040fe20000010077 */
[----:B------:R-:W-:Y:S02]  /*f360*/  HADD2.F32 R82, -RZ, R82.H1_H1 ;  /* 0x30000052ff527230 */ /* 0x000fe40000004100 */
[----:B------:R-:W-:Y:S01]  /*f370*/  FFMA.FTZ R112, R67, R117, -R112 ;  /* 0x0000007543707223 */ /* 0x000fe20000010870 */
[C---:B------:R-:W-:Y:S01]  /*f380*/  FMUL.FTZ R116, R83.reuse, R66 ;  /* 0x0000004253747220 */ /* 0x040fe20000410000 */
[----:B------:R-:W-:Y:S01]  /*f390*/  FMUL.FTZ R110, R83, R64 ;  /* 0x00000040536e7220 */ /* 0x000fe20000410000 */
[----:B------:R-:W-:-:S02]  /*f3a0*/  HADD2.F32 R65, -RZ, R61.H0_H0 ;  /* 0x2000003dff417230 */ /* 0x000fc40000004100 */
[----:B------:R-:W-:Y:S02]  /*f3b0*/  HADD2.F32 R67, -RZ, R63.H0_H0 ;  /* 0x2000003fff437230 */ /* 0x000fe40000004100 */
[C---:B------:R-:W-:Y:S01]  /*f3c0*/  FFMA.FTZ R117, R79.reuse, R64, -R116 ;  /* 0x000000404f757223 */ /* 0x040fe20000010874 */
[----:B------:R-:W-:Y:S02]  /*f3d0*/  HADD2.F32 R61, -RZ, R60.H0_H0 ;  /* 0x2000003cff3d7230 */ /* 0x000fe40000004100 */
[----:B------:R-:W-:Y:S01]  /*f3e0*/  FFMA.FTZ R110, R79, R66, R110 ;  /* 0x000000424f6e7223 */ /* 0x000fe2000001006e */
[----:B------:R-:W-:Y:S02]  /*f3f0*/  HADD2.F32 R63, -RZ, R62.H0_H0 ;  /* 0x2000003eff3f7230 */ /* 0x000fe40000004100 */
[----:B------:R-:W-:Y:S01]  /*f400*/  FMUL.FTZ R79, R80, R65 ;  /* 0x00000041504f7220 */ /* 0x000fe20000410000 */
[----:B------:R-:W-:Y:S02]  /*f410*/  HADD2.F32 R76, -RZ, R76.H1_H1 ;  /* 0x3000004cff4c7230 */ /* 0x000fe40000004100 */
[----:B------:R-:W-:Y:S01]  /*f420*/  FMUL.FTZ R83, R82, R67 ;  /* 0x0000004352537220 */ /* 0x000fe20000410000 */
[----:B------:R-:W-:-:S02]  /*f430*/  HADD2.F32 R78, -RZ, R78.H1_H1 ;  /* 0x3000004eff4e7230 */ /* 0x000fc40000004100 */
[----:B------:R-:W-:Y:S01]  /*f440*/  FMUL.FTZ R80, R80, R61 ;  /* 0x0000003d50507220 */ /* 0x000fe20000410000 */
[----:B------:R-:W-:Y:S01]  /*f450*/  FMUL.FTZ R82, R82, R63 ;  /* 0x0000003f52527220 */ /* 0x000fe20000410000 */
[----:B------:R-:W-:Y:S01]  /*f460*/  FFMA.FTZ R60, R76, R61, -R79 ;  /* 0x0000003d4c3c7223 */ /* 0x000fe2000001084f */
[----:B------:R-:W-:Y:S01]  /*f470*/  F2FP.F16.F32.PACK_AB R61, R118, R77 ;  /* 0x0000004d763d723e */ /* 0x000fe200000000ff */
[----:B------:R-:W-:Y:S01]  /*f480*/  FFMA.FTZ R83, R78, R63, -R83 ;  /* 0x0000003f4e537223 */ /* 0x000fe20000010853 */
[----:B------:R-:W-:Y:S01]  /*f490*/  FFMA.FTZ R64, R76, R65, R80 ;  /* 0x000000414c407223 */ /* 0x000fe20000010050 */
[----:B------:R-:W-:Y:S01]  /*f4a0*/  FFMA.FTZ R79, R78, R67, R82 ;  /* 0x000000434e4f7223 */ /* 0x000fe20000010052 */
[----:B------:R-:W-:Y:S02]  /*f4b0*/  F2FP.F16.F32.PACK_AB R63, R117, R112 ;  /* 0x00000070753f723e */ /* 0x000fe400000000ff */
[----:B------:R-:W-:Y:S02]  /*f4c0*/  F2FP.F16.F32.PACK_AB R60, R60, R113 ;  /* 0x000000713c3c723e */ /* 0x000fe400000000ff */
[----:B------:R-:W-:-:S02]  /*f4d0*/  F2FP.F16.F32.PACK_AB R62, R83, R122 ;  /* 0x0000007a533e723e */ /* 0x000fc400000000ff */
[----:B------:R-:W-:Y:S02]  /*f4e0*/  F2FP.F16.F32.PACK_AB R67, R110, R119 ;  /* 0x000000776e43723e */ /* 0x000fe400000000ff */
[----:B------:R-:W-:Y:S01]  /*f4f0*/  F2FP.F16.F32.PACK_AB R65, R120, R81 ;  /* 0x000000517841723e */ /* 0x000fe200000000ff */
[----:B------:R0:W-:Y:S01]  /*f500*/  STS.128 [R132], R60 ;  /* 0x0000003c84007388 */ /* 0x0001e20000000c00 */
[----:B------:R-:W-:Y:S02]  /*f510*/  F2FP.F16.F32.PACK_AB R64, R64, R115 ;  /* 0x000000734040723e */ /* 0x000fe400000000ff */
[----:B------:R-:W-:-:S05]  /*f520*/  F2FP.F16.F32.PACK_AB R66, R79, R124 ;  /* 0x0000007c4f42723e */ /* 0x000fca00000000ff */
[----:B------:R0:W-:Y:S02]  /*f530*/  STS.128 [R114+0x10400], R64 ;  /* 0x0104004072007388 */ /* 0x0001e40000000c00 */
.L_x_1927:
[----:B------:R-:W-:Y:S05]  /*f540*/  BSYNC B2 ;  /* 0x0000000000027941 */ /* 0x000fea0003800000 */
.L_x_1926:
[----:B------:R-:W-:Y:S05]  /*f550*/  @P1 BRA `(.L_x_1925) ;  /* 0x0000000400841947 */ /* 0x000fea0003800000 */
[----:B0-----:R-:W2:Y:S04]  /*f560*/  LDL R60, [R1+0x58] ;  /* 0x00005800013c7983 */ /* 0x001ea80000100800 */
[----:B------:R-:W3:Y:S01]  /*f570*/  LDL R115, [R1+0xa4] ;  /* 0x0000a40001737983 */ /* 0x000ee20000100800 */
[--C-:B------:R-:W-:Y:S01]  /*f580*/  SHF.R.U64 R56, R56, 0x10, R57.reuse ;  /* 0x0000001038387819 */ /* 0x100fe20000001239 */
[--C-:B------:R-:W-:Y:S01]  /*f590*/  HADD2.F32 R112, -RZ, R109.reuse.H0_H0 ;  /* 0x2000006dff707230 */ /* 0x100fe20000004100 */
[----:B------:R-:W-:Y:S01]  /*f5a0*/  SHF.R.U32.HI R81, RZ, 0x10, R57 ;  /* 0x00000010ff517819 */ /* 0x000fe20000011639 */
[----:B------:R-:W-:Y:S01]  /*f5b0*/  HADD2.F32 R82, -RZ, R109.H1_H1 ;  /* 0x3000006dff527230 */ /* 0x000fe20000004100 */
[----:B------:R-:W-:Y:S02]  /*f5c0*/  SHF.R.U64 R57, R58, 0x10, R59 ;  /* 0x000000103a397819 */ /* 0x000fe4000000123b */
[--C-:B------:R-:W-:Y:S01]  /*f5d0*/  SHF.R.U64 R68, R68, 0x10, R69.reuse ;  /* 0x0000001044447819 */ /* 0x100fe20000001245 */
[----:B------:R-:W-:Y:S01]  /*f5e0*/  HADD2.F32 R81, -RZ, R81.H0_H0 ;  /* 0x20000051ff517230 */ /* 0x000fe20000004100 */
[----:B------:R-:W-:Y:S01]  /*f5f0*/  SHF.R.U32.HI R83, RZ, 0x10, R69 ;  /* 0x00000010ff537819 */ /* 0x000fe20000011645 */
[----:B------:R-:W-:Y:S01]  /*f600*/  HADD2.F32 R57, -RZ, R57.H0_H0 ;  /* 0x20000039ff397230 */ /* 0x000fe20000004100 */
[----:B------:R-:W-:-:S02]  /*f610*/  SHF.R.U64 R58, R70, 0x10, R71 ;  /* 0x00000010463a7819 */ /* 0x000fc40000001247 */
[----:B------:R-:W-:Y:S01]  /*f620*/  SHF.R.U32.HI R113, RZ, 0x10, R59 ;  /* 0x00000010ff717819 */ /* 0x000fe2000001163b */
[----:B------:R-:W-:Y:S01]  /*f630*/  HADD2.F32 R83, -RZ, R83.H0_H0 ;  /* 0x20000053ff537230 */ /* 0x000fe20000004100 */
[----:B--2---:R-:W-:-:S04]  /*f640*/  LEA.HI R111, R111, R60, RZ, 0x1d ;  /* 0x0000003c6f6f7211 */ /* 0x004fc800078fe8ff */
[----:B------:R-:W-:Y:S01]  /*f650*/  SHF.R.S32.HI R62, RZ, 0x1f, R111 ;  /* 0x0000001fff3e7819 */ /* 0x000fe2000001146f */
[----:B------:R-:W-:-:S03]  /*f660*/  IMAD.SHL.U32 R60, R111, 0x8, RZ ;  /* 0x000000086f3c7824 */ /* 0x000fc600078e00ff */
[----:B------:R-:W-:Y:S02]  /*f670*/  LEA.HI R62, R62, R111, RZ, 0x3 ;  /* 0x0000006f3e3e7211 */ /* 0x000fe400078f18ff */
[----:B------:R-:W-:Y:S02]  /*f680*/  LOP3.LUT R60, R60, 0x38, RZ, 0xc0, !PT ;  /* 0x000000383c3c7812 */ /* 0x000fe400078ec0ff */
[----:B------:R-:W-:Y:S01]  /*f690*/  SHF.R.U32.HI R111, RZ, 0x10, R71 ;  /* 0x00000010ff6f7819 */ /* 0x000fe20000011647 */
        /* <DEDUP_REMOVED lines=22> */
[----:B------:R-:W-:-:S02]  /*f800*/  HADD2.F32 R110, -RZ, R105.H0_H0 ;  /* 0x20000069ff6e7230 */ /* 0x000fc40000004100 */
[----:B------:R-:W-:Y:S01]  /*f810*/  FFMA.FTZ R114, R69, R112, R114 ;  /* 0x0000007045727223 */ /* 0x000fe20000010072 */
[-C--:B------:R-:W-:Y:S01]  /*f820*/  FMUL.FTZ R69, R78, R81.reuse ;  /* 0x000000514e457220 */ /* 0x080fe20000410000 */
[----:B------:R-:W-:Y:S02]  /*f830*/  HADD2.F32 R82, -RZ, R108.H0_H0 ;  /* 0x2000006cff527230 */ /* 0x000fe40000004100 */
[C---:B------:R-:W-:Y:S01]  /*f840*/  FFMA.FTZ R116, R70.reuse, R81, -R109 ;  /* 0x0000005146747223 */ /* 0x040fe2000001086d */
[C---:B------:R-:W-:Y:S01]  /*f850*/  FMUL.FTZ R112, R65.reuse, R110 ;  /* 0x0000006e41707220 */ /* 0x040fe20000410000 */
[----:B------:R-:W-:Y:S02]  /*f860*/  HADD2.F32 R78, -RZ, R105.H1_H1 ;  /* 0x30000069ff4e7230 */ /* 0x000fe40000004100 */
[----:B------:R-:W-:Y:S01]  /*f870*/  FFMA.FTZ R83, R70, R83, R69 ;  /* 0x0000005346537223 */ /* 0x000fe20000010045 */
[----:B------:R-:W-:Y:S02]  /*f880*/  HADD2.F32 R70, -RZ, R107.H1_H1 ;  /* 0x3000006bff467230 */ /* 0x000fe40000004100 */
[-C--:B------:R-:W-:Y:S01]  /*f890*/  FMUL.FTZ R65, R65, R82.reuse ;  /* 0x0000005241417220 */ /* 0x080fe20000410000 */
[----:B------:R-:W-:Y:S01]  /*f8a0*/  FFMA.FTZ R112, R59, R82, -R112 ;  /* 0x000000523b707223 */ /* 0x000fe20000010870 */
[----:B------:R-:W-:-:S02]  /*f8b0*/  HADD2.F32 R80, -RZ, R67.H0_H0 ;  /* 0x20000043ff507230 */ /* 0x000fc40000004100 */
[C---:B------:R-:W-:Y:S01]  /*f8c0*/  FMUL.FTZ R82, R79.reuse, R78 ;  /* 0x0000004e4f527220 */ /* 0x040fe20000410000 */
[----:B------:R-:W-:Y:S02]  /*f8d0*/  HADD2.F32 R107, -RZ, R107.H0_H0 ;  /* 0x2000006bff6b7230 */ /* 0x000fe40000004100 */
[-C--:B------:R-:W-:Y:S01]  /*f8e0*/  FMUL.FTZ R118, R79, R70.reuse ;  /* 0x000000464f767220 */ /* 0x080fe20000410000 */
[----:B------:R-:W-:Y:S02]  /*f8f0*/  HADD2.F32 R108, -RZ, R108.H1_H1 ;  /* 0x3000006cff6c7230 */ /* 0x000fe40000004100 */
[----:B------:R-:W-:Y:S01]  /*f900*/  FFMA.FTZ R79, R71, R70, -R82 ;  /* 0x00000046474f7223 */ /* 0x000fe20000010852 */
[----:B------:R-:W-:Y:S02]  /*f910*/  HADD2.F32 R67, -RZ, R67.H1_H1 ;  /* 0x30000043ff437230 */ /* 0x000fe40000004100 */
[----:B------:R-:W-:Y:S01]  /*f920*/  FMUL.FTZ R120, R80, R107 ;  /* 0x0000006b50787220 */ /* 0x000fe20000410000 */
[----:B------:R-:W-:-:S02]  /*f930*/  HADD2.F32 R82, -RZ, R111.H0_H0 ;  /* 0x2000006fff527230 */ /* 0x000fc40000004100 */
[----:B------:R-:W-:Y:S01]  /*f940*/  FMUL.FTZ R80, R80, R108 ;  /* 0x0000006c50507220 */ /* 0x000fe20000410000 */
[----:B------:R-:W-:Y:S02]  /*f950*/  HADD2.F32 R70, -RZ, R113.H0_H0 ;  /* 0x20000071ff467230 */ /* 0x000fe40000004100 */
[----:B------:R-:W-:Y:S01]  /*f960*/  FFMA.FTZ R118, R71, R78, R118 ;  /* 0x0000004e47767223 */ /* 0x000fe20000010076 */
[----:B------:R-:W-:Y:S01]  /*f970*/  FFMA.FTZ R120, R77, R108, -R120 ;  /* 0x0000006c4d787223 */ /* 0x000fe20000010878 */
[----:B------:R-:W-:Y:S01]  /*f980*/  FFMA.FTZ R110, R59, R110, R65 ;  /* 0x0000006e3b6e7223 */ /* 0x000fe20000010041 */
[C---:B------:R-:W-:Y:S01]  /*f990*/  FMUL.FTZ R78, R67.reuse, R82 ;  /* 0x00000052434e7220 */ /* 0x040fe20000410000 */
[----:B------:R-:W-:Y:S01]  /*f9a0*/  FMUL.FTZ R108, R67, R70 ;  /* 0x00000046436c7220 */ /* 0x000fe20000410000 */
[----:B------:R-:W-:Y:S02]  /*f9b0*/  HADD2.F32 R64, -RZ, R64.H1_H1 ;  /* 0x30000040ff407230 */ /* 0x000fe40000004100 */
[----:B------:R-:W-:Y:S01]  /*f9c0*/  FFMA.FTZ R80, R77, R107, R80 ;  /* 0x0000006b4d507223 */ /* 0x000fe20000010050 */
[----:B------:R-:W-:-:S02]  /*f9d0*/  HADD2.F32 R66, -RZ, R66.H1_H1 ;  /* 0x30000042ff427230 */ /* 0x000fc40000004100 */
[C---:B------:R-:W-:Y:S01]  /*f9e0*/  FFMA.FTZ R77, R63.reuse, R70, -R78 ;  /* 0x000000463f4d7223 */ /* 0x040fe2000001084e */
[----:B------:R-:W-:Y:S02]  /*f9f0*/  HADD2.F32 R65, -RZ, R68.H0_H0 ;  /* 0x20000044ff417230 */ /* 0x000fe40000004100 */
[----:B------:R-:W-:Y:S01]  /*fa00*/  FFMA.FTZ R81, R63, R82, R108 ;  /* 0x000000523f517223 */ /* 0x000fe2000001006c */
[----:B------:R-:W-:Y:S02]  /*fa10*/  HADD2.F32 R67, -RZ, R58.H0_H0 ;  /* 0x2000003aff437230 */ /* 0x000fe40000004100 */
        /* <DEDUP_REMOVED lines=21> */
.L_x_1925:
[----:B------:R-:W-:Y:S05]  /*fb70*/  BSYNC B1 ;  /* 0x0000000000017941 */ /* 0x000fea0003800000 */
.L_x_1924:
[----:B-1----:R-:W-:Y:S01]  /*fb80*/  IADD3 R56, R218, 0x20, RZ ;  /* 0x00000020da387810 */ /* 0x002fe20007ffe0ff */
[----:B------:R-:W-:Y:S03]  /*fb90*/  BSSY B1, `(.L_x_1928) ;  /* 0x00000d2000017945 */ /* 0x000fe60003800000 */
[----:B------:R-:W-:-:S13]  /*fba0*/  ISETP.GE.AND P0, PT, R56, R3, PT ;  /* 0x000000033800720c */ /* 0x000fda0003f06270 */
[----:B------:R-:W-:Y:S05]  /*fbb0*/  @P0 BRA `(.L_x_1929) ;  /* 0x0000000c003c0947 */ /* 0x000fea0003800000 */
[----:B------:R1:W5:Y:S01]  /*fbc0*/  LDL R108, [R1+0x38] ;  /* 0x00003800016c7983 */ /* 0x0003620000100800 */
[----:B0-----:R-:W0:Y:S01]  /*fbd0*/  LDC R65, c[0x0][0x3f4] ;  /* 0x0000fd00ff417b82 */ /* 0x001e220000000800 */
[C---:B------:R-:W-:Y:S01]  /*fbe0*/  VIADD R109, R218.reuse, 0x20 ;  /* 0x00000020da6d7836 */ /* 0x040fe20000000000 */
[----:B------:R-:W-:Y:S01]  /*fbf0*/  BSSY B2, `(.L_x_1930) ;  /* 0x000006a000027945 */ /* 0x000fe20003800000 */
[----:B------:R-:W-:Y:S02]  /*fc00*/  VIADD R110, R218, 0x20 ;  /* 0x00000020da6e7836 */ /* 0x000fe40000000000 */
[----:B------:R-:W-:Y:S02]  /*fc10*/  IMAD.SHL.U32 R109, R109, 0x40, RZ ;  /* 0x000000406d6d7824 */ /* 0x000fe400078e00ff */
[----:B------:R-:W-:-:S03]  /*fc20*/  IMAD.SHL.U32 R110, R110, 0x40, RZ ;  /* 0x000000406e6e7824 */ /* 0x000fc600078e00ff */
[----:B------:R-:W-:Y:S02]  /*fc30*/  LOP3.LUT R109, R109, 0x1c0, RZ, 0xc0, !PT ;  /* 0x000001c06d6d7812 */ /* 0x000fe400078ec0ff */
[----:B------:R-:W-:Y:S02]  /*fc40*/  LOP3.LUT R110, R110, 0x1c0, RZ, 0xc0, !PT ;  /* 0x000001c06e6e7812 */ /* 0x000fe400078ec0ff */
[----:B------:R-:W-:Y:S02]  /*fc50*/  SHF.R.U32.HI R109, RZ, 0x3, R109 ;  /* 0x00000003ff6d7819 */ /* 0x000fe4000001166d */
[-C--:B0-----:R-:W-:Y:S02]  /*fc60*/  ISETP.GE.AND P0, PT, R18, R65.reuse, PT ;  /* 0x000000411200720c */ /* 0x081fe40003f06270 */
[----:B------:R-:W-:-:S11]  /*fc70*/  ISETP.GE.AND P1, PT, R226, R65, PT ;  /* 0x00000041e200720c */ /* 0x000fd60003f26270 */
[----:B-1----:R-:W-:Y:S05]  /*fc80*/  @P0 BRA `(.L_x_1931) ;  /* 0x0000000400800947 */ /* 0x002fea0003800000 */
[----:B------:R-:W2:Y:S04]  /*fc90*/  LDL R56, [R1+0x54] ;  /* 0x0000540001387983 */ /* 0x000ea80000100800 */
[----:B------:R-:W3:Y:S01]  /*fca0*/  LDL R111, [R1+0xa0] ;  /* 0x0000a000016f7983 */ /* 0x000ee20000100800 */
[--C-:B------:R-:W-:Y:S01]  /*fcb0*/  SHF.R.U64 R82, R52, 0x10, R53.reuse ;  /* 0x0000001034527819 */ /* 0x100fe20000001235 */
[----:B------:R-:W-:Y:S01]  /*fcc0*/  HADD2.F32 R68, -RZ, R100.H1_H1 ;  /* 0x30000064ff447230 */ /* 0x000fe20000004100 */
[----:B------:R-:W-:Y:S01]  /*fcd0*/  SHF.R.U32.HI R70, RZ, 0x10, R53 ;  /* 0x00000010ff467819 */ /* 0x000fe20000011635 */
[----:B------:R-:W-:Y:S01]  /*fce0*/  HADD2.F32 R66, -RZ, R102.H1_H1 ;  /* 0x30000066ff427230 */ /* 0x000fe20000004100 */
[--C-:B------:R-:W-:Y:S02]  /*fcf0*/  SHF.R.U64 R107, R44, 0x10, R45.reuse ;  /* 0x000000102c6b7819 */ /* 0x100fe4000000122d */
[----:B------:R-:W-:Y:S01]  /*fd00*/  SHF.R.U32.HI R67, RZ, 0x10, R45 ;  /* 0x00000010ff437819 */ /* 0x000fe2000001162d */
[----:B------:R-:W-:Y:S01]  /*fd10*/  HADD2.F32 R70, -RZ, R70.H0_H0 ;  /* 0x20000046ff467230 */ /* 0x000fe20000004100 */
[----:B------:R-:W-:-:S02]  /*fd20*/  SHF.R.U64 R81, R54, 0x10, R55 ;  /* 0x0000001036517819 */ /* 0x000fc40000001237 */
[----:B------:R-:W-:Y:S02]  /*fd30*/  SHF.R.U32.HI R79, RZ, 0x10, R55 ;  /* 0x00000010ff4f7819 */ /* 0x000fe40000011637 */
[--C-:B------:R-:W-:Y:S02]  /*fd40*/  SHF.R.U32.HI R83, RZ, 0x10, R47.reuse ;  /* 0x00000010ff537819 */ /* 0x100fe4000001162f */
[----:B------:R-:W-:Y:S02]  /*fd50*/  SHF.R.U64 R105, R46, 0x10, R47 ;  /* 0x000000102e697819 */ /* 0x000fe4000000122f */
[----:B--2---:R-:W-:-:S04]  /*fd60*/  LEA.HI R56, R65, R56, RZ, 0x1d ;  /* 0x0000003841387211 */ /* 0x004fc800078fe8ff */
[----:B------:R-:W-:Y:S01]  /*fd70*/  SHF.R.S32.HI R59, RZ, 0x1f, R56 ;  /* 0x0000001fff3b7819 */ /* 0x000fe20000011438 */
[----:B------:R-:W-:-:S03]  /*fd80*/  IMAD.SHL.U32 R57, R56, 0x8, RZ ;  /* 0x0000000838397824 */ /* 0x000fc600078e00ff */
[----:B------:R-:W-:Y:S02]  /*fd90*/  LEA.HI R59, R59, R56, RZ, 0x3 ;  /* 0x000000383b3b7211 */ /* 0x000fe400078f18ff */
[----:B------:R-:W-:Y:S02]  /*fda0*/  LOP3.LUT R56, R110, 0x38, R57, 0xf8, !PT ;  /* 0x000000386e387812 */ /* 0x000fe400078ef839 */
[----:B------:R-:W-:Y:S02]  /*fdb0*/  SHF.L.U32 R59, R59, 0xa, RZ ;  /* 0x0000000a3b3b7819 */ /* 0x000fe400000006ff */
        /* <DEDUP_REMOVED lines=16> */
[----:B------:R-:W-:Y:S01]  /*fec0*/  FMUL.FTZ R78, R53, R66 ;  /* 0x00000042354e7220 */ /* 0x000fe20000410000 */
[----:B------:R-:W-:Y:S02]  /*fed0*/  HADD2.F32 R53, -RZ, R100.H0_H0 ;  /* 0x20000064ff357230 */ /* 0x000fe40000004100 */
[----:B------:R-:W-:Y:S01]  /*fee0*/  FMUL.FTZ R80, R61, R70 ;  /* 0x000000463d507220 */ /* 0x000fe20000410000 */
[----:B------:R-:W-:Y:S01]  /*fef0*/  FFMA.FTZ R76, R45, R66, -R76 ;  /* 0x000000422d4c7223 */ /* 0x000fe2000001084c */
[----:B------:R-:W-:-:S02]  /*ff00*/  HADD2.F32 R66, -RZ, R67.H0_H0 ;  /* 0x20000043ff427230 */ /* 0x000fc40000004100 */
[----:B------:R-:W-:Y:S01]  /*ff10*/  FFMA.FTZ R78, R45, R68, R78 ;  /* 0x000000442d4e7223 */ /* 0x000fe2000001004e */
[----:B------:R-:W-:Y:S02]  /*ff20*/  HADD2.F32 R45, -RZ, R102.H0_H0 ;  /* 0x20000066ff2d7230 */ /* 0x000fe40000004100 */
[C---:B------:R-:W-:Y:S01]  /*ff30*/  FMUL.FTZ R67, R52.reuse, R53 ;  /* 0x0000003534437220 */ /* 0x040fe20000410000 */
[----:B------:R-:W-:Y:S02]  /*ff40*/  HADD2.F32 R54, -RZ, R62.H0_H0 ;  /* 0x2000003eff367230 */ /* 0x000fe40000004100 */
[-C--:B------:R-:W-:Y:S01]  /*ff50*/  FMUL.FTZ R68, R61, R66.reuse ;  /* 0x000000423d447220 */ /* 0x080fe20000410000 */
[C---:B------:R-:W-:Y:S01]  /*ff60*/  FFMA.FTZ R69, R57.reuse, R66, -R80 ;  /* 0x0000004239457223 */ /* 0x040fe20000010850 */
[-C--:B------:R-:W-:Y:S01]  /*ff70*/  FMUL.FTZ R52, R52, R45.reuse ;  /* 0x0000002d34347220 */ /* 0x080fe20000410000 */
[----:B------:R-:W-:Y:S01]  /*ff80*/  FFMA.FTZ R67, R44, R45, -R67 ;  /* 0x0000002d2c437223 */ /* 0x000fe20000010843 */
[----:B------:R-:W-:Y:S01]  /*ff90*/  FFMA.FTZ R71, R57, R70, R68 ;  /* 0x0000004639477223 */ /* 0x000fe20000010044 */
[----:B------:R-:W-:-:S02]  /*ffa0*/  HADD2.F32 R55, -RZ, R63.H0_H0 ;  /* 0x2000003fff377230 */ /* 0x000fc40000004100 */
[----:B------:R-:W-:Y:S01]  /*ffb0*/  FFMA.FTZ R57, R44, R53, R52 ;  /* 0x000000352c397223 */ /* 0x000fe20000010034 */
[--C-:B------:R-:W-:Y:S02]  /*ffc0*/  HADD2.F32 R61, -RZ, R101.reuse.H0_H0 ;  /* 0x20000065ff3d7230 */ /* 0x100fe40000004100 */
[--C-:B------:R-:W-:Y:S02]  /*ffd0*/  HADD2.F32 R45, -RZ, R104.reuse.H0_H0 ;  /* 0x20000068ff2d7230 */ /* 0x100fe40000004100 */
[----:B------:R-:W-:Y:S02]  /*ffe0*/  HADD2.F32 R52, -RZ, R101.H1_H1 ;  /* 0x30000065ff347230 */ /* 0x000fe40000004100 */
[C---:B------:R-:W-:Y:S01]  /*fff0*/  FMUL.FTZ R53, R54.reuse, R61 ;  /* 0x0000003d36357220 */ /* 0x040fe20000410000 */
[----:B------:R-:W-:Y:S02]  /*10000*/  HADD2.F32 R104, -RZ, R104.H1_H1 ;  /* 0x30000068ff687230 */ /* 0x000fe40000004100 */
[----:B------:R-:W-:Y:S01]  /*10010*/  FMUL.FTZ R77, R54, R45 ;  /* 0x0000002d364d7220 */ /* 0x000fe20000410000 */
[----:B------:R-:W-:-:S02]  /*10020*/  HADD2.F32 R63, -RZ, R63.H1_H1 ;  /* 0x3000003fff3f7230 */ /* 0x000fc40000004100 */
[C---:B------:R-:W-:Y:S01]  /*10030*/  FMUL.FTZ R68, R55.reuse, R52 ;  /* 0x0000003437447220 */ /* 0x040fe20000410000 */
[----:B------:R-:W-:Y:S02]  /*10040*/  HADD2.F32 R54, -RZ, R79.H0_H0 ;  /* 0x2000004fff367230 */ /* 0x000fe40000004100 */
[----:B------:R-:W-:Y:S01]  /*10050*/  FMUL.FTZ R55, R55, R104 ;  /* 0x0000006837377220 */ /* 0x000fe20000410000 */
[----:B------:R-:W-:Y:S02]  /*10060*/  HADD2.F32 R44, -RZ, R83.H0_H0 ;  /* 0x20000053ff2c7230 */ /* 0x000fe40000004100 */
[C---:B------:R-:W-:Y:S01]  /*10070*/  FFMA.FTZ R66, R46.reuse, R45, -R53 ;  /* 0x0000002d2e427223 */ /* 0x040fe20000010835 */
[----:B------:R-:W-:Y:S01]  /*10080*/  FFMA.FTZ R77, R46, R61, R77 ;  /* 0x0000003d2e4d7223 */ /* 0x000fe2000001004d */
[----:B------:R-:W-:Y:S01]  /*10090*/  FFMA.FTZ R46, R47, R52, R55 ;  /* 0x000000342f2e7223 */ /* 0x000fe20000010037 */
[----:B------:R-:W-:Y:S02]  /*100a0*/  HADD2.F32 R60, -RZ, R60.H1_H1 ;  /* 0x3000003cff3c7230 */ /* 0x000fe40000004100 */
[----:B------:R-:W-:Y:S01]  /*100b0*/  FMUL.FTZ R70, R63, R54 ;  /* 0x000000363f467220 */ /* 0x000fe20000410000 */
[----:B------:R-:W-:-:S02]  /*100c0*/  HADD2.F32 R62, -RZ, R62.H1_H1 ;  /* 0x3000003eff3e7230 */ /* 0x000fc40000004100 */
[----:B------:R-:W-:Y:S01]  /*100d0*/  FFMA.FTZ R68, R47, R104, -R68 ;  /* 0x000000682f447223 */ /* 0x000fe20000010844 */
[-C--:B------:R-:W-:Y:S01]  /*100e0*/  FMUL.FTZ R52, R63, R44.reuse ;  /* 0x0000002c3f347220 */ /* 0x080fe20000410000 */
[----:B------:R-:W-:Y:S02]  /*100f0*/  HADD2.F32 R53, -RZ, R82.H0_H0 ;  /* 0x20000052ff357230 */ /* 0x000fe40000004100 */
[C---:B------:R-:W-:Y:S01]  /*10100*/  FFMA.FTZ R63, R59.reuse, R44, -R70 ;  /* 0x0000002c3b3f7223 */ /* 0x040fe20000010846 */
[----:B------:R-:W-:Y:S02]  /*10110*/  HADD2.F32 R55, -RZ, R81.H0_H0 ;  /* 0x20000051ff377230 */ /* 0x000fe40000004100 */
[----:B------:R-:W-:Y:S01]  /*10120*/  FFMA.FTZ R79, R59, R54, R52 ;  /* 0x000000363b4f7223 */ /* 0x000fe20000010034 */
[----:B------:R-:W-:Y:S02]  /*10130*/  HADD2.F32 R45, -RZ, R107.H0_H0 ;  /* 0x2000006bff2d7230 */ /* 0x000fe40000004100 */
[----:B------:R-:W-:Y:S01]  /*10140*/  FMUL.FTZ R59, R60, R53 ;  /* 0x000000353c3b7220 */ /* 0x000fe20000410000 */
[----:B------:R-:W-:-:S02]  /*10150*/  HADD2.F32 R47, -RZ, R105.H0_H0 ;  /* 0x20000069ff2f7230 */ /* 0x000fc40000004100 */
[----:B------:R-:W-:Y:S01]  /*10160*/  FMUL.FTZ R61, R62, R55 ;  /* 0x000000373e3d7220 */ /* 0x000fe20000410000 */
[----:B------:R-:W-:Y:S02]  /*10170*/  HADD2.F32 R56, -RZ, R56.H1_H1 ;  /* 0x30000038ff387230 */ /* 0x000fe40000004100 */
[----:B------:R-:W-:Y:S01]  /*10180*/  FMUL.FTZ R60, R60, R45 ;  /* 0x0000002d3c3c7220 */ /* 0x000fe20000410000 */
[----:B------:R-:W-:Y:S02]  /*10190*/  HADD2.F32 R58, -RZ, R58.H1_H1 ;  /* 0x3000003aff3a7230 */ /* 0x000fe40000004100 */
        /* <DEDUP_REMOVED lines=8> */
[----:B------:R-:W-:Y:S02]  /*10220*/  F2FP.F16.F32.PACK_AB R44, R44, R67 ;  /* 0x000000432c2c723e */ /* 0x000fe400000000ff */
[----:B------:R-:W-:Y:S02]  /*10230*/  F2FP.F16.F32.PACK_AB R46, R61, R66 ;  /* 0x000000423d2e723e */ /* 0x000fe400000000ff */
[----:B------:R-:W-:Y:S02]  /*10240*/  F2FP.F16.F32.PACK_AB R53, R71, R78 ;  /* 0x0000004e4735723e */ /* 0x000fe400000000ff */
[----:B------:R-:W-:Y:S01]  /*10250*/  F2FP.F16.F32.PACK_AB R52, R52, R57 ;  /* 0x000000393434723e */ /* 0x000fe200000000ff */
[----:B------:R0:W-:Y:S01]  /*10260*/  STS.128 [R111], R44 ;  /* 0x0000002c6f007388 */ /* 0x0001e20000000c00 */
[----:B------:R-:W-:-:S05]  /*10270*/  F2FP.F16.F32.PACK_AB R54, R54, R77 ;  /* 0x0000004d3636723e */ /* 0x000fca00000000ff */
[----:B------:R0:W-:Y:S02]  /*10280*/  STS.128 [R64+0x10400], R52 ;  /* 0x0104003440007388 */ /* 0x0001e40000000c00 */
.L_x_1931:
[----:B------:R-:W-:Y:S05]  /*10290*/  BSYNC B2 ;  /* 0x0000000000027941 */ /* 0x000fea0003800000 */
.L_x_1930:
[----:B------:R-:W-:Y:S05]  /*102a0*/  @P1 BRA `(.L_x_1929) ;  /* 0x0000000400801947 */ /* 0x000fea0003800000 */
[----:B0-----:R-:W2:Y:S04]  /*102b0*/  LDL R44, [R1+0x58] ;  /* 0x00005800012c7983 */ /* 0x001ea80000100800 */
        /* <DEDUP_REMOVED lines=9> */
[--C-:B------:R-:W-:Y:S02]  /*10350*/  SHF.R.U32.HI R70, RZ, 0x10, R43.reuse ;  /* 0x00000010ff467819 */ /* 0x100fe4000001162b */
[----:B------:R-:W-:Y:S02]  /*10360*/  SHF.R.U64 R71, R42, 0x10, R43 ;  /* 0x000000102a477819 */ /* 0x000fe4000000122b */
[----:B--2---:R-:W-:-:S04]  /*10370*/  LEA.HI R65, R65, R44, RZ, 0x1d ;  /* 0x0000002c41417211 */ /* 0x004fc800078fe8ff */
[----:B------:R-:W-:Y:S01]  /*10380*/  SHF.R.S32.HI R46, RZ, 0x1f, R65 ;  /* 0x0000001fff2e7819 */ /* 0x000fe20000011441 */
[----:B------:R-:W-:-:S03]  /*10390*/  IMAD.SHL.U32 R44, R65, 0x8, RZ ;  /* 0x00000008412c7824 */ /* 0x000fc600078e00ff */
[----:B------:R-:W-:Y:S02]  /*103a0*/  LEA.HI R46, R46, R65, RZ, 0x3 ;  /* 0x000000412e2e7211 */ /* 0x000fe400078f18ff */
[----:B------:R-:W-:Y:S02]  /*103b0*/  LOP3.LUT R44, R110, 0x38, R44, 0xf8, !PT ;  /* 0x000000386e2c7812 */ /* 0x000fe400078ef82c */
[----:B------:R-:W-:Y:S01]  /*103c0*/  SHF.R.U32.HI R65, RZ, 0x10, R51 ;  /* 0x00000010ff417819 */ /* 0x000fe20000011633 */
[----:B------:R-:W-:Y:S01]  /*103d0*/  IMAD.SHL.U32 R46, R46, 0x400, RZ ;  /* 0x000004002e2e7824 */ /* 0x000fe200078e00ff */
[----:B------:R-:W-:-:S04]  /*103e0*/  LOP3.LUT R52, R44, R109, RZ, 0x3c, !PT ;  /* 0x0000006d2c347212 */ /* 0x000fc800078e3cff */
[----:B------:R-:W-:Y:S02]  /*103f0*/  LOP3.LUT R53, R46, 0x7fffe000, RZ, 0xc0, !PT ;  /* 0x7fffe0002e357812 */ /* 0x000fe400078ec0ff */
[----:B---3--:R-:W0:Y:S02]  /*10400*/  LDS.128 R44, [R77] ;  /* 0x000000004d2c7984 */ /* 0x008e240000000c00 */
[----:B-----5:R-:W-:-:S05]  /*10410*/  IADD3 R53, R52, R53, R108 ;  /* 0x0000003534357210 */ /* 0x020fca0007ffe06c */
[----:B------:R-:W-:-:S05]  /*10420*/  IMAD R56, R53, 0x2, R16 ;  /* 0x0000000235387824 */ /* 0x000fca00078e0210 */
[----:B------:R-:W1:Y:S01]  /*10430*/  LDS.128 R52, [R56+0x10400] ;  /* 0x0104000038347984 */ /* 0x000e620000000c00 */
[--C-:B0-----:R-:W-:Y:S02]  /*10440*/  HADD2.F32 R41, -RZ, R45.reuse.H0_H0 ;  /* 0x2000002dff297230 */ /* 0x101fe40000004100 */
[----:B------:R-:W-:Y:S02]  /*10450*/  HADD2.F32 R40, -RZ, R44.H0_H0 ;  /* 0x2000002cff287230 */ /* 0x000fe40000004100 */
[----:B------:R-:W-:Y:S02]  /*10460*/  HADD2.F32 R45, -RZ, R45.H1_H1 ;  /* 0x3000002dff2d7230 */ /* 0x000fe40000004100 */
[----:B------:R-:W-:Y:S02]  /*10470*/  HADD2.F32 R42, -RZ, R46.H0_H0 ;  /* 0x2000002eff2a7230 */ /* 0x000fe40000004100 */
[--C-:B------:R-:W-:Y:S02]  /*10480*/  HADD2.F32 R43, -RZ, R47.reuse.H0_H0 ;  /* 0x2000002fff2b7230 */ /* 0x100fe40000004100 */
[----:B------:R-:W-:-:S02]  /*10490*/  HADD2.F32 R47, -RZ, R47.H1_H1 ;  /* 0x3000002fff2f7230 */ /* 0x000fc40000004100 */
[--C-:B-1----:R-:W-:Y:S02]  /*104a0*/  HADD2.F32 R49, -RZ, R53.reuse.H0_H0 ;  /* 0x20000035ff317230 */ /* 0x102fe40000004100 */
[----:B------:R-:W-:Y:S02]  /*104b0*/  HADD2.F32 R48, -RZ, R52.H0_H0 ;  /* 0x20000034ff307230 */ /* 0x000fe40000004100 */
[----:B------:R-:W-:Y:S02]  /*104c0*/  HADD2.F32 R53, -RZ, R53.H1_H1 ;  /* 0x30000035ff357230 */ /* 0x000fe40000004100 */
[C---:B------:R-:W-:Y:S01]  /*104d0*/  FMUL.FTZ R64, R49.reuse, R60 ;  /* 0x0000003c31407220 */ /* 0x040fe20000410000 */
[-C--:B------:R-:W-:Y:S01]  /*104e0*/  FMUL.FTZ R66, R49, R58.reuse ;  /* 0x0000003a31427220 */ /* 0x080fe20000410000 */
[----:B------:R-:W-:Y:S02]  /*104f0*/  HADD2.F32 R49, -RZ, R92.H0_H0 ;  /* 0x2000005cff317230 */ /* 0x000fe40000004100 */
[C---:B------:R-:W-:Y:S01]  /*10500*/  FFMA.FTZ R64, R41.reuse, R58, -R64 ;  /* 0x0000003a29407223 */ /* 0x040fe20000010840 */
[----:B------:R-:W-:Y:S01]  /*10510*/  FFMA.FTZ R66, R41, R60, R66 ;  /* 0x0000003c29427223 */ /* 0x000fe20000010042 */
[----:B------:R-:W-:-:S02]  /*10520*/  HADD2.F32 R41, -RZ, R94.H0_H0 ;  /* 0x2000005eff297230 */ /* 0x000fc40000004100 */
[C---:B------:R-:W-:Y:S01]  /*10530*/  FMUL.FTZ R68, R53.reuse, R62 ;  /* 0x0000003e35447220 */ /* 0x040fe20000410000 */
[----:B------:R-:W-:Y:S02]  /*10540*/  HADD2.F32 R58, -RZ, R57.H0_H0 ;  /* 0x20000039ff3a7230 */ /* 0x000fe40000004100 */
[C---:B------:R-:W-:Y:S01]  /*10550*/  FMUL.FTZ R57, R48.reuse, R49 ;  /* 0x0000003130397220 */ /* 0x040fe20000410000 */
[----:B------:R-:W-:Y:S02]  /*10560*/  HADD2.F32 R50, -RZ, R54.H0_H0 ;  /* 0x20000036ff327230 */ /* 0x000fe40000004100 */
[-C--:B------:R-:W-:Y:S01]  /*10570*/  FMUL.FTZ R48, R48, R41.reuse ;  /* 0x0000002930307220 */ /* 0x080fe20000410000 */
[----:B------:R-:W-:Y:S02]  /*10580*/  HADD2.F32 R51, -RZ, R55.H0_H0 ;  /* 0x20000037ff337230 */ /* 0x000fe40000004100 */
[-C--:B------:R-:W-:Y:S01]  /*10590*/  FMUL.FTZ R60, R53, R58.reuse ;  /* 0x0000003a353c7220 */ /* 0x080fe20000410000 */
[----:B------:R-:W-:Y:S01]  /*105a0*/  FFMA.FTZ R57, R40, R41, -R57 ;  /* 0x0000002928397223 */ /* 0x000fe20000010839 */
[----:B------:R-:W-:Y:S01]  /*105b0*/  FFMA.FTZ R61, R45, R58, -R68 ;  /* 0x0000003a2d3d7223 */ /* 0x000fe20000010844 */
[----:B------:R-:W-:-:S02]  /*105c0*/  HADD2.F32 R53, -RZ, R93.H0_H0 ;  /* 0x2000005dff357230 */ /* 0x000fc40000004100 */
[----:B------:R-:W-:Y:S01]  /*105d0*/  FFMA.FTZ R59, R40, R49, R48 ;  /* 0x00000031283b7223 */ /* 0x000fe20000010030 */
[----:B------:R-:W-:Y:S02]  /*105e0*/  HADD2.F32 R41, -RZ, R95.H0_H0 ;  /* 0x2000005fff297230 */ /* 0x000fe40000004100 */
[----:B------:R-:W-:Y:S01]  /*105f0*/  FFMA.FTZ R63, R45, R62, R60 ;  /* 0x0000003e2d3f7223 */ /* 0x000fe2000001003c */
[----:B------:R-:W-:Y:S02]  /*10600*/  HADD2.F32 R58, -RZ, R93.H1_H1 ;  /* 0x3000005dff3a7230 */ /* 0x000fe40000004100 */
[C---:B------:R-:W-:Y:S01]  /*10610*/  FMUL.FTZ R45, R50.reuse, R53 ;  /* 0x00000035322d7220 */ /* 0x040fe20000410000 */
[----:B------:R-:W-:Y:S02]  /*10620*/  HADD2.F32 R40, -RZ, R95.H1_H1 ;  /* 0x3000005fff287230 */ /* 0x000fe40000004100 */
[----:B------:R-:W-:Y:S01]  /*10630*/  FMUL.FTZ R49, R50, R41 ;  /* 0x0000002932317220 */ /* 0x000fe20000410000 */
[----:B------:R-:W-:-:S02]  /*10640*/  HADD2.F32 R55, -RZ, R55.H1_H1 ;  /* 0x30000037ff377230 */ /* 0x000fc40000004100 */
[C---:B------:R-:W-:Y:S01]  /*10650*/  FMUL.FTZ R62, R51.reuse, R58 ;  /* 0x0000003a333e7220 */ /* 0x040fe20000410000 */
[----:B------:R-:W-:Y:S02]  /*10660*/  HADD2.F32 R50, -RZ, R65.H0_H0 ;  /* 0x20000041ff327230 */ /* 0x000fe40000004100 */
[-C--:B------:R-:W-:Y:S01]  /*10670*/  FMUL.FTZ R51, R51, R40.reuse ;  /* 0x0000002833337220 */ /* 0x080fe20000410000 */
[----:B------:R-:W-:Y:S02]  /*10680*/  HADD2.F32 R48, -RZ, R70.H0_H0 ;  /* 0x20000046ff307230 */ /* 0x000fe40000004100 */
[C---:B------:R-:W-:Y:S01]  /*10690*/  FFMA.FTZ R60, R42.reuse, R41, -R45 ;  /* 0x000000292a3c7223 */ /* 0x040fe2000001082d */
[----:B------:R-:W-:Y:S01]  /*106a0*/  FFMA.FTZ R53, R42, R53, R49 ;  /* 0x000000352a357223 */ /* 0x000fe20000010031 */
[----:B------:R-:W-:Y:S01]  /*106b0*/  FFMA.FTZ R62, R43, R40, -R62 ;  /* 0x000000282b3e7223 */ /* 0x000fe2000001083e */
[----:B------:R-:W-:Y:S02]  /*106c0*/  HADD2.F32 R52, -RZ, R52.H1_H1 ;  /* 0x30000034ff347230 */ /* 0x000fe40000004100 */
[----:B------:R-:W-:Y:S01]  /*106d0*/  FMUL.FTZ R42, R55, R50 ;  /* 0x00000032372a7220 */ /* 0x000fe20000410000 */
[----:B------:R-:W-:-:S02]  /*106e0*/  HADD2.F32 R54, -RZ, R54.H1_H1 ;  /* 0x30000036ff367230 */ /* 0x000fc40000004100 */
[----:B------:R-:W-:Y:S01]  /*106f0*/  FFMA.FTZ R58, R43, R58, R51 ;  /* 0x0000003a2b3a7223 */ /* 0x000fe20000010033 */
        /* <DEDUP_REMOVED lines=27> */
.L_x_1929:
[----:B------:R-:W-:Y:S05]  /*108b0*/  BSYNC B1 ;  /* 0x0000000000017941 */ /* 0x000fea0003800000 */
.L_x_1928:
[----:B-1----:R-:W-:Y:S01]  /*108c0*/  VIADD R40, R218, 0x40 ;  /* 0x00000040da287836 */ /* 0x002fe20000000000 */
[----:B------:R-:W-:Y:S04]  /*108d0*/  BSSY B1, `(.L_x_1932) ;  /* 0x00000d2000017945 */ /* 0x000fe80003800000 */
[----:B------:R-:W-:-:S13]  /*108e0*/  ISETP.GE.AND P0, PT, R40, R3, PT ;  /* 0x000000032800720c */ /* 0x000fda0003f06270 */
[----:B------:R-:W-:Y:S05]  /*108f0*/  @P0 BRA `(.L_x_1933) ;  /* 0x0000000c003c0947 */ /* 0x000fea0003800000 */
[----:B0-----:R0:W5:Y:S01]  /*10900*/  LDL R66, [R1+0x84] ;  /* 0x0000840001427983 */ /* 0x0011620000100800 */
[----:B------:R-:W1:Y:S01]  /*10910*/  LDC R65, c[0x0][0x3f4] ;  /* 0x0000fd00ff417b82 */ /* 0x000e620000000800 */
[C---:B------:R-:W-:Y:S01]  /*10920*/  IADD3 R67, R218.reuse, 0x40, RZ ;  /* 0x00000040da437810 */ /* 0x040fe20007ffe0ff */
[----:B------:R-:W-:Y:S01]  /*10930*/  VIADD R68, R218, 0x40 ;  /* 0x00000040da447836 */ /* 0x000fe20000000000 */
[----:B------:R-:W-:Y:S03]  /*10940*/  BSSY B2, `(.L_x_1934) ;  /* 0x0000069000027945 */ /* 0x000fe60003800000 */
[----:B------:R-:W-:Y:S02]  /*10950*/  IMAD.SHL.U32 R67, R67, 0x40, RZ ;  /* 0x0000004043437824 */ /* 0x000fe400078e00ff */
[----:B------:R-:W-:-:S03]  /*10960*/  IMAD.SHL.U32 R68, R68, 0x40, RZ ;  /* 0x0000004044447824 */ /* 0x000fc600078e00ff */
[----:B------:R-:W-:Y:S02]  /*10970*/  LOP3.LUT R67, R67, 0x1c0, RZ, 0xc0, !PT ;  /* 0x000001c043437812 */ /* 0x000fe400078ec0ff */
[----:B------:R-:W-:Y:S02]  /*10980*/  LOP3.LUT R68, R68, 0x1c0, RZ, 0xc0, !PT ;  /* 0x000001c044447812 */ /* 0x000fe400078ec0ff */
[----:B------:R-:W-:Y:S02]  /*10990*/  SHF.R.U32.HI R67, RZ, 0x3, R67 ;  /* 0x00000003ff437819 */ /* 0x000fe40000011643 */
[-C--:B-1----:R-:W-:Y:S02]  /*109a0*/  ISETP.GE.AND P0, PT, R18, R65.reuse, PT ;  /* 0x000000411200720c */ /* 0x082fe40003f06270 */
[----:B------:R-:W-:-:S11]  /*109b0*/  ISETP.GE.AND P1, PT, R226, R65, PT ;  /* 0x00000041e200720c */ /* 0x000fd60003f26270 */
[----:B0-----:R-:W-:Y:S05]  /*109c0*/  @P0 BRA `(.L_x_1935) ;  /* 0x0000000400800947 */ /* 0x001fea0003800000 */
        /* <DEDUP_REMOVED lines=17> */
[----:B------:R-:W-:-:S03]  /*10ae0*/  LOP3.LUT R40, R68, 0x38, R41, 0xf8, !PT ;  /* 0x0000003844287812 */ /* 0x000fc600078ef829 */
[----:B------:R-:W-:Y:S01]  /*10af0*/  IMAD.SHL.U32 R43, R43, 0x400, RZ ;  /* 0x000004002b2b7824 */ /* 0x000fe200078e00ff */
[----:B------:R-:W-:-:S04]  /*10b00*/  LOP3.LUT R44, R40, R67, RZ, 0x3c, !PT ;  /* 0x00000043282c7212 */ /* 0x000fc800078e3cff */
[----:B------:R-:W-:Y:S02]  /*10b10*/  LOP3.LUT R45, R43, 0x7fffe000, RZ, 0xc0, !PT ;  /* 0x7fffe0002b2d7812 */ /* 0x000fe400078ec0ff */
[----:B---3--:R-:W0:Y:S02]  /*10b20*/  LDS.128 R40, [R69] ;  /* 0x0000000045287984 */ /* 0x008e240000000c00 */
[----:B-----5:R-:W-:-:S04]  /*10b30*/  IADD3 R45, R44, R45, R66 ;  /* 0x0000002d2c2d7210 */ /* 0x020fc80007ffe042 */
[----:B------:R-:W-:-:S05]  /*10b40*/  LEA R48, R45, R16, 0x1 ;  /* 0x000000102d307211 */ /* 0x000fca00078e08ff */
        /* <DEDUP_REMOVED lines=27> */
[----:B------:R-:W-:Y:S02]  /*10d00*/  HADD2.F32 R45, -RZ, R97.H0_H0 ;  /* 0x20000061ff2d7230 */ /* 0x000fe40000004100 */
[----:B------:R-:W-:Y:S02]  /*10d10*/  HADD2.F32 R29, -RZ, R99.H0_H0 ;  /* 0x20000063ff1d7230 */ /* 0x000fe40000004100 */
        /* <DEDUP_REMOVED lines=11> */
[C---:B------:R-:W-:Y:S01]  /*10dd0*/  FFMA.FTZ R54, R31.reuse, R28, -R54 ;  /* 0x0000001c1f367223 */ /* 0x040fe20000010836 */
[----:B------:R-:W-:Y:S01]  /*10de0*/  FFMA.FTZ R50, R31, R50, R39 ;  /* 0x000000321f327223 */ /* 0x000fe20000010027 */
[----:B------:R-:W-:-:S02]  /*10df0*/  HADD2.F32 R44, -RZ, R44.H1_H1 ;  /* 0x3000002cff2c7230 */ /* 0x000fc40000004100 */
[C---:B------:R-:W-:Y:S01]  /*10e00*/  FMUL.FTZ R30, R47.reuse, R38 ;  /* 0x000000262f1e7220 */ /* 0x040fe20000410000 */
[----:B------:R-:W-:Y:S02]  /*10e10*/  HADD2.F32 R46, -RZ, R46.H1_H1 ;  /* 0x3000002eff2e7230 */ /* 0x000fe40000004100 */
[-C--:B------:R-:W-:Y:S01]  /*10e20*/  FMUL.FTZ R28, R47, R36.reuse ;  /* 0x000000242f1c7220 */ /* 0x080fe20000410000 */
[----:B------:R-:W-:Y:S02]  /*10e30*/  HADD2.F32 R37, -RZ, R61.H0_H0 ;  /* 0x2000003dff257230 */ /* 0x000fe40000004100 */
[C---:B------:R-:W-:Y:S01]  /*10e40*/  FFMA.FTZ R47, R43.reuse, R36, -R30 ;  /* 0x000000242b2f7223 */ /* 0x040fe2000001081e */
[----:B------:R-:W-:Y:S02]  /*10e50*/  HADD2.F32 R39, -RZ, R59.H0_H0 ;  /* 0x2000003bff277230 */ /* 0x000fe40000004100 */
[----:B------:R-:W-:Y:S01]  /*10e60*/  FFMA.FTZ R57, R43, R38, R28 ;  /* 0x000000262b397223 */ /* 0x000fe2000001001c */
[----:B------:R-:W-:-:S02]  /*10e70*/  HADD2.F32 R29, -RZ, R64.H0_H0 ;  /* 0x20000040ff1d7230 */ /* 0x000fc40000004100 */
[----:B------:R-:W-:Y:S01]  /*10e80*/  FMUL.FTZ R43, R44, R37 ;  /* 0x000000252c2b7220 */ /* 0x000fe20000410000 */
[----:B------:R-:W-:Y:S02]  /*10e90*/  HADD2.F32 R31, -RZ, R63.H0_H0 ;  /* 0x2000003fff1f7230 */ /* 0x000fe40000004100 */
        /* <DEDUP_REMOVED lines=19> */
.L_x_1935:
[----:B------:R-:W-:Y:S05]  /*10fd0*/  BSYNC B2 ;  /* 0x0000000000027941 */ /* 0x000fea0003800000 */
.L_x_1934:
        /* <DEDUP_REMOVED lines=97> */
.L_x_1933:
[----:B------:R-:W-:Y:S05]  /*115f0*/  BSYNC B1 ;  /* 0x0000000000017941 */ /* 0x000fea0003800000 */
.L_x_1932:
[----:B-1----:R-:W-:-:S05]  /*11600*/  VIADD R24, R218, 0x60 ;  /* 0x00000060da187836 */ /* 0x002fca0000000000 */
[----:B------:R-:W-:-:S13]  /*11610*/  ISETP.GE.AND P0, PT, R24, R3, PT ;  /* 0x000000031800720c */ /* 0x000fda0003f06270 */
[----:B------:R-:W-:Y:S05]  /*11620*/  @P0 BRA `(.L_x_1903) ;  /* 0x0000000c003c0947 */ /* 0x000fea0003800000 */
[----:B0-----:R0:W5:Y:S01]  /*11630*/  LDL R48, [R1+0x80] ;  /* 0x0000800001307983 */ /* 0x0011620000100800 */
[----:B------:R-:W1:Y:S01]  /*11640*/  LDC R49, c[0x0][0x3f4] ;  /* 0x0000fd00ff317b82 */ /* 0x000e620000000800 */
[C---:B------:R-:W-:Y:S01]  /*11650*/  VIADD R50, R218.reuse, 0x60 ;  /* 0x00000060da327836 */ /* 0x040fe20000000000 */
[----:B------:R-:W-:Y:S01]  /*11660*/  BSSY B1, `(.L_x_1936) ;  /* 0x000006a000017945 */ /* 0x000fe20003800000 */
[----:B------:R-:W-:-:S03]  /*11670*/  VIADD R51, R218, 0x60 ;  /* 0x00000060da337836 */ /* 0x000fc60000000000 */
[----:B------:R-:W-:Y:S01]  /*11680*/  SHF.L.U32 R50, R50, 0x6, RZ ;  /* 0x0000000632327819 */ /* 0x000fe200000006ff */
        /* <DEDUP_REMOVED lines=14> */
[----:B------:R-:W-:-:S02]  /*11770*/  SHF.R.U32.HI R36, RZ, 0x10, R5 ;  /* 0x00000010ff247819 */ /* 0x000fc40000011605 */
[--C-:B------:R-:W-:Y:S02]  /*11780*/  SHF.R.U64 R46, R14, 0x10, R15.reuse ;  /* 0x000000100e2e7819 */ /* 0x100fe4000000120f */
[----:B------:R-:W-:Y:S01]  /*11790*/  SHF.R.U32.HI R45, RZ, 0x10, R15 ;  /* 0x00000010ff2d7819 */ /* 0x000fe2000001160f */
[----:B------:R-:W-:Y:S01]  /*117a0*/  HADD2.F32 R36, -RZ, R36.H0_H0 ;  /* 0x20000024ff247230 */ /* 0x000fe20000004100 */
        /* <DEDUP_REMOVED lines=85> */
.L_x_1937:
[----:B------:R-:W-:Y:S05]  /*11d00*/  BSYNC B1 ;  /* 0x0000000000017941 */ /* 0x000fea0003800000 */
.L_x_1936:
[----:B------:R-:W-:Y:S05]  /*11d10*/  @P1 BRA `(.L_x_1903) ;  /* 0x0000000400801947 */ /* 0x000fea0003800000 */
[----:B0-----:R-:W2:Y:S04]  /*11d20*/  LDL R3, [R1+0x58] ;  /* 0x0000580001037983 */ /* 0x001ea80000100800 */
[----:B------:R-:W3:Y:S01]  /*11d30*/  LDL R41, [R1+0x8c] ;  /* 0x00008c0001297983 */ /* 0x000ee20000100800 */
[--C-:B------:R-:W-:Y:S01]  /*11d40*/  SHF.R.U64 R40, R72, 0x10, R73.reuse ;  /* 0x0000001048287819 */ /* 0x100fe20000001249 */
[--C-:B------:R-:W-:Y:S01]  /*11d50*/  HADD2.F32 R29, -RZ, R21.reuse.H1_H1 ;  /* 0x30000015ff1d7230 */ /* 0x100fe20000004100 */
[----:B------:R-:W-:Y:S01]  /*11d60*/  SHF.R.U32.HI R72, RZ, 0x10, R73 ;  /* 0x00000010ff487819 */ /* 0x000fe20000011649 */
[--C-:B------:R-:W-:Y:S01]  /*11d70*/  HADD2.F32 R31, -RZ, R0.reuse.H1_H1 ;  /* 0x30000000ff1f7230 */ /* 0x100fe20000004100 */
[--C-:B------:R-:W-:Y:S01]  /*11d80*/  SHF.R.U32.HI R30, RZ, 0x10, R9.reuse ;  /* 0x00000010ff1e7819 */ /* 0x100fe20000011609 */
[----:B------:R-:W-:Y:S01]  /*11d90*/  HADD2.F32 R28, -RZ, R0.H0_H0 ;  /* 0x20000000ff1c7230 */ /* 0x000fe20000004100 */
[----:B------:R-:W-:Y:S01]  /*11da0*/  SHF.R.U64 R38, R8, 0x10, R9 ;  /* 0x0000001008267819 */ /* 0x000fe20000001209 */
[----:B------:R-:W-:Y:S01]  /*11db0*/  HADD2.F32 R0, -RZ, R21.H0_H0 ;  /* 0x20000015ff007230 */ /* 0x000fe20000004100 */
[--C-:B------:R-:W-:Y:S01]  /*11dc0*/  SHF.R.U64 R39, R74, 0x10, R75.reuse ;  /* 0x000000104a277819 */ /* 0x100fe2000000124b */
[----:B------:R-:W-:Y:S01]  /*11dd0*/  HADD2.F32 R30, -RZ, R30.H0_H0 ;  /* 0x2000001eff1e7230 */ /* 0x000fe20000004100 */
[----:B------:R-:W-:Y:S01]  /*11de0*/  SHF.R.U32.HI R74, RZ, 0x10, R75 ;  /* 0x00000010ff4a7819 */ /* 0x000fe2000001164b */
[--C-:B------:R-:W-:Y:S01]  /*11df0*/  HADD2.F32 R21, -RZ, R20.reuse.H0_H0 ;  /* 0x20000014ff157230 */ /* 0x100fe20000004100 */
[--C-:B------:R-:W-:Y:S01]  /*11e00*/  SHF.R.U32.HI R36, RZ, 0x10, R11.reuse ;  /* 0x00000010ff247819 */ /* 0x100fe2000001160b */
[----:B------:R-:W-:Y:S01]  /*11e10*/  HADD2.F32 R20, -RZ, R20.H1_H1 ;  /* 0x30000014ff147230 */ /* 0x000fe20000004100 */
[----:B------:R-:W-:-:S02]  /*11e20*/  SHF.R.U64 R37, R10, 0x10, R11 ;  /* 0x000000100a257819 */ /* 0x000fc4000000120b */
[----:B--2---:R-:W-:-:S04]  /*11e30*/  LEA.HI R49, R49, R3, RZ, 0x1d ;  /* 0x0000000331317211 */ /* 0x004fc800078fe8ff */
[----:B------:R-:W-:Y:S02]  /*11e40*/  SHF.R.S32.HI R4, RZ, 0x1f, R49 ;  /* 0x0000001fff047819 */ /* 0x000fe40000011431 */
[----:B------:R-:W-:Y:S02]  /*11e50*/  SHF.L.U32 R3, R49, 0x3, RZ ;  /* 0x0000000331037819 */ /* 0x000fe400000006ff */
        /* <DEDUP_REMOVED lines=12> */
[--C-:B------:R-:W-:Y:S02]  /*11f20*/  HADD2.F32 R11, -RZ, R7.reuse.H0_H0 ;  /* 0x20000007ff0b7230 */ /* 0x100fe40000004100 */
[----:B------:R-:W-:Y:S02]  /*11f30*/  HADD2.F32 R10, -RZ, R6.H0_H0 ;  /* 0x20000006ff0a7230 */ /* 0x000fe40000004100 */
        /* <DEDUP_REMOVED lines=10> */
[----:B------:R-:W-:Y:S01]  /*11fe0*/  FMUL.FTZ R8, R13, R28 ;  /* 0x0000001c0d087220 */ /* 0x000fe20000410000 */
[-C--:B------:R-:W-:Y:S01]  /*11ff0*/  FMUL.FTZ R34, R25, R24.reuse ;  /* 0x0000001819227220 */ /* 0x080fe20000410000 */
[----:B------:R-:W-:Y:S01]  /*12000*/  FFMA.FTZ R32, R9, R24, -R32 ;  /* 0x0000001809207223 */ /* 0x000fe20000010820 */
[----:B------:R-:W-:-:S02]  /*12010*/  HADD2.F32 R26, -RZ, R14.H0_H0 ;  /* 0x2000000eff1a7230 */ /* 0x000fc40000004100 */
[----:B------:R-:W-:Y:S01]  /*12020*/  FMUL.FTZ R13, R13, R0 ;  /* 0x000000000d0d7220 */ /* 0x000fe20000410000 */
[----:B------:R-:W-:Y:S01]  /*12030*/  FFMA.FTZ R34, R9, R30, R34 ;  /* 0x0000001e09227223 */ /* 0x000fe20000010022 */
[----:B------:R-:W-:Y:S02]  /*12040*/  HADD2.F32 R9, -RZ, R23.H0_H0 ;  /* 0x20000017ff097230 */ /* 0x000fe40000004100 */
[C---:B------:R-:W-:Y:S01]  /*12050*/  FFMA.FTZ R25, R5.reuse, R0, -R8 ;  /* 0x0000000005197223 */ /* 0x040fe20000010808 */
[----:B------:R-:W-:Y:S02]  /*12060*/  HADD2.F32 R27, -RZ, R15.H0_H0 ;  /* 0x2000000fff1b7230 */ /* 0x000fe40000004100 */
[----:B------:R-:W-:Y:S01]  /*12070*/  FFMA.FTZ R28, R5, R28, R13 ;  /* 0x0000001c051c7223 */ /* 0x000fe2000001000d */
[----:B------:R-:W-:Y:S02]  /*12080*/  HADD2.F32 R0, -RZ, R23.H1_H1 ;  /* 0x30000017ff007230 */ /* 0x000fe40000004100 */
[C---:B------:R-:W-:Y:S01]  /*12090*/  FMUL.FTZ R5, R26.reuse, R21 ;  /* 0x000000151a057220 */ /* 0x040fe20000410000 */
[----:B------:R-:W-:Y:S01]  /*120a0*/  FMUL.FTZ R13, R26, R9 ;  /* 0x000000091a0d7220 */ /* 0x000fe20000410000 */
[----:B------:R-:W-:Y:S01]  /*120b0*/  FMUL.FTZ R26, R27, R20 ;  /* 0x000000141b1a7220 */ /* 0x000fe20000410000 */
[----:B------:R-:W-:-:S02]  /*120c0*/  HADD2.F32 R15, -RZ, R15.H1_H1 ;  /* 0x3000000fff0f7230 */ /* 0x000fc40000004100 */
[-C--:B------:R-:W-:Y:S01]  /*120d0*/  FMUL.FTZ R27, R27, R0.reuse ;  /* 0x000000001b1b7220 */ /* 0x080fe20000410000 */
[----:B------:R-:W-:Y:S02]  /*120e0*/  HADD2.F32 R24, -RZ, R36.H0_H0 ;  /* 0x20000024ff187230 */ /* 0x000fe40000004100 */
[C---:B------:R-:W-:Y:S01]  /*120f0*/  FFMA.FTZ R26, R11.reuse, R0, -R26 ;  /* 0x000000000b1a7223 */ /* 0x040fe2000001081a */
[----:B------:R-:W-:Y:S02]  /*12100*/  HADD2.F32 R8, -RZ, R74.H0_H0 ;  /* 0x2000004aff087230 */ /* 0x000fe40000004100 */
[----:B------:R-:W-:Y:S01]  /*12110*/  FFMA.FTZ R27, R11, R20, R27 ;  /* 0x000000140b1b7223 */ /* 0x000fe2000001001b */
[----:B------:R-:W-:Y:S02]  /*12120*/  HADD2.F32 R12, -RZ, R12.H1_H1 ;  /* 0x3000000cff0c7230 */ /* 0x000fe40000004100 */
[----:B------:R-:W-:Y:S01]  /*12130*/  FFMA.FTZ R23, R10, R9, -R5 ;  /* 0x000000090a177223 */ /* 0x000fe20000010805 */
[C---:B------:R-:W-:Y:S01]  /*12140*/  FMUL.FTZ R30, R15.reuse, R24 ;  /* 0x000000180f1e7220 */ /* 0x040fe20000410000 */
[----:B------:R-:W-:Y:S01]  /*12150*/  FMUL.FTZ R0, R15, R8 ;  /* 0x000000080f007220 */ /* 0x000fe20000410000 */
[----:B------:R-:W-:-:S02]  /*12160*/  HADD2.F32 R11, -RZ, R38.H0_H0 ;  /* 0x20000026ff0b7230 */ /* 0x000fc40000004100 */
[----:B------:R-:W-:Y:S01]  /*12170*/  FFMA.FTZ R10, R10, R21, R13 ;  /* 0x000000150a0a7223 */ /* 0x000fe2000001000d */
[----:B------:R-:W-:Y:S02]  /*12180*/  HADD2.F32 R5, -RZ, R40.H0_H0 ;  /* 0x20000028ff057230 */ /* 0x000fe40000004100 */
[C---:B------:R-:W-:Y:S01]  /*12190*/  FFMA.FTZ R29, R7.reuse, R8, -R30 ;  /* 0x00000008071d7223 */ /* 0x040fe2000001081e */
[----:B------:R-:W-:Y:S02]  /*121a0*/  HADD2.F32 R14, -RZ, R14.H1_H1 ;  /* 0x3000000eff0e7230 */ /* 0x000fe40000004100 */
[----:B------:R-:W-:Y:S01]  /*121b0*/  FFMA.FTZ R24, R7, R24, R0 ;  /* 0x0000001807187223 */ /* 0x000fe20000010000 */
[----:B------:R-:W-:Y:S02]  /*121c0*/  HADD2.F32 R13, -RZ, R37.H0_H0 ;  /* 0x20000025ff0d7230 */ /* 0x000fe40000004100 */
[----:B------:R-:W-:Y:S01]  /*121d0*/  FMUL.FTZ R7, R12, R11 ;  /* 0x0000000b0c077220 */ /* 0x000fe20000410000 */
[----:B------:R-:W-:-:S02]  /*121e0*/  HADD2.F32 R9, -RZ, R39.H0_H0 ;  /* 0x20000027ff097230 */ /* 0x000fc40000004100 */
[----:B------:R-:W-:Y:S01]  /*121f0*/  FMUL.FTZ R12, R12, R5 ;  /* 0x000000050c0c7220 */ /* 0x000fe20000410000 */
[----:B------:R-:W-:Y:S02]  /*12200*/  HADD2.F32 R4, -RZ, R4.H1_H1 ;  /* 0x30000004ff047230 */ /* 0x000fe40000004100 */
[C---:B------:R-:W-:Y:S01]  /*12210*/  FMUL.FTZ R21, R14.reuse, R13 ;  /* 0x0000000d0e157220 */ /* 0x040fe20000410000 */
[----:B------:R-:W-:Y:S02]  /*12220*/  HADD2.F32 R6, -RZ, R6.H1_H1 ;  /* 0x30000006ff067230 */ /* 0x000fe40000004100 */
[----:B------:R-:W-:Y:S01]  /*12230*/  FMUL.FTZ R14, R14, R9 ;  /* 0x000000090e0e7220 */ /* 0x000fe20000410000 */
[C---:B------:R-:W-:Y:S01]  /*12240*/  FFMA.FTZ R15, R4.reuse, R11, R12 ;  /* 0x0000000b040f7223 */ /* 0x040fe2000001000c */
[----:B------:R-:W-:Y:S01]  /*12250*/  FFMA.FTZ R0, R4, R5, -R7 ;  /* 0x0000000504007223 */ /* 0x000fe20000010807 */
        /* <DEDUP_REMOVED lines=12> */
.L_x_1903:
[----:B------:R-:W-:Y:S05]  /*12320*/  BSYNC B0 ;  /* 0x0000000000007941 */ /* 0x000fea0003800000 */
.L_x_1863:
        /* <DEDUP_REMOVED lines=8> */
.L_x_1860:
[----:B------:R-:W-:-:S13]  /*123b0*/  ISETP.NE.AND P0, PT, R233, 0x3, PT ;  /* 0x00000003e900780c */ /* 0x000fda0003f05270 */
[----:B------:R-:W-:Y:S05]  /*123c0*/  @!P0 BRA `(.L_x_1938) ;  /* 0x0000000000048947 */ /* 0x000fea0003800000 */
[----:B------:R-:W-:Y:S01]  /*123d0*/  BPT.TRAP 0x1 ;  /* 0x000000040000795c */ /* 0x000fe20000300000 */
.L_x_1938:
[----:B-1--4-:R-:W-:Y:S01]  /*123e0*/  IMAD R5, R22, 0x8, R16 ;  /* 0x0000000816057824 */ /* 0x012fe200078e0210 */
[----:B------:R-:W-:-:S04]  /*123f0*/  SHF.L.U32 R0, R219, 0x1f, RZ ;  /* 0x0000001fdb007819 */ /* 0x000fc800000006ff */
[----:B------:R1:W4:Y:S01]  /*12400*/  SYNCS.PHASECHK.TRANS64.TRYWAIT P2, [R5+URZ+0x30830], R0 ;  /* 0x03083000050075a7 */ /* 0x000322000804017f */
[----:B------:R-:W-:Y:S05]  /*12410*/  @!P0 BRA `(.L_x_1939) ;  /* 0x0000000000048947 */ /* 0x000fea0003800000 */
[----:B------:R-:W-:Y:S01]  /*12420*/  BPT.TRAP 0x1 ;  /* 0x000000040000795c */ /* 0x000fe20000300000 */
.L_x_1939:
[----:B0-----:R-:W0:Y:S02]  /*12430*/  S2R R3, SR_TID.X ;  /* 0x0000000000037919 */ /* 0x001e240000002100 */
[----:B0-----:R-:W-:-:S04]  /*12440*/  LOP3.LUT R3, R3, 0x7f, RZ, 0xc0, !PT ;  /* 0x0000007f03037812 */ /* 0x001fc800078ec0ff */
[----:B------:R-:W-:Y:S01]  /*12450*/  ISETP.NE.AND P1, PT, R3, RZ, PT ;  /* 0x000000ff0300720c */ /* 0x000fe20003f25270 */
[----:B----4-:R-:W-:-:S12]  /*12460*/  @P2 BRA `(.L_x_1940) ;  /* 0x0000000000082947 */ /* 0x010fd80003800000 */
[----:B------:R-:W0:Y:S02]  /*12470*/  SYNCS.PHASECHK.TRANS64.TRYWAIT P2, [R5+URZ+0x30830], R0 ;  /* 0x03083000050075a7 */ /* 0x000e24000804017f */
[----:B0-----:R-:W-:Y:S05]  /*12480*/  @!P2 BRA `(.L_x_1941) ;  /* 0x0000018c0070a947 */ /* 0x001fea0003800000 */
.L_x_1940:
[----:B------:R-:W-:Y:S05]  /*12490*/  WARPSYNC.ALL ;  /* 0x0000000000007948 */ /* 0x000fea0003800000 */
[----:B01----:R-:W-:Y:S01]  /*124a0*/  VIADD R0, R16, 0x20400 ;  /* 0x0002040010007836 */ /* 0x003fe20000000000 */
[----:B------:R-:W-:Y:S01]  /*124b0*/  LOP3.LUT R6, R2, 0x10000, RZ, 0xfc, !PT ;  /* 0x0001000002067812 */ /* 0x000fe200078efcff */
[----:B------:R-:W-:Y:S01]  /*124c0*/  IMAD.MOV.U32 R3, RZ, RZ, 0x40000040 ;  /* 0x40000040ff037424 */ /* 0x000fe200078e00ff */
[----:B------:R-:W-:Y:S01]  /*124d0*/  MOV R7, 0x40000040 ;  /* 0x4000004000077802 */ /* 0x000fe20000000f00 */
[----:B--23-5:R-:W-:Y:S01]  /*124e0*/  WARPGROUP.ARRIVE ;  /* 0x00000000000079c5 */ /* 0x02cfe20000000000 */
[----:B------:R-:W-:Y:S01]  /*124f0*/  SHF.R.U32.HI R0, RZ, 0x4, R0 ;  /* 0x00000004ff007819 */ /* 0x000fe20000011600 */
[----:B------:R-:W-:-:S02]  /*12500*/  IMAD.MOV.U32 R225, RZ, RZ, 0x40000040 ;  /* 0x40000040ffe17424 */ /* 0x000fc400078e00ff */
[----:B------:R-:W-:Y:S01]  /*12510*/  IMAD.MOV.U32 R9, RZ, RZ, 0x40000040 ;  /* 0x40000040ff097424 */ /* 0x000fe200078e00ff */
[----:B------:R-:W-:Y:S01]  /*12520*/  LOP3.LUT R0, R0, 0x3fff, RZ, 0xc0, !PT ;  /* 0x00003fff00007812 */ /* 0x000fe200078ec0ff */
[----:B------:R-:W-:Y:S01]  /*12530*/  IMAD.MOV.U32 R223, RZ, RZ, 0x40000040 ;  /* 0x40000040ffdf7424 */ /* 0x000fe200078e00ff */
[----:B------:R-:W-:Y:S01]  /*12540*/  MOV R217, 0x40000040 ;  /* 0x4000004000d97802 */ /* 0x000fe20000000f00 */
[----:B------:R-:W-:Y:S01]  /*12550*/  IMAD.MOV.U32 R215, RZ, RZ, 0x40000040 ;  /* 0x40000040ffd77424 */ /* 0x000fe200078e00ff */
[----:B------:R-:W-:Y:S01]  /*12560*/  LOP3.LUT R4, R0, 0x10000, RZ, 0xfc, !PT ;  /* 0x0001000000047812 */ /* 0x000fe200078efcff */
[----:B------:R-:W-:Y:S01]  /*12570*/  IMAD.MOV.U32 R213, RZ, RZ, 0x40000040 ;  /* 0x40000040ffd57424 */ /* 0x000fe200078e00ff */
[C---:B------:R-:W-:Y:S01]  /*12580*/  R2UR UR4, R6.reuse ;  /* 0x00000000060472ca */ /* 0x040fe200000e0000 */
[----:B------:R-:W-:Y:S01]  /*12590*/  VIADD R224, R6, 0x2 ;  /* 0x0000000206e07836 */ /* 0x000fe20000000000 */
[----:B------:R-:W-:Y:S01]  /*125a0*/  R2UR UR5, R7 ;  /* 0x00000000070572ca */ /* 0x000fe200000e0000 */
[----:B------:R-:W-:Y:S01]  /*125b0*/  IMAD R2, R22, 0x800, R4 ;  /* 0x0000080016027824 */ /* 0x000fe200078e0204 */
[----:B------:R-:W-:Y:S01]  /*125c0*/  R2UR UR7, R3 ;  /* 0x00000000030772ca */ /* 0x000fe200000e0000 */
[C---:B------:R-:W-:Y:S01]  /*125d0*/  VIADD R216, R6.reuse, 0x6 ;  /* 0x0000000606d87836 */ /* 0x040fe20000000000 */
[C---:B------:R-:W-:Y:S01]  /*125e0*/  IADD3 R222, R6.reuse, 0x4, RZ ;  /* 0x0000000406de7810 */ /* 0x040fe20007ffe0ff */
[----:B------:R-:W-:Y:S01]  /*125f0*/  VIADD R214, R6, 0x400 ;  /* 0x0000040006d67836 */ /* 0x000fe20000000000 */
[----:B------:R-:W-:Y:S01]  /*12600*/  R2UR UR6, R2 ;  /* 0x00000000020672ca */ /* 0x000fe200000e0000 */
[C---:B------:R-:W-:Y:S01]  /*12610*/  VIADD R210, R6.reuse, 0x404 ;  /* 0x0000040406d27836 */ /* 0x040fe20000000000 */
[----:B------:R-:W-:-:S02]  /*12620*/  IADD3 R212, R6, 0x402, RZ ;  /* 0x0000040206d47810 */ /* 0x000fc40007ffe0ff */
[----:B------:R-:W-:Y:S01]  /*12630*/  MOV R211, 0x40000040 ;  /* 0x4000004000d37802 */ /* 0x000fe20000000f00 */
[C---:B------:R-:W-:Y:S02]  /*12640*/  VIADD R208, R6.reuse, 0x406 ;  /* 0x0000040606d07836 */ /* 0x040fe40000000000 */
[----:B------:R-:W-:Y:S01]  /*12650*/  IMAD.MOV.U32 R209, RZ, RZ, 0x40000040 ;  /* 0x40000040ffd17424 */ /* 0x000fe200078e00ff */
[C---:B------:R-:W-:Y:S01]  /*12660*/  IADD3 R206, R6.reuse, 0x800, RZ ;  /* 0x0000080006ce7810 */ /* 0x040fe20007ffe0ff */
[----:B------:R-:W-:Y:S01]  /*12670*/  IMAD.MOV.U32 R207, RZ, RZ, 0x40000040 ;  /* 0x40000040ffcf7424 */ /* 0x000fe200078e00ff */
[----:B------:R-:W-:Y:S01]  /*12680*/  MOV R205, 0x40000040 ;  /* 0x4000004000cd7802 */ /* 0x000fe20000000f00 */
[----:B------:R-:W-:Y:S02]  /*12690*/  VIADD R204, R6, 0x802 ;  /* 0x0000080206cc7836 */ /* 0x000fe40000000000 */
[----:B------:R-:W-:Y:S01]  /*126a0*/  IMAD.MOV.U32 R203, RZ, RZ, 0x40000040 ;  /* 0x40000040ffcb7424 */ /* 0x000fe200078e00ff */
[----:B------:R-:W-:Y:S01]  /*126b0*/  HGMMA.64x64x16.F32 R24, gdesc[UR4], RZ, !UPT, gsb0 ;  /* 0x00e00000041879f0 */ /* 0x000fe2000c0008ff */
[----:B------:R-:W-:Y:S01]  /*126c0*/  VIADD R8, R2, 0x2 ;  /* 0x0000000202087836 */ /* 0x000fe20000000000 */
[----:B------:R-:W-:Y:S01]  /*126d0*/  R2UR UR4, R224 ;  /* 0x00000000e00472ca */ /* 0x000fe200000e0000 */
[----:B------:R-:W-:Y:S01]  /*126e0*/  VIADD R202, R6, 0x804 ;  /* 0x0000080406ca7836 */ /* 0x000fe20000000000 */
[----:B------:R-:W-:Y:S01]  /*126f0*/  R2UR UR5, R225 ;  /* 0x00000000e10572ca */ /* 0x000fe200000e0000 */
[----:B------:R-:W-:Y:S01]  /*12700*/  IMAD.MOV.U32 R21, RZ, RZ, 0x40000040 ;  /* 0x40000040ff157424 */ /* 0x000fe200078e00ff */
[----:B------:R-:W-:Y:S01]  /*12710*/  R2UR UR6, R8 ;  /* 0x00000000080672ca */ /* 0x000fe200000e0000 */
[C---:B------:R-:W-:Y:S01]  /*12720*/  VIADD R14, R6.reuse, 0xc00 ;  /* 0x00000c00060e7836 */ /* 0x040fe20000000000 */
[----:B------:R-:W-:Y:S01]  /*12730*/  R2UR UR7, R9 ;  /* 0x00000000090772ca */ /* 0x000fe200000e0000 */
[----:B------:R0:W-:Y:S01]  /*12740*/  STL [R1+0x20], R4 ;  /* 0x0000200401007387 */ /* 0x0001e20000100800 */
[----:B------:R-:W-:-:S02]  /*12750*/  IADD3 R20, R6, 0x806, RZ ;  /* 0x0000080606147810 */ /* 0x000fc40007ffe0ff */
[----:B------:R-:W-:Y:S01]  /*12760*/  MOV R15, 0x40000040 ;  /* 0x40000040000f7802 */ /* 0x000fe20000000f00 */
[C---:B------:R-:W-:Y:S01]  /*12770*/  VIADD R12, R6.reuse, 0xc02 ;  /* 0x00000c02060c7836 */ /* 0x040fe20000000000 */
[----:B------:R-:W2:Y:S01]  /*12780*/  LDL R79, [R1+0x2c] ;  /* 0x00002c00014f7983 */ /* 0x000ea20000100800 */
[----:B------:R-:W-:Y:S01]  /*12790*/  IMAD.MOV.U32 R13, RZ, RZ, 0x40000040 ;  /* 0x40000040ff0d7424 */ /* 0x000fe200078e00ff */
[----:B------:R-:W-:Y:S01]  /*127a0*/  IADD3 R10, R6, 0xc04, RZ ;  /* 0x00000c04060a7810 */ /* 0x000fe20007ffe0ff */
[----:B------:R-:W-:Y:S01]  /*127b0*/  IMAD.MOV.U32 R11, RZ, RZ, 0x40000040 ;  /* 0x40000040ff0b7424 */ /* 0x000fe200078e00ff */
[----:B------:R-:W1:Y:S08]  /*127c0*/  LDC R0, c[0x0][0x448] ;  /* 0x00011200ff007b82 */ /* 0x000e700000000800 */
[----:B------:R-:W3:Y:S01]  /*127d0*/  LDC.64 R56, c[0x0][0x9e0] ;  /* 0x00027800ff387b82 */ /* 0x000ee20000000a00 */
[----:B------:R-:W-:-:S02]  /*127e0*/  WARPGROUP.DEPBAR.LE gsb0, 0x0 ;  /* 0x00008000000079c5 */ /* 0x000fc40000010000 */
[----:B------:R-:W-:Y:S01]  /*127f0*/  WARPGROUP.ARRIVE ;  /* 0x00000000000079c5 */ /* 0x000fe20000000000 */
[----:B------:R-:W-:Y:S01]  /*12800*/  VIADD R8, R2, 0x4 ;  /* 0x0000000402087836 */ /* 0x000fe20000000000 */
[----:B0-----:R-:W2:Y:S04]  /*12810*/  LDL R4, [R1+0x48] ;  /* 0x0000480001047983 */ /* 0x001ea80000100800 */
[----:B------:R-:W-:Y:S01]  /*12820*/  HGMMA.64x64x16.F32 R24, gdesc[UR4], R24, gsb0 ;  /* 0x00e00000041879f0 */ /* 0x000fe20008000818 */
[----:B------:R-:W-:Y:S01]  /*12830*/  IMAD.MOV.U32 R9, RZ, RZ, 0x40000040 ;  /* 0x40000040ff097424 */ /* 0x000fe200078e00ff */
[----:B------:R-:W-:Y:S02]  /*12840*/  R2UR UR4, R222 ;  /* 0x00000000de0472ca */ /* 0x000fe400000e0000 */
[----:B------:R-:W-:-:S02]  /*12850*/  R2UR UR5, R223 ;  /* 0x00000000df0572ca */ /* 0x000fc400000e0000 */
[----:B------:R-:W-:Y:S02]  /*12860*/  R2UR UR6, R8 ;  /* 0x00000000080672ca */ /* 0x000fe400000e0000 */
[----:B------:R-:W-:Y:S01]  /*12870*/  R2UR UR7, R9 ;  /* 0x00000000090772ca */ /* 0x000fe200000e0000 */
[----:B------:R-:W-:Y:S02]  /*12880*/  WARPGROUP.DEPBAR.LE gsb0, 0x0 ;  /* 0x00008000000079c5 */ /* 0x000fe40000010000 */
[----:B------:R-:W-:-:S10]  /*12890*/  WARPGROUP.ARRIVE ;  /* 0x00000000000079c5 */ /* 0x000fd40000000000 */
[----:B------:R-:W-:Y:S01]  /*128a0*/  HGMMA.64x64x16.F32 R24, gdesc[UR4], R24, gsb0 ;  /* 0x00e00000041879f0 */ /* 0x000fe20008000818 */
[----:B------:R-:W-:Y:S02]  /*128b0*/  VIADD R8, R2, 0x6 ;  /* 0x0000000602087836 */ /* 0x000fe40000000000 */
[----:B------:R-:W-:Y:S01]  /*128c0*/  IMAD.MOV.U32 R9, RZ, RZ, 0x40000040 ;  /* 0x40000040ff097424 */ /* 0x000fe200078e00ff */
[----:B------:R-:W-:Y:S02]  /*128d0*/  R2UR UR4, R216 ;  /* 0x00000000d80472ca */ /* 0x000fe400000e0000 */
[----:B------:R-:W-:Y:S02]  /*128e0*/  R2UR UR5, R217 ;  /* 0x00000000d90572ca */ /* 0x000fe400000e0000 */
[----:B------:R-:W-:Y:S02]  /*128f0*/  R2UR UR6, R8 ;  /* 0x00000000080672ca */ /* 0x000fe400000e0000 */
[----:B------:R-:W-:Y:S01]  /*12900*/  R2UR UR7, R9 ;  /* 0x00000000090772ca */ /* 0x000fe200000e0000 */
[----:B------:R-:W-:-:S02]  /*12910*/  WARPGROUP.DEPBAR.LE gsb0, 0x0 ;  /* 0x00008000000079c5 */ /* 0x000fc40000010000 */
        /* <DEDUP_REMOVED lines=101> */
[----:B------:R-:W-:Y:S01]  /*12f70*/  VIADD R2, R2, 0x606 ;  /* 0x0000060602027836 */ /* 0x000fe20000000000 */
[----:B------:R-:W-:Y:S01]  /*12f80*/  MOV R3, 0x40000040 ;  /* 0x4000004000037802 */ /* 0x000fe20000000f00 */
[----:B------:R-:W-:Y:S02]  /*12f90*/  VIADD R8, R6, 0xc06 ;  /* 0x00000c0606087836 */ /* 0x000fe40000000000 */
[----:B------:R-:W-:Y:S01]  /*12fa0*/  IMAD.MOV.U32 R9, RZ, RZ, 0x40000040 ;  /* 0x40000040ff097424 */ /* 0x000fe200078e00ff */
[----:B------:R-:W-:Y:S02]  /*12fb0*/  R2UR UR6, R2 ;  /* 0x00000000020672ca */ /* 0x000fe400000e0000 */
[----:B------:R-:W-:Y:S02]  /*12fc0*/  R2UR UR7, R3 ;  /* 0x00000000030772ca */ /* 0x000fe400000e0000 */
[----:B------:R-:W-:-:S02]  /*12fd0*/  R2UR UR4, R8 ;  /* 0x00000000080472ca */ /* 0x000fc400000e0000 */
[----:B------:R-:W-:Y:S02]  /*12fe0*/  R2UR UR5, R9 ;  /* 0x00000000090572ca */ /* 0x000fe400000e0000 */
[----:B-1----:R-:W-:-:S13]  /*12ff0*/  ISETP.NE.AND P2, PT, R0, 0x1, PT ;  /* 0x000000010000780c */ /* 0x002fda0003f45270 */
[----:B------:R-:W0:Y:S08]  /*13000*/  @P2 LDC R3, c[0x0][0x44c] ;  /* 0x00011300ff032b82 */ /* 0x000e300000000800 */
[----:B------:R-:W1:Y:S01]  /*13010*/  @P2 LDC R23, c[0x0][0x450] ;  /* 0x00011400ff172b82 */ /* 0x000e620000000800 */
[----:B------:R-:W-:Y:S02]  /*13020*/  WARPGROUP.DEPBAR.LE gsb0, 0x0 ;  /* 0x00008000000079c5 */ /* 0x000fe40000010000 */
[----:B------:R-:W-:-:S06]  /*13030*/  WARPGROUP.ARRIVE ;  /* 0x00000000000079c5 */ /* 0x000fcc0000000000 */
[----:B------:R-:W-:Y:S01]  /*13040*/  HGMMA.64x64x16.F32 R24, gdesc[UR4], R24, gsb0 ;  /* 0x00e00000041879f0 */ /* 0x000fe20008000818 */
[----:B--2---:R-:W-:Y:S01]  /*13050*/  IMAD.IADD R0, R4, 0x1, R79 ;  /* 0x0000000104007824 */ /* 0x004fe200078e024f */
[----:B------:R-:W-:-:S03]  /*13060*/  ULDC UR4, c[0x0][0x9dc] ;  /* 0x0002770000047ab9 */ /* 0x000fc60000000800 */
[----:B0-----:R-:W-:-:S04]  /*13070*/  @P2 IMAD.HI.U32 R2, R0, R3, RZ ;  /* 0x0000000300022227 */ /* 0x001fc800078e00ff */
[----:B------:R-:W-:Y:S01]  /*13080*/  IMAD.MOV.U32 R3, RZ, RZ, R0 ;  /* 0x000000ffff037224 */ /* 0x000fe200078e0000 */
[----:B-1----:R-:W-:Y:S01]  /*13090*/  @P2 SHF.R.U32.HI R3, RZ, R23, R2 ;  /* 0x00000017ff032219 */ /* 0x002fe20000011602 */
[----:B------:R-:W-:-:S04]  /*130a0*/  IMAD.MOV.U32 R2, RZ, RZ, -0x40 ;  /* 0xffffffc0ff027424 */ /* 0x000fc800078e00ff */
[----:B------:R-:W-:Y:S01]  /*130b0*/  IMAD R66, R103, R2, 0x40 ;  /* 0x0000004067427424 */ /* 0x000fe200078e0202 */
[----:B------:R-:W0:Y:S01]  /*130c0*/  SHFL.IDX PT, R58, R3, RZ, 0x1c1f ;  /* 0x001c1fff033a7589 */ /* 0x000e2200000e0000 */
[----:B------:R-:W-:-:S03]  /*130d0*/  @!P1 VIADD R0, R5, 0x30840 ;  /* 0x0003084005009836 */ /* 0x000fc60000000000 */
[----:B------:R-:W-:Y:S01]  /*130e0*/  IADD3 R2, R66, 0x1, RZ ;  /* 0x0000000142027810 */ /* 0x000fe20007ffe0ff */
[----:B------:R-:W-:Y:S01]  /*130f0*/  IMAD.U32 R232, RZ, RZ, UR4 ;  /* 0x00000004ffe87e24 */ /* 0x000fe2000f8e00ff */
[----:B---3--:R-:W-:Y:S02]  /*13100*/  ISETP.GE.AND P3, PT, R57, 0x1, PT ;  /* 0x000000013900780c */ /* 0x008fe40003f66270 */
[----:B------:R-:W-:Y:S01]  /*13110*/  @!P1 PRMT R0, RZ, 0x654, R0 ;  /* 0x00000654ff009816 */ /* 0x000fe20000000000 */
[----:B------:R-:W-:Y:S01]  /*13120*/  IMAD R2, R229, -0x2, R2 ;  /* 0xfffffffee5027824 */ /* 0x000fe200078e0202 */
[----:B------:R-:W-:-:S04]  /*13130*/  LOP3.LUT R4, RZ, R232, RZ, 0x33, !PT ;  /* 0x000000e8ff047212 */ /* 0x000fc800078e33ff */
[----:B------:R-:W-:-:S05]  /*13140*/  IADD3 R5, -R220, R2, R221 ;  /* 0x00000002dc057210 */ /* 0x000fca0007ffe1dd */
[C---:B------:R-:W-:Y:S02]  /*13150*/  IMAD.IADD R61, R5.reuse, 0x1, R56 ;  /* 0x00000001053d7824 */ /* 0x040fe400078e0238 */
[----:B------:R-:W-:Y:S01]  /*13160*/  IMAD.IADD R63, R5, 0x1, R4 ;  /* 0x00000001053f7824 */ /* 0x000fe200078e0204 */
[----:B------:R-:W-:-:S03]  /*13170*/  LEA R59, R103, 0xffffffc0, 0x6 ;  /* 0xffffffc0673b7811 */ /* 0x000fc600078e30ff */
[----:B0-----:R-:W-:Y:S01]  /*13180*/  IMAD.IADD R5, R63, 0x1, R58 ;  /* 0x000000013f057824 */ /* 0x001fe200078e023a */
[----:B------:R-:W-:Y:S02]  /*13190*/  WARPGROUP.DEPBAR.LE gsb0, 0x0 ;  /* 0x00008000000079c5 */ /* 0x000fe40000010000 */
[----:B------:R0:W-:Y:S02]  /*131a0*/  @!P1 SYNCS.ARRIVE.TRANS64.RED.A1T0 RZ, [R0+URZ], RZ ;  /* 0x000000ff00ff99a7 */ /* 0x0001e4000810043f */
[----:B0-----:R-:W-:-:S04]  /*131b0*/  IMAD.IADD R0, R221, 0x1, R66 ;  /* 0x00000001dd007824 */ /* 0x001fc800078e0242 */
[----:B------:R-:W-:-:S05]  /*131c0*/  IMAD R76, R229, -0x2, R0 ;  /* 0xfffffffee54c7824 */ /* 0x000fca00078e0200 */
[----:B------:R-:W-:Y:S01]  /*131d0*/  VIADDMNMX R0, R58, R61, R76, PT ;  /* 0x0000003d3a007246 */ /* 0x000fe2000380014c */
[----:B------:R-:W-:Y:S06]  /*131e0*/  @!P3 BRA `(.L_x_1942) ;  /* 0x000000000050b947 */ /* 0x000fec0003800000 */
[----:B------:R-:W-:Y:S01]  /*131f0*/  IADD3 R2, -R220, R221, R58 ;  /* 0x000000dddc027210 */ /* 0x000fe20007ffe13a */
[----:B------:R-:W-:Y:S03]  /*13200*/  BSSY B0, `(.L_x_1943) ;  /* 0x000000e000007945 */ /* 0x000fe60003800000 */
        /* <DEDUP_REMOVED lines=9> */
.L_x_1944:
[----:B------:R-:W-:-:S13]  /*132a0*/  ISETP.NE.AND P4, PT, R57, 0x1, PT ;  /* 0x000000013900780c */ /* 0x000fda0003f85270 */
[----:B------:R-:W0:Y:S02]  /*132b0*/  @P4 LDC.64 R64, c[0x0][0x9e8] ;  /* 0x00027a00ff404b82 */ /* 0x000e240000000a00 */
[----:B0-----:R-:W-:-:S05]  /*132c0*/  @P4 IMAD.HI.U32 R4, R2, R64, RZ ;  /* 0x0000004002044227 */ /* 0x001fca00078e00ff */
[----:B------:R-:W-:-:S07]  /*132d0*/  @P4 SHF.R.U32.HI R2, RZ, R65, R4 ;  /* 0x00000041ff024219 */ /* 0x000fce0000011604 */
.L_x_1945:
[----:B------:R-:W-:Y:S05]  /*132e0*/  BSYNC B0 ;  /* 0x0000000000007941 */ /* 0x000fea0003800000 */
.L_x_1943:
[----:B------:R-:W-:-:S04]  /*132f0*/  IMAD R2, R2, R57, -R59 ;  /* 0x0000003902027224 */ /* 0x000fc800078e0a3b */
[----:B------:R-:W-:-:S05]  /*13300*/  IMAD R2, R229, -0x2, R2 ;  /* 0xfffffffee5027824 */ /* 0x000fca00078e0202 */
[----:B------:R-:W-:Y:S02]  /*13310*/  VIMNMX R5, R5, R2, !PT ;  /* 0x0000000205057248 */ /* 0x000fe40007fe0100 */
[----:B------:R-:W-:-:S07]  /*13320*/  VIADDMNMX R0, R2, R57, R0, PT ;  /* 0x0000003902007246 */ /* 0x000fce0003800100 */
.L_x_1942:
[C---:B------:R-:W-:Y:S02]  /*13330*/  ISETP.GE.AND P4, PT, R66.reuse, 0x2, PT ;  /* 0x000000024200780c */ /* 0x040fe40003f86270 */
[----:B------:R-:W-:Y:S02]  /*13340*/  ISETP.GE.AND P6, PT, R66, 0x9, PT ;  /* 0x000000094200780c */ /* 0x000fe40003fc6270 */
[----:B------:R-:W-:Y:S02]  /*13350*/  ISETP.GT.AND P5, PT, R5, 0x1, !P4 ;  /* 0x000000010500780c */ /* 0x000fe400067a4270 */
[----:B------:R-:W-:Y:S02]  /*13360*/  P2R R65, PR, RZ, 0x40 ;  /* 0x00000040ff417803 */ /* 0x000fe40000000000 */
[----:B------:R-:W-:-:S04]  /*13370*/  ISETP.LT.OR P5, PT, R0, 0x2, P5 ;  /* 0x000000020000780c */ /* 0x000fc80002fa1670 */
[----:B------:R-:W-:Y:S02]  /*13380*/  FSEL R82, R25, -INF , !P5 ;  /* 0xff80000019527808 */ /* 0x000fe40006800000 */
[----:B------:R-:W-:Y:S02]  /*13390*/  ISETP.GT.AND P5, PT, R5, 0x8, !P6 ;  /* 0x000000080500780c */ /* 0x000fe400077a4270 */
[----:B------:R-:W-:Y:S02]  /*133a0*/  ISETP.GE.AND P6, PT, R66, 0xa, PT ;  /* 0x0000000a4200780c */ /* 0x000fe40003fc6270 */
[----:B------:R-:W-:Y:S02]  /*133b0*/  ISETP.LT.OR P5, PT, R0, 0x9, P5 ;  /* 0x000000090000780c */ /* 0x000fe40002fa1670 */
[----:B------:R-:W-:Y:S02]  /*133c0*/  P2R R67, PR, RZ, 0x40 ;  /* 0x00000040ff437803 */ /* 0x000fe40000000000 */
[----:B------:R-:W-:-:S02]  /*133d0*/  FSEL R74, R28, -INF , !P5 ;  /* 0xff8000001c4a7808 */ /* 0x000fc40006800000 */
[----:B------:R-:W-:Y:S02]  /*133e0*/  ISETP.GT.AND P5, PT, R5, 0x9, !P6 ;  /* 0x000000090500780c */ /* 0x000fe400077a4270 */
[----:B------:R-:W-:Y:S02]  /*133f0*/  ISETP.GE.AND P6, PT, R66, 0x11, PT ;  /* 0x000000114200780c */ /* 0x000fe40003fc6270 */
[----:B------:R-:W-:-:S04]  /*13400*/  ISETP.LT.OR P5, PT, R0, 0xa, P5 ;  /* 0x0000000a0000780c */ /* 0x000fc80002fa1670 */
        /* <DEDUP_REMOVED lines=61> */
[----:B------:R-:W-:-:S04]  /*137e0*/  ISETP.GT.AND P6, PT, R5, 0x39, !P6 ;  /* 0x000000390500780c */ /* 0x000fc800077c4270 */
[----:B------:R-:W-:Y:S02]  /*137f0*/  ISETP.LT.OR P6, PT, R0, 0x3a, P6 ;  /* 0x0000003a0000780c */ /* 0x000fe400037c1670 */
[----:B------:R-:W0:Y:S02]  /*13800*/  SHFL.IDX PT, R0, R3, 0x1, 0x1c1f ;  /* 0x003c1f0003007f89 */ /* 0x000e2400000e0000 */
[----:B------:R-:W-:Y:S02]  /*13810*/  FSEL R24, R53, -INF , !P6 ;  /* 0xff80000035187808 */ /* 0x000fe40007000000 */
[----:B0-----:R-:W-:Y:S02]  /*13820*/  VIADDMNMX R76, R0, R61, R76, PT ;  /* 0x0000003d004c7246 */ /* 0x001fe4000380014c */
[----:B------:R-:W-:Y:S01]  /*13830*/  IADD3 R23, R63, R0, RZ ;  /* 0x000000003f177210 */ /* 0x000fe20007ffe0ff */
        /* <DEDUP_REMOVED lines=12> */
.L_x_1948:
[----:B------:R-:W-:-:S13]  /*13900*/  ISETP.NE.AND P6, PT, R57, 0x1, PT ;  /* 0x000000013900780c */ /* 0x000fda0003fc5270 */
[----:B------:R-:W0:Y:S02]  /*13910*/  @P6 LDC.64 R32, c[0x0][0x9e8] ;  /* 0x00027a00ff206b82 */ /* 0x000e240000000a00 */
[----:B0-----:R-:W-:-:S05]  /*13920*/  @P6 IMAD.HI.U32 R32, R0, R32, RZ ;  /* 0x0000002000206227 */ /* 0x001fca00078e00ff */
[----:B------:R-:W-:-:S07]  /*13930*/  @P6 SHF.R.U32.HI R0, RZ, R33, R32 ;  /* 0x00000021ff006219 */ /* 0x000fce0000011620 */
.L_x_1949:
[----:B------:R-:W-:Y:S05]  /*13940*/  BSYNC B0 ;  /* 0x0000000000007941 */ /* 0x000fea0003800000 */
.L_x_1947:
[----:B------:R-:W-:-:S04]  /*13950*/  IMAD R0, R0, R57, -R59 ;  /* 0x0000003900007224 */ /* 0x000fc800078e0a3b */
[----:B------:R-:W-:-:S05]  /*13960*/  IMAD R0, R229, -0x2, R0 ;  /* 0xfffffffee5007824 */ /* 0x000fca00078e0200 */
[----:B------:R-:W-:Y:S02]  /*13970*/  VIMNMX R23, R23, R0, !PT ;  /* 0x0000000017177248 */ /* 0x000fe40007fe0100 */
[----:B------:R-:W-:-:S07]  /*13980*/  VIADDMNMX R76, R0, R57, R76, PT ;  /* 0x00000039004c7246 */ /* 0x000fce000380014c */
.L_x_1946:
[----:B------:R-:W-:Y:S01]  /*13990*/  ISETP.GT.AND P4, PT, R23, 0x1, !P4 ;  /* 0x000000011700780c */ /* 0x000fe20006784270 */
[----:B------:R-:W-:Y:S01]  /*139a0*/  ULDC UR4, c[0x0][0x988] ;  /* 0x0002620000047ab9 */ /* 0x000fe20000000800 */
[----:B------:R-:W-:Y:S02]  /*139b0*/  ISETP.NE.AND P6, PT, R65, RZ, PT ;  /* 0x000000ff4100720c */ /* 0x000fe40003fc5270 */
[----:B------:R-:W-:Y:S02]  /*139c0*/  ISETP.LT.OR P4, PT, R76, 0x2, P4 ;  /* 0x000000024c00780c */ /* 0x000fe40002781670 */
[----:B------:R-:W-:Y:S02]  /*139d0*/  FMNMX.FTZ R3, R80, R82, !PT ;  /* 0x0000005250037209 */ /* 0x000fe40007810000 */
[----:B------:R-:W-:Y:S02]  /*139e0*/  FSEL R32, R27, -INF , !P4 ;  /* 0xff8000001b207808 */ /* 0x000fe40006000000 */
        /* <DEDUP_REMOVED lines=20> */
[----:B------:R-:W-:Y:S02]  /*13b30*/  FMNMX.FTZ R3, R44, R3, !PT ;  /* 0x000000032c037209 */ /* 0x000fe40007810000 */
[----:B------:R-:W-:Y:S02]  /*13b40*/  ISETP.GT.AND P4, PT, R23, 0x11, !P4 ;  /* 0x000000111700780c */ /* 0x000fe40006784270 */
[----:B------:R-:W-:Y:S02]  /*13b50*/  FMNMX.FTZ R3, R4, R3, !PT ;  /* 0x0000000304037209 */ /* 0x000fe40007810000 */
[----:B------:R-:W-:Y:S02]  /*13b60*/  ISETP.LT.OR P4, PT, R76, 0x12, P4 ;  /* 0x000000124c00780c */ /* 0x000fe40002781670 */
[----:B------:R-:W-:-:S02]  /*13b70*/  FMNMX.FTZ R3, R48, R3, !PT ;  /* 0x0000000330037209 */ /* 0x000fc40007810000 */
[----:B------:R-:W-:Y:S02]  /*13b80*/  FSEL R70, R35, -INF , !P4 ;  /* 0xff80000023467808 */ /* 0x000fe40006000000 */
[----:B------:R-:W-:Y:S02]  /*13b90*/  ISETP.NE.AND P4, PT, R71, RZ, PT ;  /* 0x000000ff4700720c */ /* 0x000fe40003f85270 */
[----:B------:R-:W-:Y:S02]  /*13ba0*/  FMNMX.FTZ R3, R2, R3, !PT ;  /* 0x0000000302037209 */ /* 0x000fe40007810000 */
[----:B------:R-:W-:Y:S02]  /*13bb0*/  ISETP.GT.AND P4, PT, R23, 0x18, !P4 ;  /* 0x000000181700780c */ /* 0x000fe40006784270 */
[----:B------:R-:W-:Y:S02]  /*13bc0*/  FMNMX.FTZ R3, R52, R3, !PT ;  /* 0x0000000334037209 */ /* 0x000fe40007810000 */
[----:B------:R-:W-:-:S02]  /*13bd0*/  ISETP.LT.OR P4, PT, R76, 0x19, P4 ;  /* 0x000000194c00780c */ /* 0x000fc40002781670 */
[----:B------:R-:W-:Y:S01]  /*13be0*/  FMNMX.FTZ R27, R24, R3, !PT ;  /* 0x00000003181b7209 */ /* 0x000fe20007810000 */
[----:B------:R-:W-:Y:S01]  /*13bf0*/  IMAD.U32 R3, RZ, RZ, UR4 ;  /* 0x00000004ff037e24 */ /* 0x000fe2000f8e00ff */
[----:B------:R-:W-:Y:S02]  /*13c00*/  FSEL R38, R38, -INF , !P4 ;  /* 0xff80000026267808 */ /* 0x000fe40006000000 */
[----:B------:R-:W-:Y:S01]  /*13c10*/  ISETP.NE.AND P4, PT, R72, RZ, PT ;  /* 0x000000ff4800720c */ /* 0x000fe20003f85270 */
[----:B------:R-:W0:Y:S01]  /*13c20*/  SHFL.BFLY PT, R78, R27, 0x2, 0x1f ;  /* 0x0c401f001b4e7f89 */ /* 0x000e2200000e0000 */
[----:B------:R-:W-:Y:S02]  /*13c30*/  ISETP.NE.AND P6, PT, R25, RZ, PT ;  /* 0x000000ff1900720c */ /* 0x000fe40003fc5270 */
[C---:B------:R-:W-:Y:S02]  /*13c40*/  ISETP.GT.AND P4, PT, R23.reuse, 0x19, !P4 ;  /* 0x000000191700780c */ /* 0x040fe40006784270 */
[----:B------:R-:W-:-:S02]  /*13c50*/  ISETP.GT.AND P5, PT, R23, 0x38, !P5 ;  /* 0x000000381700780c */ /* 0x000fc40006fa4270 */
[C---:B------:R-:W-:Y:S02]  /*13c60*/  ISETP.LT.OR P4, PT, R76.reuse, 0x1a, P4 ;  /* 0x0000001a4c00780c */ /* 0x040fe40002781670 */
[----:B------:R-:W-:Y:S02]  /*13c70*/  ISETP.LT.OR P5, PT, R76, 0x39, P5 ;  /* 0x000000394c00780c */ /* 0x000fe40002fa1670 */
[----:B------:R-:W-:Y:S02]  /*13c80*/  FSEL R72, R39, -INF , !P4 ;  /* 0xff80000027487808 */ /* 0x000fe40006000000 */
[----:B------:R-:W-:Y:S02]  /*13c90*/  ISETP.NE.AND P4, PT, R37, RZ, PT ;  /* 0x000000ff2500720c */ /* 0x000fe40003f85270 */
[----:B------:R-:W-:Y:S02]  /*13ca0*/  FSEL R54, R54, -INF , !P5 ;  /* 0xff80000036367808 */ /* 0x000fe40006800000 */
[----:B------:R-:W-:-:S04]  /*13cb0*/  ISETP.GT.AND P4, PT, R23, 0x20, !P4 ;  /* 0x000000201700780c */ /* 0x000fc80006784270 */
[----:B------:R-:W-:Y:S02]  /*13cc0*/  ISETP.LT.OR P4, PT, R76, 0x21, P4 ;  /* 0x000000214c00780c */ /* 0x000fe40002781670 */
[----:B0-----:R-:W-:Y:S02]  /*13cd0*/  FMNMX.FTZ R78, R27, R78, !PT ;  /* 0x0000004e1b4e7209 */ /* 0x001fe40007810000 */
[----:B------:R-:W-:Y:S02]  /*13ce0*/  FSEL R42, R42, -INF , !P4 ;  /* 0xff8000002a2a7808 */ /* 0x000fe40006000000 */
[----:B------:R-:W-:Y:S01]  /*13cf0*/  ISETP.NE.AND P4, PT, R73, RZ, PT ;  /* 0x000000ff4900720c */ /* 0x000fe20003f85270 */
[----:B------:R-:W0:Y:S03]  /*13d00*/  SHFL.BFLY PT, R5, R78, 0x1, 0x1f ;  /* 0x0c201f004e057f89 */ /* 0x000e2600000e0000 */
[----:B------:R-:W-:-:S04]  /*13d10*/  ISETP.GT.AND P4, PT, R23, 0x21, !P4 ;  /* 0x000000211700780c */ /* 0x000fc80006784270 */
[----:B------:R-:W-:-:S04]  /*13d20*/  ISETP.LT.OR P4, PT, R76, 0x22, P4 ;  /* 0x000000224c00780c */ /* 0x000fc80002781670 */
[----:B------:R-:W-:Y:S02]  /*13d30*/  FSEL R30, R43, -INF , !P4 ;  /* 0xff8000002b1e7808 */ /* 0x000fe40006000000 */
[----:B------:R-:W-:-:S04]  /*13d40*/  ISETP.NE.AND P4, PT, R41, RZ, PT ;  /* 0x000000ff2900720c */ /* 0x000fc80003f85270 */
[----:B------:R-:W-:-:S04]  /*13d50*/  ISETP.GT.AND P4, PT, R23, 0x28, !P4 ;  /* 0x000000281700780c */ /* 0x000fc80006784270 */
[----:B------:R-:W-:Y:S02]  /*13d60*/  ISETP.LT.OR P4, PT, R76, 0x29, P4 ;  /* 0x000000294c00780c */ /* 0x000fe40002781670 */
[----:B0-----:R-:W-:Y:S02]  /*13d70*/  FMNMX.FTZ R5, R78, R5, !PT ;  /* 0x000000054e057209 */ /* 0x001fe40007810000 */
[----:B------:R-:W-:Y:S02]  /*13d80*/  FSEL R46, R46, -INF , !P4 ;  /* 0xff8000002e2e7808 */ /* 0x000fe40006000000 */
[----:B------:R-:W-:Y:S01]  /*13d90*/  ISETP.NE.AND P4, PT, R75, RZ, PT ;  /* 0x000000ff4b00720c */ /* 0x000fe20003f85270 */
[----:B------:R-:W-:-:S03]  /*13da0*/  FMUL.FTZ R25, R5, R3 ;  /* 0x0000000305197220 */ /* 0x000fc60000410000 */
[----:B------:R-:W-:-:S04]  /*13db0*/  ISETP.GT.AND P4, PT, R23, 0x29, !P4 ;  /* 0x000000291700780c */ /* 0x000fc80006784270 */
[----:B------:R-:W-:-:S04]  /*13dc0*/  ISETP.LT.OR P4, PT, R76, 0x2a, P4 ;  /* 0x0000002a4c00780c */ /* 0x000fc80002781670 */
[----:B------:R-:W-:Y:S02]  /*13dd0*/  FSEL R0, R47, -INF , !P4 ;  /* 0xff8000002f007808 */ /* 0x000fe40006000000 */
[----:B------:R-:W-:Y:S01]  /*13de0*/  ISETP.NE.AND P4, PT, R45, RZ, PT ;  /* 0x000000ff2d00720c */ /* 0x000fe20003f85270 */
[----:B------:R-:W0:Y:S01]  /*13df0*/  @P2 LDC R47, c[0x0][0x450] ;  /* 0x00011400ff2f2b82 */ /* 0x000e220000000800 */
[----:B------:R-:W-:Y:S02]  /*13e00*/  IMAD.MOV.U32 R45, RZ, RZ, R79 ;  /* 0x000000ffff2d7224 */ /* 0x000fe400078e004f */
[----:B------:R-:W-:-:S04]  /*13e10*/  ISETP.GT.AND P4, PT, R23, 0x30, !P4 ;  /* 0x000000301700780c */ /* 0x000fc80006784270 */
[----:B------:R-:W-:-:S04]  /*13e20*/  ISETP.LT.OR P4, PT, R76, 0x31, P4 ;  /* 0x000000314c00780c */ /* 0x000fc80002781670 */
[----:B------:R-:W-:Y:S02]  /*13e30*/  FSEL R50, R50, -INF , !P4 ;  /* 0xff80000032327808 */ /* 0x000fe40006000000 */
[----:B------:R-:W-:Y:S02]  /*13e40*/  ISETP.GT.AND P4, PT, R23, RZ, !P6 ;  /* 0x000000ff1700720c */ /* 0x000fe40007784270 */
[----:B------:R-:W-:Y:S02]  /*13e50*/  ISETP.NE.AND P6, PT, R49, RZ, PT ;  /* 0x000000ff3100720c */ /* 0x000fe40003fc5270 */
[----:B------:R-:W-:Y:S02]  /*13e60*/  ISETP.LT.OR P4, PT, R76, 0x1, P4 ;  /* 0x000000014c00780c */ /* 0x000fe40002781670 */
[----:B------:R-:W-:Y:S02]  /*13e70*/  ISETP.GT.AND P6, PT, R23, 0x39, !P6 ;  /* 0x000000391700780c */ /* 0x000fe400077c4270 */
[----:B------:R-:W-:-:S02]  /*13e80*/  FSEL R26, R26, -INF , !P4 ;  /* 0xff8000001a1a7808 */ /* 0x000fc40006000000 */
[----:B------:R-:W-:Y:S02]  /*13e90*/  FSETP.NEU.FTZ.AND P4, PT, R5, -INF , PT ;  /* 0xff8000000500780b */ /* 0x000fe40003f9d000 */
[----:B------:R-:W-:Y:S02]  /*13ea0*/  ISETP.LT.OR P6, PT, R76, 0x3a, P6 ;  /* 0x0000003a4c00780c */ /* 0x000fe400037c1670 */
[----:B------:R-:W-:Y:S02]  /*13eb0*/  FSEL R29, R25, RZ, P4 ;  /* 0x000000ff191d7208 */ /* 0x000fe40002000000 */
[----:B------:R-:W-:Y:S02]  /*13ec0*/  FMNMX.FTZ R25, R26, R32, !PT ;  /* 0x000000201a197209 */ /* 0x000fe40007810000 */
[----:B------:R-:W-:Y:S01]  /*13ed0*/  ISETP.NE.AND P4, PT, R77, RZ, PT ;  /* 0x000000ff4d00720c */ /* 0x000fe20003f85270 */
[--C-:B------:R-:W-:Y:S01]  /*13ee0*/  FFMA.FTZ R31, R64, R3, -R29.reuse ;  /* 0x00000003401f7223 */ /* 0x100fe2000001081d */
[----:B------:R-:W-:Y:S01]  /*13ef0*/  FMNMX.FTZ R25, R66, R25, !PT ;  /* 0x0000001942197209 */ /* 0x000fe20007810000 */
[-CC-:B------:R-:W-:Y:S01]  /*13f00*/  FFMA.FTZ R37, R4, R3.reuse, -R29.reuse ;  /* 0x0000000304257223 */ /* 0x180fe2000001081d */
[----:B------:R-:W-:Y:S01]  /*13f10*/  ISETP.GT.AND P4, PT, R23, 0x31, !P4 ;  /* 0x000000311700780c */ /* 0x000fe20006784270 */
[--C-:B------:R-:W-:Y:S01]  /*13f20*/  FFMA.FTZ R23, R82, R3, -R29.reuse ;  /* 0x0000000352177223 */ /* 0x100fe2000001081d */
[----:B------:R-:W-:Y:S01]  /*13f30*/  FMNMX.FTZ R25, R68, R25, !PT ;  /* 0x0000001944197209 */ /* 0x000fe20007810000 */
[--C-:B------:R-:W-:Y:S01]  /*13f40*/  FFMA.FTZ R27, R80, R3, -R29.reuse ;  /* 0x00000003501b7223 */ /* 0x100fe2000001081d */
[----:B------:R-:W-:Y:S01]  /*13f50*/  ISETP.LT.OR P4, PT, R76, 0x32, P4 ;  /* 0x000000324c00780c */ /* 0x000fe20002781670 */
[----:B------:R-:W-:Y:S01]  /*13f60*/  MUFU.EX2 R196, R23 ;  /* 0x0000001700c47308 */ /* 0x000fe20000000800 */
[----:B------:R-:W-:Y:S01]  /*13f70*/  FMNMX.FTZ R25, R34, R25, !PT ;  /* 0x0000001922197209 */ /* 0x000fe20007810000 */
[-CC-:B------:R-:W-:Y:S01]  /*13f80*/  FFMA.FTZ R74, R74, R3.reuse, -R29.reuse ;  /* 0x000000034a4a7223 */ /* 0x180fe2000001081d */
[----:B------:R-:W-:Y:S01]  /*13f90*/  FSEL R78, R51, -INF , !P4 ;  /* 0xff800000334e7808 */ /* 0x000fe20006000000 */
[--C-:B------:R-:W-:Y:S01]  /*13fa0*/  FFMA.FTZ R62, R62, R3, -R29.reuse ;  /* 0x000000033e3e7223 */ /* 0x100fe2000001081d */
[----:B------:R-:W-:Y:S01]  /*13fb0*/  FMNMX.FTZ R25, R70, R25, !PT ;  /* 0x0000001946197209 */ /* 0x000fe20007810000 */
[-CC-:B------:R-:W-:Y:S01]  /*13fc0*/  FFMA.FTZ R60, R60, R3.reuse, -R29.reuse ;  /* 0x000000033c3c7223 */ /* 0x180fe2000001081d */
[----:B------:R-:W-:Y:S01]  /*13fd0*/  FSEL R76, R55, -INF , !P6 ;  /* 0xff800000374c7808 */ /* 0x000fe20007000000 */
[--C-:B------:R-:W-:Y:S01]  /*13fe0*/  FFMA.FTZ R58, R58, R3, -R29.reuse ;  /* 0x000000033a3a7223 */ /* 0x100fe2000001081d */
[----:B------:R-:W-:Y:S01]  /*13ff0*/  FMNMX.FTZ R25, R38, R25, !PT ;  /* 0x0000001926197209 */ /* 0x000fe20007810000 */
[-CC-:B------:R-:W-:Y:S01]  /*14000*/  FFMA.FTZ R36, R36, R3.reuse, -R29.reuse ;  /* 0x0000000324247223 */ /* 0x180fe2000001081d */
[-CC-:B------:R-:W-:Y:S01]  /*14010*/  FFMA.FTZ R40, R40, R3.reuse, -R29.reuse ;  /* 0x0000000328287223 */ /* 0x180fe2000001081d */
[--C-:B------:R-:W-:Y:S01]  /*14020*/  FFMA.FTZ R28, R28, R3, -R29.reuse ;  /* 0x000000031c1c7223 */ /* 0x100fe2000001081d */
[----:B------:R-:W-:Y:S01]  /*14030*/  FMNMX.FTZ R25, R72, R25, !PT ;  /* 0x0000001948197209 */ /* 0x000fe20007810000 */
[-CC-:B------:R-:W-:Y:S01]  /*14040*/  FFMA.FTZ R44, R44, R3.reuse, -R29.reuse ;  /* 0x000000032c2c7223 */ /* 0x180fe2000001081d */
[-CC-:B------:R-:W-:Y:S01]  /*14050*/  FFMA.FTZ R48, R48, R3.reuse, -R29.reuse ;  /* 0x0000000330307223 */ /* 0x180fe2000001081d */
[--C-:B------:R-:W-:Y:S01]  /*14060*/  FFMA.FTZ R2, R2, R3, -R29.reuse ;  /* 0x0000000302027223 */ /* 0x100fe2000001081d */
[----:B------:R-:W-:Y:S01]  /*14070*/  FMNMX.FTZ R25, R42, R25, !PT ;  /* 0x000000192a197209 */ /* 0x000fe20007810000 */
[-CC-:B------:R-:W-:Y:S01]  /*14080*/  FFMA.FTZ R52, R52, R3.reuse, -R29.reuse ;  /* 0x0000000334347223 */ /* 0x180fe2000001081d */
[----:B------:R-:W-:Y:S01]  /*14090*/  FFMA.FTZ R24, R24, R3, -R29 ;  /* 0x0000000318187223 */ /* 0x000fe2000001081d */
[----:B------:R-:W1:Y:S01]  /*140a0*/  MUFU.EX2 R27, R27 ;  /* 0x0000001b001b7308 */ /* 0x000e620000000800 */
[----:B------:R-:W-:-:S04]  /*140b0*/  FMNMX.FTZ R25, R30, R25, !PT ;  /* 0x000000191e197209 */ /* 0x000fc80007810000 */
[----:B------:R-:W-:-:S03]  /*140c0*/  FMNMX.FTZ R25, R46, R25, !PT ;  /* 0x000000192e197209 */ /* 0x000fc60007810000 */
[----:B------:R-:W-:Y:S01]  /*140d0*/  MUFU.EX2 R74, R74 ;  /* 0x0000004a004a7308 */ /* 0x000fe20000000800 */
[----:B------:R-:W-:-:S04]  /*140e0*/  FMNMX.FTZ R25, R0, R25, !PT ;  /* 0x0000001900197209 */ /* 0x000fc80007810000 */
[----:B------:R-:W-:-:S03]  /*140f0*/  FMNMX.FTZ R25, R50, R25, !PT ;  /* 0x0000001932197209 */ /* 0x000fc60007810000 */
[----:B------:R-:W2:Y:S01]  /*14100*/  MUFU.EX2 R31, R31 ;  /* 0x0000001f001f7308 */ /* 0x000ea20000000800 */
[----:B------:R-:W-:Y:S01]  /*14110*/  FMNMX.FTZ R25, R78, R25, !PT ;  /* 0x000000194e197209 */ /* 0x000fe20007810000 */
[----:B-1----:R-:W-:Y:S01]  /*14120*/  FADD.FTZ R41, R27, R196 ;  /* 0x000000c41b297221 */ /* 0x002fe20000010000 */
[----:B------:R-:W-:Y:S02]  /*14130*/  F2FP.F16.F32.PACK_AB R196, R196, R27 ;  /* 0x0000001bc4c4723e */ /* 0x000fe400000000ff */
[----:B------:R-:W-:-:S03]  /*14140*/  FMNMX.FTZ R25, R54, R25, !PT ;  /* 0x0000001936197209 */ /* 0x000fc60007810000 */
[----:B------:R-:W-:Y:S01]  /*14150*/  MUFU.EX2 R62, R62 ;  /* 0x0000003e003e7308 */ /* 0x000fe20000000800 */
[----:B------:R-:W-:-:S05]  /*14160*/  FMNMX.FTZ R25, R76, R25, !PT ;  /* 0x000000194c197209 */ /* 0x000fca0007810000 */
[----:B------:R-:W1:Y:S02]  /*14170*/  SHFL.BFLY PT, R64, R25, 0x2, 0x1f ;  /* 0x0c401f0019407f89 */ /* 0x000e6400000e0000 */
[----:B------:R-:W3:Y:S01]  /*14180*/  MUFU.EX2 R33, R60 ;  /* 0x0000003c00217308 */ /* 0x000ee20000000800 */
[----:B--2---:R-:W-:-:S07]  /*14190*/  F2FP.F16.F32.PACK_AB R198, R31, R74 ;  /* 0x0000004a1fc6723e */ /* 0x004fce00000000ff */
[----:B------:R-:W-:Y:S08]  /*141a0*/  MUFU.EX2 R58, R58 ;  /* 0x0000003a003a7308 */ /* 0x000ff00000000800 */
[----:B------:R2:W-:Y:S01]  /*141b0*/  MUFU.EX2 R39, R2 ;  /* 0x0000000200277308 */ /* 0x0005e20000000800 */
[----:B---3--:R-:W-:Y:S02]  /*141c0*/  F2FP.F16.F32.PACK_AB R192, R33, R62 ;  /* 0x0000003e21c0723e */ /* 0x008fe400000000ff */
[----:B-1----:R-:W-:-:S05]  /*141d0*/  FMNMX.FTZ R64, R25, R64, !PT ;  /* 0x0000004019407209 */ /* 0x002fca0007810000 */
[----:B------:R-:W1:Y:S01]  /*141e0*/  MUFU.EX2 R35, R36 ;  /* 0x0000002400237308 */ /* 0x000e620000000800 */
[----:B--2---:R-:W-:Y:S01]  /*141f0*/  FADD.FTZ R2, R74, R41 ;  /* 0x000000294a027221 */ /* 0x004fe20000010000 */
[----:B------:R-:W2:Y:S03]  /*14200*/  SHFL.BFLY PT, R23, R64, 0x1, 0x1f ;  /* 0x0c201f0040177f89 */ /* 0x000ea600000e0000 */
[----:B------:R-:W-:-:S03]  /*14210*/  FADD.FTZ R43, R31, R2 ;  /* 0x000000021f2b7221 */ /* 0x000fc60000010000 */
[----:B------:R-:W-:Y:S08]  /*14220*/  MUFU.EX2 R40, R40 ;  /* 0x0000002800287308 */ /* 0x000ff00000000800 */
[----:B------:R3:W4:Y:S01]  /*14230*/  MUFU.EX2 R25, R28 ;  /* 0x0000001c00197308 */ /* 0x0007220000000800 */
[----:B-1----:R-:W-:-:S07]  /*14240*/  F2FP.F16.F32.PACK_AB R194, R35, R58 ;  /* 0x0000003a23c2723e */ /* 0x002fce00000000ff */
[----:B------:R-:W-:Y:S01]  /*14250*/  MUFU.EX2 R44, R44 ;  /* 0x0000002c002c7308 */ /* 0x000fe20000000800 */
[----:B---3--:R-:W1:Y:S01]  /*14260*/  @P2 LDC R28, c[0x0][0x44c] ;  /* 0x00011300ff1c2b82 */ /* 0x008e620000000800 */
[----:B--2---:R-:W-:-:S04]  /*14270*/  FMNMX.FTZ R4, R64, R23, !PT ;  /* 0x0000001740047209 */ /* 0x004fc80007810000 */
[C---:B------:R-:W-:Y:S01]  /*14280*/  FSETP.NEU.FTZ.AND P4, PT, R4.reuse, -INF , PT ;  /* 0xff8000000400780b */ /* 0x040fe20003f9d000 */
[----:B------:R-:W-:Y:S01]  /*14290*/  FMUL.FTZ R23, R4, R3 ;  /* 0x0000000304177220 */ /* 0x000fe20000410000 */
[----:B------:R-:W2:Y:S01]  /*142a0*/  MUFU.EX2 R37, R37 ;  /* 0x0000002500257308 */ /* 0x000ea20000000800 */
[----:B----4-:R-:W-:-:S03]  /*142b0*/  F2FP.F16.F32.PACK_AB R188, R25, R40 ;  /* 0x0000002819bc723e */ /* 0x010fc600000000ff */
[----:B------:R-:W-:-:S04]  /*142c0*/  FSEL R29, R23, RZ, P4 ;  /* 0x000000ff171d7208 */ /* 0x000fc80002000000 */
[----:B------:R3:W-:Y:S01]  /*142d0*/  MUFU.EX2 R23, R24 ;  /* 0x0000001800177308 */ /* 0x0007e20000000800 */
[-CC-:B------:R-:W-:Y:S01]  /*142e0*/  FFMA.FTZ R26, R26, R3.reuse, -R29.reuse ;  /* 0x000000031a1a7223 */ /* 0x180fe2000001081d */
[-CC-:B------:R-:W-:Y:S01]  /*142f0*/  FFMA.FTZ R32, R32, R3.reuse, -R29.reuse ;  /* 0x0000000320207223 */ /* 0x180fe2000001081d */
[-CC-:B------:R-:W-:Y:S01]  /*14300*/  FFMA.FTZ R66, R66, R3.reuse, -R29.reuse ;  /* 0x0000000342427223 */ /* 0x180fe2000001081d */
[-CC-:B------:R-:W-:Y:S01]  /*14310*/  FFMA.FTZ R68, R68, R3.reuse, -R29.reuse ;  /* 0x0000000344447223 */ /* 0x180fe2000001081d */
[-CC-:B------:R-:W-:Y:S01]  /*14320*/  FFMA.FTZ R34, R34, R3.reuse, -R29.reuse ;  /* 0x0000000322227223 */ /* 0x180fe2000001081d */
[-CC-:B------:R-:W-:Y:S01]  /*14330*/  FFMA.FTZ R70, R70, R3.reuse, -R29.reuse ;  /* 0x0000000346467223 */ /* 0x180fe2000001081d */
[-CC-:B------:R-:W-:Y:S01]  /*14340*/  FFMA.FTZ R38, R38, R3.reuse, -R29.reuse ;  /* 0x0000000326267223 */ /* 0x180fe2000001081d */
[----:B------:R-:W-:Y:S01]  /*14350*/  MUFU.EX2 R26, R26 ;  /* 0x0000001a001a7308 */ /* 0x000fe20000000800 */
[-C--:B------:R-:W-:Y:S01]  /*14360*/  FFMA.FTZ R72, R72, R3.reuse, -R29 ;  /* 0x0000000348487223 */ /* 0x080fe2000001081d */
[----:B---3--:R-:W-:Y:S01]  /*14370*/  FADD.FTZ R24, R62, R43 ;  /* 0x0000002b3e187221 */ /* 0x008fe20000010000 */
[-CC-:B------:R-:W-:Y:S01]  /*14380*/  FFMA.FTZ R42, R42, R3.reuse, -R29.reuse ;  /* 0x000000032a2a7223 */ /* 0x180fe2000001081d */
[-CC-:B------:R-:W-:Y:S01]  /*14390*/  FFMA.FTZ R30, R30, R3.reuse, -R29.reuse ;  /* 0x000000031e1e7223 */ /* 0x180fe2000001081d */
[-CC-:B------:R-:W-:Y:S01]  /*143a0*/  FFMA.FTZ R46, R46, R3.reuse, -R29.reuse ;  /* 0x000000032e2e7223 */ /* 0x180fe2000001081d */
[----:B------:R-:W-:Y:S01]  /*143b0*/  FADD.FTZ R43, R33, R24 ;  /* 0x00000018212b7221 */ /* 0x000fe20000010000 */
[-CC-:B------:R-:W-:Y:S01]  /*143c0*/  FFMA.FTZ R0, R0, R3.reuse, -R29.reuse ;  /* 0x0000000300007223 */ /* 0x180fe2000001081d */
[----:B------:R-:W3:Y:S01]  /*143d0*/  MUFU.EX2 R197, R32 ;  /* 0x0000002000c57308 */ /* 0x000ee20000000800 */
[-C--:B------:R-:W-:Y:S01]  /*143e0*/  FFMA.FTZ R50, R50, R3.reuse, -R29 ;  /* 0x0000000332327223 */ /* 0x080fe2000001081d */
[----:B------:R-:W-:Y:S01]  /*143f0*/  FADD.FTZ R24, R58, R43 ;  /* 0x0000002b3a187221 */ /* 0x000fe20000010000 */
[-CC-:B------:R-:W-:Y:S01]  /*14400*/  FFMA.FTZ R78, R78, R3.reuse, -R29.reuse ;  /* 0x000000034e4e7223 */ /* 0x180fe2000001081d */
[-CC-:B------:R-:W-:Y:S01]  /*14410*/  FFMA.FTZ R54, R54, R3.reuse, -R29.reuse ;  /* 0x0000000336367223 */ /* 0x180fe2000001081d */
[----:B------:R-:W-:Y:S01]  /*14420*/  FFMA.FTZ R29, R76, R3, -R29 ;  /* 0x000000034c1d7223 */ /* 0x000fe2000001081d */
[----:B------:R-:W-:Y:S01]  /*14430*/  FADD.FTZ R43, R35, R24 ;  /* 0x00000018232b7221 */ /* 0x000fe20000010000 */
[----:B-1----:R-:W-:Y:S01]  /*14440*/  @P2 IMAD.HI.U32 R28, R79, R28, RZ ;  /* 0x0000001c4f1c2227 */ /* 0x002fe200078e00ff */
[----:B------:R-:W1:Y:S01]  /*14450*/  MUFU.EX2 R66, R66 ;  /* 0x0000004200427308 */ /* 0x000e620000000800 */
[----:B--2---:R-:W-:-:S03]  /*14460*/  F2FP.F16.F32.PACK_AB R190, R37, R44 ;  /* 0x0000002c25be723e */ /* 0x004fc600000000ff */
[----:B0-----:R-:W-:-:S04]  /*14470*/  @P2 SHF.R.U32.HI R45, RZ, R47, R28 ;  /* 0x0000002fff2d2219 */ /* 0x001fc8000001161c */
[----:B------:R-:W0:Y:S01]  /*14480*/  MUFU.EX2 R199, R68 ;  /* 0x0000004400c77308 */ /* 0x000e220000000800 */
[----:B---3--:R-:W-:Y:S01]  /*14490*/  FADD.FTZ R41, R26, R197 ;  /* 0x000000c51a297221 */ /* 0x008fe20000010000 */
[----:B------:R-:W-:-:S06]  /*144a0*/  F2FP.F16.F32.PACK_AB R197, R197, R26 ;  /* 0x0000001ac5c5723e */ /* 0x000fcc00000000ff */
[----:B------:R-:W2:Y:S01]  /*144b0*/  MUFU.EX2 R34, R34 ;  /* 0x0000002200227308 */ /* 0x000ea20000000800 */
[----:B-1----:R-:W-:-:S07]  /*144c0*/  FADD.FTZ R2, R66, R41 ;  /* 0x0000002942027221 */ /* 0x002fce0000010000 */
[----:B------:R-:W1:Y:S01]  /*144d0*/  MUFU.EX2 R193, R70 ;  /* 0x0000004600c17308 */ /* 0x000e620000000800 */
[C---:B0-----:R-:W-:Y:S01]  /*144e0*/  FADD.FTZ R41, R199.reuse, R2 ;  /* 0x00000002c7297221 */ /* 0x041fe20000010000 */
[----:B------:R-:W-:-:S06]  /*144f0*/  F2FP.F16.F32.PACK_AB R199, R199, R66 ;  /* 0x00000042c7c7723e */ /* 0x000fcc00000000ff */
[----:B------:R-:W-:Y:S01]  /*14500*/  MUFU.EX2 R38, R38 ;  /* 0x0000002600267308 */ /* 0x000fe20000000800 */
[----:B--2---:R-:W-:-:S07]  /*14510*/  FADD.FTZ R2, R34, R41 ;  /* 0x0000002922027221 */ /* 0x004fce0000010000 */
[----:B------:R-:W-:Y:S01]  /*14520*/  MUFU.EX2 R195, R72 ;  /* 0x0000004800c37308 */ /* 0x000fe20000000800 */
[C---:B-1----:R-:W-:Y:S01]  /*14530*/  FADD.FTZ R41, R193.reuse, R2 ;  /* 0x00000002c1297221 */ /* 0x042fe20000010000 */
[----:B------:R-:W-:Y:S01]  /*14540*/  FADD.FTZ R2, R40, R43 ;  /* 0x0000002b28027221 */ /* 0x000fe20000010000 */
[----:B------:R-:W-:-:S03]  /*14550*/  F2FP.F16.F32.PACK_AB R193, R193, R34 ;  /* 0x00000022c1c1723e */ /* 0x000fc600000000ff */
[----:B------:R-:W-:Y:S02]  /*14560*/  FADD.FTZ R43, R25, R2 ;  /* 0x00000002192b7221 */ /* 0x000fe40000010000 */
[----:B------:R-:W-:Y:S02]  /*14570*/  MUFU.EX2 R42, R42 ;  /* 0x0000002a002a7308 */ /* 0x000fe40000000800 */
[----:B------:R-:W-:Y:S01]  /*14580*/  FADD.FTZ R2, R44, R43 ;  /* 0x0000002b2c027221 */ /* 0x000fe20000010000 */
[----:B------:R-:W-:-:S04]  /*14590*/  IMAD.IADD R43, R106, 0x1, R45 ;  /* 0x000000016a2b7824 */ /* 0x000fc800078e022d */
[----:B------:R-:W-:Y:S01]  /*145a0*/  IMAD.IADD R56, R43, 0x1, R56 ;  /* 0x000000012b387824 */ /* 0x000fe200078e0238 */
[----:B------:R-:W-:Y:S08]  /*145b0*/  MUFU.EX2 R189, R30 ;  /* 0x0000001e00bd7308 */ /* 0x000ff00000000800 */
[----:B------:R-:W0:Y:S08]  /*145c0*/  MUFU.EX2 R48, R48 ;  /* 0x0000003000307308 */ /* 0x000e300000000800 */
[----:B------:R-:W1:Y:S08]  /*145d0*/  MUFU.EX2 R46, R46 ;  /* 0x0000002e002e7308 */ /* 0x000e700000000800 */
[----:B------:R2:W-:Y:S01]  /*145e0*/  MUFU.EX2 R191, R0 ;  /* 0x0000000000bf7308 */ /* 0x0005e20000000800 */
[----:B0-----:R-:W-:-:S07]  /*145f0*/  F2FP.F16.F32.PACK_AB R184, R39, R48 ;  /* 0x0000003027b8723e */ /* 0x001fce00000000ff */
[----:B------:R-:W0:Y:S01]  /*14600*/  MUFU.EX2 R52, R52 ;  /* 0x0000003400347308 */ /* 0x000e220000000800 */
[----:B--2---:R-:W-:-:S04]  /*14610*/  FADD.FTZ R0, R38, R41 ;  /* 0x0000002926007221 */ /* 0x004fc80000010000 */
[C---:B------:R-:W-:Y:S01]  /*14620*/  FADD.FTZ R41, R195.reuse, R0 ;  /* 0x00000000c3297221 */ /* 0x040fe20000010000 */
[----:B------:R-:W-:Y:S02]  /*14630*/  F2FP.F16.F32.PACK_AB R195, R195, R38 ;  /* 0x00000026c3c3723e */ /* 0x000fe400000000ff */
[----:B------:R-:W2:Y:S01]  /*14640*/  MUFU.EX2 R50, R50 ;  /* 0x0000003200327308 */ /* 0x000ea20000000800 */
[----:B------:R-:W-:Y:S01]  /*14650*/  FADD.FTZ R0, R42, R41 ;  /* 0x000000292a007221 */ /* 0x000fe20000010000 */
[----:B------:R-:W-:-:S03]  /*14660*/  FADD.FTZ R41, R37, R2 ;  /* 0x0000000225297221 */ /* 0x000fc60000010000 */
[C---:B------:R-:W-:Y:S01]  /*14670*/  FADD.FTZ R27, R189.reuse, R0 ;  /* 0x00000000bd1b7221 */ /* 0x040fe20000010000 */
[----:B------:R-:W-:Y:S01]  /*14680*/  FADD.FTZ R2, R48, R41 ;  /* 0x0000002930027221 */ /* 0x000fe20000010000 */
[----:B------:R-:W-:Y:S01]  /*14690*/  F2FP.F16.F32.PACK_AB R189, R189, R42 ;  /* 0x0000002abdbd723e */ /* 0x000fe200000000ff */
[----:B------:R-:W3:Y:S01]  /*146a0*/  MUFU.EX2 R185, R78 ;  /* 0x0000004e00b97308 */ /* 0x000ee20000000800 */
[----:B-1----:R-:W-:Y:S01]  /*146b0*/  FADD.FTZ R0, R46, R27 ;  /* 0x0000001b2e007221 */ /* 0x002fe20000010000 */
[----:B------:R-:W-:Y:S01]  /*146c0*/  FADD.FTZ R27, R39, R2 ;  /* 0x00000002271b7221 */ /* 0x000fe20000010000 */
[----:B0-----:R-:W-:Y:S02]  /*146d0*/  F2FP.F16.F32.PACK_AB R186, R23, R52 ;  /* 0x0000003417ba723e */ /* 0x001fe400000000ff */
[C---:B------:R-:W-:Y:S01]  /*146e0*/  FADD.FTZ R25, R191.reuse, R0 ;  /* 0x00000000bf197221 */ /* 0x040fe20000010000 */
[----:B------:R-:W-:Y:S01]  /*146f0*/  FADD.FTZ R228, R52, R27 ;  /* 0x0000001b34e47221 */ /* 0x000fe20000010000 */
[----:B------:R-:W-:Y:S01]  /*14700*/  F2FP.F16.F32.PACK_AB R191, R191, R46 ;  /* 0x0000002ebfbf723e */ /* 0x000fe200000000ff */
[----:B------:R-:W0:Y:S01]  /*14710*/  MUFU.EX2 R54, R54 ;  /* 0x0000003600367308 */ /* 0x000e220000000800 */
[----:B--2---:R-:W-:Y:S01]  /*14720*/  FADD.FTZ R0, R50, R25 ;  /* 0x0000001932007221 */ /* 0x004fe20000010000 */
[----:B------:R-:W-:-:S06]  /*14730*/  FADD.FTZ R228, R23, R228 ;  /* 0x000000e417e47221 */ /* 0x000fcc0000010000 */
[----:B------:R-:W1:Y:S01]  /*14740*/  MUFU.EX2 R29, R29 ;  /* 0x0000001d001d7308 */ /* 0x000e620000000800 */
[C---:B---3--:R-:W-:Y:S01]  /*14750*/  FADD.FTZ R23, R185.reuse, R0 ;  /* 0x00000000b9177221 */ /* 0x048fe20000010000 */
[----:B------:R-:W-:-:S03]  /*14760*/  F2FP.F16.F32.PACK_AB R185, R185, R50 ;  /* 0x00000032b9b9723e */ /* 0x000fc600000000ff */
[----:B0-----:R-:W-:Y:S01]  /*14770*/  FADD.FTZ R0, R54, R23 ;  /* 0x0000001736007221 */ /* 0x001fe20000010000 */
[----:B------:R-:W-:-:S03]  /*14780*/  VIADD R23, R103, 0xfffffffe ;  /* 0xfffffffe67177836 */ /* 0x000fc60000000000 */
[C---:B-1----:R-:W-:Y:S01]  /*14790*/  FADD.FTZ R227, R29.reuse, R0 ;  /* 0x000000001de37221 */ /* 0x042fe20000010000 */
[----:B------:R-:W-:Y:S01]  /*147a0*/  F2FP.F16.F32.PACK_AB R187, R29, R54 ;  /* 0x000000361dbb723e */ /* 0x000fe200000000ff */
[----:B------:R-:W-:Y:S06]  /*147b0*/  @!P3 BRA `(.L_x_1950) ;  /* 0x000000000048b947 */ /* 0x000fec0003800000 */
[C---:B------:R-:W-:Y:S01]  /*147c0*/  ISETP.GT.AND P4, PT, R43.reuse, RZ, PT ;  /* 0x000000ff2b00720c */ /* 0x040fe20003f84270 */
[----:B------:R-:W-:Y:S01]  /*147d0*/  BSSY B0, `(.L_x_1951) ;  /* 0x000000e000007945 */ /* 0x000fe20003800000 */
[----:B------:R-:W-:-:S11]  /*147e0*/  IADD3 R0, R43, -0x1, RZ ;  /* 0xffffffff2b007810 */ /* 0x000fd60007ffe0ff */
        /* <DEDUP_REMOVED lines=8> */
.L_x_1952:
[----:B------:R-:W-:-:S13]  /*14870*/  ISETP.NE.AND P4, PT, R57, 0x1, PT ;  /* 0x000000013900780c */ /* 0x000fda0003f85270 */
[----:B------:R-:W0:Y:S02]  /*14880*/  @P4 LDC.64 R24, c[0x0][0x9e8] ;  /* 0x00027a00ff184b82 */ /* 0x000e240000000a00 */
[----:B0-----:R-:W-:-:S05]  /*14890*/  @P4 IMAD.HI.U32 R2, R0, R24, RZ ;  /* 0x0000001800024227 */ /* 0x001fca00078e00ff */
[----:B------:R-:W-:-:S07]  /*148a0*/  @P4 SHF.R.U32.HI R0, RZ, R25, R2 ;  /* 0x00000019ff004219 */ /* 0x000fce0000011602 */
.L_x_1953:
[----:B------:R-:W-:Y:S05]  /*148b0*/  BSYNC B0 ;  /* 0x0000000000007941 */ /* 0x000fea0003800000 */
.L_x_1951:
[----:B------:R-:W-:-:S05]  /*148c0*/  IMAD R57, R0, R57, R57 ;  /* 0x0000003900397224 */ /* 0x000fca00078e0239 */
[----:B------:R-:W-:-:S07]  /*148d0*/  VIMNMX R56, R56, R57, PT ;  /* 0x0000003938387248 */ /* 0x000fce0003fe0100 */
.L_x_1950:
[----:B------:R-:W2:Y:S01]  /*148e0*/  LDL R24, [R1+0x4c] ;  /* 0x00004c0001187983 */ /* 0x000ea20000100800 */
[----:B------:R-:W-:Y:S01]  /*148f0*/  SHF.R.S32.HI R25, RZ, 0x1f, R56 ;  /* 0x0000001fff197819 */ /* 0x000fe20000011438 */
[----:B------:R-:W-:Y:S01]  /*14900*/  BSSY B0, `(.L_x_1954) ;  /* 0x0000313000007945 */ /* 0x000fe20003800000 */
[----:B------:R-:W-:Y:S01]  /*14910*/  IMAD.MOV.U32 R2, RZ, RZ, 0x3f800000 ;  /* 0x3f800000ff027424 */ /* 0x000fe200078e00ff */
[----:B------:R-:W-:Y:S02]  /*14920*/  CS2R R150, SRZ ;  /* 0x0000000000967805 */ /* 0x000fe4000001ff00 */
[----:B------:R-:W-:Y:S01]  /*14930*/  LEA.HI R25, R25, R56, RZ, 0x6 ;  /* 0x0000003819197211 */ /* 0x000fe200078f30ff */
[----:B------:R-:W-:Y:S01]  /*14940*/  IMAD.MOV.U32 R0, RZ, RZ, 0x3f800000 ;  /* 0x3f800000ff007424 */ /* 0x000fe200078e00ff */
[----:B------:R-:W-:Y:S02]  /*14950*/  CS2R R148, SRZ ;  /* 0x0000000000947805 */ /* 0x000fe4000001ff00 */
[----:B------:R-:W-:-:S02]  /*14960*/  CS2R R146, SRZ ;  /* 0x0000000000927805 */ /* 0x000fc4000001ff00 */
[----:B------:R-:W-:Y:S02]  /*14970*/  SHF.R.S32.HI R25, RZ, 0x6, R25 ;  /* 0x00000006ff197819 */ /* 0x000fe40000011419 */
        /* <DEDUP_REMOVED lines=60> */
[----:B--2---:R-:W-:-:S04]  /*14d40*/  VIMNMX R24, R24, R25, !PT ;  /* 0x0000001918187248 */ /* 0x004fc80007fe0100 */
[----:B------:R-:W-:Y:S01]  /*14d50*/  ISETP.GE.AND P4, PT, R23, R24, PT ;  /* 0x000000181700720c */ /* 0x000fe20003f86270 */
[----:B------:R0:W-:Y:S02]  /*14d60*/  STL [R1+0x1c], R24 ;  /* 0x00001c1801007387 */ /* 0x0001e40000100800 */
[----:B0-----:R-:W-:-:S10]  /*14d70*/  CS2R R24, SRZ ;  /* 0x0000000000187805 */ /* 0x001fd4000001ff00 */
[----:B------:R-:W-:Y:S05]  /*14d80*/  @!P4 BRA `(.L_x_1955) ;  /* 0x0000002c0028c947 */ /* 0x000fea0003800000 */
[----:B------:R-:W-:Y:S01]  /*14d90*/  BSSY B1, `(.L_x_1956) ;  /* 0x00002c5000017945 */ /* 0x000fe20003800000 */
[----:B------:R-:W-:Y:S02]  /*14da0*/  IMAD.MOV.U32 R2, RZ, RZ, 0x3f800000 ;  /* 0x3f800000ff027424 */ /* 0x000fe400078e00ff */
[----:B------:R-:W-:-:S07]  /*14db0*/  IMAD.MOV.U32 R151, RZ, RZ, RZ ;  /* 0x000000ffff977224 */ /* 0x000fce00078e00ff */
.L_x_1975:
[----:B------:R-:W-:-:S04]  /*14dc0*/  IADD3 R231, R22, 0x1, RZ ;  /* 0x0000000116e77810 */ /* 0x000fc80007ffe0ff */
[----:B------:R-:W-:-:S04]  /*14dd0*/  ISETP.NE.AND P4, PT, R231, 0x2, PT ;  /* 0x00000002e700780c */ /* 0x000fc80003f85270 */
[----:B------:R-:W-:Y:S02]  /*14de0*/  SEL R230, RZ, 0x1, P4 ;  /* 0x00000001ffe67807 */ /* 0x000fe40002000000 */
[----:B------:R-:W-:Y:S02]  /*14df0*/  SEL R231, R231, RZ, P4 ;  /* 0x000000ffe7e77207 */ /* 0x000fe40002000000 */
[----:B------:R-:W-:Y:S01]  /*14e00*/  LOP3.LUT R230, R219, R230, RZ, 0x3c, !PT ;  /* 0x000000e6dbe67212 */ /* 0x000fe200078e3cff */
[----:B------:R-:W-:Y:S06]  /*14e10*/  @!P0 BRA `(.L_x_1957) ;  /* 0x0000000000048947 */ /* 0x000fec0003800000 */
[----:B------:R-:W-:Y:S01]  /*14e20*/  BPT.TRAP 0x1 ;  /* 0x000000040000795c */ /* 0x000fe20000300000 */
.L_x_1957:
[----:B------:R-:W-:Y:S01]  /*14e30*/  IMAD R232, R231, 0x8, R16 ;  /* 0x00000008e7e87824 */ /* 0x000fe200078e0210 */
[----:B------:R-:W-:-:S04]  /*14e40*/  SHF.L.U32 R153, R230, 0x1f, RZ ;  /* 0x0000001fe6997819 */ /* 0x000fc800000006ff */
[----:B------:R0:W1:Y:S01]  /*14e50*/  SYNCS.PHASECHK.TRANS64.TRYWAIT P4, [R232+URZ+0x30830], R153 ;  /* 0x03083099e80075a7 */ /* 0x000062000808017f */
[----:B------:R-:W-:Y:S05]  /*14e60*/  @!P0 BRA `(.L_x_1958) ;  /* 0x0000000000048947 */ /* 0x000fea0003800000 */
[----:B------:R-:W-:Y:S01]  /*14e70*/  BPT.TRAP 0x1 ;  /* 0x000000040000795c */ /* 0x000fe20000300000 */
.L_x_1958:
[----:B------:R-:W2:Y:S01]  /*14e80*/  LDL R3, [R1+0x20] ;  /* 0x0000200001037983 */ /* 0x000ea20000100800 */
[----:B------:R-:W-:Y:S01]  /*14e90*/  BSSY B2, `(.L_x_1959) ;  /* 0x0000007000027945 */ /* 0x000fe20003800000 */
[----:B--2---:R-:W-:-:S04]  /*14ea0*/  IMAD R152, R231, 0x800, R3 ;  /* 0x00000800e7987824 */ /* 0x004fc800078e0203 */
[C---:B------:R-:W-:Y:S02]  /*14eb0*/  VIADD R154, R152.reuse, 0x2 ;  /* 0x00000002989a7836 */ /* 0x040fe40000000000 */
[----:B------:R-:W-:Y:S01]  /*14ec0*/  VIADD R3, R152, 0x4 ;  /* 0x0000000498037836 */ /* 0x000fe20000000000 */
[----:B-1----:R-:W-:Y:S06]  /*14ed0*/  @P4 BRA `(.L_x_1960) ;  /* 0x0000000000084947 */ /* 0x002fec0003800000 */
[----:B------:R-:W1:Y:S02]  /*14ee0*/  SYNCS.PHASECHK.TRANS64.TRYWAIT P4, [R232+URZ+0x30830], R153 ;  /* 0x03083099e80075a7 */ /* 0x000e64000808017f */
[----:B-1----:R-:W-:Y:S05]  /*14ef0*/  @!P4 BRA `(.L_x_1961) ;  /* 0x0000016000e8c947 */ /* 0x002fea0003800000 */
.L_x_1960:
[----:B------:R-:W-:Y:S05]  /*14f00*/  BSYNC B2 ;  /* 0x0000000000027941 */ /* 0x000fea0003800000 */
.L_x_1959:
[----:B------:R-:W-:Y:S01]  /*14f10*/  R2UR UR4, R154 ;  /* 0x000000009a0472ca */ /* 0x000fe200000e0000 */
[----:B------:R-:W-:Y:S01]  /*14f20*/  IMAD.MOV.U32 R154, RZ, RZ, R3 ;  /* 0x000000ffff9a7224 */ /* 0x000fe200078e0003 */
[----:B------:R-:W-:Y:S01]  /*14f30*/  STL [R1+0xc0], R17 ;  /* 0x0000c01101007387 */ /* 0x000fe20000100800 */
[----:B------:R-:W-:Y:S01]  /*14f40*/  IMAD.MOV.U32 R155, RZ, RZ, 0x40000040 ;  /* 0x40000040ff9b7424 */ /* 0x000fe200078e00ff */
[C---:B------:R-:W-:Y:S01]  /*14f50*/  IADD3 R156, R152.reuse, 0x6, RZ ;  /* 0x00000006989c7810 */ /* 0x040fe20007ffe0ff */
[----:B01----:R-:W-:Y:S01]  /*14f60*/  IMAD.MOV.U32 R153, RZ, RZ, 0x40000040 ;  /* 0x40000040ff997424 */ /* 0x003fe200078e00ff */
[----:B------:R0:W-:Y:S01]  /*14f70*/  STL [R1+0xbc], R16 ;  /* 0x0000bc1001007387 */ /* 0x0001e20000100800 */
[----:B------:R-:W-:Y:S01]  /*14f80*/  IADD3 R158, R152, 0x204, RZ ;  /* 0x00000204989e7810 */ /* 0x000fe20007ffe0ff */
[----:B------:R-:W-:Y:S01]  /*14f90*/  IMAD.MOV.U32 R157, RZ, RZ, 0x40000040 ;  /* 0x40000040ff9d7424 */ /* 0x000fe200078e00ff */
[----:B------:R-:W-:Y:S01]  /*14fa0*/  R2UR UR5, R155 ;  /* 0x000000009b0572ca */ /* 0x000fe200000e0000 */
[----:B------:R-:W-:Y:S01]  /*14fb0*/  STL [R1+0xb8], R5 ;  /* 0x0000b80501007387 */ /* 0x000fe20000100800 */
[----:B------:R-:W-:Y:S01]  /*14fc0*/  R2UR UR58, R156 ;  /* 0x000000009c3a72ca */ /* 0x000fe200000e0000 */
[----:B------:R-:W-:Y:S01]  /*14fd0*/  VIADD R156, R152, 0x202 ;  /* 0x00000202989c7836 */ /* 0x000fe20000000000 */
[----:B------:R-:W-:Y:S01]  /*14fe0*/  R2UR UR14, R158 ;  /* 0x000000009e0e72ca */ /* 0x000fe200000e0000 */
[----:B------:R1:W-:Y:S01]  /*14ff0*/  STL [R1+0xb4], R4 ;  /* 0x0000b40401007387 */ /* 0x0003e20000100800 */
[----:B------:R-:W-:Y:S01]  /*15000*/  VIADD R158, R152, 0x400 ;  /* 0x00000400989e7836 */ /* 0x000fe20000000000 */
[----:B0-----:R-:W-:Y:S01]  /*15010*/  MOV R16, UR38 ;  /* 0x0000002600107c02 */ /* 0x001fe20008000f00 */
[----:B------:R-:W-:Y:S01]  /*15020*/  IMAD.MOV.U32 R159, RZ, RZ, 0x40000040 ;  /* 0x40000040ff9f7424 */ /* 0x000fe200078e00ff */
[----:B------:R-:W-:Y:S01]  /*15030*/  R2UR UR38, R154 ;  /* 0x000000009a2672ca */ /* 0x000fe200000e0000 */
[----:B------:R-:W-:Y:S01]  /*15040*/  VIADD R154, R152, 0x200 ;  /* 0x00000200989a7836 */ /* 0x000fe20000000000 */
[----:B------:R-:W-:Y:S01]  /*15050*/  R2UR UR10, R156 ;  /* 0x000000009c0a72ca */ /* 0x000fe200000e0000 */
[----:B------:R-:W-:Y:S01]  /*15060*/  VIADD R156, R152, 0x402 ;  /* 0x00000402989c7836 */ /* 0x000fe20000000000 */
[----:B------:R-:W-:Y:S01]  /*15070*/  R2UR UR22, R158 ;  /* 0x000000009e1672ca */ /* 0x000fe200000e0000 */
[-C--:B------:R-:W-:Y:S01]  /*15080*/  FMUL.FTZ R24, R24, R0.reuse ;  /* 0x0000000018187220 */ /* 0x080fe20000410000 */
[----:B-1----:R-:W-:Y:S01]  /*15090*/  MOV R4, UR39 ;  /* 0x0000002700047c02 */ /* 0x002fe20008000f00 */
[-C--:B------:R-:W-:Y:S01]  /*150a0*/  FMUL.FTZ R25, R25, R0.reuse ;  /* 0x0000000019197220 */ /* 0x080fe20000410000 */
[----:B------:R-:W-:Y:S01]  /*150b0*/  R2UR UR6, R154 ;  /* 0x000000009a0672ca */ /* 0x000fe200000e0000 */
[C---:B------:R-:W-:Y:S01]  /*150c0*/  VIADD R154, R152.reuse, 0x206 ;  /* 0x00000206989a7836 */ /* 0x040fe20000000000 */
[----:B------:R-:W-:Y:S01]  /*150d0*/  R2UR UR39, R155 ;  /* 0x000000009b2772ca */ /* 0x000fe200000e0000 */
[----:B------:R0:W-:Y:S01]  /*150e0*/  STL [R1+0x18], R4 ;  /* 0x0000180401007387 */ /* 0x0001e20000100800 */
[----:B------:R-:W-:Y:S01]  /*150f0*/  IADD3 R158, R152, 0x406, RZ ;  /* 0x00000406989e7810 */ /* 0x000fe20007ffe0ff */
[-C--:B------:R-:W-:Y:S01]  /*15100*/  FMUL.FTZ R28, R28, R0.reuse ;  /* 0x000000001c1c7220 */ /* 0x080fe20000410000 */
[----:B------:R-:W-:Y:S01]  /*15110*/  R2UR UR18, R154 ;  /* 0x000000009a1272ca */ /* 0x000fe200000e0000 */
[----:B------:R-:W-:Y:S01]  /*15120*/  VIADD R154, R152, 0x404 ;  /* 0x00000404989a7836 */ /* 0x000fe20000000000 */
[----:B------:R-:W-:Y:S01]  /*15130*/  MOV R3, UR38 ;  /* 0x0000002600037c02 */ /* 0x000fe20008000f00 */
[----:B------:R-:W-:Y:S01]  /*15140*/  UMOV UR38, UR4 ;  /* 0x0000000400267c82 */ /* 0x000fe20008000000 */
[----:B------:R-:W-:Y:S01]  /*15150*/  MOV R5, UR37 ;  /* 0x0000002500057c02 */ /* 0x000fe20008000f00 */
[-C--:B------:R-:W-:Y:S01]  /*15160*/  FMUL.FTZ R29, R29, R0.reuse ;  /* 0x000000001d1d7220 */ /* 0x080fe20000410000 */
[----:B------:R-:W-:Y:S01]  /*15170*/  R2UR UR30, R154 ;  /* 0x000000009a1e72ca */ /* 0x000fe200000e0000 */
[----:B------:R-:W-:Y:S01]  /*15180*/  VIADD R154, R152, 0x600 ;  /* 0x00000600989a7836 */ /* 0x000fe20000000000 */
[----:B0-----:R-:W-:Y:S01]  /*15190*/  MOV R4, UR36 ;  /* 0x0000002400047c02 */ /* 0x001fe20008000f00 */
[-C--:B------:R-:W-:Y:S01]  /*151a0*/  FMUL.FTZ R32, R32, R0.reuse ;  /* 0x0000000020207220 */ /* 0x080fe20000410000 */
[----:B------:R-:W-:Y:S01]  /*151b0*/  MOV R236, UR39 ;  /* 0x0000002700ec7c02 */ /* 0x000fe20008000f00 */
[----:B------:R-:W-:Y:S01]  /*151c0*/  UMOV UR39, UR5 ;  /* 0x0000000500277c82 */ /* 0x000fe20008000000 */
[----:B------:R-:W-:Y:S01]  /*151d0*/  MOV R17, UR38 ;  /* 0x0000002600117c02 */ /* 0x000fe20008000f00 */
[-C--:B------:R-:W-:Y:S01]  /*151e0*/  FMUL.FTZ R33, R33, R0.reuse ;  /* 0x0000000021217220 */ /* 0x080fe20000410000 */
[----:B------:R-:W-:Y:S01]  /*151f0*/  MOV R160, UR39 ;  /* 0x0000002700a07c02 */ /* 0x000fe20008000f00 */
[-C--:B------:R-:W-:Y:S01]  /*15200*/  FMUL.FTZ R36, R36, R0.reuse ;  /* 0x0000000024247220 */ /* 0x080fe20000410000 */
[----:B------:R-:W-:Y:S01]  /*15210*/  R2UR UR26, R156 ;  /* 0x000000009c1a72ca */ /* 0x000fe200000e0000 */
[----:B------:R-:W-:Y:S01]  /*15220*/  VIADD R156, R152, 0x604 ;  /* 0x00000604989c7836 */ /* 0x000fe20000000000 */
[----:B------:R-:W-:Y:S01]  /*15230*/  R2UR UR34, R158 ;  /* 0x000000009e2272ca */ /* 0x000fe200000e0000 */
[----:B------:R-:W-:Y:S01]  /*15240*/  VIADD R158, R152, 0x602 ;  /* 0x00000602989e7836 */ /* 0x000fe20000000000 */
[----:B------:R-:W-:Y:S01]  /*15250*/  R2UR UR42, R154 ;  /* 0x000000009a2a72ca */ /* 0x000fe200000e0000 */
[C---:B------:R-:W-:Y:S01]  /*15260*/  VIADD R154, R152.reuse, 0x606 ;  /* 0x00000606989a7836 */ /* 0x040fe20000000000 */
[----:B------:R-:W-:Y:S01]  /*15270*/  R2UR UR38, R152 ;  /* 0x00000000982672ca */ /* 0x000fe200000e0000 */
[-C--:B------:R-:W-:Y:S01]  /*15280*/  FMUL.FTZ R37, R37, R0.reuse ;  /* 0x0000000025257220 */ /* 0x080fe20000410000 */
[----:B------:R-:W-:Y:S01]  /*15290*/  R2UR UR39, R153 ;  /* 0x00000000992772ca */ /* 0x000fe200000e0000 */
[-C--:B------:R-:W-:Y:S01]  /*152a0*/  FMUL.FTZ R40, R40, R0.reuse ;  /* 0x0000000028287220 */ /* 0x080fe20000410000 */
[----:B------:R-:W-:Y:S01]  /*152b0*/  R2UR UR36, R6 ;  /* 0x00000000062472ca */ /* 0x000fe200000e0000 */
[----:B------:R-:W-:Y:S01]  /*152c0*/  FMUL.FTZ R41, R41, R0 ;  /* 0x0000000029297220 */ /* 0x000fe20000410000 */
[----:B------:R-:W-:Y:S01]  /*152d0*/  R2UR UR37, R7 ;  /* 0x00000000072572ca */ /* 0x000fe200000e0000 */
        /* <DEDUP_REMOVED lines=64> */
[----:B------:R-:W-:Y:S01]  /*156e0*/  R2UR UR59, R157 ;  /* 0x000000009d3b72ca */ /* 0x000fe200000e0000 */
[----:B------:R-:W-:Y:S01]  /*156f0*/  IMAD.MOV.U32 R2, RZ, RZ, R160 ;  /* 0x000000ffff027224 */ /* 0x000fe200078e00a0 */
[----:B------:R-:W-:Y:S01]  /*15700*/  R2UR UR7, R155 ;  /* 0x000000009b0772ca */ /* 0x000fe200000e0000 */
[-C--:B------:R-:W-:Y:S01]  /*15710*/  FMUL.FTZ R44, R44, R0.reuse ;  /* 0x000000002c2c7220 */ /* 0x080fe20000410000 */
        /* <DEDUP_REMOVED lines=28> */
[----:B------:R-:W-:Y:S01]  /*158e0*/  WARPGROUP.ARRIVE ;  /* 0x00000000000079c5 */ /* 0x000fe20000000000 */
[-C--:B------:R-:W-:Y:S01]  /*158f0*/  FMUL.FTZ R73, R73, R0.reuse ;  /* 0x0000000049497220 */ /* 0x080fe20000410000 */
[-C--:B------:R-:W-:Y:S01]  /*15900*/  FMUL.FTZ R76, R76, R0.reuse ;  /* 0x000000004c4c7220 */ /* 0x080fe20000410000 */
[-C--:B------:R-:W-:Y:S01]  /*15910*/  FMUL.FTZ R77, R77, R0.reuse ;  /* 0x000000004d4d7220 */ /* 0x080fe20000410000 */
[-C--:B------:R-:W-:Y:S01]  /*15920*/  FMUL.FTZ R80, R80, R0.reuse ;  /* 0x0000000050507220 */ /* 0x080fe20000410000 */
[-C--:B------:R-:W-:Y:S01]  /*15930*/  FMUL.FTZ R81, R81, R0.reuse ;  /* 0x0000000051517220 */ /* 0x080fe20000410000 */
[----:B------:R-:W-:Y:S01]  /*15940*/  HGMMA.64x64x16.F32 R152, gdesc[UR36], RZ, !UPT, gsb0 ;  /* 0x00e00000249879f0 */ /* 0x000fe2000c0008ff */
        /* <DEDUP_REMOVED lines=39> */
[----:B------:R-:W2:Y:S01]  /*15bc0*/  LDL.LU R0, [R1+0x18] ;  /* 0x0000180001007983 */ /* 0x000ea20000300800 */
[----:B------:R-:W-:-:S02]  /*15bd0*/  R2UR UR57, R217 ;  /* 0x00000000d93972ca */ /* 0x000fc400000e0000 */
[----:B------:R-:W-:Y:S01]  /*15be0*/  R2UR UR4, R214 ;  /* 0x00000000d60472ca */ /* 0x000fe200000e0000 */
[----:B------:R0:W5:Y:S01]  /*15bf0*/  LDL.LU R17, [R1+0xc0] ;  /* 0x0000c00001117983 */ /* 0x0001620000300800 */
[----:B------:R-:W-:Y:S02]  /*15c00*/  WARPGROUP.DEPBAR.LE gsb0, 0x0 ;  /* 0x00008000000079c5 */ /* 0x000fe40000010000 */
[----:B------:R-:W-:-:S06]  /*15c10*/  WARPGROUP.ARRIVE ;  /* 0x00000000000079c5 */ /* 0x000fcc0000000000 */
[----:B------:R-:W-:Y:S01]  /*15c20*/  HGMMA.64x64x16.F32 R152, gdesc[UR36], R152, gsb0 ;  /* 0x00e00000249879f0 */ /* 0x000fe20008000898 */
[----:B------:R-:W-:Y:S02]  /*15c30*/  R2UR UR39, R236 ;  /* 0x00000000ec2772ca */ /* 0x000fe400000e0000 */
[----:B------:R-:W-:Y:S02]  /*15c40*/  R2UR UR38, R3 ;  /* 0x00000000032672ca */ /* 0x000fe400000e0000 */
[----:B------:R-:W-:Y:S02]  /*15c50*/  R2UR UR36, R222 ;  /* 0x00000000de2472ca */ /* 0x000fe400000e0000 */
[----:B------:R-:W-:Y:S01]  /*15c60*/  R2UR UR37, R223 ;  /* 0x00000000df2572ca */ /* 0x000fe200000e0000 */
[----:B------:R-:W-:Y:S02]  /*15c70*/  WARPGROUP.DEPBAR.LE gsb0, 0x0 ;  /* 0x00008000000079c5 */ /* 0x000fe40000010000 */
[----:B------:R-:W-:-:S10]  /*15c80*/  WARPGROUP.ARRIVE ;  /* 0x00000000000079c5 */ /* 0x000fd40000000000 */
[----:B------:R-:W-:Y:S03]  /*15c90*/  HGMMA.64x64x16.F32 R152, gdesc[UR36], R152, gsb0 ;  /* 0x00e00000249879f0 */ /* 0x000fe60008000898 */
[----:B------:R-:W-:Y:S02]  /*15ca0*/  WARPGROUP.DEPBAR.LE gsb0, 0x0 ;  /* 0x00008000000079c5 */ /* 0x000fe40000010000 */
[----:B------:R-:W-:-:S06]  /*15cb0*/  WARPGROUP.ARRIVE ;  /* 0x00000000000079c5 */ /* 0x000fcc0000000000 */
[----:B------:R-:W-:Y:S01]  /*15cc0*/  HGMMA.64x64x16.F32 R152, gdesc[UR56], R152, gsb0 ;  /* 0x00e00000389879f0 */ /* 0x000fe20008000898 */
[----:B------:R-:W-:Y:S02]  /*15cd0*/  R2UR UR5, R215 ;  /* 0x00000000d70572ca */ /* 0x000fe400000e0000 */
[----:B------:R-:W-:Y:S02]  /*15ce0*/  WARPGROUP.DEPBAR.LE gsb0, 0x0 ;  /* 0x00008000000079c5 */ /* 0x000fe40000010000 */
[----:B------:R-:W-:-:S09]  /*15cf0*/  WARPGROUP.ARRIVE ;  /* 0x00000000000079c5 */ /* 0x000fd20000000000 */
[----:B------:R-:W-:Y:S01]  /*15d00*/  HGMMA.64x64x16.F32 R152, gdesc[UR4], R152, gsb0 ;  /* 0x00e00000049879f0 */ /* 0x000fe20008000898 */
[----:B------:R-:W-:Y:S02]  /*15d10*/  R2UR UR8, R212 ;  /* 0x00000000d40872ca */ /* 0x000fe400000e0000 */
[----:B------:R-:W-:Y:S01]  /*15d20*/  R2UR UR9, R213 ;  /* 0x00000000d50972ca */ /* 0x000fe200000e0000 */
[----:B------:R-:W-:Y:S02]  /*15d30*/  WARPGROUP.DEPBAR.LE gsb0, 0x0 ;  /* 0x00008000000079c5 */ /* 0x000fe40000010000 */
[----:B------:R-:W-:-:S10]  /*15d40*/  WARPGROUP.ARRIVE ;  /* 0x00000000000079c5 */ /* 0x000fd40000000000 */
        /* <DEDUP_REMOVED lines=32> */
[----:B------:R-:W-:Y:S02]  /*15f50*/  R2UR UR41, R15 ;  /* 0x000000000f2972ca */ /* 0x000fe400000e0000 */
[----:B------:R-:W-:Y:S02]  /*15f60*/  R2UR UR38, R16 ;  /* 0x00000000102672ca */ /* 0x000fe400000e0000 */
[----:B------:R0:W5:Y:S01]  /*15f70*/  LDL.LU R16, [R1+0xbc] ;  /* 0x0000bc0001107983 */ /* 0x0001620000300800 */
[----:B------:R-:W-:Y:S02]  /*15f80*/  R2UR UR37, R5 ;  /* 0x00000000052572ca */ /* 0x000fe400000e0000 */
[----:B------:R-:W-:Y:S01]  /*15f90*/  R2UR UR36, R4 ;  /* 0x00000000042472ca */ /* 0x000fe200000e0000 */
[----:B------:R0:W5:Y:S04]  /*15fa0*/  LDL.LU R5, [R1+0xb8] ;  /* 0x0000b80001057983 */ /* 0x0001680000300800 */
[----:B------:R0:W5:Y:S01]  /*15fb0*/  LDL.LU R4, [R1+0xb4] ;  /* 0x0000b40001047983 */ /* 0x0001620000300800 */
[----:B------:R-:W-:-:S02]  /*15fc0*/  WARPGROUP.DEPBAR.LE gsb0, 0x0 ;  /* 0x00008000000079c5 */ /* 0x000fc40000010000 */
[----:B------:R-:W-:-:S06]  /*15fd0*/  WARPGROUP.ARRIVE ;  /* 0x00000000000079c5 */ /* 0x000fcc0000000000 */
        /* <DEDUP_REMOVED lines=16> */
[----:B--2---:R-:W-:Y:S02]  /*160e0*/  R2UR UR39, R0 ;  /* 0x00000000002772ca */ /* 0x004fe400000e0000 */
[----:B------:R-:W-:Y:S02]  /*160f0*/  WARPGROUP.DEPBAR.LE gsb0, 0x0 ;  /* 0x00008000000079c5 */ /* 0x000fe40000010000 */
[----:B0-----:R-:W-:Y:S11]  /*16100*/  @!P0 BRA `(.L_x_1962) ;  /* 0x0000000000048947 */ /* 0x001ff60003800000 */
[----:B------:R-:W-:Y:S01]  /*16110*/  BPT.TRAP 0x1 ;  /* 0x000000040000795c */ /* 0x000fe20000300000 */
.L_x_1962:
[----:B------:R-:W-:Y:S02]  /*16120*/  SHF.L.U32 R2, R219, 0x1f, RZ ;  /* 0x0000001fdb027819 */ /* 0x000fe400000006ff */
[----:B-----5:R-:W-:-:S04]  /*16130*/  LEA R0, R22, R16, 0x3 ;  /* 0x0000001016007211 */ /* 0x020fc800078e18ff */
[----:B------:R0:W1:Y:S01]  /*16140*/  SYNCS.PHASECHK.TRANS64.TRYWAIT P4, [R0+URZ+0x30850], R2 ;  /* 0x03085002000075a7 */ /* 0x000062000808017f */
[----:B------:R-:W-:Y:S05]  /*16150*/  @!P0 BRA `(.L_x_1963) ;  /* 0x0000000000048947 */ /* 0x000fea0003800000 */
[----:B------:R-:W-:Y:S01]  /*16160*/  BPT.TRAP 0x1 ;  /* 0x000000040000795c */ /* 0x000fe20000300000 */
.L_x_1963:
[----:B------:R-:W-:Y:S04]  /*16170*/  BSSY B2, `(.L_x_1964) ;  /* 0x0000004000027945 */ /* 0x000fe80003800000 */
[----:B-1----:R-:W-:Y:S05]  /*16180*/  @P4 BRA `(.L_x_1965) ;  /* 0x0000000000084947 */ /* 0x002fea0003800000 */
[----:B------:R-:W1:Y:S02]  /*16190*/  SYNCS.PHASECHK.TRANS64.TRYWAIT P4, [R0+URZ+0x30850], R2 ;  /* 0x03085002000075a7 */ /* 0x000e64000808017f */
[----:B-1----:R-:W-:Y:S05]  /*161a0*/  @!P4 BRA `(.L_x_1966) ;  /* 0x000001500050c947 */ /* 0x002fea0003800000 */
.L_x_1965:
[----:B------:R-:W-:Y:S05]  /*161b0*/  BSYNC B2 ;  /* 0x0000000000027941 */ /* 0x000fea0003800000 */
.L_x_1964:
[----:B01----:R-:W-:Y:S01]  /*161c0*/  VIADD R2, R16, 0x400 ;  /* 0x0000040010027836 */ /* 0x003fe20000000000 */
[----:B------:R-:W2:Y:S01]  /*161d0*/  LDL R219, [R1+0x48] ;  /* 0x0000480001db7983 */ /* 0x000ea20000100800 */
[----:B------:R-:W-:Y:S01]  /*161e0*/  IMAD.MOV.U32 R3, RZ, RZ, 0x40000040 ;  /* 0x40000040ff037424 */ /* 0x000fe200078e00ff */
[----:B------:R-:W-:Y:S01]  /*161f0*/  WARPGROUP.ARRIVE ;  /* 0x00000000000079c5 */ /* 0x000fe20000000000 */
[----:B------:R-:W-:Y:S01]  /*16200*/  @!P1 VIADD R232, R232, 0x30840 ;  /* 0x00030840e8e89836 */ /* 0x000fe20000000000 */
[----:B------:R-:W-:Y:S01]  /*16210*/  SHF.R.U32.HI R2, RZ, 0x4, R2 ;  /* 0x00000004ff027819 */ /* 0x000fe20000011602 */
[----:B------:R-:W-:-:S03]  /*16220*/  ULDC UR4, c[0x0][0x9dc] ;  /* 0x0002770000047ab9 */ /* 0x000fc60000000800 */
[----:B------:R-:W-:-:S04]  /*16230*/  LOP3.LUT R2, R2, 0x3fff, RZ, 0xc0, !PT ;  /* 0x00003fff02027812 */ /* 0x000fc800078ec0ff */
[----:B------:R-:W-:-:S05]  /*16240*/  LOP3.LUT R2, R2, 0x2000000, RZ, 0xfc, !PT ;  /* 0x0200000002027812 */ /* 0x000fca00078efcff */
[----:B------:R-:W-:Y:S01]  /*16250*/  IMAD R2, R22, 0x800, R2 ;  /* 0x0000080016027824 */ /* 0x000fe200078e0202 */
[----:B------:R-:W-:Y:S01]  /*16260*/  R2UR UR7, R3 ;  /* 0x00000000030772ca */ /* 0x000fe200000e0000 */
[----:B------:R-:W2:Y:S01]  /*16270*/  LDL R22, [R1+0x2c] ;  /* 0x00002c0001167983 */ /* 0x000ea20000100800 */
[----:B------:R-:W-:Y:S01]  /*16280*/  IMAD.MOV.U32 R3, RZ, RZ, 0x40000040 ;  /* 0x40000040ff037424 */ /* 0x000fe200078e00ff */
[----:B------:R-:W-:Y:S02]  /*16290*/  @!P1 PRMT R232, RZ, 0x654, R232 ;  /* 0x00000654ffe89816 */ /* 0x000fe400000000e8 */
[----:B------:R-:W-:-:S13]  /*162a0*/  R2UR UR6, R2 ;  /* 0x00000000020672ca */ /* 0x000fda00000e0000 */
[----:B------:R-:W-:Y:S03]  /*162b0*/  HGMMA.64x256x16.F32 R24, R196, gdesc[UR4].tnspB, R24, gsb0 ;  /* 0x43e00004c4187df0 */ /* 0x000fe60008000818 */
[----:B------:R-:W-:Y:S02]  /*162c0*/  WARPGROUP.DEPBAR.LE gsb0, 0x0 ;  /* 0x00008000000079c5 */ /* 0x000fe40000010000 */
[----:B------:R-:W-:Y:S01]  /*162d0*/  VIADD R196, R2, 0x80 ;  /* 0x0000008002c47836 */ /* 0x000fe20000000000 */
[----:B------:R-:W-:Y:S01]  /*162e0*/  WARPGROUP.ARRIVE ;  /* 0x00000000000079c5 */ /* 0x000fe20000000000 */
[----:B------:R-:W-:-:S03]  /*162f0*/  IMAD.MOV.U32 R197, RZ, RZ, 0x40000040 ;  /* 0x40000040ffc57424 */ /* 0x000fc600078e00ff */
[----:B------:R-:W-:Y:S02]  /*16300*/  R2UR UR6, R196 ;  /* 0x00000000c40672ca */ /* 0x000fe400000e0000 */
[----:B------:R-:W-:-:S15]  /*16310*/  R2UR UR7, R197 ;  /* 0x00000000c50772ca */ /* 0x000fde00000e0000 */
[----:B------:R-:W-:-:S01]  /*16320*/  NOP ;  /* 0x0000000000007918 */ /* 0x000fc20000000000 */
[----:B------:R-:W-:Y:S03]  /*16330*/  HGMMA.64x256x16.F32 R24, R192, gdesc[UR4].tnspB, R24, gsb0 ;  /* 0x43e00004c0187df0 */ /* 0x000fe60008000818 */
[----:B------:R-:W-:Y:S02]  /*16340*/  WARPGROUP.DEPBAR.LE gsb0, 0x0 ;  /* 0x00008000000079c5 */ /* 0x000fe40000010000 */
[----:B------:R-:W-:Y:S01]  /*16350*/  IMAD.MOV.U32 R193, RZ, RZ, 0x40000040 ;  /* 0x40000040ffc17424 */ /* 0x000fe200078e00ff */
[C---:B------:R-:W-:Y:S01]  /*16360*/  IADD3 R192, R2.reuse, 0x100, RZ ;  /* 0x0000010002c07810 */ /* 0x040fe20007ffe0ff */
[----:B------:R-:W-:Y:S01]  /*16370*/  WARPGROUP.ARRIVE ;  /* 0x00000000000079c5 */ /* 0x000fe20000000000 */
[----:B------:R-:W-:Y:S02]  /*16380*/  VIADD R2, R2, 0x180 ;  /* 0x0000018002027836 */ /* 0x000fe40000000000 */
[----:B------:R-:W-:-:S02]  /*16390*/  R2UR UR6, R192 ;  /* 0x00000000c00672ca */ /* 0x000fc400000e0000 */
[----:B------:R-:W-:-:S15]  /*163a0*/  R2UR UR7, R193 ;  /* 0x00000000c10772ca */ /* 0x000fde00000e0000 */
[----:B------:R-:W-:-:S01]  /*163b0*/  NOP ;  /* 0x0000000000007918 */ /* 0x000fc20000000000 */
[----:B------:R-:W-:Y:S01]  /*163c0*/  HGMMA.64x256x16.F32 R24, R188, gdesc[UR4].tnspB, R24, gsb0 ;  /* 0x43e00004bc187df0 */ /* 0x000fe20008000818 */
[----:B------:R-:W-:Y:S02]  /*163d0*/  R2UR UR6, R2 ;  /* 0x00000000020672ca */ /* 0x000fe400000e0000 */
[----:B------:R-:W-:Y:S01]  /*163e0*/  R2UR UR7, R3 ;  /* 0x00000000030772ca */ /* 0x000fe200000e0000 */
[----:B------:R-:W0:Y:S08]  /*163f0*/  @P2 LDC R2, c[0x0][0x450] ;  /* 0x00011400ff022b82 */ /* 0x000e300000000800 */
[----:B------:R-:W1:Y:S01]  /*16400*/  @P2 LDC R3, c[0x0][0x44c] ;  /* 0x00011300ff032b82 */ /* 0x000e620000000800 */
[----:B------:R-:W-:-:S02]  /*16410*/  WARPGROUP.DEPBAR.LE gsb0, 0x0 ;  /* 0x00008000000079c5 */ /* 0x000fc40000010000 */
[----:B------:R-:W-:-:S13]  /*16420*/  WARPGROUP.ARRIVE ;  /* 0x00000000000079c5 */ /* 0x000fda0000000000 */
[----:B------:R-:W-:Y:S03]  /*16430*/  HGMMA.64x256x16.F32 R24, R184, gdesc[UR4].tnspB, R24, gsb0 ;  /* 0x43e00004b8187df0 */ /* 0x000fe60008000818 */
[----:B------:R-:W-:Y:S02]  /*16440*/  WARPGROUP.DEPBAR.LE gsb0, 0x0 ;  /* 0x00008000000079c5 */ /* 0x000fe40000010000 */
[----:B--2---:R-:W-:Y:S01]  /*16450*/  IMAD.IADD R184, R219, 0x1, R22 ;  /* 0x00000001dbb87824 */ /* 0x004fe200078e0216 */
[----:B------:R-:W-:Y:S01]  /*16460*/  SHF.L.U32 R22, R23, 0x6, RZ ;  /* 0x0000000617167819 */ /* 0x000fe200000006ff */
[----:B------:R2:W-:Y:S02]  /*16470*/  @!P1 SYNCS.ARRIVE.TRANS64.RED.A1T0 RZ, [R232+URZ], RZ ;  /* 0x000000ffe8ff99a7 */ /* 0x0005e4000810043f */
[----:B-1----:R-:W-:Y:S01]  /*16480*/  @P2 IMAD.HI.U32 R3, R184, R3, RZ ;  /* 0x00000003b8032227 */ /* 0x002fe200078e00ff */
[----:B------:R-:W-:-:S04]  /*16490*/  IADD3 R187, -R22, 0x1, RZ ;  /* 0x0000000116bb7810 */ /* 0x000fc80007ffe1ff */
[----:B0-----:R-:W-:Y:S01]  /*164a0*/  @P2 SHF.R.U32.HI R184, RZ, R2, R3 ;  /* 0x00000002ffb82219 */ /* 0x001fe20000011603 */
[----:B------:R-:W-:Y:S02]  /*164b0*/  IMAD R187, R229, -0x2, R187 ;  /* 0xfffffffee5bb7824 */ /* 0x000fe400078e02bb */
[----:B--2---:R-:W-:Y:S01]  /*164c0*/  IMAD.U32 R232, RZ, RZ, UR4 ;  /* 0x00000004ffe87e24 */ /* 0x004fe2000f8e00ff */
[----:B------:R-:W-:Y:S01]  /*164d0*/  ULDC UR4, c[0x0][0x9e0] ;  /* 0x0002780000047ab9 */ /* 0x000fe20000000800 */
[----:B------:R-:W0:Y:S01]  /*164e0*/  SHFL.IDX PT, R189, R184, RZ, 0x1c1f ;  /* 0x001c1fffb8bd7589 */ /* 0x000e2200000e0000 */
[----:B------:R-:W-:Y:S02]  /*164f0*/  IADD3 R187, -R220, R187, R221 ;  /* 0x000000bbdcbb7210 */ /* 0x000fe40007ffe1dd */
[----:B------:R-:W-:-:S05]  /*16500*/  LOP3.LUT R188, RZ, R232, RZ, 0x33, !PT ;  /* 0x000000e8ffbc7212 */ /* 0x000fca00078e33ff */
[----:B------:R-:W-:Y:S02]  /*16510*/  IMAD.IADD R188, R188, 0x1, R187 ;  /* 0x00000001bcbc7824 */ /* 0x000fe400078e02bb */
[----:B------:R-:W-:-:S04]  /*16520*/  VIADD R187, R187, UR4 ;  /* 0x00000004bbbb7c36 */ /* 0x000fc80008000000 */
[--C-:B0-----:R-:W-:Y:S02]  /*16530*/  IMAD.IADD R186, R187, 0x1, R189.reuse ;  /* 0x00000001bbba7824 */ /* 0x101fe400078e02bd */
[----:B------:R-:W-:Y:S01]  /*16540*/  IMAD.IADD R185, R188, 0x1, R189 ;  /* 0x00000001bcb97824 */ /* 0x000fe200078e02bd */
[----:B------:R-:W-:Y:S06]  /*16550*/  @!P3 BRA `(.L_x_1967) ;  /* 0x000000000060b947 */ /* 0x000fec0003800000 */
[----:B------:R-:W-:Y:S01]  /*16560*/  IADD3 R189, -R220, R221, R189 ;  /* 0x000000dddcbd7210 */ /* 0x000fe20007ffe1bd */
[----:B------:R-:W-:Y:S03]  /*16570*/  BSSY B2, `(.L_x_1968) ;  /* 0x0000012000027945 */ /* 0x000fe60003800000 */
[----:B------:R-:W-:-:S13]  /*16580*/  ISETP.GT.AND P4, PT, R189, -0x1, PT ;  /* 0xffffffffbd00780c */ /* 0x000fda0003f84270 */
[----:B------:R-:W-:Y:S05]  /*16590*/  @P4 BRA `(.L_x_1969) ;  /* 0x0000000000244947 */ /* 0x000fea0003800000 */
[----:B------:R-:W-:Y:S01]  /*165a0*/  ULDC UR4, c[0x0][0x9e4] ;  /* 0x0002790000047ab9 */ /* 0x000fe20000000800 */
[----:B------:R-:W-:Y:S02]  /*165b0*/  LOP3.LUT R189, RZ, R189, RZ, 0x33, !PT ;  /* 0x000000bdffbd7212 */ /* 0x000fe400078e33ff */
[----:B------:R-:W-:-:S04]  /*165c0*/  MOV R190, UR4 ;  /* 0x0000000400be7c02 */ /* 0x000fc80008000f00 */
[----:B------:R-:W-:-:S13]  /*165d0*/  ISETP.NE.AND P4, PT, R190, 0x1, PT ;  /* 0x00000001be00780c */ /* 0x000fda0003f85270 */
[----:B------:R-:W0:Y:S02]  /*165e0*/  @P4 LDC.64 R2, c[0x0][0x9e8] ;  /* 0x00027a00ff024b82 */ /* 0x000e240000000a00 */
[----:B0-----:R-:W-:-:S05]  /*165f0*/  @P4 IMAD.HI.U32 R2, R189, R2, RZ ;  /* 0x00000002bd024227 */ /* 0x001fca00078e00ff */
[----:B------:R-:W-:-:S04]  /*16600*/  @P4 SHF.R.U32.HI R189, RZ, R3, R2 ;  /* 0x00000003ffbd4219 */ /* 0x000fc80000011602 */
[----:B------:R-:W-:Y:S01]  /*16610*/  LOP3.LUT R189, RZ, R189, RZ, 0x33, !PT ;  /* 0x000000bdffbd7212 */ /* 0x000fe200078e33ff */
[----:B------:R-:W-:Y:S06]  /*16620*/  BRA `(.L_x_1970) ;  /* 0x0000000000187947 */ /* 0x000fec0003800000 */
.L_x_1969:
[----:B------:R-:W-:Y:S02]  /*16630*/  ULDC UR4, c[0x0][0x9e4] ;  /* 0x0002790000047ab9 */ /* 0x000fe40000000800 */
[----:B------:R-:W-:-:S05]  /*16640*/  IMAD.U32 R190, RZ, RZ, UR4 ;  /* 0x00000004ffbe7e24 */ /* 0x000fca000f8e00ff */
[----:B------:R-:W-:-:S13]  /*16650*/  ISETP.NE.AND P4, PT, R190, 0x1, PT ;  /* 0x00000001be00780c */ /* 0x000fda0003f85270 */
[----:B------:R-:W0:Y:S02]  /*16660*/  @P4 LDC.64 R2, c[0x0][0x9e8] ;  /* 0x00027a00ff024b82 */ /* 0x000e240000000a00 */
[----:B0-----:R-:W-:-:S05]  /*16670*/  @P4 IMAD.HI.U32 R2, R189, R2, RZ ;  /* 0x00000002bd024227 */ /* 0x001fca00078e00ff */
[----:B------:R-:W-:-:S07]  /*16680*/  @P4 SHF.R.U32.HI R189, RZ, R3, R2 ;  /* 0x00000003ffbd4219 */ /* 0x000fce0000011602 */
.L_x_1970:
[----:B------:R-:W-:Y:S05]  /*16690*/  BSYNC B2 ;  /* 0x0000000000027941 */ /* 0x000fea0003800000 */
.L_x_1968:
[----:B------:R-:W-:-:S04]  /*166a0*/  IMAD R189, R189, R190, -R22 ;  /* 0x000000bebdbd7224 */ /* 0x000fc800078e0a16 */
[----:B------:R-:W-:-:S05]  /*166b0*/  IMAD R189, R229, -0x2, R189 ;  /* 0xfffffffee5bd7824 */ /* 0x000fca00078e02bd */
[----:B------:R-:W-:Y:S02]  /*166c0*/  VIMNMX R185, R185, R189, !PT ;  /* 0x000000bdb9b97248 */ /* 0x000fe40007fe0100 */
[----:B------:R-:W-:-:S07]  /*166d0*/  VIADDMNMX R186, R189, R190, R186, PT ;  /* 0x000000bebdba7246 */ /* 0x000fce00038001ba */
.L_x_1967:
        /* <DEDUP_REMOVED lines=53> */
[----:B------:R-:W-:Y:S01]  /*16a30*/  IADD3 R184, -R220, R221, R184 ;  /* 0x000000dddcb87210 */ /* 0x000fe20007ffe1b8 */
[----:B------:R-:W-:Y:S03]  /*16a40*/  BSSY B2, `(.L_x_1972) ;  /* 0x0000012000027945 */ /* 0x000fe60003800000 */
[----:B------:R-:W-:-:S13]  /*16a50*/  ISETP.GT.AND P5, PT, R184, -0x1, PT ;  /* 0xffffffffb800780c */ /* 0x000fda0003fa4270 */
[----:B------:R-:W-:Y:S05]  /*16a60*/  @P5 BRA `(.L_x_1973) ;  /* 0x0000000000245947 */ /* 0x000fea0003800000 */
[----:B------:R-:W-:Y:S01]  /*16a70*/  ULDC UR4, c[0x0][0x9e4] ;  /* 0x0002790000047ab9 */ /* 0x000fe20000000800 */
[----:B------:R-:W-:Y:S01]  /*16a80*/  LOP3.LUT R184, RZ, R184, RZ, 0x33, !PT ;  /* 0x000000b8ffb87212 */ /* 0x000fe200078e33ff */
[----:B------:R-:W-:-:S05]  /*16a90*/  IMAD.U32 R165, RZ, RZ, UR4 ;  /* 0x00000004ffa57e24 */ /* 0x000fca000f8e00ff */
[----:B------:R-:W-:-:S13]  /*16aa0*/  ISETP.NE.AND P5, PT, R165, 0x1, PT ;  /* 0x00000001a500780c */ /* 0x000fda0003fa5270 */
[----:B------:R-:W0:Y:S02]  /*16ab0*/  @P5 LDC.64 R2, c[0x0][0x9e8] ;  /* 0x00027a00ff025b82 */ /* 0x000e240000000a00 */
[----:B0-----:R-:W-:-:S05]  /*16ac0*/  @P5 IMAD.HI.U32 R2, R184, R2, RZ ;  /* 0x00000002b8025227 */ /* 0x001fca00078e00ff */
[----:B------:R-:W-:-:S04]  /*16ad0*/  @P5 SHF.R.U32.HI R184, RZ, R3, R2 ;  /* 0x00000003ffb85219 */ /* 0x000fc80000011602 */
[----:B------:R-:W-:Y:S01]  /*16ae0*/  LOP3.LUT R184, RZ, R184, RZ, 0x33, !PT ;  /* 0x000000b8ffb87212 */ /* 0x000fe200078e33ff */
[----:B------:R-:W-:Y:S06]  /*16af0*/  BRA `(.L_x_1974) ;  /* 0x0000000000187947 */ /* 0x000fec0003800000 */
.L_x_1973:
[----:B------:R-:W-:Y:S02]  /*16b00*/  ULDC UR4, c[0x0][0x9e4] ;  /* 0x0002790000047ab9 */ /* 0x000fe40000000800 */
[----:B------:R-:W-:-:S05]  /*16b10*/  IMAD.U32 R165, RZ, RZ, UR4 ;  /* 0x00000004ffa57e24 */ /* 0x000fca000f8e00ff */
[----:B------:R-:W-:-:S13]  /*16b20*/  ISETP.NE.AND P5, PT, R165, 0x1, PT ;  /* 0x00000001a500780c */ /* 0x000fda0003fa5270 */
[----:B------:R-:W0:Y:S02]  /*16b30*/  @P5 LDC.64 R2, c[0x0][0x9e8] ;  /* 0x00027a00ff025b82 */ /* 0x000e240000000a00 */
[----:B0-----:R-:W-:-:S05]  /*16b40*/  @P5 IMAD.HI.U32 R2, R184, R2, RZ ;  /* 0x00000002b8025227 */ /* 0x001fca00078e00ff */
[----:B------:R-:W-:-:S07]  /*16b50*/  @P5 SHF.R.U32.HI R184, RZ, R3, R2 ;  /* 0x00000003ffb85219 */ /* 0x000fce0000011602 */
.L_x_1974:
[----:B------:R-:W-:Y:S05]  /*16b60*/  BSYNC B2 ;  /* 0x0000000000027941 */ /* 0x000fea0003800000 */
.L_x_1972:
[----:B------:R-:W-:-:S04]  /*16b70*/  IMAD R22, R184, R165, -R22 ;  /* 0x000000a5b8167224 */ /* 0x000fc800078e0a16 */
[----:B------:R-:W-:-:S05]  /*16b80*/  IMAD R22, R229, -0x2, R22 ;  /* 0xfffffffee5167824 */ /* 0x000fca00078e0216 */
[----:B------:R-:W-:Y:S02]  /*16b90*/  VIMNMX R188, R188, R22, !PT ;  /* 0x00000016bcbc7248 */ /* 0x000fe40007fe0100 */
[----:B------:R-:W-:-:S07]  /*16ba0*/  VIADDMNMX R187, R22, R165, R187, PT ;  /* 0x000000a516bb7246 */ /* 0x000fce00038001bb */
.L_x_1971:
[----:B------:R-:W-:Y:S01]  /*16bb0*/  @!P1 IADD3 R0, R0, 0x30860, RZ ;  /* 0x0003086000009810 */ /* 0x000fe20007ffe0ff */
[----:B------:R-:W2:Y:S01]  /*16bc0*/  LDL R219, [R1+0x1c] ;  /* 0x00001c0001db7983 */ /* 0x000ea20000100800 */
[----:B------:R-:W-:Y:S02]  /*16bd0*/  ULDC UR4, c[0x0][0x988] ;  /* 0x0002620000047ab9 */ /* 0x000fe40000000800 */
[----:B------:R-:W-:Y:S01]  /*16be0*/  @!P1 PRMT R0, RZ, 0x654, R0 ;  /* 0x00000654ff009816 */ /* 0x000fe20000000000 */
[----:B------:R-:W-:-:S03]  /*16bf0*/  IMAD.U32 R3, RZ, RZ, UR4 ;  /* 0x00000004ff037e24 */ /* 0x000fc6000f8e00ff */
[----:B------:R0:W-:Y:S02]  /*16c00*/  @!P1 SYNCS.ARRIVE.TRANS64.RED.A1T0 RZ, [R0+URZ], RZ ;  /* 0x000000ff00ff99a7 */ /* 0x0001e4000810043f */
[----:B0-----:R-:W-:-:S04]  /*16c10*/  FMNMX.FTZ R0, R152, R5, !PT ;  /* 0x0000000598007209 */ /* 0x001fc80007810000 */
        /* <DEDUP_REMOVED lines=18> */
[----:B0-----:R-:W-:-:S04]  /*16d40*/  FMNMX.FTZ R165, R2, R165, !PT ;  /* 0x000000a502a57209 */ /* 0x001fc80007810000 */
[C---:B------:R-:W-:Y:S01]  /*16d50*/  FSETP.NEU.FTZ.AND P5, PT, R165.reuse, -INF , PT ;  /* 0xff800000a500780b */ /* 0x040fe20003fbd000 */
[----:B------:R-:W-:-:S03]  /*16d60*/  FMUL.FTZ R0, R165, R3 ;  /* 0x00000003a5007220 */ /* 0x000fc60000410000 */
[----:B------:R-:W-:Y:S02]  /*16d70*/  FSEL R2, R165, RZ, P5 ;  /* 0x000000ffa5027208 */ /* 0x000fe40002800000 */
[----:B------:R-:W-:Y:S02]  /*16d80*/  FSEL R0, R0, RZ, P5 ;  /* 0x000000ff00007208 */ /* 0x000fe40002800000 */
[----:B------:R-:W-:Y:S01]  /*16d90*/  ISETP.GT.AND P5, PT, R188, 0x1, P4 ;  /* 0x00000001bc00780c */ /* 0x000fe200027a4270 */
[----:B------:R-:W-:Y:S02]  /*16da0*/  FADD.FTZ R2, -R2, R5 ;  /* 0x0000000502027221 */ /* 0x000fe40000010100 */
[-CC-:B------:R-:W-:Y:S01]  /*16db0*/  FFMA.FTZ R152, R152, R3.reuse, -R0.reuse ;  /* 0x0000000398987223 */ /* 0x180fe20000010800 */
[----:B------:R-:W-:Y:S01]  /*16dc0*/  ISETP.LT.OR P6, PT, R187, 0x2, P5 ;  /* 0x00000002bb00780c */ /* 0x000fe20002fc1670 */
[-CC-:B------:R-:W-:Y:S01]  /*16dd0*/  FFMA.FTZ R153, R153, R3.reuse, -R0.reuse ;  /* 0x0000000399997223 */ /* 0x180fe20000010800 */
[----:B------:R-:W-:Y:S01]  /*16de0*/  ISETP.GT.AND P5, PT, R188, 0x8, P4 ;  /* 0x00000008bc00780c */ /* 0x000fe200027a4270 */
[-C--:B------:R-:W-:Y:S01]  /*16df0*/  FMUL.FTZ R2, R2, R3.reuse ;  /* 0x0000000302027220 */ /* 0x080fe20000410000 */
[----:B------:R-:W-:Y:S01]  /*16e00*/  FSEL R155, R155, -INF , !P6 ;  /* 0xff8000009b9b7808 */ /* 0x000fe20007000000 */
[-CC-:B------:R-:W-:Y:S01]  /*16e10*/  FFMA.FTZ R156, R156, R3.reuse, -R0.reuse ;  /* 0x000000039c9c7223 */ /* 0x180fe20000010800 */
[----:B------:R-:W-:Y:S01]  /*16e20*/  ISETP.GT.AND P6, PT, R188, 0x9, P4 ;  /* 0x00000009bc00780c */ /* 0x000fe200027c4270 */
[-CC-:B------:R-:W-:Y:S01]  /*16e30*/  FFMA.FTZ R157, R157, R3.reuse, -R0.reuse ;  /* 0x000000039d9d7223 */ /* 0x180fe20000010800 */
[C---:B------:R-:W-:Y:S01]  /*16e40*/  ISETP.LT.OR P5, PT, R187.reuse, 0x9, P5 ;  /* 0x00000009bb00780c */ /* 0x040fe20002fa1670 */
[-CC-:B------:R-:W-:Y:S01]  /*16e50*/  FFMA.FTZ R160, R160, R3.reuse, -R0.reuse ;  /* 0x00000003a0a07223 */ /* 0x180fe20000010800 */
[----:B------:R-:W-:Y:S01]  /*16e60*/  ISETP.LT.OR P6, PT, R187, 0xa, P6 ;  /* 0x0000000abb00780c */ /* 0x000fe200037c1670 */
[-CC-:B------:R-:W-:Y:S01]  /*16e70*/  FFMA.FTZ R161, R161, R3.reuse, -R0.reuse ;  /* 0x00000003a1a17223 */ /* 0x180fe20000010800 */
[----:B------:R-:W-:Y:S01]  /*16e80*/  FSEL R158, R158, -INF , !P5 ;  /* 0xff8000009e9e7808 */ /* 0x000fe20006800000 */
[-CC-:B------:R-:W-:Y:S01]  /*16e90*/  FFMA.FTZ R164, R164, R3.reuse, -R0.reuse ;  /* 0x00000003a4a47223 */ /* 0x180fe20000010800 */
[----:B------:R-:W-:Y:S01]  /*16ea0*/  FSEL R159, R159, -INF , !P6 ;  /* 0xff8000009f9f7808 */ /* 0x000fe20007000000 */
[-CC-:B------:R-:W-:Y:S01]  /*16eb0*/  FFMA.FTZ R189, R189, R3.reuse, -R0.reuse ;  /* 0x00000003bdbd7223 */ /* 0x180fe20000010800 */
[----:B------:R-:W-:Y:S01]  /*16ec0*/  ISETP.GT.AND P6, PT, R188, 0x11, P4 ;  /* 0x00000011bc00780c */ /* 0x000fe200027c4270 */
        /* <DEDUP_REMOVED lines=9> */
[----:B------:R-:W-:Y:S01]  /*16f60*/  ISETP.GT.AND P6, PT, R188, 0x19, P4 ;  /* 0x00000019bc00780c */ /* 0x000fe200027c4270 */
[-CC-:B------:R-:W-:Y:S01]  /*16f70*/  FFMA.FTZ R177, R177, R3.reuse, -R0.reuse ;  /* 0x00000003b1b17223 */ /* 0x180fe20000010800 */
[----:B------:R-:W-:Y:S01]  /*16f80*/  FSEL R162, R162, -INF , !P5 ;  /* 0xff800000a2a27808 */ /* 0x000fe20006800000 */
[-CC-:B------:R-:W-:Y:S01]  /*16f90*/  FFMA.FTZ R180, R180, R3.reuse, -R0.reuse ;  /* 0x00000003b4b47223 */ /* 0x180fe20000010800 */
[----:B------:R-:W-:Y:S01]  /*16fa0*/  ISETP.LT.OR P6, PT, R187, 0x1a, P6 ;  /* 0x0000001abb00780c */ /* 0x000fe200037c1670 */
[----:B------:R-:W-:Y:S01]  /*16fb0*/  FFMA.FTZ R181, R181, R3, -R0 ;  /* 0x00000003b5b57223 */ /* 0x000fe20000010800 */
[----:B------:R-:W-:Y:S01]  /*16fc0*/  ISETP.GT.AND P5, PT, R188, 0x18, P4 ;  /* 0x00000018bc00780c */ /* 0x000fe200027a4270 */
[----:B------:R-:W-:Y:S01]  /*16fd0*/  MUFU.EX2 R152, R152 ;  /* 0x0000009800987308 */ /* 0x000fe20000000800 */
[----:B------:R-:W-:-:S02]  /*16fe0*/  FSEL R167, R167, -INF , !P6 ;  /* 0xff800000a7a77808 */ /* 0x000fc40007000000 */
[----:B------:R-:W-:Y:S02]  /*16ff0*/  ISETP.GT.AND P6, PT, R188, 0x21, P4 ;  /* 0x00000021bc00780c */ /* 0x000fe400027c4270 */
[C---:B------:R-:W-:Y:S02]  /*17000*/  ISETP.LT.OR P5, PT, R187.reuse, 0x19, P5 ;  /* 0x00000019bb00780c */ /* 0x040fe40002fa1670 */
[----:B------:R-:W-:Y:S01]  /*17010*/  ISETP.LT.OR P6, PT, R187, 0x22, P6 ;  /* 0x00000022bb00780c */ /* 0x000fe200037c1670 */
[----:B------:R-:W0:Y:S01]  /*17020*/  MUFU.EX2 R0, R2 ;  /* 0x0000000200007308 */ /* 0x000e220000000800 */
[----:B------:R-:W-:Y:S02]  /*17030*/  FSEL R166, R166, -INF , !P5 ;  /* 0xff800000a6a67808 */ /* 0x000fe40006800000 */
[----:B------:R-:W-:Y:S02]  /*17040*/  FSEL R171, R171, -INF , !P6 ;  /* 0xff800000abab7808 */ /* 0x000fe40007000000 */
[----:B------:R-:W-:-:S02]  /*17050*/  ISETP.GT.AND P6, PT, R188, 0x29, P4 ;  /* 0x00000029bc00780c */ /* 0x000fc400027c4270 */
[C---:B------:R-:W-:Y:S01]  /*17060*/  ISETP.GT.AND P5, PT, R188.reuse, 0x20, P4 ;  /* 0x00000020bc00780c */ /* 0x040fe200027a4270 */
[----:B------:R-:W1:Y:S01]  /*17070*/  MUFU.EX2 R153, R153 ;  /* 0x0000009900997308 */ /* 0x000e620000000800 */
[C---:B------:R-:W-:Y:S02]  /*17080*/  ISETP.LT.OR P6, PT, R187.reuse, 0x2a, P6 ;  /* 0x0000002abb00780c */ /* 0x040fe400037c1670 */
[----:B------:R-:W-:Y:S02]  /*17090*/  ISETP.LT.OR P5, PT, R187, 0x21, P5 ;  /* 0x00000021bb00780c */ /* 0x000fe40002fa1670 */
[----:B------:R-:W-:Y:S02]  /*170a0*/  FSEL R175, R175, -INF , !P6 ;  /* 0xff800000afaf7808 */ /* 0x000fe40007000000 */
[----:B------:R-:W-:Y:S01]  /*170b0*/  ISETP.GT.AND P6, PT, R188, RZ, P4 ;  /* 0x000000ffbc00720c */ /* 0x000fe200027c4270 */
[----:B------:R-:W3:Y:S01]  /*170c0*/  MUFU.EX2 R156, R156 ;  /* 0x0000009c009c7308 */ /* 0x000ee20000000800 */
[----:B------:R-:W-:Y:S01]  /*170d0*/  FSEL R170, R170, -INF , !P5 ;  /* 0xff800000aaaa7808 */ /* 0x000fe20006800000 */
[----:B0-----:R-:W-:Y:S01]  /*170e0*/  FFMA.FTZ R2, R0, R228, R152 ;  /* 0x000000e400027223 */ /* 0x001fe20000010098 */
[----:B------:R-:W-:-:S02]  /*170f0*/  ISETP.LT.OR P6, PT, R187, 0x1, P6 ;  /* 0x00000001bb00780c */ /* 0x000fc400037c1670 */
[----:B------:R-:W-:Y:S02]  /*17100*/  ISETP.GT.AND P5, PT, R188, 0x28, P4 ;  /* 0x00000028bc00780c */ /* 0x000fe400027a4270 */
[----:B------:R-:W-:Y:S01]  /*17110*/  FSEL R154, R154, -INF , !P6 ;  /* 0xff8000009a9a7808 */ /* 0x000fe20007000000 */
[----:B------:R-:W0:Y:S01]  /*17120*/  MUFU.EX2 R157, R157 ;  /* 0x0000009d009d7308 */ /* 0x000e220000000800 */
[----:B------:R-:W-:Y:S01]  /*17130*/  ISETP.LT.OR P5, PT, R187, 0x29, P5 ;  /* 0x00000029bb00780c */ /* 0x000fe20002fa1670 */
[----:B-1----:R-:W-:Y:S01]  /*17140*/  FADD.FTZ R2, R153, R2 ;  /* 0x0000000299027221 */ /* 0x002fe20000010000 */
[----:B------:R-:W-:Y:S02]  /*17150*/  FMNMX.FTZ R5, R154, R4, !PT ;  /* 0x000000049a057209 */ /* 0x000fe40007810000 */
[----:B------:R-:W-:Y:S02]  /*17160*/  FSEL R174, R174, -INF , !P5 ;  /* 0xff800000aeae7808 */ /* 0x000fe40006800000 */
[----:B------:R-:W-:Y:S01]  /*17170*/  FMNMX.FTZ R5, R155, R5, !PT ;  /* 0x000000059b057209 */ /* 0x000fe20007810000 */
[----:B------:R-:W1:Y:S01]  /*17180*/  MUFU.EX2 R160, R160 ;  /* 0x000000a000a07308 */ /* 0x000e620000000800 */
[----:B------:R-:W-:Y:S01]  /*17190*/  ISETP.GT.AND P5, PT, R188, 0x30, P4 ;  /* 0x00000030bc00780c */ /* 0x000fe200027a4270 */
[----:B---3--:R-:W-:Y:S01]  /*171a0*/  FADD.FTZ R2, R156, R2 ;  /* 0x000000029c027221 */ /* 0x008fe20000010000 */
[----:B------:R-:W-:-:S02]  /*171b0*/  FMNMX.FTZ R5, R158, R5, !PT ;  /* 0x000000059e057209 */ /* 0x000fc40007810000 */
[----:B------:R-:W-:Y:S02]  /*171c0*/  ISETP.LT.OR P5, PT, R187, 0x31, P5 ;  /* 0x00000031bb00780c */ /* 0x000fe40002fa1670 */
[----:B------:R-:W-:Y:S01]  /*171d0*/  FMNMX.FTZ R5, R159, R5, !PT ;  /* 0x000000059f057209 */ /* 0x000fe20007810000 */
[----:B------:R-:W3:Y:S01]  /*171e0*/  MUFU.EX2 R161, R161 ;  /* 0x000000a100a17308 */ /* 0x000ee20000000800 */
[----:B------:R-:W-:Y:S01]  /*171f0*/  FSEL R178, R178, -INF , !P5 ;  /* 0xff800000b2b27808 */ /* 0x000fe20006800000 */
[----:B0-----:R-:W-:Y:S01]  /*17200*/  FADD.FTZ R2, R157, R2 ;  /* 0x000000029d027221 */ /* 0x001fe20000010000 */
[----:B------:R-:W-:Y:S02]  /*17210*/  FMNMX.FTZ R5, R162, R5, !PT ;  /* 0x00000005a2057209 */ /* 0x000fe40007810000 */
[C---:B------:R-:W-:Y:S02]  /*17220*/  ISETP.GT.AND P5, PT, R188.reuse, 0x31, P4 ;  /* 0x00000031bc00780c */ /* 0x040fe400027a4270 */
[----:B------:R-:W-:Y:S01]  /*17230*/  FMNMX.FTZ R5, R163, R5, !PT ;  /* 0x00000005a3057209 */ /* 0x000fe20007810000 */
[----:B------:R-:W-:Y:S01]  /*17240*/  MUFU.EX2 R164, R164 ;  /* 0x000000a400a47308 */ /* 0x000fe20000000800 */
[----:B------:R-:W-:Y:S01]  /*17250*/  ISETP.GT.AND P6, PT, R188, 0x38, P4 ;  /* 0x00000038bc00780c */ /* 0x000fe200027c4270 */
[----:B-1----:R-:W-:Y:S01]  /*17260*/  FADD.FTZ R2, R160, R2 ;  /* 0x00000002a0027221 */ /* 0x002fe20000010000 */
[----:B------:R-:W-:-:S02]  /*17270*/  FMNMX.FTZ R5, R166, R5, !PT ;  /* 0x00000005a6057209 */ /* 0x000fc40007810000 */
[----:B------:R-:W-:Y:S02]  /*17280*/  ISETP.LT.OR P5, PT, R187, 0x32, P5 ;  /* 0x00000032bb00780c */ /* 0x000fe40002fa1670 */
[----:B------:R-:W-:Y:S01]  /*17290*/  FMNMX.FTZ R5, R167, R5, !PT ;  /* 0x00000005a7057209 */ /* 0x000fe20007810000 */
[----:B------:R-:W0:Y:S01]  /*172a0*/  MUFU.EX2 R189, R189 ;  /* 0x000000bd00bd7308 */ /* 0x000e220000000800 */
[----:B------:R-:W-:Y:S01]  /*172b0*/  ISETP.GT.AND P4, PT, R188, 0x39, P4 ;  /* 0x00000039bc00780c */ /* 0x000fe20002784270 */
[----:B---3--:R-:W-:Y:S01]  /*172c0*/  FADD.FTZ R2, R161, R2 ;  /* 0x00000002a1027221 */ /* 0x008fe20000010000 */
[----:B------:R-:W-:Y:S02]  /*172d0*/  FMNMX.FTZ R5, R170, R5, !PT ;  /* 0x00000005aa057209 */ /* 0x000fe40007810000 */
[----:B------:R-:W-:Y:S02]  /*172e0*/  ISETP.LT.OR P6, PT, R187, 0x39, P6 ;  /* 0x00000039bb00780c */ /* 0x000fe400037c1670 */
[----:B------:R-:W-:Y:S01]  /*172f0*/  FMNMX.FTZ R5, R171, R5, !PT ;  /* 0x00000005ab057209 */ /* 0x000fe20007810000 */
[----:B------:R-:W-:Y:S01]  /*17300*/  MUFU.EX2 R168, R168 ;  /* 0x000000a800a87308 */ /* 0x000fe20000000800 */
[----:B------:R-:W-:-:S02]  /*17310*/  FSEL R179, R179, -INF , !P5 ;  /* 0xff800000b3b37808 */ /* 0x000fc40006800000 */
[----:B------:R-:W-:Y:S02]  /*17320*/  FMNMX.FTZ R5, R174, R5, !PT ;  /* 0x00000005ae057209 */ /* 0x000fe40007810000 */
[----:B------:R-:W-:Y:S02]  /*17330*/  ISETP.LT.OR P4, PT, R187, 0x3a, P4 ;  /* 0x0000003abb00780c */ /* 0x000fe40002781670 */
[----:B------:R-:W-:Y:S01]  /*17340*/  FMNMX.FTZ R5, R175, R5, !PT ;  /* 0x00000005af057209 */ /* 0x000fe20007810000 */
[----:B------:R-:W1:Y:S01]  /*17350*/  MUFU.EX2 R169, R169 ;  /* 0x000000a900a97308 */ /* 0x000e620000000800 */
[----:B------:R-:W-:Y:S02]  /*17360*/  FSEL R182, R182, -INF , !P6 ;  /* 0xff800000b6b67808 */ /* 0x000fe40007000000 */
[----:B------:R-:W-:Y:S02]  /*17370*/  FMNMX.FTZ R5, R178, R5, !PT ;  /* 0x00000005b2057209 */ /* 0x000fe40007810000 */
[----:B------:R-:W-:-:S02]  /*17380*/  FSEL R183, R183, -INF , !P4 ;  /* 0xff800000b7b77808 */ /* 0x000fc40006000000 */
[----:B------:R-:W-:Y:S01]  /*17390*/  FMNMX.FTZ R5, R179, R5, !PT ;  /* 0x00000005b3057209 */ /* 0x000fe20007810000 */
[----:B------:R-:W-:Y:S01]  /*173a0*/  MUFU.EX2 R172, R172 ;  /* 0x000000ac00ac7308 */ /* 0x000fe20000000800 */
[----:B------:R-:W-:Y:S02]  /*173b0*/  F2FP.F16.F32.PACK_AB R196, R153, R152 ;  /* 0x0000009899c4723e */ /* 0x000fe400000000ff */
[----:B------:R-:W-:Y:S02]  /*173c0*/  FMNMX.FTZ R5, R182, R5, !PT ;  /* 0x00000005b6057209 */ /* 0x000fe40007810000 */
[----:B0-----:R-:W-:Y:S02]  /*173d0*/  F2FP.F16.F32.PACK_AB R194, R189, R164 ;  /* 0x000000a4bdc2723e */ /* 0x001fe400000000ff */
[----:B------:R-:W-:Y:S01]  /*173e0*/  FMNMX.FTZ R5, R183, R5, !PT ;  /* 0x00000005b7057209 */ /* 0x000fe20007810000 */
[----:B------:R-:W0:Y:S01]  /*173f0*/  MUFU.EX2 R173, R173 ;  /* 0x000000ad00ad7308 */ /* 0x000e220000000800 */
[----:B------:R-:W-:-:S02]  /*17400*/  F2FP.F16.F32.PACK_AB R198, R157, R156 ;  /* 0x0000009c9dc6723e */ /* 0x000fc400000000ff */
[----:B------:R-:W-:Y:S01]  /*17410*/  F2FP.F16.F32.PACK_AB R192, R161, R160 ;  /* 0x000000a0a1c0723e */ /* 0x000fe200000000ff */
[----:B------:R-:W3:Y:S01]  /*17420*/  SHFL.BFLY PT, R22, R5, 0x2, 0x1f ;  /* 0x0c401f0005167f89 */ /* 0x000ee200000e0000 */
[----:B-1----:R-:W-:-:S03]  /*17430*/  F2FP.F16.F32.PACK_AB R188, R169, R168 ;  /* 0x000000a8a9bc723e */ /* 0x002fc600000000ff */
[----:B------:R-:W-:Y:S08]  /*17440*/  MUFU.EX2 R176, R176 ;  /* 0x000000b000b07308 */ /* 0x000ff00000000800 */
[----:B------:R-:W1:Y:S01]  /*17450*/  MUFU.EX2 R177, R177 ;  /* 0x000000b100b17308 */ /* 0x000e620000000800 */
[----:B0-----:R-:W-:-:S07]  /*17460*/  F2FP.F16.F32.PACK_AB R190, R173, R172 ;  /* 0x000000acadbe723e */ /* 0x001fce00000000ff */
[----:B------:R-:W-:Y:S01]  /*17470*/  MUFU.EX2 R180, R180 ;  /* 0x000000b400b47308 */ /* 0x000fe20000000800 */
[----:B---3--:R-:W-:-:S07]  /*17480*/  FMNMX.FTZ R5, R5, R22, !PT ;  /* 0x0000001605057209 */ /* 0x008fce0007810000 */
[----:B------:R-:W0:Y:S01]  /*17490*/  MUFU.EX2 R181, R181 ;  /* 0x000000b500b57308 */ /* 0x000e220000000800 */
[----:B------:R-:W3:Y:S01]  /*174a0*/  SHFL.BFLY PT, R152, R5, 0x1, 0x1f ;  /* 0x0c201f0005987f89 */ /* 0x000ee200000e0000 */
[----:B-1----:R-:W-:Y:S02]  /*174b0*/  F2FP.F16.F32.PACK_AB R184, R177, R176 ;  /* 0x000000b0b1b8723e */ /* 0x002fe400000000ff */
[----:B0-----:R-:W-:Y:S02]  /*174c0*/  F2FP.F16.F32.PACK_AB R186, R181, R180 ;  /* 0x000000b4b5ba723e */ /* 0x001fe400000000ff */
[----:B---3--:R-:W-:-:S04]  /*174d0*/  FMNMX.FTZ R152, R5, R152, !PT ;  /* 0x0000009805987209 */ /* 0x008fc80007810000 */
[C---:B------:R-:W-:Y:S01]  /*174e0*/  FSETP.NEU.FTZ.AND P4, PT, R152.reuse, -INF , PT ;  /* 0xff8000009800780b */ /* 0x040fe20003f9d000 */
[----:B------:R-:W-:-:S03]  /*174f0*/  FMUL.FTZ R5, R152, R3 ;  /* 0x0000000398057220 */ /* 0x000fc60000410000 */
[----:B------:R-:W-:Y:S02]  /*17500*/  FSEL R22, R152, RZ, P4 ;  /* 0x000000ff98167208 */ /* 0x000fe40002000000 */
[----:B------:R-:W-:Y:S02]  /*17510*/  FSEL R5, R5, RZ, P4 ;  /* 0x000000ff05057208 */ /* 0x000fe40002000000 */
[----:B--2---:R-:W-:Y:S01]  /*17520*/  ISETP.GT.AND P4, PT, R23, R219, PT ;  /* 0x000000db1700720c */ /* 0x004fe20003f84270 */
[----:B------:R-:W-:Y:S01]  /*17530*/  FADD.FTZ R22, -R22, R4 ;  /* 0x0000000416167221 */ /* 0x000fe20000010100 */
[----:B------:R-:W-:Y:S01]  /*17540*/  FADD.FTZ R4, R164, R2 ;  /* 0x00000002a4047221 */ /* 0x000fe20000010000 */
[-CC-:B------:R-:W-:Y:S01]  /*17550*/  FFMA.FTZ R154, R154, R3.reuse, -R5.reuse ;  /* 0x000000039a9a7223 */ /* 0x180fe20000010805 */
[-CC-:B------:R-:W-:Y:S01]  /*17560*/  FFMA.FTZ R155, R155, R3.reuse, -R5.reuse ;  /* 0x000000039b9b7223 */ /* 0x180fe20000010805 */
[-C--:B------:R-:W-:Y:S01]  /*17570*/  FMUL.FTZ R22, R22, R3.reuse ;  /* 0x0000000316167220 */ /* 0x080fe20000410000 */
[-CC-:B------:R-:W-:Y:S01]  /*17580*/  FFMA.FTZ R158, R158, R3.reuse, -R5.reuse ;  /* 0x000000039e9e7223 */ /* 0x180fe20000010805 */
[-CC-:B------:R-:W-:Y:S01]  /*17590*/  FFMA.FTZ R159, R159, R3.reuse, -R5.reuse ;  /* 0x000000039f9f7223 */ /* 0x180fe20000010805 */
[-CC-:B------:R-:W-:Y:S01]  /*175a0*/  FFMA.FTZ R162, R162, R3.reuse, -R5.reuse ;  /* 0x00000003a2a27223 */ /* 0x180fe20000010805 */
[----:B------:R-:W-:Y:S01]  /*175b0*/  MUFU.EX2 R154, R154 ;  /* 0x0000009a009a7308 */ /* 0x000fe20000000800 */
[-CC-:B------:R-:W-:Y:S01]  /*175c0*/  FFMA.FTZ R163, R163, R3.reuse, -R5.reuse ;  /* 0x00000003a3a37223 */ /* 0x180fe20000010805 */
[-CC-:B------:R-:W-:Y:S01]  /*175d0*/  FFMA.FTZ R166, R166, R3.reuse, -R5.reuse ;  /* 0x00000003a6a67223 */ /* 0x180fe20000010805 */
[-CC-:B------:R-:W-:Y:S01]  /*175e0*/  FFMA.FTZ R167, R167, R3.reuse, -R5.reuse ;  /* 0x00000003a7a77223 */ /* 0x180fe20000010805 */
[-CC-:B------:R-:W-:Y:S01]  /*175f0*/  FFMA.FTZ R170, R170, R3.reuse, -R5.reuse ;  /* 0x00000003aaaa7223 */ /* 0x180fe20000010805 */
[-CC-:B------:R-:W-:Y:S01]  /*17600*/  FFMA.FTZ R171, R171, R3.reuse, -R5.reuse ;  /* 0x00000003abab7223 */ /* 0x180fe20000010805 */
[-CC-:B------:R-:W-:Y:S01]  /*17610*/  FFMA.FTZ R174, R174, R3.reuse, -R5.reuse ;  /* 0x00000003aeae7223 */ /* 0x180fe20000010805 */
[-CC-:B------:R-:W-:Y:S01]  /*17620*/  FFMA.FTZ R175, R175, R3.reuse, -R5.reuse ;  /* 0x00000003afaf7223 */ /* 0x180fe20000010805 */
[----:B------:R0:W1:Y:S01]  /*17630*/  MUFU.EX2 R2, R22 ;  /* 0x0000001600027308 */ /* 0x0000620000000800 */
[-CC-:B------:R-:W-:Y:S01]  /*17640*/  FFMA.FTZ R178, R178, R3.reuse, -R5.reuse ;  /* 0x00000003b2b27223 */ /* 0x180fe20000010805 */
[----:B------:R-:W-:Y:S01]  /*17650*/  FADD.FTZ R4, R189, R4 ;  /* 0x00000004bd047221 */ /* 0x000fe20000010000 */
[-CC-:B------:R-:W-:Y:S01]  /*17660*/  FFMA.FTZ R179, R179, R3.reuse, -R5.reuse ;  /* 0x00000003b3b37223 */ /* 0x180fe20000010805 */
[-CC-:B------:R-:W-:Y:S01]  /*17670*/  FFMA.FTZ R182, R182, R3.reuse, -R5.reuse ;  /* 0x00000003b6b67223 */ /* 0x180fe20000010805 */
[----:B------:R-:W-:Y:S01]  /*17680*/  FFMA.FTZ R5, R183, R3, -R5 ;  /* 0x00000003b7057223 */ /* 0x000fe20000010805 */
[----:B------:R-:W-:Y:S01]  /*17690*/  FADD.FTZ R4, R168, R4 ;  /* 0x00000004a8047221 */ /* 0x000fe20000010000 */
[----:B------:R-:W-:Y:S01]  /*176a0*/  VIADD R23, R23, 0xffffffff ;  /* 0xffffffff17177836 */ /* 0x000fe20000000000 */
[----:B------:R-:W2:Y:S01]  /*176b0*/  MUFU.EX2 R155, R155 ;  /* 0x0000009b009b7308 */ /* 0x000ea20000000800 */
[----:B------:R-:W-:-:S02]  /*176c0*/  IMAD.MOV.U32 R219, RZ, RZ, R230 ;  /* 0x000000ffffdb7224 */ /* 0x000fc400078e00e6 */
[----:B------:R-:W-:Y:S01]  /*176d0*/  FADD.FTZ R4, R169, R4 ;  /* 0x00000004a9047221 */ /* 0x000fe20000010000 */
[----:B0-----:R-:W-:-:S03]  /*176e0*/  IMAD.MOV.U32 R22, RZ, RZ, R231 ;  /* 0x000000ffff167224 */ /* 0x001fc600078e00e7 */
[----:B------:R-:W-:Y:S01]  /*176f0*/  FADD.FTZ R4, R172, R4 ;  /* 0x00000004ac047221 */ /* 0x000fe20000010000 */
[----:B------:R-:W0:Y:S01]  /*17700*/  MUFU.EX2 R158, R158 ;  /* 0x0000009e009e7308 */ /* 0x000e220000000800 */
[----:B-1----:R-:W-:Y:S02]  /*17710*/  FFMA.FTZ R227, R2, R227, R154 ;  /* 0x000000e302e37223 */ /* 0x002fe4000001009a */
[----:B------:R-:W-:-:S04]  /*17720*/  FADD.FTZ R4, R173, R4 ;  /* 0x00000004ad047221 */ /* 0x000fc80000010000 */
[----:B------:R-:W-:Y:S01]  /*17730*/  FADD.FTZ R4, R176, R4 ;  /* 0x00000004b0047221 */ /* 0x000fe20000010000 */
[----:B------:R-:W1:Y:S01]  /*17740*/  MUFU.EX2 R159, R159 ;  /* 0x0000009f009f7308 */ /* 0x000e620000000800 */
[----:B--2---:R-:W-:Y:S02]  /*17750*/  FADD.FTZ R227, R155, R227 ;  /* 0x000000e39be37221 */ /* 0x004fe40000010000 */
[----:B------:R-:W-:Y:S01]  /*17760*/  FADD.FTZ R4, R177, R4 ;  /* 0x00000004b1047221 */ /* 0x000fe20000010000 */
[----:B------:R-:W-:-:S03]  /*17770*/  F2FP.F16.F32.PACK_AB R197, R155, R154 ;  /* 0x0000009a9bc5723e */ /* 0x000fc600000000ff */
[----:B------:R-:W-:Y:S01]  /*17780*/  FADD.FTZ R4, R180, R4 ;  /* 0x00000004b4047221 */ /* 0x000fe20000010000 */
[----:B------:R-:W2:Y:S01]  /*17790*/  MUFU.EX2 R162, R162 ;  /* 0x000000a200a27308 */ /* 0x000ea20000000800 */
[----:B0-----:R-:W-:Y:S02]  /*177a0*/  FADD.FTZ R227, R158, R227 ;  /* 0x000000e39ee37221 */ /* 0x001fe40000010000 */
[----:B------:R-:W-:Y:S01]  /*177b0*/  FADD.FTZ R228, R181, R4 ;  /* 0x00000004b5e47221 */ /* 0x000fe20000010000 */
[----:B------:R-:W-:-:S04]  /*177c0*/  MOV R4, R152 ;  /* 0x0000009800047202 */ /* 0x000fc80000000f00 */
[----:B------:R-:W0:Y:S01]  /*177d0*/  MUFU.EX2 R163, R163 ;  /* 0x000000a300a37308 */ /* 0x000e220000000800 */
[C---:B-1----:R-:W-:Y:S01]  /*177e0*/  FADD.FTZ R227, R159.reuse, R227 ;  /* 0x000000e39fe37221 */ /* 0x042fe20000010000 */
[----:B------:R-:W-:-:S06]  /*177f0*/  F2FP.F16.F32.PACK_AB R199, R159, R158 ;  /* 0x0000009e9fc7723e */ /* 0x000fcc00000000ff */
        /* <DEDUP_REMOVED lines=24> */
[----:B------:R-:W-:-:S03]  /*17980*/  F2FP.F16.F32.PACK_AB R185, R179, R178 ;  /* 0x000000b2b3b9723e */ /* 0x000fc600000000ff */
[----:B0-----:R-:W-:-:S04]  /*17990*/  FADD.FTZ R227, R182, R227 ;  /* 0x000000e3b6e37221 */ /* 0x001fc80000010000 */
[C---:B-1----:R-:W-:Y:S01]  /*179a0*/  FADD.FTZ R227, R5.reuse, R227 ;  /* 0x000000e305e37221 */ /* 0x042fe20000010000 */
[----:B------:R-:W-:Y:S01]  /*179b0*/  F2FP.F16.F32.PACK_AB R187, R5, R182 ;  /* 0x000000b605bb723e */ /* 0x000fe200000000ff */
[----:B------:R-:W-:Y:S01]  /*179c0*/  IMAD.MOV.U32 R5, RZ, RZ, R165 ;  /* 0x000000ffff057224 */ /* 0x000fe200078e00a5 */
[----:B------:R-:W-:Y:S06]  /*179d0*/  @P4 BRA `(.L_x_1975) ;  /* 0xffffffd000f84947 */ /* 0x000fec000383ffff */
[----:B------:R-:W-:Y:S05]  /*179e0*/  BSYNC B1 ;  /* 0x0000000000017941 */ /* 0x000fea0003800000 */
.L_x_1956:
[----:B------:R-:W-:Y:S02]  /*179f0*/  IMAD.MOV.U32 R4, RZ, RZ, R152 ;  /* 0x000000ffff047224 */ /* 0x000fe400078e0098 */
[----:B------:R-:W-:Y:S02]  /*17a00*/  IMAD.MOV.U32 R5, RZ, RZ, R165 ;  /* 0x000000ffff057224 */ /* 0x000fe400078e00a5 */
[----:B------:R-:W-:Y:S02]  /*17a10*/  IMAD.MOV.U32 R22, RZ, RZ, R231 ;  /* 0x000000ffff167224 */ /* 0x000fe400078e00e7 */
[----:B------:R-:W-:-:S07]  /*17a20*/  IMAD.MOV.U32 R219, RZ, RZ, R230 ;  /* 0x000000ffffdb7224 */ /* 0x000fce00078e00e6 */
.L_x_1955:
[----:B------:R-:W-:Y:S05]  /*17a30*/  BSYNC B0 ;  /* 0x0000000000007941 */ /* 0x000fea0003800000 */
.L_x_1954:
[----:B------:R-:W2:Y:S01]  /*17a40*/  LDL R153, [R1+0x2c] ;  /* 0x00002c0001997983 */ /* 0x000ea20000100800 */
[----:B------:R-:W0:Y:S08]  /*17a50*/  LDC R152, c[0x0][0x448] ;  /* 0x00011200ff987b82 */ /* 0x000e300000000800 */
[----:B------:R-:W1:Y:S01]  /*17a60*/  LDC R155, c[0x0][0x9e4] ;  /* 0x00027900ff9b7b82 */ /* 0x000e620000000800 */
[----:B0-----:R-:W-:-:S02]  /*17a70*/  ISETP.NE.AND P5, PT, R152, 0x1, PT ;  /* 0x000000019800780c */ /* 0x001fc40003fa5270 */
[----:B-1----:R-:W-:-:S11]  /*17a80*/  ISETP.GE.AND P6, PT, R155, 0x1, PT ;  /* 0x000000019b00780c */ /* 0x002fd60003fc6270 */
[----:B------:R-:W0:Y:S08]  /*17a90*/  @P5 LDC R154, c[0x0][0x44c] ;  /* 0x00011300ff9a5b82 */ /* 0x000e300000000800 */
[----:B------:R-:W1:Y:S01]  /*17aa0*/  @P5 LDC R152, c[0x0][0x450] ;  /* 0x00011400ff985b82 */ /* 0x000e620000000800 */
[----:B--2---:R-:W-:-:S04]  /*17ab0*/  VIADD R153, R153, 0x7f ;  /* 0x0000007f99997836 */ /* 0x004fc80000000000 */
[----:B0-----:R-:W-:-:S05]  /*17ac0*/  @P5 IMAD.HI.U32 R154, R153, R154, RZ ;  /* 0x0000009a999a5227 */ /* 0x001fca00078e00ff */
[----:B-1----:R-:W-:Y:S02]  /*17ad0*/  @P5 SHF.R.U32.HI R153, RZ, R152, R154 ;  /* 0x00000098ff995219 */ /* 0x002fe4000001169a */
[----:B------:R-:W-:-:S04]  /*17ae0*/  IADD3 R152, R221, 0x1, -R220 ;  /* 0x00000001dd987810 */ /* 0x000fc80007ffe8dc */
[----:B------:R-:W-:-:S05]  /*17af0*/  IADD3 R153, R152, R153, RZ ;  /* 0x0000009998997210 */ /* 0x000fca0007ffe0ff */
[----:B------:R-:W-:Y:S01]  /*17b00*/  IMAD.IADD R232, R153, 0x1, -R232 ;  /* 0x0000000199e87824 */ /* 0x000fe200078e0ae8 */
[----:B------:R-:W-:Y:S06]  /*17b10*/  @!P6 BRA `(.L_x_1976) ;  /* 0x000000000048e947 */ /* 0x000fec0003800000 */
[----:B------:R-:W-:Y:S01]  /*17b20*/  IMAD.MOV.U32 R154, RZ, RZ, R153 ;  /* 0x000000ffff9a7224 */ /* 0x000fe200078e0099 */
[----:B------:R-:W-:Y:S04]  /*17b30*/  BSSY B0, `(.L_x_1977) ;  /* 0x000000e000007945 */ /* 0x000fe80003800000 */
        /* <DEDUP_REMOVED lines=9> */
.L_x_1978:
[----:B------:R-:W-:-:S13]  /*17bd0*/  ISETP.NE.AND P2, PT, R155, 0x1, PT ;  /* 0x000000019b00780c */ /* 0x000fda0003f45270 */
[----:B------:R-:W0:Y:S02]  /*17be0*/  @P2 LDC.64 R152, c[0x0][0x9e8] ;  /* 0x00027a00ff982b82 */ /* 0x000e240000000a00 */
[----:B0-----:R-:W-:-:S05]  /*17bf0*/  @P2 IMAD.HI.U32 R152, R154, R152, RZ ;  /* 0x000000989a982227 */ /* 0x001fca00078e00ff */
[----:B------:R-:W-:-:S07]  /*17c00*/  @P2 SHF.R.U32.HI R154, RZ, R153, R152 ;  /* 0x00000099ff9a2219 */ /* 0x000fce0000011698 */
.L_x_1979:
[----:B------:R-:W-:Y:S05]  /*17c10*/  BSYNC B0 ;  /* 0x0000000000007941 */ /* 0x000fea0003800000 */
.L_x_1977:
[----:B------:R-:W-:-:S05]  /*17c20*/  IMAD R154, R154, R155, RZ ;  /* 0x0000009b9a9a7224 */ /* 0x000fca00078e02ff */
[----:B------:R-:W-:-:S07]  /*17c30*/  VIMNMX R232, R232, R154, !PT ;  /* 0x0000009ae8e87248 */ /* 0x000fce0007fe0100 */
.L_x_1976:
[----:B------:R-:W2:Y:S01]  /*17c40*/  LDL R153, [R1+0x4c] ;  /* 0x00004c0001997983 */ /* 0x000ea20000100800 */
[----:B------:R-:W-:Y:S01]  /*17c50*/  VIADD R232, R232, 0x3f ;  /* 0x0000003fe8e87836 */ /* 0x000fe20000000000 */
[----:B------:R-:W-:Y:S04]  /*17c60*/  BSSY B0, `(.L_x_1980) ;  /* 0x0000222000007945 */ /* 0x000fe80003800000 */
[----:B------:R-:W-:-:S04]  /*17c70*/  SHF.R.S32.HI R152, RZ, 0x1f, R232 ;  /* 0x0000001fff987819 */ /* 0x000fc800000114e8 */
[----:B------:R-:W-:-:S04]  /*17c80*/  LEA.HI R152, R152, R232, RZ, 0x6 ;  /* 0x000000e898987211 */ /* 0x000fc800078f30ff */
[----:B------:R-:W-:-:S04]  /*17c90*/  SHF.R.S32.HI R152, RZ, 0x6, R152 ;  /* 0x00000006ff987819 */ /* 0x000fc80000011498 */
[----:B--2---:R-:W-:-:S04]  /*17ca0*/  VIMNMX R153, R153, R152, !PT ;  /* 0x0000009899997248 */ /* 0x004fc80007fe0100 */
[----:B------:R-:W-:Y:S01]  /*17cb0*/  ISETP.GE.AND P2, PT, R23, R153, PT ;  /* 0x000000991700720c */ /* 0x000fe20003f46270 */
[----:B------:R0:W-:-:S12]  /*17cc0*/  STL [R1+0x34], R153 ;  /* 0x0000349901007387 */ /* 0x0001d80000100800 */
[----:B0-----:R-:W-:Y:S05]  /*17cd0*/  @!P2 BRA `(.L_x_1981) ;  /* 0x000000200068a947 */ /* 0x001fea0003800000 */
[----:B------:R-:W-:Y:S01]  /*17ce0*/  BSSY B1, `(.L_x_1982) ;  /* 0x0000218000017945 */ /* 0x000fe20003800000 */
[----:B------:R-:W-:Y:S01]  /*17cf0*/  MOV R232, R23 ;  /* 0x0000001700e87202 */ /* 0x000fe20000000f00 */
[----:B------:R-:W-:Y:S02]  /*17d00*/  IMAD.MOV.U32 R231, RZ, RZ, R4 ;  /* 0x000000ffffe77224 */ /* 0x000fe400078e0004 */
[----:B------:R-:W-:Y:S02]  /*17d10*/  IMAD.MOV.U32 R230, RZ, RZ, R5 ;  /* 0x000000ffffe67224 */ /* 0x000fe400078e0005 */
[----:B------:R-:W-:Y:S02]  /*17d20*/  IMAD.MOV.U32 R23, RZ, RZ, R219 ;  /* 0x000000ffff177224 */ /* 0x000fe400078e00db */
[----:B------:R-:W-:-:S07]  /*17d30*/  IMAD.MOV.U32 R236, RZ, RZ, R22 ;  /* 0x000000ffffec7224 */ /* 0x000fce00078e0016 */
.L_x_1993:
[----:B------:R-:W-:-:S05]  /*17d40*/  VIADD R22, R236, 0x1 ;  /* 0x00000001ec167836 */ /* 0x000fca0000000000 */
[----:B------:R-:W-:-:S04]  /*17d50*/  ISETP.NE.AND P2, PT, R22, 0x2, PT ;  /* 0x000000021600780c */ /* 0x000fc80003f45270 */
[----:B------:R-:W-:Y:S02]  /*17d60*/  SEL R219, RZ, 0x1, P2 ;  /* 0x00000001ffdb7807 */ /* 0x000fe40001000000 */
[----:B------:R-:W-:Y:S02]  /*17d70*/  SEL R22, R22, RZ, P2 ;  /* 0x000000ff16167207 */ /* 0x000fe40001000000 */
[----:B------:R-:W-:Y:S01]  /*17d80*/  LOP3.LUT R219, R23, R219, RZ, 0x3c, !PT ;  /* 0x000000db17db7212 */ /* 0x000fe200078e3cff */
[----:B------:R-:W-:Y:S06]  /*17d90*/  @!P0 BRA `(.L_x_1983) ;  /* 0x0000000000048947 */ /* 0x000fec0003800000 */
[----:B------:R-:W-:Y:S01]  /*17da0*/  BPT.TRAP 0x1 ;  /* 0x000000040000795c */ /* 0x000fe20000300000 */
.L_x_1983:
[----:B------:R-:W-:Y:S01]  /*17db0*/  IMAD R5, R22, 0x8, R16 ;  /* 0x0000000816057824 */ /* 0x000fe200078e0210 */
[----:B------:R-:W-:-:S04]  /*17dc0*/  SHF.L.U32 R153, R219, 0x1f, RZ ;  /* 0x0000001fdb997819 */ /* 0x000fc800000006ff */
[----:B------:R0:W1:Y:S01]  /*17dd0*/  SYNCS.PHASECHK.TRANS64.TRYWAIT P2, [R5+URZ+0x30830], R153 ;  /* 0x03083099050075a7 */ /* 0x000062000804017f */
[----:B------:R-:W-:Y:S05]  /*17de0*/  @!P0 BRA `(.L_x_1984) ;  /* 0x0000000000048947 */ /* 0x000fea0003800000 */
[----:B------:R-:W-:Y:S01]  /*17df0*/  BPT.TRAP 0x1 ;  /* 0x000000040000795c */ /* 0x000fe20000300000 */
.L_x_1984:
[----:B------:R-:W2:Y:S01]  /*17e00*/  LDL R3, [R1+0x20] ;  /* 0x0000200001037983 */ /* 0x000ea20000100800 */
[----:B------:R-:W-:Y:S01]  /*17e10*/  BSSY B2, `(.L_x_1985) ;  /* 0x0000007000027945 */ /* 0x000fe20003800000 */
[----:B--2---:R-:W-:-:S04]  /*17e20*/  IMAD R4, R22, 0x800, R3 ;  /* 0x0000080016047824 */ /* 0x004fc800078e0203 */
[C---:B------:R-:W-:Y:S01]  /*17e30*/  VIADD R3, R4.reuse, 0x4 ;  /* 0x0000000404037836 */ /* 0x040fe20000000000 */
[----:B------:R-:W-:Y:S01]  /*17e40*/  IADD3 R152, R4, 0x2, RZ ;  /* 0x0000000204987810 */ /* 0x000fe20007ffe0ff */
[----:B-1----:R-:W-:Y:S06]  /*17e50*/  @P2 BRA `(.L_x_1986) ;  /* 0x0000000000082947 */ /* 0x002fec0003800000 */
[----:B------:R-:W1:Y:S02]  /*17e60*/  SYNCS.PHASECHK.TRANS64.TRYWAIT P2, [R5+URZ+0x30830], R153 ;  /* 0x03083099050075a7 */ /* 0x000e64000804017f */
[----:B-1----:R-:W-:Y:S05]  /*17e70*/  @!P2 BRA `(.L_x_1987) ;  /* 0x000001340030a947 */ /* 0x002fea0003800000 */
.L_x_1986:
[----:B------:R-:W-:Y:S05]  /*17e80*/  BSYNC B2 ;  /* 0x0000000000027941 */ /* 0x000fea0003800000 */
.L_x_1985:
[----:B------:R-:W-:Y:S01]  /*17e90*/  R2UR UR4, R152 ;  /* 0x00000000980472ca */ /* 0x000fe200000e0000 */
[----:B------:R-:W-:Y:S01]  /*17ea0*/  IMAD.MOV.U32 R152, RZ, RZ, R3 ;  /* 0x000000ffff987224 */ /* 0x000fe200078e0003 */
[----:B------:R2:W-:Y:S01]  /*17eb0*/  STL [R1+0xbc], R18 ;  /* 0x0000bc1201007387 */ /* 0x0005e20000100800 */
[----:B01----:R-:W-:Y:S01]  /*17ec0*/  IMAD.MOV.U32 R153, RZ, RZ, 0x40000040 ;  /* 0x40000040ff997424 */ /* 0x003fe200078e00ff */
[----:B------:R-:W-:Y:S01]  /*17ed0*/  MOV R161, UR39 ;  /* 0x0000002700a17c02 */ /* 0x000fe20008000f00 */
[C---:B------:R-:W-:Y:S01]  /*17ee0*/  VIADD R154, R4.reuse, 0x6 ;  /* 0x00000006049a7836 */ /* 0x040fe20000000000 */
[----:B------:R0:W-:Y:S01]  /*17ef0*/  STL [R1+0xb8], R17 ;  /* 0x0000b81101007387 */ /* 0x0001e20000100800 */
[----:B------:R-:W-:Y:S01]  /*17f00*/  VIADD R156, R4, 0x204 ;  /* 0x00000204049c7836 */ /* 0x000fe20000000000 */
[C---:B------:R-:W-:Y:S01]  /*17f10*/  R2UR UR39, R153.reuse ;  /* 0x00000000992772ca */ /* 0x040fe200000e0000 */
[----:B------:R-:W-:Y:S01]  /*17f20*/  IMAD.MOV.U32 R5, RZ, RZ, 0x40000040 ;  /* 0x40000040ff057424 */ /* 0x000fe200078e00ff */
[----:B------:R-:W-:Y:S01]  /*17f30*/  R2UR UR5, R153 ;  /* 0x00000000990572ca */ /* 0x000fe200000e0000 */
[----:B------:R1:W-:Y:S01]  /*17f40*/  STL [R1+0xb4], R16 ;  /* 0x0000b41001007387 */ /* 0x0003e20000100800 */
[----:B--2---:R-:W-:Y:S01]  /*17f50*/  MOV R18, UR38 ;  /* 0x0000002600127c02 */ /* 0x004fe20008000f00 */
[----:B------:R-:W-:Y:S01]  /*17f60*/  IMAD.MOV.U32 R155, RZ, RZ, 0x40000040 ;  /* 0x40000040ff9b7424 */ /* 0x000fe200078e00ff */
[----:B------:R-:W-:Y:S01]  /*17f70*/  R2UR UR38, R152 ;  /* 0x00000000982672ca */ /* 0x000fe200000e0000 */
[----:B------:R-:W-:Y:S01]  /*17f80*/  IMAD.MOV.U32 R157, RZ, RZ, 0x40000040 ;  /* 0x40000040ff9d7424 */ /* 0x000fe200078e00ff */
[----:B------:R-:W-:Y:S01]  /*17f90*/  IADD3 R152, R4, 0x200, RZ ;  /* 0x0000020004987810 */ /* 0x000fe20007ffe0ff */
[-C--:B------:R-:W-:Y:S01]  /*17fa0*/  FMUL.FTZ R24, R24, R0.reuse ;  /* 0x0000000018187220 */ /* 0x080fe20000410000 */
[----:B------:R-:W-:Y:S01]  /*17fb0*/  R2UR UR58, R154 ;  /* 0x000000009a3a72ca */ /* 0x000fe200000e0000 */
[----:B------:R-:W-:Y:S01]  /*17fc0*/  VIADD R154, R4, 0x202 ;  /* 0x00000202049a7836 */ /* 0x000fe20000000000 */
[----:B------:R-:W-:Y:S01]  /*17fd0*/  R2UR UR6, R152 ;  /* 0x00000000980672ca */ /* 0x000fe200000e0000 */
[----:B------:R-:W-:Y:S01]  /*17fe0*/  VIADD R152, R4, 0x206 ;  /* 0x0000020604987836 */ /* 0x000fe20000000000 */
[----:B------:R-:W-:Y:S01]  /*17ff0*/  R2UR UR14, R156 ;  /* 0x000000009c0e72ca */ /* 0x000fe200000e0000 */
[-C--:B------:R-:W-:Y:S01]  /*18000*/  FMUL.FTZ R25, R25, R0.reuse ;  /* 0x0000000019197220 */ /* 0x080fe20000410000 */
[----:B------:R-:W-:Y:S01]  /*18010*/  IADD3 R156, R4, 0x400, RZ ;  /* 0x00000400049c7810 */ /* 0x000fe20007ffe0ff */
[-C--:B------:R-:W-:Y:S01]  /*18020*/  FMUL.FTZ R28, R28, R0.reuse ;  /* 0x000000001c1c7220 */ /* 0x080fe20000410000 */
[----:B------:R-:W-:Y:S01]  /*18030*/  R2UR UR18, R152 ;  /* 0x00000000981272ca */ /* 0x000fe200000e0000 */
[----:B------:R-:W-:Y:S01]  /*18040*/  VIADD R152, R4, 0x404 ;  /* 0x0000040404987836 */ /* 0x000fe20000000000 */
[----:B------:R-:W-:Y:S01]  /*18050*/  R2UR UR10, R154 ;  /* 0x000000009a0a72ca */ /* 0x000fe200000e0000 */
[----:B------:R-:W-:Y:S01]  /*18060*/  VIADD R154, R4, 0x402 ;  /* 0x00000402049a7836 */ /* 0x000fe20000000000 */
[----:B------:R-:W-:Y:S01]  /*18070*/  R2UR UR22, R156 ;  /* 0x000000009c1672ca */ /* 0x000fe200000e0000 */
[----:B------:R-:W-:Y:S01]  /*18080*/  VIADD R156, R4, 0x406 ;  /* 0x00000406049c7836 */ /* 0x000fe20000000000 */
[----:B------:R-:W-:Y:S01]  /*18090*/  R2UR UR30, R152 ;  /* 0x00000000981e72ca */ /* 0x000fe200000e0000 */
[----:B------:R-:W-:Y:S01]  /*180a0*/  VIADD R152, R4, 0x600 ;  /* 0x0000060004987836 */ /* 0x000fe20000000000 */
[----:B------:R-:W-:Y:S01]  /*180b0*/  MOV R159, UR39 ;  /* 0x00000027009f7c02 */ /* 0x000fe20008000f00 */
[----:B------:R-:W-:Y:S01]  /*180c0*/  UMOV UR39, UR5 ;  /* 0x0000000500277c82 */ /* 0x000fe20008000000 */
[----:B------:R-:W-:Y:S01]  /*180d0*/  MOV R3, UR38 ;  /* 0x0000002600037c02 */ /* 0x000fe20008000f00 */
[----:B------:R-:W-:Y:S01]  /*180e0*/  UMOV UR38, UR4 ;  /* 0x0000000400267c82 */ /* 0x000fe20008000000 */
[----:B0-----:R-:W-:Y:S01]  /*180f0*/  MOV R17, UR37 ;  /* 0x0000002500117c02 */ /* 0x001fe20008000f00 */
[-C--:B------:R-:W-:Y:S01]  /*18100*/  FMUL.FTZ R29, R29, R0.reuse ;  /* 0x000000001d1d7220 */ /* 0x080fe20000410000 */
[----:B-1----:R-:W-:Y:S01]  /*18110*/  MOV R16, UR36 ;  /* 0x0000002400107c02 */ /* 0x002fe20008000f00 */
[-C--:B------:R-:W-:Y:S01]  /*18120*/  FMUL.FTZ R32, R32, R0.reuse ;  /* 0x0000000020207220 */ /* 0x080fe20000410000 */
[----:B------:R-:W-:Y:S01]  /*18130*/  MOV R158, UR39 ;  /* 0x00000027009e7c02 */ /* 0x000fe20008000f00 */
[-C--:B------:R-:W-:Y:S01]  /*18140*/  FMUL.FTZ R33, R33, R0.reuse ;  /* 0x0000000021217220 */ /* 0x080fe20000410000 */
[----:B------:R-:W-:Y:S01]  /*18150*/  MOV R160, UR38 ;  /* 0x0000002600a07c02 */ /* 0x000fe20008000f00 */
[-C--:B------:R-:W-:Y:S01]  /*18160*/  FMUL.FTZ R36, R36, R0.reuse ;  /* 0x0000000024247220 */ /* 0x080fe20000410000 */
[----:B------:R-:W-:Y:S01]  /*18170*/  R2UR UR26, R154 ;  /* 0x000000009a1a72ca */ /* 0x000fe200000e0000 */
[-C--:B------:R-:W-:Y:S01]  /*18180*/  FMUL.FTZ R37, R37, R0.reuse ;  /* 0x0000000025257220 */ /* 0x080fe20000410000 */
        /* <DEDUP_REMOVED lines=12> */
[----:B------:R-:W-:Y:S01]  /*18250*/  IADD3 R154, R4, 0x604, RZ ;  /* 0x00000604049a7810 */ /* 0x000fe20007ffe0ff */
        /* <DEDUP_REMOVED lines=119> */
[----:B------:R-:W-:Y:S01]  /*189d0*/  IMAD.MOV.U32 R4, RZ, RZ, R160 ;  /* 0x000000ffff047224 */ /* 0x000fe200078e00a0 */
[----:B------:R-:W-:Y:S01]  /*189e0*/  R2UR UR11, R155 ;  /* 0x000000009b0b72ca */ /* 0x000fe200000e0000 */
[----:B------:R-:W-:Y:S01]  /*189f0*/  IMAD.MOV.U32 R5, RZ, RZ, R159 ;  /* 0x000000ffff057224 */ /* 0x000fe200078e009f */
[----:B------:R-:W-:Y:S01]  /*18a00*/  R2UR UR15, R157 ;  /* 0x000000009d0f72ca */ /* 0x000fe200000e0000 */
[----:B------:R-:W-:Y:S01]  /*18a10*/  IMAD.MOV.U32 R2, RZ, RZ, R158 ;  /* 0x000000ffff027224 */ /* 0x000fe200078e009e */
[----:B------:R-:W-:-:S02]  /*18a20*/  R2UR UR19, R153 ;  /* 0x00000000991372ca */ /* 0x000fc400000e0000 */
[----:B------:R-:W-:Y:S02]  /*18a30*/  R2UR UR23, R157 ;  /* 0x000000009d1772ca */ /* 0x000fe400000e0000 */
[----:B------:R-:W-:Y:S02]  /*18a40*/  R2UR UR27, R155 ;  /* 0x000000009b1b72ca */ /* 0x000fe400000e0000 */
[----:B------:R-:W-:Y:S02]  /*18a50*/  R2UR UR31, R153 ;  /* 0x00000000991f72ca */ /* 0x000fe400000e0000 */
[----:B------:R-:W-:Y:S02]  /*18a60*/  R2UR UR35, R157 ;  /* 0x000000009d2372ca */ /* 0x000fe400000e0000 */
[----:B------:R-:W-:Y:S02]  /*18a70*/  R2UR UR43, R153 ;  /* 0x00000000992b72ca */ /* 0x000fe400000e0000 */
[----:B------:R-:W-:-:S02]  /*18a80*/  R2UR UR46, R156 ;  /* 0x000000009c2e72ca */ /* 0x000fc400000e0000 */
[----:B------:R-:W-:Y:S02]  /*18a90*/  R2UR UR47, R157 ;  /* 0x000000009d2f72ca */ /* 0x000fe400000e0000 */
[----:B------:R-:W-:Y:S02]  /*18aa0*/  R2UR UR50, R154 ;  /* 0x000000009a3272ca */ /* 0x000fe400000e0000 */
[----:B------:R-:W-:Y:S02]  /*18ab0*/  R2UR UR51, R155 ;  /* 0x000000009b3372ca */ /* 0x000fe400000e0000 */
[----:B------:R-:W-:Y:S02]  /*18ac0*/  R2UR UR54, R152 ;  /* 0x00000000983672ca */ /* 0x000fe400000e0000 */
[----:B------:R-:W-:Y:S02]  /*18ad0*/  R2UR UR55, R153 ;  /* 0x00000000993772ca */ /* 0x000fe400000e0000 */
[----:B------:R-:W-:-:S06]  /*18ae0*/  WARPGROUP.ARRIVE ;  /* 0x00000000000079c5 */ /* 0x000fcc0000000000 */
[----:B------:R-:W-:Y:S01]  /*18af0*/  HGMMA.64x64x16.F32 R152, gdesc[UR36], RZ, !UPT, gsb0 ;  /* 0x00e00000249879f0 */ /* 0x000fe2000c0008ff */
[----:B------:R-:W-:Y:S02]  /*18b00*/  R2UR UR39, R2 ;  /* 0x00000000022772ca */ /* 0x000fe400000e0000 */
[----:B------:R-:W-:Y:S02]  /*18b10*/  R2UR UR38, R4 ;  /* 0x00000000042672ca */ /* 0x000fe400000e0000 */
        /* <DEDUP_REMOVED lines=33> */
[----:B------:R0:W5:Y:S01]  /*18d30*/  LDL.LU R18, [R1+0xbc] ;  /* 0x0000bc0001127983 */ /* 0x0001620000300800 */
[----:B------:R-:W-:Y:S02]  /*18d40*/  R2UR UR37, R17 ;  /* 0x00000000112572ca */ /* 0x000fe400000e0000 */
[----:B------:R-:W-:Y:S01]  /*18d50*/  R2UR UR36, R16 ;  /* 0x00000000102472ca */ /* 0x000fe200000e0000 */
[----:B------:R0:W5:Y:S01]  /*18d60*/  LDL.LU R17, [R1+0xb8] ;  /* 0x0000b80001117983 */ /* 0x0001620000300800 */
[----:B------:R-:W-:-:S02]  /*18d70*/  R2UR UR44, R12 ;  /* 0x000000000c2c72ca */ /* 0x000fc400000e0000 */
[----:B------:R-:W-:Y:S01]  /*18d80*/  R2UR UR45, R13 ;  /* 0x000000000d2d72ca */ /* 0x000fe200000e0000 */
[----:B------:R0:W5:Y:S01]  /*18d90*/  LDL.LU R16, [R1+0xb4] ;  /* 0x0000b40001107983 */ /* 0x0001620000300800 */
[----:B------:R-:W-:Y:S02]  /*18da0*/  R2UR UR48, R10 ;  /* 0x000000000a3072ca */ /* 0x000fe400000e0000 */
[----:B------:R-:W-:Y:S02]  /*18db0*/  R2UR UR49, R11 ;  /* 0x000000000b3172ca */ /* 0x000fe400000e0000 */
[----:B------:R-:W-:Y:S02]  /*18dc0*/  R2UR UR52, R8 ;  /* 0x00000000083472ca */ /* 0x000fe400000e0000 */
[----:B------:R-:W-:Y:S02]  /*18dd0*/  R2UR UR53, R9 ;  /* 0x00000000093572ca */ /* 0x000fe400000e0000 */
[----:B------:R-:W-:Y:S01]  /*18de0*/  R2UR UR39, R0 ;  /* 0x00000000002772ca */ /* 0x000fe200000e0000 */
[----:B------:R-:W-:-:S02]  /*18df0*/  WARPGROUP.DEPBAR.LE gsb0, 0x0 ;  /* 0x00008000000079c5 */ /* 0x000fc40000010000 */
        /* <DEDUP_REMOVED lines=39> */
[----:B0-----:R-:W-:Y:S05]  /*19070*/  @!P0 BRA `(.L_x_1988) ;  /* 0x0000000000048947 */ /* 0x001fea0003800000 */
[----:B------:R-:W-:Y:S01]  /*19080*/  BPT.TRAP 0x1 ;  /* 0x000000040000795c */ /* 0x000fe20000300000 */
.L_x_1988:
[----:B------:R-:W-:Y:S02]  /*19090*/  SHF.L.U32 R0, R23, 0x1f, RZ ;  /* 0x0000001f17007819 */ /* 0x000fe400000006ff */
[----:B-----5:R-:W-:-:S04]  /*190a0*/  LEA R23, R236, R16, 0x3 ;  /* 0x00000010ec177211 */ /* 0x020fc800078e18ff */
[----:B------:R0:W1:Y:S01]  /*190b0*/  SYNCS.PHASECHK.TRANS64.TRYWAIT P2, [R23+URZ+0x30850], R0 ;  /* 0x03085000170075a7 */ /* 0x000062000804017f */
[----:B------:R-:W-:Y:S05]  /*190c0*/  @!P0 BRA `(.L_x_1989) ;  /* 0x0000000000048947 */ /* 0x000fea0003800000 */
[----:B------:R-:W-:Y:S01]  /*190d0*/  BPT.TRAP 0x1 ;  /* 0x000000040000795c */ /* 0x000fe20000300000 */
.L_x_1989:
[----:B------:R-:W-:Y:S04]  /*190e0*/  BSSY B2, `(.L_x_1990) ;  /* 0x0000004000027945 */ /* 0x000fe80003800000 */
[----:B-1----:R-:W-:Y:S05]  /*190f0*/  @P2 BRA `(.L_x_1991) ;  /* 0x0000000000082947 */ /* 0x002fea0003800000 */
[----:B------:R-:W1:Y:S02]  /*19100*/  SYNCS.PHASECHK.TRANS64.TRYWAIT P2, [R23+URZ+0x30850], R0 ;  /* 0x03085000170075a7 */ /* 0x000e64000804017f */
[----:B-1----:R-:W-:Y:S05]  /*19110*/  @!P2 BRA `(.L_x_1992) ;  /* 0x00000120009ca947 */ /* 0x002fea0003800000 */
.L_x_1991:
[----:B------:R-:W-:Y:S05]  /*19120*/  BSYNC B2 ;  /* 0x0000000000027941 */ /* 0x000fea0003800000 */
.L_x_1990:
[----:B01----:R-:W-:Y:S01]  /*19130*/  VIADD R0, R16, 0x400 ;  /* 0x0000040010007836 */ /* 0x003fe20000000000 */
[----:B------:R-:W-:Y:S01]  /*19140*/  WARPGROUP.ARRIVE ;  /* 0x00000000000079c5 */ /* 0x000fe20000000000 */
[----:B------:R-:W-:Y:S01]  /*19150*/  IMAD.MOV.U32 R3, RZ, RZ, 0x40000040 ;  /* 0x40000040ff037424 */ /* 0x000fe200078e00ff */
[----:B------:R-:W-:Y:S01]  /*19160*/  ULDC UR4, c[0x0][0x988] ;  /* 0x0002620000047ab9 */ /* 0x000fe20000000800 */
[----:B------:R-:W-:Y:S01]  /*19170*/  IMAD.MOV.U32 R5, RZ, RZ, 0x40000040 ;  /* 0x40000040ff057424 */ /* 0x000fe200078e00ff */
[----:B------:R-:W-:Y:S02]  /*19180*/  SHF.R.U32.HI R0, RZ, 0x4, R0 ;  /* 0x00000004ff007819 */ /* 0x000fe40000011600 */
[----:B------:R-:W-:Y:S01]  /*19190*/  R2UR UR7, R3 ;  /* 0x00000000030772ca */ /* 0x000fe200000e0000 */
[----:B------:R-:W-:Y:S01]  /*191a0*/  IMAD.MOV.U32 R3, RZ, RZ, 0x40000040 ;  /* 0x40000040ff037424 */ /* 0x000fe200078e00ff */
[----:B------:R-:W-:-:S04]  /*191b0*/  LOP3.LUT R0, R0, 0x3fff, RZ, 0xc0, !PT ;  /* 0x00003fff00007812 */ /* 0x000fc800078ec0ff */
[----:B------:R-:W-:-:S05]  /*191c0*/  LOP3.LUT R0, R0, 0x2000000, RZ, 0xfc, !PT ;  /* 0x0200000000007812 */ /* 0x000fca00078efcff */
[----:B------:R-:W-:Y:S01]  /*191d0*/  IMAD R2, R236, 0x800, R0 ;  /* 0x00000800ec027824 */ /* 0x000fe200078e0200 */
[----:B------:R-:W-:-:S03]  /*191e0*/  FMNMX.FTZ R0, R152, R230, !PT ;  /* 0x000000e698007209 */ /* 0x000fc60007810000 */
[C---:B------:R-:W-:Y:S01]  /*191f0*/  VIADD R4, R2.reuse, 0x80 ;  /* 0x0000008002047836 */ /* 0x040fe20000000000 */
[----:B------:R-:W-:Y:S02]  /*19200*/  R2UR UR6, R2 ;  /* 0x00000000020672ca */ /* 0x000fe400000e0000 */
[----:B------:R-:W-:-:S04]  /*19210*/  FMNMX.FTZ R0, R153, R0, !PT ;  /* 0x0000000099007209 */ /* 0x000fc80007810000 */
[----:B------:R-:W-:-:S04]  /*19220*/  FMNMX.FTZ R0, R156, R0, !PT ;  /* 0x000000009c007209 */ /* 0x000fc80007810000 */
[----:B------:R-:W-:-:S03]  /*19230*/  FMNMX.FTZ R0, R157, R0, !PT ;  /* 0x000000009d007209 */ /* 0x000fc60007810000 */
[----:B------:R-:W-:Y:S01]  /*19240*/  HGMMA.64x256x16.F32 R24, R196, gdesc[UR4].tnspB, R24, gsb0 ;  /* 0x43e00004c4187df0 */ /* 0x000fe20008000818 */
[----:B------:R-:W-:Y:S02]  /*19250*/  R2UR UR6, R4 ;  /* 0x00000000040672ca */ /* 0x000fe400000e0000 */
[----:B------:R-:W-:Y:S01]  /*19260*/  R2UR UR7, R5 ;  /* 0x00000000050772ca */ /* 0x000fe200000e0000 */
[----:B------:R-:W-:Y:S01]  /*19270*/  IMAD.MOV.U32 R5, RZ, RZ, 0x40000040 ;  /* 0x40000040ff057424 */ /* 0x000fe200078e00ff */
[C---:B------:R-:W-:Y:S01]  /*19280*/  IADD3 R4, R2.reuse, 0x100, RZ ;  /* 0x0000010002047810 */ /* 0x040fe20007ffe0ff */
[----:B------:R-:W-:Y:S01]  /*19290*/  VIADD R2, R2, 0x180 ;  /* 0x0000018002027836 */ /* 0x000fe20000000000 */
        /* <DEDUP_REMOVED lines=17> */
[----:B------:R-:W0:Y:S01]  /*193b0*/  SHFL.BFLY PT, R4, R0, 0x2, 0x1f ;  /* 0x0c401f0000047f89 */ /* 0x000e2200000e0000 */
[----:B------:R-:W-:Y:S02]  /*193c0*/  WARPGROUP.DEPBAR.LE gsb0, 0x0 ;  /* 0x00008000000079c5 */ /* 0x000fe40000010000 */
[----:B------:R-:W-:-:S15]  /*193d0*/  WARPGROUP.ARRIVE ;  /* 0x00000000000079c5 */ /* 0x000fde0000000000 */
[----:B------:R-:W-:-:S06]  /*193e0*/  NOP ;  /* 0x0000000000007918 */ /* 0x000fcc0000000000 */
[----:B------:R-:W-:Y:S01]  /*193f0*/  HGMMA.64x256x16.F32 R24, R188, gdesc[UR4].tnspB, R24, gsb0 ;  /* 0x43e00004bc187df0 */ /* 0x000fe20008000818 */
[----:B------:R-:W-:Y:S02]  /*19400*/  R2UR UR6, R2 ;  /* 0x00000000020672ca */ /* 0x000fe400000e0000 */
[----:B------:R-:W-:Y:S01]  /*19410*/  R2UR UR7, R3 ;  /* 0x00000000030772ca */ /* 0x000fe200000e0000 */
[----:B------:R-:W-:Y:S02]  /*19420*/  WARPGROUP.DEPBAR.LE gsb0, 0x0 ;  /* 0x00008000000079c5 */ /* 0x000fe40000010000 */
[----:B------:R-:W-:-:S15]  /*19430*/  WARPGROUP.ARRIVE ;  /* 0x00000000000079c5 */ /* 0x000fde0000000000 */
[----:B------:R-:W-:-:S07]  /*19440*/  NOP ;  /* 0x0000000000007918 */ /* 0x000fce0000000000 */
[----:B------:R-:W-:Y:S01]  /*19450*/  HGMMA.64x256x16.F32 R24, R184, gdesc[UR4].tnspB, R24, gsb0 ;  /* 0x43e00004b8187df0 */ /* 0x000fe20008000818 */
[----:B0-----:R-:W-:Y:S02]  /*19460*/  FMNMX.FTZ R4, R0, R4, !PT ;  /* 0x0000000400047209 */ /* 0x001fe40007810000 */
        /* <DEDUP_REMOVED lines=9> */
[----:B------:R-:W-:-:S04]  /*19500*/  FMNMX.FTZ R4, R167, R0, !PT ;  /* 0x00000000a7047209 */ /* 0x000fc80007810000 */
[----:B------:R-:W-:-:S04]  /*19510*/  FMNMX.FTZ R4, R170, R4, !PT ;  /* 0x00000004aa047209 */ /* 0x000fc80007810000 */
[----:B------:R-:W-:-:S04]  /*19520*/  FMNMX.FTZ R4, R171, R4, !PT ;  /* 0x00000004ab047209 */ /* 0x000fc80007810000 */
[----:B------:R-:W-:-:S04]  /*19530*/  FMNMX.FTZ R4, R174, R4, !PT ;  /* 0x00000004ae047209 */ /* 0x000fc80007810000 */
[----:B------:R-:W-:Y:S01]  /*19540*/  FMNMX.FTZ R4, R175, R4, !PT ;  /* 0x00000004af047209 */ /* 0x000fe20007810000 */
[----:B------:R-:W-:-:S03]  /*19550*/  FADD.FTZ R2, -R5, R230 ;  /* 0x000000e605027221 */ /* 0x000fc60000010100 */
[----:B------:R-:W-:Y:S01]  /*19560*/  FMNMX.FTZ R4, R178, R4, !PT ;  /* 0x00000004b2047209 */ /* 0x000fe20007810000 */
[----:B------:R-:W-:-:S03]  /*19570*/  IMAD.U32 R3, RZ, RZ, UR4 ;  /* 0x00000004ff037e24 */ /* 0x000fc6000f8e00ff */
[----:B------:R-:W-:Y:S01]  /*19580*/  FMNMX.FTZ R4, R179, R4, !PT ;  /* 0x00000004b3047209 */ /* 0x000fe20007810000 */
[----:B------:R-:W-:-:S03]  /*19590*/  FMUL.FTZ R2, R2, R3 ;  /* 0x0000000302027220 */ /* 0x000fc60000410000 */
[----:B------:R-:W-:Y:S01]  /*195a0*/  FMNMX.FTZ R4, R182, R4, !PT ;  /* 0x00000004b6047209 */ /* 0x000fe20007810000 */
[----:B------:R0:W-:Y:S03]  /*195b0*/  MUFU.EX2 R0, R2 ;  /* 0x0000000200007308 */ /* 0x0001e60000000800 */
[----:B------:R-:W-:Y:S01]  /*195c0*/  FMNMX.FTZ R4, R183, R4, !PT ;  /* 0x00000004b7047209 */ /* 0x000fe20007810000 */
[-C--:B0-----:R-:W-:Y:S01]  /*195d0*/  FMUL.FTZ R2, R5, R3.reuse ;  /* 0x0000000305027220 */ /* 0x081fe20000410000 */
[----:B------:R-:W-:Y:S02]  /*195e0*/  WARPGROUP.DEPBAR.LE gsb0, 0x0 ;  /* 0x00008000000079c5 */ /* 0x000fe40000010000 */
[----:B------:R-:W2:Y:S01]  /*195f0*/  LDL R187, [R1+0x34] ;  /* 0x0000340001bb7983 */ /* 0x000ea20000100800 */
[-CC-:B------:R-:W-:Y:S01]  /*19600*/  FFMA.FTZ R185, R157, R3.reuse, -R2.reuse ;  /* 0x000000039db97223 */ /* 0x180fe20000010802 */
[-CC-:B------:R-:W-:Y:S01]  /*19610*/  FFMA.FTZ R194, R164, R3.reuse, -R2.reuse ;  /* 0x00000003a4c27223 */ /* 0x180fe20000010802 */
[-CC-:B------:R-:W-:Y:S01]  /*19620*/  FFMA.FTZ R196, R152, R3.reuse, -R2.reuse ;  /* 0x0000000398c47223 */ /* 0x180fe20000010802 */
[----:B------:R-:W0:Y:S01]  /*19630*/  SHFL.BFLY PT, R157, R4, 0x2, 0x1f ;  /* 0x0c401f00049d7f89 */ /* 0x000e2200000e0000 */
        /* <DEDUP_REMOVED lines=11> */
[----:B------:R-:W1:Y:S01]  /*196f0*/  MUFU.EX2 R196, R196 ;  /* 0x000000c400c47308 */ /* 0x000e620000000800 */
[----:B------:R-:W-:Y:S01]  /*19700*/  @!P1 VIADD R23, R23, 0x30860 ;  /* 0x0003086017179836 */ /* 0x000fe20000000000 */
[----:B------:R-:W-:Y:S01]  /*19710*/  MOV R230, R5 ;  /* 0x0000000500e67202 */ /* 0x000fe20000000f00 */
[----:B------:R-:W-:-:S05]  /*19720*/  IMAD.MOV.U32 R236, RZ, RZ, R22 ;  /* 0x000000ffffec7224 */ /* 0x000fca00078e0016 */
[----:B------:R-:W3:Y:S01]  /*19730*/  MUFU.EX2 R152, R152 ;  /* 0x0000009800987308 */ /* 0x000ee20000000800 */
[----:B0-----:R-:W-:Y:S01]  /*19740*/  FMNMX.FTZ R4, R4, R157, !PT ;  /* 0x0000009d04047209 */ /* 0x001fe20007810000 */
[----:B------:R-:W-:-:S06]  /*19750*/  FFMA.FTZ R157, R169, R3, -R2 ;  /* 0x00000003a99d7223 */ /* 0x000fcc0000010802 */
[----:B------:R-:W0:Y:S01]  /*19760*/  MUFU.EX2 R198, R198 ;  /* 0x000000c600c67308 */ /* 0x000e220000000800 */
[----:B------:R-:W4:Y:S07]  /*19770*/  SHFL.BFLY PT, R164, R4, 0x1, 0x1f ;  /* 0x0c201f0004a47f89 */ /* 0x000f2e00000e0000 */
[----:B------:R-:W5:Y:S08]  /*19780*/  MUFU.EX2 R185, R185 ;  /* 0x000000b900b97308 */ /* 0x000f700000000800 */
[----:B------:R-:W5:Y:S08]  /*19790*/  MUFU.EX2 R192, R192 ;  /* 0x000000c000c07308 */ /* 0x000f700000000800 */
[----:B------:R-:W5:Y:S01]  /*197a0*/  MUFU.EX2 R153, R153 ;  /* 0x0000009900997308 */ /* 0x000f620000000800 */
[----:B----4-:R-:W-:Y:S01]  /*197b0*/  FMNMX.FTZ R4, R4, R164, !PT ;  /* 0x000000a404047209 */ /* 0x010fe20007810000 */
[----:B------:R-:W-:-:S04]  /*197c0*/  FFMA.FTZ R164, R181, R3, -R2 ;  /* 0x00000003b5a47223 */ /* 0x000fc80000010802 */
[C---:B------:R-:W-:Y:S01]  /*197d0*/  FADD.FTZ R2, -R4.reuse, R231 ;  /* 0x000000e704027221 */ /* 0x040fe20000010100 */
[-C--:B------:R-:W-:Y:S01]  /*197e0*/  FMUL.FTZ R165, R4, R3.reuse ;  /* 0x0000000304a57220 */ /* 0x080fe20000410000 */
[----:B------:R-:W-:Y:S01]  /*197f0*/  MUFU.EX2 R194, R194 ;  /* 0x000000c200c27308 */ /* 0x000fe20000000800 */
[----:B------:R-:W-:Y:S02]  /*19800*/  IMAD.MOV.U32 R231, RZ, RZ, R4 ;  /* 0x000000ffffe77224 */ /* 0x000fe400078e0004 */
[-C--:B------:R-:W-:Y:S01]  /*19810*/  FMUL.FTZ R2, R2, R3.reuse ;  /* 0x0000000302027220 */ /* 0x080fe20000410000 */
[-CC-:B------:R-:W-:Y:S01]  /*19820*/  FFMA.FTZ R197, R154, R3.reuse, -R165.reuse ;  /* 0x000000039ac57223 */ /* 0x180fe200000108a5 */
[-CC-:B------:R-:W-:Y:S01]  /*19830*/  FFMA.FTZ R154, R155, R3.reuse, -R165.reuse ;  /* 0x000000039b9a7223 */ /* 0x180fe200000108a5 */
[-CC-:B------:R-:W-:Y:S01]  /*19840*/  FFMA.FTZ R199, R158, R3.reuse, -R165.reuse ;  /* 0x000000039ec77223 */ /* 0x180fe200000108a5 */
[-CC-:B------:R-:W-:Y:S01]  /*19850*/  FFMA.FTZ R155, R159, R3.reuse, -R165.reuse ;  /* 0x000000039f9b7223 */ /* 0x180fe200000108a5 */
[----:B------:R-:W-:Y:S01]  /*19860*/  FFMA.FTZ R193, R162, R3, -R165 ;  /* 0x00000003a2c17223 */ /* 0x000fe200000108a5 */
[----:B------:R-:W-:Y:S01]  /*19870*/  MUFU.EX2 R2, R2 ;  /* 0x0000000200027308 */ /* 0x000fe20000000800 */
[----:B------:R-:W-:-:S02]  /*19880*/  @!P1 IMAD R158, R22, 0x8, R16 ;  /* 0x00000008169e9824 */ /* 0x000fc400078e0210 */
[-CC-:B------:R-:W-:Y:S01]  /*19890*/  FFMA.FTZ R163, R163, R3.reuse, -R165.reuse ;  /* 0x00000003a3a37223 */ /* 0x180fe200000108a5 */
[----:B-1----:R-:W-:Y:S01]  /*198a0*/  FFMA.FTZ R162, R0, R228, R196 ;  /* 0x000000e400a27223 */ /* 0x002fe200000100c4 */
[-CC-:B------:R-:W-:Y:S01]  /*198b0*/  FFMA.FTZ R195, R166, R3.reuse, -R165.reuse ;  /* 0x00000003a6c37223 */ /* 0x180fe200000108a5 */
[-CC-:B------:R-:W-:Y:S01]  /*198c0*/  FFMA.FTZ R167, R167, R3.reuse, -R165.reuse ;  /* 0x00000003a7a77223 */ /* 0x180fe200000108a5 */
[----:B------:R-:W-:Y:S01]  /*198d0*/  @!P1 IADD3 R159, R158, 0x30840, RZ ;  /* 0x000308409e9f9810 */ /* 0x000fe20007ffe0ff */
[----:B---3--:R-:W-:Y:S01]  /*198e0*/  FADD.FTZ R162, R152, R162 ;  /* 0x000000a298a27221 */ /* 0x008fe20000010000 */
[----:B------:R-:W1:Y:S01]  /*198f0*/  MUFU.EX2 R197, R197 ;  /* 0x000000c500c57308 */ /* 0x000e620000000800 */
[-C--:B------:R-:W-:Y:S01]  /*19900*/  FFMA.FTZ R189, R170, R3.reuse, -R165 ;  /* 0x00000003aabd7223 */ /* 0x080fe200000108a5 */
[----:B------:R-:W-:Y:S01]  /*19910*/  @!P1 PRMT R159, RZ, 0x654, R159 ;  /* 0x00000654ff9f9816 */ /* 0x000fe2000000009f */
[----:B0-----:R-:W-:Y:S01]  /*19920*/  FADD.FTZ R162, R198, R162 ;  /* 0x000000a2c6a27221 */ /* 0x001fe20000010000 */
[----:B------:R-:W-:Y:S01]  /*19930*/  F2FP.F16.F32.PACK_AB R196, R152, R196 ;  /* 0x000000c498c4723e */ /* 0x000fe200000000ff */
[-CC-:B------:R-:W-:Y:S01]  /*19940*/  FFMA.FTZ R174, R174, R3.reuse, -R165.reuse ;  /* 0x00000003aeae7223 */ /* 0x180fe200000108a5 */
[----:B------:R0:W-:Y:S01]  /*19950*/  @!P1 SYNCS.ARRIVE.TRANS64.RED.A1T0 RZ, [R159+URZ], RZ ;  /* 0x000000ff9fff99a7 */ /* 0x0001e2000810043f */
[----:B-----5:R-:W-:Y:S01]  /*19960*/  FADD.FTZ R162, R185, R162 ;  /* 0x000000a2b9a27221 */ /* 0x020fe20000010000 */
[----:B------:R-:W3:Y:S01]  /*19970*/  MUFU.EX2 R154, R154 ;  /* 0x0000009a009a7308 */ /* 0x000ee20000000800 */
[-CC-:B------:R-:W-:Y:S01]  /*19980*/  FFMA.FTZ R175, R175, R3.reuse, -R165.reuse ;  /* 0x00000003afaf7223 */ /* 0x180fe200000108a5 */
[-CC-:B------:R-:W-:Y:S01]  /*19990*/  FFMA.FTZ R178, R178, R3.reuse, -R165.reuse ;  /* 0x00000003b2b27223 */ /* 0x180fe200000108a5 */
[----:B------:R-:W-:Y:S01]  /*199a0*/  FADD.FTZ R152, R192, R162 ;  /* 0x000000a2c0987221 */ /* 0x000fe20000010000 */
[-CC-:B------:R-:W-:Y:S01]  /*199b0*/  FFMA.FTZ R179, R179, R3.reuse, -R165.reuse ;  /* 0x00000003b3b37223 */ /* 0x180fe200000108a5 */
[----:B------:R-:W-:Y:S01]  /*199c0*/  FFMA.FTZ R182, R182, R3, -R165 ;  /* 0x00000003b6b67223 */ /* 0x000fe200000108a5 */
[----:B0-----:R-:W-:Y:S01]  /*199d0*/  @!P1 PRMT R159, RZ, 0x654, R23 ;  /* 0x00000654ff9f9816 */ /* 0x001fe20000000017 */
[----:B------:R-:W-:Y:S01]  /*199e0*/  FADD.FTZ R152, R153, R152 ;  /* 0x0000009899987221 */ /* 0x000fe20000010000 */
[----:B------:R-:W0:Y:S01]  /*199f0*/  MUFU.EX2 R199, R199 ;  /* 0x000000c700c77308 */ /* 0x000e220000000800 */
[----:B-1----:R-:W-:Y:S01]  /*19a00*/  FFMA.FTZ R227, R2, R227, R197 ;  /* 0x000000e302e37223 */ /* 0x002fe200000100c5 */
[----:B------:R1:W-:Y:S01]  /*19a10*/  @!P1 SYNCS.ARRIVE.TRANS64.RED.A1T0 RZ, [R159+URZ], RZ ;  /* 0x000000ff9fff99a7 */ /* 0x0003e2000810043f */
[----:B------:R-:W-:Y:S01]  /*19a20*/  FADD.FTZ R152, R194, R152 ;  /* 0x00000098c2987221 */ /* 0x000fe20000010000 */
[----:B------:R-:W-:-:S02]  /*19a30*/  F2FP.F16.F32.PACK_AB R198, R185, R198 ;  /* 0x000000c6b9c6723e */ /* 0x000fc400000000ff */
[----:B------:R-:W-:Y:S02]  /*19a40*/  F2FP.F16.F32.PACK_AB R192, R153, R192 ;  /* 0x000000c099c0723e */ /* 0x000fe400000000ff */
[----:B------:R-:W4:Y:S01]  /*19a50*/  MUFU.EX2 R155, R155 ;  /* 0x0000009b009b7308 */ /* 0x000f220000000800 */
[C---:B---3--:R-:W-:Y:S01]  /*19a60*/  FADD.FTZ R227, R154.reuse, R227 ;  /* 0x000000e39ae37221 */ /* 0x048fe20000010000 */
[-CC-:B-1----:R-:W-:Y:S01]  /*19a70*/  FFMA.FTZ R159, R171, R3.reuse, -R165.reuse ;  /* 0x00000003ab9f7223 */ /* 0x182fe200000108a5 */
[----:B------:R-:W-:Y:S01]  /*19a80*/  FFMA.FTZ R165, R183, R3, -R165 ;  /* 0x00000003b7a57223 */ /* 0x000fe200000108a5 */
[----:B------:R-:W-:-:S04]  /*19a90*/  F2FP.F16.F32.PACK_AB R197, R154, R197 ;  /* 0x000000c59ac5723e */ /* 0x000fc800000000ff */
[----:B------:R-:W1:Y:S01]  /*19aa0*/  MUFU.EX2 R193, R193 ;  /* 0x000000c100c17308 */ /* 0x000e620000000800 */
[----:B0-----:R-:W-:-:S07]  /*19ab0*/  FADD.FTZ R227, R199, R227 ;  /* 0x000000e3c7e37221 */ /* 0x001fce0000010000 */
[----:B------:R-:W0:Y:S01]  /*19ac0*/  MUFU.EX2 R158, R163 ;  /* 0x000000a3009e7308 */ /* 0x000e220000000800 */
[C---:B----4-:R-:W-:Y:S01]  /*19ad0*/  FADD.FTZ R227, R155.reuse, R227 ;  /* 0x000000e39be37221 */ /* 0x050fe20000010000 */
[----:B------:R-:W-:-:S06]  /*19ae0*/  F2FP.F16.F32.PACK_AB R199, R155, R199 ;  /* 0x000000c79bc7723e */ /* 0x000fcc00000000ff */
[----:B------:R-:W3:Y:S01]  /*19af0*/  MUFU.EX2 R195, R195 ;  /* 0x000000c300c37308 */ /* 0x000ee20000000800 */
[----:B-1----:R-:W-:-:S07]  /*19b00*/  FADD.FTZ R162, R193, R227 ;  /* 0x000000e3c1a27221 */ /* 0x002fce0000010000 */
[----:B------:R-:W1:Y:S01]  /*19b10*/  MUFU.EX2 R156, R156 ;  /* 0x0000009c009c7308 */ /* 0x000e620000000800 */
[C---:B0-----:R-:W-:Y:S01]  /*19b20*/  FADD.FTZ R162, R158.reuse, R162 ;  /* 0x000000a29ea27221 */ /* 0x041fe20000010000 */
[----:B------:R-:W-:-:S06]  /*19b30*/  F2FP.F16.F32.PACK_AB R193, R158, R193 ;  /* 0x000000c19ec1723e */ /* 0x000fcc00000000ff */
[----:B------:R-:W0:Y:S01]  /*19b40*/  MUFU.EX2 R23, R167 ;  /* 0x000000a700177308 */ /* 0x000e220000000800 */
[----:B---3--:R-:W-:-:S07]  /*19b50*/  FADD.FTZ R162, R195, R162 ;  /* 0x000000a2c3a27221 */ /* 0x008fce0000010000 */
[----:B------:R-:W3:Y:S01]  /*19b60*/  MUFU.EX2 R188, R188 ;  /* 0x000000bc00bc7308 */ /* 0x000ee20000000800 */
[C---:B-1----:R-:W-:Y:S01]  /*19b70*/  FADD.FTZ R152, R156.reuse, R152 ;  /* 0x000000989c987221 */ /* 0x042fe20000010000 */
[----:B------:R-:W-:-:S06]  /*19b80*/  F2FP.F16.F32.PACK_AB R194, R156, R194 ;  /* 0x000000c29cc2723e */ /* 0x000fcc00000000ff */
[----:B------:R-:W1:Y:S01]  /*19b90*/  MUFU.EX2 R189, R189 ;  /* 0x000000bd00bd7308 */ /* 0x000e620000000800 */
[C---:B0-----:R-:W-:Y:S01]  /*19ba0*/  FADD.FTZ R162, R23.reuse, R162 ;  /* 0x000000a217a27221 */ /* 0x041fe20000010000 */
[----:B------:R-:W-:Y:S01]  /*19bb0*/  F2FP.F16.F32.PACK_AB R195, R23, R195 ;  /* 0x000000c317c3723e */ /* 0x000fe200000000ff */
[----:B------:R-:W-:-:S05]  /*19bc0*/  IMAD.MOV.U32 R23, RZ, RZ, R219 ;  /* 0x000000ffff177224 */ /* 0x000fca00078e00db */
[----:B------:R-:W0:Y:S01]  /*19bd0*/  MUFU.EX2 R157, R157 ;  /* 0x0000009d009d7308 */ /* 0x000e220000000800 */
[----:B---3--:R-:W-:-:S07]  /*19be0*/  FADD.FTZ R152, R188, R152 ;  /* 0x00000098bc987221 */ /* 0x008fce0000010000 */
[----:B------:R-:W3:Y:S01]  /*19bf0*/  MUFU.EX2 R159, R159 ;  /* 0x0000009f009f7308 */ /* 0x000ee20000000800 */
[----:B-1----:R-:W-:-:S07]  /*19c00*/  FADD.FTZ R162, R189, R162 ;  /* 0x000000a2bda27221 */ /* 0x002fce0000010000 */
[----:B------:R-:W1:Y:S01]  /*19c10*/  MUFU.EX2 R190, R190 ;  /* 0x000000be00be7308 */ /* 0x000e620000000800 */
[C---:B0-----:R-:W-:Y:S01]  /*19c20*/  FADD.FTZ R152, R157.reuse, R152 ;  /* 0x000000989d987221 */ /* 0x041fe20000010000 */
[----:B------:R-:W-:-:S06]  /*19c30*/  F2FP.F16.F32.PACK_AB R188, R157, R188 ;  /* 0x000000bc9dbc723e */ /* 0x000fcc00000000ff */
[----:B------:R-:W0:Y:S01]  /*19c40*/  MUFU.EX2 R174, R174 ;  /* 0x000000ae00ae7308 */ /* 0x000e220000000800 */
[C---:B---3--:R-:W-:Y:S01]  /*19c50*/  FADD.FTZ R162, R159.reuse, R162 ;  /* 0x000000a29fa27221 */ /* 0x048fe20000010000 */
[----:B------:R-:W-:-:S06]  /*19c60*/  F2FP.F16.F32.PACK_AB R189, R159, R189 ;  /* 0x000000bd9fbd723e */ /* 0x000fcc00000000ff */
[----:B------:R-:W3:Y:S01]  /*19c70*/  MUFU.EX2 R160, R160 ;  /* 0x000000a000a07308 */ /* 0x000ee20000000800 */
[----:B-1----:R-:W-:-:S07]  /*19c80*/  FADD.FTZ R152, R190, R152 ;  /* 0x00000098be987221 */ /* 0x002fce0000010000 */
[----:B------:R-:W1:Y:S01]  /*19c90*/  MUFU.EX2 R175, R175 ;  /* 0x000000af00af7308 */ /* 0x000e620000000800 */
[----:B0-----:R-:W-:-:S07]  /*19ca0*/  FADD.FTZ R162, R174, R162 ;  /* 0x000000a2aea27221 */ /* 0x001fce0000010000 */
[----:B------:R-:W0:Y:S01]  /*19cb0*/  MUFU.EX2 R184, R184 ;  /* 0x000000b800b87308 */ /* 0x000e220000000800 */
[C---:B---3--:R-:W-:Y:S01]  /*19cc0*/  FADD.FTZ R152, R160.reuse, R152 ;  /* 0x00000098a0987221 */ /* 0x048fe20000010000 */
[----:B------:R-:W-:-:S06]  /*19cd0*/  F2FP.F16.F32.PACK_AB R190, R160, R190 ;  /* 0x000000bea0be723e */ /* 0x000fcc00000000ff */
[----:B------:R-:W3:Y:S01]  /*19ce0*/  MUFU.EX2 R178, R178 ;  /* 0x000000b200b27308 */ /* 0x000ee20000000800 */
[C---:B-1----:R-:W-:Y:S01]  /*19cf0*/  FADD.FTZ R162, R175.reuse, R162 ;  /* 0x000000a2afa27221 */ /* 0x042fe20000010000 */
[----:B------:R-:W-:-:S06]  /*19d00*/  F2FP.F16.F32.PACK_AB R191, R175, R174 ;  /* 0x000000aeafbf723e */ /* 0x000fcc00000000ff */
[----:B------:R-:W1:Y:S01]  /*19d10*/  MUFU.EX2 R161, R161 ;  /* 0x000000a100a17308 */ /* 0x000e620000000800 */
[----:B0-----:R-:W-:-:S07]  /*19d20*/  FADD.FTZ R152, R184, R152 ;  /* 0x00000098b8987221 */ /* 0x001fce0000010000 */
[----:B------:R-:W0:Y:S01]  /*19d30*/  MUFU.EX2 R179, R179 ;  /* 0x000000b300b37308 */ /* 0x000e220000000800 */
[----:B---3--:R-:W-:-:S07]  /*19d40*/  FADD.FTZ R162, R178, R162 ;  /* 0x000000a2b2a27221 */ /* 0x008fce0000010000 */
[----:B------:R-:W3:Y:S01]  /*19d50*/  MUFU.EX2 R186, R186 ;  /* 0x000000ba00ba7308 */ /* 0x000ee20000000800 */
[C---:B-1----:R-:W-:Y:S01]  /*19d60*/  FADD.FTZ R152, R161.reuse, R152 ;  /* 0x00000098a1987221 */ /* 0x042fe20000010000 */
[----:B------:R-:W-:-:S06]  /*19d70*/  F2FP.F16.F32.PACK_AB R184, R161, R184 ;  /* 0x000000b8a1b8723e */ /* 0x000fcc00000000ff */
[----:B------:R-:W1:Y:S01]  /*19d80*/  MUFU.EX2 R182, R182 ;  /* 0x000000b600b67308 */ /* 0x000e620000000800 */
[C---:B0-----:R-:W-:Y:S01]  /*19d90*/  FADD.FTZ R162, R179.reuse, R162 ;  /* 0x000000a2b3a27221 */ /* 0x041fe20000010000 */
[----:B------:R-:W-:-:S06]  /*19da0*/  F2FP.F16.F32.PACK_AB R185, R179, R178 ;  /* 0x000000b2b3b9723e */ /* 0x000fcc00000000ff */
[----:B------:R-:W0:Y:S01]  /*19db0*/  MUFU.EX2 R164, R164 ;  /* 0x000000a400a47308 */ /* 0x000e220000000800 */
[----:B---3--:R-:W-:-:S07]  /*19dc0*/  FADD.FTZ R152, R186, R152 ;  /* 0x00000098ba987221 */ /* 0x008fce0000010000 */
[----:B------:R-:W3:Y:S01]  /*19dd0*/  MUFU.EX2 R165, R165 ;  /* 0x000000a500a57308 */ /* 0x000ee20000000800 */
[----:B-1----:R-:W-:Y:S01]  /*19de0*/  FADD.FTZ R162, R182, R162 ;  /* 0x000000a2b6a27221 */ /* 0x002fe20000010000 */
[C---:B0-----:R-:W-:Y:S01]  /*19df0*/  FADD.FTZ R228, R164.reuse, R152 ;  /* 0x00000098a4e47221 */ /* 0x041fe20000010000 */
[----:B------:R-:W-:Y:S02]  /*19e00*/  F2FP.F16.F32.PACK_AB R186, R164, R186 ;  /* 0x000000baa4ba723e */ /* 0x000fe400000000ff */
[C---:B---3--:R-:W-:Y:S01]  /*19e10*/  FADD.FTZ R227, R165.reuse, R162 ;  /* 0x000000a2a5e37221 */ /* 0x048fe20000010000 */
[C---:B--2---:R-:W-:Y:S01]  /*19e20*/  ISETP.GT.AND P2, PT, R232.reuse, R187, PT ;  /* 0x000000bbe800720c */ /* 0x044fe20003f44270 */
[----:B------:R-:W-:Y:S01]  /*19e30*/  VIADD R232, R232, 0xffffffff ;  /* 0xffffffffe8e87836 */ /* 0x000fe20000000000 */
[----:B------:R-:W-:-:S11]  /*19e40*/  F2FP.F16.F32.PACK_AB R187, R165, R182 ;  /* 0x000000b6a5bb723e */ /* 0x000fd600000000ff */
[----:B------:R-:W-:Y:S05]  /*19e50*/  @P2 BRA `(.L_x_1993) ;  /* 0xffffffdc00b82947 */ /* 0x000fea000383ffff */
[----:B------:R-:W-:Y:S05]  /*19e60*/  BSYNC B1 ;  /* 0x0000000000017941 */ /* 0x000fea0003800000 */
.L_x_1982:
[----:B------:R-:W-:-:S07]  /*19e70*/  IMAD.MOV.U32 R23, RZ, RZ, R232 ;  /* 0x000000ffff177224 */ /* 0x000fce00078e00e8 */
.L_x_1981:
[----:B------:R-:W-:Y:S05]  /*19e80*/  BSYNC B0 ;  /* 0x0000000000007941 */ /* 0x000fea0003800000 */
.L_x_1980:
[----:B------:R-:W2:Y:S01]  /*19e90*/  LDL R152, [R1+0x4c] ;  /* 0x00004c0001987983 */ /* 0x000ea20000100800 */
[----:B------:R-:W-:Y:S01]  /*19ea0*/  BSSY B0, `(.L_x_1994) ;  /* 0x00002c7000007945 */ /* 0x000fe20003800000 */
[----:B--2---:R-:W-:-:S13]  /*19eb0*/  ISETP.GE.AND P2, PT, R23, R152, PT ;  /* 0x000000981700720c */ /* 0x004fda0003f46270 */
[----:B------:R-:W-:Y:S05]  /*19ec0*/  @!P2 BRA `(.L_x_1995) ;  /* 0x0000002c0010a947 */ /* 0x000fea0003800000 */
[----:B------:R-:W-:Y:S02]  /*19ed0*/  IMAD.MOV.U32 R230, RZ, RZ, R4 ;  /* 0x000000ffffe67224 */ /* 0x000fe400078e0004 */
[----:B------:R-:W-:Y:S02]  /*19ee0*/  IMAD.MOV.U32 R231, RZ, RZ, R5 ;  /* 0x000000ffffe77224 */ /* 0x000fe400078e0005 */
[----:B------:R-:W-:Y:S02]  /*19ef0*/  IMAD.MOV.U32 R236, RZ, RZ, R219 ;  /* 0x000000ffffec7224 */ /* 0x000fe400078e00db */
[----:B------:R-:W-:-:S07]  /*19f00*/  IMAD.MOV.U32 R232, RZ, RZ, R22 ;  /* 0x000000ffffe87224 */ /* 0x000fce00078e0016 */
.L_x_2014:
[----:B------:R-:W-:-:S04]  /*19f10*/  IADD3 R22, R232, 0x1, RZ ;  /* 0x00000001e8167810 */ /* 0x000fc80007ffe0ff */
[----:B------:R-:W-:-:S04]  /*19f20*/  ISETP.NE.AND P2, PT, R22, 0x2, PT ;  /* 0x000000021600780c */ /* 0x000fc80003f45270 */
[----:B------:R-:W-:Y:S02]  /*19f30*/  SEL R219, RZ, 0x1, P2 ;  /* 0x00000001ffdb7807 */ /* 0x000fe40001000000 */
[----:B------:R-:W-:Y:S02]  /*19f40*/  SEL R22, R22, RZ, P2 ;  /* 0x000000ff16167207 */ /* 0x000fe40001000000 */
[----:B------:R-:W-:Y:S01]  /*19f50*/  LOP3.LUT R219, R236, R219, RZ, 0x3c, !PT ;  /* 0x000000dbecdb7212 */ /* 0x000fe200078e3cff */
[----:B------:R-:W-:Y:S06]  /*19f60*/  @!P0 BRA `(.L_x_1996) ;  /* 0x0000000000048947 */ /* 0x000fec0003800000 */
[----:B------:R-:W-:Y:S01]  /*19f70*/  BPT.TRAP 0x1 ;  /* 0x000000040000795c */ /* 0x000fe20000300000 */
.L_x_1996:
[----:B------:R-:W-:Y:S01]  /*19f80*/  IMAD R5, R22, 0x8, R16 ;  /* 0x0000000816057824 */ /* 0x000fe200078e0210 */
[----:B------:R-:W-:-:S04]  /*19f90*/  SHF.L.U32 R153, R219, 0x1f, RZ ;  /* 0x0000001fdb997819 */ /* 0x000fc800000006ff */
[----:B------:R0:W1:Y:S01]  /*19fa0*/  SYNCS.PHASECHK.TRANS64.TRYWAIT P2, [R5+URZ+0x30830], R153 ;  /* 0x03083099050075a7 */ /* 0x000062000804017f */
[----:B------:R-:W-:Y:S05]  /*19fb0*/  @!P0 BRA `(.L_x_1997) ;  /* 0x0000000000048947 */ /* 0x000fea0003800000 */
[----:B------:R-:W-:Y:S01]  /*19fc0*/  BPT.TRAP 0x1 ;  /* 0x000000040000795c */ /* 0x000fe20000300000 */
.L_x_1997:
        /* <DEDUP_REMOVED lines=8> */
.L_x_1999:
[----:B------:R-:W-:Y:S05]  /*1a050*/  BSYNC B1 ;  /* 0x0000000000017941 */ /* 0x000fea0003800000 */
.L_x_1998:
[----:B------:R-:W-:Y:S01]  /*1a060*/  R2UR UR4, R152 ;  /* 0x00000000980472ca */ /* 0x000fe200000e0000 */
[----:B------:R-:W-:Y:S01]  /*1a070*/  IMAD.MOV.U32 R152, RZ, RZ, R3 ;  /* 0x000000ffff987224 */ /* 0x000fe200078e0003 */
[----:B------:R2:W-:Y:S01]  /*1a080*/  STL [R1+0xbc], R18 ;  /* 0x0000bc1201007387 */ /* 0x0005e20000100800 */
[----:B01----:R-:W-:Y:S01]  /*1a090*/  IMAD.MOV.U32 R153, RZ, RZ, 0x40000040 ;  /* 0x40000040ff997424 */ /* 0x003fe200078e00ff */
[----:B------:R-:W-:Y:S01]  /*1a0a0*/  MOV R161, UR39 ;  /* 0x0000002700a17c02 */ /* 0x000fe20008000f00 */
[----:B------:R-:W-:Y:S01]  /*1a0b0*/  IMAD.MOV.U32 R5, RZ, RZ, 0x40000040 ;  /* 0x40000040ff057424 */ /* 0x000fe200078e00ff */
[----:B------:R-:W-:Y:S01]  /*1a0c0*/  IADD3 R154, R4, 0x6, RZ ;  /* 0x00000006049a7810 */ /* 0x000fe20007ffe0ff */
[----:B------:R0:W-:Y:S01]  /*1a0d0*/  STL [R1+0xb8], R17 ;  /* 0x0000b81101007387 */ /* 0x0001e20000100800 */
[C---:B------:R-:W-:Y:S01]  /*1a0e0*/  R2UR UR39, R153.reuse ;  /* 0x00000000992772ca */ /* 0x040fe200000e0000 */
[----:B------:R-:W-:Y:S01]  /*1a0f0*/  IMAD.MOV.U32 R155, RZ, RZ, 0x40000040 ;  /* 0x40000040ff9b7424 */ /* 0x000fe200078e00ff */
[----:B------:R-:W-:Y:S01]  /*1a100*/  R2UR UR5, R153 ;  /* 0x00000000990572ca */ /* 0x000fe200000e0000 */
[----:B------:R1:W-:Y:S01]  /*1a110*/  STL [R1+0xb4], R16 ;  /* 0x0000b41001007387 */ /* 0x0003e20000100800 */
[----:B--2---:R-:W-:Y:S01]  /*1a120*/  MOV R18, UR38 ;  /* 0x0000002600127c02 */ /* 0x004fe20008000f00 */
[----:B------:R-:W-:Y:S01]  /*1a130*/  IMAD.MOV.U32 R157, RZ, RZ, 0x40000040 ;  /* 0x40000040ff9d7424 */ /* 0x000fe200078e00ff */
[----:B------:R-:W-:Y:S01]  /*1a140*/  R2UR UR38, R152 ;  /* 0x00000000982672ca */ /* 0x000fe200000e0000 */
[C---:B------:R-:W-:Y:S01]  /*1a150*/  VIADD R152, R4.reuse, 0x200 ;  /* 0x0000020004987836 */ /* 0x040fe20000000000 */
        /* <DEDUP_REMOVED lines=13> */
[-C--:B------:R-:W-:Y:S01]  /*1a230*/  FMUL.FTZ R25, R25, R0.reuse ;  /* 0x0000000019197220 */ /* 0x080fe20000410000 */
[----:B------:R-:W-:Y:S01]  /*1a240*/  MOV R159, UR39 ;  /* 0x00000027009f7c02 */ /* 0x000fe20008000f00 */
[----:B------:R-:W-:Y:S01]  /*1a250*/  UMOV UR39, UR5 ;  /* 0x0000000500277c82 */ /* 0x000fe20008000000 */
[----:B------:R-:W-:Y:S01]  /*1a260*/  R2UR UR30, R152 ;  /* 0x00000000981e72ca */ /* 0x000fe200000e0000 */
[C---:B------:R-:W-:Y:S01]  /*1a270*/  VIADD R152, R4.reuse, 0x600 ;  /* 0x0000060004987836 */ /* 0x040fe20000000000 */
[----:B------:R-:W-:Y:S01]  /*1a280*/  MOV R3, UR38 ;  /* 0x0000002600037c02 */ /* 0x000fe20008000f00 */
[----:B------:R-:W-:Y:S01]  /*1a290*/  UMOV UR38, UR4 ;  /* 0x0000000400267c82 */ /* 0x000fe20008000000 */
[----:B------:R-:W-:Y:S01]  /*1a2a0*/  IADD3 R156, R4, 0x406, RZ ;  /* 0x00000406049c7810 */ /* 0x000fe20007ffe0ff */
[-C--:B------:R-:W-:Y:S01]  /*1a2b0*/  FMUL.FTZ R28, R28, R0.reuse ;  /* 0x000000001c1c7220 */ /* 0x080fe20000410000 */
        /* <DEDUP_REMOVED lines=158> */
[----:B------:R-:W-:Y:S02]  /*1aca0*/  MOV R4, R160 ;  /* 0x000000a000047202 */ /* 0x000fe40000000f00 */
        /* <DEDUP_REMOVED lines=91> */
.L_x_2001:
[----:B------:R-:W-:Y:S01]  /*1b260*/  SHF.L.U32 R2, R236, 0x1f, RZ ;  /* 0x0000001fec027819 */ /* 0x000fe200000006ff */
[----:B-----5:R-:W-:-:S04]  /*1b270*/  IMAD R0, R232, 0x8, R16 ;  /* 0x00000008e8007824 */ /* 0x020fc800078e0210 */
[----:B------:R0:W1:Y:S01]  /*1b280*/  SYNCS.PHASECHK.TRANS64.TRYWAIT P2, [R0+URZ+0x30850], R2 ;  /* 0x03085002000075a7 */ /* 0x000062000804017f */
[----:B------:R-:W-:Y:S05]  /*1b290*/  @!P0 BRA `(.L_x_2002) ;  /* 0x0000000000048947 */ /* 0x000fea0003800000 */
[----:B------:R-:W-:Y:S01]  /*1b2a0*/  BPT.TRAP 0x1 ;  /* 0x000000040000795c */ /* 0x000fe20000300000 */
.L_x_2002:
[----:B------:R-:W-:Y:S04]  /*1b2b0*/  BSSY B1, `(.L_x_2003) ;  /* 0x0000004000017945 */ /* 0x000fe80003800000 */
[----:B-1----:R-:W-:Y:S05]  /*1b2c0*/  @P2 BRA `(.L_x_2004) ;  /* 0x0000000000082947 */ /* 0x002fea0003800000 */
[----:B------:R-:W1:Y:S02]  /*1b2d0*/  SYNCS.PHASECHK.TRANS64.TRYWAIT P2, [R0+URZ+0x30850], R2 ;  /* 0x03085002000075a7 */ /* 0x000e64000804017f */
[----:B-1----:R-:W-:Y:S05]  /*1b2e0*/  @!P2 BRA `(.L_x_2005) ;  /* 0x000001000050a947 */ /* 0x002fea0003800000 */
.L_x_2004:
[----:B------:R-:W-:Y:S05]  /*1b2f0*/  BSYNC B1 ;  /* 0x0000000000017941 */ /* 0x000fea0003800000 */
.L_x_2003:
[----:B01----:R-:W-:Y:S01]  /*1b300*/  VIADD R2, R16, 0x400 ;  /* 0x0000040010027836 */ /* 0x003fe20000000000 */
[----:B------:R-:W-:Y:S01]  /*1b310*/  MOV R3, 0x40000040 ;  /* 0x4000004000037802 */ /* 0x000fe20000000f00 */
[----:B------:R-:W-:Y:S01]  /*1b320*/  WARPGROUP.ARRIVE ;  /* 0x00000000000079c5 */ /* 0x000fe20000000000 */
[----:B------:R-:W-:Y:S01]  /*1b330*/  IMAD.MOV.U32 R5, RZ, RZ, 0x40000040 ;  /* 0x40000040ff057424 */ /* 0x000fe200078e00ff */
[----:B------:R-:W-:Y:S01]  /*1b340*/  ULDC UR4, c[0x0][0x9dc] ;  /* 0x0002770000047ab9 */ /* 0x000fe20000000800 */
[----:B------:R-:W-:Y:S01]  /*1b350*/  SHF.R.U32.HI R2, RZ, 0x4, R2 ;  /* 0x00000004ff027819 */ /* 0x000fe20000011602 */
[----:B------:R-:W-:-:S03]  /*1b360*/  ULDC UR5, c[0x0][0x9e0] ;  /* 0x0002780000057ab9 */ /* 0x000fc60000000800 */
[----:B------:R-:W-:-:S04]  /*1b370*/  LOP3.LUT R2, R2, 0x3fff, RZ, 0xc0, !PT ;  /* 0x00003fff02027812 */ /* 0x000fc800078ec0ff */
[----:B------:R-:W-:-:S05]  /*1b380*/  LOP3.LUT R2, R2, 0x2000000, RZ, 0xfc, !PT ;  /* 0x0200000002027812 */ /* 0x000fca00078efcff */
[----:B------:R-:W-:Y:S01]  /*1b390*/  IMAD R2, R232, 0x800, R2 ;  /* 0x00000800e8027824 */ /* 0x000fe200078e0202 */
[----:B------:R-:W-:Y:S01]  /*1b3a0*/  R2UR UR7, R3 ;  /* 0x00000000030772ca */ /* 0x000fe200000e0000 */
[----:B------:R-:W2:Y:S03]  /*1b3b0*/  LDL R232, [R1+0x48] ;  /* 0x0000480001e87983 */ /* 0x000ea60000100800 */
[----:B------:R-:W-:-:S13]  /*1b3c0*/  R2UR UR6, R2 ;  /* 0x00000000020672ca */ /* 0x000fda00000e0000 */
[----:B------:R-:W-:Y:S01]  /*1b3d0*/  HGMMA.64x256x16.F32 R24, R196, gdesc[UR4].tnspB, R24, gsb0 ;  /* 0x43e00004c4187df0 */ /* 0x000fe20008000818 */
[----:B------:R-:W-:Y:S01]  /*1b3e0*/  VIADD R4, R2, 0x80 ;  /* 0x0000008002047836 */ /* 0x000fe20000000000 */
[----:B------:R-:W-:-:S04]  /*1b3f0*/  R2UR UR7, R5 ;  /* 0x00000000050772ca */ /* 0x000fc800000e0000 */
[----:B------:R-:W-:Y:S01]  /*1b400*/  R2UR UR6, R4 ;  /* 0x00000000040672ca */ /* 0x000fe200000e0000 */
[C---:B------:R-:W-:Y:S02]  /*1b410*/  VIADD R4, R2.reuse, 0x100 ;  /* 0x0000010002047836 */ /* 0x040fe40000000000 */
[----:B------:R-:W-:Y:S01]  /*1b420*/  IMAD.MOV.U32 R5, RZ, RZ, 0x40000040 ;  /* 0x40000040ff057424 */ /* 0x000fe200078e00ff */
[----:B------:R-:W-:Y:S02]  /*1b430*/  WARPGROUP.DEPBAR.LE gsb0, 0x0 ;  /* 0x00008000000079c5 */ /* 0x000fe40000010000 */
[----:B------:R-:W-:Y:S01]  /*1b440*/  WARPGROUP.ARRIVE ;  /* 0x00000000000079c5 */ /* 0x000fe20000000000 */
[----:B------:R-:W2:Y:S01]  /*1b450*/  LDL R199, [R1+0x2c] ;  /* 0x00002c0001c77983 */ /* 0x000ea20000100800 */
[----:B------:R-:W-:Y:S01]  /*1b460*/  VIADD R2, R2, 0x180 ;  /* 0x0000018002027836 */ /* 0x000fe20000000000 */
[----:B------:R-:W-:Y:S01]  /*1b470*/  MOV R3, 0x40000040 ;  /* 0x4000004000037802 */ /* 0x000fe20000000f00 */
[----:B------:R-:W-:-:S12]  /*1b480*/  ULOP3.LUT UR4, URZ, UR4, URZ, 0x33, !UPT ;  /* 0x000000043f047292 */ /* 0x000fd8000f8e333f */
[----:B------:R-:W-:Y:S01]  /*1b490*/  HGMMA.64x256x16.F32 R24, R192, gdesc[UR4].tnspB, R24, gsb0 ;  /* 0x43e00004c0187df0 */ /* 0x000fe20008000818 */
[----:B------:R-:W-:Y:S01]  /*1b4a0*/  R2UR UR6, R4 ;  /* 0x00000000040672ca */ /* 0x000fe200000e0000 */
[----:B------:R-:W-:Y:S01]  /*1b4b0*/  IMAD.SHL.U32 R4, R23, 0x40, RZ ;  /* 0x0000004017047824 */ /* 0x000fe200078e00ff */
[----:B------:R-:W-:Y:S01]  /*1b4c0*/  R2UR UR7, R5 ;  /* 0x00000000050772ca */ /* 0x000fe200000e0000 */
[----:B------:R-:W-:Y:S02]  /*1b4d0*/  WARPGROUP.DEPBAR.LE gsb0, 0x0 ;  /* 0x00008000000079c5 */ /* 0x000fe40000010000 */
[----:B------:R-:W-:-:S15]  /*1b4e0*/  WARPGROUP.ARRIVE ;  /* 0x00000000000079c5 */ /* 0x000fde0000000000 */
[----:B------:R-:W-:-:S07]  /*1b4f0*/  NOP ;  /* 0x0000000000007918 */ /* 0x000fce0000000000 */
[----:B------:R-:W-:Y:S01]  /*1b500*/  HGMMA.64x256x16.F32 R24, R188, gdesc[UR4].tnspB, R24, gsb0 ;  /* 0x43e00004bc187df0 */ /* 0x000fe20008000818 */
[----:B------:R-:W-:Y:S02]  /*1b510*/  R2UR UR6, R2 ;  /* 0x00000000020672ca */ /* 0x000fe400000e0000 */
[----:B------:R-:W-:Y:S01]  /*1b520*/  R2UR UR7, R3 ;  /* 0x00000000030772ca */ /* 0x000fe200000e0000 */
[----:B------:R-:W0:Y:S08]  /*1b530*/  @P5 LDC R2, c[0x0][0x450] ;  /* 0x00011400ff025b82 */ /* 0x000e300000000800 */
[----:B------:R-:W1:Y:S01]  /*1b540*/  @P5 LDC R3, c[0x0][0x44c] ;  /* 0x00011300ff035b82 */ /* 0x000e620000000800 */
[----:B--2---:R-:W-:-:S04]  /*1b550*/  IMAD.IADD R5, R232, 0x1, R199 ;  /* 0x00000001e8057824 */ /* 0x004fc800078e02c7 */
[----:B-1----:R-:W-:-:S05]  /*1b560*/  @P5 IMAD.HI.U32 R3, R5, R3, RZ ;  /* 0x0000000305035227 */ /* 0x002fca00078e00ff */
[----:B0-----:R-:W-:Y:S01]  /*1b570*/  @P5 SHF.R.U32.HI R5, RZ, R2, R3 ;  /* 0x00000002ff055219 */ /* 0x001fe20000011603 */
[----:B------:R-:W-:-:S04]  /*1b580*/  @!P1 IMAD R2, R22, 0x8, R16 ;  /* 0x0000000816029824 */ /* 0x000fc800078e0210 */
[----:B------:R-:W-:-:S05]  /*1b590*/  @!P1 VIADD R2, R2, 0x30840 ;  /* 0x0003084002029836 */ /* 0x000fca0000000000 */
[----:B------:R-:W-:Y:S01]  /*1b5a0*/  @!P1 PRMT R2, RZ, 0x654, R2 ;  /* 0x00000654ff029816 */ /* 0x000fe20000000002 */
[----:B------:R-:W-:Y:S02]  /*1b5b0*/  WARPGROUP.DEPBAR.LE gsb0, 0x0 ;  /* 0x00008000000079c5 */ /* 0x000fe40000010000 */
[----:B------:R-:W-:Y:S01]  /*1b5c0*/  WARPGROUP.ARRIVE ;  /* 0x00000000000079c5 */ /* 0x000fe20000000000 */
[----:B------:R-:W0:Y:S05]  /*1b5d0*/  SHFL.IDX PT, R188, R5, RZ, 0x1c1f ;  /* 0x001c1fff05bc7589 */ /* 0x000e2a00000e0000 */
[----:B------:R-:W-:Y:S03]  /*1b5e0*/  HGMMA.64x256x16.F32 R24, R184, gdesc[UR4].tnspB, R24, gsb0 ;  /* 0x43e00004b8187df0 */ /* 0x000fe60008000818 */
[----:B------:R-:W-:-:S02]  /*1b5f0*/  WARPGROUP.DEPBAR.LE gsb0, 0x0 ;  /* 0x00008000000079c5 */ /* 0x000fc40000010000 */
[----:B------:R1:W-:Y:S02]  /*1b600*/  @!P1 SYNCS.ARRIVE.TRANS64.RED.A1T0 RZ, [R2+URZ], RZ ;  /* 0x000000ff02ff99a7 */ /* 0x0003e4000810043f */
[----:B-1----:R-:W-:-:S05]  /*1b610*/  IADD3 R2, -R4, 0x1, RZ ;  /* 0x0000000104027810 */ /* 0x002fca0007ffe1ff */
[----:B------:R-:W-:-:S05]  /*1b620*/  IMAD R2, R229, -0x2, R2 ;  /* 0xfffffffee5027824 */ /* 0x000fca00078e0202 */
[----:B------:R-:W-:-:S05]  /*1b630*/  IADD3 R186, -R220, R2, R221 ;  /* 0x00000002dcba7210 */ /* 0x000fca0007ffe1dd */
[C---:B------:R-:W-:Y:S01]  /*1b640*/  VIADD R187, R186.reuse, UR5 ;  /* 0x00000005babb7c36 */ /* 0x040fe20008000000 */
[----:B------:R-:W-:-:S03]  /*1b650*/  IADD3 R186, R186, UR4, RZ ;  /* 0x00000004baba7c10 */ /* 0x000fc6000fffe0ff */
        /* <DEDUP_REMOVED lines=16> */
.L_x_2008:
[----:B------:R-:W-:Y:S02]  /*1b760*/  ULDC UR4, c[0x0][0x9e4] ;  /* 0x0002790000047ab9 */ /* 0x000fe40000000800 */
[----:B------:R-:W-:-:S05]  /*1b770*/  IMAD.U32 R189, RZ, RZ, UR4 ;  /* 0x00000004ffbd7e24 */ /* 0x000fca000f8e00ff */
[----:B------:R-:W-:-:S13]  /*1b780*/  ISETP.NE.AND P2, PT, R189, 0x1, PT ;  /* 0x00000001bd00780c */ /* 0x000fda0003f45270 */
[----:B------:R-:W0:Y:S02]  /*1b790*/  @P2 LDC.64 R2, c[0x0][0x9e8] ;  /* 0x00027a00ff022b82 */ /* 0x000e240000000a00 */
[----:B0-----:R-:W-:-:S05]  /*1b7a0*/  @P2 IMAD.HI.U32 R2, R188, R2, RZ ;  /* 0x00000002bc022227 */ /* 0x001fca00078e00ff */
[----:B------:R-:W-:-:S07]  /*1b7b0*/  @P2 SHF.R.U32.HI R188, RZ, R3, R2 ;  /* 0x00000003ffbc2219 */ /* 0x000fce0000011602 */
.L_x_2009:
[----:B------:R-:W-:Y:S05]  /*1b7c0*/  BSYNC B1 ;  /* 0x0000000000017941 */ /* 0x000fea0003800000 */
.L_x_2007:
[----:B------:R-:W-:-:S04]  /*1b7d0*/  IMAD R188, R188, R189, -R4 ;  /* 0x000000bdbcbc7224 */ /* 0x000fc800078e0a04 */
[----:B------:R-:W-:-:S05]  /*1b7e0*/  IMAD R188, R229, -0x2, R188 ;  /* 0xfffffffee5bc7824 */ /* 0x000fca00078e02bc */
[----:B------:R-:W-:Y:S02]  /*1b7f0*/  VIMNMX R184, R184, R188, !PT ;  /* 0x000000bcb8b87248 */ /* 0x000fe40007fe0100 */
[----:B------:R-:W-:-:S07]  /*1b800*/  VIADDMNMX R185, R188, R189, R185, PT ;  /* 0x000000bdbcb97246 */ /* 0x000fce00038001b9 */
.L_x_2006:
        /* <DEDUP_REMOVED lines=13> */
[----:B0-----:R-:W-:Y:S01]  /*1b8e0*/  IMAD.IADD R187, R187, 0x1, R5 ;  /* 0x00000001bbbb7824 */ /* 0x001fe200078e0205 */
        /* <DEDUP_REMOVED lines=35> */
[----:B------:R-:W-:Y:S02]  /*1bb20*/  IADD3 R186, R186, R5, RZ ;  /* 0x00000005baba7210 */ /* 0x000fe40007ffe0ff */
[----:B------:R-:W-:Y:S02]  /*1bb30*/  FSEL R180, R180, -INF , !P4 ;  /* 0xff800000b4b47808 */ /* 0x000fe40006000000 */
[----:B------:R-:W-:Y:S01]  /*1bb40*/  FSEL R181, R181, -INF , !P3 ;  /* 0xff800000b5b57808 */ /* 0x000fe20005800000 */
        /* <DEDUP_REMOVED lines=14> */
.L_x_2012:
[----:B------:R-:W-:Y:S02]  /*1bc30*/  ULDC UR4, c[0x0][0x9e4] ;  /* 0x0002790000047ab9 */ /* 0x000fe40000000800 */
[----:B------:R-:W-:-:S05]  /*1bc40*/  IMAD.U32 R184, RZ, RZ, UR4 ;  /* 0x00000004ffb87e24 */ /* 0x000fca000f8e00ff */
[----:B------:R-:W-:-:S13]  /*1bc50*/  ISETP.NE.AND P3, PT, R184, 0x1, PT ;  /* 0x00000001b800780c */ /* 0x000fda0003f65270 */
[----:B------:R-:W0:Y:S02]  /*1bc60*/  @P3 LDC.64 R2, c[0x0][0x9e8] ;  /* 0x00027a00ff023b82 */ /* 0x000e240000000a00 */
[----:B0-----:R-:W-:-:S05]  /*1bc70*/  @P3 IMAD.HI.U32 R2, R5, R2, RZ ;  /* 0x0000000205023227 */ /* 0x001fca00078e00ff */
[----:B------:R-:W-:-:S07]  /*1bc80*/  @P3 SHF.R.U32.HI R5, RZ, R3, R2 ;  /* 0x00000003ff053219 */ /* 0x000fce0000011602 */
.L_x_2013:
[----:B------:R-:W-:Y:S05]  /*1bc90*/  BSYNC B1 ;  /* 0x0000000000017941 */ /* 0x000fea0003800000 */
.L_x_2011:
[----:B------:R-:W-:-:S04]  /*1bca0*/  IMAD R4, R5, R184, -R4 ;  /* 0x000000b805047224 */ /* 0x000fc800078e0a04 */
[----:B------:R-:W-:-:S05]  /*1bcb0*/  IMAD R4, R229, -0x2, R4 ;  /* 0xfffffffee5047824 */ /* 0x000fca00078e0204 */
[----:B------:R-:W-:Y:S02]  /*1bcc0*/  VIMNMX R186, R186, R4, !PT ;  /* 0x00000004baba7248 */ /* 0x000fe40007fe0100 */
[----:B------:R-:W-:-:S07]  /*1bcd0*/  VIADDMNMX R187, R4, R184, R187, PT ;  /* 0x000000b804bb7246 */ /* 0x000fce00038001bb */
.L_x_2010:
[----:B------:R-:W-:Y:S01]  /*1bce0*/  @!P1 VIADD R0, R0, 0x30860 ;  /* 0x0003086000009836 */ /* 0x000fe20000000000 */
[----:B------:R-:W2:Y:S01]  /*1bcf0*/  LDL R232, [R1+0x4c] ;  /* 0x00004c0001e87983 */ /* 0x000ea20000100800 */
[----:B------:R-:W-:Y:S01]  /*1bd00*/  ULDC UR4, c[0x0][0x988] ;  /* 0x0002620000047ab9 */ /* 0x000fe20000000800 */
[----:B------:R-:W-:Y:S01]  /*1bd10*/  MOV R236, R219 ;  /* 0x000000db00ec7202 */ /* 0x000fe20000000f00 */
[----:B------:R-:W-:Y:S01]  /*1bd20*/  IMAD.U32 R3, RZ, RZ, UR4 ;  /* 0x00000004ff037e24 */ /* 0x000fe2000f8e00ff */
[----:B------:R-:W-:-:S04]  /*1bd30*/  @!P1 PRMT R0, RZ, 0x654, R0 ;  /* 0x00000654ff009816 */ /* 0x000fc80000000000 */
        /* <DEDUP_REMOVED lines=26> */
[----:B------:R-:W-:Y:S01]  /*1bee0*/  FADD.FTZ R2, -R2, R231 ;  /* 0x000000e702027221 */ /* 0x000fe20000010100 */
[----:B------:R-:W-:Y:S02]  /*1bef0*/  IMAD.MOV.U32 R231, RZ, RZ, R5 ;  /* 0x000000ffffe77224 */ /* 0x000fe400078e0005 */
        /* <DEDUP_REMOVED lines=73> */
[----:B------:R-:W0:Y:S01]  /*1c390*/  MUFU.EX2 R164, R164 ;  /* 0x000000a400a47308 */ /* 0x000e220000000800 */
[----:B------:R-:W-:Y:S01]  /*1c3a0*/  ISETP.GT.AND P4, PT, R186, 0x38, P2 ;  /* 0x00000038ba00780c */ /* 0x000fe20001784270 */
[----:B-1----:R-:W-:Y:S01]  /*1c3b0*/  FADD.FTZ R2, R160, R2 ;  /* 0x00000002a0027221 */ /* 0x002fe20000010000 */
[----:B------:R-:W-:-:S02]  /*1c3c0*/  FMNMX.FTZ R4, R166, R4, !PT ;  /* 0x00000004a6047209 */ /* 0x000fc40007810000 */
[----:B------:R-:W-:Y:S02]  /*1c3d0*/  ISETP.LT.OR P3, PT, R187, 0x32, P3 ;  /* 0x00000032bb00780c */ /* 0x000fe40001f61670 */
[----:B------:R-:W-:Y:S01]  /*1c3e0*/  FMNMX.FTZ R4, R167, R4, !PT ;  /* 0x00000004a7047209 */ /* 0x000fe20007810000 */
[----:B------:R-:W1:Y:S01]  /*1c3f0*/  MUFU.EX2 R165, R165 ;  /* 0x000000a500a57308 */ /* 0x000e620000000800 */
[----:B------:R-:W-:Y:S01]  /*1c400*/  ISETP.GT.AND P2, PT, R186, 0x39, P2 ;  /* 0x00000039ba00780c */ /* 0x000fe20001744270 */
[----:B---3--:R-:W-:Y:S01]  /*1c410*/  FADD.FTZ R2, R161, R2 ;  /* 0x00000002a1027221 */ /* 0x008fe20000010000 */
[----:B------:R-:W-:Y:S02]  /*1c420*/  FMNMX.FTZ R4, R170, R4, !PT ;  /* 0x00000004aa047209 */ /* 0x000fe40007810000 */
[----:B------:R-:W-:Y:S02]  /*1c430*/  ISETP.LT.OR P4, PT, R187, 0x39, P4 ;  /* 0x00000039bb00780c */ /* 0x000fe40002781670 */
[----:B------:R-:W-:Y:S01]  /*1c440*/  FMNMX.FTZ R4, R171, R4, !PT ;  /* 0x00000004ab047209 */ /* 0x000fe20007810000 */
[----:B------:R-:W3:Y:S01]  /*1c450*/  MUFU.EX2 R168, R168 ;  /* 0x000000a800a87308 */ /* 0x000ee20000000800 */
[----:B------:R-:W-:Y:S01]  /*1c460*/  FSEL R179, R179, -INF , !P3 ;  /* 0xff800000b3b37808 */ /* 0x000fe20005800000 */
[----:B0-----:R-:W-:Y:S01]  /*1c470*/  FADD.FTZ R2, R164, R2 ;  /* 0x00000002a4027221 */ /* 0x001fe20000010000 */
[----:B------:R-:W-:-:S02]  /*1c480*/  FMNMX.FTZ R4, R174, R4, !PT ;  /* 0x00000004ae047209 */ /* 0x000fc40007810000 */
[----:B------:R-:W-:Y:S02]  /*1c490*/  ISETP.LT.OR P2, PT, R187, 0x3a, P2 ;  /* 0x0000003abb00780c */ /* 0x000fe40001741670 */
[----:B------:R-:W-:Y:S01]  /*1c4a0*/  FMNMX.FTZ R4, R175, R4, !PT ;  /* 0x00000004af047209 */ /* 0x000fe20007810000 */
[----:B------:R-:W0:Y:S01]  /*1c4b0*/  MUFU.EX2 R169, R169 ;  /* 0x000000a900a97308 */ /* 0x000e220000000800 */
[----:B------:R-:W-:Y:S01]  /*1c4c0*/  FSEL R182, R182, -INF , !P4 ;  /* 0xff800000b6b67808 */ /* 0x000fe20006000000 */
[----:B-1----:R-:W-:Y:S01]  /*1c4d0*/  FADD.FTZ R2, R165, R2 ;  /* 0x00000002a5027221 */ /* 0x002fe20000010000 */
[----:B------:R-:W-:Y:S02]  /*1c4e0*/  FMNMX.FTZ R4, R178, R4, !PT ;  /* 0x00000004b2047209 */ /* 0x000fe40007810000 */
[----:B------:R-:W-:Y:S02]  /*1c4f0*/  FSEL R183, R183, -INF , !P2 ;  /* 0xff800000b7b77808 */ /* 0x000fe40005000000 */
[----:B------:R-:W-:Y:S01]  /*1c500*/  FMNMX.FTZ R4, R179, R4, !PT ;  /* 0x00000004b3047209 */ /* 0x000fe20007810000 */
[----:B------:R-:W1:Y:S01]  /*1c510*/  MUFU.EX2 R172, R172 ;  /* 0x000000ac00ac7308 */ /* 0x000e620000000800 */
[----:B------:R-:W-:-:S02]  /*1c520*/  F2FP.F16.F32.PACK_AB R196, R153, R152 ;  /* 0x0000009899c4723e */ /* 0x000fc400000000ff */
[----:B------:R-:W-:Y:S02]  /*1c530*/  FMNMX.FTZ R4, R182, R4, !PT ;  /* 0x00000004b6047209 */ /* 0x000fe40007810000 */
[----:B------:R-:W-:Y:S01]  /*1c540*/  F2FP.F16.F32.PACK_AB R198, R157, R156 ;  /* 0x0000009c9dc6723e */ /* 0x000fe200000000ff */
[----:B---3--:R-:W-:Y:S01]  /*1c550*/  FADD.FTZ R156, R168, R2 ;  /* 0x00000002a89c7221 */ /* 0x008fe20000010000 */
[----:B------:R-:W-:Y:S01]  /*1c560*/  FMNMX.FTZ R152, R183, R4, !PT ;  /* 0x00000004b7987209 */ /* 0x000fe20007810000 */
[----:B------:R-:W3:Y:S01]  /*1c570*/  MUFU.EX2 R173, R173 ;  /* 0x000000ad00ad7308 */ /* 0x000ee20000000800 */
[----:B------:R-:W-:Y:S01]  /*1c580*/  F2FP.F16.F32.PACK_AB R192, R161, R160 ;  /* 0x000000a0a1c0723e */ /* 0x000fe200000000ff */
[----:B0-----:R-:W-:Y:S01]  /*1c590*/  FADD.FTZ R156, R169, R156 ;  /* 0x0000009ca99c7221 */ /* 0x001fe20000010000 */
[----:B------:R-:W-:Y:S01]  /*1c5a0*/  F2FP.F16.F32.PACK_AB R194, R165, R164 ;  /* 0x000000a4a5c2723e */ /* 0x000fe200000000ff */
[----:B------:R-:W0:Y:S01]  /*1c5b0*/  SHFL.BFLY PT, R4, R152, 0x2, 0x1f ;  /* 0x0c401f0098047f89 */ /* 0x000e2200000e0000 */
[----:B------:R-:W-:-:S03]  /*1c5c0*/  F2FP.F16.F32.PACK_AB R188, R169, R168 ;  /* 0x000000a8a9bc723e */ /* 0x000fc600000000ff */
[----:B------:R-:W-:Y:S01]  /*1c5d0*/  MUFU.EX2 R176, R176 ;  /* 0x000000b000b07308 */ /* 0x000fe20000000800 */
[----:B-1----:R-:W-:-:S07]  /*1c5e0*/  FADD.FTZ R156, R172, R156 ;  /* 0x0000009cac9c7221 */ /* 0x002fce0000010000 */
[----:B------:R-:W1:Y:S01]  /*1c5f0*/  MUFU.EX2 R177, R177 ;  /* 0x000000b100b17308 */ /* 0x000e620000000800 */
[C---:B---3--:R-:W-:Y:S01]  /*1c600*/  FADD.FTZ R156, R173.reuse, R156 ;  /* 0x0000009cad9c7221 */ /* 0x048fe20000010000 */
[----:B------:R-:W-:-:S06]  /*1c610*/  F2FP.F16.F32.PACK_AB R190, R173, R172 ;  /* 0x000000acadbe723e */ /* 0x000fcc00000000ff */
[----:B------:R-:W-:Y:S01]  /*1c620*/  MUFU.EX2 R180, R180 ;  /* 0x000000b400b47308 */ /* 0x000fe20000000800 */
[----:B0-----:R-:W-:-:S07]  /*1c630*/  FMNMX.FTZ R152, R152, R4, !PT ;  /* 0x0000000498987209 */ /* 0x001fce0007810000 */
        /* <DEDUP_REMOVED lines=11> */
[----:B------:R-:W-:Y:S02]  /*1c6f0*/  VIADD R23, R23, 0xffffffff ;  /* 0xffffffff17177836 */ /* 0x000fe40000000000 */
        /* <DEDUP_REMOVED lines=16> */
[-CC-:B------:R-:W-:Y:S01]  /*1c800*/  FFMA.FTZ R179, R179, R3.reuse, -R152.reuse ;  /* 0x00000003b3b37223 */ /* 0x180fe20000010898 */
[-CC-:B------:R-:W-:Y:S01]  /*1c810*/  FFMA.FTZ R182, R182, R3.reuse, -R152.reuse ;  /* 0x00000003b6b67223 */ /* 0x180fe20000010898 */
[----:B------:R-:W-:Y:S01]  /*1c820*/  FFMA.FTZ R152, R183, R3, -R152 ;  /* 0x00000003b7987223 */ /* 0x000fe20000010898 */
[----:B------:R-:W-:-:S02]  /*1c830*/  IMAD.MOV.U32 R232, RZ, RZ, R22 ;  /* 0x000000ffffe87224 */ /* 0x000fc400078e0016 */
[----:B------:R-:W-:Y:S01]  /*1c840*/  IMAD.MOV.U32 R230, RZ, RZ, R4 ;  /* 0x000000ffffe67224 */ /* 0x000fe200078e0004 */
[----:B------:R-:W2:Y:S01]  /*1c850*/  MUFU.EX2 R155, R155 ;  /* 0x0000009b009b7308 */ /* 0x000ea20000000800 */
[----:B0-----:R-:W-:-:S04]  /*1c860*/  FADD.FTZ R153, R176, R156 ;  /* 0x0000009cb0997221 */ /* 0x001fc80000010000 */
[----:B------:R-:W-:-:S03]  /*1c870*/  FADD.FTZ R153, R177, R153 ;  /* 0x00000099b1997221 */ /* 0x000fc60000010000 */
[----:B------:R-:W0:Y:S01]  /*1c880*/  MUFU.EX2 R158, R158 ;  /* 0x0000009e009e7308 */ /* 0x000e220000000800 */
[----:B-1----:R-:W-:Y:S01]  /*1c890*/  FFMA.FTZ R227, R2, R227, R154 ;  /* 0x000000e302e37223 */ /* 0x002fe2000001009a */
[----:B------:R-:W-:-:S04]  /*1c8a0*/  FADD.FTZ R153, R180, R153 ;  /* 0x00000099b4997221 */ /* 0x000fc80000010000 */
[----:B------:R-:W-:Y:S02]  /*1c8b0*/  FADD.FTZ R228, R181, R153 ;  /* 0x00000099b5e47221 */ /* 0x000fe40000010000 */
        /* <DEDUP_REMOVED lines=36> */
[----:B------:R-:W-:Y:S06]  /*1cb00*/  @P2 BRA `(.L_x_2014) ;  /* 0xffffffd400002947 */ /* 0x000fec000383ffff */
.L_x_1995:
[----:B------:R-:W-:Y:S05]  /*1cb10*/  BSYNC B0 ;  /* 0x0000000000007941 */ /* 0x000fea0003800000 */
.L_x_1994:
        /* <DEDUP_REMOVED lines=131> */
.L_x_2015:
[----:B------:R-:W-:Y:S01]  /*1d350*/  IMAD R0, R22, 0x8, R16 ;  /* 0x0000000816007824 */ /* 0x000fe200078e0210 */
[----:B------:R-:W-:-:S04]  /*1d360*/  SHF.L.U32 R7, R219, 0x1f, RZ ;  /* 0x0000001fdb077819 */ /* 0x000fc800000006ff */
[----:B------:R0:W1:Y:S01]  /*1d370*/  SYNCS.PHASECHK.TRANS64.TRYWAIT P2, [R0+URZ+0x30850], R7 ;  /* 0x03085007000075a7 */ /* 0x000062000804017f */
[----:B------:R-:W-:Y:S05]  /*1d380*/  @!P0 BRA `(.L_x_2016) ;  /* 0x0000000000048947 */ /* 0x000fea0003800000 */
[----:B------:R-:W-:Y:S01]  /*1d390*/  BPT.TRAP 0x1 ;  /* 0x000000040000795c */ /* 0x000fe20000300000 */
.L_x_2016:
[----:B------:R-:W-:Y:S01]  /*1d3a0*/  VIADD R16, R16, 0x400 ;  /* 0x0000040010107836 */ /* 0x000fe20000000000 */
[----:B------:R-:W-:Y:S04]  /*1d3b0*/  BSSY B0, `(.L_x_2017) ;  /* 0x0000008000007945 */ /* 0x000fe80003800000 */
[----:B------:R-:W-:-:S04]  /*1d3c0*/  SHF.R.U32.HI R16, RZ, 0x4, R16 ;  /* 0x00000004ff107819 */ /* 0x000fc80000011610 */
[----:B------:R-:W-:-:S04]  /*1d3d0*/  LOP3.LUT R16, R16, 0x3fff, RZ, 0xc0, !PT ;  /* 0x00003fff10107812 */ /* 0x000fc800078ec0ff */
[----:B------:R-:W-:-:S04]  /*1d3e0*/  LOP3.LUT R9, R16, 0x2000000, RZ, 0xfc, !PT ;  /* 0x0200000010097812 */ /* 0x000fc800078efcff */
[----:B------:R-:W-:Y:S01]  /*1d3f0*/  LEA R2, R22, R9, 0xb ;  /* 0x0000000916027211 */ /* 0x000fe200078e58ff */
[----:B-1----:R-:W-:Y:S06]  /*1d400*/  @P2 BRA `(.L_x_2018) ;  /* 0x0000000000082947 */ /* 0x002fec0003800000 */
[----:B------:R-:W1:Y:S02]  /*1d410*/  SYNCS.PHASECHK.TRANS64.TRYWAIT P0, [R0+URZ+0x30850], R7 ;  /* 0x03085007000075a7 */ /* 0x000e64000800017f */
[----:B-1----:R-:W-:Y:S05]  /*1d420*/  @!P0 BRA `(.L_x_2019) ;  /* 0x000000e000148947 */ /* 0x002fea0003800000 */
.L_x_2018:
[----:B------:R-:W-:Y:S05]  /*1d430*/  BSYNC B0 ;  /* 0x0000000000007941 */ /* 0x000fea0003800000 */
.L_x_2017:
[----:B------:R-:W-:Y:S01]  /*1d440*/  IMAD.MOV.U32 R6, RZ, RZ, R2 ;  /* 0x000000ffff067224 */ /* 0x000fe200078e0002 */
[----:B------:R-:W2:Y:S01]  /*1d450*/  LDL.LU R15, [R1+0x64] ;  /* 0x00006400010f7983 */ /* 0x000ea20000300800 */
[----:B01----:R-:W-:Y:S01]  /*1d460*/  IMAD.MOV.U32 R7, RZ, RZ, 0x40000040 ;  /* 0x40000040ff077424 */ /* 0x003fe200078e00ff */
[----:B------:R-:W-:Y:S01]  /*1d470*/  WARPGROUP.ARRIVE ;  /* 0x00000000000079c5 */ /* 0x000fe20000000000 */
[----:B------:R-:W-:Y:S01]  /*1d480*/  VIADD R22, R22, 0x1 ;  /* 0x0000000116167836 */ /* 0x000fe20000000000 */
[----:B------:R-:W-:Y:S01]  /*1d490*/  R2UR UR6, R6 ;  /* 0x00000000060672ca */ /* 0x000fe200000e0000 */
[----:B------:R-:W-:Y:S01]  /*1d4a0*/  VIADD R6, R2, 0x80 ;  /* 0x0000008002067836 */ /* 0x000fe20000000000 */
[----:B------:R-:W-:Y:S01]  /*1d4b0*/  R2UR UR7, R7 ;  /* 0x00000000070772ca */ /* 0x000fe200000e0000 */
[----:B------:R-:W-:Y:S01]  /*1d4c0*/  IMAD.MOV.U32 R7, RZ, RZ, 0x40000040 ;  /* 0x40000040ff077424 */ /* 0x000fe200078e00ff */
[----:B------:R-:W-:Y:S01]  /*1d4d0*/  ISETP.NE.AND P2, PT, R22, 0x2, PT ;  /* 0x000000021600780c */ /* 0x000fe20003f45270 */
[----:B------:R-:W-:-:S02]  /*1d4e0*/  @!P1 VIADD R11, R0, 0x30860 ;  /* 0x00030860000b9836 */ /* 0x000fc40000000000 */
[----:B------:R-:W-:Y:S01]  /*1d4f0*/  IMAD.MOV.U32 R0, RZ, RZ, -0x800000 ;  /* 0xff800000ff007424 */ /* 0x000fe200078e00ff */
[----:B------:R-:W-:Y:S02]  /*1d500*/  SEL R22, R22, RZ, P2 ;  /* 0x000000ff16167207 */ /* 0x000fe40001000000 */
[----:B------:R-:W-:-:S05]  /*1d510*/  @!P1 PRMT R11, RZ, 0x654, R11 ;  /* 0x00000654ff0b9816 */ /* 0x000fca000000000b */
        /* <DEDUP_REMOVED lines=12> */
[----:B------:R-:W-:Y:S02]  /*1d5e0*/  IMAD.MOV.U32 R7, RZ, RZ, 0x40000040 ;  /* 0x40000040ff077424 */ /* 0x000fe400078e00ff */
[----:B--2---:R-:W-:-:S05]  /*1d5f0*/  VIADD R15, R15, 0x1 ;  /* 0x000000010f0f7836 */ /* 0x004fca0000000000 */
[----:B------:R-:W-:Y:S01]  /*1d600*/  STL [R1+0x64], R15 ;  /* 0x0000640f01007387 */ /* 0x000fe20000100800 */
[----:B------:R-:W-:Y:S02]  /*1d610*/  WARPGROUP.DEPBAR.LE gsb0, 0x0 ;  /* 0x00008000000079c5 */ /* 0x000fe40000010000 */
[----:B------:R-:W-:-:S14]  /*1d620*/  WARPGROUP.ARRIVE ;  /* 0x00000000000079c5 */ /* 0x000fdc0000000000 */
[----:B------:R-:W-:Y:S01]  /*1d630*/  HGMMA.64x256x16.F32 R24, R188, gdesc[UR4].tnspB, R24, gsb0 ;  /* 0x43e00004bc187df0 */ /* 0x000fe20008000818 */
[----:B------:R-:W-:Y:S02]  /*1d640*/  R2UR UR6, R6 ;  /* 0x00000000060672ca */ /* 0x000fe400000e0000 */
[----:B------:R-:W-:Y:S01]  /*1d650*/  R2UR UR7, R7 ;  /* 0x00000000070772ca */ /* 0x000fe200000e0000 */
[----:B------:R-:W0:Y:S04]  /*1d660*/  SHFL.BFLY PT, R6, R227, 0x2, 0x1f ;  /* 0x0c401f00e3067f89 */ /* 0x000e2800000e0000 */
[----:B------:R-:W1:Y:S01]  /*1d670*/  SHFL.BFLY PT, R7, R228, 0x2, 0x1f ;  /* 0x0c401f00e4077f89 */ /* 0x000e6200000e0000 */
[----:B0-----:R-:W-:Y:S01]  /*1d680*/  FADD.FTZ R6, R6, R227 ;  /* 0x000000e306067221 */ /* 0x001fe20000010000 */
[----:B-1----:R-:W-:-:S04]  /*1d690*/  FADD.FTZ R2, R7, R228 ;  /* 0x000000e407027221 */ /* 0x002fc80000010000 */
[----:B------:R-:W0:Y:S04]  /*1d6a0*/  SHFL.BFLY PT, R9, R6, 0x1, 0x1f ;  /* 0x0c201f0006097f89 */ /* 0x000e2800000e0000 */
[----:B------:R-:W1:Y:S01]  /*1d6b0*/  SHFL.BFLY PT, R7, R2, 0x1, 0x1f ;  /* 0x0c201f0002077f89 */ /* 0x000e6200000e0000 */
[----:B0-----:R-:W-:Y:S01]  /*1d6c0*/  FADD.FTZ R13, R6, R9 ;  /* 0x00000009060d7221 */ /* 0x001fe20000010000 */
[----:B-1----:R-:W-:-:S04]  /*1d6d0*/  FADD.FTZ R12, R2, R7 ;  /* 0x00000007020c7221 */ /* 0x002fc80000010000 */
[----:B------:R-:W-:Y:S02]  /*1d6e0*/  FSETP.NE.FTZ.AND P3, PT, R13, RZ, PT ;  /* 0x000000ff0d00720b */ /* 0x000fe40003f75000 */
[----:B------:R-:W-:Y:S02]  /*1d6f0*/  CS2R R6, SRZ ;  /* 0x0000000000067805 */ /* 0x000fe4000001ff00 */
[----:B------:R-:W-:Y:S02]  /*1d700*/  SEL R2, RZ, 0x1, P2 ;  /* 0x00000001ff027807 */ /* 0x000fe40001000000 */
[----:B------:R-:W-:Y:S02]  /*1d710*/  FSETP.NE.FTZ.AND P0, PT, R12, RZ, PT ;  /* 0x000000ff0c00720b */ /* 0x000fe40003f15000 */
[----:B------:R-:W-:Y:S02]  /*1d720*/  LOP3.LUT R219, R219, R2, RZ, 0x3c, !PT ;  /* 0x00000002dbdb7212 */ /* 0x000fe400078e3cff */
[----:B------:R-:W-:-:S03]  /*1d730*/  MOV R2, 0xff800000 ;  /* 0xff80000000027802 */ /* 0x000fc60000000f00 */
[----:B------:R-:W0:Y:S01]  /*1d740*/  @P3 MUFU.LG2 R10, R13 ;  /* 0x0000000d000a3308 */ /* 0x000e220000000c00 */
[----:B------:R-:W-:-:S05]  /*1d750*/  @P3 FMUL.FTZ R14, R3, 0.69314718246459960938 ;  /* 0x3f317218030e3820 */ /* 0x000fca0000410000 */
[----:B------:R-:W-:Y:S02]  /*1d760*/  @P0 FMUL.FTZ R8, R3, 0.69314718246459960938 ;  /* 0x3f31721803080820 */ /* 0x000fe40000410000 */
[----:B------:R-:W1:Y:S08]  /*1d770*/  @P0 MUFU.LG2 R9, R12 ;  /* 0x0000000c00090308 */ /* 0x000e700000000c00 */
[----:B------:R-:W2:Y:S01]  /*1d780*/  @P0 MUFU.RCP R7, R12 ;  /* 0x0000000c00070308 */ /* 0x000ea20000001000 */
[----:B0-----:R-:W-:-:S04]  /*1d790*/  @P3 FMUL.FTZ R3, R10, 0.69314718246459960938 ;  /* 0x3f3172180a033820 */ /* 0x001fc80000410000 */
[----:B------:R-:W-:-:S03]  /*1d7a0*/  @P3 FFMA.FTZ R2, R14, R4, R3 ;  /* 0x000000040e023223 */ /* 0x000fc60000010003 */
[----:B------:R-:W0:Y:S01]  /*1d7b0*/  @P3 MUFU.RCP R6, R13 ;  /* 0x0000000d00063308 */ /* 0x000e220000001000 */
[----:B-1----:R-:W-:-:S04]  /*1d7c0*/  @P0 FMUL.FTZ R9, R9, 0.69314718246459960938 ;  /* 0x3f31721809090820 */ /* 0x002fc80000410000 */
[----:B------:R-:W-:Y:S01]  /*1d7d0*/  @P0 FFMA.FTZ R0, R8, R5, R9 ;  /* 0x0000000508000223 */ /* 0x000fe20000010009 */
[----:B------:R-:W-:Y:S01]  /*1d7e0*/  PLOP3.LUT P0, PT, PT, PT, PT, 0x8, 0x0 ;  /* 0x000000000000781c */ /* 0x000fe20003f0e170 */
[----:B------:R-:W-:Y:S02]  /*1d7f0*/  WARPGROUP.DEPBAR.LE gsb0, 0x0 ;  /* 0x00008000000079c5 */ /* 0x000fe40000010000 */
[----:B------:R-:W-:-:S06]  /*1d800*/  WARPGROUP.ARRIVE ;  /* 0x00000000000079c5 */ /* 0x000fcc0000000000 */
        /* <DEDUP_REMOVED lines=67> */
[-C--:B0-----:R-:W-:Y:S01]  /*1dc40*/  FMUL.FTZ R12, R35, R6.reuse ;  /* 0x00000006230c7220 */ /* 0x081fe20000410000 */
        /* <DEDUP_REMOVED lines=63> */
.L_x_1853:
        /* <DEDUP_REMOVED lines=9> */
[----:B------:R-:W2:Y:S01]  /*1e0d0*/  LDL R6, [R1+0xb0] ;  /* 0x0000b00001067983 */ /* 0x000ea20000100800 */
[----:B------:R-:W-:-:S03]  /*1e0e0*/  ULDC.64 UR4, c[0x0][0xc00] ;  /* 0x0003000000047ab9 */ /* 0x000fc60000000a00 */
[----:B------:R-:W3:Y:S01]  /*1e0f0*/  LDL R171, [R1+0x60] ;  /* 0x0000600001ab7983 */ /* 0x000ee20000100800 */
[----:B------:R-:W4:Y:S01]  /*1e100*/  S2R R15, SR_SWINHI ;  /* 0x00000000000f7919 */ /* 0x000f220000002f00 */
[----:B------:R-:W-:Y:S02]  /*1e110*/  MOV R20, R16 ;  /* 0x0000001000147202 */ /* 0x000fe40000000f00 */
[----:B----4-:R-:W-:Y:S02]  /*1e120*/  MOV R21, R15 ;  /* 0x0000000f00157202 */ /* 0x010fe40000000f00 */
        /* <DEDUP_REMOVED lines=18> */
[----:B------:R-:W4:Y:S01]  /*1e250*/  LDC R3, c[0x0][0xbe8] ;  /* 0x0002fa00ff037b82 */ /* 0x000f220000000800 */
        /* <DEDUP_REMOVED lines=15> */
[----:B------:R-:W-:Y:S01]  /*1e350*/  F2FP.F16.F32.PACK_AB R147, R151, R150 ;  /* 0x000000969793723e */ /* 0x000fe200000000ff */
        /* <DEDUP_REMOVED lines=9> */
[C---:B------:R-:W-:Y:S02]  /*1e3f0*/  IADD3 R115, P3, R126.reuse, 0x4000, RZ ;  /* 0x000040007e737810 */ /* 0x040fe40007f7e0ff */
[C---:B------:R-:W-:Y:S02]  /*1e400*/  IADD3 R123, P1, R126.reuse, 0x20, RZ ;  /* 0x000000207e7b7810 */ /* 0x040fe40007f3e0ff */
[----:B------:R-:W-:Y:S02]  /*1e410*/  IADD3 R99, P0, R126, 0x8020, RZ ;  /* 0x000080207e637810 */ /* 0x000fe40007f1e0ff */
[----:B------:R-:W-:Y:S01]  /*1e420*/  LOP3.LUT R118, R118, R119, RZ, 0x3c, !PT ;  /* 0x0000007776767212 */ /* 0x000fe200078e3cff */
[----:B------:R-:W-:Y:S01]  /*1e430*/  IMAD.X R119, RZ, RZ, R127, P4 ;  /* 0x000000ffff777224 */ /* 0x000fe200020e067f */
[----:B------:R-:W-:-:S02]  /*1e440*/  LOP3.LUT R114, R115, 0x380, RZ, 0xc0, !PT ;  /* 0x0000038073727812 */ /* 0x000fc400078ec0ff */
[----:B------:R-:W-:Y:S02]  /*1e450*/  LOP3.LUT R122, R123, 0x380, RZ, 0xc0, !PT ;  /* 0x000003807b7a7812 */ /* 0x000fe400078ec0ff */
[C---:B-----5:R-:W-:Y:S02]  /*1e460*/  IADD3 R23, P4, R126.reuse, 0x8040, RZ ;  /* 0x000080407e177810 */ /* 0x060fe40007f9e0ff */
[----:B------:R-:W-:Y:S02]  /*1e470*/  LOP3.LUT R98, R99, 0x380, RZ, 0xc0, !PT ;  /* 0x0000038063627812 */ /* 0x000fe400078ec0ff */
[----:B------:R-:W-:Y:S02]  /*1e480*/  LOP3.LUT R27, R126, 0x380, RZ, 0xc0, !PT ;  /* 0x000003807e1b7812 */ /* 0x000fe400078ec0ff */
[----:B------:R-:W-:Y:S02]  /*1e490*/  SHF.R.U64 R114, R114, 0x3, RZ ;  /* 0x0000000372727819 */ /* 0x000fe400000012ff */
[----:B------:R-:W-:-:S02]  /*1e4a0*/  SHF.R.U64 R122, R122, 0x3, RZ ;  /* 0x000000037a7a7819 */ /* 0x000fc400000012ff */
[----:B------:R-:W-:Y:S02]  /*1e4b0*/  LOP3.LUT R30, R23, 0x380, RZ, 0xc0, !PT ;  /* 0x00000380171e7812 */ /* 0x000fe400078ec0ff */
[----:B------:R-:W-:Y:S02]  /*1e4c0*/  SHF.R.U64 R98, R98, 0x3, RZ ;  /* 0x0000000362627819 */ /* 0x000fe400000012ff */
[----:B------:R-:W-:Y:S02]  /*1e4d0*/  SHF.R.U64 R27, R27, 0x3, RZ ;  /* 0x000000031b1b7819 */ /* 0x000fe400000012ff */
[----:B------:R-:W-:Y:S01]  /*1e4e0*/  LOP3.LUT R114, R114, R115, RZ, 0x3c, !PT ;  /* 0x0000007372727212 */ /* 0x000fe200078e3cff */
[--C-:B------:R-:W-:Y:S01]  /*1e4f0*/  IMAD.X R115, RZ, RZ, R127.reuse, P3 ;  /* 0x000000ffff737224 */ /* 0x100fe200018e067f */
[----:B------:R-:W-:Y:S02]  /*1e500*/  IADD3 R107, P2, R126, 0x4060, RZ ;  /* 0x000040607e6b7810 */ /* 0x000fe40007f5e0ff */
[----:B------:R-:W-:Y:S01]  /*1e510*/  LOP3.LUT R122, R122, R123, RZ, 0x3c, !PT ;  /* 0x0000007b7a7a7212 */ /* 0x000fe200078e3cff */
[----:B------:R-:W-:Y:S01]  /*1e520*/  IMAD.X R123, RZ, RZ, R127, P1 ;  /* 0x000000ffff7b7224 */ /* 0x000fe200008e067f */
[----:B------:R-:W-:-:S02]  /*1e530*/  SHF.R.U64 R30, R30, 0x3, RZ ;  /* 0x000000031e1e7819 */ /* 0x000fc400000012ff */
[----:B------:R-:W-:Y:S02]  /*1e540*/  LOP3.LUT R98, R98, R99, RZ, 0x3c, !PT ;  /* 0x0000006362627212 */ /* 0x000fe400078e3cff */
[C---:B------:R-:W-:Y:S02]  /*1e550*/  IADD3 R95, P6, R126.reuse, 0x4020, RZ ;  /* 0x000040207e5f7810 */ /* 0x040fe40007fde0ff */
[C---:B------:R-:W-:Y:S02]  /*1e560*/  IADD3 R111, P5, R126.reuse, 0x4040, RZ ;  /* 0x000040407e6f7810 */ /* 0x040fe40007fbe0ff */
[C---:B------:R-:W-:Y:S02]  /*1e570*/  IADD3 R99, P3, R126.reuse, 0x8060, RZ ;  /* 0x000080607e637810 */ /* 0x040fe40007f7e0ff */
[----:B------:R-:W-:Y:S02]  /*1e580*/  IADD3 R103, P1, R126, 0x8000, RZ ;  /* 0x000080007e677810 */ /* 0x000fe40007f3e0ff */
[----:B------:R-:W-:-:S02]  /*1e590*/  LOP3.LUT R26, R27, R126, RZ, 0x3c, !PT ;  /* 0x0000007e1b1a7212 */ /* 0x000fc400078e3cff */
[----:B------:R-:W-:Y:S02]  /*1e5a0*/  LOP3.LUT R106, R107, 0x380, RZ, 0xc0, !PT ;  /* 0x000003806b6a7812 */ /* 0x000fe400078ec0ff */
[----:B------:R-:W-:Y:S02]  /*1e5b0*/  MOV R27, R127 ;  /* 0x0000007f001b7202 */ /* 0x000fe40000000f00 */
[----:B------:R-:W-:Y:S02]  /*1e5c0*/  LOP3.LUT R30, R30, R23, RZ, 0x3c, !PT ;  /* 0x000000171e1e7212 */ /* 0x000fe400078e3cff */
[----:B------:R-:W-:Y:S02]  /*1e5d0*/  LOP3.LUT R94, R95, 0x380, RZ, 0xc0, !PT ;  /* 0x000003805f5e7812 */ /* 0x000fe400078ec0ff */
[----:B------:R-:W-:Y:S02]  /*1e5e0*/  LOP3.LUT R110, R111, 0x380, RZ, 0xc0, !PT ;  /* 0x000003806f6e7812 */ /* 0x000fe400078ec0ff */
[----:B------:R-:W-:-:S02]  /*1e5f0*/  LOP3.LUT R23, R99, 0x380, RZ, 0xc0, !PT ;  /* 0x0000038063177812 */ /* 0x000fc400078ec0ff */
[----:B------:R-:W-:Y:S02]  /*1e600*/  LOP3.LUT R102, R103, 0x380, RZ, 0xc0, !PT ;  /* 0x0000038067667812 */ /* 0x000fe400078ec0ff */
[----:B------:R-:W-:Y:S02]  /*1e610*/  SHF.R.U64 R106, R106, 0x3, RZ ;  /* 0x000000036a6a7819 */ /* 0x000fe400000012ff */
[----:B------:R-:W-:Y:S02]  /*1e620*/  MOV R6, R26 ;  /* 0x0000001a00067202 */ /* 0x000fe40000000f00 */
[----:B------:R-:W-:Y:S02]  /*1e630*/  F2FP.F16.F32.PACK_AB R26, R29, R28 ;  /* 0x0000001c1d1a723e */ /* 0x000fe400000000ff */
[----:B------:R-:W-:Y:S02]  /*1e640*/  SHF.R.U64 R94, R94, 0x3, RZ ;  /* 0x000000035e5e7819 */ /* 0x000fe400000012ff */
[----:B------:R-:W-:-:S02]  /*1e650*/  SHF.R.U64 R110, R110, 0x3, RZ ;  /* 0x000000036e6e7819 */ /* 0x000fc400000012ff */
[----:B------:R-:W-:Y:S02]  /*1e660*/  SHF.R.U64 R28, R23, 0x3, RZ ;  /* 0x00000003171c7819 */ /* 0x000fe400000012ff */
[----:B------:R-:W-:Y:S02]  /*1e670*/  SHF.R.U64 R102, R102, 0x3, RZ ;  /* 0x0000000366667819 */ /* 0x000fe400000012ff */
[----:B------:R-:W-:Y:S01]  /*1e680*/  LOP3.LUT R106, R106, R107, RZ, 0x3c, !PT ;  /* 0x0000006b6a6a7212 */ /* 0x000fe200078e3cff */
[--C-:B------:R-:W-:Y:S01]  /*1e690*/  IMAD.X R107, RZ, RZ, R127.reuse, P2 ;  /* 0x000000ffff6b7224 */ /* 0x100fe200010e067f */
[----:B------:R-:W-:Y:S01]  /*1e6a0*/  LOP3.LUT R94, R94, R95, RZ, 0x3c, !PT ;  /* 0x0000005f5e5e7212 */ /* 0x000fe200078e3cff */
[--C-:B------:R-:W-:Y:S01]  /*1e6b0*/  IMAD.X R95, RZ, RZ, R127.reuse, P6 ;  /* 0x000000ffff5f7224 */ /* 0x100fe200030e067f */
[----:B------:R-:W-:Y:S01]  /*1e6c0*/  LOP3.LUT R110, R110, R111, RZ, 0x3c, !PT ;  /* 0x0000006f6e6e7212 */ /* 0x000fe200078e3cff */
[----:B------:R-:W-:Y:S01]  /*1e6d0*/  IMAD.X R111, RZ, RZ, R127, P5 ;  /* 0x000000ffff6f7224 */ /* 0x000fe200028e067f */
[----:B------:R-:W-:-:S02]  /*1e6e0*/  LOP3.LUT R28, R28, R99, RZ, 0x3c, !PT ;  /* 0x000000631c1c7212 */ /* 0x000fc400078e3cff */
[----:B------:R-:W-:Y:S02]  /*1e6f0*/  IADD3 R23, P2, R126, 0xc040, RZ ;  /* 0x0000c0407e177810 */ /* 0x000fe40007f5e0ff */
[----:B------:R-:W-:Y:S01]  /*1e700*/  LOP3.LUT R102, R102, R103, RZ, 0x3c, !PT ;  /* 0x0000006766667212 */ /* 0x000fe200078e3cff */
[----:B------:R-:W-:Y:S01]  /*1e710*/  IMAD.X R103, RZ, RZ, R127, P1 ;  /* 0x000000ffff677224 */ /* 0x000fe200008e067f */
[----:B------:R-:W-:Y:S02]  /*1e720*/  IADD3.X R99, RZ, R127, RZ, P0, !PT ;  /* 0x0000007fff637210 */ /* 0x000fe400007fe4ff */
[C---:B------:R-:W-:Y:S02]  /*1e730*/  IADD3 R131, P6, R126.reuse, 0xc000, RZ ;  /* 0x0000c0007e837810 */ /* 0x040fe40007fde0ff */
[----:B------:R-:W-:Y:S02]  /*1e740*/  IADD3 R135, P5, R126, 0xc020, RZ ;  /* 0x0000c0207e877810 */ /* 0x000fe40007fbe0ff */
[----:B------:R-:W-:Y:S01]  /*1e750*/  F2FP.F16.F32.PACK_AB R27, R31, R13 ;  /* 0x0000000d1f1b723e */ /* 0x000fe200000000ff */
[----:B------:R-:W-:Y:S01]  /*1e760*/  BAR.SYNC.DEFER_BLOCKING 0x1, 0x100 ;  /* 0x0044000000007b1d */ /* 0x000fe20000010000 */
[----:B------:R-:W-:-:S02]  /*1e770*/  ISETP.NE.U32.AND P0, PT, RZ, UR4, PT ;  /* 0x00000004ff007c0c */ /* 0x000fc4000bf05070 */
[----:B------:R-:W-:Y:S02]  /*1e780*/  IADD3 R126, P1, R126, 0xc060, RZ ;  /* 0x0000c0607e7e7810 */ /* 0x000fe40007f3e0ff */
[----:B------:R-:W-:Y:S02]  /*1e790*/  LOP3.LUT R13, R23, 0x380, RZ, 0xc0, !PT ;  /* 0x00000380170d7812 */ /* 0x000fe400078ec0ff */
[----:B------:R-:W-:Y:S01]  /*1e7a0*/  ISETP.NE.AND.EX P0, PT, RZ, UR5, PT, P0 ;  /* 0x00000005ff007c0c */ /* 0x000fe2000bf05300 */
[----:B------:R-:W-:Y:S01]  /*1e7b0*/  ULDC.64 UR4, c[0x0][0xc08] ;  /* 0x0003020000047ab9 */ /* 0x000fe20000000a00 */
[----:B-1----:R-:W-:Y:S02]  /*1e7c0*/  LOP3.LUT R60, R126, 0x380, RZ, 0xc0, !PT ;  /* 0x000003807e3c7812 */ /* 0x002fe400078ec0ff */
[----:B------:R-:W-:Y:S02]  /*1e7d0*/  LOP3.LUT R130, R131, 0x380, RZ, 0xc0, !PT ;  /* 0x0000038083827812 */ /* 0x000fe400078ec0ff */
[----:B------:R-:W-:-:S02]  /*1e7e0*/  LOP3.LUT R134, R135, 0x380, RZ, 0xc0, !PT ;  /* 0x0000038087867812 */ /* 0x000fc400078ec0ff */
[----:B------:R-:W-:Y:S02]  /*1e7f0*/  MOV R122, R122 ;  /* 0x0000007a007a7202 */ /* 0x000fe40000000f00 */
[----:B------:R-:W-:Y:S01]  /*1e800*/  MOV R14, R14 ;  /* 0x0000000e000e7202 */ /* 0x000fe20000000f00 */
[--C-:B------:R-:W-:Y:S01]  /*1e810*/  IMAD.X R31, RZ, RZ, R127.reuse, P4 ;  /* 0x000000ffff1f7224 */ /* 0x100fe200020e067f */
[----:B------:R-:W-:Y:S01]  /*1e820*/  SHF.R.U64 R130, R130, 0x3, RZ ;  /* 0x0000000382827819 */ /* 0x000fe200000012ff */
[----:B------:R1:W-:Y:S01]  /*1e830*/  STSM.16.M88.4 [R6], R24 ;  /* 0x0000001806007844 */ /* 0x0003e20000000200 */
[----:B------:R-:W-:Y:S01]  /*1e840*/  IMAD.X R29, RZ, RZ, R127, P3 ;  /* 0x000000ffff1d7224 */ /* 0x000fe200018e067f */
[----:B------:R-:W-:Y:S02]  /*1e850*/  MOV R118, R118 ;  /* 0x0000007600767202 */ /* 0x000fe40000000f00 */
[----:B------:R-:W-:Y:S01]  /*1e860*/  SHF.R.U64 R134, R134, 0x3, RZ ;  /* 0x0000000386867819 */ /* 0x000fe200000012ff */
[----:B------:R-:W-:Y:S01]  /*1e870*/  STSM.16.M88.4 [R122], R32 ;  /* 0x000000207a007844 */ /* 0x000fe20000000200 */
[----:B------:R-:W-:-:S02]  /*1e880*/  MOV R114, R114 ;  /* 0x0000007200727202 */ /* 0x000fc40000000f00 */
[----:B------:R-:W-:Y:S01]  /*1e890*/  MOV R95, R94 ;  /* 0x0000005e005f7202 */ /* 0x000fe20000000f00 */
[----:B------:R2:W-:Y:S01]  /*1e8a0*/  STSM.16.M88.4 [R14], R40 ;  /* 0x000000280e007844 */ /* 0x0005e20000000200 */
[----:B-1----:R-:W-:Y:S01]  /*1e8b0*/  SHF.R.U64 R6, R13, 0x3, RZ ;  /* 0x000000030d067819 */ /* 0x002fe200000012ff */
[----:B------:R-:W-:Y:S01]  /*1e8c0*/  IMAD.X R25, RZ, RZ, R127, P2 ;  /* 0x000000ffff197224 */ /* 0x000fe200010e067f */
[----:B------:R-:W-:Y:S02]  /*1e8d0*/  ISETP.NE.U32.AND P2, PT, RZ, UR4, PT ;  /* 0x00000004ff007c0c */ /* 0x000fe4000bf45070 */
[----:B------:R-:W-:Y:S02]  /*1e8e0*/  SHF.R.U64 R13, R60, 0x3, RZ ;  /* 0x000000033c0d7819 */ /* 0x000fe400000012ff */
[----:B------:R-:W-:Y:S02]  /*1e8f0*/  LOP3.LUT R24, R6, R23, RZ, 0x3c, !PT ;  /* 0x0000001706187212 */ /* 0x000fe400078e3cff */
[----:B------:R-:W-:-:S02]  /*1e900*/  ISETP.NE.AND.EX P2, PT, RZ, UR5, PT, P2 ;  /* 0x00000005ff007c0c */ /* 0x000fc4000bf45320 */
[----:B------:R-:W-:Y:S02]  /*1e910*/  F2FP.F16.F32.PACK_AB R6, R69, R155 ;  /* 0x0000009b4506723e */ /* 0x000fe400000000ff */
[----:B------:R-:W-:Y:S02]  /*1e920*/  LOP3.LUT R126, R13, R126, RZ, 0x3c, !PT ;  /* 0x0000007e0d7e7212 */ /* 0x000fe400078e3cff */
[----:B------:R-:W-:Y:S01]  /*1e930*/  MOV R110, R110 ;  /* 0x0000006e006e7202 */ /* 0x000fe20000000f00 */
[----:B------:R-:W-:Y:S01]  /*1e940*/  STSM.16.M88.4 [R118], R48 ;  /* 0x0000003076007844 */ /* 0x000fe20000000200 */
[----:B------:R-:W-:Y:S01]  /*1e950*/  LOP3.LUT R130, R130, R131, RZ, 0x3c, !PT ;  /* 0x0000008382827212 */ /* 0x000fe200078e3cff */
[----:B------:R-:W-:Y:S01]  /*1e960*/  IMAD.X R131, RZ, RZ, R127, P6 ;  /* 0x000000ffff837224 */ /* 0x000fe200030e067f */
[----:B------:R-:W-:Y:S02]  /*1e970*/  MOV R106, R106 ;  /* 0x0000006a006a7202 */ /* 0x000fe40000000f00 */
[----:B------:R-:W-:-:S02]  /*1e980*/  MOV R23, R24 ;  /* 0x0000001800177202 */ /* 0x000fc40000000f00 */
[----:B------:R-:W-:Y:S02]  /*1e990*/  F2FP.F16.F32.PACK_AB R13, R83, R82 ;  /* 0x00000052530d723e */ /* 0x000fe400000000ff */
[----:B--2---:R-:W-:Y:S02]  /*1e9a0*/  F2FP.F16.F32.PACK_AB R14, R85, R159 ;  /* 0x0000009f550e723e */ /* 0x004fe400000000ff */
[----:B------:R-:W-:Y:S01]  /*1e9b0*/  F2FP.F16.F32.PACK_AB R15, R87, R86 ;  /* 0x00000056570f723e */ /* 0x000fe200000000ff */
[----:B------:R-:W-:Y:S01]  /*1e9c0*/  STSM.16.M88.4 [R114], R56 ;  /* 0x0000003872007844 */ /* 0x000fe20000000200 */
[----:B------:R-:W-:Y:S01]  /*1e9d0*/  LOP3.LUT R134, R134, R135, RZ, 0x3c, !PT ;  /* 0x0000008786867212 */ /* 0x000fe200078e3cff */
[----:B------:R-:W-:Y:S01]  /*1e9e0*/  IMAD.X R135, RZ, RZ, R127, P5 ;  /* 0x000000ffff877224 */ /* 0x000fe200028e067f */
[----:B------:R-:W-:Y:S02]  /*1e9f0*/  MOV R102, R102 ;  /* 0x0000006600667202 */ /* 0x000fe40000000f00 */
[----:B------:R-:W-:-:S02]  /*1ea00*/  MOV R60, R30 ;  /* 0x0000001e003c7202 */ /* 0x000fc40000000f00 */
        /* <DEDUP_REMOVED lines=10> */
[----:B------:R-:W-:Y:S01]  /*1eab0*/  F2FP.F16.F32.PACK_AB R31, R68, R67 ;  /* 0x00000043441f723e */ /* 0x000fe200000000ff */
[----:B------:R2:W-:Y:S01]  /*1eac0*/  STSM.16.M88.4 [R110], R8 ;  /* 0x000000086e007844 */ /* 0x0005e20000000200 */
[----:B------:R-:W-:Y:S02]  /*1ead0*/  F2FP.F16.F32.PACK_AB R32, R105, R164 ;  /* 0x000000a46920723e */ /* 0x000fe400000000ff */
[----:B------:R-:W-:-:S02]  /*1eae0*/  F2FP.F16.F32.PACK_AB R33, R72, R71 ;  /* 0x000000474821723e */ /* 0x000fc400000000ff */
[----:B------:R-:W-:Y:S02]  /*1eaf0*/  F2FP.F16.F32.PACK_AB R34, R109, R165 ;  /* 0x000000a56d22723e */ /* 0x000fe400000000ff */
[----:B------:R-:W-:Y:S01]  /*1eb00*/  F2FP.F16.F32.PACK_AB R35, R76, R75 ;  /* 0x0000004b4c23723e */ /* 0x000fe200000000ff */
[----:B------:R0:W-:Y:S01]  /*1eb10*/  STSM.16.M88.4 [R106], R12 ;  /* 0x0000000c6a007844 */ /* 0x0001e20000000200 */
[----:B-1----:R-:W-:Y:S02]  /*1eb20*/  F2FP.F16.F32.PACK_AB R4, R113, R166 ;  /* 0x000000a67104723e */ /* 0x002fe400000000ff */
[----:B------:R-:W-:Y:S02]  /*1eb30*/  F2FP.F16.F32.PACK_AB R5, R84, R80 ;  /* 0x000000505405723e */ /* 0x000fe400000000ff */
[----:B------:R-:W-:Y:S02]  /*1eb40*/  F2FP.F16.F32.PACK_AB R6, R117, R167 ;  /* 0x000000a77506723e */ /* 0x000fe400000000ff */
[----:B------:R-:W-:Y:S01]  /*1eb50*/  F2FP.F16.F32.PACK_AB R7, R92, R88 ;  /* 0x000000585c07723e */ /* 0x000fe200000000ff */
[----:B------:R1:W-:Y:S01]  /*1eb60*/  STSM.16.M88.4 [R102], R24 ;  /* 0x0000001866007844 */ /* 0x0003e20000000200 */
[----:B------:R-:W-:-:S02]  /*1eb70*/  IADD3.X R127, RZ, R127, RZ, P1, !PT ;  /* 0x0000007fff7f7210 */ /* 0x000fc40000ffe4ff */
[----:B------:R-:W-:Y:S01]  /*1eb80*/  MOV R130, R130 ;  /* 0x0000008200827202 */ /* 0x000fe20000000f00 */
[----:B------:R-:W-:Y:S01]  /*1eb90*/  STSM.16.M88.4 [R98], R28 ;  /* 0x0000001c62007844 */ /* 0x000fe20000000200 */
[----:B--2---:R-:W-:Y:S02]  /*1eba0*/  F2FP.F16.F32.PACK_AB R8, R121, R168 ;  /* 0x000000a87908723e */ /* 0x004fe400000000ff */
[----:B------:R-:W-:Y:S02]  /*1ebb0*/  F2FP.F16.F32.PACK_AB R9, R100, R96 ;  /* 0x000000606409723e */ /* 0x000fe400000000ff */
[----:B------:R-:W-:Y:S02]  /*1ebc0*/  F2FP.F16.F32.PACK_AB R10, R125, R169 ;  /* 0x000000a97d0a723e */ /* 0x000fe400000000ff */
[----:B------:R-:W-:Y:S01]  /*1ebd0*/  F2FP.F16.F32.PACK_AB R11, R108, R104 ;  /* 0x000000686c0b723e */ /* 0x000fe200000000ff */
[----:B------:R-:W-:Y:S01]  /*1ebe0*/  STSM.16.M88.4 [R60], R32 ;  /* 0x000000203c007844 */ /* 0x000fe20000000200 */
[----:B------:R-:W-:-:S02]  /*1ebf0*/  MOV R134, R134 ;  /* 0x0000008600867202 */ /* 0x000fc40000000f00 */
[----:B0-----:R-:W-:Y:S02]  /*1ec00*/  F2FP.F16.F32.PACK_AB R12, R129, R170 ;  /* 0x000000aa810c723e */ /* 0x001fe400000000ff */
[----:B------:R-:W-:Y:S02]  /*1ec10*/  F2FP.F16.F32.PACK_AB R13, R116, R112 ;  /* 0x00000070740d723e */ /* 0x000fe400000000ff */
[----:B------:R-:W-:Y:S02]  /*1ec20*/  F2FP.F16.F32.PACK_AB R14, R133, R132 ;  /* 0x00000084850e723e */ /* 0x000fe400000000ff */
[----:B------:R-:W-:Y:S01]  /*1ec30*/  F2FP.F16.F32.PACK_AB R15, R124, R120 ;  /* 0x000000787c0f723e */ /* 0x000fe200000000ff */
[----:B------:R0:W-:Y:S01]  /*1ec40*/  STSM.16.M88.4 [R94], R4 ;  /* 0x000000045e007844 */ /* 0x0001e20000000200 */
[----:B------:R-:W-:Y:S01]  /*1ec50*/  MOV R126, R126 ;  /* 0x0000007e007e7202 */ /* 0x000fe20000000f00 */
[----:B-1----:R-:W3:Y:S02]  /*1ec60*/  LDC.64 R24, c[0x0][0xc00] ;  /* 0x00030000ff187b82 */ /* 0x002ee40000000a00 */
[----:B------:R1:W-:Y:S04]  /*1ec70*/  STSM.16.M88.4 [R130], R8 ;  /* 0x0000000882007844 */ /* 0x0003e80000000200 */
[----:B------:R2:W-:Y:S04]  /*1ec80*/  STSM.16.M88.4 [R134], R12 ;  /* 0x0000000c86007844 */ /* 0x0005e80000000200 */
[----:B------:R2:W-:Y:S01]  /*1ec90*/  STSM.16.M88.4 [R23], R136 ;  /* 0x0000008817007844 */ /* 0x0005e20000000200 */
[----:B0-----:R-:W0:Y:S03]  /*1eca0*/  @P2 LDC.64 R4, c[0x0][0xc08] ;  /* 0x00030200ff042b82 */ /* 0x001e260000000a00 */
[----:B------:R2:W-:Y:S01]  /*1ecb0*/  STSM.16.M88.4 [R126], R144 ;  /* 0x000000907e007844 */ /* 0x0005e20000000200 */
[----:B------:R-:W-:Y:S01]  /*1ecc0*/  ULDC UR4, c[0x0][0xa88] ;  /* 0x0002a20000047ab9 */ /* 0x000fe20000000800 */
[----:B------:R-:W-:-:S02]  /*1ecd0*/  IMAD.MOV.U32 R80, RZ, RZ, RZ ;  /* 0x000000ffff507224 */ /* 0x000fc400078e00ff */
[----:B------:R-:W-:Y:S02]  /*1ece0*/  IMAD.U32 R6, RZ, RZ, UR4 ;  /* 0x00000004ff067e24 */ /* 0x000fe4000f8e00ff */
[C---:B---3--:R-:W-:Y:S01]  /*1ecf0*/  IMAD.WIDE R24, R171.reuse, 0x4, R24 ;  /* 0x00000004ab187825 */ /* 0x048fe200078e0218 */
[----:B------:R-:W-:Y:S03]  /*1ed00*/  BAR.SYNC.DEFER_BLOCKING 0x1, 0x100 ;  /* 0x0044000000007b1d */ /* 0x000fe60000010000 */
[----:B0-----:R-:W-:-:S03]  /*1ed10*/  @P2 IMAD.WIDE R4, R171, 0x4, R4 ;  /* 0x00000004ab042825 */ /* 0x001fc600078e0204 */
[----:B------:R2:W5:Y:S04]  /*1ed20*/  @P0 LDG.E R80, desc[UR60][R24.64] ;  /* 0x0000003c18500981 */ /* 0x000568000c1e1900 */
[----:B------:R2:W5:Y:S01]  /*1ed30*/  @P2 LDG.E R6, desc[UR60][R4.64] ;  /* 0x0000003c04062981 */ /* 0x000562000c1e1900 */
[----:B----4-:R-:W-:-:S13]  /*1ed40*/  ISETP.NE.AND P1, PT, R3, 0x1, PT ;  /* 0x000000010300780c */ /* 0x010fda0003f25270 */
[----:B-1----:R-:W0:Y:S08]  /*1ed50*/  @P1 LDC R8, c[0x0][0xbec] ;  /* 0x0002fb00ff081b82 */ /* 0x002e300000000800 */
[----:B------:R-:W1:Y:S01]  /*1ed60*/  @P1 LDC R9, c[0x0][0xbf0] ;  /* 0x0002fc00ff091b82 */ /* 0x000e620000000800 */
[----:B--2---:R-:W-:Y:S05]  /*1ed70*/  @P2 BRA `(.L_x_2022) ;  /* 0x0000000000102947 */ /* 0x004fea0003800000 */
[----:B------:R-:W-:Y:S05]  /*1ed80*/  @!P0 BRA `(.L_x_2022) ;  /* 0x00000000000c8947 */ /* 0x000fea0003800000 */
[----:B------:R-:W2:Y:S04]  /*1ed90*/  LDG.E R5, desc[UR60][R24.64] ;  /* 0x0000003c18057981 */ /* 0x000ea8000c1e1900 */
[----:B-----5:R-:W2:Y:S02]  /*1eda0*/  LDG.E R6, desc[UR60][R24.64+0x4] ;  /* 0x0000043c18067981 */ /* 0x020ea4000c1e1900 */
[----:B--2---:R-:W-:-:S07]  /*1edb0*/  IMAD.IADD R6, R6, 0x1, -R5 ;  /* 0x0000000106067824 */ /* 0x004fce00078e0a05 */
.L_x_2022:
[----:B------:R-:W2:Y:S01]  /*1edc0*/  LDL R4, [R1+0x48] ;  /* 0x0000480001047983 */ /* 0x000ea20000100800 */
[----:B------:R-:W-:-:S03]  /*1edd0*/  ULDC.64 UR4, c[0x0][0xb90] ;  /* 0x0002e40000047ab9 */ /* 0x000fc60000000a00 */
[----:B------:R-:W3:Y:S01]  /*1ede0*/  LDL R88, [R1+0x54] ;  /* 0x0000540001587983 */ /* 0x000ee20000100800 */
[----:B-----5:R-:W-:Y:S02]  /*1edf0*/  SHF.R.S32.HI R81, RZ, 0x1f, R80 ;  /* 0x0000001fff517819 */ /* 0x020fe40000011450 */
[----:B------:R-:W-:Y:S01]  /*1ee00*/  SHF.L.U32 R10, R218, 0x6, RZ ;  /* 0x00000006da0a7819 */ /* 0x000fe200000006ff */
[----:B------:R-:W4:Y:S01]  /*1ee10*/  LDL.LU R86, [R1+0x5c] ;  /* 0x00005c0001567983 */ /* 0x000f220000300800 */
[----:B------:R-:W-:Y:S02]  /*1ee20*/  SHF.R.S32.HI R23, RZ, 0x1f, R171 ;  /* 0x0000001fff177819 */ /* 0x000fe400000114ab */
[----:B------:R-:W-:Y:S01]  /*1ee30*/  SEL R60, R171, RZ, !P0 ;  /* 0x000000ffab3c7207 */ /* 0x000fe20004000000 */
[----:B------:R-:W2:Y:S01]  /*1ee40*/  LDL.LU R84, [R1+0x2c] ;  /* 0x00002c0001547983 */ /* 0x000ea20000300800 */
[----:B------:R-:W-:Y:S01]  /*1ee50*/  SEL R23, R23, RZ, !P0 ;  /* 0x000000ff17177207 */ /* 0x000fe20004000000 */
[----:B------:R-:W-:Y:S01]  /*1ee60*/  IMAD R83, R6, R3, RZ ;  /* 0x0000000306537224 */ /* 0x000fe200078e02ff */
[----:B------:R-:W3:Y:S01]  /*1ee70*/  @P1 LDC R85, c[0x0][0xbec] ;  /* 0x0002fb00ff551b82 */ /* 0x000ee20000000800 */
[----:B------:R-:W3:Y:S04]  /*1ee80*/  LDL R14, [R1+0xac] ;  /* 0x0000ac00010e7983 */ /* 0x000ee80000100800 */
[----:B------:R-:W3:Y:S03]  /*1ee90*/  LDL R26, [R1+0x88] ;  /* 0x00008800011a7983 */ /* 0x000ee60000100800 */
[----:B------:R-:W3:Y:S01]  /*1eea0*/  @P1 LDC R87, c[0x0][0xbf0] ;  /* 0x0002fc00ff571b82 */ /* 0x000ee20000000800 */
[----:B------:R-:W5:Y:S04]  /*1eeb0*/  LDL R89, [R1+0x24] ;  /* 0x0000240001597983 */ /* 0x000f680000100800 */
[----:B------:R-:W5:Y:S04]  /*1eec0*/  LDL R92, [R1+0x7c] ;  /* 0x00007c00015c7983 */ /* 0x000f680000100800 */
[----:B------:R-:W5:Y:S04]  /*1eed0*/  LDL R91, [R1+0x68] ;  /* 0x00006800015b7983 */ /* 0x000f680000100800 */
[----:B------:R-:W5:Y:S01]  /*1eee0*/  LDL R90, [R1+0x70] ;  /* 0x00007000015a7983 */ /* 0x000f620000100800 */
[----:B----4-:R-:W-:Y:S01]  /*1eef0*/  SHF.R.S32.HI R82, RZ, 0x1f, R86 ;  /* 0x0000001fff527819 */ /* 0x010fe20000011456 */
[----:B--2---:R-:W-:-:S04]  /*1ef00*/  IMAD.IADD R13, R4, 0x1, R84 ;  /* 0x00000001040d7824 */ /* 0x004fc800078e0254 */
[----:B------:R-:W-:Y:S02]  /*1ef10*/  IMAD R4, R82, UR4, RZ ;  /* 0x0000000452047c24 */ /* 0x000fe4000f8e02ff */
[----:B0-----:R-:W-:-:S04]  /*1ef20*/  @P1 IMAD.HI.U32 R8, R13, R8, RZ ;  /* 0x000000080d081227 */ /* 0x001fc800078e00ff */
[----:B------:R-:W-:Y:S01]  /*1ef30*/  IMAD.MOV.U32 R7, RZ, RZ, R13 ;  /* 0x000000ffff077224 */ /* 0x000fe200078e000d */
[----:B-1----:R-:W-:Y:S01]  /*1ef40*/  @P1 SHF.R.U32.HI R7, RZ, R9, R8 ;  /* 0x00000009ff071219 */ /* 0x002fe20000011608 */
[C---:B------:R-:W-:Y:S02]  /*1ef50*/  IMAD R11, R86.reuse, UR5, R4 ;  /* 0x00000005560b7c24 */ /* 0x040fe4000f8e0204 */
[----:B------:R-:W-:Y:S01]  /*1ef60*/  IMAD.WIDE.U32 R4, R86, UR4, R80 ;  /* 0x0000000456047c25 */ /* 0x000fe2000f8e0050 */
[----:B------:R-:W-:-:S03]  /*1ef70*/  ULDC.64 UR4, c[0x0][0xb98] ;  /* 0x0002e60000047ab9 */ /* 0x000fc60000000a00 */
[----:B---3--:R-:W-:Y:S02]  /*1ef80*/  IMAD R9, R88, 0x8, R10 ;  /* 0x0000000858097824 */ /* 0x008fe400078e020a */
[----:B------:R-:W-:Y:S02]  /*1ef90*/  IMAD.IADD R5, R5, 0x1, R11 ;  /* 0x0000000105057824 */ /* 0x000fe400078e020b */
[----:B------:R-:W-:Y:S02]  /*1efa0*/  IMAD.MOV R8, RZ, RZ, -R7 ;  /* 0x000000ffff087224 */ /* 0x000fe400078e0a07 */
[----:B------:R-:W-:Y:S02]  /*1efb0*/  IMAD R11, R23, UR4, RZ ;  /* 0x00000004170b7c24 */ /* 0x000fe4000f8e02ff */
[----:B------:R-:W-:-:S04]  /*1efc0*/  IMAD.WIDE.U32 R4, R60, UR4, R4 ;  /* 0x000000043c047c25 */ /* 0x000fc8000f8e0004 */
[----:B------:R-:W-:-:S04]  /*1efd0*/  IMAD.WIDE R20, R9, 0x2, R20 ;  /* 0x0000000209147825 */ /* 0x000fc800078e0214 */
        /* <DEDUP_REMOVED lines=11> */
[----:B------:R-:W-:Y:S01]  /*1f090*/  LEA R10, P0, R4, UR4, 0x2 ;  /* 0x00000004040a7c11 */ /* 0x000fe2000f8010ff */
[----:B------:R-:W-:-:S05]  /*1f0a0*/  IMAD.IADD R5, R5, 0x1, R7 ;  /* 0x0000000105057824 */ /* 0x000fca00078e0207 */
[----:B------:R-:W-:Y:S02]  /*1f0b0*/  LEA.HI.X R11, R4, UR5, R5, 0x2, P0 ;  /* 0x00000005040b7c11 */ /* 0x000fe400080f1405 */
[C---:B------:R-:W-:Y:S02]  /*1f0c0*/  IADD3 R33, P2, R20.reuse, 0x5000, RZ ;  /* 0x0000500014217810 */ /* 0x040fe40007f5e0ff */
[C---:B------:R-:W-:Y:S02]  /*1f0d0*/  IADD3 R29, P3, R20.reuse, 0x4000, RZ ;  /* 0x00004000141d7810 */ /* 0x040fe40007f7e0ff */
[C---:B------:R-:W-:Y:S02]  /*1f0e0*/  IADD3 R13, P4, R20.reuse, 0x2000, RZ ;  /* 0x00002000140d7810 */ /* 0x040fe40007f9e0ff */
[C---:B------:R-:W-:Y:S01]  /*1f0f0*/  IADD3 R15, P5, R20.reuse, 0x1000, RZ ;  /* 0x00001000140f7810 */ /* 0x040fe20007fbe0ff */
[----:B------:R-:W-:Y:S01]  /*1f100*/  SHFL.IDX PT, R50, R10, RZ, 0x1c1f ;  /* 0x001c1fff0a327589 */ /* 0x000fe200000e0000 */
[----:B------:R-:W-:Y:S01]  /*1f110*/  IADD3 R25, P0, R20, 0x3000, RZ ;  /* 0x0000300014197810 */ /* 0x000fe20007f1e0ff */
[----:B------:R-:W-:Y:S01]  /*1f120*/  IMAD.IADD R14, R14, 0x1, R84 ;  /* 0x000000010e0e7824 */ /* 0x000fe200078e0254 */
[----:B------:R-:W-:Y:S01]  /*1f130*/  IADD3 R37, P6, R20, 0x6000, RZ ;  /* 0x0000600014257810 */ /* 0x000fe20007fde0ff */
[----:B------:R-:W-:Y:S01]  /*1f140*/  SHFL.IDX PT, R54, R10, 0x1, 0x1c1f ;  /* 0x003c1f000a367f89 */ /* 0x000fe200000e0000 */
[----:B------:R-:W-:Y:S01]  /*1f150*/  LOP3.LUT R24, R25, 0x380, RZ, 0xc0, !PT ;  /* 0x0000038019187812 */ /* 0x000fe200078ec0ff */
[----:B------:R-:W-:Y:S01]  /*1f160*/  ULDC.64 UR4, c[0x0][0xaa0] ;  /* 0x0002a80000047ab9 */ /* 0x000fe20000000a00 */
[----:B------:R-:W-:-:S02]  /*1f170*/  LOP3.LUT R32, R33, 0x380, RZ, 0xc0, !PT ;  /* 0x0000038021207812 */ /* 0x000fc400078ec0ff */
[----:B------:R-:W-:Y:S02]  /*1f180*/  SHF.R.U64 R24, R24, 0x3, RZ ;  /* 0x0000000318187819 */ /* 0x000fe400000012ff */
[----:B------:R-:W-:Y:S02]  /*1f190*/  LOP3.LUT R28, R29, 0x380, RZ, 0xc0, !PT ;  /* 0x000003801d1c7812 */ /* 0x000fe400078ec0ff */
[----:B------:R-:W-:Y:S02]  /*1f1a0*/  LOP3.LUT R12, R13, 0x380, RZ, 0xc0, !PT ;  /* 0x000003800d0c7812 */ /* 0x000fe400078ec0ff */
[----:B------:R-:W-:Y:S02]  /*1f1b0*/  SHF.R.U64 R32, R32, 0x3, RZ ;  /* 0x0000000320207819 */ /* 0x000fe400000012ff */
[----:B------:R-:W-:Y:S01]  /*1f1c0*/  LOP3.LUT R24, R24, R25, RZ, 0x3c, !PT ;  /* 0x0000001918187212 */ /* 0x000fe200078e3cff */
[----:B------:R-:W-:Y:S01]  /*1f1d0*/  IMAD.X R25, RZ, RZ, R21, P0 ;  /* 0x000000ffff197224 */ /* 0x000fe200000e0615 */
[----:B------:R-:W-:-:S02]  /*1f1e0*/  SHF.R.U64 R28, R28, 0x3, RZ ;  /* 0x000000031c1c7819 */ /* 0x000fc400000012ff */
[----:B------:R-:W-:Y:S02]  /*1f1f0*/  SHF.R.U64 R12, R12, 0x3, RZ ;  /* 0x000000030c0c7819 */ /* 0x000fe400000012ff */
[----:B------:R-:W-:Y:S02]  /*1f200*/  IADD3 R49, P0, R20, 0x9000, RZ ;  /* 0x0000900014317810 */ /* 0x000fe40007f1e0ff */
[----:B------:R-:W-:Y:S01]  /*1f210*/  LOP3.LUT R32, R32, R33, RZ, 0x3c, !PT ;  /* 0x0000002120207212 */ /* 0x000fe200078e3cff */
[--C-:B------:R-:W-:Y:S01]  /*1f220*/  IMAD.X R33, RZ, RZ, R21.reuse, P2 ;  /* 0x000000ffff217224 */ /* 0x100fe200010e0615 */
[----:B------:R-:W-:Y:S01]  /*1f230*/  LOP3.LUT R28, R28, R29, RZ, 0x3c, !PT ;  /* 0x0000001d1c1c7212 */ /* 0x000fe200078e3cff */
[--C-:B------:R-:W-:Y:S01]  /*1f240*/  IMAD.X R29, RZ, RZ, R21.reuse, P3 ;  /* 0x000000ffff1d7224 */ /* 0x100fe200018e0615 */
[----:B------:R-:W-:Y:S01]  /*1f250*/  LOP3.LUT R12, R12, R13, RZ, 0x3c, !PT ;  /* 0x0000000d0c0c7212 */ /* 0x000fe200078e3cff */
[----:B------:R-:W-:Y:S01]  /*1f260*/  IMAD.X R9, RZ, RZ, R21, P5 ;  /* 0x000000ffff097224 */ /* 0x000fe200028e0615 */
[----:B------:R-:W-:-:S02]  /*1f270*/  LOP3.LUT R48, R49, 0x380, RZ, 0xc0, !PT ;  /* 0x0000038031307812 */ /* 0x000fc400078ec0ff */
[C---:B------:R-:W-:Y:S02]  /*1f280*/  IADD3 R57, P2, R20.reuse, 0xb000, RZ ;  /* 0x0000b00014397810 */ /* 0x040fe40007f5e0ff */
[----:B------:R-:W-:Y:S02]  /*1f290*/  IADD3.X R13, RZ, R21, RZ, P4, !PT ;  /* 0x00000015ff0d7210 */ /* 0x000fe400027fe4ff */
[C---:B------:R-:W-:Y:S01]  /*1f2a0*/  IADD3 R53, P3, R20.reuse, 0xa000, RZ ;  /* 0x0000a00014357810 */ /* 0x040fe20007f7e0ff */
[----:B------:R-:W0:Y:S01]  /*1f2b0*/  SHFL.IDX PT, R51, R11, RZ, 0x1c1f ;  /* 0x001c1fff0b337589 */ /* 0x000e2200000e0000 */
[C---:B------:R-:W-:Y:S02]  /*1f2c0*/  IADD3 R41, P5, R20.reuse, 0x7000, RZ ;  /* 0x0000700014297810 */ /* 0x040fe40007fbe0ff */
[----:B------:R-:W-:Y:S01]  /*1f2d0*/  IADD3 R45, P4, R20, 0x8000, RZ ;  /* 0x00008000142d7810 */ /* 0x000fe20007f9e0ff */
[----:B------:R-:W1:Y:S01]  /*1f2e0*/  SHFL.IDX PT, R55, R11, 0x1, 0x1c1f ;  /* 0x003c1f000b377f89 */ /* 0x000e6200000e0000 */
[----:B------:R-:W-:-:S02]  /*1f2f0*/  SHF.R.U64 R48, R48, 0x3, RZ ;  /* 0x0000000330307819 */ /* 0x000fc400000012ff */
[----:B------:R-:W-:Y:S02]  /*1f300*/  LOP3.LUT R56, R57, 0x380, RZ, 0xc0, !PT ;  /* 0x0000038039387812 */ /* 0x000fe400078ec0ff */
[----:B------:R-:W-:Y:S02]  /*1f310*/  LOP3.LUT R52, R53, 0x380, RZ, 0xc0, !PT ;  /* 0x0000038035347812 */ /* 0x000fe400078ec0ff */
[----:B------:R-:W-:Y:S02]  /*1f320*/  LOP3.LUT R36, R37, 0x380, RZ, 0xc0, !PT ;  /* 0x0000038025247812 */ /* 0x000fe400078ec0ff */
[----:B------:R-:W-:Y:S02]  /*1f330*/  LOP3.LUT R40, R41, 0x380, RZ, 0xc0, !PT ;  /* 0x0000038029287812 */ /* 0x000fe400078ec0ff */
[----:B------:R-:W-:Y:S02]  /*1f340*/  LOP3.LUT R44, R45, 0x380, RZ, 0xc0, !PT ;  /* 0x000003802d2c7812 */ /* 0x000fe400078ec0ff */
[----:B------:R-:W-:Y:S01]  /*1f350*/  LOP3.LUT R48, R48, R49, RZ, 0x3c, !PT ;  /* 0x0000003130307212 */ /* 0x000fe200078e3cff */
[----:B------:R-:W-:Y:S01]  /*1f360*/  IMAD.X R49, RZ, RZ, R21, P0 ;  /* 0x000000ffff317224 */ /* 0x000fe200000e0615 */
[----:B------:R-:W-:Y:S01]  /*1f370*/  SHF.R.U64 R56, R56, 0x3, RZ ;  /* 0x0000000338387819 */ /* 0x000fe200000012ff */
[----:B------:R-:W-:Y:S01]  /*1f380*/  VIADD R4, R14, 0x8 ;  /* 0x000000080e047836 */ /* 0x000fe20000000000 */
[----:B------:R-:W-:-:S02]  /*1f390*/  SHF.R.U64 R52, R52, 0x3, RZ ;  /* 0x0000000334347819 */ /* 0x000fc400000012ff */
[----:B------:R-:W-:Y:S02]  /*1f3a0*/  SHF.R.U64 R36, R36, 0x3, RZ ;  /* 0x0000000324247819 */ /* 0x000fe400000012ff */
[----:B------:R-:W-:Y:S02]  /*1f3b0*/  SHF.R.U64 R40, R40, 0x3, RZ ;  /* 0x0000000328287819 */ /* 0x000fe400000012ff */
[----:B------:R-:W-:Y:S02]  /*1f3c0*/  SHF.R.U64 R44, R44, 0x3, RZ ;  /* 0x000000032c2c7819 */ /* 0x000fe400000012ff */
[----:B------:R-:W-:Y:S02]  /*1f3d0*/  LOP3.LUT P0, RZ, R26, 0x3, RZ, 0xc0, !PT ;  /* 0x000000031aff7812 */ /* 0x000fe4000780c0ff */
[----:B------:R-:W-:Y:S01]  /*1f3e0*/  LOP3.LUT R56, R56, R57, RZ, 0x3c, !PT ;  /* 0x0000003938387212 */ /* 0x000fe200078e3cff */
[--C-:B------:R-:W-:Y:S01]  /*1f3f0*/  IMAD.X R57, RZ, RZ, R21.reuse, P2 ;  /* 0x000000ffff397224 */ /* 0x100fe200010e0615 */
[----:B------:R-:W-:Y:S01]  /*1f400*/  LOP3.LUT R52, R52, R53, RZ, 0x3c, !PT ;  /* 0x0000003534347212 */ /* 0x000fe200078e3cff */
[--C-:B------:R-:W-:Y:S01]  /*1f410*/  IMAD.X R53, RZ, RZ, R21.reuse, P3 ;  /* 0x000000ffff357224 */ /* 0x100fe200018e0615 */
[----:B------:R-:W-:Y:S01]  /*1f420*/  LOP3.LUT R36, R36, R37, RZ, 0x3c, !PT ;  /* 0x0000002524247212 */ /* 0x000fe200078e3cff */
[--C-:B------:R-:W-:Y:S01]  /*1f430*/  IMAD.X R37, RZ, RZ, R21.reuse, P6 ;  /* 0x000000ffff257224 */ /* 0x100fe200030e0615 */
[----:B------:R-:W-:Y:S01]  /*1f440*/  LOP3.LUT R40, R40, R41, RZ, 0x3c, !PT ;  /* 0x0000002928287212 */ /* 0x000fe200078e3cff */
[----:B------:R-:W-:Y:S01]  /*1f450*/  IMAD.X R41, RZ, RZ, R21, P5 ;  /* 0x000000ffff297224 */ /* 0x000fe200028e0615 */
[----:B------:R-:W-:-:S02]  /*1f460*/  LOP3.LUT R44, R44, R45, RZ, 0x3c, !PT ;  /* 0x0000002d2c2c7212 */ /* 0x000fc400078e3cff */
[----:B------:R-:W-:Y:S02]  /*1f470*/  ISETP.GE.OR P2, PT, R14, R83, P0 ;  /* 0x000000530e00720c */ /* 0x000fe40000746670 */
[----:B------:R-:W-:Y:S02]  /*1f480*/  IADD3.X R45, RZ, R21, RZ, P4, !PT ;  /* 0x00000015ff2d7210 */ /* 0x000fe400027fe4ff */
[----:B------:R-:W-:Y:S02]  /*1f490*/  IADD3 R5, P3, R20, 0xf000, RZ ;  /* 0x0000f00014057810 */ /* 0x000fe40007f7e0ff */
[----:B------:R-:W-:Y:S02]  /*1f4a0*/  ISETP.GE.OR P0, PT, R4, R83, P0 ;  /* 0x000000530400720c */ /* 0x000fe40000706670 */
[C---:B------:R-:W-:Y:S02]  /*1f4b0*/  IADD3 R65, P6, R20.reuse, 0xc000, RZ ;  /* 0x0000c00014417810 */ /* 0x040fe40007fde0ff */
[----:B------:R-:W-:-:S02]  /*1f4c0*/  IADD3 R69, P5, R20, 0xd000, RZ ;  /* 0x0000d00014457810 */ /* 0x000fc40007fbe0ff */
[C---:B------:R-:W-:Y:S02]  /*1f4d0*/  IADD3 R73, P4, R20.reuse, 0xe000, RZ ;  /* 0x0000e00014497810 */ /* 0x040fe40007f9e0ff */
[----:B------:R-:W-:Y:S02]  /*1f4e0*/  LOP3.LUT R7, R20, 0x380, RZ, 0xc0, !PT ;  /* 0x0000038014077812 */ /* 0x000fe400078ec0ff */
[----:B------:R-:W-:Y:S02]  /*1f4f0*/  LOP3.LUT R4, R5, 0x380, RZ, 0xc0, !PT ;  /* 0x0000038005047812 */ /* 0x000fe400078ec0ff */
[----:B------:R-:W-:Y:S02]  /*1f500*/  LOP3.LUT R64, R65, 0x380, RZ, 0xc0, !PT ;  /* 0x0000038041407812 */ /* 0x000fe400078ec0ff */
[----:B------:R-:W-:Y:S02]  /*1f510*/  LOP3.LUT R68, R69, 0x380, RZ, 0xc0, !PT ;  /* 0x0000038045447812 */ /* 0x000fe400078ec0ff */
[----:B------:R-:W-:-:S02]  /*1f520*/  LOP3.LUT R72, R73, 0x380, RZ, 0xc0, !PT ;  /* 0x0000038049487812 */ /* 0x000fc400078ec0ff */
[----:B------:R-:W-:Y:S02]  /*1f530*/  SHF.R.U64 R7, R7, 0x3, RZ ;  /* 0x0000000307077819 */ /* 0x000fe400000012ff */
[----:B------:R-:W-:Y:S02]  /*1f540*/  SHF.R.U64 R4, R4, 0x3, RZ ;  /* 0x0000000304047819 */ /* 0x000fe400000012ff */
[----:B------:R-:W-:Y:S02]  /*1f550*/  SHF.R.U64 R64, R64, 0x3, RZ ;  /* 0x0000000340407819 */ /* 0x000fe400000012ff */
[----:B------:R-:W-:Y:S02]  /*1f560*/  SHF.R.U64 R68, R68, 0x3, RZ ;  /* 0x0000000344447819 */ /* 0x000fe400000012ff */
[----:B------:R-:W-:Y:S02]  /*1f570*/  SHF.R.U64 R72, R72, 0x3, RZ ;  /* 0x0000000348487819 */ /* 0x000fe400000012ff */
[----:B------:R-:W-:Y:S01]  /*1f580*/  LOP3.LUT R20, R7, R20, RZ, 0x3c, !PT ;  /* 0x0000001407147212 */ /* 0x000fe200078e3cff */
[----:B0-----:R0:W-:Y:S01]  /*1f590*/  @!P2 ST.E desc[UR60][R50.64], R0 ;  /* 0x000000003200a985 */ /* 0x0011e2000c10193c */
[----:B------:R-:W-:Y:S01]  /*1f5a0*/  LOP3.LUT R64, R64, R65, RZ, 0x3c, !PT ;  /* 0x0000004140407212 */ /* 0x000fe200078e3cff */
[--C-:B------:R-:W-:Y:S01]  /*1f5b0*/  IMAD.X R77, RZ, RZ, R21.reuse, P3 ;  /* 0x000000ffff4d7224 */ /* 0x100fe200018e0615 */
[----:B------:R-:W-:Y:S01]  /*1f5c0*/  LOP3.LUT R68, R68, R69, RZ, 0x3c, !PT ;  /* 0x0000004544447212 */ /* 0x000fe200078e3cff */
[----:B-1----:R1:W-:Y:S01]  /*1f5d0*/  @!P0 ST.E desc[UR60][R54.64], R2 ;  /* 0x0000000236008985 */ /* 0x0023e2000c10193c */
[----:B------:R-:W-:Y:S01]  /*1f5e0*/  LOP3.LUT R72, R72, R73, RZ, 0x3c, !PT ;  /* 0x0000004948487212 */ /* 0x000fe200078e3cff */
[--C-:B------:R-:W-:Y:S01]  /*1f5f0*/  IMAD.X R69, RZ, RZ, R21.reuse, P5 ;  /* 0x000000ffff457224 */ /* 0x100fe200028e0615 */
[----:B------:R-:W-:Y:S01]  /*1f600*/  LOP3.LUT R76, R4, R5, RZ, 0x3c, !PT ;  /* 0x00000005044c7212 */ /* 0x000fe200078e3cff */
[----:B------:R-:W-:Y:S01]  /*1f610*/  IMAD.X R73, RZ, RZ, R21, P4 ;  /* 0x000000ffff497224 */ /* 0x000fe200020e0615 */
[----:B------:R-:W-:Y:S01]  /*1f620*/  IADD3.X R65, RZ, R21, RZ, P6, !PT ;  /* 0x00000015ff417210 */ /* 0x000fe200037fe4ff */
[----:B------:R2:W5:Y:S01]  /*1f630*/  LD.E.128 R4, desc[UR60][R20.64] ;  /* 0x0000003c14047980 */ /* 0x000562000c101d00 */
[----:B0-----:R-:W-:-:S03]  /*1f640*/  IMAD R0, R88, 0x20, R218 ;  /* 0x0000002058007824 */ /* 0x001fc600078e02da */
[----:B------:R0:W5:Y:S01]  /*1f650*/  LDL R88, [R1+0x6c] ;  /* 0x00006c0001587983 */ /* 0x0001620000100800 */
[----:B------:R-:W-:-:S03]  /*1f660*/  LOP3.LUT R8, R15, 0x380, RZ, 0xc0, !PT ;  /* 0x000003800f087812 */ /* 0x000fc600078ec0ff */
[----:B------:R-:W5:Y:S01]  /*1f670*/  LD.E.128 R24, desc[UR60][R24.64] ;  /* 0x0000003c18187980 */ /* 0x000f62000c101d00 */
[----:B--2---:R-:W-:-:S03]  /*1f680*/  IMAD R21, R81, UR4, RZ ;  /* 0x0000000451157c24 */ /* 0x004fc6000f8e02ff */
[----:B------:R-:W5:Y:S01]  /*1f690*/  LD.E.128 R28, desc[UR60][R28.64] ;  /* 0x0000003c1c1c7980 */ /* 0x000f62000c101d00 */
[C---:B------:R-:W-:Y:S02]  /*1f6a0*/  IMAD R81, R80.reuse, UR5, R21 ;  /* 0x0000000550517c24 */ /* 0x040fe4000f8e0215 */
[----:B------:R-:W-:Y:S01]  /*1f6b0*/  IMAD.WIDE.U32 R20, R80, UR4, RZ ;  /* 0x0000000450147c25 */ /* 0x000fe2000f8e00ff */
[----:B------:R-:W-:Y:S01]  /*1f6c0*/  ULDC.64 UR4, c[0x0][0xae8] ;  /* 0x0002ba0000047ab9 */ /* 0x000fe20000000a00 */
[----:B------:R-:W5:Y:S02]  /*1f6d0*/  LD.E.128 R32, desc[UR60][R32.64] ;  /* 0x0000003c20207980 */ /* 0x000f64000c101d00 */
[----:B------:R-:W-:Y:S02]  /*1f6e0*/  IMAD.IADD R21, R21, 0x1, R81 ;  /* 0x0000000115157824 */ /* 0x000fe400078e0251 */
[----:B------:R-:W-:Y:S01]  /*1f6f0*/  IMAD R82, R82, UR4, RZ ;  /* 0x0000000452527c24 */ /* 0x000fe2000f8e02ff */
[----:B------:R-:W5:Y:S01]  /*1f700*/  LD.E.128 R36, desc[UR60][R36.64] ;  /* 0x0000003c24247980 */ /* 0x000f62000c101d00 */
[----:B------:R-:W-:-:S03]  /*1f710*/  IMAD.WIDE.U32 R20, R86, UR4, R20 ;  /* 0x0000000456147c25 */ /* 0x000fc6000f8e0014 */
[----:B------:R-:W5:Y:S01]  /*1f720*/  LD.E.128 R40, desc[UR60][R40.64] ;  /* 0x0000003c28287980 */ /* 0x000f62000c101d00 */
[----:B------:R-:W-:Y:S01]  /*1f730*/  IMAD R81, R86, UR5, R82 ;  /* 0x0000000556517c24 */ /* 0x000fe2000f8e0252 */
[----:B------:R-:W-:Y:S01]  /*1f740*/  IADD3 R80, R84, R0, RZ ;  /* 0x0000000054507210 */ /* 0x000fe20007ffe0ff */
[----:B------:R-:W-:Y:S01]  /*1f750*/  ULDC.64 UR4, c[0x0][0xaf0] ;  /* 0x0002bc0000047ab9 */ /* 0x000fe20000000a00 */
[----:B------:R0:W5:Y:S03]  /*1f760*/  LDL R86, [R1+0x28] ;  /* 0x0000280001567983 */ /* 0x0001660000100800 */
[----:B------:R-:W-:Y:S01]  /*1f770*/  @P1 IMAD.HI.U32 R0, R80, R85, RZ ;  /* 0x0000005550001227 */ /* 0x000fe200078e00ff */
[----:B------:R-:W5:Y:S03]  /*1f780*/  LD.E.128 R44, desc[UR60][R44.64] ;  /* 0x0000003c2c2c7980 */ /* 0x000f66000c101d00 */
[----:B------:R-:W-:Y:S01]  /*1f790*/  IMAD.IADD R21, R21, 0x1, R81 ;  /* 0x0000000115157824 */ /* 0x000fe200078e0251 */
[----:B------:R-:W5:Y:S01]  /*1f7a0*/  LD.E.128 R48, desc[UR60][R48.64] ;  /* 0x0000003c30307980 */ /* 0x000f62000c101d00 */
[----:B------:R-:W-:Y:S01]  /*1f7b0*/  IMAD.MOV.U32 R81, RZ, RZ, R80 ;  /* 0x000000ffff517224 */ /* 0x000fe200078e0050 */
[----:B------:R-:W-:Y:S01]  /*1f7c0*/  @P1 SHF.R.U32.HI R81, RZ, R87, R0 ;  /* 0x00000057ff511219 */ /* 0x000fe20000011600 */
[----:B------:R-:W-:Y:S01]  /*1f7d0*/  IMAD R23, R23, UR4, RZ ;  /* 0x0000000417177c24 */ /* 0x000fe2000f8e02ff */
[----:B------:R-:W-:Y:S01]  /*1f7e0*/  SHF.R.U64 R8, R8, 0x3, RZ ;  /* 0x0000000308087819 */ /* 0x000fe200000012ff */
[C---:B------:R-:W-:Y:S01]  /*1f7f0*/  IMAD.WIDE.U32 R20, R60.reuse, UR4, R20 ;  /* 0x000000043c147c25 */ /* 0x040fe2000f8e0014 */
[----:B------:R-:W-:Y:S01]  /*1f800*/  SHF.R.S32.HI R0, RZ, 0x1f, R81 ;  /* 0x0000001fff007819 */ /* 0x000fe20000011451 */
[----:B-1----:R-:W5:Y:S02]  /*1f810*/  LD.E.128 R52, desc[UR60][R52.64] ;  /* 0x0000003c34347980 */ /* 0x002f64000c101d00 */
[----:B------:R-:W-:Y:S01]  /*1f820*/  IMAD R23, R60, UR5, R23 ;  /* 0x000000053c177c24 */ /* 0x000fe2000f8e0217 */
[----:B------:R-:W-:Y:S01]  /*1f830*/  LOP3.LUT R8, R8, R15, RZ, 0x3c, !PT ;  /* 0x0000000f08087212 */ /* 0x000fe200078e3cff */
[----:B------:R-:W-:Y:S01]  /*1f840*/  IMAD.MOV R2, RZ, RZ, -R81 ;  /* 0x000000ffff027224 */ /* 0x000fe200078e0a51 */
[----:B------:R-:W-:Y:S01]  /*1f850*/  ULDC.64 UR4, c[0x0][0xae0] ;  /* 0x0002b80000047ab9 */ /* 0x000fe20000000a00 */
[----:B------:R-:W-:Y:S01]  /*1f860*/  IMAD.IADD R21, R21, 0x1, R23 ;  /* 0x0000000115157824 */ /* 0x000fe200078e0217 */
[----:B------:R-:W5:Y:S01]  /*1f870*/  LD.E.128 R12, desc[UR60][R12.64] ;  /* 0x0000003c0c0c7980 */ /* 0x000f62000c101d00 */
[----:B------:R-:W-:-:S02]  /*1f880*/  IMAD R0, R0, UR4, RZ ;  /* 0x0000000400007c24 */ /* 0x000fc4000f8e02ff */
[----:B------:R-:W-:Y:S01]  /*1f890*/  IMAD R23, R3, R2, R80 ;  /* 0x0000000203177224 */ /* 0x000fe200078e0250 */
[----:B------:R-:W5:Y:S01]  /*1f8a0*/  LD.E.128 R8, desc[UR60][R8.64] ;  /* 0x0000003c08087980 */ /* 0x000f62000c101d00 */
[C---:B------:R-:W-:Y:S02]  /*1f8b0*/  IMAD R85, R81.reuse, UR5, R0 ;  /* 0x0000000551557c24 */ /* 0x040fe4000f8e0200 */
[----:B------:R-:W-:Y:S01]  /*1f8c0*/  IMAD.WIDE.U32 R2, R81, UR4, R20 ;  /* 0x0000000451027c25 */ /* 0x000fe2000f8e0014 */
[----:B------:R-:W5:Y:S01]  /*1f8d0*/  LD.E.128 R56, desc[UR60][R56.64] ;  /* 0x0000003c38387980 */ /* 0x000f62000c101d00 */
[----:B------:R-:W-:Y:S01]  /*1f8e0*/  SHF.R.S32.HI R0, RZ, 0x1f, R23 ;  /* 0x0000001fff007819 */ /* 0x000fe20000011417 */
[----:B------:R-:W-:Y:S02]  /*1f8f0*/  ULDC.64 UR4, c[0x0][0xad8] ;  /* 0x0002b60000047ab9 */ /* 0x000fe40000000a00 */
[----:B------:R-:W5:Y:S04]  /*1f900*/  LD.E.128 R64, desc[UR60][R64.64] ;  /* 0x0000003c40407980 */ /* 0x000f68000c101d00 */
[----:B------:R-:W5:Y:S04]  /*1f910*/  LD.E.128 R68, desc[UR60][R68.64] ;  /* 0x0000003c44447980 */ /* 0x000f68000c101d00 */
[----:B------:R-:W5:Y:S04]  /*1f920*/  LD.E.128 R72, desc[UR60][R72.64] ;  /* 0x0000003c48487980 */ /* 0x000f68000c101d00 */
[----:B------:R-:W5:Y:S01]  /*1f930*/  LD.E.128 R76, desc[UR60][R76.64] ;  /* 0x0000003c4c4c7980 */ /* 0x000f62000c101d00 */
[----:B------:R-:W-:Y:S01]  /*1f940*/  @!PT LDS RZ, [RZ] ;  /* 0x00000000fffff984 */ /* 0x000fe20000000800 */
[----:B------:R-:W-:Y:S01]  /*1f950*/  @!PT LDS RZ, [RZ] ;  /* 0x00000000fffff984 */ /* 0x000fe20000000800 */
[----:B------:R-:W-:Y:S01]  /*1f960*/  @!PT LDS RZ, [RZ] ;  /* 0x00000000fffff984 */ /* 0x000fe20000000800 */
[----:B------:R-:W-:Y:S01]  /*1f970*/  @!PT LDS RZ, [RZ] ;  /* 0x00000000fffff984 */ /* 0x000fe20000000800 */
[----:B------:R1:W-:Y:S06]  /*1f980*/  MEMBAR.ALL.CTA ;  /* 0x0000000000007992 */ /* 0x0003ec0000008000 */
[----:B-1----:R-:W1:Y:S01]  /*1f990*/  FENCE.VIEW.ASYNC.S ;  /* 0x00000000000073c6 */ /* 0x002e620000000000 */
[----:B------:R-:W-:Y:S01]  /*1f9a0*/  IMAD.IADD R82, R218, 0x1, R84 ;  /* 0x00000001da527824 */ /* 0x000fe200078e0254 */
[----:B------:R-:W-:Y:S01]  /*1f9b0*/  IADD3 R3, R3, R85, RZ ;  /* 0x0000005503037210 */ /* 0x000fe20007ffe0ff */
[----:B------:R-:W-:-:S02]  /*1f9c0*/  IMAD R20, R0, UR4, RZ ;  /* 0x0000000400147c24 */ /* 0x000fc4000f8e02ff */
[C---:B------:R-:W-:Y:S02]  /*1f9d0*/  VIADD R0, R82.reuse, 0x20 ;  /* 0x0000002052007836 */ /* 0x040fe40000000000 */
[C---:B------:R-:W-:Y:S02]  /*1f9e0*/  IMAD R21, R23.reuse, UR5, R20 ;  /* 0x0000000517157c24 */ /* 0x040fe4000f8e0214 */
[----:B------:R-:W-:Y:S01]  /*1f9f0*/  IMAD.WIDE.U32 R2, R23, UR4, R2 ;  /* 0x0000000417027c25 */ /* 0x000fe2000f8e0002 */
[-C--:B------:R-:W-:Y:S01]  /*1fa00*/  ISETP.GE.AND P2, PT, R82, R83.reuse, PT ;  /* 0x000000535200720c */ /* 0x080fe20003f46270 */
[----:B------:R-:W-:Y:S01]  /*1fa10*/  ULDC.64 UR4, c[0x0][0xa80] ;  /* 0x0002a00000047ab9 */ /* 0x000fe20000000a00 */
[----:B------:R-:W-:Y:S01]  /*1fa20*/  ISETP.GE.AND P1, PT, R0, R83, PT ;  /* 0x000000530000720c */ /* 0x000fe20003f26270 */
[----:B------:R-:W-:Y:S01]  /*1fa30*/  IMAD.IADD R3, R3, 0x1, R21 ;  /* 0x0000000103037824 */ /* 0x000fe200078e0215 */
[----:B------:R-:W-:Y:S01]  /*1fa40*/  LEA R23, P3, R2, UR4, 0x1 ;  /* 0x0000000402177c11 */ /* 0x000fe2000f8608ff */
[----:B------:R-:W-:-:S03]  /*1fa50*/  VIADD R0, R16, 0x30820 ;  /* 0x0003082010007836 */ /* 0x000fc60000000000 */
[----:B------:R-:W-:Y:S02]  /*1fa60*/  LEA.HI.X R60, R2, UR5, R3, 0x1, P3 ;  /* 0x00000005023c7c11 */ /* 0x000fe400098f0c03 */
[----:B------:R-:W-:Y:S01]  /*1fa70*/  PRMT R0, RZ, 0x654, R0 ;  /* 0x00000654ff007816 */ /* 0x000fe20000000000 */
[----:B------:R-:W-:Y:S01]  /*1fa80*/  VIADD R20, R82, 0x40 ;  /* 0x0000004052147836 */ /* 0x000fe20000000000 */
[----:B-1----:R0:W1:Y:S01]  /*1fa90*/  SHFL.IDX PT, R87, R23, RZ, 0x181f ;  /* 0x00181fff17577589 */ /* 0x00206200000e0000 */
[----:B------:R-:W-:Y:S01]  /*1faa0*/  BSSY B1, `(.L_x_2023) ;  /* 0x0000016000017945 */ /* 0x000fe20003800000 */
[----:B------:R0:W-:Y:S02]  /*1fab0*/  SYNCS.ARRIVE.TRANS64.RED.A1T0 RZ, [R0+URZ], RZ ;  /* 0x000000ff00ff79a7 */ /* 0x0001e4000810043f */
[----:B------:R0:W2:Y:S01]  /*1fac0*/  SHFL.IDX PT, R85, R60, RZ, 0x181f ;  /* 0x00181fff3c557589 */ /* 0x0000a200000e0000 */
[----:B------:R-:W-:Y:S01]  /*1fad0*/  ISETP.GE.AND P0, PT, R20, R83, PT ;  /* 0x000000531400720c */ /* 0x000fe20003f06270 */
[----:B------:R-:W-:-:S12]  /*1fae0*/  @P2 BRA `(.L_x_2024) ;  /* 0x0000000000442947 */ /* 0x000fd80003800000 */
[----:B------:R-:W-:Y:S02]  /*1faf0*/  ULDC UR4, c[0x0][0xac8] ;  /* 0x0002b20000047ab9 */ /* 0x000fe40000000800 */
[----:B------:R-:W-:Y:S02]  /*1fb00*/  ISETP.GE.AND P5, PT, R18, UR4, PT ;  /* 0x0000000412007c0c */ /* 0x000fe4000bfa6270 */
[----:B------:R-:W-:Y:S02]  /*1fb10*/  ISETP.GE.AND P4, PT, R226, UR4, PT ;  /* 0x00000004e2007c0c */ /* 0x000fe4000bf86270 */
[----:B-----5:R-:W-:Y:S02]  /*1fb20*/  ISETP.GE.AND P3, PT, R89, UR4, PT ;  /* 0x0000000459007c0c */ /* 0x020fe4000bf66270 */
[----:B------:R-:W-:-:S07]  /*1fb30*/  ISETP.GE.AND P2, PT, R86, UR4, PT ;  /* 0x0000000456007c0c */ /* 0x000fce000bf46270 */
[----:B-1----:R-:W-:-:S04]  /*1fb40*/  @!P5 LEA R2, P6, R18, R87, 0x1 ;  /* 0x000000571202d211 */ /* 0x002fc800078c08ff */
[----:B--2---:R-:W-:Y:S02]  /*1fb50*/  @!P5 LEA.HI.X R3, R18, R85, R19, 0x1, P6 ;  /* 0x000000551203d211 */ /* 0x004fe400030f0c13 */
[----:B------:R-:W-:-:S03]  /*1fb60*/  @!P4 LEA R20, P6, R91, R87, 0x1 ;  /* 0x000000575b14c211 */ /* 0x000fc600078c08ff */
[----:B------:R3:W-:Y:S01]  /*1fb70*/  @!P5 ST.E.128 desc[UR60][R2.64], R4 ;  /* 0x000000040200d985 */ /* 0x0007e2000c101d3c */
        /* <DEDUP_REMOVED lines=8> */
.L_x_2024:
[----:B------:R-:W-:Y:S05]  /*1fc00*/  BSYNC B1 ;  /* 0x0000000000017941 */ /* 0x000fea0003800000 */
.L_x_2023:
[----:B---3--:R3:W4:Y:S01]  /*1fc10*/  SHFL.IDX PT, R21, R60, 0x1, 0x181f ;  /* 0x00381f003c157f89 */ /* 0x00872200000e0000 */
[----:B------:R-:W-:Y:S03]  /*1fc20*/  BSSY B1, `(.L_x_2025) ;  /* 0x0000014000017945 */ /* 0x000fe60003800000 */
[----:B-----5:R3:W0:Y:S01]  /*1fc30*/  SHFL.IDX PT, R7, R23, 0x1, 0x181f ;  /* 0x00381f0017077f89 */ /* 0x02062200000e0000 */
[----:B------:R-:W-:Y:S05]  /*1fc40*/  @P1 BRA `(.L_x_2026) ;  /* 0x0000000000441947 */ /* 0x000fea0003800000 */
[----:B------:R-:W-:Y:S02]  /*1fc50*/  ULDC UR4, c[0x0][0xac8] ;  /* 0x0002b20000047ab9 */ /* 0x000fe40000000800 */
[----:B------:R-:W-:Y:S02]  /*1fc60*/  ISETP.GE.AND P4, PT, R18, UR4, PT ;  /* 0x0000000412007c0c */ /* 0x000fe4000bf86270 */
[----:B------:R-:W-:Y:S02]  /*1fc70*/  ISETP.GE.AND P3, PT, R226, UR4, PT ;  /* 0x00000004e2007c0c */ /* 0x000fe4000bf66270 */
[----:B------:R-:W-:Y:S02]  /*1fc80*/  ISETP.GE.AND P2, PT, R89, UR4, PT ;  /* 0x0000000459007c0c */ /* 0x000fe4000bf46270 */
[----:B------:R-:W-:-:S07]  /*1fc90*/  ISETP.GE.AND P1, PT, R86, UR4, PT ;  /* 0x0000000456007c0c */ /* 0x000fce000bf26270 */
[CC--:B0-----:R-:W-:Y:S02]  /*1fca0*/  @!P4 LEA R2, P6, R18.reuse, R7.reuse, 0x1 ;  /* 0x000000071202c211 */ /* 0x0c1fe400078c08ff */
[----:B------:R-:W-:Y:S02]  /*1fcb0*/  @!P3 LEA R4, P5, R91, R7, 0x1 ;  /* 0x000000075b04b211 */ /* 0x000fe400078a08ff */
        /* <DEDUP_REMOVED lines=10> */
.L_x_2026:
[----:B------:R-:W-:Y:S05]  /*1fd60*/  BSYNC B1 ;  /* 0x0000000000017941 */ /* 0x000fea0003800000 */
.L_x_2025:
[----:B0-----:R0:W0:Y:S01]  /*1fd70*/  SHFL.IDX PT, R9, R60, 0x2, 0x181f ;  /* 0x00581f003c097f89 */ /* 0x00102200000e0000 */
[----:B------:R-:W-:Y:S03]  /*1fd80*/  BSSY B1, `(.L_x_2027) ;  /* 0x0000014000017945 */ /* 0x000fe60003800000 */
[----:B------:R0:W0:Y:S01]  /*1fd90*/  SHFL.IDX PT, R5, R23, 0x2, 0x181f ;  /* 0x00581f0017057f89 */ /* 0x00002200000e0000 */
[----:B------:R-:W-:Y:S05]  /*1fda0*/  @P0 BRA `(.L_x_2028) ;  /* 0x0000000000440947 */ /* 0x000fea0003800000 */
[----:B------:R-:W-:Y:S02]  /*1fdb0*/  ULDC UR4, c[0x0][0xac8] ;  /* 0x0002b20000047ab9 */ /* 0x000fe40000000800 */
[----:B------:R-:W-:Y:S02]  /*1fdc0*/  ISETP.GE.AND P3, PT, R18, UR4, PT ;  /* 0x0000000412007c0c */ /* 0x000fe4000bf66270 */
[----:B------:R-:W-:Y:S02]  /*1fdd0*/  ISETP.GE.AND P2, PT, R226, UR4, PT ;  /* 0x00000004e2007c0c */ /* 0x000fe4000bf46270 */
[----:B------:R-:W-:Y:S02]  /*1fde0*/  ISETP.GE.AND P1, PT, R89, UR4, PT ;  /* 0x0000000459007c0c */ /* 0x000fe4000bf26270 */
[----:B------:R-:W-:-:S07]  /*1fdf0*/  ISETP.GE.AND P0, PT, R86, UR4, PT ;  /* 0x0000000456007c0c */ /* 0x000fce000bf06270 */
[CC--:B0-----:R-:W-:Y:S02]  /*1fe00*/  @!P3 LEA R2, P6, R18.reuse, R5.reuse, 0x1 ;  /* 0x000000051202b211 */ /* 0x0c1fe400078c08ff */
[-C--:B------:R-:W-:Y:S02]  /*1fe10*/  @!P2 LEA R4, P5, R91, R5.reuse, 0x1 ;  /* 0x000000055b04a211 */ /* 0x080fe400078a08ff */
[----:B------:R-:W-:Y:S02]  /*1fe20*/  @!P1 LEA R6, P4, R89, R5, 0x1 ;  /* 0x0000000559069211 */ /* 0x000fe400078808ff */
[----:B------:R-:W-:Y:S02]  /*1fe30*/  @!P3 LEA.HI.X R3, R18, R9, R19, 0x1, P6 ;  /* 0x000000091203b211 */ /* 0x000fe400030f0c13 */
        /* <DEDUP_REMOVED lines=8> */
.L_x_2028:
[----:B------:R-:W-:Y:S05]  /*1fec0*/  BSYNC B1 ;  /* 0x0000000000017941 */ /* 0x000fea0003800000 */
.L_x_2027:
[----:B------:R-:W-:Y:S01]  /*1fed0*/  VIADD R0, R82, 0x60 ;  /* 0x0000006052007836 */ /* 0x000fe20000000000 */
[----:B0-----:R0:W0:Y:S04]  /*1fee0*/  SHFL.IDX PT, R9, R60, 0x3, 0x181f ;  /* 0x00781f003c097f89 */ /* 0x00102800000e0000 */
[----:B------:R-:W-:Y:S01]  /*1fef0*/  ISETP.GE.AND P0, PT, R0, R83, PT ;  /* 0x000000530000720c */ /* 0x000fe20003f06270 */
[----:B---3--:R-:W3:-:S12]  /*1ff00*/  SHFL.IDX PT, R23, R23, 0x3, 0x181f ;  /* 0x00781f0017177f89 */ /* 0x008ed800000e0000 */
[----:B------:R-:W-:Y:S05]  /*1ff10*/  @P0 BRA `(.L_x_2029) ;  /* 0x0000000c00a80947 */ /* 0x000fea0003800000 */
[----:B------:R-:W-:Y:S02]  /*1ff20*/  ULDC UR4, c[0x0][0xac8] ;  /* 0x0002b20000047ab9 */ /* 0x000fe40000000800 */
[----:B------:R-:W-:Y:S02]  /*1ff30*/  ISETP.GE.AND P3, PT, R18, UR4, PT ;  /* 0x0000000412007c0c */ /* 0x000fe4000bf66270 */
[----:B------:R-:W-:Y:S02]  /*1ff40*/  ISETP.GE.AND P4, PT, R226, UR4, PT ;  /* 0x00000004e2007c0c */ /* 0x000fe4000bf86270 */
[----:B------:R-:W-:-:S09]  /*1ff50*/  ISETP.GE.AND P5, PT, R89, UR4, PT ;  /* 0x0000000459007c0c */ /* 0x000fd2000bfa6270 */
[CC--:B---3--:R-:W-:Y:S02]  /*1ff60*/  @!P3 LEA R2, P0, R18.reuse, R23.reuse, 0x1 ;  /* 0x000000171202b211 */ /* 0x0c8fe400078008ff */
[-C--:B------:R-:W-:Y:S02]  /*1ff70*/  @!P4 LEA R4, P1, R91, R23.reuse, 0x1 ;  /* 0x000000175b04c211 */ /* 0x080fe400078208ff */
[----:B------:R-:W-:Y:S02]  /*1ff80*/  @!P5 LEA R6, P2, R89, R23, 0x1 ;  /* 0x000000175906d211 */ /* 0x000fe400078408ff */
[-C--:B0-----:R-:W-:Y:S02]  /*1ff90*/  @!P3 LEA.HI.X R3, R18, R9.reuse, R19, 0x1, P0 ;  /* 0x000000091203b211 */ /* 0x081fe400000f0c13 */
[-C--:B------:R-:W-:Y:S02]  /*1ffa0*/  @!P4 LEA.HI.X R5, R91, R9.reuse, R92, 0x1, P1 ;  /* 0x000000095b05c211 */ /* 0x080fe400008f0c5c */
[----:B------:R-:W-:Y:S01]  /*1ffb0*/  @!P5 LEA.HI.X R7, R89, R9, R90, 0x1, P2 ;  /* 0x000000095907d211 */ /* 0x000fe200010f0c5a */
[----:B------:R0:W-:Y:S01]  /*1ffc0*/  @!P3 ST.E.128 desc[UR60][R2.64], R24 ;  /* 0x000000180200b985 */ /* 0x0001e2000c101d3c */
[----:B------:R-:W-:-:S03]  /*1ffd0*/  ISETP.GE.AND P0, PT, R86, UR4, PT ;  /* 0x0000000456007c0c */ /* 0x000fc6000bf06270 */
[----:B------:R0:W-:Y:S04]  /*1ffe0*/  @!P4 ST.E.128 desc[UR60][R4.64], R40 ;  /* 0x000000280400c985 */ /* 0x0001e8000c101d3c */
[----:B------:R0:W-:Y:S06]  /*1fff0*/  @!P5 ST.E.128 desc[UR60][R6.64], R56 ;  /* 0x000000380600d985 */ /* 0x0001ec000c101d3c */
[----:B------:R-:W-:Y:S05]  /*20000*/  @P0 BRA `(.L_x_2029) ;  /* 0x0000000c006c0947 */ /* 0x000fea0003800000 */
[----:B0-----:R-:W-:-:S04]  /*20010*/  LEA R2, P0, R86, R23, 0x1 ;  /* 0x0000001756027211 */ /* 0x001fc800078008ff */
[----:B------:R-:W-:-:S05]  /*20020*/  LEA.HI.X R3, R86, R9, R88, 0x1, P0 ;  /* 0x0000000956037211 */ /* 0x000fca00000f0c58 */
[----:B------:R0:W-:Y:S01]  /*20030*/  ST.E.128 desc[UR60][R2.64], R76 ;  /* 0x0000004c02007985 */ /* 0x0001e2000c101d3c */
[----:B------:R-:W-:Y:S05]  /*20040*/  BRA `(.L_x_2029) ;  /* 0x0000000c005c7947 */ /* 0x000fea0003800000 */
.L_x_2021:
[----:B------:R-:W2:Y:S01]  /*20050*/  LDL R9, [R1+0x60] ;  /* 0x0000600001097983 */ /* 0x000ea20000100800 */
[----:B------:R-:W-:Y:S01]  /*20060*/  ULDC.64 UR4, c[0x0][0xc00] ;  /* 0x0003000000047ab9 */ /* 0x000fe20000000a00 */
[----:B------:R-:W2:Y:S01]  /*20070*/  LDC.64 R2, c[0x0][0xc00] ;  /* 0x00030000ff027b82 */ /* 0x000ea20000000a00 */
[----:B------:R-:W-:Y:S02]  /*20080*/  ISETP.NE.U32.AND P0, PT, RZ, UR4, PT ;  /* 0x00000004ff007c0c */ /* 0x000fe4000bf05070 */
[----:B------:R-:W-:Y:S02]  /*20090*/  MOV R6, RZ ;  /* 0x000000ff00067202 */ /* 0x000fe40000000f00 */
[----:B------:R-:W-:Y:S01]  /*200a0*/  ISETP.NE.AND.EX P0, PT, RZ, UR5, PT, P0 ;  /* 0x00000005ff007c0c */ /* 0x000fe2000bf05300 */
[----:B------:R-:W-:Y:S02]  /*200b0*/  ULDC.64 UR4, c[0x0][0xc08] ;  /* 0x0003020000047ab9 */ /* 0x000fe40000000a00 */
[----:B------:R-:W-:Y:S01]  /*200c0*/  ISETP.NE.U32.AND P1, PT, RZ, UR4, PT ;  /* 0x00000004ff007c0c */ /* 0x000fe2000bf25070 */
[----:B-----5:R-:W3:Y:S03]  /*200d0*/  LDC R23, c[0x0][0xbe8] ;  /* 0x0002fa00ff177b82 */ /* 0x020ee60000000800 */
[----:B------:R-:W-:-:S13]  /*200e0*/  ISETP.NE.AND.EX P1, PT, RZ, UR5, PT, P1 ;  /* 0x00000005ff007c0c */ /* 0x000fda000bf25310 */
[----:B------:R-:W4:Y:S01]  /*200f0*/  @P1 LDC.64 R4, c[0x0][0xc08] ;  /* 0x00030200ff041b82 */ /* 0x000f220000000a00 */
[----:B------:R-:W-:Y:S02]  /*20100*/  ULDC UR4, c[0x0][0xa88] ;  /* 0x0002a20000047ab9 */ /* 0x000fe40000000800 */
[----:B------:R-:W-:Y:S01]  /*20110*/  IMAD.U32 R0, RZ, RZ, UR4 ;  /* 0x00000004ff007e24 */ /* 0x000fe2000f8e00ff */
[----:B------:R-:W0:Y:S01]  /*20120*/  S2R R8, SR_TID.X ;  /* 0x0000000000087919 */ /* 0x000e220000002100 */
[----:B--2---:R-:W-:-:S04]  /*20130*/  IMAD.WIDE R2, R9, 0x4, R2 ;  /* 0x0000000409027825 */ /* 0x004fc800078e0202 */
[----:B----4-:R-:W-:Y:S01]  /*20140*/  @P1 IMAD.WIDE R4, R9, 0x4, R4 ;  /* 0x0000000409041825 */ /* 0x010fe200078e0204 */
[----:B------:R2:W5:Y:S04]  /*20150*/  @P0 LDG.E R6, desc[UR60][R2.64] ;  /* 0x0000003c02060981 */ /* 0x000568000c1e1900 */
[----:B------:R2:W5:Y:S01]  /*20160*/  @P1 LDG.E R0, desc[UR60][R4.64] ;  /* 0x0000003c04001981 */ /* 0x000562000c1e1900 */
[----:B---3--:R-:W-:Y:S01]  /*20170*/  ISETP.NE.AND P2, PT, R23, 0x1, PT ;  /* 0x000000011700780c */ /* 0x008fe20003f45270 */
[----:B0-----:R-:W-:-:S05]  /*20180*/  VIADD R7, R8, 0xffffff80 ;  /* 0xffffff8008077836 */ /* 0x001fca0000000000 */
[----:B------:R-:W-:Y:S02]  /*20190*/  ISETP.GE.AND P3, PT, R7, 0x80, PT ;  /* 0x000000800700780c */ /* 0x000fe40003f66270 */
[----:B------:R-:W-:-:S05]  /*201a0*/  SHF.R.S32.HI R7, RZ, 0x1f, R9 ;  /* 0x0000001fff077819 */ /* 0x000fca0000011409 */
[----:B------:R-:W0:Y:S08]  /*201b0*/  @P2 LDC R14, c[0x0][0xbec] ;  /* 0x0002fb00ff0e2b82 */ /* 0x000e300000000800 */
[----:B------:R-:W3:Y:S01]  /*201c0*/  @P2 LDC R25, c[0x0][0xbf0] ;  /* 0x0002fc00ff192b82 */ /* 0x000ee20000000800 */
[----:B--2---:R-:W-:Y:S05]  /*201d0*/  @P1 BRA `(.L_x_2030) ;  /* 0x0000000000101947 */ /* 0x004fea0003800000 */
[----:B------:R-:W-:Y:S05]  /*201e0*/  @!P0 BRA `(.L_x_2030) ;  /* 0x00000000000c8947 */ /* 0x000fea0003800000 */
[----:B------:R-:W2:Y:S04]  /*201f0*/  LDG.E R5, desc[UR60][R2.64] ;  /* 0x0000003c02057981 */ /* 0x000ea8000c1e1900 */
[----:B-----5:R-:W2:Y:S02]  /*20200*/  LDG.E R0, desc[UR60][R2.64+0x4] ;  /* 0x0000043c02007981 */ /* 0x020ea4000c1e1900 */
[----:B--2---:R-:W-:-:S07]  /*20210*/  IMAD.IADD R0, R0, 0x1, -R5 ;  /* 0x0000000100007824 */ /* 0x004fce00078e0a05 */
.L_x_2030:
[----:B------:R-:W2:Y:S04]  /*20220*/  LDL R24, [R1+0x5c] ;  /* 0x00005c0001187983 */ /* 0x000ea80000100800 */
[----:B------:R4:W5:Y:S01]  /*20230*/  LDL R26, [R1+0x2c] ;  /* 0x00002c00011a7983 */ /* 0x0009620000100800 */
[----:B------:R-:W-:Y:S01]  /*20240*/  BSSY B1, `(.L_x_2031) ;  /* 0x000002c000017945 */ /* 0x000fe20003800000 */
[----:B------:R-:W-:Y:S02]  /*20250*/  SEL R13, R9, RZ, !P0 ;  /* 0x000000ff090d7207 */ /* 0x000fe40004000000 */
[----:B------:R-:W-:Y:S02]  /*20260*/  SEL R12, R7, RZ, !P0 ;  /* 0x000000ff070c7207 */ /* 0x000fe40004000000 */
[----:B-----5:R-:W-:-:S02]  /*20270*/  SHF.R.S32.HI R11, RZ, 0x1f, R6 ;  /* 0x0000001fff0b7819 */ /* 0x020fc40000011406 */
[----:B--2---:R-:W-:Y:S01]  /*20280*/  SHF.R.S32.HI R10, RZ, 0x1f, R24 ;  /* 0x0000001fff0a7819 */ /* 0x004fe20000011418 */
[----:B----4-:R-:W-:Y:S06]  /*20290*/  @P3 BRA `(.L_x_2032) ;  /* 0x0000000000983947 */ /* 0x010fec0003800000 */
[----:B------:R-:W2:Y:S01]  /*202a0*/  LDC R9, c[0x0][0xbe8] ;  /* 0x0002fa00ff097b82 */ /* 0x000ea20000000800 */
[----:B------:R-:W-:Y:S01]  /*202b0*/  IADD3 R8, R26, -0x80, R8 ;  /* 0xffffff801a087810 */ /* 0x000fe20007ffe008 */
[----:B--2---:R-:W-:-:S05]  /*202c0*/  IMAD R2, R0, R9, RZ ;  /* 0x0000000900027224 */ /* 0x004fca00078e02ff */
[----:B------:R-:W-:-:S13]  /*202d0*/  ISETP.GE.AND P0, PT, R8, R2, PT ;  /* 0x000000020800720c */ /* 0x000fda0003f06270 */
[----:B------:R-:W-:Y:S05]  /*202e0*/  @P0 BRA `(.L_x_2032) ;  /* 0x0000000000840947 */ /* 0x000fea0003800000 */
[----:B------:R-:W-:Y:S01]  /*202f0*/  ISETP.NE.AND P0, PT, R9, 0x1, PT ;  /* 0x000000010900780c */ /* 0x000fe20003f05270 */
[----:B------:R-:W-:Y:S01]  /*20300*/  ULDC.64 UR4, c[0x0][0xb90] ;  /* 0x0002e40000047ab9 */ /* 0x000fe20000000a00 */
[----:B------:R-:W-:Y:S01]  /*20310*/  MOV R3, R11 ;  /* 0x0000000b00037202 */ /* 0x000fe20000000f00 */
[----:B------:R-:W-:Y:S02]  /*20320*/  IMAD R7, R10, UR4, RZ ;  /* 0x000000040a077c24 */ /* 0x000fe4000f8e02ff */
[----:B------:R-:W-:Y:S02]  /*20330*/  IMAD.MOV.U32 R2, RZ, RZ, R6 ;  /* 0x000000ffff027224 */ /* 0x000fe400078e0006 */
[----:B------:R-:W-:Y:S02]  /*20340*/  IMAD.MOV.U32 R5, RZ, RZ, R8 ;  /* 0x000000ffff057224 */ /* 0x000fe400078e0008 */
[----:B------:R-:W-:-:S04]  /*20350*/  IMAD.WIDE.U32 R2, R24, UR4, R2 ;  /* 0x0000000418027c25 */ /* 0x000fc8000f8e0002 */
[----:B------:R-:W2:Y:S01]  /*20360*/  @P0 LDC R15, c[0x0][0xbec] ;  /* 0x0002fb00ff0f0b82 */ /* 0x000ea20000000800 */
[----:B------:R-:W-:Y:S01]  /*20370*/  IMAD R7, R24, UR5, R7 ;  /* 0x0000000518077c24 */ /* 0x000fe2000f8e0207 */
[----:B------:R-:W-:-:S03]  /*20380*/  ULDC.64 UR4, c[0x0][0xb98] ;  /* 0x0002e60000047ab9 */ /* 0x000fc60000000a00 */
[----:B------:R-:W-:-:S03]  /*20390*/  IMAD.IADD R3, R3, 0x1, R7 ;  /* 0x0000000103037824 */ /* 0x000fc600078e0207 */
[----:B------:R-:W4:Y:S01]  /*203a0*/  @P0 LDC R21, c[0x0][0xbf0] ;  /* 0x0002fc00ff150b82 */ /* 0x000f220000000800 */
[----:B------:R-:W-:-:S04]  /*203b0*/  IMAD.WIDE.U32 R2, R13, UR4, R2 ;  /* 0x000000040d027c25 */ /* 0x000fc8000f8e0002 */
[----:B--2---:R-:W-:-:S05]  /*203c0*/  @P0 IMAD.HI.U32 R4, R8, R15, RZ ;  /* 0x0000000f08040227 */ /* 0x004fca00078e00ff */
[----:B----4-:R-:W-:Y:S01]  /*203d0*/  @P0 SHF.R.U32.HI R5, RZ, R21, R4 ;  /* 0x00000015ff050219 */ /* 0x010fe20000011604 */
[----:B------:R-:W-:-:S03]  /*203e0*/  IMAD R4, R12, UR4, RZ ;  /* 0x000000040c047c24 */ /* 0x000fc6000f8e02ff */
[----:B------:R-:W-:Y:S01]  /*203f0*/  IADD3 R2, P0, R5, R2, RZ ;  /* 0x0000000205027210 */ /* 0x000fe20007f1e0ff */
[----:B------:R-:W-:-:S04]  /*20400*/  IMAD.MOV R7, RZ, RZ, -R5 ;  /* 0x000000ffff077224 */ /* 0x000fc800078e0a05 */
[----:B------:R-:W-:Y:S01]  /*20410*/  IMAD R7, R9, R7, R8 ;  /* 0x0000000709077224 */ /* 0x000fe200078e0208 */
[----:B------:R-:W-:Y:S01]  /*20420*/  SHF.R.S32.HI R9, RZ, 0x1f, R5 ;  /* 0x0000001fff097819 */ /* 0x000fe20000011405 */
[----:B------:R-:W-:Y:S01]  /*20430*/  IMAD R8, R13, UR5, R4 ;  /* 0x000000050d087c24 */ /* 0x000fe2000f8e0204 */
[----:B------:R-:W-:Y:S02]  /*20440*/  ULDC.64 UR4, c[0x0][0xb88] ;  /* 0x0002e20000047ab9 */ /* 0x000fe40000000a00 */
        /* <DEDUP_REMOVED lines=8> */
[----:B------:R-:W-:Y:S01]  /*204d0*/  LEA.HI.X R5, R2, UR5, R3, 0x2, P0 ;  /* 0x0000000502057c11 */ /* 0x000fe200080f1403 */
[----:B------:R-:W-:-:S05]  /*204e0*/  IMAD.MOV.U32 R3, RZ, RZ, -0x800000 ;  /* 0xff800000ff037424 */ /* 0x000fca00078e00ff */
[----:B------:R2:W-:Y:S02]  /*204f0*/  STG.E desc[UR60][R4.64], R3 ;  /* 0x0000000304007986 */ /* 0x0005e4000c10193c */
.L_x_2032:
[----:B------:R-:W-:Y:S05]  /*20500*/  BSYNC B1 ;  /* 0x0000000000017941 */ /* 0x000fea0003800000 */
.L_x_2031:
[----:B--2---:R-:W2:Y:S01]  /*20510*/  LDL R4, [R1+0x54] ;  /* 0x0000540001047983 */ /* 0x004ea20000100800 */
[----:B------:R-:W-:-:S03]  /*20520*/  ULDC.64 UR4, c[0x0][0xaa0] ;  /* 0x0002a80000047ab9 */ /* 0x000fc60000000a00 */
[----:B------:R-:W4:Y:S04]  /*20530*/  LDL R8, [R1+0x70] ;  /* 0x0000700001087983 */ /* 0x000f280000100800 */
[----:B------:R0:W5:Y:S04]  /*20540*/  LDL R15, [R1+0x28] ;  /* 0x00002800010f7983 */ /* 0x0001680000100800 */
[----:B------:R0:W5:Y:S04]  /*20550*/  LDL R20, [R1+0x6c] ;  /* 0x00006c0001147983 */ /* 0x0001680000100800 */
[----:B------:R0:W5:Y:S01]  /*20560*/  LDL R21, [R1+0x24] ;  /* 0x0000240001157983 */ /* 0x0001620000100800 */
[----:B------:R-:W-:-:S04]  /*20570*/  IMAD R3, R11, UR4, RZ ;  /* 0x000000040b037c24 */ /* 0x000fc8000f8e02ff */
[C---:B------:R-:W-:Y:S02]  /*20580*/  IMAD R5, R6.reuse, UR5, R3 ;  /* 0x0000000506057c24 */ /* 0x040fe4000f8e0203 */
[----:B------:R-:W-:Y:S01]  /*20590*/  IMAD.WIDE.U32 R2, R6, UR4, RZ ;  /* 0x0000000406027c25 */ /* 0x000fe2000f8e00ff */
[----:B------:R-:W-:-:S03]  /*205a0*/  ULDC.64 UR4, c[0x0][0xae8] ;  /* 0x0002ba0000047ab9 */ /* 0x000fc60000000a00 */
[----:B------:R-:W-:Y:S01]  /*205b0*/  IMAD R6, R10, UR4, RZ ;  /* 0x000000040a067c24 */ /* 0x000fe2000f8e02ff */
[----:B------:R-:W-:-:S03]  /*205c0*/  IADD3 R3, R3, R5, RZ ;  /* 0x0000000503037210 */ /* 0x000fc60007ffe0ff */
[C---:B------:R-:W-:Y:S02]  /*205d0*/  IMAD R7, R24.reuse, UR5, R6 ;  /* 0x0000000518077c24 */ /* 0x040fe4000f8e0206 */
[----:B------:R-:W-:Y:S01]  /*205e0*/  IMAD.WIDE.U32 R2, R24, UR4, R2 ;  /* 0x0000000418027c25 */ /* 0x000fe2000f8e0002 */
[----:B------:R-:W-:-:S03]  /*205f0*/  ULDC.64 UR4, c[0x0][0xaf0] ;  /* 0x0002bc0000047ab9 */ /* 0x000fc60000000a00 */
[----:B--2---:R-:W-:-:S04]  /*20600*/  IMAD R4, R4, 0x20, R218 ;  /* 0x0000002004047824 */ /* 0x004fc800078e02da */
[----:B------:R-:W-:-:S04]  /*20610*/  IMAD.IADD R9, R26, 0x1, R4 ;  /* 0x000000011a097824 */ /* 0x000fc800078e0204 */
[----:B0-----:R-:W-:Y:S02]  /*20620*/  @P2 IMAD.HI.U32 R4, R9, R14, RZ ;  /* 0x0000000e09042227 */ /* 0x001fe400078e00ff */
[----:B------:R0:W5:Y:S02]  /*20630*/  LDL R14, [R1+0x58] ;  /* 0x00005800010e7983 */ /* 0x0001640000100800 */
[----:B------:R-:W-:Y:S01]  /*20640*/  IMAD.MOV.U32 R5, RZ, RZ, R9 ;  /* 0x000000ffff057224 */ /* 0x000fe200078e0009 */
[----:B---3--:R-:W-:Y:S01]  /*20650*/  @P2 SHF.R.U32.HI R5, RZ, R25, R4 ;  /* 0x00000019ff052219 */ /* 0x008fe20000011604 */
[----:B------:R-:W-:Y:S02]  /*20660*/  IMAD R6, R12, UR4, RZ ;  /* 0x000000040c067c24 */ /* 0x000fe4000f8e02ff */
[----:B------:R-:W-:Y:S01]  /*20670*/  IMAD.IADD R3, R3, 0x1, R7 ;  /* 0x0000000103037824 */ /* 0x000fe200078e0207 */
[----:B------:R-:W-:Y:S01]  /*20680*/  SHF.R.S32.HI R4, RZ, 0x1f, R5 ;  /* 0x0000001fff047819 */ /* 0x000fe20000011405 */
[----:B------:R-:W-:-:S02]  /*20690*/  IMAD R7, R13, UR5, R6 ;  /* 0x000000050d077c24 */ /* 0x000fc4000f8e0206 */
[----:B------:R-:W-:Y:S01]  /*206a0*/  IMAD.WIDE.U32 R2, R13, UR4, R2 ;  /* 0x000000040d027c25 */ /* 0x000fe2000f8e0002 */
[----:B------:R-:W-:-:S03]  /*206b0*/  ULDC.64 UR4, c[0x0][0xae0] ;  /* 0x0002b80000047ab9 */ /* 0x000fc60000000a00 */
[----:B------:R-:W-:Y:S01]  /*206c0*/  IMAD.MOV R6, RZ, RZ, -R5 ;  /* 0x000000ffff067224 */ /* 0x000fe200078e0a05 */
[----:B------:R-:W-:Y:S01]  /*206d0*/  IADD3 R3, R3, R7, RZ ;  /* 0x0000000703037210 */ /* 0x000fe20007ffe0ff */
[----:B------:R-:W-:Y:S02]  /*206e0*/  IMAD R4, R4, UR4, RZ ;  /* 0x0000000404047c24 */ /* 0x000fe4000f8e02ff */
[----:B------:R-:W-:Y:S02]  /*206f0*/  IMAD R7, R23, R6, R9 ;  /* 0x0000000617077224 */ /* 0x000fe400078e0209 */
[C---:B------:R-:W-:Y:S02]  /*20700*/  IMAD R9, R5.reuse, UR5, R4 ;  /* 0x0000000505097c24 */ /* 0x040fe4000f8e0204 */
[----:B------:R-:W-:Y:S01]  /*20710*/  IMAD.WIDE.U32 R2, R5, UR4, R2 ;  /* 0x0000000405027c25 */ /* 0x000fe2000f8e0002 */
[----:B------:R-:W-:Y:S01]  /*20720*/  SHF.R.S32.HI R4, RZ, 0x1f, R7 ;  /* 0x0000001fff047819 */ /* 0x000fe20000011407 */
[----:B------:R-:W-:-:S02]  /*20730*/  ULDC.64 UR4, c[0x0][0xad8] ;  /* 0x0002b60000047ab9 */ /* 0x000fc40000000a00 */
[----:B------:R-:W-:Y:S02]  /*20740*/  IMAD.IADD R3, R3, 0x1, R9 ;  /* 0x0000000103037824 */ /* 0x000fe400078e0209 */
[----:B------:R-:W-:Y:S02]  /*20750*/  IMAD R4, R4, UR4, RZ ;  /* 0x0000000404047c24 */ /* 0x000fe4000f8e02ff */
[----:B------:R-:W-:Y:S02]  /*20760*/  IMAD.IADD R6, R218, 0x1, R26 ;  /* 0x00000001da067824 */ /* 0x000fe400078e021a */
        /* <DEDUP_REMOVED lines=9> */
[-C--:B------:R-:W-:Y:S01]  /*20800*/  ISETP.GE.AND P1, PT, R0, R23.reuse, PT ;  /* 0x000000170000720c */ /* 0x080fe20003f26270 */
[----:B------:R-:W-:Y:S01]  /*20810*/  VIADD R0, R6, 0x40 ;  /* 0x0000004006007836 */ /* 0x000fe20000000000 */
[----:B------:R0:W2:Y:S01]  /*20820*/  SHFL.IDX PT, R2, R4, RZ, 0x181f ;  /* 0x00181fff04027589 */ /* 0x0000a200000e0000 */
[----:B------:R-:W-:Y:S03]  /*20830*/  BSSY B1, `(.L_x_2033) ;  /* 0x0000016000017945 */ /* 0x000fe60003800000 */
[----:B------:R0:W3:Y:S01]  /*20840*/  SHFL.IDX PT, R3, R5, RZ, 0x181f ;  /* 0x00181fff05037589 */ /* 0x0000e200000e0000 */
[----:B----4-:R-:W-:Y:S01]  /*20850*/  IMAD.MOV.U32 R24, RZ, RZ, R8 ;  /* 0x000000ffff187224 */ /* 0x010fe200078e0008 */
[----:B------:R-:W-:Y:S01]  /*20860*/  ISETP.GE.AND P0, PT, R0, R23, PT ;  /* 0x000000170000720c */ /* 0x000fe20003f06270 */
[----:B------:R-:W-:-:S12]  /*20870*/  @P2 BRA `(.L_x_2034) ;  /* 0x0000000000442947 */ /* 0x000fd80003800000 */
[----:B------:R-:W-:Y:S02]  /*20880*/  ULDC UR4, c[0x0][0xac8] ;  /* 0x0002b20000047ab9 */ /* 0x000fe40000000800 */
[----:B------:R-:W-:Y:S02]  /*20890*/  ISETP.GE.AND P5, PT, R18, UR4, PT ;  /* 0x0000000412007c0c */ /* 0x000fe4000bfa6270 */
[----:B-----5:R-:W-:Y:S02]  /*208a0*/  ISETP.GE.AND P3, PT, R21, UR4, PT ;  /* 0x0000000415007c0c */ /* 0x020fe4000bf66270 */
[----:B------:R-:W-:Y:S02]  /*208b0*/  ISETP.GE.AND P4, PT, R226, UR4, PT ;  /* 0x00000004e2007c0c */ /* 0x000fe4000bf86270 */
[----:B------:R-:W-:-:S07]  /*208c0*/  ISETP.GE.AND P2, PT, R15, UR4, PT ;  /* 0x000000040f007c0c */ /* 0x000fce000bf46270 */
[----:B--2---:R-:W-:-:S04]  /*208d0*/  @!P5 LEA R8, P6, R18, R2, 0x1 ;  /* 0x000000021208d211 */ /* 0x004fc800078c08ff */
[-C--:B---3--:R-:W-:Y:S02]  /*208e0*/  @!P5 LEA.HI.X R9, R18, R3.reuse, R19, 0x1, P6 ;  /* 0x000000031209d211 */ /* 0x088fe400030f0c13 */
[CC--:B------:R-:W-:Y:S02]  /*208f0*/  @!P3 LEA R10, P6, R21.reuse, R2.reuse, 0x1 ;  /* 0x00000002150ab211 */ /* 0x0c0fe400078c08ff */
[----:B------:R-:W-:Y:S01]  /*20900*/  @!P4 SHF.L.U32 R7, R14, 0x3, RZ ;  /* 0x000000030e07c819 */ /* 0x000fe200000006ff */
        /* <DEDUP_REMOVED lines=8> */
.L_x_2034:
[----:B------:R-:W-:Y:S05]  /*20990*/  BSYNC B1 ;  /* 0x0000000000017941 */ /* 0x000fea0003800000 */
.L_x_2033:
[----:B---34-:R3:W4:Y:S01]  /*209a0*/  SHFL.IDX PT, R3, R5, 0x1, 0x181f ;  /* 0x00381f0005037f89 */ /* 0x01872200000e0000 */
[----:B------:R-:W-:Y:S03]  /*209b0*/  BSSY B1, `(.L_x_2035) ;  /* 0x0000014000017945 */ /* 0x000fe60003800000 */
[----:B--2---:R3:W2:Y:S01]  /*209c0*/  SHFL.IDX PT, R2, R4, 0x1, 0x181f ;  /* 0x00381f0004027f89 */ /* 0x0046a200000e0000 */
[----:B------:R-:W-:Y:S05]  /*209d0*/  @P1 BRA `(.L_x_2036) ;  /* 0x0000000000441947 */ /* 0x000fea0003800000 */
[----:B------:R-:W-:Y:S02]  /*209e0*/  ULDC UR4, c[0x0][0xac8] ;  /* 0x0002b20000047ab9 */ /* 0x000fe40000000800 */
[----:B------:R-:W-:Y:S02]  /*209f0*/  ISETP.GE.AND P4, PT, R18, UR4, PT ;  /* 0x0000000412007c0c */ /* 0x000fe4000bf86270 */
[----:B-----5:R-:W-:Y:S02]  /*20a00*/  ISETP.GE.AND P2, PT, R21, UR4, PT ;  /* 0x0000000415007c0c */ /* 0x020fe4000bf46270 */
[----:B------:R-:W-:Y:S02]  /*20a10*/  ISETP.GE.AND P1, PT, R15, UR4, PT ;  /* 0x000000040f007c0c */ /* 0x000fe4000bf26270 */
[----:B------:R-:W-:-:S07]  /*20a20*/  ISETP.GE.AND P3, PT, R226, UR4, PT ;  /* 0x00000004e2007c0c */ /* 0x000fce000bf66270 */
[CC--:B--2---:R-:W-:Y:S02]  /*20a30*/  @!P4 LEA R8, P6, R18.reuse, R2.reuse, 0x1 ;  /* 0x000000021208c211 */ /* 0x0c4fe400078c08ff */
[-C--:B------:R-:W-:Y:S02]  /*20a40*/  @!P2 LEA R10, P5, R21, R2.reuse, 0x1 ;  /* 0x00000002150aa211 */ /* 0x080fe400078a08ff */
[-C--:B----4-:R-:W-:Y:S02]  /*20a50*/  @!P4 LEA.HI.X R9, R18, R3.reuse, R19, 0x1, P6 ;  /* 0x000000031209c211 */ /* 0x090fe400030f0c13 */
[----:B------:R-:W-:Y:S01]  /*20a60*/  @!P1 LEA R12, P6, R15, R2, 0x1 ;  /* 0x000000020f0c9211 */ /* 0x000fe200078c08ff */
[----:B------:R-:W-:Y:S01]  /*20a70*/  @!P3 IMAD.SHL.U32 R7, R14, 0x8, RZ ;  /* 0x000000080e07b824 */ /* 0x000fe200078e00ff */
[-C--:B------:R-:W-:Y:S01]  /*20a80*/  @!P2 LEA.HI.X R11, R21, R3.reuse, R24, 0x1, P5 ;  /* 0x00000003150ba211 */ /* 0x080fe200028f0c18 */
[----:B------:R2:W-:Y:S01]  /*20a90*/  @!P4 ST.E.128 desc[UR60][R8.64], RZ ;  /* 0x000000ff0800c985 */ /* 0x0005e2000c101d3c */
[----:B------:R-:W-:Y:S01]  /*20aa0*/  @!P1 LEA.HI.X R13, R15, R3, R20, 0x1, P6 ;  /* 0x000000030f0d9211 */ /* 0x000fe200030f0c14 */
[----:B------:R-:W-:-:S05]  /*20ab0*/  @!P3 IMAD.WIDE R2, R7, 0x2, R2 ;  /* 0x000000020702b825 */ /* 0x000fca00078e0202 */
[----:B------:R2:W-:Y:S04]  /*20ac0*/  @!P3 ST.E.128 desc[UR60][R2.64], RZ ;  /* 0x000000ff0200b985 */ /* 0x0005e8000c101d3c */
[----:B------:R2:W-:Y:S04]  /*20ad0*/  @!P2 ST.E.128 desc[UR60][R10.64], RZ ;  /* 0x000000ff0a00a985 */ /* 0x0005e8000c101d3c */
[----:B------:R2:W-:Y:S02]  /*20ae0*/  @!P1 ST.E.128 desc[UR60][R12.64], RZ ;  /* 0x000000ff0c009985 */ /* 0x0005e4000c101d3c */
.L_x_2036:
[----:B------:R-:W-:Y:S05]  /*20af0*/  BSYNC B1 ;  /* 0x0000000000017941 */ /* 0x000fea0003800000 */
.L_x_2035:
[----:B--2-4-:R2:W4:Y:S01]  /*20b00*/  SHFL.IDX PT, R3, R5, 0x2, 0x181f ;  /* 0x00581f0005037f89 */ /* 0x01452200000e0000 */
[----:B------:R-:W-:Y:S03]  /*20b10*/  BSSY B1, `(.L_x_2037) ;  /* 0x0000014000017945 */ /* 0x000fe60003800000 */
[----:B------:R2:W0:Y:S01]  /*20b20*/  SHFL.IDX PT, R2, R4, 0x2, 0x181f ;  /* 0x00581f0004027f89 */ /* 0x00042200000e0000 */
[----:B------:R-:W-:Y:S05]  /*20b30*/  @P0 BRA `(.L_x_2038) ;  /* 0x0000000000440947 */ /* 0x000fea0003800000 */
[----:B------:R-:W-:Y:S02]  /*20b40*/  ULDC UR4, c[0x0][0xac8] ;  /* 0x0002b20000047ab9 */ /* 0x000fe40000000800 */
[----:B------:R-:W-:Y:S02]  /*20b50*/  ISETP.GE.AND P3, PT, R18, UR4, PT ;  /* 0x0000000412007c0c */ /* 0x000fe4000bf66270 */
[----:B-----5:R-:W-:Y:S02]  /*20b60*/  ISETP.GE.AND P5, PT, R21, UR4, PT ;  /* 0x0000000415007c0c */ /* 0x020fe4000bfa6270 */
[----:B------:R-:W-:Y:S02]  /*20b70*/  ISETP.GE.AND P6, PT, R15, UR4, PT ;  /* 0x000000040f007c0c */ /* 0x000fe4000bfc6270 */
[----:B------:R-:W-:-:S07]  /*20b80*/  ISETP.GE.AND P4, PT, R226, UR4, PT ;  /* 0x00000004e2007c0c */ /* 0x000fce000bf86270 */
[-C--:B0-----:R-:W-:Y:S02]  /*20b90*/  @!P3 LEA R8, P0, R18, R2.reuse, 0x1 ;  /* 0x000000021208b211 */ /* 0x081fe400078008ff */
[-C--:B------:R-:W-:Y:S02]  /*20ba0*/  @!P5 LEA R10, P1, R21, R2.reuse, 0x1 ;  /* 0x00000002150ad211 */ /* 0x080fe400078208ff */
[----:B------:R-:W-:Y:S02]  /*20bb0*/  @!P6 LEA R12, P2, R15, R2, 0x1 ;  /* 0x000000020f0ce211 */ /* 0x000fe400078408ff */
        /* <DEDUP_REMOVED lines=9> */
.L_x_2038:
[----:B------:R-:W-:Y:S05]  /*20c50*/  BSYNC B1 ;  /* 0x0000000000017941 */ /* 0x000fea0003800000 */
.L_x_2037:
[----:B------:R-:W-:Y:S01]  /*20c60*/  VIADD R0, R6, 0x60 ;  /* 0x0000006006007836 */ /* 0x000fe20000000000 */
[----:B0---4-:R0:W4:Y:S04]  /*20c70*/  SHFL.IDX PT, R3, R5, 0x3, 0x181f ;  /* 0x00781f0005037f89 */ /* 0x01112800000e0000 */
[----:B------:R-:W-:Y:S01]  /*20c80*/  ISETP.GE.AND P0, PT, R0, R23, PT ;  /* 0x000000170000720c */ /* 0x000fe20003f06270 */
[----:B------:R0:W0:-:S12]  /*20c90*/  SHFL.IDX PT, R2, R4, 0x3, 0x181f ;  /* 0x00781f0004027f89 */ /* 0x00001800000e0000 */
        /* <DEDUP_REMOVED lines=9> */
[----:B--23--:R-:W-:Y:S01]  /*20d30*/  @!P4 IMAD.SHL.U32 R5, R14, 0x8, RZ ;  /* 0x000000080e05c824 */ /* 0x00cfe200078e00ff */
        /* <DEDUP_REMOVED lines=8> */
.L_x_2029:
[----:B------:R-:W-:Y:S05]  /*20dc0*/  BSYNC B0 ;  /* 0x0000000000007941 */ /* 0x000fea0003800000 */
.L_x_2020:
[----:B------:R-:W-:Y:S02]  /*20dd0*/  ULDC UR4, c[0x0][0xc3c] ;  /* 0x00030f0000047ab9 */ /* 0x000fe40000000800 */
[----:B-1----:R-:W-:-:S13]  /*20de0*/  ISETP.GE.AND P0, PT, R63, UR4, PT ;  /* 0x000000043f007c0c */ /* 0x002fda000bf06270 */
[----:B------:R-:W-:Y:S05]  /*20df0*/  @!P0 BRA `(.L_x_2039) ;  /* 0xfffffe0400b88947 */ /* 0x000fea000383ffff */
[----:B------:R-:W-:Y:S05]  /*20e00*/  BRA `(.L_x_1750) ;  /* 0x0000009400087947 */ /* 0x000fea0003800000 */
.L_x_1748:
        /* <DEDUP_REMOVED lines=18> */
.L_x_2040:
[----:B------:R-:W-:Y:S01]  /*20f30*/  LOP3.LUT R0, R4, 0x1f, RZ, 0xc0, !PT ;  /* 0x0000001f04007812 */ /* 0x000fe200078ec0ff */
[----:B------:R-:W-:Y:S01]  /*20f40*/  ULDC UR4, c[0x0][0xc3c] ;  /* 0x00030f0000047ab9 */ /* 0x000fe20000000800 */
[----:B------:R-:W1:Y:S01]  /*20f50*/  S2UR UR6, SR_CTAID.X ;  /* 0x00000000000679c3 */ /* 0x000e620000002500 */
[----:B------:R-:W-:Y:S01]  /*20f60*/  ULDC UR5, c[0x0][0xc38] ;  /* 0x00030e0000057ab9 */ /* 0x000fe20000000800 */
[----:B------:R-:W-:-:S04]  /*20f70*/  ISETP.NE.AND P0, PT, R0, 0x1f, PT ;  /* 0x0000001f0000780c */ /* 0x000fc80003f05270 */
[----:B------:R-:W-:-:S13]  /*20f80*/  ISETP.GE.OR P1, PT, R0, UR4, !P0 ;  /* 0x0000000400007c0c */ /* 0x000fda000c726670 */
[----:B0-----:R-:W0:Y:S02]  /*20f90*/  @!P1 LDC.64 R2, c[0x0][0xc80] ;  /* 0x00032000ff029b82 */ /* 0x001e240000000a00 */
[----:B0-----:R-:W-:-:S05]  /*20fa0*/  @!P1 IMAD.WIDE.U32 R2, R0, 0x4, R2 ;  /* 0x0000000400029825 */ /* 0x001fca00078e0002 */
[----:B------:R-:W2:Y:S01]  /*20fb0*/  @!P1 LDG.E R6, desc[UR60][R2.64] ;  /* 0x0000003c02069981 */ /* 0x000ea2000c1e1900 */
[C---:B------:R-:W-:Y:S01]  /*20fc0*/  ISETP.NE.AND P1, PT, R0.reuse, RZ, PT ;  /* 0x000000ff0000720c */ /* 0x040fe20003f25270 */
[----:B------:R-:W-:Y:S01]  /*20fd0*/  UMOV UR4, URZ ;  /* 0x0000003f00047c82 */ /* 0x000fe20008000000 */
[C---:B------:R-:W-:Y:S01]  /*20fe0*/  ISETP.GE.U32.AND P2, PT, R0.reuse, 0x2, PT ;  /* 0x000000020000780c */ /* 0x040fe20003f46070 */
[----:B------:R-:W-:Y:S01]  /*20ff0*/  IMAD.MOV.U32 R16, RZ, RZ, RZ ;  /* 0x000000ffff107224 */ /* 0x000fe200078e00ff */
[C---:B------:R-:W-:Y:S02]  /*21000*/  ISETP.GE.U32.AND P3, PT, R0.reuse, 0x4, PT ;  /* 0x000000040000780c */ /* 0x040fe40003f66070 */
[C---:B------:R-:W-:Y:S02]  /*21010*/  ISETP.GE.U32.AND P4, PT, R0.reuse, 0x8, PT ;  /* 0x000000080000780c */ /* 0x040fe40003f86070 */
[----:B------:R-:W-:Y:S01]  /*21020*/  ISETP.GE.U32.AND P5, PT, R0, 0x10, PT ;  /* 0x000000100000780c */ /* 0x000fe20003fa6070 */
[----:B--2---:R-:W0:Y:S02]  /*21030*/  SHFL.UP PT, R5, R6, 0x1, RZ ;  /* 0x0420000006057989 */ /* 0x004e2400000e00ff */
        /* <DEDUP_REMOVED lines=16> */
[----:B-1----:R-:W-:Y:S02]  /*21140*/  ISETP.GT.AND P6, PT, R7, UR6, PT ;  /* 0x0000000607007c0c */ /* 0x002fe4000bfc4270 */
[----:B------:R-:W-:-:S11]  /*21150*/  MOV R8, R7 ;  /* 0x0000000700087202 */ /* 0x000fd60000000f00 */
[----:B------:R-:W-:Y:S05]  /*21160*/  @P6 BRA `(.L_x_2042) ;  /* 0x00000000009c6947 */ /* 0x000fea0003800000 */
[----:B------:R-:W0:Y:S01]  /*21170*/  LDC R5, c[0x0][0xc3c] ;  /* 0x00030f00ff057b82 */ /* 0x000e220000000800 */
[----:B------:R-:W-:Y:S01]  /*21180*/  IMAD.MOV.U32 R7, RZ, RZ, R8 ;  /* 0x000000ffff077224 */ /* 0x000fe200078e0008 */
[----:B------:R-:W-:Y:S01]  /*21190*/  UMOV UR4, URZ ;  /* 0x0000003f00047c82 */ /* 0x000fe20008000000 */
[----:B------:R-:W-:Y:S01]  /*211a0*/  ULDC UR7, c[0x0][0xc3c] ;  /* 0x00030f0000077ab9 */ /* 0x000fe20000000800 */
[----:B------:R-:W-:-:S05]  /*211b0*/  ULDC UR5, c[0x0][0xc38] ;  /* 0x00030e0000057ab9 */ /* 0x000fca0000000800 */
.L_x_2046:
        /* <DEDUP_REMOVED lines=9> */
[----:B------:R-:W0:Y:S02]  /*21250*/  LDC.64 R2, c[0x0][0xc80] ;  /* 0x00032000ff027b82 */ /* 0x000e240000000a00 */
[----:B0-----:R-:W-:-:S05]  /*21260*/  IMAD.WIDE R2, R8, 0x4, R2 ;  /* 0x0000000408027825 */ /* 0x001fca00078e0202 */
[----:B------:R0:W5:Y:S02]  /*21270*/  LDG.E R6, desc[UR60][R2.64] ;  /* 0x0000003c02067981 */ /* 0x000164000c1e1900 */
.L_x_2045:
[----:B------:R-:W-:Y:S05]  /*21280*/  BSYNC B0 ;  /* 0x0000000000007941 */ /* 0x000fea0003800000 */
.L_x_2044:
[----:B0----5:R-:W0:Y:S02]  /*21290*/  SHFL.UP PT, R2, R6, 0x1, RZ ;  /* 0x0420000006027989 */ /* 0x021e2400000e00ff */
        /* <DEDUP_REMOVED lines=20> */
.L_x_2042:
[----:B------:R-:W-:-:S05]  /*213e0*/  IADD3 R8, -R8, R7, RZ ;  /* 0x0000000708087210 */ /* 0x000fca0007ffe1ff */
        /* <DEDUP_REMOVED lines=17> */
[----:B------:R-:W-:-:S06]  /*21500*/  VIADD R16, R7, 0xffffffff ;  /* 0xffffffff07107836 */ /* 0x000fcc0000000000 */
[----:B------:R2:W3:Y:S02]  /*21510*/  SHFL.IDX PT, R16, R5, R16, 0x1f ;  /* 0x00001f1005107589 */ /* 0x0004e400000e0000 */
.L_x_2047:
[----:B-12---:R-:W-:Y:S01]  /*21520*/  IMAD.MOV R5, RZ, RZ, -R3 ;  /* 0x000000ffff057224 */ /* 0x006fe200078e0a03 */
[----:B------:R-:W-:Y:S01]  /*21530*/  IABS R7, R9 ;  /* 0x0000000900077213 */ /* 0x000fe20000000000 */
[----:B---3--:R-:W-:Y:S02]  /*21540*/  IMAD R16, R16, UR5, R8 ;  /* 0x0000000510107c24 */ /* 0x008fe4000f8e0208 */
[----:B------:R-:W-:Y:S01]  /*21550*/  IMAD R5, R5, R10, RZ ;  /* 0x0000000a05057224 */ /* 0x000fe200078e02ff */
[----:B------:R-:W-:Y:S01]  /*21560*/  IADD3 R7, RZ, -R7, RZ ;  /* 0x80000007ff077210 */ /* 0x000fe20007ffe0ff */
[----:B------:R-:W-:-:S04]  /*21570*/  IMAD.MOV.U32 R2, RZ, RZ, RZ ;  /* 0x000000ffff027224 */ /* 0x000fc800078e00ff */
[----:B------:R-:W-:Y:S01]  /*21580*/  IMAD.HI.U32 R3, R3, R5, R2 ;  /* 0x0000000503037227 */ /* 0x000fe200078e0002 */
[----:B------:R-:W-:-:S04]  /*21590*/  IADD3 R2, -R16, UR6, RZ ;  /* 0x0000000610027c10 */ /* 0x000fc8000fffe1ff */
[----:B------:R-:W-:-:S05]  /*215a0*/  IABS R5, R2 ;  /* 0x0000000200057213 */ /* 0x000fca0000000000 */
        /* <DEDUP_REMOVED lines=16> */
[----:B------:R-:W-:Y:S01]  /*216b0*/  VIADDMNMX R11, R10, UR5, R11, PT ;  /* 0x000000050a0b7c46 */ /* 0x000fe2000b80010b */
[----:B------:R-:W-:-:S03]  /*216c0*/  IMAD.IADD R5, R8, 0x1, R5 ;  /* 0x0000000108057824 */ /* 0x000fc600078e0205 */
[----:B------:R-:W-:-:S04]  /*216d0*/  IABS R7, R11 ;  /* 0x0000000b00077213 */ /* 0x000fc80000000000 */
[----:B------:R-:W1:Y:S08]  /*216e0*/  I2F.RP R10, R7 ;  /* 0x00000007000a7306 */ /* 0x000e700000209400 */
[----:B-1----:R-:W1:Y:S02]  /*216f0*/  MUFU.RCP R10, R10 ;  /* 0x0000000a000a7308 */ /* 0x002e640000001000 */
[----:B-1----:R-:W-:-:S02]  /*21700*/  IADD3 R3, R10, 0xffffffe, RZ ;  /* 0x0ffffffe0a037810 */ /* 0x002fc40007ffe0ff */
[----:B------:R-:W-:-:S04]  /*21710*/  IABS R10, R11 ;  /* 0x0000000b000a7213 */ /* 0x000fc80000000000 */
[----:B------:R-:W1:Y:S01]  /*21720*/  F2I.FTZ.U32.TRUNC.NTZ R3, R3 ;  /* 0x0000000300037305 */ /* 0x000e62000021f000 */
[----:B------:R-:W-:Y:S02]  /*21730*/  IMAD.MOV R10, RZ, RZ, -R10 ;  /* 0x000000ffff0a7224 */ /* 0x000fe400078e0a0a */
[----:B-1----:R-:W-:-:S04]  /*21740*/  IMAD.MOV R2, RZ, RZ, -R3 ;  /* 0x000000ffff027224 */ /* 0x002fc800078e0a03 */
[----:B------:R-:W-:Y:S02]  /*21750*/  IMAD R9, R2, R7, RZ ;  /* 0x0000000702097224 */ /* 0x000fe400078e02ff */
[----:B------:R-:W-:-:S04]  /*21760*/  IMAD.MOV.U32 R2, RZ, RZ, RZ ;  /* 0x000000ffff027224 */ /* 0x000fc800078e00ff */
[----:B------:R-:W-:Y:S01]  /*21770*/  IMAD.HI.U32 R2, R3, R9, R2 ;  /* 0x0000000903027227 */ /* 0x000fe200078e0002 */
[----:B------:R-:W-:Y:S02]  /*21780*/  IABS R9, R8 ;  /* 0x0000000800097213 */ /* 0x000fe40000000000 */
[----:B------:R-:W-:-:S03]  /*21790*/  LOP3.LUT R3, R8, R11, RZ, 0x3c, !PT ;  /* 0x0000000b08037212 */ /* 0x000fc600078e3cff */
[----:B------:R-:W-:Y:S01]  /*217a0*/  IMAD.HI.U32 R2, R2, R9, RZ ;  /* 0x0000000902027227 */ /* 0x000fe200078e00ff */
[----:B------:R-:W-:-:S03]  /*217b0*/  ISETP.GE.AND P2, PT, R3, RZ, PT ;  /* 0x000000ff0300720c */ /* 0x000fc60003f46270 */
[----:B------:R-:W-:-:S05]  /*217c0*/  IMAD R10, R2, R10, R9 ;  /* 0x0000000a020a7224 */ /* 0x000fca00078e0209 */
[----:B------:R-:W-:-:S13]  /*217d0*/  ISETP.GT.U32.AND P1, PT, R7, R10, PT ;  /* 0x0000000a0700720c */ /* 0x000fda0003f24070 */
[----:B------:R-:W-:Y:S01]  /*217e0*/  @!P1 IMAD.IADD R10, R10, 0x1, -R7 ;  /* 0x000000010a0a9824 */ /* 0x000fe200078e0a07 */
[----:B------:R-:W-:Y:S02]  /*217f0*/  @!P1 IADD3 R2, R2, 0x1, RZ ;  /* 0x0000000102029810 */ /* 0x000fe40007ffe0ff */
        /* <DEDUP_REMOVED lines=10> */
.L_x_2043:
[----:B------:R-:W-:Y:S01]  /*218a0*/  MOV R17, RZ ;  /* 0x000000ff00117202 */ /* 0x000fe20000000f00 */
[----:B------:R-:W-:Y:S02]  /*218b0*/  IMAD.U32 R16, RZ, RZ, UR6 ;  /* 0x00000006ff107e24 */ /* 0x000fe4000f8e00ff */
[----:B------:R-:W-:-:S07]  /*218c0*/  IMAD.MOV.U32 R18, RZ, RZ, RZ ;  /* 0x000000ffff127224 */ /* 0x000fce00078e00ff */
.L_x_2048:
[----:B------:R-:W-:-:S13]  /*218d0*/  ISETP.NE.AND P0, PT, R0, RZ, PT ;  /* 0x000000ff0000720c */ /* 0x000fda0003f05270 */
[----:B------:R-:W1:Y:S01]  /*218e0*/  @!P0 S2R R3, SR_CgaCtaId ;  /* 0x0000000000038919 */ /* 0x000e620000008800 */
[----:B------:R-:W-:-:S04]  /*218f0*/  @!P0 MOV R0, 0x400 ;  /* 0x0000040000008802 */ /* 0x000fc80000000f00 */
[----:B-1----:R-:W-:-:S05]  /*21900*/  @!P0 LEA R0, R3, R0, 0x18 ;  /* 0x0000000003008211 */ /* 0x002fca00078ec0ff */
[----:B------:R1:W-:Y:S01]  /*21910*/  @!P0 STS.128 [R0+0x308d0], R16 ;  /* 0x0308d01000008388 */ /* 0x0003e20000000c00 */
[----:B------:R-:W-:Y:S06]  /*21920*/  BAR.ARV 0x5, 0x180 ;  /* 0x0146000000007b1d */ /* 0x000fec0000002000 */
.L_x_2041:
[----:B-1----:R-:W-:Y:S01]  /*21930*/  IMAD.MOV.U32 R0, RZ, RZ, 0x1 ;  /* 0x00000001ff007424 */ /* 0x002fe200078e00ff */
[----:B------:R1:W-:Y:S01]  /*21940*/  STL [R1+0x8], RZ ;  /* 0x000008ff01007387 */ /* 0x0003e20000100800 */
[----:B------:R-:W-:Y:S02]  /*21950*/  ULDC UR4, c[0x0][0xc3c] ;  /* 0x00030f0000047ab9 */ /* 0x000fe40000000800 */
[----:B--2---:R-:W-:Y:S01]  /*21960*/  ISETP.GE.AND P0, PT, R19, UR4, PT ;  /* 0x0000000413007c0c */ /* 0x004fe2000bf06270 */
[----:B------:R1:W-:Y:S04]  /*21970*/  STL [R1+0x14], R0 ;  /* 0x0000140001007387 */ /* 0x0003e80000100800 */
[----:B------:R1:W-:Y:S08]  /*21980*/  STL [R1+0x54], RZ ;  /* 0x000054ff01007387 */ /* 0x0003f00000100800 */
[----:B-1----:R-:W-:Y:S05]  /*21990*/  @P0 BRA `(.L_x_2049) ;  /* 0x00000084003c0947 */ /* 0x002fea0003800000 */
[----:B------:R-:W2:Y:S04]  /*219a0*/  LDL.LU R6, [R1+0x4] ;  /* 0x0000040001067983 */ /* 0x000ea80000300800 */
[----:B------:R-:W3:Y:S01]  /*219b0*/  LDL R5, [R1+0x50] ;  /* 0x0000500001057983 */ /* 0x000ee20000100800 */
[C---:B------:R-:W-:Y:S01]  /*219c0*/  IMAD.SHL.U32 R0, R4.reuse, 0x8, RZ ;  /* 0x0000000804007824 */ /* 0x040fe200078e00ff */
[----:B------:R-:W-:Y:S01]  /*219d0*/  LOP3.LUT R8, R4, 0x7f, RZ, 0xc0, !PT ;  /* 0x0000007f04087812 */ /* 0x000fe200078ec0ff */
[----:B------:R-:W1:Y:S01]  /*219e0*/  S2UR UR5, SR_CgaCtaId ;  /* 0x00000000000579c3 */ /* 0x000e620000008800 */
[----:B------:R-:W-:Y:S01]  /*219f0*/  UMOV UR4, 0x400 ;  /* 0x0000040000047882 */ /* 0x000fe20000000000 */
[----:B------:R-:W-:Y:S01]  /*21a00*/  BSSY B8, `(.L_x_2049) ;  /* 0x0000848000087945 */ /* 0x000fe20003800000 */
[----:B------:R-:W-:Y:S01]  /*21a10*/  LOP3.LUT R3, R0, 0x1f8, RZ, 0xc0, !PT ;  /* 0x000001f800037812 */ /* 0x000fe200078ec0ff */
[C---:B0-----:R-:W-:Y:S01]  /*21a20*/  IMAD.SHL.U32 R2, R8.reuse, 0x8, RZ ;  /* 0x0000000808027824 */ /* 0x041fe200078e00ff */
[----:B------:R-:W-:Y:S01]  /*21a30*/  ISETP.NE.AND P1, PT, R8, RZ, PT ;  /* 0x000000ff0800720c */ /* 0x000fe20003f25270 */
[----:B------:R-:W-:Y:S01]  /*21a40*/  ULDC.64 UR38, c[0x0][0x198] ;  /* 0x0000660000267ab9 */ /* 0x000fe20000000a00 */
[----:B------:R-:W-:Y:S01]  /*21a50*/  LOP3.LUT R3, R3, 0x38, R4, 0x78, !PT ;  /* 0x0000003803037812 */ /* 0x000fe200078e7804 */
[----:B------:R-:W-:Y:S01]  /*21a60*/  ULDC UR36, c[0x0][0xc] ;  /* 0x0000030000247ab9 */ /* 0x000fe20000000800 */
[----:B------:R-:W-:-:S02]  /*21a70*/  SHF.R.U32.HI R7, RZ, 0x3, R8 ;  /* 0x00000003ff077819 */ /* 0x000fc40000011608 */
[----:B------:R-:W-:Y:S02]  /*21a80*/  LOP3.LUT R2, R3, 0x200, R2, 0xf8, !PT ;  /* 0x0000020003027812 */ /* 0x000fe400078ef802 */
[C---:B------:R-:W-:Y:S02]  /*21a90*/  LOP3.LUT P0, R3, R4.reuse, 0x1f, RZ, 0xc0, !PT ;  /* 0x0000001f04037812 */ /* 0x040fe4000780c0ff */
[----:B------:R-:W-:Y:S02]  /*21aa0*/  SHF.L.U32 R4, R4, 0x4, RZ ;  /* 0x0000000404047819 */ /* 0x000fe400000006ff */
[----:B------:R-:W-:Y:S01]  /*21ab0*/  LOP3.LUT R0, R0, 0x38, RZ, 0xc0, !PT ;  /* 0x0000003800007812 */ /* 0x000fe200078ec0ff */
[----:B------:R0:W-:Y:S01]  /*21ac0*/  STL [R1+0x2c], R3 ;  /* 0x00002c0301007387 */ /* 0x0001e20000100800 */
[----:B------:R-:W-:Y:S01]  /*21ad0*/  LOP3.LUT R4, R7, 0x70, R4, 0xf8, !PT ;  /* 0x0000007007047812 */ /* 0x000fe200078ef804 */
[----:B------:R-:W-:Y:S01]  /*21ae0*/  IMAD.MOV.U32 R4, RZ, RZ, 0x1 ;  /* 0x00000001ff047424 */ /* 0x000fe200078e00ff */
[----:B-1----:R-:W-:-:S06]  /*21af0*/  ULEA UR4, UR5, UR4, 0x18 ;  /* 0x0000000405047291 */ /* 0x002fcc000f8ec03f */
[----:B0-----:R-:W-:-:S04]  /*21b00*/  IMAD.U32 R3, RZ, RZ, UR4 ;  /* 0x00000004ff037e24 */ /* 0x001fc8000f8e00ff */
[----:B------:R-:W-:Y:S01]  /*21b10*/  IMAD R2, R2, 0x2, R3 ;  /* 0x0000000202027824 */ /* 0x000fe200078e0203 */
[----:B------:R-:W-:Y:S04]  /*21b20*/  STL [R1], R3 ;  /* 0x0000000301007387 */ /* 0x000fe80000100800 */
[----:B------:R0:W-:Y:S02]  /*21b30*/  STL [R1+0x28], R2 ;  /* 0x0000280201007387 */ /* 0x0001e40000100800 */
[----:B0-----:R-:W-:Y:S01]  /*21b40*/  IMAD.MOV.U32 R2, RZ, RZ, 0x1 ;  /* 0x00000001ff027424 */ /* 0x001fe200078e00ff */
[----:B--2---:R-:W-:-:S04]  /*21b50*/  LOP3.LUT R6, R6, 0xfffffffd, RZ, 0xc0, !PT ;  /* 0xfffffffd06067812 */ /* 0x004fc800078ec0ff */
[----:B------:R-:W-:Y:S02]  /*21b60*/  @P1 LOP3.LUT R6, R6, 0x2, RZ, 0xfc, !PT ;  /* 0x0000000206061812 */ /* 0x000fe400078efcff */
[----:B---3--:R-:W-:Y:S02]  /*21b70*/  LOP3.LUT R3, R5, 0x2, RZ, 0xfc, !PT ;  /* 0x0000000205037812 */ /* 0x008fe400078efcff */
[----:B------:R-:W-:-:S03]  /*21b80*/  LOP3.LUT R6, R6, 0xfffffffe, RZ, 0xc0, !PT ;  /* 0xfffffffe06067812 */ /* 0x000fc600078ec0ff */
[----:B------:R0:W-:Y:S01]  /*21b90*/  STL [R1+0x40], R3 ;  /* 0x0000400301007387 */ /* 0x0001e20000100800 */
[----:B------:R-:W-:Y:S02]  /*21ba0*/  @P0 LOP3.LUT R6, R6, 0x1, RZ, 0xfc, !PT ;  /* 0x0000000106060812 */ /* 0x000fe400078efcff */
[----:B------:R-:W-:Y:S02]  /*21bb0*/  ISETP.NE.OR P0, PT, R8, RZ, !P0 ;  /* 0x000000ff0800720c */ /* 0x000fe40004705670 */
[----:B------:R-:W-:Y:S02]  /*21bc0*/  LOP3.LUT R6, R6, 0xfffffff7, RZ, 0xc0, !PT ;  /* 0xfffffff706067812 */ /* 0x000fe400078ec0ff */
[----:B0-----:R-:W-:-:S09]  /*21bd0*/  LOP3.LUT R3, R0, 0x40, RZ, 0xfc, !PT ;  /* 0x0000004000037812 */ /* 0x001fd200078efcff */
[----:B------:R-:W-:-:S05]  /*21be0*/  @P0 LOP3.LUT R6, R6, 0x8, RZ, 0xfc, !PT ;  /* 0x0000000806060812 */ /* 0x000fca00078efcff */
[----:B------:R-:W-:Y:S04]  /*21bf0*/  STL [R1+0x4], R6 ;  /* 0x0000040601007387 */ /* 0x000fe80000100800 */
[----:B------:R-:W-:Y:S04]  /*21c00*/  STL [R1+0x54], RZ ;  /* 0x000054ff01007387 */ /* 0x000fe80000100800 */
[----:B------:R0:W-:Y:S04]  /*21c10*/  STL [R1+0x20], R2 ;  /* 0x0000200201007387 */ /* 0x0001e80000100800 */
[----:B------:R1:W-:Y:S04]  /*21c20*/  STL [R1+0x1c], RZ ;  /* 0x00001cff01007387 */ /* 0x0003e80000100800 */
[----:B------:R1:W-:Y:S01]  /*21c30*/  STL [R1+0x8], RZ ;  /* 0x000008ff01007387 */ /* 0x0003e20000100800 */
[----:B0-----:R-:W-:-:S03]  /*21c40*/  LOP3.LUT R2, R0, 0x80, RZ, 0xfc, !PT ;  /* 0x0000008000027812 */ /* 0x001fc600078efcff */
[----:B------:R1:W-:Y:S01]  /*21c50*/  STL [R1+0x14], R4 ;  /* 0x0000140401007387 */ /* 0x0003e20000100800 */
[----:B------:R-:W-:-:S07]  /*21c60*/  LOP3.LUT R0, R0, 0xc0, RZ, 0xfc, !PT ;  /* 0x000000c000007812 */ /* 0x000fce00078efcff */
.L_x_2226:
[----:B0-----:R-:W0:Y:S01]  /*21c70*/  LDC.64 R12, c[0x0][0xa00] ;  /* 0x00028000ff0c7b82 */ /* 0x001e220000000a00 */
[----:B------:R-:W-:Y:S05]  /*21c80*/  YIELD ;  /* 0x0000000000007946 */ /* 0x000fea0003800000 */
[----:B------:R-:W-:Y:S01]  /*21c90*/  ULDC.64 UR4, c[0x0][0xa28] ;  /* 0x00028a0000047ab9 */ /* 0x000fe20000000a00 */
[----:B------:R-:W-:Y:S02]  /*21ca0*/  CS2R R6, SRZ ;  /* 0x0000000000067805 */ /* 0x000fe4000001ff00 */
[----:B------:R-:W-:Y:S01]  /*21cb0*/  ISETP.NE.U32.AND P0, PT, RZ, UR4, PT ;  /* 0x00000004ff007c0c */ /* 0x000fe2000bf05070 */
[----:B------:R-:W-:Y:S01]  /*21cc0*/  ULDC.64 UR8, c[0x0][0xa18] ;  /* 0x0002860000087ab9 */ /* 0x000fe20000000a00 */
[----:B------:R-:W-:Y:S01]  /*21cd0*/  IMAD.MOV.U32 R0, RZ, RZ, RZ ;  /* 0x000000ffff007224 */ /* 0x000fe200078e00ff */
[----:B-1----:R-:W1:Y:S01]  /*21ce0*/  LDC.64 R4, c[0x0][0xa08] ;  /* 0x00028200ff047b82 */ /* 0x002e620000000a00 */
[----:B------:R-:W-:Y:S01]  /*21cf0*/  ISETP.NE.AND.EX P0, PT, RZ, UR5, PT, P0 ;  /* 0x00000005ff007c0c */ /* 0x000fe2000bf05300 */
[----:B------:R-:W-:Y:S01]  /*21d00*/  ULDC.64 UR4, c[0x0][0xa00] ;  /* 0x0002800000047ab9 */ /* 0x000fe20000000a00 */
[----:B------:R-:W-:Y:S01]  /*21d10*/  ULDC.64 UR6, c[0x0][0xa08] ;  /* 0x0002820000067ab9 */ /* 0x000fe20000000a00 */
[----:B------:R-:W-:-:S04]  /*21d20*/  ISETP.NE.U32.AND P1, PT, RZ, UR4, PT ;  /* 0x00000004ff007c0c */ /* 0x000fc8000bf25070 */
[----:B------:R-:W-:Y:S01]  /*21d30*/  ISETP.NE.AND.EX P1, PT, RZ, UR5, PT, P1 ;  /* 0x00000005ff007c0c */ /* 0x000fe2000bf25310 */
[----:B------:R-:W-:Y:S01]  /*21d40*/  ULDC.64 UR4, c[0x0][0xa10] ;  /* 0x0002840000047ab9 */ /* 0x000fe20000000a00 */
[----:B0-----:R-:W-:-:S04]  /*21d50*/  IMAD.WIDE R12, R19, 0x4, R12 ;  /* 0x00000004130c7825 */ /* 0x001fc800078e020c */
[----:B---3--:R-:W0:Y:S07]  /*21d60*/  @P0 LDC.64 R2, c[0x0][0xa28] ;  /* 0x00028a00ff020b82 */ /* 0x008e2e0000000a00 */
[----:B------:R-:W2:Y:S01]  /*21d70*/  @P1 LDG.E R6, desc[UR60][R12.64] ;  /* 0x0000003c0c061981 */ /* 0x000ea2000c1e1900 */
[----:B------:R-:W-:-:S04]  /*21d80*/  ISETP.NE.U32.AND P3, PT, RZ, UR8, PT ;  /* 0x00000008ff007c0c */ /* 0x000fc8000bf65070 */
[----:B------:R-:W-:Y:S01]  /*21d90*/  ISETP.NE.AND.EX P3, PT, RZ, UR9, PT, P3 ;  /* 0x00000009ff007c0c */ /* 0x000fe2000bf65330 */
[----:B0-----:R-:W-:-:S12]  /*21da0*/  @P0 IMAD.WIDE R2, R19, 0x4, R2 ;  /* 0x0000000413020825 */ /* 0x001fd800078e0202 */
[----:B-----5:R-:W0:Y:S01]  /*21db0*/  @P3 LDC.64 R8, c[0x0][0xa18] ;  /* 0x00028600ff083b82 */ /* 0x020e220000000a00 */
[----:B------:R3:W5:Y:S01]  /*21dc0*/  @P0 LDG.E R0, desc[UR60][R2.64] ;  /* 0x0000003c02000981 */ /* 0x000762000c1e1900 */
[----:B------:R-:W-:Y:S01]  /*21dd0*/  ISETP.NE.U32.AND P2, PT, RZ, UR6, PT ;  /* 0x00000006ff007c0c */ /* 0x000fe2000bf45070 */
[----:B-1----:R-:W-:Y:S01]  /*21de0*/  IMAD.WIDE R4, R19, 0x4, R4 ;  /* 0x0000000413047825 */ /* 0x002fe200078e0204 */
[----:B------:R-:W-:Y:S02]  /*21df0*/  ISETP.NE.U32.AND P0, PT, RZ, UR4, PT ;  /* 0x00000004ff007c0c */ /* 0x000fe4000bf05070 */
[----:B------:R-:W-:Y:S02]  /*21e00*/  MOV R10, RZ ;  /* 0x000000ff000a7202 */ /* 0x000fe40000000f00 */
[----:B---3--:R-:W1:Y:S01]  /*21e10*/  LDC.64 R2, c[0x0][0xa10] ;  /* 0x00028400ff027b82 */ /* 0x008e620000000a00 */
[----:B------:R-:W-:Y:S01]  /*21e20*/  ULDC UR4, c[0x0][0x288] ;  /* 0x0000a20000047ab9 */ /* 0x000fe20000000800 */
[----:B------:R-:W-:-:S02]  /*21e30*/  ISETP.NE.AND.EX P2, PT, RZ, UR7, PT, P2 ;  /* 0x00000007ff007c0c */ /* 0x000fc4000bf45320 */
[----:B------:R-:W-:Y:S01]  /*21e40*/  ISETP.NE.AND.EX P0, PT, RZ, UR5, PT, P0 ;  /* 0x00000005ff007c0c */ /* 0x000fe2000bf05300 */
[----:B0-----:R-:W-:-:S10]  /*21e50*/  @P3 IMAD.WIDE R8, R19, 0x4, R8 ;  /* 0x0000000413083825 */ /* 0x001fd400078e0208 */
[----:B------:R-:W5:Y:S01]  /*21e60*/  @P2 LDG.E R7, desc[UR60][R4.64] ;  /* 0x0000003c04072981 */ /* 0x000f62000c1e1900 */
[----:B-1----:R-:W-:-:S05]  /*21e70*/  IMAD.WIDE R2, R19, 0x4, R2 ;  /* 0x0000000413027825 */ /* 0x002fca00078e0202 */
        /* <DEDUP_REMOVED lines=13> */
[----:B--2---:R0:W-:Y:S01]  /*21f50*/  STL [R1+0x3c], R6 ;  /* 0x00003c0601007387 */ /* 0x0041e20000100800 */
[----:B------:R-:W-:Y:S02]  /*21f60*/  IMAD.MOV.U32 R11, RZ, RZ, R6 ;  /* 0x000000ffff0b7224 */ /* 0x000fe400078e0006 */
[----:B0-----:R-:W-:Y:S01]  /*21f70*/  IMAD.U32 R6, RZ, RZ, UR4 ;  /* 0x00000004ff067e24 */ /* 0x001fe2000f8e00ff */
[----:B------:R-:W-:Y:S06]  /*21f80*/  @P3 BRA `(.L_x_2050) ;  /* 0x0000000000143947 */ /* 0x000fec0003800000 */
[----:B------:R-:W-:Y:S05]  /*21f90*/  @!P1 BRA `(.L_x_2050) ;  /* 0x0000000000109947 */ /* 0x000fea0003800000 */
[----:B------:R-:W2:Y:S04]  /*21fa0*/  LDG.E R8, desc[UR60][R12.64] ;  /* 0x0000003c0c087981 */ /* 0x000ea8000c1e1900 */
[----:B------:R-:W2:Y:S02]  /*21fb0*/  LDG.E R12, desc[UR60][R12.64+0x4] ;  /* 0x0000043c0c0c7981 */ /* 0x000ea4000c1e1900 */
[----:B--2---:R-:W-:-:S05]  /*21fc0*/  IMAD.IADD R11, R12, 0x1, -R8 ;  /* 0x000000010c0b7824 */ /* 0x004fca00078e0a08 */
[----:B------:R0:W-:Y:S02]  /*21fd0*/  STL [R1+0x3c], R11 ;  /* 0x00003c0b01007387 */ /* 0x0001e40000100800 */
.L_x_2050:
[----:B-----5:R-:W-:Y:S01]  /*21fe0*/  IADD3 R7, R7, R0, RZ ;  /* 0x0000000007077210 */ /* 0x020fe20007ffe0ff */
[----:B------:R-:W-:Y:S02]  /*21ff0*/  ULDC.64 UR4, c[0x0][0xa20] ;  /* 0x0002880000047ab9 */ /* 0x000fe40000000a00 */
[----:B------:R-:W-:Y:S02]  /*22000*/  ISETP.NE.U32.AND P1, PT, RZ, UR4, PT ;  /* 0x00000004ff007c0c */ /* 0x000fe4000bf25070 */
[----:B------:R1:W-:Y:S02]  /*22010*/  STL [R1+0x18], R7 ;  /* 0x0000180701007387 */ /* 0x0003e40000100800 */
[----:B------:R-:W-:-:S13]  /*22020*/  ISETP.NE.AND.EX P1, PT, RZ, UR5, PT, P1 ;  /* 0x00000005ff007c0c */ /* 0x000fda000bf25310 */
[----:B-1----:R-:W-:Y:S05]  /*22030*/  @!P1 BRA `(.L_x_2051) ;  /* 0x0000000000109947 */ /* 0x002fea0003800000 */
[----:B------:R-:W1:Y:S02]  /*22040*/  LDC.64 R6, c[0x0][0xa20] ;  /* 0x00028800ff067b82 */ /* 0x000e640000000a00 */
[----:B-1----:R-:W-:-:S06]  /*22050*/  IMAD.WIDE R6, R19, 0x4, R6 ;  /* 0x0000000413067825 */ /* 0x002fcc00078e0206 */
[----:B------:R1:W5:Y:S01]  /*22060*/  LDG.E R6, desc[UR60][R6.64] ;  /* 0x0000003c06067981 */ /* 0x000362000c1e1900 */
[----:B------:R-:W-:Y:S05]  /*22070*/  BRA `(.L_x_2052) ;  /* 0x0000000000107947 */ /* 0x000fea0003800000 */
.L_x_2051:
[----:B------:R-:W-:Y:S05]  /*22080*/  @!P2 BRA `(.L_x_2052) ;  /* 0x00000000000ca947 */ /* 0x000fea0003800000 */
[----:B------:R-:W2:Y:S04]  /*22090*/  LDG.E R6, desc[UR60][R4.64] ;  /* 0x0000003c04067981 */ /* 0x000ea8000c1e1900 */
[----:B------:R-:W2:Y:S02]  /*220a0*/  LDG.E R4, desc[UR60][R4.64+0x4] ;  /* 0x0000043c04047981 */ /* 0x000ea4000c1e1900 */
[----:B--2---:R-:W-:-:S07]  /*220b0*/  IMAD.IADD R6, R4, 0x1, -R6 ;  /* 0x0000000104067824 */ /* 0x004fce00078e0a06 */
.L_x_2052:
[----:B------:R-:W2:Y:S04]  /*220c0*/  @P0 LDG.E R4, desc[UR60][R2.64] ;  /* 0x0000003c02040981 */ /* 0x000ea8000c1e1900 */
[----:B------:R3:W2:Y:S01]  /*220d0*/  @P0 LDG.E R2, desc[UR60][R2.64+0x4] ;  /* 0x0000043c02020981 */ /* 0x0006a2000c1e1900 */
[----:B------:R-:W-:Y:S02]  /*220e0*/  IMAD.SHL.U32 R12, R17, 0x80, RZ ;  /* 0x00000080110c7824 */ /* 0x000fe400078e00ff */
[----:B-----5:R-:W-:Y:S02]  /*220f0*/  IMAD.IADD R8, R6, 0x1, -R0 ;  /* 0x0000000106087824 */ /* 0x020fe400078e0a00 */
[----:B------:R-:W-:Y:S01]  /*22100*/  VIADD R6, R12, 0x7f ;  /* 0x0000007f0c067836 */ /* 0x000fe20000000000 */
[----:B------:R4:W-:Y:S01]  /*22110*/  STL [R1+0x34], R12 ;  /* 0x0000340c01007387 */ /* 0x0009e20000100800 */
[----:B---3--:R-:W3:Y:S02]  /*22120*/  LDC R3, c[0x0][0x448] ;  /* 0x00011200ff037b82 */ /* 0x008ee40000000800 */
[----:B---3--:R-:W-:-:S13]  /*22130*/  ISETP.NE.AND P1, PT, R3, 0x1, PT ;  /* 0x000000010300780c */ /* 0x008fda0003f25270 */
[----:B------:R-:W3:Y:S08]  /*22140*/  @P1 LDC R3, c[0x0][0x44c] ;  /* 0x00011300ff031b82 */ /* 0x000ef00000000800 */
[----:B------:R-:W0:Y:S01]  /*22150*/  @P1 LDC R5, c[0x0][0x450] ;  /* 0x00011400ff051b82 */ /* 0x000e220000000800 */
[----:B---3--:R-:W-:-:S05]  /*22160*/  @P1 IMAD.HI.U32 R0, R6, R3, RZ ;  /* 0x0000000306001227 */ /* 0x008fca00078e00ff */
[----:B0-----:R-:W-:Y:S01]  /*22170*/  @P1 SHF.R.U32.HI R6, RZ, R5, R0 ;  /* 0x00000005ff061219 */ /* 0x001fe20000011600 */
[----:B--2---:R-:W-:-:S05]  /*22180*/  @P0 IMAD.IADD R9, R2, 0x1, -R4 ;  /* 0x0000000102090824 */ /* 0x004fca00078e0a04 */
[----:B------:R-:W-:-:S04]  /*22190*/  IADD3 R0, R8, R9, RZ ;  /* 0x0000000908007210 */ /* 0x000fc80007ffe0ff */
[C---:B------:R-:W-:Y:S01]  /*221a0*/  IADD3 R17, R0.reuse, 0x1, -R11 ;  /* 0x0000000100117810 */ /* 0x040fe20007ffe80b */
[----:B------:R-:W-:-:S04]  /*221b0*/  VIADD R2, R0, 0x3f ;  /* 0x0000003f00027836 */ /* 0x000fc80000000000 */
[----:B------:R-:W-:Y:S01]  /*221c0*/  IMAD.IADD R6, R17, 0x1, R6 ;  /* 0x0000000111067824 */ /* 0x000fe200078e0206 */
[----:B------:R-:W-:-:S04]  /*221d0*/  SHF.R.S32.HI R3, RZ, 0x1f, R2 ;  /* 0x0000001fff037819 */ /* 0x000fc80000011402 */
[----:B------:R-:W-:Y:S02]  /*221e0*/  LEA.HI R21, R3, R2, RZ, 0x6 ;  /* 0x0000000203157211 */ /* 0x000fe400078f30ff */
[----:B------:R-:W0:Y:S02]  /*221f0*/  LDC.64 R2, c[0x0][0x9e0] ;  /* 0x00027800ff027b82 */ /* 0x000e240000000a00 */
[----:B------:R-:W-:Y:S02]  /*22200*/  SHF.R.S32.HI R21, RZ, 0x6, R21 ;  /* 0x00000006ff157819 */ /* 0x000fe40000011415 */
[----:B0-----:R-:W-:Y:S01]  /*22210*/  ISETP.GE.AND P2, PT, R3, 0x1, PT ;  /* 0x000000010300780c */ /* 0x001fe20003f46270 */
[----:B-1----:R-:W-:-:S12]  /*22220*/  IMAD.IADD R7, R6, 0x1, R2 ;  /* 0x0000000106077824 */ /* 0x002fd800078e0202 */
        /* <DEDUP_REMOVED lines=12> */
.L_x_2055:
[----:B------:R-:W-:-:S13]  /*222f0*/  ISETP.NE.AND P3, PT, R3, 0x1, PT ;  /* 0x000000010300780c */ /* 0x000fda0003f65270 */
[----:B------:R-:W0:Y:S02]  /*22300*/  @P3 LDC.64 R4, c[0x0][0x9e8] ;  /* 0x00027a00ff043b82 */ /* 0x000e240000000a00 */
[----:B0-----:R-:W-:-:S05]  /*22310*/  @P3 IMAD.HI.U32 R4, R2, R4, RZ ;  /* 0x0000000402043227 */ /* 0x001fca00078e00ff */
[----:B------:R-:W-:-:S07]  /*22320*/  @P3 SHF.R.U32.HI R2, RZ, R5, R4 ;  /* 0x00000005ff023219 */ /* 0x000fce0000011604 */
.L_x_2056:
[----:B------:R-:W-:Y:S05]  /*22330*/  BSYNC B0 ;  /* 0x0000000000007941 */ /* 0x000fea0003800000 */
.L_x_2054:
[----:B------:R-:W-:-:S05]  /*22340*/  IMAD R2, R2, R3, R3 ;  /* 0x0000000302027224 */ /* 0x000fca00078e0203 */
[----:B------:R-:W-:-:S07]  /*22350*/  VIMNMX R7, R7, R2, PT ;  /* 0x0000000207077248 */ /* 0x000fce0003fe0100 */
.L_x_2053:
[----:B------:R-:W0:Y:S01]  /*22360*/  @P1 LDC R4, c[0x0][0x44c] ;  /* 0x00011300ff041b82 */ /* 0x000e220000000800 */
[----:B------:R-:W-:Y:S01]  /*22370*/  MOV R2, R12 ;  /* 0x0000000c00027202 */ /* 0x000fe20000000f00 */
[----:B------:R-:W-:Y:S01]  /*22380*/  IMAD.IADD R20, R0, 0x1, -R11 ;  /* 0x0000000100147824 */ /* 0x000fe200078e0a0b */
[----:B------:R-:W-:-:S05]  /*22390*/  ULDC UR4, c[0x0][0x9dc] ;  /* 0x0002770000047ab9 */ /* 0x000fca0000000800 */
[----:B------:R-:W1:Y:S01]  /*223a0*/  @P1 LDC R5, c[0x0][0x450] ;  /* 0x00011400ff051b82 */ /* 0x000e620000000800 */
[----:B0-----:R-:W-:-:S05]  /*223b0*/  @P1 IMAD.HI.U32 R4, R12, R4, RZ ;  /* 0x000000040c041227 */ /* 0x001fca00078e00ff */
[----:B-1----:R-:W-:-:S05]  /*223c0*/  @P1 SHF.R.U32.HI R2, RZ, R5, R4 ;  /* 0x00000005ff021219 */ /* 0x002fca0000011604 */
[----:B------:R-:W-:-:S04]  /*223d0*/  IMAD.IADD R2, R20, 0x1, R2 ;  /* 0x0000000114027824 */ /* 0x000fc800078e0202 */
        /* <DEDUP_REMOVED lines=12> */
.L_x_2059:
[----:B------:R-:W-:-:S13]  /*224a0*/  ISETP.NE.AND P1, PT, R3, 0x1, PT ;  /* 0x000000010300780c */ /* 0x000fda0003f25270 */
[----:B------:R-:W0:Y:S02]  /*224b0*/  @P1 LDC.64 R4, c[0x0][0x9e8] ;  /* 0x00027a00ff041b82 */ /* 0x000e240000000a00 */
[----:B0-----:R-:W-:-:S05]  /*224c0*/  @P1 IMAD.HI.U32 R4, R2, R4, RZ ;  /* 0x0000000402041227 */ /* 0x001fca00078e00ff */
[----:B------:R-:W-:-:S07]  /*224d0*/  @P1 SHF.R.U32.HI R2, RZ, R5, R4 ;  /* 0x00000005ff021219 */ /* 0x000fce0000011604 */
.L_x_2060:
[----:B------:R-:W-:Y:S05]  /*224e0*/  BSYNC B0 ;  /* 0x0000000000007941 */ /* 0x000fea0003800000 */
.L_x_2058:
[----:B------:R-:W-:-:S05]  /*224f0*/  IMAD R2, R2, R3, RZ ;  /* 0x0000000302027224 */ /* 0x000fca00078e02ff */
[----:B------:R-:W-:-:S07]  /*22500*/  VIMNMX R0, R0, R2, !PT ;  /* 0x0000000200007248 */ /* 0x000fce0007fe0100 */
.L_x_2057:
[----:B------:R-:W-:Y:S01]  /*22510*/  VIADD R7, R7, 0x3f ;  /* 0x0000003f07077836 */ /* 0x000fe20000000000 */
[----:B------:R-:W-:Y:S01]  /*22520*/  BSSY B0, `(.L_x_2061) ;  /* 0x00001a8000007945 */ /* 0x000fe20003800000 */
[----:B------:R-:W-:-:S03]  /*22530*/  PLOP3.LUT P5, PT, PT, PT, PT, 0x80, 0x0 ;  /* 0x000000000000781c */ /* 0x000fc60003faf070 */
[----:B------:R-:W-:-:S04]  /*22540*/  SHF.R.S32.HI R2, RZ, 0x1f, R7 ;  /* 0x0000001fff027819 */ /* 0x000fc80000011407 */
[----:B------:R-:W-:Y:S02]  /*22550*/  LEA.HI R3, R2, R7, RZ, 0x6 ;  /* 0x0000000702037211 */ /* 0x000fe400078f30ff */
[----:B------:R-:W-:Y:S02]  /*22560*/  SHF.R.S32.HI R2, RZ, 0x1f, R0 ;  /* 0x0000001fff027819 */ /* 0x000fe40000011400 */
[----:B------:R-:W-:Y:S02]  /*22570*/  SHF.R.S32.HI R3, RZ, 0x6, R3 ;  /* 0x00000006ff037819 */ /* 0x000fe40000011403 */
[----:B------:R-:W-:-:S04]  /*22580*/  LEA.HI R0, R2, R0, RZ, 0x6 ;  /* 0x0000000002007211 */ /* 0x000fc800078f30ff */
[----:B------:R-:W-:-:S04]  /*22590*/  SHF.R.S32.HI R0, RZ, 0x6, R0 ;  /* 0x00000006ff007819 */ /* 0x000fc80000011400 */
[----:B------:R-:W-:Y:S02]  /*225a0*/  VIMNMX R2, RZ, R0, !PT ;  /* 0x00000000ff027248 */ /* 0x000fe40007fe0100 */
[----:B------:R-:W-:-:S03]  /*225b0*/  VIMNMX R0, R21, R3, PT ;  /* 0x0000000315007248 */ /* 0x000fc60003fe0100 */
[----:B------:R-:W-:Y:S01]  /*225c0*/  IMAD R2, R2, 0x40, -R8 ;  /* 0x0000004002027824 */ /* 0x000fe200078e0a08 */
[----:B------:R-:W-:-:S04]  /*225d0*/  LEA R0, R0, -R8, 0x6 ;  /* 0x8000000800007211 */ /* 0x000fc800078e30ff */
[----:B------:R-:W-:Y:S02]  /*225e0*/  VIMNMX R0, R0, R9, PT ;  /* 0x0000000900007248 */ /* 0x000fe40003fe0100 */
[----:B------:R-:W-:-:S04]  /*225f0*/  VIMNMX R2, RZ, R2, !PT ;  /* 0x00000002ff027248 */ /* 0x000fc80007fe0100 */
[----:B------:R-:W-:Y:S02]  /*22600*/  ISETP.GT.AND P1, PT, R0, R2, PT ;  /* 0x000000020000720c */ /* 0x000fe40003f24270 */
[----:B------:R-:W-:-:S11]  /*22610*/  SHF.R.U32.HI R2, RZ, 0x6, R2 ;  /* 0x00000006ff027819 */ /* 0x000fd60000011602 */
[----:B------:R-:W-:-:S05]  /*22620*/  @P1 VIADD R0, R0, 0x3f ;  /* 0x0000003f00001836 */ /* 0x000fca0000000000 */
[----:B------:R-:W-:-:S04]  /*22630*/  @P1 SHF.R.S32.HI R3, RZ, 0x1f, R0 ;  /* 0x0000001fff031819 */ /* 0x000fc80000011400 */
[----:B------:R-:W-:Y:S01]  /*22640*/  @P1 LEA.HI R0, R3, R0, RZ, 0x6 ;  /* 0x0000000003001211 */ /* 0x000fe200078f30ff */
[----:B------:R-:W-:-:S03]  /*22650*/  IMAD.MOV.U32 R3, RZ, RZ, R2 ;  /* 0x000000ffff037224 */ /* 0x000fc600078e0002 */
[----:B------:R-:W-:-:S04]  /*22660*/  @P1 SHF.R.S32.HI R3, RZ, 0x6, R0 ;  /* 0x00000006ff031819 */ /* 0x000fc80000011400 */
        /* <DEDUP_REMOVED lines=9> */
.L_x_2293:
[----:B-1----:R-:W-:Y:S02]  /*22700*/  ISETP.NE.AND P0, PT, R14, RZ, PT ;  /* 0x000000ff0e00720c */ /* 0x002fe40003f05270 */
[----:B------:R-:W-:-:S11]  /*22710*/  PLOP3.LUT P2, PT, PT, PT, PT, 0x8, 0x0 ;  /* 0x000000000000781c */ /* 0x000fd60003f4e170 */
[----:B------:R-:W-:Y:S05]  /*22720*/  @P0 BRA `(.L_x_2064) ;  /* 0x00000000000c0947 */ /* 0x000fea0003800000 */
[----:B------:R-:W-:-:S03]  /*22730*/  UMOV UR4, 0xffffffff ;  /* 0xffffffff00047882 */ /* 0x000fc60000000000 */
[----:B------:R-:W-:Y:S05]  /*22740*/  BRA.DIV UR4, `(.L_x_2065) ;  /* 0x0000008e04947947 */ /* 0x000fea000b800000 */
[----:B------:R-:W-:-:S13]  /*22750*/  ELECT P2, URZ, PT ;  /* 0x00000000003f782f */ /* 0x000fda0003840000 */
.L_x_2064:
[----:B0-----:R-:W2:Y:S04]  /*22760*/  LDL R4, [R1+0x54] ;  /* 0x0000540001047983 */ /* 0x001ea80000100800 */
[----:B------:R-:W3:Y:S01]  /*22770*/  LDL R6, [R1] ;  /* 0x0000000001067983 */ /* 0x000ee20000100800 */
[----:B------:R-:W-:Y:S01]  /*22780*/  BSSY B1, `(.L_x_2066) ;  /* 0x0000008000017945 */ /* 0x000fe20003800000 */
[----:B--2---:R-:W-:-:S05]  /*22790*/  VIADD R4, R4, 0x1 ;  /* 0x0000000104047836 */ /* 0x004fca0000000000 */
[----:B------:R-:W-:-:S04]  /*227a0*/  LEA.HI R5, R4, R4, RZ, 0x1 ;  /* 0x0000000404057211 */ /* 0x000fc800078f08ff */
[----:B------:R-:W-:-:S05]  /*227b0*/  LOP3.LUT R5, R5, 0xfffffffe, RZ, 0xc0, !PT ;  /* 0xfffffffe05057812 */ /* 0x000fca00078ec0ff */
[----:B------:R-:W-:-:S05]  /*227c0*/  IMAD.IADD R4, R4, 0x1, -R5 ;  /* 0x0000000104047824 */ /* 0x000fca00078e0a05 */
[----:B------:R-:W-:-:S04]  /*227d0*/  SHF.L.U32 R4, R4, 0x1f, RZ ;  /* 0x0000001f04047819 */ /* 0x000fc800000006ff */
[----:B---3--:R-:W0:Y:S02]  /*227e0*/  SYNCS.PHASECHK.TRANS64.TRYWAIT P0, [R6+URZ+0x30820], R4 ;  /* 0x03082004060075a7 */ /* 0x008e24000800017f */
[----:B0-----:R-:W-:Y:S05]  /*227f0*/  @!P0 BRA `(.L_x_2067) ;  /* 0x0000008c008c8947 */ /* 0x001fea0003800000 */
.L_x_2296:
[----:B------:R-:W-:Y:S05]  /*22800*/  BSYNC B1 ;  /* 0x0000000000017941 */ /* 0x000fea0003800000 */
.L_x_2066:
[----:B------:R-:W-:Y:S04]  /*22810*/  BSSY B1, `(.L_x_2068) ;  /* 0x00000b0000017945 */ /* 0x000fe80003800000 */
[----:B------:R-:W-:Y:S05]  /*22820*/  @!P2 BRA `(.L_x_2069) ;  /* 0x0000000800b8a947 */ /* 0x000fea0003800000 */
[----:B------:R-:W2:Y:S04]  /*22830*/  LDL R8, [R1] ;  /* 0x0000000001087983 */ /* 0x000ea80000100800 */
        /* <DEDUP_REMOVED lines=10> */
.L_x_2297:
[----:B------:R-:W-:Y:S05]  /*228e0*/  BSYNC B2 ;  /* 0x0000000000027941 */ /* 0x000fea0003800000 */
.L_x_2070:
        /* <DEDUP_REMOVED lines=8> */
.L_x_2073:
[----:B------:R-:W-:Y:S05]  /*22970*/  BSYNC B2 ;  /* 0x0000000000027941 */ /* 0x000fea0003800000 */
.L_x_2072:
[----:B------:R-:W2:Y:S04]  /*22980*/  LDL R7, [R1] ;  /* 0x0000000001077983 */ /* 0x000ea80000100800 */
        /* <DEDUP_REMOVED lines=10> */
[----:B--2---:R-:W-:-:S02]  /*22a30*/  IMAD R8, R4, 0x8000, R7 ;  /* 0x0000800004087824 */ /* 0x004fc400078e0207 */
[----:B------:R-:W-:Y:S01]  /*22a40*/  IMAD.SHL.U32 R11, R4, 0x4000, RZ ;  /* 0x00004000040b7824 */ /* 0x000fe200078e00ff */
[----:B------:R-:W-:Y:S01]  /*22a50*/  IADD3 R4, R6, 0x30890, RZ ;  /* 0x0003089006047810 */ /* 0x000fe20007ffe0ff */
[----:B------:R-:W-:-:S07]  /*22a60*/  VIADD R7, R8, 0x20400 ;  /* 0x0002040008077836 */ /* 0x000fce0000000000 */
.L_x_2074:
        /* <DEDUP_REMOVED lines=16> */
.L_x_2075:
        /* <DEDUP_REMOVED lines=16> */
.L_x_2076:
        /* <DEDUP_REMOVED lines=16> */
.L_x_2077:
        /* <DEDUP_REMOVED lines=13> */
.L_x_2298:
[----:B------:R-:W-:Y:S05]  /*22e40*/  BSYNC B2 ;  /* 0x0000000000027941 */ /* 0x000fea0003800000 */
.L_x_2078:
[----:B------:R-:W-:Y:S01]  /*22e50*/  BSSY B2, `(.L_x_2080) ;  /* 0x000000a000027945 */ /* 0x000fe20003800000 */
[----:B------:R-:W-:Y:S02]  /*22e60*/  IMAD.MOV.U32 R8, RZ, RZ, 0x0 ;  /* 0x00000000ff087424 */ /* 0x000fe400078e00ff */
[----:B01----:R-:W-:Y:S01]  /*22e70*/  IMAD.MOV.U32 R9, RZ, RZ, 0x12f00000 ;  /* 0x12f00000ff097424 */ /* 0x003fe200078e00ff */
[----:B------:R-:W-:Y:S06]  /*22e80*/  @P4 BRA `(.L_x_2081) ;  /* 0x0000000000184947 */ /* 0x000fec0003800000 */
[----:B------:R-:W2:Y:S02]  /*22e90*/  LDL R4, [R1+0x4] ;  /* 0x0000040001047983 */ /* 0x000ea40000100800 */
[----:B--2---:R-:W-:Y:S01]  /*22ea0*/  LOP3.LUT P0, RZ, R4, 0x1, RZ, 0xc0, !PT ;  /* 0x0000000104ff7812 */ /* 0x004fe2000780c0ff */
[----:B------:R-:W-:-:S04]  /*22eb0*/  IMAD.MOV.U32 R4, RZ, RZ, 0x8000 ;  /* 0x00008000ff047424 */ /* 0x000fc800078e00ff */
[----:B------:R0:W-:Y:S08]  /*22ec0*/  SYNCS.ARRIVE.TRANS64 RZ, [R6+URZ+0x308b0], R4 ;  /* 0x0308b00406ff79a7 */ /* 0x0001f0000800003f */
[----:B------:R-:W-:Y:S05]  /*22ed0*/  @!P0 BRA `(.L_x_2081) ;  /* 0x0000000000048947 */ /* 0x000fea0003800000 */
[----:B------:R-:W-:Y:S01]  /*22ee0*/  BPT.TRAP 0x1 ;  /* 0x000000040000795c */ /* 0x000fe20000300000 */
.L_x_2081:
[----:B------:R-:W-:Y:S05]  /*22ef0*/  BSYNC B2 ;  /* 0x0000000000027941 */ /* 0x000fea0003800000 */
.L_x_2080:
[----:B0-----:R-:W2:Y:S01]  /*22f00*/  LDL R4, [R1] ;  /* 0x0000000001047983 */ /* 0x001ea20000100800 */
[----:B------:R-:W-:Y:S01]  /*22f10*/  R2UR UR10, R12 ;  /* 0x000000000c0a72ca */ /* 0x000fe200000e0000 */
[----:B------:R-:W-:Y:S01]  /*22f20*/  UIADD3 UR4, UP0, UR38, 0x670, URZ ;  /* 0x0000067026047890 */ /* 0x000fe2000ff1e03f */
[----:B------:R-:W-:Y:S02]  /*22f30*/  R2UR UR6, R8 ;  /* 0x00000000080672ca */ /* 0x000fe400000e0000 */
[----:B------:R-:W-:Y:S01]  /*22f40*/  R2UR UR7, R9 ;  /* 0x00000000090772ca */ /* 0x000fe200000e0000 */
[----:B------:R-:W-:Y:S01]  /*22f50*/  UIADD3.X UR5, URZ, UR39, URZ, UP0, !UPT ;  /* 0x000000273f057290 */ /* 0x000fe200087fe43f */
[----:B------:R-:W-:Y:S02]  /*22f60*/  PLOP3.LUT P0, PT, PT, PT, PT, 0x80, 0x0 ;  /* 0x000000000000781c */ /* 0x000fe40003f0f070 */
[----:B------:R-:W-:Y:S01]  /*22f70*/  IADD3 R6, R6, 0x308b0, RZ ;  /* 0x000308b006067810 */ /* 0x000fe20007ffe0ff */
[----:B--2---:R-:W-:-:S04]  /*22f80*/  IMAD R4, R11, 0x2, R4 ;  /* 0x000000020b047824 */ /* 0x004fc800078e0204 */
[----:B------:R-:W-:-:S07]  /*22f90*/  VIADD R7, R4, 0x400 ;  /* 0x0000040004077836 */ /* 0x000fce0000000000 */
.L_x_2082:
        /* <DEDUP_REMOVED lines=15> */
.L_x_2083:
        /* <DEDUP_REMOVED lines=15> */
.L_x_2084:
        /* <DEDUP_REMOVED lines=15> */
.L_x_2085:
        /* <DEDUP_REMOVED lines=10> */
.L_x_2069:
[----:B------:R-:W-:Y:S05]  /*23310*/  BSYNC B1 ;  /* 0x0000000000017941 */ /* 0x000fea0003800000 */
.L_x_2068:
[----:B------:R-:W0:Y:S04]  /*23320*/  LDL.LU R8, [R1+0x1c] ;  /* 0x00001c0001087983 */ /* 0x000e280000300800 */
[----:B------:R-:W2:Y:S01]  /*23330*/  LDL.LU R7, [R1+0x20] ;  /* 0x0000200001077983 */ /* 0x000ea20000300800 */
[----:B------:R-:W-:Y:S01]  /*23340*/  PLOP3.LUT P5, PT, PT, PT, PT, 0x8, 0x0 ;  /* 0x000000000000781c */ /* 0x000fe20003fae170 */
[----:B0-----:R-:W-:Y:S01]  /*23350*/  VIADD R4, R8, 0x1 ;  /* 0x0000000108047836 */ /* 0x001fe20000000000 */
[----:B------:R-:W-:-:S04]  /*23360*/  IADD3 R8, R3, -0x2, RZ ;  /* 0xfffffffe03087810 */ /* 0x000fc80007ffe0ff */
[----:B------:R-:W-:-:S04]  /*23370*/  ISETP.NE.AND P0, PT, R4, 0x2, PT ;  /* 0x000000020400780c */ /* 0x000fc80003f05270 */
[----:B------:R-:W-:Y:S02]  /*23380*/  SEL R5, RZ, 0x1, P0 ;  /* 0x00000001ff057807 */ /* 0x000fe40000000000 */
[----:B------:R-:W-:Y:S02]  /*23390*/  SEL R3, R4, RZ, P0 ;  /* 0x000000ff04037207 */ /* 0x000fe40000000000 */
[----:B--2---:R-:W-:Y:S02]  /*233a0*/  LOP3.LUT R7, R7, R5, RZ, 0x3c, !PT ;  /* 0x0000000507077212 */ /* 0x004fe400078e3cff */
[----:B------:R-:W-:-:S03]  /*233b0*/  ISETP.GE.AND P0, PT, R8, R2, PT ;  /* 0x000000020800720c */ /* 0x000fc60003f06270 */
[----:B------:R0:W-:Y:S04]  /*233c0*/  STL [R1+0x20], R7 ;  /* 0x0000200701007387 */ /* 0x0001e80000100800 */
[----:B------:R0:W-:Y:S06]  /*233d0*/  STL [R1+0x1c], R3 ;  /* 0x00001c0301007387 */ /* 0x0001ec0000100800 */
[----:B------:R-:W-:Y:S05]  /*233e0*/  @!P0 BRA `(.L_x_2062) ;  /* 0x0000000800ec8947 */ /* 0x000fea0003800000 */
.L_x_2104:
[----:B------:R-:W-:Y:S05]  /*233f0*/  YIELD ;  /* 0x0000000000007946 */ /* 0x000fea0003800000 */
[----:B------:R-:W-:Y:S04]  /*23400*/  BSSY B1, `(.L_x_2086) ;  /* 0x00000ad000017945 */ /* 0x000fe80003800000 */
[----:B-1----:R-:W-:Y:S05]  /*23410*/  @!P2 BRA `(.L_x_2087) ;  /* 0x0000000800aca947 */ /* 0x002fea0003800000 */
        /* <DEDUP_REMOVED lines=11> */
.L_x_2299:
[----:B------:R-:W-:Y:S05]  /*234d0*/  BSYNC B2 ;  /* 0x0000000000027941 */ /* 0x000fea0003800000 */
.L_x_2088:
        /* <DEDUP_REMOVED lines=8> */
.L_x_2091:
[----:B------:R-:W-:Y:S05]  /*23560*/  BSYNC B2 ;  /* 0x0000000000027941 */ /* 0x000fea0003800000 */
.L_x_2090:
[----:B------:R-:W2:Y:S04]  /*23570*/  LDL R4, [R1] ;  /* 0x0000000001047983 */ /* 0x000ea80000100800 */
        /* <DEDUP_REMOVED lines=12> */
.L_x_2092:
        /* <DEDUP_REMOVED lines=13> */
[----:B------:R-:W-:Y:S02]  /*23710*/  UMOV UR7, 0x12f00000 ;  /* 0x12f0000000077882 */ /* 0x000fe40000000000 */
[----:B------:R-:W-:Y:S01]  /*23720*/  R2UR UR10, R9 ;  /* 0x00000000090a72ca */ /* 0x000fe200000e0000 */
[----:B------:R-:W-:-:S14]  /*23730*/  VIADD R9, R5, 0x22400 ;  /* 0x0002240005097836 */ /* 0x000fdc0000000000 */
.L_x_2093:
        /* <DEDUP_REMOVED lines=16> */
.L_x_2094:
        /* <DEDUP_REMOVED lines=16> */
.L_x_2095:
        /* <DEDUP_REMOVED lines=13> */
.L_x_2300:
[----:B------:R-:W-:Y:S05]  /*23a10*/  BSYNC B2 ;  /* 0x0000000000027941 */ /* 0x000fea0003800000 */
.L_x_2096:
[----:B------:R-:W-:Y:S01]  /*23a20*/  BSSY B2, `(.L_x_2098) ;  /* 0x000000a000027945 */ /* 0x000fe20003800000 */
[----:B------:R-:W-:Y:S02]  /*23a30*/  IMAD.MOV.U32 R12, RZ, RZ, 0x0 ;  /* 0x00000000ff0c7424 */ /* 0x000fe400078e00ff */
[----:B------:R-:W-:Y:S01]  /*23a40*/  IMAD.MOV.U32 R13, RZ, RZ, 0x12f00000 ;  /* 0x12f00000ff0d7424 */ /* 0x000fe200078e00ff */
[----:B------:R-:W-:Y:S06]  /*23a50*/  @P1 BRA `(.L_x_2099) ;  /* 0x0000000000181947 */ /* 0x000fec0003800000 */
[----:B------:R-:W2:Y:S02]  /*23a60*/  LDL R3, [R1+0x4] ;  /* 0x0000040001037983 */ /* 0x000ea40000100800 */
[----:B--2---:R-:W-:Y:S01]  /*23a70*/  LOP3.LUT P0, RZ, R3, 0x1, RZ, 0xc0, !PT ;  /* 0x0000000103ff7812 */ /* 0x004fe2000780c0ff */
[----:B------:R-:W-:-:S04]  /*23a80*/  IMAD.MOV.U32 R3, RZ, RZ, 0x8000 ;  /* 0x00008000ff037424 */ /* 0x000fc800078e00ff */
[----:B------:R2:W-:Y:S08]  /*23a90*/  SYNCS.ARRIVE.TRANS64 RZ, [R7+URZ+0x308b0], R3 ;  /* 0x0308b00307ff79a7 */ /* 0x0005f0000800003f */
[----:B------:R-:W-:Y:S05]  /*23aa0*/  @!P0 BRA `(.L_x_2099) ;  /* 0x0000000000048947 */ /* 0x000fea0003800000 */
[----:B------:R-:W-:Y:S01]  /*23ab0*/  BPT.TRAP 0x1 ;  /* 0x000000040000795c */ /* 0x000fe20000300000 */
.L_x_2099:
[----:B------:R-:W-:Y:S05]  /*23ac0*/  BSYNC B2 ;  /* 0x0000000000027941 */ /* 0x000fea0003800000 */
.L_x_2098:
        /* <DEDUP_REMOVED lines=8> */
.L_x_2100:
        /* <DEDUP_REMOVED lines=11> */
[----:B------:R-:W-:Y:S01]  /*23c00*/  R2UR UR6, R12 ;  /* 0x000000000c0672ca */ /* 0x000fe200000e0000 */
[----:B------:R-:W-:Y:S01]  /*23c10*/  VIADD R3, R5, 0x2400 ;  /* 0x0000240005037836 */ /* 0x000fe20000000000 */
[----:B------:R-:W-:Y:S02]  /*23c20*/  R2UR UR7, R13 ;  /* 0x000000000d0772ca */ /* 0x000fe400000e0000 */
[----:B------:R-:W-:Y:S02]  /*23c30*/  R2UR UR10, R6 ;  /* 0x00000000060a72ca */ /* 0x000fe400000e0000 */
[----:B------:R-:W-:-:S13]  /*23c40*/  PLOP3.LUT P0, PT, PT, PT, PT, 0x80, 0x0 ;  /* 0x000000000000781c */ /* 0x000fda0003f0f070 */
.L_x_2101:
        /* <DEDUP_REMOVED lines=15> */
.L_x_2102:
        /* <DEDUP_REMOVED lines=15> */
.L_x_2103:
        /* <DEDUP_REMOVED lines=10> */
.L_x_2087:
[----:B------:R-:W-:Y:S05]  /*23ed0*/  BSYNC B1 ;  /* 0x0000000000017941 */ /* 0x000fea0003800000 */
.L_x_2086:
[----:B0-----:R-:W2:Y:S04]  /*23ee0*/  LDL.LU R3, [R1+0x1c] ;  /* 0x00001c0001037983 */ /* 0x001ea80000300800 */
[----:B------:R-:W3:Y:S01]  /*23ef0*/  LDL.LU R6, [R1+0x20] ;  /* 0x0000200001067983 */ /* 0x000ee20000300800 */
[----:B--2---:R-:W-:-:S05]  /*23f00*/  VIADD R3, R3, 0x1 ;  /* 0x0000000103037836 */ /* 0x004fca0000000000 */
[----:B------:R-:W-:-:S04]  /*23f10*/  ISETP.NE.AND P0, PT, R3, 0x2, PT ;  /* 0x000000020300780c */ /* 0x000fc80003f05270 */
[----:B------:R-:W-:Y:S02]  /*23f20*/  SEL R4, RZ, 0x1, P0 ;  /* 0x00000001ff047807 */ /* 0x000fe40000000000 */
[----:B------:R-:W-:Y:S02]  /*23f30*/  SEL R3, R3, RZ, P0 ;  /* 0x000000ff03037207 */ /* 0x000fe40000000000 */
[----:B---3--:R-:W-:Y:S02]  /*23f40*/  LOP3.LUT R6, R6, R4, RZ, 0x3c, !PT ;  /* 0x0000000406067212 */ /* 0x008fe400078e3cff */
[C---:B------:R-:W-:Y:S02]  /*23f50*/  ISETP.GT.AND P0, PT, R8.reuse, R2, PT ;  /* 0x000000020800720c */ /* 0x040fe40003f04270 */
[----:B------:R-:W-:Y:S01]  /*23f60*/  IADD3 R8, R8, -0x1, RZ ;  /* 0xffffffff08087810 */ /* 0x000fe20007ffe0ff */
[----:B------:R1:W-:Y:S04]  /*23f70*/  STL [R1+0x20], R6 ;  /* 0x0000200601007387 */ /* 0x0003e80000100800 */
[----:B------:R1:W-:Y:S06]  /*23f80*/  STL [R1+0x1c], R3 ;  /* 0x00001c0301007387 */ /* 0x0003ec0000100800 */
[----:B------:R-:W-:Y:S05]  /*23f90*/  @P0 BRA `(.L_x_2104) ;  /* 0xfffffff400140947 */ /* 0x000fea000383ffff */
.L_x_2062:
[----:B------:R-:W-:Y:S05]  /*23fa0*/  BSYNC B0 ;  /* 0x0000000000007941 */ /* 0x000fea0003800000 */
.L_x_2061:
[----:B0-----:R-:W2:Y:S01]  /*23fb0*/  LDL R7, [R1+0x34] ;  /* 0x0000340001077983 */ /* 0x001ea20000100800 */
[----:B------:R-:W0:Y:S01]  /*23fc0*/  LDC R0, c[0x0][0x448] ;  /* 0x00011200ff007b82 */ /* 0x000e220000000800 */
[----:B------:R-:W-:Y:S07]  /*23fd0*/  @!P5 WARPSYNC.ALL ;  /* 0x000000000000d948 */ /* 0x000fee0003800000 */
[----:B------:R-:W-:Y:S01]  /*23fe0*/  @!P5 BAR.SYNC.DEFER_BLOCKING 0xc, 0x180 ;  /* 0x030600000000db1d */ /* 0x000fe20000010000 */
[----:B0-----:R-:W-:-:S13]  /*23ff0*/  ISETP.NE.AND P0, PT, R0, 0x1, PT ;  /* 0x000000010000780c */ /* 0x001fda0003f05270 */
[----:B------:R-:W0:Y:S08]  /*24000*/  @P0 LDC R2, c[0x0][0x44c] ;  /* 0x00011300ff020b82 */ /* 0x000e300000000800 */
[----:B-1----:R-:W1:Y:S01]  /*24010*/  @P0 LDC R3, c[0x0][0x450] ;  /* 0x00011400ff030b82 */ /* 0x002e620000000800 */
[----:B--2---:R-:W-:-:S04]  /*24020*/  VIADD R0, R7, 0x7f ;  /* 0x0000007f07007836 */ /* 0x004fc80000000000 */
[----:B0-----:R-:W-:-:S05]  /*24030*/  @P0 IMAD.HI.U32 R2, R0, R2, RZ ;  /* 0x0000000200020227 */ /* 0x001fca00078e00ff */
[----:B-1----:R-:W-:Y:S02]  /*24040*/  @P0 SHF.R.U32.HI R0, RZ, R3, R2 ;  /* 0x00000003ff000219 */ /* 0x002fe40000011602 */
[----:B------:R-:W0:Y:S03]  /*24050*/  LDC.64 R2, c[0x0][0x9e0] ;  /* 0x00027800ff027b82 */ /* 0x000e260000000a00 */
[----:B------:R-:W-:Y:S01]  /*24060*/  IMAD.IADD R0, R17, 0x1, R0 ;  /* 0x0000000111007824 */ /* 0x000fe200078e0200 */
[----:B0-----:R-:W-:-:S03]  /*24070*/  ISETP.GE.AND P1, PT, R3, 0x1, PT ;  /* 0x000000010300780c */ /* 0x001fc60003f26270 */
[----:B------:R-:W-:-:S10]  /*24080*/  IMAD.IADD R2, R0, 0x1, R2 ;  /* 0x0000000100027824 */ /* 0x000fd400078e0202 */
[----:B------:R-:W-:Y:S05]  /*24090*/  @!P1 BRA `(.L_x_2105) ;  /* 0x0000000000489947 */ /* 0x000fea0003800000 */
        /* <DEDUP_REMOVED lines=11> */
.L_x_2107:
[----:B------:R-:W-:-:S13]  /*24150*/  ISETP.NE.AND P2, PT, R3, 0x1, PT ;  /* 0x000000010300780c */ /* 0x000fda0003f45270 */
[----:B------:R-:W0:Y:S02]  /*24160*/  @P2 LDC.64 R4, c[0x0][0x9e8] ;  /* 0x00027a00ff042b82 */ /* 0x000e240000000a00 */
[----:B0-----:R-:W-:-:S05]  /*24170*/  @P2 IMAD.HI.U32 R4, R6, R4, RZ ;  /* 0x0000000406042227 */ /* 0x001fca00078e00ff */
[----:B------:R-:W-:-:S07]  /*24180*/  @P2 SHF.R.U32.HI R6, RZ, R5, R4 ;  /* 0x00000005ff062219 */ /* 0x000fce0000011604 */
.L_x_2108:
[----:B------:R-:W-:Y:S05]  /*24190*/  BSYNC B0 ;  /* 0x0000000000007941 */ /* 0x000fea0003800000 */
.L_x_2106:
[----:B------:R-:W-:-:S05]  /*241a0*/  IMAD R6, R6, R3, R3 ;  /* 0x0000000306067224 */ /* 0x000fca00078e0203 */
[----:B------:R-:W-:-:S07]  /*241b0*/  VIMNMX R2, R2, R6, PT ;  /* 0x0000000602027248 */ /* 0x000fce0003fe0100 */
.L_x_2105:
[----:B------:R-:W-:Y:S01]  /*241c0*/  IADD3 R2, R2, 0x3f, RZ ;  /* 0x0000003f02027810 */ /* 0x000fe20007ffe0ff */
[----:B------:R-:W0:Y:S01]  /*241d0*/  @P0 LDC R4, c[0x0][0x450] ;  /* 0x00011400ff040b82 */ /* 0x000e220000000800 */
[----:B------:R-:W-:Y:S02]  /*241e0*/  ULDC UR4, c[0x0][0x9dc] ;  /* 0x0002770000047ab9 */ /* 0x000fe40000000800 */
[----:B------:R-:W-:-:S04]  /*241f0*/  SHF.R.S32.HI R0, RZ, 0x1f, R2 ;  /* 0x0000001fff007819 */ /* 0x000fc80000011402 */
[----:B------:R-:W-:Y:S02]  /*24200*/  LEA.HI R0, R0, R2, RZ, 0x6 ;  /* 0x0000000200007211 */ /* 0x000fe400078f30ff */
[----:B------:R-:W1:Y:S02]  /*24210*/  @P0 LDC R2, c[0x0][0x44c] ;  /* 0x00011300ff020b82 */ /* 0x000e640000000800 */
[----:B------:R-:W-:-:S04]  /*24220*/  SHF.R.S32.HI R0, RZ, 0x6, R0 ;  /* 0x00000006ff007819 */ /* 0x000fc80000011400 */
[----:B------:R-:W-:Y:S01]  /*24230*/  VIMNMX R6, R21, R0, PT ;  /* 0x0000000015067248 */ /* 0x000fe20003fe0100 */
[----:B------:R-:W-:-:S04]  /*24240*/  IMAD.MOV.U32 R0, RZ, RZ, R7 ;  /* 0x000000ffff007224 */ /* 0x000fc800078e0007 */
[----:B------:R2:W-:Y:S01]  /*24250*/  STL [R1+0x38], R6 ;  /* 0x0000380601007387 */ /* 0x0005e20000100800 */
[----:B-1----:R-:W-:-:S05]  /*24260*/  @P0 IMAD.HI.U32 R2, R7, R2, RZ ;  /* 0x0000000207020227 */ /* 0x002fca00078e00ff */
[----:B0-----:R-:W-:-:S05]  /*24270*/  @P0 SHF.R.U32.HI R0, RZ, R4, R2 ;  /* 0x00000004ff000219 */ /* 0x001fca0000011602 */
[----:B------:R-:W-:-:S04]  /*24280*/  IMAD.IADD R2, R20, 0x1, R0 ;  /* 0x0000000114027824 */ /* 0x000fc800078e0200 */
[----:B------:R-:W-:Y:S01]  /*24290*/  VIADD R0, R2, -UR4 ;  /* 0x8000000402007c36 */ /* 0x000fe20008000000 */
[----:B--2---:R-:W-:Y:S06]  /*242a0*/  @!P1 BRA `(.L_x_2109) ;  /* 0x0000000000449947 */ /* 0x004fec0003800000 */
        /* <DEDUP_REMOVED lines=10> */
.L_x_2111:
[----:B------:R-:W-:-:S13]  /*24350*/  ISETP.NE.AND P0, PT, R3, 0x1, PT ;  /* 0x000000010300780c */ /* 0x000fda0003f05270 */
[----:B------:R-:W0:Y:S02]  /*24360*/  @P0 LDC.64 R4, c[0x0][0x9e8] ;  /* 0x00027a00ff040b82 */ /* 0x000e240000000a00 */
[----:B0-----:R-:W-:-:S05]  /*24370*/  @P0 IMAD.HI.U32 R4, R2, R4, RZ ;  /* 0x0000000402040227 */ /* 0x001fca00078e00ff */
[----:B------:R-:W-:-:S07]  /*24380*/  @P0 SHF.R.U32.HI R2, RZ, R5, R4 ;  /* 0x00000005ff020219 */ /* 0x000fce0000011604 */
.L_x_2112:
[----:B------:R-:W-:Y:S05]  /*24390*/  BSYNC B0 ;  /* 0x0000000000007941 */ /* 0x000fea0003800000 */
.L_x_2110:
[----:B------:R-:W-:-:S05]  /*243a0*/  IMAD R2, R2, R3, RZ ;  /* 0x0000000302027224 */ /* 0x000fca00078e02ff */
[----:B------:R-:W-:-:S07]  /*243b0*/  VIMNMX R0, R0, R2, !PT ;  /* 0x0000000200007248 */ /* 0x000fce0007fe0100 */
.L_x_2109:
[----:B------:R-:W-:Y:S01]  /*243c0*/  SHF.R.S32.HI R2, RZ, 0x1f, R0 ;  /* 0x0000001fff027819 */ /* 0x000fe20000011400 */
[----:B------:R-:W-:Y:S03]  /*243d0*/  BSSY B7, `(.L_x_2113) ;  /* 0x00004e4000077945 */ /* 0x000fe60003800000 */
[----:B------:R-:W-:-:S04]  /*243e0*/  LEA.HI R2, R2, R0, RZ, 0x6 ;  /* 0x0000000002027211 */ /* 0x000fc800078f30ff */
[----:B------:R-:W-:-:S04]  /*243f0*/  SHF.R.S32.HI R2, RZ, 0x6, R2 ;  /* 0x00000006ff027819 */ /* 0x000fc80000011402 */
[----:B------:R-:W-:-:S04]  /*24400*/  VIMNMX R3, RZ, R2, !PT ;  /* 0x00000002ff037248 */ /* 0x000fc80007fe0100 */
[----:B------:R-:W-:Y:S01]  /*24410*/  ISETP.GT.AND P0, PT, R6, R3, PT ;  /* 0x000000030600720c */ /* 0x000fe20003f04270 */
[----:B------:R0:W-:-:S12]  /*24420*/  STL [R1+0x30], R3 ;  /* 0x0000300301007387 */ /* 0x0001d80000100800 */
[----:B0-----:R-:W-:Y:S05]  /*24430*/  @P0 BRA `(.L_x_2114) ;  /* 0x0000000000440947 */ /* 0x001fea0003800000 */
[----:B------:R-:W0:Y:S02]  /*24440*/  S2R R3, SR_TID.X ;  /* 0x0000000000037919 */ /* 0x000e240000002100 */
[----:B0-----:R-:W-:-:S04]  /*24450*/  LOP3.LUT R3, R3, 0x7f, RZ, 0xc0, !PT ;  /* 0x0000007f03037812 */ /* 0x001fc800078ec0ff */
[----:B------:R-:W-:-:S13]  /*24460*/  ISETP.NE.AND P1, PT, R3, RZ, PT ;  /* 0x000000ff0300720c */ /* 0x000fda0003f25270 */
[----:B------:R-:W-:Y:S05]  /*24470*/  @P1 BRA `(.L_x_2115) ;  /* 0x0000004c00641947 */ /* 0x000fea0003800000 */
[----:B------:R-:W0:Y:S01]  /*24480*/  S2R R2, SR_LANEID ;  /* 0x0000000000027919 */ /* 0x000e220000000000 */
[----:B------:R-:W-:Y:S01]  /*24490*/  VOTEU.ANY UR4, UPT, PT ;  /* 0x0000000000047886 */ /* 0x000fe200038e0100 */
[----:B------:R-:W1:Y:S01]  /*244a0*/  LDC.64 R4, c[0x0][0xc60] ;  /* 0x00031800ff047b82 */ /* 0x000e620000000a00 */
[----:B------:R-:W0:Y:S02]  /*244b0*/  FLO.U32 R0, UR4 ;  /* 0x0000000400007d00 */ /* 0x000e2400080e0000 */
[----:B0-----:R-:W-:-:S06]  /*244c0*/  ISETP.EQ.U32.AND P0, PT, R0, R2, PT ;  /* 0x000000020000720c */ /* 0x001fcc0003f02070 */
[----:B------:R-:W1:Y:S07]  /*244d0*/  POPC R2, UR4 ;  /* 0x0000000400027d09 */ /* 0x000e6e0008000000 */
[----:B-1----:R-:W2:Y:S04]  /*244e0*/  @P0 ATOMG.E.ADD.STRONG.GPU PT, R2, desc[UR60][R4.64], R2 ;  /* 0x00000002040209a8 */ /* 0x002ea800081ee1fc */
[----:B--2---:R0:W1:Y:S02]  /*244f0*/  SHFL.IDX PT, R2, R2, R0, 0x1f ;  /* 0x00001f0002027589 */ /* 0x00406400000e0000 */
[----:B0-----:R-:W0:Y:S02]  /*24500*/  S2R R0, SR_LTMASK ;  /* 0x0000000000007919 */ /* 0x001e240000003900 */
[----:B0-----:R-:W-:-:S06]  /*24510*/  LOP3.LUT R0, R0, UR4, RZ, 0xc0, !PT ;  /* 0x0000000400007c12 */ /* 0x001fcc000f8ec0ff */
[----:B------:R-:W1:Y:S02]  /*24520*/  POPC R0, R0 ;  /* 0x0000000000007309 */ /* 0x000e640000000000 */
[----:B-1----:R-:W-:Y:S01]  /*24530*/  IADD3 R16, R2, UR36, R0 ;  /* 0x0000002402107c10 */ /* 0x002fe2000fffe000 */
[----:B------:R-:W-:Y:S06]  /*24540*/  BRA `(.L_x_2115) ;  /* 0x0000004c00307947 */ /* 0x000fec0003800000 */
.L_x_2114:
[----:B------:R-:W2:Y:S01]  /*24550*/  LDL R17, [R1] ;  /* 0x0000000001117983 */ /* 0x000ea20000100800 */
        /* <DEDUP_REMOVED lines=12> */
[----:B------:R-:W-:Y:S01]  /*24620*/  MOV R12, 0x1 ;  /* 0x00000001000c7802 */ /* 0x000fe20000000f00 */
[----:B------:R-:W-:Y:S02]  /*24630*/  IMAD.U32 R7, RZ, RZ, UR9 ;  /* 0x00000009ff077e24 */ /* 0x000fe4000f8e00ff */
[----:B------:R-:W-:-:S02]  /*24640*/  IMAD.U32 R10, RZ, RZ, UR4 ;  /* 0x00000004ff0a7e24 */ /* 0x000fc4000f8e00ff */
[----:B------:R-:W-:Y:S02]  /*24650*/  IMAD.U32 R11, RZ, RZ, UR5 ;  /* 0x00000005ff0b7e24 */ /* 0x000fe4000f8e00ff */
[----:B------:R-:W-:Y:S02]  /*24660*/  IMAD.MOV.U32 R8, RZ, RZ, 0x70 ;  /* 0x00000070ff087424 */ /* 0x000fe400078e00ff */
[----:B------:R-:W-:-:S07]  /*24670*/  IMAD.MOV.U32 R13, RZ, RZ, RZ ;  /* 0x000000ffff0d7224 */ /* 0x000fce00078e00ff */
[----:B------:R-:W-:-:S07]  /*24680*/  LEPC R20, `(.L_x_2117) ;  /* 0x000000001014794e */ /* 0x000fce0000000000 */
[----:B0-----:R-:W-:Y:S05]  /*24690*/  CALL.ABS.NOINC R2 ;  /* 0x0000000002007343 */ /* 0x001fea0003c00000 */
.L_x_2117:
[----:B------:R-:W-:Y:S05]  /*246a0*/  BSYNC B6 ;  /* 0x0000000000067941 */ /* 0x000fea0003800000 */
.L_x_2116:
        /* <DEDUP_REMOVED lines=9> */
[----:B------:R-:W-:Y:S01]  /*24740*/  IMAD.U32 R4, RZ, RZ, UR6 ;  /* 0x00000006ff047e24 */ /* 0x000fe2000f8e00ff */
[----:B------:R-:W-:Y:S01]  /*24750*/  MOV R7, UR9 ;  /* 0x0000000900077c02 */ /* 0x000fe20008000f00 */
        /* <DEDUP_REMOVED lines=9> */
.L_x_2120:
[----:B------:R0:W1:Y:S01]  /*247f0*/  LDC.64 R2, c[0x4][R17] ;  /* 0x0100000011027b82 */ /* 0x0000620000000a00 */
[----:B------:R-:W-:Y:S01]  /*24800*/  ULDC.64 UR4, c[0x4][0x1b8] ;  /* 0x01006e0000047ab9 */ /* 0x000fe20000000a00 */
[----:B------:R-:W-:Y:S01]  /*24810*/  ULDC.64 UR6, c[0x4][0x1c0] ;  /* 0x0100700000067ab9 */ /* 0x000fe20000000a00 */
[----:B------:R-:W-:Y:S01]  /*24820*/  ULDC.64 UR8, c[0x4][0x150] ;  /* 0x0100540000087ab9 */ /* 0x000fe20000000a00 */
[----:B------:R-:W-:Y:S01]  /*24830*/  MOV R4, UR4 ;  /* 0x0000000400047c02 */ /* 0x000fe20008000f00 */
[----:B------:R-:W-:Y:S01]  /*24840*/  IMAD.U32 R5, RZ, RZ, UR5 ;  /* 0x00000005ff057e24 */ /* 0x000fe2000f8e00ff */
[----:B------:R-:W-:Y:S01]  /*24850*/  MOV R8, 0x70 ;  /* 0x0000007000087802 */ /* 0x000fe20000000f00 */
[----:B------:R-:W-:Y:S02]  /*24860*/  IMAD.U32 R6, RZ, RZ, UR6 ;  /* 0x00000006ff067e24 */ /* 0x000fe4000f8e00ff */
[----:B------:R-:W-:Y:S02]  /*24870*/  IMAD.U32 R7, RZ, RZ, UR7 ;  /* 0x00000007ff077e24 */ /* 0x000fe4000f8e00ff */
[----:B------:R-:W-:-:S02]  /*24880*/  IMAD.U32 R10, RZ, RZ, UR8 ;  /* 0x00000008ff0a7e24 */ /* 0x000fc4000f8e00ff */
[----:B------:R-:W-:Y:S02]  /*24890*/  IMAD.U32 R11, RZ, RZ, UR9 ;  /* 0x00000009ff0b7e24 */ /* 0x000fe4000f8e00ff */
[----:B------:R-:W-:Y:S02]  /*248a0*/  IMAD.MOV.U32 R12, RZ, RZ, 0x1 ;  /* 0x00000001ff0c7424 */ /* 0x000fe400078e00ff */
[----:B0-----:R-:W-:-:S07]  /*248b0*/  IMAD.MOV.U32 R13, RZ, RZ, RZ ;  /* 0x000000ffff0d7224 */ /* 0x001fce00078e00ff */
[----:B------:R-:W-:-:S07]  /*248c0*/  LEPC R20, `(.L_x_2119) ;  /* 0x000000001014794e */ /* 0x000fce0000000000 */
[----:B-1----:R-:W-:Y:S05]  /*248d0*/  CALL.ABS.NOINC R2 ;  /* 0x0000000002007343 */ /* 0x002fea0003c00000 */
.L_x_2119:
[----:B------:R-:W-:Y:S05]  /*248e0*/  BSYNC B6 ;  /* 0x0000000000067941 */ /* 0x000fea0003800000 */
.L_x_2118:
[----:B------:R-:W-:Y:S01]  /*248f0*/  ULDC.64 UR4, c[0x0][0x9f8] ;  /* 0x00027e0000047ab9 */ /* 0x000fe20000000a00 */
[----:B------:R-:W2:Y:S01]  /*24900*/  LDL R17, [R1+0x38] ;  /* 0x0000380001117983 */ /* 0x000ea20000100800 */
[----:B------:R-:W-:Y:S01]  /*24910*/  ISETP.NE.U32.AND P0, PT, RZ, UR4, PT ;  /* 0x00000004ff007c0c */ /* 0x000fe2000bf05070 */
[----:B------:R-:W-:-:S03]  /*24920*/  IMAD.MOV.U32 R7, RZ, RZ, R19 ;  /* 0x000000ffff077224 */ /* 0x000fc600078e0013 */
[----:B------:R-:W-:Y:S01]  /*24930*/  ISETP.NE.AND.EX P0, PT, RZ, UR5, PT, P0 ;  /* 0x00000005ff007c0c */ /* 0x000fe2000bf05300 */
[----:B------:R-:W-:-:S12]  /*24940*/  ULDC.64 UR4, c[0x0][0xa08] ;  /* 0x0002820000047ab9 */ /* 0x000fd80000000a00 */
[----:B------:R-:W0:Y:S02]  /*24950*/  @P0 LDC.64 R2, c[0x0][0x9f8] ;  /* 0x00027e00ff020b82 */ /* 0x000e240000000a00 */
[----:B0-----:R-:W-:-:S05]  /*24960*/  @P0 IMAD.WIDE R2, R19, 0x4, R2 ;  /* 0x0000000413020825 */ /* 0x001fca00078e0202 */
[----:B------:R0:W3:Y:S02]  /*24970*/  @P0 LDG.E R7, desc[UR60][R2.64] ;  /* 0x0000003c02070981 */ /* 0x0000e4000c1e1900 */
[----:B0-----:R-:W0:Y:S02]  /*24980*/  LDC.64 R2, c[0x0][0x418] ;  /* 0x00010600ff027b82 */ /* 0x001e240000000a00 */
[----:B0-----:R-:W-:Y:S01]  /*24990*/  LOP3.LUT P0, RZ, R2, UR4, RZ, 0xfc, !PT ;  /* 0x0000000402ff7c12 */ /* 0x001fe2000f80fcff */
[----:B------:R-:W-:-:S03]  /*249a0*/  UMOV UR4, 0xffffffff ;  /* 0xffffffff00047882 */ /* 0x000fc60000000000 */
[----:B------:R-:W-:Y:S01]  /*249b0*/  LOP3.LUT P0, RZ, R3, UR5, RZ, 0xfc, P0 ;  /* 0x0000000503ff7c12 */ /* 0x000fe2000800fcff */
[----:B--2---:R-:W-:Y:S01]  /*249c0*/  VIADD R0, R17, 0xffffffff ;  /* 0xffffffff11007836 */ /* 0x004fe20000000000 */
[----:B---3--:R-:W-:Y:S01]  /*249d0*/  SHF.R.S32.HI R8, RZ, 0x1f, R7 ;  /* 0x0000001fff087819 */ /* 0x008fe20000011407 */
[----:B------:R0:W-:Y:S01]  /*249e0*/  STL [R1+0x10], R7 ;  /* 0x0000100701007387 */ /* 0x0001e20000100800 */
[----:B------:R-:W-:-:S03]  /*249f0*/  SEL R17, R7, RZ, !P0 ;  /* 0x000000ff07117207 */ /* 0x000fc60004000000 */
[----:B------:R0:W-:Y:S01]  /*24a00*/  STL [R1+0x24], R8 ;  /* 0x0000240801007387 */ /* 0x0001e20000100800 */
[----:B------:R-:W-:Y:S05]  /*24a10*/  BRA.DIV UR4, `(.L_x_2121) ;  /* 0x0000006e046c7947 */ /* 0x000fea000b800000 */
[----:B------:R-:W1:Y:S02]  /*24a20*/  S2R R4, SR_TID.X ;  /* 0x0000000000047919 */ /* 0x000e640000002100 */
[----:B-1----:R-:W-:-:S04]  /*24a30*/  SHF.R.U32.HI R4, RZ, 0x5, R4 ;  /* 0x00000005ff047819 */ /* 0x002fc80000011604 */
[----:B------:R-:W-:-:S05]  /*24a40*/  LOP3.LUT R4, R4, 0x3, RZ, 0xc0, !PT ;  /* 0x0000000304047812 */ /* 0x000fca00078ec0ff */
[----:B------:R1:W2:Y:S02]  /*24a50*/  SHFL.IDX PT, R14, R4, RZ, 0x1f ;  /* 0x00001fff040e7589 */ /* 0x0002a400000e0000 */
.L_x_2303:
[----:B-1----:R-:W3:Y:S01]  /*24a60*/  LDL.LU R4, [R1+0x4] ;  /* 0x0000040001047983 */ /* 0x002ee20000300800 */
[----:B------:R-:W-:Y:S02]  /*24a70*/  PLOP3.LUT P1, PT, PT, PT, PT, 0x8, 0x0 ;  /* 0x000000000000781c */ /* 0x000fe40003f2e170 */
[----:B--2---:R-:W-:Y:S01]  /*24a80*/  ISETP.NE.AND P0, PT, R14, RZ, PT ;  /* 0x000000ff0e00720c */ /* 0x004fe20003f05270 */
        /* <DEDUP_REMOVED lines=8> */
.L_x_2306:
[----:B------:R-:W-:Y:S05]  /*24b10*/  @!P6 BRA `(.L_x_2122) ;  /* 0x000000040040e947 */ /* 0x000fea0003800000 */
[----:B------:R-:W-:-:S04]  /*24b20*/  ISETP.NE.U32.AND P0, PT, R2, RZ, PT ;  /* 0x000000ff0200720c */ /* 0x000fc80003f05070 */
[----:B------:R-:W-:-:S13]  /*24b30*/  ISETP.NE.AND.EX P0, PT, R3, RZ, PT, P0 ;  /* 0x000000ff0300720c */ /* 0x000fda0003f05300 */
[----:B------:R-:W-:Y:S05]  /*24b40*/  @!P0 BRA `(.L_x_2124) ;  /* 0x0000000000508947 */ /* 0x000fea0003800000 */
[----:B------:R-:W2:Y:S01]  /*24b50*/  LDC R6, c[0x0][0x43c] ;  /* 0x00010f00ff067b82 */ /* 0x000ea20000000800 */
[----:B------:R-:W-:Y:S01]  /*24b60*/  IMAD.MOV.U32 R9, RZ, RZ, R0 ;  /* 0x000000ffff097224 */ /* 0x000fe200078e0000 */
[----:B------:R-:W-:-:S04]  /*24b70*/  ULDC.64 UR4, c[0x0][0x428] ;  /* 0x00010a0000047ab9 */ /* 0x000fc80000000a00 */
[----:B-1----:R-:W-:Y:S02]  /*24b80*/  MOV R0, R9 ;  /* 0x0000000900007202 */ /* 0x002fe40000000f00 */
[----:B--2---:R-:W-:-:S13]  /*24b90*/  ISETP.NE.AND P0, PT, R6, 0x1, PT ;  /* 0x000000010600780c */ /* 0x004fda0003f05270 */
        /* <DEDUP_REMOVED lines=15> */
.L_x_2124:
[----:B0-----:R-:W3:Y:S04]  /*24c90*/  LDL R7, [R1] ;  /* 0x0000000001077983 */ /* 0x001ee80000100800 */
[----:B-1----:R-:W3:Y:S04]  /*24ca0*/  LDL R0, [R1+0x8] ;  /* 0x0000080001007983 */ /* 0x002ee80000100800 */
[----:B--2---:R-:W2:Y:S01]  /*24cb0*/  LDL R2, [R1+0x14] ;  /* 0x0000140001027983 */ /* 0x004ea20000100800 */
[----:B---3--:R-:W-:Y:S01]  /*24cc0*/  IMAD R0, R0, 0x8, R7 ;  /* 0x0000000800007824 */ /* 0x008fe200078e0207 */
[----:B--2---:R-:W-:-:S04]  /*24cd0*/  SHF.L.U32 R2, R2, 0x1f, RZ ;  /* 0x0000001f02027819 */ /* 0x004fc800000006ff */
[----:B------:R-:W0:Y:S02]  /*24ce0*/  SYNCS.PHASECHK.TRANS64.TRYWAIT P0, [R0+URZ+0x30840], R2 ;  /* 0x03084002000075a7 */ /* 0x000e24000800017f */
[----:B0-----:R-:W-:Y:S05]  /*24cf0*/  @!P0 BRA `(.L_x_2125) ;  /* 0x0000006c00088947 */ /* 0x001fea0003800000 */
.L_x_2307:
        /* <DEDUP_REMOVED lines=10> */
.L_x_2126:
[----:B------:R-:W2:Y:S04]  /*24da0*/  LDL R5, [R1] ;  /* 0x0000000001057983 */ /* 0x000ea80000100800 */
[----:B------:R-:W2:Y:S04]  /*24db0*/  LDL R4, [R1+0x8] ;  /* 0x0000080001047983 */ /* 0x000ea80000100800 */
[----:B------:R-:W3:Y:S04]  /*24dc0*/  LDL R6, [R1+0xc] ;  /* 0x00000c0001067983 */ /* 0x000ee80000100800 */
[----:B01----:R-:W4:Y:S01]  /*24dd0*/  LDL R2, [R1+0x18] ;  /* 0x0000180001027983 */ /* 0x003f220000100800 */
[----:B------:R-:W-:Y:S01]  /*24de0*/  R2UR UR9, R0 ;  /* 0x00000000000972ca */ /* 0x000fe200000e0000 */
[----:B------:R-:W-:Y:S01]  /*24df0*/  UIADD3 UR4, UP0, UR38, 0x370, URZ ;  /* 0x0000037026047890 */ /* 0x000fe2000ff1e03f */
[----:B------:R-:W-:-:S02]  /*24e00*/  R2UR UR12, R18 ;  /* 0x00000000120c72ca */ /* 0x000fc400000e0000 */
[----:B-----5:R-:W-:Y:S02]  /*24e10*/  R2UR UR13, R17 ;  /* 0x00000000110d72ca */ /* 0x020fe400000e0000 */
[----:B------:R-:W-:-:S07]  /*24e20*/  PLOP3.LUT P0, PT, PT, PT, PT, 0x80, 0x0 ;  /* 0x000000000000781c */ /* 0x000fce0003f0f070 */
[----:B------:R-:W-:Y:S01]  /*24e30*/  UIADD3 UR9, UR9, 0x30830, URZ ;  /* 0x0003083009097890 */ /* 0x000fe2000fffe03f */
[----:B------:R-:W-:Y:S01]  /*24e40*/  UMOV UR10, URZ ;  /* 0x0000003f000a7c82 */ /* 0x000fe20008000000 */
[----:B------:R-:W-:Y:S01]  /*24e50*/  UMOV UR6, 0x0 ;  /* 0x0000000000067882 */ /* 0x000fe20000000000 */
[----:B------:R-:W-:Y:S01]  /*24e60*/  UMOV UR7, 0x14f00000 ;  /* 0x14f0000000077882 */ /* 0x000fe20000000000 */
[----:B------:R-:W-:Y:S01]  /*24e70*/  UMOV UR17, 0x40 ;  /* 0x0000004000117882 */ /* 0x000fe20000000000 */
[----:B------:R-:W-:-:S04]  /*24e80*/  LOP3.LUT R3, R3, 0xfffffffb, RZ, 0xc0, !PT ;  /* 0xfffffffb03037812 */ /* 0x000fc800078ec0ff */
[----:B------:R-:W-:-:S05]  /*24e90*/  @P0 LOP3.LUT R3, R3, 0x4, RZ, 0xfc, !PT ;  /* 0x0000000403030812 */ /* 0x000fca00078efcff */
[----:B------:R0:W-:Y:S01]  /*24ea0*/  STL [R1+0x4], R3 ;  /* 0x0000040301007387 */ /* 0x0001e20000100800 */
[----:B--2---:R-:W-:Y:S02]  /*24eb0*/  LEA R0, R4, R5, 0xf ;  /* 0x0000000504007211 */ /* 0x004fe400078e78ff */
[----:B---3--:R-:W-:Y:S02]  /*24ec0*/  R2UR UR11, R6 ;  /* 0x00000000060b72ca */ /* 0x008fe400000e0000 */
[----:B------:R-:W-:Y:S02]  /*24ed0*/  R2UR UR14, R0 ;  /* 0x00000000000e72ca */ /* 0x000fe400000e0000 */
[----:B----4-:R-:W-:-:S11]  /*24ee0*/  R2UR UR5, R2 ;  /* 0x00000000020572ca */ /* 0x010fd600000e0000 */
[----:B------:R-:W-:Y:S02]  /*24ef0*/  UIADD3 UR8, UR14, 0x20400, URZ ;  /* 0x000204000e087890 */ /* 0x000fe4000fffe03f */
[----:B------:R-:W-:Y:S02]  /*24f00*/  ULEA UR11, UR11, UR5, 0x6 ;  /* 0x000000050b0b7291 */ /* 0x000fe4000f8e303f */
[----:B------:R-:W-:Y:S02]  /*24f10*/  UIADD3.X UR5, URZ, UR39, URZ, UP0, !UPT ;  /* 0x000000273f057290 */ /* 0x000fe400087fe43f */
[----:B------:R-:W-:Y:S02]  /*24f20*/  UIADD3 UR15, UR14, 0x22400, URZ ;  /* 0x000224000e0f7890 */ /* 0x000fe4000fffe03f */
[----:B------:R-:W-:Y:S02]  /*24f30*/  UIADD3 UR16, UR14, 0x24400, URZ ;  /* 0x000244000e107890 */ /* 0x000fe4000fffe03f */
[----:B------:R-:W-:-:S03]  /*24f40*/  UIADD3 UR14, UR14, 0x26400, URZ ;  /* 0x000264000e0e7890 */ /* 0x000fc6000fffe03f */
[----:B------:R1:W-:Y:S02]  /*24f50*/  UTMALDG.4D [UR8], [UR4], desc[UR6] ;  /* 0x00000608040075b4 */ /* 0x0003e40008019000 */
[----:B-1----:R-:W-:Y:S01]  /*24f60*/  UMOV UR8, UR15 ;  /* 0x0000000f00087c82 */ /* 0x002fe20008000000 */
[----:B------:R-:W-:Y:S01]  /*24f70*/  UMOV UR10, UR17 ;  /* 0x00000011000a7c82 */ /* 0x000fe20008000000 */
[----:B------:R-:W-:Y:S01]  /*24f80*/  UMOV UR15, 0x80 ;  /* 0x00000080000f7882 */ /* 0x000fe20000000000 */
        /* <DEDUP_REMOVED lines=8> */
[----:B0-----:R-:W-:Y:S01]  /*25010*/  NOP ;  /* 0x0000000000007918 */ /* 0x001fe20000000000 */
.L_x_2122:
[----:B-1----:R-:W2:Y:S04]  /*25020*/  LDL R4, [R1] ;  /* 0x0000000001047983 */ /* 0x002ea80000100800 */
[----:B------:R-:W3:Y:S01]  /*25030*/  LDL.LU R3, [R1+0x44] ;  /* 0x0000440001037983 */ /* 0x000ee20000300800 */
[----:B------:R-:W-:Y:S05]  /*25040*/  WARPSYNC.ALL ;  /* 0x0000000000007948 */ /* 0x000fea0003800000 */
[----:B------:R-:W-:Y:S01]  /*25050*/  ULDC.64 UR4, c[0x0][0x298] ;  /* 0x0000a60000047ab9 */ /* 0x000fe20000000a00 */
[----:B------:R-:W-:Y:S01]  /*25060*/  BSSY B6, `(.L_x_2127) ;  /* 0x000001c000067945 */ /* 0x000fe20003800000 */
[----:B------:R-:W-:Y:S01]  /*25070*/  BAR.SYNC.DEFER_BLOCKING 0x8, 0x180 ;  /* 0x0206000000007b1d */ /* 0x000fe20000010000 */
[----:B---3--:R-:W-:-:S05]  /*25080*/  SHF.R.S32.HI R0, RZ, 0x1f, R3 ;  /* 0x0000001fff007819 */ /* 0x008fca0000011403 */
[----:B------:R-:W-:Y:S02]  /*25090*/  IMAD R2, R0, UR4, RZ ;  /* 0x0000000400027c24 */ /* 0x000fe4000f8e02ff */
[----:B--2---:R-:W-:Y:S02]  /*250a0*/  VIADD R0, R4, 0x10400 ;  /* 0x0001040004007836 */ /* 0x004fe40000000000 */
[C---:B------:R-:W-:Y:S02]  /*250b0*/  IMAD R2, R3.reuse, UR5, R2 ;  /* 0x0000000503027c24 */ /* 0x040fe4000f8e0202 */
[----:B------:R-:W-:Y:S01]  /*250c0*/  IMAD.WIDE.U32 R4, R3, UR4, RZ ;  /* 0x0000000403047c25 */ /* 0x000fe2000f8e00ff */
[----:B------:R-:W-:-:S03]  /*250d0*/  LOP3.LUT P0, RZ, R0, 0x3ff, RZ, 0xc0, !PT ;  /* 0x000003ff00ff7812 */ /* 0x000fc6000780c0ff */
[----:B------:R-:W-:Y:S01]  /*250e0*/  IMAD.IADD R0, R5, 0x1, R2 ;  /* 0x0000000105007824 */ /* 0x000fe200078e0202 */
[----:B------:R1:W-:Y:S04]  /*250f0*/  STL.64 [R1+0x48], R4 ;  /* 0x0000480401007387 */ /* 0x0003e80000100a00 */
[----:B------:R1:W-:Y:S05]  /*25100*/  STL [R1+0x44], R0 ;  /* 0x0000440001007387 */ /* 0x0003ea0000100800 */
[----:B------:R-:W-:Y:S05]  /*25110*/  @!P0 BRA `(.L_x_2128) ;  /* 0x0000000000408947 */ /* 0x000fea0003800000 */
[----:B------:R-:W-:Y:S01]  /*25120*/  MOV R2, 0x0 ;  /* 0x0000000000027802 */ /* 0x000fe20000000f00 */
[----:B------:R-:W-:Y:S01]  /*25130*/  ULDC.64 UR4, c[0x4][0x1b8] ;  /* 0x01006e0000047ab9 */ /* 0x000fe20000000a00 */
[----:B------:R-:W-:Y:S01]  /*25140*/  ULDC.64 UR6, c[0x4][0x1c0] ;  /* 0x0100700000067ab9 */ /* 0x000fe20000000a00 */
[----:B------:R-:W-:Y:S01]  /*25150*/  ULDC.64 UR8, c[0x4][0x130] ;  /* 0x01004c0000087ab9 */ /* 0x000fe20000000a00 */
[----:B-1----:R-:W-:Y:S01]  /*25160*/  IMAD.U32 R4, RZ, RZ, UR4 ;  /* 0x00000004ff047e24 */ /* 0x002fe2000f8e00ff */
[----:B0-----:R-:W-:Y:S01]  /*25170*/  MOV R7, UR7 ;  /* 0x0000000700077c02 */ /* 0x001fe20008000f00 */
[----:B------:R-:W0:Y:S01]  /*25180*/  LDC.64 R2, c[0x4][R2] ;  /* 0x0100000002027b82 */ /* 0x000e220000000a00 */
[----:B------:R-:W-:Y:S02]  /*25190*/  IMAD.U32 R5, RZ, RZ, UR5 ;  /* 0x00000005ff057e24 */ /* 0x000fe4000f8e00ff */
[----:B------:R-:W-:Y:S02]  /*251a0*/  IMAD.U32 R6, RZ, RZ, UR6 ;  /* 0x00000006ff067e24 */ /* 0x000fe4000f8e00ff */
[----:B------:R-:W-:-:S02]  /*251b0*/  IMAD.U32 R10, RZ, RZ, UR8 ;  /* 0x00000008ff0a7e24 */ /* 0x000fc4000f8e00ff */
[----:B------:R-:W-:Y:S02]  /*251c0*/  IMAD.U32 R11, RZ, RZ, UR9 ;  /* 0x00000009ff0b7e24 */ /* 0x000fe4000f8e00ff */
[----:B------:R-:W-:Y:S02]  /*251d0*/  IMAD.MOV.U32 R8, RZ, RZ, 0x70 ;  /* 0x00000070ff087424 */ /* 0x000fe400078e00ff */
[----:B------:R-:W-:Y:S02]  /*251e0*/  IMAD.MOV.U32 R12, RZ, RZ, 0x1 ;  /* 0x00000001ff0c7424 */ /* 0x000fe400078e00ff */
[----:B------:R-:W-:-:S07]  /*251f0*/  IMAD.MOV.U32 R13, RZ, RZ, RZ ;  /* 0x000000ffff0d7224 */ /* 0x000fce00078e00ff */
[----:B------:R-:W-:-:S07]  /*25200*/  LEPC R20, `(.L_x_2128) ;  /* 0x000000001014794e */ /* 0x000fce0000000000 */
[----:B0-----:R-:W-:Y:S05]  /*25210*/  CALL.ABS.NOINC R2 ;  /* 0x0000000002007343 */ /* 0x001fea0003c00000 */
.L_x_2128:
[----:B------:R-:W-:Y:S05]  /*25220*/  BSYNC B6 ;  /* 0x0000000000067941 */ /* 0x000fea0003800000 */
.L_x_2127:
[----:B-1----:R-:W2:Y:S01]  /*25230*/  LDL.LU R0, [R1+0x44] ;  /* 0x0000440001007983 */ /* 0x002ea20000300800 */
[----:B0-----:R-:W0:Y:S01]  /*25240*/  LDC R7, c[0x0][0x448] ;  /* 0x00011200ff077b82 */ /* 0x001e220000000800 */
[----:B------:R-:W-:Y:S02]  /*25250*/  ULDC.64 UR4, c[0x0][0x2d8] ;  /* 0x0000b60000047ab9 */ /* 0x000fe40000000a00 */
[----:B------:R-:W2:Y:S04]  /*25260*/  LDL.LU.64 R2, [R1+0x48] ;  /* 0x0000480001027983 */ /* 0x000ea80000300a00 */
[----:B------:R-:W3:Y:S01]  /*25270*/  LDL R11, [R1+0x34] ;  /* 0x00003400010b7983 */ /* 0x000ee20000100800 */
[----:B------:R-:W1:Y:S01]  /*25280*/  S2R R5, SR_TID.X ;  /* 0x0000000000057919 */ /* 0x000e620000002100 */
[----:B------:R-:W4:Y:S01]  /*25290*/  S2R R8, SR_TID.X ;  /* 0x0000000000087919 */ /* 0x000f220000002100 */
[----:B-1----:R-:W-:-:S04]  /*252a0*/  LOP3.LUT R5, R5, 0x7f, RZ, 0xc0, !PT ;  /* 0x0000007f05057812 */ /* 0x002fc800078ec0ff */
[----:B------:R-:W-:Y:S01]  /*252b0*/  SHF.R.U32.HI R5, RZ, 0x3, R5 ;  /* 0x00000003ff057819 */ /* 0x000fe20000011605 */
[----:B----4-:R-:W-:-:S05]  /*252c0*/  IMAD.SHL.U32 R8, R8, 0x10, RZ ;  /* 0x0000001008087824 */ /* 0x010fca00078e00ff */
[----:B------:R-:W-:Y:S01]  /*252d0*/  LOP3.LUT R8, R5, 0x70, R8, 0xf8, !PT ;  /* 0x0000007005087812 */ /* 0x000fe200078ef808 */
[----:B------:R-:W1:Y:S01]  /*252e0*/  S2R R9, SR_TID.X ;  /* 0x0000000000097919 */ /* 0x000e620000002100 */
[----:B------:R-:W4:Y:S01]  /*252f0*/  S2R R10, SR_TID.X ;  /* 0x00000000000a7919 */ /* 0x000f220000002100 */
[----:B-1----:R-:W-:-:S05]  /*25300*/  IMAD.SHL.U32 R9, R9, 0x8, RZ ;  /* 0x0000000809097824 */ /* 0x002fca00078e00ff */
[----:B------:R-:W-:-:S04]  /*25310*/  LOP3.LUT R9, R9, 0x38, RZ, 0xc0, !PT ;  /* 0x0000003809097812 */ /* 0x000fc800078ec0ff */
[C---:B------:R-:W-:Y:S02]  /*25320*/  LOP3.LUT R13, R9.reuse, 0x40, RZ, 0xfc, !PT ;  /* 0x00000040090d7812 */ /* 0x040fe400078efcff */
[C---:B------:R-:W-:Y:S02]  /*25330*/  LOP3.LUT R12, R9.reuse, 0x80, RZ, 0xfc, !PT ;  /* 0x00000080090c7812 */ /* 0x040fe400078efcff */
[----:B------:R-:W-:Y:S02]  /*25340*/  LOP3.LUT R9, R9, 0xc0, RZ, 0xfc, !PT ;  /* 0x000000c009097812 */ /* 0x000fe400078efcff */
[----:B----4-:R-:W-:-:S04]  /*25350*/  LOP3.LUT R10, R10, 0x7f, RZ, 0xc0, !PT ;  /* 0x0000007f0a0a7812 */ /* 0x010fc800078ec0ff */
[----:B------:R-:W-:Y:S02]  /*25360*/  SHF.R.U32.HI R10, RZ, 0x3, R10 ;  /* 0x00000003ff0a7819 */ /* 0x000fe4000001160a */
[----:B--2---:R-:W-:Y:S02]  /*25370*/  MOV R3, R0 ;  /* 0x0000000000037202 */ /* 0x004fe40000000f00 */
[----:B------:R-:W-:-:S05]  /*25380*/  SHF.R.S32.HI R0, RZ, 0x1f, R18 ;  /* 0x0000001fff007819 */ /* 0x000fca0000011412 */
[----:B------:R-:W-:Y:S02]  /*25390*/  IMAD R0, R0, UR4, RZ ;  /* 0x0000000400007c24 */ /* 0x000fe4000f8e02ff */
[----:B------:R-:W-:-:S04]  /*253a0*/  IMAD.WIDE.U32 R2, R18, UR4, R2 ;  /* 0x0000000412027c25 */ /* 0x000fc8000f8e0002 */
[----:B------:R-:W-:Y:S01]  /*253b0*/  IMAD R0, R18, UR5, R0 ;  /* 0x0000000512007c24 */ /* 0x000fe2000f8e0200 */
[----:B------:R-:W-:Y:S02]  /*253c0*/  ULDC.64 UR4, c[0x0][0xa00] ;  /* 0x0002800000047ab9 */ /* 0x000fe40000000a00 */
[----:B------:R-:W-:Y:S01]  /*253d0*/  ISETP.NE.U32.AND P0, PT, RZ, UR4, PT ;  /* 0x00000004ff007c0c */ /* 0x000fe2000bf05070 */
[----:B------:R-:W-:Y:S01]  /*253e0*/  IMAD.IADD R3, R3, 0x1, R0 ;  /* 0x0000000103037824 */ /* 0x000fe200078e0200 */
[----:B------:R-:W-:Y:S02]  /*253f0*/  SHF.R.S32.HI R0, RZ, 0x1f, R19 ;  /* 0x0000001fff007819 */ /* 0x000fe40000011413 */
        /* <DEDUP_REMOVED lines=11> */
[----:B---3--:R-:W-:Y:S02]  /*254b0*/  IMAD.IADD R4, R8, 0x1, R11 ;  /* 0x0000000108047824 */ /* 0x008fe400078e020b */
[----:B------:R-:W-:Y:S02]  /*254c0*/  IMAD.IADD R3, R3, 0x1, R0 ;  /* 0x0000000103037824 */ /* 0x000fe400078e0200 */
[----:B0-----:R-:W-:-:S04]  /*254d0*/  @P0 IMAD.HI.U32 R5, R4, R5, RZ ;  /* 0x0000000504050227 */ /* 0x001fc800078e00ff */
[----:B------:R-:W-:Y:S01]  /*254e0*/  IMAD.MOV.U32 R0, RZ, RZ, R4 ;  /* 0x000000ffff007224 */ /* 0x000fe200078e0004 */
[----:B-1----:R-:W-:Y:S01]  /*254f0*/  @P0 SHF.R.U32.HI R0, RZ, R6, R5 ;  /* 0x00000006ff000219 */ /* 0x002fe20000011605 */
[----:B------:R-:W0:Y:S03]  /*25500*/  S2R R8, SR_TID.X ;  /* 0x0000000000087919 */ /* 0x000e260000002100 */
[----:B------:R-:W-:-:S05]  /*25510*/  IADD3 R5, -R0, RZ, RZ ;  /* 0x000000ff00057210 */ /* 0x000fca0007ffe1ff */
[----:B------:R-:W-:Y:S01]  /*25520*/  IMAD R4, R7, R5, R4 ;  /* 0x0000000507047224 */ /* 0x000fe200078e0204 */
[----:B------:R-:W-:Y:S01]  /*25530*/  SHF.R.S32.HI R5, RZ, 0x1f, R0 ;  /* 0x0000001fff057819 */ /* 0x000fe20000011400 */
[----:B------:R-:W-:-:S04]  /*25540*/  IMAD.WIDE.U32 R2, R0, UR4, R2 ;  /* 0x0000000400027c25 */ /* 0x000fc8000f8e0002 */
[----:B------:R-:W-:-:S04]  /*25550*/  IMAD R5, R5, UR4, RZ ;  /* 0x0000000405057c24 */ /* 0x000fc8000f8e02ff */
[----:B------:R-:W-:Y:S01]  /*25560*/  IMAD R0, R0, UR5, R5 ;  /* 0x0000000500007c24 */ /* 0x000fe2000f8e0205 */
[----:B------:R-:W-:-:S03]  /*25570*/  ULDC.64 UR4, c[0x0][0x2c8] ;  /* 0x0000b20000047ab9 */ /* 0x000fc60000000a00 */
[----:B------:R-:W-:Y:S01]  /*25580*/  IMAD.IADD R3, R3, 0x1, R0 ;  /* 0x0000000103037824 */ /* 0x000fe200078e0200 */
[----:B------:R-:W-:-:S05]  /*25590*/  SHF.R.S32.HI R0, RZ, 0x1f, R4 ;  /* 0x0000001fff007819 */ /* 0x000fca0000011404 */
[----:B------:R-:W-:Y:S02]  /*255a0*/  IMAD R0, R0, UR4, RZ ;  /* 0x0000000400007c24 */ /* 0x000fe4000f8e02ff */
[----:B------:R-:W-:-:S04]  /*255b0*/  IMAD.WIDE.U32 R2, R4, UR4, R2 ;  /* 0x0000000404027c25 */ /* 0x000fc8000f8e0002 */
[----:B------:R-:W-:Y:S01]  /*255c0*/  IMAD R4, R4, UR5, R0 ;  /* 0x0000000504047c24 */ /* 0x000fe2000f8e0200 */
[----:B------:R-:W-:Y:S01]  /*255d0*/  ULDC.64 UR4, c[0x0][0x280] ;  /* 0x0000a00000047ab9 */ /* 0x000fe20000000a00 */
[----:B0-----:R-:W-:Y:S02]  /*255e0*/  IMAD.SHL.U32 R8, R8, 0x8, RZ ;  /* 0x0000000808087824 */ /* 0x001fe400078e00ff */
[----:B------:R-:W-:Y:S01]  /*255f0*/  IMAD.IADD R3, R3, 0x1, R4 ;  /* 0x0000000103037824 */ /* 0x000fe200078e0204 */
[----:B------:R-:W-:Y:S01]  /*25600*/  LEA R4, P0, R2, UR4, 0x1 ;  /* 0x0000000402047c11 */ /* 0x000fe2000f8008ff */
[----:B------:R-:W-:Y:S01]  /*25610*/  ULDC UR4, c[0x0][0x2b8] ;  /* 0x0000ae0000047ab9 */ /* 0x000fe20000000800 */
[----:B------:R-:W-:Y:S02]  /*25620*/  LOP3.LUT R8, R8, 0x38, RZ, 0xc0, !PT ;  /* 0x0000003808087812 */ /* 0x000fe400078ec0ff */
[----:B------:R-:W-:Y:S01]  /*25630*/  LEA.HI.X R3, R2, UR5, R3, 0x1, P0 ;  /* 0x0000000502037c11 */ /* 0x000fe200080f0c03 */
[----:B------:R-:W-:Y:S01]  /*25640*/  UMOV UR5, 0xffffffff ;  /* 0xffffffff00057882 */ /* 0x000fe20000000000 */
[----:B------:R-:W-:-:S02]  /*25650*/  ISETP.GE.AND P4, PT, R8, UR4, PT ;  /* 0x0000000408007c0c */ /* 0x000fc4000bf86270 */
[----:B------:R-:W-:Y:S02]  /*25660*/  ISETP.GE.AND P3, PT, R13, UR4, PT ;  /* 0x000000040d007c0c */ /* 0x000fe4000bf66270 */
[----:B------:R-:W-:Y:S02]  /*25670*/  ISETP.GE.AND P0, PT, R12, UR4, PT ;  /* 0x000000040c007c0c */ /* 0x000fe4000bf06270 */
[----:B------:R-:W-:Y:S01]  /*25680*/  ISETP.GE.AND P1, PT, R9, UR4, PT ;  /* 0x0000000409007c0c */ /* 0x000fe2000bf26270 */
[----:B------:R-:W-:-:S12]  /*25690*/  BRA.DIV UR5, `(.L_x_2129) ;  /* 0x0000006205b47947 */ /* 0x000fd8000b800000 */
[----:B------:R-:W2:Y:S04]  /*256a0*/  LDL.LU R6, [R1+0x3c] ;  /* 0x00003c0001067983 */ /* 0x000ea80000300800 */
[----:B------:R-:W3:Y:S04]  /*256b0*/  LDL.LU R11, [R1+0x34] ;  /* 0x00003400010b7983 */ /* 0x000ee80000300800 */
[----:B------:R-:W4:Y:S04]  /*256c0*/  LDL R9, [R1+0x28] ;  /* 0x0000280001097983 */ /* 0x000f280000100800 */
[----:B------:R-:W-:Y:S01]  /*256d0*/  SHFL.IDX PT, R5, R4, 0x1, 0x181f ;  /* 0x00381f0004057f89 */ /* 0x000fe200000e0000 */
[----:B--2---:R-:W-:-:S03]  /*256e0*/  IMAD R2, R6, R7, RZ ;  /* 0x0000000706027224 */ /* 0x004fc600078e02ff */
[----:B------:R-:W0:Y:S01]  /*256f0*/  SHFL.IDX PT, R7, R4, RZ, 0x181f ;  /* 0x00181fff04077589 */ /* 0x000e2200000e0000 */
[----:B---3--:R-:W-:-:S03]  /*25700*/  IMAD.IADD R0, R10, 0x1, R11 ;  /* 0x000000010a007824 */ /* 0x008fc600078e020b */
[----:B------:R-:W1:Y:S02]  /*25710*/  SHFL.IDX PT, R6, R3, RZ, 0x181f ;  /* 0x00181fff03067589 */ /* 0x000e6400000e0000 */
[----:B------:R-:W-:-:S13]  /*25720*/  ISETP.GE.AND P2, PT, R0, R2, PT ;  /* 0x000000020000720c */ /* 0x000fda0003f46270 */
[----:B0-----:R-:W-:-:S04]  /*25730*/  @!P2 LEA R7, P5, R8, R7, 0x1 ;  /* 0x000000070807a211 */ /* 0x001fc800078a08ff */
[----:B-1----:R-:W-:-:S04]  /*25740*/  @!P2 IADD3.X R6, RZ, R6, RZ, P5, !PT ;  /* 0x00000006ff06a210 */ /* 0x002fc80002ffe4ff */
[----:B------:R-:W-:-:S04]  /*25750*/  @!P2 LOP3.LUT R7, R7, R6, RZ, 0x3c, !PT ;  /* 0x000000060707a212 */ /* 0x000fc800078e3cff */
[----:B------:R-:W-:-:S04]  /*25760*/  @!P2 LOP3.LUT R6, R7, R6, RZ, 0x3c, !PT ;  /* 0x000000060706a212 */ /* 0x000fc800078e3cff */
[----:B------:R-:W-:-:S05]  /*25770*/  @!P2 LOP3.LUT R7, R7, R6, RZ, 0x3c, !PT ;  /* 0x000000060707a212 */ /* 0x000fca00078e3cff */
[----:B----4-:R-:W-:Y:S04]  /*25780*/  @!P2 LDGSTS.E.BYPASS.LTC128B.128 [R9+0x10400], desc[UR60][R6.64], !P4 ;  /* 0x104000000609afae */ /* 0x010fe8000e101d7c */
[----:B------:R-:W-:Y:S04]  /*25790*/  @!P2 LDGSTS.E.BYPASS.LTC128B.128 [R9+0x14400], desc[UR60][R6.64+0x80], !P3 ;  /* 0x144000800609afae */ /* 0x000fe8000d901d7c */
[----:B------:R-:W-:Y:S04]  /*257a0*/  @!P2 LDGSTS.E.BYPASS.LTC128B.128 [R9+0x18400], desc[UR60][R6.64+0x100], !P0 ;  /* 0x184001000609afae */ /* 0x000fe8000c101d7c */
[----:B------:R0:W-:Y:S04]  /*257b0*/  @!P2 LDGSTS.E.BYPASS.LTC128B.128 [R9+0x1c400], desc[UR60][R6.64+0x180], !P1 ;  /* 0x1c4001800609afae */ /* 0x0001e8000c901d7c */
[----:B0-----:R-:W0:Y:S01]  /*257c0*/  SHFL.IDX PT, R7, R3, 0x1, 0x181f ;  /* 0x00381f0003077f89 */ /* 0x001e2200000e0000 */
[----:B------:R-:W-:-:S05]  /*257d0*/  VIADD R6, R0, 0x10 ;  /* 0x0000001000067836 */ /* 0x000fca0000000000 */
[----:B------:R-:W-:-:S13]  /*257e0*/  ISETP.GE.AND P2, PT, R6, R2, PT ;  /* 0x000000020600720c */ /* 0x000fda0003f46270 */
[----:B------:R-:W-:-:S05]  /*257f0*/  @!P2 LEA R5, P5, R8, R5, 0x1 ;  /* 0x000000050805a211 */ /* 0x000fca00078a08ff */
[----:B0-----:R-:W-:-:S04]  /*25800*/  @!P2 IMAD.X R6, RZ, RZ, R7, P5 ;  /* 0x000000ffff06a224 */ /* 0x001fc800028e0607 */
        /* <DEDUP_REMOVED lines=62> */
[----:B------:R1:W2:Y:S04]  /*25bf0*/  SHFL.IDX PT, R5, R3, 0x7, 0x181f ;  /* 0x00f81f0003057f89 */ /* 0x0002a800000e0000 */
[----:B------:R1:W-:Y:S04]  /*25c00*/  @!P2 LDGSTS.E.BYPASS.LTC128B.128 [R9+0x13400], desc[UR60][R6.64], !P4 ;  /* 0x134000000609afae */ /* 0x0003e8000e101d7c */
[----:B------:R1:W-:Y:S04]  /*25c10*/  @!P2 LDGSTS.E.BYPASS.LTC128B.128 [R9+0x17400], desc[UR60][R6.64+0x80], !P3 ;  /* 0x174000800609afae */ /* 0x0003e8000d901d7c */
[----:B------:R1:W-:Y:S04]  /*25c20*/  @!P2 LDGSTS.E.BYPASS.LTC128B.128 [R9+0x1b400], desc[UR60][R6.64+0x100], !P0 ;  /* 0x1b4001000609afae */ /* 0x0003e8000c101d7c */
[----:B------:R1:W-:Y:S04]  /*25c30*/  @!P2 LDGSTS.E.BYPASS.LTC128B.128 [R9+0x1f400], desc[UR60][R6.64+0x180], !P1 ;  /* 0x1f4001800609afae */ /* 0x0003e8000c901d7c */
[----:B------:R1:W3:Y:S02]  /*25c40*/  SHFL.IDX PT, R3, R4, 0x7, 0x181f ;  /* 0x00f81f0004037f89 */ /* 0x0002e400000e0000 */
.L_x_2324:
[----:B------:R-:W-:Y:S01]  /*25c50*/  VIADD R0, R0, 0x70 ;  /* 0x0000007000007836 */ /* 0x000fe20000000000 */
[----:B------:R-:W-:Y:S04]  /*25c60*/  BSSY B0, `(.L_x_2130) ;  /* 0x000000d000007945 */ /* 0x000fe80003800000 */
[----:B------:R-:W-:-:S13]  /*25c70*/  ISETP.GE.AND P2, PT, R0, R2, PT ;  /* 0x000000020000720c */ /* 0x000fda0003f46270 */
[----:B------:R-:W-:Y:S05]  /*25c80*/  @P2 BRA `(.L_x_2131) ;  /* 0x0000000000282947 */ /* 0x000fea0003800000 */
[----:B-1----:R-:W4:Y:S01]  /*25c90*/  LDL R4, [R1+0x28] ;  /* 0x0000280001047983 */ /* 0x002f220000100800 */
[----:B---3--:R-:W-:-:S05]  /*25ca0*/  LEA R2, P2, R8, R3, 0x1 ;  /* 0x0000000308027211 */ /* 0x008fca00078408ff */
[----:B--2---:R-:W-:-:S05]  /*25cb0*/  IMAD.X R3, RZ, RZ, R5, P2 ;  /* 0x000000ffff037224 */ /* 0x004fca00010e0605 */
[----:B------:R-:W-:Y:S01]  /*25cc0*/  @!PT LDS RZ, [RZ] ;  /* 0x00000000fffff984 */ /* 0x000fe20000000800 */
[----:B------:R-:W-:Y:S01]  /*25cd0*/  @!PT LDS RZ, [RZ] ;  /* 0x00000000fffff984 */ /* 0x000fe20000000800 */
[----:B------:R-:W-:Y:S01]  /*25ce0*/  @!PT LDS RZ, [RZ] ;  /* 0x00000000fffff984 */ /* 0x000fe20000000800 */
[----:B----4-:R4:W-:Y:S04]  /*25cf0*/  LDGSTS.E.BYPASS.LTC128B.128 [R4+0x13c00], desc[UR60][R2.64], !P4 ;  /* 0x13c0000002047fae */ /* 0x0109e8000e101d7c */
[----:B------:R4:W-:Y:S04]  /*25d00*/  LDGSTS.E.BYPASS.LTC128B.128 [R4+0x17c00], desc[UR60][R2.64+0x80], !P3 ;  /* 0x17c0008002047fae */ /* 0x0009e8000d901d7c */
[----:B------:R4:W-:Y:S04]  /*25d10*/  LDGSTS.E.BYPASS.LTC128B.128 [R4+0x1bc00], desc[UR60][R2.64+0x100], !P0 ;  /* 0x1bc0010002047fae */ /* 0x0009e8000c101d7c */
[----:B------:R4:W-:Y:S02]  /*25d20*/  LDGSTS.E.BYPASS.LTC128B.128 [R4+0x1fc00], desc[UR60][R2.64+0x180], !P1 ;  /* 0x1fc0018002047fae */ /* 0x0009e4000c901d7c */
.L_x_2131:
[----:B------:R-:W-:Y:S05]  /*25d30*/  BSYNC B0 ;  /* 0x0000000000007941 */ /* 0x000fea0003800000 */
.L_x_2130:
[----:B------:R0:W5:Y:S01]  /*25d40*/  LDL R8, [R1] ;  /* 0x0000000001087983 */ /* 0x0001620000100800 */
[----:B------:R-:W-:Y:S01]  /*25d50*/  PLOP3.LUT P0, PT, PT, PT, PT, 0x80, 0x0 ;  /* 0x000000000000781c */ /* 0x000fe20003f0f070 */
[----:B------:R-:W-:-:S12]  /*25d60*/  NOP ;  /* 0x0000000000007918 */ /* 0x000fd80000000000 */
.L_x_2132:
[----:B----4-:R-:W4:Y:S01]  /*25d70*/  LDL R2, [R1] ;  /* 0x0000000001027983 */ /* 0x010f220000100800 */
[----:B------:R-:W-:Y:S02]  /*25d80*/  PLOP3.LUT P1, PT, P1, P0, PT, 0xa2, 0x0 ;  /* 0x000000000000781c */ /* 0x000fe40000f21472 */
[----:B----4-:R-:W-:-:S08]  /*25d90*/  @P0 R2UR P1, UR4, R2 ;  /* 0x00000000020402ca */ /* 0x010fd00000020000 */
[----:B------:R-:W-:-:S05]  /*25da0*/  @P0 PLOP3.LUT P0, PT, P1, PT, PT, 0x80, 0x0 ;  /* 0x000000000000081c */ /* 0x000fca0000f0f070 */
[----:B------:R-:W-:Y:S01]  /*25db0*/  @!P1 SYNCS.ARRIVE.TRANS64.RED.A0T1 RZ, [UR4+0x30800], RZ ;  /* 0x030800ffffff99a7 */ /* 0x000fe20008200404 */
[----:B------:R-:W-:Y:S07]  /*25dc0*/  @!P1 ARRIVES.LDGSTSBAR.64.TRANSCNT [UR4+0x30800] ;  /* 0x03080000ff0099b0 */ /* 0x000fee0008000a84 */
[----:B------:R-:W-:Y:S05]  /*25dd0*/  @P0 BRA.U.ANY `(.L_x_2132) ;  /* 0xfffffffd00e40947 */ /* 0x000fea000393ffff */
[----:B-1-3--:R-:W3:Y:S02]  /*25de0*/  LDL.LU R3, [R1+0x54] ;  /* 0x0000540001037983 */ /* 0x00aee40000300800 */
[----:B---3--:R-:W-:-:S05]  /*25df0*/  VIADD R3, R3, 0x1 ;  /* 0x0000000103037836 */ /* 0x008fca0000000000 */
        /* <DEDUP_REMOVED lines=8> */
[----:B------:R-:W3:Y:S03]  /*25e80*/  SYNCS.PHASECHK.TRANS64.TRYWAIT P0, [R2+URZ+0x30820], R0 ;  /* 0x03082000020075a7 */ /* 0x000ee6000800017f */
[----:B-1-3--:R-:W-:Y:S05]  /*25e90*/  @!P0 BRA `(.L_x_2134) ;  /* 0x0000006400ac8947 */ /* 0x00afea0003800000 */
.L_x_2325:
[----:B------:R-:W-:Y:S05]  /*25ea0*/  BSYNC B0 ;  /* 0x0000000000007941 */ /* 0x000fea0003800000 */
.L_x_2133:
[----:B------:R-:W3:Y:S04]  /*25eb0*/  LDL R3, [R1+0x38] ;  /* 0x0000380001037983 */ /* 0x000ee80000100800 */
[----:B-1----:R-:W4:Y:S01]  /*25ec0*/  LDL R2, [R1+0x30] ;  /* 0x0000300001027983 */ /* 0x002f220000100800 */
[----:B------:R-:W-:Y:S01]  /*25ed0*/  BSSY B0, `(.L_x_2135) ;  /* 0x00002b5000007945 */ /* 0x000fe20003800000 */
[----:B---3--:R-:W-:-:S05]  /*25ee0*/  VIADD R0, R3, 0xfffffffe ;  /* 0xfffffffe03007836 */ /* 0x008fca0000000000 */
[----:B----4-:R-:W-:-:S13]  /*25ef0*/  ISETP.GE.AND P0, PT, R0, R2, PT ;  /* 0x000000020000720c */ /* 0x010fda0003f06270 */
[----:B------:R-:W-:Y:S05]  /*25f00*/  @!P0 BRA `(.L_x_2136) ;  /* 0x0000002800c48947 */ /* 0x000fea0003800000 */
[----:B------:R-:W-:Y:S01]  /*25f10*/  LOP3.LUT R2, RZ, R2, RZ, 0x33, !PT ;  /* 0x00000002ff027212 */ /* 0x000fe200078e33ff */
[----:B------:R-:W-:Y:S01]  /*25f20*/  BSSY B2, `(.L_x_2137) ;  /* 0x00000e9000027945 */ /* 0x000fe20003800000 */
[----:B-----5:R-:W-:-:S04]  /*25f30*/  IADD3 R8, -R3, RZ, RZ ;  /* 0x000000ff03087210 */ /* 0x020fc80007ffe1ff */
[----:B------:R-:W-:-:S05]  /*25f40*/  VIADDMNMX R8, R8, 0x1, R2, !PT ;  /* 0x0000000108087846 */ /* 0x000fca0007800102 */
[----:B------:R-:W-:-:S05]  /*25f50*/  IMAD.IADD R2, R3, 0x1, R8 ;  /* 0x0000000103027824 */ /* 0x000fca00078e0208 */
[----:B------:R-:W-:-:S04]  /*25f60*/  LOP3.LUT R2, R2, 0x1, RZ, 0xc0, !PT ;  /* 0x0000000102027812 */ /* 0x000fc800078ec0ff */
[----:B------:R-:W-:-:S13]  /*25f70*/  ISETP.NE.U32.AND P0, PT, R2, 0x1, PT ;  /* 0x000000010200780c */ /* 0x000fda0003f05070 */
[----:B------:R-:W-:Y:S05]  /*25f80*/  @P0 BRA `(.L_x_2138) ;  /* 0x0000000c00880947 */ /* 0x000fea0003800000 */
[----:B--2---:R-:W2:Y:S04]  /*25f90*/  LDL R5, [R1+0x4] ;  /* 0x0000040001057983 */ /* 0x004ea80000100800 */
[----:B------:R-:W0:Y:S04]  /*25fa0*/  LDL R4, [R1+0x8] ;  /* 0x0000080001047983 */ /* 0x000e280000100800 */
[----:B------:R-:W3:Y:S01]  /*25fb0*/  LDL R3, [R1+0x14] ;  /* 0x0000140001037983 */ /* 0x000ee20000100800 */
[----:B------:R-:W-:Y:S01]  /*25fc0*/  BSSY B1, `(.L_x_2139) ;  /* 0x00000da000017945 */ /* 0x000fe20003800000 */
[----:B--2---:R-:W-:Y:S01]  /*25fd0*/  LOP3.LUT P1, RZ, R5, 0x4, RZ, 0xc0, !PT ;  /* 0x0000000405ff7812 */ /* 0x004fe2000782c0ff */
[----:B0-----:R-:W-:-:S05]  /*25fe0*/  VIADD R7, R4, 0x1 ;  /* 0x0000000104077836 */ /* 0x001fca0000000000 */
[----:B------:R-:W-:-:S04]  /*25ff0*/  ISETP.NE.AND P0, PT, R7, 0x2, PT ;  /* 0x000000020700780c */ /* 0x000fc80003f05270 */
[----:B------:R-:W-:Y:S02]  /*26000*/  SEL R9, RZ, 0x1, P0 ;  /* 0x00000001ff097807 */ /* 0x000fe40000000000 */
[----:B------:R-:W-:Y:S02]  /*26010*/  SEL R7, R7, RZ, P0 ;  /* 0x000000ff07077207 */ /* 0x000fe40000000000 */
[----:B---3--:R-:W-:Y:S01]  /*26020*/  LOP3.LUT R9, R3, R9, RZ, 0x3c, !PT ;  /* 0x0000000903097212 */ /* 0x008fe200078e3cff */
        /* <DEDUP_REMOVED lines=20> */
[----:B------:R-:W-:-:S05]  /*26170*/  IMAD.WIDE.U32 R2, R6, UR6, R2 ;  /* 0x0000000606027c25 */ /* 0x000fca000f8e0002 */
[----:B------:R-:W-:Y:S02]  /*26180*/  IADD3 R3, R4, R3, RZ ;  /* 0x0000000304037210 */ /* 0x000fe40007ffe0ff */
[----:B------:R-:W-:-:S04]  /*26190*/  LEA R4, P0, R2, UR4, 0x2 ;  /* 0x0000000402047c11 */ /* 0x000fc8000f8010ff */
[----:B------:R-:W-:-:S05]  /*261a0*/  LEA.HI.X R5, R2, UR5, R3, 0x2, P0 ;  /* 0x0000000502057c11 */ /* 0x000fca00080f1403 */
[----:B------:R0:W5:Y:S04]  /*261b0*/  LDG.E R4, desc[UR60][R4.64] ;  /* 0x0000003c04047981 */ /* 0x000168000c1e1900 */
.L_x_2141:
[----:B------:R-:W2:Y:S01]  /*261c0*/  LDL R2, [R1] ;  /* 0x0000000001027983 */ /* 0x000ea20000100800 */
[----:B------:R-:W-:Y:S01]  /*261d0*/  BSSY B3, `(.L_x_2142) ;  /* 0x0000005000037945 */ /* 0x000fe20003800000 */
[----:B--2---:R-:W-:Y:S01]  /*261e0*/  IMAD R3, R7, 0x8, R2 ;  /* 0x0000000807037824 */ /* 0x004fe200078e0202 */
[----:B------:R-:W-:-:S04]  /*261f0*/  SHF.L.U32 R2, R9, 0x1f, RZ ;  /* 0x0000001f09027819 */ /* 0x000fc800000006ff */
[----:B------:R-:W1:Y:S02]  /*26200*/  SYNCS.PHASECHK.TRANS64.TRYWAIT P0, [R3+URZ+0x30840], R2 ;  /* 0x03084002030075a7 */ /* 0x000e64000800017f */
[----:B-1----:R-:W-:Y:S05]  /*26210*/  @!P0 BRA `(.L_x_2143) ;  /* 0x0000006000e48947 */ /* 0x002fea0003800000 */
.L_x_2326:
[----:B------:R-:W-:Y:S05]  /*26220*/  BSYNC B3 ;  /* 0x0000000000037941 */ /* 0x000fea0003800000 */
.L_x_2142:
[----:B0-----:R-:W0:Y:S01]  /*26230*/  S2R R5, SR_TID.X ;  /* 0x0000000000057919 */ /* 0x001e220000002100 */
[----:B------:R-:W-:Y:S01]  /*26240*/  BSSY B3, `(.L_x_2144) ;  /* 0x000000a000037945 */ /* 0x000fe20003800000 */
[----:B0-----:R-:W-:-:S04]  /*26250*/  LOP3.LUT R5, R5, 0x7f, RZ, 0xc0, !PT ;  /* 0x0000007f05057812 */ /* 0x001fc800078ec0ff */
[----:B------:R-:W-:-:S13]  /*26260*/  ISETP.NE.AND P0, PT, R5, RZ, PT ;  /* 0x000000ff0500720c */ /* 0x000fda0003f05270 */
[----:B------:R-:W-:Y:S05]  /*26270*/  @P0 BRA `(.L_x_2145) ;  /* 0x0000000000180947 */ /* 0x000fea0003800000 */
[----:B------:R-:W2:Y:S01]  /*26280*/  LDL R5, [R1+0x4] ;  /* 0x0000040001057983 */ /* 0x000ea20000100800 */
[----:B-1----:R-:W-:-:S04]  /*26290*/  IMAD.MOV.U32 R2, RZ, RZ, 0x8000 ;  /* 0x00008000ff027424 */ /* 0x002fc800078e00ff */
[----:B------:R0:W-:Y:S01]  /*262a0*/  SYNCS.ARRIVE.TRANS64 RZ, [R3+URZ+0x30830], R2 ;  /* 0x0308300203ff79a7 */ /* 0x0001e2000800003f */
[----:B--2---:R-:W-:-:S13]  /*262b0*/  LOP3.LUT P1, RZ, R5, 0x1, RZ, 0xc0, !PT ;  /* 0x0000000105ff7812 */ /* 0x004fda000782c0ff */
[----:B0-----:R-:W-:Y:S05]  /*262c0*/  @!P1 BRA `(.L_x_2145) ;  /* 0x0000000000049947 */ /* 0x001fea0003800000 */
[----:B------:R-:W-:Y:S01]  /*262d0*/  BPT.TRAP 0x1 ;  /* 0x000000040000795c */ /* 0x000fe20000300000 */
.L_x_2145:
[----:B------:R-:W-:Y:S05]  /*262e0*/  BSYNC B3 ;  /* 0x0000000000037941 */ /* 0x000fea0003800000 */
.L_x_2144:
        /* <DEDUP_REMOVED lines=10> */
[----:B--2---:R-:W-:Y:S01]  /*26390*/  IMAD R6, R7, 0x8000, R5 ;  /* 0x0000800007067824 */ /* 0x004fe200078e0205 */
[----:B---3--:R-:W-:-:S03]  /*263a0*/  LEA R2, R0, R2, 0x6 ;  /* 0x0000000200027211 */ /* 0x008fc600078e30ff */
[----:B------:R-:W-:-:S08]  /*263b0*/  VIADD R5, R6, 0x20400 ;  /* 0x0002040006057836 */ /* 0x000fd00000000000 */
.L_x_2146:
        /* <DEDUP_REMOVED lines=16> */
.L_x_2147:
        /* <DEDUP_REMOVED lines=16> */
.L_x_2148:
        /* <DEDUP_REMOVED lines=16> */
.L_x_2149:
        /* <DEDUP_REMOVED lines=11> */
[----:B------:R-:W3:Y:S04]  /*26770*/  LDL R14, [R1] ;  /* 0x00000000010e7983 */ /* 0x000ee80000100800 */
[----:B------:R-:W3:Y:S01]  /*26780*/  LDL R6, [R1+0x8] ;  /* 0x0000080001067983 */ /* 0x000ee20000100800 */
[----:B------:R-:W-:Y:S01]  /*26790*/  BSSY B3, `(.L_x_2150) ;  /* 0x0000005000037945 */ /* 0x000fe20003800000 */
[----:B--2---:R-:W-:Y:S01]  /*267a0*/  SHF.L.U32 R3, R15, 0x1f, RZ ;  /* 0x0000001f0f037819 */ /* 0x004fe200000006ff */
[----:B---3--:R-:W-:-:S04]  /*267b0*/  IMAD R2, R6, 0x8, R14 ;  /* 0x0000000806027824 */ /* 0x008fc800078e020e */
[----:B------:R-:W0:Y:S02]  /*267c0*/  SYNCS.PHASECHK.TRANS64.TRYWAIT P0, [R2+URZ+0x30860], R3 ;  /* 0x03086003020075a7 */ /* 0x000e24000800017f */
[----:B0-----:R-:W-:Y:S05]  /*267d0*/  @!P0 BRA `(.L_x_2151) ;  /* 0x0000005c00888947 */ /* 0x001fea0003800000 */
.L_x_2327:
[----:B------:R-:W-:Y:S05]  /*267e0*/  BSYNC B3 ;  /* 0x0000000000037941 */ /* 0x000fea0003800000 */
.L_x_2150:
[----:B------:R-:W2:Y:S01]  /*267f0*/  LDL R5, [R1+0x40] ;  /* 0x0000400001057983 */ /* 0x000ea20000100800 */
[----:B------:R-:W1:Y:S02]  /*26800*/  S2R R6, SR_TID.X ;  /* 0x0000000000067919 */ /* 0x000e640000002100 */
[----:B-1----:R-:W-:-:S04]  /*26810*/  LOP3.LUT R6, R6, 0x7f, RZ, 0xc0, !PT ;  /* 0x0000007f06067812 */ /* 0x002fc800078ec0ff */
[----:B------:R-:W-:-:S13]  /*26820*/  ISETP.NE.AND P0, PT, R6, RZ, PT ;  /* 0x000000ff0600720c */ /* 0x000fda0003f05270 */
[----:B0-----:R-:W-:-:S04]  /*26830*/  @!P0 IMAD.MOV.U32 R3, RZ, RZ, 0x8000 ;  /* 0x00008000ff038424 */ /* 0x001fc800078e00ff */
[----:B------:R2:W-:Y:S02]  /*26840*/  @!P0 SYNCS.ARRIVE.TRANS64 RZ, [R2+URZ+0x30850], R3 ;  /* 0x0308500302ff89a7 */ /* 0x0005e4000800003f */
[----:B--2---:R-:W-:-:S04]  /*26850*/  PRMT R3, R5, 0x9910, RZ ;  /* 0x0000991005037816 */ /* 0x004fc800000000ff */
[----:B------:R-:W-:-:S13]  /*26860*/  ISETP.NE.AND P0, PT, R3, 0x2, PT ;  /* 0x000000020300780c */ /* 0x000fda0003f05270 */
[----:B------:R-:W-:Y:S05]  /*26870*/  @P0 BRA `(.L_x_2152) ;  /* 0x0000000000040947 */ /* 0x000fea0003800000 */
[----:B------:R-:W-:Y:S01]  /*26880*/  BPT.TRAP 0x1 ;  /* 0x000000040000795c */ /* 0x000fe20000300000 */
.L_x_2152:
[----:B------:R-:W2:Y:S01]  /*26890*/  LDL R3, [R1+0x4] ;  /* 0x0000040001037983 */ /* 0x000ea20000100800 */
[----:B------:R-:W-:Y:S01]  /*268a0*/  BSSY B3, `(.L_x_2153) ;  /* 0x0000004000037945 */ /* 0x000fe20003800000 */
[----:B--2---:R-:W-:-:S13]  /*268b0*/  LOP3.LUT P0, RZ, R3, 0x8, RZ, 0xc0, !PT ;  /* 0x0000000803ff7812 */ /* 0x004fda000780c0ff */
[----:B------:R-:W-:Y:S05]  /*268c0*/  @P0 BRA `(.L_x_2154) ;  /* 0x0000000000040947 */ /* 0x000fea0003800000 */
[----:B------:R-:W-:Y:S01]  /*268d0*/  BPT.TRAP 0x1 ;  /* 0x000000040000795c */ /* 0x000fe20000300000 */
.L_x_2154:
[----:B------:R-:W-:Y:S05]  /*268e0*/  BSYNC B3 ;  /* 0x0000000000037941 */ /* 0x000fea0003800000 */
.L_x_2153:
[----:B------:R-:W2:Y:S04]  /*268f0*/  LDL R14, [R1] ;  /* 0x00000000010e7983 */ /* 0x000ea80000100800 */
[----:B------:R-:W2:Y:S04]  /*26900*/  LDL.LU R3, [R1+0x8] ;  /* 0x0000080001037983 */ /* 0x000ea80000300800 */
[----:B------:R-:W3:Y:S04]  /*26910*/  LDL R6, [R1+0x18] ;  /* 0x0000180001067983 */ /* 0x000ee80000100800 */
[----:B------:R-:W3:Y:S01]  /*26920*/  LDL.LU R5, [R1+0xc] ;  /* 0x00000c0001057983 */ /* 0x000ee20000300800 */
[----:B------:R-:W-:Y:S01]  /*26930*/  R2UR UR10, R10 ;  /* 0x000000000a0a72ca */ /* 0x000fe200000e0000 */
[----:B------:R-:W-:Y:S01]  /*26940*/  UIADD3 UR4, UP0, UR38, 0x470, URZ ;  /* 0x0000047026047890 */ /* 0x000fe2000ff1e03f */
[----:B------:R-:W-:Y:S01]  /*26950*/  PLOP3.LUT P0, PT, PT, PT, PT, 0x80, 0x0 ;  /* 0x000000000000781c */ /* 0x000fe20003f0f070 */
[----:B------:R-:W-:Y:S01]  /*26960*/  UMOV UR6, 0x0 ;  /* 0x0000000000067882 */ /* 0x000fe20000000000 */
[----:B------:R-:W-:Y:S01]  /*26970*/  IADD3 R2, R2, 0x30850, RZ ;  /* 0x0003085002027810 */ /* 0x000fe20007ffe0ff */
[----:B------:R-:W-:Y:S01]  /*26980*/  UIADD3.X UR5, URZ, UR39, URZ, UP0, !UPT ;  /* 0x000000273f057290 */ /* 0x000fe200087fe43f */
[----:B------:R-:W-:Y:S01]  /*26990*/  UMOV UR7, 0x14f00000 ;  /* 0x14f0000000077882 */ /* 0x000fe20000000000 */
[----:B--2---:R-:W-:-:S02]  /*269a0*/  IMAD R3, R3, 0x8000, R14 ;  /* 0x0000800003037824 */ /* 0x004fc400078e020e */
[----:B---3--:R-:W-:Y:S02]  /*269b0*/  IMAD R5, R5, 0x40, R6 ;  /* 0x0000004005057824 */ /* 0x008fe400078e0206 */
[----:B------:R-:W-:-:S07]  /*269c0*/  VIADD R6, R3, 0x400 ;  /* 0x0000040003067836 */ /* 0x000fce0000000000 */
.L_x_2155:
        /* <DEDUP_REMOVED lines=12> */
[----:B------:R-:W-:Y:S01]  /*26a90*/  PLOP3.LUT P0, PT, PT, PT, PT, 0x80, 0x0 ;  /* 0x000000000000781c */ /* 0x000fe20003f0f070 */
[----:B------:R-:W-:Y:S01]  /*26aa0*/  UMOV UR6, 0x0 ;  /* 0x0000000000067882 */ /* 0x000fe20000000000 */
[----:B------:R-:W-:-:S11]  /*26ab0*/  UMOV UR7, 0x14f00000 ;  /* 0x14f0000000077882 */ /* 0x000fd60000000000 */
.L_x_2156:
        /* <DEDUP_REMOVED lines=15> */
.L_x_2157:
        /* <DEDUP_REMOVED lines=15> */
.L_x_2158:
        /* <DEDUP_REMOVED lines=12> */
.L_x_2140:
[----:B------:R-:W-:Y:S05]  /*26d60*/  BSYNC B1 ;  /* 0x0000000000017941 */ /* 0x000fea0003800000 */
.L_x_2139:
[----:B0-----:R-:W2:Y:S04]  /*26d70*/  LDL R0, [R1+0x38] ;  /* 0x0000380001007983 */ /* 0x001ea80000100800 */
[----:B------:R1:W-:Y:S04]  /*26d80*/  STL [R1+0x8], R7 ;  /* 0x0000080701007387 */ /* 0x0003e80000100800 */
[----:B------:R1:W-:Y:S02]  /*26d90*/  STL [R1+0x14], R9 ;  /* 0x0000140901007387 */ /* 0x0003e40000100800 */
[----:B-12---:R-:W-:-:S07]  /*26da0*/  IADD3 R0, R0, -0x3, RZ ;  /* 0xfffffffd00007810 */ /* 0x006fce0007ffe0ff */
.L_x_2138:
[----:B------:R-:W-:Y:S05]  /*26db0*/  BSYNC B2 ;  /* 0x0000000000027941 */ /* 0x000fea0003800000 */
.L_x_2137:
[----:B------:R-:W3:Y:S01]  /*26dc0*/  LDL.LU R2, [R1+0x38] ;  /* 0x0000380001027983 */ /* 0x000ee20000300800 */
[----:B------:R-:W-:Y:S01]  /*26dd0*/  VIADD R8, R8, 0xfffffffe ;  /* 0xfffffffe08087836 */ /* 0x000fe20000000000 */
[----:B---3--:R-:W-:-:S04]  /*26de0*/  LOP3.LUT R2, RZ, R2, RZ, 0x33, !PT ;  /* 0x00000002ff027212 */ /* 0x008fc800078e33ff */
[----:B------:R-:W-:-:S13]  /*26df0*/  ISETP.NE.AND P0, PT, R8, R2, PT ;  /* 0x000000020800720c */ /* 0x000fda0003f05270 */
[----:B------:R-:W-:Y:S05]  /*26e00*/  @!P0 BRA `(.L_x_2136) ;  /* 0x0000001c00048947 */ /* 0x000fea0003800000 */
[----:B0-----:R-:W-:-:S07]  /*26e10*/  IMAD.MOV.U32 R9, RZ, RZ, R17 ;  /* 0x000000ffff097224 */ /* 0x001fce00078e0011 */
.L_x_2199:
[----:B------:R-:W3:Y:S04]  /*26e20*/  LDL R4, [R1+0x4] ;  /* 0x0000040001047983 */ /* 0x000ee80000100800 */
[----:B------:R-:W4:Y:S04]  /*26e30*/  LDL R3, [R1+0x8] ;  /* 0x0000080001037983 */ /* 0x000f280000100800 */
[----:B------:R-:W5:Y:S01]  /*26e40*/  LDL R2, [R1+0x14] ;  /* 0x0000140001027983 */ /* 0x000f620000100800 */
[----:B------:R-:W-:Y:S05]  /*26e50*/  YIELD ;  /* 0x0000000000007946 */ /* 0x000fea0003800000 */
[----:B------:R-:W-:Y:S01]  /*26e60*/  BSSY B1, `(.L_x_2159) ;  /* 0x00000da000017945 */ /* 0x000fe20003800000 */
[----:B---3--:R-:W-:Y:S01]  /*26e70*/  LOP3.LUT P1, RZ, R4, 0x4, RZ, 0xc0, !PT ;  /* 0x0000000404ff7812 */ /* 0x008fe2000782c0ff */
[----:B----4-:R-:W-:-:S05]  /*26e80*/  VIADD R4, R3, 0x1 ;  /* 0x0000000103047836 */ /* 0x010fca0000000000 */
[----:B------:R-:W-:-:S04]  /*26e90*/  ISETP.NE.AND P0, PT, R4, 0x2, PT ;  /* 0x000000020400780c */ /* 0x000fc80003f05270 */
[----:B--2---:R-:W-:Y:S02]  /*26ea0*/  SEL R5, RZ, 0x1, P0 ;  /* 0x00000001ff057807 */ /* 0x004fe40000000000 */
[----:B------:R-:W-:Y:S02]  /*26eb0*/  SEL R4, R4, RZ, P0 ;  /* 0x000000ff04047207 */ /* 0x000fe40000000000 */
[----:B-----5:R-:W-:Y:S01]  /*26ec0*/  LOP3.LUT R5, R2, R5, RZ, 0x3c, !PT ;  /* 0x0000000502057212 */ /* 0x020fe200078e3cff */
        /* <DEDUP_REMOVED lines=14> */
[----:B------:R-:W-:-:S04]  /*26fb0*/  @P0 SHF.R.U32.HI R2, RZ, R3, R6 ;  /* 0x00000003ff020219 */ /* 0x000fc80000011606 */
[----:B------:R-:W-:Y:S02]  /*26fc0*/  IADD3 R6, -R2, RZ, RZ ;  /* 0x000000ff02067210 */ /* 0x000fe40007ffe1ff */
[----:B------:R-:W-:-:S03]  /*26fd0*/  SHF.R.S32.HI R3, RZ, 0x1f, R2 ;  /* 0x0000001fff037819 */ /* 0x000fc60000011402 */
        /* <DEDUP_REMOVED lines=8> */
.L_x_2161:
[----:B------:R-:W2:Y:S01]  /*27060*/  LDL R2, [R1] ;  /* 0x0000000001027983 */ /* 0x000ea20000100800 */
[----:B------:R-:W-:Y:S01]  /*27070*/  BSSY B2, `(.L_x_2162) ;  /* 0x0000005000027945 */ /* 0x000fe20003800000 */
[----:B--2---:R-:W-:Y:S01]  /*27080*/  IMAD R3, R4, 0x8, R2 ;  /* 0x0000000804037824 */ /* 0x004fe200078e0202 */
[----:B------:R-:W-:-:S04]  /*27090*/  SHF.L.U32 R2, R5, 0x1f, RZ ;  /* 0x0000001f05027819 */ /* 0x000fc800000006ff */
[----:B------:R-:W1:Y:S02]  /*270a0*/  SYNCS.PHASECHK.TRANS64.TRYWAIT P0, [R3+URZ+0x30840], R2 ;  /* 0x03084002030075a7 */ /* 0x000e64000800017f */
[----:B-1----:R-:W-:Y:S05]  /*270b0*/  @!P0 BRA `(.L_x_2163) ;  /* 0x0000005400648947 */ /* 0x002fea0003800000 */
.L_x_2328:
[----:B------:R-:W-:Y:S05]  /*270c0*/  BSYNC B2 ;  /* 0x0000000000027941 */ /* 0x000fea0003800000 */
.L_x_2162:
[----:B------:R-:W2:Y:S01]  /*270d0*/  S2R R7, SR_TID.X ;  /* 0x0000000000077919 */ /* 0x000ea20000002100 */
[----:B------:R-:W-:Y:S01]  /*270e0*/  BSSY B2, `(.L_x_2164) ;  /* 0x000000a000027945 */ /* 0x000fe20003800000 */
[----:B--2---:R-:W-:-:S04]  /*270f0*/  LOP3.LUT R7, R7, 0x7f, RZ, 0xc0, !PT ;  /* 0x0000007f07077812 */ /* 0x004fc800078ec0ff */
[----:B------:R-:W-:-:S13]  /*27100*/  ISETP.NE.AND P0, PT, R7, RZ, PT ;  /* 0x000000ff0700720c */ /* 0x000fda0003f05270 */
[----:B------:R-:W-:Y:S05]  /*27110*/  @P0 BRA `(.L_x_2165) ;  /* 0x0000000000180947 */ /* 0x000fea0003800000 */
[----:B------:R-:W2:Y:S01]  /*27120*/  LDL R7, [R1+0x4] ;  /* 0x0000040001077983 */ /* 0x000ea20000100800 */
[----:B-1----:R-:W-:-:S04]  /*27130*/  IMAD.MOV.U32 R2, RZ, RZ, 0x8000 ;  /* 0x00008000ff027424 */ /* 0x002fc800078e00ff */
[----:B------:R3:W-:Y:S01]  /*27140*/  SYNCS.ARRIVE.TRANS64 RZ, [R3+URZ+0x30830], R2 ;  /* 0x0308300203ff79a7 */ /* 0x0007e2000800003f */
[----:B--2---:R-:W-:-:S13]  /*27150*/  LOP3.LUT P1, RZ, R7, 0x1, RZ, 0xc0, !PT ;  /* 0x0000000107ff7812 */ /* 0x004fda000782c0ff */
[----:B---3--:R-:W-:Y:S05]  /*27160*/  @!P1 BRA `(.L_x_2165) ;  /* 0x0000000000049947 */ /* 0x008fea0003800000 */
[----:B------:R-:W-:Y:S01]  /*27170*/  BPT.TRAP 0x1 ;  /* 0x000000040000795c */ /* 0x000fe20000300000 */
.L_x_2165:
[----:B------:R-:W-:Y:S05]  /*27180*/  BSYNC B2 ;  /* 0x0000000000027941 */ /* 0x000fea0003800000 */
.L_x_2164:
[----:B------:R-:W2:Y:S04]  /*27190*/  LDL R7, [R1] ;  /* 0x0000000001077983 */ /* 0x000ea80000100800 */
[----:B-1----:R-:W3:Y:S01]  /*271a0*/  LDL R2, [R1+0x18] ;  /* 0x0000180001027983 */ /* 0x002ee20000100800 */
        /* <DEDUP_REMOVED lines=8> */
[----:B--2---:R-:W-:-:S02]  /*27230*/  IMAD R7, R4, 0x8000, R7 ;  /* 0x0000800004077824 */ /* 0x004fc400078e0207 */
[----:B---3--:R-:W-:Y:S02]  /*27240*/  IMAD R2, R6, 0x40, R2 ;  /* 0x0000004006027824 */ /* 0x008fe400078e0202 */
[----:B0-----:R-:W-:-:S09]  /*27250*/  VIADD R8, R7, 0x20400 ;  /* 0x0002040007087836 */ /* 0x001fd20000000000 */
.L_x_2166:
        /* <DEDUP_REMOVED lines=16> */
.L_x_2167:
        /* <DEDUP_REMOVED lines=16> */
.L_x_2168:
        /* <DEDUP_REMOVED lines=16> */
.L_x_2169:
        /* <DEDUP_REMOVED lines=18> */
.L_x_2329:
[----:B------:R-:W-:Y:S05]  /*27680*/  BSYNC B2 ;  /* 0x0000000000027941 */ /* 0x000fea0003800000 */
.L_x_2170:
        /* <DEDUP_REMOVED lines=10> */
.L_x_2172:
[----:B------:R-:W2:Y:S01]  /*27730*/  LDL R3, [R1+0x4] ;  /* 0x0000040001037983 */ /* 0x000ea20000100800 */
[----:B------:R-:W-:Y:S01]  /*27740*/  BSSY B2, `(.L_x_2173) ;  /* 0x0000004000027945 */ /* 0x000fe20003800000 */
[----:B--2---:R-:W-:-:S13]  /*27750*/  LOP3.LUT P0, RZ, R3, 0x8, RZ, 0xc0, !PT ;  /* 0x0000000803ff7812 */ /* 0x004fda000780c0ff */
[----:B------:R-:W-:Y:S05]  /*27760*/  @P0 BRA `(.L_x_2174) ;  /* 0x0000000000040947 */ /* 0x000fea0003800000 */
[----:B------:R-:W-:Y:S01]  /*27770*/  BPT.TRAP 0x1 ;  /* 0x000000040000795c */ /* 0x000fe20000300000 */
.L_x_2174:
[----:B------:R-:W-:Y:S05]  /*27780*/  BSYNC B2 ;  /* 0x0000000000027941 */ /* 0x000fea0003800000 */
.L_x_2173:
[----:B------:R-:W2:Y:S04]  /*27790*/  LDL R14, [R1] ;  /* 0x00000000010e7983 */ /* 0x000ea80000100800 */
        /* <DEDUP_REMOVED lines=10> */
[----:B--2---:R-:W-:Y:S01]  /*27840*/  IMAD R3, R3, 0x8000, R14 ;  /* 0x0000800003037824 */ /* 0x004fe200078e020e */
[----:B---3--:R-:W-:-:S03]  /*27850*/  LEA R7, R7, R8, 0x6 ;  /* 0x0000000807077211 */ /* 0x008fc600078e30ff */
[----:B------:R-:W-:-:S07]  /*27860*/  VIADD R8, R3, 0x400 ;  /* 0x0000040003087836 */ /* 0x000fce0000000000 */
.L_x_2175:
        /* <DEDUP_REMOVED lines=15> */
.L_x_2176:
        /* <DEDUP_REMOVED lines=15> */
.L_x_2177:
        /* <DEDUP_REMOVED lines=15> */
.L_x_2178:
        /* <DEDUP_REMOVED lines=11> */
[----:B------:R-:W-:-:S07]  /*27bf0*/  MOV R17, R9 ;  /* 0x0000000900117202 */ /* 0x000fce0000000f00 */
.L_x_2160:
[----:B------:R-:W-:Y:S05]  /*27c00*/  BSYNC B1 ;  /* 0x0000000000017941 */ /* 0x000fea0003800000 */
.L_x_2159:
[----:B------:R-:W2:Y:S01]  /*27c10*/  LDL R2, [R1+0x4] ;  /* 0x0000040001027983 */ /* 0x000ea20000100800 */
[----:B------:R-:W-:Y:S01]  /*27c20*/  VIADD R3, R4, 0x1 ;  /* 0x0000000104037836 */ /* 0x000fe20000000000 */
[----:B------:R-:W-:Y:S01]  /*27c30*/  BSSY B1, `(.L_x_2179) ;  /* 0x00000da000017945 */ /* 0x000fe20003800000 */
[----:B0-----:R-:W-:-:S03]  /*27c40*/  VIADD R6, R0, 0xffffffff ;  /* 0xffffffff00067836 */ /* 0x001fc60000000000 */
        /* <DEDUP_REMOVED lines=14> */
[----:B------:R-:W1:Y:S01]  /*27d30*/  LDC R8, c[0x0][0x43c] ;  /* 0x00010f00ff087b82 */ /* 0x000e620000000800 */
[----:B------:R-:W-:Y:S02]  /*27d40*/  ULDC.64 UR6, c[0x0][0x428] ;  /* 0x00010a0000067ab9 */ /* 0x000fe40000000a00 */
[----:B------:R-:W3:Y:S01]  /*27d50*/  LDL R12, [R1+0x10] ;  /* 0x00001000010c7983 */ /* 0x000ee20000100800 */
        /* <DEDUP_REMOVED lines=12> */
[----:B------:R-:W-:-:S04]  /*27e20*/  LEA R8, P0, R2, UR4, 0x2 ;  /* 0x0000000402087c11 */ /* 0x000fc8000f8010ff */
[----:B------:R-:W-:-:S06]  /*27e30*/  LEA.HI.X R9, R2, UR5, R3, 0x2, P0 ;  /* 0x0000000502097c11 */ /* 0x000fcc00080f1403 */
[----:B------:R1:W5:Y:S03]  /*27e40*/  LDG.E R9, desc[UR60][R8.64] ;  /* 0x0000003c08097981 */ /* 0x000366000c1e1900 */
.L_x_2181:
[----:B------:R-:W2:Y:S01]  /*27e50*/  LDL R2, [R1] ;  /* 0x0000000001027983 */ /* 0x000ea20000100800 */
[----:B------:R-:W-:Y:S01]  /*27e60*/  BSSY B2, `(.L_x_2182) ;  /* 0x0000005000027945 */ /* 0x000fe20003800000 */
[----:B--2---:R-:W-:Y:S01]  /*27e70*/  IMAD R3, R11, 0x8, R2 ;  /* 0x000000080b037824 */ /* 0x004fe200078e0202 */
[----:B------:R-:W-:-:S04]  /*27e80*/  SHF.L.U32 R2, R10, 0x1f, RZ ;  /* 0x0000001f0a027819 */ /* 0x000fc800000006ff */
[----:B------:R-:W2:Y:S02]  /*27e90*/  SYNCS.PHASECHK.TRANS64.TRYWAIT P0, [R3+URZ+0x30840], R2 ;  /* 0x03084002030075a7 */ /* 0x000ea4000800017f */
[----:B--2---:R-:W-:Y:S05]  /*27ea0*/  @!P0 BRA `(.L_x_2183) ;  /* 0x0000004800108947 */ /* 0x004fea0003800000 */
.L_x_2330:
[----:B------:R-:W-:Y:S05]  /*27eb0*/  BSYNC B2 ;  /* 0x0000000000027941 */ /* 0x000fea0003800000 */
.L_x_2182:
[----:B-1----:R-:W1:Y:S01]  /*27ec0*/  S2R R8, SR_TID.X ;  /* 0x0000000000087919 */ /* 0x002e620000002100 */
[----:B------:R-:W-:Y:S01]  /*27ed0*/  BSSY B2, `(.L_x_2184) ;  /* 0x000000a000027945 */ /* 0x000fe20003800000 */
[----:B-1----:R-:W-:-:S04]  /*27ee0*/  LOP3.LUT R8, R8, 0x7f, RZ, 0xc0, !PT ;  /* 0x0000007f08087812 */ /* 0x002fc800078ec0ff */
[----:B------:R-:W-:-:S13]  /*27ef0*/  ISETP.NE.AND P0, PT, R8, RZ, PT ;  /* 0x000000ff0800720c */ /* 0x000fda0003f05270 */
[----:B------:R-:W-:Y:S05]  /*27f00*/  @P0 BRA `(.L_x_2185) ;  /* 0x0000000000180947 */ /* 0x000fea0003800000 */
[----:B------:R-:W3:Y:S01]  /*27f10*/  LDL R8, [R1+0x4] ;  /* 0x0000040001087983 */ /* 0x000ee20000100800 */
[----:B--2---:R-:W-:-:S04]  /*27f20*/  IMAD.MOV.U32 R2, RZ, RZ, 0x8000 ;  /* 0x00008000ff027424 */ /* 0x004fc800078e00ff */
[----:B------:R1:W-:Y:S01]  /*27f30*/  SYNCS.ARRIVE.TRANS64 RZ, [R3+URZ+0x30830], R2 ;  /* 0x0308300203ff79a7 */ /* 0x0003e2000800003f */
[----:B---3--:R-:W-:-:S13]  /*27f40*/  LOP3.LUT P1, RZ, R8, 0x1, RZ, 0xc0, !PT ;  /* 0x0000000108ff7812 */ /* 0x008fda000782c0ff */
[----:B-1----:R-:W-:Y:S05]  /*27f50*/  @!P1 BRA `(.L_x_2185) ;  /* 0x0000000000049947 */ /* 0x002fea0003800000 */
[----:B------:R-:W-:Y:S01]  /*27f60*/  BPT.TRAP 0x1 ;  /* 0x000000040000795c */ /* 0x000fe20000300000 */
.L_x_2185:
[----:B------:R-:W-:Y:S05]  /*27f70*/  BSYNC B2 ;  /* 0x0000000000027941 */ /* 0x000fea0003800000 */
.L_x_2184:
[----:B0-----:R-:W3:Y:S04]  /*27f80*/  LDL R10, [R1] ;  /* 0x00000000010a7983 */ /* 0x001ee80000100800 */
        /* <DEDUP_REMOVED lines=10> */
[----:B---3--:R-:W-:Y:S01]  /*28030*/  IMAD R8, R8, 0x8000, R10 ;  /* 0x0000800008087824 */ /* 0x008fe200078e020a */
[----:B--2---:R-:W-:-:S03]  /*28040*/  LEA R2, R7, R2, 0x6 ;  /* 0x0000000207027211 */ /* 0x004fc600078e30ff */
[----:B------:R-:W-:-:S08]  /*28050*/  VIADD R10, R8, 0x20400 ;  /* 0x00020400080a7836 */ /* 0x000fd00000000000 */
.L_x_2186:
        /* <DEDUP_REMOVED lines=16> */
.L_x_2187:
        /* <DEDUP_REMOVED lines=16> */
.L_x_2188:
        /* <DEDUP_REMOVED lines=16> */
.L_x_2189:
        /* <DEDUP_REMOVED lines=10> */
[----:B------:R-:W2:Y:S01]  /*28400*/  LDL R14, [R1] ;  /* 0x00000000010e7983 */ /* 0x000ea20000100800 */
[----:B------:R-:W-:Y:S01]  /*28410*/  SHF.L.U32 R5, R5, 0x1f, RZ ;  /* 0x0000001f05057819 */ /* 0x000fe200000006ff */
[----:B------:R-:W-:Y:S01]  /*28420*/  BSSY B2, `(.L_x_2190) ;  /* 0x0000004000027945 */ /* 0x000fe20003800000 */
[----:B--2---:R-:W-:-:S04]  /*28430*/  IMAD R2, R4, 0x8, R14 ;  /* 0x0000000804027824 */ /* 0x004fc800078e020e */
[----:B------:R-:W0:Y:S02]  /*28440*/  SYNCS.PHASECHK.TRANS64.TRYWAIT P0, [R2+URZ+0x30860], R5 ;  /* 0x03086005020075a7 */ /* 0x000e24000800017f */
[----:B0-----:R-:W-:Y:S05]  /*28450*/  @!P0 BRA `(.L_x_2191) ;  /* 0x0000004000b88947 */ /* 0x001fea0003800000 */
.L_x_2331:
[----:B------:R-:W-:Y:S05]  /*28460*/  BSYNC B2 ;  /* 0x0000000000027941 */ /* 0x000fea0003800000 */
.L_x_2190:
[----:B------:R-:W2:Y:S01]  /*28470*/  LDL R8, [R1+0x40] ;  /* 0x0000400001087983 */ /* 0x000ea20000100800 */
[----:B------:R-:W1:Y:S02]  /*28480*/  S2R R3, SR_TID.X ;  /* 0x0000000000037919 */ /* 0x000e640000002100 */
[----:B-1----:R-:W-:-:S04]  /*28490*/  LOP3.LUT R3, R3, 0x7f, RZ, 0xc0, !PT ;  /* 0x0000007f03037812 */ /* 0x002fc800078ec0ff */
[----:B------:R-:W-:-:S13]  /*284a0*/  ISETP.NE.AND P0, PT, R3, RZ, PT ;  /* 0x000000ff0300720c */ /* 0x000fda0003f05270 */
[----:B------:R-:W-:-:S04]  /*284b0*/  @!P0 IMAD.MOV.U32 R3, RZ, RZ, 0x8000 ;  /* 0x00008000ff038424 */ /* 0x000fc800078e00ff */
[----:B------:R2:W-:Y:S02]  /*284c0*/  @!P0 SYNCS.ARRIVE.TRANS64 RZ, [R2+URZ+0x30850], R3 ;  /* 0x0308500302ff89a7 */ /* 0x0005e4000800003f */
[----:B--2---:R-:W-:-:S04]  /*284d0*/  PRMT R3, R8, 0x9910, RZ ;  /* 0x0000991008037816 */ /* 0x004fc800000000ff */
[----:B------:R-:W-:-:S13]  /*284e0*/  ISETP.NE.AND P0, PT, R3, 0x2, PT ;  /* 0x000000020300780c */ /* 0x000fda0003f05270 */
[----:B------:R-:W-:Y:S05]  /*284f0*/  @P0 BRA `(.L_x_2192) ;  /* 0x0000000000040947 */ /* 0x000fea0003800000 */
[----:B------:R-:W-:Y:S01]  /*28500*/  BPT.TRAP 0x1 ;  /* 0x000000040000795c */ /* 0x000fe20000300000 */
.L_x_2192:
[----:B------:R-:W2:Y:S01]  /*28510*/  LDL R3, [R1+0x4] ;  /* 0x0000040001037983 */ /* 0x000ea20000100800 */
[----:B------:R-:W-:Y:S01]  /*28520*/  BSSY B2, `(.L_x_2193) ;  /* 0x0000004000027945 */ /* 0x000fe20003800000 */
[----:B--2---:R-:W-:-:S13]  /*28530*/  LOP3.LUT P0, RZ, R3, 0x8, RZ, 0xc0, !PT ;  /* 0x0000000803ff7812 */ /* 0x004fda000780c0ff */
[----:B------:R-:W-:Y:S05]  /*28540*/  @P0 BRA `(.L_x_2194) ;  /* 0x0000000000040947 */ /* 0x000fea0003800000 */
[----:B------:R-:W-:Y:S01]  /*28550*/  BPT.TRAP 0x1 ;  /* 0x000000040000795c */ /* 0x000fe20000300000 */
.L_x_2194:
[----:B------:R-:W-:Y:S05]  /*28560*/  BSYNC B2 ;  /* 0x0000000000027941 */ /* 0x000fea0003800000 */
.L_x_2193:
[----:B------:R-:W2:Y:S04]  /*28570*/  LDL R8, [R1] ;  /* 0x0000000001087983 */ /* 0x000ea80000100800 */
[----:B0-----:R-:W3:Y:S04]  /*28580*/  LDL R5, [R1+0x18] ;  /* 0x0000180001057983 */ /* 0x001ee80000100800 */
        /* <DEDUP_REMOVED lines=11> */
.L_x_2195:
        /* <DEDUP_REMOVED lines=15> */
.L_x_2196:
        /* <DEDUP_REMOVED lines=15> */
.L_x_2197:
        /* <DEDUP_REMOVED lines=15> */
.L_x_2198:
        /* <DEDUP_REMOVED lines=12> */
.L_x_2180:
[----:B------:R-:W-:Y:S05]  /*289d0*/  BSYNC B1 ;  /* 0x0000000000017941 */ /* 0x000fea0003800000 */
.L_x_2179:
[----:B------:R-:W2:Y:S01]  /*289e0*/  LDL R2, [R1+0x30] ;  /* 0x0000300001027983 */ /* 0x000ea20000100800 */
[----:B------:R-:W-:Y:S02]  /*289f0*/  IADD3 R0, R0, -0x2, RZ ;  /* 0xfffffffe00007810 */ /* 0x000fe40007ffe0ff */
[----:B--2---:R-:W-:-:S13]  /*28a00*/  ISETP.GT.AND P0, PT, R6, R2, PT ;  /* 0x000000020600720c */ /* 0x004fda0003f04270 */
[----:B------:R-:W-:Y:S05]  /*28a10*/  @P0 BRA `(.L_x_2199) ;  /* 0xffffffe400000947 */ /* 0x000fea000383ffff */
.L_x_2136:
[----:B------:R-:W-:Y:S05]  /*28a20*/  BSYNC B0 ;  /* 0x0000000000007941 */ /* 0x000fea0003800000 */
.L_x_2135:
[----:B------:R-:W3:Y:S01]  /*28a30*/  S2R R2, SR_TID.X ;  /* 0x0000000000027919 */ /* 0x000ee20000002100 */
[----:B------:R-:W-:Y:S01]  /*28a40*/  BSSY B0, `(.L_x_2200) ;  /* 0x0000010000007945 */ /* 0x000fe20003800000 */
[----:B---3--:R-:W-:-:S04]  /*28a50*/  LOP3.LUT R2, R2, 0x7f, RZ, 0xc0, !PT ;  /* 0x0000007f02027812 */ /* 0x008fc800078ec0ff */
[----:B------:R-:W-:-:S13]  /*28a60*/  ISETP.NE.AND P0, PT, R2, RZ, PT ;  /* 0x000000ff0200720c */ /* 0x000fda0003f05270 */
[----:B------:R-:W-:Y:S05]  /*28a70*/  @P0 BRA `(.L_x_2201) ;  /* 0x0000000000300947 */ /* 0x000fea0003800000 */
[----:B------:R-:W3:Y:S01]  /*28a80*/  S2R R2, SR_LANEID ;  /* 0x0000000000027919 */ /* 0x000ee20000000000 */
[----:B------:R-:W-:Y:S01]  /*28a90*/  VOTEU.ANY UR4, UPT, PT ;  /* 0x0000000000047886 */ /* 0x000fe200038e0100 */
[----:B--2---:R-:W2:Y:S01]  /*28aa0*/  LDC.64 R4, c[0x0][0xc60] ;  /* 0x00031800ff047b82 */ /* 0x004ea20000000a00 */
[----:B------:R-:W3:Y:S02]  /*28ab0*/  FLO.U32 R0, UR4 ;  /* 0x0000000400007d00 */ /* 0x000ee400080e0000 */
[----:B---3--:R-:W-:-:S06]  /*28ac0*/  ISETP.EQ.U32.AND P0, PT, R0, R2, PT ;  /* 0x000000020000720c */ /* 0x008fcc0003f02070 */
[----:B------:R-:W2:Y:S07]  /*28ad0*/  POPC R2, UR4 ;  /* 0x0000000400027d09 */ /* 0x000eae0008000000 */
[----:B--2---:R-:W2:Y:S04]  /*28ae0*/  @P0 ATOMG.E.ADD.STRONG.GPU PT, R2, desc[UR60][R4.64], R2 ;  /* 0x00000002040209a8 */ /* 0x004ea800081ee1fc */
[----:B--2---:R2:W3:Y:S02]  /*28af0*/  SHFL.IDX PT, R2, R2, R0, 0x1f ;  /* 0x00001f0002027589 */ /* 0x0044e400000e0000 */
[----:B--2---:R-:W2:Y:S02]  /*28b00*/  S2R R0, SR_LTMASK ;  /* 0x0000000000007919 */ /* 0x004ea40000003900 */
[----:B--2---:R-:W-:-:S06]  /*28b10*/  LOP3.LUT R0, R0, UR4, RZ, 0xc0, !PT ;  /* 0x0000000400007c12 */ /* 0x004fcc000f8ec0ff */
[----:B------:R-:W3:Y:S02]  /*28b20*/  POPC R0, R0 ;  /* 0x0000000000007309 */ /* 0x000ee40000000000 */
[----:B---3--:R-:W-:-:S07]  /*28b30*/  IADD3 R16, R2, UR36, R0 ;  /* 0x0000002402107c10 */ /* 0x008fce000fffe000 */
.L_x_2201:
[----:B------:R-:W-:Y:S05]  /*28b40*/  BSYNC B0 ;  /* 0x0000000000007941 */ /* 0x000fea0003800000 */
.L_x_2200:
        /* <DEDUP_REMOVED lines=8> */
[----:B---3--:R-:W-:Y:S01]  /*28bd0*/  IMAD R0, R0, 0x8, R3 ;  /* 0x0000000800007824 */ /* 0x008fe200078e0203 */
[----:B----4-:R-:W-:-:S04]  /*28be0*/  SHF.L.U32 R2, R2, 0x1f, RZ ;  /* 0x0000001f02027819 */ /* 0x010fc800000006ff */
[----:B------:R-:W3:Y:S02]  /*28bf0*/  SYNCS.PHASECHK.TRANS64.TRYWAIT P0, [R0+URZ+0x30860], R2 ;  /* 0x03086002000075a7 */ /* 0x000ee4000800017f */
[----:B---3--:R-:W-:Y:S05]  /*28c00*/  @!P0 BRA `(.L_x_2205) ;  /* 0x0000003800e08947 */ /* 0x008fea0003800000 */
.L_x_2332:
[----:B------:R-:W-:Y:S05]  /*28c10*/  BSYNC B1 ;  /* 0x0000000000017941 */ /* 0x000fea0003800000 */
.L_x_2204:
[----:B------:R-:W4:Y:S01]  /*28c20*/  LDL R3, [R1+0x40] ;  /* 0x0000400001037983 */ /* 0x000f220000100800 */
[----:B------:R-:W0:Y:S02]  /*28c30*/  S2R R4, SR_TID.X ;  /* 0x0000000000047919 */ /* 0x000e240000002100 */
[----:B0-----:R-:W-:-:S04]  /*28c40*/  LOP3.LUT R4, R4, 0x7f, RZ, 0xc0, !PT ;  /* 0x0000007f04047812 */ /* 0x001fc800078ec0ff */
[----:B------:R-:W-:-:S13]  /*28c50*/  ISETP.NE.AND P0, PT, R4, RZ, PT ;  /* 0x000000ff0400720c */ /* 0x000fda0003f05270 */
[----:B---3--:R-:W-:-:S04]  /*28c60*/  @!P0 IMAD.MOV.U32 R2, RZ, RZ, 0x8000 ;  /* 0x00008000ff028424 */ /* 0x008fc800078e00ff */
[----:B------:R4:W-:Y:S02]  /*28c70*/  @!P0 SYNCS.ARRIVE.TRANS64 RZ, [R0+URZ+0x30850], R2 ;  /* 0x0308500200ff89a7 */ /* 0x0009e4000800003f */
[----:B----4-:R-:W-:-:S04]  /*28c80*/  PRMT R2, R3, 0x9910, RZ ;  /* 0x0000991003027816 */ /* 0x010fc800000000ff */
[----:B------:R-:W-:-:S13]  /*28c90*/  ISETP.NE.AND P0, PT, R2, 0x2, PT ;  /* 0x000000020200780c */ /* 0x000fda0003f05270 */
[----:B------:R-:W-:Y:S05]  /*28ca0*/  @P0 BRA `(.L_x_2206) ;  /* 0x0000000000040947 */ /* 0x000fea0003800000 */
[----:B------:R-:W-:Y:S01]  /*28cb0*/  BPT.TRAP 0x1 ;  /* 0x000000040000795c */ /* 0x000fe20000300000 */
.L_x_2206:
[----:B------:R-:W3:Y:S01]  /*28cc0*/  LDL R2, [R1+0x4] ;  /* 0x0000040001027983 */ /* 0x000ee20000100800 */
[----:B------:R-:W-:Y:S01]  /*28cd0*/  BSSY B1, `(.L_x_2207) ;  /* 0x0000004000017945 */ /* 0x000fe20003800000 */
[----:B---3--:R-:W-:-:S13]  /*28ce0*/  LOP3.LUT P0, RZ, R2, 0x8, RZ, 0xc0, !PT ;  /* 0x0000000802ff7812 */ /* 0x008fda000780c0ff */
[----:B------:R-:W-:Y:S05]  /*28cf0*/  @P0 BRA `(.L_x_2208) ;  /* 0x0000000000040947 */ /* 0x000fea0003800000 */
[----:B------:R-:W-:Y:S01]  /*28d00*/  BPT.TRAP 0x1 ;  /* 0x000000040000795c */ /* 0x000fe20000300000 */
.L_x_2208:
[----:B------:R-:W-:Y:S05]  /*28d10*/  BSYNC B1 ;  /* 0x0000000000017941 */ /* 0x000fea0003800000 */
.L_x_2207:
[----:B--2---:R-:W2:Y:S04]  /*28d20*/  LDL.LU R5, [R1+0x18] ;  /* 0x0000180001057983 */ /* 0x004ea80000300800 */
[----:B------:R-:W2:Y:S04]  /*28d30*/  LDL.LU R3, [R1+0xc] ;  /* 0x00000c0001037983 */ /* 0x000ea80000300800 */
[----:B------:R-:W3:Y:S04]  /*28d40*/  LDL R4, [R1] ;  /* 0x0000000001047983 */ /* 0x000ee80000100800 */
[----:B------:R-:W3:Y:S01]  /*28d50*/  LDL R2, [R1+0x8] ;  /* 0x0000080001027983 */ /* 0x000ee20000100800 */
[----:B------:R-:W-:Y:S01]  /*28d60*/  UIADD3 UR4, UP0, UR38, 0x470, URZ ;  /* 0x0000047026047890 */ /* 0x000fe2000ff1e03f */
[----:B------:R-:W-:Y:S01]  /*28d70*/  PLOP3.LUT P0, PT, PT, PT, PT, 0x80, 0x0 ;  /* 0x000000000000781c */ /* 0x000fe20003f0f070 */
[----:B------:R-:W-:Y:S01]  /*28d80*/  VIADD R0, R0, 0x30850 ;  /* 0x0003085000007836 */ /* 0x000fe20000000000 */
[----:B------:R-:W-:Y:S01]  /*28d90*/  UMOV UR6, 0x0 ;  /* 0x0000000000067882 */ /* 0x000fe20000000000 */
[----:B------:R-:W-:Y:S01]  /*28da0*/  UIADD3.X UR5, URZ, UR39, URZ, UP0, !UPT ;  /* 0x000000273f057290 */ /* 0x000fe200087fe43f */
[----:B------:R-:W-:Y:S01]  /*28db0*/  UMOV UR7, 0x14f00000 ;  /* 0x14f0000000077882 */ /* 0x000fe20000000000 */
[----:B------:R-:W-:Y:S01]  /*28dc0*/  UMOV UR10, URZ ;  /* 0x0000003f000a7c82 */ /* 0x000fe20008000000 */
[----:B--2---:R-:W-:-:S02]  /*28dd0*/  IMAD R3, R3, 0x40, R5 ;  /* 0x0000004003037824 */ /* 0x004fc400078e0205 */
[----:B---3--:R-:W-:-:S05]  /*28de0*/  IMAD R2, R2, 0x8000, R4 ;  /* 0x0000800002027824 */ /* 0x008fca00078e0204 */
[----:B------:R-:W-:-:S07]  /*28df0*/  IADD3 R4, R2, 0x400, RZ ;  /* 0x0000040002047810 */ /* 0x000fce0007ffe0ff */
.L_x_2209:
        /* <DEDUP_REMOVED lines=15> */
.L_x_2210:
        /* <DEDUP_REMOVED lines=15> */
.L_x_2211:
        /* <DEDUP_REMOVED lines=15> */
.L_x_2212:
        /* <DEDUP_REMOVED lines=10> */
.L_x_2203:
[----:B------:R-:W-:Y:S05]  /*29170*/  BSYNC B0 ;  /* 0x0000000000007941 */ /* 0x000fea0003800000 */
.L_x_2202:
[----:B--2---:R-:W2:Y:S04]  /*29180*/  LDL.LU R5, [R1+0x8] ;  /* 0x0000080001057983 */ /* 0x004ea80000300800 */
        /* <DEDUP_REMOVED lines=8> */
.L_x_2115:
[----:B------:R-:W-:Y:S05]  /*29210*/  BSYNC B7 ;  /* 0x0000000000077941 */ /* 0x000fea0003800000 */
.L_x_2113:
[----:B01----:R-:W3:Y:S02]  /*29220*/  LDL R7, [R1+0x4] ;  /* 0x0000040001077983 */ /* 0x003ee40000100800 */
[----:B---3--:R-:W-:-:S13]  /*29230*/  LOP3.LUT P0, RZ, R7, 0x10, RZ, 0xc0, !PT ;  /* 0x0000001007ff7812 */ /* 0x008fda000780c0ff */
[----:B------:R-:W-:Y:S05]  /*29240*/  @!P0 BRA `(.L_x_2213) ;  /* 0x0000000000288947 */ /* 0x000fea0003800000 */
[----:B------:R-:W-:Y:S05]  /*29250*/  WARPSYNC.ALL ;  /* 0x0000000000007948 */ /* 0x000fea0003800000 */
[----:B------:R-:W0:Y:S08]  /*29260*/  S2UR UR5, SR_CgaCtaId ;  /* 0x00000000000579c3 */ /* 0x000e300000008800 */
[----:B------:R-:W-:Y:S06]  /*29270*/  BAR.SYNC.DEFER_BLOCKING 0x5, 0x180 ;  /* 0x0146000000007b1d */ /* 0x000fec0000010000 */
[----:B------:R-:W-:-:S02]  /*29280*/  UMOV UR4, 0x400 ;  /* 0x0000040000047882 */ /* 0x000fc40000000000 */
[----:B0-----:R-:W-:-:S06]  /*29290*/  ULEA UR4, UR5, UR4, 0x18 ;  /* 0x0000000405047291 */ /* 0x001fcc000f8ec03f */
[----:B--2---:R-:W-:-:S05]  /*292a0*/  IMAD.U32 R0, RZ, RZ, UR4 ;  /* 0x00000004ff007e24 */ /* 0x004fca000f8e00ff */
[----:B------:R0:W1:Y:S04]  /*292b0*/  LDS.128 R16, [R0+0x308d0] ;  /* 0x0308d00000107984 */ /* 0x0000680000000c00 */
[----:B------:R0:W-:Y:S01]  /*292c0*/  STL [R1], R0 ;  /* 0x0000000001007387 */ /* 0x0001e20000100800 */
[----:B------:R-:W-:Y:S06]  /*292d0*/  BAR.ARV 0x4, 0x180 ;  /* 0x0106000000007b1d */ /* 0x000fec0000002000 */
[----:B------:R-:W-:Y:S05]  /*292e0*/  BRA `(.L_x_2214) ;  /* 0x0000000800d87947 */ /* 0x000fea0003800000 */
.L_x_2213:
[----:B------:R-:W3:Y:S01]  /*292f0*/  LDL R6, [R1+0x2c] ;  /* 0x00002c0001067983 */ /* 0x000ee20000100800 */
[----:B------:R-:W-:Y:S01]  /*29300*/  UMOV UR4, 0xffffffff ;  /* 0xffffffff00047882 */ /* 0x000fe20000000000 */
[----:B---3--:R-:W-:Y:S02]  /*29310*/  ISETP.NE.AND P5, PT, R6, 0x1f, PT ;  /* 0x0000001f0600780c */ /* 0x008fe40003fa5270 */
[----:B------:R-:W-:Y:S11]  /*29320*/  BRA.DIV UR4, `(.L_x_2215) ;  /* 0x00000036042c7947 */ /* 0x000ff6000b800000 */
[----:B--2---:R-:W-:Y:S01]  /*29330*/  IADD3 R0, R19, R6, RZ ;  /* 0x0000000613007210 */ /* 0x004fe20007ffe0ff */
[----:B------:R-:W-:Y:S01]  /*29340*/  ULDC UR4, c[0x0][0xc3c] ;  /* 0x00030f0000047ab9 */ /* 0x000fe20000000800 */
[----:B------:R-:W-:Y:S02]  /*29350*/  LOP3.LUT P4, RZ, R7, 0x1, RZ, 0xc0, !PT ;  /* 0x0000000107ff7812 */ /* 0x000fe4000788c0ff */
[----:B------:R-:W-:-:S13]  /*29360*/  ISETP.GE.OR P0, PT, R0, UR4, !P5 ;  /* 0x0000000400007c0c */ /* 0x000fda000ef06670 */
[----:B------:R-:W0:Y:S02]  /*29370*/  @!P0 LDC.64 R2, c[0x0][0xc80] ;  /* 0x00032000ff028b82 */ /* 0x000e240000000a00 */
[----:B0-----:R-:W-:-:S06]  /*29380*/  @!P0 IMAD.WIDE R2, R0, 0x4, R2 ;  /* 0x0000000400028825 */ /* 0x001fcc00078e0202 */
[----:B------:R0:W2:Y:S01]  /*29390*/  @!P0 LDG.E R3, desc[UR60][R2.64] ;  /* 0x0000003c02038981 */ /* 0x0000a2000c1e1900 */
[C---:B------:R-:W-:Y:S02]  /*293a0*/  ISETP.GE.U32.AND P1, PT, R6.reuse, 0x4, PT ;  /* 0x000000040600780c */ /* 0x040fe40003f26070 */
[C---:B------:R-:W-:Y:S01]  /*293b0*/  ISETP.GE.U32.AND P2, PT, R6.reuse, 0x8, PT ;  /* 0x000000080600780c */ /* 0x040fe20003f46070 */
[----:B------:R-:W-:Y:S01]  /*293c0*/  SHFL.IDX PT, R0, R16, RZ, 0x1f ;  /* 0x00001fff10007589 */ /* 0x000fe200000e0000 */
[----:B------:R-:W-:-:S03]  /*293d0*/  ISETP.GE.U32.AND P3, PT, R6, 0x10, PT ;  /* 0x000000100600780c */ /* 0x000fc60003f66070 */
[----:B------:R-:W-:Y:S01]  /*293e0*/  SHFL.IDX PT, R5, R16, 0x1, 0x1f ;  /* 0x00201f0010057f89 */ /* 0x000fe200000e0000 */
[----:B0-----:R-:W-:Y:S02]  /*293f0*/  IMAD.MOV.U32 R2, RZ, RZ, RZ ;  /* 0x000000ffff027224 */ /* 0x001fe400078e00ff */
[----:B--2---:R-:W-:Y:S01]  /*29400*/  @!P0 IMAD.MOV.U32 R2, RZ, RZ, R3 ;  /* 0x000000ffff028224 */ /* 0x004fe200078e0003 */
[----:B------:R-:W-:-:S04]  /*29410*/  ISETP.GE.U32.AND P0, PT, R6, 0x2, PT ;  /* 0x000000020600780c */ /* 0x000fc80003f06070 */
        /* <DEDUP_REMOVED lines=15> */
[----:B------:R0:W1:Y:S02]  /*29510*/  SHFL.IDX PT, R16, R3, 0x1f, 0x1f ;  /* 0x03e01f0003107f89 */ /* 0x00006400000e0000 */
.L_x_2342:
[----:B------:R-:W-:Y:S02]  /*29520*/  ULDC UR4, c[0x0][0xc38] ;  /* 0x00030e0000047ab9 */ /* 0x000fe40000000800 */
[----:B------:R-:W-:-:S04]  /*29530*/  IMAD.U32 R4, RZ, RZ, UR4 ;  /* 0x00000004ff047e24 */ /* 0x000fc8000f8e00ff */
[----:B-1----:R-:W-:-:S04]  /*29540*/  IMAD R16, R16, R4, RZ ;  /* 0x0000000410107224 */ /* 0x002fc800078e02ff */
[----:B------:R-:W-:-:S05]  /*29550*/  IMAD.IADD R5, R5, 0x1, R16 ;  /* 0x0000000105057824 */ /* 0x000fca00078e0210 */
[----:B------:R-:W-:-:S13]  /*29560*/  ISETP.GT.AND P4, PT, R5, R0, PT ;  /* 0x000000000500720c */ /* 0x000fda0003f84270 */
[----:B------:R-:W-:Y:S05]  /*29570*/  @P4 BRA `(.L_x_2216) ;  /* 0x0000000000a04947 */ /* 0x000fea0003800000 */
.L_x_2221:
[----:B------:R-:W1:Y:S01]  /*29580*/  LDC R2, c[0x0][0xc3c] ;  /* 0x00030f00ff027b82 */ /* 0x000e620000000800 */
[----:B------:R-:W-:-:S05]  /*29590*/  VIADD R19, R19, 0x1f ;  /* 0x0000001f13137836 */ /* 0x000fca0000000000 */
[----:B-1----:R-:W-:-:S13]  /*295a0*/  ISETP.GE.AND P4, PT, R19, R2, PT ;  /* 0x000000021300720c */ /* 0x002fda0003f86270 */
[----:B------:R-:W-:Y:S05]  /*295b0*/  @P4 BRA `(.L_x_2217) ;  /* 0x0000000400dc4947 */ /* 0x000fea0003800000 */
[----:B0-----:R-:W2:Y:S01]  /*295c0*/  LDL R3, [R1+0x2c] ;  /* 0x00002c0001037983 */ /* 0x001ea20000100800 */
[----:B------:R-:W-:Y:S01]  /*295d0*/  BSSY B0, `(.L_x_2218) ;  /* 0x0000008000007945 */ /* 0x000fe20003800000 */
[----:B--2---:R-:W-:-:S05]  /*295e0*/  IMAD.IADD R4, R19, 0x1, R3 ;  /* 0x0000000113047824 */ /* 0x004fca00078e0203 */
[----:B------:R-:W-:Y:S02]  /*295f0*/  ISETP.GE.OR P4, PT, R4, R2, !P5 ;  /* 0x000000020400720c */ /* 0x000fe40006f86670 */
[----:B------:R-:W-:-:S11]  /*29600*/  MOV R2, RZ ;  /* 0x000000ff00027202 */ /* 0x000fd60000000f00 */
[----:B------:R-:W-:Y:S05]  /*29610*/  @P4 BRA `(.L_x_2219) ;  /* 0x00000000000c4947 */ /* 0x000fea0003800000 */
[----:B------:R-:W0:Y:S02]  /*29620*/  LDC.64 R2, c[0x0][0xc80] ;  /* 0x00032000ff027b82 */ /* 0x000e240000000a00 */
[----:B0-----:R-:W-:-:S06]  /*29630*/  IMAD.WIDE R2, R4, 0x4, R2 ;  /* 0x0000000404027825 */ /* 0x001fcc00078e0202 */
[----:B------:R0:W5:Y:S02]  /*29640*/  LDG.E R2, desc[UR60][R2.64] ;  /* 0x0000003c02027981 */ /* 0x000164000c1e1900 */
.L_x_2219:
[----:B------:R-:W-:Y:S05]  /*29650*/  BSYNC B0 ;  /* 0x0000000000007941 */ /* 0x000fea0003800000 */
.L_x_2218:
[----:B------:R-:W-:-:S03]  /*29660*/  UMOV UR4, 0xffffffff ;  /* 0xffffffff00047882 */ /* 0x000fc60000000000 */
[----:B------:R-:W-:Y:S05]  /*29670*/  BRA.DIV UR4, `(.L_x_2220) ;  /* 0x0000003604947947 */ /* 0x000fea000b800000 */
[----:B------:R-:W2:Y:S04]  /*29680*/  LDL R4, [R1+0x4] ;  /* 0x0000040001047983 */ /* 0x000ea80000100800 */
[----:B0----5:R-:W0:Y:S01]  /*29690*/  SHFL.UP PT, R3, R2, 0x1, RZ ;  /* 0x0420000002037989 */ /* 0x021e2200000e00ff */
[----:B--2---:R-:W-:-:S04]  /*296a0*/  LOP3.LUT P4, RZ, R4, 0x1, RZ, 0xc0, !PT ;  /* 0x0000000104ff7812 */ /* 0x004fc8000788c0ff */
        /* <DEDUP_REMOVED lines=14> */
[----:B------:R0:W1:Y:S02]  /*29790*/  SHFL.IDX PT, R16, R3, 0x1f, 0x1f ;  /* 0x03e01f0003107f89 */ /* 0x00006400000e0000 */
.L_x_2350:
[----:B------:R-:W-:Y:S02]  /*297a0*/  ULDC UR4, c[0x0][0xc38] ;  /* 0x00030e0000047ab9 */ /* 0x000fe40000000800 */
[----:B------:R-:W-:-:S05]  /*297b0*/  MOV R4, UR4 ;  /* 0x0000000400047c02 */ /* 0x000fca0008000f00 */
[----:B-1----:R-:W-:-:S04]  /*297c0*/  IMAD R16, R16, R4, RZ ;  /* 0x0000000410107224 */ /* 0x002fc800078e02ff */
[----:B------:R-:W-:-:S05]  /*297d0*/  IMAD.IADD R5, R16, 0x1, R5 ;  /* 0x0000000110057824 */ /* 0x000fca00078e0205 */
[----:B------:R-:W-:-:S13]  /*297e0*/  ISETP.GT.AND P4, PT, R5, R0, PT ;  /* 0x000000000500720c */ /* 0x000fda0003f84270 */
[----:B------:R-:W-:Y:S05]  /*297f0*/  @!P4 BRA `(.L_x_2221) ;  /* 0xfffffffc0060c947 */ /* 0x000fea000383ffff */
.L_x_2216:
[----:B------:R-:W-:Y:S01]  /*29800*/  IMAD.IADD R16, R5, 0x1, -R16 ;  /* 0x0000000105107824 */ /* 0x000fe200078e0a10 */
[----:B------:R-:W-:-:S03]  /*29810*/  UMOV UR4, 0xffffffff ;  /* 0xffffffff00047882 */ /* 0x000fc60000000000 */
[----:B------:R-:W-:-:S05]  /*29820*/  IMAD R5, R3, R4, R16 ;  /* 0x0000000403057224 */ /* 0x000fca00078e0210 */
[----:B------:R-:W-:Y:S01]  /*29830*/  ISETP.GT.AND P6, PT, R5, R0, PT ;  /* 0x000000000500720c */ /* 0x000fe20003fc4270 */
[----:B------:R-:W-:-:S12]  /*29840*/  BRA.DIV UR4, `(.L_x_2222) ;  /* 0x0000003a04007947 */ /* 0x000fd8000b800000 */
[----:B------:R-:W-:-:S04]  /*29850*/  VOTE.ANY R5, PT, !P6 ;  /* 0x0000000000057806 */ /* 0x000fc800070e0100 */
[----:B------:R-:W1:Y:S02]  /*29860*/  POPC R6, R5 ;  /* 0x0000000500067309 */ /* 0x000e640000000000 */
[----:B-1----:R1:W2:Y:S02]  /*29870*/  SHFL.IDX PT, R17, R2, R6, 0x1f ;  /* 0x00001f0602117589 */ /* 0x0022a400000e0000 */
.L_x_2354:
[----:B------:R-:W-:Y:S01]  /*29880*/  ISETP.NE.AND P0, PT, R5, RZ, PT ;  /* 0x000000ff0500720c */ /* 0x000fe20003f05270 */
[----:B------:R-:W-:-:S12]  /*29890*/  IMAD.MOV.U32 R7, RZ, RZ, RZ ;  /* 0x000000ffff077224 */ /* 0x000fd800078e00ff */
[----:B------:R-:W-:Y:S05]  /*298a0*/  @!P0 BRA `(.L_x_2223) ;  /* 0x0000000000148947 */ /* 0x000fea0003800000 */
[----:B------:R-:W-:Y:S01]  /*298b0*/  UMOV UR4, 0xffffffff ;  /* 0xffffffff00047882 */ /* 0x000fe20000000000 */
[----:B------:R-:W-:Y:S02]  /*298c0*/  VIADD R12, R6, 0xffffffff ;  /* 0xffffffff060c7836 */ /* 0x000fe40000000000 */
[----:B------:R-:W-:Y:S05]  /*298d0*/  BRA.DIV UR4, `(.L_x_2224) ;  /* 0x0000003a04247947 */ /* 0x000fea000b800000 */
[----:B0-----:R0:W3:Y:S02]  /*298e0*/  SHFL.IDX PT, R3, R3, R12, 0x1f ;  /* 0x00001f0c03037589 */ /* 0x0010e400000e0000 */
.L_x_2357:
[----:B---3--:R-:W-:-:S07]  /*298f0*/  IMAD.MOV.U32 R7, RZ, RZ, R3 ;  /* 0x000000ffff077224 */ /* 0x008fce00078e0003 */
.L_x_2223:
[----:B01----:R-:W0:Y:S01]  /*29900*/  LDC.64 R2, c[0x0][0xc90] ;  /* 0x00032400ff027b82 */ /* 0x003e220000000a00 */
[----:B------:R-:W-:-:S05]  /*29910*/  IADD3 R19, R6, R19, RZ ;  /* 0x0000001306137210 */ /* 0x000fca0007ffe0ff */
[----:B0-----:R-:W-:-:S05]  /*29920*/  IMAD.WIDE R2, R19, 0x4, R2 ;  /* 0x0000000413027825 */ /* 0x001fca00078e0202 */
[----:B------:R-:W2:Y:S01]  /*29930*/  LDG.E R6, desc[UR60][R2.64] ;  /* 0x0000003c02067981 */ /* 0x000ea2000c1e1900 */
[----:B------:R-:W-:-:S04]  /*29940*/  IMAD R16, R7, R4, R16 ;  /* 0x0000000407107224 */ /* 0x000fc800078e0210 */
[----:B------:R-:W-:Y:S02]  /*29950*/  IMAD.IADD R0, R0, 0x1, -R16 ;  /* 0x0000000100007824 */ /* 0x000fe400078e0a10 */
[----:B--2---:R-:W-:-:S05]  /*29960*/  IMAD R5, R17, R6, RZ ;  /* 0x0000000611057224 */ /* 0x004fca00078e02ff */
[----:B-----5:R-:W-:-:S04]  /*29970*/  IABS R8, R5 ;  /* 0x0000000500087213 */ /* 0x020fc80000000000 */
        /* <DEDUP_REMOVED lines=14> */
[-C--:B------:R-:W-:Y:S01]  /*29a60*/  @!P2 IADD3 R2, R2, -R8.reuse, RZ ;  /* 0x800000080202a210 */ /* 0x080fe20007ffe0ff */
[----:B------:R-:W-:Y:S01]  /*29a70*/  @!P2 VIADD R9, R9, 0x1 ;  /* 0x000000010909a836 */ /* 0x000fe20000000000 */
[----:B------:R-:W-:Y:S02]  /*29a80*/  ISETP.NE.AND P2, PT, R5, RZ, PT ;  /* 0x000000ff0500720c */ /* 0x000fe40003f45270 */
[----:B------:R-:W-:Y:S02]  /*29a90*/  ISETP.GE.U32.AND P0, PT, R2, R8, PT ;  /* 0x000000080200720c */ /* 0x000fe40003f06070 */
[----:B------:R-:W-:-:S04]  /*29aa0*/  LOP3.LUT R2, R0, R5, RZ, 0x3c, !PT ;  /* 0x0000000500027212 */ /* 0x000fc800078e3cff */
[----:B------:R-:W-:-:S07]  /*29ab0*/  ISETP.GE.AND P1, PT, R2, RZ, PT ;  /* 0x000000ff0200720c */ /* 0x000fce0003f26270 */
        /* <DEDUP_REMOVED lines=24> */
[----:B------:R-:W-:Y:S01]  /*29c40*/  @!P2 IMAD.IADD R3, R3, 0x1, -R6 ;  /* 0x000000010303a824 */ /* 0x000fe200078e0a06 */
[----:B------:R-:W-:Y:S02]  /*29c50*/  @!P2 IADD3 R2, R2, 0x1, RZ ;  /* 0x000000010202a810 */ /* 0x000fe40007ffe0ff */
        /* <DEDUP_REMOVED lines=13> */
.L_x_2217:
[----:B------:R-:W-:Y:S01]  /*29d30*/  UMOV UR4, URZ ;  /* 0x0000003f00047c82 */ /* 0x000fe20008000000 */
[----:B------:R-:W-:Y:S01]  /*29d40*/  UMOV UR5, URZ ;  /* 0x0000003f00057c82 */ /* 0x000fe20008000000 */
[----:B------:R-:W-:Y:S01]  /*29d50*/  ULDC UR6, c[0x0][0xc3c] ;  /* 0x00030f0000067ab9 */ /* 0x000fe20000000800 */
[----:B------:R-:W-:Y:S01]  /*29d60*/  MOV R16, R0 ;  /* 0x0000000000107202 */ /* 0x000fe20000000f00 */
[----:B------:R-:W-:Y:S02]  /*29d70*/  IMAD.U32 R17, RZ, RZ, UR4 ;  /* 0x00000004ff117e24 */ /* 0x000fe4000f8e00ff */
[----:B------:R-:W-:Y:S02]  /*29d80*/  IMAD.U32 R18, RZ, RZ, UR5 ;  /* 0x00000005ff127e24 */ /* 0x000fe4000f8e00ff */
[----:B------:R-:W-:-:S07]  /*29d90*/  IMAD.U32 R19, RZ, RZ, UR6 ;  /* 0x00000006ff137e24 */ /* 0x000fce000f8e00ff */
.L_x_2225:
[----:B------:R-:W2:Y:S04]  /*29da0*/  LDL R0, [R1+0x2c] ;  /* 0x00002c0001007983 */ /* 0x000ea80000100800 */
[----:B0-----:R3:W4:Y:S01]  /*29db0*/  LDL R3, [R1] ;  /* 0x0000000001037983 */ /* 0x0017220000100800 */
[----:B------:R-:W-:Y:S05]  /*29dc0*/  WARPSYNC.ALL ;  /* 0x0000000000007948 */ /* 0x000fea0003800000 */
[----:B------:R-:W-:Y:S01]  /*29dd0*/  BAR.SYNC.DEFER_BLOCKING 0x4, 0x180 ;  /* 0x0106000000007b1d */ /* 0x000fe20000010000 */
[----:B--2---:R-:W-:-:S13]  /*29de0*/  ISETP.NE.AND P0, PT, R0, RZ, PT ;  /* 0x000000ff0000720c */ /* 0x004fda0003f05270 */
[----:B------:R-:W4:Y:S01]  /*29df0*/  @!P0 S2R R0, SR_CgaCtaId ;  /* 0x0000000000008919 */ /* 0x000f220000008800 */
[----:B------:R-:W-:-:S04]  /*29e00*/  @!P0 MOV R2, 0x400 ;  /* 0x0000040000028802 */ /* 0x000fc80000000f00 */
[----:B----4-:R-:W-:-:S05]  /*29e10*/  @!P0 LEA R3, R0, R2, 0x18 ;  /* 0x0000000200038211 */ /* 0x010fca00078ec0ff */
[----:B------:R3:W-:Y:S04]  /*29e20*/  @!P0 STS.128 [R3+0x308d0], R16 ;  /* 0x0308d01003008388 */ /* 0x0007e80000000c00 */
[----:B------:R3:W-:Y:S01]  /*29e30*/  @!P0 STL [R1], R3 ;  /* 0x0000000301008387 */ /* 0x0007e20000100800 */
[----:B------:R-:W-:Y:S06]  /*29e40*/  BAR.ARV 0x5, 0x180 ;  /* 0x0146000000007b1d */ /* 0x000fec0000002000 */
.L_x_2214:
[----:B------:R-:W-:Y:S02]  /*29e50*/  ULDC UR4, c[0x0][0xc3c] ;  /* 0x00030f0000047ab9 */ /* 0x000fe40000000800 */
[----:B-1----:R-:W-:-:S13]  /*29e60*/  ISETP.GE.AND P0, PT, R19, UR4, PT ;  /* 0x0000000413007c0c */ /* 0x002fda000bf06270 */
[----:B------:R-:W-:Y:S05]  /*29e70*/  @!P0 BRA `(.L_x_2226) ;  /* 0xffffff7c007c8947 */ /* 0x000fea000383ffff */
[----:B------:R-:W-:Y:S05]  /*29e80*/  BSYNC B8 ;  /* 0x0000000000087941 */ /* 0x000fea0003800000 */
.L_x_2049:
[----:B0-----:R-:W2:Y:S01]  /*29e90*/  LDL.LU R0, [R1+0x54] ;  /* 0x0000540001007983 */ /* 0x001ea20000300800 */
[----:B------:R-:W-:Y:S01]  /*29ea0*/  BSSY B0, `(.L_x_2227) ;  /* 0x000000b000007945 */ /* 0x000fe20003800000 */
[----:B------:R-:W0:Y:S01]  /*29eb0*/  S2R R5, SR_CgaCtaId ;  /* 0x0000000000057919 */ /* 0x000e220000008800 */
[----:B--2---:R-:W-:-:S05]  /*29ec0*/  VIADD R0, R0, 0x1 ;  /* 0x0000000100007836 */ /* 0x004fca0000000000 */
[----:B------:R-:W-:-:S04]  /*29ed0*/  LEA.HI R2, R0, R0, RZ, 0x1 ;  /* 0x0000000000027211 */ /* 0x000fc800078f08ff */
[----:B---3--:R-:W-:-:S05]  /*29ee0*/  LOP3.LUT R3, R2, 0xfffffffe, RZ, 0xc0, !PT ;  /* 0xfffffffe02037812 */ /* 0x008fca00078ec0ff */
[----:B------:R-:W-:Y:S01]  /*29ef0*/  IMAD.IADD R3, R0, 0x1, -R3 ;  /* 0x0000000100037824 */ /* 0x000fe200078e0a03 */
[----:B------:R-:W-:-:S04]  /*29f00*/  MOV R0, 0x400 ;  /* 0x0000040000007802 */ /* 0x000fc80000000f00 */
[----:B0-----:R-:W-:Y:S02]  /*29f10*/  LEA R0, R5, R0, 0x18 ;  /* 0x0000000005007211 */ /* 0x001fe400078ec0ff */
[----:B------:R-:W-:-:S04]  /*29f20*/  SHF.L.U32 R3, R3, 0x1f, RZ ;  /* 0x0000001f03037819 */ /* 0x000fc800000006ff */
[----:B------:R-:W0:Y:S02]  /*29f30*/  SYNCS.PHASECHK.TRANS64.TRYWAIT P0, [R0+URZ+0x30820], R3 ;  /* 0x03082003000075a7 */ /* 0x000e24000800017f */
[----:B0-----:R-:W-:Y:S05]  /*29f40*/  @!P0 BRA `(.L_x_2228) ;  /* 0x0000003000b08947 */ /* 0x001fea0003800000 */
.L_x_2358:
[----:B------:R-:W-:Y:S05]  /*29f50*/  BSYNC B0 ;  /* 0x0000000000007941 */ /* 0x000fea0003800000 */
.L_x_2227:
[----:B------:R-:W-:-:S03]  /*29f60*/  UMOV UR4, 0xffffffff ;  /* 0xffffffff00047882 */ /* 0x000fc60000000000 */
[----:B------:R-:W-:Y:S05]  /*29f70*/  BRA.DIV UR4, `(.L_x_2229) ;  /* 0x0000003204b87947 */ /* 0x000fea000b800000 */
[----:B------:R-:W1:Y:S02]  /*29f80*/  S2R R2, SR_TID.X ;  /* 0x0000000000027919 */ /* 0x000e640000002100 */
[----:B-1----:R-:W-:-:S04]  /*29f90*/  SHF.R.U32.HI R2, RZ, 0x5, R2 ;  /* 0x00000005ff027819 */ /* 0x002fc80000011602 */
[----:B------:R-:W-:-:S05]  /*29fa0*/  LOP3.LUT R2, R2, 0x3, RZ, 0xc0, !PT ;  /* 0x0000000302027812 */ /* 0x000fca00078ec0ff */
[----:B------:R1:W2:Y:S02]  /*29fb0*/  SHFL.IDX PT, R14, R2, RZ, 0x1f ;  /* 0x00001fff020e7589 */ /* 0x0002a400000e0000 */
.L_x_2361:
[----:B--2---:R-:W-:-:S13]  /*29fc0*/  ISETP.NE.AND P0, PT, R14, RZ, PT ;  /* 0x000000ff0e00720c */ /* 0x004fda0003f05270 */
[----:B------:R-:W-:Y:S05]  /*29fd0*/  @P0 BRA `(.L_x_1750) ;  /* 0x0000000000940947 */ /* 0x000fea0003800000 */
[----:B------:R-:W-:-:S03]  /*29fe0*/  UMOV UR4, 0xffffffff ;  /* 0xffffffff00047882 */ /* 0x000fc60000000000 */
[----:B------:R-:W-:Y:S05]  /*29ff0*/  BRA.DIV UR4, `(.L_x_2230) ;  /* 0x0000003204cc7947 */ /* 0x000fea000b800000 */
[----:B------:R-:W-:-:S13]  /*2a000*/  ELECT P6, URZ, PT ;  /* 0x00000000003f782f */ /* 0x000fda00038c0000 */
.L_x_2364:
[----:B------:R-:W-:Y:S05]  /*2a010*/  @!P6 BRA `(.L_x_1750) ;  /* 0x000000000084e947 */ /* 0x000fea0003800000 */
[----:B-1----:R-:W2:Y:S02]  /*2a020*/  LDL.LU R2, [R1+0x50] ;  /* 0x0000500001027983 */ /* 0x002ea40000300800 */
[----:B--2---:R-:W-:-:S04]  /*2a030*/  LOP3.LUT R2, R2, 0x2, RZ, 0xfc, !PT ;  /* 0x0000000202027812 */ /* 0x004fc800078efcff */
[----:B------:R-:W-:-:S13]  /*2a040*/  ISETP.NE.AND P2, PT, R2, 0x3, PT ;  /* 0x000000030200780c */ /* 0x000fda0003f45270 */
[----:B------:R-:W-:Y:S05]  /*2a050*/  @!P2 BRA `(.L_x_2231) ;  /* 0x000000000004a947 */ /* 0x000fea0003800000 */
[----:B------:R-:W-:Y:S01]  /*2a060*/  BPT.TRAP 0x1 ;  /* 0x000000040000795c */ /* 0x000fe20000300000 */
.L_x_2231:
[----:B0-----:R-:W2:Y:S04]  /*2a070*/  LDL R3, [R1+0x8] ;  /* 0x0000080001037983 */ /* 0x001ea80000100800 */
[----:B------:R-:W3:Y:S01]  /*2a080*/  LDL.LU R7, [R1+0x14] ;  /* 0x0000140001077983 */ /* 0x000ee20000300800 */
[----:B------:R-:W-:-:S05]  /*2a090*/  IADD3 R2, R0, 0x30840, RZ ;  /* 0x0003084000027810 */ /* 0x000fca0007ffe0ff */
[C---:B--2---:R-:W-:Y:S02]  /*2a0a0*/  IMAD R6, R3.reuse, 0x8, R2 ;  /* 0x0000000803067824 */ /* 0x044fe400078e0202 */
[----:B------:R-:W-:Y:S01]  /*2a0b0*/  VIADD R3, R3, 0x1 ;  /* 0x0000000103037836 */ /* 0x000fe20000000000 */
[----:B---3--:R-:W-:-:S04]  /*2a0c0*/  SHF.L.U32 R5, R7, 0x1f, RZ ;  /* 0x0000001f07057819 */ /* 0x008fc800000006ff */
        /* <DEDUP_REMOVED lines=8> */
.L_x_2365:
[----:B------:R-:W1:Y:S02]  /*2a150*/  SYNCS.PHASECHK.TRANS64.TRYWAIT P0, [R7+URZ], R2 ;  /* 0x00000002070075a7 */ /* 0x000e64000800017f */
[----:B-1----:R-:W-:Y:S05]  /*2a160*/  @!P0 BRA `(.L_x_2233) ;  /* 0x0000003000a48947 */ /* 0x002fea0003800000 */
.L_x_2366:
[----:B------:R-:W-:Y:S05]  /*2a170*/  @!P2 BRA `(.L_x_2234) ;  /* 0x000000000004a947 */ /* 0x000fea0003800000 */
[----:B------:R-:W-:Y:S01]  /*2a180*/  BPT.TRAP 0x1 ;  /* 0x000000040000795c */ /* 0x000fe20000300000 */
.L_x_2234:
[----:B------:R-:W2:Y:S01]  /*2a190*/  LDL.LU R4, [R1+0x8] ;  /* 0x0000080001047983 */ /* 0x000ea20000300800 */
[----:B------:R-:W-:-:S04]  /*2a1a0*/  VIADD R0, R0, 0x30860 ;  /* 0x0003086000007836 */ /* 0x000fc80000000000 */
[----:B--2---:R-:W-:-:S04]  /*2a1b0*/  IMAD R4, R4, 0x8, R0 ;  /* 0x0000000804047824 */ /* 0x004fc800078e0200 */
[----:B------:R-:W2:Y:S02]  /*2a1c0*/  SYNCS.PHASECHK.TRANS64.TRYWAIT P0, [R4+URZ], R5 ;  /* 0x00000005040075a7 */ /* 0x000ea4000800017f */
[----:B--2---:R-:W-:Y:S05]  /*2a1d0*/  @!P0 BRA `(.L_x_2235) ;  /* 0x00000030009c8947 */ /* 0x004fea0003800000 */
.L_x_2367:
[----:B------:R-:W-:-:S07]  /*2a1e0*/  LEA R3, R3, R0, 0x3 ;  /* 0x0000000003037211 */ /* 0x000fce00078e18ff */
.L_x_2236:
[----:B---3--:R3:W4:Y:S02]  /*2a1f0*/  SYNCS.PHASECHK.TRANS64.TRYWAIT P0, [R3+URZ], R2 ;  /* 0x00000002030075a7 */ /* 0x008724000800017f */
[----:B----4-:R-:W-:Y:S05]  /*2a200*/  @!P0 NANOSLEEP.SYNCS 0x989680 ;  /* 0x009896800000895d */ /* 0x010fea0003900000 */
[----:B------:R-:W4:Y:S02]  /*2a210*/  @!P0 SYNCS.PHASECHK.TRANS64 P0, [R3+URZ], R2 ;  /* 0x00000002030085a7 */ /* 0x000f24000800007f */
[----:B----4-:R-:W-:Y:S05]  /*2a220*/  @!P0 BRA `(.L_x_2236) ;  /* 0xfffffffc00f08947 */ /* 0x010fea000383ffff */
.L_x_1750:
[----:B------:R-:W-:Y:S05]  /*2a230*/  BSYNC B9 ;  /* 0x0000000000097941 */ /* 0x000fea0003800000 */
.L_x_1747:
[----:B------:R-:W-:Y:S05]  /*2a240*/  EXIT ;  /* 0x000000000000794d */ /* 0x000fea0003800000 */
.L_x_1776:
[----:B0-----:R0:W1:Y:S02]  /*2a250*/  SYNCS.PHASECHK.TRANS64.TRYWAIT P5, [R99+URZ+0x30890], R107 ;  /* 0x0308906b630075a7 */ /* 0x00106400080a017f */
[----:B-1----:R-:W-:Y:S05]  /*2a260*/  @!P5 NANOSLEEP.SYNCS 0x989680 ;  /* 0x009896800000d95d */ /* 0x002fea0003900000 */
[----:B------:R-:W1:Y:S02]  /*2a270*/  @!P5 SYNCS.PHASECHK.TRANS64 P5, [R99+URZ+0x30890], R107 ;  /* 0x0308906b6300d5a7 */ /* 0x000e6400080a007f */
[----:B-1----:R-:W-:Y:S05]  /*2a280*/  @!P5 BRA `(.L_x_1776) ;  /* 0xfffffffc00f0d947 */ /* 0x002fea000383ffff */
[----:B------:R-:W-:Y:S05]  /*2a290*/  BRA `(.L_x_2237) ;  /* 0xfffffd9400207947 */ /* 0x000fea000383ffff */
.L_x_1814:
[----:B0-----:R0:W1:Y:S02]  /*2a2a0*/  SYNCS.PHASECHK.TRANS64.TRYWAIT P5, [R99+URZ+0x30890], R107 ;  /* 0x0308906b630075a7 */ /* 0x00106400080a017f */
[----:B-1----:R-:W-:Y:S05]  /*2a2b0*/  @!P5 NANOSLEEP.SYNCS 0x989680 ;  /* 0x009896800000d95d */ /* 0x002fea0003900000 */
[----:B------:R-:W1:Y:S02]  /*2a2c0*/  @!P5 SYNCS.PHASECHK.TRANS64 P5, [R99+URZ+0x30890], R107 ;  /* 0x0308906b6300d5a7 */ /* 0x000e6400080a007f */
[----:B-1----:R-:W-:Y:S05]  /*2a2d0*/  @!P5 BRA `(.L_x_1814) ;  /* 0xfffffffc00f0d947 */ /* 0x002fea000383ffff */
[----:B------:R-:W-:Y:S05]  /*2a2e0*/  BRA `(.L_x_2238) ;  /* 0xfffffdb4009c7947 */ /* 0x000fea000383ffff */
.L_x_1831:
[----:B0-----:R0:W1:Y:S02]  /*2a2f0*/  SYNCS.PHASECHK.TRANS64.TRYWAIT P0, [R99+URZ+0x30890], R107 ;  /* 0x0308906b630075a7 */ /* 0x001064000800017f */
[----:B-1----:R-:W-:Y:S05]  /*2a300*/  @!P0 NANOSLEEP.SYNCS 0x989680 ;  /* 0x009896800000895d */ /* 0x002fea0003900000 */
[----:B------:R-:W1:Y:S02]  /*2a310*/  @!P0 SYNCS.PHASECHK.TRANS64 P0, [R99+URZ+0x30890], R107 ;  /* 0x0308906b630085a7 */ /* 0x000e64000800007f */
[----:B-1----:R-:W-:Y:S05]  /*2a320*/  @!P0 BRA `(.L_x_1831) ;  /* 0xfffffffc00f08947 */ /* 0x002fea000383ffff */
[----:B------:R-:W-:Y:S05]  /*2a330*/  BRA `(.L_x_2239) ;  /* 0xfffffdd800087947 */ /* 0x000fea000383ffff */
.L_x_1837:
[----:B--2---:R2:W3:Y:S02]  /*2a340*/  SYNCS.PHASECHK.TRANS64.TRYWAIT P1, [R99+URZ+0x308b0], R107 ;  /* 0x0308b06b630075a7 */ /* 0x0044e4000802017f */
[----:B---3--:R-:W-:Y:S05]  /*2a350*/  @!P1 NANOSLEEP.SYNCS 0x989680 ;  /* 0x009896800000995d */ /* 0x008fea0003900000 */
[----:B------:R-:W3:Y:S02]  /*2a360*/  @!P1 SYNCS.PHASECHK.TRANS64 P1, [R99+URZ+0x308b0], R107 ;  /* 0x0308b06b630095a7 */ /* 0x000ee4000802007f */
[----:B---3--:R-:W-:Y:S05]  /*2a370*/  @!P1 BRA `(.L_x_1837) ;  /* 0xfffffffc00f09947 */ /* 0x008fea000383ffff */
[----:B------:R-:W-:Y:S05]  /*2a380*/  BRA `(.L_x_2240) ;  /* 0xfffffdd800d87947 */ /* 0x000fea000383ffff */
.L_x_1865:
[----:B------:R-:W-:Y:S01]  /*2a390*/  BSSY B1, `(.L_x_2241) ;  /* 0x0000008000017945 */ /* 0x000fe20003800000 */
[----:B------:R-:W-:Y:S02]  /*2a3a0*/  IMAD.MOV.U32 R13, RZ, RZ, R6 ;  /* 0x000000ffff0d7224 */ /* 0x000fe400078e0006 */
[----:B------:R-:W-:Y:S02]  /*2a3b0*/  IMAD.MOV.U32 R12, RZ, RZ, RZ ;  /* 0x000000ffff0c7224 */ /* 0x000fe400078e00ff */
[----:B------:R-:W-:Y:S02]  /*2a3c0*/  IMAD.MOV.U32 R11, RZ, RZ, 0x181f ;  /* 0x0000181fff0b7424 */ /* 0x000fe400078e00ff */
[----:B------:R-:W-:-:S07]  /*2a3d0*/  IMAD.MOV.U32 R15, RZ, RZ, -0x1 ;  /* 0xffffffffff0f7424 */ /* 0x000fce00078e00ff */
[----:B------:R-:W-:Y:S05]  /*2a3e0*/  WARPSYNC.COLLECTIVE R15, `(.L_x_2242) ;  /* 0x000000000f087348 */ /* 0x000fea0003c00000 */
[----:B------:R0:W1:Y:S02]  /*2a3f0*/  SHFL.IDX P6, R14, R13, R12, R11 ;  /* 0x0000000c0d0e7389 */ /* 0x00006400000c000b */
[----:B01----:R-:W-:Y:S01]  /*2a400*/  ENDCOLLECTIVE ;  /* 0x000000000000791b */ /* 0x003fe20003800000 */
.L_x_2242:
[----:B------:R-:W-:Y:S05]  /*2a410*/  BSYNC B1 ;  /* 0x0000000000017941 */ /* 0x000fea0003800000 */
.L_x_2241:
[----:B------:R-:W-:Y:S01]  /*2a420*/  MOV R13, R3 ;  /* 0x00000003000d7202 */ /* 0x000fe20000000f00 */
[----:B------:R-:W-:Y:S02]  /*2a430*/  IMAD.MOV.U32 R12, RZ, RZ, RZ ;  /* 0x000000ffff0c7224 */ /* 0x000fe400078e00ff */
[----:B------:R-:W-:Y:S02]  /*2a440*/  IMAD.MOV.U32 R11, RZ, RZ, 0x181f ;  /* 0x0000181fff0b7424 */ /* 0x000fe400078e00ff */
[----:B------:R-:W-:Y:S02]  /*2a450*/  IMAD.MOV.U32 R15, RZ, RZ, -0x1 ;  /* 0xffffffffff0f7424 */ /* 0x000fe400078e00ff */
[----:B------:R-:W-:-:S07]  /*2a460*/  IMAD.MOV.U32 R5, RZ, RZ, R14 ;  /* 0x000000ffff057224 */ /* 0x000fce00078e000e */
[----:B------:R-:W-:Y:S05]  /*2a470*/  WARPSYNC.COLLECTIVE R15, `(.L_x_2243) ;  /* 0x000000000f087348 */ /* 0x000fea0003c00000 */
[----:B------:R0:W1:Y:S02]  /*2a480*/  SHFL.IDX P6, R14, R13, R12, R11 ;  /* 0x0000000c0d0e7389 */ /* 0x00006400000c000b */
[----:B01----:R-:W-:Y:S01]  /*2a490*/  ENDCOLLECTIVE ;  /* 0x000000000000791b */ /* 0x003fe20003800000 */
.L_x_2243:
[----:B------:R-:W-:Y:S02]  /*2a4a0*/  IMAD.MOV.U32 R13, RZ, RZ, R7 ;  /* 0x000000ffff0d7224 */ /* 0x000fe400078e0007 */
[----:B------:R-:W-:-:S07]  /*2a4b0*/  IMAD.MOV.U32 R4, RZ, RZ, R14 ;  /* 0x000000ffff047224 */ /* 0x000fce00078e000e */
[----:B------:R-:W-:Y:S05]  /*2a4c0*/  WARPSYNC.COLLECTIVE R15, `(.L_x_2244) ;  /* 0x000000000f087348 */ /* 0x000fea0003c00000 */
[----:B------:R0:W1:Y:S02]  /*2a4d0*/  SHFL.IDX P6, R14, R13, R12, R11 ;  /* 0x0000000c0d0e7389 */ /* 0x00006400000c000b */
[----:B01----:R-:W-:Y:S01]  /*2a4e0*/  ENDCOLLECTIVE ;  /* 0x000000000000791b */ /* 0x003fe20003800000 */
.L_x_2244:
[----:B------:R-:W-:Y:S01]  /*2a4f0*/  IMAD.MOV.U32 R13, RZ, RZ, R0 ;  /* 0x000000ffff0d7224 */ /* 0x000fe200078e0000 */
[----:B------:R-:W-:-:S07]  /*2a500*/  MOV R9, R14 ;  /* 0x0000000e00097202 */ /* 0x000fce0000000f00 */
[----:B------:R-:W-:Y:S05]  /*2a510*/  WARPSYNC.COLLECTIVE R15, `(.L_x_2245) ;  /* 0x000000000f087348 */ /* 0x000fea0003c00000 */
[----:B------:R0:W1:Y:S02]  /*2a520*/  SHFL.IDX P6, R14, R13, R12, R11 ;  /* 0x0000000c0d0e7389 */ /* 0x00006400000c000b */
[----:B01----:R-:W-:Y:S01]  /*2a530*/  ENDCOLLECTIVE ;  /* 0x000000000000791b */ /* 0x003fe20003800000 */
.L_x_2245:
[----:B------:R-:W-:Y:S05]  /*2a540*/  BRA `(.L_x_2246) ;  /* 0xfffffdec00c07947 */ /* 0x000fea000383ffff */
.L_x_1868:
[----:B------:R-:W-:Y:S01]  /*2a550*/  BSSY B1, `(.L_x_2247) ;  /* 0x0000008000017945 */ /* 0x000fe20003800000 */
[----:B------:R-:W-:Y:S02]  /*2a560*/  IMAD.MOV.U32 R13, RZ, RZ, R6 ;  /* 0x000000ffff0d7224 */ /* 0x000fe400078e0006 */
[----:B------:R-:W-:Y:S02]  /*2a570*/  IMAD.MOV.U32 R12, RZ, RZ, 0x1 ;  /* 0x00000001ff0c7424 */ /* 0x000fe400078e00ff */
[----:B------:R-:W-:Y:S02]  /*2a580*/  IMAD.MOV.U32 R11, RZ, RZ, 0x181f ;  /* 0x0000181fff0b7424 */ /* 0x000fe400078e00ff */
[----:B------:R-:W-:-:S07]  /*2a590*/  IMAD.MOV.U32 R15, RZ, RZ, -0x1 ;  /* 0xffffffffff0f7424 */ /* 0x000fce00078e00ff */
[----:B0---4-:R-:W-:Y:S05]  /*2a5a0*/  WARPSYNC.COLLECTIVE R15, `(.L_x_2248) ;  /* 0x000000000f087348 */ /* 0x011fea0003c00000 */
[----:B----4-:R1:W2:Y:S02]  /*2a5b0*/  SHFL.IDX P6, R14, R13, R12, R11 ;  /* 0x0000000c0d0e7389 */ /* 0x0102a400000c000b */
[----:B012---:R-:W-:Y:S01]  /*2a5c0*/  ENDCOLLECTIVE ;  /* 0x000000000000791b */ /* 0x007fe20003800000 */
.L_x_2248:
[----:B------:R-:W-:Y:S05]  /*2a5d0*/  BSYNC B1 ;  /* 0x0000000000017941 */ /* 0x000fea0003800000 */
.L_x_2247:
[----:B------:R-:W-:Y:S01]  /*2a5e0*/  IMAD.MOV.U32 R13, RZ, RZ, R3 ;  /* 0x000000ffff0d7224 */ /* 0x000fe200078e0003 */
[----:B------:R-:W-:Y:S01]  /*2a5f0*/  MOV R5, R14 ;  /* 0x0000000e00057202 */ /* 0x000fe20000000f00 */
[----:B------:R-:W-:Y:S02]  /*2a600*/  IMAD.MOV.U32 R12, RZ, RZ, 0x1 ;  /* 0x00000001ff0c7424 */ /* 0x000fe400078e00ff */
[----:B------:R-:W-:Y:S02]  /*2a610*/  IMAD.MOV.U32 R11, RZ, RZ, 0x181f ;  /* 0x0000181fff0b7424 */ /* 0x000fe400078e00ff */
[----:B------:R-:W-:-:S07]  /*2a620*/  IMAD.MOV.U32 R15, RZ, RZ, -0x1 ;  /* 0xffffffffff0f7424 */ /* 0x000fce00078e00ff */
[----:B------:R-:W-:Y:S05]  /*2a630*/  WARPSYNC.COLLECTIVE R15, `(.L_x_2249) ;  /* 0x000000000f087348 */ /* 0x000fea0003c00000 */
[----:B------:R0:W1:Y:S02]  /*2a640*/  SHFL.IDX P6, R14, R13, R12, R11 ;  /* 0x0000000c0d0e7389 */ /* 0x00006400000c000b */
[----:B01----:R-:W-:Y:S01]  /*2a650*/  ENDCOLLECTIVE ;  /* 0x000000000000791b */ /* 0x003fe20003800000 */
.L_x_2249:
[----:B------:R-:W-:Y:S01]  /*2a660*/  MOV R13, R7 ;  /* 0x00000007000d7202 */ /* 0x000fe20000000f00 */
[----:B------:R-:W-:-:S07]  /*2a670*/  IMAD.MOV.U32 R4, RZ, RZ, R14 ;  /* 0x000000ffff047224 */ /* 0x000fce00078e000e */
[----:B------:R-:W-:Y:S05]  /*2a680*/  WARPSYNC.COLLECTIVE R15, `(.L_x_2250) ;  /* 0x000000000f087348 */ /* 0x000fea0003c00000 */
[----:B------:R0:W1:Y:S02]  /*2a690*/  SHFL.IDX P6, R14, R13, R12, R11 ;  /* 0x0000000c0d0e7389 */ /* 0x00006400000c000b */
[----:B01----:R-:W-:Y:S01]  /*2a6a0*/  ENDCOLLECTIVE ;  /* 0x000000000000791b */ /* 0x003fe20003800000 */
.L_x_2250:
[----:B------:R-:W-:Y:S02]  /*2a6b0*/  IMAD.MOV.U32 R13, RZ, RZ, R0 ;  /* 0x000000ffff0d7224 */ /* 0x000fe400078e0000 */
[----:B------:R-:W-:-:S07]  /*2a6c0*/  IMAD.MOV.U32 R9, RZ, RZ, R14 ;  /* 0x000000ffff097224 */ /* 0x000fce00078e000e */
[----:B------:R-:W-:Y:S05]  /*2a6d0*/  WARPSYNC.COLLECTIVE R15, `(.L_x_2251) ;  /* 0x000000000f087348 */ /* 0x000fea0003c00000 */
[----:B------:R0:W1:Y:S02]  /*2a6e0*/  SHFL.IDX P6, R14, R13, R12, R11 ;  /* 0x0000000c0d0e7389 */ /* 0x00006400000c000b */
[----:B01----:R-:W-:Y:S01]  /*2a6f0*/  ENDCOLLECTIVE ;  /* 0x000000000000791b */ /* 0x003fe20003800000 */
.L_x_2251:
[----:B------:R-:W-:Y:S05]  /*2a700*/  BRA `(.L_x_2252) ;  /* 0xfffffdf000b87947 */ /* 0x000fea000383ffff */
.L_x_1871:
[----:B------:R-:W-:Y:S01]  /*2a710*/  BSSY B1, `(.L_x_2253) ;  /* 0x0000008000017945 */ /* 0x000fe20003800000 */
[----:B------:R-:W-:Y:S01]  /*2a720*/  IMAD.MOV.U32 R13, RZ, RZ, R6 ;  /* 0x000000ffff0d7224 */ /* 0x000fe200078e0006 */
[----:B------:R-:W-:Y:S01]  /*2a730*/  MOV R15, 0xffffffff ;  /* 0xffffffff000f7802 */ /* 0x000fe20000000f00 */
[----:B------:R-:W-:Y:S02]  /*2a740*/  IMAD.MOV.U32 R12, RZ, RZ, 0x2 ;  /* 0x00000002ff0c7424 */ /* 0x000fe400078e00ff */
[----:B------:R-:W-:-:S07]  /*2a750*/  IMAD.MOV.U32 R11, RZ, RZ, 0x181f ;  /* 0x0000181fff0b7424 */ /* 0x000fce00078e00ff */
[----:B-1--4-:R-:W-:Y:S05]  /*2a760*/  WARPSYNC.COLLECTIVE R15, `(.L_x_2254) ;  /* 0x000000000f087348 */ /* 0x012fea0003c00000 */
[----:B----4-:R0:W2:Y:S02]  /*2a770*/  SHFL.IDX P6, R14, R13, R12, R11 ;  /* 0x0000000c0d0e7389 */ /* 0x0100a400000c000b */
[----:B012---:R-:W-:Y:S01]  /*2a780*/  ENDCOLLECTIVE ;  /* 0x000000000000791b */ /* 0x007fe20003800000 */
.L_x_2254:
[----:B------:R-:W-:Y:S05]  /*2a790*/  BSYNC B1 ;  /* 0x0000000000017941 */ /* 0x000fea0003800000 */
.L_x_2253:
[----:B------:R-:W-:Y:S02]  /*2a7a0*/  IMAD.MOV.U32 R13, RZ, RZ, R3 ;  /* 0x000000ffff0d7224 */ /* 0x000fe400078e0003 */
[----:B------:R-:W-:Y:S02]  /*2a7b0*/  IMAD.MOV.U32 R12, RZ, RZ, 0x2 ;  /* 0x00000002ff0c7424 */ /* 0x000fe400078e00ff */
[----:B------:R-:W-:Y:S02]  /*2a7c0*/  IMAD.MOV.U32 R11, RZ, RZ, 0x181f ;  /* 0x0000181fff0b7424 */ /* 0x000fe400078e00ff */
[----:B------:R-:W-:Y:S02]  /*2a7d0*/  IMAD.MOV.U32 R15, RZ, RZ, -0x1 ;  /* 0xffffffffff0f7424 */ /* 0x000fe400078e00ff */
[----:B------:R-:W-:-:S07]  /*2a7e0*/  IMAD.MOV.U32 R5, RZ, RZ, R14 ;  /* 0x000000ffff057224 */ /* 0x000fce00078e000e */
[----:B------:R-:W-:Y:S05]  /*2a7f0*/  WARPSYNC.COLLECTIVE R15, `(.L_x_2255) ;  /* 0x000000000f087348 */ /* 0x000fea0003c00000 */
[----:B------:R0:W1:Y:S02]  /*2a800*/  SHFL.IDX P6, R14, R13, R12, R11 ;  /* 0x0000000c0d0e7389 */ /* 0x00006400000c000b */
[----:B01----:R-:W-:Y:S01]  /*2a810*/  ENDCOLLECTIVE ;  /* 0x000000000000791b */ /* 0x003fe20003800000 */
.L_x_2255:
[----:B------:R-:W-:Y:S01]  /*2a820*/  IMAD.MOV.U32 R13, RZ, RZ, R7 ;  /* 0x000000ffff0d7224 */ /* 0x000fe200078e0007 */
[----:B------:R-:W-:-:S07]  /*2a830*/  MOV R4, R14 ;  /* 0x0000000e00047202 */ /* 0x000fce0000000f00 */
[----:B------:R-:W-:Y:S05]  /*2a840*/  WARPSYNC.COLLECTIVE R15, `(.L_x_2256) ;  /* 0x000000000f087348 */ /* 0x000fea0003c00000 */
[----:B------:R0:W1:Y:S02]  /*2a850*/  SHFL.IDX P6, R14, R13, R12, R11 ;  /* 0x0000000c0d0e7389 */ /* 0x00006400000c000b */
[----:B01----:R-:W-:Y:S01]  /*2a860*/  ENDCOLLECTIVE ;  /* 0x000000000000791b */ /* 0x003fe20003800000 */
.L_x_2256:
[----:B------:R-:W-:Y:S02]  /*2a870*/  IMAD.MOV.U32 R13, RZ, RZ, R0 ;  /* 0x000000ffff0d7224 */ /* 0x000fe400078e0000 */
[----:B------:R-:W-:-:S07]  /*2a880*/  IMAD.MOV.U32 R9, RZ, RZ, R14 ;  /* 0x000000ffff097224 */ /* 0x000fce00078e000e */
[----:B------:R-:W-:Y:S05]  /*2a890*/  WARPSYNC.COLLECTIVE R15, `(.L_x_2257) ;  /* 0x000000000f087348 */ /* 0x000fea0003c00000 */
[----:B------:R0:W1:Y:S02]  /*2a8a0*/  SHFL.IDX P6, R14, R13, R12, R11 ;  /* 0x0000000c0d0e7389 */ /* 0x00006400000c000b */
[----:B01----:R-:W-:Y:S01]  /*2a8b0*/  ENDCOLLECTIVE ;  /* 0x000000000000791b */ /* 0x003fe20003800000 */
.L_x_2257:
[----:B------:R-:W-:Y:S05]  /*2a8c0*/  BRA `(.L_x_2258) ;  /* 0xfffffdf400a07947 */ /* 0x000fea000383ffff */
.L_x_1874:
[----:B------:R-:W-:Y:S01]  /*2a8d0*/  BSSY B1, `(.L_x_2259) ;  /* 0x0000008000017945 */ /* 0x000fe20003800000 */
[----:B------:R-:W-:Y:S01]  /*2a8e0*/  IMAD.MOV.U32 R13, RZ, RZ, R6 ;  /* 0x000000ffff0d7224 */ /* 0x000fe200078e0006 */
[----:B------:R-:W-:Y:S01]  /*2a8f0*/  MOV R11, 0x181f ;  /* 0x0000181f000b7802 */ /* 0x000fe20000000f00 */
[----:B------:R-:W-:Y:S02]  /*2a900*/  IMAD.MOV.U32 R12, RZ, RZ, 0x3 ;  /* 0x00000003ff0c7424 */ /* 0x000fe400078e00ff */
[----:B------:R-:W-:-:S07]  /*2a910*/  IMAD.MOV.U32 R15, RZ, RZ, -0x1 ;  /* 0xffffffffff0f7424 */ /* 0x000fce00078e00ff */
[----:B-1--4-:R-:W-:Y:S05]  /*2a920*/  WARPSYNC.COLLECTIVE R15, `(.L_x_2260) ;  /* 0x000000000f087348 */ /* 0x012fea0003c00000 */
[----:B------:R0:W2:Y:S02]  /*2a930*/  SHFL.IDX P6, R14, R13, R12, R11 ;  /* 0x0000000c0d0e7389 */ /* 0x0000a400000c000b */
[----:B012-4-:R-:W-:Y:S01]  /*2a940*/  ENDCOLLECTIVE ;  /* 0x000000000000791b */ /* 0x017fe20003800000 */
.L_x_2260:
[----:B------:R-:W-:Y:S05]  /*2a950*/  BSYNC B1 ;  /* 0x0000000000017941 */ /* 0x000fea0003800000 */
.L_x_2259:
[----:B------:R-:W-:Y:S01]  /*2a960*/  IMAD.MOV.U32 R13, RZ, RZ, R3 ;  /* 0x000000ffff0d7224 */ /* 0x000fe200078e0003 */
[----:B------:R-:W-:Y:S01]  /*2a970*/  MOV R15, 0xffffffff ;  /* 0xffffffff000f7802 */ /* 0x000fe20000000f00 */
[----:B------:R-:W-:Y:S02]  /*2a980*/  IMAD.MOV.U32 R12, RZ, RZ, 0x3 ;  /* 0x00000003ff0c7424 */ /* 0x000fe400078e00ff */
[----:B------:R-:W-:Y:S02]  /*2a990*/  IMAD.MOV.U32 R11, RZ, RZ, 0x181f ;  /* 0x0000181fff0b7424 */ /* 0x000fe400078e00ff */
[----:B------:R-:W-:-:S07]  /*2a9a0*/  IMAD.MOV.U32 R9, RZ, RZ, R14 ;  /* 0x000000ffff097224 */ /* 0x000fce00078e000e */
[----:B------:R-:W-:Y:S05]  /*2a9b0*/  WARPSYNC.COLLECTIVE R15, `(.L_x_2261) ;  /* 0x000000000f087348 */ /* 0x000fea0003c00000 */
[----:B------:R0:W1:Y:S02]  /*2a9c0*/  SHFL.IDX P6, R14, R13, R12, R11 ;  /* 0x0000000c0d0e7389 */ /* 0x00006400000c000b */
[----:B01----:R-:W-:Y:S01]  /*2a9d0*/  ENDCOLLECTIVE ;  /* 0x000000000000791b */ /* 0x003fe20003800000 */
.L_x_2261:
[----:B------:R-:W-:Y:S02]  /*2a9e0*/  IMAD.MOV.U32 R13, RZ, RZ, R7 ;  /* 0x000000ffff0d7224 */ /* 0x000fe400078e0007 */
[----:B------:R-:W-:-:S07]  /*2a9f0*/  IMAD.MOV.U32 R8, RZ, RZ, R14 ;  /* 0x000000ffff087224 */ /* 0x000fce00078e000e */
[----:B------:R-:W-:Y:S05]  /*2aa00*/  WARPSYNC.COLLECTIVE R15, `(.L_x_2262) ;  /* 0x000000000f087348 */ /* 0x000fea0003c00000 */
[----:B------:R0:W1:Y:S02]  /*2aa10*/  SHFL.IDX P6, R14, R13, R12, R11 ;  /* 0x0000000c0d0e7389 */ /* 0x00006400000c000b */
[----:B01----:R-:W-:Y:S01]  /*2aa20*/  ENDCOLLECTIVE ;  /* 0x000000000000791b */ /* 0x003fe20003800000 */
.L_x_2262:
[----:B------:R-:W-:Y:S02]  /*2aa30*/  IMAD.MOV.U32 R13, RZ, RZ, R0 ;  /* 0x000000ffff0d7224 */ /* 0x000fe400078e0000 */
[----:B------:R-:W-:-:S07]  /*2aa40*/  IMAD.MOV.U32 R23, RZ, RZ, R14 ;  /* 0x000000ffff177224 */ /* 0x000fce00078e000e */
[----:B------:R-:W-:Y:S05]  /*2aa50*/  WARPSYNC.COLLECTIVE R15, `(.L_x_2263) ;  /* 0x000000000f087348 */ /* 0x000fea0003c00000 */
[----:B------:R0:W1:Y:S02]  /*2aa60*/  SHFL.IDX P6, R14, R13, R12, R11 ;  /* 0x0000000c0d0e7389 */ /* 0x00006400000c000b */
[----:B01----:R-:W-:Y:S01]  /*2aa70*/  ENDCOLLECTIVE ;  /* 0x000000000000791b */ /* 0x003fe20003800000 */
.L_x_2263:
[----:B------:R-:W-:Y:S01]  /*2aa80*/  IMAD.MOV.U32 R0, RZ, RZ, R14 ;  /* 0x000000ffff007224 */ /* 0x000fe200078e000e */
[----:B------:R-:W-:Y:S06]  /*2aa90*/  BRA `(.L_x_2264) ;  /* 0xfffffdf8008c7947 */ /* 0x000fec000383ffff */
.L_x_1878:
[----:B0-----:R0:W1:Y:S02]  /*2aaa0*/  SYNCS.PHASECHK.TRANS64.TRYWAIT P0, [R16+URZ+0x30800], R113 ;  /* 0x03080071100075a7 */ /* 0x001064000800017f */
[----:B-1----:R-:W-:Y:S05]  /*2aab0*/  @!P0 NANOSLEEP.SYNCS 0x989680 ;  /* 0x009896800000895d */ /* 0x002fea0003900000 */
[----:B------:R-:W1:Y:S02]  /*2aac0*/  @!P0 SYNCS.PHASECHK.TRANS64 P0, [R16+URZ+0x30800], R113 ;  /* 0x03080071100085a7 */ /* 0x000e64000800007f */
[----:B-1----:R-:W-:Y:S05]  /*2aad0*/  @!P0 BRA `(.L_x_1878) ;  /* 0xfffffffc00f08947 */ /* 0x002fea000383ffff */
[----:B------:R-:W-:Y:S05]  /*2aae0*/  BRA `(.L_x_2265) ;  /* 0xfffffdfc00e87947 */ /* 0x000fea000383ffff */
.L_x_1910:
[----:B------:R-:W-:Y:S01]  /*2aaf0*/  BSSY B1, `(.L_x_2266) ;  /* 0x0000008000017945 */ /* 0x000fe20003800000 */
[----:B------:R-:W-:Y:S01]  /*2ab00*/  MOV R13, R6 ;  /* 0x00000006000d7202 */ /* 0x000fe20000000f00 */
[----:B------:R-:W-:Y:S02]  /*2ab10*/  IMAD.MOV.U32 R12, RZ, RZ, RZ ;  /* 0x000000ffff0c7224 */ /* 0x000fe400078e00ff */
[----:B------:R-:W-:Y:S02]  /*2ab20*/  IMAD.MOV.U32 R11, RZ, RZ, 0x181f ;  /* 0x0000181fff0b7424 */ /* 0x000fe400078e00ff */
[----:B------:R-:W-:-:S07]  /*2ab30*/  IMAD.MOV.U32 R15, RZ, RZ, -0x1 ;  /* 0xffffffffff0f7424 */ /* 0x000fce00078e00ff */
[----:B------:R-:W-:Y:S05]  /*2ab40*/  WARPSYNC.COLLECTIVE R15, `(.L_x_2267) ;  /* 0x000000000f087348 */ /* 0x000fea0003c00000 */
[----:B------:R0:W1:Y:S02]  /*2ab50*/  SHFL.IDX P6, R14, R13, R12, R11 ;  /* 0x0000000c0d0e7389 */ /* 0x00006400000c000b */
[----:B01----:R-:W-:Y:S01]  /*2ab60*/  ENDCOLLECTIVE ;  /* 0x000000000000791b */ /* 0x003fe20003800000 */
.L_x_2267:
[----:B------:R-:W-:Y:S05]  /*2ab70*/  BSYNC B1 ;  /* 0x0000000000017941 */ /* 0x000fea0003800000 */
.L_x_2266:
        /* <DEDUP_REMOVED lines=8> */
.L_x_2268:
[----:B------:R-:W-:Y:S02]  /*2ac00*/  IMAD.MOV.U32 R13, RZ, RZ, R7 ;  /* 0x000000ffff0d7224 */ /* 0x000fe400078e0007 */
[----:B------:R-:W-:-:S07]  /*2ac10*/  IMAD.MOV.U32 R4, RZ, RZ, R14 ;  /* 0x000000ffff047224 */ /* 0x000fce00078e000e */
[----:B------:R-:W-:Y:S05]  /*2ac20*/  WARPSYNC.COLLECTIVE R15, `(.L_x_2269) ;  /* 0x000000000f087348 */ /* 0x000fea0003c00000 */
[----:B------:R0:W1:Y:S02]  /*2ac30*/  SHFL.IDX P6, R14, R13, R12, R11 ;  /* 0x0000000c0d0e7389 */ /* 0x00006400000c000b */
[----:B01----:R-:W-:Y:S01]  /*2ac40*/  ENDCOLLECTIVE ;  /* 0x000000000000791b */ /* 0x003fe20003800000 */
.L_x_2269:
[----:B------:R-:W-:Y:S01]  /*2ac50*/  MOV R13, R0 ;  /* 0x00000000000d7202 */ /* 0x000fe20000000f00 */
[----:B------:R-:W-:-:S07]  /*2ac60*/  IMAD.MOV.U32 R9, RZ, RZ, R14 ;  /* 0x000000ffff097224 */ /* 0x000fce00078e000e */
[----:B------:R-:W-:Y:S05]  /*2ac70*/  WARPSYNC.COLLECTIVE R15, `(.L_x_2270) ;  /* 0x000000000f087348 */ /* 0x000fea0003c00000 */
[----:B------:R0:W1:Y:S02]  /*2ac80*/  SHFL.IDX P6, R14, R13, R12, R11 ;  /* 0x0000000c0d0e7389 */ /* 0x00006400000c000b */
[----:B01----:R-:W-:Y:S01]  /*2ac90*/  ENDCOLLECTIVE ;  /* 0x000000000000791b */ /* 0x003fe20003800000 */
.L_x_2270:
[----:B------:R-:W-:Y:S05]  /*2aca0*/  BRA `(.L_x_2271) ;  /* 0xfffffe2c00c07947 */ /* 0x000fea000383ffff */
.L_x_1913:
        /* <DEDUP_REMOVED lines=8> */
.L_x_2273:
[----:B------:R-:W-:Y:S05]  /*2ad30*/  BSYNC B1 ;  /* 0x0000000000017941 */ /* 0x000fea0003800000 */
.L_x_2272:
[----:B------:R-:W-:Y:S01]  /*2ad40*/  MOV R13, R3 ;  /* 0x00000003000d7202 */ /* 0x000fe20000000f00 */
[----:B------:R-:W-:Y:S02]  /*2ad50*/  IMAD.MOV.U32 R12, RZ, RZ, 0x1 ;  /* 0x00000001ff0c7424 */ /* 0x000fe400078e00ff */
[----:B------:R-:W-:Y:S02]  /*2ad60*/  IMAD.MOV.U32 R11, RZ, RZ, 0x181f ;  /* 0x0000181fff0b7424 */ /* 0x000fe400078e00ff */
[----:B------:R-:W-:Y:S02]  /*2ad70*/  IMAD.MOV.U32 R15, RZ, RZ, -0x1 ;  /* 0xffffffffff0f7424 */ /* 0x000fe400078e00ff */
[----:B------:R-:W-:-:S07]  /*2ad80*/  IMAD.MOV.U32 R5, RZ, RZ, R14 ;  /* 0x000000ffff057224 */ /* 0x000fce00078e000e */
[----:B------:R-:W-:Y:S05]  /*2ad90*/  WARPSYNC.COLLECTIVE R15, `(.L_x_2274) ;  /* 0x000000000f087348 */ /* 0x000fea0003c00000 */
[----:B------:R0:W1:Y:S02]  /*2ada0*/  SHFL.IDX P6, R14, R13, R12, R11 ;  /* 0x0000000c0d0e7389 */ /* 0x00006400000c000b */
[----:B01----:R-:W-:Y:S01]  /*2adb0*/  ENDCOLLECTIVE ;  /* 0x000000000000791b */ /* 0x003fe20003800000 */
.L_x_2274:
[----:B------:R-:W-:Y:S02]  /*2adc0*/  IMAD.MOV.U32 R13, RZ, RZ, R7 ;  /* 0x000000ffff0d7224 */ /* 0x000fe400078e0007 */
[----:B------:R-:W-:-:S07]  /*2add0*/  IMAD.MOV.U32 R4, RZ, RZ, R14 ;  /* 0x000000ffff047224 */ /* 0x000fce00078e000e */
[----:B------:R-:W-:Y:S05]  /*2ade0*/  WARPSYNC.COLLECTIVE R15, `(.L_x_2275) ;  /* 0x000000000f087348 */ /* 0x000fea0003c00000 */
[----:B------:R0:W1:Y:S02]  /*2adf0*/  SHFL.IDX P6, R14, R13, R12, R11 ;  /* 0x0000000c0d0e7389 */ /* 0x00006400000c000b */
[----:B01----:R-:W-:Y:S01]  /*2ae00*/  ENDCOLLECTIVE ;  /* 0x000000000000791b */ /* 0x003fe20003800000 */
.L_x_2275:
[----:B------:R-:W-:Y:S01]  /*2ae10*/  IMAD.MOV.U32 R13, RZ, RZ, R0 ;  /* 0x000000ffff0d7224 */ /* 0x000fe200078e0000 */
[----:B------:R-:W-:-:S07]  /*2ae20*/  MOV R9, R14 ;  /* 0x0000000e00097202 */ /* 0x000fce0000000f00 */
[----:B------:R-:W-:Y:S05]  /*2ae30*/  WARPSYNC.COLLECTIVE R15, `(.L_x_2276) ;  /* 0x000000000f087348 */ /* 0x000fea0003c00000 */
[----:B------:R0:W1:Y:S02]  /*2ae40*/  SHFL.IDX P6, R14, R13, R12, R11 ;  /* 0x0000000c0d0e7389 */ /* 0x00006400000c000b */
[----:B01----:R-:W-:Y:S01]  /*2ae50*/  ENDCOLLECTIVE ;  /* 0x000000000000791b */ /* 0x003fe20003800000 */
.L_x_2276:
[----:B------:R-:W-:Y:S05]  /*2ae60*/  BRA `(.L_x_2277) ;  /* 0xfffffe30008c7947 */ /* 0x000fea000383ffff */
.L_x_1916:
[----:B------:R-:W-:Y:S01]  /*2ae70*/  BSSY B1, `(.L_x_2278) ;  /* 0x0000008000017945 */ /* 0x000fe20003800000 */
[----:B------:R-:W-:Y:S02]  /*2ae80*/  IMAD.MOV.U32 R13, RZ, RZ, R6 ;  /* 0x000000ffff0d7224 */ /* 0x000fe400078e0006 */
[----:B------:R-:W-:Y:S02]  /*2ae90*/  IMAD.MOV.U32 R12, RZ, RZ, 0x2 ;  /* 0x00000002ff0c7424 */ /* 0x000fe400078e00ff */
[----:B------:R-:W-:Y:S02]  /*2aea0*/  IMAD.MOV.U32 R11, RZ, RZ, 0x181f ;  /* 0x0000181fff0b7424 */ /* 0x000fe400078e00ff */
[----:B------:R-:W-:-:S07]  /*2aeb0*/  IMAD.MOV.U32 R15, RZ, RZ, -0x1 ;  /* 0xffffffffff0f7424 */ /* 0x000fce00078e00ff */
[----:B-1--4-:R-:W-:Y:S05]  /*2aec0*/  WARPSYNC.COLLECTIVE R15, `(.L_x_2279) ;  /* 0x000000000f087348 */ /* 0x012fea0003c00000 */
[----:B----4-:R0:W2:Y:S02]  /*2aed0*/  SHFL.IDX P6, R14, R13, R12, R11 ;  /* 0x0000000c0d0e7389 */ /* 0x0100a400000c000b */
[----:B012---:R-:W-:Y:S01]  /*2aee0*/  ENDCOLLECTIVE ;  /* 0x000000000000791b */ /* 0x007fe20003800000 */
.L_x_2279:
[----:B------:R-:W-:Y:S05]  /*2aef0*/  BSYNC B1 ;  /* 0x0000000000017941 */ /* 0x000fea0003800000 */
.L_x_2278:
        /* <DEDUP_REMOVED lines=8> */
.L_x_2280:
[----:B------:R-:W-:Y:S01]  /*2af80*/  MOV R13, R7 ;  /* 0x00000007000d7202 */ /* 0x000fe20000000f00 */
[----:B------:R-:W-:-:S07]  /*2af90*/  IMAD.MOV.U32 R4, RZ, RZ, R14 ;  /* 0x000000ffff047224 */ /* 0x000fce00078e000e */
[----:B------:R-:W-:Y:S05]  /*2afa0*/  WARPSYNC.COLLECTIVE R15, `(.L_x_2281) ;  /* 0x000000000f087348 */ /* 0x000fea0003c00000 */
[----:B------:R0:W1:Y:S02]  /*2afb0*/  SHFL.IDX P6, R14, R13, R12, R11 ;  /* 0x0000000c0d0e7389 */ /* 0x00006400000c000b */
[----:B01----:R-:W-:Y:S01]  /*2afc0*/  ENDCOLLECTIVE ;  /* 0x000000000000791b */ /* 0x003fe20003800000 */
.L_x_2281:
[----:B------:R-:W-:Y:S02]  /*2afd0*/  IMAD.MOV.U32 R13, RZ, RZ, R0 ;  /* 0x000000ffff0d7224 */ /* 0x000fe400078e0000 */
[----:B------:R-:W-:-:S07]  /*2afe0*/  IMAD.MOV.U32 R9, RZ, RZ, R14 ;  /* 0x000000ffff097224 */ /* 0x000fce00078e000e */
[----:B------:R-:W-:Y:S05]  /*2aff0*/  WARPSYNC.COLLECTIVE R15, `(.L_x_2282) ;  /* 0x000000000f087348 */ /* 0x000fea0003c00000 */
[----:B------:R0:W1:Y:S02]  /*2b000*/  SHFL.IDX P6, R14, R13, R12, R11 ;  /* 0x0000000c0d0e7389 */ /* 0x00006400000c000b */
[----:B01----:R-:W-:Y:S01]  /*2b010*/  ENDCOLLECTIVE ;  /* 0x000000000000791b */ /* 0x003fe20003800000 */
.L_x_2282:
[----:B------:R-:W-:Y:S05]  /*2b020*/  BRA `(.L_x_2283) ;  /* 0xfffffe3400347947 */ /* 0x000fea000383ffff */
.L_x_1919:
[----:B------:R-:W-:Y:S01]  /*2b030*/  BSSY B1, `(.L_x_2284) ;  /* 0x0000008000017945 */ /* 0x000fe20003800000 */
[----:B------:R-:W-:Y:S01]  /*2b040*/  IMAD.MOV.U32 R13, RZ, RZ, R6 ;  /* 0x000000ffff0d7224 */ /* 0x000fe200078e0006 */
[----:B------:R-:W-:Y:S01]  /*2b050*/  MOV R15, 0xffffffff ;  /* 0xffffffff000f7802 */ /* 0x000fe20000000f00 */
[----:B------:R-:W-:Y:S02]  /*2b060*/  IMAD.MOV.U32 R12, RZ, RZ, 0x3 ;  /* 0x00000003ff0c7424 */ /* 0x000fe400078e00ff */
[----:B------:R-:W-:-:S07]  /*2b070*/  IMAD.MOV.U32 R11, RZ, RZ, 0x181f ;  /* 0x0000181fff0b7424 */ /* 0x000fce00078e00ff */
[----:B-1--4-:R-:W-:Y:S05]  /*2b080*/  WARPSYNC.COLLECTIVE R15, `(.L_x_2285) ;  /* 0x000000000f087348 */ /* 0x012fea0003c00000 */
[----:B------:R0:W2:Y:S02]  /*2b090*/  SHFL.IDX P6, R14, R13, R12, R11 ;  /* 0x0000000c0d0e7389 */ /* 0x0000a400000c000b */
[----:B012-4-:R-:W-:Y:S01]  /*2b0a0*/  ENDCOLLECTIVE ;  /* 0x000000000000791b */ /* 0x017fe20003800000 */
.L_x_2285:
[----:B------:R-:W-:Y:S05]  /*2b0b0*/  BSYNC B1 ;  /* 0x0000000000017941 */ /* 0x000fea0003800000 */
.L_x_2284:
        /* <DEDUP_REMOVED lines=8> */
.L_x_2286:
[----:B------:R-:W-:Y:S01]  /*2b140*/  IMAD.MOV.U32 R13, RZ, RZ, R7 ;  /* 0x000000ffff0d7224 */ /* 0x000fe200078e0007 */
[----:B------:R-:W-:-:S07]  /*2b150*/  MOV R20, R14 ;  /* 0x0000000e00147202 */ /* 0x000fce0000000f00 */
[----:B------:R-:W-:Y:S05]  /*2b160*/  WARPSYNC.COLLECTIVE R15, `(.L_x_2287) ;  /* 0x000000000f087348 */ /* 0x000fea0003c00000 */
[----:B------:R0:W1:Y:S02]  /*2b170*/  SHFL.IDX P6, R14, R13, R12, R11 ;  /* 0x0000000c0d0e7389 */ /* 0x00006400000c000b */
[----:B01----:R-:W-:Y:S01]  /*2b180*/  ENDCOLLECTIVE ;  /* 0x000000000000791b */ /* 0x003fe20003800000 */
.L_x_2287:
[----:B------:R-:W-:Y:S02]  /*2b190*/  IMAD.MOV.U32 R13, RZ, RZ, R0 ;  /* 0x000000ffff0d7224 */ /* 0x000fe400078e0000 */
[----:B------:R-:W-:-:S07]  /*2b1a0*/  IMAD.MOV.U32 R23, RZ, RZ, R14 ;  /* 0x000000ffff177224 */ /* 0x000fce00078e000e */
[----:B------:R-:W-:Y:S05]  /*2b1b0*/  WARPSYNC.COLLECTIVE R15, `(.L_x_2288) ;  /* 0x000000000f087348 */ /* 0x000fea0003c00000 */
[----:B------:R0:W1:Y:S02]  /*2b1c0*/  SHFL.IDX P6, R14, R13, R12, R11 ;  /* 0x0000000c0d0e7389 */ /* 0x00006400000c000b */
[----:B01----:R-:W-:Y:S01]  /*2b1d0*/  ENDCOLLECTIVE ;  /* 0x000000000000791b */ /* 0x003fe20003800000 */
.L_x_2288:
[----:B------:R-:W-:Y:S01]  /*2b1e0*/  IMAD.MOV.U32 R0, RZ, RZ, R14 ;  /* 0x000000ffff007224 */ /* 0x000fe200078e000e */
[----:B------:R-:W-:Y:S06]  /*2b1f0*/  BRA `(.L_x_2289) ;  /* 0xfffffe3400e07947 */ /* 0x000fec000383ffff */
.L_x_1923:
[----:B0-----:R0:W1:Y:S02]  /*2b200*/  SYNCS.PHASECHK.TRANS64.TRYWAIT P0, [R16+URZ+0x30800], R111 ;  /* 0x0308006f100075a7 */ /* 0x001064000800017f */
[----:B-1----:R-:W-:Y:S05]  /*2b210*/  @!P0 NANOSLEEP.SYNCS 0x989680 ;  /* 0x009896800000895d */ /* 0x002fea0003900000 */
[----:B------:R-:W1:Y:S02]  /*2b220*/  @!P0 SYNCS.PHASECHK.TRANS64 P0, [R16+URZ+0x30800], R111 ;  /* 0x0308006f100085a7 */ /* 0x000e64000800007f */
[----:B-1----:R-:W-:Y:S05]  /*2b230*/  @!P0 BRA `(.L_x_1923) ;  /* 0xfffffffc00f08947 */ /* 0x002fea000383ffff */
[----:B------:R-:W-:Y:S05]  /*2b240*/  BRA `(.L_x_2290) ;  /* 0xfffffe3c00007947 */ /* 0x000fea000383ffff */
.L_x_1941:
[----:B0-----:R0:W4:Y:S02]  /*2b250*/  SYNCS.PHASECHK.TRANS64.TRYWAIT P2, [R5+URZ+0x30830], R0 ;  /* 0x03083000050075a7 */ /* 0x001124000804017f */
[----:B----4-:R-:W-:Y:S05]  /*2b260*/  @!P2 NANOSLEEP.SYNCS 0x989680 ;  /* 0x009896800000a95d */ /* 0x010fea0003900000 */
[----:B------:R-:W4:Y:S02]  /*2b270*/  @!P2 SYNCS.PHASECHK.TRANS64 P2, [R5+URZ+0x30830], R0 ;  /* 0x030830000500a5a7 */ /* 0x000f24000804007f */
[----:B----4-:R-:W-:Y:S05]  /*2b280*/  @!P2 BRA `(.L_x_1941) ;  /* 0xfffffffc00f0a947 */ /* 0x010fea000383ffff */
[----:B------:R-:W-:Y:S05]  /*2b290*/  BRA `(.L_x_1940) ;  /* 0xfffffe70007c7947 */ /* 0x000fea000383ffff */
.L_x_1961:
[----:B-1----:R1:W2:Y:S02]  /*2b2a0*/  SYNCS.PHASECHK.TRANS64.TRYWAIT P4, [R232+URZ+0x30830], R153 ;  /* 0x03083099e80075a7 */ /* 0x0022a4000808017f */
[----:B--2---:R-:W-:Y:S05]  /*2b2b0*/  @!P4 NANOSLEEP.SYNCS 0x989680 ;  /* 0x009896800000c95d */ /* 0x004fea0003900000 */
[----:B------:R-:W2:Y:S02]  /*2b2c0*/  @!P4 SYNCS.PHASECHK.TRANS64 P4, [R232+URZ+0x30830], R153 ;  /* 0x03083099e800c5a7 */ /* 0x000ea4000808007f */
[----:B--2---:R-:W-:Y:S05]  /*2b2d0*/  @!P4 BRA `(.L_x_1961) ;  /* 0xfffffffc00f0c947 */ /* 0x004fea000383ffff */
[----:B------:R-:W-:Y:S05]  /*2b2e0*/  BRA `(.L_x_1960) ;  /* 0xfffffe9c00047947 */ /* 0x000fea000383ffff */
.L_x_1966:
[----:B-1----:R1:W2:Y:S02]  /*2b2f0*/  SYNCS.PHASECHK.TRANS64.TRYWAIT P4, [R0+URZ+0x30850], R2 ;  /* 0x03085002000075a7 */ /* 0x0022a4000808017f */
[----:B--2---:R-:W-:Y:S05]  /*2b300*/  @!P4 NANOSLEEP.SYNCS 0x989680 ;  /* 0x009896800000c95d */ /* 0x004fea0003900000 */
[----:B------:R-:W2:Y:S02]  /*2b310*/  @!P4 SYNCS.PHASECHK.TRANS64 P4, [R0+URZ+0x30850], R2 ;  /* 0x030850020000c5a7 */ /* 0x000ea4000808007f */
[----:B--2---:R-:W-:Y:S05]  /*2b320*/  @!P4 BRA `(.L_x_1966) ;  /* 0xfffffffc00f0c947 */ /* 0x004fea000383ffff */
[----:B------:R-:W-:Y:S05]  /*2b330*/  BRA `(.L_x_1965) ;  /* 0xfffffeac009c7947 */ /* 0x000fea000383ffff */
.L_x_1987:
[----:B-1----:R1:W2:Y:S02]  /*2b340*/  SYNCS.PHASECHK.TRANS64.TRYWAIT P2, [R5+URZ+0x30830], R153 ;  /* 0x03083099050075a7 */ /* 0x0022a4000804017f */
[----:B--2---:R-:W-:Y:S05]  /*2b350*/  @!P2 NANOSLEEP.SYNCS 0x989680 ;  /* 0x009896800000a95d */ /* 0x004fea0003900000 */
[----:B------:R-:W2:Y:S02]  /*2b360*/  @!P2 SYNCS.PHASECHK.TRANS64 P2, [R5+URZ+0x30830], R153 ;  /* 0x030830990500a5a7 */ /* 0x000ea4000804007f */
[----:B--2---:R-:W-:Y:S05]  /*2b370*/  @!P2 BRA `(.L_x_1987) ;  /* 0xfffffffc00f0a947 */ /* 0x004fea000383ffff */
[----:B------:R-:W-:Y:S05]  /*2b380*/  BRA `(.L_x_1986) ;  /* 0xfffffec800bc7947 */ /* 0x000fea000383ffff */
.L_x_1992:
[----:B-1----:R1:W2:Y:S02]  /*2b390*/  SYNCS.PHASECHK.TRANS64.TRYWAIT P2, [R23+URZ+0x30850], R0 ;  /* 0x03085000170075a7 */ /* 0x0022a4000804017f */
[----:B--2---:R-:W-:Y:S05]  /*2b3a0*/  @!P2 NANOSLEEP.SYNCS 0x989680 ;  /* 0x009896800000a95d */ /* 0x004fea0003900000 */
[----:B------:R-:W2:Y:S02]  /*2b3b0*/  @!P2 SYNCS.PHASECHK.TRANS64 P2, [R23+URZ+0x30850], R0 ;  /* 0x030850001700a5a7 */ /* 0x000ea4000804007f */
[----:B--2---:R-:W-:Y:S05]  /*2b3c0*/  @!P2 BRA `(.L_x_1992) ;  /* 0xfffffffc00f0a947 */ /* 0x004fea000383ffff */
[----:B------:R-:W-:Y:S05]  /*2b3d0*/  BRA `(.L_x_1991) ;  /* 0xfffffedc00507947 */ /* 0x000fea000383ffff */
.L_x_2000:
[----:B-1----:R1:W2:Y:S02]  /*2b3e0*/  SYNCS.PHASECHK.TRANS64.TRYWAIT P2, [R5+URZ+0x30830], R153 ;  /* 0x03083099050075a7 */ /* 0x0022a4000804017f */
[----:B--2---:R-:W-:Y:S05]  /*2b3f0*/  @!P2 NANOSLEEP.SYNCS 0x989680 ;  /* 0x009896800000a95d */ /* 0x004fea0003900000 */
[----:B------:R-:W2:Y:S02]  /*2b400*/  @!P2 SYNCS.PHASECHK.TRANS64 P2, [R5+URZ+0x30830], R153 ;  /* 0x030830990500a5a7 */ /* 0x000ea4000804007f */
[----:B--2---:R-:W-:Y:S05]  /*2b410*/  @!P2 BRA `(.L_x_2000) ;  /* 0xfffffffc00f0a947 */ /* 0x004fea000383ffff */
[----:B------:R-:W-:Y:S05]  /*2b420*/  BRA `(.L_x_1999) ;  /* 0xfffffeec00087947 */ /* 0x000fea000383ffff */
.L_x_2005:
[----:B-1----:R1:W2:Y:S02]  /*2b430*/  SYNCS.PHASECHK.TRANS64.TRYWAIT P2, [R0+URZ+0x30850], R2 ;  /* 0x03085002000075a7 */ /* 0x0022a4000804017f */
[----:B--2---:R-:W-:Y:S05]  /*2b440*/  @!P2 NANOSLEEP.SYNCS 0x989680 ;  /* 0x009896800000a95d */ /* 0x004fea0003900000 */
[----:B------:R-:W2:Y:S02]  /*2b450*/  @!P2 SYNCS.PHASECHK.TRANS64 P2, [R0+URZ+0x30850], R2 ;  /* 0x030850020000a5a7 */ /* 0x000ea4000804007f */
[----:B--2---:R-:W-:Y:S05]  /*2b460*/  @!P2 BRA `(.L_x_2005) ;  /* 0xfffffffc00f0a947 */ /* 0x004fea000383ffff */
[----:B------:R-:W-:Y:S05]  /*2b470*/  BRA `(.L_x_2004) ;  /* 0xfffffefc009c7947 */ /* 0x000fea000383ffff */
.L_x_2019:
[----:B-1----:R1:W2:Y:S02]  /*2b480*/  SYNCS.PHASECHK.TRANS64.TRYWAIT P0, [R0+URZ+0x30850], R7 ;  /* 0x03085007000075a7 */ /* 0x0022a4000800017f */
[----:B--2---:R-:W-:Y:S05]  /*2b490*/  @!P0 NANOSLEEP.SYNCS 0x989680 ;  /* 0x009896800000895d */ /* 0x004fea0003900000 */
[----:B------:R-:W2:Y:S02]  /*2b4a0*/  @!P0 SYNCS.PHASECHK.TRANS64 P0, [R0+URZ+0x30850], R7 ;  /* 0x03085007000085a7 */ /* 0x000ea4000800007f */
[----:B--2---:R-:W-:Y:S05]  /*2b4b0*/  @!P0 BRA `(.L_x_2019) ;  /* 0xfffffffc00f08947 */ /* 0x004fea000383ffff */
[----:B------:R-:W-:Y:S05]  /*2b4c0*/  BRA `(.L_x_2018) ;  /* 0xffffff1c00d87947 */ /* 0x000fea000383ffff */
.L_x_2063:
        /* <DEDUP_REMOVED lines=11> */
.L_x_2292:
[----:B------:R-:W-:Y:S05]  /*2b580*/  BSYNC B1 ;  /* 0x0000000000017941 */ /* 0x000fea0003800000 */
.L_x_2291:
[----:B------:R-:W-:Y:S05]  /*2b590*/  BRA `(.L_x_2293) ;  /* 0xffffff7000587947 */ /* 0x000fea000383ffff */
.L_x_2065:
[----:B------:R-:W-:Y:S01]  /*2b5a0*/  BSSY B1, `(.L_x_2294) ;  /* 0x0000006000017945 */ /* 0x000fe20003800000 */
[----:B------:R-:W-:-:S07]  /*2b5b0*/  IMAD.MOV.U32 R15, RZ, RZ, -0x1 ;  /* 0xffffffffff0f7424 */ /* 0x000fce00078e00ff */
[----:B0-----:R-:W-:Y:S05]  /*2b5c0*/  WARPSYNC.COLLECTIVE R15, `(.L_x_2295) ;  /* 0x000000000f0c7348 */ /* 0x001fea0003c00000 */
[----:B------:R-:W-:Y:S02]  /*2b5d0*/  ELECT P6, UR62, PT ;  /* 0x00000000003e782f */ /* 0x000fe400038c0000 */
[----:B------:R-:W-:Y:S01]  /*2b5e0*/  MOV R14, UR62 ;  /* 0x0000003e000e7c02 */ /* 0x000fe20008000f00 */
[----:B0-----:R-:W-:Y:S10]  /*2b5f0*/  ENDCOLLECTIVE ;  /* 0x000000000000791b */ /* 0x001ff40003800000 */
.L_x_2295:
[----:B------:R-:W-:Y:S05]  /*2b600*/  BSYNC B1 ;  /* 0x0000000000017941 */ /* 0x000fea0003800000 */
.L_x_2294:
[----:B------:R-:W-:Y:S01]  /*2b610*/  PLOP3.LUT P2, PT, P6, PT, PT, 0x80, 0x0 ;  /* 0x000000000000781c */ /* 0x000fe2000374f070 */
[----:B------:R-:W-:-:S12]  /*2b620*/  BRA `(.L_x_2064) ;  /* 0xffffff70004c7947 */ /* 0x000fd8000383ffff */
.L_x_2067:
[----:B0-----:R-:W2:Y:S02]  /*2b630*/  LDL R5, [R1] ;  /* 0x0000000001057983 */ /* 0x001ea40000100800 */
[----:B--2---:R0:W1:Y:S02]  /*2b640*/  SYNCS.PHASECHK.TRANS64.TRYWAIT P0, [R5+URZ+0x30820], R4 ;  /* 0x03082004050075a7 */ /* 0x004064000800017f */
[----:B-1----:R-:W-:Y:S05]  /*2b650*/  @!P0 NANOSLEEP.SYNCS 0x989680 ;  /* 0x009896800000895d */ /* 0x002fea0003900000 */
[----:B------:R-:W1:Y:S02]  /*2b660*/  @!P0 SYNCS.PHASECHK.TRANS64 P0, [R5+URZ+0x30820], R4 ;  /* 0x03082004050085a7 */ /* 0x000e64000800007f */
[----:B-1----:R-:W-:Y:S05]  /*2b670*/  @!P0 BRA `(.L_x_2067) ;  /* 0xfffffffc00ec8947 */ /* 0x002fea000383ffff */
[----:B------:R-:W-:Y:S05]  /*2b680*/  BRA `(.L_x_2296) ;  /* 0xffffff70005c7947 */ /* 0x000fea000383ffff */
.L_x_2071:
[----:B0-----:R0:W1:Y:S02]  /*2b690*/  SYNCS.PHASECHK.TRANS64.TRYWAIT P0, [R6+URZ+0x308a0], R9 ;  /* 0x0308a009060075a7 */ /* 0x001064000800017f */
[----:B-1----:R-:W-:Y:S05]  /*2b6a0*/  @!P0 NANOSLEEP.SYNCS 0x989680 ;  /* 0x009896800000895d */ /* 0x002fea0003900000 */
[----:B------:R-:W1:Y:S02]  /*2b6b0*/  @!P0 SYNCS.PHASECHK.TRANS64 P0, [R6+URZ+0x308a0], R9 ;  /* 0x0308a009060085a7 */ /* 0x000e64000800007f */
[----:B-1----:R-:W-:Y:S05]  /*2b6c0*/  @!P0 BRA `(.L_x_2071) ;  /* 0xfffffffc00f08947 */ /* 0x002fea000383ffff */
[----:B------:R-:W-:Y:S05]  /*2b6d0*/  BRA `(.L_x_2297) ;  /* 0xffffff7000807947 */ /* 0x000fea000383ffff */
.L_x_2079:
[----:B-1----:R1:W2:Y:S02]  /*2b6e0*/  SYNCS.PHASECHK.TRANS64.TRYWAIT P0, [R6+URZ+0x308c0], R9 ;  /* 0x0308c009060075a7 */ /* 0x0022a4000800017f */
[----:B--2---:R-:W-:Y:S05]  /*2b6f0*/  @!P0 NANOSLEEP.SYNCS 0x989680 ;  /* 0x009896800000895d */ /* 0x004fea0003900000 */
[----:B------:R-:W2:Y:S02]  /*2b700*/  @!P0 SYNCS.PHASECHK.TRANS64 P0, [R6+URZ+0x308c0], R9 ;  /* 0x0308c009060085a7 */ /* 0x000ea4000800007f */
[----:B--2---:R-:W-:Y:S05]  /*2b710*/  @!P0 BRA `(.L_x_2079) ;  /* 0xfffffffc00f08947 */ /* 0x004fea000383ffff */
[----:B------:R-:W-:Y:S05]  /*2b720*/  BRA `(.L_x_2298) ;  /* 0xffffff7400c47947 */ /* 0x000fea000383ffff */
.L_x_2089:
[----:B0-----:R0:W1:Y:S02]  /*2b730*/  SYNCS.PHASECHK.TRANS64.TRYWAIT P0, [R7+URZ+0x308a0], R6 ;  /* 0x0308a006070075a7 */ /* 0x001064000800017f */
[----:B-1----:R-:W-:Y:S05]  /*2b740*/  @!P0 NANOSLEEP.SYNCS 0x989680 ;  /* 0x009896800000895d */ /* 0x002fea0003900000 */
[----:B------:R-:W1:Y:S02]  /*2b750*/  @!P0 SYNCS.PHASECHK.TRANS64 P0, [R7+URZ+0x308a0], R6 ;  /* 0x0308a006070085a7 */ /* 0x000e64000800007f */
[----:B-1----:R-:W-:Y:S05]  /*2b760*/  @!P0 BRA `(.L_x_2089) ;  /* 0xfffffffc00f08947 */ /* 0x002fea000383ffff */
[----:B------:R-:W-:Y:S05]  /*2b770*/  BRA `(.L_x_2299) ;  /* 0xffffff7c00547947 */ /* 0x000fea000383ffff */
.L_x_2097:
[----:B-1----:R1:W2:Y:S02]  /*2b780*/  SYNCS.PHASECHK.TRANS64.TRYWAIT P0, [R7+URZ+0x308c0], R6 ;  /* 0x0308c006070075a7 */ /* 0x0022a4000800017f */
[----:B--2---:R-:W-:Y:S05]  /*2b790*/  @!P0 NANOSLEEP.SYNCS 0x989680 ;  /* 0x009896800000895d */ /* 0x004fea0003900000 */
[----:B------:R-:W2:Y:S02]  /*2b7a0*/  @!P0 SYNCS.PHASECHK.TRANS64 P0, [R7+URZ+0x308c0], R6 ;  /* 0x0308c006070085a7 */ /* 0x000ea4000800007f */
[----:B--2---:R-:W-:Y:S05]  /*2b7b0*/  @!P0 BRA `(.L_x_2097) ;  /* 0xfffffffc00f08947 */ /* 0x004fea000383ffff */
[----:B------:R-:W-:Y:S05]  /*2b7c0*/  BRA `(.L_x_2300) ;  /* 0xffffff8000907947 */ /* 0x000fea000383ffff */
.L_x_2121:
[----:B------:R-:W1:Y:S01]  /*2b7d0*/  S2R R4, SR_TID.X ;  /* 0x0000000000047919 */ /* 0x000e620000002100 */
[----:B------:R-:W-:Y:S01]  /*2b7e0*/  BSSY B0, `(.L_x_2301) ;  /* 0x000000a000007945 */ /* 0x000fe20003800000 */
[----:B------:R-:W-:Y:S01]  /*2b7f0*/  IMAD.MOV.U32 R12, RZ, RZ, RZ ;  /* 0x000000ffff0c7224 */ /* 0x000fe200078e00ff */
[----:B------:R-:W-:Y:S01]  /*2b800*/  MOV R11, 0x1f ;  /* 0x0000001f000b7802 */ /* 0x000fe20000000f00 */
[----:B------:R-:W-:Y:S01]  /*2b810*/  IMAD.MOV.U32 R15, RZ, RZ, -0x1 ;  /* 0xffffffffff0f7424 */ /* 0x000fe200078e00ff */
[----:B-1----:R-:W-:-:S04]  /*2b820*/  SHF.R.U32.HI R4, RZ, 0x5, R4 ;  /* 0x00000005ff047819 */ /* 0x002fc80000011604 */
[----:B------:R-:W-:-:S05]  /*2b830*/  LOP3.LUT R4, R4, 0x3, RZ, 0xc0, !PT ;  /* 0x0000000304047812 */ /* 0x000fca00078ec0ff */
[----:B------:R-:W-:-:S07]  /*2b840*/  IMAD.MOV.U32 R13, RZ, RZ, R4 ;  /* 0x000000ffff0d7224 */ /* 0x000fce00078e0004 */
[----:B0-----:R-:W-:Y:S05]  /*2b850*/  WARPSYNC.COLLECTIVE R15, `(.L_x_2302) ;  /* 0x000000000f087348 */ /* 0x001fea0003c00000 */
[----:B------:R1:W2:Y:S02]  /*2b860*/  SHFL.IDX P6, R14, R13, R12, R11 ;  /* 0x0000000c0d0e7389 */ /* 0x0002a400000c000b */
[----:B012---:R-:W-:Y:S01]  /*2b870*/  ENDCOLLECTIVE ;  /* 0x000000000000791b */ /* 0x007fe20003800000 */
.L_x_2302:
[----:B------:R-:W-:Y:S05]  /*2b880*/  BSYNC B0 ;  /* 0x0000000000007941 */ /* 0x000fea0003800000 */
.L_x_2301:
[----:B------:R-:W-:Y:S05]  /*2b890*/  BRA `(.L_x_2303) ;  /* 0xffffff9000707947 */ /* 0x000fea000383ffff */
.L_x_2123:
[----:B------:R-:W-:Y:S01]  /*2b8a0*/  BSSY B0, `(.L_x_2304) ;  /* 0x0000006000007945 */ /* 0x000fe20003800000 */
[----:B------:R-:W-:-:S07]  /*2b8b0*/  IMAD.MOV.U32 R15, RZ, RZ, -0x1 ;  /* 0xffffffffff0f7424 */ /* 0x000fce00078e00ff */
[----:B01----:R-:W-:Y:S05]  /*2b8c0*/  WARPSYNC.COLLECTIVE R15, `(.L_x_2305) ;  /* 0x000000000f0c7348 */ /* 0x003fea0003c00000 */
[----:B------:R-:W-:Y:S02]  /*2b8d0*/  ELECT P6, UR62, PT ;  /* 0x00000000003e782f */ /* 0x000fe400038c0000 */
[----:B------:R-:W-:Y:S01]  /*2b8e0*/  MOV R14, UR62 ;  /* 0x0000003e000e7c02 */ /* 0x000fe20008000f00 */
[----:B01----:R-:W-:Y:S10]  /*2b8f0*/  ENDCOLLECTIVE ;  /* 0x000000000000791b */ /* 0x003ff40003800000 */
.L_x_2305:
[----:B------:R-:W-:Y:S05]  /*2b900*/  BSYNC B0 ;  /* 0x0000000000007941 */ /* 0x000fea0003800000 */
.L_x_2304:
[----:B------:R-:W-:Y:S05]  /*2b910*/  BRA `(.L_x_2306) ;  /* 0xffffff90007c7947 */ /* 0x000fea000383ffff */
.L_x_2125:
[----:B0-----:R0:W1:Y:S02]  /*2b920*/  SYNCS.PHASECHK.TRANS64.TRYWAIT P0, [R0+URZ+0x30840], R2 ;  /* 0x03084002000075a7 */ /* 0x001064000800017f */
[----:B-1----:R-:W-:Y:S05]  /*2b930*/  @!P0 NANOSLEEP.SYNCS 0x989680 ;  /* 0x009896800000895d */ /* 0x002fea0003900000 */
[----:B------:R-:W1:Y:S02]  /*2b940*/  @!P0 SYNCS.PHASECHK.TRANS64 P0, [R0+URZ+0x30840], R2 ;  /* 0x03084002000085a7 */ /* 0x000e64000800007f */
[----:B-1----:R-:W-:Y:S05]  /*2b950*/  @!P0 BRA `(.L_x_2125) ;  /* 0xfffffffc00f08947 */ /* 0x002fea000383ffff */
[----:B------:R-:W-:Y:S05]  /*2b960*/  BRA `(.L_x_2307) ;  /* 0xffffff9000e47947 */ /* 0x000fea000383ffff */
.L_x_2129:
[----:B------:R0:W5:Y:S01]  /*2b970*/  LDL.LU R9, [R1+0x3c] ;  /* 0x00003c0001097983 */ /* 0x0001620000300800 */
[----:B------:R-:W-:Y:S01]  /*2b980*/  IMAD.MOV.U32 R5, RZ, RZ, R11 ;  /* 0x000000ffff057224 */ /* 0x000fe200078e000b */
[----:B------:R-:W-:Y:S01]  /*2b990*/  MOV R11, 0x181f ;  /* 0x0000181f000b7802 */ /* 0x000fe20000000f00 */
[----:B------:R-:W-:Y:S02]  /*2b9a0*/  IMAD.MOV.U32 R13, RZ, RZ, R3 ;  /* 0x000000ffff0d7224 */ /* 0x000fe400078e0003 */
[----:B------:R-:W-:Y:S02]  /*2b9b0*/  IMAD.MOV.U32 R12, RZ, RZ, RZ ;  /* 0x000000ffff0c7224 */ /* 0x000fe400078e00ff */
[----:B------:R-:W-:-:S07]  /*2b9c0*/  IMAD.MOV.U32 R15, RZ, RZ, -0x1 ;  /* 0xffffffffff0f7424 */ /* 0x000fce00078e00ff */
[----:B0----5:R-:W-:Y:S05]  /*2b9d0*/  WARPSYNC.COLLECTIVE R15, `(.L_x_2308) ;  /* 0x000000000f087348 */ /* 0x021fea0003c00000 */
[----:B------:R1:W2:Y:S02]  /*2b9e0*/  SHFL.IDX P6, R14, R13, R12, R11 ;  /* 0x0000000c0d0e7389 */ /* 0x0002a400000c000b */
[----:B012--5:R-:W-:Y:S01]  /*2b9f0*/  ENDCOLLECTIVE ;  /* 0x000000000000791b */ /* 0x027fe20003800000 */
.L_x_2308:
[----:B------:R-:W-:Y:S02]  /*2ba00*/  IMAD.MOV.U32 R13, RZ, RZ, R4 ;  /* 0x000000ffff0d7224 */ /* 0x000fe400078e0004 */
[----:B------:R-:W-:-:S07]  /*2ba10*/  IMAD.MOV.U32 R6, RZ, RZ, R14 ;  /* 0x000000ffff067224 */ /* 0x000fce00078e000e */
[----:B------:R-:W-:Y:S05]  /*2ba20*/  WARPSYNC.COLLECTIVE R15, `(.L_x_2309) ;  /* 0x000000000f087348 */ /* 0x000fea0003c00000 */
[----:B------:R0:W1:Y:S02]  /*2ba30*/  SHFL.IDX P6, R14, R13, R12, R11 ;  /* 0x0000000c0d0e7389 */ /* 0x00006400000c000b */
[----:B01----:R-:W-:Y:S01]  /*2ba40*/  ENDCOLLECTIVE ;  /* 0x000000000000791b */ /* 0x003fe20003800000 */
.L_x_2309:
[----:B------:R-:W-:Y:S02]  /*2ba50*/  IMAD R2, R9, R7, RZ ;  /* 0x0000000709027224 */ /* 0x000fe400078e02ff */
[----:B------:R0:W5:Y:S01]  /*2ba60*/  LDL R9, [R1+0x28] ;  /* 0x0000280001097983 */ /* 0x0001620000100800 */
[----:B------:R-:W-:Y:S02]  /*2ba70*/  IMAD.IADD R0, R10, 0x1, R5 ;  /* 0x000000010a007824 */ /* 0x000fe400078e0205 */
[----:B------:R-:W-:Y:S02]  /*2ba80*/  IMAD.MOV.U32 R7, RZ, RZ, R14 ;  /* 0x000000ffff077224 */ /* 0x000fe400078e000e */
[----:B------:R-:W-:Y:S01]  /*2ba90*/  IMAD.MOV.U32 R13, RZ, RZ, R3 ;  /* 0x000000ffff0d7224 */ /* 0x000fe200078e0003 */
[C---:B------:R-:W-:Y:S01]  /*2baa0*/  ISETP.GE.AND P2, PT, R0.reuse, R2, PT ;  /* 0x000000020000720c */ /* 0x040fe20003f46270 */
[----:B------:R-:W-:Y:S02]  /*2bab0*/  IMAD.MOV.U32 R12, RZ, RZ, 0x1 ;  /* 0x00000001ff0c7424 */ /* 0x000fe400078e00ff */
[----:B0-----:R-:W-:-:S10]  /*2bac0*/  VIADD R5, R0, 0x10 ;  /* 0x0000001000057836 */ /* 0x001fd40000000000 */
[----:B-----5:R-:W-:Y:S05]  /*2bad0*/  WARPSYNC.COLLECTIVE R15, `(.L_x_2310) ;  /* 0x000000000f087348 */ /* 0x020fea0003c00000 */
[----:B------:R0:W1:Y:S02]  /*2bae0*/  SHFL.IDX P6, R14, R13, R12, R11 ;  /* 0x0000000c0d0e7389 */ /* 0x00006400000c000b */
[----:B01---5:R-:W-:Y:S01]  /*2baf0*/  ENDCOLLECTIVE ;  /* 0x000000000000791b */ /* 0x023fe20003800000 */
.L_x_2310:
[----:B------:R-:W-:-:S04]  /*2bb00*/  @!P2 LEA R7, P5, R8, R7, 0x1 ;  /* 0x000000070807a211 */ /* 0x000fc800078a08ff */
[----:B------:R-:W-:Y:S01]  /*2bb10*/  @!P2 IADD3.X R6, RZ, R6, RZ, P5, !PT ;  /* 0x00000006ff06a210 */ /* 0x000fe20002ffe4ff */
[----:B------:R-:W-:-:S03]  /*2bb20*/  IMAD.MOV.U32 R13, RZ, RZ, R4 ;  /* 0x000000ffff0d7224 */ /* 0x000fc600078e0004 */
[----:B------:R-:W-:-:S04]  /*2bb30*/  @!P2 LOP3.LUT R7, R7, R6, RZ, 0x3c, !PT ;  /* 0x000000060707a212 */ /* 0x000fc800078e3cff */
[----:B------:R-:W-:-:S04]  /*2bb40*/  @!P2 LOP3.LUT R6, R7, R6, RZ, 0x3c, !PT ;  /* 0x000000060706a212 */ /* 0x000fc800078e3cff */
[----:B------:R-:W-:-:S05]  /*2bb50*/  @!P2 LOP3.LUT R7, R7, R6, RZ, 0x3c, !PT ;  /* 0x000000060707a212 */ /* 0x000fca00078e3cff */
[----:B------:R-:W-:Y:S01]  /*2bb60*/  @!PT LDS RZ, [RZ] ;  /* 0x00000000fffff984 */ /* 0x000fe20000000800 */
[----:B------:R-:W-:Y:S01]  /*2bb70*/  @!PT LDS RZ, [RZ] ;  /* 0x00000000fffff984 */ /* 0x000fe20000000800 */
[----:B------:R-:W-:Y:S01]  /*2bb80*/  @!PT LDS RZ, [RZ] ;  /* 0x00000000fffff984 */ /* 0x000fe20000000800 */
[----:B------:R-:W-:Y:S04]  /*2bb90*/  @!P2 LDGSTS.E.BYPASS.LTC128B.128 [R9+0x10400], desc[UR60][R6.64], !P4 ;  /* 0x104000000609afae */ /* 0x000fe8000e101d7c */
[----:B------:R-:W-:Y:S04]  /*2bba0*/  @!P2 LDGSTS.E.BYPASS.LTC128B.128 [R9+0x14400], desc[UR60][R6.64+0x80], !P3 ;  /* 0x144000800609afae */ /* 0x000fe8000d901d7c */
[----:B------:R-:W-:Y:S04]  /*2bbb0*/  @!P2 LDGSTS.E.BYPASS.LTC128B.128 [R9+0x18400], desc[UR60][R6.64+0x100], !P0 ;  /* 0x184001000609afae */ /* 0x000fe8000c101d7c */
[----:B------:R0:W-:Y:S01]  /*2bbc0*/  @!P2 LDGSTS.E.BYPASS.LTC128B.128 [R9+0x1c400], desc[UR60][R6.64+0x180], !P1 ;  /* 0x1c4001800609afae */ /* 0x0001e2000c901d7c */
[----:B------:R-:W-:Y:S01]  /*2bbd0*/  ISETP.GE.AND P2, PT, R5, R2, PT ;  /* 0x000000020500720c */ /* 0x000fe20003f46270 */
[----:B0-----:R-:W-:-:S12]  /*2bbe0*/  IMAD.MOV.U32 R7, RZ, RZ, R14 ;  /* 0x000000ffff077224 */ /* 0x001fd800078e000e */
[----:B------:R-:W-:Y:S05]  /*2bbf0*/  WARPSYNC.COLLECTIVE R15, `(.L_x_2311) ;  /* 0x000000000f087348 */ /* 0x000fea0003c00000 */
[----:B------:R0:W1:Y:S02]  /*2bc00*/  SHFL.IDX P6, R14, R13, R12, R11 ;  /* 0x0000000c0d0e7389 */ /* 0x00006400000c000b */
[----:B01----:R-:W-:Y:S01]  /*2bc10*/  ENDCOLLECTIVE ;  /* 0x000000000000791b */ /* 0x003fe20003800000 */
.L_x_2311:
[----:B------:R-:W-:Y:S01]  /*2bc20*/  IMAD.MOV.U32 R13, RZ, RZ, R3 ;  /* 0x000000ffff0d7224 */ /* 0x000fe200078e0003 */
[----:B------:R-:W-:Y:S02]  /*2bc30*/  MOV R12, 0x2 ;  /* 0x00000002000c7802 */ /* 0x000fe40000000f00 */
[----:B------:R-:W-:-:S07]  /*2bc40*/  MOV R5, R14 ;  /* 0x0000000e00057202 */ /* 0x000fce0000000f00 */
[----:B------:R-:W-:Y:S05]  /*2bc50*/  WARPSYNC.COLLECTIVE R15, `(.L_x_2312) ;  /* 0x000000000f087348 */ /* 0x000fea0003c00000 */
[----:B------:R0:W1:Y:S02]  /*2bc60*/  SHFL.IDX P6, R14, R13, R12, R11 ;  /* 0x0000000c0d0e7389 */ /* 0x00006400000c000b */
[----:B01----:R-:W-:Y:S01]  /*2bc70*/  ENDCOLLECTIVE ;  /* 0x000000000000791b */ /* 0x003fe20003800000 */
.L_x_2312:
[----:B------:R-:W-:-:S05]  /*2bc80*/  @!P2 LEA R5, P5, R8, R5, 0x1 ;  /* 0x000000050805a211 */ /* 0x000fca00078a08ff */
[----:B------:R-:W-:-:S04]  /*2bc90*/  @!P2 IMAD.X R6, RZ, RZ, R7, P5 ;  /* 0x000000ffff06a224 */ /* 0x000fc800028e0607 */
[----:B------:R-:W-:Y:S02]  /*2bca0*/  @!P2 IMAD.MOV.U32 R7, RZ, RZ, R6 ;  /* 0x000000ffff07a224 */ /* 0x000fe400078e0006 */
[----:B------:R-:W-:Y:S02]  /*2bcb0*/  @!P2 IMAD.MOV.U32 R6, RZ, RZ, R5 ;  /* 0x000000ffff06a224 */ /* 0x000fe400078e0005 */
[----:B------:R-:W-:Y:S02]  /*2bcc0*/  IMAD.MOV.U32 R13, RZ, RZ, R4 ;  /* 0x000000ffff0d7224 */ /* 0x000fe400078e0004 */
[----:B------:R-:W-:Y:S01]  /*2bcd0*/  VIADD R5, R0, 0x20 ;  /* 0x0000002000057836 */ /* 0x000fe20000000000 */
        /* <DEDUP_REMOVED lines=12> */
.L_x_2313:
[----:B------:R-:W-:Y:S02]  /*2bda0*/  IMAD.MOV.U32 R13, RZ, RZ, R3 ;  /* 0x000000ffff0d7224 */ /* 0x000fe400078e0003 */
[----:B------:R-:W-:Y:S02]  /*2bdb0*/  IMAD.MOV.U32 R12, RZ, RZ, 0x3 ;  /* 0x00000003ff0c7424 */ /* 0x000fe400078e00ff */
[----:B------:R-:W-:-:S07]  /*2bdc0*/  IMAD.MOV.U32 R5, RZ, RZ, R14 ;  /* 0x000000ffff057224 */ /* 0x000fce00078e000e */
[----:B------:R-:W-:Y:S05]  /*2bdd0*/  WARPSYNC.COLLECTIVE R15, `(.L_x_2314) ;  /* 0x000000000f087348 */ /* 0x000fea0003c00000 */
[----:B------:R0:W1:Y:S02]  /*2bde0*/  SHFL.IDX P6, R14, R13, R12, R11 ;  /* 0x0000000c0d0e7389 */ /* 0x00006400000c000b */
[----:B01----:R-:W-:Y:S01]  /*2bdf0*/  ENDCOLLECTIVE ;  /* 0x000000000000791b */ /* 0x003fe20003800000 */
.L_x_2314:
[----:B------:R-:W-:-:S05]  /*2be00*/  @!P2 LEA R5, P5, R8, R5, 0x1 ;  /* 0x000000050805a211 */ /* 0x000fca00078a08ff */
[----:B------:R-:W-:-:S04]  /*2be10*/  @!P2 IMAD.X R6, RZ, RZ, R7, P5 ;  /* 0x000000ffff06a224 */ /* 0x000fc800028e0607 */
[----:B------:R-:W-:Y:S01]  /*2be20*/  @!P2 IMAD.MOV.U32 R7, RZ, RZ, R6 ;  /* 0x000000ffff07a224 */ /* 0x000fe200078e0006 */
[----:B------:R-:W-:Y:S01]  /*2be30*/  @!P2 MOV R6, R5 ;  /* 0x000000050006a202 */ /* 0x000fe20000000f00 */
[----:B------:R-:W-:Y:S02]  /*2be40*/  IMAD.MOV.U32 R13, RZ, RZ, R4 ;  /* 0x000000ffff0d7224 */ /* 0x000fe400078e0004 */
[----:B------:R-:W-:Y:S02]  /*2be50*/  VIADD R5, R0, 0x30 ;  /* 0x0000003000057836 */ /* 0x000fe40000000000 */
        /* <DEDUP_REMOVED lines=12> */
.L_x_2315:
[----:B------:R-:W-:Y:S01]  /*2bf20*/  IMAD.MOV.U32 R13, RZ, RZ, R3 ;  /* 0x000000ffff0d7224 */ /* 0x000fe200078e0003 */
[----:B------:R-:W-:Y:S02]  /*2bf30*/  MOV R12, 0x4 ;  /* 0x00000004000c7802 */ /* 0x000fe40000000f00 */
[----:B------:R-:W-:-:S07]  /*2bf40*/  MOV R5, R14 ;  /* 0x0000000e00057202 */ /* 0x000fce0000000f00 */
[----:B------:R-:W-:Y:S05]  /*2bf50*/  WARPSYNC.COLLECTIVE R15, `(.L_x_2316) ;  /* 0x000000000f087348 */ /* 0x000fea0003c00000 */
[----:B------:R0:W1:Y:S02]  /*2bf60*/  SHFL.IDX P6, R14, R13, R12, R11 ;  /* 0x0000000c0d0e7389 */ /* 0x00006400000c000b */
[----:B01----:R-:W-:Y:S01]  /*2bf70*/  ENDCOLLECTIVE ;  /* 0x000000000000791b */ /* 0x003fe20003800000 */
.L_x_2316:
        /* <DEDUP_REMOVED lines=18> */
.L_x_2317:
[----:B------:R-:W-:Y:S02]  /*2c0a0*/  IMAD.MOV.U32 R13, RZ, RZ, R3 ;  /* 0x000000ffff0d7224 */ /* 0x000fe400078e0003 */
[----:B------:R-:W-:Y:S02]  /*2c0b0*/  IMAD.MOV.U32 R12, RZ, RZ, 0x5 ;  /* 0x00000005ff0c7424 */ /* 0x000fe400078e00ff */
[----:B------:R-:W-:-:S07]  /*2c0c0*/  IMAD.MOV.U32 R5, RZ, RZ, R14 ;  /* 0x000000ffff057224 */ /* 0x000fce00078e000e */
[----:B------:R-:W-:Y:S05]  /*2c0d0*/  WARPSYNC.COLLECTIVE R15, `(.L_x_2318) ;  /* 0x000000000f087348 */ /* 0x000fea0003c00000 */
[----:B------:R0:W1:Y:S02]  /*2c0e0*/  SHFL.IDX P6, R14, R13, R12, R11 ;  /* 0x0000000c0d0e7389 */ /* 0x00006400000c000b */
[----:B01----:R-:W-:Y:S01]  /*2c0f0*/  ENDCOLLECTIVE ;  /* 0x000000000000791b */ /* 0x003fe20003800000 */
.L_x_2318:
        /* <DEDUP_REMOVED lines=18> */
.L_x_2319:
[----:B------:R-:W-:Y:S01]  /*2c220*/  IMAD.MOV.U32 R13, RZ, RZ, R3 ;  /* 0x000000ffff0d7224 */ /* 0x000fe200078e0003 */
[----:B------:R-:W-:Y:S02]  /*2c230*/  MOV R12, 0x6 ;  /* 0x00000006000c7802 */ /* 0x000fe40000000f00 */
[----:B------:R-:W-:-:S07]  /*2c240*/  MOV R5, R14 ;  /* 0x0000000e00057202 */ /* 0x000fce0000000f00 */
[----:B------:R-:W-:Y:S05]  /*2c250*/  WARPSYNC.COLLECTIVE R15, `(.L_x_2320) ;  /* 0x000000000f087348 */ /* 0x000fea0003c00000 */
[----:B------:R0:W1:Y:S02]  /*2c260*/  SHFL.IDX P6, R14, R13, R12, R11 ;  /* 0x0000000c0d0e7389 */ /* 0x00006400000c000b */
[----:B01----:R-:W-:Y:S01]  /*2c270*/  ENDCOLLECTIVE ;  /* 0x000000000000791b */ /* 0x003fe20003800000 */
.L_x_2320:
        /* <DEDUP_REMOVED lines=18> */
.L_x_2321:
[----:B------:R-:W-:Y:S02]  /*2c3a0*/  IMAD.MOV.U32 R13, RZ, RZ, R3 ;  /* 0x000000ffff0d7224 */ /* 0x000fe400078e0003 */
[----:B------:R-:W-:Y:S02]  /*2c3b0*/  IMAD.MOV.U32 R12, RZ, RZ, 0x7 ;  /* 0x00000007ff0c7424 */ /* 0x000fe400078e00ff */
[----:B------:R-:W-:-:S07]  /*2c3c0*/  IMAD.MOV.U32 R5, RZ, RZ, R14 ;  /* 0x000000ffff057224 */ /* 0x000fce00078e000e */
[----:B------:R-:W-:Y:S05]  /*2c3d0*/  WARPSYNC.COLLECTIVE R15, `(.L_x_2322) ;  /* 0x000000000f087348 */ /* 0x000fea0003c00000 */
[----:B------:R0:W1:Y:S02]  /*2c3e0*/  SHFL.IDX P6, R14, R13, R12, R11 ;  /* 0x0000000c0d0e7389 */ /* 0x00006400000c000b */
[----:B01----:R-:W-:Y:S01]  /*2c3f0*/  ENDCOLLECTIVE ;  /* 0x000000000000791b */ /* 0x003fe20003800000 */
.L_x_2322:
[----:B------:R-:W-:-:S05]  /*2c400*/  @!P2 LEA R5, P5, R8, R5, 0x1 ;  /* 0x000000050805a211 */ /* 0x000fca00078a08ff */
[----:B------:R-:W-:-:S04]  /*2c410*/  @!P2 IMAD.X R6, RZ, RZ, R7, P5 ;  /* 0x000000ffff06a224 */ /* 0x000fc800028e0607 */
[----:B------:R-:W-:Y:S01]  /*2c420*/  @!P2 IMAD.MOV.U32 R7, RZ, RZ, R6 ;  /* 0x000000ffff07a224 */ /* 0x000fe200078e0006 */
[----:B------:R-:W-:Y:S01]  /*2c430*/  @!P2 MOV R6, R5 ;  /* 0x000000050006a202 */ /* 0x000fe20000000f00 */
[----:B------:R-:W-:-:S04]  /*2c440*/  IMAD.MOV.U32 R13, RZ, RZ, R4 ;  /* 0x000000ffff0d7224 */ /* 0x000fc800078e0004 */
[----:B------:R-:W-:Y:S01]  /*2c450*/  @!PT LDS RZ, [RZ] ;  /* 0x00000000fffff984 */ /* 0x000fe20000000800 */
[----:B------:R-:W-:Y:S01]  /*2c460*/  @!PT LDS RZ, [RZ] ;  /* 0x00000000fffff984 */ /* 0x000fe20000000800 */
[----:B------:R-:W-:Y:S01]  /*2c470*/  @!PT LDS RZ, [RZ] ;  /* 0x00000000fffff984 */ /* 0x000fe20000000800 */
[----:B------:R0:W-:Y:S04]  /*2c480*/  @!P2 LDGSTS.E.BYPASS.LTC128B.128 [R9+0x13400], desc[UR60][R6.64], !P4 ;  /* 0x134000000609afae */ /* 0x0001e8000e101d7c */
[----:B------:R0:W-:Y:S01]  /*2c490*/  @!P2 LDGSTS.E.BYPASS.LTC128B.128 [R9+0x17400], desc[UR60][R6.64+0x80], !P3 ;  /* 0x174000800609afae */ /* 0x0001e2000d901d7c */
[----:B------:R-:W-:-:S07]  /*2c4a0*/  IMAD.MOV.U32 R5, RZ, RZ, R14 ;  /* 0x000000ffff057224 */ /* 0x000fce00078e000e */
[----:B0-----:R-:W-:Y:S05]  /*2c4b0*/  WARPSYNC.COLLECTIVE R15, `(.L_x_2323) ;  /* 0x000000000f087348 */ /* 0x001fea0003c00000 */
[----:B------:R1:W2:Y:S02]  /*2c4c0*/  SHFL.IDX P6, R14, R13, R12, R11 ;  /* 0x0000000c0d0e7389 */ /* 0x0002a400000c000b */
[----:B012---:R-:W-:Y:S01]  /*2c4d0*/  ENDCOLLECTIVE ;  /* 0x000000000000791b */ /* 0x007fe20003800000 */
.L_x_2323:
[----:B------:R-:W-:Y:S01]  /*2c4e0*/  @!PT LDS RZ, [RZ] ;  /* 0x00000000fffff984 */ /* 0x000fe20000000800 */
[----:B------:R-:W-:Y:S01]  /*2c4f0*/  @!PT LDS RZ, [RZ] ;  /* 0x00000000fffff984 */ /* 0x000fe20000000800 */
[----:B------:R-:W-:Y:S01]  /*2c500*/  @!PT LDS RZ, [RZ] ;  /* 0x00000000fffff984 */ /* 0x000fe20000000800 */
[----:B------:R0:W-:Y:S04]  /*2c510*/  @!P2 LDGSTS.E.BYPASS.LTC128B.128 [R9+0x1b400], desc[UR60][R6.64+0x100], !P0 ;  /* 0x1b4001000609afae */ /* 0x0001e8000c101d7c */
[----:B------:R0:W-:Y:S01]  /*2c520*/  @!P2 LDGSTS.E.BYPASS.LTC128B.128 [R9+0x1f400], desc[UR60][R6.64+0x180], !P1 ;  /* 0x1f4001800609afae */ /* 0x0001e2000c901d7c */
[----:B------:R-:W-:Y:S01]  /*2c530*/  IMAD.MOV.U32 R3, RZ, RZ, R14 ;  /* 0x000000ffff037224 */ /* 0x000fe200078e000e */
[----:B------:R-:W-:Y:S06]  /*2c540*/  BRA `(.L_x_2324) ;  /* 0xffffff9400c07947 */ /* 0x000fec000383ffff */
.L_x_2134:
[----:B-1----:R-:W3:Y:S02]  /*2c550*/  LDL R2, [R1] ;  /* 0x0000000001027983 */ /* 0x002ee40000100800 */
[----:B---3--:R1:W3:Y:S02]  /*2c560*/  SYNCS.PHASECHK.TRANS64.TRYWAIT P0, [R2+URZ+0x30820], R0 ;  /* 0x03082000020075a7 */ /* 0x0082e4000800017f */
[----:B---3--:R-:W-:Y:S05]  /*2c570*/  @!P0 NANOSLEEP.SYNCS 0x989680 ;  /* 0x009896800000895d */ /* 0x008fea0003900000 */
[----:B------:R-:W3:Y:S02]  /*2c580*/  @!P0 SYNCS.PHASECHK.TRANS64 P0, [R2+URZ+0x30820], R0 ;  /* 0x03082000020085a7 */ /* 0x000ee4000800007f */
[----:B---3--:R-:W-:Y:S05]  /*2c590*/  @!P0 BRA `(.L_x_2134) ;  /* 0xfffffffc00ec8947 */ /* 0x008fea000383ffff */
[----:B------:R-:W-:Y:S05]  /*2c5a0*/  BRA `(.L_x_2325) ;  /* 0xffffff98003c7947 */ /* 0x000fea000383ffff */
.L_x_2143:
[----:B-1----:R1:W2:Y:S02]  /*2c5b0*/  SYNCS.PHASECHK.TRANS64.TRYWAIT P0, [R3+URZ+0x30840], R2 ;  /* 0x03084002030075a7 */ /* 0x0022a4000800017f */
[----:B--2---:R-:W-:Y:S05]  /*2c5c0*/  @!P0 NANOSLEEP.SYNCS 0x989680 ;  /* 0x009896800000895d */ /* 0x004fea0003900000 */
[----:B------:R-:W2:Y:S02]  /*2c5d0*/  @!P0 SYNCS.PHASECHK.TRANS64 P0, [R3+URZ+0x30840], R2 ;  /* 0x03084002030085a7 */ /* 0x000ea4000800007f */
[----:B--2---:R-:W-:Y:S05]  /*2c5e0*/  @!P0 BRA `(.L_x_2143) ;  /* 0xfffffffc00f08947 */ /* 0x004fea000383ffff */
[----:B------:R-:W-:Y:S05]  /*2c5f0*/  BRA `(.L_x_2326) ;  /* 0xffffff9c00087947 */ /* 0x000fea000383ffff */
.L_x_2151:
[----:B0-----:R0:W1:Y:S02]  /*2c600*/  SYNCS.PHASECHK.TRANS64.TRYWAIT P0, [R2+URZ+0x30860], R3 ;  /* 0x03086003020075a7 */ /* 0x001064000800017f */
[----:B-1----:R-:W-:Y:S05]  /*2c610*/  @!P0 NANOSLEEP.SYNCS 0x989680 ;  /* 0x009896800000895d */ /* 0x002fea0003900000 */
[----:B------:R-:W1:Y:S02]  /*2c620*/  @!P0 SYNCS.PHASECHK.TRANS64 P0, [R2+URZ+0x30860], R3 ;  /* 0x03086003020085a7 */ /* 0x000e64000800007f */
[----:B-1----:R-:W-:Y:S05]  /*2c630*/  @!P0 BRA `(.L_x_2151) ;  /* 0xfffffffc00f08947 */ /* 0x002fea000383ffff */
[----:B------:R-:W-:Y:S05]  /*2c640*/  BRA `(.L_x_2327) ;  /* 0xffffffa000647947 */ /* 0x000fea000383ffff */
.L_x_2163:
[----:B-1----:R1:W2:Y:S02]  /*2c650*/  SYNCS.PHASECHK.TRANS64.TRYWAIT P0, [R3+URZ+0x30840], R2 ;  /* 0x03084002030075a7 */ /* 0x0022a4000800017f */
[----:B--2---:R-:W-:Y:S05]  /*2c660*/  @!P0 NANOSLEEP.SYNCS 0x989680 ;  /* 0x009896800000895d */ /* 0x004fea0003900000 */
[----:B------:R-:W2:Y:S02]  /*2c670*/  @!P0 SYNCS.PHASECHK.TRANS64 P0, [R3+URZ+0x30840], R2 ;  /* 0x03084002030085a7 */ /* 0x000ea4000800007f */
[----:B--2---:R-:W-:Y:S05]  /*2c680*/  @!P0 BRA `(.L_x_2163) ;  /* 0xfffffffc00f08947 */ /* 0x004fea000383ffff */
[----:B------:R-:W-:Y:S05]  /*2c690*/  BRA `(.L_x_2328) ;  /* 0xffffffa800887947 */ /* 0x000fea000383ffff */
.L_x_2171:
[----:B0-----:R0:W1:Y:S02]  /*2c6a0*/  SYNCS.PHASECHK.TRANS64.TRYWAIT P0, [R2+URZ+0x30860], R3 ;  /* 0x03086003020075a7 */ /* 0x001064000800017f */
[----:B-1----:R-:W-:Y:S05]  /*2c6b0*/  @!P0 NANOSLEEP.SYNCS 0x989680 ;  /* 0x009896800000895d */ /* 0x002fea0003900000 */
[----:B------:R-:W1:Y:S02]  /*2c6c0*/  @!P0 SYNCS.PHASECHK.TRANS64 P0, [R2+URZ+0x30860], R3 ;  /* 0x03086003020085a7 */ /* 0x000e64000800007f */
[----:B-1----:R-:W-:Y:S05]  /*2c6d0*/  @!P0 BRA `(.L_x_2171) ;  /* 0xfffffffc00f08947 */ /* 0x002fea000383ffff */
[----:B------:R-:W-:Y:S05]  /*2c6e0*/  BRA `(.L_x_2329) ;  /* 0xffffffac00e47947 */ /* 0x000fea000383ffff */
.L_x_2183:
[----:B--2---:R2:W3:Y:S02]  /*2c6f0*/  SYNCS.PHASECHK.TRANS64.TRYWAIT P0, [R3+URZ+0x30840], R2 ;  /* 0x03084002030075a7 */ /* 0x0044e4000800017f */
[----:B---3--:R-:W-:Y:S05]  /*2c700*/  @!P0 NANOSLEEP.SYNCS 0x989680 ;  /* 0x009896800000895d */ /* 0x008fea0003900000 */
[----:B------:R-:W3:Y:S02]  /*2c710*/  @!P0 SYNCS.PHASECHK.TRANS64 P0, [R3+URZ+0x30840], R2 ;  /* 0x03084002030085a7 */ /* 0x000ee4000800007f */
[----:B---3--:R-:W-:Y:S05]  /*2c720*/  @!P0 BRA `(.L_x_2183) ;  /* 0xfffffffc00f08947 */ /* 0x008fea000383ffff */
[----:B------:R-:W-:Y:S05]  /*2c730*/  BRA `(.L_x_2330) ;  /* 0xffffffb400dc7947 */ /* 0x000fea000383ffff */
.L_x_2191:
[----:B0-----:R0:W1:Y:S02]  /*2c740*/  SYNCS.PHASECHK.TRANS64.TRYWAIT P0, [R2+URZ+0x30860], R5 ;  /* 0x03086005020075a7 */ /* 0x001064000800017f */
[----:B-1----:R-:W-:Y:S05]  /*2c750*/  @!P0 NANOSLEEP.SYNCS 0x989680 ;  /* 0x009896800000895d */ /* 0x002fea0003900000 */
[----:B------:R-:W1:Y:S02]  /*2c760*/  @!P0 SYNCS.PHASECHK.TRANS64 P0, [R2+URZ+0x30860], R5 ;  /* 0x03086005020085a7 */ /* 0x000e64000800007f */
[----:B-1----:R-:W-:Y:S05]  /*2c770*/  @!P0 BRA `(.L_x_2191) ;  /* 0xfffffffc00f08947 */ /* 0x002fea000383ffff */
[----:B------:R-:W-:Y:S05]  /*2c780*/  BRA `(.L_x_2331) ;  /* 0xffffffbc00347947 */ /* 0x000fea000383ffff */
.L_x_2205:
[----:B---3--:R3:W4:Y:S02]  /*2c790*/  SYNCS.PHASECHK.TRANS64.TRYWAIT P0, [R0+URZ+0x30860], R2 ;  /* 0x03086002000075a7 */ /* 0x008724000800017f */
[----:B----4-:R-:W-:Y:S05]  /*2c7a0*/  @!P0 NANOSLEEP.SYNCS 0x989680 ;  /* 0x009896800000895d */ /* 0x010fea0003900000 */
[----:B------:R-:W4:Y:S02]  /*2c7b0*/  @!P0 SYNCS.PHASECHK.TRANS64 P0, [R0+URZ+0x30860], R2 ;  /* 0x03086002000085a7 */ /* 0x000f24000800007f */
[----:B----4-:R-:W-:Y:S05]  /*2c7c0*/  @!P0 BRA `(.L_x_2205) ;  /* 0xfffffffc00f08947 */ /* 0x010fea000383ffff */
[----:B------:R-:W-:Y:S05]  /*2c7d0*/  BRA `(.L_x_2332) ;  /* 0xffffffc4000c7947 */ /* 0x000fea000383ffff */
.L_x_2215:
[----:B------:R-:W-:Y:S01]  /*2c7e0*/  BSSY B0, `(.L_x_2333) ;  /* 0x0000008000007945 */ /* 0x000fe20003800000 */
[----:B------:R-:W-:Y:S01]  /*2c7f0*/  MOV R13, R16 ;  /* 0x00000010000d7202 */ /* 0x000fe20000000f00 */
[----:B------:R-:W-:Y:S02]  /*2c800*/  IMAD.MOV.U32 R12, RZ, RZ, RZ ;  /* 0x000000ffff0c7224 */ /* 0x000fe400078e00ff */
[----:B------:R-:W-:Y:S02]  /*2c810*/  IMAD.MOV.U32 R11, RZ, RZ, 0x1f ;  /* 0x0000001fff0b7424 */ /* 0x000fe400078e00ff */
[----:B------:R-:W-:-:S07]  /*2c820*/  IMAD.MOV.U32 R15, RZ, RZ, -0x1 ;  /* 0xffffffffff0f7424 */ /* 0x000fce00078e00ff */
[----:B--2--5:R-:W-:Y:S05]  /*2c830*/  WARPSYNC.COLLECTIVE R15, `(.L_x_2334) ;  /* 0x000000000f087348 */ /* 0x024fea0003c00000 */
[----:B------:R0:W1:Y:S02]  /*2c840*/  SHFL.IDX P6, R14, R13, R12, R11 ;  /* 0x0000000c0d0e7389 */ /* 0x00006400000c000b */
[----:B012--5:R-:W-:Y:S01]  /*2c850*/  ENDCOLLECTIVE ;  /* 0x000000000000791b */ /* 0x027fe20003800000 */
.L_x_2334:
[----:B------:R-:W-:Y:S05]  /*2c860*/  BSYNC B0 ;  /* 0x0000000000007941 */ /* 0x000fea0003800000 */
.L_x_2333:
[----:B------:R-:W-:Y:S01]  /*2c870*/  IMAD.MOV.U32 R13, RZ, RZ, R16 ;  /* 0x000000ffff0d7224 */ /* 0x000fe200078e0010 */
[----:B------:R-:W-:Y:S01]  /*2c880*/  MOV R12, 0x1 ;  /* 0x00000001000c7802 */ /* 0x000fe20000000f00 */
[----:B------:R-:W-:Y:S01]  /*2c890*/  IMAD.MOV.U32 R11, RZ, RZ, 0x1f ;  /* 0x0000001fff0b7424 */ /* 0x000fe200078e00ff */
[----:B------:R-:W-:Y:S01]  /*2c8a0*/  LOP3.LUT P1, RZ, R7, 0x1, RZ, 0xc0, !PT ;  /* 0x0000000107ff7812 */ /* 0x000fe2000782c0ff */
[----:B------:R-:W-:Y:S02]  /*2c8b0*/  IMAD.MOV.U32 R15, RZ, RZ, -0x1 ;  /* 0xffffffffff0f7424 */ /* 0x000fe400078e00ff */
[----:B------:R-:W-:Y:S02]  /*2c8c0*/  IMAD.IADD R4, R19, 0x1, R6 ;  /* 0x0000000113047824 */ /* 0x000fe400078e0206 */
[----:B------:R-:W-:-:S08]  /*2c8d0*/  IMAD.MOV.U32 R0, RZ, RZ, R14 ;  /* 0x000000ffff007224 */ /* 0x000fd000078e000e */
[----:B------:R-:W-:Y:S05]  /*2c8e0*/  WARPSYNC.COLLECTIVE R15, `(.L_x_2335) ;  /* 0x000000000f087348 */ /* 0x000fea0003c00000 */
[----:B------:R0:W1:Y:S02]  /*2c8f0*/  SHFL.IDX P6, R14, R13, R12, R11 ;  /* 0x0000000c0d0e7389 */ /* 0x00006400000c000b */
[----:B01----:R-:W-:Y:S01]  /*2c900*/  ENDCOLLECTIVE ;  /* 0x000000000000791b */ /* 0x003fe20003800000 */
.L_x_2335:
[----:B------:R-:W-:Y:S02]  /*2c910*/  ULDC UR4, c[0x0][0xc3c] ;  /* 0x00030f0000047ab9 */ /* 0x000fe40000000800 */
        /* <DEDUP_REMOVED lines=8> */
[----:B0-----:R-:W-:Y:S01]  /*2c9a0*/  IMAD.MOV.U32 R2, RZ, RZ, RZ ;  /* 0x000000ffff027224 */ /* 0x001fe200078e00ff */
[----:B--2---:R-:W-:Y:S02]  /*2c9b0*/  @!P0 MOV R2, R3 ;  /* 0x0000000300028202 */ /* 0x004fe40000000f00 */
[----:B------:R-:W-:-:S03]  /*2c9c0*/  ISETP.GE.U32.AND P0, PT, R6, 0x2, PT ;  /* 0x000000020600780c */ /* 0x000fc60003f06070 */
[----:B------:R-:W-:-:S10]  /*2c9d0*/  IMAD.MOV.U32 R13, RZ, RZ, R2 ;  /* 0x000000ffff0d7224 */ /* 0x000fd400078e0002 */
[----:B------:R-:W-:Y:S05]  /*2c9e0*/  WARPSYNC.COLLECTIVE R15, `(.L_x_2336) ;  /* 0x000000000f087348 */ /* 0x000fea0003c00000 */
[----:B------:R0:W1:Y:S02]  /*2c9f0*/  SHFL.UP P6, R14, R13, R12, R11 ;  /* 0x0400000c0d0e7389 */ /* 0x00006400000c000b */
[----:B01----:R-:W-:Y:S01]  /*2ca00*/  ENDCOLLECTIVE ;  /* 0x000000000000791b */ /* 0x003fe20003800000 */
.L_x_2336:
[----:B------:R-:W-:Y:S01]  /*2ca10*/  MOV R12, 0x2 ;  /* 0x00000002000c7802 */ /* 0x000fe20000000f00 */
[----:B------:R-:W-:-:S05]  /*2ca20*/  IMAD.MOV.U32 R3, RZ, RZ, R14 ;  /* 0x000000ffff037224 */ /* 0x000fca00078e000e */
[----:B------:R-:W-:Y:S02]  /*2ca30*/  SEL R3, R3, RZ, P1 ;  /* 0x000000ff03037207 */ /* 0x000fe40000800000 */
[----:B------:R-:W-:-:S03]  /*2ca40*/  ISETP.GE.U32.AND P1, PT, R6, 0x4, PT ;  /* 0x000000040600780c */ /* 0x000fc60003f26070 */
[----:B------:R-:W-:-:S04]  /*2ca50*/  IMAD.IADD R3, R2, 0x1, R3 ;  /* 0x0000000102037824 */ /* 0x000fc800078e0203 */
[----:B------:R-:W-:-:S07]  /*2ca60*/  IMAD.MOV.U32 R13, RZ, RZ, R3 ;  /* 0x000000ffff0d7224 */ /* 0x000fce00078e0003 */
[----:B------:R-:W-:Y:S05]  /*2ca70*/  WARPSYNC.COLLECTIVE R15, `(.L_x_2337) ;  /* 0x000000000f087348 */ /* 0x000fea0003c00000 */
[----:B------:R0:W1:Y:S02]  /*2ca80*/  SHFL.UP P6, R14, R13, R12, R11 ;  /* 0x0400000c0d0e7389 */ /* 0x00006400000c000b */
[----:B01----:R-:W-:Y:S01]  /*2ca90*/  ENDCOLLECTIVE ;  /* 0x000000000000791b */ /* 0x003fe20003800000 */
.L_x_2337:
        /* <DEDUP_REMOVED lines=8> */
.L_x_2338:
        /* <DEDUP_REMOVED lines=8> */
.L_x_2339:
[----:B------:R-:W-:Y:S01]  /*2cba0*/  MOV R12, 0x10 ;  /* 0x00000010000c7802 */ /* 0x000fe20000000f00 */
[----:B------:R-:W-:-:S05]  /*2cbb0*/  IMAD.MOV.U32 R4, RZ, RZ, R14 ;  /* 0x000000ffff047224 */ /* 0x000fca00078e000e */
[----:B------:R-:W-:-:S05]  /*2cbc0*/  SEL R4, R4, RZ, P2 ;  /* 0x000000ff04047207 */ /* 0x000fca0001000000 */
[----:B------:R-:W-:-:S04]  /*2cbd0*/  IMAD.IADD R3, R3, 0x1, R4 ;  /* 0x0000000103037824 */ /* 0x000fc800078e0204 */
[----:B------:R-:W-:-:S07]  /*2cbe0*/  IMAD.MOV.U32 R13, RZ, RZ, R3 ;  /* 0x000000ffff0d7224 */ /* 0x000fce00078e0003 */
[----:B------:R-:W-:Y:S05]  /*2cbf0*/  WARPSYNC.COLLECTIVE R15, `(.L_x_2340) ;  /* 0x000000000f087348 */ /* 0x000fea0003c00000 */
[----:B------:R0:W1:Y:S02]  /*2cc00*/  SHFL.UP P6, R14, R13, R12, R11 ;  /* 0x0400000c0d0e7389 */ /* 0x00006400000c000b */
[----:B01----:R-:W-:Y:S01]  /*2cc10*/  ENDCOLLECTIVE ;  /* 0x000000000000791b */ /* 0x003fe20003800000 */
.L_x_2340:
        /* <DEDUP_REMOVED lines=9> */
.L_x_2341:
[----:B------:R-:W-:Y:S01]  /*2ccb0*/  MOV R16, R14 ;  /* 0x0000000e00107202 */ /* 0x000fe20000000f00 */
[----:B------:R-:W-:Y:S06]  /*2ccc0*/  BRA `(.L_x_2342) ;  /* 0xffffffc800147947 */ /* 0x000fec000383ffff */
.L_x_2220:
[----:B------:R-:W-:Y:S01]  /*2ccd0*/  BSSY B0, `(.L_x_2343) ;  /* 0x0000008000007945 */ /* 0x000fe20003800000 */
[----:B-----5:R-:W-:Y:S02]  /*2cce0*/  IMAD.MOV.U32 R13, RZ, RZ, R2 ;  /* 0x000000ffff0d7224 */ /* 0x020fe400078e0002 */
[----:B------:R-:W-:Y:S02]  /*2ccf0*/  IMAD.MOV.U32 R12, RZ, RZ, 0x1 ;  /* 0x00000001ff0c7424 */ /* 0x000fe400078e00ff */
[----:B------:R-:W-:Y:S02]  /*2cd00*/  IMAD.MOV.U32 R11, RZ, RZ, RZ ;  /* 0x000000ffff0b7224 */ /* 0x000fe400078e00ff */
[----:B------:R-:W-:-:S07]  /*2cd10*/  IMAD.MOV.U32 R15, RZ, RZ, -0x1 ;  /* 0xffffffffff0f7424 */ /* 0x000fce00078e00ff */
[----:B0-----:R-:W-:Y:S05]  /*2cd20*/  WARPSYNC.COLLECTIVE R15, `(.L_x_2344) ;  /* 0x000000000f087348 */ /* 0x001fea0003c00000 */
[----:B------:R1:W2:Y:S02]  /*2cd30*/  SHFL.UP P6, R14, R13, R12, R11 ;  /* 0x0400000c0d0e7389 */ /* 0x0002a400000c000b */
[----:B012---:R-:W-:Y:S01]  /*2cd40*/  ENDCOLLECTIVE ;  /* 0x000000000000791b */ /* 0x007fe20003800000 */
.L_x_2344:
[----:B------:R-:W-:Y:S05]  /*2cd50*/  BSYNC B0 ;  /* 0x0000000000007941 */ /* 0x000fea0003800000 */
.L_x_2343:
[----:B------:R-:W2:Y:S01]  /*2cd60*/  LDL R3, [R1+0x4] ;  /* 0x0000040001037983 */ /* 0x000ea20000100800 */
[----:B------:R-:W-:Y:S02]  /*2cd70*/  IMAD.MOV.U32 R12, RZ, RZ, 0x2 ;  /* 0x00000002ff0c7424 */ /* 0x000fe400078e00ff */
[----:B------:R-:W-:Y:S02]  /*2cd80*/  IMAD.MOV.U32 R11, RZ, RZ, RZ ;  /* 0x000000ffff0b7224 */ /* 0x000fe400078e00ff */
[----:B------:R-:W-:Y:S01]  /*2cd90*/  IMAD.MOV.U32 R15, RZ, RZ, -0x1 ;  /* 0xffffffffff0f7424 */ /* 0x000fe200078e00ff */
[----:B--2---:R-:W-:Y:S01]  /*2cda0*/  LOP3.LUT P4, RZ, R3, 0x1, RZ, 0xc0, !PT ;  /* 0x0000000103ff7812 */ /* 0x004fe2000788c0ff */
[----:B------:R-:W-:-:S05]  /*2cdb0*/  IMAD.MOV.U32 R3, RZ, RZ, R14 ;  /* 0x000000ffff037224 */ /* 0x000fca00078e000e */
[----:B------:R-:W-:-:S04]  /*2cdc0*/  SEL R3, R3, RZ, P4 ;  /* 0x000000ff03037207 */ /* 0x000fc80002000000 */
[----:B------:R-:W-:-:S05]  /*2cdd0*/  IADD3 R3, R2, R3, RZ ;  /* 0x0000000302037210 */ /* 0x000fca0007ffe0ff */
[----:B------:R-:W-:-:S07]  /*2cde0*/  IMAD.MOV.U32 R13, RZ, RZ, R3 ;  /* 0x000000ffff0d7224 */ /* 0x000fce00078e0003 */
[----:B------:R-:W-:Y:S05]  /*2cdf0*/  WARPSYNC.COLLECTIVE R15, `(.L_x_2345) ;  /* 0x000000000f087348 */ /* 0x000fea0003c00000 */
[----:B------:R0:W1:Y:S02]  /*2ce00*/  SHFL.UP P6, R14, R13, R12, R11 ;  /* 0x0400000c0d0e7389 */ /* 0x00006400000c000b */
[----:B01----:R-:W-:Y:S01]  /*2ce10*/  ENDCOLLECTIVE ;  /* 0x000000000000791b */ /* 0x003fe20003800000 */
.L_x_2345:
        /* <DEDUP_REMOVED lines=8> */
.L_x_2346:
        /* <DEDUP_REMOVED lines=8> */
.L_x_2347:
        /* <DEDUP_REMOVED lines=8> */
.L_x_2348:
[----:B------:R-:W-:Y:S02]  /*2cfa0*/  IMAD.MOV.U32 R12, RZ, RZ, 0x1f ;  /* 0x0000001fff0c7424 */ /* 0x000fe400078e00ff */
[----:B------:R-:W-:Y:S02]  /*2cfb0*/  IMAD.MOV.U32 R11, RZ, RZ, 0x1f ;  /* 0x0000001fff0b7424 */ /* 0x000fe400078e00ff */
[----:B------:R-:W-:-:S05]  /*2cfc0*/  IMAD.MOV.U32 R4, RZ, RZ, R14 ;  /* 0x000000ffff047224 */ /* 0x000fca00078e000e */
[----:B------:R-:W-:-:S04]  /*2cfd0*/  SEL R4, R4, RZ, P3 ;  /* 0x000000ff04047207 */ /* 0x000fc80001800000 */
[----:B------:R-:W-:-:S05]  /*2cfe0*/  IADD3 R3, R3, R4, RZ ;  /* 0x0000000403037210 */ /* 0x000fca0007ffe0ff */
[----:B------:R-:W-:-:S07]  /*2cff0*/  IMAD.MOV.U32 R13, RZ, RZ, R3 ;  /* 0x000000ffff0d7224 */ /* 0x000fce00078e0003 */
[----:B------:R-:W-:Y:S05]  /*2d000*/  WARPSYNC.COLLECTIVE R15, `(.L_x_2349) ;  /* 0x000000000f087348 */ /* 0x000fea0003c00000 */
[----:B------:R0:W1:Y:S02]  /*2d010*/  SHFL.IDX P6, R14, R13, R12, R11 ;  /* 0x0000000c0d0e7389 */ /* 0x00006400000c000b */
[----:B01----:R-:W-:Y:S01]  /*2d020*/  ENDCOLLECTIVE ;  /* 0x000000000000791b */ /* 0x003fe20003800000 */
.L_x_2349:
[----:B------:R-:W-:Y:S01]  /*2d030*/  IMAD.MOV.U32 R16, RZ, RZ, R14 ;  /* 0x000000ffff107224 */ /* 0x000fe200078e000e */
[----:B------:R-:W-:Y:S06]  /*2d040*/  BRA `(.L_x_2350) ;  /* 0xffffffc400d47947 */ /* 0x000fec000383ffff */
.L_x_2222:
[----:B------:R-:W-:Y:S01]  /*2d050*/  BSSY B0, `(.L_x_2351) ;  /* 0x0000006000007945 */ /* 0x000fe20003800000 */
[----:B------:R-:W-:Y:S01]  /*2d060*/  PLOP3.LUT P6, PT, P6, PT, PT, 0x8, 0x0 ;  /* 0x000000000000781c */ /* 0x000fe200037ce170 */
[----:B------:R-:W-:-:S12]  /*2d070*/  IMAD.MOV.U32 R15, RZ, RZ, -0x1 ;  /* 0xffffffffff0f7424 */ /* 0x000fd800078e00ff */
[----:B0----5:R-:W-:Y:S05]  /*2d080*/  WARPSYNC.COLLECTIVE R15, `(.L_x_2352) ;  /* 0x000000000f087348 */ /* 0x021fea0003c00000 */
[----:B------:R-:W-:Y:S01]  /*2d090*/  VOTE.ANY R14, PT, P6 ;  /* 0x00000000000e7806 */ /* 0x000fe200030e0100 */
[----:B0----5:R-:W-:Y:S06]  /*2d0a0*/  ENDCOLLECTIVE ;  /* 0x000000000000791b */ /* 0x021fec0003800000 */
.L_x_2352:
[----:B------:R-:W-:Y:S05]  /*2d0b0*/  BSYNC B0 ;  /* 0x0000000000007941 */ /* 0x000fea0003800000 */
.L_x_2351:
[----:B------:R-:W-:Y:S01]  /*2d0c0*/  MOV R5, R14 ;  /* 0x0000000e00057202 */ /* 0x000fe20000000f00 */
[----:B------:R-:W-:Y:S02]  /*2d0d0*/  IMAD.MOV.U32 R13, RZ, RZ, R2 ;  /* 0x000000ffff0d7224 */ /* 0x000fe400078e0002 */
[----:B------:R-:W-:Y:S01]  /*2d0e0*/  IMAD.MOV.U32 R11, RZ, RZ, 0x1f ;  /* 0x0000001fff0b7424 */ /* 0x000fe200078e00ff */
[----:B------:R-:W0:Y:S01]  /*2d0f0*/  POPC R6, R5 ;  /* 0x0000000500067309 */ /* 0x000e220000000000 */
[----:B------:R-:W-:Y:S02]  /*2d100*/  IMAD.MOV.U32 R15, RZ, RZ, -0x1 ;  /* 0xffffffffff0f7424 */ /* 0x000fe400078e00ff */
[----:B0-----:R-:W-:-:S07]  /*2d110*/  IMAD.MOV.U32 R12, RZ, RZ, R6 ;  /* 0x000000ffff0c7224 */ /* 0x001fce00078e0006 */
[----:B------:R-:W-:Y:S05]  /*2d120*/  WARPSYNC.COLLECTIVE R15, `(.L_x_2353) ;  /* 0x000000000f087348 */ /* 0x000fea0003c00000 */
[----:B------:R0:W1:Y:S02]  /*2d130*/  SHFL.IDX P6, R14, R13, R12, R11 ;  /* 0x0000000c0d0e7389 */ /* 0x00006400000c000b */
[----:B01----:R-:W-:Y:S01]  /*2d140*/  ENDCOLLECTIVE ;  /* 0x000000000000791b */ /* 0x003fe20003800000 */
.L_x_2353:
[----:B------:R-:W-:Y:S01]  /*2d150*/  IMAD.MOV.U32 R17, RZ, RZ, R14 ;  /* 0x000000ffff117224 */ /* 0x000fe200078e000e */
[----:B------:R-:W-:Y:S06]  /*2d160*/  BRA `(.L_x_2354) ;  /* 0xffffffc400c47947 */ /* 0x000fec000383ffff */
.L_x_2224:
[----:B------:R-:W-:Y:S01]  /*2d170*/  BSSY B0, `(.L_x_2355) ;  /* 0x0000007000007945 */ /* 0x000fe20003800000 */
[----:B------:R-:W-:Y:S01]  /*2d180*/  MOV R13, R3 ;  /* 0x00000003000d7202 */ /* 0x000fe20000000f00 */
[----:B------:R-:W-:Y:S02]  /*2d190*/  IMAD.MOV.U32 R11, RZ, RZ, 0x1f ;  /* 0x0000001fff0b7424 */ /* 0x000fe400078e00ff */
[----:B------:R-:W-:-:S07]  /*2d1a0*/  IMAD.MOV.U32 R15, RZ, RZ, -0x1 ;  /* 0xffffffffff0f7424 */ /* 0x000fce00078e00ff */
[----:B012--5:R-:W-:Y:S05]  /*2d1b0*/  WARPSYNC.COLLECTIVE R15, `(.L_x_2356) ;  /* 0x000000000f087348 */ /* 0x027fea0003c00000 */
[----:B------:R3:W4:Y:S02]  /*2d1c0*/  SHFL.IDX P6, R14, R13, R12, R11 ;  /* 0x0000000c0d0e7389 */ /* 0x00072400000c000b */
[----:B012345:R-:W-:Y:S01]  /*2d1d0*/  ENDCOLLECTIVE ;  /* 0x000000000000791b */ /* 0x03ffe20003800000 */
.L_x_2356:
[----:B------:R-:W-:Y:S05]  /*2d1e0*/  BSYNC B0 ;  /* 0x0000000000007941 */ /* 0x000fea0003800000 */
.L_x_2355:
[----:B------:R-:W-:Y:S01]  /*2d1f0*/  IMAD.MOV.U32 R3, RZ, RZ, R14 ;  /* 0x000000ffff037224 */ /* 0x000fe200078e000e */
[----:B------:R-:W-:Y:S06]  /*2d200*/  BRA `(.L_x_2357) ;  /* 0xffffffc400b87947 */ /* 0x000fec000383ffff */
.L_x_2228:
[----:B0-----:R0:W1:Y:S02]  /*2d210*/  SYNCS.PHASECHK.TRANS64.TRYWAIT P0, [R0+URZ+0x30820], R3 ;  /* 0x03082003000075a7 */ /* 0x001064000800017f */
[----:B-1----:R-:W-:Y:S05]  /*2d220*/  @!P0 NANOSLEEP.SYNCS 0x989680 ;  /* 0x009896800000895d */ /* 0x002fea0003900000 */
[----:B------:R-:W1:Y:S02]  /*2d230*/  @!P0 SYNCS.PHASECHK.TRANS64 P0, [R0+URZ+0x30820], R3 ;  /* 0x03082003000085a7 */ /* 0x000e64000800007f */
[----:B-1----:R-:W-:Y:S05]  /*2d240*/  @!P0 BRA `(.L_x_2228) ;  /* 0xfffffffc00f08947 */ /* 0x002fea000383ffff */
[----:B------:R-:W-:Y:S05]  /*2d250*/  BRA `(.L_x_2358) ;  /* 0xffffffcc003c7947 */ /* 0x000fea000383ffff */
.L_x_2229:
[----:B------:R-:W1:Y:S01]  /*2d260*/  S2R R2, SR_TID.X ;  /* 0x0000000000027919 */ /* 0x000e620000002100 */
[----:B------:R-:W-:Y:S01]  /*2d270*/  BSSY B0, `(.L_x_2359) ;  /* 0x000000a000007945 */ /* 0x000fe20003800000 */
[----:B------:R-:W-:Y:S01]  /*2d280*/  MOV R12, RZ ;  /* 0x000000ff000c7202 */ /* 0x000fe20000000f00 */
[----:B------:R-:W-:Y:S02]  /*2d290*/  IMAD.MOV.U32 R11, RZ, RZ, 0x1f ;  /* 0x0000001fff0b7424 */ /* 0x000fe400078e00ff */
[----:B------:R-:W-:Y:S01]  /*2d2a0*/  IMAD.MOV.U32 R15, RZ, RZ, -0x1 ;  /* 0xffffffffff0f7424 */ /* 0x000fe200078e00ff */
[----:B-1----:R-:W-:-:S04]  /*2d2b0*/  SHF.R.U32.HI R2, RZ, 0x5, R2 ;  /* 0x00000005ff027819 */ /* 0x002fc80000011602 */
[----:B------:R-:W-:-:S05]  /*2d2c0*/  LOP3.LUT R2, R2, 0x3, RZ, 0xc0, !PT ;  /* 0x0000000302027812 */ /* 0x000fca00078ec0ff */
[----:B------:R-:W-:-:S07]  /*2d2d0*/  IMAD.MOV.U32 R13, RZ, RZ, R2 ;  /* 0x000000ffff0d7224 */ /* 0x000fce00078e0002 */
[----:B0----5:R-:W-:Y:S05]  /*2d2e0*/  WARPSYNC.COLLECTIVE R15, `(.L_x_2360) ;  /* 0x000000000f087348 */ /* 0x021fea0003c00000 */
[----:B------:R1:W2:Y:S02]  /*2d2f0*/  SHFL.IDX P6, R14, R13, R12, R11 ;  /* 0x0000000c0d0e7389 */ /* 0x0002a400000c000b */
[----:B012--5:R-:W-:Y:S01]  /*2d300*/  ENDCOLLECTIVE ;  /* 0x000000000000791b */ /* 0x027fe20003800000 */
.L_x_2360:
[----:B------:R-:W-:Y:S05]  /*2d310*/  BSYNC B0 ;  /* 0x0000000000007941 */ /* 0x000fea0003800000 */
.L_x_2359:
[----:B------:R-:W-:Y:S05]  /*2d320*/  BRA `(.L_x_2361) ;  /* 0xffffffcc00247947 */ /* 0x000fea000383ffff */
.L_x_2230:
[----:B------:R-:W-:Y:S01]  /*2d330*/  BSSY B0, `(.L_x_2362) ;  /* 0x0000006000007945 */ /* 0x000fe20003800000 */
[----:B------:R-:W-:-:S07]  /*2d340*/  IMAD.MOV.U32 R15, RZ, RZ, -0x1 ;  /* 0xffffffffff0f7424 */ /* 0x000fce00078e00ff */
[----:B01---5:R-:W-:Y:S05]  /*2d350*/  WARPSYNC.COLLECTIVE R15, `(.L_x_2363) ;  /* 0x000000000f0c7348 */ /* 0x023fea0003c00000 */
[----:B------:R-:W-:Y:S02]  /*2d360*/  ELECT P6, UR62, PT ;  /* 0x00000000003e782f */ /* 0x000fe400038c0000 */
[----:B------:R-:W-:Y:S01]  /*2d370*/  MOV R14, UR62 ;  /* 0x0000003e000e7c02 */ /* 0x000fe20008000f00 */
[----:B01---5:R-:W-:Y:S10]  /*2d380*/  ENDCOLLECTIVE ;  /* 0x000000000000791b */ /* 0x023ff40003800000 */
.L_x_2363:
[----:B------:R-:W-:Y:S05]  /*2d390*/  BSYNC B0 ;  /* 0x0000000000007941 */ /* 0x000fea0003800000 */
.L_x_2362:
[----:B------:R-:W-:Y:S05]  /*2d3a0*/  BRA `(.L_x_2364) ;  /* 0xffffffcc00187947 */ /* 0x000fea000383ffff */
.L_x_2232:
[----:B0-----:R0:W1:Y:S02]  /*2d3b0*/  SYNCS.PHASECHK.TRANS64.TRYWAIT P0, [R6+URZ], R5 ;  /* 0x00000005060075a7 */ /* 0x001064000800017f */
[----:B-1----:R-:W-:Y:S05]  /*2d3c0*/  @!P0 NANOSLEEP.SYNCS 0x989680 ;  /* 0x009896800000895d */ /* 0x002fea0003900000 */
[----:B------:R-:W1:Y:S02]  /*2d3d0*/  @!P0 SYNCS.PHASECHK.TRANS64 P0, [R6+URZ], R5 ;  /* 0x00000005060085a7 */ /* 0x000e64000800007f */
[----:B-1----:R-:W-:Y:S05]  /*2d3e0*/  @!P0 BRA `(.L_x_2232) ;  /* 0xfffffffc00f08947 */ /* 0x002fea000383ffff */
[----:B------:R-:W-:Y:S05]  /*2d3f0*/  BRA `(.L_x_2365) ;  /* 0xffffffcc00547947 */ /* 0x000fea000383ffff */
.L_x_2233:
[----:B-1----:R1:W2:Y:S02]  /*2d400*/  SYNCS.PHASECHK.TRANS64.TRYWAIT P0, [R7+URZ], R2 ;  /* 0x00000002070075a7 */ /* 0x0022a4000800017f */
[----:B--2---:R-:W-:Y:S05]  /*2d410*/  @!P0 NANOSLEEP.SYNCS 0x989680 ;  /* 0x009896800000895d */ /* 0x004fea0003900000 */
[----:B------:R-:W2:Y:S02]  /*2d420*/  @!P0 SYNCS.PHASECHK.TRANS64 P0, [R7+URZ], R2 ;  /* 0x00000002070085a7 */ /* 0x000ea4000800007f */
[----:B--2---:R-:W-:Y:S05]  /*2d430*/  @!P0 BRA `(.L_x_2233) ;  /* 0xfffffffc00f08947 */ /* 0x004fea000383ffff */
[----:B------:R-:W-:Y:S05]  /*2d440*/  BRA `(.L_x_2366) ;  /* 0xffffffcc00487947 */ /* 0x000fea000383ffff */
.L_x_2235:
[----:B--2---:R2:W3:Y:S02]  /*2d450*/  SYNCS.PHASECHK.TRANS64.TRYWAIT P0, [R4+URZ], R5 ;  /* 0x00000005040075a7 */ /* 0x0044e4000800017f */
[----:B---3--:R-:W-:Y:S05]  /*2d460*/  @!P0 NANOSLEEP.SYNCS 0x989680 ;  /* 0x009896800000895d */ /* 0x008fea0003900000 */
[----:B------:R-:W3:Y:S02]  /*2d470*/  @!P0 SYNCS.PHASECHK.TRANS64 P0, [R4+URZ], R5 ;  /* 0x00000005040085a7 */ /* 0x000ee4000800007f */
[----:B---3--:R-:W-:Y:S05]  /*2d480*/  @!P0 BRA `(.L_x_2235) ;  /* 0xfffffffc00f08947 */ /* 0x008fea000383ffff */
[----:B------:R-:W-:Y:S05]  /*2d490*/  BRA `(.L_x_2367) ;  /* 0xffffffcc00507947 */ /* 0x000fea000383ffff */
.L_x_2368:
        /* <DEDUP_REMOVED lines=14> */
.L_x_15299:


//--------------------- .text._ZN7cutlass13device_kernelIN5flash11enable_sm90INS1_16FlashAttnFwdSm90INS1_25CollectiveMainloopFwdSm90ILi2EN4cute5tupleIJNS5_1CILi1EEES8_S8_EEENS6_IJNS7_ILi128EEENS7_ILi80EEENS7_ILi256EEEEEELi256ENS_6half_tEfNS_4arch4Sm90ELb1ELb0ELb0ELb0ELb0ELb0ELb0ELb1ELb1ELb1ELb0ELb0EEENS1_21CollectiveEpilogueFwdINS6_IJSA_SC_SB_EEES9_SE_SG_Li256ELb0ELb1ELb0ELb0EEENS1_30DynamicPersistentTileSchedulerILi256ELi128ELb0ELb1ELb1EEEEEEEEEvNT_6ParamsE --------------------------
	.section	.text._ZN7cutlass13device_kernelIN5flash11enable_sm90INS1_16FlashAttnFwdSm90INS1_25CollectiveMainloopFwdSm90ILi2EN4cute5tupleIJNS5_1CILi1EEES8_S8_EEENS6_IJNS7_ILi128EEENS7_ILi80EEENS7_ILi256EEEEEELi256ENS_6half_tEfNS_4arch4Sm90ELb1ELb0ELb0ELb0ELb0ELb0ELb0ELb1ELb1ELb1ELb0ELb0EEENS1_21CollectiveEpilogueFwdINS6_IJSA_SC_SB_EEES9_SE_SG_Li256ELb0ELb1ELb0ELb0EEENS1_30DynamicPersistentTileSchedulerILi256ELi128ELb0ELb1ELb1EEEEEEEEEvNT_6ParamsE,"ax",@progbits
	.align	128
.text._ZN7cutlass13device_kernelIN5flash11enable_sm90INS1_16FlashAttnFwdSm90INS1_25CollectiveMainloopFwdSm90ILi2EN4cute5tupleIJNS5_1CILi1EEES8_S8_EEENS6_IJNS7_ILi128EEENS7_ILi80EEENS7_ILi256EEEEEELi256ENS_6half_tEfNS_4arch4Sm90ELb1ELb0ELb0ELb0ELb0ELb0ELb0ELb1ELb1ELb1ELb0ELb0EEENS1_21CollectiveEpilogueFwdINS6_IJSA_SC_SB_EEES9_SE_SG_Li256ELb0ELb1ELb0ELb0EEENS1_30DynamicPersistentTileSchedulerILi256ELi128ELb0ELb1ELb1EEEEEEEEEvNT_6ParamsE:
        .type           _ZN7cutlass13device_kernelIN5flash11enable_sm90INS1_16FlashAttnFwdSm90INS1_25CollectiveMainloopFwdSm90ILi2EN4cute5tupleIJNS5_1CILi1EEES8_S8_EEENS6_IJNS7_ILi128EEENS7_ILi80EEENS7_ILi256EEEEEELi256ENS_6half_tEfNS_4arch4Sm90ELb1ELb0ELb0ELb0ELb0ELb0ELb0ELb1ELb1ELb1ELb0ELb0EEENS1_21CollectiveEpilogueFwdINS6_IJSA_SC_SB_EEES9_SE_SG_Li256ELb0ELb1ELb0ELb0EEENS1_30DynamicPersistentTileSchedulerILi256ELi128ELb0ELb1ELb1EEEEEEEEEvNT_6ParamsE,@function
        .size           _ZN7cutlass13device_kernelIN5flash11enable_sm90INS1_16FlashAttnFwdSm90INS1_25CollectiveMainloopFwdSm90ILi2EN4cute5tupleIJNS5_1CILi1EEES8_S8_EEENS6_IJNS7_ILi128EEENS7_ILi80EEENS7_ILi256EEEEEELi256ENS_6half_tEfNS_4arch4Sm90ELb1ELb0ELb0ELb0ELb0ELb0ELb0ELb1ELb1ELb1ELb0ELb0EEENS1_21CollectiveEpilogueFwdINS6_IJSA_SC_SB_EEES9_SE_SG_Li256ELb0ELb1ELb0ELb0EEENS1_30DynamicPersistentTileSchedulerILi256ELi128ELb0ELb1ELb1EEEEEEEEEvNT_6ParamsE,(.L_x_15300 - _ZN7cutlass13device_kernelIN5flash11enable_sm90INS1_16FlashAttnFwdSm90INS1_25CollectiveMainloopFwdSm90ILi2EN4cute5tupleIJNS5_1CILi1EEES8_S8_EEENS6_IJNS7_ILi128EEENS7_ILi80EEENS7_ILi256EEEEEELi256ENS_6half_tEfNS_4arch4Sm90ELb1ELb0ELb0ELb0ELb0ELb0ELb0ELb1ELb1ELb1ELb0ELb0EEENS1_21CollectiveEpilogueFwdINS6_IJSA_SC_SB_EEES9_SE_SG_Li256ELb0ELb1ELb0ELb0EEENS1_30DynamicPersistentTileSchedulerILi256ELi128ELb0ELb1ELb1EEEEEEEEEvNT_6ParamsE)
        .other          _ZN7cutlass13device_kernelIN5flash11enable_sm90INS1_16FlashAttnFwdSm90INS1_25CollectiveMainloopFwdSm90ILi2EN4cute5tupleIJNS5_1CILi1EEES8_S8_EEENS6_IJNS7_ILi128EEENS7_ILi80EEENS7_ILi256EEEEEELi256ENS_6half_tEfNS_4arch4Sm90ELb1ELb0ELb0ELb0ELb0ELb0ELb0ELb1ELb1ELb1ELb0ELb0EEENS1_21CollectiveEpilogueFwdINS6_IJSA_SC_SB_EEES9_SE_SG_Li256ELb0ELb1ELb0ELb0EEENS1_30DynamicPersistentTileSchedulerILi256ELi128ELb0ELb1ELb1EEEEEEEEEvNT_6ParamsE,@"STO_CUDA_ENTRY STV_DEFAULT"
_ZN7cutlass13device_kernelIN5flash11enable_sm90INS1_16FlashAttnFwdSm90INS1_25CollectiveMainloopFwdSm90ILi2EN4cute5tupleIJNS5_1CILi1EEES8_S8_EEENS6_IJNS7_ILi128EEENS7_ILi80EEENS7_ILi256EEEEEELi256ENS_6half_tEfNS_4arch4Sm90ELb1ELb0ELb0ELb0ELb0ELb0ELb0ELb1ELb1ELb1ELb0ELb0EEENS1_21CollectiveEpilogueFwdINS6_IJSA_SC_SB_EEES9_SE_SG_Li256ELb0ELb1ELb0ELb0EEENS1_30DynamicPersistentTileSchedulerILi256ELi128ELb0ELb1ELb1EEEEEEEEEvNT_6ParamsE:
        /* <DEDUP_REMOVED lines=18> */
.L_x_2370:
[----:B------:R-:W-:Y:S05]  /*0120*/  BSYNC B0 ;  /* 0x0000000000007941 */ /* 0x000fea0003800000 */
.L_x_2369:
        /* <DEDUP_REMOVED lines=41> */
.L_x_2371:
        /* <DEDUP_REMOVED lines=22> */
.L_x_2372:
        /* <DEDUP_REMOVED lines=18> */
.L_x_2373:
        /* <DEDUP_REMOVED lines=22> */
.L_x_2374:
        /* <DEDUP_REMOVED lines=22> */
.L_x_2375:
        /* <DEDUP_REMOVED lines=8> */
.L_x_2377:
        /* <DEDUP_REMOVED lines=12> */
[----:B0-----:R-:W0:Y:S02]  /*0a40*/  S2R R2, SR_TID.X ;  /* 0x0000000000027919 */ /* 0x001e240000002100 */
[----:B0-----:R-:W-:Y:S01]  /*0a50*/  VIADD R230, R2, 0xffffff80 ;  /* 0xffffff8002e67836 */ /* 0x001fe20000000000 */
[----:B--2---:R-:W-:-:S04]  /*0a60*/  R2UR UR5, R3 ;  /* 0x00000000030572ca */ /* 0x004fc800000e0000 */
[----:B------:R-:W-:-:S04]  /*0a70*/  SHF.R.S32.HI R3, RZ, 0x1f, R230 ;  /* 0x0000001fff037819 */ /* 0x000fc800000114e6 */
[CC--:B------:R-:W-:Y:S02]  /*0a80*/  LEA.HI R5, R3.reuse, R230.reuse, RZ, 0x7 ;  /* 0x000000e603057211 */ /* 0x0c0fe400078f38ff */
[-C--:B------:R-:W-:Y:S02]  /*0a90*/  LEA.HI R0, R3, R230.reuse, RZ, 0x4 ;  /* 0x000000e603007211 */ /* 0x080fe400078f20ff */
[----:B------:R-:W-:Y:S02]  /*0aa0*/  LOP3.LUT R221, R5, 0xffffff80, RZ, 0xc0, !PT ;  /* 0xffffff8005dd7812 */ /* 0x000fe400078ec0ff */
[----:B------:R-:W-:Y:S01]  /*0ab0*/  SHF.R.S32.HI R9, RZ, 0x4, R0 ;  /* 0x00000004ff097819 */ /* 0x000fe20000011400 */
[----:B------:R-:W-:Y:S01]  /*0ac0*/  ULOP3.LUT UR6, UR5, 0x1, URZ, 0xfc, !UPT ;  /* 0x0000000105067892 */ /* 0x000fe2000f8efc3f */
[CC--:B------:R-:W-:Y:S01]  /*0ad0*/  LEA.HI R2, R3.reuse, R230.reuse, RZ, 0x5 ;  /* 0x000000e603027211 */ /* 0x0c0fe200078f28ff */
[----:B------:R-:W-:Y:S01]  /*0ae0*/  IMAD.IADD R221, R230, 0x1, -R221 ;  /* 0x00000001e6dd7824 */ /* 0x000fe200078e0add */
[C---:B------:R-:W-:Y:S01]  /*0af0*/  LOP3.LUT R7, R0.reuse, 0x3fffff0, RZ, 0xc0, !PT ;  /* 0x03fffff000077812 */ /* 0x040fe200078ec0ff */
[----:B------:R-:W-:Y:S01]  /*0b00*/  UMOV UR5, URZ ;  /* 0x0000003f00057c82 */ /* 0x000fe20008000000 */
[----:B------:R-:W-:Y:S01]  /*0b10*/  LEA.HI R0, R0, R9, RZ, 0x1 ;  /* 0x0000000900007211 */ /* 0x000fe200078f08ff */
[----:B------:R-:W-:Y:S01]  /*0b20*/  IMAD.SHL.U32 R2, R2, 0x20, RZ ;  /* 0x0000002002027824 */ /* 0x000fe200078e00ff */
[----:B------:R-:W-:Y:S01]  /*0b30*/  SHF.R.S32.HI R4, RZ, 0x1f, R221 ;  /* 0x0000001fff047819 */ /* 0x000fe200000114dd */
[----:B------:R-:W-:Y:S01]  /*0b40*/  IMAD.IADD R7, R230, 0x1, -R7 ;  /* 0x00000001e6077824 */ /* 0x000fe200078e0a07 */
[----:B------:R-:W-:Y:S01]  /*0b50*/  LOP3.LUT R0, R0, 0x1ffffffe, RZ, 0xc0, !PT ;  /* 0x1ffffffe00007812 */ /* 0x000fe200078ec0ff */
[----:B------:R-:W-:Y:S01]  /*0b60*/  IMAD.U32 R225, RZ, RZ, UR6 ;  /* 0x00000006ffe17e24 */ /* 0x000fe2000f8e00ff */
[----:B------:R-:W-:Y:S01]  /*0b70*/  LEA.HI R6, R4, R221, RZ, 0x2 ;  /* 0x000000dd04067211 */ /* 0x000fe200078f10ff */
[----:B------:R-:W-:Y:S01]  /*0b80*/  IMAD.U32 R220, RZ, RZ, UR5 ;  /* 0x00000005ffdc7e24 */ /* 0x000fe2000f8e00ff */
[----:B------:R-:W-:Y:S01]  /*0b90*/  LEA.HI R10, R3, R230, RZ, 0x2 ;  /* 0x000000e6030a7211 */ /* 0x000fe200078f10ff */
[----:B------:R-:W-:Y:S01]  /*0ba0*/  IMAD.IADD R0, R9, 0x1, -R0 ;  /* 0x0000000109007824 */ /* 0x000fe200078e0a00 */
[--C-:B------:R-:W-:Y:S01]  /*0bb0*/  SHF.R.S32.HI R8, RZ, 0x2, R6.reuse ;  /* 0x00000002ff087819 */ /* 0x100fe20000011406 */
[----:B------:R-:W-:Y:S01]  /*0bc0*/  IMAD.U32 R16, RZ, RZ, UR5 ;  /* 0x00000005ff107e24 */ /* 0x000fe2000f8e00ff */
[----:B------:R-:W-:-:S02]  /*0bd0*/  SHF.R.S32.HI R11, RZ, 0x1f, R6 ;  /* 0x0000001fff0b7819 */ /* 0x000fc40000011406 */
[----:B------:R-:W-:Y:S02]  /*0be0*/  SHF.R.S32.HI R222, RZ, 0x7, R5 ;  /* 0x00000007ffde7819 */ /* 0x000fe40000011405 */
[----:B------:R-:W-:Y:S02]  /*0bf0*/  LOP3.LUT R2, R2, 0xfffffc00, RZ, 0xc0, !PT ;  /* 0xfffffc0002027812 */ /* 0x000fe400078ec0ff */
[----:B------:R-:W-:Y:S02]  /*0c00*/  LOP3.LUT R9, R10, 0xfffffffc, RZ, 0xc0, !PT ;  /* 0xfffffffc0a097812 */ /* 0x000fe400078ec0ff */
[----:B------:R-:W-:Y:S01]  /*0c10*/  LEA.HI R11, R11, R8, RZ, 0x3 ;  /* 0x000000080b0b7211 */ /* 0x000fe200078f18ff */
[----:B------:R-:W-:Y:S01]  /*0c20*/  IMAD R7, R7, 0x40, R2 ;  /* 0x0000004007077824 */ /* 0x000fe200078e0202 */
[----:B------:R-:W-:Y:S01]  /*0c30*/  LEA.HI R5, R5, R222, RZ, 0x1 ;  /* 0x000000de05057211 */ /* 0x000fe200078f08ff */
[----:B------:R-:W-:Y:S01]  /*0c40*/  IMAD.IADD R2, R230, 0x1, -R9 ;  /* 0x00000001e6027824 */ /* 0x000fe200078e0a09 */
[----:B------:R-:W-:Y:S01]  /*0c50*/  LEA.HI R3, R3, R230, RZ, 0x3 ;  /* 0x000000e603037211 */ /* 0x000fe200078f18ff */
[----:B------:R-:W-:Y:S01]  /*0c60*/  IMAD R224, R0, 0x8, R7 ;  /* 0x0000000800e07824 */ /* 0x000fe200078e0207 */
[----:B------:R-:W-:-:S02]  /*0c70*/  LOP3.LUT R11, R11, 0xfffffff8, RZ, 0xc0, !PT ;  /* 0xfffffff80b0b7812 */ /* 0x000fc400078ec0ff */
[----:B------:R-:W-:Y:S02]  /*0c80*/  LEA.HI R4, R4, R221, RZ, 0x5 ;  /* 0x000000dd04047211 */ /* 0x000fe400078f28ff */
[----:B------:R-:W-:Y:S01]  /*0c90*/  LOP3.LUT R9, R5, 0x3fffffe, RZ, 0xc0, !PT ;  /* 0x03fffffe05097812 */ /* 0x000fe200078ec0ff */
[----:B------:R-:W-:Y:S01]  /*0ca0*/  IMAD.IADD R11, R8, 0x1, -R11 ;  /* 0x00000001080b7824 */ /* 0x000fe200078e0a0b */
[----:B------:R-:W-:Y:S02]  /*0cb0*/  LOP3.LUT R5, R3, 0xfffffff8, RZ, 0xc0, !PT ;  /* 0xfffffff803057812 */ /* 0x000fe400078ec0ff */
[----:B------:R-:W-:Y:S01]  /*0cc0*/  SHF.R.S32.HI R4, RZ, 0x5, R4 ;  /* 0x00000005ff047819 */ /* 0x000fe20000011404 */
[----:B------:R-:W-:Y:S01]  /*0cd0*/  IMAD.IADD R9, R222, 0x1, -R9 ;  /* 0x00000001de097824 */ /* 0x000fe200078e0a09 */
[----:B------:R-:W-:Y:S01]  /*0ce0*/  LEA.HI R8, R2, R2, RZ, 0x1 ;  /* 0x0000000202087211 */ /* 0x000fe200078f08ff */
[----:B------:R-:W-:Y:S01]  /*0cf0*/  IMAD.IADD R216, R230, 0x1, -R5 ;  /* 0x00000001e6d87824 */ /* 0x000fe200078e0a05 */
[----:B------:R-:W-:Y:S01]  /*0d00*/  LOP3.LUT R6, R6, 0x7ffffffc, RZ, 0xc0, !PT ;  /* 0x7ffffffc06067812 */ /* 0x000fe200078ec0ff */
[----:B------:R-:W-:Y:S01]  /*0d10*/  IMAD R4, R4, 0x10, R11 ;  /* 0x0000001004047824 */ /* 0x000fe200078e020b */
[----:B------:R-:W-:Y:S01]  /*0d20*/  LOP3.LUT R11, R8, 0x1ffffffe, RZ, 0xc0, !PT ;  /* 0x1ffffffe080b7812 */ /* 0x000fe200078ec0ff */
[----:B------:R-:W-:Y:S01]  /*0d30*/  IMAD.SHL.U32 R18, R216, 0x8, RZ ;  /* 0x00000008d8127824 */ /* 0x000fe200078e00ff */
[----:B------:R-:W-:Y:S01]  /*0d40*/  SHF.R.S32.HI R219, RZ, 0x3, R3 ;  /* 0x00000003ffdb7819 */ /* 0x000fe20000011403 */
[----:B------:R-:W-:-:S02]  /*0d50*/  IMAD R223, R9, 0x40, R4 ;  /* 0x0000004009df7824 */ /* 0x000fc400078e0204 */
[C---:B------:R-:W-:Y:S01]  /*0d60*/  VIADD R214, R18.reuse, 0x40 ;  /* 0x0000004012d67836 */ /* 0x040fe20000000000 */
[----:B------:R-:W-:Y:S01]  /*0d70*/  SHF.R.S32.HI R229, RZ, 0x1f, R18 ;  /* 0x0000001fffe57819 */ /* 0x000fe20000011412 */
[C---:B------:R-:W-:Y:S02]  /*0d80*/  VIADD R213, R18.reuse, 0x80 ;  /* 0x0000008012d57836 */ /* 0x040fe40000000000 */
[----:B------:R-:W-:Y:S01]  /*0d90*/  VIADD R215, R18, 0xc0 ;  /* 0x000000c012d77836 */ /* 0x000fe20000000000 */
[----:B------:R-:W-:Y:S01]  /*0da0*/  SHF.R.S32.HI R228, RZ, 0x1f, R214 ;  /* 0x0000001fffe47819 */ /* 0x000fe200000114d6 */
[----:B------:R-:W-:Y:S01]  /*0db0*/  IMAD.IADD R212, R2, 0x1, -R11 ;  /* 0x0000000102d47824 */ /* 0x000fe200078e0a0b */
[----:B------:R-:W-:Y:S01]  /*0dc0*/  SHF.R.S32.HI R227, RZ, 0x1f, R213 ;  /* 0x0000001fffe37819 */ /* 0x000fe200000114d5 */
[----:B------:R-:W-:Y:S01]  /*0dd0*/  IMAD.IADD R23, R221, 0x1, -R6 ;  /* 0x00000001dd177824 */ /* 0x000fe200078e0a06 */
[----:B------:R-:W-:Y:S01]  /*0de0*/  SHF.R.S32.HI R226, RZ, 0x1f, R215 ;  /* 0x0000001fffe27819 */ /* 0x000fe200000114d7 */
[----:B------:R-:W-:-:S07]  /*0df0*/  IMAD R212, R212, 0x8, R223 ;  /* 0x00000008d4d47824 */ /* 0x000fce00078e02df */
.L_x_2428:
        /* <DEDUP_REMOVED lines=21> */
.L_x_2378:
[----:B------:R-:W-:Y:S01]  /*0f50*/  ULDC UR8, c[0x0][0xc54] ;  /* 0x0003150000087ab9 */ /* 0x000fe20000000800 */
[----:B------:R-:W-:Y:S01]  /*0f60*/  UMOV UR4, UR9 ;  /* 0x0000000900047c82 */ /* 0x000fe20008000000 */
[----:B------:R-:W-:-:S11]  /*0f70*/  UISETP.NE.AND UP0, UPT, UR8, 0x1, UPT ;  /* 0x000000010800788c */ /* 0x000fd6000bf05270 */
[----:B------:R-:W-:Y:S02]  /*0f80*/  @UP0 ULDC.64 UR10, c[0x0][0xc58] ;  /* 0x00031600000a0ab9 */ /* 0x000fe40000000a00 */
[----:B------:R-:W-:-:S04]  /*0f90*/  UIMAD.WIDE.U32 UR6, UR9, UR10, URZ ;  /* 0x0000000a090672a5 */ /* 0x000fc8000f8e003f */
[----:B------:R-:W-:-:S04]  /*0fa0*/  @UP0 USHF.R.U32.HI UR4, URZ, UR11, UR7 ;  /* 0x0000000b3f040299 */ /* 0x000fc80008011607 */
[----:B------:R-:W-:-:S12]  /*0fb0*/  UIMAD UR6, UR4, UR8, URZ ;  /* 0x00000008040672a4 */ /* 0x000fd8000f8e023f */
.L_x_2379:
[----:B------:R-:W-:Y:S01]  /*0fc0*/  ULDC.64 UR10, c[0x0][0x418] ;  /* 0x00010600000a7ab9 */ /* 0x000fe20000000a00 */
[----:B------:R-:W-:Y:S01]  /*0fd0*/  ULOP3.LUT UR4, URZ, UR4, URZ, 0x33, !UPT ;  /* 0x000000043f047292 */ /* 0x000fe2000f8e333f */
[----:B------:R-:W-:Y:S01]  /*0fe0*/  PLOP3.LUT P0, PT, PT, PT, PT, 0x80, 0x0 ;  /* 0x000000000000781c */ /* 0x000fe20003f0f070 */
[----:B------:R-:W-:Y:S01]  /*0ff0*/  UISETP.NE.U32.AND UP0, UPT, UR10, URZ, UPT ;  /* 0x0000003f0a00728c */ /* 0x000fe2000bf05070 */
[----:B------:R-:W-:Y:S01]  /*1000*/  CS2R R2, SRZ ;  /* 0x0000000000027805 */ /* 0x000fe2000001ff00 */
[----:B------:R-:W-:Y:S01]  /*1010*/  UIADD3 UR10, UR9, -UR6, URZ ;  /* 0x80000006090a7290 */ /* 0x000fe2000fffe03f */
[----:B------:R-:W-:Y:S01]  /*1020*/  IMAD.MOV.U32 R0, RZ, RZ, RZ ;  /* 0x000000ffff007224 */ /* 0x000fe200078e00ff */
[----:B------:R-:W-:Y:S01]  /*1030*/  ULDC UR7, c[0x0][0x448] ;  /* 0x0001120000077ab9 */ /* 0x000fe20000000800 */
[----:B------:R-:W-:Y:S01]  /*1040*/  ULDC UR6, c[0x0][0xc3c] ;  /* 0x00030f0000067ab9 */ /* 0x000fe20000000800 */
[----:B------:R-:W-:Y:S01]  /*1050*/  UISETP.NE.AND UP2, UPT, UR7, 0x1, UPT ;  /* 0x000000010700788c */ /* 0x000fe2000bf45270 */
[----:B------:R-:W-:Y:S01]  /*1060*/  CS2R R176, SRZ ;  /* 0x0000000000b07805 */ /* 0x000fe2000001ff00 */
[----:B------:R-:W-:Y:S01]  /*1070*/  UIADD3 UR4, UR4, UR6, URZ ;  /* 0x0000000604047290 */ /* 0x000fe2000fffe03f */
[----:B------:R-:W-:Y:S01]  /*1080*/  CS2R R174, SRZ ;  /* 0x0000000000ae7805 */ /* 0x000fe2000001ff00 */
[----:B------:R-:W-:Y:S01]  /*1090*/  UISETP.NE.AND.EX UP0, UPT, UR11, URZ, UPT, UP0 ;  /* 0x0000003f0b00728c */ /* 0x000fe2000bf05300 */
[----:B------:R-:W-:Y:S01]  /*10a0*/  CS2R R148, SRZ ;  /* 0x0000000000947805 */ /* 0x000fe2000001ff00 */
[----:B------:R-:W-:Y:S01]  /*10b0*/  USHF.L.U32 UR14, UR4, 0x7, URZ ;  /* 0x00000007040e7899 */ /* 0x000fe2000800063f */
[----:B------:R-:W-:Y:S01]  /*10c0*/  CS2R R172, SRZ ;  /* 0x0000000000ac7805 */ /* 0x000fe2000001ff00 */
[----:B------:R-:W-:Y:S01]  /*10d0*/  ULDC UR9, c[0x0][0x424] ;  /* 0x0001090000097ab9 */ /* 0x000fe20000000800 */
[----:B------:R-:W-:Y:S01]  /*10e0*/  ULDC UR8, c[0x0][0x288] ;  /* 0x0000a20000087ab9 */ /* 0x000fe20000000800 */
[----:B------:R-:W-:Y:S01]  /*10f0*/  UIADD3 UR4, UR14, 0x7f, URZ ;  /* 0x0000007f0e047890 */ /* 0x000fe2000fffe03f */
[----:B------:R-:W-:Y:S01]  /*1100*/  CS2R R144, SRZ ;  /* 0x0000000000907805 */ /* 0x000fe2000001ff00 */
[----:B------:R-:W-:Y:S01]  /*1110*/  @UP2 ULDC UR6, c[0x0][0x44c] ;  /* 0x0001130000062ab9 */ /* 0x000fe20000000800 */
[----:B------:R-:W-:Y:S01]  /*1120*/  IMAD.U32 R22, RZ, RZ, UR14 ;  /* 0x0000000eff167e24 */ /* 0x000fe2000f8e00ff */
[----:B------:R-:W-:Y:S01]  /*1130*/  UIADD3 UR8, -UR8, 0x50, URZ ;  /* 0x0000005008087890 */ /* 0x000fe2000fffe13f */
[----:B------:R-:W-:Y:S01]  /*1140*/  CS2R R120, SRZ ;  /* 0x0000000000787805 */ /* 0x000fe2000001ff00 */
[----:B------:R-:W-:Y:S01]  /*1150*/  UIMAD.WIDE.U32 UR6, UR4, UR6, URZ ;  /* 0x00000006040672a5 */ /* 0x000fe2000f8e003f */
[----:B------:R-:W-:Y:S01]  /*1160*/  CS2R R140, SRZ ;  /* 0x00000000008c7805 */ /* 0x000fe2000001ff00 */
[----:B------:R-:W-:Y:S01]  /*1170*/  USEL UR14, UR9, 0x1, UP0 ;  /* 0x00000001090e7887 */ /* 0x000fe20008000000 */
[----:B------:R-:W-:Y:S01]  /*1180*/  CS2R R116, SRZ ;  /* 0x0000000000747805 */ /* 0x000fe2000001ff00 */
[----:B------:R-:W-:Y:S01]  /*1190*/  ULDC UR12, c[0x0][0x2f0] ;  /* 0x0000bc00000c7ab9 */ /* 0x000fe20000000800 */
[----:B------:R-:W-:Y:S01]  /*11a0*/  @UP2 ULDC UR9, c[0x0][0x450] ;  /* 0x0001140000092ab9 */ /* 0x000fe20000000800 */
[----:B------:R-:W-:Y:S01]  /*11b0*/  UIMAD UR8, UR14, UR12, UR8 ;  /* 0x0000000c0e0872a4 */ /* 0x000fe2000f8e0208 */
[----:B------:R-:W-:Y:S01]  /*11c0*/  CS2R R112, SRZ ;  /* 0x0000000000707805 */ /* 0x000fe2000001ff00 */
[----:B------:R-:W-:Y:S01]  /*11d0*/  @UP2 USHF.R.U32.HI UR4, URZ, UR9, UR7 ;  /* 0x000000093f042299 */ /* 0x000fe20008011607 */
[----:B------:R-:W-:Y:S01]  /*11e0*/  IMAD.U32 R19, RZ, RZ, UR14 ;  /* 0x0000000eff137e24 */ /* 0x000fe2000f8e00ff */
[----:B------:R-:W-:Y:S01]  /*11f0*/  UIMAD UR6, UR14, UR12, 0x4f ;  /* 0x0000004f0e0674a4 */ /* 0x000fe2000f8e020c */
[----:B------:R-:W-:Y:S01]  /*1200*/  CS2R R136, SRZ ;  /* 0x0000000000887805 */ /* 0x000fe2000001ff00 */
[----:B------:R-:W-:Y:S01]  /*1210*/  UIADD3 UR8, UR8, UR4, URZ ;  /* 0x0000000408087290 */ /* 0x000fe2000fffe03f */
[----:B------:R-:W-:Y:S01]  /*1220*/  CS2R R108, SRZ ;  /* 0x00000000006c7805 */ /* 0x000fe2000001ff00 */
[----:B------:R-:W-:Y:S01]  /*1230*/  UIMAD.WIDE UR6, UR6, 0x66666667, URZ ;  /* 0x66666667060678a5 */ /* 0x000fe2000f8e023f */
[----:B------:R-:W-:Y:S01]  /*1240*/  CS2R R104, SRZ ;  /* 0x0000000000687805 */ /* 0x000fe2000001ff00 */
[----:B------:R-:W-:Y:S01]  /*1250*/  UIMAD.WIDE UR8, UR8, 0x66666667, URZ ;  /* 0x66666667080878a5 */ /* 0x000fe2000f8e023f */
[----:B------:R-:W-:Y:S01]  /*1260*/  CS2R R132, SRZ ;  /* 0x0000000000847805 */ /* 0x000fe2000001ff00 */
[----:B------:R-:W-:Y:S01]  /*1270*/  ULDC UR13, c[0x0][0xc54] ;  /* 0x00031500000d7ab9 */ /* 0x000fe20000000800 */
[----:B------:R-:W-:Y:S01]  /*1280*/  USHF.R.U32.HI UR4, URZ, 0x1f, UR7 ;  /* 0x0000001f3f047899 */ /* 0x000fe20008011607 */
[----:B------:R-:W-:Y:S01]  /*1290*/  CS2R R100, SRZ ;  /* 0x0000000000647805 */ /* 0x000fe2000001ff00 */
[----:B------:R-:W-:Y:S01]  /*12a0*/  UIMAD UR12, UR5, UR13, UR10 ;  /* 0x0000000d050c72a4 */ /* 0x000fe2000f8e020a */
[----:B------:R-:W-:Y:S01]  /*12b0*/  CS2R R96, SRZ ;  /* 0x0000000000607805 */ /* 0x000fe2000001ff00 */
[----:B------:R-:W-:Y:S01]  /*12c0*/  USHF.R.U32.HI UR5, URZ, 0x1f, UR9 ;  /* 0x0000001f3f057899 */ /* 0x000fe20008011609 */
[----:B------:R-:W-:Y:S01]  /*12d0*/  CS2R R128, SRZ ;  /* 0x0000000000807805 */ /* 0x000fe2000001ff00 */
[----:B------:R-:W-:Y:S01]  /*12e0*/  ULDC UR11, c[0x0][0xc48] ;  /* 0x00031200000b7ab9 */ /* 0x000fe20000000800 */
[----:B------:R-:W-:Y:S01]  /*12f0*/  ULEA.HI.SX32 UR7, UR7, UR4, 0x1b ;  /* 0x0000000407077291 */ /* 0x000fe2000f8fda3f */
[----:B------:R-:W-:Y:S01]  /*1300*/  CS2R R92, SRZ ;  /* 0x00000000005c7805 */ /* 0x000fe2000001ff00 */
[----:B------:R-:W-:Y:S01]  /*1310*/  UISETP.NE.AND UP1, UPT, UR11, 0x1, UPT ;  /* 0x000000010b00788c */ /* 0x000fe2000bf25270 */
[----:B------:R-:W-:Y:S01]  /*1320*/  CS2R R88, SRZ ;  /* 0x0000000000587805 */ /* 0x000fe2000001ff00 */
[----:B------:R-:W-:Y:S01]  /*1330*/  ULEA.HI.SX32 UR9, UR9, UR5, 0x1b ;  /* 0x0000000509097291 */ /* 0x000fe2000f8fda3f */
[----:B------:R-:W-:Y:S01]  /*1340*/  CS2R R124, SRZ ;  /* 0x00000000007c7805 */ /* 0x000fe2000001ff00 */
[----:B------:R-:W-:Y:S01]  /*1350*/  UMOV UR14, UR12 ;  /* 0x0000000c000e7c82 */ /* 0x000fe20008000000 */
[----:B------:R-:W-:Y:S01]  /*1360*/  CS2R R84, SRZ ;  /* 0x0000000000547805 */ /* 0x000fe2000001ff00 */
[----:B------:R-:W-:Y:S01]  /*1370*/  UISETP.LT.AND UP0, UPT, UR7, UR9, UPT ;  /* 0x000000090700728c */ /* 0x000fe2000bf01270 */
[----:B------:R-:W-:Y:S01]  /*1380*/  CS2R R80, SRZ ;  /* 0x0000000000507805 */ /* 0x000fe2000001ff00 */
[----:B------:R-:W-:Y:S01]  /*1390*/  IMAD.MOV.U32 R198, RZ, RZ, RZ ;  /* 0x000000ffffc67224 */ /* 0x000fe200078e00ff */
[----:B------:R-:W-:Y:S01]  /*13a0*/  CS2R R76, SRZ ;  /* 0x00000000004c7805 */ /* 0x000fe2000001ff00 */
[----:B------:R-:W-:Y:S01]  /*13b0*/  USEL UR61, UR7, UR9, UP0 ;  /* 0x00000009073d7287 */ /* 0x000fe20008000000 */
[----:B------:R-:W-:Y:S01]  /*13c0*/  CS2R R72, SRZ ;  /* 0x0000000000487805 */ /* 0x000fe2000001ff00 */
[----:B------:R-:W-:Y:S01]  /*13d0*/  @UP1 ULDC UR10, c[0x0][0xc4c] ;  /* 0x00031300000a1ab9 */ /* 0x000fe20000000800 */
[----:B------:R-:W-:Y:S01]  /*13e0*/  @UP1 ULDC UR6, c[0x0][0xc50] ;  /* 0x0003140000061ab9 */ /* 0x000fe20000000800 */
[----:B------:R-:W-:Y:S01]  /*13f0*/  UIMAD.WIDE.U32 UR4, UR12, UR10, URZ ;  /* 0x0000000a0c0472a5 */ /* 0x000fe2000f8e003f */
[----:B------:R-:W-:Y:S01]  /*1400*/  CS2R R196, SRZ ;  /* 0x0000000000c47805 */ /* 0x000fe2000001ff00 */
[----:B------:R-:W-:Y:S01]  /*1410*/  UISETP.GE.AND UP0, UPT, UR61, 0x1, UPT ;  /* 0x000000013d00788c */ /* 0x000fe2000bf06270 */
[----:B------:R-:W-:Y:S01]  /*1420*/  CS2R R68, SRZ ;  /* 0x0000000000447805 */ /* 0x000fe2000001ff00 */
[----:B------:R-:W-:Y:S01]  /*1430*/  @UP1 USHF.R.U32.HI UR14, URZ, UR6, UR5 ;  /* 0x000000063f0e1299 */ /* 0x000fe20008011605 */
[----:B------:R-:W-:-:S02]  /*1440*/  CS2R R64, SRZ ;  /* 0x0000000000407805 */ /* 0x000fc4000001ff00 */
[----:B------:R-:W-:Y:S02]  /*1450*/  CS2R R60, SRZ ;  /* 0x00000000003c7805 */ /* 0x000fe4000001ff00 */
[----:B------:R-:W-:Y:S02]  /*1460*/  CS2R R56, SRZ ;  /* 0x0000000000387805 */ /* 0x000fe4000001ff00 */
[----:B------:R-:W-:Y:S01]  /*1470*/  PLOP3.LUT P1, PT, PT, PT, UP0, 0x80, 0x0 ;  /* 0x000000000000781c */ /* 0x000fe20003f2f008 */
[----:B------:R-:W-:Y:S02]  /*1480*/  UIADD3 UR4, -UR14, URZ, URZ ;  /* 0x0000003f0e047290 */ /* 0x000fe4000fffe13f */
[----:B------:R-:W-:Y:S01]  /*1490*/  IMAD.U32 R218, RZ, RZ, UR14 ;  /* 0x0000000effda7e24 */ /* 0x000fe2000f8e00ff */
[----:B------:R-:W-:Y:S02]  /*14a0*/  CS2R R194, SRZ ;  /* 0x0000000000c27805 */ /* 0x000fe4000001ff00 */
[----:B------:R-:W-:Y:S01]  /*14b0*/  CS2R R52, SRZ ;  /* 0x0000000000347805 */ /* 0x000fe2000001ff00 */
[----:B------:R-:W-:Y:S01]  /*14c0*/  UIMAD UR4, UR11, UR4, UR12 ;  /* 0x000000040b0472a4 */ /* 0x000fe2000f8e020c */
        /* <DEDUP_REMOVED lines=30> */
[----:B------:R-:W-:Y:S01]  /*16b0*/  CS2R R26, SRZ ;  /* 0x00000000001a7805 */ /* 0x000fe2000001ff00 */
[----:B------:R-:W-:Y:S01]  /*16c0*/  IMAD.MOV.U32 R30, RZ, RZ, RZ ;  /* 0x000000ffff1e7224 */ /* 0x000fe200078e00ff */
[----:B------:R-:W-:Y:S01]  /*16d0*/  CS2R R28, SRZ ;  /* 0x00000000001c7805 */ /* 0x000fe2000001ff00 */
[----:B------:R-:W-:Y:S01]  /*16e0*/  IMAD.MOV.U32 R17, RZ, RZ, RZ ;  /* 0x000000ffff117224 */ /* 0x000fe200078e00ff */
[----:B------:R-:W-:Y:S01]  /*16f0*/  CS2R R24, SRZ ;  /* 0x0000000000187805 */ /* 0x000fe2000001ff00 */
[----:B------:R-:W-:Y:S06]  /*1700*/  @!P1 BRA `(.L_x_2380) ;  /* 0x000000cc003c9947 */ /* 0x000fec0003800000 */
[----:B------:R-:W0:Y:S01]  /*1710*/  SHFL.IDX PT, R0, R222, RZ, 0x1f ;  /* 0x00001fffde007589 */ /* 0x000e2200000e0000 */
[----:B------:R-:W1:Y:S01]  /*1720*/  S2UR UR7, SR_CgaCtaId ;  /* 0x00000000000779c3 */ /* 0x000e620000008800 */
[----:B------:R-:W-:Y:S01]  /*1730*/  UMOV UR6, 0x400 ;  /* 0x0000040000067882 */ /* 0x000fe20000000000 */
[----:B0-----:R-:W-:Y:S01]  /*1740*/  R2UR UR4, R0 ;  /* 0x00000000000472ca */ /* 0x001fe200000e0000 */
[----:B-1----:R-:W-:-:S04]  /*1750*/  ULEA UR8, UR7, UR6, 0x18 ;  /* 0x0000000607087291 */ /* 0x002fc8000f8ec03f */
[----:B------:R-:W-:Y:S02]  /*1760*/  UIADD3 UR6, UR8, 0x14400, URZ ;  /* 0x0001440008067890 */ /* 0x000fe4000fffe03f */
[----:B------:R-:W-:Y:S02]  /*1770*/  IMAD.U32 R17, RZ, RZ, UR8 ;  /* 0x00000008ff117e24 */ /* 0x000fe4000f8e00ff */
        /* <DEDUP_REMOVED lines=25> */
.L_x_2381:
[----:B------:R-:W-:Y:S02]  /*1910*/  R2UR UR7, R220 ;  /* 0x00000000dc0772ca */ /* 0x000fe400000e0000 */
[----:B------:R-:W-:Y:S02]  /*1920*/  R2UR UR6, R17 ;  /* 0x00000000110672ca */ /* 0x000fe400000e0000 */
[----:B------:R-:W-:-:S09]  /*1930*/  R2UR UR5, R225 ;  /* 0x00000000e10572ca */ /* 0x000fd200000e0000 */
[----:B------:R-:W-:-:S04]  /*1940*/  ULEA.HI UR4, UR7, UR7, URZ, 0x1 ;  /* 0x0000000707047291 */ /* 0x000fc8000f8f083f */
[----:B------:R-:W-:Y:S01]  /*1950*/  ULOP3.LUT UR4, UR4, 0xfffffffe, URZ, 0xc0, !UPT ;  /* 0xfffffffe04047892 */ /* 0x000fe2000f8ec03f */
[----:B------:R-:W-:-:S03]  /*1960*/  IMAD.U32 R2, RZ, RZ, UR5 ;  /* 0x00000005ff027e24 */ /* 0x000fc6000f8e00ff */
[----:B------:R-:W-:Y:S02]  /*1970*/  UIADD3 UR4, UR7, -UR4, URZ ;  /* 0x8000000407047290 */ /* 0x000fe4000fffe03f */
[----:B------:R-:W-:-:S04]  /*1980*/  ISETP.NE.AND P0, PT, R2, 0x3, PT ;  /* 0x000000030200780c */ /* 0x000fc80003f05270 */
[----:B------:R-:W-:-:S05]  /*1990*/  IMAD.U32 R0, RZ, RZ, UR4 ;  /* 0x00000004ff007e24 */ /* 0x000fca000f8e00ff */
[----:B------:R-:W-:-:S04]  /*19a0*/  SHF.L.U32 R0, R0, 0x1f, RZ ;  /* 0x0000001f00007819 */ /* 0x000fc800000006ff */
[----:B------:R-:W0:Y:S02]  /*19b0*/  SYNCS.PHASECHK.TRANS64.TRYWAIT P1, [UR6+0x38800], R0 ;  /* 0x03880000ff0075a7 */ /* 0x000e240008020146 */
[----:B0-----:R-:W-:Y:S05]  /*19c0*/  @!P1 BRA `(.L_x_2382) ;  /* 0x0000014800c49947 */ /* 0x001fea0003800000 */
.L_x_2543:
[----:B------:R-:W-:Y:S05]  /*19d0*/  @!P0 BRA `(.L_x_2383) ;  /* 0x0000000000048947 */ /* 0x000fea0003800000 */
[----:B------:R-:W-:Y:S01]  /*19e0*/  BPT.TRAP 0x1 ;  /* 0x000000040000795c */ /* 0x000fe20000300000 */
.L_x_2383:
[----:B------:R-:W-:Y:S01]  /*19f0*/  R2UR UR5, R16 ;  /* 0x00000000100572ca */ /* 0x000fe200000e0000 */
[----:B0-----:R-:W-:Y:S01]  /*1a00*/  IMAD.U32 R0, RZ, RZ, UR60 ;  /* 0x0000003cff007e24 */ /* 0x001fe2000f8e00ff */
[----:B------:R-:W-:-:S11]  /*1a10*/  R2UR UR4, R17 ;  /* 0x00000000110472ca */ /* 0x000fd600000e0000 */
[----:B------:R-:W-:Y:S02]  /*1a20*/  IMAD.U32 R3, RZ, RZ, UR5 ;  /* 0x00000005ff037e24 */ /* 0x000fe4000f8e00ff */
[----:B------:R-:W-:-:S03]  /*1a30*/  LEA R0, R0, UR4, 0x3 ;  /* 0x0000000400007c11 */ /* 0x000fc6000f8e18ff */
[----:B------:R-:W-:-:S04]  /*1a40*/  SHF.L.U32 R3, R3, 0x1f, RZ ;  /* 0x0000001f03037819 */ /* 0x000fc800000006ff */
[----:B------:R0:W1:Y:S01]  /*1a50*/  SYNCS.PHASECHK.TRANS64.TRYWAIT P2, [R0+URZ+0x38830], R3 ;  /* 0x03883003000075a7 */ /* 0x000062000804017f */
[----:B------:R-:W-:Y:S05]  /*1a60*/  @!P0 BRA `(.L_x_2384) ;  /* 0x0000000000048947 */ /* 0x000fea0003800000 */
[----:B------:R-:W-:Y:S01]  /*1a70*/  BPT.TRAP 0x1 ;  /* 0x000000040000795c */ /* 0x000fe20000300000 */
.L_x_2384:
[----:B------:R-:W2:Y:S02]  /*1a80*/  S2R R2, SR_TID.X ;  /* 0x0000000000027919 */ /* 0x000ea40000002100 */
[----:B--2---:R-:W-:Y:S01]  /*1a90*/  LOP3.LUT P1, RZ, R2, 0x7f, RZ, 0xc0, !PT ;  /* 0x0000007f02ff7812 */ /* 0x004fe2000782c0ff */
[----:B-1----:R-:W-:-:S12]  /*1aa0*/  @P2 BRA `(.L_x_2385) ;  /* 0x0000000000082947 */ /* 0x002fd80003800000 */
[----:B------:R-:W1:Y:S02]  /*1ab0*/  SYNCS.PHASECHK.TRANS64.TRYWAIT P2, [R0+URZ+0x38830], R3 ;  /* 0x03883003000075a7 */ /* 0x000e64000804017f */
[----:B-1----:R-:W-:Y:S05]  /*1ac0*/  @!P2 BRA `(.L_x_2386) ;  /* 0x0000014800a0a947 */ /* 0x002fea0003800000 */
.L_x_2385:
[----:B------:R-:W-:Y:S05]  /*1ad0*/  WARPSYNC.ALL ;  /* 0x0000000000007948 */ /* 0x000fea0003800000 */
[----:B------:R-:W-:Y:S01]  /*1ae0*/  R2UR UR4, R17 ;  /* 0x00000000110472ca */ /* 0x000fe200000e0000 */
[----:B------:R-:W-:Y:S01]  /*1af0*/  ULOP3.LUT UR5, UR36, 0x10000, URZ, 0xfc, !UPT ;  /* 0x0001000024057892 */ /* 0x000fe2000f8efc3f */
[----:B------:R-:W-:Y:S01]  /*1b00*/  WARPGROUP.ARRIVE ;  /* 0x00000000000079c5 */ /* 0x000fe20000000000 */
[----:B------:R-:W-:Y:S01]  /*1b10*/  UMOV UR9, 0x40000040 ;  /* 0x4000004000097882 */ /* 0x000fe20000000000 */
[----:B------:R-:W-:Y:S01]  /*1b20*/  UMOV UR11, 0x40000040 ;  /* 0x40000040000b7882 */ /* 0x000fe20000000000 */
[----:B------:R-:W-:Y:S01]  /*1b30*/  UMOV UR15, UR9 ;  /* 0x00000009000f7c82 */ /* 0x000fe20008000000 */
[----:B------:R-:W-:Y:S01]  /*1b40*/  IMAD.U32 R13, RZ, RZ, UR9 ;  /* 0x00000009ff0d7e24 */ /* 0x000fe2000f8e00ff */
[----:B------:R-:W-:Y:S01]  /*1b50*/  UIADD3 UR7, UR5, 0x2, URZ ;  /* 0x0000000205077890 */ /* 0x000fe2000fffe03f */
[----:B01----:R-:W-:Y:S01]  /*1b60*/  @!P1 VIADD R0, R0, 0x38840 ;  /* 0x0003884000009836 */ /* 0x003fe20000000000 */
[----:B------:R-:W-:Y:S01]  /*1b70*/  UMOV UR8, UR5 ;  /* 0x0000000500087c82 */ /* 0x000fe20008000000 */
[----:B------:R-:W-:Y:S01]  /*1b80*/  UMOV UR17, 0x40000040 ;  /* 0x4000004000117882 */ /* 0x000fe20000000000 */
[----:B------:R-:W-:Y:S01]  /*1b90*/  UMOV UR14, UR8 ;  /* 0x00000008000e7c82 */ /* 0x000fe20008000000 */
[----:B------:R-:W-:Y:S01]  /*1ba0*/  IMAD.U32 R12, RZ, RZ, UR8 ;  /* 0x00000008ff0c7e24 */ /* 0x000fe2000f8e00ff */
[----:B------:R-:W-:Y:S01]  /*1bb0*/  UIADD3 UR4, UR4, 0x24400, URZ ;  /* 0x0002440004047890 */ /* 0x000fe2000fffe03f */
[----:B------:R-:W-:Y:S01]  /*1bc0*/  IMAD.U32 R11, RZ, RZ, UR17 ;  /* 0x00000011ff0b7e24 */ /* 0x000fe2000f8e00ff */
[----:B------:R-:W-:Y:S01]  /*1bd0*/  UMOV UR16, UR7 ;  /* 0x0000000700107c82 */ /* 0x000fe20008000000 */
[----:B------:R-:W-:Y:S01]  /*1be0*/  UMOV UR19, 0x40000040 ;  /* 0x4000004000137882 */ /* 0x000fe20000000000 */
[----:B------:R-:W-:Y:S01]  /*1bf0*/  USHF.R.U32.HI UR4, URZ, 0x4, UR4 ;  /* 0x000000043f047899 */ /* 0x000fe20008011604 */
[----:B------:R-:W-:Y:S01]  /*1c00*/  IMAD.U32 R10, RZ, RZ, UR16 ;  /* 0x00000010ff0a7e24 */ /* 0x000fe2000f8e00ff */
[----:B------:R-:W-:Y:S01]  /*1c10*/  UIADD3 UR7, UR5, 0x4, URZ ;  /* 0x0000000405077890 */ /* 0x000fe2000fffe03f */
[----:B------:R-:W-:Y:S01]  /*1c20*/  @!P1 PRMT R0, RZ, 0x654, R0 ;  /* 0x00000654ff009816 */ /* 0x000fe20000000000 */
[----:B------:R-:W-:Y:S01]  /*1c30*/  ULOP3.LUT UR4, UR4, 0x3fff, URZ, 0xc0, !UPT ;  /* 0x00003fff04047892 */ /* 0x000fe2000f8ec03f */
[----:B------:R-:W-:Y:S01]  /*1c40*/  CS2R R150, SRZ ;  /* 0x0000000000967805 */ /* 0x000fe2000001ff00 */
[----:B------:R-:W-:Y:S01]  /*1c50*/  UMOV UR13, 0x40000040 ;  /* 0x40000040000d7882 */ /* 0x000fe20000000000 */
[----:B------:R-:W-:Y:S01]  /*1c60*/  UIADD3 UR20, UR5, 0x404, URZ ;  /* 0x0000040405147890 */ /* 0x000fe2000fffe03f */
[----:B------:R-:W-:Y:S01]  /*1c70*/  CS2R R148, SRZ ;  /* 0x0000000000947805 */ /* 0x000fe2000001ff00 */
[----:B------:R-:W-:Y:S01]  /*1c80*/  ULOP3.LUT UR6, UR4, 0x10000, URZ, 0xfc, !UPT ;  /* 0x0001000004067892 */ /* 0x000fe2000f8efc3f */
[----:B------:R-:W-:Y:S01]  /*1c90*/  CS2R R146, SRZ ;  /* 0x0000000000927805 */ /* 0x000fe2000001ff00 */
[----:B------:R-:W-:Y:S01]  /*1ca0*/  UMOV UR21, 0x40000040 ;  /* 0x4000004000157882 */ /* 0x000fe20000000000 */
[----:B------:R-:W-:Y:S01]  /*1cb0*/  UMOV UR23, 0x40000040 ;  /* 0x4000004000177882 */ /* 0x000fe20000000000 */
[----:B------:R-:W-:Y:S01]  /*1cc0*/  UIMAD UR4, UR60, 0xa00, UR6 ;  /* 0x00000a003c0478a4 */ /* 0x000fe2000f8e0206 */
[----:B------:R-:W-:Y:S01]  /*1cd0*/  CS2R R144, SRZ ;  /* 0x0000000000907805 */ /* 0x000fe2000001ff00 */
[----:B------:R-:W-:Y:S01]  /*1ce0*/  IMAD.U32 R15, RZ, RZ, UR6 ;  /* 0x00000006ff0f7e24 */ /* 0x000fe2000f8e00ff */
[----:B------:R-:W-:Y:S01]  /*1cf0*/  UIADD3 UR24, UR5, 0x406, URZ ;  /* 0x0000040605187890 */ /* 0x000fe2000fffe03f */
[----:B------:R-:W-:Y:S01]  /*1d00*/  CS2R R142, SRZ ;  /* 0x00000000008e7805 */ /* 0x000fe2000001ff00 */
[----:B------:R-:W-:Y:S01]  /*1d10*/  UIADD3 UR6, UR4, 0x200, URZ ;  /* 0x0000020004067890 */ /* 0x000fe2000fffe03f */
[----:B------:R-:W-:Y:S01]  /*1d20*/  CS2R R140, SRZ ;  /* 0x00000000008c7805 */ /* 0x000fe2000001ff00 */
[----:B------:R-:W-:Y:S01]  /*1d30*/  UMOV UR10, UR4 ;  /* 0x00000004000a7c82 */ /* 0x000fe20008000000 */
[----:B------:R-:W-:Y:S01]  /*1d40*/  UIADD3 UR12, UR4, 0x2, URZ ;  /* 0x00000002040c7890 */ /* 0x000fe2000fffe03f */
[----:B------:R-:W-:Y:S01]  /*1d50*/  HGMMA.64x16x16.F32 R56, gdesc[UR8], RZ, !UPT, gsb0 ;  /* 0x00200000083879f0 */ /* 0x000fe2000c0008ff */
[----:B------:R-:W-:Y:S01]  /*1d60*/  UIADD3 UR10, UR4, 0x80, URZ ;  /* 0x00000080040a7890 */ /* 0x000fe2000fffe03f */
[----:B------:R-:W-:Y:S01]  /*1d70*/  CS2R R138, SRZ ;  /* 0x00000000008a7805 */ /* 0x000fe2000001ff00 */
[----:B------:R-:W-:Y:S01]  /*1d80*/  UMOV UR8, UR14 ;  /* 0x0000000e00087c82 */ /* 0x000fe20008000000 */
[----:B------:R-:W-:Y:S01]  /*1d90*/  UMOV UR9, UR15 ;  /* 0x0000000f00097c82 */ /* 0x000fe20008000000 */
[----:B------:R-:W-:Y:S01]  /*1da0*/  UMOV UR11, 0x40000040 ;  /* 0x40000040000b7882 */ /* 0x000fe20000000000 */
[----:B------:R-:W-:Y:S01]  /*1db0*/  UMOV UR18, UR12 ;  /* 0x0000000c00127c82 */ /* 0x000fe20008000000 */
[----:B------:R-:W-:Y:S01]  /*1dc0*/  UIADD3 UR12, UR4, 0x4, URZ ;  /* 0x00000004040c7890 */ /* 0x000fe2000fffe03f */
[----:B------:R-:W-:Y:S01]  /*1dd0*/  CS2R R136, SRZ ;  /* 0x0000000000887805 */ /* 0x000fe2000001ff00 */
[----:B------:R-:W-:Y:S01]  /*1de0*/  UIADD3 UR22, UR4, 0x284, URZ ;  /* 0x0000028404167890 */ /* 0x000fe2000fffe03f */
[----:B------:R-:W-:Y:S01]  /*1df0*/  CS2R R134, SRZ ;  /* 0x0000000000867805 */ /* 0x000fe2000001ff00 */
[----:B------:R-:W-:Y:S01]  /*1e00*/  UIADD3 UR26, UR4, 0x286, URZ ;  /* 0x00000286041a7890 */ /* 0x000fe2000fffe03f */
[----:B------:R-:W-:Y:S01]  /*1e10*/  CS2R R132, SRZ ;  /* 0x0000000000847805 */ /* 0x000fe2000001ff00 */
[----:B------:R-:W-:Y:S01]  /*1e20*/  UMOV UR25, 0x40000040 ;  /* 0x4000004000197882 */ /* 0x000fe20000000000 */
[----:B------:R-:W-:Y:S01]  /*1e30*/  UMOV UR27, 0x40000040 ;  /* 0x40000040001b7882 */ /* 0x000fe20000000000 */
        /* <DEDUP_REMOVED lines=37> */
[----:B------:R-:W-:-:S02]  /*2090*/  WARPGROUP.DEPBAR.LE gsb0, 0x0 ;  /* 0x00008000000079c5 */ /* 0x000fc40000010000 */
[----:B------:R-:W-:Y:S01]  /*20a0*/  WARPGROUP.ARRIVE ;  /* 0x00000000000079c5 */ /* 0x000fe20000000000 */
[----:B------:R-:W-:Y:S01]  /*20b0*/  UIADD3 UR54, UR4, 0x784, URZ ;  /* 0x0000078404367890 */ /* 0x000fe2000fffe03f */
[----:B------:R-:W-:Y:S01]  /*20c0*/  CS2R R106, SRZ ;  /* 0x00000000006a7805 */ /* 0x000fe2000001ff00 */
[----:B------:R-:W-:Y:S01]  /*20d0*/  UMOV UR53, 0x40000040 ;  /* 0x4000004000357882 */ /* 0x000fe20000000000 */
[----:B------:R-:W-:Y:S01]  /*20e0*/  UMOV UR55, 0x40000040 ;  /* 0x4000004000377882 */ /* 0x000fe20000000000 */
[----:B------:R-:W-:Y:S01]  /*20f0*/  UMOV UR57, 0x40000040 ;  /* 0x4000004000397882 */ /* 0x000fe20000000000 */
[----:B------:R-:W-:Y:S01]  /*2100*/  HGMMA.64x16x16.F32 R48, gdesc[UR8], RZ, !UPT, gsb0 ;  /* 0x00200000083079f0 */ /* 0x000fe2000c0008ff */
[----:B------:R-:W-:Y:S01]  /*2110*/  UIADD3 UR10, UR4, 0x100, URZ ;  /* 0x00000100040a7890 */ /* 0x000fe2000fffe03f */
[----:B------:R-:W-:Y:S01]  /*2120*/  IMAD.U32 R7, RZ, RZ, UR57 ;  /* 0x00000039ff077e24 */ /* 0x000fe2000f8e00ff */
[----:B------:R-:W-:Y:S01]  /*2130*/  UMOV UR8, UR14 ;  /* 0x0000000e00087c82 */ /* 0x000fe20008000000 */
[----:B------:R-:W-:Y:S01]  /*2140*/  UMOV UR9, UR15 ;  /* 0x0000000f00097c82 */ /* 0x000fe20008000000 */
[----:B------:R-:W-:Y:S01]  /*2150*/  UMOV UR11, 0x40000040 ;  /* 0x40000040000b7882 */ /* 0x000fe20000000000 */
[----:B------:R-:W-:Y:S01]  /*2160*/  UMOV UR59, 0x40000040 ;  /* 0x40000040003b7882 */ /* 0x000fe20000000000 */
        /* <DEDUP_REMOVED lines=153> */
[----:B------:R-:W-:Y:S01]  /*2b00*/  ULDC UR10, c[0x0][0x2f0] ;  /* 0x0000bc00000a7ab9 */ /* 0x000fe20000000800 */
[----:B------:R-:W-:Y:S01]  /*2b10*/  ULDC UR11, c[0x0][0x288] ;  /* 0x0000a200000b7ab9 */ /* 0x000fe20000000800 */
[----:B------:R-:W-:Y:S01]  /*2b20*/  IMAD.U32 R20, RZ, RZ, UR10 ;  /* 0x0000000aff147e24 */ /* 0x000fe2000f8e00ff */
        /* <DEDUP_REMOVED lines=24> */
[----:B------:R-:W-:Y:S01]  /*2cb0*/  R2UR UR15, R19 ;  /* 0x00000000130f72ca */ /* 0x000fe200000e0000 */
[----:B------:R-:W-:-:S06]  /*2cc0*/  UIADD3 UR14, UR61, -0x2, URZ ;  /* 0xfffffffe3d0e7890 */ /* 0x000fcc000fffe03f */
        /* <DEDUP_REMOVED lines=26> */
[----:B------:R-:W-:Y:S01]  /*2e70*/  VIADD R2, R212, UR19 ;  /* 0x00000013d4027c36 */ /* 0x000fe20008000000 */
        /* <DEDUP_REMOVED lines=189> */
[----:B------:R-:W-:Y:S02]  /*3a50*/  ULDC UR6, c[0x0][0x448] ;  /* 0x0001120000067ab9 */ /* 0x000fe40000000800 */
[----:B------:R-:W-:Y:S02]  /*3a60*/  UISETP.NE.AND UP0, UPT, UR6, 0x1, UPT ;  /* 0x000000010600788c */ /* 0x000fe4000bf05270 */
[----:B------:R-:W-:Y:S02]  /*3a70*/  UIADD3 UR6, UR5, 0xc06, URZ ;  /* 0x00000c0605067890 */ /* 0x000fe4000fffe03f */
[----:B------:R-:W-:Y:S02]  /*3a80*/  UIADD3 UR5, UR4, 0x984, URZ ;  /* 0x0000098404057890 */ /* 0x000fe4000fffe03f */
[----:B------:R-:W-:-:S03]  /*3a90*/  PLOP3.LUT P2, PT, PT, PT, UP0, 0x80, 0x0 ;  /* 0x000000000000781c */ /* 0x000fc60003f4f008 */
[----:B------:R-:W-:Y:S01]  /*3aa0*/  UMOV UR56, UR6 ;  /* 0x0000000600387c82 */ /* 0x000fe20008000000 */
[----:B------:R-:W-:Y:S01]  /*3ab0*/  UIMAD UR6, UR61, -0x50, URZ ;  /* 0xffffffb03d0678a4 */ /* 0x000fe2000f8e023f */
        /* <DEDUP_REMOVED lines=25> */
[----:B------:R-:W-:Y:S02]  /*3c50*/  @UP0 ULDC UR5, c[0x0][0x44c] ;  /* 0x0001130000050ab9 */ /* 0x000fe40000000800 */
[----:B------:R-:W-:Y:S01]  /*3c60*/  @P2 IMAD.HI.U32 R3, R2, UR5, RZ ;  /* 0x0000000502032c27 */ /* 0x000fe2000f8e00ff */
[----:B------:R-:W-:-:S04]  /*3c70*/  @UP0 ULDC UR5, c[0x0][0x450] ;  /* 0x0001140000050ab9 */ /* 0x000fc80000000800 */
[----:B------:R-:W-:Y:S01]  /*3c80*/  @P2 SHF.R.U32.HI R2, RZ, UR5, R3 ;  /* 0x00000005ff022c19 */ /* 0x000fe20008011603 */
[----:B------:R-:W-:Y:S02]  /*3c90*/  UIMAD UR5, UR15, UR10, UR6 ;  /* 0x0000000a0f0572a4 */ /* 0x000fe4000f8e0206 */
[----:B------:R-:W-:Y:S02]  /*3ca0*/  UIADD3 UR6, UR6, 0x51, URZ ;  /* 0x0000005106067890 */ /* 0x000fe4000fffe03f */
[----:B------:R-:W0:Y:S01]  /*3cb0*/  SHFL.IDX PT, R5, R2, 0x1, 0x1c1f ;  /* 0x003c1f0002057f89 */ /* 0x000e2200000e0000 */
[----:B------:R-:W-:Y:S02]  /*3cc0*/  UIADD3 UR5, UR5, 0x50, URZ ;  /* 0x0000005005057890 */ /* 0x000fe4000fffe03f */
[----:B------:R-:W-:Y:S01]  /*3cd0*/  UIMAD UR10, UR15, UR10, -UR11 ;  /* 0x0000000a0f0a72a4 */ /* 0x000fe2000f8e0a0b */
[----:B------:R-:W-:Y:S01]  /*3ce0*/  IMAD.U32 R4, RZ, RZ, UR6 ;  /* 0x00000006ff047e24 */ /* 0x000fe2000f8e00ff */
[----:B------:R-:W-:Y:S01]  /*3cf0*/  UIADD3 UR6, UR4, 0x986, URZ ;  /* 0x0000098604067890 */ /* 0x000fe2000fffe03f */
[----:B------:R-:W1:Y:S01]  /*3d00*/  SHFL.IDX PT, R2, R2, RZ, 0x1c1f ;  /* 0x001c1fff02027589 */ /* 0x000e6200000e0000 */
[----:B------:R-:W-:Y:S01]  /*3d10*/  IMAD.U32 R14, RZ, RZ, UR5 ;  /* 0x00000005ff0e7e24 */ /* 0x000fe2000f8e00ff */
[----:B------:R-:W-:Y:S01]  /*3d20*/  UMOV UR5, UR23 ;  /* 0x0000001700057c82 */ /* 0x000fe20008000000 */
[----:B------:R-:W-:-:S04]  /*3d30*/  IMAD R3, R23, -0x2, R4 ;  /* 0xfffffffe17037824 */ /* 0x000fc800078e0204 */
[----:B------:R-:W-:Y:S02]  /*3d40*/  IMAD R4, R20, UR15, R3 ;  /* 0x0000000f14047c24 */ /* 0x000fe4000f8e0203 */
[----:B------:R-:W-:-:S03]  /*3d50*/  IMAD R3, R23, -0x2, R14 ;  /* 0xfffffffe17037824 */ /* 0x000fc600078e020e */
[----:B0-----:R-:W-:Y:S01]  /*3d60*/  IADD3 R14, R5, -UR11, R4 ;  /* 0x8000000b050e7c10 */ /* 0x001fe2000fffe004 */
[----:B------:R-:W-:Y:S01]  /*3d70*/  VIADD R4, R4, -UR11 ;  /* 0x8000000b04047c36 */ /* 0x000fe20008000000 */
[----:B------:R-:W-:Y:S02]  /*3d80*/  @UP0 ULDC UR11, c[0x0][0x450] ;  /* 0x00011400000b0ab9 */ /* 0x000fe40000000800 */
[----:B------:R-:W-:Y:S02]  /*3d90*/  VIMNMX R14, R3, R14, PT ;  /* 0x0000000e030e7248 */ /* 0x000fe40003fe0100 */
[----:B-1----:R-:W-:Y:S02]  /*3da0*/  VIADDMNMX R3, R2, R4, R3, PT ;  /* 0x0000000402037246 */ /* 0x002fe40003800103 */
[C---:B------:R-:W-:Y:S02]  /*3db0*/  ISETP.GT.AND P3, PT, R14.reuse, RZ, PT ;  /* 0x000000ff0e00720c */ /* 0x040fe40003f64270 */
[----:B------:R-:W-:-:S02]  /*3dc0*/  ISETP.GT.AND P4, PT, R14, 0x1, PT ;  /* 0x000000010e00780c */ /* 0x000fc40003f84270 */
[----:B------:R-:W-:Y:S01]  /*3dd0*/  ISETP.GT.AND P5, PT, R14, 0x8, PT ;  /* 0x000000080e00780c */ /* 0x000fe20003fa4270 */
        /* <DEDUP_REMOVED lines=14> */
[----:B------:R-:W-:Y:S01]  /*3ec0*/  ISETP.GT.AND P3, PT, R14, 0x9, PT ;  /* 0x000000090e00780c */ /* 0x000fe20003f64270 */
[----:B------:R-:W-:Y:S01]  /*3ed0*/  HGMMA.64x16x16.F32 R48, gdesc[UR56], R48, gsb0 ;  /* 0x00200000383079f0 */ /* 0x000fe20008000830 */
[----:B------:R-:W-:Y:S01]  /*3ee0*/  UIADD3 UR58, UR4, 0x886, URZ ;  /* 0x00000886043a7890 */ /* 0x000fe2000fffe03f */
[----:B------:R-:W-:Y:S01]  /*3ef0*/  FSEL R62, R62, -INF , P5 ;  /* 0xff8000003e3e7808 */ /* 0x000fe20002800000 */
[----:B------:R-:W-:Y:S01]  /*3f00*/  UMOV UR56, UR22 ;  /* 0x0000001600387c82 */ /* 0x000fe20008000000 */
[----:B------:R-:W-:Y:S01]  /*3f10*/  UMOV UR57, UR23 ;  /* 0x0000001700397c82 */ /* 0x000fe20008000000 */
[----:B------:R-:W-:Y:S01]  /*3f20*/  UMOV UR59, 0x40000040 ;  /* 0x40000040003b7882 */ /* 0x000fe20000000000 */
[----:B------:R-:W-:Y:S02]  /*3f30*/  FMNMX.FTZ R5, R58, R59, !PT ;  /* 0x0000003b3a057209 */ /* 0x000fe40007810000 */
[----:B------:R-:W-:Y:S02]  /*3f40*/  ISETP.GT.AND P4, PT, R14, 0x10, PT ;  /* 0x000000100e00780c */ /* 0x000fe40003f84270 */
[----:B------:R-:W-:-:S02]  /*3f50*/  FSEL R63, R63, -INF , P3 ;  /* 0xff8000003f3f7808 */ /* 0x000fc40001800000 */
[----:B------:R-:W-:Y:S02]  /*3f60*/  FMNMX.FTZ R20, R62, R5, !PT ;  /* 0x000000053e147209 */ /* 0x000fe40007810000 */
[----:B------:R-:W-:Y:S02]  /*3f70*/  ISETP.GT.AND P3, PT, R14, 0x11, PT ;  /* 0x000000110e00780c */ /* 0x000fe40003f64270 */
[----:B------:R-:W-:Y:S02]  /*3f80*/  FMNMX.FTZ R5, R63, R20, !PT ;  /* 0x000000143f057209 */ /* 0x000fe40007810000 */
[----:B------:R-:W-:-:S04]  /*3f90*/  ISETP.GT.AND P5, PT, R3, 0x8, PT ;  /* 0x000000080300780c */ /* 0x000fc80003fa4270 */
[----:B------:R-:W-:Y:S02]  /*3fa0*/  FSEL R60, R60, -INF , P5 ;  /* 0xff8000003c3c7808 */ /* 0x000fe40002800000 */
[----:B------:R-:W-:Y:S01]  /*3fb0*/  ISETP.GT.AND P5, PT, R3, 0x18, PT ;  /* 0x000000180300780c */ /* 0x000fe20003fa4270 */
[----:B------:R-:W-:Y:S02]  /*3fc0*/  WARPGROUP.DEPBAR.LE gsb0, 0x0 ;  /* 0x00008000000079c5 */ /* 0x000fe40000010000 */
[----:B------:R-:W-:Y:S01]  /*3fd0*/  WARPGROUP.ARRIVE ;  /* 0x00000000000079c5 */ /* 0x000fe20000000000 */
[----:B------:R-:W-:Y:S02]  /*3fe0*/  FSEL R50, R50, -INF , P4 ;  /* 0xff80000032327808 */ /* 0x000fe40002000000 */
[----:B------:R-:W-:Y:S02]  /*3ff0*/  ISETP.GT.AND P4, PT, R14, 0x18, PT ;  /* 0x000000180e00780c */ /* 0x000fe40003f84270 */
[----:B------:R-:W-:Y:S01]  /*4000*/  FSEL R51, R51, -INF , P3 ;  /* 0xff80000033337808 */ /* 0x000fe20001800000 */
[----:B------:R-:W-:Y:S01]  /*4010*/  HGMMA.64x16x16.F32 R40, gdesc[UR56], R40, gsb0 ;  /* 0x00200000382879f0 */ /* 0x000fe20008000828 */
[----:B------:R-:W-:Y:S01]  /*4020*/  UIADD3 UR58, UR4, 0x906, URZ ;  /* 0x00000906043a7890 */ /* 0x000fe2000fffe03f */
[----:B------:R-:W-:Y:S01]  /*4030*/  FMNMX.FTZ R20, R50, R5, !PT ;  /* 0x0000000532147209 */ /* 0x000fe20007810000 */
[----:B------:R-:W-:Y:S01]  /*4040*/  UMOV UR56, UR22 ;  /* 0x0000001600387c82 */ /* 0x000fe20008000000 */
[----:B------:R-:W-:Y:S01]  /*4050*/  UMOV UR57, UR23 ;  /* 0x0000001700397c82 */ /* 0x000fe20008000000 */
[----:B------:R-:W-:Y:S01]  /*4060*/  UMOV UR59, 0x40000040 ;  /* 0x40000040003b7882 */ /* 0x000fe20000000000 */
[----:B------:R-:W-:Y:S01]  /*4070*/  UMOV UR4, UR22 ;  /* 0x0000001600047c82 */ /* 0x000fe20008000000 */
[----:B------:R-:W-:-:S02]  /*4080*/  ISETP.GT.AND P3, PT, R14, 0x19, PT ;  /* 0x000000190e00780c */ /* 0x000fc40003f64270 */
[----:B------:R-:W-:Y:S02]  /*4090*/  FSEL R54, R54, -INF , P4 ;  /* 0xff80000036367808 */ /* 0x000fe40002000000 */
[----:B------:R-:W-:Y:S02]  /*40a0*/  FMNMX.FTZ R5, R51, R20, !PT ;  /* 0x0000001433057209 */ /* 0x000fe40007810000 */
[----:B------:R-:W-:Y:S02]  /*40b0*/  ISETP.GT.AND P4, PT, R14, 0x20, PT ;  /* 0x000000200e00780c */ /* 0x000fe40003f84270 */
[----:B------:R-:W-:Y:S02]  /*40c0*/  FSEL R55, R55, -INF , P3 ;  /* 0xff80000037377808 */ /* 0x000fe40001800000 */
[----:B------:R-:W-:Y:S02]  /*40d0*/  FMNMX.FTZ R20, R54, R5, !PT ;  /* 0x0000000536147209 */ /* 0x000fe40007810000 */
[----:B------:R-:W-:-:S02]  /*40e0*/  ISETP.GT.AND P3, PT, R14, 0x21, PT ;  /* 0x000000210e00780c */ /* 0x000fc40003f64270 */
[----:B------:R-:W-:Y:S02]  /*40f0*/  FMNMX.FTZ R5, R55, R20, !PT ;  /* 0x0000001437057209 */ /* 0x000fe40007810000 */
[----:B------:R-:W-:Y:S01]  /*4100*/  FSEL R52, R52, -INF , P5 ;  /* 0xff80000034347808 */ /* 0x000fe20002800000 */
[----:B------:R-:W-:Y:S02]  /*4110*/  WARPGROUP.DEPBAR.LE gsb0, 0x0 ;  /* 0x00008000000079c5 */ /* 0x000fe40000010000 */
[----:B------:R-:W-:Y:S01]  /*4120*/  WARPGROUP.ARRIVE ;  /* 0x00000000000079c5 */ /* 0x000fe20000000000 */
[----:B------:R-:W-:Y:S02]  /*4130*/  FSEL R42, R42, -INF , P4 ;  /* 0xff8000002a2a7808 */ /* 0x000fe40002000000 */
[----:B------:R-:W-:Y:S02]  /*4140*/  ISETP.GT.AND P4, PT, R14, 0x28, PT ;  /* 0x000000280e00780c */ /* 0x000fe40003f84270 */
[----:B------:R-:W-:Y:S01]  /*4150*/  FSEL R43, R43, -INF , P3 ;  /* 0xff8000002b2b7808 */ /* 0x000fe20001800000 */
[----:B------:R-:W-:Y:S01]  /*4160*/  HGMMA.64x16x16.F32 R32, gdesc[UR56], R32, gsb0 ;  /* 0x00200000382079f0 */ /* 0x000fe20008000820 */
[----:B------:R-:W-:-:S02]  /*4170*/  FMNMX.FTZ R20, R42, R5, !PT ;  /* 0x000000052a147209 */ /* 0x000fc40007810000 */
[----:B------:R-:W-:Y:S02]  /*4180*/  ISETP.GT.AND P3, PT, R14, 0x29, PT ;  /* 0x000000290e00780c */ /* 0x000fe40003f64270 */
[----:B------:R-:W-:Y:S02]  /*4190*/  FSEL R46, R46, -INF , P4 ;  /* 0xff8000002e2e7808 */ /* 0x000fe40002000000 */
[----:B------:R-:W-:Y:S02]  /*41a0*/  FMNMX.FTZ R5, R43, R20, !PT ;  /* 0x000000142b057209 */ /* 0x000fe40007810000 */
[----:B------:R-:W-:Y:S02]  /*41b0*/  ISETP.GT.AND P4, PT, R14, 0x30, PT ;  /* 0x000000300e00780c */ /* 0x000fe40003f84270 */
[----:B------:R-:W-:Y:S02]  /*41c0*/  FSEL R47, R47, -INF , P3 ;  /* 0xff8000002f2f7808 */ /* 0x000fe40001800000 */
[----:B------:R-:W-:-:S02]  /*41d0*/  FMNMX.FTZ R20, R46, R5, !PT ;  /* 0x000000052e147209 */ /* 0x000fc40007810000 */
[----:B------:R-:W-:Y:S02]  /*41e0*/  ISETP.GT.AND P3, PT, R14, 0x31, PT ;  /* 0x000000310e00780c */ /* 0x000fe40003f64270 */
[----:B------:R-:W-:Y:S01]  /*41f0*/  FMNMX.FTZ R5, R47, R20, !PT ;  /* 0x000000142f057209 */ /* 0x000fe20007810000 */
[----:B------:R-:W-:Y:S02]  /*4200*/  WARPGROUP.DEPBAR.LE gsb0, 0x0 ;  /* 0x00008000000079c5 */ /* 0x000fe40000010000 */
[----:B------:R-:W-:Y:S01]  /*4210*/  WARPGROUP.ARRIVE ;  /* 0x00000000000079c5 */ /* 0x000fe20000000000 */
[----:B------:R-:W-:Y:S02]  /*4220*/  FSEL R34, R34, -INF , P4 ;  /* 0xff80000022227808 */ /* 0x000fe40002000000 */
[----:B------:R-:W-:Y:S02]  /*4230*/  ISETP.GT.AND P4, PT, R14, 0x38, PT ;  /* 0x000000380e00780c */ /* 0x000fe40003f84270 */
[----:B------:R-:W-:Y:S01]  /*4240*/  FSEL R35, R35, -INF , P3 ;  /* 0xff80000023237808 */ /* 0x000fe20001800000 */
[----:B------:R-:W-:Y:S01]  /*4250*/  HGMMA.64x16x16.F32 R24, gdesc[UR4], R24, gsb0 ;  /* 0x00200000041879f0 */ /* 0x000fe20008000818 */
[----:B------:R-:W-:Y:S01]  /*4260*/  FMNMX.FTZ R20, R34, R5, !PT ;  /* 0x0000000522147209 */ /* 0x000fe20007810000 */
[----:B------:R-:W-:Y:S01]  /*4270*/  ULDC UR5, c[0x0][0x988] ;  /* 0x0002620000057ab9 */ /* 0x000fe20000000800 */
[----:B------:R-:W-:Y:S01]  /*4280*/  ISETP.GT.AND P3, PT, R14, 0x39, PT ;  /* 0x000000390e00780c */ /* 0x000fe20003f64270 */
[----:B------:R-:W-:Y:S01]  /*4290*/  @UP0 ULDC UR6, c[0x0][0x44c] ;  /* 0x0001130000060ab9 */ /* 0x000fe20000000800 */
[----:B------:R-:W-:Y:S01]  /*42a0*/  FSEL R38, R38, -INF , P4 ;  /* 0xff80000026267808 */ /* 0x000fe20002000000 */
[----:B------:R-:W-:Y:S01]  /*42b0*/  UIMAD.WIDE.U32 UR6, UR19, UR6, URZ ;  /* 0x00000006130672a5 */ /* 0x000fe2000f8e003f */
[----:B------:R-:W-:Y:S01]  /*42c0*/  FMNMX.FTZ R5, R35, R20, !PT ;  /* 0x0000001423057209 */ /* 0x000fe20007810000 */
[----:B------:R-:W-:Y:S01]  /*42d0*/  UMOV UR4, UR19 ;  /* 0x0000001300047c82 */ /* 0x000fe20008000000 */
[----:B------:R-:W-:Y:S01]  /*42e0*/  ISETP.GT.AND P4, PT, R14, 0x40, PT ;  /* 0x000000400e00780c */ /* 0x000fe20003f84270 */
[----:B------:R-:W-:Y:S01]  /*42f0*/  @UP0 USHF.R.U32.HI UR4, URZ, UR11, UR7 ;  /* 0x0000000b3f040299 */ /* 0x000fe20008011607 */
[----:B------:R-:W-:-:S02]  /*4300*/  FSEL R39, R39, -INF , P3 ;  /* 0xff80000027277808 */ /* 0x000fc40001800000 */
[----:B------:R-:W-:Y:S01]  /*4310*/  FMNMX.FTZ R20, R38, R5, !PT ;  /* 0x0000000526147209 */ /* 0x000fe20007810000 */
[----:B------:R-:W-:Y:S01]  /*4320*/  UIADD3 UR6, UR10, UR4, URZ ;  /* 0x000000040a067290 */ /* 0x000fe2000fffe03f */
[----:B------:R-:W-:Y:S02]  /*4330*/  ISETP.GT.AND P3, PT, R14, 0x41, PT ;  /* 0x000000410e00780c */ /* 0x000fe40003f64270 */
[----:B------:R-:W-:Y:S01]  /*4340*/  FMNMX.FTZ R5, R39, R20, !PT ;  /* 0x0000001427057209 */ /* 0x000fe20007810000 */
[----:B------:R-:W-:-:S04]  /*4350*/  UIMAD.WIDE UR6, UR6, 0x66666667, URZ ;  /* 0x66666667060678a5 */ /* 0x000fc8000f8e023f */
[----:B------:R-:W-:-:S04]  /*4360*/  USHF.R.U32.HI UR4, URZ, 0x1f, UR7 ;  /* 0x0000001f3f047899 */ /* 0x000fc80008011607 */
[----:B------:R-:W-:-:S04]  /*4370*/  ULEA.HI.SX32 UR4, UR7, UR4, 0x1b ;  /* 0x0000000407047291 */ /* 0x000fc8000f8fda3f */
[----:B------:R-:W-:-:S04]  /*4380*/  UISETP.LT.AND UP1, UPT, URZ, UR4, UPT ;  /* 0x000000043f00728c */ /* 0x000fc8000bf21270 */
[----:B------:R-:W-:-:S04]  /*4390*/  USEL UR15, URZ, UR4, !UP1 ;  /* 0x000000043f0f7287 */ /* 0x000fc8000c800000 */
[----:B------:R-:W-:Y:S02]  /*43a0*/  UISETP.GE.AND UP1, UPT, UR14, UR15, UPT ;  /* 0x0000000f0e00728c */ /* 0x000fe4000bf26270 */
[----:B------:R-:W-:Y:S01]  /*43b0*/  IMAD.U32 R231, RZ, RZ, UR15 ;  /* 0x0000000fffe77e24 */ /* 0x000fe2000f8e00ff */
[----:B------:R-:W-:Y:S02]  /*43c0*/  WARPGROUP.DEPBAR.LE gsb0, 0x0 ;  /* 0x00008000000079c5 */ /* 0x000fe40000010000 */
[----:B------:R-:W-:Y:S01]  /*43d0*/  FSEL R26, R26, -INF , P4 ;  /* 0xff8000001a1a7808 */ /* 0x000fe20002000000 */
[----:B------:R0:W-:Y:S01]  /*43e0*/  @!P1 SYNCS.ARRIVE.TRANS64.RED.A1T0 RZ, [R0+URZ], RZ ;  /* 0x000000ff00ff99a7 */ /* 0x0001e2000810043f */
[----:B------:R-:W-:Y:S02]  /*43f0*/  ISETP.GT.AND P4, PT, R14, 0x48, PT ;  /* 0x000000480e00780c */ /* 0x000fe40003f84270 */
[----:B------:R-:W-:Y:S02]  /*4400*/  FSEL R27, R27, -INF , P3 ;  /* 0xff8000001b1b7808 */ /* 0x000fe40001800000 */
[----:B------:R-:W-:-:S02]  /*4410*/  FMNMX.FTZ R20, R26, R5, !PT ;  /* 0x000000051a147209 */ /* 0x000fc40007810000 */
[----:B------:R-:W-:Y:S02]  /*4420*/  ISETP.GT.AND P3, PT, R14, 0x49, PT ;  /* 0x000000490e00780c */ /* 0x000fe40003f64270 */
[----:B------:R-:W-:Y:S02]  /*4430*/  FSEL R30, R30, -INF , P4 ;  /* 0xff8000001e1e7808 */ /* 0x000fe40002000000 */
[----:B------:R-:W-:Y:S02]  /*4440*/  FMNMX.FTZ R5, R27, R20, !PT ;  /* 0x000000141b057209 */ /* 0x000fe40007810000 */
[----:B------:R-:W-:Y:S02]  /*4450*/  FSEL R31, R31, -INF , P3 ;  /* 0xff8000001f1f7808 */ /* 0x000fe40001800000 */
[----:B------:R-:W-:Y:S02]  /*4460*/  FMNMX.FTZ R14, R30, R5, !PT ;  /* 0x000000051e0e7209 */ /* 0x000fe40007810000 */
[----:B------:R-:W-:-:S02]  /*4470*/  ISETP.GT.AND P3, PT, R3, RZ, PT ;  /* 0x000000ff0300720c */ /* 0x000fc40003f64270 */
[----:B------:R-:W-:Y:S02]  /*4480*/  FMNMX.FTZ R14, R31, R14, !PT ;  /* 0x0000000e1f0e7209 */ /* 0x000fe40007810000 */
[----:B------:R-:W-:Y:S02]  /*4490*/  ISETP.GT.AND P4, PT, R3, 0x1, PT ;  /* 0x000000010300780c */ /* 0x000fe40003f84270 */
[----:B------:R-:W-:Y:S01]  /*44a0*/  FSEL R56, R56, -INF , P3 ;  /* 0xff80000038387808 */ /* 0x000fe20001800000 */
[----:B------:R-:W1:Y:S01]  /*44b0*/  SHFL.BFLY PT, R5, R14, 0x2, 0x1f ;  /* 0x0c401f000e057f89 */ /* 0x000e6200000e0000 */
[----:B------:R-:W-:Y:S02]  /*44c0*/  FSEL R57, R57, -INF , P4 ;  /* 0xff80000039397808 */ /* 0x000fe40002000000 */
[C---:B------:R-:W-:Y:S02]  /*44d0*/  ISETP.GT.AND P3, PT, R3.reuse, 0x9, PT ;  /* 0x000000090300780c */ /* 0x040fe40003f64270 */
[----:B------:R-:W-:-:S02]  /*44e0*/  ISETP.GT.AND P4, PT, R3, 0x11, PT ;  /* 0x000000110300780c */ /* 0x000fc40003f84270 */
[----:B------:R-:W-:Y:S02]  /*44f0*/  FSEL R61, R61, -INF , P3 ;  /* 0xff8000003d3d7808 */ /* 0x000fe40001800000 */
[----:B------:R-:W-:Y:S02]  /*4500*/  ISETP.GT.AND P3, PT, R3, 0x10, PT ;  /* 0x000000100300780c */ /* 0x000fe40003f64270 */
[----:B------:R-:W-:Y:S02]  /*4510*/  FSEL R49, R49, -INF , P4 ;  /* 0xff80000031317808 */ /* 0x000fe40002000000 */
[----:B------:R-:W-:Y:S02]  /*4520*/  FSEL R48, R48, -INF , P3 ;  /* 0xff80000030307808 */ /* 0x000fe40001800000 */
[C---:B------:R-:W-:Y:S02]  /*4530*/  ISETP.GT.AND P3, PT, R3.reuse, 0x19, PT ;  /* 0x000000190300780c */ /* 0x040fe40003f64270 */
[----:B------:R-:W-:-:S02]  /*4540*/  ISETP.GT.AND P4, PT, R3, 0x20, PT ;  /* 0x000000200300780c */ /* 0x000fc40003f84270 */
[----:B------:R-:W-:Y:S02]  /*4550*/  FSEL R53, R53, -INF , P3 ;  /* 0xff80000035357808 */ /* 0x000fe40001800000 */
[C---:B------:R-:W-:Y:S02]  /*4560*/  ISETP.GT.AND P3, PT, R3.reuse, 0x21, PT ;  /* 0x000000210300780c */ /* 0x040fe40003f64270 */
[----:B------:R-:W-:Y:S02]  /*4570*/  FSEL R40, R40, -INF , P4 ;  /* 0xff80000028287808 */ /* 0x000fe40002000000 */
[----:B-1----:R-:W-:Y:S02]  /*4580*/  FMNMX.FTZ R20, R14, R5, !PT ;  /* 0x000000050e147209 */ /* 0x002fe40007810000 */
[----:B------:R-:W-:Y:S02]  /*4590*/  FMNMX.FTZ R5, R56, R57, !PT ;  /* 0x0000003938057209 */ /* 0x000fe40007810000 */
[----:B------:R-:W-:Y:S01]  /*45a0*/  ISETP.GT.AND P4, PT, R3, 0x28, PT ;  /* 0x000000280300780c */ /* 0x000fe20003f84270 */
[----:B------:R-:W1:Y:S01]  /*45b0*/  SHFL.BFLY PT, R21, R20, 0x1, 0x1f ;  /* 0x0c201f0014157f89 */ /* 0x000e6200000e0000 */
[----:B------:R-:W-:-:S02]  /*45c0*/  FMNMX.FTZ R2, R60, R5, !PT ;  /* 0x000000053c027209 */ /* 0x000fc40007810000 */
[----:B------:R-:W-:Y:S02]  /*45d0*/  FSEL R41, R41, -INF , P3 ;  /* 0xff80000029297808 */ /* 0x000fe40001800000 */
[----:B------:R-:W-:Y:S02]  /*45e0*/  FMNMX.FTZ R5, R61, R2, !PT ;  /* 0x000000023d057209 */ /* 0x000fe40007810000 */
[----:B------:R-:W-:Y:S02]  /*45f0*/  ISETP.GT.AND P3, PT, R3, 0x29, PT ;  /* 0x000000290300780c */ /* 0x000fe40003f64270 */
[----:B------:R-:W-:Y:S02]  /*4600*/  FMNMX.FTZ R2, R48, R5, !PT ;  /* 0x0000000530027209 */ /* 0x000fe40007810000 */
[----:B------:R-:W-:Y:S02]  /*4610*/  FSEL R44, R44, -INF , P4 ;  /* 0xff8000002c2c7808 */ /* 0x000fe40002000000 */
[----:B------:R-:W-:-:S02]  /*4620*/  FMNMX.FTZ R5, R49, R2, !PT ;  /* 0x0000000231057209 */ /* 0x000fc40007810000 */
[----:B------:R-:W-:Y:S02]  /*4630*/  FSEL R45, R45, -INF , P3 ;  /* 0xff8000002d2d7808 */ /* 0x000fe40001800000 */
[----:B------:R-:W-:Y:S02]  /*4640*/  FMNMX.FTZ R2, R52, R5, !PT ;  /* 0x0000000534027209 */ /* 0x000fe40007810000 */
[----:B------:R-:W-:Y:S02]  /*4650*/  ISETP.GT.AND P3, PT, R3, 0x30, PT ;  /* 0x000000300300780c */ /* 0x000fe40003f64270 */
[----:B------:R-:W-:Y:S02]  /*4660*/  FMNMX.FTZ R5, R53, R2, !PT ;  /* 0x0000000235057209 */ /* 0x000fe40007810000 */
[----:B------:R-:W-:Y:S02]  /*4670*/  ISETP.GT.AND P4, PT, R3, 0x31, PT ;  /* 0x000000310300780c */ /* 0x000fe40003f84270 */
[----:B------:R-:W-:-:S02]  /*4680*/  FMNMX.FTZ R2, R40, R5, !PT ;  /* 0x0000000528027209 */ /* 0x000fc40007810000 */
[----:B------:R-:W-:Y:S02]  /*4690*/  FSEL R32, R32, -INF , P3 ;  /* 0xff80000020207808 */ /* 0x000fe40001800000 */
[----:B------:R-:W-:Y:S02]  /*46a0*/  FMNMX.FTZ R5, R41, R2, !PT ;  /* 0x0000000229057209 */ /* 0x000fe40007810000 */
[----:B------:R-:W-:Y:S02]  /*46b0*/  ISETP.GT.AND P3, PT, R3, 0x38, PT ;  /* 0x000000380300780c */ /* 0x000fe40003f64270 */
[----:B------:R-:W-:Y:S02]  /*46c0*/  FMNMX.FTZ R2, R44, R5, !PT ;  /* 0x000000052c027209 */ /* 0x000fe40007810000 */
[----:B------:R-:W-:Y:S02]  /*46d0*/  FSEL R33, R33, -INF , P4 ;  /* 0xff80000021217808 */ /* 0x000fe40002000000 */
[----:B------:R-:W-:-:S02]  /*46e0*/  FMNMX.FTZ R5, R45, R2, !PT ;  /* 0x000000022d057209 */ /* 0x000fc40007810000 */
[----:B------:R-:W-:Y:S02]  /*46f0*/  ISETP.GT.AND P4, PT, R3, 0x39, PT ;  /* 0x000000390300780c */ /* 0x000fe40003f84270 */
[----:B------:R-:W-:Y:S02]  /*4700*/  FMNMX.FTZ R2, R32, R5, !PT ;  /* 0x0000000520027209 */ /* 0x000fe40007810000 */
[----:B------:R-:W-:Y:S02]  /*4710*/  FSEL R36, R36, -INF , P3 ;  /* 0xff80000024247808 */ /* 0x000fe40001800000 */
[----:B------:R-:W-:Y:S02]  /*4720*/  FMNMX.FTZ R5, R33, R2, !PT ;  /* 0x0000000221057209 */ /* 0x000fe40007810000 */
[----:B------:R-:W-:Y:S02]  /*4730*/  FSEL R37, R37, -INF , P4 ;  /* 0xff80000025257808 */ /* 0x000fe40002000000 */
[----:B------:R-:W-:-:S02]  /*4740*/  ISETP.GT.AND P3, PT, R3, 0x40, PT ;  /* 0x000000400300780c */ /* 0x000fc40003f64270 */
[----:B------:R-:W-:Y:S02]  /*4750*/  FMNMX.FTZ R2, R36, R5, !PT ;  /* 0x0000000524027209 */ /* 0x000fe40007810000 */
[----:B------:R-:W-:Y:S02]  /*4760*/  ISETP.GT.AND P4, PT, R3, 0x41, PT ;  /* 0x000000410300780c */ /* 0x000fe40003f84270 */
[----:B------:R-:W-:Y:S02]  /*4770*/  FSEL R24, R24, -INF , P3 ;  /* 0xff80000018187808 */ /* 0x000fe40001800000 */
[----:B------:R-:W-:Y:S02]  /*4780*/  FMNMX.FTZ R5, R37, R2, !PT ;  /* 0x0000000225057209 */ /* 0x000fe40007810000 */
[----:B------:R-:W-:Y:S02]  /*4790*/  ISETP.GT.AND P3, PT, R3, 0x48, PT ;  /* 0x000000480300780c */ /* 0x000fe40003f64270 */
[----:B------:R-:W-:-:S02]  /*47a0*/  FSEL R25, R25, -INF , P4 ;  /* 0xff80000019197808 */ /* 0x000fc40002000000 */
[----:B------:R-:W-:Y:S02]  /*47b0*/  FMNMX.FTZ R2, R24, R5, !PT ;  /* 0x0000000518027209 */ /* 0x000fe40007810000 */
[----:B------:R-:W-:Y:S02]  /*47c0*/  ISETP.GT.AND P4, PT, R3, 0x49, PT ;  /* 0x000000490300780c */ /* 0x000fe40003f84270 */
[----:B------:R-:W-:Y:S02]  /*47d0*/  FSEL R28, R28, -INF , P3 ;  /* 0xff8000001c1c7808 */ /* 0x000fe40001800000 */
[----:B------:R-:W-:Y:S02]  /*47e0*/  FMNMX.FTZ R3, R25, R2, !PT ;  /* 0x0000000219037209 */ /* 0x000fe40007810000 */
[----:B------:R-:W-:Y:S02]  /*47f0*/  FSEL R29, R29, -INF , P4 ;  /* 0xff8000001d1d7808 */ /* 0x000fe40002000000 */
[----:B------:R-:W-:-:S02]  /*4800*/  FMNMX.FTZ R2, R28, R3, !PT ;  /* 0x000000031c027209 */ /* 0x000fc40007810000 */
[----:B-1----:R-:W-:Y:S02]  /*4810*/  FMNMX.FTZ R4, R20, R21, !PT ;  /* 0x0000001514047209 */ /* 0x002fe40007810000 */
[----:B------:R-:W-:Y:S02]  /*4820*/  FMNMX.FTZ R2, R29, R2, !PT ;  /* 0x000000021d027209 */ /* 0x000fe40007810000 */
[C---:B------:R-:W-:Y:S01]  /*4830*/  FSETP.NEU.FTZ.AND P6, PT, R4.reuse, -INF , PT ;  /* 0xff8000000400780b */ /* 0x040fe20003fdd000 */
[----:B------:R-:W-:Y:S02]  /*4840*/  FMUL.FTZ R14, R4, UR5 ;  /* 0x00000005040e7c20 */ /* 0x000fe40008410000 */
[----:B------:R-:W1:Y:S03]  /*4850*/  SHFL.BFLY PT, R3, R2, 0x2, 0x1f ;  /* 0x0c401f0002037f89 */ /* 0x000e6600000e0000 */
[----:B------:R-:W-:-:S05]  /*4860*/  FSEL R14, R14, RZ, P6 ;  /* 0x000000ff0e0e7208 */ /* 0x000fca0003000000 */
        /* <DEDUP_REMOVED lines=14> */
[----:B------:R-:W2:Y:S01]  /*4950*/  MUFU.EX2 R59, R59 ;  /* 0x0000003b003b7308 */ /* 0x000ea20000000800 */
[--C-:B------:R-:W-:Y:S01]  /*4960*/  FFMA.FTZ R35, R35, UR5, -R14.reuse ;  /* 0x0000000523237c23 */ /* 0x100fe2000801080e */
[----:B-1----:R-:W-:Y:S01]  /*4970*/  FMNMX.FTZ R5, R2, R3, !PT ;  /* 0x0000000302057209 */ /* 0x002fe20007810000 */
[--C-:B------:R-:W-:Y:S01]  /*4980*/  FFMA.FTZ R38, R38, UR5, -R14.reuse ;  /* 0x0000000526267c23 */ /* 0x100fe2000801080e */
[--C-:B------:R-:W-:Y:S01]  /*4990*/  FFMA.FTZ R39, R39, UR5, -R14.reuse ;  /* 0x0000000527277c23 */ /* 0x100fe2000801080e */
[--C-:B------:R-:W-:Y:S01]  /*49a0*/  FFMA.FTZ R26, R26, UR5, -R14.reuse ;  /* 0x000000051a1a7c23 */ /* 0x100fe2000801080e */
[--C-:B------:R-:W-:Y:S01]  /*49b0*/  FFMA.FTZ R27, R27, UR5, -R14.reuse ;  /* 0x000000051b1b7c23 */ /* 0x100fe2000801080e */
[----:B------:R-:W1:Y:S01]  /*49c0*/  SHFL.BFLY PT, R2, R5, 0x1, 0x1f ;  /* 0x0c201f0005027f89 */ /* 0x000e6200000e0000 */
[----:B------:R-:W-:Y:S01]  /*49d0*/  MUFU.EX2 R62, R62 ;  /* 0x0000003e003e7308 */ /* 0x000fe20000000800 */
[--C-:B------:R-:W-:Y:S01]  /*49e0*/  FFMA.FTZ R30, R30, UR5, -R14.reuse ;  /* 0x000000051e1e7c23 */ /* 0x100fe2000801080e */
[----:B------:R-:W-:-:S06]  /*49f0*/  FFMA.FTZ R14, R31, UR5, -R14 ;  /* 0x000000051f0e7c23 */ /* 0x000fcc000801080e */
[----:B------:R-:W3:Y:S01]  /*4a00*/  MUFU.EX2 R63, R63 ;  /* 0x0000003f003f7308 */ /* 0x000ee20000000800 */
[----:B--2---:R-:W-:-:S07]  /*4a10*/  F2FP.F16.F32.PACK_AB R209, R59, R58 ;  /* 0x0000003a3bd1723e */ /* 0x004fce00000000ff */
[----:B------:R-:W2:Y:S01]  /*4a20*/  MUFU.EX2 R50, R50 ;  /* 0x0000003200327308 */ /* 0x000ea20000000800 */
[----:B-1----:R-:W-:-:S07]  /*4a30*/  FMNMX.FTZ R3, R5, R2, !PT ;  /* 0x0000000205037209 */ /* 0x002fce0007810000 */
[----:B------:R-:W1:Y:S01]  /*4a40*/  MUFU.EX2 R51, R51 ;  /* 0x0000003300337308 */ /* 0x000e620000000800 */
[----:B------:R-:W-:Y:S01]  /*4a50*/  FADD.FTZ R5, R58, R59 ;  /* 0x0000003b3a057221 */ /* 0x000fe20000010000 */
[----:B---3--:R-:W-:Y:S02]  /*4a60*/  F2FP.F16.F32.PACK_AB R211, R63, R62 ;  /* 0x0000003e3fd3723e */ /* 0x008fe400000000ff */
[----:B------:R-:W-:Y:S01]  /*4a70*/  CS2R R58, SRZ ;  /* 0x00000000003a7805 */ /* 0x000fe2000001ff00 */
[C---:B------:R-:W-:Y:S01]  /*4a80*/  FMUL.FTZ R2, R3.reuse, UR5 ;  /* 0x0000000503027c20 */ /* 0x040fe20008410000 */
[----:B------:R-:W-:Y:S02]  /*4a90*/  FSETP.NEU.FTZ.AND P3, PT, R3, -INF , PT ;  /* 0xff8000000300780b */ /* 0x000fe40003f7d000 */
[----:B------:R-:W3:Y:S02]  /*4aa0*/  MUFU.EX2 R54, R54 ;  /* 0x0000003600367308 */ /* 0x000ee40000000800 */
[----:B------:R-:W-:-:S02]  /*4ab0*/  FSEL R2, R2, RZ, P3 ;  /* 0x000000ff02027208 */ /* 0x000fc40001800000 */
[----:B------:R-:W-:-:S03]  /*4ac0*/  PLOP3.LUT P3, PT, PT, PT, UP1, 0x80, 0x0 ;  /* 0x000000000000781c */ /* 0x000fc60003f6f018 */
[--C-:B------:R-:W-:Y:S01]  /*4ad0*/  FFMA.FTZ R56, R56, UR5, -R2.reuse ;  /* 0x0000000538387c23 */ /* 0x100fe20008010802 */
        /* <DEDUP_REMOVED lines=12> */
[----:B----4-:R-:W-:Y:S01]  /*4ba0*/  FADD.FTZ R14, R62, R5 ;  /* 0x000000053e0e7221 */ /* 0x010fe20000010000 */
[--C-:B------:R-:W-:Y:S01]  /*4bb0*/  FFMA.FTZ R45, R45, UR5, -R2.reuse ;  /* 0x000000052d2d7c23 */ /* 0x100fe20008010802 */
[--C-:B------:R-:W-:Y:S01]  /*4bc0*/  FFMA.FTZ R32, R32, UR5, -R2.reuse ;  /* 0x0000000520207c23 */ /* 0x100fe20008010802 */
[----:B------:R-:W-:Y:S01]  /*4bd0*/  FFMA.FTZ R33, R33, UR5, -R2 ;  /* 0x0000000521217c23 */ /* 0x000fe20008010802 */
[----:B------:R-:W-:Y:S01]  /*4be0*/  FADD.FTZ R5, R63, R14 ;  /* 0x0000000e3f057221 */ /* 0x000fe20000010000 */
[--C-:B------:R-:W-:Y:S01]  /*4bf0*/  FFMA.FTZ R36, R36, UR5, -R2.reuse ;  /* 0x0000000524247c23 */ /* 0x100fe20008010802 */
[--C-:B------:R-:W-:Y:S01]  /*4c00*/  FFMA.FTZ R37, R37, UR5, -R2.reuse ;  /* 0x0000000525257c23 */ /* 0x100fe20008010802 */
[----:B------:R-:W4:Y:S01]  /*4c10*/  MUFU.EX2 R57, R57 ;  /* 0x0000003900397308 */ /* 0x000f220000000800 */
[----:B--2---:R-:W-:Y:S01]  /*4c20*/  FADD.FTZ R14, R50, R5 ;  /* 0x00000005320e7221 */ /* 0x004fe20000010000 */
[--C-:B------:R-:W-:Y:S01]  /*4c30*/  FFMA.FTZ R24, R24, UR5, -R2.reuse ;  /* 0x0000000518187c23 */ /* 0x100fe20008010802 */
[--C-:B------:R-:W-:Y:S01]  /*4c40*/  FFMA.FTZ R25, R25, UR5, -R2.reuse ;  /* 0x0000000519197c23 */ /* 0x100fe20008010802 */
[----:B------:R-:W-:Y:S01]  /*4c50*/  FFMA.FTZ R28, R28, UR5, -R2 ;  /* 0x000000051c1c7c23 */ /* 0x000fe20008010802 */
[----:B-1----:R-:W-:Y:S01]  /*4c60*/  FADD.FTZ R21, R51, R14 ;  /* 0x0000000e33157221 */ /* 0x002fe20000010000 */
[----:B------:R-:W-:Y:S01]  /*4c70*/  FFMA.FTZ R2, R29, UR5, -R2 ;  /* 0x000000051d027c23 */ /* 0x000fe20008010802 */
[----:B------:R-:W-:Y:S01]  /*4c80*/  F2FP.F16.F32.PACK_AB R205, R51, R50 ;  /* 0x0000003233cd723e */ /* 0x000fe200000000ff */
[----:B------:R-:W1:Y:S01]  /*4c90*/  MUFU.EX2 R60, R60 ;  /* 0x0000003c003c7308 */ /* 0x000e620000000800 */
[----:B---3--:R-:W-:Y:S01]  /*4ca0*/  FADD.FTZ R20, R54, R21 ;  /* 0x0000001536147221 */ /* 0x008fe20000010000 */
[----:B------:R-:W-:-:S02]  /*4cb0*/  CS2R R62, SRZ ;  /* 0x00000000003e7805 */ /* 0x000fc4000001ff00 */
[----:B------:R-:W-:-:S04]  /*4cc0*/  CS2R R50, SRZ ;  /* 0x0000000000327805 */ /* 0x000fc8000001ff00 */
[----:B------:R-:W2:Y:S01]  /*4cd0*/  MUFU.EX2 R55, R55 ;  /* 0x0000003700377308 */ /* 0x000ea20000000800 */
[----:B----4-:R-:W-:Y:S01]  /*4ce0*/  FADD.FTZ R5, R56, R57 ;  /* 0x0000003938057221 */ /* 0x010fe20000010000 */
[----:B------:R-:W-:Y:S02]  /*4cf0*/  F2FP.F16.F32.PACK_AB R208, R57, R56 ;  /* 0x0000003839d0723e */ /* 0x000fe400000000ff */
[----:B------:R-:W-:-:S04]  /*4d00*/  CS2R R56, SRZ ;  /* 0x0000000000387805 */ /* 0x000fc8000001ff00 */
[----:B------:R-:W3:Y:S01]  /*4d10*/  MUFU.EX2 R61, R61 ;  /* 0x0000003d003d7308 */ /* 0x000ee20000000800 */
[----:B-1----:R-:W-:-:S07]  /*4d20*/  FADD.FTZ R14, R60, R5 ;  /* 0x000000053c0e7221 */ /* 0x002fce0000010000 */
[----:B------:R-:W1:Y:S01]  /*4d30*/  MUFU.EX2 R42, R42 ;  /* 0x0000002a002a7308 */ /* 0x000e620000000800 */
[C---:B--2---:R-:W-:Y:S01]  /*4d40*/  FADD.FTZ R21, R55.reuse, R20 ;  /* 0x0000001437157221 */ /* 0x044fe20000010000 */
[----:B------:R-:W-:Y:S02]  /*4d50*/  F2FP.F16.F32.PACK_AB R207, R55, R54 ;  /* 0x0000003637cf723e */ /* 0x000fe400000000ff */
[----:B------:R-:W-:-:S04]  /*4d60*/  CS2R R54, SRZ ;  /* 0x0000000000367805 */ /* 0x000fc8000001ff00 */
[----:B------:R-:W2:Y:S01]  /*4d70*/  MUFU.EX2 R48, R48 ;  /* 0x0000003000307308 */ /* 0x000ea20000000800 */
[C---:B---3--:R-:W-:Y:S01]  /*4d80*/  FADD.FTZ R5, R61.reuse, R14 ;  /* 0x0000000e3d057221 */ /* 0x048fe20000010000 */
[----:B------:R-:W-:Y:S02]  /*4d90*/  F2FP.F16.F32.PACK_AB R210, R61, R60 ;  /* 0x0000003c3dd2723e */ /* 0x000fe400000000ff */
[----:B------:R-:W-:-:S04]  /*4da0*/  CS2R R60, SRZ ;  /* 0x00000000003c7805 */ /* 0x000fc8000001ff00 */
[----:B------:R-:W3:Y:S01]  /*4db0*/  MUFU.EX2 R43, R43 ;  /* 0x0000002b002b7308 */ /* 0x000ee20000000800 */
[----:B-1----:R-:W-:-:S07]  /*4dc0*/  FADD.FTZ R20, R42, R21 ;  /* 0x000000152a147221 */ /* 0x002fce0000010000 */
[----:B------:R-:W1:Y:S01]  /*4dd0*/  MUFU.EX2 R49, R49 ;  /* 0x0000003100317308 */ /* 0x000e620000000800 */
[----:B--2---:R-:W-:-:S07]  /*4de0*/  FADD.FTZ R14, R48, R5 ;  /* 0x00000005300e7221 */ /* 0x004fce0000010000 */
[----:B------:R-:W0:Y:S01]  /*4df0*/  MUFU.EX2 R46, R46 ;  /* 0x0000002e002e7308 */ /* 0x000e220000000800 */
[C---:B---3--:R-:W-:Y:S01]  /*4e00*/  FADD.FTZ R21, R43.reuse, R20 ;  /* 0x000000142b157221 */ /* 0x048fe20000010000 */
[----:B------:R-:W-:Y:S02]  /*4e10*/  F2FP.F16.F32.PACK_AB R201, R43, R42 ;  /* 0x0000002a2bc9723e */ /* 0x000fe400000000ff */
[----:B------:R-:W-:-:S04]  /*4e20*/  CS2R R42, SRZ ;  /* 0x00000000002a7805 */ /* 0x000fc8000001ff00 */
[----:B------:R-:W2:Y:S01]  /*4e30*/  MUFU.EX2 R52, R52 ;  /* 0x0000003400347308 */ /* 0x000ea20000000800 */
[C---:B-1----:R-:W-:Y:S01]  /*4e40*/  FADD.FTZ R5, R49.reuse, R14 ;  /* 0x0000000e31057221 */ /* 0x042fe20000010000 */
[----:B------:R-:W-:Y:S02]  /*4e50*/  F2FP.F16.F32.PACK_AB R204, R49, R48 ;  /* 0x0000003031cc723e */ /* 0x000fe400000000ff */
[----:B------:R-:W-:-:S04]  /*4e60*/  CS2R R48, SRZ ;  /* 0x0000000000307805 */ /* 0x000fc8000001ff00 */
[----:B------:R-:W1:Y:S01]  /*4e70*/  MUFU.EX2 R47, R47 ;  /* 0x0000002f002f7308 */ /* 0x000e620000000800 */
[----:B0-----:R-:W-:-:S07]  /*4e80*/  FADD.FTZ R0, R46, R21 ;  /* 0x000000152e007221 */ /* 0x001fce0000010000 */
[----:B------:R-:W0:Y:S01]  /*4e90*/  MUFU.EX2 R53, R53 ;  /* 0x0000003500357308 */ /* 0x000e220000000800 */
[----:B--2---:R-:W-:-:S07]  /*4ea0*/  FADD.FTZ R14, R52, R5 ;  /* 0x00000005340e7221 */ /* 0x004fce0000010000 */
[----:B------:R-:W2:Y:S01]  /*4eb0*/  MUFU.EX2 R34, R34 ;  /* 0x0000002200227308 */ /* 0x000ea20000000800 */
[C---:B-1----:R-:W-:Y:S01]  /*4ec0*/  FADD.FTZ R21, R47.reuse, R0 ;  /* 0x000000002f157221 */ /* 0x042fe20000010000 */
[----:B------:R-:W-:Y:S02]  /*4ed0*/  F2FP.F16.F32.PACK_AB R203, R47, R46 ;  /* 0x0000002e2fcb723e */ /* 0x000fe400000000ff */
[----:B------:R-:W-:-:S04]  /*4ee0*/  CS2R R46, SRZ ;  /* 0x00000000002e7805 */ /* 0x000fc8000001ff00 */
[----:B------:R-:W1:Y:S01]  /*4ef0*/  MUFU.EX2 R40, R40 ;  /* 0x0000002800287308 */ /* 0x000e620000000800 */
[C---:B0-----:R-:W-:Y:S01]  /*4f00*/  FADD.FTZ R5, R53.reuse, R14 ;  /* 0x0000000e35057221 */ /* 0x041fe20000010000 */
[----:B------:R-:W-:Y:S02]  /*4f10*/  F2FP.F16.F32.PACK_AB R206, R53, R52 ;  /* 0x0000003435ce723e */ /* 0x000fe400000000ff */
[----:B------:R-:W-:-:S04]  /*4f20*/  CS2R R52, SRZ ;  /* 0x0000000000347805 */ /* 0x000fc8000001ff00 */
[----:B------:R-:W0:Y:S01]  /*4f30*/  MUFU.EX2 R35, R35 ;  /* 0x0000002300237308 */ /* 0x000e220000000800 */
[----:B--2---:R-:W-:-:S07]  /*4f40*/  FADD.FTZ R14, R34, R21 ;  /* 0x00000015220e7221 */ /* 0x004fce0000010000 */
[----:B------:R-:W2:Y:S01]  /*4f50*/  MUFU.EX2 R41, R41 ;  /* 0x0000002900297308 */ /* 0x000ea20000000800 */
[----:B-1----:R-:W-:-:S07]  /*4f60*/  FADD.FTZ R0, R40, R5 ;  /* 0x0000000528007221 */ /* 0x002fce0000010000 */
[----:B------:R-:W1:Y:S01]  /*4f70*/  MUFU.EX2 R38, R38 ;  /* 0x0000002600267308 */ /* 0x000e620000000800 */
[C---:B0-----:R-:W-:Y:S01]  /*4f80*/  FADD.FTZ R21, R35.reuse, R14 ;  /* 0x0000000e23157221 */ /* 0x041fe20000010000 */
[----:B------:R-:W-:Y:S02]  /*4f90*/  F2FP.F16.F32.PACK_AB R197, R35, R34 ;  /* 0x0000002223c5723e */ /* 0x000fe400000000ff */
[----:B------:R-:W-:-:S04]  /*4fa0*/  CS2R R34, SRZ ;  /* 0x0000000000227805 */ /* 0x000fc8000001ff00 */
[----:B------:R-:W0:Y:S01]  /*4fb0*/  MUFU.EX2 R44, R44 ;  /* 0x0000002c002c7308 */ /* 0x000e220000000800 */
[C---:B--2---:R-:W-:Y:S01]  /*4fc0*/  FADD.FTZ R5, R41.reuse, R0 ;  /* 0x0000000029057221 */ /* 0x044fe20000010000 */
[----:B------:R-:W-:Y:S02]  /*4fd0*/  F2FP.F16.F32.PACK_AB R200, R41, R40 ;  /* 0x0000002829c8723e */ /* 0x000fe400000000ff */
[----:B------:R-:W-:-:S04]  /*4fe0*/  CS2R R40, SRZ ;  /* 0x0000000000287805 */ /* 0x000fc8000001ff00 */
[----:B------:R-:W2:Y:S01]  /*4ff0*/  MUFU.EX2 R39, R39 ;  /* 0x0000002700277308 */ /* 0x000ea20000000800 */
[----:B-1----:R-:W-:-:S07]  /*5000*/  FADD.FTZ R14, R38, R21 ;  /* 0x00000015260e7221 */ /* 0x002fce0000010000 */
[----:B------:R-:W1:Y:S01]  /*5010*/  MUFU.EX2 R45, R45 ;  /* 0x0000002d002d7308 */ /* 0x000e620000000800 */
[----:B0-----:R-:W-:-:S07]  /*5020*/  FADD.FTZ R0, R44, R5 ;  /* 0x000000052c007221 */ /* 0x001fce0000010000 */
[----:B------:R-:W0:Y:S01]  /*5030*/  MUFU.EX2 R26, R26 ;  /* 0x0000001a001a7308 */ /* 0x000e220000000800 */
[C---:B--2---:R-:W-:Y:S01]  /*5040*/  FADD.FTZ R21, R39.reuse, R14 ;  /* 0x0000000e27157221 */ /* 0x044fe20000010000 */
        /* <DEDUP_REMOVED lines=12> */
[----:B------:R-:W-:-:S06]  /*5110*/  F2FP.F16.F32.PACK_AB R193, R27, R26 ;  /* 0x0000001a1bc1723e */ /* 0x000fcc00000000ff */
[----:B------:R-:W1:Y:S01]  /*5120*/  MUFU.EX2 R30, R30 ;  /* 0x0000001e001e7308 */ /* 0x000e620000000800 */
[C---:B0-----:R-:W-:Y:S01]  /*5130*/  FADD.FTZ R5, R33.reuse, R0 ;  /* 0x0000000021057221 */ /* 0x041fe20000010000 */
[----:B------:R-:W-:Y:S02]  /*5140*/  F2FP.F16.F32.PACK_AB R196, R33, R32 ;  /* 0x0000002021c4723e */ /* 0x000fe400000000ff */
[----:B------:R-:W-:-:S04]  /*5150*/  CS2R R32, SRZ ;  /* 0x0000000000207805 */ /* 0x000fc8000001ff00 */
[----:B------:R-:W0:Y:S01]  /*5160*/  MUFU.EX2 R37, R37 ;  /* 0x0000002500257308 */ /* 0x000e220000000800 */
[----:B--2---:R-:W-:-:S07]  /*5170*/  FADD.FTZ R0, R36, R5 ;  /* 0x0000000524007221 */ /* 0x004fce0000010000 */
[----:B------:R-:W2:Y:S01]  /*5180*/  MUFU.EX2 R24, R24 ;  /* 0x0000001800187308 */ /* 0x000ea20000000800 */
[----:B-1----:R-:W-:-:S04]  /*5190*/  FADD.FTZ R14, R30, R21 ;  /* 0x000000151e0e7221 */ /* 0x002fc80000010000 */
[C---:B------:R-:W-:Y:S01]  /*51a0*/  FADD.FTZ R5, R195.reuse, R14 ;  /* 0x0000000ec3057221 */ /* 0x040fe20000010000 */
[----:B------:R-:W-:Y:S02]  /*51b0*/  F2FP.F16.F32.PACK_AB R195, R195, R30 ;  /* 0x0000001ec3c3723e */ /* 0x000fe400000000ff */
[----:B------:R-:W-:Y:S01]  /*51c0*/  CS2R R30, SRZ ;  /* 0x00000000001e7805 */ /* 0x000fe2000001ff00 */
[----:B------:R-:W1:Y:S01]  /*51d0*/  MUFU.EX2 R25, R25 ;  /* 0x0000001900197308 */ /* 0x000e620000000800 */
[C---:B0-----:R-:W-:Y:S01]  /*51e0*/  FADD.FTZ R29, R37.reuse, R0 ;  /* 0x00000000251d7221 */ /* 0x041fe20000010000 */
[----:B------:R-:W-:Y:S02]  /*51f0*/  F2FP.F16.F32.PACK_AB R198, R37, R36 ;  /* 0x0000002425c6723e */ /* 0x000fe400000000ff */
[----:B------:R-:W-:-:S04]  /*5200*/  CS2R R36, SRZ ;  /* 0x0000000000247805 */ /* 0x000fc8000001ff00 */
[----:B------:R-:W0:Y:S01]  /*5210*/  MUFU.EX2 R28, R28 ;  /* 0x0000001c001c7308 */ /* 0x000e220000000800 */
[----:B--2---:R-:W-:-:S07]  /*5220*/  FADD.FTZ R0, R24, R29 ;  /* 0x0000001d18007221 */ /* 0x004fce0000010000 */
[----:B------:R2:W3:Y:S01]  /*5230*/  MUFU.EX2 R21, R2 ;  /* 0x0000000200157308 */ /* 0x0004e20000000800 */
[C---:B-1----:R-:W-:Y:S01]  /*5240*/  FADD.FTZ R27, R25.reuse, R0 ;  /* 0x00000000191b7221 */ /* 0x042fe20000010000 */
[----:B------:R-:W-:Y:S01]  /*5250*/  F2FP.F16.F32.PACK_AB R192, R25, R24 ;  /* 0x0000001819c0723e */ /* 0x000fe200000000ff */
[----:B------:R-:W-:Y:S01]  /*5260*/  IMAD.MOV.U32 R0, RZ, RZ, 0x3f800000 ;  /* 0x3f800000ff007424 */ /* 0x000fe200078e00ff */
[----:B------:R-:W-:Y:S01]  /*5270*/  CS2R R24, SRZ ;  /* 0x0000000000187805 */ /* 0x000fe2000001ff00 */
[----:B0-----:R-:W-:Y:S01]  /*5280*/  FADD.FTZ R14, R28, R27 ;  /* 0x0000001b1c0e7221 */ /* 0x001fe20000010000 */
[----:B--2---:R-:W-:Y:S01]  /*5290*/  IMAD.MOV.U32 R2, RZ, RZ, 0x3f800000 ;  /* 0x3f800000ff027424 */ /* 0x004fe200078e00ff */
[----:B------:R-:W-:Y:S02]  /*52a0*/  CS2R R26, SRZ ;  /* 0x00000000001a7805 */ /* 0x000fe4000001ff00 */
[C---:B---3--:R-:W-:Y:S01]  /*52b0*/  F2FP.F16.F32.PACK_AB R194, R21.reuse, R28 ;  /* 0x0000001c15c2723e */ /* 0x048fe200000000ff */
[----:B------:R-:W-:Y:S01]  /*52c0*/  FADD.FTZ R14, R21, R14 ;  /* 0x0000000e150e7221 */ /* 0x000fe20000010000 */
[----:B------:R-:W-:Y:S01]  /*52d0*/  CS2R R28, SRZ ;  /* 0x00000000001c7805 */ /* 0x000fe2000001ff00 */
[----:B------:R-:W-:Y:S06]  /*52e0*/  @!P3 BRA `(.L_x_2387) ;  /* 0x000000400044b947 */ /* 0x000fec0003800000 */
[----:B------:R-:W-:Y:S01]  /*52f0*/  R2UR UR5, R232 ;  /* 0x00000000e80572ca */ /* 0x000fe200000e0000 */
[----:B------:R-:W-:Y:S01]  /*5300*/  IMAD.MOV.U32 R21, RZ, RZ, R4 ;  /* 0x000000ffff157224 */ /* 0x000fe200078e0004 */
[----:B------:R-:W-:Y:S01]  /*5310*/  R2UR UR4, R16 ;  /* 0x00000000100472ca */ /* 0x000fe200000e0000 */
[----:B------:R-:W-:Y:S01]  /*5320*/  IMAD.MOV.U32 R20, RZ, RZ, R3 ;  /* 0x000000ffff147224 */ /* 0x000fe200078e0003 */
[----:B------:R-:W-:Y:S01]  /*5330*/  UMOV UR61, UR60 ;  /* 0x0000003c003d7c82 */ /* 0x000fe20008000000 */
[----:B------:R-:W-:Y:S02]  /*5340*/  IMAD.MOV.U32 R2, RZ, RZ, 0x3f800000 ;  /* 0x3f800000ff027424 */ /* 0x000fe400078e00ff */
[----:B------:R-:W-:-:S06]  /*5350*/  IMAD.MOV.U32 R151, RZ, RZ, RZ ;  /* 0x000000ffff977224 */ /* 0x000fcc00078e00ff */
[----:B------:R-:W-:Y:S02]  /*5360*/  IMAD.U32 R233, RZ, RZ, UR5 ;  /* 0x00000005ffe97e24 */ /* 0x000fe4000f8e00ff */
[----:B------:R-:W-:-:S07]  /*5370*/  IMAD.U32 R234, RZ, RZ, UR4 ;  /* 0x00000004ffea7e24 */ /* 0x000fce000f8e00ff */
.L_x_2396:
        /* <DEDUP_REMOVED lines=9> */
.L_x_2388:
[----:B------:R-:W-:Y:S02]  /*5410*/  R2UR UR4, R17 ;  /* 0x00000000110472ca */ /* 0x000fe400000e0000 */
[----:B------:R-:W-:-:S11]  /*5420*/  R2UR UR5, R16 ;  /* 0x00000000100572ca */ /* 0x000fd600000e0000 */
[----:B------:R-:W-:Y:S02]  /*5430*/  ULEA UR4, UR60, UR4, 0x3 ;  /* 0x000000043c047291 */ /* 0x000fe4000f8e183f */
[----:B------:R-:W-:-:S04]  /*5440*/  IMAD.U32 R3, RZ, RZ, UR5 ;  /* 0x00000005ff037e24 */ /* 0x000fc8000f8e00ff */
[----:B------:R-:W-:Y:S01]  /*5450*/  IMAD.U32 R232, RZ, RZ, UR4 ;  /* 0x00000004ffe87e24 */ /* 0x000fe2000f8e00ff */
[----:B------:R-:W-:-:S04]  /*5460*/  SHF.L.U32 R3, R3, 0x1f, RZ ;  /* 0x0000001f03037819 */ /* 0x000fc800000006ff */
[----:B------:R0:W1:Y:S01]  /*5470*/  SYNCS.PHASECHK.TRANS64.TRYWAIT P3, [UR4+0x38830], R3 ;  /* 0x03883003ff0075a7 */ /* 0x0000620008060144 */
[----:B------:R-:W-:Y:S05]  /*5480*/  @!P0 BRA `(.L_x_2389) ;  /* 0x0000000000048947 */ /* 0x000fea0003800000 */
[----:B------:R-:W-:Y:S01]  /*5490*/  BPT.TRAP 0x1 ;  /* 0x000000040000795c */ /* 0x000fe20000300000 */
.L_x_2389:
[----:B-1----:R-:W-:Y:S05]  /*54a0*/  @P3 BRA `(.L_x_2390) ;  /* 0x00000000000c3947 */ /* 0x002fea0003800000 */
[----:B------:R-:W-:-:S13]  /*54b0*/  R2UR UR4, R232 ;  /* 0x00000000e80472ca */ /* 0x000fda00000e0000 */
[----:B------:R-:W1:Y:S02]  /*54c0*/  SYNCS.PHASECHK.TRANS64.TRYWAIT P3, [UR4+0x38830], R3 ;  /* 0x03883003ff0075a7 */ /* 0x000e640008060144 */
[----:B-1----:R-:W-:Y:S05]  /*54d0*/  @!P3 BRA `(.L_x_2391) ;  /* 0x000001100030b947 */ /* 0x002fea0003800000 */
.L_x_2390:
        /* <DEDUP_REMOVED lines=643> */
.L_x_2392:
        /* <DEDUP_REMOVED lines=8> */
.L_x_2393:
[----:B---3--:R-:W-:Y:S05]  /*7d90*/  @P3 BRA `(.L_x_2394) ;  /* 0x0000000000083947 */ /* 0x008fea0003800000 */
[----:B------:R-:W3:Y:S02]  /*7da0*/  SYNCS.PHASECHK.TRANS64.TRYWAIT P3, [UR4+0x38850], R0 ;  /* 0x03885000ff0075a7 */ /* 0x000ee40008060144 */
[----:B---3--:R-:W-:Y:S05]  /*7db0*/  @!P3 BRA `(.L_x_2395) ;  /* 0x000000e80014b947 */ /* 0x008fea0003800000 */
.L_x_2394:
[----:B------:R-:W-:Y:S01]  /*7dc0*/  R2UR UR5, R17 ;  /* 0x00000000110572ca */ /* 0x000fe200000e0000 */
[----:B------:R-:W-:Y:S01]  /*7dd0*/  WARPGROUP.ARRIVE ;  /* 0x00000000000079c5 */ /* 0x000fe20000000000 */
[----:B------:R-:W-:Y:S01]  /*7de0*/  UMOV UR7, 0x40000040 ;  /* 0x4000004000077882 */ /* 0x000fe20000000000 */
[----:B------:R-:W-:Y:S02]  /*7df0*/  R2UR UR14, R22 ;  /* 0x00000000160e72ca */ /* 0x000fe400000e0000 */
[----:B------:R-:W-:Y:S02]  /*7e00*/  R2UR UR11, R233 ;  /* 0x00000000e90b72ca */ /* 0x000fe400000e0000 */
[----:B------:R-:W-:-:S06]  /*7e10*/  R2UR UR15, R19 ;  /* 0x00000000130f72ca */ /* 0x000fcc00000e0000 */
[----:B------:R-:W-:-:S03]  /*7e20*/  UIADD3 UR5, UR5, 0x400, URZ ;  /* 0x0000040005057890 */ /* 0x000fc6000fffe03f */
[----:B01----:R-:W-:Y:S01]  /*7e30*/  VIADD R3, R212, UR14 ;  /* 0x0000000ed4037c36 */ /* 0x003fe20008000000 */
[----:B------:R-:W-:Y:S01]  /*7e40*/  USHF.R.U32.HI UR5, URZ, 0x4, UR5 ;  /* 0x000000043f057899 */ /* 0x000fe20008011605 */
[----:B------:R-:W-:-:S03]  /*7e50*/  ULDC UR14, c[0x0][0x288] ;  /* 0x0000a200000e7ab9 */ /* 0x000fc60000000800 */
[----:B------:R-:W-:-:S04]  /*7e60*/  ULOP3.LUT UR5, UR5, 0x3fff, URZ, 0xc0, !UPT ;  /* 0x00003fff05057892 */ /* 0x000fc8000f8ec03f */
[----:B------:R-:W-:-:S04]  /*7e70*/  ULOP3.LUT UR5, UR5, 0x2800000, URZ, 0xfc, !UPT ;  /* 0x0280000005057892 */ /* 0x000fc8000f8efc3f */
[----:B------:R-:W-:-:S03]  /*7e80*/  UIMAD UR10, UR61, 0xa00, UR5 ;  /* 0x00000a003d0a78a4 */ /* 0x000fc6000f8e0205 */
[----:B------:R-:W-:Y:S01]  /*7e90*/  @UP0 ULDC UR5, c[0x0][0x44c] ;  /* 0x0001130000050ab9 */ /* 0x000fe20000000800 */
[----:B------:R-:W-:Y:S01]  /*7ea0*/  UMOV UR61, UR60 ;  /* 0x0000003c003d7c82 */ /* 0x000fe20008000000 */
[----:B--2---:R-:W-:Y:S01]  /*7eb0*/  @P2 IMAD.HI.U32 R0, R3, UR5, RZ ;  /* 0x0000000503002c27 */ /* 0x004fe2000f8e00ff */
[----:B------:R-:W-:Y:S01]  /*7ec0*/  @UP0 ULDC UR5, c[0x0][0x450] ;  /* 0x0001140000050ab9 */ /* 0x000fe20000000800 */
[----:B------:R-:W-:Y:S02]  /*7ed0*/  UMOV UR6, UR10 ;  /* 0x0000000a00067c82 */ /* 0x000fe40008000000 */
[----:B------:R-:W-:Y:S01]  /*7ee0*/  HGMMA.64x256x16.F32 R24, R208, gdesc[UR4].tnspB, R24, gsb0 ;  /* 0x43e00004d0187df0 */ /* 0x000fe20008000818 */
[----:B------:R-:W-:Y:S01]  /*7ef0*/  UIADD3 UR6, UR10, 0x80, URZ ;  /* 0x000000800a067890 */ /* 0x000fe2000fffe03f */
[----:B------:R-:W-:Y:S01]  /*7f00*/  @P2 SHF.R.U32.HI R3, RZ, UR5, R0 ;  /* 0x00000005ff032c19 */ /* 0x000fe20008011600 */
[----:B------:R-:W-:Y:S01]  /*7f10*/  UMOV UR7, 0x40000040 ;  /* 0x4000004000077882 */ /* 0x000fe20000000000 */
[----:B------:R-:W-:Y:S01]  /*7f20*/  UMOV UR5, 0x1 ;  /* 0x0000000100057882 */ /* 0x000fe20000000000 */
[----:B------:R-:W-:Y:S01]  /*7f30*/  IMAD.MOV.U32 R0, RZ, RZ, -0x2 ;  /* 0xfffffffeff007424 */ /* 0x000fe200078e00ff */
[----:B------:R-:W-:-:S06]  /*7f40*/  UIMAD UR5, UR11, -0x50, UR5 ;  /* 0xffffffb00b0578a4 */ /* 0x000fcc000f8e0205 */
[----:B------:R-:W-:Y:S01]  /*7f50*/  IMAD R0, R23, R0, UR5 ;  /* 0x0000000517007e24 */ /* 0x000fe2000f8e0200 */
[----:B------:R-:W-:Y:S01]  /*7f60*/  ULDC UR5, c[0x0][0x988] ;  /* 0x0002620000057ab9 */ /* 0x000fe20000000800 */
[----:B------:R-:W-:Y:S02]  /*7f70*/  WARPGROUP.DEPBAR.LE gsb0, 0x0 ;  /* 0x00008000000079c5 */ /* 0x000fe40000010000 */
[----:B------:R-:W-:-:S12]  /*7f80*/  WARPGROUP.ARRIVE ;  /* 0x00000000000079c5 */ /* 0x000fd80000000000 */
        /* <DEDUP_REMOVED lines=11> */
[----:B------:R-:W0:Y:S01]  /*8040*/  LDC R203, c[0x0][0x2f0] ;  /* 0x0000bc00ffcb7b82 */ /* 0x000e220000000800 */
[----:B------:R-:W1:-:S15]  /*8050*/  SHFL.IDX PT, R201, R3, 0x1, 0x1c1f ;  /* 0x003c1f0003c97f89 */ /* 0x000e5e00000e0000 */
[----:B------:R-:W-:-:S06]  /*8060*/  NOP ;  /* 0x0000000000007918 */ /* 0x000fcc0000000000 */
[----:B------:R-:W-:Y:S01]  /*8070*/  HGMMA.64x256x16.F32 R24, R196, gdesc[UR4].tnspB, R24, gsb0 ;  /* 0x43e00004c4187df0 */ /* 0x000fe20008000818 */
[----:B------:R-:W2:Y:S01]  /*8080*/  SHFL.IDX PT, R3, R3, RZ, 0x1c1f ;  /* 0x001c1fff03037589 */ /* 0x000ea200000e0000 */
[----:B------:R-:W-:Y:S01]  /*8090*/  UIADD3 UR6, UR10, 0x200, URZ ;  /* 0x000002000a067890 */ /* 0x000fe2000fffe03f */
[----:B------:R-:W-:Y:S01]  /*80a0*/  UMOV UR7, 0x40000040 ;  /* 0x4000004000077882 */ /* 0x000fe20000000000 */
[----:B0-----:R-:W-:-:S05]  /*80b0*/  IMAD R0, R203, UR15, R0 ;  /* 0x0000000fcb007c24 */ /* 0x001fca000f8e0200 */
[--C-:B-1----:R-:W-:Y:S02]  /*80c0*/  IADD3 R2, R201, -UR14, R0.reuse ;  /* 0x8000000ec9027c10 */ /* 0x102fe4000fffe000 */
[----:B--2---:R-:W-:Y:S02]  /*80d0*/  IADD3 R0, R3, -UR14, R0 ;  /* 0x8000000e03007c10 */ /* 0x004fe4000fffe000 */
[C---:B------:R-:W-:Y:S02]  /*80e0*/  ISETP.GT.AND P3, PT, R2.reuse, RZ, PT ;  /* 0x000000ff0200720c */ /* 0x040fe40003f64270 */
[----:B------:R-:W-:Y:S02]  /*80f0*/  ISETP.GT.AND P4, PT, R2, 0x1, PT ;  /* 0x000000010200780c */ /* 0x000fe40003f84270 */
[----:B------:R-:W-:Y:S02]  /*8100*/  FSEL R186, R186, -INF , P3 ;  /* 0xff800000baba7808 */ /* 0x000fe40001800000 */
[----:B------:R-:W-:-:S02]  /*8110*/  ISETP.GT.AND P3, PT, R2, 0x8, PT ;  /* 0x000000080200780c */ /* 0x000fc40003f64270 */
[----:B------:R-:W-:Y:S02]  /*8120*/  FSEL R187, R187, -INF , P4 ;  /* 0xff800000bbbb7808 */ /* 0x000fe40002000000 */
[----:B------:R-:W-:Y:S02]  /*8130*/  FMNMX.FTZ R4, R186, R21, !PT ;  /* 0x00000015ba047209 */ /* 0x000fe40007810000 */
[----:B------:R-:W-:Y:S02]  /*8140*/  ISETP.GT.AND P4, PT, R2, 0x9, PT ;  /* 0x000000090200780c */ /* 0x000fe40003f84270 */
[----:B------:R-:W-:Y:S02]  /*8150*/  FSEL R190, R190, -INF , P3 ;  /* 0xff800000bebe7808 */ /* 0x000fe40001800000 */
[----:B------:R-:W-:Y:S02]  /*8160*/  FMNMX.FTZ R201, R187, R4, !PT ;  /* 0x00000004bbc97209 */ /* 0x000fe40007810000 */
        /* <DEDUP_REMOVED lines=48> */
[----:B------:R-:W-:-:S02]  /*8470*/  FSEL R159, R159, -INF , P4 ;  /* 0xff8000009f9f7808 */ /* 0x000fc40002000000 */
[----:B------:R-:W-:Y:S02]  /*8480*/  FMNMX.FTZ R2, R158, R201, !PT ;  /* 0x000000c99e027209 */ /* 0x000fe40007810000 */
[C---:B------:R-:W-:Y:S02]  /*8490*/  ISETP.GT.AND P3, PT, R0.reuse, RZ, PT ;  /* 0x000000ff0000720c */ /* 0x040fe40003f64270 */
[----:B------:R-:W-:Y:S02]  /*84a0*/  FMNMX.FTZ R2, R159, R2, !PT ;  /* 0x000000029f027209 */ /* 0x000fe40007810000 */
[C---:B------:R-:W-:Y:S02]  /*84b0*/  ISETP.GT.AND P4, PT, R0.reuse, 0x1, PT ;  /* 0x000000010000780c */ /* 0x040fe40003f84270 */
[----:B------:R-:W-:Y:S01]  /*84c0*/  ISETP.GT.AND P5, PT, R0, 0x8, PT ;  /* 0x000000080000780c */ /* 0x000fe20003fa4270 */
[----:B------:R-:W0:Y:S01]  /*84d0*/  SHFL.BFLY PT, R201, R2, 0x2, 0x1f ;  /* 0x0c401f0002c97f89 */ /* 0x000e2200000e0000 */
[----:B------:R-:W-:-:S02]  /*84e0*/  FSEL R185, R185, -INF , P4 ;  /* 0xff800000b9b97808 */ /* 0x000fc40002000000 */
[----:B------:R-:W-:Y:S02]  /*84f0*/  FSEL R188, R188, -INF , P5 ;  /* 0xff800000bcbc7808 */ /* 0x000fe40002800000 */
[C---:B------:R-:W-:Y:S02]  /*8500*/  ISETP.GT.AND P4, PT, R0.reuse, 0x11, PT ;  /* 0x000000110000780c */ /* 0x040fe40003f84270 */
[C---:B------:R-:W-:Y:S02]  /*8510*/  ISETP.GT.AND P5, PT, R0.reuse, 0x19, PT ;  /* 0x000000190000780c */ /* 0x040fe40003fa4270 */
[----:B------:R-:W-:Y:S02]  /*8520*/  FSEL R177, R177, -INF , P4 ;  /* 0xff800000b1b17808 */ /* 0x000fe40002000000 */
[----:B------:R-:W-:Y:S02]  /*8530*/  FSEL R181, R181, -INF , P5 ;  /* 0xff800000b5b57808 */ /* 0x000fe40002800000 */
[----:B------:R-:W-:-:S02]  /*8540*/  ISETP.GT.AND P4, PT, R0, 0x20, PT ;  /* 0x000000200000780c */ /* 0x000fc40003f84270 */
[----:B------:R-:W-:Y:S02]  /*8550*/  ISETP.GT.AND P5, PT, R0, 0x21, PT ;  /* 0x000000210000780c */ /* 0x000fe40003fa4270 */
[----:B------:R-:W-:Y:S02]  /*8560*/  R2UR UR14, R232 ;  /* 0x00000000e80e72ca */ /* 0x000fe400000e0000 */
[----:B------:R-:W-:Y:S02]  /*8570*/  FSEL R169, R169, -INF , P5 ;  /* 0xff800000a9a97808 */ /* 0x000fe40002800000 */
[----:B------:R-:W-:Y:S02]  /*8580*/  ISETP.GT.AND P5, PT, R0, 0x29, PT ;  /* 0x000000290000780c */ /* 0x000fe40003fa4270 */
[----:B0-----:R-:W-:Y:S02]  /*8590*/  FMNMX.FTZ R4, R2, R201, !PT ;  /* 0x000000c902047209 */ /* 0x001fe40007810000 */
[----:B------:R-:W-:-:S02]  /*85a0*/  FSEL R201, R184, -INF , P3 ;  /* 0xff800000b8c97808 */ /* 0x000fc40001800000 */
[C---:B------:R-:W-:Y:S01]  /*85b0*/  ISETP.GT.AND P3, PT, R0.reuse, 0x9, PT ;  /* 0x000000090000780c */ /* 0x040fe20003f64270 */
[----:B------:R-:W0:Y:S01]  /*85c0*/  SHFL.BFLY PT, R203, R4, 0x1, 0x1f ;  /* 0x0c201f0004cb7f89 */ /* 0x000e2200000e0000 */
[----:B------:R-:W-:Y:S02]  /*85d0*/  FMNMX.FTZ R2, R201, R20, !PT ;  /* 0x00000014c9027209 */ /* 0x000fe40007810000 */
[----:B------:R-:W-:Y:S02]  /*85e0*/  FSEL R189, R189, -INF , P3 ;  /* 0xff800000bdbd7808 */ /* 0x000fe40001800000 */
        /* <DEDUP_REMOVED lines=11> */
[----:B0-----:R-:W-:Y:S02]  /*86a0*/  FMNMX.FTZ R4, R4, R203, !PT ;  /* 0x000000cb04047209 */ /* 0x001fe40007810000 */
[----:B------:R-:W-:Y:S02]  /*86b0*/  FMNMX.FTZ R3, R181, R184, !PT ;  /* 0x000000b8b5037209 */ /* 0x000fe40007810000 */
[----:B------:R-:W-:Y:S01]  /*86c0*/  ISETP.GT.AND P3, PT, R0, 0x28, PT ;  /* 0x000000280000780c */ /* 0x000fe20003f64270 */
[----:B------:R-:W-:Y:S01]  /*86d0*/  FMUL.FTZ R168, R4, UR5 ;  /* 0x0000000504a87c20 */ /* 0x000fe20008410000 */
[----:B------:R-:W-:-:S02]  /*86e0*/  FMNMX.FTZ R184, R2, R3, !PT ;  /* 0x0000000302b87209 */ /* 0x000fc40007810000 */
[----:B------:R-:W-:Y:S02]  /*86f0*/  FSEL R172, R172, -INF , P3 ;  /* 0xff800000acac7808 */ /* 0x000fe40001800000 */
[----:B------:R-:W-:Y:S02]  /*8700*/  FMNMX.FTZ R3, R169, R184, !PT ;  /* 0x000000b8a9037209 */ /* 0x000fe40007810000 */
[----:B------:R-:W-:Y:S02]  /*8710*/  FSETP.NEU.FTZ.AND P4, PT, R4, -INF , PT ;  /* 0xff8000000400780b */ /* 0x000fe40003f9d000 */
[----:B------:R-:W-:Y:S02]  /*8720*/  FSEL R173, R173, -INF , P5 ;  /* 0xff800000adad7808 */ /* 0x000fe40002800000 */
[----:B------:R-:W-:Y:S02]  /*8730*/  ISETP.GT.AND P3, PT, R0, 0x30, PT ;  /* 0x000000300000780c */ /* 0x000fe40003f64270 */
[----:B------:R-:W-:-:S02]  /*8740*/  FMNMX.FTZ R184, R172, R3, !PT ;  /* 0x00000003acb87209 */ /* 0x000fc40007810000 */
[----:B------:R-:W-:Y:S02]  /*8750*/  FSEL R168, R168, RZ, P4 ;  /* 0x000000ffa8a87208 */ /* 0x000fe40002000000 */
[----:B------:R-:W-:Y:S02]  /*8760*/  ISETP.GT.AND P5, PT, R0, 0x31, PT ;  /* 0x000000310000780c */ /* 0x000fe40003fa4270 */
[----:B------:R-:W-:Y:S01]  /*8770*/  FSEL R160, R160, -INF , P3 ;  /* 0xff800000a0a07808 */ /* 0x000fe20001800000 */
[--C-:B------:R-:W-:Y:S01]  /*8780*/  FFMA.FTZ R209, R186, UR5, -R168.reuse ;  /* 0x00000005bad17c23 */ /* 0x100fe200080108a8 */
[----:B------:R-:W-:Y:S01]  /*8790*/  FMNMX.FTZ R3, R173, R184, !PT ;  /* 0x000000b8ad037209 */ /* 0x000fe20007810000 */
[--C-:B------:R-:W-:Y:S01]  /*87a0*/  FFMA.FTZ R184, R187, UR5, -R168.reuse ;  /* 0x00000005bbb87c23 */ /* 0x100fe200080108a8 */
[----:B------:R-:W-:Y:S01]  /*87b0*/  ISETP.GT.AND P3, PT, R0, 0x38, PT ;  /* 0x000000380000780c */ /* 0x000fe20003f64270 */
[--C-:B------:R-:W-:Y:S01]  /*87c0*/  FFMA.FTZ R211, R190, UR5, -R168.reuse ;  /* 0x00000005bed37c23 */ /* 0x100fe200080108a8 */
[----:B------:R-:W-:Y:S01]  /*87d0*/  FSEL R161, R161, -INF , P5 ;  /* 0xff800000a1a17808 */ /* 0x000fe20002800000 */
[--C-:B------:R-:W-:Y:S01]  /*87e0*/  FFMA.FTZ R190, R191, UR5, -R168.reuse ;  /* 0x00000005bfbe7c23 */ /* 0x100fe200080108a8 */
[----:B------:R-:W-:Y:S01]  /*87f0*/  FMNMX.FTZ R186, R160, R3, !PT ;  /* 0x00000003a0ba7209 */ /* 0x000fe20007810000 */
[--C-:B------:R-:W-:Y:S01]  /*8800*/  FFMA.FTZ R203, R174, UR5, -R168.reuse ;  /* 0x00000005aecb7c23 */ /* 0x100fe200080108a8 */
[----:B------:R-:W-:Y:S01]  /*8810*/  ISETP.GT.AND P5, PT, R0, 0x39, PT ;  /* 0x000000390000780c */ /* 0x000fe20003fa4270 */
[----:B------:R-:W-:Y:S01]  /*8820*/  MUFU.EX2 R209, R209 ;  /* 0x000000d100d17308 */ /* 0x000fe20000000800 */
[----:B------:R-:W-:Y:S01]  /*8830*/  FSEL R164, R164, -INF , P3 ;  /* 0xff800000a4a47808 */ /* 0x000fe20001800000 */
[--C-:B------:R-:W-:Y:S01]  /*8840*/  FFMA.FTZ R205, R178, UR5, -R168.reuse ;  /* 0x00000005b2cd7c23 */ /* 0x100fe200080108a8 */
[----:B------:R-:W-:Y:S01]  /*8850*/  FMNMX.FTZ R3, R161, R186, !PT ;  /* 0x000000baa1037209 */ /* 0x000fe20007810000 */
[--C-:B------:R-:W-:Y:S01]  /*8860*/  FFMA.FTZ R207, R182, UR5, -R168.reuse ;  /* 0x00000005b6cf7c23 */ /* 0x100fe200080108a8 */
[----:B------:R-:W-:Y:S01]  /*8870*/  FSEL R165, R165, -INF , P5 ;  /* 0xff800000a5a57808 */ /* 0x000fe20002800000 */
[--C-:B------:R-:W-:Y:S01]  /*8880*/  FFMA.FTZ R178, R183, UR5, -R168.reuse ;  /* 0x00000005b7b27c23 */ /* 0x100fe200080108a8 */
[----:B------:R-:W-:Y:S01]  /*8890*/  ISETP.GT.AND P3, PT, R0, 0x40, PT ;  /* 0x000000400000780c */ /* 0x000fe20003f64270 */
[----:B------:R-:W-:Y:S01]  /*88a0*/  MUFU.EX2 R184, R184 ;  /* 0x000000b800b87308 */ /* 0x000fe20000000800 */
[----:B------:R-:W-:Y:S01]  /*88b0*/  FMNMX.FTZ R186, R164, R3, !PT ;  /* 0x00000003a4ba7209 */ /* 0x000fe20007810000 */
[--C-:B------:R-:W-:Y:S01]  /*88c0*/  FFMA.FTZ R154, R154, UR5, -R168.reuse ;  /* 0x000000059a9a7c23 */ /* 0x100fe200080108a8 */
[----:B------:R-:W-:Y:S01]  /*88d0*/  ISETP.GT.AND P5, PT, R0, 0x41, PT ;  /* 0x000000410000780c */ /* 0x000fe20003fa4270 */
[--C-:B------:R-:W-:Y:S01]  /*88e0*/  FFMA.FTZ R155, R155, UR5, -R168.reuse ;  /* 0x000000059b9b7c23 */ /* 0x100fe200080108a8 */
[----:B------:R-:W-:Y:S01]  /*88f0*/  FSEL R152, R152, -INF , P3 ;  /* 0xff80000098987808 */ /* 0x000fe20001800000 */
[--C-:B------:R-:W-:Y:S01]  /*8900*/  FFMA.FTZ R158, R158, UR5, -R168.reuse ;  /* 0x000000059e9e7c23 */ /* 0x100fe200080108a8 */
[----:B------:R-:W-:Y:S01]  /*8910*/  FMNMX.FTZ R3, R165, R186, !PT ;  /* 0x000000baa5037209 */ /* 0x000fe20007810000 */
[----:B------:R-:W-:Y:S01]  /*8920*/  MUFU.EX2 R211, R211 ;  /* 0x000000d300d37308 */ /* 0x000fe20000000800 */
[----:B------:R-:W-:Y:S01]  /*8930*/  ISETP.GT.AND P3, PT, R0, 0x48, PT ;  /* 0x000000480000780c */ /* 0x000fe20003f64270 */
[----:B------:R-:W-:Y:S01]  /*8940*/  FFMA.FTZ R159, R159, UR5, -R168 ;  /* 0x000000059f9f7c23 */ /* 0x000fe200080108a8 */
[----:B------:R-:W-:-:S02]  /*8950*/  FSEL R153, R153, -INF , P5 ;  /* 0xff80000099997808 */ /* 0x000fc40002800000 */
[----:B------:R-:W-:Y:S02]  /*8960*/  FMNMX.FTZ R186, R152, R3, !PT ;  /* 0x0000000398ba7209 */ /* 0x000fe40007810000 */
[----:B------:R-:W-:Y:S01]  /*8970*/  ISETP.GT.AND P5, PT, R0, 0x49, PT ;  /* 0x000000490000780c */ /* 0x000fe20003fa4270 */
[----:B------:R-:W-:Y:S01]  /*8980*/  MUFU.EX2 R190, R190 ;  /* 0x000000be00be7308 */ /* 0x000fe20000000800 */
[----:B------:R-:W-:Y:S01]  /*8990*/  FSEL R187, R156, -INF , P3 ;  /* 0xff8000009cbb7808 */ /* 0x000fe20001800000 */
[----:B------:R-:W-:Y:S02]  /*89a0*/  WARPGROUP.DEPBAR.LE gsb0, 0x0 ;  /* 0x00008000000079c5 */ /* 0x000fe40000010000 */
[----:B------:R-:W-:Y:S01]  /*89b0*/  WARPGROUP.ARRIVE ;  /* 0x00000000000079c5 */ /* 0x000fe20000000000 */
[----:B------:R-:W-:Y:S01]  /*89c0*/  FMNMX.FTZ R186, R153, R186, !PT ;  /* 0x000000ba99ba7209 */ /* 0x000fe20007810000 */
[--C-:B------:R-:W-:Y:S01]  /*89d0*/  FFMA.FTZ R197, R162, UR5, -R168.reuse ;  /* 0x00000005a2c57c23 */ /* 0x100fe200080108a8 */
[----:B------:R-:W-:Y:S01]  /*89e0*/  FSEL R191, R157, -INF , P5 ;  /* 0xff8000009dbf7808 */ /* 0x000fe20002800000 */
[--C-:B------:R-:W-:Y:S01]  /*89f0*/  FFMA.FTZ R157, R171, UR5, -R168.reuse ;  /* 0x00000005ab9d7c23 */ /* 0x100fe200080108a8 */
[----:B------:R-:W-:Y:S01]  /*8a00*/  FMNMX.FTZ R186, R187, R186, !PT ;  /* 0x000000babbba7209 */ /* 0x000fe20007810000 */
[----:B------:R-:W-:Y:S01]  /*8a10*/  HGMMA.64x256x16.F32 R24, R192, gdesc[UR4].tnspB, R24, gsb0 ;  /* 0x43e00004c0187df0 */ /* 0x000fe20008000818 */
[--C-:B------:R-:W-:Y:S01]  /*8a20*/  FFMA.FTZ R162, R163, UR5, -R168.reuse ;  /* 0x00000005a3a27c23 */ /* 0x100fe200080108a8 */
[--C-:B------:R-:W-:Y:S01]  /*8a30*/  FFMA.FTZ R199, R166, UR5, -R168.reuse ;  /* 0x00000005a6c77c23 */ /* 0x100fe200080108a8 */
[----:B------:R-:W-:Y:S01]  /*8a40*/  FMNMX.FTZ R0, R191, R186, !PT ;  /* 0x000000babf007209 */ /* 0x000fe20007810000 */
[--C-:B------:R-:W-:Y:S01]  /*8a50*/  FFMA.FTZ R166, R167, UR5, -R168.reuse ;  /* 0x00000005a7a67c23 */ /* 0x100fe200080108a8 */
[--C-:B------:R-:W-:Y:S01]  /*8a60*/  FFMA.FTZ R156, R170, UR5, -R168.reuse ;  /* 0x00000005aa9c7c23 */ /* 0x100fe200080108a8 */
[--C-:B------:R-:W-:Y:S01]  /*8a70*/  FFMA.FTZ R170, R175, UR5, -R168.reuse ;  /* 0x00000005afaa7c23 */ /* 0x100fe200080108a8 */
[----:B------:R-:W-:Y:S01]  /*8a80*/  FFMA.FTZ R186, R179, UR5, -R168 ;  /* 0x00000005b3ba7c23 */ /* 0x000fe200080108a8 */
[----:B------:R-:W0:Y:S01]  /*8a90*/  SHFL.BFLY PT, R3, R0, 0x2, 0x1f ;  /* 0x0c401f0000037f89 */ /* 0x000e2200000e0000 */
[----:B------:R-:W-:Y:S01]  /*8aa0*/  MUFU.EX2 R205, R205 ;  /* 0x000000cd00cd7308 */ /* 0x000fe20000000800 */
[----:B------:R-:W-:-:S07]  /*8ab0*/  R2UR UR6, R231 ;  /* 0x00000000e70672ca */ /* 0x000fce00000e0000 */
[----:B------:R-:W-:Y:S06]  /*8ac0*/  MUFU.EX2 R186, R186 ;  /* 0x000000ba00ba7308 */ /* 0x000fec0000000800 */
[----:B------:R-:W-:Y:S01]  /*8ad0*/  UISETP.GT.AND UP1, UPT, UR11, UR6, UPT ;  /* 0x000000060b00728c */ /* 0x000fe2000bf24270 */
[----:B------:R-:W-:Y:S01]  /*8ae0*/  R2UR UR6, R16 ;  /* 0x00000000100672ca */ /* 0x000fe200000e0000 */
[----:B------:R-:W-:Y:S01]  /*8af0*/  MUFU.EX2 R207, R207 ;  /* 0x000000cf00cf7308 */ /* 0x000fe20000000800 */
[----:B0-----:R-:W-:-:S07]  /*8b00*/  FMNMX.FTZ R171, R0, R3, !PT ;  /* 0x0000000300ab7209 */ /* 0x001fce0007810000 */
[----:B------:R-:W-:Y:S01]  /*8b10*/  MUFU.EX2 R178, R178 ;  /* 0x000000b200b27308 */ /* 0x000fe20000000800 */
[----:B------:R-:W0:Y:S03]  /*8b20*/  SHFL.BFLY PT, R0, R171, 0x1, 0x1f ;  /* 0x0c201f00ab007f89 */ /* 0x000e2600000e0000 */
[----:B------:R-:W-:-:S04]  /*8b30*/  IMAD.U32 R234, RZ, RZ, UR6 ;  /* 0x00000006ffea7e24 */ /* 0x000fc8000f8e00ff */
[----:B------:R-:W-:Y:S08]  /*8b40*/  MUFU.EX2 R156, R156 ;  /* 0x0000009c009c7308 */ /* 0x000ff00000000800 */
[----:B------:R-:W-:Y:S08]  /*8b50*/  MUFU.EX2 R157, R157 ;  /* 0x0000009d009d7308 */ /* 0x000ff00000000800 */
[----:B------:R-:W-:Y:S01]  /*8b60*/  MUFU.EX2 R203, R203 ;  /* 0x000000cb00cb7308 */ /* 0x000fe20000000800 */
[----:B0-----:R-:W-:-:S02]  /*8b70*/  FMNMX.FTZ R3, R171, R0, !PT ;  /* 0x00000000ab037209 */ /* 0x001fc40007810000 */
[----:B------:R-:W-:Y:S02]  /*8b80*/  FSEL R0, R4, RZ, P4 ;  /* 0x000000ff04007208 */ /* 0x000fe40002000000 */
[C---:B------:R-:W-:Y:S01]  /*8b90*/  FSETP.NEU.FTZ.AND P3, PT, R3.reuse, -INF , PT ;  /* 0xff8000000300780b */ /* 0x040fe20003f7d000 */
[C---:B------:R-:W-:Y:S02]  /*8ba0*/  FMUL.FTZ R174, R3.reuse, UR5 ;  /* 0x0000000503ae7c20 */ /* 0x040fe40008410000 */
[----:B------:R-:W-:Y:S01]  /*8bb0*/  MUFU.EX2 R170, R170 ;  /* 0x000000aa00aa7308 */ /* 0x000fe20000000800 */
[----:B------:R-:W-:Y:S01]  /*8bc0*/  FADD.FTZ R0, -R0, R21 ;  /* 0x0000001500007221 */ /* 0x000fe20000010100 */
[----:B------:R-:W-:Y:S02]  /*8bd0*/  FSEL R21, R3, RZ, P3 ;  /* 0x000000ff03157208 */ /* 0x000fe40001800000 */
[----:B------:R-:W-:Y:S02]  /*8be0*/  FSEL R174, R174, RZ, P3 ;  /* 0x000000ffaeae7208 */ /* 0x000fe40001800000 */
[----:B------:R-:W-:Y:S01]  /*8bf0*/  PLOP3.LUT P3, PT, PT, PT, UP1, 0x80, 0x0 ;  /* 0x000000000000781c */ /* 0x000fe20003f6f018 */
[----:B------:R-:W-:Y:S01]  /*8c00*/  FADD.FTZ R21, -R21, R20 ;  /* 0x0000001415157221 */ /* 0x000fe20000010100 */
[----:B------:R-:W-:-:S02]  /*8c10*/  IMAD.U32 R20, RZ, RZ, UR14 ;  /* 0x0000000eff147e24 */ /* 0x000fc4000f8e00ff */
[--C-:B------:R-:W-:Y:S01]  /*8c20*/  FFMA.FTZ R200, R2, UR5, -R174.reuse ;  /* 0x0000000502c87c23 */ /* 0x100fe200080108ae */
[----:B------:R-:W-:Y:S01]  /*8c30*/  FMUL.FTZ R2, R0, UR5 ;  /* 0x0000000500027c20 */ /* 0x000fe20008410000 */
[--C-:B------:R-:W-:Y:S01]  /*8c40*/  FFMA.FTZ R163, R201, UR5, -R174.reuse ;  /* 0x00000005c9a37c23 */ /* 0x100fe200080108ae */
[----:B------:R-:W-:Y:S01]  /*8c50*/  FMUL.FTZ R0, R21, UR5 ;  /* 0x0000000515007c20 */ /* 0x000fe20008410000 */
[--C-:B------:R-:W-:Y:S01]  /*8c60*/  FFMA.FTZ R208, R185, UR5, -R174.reuse ;  /* 0x00000005b9d07c23 */ /* 0x100fe200080108ae */
[--C-:B------:R-:W-:Y:S01]  /*8c70*/  FFMA.FTZ R210, R188, UR5, -R174.reuse ;  /* 0x00000005bcd27c23 */ /* 0x100fe200080108ae */
[--C-:B------:R-:W-:Y:S01]  /*8c80*/  FFMA.FTZ R167, R189, UR5, -R174.reuse ;  /* 0x00000005bda77c23 */ /* 0x100fe200080108ae */
[----:B------:R-:W0:Y:S01]  /*8c90*/  MUFU.EX2 R2, R2 ;  /* 0x0000000200027308 */ /* 0x000e220000000800 */
[--C-:B------:R-:W-:Y:S01]  /*8ca0*/  FFMA.FTZ R204, R176, UR5, -R174.reuse ;  /* 0x00000005b0cc7c23 */ /* 0x100fe200080108ae */
[----:B------:R-:W-:Y:S01]  /*8cb0*/  FFMA.FTZ R175, R177, UR5, -R174 ;  /* 0x00000005b1af7c23 */ /* 0x000fe200080108ae */
[----:B------:R-:W-:-:S02]  /*8cc0*/  @!P1 VIADD R20, R20, 0x38840 ;  /* 0x0003884014149836 */ /* 0x000fc40000000000 */
[--C-:B------:R-:W-:Y:S01]  /*8cd0*/  FFMA.FTZ R21, R173, UR5, -R174.reuse ;  /* 0x00000005ad157c23 */ /* 0x100fe200080108ae */
[--C-:B------:R-:W-:Y:S01]  /*8ce0*/  FFMA.FTZ R206, R180, UR5, -R174.reuse ;  /* 0x00000005b4ce7c23 */ /* 0x100fe200080108ae */
[----:B------:R-:W-:Y:S01]  /*8cf0*/  FFMA.FTZ R202, R172, UR5, -R174 ;  /* 0x00000005acca7c23 */ /* 0x000fe200080108ae */
[----:B------:R-:W-:Y:S01]  /*8d00*/  IMAD.U32 R172, RZ, RZ, UR4 ;  /* 0x00000004ffac7e24 */ /* 0x000fe2000f8e00ff */
[----:B------:R-:W-:Y:S01]  /*8d10*/  MUFU.EX2 R163, R163 ;  /* 0x000000a300a37308 */ /* 0x000fe20000000800 */
[----:B------:R-:W-:Y:S01]  /*8d20*/  @!P1 PRMT R20, RZ, 0x654, R20 ;  /* 0x00000654ff149816 */ /* 0x000fe20000000014 */
[--C-:B------:R-:W-:Y:S01]  /*8d30*/  FFMA.FTZ R171, R181, UR5, -R174.reuse ;  /* 0x00000005b5ab7c23 */ /* 0x100fe200080108ae */
[--C-:B------:R-:W-:Y:S01]  /*8d40*/  FFMA.FTZ R196, R160, UR5, -R174.reuse ;  /* 0x00000005a0c47c23 */ /* 0x100fe200080108ae */
[----:B------:R-:W-:Y:S02]  /*8d50*/  @!P1 VIADD R160, R172, 0x38860 ;  /* 0x00038860aca09836 */ /* 0x000fe40000000000 */
[--C-:B------:R-:W-:Y:S01]  /*8d60*/  FFMA.FTZ R161, R161, UR5, -R174.reuse ;  /* 0x00000005a1a17c23 */ /* 0x100fe200080108ae */
[--C-:B------:R-:W-:Y:S01]  /*8d70*/  FFMA.FTZ R169, R169, UR5, -R174.reuse ;  /* 0x00000005a9a97c23 */ /* 0x100fe200080108ae */
[----:B------:R-:W-:Y:S01]  /*8d80*/  FFMA.FTZ R198, R164, UR5, -R174 ;  /* 0x00000005a4c67c23 */ /* 0x000fe200080108ae */
[----:B------:R-:W1:Y:S01]  /*8d90*/  MUFU.EX2 R0, R0 ;  /* 0x0000000000007308 */ /* 0x000e620000000800 */
[----:B0-----:R-:W-:Y:S01]  /*8da0*/  FFMA.FTZ R177, R2, R5, R209 ;  /* 0x0000000502b17223 */ /* 0x001fe200000100d1 */
[----:B------:R-:W-:Y:S01]  /*8db0*/  @!P1 PRMT R160, RZ, 0x654, R160 ;  /* 0x00000654ffa09816 */ /* 0x000fe200000000a0 */
[--C-:B------:R-:W-:Y:S01]  /*8dc0*/  FFMA.FTZ R165, R165, UR5, -R174.reuse ;  /* 0x00000005a5a57c23 */ /* 0x100fe200080108ae */
[----:B------:R-:W-:Y:S01]  /*8dd0*/  F2FP.F16.F32.PACK_AB R201, R157, R156 ;  /* 0x0000009c9dc9723e */ /* 0x000fe200000000ff */
[----:B------:R-:W-:Y:S01]  /*8de0*/  FFMA.FTZ R187, R187, UR5, -R174 ;  /* 0x00000005bbbb7c23 */ /* 0x000fe200080108ae */
[----:B------:R-:W-:Y:S01]  /*8df0*/  UIADD3 UR4, UR11, -0x1, URZ ;  /* 0xffffffff0b047890 */ /* 0x000fe2000fffe03f */
[----:B------:R-:W-:Y:S01]  /*8e00*/  F2FP.F16.F32.PACK_AB R209, R184, R209 ;  /* 0x000000d1b8d1723e */ /* 0x000fe200000000ff */
[----:B------:R-:W0:Y:S04]  /*8e10*/  MUFU.EX2 R208, R208 ;  /* 0x000000d000d07308 */ /* 0x000e280000000800 */
[----:B------:R-:W-:-:S04]  /*8e20*/  IMAD.U32 R233, RZ, RZ, UR4 ;  /* 0x00000004ffe97e24 */ /* 0x000fc8000f8e00ff */
[----:B------:R-:W-:Y:S01]  /*8e30*/  MUFU.EX2 R210, R210 ;  /* 0x000000d200d27308 */ /* 0x000fe20000000800 */
[----:B-1----:R-:W-:Y:S01]  /*8e40*/  FFMA.FTZ R173, R0, R14, R163 ;  /* 0x0000000e00ad7223 */ /* 0x002fe200000100a3 */
[----:B------:R-:W-:-:S06]  /*8e50*/  FADD.FTZ R14, R184, R177 ;  /* 0x000000b1b80e7221 */ /* 0x000fcc0000010000 */
[----:B------:R-:W-:Y:S01]  /*8e60*/  MUFU.EX2 R167, R167 ;  /* 0x000000a700a77308 */ /* 0x000fe20000000800 */
[C---:B0-----:R-:W-:Y:S01]  /*8e70*/  FADD.FTZ R173, R208.reuse, R173 ;  /* 0x000000add0ad7221 */ /* 0x041fe20000010000 */
[----:B------:R-:W-:-:S06]  /*8e80*/  F2FP.F16.F32.PACK_AB R208, R208, R163 ;  /* 0x000000a3d0d0723e */ /* 0x000fcc00000000ff */
        /* <DEDUP_REMOVED lines=16> */
[----:B------:R-:W0:Y:S08]  /*8f90*/  MUFU.EX2 R155, R155 ;  /* 0x0000009b009b7308 */ /* 0x000e300000000800 */
[----:B------:R-:W-:Y:S01]  /*8fa0*/  MUFU.EX2 R158, R158 ;  /* 0x0000009e009e7308 */ /* 0x000fe20000000800 */
[----:B------:R-:W-:-:S02]  /*8fb0*/  WARPGROUP.DEPBAR.LE gsb0, 0x0 ;  /* 0x00008000000079c5 */ /* 0x000fc40000010000 */
[----:B------:R1:W-:Y:S01]  /*8fc0*/  @!P1 SYNCS.ARRIVE.TRANS64.RED.A1T0 RZ, [R20+URZ], RZ ;  /* 0x000000ff14ff99a7 */ /* 0x0003e2000810043f */
[----:B------:R-:W-:-:S04]  /*8fd0*/  FFMA.FTZ R192, R152, UR5, -R174 ;  /* 0x0000000598c07c23 */ /* 0x000fc800080108ae */
[----:B------:R-:W-:Y:S01]  /*8fe0*/  MUFU.EX2 R194, R187 ;  /* 0x000000bb00c27308 */ /* 0x000fe20000000800 */
[----:B0-----:R-:W-:Y:S01]  /*8ff0*/  F2FP.F16.F32.PACK_AB R193, R155, R154 ;  /* 0x0000009a9bc1723e */ /* 0x001fe200000000ff */
[----:B-1----:R-:W-:Y:S01]  /*9000*/  FADD.FTZ R20, R210, R173 ;  /* 0x000000add2147221 */ /* 0x002fe20000010000 */
[----:B------:R-:W-:Y:S01]  /*9010*/  FADD.FTZ R173, R211, R14 ;  /* 0x0000000ed3ad7221 */ /* 0x000fe20000010000 */
[----:B------:R0:W-:Y:S01]  /*9020*/  @!P1 SYNCS.ARRIVE.TRANS64.RED.A1T0 RZ, [R160+URZ], RZ ;  /* 0x000000ffa0ff99a7 */ /* 0x0001e2000810043f */
[----:B------:R-:W-:Y:S01]  /*9030*/  FFMA.FTZ R14, R153, UR5, -R174 ;  /* 0x00000005990e7c23 */ /* 0x000fe200080108ae */
[----:B------:R-:W-:Y:S01]  /*9040*/  FADD.FTZ R177, R167, R20 ;  /* 0x00000014a7b17221 */ /* 0x000fe20000010000 */
[C---:B------:R-:W-:Y:S01]  /*9050*/  FADD.FTZ R20, R190.reuse, R173 ;  /* 0x000000adbe147221 */ /* 0x040fe20000010000 */
[----:B------:R-:W1:Y:S01]  /*9060*/  MUFU.EX2 R153, R165 ;  /* 0x000000a500997308 */ /* 0x000e620000000800 */
[----:B------:R-:W-:Y:S01]  /*9070*/  FFMA.FTZ R174, R191, UR5, -R174 ;  /* 0x00000005bfae7c23 */ /* 0x000fe200080108ae */
[----:B------:R-:W-:Y:S01]  /*9080*/  F2FP.F16.F32.PACK_AB R211, R190, R211 ;  /* 0x000000d3bed3723e */ /* 0x000fe200000000ff */
[----:B------:R-:W-:Y:S01]  /*9090*/  FADD.FTZ R161, R205, R20 ;  /* 0x00000014cda17221 */ /* 0x000fe20000010000 */
[----:B0-----:R-:W-:Y:S01]  /*90a0*/  FADD.FTZ R160, R204, R177 ;  /* 0x000000b1cca07221 */ /* 0x001fe20000010000 */
[----:B------:R-:W-:-:S02]  /*90b0*/  F2FP.F16.F32.PACK_AB R210, R167, R210 ;  /* 0x000000d2a7d2723e */ /* 0x000fc400000000ff */
[----:B------:R-:W-:Y:S01]  /*90c0*/  FADD.FTZ R20, R186, R161 ;  /* 0x000000a1ba147221 */ /* 0x000fe20000010000 */
[C---:B------:R-:W-:Y:S01]  /*90d0*/  FADD.FTZ R173, R175.reuse, R160 ;  /* 0x000000a0afad7221 */ /* 0x040fe20000010000 */
[----:B------:R-:W0:Y:S01]  /*90e0*/  MUFU.EX2 R192, R192 ;  /* 0x000000c000c07308 */ /* 0x000e220000000800 */
[----:B------:R-:W-:Y:S01]  /*90f0*/  F2FP.F16.F32.PACK_AB R204, R175, R204 ;  /* 0x000000ccafcc723e */ /* 0x000fe200000000ff */
[----:B------:R-:W-:Y:S01]  /*9100*/  FADD.FTZ R161, R207, R20 ;  /* 0x00000014cfa17221 */ /* 0x000fe20000010000 */
[----:B------:R-:W-:Y:S01]  /*9110*/  FADD.FTZ R152, R206, R173 ;  /* 0x000000adce987221 */ /* 0x000fe20000010000 */
[----:B------:R-:W-:Y:S02]  /*9120*/  F2FP.F16.F32.PACK_AB R205, R186, R205 ;  /* 0x000000cdbacd723e */ /* 0x000fe400000000ff */
[----:B------:R-:W-:Y:S01]  /*9130*/  FADD.FTZ R161, R178, R161 ;  /* 0x000000a1b2a17221 */ /* 0x000fe20000010000 */
[C---:B------:R-:W-:Y:S01]  /*9140*/  FADD.FTZ R173, R171.reuse, R152 ;  /* 0x00000098abad7221 */ /* 0x040fe20000010000 */
[----:B------:R2:W3:Y:S01]  /*9150*/  MUFU.EX2 R160, R14 ;  /* 0x0000000e00a07308 */ /* 0x0004e20000000800 */
[----:B------:R-:W-:Y:S01]  /*9160*/  F2FP.F16.F32.PACK_AB R206, R171, R206 ;  /* 0x000000ceabce723e */ /* 0x000fe200000000ff */
[----:B------:R-:W-:Y:S01]  /*9170*/  FADD.FTZ R152, R156, R161 ;  /* 0x000000a19c987221 */ /* 0x000fe20000010000 */
[----:B------:R-:W-:Y:S01]  /*9180*/  FADD.FTZ R20, R200, R173 ;  /* 0x000000adc8147221 */ /* 0x000fe20000010000 */
[----:B------:R-:W-:-:S02]  /*9190*/  F2FP.F16.F32.PACK_AB R207, R178, R207 ;  /* 0x000000cfb2cf723e */ /* 0x000fc400000000ff */
[----:B------:R-:W-:Y:S01]  /*91a0*/  FADD.FTZ R152, R157, R152 ;  /* 0x000000989d987221 */ /* 0x000fe20000010000 */
[C---:B------:R-:W-:Y:S01]  /*91b0*/  FADD.FTZ R161, R169.reuse, R20 ;  /* 0x00000014a9a17221 */ /* 0x040fe20000010000 */
[----:B------:R-:W-:Y:S01]  /*91c0*/  MUFU.EX2 R174, R174 ;  /* 0x000000ae00ae7308 */ /* 0x000fe20000000800 */
[----:B------:R-:W-:Y:S02]  /*91d0*/  F2FP.F16.F32.PACK_AB R200, R169, R200 ;  /* 0x000000c8a9c8723e */ /* 0x000fe400000000ff */
[----:B------:R-:W-:Y:S01]  /*91e0*/  FADD.FTZ R20, R202, R161 ;  /* 0x000000a1ca147221 */ /* 0x000fe20000010000 */
[----:B------:R-:W-:Y:S01]  /*91f0*/  FADD.FTZ R161, R203, R152 ;  /* 0x00000098cba17221 */ /* 0x000fe20000010000 */
[C---:B------:R-:W-:Y:S02]  /*9200*/  F2FP.F16.F32.PACK_AB R202, R21.reuse, R202 ;  /* 0x000000ca15ca723e */ /* 0x040fe400000000ff */
[----:B------:R-:W-:Y:S01]  /*9210*/  FADD.FTZ R163, R21, R20 ;  /* 0x0000001415a37221 */ /* 0x000fe20000010000 */
[C---:B------:R-:W-:Y:S01]  /*9220*/  FADD.FTZ R20, R170.reuse, R161 ;  /* 0x000000a1aa147221 */ /* 0x040fe20000010000 */
[----:B------:R-:W4:Y:S01]  /*9230*/  MUFU.EX2 R159, R159 ;  /* 0x0000009f009f7308 */ /* 0x000f220000000800 */
[----:B------:R-:W-:Y:S01]  /*9240*/  F2FP.F16.F32.PACK_AB R203, R170, R203 ;  /* 0x000000cbaacb723e */ /* 0x000fe200000000ff */
[----:B------:R-:W-:Y:S01]  /*9250*/  FADD.FTZ R152, R196, R163 ;  /* 0x000000a3c4987221 */ /* 0x000fe20000010000 */
[----:B------:R-:W-:Y:S01]  /*9260*/  FADD.FTZ R157, R197, R20 ;  /* 0x00000014c59d7221 */ /* 0x000fe20000010000 */
[----:B------:R-:W-:-:S02]  /*9270*/  F2FP.F16.F32.PACK_AB R196, R5, R196 ;  /* 0x000000c405c4723e */ /* 0x000fc400000000ff */
[----:B------:R-:W-:Y:S01]  /*9280*/  FADD.FTZ R161, R5, R152 ;  /* 0x0000009805a17221 */ /* 0x000fe20000010000 */
[C---:B--2---:R-:W-:Y:S01]  /*9290*/  FADD.FTZ R14, R162.reuse, R157 ;  /* 0x0000009da20e7221 */ /* 0x044fe20000010000 */
[----:B------:R-:W-:Y:S02]  /*92a0*/  F2FP.F16.F32.PACK_AB R197, R162, R197 ;  /* 0x000000c5a2c5723e */ /* 0x000fe400000000ff */
[----:B------:R-:W-:Y:S01]  /*92b0*/  FADD.FTZ R20, R198, R161 ;  /* 0x000000a1c6147221 */ /* 0x000fe20000010000 */
[----:B------:R-:W-:Y:S01]  /*92c0*/  FADD.FTZ R5, R199, R14 ;  /* 0x0000000ec7057221 */ /* 0x000fe20000010000 */
[C---:B-1----:R-:W-:Y:S02]  /*92d0*/  F2FP.F16.F32.PACK_AB R198, R153.reuse, R198 ;  /* 0x000000c699c6723e */ /* 0x042fe400000000ff */
[----:B------:R-:W-:Y:S01]  /*92e0*/  FADD.FTZ R21, R153, R20 ;  /* 0x0000001499157221 */ /* 0x000fe20000010000 */
[C---:B------:R-:W-:Y:S01]  /*92f0*/  FADD.FTZ R5, R166.reuse, R5 ;  /* 0x00000005a6057221 */ /* 0x040fe20000010000 */
[----:B------:R-:W-:Y:S01]  /*9300*/  F2FP.F16.F32.PACK_AB R199, R166, R199 ;  /* 0x000000c7a6c7723e */ /* 0x000fe200000000ff */
[----:B------:R-:W-:-:S02]  /*9310*/  IMAD.MOV.U32 R20, RZ, RZ, R3 ;  /* 0x000000ffff147224 */ /* 0x000fc400078e0003 */
[----:B0-----:R-:W-:Y:S01]  /*9320*/  FADD.FTZ R21, R192, R21 ;  /* 0x00000015c0157221 */ /* 0x001fe20000010000 */
[----:B------:R-:W-:Y:S01]  /*9330*/  FADD.FTZ R14, R154, R5 ;  /* 0x000000059a0e7221 */ /* 0x000fe20000010000 */
[C---:B---3--:R-:W-:Y:S02]  /*9340*/  F2FP.F16.F32.PACK_AB R192, R160.reuse, R192 ;  /* 0x000000c0a0c0723e */ /* 0x048fe400000000ff */
[----:B------:R-:W-:Y:S01]  /*9350*/  FADD.FTZ R21, R160, R21 ;  /* 0x00000015a0157221 */ /* 0x000fe20000010000 */
[----:B------:R-:W-:Y:S01]  /*9360*/  FADD.FTZ R5, R155, R14 ;  /* 0x0000000e9b057221 */ /* 0x000fe20000010000 */
[----:B----4-:R-:W-:Y:S02]  /*9370*/  F2FP.F16.F32.PACK_AB R195, R159, R158 ;  /* 0x0000009e9fc3723e */ /* 0x010fe400000000ff */
[----:B------:R-:W-:Y:S01]  /*9380*/  FADD.FTZ R21, R194, R21 ;  /* 0x00000015c2157221 */ /* 0x000fe20000010000 */
[----:B------:R-:W-:Y:S01]  /*9390*/  FADD.FTZ R5, R158, R5 ;  /* 0x000000059e057221 */ /* 0x000fe20000010000 */
[----:B------:R-:W-:-:S02]  /*93a0*/  F2FP.F16.F32.PACK_AB R194, R174, R194 ;  /* 0x000000c2aec2723e */ /* 0x000fc400000000ff */
[----:B------:R-:W-:Y:S01]  /*93b0*/  FADD.FTZ R14, R174, R21 ;  /* 0x00000015ae0e7221 */ /* 0x000fe20000010000 */
[----:B------:R-:W-:Y:S01]  /*93c0*/  FADD.FTZ R5, R159, R5 ;  /* 0x000000059f057221 */ /* 0x000fe20000010000 */
[----:B------:R-:W-:Y:S01]  /*93d0*/  IMAD.MOV.U32 R21, RZ, RZ, R4 ;  /* 0x000000ffff157224 */ /* 0x000fe200078e0004 */
[----:B------:R-:W-:Y:S06]  /*93e0*/  @P3 BRA `(.L_x_2396) ;  /* 0xffffffbc00e43947 */ /* 0x000fec000383ffff */
[----:B------:R-:W-:-:S07]  /*93f0*/  IMAD.U32 R232, RZ, RZ, UR4 ;  /* 0x00000004ffe87e24 */ /* 0x000fce000f8e00ff */
.L_x_2387:
[----:B------:R-:W-:-:S13]  /*9400*/  R2UR UR4, R232 ;  /* 0x00000000e80472ca */ /* 0x000fda00000e0000 */
[----:B------:R-:W-:-:S13]  /*9410*/  ISETP.LE.AND P2, PT, RZ, UR4, PT ;  /* 0x00000004ff007c0c */ /* 0x000fda000bf43270 */
[----:B------:R-:W-:Y:S05]  /*9420*/  @!P2 BRA `(.L_x_2397) ;  /* 0x000000380084a947 */ /* 0x000fea0003800000 */
[----:B------:R-:W-:Y:S01]  /*9430*/  R2UR UR4, R16 ;  /* 0x00000000100472ca */ /* 0x000fe200000e0000 */
[----:B------:R-:W-:Y:S01]  /*9440*/  IMAD.MOV.U32 R19, RZ, RZ, R4 ;  /* 0x000000ffff137224 */ /* 0x000fe200078e0004 */
[----:B------:R-:W-:Y:S01]  /*9450*/  UMOV UR61, UR60 ;  /* 0x0000003c003d7c82 */ /* 0x000fe20008000000 */
[----:B------:R-:W-:-:S10]  /*9460*/  IMAD.MOV.U32 R20, RZ, RZ, R3 ;  /* 0x000000ffff147224 */ /* 0x000fd400078e0003 */
[----:B------:R-:W-:-:S07]  /*9470*/  IMAD.U32 R21, RZ, RZ, UR4 ;  /* 0x00000004ff157e24 */ /* 0x000fce000f8e00ff */
.L_x_2406:
        /* <DEDUP_REMOVED lines=9> */
.L_x_2398:
[----:B------:R-:W-:Y:S02]  /*9510*/  R2UR UR4, R17 ;  /* 0x00000000110472ca */ /* 0x000fe400000e0000 */
[----:B------:R-:W-:-:S11]  /*9520*/  R2UR UR5, R16 ;  /* 0x00000000100572ca */ /* 0x000fd600000e0000 */
[----:B------:R-:W-:Y:S02]  /*9530*/  ULEA UR4, UR60, UR4, 0x3 ;  /* 0x000000043c047291 */ /* 0x000fe4000f8e183f */
[----:B------:R-:W-:-:S05]  /*9540*/  IMAD.U32 R3, RZ, RZ, UR5 ;  /* 0x00000005ff037e24 */ /* 0x000fca000f8e00ff */
[----:B------:R-:W-:-:S04]  /*9550*/  SHF.L.U32 R3, R3, 0x1f, RZ ;  /* 0x0000001f03037819 */ /* 0x000fc800000006ff */
[----:B------:R0:W1:Y:S01]  /*9560*/  SYNCS.PHASECHK.TRANS64.TRYWAIT P2, [UR4+0x38830], R3 ;  /* 0x03883003ff0075a7 */ /* 0x0000620008040144 */
[----:B------:R-:W-:Y:S05]  /*9570*/  @!P0 BRA `(.L_x_2399) ;  /* 0x0000000000048947 */ /* 0x000fea0003800000 */
[----:B------:R-:W-:Y:S01]  /*9580*/  BPT.TRAP 0x1 ;  /* 0x000000040000795c */ /* 0x000fe20000300000 */
.L_x_2399:
[----:B-1----:R-:W-:Y:S05]  /*9590*/  @P2 BRA `(.L_x_2400) ;  /* 0x0000000000082947 */ /* 0x002fea0003800000 */
[----:B------:R-:W1:Y:S02]  /*95a0*/  SYNCS.PHASECHK.TRANS64.TRYWAIT P2, [UR4+0x38830], R3 ;  /* 0x03883003ff0075a7 */ /* 0x000e640008040144 */
[----:B-1----:R-:W-:Y:S05]  /*95b0*/  @!P2 BRA `(.L_x_2401) ;  /* 0x000000d0002ca947 */ /* 0x002fea0003800000 */
.L_x_2400:
        /* <DEDUP_REMOVED lines=643> */
.L_x_2402:
        /* <DEDUP_REMOVED lines=8> */
.L_x_2403:
[----:B---3--:R-:W-:Y:S05]  /*be70*/  @P2 BRA `(.L_x_2404) ;  /* 0x0000000000082947 */ /* 0x008fea0003800000 */
[----:B------:R-:W3:Y:S02]  /*be80*/  SYNCS.PHASECHK.TRANS64.TRYWAIT P2, [UR4+0x38850], R0 ;  /* 0x03885000ff0075a7 */ /* 0x000ee40008040144 */
[----:B---3--:R-:W-:Y:S05]  /*be90*/  @!P2 BRA `(.L_x_2405) ;  /* 0x000000a8000ca947 */ /* 0x008fea0003800000 */
.L_x_2404:
[----:B------:R-:W-:Y:S01]  /*bea0*/  R2UR UR11, R17 ;  /* 0x00000000110b72ca */ /* 0x000fe200000e0000 */
[----:B------:R-:W-:Y:S01]  /*beb0*/  WARPGROUP.ARRIVE ;  /* 0x00000000000079c5 */ /* 0x000fe20000000000 */
[----:B------:R-:W-:Y:S01]  /*bec0*/  UMOV UR7, 0x40000040 ;  /* 0x4000004000077882 */ /* 0x000fe20000000000 */
[----:B0-2---:R-:W-:Y:S01]  /*bed0*/  FMNMX.FTZ R0, R184, R20, !PT ;  /* 0x00000014b8007209 */ /* 0x005fe20007810000 */
[----:B------:R-:W-:-:S03]  /*bee0*/  ULDC UR14, c[0x0][0x988] ;  /* 0x00026200000e7ab9 */ /* 0x000fc60000000800 */
        /* <DEDUP_REMOVED lines=12> */
[----:B------:R-:W-:Y:S01]  /*bfb0*/  UMOV UR5, UR14 ;  /* 0x0000000e00057c82 */ /* 0x000fe20008000000 */
[----:B------:R-:W-:-:S02]  /*bfc0*/  UMOV UR61, UR60 ;  /* 0x0000003c003d7c82 */ /* 0x000fc40008000000 */
        /* <DEDUP_REMOVED lines=18> */
[----:B------:R-:W-:Y:S01]  /*c0f0*/  FMNMX.FTZ R21, R187, R0, !PT ;  /* 0x00000000bb157209 */ /* 0x000fe20007810000 */
        /* <DEDUP_REMOVED lines=18> */
[----:B------:R-:W-:Y:S01]  /*c220*/  UMOV UR7, 0x40000040 ;  /* 0x4000004000077882 */ /* 0x000fe20000000000 */
[----:B0-----:R-:W-:-:S05]  /*c230*/  FMNMX.FTZ R3, R200, R3, !PT ;  /* 0x00000003c8037209 */ /* 0x001fca0007810000 */
[C---:B------:R-:W-:Y:S01]  /*c240*/  FADD.FTZ R4, -R3.reuse, R20 ;  /* 0x0000001403047221 */ /* 0x040fe20000010100 */
[----:B------:R-:W-:-:S03]  /*c250*/  FMUL.FTZ R2, R3, UR5 ;  /* 0x0000000503027c20 */ /* 0x000fc60008410000 */
[----:B------:R-:W-:Y:S01]  /*c260*/  FMUL.FTZ R0, R4, UR5 ;  /* 0x0000000504007c20 */ /* 0x000fe20008410000 */
        /* <DEDUP_REMOVED lines=18> */
[----:B------:R-:W-:Y:S01]  /*c390*/  FFMA.FTZ R157, R157, UR5, -R2 ;  /* 0x000000059d9d7c23 */ /* 0x000fe20008010802 */
[----:B------:R-:W-:Y:S01]  /*c3a0*/  MUFU.EX2 R0, R0 ;  /* 0x0000000000007308 */ /* 0x000fe20000000800 */
[----:B------:R-:W-:-:S04]  /*c3b0*/  IMAD.U32 R165, RZ, RZ, UR4 ;  /* 0x00000004ffa57e24 */ /* 0x000fc8000f8e00ff */
[----:B------:R-:W-:-:S03]  /*c3c0*/  @!P1 VIADD R165, R165, 0x38860 ;  /* 0x00038860a5a59836 */ /* 0x000fc60000000000 */
[----:B------:R-:W-:Y:S02]  /*c3d0*/  MUFU.EX2 R21, R184 ;  /* 0x000000b800157308 */ /* 0x000fe40000000800 */
[----:B------:R-:W-:-:S06]  /*c3e0*/  @!P1 PRMT R165, RZ, 0x654, R165 ;  /* 0x00000654ffa59816 */ /* 0x000fcc00000000a5 */
        /* <DEDUP_REMOVED lines=16> */
[----:B------:R-:W-:Y:S02]  /*c4f0*/  FFMA.FTZ R198, R164, UR5, -R2 ;  /* 0x00000005a4c67c23 */ /* 0x000fe40008010802 */
[----:B------:R-:W-:Y:S01]  /*c500*/  FMNMX.FTZ R4, R182, R197, !PT ;  /* 0x000000c5b6047209 */ /* 0x000fe20007810000 */
[----:B------:R-:W-:Y:S01]  /*c510*/  HGMMA.64x256x16.F32 R24, R192, gdesc[UR4].tnspB, R24, gsb0 ;  /* 0x43e00004c0187df0 */ /* 0x000fe20008000818 */
[----:B------:R-:W-:Y:S01]  /*c520*/  R2UR UR6, R232 ;  /* 0x00000000e80672ca */ /* 0x000fe200000e0000 */
[----:B------:R-:W-:Y:S01]  /*c530*/  MUFU.EX2 R196, R196 ;  /* 0x000000c400c47308 */ /* 0x000fe20000000800 */
[----:B------:R-:W-:-:S04]  /*c540*/  FMNMX.FTZ R185, R183, R4, !PT ;  /* 0x00000004b7b97209 */ /* 0x000fc80007810000 */
[----:B------:R-:W-:-:S03]  /*c550*/  FMNMX.FTZ R4, R170, R185, !PT ;  /* 0x000000b9aa047209 */ /* 0x000fc60007810000 */
[----:B------:R-:W-:Y:S01]  /*c560*/  MUFU.EX2 R198, R198 ;  /* 0x000000c600c67308 */ /* 0x000fe20000000800 */
[----:B------:R-:W-:-:S03]  /*c570*/  FMNMX.FTZ R185, R171, R4, !PT ;  /* 0x00000004abb97209 */ /* 0x000fc60007810000 */
[----:B------:R-:W-:Y:S01]  /*c580*/  UIADD3 UR4, UR6, -0x1, URZ ;  /* 0xffffffff06047890 */ /* 0x000fe2000fffe03f */
[----:B------:R-:W-:Y:S02]  /*c590*/  FMNMX.FTZ R4, R174, R185, !PT ;  /* 0x000000b9ae047209 */ /* 0x000fe40007810000 */
[----:B------:R-:W-:Y:S02]  /*c5a0*/  ISETP.LT.AND P2, PT, RZ, UR6, PT ;  /* 0x00000006ff007c0c */ /* 0x000fe4000bf41270 */
[----:B------:R-:W-:Y:S01]  /*c5b0*/  FMNMX.FTZ R185, R175, R4, !PT ;  /* 0x00000004afb97209 */ /* 0x000fe20007810000 */
[----:B------:R-:W-:Y:S01]  /*c5c0*/  IMAD.U32 R232, RZ, RZ, UR4 ;  /* 0x00000004ffe87e24 */ /* 0x000fe2000f8e00ff */
[----:B------:R-:W-:Y:S02]  /*c5d0*/  R2UR UR6, R16 ;  /* 0x00000000100672ca */ /* 0x000fe400000e0000 */
[----:B------:R-:W-:-:S04]  /*c5e0*/  FMNMX.FTZ R4, R162, R185, !PT ;  /* 0x000000b9a2047209 */ /* 0x000fc80007810000 */
[----:B------:R-:W-:-:S04]  /*c5f0*/  FMNMX.FTZ R185, R163, R4, !PT ;  /* 0x00000004a3b97209 */ /* 0x000fc80007810000 */
[----:B------:R-:W-:-:S04]  /*c600*/  FMNMX.FTZ R4, R166, R185, !PT ;  /* 0x000000b9a6047209 */ /* 0x000fc80007810000 */
[----:B------:R-:W-:-:S04]  /*c610*/  FMNMX.FTZ R185, R167, R4, !PT ;  /* 0x00000004a7b97209 */ /* 0x000fc80007810000 */
[----:B------:R-:W-:-:S04]  /*c620*/  FMNMX.FTZ R4, R154, R185, !PT ;  /* 0x000000b99a047209 */ /* 0x000fc80007810000 */
[----:B------:R-:W-:-:S04]  /*c630*/  FMNMX.FTZ R185, R155, R4, !PT ;  /* 0x000000049bb97209 */ /* 0x000fc80007810000 */
[----:B------:R-:W-:Y:S02]  /*c640*/  FMNMX.FTZ R4, R158, R185, !PT ;  /* 0x000000b99e047209 */ /* 0x000fe40007810000 */
[----:B------:R0:W-:Y:S02]  /*c650*/  MUFU.EX2 R185, R20 ;  /* 0x0000001400b97308 */ /* 0x0001e40000000800 */
[----:B------:R-:W-:-:S05]  /*c660*/  FMNMX.FTZ R4, R159, R4, !PT ;  /* 0x000000049f047209 */ /* 0x000fca0007810000 */
[----:B------:R-:W1:Y:S01]  /*c670*/  SHFL.BFLY PT, R181, R4, 0x2, 0x1f ;  /* 0x0c401f0004b57f89 */ /* 0x000e6200000e0000 */
[--C-:B0-----:R-:W-:Y:S01]  /*c680*/  FFMA.FTZ R20, R152, UR5, -R2.reuse ;  /* 0x0000000598147c23 */ /* 0x101fe20008010802 */
[----:B------:R-:W-:-:S05]  /*c690*/  FFMA.FTZ R152, R156, UR5, -R2 ;  /* 0x000000059c987c23 */ /* 0x000fca0008010802 */
[----:B------:R-:W-:Y:S08]  /*c6a0*/  MUFU.EX2 R20, R20 ;  /* 0x0000001400147308 */ /* 0x000ff00000000800 */
[----:B------:R-:W-:Y:S01]  /*c6b0*/  MUFU.EX2 R152, R152 ;  /* 0x0000009800987308 */ /* 0x000fe20000000800 */
[----:B-1----:R-:W-:-:S07]  /*c6c0*/  FMNMX.FTZ R160, R4, R181, !PT ;  /* 0x000000b504a07209 */ /* 0x002fce0007810000 */
[----:B------:R-:W-:Y:S01]  /*c6d0*/  MUFU.EX2 R181, R168 ;  /* 0x000000a800b57308 */ /* 0x000fe20000000800 */
        /* <DEDUP_REMOVED lines=16> */
[--C-:B------:R-:W-:Y:S01]  /*c7e0*/  FFMA.FTZ R172, R183, UR5, -R156.reuse ;  /* 0x00000005b7ac7c23 */ /* 0x100fe2000801089c */
[----:B------:R-:W-:Y:S01]  /*c7f0*/  @!P1 LEA R157, R157, UR11, 0x3 ;  /* 0x0000000b9d9d9c11 */ /* 0x000fe2000f8e18ff */
[--C-:B------:R-:W-:Y:S01]  /*c800*/  FFMA.FTZ R201, R170, UR5, -R156.reuse ;  /* 0x00000005aac97c23 */ /* 0x100fe2000801089c */
[----:B------:R-:W0:Y:S01]  /*c810*/  MUFU.EX2 R209, R209 ;  /* 0x000000d100d17308 */ /* 0x000e220000000800 */
[--C-:B------:R-:W-:Y:S01]  /*c820*/  FFMA.FTZ R170, R171, UR5, -R156.reuse ;  /* 0x00000005abaa7c23 */ /* 0x100fe2000801089c */
[--C-:B------:R-:W-:Y:S01]  /*c830*/  FFMA.FTZ R199, R166, UR5, -R156.reuse ;  /* 0x00000005a6c77c23 */ /* 0x100fe2000801089c */
[----:B------:R-:W-:Y:S02]  /*c840*/  @!P1 VIADD R157, R157, 0x38840 ;  /* 0x000388409d9d9836 */ /* 0x000fe40000000000 */
[--C-:B------:R-:W-:Y:S01]  /*c850*/  FFMA.FTZ R203, R174, UR5, -R156.reuse ;  /* 0x00000005aecb7c23 */ /* 0x100fe2000801089c */
[--C-:B------:R-:W-:Y:S01]  /*c860*/  FFMA.FTZ R174, R175, UR5, -R156.reuse ;  /* 0x00000005afae7c23 */ /* 0x100fe2000801089c */
[--C-:B------:R-:W-:Y:S01]  /*c870*/  FFMA.FTZ R167, R167, UR5, -R156.reuse ;  /* 0x00000005a7a77c23 */ /* 0x100fe2000801089c */
[--C-:B------:R-:W-:Y:S01]  /*c880*/  FFMA.FTZ R155, R155, UR5, -R156.reuse ;  /* 0x000000059b9b7c23 */ /* 0x100fe2000801089c */
[----:B------:R-:W1:Y:S01]  /*c890*/  MUFU.EX2 R160, R160 ;  /* 0x000000a000a07308 */ /* 0x000e620000000800 */
[----:B------:R-:W-:Y:S01]  /*c8a0*/  @!P1 PRMT R157, RZ, 0x654, R157 ;  /* 0x00000654ff9d9816 */ /* 0x000fe2000000009d */
[----:B------:R-:W-:-:S06]  /*c8b0*/  FFMA.FTZ R158, R158, UR5, -R156 ;  /* 0x000000059e9e7c23 */ /* 0x000fcc000801089c */
[----:B------:R-:W2:Y:S01]  /*c8c0*/  MUFU.EX2 R211, R211 ;  /* 0x000000d300d37308 */ /* 0x000ea20000000800 */
[----:B0-----:R-:W-:-:S07]  /*c8d0*/  FFMA.FTZ R5, R2, R5, R209 ;  /* 0x0000000502057223 */ /* 0x001fce00000100d1 */
        /* <DEDUP_REMOVED lines=11> */
[----:B--2---:R-:W-:-:S07]  /*c990*/  F2FP.F16.F32.PACK_AB R205, R168, R205 ;  /* 0x000000cda8cd723e */ /* 0x004fce00000000ff */
[----:B------:R-:W2:Y:S08]  /*c9a0*/  MUFU.EX2 R201, R201 ;  /* 0x000000c900c97308 */ /* 0x000eb00000000800 */
[----:B------:R-:W3:Y:S08]  /*c9b0*/  MUFU.EX2 R170, R170 ;  /* 0x000000aa00aa7308 */ /* 0x000ef00000000800 */
[----:B------:R-:W4:Y:S08]  /*c9c0*/  MUFU.EX2 R203, R203 ;  /* 0x000000cb00cb7308 */ /* 0x000f300000000800 */
[----:B------:R-:W5:Y:S08]  /*c9d0*/  MUFU.EX2 R174, R174 ;  /* 0x000000ae00ae7308 */ /* 0x000f700000000800 */
[----:B------:R-:W5:Y:S08]  /*c9e0*/  MUFU.EX2 R197, R197 ;  /* 0x000000c500c57308 */ /* 0x000f700000000800 */
[----:B------:R-:W-:Y:S08]  /*c9f0*/  MUFU.EX2 R199, R199 ;  /* 0x000000c700c77308 */ /* 0x000ff00000000800 */
[----:B------:R-:W-:Y:S01]  /*ca00*/  MUFU.EX2 R155, R155 ;  /* 0x0000009b009b7308 */ /* 0x000fe20000000800 */
[----:B------:R-:W-:-:S02]  /*ca10*/  WARPGROUP.DEPBAR.LE gsb0, 0x0 ;  /* 0x00008000000079c5 */ /* 0x000fc40000010000 */
[----:B------:R1:W-:Y:S01]  /*ca20*/  @!P1 SYNCS.ARRIVE.TRANS64.RED.A1T0 RZ, [R157+URZ], RZ ;  /* 0x000000ff9dff99a7 */ /* 0x0003e2000810043f */
[----:B------:R-:W-:Y:S01]  /*ca30*/  FFMA.FTZ R193, R154, UR5, -R156 ;  /* 0x000000059ac17c23 */ /* 0x000fe2000801089c */
[----:B------:R-:W-:-:S03]  /*ca40*/  FADD.FTZ R154, R168, R5 ;  /* 0x00000005a89a7221 */ /* 0x000fc60000010000 */
[----:B------:R-:W-:Y:S01]  /*ca50*/  MUFU.EX2 R195, R158 ;  /* 0x0000009e00c37308 */ /* 0x000fe20000000800 */
[----:B------:R-:W-:Y:S01]  /*ca60*/  F2FP.F16.F32.PACK_AB R192, R153, R20 ;  /* 0x0000001499c0723e */ /* 0x000fe200000000ff */
[----:B0-----:R-:W-:Y:S01]  /*ca70*/  FADD.FTZ R5, R207, R154 ;  /* 0x0000009acf057221 */ /* 0x001fe20000010000 */
[----:B------:R-:W-:Y:S01]  /*ca80*/  F2FP.F16.F32.PACK_AB R194, R19, R152 ;  /* 0x0000009813c2723e */ /* 0x000fe200000000ff */
[----:B-1----:R-:W-:Y:S01]  /*ca90*/  FFMA.FTZ R157, R0, R14, R21 ;  /* 0x0000000e009d7223 */ /* 0x002fe20000010015 */
[--C-:B------:R-:W-:Y:S01]  /*caa0*/  FFMA.FTZ R14, R163, UR5, -R156.reuse ;  /* 0x00000005a30e7c23 */ /* 0x100fe2000801089c */
[----:B------:R-:W-:Y:S02]  /*cab0*/  FFMA.FTZ R156, R159, UR5, -R156 ;  /* 0x000000059f9c7c23 */ /* 0x000fe4000801089c */
[----:B------:R-:W-:Y:S01]  /*cac0*/  MUFU.EX2 R154, R167 ;  /* 0x000000a7009a7308 */ /* 0x000fe20000000800 */
[C---:B------:R-:W-:Y:S01]  /*cad0*/  FADD.FTZ R157, R208.reuse, R157 ;  /* 0x0000009dd09d7221 */ /* 0x040fe20000010000 */
[----:B------:R-:W-:Y:S01]  /*cae0*/  F2FP.F16.F32.PACK_AB R208, R208, R21 ;  /* 0x00000015d0d0723e */ /* 0x000fe200000000ff */
[----:B------:R0:W-:Y:S01]  /*caf0*/  @!P1 SYNCS.ARRIVE.TRANS64.RED.A1T0 RZ, [R165+URZ], RZ ;  /* 0x000000ffa5ff99a7 */ /* 0x0001e2000810043f */
[----:B------:R-:W-:Y:S01]  /*cb00*/  F2FP.F16.F32.PACK_AB R207, R172, R207 ;  /* 0x000000cfaccf723e */ /* 0x000fe200000000ff */
[----:B------:R-:W-:Y:S01]  /*cb10*/  FADD.FTZ R176, R210, R157 ;  /* 0x0000009dd2b07221 */ /* 0x000fe20000010000 */
[----:B------:R-:W-:-:S02]  /*cb20*/  F2FP.F16.F32.PACK_AB R210, R189, R210 ;  /* 0x000000d2bdd2723e */ /* 0x000fc400000000ff */
[----:B------:R-:W1:Y:S01]  /*cb30*/  MUFU.EX2 R14, R14 ;  /* 0x0000000e000e7308 */ /* 0x000e620000000800 */
[----:B------:R-:W-:-:S04]  /*cb40*/  FADD.FTZ R157, R189, R176 ;  /* 0x000000b0bd9d7221 */ /* 0x000fc80000010000 */
[----:B------:R-:W-:Y:S01]  /*cb50*/  FADD.FTZ R166, R204, R157 ;  /* 0x0000009dcca67221 */ /* 0x000fe20000010000 */
[C---:B------:R-:W-:Y:S02]  /*cb60*/  F2FP.F16.F32.PACK_AB R204, R177.reuse, R204 ;  /* 0x000000ccb1cc723e */ /* 0x040fe400000000ff */
[----:B------:R-:W0:Y:S01]  /*cb70*/  MUFU.EX2 R193, R193 ;  /* 0x000000c100c17308 */ /* 0x000e220000000800 */
[----:B------:R-:W-:-:S04]  /*cb80*/  FADD.FTZ R157, R177, R166 ;  /* 0x000000a6b19d7221 */ /* 0x000fc80000010000 */
[----:B------:R-:W-:Y:S01]  /*cb90*/  FADD.FTZ R162, R206, R157 ;  /* 0x0000009dcea27221 */ /* 0x000fe20000010000 */
[C---:B------:R-:W-:Y:S02]  /*cba0*/  F2FP.F16.F32.PACK_AB R206, R185.reuse, R206 ;  /* 0x000000ceb9ce723e */ /* 0x040fe400000000ff */
[----:B------:R-:W0:Y:S01]  /*cbb0*/  MUFU.EX2 R156, R156 ;  /* 0x0000009c009c7308 */ /* 0x000e220000000800 */
[----:B------:R-:W-:Y:S01]  /*cbc0*/  FADD.FTZ R21, R185, R162 ;  /* 0x000000a2b9157221 */ /* 0x000fe20000010000 */
[----:B------:R-:W-:-:S03]  /*cbd0*/  FADD.FTZ R162, R172, R5 ;  /* 0x00000005aca27221 */ /* 0x000fc60000010000 */
[----:B------:R-:W-:Y:S01]  /*cbe0*/  FADD.FTZ R166, R200, R21 ;  /* 0x00000015c8a67221 */ /* 0x000fe20000010000 */
[----:B--2---:R-:W-:Y:S01]  /*cbf0*/  FADD.FTZ R5, R201, R162 ;  /* 0x000000a2c9057221 */ /* 0x004fe20000010000 */
[C---:B------:R-:W-:Y:S02]  /*cc00*/  F2FP.F16.F32.PACK_AB R200, R169.reuse, R200 ;  /* 0x000000c8a9c8723e */ /* 0x040fe400000000ff */
[----:B------:R-:W-:Y:S01]  /*cc10*/  FADD.FTZ R21, R169, R166 ;  /* 0x000000a6a9157221 */ /* 0x000fe20000010000 */
[C---:B---3--:R-:W-:Y:S01]  /*cc20*/  FADD.FTZ R160, R170.reuse, R5 ;  /* 0x00000005aaa07221 */ /* 0x048fe20000010000 */
[----:B------:R-:W-:Y:S02]  /*cc30*/  F2FP.F16.F32.PACK_AB R201, R170, R201 ;  /* 0x000000c9aac9723e */ /* 0x000fe400000000ff */
[----:B------:R-:W-:Y:S01]  /*cc40*/  FADD.FTZ R162, R202, R21 ;  /* 0x00000015caa27221 */ /* 0x000fe20000010000 */
[----:B----4-:R-:W-:Y:S01]  /*cc50*/  FADD.FTZ R5, R203, R160 ;  /* 0x000000a0cb057221 */ /* 0x010fe20000010000 */
[----:B------:R-:W-:-:S02]  /*cc60*/  F2FP.F16.F32.PACK_AB R202, R173, R202 ;  /* 0x000000caadca723e */ /* 0x000fc400000000ff */
[----:B------:R-:W-:Y:S01]  /*cc70*/  FADD.FTZ R21, R173, R162 ;  /* 0x000000a2ad157221 */ /* 0x000fe20000010000 */
[C---:B-----5:R-:W-:Y:S01]  /*cc80*/  FADD.FTZ R160, R174.reuse, R5 ;  /* 0x00000005aea07221 */ /* 0x060fe20000010000 */
[----:B------:R-:W-:Y:S02]  /*cc90*/  F2FP.F16.F32.PACK_AB R203, R174, R203 ;  /* 0x000000cbaecb723e */ /* 0x000fe400000000ff */
[----:B------:R-:W-:Y:S01]  /*cca0*/  FADD.FTZ R162, R196, R21 ;  /* 0x00000015c4a27221 */ /* 0x000fe20000010000 */
[----:B------:R-:W-:Y:S01]  /*ccb0*/  FADD.FTZ R5, R197, R160 ;  /* 0x000000a0c5057221 */ /* 0x000fe20000010000 */
[C---:B-1----:R-:W-:Y:S02]  /*ccc0*/  F2FP.F16.F32.PACK_AB R197, R14.reuse, R197 ;  /* 0x000000c50ec5723e */ /* 0x042fe400000000ff */
[C---:B------:R-:W-:Y:S01]  /*ccd0*/  FADD.FTZ R21, R181.reuse, R162 ;  /* 0x000000a2b5157221 */ /* 0x040fe20000010000 */
[----:B------:R-:W-:Y:S01]  /*cce0*/  FADD.FTZ R160, R14, R5 ;  /* 0x000000050ea07221 */ /* 0x000fe20000010000 */
[----:B------:R-:W-:-:S02]  /*ccf0*/  F2FP.F16.F32.PACK_AB R196, R181, R196 ;  /* 0x000000c4b5c4723e */ /* 0x000fc400000000ff */
[----:B------:R-:W-:Y:S01]  /*cd00*/  FADD.FTZ R162, R198, R21 ;  /* 0x00000015c6a27221 */ /* 0x000fe20000010000 */
[----:B------:R-:W-:Y:S01]  /*cd10*/  FADD.FTZ R5, R199, R160 ;  /* 0x000000a0c7057221 */ /* 0x000fe20000010000 */
[C---:B------:R-:W-:Y:S02]  /*cd20*/  F2FP.F16.F32.PACK_AB R198, R161.reuse, R198 ;  /* 0x000000c6a1c6723e */ /* 0x040fe400000000ff */
[----:B------:R-:W-:Y:S01]  /*cd30*/  FADD.FTZ R21, R161, R162 ;  /* 0x000000a2a1157221 */ /* 0x000fe20000010000 */
[C---:B------:R-:W-:Y:S01]  /*cd40*/  FADD.FTZ R160, R154.reuse, R5 ;  /* 0x000000059aa07221 */ /* 0x040fe20000010000 */
[----:B------:R-:W-:Y:S02]  /*cd50*/  F2FP.F16.F32.PACK_AB R199, R154, R199 ;  /* 0x000000c79ac7723e */ /* 0x000fe400000000ff */
[----:B------:R-:W-:Y:S01]  /*cd60*/  FADD.FTZ R14, R20, R21 ;  /* 0x00000015140e7221 */ /* 0x000fe20000010000 */
[----:B0-----:R-:W-:Y:S01]  /*cd70*/  FADD.FTZ R160, R193, R160 ;  /* 0x000000a0c1a07221 */ /* 0x001fe20000010000 */
[----:B------:R-:W-:Y:S01]  /*cd80*/  IMAD.U32 R21, RZ, RZ, UR6 ;  /* 0x00000006ff157e24 */ /* 0x000fe2000f8e00ff */
[----:B------:R-:W-:Y:S01]  /*cd90*/  F2FP.F16.F32.PACK_AB R193, R155, R193 ;  /* 0x000000c19bc1723e */ /* 0x000fe200000000ff */
[----:B------:R-:W-:Y:S01]  /*cda0*/  FADD.FTZ R5, R153, R14 ;  /* 0x0000000e99057221 */ /* 0x000fe20000010000 */
[----:B------:R-:W-:Y:S01]  /*cdb0*/  FADD.FTZ R160, R155, R160 ;  /* 0x000000a09ba07221 */ /* 0x000fe20000010000 */
[----:B------:R-:W-:-:S02]  /*cdc0*/  IMAD.MOV.U32 R20, RZ, RZ, R3 ;  /* 0x000000ffff147224 */ /* 0x000fc400078e0003 */
[----:B------:R-:W-:Y:S01]  /*cdd0*/  FADD.FTZ R14, R152, R5 ;  /* 0x00000005980e7221 */ /* 0x000fe20000010000 */
[----:B------:R-:W-:Y:S01]  /*cde0*/  FADD.FTZ R160, R195, R160 ;  /* 0x000000a0c3a07221 */ /* 0x000fe20000010000 */
[C---:B------:R-:W-:Y:S02]  /*cdf0*/  F2FP.F16.F32.PACK_AB R195, R156.reuse, R195 ;  /* 0x000000c39cc3723e */ /* 0x040fe400000000ff */
[----:B------:R-:W-:Y:S01]  /*ce00*/  FADD.FTZ R14, R19, R14 ;  /* 0x0000000e130e7221 */ /* 0x000fe20000010000 */
[----:B------:R-:W-:Y:S01]  /*ce10*/  FADD.FTZ R5, R156, R160 ;  /* 0x000000a09c057221 */ /* 0x000fe20000010000 */
[----:B------:R-:W-:Y:S01]  /*ce20*/  IMAD.MOV.U32 R19, RZ, RZ, R4 ;  /* 0x000000ffff137224 */ /* 0x000fe200078e0004 */
[----:B------:R-:W-:Y:S06]  /*ce30*/  @P2 BRA `(.L_x_2406) ;  /* 0xffffffc400902947 */ /* 0x000fec000383ffff */
.L_x_2397:
        /* <DEDUP_REMOVED lines=131> */
.L_x_2407:
        /* <DEDUP_REMOVED lines=8> */
.L_x_2408:
[----:B-1----:R-:W-:Y:S05]  /*d6f0*/  @P2 BRA `(.L_x_2409) ;  /* 0x0000000000082947 */ /* 0x002fea0003800000 */
[----:B------:R-:W1:Y:S02]  /*d700*/  SYNCS.PHASECHK.TRANS64.TRYWAIT P0, [UR7+0x38850], R0 ;  /* 0x03885000ff0075a7 */ /* 0x000e640008000147 */
[----:B-1----:R-:W-:Y:S05]  /*d710*/  @!P0 BRA `(.L_x_2410) ;  /* 0x0000009000048947 */ /* 0x002fea0003800000 */
.L_x_2409:
[----:B------:R-:W-:Y:S01]  /*d720*/  R2UR UR4, R17 ;  /* 0x00000000110472ca */ /* 0x000fe200000e0000 */
[----:B------:R-:W-:Y:S01]  /*d730*/  WARPGROUP.ARRIVE ;  /* 0x00000000000079c5 */ /* 0x000fe20000000000 */
[----:B------:R-:W-:Y:S01]  /*d740*/  UMOV UR11, 0x40000040 ;  /* 0x40000040000b7882 */ /* 0x000fe20000000000 */
[----:B01----:R-:W0:Y:S01]  /*d750*/  SHFL.BFLY PT, R0, R5, 0x2, 0x1f ;  /* 0x0c401f0005007f89 */ /* 0x003e2200000e0000 */
[----:B------:R-:W-:Y:S01]  /*d760*/  IMAD.U32 R13, RZ, RZ, UR7 ;  /* 0x00000007ff0d7e24 */ /* 0x000fe2000f8e00ff */
[----:B------:R-:W-:Y:S01]  /*d770*/  R2UR UR9, R220 ;  /* 0x00000000dc0972ca */ /* 0x000fe200000e0000 */
[----:B------:R-:W-:Y:S01]  /*d780*/  IMAD.MOV.U32 R6, RZ, RZ, RZ ;  /* 0x000000ffff067224 */ /* 0x000fe200078e00ff */
[----:B------:R-:W1:Y:S01]  /*d790*/  SHFL.BFLY PT, R7, R14, 0x2, 0x1f ;  /* 0x0c401f000e077f89 */ /* 0x000e6200000e0000 */
[----:B------:R-:W-:Y:S01]  /*d7a0*/  R2UR UR8, R16 ;  /* 0x00000000100872ca */ /* 0x000fe200000e0000 */
[----:B------:R-:W-:-:S04]  /*d7b0*/  IMAD.U32 R8, RZ, RZ, UR5 ;  /* 0x00000005ff087e24 */ /* 0x000fc8000f8e00ff */
[----:B------:R-:W-:-:S04]  /*d7c0*/  UIADD3 UR4, UR4, 0x400, URZ ;  /* 0x0000040004047890 */ /* 0x000fc8000fffe03f */
[----:B------:R-:W-:Y:S02]  /*d7d0*/  USHF.R.U32.HI UR4, URZ, 0x4, UR4 ;  /* 0x000000043f047899 */ /* 0x000fe40008011604 */
[----:B------:R-:W-:Y:S02]  /*d7e0*/  UIADD3 UR9, UR9, 0x1, URZ ;  /* 0x0000000109097890 */ /* 0x000fe4000fffe03f */
[----:B------:R-:W-:-:S04]  /*d7f0*/  ULOP3.LUT UR4, UR4, 0x3fff, URZ, 0xc0, !UPT ;  /* 0x00003fff04047892 */ /* 0x000fc8000f8ec03f */
[----:B------:R-:W-:Y:S01]  /*d800*/  ULOP3.LUT UR4, UR4, 0x2800000, URZ, 0xfc, !UPT ;  /* 0x0280000004047892 */ /* 0x000fe2000f8efc3f */
[----:B------:R-:W-:Y:S02]  /*d810*/  IMAD.U32 R220, RZ, RZ, UR9 ;  /* 0x00000009ffdc7e24 */ /* 0x000fe4000f8e00ff */
[----:B0-----:R-:W-:Y:S01]  /*d820*/  FADD.FTZ R2, R0, R5 ;  /* 0x0000000500027221 */ /* 0x001fe20000010000 */
[----:B------:R-:W-:Y:S01]  /*d830*/  IMAD.MOV.U32 R5, RZ, RZ, RZ ;  /* 0x000000ffff057224 */ /* 0x000fe200078e00ff */
[----:B------:R-:W-:Y:S01]  /*d840*/  UIMAD UR4, UR60, 0xa00, UR4 ;  /* 0x00000a003c0478a4 */ /* 0x000fe2000f8e0204 */
[----:B-1----:R-:W-:Y:S02]  /*d850*/  FADD.FTZ R7, R7, R14 ;  /* 0x0000000e07077221 */ /* 0x002fe40000010000 */
[----:B------:R-:W0:Y:S01]  /*d860*/  SHFL.BFLY PT, R9, R2, 0x1, 0x1f ;  /* 0x0c201f0002097f89 */ /* 0x000e2200000e0000 */
[----:B------:R-:W-:Y:S01]  /*d870*/  UIADD3 UR6, UR4, 0x80, URZ ;  /* 0x0000008004067890 */ /* 0x000fe2000fffe03f */
[----:B------:R-:W-:Y:S01]  /*d880*/  IMAD.U32 R14, RZ, RZ, UR5 ;  /* 0x00000005ff0e7e24 */ /* 0x000fe2000f8e00ff */
[----:B------:R-:W-:Y:S01]  /*d890*/  UIADD3 UR60, UR60, 0x1, URZ ;  /* 0x000000013c3c7890 */ /* 0x000fe2000fffe03f */
[----:B------:R-:W1:Y:S01]  /*d8a0*/  SHFL.BFLY PT, R0, R7, 0x1, 0x1f ;  /* 0x0c201f0007007f89 */ /* 0x000e6200000e0000 */
[----:B------:R-:W-:-:S02]  /*d8b0*/  UMOV UR10, UR4 ;  /* 0x00000004000a7c82 */ /* 0x000fc40008000000 */
[----:B------:R-:W-:Y:S01]  /*d8c0*/  HGMMA.64x256x16.F32 R24, R208, gdesc[UR8].tnspB, R24, gsb0 ;  /* 0x43e00008d0187df0 */ /* 0x000fe20008000818 */
[----:B------:R-:W-:Y:S01]  /*d8d0*/  UMOV UR10, UR6 ;  /* 0x00000006000a7c82 */ /* 0x000fe20008000000 */
[----:B------:R-:W-:Y:S01]  /*d8e0*/  UMOV UR11, 0x40000040 ;  /* 0x40000040000b7882 */ /* 0x000fe20000000000 */
[----:B------:R-:W-:Y:S02]  /*d8f0*/  UIADD3 UR6, UR4, 0x100, URZ ;  /* 0x0000010004067890 */ /* 0x000fe4000fffe03f */
[----:B------:R-:W-:-:S04]  /*d900*/  UISETP.NE.AND UP0, UPT, UR60, 0x2, UPT ;  /* 0x000000023c00788c */ /* 0x000fc8000bf05270 */
[----:B------:R-:W-:Y:S01]  /*d910*/  USEL UR60, UR60, URZ, UP0 ;  /* 0x0000003f3c3c7287 */ /* 0x000fe20008000000 */
[----:B0-----:R-:W-:Y:S01]  /*d920*/  FADD.FTZ R12, R2, R9 ;  /* 0x00000009020c7221 */ /* 0x001fe20000010000 */
[----:B------:R-:W-:Y:S02]  /*d930*/  IMAD.MOV.U32 R2, RZ, RZ, -0x800000 ;  /* 0xff800000ff027424 */ /* 0x000fe400078e00ff */
[----:B-1----:R-:W-:Y:S02]  /*d940*/  FADD.FTZ R11, R7, R0 ;  /* 0x00000000070b7221 */ /* 0x002fe40000010000 */
[----:B------:R-:W-:Y:S01]  /*d950*/  FSETP.NE.FTZ.AND P2, PT, R12, RZ, PT ;  /* 0x000000ff0c00720b */ /* 0x000fe20003f55000 */
[----:B------:R-:W-:Y:S02]  /*d960*/  IMAD.MOV.U32 R0, RZ, RZ, -0x800000 ;  /* 0xff800000ff007424 */ /* 0x000fe400078e00ff */
[----:B------:R-:W-:-:S10]  /*d970*/  FSETP.NE.FTZ.AND P0, PT, R11, RZ, PT ;  /* 0x000000ff0b00720b */ /* 0x000fd40003f15000 */
[----:B------:R-:W0:Y:S01]  /*d980*/  @P2 MUFU.LG2 R10, R12 ;  /* 0x0000000c000a2308 */ /* 0x000e220000000c00 */
[----:B------:R-:W-:Y:S02]  /*d990*/  @P2 FMUL.FTZ R14, R14, 0.69314718246459960938 ;  /* 0x3f3172180e0e2820 */ /* 0x000fe40000410000 */
[----:B------:R-:W-:-:S05]  /*d9a0*/  @P0 FMUL.FTZ R8, R8, 0.69314718246459960938 ;  /* 0x3f31721808080820 */ /* 0x000fca0000410000 */
[----:B------:R-:W1:Y:S08]  /*d9b0*/  @P0 MUFU.LG2 R9, R11 ;  /* 0x0000000b00090308 */ /* 0x000e700000000c00 */
[----:B------:R-:W2:Y:S01]  /*d9c0*/  @P0 MUFU.RCP R6, R11 ;  /* 0x0000000b00060308 */ /* 0x000ea20000001000 */
[----:B0-----:R-:W-:Y:S01]  /*d9d0*/  @P2 FMUL.FTZ R7, R10, 0.69314718246459960938 ;  /* 0x3f3172180a072820 */ /* 0x001fe20000410000 */
[----:B------:R-:W-:-:S03]  /*d9e0*/  @!P1 VIADD R10, R13, 0x38860 ;  /* 0x000388600d0a9836 */ /* 0x000fc60000000000 */
[----:B------:R-:W-:Y:S02]  /*d9f0*/  @P2 FFMA.FTZ R2, R14, R4, R7 ;  /* 0x000000040e022223 */ /* 0x000fe40000010007 */
[----:B------:R-:W-:Y:S01]  /*da00*/  @!P1 PRMT R10, RZ, 0x654, R10 ;  /* 0x00000654ff0a9816 */ /* 0x000fe2000000000a */
[----:B------:R-:W0:Y:S01]  /*da10*/  @P2 MUFU.RCP R5, R12 ;  /* 0x0000000c00052308 */ /* 0x000e220000001000 */
        /* <DEDUP_REMOVED lines=8> */
[----:B------:R-:W-:Y:S02]  /*daa0*/  UIADD3 UR6, UR4, 0x180, URZ ;  /* 0x0000018004067890 */ /* 0x000fe4000fffe03f */
[----:B------:R-:W-:Y:S01]  /*dab0*/  UIADD3 UR4, UR4, 0x200, URZ ;  /* 0x0000020004047890 */ /* 0x000fe2000fffe03f */
[----:B------:R-:W-:Y:S02]  /*dac0*/  WARPGROUP.DEPBAR.LE gsb0, 0x0 ;  /* 0x00008000000079c5 */ /* 0x000fe40000010000 */
[----:B------:R-:W-:-:S15]  /*dad0*/  WARPGROUP.ARRIVE ;  /* 0x00000000000079c5 */ /* 0x000fde0000000000 */
[----:B------:R-:W-:-:S05]  /*dae0*/  NOP ;  /* 0x0000000000007918 */ /* 0x000fca0000000000 */
        /* <DEDUP_REMOVED lines=10> */
[----:B------:R-:W-:-:S06]  /*db90*/  ULOP3.LUT UR8, UR8, UR4, URZ, 0x3c, !UPT ;  /* 0x0000000408087292 */ /* 0x000fcc000f8e3c3f */
[----:B------:R-:W-:Y:S01]  /*dba0*/  IMAD.U32 R16, RZ, RZ, UR8 ;  /* 0x00000008ff107e24 */ /* 0x000fe2000f8e00ff */
[----:B------:R-:W-:Y:S02]  /*dbb0*/  WARPGROUP.DEPBAR.LE gsb0, 0x0 ;  /* 0x00008000000079c5 */ /* 0x000fe40000010000 */
[----:B------:R-:W-:-:S12]  /*dbc0*/  WARPGROUP.ARRIVE ;  /* 0x00000000000079c5 */ /* 0x000fd80000000000 */
        /* <DEDUP_REMOVED lines=130> */
[----:B-1----:R-:W-:-:S07]  /*e3f0*/  FMUL.FTZ R177, R151, R5 ;  /* 0x0000000597b17220 */ /* 0x002fce0000410000 */
.L_x_2380:
        /* <DEDUP_REMOVED lines=10> */
[----:B------:R-:W-:Y:S01]  /*e4a0*/  IMAD R5, R219, 0x40, R18 ;  /* 0x00000040db057824 */ /* 0x000fe200078e0212 */
[----:B------:R-:W-:Y:S01]  /*e4b0*/  R2UR UR13, R22 ;  /* 0x00000000160d72ca */ /* 0x000fe200000e0000 */
[----:B------:R-:W-:Y:S01]  /*e4c0*/  ULDC.64 UR8, c[0x0][0xb90] ;  /* 0x0002e40000087ab9 */ /* 0x000fe20000000a00 */
[----:B------:R-:W-:Y:S01]  /*e4d0*/  F2FP.F16.F32.PACK_AB R24, R25, R24 ;  /* 0x000000181918723e */ /* 0x000fe200000000ff */
[----:B------:R-:W-:Y:S01]  /*e4e0*/  ULDC.64 UR16, c[0x0][0x208] ;  /* 0x0000820000107ab9 */ /* 0x000fe20000000a00 */
[----:B------:R-:W-:Y:S02]  /*e4f0*/  F2FP.F16.F32.PACK_AB R25, R17, R26 ;  /* 0x0000001a1119723e */ /* 0x000fe400000000ff */
[----:B------:R-:W-:Y:S02]  /*e500*/  F2FP.F16.F32.PACK_AB R26, R29, R28 ;  /* 0x0000001c1d1a723e */ /* 0x000fe400000000ff */
[----:B------:R-:W-:-:S02]  /*e510*/  F2FP.F16.F32.PACK_AB R27, R27, R30 ;  /* 0x0000001e1b1b723e */ /* 0x000fc400000000ff */
[----:B------:R-:W-:Y:S02]  /*e520*/  R2UR UR11, R217 ;  /* 0x00000000d90b72ca */ /* 0x000fe400000e0000 */
[----:B------:R-:W-:Y:S02]  /*e530*/  R2UR UR14, R218 ;  /* 0x00000000da0e72ca */ /* 0x000fe400000e0000 */
[----:B------:R-:W-:Y:S02]  /*e540*/  F2FP.F16.F32.PACK_AB R32, R33, R32 ;  /* 0x000000202120723e */ /* 0x000fe400000000ff */
[----:B------:R-:W-:Y:S02]  /*e550*/  F2FP.F16.F32.PACK_AB R33, R35, R34 ;  /* 0x000000222321723e */ /* 0x000fe400000000ff */
[----:B------:R-:W-:Y:S01]  /*e560*/  F2FP.F16.F32.PACK_AB R34, R37, R176 ;  /* 0x000000b02522723e */ /* 0x000fe200000000ff */
[----:B------:R-:W-:Y:S01]  /*e570*/  VIADD R37, R212, UR13 ;  /* 0x0000000dd4257c36 */ /* 0x000fe20008000000 */
[----:B------:R-:W-:-:S02]  /*e580*/  F2FP.F16.F32.PACK_AB R35, R39, R38 ;  /* 0x000000262723723e */ /* 0x000fc400000000ff */
[----:B------:R-:W-:Y:S01]  /*e590*/  F2FP.F16.F32.PACK_AB R173, R174, R173 ;  /* 0x000000adaead723e */ /* 0x000fe200000000ff */
[----:B------:R-:W-:Y:S01]  /*e5a0*/  USHF.R.S32.HI UR10, URZ, 0x1f, UR11 ;  /* 0x0000001f3f0a7899 */ /* 0x000fe2000801140b */
[----:B------:R-:W-:Y:S01]  /*e5b0*/  F2FP.F16.F32.PACK_AB R174, R149, R148 ;  /* 0x0000009495ae723e */ /* 0x000fe200000000ff */
[----:B------:R-:W-:Y:S01]  /*e5c0*/  UIMAD.WIDE.U32 UR6, UR11, UR8, URZ ;  /* 0x000000080b0672a5 */ /* 0x000fe2000f8e003f */
[----:B------:R-:W-:Y:S01]  /*e5d0*/  F2FP.F16.F32.PACK_AB R175, R177, R175 ;  /* 0x000000afb1af723e */ /* 0x000fe200000000ff */
[----:B------:R-:W-:Y:S02]  /*e5e0*/  UIMAD UR5, UR10, UR8, URZ ;  /* 0x000000080a0572a4 */ /* 0x000fe4000f8e023f */
[----:B------:R-:W-:Y:S01]  /*e5f0*/  USHF.R.S32.HI UR12, URZ, 0x1f, UR14 ;  /* 0x0000001f3f0c7899 */ /* 0x000fe2000801140e */
[----:B------:R-:W-:Y:S02]  /*e600*/  MOV R168, R199 ;  /* 0x000000c700a87202 */ /* 0x000fe40000000f00 */
[----:B0-----:R-:W-:Y:S01]  /*e610*/  MOV R169, R4 ;  /* 0x0000000400a97202 */ /* 0x001fe20000000f00 */
[----:B------:R-:W-:-:S03]  /*e620*/  UIMAD UR5, UR11, UR9, UR5 ;  /* 0x000000090b0572a4 */ /* 0x000fc6000f8e0205 */
[----:B------:R-:W-:Y:S01]  /*e630*/  ULDC.64 UR8, c[0x0][0xb98] ;  /* 0x0002e60000087ab9 */ /* 0x000fe20000000a00 */
[--C-:B------:R-:W-:Y:S01]  /*e640*/  IMAD.WIDE R20, R224, 0x2, R168.reuse ;  /* 0x00000002e0147825 */ /* 0x100fe200078e02a8 */
[----:B------:R-:W-:Y:S02]  /*e650*/  UIADD3 UR7, UR7, UR5, URZ ;  /* 0x0000000507077290 */ /* 0x000fe4000fffe03f */
[----:B------:R-:W-:Y:S01]  /*e660*/  UIMAD UR5, UR12, UR8, URZ ;  /* 0x000000080c0572a4 */ /* 0x000fe2000f8e023f */
[----:B------:R-:W-:Y:S01]  /*e670*/  IMAD.WIDE R168, R5, 0x2, R168 ;  /* 0x0000000205a87825 */ /* 0x000fe200078e02a8 */
[C---:B------:R-:W-:Y:S01]  /*e680*/  IADD3 R119, P6, R20.reuse, 0xc000, RZ ;  /* 0x0000c00014777810 */ /* 0x040fe20007fde0ff */
[----:B------:R-:W-:Y:S01]  /*e690*/  UIMAD.WIDE.U32 UR6, UR14, UR8, UR6 ;  /* 0x000000080e0672a5 */ /* 0x000fe2000f8e0006 */
[C---:B------:R-:W-:Y:S01]  /*e6a0*/  IADD3 R7, P3, R20.reuse, 0xc060, RZ ;  /* 0x0000c06014077810 */ /* 0x040fe20007f7e0ff */
[----:B------:R-:W-:Y:S01]  /*e6b0*/  UIMAD UR5, UR14, UR9, UR5 ;  /* 0x000000090e0572a4 */ /* 0x000fe2000f8e0205 */
[C---:B------:R-:W-:Y:S01]  /*e6c0*/  IADD3 R111, P2, R20.reuse, 0x8040, RZ ;  /* 0x00008040146f7810 */ /* 0x040fe20007f5e0ff */
[--C-:B------:R-:W-:Y:S01]  /*e6d0*/  IMAD.X R11, RZ, RZ, R21.reuse, P6 ;  /* 0x000000ffff0b7224 */ /* 0x100fe200030e0615 */
[----:B------:R-:W-:Y:S01]  /*e6e0*/  LOP3.LUT R171, R20, 0x380, RZ, 0xc0, !PT ;  /* 0x0000038014ab7812 */ /* 0x000fe200078ec0ff */
[--C-:B------:R-:W-:Y:S01]  /*e6f0*/  IMAD.X R5, RZ, RZ, R21.reuse, P3 ;  /* 0x000000ffff057224 */ /* 0x100fe200018e0615 */
[----:B------:R-:W-:Y:S01]  /*e700*/  LOP3.LUT R10, R119, 0x380, RZ, 0xc0, !PT ;  /* 0x00000380770a7812 */ /* 0x000fe200078ec0ff */
[----:B------:R-:W-:Y:S01]  /*e710*/  IMAD.X R153, RZ, RZ, R21, P2 ;  /* 0x000000ffff997224 */ /* 0x000fe200010e0615 */
[----:B------:R-:W-:Y:S01]  /*e720*/  LOP3.LUT R4, R7, 0x380, RZ, 0xc0, !PT ;  /* 0x0000038007047812 */ /* 0x000fe200078ec0ff */
[----:B------:R-:W-:Y:S01]  /*e730*/  ULDC.64 UR8, c[0x0][0xae8] ;  /* 0x0002ba0000087ab9 */ /* 0x000fe20000000a00 */
[----:B------:R-:W-:-:S02]  /*e740*/  SHF.R.U64 R171, R171, 0x3, RZ ;  /* 0x00000003abab7819 */ /* 0x000fc400000012ff */
[----:B------:R-:W-:Y:S02]  /*e750*/  IADD3 R12, P2, R20, 0x4000, RZ ;  /* 0x00004000140c7810 */ /* 0x000fe40007f5e0ff */
[----:B------:R-:W-:Y:S02]  /*e760*/  SHF.R.U64 R10, R10, 0x3, RZ ;  /* 0x000000030a0a7819 */ /* 0x000fe400000012ff */
[----:B------:R-:W-:Y:S01]  /*e770*/  SHF.R.U64 R4, R4, 0x3, RZ ;  /* 0x0000000304047819 */ /* 0x000fe200000012ff */
[----:B------:R-:W-:Y:S01]  /*e780*/  IMAD.X R13, RZ, RZ, R21, P2 ;  /* 0x000000ffff0d7224 */ /* 0x000fe200010e0615 */
[C---:B------:R-:W-:Y:S02]  /*e790*/  IADD3 R127, P4, R20.reuse, 0xc040, RZ ;  /* 0x0000c040147f7810 */ /* 0x040fe40007f9e0ff */
[C---:B------:R-:W-:Y:S02]  /*e7a0*/  IADD3 R123, P5, R20.reuse, 0xc020, RZ ;  /* 0x0000c020147b7810 */ /* 0x040fe40007fbe0ff */
[----:B------:R-:W-:-:S02]  /*e7b0*/  IADD3 R115, P0, R20, 0x8060, RZ ;  /* 0x0000806014737810 */ /* 0x000fc40007f1e0ff */
[C---:B------:R-:W-:Y:S01]  /*e7c0*/  IADD3 R31, P1, R20.reuse, 0x20, RZ ;  /* 0x00000020141f7810 */ /* 0x040fe20007f3e0ff */
[--C-:B------:R-:W-:Y:S01]  /*e7d0*/  IMAD.X R9, RZ, RZ, R21.reuse, P5 ;  /* 0x000000ffff097224 */ /* 0x100fe200028e0615 */
[----:B------:R-:W-:Y:S01]  /*e7e0*/  IADD3 R107, P3, R20, 0x8020, RZ ;  /* 0x00008020146b7810 */ /* 0x000fe20007f7e0ff */
[--C-:B------:R-:W-:Y:S01]  /*e7f0*/  IMAD.X R15, RZ, RZ, R21.reuse, P0 ;  /* 0x000000ffff0f7224 */ /* 0x100fe200000e0615 */
[----:B------:R-:W-:Y:S01]  /*e800*/  LOP3.LUT R170, R171, R20, RZ, 0x3c, !PT ;  /* 0x00000014abaa7212 */ /* 0x000fe200078e3cff */
[--C-:B------:R-:W-:Y:S01]  /*e810*/  IMAD.MOV.U32 R171, RZ, RZ, R21.reuse ;  /* 0x000000ffffab7224 */ /* 0x100fe200078e0015 */
[----:B------:R-:W-:Y:S01]  /*e820*/  LOP3.LUT R10, R10, R119, RZ, 0x3c, !PT ;  /* 0x000000770a0a7212 */ /* 0x000fe200078e3cff */
[--C-:B------:R-:W-:Y:S01]  /*e830*/  IMAD.X R151, RZ, RZ, R21.reuse, P1 ;  /* 0x000000ffff977224 */ /* 0x100fe200008e0615 */
[----:B------:R-:W-:Y:S01]  /*e840*/  LOP3.LUT R4, R4, R7, RZ, 0x3c, !PT ;  /* 0x0000000704047212 */ /* 0x000fe200078e3cff */
[--C-:B------:R-:W-:Y:S01]  /*e850*/  IMAD.X R7, RZ, RZ, R21.reuse, P4 ;  /* 0x000000ffff077224 */ /* 0x100fe200020e0615 */
[----:B------:R-:W-:Y:S01]  /*e860*/  IADD3 R119, P2, R168, 0x7000, RZ ;  /* 0x00007000a8777810 */ /* 0x000fe20007f5e0ff */
        /* <DEDUP_REMOVED lines=11> */
[----:B------:R-:W-:Y:S01]  /*e920*/  MOV R171, R170 ;  /* 0x000000aa00ab7202 */ /* 0x000fe20000000f00 */
[--C-:B------:R-:W-:Y:S01]  /*e930*/  IMAD.X R165, RZ, RZ, R21.reuse, P1 ;  /* 0x000000ffffa57224 */ /* 0x100fe200008e0615 */
[----:B------:R-:W-:Y:S01]  /*e940*/  LOP3.LUT R118, R119, 0x380, RZ, 0xc0, !PT ;  /* 0x0000038077767812 */ /* 0x000fe200078ec0ff */
[----:B------:R-:W0:Y:S01]  /*e950*/  LDC R170, c[0x0][0xbe8] ;  /* 0x0002fa00ffaa7b82 */ /* 0x000e220000000800 */
[----:B------:R-:W-:Y:S01]  /*e960*/  IMAD.X R167, RZ, RZ, R21, P3 ;  /* 0x000000ffffa77224 */ /* 0x000fe200018e0615 */
[----:B------:R-:W-:-:S06]  /*e970*/  LOP3.LUT R21, R102, 0x380, RZ, 0xc0, !PT ;  /* 0x0000038066157812 */ /* 0x000fcc00078ec0ff */
[----:B------:R-:W-:Y:S01]  /*e980*/  BAR.SYNC.DEFER_BLOCKING 0x1, 0x100 ;  /* 0x0044000000007b1d */ /* 0x000fe20000010000 */
[----:B------:R-:W-:Y:S02]  /*e990*/  SHF.R.U64 R118, R118, 0x3, RZ ;  /* 0x0000000376767819 */ /* 0x000fe400000012ff */
[----:B------:R-:W-:Y:S02]  /*e9a0*/  LOP3.LUT R20, R31, 0x380, RZ, 0xc0, !PT ;  /* 0x000003801f147812 */ /* 0x000fe400078ec0ff */
[----:B------:R-:W-:Y:S02]  /*e9b0*/  SHF.R.U64 R21, R21, 0x3, RZ ;  /* 0x0000000315157819 */ /* 0x000fe400000012ff */
[----:B------:R-:W-:Y:S01]  /*e9c0*/  LOP3.LUT R118, R118, R119, RZ, 0x3c, !PT ;  /* 0x0000007776767212 */ /* 0x000fe200078e3cff */
[----:B------:R-:W-:Y:S01]  /*e9d0*/  IMAD.X R119, RZ, RZ, R169, P2 ;  /* 0x000000ffff777224 */ /* 0x000fe200010e06a9 */
[----:B------:R-:W-:Y:S02]  /*e9e0*/  IADD3 R147, P2, R168, 0xe000, RZ ;  /* 0x0000e000a8937810 */ /* 0x000fe40007f5e0ff */
[----:B------:R-:W-:-:S02]  /*e9f0*/  SHF.R.U64 R20, R20, 0x3, RZ ;  /* 0x0000000314147819 */ /* 0x000fc400000012ff */
[----:B------:R-:W-:Y:S02]  /*ea00*/  LOP3.LUT R156, R21, R102, RZ, 0x3c, !PT ;  /* 0x00000066159c7212 */ /* 0x000fe400078e3cff */
[----:B------:R-:W-:Y:S02]  /*ea10*/  LOP3.LUT R21, R22, 0x380, RZ, 0xc0, !PT ;  /* 0x0000038016157812 */ /* 0x000fe400078ec0ff */
[----:B------:R-:W-:Y:S02]  /*ea20*/  LOP3.LUT R146, R147, 0x380, RZ, 0xc0, !PT ;  /* 0x0000038093927812 */ /* 0x000fe400078ec0ff */
[----:B------:R-:W-:Y:S02]  /*ea30*/  LOP3.LUT R150, R20, R31, RZ, 0x3c, !PT ;  /* 0x0000001f14967212 */ /* 0x000fe400078e3cff */
[----:B------:R-:W-:Y:S02]  /*ea40*/  LOP3.LUT R20, R99, 0x380, RZ, 0xc0, !PT ;  /* 0x0000038063147812 */ /* 0x000fe400078ec0ff */
[----:B------:R-:W-:Y:S01]  /*ea50*/  SHF.R.U64 R21, R21, 0x3, RZ ;  /* 0x0000000315157819 */ /* 0x000fe200000012ff */
[----:B------:R1:W-:Y:S01]  /*ea60*/  STSM.16.M88.4 [R171], R24 ;  /* 0x00000018ab007844 */ /* 0x0003e20000000200 */
[----:B------:R-:W-:-:S02]  /*ea70*/  SHF.R.U64 R146, R146, 0x3, RZ ;  /* 0x0000000392927819 */ /* 0x000fc400000012ff */
[----:B------:R-:W-:Y:S02]  /*ea80*/  SHF.R.U64 R20, R20, 0x3, RZ ;  /* 0x0000000314147819 */ /* 0x000fe400000012ff */
[----:B------:R-:W-:Y:S02]  /*ea90*/  LOP3.LUT R164, R21, R22, RZ, 0x3c, !PT ;  /* 0x0000001615a47212 */ /* 0x000fe400078e3cff */
[----:B------:R-:W-:Y:S02]  /*eaa0*/  IADD3 R21, P3, R168, 0x1000, RZ ;  /* 0x00001000a8157810 */ /* 0x000fe40007f7e0ff */
[----:B------:R-:W-:Y:S01]  /*eab0*/  LOP3.LUT R146, R146, R147, RZ, 0x3c, !PT ;  /* 0x0000009392927212 */ /* 0x000fe200078e3cff */
[----:B------:R-:W-:Y:S01]  /*eac0*/  IMAD.X R147, RZ, RZ, R169, P2 ;  /* 0x000000ffff937224 */ /* 0x000fe200010e06a9 */
[----:B0-----:R-:W-:Y:S02]  /*ead0*/  ISETP.NE.AND P2, PT, R170, 0x1, PT ;  /* 0x00000001aa00780c */ /* 0x001fe40003f45270 */
[----:B------:R-:W-:-:S02]  /*eae0*/  LOP3.LUT R160, R20, R99, RZ, 0x3c, !PT ;  /* 0x0000006314a07212 */ /* 0x000fc400078e3cff */
[----:B------:R-:W-:Y:S02]  /*eaf0*/  LOP3.LUT R20, R21, 0x380, RZ, 0xc0, !PT ;  /* 0x0000038015147812 */ /* 0x000fe400078ec0ff */
[----:B------:R-:W-:Y:S02]  /*eb00*/  LOP3.LUT R8, R123, 0x380, RZ, 0xc0, !PT ;  /* 0x000003807b087812 */ /* 0x000fe400078ec0ff */
[----:B------:R-:W-:Y:S02]  /*eb10*/  LOP3.LUT R14, R115, 0x380, RZ, 0xc0, !PT ;  /* 0x00000380730e7812 */ /* 0x000fe400078ec0ff */
[----:B------:R-:W-:Y:S02]  /*eb20*/  LOP3.LUT R110, R111, 0x380, RZ, 0xc0, !PT ;  /* 0x000003806f6e7812 */ /* 0x000fe400078ec0ff */
[----:B------:R-:W-:Y:S01]  /*eb30*/  LOP3.LUT R106, R107, 0x380, RZ, 0xc0, !PT ;  /* 0x000003806b6a7812 */ /* 0x000fe200078ec0ff */
[----:B-1----:R-:W0:Y:S01]  /*eb40*/  @P2 LDC R24, c[0x0][0xbec] ;  /* 0x0002fb00ff182b82 */ /* 0x002e220000000800 */
[----:B------:R-:W-:-:S02]  /*eb50*/  LOP3.LUT R102, R103, 0x380, RZ, 0xc0, !PT ;  /* 0x0000038067667812 */ /* 0x000fc400078ec0ff */
[----:B------:R-:W-:Y:S02]  /*eb60*/  SHF.R.U64 R20, R20, 0x3, RZ ;  /* 0x0000000314147819 */ /* 0x000fe400000012ff */
[----:B------:R-:W-:Y:S02]  /*eb70*/  SHF.R.U64 R8, R8, 0x3, RZ ;  /* 0x0000000308087819 */ /* 0x000fe400000012ff */
[----:B------:R-:W-:Y:S01]  /*eb80*/  SHF.R.U64 R14, R14, 0x3, RZ ;  /* 0x000000030e0e7819 */ /* 0x000fe200000012ff */
[----:B------:R-:W1:Y:S01]  /*eb90*/  @P2 LDC R27, c[0x0][0xbf0] ;  /* 0x0002fc00ff1b2b82 */ /* 0x000e620000000800 */
[----:B------:R-:W-:Y:S02]  /*eba0*/  SHF.R.U64 R110, R110, 0x3, RZ ;  /* 0x000000036e6e7819 */ /* 0x000fe400000012ff */
[----:B------:R-:W-:Y:S02]  /*ebb0*/  SHF.R.U64 R106, R106, 0x3, RZ ;  /* 0x000000036a6a7819 */ /* 0x000fe400000012ff */
[----:B------:R-:W-:-:S02]  /*ebc0*/  LOP3.LUT R31, R98, 0x380, RZ, 0xc0, !PT ;  /* 0x00000380621f7812 */ /* 0x000fc400078ec0ff */
[----:B------:R-:W-:Y:S02]  /*ebd0*/  SHF.R.U64 R102, R102, 0x3, RZ ;  /* 0x0000000366667819 */ /* 0x000fe400000012ff */
[----:B------:R-:W-:Y:S01]  /*ebe0*/  LOP3.LUT R20, R20, R21, RZ, 0x3c, !PT ;  /* 0x0000001514147212 */ /* 0x000fe200078e3cff */
[----:B------:R-:W-:Y:S01]  /*ebf0*/  IMAD.X R21, RZ, RZ, R169, P3 ;  /* 0x000000ffff157224 */ /* 0x000fe200018e06a9 */
[----:B------:R-:W-:Y:S02]  /*ec00*/  LOP3.LUT R8, R8, R123, RZ, 0x3c, !PT ;  /* 0x0000007b08087212 */ /* 0x000fe400078e3cff */
[----:B------:R-:W-:Y:S02]  /*ec10*/  LOP3.LUT R14, R14, R115, RZ, 0x3c, !PT ;  /* 0x000000730e0e7212 */ /* 0x000fe400078e3cff */
[----:B------:R-:W-:Y:S01]  /*ec20*/  LOP3.LUT R152, R110, R111, RZ, 0x3c, !PT ;  /* 0x0000006f6e987212 */ /* 0x000fe200078e3cff */
[----:B0-----:R-:W-:Y:S01]  /*ec30*/  @P2 IMAD.HI.U32 R24, R37, R24, RZ ;  /* 0x0000001825182227 */ /* 0x001fe200078e00ff */
[----:B------:R-:W-:-:S02]  /*ec40*/  LOP3.LUT R154, R106, R107, RZ, 0x3c, !PT ;  /* 0x0000006b6a9a7212 */ /* 0x000fc400078e3cff */
[----:B------:R-:W-:Y:S02]  /*ec50*/  SHF.R.U64 R31, R31, 0x3, RZ ;  /* 0x000000031f1f7819 */ /* 0x000fe400000012ff */
[----:B------:R-:W-:Y:S02]  /*ec60*/  LOP3.LUT R158, R102, R103, RZ, 0x3c, !PT ;  /* 0x00000067669e7212 */ /* 0x000fe400078e3cff */
[C---:B------:R-:W-:Y:S02]  /*ec70*/  IADD3 R123, P3, R168.reuse, 0x8000, RZ ;  /* 0x00008000a87b7810 */ /* 0x040fe40007f7e0ff */
[C---:B------:R-:W-:Y:S02]  /*ec80*/  IADD3 R99, P4, R168.reuse, 0x2000, RZ ;  /* 0x00002000a8637810 */ /* 0x040fe40007f9e0ff */
[C---:B------:R-:W-:Y:S02]  /*ec90*/  IADD3 R103, P5, R168.reuse, 0x3000, RZ ;  /* 0x00003000a8677810 */ /* 0x040fe40007fbe0ff */
[----:B------:R-:W-:-:S02]  /*eca0*/  IADD3 R107, P6, R168, 0x4000, RZ ;  /* 0x00004000a86b7810 */ /* 0x000fc40007fde0ff */
[C---:B------:R-:W-:Y:S02]  /*ecb0*/  IADD3 R111, P0, R168.reuse, 0x5000, RZ ;  /* 0x00005000a86f7810 */ /* 0x040fe40007f1e0ff */
[----:B------:R-:W-:Y:S02]  /*ecc0*/  IADD3 R115, P1, R168, 0x6000, RZ ;  /* 0x00006000a8737810 */ /* 0x000fe40007f3e0ff */
[----:B------:R-:W-:Y:S02]  /*ecd0*/  LOP3.LUT R162, R31, R98, RZ, 0x3c, !PT ;  /* 0x000000621fa27212 */ /* 0x000fe400078e3cff */
[----:B------:R-:W-:Y:S02]  /*ece0*/  LOP3.LUT R122, R123, 0x380, RZ, 0xc0, !PT ;  /* 0x000003807b7a7812 */ /* 0x000fe400078ec0ff */
[----:B------:R-:W-:Y:S02]  /*ecf0*/  LOP3.LUT R22, R19, 0x380, RZ, 0xc0, !PT ;  /* 0x0000038013167812 */ /* 0x000fe400078ec0ff */
[----:B------:R-:W-:-:S02]  /*ed00*/  LOP3.LUT R98, R99, 0x380, RZ, 0xc0, !PT ;  /* 0x0000038063627812 */ /* 0x000fc400078ec0ff */
[----:B------:R-:W-:Y:S02]  /*ed10*/  LOP3.LUT R102, R103, 0x380, RZ, 0xc0, !PT ;  /* 0x0000038067667812 */ /* 0x000fe400078ec0ff */
[----:B------:R-:W-:Y:S02]  /*ed20*/  LOP3.LUT R106, R107, 0x380, RZ, 0xc0, !PT ;  /* 0x000003806b6a7812 */ /* 0x000fe400078ec0ff */
[----:B------:R-:W-:Y:S02]  /*ed30*/  LOP3.LUT R110, R111, 0x380, RZ, 0xc0, !PT ;  /* 0x000003806f6e7812 */ /* 0x000fe400078ec0ff */
[----:B------:R-:W-:Y:S02]  /*ed40*/  LOP3.LUT R114, R115, 0x380, RZ, 0xc0, !PT ;  /* 0x0000038073727812 */ /* 0x000fe400078ec0ff */
[----:B------:R-:W-:Y:S02]  /*ed50*/  LOP3.LUT R6, R127, 0x380, RZ, 0xc0, !PT ;  /* 0x000003807f067812 */ /* 0x000fe400078ec0ff */
[----:B------:R-:W-:-:S02]  /*ed60*/  SHF.R.U64 R122, R122, 0x3, RZ ;  /* 0x000000037a7a7819 */ /* 0x000fc400000012ff */
[----:B------:R-:W-:Y:S02]  /*ed70*/  SHF.R.U64 R22, R22, 0x3, RZ ;  /* 0x0000000316167819 */ /* 0x000fe400000012ff */
[----:B------:R-:W-:Y:S02]  /*ed80*/  SHF.R.U64 R98, R98, 0x3, RZ ;  /* 0x0000000362627819 */ /* 0x000fe400000012ff */
[----:B------:R-:W-:Y:S02]  /*ed90*/  SHF.R.U64 R102, R102, 0x3, RZ ;  /* 0x0000000366667819 */ /* 0x000fe400000012ff */
[----:B------:R-:W-:Y:S02]  /*eda0*/  SHF.R.U64 R106, R106, 0x3, RZ ;  /* 0x000000036a6a7819 */ /* 0x000fe400000012ff */
[----:B------:R-:W-:Y:S02]  /*edb0*/  SHF.R.U64 R110, R110, 0x3, RZ ;  /* 0x000000036e6e7819 */ /* 0x000fe400000012ff */
[----:B------:R-:W-:-:S02]  /*edc0*/  SHF.R.U64 R114, R114, 0x3, RZ ;  /* 0x0000000372727819 */ /* 0x000fc400000012ff */
[----:B------:R-:W-:Y:S02]  /*edd0*/  SHF.R.U64 R6, R6, 0x3, RZ ;  /* 0x0000000306067819 */ /* 0x000fe400000012ff */
[----:B------:R-:W-:Y:S01]  /*ede0*/  LOP3.LUT R122, R122, R123, RZ, 0x3c, !PT ;  /* 0x0000007b7a7a7212 */ /* 0x000fe200078e3cff */
[--C-:B------:R-:W-:Y:S01]  /*edf0*/  IMAD.X R123, RZ, RZ, R169.reuse, P3 ;  /* 0x000000ffff7b7224 */ /* 0x100fe200018e06a9 */
[----:B------:R-:W-:Y:S02]  /*ee00*/  LOP3.LUT R166, R22, R19, RZ, 0x3c, !PT ;  /* 0x0000001316a67212 */ /* 0x000fe400078e3cff */
[----:B------:R-:W-:Y:S01]  /*ee10*/  LOP3.LUT R98, R98, R99, RZ, 0x3c, !PT ;  /* 0x0000006362627212 */ /* 0x000fe200078e3cff */
[--C-:B------:R-:W-:Y:S01]  /*ee20*/  IMAD.X R99, RZ, RZ, R169.reuse, P4 ;  /* 0x000000ffff637224 */ /* 0x100fe200020e06a9 */
        /* <DEDUP_REMOVED lines=9> */
[C---:B------:R-:W-:Y:S02]  /*eec0*/  IADD3 R22, P3, R168.reuse, 0xf000, RZ ;  /* 0x0000f000a8167810 */ /* 0x040fe40007f7e0ff */
[C---:B------:R-:W-:Y:S02]  /*eed0*/  IADD3 R127, P4, R168.reuse, 0x9000, RZ ;  /* 0x00009000a87f7810 */ /* 0x040fe40007f9e0ff */
[C---:B------:R-:W-:Y:S02]  /*eee0*/  IADD3 R131, P5, R168.reuse, 0xa000, RZ ;  /* 0x0000a000a8837810 */ /* 0x040fe40007fbe0ff */
[C---:B------:R-:W-:Y:S02]  /*eef0*/  IADD3 R135, P6, R168.reuse, 0xb000, RZ ;  /* 0x0000b000a8877810 */ /* 0x040fe40007fde0ff */
[C---:B------:R-:W-:Y:S02]  /*ef00*/  IADD3 R139, P0, R168.reuse, 0xc000, RZ ;  /* 0x0000c000a88b7810 */ /* 0x040fe40007f1e0ff */
[----:B------:R-:W-:-:S02]  /*ef10*/  IADD3 R143, P1, R168, 0xd000, RZ ;  /* 0x0000d000a88f7810 */ /* 0x000fc40007f3e0ff */
[----:B------:R-:W-:Y:S02]  /*ef20*/  LOP3.LUT R31, R12, 0x380, RZ, 0xc0, !PT ;  /* 0x000003800c1f7812 */ /* 0x000fe400078ec0ff */
[----:B------:R-:W-:Y:S02]  /*ef30*/  LOP3.LUT R17, R22, 0x380, RZ, 0xc0, !PT ;  /* 0x0000038016117812 */ /* 0x000fe400078ec0ff */
[----:B------:R-:W-:Y:S02]  /*ef40*/  LOP3.LUT R126, R127, 0x380, RZ, 0xc0, !PT ;  /* 0x000003807f7e7812 */ /* 0x000fe400078ec0ff */
[----:B------:R-:W-:Y:S02]  /*ef50*/  LOP3.LUT R130, R131, 0x380, RZ, 0xc0, !PT ;  /* 0x0000038083827812 */ /* 0x000fe400078ec0ff */
[----:B------:R-:W-:Y:S02]  /*ef60*/  LOP3.LUT R134, R135, 0x380, RZ, 0xc0, !PT ;  /* 0x0000038087867812 */ /* 0x000fe400078ec0ff */
[----:B------:R-:W-:-:S02]  /*ef70*/  LOP3.LUT R138, R139, 0x380, RZ, 0xc0, !PT ;  /* 0x000003808b8a7812 */ /* 0x000fc400078ec0ff */
[----:B------:R-:W-:Y:S02]  /*ef80*/  LOP3.LUT R142, R143, 0x380, RZ, 0xc0, !PT ;  /* 0x000003808f8e7812 */ /* 0x000fe400078ec0ff */
[----:B------:R-:W-:Y:S02]  /*ef90*/  LOP3.LUT R29, R168, 0x380, RZ, 0xc0, !PT ;  /* 0x00000380a81d7812 */ /* 0x000fe400078ec0ff */
[----:B------:R-:W-:Y:S02]  /*efa0*/  SHF.R.U64 R31, R31, 0x3, RZ ;  /* 0x000000031f1f7819 */ /* 0x000fe400000012ff */
[----:B------:R-:W-:Y:S02]  /*efb0*/  SHF.R.U64 R17, R17, 0x3, RZ ;  /* 0x0000000311117819 */ /* 0x000fe400000012ff */
[----:B------:R-:W-:Y:S02]  /*efc0*/  SHF.R.U64 R126, R126, 0x3, RZ ;  /* 0x000000037e7e7819 */ /* 0x000fe400000012ff */
[----:B------:R-:W-:-:S02]  /*efd0*/  SHF.R.U64 R130, R130, 0x3, RZ ;  /* 0x0000000382827819 */ /* 0x000fc400000012ff */
[----:B------:R-:W-:Y:S02]  /*efe0*/  SHF.R.U64 R134, R134, 0x3, RZ ;  /* 0x0000000386867819 */ /* 0x000fe400000012ff */
[----:B------:R-:W-:Y:S02]  /*eff0*/  SHF.R.U64 R138, R138, 0x3, RZ ;  /* 0x000000038a8a7819 */ /* 0x000fe400000012ff */
[----:B------:R-:W-:Y:S02]  /*f000*/  SHF.R.U64 R142, R142, 0x3, RZ ;  /* 0x000000038e8e7819 */ /* 0x000fe400000012ff */
[----:B------:R-:W-:Y:S02]  /*f010*/  SHF.R.U64 R29, R29, 0x3, RZ ;  /* 0x000000031d1d7819 */ /* 0x000fe400000012ff */
[----:B------:R-:W-:Y:S02]  /*f020*/  MOV R150, R150 ;  /* 0x0000009600967202 */ /* 0x000fe40000000f00 */
[----:B------:R-:W-:Y:S01]  /*f030*/  LOP3.LUT R12, R31, R12, RZ, 0x3c, !PT ;  /* 0x0000000c1f0c7212 */ /* 0x000fe200078e3cff */
[--C-:B------:R-:W-:Y:S01]  /*f040*/  IMAD.X R31, RZ, RZ, R169.reuse, P3 ;  /* 0x000000ffff1f7224 */ /* 0x100fe200018e06a9 */
[----:B------:R-:W-:Y:S01]  /*f050*/  LOP3.LUT R30, R17, R22, RZ, 0x3c, !PT ;  /* 0x00000016111e7212 */ /* 0x000fe200078e3cff */
[----:B------:R0:W-:Y:S01]  /*f060*/  STSM.16.M88.4 [R150], R32 ;  /* 0x0000002096007844 */ /* 0x0001e20000000200 */
        /* <DEDUP_REMOVED lines=13> */
[----:B------:R-:W-:Y:S01]  /*f140*/  MOV R17, R6 ;  /* 0x0000000600117202 */ /* 0x000fe20000000f00 */
[----:B0-----:R-:W-:Y:S01]  /*f150*/  IMAD.MOV.U32 R32, RZ, RZ, R37 ;  /* 0x000000ffff207224 */ /* 0x001fe200078e0025 */
[----:B------:R-:W-:Y:S02]  /*f160*/  MOV R22, R8 ;  /* 0x0000000800167202 */ /* 0x000fe40000000f00 */
[----:B------:R-:W-:Y:S02]  /*f170*/  MOV R168, R10 ;  /* 0x0000000a00a87202 */ /* 0x000fe40000000f00 */
[----:B------:R-:W-:Y:S02]  /*f180*/  MOV R160, R160 ;  /* 0x000000a000a07202 */ /* 0x000fe40000000f00 */
[----:B------:R-:W-:Y:S02]  /*f190*/  F2FP.F16.F32.PACK_AB R4, R41, R178 ;  /* 0x000000b22904723e */ /* 0x000fe400000000ff */
[----:B------:R-:W-:-:S02]  /*f1a0*/  F2FP.F16.F32.PACK_AB R5, R43, R42 ;  /* 0x0000002a2b05723e */ /* 0x000fc400000000ff */
[----:B------:R-:W-:Y:S02]  /*f1b0*/  F2FP.F16.F32.PACK_AB R6, R45, R179 ;  /* 0x000000b32d06723e */ /* 0x000fe400000000ff */
[----:B------:R-:W-:Y:S02]  /*f1c0*/  F2FP.F16.F32.PACK_AB R7, R47, R46 ;  /* 0x0000002e2f07723e */ /* 0x000fe400000000ff */
[----:B------:R-:W-:Y:S02]  /*f1d0*/  MOV R169, R14 ;  /* 0x0000000e00a97202 */ /* 0x000fe40000000f00 */
[----:B------:R-:W-:Y:S01]  /*f1e0*/  MOV R166, R166 ;  /* 0x000000a600a67202 */ /* 0x000fe20000000f00 */
[----:B------:R0:W-:Y:S01]  /*f1f0*/  STSM.16.M88.4 [R160], R4 ;  /* 0x00000004a0007844 */ /* 0x0001e20000000200 */
[----:B------:R-:W-:Y:S02]  /*f200*/  F2FP.F16.F32.PACK_AB R8, R49, R180 ;  /* 0x000000b43108723e */ /* 0x000fe400000000ff */
[----:B------:R-:W-:-:S02]  /*f210*/  F2FP.F16.F32.PACK_AB R9, R51, R50 ;  /* 0x000000323309723e */ /* 0x000fc400000000ff */
[----:B------:R-:W-:Y:S02]  /*f220*/  F2FP.F16.F32.PACK_AB R10, R53, R181 ;  /* 0x000000b5350a723e */ /* 0x000fe400000000ff */
[----:B------:R-:W-:Y:S02]  /*f230*/  F2FP.F16.F32.PACK_AB R11, R55, R54 ;  /* 0x00000036370b723e */ /* 0x000fe400000000ff */
[----:B------:R-:W-:Y:S02]  /*f240*/  MOV R25, R12 ;  /* 0x0000000c00197202 */ /* 0x000fe40000000f00 */
[----:B------:R-:W-:Y:S01]  /*f250*/  F2FP.F16.F32.PACK_AB R12, R57, R182 ;  /* 0x000000b6390c723e */ /* 0x000fe200000000ff */
[----:B------:R2:W-:Y:S01]  /*f260*/  STSM.16.M88.4 [R166], R8 ;  /* 0x00000008a6007844 */ /* 0x0005e20000000200 */
[----:B------:R-:W-:Y:S02]  /*f270*/  F2FP.F16.F32.PACK_AB R13, R59, R58 ;  /* 0x0000003a3b0d723e */ /* 0x000fe400000000ff */
[----:B------:R-:W-:-:S02]  /*f280*/  F2FP.F16.F32.PACK_AB R14, R61, R183 ;  /* 0x000000b73d0e723e */ /* 0x000fc400000000ff */
[----:B------:R-:W-:Y:S02]  /*f290*/  F2FP.F16.F32.PACK_AB R15, R63, R62 ;  /* 0x0000003e3f0f723e */ /* 0x000fe400000000ff */
[----:B-1----:R-:W-:Y:S02]  /*f2a0*/  @P2 SHF.R.U32.HI R32, RZ, R27, R24 ;  /* 0x0000001bff202219 */ /* 0x002fe40000011618 */
[----:B------:R-:W-:Y:S01]  /*f2b0*/  MOV R164, R164 ;  /* 0x000000a400a47202 */ /* 0x000fe20000000f00 */
[----:B------:R1:W-:Y:S01]  /*f2c0*/  STSM.16.M88.4 [R25], R12 ;  /* 0x0000000c19007844 */ /* 0x0003e20000000200 */
[----:B0-----:R-:W-:Y:S01]  /*f2d0*/  F2FP.F16.F32.PACK_AB R4, R65, R184 ;  /* 0x000000b84104723e */ /* 0x001fe200000000ff */
[----:B------:R-:W-:Y:S01]  /*f2e0*/  IMAD.MOV R33, RZ, RZ, -R32 ;  /* 0x000000ffff217224 */ /* 0x000fe200078e0a20 */
[----:B------:R-:W-:Y:S02]  /*f2f0*/  F2FP.F16.F32.PACK_AB R5, R67, R66 ;  /* 0x000000424305723e */ /* 0x000fe400000000ff */
[----:B------:R-:W-:Y:S01]  /*f300*/  F2FP.F16.F32.PACK_AB R6, R69, R185 ;  /* 0x000000b94506723e */ /* 0x000fe200000000ff */
[----:B------:R-:W-:Y:S01]  /*f310*/  IMAD R33, R170, R33, R37 ;  /* 0x00000021aa217224 */ /* 0x000fe200078e0225 */
[----:B------:R-:W-:-:S02]  /*f320*/  F2FP.F16.F32.PACK_AB R7, R71, R70 ;  /* 0x000000464707723e */ /* 0x000fc400000000ff */
[----:B------:R-:W-:Y:S02]  /*f330*/  MOV R162, R162 ;  /* 0x000000a200a27202 */ /* 0x000fe40000000f00 */
[----:B--2---:R-:W-:Y:S01]  /*f340*/  F2FP.F16.F32.PACK_AB R8, R73, R186 ;  /* 0x000000ba4908723e */ /* 0x004fe200000000ff */
[----:B------:R0:W-:Y:S01]  /*f350*/  STSM.16.M88.4 [R164], R4 ;  /* 0x00000004a4007844 */ /* 0x0001e20000000200 */
[----:B------:R-:W-:Y:S02]  /*f360*/  F2FP.F16.F32.PACK_AB R9, R75, R74 ;  /* 0x0000004a4b09723e */ /* 0x000fe400000000ff */
[----:B------:R-:W-:Y:S02]  /*f370*/  F2FP.F16.F32.PACK_AB R10, R77, R187 ;  /* 0x000000bb4d0a723e */ /* 0x000fe400000000ff */
[----:B------:R-:W-:Y:S02]  /*f380*/  F2FP.F16.F32.PACK_AB R11, R79, R78 ;  /* 0x0000004e4f0b723e */ /* 0x000fe400000000ff */
[----:B------:R-:W-:-:S02]  /*f390*/  MOV R158, R158 ;  /* 0x0000009e009e7202 */ /* 0x000fc40000000f00 */
[----:B-1----:R-:W-:Y:S01]  /*f3a0*/  F2FP.F16.F32.PACK_AB R12, R81, R188 ;  /* 0x000000bc510c723e */ /* 0x002fe200000000ff */
[----:B------:R1:W-:Y:S01]  /*f3b0*/  STSM.16.M88.4 [R162], R8 ;  /* 0x00000008a2007844 */ /* 0x0003e20000000200 */
[----:B------:R-:W-:Y:S02]  /*f3c0*/  F2FP.F16.F32.PACK_AB R13, R83, R82 ;  /* 0x00000052530d723e */ /* 0x000fe400000000ff */
[----:B------:R-:W-:Y:S02]  /*f3d0*/  F2FP.F16.F32.PACK_AB R14, R85, R189 ;  /* 0x000000bd550e723e */ /* 0x000fe400000000ff */
[----:B------:R-:W-:Y:S02]  /*f3e0*/  F2FP.F16.F32.PACK_AB R15, R87, R86 ;  /* 0x00000056570f723e */ /* 0x000fe400000000ff */
[----:B0-----:R-:W-:Y:S02]  /*f3f0*/  F2FP.F16.F32.PACK_AB R5, R36, R3 ;  /* 0x000000032405723e */ /* 0x001fe400000000ff */
[----:B------:R-:W-:Y:S01]  /*f400*/  SHF.R.S32.HI R3, RZ, 0x1f, R33 ;  /* 0x0000001fff037819 */ /* 0x000fe20000011421 */
[----:B------:R0:W-:Y:S01]  /*f410*/  STSM.16.M88.4 [R158], R12 ;  /* 0x0000000c9e007844 */ /* 0x0001e20000000200 */
[----:B------:R-:W-:-:S02]  /*f420*/  MOV R156, R156 ;  /* 0x0000009c009c7202 */ /* 0x000fc40000000f00 */
[----:B------:R-:W-:Y:S02]  /*f430*/  F2FP.F16.F32.PACK_AB R24, R89, R190 ;  /* 0x000000be5918723e */ /* 0x000fe400000000ff */
[----:B------:R-:W-:Y:S01]  /*f440*/  F2FP.F16.F32.PACK_AB R25, R91, R90 ;  /* 0x0000005a5b19723e */ /* 0x000fe200000000ff */
[----:B-1----:R-:W-:Y:S01]  /*f450*/  IMAD.U32 R9, RZ, RZ, UR5 ;  /* 0x00000005ff097e24 */ /* 0x002fe2000f8e00ff */
[----:B------:R-:W-:Y:S01]  /*f460*/  SHF.R.S32.HI R8, RZ, 0x1f, R32 ;  /* 0x0000001fff087819 */ /* 0x000fe20000011420 */
[----:B------:R-:W-:Y:S01]  /*f470*/  ULDC UR5, c[0x0][0xa88] ;  /* 0x0002a20000057ab9 */ /* 0x000fe20000000800 */
[----:B------:R-:W-:Y:S02]  /*f480*/  F2FP.F16.F32.PACK_AB R26, R93, R191 ;  /* 0x000000bf5d1a723e */ /* 0x000fe400000000ff */
[----:B------:R-:W-:Y:S02]  /*f490*/  F2FP.F16.F32.PACK_AB R27, R95, R94 ;  /* 0x0000005e5f1b723e */ /* 0x000fe400000000ff */
[----:B------:R-:W-:-:S02]  /*f4a0*/  MOV R154, R154 ;  /* 0x0000009a009a7202 */ /* 0x000fc40000000f00 */
[----:B------:R-:W-:Y:S01]  /*f4b0*/  F2FP.F16.F32.PACK_AB R4, R97, R192 ;  /* 0x000000c06104723e */ /* 0x000fe200000000ff */
[----:B------:R1:W-:Y:S01]  /*f4c0*/  STSM.16.M88.4 [R156], R24 ;  /* 0x000000189c007844 */ /* 0x0003e20000000200 */
[----:B0-----:R-:W-:Y:S01]  /*f4d0*/  IADD3 R12, P0, R32, UR6, RZ ;  /* 0x00000006200c7c10 */ /* 0x001fe2000ff1e0ff */
[----:B------:R-:W-:Y:S01]  /*f4e0*/  VIADD R14, R223, UR13 ;  /* 0x0000000ddf0e7c36 */ /* 0x000fe20008000000 */
[----:B------:R-:W-:Y:S02]  /*f4f0*/  F2FP.F16.F32.PACK_AB R6, R101, R193 ;  /* 0x000000c16506723e */ /* 0x000fe400000000ff */
[----:B------:R-:W-:Y:S01]  /*f500*/  IADD3.X R13, R8, UR7, R9, P0, !PT ;  /* 0x00000007080d7c10 */ /* 0x000fe200087fe409 */
[----:B------:R-:W-:Y:S01]  /*f510*/  ULDC.64 UR6, c[0x0][0xb88] ;  /* 0x0002e20000067ab9 */ /* 0x000fe20000000a00 */
[----:B------:R-:W-:Y:S01]  /*f520*/  F2FP.F16.F32.PACK_AB R7, R44, R40 ;  /* 0x000000282c07723e */ /* 0x000fe200000000ff */
[----:B------:R-:W-:Y:S01]  /*f530*/  IMAD R8, R3, UR6, RZ ;  /* 0x0000000603087c24 */ /* 0x000fe2000f8e02ff */
[----:B------:R-:W-:Y:S01]  /*f540*/  LOP3.LUT P0, RZ, R221, 0x3, RZ, 0xc0, !PT ;  /* 0x00000003ddff7812 */ /* 0x000fe2000780c0ff */
[C---:B------:R-:W-:Y:S01]  /*f550*/  IMAD.WIDE.U32 R12, R33.reuse, UR6, R12 ;  /* 0x00000006210c7c25 */ /* 0x040fe2000f8e000c */
[----:B------:R-:W-:Y:S01]  /*f560*/  MOV R152, R152 ;  /* 0x0000009800987202 */ /* 0x000fe20000000f00 */
[----:B------:R0:W-:Y:S01]  /*f570*/  STSM.16.M88.4 [R154], R4 ;  /* 0x000000049a007844 */ /* 0x0001e20000000200 */
[----:B------:R-:W-:Y:S01]  /*f580*/  F2FP.F16.F32.PACK_AB R9, R52, R48 ;  /* 0x000000303409723e */ /* 0x000fe200000000ff */
[----:B------:R-:W-:Y:S01]  /*f590*/  IMAD R33, R33, UR7, R8 ;  /* 0x0000000721217c24 */ /* 0x000fe2000f8e0208 */
[----:B------:R-:W-:Y:S01]  /*f5a0*/  ULDC.64 UR6, c[0x0][0xb50] ;  /* 0x0002d40000067ab9 */ /* 0x000fe20000000a00 */
[----:B------:R-:W-:Y:S01]  /*f5b0*/  IMAD R3, R170, UR5, RZ ;  /* 0x00000005aa037c24 */ /* 0x000fe2000f8e02ff */
[----:B-1----:R-:W-:-:S02]  /*f5c0*/  LEA R26, P3, R12, UR6, 0x2 ;  /* 0x000000060c1a7c11 */ /* 0x002fc4000f8610ff */
[----:B------:R-:W-:Y:S02]  /*f5d0*/  F2FP.F16.F32.PACK_AB R8, R105, R194 ;  /* 0x000000c26908723e */ /* 0x000fe400000000ff */
[----:B------:R-:W-:Y:S01]  /*f5e0*/  F2FP.F16.F32.PACK_AB R10, R109, R195 ;  /* 0x000000c36d0a723e */ /* 0x000fe200000000ff */
[----:B------:R-:W-:Y:S01]  /*f5f0*/  SHFL.IDX PT, R40, R26, RZ, 0x1c1f ;  /* 0x001c1fff1a287589 */ /* 0x000fe200000e0000 */
[----:B------:R-:W-:Y:S02]  /*f600*/  F2FP.F16.F32.PACK_AB R11, R60, R56 ;  /* 0x000000383c0b723e */ /* 0x000fe400000000ff */
[----:B------:R-:W-:Y:S01]  /*f610*/  ISETP.GE.OR P1, PT, R14, R3, P0 ;  /* 0x000000030e00720c */ /* 0x000fe20000726670 */
[----:B------:R-:W-:Y:S01]  /*f620*/  SHFL.IDX PT, R42, R26, 0x1, 0x1c1f ;  /* 0x003c1f001a2a7f89 */ /* 0x000fe200000e0000 */
[----:B------:R-:W-:Y:S01]  /*f630*/  F2FP.F16.F32.PACK_AB R15, R108, R104 ;  /* 0x000000686c0f723e */ /* 0x000fe200000000ff */
[----:B0-----:R-:W-:Y:S01]  /*f640*/  IMAD.IADD R5, R13, 0x1, R33 ;  /* 0x000000010d057824 */ /* 0x001fe200078e0221 */
[----:B------:R-:W-:Y:S01]  /*f650*/  F2FP.F16.F32.PACK_AB R6, R117, R197 ;  /* 0x000000c57506723e */ /* 0x000fe200000000ff */
[----:B------:R-:W-:Y:S01]  /*f660*/  VIADD R4, R14, 0x8 ;  /* 0x000000080e047836 */ /* 0x000fe20000000000 */
[----:B------:R0:W-:Y:S01]  /*f670*/  STSM.16.M88.4 [R152], R8 ;  /* 0x0000000898007844 */ /* 0x0001e20000000200 */
[----:B------:R-:W-:-:S02]  /*f680*/  F2FP.F16.F32.PACK_AB R7, R76, R72 ;  /* 0x000000484c07723e */ /* 0x000fc400000000ff */
[----:B------:R-:W-:Y:S02]  /*f690*/  LEA.HI.X R27, R12, UR7, R5, 0x2, P3 ;  /* 0x000000070c1b7c11 */ /* 0x000fe400098f1405 */
[----:B------:R-:W-:Y:S02]  /*f6a0*/  ISETP.GE.OR P0, PT, R4, R3, P0 ;  /* 0x000000030400720c */ /* 0x000fe40000706670 */
[----:B------:R-:W-:Y:S01]  /*f6b0*/  F2FP.F16.F32.PACK_AB R4, R113, R196 ;  /* 0x000000c47104723e */ /* 0x000fe200000000ff */
[----:B------:R-:W1:Y:S01]  /*f6c0*/  SHFL.IDX PT, R41, R27, RZ, 0x1c1f ;  /* 0x001c1fff1b297589 */ /* 0x000e6200000e0000 */
[----:B------:R-:W-:Y:S02]  /*f6d0*/  F2FP.F16.F32.PACK_AB R5, R68, R64 ;  /* 0x000000404405723e */ /* 0x000fe400000000ff */
[----:B------:R-:W-:Y:S01]  /*f6e0*/  F2FP.F16.F32.PACK_AB R12, R129, R128 ;  /* 0x00000080810c723e */ /* 0x000fe200000000ff */
[----:B------:R2:W3:Y:S01]  /*f6f0*/  SHFL.IDX PT, R43, R27, 0x1, 0x1c1f ;  /* 0x003c1f001b2b7f89 */ /* 0x0004e200000e0000 */
[----:B------:R-:W-:-:S02]  /*f700*/  F2FP.F16.F32.PACK_AB R13, R100, R96 ;  /* 0x00000060640d723e */ /* 0x000fc400000000ff */
[----:B------:R-:W-:Y:S01]  /*f710*/  F2FP.F16.F32.PACK_AB R14, R133, R132 ;  /* 0x00000084850e723e */ /* 0x000fe200000000ff */
[----:B------:R4:W-:Y:S01]  /*f720*/  STSM.16.M88.4 [R169], R4 ;  /* 0x00000004a9007844 */ /* 0x0009e20000000200 */
[----:B0-----:R-:W-:Y:S02]  /*f730*/  F2FP.F16.F32.PACK_AB R8, R121, R198 ;  /* 0x000000c67908723e */ /* 0x001fe400000000ff */
[----:B------:R-:W-:Y:S02]  /*f740*/  F2FP.F16.F32.PACK_AB R9, R84, R80 ;  /* 0x000000505409723e */ /* 0x000fe400000000ff */
[----:B------:R-:W-:Y:S02]  /*f750*/  F2FP.F16.F32.PACK_AB R10, R125, R124 ;  /* 0x0000007c7d0a723e */ /* 0x000fe400000000ff */
[----:B------:R-:W-:Y:S02]  /*f760*/  F2FP.F16.F32.PACK_AB R11, R92, R88 ;  /* 0x000000585c0b723e */ /* 0x000fe400000000ff */
[----:B------:R-:W-:-:S02]  /*f770*/  F2FP.F16.F32.PACK_AB R24, R137, R136 ;  /* 0x000000888918723e */ /* 0x000fc400000000ff */
[----:B------:R-:W-:Y:S01]  /*f780*/  F2FP.F16.F32.PACK_AB R25, R116, R112 ;  /* 0x000000707419723e */ /* 0x000fe200000000ff */
[----:B------:R0:W-:Y:S01]  /*f790*/  STSM.16.M88.4 [R168], R8 ;  /* 0x00000008a8007844 */ /* 0x0001e20000000200 */
[----:B------:R-:W-:Y:S02]  /*f7a0*/  F2FP.F16.F32.PACK_AB R26, R141, R140 ;  /* 0x0000008c8d1a723e */ /* 0x000fe400000000ff */
[----:B--2---:R-:W-:Y:S01]  /*f7b0*/  F2FP.F16.F32.PACK_AB R27, R172, R120 ;  /* 0x00000078ac1b723e */ /* 0x004fe200000000ff */
[----:B------:R-:W-:Y:S01]  /*f7c0*/  STSM.16.M88.4 [R22], R12 ;  /* 0x0000000c16007844 */ /* 0x000fe20000000200 */
[----:B------:R-:W-:Y:S01]  /*f7d0*/  F2FP.F16.F32.PACK_AB R172, R145, R144 ;  /* 0x0000009091ac723e */ /* 0x000fe200000000ff */
[----:B----4-:R-:W2:Y:S02]  /*f7e0*/  @P2 LDC R5, c[0x0][0xbec] ;  /* 0x0002fb00ff052b82 */ /* 0x010ea40000000800 */
[----:B------:R-:W-:Y:S04]  /*f7f0*/  STSM.16.M88.4 [R17], R24 ;  /* 0x0000001811007844 */ /* 0x000fe80000000200 */
[----:B------:R-:W-:Y:S02]  /*f800*/  STSM.16.M88.4 [R19], R172 ;  /* 0x000000ac13007844 */ /* 0x000fe40000000200 */
[----:B------:R-:W-:Y:S08]  /*f810*/  BAR.SYNC.DEFER_BLOCKING 0x1, 0x100 ;  /* 0x0044000000007b1d */ /* 0x000ff00000010000 */
[----:B0-----:R-:W0:Y:S01]  /*f820*/  @P2 LDC R9, c[0x0][0xbf0] ;  /* 0x0002fc00ff092b82 */ /* 0x001e220000000800 */
[----:B------:R-:W-:-:S02]  /*f830*/  UIMAD UR5, UR10, UR8, URZ ;  /* 0x000000080a0572a4 */ /* 0x000fc4000f8e023f */
[----:B------:R-:W-:Y:S02]  /*f840*/  UIMAD.WIDE.U32 UR6, UR11, UR8, URZ ;  /* 0x000000080b0672a5 */ /* 0x000fe4000f8e003f */
[----:B------:R-:W-:-:S03]  /*f850*/  UIMAD UR5, UR11, UR9, UR5 ;  /* 0x000000090b0572a4 */ /* 0x000fc6000f8e0205 */
[----:B------:R-:W-:Y:S01]  /*f860*/  ULDC.64 UR10, c[0x0][0xaf0] ;  /* 0x0002bc00000a7ab9 */ /* 0x000fe20000000a00 */
[----:B-1----:R1:W-:Y:S04]  /*f870*/  @!P1 ST.E desc[UR16][R40.64], R0 ;  /* 0x0000000028009985 */ /* 0x0023e8000c101910 */
[----:B---3--:R3:W-:Y:S01]  /*f880*/  @!P0 ST.E desc[UR16][R42.64], R2 ;  /* 0x000000022a008985 */ /* 0x0087e2000c101910 */
[----:B------:R-:W-:Y:S02]  /*f890*/  UIMAD UR8, UR12, UR10, URZ ;  /* 0x0000000a0c0872a4 */ /* 0x000fe4000f8e023f */
[----:B------:R-:W-:Y:S01]  /*f8a0*/  UIADD3 UR7, UR7, UR5, URZ ;  /* 0x0000000507077290 */ /* 0x000fe2000fffe03f */
[----:B------:R4:W5:Y:S01]  /*f8b0*/  LD.E.128 R32, desc[UR16][R28.64] ;  /* 0x000000101c207980 */ /* 0x000962000c101d00 */
[----:B-1----:R-:W-:-:S03]  /*f8c0*/  IMAD R0, R216, 0x20, R219 ;  /* 0x00000020d8007824 */ /* 0x002fc600078e02db */
[----:B------:R4:W5:Y:S01]  /*f8d0*/  LD.E.128 R36, desc[UR16][R20.64] ;  /* 0x0000001014247980 */ /* 0x000962000c101d00 */
[----:B---3--:R-:W-:Y:S01]  /*f8e0*/  VIADD R2, R0, UR13 ;  /* 0x0000000d00027c36 */ /* 0x008fe20008000000 */
[----:B------:R-:W-:Y:S02]  /*f8f0*/  UIMAD UR5, UR14, UR11, UR8 ;  /* 0x0000000b0e0572a4 */ /* 0x000fe4000f8e0208 */
[----:B------:R-:W5:Y:S01]  /*f900*/  LD.E.128 R96, desc[UR16][R98.64] ;  /* 0x0000001062607980 */ /* 0x000f62000c101d00 */
[----:B--2---:R-:W-:Y:S01]  /*f910*/  @P2 IMAD.HI.U32 R0, R2, R5, RZ ;  /* 0x0000000502002227 */ /* 0x004fe200078e00ff */
[----:B------:R-:W-:Y:S02]  /*f920*/  UIMAD.WIDE.U32 UR6, UR14, UR10, UR6 ;  /* 0x0000000a0e0672a5 */ /* 0x000fe4000f8e0006 */
[----:B------:R-:W5:Y:S01]  /*f930*/  LD.E.128 R100, desc[UR16][R102.64] ;  /* 0x0000001066647980 */ /* 0x000f62000c101d00 */
[----:B------:R-:W-:Y:S01]  /*f940*/  ULDC.64 UR8, c[0x0][0xae0] ;  /* 0x0002b80000087ab9 */ /* 0x000fe20000000a00 */
[----:B------:R-:W-:Y:S01]  /*f950*/  IMAD.MOV.U32 R7, RZ, RZ, R2 ;  /* 0x000000ffff077224 */ /* 0x000fe200078e0002 */
[----:B0-----:R-:W-:Y:S01]  /*f960*/  @P2 SHF.R.U32.HI R7, RZ, R9, R0 ;  /* 0x00000009ff072219 */ /* 0x001fe20000011600 */
[----:B------:R-:W-:Y:S01]  /*f970*/  UIADD3 UR5, UR7, UR5, URZ ;  /* 0x0000000507057290 */ /* 0x000fe2000fffe03f */
[----:B------:R-:W5:Y:S02]  /*f980*/  LD.E.128 R104, desc[UR16][R106.64] ;  /* 0x000000106a687980 */ /* 0x000f64000c101d00 */
[--C-:B------:R-:W-:Y:S01]  /*f990*/  SHF.R.S32.HI R0, RZ, 0x1f, R7.reuse ;  /* 0x0000001fff007819 */ /* 0x100fe20000011407 */
[----:B------:R-:W-:Y:S01]  /*f9a0*/  IMAD.MOV R9, RZ, RZ, -R7 ;  /* 0x000000ffff097224 */ /* 0x000fe200078e0a07 */
[----:B------:R-:W5:Y:S01]  /*f9b0*/  LD.E.128 R108, desc[UR16][R110.64] ;  /* 0x000000106e6c7980 */ /* 0x000f62000c101d00 */
[----:B------:R-:W-:-:S02]  /*f9c0*/  IMAD.U32 R5, RZ, RZ, UR7 ;  /* 0x00000007ff057e24 */ /* 0x000fc4000f8e00ff */
        /* <DEDUP_REMOVED lines=39> */
[----:B0-----:R4:W0:Y:S01]  /*fc40*/  SHFL.IDX PT, R10, R2, RZ, 0x181f ;  /* 0x00181fff020a7589 */ /* 0x00182200000e0000 */
[----:B------:R-:W-:-:S02]  /*fc50*/  PRMT R199, RZ, 0x654, R199 ;  /* 0x00000654ffc77816 */ /* 0x000fc400000000c7 */
[----:B------:R-:W-:Y:S02]  /*fc60*/  ISETP.GE.AND P0, PT, R0, R3, PT ;  /* 0x000000030000720c */ /* 0x000fe40003f06270 */
[----:B------:R4:W1:Y:S01]  /*fc70*/  SHFL.IDX PT, R0, R12, RZ, 0x181f ;  /* 0x00181fff0c007589 */ /* 0x00086200000e0000 */
        /* <DEDUP_REMOVED lines=20> */
.L_x_2414:
[----:B------:R-:W-:Y:S05]  /*fdc0*/  BSYNC B1 ;  /* 0x0000000000017941 */ /* 0x000fea0003800000 */
.L_x_2413:
[----:B-1----:R1:W3:Y:S01]  /*fdd0*/  SHFL.IDX PT, R0, R12, 0x1, 0x181f ;  /* 0x00381f000c007f89 */ /* 0x0022e200000e0000 */
[----:B------:R-:W-:Y:S03]  /*fde0*/  BSSY B1, `(.L_x_2415) ;  /* 0x0000015000017945 */ /* 0x000fe60003800000 */
[----:B0-2---:R1:W0:Y:S01]  /*fdf0*/  SHFL.IDX PT, R10, R2, 0x1, 0x181f ;  /* 0x00381f00020a7f89 */ /* 0x00522200000e0000 */
        /* <DEDUP_REMOVED lines=8> */
[----:B------:R-:W-:Y:S02]  /*fe80*/  @!P3 LEA R6, P5, R214, R10, 0x1 ;  /* 0x0000000ad606b211 */ /* 0x000fe400078a08ff */
[----:B---3--:R-:W-:Y:S02]  /*fe90*/  @!P4 LEA.HI.X R5, R18, R0, R229, 0x1, P6 ;  /* 0x000000001205c211 */ /* 0x008fe400030f0ce5 */
[----:B------:R-:W-:Y:S02]  /*fea0*/  @!P2 LEA R8, P6, R213, R10, 0x1 ;  /* 0x0000000ad508a211 */ /* 0x000fe400078c08ff */
[----:B------:R-:W-:Y:S01]  /*feb0*/  @!P3 LEA.HI.X R7, R214, R0, R228, 0x1, P5 ;  /* 0x00000000d607b211 */ /* 0x000fe200028f0ce4 */
[----:B-----5:R2:W-:Y:S01]  /*fec0*/  @!P4 ST.E.128 desc[UR6][R4.64], R36 ;  /* 0x000000240400c985 */ /* 0x0205e2000c101d06 */
[----:B------:R-:W-:-:S02]  /*fed0*/  @!P1 LEA R10, P5, R215, R10, 0x1 ;  /* 0x0000000ad70a9211 */ /* 0x000fc400078a08ff */
[-C--:B------:R-:W-:Y:S01]  /*fee0*/  @!P2 LEA.HI.X R9, R213, R0.reuse, R227, 0x1, P6 ;  /* 0x00000000d509a211 */ /* 0x080fe200030f0ce3 */
[----:B------:R2:W-:Y:S01]  /*fef0*/  @!P3 ST.E.128 desc[UR6][R6.64], R108 ;  /* 0x0000006c0600b985 */ /* 0x0005e2000c101d06 */
[----:B------:R-:W-:-:S03]  /*ff00*/  @!P1 LEA.HI.X R11, R215, R0, R226, 0x1, P5 ;  /* 0x00000000d70b9211 */ /* 0x000fc600028f0ce2 */
[----:B------:R2:W-:Y:S04]  /*ff10*/  @!P2 ST.E.128 desc[UR6][R8.64], R124 ;  /* 0x0000007c0800a985 */ /* 0x0005e8000c101d06 */
[----:B------:R2:W-:Y:S02]  /*ff20*/  @!P1 ST.E.128 desc[UR6][R10.64], R140 ;  /* 0x0000008c0a009985 */ /* 0x0005e4000c101d06 */
.L_x_2416:
[----:B------:R-:W-:Y:S05]  /*ff30*/  BSYNC B1 ;  /* 0x0000000000017941 */ /* 0x000fea0003800000 */
.L_x_2415:
[----:B---3--:R3:W1:Y:S01]  /*ff40*/  SHFL.IDX PT, R0, R12, 0x2, 0x181f ;  /* 0x00581f000c007f89 */ /* 0x00866200000e0000 */
        /* <DEDUP_REMOVED lines=12> */
[----:B-1----:R-:W-:Y:S02]  /*10010*/  @!P3 LEA.HI.X R5, R18, R0, R229, 0x1, P6 ;  /* 0x000000001205b211 */ /* 0x002fe400030f0ce5 */
[----:B------:R-:W-:Y:S02]  /*10020*/  @!P0 LEA R10, P6, R215, R10, 0x1 ;  /* 0x0000000ad70a8211 */ /* 0x000fe400078c08ff */
[-C--:B------:R-:W-:Y:S01]  /*10030*/  @!P2 LEA.HI.X R7, R214, R0.reuse, R228, 0x1, P5 ;  /* 0x00000000d607a211 */ /* 0x080fe200028f0ce4 */
[----:B-----5:R2:W-:Y:S01]  /*10040*/  @!P3 ST.E.128 desc[UR6][R4.64], R96 ;  /* 0x000000600400b985 */ /* 0x0205e2000c101d06 */
[----:B------:R-:W-:-:S02]  /*10050*/  @!P1 LEA.HI.X R9, R213, R0, R227, 0x1, P4 ;  /* 0x00000000d5099211 */ /* 0x000fc400020f0ce3 */
[----:B------:R-:W-:Y:S01]  /*10060*/  @!P0 LEA.HI.X R11, R215, R0, R226, 0x1, P6 ;  /* 0x00000000d70b8211 */ /* 0x000fe200030f0ce2 */
[----:B------:R2:W-:Y:S04]  /*10070*/  @!P2 ST.E.128 desc[UR6][R6.64], R112 ;  /* 0x000000700600a985 */ /* 0x0005e8000c101d06 */
[----:B------:R2:W-:Y:S04]  /*10080*/  @!P1 ST.E.128 desc[UR6][R8.64], R128 ;  /* 0x0000008008009985 */ /* 0x0005e8000c101d06 */
[----:B------:R2:W-:Y:S02]  /*10090*/  @!P0 ST.E.128 desc[UR6][R10.64], R144 ;  /* 0x000000900a008985 */ /* 0x0005e4000c101d06 */
.L_x_2418:
[----:B------:R-:W-:Y:S05]  /*100a0*/  BSYNC B1 ;  /* 0x0000000000017941 */ /* 0x000fea0003800000 */
.L_x_2417:
[----:B-1----:R-:W-:Y:S01]  /*100b0*/  VIADD R0, R14, 0x60 ;  /* 0x000000600e007836 */ /* 0x002fe20000000000 */
[----:B---34-:R-:W3:Y:S04]  /*100c0*/  SHFL.IDX PT, R12, R12, 0x3, 0x181f ;  /* 0x00781f000c0c7f89 */ /* 0x018ee800000e0000 */
[----:B------:R-:W-:Y:S01]  /*100d0*/  ISETP.GE.AND P0, PT, R0, R3, PT ;  /* 0x000000030000720c */ /* 0x000fe20003f06270 */
[----:B--2---:R4:W1:-:S12]  /*100e0*/  SHFL.IDX PT, R8, R2, 0x3, 0x181f ;  /* 0x00781f0002087f89 */ /* 0x00485800000e0000 */
[----:B----4-:R-:W-:Y:S05]  /*100f0*/  @P0 BRA `(.L_x_2419) ;  /* 0x0000000c005c0947 */ /* 0x010fea0003800000 */
[----:B------:R-:W-:Y:S01]  /*10100*/  ULDC UR5, c[0x0][0xac8] ;  /* 0x0002b20000057ab9 */ /* 0x000fe20000000800 */
[----:B------:R-:W-:Y:S01]  /*10110*/  ULDC.64 UR6, c[0x0][0x208] ;  /* 0x0000820000067ab9 */ /* 0x000fe20000000a00 */
[----:B------:R-:W-:Y:S02]  /*10120*/  ISETP.GE.AND P3, PT, R18, UR5, PT ;  /* 0x0000000512007c0c */ /* 0x000fe4000bf66270 */
[----:B------:R-:W-:Y:S02]  /*10130*/  ISETP.GE.AND P4, PT, R214, UR5, PT ;  /* 0x00000005d6007c0c */ /* 0x000fe4000bf86270 */
[----:B------:R-:W-:-:S09]  /*10140*/  ISETP.GE.AND P5, PT, R213, UR5, PT ;  /* 0x00000005d5007c0c */ /* 0x000fd2000bfa6270 */
[-C--:B-1----:R-:W-:Y:S02]  /*10150*/  @!P3 LEA R2, P0, R18, R8.reuse, 0x1 ;  /* 0x000000081202b211 */ /* 0x082fe400078008ff */
[----:B------:R-:W-:Y:S02]  /*10160*/  @!P4 LEA R4, P1, R214, R8, 0x1 ;  /* 0x00000008d604c211 */ /* 0x000fe400078208ff */
[----:B---3--:R-:W-:Y:S02]  /*10170*/  @!P3 LEA.HI.X R3, R18, R12, R229, 0x1, P0 ;  /* 0x0000000c1203b211 */ /* 0x008fe400000f0ce5 */
[----:B------:R-:W-:Y:S02]  /*10180*/  ISETP.GE.AND P0, PT, R215, UR5, PT ;  /* 0x00000005d7007c0c */ /* 0x000fe4000bf06270 */
[----:B------:R-:W-:Y:S01]  /*10190*/  @!P5 LEA R6, P2, R213, R8, 0x1 ;  /* 0x00000008d506d211 */ /* 0x000fe200078408ff */
[----:B-----5:R4:W-:Y:S01]  /*101a0*/  @!P3 ST.E.128 desc[UR6][R2.64], R100 ;  /* 0x000000640200b985 */ /* 0x0209e2000c101d06 */
        /* <DEDUP_REMOVED lines=10> */
.L_x_2412:
        /* <DEDUP_REMOVED lines=14> */
[----:B------:R-:W-:-:S13]  /*10330*/  R2UR UR5, R22 ;  /* 0x00000000160572ca */ /* 0x000fda00000e0000 */
        /* <DEDUP_REMOVED lines=41> */
.L_x_2421:
[----:B------:R-:W-:Y:S05]  /*105d0*/  BSYNC B1 ;  /* 0x0000000000017941 */ /* 0x000fea0003800000 */
.L_x_2420:
[----:B------:R-:W-:Y:S01]  /*105e0*/  R2UR UR12, R22 ;  /* 0x00000000160c72ca */ /* 0x000fe200000e0000 */
[----:B------:R-:W-:Y:S01]  /*105f0*/  ULDC.64 UR10, c[0x0][0xae8] ;  /* 0x0002ba00000a7ab9 */ /* 0x000fe20000000a00 */
[----:B------:R-:W-:Y:S01]  /*10600*/  R2UR UR14, R217 ;  /* 0x00000000d90e72ca */ /* 0x000fe200000e0000 */
[----:B------:R-:W-:Y:S01]  /*10610*/  UIMAD UR5, UR8, UR10, URZ ;  /* 0x0000000a080572a4 */ /* 0x000fe2000f8e023f */
[----:B------:R-:W-:Y:S01]  /*10620*/  R2UR UR13, R218 ;  /* 0x00000000da0d72ca */ /* 0x000fe200000e0000 */
[----:B------:R-:W-:Y:S08]  /*10630*/  BSSY B1, `(.L_x_2422) ;  /* 0x000003e000017945 */ /* 0x000ff00003800000 */
[----:B------:R-:W-:-:S02]  /*10640*/  VIADD R6, R6, UR12 ;  /* 0x0000000c06067c36 */ /* 0x000fc40008000000 */
[----:B------:R-:W-:Y:S02]  /*10650*/  UIMAD.WIDE.U32 UR6, UR14, UR10, URZ ;  /* 0x0000000a0e0672a5 */ /* 0x000fe4000f8e003f */
[----:B------:R-:W-:Y:S01]  /*10660*/  UIMAD UR5, UR14, UR11, UR5 ;  /* 0x0000000b0e0572a4 */ /* 0x000fe2000f8e0205 */
[----:B0-----:R-:W-:Y:S02]  /*10670*/  @P1 IMAD.HI.U32 R0, R6, R9, RZ ;  /* 0x0000000906001227 */ /* 0x001fe400078e00ff */
[----:B------:R-:W-:Y:S01]  /*10680*/  ULDC.64 UR10, c[0x0][0xaf0] ;  /* 0x0002bc00000a7ab9 */ /* 0x000fe20000000a00 */
[----:B------:R-:W-:Y:S01]  /*10690*/  UIADD3 UR7, UR7, UR5, URZ ;  /* 0x0000000507077290 */ /* 0x000fe2000fffe03f */
[----:B--2---:R-:W-:Y:S01]  /*106a0*/  IMAD.MOV.U32 R5, RZ, RZ, R6 ;  /* 0x000000ffff057224 */ /* 0x004fe200078e0006 */
[----:B------:R-:W-:Y:S01]  /*106b0*/  UIMAD UR5, UR9, UR10, URZ ;  /* 0x0000000a090572a4 */ /* 0x000fe2000f8e023f */
[----:B-1----:R-:W-:Y:S01]  /*106c0*/  @P1 SHF.R.U32.HI R5, RZ, R11, R0 ;  /* 0x0000000bff051219 */ /* 0x002fe20000011600 */
[----:B------:R-:W-:-:S02]  /*106d0*/  UIMAD.WIDE.U32 UR6, UR13, UR10, UR6 ;  /* 0x0000000a0d0672a5 */ /* 0x000fc4000f8e0006 */
[----:B------:R-:W-:Y:S01]  /*106e0*/  UIMAD UR5, UR13, UR11, UR5 ;  /* 0x0000000b0d0572a4 */ /* 0x000fe2000f8e0205 */
[--C-:B------:R-:W-:Y:S01]  /*106f0*/  SHF.R.S32.HI R0, RZ, 0x1f, R5.reuse ;  /* 0x0000001fff007819 */ /* 0x100fe20000011405 */
[----:B------:R-:W-:Y:S01]  /*10700*/  IMAD.MOV R7, RZ, RZ, -R5 ;  /* 0x000000ffff077224 */ /* 0x000fe200078e0a05 */
[----:B------:R-:W-:Y:S01]  /*10710*/  ULDC.64 UR8, c[0x0][0xae0] ;  /* 0x0002b80000087ab9 */ /* 0x000fe20000000a00 */
[----:B------:R-:W-:Y:S02]  /*10720*/  UIADD3 UR5, UR7, UR5, URZ ;  /* 0x0000000507057290 */ /* 0x000fe4000fffe03f */
[----:B------:R-:W-:Y:S02]  /*10730*/  IMAD.U32 R3, RZ, RZ, UR7 ;  /* 0x00000007ff037e24 */ /* 0x000fe4000f8e00ff */
[----:B------:R-:W-:Y:S02]  /*10740*/  IMAD R0, R0, UR8, RZ ;  /* 0x0000000800007c24 */ /* 0x000fe4000f8e02ff */
[----:B------:R-:W-:-:S02]  /*10750*/  IMAD R7, R8, R7, R6 ;  /* 0x0000000708077224 */ /* 0x000fc400078e0206 */
        /* <DEDUP_REMOVED lines=9> */
[----:B------:R-:W-:Y:S02]  /*107f0*/  VIADD R6, R219, UR12 ;  /* 0x0000000cdb067c36 */ /* 0x000fe40008000000 */
        /* <DEDUP_REMOVED lines=33> */
.L_x_2423:
[----:B------:R-:W-:Y:S05]  /*10a10*/  BSYNC B1 ;  /* 0x0000000000017941 */ /* 0x000fea0003800000 */
.L_x_2422:
        /* <DEDUP_REMOVED lines=22> */
.L_x_2425:
[----:B------:R-:W-:Y:S05]  /*10b80*/  BSYNC B1 ;  /* 0x0000000000017941 */ /* 0x000fea0003800000 */
.L_x_2424:
        /* <DEDUP_REMOVED lines=22> */
.L_x_2427:
[----:B------:R-:W-:Y:S05]  /*10cf0*/  BSYNC B1 ;  /* 0x0000000000017941 */ /* 0x000fea0003800000 */
.L_x_2426:
        /* <DEDUP_REMOVED lines=23> */
.L_x_2419:
[----:B------:R-:W-:Y:S05]  /*10e70*/  BSYNC B0 ;  /* 0x0000000000007941 */ /* 0x000fea0003800000 */
.L_x_2411:
[----:B------:R-:W-:Y:S02]  /*10e80*/  ULDC UR5, c[0x0][0xc38] ;  /* 0x00030e0000057ab9 */ /* 0x000fe40000000800 */
[----:B------:R-:W-:-:S06]  /*10e90*/  UISETP.GE.AND UP0, UPT, UR4, UR5, UPT ;  /* 0x000000050400728c */ /* 0x000fcc000bf06270 */
[----:B------:R-:W-:-:S13]  /*10ea0*/  PLOP3.LUT P0, PT, PT, PT, UP0, 0x80, 0x0 ;  /* 0x000000000000781c */ /* 0x000fda0003f0f008 */
[----:B------:R-:W-:Y:S05]  /*10eb0*/  @!P0 BRA `(.L_x_2428) ;  /* 0xfffffefc00d08947 */ /* 0x000fea000383ffff */
[----:B------:R-:W-:Y:S05]  /*10ec0*/  EXIT ;  /* 0x000000000000794d */ /* 0x000fea0003800000 */
.L_x_2376:
[----:B------:R-:W-:-:S08]  /*10ed0*/  NOP ;  /* 0x0000000000007918 */ /* 0x000fd00000000000 */
[----:B0-----:R-:W0:-:S00]  /*10ee0*/  USETMAXREG.DEALLOC.CTAPOOL 0x18 ;  /* 0x00000018000079c8 */ /* 0x001e0000080e0500 */
[----:B0-----:R-:W-:-:S06]  /*10ef0*/  LOP3.LUT R0, R0, 0x3, RZ, 0xc0, !PT ;  /* 0x0000000300007812 */ /* 0x001fcc00078ec0ff */
[----:B------:R-:W0:Y:S01]  /*10f00*/  S2UR UR6, SR_CTAID.X ;  /* 0x00000000000679c3 */ /* 0x000e220000002500 */
[----:B------:R-:W-:Y:S01]  /*10f10*/  IMAD.MOV.U32 R18, RZ, RZ, RZ ;  /* 0x000000ffff127224 */ /* 0x000fe200078e00ff */
[----:B------:R-:W1:Y:S02]  /*10f20*/  SHFL.IDX PT, R0, R0, RZ, 0x1f ;  /* 0x00001fff00007589 */ /* 0x000e6400000e0000 */
[----:B-1----:R-:W-:-:S04]  /*10f30*/  ISETP.NE.AND P0, PT, R0, RZ, PT ;  /* 0x000000ff0000720c */ /* 0x002fc80003f05270 */
[----:B------:R-:W0:Y:S01]  /*10f40*/  LDC R0, c[0x0][0xc38] ;  /* 0x00030e00ff007b82 */ /* 0x000e220000000800 */
[----:B------:R-:W-:-:S05]  /*10f50*/  P2R R2, PR, RZ, 0x1 ;  /* 0x00000001ff027803 */ /* 0x000fca0000000000 */
[----:B------:R1:W-:Y:S03]  /*10f60*/  STL [R1+0x20], R2 ;  /* 0x0000200201007387 */ /* 0x0003e60000100800 */
[----:B------:R-:W-:Y:S06]  /*10f70*/  @P0 BAR.ARV 0x4, 0x180 ;  /* 0x0106000000000b1d */ /* 0x000fec0000002000 */
[----:B------:R1:W-:Y:S01]  /*10f80*/  STL [R1+0x1c], RZ ;  /* 0x00001cff01007387 */ /* 0x0003e20000100800 */
[----:B0-----:R-:W-:Y:S01]  /*10f90*/  ISETP.LE.AND P0, PT, R0, UR6, PT ;  /* 0x0000000600007c0c */ /* 0x001fe2000bf03270 */
[----:B------:R-:W-:-:S05]  /*10fa0*/  IMAD.MOV.U32 R0, RZ, RZ, 0x1 ;  /* 0x00000001ff007424 */ /* 0x000fca00078e00ff */
[----:B------:R1:W-:Y:S07]  /*10fb0*/  STL [R1+0x4], R0 ;  /* 0x0000040001007387 */ /* 0x0003ee0000100800 */
[----:B------:R-:W-:Y:S05]  /*10fc0*/  @P0 BRA `(.L_x_2429) ;  /* 0x0000005000500947 */ /* 0x000fea0003800000 */
[----:B------:R-:W0:Y:S01]  /*10fd0*/  S2R R6, SR_TID.X ;  /* 0x0000000000067919 */ /* 0x000e220000002100 */
[----:B------:R-:W2:Y:S01]  /*10fe0*/  S2UR UR5, SR_CgaCtaId ;  /* 0x00000000000579c3 */ /* 0x000ea20000008800 */
[----:B------:R-:W-:Y:S01]  /*10ff0*/  UMOV UR4, 0x400 ;  /* 0x0000040000047882 */ /* 0x000fe20000000000 */
[----:B------:R-:W-:Y:S01]  /*11000*/  IMAD.MOV.U32 R18, RZ, RZ, RZ ;  /* 0x000000ffff127224 */ /* 0x000fe200078e00ff */
[----:B------:R-:W-:Y:S01]  /*11010*/  ULDC UR43, c[0x0][0xc] ;  /* 0x00000300002b7ab9 */ /* 0x000fe20000000800 */
[----:B------:R-:W-:Y:S01]  /*11020*/  ULDC.64 UR38, c[0x0][0x198] ;  /* 0x0000660000267ab9 */ /* 0x000fe20000000a00 */
[----:B--2---:R-:W-:-:S06]  /*11030*/  ULEA UR4, UR5, UR4, 0x18 ;  /* 0x0000000405047291 */ /* 0x004fcc000f8ec03f */
[----:B------:R-:W-:Y:S01]  /*11040*/  IMAD.U32 R17, RZ, RZ, UR4 ;  /* 0x00000004ff117e24 */ /* 0x000fe2000f8e00ff */
[C---:B0-----:R-:W-:Y:S01]  /*11050*/  LOP3.LUT R5, R6.reuse, 0x7f, RZ, 0xc0, !PT ;  /* 0x0000007f06057812 */ /* 0x041fe200078ec0ff */
[----:B-1----:R-:W-:-:S05]  /*11060*/  IMAD.SHL.U32 R0, R6, 0x8, RZ ;  /* 0x0000000806007824 */ /* 0x002fca00078e00ff */
        /* <DEDUP_REMOVED lines=13> */
[----:B------:R1:W-:Y:S04]  /*11140*/  STL [R1+0x4], R2 ;  /* 0x0000040201007387 */ /* 0x0003e80000100800 */
[----:B------:R2:W-:Y:S01]  /*11150*/  STL [R1+0x1c], RZ ;  /* 0x00001cff01007387 */ /* 0x0005e20000100800 */
[----:B0-----:R-:W-:-:S02]  /*11160*/  LOP3.LUT R3, R0, 0x40, RZ, 0xfc, !PT ;  /* 0x0000004000037812 */ /* 0x001fc400078efcff */
[C---:B-1----:R-:W-:Y:S02]  /*11170*/  LOP3.LUT R2, R0.reuse, 0x80, RZ, 0xfc, !PT ;  /* 0x0000008000027812 */ /* 0x042fe400078efcff */
[----:B--2---:R-:W-:-:S07]  /*11180*/  LOP3.LUT R0, R0, 0xc0, RZ, 0xfc, !PT ;  /* 0x000000c000007812 */ /* 0x004fce00078efcff */
.L_x_2530:
        /* <DEDUP_REMOVED lines=14> */
[----:B01-3--:R-:W-:Y:S05]  /*11270*/  @!P0 BRA `(.L_x_2430) ;  /* 0x0000000000208947 */ /* 0x00bfea0003800000 */
        /* <DEDUP_REMOVED lines=8> */
.L_x_2430:
[----:B------:R-:W-:Y:S01]  /*11300*/  ULDC UR9, c[0x0][0xc54] ;  /* 0x0003150000097ab9 */ /* 0x000fe20000000800 */
[----:B------:R-:W-:Y:S01]  /*11310*/  UMOV UR5, UR8 ;  /* 0x0000000800057c82 */ /* 0x000fe20008000000 */
[----:B------:R-:W-:-:S11]  /*11320*/  UISETP.NE.AND UP0, UPT, UR9, 0x1, UPT ;  /* 0x000000010900788c */ /* 0x000fd6000bf05270 */
[----:B------:R-:W-:Y:S02]  /*11330*/  @UP0 ULDC.64 UR10, c[0x0][0xc58] ;  /* 0x00031600000a0ab9 */ /* 0x000fe40000000a00 */
[----:B------:R-:W-:-:S04]  /*11340*/  UIMAD.WIDE.U32 UR6, UR8, UR10, URZ ;  /* 0x0000000a080672a5 */ /* 0x000fc8000f8e003f */
[----:B------:R-:W-:-:S04]  /*11350*/  @UP0 USHF.R.U32.HI UR5, URZ, UR11, UR7 ;  /* 0x0000000b3f050299 */ /* 0x000fc80008011607 */
[----:B------:R-:W-:-:S12]  /*11360*/  UIMAD UR6, UR5, UR9, URZ ;  /* 0x00000009050672a4 */ /* 0x000fd8000f8e023f */
.L_x_2431:
[----:B------:R-:W-:Y:S01]  /*11370*/  ULOP3.LUT UR42, URZ, UR5, URZ, 0x33, !UPT ;  /* 0x000000053f2a7292 */ /* 0x000fe2000f8e333f */
[----:B------:R-:W-:Y:S01]  /*11380*/  BSSY B7, `(.L_x_2432) ;  /* 0x00004bb000077945 */ /* 0x000fe20003800000 */
[----:B------:R-:W-:Y:S01]  /*11390*/  ULDC UR7, c[0x0][0x448] ;  /* 0x0001120000077ab9 */ /* 0x000fe20000000800 */
[----:B------:R-:W-:Y:S01]  /*113a0*/  ULDC UR5, c[0x0][0xc3c] ;  /* 0x00030f0000057ab9 */ /* 0x000fe20000000800 */
[----:B------:R-:W-:Y:S02]  /*113b0*/  UISETP.NE.AND UP1, UPT, UR7, 0x1, UPT ;  /* 0x000000010700788c */ /* 0x000fe4000bf25270 */
[----:B------:R-:W-:Y:S01]  /*113c0*/  UIADD3 UR42, UR42, UR5, URZ ;  /* 0x000000052a2a7290 */ /* 0x000fe2000fffe03f */
[----:B------:R-:W-:Y:S01]  /*113d0*/  ULDC.64 UR10, c[0x0][0x418] ;  /* 0x00010600000a7ab9 */ /* 0x000fe20000000a00 */
[----:B------:R-:W-:Y:S02]  /*113e0*/  UIADD3 UR5, UR8, -UR6, URZ ;  /* 0x8000000608057290 */ /* 0x000fe4000fffe03f */
[----:B------:R-:W-:-:S02]  /*113f0*/  UISETP.NE.U32.AND UP0, UPT, UR10, URZ, UPT ;  /* 0x0000003f0a00728c */ /* 0x000fc4000bf05070 */
[----:B------:R-:W-:Y:S02]  /*11400*/  USHF.L.U32 UR8, UR42, 0x7, URZ ;  /* 0x000000072a087899 */ /* 0x000fe4000800063f */
[----:B------:R-:W-:Y:S01]  /*11410*/  UISETP.NE.AND.EX UP0, UPT, UR11, URZ, UPT, UP0 ;  /* 0x0000003f0b00728c */ /* 0x000fe2000bf05300 */
[----:B------:R-:W-:Y:S01]  /*11420*/  ULDC UR7, c[0x0][0x288] ;  /* 0x0000a20000077ab9 */ /* 0x000fe20000000800 */
[----:B------:R-:W-:Y:S01]  /*11430*/  UIADD3 UR8, UR8, 0x7f, URZ ;  /* 0x0000007f08087890 */ /* 0x000fe2000fffe03f */
[----:B------:R-:W-:Y:S01]  /*11440*/  ULDC UR6, c[0x0][0x424] ;  /* 0x0001090000067ab9 */ /* 0x000fe20000000800 */
[----:B------:R-:W-:Y:S02]  /*11450*/  UIADD3 UR13, -UR7, 0x50, URZ ;  /* 0x00000050070d7890 */ /* 0x000fe4000fffe13f */
[----:B------:R-:W-:Y:S01]  /*11460*/  USEL UR9, UR6, 0x1, UP0 ;  /* 0x0000000106097887 */ /* 0x000fe20008000000 */
[----:B------:R-:W-:Y:S01]  /*11470*/  @UP1 ULDC UR7, c[0x0][0x44c] ;  /* 0x0001130000071ab9 */ /* 0x000fe20000000800 */
[----:B------:R-:W-:Y:S01]  /*11480*/  ULDC UR12, c[0x0][0x2f0] ;  /* 0x0000bc00000c7ab9 */ /* 0x000fe20000000800 */
[----:B------:R-:W-:Y:S01]  /*11490*/  UIMAD.WIDE.U32 UR6, UR8, UR7, URZ ;  /* 0x00000007080672a5 */ /* 0x000fe2000f8e003f */
[----:B------:R-:W-:Y:S01]  /*114a0*/  @UP1 ULDC UR14, c[0x0][0x450] ;  /* 0x00011400000e1ab9 */ /* 0x000fe20000000800 */
[----:B------:R-:W-:-:S02]  /*114b0*/  UIMAD UR13, UR9, UR12, UR13 ;  /* 0x0000000c090d72a4 */ /* 0x000fc4000f8e020d */
[----:B------:R-:W-:Y:S02]  /*114c0*/  @UP1 USHF.R.U32.HI UR8, URZ, UR14, UR7 ;  /* 0x0000000e3f081299 */ /* 0x000fe40008011607 */
[----:B------:R-:W-:Y:S02]  /*114d0*/  UIMAD UR6, UR9, UR12, 0x4f ;  /* 0x0000004f090674a4 */ /* 0x000fe4000f8e020c */
[----:B------:R-:W-:Y:S02]  /*114e0*/  UIADD3 UR8, UR13, UR8, URZ ;  /* 0x000000080d087290 */ /* 0x000fe4000fffe03f */
[----:B------:R-:W-:Y:S02]  /*114f0*/  UIMAD.WIDE UR6, UR6, 0x66666667, URZ ;  /* 0x66666667060678a5 */ /* 0x000fe4000f8e023f */
[----:B------:R-:W-:Y:S02]  /*11500*/  UIMAD.WIDE UR8, UR8, 0x66666667, URZ ;  /* 0x66666667080878a5 */ /* 0x000fe4000f8e023f */
[----:B------:R-:W-:-:S02]  /*11510*/  USHF.R.U32.HI UR12, URZ, 0x1f, UR7 ;  /* 0x0000001f3f0c7899 */ /* 0x000fc40008011607 */
[----:B------:R-:W-:Y:S01]  /*11520*/  USHF.R.U32.HI UR6, URZ, 0x1f, UR9 ;  /* 0x0000001f3f067899 */ /* 0x000fe20008011609 */
[----:B------:R-:W-:Y:S01]  /*11530*/  ULDC UR11, c[0x0][0xc48] ;  /* 0x00031200000b7ab9 */ /* 0x000fe20000000800 */
[----:B------:R-:W-:Y:S02]  /*11540*/  ULEA.HI.SX32 UR12, UR7, UR12, 0x1b ;  /* 0x0000000c070c7291 */ /* 0x000fe4000f8fda3f */
[----:B------:R-:W-:Y:S02]  /*11550*/  ULEA.HI.SX32 UR6, UR9, UR6, 0x1b ;  /* 0x0000000609067291 */ /* 0x000fe4000f8fda3f */
[----:B------:R-:W-:Y:S02]  /*11560*/  UISETP.NE.AND UP0, UPT, UR11, 0x1, UPT ;  /* 0x000000010b00788c */ /* 0x000fe4000bf05270 */
[----:B------:R-:W-:Y:S01]  /*11570*/  UISETP.LT.AND UP1, UPT, UR12, UR6, UPT ;  /* 0x000000060c00728c */ /* 0x000fe2000bf21270 */
[----:B------:R-:W-:-:S03]  /*11580*/  ULDC UR10, c[0x0][0xc54] ;  /* 0x00031500000a7ab9 */ /* 0x000fc60000000800 */
[----:B------:R-:W-:Y:S02]  /*11590*/  USEL UR41, UR12, UR6, UP1 ;  /* 0x000000060c297287 */ /* 0x000fe40008800000 */
[----:B------:R-:W-:-:S03]  /*115a0*/  UIMAD UR10, UR4, UR10, UR5 ;  /* 0x0000000a040a72a4 */ /* 0x000fc6000f8e0205 */
[----:B------:R-:W-:Y:S01]  /*115b0*/  @UP0 ULDC UR4, c[0x0][0xc4c] ;  /* 0x0003130000040ab9 */ /* 0x000fe20000000800 */
[----:B------:R-:W-:Y:S01]  /*115c0*/  ISETP.LT.AND P0, PT, RZ, UR41, PT ;  /* 0x00000029ff007c0c */ /* 0x000fe2000bf01270 */
[----:B------:R-:W-:Y:S01]  /*115d0*/  UIMAD.WIDE.U32 UR4, UR10, UR4, URZ ;  /* 0x000000040a0472a5 */ /* 0x000fe2000f8e003f */
[----:B------:R-:W-:Y:S01]  /*115e0*/  @UP0 ULDC UR7, c[0x0][0xc50] ;  /* 0x0003140000070ab9 */ /* 0x000fe20000000800 */
[----:B------:R-:W-:Y:S02]  /*115f0*/  UMOV UR40, UR10 ;  /* 0x0000000a00287c82 */ /* 0x000fe40008000000 */
[----:B------:R-:W-:-:S04]  /*11600*/  @UP0 USHF.R.U32.HI UR40, URZ, UR7, UR5 ;  /* 0x000000073f280299 */ /* 0x000fc80008011605 */
[----:B------:R-:W-:-:S04]  /*11610*/  UIADD3 UR36, -UR40, URZ, URZ ;  /* 0x0000003f28247290 */ /* 0x000fc8000fffe13f */
[----:B------:R-:W-:Y:S01]  /*11620*/  UIMAD UR36, UR11, UR36, UR10 ;  /* 0x000000240b2472a4 */ /* 0x000fe2000f8e020a */
[----:B------:R-:W-:Y:S11]  /*11630*/  @P0 BRA `(.L_x_2433) ;  /* 0x00000000004c0947 */ /* 0x000ff60003800000 */
        /* <DEDUP_REMOVED lines=19> */
.L_x_2433:
        /* <DEDUP_REMOVED lines=20> */
.L_x_2436:
[----:B------:R-:W-:Y:S05]  /*118b0*/  BSYNC B6 ;  /* 0x0000000000067941 */ /* 0x000fea0003800000 */
.L_x_2435:
        /* <DEDUP_REMOVED lines=20> */
.L_x_2439:
        /* <DEDUP_REMOVED lines=15> */
.L_x_2438:
[----:B------:R-:W-:Y:S05]  /*11af0*/  BSYNC B6 ;  /* 0x0000000000067941 */ /* 0x000fea0003800000 */
.L_x_2437:
        /* <DEDUP_REMOVED lines=13> */
[----:B------:R-:W1:Y:S03]  /*11bd0*/  S2R R0, SR_TID.X ;  /* 0x0000000000007919 */ /* 0x000e660000002100 */
[----:B------:R-:W-:Y:S01]  /*11be0*/  VIADD R19, R19, 0xffffffff ;  /* 0xffffffff13137836 */ /* 0x000fe20000000000 */
[----:B0-----:R-:W0:Y:S02]  /*11bf0*/  LDC.64 R2, c[0x0][0x418] ;  /* 0x00010600ff027b82 */ /* 0x001e240000000a00 */
[----:B0-----:R-:W-:Y:S02]  /*11c00*/  ISETP.NE.U32.AND P0, PT, R2, RZ, PT ;  /* 0x000000ff0200720c */ /* 0x001fe40003f05070 */
[----:B-1----:R-:W-:-:S02]  /*11c10*/  SHF.R.U32.HI R0, RZ, 0x5, R0 ;  /* 0x00000005ff007819 */ /* 0x002fc40000011600 */
[----:B------:R-:W-:Y:S02]  /*11c20*/  ISETP.NE.AND.EX P1, PT, R3, RZ, PT, P0 ;  /* 0x000000ff0300720c */ /* 0x000fe40003f25300 */
[----:B------:R-:W-:Y:S02]  /*11c30*/  LOP3.LUT R0, R0, 0x3, RZ, 0xc0, !PT ;  /* 0x0000000300007812 */ /* 0x000fe400078ec0ff */
[----:B------:R-:W-:Y:S02]  /*11c40*/  P2R R4, PR, RZ, 0x2 ;  /* 0x00000002ff047803 */ /* 0x000fe40000000000 */
[----:B--2---:R-:W-:Y:S01]  /*11c50*/  SHF.R.S32.HI R8, RZ, 0x1f, R7 ;  /* 0x0000001fff087819 */ /* 0x004fe20000011407 */
[----:B------:R0:W-:Y:S01]  /*11c60*/  STL [R1], R7 ;  /* 0x0000000701007387 */ /* 0x0001e20000100800 */
[----:B------:R-:W-:-:S03]  /*11c70*/  SEL R16, R7, RZ, !P1 ;  /* 0x000000ff07107207 */ /* 0x000fc60004800000 */
[----:B------:R0:W-:Y:S04]  /*11c80*/  STL [R1+0x10], R4 ;  /* 0x0000100401007387 */ /* 0x0001e80000100800 */
[----:B------:R0:W-:Y:S01]  /*11c90*/  STL [R1+0x8], R8 ;  /* 0x0000080801007387 */ /* 0x0001e20000100800 */
[----:B------:R-:W-:Y:S05]  /*11ca0*/  BRA.DIV UR4, `(.L_x_2440) ;  /* 0x0000004a04b87947 */ /* 0x000fea000b800000 */
[----:B------:R1:W2:Y:S02]  /*11cb0*/  SHFL.IDX PT, R14, R0, RZ, 0x1f ;  /* 0x00001fff000e7589 */ /* 0x0002a400000e0000 */
.L_x_2545:
        /* <DEDUP_REMOVED lines=8> */
.L_x_2548:
[----:B------:R-:W-:Y:S05]  /*11d40*/  @!P6 BRA `(.L_x_2441) ;  /* 0x00000004002ce947 */ /* 0x000fea0003800000 */
[----:B------:R-:W-:Y:S01]  /*11d50*/  IMAD.MOV.U32 R16, RZ, RZ, R7 ;  /* 0x000000ffff107224 */ /* 0x000fe200078e0007 */
[----:B------:R-:W-:Y:S06]  /*11d60*/  @!P1 BRA `(.L_x_2443) ;  /* 0x0000000000489947 */ /* 0x000fec0003800000 */
[----:B------:R-:W2:Y:S01]  /*11d70*/  LDC R6, c[0x0][0x43c] ;  /* 0x00010f00ff067b82 */ /* 0x000ea20000000800 */
[----:B------:R-:W-:Y:S01]  /*11d80*/  ULDC.64 UR4, c[0x0][0x428] ;  /* 0x00010a0000047ab9 */ /* 0x000fe20000000a00 */
[----:B------:R-:W-:Y:S01]  /*11d90*/  ULDC.64 UR6, c[0x0][0x208] ;  /* 0x0000820000067ab9 */ /* 0x000fe20000000a00 */
[----:B--2---:R-:W-:-:S13]  /*11da0*/  ISETP.NE.AND P0, PT, R6, 0x1, PT ;  /* 0x000000010600780c */ /* 0x004fda0003f05270 */
[----:B0-----:R-:W1:Y:S02]  /*11db0*/  @P0 LDC.64 R4, c[0x0][0x440] ;  /* 0x00011000ff040b82 */ /* 0x001e640000000a00 */
[----:B-1----:R-:W-:-:S04]  /*11dc0*/  @P0 IMAD.HI.U32 R0, R19, R4, RZ ;  /* 0x0000000413000227 */ /* 0x002fc800078e00ff */
[----:B------:R-:W-:Y:S01]  /*11dd0*/  IMAD.MOV.U32 R4, RZ, RZ, R19 ;  /* 0x000000ffff047224 */ /* 0x000fe200078e0013 */
[----:B------:R-:W-:-:S04]  /*11de0*/  @P0 SHF.R.U32.HI R4, RZ, R5, R0 ;  /* 0x00000005ff040219 */ /* 0x000fc80000011600 */
[--C-:B------:R-:W-:Y:S01]  /*11df0*/  SHF.R.S32.HI R5, RZ, 0x1f, R4.reuse ;  /* 0x0000001fff057819 */ /* 0x100fe20000011404 */
[----:B------:R-:W-:-:S04]  /*11e00*/  IMAD.MOV R0, RZ, RZ, -R4 ;  /* 0x000000ffff007224 */ /* 0x000fc800078e0a04 */
[----:B------:R-:W-:Y:S02]  /*11e10*/  IMAD R19, R6, R0, R19 ;  /* 0x0000000006137224 */ /* 0x000fe400078e0213 */
[----:B------:R-:W-:Y:S02]  /*11e20*/  IMAD R0, R8, UR4, RZ ;  /* 0x0000000408007c24 */ /* 0x000fe4000f8e02ff */
[----:B------:R-:W-:-:S04]  /*11e30*/  IMAD.WIDE.U32 R4, R7, UR4, R4 ;  /* 0x0000000407047c25 */ /* 0x000fc8000f8e0004 */
[----:B------:R-:W-:Y:S01]  /*11e40*/  IMAD R0, R7, UR5, R0 ;  /* 0x0000000507007c24 */ /* 0x000fe2000f8e0200 */
[----:B------:R-:W-:-:S03]  /*11e50*/  LEA R2, P0, R4, R2, 0x2 ;  /* 0x0000000204027211 */ /* 0x000fc600078010ff */
[----:B------:R-:W-:-:S05]  /*11e60*/  IMAD.IADD R0, R5, 0x1, R0 ;  /* 0x0000000105007824 */ /* 0x000fca00078e0200 */
[----:B------:R-:W-:-:S05]  /*11e70*/  LEA.HI.X R3, R4, R3, R0, 0x2, P0 ;  /* 0x0000000304037211 */ /* 0x000fca00000f1400 */
[----:B------:R2:W5:Y:S02]  /*11e80*/  LDG.E R16, desc[UR6][R2.64] ;  /* 0x0000000602107981 */ /* 0x000564000c1e1900 */
.L_x_2443:
[----:B--2---:R-:W2:Y:S01]  /*11e90*/  LDL R2, [R1+0x4] ;  /* 0x0000040001027983 */ /* 0x004ea20000100800 */
[----:B-1----:R-:W-:Y:S01]  /*11ea0*/  IMAD R0, R18, 0x8, R17 ;  /* 0x0000000812007824 */ /* 0x002fe200078e0211 */
[----:B--2---:R-:W-:-:S04]  /*11eb0*/  SHF.L.U32 R2, R2, 0x1f, RZ ;  /* 0x0000001f02027819 */ /* 0x004fc800000006ff */
[----:B------:R-:W1:Y:S02]  /*11ec0*/  SYNCS.PHASECHK.TRANS64.TRYWAIT P0, [R0+URZ+0x38840], R2 ;  /* 0x03884002000075a7 */ /* 0x000e64000800017f */
[----:B-1----:R-:W-:Y:S05]  /*11ed0*/  @!P0 BRA `(.L_x_2444) ;  /* 0x00000048006c8947 */ /* 0x002fea0003800000 */
.L_x_2549:
[----:B------:R-:W2:Y:S02]  /*11ee0*/  S2R R3, SR_TID.X ;  /* 0x0000000000037919 */ /* 0x000ea40000002100 */
[----:B--2---:R-:W-:-:S04]  /*11ef0*/  LOP3.LUT R3, R3, 0x7f, RZ, 0xc0, !PT ;  /* 0x0000007f03037812 */ /* 0x004fc800078ec0ff */
[----:B------:R-:W-:-:S13]  /*11f00*/  ISETP.NE.AND P0, PT, R3, RZ, PT ;  /* 0x000000ff0300720c */ /* 0x000fda0003f05270 */
[----:B------:R-:W-:Y:S05]  /*11f10*/  @P0 BRA `(.L_x_2445) ;  /* 0x00000000001c0947 */ /* 0x000fea0003800000 */
[----:B------:R-:W2:Y:S01]  /*11f20*/  S2R R3, SR_TID.X ;  /* 0x0000000000037919 */ /* 0x000ea20000002100 */
[----:B-1----:R-:W-:-:S04]  /*11f30*/  IMAD.MOV.U32 R2, RZ, RZ, 0xa000 ;  /* 0x0000a000ff027424 */ /* 0x002fc800078e00ff */
[----:B------:R3:W-:Y:S01]  /*11f40*/  SYNCS.ARRIVE.TRANS64 RZ, [R0+URZ+0x38830], R2 ;  /* 0x0388300200ff79a7 */ /* 0x0007e2000800003f */
[----:B--2---:R-:W-:-:S04]  /*11f50*/  LOP3.LUT R3, R3, 0x1f, RZ, 0xc0, !PT ;  /* 0x0000001f03037812 */ /* 0x004fc800078ec0ff */
[----:B------:R-:W-:-:S13]  /*11f60*/  ISETP.NE.AND P0, PT, R3, RZ, PT ;  /* 0x000000ff0300720c */ /* 0x000fda0003f05270 */
[----:B---3--:R-:W-:Y:S05]  /*11f70*/  @!P0 BRA `(.L_x_2445) ;  /* 0x0000000000048947 */ /* 0x008fea0003800000 */
[----:B------:R-:W-:Y:S01]  /*11f80*/  BPT.TRAP 0x1 ;  /* 0x000000040000795c */ /* 0x000fe20000300000 */
.L_x_2445:
[----:B------:R-:W-:Y:S01]  /*11f90*/  R2UR UR33, R0 ;  /* 0x00000000002172ca */ /* 0x000fe200000e0000 */
[----:B-1----:R-:W-:Y:S01]  /*11fa0*/  IMAD R0, R18, 0xa000, R17 ;  /* 0x0000a00012007824 */ /* 0x002fe200078e0211 */
[----:B------:R-:W-:Y:S01]  /*11fb0*/  R2UR UR35, R19 ;  /* 0x00000000132372ca */ /* 0x000fe200000e0000 */
[----:B------:R-:W-:Y:S01]  /*11fc0*/  UIADD3 UR4, UP0, UR38, 0x370, URZ ;  /* 0x0000037026047890 */ /* 0x000fe2000ff1e03f */
[----:B-----5:R-:W-:Y:S01]  /*11fd0*/  R2UR UR37, R16 ;  /* 0x00000000102572ca */ /* 0x020fe200000e0000 */
[----:B------:R-:W-:Y:S01]  /*11fe0*/  UMOV UR6, 0x0 ;  /* 0x0000000000067882 */ /* 0x000fe20000000000 */
[----:B------:R-:W-:Y:S01]  /*11ff0*/  R2UR UR8, R0 ;  /* 0x00000000000872ca */ /* 0x000fe200000e0000 */
[----:B------:R-:W-:Y:S01]  /*12000*/  UIADD3.X UR5, URZ, UR39, URZ, UP0, !UPT ;  /* 0x000000273f057290 */ /* 0x000fe200087fe43f */
[----:B------:R-:W-:Y:S01]  /*12010*/  PLOP3.LUT P0, PT, PT, PT, PT, 0x80, 0x0 ;  /* 0x000000000000781c */ /* 0x000fe20003f0f070 */
[----:B------:R-:W-:Y:S01]  /*12020*/  UMOV UR7, 0x14f00000 ;  /* 0x14f0000000077882 */ /* 0x000fe20000000000 */
[----:B------:R-:W-:Y:S01]  /*12030*/  UMOV UR34, URZ ;  /* 0x0000003f00227c82 */ /* 0x000fe20008000000 */
[----:B------:R-:W-:Y:S01]  /*12040*/  UMOV UR26, 0x40 ;  /* 0x00000040001a7882 */ /* 0x000fe20000000000 */
[----:B------:R-:W-:Y:S01]  /*12050*/  P2R R0, PR, RZ, 0x1 ;  /* 0x00000001ff007803 */ /* 0x000fe20000000000 */
[----:B------:R-:W-:-:S02]  /*12060*/  UIADD3 UR33, UR33, 0x38830, URZ ;  /* 0x0003883021217890 */ /* 0x000fc4000fffe03f */
[----:B------:R-:W-:Y:S01]  /*12070*/  UIMAD UR35, UR35, 0x50, URZ ;  /* 0x00000050232378a4 */ /* 0x000fe2000f8e023f */
[----:B------:R-:W-:Y:S01]  /*12080*/  UMOV UR28, UR36 ;  /* 0x00000024001c7c82 */ /* 0x000fe20008000000 */
[----:B------:R-:W-:Y:S02]  /*12090*/  UMOV UR29, UR37 ;  /* 0x00000025001d7c82 */ /* 0x000fe40008000000 */
[----:B------:R-:W-:Y:S01]  /*120a0*/  UIADD3 UR32, UR8, 0x24400, URZ ;  /* 0x0002440008207890 */ /* 0x000fe2000fffe03f */
[----:B------:R2:W-:Y:S01]  /*120b0*/  STL [R1+0xc], R0 ;  /* 0x00000c0001007387 */ /* 0x0005e20000100800 */
[----:B------:R-:W-:Y:S02]  /*120c0*/  UIADD3 UR24, UR8, 0x26c00, URZ ;  /* 0x00026c0008187890 */ /* 0x000fe4000fffe03f */
[----:B------:R-:W-:Y:S02]  /*120d0*/  UIADD3 UR16, UR8, 0x29400, URZ ;  /* 0x0002940008107890 */ /* 0x000fe4000fffe03f */
[----:B------:R-:W-:Y:S01]  /*120e0*/  UIADD3 UR8, UR8, 0x2bc00, URZ ;  /* 0x0002bc0008087890 */ /* 0x000fe2000fffe03f */
[----:B------:R-:W-:Y:S01]  /*120f0*/  UMOV UR25, UR33 ;  /* 0x0000002100197c82 */ /* 0x000fe20008000000 */
[----:B------:R-:W-:Y:S01]  /*12100*/  UMOV UR27, UR35 ;  /* 0x00000023001b7c82 */ /* 0x000fe20008000000 */
[----:B------:R-:W-:Y:S01]  /*12110*/  UMOV UR18, 0x80 ;  /* 0x0000008000127882 */ /* 0x000fe20000000000 */
[----:B------:R-:W-:Y:S01]  /*12120*/  UMOV UR20, UR36 ;  /* 0x0000002400147c82 */ /* 0x000fe20008000000 */
[----:B------:R2:W-:Y:S01]  /*12130*/  UTMALDG.4D [UR32], [UR4], desc[UR6] ;  /* 0x00000620040075b4 */ /* 0x0005e20008019000 */
[----:B------:R-:W-:Y:S01]  /*12140*/  UMOV UR21, UR37 ;  /* 0x0000002500157c82 */ /* 0x000fe20008000000 */
[----:B------:R-:W-:Y:S01]  /*12150*/  UMOV UR17, UR33 ;  /* 0x0000002100117c82 */ /* 0x000fe20008000000 */
[----:B------:R-:W-:Y:S01]  /*12160*/  UMOV UR19, UR35 ;  /* 0x0000002300137c82 */ /* 0x000fe20008000000 */
[----:B------:R-:W-:Y:S01]  /*12170*/  UMOV UR10, 0xc0 ;  /* 0x000000c0000a7882 */ /* 0x000fe20000000000 */
[----:B------:R-:W-:Y:S01]  /*12180*/  UMOV UR12, UR36 ;  /* 0x00000024000c7c82 */ /* 0x000fe20008000000 */
[----:B------:R-:W-:Y:S01]  /*12190*/  UMOV UR13, UR37 ;  /* 0x00000025000d7c82 */ /* 0x000fe20008000000 */
[----:B------:R-:W-:Y:S01]  /*121a0*/  UMOV UR9, UR33 ;  /* 0x0000002100097c82 */ /* 0x000fe20008000000 */
[----:B------:R2:W-:Y:S01]  /*121b0*/  UTMALDG.4D [UR24], [UR4], desc[UR6] ;  /* 0x00000618040075b4 */ /* 0x0005e20008019000 */
[----:B------:R-:W-:Y:S01]  /*121c0*/  UMOV UR11, UR35 ;  /* 0x00000023000b7c82 */ /* 0x000fe20008000000 */
[----:B------:R2:W-:Y:S01]  /*121d0*/  UTMALDG.4D [UR16], [UR4], desc[UR6] ;  /* 0x00000610040075b4 */ /* 0x0005e20008019000 */
[----:B------:R2:W-:Y:S02]  /*121e0*/  UTMALDG.4D [UR8], [UR4], desc[UR6] ;  /* 0x00000608040075b4 */ /* 0x0005e40008019000 */
[----:B--2---:R-:W-:Y:S01]  /*121f0*/  NOP ;  /* 0x0000000000007918 */ /* 0x004fe20000000000 */
.L_x_2441:
[----:B-1----:R-:W-:Y:S01]  /*12200*/  VIADD R0, R17, 0x14400 ;  /* 0x0001440011007836 */ /* 0x002fe20000000000 */
        /* <DEDUP_REMOVED lines=21> */
.L_x_2447:
[----:B------:R-:W-:Y:S05]  /*12360*/  BSYNC B6 ;  /* 0x0000000000067941 */ /* 0x000fea0003800000 */
.L_x_2446:
[----:B0-----:R-:W0:Y:S01]  /*12370*/  LDC R7, c[0x0][0x448] ;  /* 0x00011200ff077b82 */ /* 0x001e220000000800 */
[----:B------:R-:W1:Y:S01]  /*12380*/  S2R R0, SR_TID.X ;  /* 0x0000000000007919 */ /* 0x000e620000002100 */
[----:B------:R-:W-:Y:S01]  /*12390*/  USHF.R.S32.HI UR4, URZ, 0x1f, UR36 ;  /* 0x0000001f3f047899 */ /* 0x000fe20008011424 */
[----:B------:R-:W-:Y:S01]  /*123a0*/  ULDC.64 UR8, c[0x0][0x2d8] ;  /* 0x0000b60000087ab9 */ /* 0x000fe20000000a00 */
[----:B------:R-:W2:Y:S02]  /*123b0*/  S2R R2, SR_TID.X ;  /* 0x0000000000027919 */ /* 0x000ea40000002100 */
[----:B------:R-:W-:Y:S02]  /*123c0*/  UIMAD UR6, UR4, UR8, URZ ;  /* 0x00000008040672a4 */ /* 0x000fe4000f8e023f */
[----:B------:R-:W-:Y:S01]  /*123d0*/  UIMAD.WIDE.U32 UR4, UR36, UR8, URZ ;  /* 0x00000008240472a5 */ /* 0x000fe2000f8e003f */
[----:B------:R-:W3:Y:S01]  /*123e0*/  S2R R10, SR_TID.X ;  /* 0x00000000000a7919 */ /* 0x000ee20000002100 */
[----:B------:R-:W-:-:S02]  /*123f0*/  UIMAD UR6, UR36, UR9, UR6 ;  /* 0x00000009240672a4 */ /* 0x000fc4000f8e0206 */
[----:B------:R-:W-:Y:S01]  /*12400*/  USHF.R.S32.HI UR7, URZ, 0x1f, UR40 ;  /* 0x0000001f3f077899 */ /* 0x000fe20008011428 */
[----:B------:R-:W4:Y:S01]  /*12410*/  S2R R8, SR_TID.X ;  /* 0x0000000000087919 */ /* 0x000f220000002100 */
[----:B------:R-:W-:Y:S01]  /*12420*/  UIADD3 UR5, UR5, UR6, URZ ;  /* 0x0000000605057290 */ /* 0x000fe2000fffe03f */
[----:B------:R-:W-:-:S03]  /*12430*/  ULDC.64 UR8, c[0x0][0x2e0] ;  /* 0x0000b80000087ab9 */ /* 0x000fc60000000a00 */
[----:B------:R-:W-:Y:S02]  /*12440*/  UIMAD.WIDE.U32 UR4, UR40, UR8, UR4 ;  /* 0x00000008280472a5 */ /* 0x000fe4000f8e0004 */
[----:B------:R-:W-:Y:S01]  /*12450*/  UIMAD UR6, UR7, UR8, URZ ;  /* 0x00000008070672a4 */ /* 0x000fe2000f8e023f */
[----:B0-----:R-:W-:-:S03]  /*12460*/  ISETP.NE.AND P0, PT, R7, 0x1, PT ;  /* 0x000000010700780c */ /* 0x001fc60003f05270 */
[----:B------:R-:W-:Y:S01]  /*12470*/  UIMAD UR6, UR40, UR9, UR6 ;  /* 0x00000009280672a4 */ /* 0x000fe2000f8e0206 */
[----:B------:R-:W-:-:S03]  /*12480*/  IMAD.U32 R5, RZ, RZ, UR5 ;  /* 0x00000005ff057e24 */ /* 0x000fc6000f8e00ff */
[----:B------:R-:W-:Y:S01]  /*12490*/  UIADD3 UR6, UR5, UR6, URZ ;  /* 0x0000000605067290 */ /* 0x000fe2000fffe03f */
[----:B-1----:R-:W-:-:S05]  /*124a0*/  IMAD.SHL.U32 R4, R0, 0x10, RZ ;  /* 0x0000001000047824 */ /* 0x002fca00078e00ff */
[----:B------:R-:W0:Y:S01]  /*124b0*/  @P0 LDC R3, c[0x0][0x44c] ;  /* 0x00011300ff030b82 */ /* 0x000e220000000800 */
[----:B--2---:R-:W-:Y:S01]  /*124c0*/  LOP3.LUT R2, R2, 0x7f, RZ, 0xc0, !PT ;  /* 0x0000007f02027812 */ /* 0x004fe200078ec0ff */
[----:B---3--:R-:W-:-:S03]  /*124d0*/  IMAD.SHL.U32 R10, R10, 0x8, RZ ;  /* 0x000000080a0a7824 */ /* 0x008fc600078e00ff */
[----:B------:R-:W-:-:S03]  /*124e0*/  SHF.R.U32.HI R2, RZ, 0x3, R2 ;  /* 0x00000003ff027819 */ /* 0x000fc60000011602 */
[----:B------:R-:W1:Y:S01]  /*124f0*/  @P0 LDC R0, c[0x0][0x450] ;  /* 0x00011400ff000b82 */ /* 0x000e620000000800 */
[----:B------:R-:W-:Y:S01]  /*12500*/  LOP3.LUT R4, R2, 0x70, R4, 0xf8, !PT ;  /* 0x0000007002047812 */ /* 0x000fe200078ef804 */
[----:B------:R-:W-:Y:S01]  /*12510*/  IMAD.U32 R2, RZ, RZ, UR42 ;  /* 0x0000002aff027e24 */ /* 0x000fe2000f8e00ff */
[----:B------:R-:W-:Y:S01]  /*12520*/  LOP3.LUT R10, R10, 0x38, RZ, 0xc0, !PT ;  /* 0x000000380a0a7812 */ /* 0x000fe200078ec0ff */
[----:B----4-:R-:W-:Y:S02]  /*12530*/  IMAD.SHL.U32 R9, R8, 0x8, RZ ;  /* 0x0000000808097824 */ /* 0x010fe400078e00ff */
[----:B------:R-:W-:Y:S01]  /*12540*/  IMAD R2, R2, 0x80, R4 ;  /* 0x0000008002027824 */ /* 0x000fe200078e0204 */
[C---:B------:R-:W-:Y:S01]  /*12550*/  LOP3.LUT R12, R10.reuse, 0x40, RZ, 0xfc, !PT ;  /* 0x000000400a0c7812 */ /* 0x040fe200078efcff */
[----:B------:R-:W-:Y:S01]  /*12560*/  IMAD.U32 R4, RZ, RZ, UR4 ;  /* 0x00000004ff047e24 */ /* 0x000fe2000f8e00ff */
[----:B------:R-:W-:Y:S01]  /*12570*/  ULDC.64 UR4, c[0x0][0x2d0] ;  /* 0x0000b40000047ab9 */ /* 0x000fe20000000a00 */
[----:B------:R-:W-:Y:S01]  /*12580*/  IMAD.MOV.U32 R6, RZ, RZ, R2 ;  /* 0x000000ffff067224 */ /* 0x000fe200078e0002 */
[----:B------:R-:W-:-:S02]  /*12590*/  LOP3.LUT R11, R10, 0x80, RZ, 0xfc, !PT ;  /* 0x000000800a0b7812 */ /* 0x000fc400078efcff */
        /* <DEDUP_REMOVED lines=23> */
[----:B------:R-:W-:Y:S02]  /*12710*/  LOP3.LUT R10, R8, 0x7f, RZ, 0xc0, !PT ;  /* 0x0000007f080a7812 */ /* 0x000fe400078ec0ff */
[----:B------:R0:W5:Y:S01]  /*12720*/  LDL R8, [R1+0x14] ;  /* 0x0000140001087983 */ /* 0x0001620000100800 */
[----:B------:R-:W-:Y:S02]  /*12730*/  LEA.HI.X R3, R2, UR5, R3, 0x1, P0 ;  /* 0x0000000502037c11 */ /* 0x000fe400080f0c03 */
[----:B------:R-:W-:-:S02]  /*12740*/  ISETP.GE.AND P0, PT, R9, UR4, PT ;  /* 0x0000000409007c0c */ /* 0x000fc4000bf06270 */
[----:B------:R-:W-:Y:S02]  /*12750*/  ISETP.GE.AND P1, PT, R12, UR4, PT ;  /* 0x000000040c007c0c */ /* 0x000fe4000bf26270 */
[----:B------:R-:W-:Y:S01]  /*12760*/  ISETP.GE.AND P2, PT, R11, UR4, PT ;  /* 0x000000040b007c0c */ /* 0x000fe2000bf46270 */
[----:B------:R-:W-:Y:S01]  /*12770*/  UMOV UR4, 0xffffffff ;  /* 0xffffffff00047882 */ /* 0x000fe20000000000 */
[----:B------:R-:W-:Y:S02]  /*12780*/  SHF.R.U32.HI R10, RZ, 0x3, R10 ;  /* 0x00000003ff0a7819 */ /* 0x000fe4000001160a */
[----:B0-----:R-:W-:Y:S09]  /*12790*/  BRA.DIV UR4, `(.L_x_2448) ;  /* 0x0000004204507947 */ /* 0x001ff2000b800000 */
[----:B------:R-:W0:Y:S01]  /*127a0*/  SHFL.IDX PT, R6, R4, RZ, 0x181f ;  /* 0x00181fff04067589 */ /* 0x000e2200000e0000 */
[----:B------:R-:W-:Y:S01]  /*127b0*/  IMAD.U32 R0, RZ, RZ, UR42 ;  /* 0x0000002aff007e24 */ /* 0x000fe2000f8e00ff */
[----:B------:R-:W-:Y:S01]  /*127c0*/  ULDC UR4, c[0x0][0x288] ;  /* 0x0000a20000047ab9 */ /* 0x000fe20000000800 */
[----:B------:R-:W-:Y:S01]  /*127d0*/  ULDC.64 UR6, c[0x0][0x208] ;  /* 0x0000820000067ab9 */ /* 0x000fe20000000a00 */
[----:B------:R-:W1:Y:S01]  /*127e0*/  SHFL.IDX PT, R5, R3, RZ, 0x181f ;  /* 0x00181fff03057589 */ /* 0x000e6200000e0000 */
[----:B------:R-:W-:Y:S02]  /*127f0*/  IMAD R2, R7, UR4, RZ ;  /* 0x0000000407027c24 */ /* 0x000fe4000f8e02ff */
[----:B------:R-:W-:-:S05]  /*12800*/  IMAD R0, R0, 0x80, R10 ;  /* 0x0000008000007824 */ /* 0x000fca00078e020a */
[----:B------:R-:W-:-:S13]  /*12810*/  ISETP.GE.AND P4, PT, R0, R2, PT ;  /* 0x000000020000720c */ /* 0x000fda0003f86270 */
[----:B0-----:R-:W-:-:S05]  /*12820*/  @!P4 LEA R6, P5, R9, R6, 0x1 ;  /* 0x000000060906c211 */ /* 0x001fca00078a08ff */
[----:B-1----:R-:W-:-:S04]  /*12830*/  @!P4 IMAD.X R5, RZ, RZ, R5, P5 ;  /* 0x000000ffff05c224 */ /* 0x002fc800028e0605 */
[----:B------:R-:W-:Y:S02]  /*12840*/  @!P4 IMAD.MOV.U32 R7, RZ, RZ, R5 ;  /* 0x000000ffff07c224 */ /* 0x000fe400078e0005 */
[----:B------:R-:W-:-:S03]  /*12850*/  VIADD R5, R0, 0x10 ;  /* 0x0000001000057836 */ /* 0x000fc60000000000 */
        /* <DEDUP_REMOVED lines=72> */
.L_x_2566:
        /* <DEDUP_REMOVED lines=14> */
.L_x_2450:
[----:B------:R-:W-:Y:S05]  /*12dc0*/  BSYNC B0 ;  /* 0x0000000000007941 */ /* 0x000fea0003800000 */
.L_x_2449:
[----:B------:R-:W-:Y:S01]  /*12dd0*/  NOP ;  /* 0x0000000000007918 */ /* 0x000fe20000000000 */
[----:B------:R-:W-:Y:S01]  /*12de0*/  PLOP3.LUT P0, PT, PT, PT, PT, 0x80, 0x0 ;  /* 0x000000000000781c */ /* 0x000fe20003f0f070 */
[----:B0-----:R-:W-:-:S12]  /*12df0*/  VIADD R6, R17, 0x38800 ;  /* 0x0003880011067836 */ /* 0x001fd80000000000 */
.L_x_2451:
[----:B------:R-:W-:Y:S02]  /*12e00*/  PLOP3.LUT P1, PT, P1, P0, PT, 0xa2, 0x0 ;  /* 0x000000000000781c */ /* 0x000fe40000f21472 */
[----:B------:R-:W-:-:S08]  /*12e10*/  @P0 R2UR P1, UR4, R17 ;  /* 0x00000000110402ca */ /* 0x000fd00000020000 */
[----:B------:R-:W-:-:S05]  /*12e20*/  @P0 PLOP3.LUT P0, PT, P1, PT, PT, 0x80, 0x0 ;  /* 0x000000000000081c */ /* 0x000fca0000f0f070 */
[----:B------:R-:W-:Y:S01]  /*12e30*/  @!P1 SYNCS.ARRIVE.TRANS64.RED.A0T1 RZ, [UR4+0x38800], RZ ;  /* 0x038800ffffff99a7 */ /* 0x000fe20008200404 */
[----:B------:R-:W-:Y:S07]  /*12e40*/  @!P1 ARRIVES.LDGSTSBAR.64.TRANSCNT [UR4+0x38800] ;  /* 0x03880000ff0099b0 */ /* 0x000fee0008000a84 */
[----:B------:R-:W-:Y:S05]  /*12e50*/  @P0 BRA.U.ANY `(.L_x_2451) ;  /* 0xfffffffd00e80947 */ /* 0x000fea000393ffff */
[----:B---3--:R-:W3:Y:S02]  /*12e60*/  LDL.LU R2, [R1+0x1c] ;  /* 0x00001c0001027983 */ /* 0x008ee40000300800 */
        /* <DEDUP_REMOVED lines=10> */
[----:B0--3--:R-:W-:Y:S05]  /*12f10*/  @!P0 BRA `(.L_x_2453) ;  /* 0x0000004400548947 */ /* 0x009fea0003800000 */
.L_x_2567:
[----:B------:R-:W-:Y:S05]  /*12f20*/  BSYNC B0 ;  /* 0x0000000000007941 */ /* 0x000fea0003800000 */
.L_x_2452:
[----:B------:R-:W-:-:S06]  /*12f30*/  UISETP.GE.AND UP0, UPT, UR41, 0x2, UPT ;  /* 0x000000022900788c */ /* 0x000fcc000bf06270 */
[----:B------:R-:W-:-:S13]  /*12f40*/  PLOP3.LUT P0, PT, PT, PT, UP0, 0x80, 0x0 ;  /* 0x000000000000781c */ /* 0x000fda0003f0f008 */
[----:B------:R-:W-:Y:S05]  /*12f50*/  @!P0 BRA `(.L_x_2454) ;  /* 0x0000002800288947 */ /* 0x000fea0003800000 */
[----:B------:R-:W-:Y:S02]  /*12f60*/  ULOP3.LUT UR4, UR41, 0x1, URZ, 0xc0, !UPT ;  /* 0x0000000129047892 */ /* 0x000fe4000f8ec03f */
[----:B------:R-:W-:Y:S02]  /*12f70*/  IMAD.U32 R7, RZ, RZ, UR41 ;  /* 0x00000029ff077e24 */ /* 0x000fe4000f8e00ff */
[----:B------:R-:W-:Y:S02]  /*12f80*/  UISETP.NE.U32.AND UP0, UPT, UR4, 0x1, UPT ;  /* 0x000000010400788c */ /* 0x000fe4000bf05070 */
[----:B------:R-:W-:-:S04]  /*12f90*/  VIADD R7, R7, 0xfffffffe ;  /* 0xfffffffe07077836 */ /* 0x000fc80000000000 */
[----:B0-----:R-:W-:Y:S01]  /*12fa0*/  IMAD.MOV.U32 R0, RZ, RZ, R7 ;  /* 0x000000ffff007224 */ /* 0x001fe200078e0007 */
[----:B------:R-:W-:-:S13]  /*12fb0*/  PLOP3.LUT P0, PT, PT, PT, UP0, 0x80, 0x0 ;  /* 0x000000000000781c */ /* 0x000fda0003f0f008 */
[----:B------:R-:W-:Y:S05]  /*12fc0*/  @!P0 BRA `(.L_x_2455) ;  /* 0x0000000c00588947 */ /* 0x000fea0003800000 */
[----:B--2---:R-:W2:Y:S04]  /*12fd0*/  LDL R3, [R1+0xc] ;  /* 0x00000c0001037983 */ /* 0x004ea80000100800 */
[----:B------:R-:W3:Y:S01]  /*12fe0*/  LDL R2, [R1+0x4] ;  /* 0x0000040001027983 */ /* 0x000ee20000100800 */
        /* <DEDUP_REMOVED lines=9> */
[----:B------:R-:W-:Y:S02]  /*13080*/  IMAD.MOV.U32 R4, RZ, RZ, R16 ;  /* 0x000000ffff047224 */ /* 0x000fe400078e0010 */
[----:B------:R-:W-:Y:S01]  /*13090*/  IMAD.MOV.U32 R8, RZ, RZ, R7 ;  /* 0x000000ffff087224 */ /* 0x000fe200078e0007 */
[----:B--2---:R-:W-:-:S13]  /*130a0*/  ISETP.NE.AND P1, PT, R2, RZ, PT ;  /* 0x000000ff0200720c */ /* 0x004fda0003f25270 */
[----:B------:R-:W-:Y:S05]  /*130b0*/  @!P1 BRA `(.L_x_2458) ;  /* 0x0000000000549947 */ /* 0x000fea0003800000 */
[----:B------:R-:W2:Y:S01]  /*130c0*/  LDL R10, [R1+0x8] ;  /* 0x00000800010a7983 */ /* 0x000ea20000100800 */
[----:B-1----:R-:W0:Y:S03]  /*130d0*/  LDC R5, c[0x0][0x43c] ;  /* 0x00010f00ff057b82 */ /* 0x002e260000000800 */
[----:B------:R-:W3:Y:S01]  /*130e0*/  LDL R11, [R1] ;  /* 0x00000000010b7983 */ /* 0x000ee20000100800 */
[----:B------:R-:W-:Y:S01]  /*130f0*/  IMAD.MOV.U32 R4, RZ, RZ, R7 ;  /* 0x000000ffff047224 */ /* 0x000fe200078e0007 */
[----:B------:R-:W-:Y:S01]  /*13100*/  ULDC.64 UR4, c[0x0][0x428] ;  /* 0x00010a0000047ab9 */ /* 0x000fe20000000a00 */
[----:B------:R-:W-:Y:S01]  /*13110*/  ULDC.64 UR6, c[0x0][0x208] ;  /* 0x0000820000067ab9 */ /* 0x000fe20000000a00 */
[----:B0-----:R-:W-:-:S13]  /*13120*/  ISETP.NE.AND P0, PT, R5, 0x1, PT ;  /* 0x000000010500780c */ /* 0x001fda0003f05270 */
[----:B------:R-:W0:Y:S02]  /*13130*/  @P0 LDC.64 R2, c[0x0][0x440] ;  /* 0x00011000ff020b82 */ /* 0x000e240000000a00 */
[----:B0-----:R-:W-:-:S05]  /*13140*/  @P0 IMAD.HI.U32 R2, R7, R2, RZ ;  /* 0x0000000207020227 */ /* 0x001fca00078e00ff */
[----:B------:R-:W-:Y:S02]  /*13150*/  @P0 SHF.R.U32.HI R4, RZ, R3, R2 ;  /* 0x00000003ff040219 */ /* 0x000fe40000011602 */
[----:B------:R-:W0:Y:S03]  /*13160*/  LDC.64 R2, c[0x0][0x418] ;  /* 0x00010600ff027b82 */ /* 0x000e260000000a00 */
[----:B------:R-:W-:-:S04]  /*13170*/  IMAD.MOV R8, RZ, RZ, -R4 ;  /* 0x000000ffff087224 */ /* 0x000fc800078e0a04 */
[----:B------:R-:W-:Y:S01]  /*13180*/  IMAD R8, R5, R8, R7 ;  /* 0x0000000805087224 */ /* 0x000fe200078e0207 */
[----:B------:R-:W-:Y:S01]  /*13190*/  SHF.R.S32.HI R5, RZ, 0x1f, R4 ;  /* 0x0000001fff057819 */ /* 0x000fe20000011404 */
[----:B--2---:R-:W-:-:S04]  /*131a0*/  IMAD R10, R10, UR4, RZ ;  /* 0x000000040a0a7c24 */ /* 0x004fc8000f8e02ff */
[C---:B---3--:R-:W-:Y:S02]  /*131b0*/  IMAD R10, R11.reuse, UR5, R10 ;  /* 0x000000050b0a7c24 */ /* 0x048fe4000f8e020a */
[----:B------:R-:W-:-:S04]  /*131c0*/  IMAD.WIDE.U32 R4, R11, UR4, R4 ;  /* 0x000000040b047c25 */ /* 0x000fc8000f8e0004 */
[----:B------:R-:W-:Y:S01]  /*131d0*/  IMAD.IADD R5, R10, 0x1, R5 ;  /* 0x000000010a057824 */ /* 0x000fe200078e0205 */
[----:B0-----:R-:W-:-:S04]  /*131e0*/  LEA R2, P0, R4, R2, 0x2 ;  /* 0x0000000204027211 */ /* 0x001fc800078010ff */
[----:B------:R-:W-:-:S05]  /*131f0*/  LEA.HI.X R3, R4, R3, R5, 0x2, P0 ;  /* 0x0000000304037211 */ /* 0x000fca00000f1405 */
[----:B------:R0:W5:Y:S04]  /*13200*/  LDG.E R4, desc[UR6][R2.64] ;  /* 0x0000000602047981 */ /* 0x000168000c1e1900 */
.L_x_2458:
[----:B0-----:R-:W-:Y:S01]  /*13210*/  IMAD R2, R0, 0x8, R17 ;  /* 0x0000000800027824 */ /* 0x001fe200078e0211 */
[----:B------:R-:W-:Y:S01]  /*13220*/  SHF.L.U32 R3, R9, 0x1f, RZ ;  /* 0x0000001f09037819 */ /* 0x000fe200000006ff */
[----:B------:R-:W-:Y:S03]  /*13230*/  BSSY B1, `(.L_x_2459) ;  /* 0x0000003000017945 */ /* 0x000fe60003800000 */
[----:B------:R-:W0:Y:S02]  /*13240*/  SYNCS.PHASECHK.TRANS64.TRYWAIT P0, [R2+URZ+0x38840], R3 ;  /* 0x03884003020075a7 */ /* 0x000e24000800017f */
[----:B0-----:R-:W-:Y:S05]  /*13250*/  @!P0 BRA `(.L_x_2460) ;  /* 0x0000004000988947 */ /* 0x001fea0003800000 */
.L_x_2568:
[----:B------:R-:W-:Y:S05]  /*13260*/  BSYNC B1 ;  /* 0x0000000000017941 */ /* 0x000fea0003800000 */
.L_x_2459:
[----:B-1----:R-:W1:Y:S01]  /*13270*/  S2R R5, SR_TID.X ;  /* 0x0000000000057919 */ /* 0x002e620000002100 */
        /* <DEDUP_REMOVED lines=11> */
.L_x_2462:
[----:B------:R-:W-:Y:S05]  /*13330*/  BSYNC B1 ;  /* 0x0000000000017941 */ /* 0x000fea0003800000 */
.L_x_2461:
[----:B------:R-:W-:Y:S01]  /*13340*/  IMAD.MOV.U32 R10, RZ, RZ, RZ ;  /* 0x000000ffff0a7224 */ /* 0x000fe200078e00ff */
[----:B------:R-:W-:Y:S01]  /*13350*/  R2UR UR11, R8 ;  /* 0x00000000080b72ca */ /* 0x000fe200000e0000 */
[----:B0-----:R-:W-:Y:S01]  /*13360*/  IMAD R3, R0, 0xa000, R17 ;  /* 0x0000a00000037824 */ /* 0x001fe200078e0211 */
[----:B------:R-:W-:Y:S01]  /*13370*/  UIADD3 UR4, UP0, UR38, 0x370, URZ ;  /* 0x0000037026047890 */ /* 0x000fe2000ff1e03f */
[----:B------:R-:W-:Y:S01]  /*13380*/  PLOP3.LUT P0, PT, PT, PT, PT, 0x80, 0x0 ;  /* 0x000000000000781c */ /* 0x000fe20003f0f070 */
[----:B------:R-:W-:Y:S01]  /*13390*/  VIADD R2, R2, 0x38830 ;  /* 0x0003883002027836 */ /* 0x000fe20000000000 */
[----:B------:R-:W-:Y:S01]  /*133a0*/  R2UR UR10, R10 ;  /* 0x000000000a0a72ca */ /* 0x000fe200000e0000 */
[----:B------:R-:W-:Y:S01]  /*133b0*/  VIADD R5, R3, 0x24400 ;  /* 0x0002440003057836 */ /* 0x000fe20000000000 */
[----:B------:R-:W-:Y:S01]  /*133c0*/  UIADD3.X UR5, URZ, UR39, URZ, UP0, !UPT ;  /* 0x000000273f057290 */ /* 0x000fe200087fe43f */
[----:B------:R-:W-:Y:S01]  /*133d0*/  UMOV UR6, 0x0 ;  /* 0x0000000000067882 */ /* 0x000fe20000000000 */
[----:B------:R-:W-:-:S04]  /*133e0*/  UMOV UR7, 0x14f00000 ;  /* 0x14f0000000077882 */ /* 0x000fc80000000000 */
[----:B------:R-:W-:-:S12]  /*133f0*/  UIMAD UR11, UR11, 0x50, URZ ;  /* 0x000000500b0b78a4 */ /* 0x000fd8000f8e023f */
.L_x_2463:
[----:B------:R-:W-:-:S13]  /*13400*/  @P0 ELECT P2, URZ, PT ;  /* 0x00000000003f082f */ /* 0x000fda0003840000 */
[----:B-----5:R-:W-:Y:S01]  /*13410*/  @P2 R2UR UR13, R4 ;  /* 0x00000000040d22ca */ /* 0x020fe200000e0000 */
[----:B------:R-:W-:Y:S01]  /*13420*/  UMOV UR12, UR36 ;  /* 0x00000024000c7c82 */ /* 0x000fe20008000000 */
        /* <DEDUP_REMOVED lines=12> */
.L_x_2464:
[----:B------:R-:W-:-:S13]  /*134f0*/  @P0 ELECT P2, URZ, PT ;  /* 0x00000000003f082f */ /* 0x000fda0003840000 */
[----:B------:R-:W-:Y:S01]  /*13500*/  @P2 R2UR UR13, R4 ;  /* 0x00000000040d22ca */ /* 0x000fe200000e0000 */
        /* <DEDUP_REMOVED lines=13> */
.L_x_2465:
        /* <DEDUP_REMOVED lines=15> */
.L_x_2466:
        /* <DEDUP_REMOVED lines=15> */
.L_x_2569:
[----:B------:R-:W-:Y:S05]  /*137c0*/  BSYNC B1 ;  /* 0x0000000000017941 */ /* 0x000fea0003800000 */
.L_x_2467:
        /* <DEDUP_REMOVED lines=12> */
.L_x_2470:
[----:B------:R-:W-:Y:S05]  /*13890*/  BSYNC B1 ;  /* 0x0000000000017941 */ /* 0x000fea0003800000 */
.L_x_2469:
[----:B------:R-:W-:Y:S01]  /*138a0*/  R2UR UR6, R12 ;  /* 0x000000000c0672ca */ /* 0x000fe200000e0000 */
[C-C-:B0-----:R-:W-:Y:S01]  /*138b0*/  IMAD R2, R18.reuse, 0x8, R17.reuse ;  /* 0x0000000812027824 */ /* 0x141fe200078e0211 */
[----:B------:R-:W-:Y:S01]  /*138c0*/  R2UR UR7, R13 ;  /* 0x000000000d0772ca */ /* 0x000fe200000e0000 */
[----:B------:R-:W-:Y:S01]  /*138d0*/  IMAD R3, R18, 0xa000, R17 ;  /* 0x0000a00012037824 */ /* 0x000fe200078e0211 */
[----:B------:R-:W-:Y:S01]  /*138e0*/  R2UR UR10, R10 ;  /* 0x000000000a0a72ca */ /* 0x000fe200000e0000 */
[----:B------:R-:W-:Y:S01]  /*138f0*/  UIADD3 UR4, UP0, UR38, 0x470, URZ ;  /* 0x0000047026047890 */ /* 0x000fe2000ff1e03f */
[----:B------:R-:W-:Y:S01]  /*13900*/  PLOP3.LUT P0, PT, PT, PT, PT, 0x80, 0x0 ;  /* 0x000000000000781c */ /* 0x000fe20003f0f070 */
[----:B------:R-:W-:Y:S02]  /*13910*/  IMAD R5, R19, 0x50, RZ ;  /* 0x0000005013057824 */ /* 0x000fe400078e02ff */
[----:B------:R-:W-:Y:S01]  /*13920*/  VIADD R2, R2, 0x38850 ;  /* 0x0003885002027836 */ /* 0x000fe20000000000 */
[----:B------:R-:W-:Y:S01]  /*13930*/  UIADD3.X UR5, URZ, UR39, URZ, UP0, !UPT ;  /* 0x000000273f057290 */ /* 0x000fe200087fe43f */
[----:B------:R-:W-:-:S11]  /*13940*/  VIADD R10, R3, 0x400 ;  /* 0x00000400030a7836 */ /* 0x000fd60000000000 */
.L_x_2471:
        /* <DEDUP_REMOVED lines=15> */
.L_x_2472:
        /* <DEDUP_REMOVED lines=15> */
.L_x_2473:
        /* <DEDUP_REMOVED lines=15> */
.L_x_2474:
        /* <DEDUP_REMOVED lines=10> */
[----:B------:R-:W-:Y:S02]  /*13cc0*/  IMAD.MOV.U32 R16, RZ, RZ, R4 ;  /* 0x000000ffff107224 */ /* 0x000fe400078e0004 */
[----:B------:R-:W-:-:S07]  /*13cd0*/  IMAD.MOV.U32 R19, RZ, RZ, R8 ;  /* 0x000000ffff137224 */ /* 0x000fce00078e0008 */
.L_x_2457:
[----:B------:R-:W-:Y:S05]  /*13ce0*/  BSYNC B0 ;  /* 0x0000000000007941 */ /* 0x000fea0003800000 */
.L_x_2456:
[----:B------:R0:W-:Y:S01]  /*13cf0*/  STL [R1+0x4], R9 ;  /* 0x0000040901007387 */ /* 0x0001e20000100800 */
[----:B------:R-:W-:Y:S01]  /*13d00*/  UIADD3 UR4, UR41, -0x3, URZ ;  /* 0xfffffffd29047890 */ /* 0x000fe2000fffe03f */
[----:B------:R-:W-:-:S05]  /*13d10*/  IMAD.MOV.U32 R18, RZ, RZ, R0 ;  /* 0x000000ffff127224 */ /* 0x000fca00078e0000 */
[----:B------:R-:W-:-:S07]  /*13d20*/  IMAD.U32 R0, RZ, RZ, UR4 ;  /* 0x00000004ff007e24 */ /* 0x000fce000f8e00ff */
.L_x_2455:
[----:B------:R-:W-:Y:S01]  /*13d30*/  ISETP.NE.AND P0, PT, R7, RZ, PT ;  /* 0x000000ff0700720c */ /* 0x000fe20003f05270 */
[----:B------:R-:W-:-:S12]  /*13d40*/  BSSY B0, `(.L_x_2454) ;  /* 0x00001ab000007945 */ /* 0x000fd80003800000 */
[----:B------:R-:W-:Y:S05]  /*13d50*/  @!P0 BRA `(.L_x_2475) ;  /* 0x0000001800a48947 */ /* 0x000fea0003800000 */
[----:B------:R-:W-:-:S07]  /*13d60*/  IMAD.MOV.U32 R8, RZ, RZ, R16 ;  /* 0x000000ffff087224 */ /* 0x000fce00078e0010 */
.L_x_2514:
[----:B--2---:R-:W2:Y:S04]  /*13d70*/  LDL R3, [R1+0xc] ;  /* 0x00000c0001037983 */ /* 0x004ea80000100800 */
[----:B------:R-:W3:Y:S01]  /*13d80*/  LDL R2, [R1+0x4] ;  /* 0x0000040001027983 */ /* 0x000ee20000100800 */
[----:B------:R-:W-:Y:S01]  /*13d90*/  VIADD R4, R18, 0x1 ;  /* 0x0000000112047836 */ /* 0x000fe20000000000 */
[----:B------:R-:W-:Y:S05]  /*13da0*/  YIELD ;  /* 0x0000000000007946 */ /* 0x000fea0003800000 */
[----:B------:R-:W-:Y:S01]  /*13db0*/  ISETP.NE.AND P0, PT, R4, 0x2, PT ;  /* 0x000000020400780c */ /* 0x000fe20003f05270 */
[----:B------:R-:W-:Y:S03]  /*13dc0*/  BSSY B1, `(.L_x_2476) ;  /* 0x00000cd000017945 */ /* 0x000fe60003800000 */
[----:B-1----:R-:W-:-:S02]  /*13dd0*/  SEL R5, RZ, 0x1, P0 ;  /* 0x00000001ff057807 */ /* 0x002fc40000000000 */
        /* <DEDUP_REMOVED lines=9> */
[----:B------:R-:W1:Y:S01]  /*13e70*/  LDC R8, c[0x0][0x43c] ;  /* 0x00010f00ff087b82 */ /* 0x000e620000000800 */
[----:B------:R-:W-:Y:S02]  /*13e80*/  ULDC.64 UR4, c[0x0][0x428] ;  /* 0x00010a0000047ab9 */ /* 0x000fe40000000a00 */
[----:B0-----:R-:W3:Y:S01]  /*13e90*/  LDL R9, [R1] ;  /* 0x0000000001097983 */ /* 0x001ee20000100800 */
[----:B------:R-:W-:Y:S01]  /*13ea0*/  ULDC.64 UR6, c[0x0][0x208] ;  /* 0x0000820000067ab9 */ /* 0x000fe20000000a00 */
[----:B-1----:R-:W-:-:S13]  /*13eb0*/  ISETP.NE.AND P0, PT, R8, 0x1, PT ;  /* 0x000000010800780c */ /* 0x002fda0003f05270 */
        /* <DEDUP_REMOVED lines=15> */
.L_x_2478:
[----:B------:R-:W-:Y:S01]  /*13fb0*/  IMAD R3, R4, 0x8, R17 ;  /* 0x0000000804037824 */ /* 0x000fe200078e0211 */
[----:B------:R-:W-:Y:S01]  /*13fc0*/  SHF.L.U32 R2, R5, 0x1f, RZ ;  /* 0x0000001f05027819 */ /* 0x000fe200000006ff */
[----:B------:R-:W-:Y:S03]  /*13fd0*/  BSSY B2, `(.L_x_2479) ;  /* 0x0000003000027945 */ /* 0x000fe60003800000 */
[----:B------:R-:W2:Y:S02]  /*13fe0*/  SYNCS.PHASECHK.TRANS64.TRYWAIT P0, [R3+URZ+0x38840], R2 ;  /* 0x03884002030075a7 */ /* 0x000ea4000800017f */
[----:B--2---:R-:W-:Y:S05]  /*13ff0*/  @!P0 BRA `(.L_x_2480) ;  /* 0x0000003400588947 */ /* 0x004fea0003800000 */
.L_x_2570:
[----:B------:R-:W-:Y:S05]  /*14000*/  BSYNC B2 ;  /* 0x0000000000027941 */ /* 0x000fea0003800000 */
.L_x_2479:
        /* <DEDUP_REMOVED lines=12> */
.L_x_2482:
[----:B------:R-:W-:Y:S05]  /*140d0*/  BSYNC B2 ;  /* 0x0000000000027941 */ /* 0x000fea0003800000 */
.L_x_2481:
        /* <DEDUP_REMOVED lines=11> */
.L_x_2483:
        /* <DEDUP_REMOVED lines=16> */
.L_x_2484:
        /* <DEDUP_REMOVED lines=16> */
.L_x_2485:
        /* <DEDUP_REMOVED lines=16> */
.L_x_2486:
        /* <DEDUP_REMOVED lines=16> */
.L_x_2571:
[----:B------:R-:W-:Y:S05]  /*14590*/  BSYNC B2 ;  /* 0x0000000000027941 */ /* 0x000fea0003800000 */
.L_x_2487:
        /* <DEDUP_REMOVED lines=11> */
.L_x_2490:
[----:B------:R-:W-:Y:S05]  /*14650*/  BSYNC B2 ;  /* 0x0000000000027941 */ /* 0x000fea0003800000 */
.L_x_2489:
[----:B------:R-:W-:Y:S01]  /*14660*/  R2UR UR10, R12 ;  /* 0x000000000c0a72ca */ /* 0x000fe200000e0000 */
[----:B------:R-:W-:Y:S01]  /*14670*/  IMAD R18, R18, 0xa000, R17 ;  /* 0x0000a00012127824 */ /* 0x000fe200078e0211 */
[----:B------:R-:W-:Y:S01]  /*14680*/  R2UR UR6, R10 ;  /* 0x000000000a0672ca */ /* 0x000fe200000e0000 */
[----:B------:R-:W-:Y:S01]  /*14690*/  UIADD3 UR4, UP0, UR38, 0x470, URZ ;  /* 0x0000047026047890 */ /* 0x000fe2000ff1e03f */
[----:B------:R-:W-:Y:S01]  /*146a0*/  R2UR UR7, R11 ;  /* 0x000000000b0772ca */ /* 0x000fe200000e0000 */
[----:B0-----:R-:W-:Y:S01]  /*146b0*/  IMAD R3, R19, 0x50, RZ ;  /* 0x0000005013037824 */ /* 0x001fe200078e02ff */
[----:B------:R-:W-:Y:S01]  /*146c0*/  PLOP3.LUT P0, PT, PT, PT, PT, 0x80, 0x0 ;  /* 0x000000000000781c */ /* 0x000fe20003f0f070 */
[----:B------:R-:W-:Y:S01]  /*146d0*/  VIADD R2, R2, 0x50 ;  /* 0x0000005002027836 */ /* 0x000fe20000000000 */
[----:B------:R-:W-:Y:S01]  /*146e0*/  UIADD3.X UR5, URZ, UR39, URZ, UP0, !UPT ;  /* 0x000000273f057290 */ /* 0x000fe200087fe43f */
[----:B------:R-:W-:-:S11]  /*146f0*/  VIADD R9, R18, 0x400 ;  /* 0x0000040012097836 */ /* 0x000fd60000000000 */
.L_x_2491:
        /* <DEDUP_REMOVED lines=15> */
.L_x_2492:
        /* <DEDUP_REMOVED lines=15> */
.L_x_2493:
        /* <DEDUP_REMOVED lines=15> */
.L_x_2494:
        /* <DEDUP_REMOVED lines=12> */
.L_x_2477:
[----:B------:R-:W-:Y:S05]  /*14a90*/  BSYNC B1 ;  /* 0x0000000000017941 */ /* 0x000fea0003800000 */
.L_x_2476:
        /* <DEDUP_REMOVED lines=8> */
[----:B------:R1:W-:Y:S02]  /*14b20*/  STL [R1+0x4], R10 ;  /* 0x0000040a01007387 */ /* 0x0003e40000100800 */
[----:B------:R-:W-:Y:S05]  /*14b30*/  @!P1 BRA `(.L_x_2496) ;  /* 0x0000000c001c9947 */ /* 0x000fea0003800000 */
[----:B------:R-:W2:Y:S01]  /*14b40*/  LDL R3, [R1+0x10] ;  /* 0x0000100001037983 */ /* 0x000ea20000100800 */
[----:B------:R-:W-:Y:S01]  /*14b50*/  VIADD R7, R0, 0xffffffff ;  /* 0xffffffff00077836 */ /* 0x000fe20000000000 */
[----:B--2---:R-:W-:-:S13]  /*14b60*/  ISETP.NE.AND P1, PT, R3, RZ, PT ;  /* 0x000000ff0300720c */ /* 0x004fda0003f25270 */
[----:B------:R-:W-:Y:S05]  /*14b70*/  @!P1 BRA `(.L_x_2497) ;  /* 0x0000000000549947 */ /* 0x000fea0003800000 */
[----:B------:R-:W2:Y:S01]  /*14b80*/  LDL R12, [R1+0x8] ;  /* 0x00000800010c7983 */ /* 0x000ea20000100800 */
[----:B0-----:R-:W0:Y:S01]  /*14b90*/  LDC R9, c[0x0][0x43c] ;  /* 0x00010f00ff097b82 */ /* 0x001e220000000800 */
[----:B------:R-:W-:Y:S02]  /*14ba0*/  ULDC.64 UR4, c[0x0][0x428] ;  /* 0x00010a0000047ab9 */ /* 0x000fe40000000a00 */
[----:B------:R-:W3:Y:S01]  /*14bb0*/  LDL R11, [R1] ;  /* 0x00000000010b7983 */ /* 0x000ee20000100800 */
        /* <DEDUP_REMOVED lines=17> */
.L_x_2497:
[----:B------:R-:W-:Y:S01]  /*14cd0*/  IMAD R2, R18, 0x8, R17 ;  /* 0x0000000812027824 */ /* 0x000fe200078e0211 */
[----:B------:R-:W-:Y:S01]  /*14ce0*/  SHF.L.U32 R3, R10, 0x1f, RZ ;  /* 0x0000001f0a037819 */ /* 0x000fe200000006ff */
[----:B------:R-:W-:Y:S03]  /*14cf0*/  BSSY B2, `(.L_x_2498) ;  /* 0x0000003000027945 */ /* 0x000fe60003800000 */
[----:B------:R-:W3:Y:S02]  /*14d00*/  SYNCS.PHASECHK.TRANS64.TRYWAIT P0, [R2+URZ+0x38840], R3 ;  /* 0x03884003020075a7 */ /* 0x000ee4000800017f */
[----:B---3--:R-:W-:Y:S05]  /*14d10*/  @!P0 BRA `(.L_x_2499) ;  /* 0x0000002800388947 */ /* 0x008fea0003800000 */
.L_x_2572:
[----:B------:R-:W-:Y:S05]  /*14d20*/  BSYNC B2 ;  /* 0x0000000000027941 */ /* 0x000fea0003800000 */
.L_x_2498:
        /* <DEDUP_REMOVED lines=12> */
.L_x_2501:
[----:B------:R-:W-:Y:S05]  /*14df0*/  BSYNC B2 ;  /* 0x0000000000027941 */ /* 0x000fea0003800000 */
.L_x_2500:
        /* <DEDUP_REMOVED lines=10> */
[----:B-1----:R-:W-:Y:S01]  /*14ea0*/  VIADD R10, R9, 0x24400 ;  /* 0x00024400090a7836 */ /* 0x002fe20000000000 */
[----:B------:R-:W-:-:S09]  /*14eb0*/  UMOV UR7, 0x14f00000 ;  /* 0x14f0000000077882 */ /* 0x000fd20000000000 */
.L_x_2502:
        /* <DEDUP_REMOVED lines=16> */
.L_x_2503:
        /* <DEDUP_REMOVED lines=16> */
.L_x_2504:
        /* <DEDUP_REMOVED lines=16> */
.L_x_2505:
        /* <DEDUP_REMOVED lines=15> */
.L_x_2573:
[----:B------:R-:W-:Y:S05]  /*152b0*/  BSYNC B2 ;  /* 0x0000000000027941 */ /* 0x000fea0003800000 */
.L_x_2506:
        /* <DEDUP_REMOVED lines=11> */
.L_x_2509:
[----:B------:R-:W-:Y:S05]  /*15370*/  BSYNC B2 ;  /* 0x0000000000027941 */ /* 0x000fea0003800000 */
.L_x_2508:
[----:B------:R-:W-:Y:S01]  /*15380*/  R2UR UR10, R12 ;  /* 0x000000000c0a72ca */ /* 0x000fe200000e0000 */
[----:B------:R-:W-:Y:S01]  /*15390*/  IMAD R4, R4, 0xa000, R17 ;  /* 0x0000a00004047824 */ /* 0x000fe200078e0211 */
[----:B------:R-:W-:Y:S01]  /*153a0*/  R2UR UR6, R10 ;  /* 0x000000000a0672ca */ /* 0x000fe200000e0000 */
[----:B------:R-:W-:Y:S01]  /*153b0*/  UIADD3 UR4, UP0, UR38, 0x470, URZ ;  /* 0x0000047026047890 */ /* 0x000fe2000ff1e03f */
[----:B------:R-:W-:Y:S01]  /*153c0*/  R2UR UR7, R11 ;  /* 0x000000000b0772ca */ /* 0x000fe200000e0000 */
[----:B------:R-:W-:Y:S01]  /*153d0*/  IMAD R3, R19, 0x50, RZ ;  /* 0x0000005013037824 */ /* 0x000fe200078e02ff */
[----:B------:R-:W-:Y:S01]  /*153e0*/  PLOP3.LUT P0, PT, PT, PT, PT, 0x80, 0x0 ;  /* 0x000000000000781c */ /* 0x000fe20003f0f070 */
[----:B0-----:R-:W-:Y:S01]  /*153f0*/  VIADD R2, R2, 0x50 ;  /* 0x0000005002027836 */ /* 0x001fe20000000000 */
[----:B------:R-:W-:Y:S01]  /*15400*/  UIADD3.X UR5, URZ, UR39, URZ, UP0, !UPT ;  /* 0x000000273f057290 */ /* 0x000fe200087fe43f */
[----:B------:R-:W-:-:S11]  /*15410*/  VIADD R5, R4, 0x400 ;  /* 0x0000040004057836 */ /* 0x000fd60000000000 */
.L_x_2510:
        /* <DEDUP_REMOVED lines=15> */
.L_x_2511:
        /* <DEDUP_REMOVED lines=15> */
.L_x_2512:
        /* <DEDUP_REMOVED lines=15> */
.L_x_2513:
        /* <DEDUP_REMOVED lines=12> */
.L_x_2496:
[----:B------:R-:W-:Y:S05]  /*157b0*/  BSYNC B1 ;  /* 0x0000000000017941 */ /* 0x000fea0003800000 */
.L_x_2495:
[C---:B------:R-:W-:Y:S01]  /*157c0*/  ISETP.GT.AND P0, PT, R0.reuse, 0x1, PT ;  /* 0x000000010000780c */ /* 0x040fe20003f04270 */
[----:B------:R-:W-:-:S12]  /*157d0*/  VIADD R0, R0, 0xfffffffe ;  /* 0xfffffffe00007836 */ /* 0x000fd80000000000 */
[----:B------:R-:W-:Y:S05]  /*157e0*/  @P0 BRA `(.L_x_2514) ;  /* 0xffffffe400600947 */ /* 0x000fea000383ffff */
.L_x_2475:
[----:B------:R-:W-:Y:S05]  /*157f0*/  BSYNC B0 ;  /* 0x0000000000007941 */ /* 0x000fea0003800000 */
.L_x_2454:
[----:B0-----:R-:W0:Y:S01]  /*15800*/  S2R R0, SR_TID.X ;  /* 0x0000000000007919 */ /* 0x001e220000002100 */
[----:B------:R-:W-:Y:S01]  /*15810*/  BSSY B0, `(.L_x_2515) ;  /* 0x0000012000007945 */ /* 0x000fe20003800000 */
[----:B0-----:R-:W-:-:S04]  /*15820*/  LOP3.LUT R6, R0, 0x7f, RZ, 0xc0, !PT ;  /* 0x0000007f00067812 */ /* 0x001fc800078ec0ff */
[----:B------:R-:W-:-:S13]  /*15830*/  ISETP.NE.AND P1, PT, R6, RZ, PT ;  /* 0x000000ff0600720c */ /* 0x000fda0003f25270 */
[----:B------:R-:W-:Y:S05]  /*15840*/  @P1 BRA `(.L_x_2516) ;  /* 0x0000000000381947 */ /* 0x000fea0003800000 */
[----:B--2---:R-:W0:Y:S01]  /*15850*/  S2R R3, SR_LANEID ;  /* 0x0000000000037919 */ /* 0x004e220000000000 */
[----:B------:R-:W-:Y:S01]  /*15860*/  VOTEU.ANY UR4, UPT, PT ;  /* 0x0000000000047886 */ /* 0x000fe200038e0100 */
[----:B-1----:R-:W1:Y:S01]  /*15870*/  LDC.64 R4, c[0x0][0xc80] ;  /* 0x00032000ff047b82 */ /* 0x002e620000000a00 */
        /* <DEDUP_REMOVED lines=9> */
[----:B0-----:R-:W-:-:S05]  /*15910*/  IADD3 R0, R0, UR43, R3 ;  /* 0x0000002b00007c10 */ /* 0x001fca000fffe003 */
[----:B------:R0:W-:Y:S02]  /*15920*/  STL [R1+0x18], R0 ;  /* 0x0000180001007387 */ /* 0x0001e40000100800 */
.L_x_2516:
[----:B------:R-:W-:Y:S05]  /*15930*/  BSYNC B0 ;  /* 0x0000000000007941 */ /* 0x000fea0003800000 */
.L_x_2515:
[----:B0-----:R-:W3:Y:S01]  /*15940*/  LDL.LU R0, [R1+0xc] ;  /* 0x00000c0001007983 */ /* 0x001ee20000300800 */
[----:B------:R-:W-:Y:S01]  /*15950*/  BSSY B0, `(.L_x_2517) ;  /* 0x0000056000007945 */ /* 0x000fe20003800000 */
[----:B---3--:R-:W-:-:S13]  /*15960*/  ISETP.NE.AND P0, PT, R0, RZ, PT ;  /* 0x000000ff0000720c */ /* 0x008fda0003f05270 */
[----:B------:R-:W-:Y:S05]  /*15970*/  @!P0 BRA `(.L_x_2518) ;  /* 0x00000004004c8947 */ /* 0x000fea0003800000 */
[----:B------:R-:W2:Y:S01]  /*15980*/  LDL R0, [R1+0x4] ;  /* 0x0000040001007983 */ /* 0x000ea20000100800 */
[----:B------:R-:W-:Y:S01]  /*15990*/  IMAD R2, R18, 0x8, R17 ;  /* 0x0000000812027824 */ /* 0x000fe200078e0211 */
[----:B------:R-:W-:Y:S01]  /*159a0*/  BSSY B1, `(.L_x_2519) ;  /* 0x0000005000017945 */ /* 0x000fe20003800000 */
[----:B------:R-:W-:Y:S02]  /*159b0*/  ISETP.NE.AND P2, PT, R6, RZ, PT ;  /* 0x000000ff0600720c */ /* 0x000fe40003f45270 */
[----:B--2---:R-:W-:-:S04]  /*159c0*/  SHF.L.U32 R3, R0, 0x1f, RZ ;  /* 0x0000001f00037819 */ /* 0x004fc800000006ff */
[----:B------:R-:W0:Y:S02]  /*159d0*/  SYNCS.PHASECHK.TRANS64.TRYWAIT P0, [R2+URZ+0x38860], R3 ;  /* 0x03886003020075a7 */ /* 0x000e24000800017f */
[----:B0-----:R-:W-:Y:S05]  /*159e0*/  @!P0 BRA `(.L_x_2520) ;  /* 0x0000001c002c8947 */ /* 0x001fea0003800000 */
.L_x_2574:
[----:B------:R-:W-:Y:S05]  /*159f0*/  BSYNC B1 ;  /* 0x0000000000017941 */ /* 0x000fea0003800000 */
.L_x_2519:
        /* <DEDUP_REMOVED lines=9> */
.L_x_2522:
[----:B------:R-:W-:Y:S05]  /*15a90*/  BSYNC B1 ;  /* 0x0000000000017941 */ /* 0x000fea0003800000 */
.L_x_2521:
[----:B------:R-:W-:Y:S01]  /*15aa0*/  IMAD R0, R18, 0xa000, R17 ;  /* 0x0000a00012007824 */ /* 0x000fe200078e0211 */
[----:B------:R-:W-:Y:S01]  /*15ab0*/  UIADD3 UR4, UP0, UR38, 0x470, URZ ;  /* 0x0000047026047890 */ /* 0x000fe2000ff1e03f */
[----:B------:R-:W-:Y:S01]  /*15ac0*/  PLOP3.LUT P0, PT, PT, PT, PT, 0x80, 0x0 ;  /* 0x000000000000781c */ /* 0x000fe20003f0f070 */
[----:B------:R-:W-:Y:S01]  /*15ad0*/  IMAD R19, R19, 0x50, RZ ;  /* 0x0000005013137824 */ /* 0x000fe200078e02ff */
[----:B------:R-:W-:Y:S01]  /*15ae0*/  UMOV UR6, 0x0 ;  /* 0x0000000000067882 */ /* 0x000fe20000000000 */
[----:B0-----:R-:W-:Y:S01]  /*15af0*/  VIADD R2, R2, 0x38850 ;  /* 0x0003885002027836 */ /* 0x001fe20000000000 */
[----:B------:R-:W-:Y:S01]  /*15b00*/  UIADD3.X UR5, URZ, UR39, URZ, UP0, !UPT ;  /* 0x000000273f057290 */ /* 0x000fe200087fe43f */
[----:B------:R-:W-:Y:S01]  /*15b10*/  VIADD R3, R0, 0x400 ;  /* 0x0000040000037836 */ /* 0x000fe20000000000 */
[----:B------:R-:W-:Y:S01]  /*15b20*/  UMOV UR7, 0x14f00000 ;  /* 0x14f0000000077882 */ /* 0x000fe20000000000 */
[----:B------:R-:W-:-:S09]  /*15b30*/  UMOV UR10, URZ ;  /* 0x0000003f000a7c82 */ /* 0x000fd20008000000 */
.L_x_2523:
        /* <DEDUP_REMOVED lines=15> */
.L_x_2524:
        /* <DEDUP_REMOVED lines=15> */
.L_x_2525:
        /* <DEDUP_REMOVED lines=15> */
.L_x_2526:
        /* <DEDUP_REMOVED lines=10> */
.L_x_2518:
[----:B------:R-:W-:Y:S05]  /*15eb0*/  BSYNC B0 ;  /* 0x0000000000007941 */ /* 0x000fea0003800000 */
.L_x_2517:
[----:B--2---:R-:W2:Y:S01]  /*15ec0*/  LDL.LU R3, [R1+0x4] ;  /* 0x0000040001037983 */ /* 0x004ea20000300800 */
[----:B------:R-:W-:-:S05]  /*15ed0*/  VIADD R18, R18, 0x1 ;  /* 0x0000000112127836 */ /* 0x000fca0000000000 */
[----:B------:R-:W-:-:S04]  /*15ee0*/  ISETP.NE.AND P0, PT, R18, 0x2, PT ;  /* 0x000000021200780c */ /* 0x000fc80003f05270 */
[----:B------:R-:W-:Y:S02]  /*15ef0*/  SEL R0, RZ, 0x1, P0 ;  /* 0x00000001ff007807 */ /* 0x000fe40000000000 */
[----:B------:R-:W-:Y:S02]  /*15f00*/  SEL R18, R18, RZ, P0 ;  /* 0x000000ff12127207 */ /* 0x000fe40000000000 */
[----:B--2---:R-:W-:-:S05]  /*15f10*/  LOP3.LUT R3, R3, R0, RZ, 0x3c, !PT ;  /* 0x0000000003037212 */ /* 0x004fca00078e3cff */
[----:B------:R2:W-:Y:S02]  /*15f20*/  STL [R1+0x4], R3 ;  /* 0x0000040301007387 */ /* 0x0005e40000100800 */
.L_x_2434:
[----:B------:R-:W-:Y:S05]  /*15f30*/  BSYNC B7 ;  /* 0x0000000000077941 */ /* 0x000fea0003800000 */
.L_x_2432:
[----:B0-----:R-:W3:Y:S04]  /*15f40*/  LDL R0, [R1+0x20] ;  /* 0x0000200001007983 */ /* 0x001ee80000100800 */
[----:B------:R0:W5:Y:S01]  /*15f50*/  LDL R2, [R1+0x18] ;  /* 0x0000180001027983 */ /* 0x0001620000100800 */
[----:B---3--:R-:W-:-:S13]  /*15f60*/  ISETP.NE.AND P0, PT, R0, RZ, PT ;  /* 0x000000ff0000720c */ /* 0x008fda0003f05270 */
[----:B0-----:R-:W-:Y:S05]  /*15f70*/  @!P0 BRA `(.L_x_2527) ;  /* 0x0000000000288947 */ /* 0x001fea0003800000 */
[----:B------:R-:W-:Y:S05]  /*15f80*/  WARPSYNC.ALL ;  /* 0x0000000000007948 */ /* 0x000fea0003800000 */
[----:B------:R-:W0:Y:S08]  /*15f90*/  S2UR UR5, SR_CgaCtaId ;  /* 0x00000000000579c3 */ /* 0x000e300000008800 */
[----:B------:R-:W-:Y:S06]  /*15fa0*/  BAR.SYNC.DEFER_BLOCKING 0x5, 0x180 ;  /* 0x0146000000007b1d */ /* 0x000fec0000010000 */
[----:B------:R-:W-:-:S02]  /*15fb0*/  UMOV UR4, 0x400 ;  /* 0x0000040000047882 */ /* 0x000fc40000000000 */
[----:B0-----:R-:W-:-:S06]  /*15fc0*/  ULEA UR4, UR5, UR4, 0x18 ;  /* 0x0000000405047291 */ /* 0x001fcc000f8ec03f */
[----:B------:R-:W-:-:S05]  /*15fd0*/  IMAD.U32 R17, RZ, RZ, UR4 ;  /* 0x00000004ff117e24 */ /* 0x000fca000f8e00ff */
[----:B-----5:R-:W0:Y:S04]  /*15fe0*/  LDS R2, [R17+0x388d0] ;  /* 0x0388d00011027984 */ /* 0x020e280000000800 */
[----:B0-----:R0:W-:Y:S01]  /*15ff0*/  STL [R1+0x18], R2 ;  /* 0x0000180201007387 */ /* 0x0011e20000100800 */
[----:B------:R-:W-:Y:S06]  /*16000*/  BAR.ARV 0x4, 0x180 ;  /* 0x0106000000007b1d */ /* 0x000fec0000002000 */
[----:B------:R-:W-:Y:S05]  /*16010*/  BRA `(.L_x_2528) ;  /* 0x00000000002c7947 */ /* 0x000fea0003800000 */
.L_x_2527:
[----:B------:R-:W-:-:S03]  /*16020*/  UMOV UR4, 0xffffffff ;  /* 0xffffffff00047882 */ /* 0x000fc60000000000 */
[----:B------:R-:W-:Y:S05]  /*16030*/  BRA.DIV UR4, `(.L_x_2529) ;  /* 0x0000001604ac7947 */ /* 0x000fea000b800000 */
[----:B-----5:R0:W3:Y:S02]  /*16040*/  SHFL.IDX PT, R14, R2, RZ, 0x1f ;  /* 0x00001fff020e7589 */ /* 0x0200e400000e0000 */
.L_x_2577:
[----:B--2---:R-:W2:Y:S01]  /*16050*/  @!P1 S2R R3, SR_CgaCtaId ;  /* 0x0000000000039919 */ /* 0x004ea20000008800 */
[----:B------:R-:W-:Y:S05]  /*16060*/  WARPSYNC.ALL ;  /* 0x0000000000007948 */ /* 0x000fea0003800000 */
[----:B------:R-:W-:Y:S01]  /*16070*/  BAR.SYNC.DEFER_BLOCKING 0x4, 0x180 ;  /* 0x0106000000007b1d */ /* 0x000fe20000010000 */
[----:B------:R-:W-:-:S05]  /*16080*/  @!P1 MOV R0, 0x400 ;  /* 0x0000040000009802 */ /* 0x000fca0000000f00 */
[----:B---3--:R3:W-:Y:S01]  /*16090*/  STL [R1+0x18], R14 ;  /* 0x0000180e01007387 */ /* 0x0087e20000100800 */
[----:B--2---:R-:W-:-:S05]  /*160a0*/  @!P1 LEA R17, R3, R0, 0x18 ;  /* 0x0000000003119211 */ /* 0x004fca00078ec0ff */
[----:B------:R3:W-:Y:S01]  /*160b0*/  @!P1 STS [R17+0x388d0], R2 ;  /* 0x0388d00211009388 */ /* 0x0007e20000000800 */
[----:B------:R-:W-:Y:S06]  /*160c0*/  BAR.ARV 0x5, 0x180 ;  /* 0x0146000000007b1d */ /* 0x000fec0000002000 */
.L_x_2528:
[----:B------:R-:W4:Y:S01]  /*160d0*/  LDL R0, [R1+0x18] ;  /* 0x0000180001007983 */ /* 0x000f220000100800 */
[----:B------:R-:W-:Y:S02]  /*160e0*/  ULDC UR4, c[0x0][0xc38] ;  /* 0x00030e0000047ab9 */ /* 0x000fe40000000800 */
[----:B----4-:R-:W-:-:S13]  /*160f0*/  ISETP.GE.AND P0, PT, R0, UR4, PT ;  /* 0x0000000400007c0c */ /* 0x010fda000bf06270 */
[----:B------:R-:W-:Y:S05]  /*16100*/  @!P0 BRA `(.L_x_2530) ;  /* 0xffffffb000208947 */ /* 0x000fea000383ffff */
.L_x_2429:
[----:B-1----:R-:W4:Y:S01]  /*16110*/  LDL.LU R0, [R1+0x1c] ;  /* 0x00001c0001007983 */ /* 0x002f220000300800 */
[----:B------:R-:W-:Y:S01]  /*16120*/  BSSY B0, `(.L_x_2531) ;  /* 0x000000b000007945 */ /* 0x000fe20003800000 */
[----:B------:R-:W1:Y:S01]  /*16130*/  S2R R5, SR_CgaCtaId ;  /* 0x0000000000057919 */ /* 0x000e620000008800 */
[----:B----4-:R-:W-:-:S05]  /*16140*/  VIADD R0, R0, 0x1 ;  /* 0x0000000100007836 */ /* 0x010fca0000000000 */
[----:B0--3--:R-:W-:-:S04]  /*16150*/  LEA.HI R2, R0, R0, RZ, 0x1 ;  /* 0x0000000000027211 */ /* 0x009fc800078f08ff */
[----:B--2---:R-:W-:-:S05]  /*16160*/  LOP3.LUT R3, R2, 0xfffffffe, RZ, 0xc0, !PT ;  /* 0xfffffffe02037812 */ /* 0x004fca00078ec0ff */
[----:B------:R-:W-:Y:S01]  /*16170*/  IMAD.IADD R3, R0, 0x1, -R3 ;  /* 0x0000000100037824 */ /* 0x000fe200078e0a03 */
[----:B------:R-:W-:-:S04]  /*16180*/  MOV R0, 0x400 ;  /* 0x0000040000007802 */ /* 0x000fc80000000f00 */
[----:B-1----:R-:W-:Y:S02]  /*16190*/  LEA R0, R5, R0, 0x18 ;  /* 0x0000000005007211 */ /* 0x002fe400078ec0ff */
[----:B------:R-:W-:-:S04]  /*161a0*/  SHF.L.U32 R3, R3, 0x1f, RZ ;  /* 0x0000001f03037819 */ /* 0x000fc800000006ff */
[----:B------:R-:W0:Y:S02]  /*161b0*/  SYNCS.PHASECHK.TRANS64.TRYWAIT P0, [R0+URZ+0x38820], R3 ;  /* 0x03882003000075a7 */ /* 0x000e24000800017f */
[----:B0-----:R-:W-:Y:S05]  /*161c0*/  @!P0 BRA `(.L_x_2532) ;  /* 0x0000001400708947 */ /* 0x001fea0003800000 */
.L_x_2578:
[----:B------:R-:W-:Y:S05]  /*161d0*/  BSYNC B0 ;  /* 0x0000000000007941 */ /* 0x000fea0003800000 */
.L_x_2531:
[----:B------:R-:W-:-:S03]  /*161e0*/  UMOV UR4, 0xffffffff ;  /* 0xffffffff00047882 */ /* 0x000fc60000000000 */
[----:B------:R-:W-:Y:S05]  /*161f0*/  BRA.DIV UR4, `(.L_x_2533) ;  /* 0x0000001604787947 */ /* 0x000fea000b800000 */
[----:B------:R-:W1:Y:S02]  /*16200*/  S2R R2, SR_TID.X ;  /* 0x0000000000027919 */ /* 0x000e640000002100 */
[----:B-1----:R-:W-:-:S04]  /*16210*/  SHF.R.U32.HI R2, RZ, 0x5, R2 ;  /* 0x00000005ff027819 */ /* 0x002fc80000011602 */
[----:B------:R-:W-:-:S05]  /*16220*/  LOP3.LUT R2, R2, 0x3, RZ, 0xc0, !PT ;  /* 0x0000000302027812 */ /* 0x000fca00078ec0ff */
[----:B------:R1:W2:Y:S02]  /*16230*/  SHFL.IDX PT, R14, R2, RZ, 0x1f ;  /* 0x00001fff020e7589 */ /* 0x0002a400000e0000 */
.L_x_2581:
[----:B--2---:R-:W-:Y:S01]  /*16240*/  ISETP.NE.AND P0, PT, R14, RZ, PT ;  /* 0x000000ff0e00720c */ /* 0x004fe20003f05270 */
[----:B------:R-:W-:-:S12]  /*16250*/  BSSY B0, `(.L_x_2534) ;  /* 0x0000027000007945 */ /* 0x000fd80003800000 */
[----:B------:R-:W-:Y:S05]  /*16260*/  @P0 BRA `(.L_x_2535) ;  /* 0x0000000000940947 */ /* 0x000fea0003800000 */
[----:B------:R-:W-:-:S03]  /*16270*/  UMOV UR4, 0xffffffff ;  /* 0xffffffff00047882 */ /* 0x000fc60000000000 */
[----:B------:R-:W-:Y:S05]  /*16280*/  BRA.DIV UR4, `(.L_x_2536) ;  /* 0x0000001604887947 */ /* 0x000fea000b800000 */
[----:B------:R-:W-:-:S13]  /*16290*/  ELECT P6, URZ, PT ;  /* 0x00000000003f782f */ /* 0x000fda00038c0000 */
.L_x_2584:
        /* <DEDUP_REMOVED lines=8> */
.L_x_2537:
[----:B------:R-:W2:Y:S01]  /*16320*/  LDL.LU R7, [R1+0x4] ;  /* 0x0000040001077983 */ /* 0x000ea20000300800 */
        /* <DEDUP_REMOVED lines=12> */
.L_x_2585:
[----:B------:R-:W1:Y:S02]  /*163f0*/  SYNCS.PHASECHK.TRANS64.TRYWAIT P0, [R3+URZ], R2 ;  /* 0x00000002030075a7 */ /* 0x000e64000800017f */
[----:B-1----:R-:W-:Y:S05]  /*16400*/  @!P0 BRA `(.L_x_2539) ;  /* 0x00000014005c8947 */ /* 0x002fea0003800000 */
.L_x_2586:
[----:B------:R-:W-:Y:S05]  /*16410*/  @!P2 BRA `(.L_x_2540) ;  /* 0x000000000004a947 */ /* 0x000fea0003800000 */
[----:B------:R-:W-:Y:S01]  /*16420*/  BPT.TRAP 0x1 ;  /* 0x000000040000795c */ /* 0x000fe20000300000 */
.L_x_2540:
[----:B-1----:R-:W-:-:S04]  /*16430*/  VIADD R3, R0, 0x38860 ;  /* 0x0003886000037836 */ /* 0x002fc80000000000 */
[----:B------:R-:W-:-:S04]  /*16440*/  IMAD R18, R18, 0x8, R3 ;  /* 0x0000000812127824 */ /* 0x000fc800078e0203 */
[----:B------:R-:W1:Y:S02]  /*16450*/  SYNCS.PHASECHK.TRANS64.TRYWAIT P0, [R18+URZ], R5 ;  /* 0x00000005120075a7 */ /* 0x000e64000800017f */
[----:B-1----:R-:W-:Y:S05]  /*16460*/  @!P0 BRA `(.L_x_2541) ;  /* 0x0000001400588947 */ /* 0x002fea0003800000 */
.L_x_2587:
[----:B------:R-:W-:-:S07]  /*16470*/  IMAD R3, R4, 0x8, R3 ;  /* 0x0000000804037824 */ /* 0x000fce00078e0203 */
.L_x_2542:
[----:B--2---:R2:W3:Y:S02]  /*16480*/  SYNCS.PHASECHK.TRANS64.TRYWAIT P0, [R3+URZ], R2 ;  /* 0x00000002030075a7 */ /* 0x0044e4000800017f */
[----:B---3--:R-:W-:Y:S05]  /*16490*/  @!P0 NANOSLEEP.SYNCS 0x989680 ;  /* 0x009896800000895d */ /* 0x008fea0003900000 */
[----:B------:R-:W3:Y:S02]  /*164a0*/  @!P0 SYNCS.PHASECHK.TRANS64 P0, [R3+URZ], R2 ;  /* 0x00000002030085a7 */ /* 0x000ee4000800007f */
[----:B---3--:R-:W-:Y:S05]  /*164b0*/  @!P0 BRA `(.L_x_2542) ;  /* 0xfffffffc00f08947 */ /* 0x008fea000383ffff */
.L_x_2535:
[----:B------:R-:W-:Y:S05]  /*164c0*/  BSYNC B0 ;  /* 0x0000000000007941 */ /* 0x000fea0003800000 */
.L_x_2534:
[----:B------:R-:W-:Y:S05]  /*164d0*/  EXIT ;  /* 0x000000000000794d */ /* 0x000fea0003800000 */
.L_x_2382:
[----:B------:R-:W-:-:S13]  /*164e0*/  R2UR UR4, R17 ;  /* 0x00000000110472ca */ /* 0x000fda00000e0000 */
[----:B0-----:R-:W-:-:S04]  /*164f0*/  IMAD.U32 R3, RZ, RZ, UR4 ;  /* 0x00000004ff037e24 */ /* 0x001fc8000f8e00ff */
[----:B------:R0:W1:Y:S03]  /*16500*/  SYNCS.PHASECHK.TRANS64.TRYWAIT P1, [R3+URZ+0x38800], R0 ;  /* 0x03880000030075a7 */ /* 0x000066000802017f */
[----:B-1----:R-:W-:Y:S05]  /*16510*/  @!P1 NANOSLEEP.SYNCS 0x989680 ;  /* 0x009896800000995d */ /* 0x002fea0003900000 */
[----:B------:R-:W1:Y:S02]  /*16520*/  @!P1 SYNCS.PHASECHK.TRANS64 P1, [R3+URZ+0x38800], R0 ;  /* 0x03880000030095a7 */ /* 0x000e64000802007f */
[----:B-1----:R-:W-:Y:S05]  /*16530*/  @!P1 BRA `(.L_x_2382) ;  /* 0xfffffffc00e89947 */ /* 0x002fea000383ffff */
[----:B------:R-:W-:Y:S05]  /*16540*/  BRA `(.L_x_2543) ;  /* 0xfffffeb400207947 */ /* 0x000fea000383ffff */
.L_x_2386:
[----:B-1----:R1:W2:Y:S02]  /*16550*/  SYNCS.PHASECHK.TRANS64.TRYWAIT P2, [R0+URZ+0x38830], R3 ;  /* 0x03883003000075a7 */ /* 0x0022a4000804017f */
[----:B--2---:R-:W-:Y:S05]  /*16560*/  @!P2 NANOSLEEP.SYNCS 0x989680 ;  /* 0x009896800000a95d */ /* 0x004fea0003900000 */
[----:B------:R-:W2:Y:S02]  /*16570*/  @!P2 SYNCS.PHASECHK.TRANS64 P2, [R0+URZ+0x38830], R3 ;  /* 0x038830030000a5a7 */ /* 0x000ea4000804007f */
[----:B--2---:R-:W-:Y:S05]  /*16580*/  @!P2 BRA `(.L_x_2386) ;  /* 0xfffffffc00f0a947 */ /* 0x004fea000383ffff */
[----:B------:R-:W-:Y:S05]  /*16590*/  BRA `(.L_x_2385) ;  /* 0xfffffeb4004c7947 */ /* 0x000fea000383ffff */
.L_x_2391:
[----:B------:R-:W-:-:S13]  /*165a0*/  R2UR UR4, R232 ;  /* 0x00000000e80472ca */ /* 0x000fda00000e0000 */
[----:B-1----:R-:W-:-:S04]  /*165b0*/  IMAD.U32 R4, RZ, RZ, UR4 ;  /* 0x00000004ff047e24 */ /* 0x002fc8000f8e00ff */
[----:B------:R1:W2:Y:S03]  /*165c0*/  SYNCS.PHASECHK.TRANS64.TRYWAIT P3, [R4+URZ+0x38830], R3 ;  /* 0x03883003040075a7 */ /* 0x0002a6000806017f */
[----:B--2---:R-:W-:Y:S05]  /*165d0*/  @!P3 NANOSLEEP.SYNCS 0x989680 ;  /* 0x009896800000b95d */ /* 0x004fea0003900000 */
[----:B------:R-:W2:Y:S02]  /*165e0*/  @!P3 SYNCS.PHASECHK.TRANS64 P3, [R4+URZ+0x38830], R3 ;  /* 0x038830030400b5a7 */ /* 0x000ea4000806007f */
[----:B--2---:R-:W-:Y:S05]  /*165f0*/  @!P3 BRA `(.L_x_2391) ;  /* 0xfffffffc00e8b947 */ /* 0x004fea000383ffff */
[----:B------:R-:W-:Y:S05]  /*16600*/  BRA `(.L_x_2390) ;  /* 0xfffffeec00b47947 */ /* 0x000fea000383ffff */
.L_x_2395:
[----:B01----:R-:W-:-:S04]  /*16610*/  IMAD.U32 R3, RZ, RZ, UR4 ;  /* 0x00000004ff037e24 */ /* 0x003fc8000f8e00ff */
[----:B------:R0:W1:Y:S03]  /*16620*/  SYNCS.PHASECHK.TRANS64.TRYWAIT P3, [R3+URZ+0x38850], R0 ;  /* 0x03885000030075a7 */ /* 0x000066000806017f */
[----:B-1----:R-:W-:Y:S05]  /*16630*/  @!P3 NANOSLEEP.SYNCS 0x989680 ;  /* 0x009896800000b95d */ /* 0x002fea0003900000 */
[----:B------:R-:W1:Y:S02]  /*16640*/  @!P3 SYNCS.PHASECHK.TRANS64 P3, [R3+URZ+0x38850], R0 ;  /* 0x038850000300b5a7 */ /* 0x000e64000806007f */
[----:B-1----:R-:W-:Y:S05]  /*16650*/  @!P3 BRA `(.L_x_2395) ;  /* 0xfffffffc00ecb947 */ /* 0x002fea000383ffff */
[----:B------:R-:W-:Y:S05]  /*16660*/  BRA `(.L_x_2394) ;  /* 0xffffff1400d47947 */ /* 0x000fea000383ffff */
.L_x_2401:
[----:B-1----:R-:W-:-:S04]  /*16670*/  IMAD.U32 R4, RZ, RZ, UR4 ;  /* 0x00000004ff047e24 */ /* 0x002fc8000f8e00ff */
[----:B------:R1:W2:Y:S03]  /*16680*/  SYNCS.PHASECHK.TRANS64.TRYWAIT P2, [R4+URZ+0x38830], R3 ;  /* 0x03883003040075a7 */ /* 0x0002a6000804017f */
[----:B--2---:R-:W-:Y:S05]  /*16690*/  @!P2 NANOSLEEP.SYNCS 0x989680 ;  /* 0x009896800000a95d */ /* 0x004fea0003900000 */
[----:B------:R-:W2:Y:S02]  /*166a0*/  @!P2 SYNCS.PHASECHK.TRANS64 P2, [R4+URZ+0x38830], R3 ;  /* 0x038830030400a5a7 */ /* 0x000ea4000804007f */
[----:B--2---:R-:W-:Y:S05]  /*166b0*/  @!P2 BRA `(.L_x_2401) ;  /* 0xfffffffc00eca947 */ /* 0x004fea000383ffff */
[----:B------:R-:W-:Y:S05]  /*166c0*/  BRA `(.L_x_2400) ;  /* 0xffffff2c00bc7947 */ /* 0x000fea000383ffff */
.L_x_2405:
[----:B01----:R-:W-:-:S04]  /*166d0*/  IMAD.U32 R3, RZ, RZ, UR4 ;  /* 0x00000004ff037e24 */ /* 0x003fc8000f8e00ff */
[----:B------:R0:W1:Y:S03]  /*166e0*/  SYNCS.PHASECHK.TRANS64.TRYWAIT P2, [R3+URZ+0x38850], R0 ;  /* 0x03885000030075a7 */ /* 0x000066000804017f */
[----:B-1----:R-:W-:Y:S05]  /*166f0*/  @!P2 NANOSLEEP.SYNCS 0x989680 ;  /* 0x009896800000a95d */ /* 0x002fea0003900000 */
[----:B------:R-:W1:Y:S02]  /*16700*/  @!P2 SYNCS.PHASECHK.TRANS64 P2, [R3+URZ+0x38850], R0 ;  /* 0x038850000300a5a7 */ /* 0x000e64000804007f */
[----:B-1----:R-:W-:Y:S05]  /*16710*/  @!P2 BRA `(.L_x_2405) ;  /* 0xfffffffc00eca947 */ /* 0x002fea000383ffff */
[----:B------:R-:W-:Y:S05]  /*16720*/  BRA `(.L_x_2404) ;  /* 0xffffff5400dc7947 */ /* 0x000fea000383ffff */
.L_x_2410:
[----:B-1----:R-:W-:-:S04]  /*16730*/  IMAD.U32 R7, RZ, RZ, UR7 ;  /* 0x00000007ff077e24 */ /* 0x002fc8000f8e00ff */
[----:B------:R1:W2:Y:S03]  /*16740*/  SYNCS.PHASECHK.TRANS64.TRYWAIT P0, [R7+URZ+0x38850], R0 ;  /* 0x03885000070075a7 */ /* 0x0002a6000800017f */
[----:B--2---:R-:W-:Y:S05]  /*16750*/  @!P0 NANOSLEEP.SYNCS 0x989680 ;  /* 0x009896800000895d */ /* 0x004fea0003900000 */
[----:B------:R-:W2:Y:S02]  /*16760*/  @!P0 SYNCS.PHASECHK.TRANS64 P0, [R7+URZ+0x38850], R0 ;  /* 0x03885000070085a7 */ /* 0x000ea4000800007f */
[----:B--2---:R-:W-:Y:S05]  /*16770*/  @!P0 BRA `(.L_x_2410) ;  /* 0xfffffffc00ec8947 */ /* 0x004fea000383ffff */
[----:B------:R-:W-:Y:S05]  /*16780*/  BRA `(.L_x_2409) ;  /* 0xffffff6c00e47947 */ /* 0x000fea000383ffff */
.L_x_2440:
[----:B------:R-:W-:Y:S02]  /*16790*/  IMAD.MOV.U32 R13, RZ, RZ, R0 ;  /* 0x000000ffff0d7224 */ /* 0x000fe400078e0000 */
[----:B------:R-:W-:Y:S02]  /*167a0*/  IMAD.MOV.U32 R12, RZ, RZ, RZ ;  /* 0x000000ffff0c7224 */ /* 0x000fe400078e00ff */
[----:B------:R-:W-:Y:S02]  /*167b0*/  IMAD.MOV.U32 R11, RZ, RZ, 0x1f ;  /* 0x0000001fff0b7424 */ /* 0x000fe400078e00ff */
[----:B------:R-:W-:-:S07]  /*167c0*/  IMAD.MOV.U32 R15, RZ, RZ, -0x1 ;  /* 0xffffffffff0f7424 */ /* 0x000fce00078e00ff */
[----:B0-----:R-:W-:Y:S05]  /*167d0*/  WARPSYNC.COLLECTIVE R15, `(.L_x_2544) ;  /* 0x000000000f087348 */ /* 0x001fea0003c00000 */
[----:B------:R1:W2:Y:S02]  /*167e0*/  SHFL.IDX P6, R14, R13, R12, R11 ;  /* 0x0000000c0d0e7389 */ /* 0x0002a400000c000b */
[----:B012---:R-:W-:Y:S01]  /*167f0*/  ENDCOLLECTIVE ;  /* 0x000000000000791b */ /* 0x007fe20003800000 */
.L_x_2544:
[----:B------:R-:W-:Y:S05]  /*16800*/  BRA `(.L_x_2545) ;  /* 0xffffffb4002c7947 */ /* 0x000fea000383ffff */
.L_x_2442:
[----:B------:R-:W-:Y:S01]  /*16810*/  BSSY B0, `(.L_x_2546) ;  /* 0x0000006000007945 */ /* 0x000fe20003800000 */
[----:B------:R-:W-:-:S07]  /*16820*/  IMAD.MOV.U32 R15, RZ, RZ, -0x1 ;  /* 0xffffffffff0f7424 */ /* 0x000fce00078e00ff */
[----:B01----:R-:W-:Y:S05]  /*16830*/  WARPSYNC.COLLECTIVE R15, `(.L_x_2547) ;  /* 0x000000000f0c7348 */ /* 0x003fea0003c00000 */
[----:B------:R-:W-:Y:S02]  /*16840*/  ELECT P6, UR62, PT ;  /* 0x00000000003e782f */ /* 0x000fe400038c0000 */
[----:B------:R-:W-:Y:S01]  /*16850*/  MOV R14, UR62 ;  /* 0x0000003e000e7c02 */ /* 0x000fe20008000f00 */
[----:B01----:R-:W-:Y:S10]  /*16860*/  ENDCOLLECTIVE ;  /* 0x000000000000791b */ /* 0x003ff40003800000 */
.L_x_2547:
[----:B------:R-:W-:Y:S05]  /*16870*/  BSYNC B0 ;  /* 0x0000000000007941 */ /* 0x000fea0003800000 */
.L_x_2546:
[----:B------:R-:W-:Y:S05]  /*16880*/  BRA `(.L_x_2548) ;  /* 0xffffffb4002c7947 */ /* 0x000fea000383ffff */
.L_x_2444:
[----:B-1----:R1:W2:Y:S02]  /*16890*/  SYNCS.PHASECHK.TRANS64.TRYWAIT P0, [R0+URZ+0x38840], R2 ;  /* 0x03884002000075a7 */ /* 0x0022a4000800017f */
[----:B--2---:R-:W-:Y:S05]  /*168a0*/  @!P0 NANOSLEEP.SYNCS 0x989680 ;  /* 0x009896800000895d */ /* 0x004fea0003900000 */
[----:B------:R-:W2:Y:S02]  /*168b0*/  @!P0 SYNCS.PHASECHK.TRANS64 P0, [R0+URZ+0x38840], R2 ;  /* 0x03884002000085a7 */ /* 0x000ea4000800007f */
[----:B--2---:R-:W-:Y:S05]  /*168c0*/  @!P0 BRA `(.L_x_2444) ;  /* 0xfffffffc00f08947 */ /* 0x004fea000383ffff */
[----:B------:R-:W-:Y:S05]  /*168d0*/  BRA `(.L_x_2549) ;  /* 0xffffffb400807947 */ /* 0x000fea000383ffff */
.L_x_2448:
[----:B------:R-:W-:Y:S02]  /*168e0*/  IMAD.MOV.U32 R13, RZ, RZ, R3 ;  /* 0x000000ffff0d7224 */ /* 0x000fe400078e0003 */
[----:B------:R-:W-:Y:S02]  /*168f0*/  IMAD.MOV.U32 R12, RZ, RZ, RZ ;  /* 0x000000ffff0c7224 */ /* 0x000fe400078e00ff */
[----:B------:R-:W-:Y:S02]  /*16900*/  IMAD.MOV.U32 R11, RZ, RZ, 0x181f ;  /* 0x0000181fff0b7424 */ /* 0x000fe400078e00ff */
[----:B------:R-:W-:Y:S02]  /*16910*/  IMAD.MOV.U32 R15, RZ, RZ, -0x1 ;  /* 0xffffffffff0f7424 */ /* 0x000fe400078e00ff */
[----:B------:R-:W-:-:S07]  /*16920*/  IMAD.U32 R0, RZ, RZ, UR42 ;  /* 0x0000002aff007e24 */ /* 0x000fce000f8e00ff */
[----:B-----5:R-:W-:Y:S05]  /*16930*/  WARPSYNC.COLLECTIVE R15, `(.L_x_2550) ;  /* 0x000000000f087348 */ /* 0x020fea0003c00000 */
[----:B------:R0:W1:Y:S02]  /*16940*/  SHFL.IDX P6, R14, R13, R12, R11 ;  /* 0x0000000c0d0e7389 */ /* 0x00006400000c000b */
[----:B01---5:R-:W-:Y:S01]  /*16950*/  ENDCOLLECTIVE ;  /* 0x000000000000791b */ /* 0x023fe20003800000 */
.L_x_2550:
[----:B------:R-:W-:Y:S02]  /*16960*/  IMAD R0, R0, 0x80, R10 ;  /* 0x0000008000007824 */ /* 0x000fe400078e020a */
[----:B------:R-:W-:Y:S02]  /*16970*/  IMAD.MOV.U32 R13, RZ, RZ, R4 ;  /* 0x000000ffff0d7224 */ /* 0x000fe400078e0004 */
[----:B------:R-:W-:-:S07]  /*16980*/  IMAD.MOV.U32 R5, RZ, RZ, R14 ;  /* 0x000000ffff057224 */ /* 0x000fce00078e000e */
[----:B------:R-:W-:Y:S05]  /*16990*/  WARPSYNC.COLLECTIVE R15, `(.L_x_2551) ;  /* 0x000000000f087348 */ /* 0x000fea0003c00000 */
[----:B------:R0:W1:Y:S02]  /*169a0*/  SHFL.IDX P6, R14, R13, R12, R11 ;  /* 0x0000000c0d0e7389 */ /* 0x00006400000c000b */
[----:B01----:R-:W-:Y:S01]  /*169b0*/  ENDCOLLECTIVE ;  /* 0x000000000000791b */ /* 0x003fe20003800000 */
.L_x_2551:
[----:B------:R-:W-:Y:S01]  /*169c0*/  ULDC UR4, c[0x0][0x288] ;  /* 0x0000a20000047ab9 */ /* 0x000fe20000000800 */
[----:B------:R-:W-:Y:S01]  /*169d0*/  ULDC.64 UR6, c[0x0][0x208] ;  /* 0x0000820000067ab9 */ /* 0x000fe20000000a00 */
[----:B------:R-:W-:-:S05]  /*169e0*/  IMAD R2, R7, UR4, RZ ;  /* 0x0000000407027c24 */ /* 0x000fca000f8e02ff */
[----:B------:R-:W-:Y:S01]  /*169f0*/  ISETP.GE.AND P4, PT, R0, R2, PT ;  /* 0x000000020000720c */ /* 0x000fe20003f86270 */
[----:B------:R-:W-:Y:S02]  /*16a00*/  IMAD.MOV.U32 R13, RZ, RZ, R3 ;  /* 0x000000ffff0d7224 */ /* 0x000fe400078e0003 */
[----:B------:R-:W-:Y:S02]  /*16a10*/  IMAD.MOV.U32 R12, RZ, RZ, 0x1 ;  /* 0x00000001ff0c7424 */ /* 0x000fe400078e00ff */
[----:B------:R-:W-:-:S08]  /*16a20*/  IMAD.MOV.U32 R6, RZ, RZ, R14 ;  /* 0x000000ffff067224 */ /* 0x000fd000078e000e */
        /* <DEDUP_REMOVED lines=15> */
.L_x_2552:
[----:B------:R-:W-:Y:S02]  /*16b20*/  IMAD.MOV.U32 R13, RZ, RZ, R4 ;  /* 0x000000ffff0d7224 */ /* 0x000fe400078e0004 */
[----:B------:R-:W-:-:S07]  /*16b30*/  IMAD.MOV.U32 R5, RZ, RZ, R14 ;  /* 0x000000ffff057224 */ /* 0x000fce00078e000e */
[----:B------:R-:W-:Y:S05]  /*16b40*/  WARPSYNC.COLLECTIVE R15, `(.L_x_2553) ;  /* 0x000000000f087348 */ /* 0x000fea0003c00000 */
[----:B------:R0:W1:Y:S02]  /*16b50*/  SHFL.IDX P6, R14, R13, R12, R11 ;  /* 0x0000000c0d0e7389 */ /* 0x00006400000c000b */
[----:B01----:R-:W-:Y:S01]  /*16b60*/  ENDCOLLECTIVE ;  /* 0x000000000000791b */ /* 0x003fe20003800000 */
.L_x_2553:
        /* <DEDUP_REMOVED lines=19> */
.L_x_2554:
[----:B------:R-:W-:Y:S02]  /*16ca0*/  IMAD.MOV.U32 R13, RZ, RZ, R4 ;  /* 0x000000ffff0d7224 */ /* 0x000fe400078e0004 */
[----:B------:R-:W-:-:S07]  /*16cb0*/  IMAD.MOV.U32 R5, RZ, RZ, R14 ;  /* 0x000000ffff057224 */ /* 0x000fce00078e000e */
[----:B------:R-:W-:Y:S05]  /*16cc0*/  WARPSYNC.COLLECTIVE R15, `(.L_x_2555) ;  /* 0x000000000f087348 */ /* 0x000fea0003c00000 */
[----:B------:R0:W1:Y:S02]  /*16cd0*/  SHFL.IDX P6, R14, R13, R12, R11 ;  /* 0x0000000c0d0e7389 */ /* 0x00006400000c000b */
[----:B01----:R-:W-:Y:S01]  /*16ce0*/  ENDCOLLECTIVE ;  /* 0x000000000000791b */ /* 0x003fe20003800000 */
.L_x_2555:
        /* <DEDUP_REMOVED lines=19> */
.L_x_2556:
[----:B------:R-:W-:Y:S02]  /*16e20*/  IMAD.MOV.U32 R13, RZ, RZ, R4 ;  /* 0x000000ffff0d7224 */ /* 0x000fe400078e0004 */
[----:B------:R-:W-:-:S07]  /*16e30*/  IMAD.MOV.U32 R5, RZ, RZ, R14 ;  /* 0x000000ffff057224 */ /* 0x000fce00078e000e */
[----:B------:R-:W-:Y:S05]  /*16e40*/  WARPSYNC.COLLECTIVE R15, `(.L_x_2557) ;  /* 0x000000000f087348 */ /* 0x000fea0003c00000 */
[----:B------:R0:W1:Y:S02]  /*16e50*/  SHFL.IDX P6, R14, R13, R12, R11 ;  /* 0x0000000c0d0e7389 */ /* 0x00006400000c000b */
[----:B01----:R-:W-:Y:S01]  /*16e60*/  ENDCOLLECTIVE ;  /* 0x000000000000791b */ /* 0x003fe20003800000 */
.L_x_2557:
        /* <DEDUP_REMOVED lines=19> */
.L_x_2558:
[----:B------:R-:W-:Y:S02]  /*16fa0*/  IMAD.MOV.U32 R13, RZ, RZ, R4 ;  /* 0x000000ffff0d7224 */ /* 0x000fe400078e0004 */
[----:B------:R-:W-:-:S07]  /*16fb0*/  IMAD.MOV.U32 R5, RZ, RZ, R14 ;  /* 0x000000ffff057224 */ /* 0x000fce00078e000e */
[----:B------:R-:W-:Y:S05]  /*16fc0*/  WARPSYNC.COLLECTIVE R15, `(.L_x_2559) ;  /* 0x000000000f087348 */ /* 0x000fea0003c00000 */
[----:B------:R0:W1:Y:S02]  /*16fd0*/  SHFL.IDX P6, R14, R13, R12, R11 ;  /* 0x0000000c0d0e7389 */ /* 0x00006400000c000b */
[----:B01----:R-:W-:Y:S01]  /*16fe0*/  ENDCOLLECTIVE ;  /* 0x000000000000791b */ /* 0x003fe20003800000 */
.L_x_2559:
        /* <DEDUP_REMOVED lines=19> */
.L_x_2560:
[----:B------:R-:W-:Y:S02]  /*17120*/  IMAD.MOV.U32 R13, RZ, RZ, R4 ;  /* 0x000000ffff0d7224 */ /* 0x000fe400078e0004 */
[----:B------:R-:W-:-:S07]  /*17130*/  IMAD.MOV.U32 R5, RZ, RZ, R14 ;  /* 0x000000ffff057224 */ /* 0x000fce00078e000e */
[----:B------:R-:W-:Y:S05]  /*17140*/  WARPSYNC.COLLECTIVE R15, `(.L_x_2561) ;  /* 0x000000000f087348 */ /* 0x000fea0003c00000 */
[----:B------:R0:W1:Y:S02]  /*17150*/  SHFL.IDX P6, R14, R13, R12, R11 ;  /* 0x0000000c0d0e7389 */ /* 0x00006400000c000b */
[----:B01----:R-:W-:Y:S01]  /*17160*/  ENDCOLLECTIVE ;  /* 0x000000000000791b */ /* 0x003fe20003800000 */
.L_x_2561:
        /* <DEDUP_REMOVED lines=19> */
.L_x_2562:
[----:B------:R-:W-:Y:S02]  /*172a0*/  IMAD.MOV.U32 R13, RZ, RZ, R4 ;  /* 0x000000ffff0d7224 */ /* 0x000fe400078e0004 */
[----:B------:R-:W-:-:S07]  /*172b0*/  IMAD.MOV.U32 R5, RZ, RZ, R14 ;  /* 0x000000ffff057224 */ /* 0x000fce00078e000e */
[----:B------:R-:W-:Y:S05]  /*172c0*/  WARPSYNC.COLLECTIVE R15, `(.L_x_2563) ;  /* 0x000000000f087348 */ /* 0x000fea0003c00000 */
[----:B------:R0:W1:Y:S02]  /*172d0*/  SHFL.IDX P6, R14, R13, R12, R11 ;  /* 0x0000000c0d0e7389 */ /* 0x00006400000c000b */
[----:B01----:R-:W-:Y:S01]  /*172e0*/  ENDCOLLECTIVE ;  /* 0x000000000000791b */ /* 0x003fe20003800000 */
.L_x_2563:
        /* <DEDUP_REMOVED lines=17> */
.L_x_2564:
[----:B------:R-:W-:Y:S02]  /*17400*/  IMAD.MOV.U32 R13, RZ, RZ, R4 ;  /* 0x000000ffff0d7224 */ /* 0x000fe400078e0004 */
[----:B------:R-:W-:-:S07]  /*17410*/  IMAD.MOV.U32 R5, RZ, RZ, R14 ;  /* 0x000000ffff057224 */ /* 0x000fce00078e000e */
[----:B------:R-:W-:Y:S05]  /*17420*/  WARPSYNC.COLLECTIVE R15, `(.L_x_2565) ;  /* 0x000000000f087348 */ /* 0x000fea0003c00000 */
[----:B------:R0:W1:Y:S02]  /*17430*/  SHFL.IDX P6, R14, R13, R12, R11 ;  /* 0x0000000c0d0e7389 */ /* 0x00006400000c000b */
[----:B01----:R-:W-:Y:S01]  /*17440*/  ENDCOLLECTIVE ;  /* 0x000000000000791b */ /* 0x003fe20003800000 */
.L_x_2565:
[----:B------:R-:W-:Y:S01]  /*17450*/  IMAD.MOV.U32 R3, RZ, RZ, R14 ;  /* 0x000000ffff037224 */ /* 0x000fe200078e000e */
[----:B------:R-:W-:Y:S06]  /*17460*/  BRA `(.L_x_2566) ;  /* 0xffffffb8001c7947 */ /* 0x000fec000383ffff */
.L_x_2453:
[----:B0-----:R0:W3:Y:S02]  /*17470*/  SYNCS.PHASECHK.TRANS64.TRYWAIT P0, [R17+URZ+0x38820], R0 ;  /* 0x03882000110075a7 */ /* 0x0010e4000800017f */
[----:B---3--:R-:W-:Y:S05]  /*17480*/  @!P0 NANOSLEEP.SYNCS 0x989680 ;  /* 0x009896800000895d */ /* 0x008fea0003900000 */
[----:B------:R-:W3:Y:S02]  /*17490*/  @!P0 SYNCS.PHASECHK.TRANS64 P0, [R17+URZ+0x38820], R0 ;  /* 0x03882000110085a7 */ /* 0x000ee4000800007f */
[----:B---3--:R-:W-:Y:S05]  /*174a0*/  @!P0 BRA `(.L_x_2453) ;  /* 0xfffffffc00f08947 */ /* 0x008fea000383ffff */
[----:B------:R-:W-:Y:S05]  /*174b0*/  BRA `(.L_x_2567) ;  /* 0xffffffb800987947 */ /* 0x000fea000383ffff */
.L_x_2460:
[----:B0-----:R0:W2:Y:S02]  /*174c0*/  SYNCS.PHASECHK.TRANS64.TRYWAIT P0, [R2+URZ+0x38840], R3 ;  /* 0x03884003020075a7 */ /* 0x0010a4000800017f */
[----:B--2---:R-:W-:Y:S05]  /*174d0*/  @!P0 NANOSLEEP.SYNCS 0x989680 ;  /* 0x009896800000895d */ /* 0x004fea0003900000 */
[----:B------:R-:W2:Y:S02]  /*174e0*/  @!P0 SYNCS.PHASECHK.TRANS64 P0, [R2+URZ+0x38840], R3 ;  /* 0x03884003020085a7 */ /* 0x000ea4000800007f */
[----:B--2---:R-:W-:Y:S05]  /*174f0*/  @!P0 BRA `(.L_x_2460) ;  /* 0xfffffffc00f08947 */ /* 0x004fea000383ffff */
[----:B------:R-:W-:Y:S05]  /*17500*/  BRA `(.L_x_2568) ;  /* 0xffffffbc00547947 */ /* 0x000fea000383ffff */
.L_x_2468:
[----:B0-----:R0:W1:Y:S02]  /*17510*/  SYNCS.PHASECHK.TRANS64.TRYWAIT P0, [R3+URZ+0x60], R2 ;  /* 0x00006002030075a7 */ /* 0x001064000800017f */
[----:B-1----:R-:W-:Y:S05]  /*17520*/  @!P0 NANOSLEEP.SYNCS 0x989680 ;  /* 0x009896800000895d */ /* 0x002fea0003900000 */
[----:B------:R-:W1:Y:S02]  /*17530*/  @!P0 SYNCS.PHASECHK.TRANS64 P0, [R3+URZ+0x60], R2 ;  /* 0x00006002030085a7 */ /* 0x000e64000800007f */
[----:B-1----:R-:W-:Y:S05]  /*17540*/  @!P0 BRA `(.L_x_2468) ;  /* 0xfffffffc00f08947 */ /* 0x002fea000383ffff */
[----:B------:R-:W-:Y:S05]  /*17550*/  BRA `(.L_x_2569) ;  /* 0xffffffc000987947 */ /* 0x000fea000383ffff */
.L_x_2480:
[----:B--2---:R2:W3:Y:S02]  /*17560*/  SYNCS.PHASECHK.TRANS64.TRYWAIT P0, [R3+URZ+0x38840], R2 ;  /* 0x03884002030075a7 */ /* 0x0044e4000800017f */
[----:B---3--:R-:W-:Y:S05]  /*17570*/  @!P0 NANOSLEEP.SYNCS 0x989680 ;  /* 0x009896800000895d */ /* 0x008fea0003900000 */
[----:B------:R-:W3:Y:S02]  /*17580*/  @!P0 SYNCS.PHASECHK.TRANS64 P0, [R3+URZ+0x38840], R2 ;  /* 0x03884002030085a7 */ /* 0x000ee4000800007f */
[----:B---3--:R-:W-:Y:S05]  /*17590*/  @!P0 BRA `(.L_x_2480) ;  /* 0xfffffffc00f08947 */ /* 0x008fea000383ffff */
[----:B------:R-:W-:Y:S05]  /*175a0*/  BRA `(.L_x_2570) ;  /* 0xffffffc800947947 */ /* 0x000fea000383ffff */
.L_x_2488:
[----:B0-----:R0:W1:Y:S02]  /*175b0*/  SYNCS.PHASECHK.TRANS64.TRYWAIT P0, [R2+URZ+0x60], R3 ;  /* 0x00006003020075a7 */ /* 0x001064000800017f */
[----:B-1----:R-:W-:Y:S05]  /*175c0*/  @!P0 NANOSLEEP.SYNCS 0x989680 ;  /* 0x009896800000895d */ /* 0x002fea0003900000 */
[----:B------:R-:W1:Y:S02]  /*175d0*/  @!P0 SYNCS.PHASECHK.TRANS64 P0, [R2+URZ+0x60], R3 ;  /* 0x00006003020085a7 */ /* 0x000e64000800007f */
[----:B-1----:R-:W-:Y:S05]  /*175e0*/  @!P0 BRA `(.L_x_2488) ;  /* 0xfffffffc00f08947 */ /* 0x002fea000383ffff */
[----:B------:R-:W-:Y:S05]  /*175f0*/  BRA `(.L_x_2571) ;  /* 0xffffffcc00e47947 */ /* 0x000fea000383ffff */
.L_x_2499:
[----:B---3--:R3:W4:Y:S02]  /*17600*/  SYNCS.PHASECHK.TRANS64.TRYWAIT P0, [R2+URZ+0x38840], R3 ;  /* 0x03884003020075a7 */ /* 0x008724000800017f */
[----:B----4-:R-:W-:Y:S05]  /*17610*/  @!P0 NANOSLEEP.SYNCS 0x989680 ;  /* 0x009896800000895d */ /* 0x010fea0003900000 */
[----:B------:R-:W4:Y:S02]  /*17620*/  @!P0 SYNCS.PHASECHK.TRANS64 P0, [R2+URZ+0x38840], R3 ;  /* 0x03884003020085a7 */ /* 0x000f24000800007f */
[----:B----4-:R-:W-:Y:S05]  /*17630*/  @!P0 BRA `(.L_x_2499) ;  /* 0xfffffffc00f08947 */ /* 0x010fea000383ffff */
[----:B------:R-:W-:Y:S05]  /*17640*/  BRA `(.L_x_2572) ;  /* 0xffffffd400b47947 */ /* 0x000fea000383ffff */
.L_x_2507:
[----:B0-----:R0:W1:Y:S02]  /*17650*/  SYNCS.PHASECHK.TRANS64.TRYWAIT P0, [R2+URZ+0x60], R5 ;  /* 0x00006005020075a7 */ /* 0x001064000800017f */
[----:B-1----:R-:W-:Y:S05]  /*17660*/  @!P0 NANOSLEEP.SYNCS 0x989680 ;  /* 0x009896800000895d */ /* 0x002fea0003900000 */
[----:B------:R-:W1:Y:S02]  /*17670*/  @!P0 SYNCS.PHASECHK.TRANS64 P0, [R2+URZ+0x60], R5 ;  /* 0x00006005020085a7 */ /* 0x000e64000800007f */
[----:B-1----:R-:W-:Y:S05]  /*17680*/  @!P0 BRA `(.L_x_2507) ;  /* 0xfffffffc00f08947 */ /* 0x002fea000383ffff */
[----:B------:R-:W-:Y:S05]  /*17690*/  BRA `(.L_x_2573) ;  /* 0xffffffdc00047947 */ /* 0x000fea000383ffff */
.L_x_2520:
[----:B0-----:R0:W2:Y:S02]  /*176a0*/  SYNCS.PHASECHK.TRANS64.TRYWAIT P0, [R2+URZ+0x38860], R3 ;  /* 0x03886003020075a7 */ /* 0x0010a4000800017f */
[----:B--2---:R-:W-:Y:S05]  /*176b0*/  @!P0 NANOSLEEP.SYNCS 0x989680 ;  /* 0x009896800000895d */ /* 0x004fea0003900000 */
[----:B------:R-:W2:Y:S02]  /*176c0*/  @!P0 SYNCS.PHASECHK.TRANS64 P0, [R2+URZ+0x38860], R3 ;  /* 0x03886003020085a7 */ /* 0x000ea4000800007f */
[----:B--2---:R-:W-:Y:S05]  /*176d0*/  @!P0 BRA `(.L_x_2520) ;  /* 0xfffffffc00f08947 */ /* 0x004fea000383ffff */
[----:B------:R-:W-:Y:S05]  /*176e0*/  BRA `(.L_x_2574) ;  /* 0xffffffe000c07947 */ /* 0x000fea000383ffff */
.L_x_2529:
[----:B------:R-:W-:Y:S01]  /*176f0*/  BSSY B0, `(.L_x_2575) ;  /* 0x0000008000007945 */ /* 0x000fe20003800000 */
[----:B-----5:R-:W-:Y:S02]  /*17700*/  IMAD.MOV.U32 R13, RZ, RZ, R2 ;  /* 0x000000ffff0d7224 */ /* 0x020fe400078e0002 */
[----:B------:R-:W-:Y:S02]  /*17710*/  IMAD.MOV.U32 R12, RZ, RZ, RZ ;  /* 0x000000ffff0c7224 */ /* 0x000fe400078e00ff */
[----:B------:R-:W-:Y:S02]  /*17720*/  IMAD.MOV.U32 R11, RZ, RZ, 0x1f ;  /* 0x0000001fff0b7424 */ /* 0x000fe400078e00ff */
[----:B------:R-:W-:-:S07]  /*17730*/  IMAD.MOV.U32 R15, RZ, RZ, -0x1 ;  /* 0xffffffffff0f7424 */ /* 0x000fce00078e00ff */
[----:B-12---:R-:W-:Y:S05]  /*17740*/  WARPSYNC.COLLECTIVE R15, `(.L_x_2576) ;  /* 0x000000000f087348 */ /* 0x006fea0003c00000 */
[----:B------:R0:W3:Y:S02]  /*17750*/  SHFL.IDX P6, R14, R13, R12, R11 ;  /* 0x0000000c0d0e7389 */ /* 0x0000e400000c000b */
[----:B0123--:R-:W-:Y:S01]  /*17760*/  ENDCOLLECTIVE ;  /* 0x000000000000791b */ /* 0x00ffe20003800000 */
.L_x_2576:
[----:B------:R-:W-:Y:S05]  /*17770*/  BSYNC B0 ;  /* 0x0000000000007941 */ /* 0x000fea0003800000 */
.L_x_2575:
[----:B------:R-:W-:Y:S05]  /*17780*/  BRA `(.L_x_2577) ;  /* 0xffffffe800307947 */ /* 0x000fea000383ffff */
.L_x_2532:
[----:B0-----:R0:W1:Y:S02]  /*17790*/  SYNCS.PHASECHK.TRANS64.TRYWAIT P0, [R0+URZ+0x38820], R3 ;  /* 0x03882003000075a7 */ /* 0x001064000800017f */
[----:B-1----:R-:W-:Y:S05]  /*177a0*/  @!P0 NANOSLEEP.SYNCS 0x989680 ;  /* 0x009896800000895d */ /* 0x002fea0003900000 */
[----:B------:R-:W1:Y:S02]  /*177b0*/  @!P0 SYNCS.PHASECHK.TRANS64 P0, [R0+URZ+0x38820], R3 ;  /* 0x03882003000085a7 */ /* 0x000e64000800007f */
[----:B-1----:R-:W-:Y:S05]  /*177c0*/  @!P0 BRA `(.L_x_2532) ;  /* 0xfffffffc00f08947 */ /* 0x002fea000383ffff */
[----:B------:R-:W-:Y:S05]  /*177d0*/  BRA `(.L_x_2578) ;  /* 0xffffffe8007c7947 */ /* 0x000fea000383ffff */
.L_x_2533:
        /* <DEDUP_REMOVED lines=11> */
.L_x_2580:
[----:B------:R-:W-:Y:S05]  /*17890*/  BSYNC B0 ;  /* 0x0000000000007941 */ /* 0x000fea0003800000 */
.L_x_2579:
[----:B------:R-:W-:Y:S05]  /*178a0*/  BRA `(.L_x_2581) ;  /* 0xffffffe800647947 */ /* 0x000fea000383ffff */
.L_x_2536:
[----:B------:R-:W-:Y:S01]  /*178b0*/  BSSY B1, `(.L_x_2582) ;  /* 0x0000006000017945 */ /* 0x000fe20003800000 */
[----:B------:R-:W-:-:S07]  /*178c0*/  IMAD.MOV.U32 R15, RZ, RZ, -0x1 ;  /* 0xffffffffff0f7424 */ /* 0x000fce00078e00ff */
[----:B01----:R-:W-:Y:S05]  /*178d0*/  WARPSYNC.COLLECTIVE R15, `(.L_x_2583) ;  /* 0x000000000f0c7348 */ /* 0x003fea0003c00000 */
[----:B------:R-:W-:Y:S02]  /*178e0*/  ELECT P6, UR62, PT ;  /* 0x00000000003e782f */ /* 0x000fe400038c0000 */
[----:B------:R-:W-:Y:S01]  /*178f0*/  MOV R14, UR62 ;  /* 0x0000003e000e7c02 */ /* 0x000fe20008000f00 */
[----:B01----:R-:W-:Y:S10]  /*17900*/  ENDCOLLECTIVE ;  /* 0x000000000000791b */ /* 0x003ff40003800000 */
.L_x_2583:
[----:B------:R-:W-:Y:S05]  /*17910*/  BSYNC B1 ;  /* 0x0000000000017941 */ /* 0x000fea0003800000 */
.L_x_2582:
[----:B------:R-:W-:Y:S05]  /*17920*/  BRA `(.L_x_2584) ;  /* 0xffffffe8005c7947 */ /* 0x000fea000383ffff */
.L_x_2538:
[----:B0-----:R0:W1:Y:S02]  /*17930*/  SYNCS.PHASECHK.TRANS64.TRYWAIT P0, [R6+URZ], R5 ;  /* 0x00000005060075a7 */ /* 0x001064000800017f */
[----:B-1----:R-:W-:Y:S05]  /*17940*/  @!P0 NANOSLEEP.SYNCS 0x989680 ;  /* 0x009896800000895d */ /* 0x002fea0003900000 */
[----:B------:R-:W1:Y:S02]  /*17950*/  @!P0 SYNCS.PHASECHK.TRANS64 P0, [R6+URZ], R5 ;  /* 0x00000005060085a7 */ /* 0x000e64000800007f */
[----:B-1----:R-:W-:Y:S05]  /*17960*/  @!P0 BRA `(.L_x_2538) ;  /* 0xfffffffc00f08947 */ /* 0x002fea000383ffff */
[----:B------:R-:W-:Y:S05]  /*17970*/  BRA `(.L_x_2585) ;  /* 0xffffffe8009c7947 */ /* 0x000fea000383ffff */
.L_x_2539:
[----:B-1----:R1:W2:Y:S02]  /*17980*/  SYNCS.PHASECHK.TRANS64.TRYWAIT P0, [R3+URZ], R2 ;  /* 0x00000002030075a7 */ /* 0x0022a4000800017f */
[----:B--2---:R-:W-:Y:S05]  /*17990*/  @!P0 NANOSLEEP.SYNCS 0x989680 ;  /* 0x009896800000895d */ /* 0x004fea0003900000 */
[----:B------:R-:W2:Y:S02]  /*179a0*/  @!P0 SYNCS.PHASECHK.TRANS64 P0, [R3+URZ], R2 ;  /* 0x00000002030085a7 */ /* 0x000ea4000800007f */
[----:B--2---:R-:W-:Y:S05]  /*179b0*/  @!P0 BRA `(.L_x_2539) ;  /* 0xfffffffc00f08947 */ /* 0x004fea000383ffff */
[----:B------:R-:W-:Y:S05]  /*179c0*/  BRA `(.L_x_2586) ;  /* 0xffffffe800907947 */ /* 0x000fea000383ffff */
.L_x_2541:
[----:B-1----:R1:W2:Y:S02]  /*179d0*/  SYNCS.PHASECHK.TRANS64.TRYWAIT P0, [R18+URZ], R5 ;  /* 0x00000005120075a7 */ /* 0x0022a4000800017f */
[----:B--2---:R-:W-:Y:S05]  /*179e0*/  @!P0 NANOSLEEP.SYNCS 0x989680 ;  /* 0x009896800000895d */ /* 0x004fea0003900000 */
[----:B------:R-:W2:Y:S02]  /*179f0*/  @!P0 SYNCS.PHASECHK.TRANS64 P0, [R18+URZ], R5 ;  /* 0x00000005120085a7 */ /* 0x000ea4000800007f */
[----:B--2---:R-:W-:Y:S05]  /*17a00*/  @!P0 BRA `(.L_x_2541) ;  /* 0xfffffffc00f08947 */ /* 0x004fea000383ffff */
[----:B------:R-:W-:Y:S05]  /*17a10*/  BRA `(.L_x_2587) ;  /* 0xffffffe800947947 */ /* 0x000fea000383ffff */
.L_x_2588:
        /* <DEDUP_REMOVED lines=14> */
.L_x_15300:


//--------------------- .text._ZN7cutlass13device_kernelIN5flash11enable_sm90INS1_16FlashAttnFwdSm90INS1_25CollectiveMainloopFwdSm90ILi2EN4cute5tupleIJNS5_1CILi1EEES8_S8_EEENS6_IJNS7_ILi128EEENS7_ILi80EEENS7_ILi256EEEEEELi256ENS_6half_tEfNS_4arch4Sm90ELb1ELb0ELb0ELb1ELb0ELb0ELb0ELb1ELb1ELb1ELb0ELb0EEENS1_21CollectiveEpilogueFwdINS6_IJSA_SC_SB_EEES9_SE_SG_Li256ELb1ELb1ELb0ELb0EEENS1_36VarlenDynamicPersistentTileSchedulerILi128ELi80ELi256ELi128ELb0ELb1ELb1ELb1ELb1ELb1EEEEEEEEEvNT_6ParamsE --------------------------
	.section	.text._ZN7cutlass13device_kernelIN5flash11enable_sm90INS1_16FlashAttnFwdSm90INS1_25CollectiveMainloopFwdSm90ILi2EN4cute5tupleIJNS5_1CILi1EEES8_S8_EEENS6_IJNS7_ILi128EEENS7_ILi80EEENS7_ILi256EEEEEELi256ENS_6half_tEfNS_4arch4Sm90ELb1ELb0ELb0ELb1ELb0ELb0ELb0ELb1ELb1ELb1ELb0ELb0EEENS1_21CollectiveEpilogueFwdINS6_IJSA_SC_SB_EEES9_SE_SG_Li256ELb1ELb1ELb0ELb0EEENS1_36VarlenDynamicPersistentTileSchedulerILi128ELi80ELi256ELi128ELb0ELb1ELb1ELb1ELb1ELb1EEEEEEEEEvNT_6ParamsE,"ax",@progbits
	.align	128
.text._ZN7cutlass13device_kernelIN5flash11enable_sm90INS1_16FlashAttnFwdSm90INS1_25CollectiveMainloopFwdSm90ILi2EN4cute5tupleIJNS5_1CILi1EEES8_S8_EEENS6_IJNS7_ILi128EEENS7_ILi80EEENS7_ILi256EEEEEELi256ENS_6half_tEfNS_4arch4Sm90ELb1ELb0ELb0ELb1ELb0ELb0ELb0ELb1ELb1ELb1ELb0ELb0EEENS1_21CollectiveEpilogueFwdINS6_IJSA_SC_SB_EEES9_SE_SG_Li256ELb1ELb1ELb0ELb0EEENS1_36VarlenDynamicPersistentTileSchedulerILi128ELi80ELi256ELi128ELb0ELb1ELb1ELb1ELb1ELb1EEEEEEEEEvNT_6ParamsE:
        .type           _ZN7cutlass13device_kernelIN5flash11enable_sm90INS1_16FlashAttnFwdSm90INS1_25CollectiveMainloopFwdSm90ILi2EN4cute5tupleIJNS5_1CILi1EEES8_S8_EEENS6_IJNS7_ILi128EEENS7_ILi80EEENS7_ILi256EEEEEELi256ENS_6half_tEfNS_4arch4Sm90ELb1ELb0ELb0ELb1ELb0ELb0ELb0ELb1ELb1ELb1ELb0ELb0EEENS1_21CollectiveEpilogueFwdINS6_IJSA_SC_SB_EEES9_SE_SG_Li256ELb1ELb1ELb0ELb0EEENS1_36VarlenDynamicPersistentTileSchedulerILi128ELi80ELi256ELi128ELb0ELb1ELb1ELb1ELb1ELb1EEEEEEEEEvNT_6ParamsE,@function
        .size           _ZN7cutlass13device_kernelIN5flash11enable_sm90INS1_16FlashAttnFwdSm90INS1_25CollectiveMainloopFwdSm90ILi2EN4cute5tupleIJNS5_1CILi1EEES8_S8_EEENS6_IJNS7_ILi128EEENS7_ILi80EEENS7_ILi256EEEEEELi256ENS_6half_tEfNS_4arch4Sm90ELb1ELb0ELb0ELb1ELb0ELb0ELb0ELb1ELb1ELb1ELb0ELb0EEENS1_21CollectiveEpilogueFwdINS6_IJSA_SC_SB_EEES9_SE_SG_Li256ELb1ELb1ELb0ELb0EEENS1_36VarlenDynamicPersistentTileSchedulerILi128ELi80ELi256ELi128ELb0ELb1ELb1ELb1ELb1ELb1EEEEEEEEEvNT_6ParamsE,(.L_x_15301 - _ZN7cutlass13device_kernelIN5flash11enable_sm90INS1_16FlashAttnFwdSm90INS1_25CollectiveMainloopFwdSm90ILi2EN4cute5tupleIJNS5_1CILi1EEES8_S8_EEENS6_IJNS7_ILi128EEENS7_ILi80EEENS7_ILi256EEEEEELi256ENS_6half_tEfNS_4arch4Sm90ELb1ELb0ELb0ELb1ELb0ELb0ELb0ELb1ELb1ELb1ELb0ELb0EEENS1_21CollectiveEpilogueFwdINS6_IJSA_SC_SB_EEES9_SE_SG_Li256ELb1ELb1ELb0ELb0EEENS1_36VarlenDynamicPersistentTileSchedulerILi128ELi80ELi256ELi128ELb0ELb1ELb1ELb1ELb1ELb1EEEEEEEEEvNT_6ParamsE)
        .other          _ZN7cutlass13device_kernelIN5flash11enable_sm90INS1_16FlashAttnFwdSm90INS1_25CollectiveMainloopFwdSm90ILi2EN4cute5tupleIJNS5_1CILi1EEES8_S8_EEENS6_IJNS7_ILi128EEENS7_ILi80EEENS7_ILi256EEEEEELi256ENS_6half_tEfNS_4arch4Sm90ELb1ELb0ELb0ELb1ELb0ELb0ELb0ELb1ELb1ELb1ELb0ELb0EEENS1_21CollectiveEpilogueFwdINS6_IJSA_SC_SB_EEES9_SE_SG_Li256ELb1ELb1ELb0ELb0EEENS1_36VarlenDynamicPersistentTileSchedulerILi128ELi80ELi256ELi128ELb0ELb1ELb1ELb1ELb1ELb1EEEEEEEEEvNT_6ParamsE,@"STO_CUDA_ENTRY STV_DEFAULT"
_ZN7cutlass13device_kernelIN5flash11enable_sm90INS1_16FlashAttnFwdSm90INS1_25CollectiveMainloopFwdSm90ILi2EN4cute5tupleIJNS5_1CILi1EEES8_S8_EEENS6_IJNS7_ILi128EEENS7_ILi80EEENS7_ILi256EEEEEELi256ENS_6half_tEfNS_4arch4Sm90ELb1ELb0ELb0ELb1ELb0ELb0ELb0ELb1ELb1ELb1ELb0ELb0EEENS1_21CollectiveEpilogueFwdINS6_IJSA_SC_SB_EEES9_SE_SG_Li256ELb1ELb1ELb0ELb0EEENS1_36VarlenDynamicPersistentTileSchedulerILi128ELi80ELi256ELi128ELb0ELb1ELb1ELb1ELb1ELb1EEEEEEEEEvNT_6ParamsE:
        /* <DEDUP_REMOVED lines=18> */
.L_x_2590:
[----:B------:R-:W-:Y:S05]  /*0120*/  BSYNC B0 ;  /* 0x0000000000007941 */ /* 0x000fea0003800000 */
.L_x_2589:
        /* <DEDUP_REMOVED lines=41> */
.L_x_2591:
        /* <DEDUP_REMOVED lines=22> */
.L_x_2592:
        /* <DEDUP_REMOVED lines=18> */
.L_x_2593:
        /* <DEDUP_REMOVED lines=22> */
.L_x_2594:
        /* <DEDUP_REMOVED lines=22> */
.L_x_2595:
        /* <DEDUP_REMOVED lines=8> */
.L_x_2597:
        /* <DEDUP_REMOVED lines=18> */
[----:B------:R-:W0:Y:S02]  /*0aa0*/  S2R R0, SR_TID.X ;  /* 0x0000000000007919 */ /* 0x000e240000002100 */
[----:B0-----:R-:W-:-:S05]  /*0ab0*/  VIADD R232, R0, 0xffffff80 ;  /* 0xffffff8000e87836 */ /* 0x001fca0000000000 */
[----:B------:R-:W-:-:S04]  /*0ac0*/  SHF.R.S32.HI R3, RZ, 0x1f, R232 ;  /* 0x0000001fff037819 */ /* 0x000fc800000114e8 */
[CC--:B------:R-:W-:Y:S02]  /*0ad0*/  LEA.HI R5, R3.reuse, R232.reuse, RZ, 0x7 ;  /* 0x000000e803057211 */ /* 0x0c0fe400078f38ff */
[----:B------:R-:W-:Y:S02]  /*0ae0*/  LEA.HI R0, R3, R232, RZ, 0x4 ;  /* 0x000000e803007211 */ /* 0x000fe400078f20ff */
[----:B------:R-:W-:Y:S02]  /*0af0*/  LOP3.LUT R223, R5, 0xffffff80, RZ, 0xc0, !PT ;  /* 0xffffff8005df7812 */ /* 0x000fe400078ec0ff */
[----:B------:R-:W-:Y:S02]  /*0b00*/  SHF.R.S32.HI R9, RZ, 0x4, R0 ;  /* 0x00000004ff097819 */ /* 0x000fe40000011400 */
[----:B------:R-:W-:Y:S01]  /*0b10*/  LOP3.LUT R7, R0, 0x3fffff0, RZ, 0xc0, !PT ;  /* 0x03fffff000077812 */ /* 0x000fe200078ec0ff */
[----:B------:R-:W-:Y:S01]  /*0b20*/  IMAD.IADD R223, R232, 0x1, -R223 ;  /* 0x00000001e8df7824 */ /* 0x000fe200078e0adf */
[----:B------:R-:W-:-:S02]  /*0b30*/  LEA.HI R0, R0, R9, RZ, 0x1 ;  /* 0x0000000900007211 */ /* 0x000fc400078f08ff */
[----:B------:R-:W-:Y:S01]  /*0b40*/  LEA.HI R10, R3, R232, RZ, 0x2 ;  /* 0x000000e8030a7211 */ /* 0x000fe200078f10ff */
[----:B------:R-:W-:Y:S01]  /*0b50*/  IMAD.IADD R7, R232, 0x1, -R7 ;  /* 0x00000001e8077824 */ /* 0x000fe200078e0a07 */
[----:B------:R-:W-:Y:S02]  /*0b60*/  SHF.R.S32.HI R4, RZ, 0x1f, R223 ;  /* 0x0000001fff047819 */ /* 0x000fe400000114df */
[----:B------:R-:W-:Y:S02]  /*0b70*/  LOP3.LUT R0, R0, 0x1ffffffe, RZ, 0xc0, !PT ;  /* 0x1ffffffe00007812 */ /* 0x000fe400078ec0ff */
[----:B------:R-:W-:Y:S02]  /*0b80*/  LEA.HI R6, R4, R223, RZ, 0x2 ;  /* 0x000000df04067211 */ /* 0x000fe400078f10ff */
[----:B------:R-:W-:Y:S01]  /*0b90*/  SHF.R.S32.HI R224, RZ, 0x7, R5 ;  /* 0x00000007ffe07819 */ /* 0x000fe20000011405 */
[----:B------:R-:W-:Y:S01]  /*0ba0*/  IMAD.IADD R0, R9, 0x1, -R0 ;  /* 0x0000000109007824 */ /* 0x000fe200078e0a00 */
[----:B------:R-:W-:-:S02]  /*0bb0*/  SHF.R.S32.HI R8, RZ, 0x2, R6 ;  /* 0x00000002ff087819 */ /* 0x000fc40000011406 */
[----:B------:R-:W-:Y:S02]  /*0bc0*/  SHF.R.S32.HI R11, RZ, 0x1f, R6 ;  /* 0x0000001fff0b7819 */ /* 0x000fe40000011406 */
[----:B------:R-:W-:Y:S02]  /*0bd0*/  LOP3.LUT R9, R10, 0xfffffffc, RZ, 0xc0, !PT ;  /* 0xfffffffc0a097812 */ /* 0x000fe400078ec0ff */
[----:B------:R-:W-:Y:S02]  /*0be0*/  LEA.HI R11, R11, R8, RZ, 0x3 ;  /* 0x000000080b0b7211 */ /* 0x000fe400078f18ff */
[----:B------:R-:W-:Y:S01]  /*0bf0*/  LEA.HI R4, R4, R223, RZ, 0x5 ;  /* 0x000000df04047211 */ /* 0x000fe200078f28ff */
[----:B------:R-:W-:Y:S01]  /*0c00*/  IMAD.IADD R9, R232, 0x1, -R9 ;  /* 0x00000001e8097824 */ /* 0x000fe200078e0a09 */
[----:B------:R-:W-:Y:S02]  /*0c10*/  LOP3.LUT R11, R11, 0xfffffff8, RZ, 0xc0, !PT ;  /* 0xfffffff80b0b7812 */ /* 0x000fe400078ec0ff */
[----:B------:R-:W-:-:S02]  /*0c20*/  LEA.HI R5, R5, R224, RZ, 0x1 ;  /* 0x000000e005057211 */ /* 0x000fc400078f08ff */
[----:B------:R-:W-:Y:S01]  /*0c30*/  SHF.R.S32.HI R4, RZ, 0x5, R4 ;  /* 0x00000005ff047819 */ /* 0x000fe20000011404 */
[----:B------:R-:W-:Y:S01]  /*0c40*/  IMAD.IADD R11, R8, 0x1, -R11 ;  /* 0x00000001080b7824 */ /* 0x000fe200078e0a0b */
[----:B------:R-:W-:Y:S02]  /*0c50*/  LOP3.LUT R5, R5, 0x3fffffe, RZ, 0xc0, !PT ;  /* 0x03fffffe05057812 */ /* 0x000fe400078ec0ff */
[----:B------:R-:W-:Y:S01]  /*0c60*/  LOP3.LUT R212, R6, 0x7ffffffc, RZ, 0xc0, !PT ;  /* 0x7ffffffc06d47812 */ /* 0x000fe200078ec0ff */
[----:B------:R-:W-:Y:S02]  /*0c70*/  IMAD R4, R4, 0x10, R11 ;  /* 0x0000001004047824 */ /* 0x000fe400078e020b */
[----:B------:R-:W-:Y:S02]  /*0c80*/  IMAD.IADD R5, R224, 0x1, -R5 ;  /* 0x00000001e0057824 */ /* 0x000fe400078e0a05 */
[----:B------:R-:W-:Y:S02]  /*0c90*/  IMAD.IADD R212, R223, 0x1, -R212 ;  /* 0x00000001dfd47824 */ /* 0x000fe400078e0ad4 */
[----:B------:R-:W-:Y:S01]  /*0ca0*/  IMAD R225, R5, 0x40, R4 ;  /* 0x0000004005e17824 */ /* 0x000fe200078e0204 */
[----:B--2---:R-:W-:-:S02]  /*0cb0*/  R2UR UR4, R2 ;  /* 0x00000000020472ca */ /* 0x004fc400000e0000 */
[CC--:B------:R-:W-:Y:S02]  /*0cc0*/  LEA.HI R2, R3.reuse, R232.reuse, RZ, 0x5 ;  /* 0x000000e803027211 */ /* 0x0c0fe400078f28ff */
[----:B------:R-:W-:-:S03]  /*0cd0*/  LEA.HI R3, R3, R232, RZ, 0x3 ;  /* 0x000000e803037211 */ /* 0x000fc600078f18ff */
[----:B------:R-:W-:Y:S01]  /*0ce0*/  IMAD.SHL.U32 R2, R2, 0x20, RZ ;  /* 0x0000002002027824 */ /* 0x000fe200078e00ff */
[----:B------:R-:W-:Y:S02]  /*0cf0*/  LOP3.LUT R217, R3, 0xfffffff8, RZ, 0xc0, !PT ;  /* 0xfffffff803d97812 */ /* 0x000fe400078ec0ff */
[----:B------:R-:W-:Y:S02]  /*0d00*/  SHF.R.S32.HI R221, RZ, 0x3, R3 ;  /* 0x00000003ffdd7819 */ /* 0x000fe40000011403 */
[----:B------:R-:W-:Y:S01]  /*0d10*/  LOP3.LUT R2, R2, 0xfffffc00, RZ, 0xc0, !PT ;  /* 0xfffffc0002027812 */ /* 0x000fe200078ec0ff */
[----:B------:R-:W-:Y:S01]  /*0d20*/  IMAD.IADD R217, R232, 0x1, -R217 ;  /* 0x00000001e8d97824 */ /* 0x000fe200078e0ad9 */
[----:B------:R-:W-:-:S03]  /*0d30*/  ULOP3.LUT UR7, UR4, 0x1, URZ, 0xfc, !UPT ;  /* 0x0000000104077892 */ /* 0x000fc6000f8efc3f */
[----:B------:R-:W-:Y:S01]  /*0d40*/  IMAD R7, R7, 0x40, R2 ;  /* 0x0000004007077824 */ /* 0x000fe200078e0202 */
[----:B------:R-:W-:Y:S01]  /*0d50*/  LEA.HI R2, R9, R9, RZ, 0x1 ;  /* 0x0000000909027211 */ /* 0x000fe200078f08ff */
[----:B------:R-:W-:Y:S01]  /*0d60*/  IMAD.SHL.U32 R18, R217, 0x8, RZ ;  /* 0x00000008d9127824 */ /* 0x000fe200078e00ff */
[----:B------:R-:W-:Y:S01]  /*0d70*/  UMOV UR4, URZ ;  /* 0x0000003f00047c82 */ /* 0x000fe20008000000 */
[----:B------:R-:W-:Y:S01]  /*0d80*/  IMAD R226, R0, 0x8, R7 ;  /* 0x0000000800e27824 */ /* 0x000fe200078e0207 */
[----:B------:R-:W-:Y:S01]  /*0d90*/  LOP3.LUT R2, R2, 0x1ffffffe, RZ, 0xc0, !PT ;  /* 0x1ffffffe02027812 */ /* 0x000fe200078ec0ff */
[C---:B------:R-:W-:Y:S01]  /*0da0*/  VIADD R215, R18.reuse, 0x40 ;  /* 0x0000004012d77836 */ /* 0x040fe20000000000 */
[----:B------:R-:W-:Y:S01]  /*0db0*/  SHF.R.S32.HI R231, RZ, 0x1f, R18 ;  /* 0x0000001fffe77819 */ /* 0x000fe20000011412 */
[C---:B------:R-:W-:Y:S02]  /*0dc0*/  VIADD R214, R18.reuse, 0x80 ;  /* 0x0000008012d67836 */ /* 0x040fe40000000000 */
[----:B------:R-:W-:Y:S01]  /*0dd0*/  VIADD R216, R18, 0xc0 ;  /* 0x000000c012d87836 */ /* 0x000fe20000000000 */
[----:B------:R-:W-:Y:S01]  /*0de0*/  SHF.R.S32.HI R230, RZ, 0x1f, R215 ;  /* 0x0000001fffe67819 */ /* 0x000fe200000114d7 */
[----:B------:R-:W-:Y:S01]  /*0df0*/  IMAD.IADD R2, R9, 0x1, -R2 ;  /* 0x0000000109027824 */ /* 0x000fe200078e0a02 */
[----:B------:R-:W-:Y:S01]  /*0e00*/  SHF.R.S32.HI R229, RZ, 0x1f, R214 ;  /* 0x0000001fffe57819 */ /* 0x000fe200000114d6 */
[----:B------:R-:W-:Y:S01]  /*0e10*/  IMAD.MOV.U32 R7, RZ, RZ, R15 ;  /* 0x000000ffff077224 */ /* 0x000fe200078e000f */
[----:B------:R-:W-:Y:S01]  /*0e20*/  SHF.R.S32.HI R228, RZ, 0x1f, R216 ;  /* 0x0000001fffe47819 */ /* 0x000fe200000114d8 */
[----:B------:R-:W-:-:S02]  /*0e30*/  IMAD.U32 R227, RZ, RZ, UR7 ;  /* 0x00000007ffe37e24 */ /* 0x000fc4000f8e00ff */
[----:B------:R-:W-:Y:S02]  /*0e40*/  IMAD.U32 R222, RZ, RZ, UR4 ;  /* 0x00000004ffde7e24 */ /* 0x000fe4000f8e00ff */
[----:B------:R-:W-:Y:S02]  /*0e50*/  IMAD R213, R2, 0x8, R225 ;  /* 0x0000000802d57824 */ /* 0x000fe400078e02e1 */
[----:B------:R-:W-:-:S07]  /*0e60*/  IMAD.U32 R16, RZ, RZ, UR4 ;  /* 0x00000004ff107e24 */ /* 0x000fce000f8e00ff */
.L_x_2651:
[----:B012-4-:R-:W0:Y:S01]  /*0e70*/  LDC.64 R2, c[0x0][0xc88] ;  /* 0x00032200ff027b82 */ /* 0x017e220000000a00 */
        /* <DEDUP_REMOVED lines=14> */
[----:B------:R-:W-:-:S04]  /*0f60*/  @UP0 ULEA UR8, UP2, UR4, UR8, 0x2 ;  /* 0x0000000804080291 */ /* 0x000fc8000f84103f */
[----:B------:R-:W-:Y:S02]  /*0f70*/  @UP0 ULEA.HI.X UR9, UR4, UR9, UR7, 0x2, UP2 ;  /* 0x0000000904090291 */ /* 0x000fe400090f1407 */
[----:B------:R-:W-:Y:S01]  /*0f80*/  IMAD.U32 R220, RZ, RZ, UR7 ;  /* 0x00000007ffdc7e24 */ /* 0x000fe2000f8e00ff */
[----:B------:R-:W-:Y:S01]  /*0f90*/  @UP1 ULEA UR10, UP0, UR4, UR10, 0x2 ;  /* 0x0000000a040a1291 */ /* 0x000fe2000f80103f */
[----:B------:R-:W-:-:S03]  /*0fa0*/  IMAD.U32 R2, RZ, RZ, UR8 ;  /* 0x00000008ff027e24 */ /* 0x000fc6000f8e00ff */
[----:B------:R-:W-:Y:S01]  /*0fb0*/  @UP1 ULEA.HI.X UR11, UR4, UR11, UR7, 0x2, UP0 ;  /* 0x0000000b040b1291 */ /* 0x000fe200080f1407 */
[----:B------:R-:W-:Y:S01]  /*0fc0*/  IMAD.U32 R3, RZ, RZ, UR9 ;  /* 0x00000009ff037e24 */ /* 0x000fe2000f8e00ff */
[----:B------:R-:W-:Y:S01]  /*0fd0*/  ULDC.64 UR8, c[0x0][0x418] ;  /* 0x0001060000087ab9 */ /* 0x000fe20000000a00 */
[----:B------:R-:W-:Y:S01]  /*0fe0*/  IMAD.U32 R4, RZ, RZ, UR10 ;  /* 0x0000000aff047e24 */ /* 0x000fe2000f8e00ff */
[----:B------:R-:W-:Y:S02]  /*0ff0*/  ULDC UR7, c[0x0][0x424] ;  /* 0x0001090000077ab9 */ /* 0x000fe40000000800 */
[----:B------:R-:W-:Y:S01]  /*1000*/  IMAD.U32 R5, RZ, RZ, UR11 ;  /* 0x0000000bff057e24 */ /* 0x000fe2000f8e00ff */
[----:B------:R-:W2:Y:S01]  /*1010*/  @P0 LDG.E R2, desc[UR12][R2.64] ;  /* 0x0000000c02020981 */ /* 0x000ea2000c1e1900 */
[----:B------:R-:W-:Y:S01]  /*1020*/  UISETP.NE.U32.AND UP0, UPT, UR8, URZ, UPT ;  /* 0x0000003f0800728c */ /* 0x000fe2000bf05070 */
[----:B------:R-:W-:Y:S02]  /*1030*/  ULDC.64 UR10, c[0x0][0xa20] ;  /* 0x00028800000a7ab9 */ /* 0x000fe40000000a00 */
[----:B---3--:R-:W3:Y:S01]  /*1040*/  @P2 LDG.E R4, desc[UR12][R4.64] ;  /* 0x0000000c04042981 */ /* 0x008ee2000c1e1900 */
[----:B------:R-:W-:Y:S01]  /*1050*/  ULDC UR12, c[0x0][0x288] ;  /* 0x0000a200000c7ab9 */ /* 0x000fe20000000800 */
[----:B------:R-:W-:Y:S01]  /*1060*/  UISETP.NE.AND.EX UP0, UPT, UR9, URZ, UPT, UP0 ;  /* 0x0000003f0900728c */ /* 0x000fe2000bf05300 */
[----:B------:R-:W-:Y:S01]  /*1070*/  ISETP.NE.U32.AND P1, PT, RZ, UR10, PT ;  /* 0x0000000aff007c0c */ /* 0x000fe2000bf25070 */
[----:B------:R-:W-:Y:S01]  /*1080*/  ULDC UR8, c[0x0][0x2f0] ;  /* 0x0000bc0000087ab9 */ /* 0x000fe20000000800 */
[----:B------:R-:W-:Y:S01]  /*1090*/  UMOV UR4, URZ ;  /* 0x0000003f00047c82 */ /* 0x000fe20008000000 */
[----:B------:R-:W-:Y:S01]  /*10a0*/  USEL UR7, UR7, 0x1, UP0 ;  /* 0x0000000107077887 */ /* 0x000fe20008000000 */
[----:B------:R-:W-:Y:S01]  /*10b0*/  ISETP.NE.AND.EX P1, PT, RZ, UR11, PT, P1 ;  /* 0x0000000bff007c0c */ /* 0x000fe2000bf25310 */
[----:B------:R-:W-:-:S02]  /*10c0*/  IMAD.U32 R219, RZ, RZ, UR6 ;  /* 0x00000006ffdb7e24 */ /* 0x000fc4000f8e00ff */
[----:B------:R-:W-:Y:S01]  /*10d0*/  UIMAD UR8, UR7, UR8, URZ ;  /* 0x00000008070872a4 */ /* 0x000fe2000f8e023f */
[----:B--2---:R-:W-:Y:S02]  /*10e0*/  @P0 R2UR UR4, R2 ;  /* 0x00000000020402ca */ /* 0x004fe400000e0000 */
[----:B---3--:R-:W-:-:S13]  /*10f0*/  @P2 R2UR UR12, R4 ;  /* 0x00000000040c22ca */ /* 0x008fda00000e0000 */
[----:B------:R-:W-:Y:S01]  /*1100*/  IMAD.U32 R19, RZ, RZ, UR12 ;  /* 0x0000000cff137e24 */ /* 0x000fe2000f8e00ff */
[----:B------:R-:W-:Y:S06]  /*1110*/  @P2 BRA `(.L_x_2598) ;  /* 0x0000000000402947 */ /* 0x000fec0003800000 */
        /* <DEDUP_REMOVED lines=14> */
[----:B------:R-:W-:-:S06]  /*1200*/  UIADD3 UR6, -UR6, UR7, URZ ;  /* 0x0000000706067290 */ /* 0x000fcc000fffe13f */
[----:B------:R-:W-:-:S07]  /*1210*/  IMAD.U32 R19, RZ, RZ, UR6 ;  /* 0x00000006ff137e24 */ /* 0x000fce000f8e00ff */
.L_x_2598:
[----:B------:R-:W-:Y:S05]  /*1220*/  @!P1 BRA `(.L_x_2599) ;  /* 0x0000000000289947 */ /* 0x000fea0003800000 */
[----:B------:R-:W-:Y:S01]  /*1230*/  R2UR UR7, R218 ;  /* 0x00000000da0772ca */ /* 0x000fe200000e0000 */
[----:B------:R-:W-:Y:S01]  /*1240*/  ULDC.64 UR8, c[0x0][0x208] ;  /* 0x0000820000087ab9 */ /* 0x000fe20000000a00 */
[----:B------:R-:W-:-:S11]  /*1250*/  R2UR UR12, R220 ;  /* 0x00000000dc0c72ca */ /* 0x000fd600000e0000 */
[----:B------:R-:W-:-:S04]  /*1260*/  ULEA UR6, UP0, UR7, UR10, 0x2 ;  /* 0x0000000a07067291 */ /* 0x000fc8000f80103f */
[----:B------:R-:W-:Y:S02]  /*1270*/  ULEA.HI.X UR7, UR7, UR11, UR12, 0x2, UP0 ;  /* 0x0000000b07077291 */ /* 0x000fe400080f140c */
[----:B------:R-:W-:-:S04]  /*1280*/  IMAD.U32 R2, RZ, RZ, UR6 ;  /* 0x00000006ff027e24 */ /* 0x000fc8000f8e00ff */
[----:B------:R-:W-:-:S05]  /*1290*/  IMAD.U32 R3, RZ, RZ, UR7 ;  /* 0x00000007ff037e24 */ /* 0x000fca000f8e00ff */
[----:B------:R-:W2:Y:S02]  /*12a0*/  LDG.E R2, desc[UR8][R2.64] ;  /* 0x0000000802027981 */ /* 0x000ea4000c1e1900 */
[----:B--2---:R-:W-:Y:S01]  /*12b0*/  R2UR UR8, R2 ;  /* 0x00000000020872ca */ /* 0x004fe200000e0000 */
[----:B------:R-:W-:-:S14]  /*12c0*/  BRA `(.L_x_2600) ;  /* 0x00000000003c7947 */ /* 0x000fdc0003800000 */
.L_x_2599:
        /* <DEDUP_REMOVED lines=15> */
.L_x_2600:
[----:B------:R-:W-:Y:S01]  /*13c0*/  UIADD3 UR9, -UR4, UR8, URZ ;  /* 0x0000000804097290 */ /* 0x000fe2000fffe13f */
[----:B------:R-:W-:Y:S01]  /*13d0*/  R2UR UR7, R19 ;  /* 0x00000000130772ca */ /* 0x000fe200000e0000 */
[----:B------:R-:W-:Y:S01]  /*13e0*/  USHF.L.U32 UR5, UR5, 0x7, URZ ;  /* 0x0000000705057899 */ /* 0x000fe2000800063f */
[----:B------:R-:W-:Y:S01]  /*13f0*/  PLOP3.LUT P0, PT, PT, PT, PT, 0x80, 0x0 ;  /* 0x000000000000781c */ /* 0x000fe20003f0f070 */
[----:B------:R-:W-:Y:S01]  /*1400*/  ULDC UR4, c[0x0][0x448] ;  /* 0x0001120000047ab9 */ /* 0x000fe20000000800 */
[----:B------:R-:W-:Y:S01]  /*1410*/  CS2R R2, SRZ ;  /* 0x0000000000027805 */ /* 0x000fe2000001ff00 */
[----:B------:R-:W-:Y:S01]  /*1420*/  UISETP.NE.AND UP0, UPT, UR4, 0x1, UPT ;  /* 0x000000010400788c */ /* 0x000fe2000bf05270 */
[----:B------:R-:W-:Y:S01]  /*1430*/  IMAD.U32 R22, RZ, RZ, UR9 ;  /* 0x00000009ff167e24 */ /* 0x000fe2000f8e00ff */
[----:B------:R-:W-:Y:S02]  /*1440*/  UIADD3 UR6, UR5, 0x7f, URZ ;  /* 0x0000007f05067890 */ /* 0x000fe4000fffe03f */
[----:B------:R-:W-:Y:S01]  /*1450*/  IMAD.U32 R23, RZ, RZ, UR5 ;  /* 0x00000005ff177e24 */ /* 0x000fe2000f8e00ff */
[----:B------:R-:W-:Y:S01]  /*1460*/  CS2R R150, SRZ ;  /* 0x0000000000967805 */ /* 0x000fe2000001ff00 */
[----:B------:R-:W-:Y:S01]  /*1470*/  IMAD.MOV.U32 R0, RZ, RZ, RZ ;  /* 0x000000ffff007224 */ /* 0x000fe200078e00ff */
[----:B------:R-:W-:-:S02]  /*1480*/  CS2R R148, SRZ ;  /* 0x0000000000947805 */ /* 0x000fc4000001ff00 */
[----:B------:R-:W-:Y:S01]  /*1490*/  CS2R R146, SRZ ;  /* 0x0000000000927805 */ /* 0x000fe2000001ff00 */
[----:B------:R-:W-:Y:S01]  /*14a0*/  UIADD3 UR7, UR9, 0x50, -UR7 ;  /* 0x0000005009077890 */ /* 0x000fe2000fffe807 */
[----:B------:R-:W-:Y:S02]  /*14b0*/  CS2R R144, SRZ ;  /* 0x0000000000907805 */ /* 0x000fe4000001ff00 */
[----:B------:R-:W-:Y:S01]  /*14c0*/  CS2R R142, SRZ ;  /* 0x00000000008e7805 */ /* 0x000fe2000001ff00 */
[----:B------:R-:W-:Y:S01]  /*14d0*/  @UP0 ULDC UR4, c[0x0][0x44c] ;  /* 0x0001130000040ab9 */ /* 0x000fe20000000800 */
[----:B------:R-:W-:Y:S01]  /*14e0*/  @UP0 ULDC UR8, c[0x0][0x450] ;  /* 0x0001140000080ab9 */ /* 0x000fe20000000800 */
[----:B------:R-:W-:Y:S01]  /*14f0*/  UIMAD.WIDE.U32 UR4, UR6, UR4, URZ ;  /* 0x00000004060472a5 */ /* 0x000fe2000f8e003f */
[----:B------:R-:W-:Y:S01]  /*1500*/  CS2R R140, SRZ ;  /* 0x00000000008c7805 */ /* 0x000fe2000001ff00 */
[----:B------:R-:W-:Y:S01]  /*1510*/  UIADD3 UR4, UR9, 0x4f, URZ ;  /* 0x0000004f09047890 */ /* 0x000fe2000fffe03f */
[----:B------:R-:W-:Y:S01]  /*1520*/  CS2R R138, SRZ ;  /* 0x00000000008a7805 */ /* 0x000fe2000001ff00 */
[----:B------:R-:W-:Y:S01]  /*1530*/  @UP0 USHF.R.U32.HI UR6, URZ, UR8, UR5 ;  /* 0x000000083f060299 */ /* 0x000fe20008011605 */
[----:B------:R-:W-:Y:S01]  /*1540*/  CS2R R136, SRZ ;  /* 0x0000000000887805 */ /* 0x000fe2000001ff00 */
[----:B------:R-:W-:Y:S01]  /*1550*/  UIMAD.WIDE UR4, UR4, 0x66666667, URZ ;  /* 0x66666667040478a5 */ /* 0x000fe2000f8e023f */
[----:B------:R-:W-:Y:S01]  /*1560*/  CS2R R134, SRZ ;  /* 0x0000000000867805 */ /* 0x000fe2000001ff00 */
[----:B------:R-:W-:Y:S01]  /*1570*/  UIADD3 UR6, UR7, UR6, URZ ;  /* 0x0000000607067290 */ /* 0x000fe2000fffe03f */
[----:B------:R-:W-:Y:S01]  /*1580*/  CS2R R132, SRZ ;  /* 0x0000000000847805 */ /* 0x000fe2000001ff00 */
[----:B------:R-:W-:Y:S01]  /*1590*/  USHF.R.U32.HI UR4, URZ, 0x1f, UR5 ;  /* 0x0000001f3f047899 */ /* 0x000fe20008011605 */
[----:B------:R-:W-:Y:S01]  /*15a0*/  CS2R R130, SRZ ;  /* 0x0000000000827805 */ /* 0x000fe2000001ff00 */
[----:B------:R-:W-:Y:S01]  /*15b0*/  UIMAD.WIDE UR6, UR6, 0x66666667, URZ ;  /* 0x66666667060678a5 */ /* 0x000fe2000f8e023f */
[----:B------:R-:W-:Y:S01]  /*15c0*/  CS2R R128, SRZ ;  /* 0x0000000000807805 */ /* 0x000fe2000001ff00 */
[----:B------:R-:W-:Y:S01]  /*15d0*/  ULEA.HI.SX32 UR4, UR5, UR4, 0x1b ;  /* 0x0000000405047291 */ /* 0x000fe2000f8fda3f */
[----:B------:R-:W-:Y:S01]  /*15e0*/  CS2R R126, SRZ ;  /* 0x00000000007e7805 */ /* 0x000fe2000001ff00 */
[----:B------:R-:W-:Y:S01]  /*15f0*/  USHF.R.U32.HI UR6, URZ, 0x1f, UR7 ;  /* 0x0000001f3f067899 */ /* 0x000fe20008011607 */
[----:B------:R-:W-:-:S02]  /*1600*/  CS2R R124, SRZ ;  /* 0x00000000007c7805 */ /* 0x000fc4000001ff00 */
[----:B------:R-:W-:Y:S02]  /*1610*/  CS2R R122, SRZ ;  /* 0x00000000007a7805 */ /* 0x000fe4000001ff00 */
[----:B------:R-:W-:Y:S01]  /*1620*/  CS2R R120, SRZ ;  /* 0x0000000000787805 */ /* 0x000fe2000001ff00 */
[----:B------:R-:W-:Y:S01]  /*1630*/  ULEA.HI.SX32 UR6, UR7, UR6, 0x1b ;  /* 0x0000000607067291 */ /* 0x000fe2000f8fda3f */
[----:B------:R-:W-:Y:S02]  /*1640*/  CS2R R118, SRZ ;  /* 0x0000000000767805 */ /* 0x000fe4000001ff00 */
[----:B------:R-:W-:Y:S02]  /*1650*/  CS2R R116, SRZ ;  /* 0x0000000000747805 */ /* 0x000fe4000001ff00 */
[----:B------:R-:W-:Y:S01]  /*1660*/  CS2R R114, SRZ ;  /* 0x0000000000727805 */ /* 0x000fe2000001ff00 */
[----:B------:R-:W-:Y:S01]  /*1670*/  UISETP.LT.AND UP0, UPT, UR4, UR6, UPT ;  /* 0x000000060400728c */ /* 0x000fe2000bf01270 */
[----:B------:R-:W-:-:S02]  /*1680*/  CS2R R112, SRZ ;  /* 0x0000000000707805 */ /* 0x000fc4000001ff00 */
[----:B------:R-:W-:Y:S02]  /*1690*/  CS2R R110, SRZ ;  /* 0x00000000006e7805 */ /* 0x000fe4000001ff00 */
[----:B------:R-:W-:Y:S01]  /*16a0*/  CS2R R108, SRZ ;  /* 0x00000000006c7805 */ /* 0x000fe2000001ff00 */
[----:B------:R-:W-:Y:S01]  /*16b0*/  USEL UR61, UR4, UR6, UP0 ;  /* 0x00000006043d7287 */ /* 0x000fe20008000000 */
[----:B------:R-:W-:Y:S02]  /*16c0*/  CS2R R106, SRZ ;  /* 0x00000000006a7805 */ /* 0x000fe4000001ff00 */
[----:B------:R-:W-:Y:S02]  /*16d0*/  CS2R R104, SRZ ;  /* 0x0000000000687805 */ /* 0x000fe4000001ff00 */
[----:B------:R-:W-:Y:S01]  /*16e0*/  CS2R R168, SRZ ;  /* 0x0000000000a87805 */ /* 0x000fe2000001ff00 */
[----:B------:R-:W-:Y:S01]  /*16f0*/  UISETP.GE.AND UP0, UPT, UR61, 0x1, UPT ;  /* 0x000000013d00788c */ /* 0x000fe2000bf06270 */
[----:B------:R-:W-:-:S02]  /*1700*/  CS2R R100, SRZ ;  /* 0x0000000000647805 */ /* 0x000fc4000001ff00 */
[----:B------:R-:W-:Y:S02]  /*1710*/  CS2R R166, SRZ ;  /* 0x0000000000a67805 */ /* 0x000fe4000001ff00 */
[----:B------:R-:W-:Y:S02]  /*1720*/  CS2R R96, SRZ ;  /* 0x0000000000607805 */ /* 0x000fe4000001ff00 */
[----:B------:R-:W-:Y:S02]  /*1730*/  CS2R R164, SRZ ;  /* 0x0000000000a47805 */ /* 0x000fe4000001ff00 */
[----:B------:R-:W-:Y:S02]  /*1740*/  CS2R R92, SRZ ;  /* 0x00000000005c7805 */ /* 0x000fe4000001ff00 */
[----:B------:R-:W-:Y:S02]  /*1750*/  PLOP3.LUT P1, PT, PT, PT, UP0, 0x80, 0x0 ;  /* 0x000000000000781c */ /* 0x000fe40003f2f008 */
        /* <DEDUP_REMOVED lines=68> */
.L_x_2602:
        /* <DEDUP_REMOVED lines=12> */
.L_x_2787:
[----:B------:R-:W-:Y:S05]  /*1c60*/  @!P0 BRA `(.L_x_2604) ;  /* 0x0000000000048947 */ /* 0x000fea0003800000 */
[----:B------:R-:W-:Y:S01]  /*1c70*/  BPT.TRAP 0x1 ;  /* 0x000000040000795c */ /* 0x000fe20000300000 */
.L_x_2604:
        /* <DEDUP_REMOVED lines=9> */
.L_x_2605:
[----:B------:R-:W2:Y:S02]  /*1d10*/  S2R R2, SR_TID.X ;  /* 0x0000000000027919 */ /* 0x000ea40000002100 */
[----:B--2---:R-:W-:Y:S01]  /*1d20*/  LOP3.LUT P1, RZ, R2, 0x7f, RZ, 0xc0, !PT ;  /* 0x0000007f02ff7812 */ /* 0x004fe2000782c0ff */
[----:B-1----:R-:W-:-:S12]  /*1d30*/  @P2 BRA `(.L_x_2606) ;  /* 0x0000000000082947 */ /* 0x002fd80003800000 */
[----:B------:R-:W1:Y:S02]  /*1d40*/  SYNCS.PHASECHK.TRANS64.TRYWAIT P2, [R0+URZ+0x38830], R3 ;  /* 0x03883003000075a7 */ /* 0x000e64000804017f */
[----:B-1----:R-:W-:Y:S05]  /*1d50*/  @!P2 BRA `(.L_x_2607) ;  /* 0x000001680024a947 */ /* 0x002fea0003800000 */
.L_x_2606:
        /* <DEDUP_REMOVED lines=232> */
[----:B------:R-:W-:Y:S02]  /*2be0*/  UIADD3 UR5, UR5, 0xc06, URZ ;  /* 0x00000c0605057890 */ /* 0x000fe4000fffe03f */
[----:B------:R-:W-:-:S05]  /*2bf0*/  UIADD3 UR7, UR4, 0x786, URZ ;  /* 0x0000078604077890 */ /* 0x000fca000fffe03f */
[----:B------:R-:W-:Y:S02]  /*2c00*/  UMOV UR56, UR5 ;  /* 0x0000000500387c82 */ /* 0x000fe40008000000 */
[----:B------:R-:W-:Y:S01]  /*2c10*/  UMOV UR58, UR7 ;  /* 0x00000007003a7c82 */ /* 0x000fe20008000000 */
[----:B------:R-:W-:Y:S01]  /*2c20*/  IMAD.U32 R6, RZ, RZ, UR56 ;  /* 0x00000038ff067e24 */ /* 0x000fe2000f8e00ff */
        /* <DEDUP_REMOVED lines=27> */
[----:B------:R-:W-:-:S06]  /*2de0*/  IMAD.U32 R233, RZ, RZ, UR11 ;  /* 0x0000000bffe97e24 */ /* 0x000fcc000f8e00ff */
        /* <DEDUP_REMOVED lines=26> */
[----:B------:R-:W-:Y:S01]  /*2f90*/  R2UR UR14, R19 ;  /* 0x00000000130e72ca */ /* 0x000fe200000e0000 */
        /* <DEDUP_REMOVED lines=216> */
[----:B------:R-:W-:-:S04]  /*3d20*/  UIADD3 UR6, UR4, 0x984, URZ ;  /* 0x0000098404067890 */ /* 0x000fc8000fffe03f */
[----:B------:R-:W-:-:S05]  /*3d30*/  PLOP3.LUT P2, PT, PT, PT, UP0, 0x80, 0x0 ;  /* 0x000000000000781c */ /* 0x000fca0003f4f008 */
[----:B------:R-:W-:-:S08]  /*3d40*/  @UP0 ULDC UR5, c[0x0][0x44c] ;  /* 0x0001130000050ab9 */ /* 0x000fd00000000800 */
[----:B------:R-:W-:Y:S01]  /*3d50*/  @P2 IMAD.HI.U32 R3, R2, UR5, RZ ;  /* 0x0000000502032c27 */ /* 0x000fe2000f8e00ff */
[----:B------:R-:W-:-:S04]  /*3d60*/  @UP0 ULDC UR5, c[0x0][0x450] ;  /* 0x0001140000050ab9 */ /* 0x000fc80000000800 */
[----:B------:R-:W-:Y:S01]  /*3d70*/  @P2 SHF.R.U32.HI R2, RZ, UR5, R3 ;  /* 0x00000005ff022c19 */ /* 0x000fe20008011603 */
[----:B------:R-:W-:-:S04]  /*3d80*/  UIMAD UR5, UR61, -0x50, UR15 ;  /* 0xffffffb03d0578a4 */ /* 0x000fc8000f8e020f */
[----:B------:R-:W0:Y:S01]  /*3d90*/  SHFL.IDX PT, R5, R2, 0x1, 0x1c1f ;  /* 0x003c1f0002057f89 */ /* 0x000e2200000e0000 */
[----:B------:R-:W-:-:S03]  /*3da0*/  UIADD3 UR5, UR5, 0x50, URZ ;  /* 0x0000005005057890 */ /* 0x000fc6000fffe03f */
[----:B------:R-:W1:Y:S03]  /*3db0*/  SHFL.IDX PT, R2, R2, RZ, 0x1c1f ;  /* 0x001c1fff02027589 */ /* 0x000e6600000e0000 */
[----:B------:R-:W-:Y:S01]  /*3dc0*/  IMAD.U32 R3, RZ, RZ, UR5 ;  /* 0x00000005ff037e24 */ /* 0x000fe2000f8e00ff */
[----:B------:R-:W-:-:S03]  /*3dd0*/  UMOV UR5, UR19 ;  /* 0x0000001300057c82 */ /* 0x000fc60008000000 */
[----:B------:R-:W-:Y:S01]  /*3de0*/  IMAD R3, R212, -0x2, R3 ;  /* 0xfffffffed4037824 */ /* 0x000fe200078e0203 */
        /* <DEDUP_REMOVED lines=23> */
[----:B------:R-:W-:Y:S02]  /*3f60*/  UMOV UR6, 0xffffffb0 ;  /* 0xffffffb000067882 */ /* 0x000fe40000000000 */
[----:B------:R-:W-:-:S06]  /*3f70*/  UIMAD UR6, UR61, UR6, 0x51 ;  /* 0x000000513d0674a4 */ /* 0x000fcc000f8e0206 */
[----:B------:R-:W-:Y:S01]  /*3f80*/  IMAD.U32 R21, RZ, RZ, UR6 ;  /* 0x00000006ff157e24 */ /* 0x000fe2000f8e00ff */
[----:B------:R-:W-:-:S03]  /*3f90*/  UIADD3 UR6, UR4, 0x986, URZ ;  /* 0x0000098604067890 */ /* 0x000fc6000fffe03f */
[----:B------:R-:W-:Y:S02]  /*3fa0*/  IMAD R4, R212, -0x2, R21 ;  /* 0xfffffffed4047824 */ /* 0x000fe400078e0215 */
[----:B------:R-:W-:-:S05]  /*3fb0*/  IMAD.U32 R21, RZ, RZ, UR14 ;  /* 0x0000000eff157e24 */ /* 0x000fca000f8e00ff */
[----:B------:R-:W-:-:S04]  /*3fc0*/  IADD3 R4, -R21, UR15, R4 ;  /* 0x0000000f15047c10 */ /* 0x000fc8000fffe104 */
[-CC-:B0-----:R-:W-:Y:S02]  /*3fd0*/  VIADDMNMX R5, R5, R4.reuse, R3.reuse, PT ;  /* 0x0000000405057246 */ /* 0x181fe40003800103 */
[----:B-1----:R-:W-:Y:S02]  /*3fe0*/  VIADDMNMX R3, R2, R4, R3, PT ;  /* 0x0000000402037246 */ /* 0x002fe40003800103 */
[C---:B------:R-:W-:Y:S02]  /*3ff0*/  ISETP.GT.AND P3, PT, R5.reuse, RZ, PT ;  /* 0x000000ff0500720c */ /* 0x040fe40003f64270 */
[C---:B------:R-:W-:Y:S02]  /*4000*/  ISETP.GT.AND P4, PT, R5.reuse, 0x1, PT ;  /* 0x000000010500780c */ /* 0x040fe40003f84270 */
        /* <DEDUP_REMOVED lines=15> */
[C---:B------:R-:W-:Y:S01]  /*4100*/  ISETP.GT.AND P3, PT, R5.reuse, 0x9, PT ;  /* 0x000000090500780c */ /* 0x040fe20003f64270 */
        /* <DEDUP_REMOVED lines=66> */
[----:B------:R-:W-:Y:S01]  /*4530*/  @UP0 ULDC UR10, c[0x0][0x450] ;  /* 0x00011400000a0ab9 */ /* 0x000fe20000000800 */
[----:B------:R-:W-:Y:S01]  /*4540*/  FSEL R39, R39, -INF , P3 ;  /* 0xff80000027277808 */ /* 0x000fe20001800000 */
[----:B------:R-:W-:Y:S01]  /*4550*/  @UP0 USHF.R.U32.HI UR4, URZ, UR10, UR7 ;  /* 0x0000000a3f040299 */ /* 0x000fe20008011607 */
[----:B------:R-:W-:-:S02]  /*4560*/  FMNMX.FTZ R14, R38, R21, !PT ;  /* 0x00000015260e7209 */ /* 0x000fc40007810000 */
[----:B------:R-:W-:Y:S01]  /*4570*/  ISETP.GT.AND P3, PT, R5, 0x41, PT ;  /* 0x000000410500780c */ /* 0x000fe20003f64270 */
[----:B------:R-:W-:Y:S01]  /*4580*/  UIADD3 UR6, UR4, UR15, -UR14 ;  /* 0x0000000f04067290 */ /* 0x000fe2000fffe80e */
[----:B------:R-:W-:-:S03]  /*4590*/  FMNMX.FTZ R21, R39, R14, !PT ;  /* 0x0000000e27157209 */ /* 0x000fc60007810000 */
        /* <DEDUP_REMOVED lines=259> */
.L_x_2617:
        /* <DEDUP_REMOVED lines=9> */
.L_x_2609:
        /* <DEDUP_REMOVED lines=9> */
.L_x_2610:
[----:B-1----:R-:W-:Y:S05]  /*56f0*/  @P3 BRA `(.L_x_2611) ;  /* 0x00000000000c3947 */ /* 0x002fea0003800000 */
[----:B------:R-:W-:-:S13]  /*5700*/  R2UR UR4, R3 ;  /* 0x00000000030472ca */ /* 0x000fda00000e0000 */
[----:B------:R-:W1:Y:S02]  /*5710*/  SYNCS.PHASECHK.TRANS64.TRYWAIT P3, [UR4+0x38830], R4 ;  /* 0x03883004ff0075a7 */ /* 0x000e640008060144 */
[----:B-1----:R-:W-:Y:S05]  /*5720*/  @!P3 BRA `(.L_x_2612) ;  /* 0x0000012c00c4b947 */ /* 0x002fea0003800000 */
.L_x_2611:
        /* <DEDUP_REMOVED lines=23> */
[----:B------:R-:W-:Y:S01]  /*58a0*/  UIADD3 UR58, UR4, 0x80, URZ ;  /* 0x00000080043a7890 */ /* 0x000fe2000fffe03f */
[-C--:B------:R-:W-:Y:S01]  /*58b0*/  FMUL.FTZ R28, R28, R0.reuse ;  /* 0x000000001c1c7220 */ /* 0x080fe20000410000 */
        /* <DEDUP_REMOVED lines=57> */
[----:B------:R-:W-:Y:S01]  /*5c50*/  UIADD3 UR58, UR4, 0x100, URZ ;  /* 0x00000100043a7890 */ /* 0x000fe2000fffe03f */
[-C--:B------:R-:W-:Y:S01]  /*5c60*/  FMUL.FTZ R105, R105, R0.reuse ;  /* 0x0000000069697220 */ /* 0x080fe20000410000 */
[----:B------:R-:W-:Y:S01]  /*5c70*/  UMOV UR56, UR14 ;  /* 0x0000000e00387c82 */ /* 0x000fe20008000000 */
[----:B------:R-:W-:Y:S01]  /*5c80*/  UMOV UR57, UR15 ;  /* 0x0000000f00397c82 */ /* 0x000fe20008000000 */
        /* <DEDUP_REMOVED lines=97> */
[----:B------:R-:W-:Y:S01]  /*62a0*/  UIADD3 UR58, UR4, 0x200, URZ ;  /* 0x00000200043a7890 */ /* 0x000fe2000fffe03f */
[----:B------:R-:W-:Y:S01]  /*62b0*/  UMOV UR56, UR14 ;  /* 0x0000000e00387c82 */ /* 0x000fe20008000000 */
[----:B------:R-:W-:Y:S01]  /*62c0*/  UMOV UR57, UR15 ;  /* 0x0000000f00397c82 */ /* 0x000fe20008000000 */
[----:B------:R-:W-:Y:S01]  /*62d0*/  UMOV UR59, 0x40000040 ;  /* 0x40000040003b7882 */ /* 0x000fe20000000000 */
        /* <DEDUP_REMOVED lines=104> */
[----:B------:R-:W-:Y:S02]  /*6960*/  UIADD3 UR10, UR4, 0x986, URZ ;  /* 0x00000986040a7890 */ /* 0x000fe4000fffe03f */
        /* <DEDUP_REMOVED lines=23> */
[----:B------:R-:W-:Y:S02]  /*6ae0*/  R2UR UR14, R6 ;  /* 0x00000000060e72ca */ /* 0x000fe400000e0000 */
[----:B------:R-:W-:-:S11]  /*6af0*/  R2UR UR15, R7 ;  /* 0x00000000070f72ca */ /* 0x000fd600000e0000 */
[----:B------:R-:W-:Y:S02]  /*6b00*/  UMOV UR56, UR14 ;  /* 0x0000000e00387c82 */ /* 0x000fe40008000000 */
        /* <DEDUP_REMOVED lines=263> */
.L_x_2613:
        /* <DEDUP_REMOVED lines=8> */
.L_x_2614:
[----:B--2---:R-:W-:Y:S05]  /*7c00*/  @P3 BRA `(.L_x_2615) ;  /* 0x0000000000083947 */ /* 0x004fea0003800000 */
[----:B------:R-:W2:Y:S02]  /*7c10*/  SYNCS.PHASECHK.TRANS64.TRYWAIT P3, [UR4+0x38850], R0 ;  /* 0x03885000ff0075a7 */ /* 0x000ea40008060144 */
[----:B--2---:R-:W-:Y:S05]  /*7c20*/  @!P3 BRA `(.L_x_2616) ;  /* 0x0000010800a0b947 */ /* 0x004fea0003800000 */
.L_x_2615:
[----:B------:R-:W-:Y:S01]  /*7c30*/  R2UR UR5, R17 ;  /* 0x00000000110572ca */ /* 0x000fe200000e0000 */
[----:B------:R-:W-:Y:S01]  /*7c40*/  WARPGROUP.ARRIVE ;  /* 0x00000000000079c5 */ /* 0x000fe20000000000 */
[----:B------:R-:W-:Y:S01]  /*7c50*/  UMOV UR7, 0x40000040 ;  /* 0x4000004000077882 */ /* 0x000fe20000000000 */
[----:B------:R-:W-:Y:S02]  /*7c60*/  R2UR UR18, R23 ;  /* 0x00000000171272ca */ /* 0x000fe400000e0000 */
[----:B------:R-:W-:Y:S02]  /*7c70*/  R2UR UR11, R234 ;  /* 0x00000000ea0b72ca */ /* 0x000fe400000e0000 */
[----:B------:R-:W-:Y:S02]  /*7c80*/  R2UR UR15, R19 ;  /* 0x00000000130f72ca */ /* 0x000fe400000e0000 */
[----:B------:R-:W-:-:S04]  /*7c90*/  R2UR UR14, R22 ;  /* 0x00000000160e72ca */ /* 0x000fc800000e0000 */
[----:B------:R-:W-:-:S03]  /*7ca0*/  UIADD3 UR5, UR5, 0x400, URZ ;  /* 0x0000040005057890 */ /* 0x000fc6000fffe03f */
[----:B-12---:R-:W-:Y:S01]  /*7cb0*/  VIADD R0, R213, UR18 ;  /* 0x00000012d5007c36 */ /* 0x006fe20008000000 */
[----:B------:R-:W-:-:S04]  /*7cc0*/  USHF.R.U32.HI UR5, URZ, 0x4, UR5 ;  /* 0x000000043f057899 */ /* 0x000fc80008011605 */
[----:B------:R-:W-:-:S04]  /*7cd0*/  ULOP3.LUT UR5, UR5, 0x3fff, URZ, 0xc0, !UPT ;  /* 0x00003fff05057892 */ /* 0x000fc8000f8ec03f */
[----:B------:R-:W-:-:S04]  /*7ce0*/  ULOP3.LUT UR5, UR5, 0x2800000, URZ, 0xfc, !UPT ;  /* 0x0280000005057892 */ /* 0x000fc8000f8efc3f */
[----:B------:R-:W-:-:S03]  /*7cf0*/  UIMAD UR10, UR61, 0xa00, UR5 ;  /* 0x00000a003d0a78a4 */ /* 0x000fc6000f8e0205 */
[----:B------:R-:W-:Y:S01]  /*7d00*/  @UP0 ULDC UR5, c[0x0][0x44c] ;  /* 0x0001130000050ab9 */ /* 0x000fe20000000800 */
[----:B------:R-:W-:Y:S01]  /*7d10*/  UMOV UR61, UR60 ;  /* 0x0000003c003d7c82 */ /* 0x000fe20008000000 */
[----:B------:R-:W-:Y:S01]  /*7d20*/  @P2 IMAD.HI.U32 R2, R0, UR5, RZ ;  /* 0x0000000500022c27 */ /* 0x000fe2000f8e00ff */
[----:B------:R-:W-:Y:S01]  /*7d30*/  @UP0 ULDC UR5, c[0x0][0x450] ;  /* 0x0001140000050ab9 */ /* 0x000fe20000000800 */
[----:B------:R-:W-:Y:S02]  /*7d40*/  UMOV UR6, UR10 ;  /* 0x0000000a00067c82 */ /* 0x000fe40008000000 */
[----:B------:R-:W-:Y:S01]  /*7d50*/  HGMMA.64x256x16.F32 R24, R208, gdesc[UR4].tnspB, R24, gsb0 ;  /* 0x43e00004d0187df0 */ /* 0x000fe20008000818 */
[----:B------:R-:W-:Y:S01]  /*7d60*/  UIADD3 UR6, UR10, 0x80, URZ ;  /* 0x000000800a067890 */ /* 0x000fe2000fffe03f */
[----:B------:R-:W-:Y:S01]  /*7d70*/  @P2 SHF.R.U32.HI R0, RZ, UR5, R2 ;  /* 0x00000005ff002c19 */ /* 0x000fe20008011602 */
[----:B------:R-:W-:Y:S01]  /*7d80*/  UMOV UR7, 0x40000040 ;  /* 0x4000004000077882 */ /* 0x000fe20000000000 */
[----:B------:R-:W-:-:S02]  /*7d90*/  UMOV UR5, 0x1 ;  /* 0x0000000100057882 */ /* 0x000fc40000000000 */
[----:B------:R-:W-:Y:S01]  /*7da0*/  UIMAD UR5, UR11, -0x50, UR5 ;  /* 0xffffffb00b0578a4 */ /* 0x000fe2000f8e0205 */
[----:B------:R-:W-:Y:S02]  /*7db0*/  WARPGROUP.DEPBAR.LE gsb0, 0x0 ;  /* 0x00008000000079c5 */ /* 0x000fe40000010000 */
[----:B------:R-:W-:-:S15]  /*7dc0*/  WARPGROUP.ARRIVE ;  /* 0x00000000000079c5 */ /* 0x000fde0000000000 */
[----:B------:R-:W-:-:S04]  /*7dd0*/  NOP ;  /* 0x0000000000007918 */ /* 0x000fc80000000000 */
        /* <DEDUP_REMOVED lines=11> */
[----:B------:R-:W1:Y:S01]  /*7e90*/  SHFL.IDX PT, R201, R0, 0x1, 0x1c1f ;  /* 0x003c1f0000c97f89 */ /* 0x000e6200000e0000 */
[----:B------:R-:W-:-:S15]  /*7ea0*/  IMAD.MOV.U32 R203, RZ, RZ, -0x2 ;  /* 0xfffffffeffcb7424 */ /* 0x000fde00078e00ff */
[----:B------:R-:W-:-:S06]  /*7eb0*/  NOP ;  /* 0x0000000000007918 */ /* 0x000fcc0000000000 */
[----:B------:R-:W-:Y:S01]  /*7ec0*/  HGMMA.64x256x16.F32 R24, R196, gdesc[UR4].tnspB, R24, gsb0 ;  /* 0x43e00004c4187df0 */ /* 0x000fe20008000818 */
[----:B0-----:R-:W-:Y:S01]  /*7ed0*/  IMAD R4, R212, R203, UR5 ;  /* 0x00000005d4047e24 */ /* 0x001fe2000f8e02cb */
[----:B------:R-:W-:Y:S01]  /*7ee0*/  UIADD3 UR6, UR10, 0x200, URZ ;  /* 0x000002000a067890 */ /* 0x000fe2000fffe03f */
[----:B------:R-:W-:Y:S01]  /*7ef0*/  IMAD.U32 R203, RZ, RZ, UR15 ;  /* 0x0000000fffcb7e24 */ /* 0x000fe2000f8e00ff */
[----:B------:R-:W-:Y:S01]  /*7f00*/  UMOV UR7, 0x40000040 ;  /* 0x4000004000077882 */ /* 0x000fe20000000000 */
[----:B------:R-:W-:-:S03]  /*7f10*/  ULDC UR5, c[0x0][0x988] ;  /* 0x0002620000057ab9 */ /* 0x000fc60000000800 */
[----:B------:R-:W-:Y:S02]  /*7f20*/  IADD3 R4, -R203, UR14, R4 ;  /* 0x0000000ecb047c10 */ /* 0x000fe4000fffe104 */
[----:B------:R-:W-:-:S03]  /*7f30*/  R2UR UR14, R3 ;  /* 0x00000000030e72ca */ /* 0x000fc600000e0000 */
[----:B-1----:R-:W-:-:S05]  /*7f40*/  IMAD.IADD R2, R4, 0x1, R201 ;  /* 0x0000000104027824 */ /* 0x002fca00078e02c9 */
[C---:B------:R-:W-:Y:S02]  /*7f50*/  ISETP.GT.AND P3, PT, R2.reuse, RZ, PT ;  /* 0x000000ff0200720c */ /* 0x040fe40003f64270 */
[----:B------:R-:W-:Y:S02]  /*7f60*/  ISETP.GT.AND P4, PT, R2, 0x1, PT ;  /* 0x000000010200780c */ /* 0x000fe40003f84270 */
[----:B------:R-:W-:Y:S02]  /*7f70*/  FSEL R186, R186, -INF , P3 ;  /* 0xff800000baba7808 */ /* 0x000fe40001800000 */
[----:B------:R-:W-:Y:S02]  /*7f80*/  ISETP.GT.AND P3, PT, R2, 0x8, PT ;  /* 0x000000080200780c */ /* 0x000fe40003f64270 */
[----:B------:R-:W-:Y:S02]  /*7f90*/  FSEL R187, R187, -INF , P4 ;  /* 0xff800000bbbb7808 */ /* 0x000fe40002000000 */
        /* <DEDUP_REMOVED lines=48> */
[----:B------:R-:W-:-:S02]  /*82a0*/  ISETP.GT.AND P3, PT, R2, 0x48, PT ;  /* 0x000000480200780c */ /* 0x000fc40003f64270 */
[----:B------:R-:W-:Y:S02]  /*82b0*/  FMNMX.FTZ R201, R155, R200, !PT ;  /* 0x000000c89bc97209 */ /* 0x000fe40007810000 */
[----:B------:R-:W-:Y:S02]  /*82c0*/  FSEL R158, R158, -INF , P3 ;  /* 0xff8000009e9e7808 */ /* 0x000fe40001800000 */
[----:B------:R-:W-:Y:S02]  /*82d0*/  ISETP.GT.AND P4, PT, R2, 0x49, PT ;  /* 0x000000490200780c */ /* 0x000fe40003f84270 */
[----:B------:R-:W-:Y:S02]  /*82e0*/  FMNMX.FTZ R2, R158, R201, !PT ;  /* 0x000000c99e027209 */ /* 0x000fe40007810000 */
[----:B------:R-:W0:Y:S01]  /*82f0*/  SHFL.IDX PT, R201, R0, RZ, 0x1c1f ;  /* 0x001c1fff00c97589 */ /* 0x000e2200000e0000 */
[----:B------:R-:W-:-:S04]  /*8300*/  FSEL R159, R159, -INF , P4 ;  /* 0xff8000009f9f7808 */ /* 0x000fc80002000000 */
[----:B------:R-:W-:-:S05]  /*8310*/  FMNMX.FTZ R200, R159, R2, !PT ;  /* 0x000000029fc87209 */ /* 0x000fca0007810000 */
[----:B------:R-:W1:Y:S01]  /*8320*/  SHFL.BFLY PT, R203, R200, 0x2, 0x1f ;  /* 0x0c401f00c8cb7f89 */ /* 0x000e6200000e0000 */
[----:B0-----:R-:W-:-:S05]  /*8330*/  IMAD.IADD R2, R4, 0x1, R201 ;  /* 0x0000000104027824 */ /* 0x001fca00078e02c9 */
[C---:B------:R-:W-:Y:S02]  /*8340*/  ISETP.GT.AND P3, PT, R2.reuse, RZ, PT ;  /* 0x000000ff0200720c */ /* 0x040fe40003f64270 */
[----:B------:R-:W-:Y:S02]  /*8350*/  ISETP.GT.AND P4, PT, R2, 0x1, PT ;  /* 0x000000010200780c */ /* 0x000fe40003f84270 */
[----:B------:R-:W-:Y:S02]  /*8360*/  FSEL R201, R184, -INF , P3 ;  /* 0xff800000b8c97808 */ /* 0x000fe40001800000 */
[----:B------:R-:W-:Y:S02]  /*8370*/  ISETP.GT.AND P5, PT, R2, 0x8, PT ;  /* 0x000000080200780c */ /* 0x000fe40003fa4270 */
[----:B------:R-:W-:Y:S02]  /*8380*/  FSEL R185, R185, -INF , P4 ;  /* 0xff800000b9b97808 */ /* 0x000fe40002000000 */
[----:B------:R-:W-:-:S02]  /*8390*/  FMNMX.FTZ R0, R201, R20, !PT ;  /* 0x00000014c9007209 */ /* 0x000fc40007810000 */
[----:B-1----:R-:W-:Y:S02]  /*83a0*/  FMNMX.FTZ R203, R200, R203, !PT ;  /* 0x000000cbc8cb7209 */ /* 0x002fe40007810000 */
[----:B------:R-:W-:Y:S02]  /*83b0*/  ISETP.GT.AND P3, PT, R2, 0x9, PT ;  /* 0x000000090200780c */ /* 0x000fe40003f64270 */
[----:B------:R-:W-:Y:S01]  /*83c0*/  FSEL R188, R188, -INF , P5 ;  /* 0xff800000bcbc7808 */ /* 0x000fe20002800000 */
[----:B------:R-:W0:Y:S01]  /*83d0*/  SHFL.BFLY PT, R4, R203, 0x1, 0x1f ;  /* 0x0c201f00cb047f89 */ /* 0x000e2200000e0000 */
[----:B------:R-:W-:Y:S02]  /*83e0*/  FSEL R189, R189, -INF , P3 ;  /* 0xff800000bdbd7808 */ /* 0x000fe40001800000 */
[C---:B------:R-:W-:Y:S02]  /*83f0*/  ISETP.GT.AND P3, PT, R2.reuse, 0x10, PT ;  /* 0x000000100200780c */ /* 0x040fe40003f64270 */
[----:B------:R-:W-:-:S02]  /*8400*/  ISETP.GT.AND P4, PT, R2, 0x11, PT ;  /* 0x000000110200780c */ /* 0x000fc40003f84270 */
[----:B------:R-:W-:Y:S02]  /*8410*/  FSEL R176, R176, -INF , P3 ;  /* 0xff800000b0b07808 */ /* 0x000fe40001800000 */
[C---:B------:R-:W-:Y:S02]  /*8420*/  ISETP.GT.AND P3, PT, R2.reuse, 0x18, PT ;  /* 0x000000180200780c */ /* 0x040fe40003f64270 */
[----:B------:R-:W-:Y:S02]  /*8430*/  FSEL R177, R177, -INF , P4 ;  /* 0xff800000b1b17808 */ /* 0x000fe40002000000 */
[----:B------:R-:W-:Y:S02]  /*8440*/  ISETP.GT.AND P5, PT, R2, 0x19, PT ;  /* 0x000000190200780c */ /* 0x000fe40003fa4270 */
[----:B------:R-:W-:Y:S02]  /*8450*/  FSEL R180, R180, -INF , P3 ;  /* 0xff800000b4b47808 */ /* 0x000fe40001800000 */
[----:B------:R-:W-:-:S02]  /*8460*/  FSEL R181, R181, -INF , P5 ;  /* 0xff800000b5b57808 */ /* 0x000fc40002800000 */
[C---:B------:R-:W-:Y:S02]  /*8470*/  ISETP.GT.AND P4, PT, R2.reuse, 0x20, PT ;  /* 0x000000200200780c */ /* 0x040fe40003f84270 */
[C---:B------:R-:W-:Y:S02]  /*8480*/  ISETP.GT.AND P5, PT, R2.reuse, 0x21, PT ;  /* 0x000000210200780c */ /* 0x040fe40003fa4270 */
[C---:B------:R-:W-:Y:S02]  /*8490*/  ISETP.GT.AND P3, PT, R2.reuse, 0x28, PT ;  /* 0x000000280200780c */ /* 0x040fe40003f64270 */
[----:B0-----:R-:W-:Y:S02]  /*84a0*/  FMNMX.FTZ R4, R203, R4, !PT ;  /* 0x00000004cb047209 */ /* 0x001fe40007810000 */
[----:B------:R-:W-:Y:S02]  /*84b0*/  FSEL R169, R169, -INF , P5 ;  /* 0xff800000a9a97808 */ /* 0x000fe40002800000 */
[----:B------:R-:W-:-:S02]  /*84c0*/  ISETP.GT.AND P5, PT, R2, 0x29, PT ;  /* 0x000000290200780c */ /* 0x000fc40003fa4270 */
[----:B------:R-:W-:Y:S02]  /*84d0*/  FSEL R172, R172, -INF , P3 ;  /* 0xff800000acac7808 */ /* 0x000fe40001800000 */
[----:B------:R-:W-:Y:S02]  /*84e0*/  FSEL R173, R173, -INF , P5 ;  /* 0xff800000adad7808 */ /* 0x000fe40002800000 */
[C---:B------:R-:W-:Y:S02]  /*84f0*/  ISETP.GT.AND P3, PT, R2.reuse, 0x30, PT ;  /* 0x000000300200780c */ /* 0x040fe40003f64270 */
[----:B------:R-:W-:Y:S02]  /*8500*/  ISETP.GT.AND P5, PT, R2, 0x31, PT ;  /* 0x000000310200780c */ /* 0x000fe40003fa4270 */
[----:B------:R-:W-:Y:S02]  /*8510*/  FSEL R160, R160, -INF , P3 ;  /* 0xff800000a0a07808 */ /* 0x000fe40001800000 */
        /* <DEDUP_REMOVED lines=10> */
[----:B------:R-:W-:Y:S01]  /*85c0*/  ISETP.GT.AND P5, PT, R2, 0x49, PT ;  /* 0x000000490200780c */ /* 0x000fe20003fa4270 */
[----:B------:R-:W-:Y:S02]  /*85d0*/  WARPGROUP.DEPBAR.LE gsb0, 0x0 ;  /* 0x00008000000079c5 */ /* 0x000fe40000010000 */
[----:B------:R-:W-:Y:S01]  /*85e0*/  FMNMX.FTZ R197, R185, R0, !PT ;  /* 0x00000000b9c57209 */ /* 0x000fe20007810000 */
[----:B------:R-:W-:-:S03]  /*85f0*/  WARPGROUP.ARRIVE ;  /* 0x00000000000079c5 */ /* 0x000fc60000000000 */
[----:B------:R-:W-:-:S03]  /*8600*/  FMNMX.FTZ R0, R188, R197, !PT ;  /* 0x000000c5bc007209 */ /* 0x000fc60007810000 */
[----:B------:R-:W-:Y:S01]  /*8610*/  HGMMA.64x256x16.F32 R24, R192, gdesc[UR4].tnspB, R24, gsb0 ;  /* 0x43e00004c0187df0 */ /* 0x000fe20008000818 */
[----:B------:R-:W-:Y:S02]  /*8620*/  FMNMX.FTZ R197, R189, R0, !PT ;  /* 0x00000000bdc57209 */ /* 0x000fe40007810000 */
[----:B------:R-:W-:Y:S02]  /*8630*/  R2UR UR6, R235 ;  /* 0x00000000eb0672ca */ /* 0x000fe400000e0000 */
[----:B------:R-:W-:-:S04]  /*8640*/  FMNMX.FTZ R0, R176, R197, !PT ;  /* 0x000000c5b0007209 */ /* 0x000fc80007810000 */
[----:B------:R-:W-:Y:S02]  /*8650*/  FMNMX.FTZ R197, R177, R0, !PT ;  /* 0x00000000b1c57209 */ /* 0x000fe40007810000 */
[----:B------:R-:W-:Y:S01]  /*8660*/  FSEL R0, R168, -INF , P4 ;  /* 0xff800000a8007808 */ /* 0x000fe20002000000 */
[----:B------:R-:W-:Y:S01]  /*8670*/  FMUL.FTZ R168, R4, UR5 ;  /* 0x0000000504a87c20 */ /* 0x000fe20008410000 */
[----:B------:R-:W-:Y:S02]  /*8680*/  FMNMX.FTZ R184, R180, R197, !PT ;  /* 0x000000c5b4b87209 */ /* 0x000fe40007810000 */
[----:B------:R-:W-:Y:S01]  /*8690*/  FSETP.NEU.FTZ.AND P4, PT, R4, -INF , PT ;  /* 0xff8000000400780b */ /* 0x000fe20003f9d000 */
[----:B------:R-:W-:Y:S01]  /*86a0*/  UISETP.GT.AND UP1, UPT, UR11, UR6, UPT ;  /* 0x000000060b00728c */ /* 0x000fe2000bf24270 */
[----:B------:R-:W-:Y:S02]  /*86b0*/  FMNMX.FTZ R3, R181, R184, !PT ;  /* 0x000000b8b5037209 */ /* 0x000fe40007810000 */
[----:B------:R-:W-:-:S02]  /*86c0*/  FSEL R168, R168, RZ, P4 ;  /* 0x000000ffa8a87208 */ /* 0x000fc40002000000 */
[----:B------:R-:W-:Y:S02]  /*86d0*/  FMNMX.FTZ R184, R0, R3, !PT ;  /* 0x0000000300b87209 */ /* 0x000fe40007810000 */
[----:B------:R-:W-:Y:S01]  /*86e0*/  R2UR UR6, R16 ;  /* 0x00000000100672ca */ /* 0x000fe200000e0000 */
[--C-:B------:R-:W-:Y:S01]  /*86f0*/  FFMA.FTZ R209, R186, UR5, -R168.reuse ;  /* 0x00000005bad17c23 */ /* 0x100fe200080108a8 */
[----:B------:R-:W-:Y:S01]  /*8700*/  FMNMX.FTZ R3, R169, R184, !PT ;  /* 0x000000b8a9037209 */ /* 0x000fe20007810000 */
[--C-:B------:R-:W-:Y:S01]  /*8710*/  FFMA.FTZ R211, R190, UR5, -R168.reuse ;  /* 0x00000005bed37c23 */ /* 0x100fe200080108a8 */
[--C-:B------:R-:W-:Y:S01]  /*8720*/  FFMA.FTZ R203, R174, UR5, -R168.reuse ;  /* 0x00000005aecb7c23 */ /* 0x100fe200080108a8 */
[--C-:B------:R-:W-:Y:S01]  /*8730*/  FFMA.FTZ R197, R162, UR5, -R168.reuse ;  /* 0x00000005a2c57c23 */ /* 0x100fe200080108a8 */
[----:B------:R-:W-:Y:S01]  /*8740*/  FMNMX.FTZ R184, R172, R3, !PT ;  /* 0x00000003acb87209 */ /* 0x000fe20007810000 */
[--C-:B------:R-:W-:Y:S01]  /*8750*/  FFMA.FTZ R162, R163, UR5, -R168.reuse ;  /* 0x00000005a3a27c23 */ /* 0x100fe200080108a8 */
[----:B------:R-:W-:Y:S01]  /*8760*/  MUFU.EX2 R209, R209 ;  /* 0x000000d100d17308 */ /* 0x000fe20000000800 */
[--C-:B------:R-:W-:Y:S01]  /*8770*/  FFMA.FTZ R205, R178, UR5, -R168.reuse ;  /* 0x00000005b2cd7c23 */ /* 0x100fe200080108a8 */
[----:B------:R-:W-:Y:S01]  /*8780*/  FMNMX.FTZ R3, R173, R184, !PT ;  /* 0x000000b8ad037209 */ /* 0x000fe20007810000 */
[--C-:B------:R-:W-:Y:S01]  /*8790*/  FFMA.FTZ R184, R187, UR5, -R168.reuse ;  /* 0x00000005bbb87c23 */ /* 0x100fe200080108a8 */
[----:B------:R-:W-:Y:S01]  /*87a0*/  FSEL R187, R156, -INF , P3 ;  /* 0xff8000009cbb7808 */ /* 0x000fe20001800000 */
[--C-:B------:R-:W-:Y:S01]  /*87b0*/  FFMA.FTZ R156, R170, UR5, -R168.reuse ;  /* 0x00000005aa9c7c23 */ /* 0x100fe200080108a8 */
[----:B------:R-:W-:Y:S01]  /*87c0*/  FMNMX.FTZ R186, R160, R3, !PT ;  /* 0x00000003a0ba7209 */ /* 0x000fe20007810000 */
[--C-:B------:R-:W-:Y:S01]  /*87d0*/  FFMA.FTZ R170, R175, UR5, -R168.reuse ;  /* 0x00000005afaa7c23 */ /* 0x100fe200080108a8 */
[----:B------:R-:W-:Y:S01]  /*87e0*/  MUFU.EX2 R211, R211 ;  /* 0x000000d300d37308 */ /* 0x000fe20000000800 */
        /* <DEDUP_REMOVED lines=14> */
[----:B------:R-:W-:Y:S01]  /*88d0*/  FFMA.FTZ R159, R159, UR5, -R168 ;  /* 0x000000059f9f7c23 */ /* 0x000fe200080108a8 */
[----:B------:R-:W-:Y:S01]  /*88e0*/  MUFU.EX2 R205, R205 ;  /* 0x000000cd00cd7308 */ /* 0x000fe20000000800 */
[----:B------:R-:W-:Y:S01]  /*88f0*/  IMAD.U32 R233, RZ, RZ, UR6 ;  /* 0x00000006ffe97e24 */ /* 0x000fe2000f8e00ff */
[----:B------:R-:W-:-:S02]  /*8900*/  FMNMX.FTZ R2, R153, R190, !PT ;  /* 0x000000be99027209 */ /* 0x000fc40007810000 */
[----:B------:R-:W-:Y:S01]  /*8910*/  FSEL R190, R157, -INF , P5 ;  /* 0xff8000009dbe7808 */ /* 0x000fe20002800000 */
[----:B------:R-:W-:Y:S01]  /*8920*/  FFMA.FTZ R157, R171, UR5, -R168 ;  /* 0x00000005ab9d7c23 */ /* 0x000fe200080108a8 */
        /* <DEDUP_REMOVED lines=10> */
[----:B------:R-:W1:Y:S08]  /*89d0*/  MUFU.EX2 R157, R157 ;  /* 0x0000009d009d7308 */ /* 0x000e700000000800 */
[----:B------:R-:W-:Y:S08]  /*89e0*/  MUFU.EX2 R203, R203 ;  /* 0x000000cb00cb7308 */ /* 0x000ff00000000800 */
[----:B------:R-:W-:Y:S01]  /*89f0*/  MUFU.EX2 R170, R170 ;  /* 0x000000aa00aa7308 */ /* 0x000fe20000000800 */
[----:B0-----:R-:W-:-:S04]  /*8a00*/  FMNMX.FTZ R3, R2, R3, !PT ;  /* 0x0000000302037209 */ /* 0x001fc80007810000 */
[C---:B------:R-:W-:Y:S01]  /*8a10*/  FSETP.NEU.FTZ.AND P3, PT, R3.reuse, -INF , PT ;  /* 0xff8000000300780b */ /* 0x040fe20003f7d000 */
[----:B------:R-:W-:Y:S02]  /*8a20*/  FMUL.FTZ R174, R3, UR5 ;  /* 0x0000000503ae7c20 */ /* 0x000fe40008410000 */
[----:B------:R-:W-:Y:S03]  /*8a30*/  MUFU.EX2 R197, R197 ;  /* 0x000000c500c57308 */ /* 0x000fe60000000800 */
[----:B------:R-:W-:-:S05]  /*8a40*/  FSEL R174, R174, RZ, P3 ;  /* 0x000000ffaeae7208 */ /* 0x000fca0001800000 */
[----:B------:R-:W-:Y:S01]  /*8a50*/  MUFU.EX2 R162, R162 ;  /* 0x000000a200a27308 */ /* 0x000fe20000000800 */
[--C-:B------:R-:W-:Y:S01]  /*8a60*/  FFMA.FTZ R200, R0, UR5, -R174.reuse ;  /* 0x0000000500c87c23 */ /* 0x100fe200080108ae */
[----:B------:R-:W-:Y:S01]  /*8a70*/  FSEL R0, R4, RZ, P4 ;  /* 0x000000ff04007208 */ /* 0x000fe20002000000 */
[--C-:B------:R-:W-:Y:S01]  /*8a80*/  FFMA.FTZ R163, R201, UR5, -R174.reuse ;  /* 0x00000005c9a37c23 */ /* 0x100fe200080108ae */
[--C-:B------:R-:W-:Y:S01]  /*8a90*/  FFMA.FTZ R208, R185, UR5, -R174.reuse ;  /* 0x00000005b9d07c23 */ /* 0x100fe200080108ae */
[--C-:B------:R-:W-:Y:S01]  /*8aa0*/  FFMA.FTZ R210, R188, UR5, -R174.reuse ;  /* 0x00000005bcd27c23 */ /* 0x100fe200080108ae */
[--C-:B------:R-:W-:Y:S01]  /*8ab0*/  FFMA.FTZ R171, R189, UR5, -R174.reuse ;  /* 0x00000005bdab7c23 */ /* 0x100fe200080108ae */
[----:B------:R-:W-:Y:S01]  /*8ac0*/  FADD.FTZ R0, -R0, R21 ;  /* 0x0000001500007221 */ /* 0x000fe20000010100 */
[----:B------:R-:W-:Y:S01]  /*8ad0*/  FSEL R21, R3, RZ, P3 ;  /* 0x000000ff03157208 */ /* 0x000fe20001800000 */
[----:B------:R-:W-:Y:S01]  /*8ae0*/  MUFU.EX2 R163, R163 ;  /* 0x000000a300a37308 */ /* 0x000fe20000000800 */
[--C-:B------:R-:W-:Y:S01]  /*8af0*/  FFMA.FTZ R204, R176, UR5, -R174.reuse ;  /* 0x00000005b0cc7c23 */ /* 0x100fe200080108ae */
[----:B------:R-:W-:Y:S01]  /*8b00*/  FMUL.FTZ R2, R0, UR5 ;  /* 0x0000000500027c20 */ /* 0x000fe20008410000 */
[----:B------:R-:W-:Y:S01]  /*8b10*/  FFMA.FTZ R175, R177, UR5, -R174 ;  /* 0x00000005b1af7c23 */ /* 0x000fe200080108ae */
[----:B------:R-:W-:Y:S01]  /*8b20*/  FADD.FTZ R21, -R21, R20 ;  /* 0x0000001415157221 */ /* 0x000fe20000010100 */
[----:B------:R-:W-:-:S02]  /*8b30*/  IMAD.U32 R20, RZ, RZ, UR14 ;  /* 0x0000000eff147e24 */ /* 0x000fc4000f8e00ff */
[--C-:B------:R-:W-:Y:S01]  /*8b40*/  FFMA.FTZ R206, R180, UR5, -R174.reuse ;  /* 0x00000005b4ce7c23 */ /* 0x100fe200080108ae */
[--C-:B------:R-:W-:Y:S01]  /*8b50*/  FFMA.FTZ R167, R181, UR5, -R174.reuse ;  /* 0x00000005b5a77c23 */ /* 0x100fe200080108ae */
[----:B------:R-:W-:Y:S01]  /*8b60*/  FMUL.FTZ R0, R21, UR5 ;  /* 0x0000000515007c20 */ /* 0x000fe20008410000 */
[----:B------:R-:W0:Y:S01]  /*8b70*/  MUFU.EX2 R2, R2 ;  /* 0x0000000200027308 */ /* 0x000e220000000800 */
[----:B------:R-:W-:Y:S02]  /*8b80*/  @!P1 VIADD R20, R20, 0x38840 ;  /* 0x0003884014149836 */ /* 0x000fe40000000000 */
[--C-:B------:R-:W-:Y:S01]  /*8b90*/  FFMA.FTZ R21, R173, UR5, -R174.reuse ;  /* 0x00000005ad157c23 */ /* 0x100fe200080108ae */
[--C-:B------:R-:W-:Y:S01]  /*8ba0*/  FFMA.FTZ R169, R169, UR5, -R174.reuse ;  /* 0x00000005a9a97c23 */ /* 0x100fe200080108ae */
[--C-:B------:R-:W-:Y:S01]  /*8bb0*/  FFMA.FTZ R202, R172, UR5, -R174.reuse ;  /* 0x00000005acca7c23 */ /* 0x100fe200080108ae */
[----:B------:R-:W-:Y:S01]  /*8bc0*/  FFMA.FTZ R196, R160, UR5, -R174 ;  /* 0x00000005a0c47c23 */ /* 0x000fe200080108ae */
[----:B------:R-:W-:Y:S01]  /*8bd0*/  @!P1 PRMT R20, RZ, 0x654, R20 ;  /* 0x00000654ff149816 */ /* 0x000fe20000000014 */
[--C-:B------:R-:W-:Y:S01]  /*8be0*/  FFMA.FTZ R161, R161, UR5, -R174.reuse ;  /* 0x00000005a1a17c23 */ /* 0x100fe200080108ae */
[----:B------:R-:W2:Y:S01]  /*8bf0*/  MUFU.EX2 R0, R0 ;  /* 0x0000000000007308 */ /* 0x000ea20000000800 */
[--C-:B------:R-:W-:Y:S01]  /*8c00*/  FFMA.FTZ R198, R164, UR5, -R174.reuse ;  /* 0x00000005a4c67c23 */ /* 0x100fe200080108ae */
[--C-:B------:R-:W-:Y:S01]  /*8c10*/  FFMA.FTZ R165, R165, UR5, -R174.reuse ;  /* 0x00000005a5a57c23 */ /* 0x100fe200080108ae */
[----:B-1----:R-:W-:Y:S01]  /*8c20*/  F2FP.F16.F32.PACK_AB R201, R157, R156 ;  /* 0x0000009c9dc9723e */ /* 0x002fe200000000ff */
[----:B------:R-:W-:Y:S01]  /*8c30*/  FFMA.FTZ R187, R187, UR5, -R174 ;  /* 0x00000005bbbb7c23 */ /* 0x000fe200080108ae */
[----:B------:R-:W-:Y:S01]  /*8c40*/  IMAD.U32 R172, RZ, RZ, UR4 ;  /* 0x00000004ffac7e24 */ /* 0x000fe2000f8e00ff */
[----:B------:R-:W-:Y:S01]  /*8c50*/  PLOP3.LUT P3, PT, PT, PT, UP1, 0x80, 0x0 ;  /* 0x000000000000781c */ /* 0x000fe20003f6f018 */
[----:B------:R-:W-:Y:S01]  /*8c60*/  UIADD3 UR4, UR11, -0x1, URZ ;  /* 0xffffffff0b047890 */ /* 0x000fe2000fffe03f */
[----:B------:R-:W1:Y:S01]  /*8c70*/  MUFU.EX2 R208, R208 ;  /* 0x000000d000d07308 */ /* 0x000e620000000800 */
[----:B0-----:R-:W-:Y:S01]  /*8c80*/  FFMA.FTZ R177, R2, R5, R209 ;  /* 0x0000000502b17223 */ /* 0x001fe200000100d1 */
[----:B------:R-:W-:Y:S01]  /*8c90*/  @!P1 VIADD R160, R172, 0x38860 ;  /* 0x00038860aca09836 */ /* 0x000fe20000000000 */
[----:B------:R-:W-:-:S02]  /*8ca0*/  F2FP.F16.F32.PACK_AB R209, R184, R209 ;  /* 0x000000d1b8d1723e */ /* 0x000fc400000000ff */
[----:B------:R-:W-:Y:S02]  /*8cb0*/  IMAD.U32 R234, RZ, RZ, UR4 ;  /* 0x00000004ffea7e24 */ /* 0x000fe4000f8e00ff */
[----:B------:R-:W-:Y:S01]  /*8cc0*/  @!P1 PRMT R160, RZ, 0x654, R160 ;  /* 0x00000654ffa09816 */ /* 0x000fe200000000a0 */
[----:B------:R-:W0:Y:S01]  /*8cd0*/  MUFU.EX2 R210, R210 ;  /* 0x000000d200d27308 */ /* 0x000e220000000800 */
[----:B--2---:R-:W-:Y:S01]  /*8ce0*/  FFMA.FTZ R173, R0, R14, R163 ;  /* 0x0000000e00ad7223 */ /* 0x004fe200000100a3 */
[----:B------:R-:W-:-:S06]  /*8cf0*/  FADD.FTZ R14, R184, R177 ;  /* 0x000000b1b80e7221 */ /* 0x000fcc0000010000 */
[----:B------:R-:W2:Y:S01]  /*8d00*/  MUFU.EX2 R171, R171 ;  /* 0x000000ab00ab7308 */ /* 0x000ea20000000800 */
[C---:B-1----:R-:W-:Y:S01]  /*8d10*/  FADD.FTZ R173, R208.reuse, R173 ;  /* 0x000000add0ad7221 */ /* 0x042fe20000010000 */
[----:B------:R-:W-:-:S06]  /*8d20*/  F2FP.F16.F32.PACK_AB R208, R208, R163 ;  /* 0x000000a3d0d0723e */ /* 0x000fcc00000000ff */
[----:B------:R-:W1:Y:S08]  /*8d30*/  MUFU.EX2 R204, R204 ;  /* 0x000000cc00cc7308 */ /* 0x000e700000000800 */
[----:B------:R-:W3:Y:S08]  /*8d40*/  MUFU.EX2 R175, R175 ;  /* 0x000000af00af7308 */ /* 0x000ef00000000800 */
[----:B------:R-:W4:Y:S08]  /*8d50*/  MUFU.EX2 R206, R206 ;  /* 0x000000ce00ce7308 */ /* 0x000f300000000800 */
[----:B------:R-:W5:Y:S08]  /*8d60*/  MUFU.EX2 R167, R167 ;  /* 0x000000a700a77308 */ /* 0x000f700000000800 */
[----:B------:R-:W5:Y:S08]  /*8d70*/  MUFU.EX2 R200, R200 ;  /* 0x000000c800c87308 */ /* 0x000f700000000800 */
[----:B------:R-:W5:Y:S08]  /*8d80*/  MUFU.EX2 R169, R169 ;  /* 0x000000a900a97308 */ /* 0x000f700000000800 */
[----:B------:R-:W5:Y:S08]  /*8d90*/  MUFU.EX2 R202, R202 ;  /* 0x000000ca00ca7308 */ /* 0x000f700000000800 */
[----:B------:R-:W5:Y:S08]  /*8da0*/  MUFU.EX2 R21, R21 ;  /* 0x0000001500157308 */ /* 0x000f700000000800 */
[----:B------:R-:W5:Y:S08]  /*8db0*/  MUFU.EX2 R196, R196 ;  /* 0x000000c400c47308 */ /* 0x000f700000000800 */
[----:B------:R0:W5:Y:S01]  /*8dc0*/  MUFU.EX2 R5, R161 ;  /* 0x000000a100057308 */ /* 0x0001620000000800 */
[----:B------:R-:W-:-:S02]  /*8dd0*/  WARPGROUP.DEPBAR.LE gsb0, 0x0 ;  /* 0x00008000000079c5 */ /* 0x000fc40000010000 */
[----:B------:R2:W-:Y:S01]  /*8de0*/  @!P1 SYNCS.ARRIVE.TRANS64.RED.A1T0 RZ, [R20+URZ], RZ ;  /* 0x000000ff14ff99a7 */ /* 0x0005e2000810043f */
[----:B------:R-:W-:-:S04]  /*8df0*/  FFMA.FTZ R192, R152, UR5, -R174 ;  /* 0x0000000598c07c23 */ /* 0x000fc800080108ae */
[----:B------:R-:W-:Y:S01]  /*8e00*/  MUFU.EX2 R199, R199 ;  /* 0x000000c700c77308 */ /* 0x000fe20000000800 */
[--C-:B0-----:R-:W-:Y:S01]  /*8e10*/  FFMA.FTZ R161, R153, UR5, -R174.reuse ;  /* 0x0000000599a17c23 */ /* 0x101fe200080108ae */
[----:B------:R-:W-:Y:S01]  /*8e20*/  FFMA.FTZ R174, R190, UR5, -R174 ;  /* 0x00000005beae7c23 */ /* 0x000fe200080108ae */
[----:B--2---:R-:W-:Y:S01]  /*8e30*/  FADD.FTZ R20, R210, R173 ;  /* 0x000000add2147221 */ /* 0x004fe20000010000 */
[----:B------:R-:W-:Y:S01]  /*8e40*/  FADD.FTZ R173, R211, R14 ;  /* 0x0000000ed3ad7221 */ /* 0x000fe20000010000 */
[----:B------:R0:W-:Y:S03]  /*8e50*/  @!P1 SYNCS.ARRIVE.TRANS64.RED.A1T0 RZ, [R160+URZ], RZ ;  /* 0x000000ffa0ff99a7 */ /* 0x0001e6000810043f */
[----:B------:R-:W2:Y:S01]  /*8e60*/  MUFU.EX2 R198, R198 ;  /* 0x000000c600c67308 */ /* 0x000ea20000000800 */
[----:B------:R-:W-:Y:S01]  /*8e70*/  FADD.FTZ R177, R171, R20 ;  /* 0x00000014abb17221 */ /* 0x000fe20000010000 */
[C---:B------:R-:W-:Y:S01]  /*8e80*/  FADD.FTZ R14, R186.reuse, R173 ;  /* 0x000000adba0e7221 */ /* 0x040fe20000010000 */
[----:B------:R-:W-:-:S02]  /*8e90*/  F2FP.F16.F32.PACK_AB R211, R186, R211 ;  /* 0x000000d3bad3723e */ /* 0x000fc400000000ff */
[----:B-1----:R-:W-:Y:S01]  /*8ea0*/  FADD.FTZ R20, R204, R177 ;  /* 0x000000b1cc147221 */ /* 0x002fe20000010000 */
[----:B------:R-:W-:Y:S01]  /*8eb0*/  FADD.FTZ R173, R205, R14 ;  /* 0x0000000ecdad7221 */ /* 0x000fe20000010000 */
[----:B------:R-:W-:Y:S01]  /*8ec0*/  F2FP.F16.F32.PACK_AB R210, R171, R210 ;  /* 0x000000d2abd2723e */ /* 0x000fe200000000ff */
[----:B------:R1:W0:Y:S01]  /*8ed0*/  MUFU.EX2 R153, R165 ;  /* 0x000000a500997308 */ /* 0x0002220000000800 */
[C---:B---3--:R-:W-:Y:S01]  /*8ee0*/  FADD.FTZ R177, R175.reuse, R20 ;  /* 0x00000014afb17221 */ /* 0x048fe20000010000 */
[----:B------:R-:W-:Y:S01]  /*8ef0*/  FADD.FTZ R14, R178, R173 ;  /* 0x000000adb20e7221 */ /* 0x000fe20000010000 */
[----:B------:R-:W-:Y:S02]  /*8f00*/  F2FP.F16.F32.PACK_AB R204, R175, R204 ;  /* 0x000000ccafcc723e */ /* 0x000fe400000000ff */
[----:B----4-:R-:W-:Y:S01]  /*8f10*/  FADD.FTZ R20, R206, R177 ;  /* 0x000000b1ce147221 */ /* 0x010fe20000010000 */
[----:B------:R-:W-:Y:S01]  /*8f20*/  FADD.FTZ R173, R207, R14 ;  /* 0x0000000ecfad7221 */ /* 0x000fe20000010000 */
[----:B------:R-:W-:Y:S01]  /*8f30*/  F2FP.F16.F32.PACK_AB R205, R178, R205 ;  /* 0x000000cdb2cd723e */ /* 0x000fe200000000ff */
[----:B------:R-:W3:Y:S01]  /*8f40*/  MUFU.EX2 R166, R166 ;  /* 0x000000a600a67308 */ /* 0x000ee20000000800 */
[C---:B-----5:R-:W-:Y:S01]  /*8f50*/  FADD.FTZ R177, R167.reuse, R20 ;  /* 0x00000014a7b17221 */ /* 0x060fe20000010000 */
[----:B------:R-:W-:Y:S01]  /*8f60*/  FADD.FTZ R173, R182, R173 ;  /* 0x000000adb6ad7221 */ /* 0x000fe20000010000 */
[----:B------:R-:W-:-:S02]  /*8f70*/  F2FP.F16.F32.PACK_AB R206, R167, R206 ;  /* 0x000000cea7ce723e */ /* 0x000fc400000000ff */
[----:B------:R-:W-:Y:S01]  /*8f80*/  FADD.FTZ R14, R200, R177 ;  /* 0x000000b1c80e7221 */ /* 0x000fe20000010000 */
[----:B------:R-:W-:Y:S01]  /*8f90*/  FADD.FTZ R20, R156, R173 ;  /* 0x000000ad9c147221 */ /* 0x000fe20000010000 */
[----:B------:R-:W-:Y:S01]  /*8fa0*/  F2FP.F16.F32.PACK_AB R207, R182, R207 ;  /* 0x000000cfb6cf723e */ /* 0x000fe200000000ff */
[----:B------:R-:W-:Y:S01]  /*8fb0*/  MUFU.EX2 R154, R154 ;  /* 0x0000009a009a7308 */ /* 0x000fe20000000800 */
[----:B------:R-:W-:Y:S01]  /*8fc0*/  FADD.FTZ R163, R169, R14 ;  /* 0x0000000ea9a37221 */ /* 0x000fe20000010000 */
[----:B------:R-:W-:Y:S01]  /*8fd0*/  FADD.FTZ R20, R157, R20 ;  /* 0x000000149d147221 */ /* 0x000fe20000010000 */
[----:B------:R-:W-:Y:S02]  /*8fe0*/  F2FP.F16.F32.PACK_AB R200, R169, R200 ;  /* 0x000000c8a9c8723e */ /* 0x000fe400000000ff */
[----:B------:R-:W-:Y:S01]  /*8ff0*/  FADD.FTZ R14, R202, R163 ;  /* 0x000000a3ca0e7221 */ /* 0x000fe20000010000 */
[----:B------:R-:W-:Y:S01]  /*9000*/  FADD.FTZ R163, R203, R20 ;  /* 0x00000014cba37221 */ /* 0x000fe20000010000 */
[C---:B------:R-:W-:Y:S01]  /*9010*/  F2FP.F16.F32.PACK_AB R202, R21.reuse, R202 ;  /* 0x000000ca15ca723e */ /* 0x040fe200000000ff */
[----:B------:R-:W4:Y:S01]  /*9020*/  MUFU.EX2 R192, R192 ;  /* 0x000000c000c07308 */ /* 0x000f220000000800 */
[----:B-1----:R-:W-:Y:S01]  /*9030*/  FADD.FTZ R165, R21, R14 ;  /* 0x0000000e15a57221 */ /* 0x002fe20000010000 */
[C---:B------:R-:W-:Y:S01]  /*9040*/  FADD.FTZ R14, R170.reuse, R163 ;  /* 0x000000a3aa0e7221 */ /* 0x040fe20000010000 */
[----:B------:R-:W-:-:S02]  /*9050*/  F2FP.F16.F32.PACK_AB R203, R170, R203 ;  /* 0x000000cbaacb723e */ /* 0x000fc400000000ff */
[----:B------:R-:W-:Y:S01]  /*9060*/  FADD.FTZ R20, R196, R165 ;  /* 0x000000a5c4147221 */ /* 0x000fe20000010000 */
[----:B------:R-:W-:Y:S01]  /*9070*/  FADD.FTZ R157, R197, R14 ;  /* 0x0000000ec59d7221 */ /* 0x000fe20000010000 */
[C---:B------:R-:W-:Y:S01]  /*9080*/  F2FP.F16.F32.PACK_AB R196, R5.reuse, R196 ;  /* 0x000000c405c4723e */ /* 0x040fe200000000ff */
[----:B------:R-:W1:Y:S01]  /*9090*/  MUFU.EX2 R155, R155 ;  /* 0x0000009b009b7308 */ /* 0x000e620000000800 */
[----:B------:R-:W-:Y:S01]  /*90a0*/  FADD.FTZ R163, R5, R20 ;  /* 0x0000001405a37221 */ /* 0x000fe20000010000 */
[C---:B------:R-:W-:Y:S01]  /*90b0*/  FADD.FTZ R14, R162.reuse, R157 ;  /* 0x0000009da20e7221 */ /* 0x040fe20000010000 */
[----:B------:R-:W-:Y:S02]  /*90c0*/  F2FP.F16.F32.PACK_AB R197, R162, R197 ;  /* 0x000000c5a2c5723e */ /* 0x000fe400000000ff */
[----:B--2---:R-:W-:Y:S01]  /*90d0*/  FADD.FTZ R20, R198, R163 ;  /* 0x000000a3c6147221 */ /* 0x004fe20000010000 */
[----:B------:R-:W-:Y:S01]  /*90e0*/  FADD.FTZ R5, R199, R14 ;  /* 0x0000000ec7057221 */ /* 0x000fe20000010000 */
[C---:B0-----:R-:W-:Y:S01]  /*90f0*/  F2FP.F16.F32.PACK_AB R198, R153.reuse, R198 ;  /* 0x000000c699c6723e */ /* 0x041fe200000000ff */
[----:B------:R-:W0:Y:S01]  /*9100*/  MUFU.EX2 R161, R161 ;  /* 0x000000a100a17308 */ /* 0x000e220000000800 */
[----:B------:R-:W-:Y:S01]  /*9110*/  FADD.FTZ R21, R153, R20 ;  /* 0x0000001499157221 */ /* 0x000fe20000010000 */
[C---:B---3--:R-:W-:Y:S01]  /*9120*/  FADD.FTZ R5, R166.reuse, R5 ;  /* 0x00000005a6057221 */ /* 0x048fe20000010000 */
[----:B------:R-:W-:-:S02]  /*9130*/  F2FP.F16.F32.PACK_AB R199, R166, R199 ;  /* 0x000000c7a6c7723e */ /* 0x000fc400000000ff */
[----:B----4-:R-:W-:Y:S01]  /*9140*/  FADD.FTZ R14, R192, R21 ;  /* 0x00000015c00e7221 */ /* 0x010fe20000010000 */
[----:B------:R-:W-:Y:S01]  /*9150*/  FADD.FTZ R20, R154, R5 ;  /* 0x000000059a147221 */ /* 0x000fe20000010000 */
[----:B------:R-:W-:Y:S01]  /*9160*/  IMAD.MOV.U32 R21, RZ, RZ, R4 ;  /* 0x000000ffff157224 */ /* 0x000fe200078e0004 */
[----:B------:R-:W2:Y:S01]  /*9170*/  MUFU.EX2 R158, R158 ;  /* 0x0000009e009e7308 */ /* 0x000ea20000000800 */
[C---:B-1----:R-:W-:Y:S01]  /*9180*/  F2FP.F16.F32.PACK_AB R193, R155.reuse, R154 ;  /* 0x0000009a9bc1723e */ /* 0x042fe200000000ff */
[----:B------:R-:W-:Y:S01]  /*9190*/  FADD.FTZ R5, R155, R20 ;  /* 0x000000149b057221 */ /* 0x000fe20000010000 */
[----:B------:R-:W-:-:S05]  /*91a0*/  IMAD.MOV.U32 R20, RZ, RZ, R3 ;  /* 0x000000ffff147224 */ /* 0x000fca00078e0003 */
[----:B------:R-:W1:Y:S01]  /*91b0*/  MUFU.EX2 R187, R187 ;  /* 0x000000bb00bb7308 */ /* 0x000e620000000800 */
[C---:B0-----:R-:W-:Y:S01]  /*91c0*/  FADD.FTZ R14, R161.reuse, R14 ;  /* 0x0000000ea10e7221 */ /* 0x041fe20000010000 */
[----:B------:R-:W-:-:S06]  /*91d0*/  F2FP.F16.F32.PACK_AB R192, R161, R192 ;  /* 0x000000c0a1c0723e */ /* 0x000fcc00000000ff */
[----:B------:R-:W0:Y:S01]  /*91e0*/  MUFU.EX2 R174, R174 ;  /* 0x000000ae00ae7308 */ /* 0x000e220000000800 */
[----:B--2---:R-:W-:-:S07]  /*91f0*/  FADD.FTZ R5, R158, R5 ;  /* 0x000000059e057221 */ /* 0x004fce0000010000 */
[----:B------:R-:W2:Y:S01]  /*9200*/  MUFU.EX2 R159, R159 ;  /* 0x0000009f009f7308 */ /* 0x000ea20000000800 */
[----:B-1----:R-:W-:-:S04]  /*9210*/  FADD.FTZ R14, R187, R14 ;  /* 0x0000000ebb0e7221 */ /* 0x002fc80000010000 */
[C---:B0-----:R-:W-:Y:S01]  /*9220*/  FADD.FTZ R14, R174.reuse, R14 ;  /* 0x0000000eae0e7221 */ /* 0x041fe20000010000 */
[----:B------:R-:W-:Y:S01]  /*9230*/  F2FP.F16.F32.PACK_AB R194, R174, R187 ;  /* 0x000000bbaec2723e */ /* 0x000fe200000000ff */
[C---:B--2---:R-:W-:Y:S01]  /*9240*/  FADD.FTZ R5, R159.reuse, R5 ;  /* 0x000000059f057221 */ /* 0x044fe20000010000 */
[----:B------:R-:W-:Y:S01]  /*9250*/  F2FP.F16.F32.PACK_AB R195, R159, R158 ;  /* 0x0000009e9fc3723e */ /* 0x000fe200000000ff */
[----:B------:R-:W-:Y:S06]  /*9260*/  @P3 BRA `(.L_x_2617) ;  /* 0xffffffc000d83947 */ /* 0x000fec000383ffff */
[----:B------:R-:W-:-:S07]  /*9270*/  IMAD.U32 R233, RZ, RZ, UR4 ;  /* 0x00000004ffe97e24 */ /* 0x000fce000f8e00ff */
.L_x_2608:
        /* <DEDUP_REMOVED lines=8> */
.L_x_2627:
        /* <DEDUP_REMOVED lines=9> */
.L_x_2619:
        /* <DEDUP_REMOVED lines=8> */
.L_x_2620:
[----:B-1----:R-:W-:Y:S05]  /*9410*/  @P2 BRA `(.L_x_2621) ;  /* 0x0000000000082947 */ /* 0x002fea0003800000 */
[----:B------:R-:W1:Y:S02]  /*9420*/  SYNCS.PHASECHK.TRANS64.TRYWAIT P2, [UR4+0x38830], R3 ;  /* 0x03883003ff0075a7 */ /* 0x000e640008040144 */
[----:B-1----:R-:W-:Y:S05]  /*9430*/  @!P2 BRA `(.L_x_2622) ;  /* 0x000000f000b4a947 */ /* 0x002fea0003800000 */
.L_x_2621:
        /* <DEDUP_REMOVED lines=644> */
.L_x_2623:
        /* <DEDUP_REMOVED lines=8> */
.L_x_2624:
[----:B---3--:R-:W-:Y:S05]  /*bd00*/  @P2 BRA `(.L_x_2625) ;  /* 0x0000000000082947 */ /* 0x008fea0003800000 */
[----:B------:R-:W3:Y:S02]  /*bd10*/  SYNCS.PHASECHK.TRANS64.TRYWAIT P2, [UR4+0x38850], R0 ;  /* 0x03885000ff0075a7 */ /* 0x000ee40008040144 */
[----:B---3--:R-:W-:Y:S05]  /*bd20*/  @!P2 BRA `(.L_x_2626) ;  /* 0x000000c80090a947 */ /* 0x008fea0003800000 */
.L_x_2625:
        /* <DEDUP_REMOVED lines=37> */
[----:B------:R-:W-:Y:S02]  /*bf80*/  FMNMX.FTZ R21, R187, R0, !PT ;  /* 0x00000000bb157209 */ /* 0x000fe40007810000 */
[----:B0-----:R-:W-:-:S05]  /*bf90*/  FMNMX.FTZ R22, R2, R3, !PT ;  /* 0x0000000302167209 */ /* 0x001fca0007810000 */
[----:B------:R-:W0:Y:S02]  /*bfa0*/  SHFL.BFLY PT, R3, R22, 0x1, 0x1f ;  /* 0x0c201f0016037f89 */ /* 0x000e2400000e0000 */
        /* <DEDUP_REMOVED lines=31> */
[--C-:B------:R-:W-:Y:S01]  /*c1a0*/  FFMA.FTZ R208, R185, UR5, -R2.reuse ;  /* 0x00000005b9d07c23 */ /* 0x100fe20008010802 */
[----:B------:R-:W-:-:S04]  /*c1b0*/  FFMA.FTZ R210, R188, UR5, -R2 ;  /* 0x00000005bcd27c23 */ /* 0x000fc80008010802 */
[----:B------:R-:W-:Y:S01]  /*c1c0*/  HGMMA.64x256x16.F32 R24, R204, gdesc[UR4].tnspB, R24, gsb0 ;  /* 0x43e00004cc187df0 */ /* 0x000fe20008000818 */
[----:B------:R-:W-:Y:S01]  /*c1d0*/  UIADD3 UR6, UR10, 0x100, URZ ;  /* 0x000001000a067890 */ /* 0x000fe2000fffe03f */
[----:B------:R-:W-:Y:S01]  /*c1e0*/  MUFU.EX2 R208, R208 ;  /* 0x000000d000d07308 */ /* 0x000fe20000000800 */
[----:B------:R-:W-:-:S07]  /*c1f0*/  UMOV UR7, 0x40000040 ;  /* 0x4000004000077882 */ /* 0x000fce0000000000 */
[----:B------:R-:W-:Y:S01]  /*c200*/  MUFU.EX2 R210, R210 ;  /* 0x000000d200d27308 */ /* 0x000fe20000000800 */
[----:B------:R-:W-:Y:S02]  /*c210*/  WARPGROUP.DEPBAR.LE gsb0, 0x0 ;  /* 0x00008000000079c5 */ /* 0x000fe40000010000 */
[----:B------:R-:W-:Y:S01]  /*c220*/  WARPGROUP.ARRIVE ;  /* 0x00000000000079c5 */ /* 0x000fe20000000000 */
[--C-:B------:R-:W-:Y:S01]  /*c230*/  FFMA.FTZ R204, R176, UR5, -R2.reuse ;  /* 0x00000005b0cc7c23 */ /* 0x100fe20008010802 */
[----:B------:R-:W-:-:S13]  /*c240*/  FFMA.FTZ R206, R180, UR5, -R2 ;  /* 0x00000005b4ce7c23 */ /* 0x000fda0008010802 */
        /* <DEDUP_REMOVED lines=16> */
[----:B------:R-:W-:Y:S01]  /*c350*/  FMNMX.FTZ R197, R179, R4, !PT ;  /* 0x00000004b3c57209 */ /* 0x000fe20007810000 */
[--C-:B------:R-:W-:Y:S01]  /*c360*/  FFMA.FTZ R196, R160, UR5, -R2.reuse ;  /* 0x00000005a0c47c23 */ /* 0x100fe20008010802 */
[----:B------:R-:W-:Y:S02]  /*c370*/  FFMA.FTZ R198, R164, UR5, -R2 ;  /* 0x00000005a4c67c23 */ /* 0x000fe40008010802 */
[----:B------:R-:W-:-:S10]  /*c380*/  FMNMX.FTZ R4, R182, R197, !PT ;  /* 0x000000c5b6047209 */ /* 0x000fd40007810000 */
        /* <DEDUP_REMOVED lines=23> */
[----:B0-----:R-:W-:-:S06]  /*c500*/  FFMA.FTZ R20, R152, UR5, -R2 ;  /* 0x0000000598147c23 */ /* 0x001fcc0008010802 */
[----:B------:R-:W-:Y:S01]  /*c510*/  MUFU.EX2 R20, R20 ;  /* 0x0000001400147308 */ /* 0x000fe20000000800 */
[----:B-1----:R-:W-:-:S07]  /*c520*/  FMNMX.FTZ R160, R4, R181, !PT ;  /* 0x000000b504a07209 */ /* 0x002fce0007810000 */
[----:B------:R-:W-:Y:S01]  /*c530*/  MUFU.EX2 R181, R22 ;  /* 0x0000001600b57308 */ /* 0x000fe20000000800 */
[----:B------:R-:W0:Y:S07]  /*c540*/  SHFL.BFLY PT, R197, R160, 0x1, 0x1f ;  /* 0x0c201f00a0c57f89 */ /* 0x000e2e00000e0000 */
[----:B------:R1:W-:Y:S01]  /*c550*/  MUFU.EX2 R22, R156 ;  /* 0x0000009c00167308 */ /* 0x0003e20000000800 */
[----:B0-----:R-:W-:-:S05]  /*c560*/  FMNMX.FTZ R4, R160, R197, !PT ;  /* 0x000000c5a0047209 */ /* 0x001fca0007810000 */
[C---:B------:R-:W-:Y:S01]  /*c570*/  FADD.FTZ R2, -R4.reuse, R19 ;  /* 0x0000001304027221 */ /* 0x040fe20000010100 */
[----:B------:R-:W-:Y:S01]  /*c580*/  FMUL.FTZ R152, R4, UR5 ;  /* 0x0000000504987c20 */ /* 0x000fe20008410000 */
[----:B------:R0:W-:Y:S02]  /*c590*/  MUFU.EX2 R19, R157 ;  /* 0x0000009d00137308 */ /* 0x0001e40000000800 */
[----:B------:R-:W-:Y:S01]  /*c5a0*/  FMUL.FTZ R2, R2, UR5 ;  /* 0x0000000502027c20 */ /* 0x000fe20008410000 */
[--C-:B------:R-:W-:Y:S01]  /*c5b0*/  FFMA.FTZ R209, R186, UR5, -R152.reuse ;  /* 0x00000005bad17c23 */ /* 0x100fe20008010898 */
[--C-:B-1----:R-:W-:Y:S01]  /*c5c0*/  FFMA.FTZ R156, R187, UR5, -R152.reuse ;  /* 0x00000005bb9c7c23 */ /* 0x102fe20008010898 */
        /* <DEDUP_REMOVED lines=110> */
.L_x_2618:
        /* <DEDUP_REMOVED lines=131> */
.L_x_2628:
        /* <DEDUP_REMOVED lines=8> */
.L_x_2629:
[----:B-1----:R-:W-:Y:S05]  /*d560*/  @P2 BRA `(.L_x_2630) ;  /* 0x0000000000082947 */ /* 0x002fea0003800000 */
[----:B------:R-:W1:Y:S02]  /*d570*/  SYNCS.PHASECHK.TRANS64.TRYWAIT P0, [UR7+0x38850], R0 ;  /* 0x03885000ff0075a7 */ /* 0x000e640008000147 */
[----:B-1----:R-:W-:Y:S05]  /*d580*/  @!P0 BRA `(.L_x_2631) ;  /* 0x000000b000908947 */ /* 0x002fea0003800000 */
.L_x_2630:
[----:B------:R-:W-:Y:S01]  /*d590*/  R2UR UR4, R17 ;  /* 0x00000000110472ca */ /* 0x000fe200000e0000 */
[----:B------:R-:W-:Y:S01]  /*d5a0*/  WARPGROUP.ARRIVE ;  /* 0x00000000000079c5 */ /* 0x000fe20000000000 */
[----:B------:R-:W-:Y:S01]  /*d5b0*/  UMOV UR11, 0x40000040 ;  /* 0x40000040000b7882 */ /* 0x000fe20000000000 */
[----:B01----:R-:W0:Y:S01]  /*d5c0*/  SHFL.BFLY PT, R0, R5, 0x2, 0x1f ;  /* 0x0c401f0005007f89 */ /* 0x003e2200000e0000 */
[----:B------:R-:W-:Y:S01]  /*d5d0*/  IMAD.MOV.U32 R6, RZ, RZ, RZ ;  /* 0x000000ffff067224 */ /* 0x000fe200078e00ff */
[----:B------:R-:W-:Y:S01]  /*d5e0*/  R2UR UR9, R222 ;  /* 0x00000000de0972ca */ /* 0x000fe200000e0000 */
[----:B------:R-:W-:Y:S01]  /*d5f0*/  IMAD.U32 R13, RZ, RZ, UR7 ;  /* 0x00000007ff0d7e24 */ /* 0x000fe2000f8e00ff */
        /* <DEDUP_REMOVED lines=78> */
[-C--:B-1----:R-:W-:Y:S01]  /*dae0*/  FMUL.FTZ R10, R27, R5.reuse ;  /* 0x000000051b0a7220 */ /* 0x082fe20000410000 */
        /* <DEDUP_REMOVED lines=120> */
.L_x_2601:
        /* <DEDUP_REMOVED lines=94> */
[----:B------:R-:W-:Y:S02]  /*e850*/  LOP3.LUT R30, R30, R177, RZ, 0x3c, !PT ;  /* 0x000000b11e1e7212 */ /* 0x000fe400078e3cff */
[----:B------:R-:W-:Y:S02]  /*e860*/  SHF.R.U64 R62, R62, 0x3, RZ ;  /* 0x000000033e3e7819 */ /* 0x000fe400000012ff */
[----:B------:R-:W-:Y:S02]  /*e870*/  LOP3.LUT R94, R193, 0x380, RZ, 0xc0, !PT ;  /* 0x00000380c15e7812 */ /* 0x000fe400078ec0ff */
[----:B------:R-:W-:Y:S01]  /*e880*/  MOV R102, R102 ;  /* 0x0000006600667202 */ /* 0x000fe20000000f00 */
[----:B------:R-:W-:Y:S01]  /*e890*/  BAR.SYNC.DEFER_BLOCKING 0x1, 0x100 ;  /* 0x0044000000007b1d */ /* 0x000fe20000010000 */
[----:B------:R-:W-:-:S02]  /*e8a0*/  SHF.R.U64 R29, R10, 0x3, RZ ;  /* 0x000000030a1d7819 */ /* 0x000fc400000012ff */
[----:B------:R-:W-:Y:S02]  /*e8b0*/  LOP3.LUT R38, R38, R179, RZ, 0x3c, !PT ;  /* 0x000000b326267212 */ /* 0x000fe400078e3cff */
[----:B------:R-:W-:Y:S02]  /*e8c0*/  SHF.R.U64 R70, R70, 0x3, RZ ;  /* 0x0000000346467819 */ /* 0x000fe400000012ff */
[----:B------:R-:W-:Y:S02]  /*e8d0*/  MOV R13, R12 ;  /* 0x0000000c000d7202 */ /* 0x000fe40000000f00 */
[----:B------:R-:W-:Y:S02]  /*e8e0*/  LOP3.LUT R46, R46, R181, RZ, 0x3c, !PT ;  /* 0x000000b52e2e7212 */ /* 0x000fe400078e3cff */
[----:B------:R-:W-:Y:S02]  /*e8f0*/  SHF.R.U64 R78, R78, 0x3, RZ ;  /* 0x000000034e4e7819 */ /* 0x000fe400000012ff */
[----:B------:R-:W-:-:S02]  /*e900*/  LOP3.LUT R103, R170, 0x380, RZ, 0xc0, !PT ;  /* 0x00000380aa677812 */ /* 0x000fc400078ec0ff */
[----:B------:R-:W-:Y:S02]  /*e910*/  MOV R14, R14 ;  /* 0x0000000e000e7202 */ /* 0x000fe40000000f00 */
[----:B------:R-:W-:Y:S02]  /*e920*/  LOP3.LUT R54, R54, R183, RZ, 0x3c, !PT ;  /* 0x000000b736367212 */ /* 0x000fe400078e3cff */
[----:B------:R-:W-:Y:S02]  /*e930*/  SHF.R.U64 R86, R86, 0x3, RZ ;  /* 0x0000000356567819 */ /* 0x000fe400000012ff */
[----:B------:R-:W-:Y:S02]  /*e940*/  LOP3.LUT R171, R22, 0x380, RZ, 0xc0, !PT ;  /* 0x0000038016ab7812 */ /* 0x000fe400078ec0ff */
[----:B------:R-:W-:Y:S01]  /*e950*/  MOV R20, R20 ;  /* 0x0000001400147202 */ /* 0x000fe20000000f00 */
[----:B------:R-:W-:Y:S01]  /*e960*/  STSM.16.M88.4 [R102], R24 ;  /* 0x0000001866007844 */ /* 0x000fe20000000200 */
[----:B------:R-:W-:-:S02]  /*e970*/  LOP3.LUT R62, R62, R185, RZ, 0x3c, !PT ;  /* 0x000000b93e3e7212 */ /* 0x000fc400078e3cff */
[----:B------:R-:W-:Y:S01]  /*e980*/  SHF.R.U64 R94, R94, 0x3, RZ ;  /* 0x000000035e5e7819 */ /* 0x000fe200000012ff */
[----:B------:R0:W-:Y:S01]  /*e990*/  STSM.16.M88.4 [R13], R32 ;  /* 0x000000200d007844 */ /* 0x0001e20000000200 */
[----:B------:R-:W-:Y:S02]  /*e9a0*/  LOP3.LUT R98, R29, R6, RZ, 0x3c, !PT ;  /* 0x000000061d627212 */ /* 0x000fe400078e3cff */
[----:B------:R-:W-:Y:S01]  /*e9b0*/  MOV R30, R30 ;  /* 0x0000001e001e7202 */ /* 0x000fe20000000f00 */
[----:B------:R1:W-:Y:S01]  /*e9c0*/  STSM.16.M88.4 [R14], R40 ;  /* 0x000000280e007844 */ /* 0x0003e20000000200 */
[----:B------:R-:W-:Y:S02]  /*e9d0*/  F2FP.F16.F32.PACK_AB R59, R156, R59 ;  /* 0x0000003b9c3b723e */ /* 0x000fe400000000ff */
[----:B------:R-:W-:Y:S01]  /*e9e0*/  F2FP.F16.F32.PACK_AB R65, R155, R66 ;  /* 0x000000429b41723e */ /* 0x000fe200000000ff */
[----:B------:R2:W-:Y:S01]  /*e9f0*/  STSM.16.M88.4 [R20], R48 ;  /* 0x0000003014007844 */ /* 0x0005e20000000200 */
[----:B------:R-:W-:-:S02]  /*ea00*/  F2FP.F16.F32.PACK_AB R72, R73, R72 ;  /* 0x000000484948723e */ /* 0x000fc400000000ff */
[----:B------:R-:W-:Y:S01]  /*ea10*/  LOP3.LUT R70, R70, R187, RZ, 0x3c, !PT ;  /* 0x000000bb46467212 */ /* 0x000fe200078e3cff */
[----:B------:R2:W-:Y:S01]  /*ea20*/  STSM.16.M88.4 [R30], R56 ;  /* 0x000000381e007844 */ /* 0x0005e20000000200 */
[----:B------:R-:W-:Y:S02]  /*ea30*/  MOV R38, R38 ;  /* 0x0000002600267202 */ /* 0x000fe40000000f00 */
[----:B------:R-:W-:Y:S02]  /*ea40*/  F2FP.F16.F32.PACK_AB R66, R69, R68 ;  /* 0x000000444542723e */ /* 0x000fe400000000ff */
[----:B------:R-:W-:Y:S02]  /*ea50*/  F2FP.F16.F32.PACK_AB R67, R154, R67 ;  /* 0x000000439a43723e */ /* 0x000fe400000000ff */
[----:B------:R-:W-:Y:S02]  /*ea60*/  F2FP.F16.F32.PACK_AB R73, R153, R74 ;  /* 0x0000004a9949723e */ /* 0x000fe400000000ff */
[----:B------:R-:W-:Y:S01]  /*ea70*/  F2FP.F16.F32.PACK_AB R80, R81, R80 ;  /* 0x000000505150723e */ /* 0x000fe200000000ff */
[----:B------:R2:W-:Y:S01]  /*ea80*/  STSM.16.M88.4 [R38], R64 ;  /* 0x0000004026007844 */ /* 0x0005e20000000200 */
[----:B------:R-:W-:-:S02]  /*ea90*/  LOP3.LUT R78, R78, R189, RZ, 0x3c, !PT ;  /* 0x000000bd4e4e7212 */ /* 0x000fc400078e3cff */
[----:B------:R-:W-:Y:S02]  /*eaa0*/  SHF.R.U64 R103, R103, 0x3, RZ ;  /* 0x0000000367677819 */ /* 0x000fe400000012ff */
[----:B------:R-:W-:Y:S02]  /*eab0*/  MOV R46, R46 ;  /* 0x0000002e002e7202 */ /* 0x000fe40000000f00 */
[----:B------:R-:W-:Y:S02]  /*eac0*/  F2FP.F16.F32.PACK_AB R74, R77, R76 ;  /* 0x0000004c4d4a723e */ /* 0x000fe400000000ff */
[----:B------:R-:W-:Y:S01]  /*ead0*/  F2FP.F16.F32.PACK_AB R75, R152, R75 ;  /* 0x0000004b984b723e */ /* 0x000fe200000000ff */
[----:B------:R-:W3:Y:S01]  /*eae0*/  LDC R76, c[0x0][0xbe8] ;  /* 0x0002fa00ff4c7b82 */ /* 0x000ee20000000800 */
[----:B------:R-:W-:Y:S02]  /*eaf0*/  F2FP.F16.F32.PACK_AB R81, R17, R82 ;  /* 0x000000521151723e */ /* 0x000fe400000000ff */
[----:B------:R-:W-:Y:S01]  /*eb00*/  F2FP.F16.F32.PACK_AB R88, R89, R88 ;  /* 0x000000585958723e */ /* 0x000fe200000000ff */
[----:B------:R2:W-:Y:S01]  /*eb10*/  STSM.16.M88.4 [R46], R72 ;  /* 0x000000482e007844 */ /* 0x0005e20000000200 */
[----:B------:R-:W-:-:S02]  /*eb20*/  LOP3.LUT R86, R86, R191, RZ, 0x3c, !PT ;  /* 0x000000bf56567212 */ /* 0x000fc400078e3cff */
[----:B------:R-:W-:Y:S02]  /*eb30*/  SHF.R.U64 R171, R171, 0x3, RZ ;  /* 0x00000003abab7819 */ /* 0x000fe400000012ff */
[----:B------:R-:W-:Y:S02]  /*eb40*/  MOV R54, R54 ;  /* 0x0000003600367202 */ /* 0x000fe40000000f00 */
[----:B------:R-:W-:Y:S02]  /*eb50*/  F2FP.F16.F32.PACK_AB R82, R85, R84 ;  /* 0x000000545552723e */ /* 0x000fe400000000ff */
[----:B------:R-:W-:Y:S02]  /*eb60*/  F2FP.F16.F32.PACK_AB R83, R3, R83 ;  /* 0x000000530353723e */ /* 0x000fe400000000ff */
[----:B------:R-:W-:Y:S02]  /*eb70*/  F2FP.F16.F32.PACK_AB R89, R91, R90 ;  /* 0x0000005a5b59723e */ /* 0x000fe400000000ff */
[----:B------:R-:W-:Y:S01]  /*eb80*/  LOP3.LUT R94, R94, R193, RZ, 0x3c, !PT ;  /* 0x000000c15e5e7212 */ /* 0x000fe200078e3cff */
[----:B------:R2:W-:Y:S01]  /*eb90*/  STSM.16.M88.4 [R54], R80 ;  /* 0x0000005036007844 */ /* 0x0005e20000000200 */
        /* <DEDUP_REMOVED lines=11> */
[----:B------:R-:W-:Y:S02]  /*ec50*/  F2FP.F16.F32.PACK_AB R105, R107, R106 ;  /* 0x0000006a6b69723e */ /* 0x000fe400000000ff */
[----:B------:R-:W-:Y:S01]  /*ec60*/  F2FP.F16.F32.PACK_AB R112, R113, R112 ;  /* 0x000000707170723e */ /* 0x000fe200000000ff */
[----:B------:R2:W-:Y:S01]  /*ec70*/  STSM.16.M88.4 [R70], R96 ;  /* 0x0000006046007844 */ /* 0x0005e20000000200 */
[----:B------:R-:W-:-:S02]  /*ec80*/  LOP3.LUT R8, R103, R170, RZ, 0x3c, !PT ;  /* 0x000000aa67087212 */ /* 0x000fc400078e3cff */
[----:B------:R-:W-:Y:S02]  /*ec90*/  MOV R78, R78 ;  /* 0x0000004e004e7202 */ /* 0x000fe40000000f00 */
        /* <DEDUP_REMOVED lines=33> */
[----:B------:R2:W-:Y:S01]  /*eeb0*/  STSM.16.M88.4 [R10], R144 ;  /* 0x000000900a007844 */ /* 0x0005e20000000200 */
[----:B------:R-:W-:-:S09]  /*eec0*/  R2UR UR7, R220 ;  /* 0x00000000dc0772ca */ /* 0x000fd200000e0000 */
[----:B------:R-:W-:-:S06]  /*eed0*/  UIMAD.WIDE UR8, UR4, 0x4, UR8 ;  /* 0x00000004040878a5 */ /* 0x000fcc000f8e0208 */
[----:B------:R-:W-:Y:S02]  /*eee0*/  IMAD.U32 R8, RZ, RZ, UR8 ;  /* 0x00000008ff087e24 */ /* 0x000fe4000f8e00ff */
[----:B------:R-:W-:Y:S01]  /*eef0*/  IMAD.U32 R9, RZ, RZ, UR9 ;  /* 0x00000009ff097e24 */ /* 0x000fe2000f8e00ff */
[----:B------:R-:W-:Y:S01]  /*ef00*/  BAR.SYNC.DEFER_BLOCKING 0x1, 0x100 ;  /* 0x0044000000007b1d */ /* 0x000fe20000010000 */
[----:B---3--:R-:W-:-:S05]  /*ef10*/  ISETP.NE.AND P1, PT, R76, 0x1, PT ;  /* 0x000000014c00780c */ /* 0x008fca0003f25270 */
[----:B------:R-:W-:Y:S01]  /*ef20*/  ULDC.64 UR8, c[0x0][0xc08] ;  /* 0x0003020000087ab9 */ /* 0x000fe20000000a00 */
[----:B------:R-:W3:Y:S01]  /*ef30*/  @P0 LDG.E R3, desc[UR10][R8.64] ;  /* 0x0000000a08030981 */ /* 0x000ee2000c1e1900 */
[----:B------:R-:W-:-:S06]  /*ef40*/  UISETP.NE.U32.AND UP1, UPT, UR8, URZ, UPT ;  /* 0x0000003f0800728c */ /* 0x000fcc000bf25070 */
[----:B------:R-:W4:Y:S01]  /*ef50*/  @P1 LDC R11, c[0x0][0xbec] ;  /* 0x0002fb00ff0b1b82 */ /* 0x000f220000000800 */
[----:B------:R-:W-:-:S07]  /*ef60*/  UISETP.NE.AND.EX UP1, UPT, UR9, URZ, UPT, UP1 ;  /* 0x0000003f0900728c */ /* 0x000fce000bf25310 */
[----:B0-----:R-:W0:Y:S01]  /*ef70*/  @P1 LDC R13, c[0x0][0xbf0] ;  /* 0x0002fc00ff0d1b82 */ /* 0x001e220000000800 */
[----:B------:R-:W-:-:S03]  /*ef80*/  PLOP3.LUT P2, PT, PT, PT, UP1, 0x80, 0x0 ;  /* 0x000000000000781c */ /* 0x000fc60003f4f018 */
[----:B------:R-:W-:-:S04]  /*ef90*/  @UP1 ULEA UR8, UP2, UR4, UR8, 0x2 ;  /* 0x0000000804081291 */ /* 0x000fc8000f84103f */
[----:B------:R-:W-:Y:S02]  /*efa0*/  @UP1 ULEA.HI.X UR9, UR4, UR9, UR7, 0x2, UP2 ;  /* 0x0000000904091291 */ /* 0x000fe400090f1407 */
[----:B-1----:R-:W-:Y:S01]  /*efb0*/  IMAD.U32 R14, RZ, RZ, UR8 ;  /* 0x00000008ff0e7e24 */ /* 0x002fe2000f8e00ff */
[----:B------:R-:W-:Y:S01]  /*efc0*/  ULDC UR7, c[0x0][0xa88] ;  /* 0x0002a20000077ab9 */ /* 0x000fe20000000800 */
[----:B------:R-:W-:Y:S02]  /*efd0*/  UMOV UR4, URZ ;  /* 0x0000003f00047c82 */ /* 0x000fe40008000000 */
[----:B------:R-:W-:Y:S01]  /*efe0*/  IMAD.U32 R15, RZ, RZ, UR9 ;  /* 0x00000009ff0f7e24 */ /* 0x000fe2000f8e00ff */
[----:B---3--:R-:W-:Y:S01]  /*eff0*/  @P0 R2UR UR4, R3 ;  /* 0x00000000030402ca */ /* 0x008fe200000e0000 */
[----:B------:R-:W-:-:S06]  /*f000*/  IMAD.U32 R3, RZ, RZ, UR7 ;  /* 0x00000007ff037e24 */ /* 0x000fcc000f8e00ff */
[----:B------:R2:W5:Y:S01]  /*f010*/  @P2 LDG.E R3, desc[UR10][R14.64] ;  /* 0x0000000a0e032981 */ /* 0x000562000c1e1900 */
[----:B0---4-:R-:W-:Y:S07]  /*f020*/  @P2 BRA `(.L_x_2634) ;  /* 0x0000000000142947 */ /* 0x011fee0003800000 */
[----:B------:R-:W-:Y:S05]  /*f030*/  @!P0 BRA `(.L_x_2634) ;  /* 0x0000000000108947 */ /* 0x000fea0003800000 */
[----:B------:R-:W-:Y:S02]  /*f040*/  ULDC.64 UR8, c[0x0][0x208] ;  /* 0x0000820000087ab9 */ /* 0x000fe40000000a00 */
[----:B--2---:R-:W2:Y:S04]  /*f050*/  LDG.E R6, desc[UR8][R8.64] ;  /* 0x0000000808067981 */ /* 0x004ea8000c1e1900 */
[----:B-----5:R-:W2:Y:S02]  /*f060*/  LDG.E R3, desc[UR8][R8.64+0x4] ;  /* 0x0000040808037981 */ /* 0x020ea4000c1e1900 */
[----:B--2---:R-:W-:-:S07]  /*f070*/  IMAD.IADD R3, R3, 0x1, -R6 ;  /* 0x0000000103037824 */ /* 0x004fce00078e0a06 */
.L_x_2634:
[----:B------:R-:W-:Y:S01]  /*f080*/  R2UR UR18, R219 ;  /* 0x00000000db1272ca */ /* 0x000fe200000e0000 */
[----:B------:R-:W-:Y:S01]  /*f090*/  ULDC.64 UR12, c[0x0][0xb90] ;  /* 0x0002e400000c7ab9 */ /* 0x000fe20000000a00 */
[----:B------:R-:W-:Y:S01]  /*f0a0*/  R2UR UR17, R23 ;  /* 0x00000000171172ca */ /* 0x000fe200000e0000 */
[----:B------:R-:W-:Y:S01]  /*f0b0*/  USHF.R.S32.HI UR11, URZ, 0x1f, UR4 ;  /* 0x0000001f3f0b7899 */ /* 0x000fe20008011404 */
[----:B------:R-:W-:Y:S01]  /*f0c0*/  R2UR UR16, R220 ;  /* 0x00000000dc1072ca */ /* 0x000fe200000e0000 */
[----:B------:R-:W-:Y:S01]  /*f0d0*/  UMOV UR10, UR4 ;  /* 0x00000004000a7c82 */ /* 0x000fe20008000000 */
[----:B------:R-:W-:Y:S01]  /*f0e0*/  R2UR UR15, R218 ;  /* 0x00000000da0f72ca */ /* 0x000fe200000e0000 */
[----:B------:R-:W-:Y:S01]  /*f0f0*/  IMAD R9, R221, 0x40, R18 ;  /* 0x00000040dd097824 */ /* 0x000fe200078e0212 */
[----:B------:R-:W0:Y:S01]  /*f100*/  @P1 LDC R17, c[0x0][0xbf0] ;  /* 0x0002fc00ff111b82 */ /* 0x000e220000000800 */
[----:B--2--5:R-:W-:Y:S01]  /*f110*/  IMAD R81, R3, R76, RZ ;  /* 0x0000004c03517224 */ /* 0x024fe200078e02ff */
[----:B------:R-:W-:Y:S01]  /*f120*/  ULDC.64 UR20, c[0x0][0x208] ;  /* 0x0000820000147ab9 */ /* 0x000fe20000000a00 */
[----:B------:R-:W-:-:S02]  /*f130*/  IMAD.WIDE R4, R9, 0x2, R4 ;  /* 0x0000000209047825 */ /* 0x000fc400078e0204 */
[----:B------:R-:W-:Y:S02]  /*f140*/  USHF.R.S32.HI UR14, URZ, 0x1f, UR18 ;  /* 0x0000001f3f0e7899 */ /* 0x000fe40008011412 */
[----:B------:R-:W-:Y:S01]  /*f150*/  VIADD R10, R213, UR17 ;  /* 0x00000011d50a7c36 */ /* 0x000fe20008000000 */
[----:B------:R-:W-:Y:S01]  /*f160*/  UIMAD.WIDE.U32 UR8, UR18, UR12, UR10 ;  /* 0x0000000c120872a5 */ /* 0x000fe2000f8e000a */
[----:B------:R-:W-:Y:S01]  /*f170*/  IADD3 R29, P3, R4, 0x4000, RZ ;  /* 0x00004000041d7810 */ /* 0x000fe20007f7e0ff */
[----:B------:R-:W-:Y:S01]  /*f180*/  UIMAD UR7, UR14, UR12, URZ ;  /* 0x0000000c0e0772a4 */ /* 0x000fe2000f8e023f */
[----:B------:R-:W-:Y:S01]  /*f190*/  @P1 IMAD.HI.U32 R6, R10, R11, RZ ;  /* 0x0000000b0a061227 */ /* 0x000fe200078e00ff */
[----:B------:R-:W-:Y:S01]  /*f1a0*/  USEL UR16, UR16, URZ, !UP0 ;  /* 0x0000003f10107287 */ /* 0x000fe2000c000000 */
[----:B------:R-:W-:Y:S01]  /*f1b0*/  LOP3.LUT R28, R29, 0x380, RZ, 0xc0, !PT ;  /* 0x000003801d1c7812 */ /* 0x000fe200078ec0ff */
[----:B------:R-:W-:Y:S01]  /*f1c0*/  UIMAD UR7, UR18, UR13, UR7 ;  /* 0x0000000d120772a4 */ /* 0x000fe2000f8e0207 */
[----:B------:R-:W-:Y:S01]  /*f1d0*/  IMAD.MOV.U32 R8, RZ, RZ, R10 ;  /* 0x000000ffff087224 */ /* 0x000fe200078e000a */
[----:B------:R-:W-:Y:S01]  /*f1e0*/  @P1 SHF.R.U32.HI R8, RZ, R13, R6 ;  /* 0x0000000dff081219 */ /* 0x000fe20000011606 */
[----:B------:R-:W-:Y:S01]  /*f1f0*/  ULDC.64 UR12, c[0x0][0xb98] ;  /* 0x0002e600000c7ab9 */ /* 0x000fe20000000a00 */
[----:B------:R-:W-:Y:S01]  /*f200*/  UIADD3 UR9, UR9, UR7, URZ ;  /* 0x0000000709097290 */ /* 0x000fe2000fffe03f */
[----:B------:R-:W-:Y:S01]  /*f210*/  SHF.R.U64 R28, R28, 0x3, RZ ;  /* 0x000000031c1c7819 */ /* 0x000fe200000012ff */
[----:B------:R-:W-:Y:S01]  /*f220*/  USEL UR15, UR15, URZ, !UP0 ;  /* 0x0000003f0f0f7287 */ /* 0x000fe2000c000000 */
[--C-:B------:R-:W-:Y:S01]  /*f230*/  IMAD.MOV R11, RZ, RZ, -R8.reuse ;  /* 0x000000ffff0b7224 */ /* 0x100fe200078e0a08 */
[----:B------:R-:W-:Y:S01]  /*f240*/  UIMAD UR7, UR16, UR12, URZ ;  /* 0x0000000c100772a4 */ /* 0x000fe2000f8e023f */
[----:B------:R-:W-:Y:S01]  /*f250*/  SHF.R.S32.HI R9, RZ, 0x1f, R8 ;  /* 0x0000001fff097819 */ /* 0x000fe20000011408 */
[----:B------:R-:W-:Y:S01]  /*f260*/  UIMAD.WIDE.U32 UR8, UR15, UR12, UR8 ;  /* 0x0000000c0f0872a5 */ /* 0x000fe2000f8e0008 */
[----:B------:R-:W-:Y:S01]  /*f270*/  IMAD R11, R76, R11, R10 ;  /* 0x0000000b4c0b7224 */ /* 0x000fe200078e020a */
[----:B------:R-:W-:Y:S01]  /*f280*/  UIMAD UR7, UR15, UR13, UR7 ;  /* 0x0000000d0f0772a4 */ /* 0x000fe2000f8e0207 */
[----:B------:R-:W-:Y:S01]  /*f290*/  LOP3.LUT R28, R28, R29, RZ, 0x3c, !PT ;  /* 0x0000001d1c1c7212 */ /* 0x000fe200078e3cff */
[----:B------:R-:W-:Y:S01]  /*f2a0*/  IMAD.X R29, RZ, RZ, R5, P3 ;  /* 0x000000ffff1d7224 */ /* 0x000fe200018e0605 */
[----:B------:R-:W-:Y:S01]  /*f2b0*/  IADD3 R45, P3, R4, 0xa000, RZ ;  /* 0x0000a000042d7810 */ /* 0x000fe20007f7e0ff */
[----:B------:R-:W-:Y:S01]  /*f2c0*/  VIADD R14, R225, UR17 ;  /* 0x00000011e10e7c36 */ /* 0x000fe20008000000 */
[----:B------:R-:W-:Y:S01]  /*f2d0*/  IADD3 R8, P0, R8, UR8, RZ ;  /* 0x0000000808087c10 */ /* 0x000fe2000ff1e0ff */
[----:B------:R-:W-:Y:S01]  /*f2e0*/  IMAD.U32 R10, RZ, RZ, UR7 ;  /* 0x00000007ff0a7e24 */ /* 0x000fe2000f8e00ff */
[----:B------:R-:W-:Y:S01]  /*f2f0*/  SHF.R.S32.HI R6, RZ, 0x1f, R11 ;  /* 0x0000001fff067819 */ /* 0x000fe2000001140b */
[----:B------:R-:W-:Y:S01]  /*f300*/  ULDC.64 UR12, c[0x0][0xaa0] ;  /* 0x0002a800000c7ab9 */ /* 0x000fe20000000a00 */
[----:B------:R-:W-:-:S02]  /*f310*/  IADD3 R33, P2, R4, 0x5000, RZ ;  /* 0x0000500004217810 */ /* 0x000fc40007f5e0ff */
[----:B------:R-:W-:Y:S01]  /*f320*/  IADD3.X R9, R9, UR9, R10, P0, !PT ;  /* 0x0000000909097c10 */ /* 0x000fe200087fe40a */
[----:B------:R-:W-:Y:S01]  /*f330*/  ULDC.64 UR8, c[0x0][0xb88] ;  /* 0x0002e20000087ab9 */ /* 0x000fe20000000a00 */
[----:B------:R-:W-:Y:S01]  /*f340*/  LOP3.LUT R44, R45, 0x380, RZ, 0xc0, !PT ;  /* 0x000003802d2c7812 */ /* 0x000fe200078ec0ff */
[----:B------:R-:W-:Y:S01]  /*f350*/  IMAD R6, R6, UR8, RZ ;  /* 0x0000000806067c24 */ /* 0x000fe2000f8e02ff */
[----:B------:R-:W-:Y:S01]  /*f360*/  LOP3.LUT R32, R33, 0x380, RZ, 0xc0, !PT ;  /* 0x0000038021207812 */ /* 0x000fe200078ec0ff */
[C---:B------:R-:W-:Y:S01]  /*f370*/  IMAD.WIDE.U32 R8, R11.reuse, UR8, R8 ;  /* 0x000000080b087c25 */ /* 0x040fe2000f8e0008 */
[----:B------:R-:W-:Y:S02]  /*f380*/  SHF.R.U64 R44, R44, 0x3, RZ ;  /* 0x000000032c2c7819 */ /* 0x000fe400000012ff */
[----:B------:R-:W-:Y:S01]  /*f390*/  SHF.R.U64 R32, R32, 0x3, RZ ;  /* 0x0000000320207819 */ /* 0x000fe200000012ff */
[----:B------:R-:W-:Y:S01]  /*f3a0*/  IMAD R15, R11, UR9, R6 ;  /* 0x000000090b0f7c24 */ /* 0x000fe2000f8e0206 */
[----:B------:R-:W-:Y:S01]  /*f3b0*/  ULDC.64 UR8, c[0x0][0xb50] ;  /* 0x0002d40000087ab9 */ /* 0x000fe20000000a00 */
[----:B------:R-:W-:Y:S01]  /*f3c0*/  LOP3.LUT R44, R44, R45, RZ, 0x3c, !PT ;  /* 0x0000002d2c2c7212 */ /* 0x000fe200078e3cff */
[----:B------:R-:W-:Y:S01]  /*f3d0*/  IMAD.X R45, RZ, RZ, R5, P3 ;  /* 0x000000ffff2d7224 */ /* 0x000fe200018e0605 */
[----:B------:R-:W-:Y:S01]  /*f3e0*/  LEA R10, P0, R8, UR8, 0x2 ;  /* 0x00000008080a7c11 */ /* 0x000fe2000f8010ff */
[----:B------:R-:W-:Y:S01]  /*f3f0*/  IMAD.IADD R9, R9, 0x1, R15 ;  /* 0x0000000109097824 */ /* 0x000fe200078e020f */
[----:B------:R-:W-:Y:S01]  /*f400*/  IADD3 R13, P5, R4, 0x1000, RZ ;  /* 0x00001000040d7810 */ /* 0x000fe20007fbe0ff */
[----:B------:R-:W-:Y:S01]  /*f410*/  VIADD R6, R14, 0x8 ;  /* 0x000000080e067836 */ /* 0x000fe20000000000 */
[----:B------:R-:W-:Y:S01]  /*f420*/  IADD3 R21, P4, R4, 0x2000, RZ ;  /* 0x0000200004157810 */ /* 0x000fe20007f9e0ff */
[----:B------:R-:W-:Y:S01]  /*f430*/  SHFL.IDX PT, R46, R10, RZ, 0x1c1f ;  /* 0x001c1fff0a2e7589 */ /* 0x000fe200000e0000 */
[----:B------:R-:W-:-:S02]  /*f440*/  LEA.HI.X R11, R8, UR9, R9, 0x2, P0 ;  /* 0x00000009080b7c11 */ /* 0x000fc400080f1409 */
[----:B------:R-:W-:Y:S01]  /*f450*/  IADD3 R25, P0, R4, 0x3000, RZ ;  /* 0x0000300004197810 */ /* 0x000fe20007f1e0ff */
[----:B------:R-:W-:Y:S01]  /*f460*/  SHFL.IDX PT, R50, R10, 0x1, 0x1c1f ;  /* 0x003c1f000a327f89 */ /* 0x000fe200000e0000 */
[----:B------:R-:W-:Y:S01]  /*f470*/  LOP3.LUT R32, R32, R33, RZ, 0x3c, !PT ;  /* 0x0000002120207212 */ /* 0x000fe200078e3cff */
[----:B------:R-:W-:Y:S01]  /*f480*/  IMAD.X R33, RZ, RZ, R5, P2 ;  /* 0x000000ffff217224 */ /* 0x000fe200010e0605 */
[----:B------:R-:W-:Y:S01]  /*f490*/  LOP3.LUT R24, R25, 0x380, RZ, 0xc0, !PT ;  /* 0x0000038019187812 */ /* 0x000fe200078ec0ff */
[----:B------:R-:W1:Y:S01]  /*f4a0*/  SHFL.IDX PT, R47, R11, RZ, 0x1c1f ;  /* 0x001c1fff0b2f7589 */ /* 0x000e6200000e0000 */
[----:B------:R-:W-:Y:S02]  /*f4b0*/  IADD3 R8, P3, R4, 0xf000, RZ ;  /* 0x0000f00004087810 */ /* 0x000fe40007f7e0ff */
[----:B------:R-:W-:Y:S01]  /*f4c0*/  SHF.R.U64 R24, R24, 0x3, RZ ;  /* 0x0000000318187819 */ /* 0x000fe200000012ff */
[----:B------:R-:W2:Y:S01]  /*f4d0*/  SHFL.IDX PT, R51, R11, 0x1, 0x1c1f ;  /* 0x003c1f000b337f89 */ /* 0x000ea200000e0000 */
[----:B------:R-:W-:-:S02]  /*f4e0*/  IADD3 R49, P2, R4, 0xb000, RZ ;  /* 0x0000b00004317810 */ /* 0x000fc40007f5e0ff */
[----:B------:R-:W-:Y:S02]  /*f4f0*/  LOP3.LUT R12, R13, 0x380, RZ, 0xc0, !PT ;  /* 0x000003800d0c7812 */ /* 0x000fe400078ec0ff */
[----:B------:R-:W-:Y:S02]  /*f500*/  LOP3.LUT R20, R21, 0x380, RZ, 0xc0, !PT ;  /* 0x0000038015147812 */ /* 0x000fe400078ec0ff */
[----:B------:R-:W-:Y:S01]  /*f510*/  IADD3 R37, P6, R4, 0x6000, RZ ;  /* 0x0000600004257810 */ /* 0x000fe20007fde0ff */
[----:B------:R-:W-:Y:S01]  /*f520*/  UIMAD UR7, UR11, UR12, URZ ;  /* 0x0000000c0b0772a4 */ /* 0x000fe2000f8e023f */
[----:B------:R-:W-:Y:S01]  /*f530*/  LOP3.LUT R24, R24, R25, RZ, 0x3c, !PT ;  /* 0x0000001918187212 */ /* 0x000fe200078e3cff */
[--C-:B------:R-:W-:Y:S01]  /*f540*/  IMAD.X R25, RZ, RZ, R5.reuse, P0 ;  /* 0x000000ffff197224 */ /* 0x100fe200000e0605 */
[----:B------:R-:W-:Y:S01]  /*f550*/  IADD3 R57, P0, R4, 0x9000, RZ ;  /* 0x0000900004397810 */ /* 0x000fe20007f1e0ff */
[----:B------:R-:W-:Y:S01]  /*f560*/  UIMAD.WIDE.U32 UR8, UR4, UR12, URZ ;  /* 0x0000000c040872a5 */ /* 0x000fe2000f8e003f */
[----:B------:R-:W-:Y:S01]  /*f570*/  LOP3.LUT R3, R8, 0x380, RZ, 0xc0, !PT ;  /* 0x0000038008037812 */ /* 0x000fe200078ec0ff */
[----:B------:R-:W-:Y:S01]  /*f580*/  ULDC.64 UR10, c[0x0][0xae8] ;  /* 0x0002ba00000a7ab9 */ /* 0x000fe20000000a00 */
[----:B------:R-:W-:Y:S01]  /*f590*/  LOP3.LUT R56, R57, 0x380, RZ, 0xc0, !PT ;  /* 0x0000038039387812 */ /* 0x000fe200078ec0ff */
[----:B------:R-:W-:Y:S01]  /*f5a0*/  IMAD.X R53, RZ, RZ, R5, P3 ;  /* 0x000000ffff357224 */ /* 0x000fe200018e0605 */
[----:B------:R-:W-:-:S02]  /*f5b0*/  LOP3.LUT R48, R49, 0x380, RZ, 0xc0, !PT ;  /* 0x0000038031307812 */ /* 0x000fc400078ec0ff */
[----:B------:R-:W-:Y:S02]  /*f5c0*/  SHF.R.U64 R56, R56, 0x3, RZ ;  /* 0x0000000338387819 */ /* 0x000fe400000012ff */
[----:B------:R-:W-:Y:S02]  /*f5d0*/  SHF.R.U64 R12, R12, 0x3, RZ ;  /* 0x000000030c0c7819 */ /* 0x000fe400000012ff */
[----:B------:R-:W-:Y:S02]  /*f5e0*/  SHF.R.U64 R20, R20, 0x3, RZ ;  /* 0x0000000314147819 */ /* 0x000fe400000012ff */
[----:B------:R-:W-:Y:S02]  /*f5f0*/  SHF.R.U64 R3, R3, 0x3, RZ ;  /* 0x0000000303037819 */ /* 0x000fe400000012ff */
[----:B------:R-:W-:Y:S01]  /*f600*/  LOP3.LUT R56, R56, R57, RZ, 0x3c, !PT ;  /* 0x0000003938387212 */ /* 0x000fe200078e3cff */
[----:B------:R-:W-:Y:S01]  /*f610*/  IMAD.X R57, RZ, RZ, R5, P0 ;  /* 0x000000ffff397224 */ /* 0x000fe200000e0605 */
[----:B------:R-:W-:-:S02]  /*f620*/  SHF.R.U64 R48, R48, 0x3, RZ ;  /* 0x0000000330307819 */ /* 0x000fc400000012ff */
[----:B------:R-:W-:Y:S01]  /*f630*/  LOP3.LUT R12, R12, R13, RZ, 0x3c, !PT ;  /* 0x0000000d0c0c7212 */ /* 0x000fe200078e3cff */
[--C-:B------:R-:W-:Y:S01]  /*f640*/  IMAD.X R13, RZ, RZ, R5.reuse, P5 ;  /* 0x000000ffff0d7224 */ /* 0x100fe200028e0605 */
[----:B------:R-:W-:Y:S01]  /*f650*/  LOP3.LUT R20, R20, R21, RZ, 0x3c, !PT ;  /* 0x0000001514147212 */ /* 0x000fe200078e3cff */
[----:B------:R-:W-:Y:S01]  /*f660*/  IMAD.X R21, RZ, RZ, R5, P4 ;  /* 0x000000ffff157224 */ /* 0x000fe200020e0605 */
[----:B------:R-:W-:Y:S02]  /*f670*/  LOP3.LUT P0, RZ, R223, 0x3, RZ, 0xc0, !PT ;  /* 0x00000003dfff7812 */ /* 0x000fe4000780c0ff */
[C---:B------:R-:W-:Y:S02]  /*f680*/  IADD3 R41, P5, R4.reuse, 0x7000, RZ ;  /* 0x0000700004297810 */ /* 0x040fe40007fbe0ff */
[----:B------:R-:W-:Y:S02]  /*f690*/  IADD3 R65, P4, R4, 0x8000, RZ ;  /* 0x0000800004417810 */ /* 0x000fe40007f9e0ff */
[----:B------:R-:W-:-:S02]  /*f6a0*/  LOP3.LUT R52, R3, R8, RZ, 0x3c, !PT ;  /* 0x0000000803347212 */ /* 0x000fc400078e3cff */
[----:B------:R-:W-:Y:S01]  /*f6b0*/  LOP3.LUT R48, R48, R49, RZ, 0x3c, !PT ;  /* 0x0000003130307212 */ /* 0x000fe200078e3cff */
[----:B------:R-:W3:Y:S01]  /*f6c0*/  @P1 LDC R3, c[0x0][0xbec] ;  /* 0x0002fb00ff031b82 */ /* 0x000ee20000000800 */
[----:B------:R-:W-:Y:S01]  /*f6d0*/  IMAD.X R49, RZ, RZ, R5, P2 ;  /* 0x000000ffff317224 */ /* 0x000fe200010e0605 */
[-C--:B------:R-:W-:Y:S02]  /*f6e0*/  ISETP.GE.OR P2, PT, R14, R81.reuse, P0 ;  /* 0x000000510e00720c */ /* 0x080fe40000746670 */
[----:B------:R-:W-:Y:S02]  /*f6f0*/  LOP3.LUT R36, R37, 0x380, RZ, 0xc0, !PT ;  /* 0x0000038025247812 */ /* 0x000fe400078ec0ff */
[----:B------:R-:W-:Y:S02]  /*f700*/  LOP3.LUT R40, R41, 0x380, RZ, 0xc0, !PT ;  /* 0x0000038029287812 */ /* 0x000fe400078ec0ff */
[----:B------:R-:W-:Y:S02]  /*f710*/  LOP3.LUT R64, R65, 0x380, RZ, 0xc0, !PT ;  /* 0x0000038041407812 */ /* 0x000fe400078ec0ff */
[----:B------:R-:W-:-:S02]  /*f720*/  ISETP.GE.OR P0, PT, R6, R81, P0 ;  /* 0x000000510600720c */ /* 0x000fc40000706670 */
[----:B------:R-:W-:Y:S02]  /*f730*/  LOP3.LUT R9, R4, 0x380, RZ, 0xc0, !PT ;  /* 0x0000038004097812 */ /* 0x000fe400078ec0ff */
[----:B------:R-:W-:Y:S01]  /*f740*/  SHF.R.U64 R36, R36, 0x3, RZ ;  /* 0x0000000324247819 */ /* 0x000fe200000012ff */
[----:B------:R-:W-:Y:S01]  /*f750*/  UIMAD UR7, UR4, UR13, UR7 ;  /* 0x0000000d040772a4 */ /* 0x000fe2000f8e0207 */
[----:B------:R-:W-:Y:S01]  /*f760*/  SHF.R.U64 R40, R40, 0x3, RZ ;  /* 0x0000000328287819 */ /* 0x000fe200000012ff */
[----:B-1----:R1:W-:Y:S01]  /*f770*/  @!P2 ST.E desc[UR20][R46.64], R0 ;  /* 0x000000002e00a985 */ /* 0x0023e2000c101914 */
        /* <DEDUP_REMOVED lines=8> */
[C---:B------:R-:W-:Y:S01]  /*f800*/  IADD3 R73, P6, R4.reuse, 0xc000, RZ ;  /* 0x0000c00004497810 */ /* 0x040fe20007fde0ff */
[----:B-1----:R-:W-:Y:S01]  /*f810*/  IMAD R0, R217, 0x20, R221 ;  /* 0x00000020d9007824 */ /* 0x002fe200078e02dd */
[C---:B------:R-:W-:Y:S01]  /*f820*/  IADD3 R69, P5, R4.reuse, 0xd000, RZ ;  /* 0x0000d00004457810 */ /* 0x040fe20007fbe0ff */
[----:B------:R-:W-:Y:S01]  /*f830*/  UIADD3 UR9, UR9, UR7, URZ ;  /* 0x0000000709097290 */ /* 0x000fe2000fffe03f */
[----:B------:R-:W-:Y:S01]  /*f840*/  IADD3 R61, P4, R4, 0xe000, RZ ;  /* 0x0000e000043d7810 */ /* 0x000fe20007f9e0ff */
[----:B------:R-:W-:Y:S01]  /*f850*/  UIMAD UR4, UR14, UR10, URZ ;  /* 0x0000000a0e0472a4 */ /* 0x000fe2000f8e023f */
[----:B------:R-:W-:Y:S01]  /*f860*/  LOP3.LUT R4, R9, R4, RZ, 0x3c, !PT ;  /* 0x0000000409047212 */ /* 0x000fe200078e3cff */
[----:B--2---:R1:W-:Y:S01]  /*f870*/  @!P0 ST.E desc[UR20][R50.64], R2 ;  /* 0x0000000232008985 */ /* 0x0043e2000c101914 */
[----:B------:R-:W-:-:S02]  /*f880*/  LOP3.LUT R72, R73, 0x380, RZ, 0xc0, !PT ;  /* 0x0000038049487812 */ /* 0x000fc400078ec0ff */
[----:B------:R-:W-:Y:S01]  /*f890*/  LOP3.LUT R68, R69, 0x380, RZ, 0xc0, !PT ;  /* 0x0000038045447812 */ /* 0x000fe200078ec0ff */
[----:B------:R2:W5:Y:S01]  /*f8a0*/  LD.E.128 R8, desc[UR20][R4.64] ;  /* 0x0000001404087980 */ /* 0x000562000c101d00 */
[----:B------:R-:W-:Y:S01]  /*f8b0*/  LOP3.LUT R60, R61, 0x380, RZ, 0xc0, !PT ;  /* 0x000003803d3c7812 */ /* 0x000fe200078ec0ff */
[----:B------:R-:W-:Y:S01]  /*f8c0*/  UIMAD UR4, UR18, UR11, UR4 ;  /* 0x0000000b120472a4 */ /* 0x000fe2000f8e0204 */
[----:B------:R-:W-:Y:S01]  /*f8d0*/  SHF.R.U64 R72, R72, 0x3, RZ ;  /* 0x0000000348487819 */ /* 0x000fe200000012ff */
[----:B------:R-:W-:Y:S01]  /*f8e0*/  UIMAD.WIDE.U32 UR8, UR18, UR10, UR8 ;  /* 0x0000000a120872a5 */ /* 0x000fe2000f8e0008 */
[----:B------:R-:W-:Y:S01]  /*f8f0*/  SHF.R.U64 R68, R68, 0x3, RZ ;  /* 0x0000000344447819 */ /* 0x000fe200000012ff */
[----:B------:R-:W5:Y:S01]  /*f900*/  LD.E.128 R12, desc[UR20][R12.64] ;  /* 0x000000140c0c7980 */ /* 0x000f62000c101d00 */
[----:B------:R-:W-:Y:S01]  /*f910*/  SHF.R.U64 R60, R60, 0x3, RZ ;  /* 0x000000033c3c7819 */ /* 0x000fe200000012ff */
[----:B------:R-:W-:Y:S01]  /*f920*/  ULDC.64 UR10, c[0x0][0xaf0] ;  /* 0x0002bc00000a7ab9 */ /* 0x000fe20000000a00 */
[----:B--2---:R-:W-:Y:S01]  /*f930*/  VIADD R4, R0, UR17 ;  /* 0x0000001100047c36 */ /* 0x004fe20008000000 */
[----:B------:R-:W-:Y:S01]  /*f940*/  UIADD3 UR9, UR9, UR4, URZ ;  /* 0x0000000409097290 */ /* 0x000fe2000fffe03f */
[----:B------:R-:W-:Y:S01]  /*f950*/  LOP3.LUT R72, R72, R73, RZ, 0x3c, !PT ;  /* 0x0000004948487212 */ /* 0x000fe200078e3cff */
[----:B------:R-:W5:Y:S01]  /*f960*/  LD.E.128 R20, desc[UR20][R20.64] ;  /* 0x0000001414147980 */ /* 0x000f62000c101d00 */
[----:B---3--:R-:W-:Y:S01]  /*f970*/  @P1 IMAD.HI.U32 R0, R4, R3, RZ ;  /* 0x0000000304001227 */ /* 0x008fe200078e00ff */
[----:B------:R-:W-:Y:S01]  /*f980*/  LOP3.LUT R68, R68, R69, RZ, 0x3c, !PT ;  /* 0x0000004544447212 */ /* 0x000fe200078e3cff */
[----:B------:R-:W-:Y:S01]  /*f990*/  UIMAD UR4, UR16, UR10, URZ ;  /* 0x0000000a100472a4 */ /* 0x000fe2000f8e023f */
[----:B------:R-:W-:Y:S01]  /*f9a0*/  LOP3.LUT R60, R60, R61, RZ, 0x3c, !PT ;  /* 0x0000003d3c3c7212 */ /* 0x000fe200078e3cff */
[--C-:B------:R-:W-:Y:S01]  /*f9b0*/  IMAD.X R73, RZ, RZ, R5.reuse, P6 ;  /* 0x000000ffff497224 */ /* 0x100fe200030e0605 */
[----:B------:R-:W5:Y:S01]  /*f9c0*/  LD.E.128 R24, desc[UR20][R24.64] ;  /* 0x0000001418187980 */ /* 0x000f62000c101d00 */
[----:B------:R-:W-:-:S02]  /*f9d0*/  IMAD.X R69, RZ, RZ, R5, P5 ;  /* 0x000000ffff457224 */ /* 0x000fc400028e0605 */
[----:B------:R-:W-:Y:S01]  /*f9e0*/  IMAD.X R61, RZ, RZ, R5, P4 ;  /* 0x000000ffff3d7224 */ /* 0x000fe200020e0605 */
[----:B------:R-:W5:Y:S01]  /*f9f0*/  LD.E.128 R28, desc[UR20][R28.64] ;  /* 0x000000141c1c7980 */ /* 0x000f62000c101d00 */
[----:B------:R-:W-:Y:S01]  /*fa00*/  IMAD.MOV.U32 R5, RZ, RZ, R4 ;  /* 0x000000ffff057224 */ /* 0x000fe200078e0004 */
[----:B0-----:R-:W-:Y:S01]  /*fa10*/  @P1 SHF.R.U32.HI R5, RZ, R17, R0 ;  /* 0x00000011ff051219 */ /* 0x001fe20000011600 */
[----:B------:R-:W-:Y:S01]  /*fa20*/  UIMAD UR4, UR15, UR11, UR4 ;  /* 0x0000000b0f0472a4 */ /* 0x000fe2000f8e0204 */
[----:B------:R-:W5:Y:S01]  /*fa30*/  LD.E.128 R32, desc[UR20][R32.64] ;  /* 0x0000001420207980 */ /* 0x000f62000c101d00 */
[----:B------:R-:W-:Y:S01]  /*fa40*/  UIMAD.WIDE.U32 UR8, UR15, UR10, UR8 ;  /* 0x0000000a0f0872a5 */ /* 0x000fe2000f8e0008 */
[--C-:B------:R-:W-:Y:S01]  /*fa50*/  SHF.R.S32.HI R0, RZ, 0x1f, R5.reuse ;  /* 0x0000001fff007819 */ /* 0x100fe20000011405 */
[----:B------:R-:W-:Y:S01]  /*fa60*/  IMAD.MOV R17, RZ, RZ, -R5 ;  /* 0x000000ffff117224 */ /* 0x000fe200078e0a05 */
[----:B------:R-:W-:Y:S01]  /*fa70*/  ULDC.64 UR10, c[0x0][0xae0] ;  /* 0x0002b800000a7ab9 */ /* 0x000fe20000000a00 */
[----:B------:R-:W-:Y:S01]  /*fa80*/  UIADD3 UR4, UR9, UR4, URZ ;  /* 0x0000000409047290 */ /* 0x000fe2000fffe03f */
[----:B------:R-:W5:Y:S01]  /*fa90*/  LD.E.128 R36, desc[UR20][R36.64] ;  /* 0x0000001424247980 */ /* 0x000f62000c101d00 */
[----:B------:R-:W-:-:S02]  /*faa0*/  IMAD R0, R0, UR10, RZ ;  /* 0x0000000a00007c24 */ /* 0x000fc4000f8e02ff */
[----:B------:R-:W-:Y:S01]  /*fab0*/  IMAD R17, R76, R17, R4 ;  /* 0x000000114c117224 */ /* 0x000fe200078e0204 */
[----:B------:R-:W5:Y:S01]  /*fac0*/  LD.E.128 R40, desc[UR20][R40.64] ;  /* 0x0000001428287980 */ /* 0x000f62000c101d00 */
[----:B------:R-:W-:Y:S02]  /*fad0*/  IMAD.U32 R3, RZ, RZ, UR9 ;  /* 0x00000009ff037e24 */ /* 0x000fe4000f8e00ff */
[----:B-1----:R-:W-:Y:S01]  /*fae0*/  IMAD.U32 R2, RZ, RZ, UR8 ;  /* 0x00000008ff027e24 */ /* 0x002fe2000f8e00ff */
[----:B------:R-:W5:Y:S01]  /*faf0*/  LD.E.128 R64, desc[UR20][R64.64] ;  /* 0x0000001440407980 */ /* 0x000f62000c101d00 */
[----:B------:R-:W-:Y:S01]  /*fb00*/  IMAD.U32 R3, RZ, RZ, UR4 ;  /* 0x00000004ff037e24 */ /* 0x000fe2000f8e00ff */
[----:B------:R-:W-:Y:S02]  /*fb10*/  ULDC.64 UR8, c[0x0][0xad8] ;  /* 0x0002b60000087ab9 */ /* 0x000fe40000000a00 */
[----:B------:R-:W5:Y:S01]  /*fb20*/  LD.E.128 R56, desc[UR20][R56.64] ;  /* 0x0000001438387980 */ /* 0x000f62000c101d00 */
[----:B------:R-:W-:-:S03]  /*fb30*/  IMAD R77, R5, UR11, R0 ;  /* 0x0000000b054d7c24 */ /* 0x000fc6000f8e0200 */
[----:B------:R-:W5:Y:S01]  /*fb40*/  LD.E.128 R44, desc[UR20][R44.64] ;  /* 0x000000142c2c7980 */ /* 0x000f62000c101d00 */
[----:B------:R-:W-:-:S03]  /*fb50*/  SHF.R.S32.HI R0, RZ, 0x1f, R17 ;  /* 0x0000001fff007819 */ /* 0x000fc60000011411 */
[----:B------:R-:W5:Y:S04]  /*fb60*/  LD.E.128 R48, desc[UR20][R48.64] ;  /* 0x0000001430307980 */ /* 0x000f68000c101d00 */
[----:B------:R-:W5:Y:S04]  /*fb70*/  LD.E.128 R72, desc[UR20][R72.64] ;  /* 0x0000001448487980 */ /* 0x000f68000c101d00 */
[----:B------:R-:W5:Y:S04]  /*fb80*/  LD.E.128 R68, desc[UR20][R68.64] ;  /* 0x0000001444447980 */ /* 0x000f68000c101d00 */
[----:B------:R-:W5:Y:S04]  /*fb90*/  LD.E.128 R60, desc[UR20][R60.64] ;  /* 0x000000143c3c7980 */ /* 0x000f68000c101d00 */
[----:B------:R-:W5:Y:S01]  /*fba0*/  LD.E.128 R52, desc[UR20][R52.64] ;  /* 0x0000001434347980 */ /* 0x000f62000c101d00 */
[----:B------:R-:W-:Y:S01]  /*fbb0*/  IMAD.WIDE.U32 R2, R5, UR10, R2 ;  /* 0x0000000a05027c25 */ /* 0x000fe2000f8e0002 */
[----:B------:R-:W-:Y:S01]  /*fbc0*/  @!PT LDS RZ, [RZ] ;  /* 0x00000000fffff984 */ /* 0x000fe20000000800 */
[----:B------:R-:W-:Y:S01]  /*fbd0*/  @!PT LDS RZ, [RZ] ;  /* 0x00000000fffff984 */ /* 0x000fe20000000800 */
[----:B------:R-:W-:Y:S01]  /*fbe0*/  @!PT LDS RZ, [RZ] ;  /* 0x00000000fffff984 */ /* 0x000fe20000000800 */
[----:B------:R-:W-:Y:S01]  /*fbf0*/  @!PT LDS RZ, [RZ] ;  /* 0x00000000fffff984 */ /* 0x000fe20000000800 */
[----:B------:R0:W-:Y:S06]  /*fc00*/  MEMBAR.ALL.CTA ;  /* 0x0000000000007992 */ /* 0x0001ec0000008000 */
[----:B0-----:R-:W0:Y:S01]  /*fc10*/  FENCE.VIEW.ASYNC.S ;  /* 0x00000000000073c6 */ /* 0x001e220000000000 */
[----:B------:R-:W-:-:S02]  /*fc20*/  IMAD.IADD R3, R3, 0x1, R77 ;  /* 0x0000000103037824 */ /* 0x000fc400078e024d */
[----:B------:R-:W-:Y:S02]  /*fc30*/  IMAD R4, R0, UR8, RZ ;  /* 0x0000000800047c24 */ /* 0x000fe4000f8e02ff */
[----:B------:R-:W-:Y:S02]  /*fc40*/  VIADD R80, R221, UR17 ;  /* 0x00000011dd507c36 */ /* 0x000fe40008000000 */
[C---:B------:R-:W-:Y:S02]  /*fc50*/  IMAD R5, R17.reuse, UR9, R4 ;  /* 0x0000000911057c24 */ /* 0x040fe4000f8e0204 */
[----:B------:R-:W-:Y:S01]  /*fc60*/  IMAD.WIDE.U32 R2, R17, UR8, R2 ;  /* 0x0000000811027c25 */ /* 0x000fe2000f8e0002 */
[----:B------:R-:W-:Y:S01]  /*fc70*/  ISETP.GE.AND P2, PT, R80, R81, PT ;  /* 0x000000515000720c */ /* 0x000fe20003f46270 */
[----:B------:R-:W-:Y:S02]  /*fc80*/  ULDC.64 UR8, c[0x0][0xa80] ;  /* 0x0002a00000087ab9 */ /* 0x000fe40000000a00 */
[----:B------:R-:W-:Y:S01]  /*fc90*/  VIADD R19, R19, 0x38820 ;  /* 0x0003882013137836 */ /* 0x000fe20000000000 */
[----:B------:R-:W-:Y:S01]  /*fca0*/  LEA R6, P3, R2, UR8, 0x1 ;  /* 0x0000000802067c11 */ /* 0x000fe2000f8608ff */
[----:B------:R-:W-:-:S02]  /*fcb0*/  IMAD.IADD R3, R3, 0x1, R5 ;  /* 0x0000000103037824 */ /* 0x000fc400078e0205 */
[----:B------:R-:W-:Y:S01]  /*fcc0*/  VIADD R0, R80, 0x20 ;  /* 0x0000002050007836 */ /* 0x000fe20000000000 */
[----:B------:R-:W-:Y:S02]  /*fcd0*/  PRMT R19, RZ, 0x654, R19 ;  /* 0x00000654ff137816 */ /* 0x000fe40000000013 */
[----:B------:R-:W-:Y:S02]  /*fce0*/  LEA.HI.X R17, R2, UR9, R3, 0x1, P3 ;  /* 0x0000000902117c11 */ /* 0x000fe400098f0c03 */
[-C--:B------:R-:W-:Y:S01]  /*fcf0*/  ISETP.GE.AND P1, PT, R0, R81.reuse, PT ;  /* 0x000000510000720c */ /* 0x080fe20003f26270 */
[----:B------:R-:W-:Y:S01]  /*fd00*/  VIADD R0, R80, 0x40 ;  /* 0x0000004050007836 */ /* 0x000fe20000000000 */
[----:B0-----:R0:W-:Y:S01]  /*fd10*/  SYNCS.ARRIVE.TRANS64.RED.A1T0 RZ, [R19+URZ], RZ ;  /* 0x000000ff13ff79a7 */ /* 0x0011e2000810043f */
[----:B------:R1:W2:Y:S01]  /*fd20*/  SHFL.IDX PT, R79, R6, RZ, 0x181f ;  /* 0x00181fff064f7589 */ /* 0x0002a200000e0000 */
[----:B------:R-:W-:Y:S02]  /*fd30*/  BSSY B1, `(.L_x_2635) ;  /* 0x0000016000017945 */ /* 0x000fe40003800000 */
        /* <DEDUP_REMOVED lines=21> */
.L_x_2636:
[----:B------:R-:W-:Y:S05]  /*fe90*/  BSYNC B1 ;  /* 0x0000000000017941 */ /* 0x000fea0003800000 */
.L_x_2635:
        /* <DEDUP_REMOVED lines=22> */
.L_x_2638:
[----:B------:R-:W-:Y:S05]  /*10000*/  BSYNC B1 ;  /* 0x0000000000017941 */ /* 0x000fea0003800000 */
.L_x_2637:
        /* <DEDUP_REMOVED lines=22> */
.L_x_2640:
[----:B------:R-:W-:Y:S05]  /*10170*/  BSYNC B1 ;  /* 0x0000000000017941 */ /* 0x000fea0003800000 */
.L_x_2639:
[----:B------:R-:W-:Y:S01]  /*10180*/  VIADD R0, R80, 0x60 ;  /* 0x0000006050007836 */ /* 0x000fe20000000000 */
[----:B01-3--:R-:W3:Y:S04]  /*10190*/  SHFL.IDX PT, R17, R17, 0x3, 0x181f ;  /* 0x00781f0011117f89 */ /* 0x00bee800000e0000 */
[----:B------:R-:W-:Y:S01]  /*101a0*/  ISETP.GE.AND P0, PT, R0, R81, PT ;  /* 0x000000510000720c */ /* 0x000fe20003f06270 */
[----:B----4-:R4:W0:-:S12]  /*101b0*/  SHFL.IDX PT, R11, R6, 0x3, 0x181f ;  /* 0x00781f00060b7f89 */ /* 0x01081800000e0000 */
[----:B----4-:R-:W-:Y:S05]  /*101c0*/  @P0 BRA `(.L_x_2641) ;  /* 0x0000000c00f80947 */ /* 0x010fea0003800000 */
[----:B------:R-:W-:Y:S01]  /*101d0*/  ULDC UR4, c[0x0][0xac8] ;  /* 0x0002b20000047ab9 */ /* 0x000fe20000000800 */
[----:B------:R-:W-:Y:S01]  /*101e0*/  ULDC.64 UR8, c[0x0][0x208] ;  /* 0x0000820000087ab9 */ /* 0x000fe20000000a00 */
[----:B------:R-:W-:Y:S02]  /*101f0*/  ISETP.GE.AND P3, PT, R18, UR4, PT ;  /* 0x0000000412007c0c */ /* 0x000fe4000bf66270 */
[----:B------:R-:W-:Y:S02]  /*10200*/  ISETP.GE.AND P4, PT, R215, UR4, PT ;  /* 0x00000004d7007c0c */ /* 0x000fe4000bf86270 */
[----:B------:R-:W-:-:S09]  /*10210*/  ISETP.GE.AND P5, PT, R214, UR4, PT ;  /* 0x00000004d6007c0c */ /* 0x000fd2000bfa6270 */
[CC--:B0-----:R-:W-:Y:S02]  /*10220*/  @!P3 LEA R2, P0, R18.reuse, R11.reuse, 0x1 ;  /* 0x0000000b1202b211 */ /* 0x0c1fe400078008ff */
[C---:B------:R-:W-:Y:S02]  /*10230*/  @!P4 LEA R4, P1, R215.reuse, R11, 0x1 ;  /* 0x0000000bd704c211 */ /* 0x040fe400078208ff */
        /* <DEDUP_REMOVED lines=14> */
.L_x_2633:
        /* <DEDUP_REMOVED lines=40> */
.L_x_2642:
        /* <DEDUP_REMOVED lines=50> */
.L_x_2644:
[----:B------:R-:W-:Y:S05]  /*108c0*/  BSYNC B1 ;  /* 0x0000000000017941 */ /* 0x000fea0003800000 */
.L_x_2643:
[----:B0-----:R-:W0:Y:S01]  /*108d0*/  @P0 LDC R3, c[0x0][0xbf0] ;  /* 0x0002fc00ff030b82 */ /* 0x001e220000000800 */
[----:B------:R-:W-:Y:S01]  /*108e0*/  R2UR UR16, R23 ;  /* 0x00000000171072ca */ /* 0x000fe200000e0000 */
        /* <DEDUP_REMOVED lines=8> */
[----:B------:R-:W-:Y:S02]  /*10970*/  UIADD3 UR9, UR9, UR7, URZ ;  /* 0x0000000709097290 */ /* 0x000fe4000fffe03f */
[----:B------:R-:W-:Y:S01]  /*10980*/  UIMAD UR4, UR11, UR14, URZ ;  /* 0x0000000e0b0472a4 */ /* 0x000fe2000f8e023f */
[----:B------:R-:W-:Y:S01]  /*10990*/  VIADD R6, R2, UR16 ;  /* 0x0000001002067c36 */ /* 0x000fe20008000000 */
[----:B------:R-:W-:Y:S02]  /*109a0*/  UIMAD.WIDE.U32 UR8, UR17, UR14, UR8 ;  /* 0x0000000e110872a5 */ /* 0x000fe4000f8e0008 */
[----:B------:R-:W-:Y:S01]  /*109b0*/  UIMAD UR4, UR17, UR15, UR4 ;  /* 0x0000000f110472a4 */ /* 0x000fe2000f8e0204 */
[----:B------:R-:W-:Y:S01]  /*109c0*/  @P0 IMAD.HI.U32 R2, R6, R11, RZ ;  /* 0x0000000b06020227 */ /* 0x000fe200078e00ff */
[----:B------:R-:W-:Y:S02]  /*109d0*/  ULDC.64 UR10, c[0x0][0xaf0] ;  /* 0x0002bc00000a7ab9 */ /* 0x000fe40000000a00 */
[----:B------:R-:W-:Y:S01]  /*109e0*/  UIADD3 UR9, UR9, UR4, URZ ;  /* 0x0000000409097290 */ /* 0x000fe2000fffe03f */
[----:B------:R-:W-:Y:S01]  /*109f0*/  IMAD.MOV.U32 R5, RZ, RZ, R6 ;  /* 0x000000ffff057224 */ /* 0x000fe200078e0006 */
[----:B------:R-:W-:Y:S01]  /*10a00*/  UIMAD UR4, UR13, UR10, URZ ;  /* 0x0000000a0d0472a4 */ /* 0x000fe2000f8e023f */
[----:B0-----:R-:W-:Y:S01]  /*10a10*/  @P0 SHF.R.U32.HI R5, RZ, R3, R2 ;  /* 0x00000003ff050219 */ /* 0x001fe20000011602 */
        /* <DEDUP_REMOVED lines=51> */
.L_x_2646:
[----:B------:R-:W-:Y:S05]  /*10d50*/  BSYNC B1 ;  /* 0x0000000000017941 */ /* 0x000fea0003800000 */
.L_x_2645:
        /* <DEDUP_REMOVED lines=22> */
.L_x_2648:
[----:B------:R-:W-:Y:S05]  /*10ec0*/  BSYNC B1 ;  /* 0x0000000000017941 */ /* 0x000fea0003800000 */
.L_x_2647:
        /* <DEDUP_REMOVED lines=22> */
.L_x_2650:
[----:B------:R-:W-:Y:S05]  /*11030*/  BSYNC B1 ;  /* 0x0000000000017941 */ /* 0x000fea0003800000 */
.L_x_2649:
        /* <DEDUP_REMOVED lines=23> */
.L_x_2641:
[----:B------:R-:W-:Y:S05]  /*111b0*/  BSYNC B0 ;  /* 0x0000000000007941 */ /* 0x000fea0003800000 */
.L_x_2632:
[----:B------:R-:W-:Y:S02]  /*111c0*/  ULDC UR4, c[0x0][0xc3c] ;  /* 0x00030f0000047ab9 */ /* 0x000fe40000000800 */
[----:B------:R-:W-:-:S13]  /*111d0*/  ISETP.GE.AND P0, PT, R7, UR4, PT ;  /* 0x0000000407007c0c */ /* 0x000fda000bf06270 */
[----:B------:R-:W-:Y:S05]  /*111e0*/  @!P0 BRA `(.L_x_2651) ;  /* 0xfffffefc00208947 */ /* 0x000fea000383ffff */
[----:B------:R-:W-:Y:S05]  /*111f0*/  EXIT ;  /* 0x000000000000794d */ /* 0x000fea0003800000 */
.L_x_2596:
[----:B------:R-:W-:-:S08]  /*11200*/  NOP ;  /* 0x0000000000007918 */ /* 0x000fd00000000000 */
[----:B0-----:R-:W0:-:S00]  /*11210*/  USETMAXREG.DEALLOC.CTAPOOL 0x18 ;  /* 0x00000018000079c8 */ /* 0x001e0000080e0500 */
[----:B0-----:R-:W-:Y:S01]  /*11220*/  LOP3.LUT R0, R0, 0x3, RZ, 0xc0, !PT ;  /* 0x0000000300007812 */ /* 0x001fe200078ec0ff */
[----:B------:R-:W-:-:S05]  /*11230*/  IMAD.MOV.U32 R5, RZ, RZ, RZ ;  /* 0x000000ffff057224 */ /* 0x000fca00078e00ff */
[----:B------:R-:W0:Y:S02]  /*11240*/  SHFL.IDX PT, R0, R0, RZ, 0x1f ;  /* 0x00001fff00007589 */ /* 0x000e2400000e0000 */
[----:B0-----:R-:W-:-:S04]  /*11250*/  ISETP.NE.AND P0, PT, R0, RZ, PT ;  /* 0x000000ff0000720c */ /* 0x001fc80003f05270 */
        /* <DEDUP_REMOVED lines=10> */
.L_x_2652:
        /* <DEDUP_REMOVED lines=43> */
.L_x_2658:
        /* <DEDUP_REMOVED lines=13> */
.L_x_2657:
[----:B------:R-:W-:Y:S05]  /*11680*/  BSYNC B0 ;  /* 0x0000000000007941 */ /* 0x000fea0003800000 */
.L_x_2656:
        /* <DEDUP_REMOVED lines=21> */
.L_x_2654:
        /* <DEDUP_REMOVED lines=21> */
.L_x_2659:
        /* <DEDUP_REMOVED lines=57> */
.L_x_2655:
[----:B------:R-:W-:Y:S02]  /*11cc0*/  IMAD.MOV.U32 R17, RZ, RZ, RZ ;  /* 0x000000ffff117224 */ /* 0x000fe400078e00ff */
[----:B------:R-:W-:Y:S02]  /*11cd0*/  IMAD.U32 R16, RZ, RZ, UR6 ;  /* 0x00000006ff107e24 */ /* 0x000fe4000f8e00ff */
[----:B------:R-:W-:-:S07]  /*11ce0*/  IMAD.MOV.U32 R18, RZ, RZ, RZ ;  /* 0x000000ffff127224 */ /* 0x000fce00078e00ff */
.L_x_2660:
[----:B------:R-:W-:-:S13]  /*11cf0*/  ISETP.NE.AND P0, PT, R0, RZ, PT ;  /* 0x000000ff0000720c */ /* 0x000fda0003f05270 */
[----:B------:R-:W1:Y:S01]  /*11d00*/  @!P0 S2R R3, SR_CgaCtaId ;  /* 0x0000000000038919 */ /* 0x000e620000008800 */
[----:B------:R-:W-:-:S04]  /*11d10*/  @!P0 MOV R0, 0x400 ;  /* 0x0000040000008802 */ /* 0x000fc80000000f00 */
[----:B-1----:R-:W-:-:S05]  /*11d20*/  @!P0 LEA R0, R3, R0, 0x18 ;  /* 0x0000000003008211 */ /* 0x002fca00078ec0ff */
[----:B------:R2:W-:Y:S01]  /*11d30*/  @!P0 STS.128 [R0+0x388d0], R16 ;  /* 0x0388d01000008388 */ /* 0x0005e20000000c00 */
[----:B------:R-:W-:Y:S06]  /*11d40*/  BAR.ARV 0x5, 0x180 ;  /* 0x0146000000007b1d */ /* 0x000fec0000002000 */
.L_x_2653:
[----:B0-2---:R-:W-:Y:S01]  /*11d50*/  IMAD.MOV.U32 R0, RZ, RZ, 0x1 ;  /* 0x00000001ff007424 */ /* 0x005fe200078e00ff */
        /* <DEDUP_REMOVED lines=34> */
.L_x_2774:
[----:B-1----:R-:W1:Y:S01]  /*11f80*/  LDC.64 R2, c[0x0][0xc88] ;  /* 0x00032200ff027b82 */ /* 0x002e620000000a00 */
[----:B------:R-:W-:Y:S01]  /*11f90*/  ULDC.64 UR4, c[0x0][0x208] ;  /* 0x0000820000047ab9 */ /* 0x000fe20000000a00 */
[----:B-1----:R-:W-:-:S05]  /*11fa0*/  IMAD.WIDE R2, R19, 0x4, R2 ;  /* 0x0000000413027825 */ /* 0x002fca00078e0202 */
[----:B--2---:R-:W2:Y:S01]  /*11fb0*/  LDG.E R12, desc[UR4][R2.64] ;  /* 0x00000004020c7981 */ /* 0x004ea2000c1e1900 */
[----:B------:R-:W-:Y:S05]  /*11fc0*/  YIELD ;  /* 0x0000000000007946 */ /* 0x000fea0003800000 */
[----:B------:R-:W-:Y:S01]  /*11fd0*/  ULDC.64 UR4, c[0x0][0xa28] ;  /* 0x00028a0000047ab9 */ /* 0x000fe20000000a00 */
[----:B----4-:R-:W-:Y:S01]  /*11fe0*/  IMAD.MOV.U32 R0, RZ, RZ, RZ ;  /* 0x000000ffff007224 */ /* 0x010fe200078e00ff */
        /* <DEDUP_REMOVED lines=17> */
[----:B---3--:R-:W-:Y:S01]  /*12100*/  IMAD.MOV.U32 R8, RZ, RZ, RZ ;  /* 0x000000ffff087224 */ /* 0x008fe200078e00ff */
        /* <DEDUP_REMOVED lines=34> */
.L_x_2662:
[----:B------:R-:W-:Y:S01]  /*12330*/  IMAD.MOV.U32 R2, RZ, RZ, R12 ;  /* 0x000000ffff027224 */ /* 0x000fe200078e000c */
[----:B------:R-:W-:Y:S01]  /*12340*/  ULDC.64 UR4, c[0x0][0xa20] ;  /* 0x0002880000047ab9 */ /* 0x000fe20000000a00 */
[----:B-----5:R-:W-:Y:S01]  /*12350*/  IMAD.IADD R3, R8, 0x1, R0 ;  /* 0x0000000108037824 */ /* 0x020fe200078e0200 */
[----:B------:R-:W-:Y:S02]  /*12360*/  ISETP.NE.U32.AND P1, PT, RZ, UR4, PT ;  /* 0x00000004ff007c0c */ /* 0x000fe4000bf25070 */
[----:B------:R3:W-:Y:S02]  /*12370*/  STL [R1+0x10], R2 ;  /* 0x0000100201007387 */ /* 0x0007e40000100800 */
[----:B------:R-:W-:Y:S02]  /*12380*/  ISETP.NE.AND.EX P1, PT, RZ, UR5, PT, P1 ;  /* 0x00000005ff007c0c */ /* 0x000fe4000bf25310 */
[----:B------:R3:W-:Y:S11]  /*12390*/  STL [R1+0x18], R3 ;  /* 0x0000180301007387 */ /* 0x0007f60000100800 */
[----:B---3--:R-:W-:Y:S05]  /*123a0*/  @!P1 BRA `(.L_x_2663) ;  /* 0x0000000000149947 */ /* 0x008fea0003800000 */
[----:B------:R-:W-:Y:S01]  /*123b0*/  IADD3 R6, P0, R11, UR4, RZ ;  /* 0x000000040b067c10 */ /* 0x000fe2000ff1e0ff */
[----:B------:R-:W-:-:S03]  /*123c0*/  ULDC.64 UR6, c[0x0][0x208] ;  /* 0x0000820000067ab9 */ /* 0x000fc60000000a00 */
[----:B------:R-:W-:-:S05]  /*123d0*/  IADD3.X R7, R10, UR5, RZ, P0, !PT ;  /* 0x000000050a077c10 */ /* 0x000fca00087fe4ff */
[----:B------:R3:W5:Y:S01]  /*123e0*/  LDG.E R6, desc[UR6][R6.64] ;  /* 0x0000000606067981 */ /* 0x000762000c1e1900 */
[----:B------:R-:W-:Y:S05]  /*123f0*/  BRA `(.L_x_2664) ;  /* 0x0000000000147947 */ /* 0x000fea0003800000 */
.L_x_2663:
[----:B------:R-:W-:Y:S05]  /*12400*/  @!P0 BRA `(.L_x_2664) ;  /* 0x0000000000108947 */ /* 0x000fea0003800000 */
[----:B------:R-:W-:Y:S02]  /*12410*/  ULDC.64 UR4, c[0x0][0x208] ;  /* 0x0000820000047ab9 */ /* 0x000fe40000000a00 */
[----:B------:R-:W3:Y:S04]  /*12420*/  LDG.E R6, desc[UR4][R4.64] ;  /* 0x0000000404067981 */ /* 0x000ee8000c1e1900 */
[----:B------:R-:W3:Y:S02]  /*12430*/  LDG.E R4, desc[UR4][R4.64+0x4] ;  /* 0x0000040404047981 */ /* 0x000ee4000c1e1900 */
[----:B---3--:R-:W-:-:S07]  /*12440*/  IMAD.IADD R6, R4, 0x1, -R6 ;  /* 0x0000000104067824 */ /* 0x008fce00078e0a06 */
.L_x_2664:
[----:B-----5:R-:W-:Y:S01]  /*12450*/  IMAD.IADD R6, R6, 0x1, -R0 ;  /* 0x0000000106067824 */ /* 0x020fe200078e0a00 */
[----:B------:R-:W-:Y:S01]  /*12460*/  BSSY B7, `(.L_x_2665) ;  /* 0x0000508000077945 */ /* 0x000fe20003800000 */
[----:B------:R-:W4:Y:S02]  /*12470*/  LDC R0, c[0x0][0x448] ;  /* 0x00011200ff007b82 */ /* 0x000f240000000800 */
[----:B----4-:R-:W-:Y:S01]  /*12480*/  ISETP.NE.AND P0, PT, R0, 0x1, PT ;  /* 0x000000010000780c */ /* 0x010fe20003f05270 */
[----:B------:R-:W-:-:S04]  /*12490*/  IMAD.SHL.U32 R0, R17, 0x80, RZ ;  /* 0x0000008011007824 */ /* 0x000fc800078e00ff */
[----:B------:R-:W-:-:S08]  /*124a0*/  VIADD R0, R0, 0x7f ;  /* 0x0000007f00007836 */ /* 0x000fd00000000000 */
[----:B------:R-:W4:Y:S08]  /*124b0*/  @P0 LDC R2, c[0x0][0x44c] ;  /* 0x00011300ff020b82 */ /* 0x000f300000000800 */
[----:B------:R-:W0:Y:S01]  /*124c0*/  @P0 LDC R3, c[0x0][0x450] ;  /* 0x00011400ff030b82 */ /* 0x000e220000000800 */
[----:B----4-:R-:W-:-:S05]  /*124d0*/  @P0 IMAD.HI.U32 R2, R0, R2, RZ ;  /* 0x0000000200020227 */ /* 0x010fca00078e00ff */
[----:B0-----:R-:W-:Y:S01]  /*124e0*/  @P0 SHF.R.U32.HI R0, RZ, R3, R2 ;  /* 0x00000003ff000219 */ /* 0x001fe20000011602 */
[C---:B------:R-:W-:Y:S01]  /*124f0*/  VIADD R2, R6.reuse, 0x4f ;  /* 0x0000004f06027836 */ /* 0x040fe20000000000 */
[----:B------:R-:W-:-:S03]  /*12500*/  IADD3 R6, R6, 0x50, -R9 ;  /* 0x0000005006067810 */ /* 0x000fc60007ffe809 */
[----:B------:R-:W-:-:S04]  /*12510*/  IMAD.HI R2, R2, 0x66666667, RZ ;  /* 0x6666666702027827 */ /* 0x000fc800078e02ff */
[----:B------:R-:W-:Y:S01]  /*12520*/  IMAD.IADD R0, R6, 0x1, R0 ;  /* 0x0000000106007824 */ /* 0x000fe200078e0200 */
[----:B------:R-:W-:-:S03]  /*12530*/  SHF.R.U32.HI R3, RZ, 0x1f, R2 ;  /* 0x0000001fff037819 */ /* 0x000fc60000011602 */
[----:B------:R-:W-:Y:S01]  /*12540*/  IMAD.HI R0, R0, 0x66666667, RZ ;  /* 0x6666666700007827 */ /* 0x000fe200078e02ff */
[----:B------:R-:W-:-:S04]  /*12550*/  LEA.HI.SX32 R3, R2, R3, 0x1b ;  /* 0x0000000302037211 */ /* 0x000fc800078fdaff */
[----:B------:R-:W-:-:S04]  /*12560*/  SHF.R.U32.HI R2, RZ, 0x1f, R0 ;  /* 0x0000001fff027819 */ /* 0x000fc80000011600 */
[----:B------:R-:W-:-:S04]  /*12570*/  LEA.HI.SX32 R2, R0, R2, 0x1b ;  /* 0x0000000200027211 */ /* 0x000fc800078fdaff */
[----:B------:R-:W-:-:S04]  /*12580*/  VIMNMX R4, R3, R2, PT ;  /* 0x0000000203047248 */ /* 0x000fc80003fe0100 */
[----:B------:R-:W-:Y:S01]  /*12590*/  ISETP.GT.AND P0, PT, R4, RZ, PT ;  /* 0x000000ff0400720c */ /* 0x000fe20003f04270 */
        /* <DEDUP_REMOVED lines=8> */
[----:B------:R-:W-:Y:S01]  /*12620*/  ULDC.64 UR6, c[0x0][0x208] ;  /* 0x0000820000067ab9 */ /* 0x000fe20000000a00 */
[----:B------:R-:W0:Y:S08]  /*12630*/  FLO.U32 R0, UR4 ;  /* 0x0000000400007d00 */ /* 0x000e3000080e0000 */
[----:B------:R-:W4:Y:S01]  /*12640*/  POPC R5, UR4 ;  /* 0x0000000400057d09 */ /* 0x000f220008000000 */
[----:B0-----:R-:W-:-:S02]  /*12650*/  ISETP.EQ.U32.AND P0, PT, R0, R3, PT ;  /* 0x000000030000720c */ /* 0x001fc40003f02070 */
[----:B------:R-:W4:Y:S11]  /*12660*/  LDC.64 R2, c[0x0][0xc60] ;  /* 0x00031800ff027b82 */ /* 0x000f360000000a00 */
[----:B----4-:R-:W4:Y:S01]  /*12670*/  @P0 ATOMG.E.ADD.STRONG.GPU PT, R3, desc[UR6][R2.64], R5 ;  /* 0x00000005020309a8 */ /* 0x010f2200081ee1c6 */
[----:B------:R-:W0:Y:S02]  /*12680*/  S2R R4, SR_LTMASK ;  /* 0x0000000000047919 */ /* 0x000e240000003900 */
[----:B0-----:R-:W-:-:S04]  /*12690*/  LOP3.LUT R4, R4, UR4, RZ, 0xc0, !PT ;  /* 0x0000000404047c12 */ /* 0x001fc8000f8ec0ff */
[----:B---3--:R-:W0:Y:S01]  /*126a0*/  POPC R7, R4 ;  /* 0x0000000400077309 */ /* 0x008e220000000000 */
[----:B----4-:R-:W0:Y:S02]  /*126b0*/  SHFL.IDX PT, R0, R3, R0, 0x1f ;  /* 0x00001f0003007589 */ /* 0x010e2400000e0000 */
[----:B0-----:R-:W-:Y:S01]  /*126c0*/  IADD3 R16, R0, UR38, R7 ;  /* 0x0000002600107c10 */ /* 0x001fe2000fffe007 */
[----:B------:R-:W-:Y:S06]  /*126d0*/  BRA `(.L_x_2667) ;  /* 0x0000004c00807947 */ /* 0x000fec0003800000 */
.L_x_2666:
[----:B------:R-:W4:Y:S01]  /*126e0*/  LDL R0, [R1+0x4] ;  /* 0x0000040001007983 */ /* 0x000f220000100800 */
[----:B------:R-:W-:Y:S01]  /*126f0*/  BSSY B6, `(.L_x_2668) ;  /* 0x0000014000067945 */ /* 0x000fe20003800000 */
[----:B----4-:R-:W-:-:S05]  /*12700*/  VIADD R0, R0, 0x24400 ;  /* 0x0002440000007836 */ /* 0x010fca0000000000 */
        /* <DEDUP_REMOVED lines=10> */
[----:B---3--:R-:W-:-:S02]  /*127b0*/  IMAD.U32 R7, RZ, RZ, UR9 ;  /* 0x00000009ff077e24 */ /* 0x008fc4000f8e00ff */
[----:B------:R-:W-:Y:S02]  /*127c0*/  IMAD.U32 R10, RZ, RZ, UR4 ;  /* 0x00000004ff0a7e24 */ /* 0x000fe4000f8e00ff */
[----:B------:R-:W-:Y:S02]  /*127d0*/  IMAD.U32 R11, RZ, RZ, UR5 ;  /* 0x00000005ff0b7e24 */ /* 0x000fe4000f8e00ff */
[----:B------:R-:W-:Y:S02]  /*127e0*/  IMAD.MOV.U32 R8, RZ, RZ, 0x70 ;  /* 0x00000070ff087424 */ /* 0x000fe400078e00ff */
[----:B------:R-:W-:Y:S02]  /*127f0*/  IMAD.MOV.U32 R12, RZ, RZ, 0x1 ;  /* 0x00000001ff0c7424 */ /* 0x000fe400078e00ff */
[----:B------:R-:W-:-:S07]  /*12800*/  IMAD.MOV.U32 R13, RZ, RZ, RZ ;  /* 0x000000ffff0d7224 */ /* 0x000fce00078e00ff */
[----:B------:R-:W-:-:S07]  /*12810*/  LEPC R20, `(.L_x_2669) ;  /* 0x000000001014794e */ /* 0x000fce0000000000 */
[----:B012---:R-:W-:Y:S05]  /*12820*/  CALL.ABS.NOINC R2 ;  /* 0x0000000002007343 */ /* 0x007fea0003c00000 */
.L_x_2669:
[----:B------:R-:W-:Y:S05]  /*12830*/  BSYNC B6 ;  /* 0x0000000000067941 */ /* 0x000fea0003800000 */
.L_x_2668:
        /* <DEDUP_REMOVED lines=13> */
[----:B---3--:R-:W-:-:S02]  /*12910*/  IMAD.U32 R7, RZ, RZ, UR9 ;  /* 0x00000009ff077e24 */ /* 0x008fc4000f8e00ff */
[----:B------:R-:W-:Y:S02]  /*12920*/  IMAD.U32 R10, RZ, RZ, UR4 ;  /* 0x00000004ff0a7e24 */ /* 0x000fe4000f8e00ff */
[----:B------:R-:W-:Y:S02]  /*12930*/  IMAD.U32 R11, RZ, RZ, UR5 ;  /* 0x00000005ff0b7e24 */ /* 0x000fe4000f8e00ff */
[----:B------:R-:W-:Y:S02]  /*12940*/  IMAD.MOV.U32 R8, RZ, RZ, 0x70 ;  /* 0x00000070ff087424 */ /* 0x000fe400078e00ff */
[----:B------:R-:W-:Y:S02]  /*12950*/  IMAD.MOV.U32 R12, RZ, RZ, 0x1 ;  /* 0x00000001ff0c7424 */ /* 0x000fe400078e00ff */
[----:B0-----:R-:W-:-:S07]  /*12960*/  IMAD.MOV.U32 R13, RZ, RZ, RZ ;  /* 0x000000ffff0d7224 */ /* 0x001fce00078e00ff */
[----:B------:R-:W-:-:S07]  /*12970*/  LEPC R20, `(.L_x_2672) ;  /* 0x000000001014794e */ /* 0x000fce0000000000 */
[----:B-12-4-:R-:W-:Y:S05]  /*12980*/  CALL.ABS.NOINC R2 ;  /* 0x0000000002007343 */ /* 0x016fea0003c00000 */
.L_x_2672:
        /* <DEDUP_REMOVED lines=16> */
.L_x_2671:
[----:B------:R-:W-:Y:S05]  /*12a90*/  BSYNC B6 ;  /* 0x0000000000067941 */ /* 0x000fea0003800000 */
.L_x_2670:
[----:B------:R-:W4:Y:S01]  /*12aa0*/  LDL.LU R2, [R1] ;  /* 0x0000000001027983 */ /* 0x000f220000300800 */
[----:B------:R-:W-:-:S03]  /*12ab0*/  ULDC.64 UR4, c[0x0][0x9f8] ;  /* 0x00027e0000047ab9 */ /* 0x000fc60000000a00 */
[----:B------:R-:W5:Y:S04]  /*12ac0*/  LDL.LU R4, [R1+0xc] ;  /* 0x00000c0001047983 */ /* 0x000f680000300800 */
[----:B---3--:R-:W3:Y:S01]  /*12ad0*/  LDL R7, [R1+0x10] ;  /* 0x0000100001077983 */ /* 0x008ee20000100800 */
[----:B------:R-:W-:Y:S01]  /*12ae0*/  ISETP.NE.U32.AND P0, PT, RZ, UR4, PT ;  /* 0x00000004ff007c0c */ /* 0x000fe2000bf05070 */
[----:B------:R-:W-:Y:S02]  /*12af0*/  ULDC.64 UR6, c[0x0][0x208] ;  /* 0x0000820000067ab9 */ /* 0x000fe40000000a00 */
[----:B------:R-:W2:Y:S01]  /*12b00*/  LDL R0, [R1+0x2c] ;  /* 0x00002c0001007983 */ /* 0x000ea20000100800 */
[----:B------:R-:W-:-:S13]  /*12b10*/  ISETP.NE.AND.EX P0, PT, RZ, UR5, PT, P0 ;  /* 0x00000005ff007c0c */ /* 0x000fda000bf05300 */
[----:B----4-:R-:W-:-:S04]  /*12b20*/  @P0 IADD3 R2, P1, R2, UR4, RZ ;  /* 0x0000000402020c10 */ /* 0x010fc8000ff3e0ff */
[----:B-----5:R-:W-:Y:S01]  /*12b30*/  @P0 IADD3.X R3, R4, UR5, RZ, P1, !PT ;  /* 0x0000000504030c10 */ /* 0x020fe20008ffe4ff */
[----:B------:R-:W-:-:S04]  /*12b40*/  ULDC.64 UR4, c[0x0][0xa08] ;  /* 0x0002820000047ab9 */ /* 0x000fc80000000a00 */
[----:B---3--:R0:W3:Y:S02]  /*12b50*/  @P0 LDG.E R7, desc[UR6][R2.64] ;  /* 0x0000000602070981 */ /* 0x0080e4000c1e1900 */
[----:B0-----:R-:W0:Y:S01]  /*12b60*/  LDC.64 R2, c[0x0][0x418] ;  /* 0x00010600ff027b82 */ /* 0x001e220000000a00 */
[----:B--2---:R-:W-:Y:S01]  /*12b70*/  VIADD R4, R0, 0xffffffff ;  /* 0xffffffff00047836 */ /* 0x004fe20000000000 */
[----:B---3--:R-:W-:Y:S01]  /*12b80*/  SHF.R.S32.HI R8, RZ, 0x1f, R7 ;  /* 0x0000001fff087819 */ /* 0x008fe20000011407 */
[----:B------:R2:W-:Y:S04]  /*12b90*/  @P0 STL [R1+0x10], R7 ;  /* 0x0000100701000387 */ /* 0x0005e80000100800 */
[----:B------:R2:W-:Y:S01]  /*12ba0*/  STL [R1+0x1c], R8 ;  /* 0x00001c0801007387 */ /* 0x0005e20000100800 */
[----:B0-----:R-:W-:Y:S01]  /*12bb0*/  LOP3.LUT P0, RZ, R2, UR4, RZ, 0xfc, !PT ;  /* 0x0000000402ff7c12 */ /* 0x001fe2000f80fcff */
[----:B------:R-:W-:-:S03]  /*12bc0*/  UMOV UR4, 0xffffffff ;  /* 0xffffffff00047882 */ /* 0x000fc60000000000 */
[----:B------:R-:W-:-:S04]  /*12bd0*/  LOP3.LUT P0, RZ, R3, UR5, RZ, 0xfc, P0 ;  /* 0x0000000503ff7c12 */ /* 0x000fc8000800fcff */
[----:B------:R-:W-:Y:S01]  /*12be0*/  SEL R0, R7, RZ, !P0 ;  /* 0x000000ff07007207 */ /* 0x000fe20004000000 */
[----:B--2---:R-:W-:Y:S08]  /*12bf0*/  BRA.DIV UR4, `(.L_x_2673) ;  /* 0x0000005e040c7947 */ /* 0x004ff0000b800000 */
[----:B------:R-:W0:Y:S02]  /*12c00*/  S2R R5, SR_TID.X ;  /* 0x0000000000057919 */ /* 0x000e240000002100 */
[----:B0-----:R-:W-:-:S04]  /*12c10*/  SHF.R.U32.HI R5, RZ, 0x5, R5 ;  /* 0x00000005ff057819 */ /* 0x001fc80000011605 */
[----:B------:R-:W-:-:S05]  /*12c20*/  LOP3.LUT R5, R5, 0x3, RZ, 0xc0, !PT ;  /* 0x0000000305057812 */ /* 0x000fca00078ec0ff */
[----:B------:R0:W2:Y:S02]  /*12c30*/  SHFL.IDX PT, R14, R5, RZ, 0x1f ;  /* 0x00001fff050e7589 */ /* 0x0000a400000e0000 */
.L_x_2790:
[----:B------:R-:W-:Y:S01]  /*12c40*/  PLOP3.LUT P1, PT, PT, PT, PT, 0x8, 0x0 ;  /* 0x000000000000781c */ /* 0x000fe20003f2e170 */
[----:B------:R3:W-:Y:S01]  /*12c50*/  STL [R1], R0 ;  /* 0x0000000001007387 */ /* 0x0007e20000100800 */
[----:B--2---:R-:W-:-:S03]  /*12c60*/  ISETP.NE.AND P0, PT, R14, RZ, PT ;  /* 0x000000ff0e00720c */ /* 0x004fc60003f05270 */
[----:B------:R2:W-:Y:S01]  /*12c70*/  STL [R1+0xc], R4 ;  /* 0x00000c0401007387 */ /* 0x0005e20000100800 */
[----:B---3--:R-:W-:-:S05]  /*12c80*/  P2R R0, PR, RZ, 0x2 ;  /* 0x00000002ff007803 */ /* 0x008fca0000000000 */
[----:B------:R2:W-:Y:S04]  /*12c90*/  STL [R1+0x20], R0 ;  /* 0x0000200001007387 */ /* 0x0005e80000100800 */
[----:B------:R-:W-:Y:S05]  /*12ca0*/  @P0 BRA `(.L_x_2674) ;  /* 0x00000004005c0947 */ /* 0x000fea0003800000 */
[----:B------:R-:W-:-:S03]  /*12cb0*/  UMOV UR4, 0xffffffff ;  /* 0xffffffff00047882 */ /* 0x000fc60000000000 */
[----:B------:R-:W-:Y:S05]  /*12cc0*/  BRA.DIV UR4, `(.L_x_2675) ;  /* 0x0000005e040c7947 */ /* 0x000fea000b800000 */
[----:B------:R-:W-:-:S13]  /*12cd0*/  ELECT P6, URZ, PT ;  /* 0x00000000003f782f */ /* 0x000fda00038c0000 */
.L_x_2793:
[----:B------:R-:W-:Y:S05]  /*12ce0*/  @!P6 BRA `(.L_x_2674) ;  /* 0x00000004004ce947 */ /* 0x000fea0003800000 */
[----:B------:R-:W-:-:S04]  /*12cf0*/  ISETP.NE.U32.AND P0, PT, R2, RZ, PT ;  /* 0x000000ff0200720c */ /* 0x000fc80003f05070 */
[----:B------:R-:W-:-:S13]  /*12d00*/  ISETP.NE.AND.EX P0, PT, R3, RZ, PT, P0 ;  /* 0x000000ff0300720c */ /* 0x000fda0003f05300 */
[----:B------:R-:W-:Y:S05]  /*12d10*/  @!P0 BRA `(.L_x_2676) ;  /* 0x0000000000588947 */ /* 0x000fea0003800000 */
[----:B------:R-:W3:Y:S01]  /*12d20*/  LDC R6, c[0x0][0x43c] ;  /* 0x00010f00ff067b82 */ /* 0x000ee20000000800 */
[----:B-1----:R-:W-:Y:S01]  /*12d30*/  IMAD.MOV.U32 R9, RZ, RZ, R4 ;  /* 0x000000ffff097224 */ /* 0x002fe200078e0004 */
[----:B------:R-:W-:Y:S01]  /*12d40*/  ULDC.64 UR4, c[0x0][0x428] ;  /* 0x00010a0000047ab9 */ /* 0x000fe20000000a00 */
[----:B------:R-:W-:Y:S02]  /*12d50*/  ULDC.64 UR6, c[0x0][0x208] ;  /* 0x0000820000067ab9 */ /* 0x000fe40000000a00 */
[----:B--2---:R-:W-:Y:S01]  /*12d60*/  IMAD.MOV.U32 R0, RZ, RZ, R9 ;  /* 0x000000ffff007224 */ /* 0x004fe200078e0009 */
[----:B---3--:R-:W-:-:S13]  /*12d70*/  ISETP.NE.AND P0, PT, R6, 0x1, PT ;  /* 0x000000010600780c */ /* 0x008fda0003f05270 */
[----:B0-----:R-:W0:Y:S02]  /*12d80*/  @P0 LDC.64 R4, c[0x0][0x440] ;  /* 0x00011000ff040b82 */ /* 0x001e240000000a00 */
[----:B0-----:R-:W-:-:S05]  /*12d90*/  @P0 IMAD.HI.U32 R4, R9, R4, RZ ;  /* 0x0000000409040227 */ /* 0x001fca00078e00ff */
        /* <DEDUP_REMOVED lines=12> */
[----:B------:R-:W2:Y:S04]  /*12e60*/  LDG.E R0, desc[UR6][R2.64] ;  /* 0x0000000602007981 */ /* 0x000ea8000c1e1900 */
[----:B--2---:R3:W-:Y:S02]  /*12e70*/  STL [R1], R0 ;  /* 0x0000000001007387 */ /* 0x0047e40000100800 */
.L_x_2676:
[----:B------:R-:W4:Y:S04]  /*12e80*/  LDL R7, [R1+0x4] ;  /* 0x0000040001077983 */ /* 0x000f280000100800 */
[----:B--23--:R-:W4:Y:S04]  /*12e90*/  LDL R0, [R1+0x8] ;  /* 0x0000080001007983 */ /* 0x00cf280000100800 */
[----:B------:R-:W2:Y:S01]  /*12ea0*/  LDL R2, [R1+0x14] ;  /* 0x0000140001027983 */ /* 0x000ea20000100800 */
[----:B----4-:R-:W-:Y:S01]  /*12eb0*/  IMAD R0, R0, 0x8, R7 ;  /* 0x0000000800007824 */ /* 0x010fe200078e0207 */
[----:B--2---:R-:W-:-:S04]  /*12ec0*/  SHF.L.U32 R2, R2, 0x1f, RZ ;  /* 0x0000001f02027819 */ /* 0x004fc800000006ff */
[----:B------:R-:W2:Y:S02]  /*12ed0*/  SYNCS.PHASECHK.TRANS64.TRYWAIT P0, [R0+URZ+0x38840], R2 ;  /* 0x03884002000075a7 */ /* 0x000ea4000800017f */
[----:B--2---:R-:W-:Y:S05]  /*12ee0*/  @!P0 BRA `(.L_x_2677) ;  /* 0x0000005800a48947 */ /* 0x004fea0003800000 */
.L_x_2794:
        /* <DEDUP_REMOVED lines=11> */
.L_x_2678:
[----:B------:R-:W3:Y:S04]  /*12fa0*/  LDL R6, [R1+0x4] ;  /* 0x0000040001067983 */ /* 0x000ee80000100800 */
[----:B0-----:R-:W3:Y:S04]  /*12fb0*/  LDL R5, [R1+0x8] ;  /* 0x0000080001057983 */ /* 0x001ee80000100800 */
[----:B------:R-:W4:Y:S04]  /*12fc0*/  LDL R4, [R1+0xc] ;  /* 0x00000c0001047983 */ /* 0x000f280000100800 */
[----:B------:R-:W5:Y:S04]  /*12fd0*/  LDL R3, [R1+0x18] ;  /* 0x0000180001037983 */ /* 0x000f680000100800 */
[----:B--2---:R-:W2:Y:S01]  /*12fe0*/  LDL R2, [R1] ;  /* 0x0000000001027983 */ /* 0x004ea20000100800 */
        /* <DEDUP_REMOVED lines=9> */
[----:B---3--:R-:W-:Y:S01]  /*13080*/  IMAD R0, R5, 0xa000, R6 ;  /* 0x0000a00005007824 */ /* 0x008fe200078e0206 */
[----:B----4-:R-:W-:-:S04]  /*13090*/  R2UR UR11, R4 ;  /* 0x00000000040b72ca */ /* 0x010fc800000e0000 */
[----:B------:R-:W-:Y:S02]  /*130a0*/  R2UR UR14, R0 ;  /* 0x00000000000e72ca */ /* 0x000fe400000e0000 */
[----:B-----5:R-:W-:Y:S02]  /*130b0*/  R2UR UR5, R3 ;  /* 0x00000000030572ca */ /* 0x020fe400000e0000 */
[----:B------:R-:W-:Y:S02]  /*130c0*/  P2R R0, PR, RZ, 0x1 ;  /* 0x00000001ff007803 */ /* 0x000fe40000000000 */
[----:B--2---:R-:W-:-:S03]  /*130d0*/  R2UR UR13, R2 ;  /* 0x00000000020d72ca */ /* 0x004fc600000e0000 */
        /* <DEDUP_REMOVED lines=9> */
[----:B0-----:R-:W-:Y:S01]  /*13170*/  UMOV UR8, UR15 ;  /* 0x0000000f00087c82 */ /* 0x001fe20008000000 */
[----:B------:R-:W-:Y:S02]  /*13180*/  UMOV UR10, UR16 ;  /* 0x00000010000a7c82 */ /* 0x000fe40008000000 */
        /* <DEDUP_REMOVED lines=8> */
[----:B---3--:R-:W-:Y:S01]  /*13210*/  NOP ;  /* 0x0000000000007918 */ /* 0x008fe20000000000 */
.L_x_2674:
[----:B------:R-:W3:Y:S04]  /*13220*/  LDL R2, [R1+0x4] ;  /* 0x0000040001027983 */ /* 0x000ee80000100800 */
[----:B------:R-:W4:Y:S04]  /*13230*/  LDL.LU R3, [R1+0x30] ;  /* 0x0000300001037983 */ /* 0x000f280000300800 */
[----:B0-----:R-:W5:Y:S04]  /*13240*/  LDL.LU R5, [R1+0x28] ;  /* 0x0000280001057983 */ /* 0x001f680000300800 */
        /* <DEDUP_REMOVED lines=8> */
[----:B---3--:R-:W-:Y:S01]  /*132d0*/  VIADD R2, R2, 0x14400 ;  /* 0x0001440002027836 */ /* 0x008fe20000000000 */
[----:B----4-:R-:W-:-:S04]  /*132e0*/  SHF.R.S32.HI R0, RZ, 0x1f, R3 ;  /* 0x0000001fff007819 */ /* 0x010fc80000011403 */
        /* <DEDUP_REMOVED lines=14> */
[----:B--2---:R-:W-:Y:S01]  /*133d0*/  MOV R2, 0x0 ;  /* 0x0000000000027802 */ /* 0x004fe20000000f00 */
        /* <DEDUP_REMOVED lines=15> */
.L_x_2680:
[----:B------:R-:W-:Y:S05]  /*134d0*/  BSYNC B6 ;  /* 0x0000000000067941 */ /* 0x000fea0003800000 */
.L_x_2679:
[----:B--2---:R-:W2:Y:S01]  /*134e0*/  LDL.LU R5, [R1+0x30] ;  /* 0x0000300001057983 */ /* 0x004ea20000300800 */
[----:B------:R-:W-:Y:S01]  /*134f0*/  ULDC.64 UR4, c[0x0][0x2d8] ;  /* 0x0000b60000047ab9 */ /* 0x000fe20000000a00 */
[----:B------:R-:W0:Y:S01]  /*13500*/  LDC R7, c[0x0][0x448] ;  /* 0x00011200ff077b82 */ /* 0x000e220000000800 */
[----:B------:R-:W-:Y:S01]  /*13510*/  ULDC.64 UR6, c[0x0][0x280] ;  /* 0x0000a00000067ab9 */ /* 0x000fe20000000a00 */
[----:B------:R-:W2:Y:S04]  /*13520*/  LDL.LU.64 R2, [R1+0x40] ;  /* 0x0000400001027983 */ /* 0x000ea80000300a00 */
[----:B------:R-:W3:Y:S04]  /*13530*/  LDL.LU R0, [R1+0x38] ;  /* 0x0000380001007983 */ /* 0x000ee80000300800 */
[----:B------:R-:W4:Y:S04]  /*13540*/  LDL.LU R6, [R1+0x4c] ;  /* 0x00004c0001067983 */ /* 0x000f280000300800 */
[----:B------:R-:W4:Y:S01]  /*13550*/  LDL.LU R4, [R1+0x28] ;  /* 0x0000280001047983 */ /* 0x000f220000300800 */
[----:B------:R-:W1:Y:S01]  /*13560*/  S2R R8, SR_TID.X ;  /* 0x0000000000087919 */ /* 0x000e620000002100 */
[----:B------:R-:W1:Y:S01]  /*13570*/  S2R R10, SR_TID.X ;  /* 0x00000000000a7919 */ /* 0x000e620000002100 */
[----:B0-----:R-:W-:Y:S01]  /*13580*/  ISETP.NE.AND P0, PT, R7, 0x1, PT ;  /* 0x000000010700780c */ /* 0x001fe20003f05270 */
[----:B-1----:R-:W-:-:S02]  /*13590*/  IMAD.SHL.U32 R8, R8, 0x8, RZ ;  /* 0x0000000808087824 */ /* 0x002fc400078e00ff */
[----:B------:R-:W-:-:S03]  /*135a0*/  IMAD.SHL.U32 R9, R10, 0x8, RZ ;  /* 0x000000080a097824 */ /* 0x000fc600078e00ff */
[----:B------:R-:W-:-:S04]  /*135b0*/  LOP3.LUT R8, R8, 0x38, RZ, 0xc0, !PT ;  /* 0x0000003808087812 */ /* 0x000fc800078ec0ff */
[C---:B------:R-:W-:Y:S02]  /*135c0*/  LOP3.LUT R12, R8.reuse, 0x40, RZ, 0xfc, !PT ;  /* 0x00000040080c7812 */ /* 0x040fe400078efcff */
[C---:B------:R-:W-:Y:S02]  /*135d0*/  LOP3.LUT R11, R8.reuse, 0x80, RZ, 0xfc, !PT ;  /* 0x00000080080b7812 */ /* 0x040fe400078efcff */
[----:B------:R-:W-:Y:S02]  /*135e0*/  LOP3.LUT R8, R8, 0xc0, RZ, 0xfc, !PT ;  /* 0x000000c008087812 */ /* 0x000fe400078efcff */
[----:B------:R-:W-:Y:S01]  /*135f0*/  LOP3.LUT R9, R9, 0x38, RZ, 0xc0, !PT ;  /* 0x0000003809097812 */ /* 0x000fe200078ec0ff */
[----:B--2---:R-:W-:Y:S02]  /*13600*/  IMAD.MOV.U32 R3, RZ, RZ, R5 ;  /* 0x000000ffff037224 */ /* 0x004fe400078e0005 */
[----:B------:R-:W0:Y:S01]  /*13610*/  S2R R5, SR_TID.X ;  /* 0x0000000000057919 */ /* 0x000e220000002100 */
[----:B---3--:R-:W-:-:S02]  /*13620*/  IMAD R0, R0, UR4, RZ ;  /* 0x0000000400007c24 */ /* 0x008fc4000f8e02ff */
[----:B------:R-:W-:-:S04]  /*13630*/  IMAD.WIDE.U32 R2, R18, UR4, R2 ;  /* 0x0000000412027c25 */ /* 0x000fc8000f8e0002 */
[----:B------:R-:W-:Y:S01]  /*13640*/  IMAD R0, R18, UR5, R0 ;  /* 0x0000000512007c24 */ /* 0x000fe2000f8e0200 */
[----:B------:R-:W-:-:S03]  /*13650*/  ULDC.64 UR4, c[0x0][0x2e0] ;  /* 0x0000b80000047ab9 */ /* 0x000fc60000000a00 */
[----:B------:R-:W-:Y:S02]  /*13660*/  IMAD.IADD R3, R3, 0x1, R0 ;  /* 0x0000000103037824 */ /* 0x000fe400078e0200 */
[----:B----4-:R-:W-:Y:S02]  /*13670*/  IMAD R0, R6, UR4, RZ ;  /* 0x0000000406007c24 */ /* 0x010fe4000f8e02ff */
[C---:B------:R-:W-:Y:S01]  /*13680*/  IMAD.WIDE.U32 R2, R4.reuse, UR4, R2 ;  /* 0x0000000404027c25 */ /* 0x040fe2000f8e0002 */
[----:B------:R-:W1:Y:S03]  /*13690*/  @P0 LDC R6, c[0x0][0x450] ;  /* 0x00011400ff060b82 */ /* 0x000e660000000800 */
[----:B------:R-:W-:Y:S01]  /*136a0*/  IMAD R0, R4, UR5, R0 ;  /* 0x0000000504007c24 */ /* 0x000fe2000f8e0200 */
[----:B------:R-:W-:Y:S01]  /*136b0*/  ULDC.64 UR4, c[0x0][0x2d0] ;  /* 0x0000b40000047ab9 */ /* 0x000fe20000000a00 */
[----:B------:R-:W2:Y:S02]  /*136c0*/  S2R R4, SR_TID.X ;  /* 0x0000000000047919 */ /* 0x000ea40000002100 */
[----:B------:R-:W-:Y:S01]  /*136d0*/  IMAD.IADD R3, R3, 0x1, R0 ;  /* 0x0000000103037824 */ /* 0x000fe200078e0200 */
[----:B0-----:R-:W-:-:S04]  /*136e0*/  LOP3.LUT R5, R5, 0x7f, RZ, 0xc0, !PT ;  /* 0x0000007f05057812 */ /* 0x001fc800078ec0ff */
[----:B------:R-:W-:Y:S01]  /*136f0*/  SHF.R.U32.HI R5, RZ, 0x3, R5 ;  /* 0x00000003ff057819 */ /* 0x000fe20000011605 */
[----:B--2---:R-:W-:-:S05]  /*13700*/  IMAD.SHL.U32 R4, R4, 0x10, RZ ;  /* 0x0000001004047824 */ /* 0x004fca00078e00ff */
[----:B------:R-:W-:Y:S02]  /*13710*/  LOP3.LUT R4, R5, 0x70, R4, 0xf8, !PT ;  /* 0x0000007005047812 */ /* 0x000fe400078ef804 */
[----:B------:R-:W0:Y:S03]  /*13720*/  @P0 LDC R5, c[0x0][0x44c] ;  /* 0x00011300ff050b82 */ /* 0x000e260000000800 */
[----:B------:R-:W-:-:S04]  /*13730*/  IMAD R0, R17, 0x80, R4 ;  /* 0x0000008011007824 */ /* 0x000fc800078e0204 */
        /* <DEDUP_REMOVED lines=11> */
[----:B------:R-:W-:-:S05]  /*137f0*/  SHF.R.S32.HI R4, RZ, 0x1f, R0 ;  /* 0x0000001fff047819 */ /* 0x000fca0000011400 */
[----:B------:R-:W-:Y:S02]  /*13800*/  IMAD R6, R4, UR4, RZ ;  /* 0x0000000404067c24 */ /* 0x000fe4000f8e02ff */
[----:B------:R-:W-:Y:S01]  /*13810*/  IMAD.WIDE.U32 R4, R0, UR4, R2 ;  /* 0x0000000400047c25 */ /* 0x000fe2000f8e0002 */
[----:B------:R-:W-:Y:S02]  /*13820*/  ULDC UR4, c[0x0][0x2b8] ;  /* 0x0000ae0000047ab9 */ /* 0x000fe40000000800 */
[----:B------:R-:W-:Y:S01]  /*13830*/  ISETP.GE.AND P3, PT, R8, UR4, PT ;  /* 0x0000000408007c0c */ /* 0x000fe2000bf66270 */
[----:B------:R-:W-:Y:S01]  /*13840*/  IMAD R0, R0, UR5, R6 ;  /* 0x0000000500007c24 */ /* 0x000fe2000f8e0206 */
[----:B------:R0:W5:Y:S01]  /*13850*/  LDL R8, [R1+0x24] ;  /* 0x0000240001087983 */ /* 0x0001620000100800 */
[----:B------:R-:W-:Y:S02]  /*13860*/  LEA R3, P4, R4, UR6, 0x1 ;  /* 0x0000000604037c11 */ /* 0x000fe4000f8808ff */
[----:B------:R-:W-:Y:S01]  /*13870*/  IMAD.IADD R0, R5, 0x1, R0 ;  /* 0x0000000105007824 */ /* 0x000fe200078e0200 */
[----:B------:R-:W-:-:S02]  /*13880*/  ISETP.GE.AND P0, PT, R9, UR4, PT ;  /* 0x0000000409007c0c */ /* 0x000fc4000bf06270 */
[----:B------:R-:W-:Y:S02]  /*13890*/  ISETP.GE.AND P1, PT, R12, UR4, PT ;  /* 0x000000040c007c0c */ /* 0x000fe4000bf26270 */
[----:B------:R-:W-:Y:S01]  /*138a0*/  ISETP.GE.AND P2, PT, R11, UR4, PT ;  /* 0x000000040b007c0c */ /* 0x000fe2000bf46270 */
[----:B------:R-:W-:Y:S01]  /*138b0*/  UMOV UR4, 0xffffffff ;  /* 0xffffffff00047882 */ /* 0x000fe20000000000 */
[----:B------:R-:W-:Y:S02]  /*138c0*/  LOP3.LUT R10, R10, 0x7f, RZ, 0xc0, !PT ;  /* 0x0000007f0a0a7812 */ /* 0x000fe400078ec0ff */
[----:B------:R-:W-:Y:S02]  /*138d0*/  LEA.HI.X R0, R4, UR7, R0, 0x1, P4 ;  /* 0x0000000704007c11 */ /* 0x000fe4000a0f0c00 */
[----:B------:R-:W-:Y:S01]  /*138e0*/  SHF.R.U32.HI R10, RZ, 0x3, R10 ;  /* 0x00000003ff0a7819 */ /* 0x000fe2000001160a */
[----:B0-----:R-:W-:Y:S06]  /*138f0*/  BRA.DIV UR4, `(.L_x_2681) ;  /* 0x0000005204347947 */ /* 0x001fec000b800000 */
[----:B------:R-:W2:Y:S01]  /*13900*/  LDL.LU R4, [R1+0x34] ;  /* 0x0000340001047983 */ /* 0x000ea20000300800 */
[----:B------:R-:W-:Y:S01]  /*13910*/  IMAD R17, R17, 0x80, R10 ;  /* 0x0000008011117824 */ /* 0x000fe200078e020a */
[----:B------:R-:W-:Y:S02]  /*13920*/  ULDC.64 UR4, c[0x0][0x208] ;  /* 0x0000820000047ab9 */ /* 0x000fe40000000a00 */
[----:B------:R-:W0:Y:S04]  /*13930*/  SHFL.IDX PT, R5, R3, RZ, 0x181f ;  /* 0x00181fff03057589 */ /* 0x000e2800000e0000 */
[----:B------:R-:W-:Y:S01]  /*13940*/  SHFL.IDX PT, R6, R0, 0x6, 0x181f ;  /* 0x00d81f0000067f89 */ /* 0x000fe200000e0000 */
[----:B--2---:R-:W-:-:S03]  /*13950*/  IMAD R2, R4, R7, RZ ;  /* 0x0000000704027224 */ /* 0x004fc600078e02ff */
[----:B------:R-:W1:Y:S02]  /*13960*/  SHFL.IDX PT, R4, R0, RZ, 0x181f ;  /* 0x00181fff00047589 */ /* 0x000e6400000e0000 */
        /* <DEDUP_REMOVED lines=75> */
[----:B0-----:R-:W0:Y:S01]  /*13e20*/  SHFL.IDX PT, R5, R3, 0x6, 0x181f ;  /* 0x00d81f0003057f89 */ /* 0x001e2200000e0000 */
[----:B------:R-:W-:-:S03]  /*13e30*/  VIADD R4, R17, 0x60 ;  /* 0x0000006011047836 */ /* 0x000fc60000000000 */
[----:B------:R-:W1:Y:S02]  /*13e40*/  SHFL.IDX PT, R3, R3, 0x7, 0x181f ;  /* 0x00f81f0003037f89 */ /* 0x000e6400000e0000 */
[----:B------:R-:W-:-:S13]  /*13e50*/  ISETP.GE.AND P5, PT, R4, R2, PT ;  /* 0x000000020400720c */ /* 0x000fda0003fa6270 */
[----:B0-----:R-:W-:-:S05]  /*13e60*/  @!P5 LEA R5, P4, R9, R5, 0x1 ;  /* 0x000000050905d211 */ /* 0x001fca00078808ff */
[----:B------:R-:W-:Y:S02]  /*13e70*/  @!P5 IMAD.X R4, RZ, RZ, R6, P4 ;  /* 0x000000ffff04d224 */ /* 0x000fe400020e0606 */
[----:B------:R0:W2:Y:S03]  /*13e80*/  SHFL.IDX PT, R6, R0, 0x7, 0x181f ;  /* 0x00f81f0000067f89 */ /* 0x0000a600000e0000 */
[----:B------:R-:W-:-:S04]  /*13e90*/  @!P5 LOP3.LUT R5, R5, R4, RZ, 0x3c, !PT ;  /* 0x000000040505d212 */ /* 0x000fc800078e3cff */
[----:B------:R-:W-:-:S04]  /*13ea0*/  @!P5 LOP3.LUT R4, R5, R4, RZ, 0x3c, !PT ;  /* 0x000000040504d212 */ /* 0x000fc800078e3cff */
[----:B------:R-:W-:-:S05]  /*13eb0*/  @!P5 LOP3.LUT R5, R5, R4, RZ, 0x3c, !PT ;  /* 0x000000040505d212 */ /* 0x000fca00078e3cff */
[----:B------:R0:W-:Y:S04]  /*13ec0*/  @!P5 LDGSTS.E.BYPASS.LTC128B.128 [R8+0x17400], desc[UR4][R4.64], !P0 ;  /* 0x174000000408dfae */ /* 0x0001e8000c101d44 */
[----:B------:R0:W-:Y:S04]  /*13ed0*/  @!P5 LDGSTS.E.BYPASS.LTC128B.128 [R8+0x1b400], desc[UR4][R4.64+0x80], !P1 ;  /* 0x1b4000800408dfae */ /* 0x0001e8000c901d44 */
[----:B------:R0:W-:Y:S04]  /*13ee0*/  @!P5 LDGSTS.E.BYPASS.LTC128B.128 [R8+0x1f400], desc[UR4][R4.64+0x100], !P2 ;  /* 0x1f4001000408dfae */ /* 0x0001e8000d101d44 */
[----:B-12---:R0:W-:Y:S02]  /*13ef0*/  @!P5 LDGSTS.E.BYPASS.LTC128B.128 [R8+0x23400], desc[UR4][R4.64+0x180], !P3 ;  /* 0x234001800408dfae */ /* 0x0061e4000d901d44 */
.L_x_2811:
[----:B------:R-:W-:Y:S01]  /*13f00*/  VIADD R17, R17, 0x70 ;  /* 0x0000007011117836 */ /* 0x000fe20000000000 */
[----:B------:R-:W-:Y:S04]  /*13f10*/  BSSY B0, `(.L_x_2682) ;  /* 0x000000d000007945 */ /* 0x000fe80003800000 */
[----:B------:R-:W-:-:S13]  /*13f20*/  ISETP.GE.AND P4, PT, R17, R2, PT ;  /* 0x000000021100720c */ /* 0x000fda0003f86270 */
[----:B------:R-:W-:Y:S05]  /*13f30*/  @P4 BRA `(.L_x_2683) ;  /* 0x0000000000284947 */ /* 0x000fea0003800000 */
[----:B------:R-:W-:Y:S01]  /*13f40*/  LEA R2, P4, R9, R3, 0x1 ;  /* 0x0000000309027211 */ /* 0x000fe200078808ff */
        /* <DEDUP_REMOVED lines=9> */
.L_x_2683:
[----:B------:R-:W-:Y:S05]  /*13fe0*/  BSYNC B0 ;  /* 0x0000000000007941 */ /* 0x000fea0003800000 */
.L_x_2682:
[----:B01----:R-:W2:Y:S01]  /*13ff0*/  LDL R8, [R1+0x4] ;  /* 0x0000040001087983 */ /* 0x003ea20000100800 */
[----:B------:R-:W-:Y:S01]  /*14000*/  PLOP3.LUT P0, PT, PT, PT, PT, 0x80, 0x0 ;  /* 0x000000000000781c */ /* 0x000fe20003f0f070 */
[----:B------:R-:W-:Y:S01]  /*14010*/  NOP ;  /* 0x0000000000007918 */ /* 0x000fe20000000000 */
[----:B--2---:R-:W-:-:S11]  /*14020*/  VIADD R6, R8, 0x38800 ;  /* 0x0003880008067836 */ /* 0x004fd60000000000 */
.L_x_2684:
        /* <DEDUP_REMOVED lines=19> */
.L_x_2812:
[----:B------:R-:W-:Y:S05]  /*14160*/  BSYNC B0 ;  /* 0x0000000000007941 */ /* 0x000fea0003800000 */
.L_x_2685:
[----:B0-----:R-:W2:Y:S01]  /*14170*/  LDL R2, [R1+0x2c] ;  /* 0x00002c0001027983 */ /* 0x001ea20000100800 */
[----:B------:R-:W-:Y:S01]  /*14180*/  BSSY B0, `(.L_x_2687) ;  /* 0x00002b7000007945 */ /* 0x000fe20003800000 */
[----:B--2---:R-:W-:-:S13]  /*14190*/  ISETP.GE.AND P0, PT, R2, 0x2, PT ;  /* 0x000000020200780c */ /* 0x004fda0003f06270 */
[----:B------:R-:W-:Y:S05]  /*141a0*/  @!P0 BRA `(.L_x_2688) ;  /* 0x0000002800d08947 */ /* 0x000fea0003800000 */
[C---:B------:R-:W-:Y:S01]  /*141b0*/  LOP3.LUT R0, R2.reuse, 0x1, RZ, 0xc0, !PT ;  /* 0x0000000102007812 */ /* 0x040fe200078ec0ff */
[----:B------:R-:W-:Y:S01]  /*141c0*/  VIADD R4, R2, 0xfffffffe ;  /* 0xfffffffe02047836 */ /* 0x000fe20000000000 */
[----:B------:R-:W-:Y:S02]  /*141d0*/  BSSY B2, `(.L_x_2689) ;  /* 0x00000ed000027945 */ /* 0x000fe40003800000 */
[----:B------:R-:W-:Y:S01]  /*141e0*/  ISETP.NE.U32.AND P0, PT, R0, 0x1, PT ;  /* 0x000000010000780c */ /* 0x000fe20003f05070 */
[----:B------:R-:W-:-:S12]  /*141f0*/  IMAD.MOV.U32 R0, RZ, RZ, R4 ;  /* 0x000000ffff007224 */ /* 0x000fd800078e0004 */
[----:B------:R-:W-:Y:S05]  /*14200*/  @!P0 BRA `(.L_x_2690) ;  /* 0x0000000c00a48947 */ /* 0x000fea0003800000 */
        /* <DEDUP_REMOVED lines=11> */
[----:B------:R0:W5:Y:S01]  /*142c0*/  LDL R5, [R1] ;  /* 0x0000000001057983 */ /* 0x0001620000100800 */
[----:B------:R-:W-:Y:S02]  /*142d0*/  ULDC.64 UR4, c[0x0][0x418] ;  /* 0x0001060000047ab9 */ /* 0x000fe40000000a00 */
[----:B------:R-:W-:-:S04]  /*142e0*/  ISETP.NE.U32.AND P0, PT, RZ, UR4, PT ;  /* 0x00000004ff007c0c */ /* 0x000fc8000bf05070 */
[----:B------:R-:W-:Y:S01]  /*142f0*/  ISETP.NE.AND.EX P0, PT, RZ, UR5, PT, P0 ;  /* 0x00000005ff007c0c */ /* 0x000fe2000bf05300 */
[----:B------:R-:W-:-:S12]  /*14300*/  IMAD.MOV.U32 R8, RZ, RZ, R4 ;  /* 0x000000ffff087224 */ /* 0x000fd800078e0004 */
[----:B0-----:R-:W-:Y:S05]  /*14310*/  @!P0 BRA `(.L_x_2693) ;  /* 0x0000000000548947 */ /* 0x001fea0003800000 */
[----:B------:R-:W2:Y:S01]  /*14320*/  LDL R10, [R1+0x1c] ;  /* 0x00001c00010a7983 */ /* 0x000ea20000100800 */
[----:B-----5:R-:W0:Y:S03]  /*14330*/  LDC R5, c[0x0][0x43c] ;  /* 0x00010f00ff057b82 */ /* 0x020e260000000800 */
[----:B------:R-:W3:Y:S01]  /*14340*/  LDL R7, [R1+0x10] ;  /* 0x0000100001077983 */ /* 0x000ee20000100800 */
[----:B------:R-:W-:Y:S01]  /*14350*/  IMAD.MOV.U32 R0, RZ, RZ, R4 ;  /* 0x000000ffff007224 */ /* 0x000fe200078e0004 */
[----:B------:R-:W-:Y:S01]  /*14360*/  ULDC.64 UR6, c[0x0][0x428] ;  /* 0x00010a0000067ab9 */ /* 0x000fe20000000a00 */
[----:B------:R-:W-:Y:S01]  /*14370*/  ULDC.64 UR8, c[0x0][0x208] ;  /* 0x0000820000087ab9 */ /* 0x000fe20000000a00 */
[----:B0-----:R-:W-:-:S13]  /*14380*/  ISETP.NE.AND P0, PT, R5, 0x1, PT ;  /* 0x000000010500780c */ /* 0x001fda0003f05270 */
[----:B------:R-:W0:Y:S02]  /*14390*/  @P0 LDC.64 R2, c[0x0][0x440] ;  /* 0x00011000ff020b82 */ /* 0x000e240000000a00 */
[----:B0-----:R-:W-:-:S05]  /*143a0*/  @P0 IMAD.HI.U32 R2, R4, R2, RZ ;  /* 0x0000000204020227 */ /* 0x001fca00078e00ff */
[----:B------:R-:W-:-:S04]  /*143b0*/  @P0 SHF.R.U32.HI R0, RZ, R3, R2 ;  /* 0x00000003ff000219 */ /* 0x000fc80000011602 */
[--C-:B------:R-:W-:Y:S01]  /*143c0*/  SHF.R.S32.HI R3, RZ, 0x1f, R0.reuse ;  /* 0x0000001fff037819 */ /* 0x100fe20000011400 */
[----:B------:R-:W-:-:S04]  /*143d0*/  IMAD.MOV R8, RZ, RZ, -R0 ;  /* 0x000000ffff087224 */ /* 0x000fc800078e0a00 */
[----:B------:R-:W-:Y:S02]  /*143e0*/  IMAD R8, R5, R8, R4 ;  /* 0x0000000805087224 */ /* 0x000fe400078e0204 */
[----:B--2---:R-:W-:-:S04]  /*143f0*/  IMAD R2, R10, UR6, RZ ;  /* 0x000000060a027c24 */ /* 0x004fc8000f8e02ff */
[----:B---3--:R-:W-:Y:S02]  /*14400*/  IMAD R5, R7, UR7, R2 ;  /* 0x0000000707057c24 */ /* 0x008fe4000f8e0202 */
[----:B------:R-:W-:-:S04]  /*14410*/  IMAD.MOV.U32 R2, RZ, RZ, R0 ;  /* 0x000000ffff027224 */ /* 0x000fc800078e0000 */
[----:B------:R-:W-:-:S04]  /*14420*/  IMAD.WIDE.U32 R2, R7, UR6, R2 ;  /* 0x0000000607027c25 */ /* 0x000fc8000f8e0002 */
[----:B------:R-:W-:Y:S01]  /*14430*/  IMAD.IADD R0, R5, 0x1, R3 ;  /* 0x0000000105007824 */ /* 0x000fe200078e0203 */
[----:B------:R-:W-:-:S04]  /*14440*/  LEA R10, P0, R2, UR4, 0x2 ;  /* 0x00000004020a7c11 */ /* 0x000fc8000f8010ff */
[----:B------:R-:W-:-:S05]  /*14450*/  LEA.HI.X R11, R2, UR5, R0, 0x2, P0 ;  /* 0x00000005020b7c11 */ /* 0x000fca00080f1400 */
[----:B------:R0:W5:Y:S04]  /*14460*/  LDG.E R5, desc[UR8][R10.64] ;  /* 0x000000080a057981 */ /* 0x000168000c1e1900 */
.L_x_2693:
[----:B------:R-:W2:Y:S01]  /*14470*/  LDL R0, [R1+0x4] ;  /* 0x0000040001007983 */ /* 0x000ea20000100800 */
[----:B------:R-:W-:Y:S01]  /*14480*/  BSSY B3, `(.L_x_2694) ;  /* 0x0000005000037945 */ /* 0x000fe20003800000 */
[----:B--2---:R-:W-:Y:S01]  /*14490*/  IMAD R2, R9, 0x8, R0 ;  /* 0x0000000809027824 */ /* 0x004fe200078e0200 */
[----:B------:R-:W-:-:S04]  /*144a0*/  SHF.L.U32 R0, R12, 0x1f, RZ ;  /* 0x0000001f0c007819 */ /* 0x000fc800000006ff */
[----:B------:R-:W1:Y:S02]  /*144b0*/  SYNCS.PHASECHK.TRANS64.TRYWAIT P0, [R2+URZ+0x38840], R0 ;  /* 0x03884000020075a7 */ /* 0x000e64000800017f */
[----:B-1----:R-:W-:Y:S05]  /*144c0*/  @!P0 BRA `(.L_x_2695) ;  /* 0x0000005000708947 */ /* 0x002fea0003800000 */
.L_x_2813:
[----:B------:R-:W-:Y:S05]  /*144d0*/  BSYNC B3 ;  /* 0x0000000000037941 */ /* 0x000fea0003800000 */
.L_x_2694:
[----:B------:R-:W2:Y:S01]  /*144e0*/  S2R R3, SR_TID.X ;  /* 0x0000000000037919 */ /* 0x000ea20000002100 */
[----:B------:R-:W-:Y:S01]  /*144f0*/  BSSY B3, `(.L_x_2696) ;  /* 0x000000b000037945 */ /* 0x000fe20003800000 */
        /* <DEDUP_REMOVED lines=10> */
.L_x_2697:
[----:B------:R-:W-:Y:S05]  /*145a0*/  BSYNC B3 ;  /* 0x0000000000037941 */ /* 0x000fea0003800000 */
.L_x_2696:
        /* <DEDUP_REMOVED lines=13> */
.L_x_2698:
        /* <DEDUP_REMOVED lines=16> */
.L_x_2699:
        /* <DEDUP_REMOVED lines=16> */
.L_x_2700:
        /* <DEDUP_REMOVED lines=16> */
.L_x_2701:
        /* <DEDUP_REMOVED lines=10> */
[----:B0-----:R-:W2:Y:S04]  /*14a20*/  LDL.LU R10, [R1+0x14] ;  /* 0x00001400010a7983 */ /* 0x001ea80000300800 */
[----:B------:R-:W3:Y:S01]  /*14a30*/  LDL R7, [R1+0x8] ;  /* 0x0000080001077983 */ /* 0x000ee20000100800 */
[----:B------:R-:W-:Y:S01]  /*14a40*/  BSSY B3, `(.L_x_2702) ;  /* 0x0000005000037945 */ /* 0x000fe20003800000 */
[----:B--2---:R-:W-:Y:S01]  /*14a50*/  SHF.L.U32 R0, R10, 0x1f, RZ ;  /* 0x0000001f0a007819 */ /* 0x004fe200000006ff */
[----:B---3--:R-:W-:-:S04]  /*14a60*/  IMAD R2, R7, 0x8, R6 ;  /* 0x0000000807027824 */ /* 0x008fc800078e0206 */
[----:B------:R-:W0:Y:S02]  /*14a70*/  SYNCS.PHASECHK.TRANS64.TRYWAIT P0, [R2+URZ+0x60], R0 ;  /* 0x00006000020075a7 */ /* 0x000e24000800017f */
[----:B0-----:R-:W-:Y:S05]  /*14a80*/  @!P0 BRA `(.L_x_2703) ;  /* 0x0000004c00148947 */ /* 0x001fea0003800000 */
.L_x_2814:
[----:B------:R-:W-:Y:S05]  /*14a90*/  BSYNC B3 ;  /* 0x0000000000037941 */ /* 0x000fea0003800000 */
.L_x_2702:
        /* <DEDUP_REMOVED lines=14> */
.L_x_2705:
[----:B------:R-:W-:Y:S05]  /*14b80*/  BSYNC B3 ;  /* 0x0000000000037941 */ /* 0x000fea0003800000 */
.L_x_2704:
        /* <DEDUP_REMOVED lines=15> */
.L_x_2706:
        /* <DEDUP_REMOVED lines=16> */
.L_x_2707:
        /* <DEDUP_REMOVED lines=16> */
.L_x_2708:
        /* <DEDUP_REMOVED lines=16> */
.L_x_2709:
        /* <DEDUP_REMOVED lines=13> */
.L_x_2692:
[----:B------:R-:W-:Y:S05]  /*15050*/  BSYNC B1 ;  /* 0x0000000000017941 */ /* 0x000fea0003800000 */
.L_x_2691:
[----:B------:R-:W2:Y:S04]  /*15060*/  LDL.LU R0, [R1+0x2c] ;  /* 0x00002c0001007983 */ /* 0x000ea80000300800 */
[----:B------:R1:W-:Y:S04]  /*15070*/  STL [R1+0x8], R9 ;  /* 0x0000080901007387 */ /* 0x0003e80000100800 */
[----:B------:R1:W-:Y:S02]  /*15080*/  STL [R1+0x14], R12 ;  /* 0x0000140c01007387 */ /* 0x0003e40000100800 */
[----:B-12---:R-:W-:-:S07]  /*15090*/  VIADD R0, R0, 0xfffffffd ;  /* 0xfffffffd00007836 */ /* 0x006fce0000000000 */
.L_x_2690:
[----:B------:R-:W-:Y:S05]  /*150a0*/  BSYNC B2 ;  /* 0x0000000000027941 */ /* 0x000fea0003800000 */
.L_x_2689:
[----:B------:R-:W-:-:S13]  /*150b0*/  ISETP.NE.AND P0, PT, R4, RZ, PT ;  /* 0x000000ff0400720c */ /* 0x000fda0003f05270 */
[----:B------:R-:W-:Y:S05]  /*150c0*/  @!P0 BRA `(.L_x_2688) ;  /* 0x0000001c00088947 */ /* 0x000fea0003800000 */
[----:B0-----:R0:W5:Y:S02]  /*150d0*/  LDL R8, [R1] ;  /* 0x0000000001087983 */ /* 0x0011640000100800 */
.L_x_2748:
        /* <DEDUP_REMOVED lines=8> */
[----:B------:R-:W-:Y:S02]  /*15160*/  SEL R5, RZ, 0x1, P0 ;  /* 0x00000001ff057807 */ /* 0x000fe40000000000 */
[----:B------:R-:W-:Y:S02]  /*15170*/  SEL R4, R4, RZ, P0 ;  /* 0x000000ff04047207 */ /* 0x000fe40000000000 */
[----:B----4-:R-:W-:Y:S01]  /*15180*/  LOP3.LUT R5, R2, R5, RZ, 0x3c, !PT ;  /* 0x0000000502057212 */ /* 0x010fe200078e3cff */
[----:B-1----:R-:W-:Y:S06]  /*15190*/  @!P1 BRA `(.L_x_2711) ;  /* 0x0000000c004c9947 */ /* 0x002fec0003800000 */
        /* <DEDUP_REMOVED lines=25> */
.L_x_2712:
[----:B------:R-:W2:Y:S01]  /*15330*/  LDL R2, [R1+0x4] ;  /* 0x0000040001027983 */ /* 0x000ea20000100800 */
[----:B------:R-:W-:Y:S01]  /*15340*/  BSSY B2, `(.L_x_2713) ;  /* 0x0000005000027945 */ /* 0x000fe20003800000 */
[----:B--2---:R-:W-:Y:S01]  /*15350*/  IMAD R3, R4, 0x8, R2 ;  /* 0x0000000804037824 */ /* 0x004fe200078e0202 */
[----:B------:R-:W-:-:S04]  /*15360*/  SHF.L.U32 R2, R5, 0x1f, RZ ;  /* 0x0000001f05027819 */ /* 0x000fc800000006ff */
[----:B------:R-:W2:Y:S02]  /*15370*/  SYNCS.PHASECHK.TRANS64.TRYWAIT P0, [R3+URZ+0x38840], R2 ;  /* 0x03884002030075a7 */ /* 0x000ea4000800017f */
[----:B--2---:R-:W-:Y:S05]  /*15380*/  @!P0 BRA `(.L_x_2714) ;  /* 0x0000004000e88947 */ /* 0x004fea0003800000 */
.L_x_2815:
[----:B------:R-:W-:Y:S05]  /*15390*/  BSYNC B2 ;  /* 0x0000000000027941 */ /* 0x000fea0003800000 */
.L_x_2713:
        /* <DEDUP_REMOVED lines=12> */
.L_x_2716:
[----:B------:R-:W-:Y:S05]  /*15460*/  BSYNC B2 ;  /* 0x0000000000027941 */ /* 0x000fea0003800000 */
.L_x_2715:
        /* <DEDUP_REMOVED lines=13> */
.L_x_2717:
        /* <DEDUP_REMOVED lines=16> */
.L_x_2718:
        /* <DEDUP_REMOVED lines=16> */
.L_x_2719:
        /* <DEDUP_REMOVED lines=16> */
.L_x_2720:
        /* <DEDUP_REMOVED lines=17> */
.L_x_2816:
[----:B------:R-:W-:Y:S05]  /*15950*/  BSYNC B2 ;  /* 0x0000000000027941 */ /* 0x000fea0003800000 */
.L_x_2721:
        /* <DEDUP_REMOVED lines=11> */
.L_x_2724:
[----:B------:R-:W-:Y:S05]  /*15a10*/  BSYNC B2 ;  /* 0x0000000000027941 */ /* 0x000fea0003800000 */
.L_x_2723:
        /* <DEDUP_REMOVED lines=14> */
.L_x_2725:
        /* <DEDUP_REMOVED lines=16> */
.L_x_2726:
        /* <DEDUP_REMOVED lines=16> */
.L_x_2727:
        /* <DEDUP_REMOVED lines=16> */
.L_x_2728:
        /* <DEDUP_REMOVED lines=13> */
.L_x_2711:
[----:B------:R-:W-:Y:S05]  /*15ed0*/  BSYNC B1 ;  /* 0x0000000000017941 */ /* 0x000fea0003800000 */
.L_x_2710:
        /* <DEDUP_REMOVED lines=36> */
.L_x_2731:
[----:B------:R-:W3:Y:S01]  /*16120*/  LDL R2, [R1+0x4] ;  /* 0x0000040001027983 */ /* 0x000ee20000100800 */
[----:B------:R-:W-:Y:S01]  /*16130*/  SHF.L.U32 R3, R10, 0x1f, RZ ;  /* 0x0000001f0a037819 */ /* 0x000fe200000006ff */
[----:B------:R-:W-:Y:S01]  /*16140*/  BSSY B2, `(.L_x_2732) ;  /* 0x0000004000027945 */ /* 0x000fe20003800000 */
[----:B---3--:R-:W-:-:S04]  /*16150*/  IMAD R2, R11, 0x8, R2 ;  /* 0x000000080b027824 */ /* 0x008fc800078e0202 */
[----:B------:R-:W3:Y:S02]  /*16160*/  SYNCS.PHASECHK.TRANS64.TRYWAIT P0, [R2+URZ+0x38840], R3 ;  /* 0x03884003020075a7 */ /* 0x000ee4000800017f */
[----:B---3--:R-:W-:Y:S05]  /*16170*/  @!P0 BRA `(.L_x_2733) ;  /* 0x0000003400948947 */ /* 0x008fea0003800000 */
.L_x_2817:
[----:B------:R-:W-:Y:S05]  /*16180*/  BSYNC B2 ;  /* 0x0000000000027941 */ /* 0x000fea0003800000 */
.L_x_2732:
        /* <DEDUP_REMOVED lines=12> */
.L_x_2735:
[----:B------:R-:W-:Y:S05]  /*16250*/  BSYNC B2 ;  /* 0x0000000000027941 */ /* 0x000fea0003800000 */
.L_x_2734:
        /* <DEDUP_REMOVED lines=15> */
.L_x_2736:
        /* <DEDUP_REMOVED lines=16> */
.L_x_2737:
        /* <DEDUP_REMOVED lines=16> */
.L_x_2738:
        /* <DEDUP_REMOVED lines=16> */
.L_x_2739:
        /* <DEDUP_REMOVED lines=15> */
.L_x_2818:
[----:B------:R-:W-:Y:S05]  /*16740*/  BSYNC B2 ;  /* 0x0000000000027941 */ /* 0x000fea0003800000 */
.L_x_2740:
        /* <DEDUP_REMOVED lines=11> */
.L_x_2743:
[----:B------:R-:W-:Y:S05]  /*16800*/  BSYNC B2 ;  /* 0x0000000000027941 */ /* 0x000fea0003800000 */
.L_x_2742:
        /* <DEDUP_REMOVED lines=13> */
.L_x_2744:
        /* <DEDUP_REMOVED lines=16> */
.L_x_2745:
        /* <DEDUP_REMOVED lines=16> */
.L_x_2746:
        /* <DEDUP_REMOVED lines=16> */
.L_x_2747:
        /* <DEDUP_REMOVED lines=13> */
.L_x_2730:
[----:B------:R-:W-:Y:S05]  /*16cb0*/  BSYNC B1 ;  /* 0x0000000000017941 */ /* 0x000fea0003800000 */
.L_x_2729:
[C---:B------:R-:W-:Y:S01]  /*16cc0*/  ISETP.GT.AND P0, PT, R0.reuse, 0x1, PT ;  /* 0x000000010000780c */ /* 0x040fe20003f04270 */
[----:B------:R-:W-:-:S12]  /*16cd0*/  VIADD R0, R0, 0xfffffffe ;  /* 0xfffffffe00007836 */ /* 0x000fd80000000000 */
[----:B------:R-:W-:Y:S05]  /*16ce0*/  @P0 BRA `(.L_x_2748) ;  /* 0xffffffe000fc0947 */ /* 0x000fea000383ffff */
.L_x_2688:
[----:B------:R-:W-:Y:S05]  /*16cf0*/  BSYNC B0 ;  /* 0x0000000000007941 */ /* 0x000fea0003800000 */
.L_x_2687:
[----:B------:R-:W4:Y:S01]  /*16d00*/  S2R R2, SR_TID.X ;  /* 0x0000000000027919 */ /* 0x000f220000002100 */
[----:B------:R-:W-:Y:S01]  /*16d10*/  BSSY B0, `(.L_x_2749) ;  /* 0x0000011000007945 */ /* 0x000fe20003800000 */
[----:B----4-:R-:W-:-:S04]  /*16d20*/  LOP3.LUT R3, R2, 0x7f, RZ, 0xc0, !PT ;  /* 0x0000007f02037812 */ /* 0x010fc800078ec0ff */
[----:B------:R-:W-:-:S13]  /*16d30*/  ISETP.NE.AND P0, PT, R3, RZ, PT ;  /* 0x000000ff0300720c */ /* 0x000fda0003f05270 */
[----:B------:R-:W-:Y:S05]  /*16d40*/  @P0 BRA `(.L_x_2750) ;  /* 0x0000000000340947 */ /* 0x000fea0003800000 */
[----:B------:R-:W4:Y:S01]  /*16d50*/  S2R R2, SR_LANEID ;  /* 0x0000000000027919 */ /* 0x000f220000000000 */
[----:B------:R-:W-:Y:S01]  /*16d60*/  VOTEU.ANY UR4, UPT, PT ;  /* 0x0000000000047886 */ /* 0x000fe200038e0100 */
[----:B0-----:R-:W0:Y:S01]  /*16d70*/  LDC.64 R4, c[0x0][0xc60] ;  /* 0x00031800ff047b82 */ /* 0x001e220000000a00 */
[----:B------:R-:W4:Y:S01]  /*16d80*/  FLO.U32 R0, UR4 ;  /* 0x0000000400007d00 */ /* 0x000f2200080e0000 */
[----:B------:R-:W-:Y:S01]  /*16d90*/  ULDC.64 UR6, c[0x0][0x208] ;  /* 0x0000820000067ab9 */ /* 0x000fe20000000a00 */
[----:B----4-:R-:W-:-:S06]  /*16da0*/  ISETP.EQ.U32.AND P0, PT, R0, R2, PT ;  /* 0x000000020000720c */ /* 0x010fcc0003f02070 */
[----:B------:R-:W0:Y:S07]  /*16db0*/  POPC R2, UR4 ;  /* 0x0000000400027d09 */ /* 0x000e2e0008000000 */
[----:B0-----:R-:W4:Y:S04]  /*16dc0*/  @P0 ATOMG.E.ADD.STRONG.GPU PT, R2, desc[UR6][R4.64], R2 ;  /* 0x00000002040209a8 */ /* 0x001f2800081ee1c6 */
[----:B----4-:R0:W4:Y:S02]  /*16dd0*/  SHFL.IDX PT, R2, R2, R0, 0x1f ;  /* 0x00001f0002027589 */ /* 0x01012400000e0000 */
[----:B0-----:R-:W0:Y:S02]  /*16de0*/  S2R R0, SR_LTMASK ;  /* 0x0000000000007919 */ /* 0x001e240000003900 */
[----:B0-----:R-:W-:-:S06]  /*16df0*/  LOP3.LUT R0, R0, UR4, RZ, 0xc0, !PT ;  /* 0x0000000400007c12 */ /* 0x001fcc000f8ec0ff */
[----:B------:R-:W4:Y:S02]  /*16e00*/  POPC R0, R0 ;  /* 0x0000000000007309 */ /* 0x000f240000000000 */
[----:B----4-:R-:W-:-:S07]  /*16e10*/  IADD3 R16, R2, UR38, R0 ;  /* 0x0000002602107c10 */ /* 0x010fce000fffe000 */
.L_x_2750:
[----:B------:R-:W-:Y:S05]  /*16e20*/  BSYNC B0 ;  /* 0x0000000000007941 */ /* 0x000fea0003800000 */
.L_x_2749:
        /* <DEDUP_REMOVED lines=13> */
.L_x_2819:
[----:B------:R-:W-:Y:S05]  /*16f00*/  BSYNC B1 ;  /* 0x0000000000017941 */ /* 0x000fea0003800000 */
.L_x_2753:
        /* <DEDUP_REMOVED lines=9> */
.L_x_2756:
[----:B------:R-:W-:Y:S05]  /*16fa0*/  BSYNC B1 ;  /* 0x0000000000017941 */ /* 0x000fea0003800000 */
.L_x_2755:
[----:B0-----:R-:W4:Y:S04]  /*16fb0*/  LDL.LU R5, [R1+0x18] ;  /* 0x0000180001057983 */ /* 0x001f280000300800 */
[----:B------:R-:W4:Y:S04]  /*16fc0*/  LDL.LU R3, [R1+0xc] ;  /* 0x00000c0001037983 */ /* 0x000f280000300800 */
[----:B------:R-:W3:Y:S04]  /*16fd0*/  LDL R4, [R1+0x4] ;  /* 0x0000040001047983 */ /* 0x000ee80000100800 */
[----:B--2---:R-:W3:Y:S01]  /*16fe0*/  LDL R2, [R1+0x8] ;  /* 0x0000080001027983 */ /* 0x004ee20000100800 */
        /* <DEDUP_REMOVED lines=8> */
[----:B---3--:R-:W-:-:S04]  /*17070*/  IMAD R2, R2, 0xa000, R4 ;  /* 0x0000a00002027824 */ /* 0x008fc800078e0204 */
[----:B------:R-:W-:-:S07]  /*17080*/  VIADD R4, R2, 0x400 ;  /* 0x0000040002047836 */ /* 0x000fce0000000000 */
.L_x_2757:
        /* <DEDUP_REMOVED lines=16> */
.L_x_2758:
        /* <DEDUP_REMOVED lines=16> */
.L_x_2759:
        /* <DEDUP_REMOVED lines=16> */
.L_x_2760:
        /* <DEDUP_REMOVED lines=11> */
.L_x_2752:
[----:B------:R-:W-:Y:S05]  /*17440*/  BSYNC B0 ;  /* 0x0000000000007941 */ /* 0x000fea0003800000 */
.L_x_2751:
[----:B0-----:R-:W4:Y:S04]  /*17450*/  LDL.LU R5, [R1+0x8] ;  /* 0x0000080001057983 */ /* 0x001f280000300800 */
        /* <DEDUP_REMOVED lines=8> */
.L_x_2667:
[----:B------:R-:W-:Y:S05]  /*174e0*/  BSYNC B7 ;  /* 0x0000000000077941 */ /* 0x000fea0003800000 */
.L_x_2665:
[----:B0-----:R-:W4:Y:S02]  /*174f0*/  LDL R0, [R1+0x50] ;  /* 0x0000500001007983 */ /* 0x001f240000100800 */
[----:B----4-:R-:W-:-:S13]  /*17500*/  ISETP.NE.AND P0, PT, R0, RZ, PT ;  /* 0x000000ff0000720c */ /* 0x010fda0003f05270 */
[----:B------:R-:W-:Y:S05]  /*17510*/  @!P0 BRA `(.L_x_2761) ;  /* 0x0000000000288947 */ /* 0x000fea0003800000 */
[----:B------:R-:W-:Y:S05]  /*17520*/  WARPSYNC.ALL ;  /* 0x0000000000007948 */ /* 0x000fea0003800000 */
[----:B------:R-:W0:Y:S08]  /*17530*/  S2UR UR5, SR_CgaCtaId ;  /* 0x00000000000579c3 */ /* 0x000e300000008800 */
[----:B------:R-:W-:Y:S06]  /*17540*/  BAR.SYNC.DEFER_BLOCKING 0x5, 0x180 ;  /* 0x0146000000007b1d */ /* 0x000fec0000010000 */
[----:B------:R-:W-:-:S02]  /*17550*/  UMOV UR4, 0x400 ;  /* 0x0000040000047882 */ /* 0x000fc40000000000 */
[----:B0-----:R-:W-:-:S06]  /*17560*/  ULEA UR4, UR5, UR4, 0x18 ;  /* 0x0000000405047291 */ /* 0x001fcc000f8ec03f */
[----:B------:R-:W-:-:S05]  /*17570*/  IMAD.U32 R0, RZ, RZ, UR4 ;  /* 0x00000004ff007e24 */ /* 0x000fca000f8e00ff */
[----:B------:R4:W0:Y:S04]  /*17580*/  LDS.128 R16, [R0+0x388d0] ;  /* 0x0388d00000107984 */ /* 0x0008280000000c00 */
[----:B------:R4:W-:Y:S01]  /*17590*/  STL [R1+0x4], R0 ;  /* 0x0000040001007387 */ /* 0x0009e20000100800 */
[----:B------:R-:W-:Y:S06]  /*175a0*/  BAR.ARV 0x4, 0x180 ;  /* 0x0106000000007b1d */ /* 0x000fec0000002000 */
[----:B------:R-:W-:Y:S05]  /*175b0*/  BRA `(.L_x_2762) ;  /* 0x0000000800e47947 */ /* 0x000fea0003800000 */
.L_x_2761:
[----:B------:R-:W0:Y:S01]  /*175c0*/  S2R R0, SR_TID.X ;  /* 0x0000000000007919 */ /* 0x000e220000002100 */
[----:B------:R-:W-:Y:S01]  /*175d0*/  UMOV UR4, 0xffffffff ;  /* 0xffffffff00047882 */ /* 0x000fe20000000000 */
[----:B0-----:R-:W-:-:S04]  /*175e0*/  LOP3.LUT R6, R0, 0x1f, RZ, 0xc0, !PT ;  /* 0x0000001f00067812 */ /* 0x001fc800078ec0ff */
[----:B------:R-:W-:Y:S01]  /*175f0*/  ISETP.NE.AND P0, PT, R6, 0x1f, PT ;  /* 0x0000001f0600780c */ /* 0x000fe20003f05270 */
[----:B------:R-:W-:-:S12]  /*17600*/  BRA.DIV UR4, `(.L_x_2763) ;  /* 0x0000002204ac7947 */ /* 0x000fd8000b800000 */
[----:B------:R-:W-:Y:S01]  /*17610*/  IMAD.IADD R5, R19, 0x1, R6 ;  /* 0x0000000113057824 */ /* 0x000fe200078e0206 */
[----:B------:R-:W-:Y:S01]  /*17620*/  ULDC UR4, c[0x0][0xc3c] ;  /* 0x00030f0000047ab9 */ /* 0x000fe20000000800 */
[----:B------:R-:W-:-:S03]  /*17630*/  ULDC.64 UR6, c[0x0][0x208] ;  /* 0x0000820000067ab9 */ /* 0x000fc60000000a00 */
[----:B------:R-:W-:-:S13]  /*17640*/  ISETP.GE.OR P1, PT, R5, UR4, !P0 ;  /* 0x0000000405007c0c */ /* 0x000fda000c726670 */
[----:B------:R-:W0:Y:S02]  /*17650*/  @!P1 LDC.64 R2, c[0x0][0xc80] ;  /* 0x00032000ff029b82 */ /* 0x000e240000000a00 */
[----:B0-----:R-:W-:-:S06]  /*17660*/  @!P1 IMAD.WIDE R2, R5, 0x4, R2 ;  /* 0x0000000405029825 */ /* 0x001fcc00078e0202 */
[----:B------:R0:W4:Y:S01]  /*17670*/  @!P1 LDG.E R3, desc[UR6][R2.64] ;  /* 0x0000000602039981 */ /* 0x000122000c1e1900 */
[C---:B------:R-:W-:Y:S02]  /*17680*/  ISETP.GE.U32.AND P2, PT, R6.reuse, 0x2, PT ;  /* 0x000000020600780c */ /* 0x040fe40003f46070 */
[C---:B------:R-:W-:Y:S01]  /*17690*/  ISETP.GE.U32.AND P3, PT, R6.reuse, 0x4, PT ;  /* 0x000000040600780c */ /* 0x040fe20003f66070 */
[----:B------:R-:W-:Y:S01]  /*176a0*/  SHFL.IDX PT, R0, R16, RZ, 0x1f ;  /* 0x00001fff10007589 */ /* 0x000fe200000e0000 */
[C---:B------:R-:W-:Y:S02]  /*176b0*/  ISETP.GE.U32.AND P4, PT, R6.reuse, 0x8, PT ;  /* 0x000000080600780c */ /* 0x040fe40003f86070 */
[C---:B------:R-:W-:Y:S01]  /*176c0*/  ISETP.GE.U32.AND P5, PT, R6.reuse, 0x10, PT ;  /* 0x000000100600780c */ /* 0x040fe20003fa6070 */
[----:B0-----:R-:W-:Y:S02]  /*176d0*/  IMAD.MOV.U32 R2, RZ, RZ, RZ ;  /* 0x000000ffff027224 */ /* 0x001fe400078e00ff */
[----:B----4-:R-:W-:Y:S01]  /*176e0*/  @!P1 IMAD.MOV.U32 R2, RZ, RZ, R3 ;  /* 0x000000ffff029224 */ /* 0x010fe200078e0003 */
[----:B------:R-:W-:-:S04]  /*176f0*/  ISETP.NE.AND P1, PT, R6, RZ, PT ;  /* 0x000000ff0600720c */ /* 0x000fc80003f25270 */
[----:B------:R-:W0:Y:S02]  /*17700*/  SHFL.UP PT, R3, R2, 0x1, RZ ;  /* 0x0420000002037989 */ /* 0x000e2400000e00ff */
[----:B0-----:R-:W-:-:S05]  /*17710*/  SEL R5, R3, RZ, P1 ;  /* 0x000000ff03057207 */ /* 0x001fca0000800000 */
[----:B------:R-:W-:Y:S02]  /*17720*/  IMAD.IADD R3, R2, 0x1, R5 ;  /* 0x0000000102037824 */ /* 0x000fe400078e0205 */
[----:B------:R-:W-:Y:S04]  /*17730*/  SHFL.IDX PT, R5, R16, 0x1, 0x1f ;  /* 0x00201f0010057f89 */ /* 0x000fe800000e0000 */
        /* <DEDUP_REMOVED lines=12> */
[----:B------:R0:W4:Y:S02]  /*17800*/  SHFL.IDX PT, R16, R3, 0x1f, 0x1f ;  /* 0x03e01f0003107f89 */ /* 0x00012400000e0000 */
.L_x_2829:
[----:B------:R-:W-:Y:S02]  /*17810*/  ULDC UR4, c[0x0][0xc38] ;  /* 0x00030e0000047ab9 */ /* 0x000fe40000000800 */
[----:B------:R-:W-:-:S04]  /*17820*/  IMAD.U32 R4, RZ, RZ, UR4 ;  /* 0x00000004ff047e24 */ /* 0x000fc8000f8e00ff */
[----:B----4-:R-:W-:-:S04]  /*17830*/  IMAD R16, R16, R4, RZ ;  /* 0x0000000410107224 */ /* 0x010fc800078e02ff */
[----:B------:R-:W-:-:S05]  /*17840*/  IMAD.IADD R5, R5, 0x1, R16 ;  /* 0x0000000105057824 */ /* 0x000fca00078e0210 */
[----:B------:R-:W-:-:S13]  /*17850*/  ISETP.GT.AND P6, PT, R5, R0, PT ;  /* 0x000000000500720c */ /* 0x000fda0003fc4270 */
[----:B------:R-:W-:Y:S05]  /*17860*/  @P6 BRA `(.L_x_2764) ;  /* 0x0000000000a06947 */ /* 0x000fea0003800000 */
.L_x_2769:
[----:B0-----:R-:W0:Y:S01]  /*17870*/  LDC R3, c[0x0][0xc3c] ;  /* 0x00030f00ff037b82 */ /* 0x001e220000000800 */
[----:B------:R-:W-:-:S05]  /*17880*/  VIADD R19, R19, 0x1f ;  /* 0x0000001f13137836 */ /* 0x000fca0000000000 */
[----:B0-----:R-:W-:-:S13]  /*17890*/  ISETP.GE.AND P6, PT, R19, R3, PT ;  /* 0x000000031300720c */ /* 0x001fda0003fc6270 */
[----:B------:R-:W-:Y:S05]  /*178a0*/  @P6 BRA `(.L_x_2765) ;  /* 0x0000000400dc6947 */ /* 0x000fea0003800000 */
[----:B------:R-:W0:Y:S01]  /*178b0*/  S2R R2, SR_TID.X ;  /* 0x0000000000027919 */ /* 0x000e220000002100 */
[----:B------:R-:W-:Y:S01]  /*178c0*/  BSSY B0, `(.L_x_2766) ;  /* 0x000000a000007945 */ /* 0x000fe20003800000 */
[----:B0-----:R-:W-:-:S05]  /*178d0*/  LOP3.LUT R2, R2, 0x1f, RZ, 0xc0, !PT ;  /* 0x0000001f02027812 */ /* 0x001fca00078ec0ff */
[----:B------:R-:W-:Y:S02]  /*178e0*/  IMAD.IADD R4, R19, 0x1, R2 ;  /* 0x0000000113047824 */ /* 0x000fe400078e0202 */
[----:B------:R-:W-:-:S03]  /*178f0*/  IMAD.MOV.U32 R2, RZ, RZ, RZ ;  /* 0x000000ffff027224 */ /* 0x000fc600078e00ff */
[----:B------:R-:W-:-:S13]  /*17900*/  ISETP.GE.OR P6, PT, R4, R3, !P0 ;  /* 0x000000030400720c */ /* 0x000fda00047c6670 */
[----:B------:R-:W-:Y:S05]  /*17910*/  @P6 BRA `(.L_x_2767) ;  /* 0x0000000000106947 */ /* 0x000fea0003800000 */
[----:B------:R-:W0:Y:S01]  /*17920*/  LDC.64 R2, c[0x0][0xc80] ;  /* 0x00032000ff027b82 */ /* 0x000e220000000a00 */
[----:B------:R-:W-:Y:S01]  /*17930*/  ULDC.64 UR4, c[0x0][0x208] ;  /* 0x0000820000047ab9 */ /* 0x000fe20000000a00 */
[----:B0-----:R-:W-:-:S06]  /*17940*/  IMAD.WIDE R2, R4, 0x4, R2 ;  /* 0x0000000404027825 */ /* 0x001fcc00078e0202 */
[----:B------:R0:W5:Y:S02]  /*17950*/  LDG.E R2, desc[UR4][R2.64] ;  /* 0x0000000402027981 */ /* 0x000164000c1e1900 */
.L_x_2767:
[----:B------:R-:W-:Y:S05]  /*17960*/  BSYNC B0 ;  /* 0x0000000000007941 */ /* 0x000fea0003800000 */
.L_x_2766:
[----:B------:R-:W-:-:S03]  /*17970*/  UMOV UR4, 0xffffffff ;  /* 0xffffffff00047882 */ /* 0x000fc60000000000 */
[----:B------:R-:W-:Y:S05]  /*17980*/  BRA.DIV UR4, `(.L_x_2768) ;  /* 0x00000026040c7947 */ /* 0x000fea000b800000 */
[----:B-----5:R-:W0:Y:S02]  /*17990*/  SHFL.UP PT, R14, R2, 0x1, RZ ;  /* 0x04200000020e7989 */ /* 0x020e2400000e00ff */
        /* <DEDUP_REMOVED lines=15> */
.L_x_2837:
[----:B------:R-:W-:Y:S02]  /*17a90*/  ULDC UR4, c[0x0][0xc38] ;  /* 0x00030e0000047ab9 */ /* 0x000fe40000000800 */
[----:B------:R-:W-:-:S04]  /*17aa0*/  IMAD.U32 R4, RZ, RZ, UR4 ;  /* 0x00000004ff047e24 */ /* 0x000fc8000f8e00ff */
[----:B----4-:R-:W-:-:S04]  /*17ab0*/  IMAD R16, R16, R4, RZ ;  /* 0x0000000410107224 */ /* 0x010fc800078e02ff */
[----:B------:R-:W-:-:S05]  /*17ac0*/  IMAD.IADD R5, R16, 0x1, R5 ;  /* 0x0000000110057824 */ /* 0x000fca00078e0205 */
[----:B------:R-:W-:-:S13]  /*17ad0*/  ISETP.GT.AND P6, PT, R5, R0, PT ;  /* 0x000000000500720c */ /* 0x000fda0003fc4270 */
[----:B------:R-:W-:Y:S05]  /*17ae0*/  @!P6 BRA `(.L_x_2769) ;  /* 0xfffffffc0060e947 */ /* 0x000fea000383ffff */
.L_x_2764:
        /* <DEDUP_REMOVED lines=8> */
.L_x_2841:
[----:B------:R-:W-:Y:S01]  /*17b70*/  ISETP.NE.AND P0, PT, R5, RZ, PT ;  /* 0x000000ff0500720c */ /* 0x000fe20003f05270 */
[----:B------:R-:W-:-:S12]  /*17b80*/  IMAD.MOV.U32 R5, RZ, RZ, RZ ;  /* 0x000000ffff057224 */ /* 0x000fd800078e00ff */
[----:B------:R-:W-:Y:S05]  /*17b90*/  @!P0 BRA `(.L_x_2771) ;  /* 0x0000000000148947 */ /* 0x000fea0003800000 */
[----:B------:R-:W-:Y:S01]  /*17ba0*/  UMOV UR4, 0xffffffff ;  /* 0xffffffff00047882 */ /* 0x000fe20000000000 */
[----:B------:R-:W-:Y:S02]  /*17bb0*/  VIADD R12, R6, 0xffffffff ;  /* 0xffffffff060c7836 */ /* 0x000fe40000000000 */
[----:B------:R-:W-:Y:S05]  /*17bc0*/  BRA.DIV UR4, `(.L_x_2772) ;  /* 0x0000002604987947 */ /* 0x000fea000b800000 */
[----:B0-----:R0:W0:Y:S02]  /*17bd0*/  SHFL.IDX PT, R3, R3, R12, 0x1f ;  /* 0x00001f0c03037589 */ /* 0x00102400000e0000 */
.L_x_2844:
[----:B0-----:R-:W-:-:S07]  /*17be0*/  IMAD.MOV.U32 R5, RZ, RZ, R3 ;  /* 0x000000ffff057224 */ /* 0x001fce00078e0003 */
.L_x_2771:
[----:B0---4-:R-:W0:Y:S01]  /*17bf0*/  LDC.64 R2, c[0x0][0xc90] ;  /* 0x00032400ff027b82 */ /* 0x011e220000000a00 */
[----:B------:R-:W-:Y:S01]  /*17c00*/  IMAD.IADD R19, R6, 0x1, R19 ;  /* 0x0000000106137824 */ /* 0x000fe200078e0213 */
[----:B------:R-:W-:-:S03]  /*17c10*/  ULDC.64 UR4, c[0x0][0x208] ;  /* 0x0000820000047ab9 */ /* 0x000fc60000000a00 */
[----:B0-----:R-:W-:-:S05]  /*17c20*/  IMAD.WIDE R2, R19, 0x4, R2 ;  /* 0x0000000413027825 */ /* 0x001fca00078e0202 */
[----:B-1-3--:R-:W3:Y:S01]  /*17c30*/  LDG.E R7, desc[UR4][R2.64] ;  /* 0x0000000402077981 */ /* 0x00aee2000c1e1900 */
[----:B------:R-:W-:-:S04]  /*17c40*/  IMAD R16, R5, R4, R16 ;  /* 0x0000000405107224 */ /* 0x000fc800078e0210 */
[----:B------:R-:W-:Y:S02]  /*17c50*/  IMAD.IADD R0, R0, 0x1, -R16 ;  /* 0x0000000100007824 */ /* 0x000fe400078e0a10 */
[----:B---3--:R-:W-:-:S05]  /*17c60*/  IMAD R6, R17, R7, RZ ;  /* 0x0000000711067224 */ /* 0x008fca00078e02ff */
        /* <DEDUP_REMOVED lines=59> */
.L_x_2765:
[----:B------:R-:W-:Y:S01]  /*18020*/  UMOV UR4, URZ ;  /* 0x0000003f00047c82 */ /* 0x000fe20008000000 */
[----:B------:R-:W-:Y:S01]  /*18030*/  UMOV UR5, URZ ;  /* 0x0000003f00057c82 */ /* 0x000fe20008000000 */
[----:B------:R-:W-:Y:S01]  /*18040*/  ULDC UR6, c[0x0][0xc3c] ;  /* 0x00030f0000067ab9 */ /* 0x000fe20000000800 */
[----:B------:R-:W-:Y:S02]  /*18050*/  IMAD.MOV.U32 R16, RZ, RZ, R0 ;  /* 0x000000ffff107224 */ /* 0x000fe400078e0000 */
[----:B------:R-:W-:Y:S02]  /*18060*/  IMAD.U32 R17, RZ, RZ, UR4 ;  /* 0x00000004ff117e24 */ /* 0x000fe4000f8e00ff */
[----:B------:R-:W-:Y:S02]  /*18070*/  IMAD.U32 R18, RZ, RZ, UR5 ;  /* 0x00000005ff127e24 */ /* 0x000fe4000f8e00ff */
[----:B------:R-:W-:-:S07]  /*18080*/  IMAD.U32 R19, RZ, RZ, UR6 ;  /* 0x00000006ff137e24 */ /* 0x000fce000f8e00ff */
.L_x_2773:
[----:B------:R0:W4:Y:S01]  /*18090*/  LDL R3, [R1+0x4] ;  /* 0x0000040001037983 */ /* 0x0001220000100800 */
[----:B------:R-:W1:Y:S01]  /*180a0*/  S2R R0, SR_TID.X ;  /* 0x0000000000007919 */ /* 0x000e620000002100 */
[----:B------:R-:W-:Y:S05]  /*180b0*/  WARPSYNC.ALL ;  /* 0x0000000000007948 */ /* 0x000fea0003800000 */
[----:B-1----:R-:W-:Y:S01]  /*180c0*/  LOP3.LUT R0, R0, 0x1f, RZ, 0xc0, !PT ;  /* 0x0000001f00007812 */ /* 0x002fe200078ec0ff */
[----:B------:R-:W-:Y:S03]  /*180d0*/  BAR.SYNC.DEFER_BLOCKING 0x4, 0x180 ;  /* 0x0106000000007b1d */ /* 0x000fe60000010000 */
[----:B------:R-:W-:-:S13]  /*180e0*/  ISETP.NE.AND P0, PT, R0, RZ, PT ;  /* 0x000000ff0000720c */ /* 0x000fda0003f05270 */
[----:B------:R-:W4:Y:S01]  /*180f0*/  @!P0 S2R R0, SR_CgaCtaId ;  /* 0x0000000000008919 */ /* 0x000f220000008800 */
[----:B------:R-:W-:-:S04]  /*18100*/  @!P0 MOV R2, 0x400 ;  /* 0x0000040000028802 */ /* 0x000fc80000000f00 */
[----:B----4-:R-:W-:-:S05]  /*18110*/  @!P0 LEA R3, R0, R2, 0x18 ;  /* 0x0000000200038211 */ /* 0x010fca00078ec0ff */
[----:B------:R0:W-:Y:S04]  /*18120*/  @!P0 STS.128 [R3+0x388d0], R16 ;  /* 0x0388d01003008388 */ /* 0x0001e80000000c00 */
[----:B------:R0:W-:Y:S01]  /*18130*/  @!P0 STL [R1+0x4], R3 ;  /* 0x0000040301008387 */ /* 0x0001e20000100800 */
[----:B------:R-:W-:Y:S06]  /*18140*/  BAR.ARV 0x5, 0x180 ;  /* 0x0146000000007b1d */ /* 0x000fec0000002000 */
.L_x_2762:
[----:B------:R-:W-:Y:S02]  /*18150*/  ULDC UR4, c[0x0][0xc3c] ;  /* 0x00030f0000047ab9 */ /* 0x000fe40000000800 */
[----:B0-----:R-:W-:-:S13]  /*18160*/  ISETP.GE.AND P0, PT, R19, UR4, PT ;  /* 0x0000000413007c0c */ /* 0x001fda000bf06270 */
[----:B------:R-:W-:Y:S05]  /*18170*/  @!P0 BRA `(.L_x_2774) ;  /* 0xffffff9c00808947 */ /* 0x000fea000383ffff */
[----:B------:R-:W-:Y:S05]  /*18180*/  BSYNC B8 ;  /* 0x0000000000087941 */ /* 0x000fea0003800000 */
.L_x_2661:
[----:B----4-:R-:W4:Y:S01]  /*18190*/  LDL.LU R0, [R1+0x48] ;  /* 0x0000480001007983 */ /* 0x010f220000300800 */
[----:B------:R-:W-:Y:S01]  /*181a0*/  BSSY B0, `(.L_x_2775) ;  /* 0x000000b000007945 */ /* 0x000fe20003800000 */
[----:B------:R-:W0:Y:S01]  /*181b0*/  S2R R5, SR_CgaCtaId ;  /* 0x0000000000057919 */ /* 0x000e220000008800 */
[----:B----4-:R-:W-:-:S05]  /*181c0*/  VIADD R0, R0, 0x1 ;  /* 0x0000000100007836 */ /* 0x010fca0000000000 */
[----:B------:R-:W-:-:S04]  /*181d0*/  LEA.HI R2, R0, R0, RZ, 0x1 ;  /* 0x0000000000027211 */ /* 0x000fc800078f08ff */
[----:B------:R-:W-:-:S05]  /*181e0*/  LOP3.LUT R3, R2, 0xfffffffe, RZ, 0xc0, !PT ;  /* 0xfffffffe02037812 */ /* 0x000fca00078ec0ff */
[----:B------:R-:W-:Y:S01]  /*181f0*/  IMAD.IADD R3, R0, 0x1, -R3 ;  /* 0x0000000100037824 */ /* 0x000fe200078e0a03 */
[----:B------:R-:W-:-:S04]  /*18200*/  MOV R0, 0x400 ;  /* 0x0000040000007802 */ /* 0x000fc80000000f00 */
[----:B0-----:R-:W-:Y:S02]  /*18210*/  LEA R0, R5, R0, 0x18 ;  /* 0x0000000005007211 */ /* 0x001fe400078ec0ff */
[----:B------:R-:W-:-:S04]  /*18220*/  SHF.L.U32 R3, R3, 0x1f, RZ ;  /* 0x0000001f03037819 */ /* 0x000fc800000006ff */
[----:B------:R-:W0:Y:S02]  /*18230*/  SYNCS.PHASECHK.TRANS64.TRYWAIT P0, [R0+URZ+0x38820], R3 ;  /* 0x03882003000075a7 */ /* 0x000e24000800017f */
[----:B0-----:R-:W-:Y:S05]  /*18240*/  @!P0 BRA `(.L_x_2776) ;  /* 0x0000002000208947 */ /* 0x001fea0003800000 */
.L_x_2845:
[----:B------:R-:W-:Y:S05]  /*18250*/  BSYNC B0 ;  /* 0x0000000000007941 */ /* 0x000fea0003800000 */
.L_x_2775:
[----:B------:R-:W-:-:S03]  /*18260*/  UMOV UR4, 0xffffffff ;  /* 0xffffffff00047882 */ /* 0x000fc60000000000 */
[----:B------:R-:W-:Y:S05]  /*18270*/  BRA.DIV UR4, `(.L_x_2777) ;  /* 0x0000002204287947 */ /* 0x000fea000b800000 */
[----:B------:R-:W4:Y:S02]  /*18280*/  S2R R2, SR_TID.X ;  /* 0x0000000000027919 */ /* 0x000f240000002100 */
[----:B----4-:R-:W-:-:S04]  /*18290*/  SHF.R.U32.HI R2, RZ, 0x5, R2 ;  /* 0x00000005ff027819 */ /* 0x010fc80000011602 */
[----:B------:R-:W-:-:S05]  /*182a0*/  LOP3.LUT R2, R2, 0x3, RZ, 0xc0, !PT ;  /* 0x0000000302027812 */ /* 0x000fca00078ec0ff */
[----:B------:R4:W0:Y:S02]  /*182b0*/  SHFL.IDX PT, R14, R2, RZ, 0x1f ;  /* 0x00001fff020e7589 */ /* 0x00082400000e0000 */
.L_x_2848:
[----:B0-----:R-:W-:Y:S01]  /*182c0*/  ISETP.NE.AND P0, PT, R14, RZ, PT ;  /* 0x000000ff0e00720c */ /* 0x001fe20003f05270 */
[----:B------:R-:W-:-:S12]  /*182d0*/  BSSY B0, `(.L_x_2778) ;  /* 0x0000029000007945 */ /* 0x000fd80003800000 */
[----:B------:R-:W-:Y:S05]  /*182e0*/  @P0 BRA `(.L_x_2779) ;  /* 0x00000000009c0947 */ /* 0x000fea0003800000 */
[----:B------:R-:W-:-:S03]  /*182f0*/  UMOV UR4, 0xffffffff ;  /* 0xffffffff00047882 */ /* 0x000fc60000000000 */
[----:B------:R-:W-:Y:S05]  /*18300*/  BRA.DIV UR4, `(.L_x_2780) ;  /* 0x0000002204387947 */ /* 0x000fea000b800000 */
[----:B------:R-:W-:-:S13]  /*18310*/  ELECT P6, URZ, PT ;  /* 0x00000000003f782f */ /* 0x000fda00038c0000 */
.L_x_2851:
[----:B------:R-:W-:Y:S05]  /*18320*/  @!P6 BRA `(.L_x_2779) ;  /* 0x00000000008ce947 */ /* 0x000fea0003800000 */
[----:B----4-:R-:W4:Y:S02]  /*18330*/  LDL R2, [R1+0x54] ;  /* 0x0000540001027983 */ /* 0x010f240000100800 */
[----:B----4-:R-:W-:-:S13]  /*18340*/  R2UR UR4, R2 ;  /* 0x00000000020472ca */ /* 0x010fda00000e0000 */
[----:B------:R-:W-:-:S06]  /*18350*/  ULOP3.LUT UR4, UR4, 0x2, URZ, 0xfc, !UPT ;  /* 0x0000000204047892 */ /* 0x000fcc000f8efc3f */
[----:B------:R-:W-:-:S05]  /*18360*/  IMAD.U32 R2, RZ, RZ, UR4 ;  /* 0x00000004ff027e24 */ /* 0x000fca000f8e00ff */
[----:B------:R-:W-:-:S13]  /*18370*/  ISETP.NE.AND P2, PT, R2, 0x3, PT ;  /* 0x000000030200780c */ /* 0x000fda0003f45270 */
[----:B------:R-:W-:Y:S05]  /*18380*/  @!P2 BRA `(.L_x_2781) ;  /* 0x000000000004a947 */ /* 0x000fea0003800000 */
[----:B------:R-:W-:Y:S01]  /*18390*/  BPT.TRAP 0x1 ;  /* 0x000000040000795c */ /* 0x000fe20000300000 */
.L_x_2781:
[----:B------:R-:W4:Y:S04]  /*183a0*/  LDL R3, [R1+0x8] ;  /* 0x0000080001037983 */ /* 0x000f280000100800 */
[----:B-1-3--:R-:W3:Y:S01]  /*183b0*/  LDL.LU R7, [R1+0x14] ;  /* 0x0000140001077983 */ /* 0x00aee20000300800 */
[----:B------:R-:W-:-:S04]  /*183c0*/  VIADD R2, R0, 0x38840 ;  /* 0x0003884000027836 */ /* 0x000fc80000000000 */
[C---:B----4-:R-:W-:Y:S02]  /*183d0*/  IMAD R6, R3.reuse, 0x8, R2 ;  /* 0x0000000803067824 */ /* 0x050fe400078e0202 */
        /* <DEDUP_REMOVED lines=10> */
.L_x_2852:
[----:B------:R-:W1:Y:S02]  /*18480*/  SYNCS.PHASECHK.TRANS64.TRYWAIT P0, [R7+URZ], R2 ;  /* 0x00000002070075a7 */ /* 0x000e64000800017f */
[----:B-1----:R-:W-:Y:S05]  /*18490*/  @!P0 BRA `(.L_x_2783) ;  /* 0x0000002000088947 */ /* 0x002fea0003800000 */
.L_x_2853:
[----:B------:R-:W-:Y:S05]  /*184a0*/  @!P2 BRA `(.L_x_2784) ;  /* 0x000000000004a947 */ /* 0x000fea0003800000 */
[----:B------:R-:W-:Y:S01]  /*184b0*/  BPT.TRAP 0x1 ;  /* 0x000000040000795c */ /* 0x000fe20000300000 */
.L_x_2784:
[----:B------:R-:W3:Y:S01]  /*184c0*/  LDL.LU R4, [R1+0x8] ;  /* 0x0000080001047983 */ /* 0x000ee20000300800 */
[----:B------:R-:W-:-:S04]  /*184d0*/  VIADD R0, R0, 0x38860 ;  /* 0x0003886000007836 */ /* 0x000fc80000000000 */
[----:B---3--:R-:W-:-:S04]  /*184e0*/  IMAD R4, R4, 0x8, R0 ;  /* 0x0000000804047824 */ /* 0x008fc800078e0200 */
[----:B------:R-:W3:Y:S02]  /*184f0*/  SYNCS.PHASECHK.TRANS64.TRYWAIT P0, [R4+URZ], R5 ;  /* 0x00000005040075a7 */ /* 0x000ee4000800017f */
[----:B---3--:R-:W-:Y:S05]  /*18500*/  @!P0 BRA `(.L_x_2785) ;  /* 0x0000002000008947 */ /* 0x008fea0003800000 */
.L_x_2854:
[----:B------:R-:W-:-:S07]  /*18510*/  IMAD R3, R3, 0x8, R0 ;  /* 0x0000000803037824 */ /* 0x000fce00078e0200 */
.L_x_2786:
[----:B----4-:R4:W0:Y:S02]  /*18520*/  SYNCS.PHASECHK.TRANS64.TRYWAIT P0, [R3+URZ], R2 ;  /* 0x00000002030075a7 */ /* 0x010824000800017f */
[----:B0-----:R-:W-:Y:S05]  /*18530*/  @!P0 NANOSLEEP.SYNCS 0x989680 ;  /* 0x009896800000895d */ /* 0x001fea0003900000 */
[----:B------:R-:W0:Y:S02]  /*18540*/  @!P0 SYNCS.PHASECHK.TRANS64 P0, [R3+URZ], R2 ;  /* 0x00000002030085a7 */ /* 0x000e24000800007f */
[----:B0-----:R-:W-:Y:S05]  /*18550*/  @!P0 BRA `(.L_x_2786) ;  /* 0xfffffffc00f08947 */ /* 0x001fea000383ffff */
.L_x_2779:
[----:B------:R-:W-:Y:S05]  /*18560*/  BSYNC B0 ;  /* 0x0000000000007941 */ /* 0x000fea0003800000 */
.L_x_2778:
[----:B------:R-:W-:Y:S05]  /*18570*/  EXIT ;  /* 0x000000000000794d */ /* 0x000fea0003800000 */
.L_x_2603:
[----:B------:R-:W-:-:S13]  /*18580*/  R2UR UR4, R17 ;  /* 0x00000000110472ca */ /* 0x000fda00000e0000 */
[----:B0-----:R-:W-:-:S04]  /*18590*/  IMAD.U32 R3, RZ, RZ, UR4 ;  /* 0x00000004ff037e24 */ /* 0x001fc8000f8e00ff */
[----:B------:R0:W1:Y:S03]  /*185a0*/  SYNCS.PHASECHK.TRANS64.TRYWAIT P1, [R3+URZ+0x38800], R0 ;  /* 0x03880000030075a7 */ /* 0x000066000802017f */
[----:B-1----:R-:W-:Y:S05]  /*185b0*/  @!P1 NANOSLEEP.SYNCS 0x989680 ;  /* 0x009896800000995d */ /* 0x002fea0003900000 */
[----:B------:R-:W1:Y:S02]  /*185c0*/  @!P1 SYNCS.PHASECHK.TRANS64 P1, [R3+URZ+0x38800], R0 ;  /* 0x03880000030095a7 */ /* 0x000e64000802007f */
[----:B-1----:R-:W-:Y:S05]  /*185d0*/  @!P1 BRA `(.L_x_2603) ;  /* 0xfffffffc00e89947 */ /* 0x002fea000383ffff */
[----:B------:R-:W-:Y:S05]  /*185e0*/  BRA `(.L_x_2787) ;  /* 0xfffffe94009c7947 */ /* 0x000fea000383ffff */
.L_x_2607:
[----:B-1----:R1:W2:Y:S02]  /*185f0*/  SYNCS.PHASECHK.TRANS64.TRYWAIT P2, [R0+URZ+0x38830], R3 ;  /* 0x03883003000075a7 */ /* 0x0022a4000804017f */
[----:B--2---:R-:W-:Y:S05]  /*18600*/  @!P2 NANOSLEEP.SYNCS 0x989680 ;  /* 0x009896800000a95d */ /* 0x004fea0003900000 */
[----:B------:R-:W2:Y:S02]  /*18610*/  @!P2 SYNCS.PHASECHK.TRANS64 P2, [R0+URZ+0x38830], R3 ;  /* 0x038830030000a5a7 */ /* 0x000ea4000804007f */
[----:B--2---:R-:W-:Y:S05]  /*18620*/  @!P2 BRA `(.L_x_2607) ;  /* 0xfffffffc00f0a947 */ /* 0x004fea000383ffff */
[----:B------:R-:W-:Y:S05]  /*18630*/  BRA `(.L_x_2606) ;  /* 0xfffffe9400c87947 */ /* 0x000fea000383ffff */
.L_x_2612:
[----:B------:R-:W-:-:S13]  /*18640*/  R2UR UR4, R3 ;  /* 0x00000000030472ca */ /* 0x000fda00000e0000 */
[----:B-1----:R-:W-:-:S04]  /*18650*/  IMAD.U32 R153, RZ, RZ, UR4 ;  /* 0x00000004ff997e24 */ /* 0x002fc8000f8e00ff */
[----:B------:R1:W2:Y:S03]  /*18660*/  SYNCS.PHASECHK.TRANS64.TRYWAIT P3, [R153+URZ+0x38830], R4 ;  /* 0x03883004990075a7 */ /* 0x0002a6000806017f */
[----:B--2---:R-:W-:Y:S05]  /*18670*/  @!P3 NANOSLEEP.SYNCS 0x989680 ;  /* 0x009896800000b95d */ /* 0x004fea0003900000 */
[----:B------:R-:W2:Y:S02]  /*18680*/  @!P3 SYNCS.PHASECHK.TRANS64 P3, [R153+URZ+0x38830], R4 ;  /* 0x038830049900b5a7 */ /* 0x000ea4000806007f */
[----:B--2---:R-:W-:Y:S05]  /*18690*/  @!P3 BRA `(.L_x_2612) ;  /* 0xfffffffc00e8b947 */ /* 0x004fea000383ffff */
[----:B------:R-:W-:Y:S05]  /*186a0*/  BRA `(.L_x_2611) ;  /* 0xfffffed000207947 */ /* 0x000fea000383ffff */
.L_x_2616:
[----:B--2---:R-:W-:-:S04]  /*186b0*/  IMAD.U32 R233, RZ, RZ, UR4 ;  /* 0x00000004ffe97e24 */ /* 0x004fc8000f8e00ff */
[----:B------:R2:W3:Y:S03]  /*186c0*/  SYNCS.PHASECHK.TRANS64.TRYWAIT P3, [R233+URZ+0x38850], R0 ;  /* 0x03885000e90075a7 */ /* 0x0004e6000806017f */
[----:B---3--:R-:W-:Y:S05]  /*186d0*/  @!P3 NANOSLEEP.SYNCS 0x989680 ;  /* 0x009896800000b95d */ /* 0x008fea0003900000 */
[----:B------:R-:W3:Y:S02]  /*186e0*/  @!P3 SYNCS.PHASECHK.TRANS64 P3, [R233+URZ+0x38850], R0 ;  /* 0x03885000e900b5a7 */ /* 0x000ee4000806007f */
[----:B---3--:R-:W-:Y:S05]  /*186f0*/  @!P3 BRA `(.L_x_2616) ;  /* 0xfffffffc00ecb947 */ /* 0x008fea000383ffff */
[----:B------:R-:W-:Y:S05]  /*18700*/  BRA `(.L_x_2615) ;  /* 0xfffffef400487947 */ /* 0x000fea000383ffff */
.L_x_2622:
[----:B-1----:R-:W-:-:S04]  /*18710*/  IMAD.U32 R4, RZ, RZ, UR4 ;  /* 0x00000004ff047e24 */ /* 0x002fc8000f8e00ff */
[----:B------:R1:W2:Y:S03]  /*18720*/  SYNCS.PHASECHK.TRANS64.TRYWAIT P2, [R4+URZ+0x38830], R3 ;  /* 0x03883003040075a7 */ /* 0x0002a6000804017f */
[----:B--2---:R-:W-:Y:S05]  /*18730*/  @!P2 NANOSLEEP.SYNCS 0x989680 ;  /* 0x009896800000a95d */ /* 0x004fea0003900000 */
[----:B------:R-:W2:Y:S02]  /*18740*/  @!P2 SYNCS.PHASECHK.TRANS64 P2, [R4+URZ+0x38830], R3 ;  /* 0x038830030400a5a7 */ /* 0x000ea4000804007f */
[----:B--2---:R-:W-:Y:S05]  /*18750*/  @!P2 BRA `(.L_x_2622) ;  /* 0xfffffffc00eca947 */ /* 0x004fea000383ffff */
[----:B------:R-:W-:Y:S05]  /*18760*/  BRA `(.L_x_2621) ;  /* 0xffffff0c00347947 */ /* 0x000fea000383ffff */
.L_x_2626:
[----:B01----:R-:W-:-:S04]  /*18770*/  IMAD.U32 R3, RZ, RZ, UR4 ;  /* 0x00000004ff037e24 */ /* 0x003fc8000f8e00ff */
[----:B------:R0:W1:Y:S03]  /*18780*/  SYNCS.PHASECHK.TRANS64.TRYWAIT P2, [R3+URZ+0x38850], R0 ;  /* 0x03885000030075a7 */ /* 0x000066000804017f */
[----:B-1----:R-:W-:Y:S05]  /*18790*/  @!P2 NANOSLEEP.SYNCS 0x989680 ;  /* 0x009896800000a95d */ /* 0x002fea0003900000 */
[----:B------:R-:W1:Y:S02]  /*187a0*/  @!P2 SYNCS.PHASECHK.TRANS64 P2, [R3+URZ+0x38850], R0 ;  /* 0x038850000300a5a7 */ /* 0x000e64000804007f */
[----:B-1----:R-:W-:Y:S05]  /*187b0*/  @!P2 BRA `(.L_x_2626) ;  /* 0xfffffffc00eca947 */ /* 0x002fea000383ffff */
[----:B------:R-:W-:Y:S05]  /*187c0*/  BRA `(.L_x_2625) ;  /* 0xffffff3400587947 */ /* 0x000fea000383ffff */
.L_x_2631:
[----:B-1----:R-:W-:-:S04]  /*187d0*/  IMAD.U32 R7, RZ, RZ, UR7 ;  /* 0x00000007ff077e24 */ /* 0x002fc8000f8e00ff */
[----:B------:R1:W2:Y:S03]  /*187e0*/  SYNCS.PHASECHK.TRANS64.TRYWAIT P0, [R7+URZ+0x38850], R0 ;  /* 0x03885000070075a7 */ /* 0x0002a6000800017f */
[----:B--2---:R-:W-:Y:S05]  /*187f0*/  @!P0 NANOSLEEP.SYNCS 0x989680 ;  /* 0x009896800000895d */ /* 0x004fea0003900000 */
[----:B------:R-:W2:Y:S02]  /*18800*/  @!P0 SYNCS.PHASECHK.TRANS64 P0, [R7+URZ+0x38850], R0 ;  /* 0x03885000070085a7 */ /* 0x000ea4000800007f */
[----:B--2---:R-:W-:Y:S05]  /*18810*/  @!P0 BRA `(.L_x_2631) ;  /* 0xfffffffc00ec8947 */ /* 0x004fea000383ffff */
[----:B------:R-:W-:Y:S05]  /*18820*/  BRA `(.L_x_2630) ;  /* 0xffffff4c00587947 */ /* 0x000fea000383ffff */
.L_x_2673:
        /* <DEDUP_REMOVED lines=11> */
.L_x_2789:
[----:B------:R-:W-:Y:S05]  /*188e0*/  BSYNC B0 ;  /* 0x0000000000007941 */ /* 0x000fea0003800000 */
.L_x_2788:
[----:B------:R-:W-:Y:S05]  /*188f0*/  BRA `(.L_x_2790) ;  /* 0xffffffa000d07947 */ /* 0x000fea000383ffff */
.L_x_2675:
[----:B------:R-:W-:Y:S01]  /*18900*/  BSSY B0, `(.L_x_2791) ;  /* 0x0000006000007945 */ /* 0x000fe20003800000 */
[----:B------:R-:W-:-:S07]  /*18910*/  IMAD.MOV.U32 R15, RZ, RZ, -0x1 ;  /* 0xffffffffff0f7424 */ /* 0x000fce00078e00ff */
[----:B012---:R-:W-:Y:S05]  /*18920*/  WARPSYNC.COLLECTIVE R15, `(.L_x_2792) ;  /* 0x000000000f0c7348 */ /* 0x007fea0003c00000 */
[----:B------:R-:W-:Y:S02]  /*18930*/  ELECT P6, UR62, PT ;  /* 0x00000000003e782f */ /* 0x000fe400038c0000 */
[----:B------:R-:W-:Y:S01]  /*18940*/  MOV R14, UR62 ;  /* 0x0000003e000e7c02 */ /* 0x000fe20008000f00 */
[----:B012---:R-:W-:Y:S10]  /*18950*/  ENDCOLLECTIVE ;  /* 0x000000000000791b */ /* 0x007ff40003800000 */
.L_x_2792:
[----:B------:R-:W-:Y:S05]  /*18960*/  BSYNC B0 ;  /* 0x0000000000007941 */ /* 0x000fea0003800000 */
.L_x_2791:
[----:B------:R-:W-:Y:S05]  /*18970*/  BRA `(.L_x_2793) ;  /* 0xffffffa000d87947 */ /* 0x000fea000383ffff */
.L_x_2677:
[----:B--2---:R2:W3:Y:S02]  /*18980*/  SYNCS.PHASECHK.TRANS64.TRYWAIT P0, [R0+URZ+0x38840], R2 ;  /* 0x03884002000075a7 */ /* 0x0044e4000800017f */
[----:B---3--:R-:W-:Y:S05]  /*18990*/  @!P0 NANOSLEEP.SYNCS 0x989680 ;  /* 0x009896800000895d */ /* 0x008fea0003900000 */
[----:B------:R-:W3:Y:S02]  /*189a0*/  @!P0 SYNCS.PHASECHK.TRANS64 P0, [R0+URZ+0x38840], R2 ;  /* 0x03884002000085a7 */ /* 0x000ee4000800007f */
[----:B---3--:R-:W-:Y:S05]  /*189b0*/  @!P0 BRA `(.L_x_2677) ;  /* 0xfffffffc00f08947 */ /* 0x008fea000383ffff */
[----:B------:R-:W-:Y:S05]  /*189c0*/  BRA `(.L_x_2794) ;  /* 0xffffffa400487947 */ /* 0x000fea000383ffff */
.L_x_2681:
[----:B------:R-:W2:Y:S01]  /*189d0*/  LDL.LU R11, [R1+0x34] ;  /* 0x00003400010b7983 */ /* 0x000ea20000300800 */
[----:B------:R-:W-:Y:S02]  /*189e0*/  IMAD.MOV.U32 R13, RZ, RZ, R0 ;  /* 0x000000ffff0d7224 */ /* 0x000fe400078e0000 */
[----:B------:R-:W-:Y:S02]  /*189f0*/  IMAD.MOV.U32 R12, RZ, RZ, RZ ;  /* 0x000000ffff0c7224 */ /* 0x000fe400078e00ff */
[----:B------:R-:W-:Y:S02]  /*18a00*/  IMAD.MOV.U32 R15, RZ, RZ, -0x1 ;  /* 0xffffffffff0f7424 */ /* 0x000fe400078e00ff */
[----:B------:R-:W-:Y:S02]  /*18a10*/  IMAD R17, R17, 0x80, R10 ;  /* 0x0000008011117824 */ /* 0x000fe400078e020a */
[----:B--2---:R-:W-:Y:S02]  /*18a20*/  IMAD R2, R11, R7, RZ ;  /* 0x000000070b027224 */ /* 0x004fe400078e02ff */
[----:B------:R-:W-:-:S02]  /*18a30*/  IMAD.MOV.U32 R11, RZ, RZ, 0x181f ;  /* 0x0000181fff0b7424 */ /* 0x000fc400078e00ff */
[C---:B------:R-:W-:Y:S01]  /*18a40*/  VIADD R7, R17.reuse, 0x60 ;  /* 0x0000006011077836 */ /* 0x040fe20000000000 */
[----:B------:R-:W-:-:S13]  /*18a50*/  ISETP.GE.AND P5, PT, R17, R2, PT ;  /* 0x000000021100720c */ /* 0x000fda0003fa6270 */
[----:B-----5:R-:W-:Y:S05]  /*18a60*/  WARPSYNC.COLLECTIVE R15, `(.L_x_2795) ;  /* 0x000000000f087348 */ /* 0x020fea0003c00000 */
[----:B------:R0:W1:Y:S02]  /*18a70*/  SHFL.IDX P6, R14, R13, R12, R11 ;  /* 0x0000000c0d0e7389 */ /* 0x00006400000c000b */
[----:B01---5:R-:W-:Y:S01]  /*18a80*/  ENDCOLLECTIVE ;  /* 0x000000000000791b */ /* 0x023fe20003800000 */
.L_x_2795:
[----:B------:R-:W-:Y:S02]  /*18a90*/  IMAD.MOV.U32 R13, RZ, RZ, R3 ;  /* 0x000000ffff0d7224 */ /* 0x000fe400078e0003 */
[----:B------:R-:W-:-:S07]  /*18aa0*/  IMAD.MOV.U32 R4, RZ, RZ, R14 ;  /* 0x000000ffff047224 */ /* 0x000fce00078e000e */
[----:B------:R-:W-:Y:S05]  /*18ab0*/  WARPSYNC.COLLECTIVE R15, `(.L_x_2796) ;  /* 0x000000000f087348 */ /* 0x000fea0003c00000 */
[----:B------:R0:W1:Y:S02]  /*18ac0*/  SHFL.IDX P6, R14, R13, R12, R11 ;  /* 0x0000000c0d0e7389 */ /* 0x00006400000c000b */
[----:B01----:R-:W-:Y:S01]  /*18ad0*/  ENDCOLLECTIVE ;  /* 0x000000000000791b */ /* 0x003fe20003800000 */
.L_x_2796:
        /* <DEDUP_REMOVED lines=19> */
.L_x_2797:
[----:B------:R-:W-:-:S05]  /*18c10*/  VIADD R4, R17, 0x10 ;  /* 0x0000001011047836 */ /* 0x000fca0000000000 */
[----:B------:R-:W-:Y:S01]  /*18c20*/  ISETP.GE.AND P5, PT, R4, R2, PT ;  /* 0x000000020400720c */ /* 0x000fe20003fa6270 */
[----:B------:R-:W-:Y:S02]  /*18c30*/  IMAD.MOV.U32 R13, RZ, RZ, R3 ;  /* 0x000000ffff0d7224 */ /* 0x000fe400078e0003 */
[----:B------:R-:W-:-:S10]  /*18c40*/  IMAD.MOV.U32 R4, RZ, RZ, R14 ;  /* 0x000000ffff047224 */ /* 0x000fd400078e000e */
[----:B------:R-:W-:Y:S05]  /*18c50*/  WARPSYNC.COLLECTIVE R15, `(.L_x_2798) ;  /* 0x000000000f087348 */ /* 0x000fea0003c00000 */
[----:B------:R0:W1:Y:S02]  /*18c60*/  SHFL.IDX P6, R14, R13, R12, R11 ;  /* 0x0000000c0d0e7389 */ /* 0x00006400000c000b */
[----:B01----:R-:W-:Y:S01]  /*18c70*/  ENDCOLLECTIVE ;  /* 0x000000000000791b */ /* 0x003fe20003800000 */
.L_x_2798:
        /* <DEDUP_REMOVED lines=19> */
.L_x_2799:
[----:B------:R-:W-:-:S05]  /*18db0*/  VIADD R4, R17, 0x20 ;  /* 0x0000002011047836 */ /* 0x000fca0000000000 */
[----:B------:R-:W-:Y:S01]  /*18dc0*/  ISETP.GE.AND P5, PT, R4, R2, PT ;  /* 0x000000020400720c */ /* 0x000fe20003fa6270 */
[----:B------:R-:W-:Y:S02]  /*18dd0*/  IMAD.MOV.U32 R13, RZ, RZ, R3 ;  /* 0x000000ffff0d7224 */ /* 0x000fe400078e0003 */
[----:B------:R-:W-:-:S10]  /*18de0*/  IMAD.MOV.U32 R4, RZ, RZ, R14 ;  /* 0x000000ffff047224 */ /* 0x000fd400078e000e */
[----:B------:R-:W-:Y:S05]  /*18df0*/  WARPSYNC.COLLECTIVE R15, `(.L_x_2800) ;  /* 0x000000000f087348 */ /* 0x000fea0003c00000 */
[----:B------:R0:W1:Y:S02]  /*18e00*/  SHFL.IDX P6, R14, R13, R12, R11 ;  /* 0x0000000c0d0e7389 */ /* 0x00006400000c000b */
[----:B01----:R-:W-:Y:S01]  /*18e10*/  ENDCOLLECTIVE ;  /* 0x000000000000791b */ /* 0x003fe20003800000 */
.L_x_2800:
        /* <DEDUP_REMOVED lines=19> */
.L_x_2801:
[----:B------:R-:W-:-:S05]  /*18f50*/  VIADD R4, R17, 0x30 ;  /* 0x0000003011047836 */ /* 0x000fca0000000000 */
[----:B------:R-:W-:Y:S01]  /*18f60*/  ISETP.GE.AND P5, PT, R4, R2, PT ;  /* 0x000000020400720c */ /* 0x000fe20003fa6270 */
[----:B------:R-:W-:Y:S02]  /*18f70*/  IMAD.MOV.U32 R13, RZ, RZ, R3 ;  /* 0x000000ffff0d7224 */ /* 0x000fe400078e0003 */
[----:B------:R-:W-:-:S10]  /*18f80*/  IMAD.MOV.U32 R4, RZ, RZ, R14 ;  /* 0x000000ffff047224 */ /* 0x000fd400078e000e */
[----:B------:R-:W-:Y:S05]  /*18f90*/  WARPSYNC.COLLECTIVE R15, `(.L_x_2802) ;  /* 0x000000000f087348 */ /* 0x000fea0003c00000 */
[----:B------:R0:W1:Y:S02]  /*18fa0*/  SHFL.IDX P6, R14, R13, R12, R11 ;  /* 0x0000000c0d0e7389 */ /* 0x00006400000c000b */
[----:B01----:R-:W-:Y:S01]  /*18fb0*/  ENDCOLLECTIVE ;  /* 0x000000000000791b */ /* 0x003fe20003800000 */
.L_x_2802:
        /* <DEDUP_REMOVED lines=19> */
.L_x_2803:
[----:B------:R-:W-:-:S05]  /*190f0*/  VIADD R4, R17, 0x40 ;  /* 0x0000004011047836 */ /* 0x000fca0000000000 */
[----:B------:R-:W-:Y:S01]  /*19100*/  ISETP.GE.AND P5, PT, R4, R2, PT ;  /* 0x000000020400720c */ /* 0x000fe20003fa6270 */
[----:B------:R-:W-:Y:S02]  /*19110*/  IMAD.MOV.U32 R13, RZ, RZ, R3 ;  /* 0x000000ffff0d7224 */ /* 0x000fe400078e0003 */
[----:B------:R-:W-:-:S10]  /*19120*/  IMAD.MOV.U32 R4, RZ, RZ, R14 ;  /* 0x000000ffff047224 */ /* 0x000fd400078e000e */
[----:B------:R-:W-:Y:S05]  /*19130*/  WARPSYNC.COLLECTIVE R15, `(.L_x_2804) ;  /* 0x000000000f087348 */ /* 0x000fea0003c00000 */
[----:B------:R0:W1:Y:S02]  /*19140*/  SHFL.IDX P6, R14, R13, R12, R11 ;  /* 0x0000000c0d0e7389 */ /* 0x00006400000c000b */
[----:B01----:R-:W-:Y:S01]  /*19150*/  ENDCOLLECTIVE ;  /* 0x000000000000791b */ /* 0x003fe20003800000 */
.L_x_2804:
        /* <DEDUP_REMOVED lines=19> */
.L_x_2805:
[----:B------:R-:W-:-:S05]  /*19290*/  VIADD R4, R17, 0x50 ;  /* 0x0000005011047836 */ /* 0x000fca0000000000 */
[----:B------:R-:W-:Y:S01]  /*192a0*/  ISETP.GE.AND P5, PT, R4, R2, PT ;  /* 0x000000020400720c */ /* 0x000fe20003fa6270 */
[----:B------:R-:W-:Y:S02]  /*192b0*/  IMAD.MOV.U32 R13, RZ, RZ, R3 ;  /* 0x000000ffff0d7224 */ /* 0x000fe400078e0003 */
[----:B------:R-:W-:-:S10]  /*192c0*/  IMAD.MOV.U32 R4, RZ, RZ, R14 ;  /* 0x000000ffff047224 */ /* 0x000fd400078e000e */
[----:B------:R-:W-:Y:S05]  /*192d0*/  WARPSYNC.COLLECTIVE R15, `(.L_x_2806) ;  /* 0x000000000f087348 */ /* 0x000fea0003c00000 */
[----:B------:R0:W1:Y:S02]  /*192e0*/  SHFL.IDX P6, R14, R13, R12, R11 ;  /* 0x0000000c0d0e7389 */ /* 0x00006400000c000b */
[----:B01----:R-:W-:Y:S01]  /*192f0*/  ENDCOLLECTIVE ;  /* 0x000000000000791b */ /* 0x003fe20003800000 */
.L_x_2806:
        /* <DEDUP_REMOVED lines=20> */
.L_x_2807:
[----:B------:R-:W-:Y:S02]  /*19440*/  IMAD.MOV.U32 R13, RZ, RZ, R3 ;  /* 0x000000ffff0d7224 */ /* 0x000fe400078e0003 */
[----:B------:R-:W-:-:S07]  /*19450*/  IMAD.MOV.U32 R6, RZ, RZ, R14 ;  /* 0x000000ffff067224 */ /* 0x000fce00078e000e */
[----:B------:R-:W-:Y:S05]  /*19460*/  WARPSYNC.COLLECTIVE R15, `(.L_x_2808) ;  /* 0x000000000f087348 */ /* 0x000fea0003c00000 */
[----:B------:R0:W1:Y:S02]  /*19470*/  SHFL.IDX P6, R14, R13, R12, R11 ;  /* 0x0000000c0d0e7389 */ /* 0x00006400000c000b */
[----:B01----:R-:W-:Y:S01]  /*19480*/  ENDCOLLECTIVE ;  /* 0x000000000000791b */ /* 0x003fe20003800000 */
.L_x_2808:
        /* <DEDUP_REMOVED lines=19> */
.L_x_2809:
[----:B------:R-:W-:Y:S02]  /*195c0*/  IMAD.MOV.U32 R13, RZ, RZ, R3 ;  /* 0x000000ffff0d7224 */ /* 0x000fe400078e0003 */
[----:B------:R-:W-:-:S07]  /*195d0*/  IMAD.MOV.U32 R6, RZ, RZ, R14 ;  /* 0x000000ffff067224 */ /* 0x000fce00078e000e */
[----:B------:R-:W-:Y:S05]  /*195e0*/  WARPSYNC.COLLECTIVE R15, `(.L_x_2810) ;  /* 0x000000000f087348 */ /* 0x000fea0003c00000 */
[----:B------:R0:W1:Y:S02]  /*195f0*/  SHFL.IDX P6, R14, R13, R12, R11 ;  /* 0x0000000c0d0e7389 */ /* 0x00006400000c000b */
[----:B01----:R-:W-:Y:S01]  /*19600*/  ENDCOLLECTIVE ;  /* 0x000000000000791b */ /* 0x003fe20003800000 */
.L_x_2810:
[----:B------:R-:W-:Y:S01]  /*19610*/  IMAD.MOV.U32 R3, RZ, RZ, R14 ;  /* 0x000000ffff037224 */ /* 0x000fe200078e000e */
[----:B------:R-:W-:Y:S06]  /*19620*/  BRA `(.L_x_2811) ;  /* 0xffffffa800347947 */ /* 0x000fec000383ffff */
.L_x_2686:
[----:B0-----:R-:W2:Y:S02]  /*19630*/  LDL R2, [R1+0x4] ;  /* 0x0000040001027983 */ /* 0x001ea40000100800 */
[----:B--2---:R0:W1:Y:S02]  /*19640*/  SYNCS.PHASECHK.TRANS64.TRYWAIT P0, [R2+URZ+0x38820], R0 ;  /* 0x03882000020075a7 */ /* 0x004064000800017f */
[----:B-1----:R-:W-:Y:S05]  /*19650*/  @!P0 NANOSLEEP.SYNCS 0x989680 ;  /* 0x009896800000895d */ /* 0x002fea0003900000 */
[----:B------:R-:W1:Y:S02]  /*19660*/  @!P0 SYNCS.PHASECHK.TRANS64 P0, [R2+URZ+0x38820], R0 ;  /* 0x03882000020085a7 */ /* 0x000e64000800007f */
[----:B-1----:R-:W-:Y:S05]  /*19670*/  @!P0 BRA `(.L_x_2686) ;  /* 0xfffffffc00ec8947 */ /* 0x002fea000383ffff */
[----:B------:R-:W-:Y:S05]  /*19680*/  BRA `(.L_x_2812) ;  /* 0xffffffa800b47947 */ /* 0x000fea000383ffff */
.L_x_2695:
[----:B-1----:R1:W2:Y:S02]  /*19690*/  SYNCS.PHASECHK.TRANS64.TRYWAIT P0, [R2+URZ+0x38840], R0 ;  /* 0x03884000020075a7 */ /* 0x0022a4000800017f */
[----:B--2---:R-:W-:Y:S05]  /*196a0*/  @!P0 NANOSLEEP.SYNCS 0x989680 ;  /* 0x009896800000895d */ /* 0x004fea0003900000 */
[----:B------:R-:W2:Y:S02]  /*196b0*/  @!P0 SYNCS.PHASECHK.TRANS64 P0, [R2+URZ+0x38840], R0 ;  /* 0x03884000020085a7 */ /* 0x000ea4000800007f */
[----:B--2---:R-:W-:Y:S05]  /*196c0*/  @!P0 BRA `(.L_x_2695) ;  /* 0xfffffffc00f08947 */ /* 0x004fea000383ffff */
[----:B------:R-:W-:Y:S05]  /*196d0*/  BRA `(.L_x_2813) ;  /* 0xffffffac007c7947 */ /* 0x000fea000383ffff */
.L_x_2703:
[----:B0-----:R0:W1:Y:S02]  /*196e0*/  SYNCS.PHASECHK.TRANS64.TRYWAIT P0, [R2+URZ+0x60], R0 ;  /* 0x00006000020075a7 */ /* 0x001064000800017f */
[----:B-1----:R-:W-:Y:S05]  /*196f0*/  @!P0 NANOSLEEP.SYNCS 0x989680 ;  /* 0x009896800000895d */ /* 0x002fea0003900000 */
[----:B------:R-:W1:Y:S02]  /*19700*/  @!P0 SYNCS.PHASECHK.TRANS64 P0, [R2+URZ+0x60], R0 ;  /* 0x00006000020085a7 */ /* 0x000e64000800007f */
[----:B-1----:R-:W-:Y:S05]  /*19710*/  @!P0 BRA `(.L_x_2703) ;  /* 0xfffffffc00f08947 */ /* 0x002fea000383ffff */
[----:B------:R-:W-:Y:S05]  /*19720*/  BRA `(.L_x_2814) ;  /* 0xffffffb000d87947 */ /* 0x000fea000383ffff */
.L_x_2714:
[----:B--2---:R2:W3:Y:S02]  /*19730*/  SYNCS.PHASECHK.TRANS64.TRYWAIT P0, [R3+URZ+0x38840], R2 ;  /* 0x03884002030075a7 */ /* 0x0044e4000800017f */
[----:B---3--:R-:W-:Y:S05]  /*19740*/  @!P0 NANOSLEEP.SYNCS 0x989680 ;  /* 0x009896800000895d */ /* 0x008fea0003900000 */
[----:B------:R-:W3:Y:S02]  /*19750*/  @!P0 SYNCS.PHASECHK.TRANS64 P0, [R3+URZ+0x38840], R2 ;  /* 0x03884002030085a7 */ /* 0x000ee4000800007f */
[----:B---3--:R-:W-:Y:S05]  /*19760*/  @!P0 BRA `(.L_x_2714) ;  /* 0xfffffffc00f08947 */ /* 0x008fea000383ffff */
[----:B------:R-:W-:Y:S05]  /*19770*/  BRA `(.L_x_2815) ;  /* 0xffffffbc00047947 */ /* 0x000fea000383ffff */
.L_x_2722:
[----:B-1----:R1:W2:Y:S02]  /*19780*/  SYNCS.PHASECHK.TRANS64.TRYWAIT P0, [R2+URZ+0x60], R3 ;  /* 0x00006003020075a7 */ /* 0x0022a4000800017f */
[----:B--2---:R-:W-:Y:S05]  /*19790*/  @!P0 NANOSLEEP.SYNCS 0x989680 ;  /* 0x009896800000895d */ /* 0x004fea0003900000 */
[----:B------:R-:W2:Y:S02]  /*197a0*/  @!P0 SYNCS.PHASECHK.TRANS64 P0, [R2+URZ+0x60], R3 ;  /* 0x00006003020085a7 */ /* 0x000ea4000800007f */
[----:B--2---:R-:W-:Y:S05]  /*197b0*/  @!P0 BRA `(.L_x_2722) ;  /* 0xfffffffc00f08947 */ /* 0x004fea000383ffff */
[----:B------:R-:W-:Y:S05]  /*197c0*/  BRA `(.L_x_2816) ;  /* 0xffffffc000607947 */ /* 0x000fea000383ffff */
.L_x_2733:
[----:B---3--:R3:W4:Y:S02]  /*197d0*/  SYNCS.PHASECHK.TRANS64.TRYWAIT P0, [R2+URZ+0x38840], R3 ;  /* 0x03884003020075a7 */ /* 0x008724000800017f */
[----:B----4-:R-:W-:Y:S05]  /*197e0*/  @!P0 NANOSLEEP.SYNCS 0x989680 ;  /* 0x009896800000895d */ /* 0x010fea0003900000 */
[----:B------:R-:W4:Y:S02]  /*197f0*/  @!P0 SYNCS.PHASECHK.TRANS64 P0, [R2+URZ+0x38840], R3 ;  /* 0x03884003020085a7 */ /* 0x000f24000800007f */
[----:B----4-:R-:W-:Y:S05]  /*19800*/  @!P0 BRA `(.L_x_2733) ;  /* 0xfffffffc00f08947 */ /* 0x010fea000383ffff */
[----:B------:R-:W-:Y:S05]  /*19810*/  BRA `(.L_x_2817) ;  /* 0xffffffc800587947 */ /* 0x000fea000383ffff */
.L_x_2741:
[----:B-1----:R1:W2:Y:S02]  /*19820*/  SYNCS.PHASECHK.TRANS64.TRYWAIT P0, [R2+URZ+0x60], R5 ;  /* 0x00006005020075a7 */ /* 0x0022a4000800017f */
[----:B--2---:R-:W-:Y:S05]  /*19830*/  @!P0 NANOSLEEP.SYNCS 0x989680 ;  /* 0x009896800000895d */ /* 0x004fea0003900000 */
[----:B------:R-:W2:Y:S02]  /*19840*/  @!P0 SYNCS.PHASECHK.TRANS64 P0, [R2+URZ+0x60], R5 ;  /* 0x00006005020085a7 */ /* 0x000ea4000800007f */
[----:B--2---:R-:W-:Y:S05]  /*19850*/  @!P0 BRA `(.L_x_2741) ;  /* 0xfffffffc00f08947 */ /* 0x004fea000383ffff */
[----:B------:R-:W-:Y:S05]  /*19860*/  BRA `(.L_x_2818) ;  /* 0xffffffcc00b47947 */ /* 0x000fea000383ffff */
.L_x_2754:
[----:B--2---:R2:W4:Y:S02]  /*19870*/  SYNCS.PHASECHK.TRANS64.TRYWAIT P0, [R0+URZ+0x38860], R2 ;  /* 0x03886002000075a7 */ /* 0x004524000800017f */
[----:B----4-:R-:W-:Y:S05]  /*19880*/  @!P0 NANOSLEEP.SYNCS 0x989680 ;  /* 0x009896800000895d */ /* 0x010fea0003900000 */
[----:B------:R-:W4:Y:S02]  /*19890*/  @!P0 SYNCS.PHASECHK.TRANS64 P0, [R0+URZ+0x38860], R2 ;  /* 0x03886002000085a7 */ /* 0x000f24000800007f */
[----:B----4-:R-:W-:Y:S05]  /*198a0*/  @!P0 BRA `(.L_x_2754) ;  /* 0xfffffffc00f08947 */ /* 0x010fea000383ffff */
[----:B------:R-:W-:Y:S05]  /*198b0*/  BRA `(.L_x_2819) ;  /* 0xffffffd400907947 */ /* 0x000fea000383ffff */
.L_x_2763:
[----:B------:R-:W-:Y:S01]  /*198c0*/  BSSY B0, `(.L_x_2820) ;  /* 0x0000008000007945 */ /* 0x000fe20003800000 */
[----:B------:R-:W-:Y:S02]  /*198d0*/  IMAD.MOV.U32 R13, RZ, RZ, R16 ;  /* 0x000000ffff0d7224 */ /* 0x000fe400078e0010 */
[----:B------:R-:W-:Y:S02]  /*198e0*/  IMAD.MOV.U32 R12, RZ, RZ, RZ ;  /* 0x000000ffff0c7224 */ /* 0x000fe400078e00ff */
[----:B------:R-:W-:Y:S02]  /*198f0*/  IMAD.MOV.U32 R11, RZ, RZ, 0x1f ;  /* 0x0000001fff0b7424 */ /* 0x000fe400078e00ff */
[----:B------:R-:W-:-:S07]  /*19900*/  IMAD.MOV.U32 R15, RZ, RZ, -0x1 ;  /* 0xffffffffff0f7424 */ /* 0x000fce00078e00ff */
[----:B-123-5:R-:W-:Y:S05]  /*19910*/  WARPSYNC.COLLECTIVE R15, `(.L_x_2821) ;  /* 0x000000000f087348 */ /* 0x02efea0003c00000 */
[----:B------:R0:W4:Y:S02]  /*19920*/  SHFL.IDX P6, R14, R13, R12, R11 ;  /* 0x0000000c0d0e7389 */ /* 0x00012400000c000b */
[----:B012345:R-:W-:Y:S01]  /*19930*/  ENDCOLLECTIVE ;  /* 0x000000000000791b */ /* 0x03ffe20003800000 */
.L_x_2821:
[----:B------:R-:W-:Y:S05]  /*19940*/  BSYNC B0 ;  /* 0x0000000000007941 */ /* 0x000fea0003800000 */
.L_x_2820:
        /* <DEDUP_REMOVED lines=9> */
.L_x_2822:
        /* <DEDUP_REMOVED lines=19> */
.L_x_2823:
        /* <DEDUP_REMOVED lines=8> */
.L_x_2824:
        /* <DEDUP_REMOVED lines=8> */
.L_x_2825:
        /* <DEDUP_REMOVED lines=8> */
.L_x_2826:
        /* <DEDUP_REMOVED lines=8> */
.L_x_2827:
        /* <DEDUP_REMOVED lines=9> */
.L_x_2828:
[----:B------:R-:W-:Y:S01]  /*19da0*/  IMAD.MOV.U32 R16, RZ, RZ, R14 ;  /* 0x000000ffff107224 */ /* 0x000fe200078e000e */
[----:B------:R-:W-:Y:S06]  /*19db0*/  BRA `(.L_x_2829) ;  /* 0xffffffd800947947 */ /* 0x000fec000383ffff */
.L_x_2768:
[----:B------:R-:W-:Y:S01]  /*19dc0*/  BSSY B0, `(.L_x_2830) ;  /* 0x0000008000007945 */ /* 0x000fe20003800000 */
[----:B-----5:R-:W-:Y:S02]  /*19dd0*/  IMAD.MOV.U32 R13, RZ, RZ, R2 ;  /* 0x000000ffff0d7224 */ /* 0x020fe400078e0002 */
[----:B------:R-:W-:Y:S02]  /*19de0*/  IMAD.MOV.U32 R12, RZ, RZ, 0x1 ;  /* 0x00000001ff0c7424 */ /* 0x000fe400078e00ff */
[----:B------:R-:W-:Y:S02]  /*19df0*/  IMAD.MOV.U32 R11, RZ, RZ, RZ ;  /* 0x000000ffff0b7224 */ /* 0x000fe400078e00ff */
[----:B------:R-:W-:-:S07]  /*19e00*/  IMAD.MOV.U32 R15, RZ, RZ, -0x1 ;  /* 0xffffffffff0f7424 */ /* 0x000fce00078e00ff */
[----:B0123--:R-:W-:Y:S05]  /*19e10*/  WARPSYNC.COLLECTIVE R15, `(.L_x_2831) ;  /* 0x000000000f087348 */ /* 0x00ffea0003c00000 */
[----:B------:R4:W0:Y:S02]  /*19e20*/  SHFL.UP P6, R14, R13, R12, R11 ;  /* 0x0400000c0d0e7389 */ /* 0x00082400000c000b */
[----:B01234-:R-:W-:Y:S01]  /*19e30*/  ENDCOLLECTIVE ;  /* 0x000000000000791b */ /* 0x01ffe20003800000 */
.L_x_2831:
[----:B------:R-:W-:Y:S05]  /*19e40*/  BSYNC B0 ;  /* 0x0000000000007941 */ /* 0x000fea0003800000 */
.L_x_2830:
        /* <DEDUP_REMOVED lines=9> */
.L_x_2832:
        /* <DEDUP_REMOVED lines=8> */
.L_x_2833:
        /* <DEDUP_REMOVED lines=8> */
.L_x_2834:
        /* <DEDUP_REMOVED lines=8> */
.L_x_2835:
        /* <DEDUP_REMOVED lines=9> */
.L_x_2836:
[----:B------:R-:W-:Y:S01]  /*1a0f0*/  IMAD.MOV.U32 R16, RZ, RZ, R14 ;  /* 0x000000ffff107224 */ /* 0x000fe200078e000e */
[----:B------:R-:W-:Y:S06]  /*1a100*/  BRA `(.L_x_2837) ;  /* 0xffffffd800607947 */ /* 0x000fec000383ffff */
.L_x_2770:
[----:B------:R-:W-:Y:S01]  /*1a110*/  BSSY B0, `(.L_x_2838) ;  /* 0x0000006000007945 */ /* 0x000fe20003800000 */
[----:B------:R-:W-:Y:S01]  /*1a120*/  PLOP3.LUT P6, PT, P6, PT, PT, 0x8, 0x0 ;  /* 0x000000000000781c */ /* 0x000fe200037ce170 */
[----:B------:R-:W-:-:S12]  /*1a130*/  IMAD.MOV.U32 R15, RZ, RZ, -0x1 ;  /* 0xffffffffff0f7424 */ /* 0x000fd800078e00ff */
[----:B0123-5:R-:W-:Y:S05]  /*1a140*/  WARPSYNC.COLLECTIVE R15, `(.L_x_2839) ;  /* 0x000000000f087348 */ /* 0x02ffea0003c00000 */
[----:B------:R-:W-:Y:S01]  /*1a150*/  VOTE.ANY R14, PT, P6 ;  /* 0x00000000000e7806 */ /* 0x000fe200030e0100 */
[----:B0123-5:R-:W-:Y:S06]  /*1a160*/  ENDCOLLECTIVE ;  /* 0x000000000000791b */ /* 0x02ffec0003800000 */
.L_x_2839:
[----:B------:R-:W-:Y:S05]  /*1a170*/  BSYNC B0 ;  /* 0x0000000000007941 */ /* 0x000fea0003800000 */
.L_x_2838:
        /* <DEDUP_REMOVED lines=9> */
.L_x_2840:
[----:B------:R-:W-:Y:S01]  /*1a210*/  IMAD.MOV.U32 R17, RZ, RZ, R14 ;  /* 0x000000ffff117224 */ /* 0x000fe200078e000e */
[----:B------:R-:W-:Y:S06]  /*1a220*/  BRA `(.L_x_2841) ;  /* 0xffffffd800507947 */ /* 0x000fec000383ffff */
.L_x_2772:
[----:B------:R-:W-:Y:S01]  /*1a230*/  BSSY B0, `(.L_x_2842) ;  /* 0x0000007000007945 */ /* 0x000fe20003800000 */
[----:B------:R-:W-:Y:S02]  /*1a240*/  IMAD.MOV.U32 R13, RZ, RZ, R3 ;  /* 0x000000ffff0d7224 */ /* 0x000fe400078e0003 */
[----:B------:R-:W-:Y:S02]  /*1a250*/  IMAD.MOV.U32 R11, RZ, RZ, 0x1f ;  /* 0x0000001fff0b7424 */ /* 0x000fe400078e00ff */
[----:B------:R-:W-:-:S07]  /*1a260*/  IMAD.MOV.U32 R15, RZ, RZ, -0x1 ;  /* 0xffffffffff0f7424 */ /* 0x000fce00078e00ff */
[----:B012345:R-:W-:Y:S05]  /*1a270*/  WARPSYNC.COLLECTIVE R15, `(.L_x_2843) ;  /* 0x000000000f087348 */ /* 0x03ffea0003c00000 */
[----:B------:R0:W0:Y:S02]  /*1a280*/  SHFL.IDX P6, R14, R13, R12, R11 ;  /* 0x0000000c0d0e7389 */ /* 0x00002400000c000b */
[----:B012345:R-:W-:Y:S01]  /*1a290*/  ENDCOLLECTIVE ;  /* 0x000000000000791b */ /* 0x03ffe20003800000 */
.L_x_2843:
[----:B------:R-:W-:Y:S05]  /*1a2a0*/  BSYNC B0 ;  /* 0x0000000000007941 */ /* 0x000fea0003800000 */
.L_x_2842:
[----:B------:R-:W-:Y:S01]  /*1a2b0*/  IMAD.MOV.U32 R3, RZ, RZ, R14 ;  /* 0x000000ffff037224 */ /* 0x000fe200078e000e */
[----:B------:R-:W-:Y:S06]  /*1a2c0*/  BRA `(.L_x_2844) ;  /* 0xffffffd800447947 */ /* 0x000fec000383ffff */
.L_x_2776:
[----:B0-----:R0:W4:Y:S02]  /*1a2d0*/  SYNCS.PHASECHK.TRANS64.TRYWAIT P0, [R0+URZ+0x38820], R3 ;  /* 0x03882003000075a7 */ /* 0x001124000800017f */
[----:B----4-:R-:W-:Y:S05]  /*1a2e0*/  @!P0 NANOSLEEP.SYNCS 0x989680 ;  /* 0x009896800000895d */ /* 0x010fea0003900000 */
[----:B------:R-:W4:Y:S02]  /*1a2f0*/  @!P0 SYNCS.PHASECHK.TRANS64 P0, [R0+URZ+0x38820], R3 ;  /* 0x03882003000085a7 */ /* 0x000f24000800007f */
[----:B----4-:R-:W-:Y:S05]  /*1a300*/  @!P0 BRA `(.L_x_2776) ;  /* 0xfffffffc00f08947 */ /* 0x010fea000383ffff */
[----:B------:R-:W-:Y:S05]  /*1a310*/  BRA `(.L_x_2845) ;  /* 0xffffffdc00cc7947 */ /* 0x000fea000383ffff */
.L_x_2777:
[----:B------:R-:W4:Y:S01]  /*1a320*/  S2R R2, SR_TID.X ;  /* 0x0000000000027919 */ /* 0x000f220000002100 */
[----:B------:R-:W-:Y:S01]  /*1a330*/  BSSY B0, `(.L_x_2846) ;  /* 0x000000a000007945 */ /* 0x000fe20003800000 */
[----:B------:R-:W-:Y:S02]  /*1a340*/  IMAD.MOV.U32 R12, RZ, RZ, RZ ;  /* 0x000000ffff0c7224 */ /* 0x000fe400078e00ff */
[----:B------:R-:W-:Y:S02]  /*1a350*/  IMAD.MOV.U32 R11, RZ, RZ, 0x1f ;  /* 0x0000001fff0b7424 */ /* 0x000fe400078e00ff */
[----:B------:R-:W-:Y:S01]  /*1a360*/  IMAD.MOV.U32 R15, RZ, RZ, -0x1 ;  /* 0xffffffffff0f7424 */ /* 0x000fe200078e00ff */
[----:B----4-:R-:W-:-:S04]  /*1a370*/  SHF.R.U32.HI R2, RZ, 0x5, R2 ;  /* 0x00000005ff027819 */ /* 0x010fc80000011602 */
[----:B------:R-:W-:-:S05]  /*1a380*/  LOP3.LUT R2, R2, 0x3, RZ, 0xc0, !PT ;  /* 0x0000000302027812 */ /* 0x000fca00078ec0ff */
[----:B------:R-:W-:-:S07]  /*1a390*/  IMAD.MOV.U32 R13, RZ, RZ, R2 ;  /* 0x000000ffff0d7224 */ /* 0x000fce00078e0002 */
[----:B0123-5:R-:W-:Y:S05]  /*1a3a0*/  WARPSYNC.COLLECTIVE R15, `(.L_x_2847) ;  /* 0x000000000f087348 */ /* 0x02ffea0003c00000 */
[----:B------:R4:W0:Y:S02]  /*1a3b0*/  SHFL.IDX P6, R14, R13, R12, R11 ;  /* 0x0000000c0d0e7389 */ /* 0x00082400000c000b */
[----:B012345:R-:W-:Y:S01]  /*1a3c0*/  ENDCOLLECTIVE ;  /* 0x000000000000791b */ /* 0x03ffe20003800000 */
.L_x_2847:
[----:B------:R-:W-:Y:S05]  /*1a3d0*/  BSYNC B0 ;  /* 0x0000000000007941 */ /* 0x000fea0003800000 */
.L_x_2846:
[----:B------:R-:W-:Y:S05]  /*1a3e0*/  BRA `(.L_x_2848) ;  /* 0xffffffdc00b47947 */ /* 0x000fea000383ffff */
.L_x_2780:
[----:B------:R-:W-:Y:S01]  /*1a3f0*/  BSSY B1, `(.L_x_2849) ;  /* 0x0000006000017945 */ /* 0x000fe20003800000 */
[----:B------:R-:W-:-:S07]  /*1a400*/  IMAD.MOV.U32 R15, RZ, RZ, -0x1 ;  /* 0xffffffffff0f7424 */ /* 0x000fce00078e00ff */
[----:B-12345:R-:W-:Y:S05]  /*1a410*/  WARPSYNC.COLLECTIVE R15, `(.L_x_2850) ;  /* 0x000000000f0c7348 */ /* 0x03efea0003c00000 */
[----:B------:R-:W-:Y:S02]  /*1a420*/  ELECT P6, UR62, PT ;  /* 0x00000000003e782f */ /* 0x000fe400038c0000 */
[----:B------:R-:W-:Y:S01]  /*1a430*/  MOV R14, UR62 ;  /* 0x0000003e000e7c02 */ /* 0x000fe20008000f00 */
[----:B-12345:R-:W-:Y:S10]  /*1a440*/  ENDCOLLECTIVE ;  /* 0x000000000000791b */ /* 0x03eff40003800000 */
.L_x_2850:
[----:B------:R-:W-:Y:S05]  /*1a450*/  BSYNC B1 ;  /* 0x0000000000017941 */ /* 0x000fea0003800000 */
.L_x_2849:
[----:B------:R-:W-:Y:S05]  /*1a460*/  BRA `(.L_x_2851) ;  /* 0xffffffdc00ac7947 */ /* 0x000fea000383ffff */
.L_x_2782:
[----:B0-----:R0:W1:Y:S02]  /*1a470*/  SYNCS.PHASECHK.TRANS64.TRYWAIT P0, [R6+URZ], R5 ;  /* 0x00000005060075a7 */ /* 0x001064000800017f */
[----:B-1----:R-:W-:Y:S05]  /*1a480*/  @!P0 NANOSLEEP.SYNCS 0x989680 ;  /* 0x009896800000895d */ /* 0x002fea0003900000 */
[----:B------:R-:W1:Y:S02]  /*1a490*/  @!P0 SYNCS.PHASECHK.TRANS64 P0, [R6+URZ], R5 ;  /* 0x00000005060085a7 */ /* 0x000e64000800007f */
[----:B-1----:R-:W-:Y:S05]  /*1a4a0*/  @!P0 BRA `(.L_x_2782) ;  /* 0xfffffffc00f08947 */ /* 0x002fea000383ffff */
[----:B------:R-:W-:Y:S05]  /*1a4b0*/  BRA `(.L_x_2852) ;  /* 0xffffffdc00f07947 */ /* 0x000fea000383ffff */
.L_x_2783:
[----:B-1----:R1:W3:Y:S02]  /*1a4c0*/  SYNCS.PHASECHK.TRANS64.TRYWAIT P0, [R7+URZ], R2 ;  /* 0x00000002070075a7 */ /* 0x0022e4000800017f */
[----:B---3--:R-:W-:Y:S05]  /*1a4d0*/  @!P0 NANOSLEEP.SYNCS 0x989680 ;  /* 0x009896800000895d */ /* 0x008fea0003900000 */
[----:B------:R-:W3:Y:S02]  /*1a4e0*/  @!P0 SYNCS.PHASECHK.TRANS64 P0, [R7+URZ], R2 ;  /* 0x00000002070085a7 */ /* 0x000ee4000800007f */
[----:B---3--:R-:W-:Y:S05]  /*1a4f0*/  @!P0 BRA `(.L_x_2783) ;  /* 0xfffffffc00f08947 */ /* 0x008fea000383ffff */
[----:B------:R-:W-:Y:S05]  /*1a500*/  BRA `(.L_x_2853) ;  /* 0xffffffdc00e47947 */ /* 0x000fea000383ffff */
.L_x_2785:
[----:B---3--:R3:W4:Y:S02]  /*1a510*/  SYNCS.PHASECHK.TRANS64.TRYWAIT P0, [R4+URZ], R5 ;  /* 0x00000005040075a7 */ /* 0x008724000800017f */
[----:B----4-:R-:W-:Y:S05]  /*1a520*/  @!P0 NANOSLEEP.SYNCS 0x989680 ;  /* 0x009896800000895d */ /* 0x010fea0003900000 */
[----:B------:R-:W4:Y:S02]  /*1a530*/  @!P0 SYNCS.PHASECHK.TRANS64 P0, [R4+URZ], R5 ;  /* 0x00000005040085a7 */ /* 0x000f24000800007f */
[----:B----4-:R-:W-:Y:S05]  /*1a540*/  @!P0 BRA `(.L_x_2785) ;  /* 0xfffffffc00f08947 */ /* 0x010fea000383ffff */
[----:B------:R-:W-:Y:S05]  /*1a550*/  BRA `(.L_x_2854) ;  /* 0xffffffdc00ec7947 */ /* 0x000fea000383ffff */
.L_x_2855:
        /* <DEDUP_REMOVED lines=10> */
.L_x_15301:


//--------------------- .text._ZN7cutlass13device_kernelIN5flash11enable_sm90INS1_16FlashAttnFwdSm90INS1_25CollectiveMainloopFwdSm90ILi2EN4cute5tupleIJNS5_1CILi1EEES8_S8_EEENS6_IJNS7_ILi128EEENS7_ILi80EEENS7_ILi256EEEEEELi256ENS_6half_tEfNS_4arch4Sm90ELb1ELb0ELb0ELb1ELb0ELb1ELb0ELb1ELb1ELb1ELb0ELb0EEENS1_21CollectiveEpilogueFwdINS6_IJSA_SC_SB_EEES9_SE_SG_Li256ELb1ELb1ELb0ELb0EEENS1_36VarlenDynamicPersistentTileSchedulerILi128ELi80ELi256ELi128ELb0ELb1ELb1ELb1ELb1ELb1EEEEEEEEEvNT_6ParamsE --------------------------
	.section	.text._ZN7cutlass13device_kernelIN5flash11enable_sm90INS1_16FlashAttnFwdSm90INS1_25CollectiveMainloopFwdSm90ILi2EN4cute5tupleIJNS5_1CILi1EEES8_S8_EEENS6_IJNS7_ILi128EEENS7_ILi80EEENS7_ILi256EEEEEELi256ENS_6half_tEfNS_4arch4Sm90ELb1ELb0ELb0ELb1ELb0ELb1ELb0ELb1ELb1ELb1ELb0ELb0EEENS1_21CollectiveEpilogueFwdINS6_IJSA_SC_SB_EEES9_SE_SG_Li256ELb1ELb1ELb0ELb0EEENS1_36VarlenDynamicPersistentTileSchedulerILi128ELi80ELi256ELi128ELb0ELb1ELb1ELb1ELb1ELb1EEEEEEEEEvNT_6ParamsE,"ax",@progbits
	.align	128
.text._ZN7cutlass13device_kernelIN5flash11enable_sm90INS1_16FlashAttnFwdSm90INS1_25CollectiveMainloopFwdSm90ILi2EN4cute5tupleIJNS5_1CILi1EEES8_S8_EEENS6_IJNS7_ILi128EEENS7_ILi80EEENS7_ILi256EEEEEELi256ENS_6half_tEfNS_4arch4Sm90ELb1ELb0ELb0ELb1ELb0ELb1ELb0ELb1ELb1ELb1ELb0ELb0EEENS1_21CollectiveEpilogueFwdINS6_IJSA_SC_SB_EEES9_SE_SG_Li256ELb1ELb1ELb0ELb0EEENS1_36VarlenDynamicPersistentTileSchedulerILi128ELi80ELi256ELi128ELb0ELb1ELb1ELb1ELb1ELb1EEEEEEEEEvNT_6ParamsE:
        .type           _ZN7cutlass13device_kernelIN5flash11enable_sm90INS1_16FlashAttnFwdSm90INS1_25CollectiveMainloopFwdSm90ILi2EN4cute5tupleIJNS5_1CILi1EEES8_S8_EEENS6_IJNS7_ILi128EEENS7_ILi80EEENS7_ILi256EEEEEELi256ENS_6half_tEfNS_4arch4Sm90ELb1ELb0ELb0ELb1ELb0ELb1ELb0ELb1ELb1ELb1ELb0ELb0EEENS1_21CollectiveEpilogueFwdINS6_IJSA_SC_SB_EEES9_SE_SG_Li256ELb1ELb1ELb0ELb0EEENS1_36VarlenDynamicPersistentTileSchedulerILi128ELi80ELi256ELi128ELb0ELb1ELb1ELb1ELb1ELb1EEEEEEEEEvNT_6ParamsE,@function
        .size           _ZN7cutlass13device_kernelIN5flash11enable_sm90INS1_16FlashAttnFwdSm90INS1_25CollectiveMainloopFwdSm90ILi2EN4cute5tupleIJNS5_1CILi1EEES8_S8_EEENS6_IJNS7_ILi128EEENS7_ILi80EEENS7_ILi256EEEEEELi256ENS_6half_tEfNS_4arch4Sm90ELb1ELb0ELb0ELb1ELb0ELb1ELb0ELb1ELb1ELb1ELb0ELb0EEENS1_21CollectiveEpilogueFwdINS6_IJSA_SC_SB_EEES9_SE_SG_Li256ELb1ELb1ELb0ELb0EEENS1_36VarlenDynamicPersistentTileSchedulerILi128ELi80ELi256ELi128ELb0ELb1ELb1ELb1ELb1ELb1EEEEEEEEEvNT_6ParamsE,(.L_x_15302 - _ZN7cutlass13device_kernelIN5flash11enable_sm90INS1_16FlashAttnFwdSm90INS1_25CollectiveMainloopFwdSm90ILi2EN4cute5tupleIJNS5_1CILi1EEES8_S8_EEENS6_IJNS7_ILi128EEENS7_ILi80EEENS7_ILi256EEEEEELi256ENS_6half_tEfNS_4arch4Sm90ELb1ELb0ELb0ELb1ELb0ELb1ELb0ELb1ELb1ELb1ELb0ELb0EEENS1_21CollectiveEpilogueFwdINS6_IJSA_SC_SB_EEES9_SE_SG_Li256ELb1ELb1ELb0ELb0EEENS1_36VarlenDynamicPersistentTileSchedulerILi128ELi80ELi256ELi128ELb0ELb1ELb1ELb1ELb1ELb1EEEEEEEEEvNT_6ParamsE)
        .other          _ZN7cutlass13device_kernelIN5flash11enable_sm90INS1_16FlashAttnFwdSm90INS1_25CollectiveMainloopFwdSm90ILi2EN4cute5tupleIJNS5_1CILi1EEES8_S8_EEENS6_IJNS7_ILi128EEENS7_ILi80EEENS7_ILi256EEEEEELi256ENS_6half_tEfNS_4arch4Sm90ELb1ELb0ELb0ELb1ELb0ELb1ELb0ELb1ELb1ELb1ELb0ELb0EEENS1_21CollectiveEpilogueFwdINS6_IJSA_SC_SB_EEES9_SE_SG_Li256ELb1ELb1ELb0ELb0EEENS1_36VarlenDynamicPersistentTileSchedulerILi128ELi80ELi256ELi128ELb0ELb1ELb1ELb1ELb1ELb1EEEEEEEEEvNT_6ParamsE,@"STO_CUDA_ENTRY STV_DEFAULT"
_ZN7cutlass13device_kernelIN5flash11enable_sm90INS1_16FlashAttnFwdSm90INS1_25CollectiveMainloopFwdSm90ILi2EN4cute5tupleIJNS5_1CILi1EEES8_S8_EEENS6_IJNS7_ILi128EEENS7_ILi80EEENS7_ILi256EEEEEELi256ENS_6half_tEfNS_4arch4Sm90ELb1ELb0ELb0ELb1ELb0ELb1ELb0ELb1ELb1ELb1ELb0ELb0EEENS1_21CollectiveEpilogueFwdINS6_IJSA_SC_SB_EEES9_SE_SG_Li256ELb1ELb1ELb0ELb0EEENS1_36VarlenDynamicPersistentTileSchedulerILi128ELi80ELi256ELi128ELb0ELb1ELb1ELb1ELb1ELb1EEEEEEEEEvNT_6ParamsE:
        /* <DEDUP_REMOVED lines=24> */
.L_x_2857:
[----:B------:R-:W-:Y:S05]  /*0180*/  BSYNC B0 ;  /* 0x0000000000007941 */ /* 0x000fea0003800000 */
.L_x_2856:
        /* <DEDUP_REMOVED lines=41> */
.L_x_2858:
        /* <DEDUP_REMOVED lines=22> */
.L_x_2859:
        /* <DEDUP_REMOVED lines=18> */
.L_x_2860:
        /* <DEDUP_REMOVED lines=22> */
.L_x_2861:
        /* <DEDUP_REMOVED lines=22> */
.L_x_2862:
[----:B0-----:R-:W-:Y:S01]  /*0960*/  UMOV UR4, 0x1 ;  /* 0x0000000100047882 */ /* 0x001fe20000000000 */
[----:B------:R-:W-:Y:S01]  /*0970*/  PLOP3.LUT P0, PT, PT, PT, UP0, 0x80, 0x0 ;  /* 0x000000000000781c */ /* 0x000fe20003f0f008 */
[----:B------:R-:W-:Y:S01]  /*0980*/  USEL UR4, UR4, 0x2, !UP0 ;  /* 0x0000000204047887 */ /* 0x000fe2000c000000 */
[----:B------:R-:W-:Y:S01]  /*0990*/  NOP ;  /* 0x0000000000007918 */ /* 0x000fe20000000000 */
[----:B------:R-:W-:Y:S04]  /*09a0*/  BSSY B9, `(.L_x_2863) ;  /* 0x0002f33000097945 */ /* 0x000fe80003800000 */
[----:B------:R-:W-:-:S05]  /*09b0*/  IMAD.U32 R2, RZ, RZ, UR4 ;  /* 0x00000004ff027e24 */ /* 0x000fca000f8e00ff */
[----:B------:R0:W-:Y:S01]  /*09c0*/  STL [R1+0x98], R2 ;  /* 0x0000980201007387 */ /* 0x0001e20000100800 */
[----:B-12-4-:R-:W-:Y:S06]  /*09d0*/  BAR.SYNC.DEFER_BLOCKING 0x0 ;  /* 0x0000000000007b1d */ /* 0x016fec0000010000 */
[----:B------:R-:W-:Y:S05]  /*09e0*/  @!P0 BRA `(.L_x_2864) ;  /* 0x0000026000708947 */ /* 0x000fea0003800000 */
.L_x_2865:
        /* <DEDUP_REMOVED lines=15> */
[----:B------:R-:W2:Y:S01]  /*0ae0*/  LDL R0, [R1+0x98] ;  /* 0x0000980001007983 */ /* 0x000ea20000100800 */
[----:B------:R-:W-:Y:S01]  /*0af0*/  VIADD R4, R4, 0xffffff80 ;  /* 0xffffff8004047836 */ /* 0x000fe20000000000 */
[----:B------:R-:W-:Y:S02]  /*0b00*/  R2UR UR4, R16 ;  /* 0x00000000100472ca */ /* 0x000fe400000e0000 */
[----:B------:R-:W-:Y:S01]  /*0b10*/  CS2R R218, SRZ ;  /* 0x0000000000da7805 */ /* 0x000fe2000001ff00 */
[----:B------:R-:W-:Y:S01]  /*0b20*/  IMAD.MOV.U32 R217, RZ, RZ, RZ ;  /* 0x000000ffffd97224 */ /* 0x000fe200078e00ff */
[----:B------:R-:W-:-:S04]  /*0b30*/  SHF.R.S32.HI R3, RZ, 0x1f, R4 ;  /* 0x0000001fff037819 */ /* 0x000fc80000011404 */
[CC--:B------:R-:W-:Y:S02]  /*0b40*/  LEA.HI R8, R3.reuse, R4.reuse, RZ, 0x2 ;  /* 0x0000000403087211 */ /* 0x0c0fe400078f10ff */
[CC--:B------:R-:W-:Y:S02]  /*0b50*/  LEA.HI R5, R3.reuse, R4.reuse, RZ, 0x5 ;  /* 0x0000000403057211 */ /* 0x0c0fe400078f28ff */
[----:B------:R-:W-:Y:S01]  /*0b60*/  LOP3.LUT R11, R8, 0xfffffffc, RZ, 0xc0, !PT ;  /* 0xfffffffc080b7812 */ /* 0x000fe200078ec0ff */
[----:B------:R-:W-:Y:S01]  /*0b70*/  UIADD3 UR4, UR4, 0x14400, URZ ;  /* 0x0001440004047890 */ /* 0x000fe2000fffe03f */
[-C--:B0-----:R-:W-:Y:S01]  /*0b80*/  LEA.HI R2, R3, R4.reuse, RZ, 0x4 ;  /* 0x0000000403027211 */ /* 0x081fe200078f20ff */
[----:B------:R-:W-:Y:S01]  /*0b90*/  IMAD.SHL.U32 R6, R5, 0x20, RZ ;  /* 0x0000002005067824 */ /* 0x000fe200078e00ff */
[----:B------:R-:W-:Y:S01]  /*0ba0*/  LEA.HI R212, R3, R4, RZ, 0x3 ;  /* 0x0000000403d47211 */ /* 0x000fe200078f18ff */
[----:B------:R-:W-:Y:S01]  /*0bb0*/  IMAD.IADD R11, R4, 0x1, -R11 ;  /* 0x00000001040b7824 */ /* 0x000fe200078e0a0b */
[----:B------:R-:W-:-:S02]  /*0bc0*/  SHF.R.S32.HI R5, RZ, 0x4, R2 ;  /* 0x00000004ff057819 */ /* 0x000fc40000011402 */
[----:B------:R-:W-:Y:S02]  /*0bd0*/  LEA.HI R12, R3, R4, RZ, 0x6 ;  /* 0x00000004030c7211 */ /* 0x000fe400078f30ff */
[----:B------:R-:W-:Y:S02]  /*0be0*/  LOP3.LUT R237, R212, 0xfffffff8, RZ, 0xc0, !PT ;  /* 0xfffffff8d4ed7812 */ /* 0x000fe400078ec0ff */
[----:B------:R-:W-:Y:S01]  /*0bf0*/  SHF.R.S32.HI R212, RZ, 0x3, R212 ;  /* 0x00000003ffd47819 */ /* 0x000fe200000114d4 */
[----:B------:R-:W-:Y:S01]  /*0c00*/  IMAD.SHL.U32 R12, R12, 0x8, RZ ;  /* 0x000000080c0c7824 */ /* 0x000fe200078e00ff */
[----:B------:R-:W-:Y:S01]  /*0c10*/  LOP3.LUT R6, R6, 0xfffffc00, RZ, 0xc0, !PT ;  /* 0xfffffc0006067812 */ /* 0x000fe200078ec0ff */
[----:B------:R-:W-:Y:S01]  /*0c20*/  IMAD.IADD R237, R4, 0x1, -R237 ;  /* 0x0000000104ed7824 */ /* 0x000fe200078e0aed */
[C---:B------:R-:W-:Y:S01]  /*0c30*/  IADD3 R15, R212.reuse, 0x20, RZ ;  /* 0x00000020d40f7810 */ /* 0x040fe20007ffe0ff */
[----:B------:R-:W-:Y:S01]  /*0c40*/  IMAD.SHL.U32 R20, R212, 0x40, RZ ;  /* 0x00000040d4147824 */ /* 0x000fe200078e00ff */
[----:B------:R-:W-:Y:S01]  /*0c50*/  LOP3.LUT R228, R12, 0xfffffe00, RZ, 0xc0, !PT ;  /* 0xfffffe000ce47812 */ /* 0x000fe200078ec0ff */
[----:B------:R-:W-:-:S02]  /*0c60*/  IMAD.SHL.U32 R22, R237, 0x4, RZ ;  /* 0x00000004ed167824 */ /* 0x000fc400078e00ff */
[----:B------:R-:W-:Y:S02]  /*0c70*/  IMAD.SHL.U32 R224, R15, 0x40, RZ ;  /* 0x000000400fe07824 */ /* 0x000fe400078e00ff */
[C---:B------:R-:W-:Y:S02]  /*0c80*/  VIADD R214, R22.reuse, 0x40 ;  /* 0x0000004016d67836 */ /* 0x040fe40000000000 */
[----:B------:R-:W-:Y:S01]  /*0c90*/  VIADD R215, R22, 0x20 ;  /* 0x0000002016d77836 */ /* 0x000fe20000000000 */
[----:B------:R-:W-:Y:S01]  /*0ca0*/  LOP3.LUT R224, R224, 0x1c0, RZ, 0xc0, !PT ;  /* 0x000001c0e0e07812 */ /* 0x000fe200078ec0ff */
[C---:B------:R-:W-:Y:S02]  /*0cb0*/  IMAD.IADD R213, R22.reuse, 0x1, R214 ;  /* 0x0000000116d57824 */ /* 0x040fe400078e02d6 */
[----:B------:R-:W-:Y:S01]  /*0cc0*/  VIADD R216, R22, 0x60 ;  /* 0x0000006016d87836 */ /* 0x000fe20000000000 */
[----:B------:R-:W-:Y:S02]  /*0cd0*/  SHF.R.U32.HI R18, RZ, 0x3, R224 ;  /* 0x00000003ff127819 */ /* 0x000fe400000116e0 */
[----:B--2---:R-:W-:-:S02]  /*0ce0*/  R2UR UR5, R0 ;  /* 0x00000000000572ca */ /* 0x004fc400000e0000 */
[----:B------:R-:W-:Y:S02]  /*0cf0*/  LEA.HI R0, R3, R4, RZ, 0x7 ;  /* 0x0000000403007211 */ /* 0x000fe400078f38ff */
[----:B------:R-:W-:Y:S02]  /*0d00*/  LOP3.LUT R3, R2, 0x3fffff0, RZ, 0xc0, !PT ;  /* 0x03fffff002037812 */ /* 0x000fe400078ec0ff */
[----:B------:R-:W-:Y:S02]  /*0d10*/  LOP3.LUT R7, R0, 0xffffff80, RZ, 0xc0, !PT ;  /* 0xffffff8000077812 */ /* 0x000fe400078ec0ff */
[----:B------:R-:W-:Y:S01]  /*0d20*/  SHF.R.S32.HI R13, RZ, 0x7, R0 ;  /* 0x00000007ff0d7819 */ /* 0x000fe20000011400 */
[C---:B------:R-:W-:Y:S01]  /*0d30*/  IMAD.IADD R3, R4.reuse, 0x1, -R3 ;  /* 0x0000000104037824 */ /* 0x040fe200078e0a03 */
[----:B------:R-:W-:Y:S02]  /*0d40*/  IADD3 R14, R4, -R7, RZ ;  /* 0x80000007040e7210 */ /* 0x000fe40007ffe0ff */
[----:B------:R-:W-:Y:S01]  /*0d50*/  LEA.HI R0, R0, R13, RZ, 0x1 ;  /* 0x0000000d00007211 */ /* 0x000fe200078f08ff */
[----:B------:R-:W-:Y:S01]  /*0d60*/  ULOP3.LUT UR5, UR5, 0x1, URZ, 0xfc, !UPT ;  /* 0x0000000105057892 */ /* 0x000fe2000f8efc3f */
[----:B------:R-:W-:Y:S01]  /*0d70*/  SHF.R.S32.HI R7, RZ, 0x1f, R14 ;  /* 0x0000001fff077819 */ /* 0x000fe2000001140e */
[----:B------:R-:W-:Y:S01]  /*0d80*/  STL [R1+0x74], R14 ;  /* 0x0000740e01007387 */ /* 0x000fe20000100800 */
[----:B------:R-:W-:-:S02]  /*0d90*/  LEA.HI R2, R2, R5, RZ, 0x1 ;  /* 0x0000000502027211 */ /* 0x000fc400078f08ff */
[CC--:B------:R-:W-:Y:S01]  /*0da0*/  LEA.HI R8, R7.reuse, R14.reuse, RZ, 0x2 ;  /* 0x0000000e07087211 */ /* 0x0c0fe200078f10ff */
[----:B------:R0:W-:Y:S01]  /*0db0*/  STL [R1+0x8c], R13 ;  /* 0x00008c0d01007387 */ /* 0x0001e20000100800 */
[----:B------:R-:W-:Y:S02]  /*0dc0*/  LEA.HI R7, R7, R14, RZ, 0x5 ;  /* 0x0000000e07077211 */ /* 0x000fe400078f28ff */
[--C-:B------:R-:W-:Y:S02]  /*0dd0*/  SHF.R.S32.HI R9, RZ, 0x2, R8.reuse ;  /* 0x00000002ff097819 */ /* 0x100fe40000011408 */
[----:B------:R-:W-:Y:S02]  /*0de0*/  SHF.R.S32.HI R10, RZ, 0x1f, R8 ;  /* 0x0000001fff0a7819 */ /* 0x000fe40000011408 */
[----:B------:R-:W-:Y:S02]  /*0df0*/  SHF.R.S32.HI R7, RZ, 0x5, R7 ;  /* 0x00000005ff077819 */ /* 0x000fe40000011407 */
[----:B------:R-:W-:-:S02]  /*0e00*/  LEA.HI R10, R10, R9, RZ, 0x3 ;  /* 0x000000090a0a7211 */ /* 0x000fc400078f18ff */
[----:B------:R-:W-:Y:S02]  /*0e10*/  LOP3.LUT R0, R0, 0x3fffffe, RZ, 0xc0, !PT ;  /* 0x03fffffe00007812 */ /* 0x000fe400078ec0ff */
[----:B------:R-:W-:Y:S02]  /*0e20*/  LOP3.LUT R10, R10, 0xfffffff8, RZ, 0xc0, !PT ;  /* 0xfffffff80a0a7812 */ /* 0x000fe400078ec0ff */
[----:B------:R-:W-:Y:S02]  /*0e30*/  LOP3.LUT R2, R2, 0x1ffffffe, RZ, 0xc0, !PT ;  /* 0x1ffffffe02027812 */ /* 0x000fe400078ec0ff */
[----:B------:R-:W-:Y:S01]  /*0e40*/  IADD3 R0, R13, -R0, RZ ;  /* 0x800000000d007210 */ /* 0x000fe20007ffe0ff */
[----:B------:R-:W-:Y:S01]  /*0e50*/  IMAD.IADD R10, R9, 0x1, -R10 ;  /* 0x00000001090a7824 */ /* 0x000fe200078e0a0a */
[----:B------:R-:W-:Y:S01]  /*0e60*/  LEA R3, R3, R6, 0x6 ;  /* 0x0000000603037211 */ /* 0x000fe200078e30ff */
[----:B------:R-:W-:Y:S01]  /*0e70*/  VIADD R9, R212, 0x60 ;  /* 0x00000060d4097836 */ /* 0x000fe20000000000 */
[----:B------:R-:W-:Y:S01]  /*0e80*/  LEA.HI R4, R11, R11, RZ, 0x1 ;  /* 0x0000000b0b047211 */ /* 0x000fe200078f08ff */
[----:B------:R-:W-:Y:S01]  /*0e90*/  IMAD R7, R7, 0x10, R10 ;  /* 0x0000001007077824 */ /* 0x000fe200078e020a */
[----:B------:R-:W-:Y:S01]  /*0ea0*/  LOP3.LUT R234, R8, 0x7ffffffc, RZ, 0xc0, !PT ;  /* 0x7ffffffc08ea7812 */ /* 0x000fe200078ec0ff */
[----:B------:R-:W-:Y:S01]  /*0eb0*/  IMAD.IADD R2, R5, 0x1, -R2 ;  /* 0x0000000105027824 */ /* 0x000fe200078e0a02 */
[----:B------:R-:W-:Y:S01]  /*0ec0*/  SHF.R.S32.HI R6, RZ, 0x1f, R9 ;  /* 0x0000001fff067819 */ /* 0x000fe20000011409 */
[----:B0-----:R-:W-:Y:S01]  /*0ed0*/  IMAD R13, R0, 0x40, R7 ;  /* 0x00000040000d7824 */ /* 0x001fe200078e0207 */
[----:B------:R-:W-:Y:S01]  /*0ee0*/  SHF.R.S32.HI R0, RZ, 0x1f, R15 ;  /* 0x0000001fff007819 */ /* 0x000fe2000001140f */
[----:B------:R-:W-:Y:S01]  /*0ef0*/  IMAD R2, R2, 0x8, R3 ;  /* 0x0000000802027824 */ /* 0x000fe200078e0203 */
[----:B------:R-:W-:Y:S01]  /*0f00*/  LEA.HI R6, R6, R9, RZ, 0x3 ;  /* 0x0000000906067211 */ /* 0x000fe200078f18ff */
[----:B------:R-:W-:Y:S01]  /*0f10*/  VIADD R10, R212, 0x40 ;  /* 0x00000040d40a7836 */ /* 0x000fe20000000000 */
[----:B------:R-:W-:Y:S01]  /*0f20*/  LEA.HI R0, R0, R15, RZ, 0x3 ;  /* 0x0000000f00007211 */ /* 0x000fe200078f18ff */
[----:B------:R-:W-:Y:S01]  /*0f30*/  IMAD.SHL.U32 R5, R9, 0x40, RZ ;  /* 0x0000004009057824 */ /* 0x000fe200078e00ff */
[----:B------:R0:W-:Y:S01]  /*0f40*/  STL [R1+0x94], R2 ;  /* 0x0000940201007387 */ /* 0x0001e20000100800 */
[----:B------:R-:W-:Y:S01]  /*0f50*/  LOP3.LUT R4, R4, 0x1ffffffe, RZ, 0xc0, !PT ;  /* 0x1ffffffe04047812 */ /* 0x000fe200078ec0ff */
[----:B------:R-:W-:Y:S01]  /*0f60*/  IMAD.IADD R234, R14, 0x1, -R234 ;  /* 0x000000010eea7824 */ /* 0x000fe200078e0aea */
[----:B------:R-:W-:Y:S01]  /*0f70*/  SHF.L.U32 R223, R10, 0x6, RZ ;  /* 0x000000060adf7819 */ /* 0x000fe200000006ff */
[----:B------:R-:W-:Y:S01]  /*0f80*/  IMAD.SHL.U32 R0, R0, 0x40, RZ ;  /* 0x0000004000007824 */ /* 0x000fe200078e00ff */
[----:B------:R-:W-:Y:S01]  /*0f90*/  LOP3.LUT R15, R5, 0x1c0, RZ, 0xc0, !PT ;  /* 0x000001c0050f7812 */ /* 0x000fe200078ec0ff */
[----:B------:R-:W-:Y:S01]  /*0fa0*/  IMAD.SHL.U32 R5, R6, 0x40, RZ ;  /* 0x0000004006057824 */ /* 0x000fe200078e00ff */
[----:B------:R-:W-:Y:S01]  /*0fb0*/  SHF.R.S32.HI R6, RZ, 0x1f, R213 ;  /* 0x0000001fff067819 */ /* 0x000fe200000114d5 */
[----:B------:R-:W-:Y:S01]  /*0fc0*/  IMAD.IADD R4, R11, 0x1, -R4 ;  /* 0x000000010b047824 */ /* 0x000fe200078e0a04 */
[----:B------:R-:W-:Y:S01]  /*0fd0*/  LOP3.LUT R227, R0, 0xfffffe00, RZ, 0xc0, !PT ;  /* 0xfffffe0000e37812 */ /* 0x000fe200078ec0ff */
[----:B------:R-:W-:Y:S01]  /*0fe0*/  STL [R1+0x90], R13 ;  /* 0x0000900d01007387 */ /* 0x000fe20000100800 */
[----:B0-----:R-:W-:Y:S01]  /*0ff0*/  SHF.R.S32.HI R2, RZ, 0x1f, R10 ;  /* 0x0000001fff027819 */ /* 0x001fe2000001140a */
[----:B------:R-:W-:Y:S01]  /*1000*/  IMAD R235, R4, 0x8, R13 ;  /* 0x0000000804eb7824 */ /* 0x000fe200078e020d */
[----:B------:R-:W-:-:S02]  /*1010*/  LEA.HI R0, R6, R213, RZ, 0x6 ;  /* 0x000000d506007211 */ /* 0x000fc400078f30ff */
[----:B------:R-:W-:Y:S02]  /*1020*/  LEA.HI R2, R2, R10, RZ, 0x3 ;  /* 0x0000000a02027211 */ /* 0x000fe400078f18ff */
[----:B------:R-:W-:Y:S02]  /*1030*/  LEA.HI R6, R6, R213, RZ, 0x3 ;  /* 0x000000d506067211 */ /* 0x000fe400078f18ff */
[----:B------:R-:W-:Y:S02]  /*1040*/  SHF.L.U32 R2, R2, 0x6, RZ ;  /* 0x0000000602027819 */ /* 0x000fe400000006ff */
[----:B------:R-:W-:Y:S02]  /*1050*/  LOP3.LUT R3, R20, 0x1c0, RZ, 0xc0, !PT ;  /* 0x000001c014037812 */ /* 0x000fe400078ec0ff */
[----:B------:R-:W-:Y:S01]  /*1060*/  LOP3.LUT R226, R2, 0xfffffe00, RZ, 0xc0, !PT ;  /* 0xfffffe0002e27812 */ /* 0x000fe200078ec0ff */
[----:B------:R-:W-:Y:S01]  /*1070*/  IMAD.SHL.U32 R2, R0, 0x80, RZ ;  /* 0x0000008000027824 */ /* 0x000fe200078e00ff */
[----:B------:R-:W-:-:S02]  /*1080*/  LOP3.LUT R223, R223, 0x1c0, RZ, 0xc0, !PT ;  /* 0x000001c0dfdf7812 */ /* 0x000fc400078ec0ff */
[----:B------:R-:W-:Y:S02]  /*1090*/  LOP3.LUT R0, R6, 0x38, RZ, 0xc0, !PT ;  /* 0x0000003806007812 */ /* 0x000fe400078ec0ff */
[----:B------:R-:W-:Y:S02]  /*10a0*/  SHF.R.U32.HI R229, RZ, 0x3, R3 ;  /* 0x00000003ffe57819 */ /* 0x000fe40000011603 */
[----:B------:R-:W-:Y:S02]  /*10b0*/  SHF.R.U32.HI R17, RZ, 0x3, R223 ;  /* 0x00000003ff117819 */ /* 0x000fe400000116df */
[----:B------:R-:W-:Y:S02]  /*10c0*/  SHF.R.U32.HI R12, RZ, 0x3, R15 ;  /* 0x00000003ff0c7819 */ /* 0x000fe4000001160f */
[--C-:B------:R-:W-:Y:S02]  /*10d0*/  LOP3.LUT R7, R224, 0x38, R6.reuse, 0xf8, !PT ;  /* 0x00000038e0077812 */ /* 0x100fe400078ef806 */
[----:B------:R-:W-:-:S02]  /*10e0*/  LOP3.LUT R9, R223, 0x38, R6, 0xf8, !PT ;  /* 0x00000038df097812 */ /* 0x000fc400078ef806 */
[----:B------:R-:W-:Y:S02]  /*10f0*/  LOP3.LUT R10, R15, 0x38, R6, 0xf8, !PT ;  /* 0x000000380f0a7812 */ /* 0x000fe400078ef806 */
[----:B------:R-:W-:Y:S02]  /*1100*/  LOP3.LUT R0, R0, 0x1c0, R20, 0xf8, !PT ;  /* 0x000001c000007812 */ /* 0x000fe400078ef814 */
[----:B------:R-:W-:Y:S02]  /*1110*/  LOP3.LUT R11, R5, 0xfffffe00, RZ, 0xc0, !PT ;  /* 0xfffffe00050b7812 */ /* 0x000fe400078ec0ff */
[----:B------:R-:W-:Y:S02]  /*1120*/  LOP3.LUT R5, R2, 0xffffe000, RZ, 0xc0, !PT ;  /* 0xffffe00002057812 */ /* 0x000fe400078ec0ff */
[----:B------:R-:W-:Y:S01]  /*1130*/  LOP3.LUT R2, R7, R18, RZ, 0x3c, !PT ;  /* 0x0000001207027212 */ /* 0x000fe200078e3cff */
[----:B------:R-:W-:Y:S01]  /*1140*/  STL [R1+0x70], R11 ;  /* 0x0000700b01007387 */ /* 0x000fe20000100800 */
[----:B------:R-:W-:Y:S01]  /*1150*/  LOP3.LUT R9, R9, R17, RZ, 0x3c, !PT ;  /* 0x0000001109097212 */ /* 0x000fe200078e3cff */
[----:B------:R-:W-:Y:S01]  /*1160*/  IMAD.MOV.U32 R17, RZ, RZ, RZ ;  /* 0x000000ffff117224 */ /* 0x000fe200078e00ff */
[----:B------:R-:W-:Y:S01]  /*1170*/  LOP3.LUT R10, R10, R12, RZ, 0x3c, !PT ;  /* 0x0000000c0a0a7212 */ /* 0x000fe200078e3cff */
[----:B------:R-:W-:Y:S01]  /*1180*/  STL [R1+0x68], RZ ;  /* 0x000068ff01007387 */ /* 0x000fe20000100800 */
[----:B------:R-:W-:-:S02]  /*1190*/  LOP3.LUT R0, R0, R229, RZ, 0x3c, !PT ;  /* 0x000000e500007212 */ /* 0x000fc400078e3cff */
[----:B------:R-:W-:Y:S02]  /*11a0*/  SHF.L.U32 R18, R237, 0x3, RZ ;  /* 0x00000003ed127819 */ /* 0x000fe400000006ff */
[-C--:B------:R-:W-:Y:S02]  /*11b0*/  IADD3 R2, R2, R5.reuse, R227 ;  /* 0x0000000502027210 */ /* 0x080fe40007ffe0e3 */
[-C--:B------:R-:W-:Y:S01]  /*11c0*/  IADD3 R9, R9, R5.reuse, R226 ;  /* 0x0000000509097210 */ /* 0x080fe20007ffe0e2 */
[----:B------:R-:W-:Y:S01]  /*11d0*/  VIADD R221, R18, 0xc0 ;  /* 0x000000c012dd7836 */ /* 0x000fe20000000000 */
[-C--:B------:R-:W-:Y:S02]  /*11e0*/  IADD3 R10, R10, R5.reuse, R11 ;  /* 0x000000050a0a7210 */ /* 0x080fe40007ffe00b */
[----:B------:R-:W-:Y:S01]  /*11f0*/  IADD3 R0, R0, R5, R228 ;  /* 0x0000000500007210 */ /* 0x000fe20007ffe0e4 */
[----:B------:R-:W-:Y:S01]  /*1200*/  IMAD.U32 R5, RZ, RZ, UR5 ;  /* 0x00000005ff057e24 */ /* 0x000fe2000f8e00ff */
[----:B------:R-:W-:Y:S01]  /*1210*/  LOP3.LUT R233, R3, 0x38, R18, 0xf8, !PT ;  /* 0x0000003803e97812 */ /* 0x000fe200078ef812 */
[----:B------:R-:W-:Y:S01]  /*1220*/  IMAD.U32 R3, RZ, RZ, UR4 ;  /* 0x00000004ff037e24 */ /* 0x000fe2000f8e00ff */
[----:B------:R-:W-:-:S02]  /*1230*/  LEA R4, R2, UR4, 0x1 ;  /* 0x0000000402047c11 */ /* 0x000fc4000f8e08ff */
[----:B------:R0:W-:Y:S01]  /*1240*/  STL [R1+0x5c], R5 ;  /* 0x00005c0501007387 */ /* 0x0001e20000100800 */
[----:B------:R-:W-:Y:S02]  /*1250*/  LEA R0, R0, UR4, 0x1 ;  /* 0x0000000400007c11 */ /* 0x000fe4000f8e08ff */
[----:B------:R-:W-:Y:S01]  /*1260*/  LEA R2, R10, UR4, 0x1 ;  /* 0x000000040a027c11 */ /* 0x000fe2000f8e08ff */
[----:B------:R1:W-:Y:S01]  /*1270*/  STL [R1+0x6c], R3 ;  /* 0x00006c0301007387 */ /* 0x0003e20000100800 */
[----:B------:R-:W-:Y:S02]  /*1280*/  SHF.R.S32.HI R19, RZ, 0x1f, R18 ;  /* 0x0000001fff137819 */ /* 0x000fe40000011412 */
[----:B------:R-:W-:Y:S02]  /*1290*/  IADD3 R220, R18, 0x80, RZ ;  /* 0x0000008012dc7810 */ /* 0x000fe40007ffe0ff */
[----:B------:R-:W-:Y:S02]  /*12a0*/  LOP3.LUT R233, R228, R233, R229, 0xf6, !PT ;  /* 0x000000e9e4e97212 */ /* 0x000fe400078ef6e5 */
[----:B0-----:R-:W-:-:S02]  /*12b0*/  SHF.R.S32.HI R5, RZ, 0x1f, R212 ;  /* 0x0000001fff057819 */ /* 0x001fc400000114d4 */
[----:B------:R-:W-:Y:S02]  /*12c0*/  SHF.R.S32.HI R5, RZ, 0x3, R6 ;  /* 0x00000003ff057819 */ /* 0x000fe40000011406 */
[----:B-1----:R-:W-:-:S03]  /*12d0*/  LOP3.LUT R3, R15, 0x38, R18, 0xf8, !PT ;  /* 0x000000380f037812 */ /* 0x002fc600078ef812 */
[----:B------:R-:W-:Y:S01]  /*12e0*/  STL [R1+0x60], R5 ;  /* 0x0000600501007387 */ /* 0x000fe20000100800 */
[----:B------:R-:W-:-:S04]  /*12f0*/  LOP3.LUT R3, R11, R3, R12, 0xf6, !PT ;  /* 0x000000030b037212 */ /* 0x000fc800078ef60c */
[----:B------:R-:W-:-:S05]  /*1300*/  LEA R3, R3, UR4, 0x1 ;  /* 0x0000000403037c11 */ /* 0x000fca000f8e08ff */
[----:B------:R0:W-:Y:S04]  /*1310*/  STL [R1+0x7c], R3 ;  /* 0x00007c0301007387 */ /* 0x0001e80000100800 */
[----:B------:R1:W-:Y:S01]  /*1320*/  STL [R1+0x84], R4 ;  /* 0x0000840401007387 */ /* 0x0003e20000100800 */
[----:B0-----:R-:W-:-:S05]  /*1330*/  LEA R3, R9, UR4, 0x1 ;  /* 0x0000000409037c11 */ /* 0x001fca000f8e08ff */
[----:B------:R1:W-:Y:S04]  /*1340*/  STL [R1+0x80], R3 ;  /* 0x0000800301007387 */ /* 0x0003e80000100800 */
[----:B------:R1:W-:Y:S04]  /*1350*/  STL [R1+0x88], R0 ;  /* 0x0000880001007387 */ /* 0x0003e80000100800 */
[----:B------:R1:W-:Y:S02]  /*1360*/  STL [R1+0x78], R2 ;  /* 0x0000780201007387 */ /* 0x0003e40000100800 */
.L_x_3122:
[----:B01-34-:R-:W0:Y:S01]  /*1370*/  LDC.64 R2, c[0x0][0xc88] ;  /* 0x00032200ff027b82 */ /* 0x01be220000000a00 */
[----:B------:R-:W-:Y:S01]  /*1380*/  ULDC.64 UR10, c[0x0][0x208] ;  /* 0x00008200000a7ab9 */ /* 0x000fe20000000a00 */
[----:B------:R-:W-:Y:S01]  /*1390*/  ULDC.64 UR4, c[0x0][0xa28] ;  /* 0x00028a0000047ab9 */ /* 0x000fe20000000a00 */
[----:B------:R-:W-:Y:S01]  /*13a0*/  ULDC.64 UR8, c[0x0][0xa18] ;  /* 0x0002860000087ab9 */ /* 0x000fe20000000a00 */
[----:B------:R-:W-:Y:S01]  /*13b0*/  ULDC.64 UR6, c[0x0][0xa08] ;  /* 0x0002820000067ab9 */ /* 0x000fe20000000a00 */
[----:B0-----:R-:W-:-:S05]  /*13c0*/  IMAD.WIDE R2, R51, 0x4, R2 ;  /* 0x0000000433027825 */ /* 0x001fca00078e0202 */
[----:B--2---:R-:W2:Y:S01]  /*13d0*/  LDG.E R236, desc[UR10][R2.64] ;  /* 0x0000000a02ec7981 */ /* 0x004ea2000c1e1900 */
[----:B------:R-:W-:Y:S01]  /*13e0*/  ISETP.NE.U32.AND P2, PT, RZ, UR4, PT ;  /* 0x00000004ff007c0c */ /* 0x000fe2000bf45070 */
[----:B------:R-:W-:Y:S01]  /*13f0*/  IMAD.MOV.U32 R26, RZ, RZ, RZ ;  /* 0x000000ffff1a7224 */ /* 0x000fe200078e00ff */
[----:B------:R-:W-:Y:S02]  /*1400*/  ISETP.NE.U32.AND P1, PT, RZ, UR8, PT ;  /* 0x00000008ff007c0c */ /* 0x000fe4000bf25070 */
[----:B------:R-:W-:Y:S02]  /*1410*/  ISETP.NE.AND.EX P2, PT, RZ, UR5, PT, P2 ;  /* 0x00000005ff007c0c */ /* 0x000fe4000bf45320 */
[----:B------:R-:W-:Y:S01]  /*1420*/  ISETP.NE.AND.EX P1, PT, RZ, UR9, PT, P1 ;  /* 0x00000009ff007c0c */ /* 0x000fe2000bf25310 */
[----:B------:R0:W-:Y:S01]  /*1430*/  STL [R1+0x64], R50 ;  /* 0x0000643201007387 */ /* 0x0001e20000100800 */
[----:B------:R-:W-:Y:S02]  /*1440*/  ISETP.NE.U32.AND P0, PT, RZ, UR6, PT ;  /* 0x00000006ff007c0c */ /* 0x000fe4000bf05070 */
[----:B------:R-:W-:-:S02]  /*1450*/  MOV R0, RZ ;  /* 0x000000ff00007202 */ /* 0x000fc40000000f00 */
[----:B------:R-:W-:Y:S02]  /*1460*/  ISETP.NE.AND.EX P0, PT, RZ, UR7, PT, P0 ;  /* 0x00000007ff007c0c */ /* 0x000fe4000bf05300 */
[----:B--2---:R-:W-:Y:S01]  /*1470*/  SHF.R.S32.HI R5, RZ, 0x1f, R236 ;  /* 0x0000001fff057819 */ /* 0x004fe200000114ec */
[C---:B------:R-:W-:Y:S02]  /*1480*/  IMAD.SHL.U32 R28, R236.reuse, 0x4, RZ ;  /* 0x00000004ec1c7824 */ /* 0x040fe400078e00ff */
[C---:B------:R-:W-:Y:S01]  /*1490*/  @P2 LEA R2, P3, R236.reuse, UR4, 0x2 ;  /* 0x00000004ec022c11 */ /* 0x040fe2000f8610ff */
[----:B------:R-:W-:Y:S01]  /*14a0*/  ULDC UR4, c[0x0][0x288] ;  /* 0x0000a20000047ab9 */ /* 0x000fe20000000800 */
[C-C-:B------:R-:W-:Y:S01]  /*14b0*/  SHF.L.U64.HI R29, R236.reuse, 0x2, R5.reuse ;  /* 0x00000002ec1d7819 */ /* 0x140fe20000010205 */
[----:B------:R-:W-:Y:S01]  /*14c0*/  IMAD.U32 R231, RZ, RZ, UR4 ;  /* 0x00000004ffe77e24 */ /* 0x000fe2000f8e00ff */
[----:B------:R-:W-:Y:S01]  /*14d0*/  @P2 LEA.HI.X R3, R236, UR5, R5, 0x2, P3 ;  /* 0x00000005ec032c11 */ /* 0x000fe200098f1405 */
[----:B------:R-:W-:Y:S01]  /*14e0*/  ULDC.64 UR4, c[0x0][0x418] ;  /* 0x0001060000047ab9 */ /* 0x000fe20000000a00 */
[----:B------:R-:W-:Y:S01]  /*14f0*/  IADD3 R6, P4, R28, UR6, RZ ;  /* 0x000000061c067c10 */ /* 0x000fe2000ff9e0ff */
[----:B------:R-:W-:-:S02]  /*1500*/  UISETP.NE.U32.AND UP0, UPT, UR4, URZ, UPT ;  /* 0x0000003f0400728c */ /* 0x000fc4000bf05070 */
[----:B-----5:R0:W5:Y:S01]  /*1510*/  @P2 LDG.E R0, desc[UR10][R2.64] ;  /* 0x0000000a02002981 */ /* 0x020162000c1e1900 */
[----:B------:R-:W-:Y:S01]  /*1520*/  @P1 IADD3 R4, P2, R28, UR8, RZ ;  /* 0x000000081c041c10 */ /* 0x000fe2000ff5e0ff */
[----:B------:R-:W-:Y:S01]  /*1530*/  UISETP.NE.AND.EX UP0, UPT, UR5, URZ, UPT, UP0 ;  /* 0x0000003f0500728c */ /* 0x000fe2000bf05300 */
[C---:B------:R-:W-:Y:S01]  /*1540*/  IADD3.X R7, R29.reuse, UR7, RZ, P4, !PT ;  /* 0x000000071d077c10 */ /* 0x040fe2000a7fe4ff */
[----:B------:R-:W-:Y:S01]  /*1550*/  ULDC UR4, c[0x0][0x424] ;  /* 0x0001090000047ab9 */ /* 0x000fe20000000800 */
        /* <DEDUP_REMOVED lines=21> */
[----:B--2---:R-:W-:-:S07]  /*16b0*/  IMAD.IADD R231, R4, 0x1, -R231 ;  /* 0x0000000104e77824 */ /* 0x004fce00078e0ae7 */
.L_x_2867:
[----:B0-----:R-:W-:Y:S01]  /*16c0*/  MOV R2, UR5 ;  /* 0x0000000500027c02 */ /* 0x001fe20008000f00 */
[----:B------:R-:W-:Y:S01]  /*16d0*/  IMAD.U32 R27, RZ, RZ, UR4 ;  /* 0x00000004ff1b7e24 */ /* 0x000fe2000f8e00ff */
[----:B------:R-:W-:Y:S06]  /*16e0*/  @!P2 BRA `(.L_x_2868) ;  /* 0x000000000014a947 */ /* 0x000fec0003800000 */
[----:B------:R-:W-:Y:S01]  /*16f0*/  IADD3 R4, P0, R28, UR6, RZ ;  /* 0x000000061c047c10 */ /* 0x000fe2000ff1e0ff */
[----:B------:R-:W-:-:S03]  /*1700*/  ULDC.64 UR4, c[0x0][0x208] ;  /* 0x0000820000047ab9 */ /* 0x000fc60000000a00 */
[----:B------:R-:W-:-:S05]  /*1710*/  IADD3.X R5, R29, UR7, RZ, P0, !PT ;  /* 0x000000071d057c10 */ /* 0x000fca00087fe4ff */
[----:B------:R0:W5:Y:S01]  /*1720*/  LDG.E R27, desc[UR4][R4.64] ;  /* 0x00000004041b7981 */ /* 0x000162000c1e1900 */
[----:B------:R-:W-:Y:S05]  /*1730*/  BRA `(.L_x_2869) ;  /* 0x0000000000147947 */ /* 0x000fea0003800000 */
.L_x_2868:
[----:B------:R-:W-:Y:S05]  /*1740*/  @!P0 BRA `(.L_x_2869) ;  /* 0x0000000000108947 */ /* 0x000fea0003800000 */
[----:B------:R-:W-:Y:S02]  /*1750*/  ULDC.64 UR4, c[0x0][0x208] ;  /* 0x0000820000047ab9 */ /* 0x000fe40000000a00 */
[----:B------:R-:W2:Y:S04]  /*1760*/  LDG.E R4, desc[UR4][R6.64] ;  /* 0x0000000406047981 */ /* 0x000ea8000c1e1900 */
[----:B------:R-:W2:Y:S02]  /*1770*/  LDG.E R27, desc[UR4][R6.64+0x4] ;  /* 0x00000404061b7981 */ /* 0x000ea4000c1e1900 */
[----:B--2---:R-:W-:-:S07]  /*1780*/  IMAD.IADD R27, R27, 0x1, -R4 ;  /* 0x000000011b1b7824 */ /* 0x004fce00078e0a04 */
.L_x_2869:
[----:B------:R-:W-:Y:S01]  /*1790*/  ULDC.64 UR4, c[0x0][0xa10] ;  /* 0x0002840000047ab9 */ /* 0x000fe20000000a00 */
[----:B------:R-:W-:Y:S01]  /*17a0*/  ULDC.64 UR6, c[0x0][0x208] ;  /* 0x0000820000067ab9 */ /* 0x000fe20000000a00 */
[----:B------:R-:W-:Y:S01]  /*17b0*/  ISETP.NE.U32.AND P0, PT, RZ, UR4, PT ;  /* 0x00000004ff007c0c */ /* 0x000fe2000bf05070 */
[----:B------:R-:W1:Y:S03]  /*17c0*/  LDC R9, c[0x0][0x448] ;  /* 0x00011200ff097b82 */ /* 0x000e660000000800 */
[----:B------:R-:W-:Y:S01]  /*17d0*/  ISETP.NE.AND.EX P0, PT, RZ, UR5, PT, P0 ;  /* 0x00000005ff007c0c */ /* 0x000fe2000bf05300 */
[----:B------:R-:W-:-:S12]  /*17e0*/  ULDC.64 UR4, c[0x0][0xa30] ;  /* 0x00028c0000047ab9 */ /* 0x000fd80000000a00 */
[----:B0-----:R-:W0:Y:S02]  /*17f0*/  @P0 LDC.64 R4, c[0x0][0xa10] ;  /* 0x00028400ff040b82 */ /* 0x001e240000000a00 */
[----:B0-----:R-:W-:-:S05]  /*1800*/  @P0 IMAD.WIDE R4, R25, 0x4, R4 ;  /* 0x0000000419040825 */ /* 0x001fca00078e0204 */
[----:B------:R-:W2:Y:S04]  /*1810*/  @P0 LDG.E R3, desc[UR6][R4.64] ;  /* 0x0000000604030981 */ /* 0x000ea8000c1e1900 */
[----:B------:R0:W2:Y:S01]  /*1820*/  @P0 LDG.E R8, desc[UR6][R4.64+0x4] ;  /* 0x0000040604080981 */ /* 0x0000a2000c1e1900 */
[----:B------:R-:W-:Y:S01]  /*1830*/  ISETP.NE.U32.AND P1, PT, RZ, UR4, PT ;  /* 0x00000004ff007c0c */ /* 0x000fe2000bf25070 */
[----:B-----5:R-:W-:-:S03]  /*1840*/  IMAD.MOV.U32 R143, RZ, RZ, R27 ;  /* 0x000000ffff8f7224 */ /* 0x020fc600078e001b */
[----:B------:R-:W-:-:S13]  /*1850*/  ISETP.NE.AND.EX P1, PT, RZ, UR5, PT, P1 ;  /* 0x00000005ff007c0c */ /* 0x000fda000bf25310 */
[----:B------:R-:W-:-:S04]  /*1860*/  @P1 IADD3 R6, P2, R28, UR4, RZ ;  /* 0x000000041c061c10 */ /* 0x000fc8000ff5e0ff */
[----:B------:R-:W-:-:S05]  /*1870*/  @P1 IADD3.X R7, R29, UR5, RZ, P2, !PT ;  /* 0x000000051d071c10 */ /* 0x000fca00097fe4ff */
[----:B------:R3:W5:Y:S01]  /*1880*/  @P1 LDG.E R143, desc[UR6][R6.64] ;  /* 0x00000006068f1981 */ /* 0x000762000c1e1900 */
[----:B-1----:R-:W-:Y:S01]  /*1890*/  ISETP.NE.AND P1, PT, R9, 0x1, PT ;  /* 0x000000010900780c */ /* 0x002fe20003f25270 */
[----:B------:R-:W-:Y:S01]  /*18a0*/  IMAD.SHL.U32 R230, R49, 0x80, RZ ;  /* 0x0000008031e67824 */ /* 0x000fe200078e00ff */
[----:B------:R-:W-:Y:S01]  /*18b0*/  PLOP3.LUT P2, PT, PT, PT, PT, 0x80, 0x0 ;  /* 0x000000000000781c */ /* 0x000fe20003f4f070 */
[----:B------:R-:W-:-:S03]  /*18c0*/  IMAD.IADD R11, R27, 0x1, -R0 ;  /* 0x000000011b0b7824 */ /* 0x000fc600078e0a00 */
[----:B0-----:R-:W-:-:S07]  /*18d0*/  IADD3 R4, R230, 0x7f, RZ ;  /* 0x0000007fe6047810 */ /* 0x001fce0007ffe0ff */
[----:B------:R-:W0:Y:S08]  /*18e0*/  @P1 LDC R9, c[0x0][0x44c] ;  /* 0x00011300ff091b82 */ /* 0x000e300000000800 */
[----:B------:R-:W1:Y:S01]  /*18f0*/  @P1 LDC R5, c[0x0][0x450] ;  /* 0x00011400ff051b82 */ /* 0x000e620000000800 */
[----:B0-----:R-:W-:-:S05]  /*1900*/  @P1 IMAD.HI.U32 R0, R4, R9, RZ ;  /* 0x0000000904001227 */ /* 0x001fca00078e00ff */
[----:B-1----:R-:W-:Y:S01]  /*1910*/  @P1 SHF.R.U32.HI R4, RZ, R5, R0 ;  /* 0x00000005ff041219 */ /* 0x002fe20000011600 */
[----:B--2---:R-:W-:-:S04]  /*1920*/  @P0 IMAD.IADD R2, R8, 0x1, -R3 ;  /* 0x0000000108020824 */ /* 0x004fc800078e0a03 */
[----:B------:R-:W-:-:S04]  /*1930*/  IMAD.IADD R232, R11, 0x1, R2 ;  /* 0x000000010be87824 */ /* 0x000fc800078e0202 */
[C---:B------:R-:W-:Y:S01]  /*1940*/  VIADD R0, R232.reuse, 0x4f ;  /* 0x0000004fe8007836 */ /* 0x040fe20000000000 */
[----:B------:R-:W-:-:S03]  /*1950*/  IADD3 R148, R232, 0x50, -R231 ;  /* 0x00000050e8947810 */ /* 0x000fc60007ffe8e7 */
[----:B------:R-:W-:Y:S01]  /*1960*/  IMAD.HI R0, R0, 0x66666667, RZ ;  /* 0x6666666700007827 */ /* 0x000fe200078e02ff */
[----:B------:R-:W-:-:S04]  /*1970*/  IADD3 R4, R148, R4, RZ ;  /* 0x0000000494047210 */ /* 0x000fc80007ffe0ff */
[----:B------:R-:W-:Y:S01]  /*1980*/  SHF.R.U32.HI R149, RZ, 0x1f, R0 ;  /* 0x0000001fff957819 */ /* 0x000fe20000011600 */
[----:B------:R-:W-:-:S03]  /*1990*/  IMAD.HI R4, R4, 0x66666667, RZ ;  /* 0x6666666704047827 */ /* 0x000fc600078e02ff */
[----:B------:R-:W-:Y:S01]  /*19a0*/  LEA.HI.SX32 R149, R0, R149, 0x1b ;  /* 0x0000009500957211 */ /* 0x000fe200078fdaff */
[----:B------:R-:W-:Y:S01]  /*19b0*/  IMAD.MOV R0, RZ, RZ, -R11 ;  /* 0x000000ffff007224 */ /* 0x000fe200078e0a0b */
[----:B------:R-:W-:-:S04]  /*19c0*/  SHF.R.U32.HI R3, RZ, 0x1f, R4 ;  /* 0x0000001fff037819 */ /* 0x000fc80000011604 */
[----:B------:R-:W-:-:S04]  /*19d0*/  LEA.HI.SX32 R4, R4, R3, 0x1b ;  /* 0x0000000304047211 */ /* 0x000fc800078fdaff */
[----:B------:R-:W-:-:S05]  /*19e0*/  VIMNMX R4, R149, R4, PT ;  /* 0x0000000495047248 */ /* 0x000fca0003fe0100 */
[----:B------:R-:W-:Y:S01]  /*19f0*/  IMAD R3, R4, 0x50, -R11 ;  /* 0x0000005004037824 */ /* 0x000fe200078e0a0b */
[----:B------:R-:W-:-:S04]  /*1a00*/  VIMNMX R4, RZ, R0, !PT ;  /* 0x00000000ff047248 */ /* 0x000fc80007fe0100 */
        /* <DEDUP_REMOVED lines=10> */
[----:B---3--:R-:W-:Y:S05]  /*1ab0*/  @!P0 BRA `(.L_x_2870) ;  /* 0x00000090003c8947 */ /* 0x008fea0003800000 */
        /* <DEDUP_REMOVED lines=20> */
.L_x_2872:
[----:B------:R-:W-:Y:S05]  /*1c00*/  BSYNC B6 ;  /* 0x0000000000067941 */ /* 0x000fea0003800000 */
.L_x_2871:
        /* <DEDUP_REMOVED lines=20> */
.L_x_2874:
[----:B------:R-:W-:Y:S05]  /*1d50*/  BSYNC B6 ;  /* 0x0000000000067941 */ /* 0x000fea0003800000 */
.L_x_2873:
[----:B------:R-:W-:Y:S01]  /*1d60*/  ULDC.64 UR4, c[0x0][0x9f8] ;  /* 0x00027e0000047ab9 */ /* 0x000fe20000000a00 */
[----:B------:R-:W-:Y:S01]  /*1d70*/  ULDC.64 UR6, c[0x0][0x208] ;  /* 0x0000820000067ab9 */ /* 0x000fe20000000a00 */
[----:B------:R-:W-:Y:S01]  /*1d80*/  ISETP.NE.U32.AND P0, PT, RZ, UR4, PT ;  /* 0x00000004ff007c0c */ /* 0x000fe2000bf05070 */
[----:B------:R-:W0:Y:S01]  /*1d90*/  LDC.64 R98, c[0x0][0x300] ;  /* 0x0000c000ff627b82 */ /* 0x000e220000000a00 */
[----:B------:R-:W-:Y:S01]  /*1da0*/  IMAD.IADD R113, R26, 0x1, R27 ;  /* 0x000000011a717824 */ /* 0x000fe200078e021b */
[----:B------:R-:W-:Y:S01]  /*1db0*/  SHF.R.S32.HI R9, RZ, 0x1f, R50 ;  /* 0x0000001fff097819 */ /* 0x000fe20000011432 */
[----:B------:R-:W-:Y:S01]  /*1dc0*/  ULDC.64 UR8, c[0x0][0xa08] ;  /* 0x0002820000087ab9 */ /* 0x000fe20000000a00 */
[----:B------:R-:W-:-:S04]  /*1dd0*/  ISETP.NE.AND.EX P0, PT, RZ, UR5, PT, P0 ;  /* 0x00000005ff007c0c */ /* 0x000fc8000bf05300 */
[----:B------:R-:W1:Y:S08]  /*1de0*/  LDC R118, c[0x0][0x3f4] ;  /* 0x0000fd00ff767b82 */ /* 0x000e700000000800 */
[----:B------:R-:W2:Y:S01]  /*1df0*/  LDC.64 R104, c[0x0][0x408] ;  /* 0x00010200ff687b82 */ /* 0x000ea20000000a00 */
[----:B------:R-:W-:-:S04]  /*1e00*/  @P0 IADD3 R4, P1, R28, UR4, RZ ;  /* 0x000000041c040c10 */ /* 0x000fc8000ff3e0ff */
[----:B------:R-:W-:Y:S01]  /*1e10*/  @P0 IADD3.X R5, R29, UR5, RZ, P1, !PT ;  /* 0x000000051d050c10 */ /* 0x000fe20008ffe4ff */
[----:B------:R-:W-:Y:S02]  /*1e20*/  ULDC.64 UR4, c[0x0][0x330] ;  /* 0x0000cc0000047ab9 */ /* 0x000fe40000000a00 */
[----:B------:R-:W3:Y:S02]  /*1e30*/  LDC.64 R110, c[0x0][0x3f8] ;  /* 0x0000fe00ff6e7b82 */ /* 0x000ee40000000a00 */
[----:B------:R4:W3:Y:S01]  /*1e40*/  @P0 LDG.E R25, desc[UR6][R4.64] ;  /* 0x0000000604190981 */ /* 0x0008e2000c1e1900 */
[----:B------:R-:W-:Y:S01]  /*1e50*/  SHF.R.S32.HI R3, RZ, 0x1f, R113 ;  /* 0x0000001fff037819 */ /* 0x000fe20000011471 */
[----:B------:R-:W-:Y:S01]  /*1e60*/  ULDC UR6, c[0x0][0x2f4] ;  /* 0x0000bd0000067ab9 */ /* 0x000fe20000000800 */
[----:B------:R-:W-:Y:S01]  /*1e70*/  IMAD R11, R9, UR4, RZ ;  /* 0x00000004090b7c24 */ /* 0x000fe2000f8e02ff */
[----:B------:R-:W-:Y:S01]  /*1e80*/  ISETP.GE.AND P1, PT, R213, UR6, PT ;  /* 0x00000006d5007c0c */ /* 0x000fe2000bf26270 */
[----:B------:R-:W-:Y:S01]  /*1e90*/  IMAD.WIDE.U32 R6, R50, UR4, R18 ;  /* 0x0000000432067c25 */ /* 0x000fe2000f8e0012 */
[----:B------:R-:W-:Y:S01]  /*1ea0*/  ISETP.GE.AND P0, PT, R18, UR6, PT ;  /* 0x0000000612007c0c */ /* 0x000fe2000bf06270 */
[----:B------:R-:W1:Y:S01]  /*1eb0*/  S2R R150, SR_TID.X ;  /* 0x0000000000967919 */ /* 0x000e620000002100 */
[----:B------:R-:W-:Y:S01]  /*1ec0*/  SEL R8, RZ, 0xffffffff, P1 ;  /* 0xffffffffff087807 */ /* 0x000fe20000800000 */
[-C--:B0-----:R-:W-:Y:S01]  /*1ed0*/  IMAD R0, R3, R98.reuse, RZ ;  /* 0x0000006203007224 */ /* 0x081fe200078e02ff */
[----:B------:R-:W-:Y:S01]  /*1ee0*/  ISETP.GE.AND P1, PT, R220, UR6, PT ;  /* 0x00000006dc007c0c */ /* 0x000fe2000bf26270 */
[----:B------:R-:W-:Y:S01]  /*1ef0*/  IMAD R13, R50, UR5, R11 ;  /* 0x00000005320d7c24 */ /* 0x000fe2000f8e020b */
[----:B------:R-:W-:Y:S01]  /*1f00*/  ULDC.64 UR4, c[0x0][0x308] ;  /* 0x0000c20000047ab9 */ /* 0x000fe20000000a00 */
[C---:B------:R-:W-:Y:S01]  /*1f10*/  IMAD R11, R113.reuse, R99, R0 ;  /* 0x00000063710b7224 */ /* 0x040fe200078e0200 */
[----:B------:R-:W-:Y:S01]  /*1f20*/  SEL R0, RZ, 0x1, P0 ;  /* 0x00000001ff007807 */ /* 0x000fe20000000000 */
[----:B----4-:R-:W-:Y:S01]  /*1f30*/  IMAD.WIDE.U32 R4, R113, R98, RZ ;  /* 0x0000006271047225 */ /* 0x010fe200078e00ff */
[----:B------:R-:W-:-:S02]  /*1f40*/  ISETP.NE.U32.AND P0, PT, RZ, UR8, PT ;  /* 0x00000008ff007c0c */ /* 0x000fc4000bf05070 */
[----:B------:R-:W-:Y:S01]  /*1f50*/  IADD3 R7, R7, R13, RZ ;  /* 0x0000000d07077210 */ /* 0x000fe20007ffe0ff */
[----:B------:R-:W-:Y:S01]  /*1f60*/  IMAD.SHL.U32 R13, R8, 0x2, RZ ;  /* 0x00000002080d7824 */ /* 0x000fe200078e00ff */
[----:B------:R-:W-:Y:S01]  /*1f70*/  ISETP.NE.AND.EX P0, PT, RZ, UR9, PT, P0 ;  /* 0x00000009ff007c0c */ /* 0x000fe2000bf05300 */
[----:B------:R-:W-:Y:S01]  /*1f80*/  IMAD R9, R9, UR4, RZ ;  /* 0x0000000409097c24 */ /* 0x000fe2000f8e02ff */
[----:B------:R-:W-:Y:S01]  /*1f90*/  ULDC.64 UR8, c[0x0][0x338] ;  /* 0x0000ce0000087ab9 */ /* 0x000fe20000000a00 */
[----:B------:R-:W-:Y:S01]  /*1fa0*/  IMAD.IADD R5, R5, 0x1, R11 ;  /* 0x0000000105057824 */ /* 0x000fe200078e020b */
[----:B------:R-:W-:Y:S01]  /*1fb0*/  LOP3.LUT R0, R13, 0x2, R0, 0xe2, !PT ;  /* 0x000000020d007812 */ /* 0x000fe200078ee200 */
[C---:B------:R-:W-:Y:S01]  /*1fc0*/  IMAD R11, R50.reuse, UR5, R9 ;  /* 0x00000005320b7c24 */ /* 0x040fe2000f8e0209 */
[----:B------:R-:W-:Y:S01]  /*1fd0*/  SEL R9, RZ, 0x4, P1 ;  /* 0x00000004ff097807 */ /* 0x000fe20000800000 */
[----:B------:R-:W-:Y:S01]  /*1fe0*/  IMAD.WIDE.U32 R4, R50, UR4, R4 ;  /* 0x0000000432047c25 */ /* 0x000fe2000f8e0004 */
[----:B------:R-:W-:Y:S01]  /*1ff0*/  ULDC.64 UR4, c[0x0][0x310] ;  /* 0x0000c40000047ab9 */ /* 0x000fe20000000a00 */
[----:B------:R-:W-:-:S02]  /*2000*/  SHF.R.S32.HI R20, RZ, 0x1f, R212 ;  /* 0x0000001fff147819 */ /* 0x000fc400000114d4 */
[----:B------:R-:W-:Y:S01]  /*2010*/  LOP3.LUT R9, R0, R9, RZ, 0xfc, !PT ;  /* 0x0000000900097212 */ /* 0x000fe200078efcff */
[----:B------:R-:W-:Y:S01]  /*2020*/  IMAD.IADD R5, R5, 0x1, R11 ;  /* 0x0000000105057824 */ /* 0x000fe200078e020b */
[----:B------:R-:W-:Y:S01]  /*2030*/  SHF.R.S32.HI R23, RZ, 0x1f, R22 ;  /* 0x0000001fff177819 */ /* 0x000fe20000011416 */
[CC--:B--2---:R-:W-:Y:S01]  /*2040*/  IMAD.WIDE.U32 R102, R212.reuse, R104.reuse, R18 ;  /* 0x00000068d4667225 */ /* 0x0c4fe200078e0012 */
[----:B------:R-:W-:Y:S02]  /*2050*/  SHF.R.U32.HI R30, RZ, 0x3, R224 ;  /* 0x00000003ff1e7819 */ /* 0x000fe400000116e0 */
[----:B------:R-:W-:Y:S01]  /*2060*/  SHF.R.U32.HI R21, RZ, 0x3, R223 ;  /* 0x00000003ff157819 */ /* 0x000fe200000116df */
[----:B------:R-:W-:Y:S01]  /*2070*/  IMAD.WIDE.U32 R100, R212, R104, R22 ;  /* 0x00000068d4647225 */ /* 0x000fe200078e0016 */
[----:B------:R-:W-:Y:S02]  /*2080*/  ISETP.GE.AND P2, PT, R221, UR6, PT ;  /* 0x00000006dd007c0c */ /* 0x000fe4000bf46270 */
[----:B------:R-:W-:Y:S01]  /*2090*/  SHF.L.U64.HI R34, R104, 0x5, R105 ;  /* 0x0000000568227819 */ /* 0x000fe20000010269 */
[----:B---3--:R-:W-:Y:S01]  /*20a0*/  IMAD.WIDE.U32 R106, R212, R110, R22 ;  /* 0x0000006ed46a7225 */ /* 0x008fe200078e0016 */
[----:B------:R-:W-:-:S02]  /*20b0*/  SHF.L.U64.HI R33, R104, 0x6, R105 ;  /* 0x0000000668217819 */ /* 0x000fc40000010269 */
[----:B------:R-:W-:Y:S01]  /*20c0*/  SHF.L.U32 R32, R104, 0x5, RZ ;  /* 0x0000000568207819 */ /* 0x000fe200000006ff */
[C---:B------:R-:W-:Y:S01]  /*20d0*/  IMAD.WIDE.U32 R108, R212.reuse, R110, R18 ;  /* 0x0000006ed46c7225 */ /* 0x040fe200078e0012 */
[----:B------:R-:W-:Y:S02]  /*20e0*/  IADD3 R112, P3, R212, R113, RZ ;  /* 0x00000071d4707210 */ /* 0x000fe40007f7e0ff */
[--C-:B------:R-:W-:Y:S01]  /*20f0*/  SHF.L.U64.HI R123, R98, 0x5, R99.reuse ;  /* 0x00000005627b7819 */ /* 0x100fe20000010263 */
[----:B------:R-:W-:Y:S01]  /*2100*/  IMAD.SHL.U32 R31, R212, 0x40, RZ ;  /* 0x00000040d41f7824 */ /* 0x000fe200078e00ff */
[----:B------:R-:W-:Y:S01]  /*2110*/  SHF.L.U64.HI R129, R98, 0x6, R99 ;  /* 0x0000000662817819 */ /* 0x000fe20000010263 */
[----:B------:R-:W-:Y:S01]  /*2120*/  VIADD R14, R212, 0x20 ;  /* 0x00000020d40e7836 */ /* 0x000fe20000000000 */
[----:B------:R-:W-:Y:S01]  /*2130*/  SHF.L.U64.HI R29, R110, 0x6, R111 ;  /* 0x000000066e1d7819 */ /* 0x000fe2000001026f */
[----:B------:R-:W-:Y:S01]  /*2140*/  IMAD.SHL.U32 R128, R98, 0x20, RZ ;  /* 0x0000002062807824 */ /* 0x000fe200078e00ff */
[----:B------:R-:W-:Y:S01]  /*2150*/  IADD3 R12, R212, 0x40, RZ ;  /* 0x00000040d40c7810 */ /* 0x000fe20007ffe0ff */
[----:B------:R-:W-:Y:S01]  /*2160*/  IMAD.SHL.U32 R130, R98, 0x40, RZ ;  /* 0x0000004062827824 */ /* 0x000fe200078e00ff */
[----:B------:R-:W-:Y:S01]  /*2170*/  SHF.R.S32.HI R147, RZ, 0x1f, R14 ;  /* 0x0000001fff937819 */ /* 0x000fe2000001140e */
[----:B------:R-:W-:Y:S01]  /*2180*/  IMAD R121, R111, 0x50, RZ ;  /* 0x000000506f797824 */ /* 0x000fe200078e02ff */
[----:B------:R-:W-:Y:S01]  /*2190*/  SHF.R.S32.HI R145, RZ, 0x1f, R12 ;  /* 0x0000001fff917819 */ /* 0x000fe2000001140c */
[C---:B------:R-:W-:Y:S01]  /*21a0*/  IMAD.SHL.U32 R28, R110.reuse, 0x20, RZ ;  /* 0x000000206e1c7824 */ /* 0x040fe200078e00ff */
[----:B------:R-:W-:Y:S01]  /*21b0*/  LOP3.LUT R26, R9, 0x1, RZ, 0xc0, !PT ;  /* 0x00000001091a7812 */ /* 0x000fe200078ec0ff */
[----:B------:R-:W-:Y:S01]  /*21c0*/  IMAD.SHL.U32 R27, R110, 0x40, RZ ;  /* 0x000000406e1b7824 */ /* 0x000fe200078e00ff */
[----:B-1----:R-:W-:Y:S01]  /*21d0*/  LEA.HI R150, R150, 0x8, RZ, 0x19 ;  /* 0x0000000896967811 */ /* 0x002fe200078fc8ff */
[----:B------:R-:W-:Y:S01]  /*21e0*/  IMAD.X R113, R20, 0x1, R3, P3 ;  /* 0x0000000114717824 */ /* 0x000fe200018e0603 */
[----:B------:R-:W-:-:S02]  /*21f0*/  SHF.R.S32.HI R8, RZ, 0x1f, R25 ;  /* 0x0000001fff087819 */ /* 0x000fc40000011419 */
        /* <DEDUP_REMOVED lines=24> */
[----:B------:R-:W-:Y:S02]  /*2380*/  IMAD R7, R212, R111, R0 ;  /* 0x0000006fd4077224 */ /* 0x000fe400078e0200 */
[----:B-----5:R-:W-:Y:S01]  /*2390*/  IMAD.WIDE.U32 R100, R143, R104, R100 ;  /* 0x000000688f647225 */ /* 0x020fe200078e0064 */
[----:B------:R-:W-:-:S02]  /*23a0*/  SHF.R.S32.HI R0, RZ, 0x1f, R5 ;  /* 0x0000001fff007819 */ /* 0x000fc40000011405 */
[----:B------:R-:W-:Y:S01]  /*23b0*/  IADD3 R4, R213, R4, RZ ;  /* 0x00000004d5047210 */ /* 0x000fe20007ffe0ff */
[----:B------:R-:W-:Y:S01]  /*23c0*/  IMAD.IADD R107, R107, 0x1, R7 ;  /* 0x000000016b6b7824 */ /* 0x000fe200078e0207 */
[CC--:B------:R-:W-:Y:S01]  /*23d0*/  LEA.HI R13, R0.reuse, R5.reuse, RZ, 0x3 ;  /* 0x00000005000d7211 */ /* 0x0c0fe200078f18ff */
[----:B------:R-:W-:Y:S01]  /*23e0*/  IMAD.IADD R109, R7, 0x1, R109 ;  /* 0x00000001076d7824 */ /* 0x000fe200078e026d */
[----:B------:R-:W-:Y:S01]  /*23f0*/  LEA.HI R0, R0, R5, RZ, 0x6 ;  /* 0x0000000500007211 */ /* 0x000fe200078f30ff */
[C---:B------:R-:W-:Y:S01]  /*2400*/  IMAD.WIDE.U32 R102, R143.reuse, R104, R102 ;  /* 0x000000688f667225 */ /* 0x040fe200078e0066 */
[----:B------:R-:W-:Y:S02]  /*2410*/  SHF.R.S32.HI R7, RZ, 0x1f, R4 ;  /* 0x0000001fff077819 */ /* 0x000fe40000011404 */
[----:B------:R-:W-:Y:S01]  /*2420*/  SHF.R.S32.HI R5, RZ, 0x6, R0 ;  /* 0x00000006ff057819 */ /* 0x000fe20000011400 */
[----:B------:R-:W-:Y:S01]  /*2430*/  IMAD.WIDE.U32 R106, R143, R110, R106 ;  /* 0x0000006e8f6a7225 */ /* 0x000fe200078e006a */
[----:B------:R-:W-:-:S02]  /*2440*/  LOP3.LUT R0, R224, 0x38, R13, 0xf8, !PT ;  /* 0x00000038e0007812 */ /* 0x000fc400078ef80d */
[----:B------:R-:W-:Y:S01]  /*2450*/  LOP3.LUT R6, R223, 0x38, R13, 0xf8, !PT ;  /* 0x00000038df067812 */ /* 0x000fe200078ef80d */
[C---:B------:R-:W-:Y:S01]  /*2460*/  IMAD R134, R5.reuse, 0x1400, R227 ;  /* 0x0000140005867824 */ /* 0x040fe200078e02e3 */
[----:B------:R-:W-:Y:S01]  /*2470*/  LOP3.LUT R11, R0, R30, RZ, 0x3c, !PT ;  /* 0x0000001e000b7212 */ /* 0x000fe200078e3cff */
[----:B------:R-:W-:Y:S01]  /*2480*/  IMAD R132, R5, 0x1400, R226 ;  /* 0x0000140005847824 */ /* 0x000fe200078e02e2 */
[-C--:B------:R-:W-:Y:S01]  /*2490*/  LEA.HI R0, R7, R4.reuse, RZ, 0x6 ;  /* 0x0000000407007211 */ /* 0x080fe200078f30ff */
[----:B------:R-:W-:Y:S01]  /*24a0*/  IMAD R142, R5, 0x1400, R228 ;  /* 0x00001400058e7824 */ /* 0x000fe200078e02e4 */
[----:B------:R-:W-:Y:S01]  /*24b0*/  LEA.HI R4, R7, R4, RZ, 0x3 ;  /* 0x0000000407047211 */ /* 0x000fe200078f18ff */
[----:B------:R-:W-:Y:S01]  /*24c0*/  IMAD.IADD R134, R134, 0x1, R11 ;  /* 0x0000000186867824 */ /* 0x000fe200078e020b */
[----:B------:R-:W-:Y:S01]  /*24d0*/  SHF.R.S32.HI R7, RZ, 0x6, R0 ;  /* 0x00000006ff077819 */ /* 0x000fe20000011400 */
[----:B------:R-:W-:Y:S01]  /*24e0*/  IMAD R11, R105, 0x50, RZ ;  /* 0x00000050690b7824 */ /* 0x000fe200078e02ff */
[----:B------:R-:W-:Y:S01]  /*24f0*/  LOP3.LUT R0, R13, 0x38, RZ, 0xc0, !PT ;  /* 0x000000380d007812 */ /* 0x000fe200078ec0ff */
[----:B------:R-:W-:Y:S01]  /*2500*/  IMAD.WIDE.U32 R108, R143, R110, R108 ;  /* 0x0000006e8f6c7225 */ /* 0x000fe200078e006c */
[----:B------:R-:W-:-:S02]  /*2510*/  LOP3.LUT R10, R223, 0x38, R4, 0xf8, !PT ;  /* 0x00000038df0a7812 */ /* 0x000fc400078ef804 */
[----:B------:R-:W-:Y:S01]  /*2520*/  LOP3.LUT R0, R0, 0x1c0, R31, 0xf8, !PT ;  /* 0x000001c000007812 */ /* 0x000fe200078ef81f */
[C---:B------:R-:W-:Y:S01]  /*2530*/  IMAD R135, R7.reuse, 0x1400, R228 ;  /* 0x0000140007877824 */ /* 0x040fe200078e02e4 */
[----:B------:R-:W-:Y:S01]  /*2540*/  LOP3.LUT R15, R6, R21, RZ, 0x3c, !PT ;  /* 0x00000015060f7212 */ /* 0x000fe200078e3cff */
[C---:B------:R-:W-:Y:S01]  /*2550*/  IMAD R133, R7.reuse, 0x1400, R227 ;  /* 0x0000140007857824 */ /* 0x040fe200078e02e3 */
[----:B------:R-:W-:Y:S01]  /*2560*/  LOP3.LUT R5, R0, R229, RZ, 0x3c, !PT ;  /* 0x000000e500057212 */ /* 0x000fe200078e3cff */
[----:B------:R-:W-:Y:S01]  /*2570*/  IMAD R131, R7, 0x1400, R226 ;  /* 0x0000140007837824 */ /* 0x000fe200078e02e2 */
[----:B------:R-:W-:Y:S01]  /*2580*/  LOP3.LUT R6, R4, 0x38, RZ, 0xc0, !PT ;  /* 0x0000003804067812 */ /* 0x000fe200078ec0ff */
[----:B------:R-:W-:Y:S01]  /*2590*/  IMAD.IADD R132, R132, 0x1, R15 ;  /* 0x0000000184847824 */ /* 0x000fe200078e020f */
[----:B------:R-:W-:Y:S01]  /*25a0*/  LOP3.LUT R10, R10, R21, RZ, 0x3c, !PT ;  /* 0x000000150a0a7212 */ /* 0x000fe200078e3cff */
[----:B------:R-:W-:Y:S01]  /*25b0*/  IMAD.IADD R142, R142, 0x1, R5 ;  /* 0x000000018e8e7824 */ /* 0x000fe200078e0205 */
[----:B------:R-:W-:Y:S01]  /*25c0*/  SHF.R.S32.HI R5, RZ, 0x1f, R143 ;  /* 0x0000001fff057819 */ /* 0x000fe2000001148f */
[----:B------:R-:W-:Y:S01]  /*25d0*/  IMAD R7, R99, 0x50, RZ ;  /* 0x0000005063077824 */ /* 0x000fe200078e02ff */
[----:B------:R-:W-:Y:S01]  /*25e0*/  LOP3.LUT R8, R224, 0x38, R4, 0xf8, !PT ;  /* 0x00000038e0087812 */ /* 0x000fe200078ef804 */
[----:B------:R-:W-:Y:S01]  /*25f0*/  IMAD.WIDE.U32 R98, R98, 0x50, RZ ;  /* 0x0000005062627825 */ /* 0x000fe200078e00ff */
[----:B------:R-:W-:-:S02]  /*2600*/  LOP3.LUT R6, R6, 0x1c0, R31, 0xf8, !PT ;  /* 0x000001c006067812 */ /* 0x000fc400078ef81f */
[----:B------:R-:W-:Y:S01]  /*2610*/  LOP3.LUT R8, R8, R30, RZ, 0x3c, !PT ;  /* 0x0000001e08087212 */ /* 0x000fe200078e3cff */
[----:B------:R-:W-:Y:S01]  /*2620*/  IMAD R0, R5, R104, RZ ;  /* 0x0000006805007224 */ /* 0x000fe200078e02ff */
[----:B------:R-:W-:Y:S01]  /*2630*/  LOP3.LUT R6, R6, R229, RZ, 0x3c, !PT ;  /* 0x000000e506067212 */ /* 0x000fe200078e3cff */
[----:B------:R-:W-:Y:S01]  /*2640*/  IMAD.SHL.U32 R31, R104, 0x40, RZ ;  /* 0x00000040681f7824 */ /* 0x000fe200078e00ff */
[----:B------:R-:W-:Y:S01]  /*2650*/  SHF.L.U64.HI R30, R110, 0x5, R111 ;  /* 0x000000056e1e7819 */ /* 0x000fe2000001026f */
[----:B------:R-:W-:Y:S01]  /*2660*/  IMAD R21, R143, R105, R0 ;  /* 0x000000698f157224 */ /* 0x000fe200078e0200 */
[----:B------:R-:W-:Y:S01]  /*2670*/  SHF.R.S32.HI R14, RZ, 0x3, R13 ;  /* 0x00000003ff0e7819 */ /* 0x000fe2000001140d */
[----:B------:R-:W-:Y:S01]  /*2680*/  IMAD R0, R5, R110, RZ ;  /* 0x0000006e05007224 */ /* 0x000fe200078e02ff */
[----:B------:R-:W-:Y:S01]  /*2690*/  LOP3.LUT R13, R13, 0xfffffff8, RZ, 0xc0, !PT ;  /* 0xfffffff80d0d7812 */ /* 0x000fe200078ec0ff */
[----:B------:R-:W-:Y:S01]  /*26a0*/  IMAD.WIDE.U32 R104, R104, 0x50, RZ ;  /* 0x0000005068687825 */ /* 0x000fe200078e00ff */
[----:B------:R-:W-:-:S02]  /*26b0*/  IADD3 R131, R131, R10, RZ ;  /* 0x0000000a83837210 */ /* 0x000fc40007ffe0ff */
[----:B------:R-:W-:Y:S01]  /*26c0*/  SHF.R.S32.HI R12, RZ, 0x3, R4 ;  /* 0x00000003ff0c7819 */ /* 0x000fe20000011404 */
[----:B------:R-:W-:Y:S01]  /*26d0*/  IMAD R15, R143, R111, R0 ;  /* 0x0000006f8f0f7224 */ /* 0x000fe200078e0200 */
[----:B------:R-:W-:Y:S01]  /*26e0*/  SEL R0, RZ, 0x8, P2 ;  /* 0x00000008ff007807 */ /* 0x000fe20001000000 */
[----:B------:R-:W-:Y:S01]  /*26f0*/  IMAD.WIDE.U32 R110, R110, 0x50, RZ ;  /* 0x000000506e6e7825 */ /* 0x000fe200078e00ff */
[----:B------:R-:W-:Y:S02]  /*2700*/  IADD3 R5, R95, R37, RZ ;  /* 0x000000255f057210 */ /* 0x000fe40007ffe0ff */
[----:B------:R-:W-:Y:S01]  /*2710*/  LOP3.LUT R0, R9, R0, RZ, 0xfc, !PT ;  /* 0x0000000009007212 */ /* 0x000fe200078efcff */
[----:B------:R-:W-:Y:S01]  /*2720*/  IMAD.IADD R122, R105, 0x1, R11 ;  /* 0x00000001697a7824 */ /* 0x000fe200078e020b */
[----:B------:R-:W-:Y:S01]  /*2730*/  LOP3.LUT R11, R4, 0xfffffff8, RZ, 0xc0, !PT ;  /* 0xfffffff8040b7812 */ /* 0x000fe200078ec0ff */
[----:B------:R-:W-:Y:S01]  /*2740*/  IMAD.IADD R133, R133, 0x1, R8 ;  /* 0x0000000185857824 */ /* 0x000fe200078e0208 */
[----:B------:R-:W-:Y:S01]  /*2750*/  IADD3 R121, R111, R121, RZ ;  /* 0x000000796f797210 */ /* 0x000fe20007ffe0ff */
[----:B------:R-:W-:Y:S01]  /*2760*/  IMAD.IADD R135, R135, 0x1, R6 ;  /* 0x0000000187877824 */ /* 0x000fe200078e0206 */
[C---:B------:R-:W-:Y:S01]  /*2770*/  LOP3.LUT R10, R0.reuse, 0x2, RZ, 0xc0, !PT ;  /* 0x00000002000a7812 */ /* 0x040fe200078ec0ff */
[----:B------:R-:W-:Y:S01]  /*2780*/  IMAD.IADD R120, R99, 0x1, R7 ;  /* 0x0000000163787824 */ /* 0x000fe200078e0207 */
[C---:B------:R-:W-:Y:S01]  /*2790*/  LOP3.LUT R9, R0.reuse, 0x4, RZ, 0xc0, !PT ;  /* 0x0000000400097812 */ /* 0x040fe200078ec0ff */
[----:B------:R-:W-:Y:S01]  /*27a0*/  IMAD.IADD R25, R101, 0x1, R21 ;  /* 0x0000000165197824 */ /* 0x000fe200078e0215 */
[----:B------:R-:W-:Y:S01]  /*27b0*/  LOP3.LUT R8, R0, 0x8, RZ, 0xc0, !PT ;  /* 0x0000000800087812 */ /* 0x000fe200078ec0ff */
[----:B------:R-:W-:Y:S01]  /*27c0*/  IMAD.IADD R20, R107, 0x1, R15 ;  /* 0x000000016b147824 */ /* 0x000fe200078e020f */
[----:B------:R-:W-:Y:S01]  /*27d0*/  SHF.R.S32.HI R7, RZ, 0x1f, R13 ;  /* 0x0000001fff077819 */ /* 0x000fe2000001140d */
[----:B------:R-:W-:Y:S01]  /*27e0*/  IMAD.SHL.U32 R118, R118, 0x2, RZ ;  /* 0x0000000276767824 */ /* 0x000fe200078e00ff */
[----:B------:R-:W-:Y:S01]  /*27f0*/  SHF.R.S32.HI R6, RZ, 0x1f, R11 ;  /* 0x0000001fff067819 */ /* 0x000fe2000001140b */
[----:B------:R-:W-:-:S02]  /*2800*/  IMAD.IADD R21, R21, 0x1, R103 ;  /* 0x0000000115157824 */ /* 0x000fc400078e0267 */
[----:B------:R-:W-:-:S07]  /*2810*/  IMAD.IADD R15, R15, 0x1, R109 ;  /* 0x000000010f0f7824 */ /* 0x000fce00078e026d */
.L_x_2982:
[----:B---3--:R-:W2:Y:S01]  /*2820*/  LDL.LU R39, [R1+0xc] ;  /* 0x00000c0001277983 */ /* 0x008ea20000300800 */
        /* <DEDUP_REMOVED lines=24> */
[----:B------:R-:W-:Y:S01]  /*29b0*/  IMAD R4, R3, 0x2, R16 ;  /* 0x0000000203047824 */ /* 0x000fe200078e0210 */
[----:B------:R-:W-:Y:S02]  /*29c0*/  LEA.HI.X R57, R36, R117, R37, 0x1, P6 ;  /* 0x0000007524397211 */ /* 0x000fe400030f0c25 */
[----:B------:R-:W-:Y:S02]  /*29d0*/  MOV R24, R41 ;  /* 0x0000002900187202 */ /* 0x000fe40000000f00 */
        /* <DEDUP_REMOVED lines=33> */
[-C--:B------:R-:W-:Y:S01]  /*2bf0*/  ISETP.GE.AND P5, PT, R22, R115.reuse, PT ;  /* 0x000000731600720c */ /* 0x080fe20003fa6270 */
[----:B------:R-:W-:Y:S01]  /*2c00*/  IMAD.X R38, R0, 0x1, R20, P2 ;  /* 0x0000000100267824 */ /* 0x000fe200010e0614 */
[C---:B------:R-:W-:Y:S01]  /*2c10*/  LEA R36, P2, R37.reuse, UR4, 0x1 ;  /* 0x0000000425247c11 */ /* 0x040fe2000f8408ff */
[----:B------:R-:W-:Y:S01]  /*2c20*/  IMAD.X R40, R114, 0x1, R25, P4 ;  /* 0x0000000172287824 */ /* 0x000fe200020e0619 */
[----:B------:R-:W-:Y:S01]  /*2c30*/  CS2R R126, SRZ ;  /* 0x00000000007e7805 */ /* 0x000fe2000001ff00 */
[----:B------:R-:W-:Y:S01]  /*2c40*/  ULDC.64 UR6, c[0x0][0x208] ;  /* 0x0000820000067ab9 */ /* 0x000fe20000000a00 */
[----:B------:R-:W-:Y:S01]  /*2c50*/  LEA.HI.X R37, R37, UR5, R38, 0x1, P2 ;  /* 0x0000000525257c11 */ /* 0x000fe200090f0c26 */
[----:B------:R-:W-:Y:S01]  /*2c60*/  ULDC.64 UR4, c[0x0][0x400] ;  /* 0x0001000000047ab9 */ /* 0x000fe20000000a00 */
[----:B------:R-:W-:-:S02]  /*2c70*/  ISETP.GE.AND P4, PT, R215, R115, PT ;  /* 0x00000073d700720c */ /* 0x000fc40003f86270 */
[----:B------:R-:W-:-:S03]  /*2c80*/  LEA R38, P2, R39, UR4, 0x1 ;  /* 0x0000000427267c11 */ /* 0x000fc6000f8408ff */
[----:B------:R0:W5:Y:S01]  /*2c90*/  @!P5 LDG.E.64 R124, desc[UR6][R36.64] ;  /* 0x00000006247cd981 */ /* 0x000162000c1e1b00 */
        /* <DEDUP_REMOVED lines=16> */
.L_x_2879:
[----:B------:R-:W-:Y:S05]  /*2da0*/  BSYNC B1 ;  /* 0x0000000000017941 */ /* 0x000fea0003800000 */
.L_x_2878:
[----:B0----5:R-:W-:Y:S01]  /*2db0*/  IMAD.MOV.U32 R37, RZ, RZ, R79 ;  /* 0x000000ffff257224 */ /* 0x021fe200078e004f */
[----:B------:R-:W-:Y:S01]  /*2dc0*/  MOV R36, R78 ;  /* 0x0000004e00247202 */ /* 0x000fe20000000f00 */
[----:B------:R-:W-:Y:S01]  /*2dd0*/  IMAD.MOV.U32 R38, RZ, RZ, R82 ;  /* 0x000000ffff267224 */ /* 0x000fe200078e0052 */
[----:B------:R-:W-:Y:S01]  /*2de0*/  IADD3 R39, R212, 0x20, RZ ;  /* 0x00000020d4277810 */ /* 0x000fe20007ffe0ff */
[----:B------:R-:W-:Y:S01]  /*2df0*/  BSSY B1, `(.L_x_2880) ;  /* 0x0000040000017945 */ /* 0x000fe20003800000 */
[----:B------:R-:W-:Y:S01]  /*2e00*/  PRMT R161, R37, 0x5410, R36 ;  /* 0x0000541025a17816 */ /* 0x000fe20000000024 */
[----:B------:R-:W-:Y:S01]  /*2e10*/  IMAD.MOV.U32 R36, RZ, RZ, R83 ;  /* 0x000000ffff247224 */ /* 0x000fe200078e0053 */
[----:B------:R-:W-:Y:S01]  /*2e20*/  ISETP.GE.AND P4, PT, R39, R3, PT ;  /* 0x000000032700720c */ /* 0x000fe20003f86270 */
[----:B------:R-:W-:Y:S01]  /*2e30*/  IMAD.MOV.U32 R37, RZ, RZ, R90 ;  /* 0x000000ffff257224 */ /* 0x000fe200078e005a */
[----:B------:R-:W-:Y:S02]  /*2e40*/  CS2R R66, SRZ ;  /* 0x0000000000427805 */ /* 0x000fe4000001ff00 */
        /* <DEDUP_REMOVED lines=9> */
[----:B------:R-:W-:Y:S01]  /*2ee0*/  PRMT R151, R38, 0x7610, R151 ;  /* 0x0000761026977816 */ /* 0x000fe20000000097 */
[----:B------:R-:W-:Y:S01]  /*2ef0*/  IMAD.MOV.U32 R36, RZ, RZ, R80 ;  /* 0x000000ffff247224 */ /* 0x000fe200078e0050 */
[----:B------:R-:W-:-:S02]  /*2f00*/  MOV R38, R88 ;  /* 0x0000005800267202 */ /* 0x000fc40000000f00 */
[----:B------:R-:W-:Y:S02]  /*2f10*/  CS2R R72, SRZ ;  /* 0x0000000000487805 */ /* 0x000fe4000001ff00 */
[----:B------:R-:W-:Y:S01]  /*2f20*/  PRMT R153, R37, 0x7610, R153 ;  /* 0x0000761025997816 */ /* 0x000fe20000000099 */
[----:B------:R-:W-:Y:S01]  /*2f30*/  IMAD.MOV.U32 R37, RZ, RZ, R81 ;  /* 0x000000ffff257224 */ /* 0x000fe200078e0051 */
[----:B------:R-:W-:-:S04]  /*2f40*/  CS2R R76, SRZ ;  /* 0x00000000004c7805 */ /* 0x000fc8000001ff00 */
[----:B------:R-:W-:Y:S01]  /*2f50*/  PRMT R162, R36, 0x5410, R37 ;  /* 0x0000541024a27816 */ /* 0x000fe20000000025 */
[----:B------:R-:W-:Y:S02]  /*2f60*/  IMAD.MOV.U32 R36, RZ, RZ, R89 ;  /* 0x000000ffff247224 */ /* 0x000fe400078e0059 */
[----:B------:R-:W-:-:S03]  /*2f70*/  IMAD.MOV.U32 R37, RZ, RZ, R116 ;  /* 0x000000ffff257224 */ /* 0x000fc600078e0074 */
[----:B------:R-:W-:Y:S01]  /*2f80*/  PRMT R165, R38, 0x5410, R36 ;  /* 0x0000541026a57816 */ /* 0x000fe20000000024 */
[----:B------:R-:W-:Y:S02]  /*2f90*/  IMAD.MOV.U32 R36, RZ, RZ, R117 ;  /* 0x000000ffff247224 */ /* 0x000fe400078e0075 */
[----:B------:R-:W-:-:S03]  /*2fa0*/  IMAD.MOV.U32 R38, RZ, RZ, R126 ;  /* 0x000000ffff267224 */ /* 0x000fc600078e007e */
[----:B------:R-:W-:Y:S01]  /*2fb0*/  PRMT R166, R37, 0x5410, R36 ;  /* 0x0000541025a67816 */ /* 0x000fe20000000024 */
[----:B------:R-:W-:Y:S01]  /*2fc0*/  IMAD.MOV.U32 R37, RZ, RZ, R127 ;  /* 0x000000ffff257224 */ /* 0x000fe200078e007f */
[----:B------:R-:W-:-:S04]  /*2fd0*/  PRMT R151, R151, 0x5410, R38 ;  /* 0x0000541097977816 */ /* 0x000fc80000000026 */
        /* <DEDUP_REMOVED lines=33> */
.L_x_2881:
[----:B------:R-:W-:Y:S05]  /*31f0*/  BSYNC B1 ;  /* 0x0000000000017941 */ /* 0x000fea0003800000 */
.L_x_2880:
        /* <DEDUP_REMOVED lines=44> */
.L_x_2883:
[----:B------:R-:W-:Y:S05]  /*34c0*/  BSYNC B1 ;  /* 0x0000000000017941 */ /* 0x000fea0003800000 */
.L_x_2882:
[----:B------:R-:W2:Y:S01]  /*34d0*/  LDL R0, [R1+0x5c] ;  /* 0x00005c0001007983 */ /* 0x000ea20000100800 */
[----:B0-----:R-:W-:Y:S01]  /*34e0*/  IMAD.MOV.U32 R37, RZ, RZ, R67 ;  /* 0x000000ffff257224 */ /* 0x001fe200078e0043 */
[----:B------:R-:W-:Y:S01]  /*34f0*/  MOV R36, R66 ;  /* 0x0000004200247202 */ /* 0x000fe20000000f00 */
[----:B------:R-:W-:Y:S01]  /*3500*/  IMAD.MOV.U32 R38, RZ, RZ, R70 ;  /* 0x000000ffff267224 */ /* 0x000fe200078e0046 */
[----:B------:R-:W-:Y:S02]  /*3510*/  PRMT R140, R136, 0x7610, R140 ;  /* 0x00007610888c7816 */ /* 0x000fe4000000008c */
        /* <DEDUP_REMOVED lines=14> */
[----:B------:R-:W-:Y:S02]  /*3600*/  IMAD.MOV.U32 R36, RZ, RZ, R77 ;  /* 0x000000ffff247224 */ /* 0x000fe400078e004d */
[----:B------:R-:W-:-:S03]  /*3610*/  IMAD.MOV.U32 R38, RZ, RZ, R73 ;  /* 0x000000ffff267224 */ /* 0x000fc600078e0049 */
[----:B------:R-:W-:Y:S01]  /*3620*/  PRMT R160, R37, 0x5410, R36 ;  /* 0x0000541025a07816 */ /* 0x000fe20000000024 */
[----:B-----5:R-:W-:Y:S01]  /*3630*/  IMAD.MOV.U32 R37, RZ, RZ, R46 ;  /* 0x000000ffff257224 */ /* 0x020fe200078e002e */
[----:B------:R-:W-:Y:S01]  /*3640*/  PRMT R157, R38, 0x7610, R157 ;  /* 0x00007610269d7816 */ /* 0x000fe2000000009d */
[----:B------:R-:W-:Y:S01]  /*3650*/  IMAD.MOV.U32 R36, RZ, RZ, R47 ;  /* 0x000000ffff247224 */ /* 0x000fe200078e002f */
[----:B------:R-:W-:-:S04]  /*3660*/  MOV R38, R41 ;  /* 0x0000002900267202 */ /* 0x000fc80000000f00 */
[----:B------:R-:W-:Y:S01]  /*3670*/  PRMT R86, R37, 0x5410, R36 ;  /* 0x0000541025567816 */ /* 0x000fe20000000024 */
[----:B------:R-:W-:Y:S01]  /*3680*/  IMAD.MOV.U32 R36, RZ, RZ, R59 ;  /* 0x000000ffff247224 */ /* 0x000fe200078e003b */
[----:B------:R-:W-:-:S04]  /*3690*/  MOV R37, R58 ;  /* 0x0000003a00257202 */ /* 0x000fc80000000f00 */
[----:B------:R-:W-:Y:S01]  /*36a0*/  PRMT R137, R37, 0x5410, R36 ;  /* 0x0000541025897816 */ /* 0x000fe20000000024 */
[----:B------:R-:W-:Y:S02]  /*36b0*/  IMAD.MOV.U32 R37, RZ, RZ, R43 ;  /* 0x000000ffff257224 */ /* 0x000fe400078e002b */
[----:B------:R-:W-:Y:S01]  /*36c0*/  IMAD.MOV.U32 R36, RZ, RZ, R44 ;  /* 0x000000ffff247224 */ /* 0x000fe200078e002c */
[----:B--2---:R-:W-:Y:S01]  /*36d0*/  R2UR UR4, R0 ;  /* 0x00000000000472ca */ /* 0x004fe200000e0000 */
[----:B------:R-:W-:-:S05]  /*36e0*/  IMAD.MOV.U32 R0, RZ, RZ, R63 ;  /* 0x000000ffff007224 */ /* 0x000fca00078e003f */
[----:B------:R-:W-:Y:S01]  /*36f0*/  PRMT R140, R140, 0x5410, R0 ;  /* 0x000054108c8c7816 */ /* 0x000fe20000000000 */
[----:B------:R-:W-:-:S05]  /*3700*/  IMAD.MOV.U32 R0, RZ, RZ, R71 ;  /* 0x000000ffff007224 */ /* 0x000fca00078e0047 */
[----:B------:R-:W-:Y:S01]  /*3710*/  PRMT R155, R155, 0x5410, R0 ;  /* 0x000054109b9b7816 */ /* 0x000fe20000000000 */
[----:B------:R-:W-:Y:S01]  /*3720*/  IMAD.MOV.U32 R0, RZ, RZ, R65 ;  /* 0x000000ffff007224 */ /* 0x000fe200078e0041 */
[----:B------:R-:W-:-:S04]  /*3730*/  UISETP.NE.AND UP0, UPT, UR4, 0x3, UPT ;  /* 0x000000030400788c */ /* 0x000fc8000bf05270 */
[----:B------:R-:W-:Y:S01]  /*3740*/  PRMT R141, R141, 0x5410, R0 ;  /* 0x000054108d8d7816 */ /* 0x000fe20000000000 */
[----:B------:R-:W-:Y:S01]  /*3750*/  IMAD.MOV.U32 R0, RZ, RZ, R40 ;  /* 0x000000ffff007224 */ /* 0x000fe200078e0028 */
[----:B------:R-:W-:-:S04]  /*3760*/  PLOP3.LUT P2, PT, PT, PT, UP0, 0x80, 0x0 ;  /* 0x000000000000781c */ /* 0x000fc80003f4f008 */
[----:B------:R-:W-:Y:S01]  /*3770*/  PRMT R84, R0, 0x7610, R84 ;  /* 0x0000761000547816 */ /* 0x000fe20000000054 */
[----:B------:R-:W-:-:S03]  /*3780*/  IMAD.MOV.U32 R0, RZ, RZ, R52 ;  /* 0x000000ffff007224 */ /* 0x000fc600078e0034 */
[----:B------:R-:W-:Y:S01]  /*3790*/  PRMT R84, R84, 0x5410, R38 ;  /* 0x0000541054547816 */ /* 0x000fe20000000026 */
[----:B------:R-:W-:Y:S01]  /*37a0*/  IMAD.MOV.U32 R38, RZ, RZ, R53 ;  /* 0x000000ffff267224 */ /* 0x000fe200078e0035 */
[----:B------:R-:W-:Y:S01]  /*37b0*/  PRMT R136, R0, 0x7610, R136 ;  /* 0x0000761000887816 */ /* 0x000fe20000000088 */
[----:B------:R-:W-:-:S03]  /*37c0*/  IMAD.MOV.U32 R0, RZ, RZ, R42 ;  /* 0x000000ffff007224 */ /* 0x000fc600078e002a */
        /* <DEDUP_REMOVED lines=11> */
[----:B------:R-:W-:Y:S02]  /*3880*/  PRMT R158, R36, 0x7610, R158 ;  /* 0x00007610249e7816 */ /* 0x000fe4000000009e */
[----:B------:R-:W-:Y:S01]  /*3890*/  PRMT R159, R159, 0x5410, R0 ;  /* 0x000054109f9f7816 */ /* 0x000fe20000000000 */
[----:B------:R-:W-:Y:S06]  /*38a0*/  @!P2 BRA `(.L_x_2884) ;  /* 0x000000000004a947 */ /* 0x000fec0003800000 */
[----:B------:R-:W-:Y:S01]  /*38b0*/  BPT.TRAP 0x1 ;  /* 0x000000040000795c */ /* 0x000fe20000300000 */
.L_x_2884:
[----:B------:R-:W-:Y:S01]  /*38c0*/  LEA R0, R17, R16, 0x3 ;  /* 0x0000001011007211 */ /* 0x000fe200078e18ff */
[----:B------:R-:W-:Y:S01]  /*38d0*/  BSSY B1, `(.L_x_2885) ;  /* 0x0000004000017945 */ /* 0x000fe20003800000 */
[----:B------:R-:W-:-:S04]  /*38e0*/  SHF.L.U32 R114, R219, 0x1f, RZ ;  /* 0x0000001fdb727819 */ /* 0x000fc800000006ff */
[----:B------:R-:W0:Y:S02]  /*38f0*/  SYNCS.PHASECHK.TRANS64.TRYWAIT P6, [R0+URZ+0x38890], R114 ;  /* 0x03889072000075a7 */ /* 0x000e2400080c017f */
[----:B0-----:R-:W-:Y:S05]  /*3900*/  @!P6 BRA `(.L_x_2886) ;  /* 0x000002c000f8e947 */ /* 0x001fea0003800000 */
.L_x_3304:
[----:B------:R-:W-:Y:S05]  /*3910*/  BSYNC B1 ;  /* 0x0000000000017941 */ /* 0x000fea0003800000 */
.L_x_2885:
        /* <DEDUP_REMOVED lines=10> */
[--C-:B--2---:R-:W-:Y:S01]  /*39c0*/  HADD2.F32 R152, -RZ, R39.reuse.H0_H0 ;  /* 0x20000027ff987230 */ /* 0x104fe20000004100 */
[----:B------:R-:W-:Y:S02]  /*39d0*/  SHF.R.U32.HI R124, RZ, 0x10, R125 ;  /* 0x00000010ff7c7819 */ /* 0x000fe4000001167d */
[--C-:B------:R-:W-:Y:S01]  /*39e0*/  SHF.R.U64 R125, R126, 0x10, R127.reuse ;  /* 0x000000107e7d7819 */ /* 0x100fe2000000127f */
[----:B------:R-:W-:Y:S01]  /*39f0*/  HADD2.F32 R126, -RZ, R39.H1_H1 ;  /* 0x30000027ff7e7230 */ /* 0x000fe20000004100 */
[----:B------:R-:W-:Y:S01]  /*3a00*/  SHF.R.U32.HI R139, RZ, 0x10, R127 ;  /* 0x00000010ff8b7819 */ /* 0x000fe2000001167f */
[----:B------:R-:W-:Y:S02]  /*3a10*/  HADD2.F32 R138, -RZ, R138.H0_H0 ;  /* 0x2000008aff8a7230 */ /* 0x000fe40000004100 */
[----:B------:R-:W-:Y:S02]  /*3a20*/  HADD2.F32 R154, -RZ, R125.H0_H0 ;  /* 0x2000007dff9a7230 */ /* 0x000fe40000004100 */
[----:B------:R-:W-:-:S02]  /*3a30*/  HADD2.F32 R139, -RZ, R139.H0_H0 ;  /* 0x2000008bff8b7230 */ /* 0x000fc40000004100 */
[--C-:B------:R-:W-:Y:S02]  /*3a40*/  HADD2.F32 R125, -RZ, R37.reuse.H1_H1 ;  /* 0x30000025ff7d7230 */ /* 0x100fe40000004100 */
[----:B------:R-:W-:Y:S02]  /*3a50*/  HADD2.F32 R37, -RZ, R37.H0_H0 ;  /* 0x20000025ff257230 */ /* 0x000fe40000004100 */
[-C--:B------:R-:W-:Y:S01]  /*3a60*/  FMUL.FTZ R39, R126, R139.reuse ;  /* 0x0000008b7e277220 */ /* 0x080fe20000410000 */
[----:B------:R-:W-:Y:S02]  /*3a70*/  HADD2.F32 R127, -RZ, R124.H0_H0 ;  /* 0x2000007cff7f7230 */ /* 0x000fe40000004100 */
[-C--:B------:R-:W-:Y:S01]  /*3a80*/  FMUL.FTZ R124, R125, R154.reuse ;  /* 0x0000009a7d7c7220 */ /* 0x080fe20000410000 */
[C---:B------:R-:W-:Y:S01]  /*3a90*/  FMUL.FTZ R139, R152.reuse, R139 ;  /* 0x0000008b988b7220 */ /* 0x040fe20000410000 */
[C---:B------:R-:W-:Y:S02]  /*3aa0*/  FMUL.FTZ R154, R37.reuse, R154 ;  /* 0x0000009a259a7220 */ /* 0x040fe40000410000 */
[-C--:B------:R-:W-:Y:S01]  /*3ab0*/  FFMA.FTZ R37, R37, R138.reuse, -R124 ;  /* 0x0000008a25257223 */ /* 0x080fe2000001087c */
[-C--:B------:R-:W-:Y:S01]  /*3ac0*/  FFMA.FTZ R39, R152, R127.reuse, -R39 ;  /* 0x0000007f98277223 */ /* 0x080fe20000010827 */
[----:B------:R-:W-:Y:S01]  /*3ad0*/  FFMA.FTZ R124, R125, R138, R154 ;  /* 0x0000008a7d7c7223 */ /* 0x000fe2000001009a */
[----:B------:R-:W-:Y:S01]  /*3ae0*/  FFMA.FTZ R126, R126, R127, R139 ;  /* 0x0000007f7e7e7223 */ /* 0x000fe2000001008b */
[----:B------:R-:W-:-:S02]  /*3af0*/  HADD2.F32 R138, -RZ, R151.H0_H0 ;  /* 0x20000097ff8a7230 */ /* 0x000fc40000004100 */
[----:B------:R-:W-:Y:S01]  /*3b00*/  HADD2.F32 R127, -RZ, R151.H1_H1 ;  /* 0x30000097ff7f7230 */ /* 0x000fe20000004100 */
[----:B------:R-:W-:Y:S01]  /*3b10*/  F2FP.F16.F32.PACK_AB R37, R124, R37 ;  /* 0x000000257c25723e */ /* 0x000fe200000000ff */
[--C-:B------:R-:W-:Y:S01]  /*3b20*/  HADD2.F32 R139, -RZ, R36.reuse.H1_H1 ;  /* 0x30000024ff8b7230 */ /* 0x100fe20000004100 */
[----:B------:R-:W-:Y:S01]  /*3b30*/  F2FP.F16.F32.PACK_AB R39, R126, R39 ;  /* 0x000000277e27723e */ /* 0x000fe200000000ff */
[----:B------:R-:W-:Y:S02]  /*3b40*/  HADD2.F32 R151, -RZ, R36.H0_H0 ;  /* 0x20000024ff977230 */ /* 0x000fe40000004100 */
[----:B------:R-:W-:Y:S02]  /*3b50*/  HADD2.F32 R125, -RZ, R153.H1_H1 ;  /* 0x30000099ff7d7230 */ /* 0x000fe40000004100 */
[--C-:B------:R-:W-:Y:S02]  /*3b60*/  HADD2.F32 R36, -RZ, R38.reuse.H1_H1 ;  /* 0x30000026ff247230 */ /* 0x100fe40000004100 */
[----:B------:R-:W-:Y:S01]  /*3b70*/  FMUL.FTZ R154, R151, R127 ;  /* 0x0000007f979a7220 */ /* 0x000fe20000410000 */
[----:B------:R-:W-:-:S02]  /*3b80*/  HADD2.F32 R152, -RZ, R38.H0_H0 ;  /* 0x20000026ff987230 */ /* 0x000fc40000004100 */
[C---:B------:R-:W-:Y:S01]  /*3b90*/  FMUL.FTZ R38, R139.reuse, R127 ;  /* 0x0000007f8b267220 */ /* 0x040fe20000410000 */
[----:B------:R-:W-:Y:S02]  /*3ba0*/  HADD2.F32 R153, -RZ, R153.H0_H0 ;  /* 0x20000099ff997230 */ /* 0x000fe40000004100 */
[-C--:B------:R-:W-:Y:S01]  /*3bb0*/  FMUL.FTZ R127, R36, R125.reuse ;  /* 0x0000007d247f7220 */ /* 0x080fe20000410000 */
[-C--:B------:R-:W-:Y:S01]  /*3bc0*/  FFMA.FTZ R139, R139, R138.reuse, R154 ;  /* 0x0000008a8b8b7223 */ /* 0x080fe2000001009a */
[C---:B------:R-:W-:Y:S01]  /*3bd0*/  FMUL.FTZ R125, R152.reuse, R125 ;  /* 0x0000007d987d7220 */ /* 0x040fe20000410000 */
[----:B------:R-:W-:Y:S01]  /*3be0*/  FFMA.FTZ R38, R151, R138, -R38 ;  /* 0x0000008a97267223 */ /* 0x000fe20000010826 */
[-C--:B------:R-:W-:Y:S02]  /*3bf0*/  FFMA.FTZ R127, R152, R153.reuse, -R127 ;  /* 0x00000099987f7223 */ /* 0x080fe4000001087f */
[----:B------:R-:W-:Y:S02]  /*3c00*/  FFMA.FTZ R36, R36, R153, R125 ;  /* 0x0000009924247223 */ /* 0x000fe4000001007d */
[----:B------:R-:W-:-:S03]  /*3c10*/  F2FP.F16.F32.PACK_AB R38, R139, R38 ;  /* 0x000000268b26723e */ /* 0x000fc600000000ff */
[----:B------:R-:W-:Y:S02]  /*3c20*/  F2FP.F16.F32.PACK_AB R124, R36, R127 ;  /* 0x0000007f247c723e */ /* 0x000fe400000000ff */
[----:B------:R-:W-:-:S03]  /*3c30*/  IMAD.MOV.U32 R36, RZ, RZ, R38 ;  /* 0x000000ffff247224 */ /* 0x000fc600078e0026 */
[----:B------:R-:W-:-:S07]  /*3c40*/  IMAD.MOV.U32 R38, RZ, RZ, R124 ;  /* 0x000000ffff267224 */ /* 0x000fce00078e007c */
.L_x_2892:
[----:B------:R-:W-:Y:S05]  /*3c50*/  BSYNC B3 ;  /* 0x0000000000037941 */ /* 0x000fea0003800000 */
.L_x_2891:
[----:B------:R-:W-:Y:S02]  /*3c60*/  ULDC.64 UR4, c[0x0][0x208] ;  /* 0x0000820000047ab9 */ /* 0x000fe40000000a00 */
[----:B--2---:R1:W-:Y:S03]  /*3c70*/  STG.E.128 desc[UR4][R56.64], R36 ;  /* 0x0000002438007986 */ /* 0x0043e6000c101d04 */
.L_x_2890:
[----:B------:R-:W-:Y:S05]  /*3c80*/  BSYNC B2 ;  /* 0x0000000000027941 */ /* 0x000fea0003800000 */
.L_x_2889:
        /* <DEDUP_REMOVED lines=48> */
.L_x_2896:
[----:B------:R-:W-:Y:S05]  /*3f90*/  BSYNC B3 ;  /* 0x0000000000037941 */ /* 0x000fea0003800000 */
.L_x_2895:
[----:B------:R-:W-:Y:S02]  /*3fa0*/  ULDC.64 UR4, c[0x0][0x208] ;  /* 0x0000820000047ab9 */ /* 0x000fe40000000a00 */
[----:B--2---:R2:W-:Y:S03]  /*3fb0*/  STG.E.128 desc[UR4][R56.64+0x80], R36 ;  /* 0x0000802438007986 */ /* 0x0045e6000c101d04 */
.L_x_2894:
[----:B------:R-:W-:Y:S05]  /*3fc0*/  BSYNC B2 ;  /* 0x0000000000027941 */ /* 0x000fea0003800000 */
.L_x_2893:
        /* <DEDUP_REMOVED lines=48> */
.L_x_2900:
[----:B------:R-:W-:Y:S05]  /*42d0*/  BSYNC B3 ;  /* 0x0000000000037941 */ /* 0x000fea0003800000 */
.L_x_2899:
[----:B------:R-:W-:Y:S02]  /*42e0*/  ULDC.64 UR4, c[0x0][0x208] ;  /* 0x0000820000047ab9 */ /* 0x000fe40000000a00 */
[----:B--2---:R3:W-:Y:S03]  /*42f0*/  STG.E.128 desc[UR4][R56.64+0x100], R36 ;  /* 0x0001002438007986 */ /* 0x0047e6000c101d04 */
.L_x_2898:
[----:B------:R-:W-:Y:S05]  /*4300*/  BSYNC B2 ;  /* 0x0000000000027941 */ /* 0x000fea0003800000 */
.L_x_2897:
[----:B------:R-:W-:-:S13]  /*4310*/  ISETP.NE.AND P3, PT, R8, RZ, PT ;  /* 0x000000ff0800720c */ /* 0x000fda0003f65270 */
[----:B------:R-:W-:Y:S05]  /*4320*/  @!P3 BRA `(.L_x_2888) ;  /* 0x0000000000bcb947 */ /* 0x000fea0003800000 */
[----:B-123--:R1:W2:Y:S01]  /*4330*/  LDS.128 R36, [R4+0x2bc00] ;  /* 0x02bc000004247984 */ /* 0x00e2a20000000c00 */
[----:B------:R-:W-:Y:S01]  /*4340*/  ISETP.GE.AND P3, PT, R216, R115, PT ;  /* 0x00000073d800720c */ /* 0x000fe20003f66270 */
[----:B------:R-:W-:-:S12]  /*4350*/  BSSY B2, `(.L_x_2901) ;  /* 0x000002a000027945 */ /* 0x000fd80003800000 */
[----:B-1----:R-:W-:Y:S05]  /*4360*/  @P3 BRA `(.L_x_2902) ;  /* 0x0000000000a03947 */ /* 0x002fea0003800000 */
[--C-:B------:R-:W-:Y:S01]  /*4370*/  SHF.R.U64 R80, R80, 0x10, R81.reuse ;  /* 0x0000001050507819 */ /* 0x100fe20000001251 */
[----:B--2---:R-:W-:Y:S01]  /*4380*/  HADD2.F32 R82, -RZ, R39.H1_H1 ;  /* 0x30000027ff527230 */ /* 0x004fe20000004100 */
[----:B------:R-:W-:Y:S01]  /*4390*/  SHF.R.U32.HI R81, RZ, 0x10, R81 ;  /* 0x00000010ff517819 */ /* 0x000fe20000011651 */
[----:B------:R-:W-:Y:S01]  /*43a0*/  HADD2.F32 R83, -RZ, R37.H1_H1 ;  /* 0x30000025ff537230 */ /* 0x000fe20000004100 */
[--C-:B------:R-:W-:Y:S01]  /*43b0*/  SHF.R.U64 R78, R78, 0x10, R79.reuse ;  /* 0x000000104e4e7819 */ /* 0x100fe2000000124f */
[----:B------:R-:W-:Y:S01]  /*43c0*/  HADD2.F32 R80, -RZ, R80.H0_H0 ;  /* 0x20000050ff507230 */ /* 0x000fe20000004100 */
[----:B------:R-:W-:Y:S01]  /*43d0*/  SHF.R.U32.HI R79, RZ, 0x10, R79 ;  /* 0x00000010ff4f7819 */ /* 0x000fe2000001164f */
[----:B------:R-:W-:Y:S02]  /*43e0*/  HADD2.F32 R81, -RZ, R81.H0_H0 ;  /* 0x20000051ff517230 */ /* 0x000fe40000004100 */
[----:B------:R-:W-:Y:S02]  /*43f0*/  HADD2.F32 R88, -RZ, R39.H0_H0 ;  /* 0x20000027ff587230 */ /* 0x000fe40000004100 */
[----:B------:R-:W-:Y:S01]  /*4400*/  FMUL.FTZ R90, R83, R80 ;  /* 0x00000050535a7220 */ /* 0x000fe20000410000 */
[----:B------:R-:W-:-:S02]  /*4410*/  HADD2.F32 R37, -RZ, R37.H0_H0 ;  /* 0x20000025ff257230 */ /* 0x000fc40000004100 */
[-C--:B------:R-:W-:Y:S01]  /*4420*/  FMUL.FTZ R39, R82, R81.reuse ;  /* 0x0000005152277220 */ /* 0x080fe20000410000 */
[----:B------:R-:W-:Y:S02]  /*4430*/  HADD2.F32 R79, -RZ, R79.H0_H0 ;  /* 0x2000004fff4f7230 */ /* 0x000fe40000004100 */
[C---:B------:R-:W-:Y:S01]  /*4440*/  FMUL.FTZ R81, R88.reuse, R81 ;  /* 0x0000005158517220 */ /* 0x040fe20000410000 */
[----:B------:R-:W-:Y:S02]  /*4450*/  HADD2.F32 R78, -RZ, R78.H0_H0 ;  /* 0x2000004eff4e7230 */ /* 0x000fe40000004100 */
[C---:B------:R-:W-:Y:S01]  /*4460*/  FMUL.FTZ R80, R37.reuse, R80 ;  /* 0x0000005025507220 */ /* 0x040fe20000410000 */
[----:B------:R-:W-:Y:S02]  /*4470*/  HADD2.F32 R89, -RZ, R38.H0_H0 ;  /* 0x20000026ff597230 */ /* 0x000fe40000004100 */
[-C--:B------:R-:W-:Y:S01]  /*4480*/  FFMA.FTZ R39, R88, R79.reuse, -R39 ;  /* 0x0000004f58277223 */ /* 0x080fe20000010827 */
[----:B------:R-:W-:Y:S01]  /*4490*/  FFMA.FTZ R82, R82, R79, R81 ;  /* 0x0000004f52527223 */ /* 0x000fe20000010051 */
[-C--:B------:R-:W-:Y:S01]  /*44a0*/  FFMA.FTZ R90, R37, R78.reuse, -R90 ;  /* 0x0000004e255a7223 */ /* 0x080fe2000001085a */
[----:B------:R-:W-:Y:S01]  /*44b0*/  FFMA.FTZ R83, R83, R78, R80 ;  /* 0x0000004e53537223 */ /* 0x000fe20000010050 */
[----:B------:R-:W-:-:S02]  /*44c0*/  HADD2.F32 R79, -RZ, R36.H1_H1 ;  /* 0x30000024ff4f7230 */ /* 0x000fc40000004100 */
[----:B------:R-:W-:Y:S01]  /*44d0*/  HADD2.F32 R78, -RZ, R162.H0_H0 ;  /* 0x200000a2ff4e7230 */ /* 0x000fe20000004100 */
[----:B------:R-:W-:Y:S01]  /*44e0*/  F2FP.F16.F32.PACK_AB R39, R82, R39 ;  /* 0x000000275227723e */ /* 0x000fe200000000ff */
[----:B------:R-:W-:Y:S02]  /*44f0*/  HADD2.F32 R36, -RZ, R36.H0_H0 ;  /* 0x20000024ff247230 */ /* 0x000fe40000004100 */
[----:B------:R-:W-:Y:S02]  /*4500*/  HADD2.F32 R162, -RZ, R162.H1_H1 ;  /* 0x300000a2ffa27230 */ /* 0x000fe40000004100 */
[-C--:B------:R-:W-:Y:S01]  /*4510*/  FMUL.FTZ R91, R79, R78.reuse ;  /* 0x0000004e4f5b7220 */ /* 0x080fe20000410000 */
[----:B------:R-:W-:Y:S02]  /*4520*/  HADD2.F32 R81, -RZ, R38.H1_H1 ;  /* 0x30000026ff517230 */ /* 0x000fe40000004100 */
[----:B------:R-:W-:Y:S01]  /*4530*/  FMUL.FTZ R80, R36, R78 ;  /* 0x0000004e24507220 */ /* 0x000fe20000410000 */
[----:B------:R-:W-:-:S02]  /*4540*/  HADD2.F32 R37, -RZ, R161.H1_H1 ;  /* 0x300000a1ff257230 */ /* 0x000fc40000004100 */
[----:B------:R-:W-:Y:S02]  /*4550*/  HADD2.F32 R38, -RZ, R161.H0_H0 ;  /* 0x200000a1ff267230 */ /* 0x000fe40000004100 */
[-C--:B------:R-:W-:Y:S01]  /*4560*/  FMUL.FTZ R78, R81, R162.reuse ;  /* 0x000000a2514e7220 */ /* 0x080fe20000410000 */
[----:B------:R-:W-:Y:S01]  /*4570*/  FMUL.FTZ R162, R89, R162 ;  /* 0x000000a259a27220 */ /* 0x000fe20000410000 */
[-C--:B------:R-:W-:Y:S01]  /*4580*/  FFMA.FTZ R91, R36, R37.reuse, -R91 ;  /* 0x00000025245b7223 */ /* 0x080fe2000001085b */
[----:B------:R-:W-:Y:S01]  /*4590*/  FFMA.FTZ R80, R79, R37, R80 ;  /* 0x000000254f507223 */ /* 0x000fe20000010050 */
[-C--:B------:R-:W-:Y:S01]  /*45a0*/  FFMA.FTZ R78, R89, R38.reuse, -R78 ;  /* 0x00000026594e7223 */ /* 0x080fe2000001084e */
[----:B------:R-:W-:Y:S01]  /*45b0*/  FFMA.FTZ R81, R81, R38, R162 ;  /* 0x0000002651517223 */ /* 0x000fe200000100a2 */
[----:B------:R-:W-:Y:S02]  /*45c0*/  F2FP.F16.F32.PACK_AB R37, R83, R90 ;  /* 0x0000005a5325723e */ /* 0x000fe400000000ff */
[----:B------:R-:W-:-:S02]  /*45d0*/  F2FP.F16.F32.PACK_AB R36, R80, R91 ;  /* 0x0000005b5024723e */ /* 0x000fc400000000ff */
[----:B------:R-:W-:-:S07]  /*45e0*/  F2FP.F16.F32.PACK_AB R38, R81, R78 ;  /* 0x0000004e5126723e */ /* 0x000fce00000000ff */
.L_x_2902:
[----:B------:R-:W-:Y:S05]  /*45f0*/  BSYNC B2 ;  /* 0x0000000000027941 */ /* 0x000fea0003800000 */
.L_x_2901:
[----:B------:R-:W-:Y:S02]  /*4600*/  ULDC.64 UR4, c[0x0][0x208] ;  /* 0x0000820000047ab9 */ /* 0x000fe40000000a00 */
[----:B--2---:R4:W-:Y:S03]  /*4610*/  STG.E.128 desc[UR4][R56.64+0x180], R36 ;  /* 0x0001802438007986 */ /* 0x0049e6000c101d04 */
.L_x_2888:
[----:B------:R-:W-:Y:S05]  /*4620*/  BSYNC B1 ;  /* 0x0000000000017941 */ /* 0x000fea0003800000 */
.L_x_2887:
        /* <DEDUP_REMOVED lines=10> */
[--C-:B--2---:R-:W-:Y:S01]  /*46d0*/  HADD2.F32 R57, -RZ, R39.reuse.H1_H1 ;  /* 0x30000027ff397230 */ /* 0x104fe20000004100 */
[--C-:B------:R-:W-:Y:S01]  /*46e0*/  SHF.R.U64 R76, R76, 0x10, R77.reuse ;  /* 0x000000104c4c7819 */ /* 0x100fe2000000124d */
[----:B------:R-:W-:Y:S01]  /*46f0*/  HADD2.F32 R39, -RZ, R39.H0_H0 ;  /* 0x20000027ff277230 */ /* 0x000fe20000004100 */
[----:B------:R-:W-:Y:S02]  /*4700*/  SHF.R.U32.HI R78, RZ, 0x10, R77 ;  /* 0x00000010ff4e7819 */ /* 0x000fe4000001164d */
[----:B------:R-:W-:Y:S01]  /*4710*/  SHF.R.U32.HI R74, RZ, 0x10, R75 ;  /* 0x00000010ff4a7819 */ /* 0x000fe2000001164b */
[----:B------:R-:W-:Y:S02]  /*4720*/  HADD2.F32 R75, -RZ, R56.H0_H0 ;  /* 0x20000038ff4b7230 */ /* 0x000fe40000004100 */
[----:B------:R-:W-:Y:S02]  /*4730*/  HADD2.F32 R56, -RZ, R37.H1_H1 ;  /* 0x30000025ff387230 */ /* 0x000fe40000004100 */
[----:B------:R-:W-:-:S02]  /*4740*/  HADD2.F32 R76, -RZ, R76.H0_H0 ;  /* 0x2000004cff4c7230 */ /* 0x000fc40000004100 */
[----:B------:R-:W-:Y:S02]  /*4750*/  HADD2.F32 R37, -RZ, R37.H0_H0 ;  /* 0x20000025ff257230 */ /* 0x000fe40000004100 */
[----:B------:R-:W-:Y:S02]  /*4760*/  HADD2.F32 R78, -RZ, R78.H0_H0 ;  /* 0x2000004eff4e7230 */ /* 0x000fe40000004100 */
[CC--:B------:R-:W-:Y:S01]  /*4770*/  FMUL.FTZ R80, R56.reuse, R76.reuse ;  /* 0x0000004c38507220 */ /* 0x0c0fe20000410000 */
        /* <DEDUP_REMOVED lines=18> */
[----:B------:R-:W-:-:S02]  /*48a0*/  HADD2.F32 R76, -RZ, R158.H1_H1 ;  /* 0x3000009eff4c7230 */ /* 0x000fc40000004100 */
[----:B------:R-:W-:Y:S01]  /*48b0*/  FMUL.FTZ R78, R36, R78 ;  /* 0x0000004e244e7220 */ /* 0x000fe20000410000 */
[----:B------:R-:W-:Y:S02]  /*48c0*/  HADD2.F32 R77, -RZ, R159.H0_H0 ;  /* 0x2000009fff4d7230 */ /* 0x000fe40000004100 */
[----:B------:R-:W-:Y:S01]  /*48d0*/  FMUL.FTZ R160, R38, R160 ;  /* 0x000000a026a07220 */ /* 0x000fe20000410000 */
[-C--:B------:R-:W-:Y:S01]  /*48e0*/  FFMA.FTZ R79, R36, R76.reuse, -R79 ;  /* 0x0000004c244f7223 */ /* 0x080fe2000001084f */
[----:B------:R-:W-:Y:S01]  /*48f0*/  FFMA.FTZ R78, R57, R76, R78 ;  /* 0x0000004c394e7223 */ /* 0x000fe2000001004e */
[-C--:B------:R-:W-:Y:S01]  /*4900*/  FFMA.FTZ R81, R38, R77.reuse, -R81 ;  /* 0x0000004d26517223 */ /* 0x080fe20000010851 */
[----:B------:R-:W-:-:S03]  /*4910*/  FFMA.FTZ R160, R75, R77, R160 ;  /* 0x0000004d4ba07223 */ /* 0x000fc600000100a0 */
[----:B------:R-:W-:Y:S02]  /*4920*/  F2FP.F16.F32.PACK_AB R36, R78, R79 ;  /* 0x0000004f4e24723e */ /* 0x000fe400000000ff */
[----:B------:R-:W-:-:S07]  /*4930*/  F2FP.F16.F32.PACK_AB R38, R160, R81 ;  /* 0x00000051a026723e */ /* 0x000fce00000000ff */
.L_x_2908:
[----:B------:R-:W-:Y:S05]  /*4940*/  BSYNC B3 ;  /* 0x0000000000037941 */ /* 0x000fea0003800000 */
.L_x_2907:
[----:B------:R-:W-:Y:S02]  /*4950*/  ULDC.64 UR4, c[0x0][0x208] ;  /* 0x0000820000047ab9 */ /* 0x000fe40000000a00 */
[----:B--2---:R1:W-:Y:S03]  /*4960*/  STG.E.128 desc[UR4][R50.64], R36 ;  /* 0x0000002432007986 */ /* 0x0043e6000c101d04 */
.L_x_2906:
[----:B------:R-:W-:Y:S05]  /*4970*/  BSYNC B2 ;  /* 0x0000000000027941 */ /* 0x000fea0003800000 */
.L_x_2905:
        /* <DEDUP_REMOVED lines=9> */
[----:B------:R-:W-:Y:S01]  /*4a10*/  SHF.R.U32.HI R75, RZ, 0x10, R71 ;  /* 0x00000010ff4b7819 */ /* 0x000fe20000011647 */
[----:B------:R-:W-:Y:S01]  /*4a20*/  HADD2.F32 R39, -RZ, R37.H1_H1 ;  /* 0x30000025ff277230 */ /* 0x000fe20000004100 */
[--C-:B------:R-:W-:Y:S01]  /*4a30*/  SHF.R.U32.HI R74, RZ, 0x10, R73.reuse ;  /* 0x00000010ff4a7819 */ /* 0x100fe20000011649 */
[----:B------:R-:W-:Y:S01]  /*4a40*/  HADD2.F32 R70, -RZ, R70.H0_H0 ;  /* 0x20000046ff467230 */ /* 0x000fe20000004100 */
[----:B------:R-:W-:Y:S01]  /*4a50*/  SHF.R.U64 R71, R72, 0x10, R73 ;  /* 0x0000001048477819 */ /* 0x000fe20000001249 */
[----:B------:R-:W-:Y:S01]  /*4a60*/  HADD2.F32 R72, -RZ, R75.H0_H0 ;  /* 0x2000004bff487230 */ /* 0x000fe20000004100 */
[----:B------:R-:W-:Y:S01]  /*4a70*/  MOV R56, R36 ;  /* 0x0000002400387202 */ /* 0x000fe20000000f00 */
[----:B------:R-:W-:Y:S02]  /*4a80*/  HADD2.F32 R36, -RZ, R37.H0_H0 ;  /* 0x20000025ff247230 */ /* 0x000fe40000004100 */
[----:B------:R-:W-:-:S02]  /*4a90*/  HADD2.F32 R74, -RZ, R74.H0_H0 ;  /* 0x2000004aff4a7230 */ /* 0x000fc40000004100 */
[----:B------:R-:W-:Y:S02]  /*4aa0*/  HADD2.F32 R37, -RZ, R57.H1_H1 ;  /* 0x30000039ff257230 */ /* 0x000fe40000004100 */
[----:B------:R-:W-:Y:S02]  /*4ab0*/  HADD2.F32 R71, -RZ, R71.H0_H0 ;  /* 0x20000047ff477230 */ /* 0x000fe40000004100 */
[----:B------:R-:W-:Y:S02]  /*4ac0*/  HADD2.F32 R57, -RZ, R57.H0_H0 ;  /* 0x20000039ff397230 */ /* 0x000fe40000004100 */
[-C--:B------:R-:W-:Y:S01]  /*4ad0*/  FMUL.FTZ R78, R37, R74.reuse ;  /* 0x0000004a254e7220 */ /* 0x080fe20000410000 */
[-C--:B------:R-:W-:Y:S01]  /*4ae0*/  FMUL.FTZ R73, R39, R71.reuse ;  /* 0x0000004727497220 */ /* 0x080fe20000410000 */
[----:B------:R-:W-:Y:S01]  /*4af0*/  FMUL.FTZ R76, R36, R71 ;  /* 0x00000047244c7220 */ /* 0x000fe20000410000 */
[----:B------:R-:W-:Y:S01]  /*4b00*/  FMUL.FTZ R74, R57, R74 ;  /* 0x0000004a394a7220 */ /* 0x000fe20000410000 */
[----:B------:R-:W-:-:S02]  /*4b10*/  HADD2.F32 R71, -RZ, R157.H0_H0 ;  /* 0x2000009dff477230 */ /* 0x000fc40000004100 */
[-C--:B------:R-:W-:Y:S01]  /*4b20*/  FFMA.FTZ R36, R36, R70.reuse, -R73 ;  /* 0x0000004624247223 */ /* 0x080fe20000010849 */
[----:B------:R-:W-:Y:S01]  /*4b30*/  FFMA.FTZ R75, R39, R70, R76 ;  /* 0x00000046274b7223 */ /* 0x000fe2000001004c */
[-C--:B------:R-:W-:Y:S01]  /*4b40*/  FFMA.FTZ R79, R37, R72.reuse, R74 ;  /* 0x00000048254f7223 */ /* 0x080fe2000001004a */
[----:B------:R-:W-:Y:S02]  /*4b50*/  HADD2.F32 R70, -RZ, R156.H0_H0 ;  /* 0x2000009cff467230 */ /* 0x000fe40000004100 */
[----:B------:R-:W-:Y:S01]  /*4b60*/  FFMA.FTZ R78, R57, R72, -R78 ;  /* 0x00000048394e7223 */ /* 0x000fe2000001084e */
[----:B------:R-:W-:Y:S02]  /*4b70*/  HADD2.F32 R37, -RZ, R56.H1_H1 ;  /* 0x30000038ff257230 */ /* 0x000fe40000004100 */
[----:B------:R-:W-:Y:S02]  /*4b80*/  HADD2.F32 R39, -RZ, R38.H1_H1 ;  /* 0x30000026ff277230 */ /* 0x000fe40000004100 */
[----:B------:R-:W-:-:S02]  /*4b90*/  HADD2.F32 R56, -RZ, R56.H0_H0 ;  /* 0x20000038ff387230 */ /* 0x000fc40000004100 */
[-C--:B------:R-:W-:Y:S01]  /*4ba0*/  FMUL.FTZ R73, R37, R70.reuse ;  /* 0x0000004625497220 */ /* 0x080fe20000410000 */
        /* <DEDUP_REMOVED lines=14> */
.L_x_2912:
[----:B------:R-:W-:Y:S05]  /*4c90*/  BSYNC B3 ;  /* 0x0000000000037941 */ /* 0x000fea0003800000 */
.L_x_2911:
[----:B------:R-:W-:Y:S02]  /*4ca0*/  ULDC.64 UR4, c[0x0][0x208] ;  /* 0x0000820000047ab9 */ /* 0x000fe40000000a00 */
[----:B--2---:R1:W-:Y:S03]  /*4cb0*/  STG.E.128 desc[UR4][R50.64+0x80], R36 ;  /* 0x0000802432007986 */ /* 0x0043e6000c101d04 */
.L_x_2910:
[----:B------:R-:W-:Y:S05]  /*4cc0*/  BSYNC B2 ;  /* 0x0000000000027941 */ /* 0x000fea0003800000 */
.L_x_2909:
        /* <DEDUP_REMOVED lines=48> */
.L_x_2916:
[----:B------:R-:W-:Y:S05]  /*4fd0*/  BSYNC B3 ;  /* 0x0000000000037941 */ /* 0x000fea0003800000 */
.L_x_2915:
[----:B------:R-:W-:Y:S02]  /*4fe0*/  ULDC.64 UR4, c[0x0][0x208] ;  /* 0x0000820000047ab9 */ /* 0x000fe40000000a00 */
[----:B--2---:R1:W-:Y:S03]  /*4ff0*/  STG.E.128 desc[UR4][R50.64+0x100], R36 ;  /* 0x0001002432007986 */ /* 0x0043e6000c101d04 */
.L_x_2914:
[----:B------:R-:W-:Y:S05]  /*5000*/  BSYNC B2 ;  /* 0x0000000000027941 */ /* 0x000fea0003800000 */
.L_x_2913:
        /* <DEDUP_REMOVED lines=47> */
.L_x_2918:
[----:B------:R-:W-:Y:S05]  /*5300*/  BSYNC B2 ;  /* 0x0000000000027941 */ /* 0x000fea0003800000 */
.L_x_2917:
[----:B------:R-:W-:Y:S02]  /*5310*/  ULDC.64 UR4, c[0x0][0x208] ;  /* 0x0000820000047ab9 */ /* 0x000fe40000000a00 */
[----:B--2---:R1:W-:Y:S03]  /*5320*/  STG.E.128 desc[UR4][R50.64+0x180], R36 ;  /* 0x0001802432007986 */ /* 0x0043e6000c101d04 */
.L_x_2904:
[----:B------:R-:W-:Y:S05]  /*5330*/  BSYNC B1 ;  /* 0x0000000000017941 */ /* 0x000fea0003800000 */
.L_x_2903:
        /* <DEDUP_REMOVED lines=10> */
[----:B------:R-:W-:Y:S01]  /*53e0*/  SHF.R.U64 R56, R58, 0x10, R59 ;  /* 0x000000103a387819 */ /* 0x000fe2000000123b */
[----:B------:R-:W-:Y:S01]  /*53f0*/  HADD2.F32 R38, -RZ, R37.H1_H1 ;  /* 0x30000025ff267230 */ /* 0x000fe20000004100 */
[----:B------:R-:W-:Y:S01]  /*5400*/  SHF.R.U32.HI R60, RZ, 0x10, R61 ;  /* 0x00000010ff3c7819 */ /* 0x000fe2000001163d */
[----:B------:R-:W-:Y:S01]  /*5410*/  HADD2.F32 R57, -RZ, R57.H0_H0 ;  /* 0x20000039ff397230 */ /* 0x000fe20000004100 */
[----:B------:R-:W-:Y:S01]  /*5420*/  SHF.R.U32.HI R58, RZ, 0x10, R59 ;  /* 0x00000010ff3a7819 */ /* 0x000fe2000001163b */
[----:B------:R-:W-:Y:S02]  /*5430*/  HADD2.F32 R37, -RZ, R37.H0_H0 ;  /* 0x20000025ff257230 */ /* 0x000fe40000004100 */
[----:B------:R-:W-:Y:S02]  /*5440*/  HADD2.F32 R56, -RZ, R56.H0_H0 ;  /* 0x20000038ff387230 */ /* 0x000fe40000004100 */
[----:B------:R-:W-:Y:S01]  /*5450*/  FMUL.FTZ R62, R38, R57 ;  /* 0x00000039263e7220 */ /* 0x000fe20000410000 */
[----:B------:R-:W-:-:S02]  /*5460*/  HADD2.F32 R60, -RZ, R60.H0_H0 ;  /* 0x2000003cff3c7230 */ /* 0x000fc40000004100 */
[C---:B------:R-:W-:Y:S01]  /*5470*/  FMUL.FTZ R57, R37.reuse, R57 ;  /* 0x0000003925397220 */ /* 0x040fe20000410000 */
[--C-:B------:R-:W-:Y:S02]  /*5480*/  HADD2.F32 R51, -RZ, R39.reuse.H1_H1 ;  /* 0x30000027ff337230 */ /* 0x100fe40000004100 */
[-C--:B------:R-:W-:Y:S01]  /*5490*/  FFMA.FTZ R62, R37, R56.reuse, -R62 ;  /* 0x00000038253e7223 */ /* 0x080fe2000001083e */
[----:B------:R-:W-:Y:S02]  /*54a0*/  HADD2.F32 R39, -RZ, R39.H0_H0 ;  /* 0x20000027ff277230 */ /* 0x000fe40000004100 */
        /* <DEDUP_REMOVED lines=26> */
.L_x_2923:
[----:B------:R-:W-:Y:S05]  /*5650*/  BSYNC B2 ;  /* 0x0000000000027941 */ /* 0x000fea0003800000 */
.L_x_2922:
[----:B------:R-:W-:Y:S02]  /*5660*/  ULDC.64 UR4, c[0x0][0x208] ;  /* 0x0000820000047ab9 */ /* 0x000fe40000000a00 */
[----:B--2---:R1:W-:Y:S03]  /*5670*/  STG.E.128 desc[UR4][R48.64], R36 ;  /* 0x0000002430007986 */ /* 0x0043e6000c101d04 */
.L_x_2921:
[----:B------:R-:W-:Y:S05]  /*5680*/  BSYNC B1 ;  /* 0x0000000000017941 */ /* 0x000fea0003800000 */
.L_x_2920:
        /* <DEDUP_REMOVED lines=13> */
[----:B------:R-:W-:Y:S01]  /*5760*/  MOV R50, R38 ;  /* 0x0000002600327202 */ /* 0x000fe20000000f00 */
[----:B------:R-:W-:Y:S01]  /*5770*/  HADD2.F32 R38, -RZ, R37.H1_H1 ;  /* 0x30000025ff267230 */ /* 0x000fe20000004100 */
[----:B------:R-:W-:Y:S01]  /*5780*/  SHF.R.U32.HI R56, RZ, 0x10, R55 ;  /* 0x00000010ff387819 */ /* 0x000fe20000011637 */
[----:B------:R-:W-:Y:S02]  /*5790*/  HADD2.F32 R53, -RZ, R53.H0_H0 ;  /* 0x20000035ff357230 */ /* 0x000fe40000004100 */
[----:B------:R-:W-:-:S02]  /*57a0*/  HADD2.F32 R37, -RZ, R37.H0_H0 ;  /* 0x20000025ff257230 */ /* 0x000fc40000004100 */
[----:B------:R-:W-:Y:S02]  /*57b0*/  HADD2.F32 R56, -RZ, R56.H0_H0 ;  /* 0x20000038ff387230 */ /* 0x000fe40000004100 */
[CC--:B------:R-:W-:Y:S01]  /*57c0*/  FMUL.FTZ R58, R38.reuse, R53.reuse ;  /* 0x00000035263a7220 */ /* 0x0c0fe20000410000 */
[----:B------:R-:W-:Y:S02]  /*57d0*/  HADD2.F32 R54, -RZ, R57.H0_H0 ;  /* 0x20000039ff367230 */ /* 0x000fe40000004100 */
[----:B------:R-:W-:Y:S01]  /*57e0*/  FMUL.FTZ R53, R37, R53 ;  /* 0x0000003525357220 */ /* 0x000fe20000410000 */
[----:B------:R-:W-:Y:S02]  /*57f0*/  HADD2.F32 R156, -RZ, R156.H1_H1 ;  /* 0x3000009cff9c7230 */ /* 0x000fe40000004100 */
[----:B------:R-:W-:Y:S01]  /*5800*/  FMUL.FTZ R60, R51, R56 ;  /* 0x00000038333c7220 */ /* 0x000fe20000410000 */
[-C--:B------:R-:W-:Y:S01]  /*5810*/  FFMA.FTZ R58, R37, R52.reuse, -R58 ;  /* 0x00000034253a7223 */ /* 0x080fe2000001083a */
[----:B------:R-:W-:Y:S01]  /*5820*/  FFMA.FTZ R55, R38, R52, R53 ;  /* 0x0000003426377223 */ /* 0x000fe20000010035 */
[----:B------:R-:W-:Y:S01]  /*5830*/  FMUL.FTZ R56, R39, R56 ;  /* 0x0000003827387220 */ /* 0x000fe20000410000 */
[----:B------:R-:W-:-:S02]  /*5840*/  HADD2.F32 R157, -RZ, R157.H1_H1 ;  /* 0x3000009dff9d7230 */ /* 0x000fc40000004100 */
[-C--:B------:R-:W-:Y:S01]  /*5850*/  FFMA.FTZ R60, R39, R54.reuse, -R60 ;  /* 0x00000036273c7223 */ /* 0x080fe2000001083c */
[----:B------:R-:W-:Y:S02]  /*5860*/  HADD2.F32 R37, -RZ, R36.H1_H1 ;  /* 0x30000024ff257230 */ /* 0x000fe40000004100 */
[----:B------:R-:W-:Y:S01]  /*5870*/  FFMA.FTZ R59, R51, R54, R56 ;  /* 0x00000036333b7223 */ /* 0x000fe20000010038 */
        /* <DEDUP_REMOVED lines=12> */
[----:B------:R-:W-:Y:S01]  /*5940*/  FFMA.FTZ R38, R38, R51, R157 ;  /* 0x0000003326267223 */ /* 0x000fe2000001009d */
[----:B------:R-:W-:Y:S02]  /*5950*/  F2FP.F16.F32.PACK_AB R37, R55, R58 ;  /* 0x0000003a3725723e */ /* 0x000fe400000000ff */
[----:B------:R-:W-:-:S02]  /*5960*/  F2FP.F16.F32.PACK_AB R39, R59, R60 ;  /* 0x0000003c3b27723e */ /* 0x000fc400000000ff */
[----:B------:R-:W-:Y:S02]  /*5970*/  F2FP.F16.F32.PACK_AB R36, R156, R53 ;  /* 0x000000359c24723e */ /* 0x000fe400000000ff */
[----:B------:R-:W-:-:S07]  /*5980*/  F2FP.F16.F32.PACK_AB R38, R38, R57 ;  /* 0x000000392626723e */ /* 0x000fce00000000ff */
.L_x_2927:
[----:B------:R-:W-:Y:S05]  /*5990*/  BSYNC B2 ;  /* 0x0000000000027941 */ /* 0x000fea0003800000 */
.L_x_2926:
[----:B------:R-:W-:Y:S02]  /*59a0*/  ULDC.64 UR4, c[0x0][0x208] ;  /* 0x0000820000047ab9 */ /* 0x000fe40000000a00 */
[----:B--2---:R1:W-:Y:S03]  /*59b0*/  STG.E.128 desc[UR4][R48.64+0x80], R36 ;  /* 0x0000802430007986 */ /* 0x0043e6000c101d04 */
.L_x_2925:
[----:B------:R-:W-:Y:S05]  /*59c0*/  BSYNC B1 ;  /* 0x0000000000017941 */ /* 0x000fea0003800000 */
.L_x_2924:
        /* <DEDUP_REMOVED lines=10> */
[----:B--2---:R-:W-:Y:S01]  /*5a70*/  IMAD.MOV.U32 R44, RZ, RZ, R38 ;  /* 0x000000ffff2c7224 */ /* 0x004fe200078e0026 */
[----:B------:R-:W-:Y:S01]  /*5a80*/  SHF.R.U32.HI R52, RZ, 0x10, R45 ;  /* 0x00000010ff347819 */ /* 0x000fe2000001162d */
[----:B------:R-:W-:Y:S02]  /*5a90*/  HADD2.F32 R38, -RZ, R37.H1_H1 ;  /* 0x30000025ff267230 */ /* 0x000fe40000004100 */
[----:B------:R-:W-:Y:S02]  /*5aa0*/  HADD2.F32 R47, -RZ, R47.H0_H0 ;  /* 0x2000002fff2f7230 */ /* 0x000fe40000004100 */
[----:B------:R-:W-:-:S02]  /*5ab0*/  HADD2.F32 R37, -RZ, R37.H0_H0 ;  /* 0x20000025ff257230 */ /* 0x000fc40000004100 */
[----:B------:R-:W-:Y:S02]  /*5ac0*/  HADD2.F32 R46, -RZ, R46.H0_H0 ;  /* 0x2000002eff2e7230 */ /* 0x000fe40000004100 */
[CC--:B------:R-:W-:Y:S01]  /*5ad0*/  FMUL.FTZ R54, R38.reuse, R47.reuse ;  /* 0x0000002f26367220 */ /* 0x0c0fe20000410000 */
[----:B------:R-:W-:Y:S02]  /*5ae0*/  HADD2.F32 R52, -RZ, R52.H0_H0 ;  /* 0x20000034ff347230 */ /* 0x000fe40000004100 */
[C---:B------:R-:W-:Y:S01]  /*5af0*/  FMUL.FTZ R47, R37.reuse, R47 ;  /* 0x0000002f252f7220 */ /* 0x040fe20000410000 */
[--C-:B------:R-:W-:Y:S02]  /*5b00*/  HADD2.F32 R45, -RZ, R39.reuse.H1_H1 ;  /* 0x30000027ff2d7230 */ /* 0x100fe40000004100 */
[-C--:B------:R-:W-:Y:S01]  /*5b10*/  FFMA.FTZ R54, R37, R46.reuse, -R54 ;  /* 0x0000002e25367223 */ /* 0x080fe20000010836 */
[----:B------:R-:W-:Y:S02]  /*5b20*/  HADD2.F32 R39, -RZ, R39.H0_H0 ;  /* 0x20000027ff277230 */ /* 0x000fe40000004100 */
[----:B------:R-:W-:Y:S01]  /*5b30*/  FFMA.FTZ R51, R38, R46, R47 ;  /* 0x0000002e26337223 */ /* 0x000fe2000001002f */
[----:B------:R-:W-:-:S02]  /*5b40*/  HADD2.F32 R50, -RZ, R50.H0_H0 ;  /* 0x20000032ff327230 */ /* 0x000fc40000004100 */
[-C--:B------:R-:W-:Y:S01]  /*5b50*/  FMUL.FTZ R56, R45, R52.reuse ;  /* 0x000000342d387220 */ /* 0x080fe20000410000 */
[--C-:B------:R-:W-:Y:S02]  /*5b60*/  HADD2.F32 R46, -RZ, R87.reuse.H0_H0 ;  /* 0x20000057ff2e7230 */ /* 0x100fe40000004100 */
[C---:B------:R-:W-:Y:S01]  /*5b70*/  FMUL.FTZ R52, R39.reuse, R52 ;  /* 0x0000003427347220 */ /* 0x040fe20000410000 */
[----:B------:R-:W-:Y:S02]  /*5b80*/  HADD2.F32 R87, -RZ, R87.H1_H1 ;  /* 0x30000057ff577230 */ /* 0x000fe40000004100 */
[-C--:B------:R-:W-:Y:S01]  /*5b90*/  FFMA.FTZ R56, R39, R50.reuse, -R56 ;  /* 0x0000003227387223 */ /* 0x080fe20000010838 */
[----:B------:R-:W-:Y:S02]  /*5ba0*/  HADD2.F32 R37, -RZ, R36.H1_H1 ;  /* 0x30000024ff257230 */ /* 0x000fe40000004100 */
[----:B------:R-:W-:Y:S01]  /*5bb0*/  FFMA.FTZ R55, R45, R50, R52 ;  /* 0x000000322d377223 */ /* 0x000fe20000010034 */
[----:B------:R-:W-:-:S02]  /*5bc0*/  HADD2.F32 R38, -RZ, R44.H1_H1 ;  /* 0x3000002cff267230 */ /* 0x000fc40000004100 */
[----:B------:R-:W-:Y:S02]  /*5bd0*/  HADD2.F32 R36, -RZ, R36.H0_H0 ;  /* 0x20000024ff247230 */ /* 0x000fe40000004100 */
        /* <DEDUP_REMOVED lines=15> */
.L_x_2931:
[----:B------:R-:W-:Y:S05]  /*5cd0*/  BSYNC B2 ;  /* 0x0000000000027941 */ /* 0x000fea0003800000 */
.L_x_2930:
[----:B------:R-:W-:Y:S02]  /*5ce0*/  ULDC.64 UR4, c[0x0][0x208] ;  /* 0x0000820000047ab9 */ /* 0x000fe40000000a00 */
[----:B--2---:R1:W-:Y:S03]  /*5cf0*/  STG.E.128 desc[UR4][R48.64+0x100], R36 ;  /* 0x0001002430007986 */ /* 0x0043e6000c101d04 */
.L_x_2929:
[----:B------:R-:W-:Y:S05]  /*5d00*/  BSYNC B1 ;  /* 0x0000000000017941 */ /* 0x000fea0003800000 */
.L_x_2928:
        /* <DEDUP_REMOVED lines=47> */
.L_x_2933:
[----:B------:R-:W-:Y:S05]  /*6000*/  BSYNC B1 ;  /* 0x0000000000017941 */ /* 0x000fea0003800000 */
.L_x_2932:
[----:B------:R-:W-:Y:S02]  /*6010*/  ULDC.64 UR4, c[0x0][0x208] ;  /* 0x0000820000047ab9 */ /* 0x000fe40000000a00 */
[----:B--2---:R1:W-:Y:S01]  /*6020*/  STG.E.128 desc[UR4][R48.64+0x180], R36 ;  /* 0x0001802430007986 */ /* 0x0043e2000c101d04 */
[----:B------:R-:W-:Y:S05]  /*6030*/  BRA `(.L_x_2919) ;  /* 0x0000004000987947 */ /* 0x000fea0003800000 */
.L_x_2877:
        /* <DEDUP_REMOVED lines=37> */
.L_x_2935:
[----:B------:R-:W-:Y:S05]  /*6290*/  BSYNC B1 ;  /* 0x0000000000017941 */ /* 0x000fea0003800000 */
.L_x_2934:
[----:B0----5:R-:W-:Y:S01]  /*62a0*/  IMAD.MOV.U32 R53, RZ, RZ, R39 ;  /* 0x000000ffff357224 */ /* 0x021fe200078e0027 */
[----:B------:R-:W-:Y:S01]  /*62b0*/  MOV R52, R38 ;  /* 0x0000002600347202 */ /* 0x000fe20000000f00 */
[----:B------:R-:W-:Y:S01]  /*62c0*/  IMAD.MOV.U32 R56, RZ, RZ, R36 ;  /* 0x000000ffff387224 */ /* 0x000fe200078e0024 */
[----:B------:R-:W-:Y:S01]  /*62d0*/  IADD3 R57, R212, 0x20, RZ ;  /* 0x00000020d4397810 */ /* 0x000fe20007ffe0ff */
[----:B------:R-:W-:Y:S01]  /*62e0*/  BSSY B1, `(.L_x_2936) ;  /* 0x000003f000017945 */ /* 0x000fe20003800000 */
[----:B------:R-:W-:Y:S01]  /*62f0*/  PRMT R178, R178, 0x5410, R53 ;  /* 0x00005410b2b27816 */ /* 0x000fe20000000035 */
[----:B------:R-:W-:Y:S01]  /*6300*/  IMAD.MOV.U32 R53, RZ, RZ, R42 ;  /* 0x000000ffff357224 */ /* 0x000fe200078e002a */
[----:B------:R-:W-:Y:S01]  /*6310*/  PRMT R177, R177, 0x5410, R56 ;  /* 0x00005410b1b17816 */ /* 0x000fe20000000038 */
[----:B------:R-:W-:Y:S01]  /*6320*/  IMAD.MOV.U32 R56, RZ, RZ, R40 ;  /* 0x000000ffff387224 */ /* 0x000fe200078e0028 */
[----:B------:R-:W-:Y:S01]  /*6330*/  PRMT R176, R176, 0x5410, R52 ;  /* 0x00005410b0b07816 */ /* 0x000fe20000000034 */
[----:B------:R-:W-:Y:S01]  /*6340*/  IMAD.MOV.U32 R52, RZ, RZ, R37 ;  /* 0x000000ffff347224 */ /* 0x000fe200078e0025 */
[----:B------:R-:W-:-:S02]  /*6350*/  ISETP.GE.AND P3, PT, R57, R3, PT ;  /* 0x000000033900720c */ /* 0x000fc40003f66270 */
[----:B------:R-:W-:Y:S02]  /*6360*/  CS2R R58, SRZ ;  /* 0x00000000003a7805 */ /* 0x000fe4000001ff00 */
[----:B------:R-:W-:Y:S01]  /*6370*/  PRMT R180, R53, 0x5410, R56 ;  /* 0x0000541035b47816 */ /* 0x000fe20000000038 */
[----:B------:R-:W-:Y:S01]  /*6380*/  IMAD.MOV.U32 R53, RZ, RZ, R41 ;  /* 0x000000ffff357224 */ /* 0x000fe200078e0029 */
[----:B------:R-:W-:Y:S02]  /*6390*/  PRMT R179, R179, 0x5410, R52 ;  /* 0x00005410b3b37816 */ /* 0x000fe40000000034 */
[----:B------:R-:W-:Y:S02]  /*63a0*/  CS2R R62, SRZ ;  /* 0x00000000003e7805 */ /* 0x000fe4000001ff00 */
[----:B------:R-:W-:Y:S02]  /*63b0*/  MOV R52, R43 ;  /* 0x0000002b00347202 */ /* 0x000fe40000000f00 */
[----:B------:R-:W-:-:S02]  /*63c0*/  CS2R R60, SRZ ;  /* 0x00000000003c7805 */ /* 0x000fc4000001ff00 */
[----:B------:R-:W-:Y:S01]  /*63d0*/  PRMT R161, R53, 0x7610, R161 ;  /* 0x0000761035a17816 */ /* 0x000fe200000000a1 */
[----:B------:R-:W-:Y:S01]  /*63e0*/  IMAD.MOV.U32 R53, RZ, RZ, R47 ;  /* 0x000000ffff357224 */ /* 0x000fe200078e002f */
[----:B------:R-:W-:Y:S01]  /*63f0*/  PRMT R163, R52, 0x7610, R163 ;  /* 0x0000761034a37816 */ /* 0x000fe200000000a3 */
[----:B------:R-:W-:Y:S01]  /*6400*/  IMAD.MOV.U32 R52, RZ, RZ, R46 ;  /* 0x000000ffff347224 */ /* 0x000fe200078e002e */
[----:B------:R-:W-:Y:S02]  /*6410*/  MOV R56, R44 ;  /* 0x0000002c00387202 */ /* 0x000fe40000000f00 */
[----:B------:R-:W-:Y:S02]  /*6420*/  CS2R R66, SRZ ;  /* 0x0000000000427805 */ /* 0x000fe4000001ff00 */
        /* <DEDUP_REMOVED lines=12> */
[----:B------:R-:W-:Y:S02]  /*64f0*/  PRMT R160, R53, 0x7610, R160 ;  /* 0x0000761035a07816 */ /* 0x000fe400000000a0 */
[----:B------:R-:W-:Y:S02]  /*6500*/  CS2R R64, SRZ ;  /* 0x0000000000407805 */ /* 0x000fe4000001ff00 */
[----:B------:R-:W-:Y:S02]  /*6510*/  PRMT R162, R52, 0x7610, R162 ;  /* 0x0000761034a27816 */ /* 0x000fe400000000a2 */
        /* <DEDUP_REMOVED lines=27> */
.L_x_2937:
[----:B------:R-:W-:Y:S05]  /*66d0*/  BSYNC B1 ;  /* 0x0000000000017941 */ /* 0x000fea0003800000 */
.L_x_2936:
        /* <DEDUP_REMOVED lines=34> */
.L_x_2939:
[----:B------:R-:W-:Y:S05]  /*6900*/  BSYNC B1 ;  /* 0x0000000000017941 */ /* 0x000fea0003800000 */
.L_x_2938:
[----:B------:R-:W2:Y:S01]  /*6910*/  LDL R0, [R1+0x5c] ;  /* 0x00005c0001007983 */ /* 0x000ea20000100800 */
[----:B0-----:R-:W-:Y:S01]  /*6920*/  IMAD.MOV.U32 R85, RZ, RZ, R53 ;  /* 0x000000ffff557224 */ /* 0x001fe200078e0035 */
[----:B------:R-:W-:Y:S01]  /*6930*/  PRMT R169, R169, 0x5410, R89 ;  /* 0x00005410a9a97816 */ /* 0x000fe20000000059 */
[----:B------:R-:W-:Y:S01]  /*6940*/  IMAD.MOV.U32 R86, RZ, RZ, R58 ;  /* 0x000000ffff567224 */ /* 0x000fe200078e003a */
[----:B------:R-:W-:-:S04]  /*6950*/  MOV R84, R52 ;  /* 0x0000003400547202 */ /* 0x000fc80000000f00 */
[----:B------:R-:W-:Y:S01]  /*6960*/  PRMT R168, R85, 0x5410, R84 ;  /* 0x0000541055a87816 */ /* 0x000fe20000000054 */
[----:B------:R-:W-:Y:S01]  /*6970*/  IMAD.MOV.U32 R84, RZ, RZ, R56 ;  /* 0x000000ffff547224 */ /* 0x000fe200078e0038 */
[----:B------:R-:W-:Y:S02]  /*6980*/  MOV R85, R57 ;  /* 0x0000003900557202 */ /* 0x000fe40000000f00 */
[----:B------:R-:W-:Y:S01]  /*6990*/  PRMT R173, R173, 0x5410, R86 ;  /* 0x00005410adad7816 */ /* 0x000fe20000000056 */
[----:B------:R-:W-:Y:S01]  /*69a0*/  IMAD.MOV.U32 R86, RZ, RZ, R62 ;  /* 0x000000ffff567224 */ /* 0x000fe200078e003e */
[----:B------:R-:W-:Y:S01]  /*69b0*/  PRMT R174, R85, 0x7610, R174 ;  /* 0x0000761055ae7816 */ /* 0x000fe200000000ae */
[----:B------:R-:W-:-:S03]  /*69c0*/  IMAD.MOV.U32 R85, RZ, RZ, R61 ;  /* 0x000000ffff557224 */ /* 0x000fc600078e003d */
[----:B------:R-:W-:Y:S02]  /*69d0*/  PRMT R170, R86, 0x7610, R170 ;  /* 0x0000761056aa7816 */ /* 0x000fe400000000aa */
[----:B------:R-:W-:-:S04]  /*69e0*/  MOV R86, R66 ;  /* 0x0000004200567202 */ /* 0x000fc80000000f00 */
[----:B------:R-:W-:Y:S01]  /*69f0*/  PRMT R175, R175, 0x5410, R86 ;  /* 0x00005410afaf7816 */ /* 0x000fe20000000056 */
[----:B------:R-:W-:-:S05]  /*6a00*/  IMAD.MOV.U32 R86, RZ, RZ, R67 ;  /* 0x000000ffff567224 */ /* 0x000fca00078e0043 */
[----:B------:R-:W-:Y:S02]  /*6a10*/  PRMT R174, R174, 0x5410, R86 ;  /* 0x00005410aeae7816 */ /* 0x000fe40000000056 */
[----:B-----5:R-:W-:Y:S02]  /*6a20*/  MOV R86, R71 ;  /* 0x0000004700567202 */ /* 0x020fe40000000f00 */
[----:B--2---:R-:W-:Y:S01]  /*6a30*/  R2UR UR4, R0 ;  /* 0x00000000000472ca */ /* 0x004fe200000e0000 */
[----:B------:R-:W-:-:S05]  /*6a40*/  IMAD.MOV.U32 R0, RZ, RZ, R55 ;  /* 0x000000ffff007224 */ /* 0x000fca00078e0037 */
[----:B------:R-:W-:Y:S01]  /*6a50*/  PRMT R169, R0, 0x7610, R169 ;  /* 0x0000761000a97816 */ /* 0x000fe200000000a9 */
[----:B------:R-:W-:-:S05]  /*6a60*/  IMAD.MOV.U32 R0, RZ, RZ, R59 ;  /* 0x000000ffff007224 */ /* 0x000fca00078e003b */
[----:B------:R-:W-:Y:S01]  /*6a70*/  PRMT R172, R84, 0x5410, R0 ;  /* 0x0000541054ac7816 */ /* 0x000fe20000000000 */
[----:B------:R-:W-:Y:S01]  /*6a80*/  IMAD.MOV.U32 R84, RZ, RZ, R60 ;  /* 0x000000ffff547224 */ /* 0x000fe200078e003c */
[----:B------:R-:W-:Y:S01]  /*6a90*/  UISETP.NE.AND UP0, UPT, UR4, 0x3, UPT ;  /* 0x000000030400788c */ /* 0x000fe2000bf05270 */
[----:B------:R-:W-:-:S03]  /*6aa0*/  IMAD.MOV.U32 R0, RZ, RZ, R63 ;  /* 0x000000ffff007224 */ /* 0x000fc600078e003f */
[----:B------:R-:W-:Y:S01]  /*6ab0*/  PRMT R171, R84, 0x5410, R85 ;  /* 0x0000541054ab7816 */ /* 0x000fe20000000055 */
[----:B------:R-:W-:Y:S01]  /*6ac0*/  IMAD.MOV.U32 R84, RZ, RZ, R65 ;  /* 0x000000ffff547224 */ /* 0x000fe200078e0041 */
[----:B------:R-:W-:Y:S01]  /*6ad0*/  PRMT R170, R170, 0x5410, R0 ;  /* 0x00005410aaaa7816 */ /* 0x000fe20000000000 */
[----:B------:R-:W-:Y:S01]  /*6ae0*/  IMAD.MOV.U32 R85, RZ, RZ, R64 ;  /* 0x000000ffff557224 */ /* 0x000fe200078e0040 */
[----:B------:R-:W-:Y:S01]  /*6af0*/  PLOP3.LUT P2, PT, PT, PT, UP0, 0x80, 0x0 ;  /* 0x000000000000781c */ /* 0x000fe20003f4f008 */
[----:B------:R-:W-:Y:S01]  /*6b00*/  IMAD.MOV.U32 R0, RZ, RZ, R70 ;  /* 0x000000ffff007224 */ /* 0x000fe200078e0046 */
[----:B------:R-:W-:Y:S01]  /*6b10*/  PRMT R175, R84, 0x7610, R175 ;  /* 0x0000761054af7816 */ /* 0x000fe200000000af */
[----:B------:R-:W-:Y:S01]  /*6b20*/  IMAD.MOV.U32 R84, RZ, RZ, R69 ;  /* 0x000000ffff547224 */ /* 0x000fe200078e0045 */
[----:B------:R-:W-:Y:S01]  /*6b30*/  PRMT R173, R85, 0x7610, R173 ;  /* 0x0000761055ad7816 */ /* 0x000fe200000000ad */
[----:B------:R-:W-:Y:S01]  /*6b40*/  IMAD.MOV.U32 R85, RZ, RZ, R68 ;  /* 0x000000ffff557224 */ /* 0x000fe200078e0044 */
[----:B------:R-:W-:Y:S01]  /*6b50*/  PRMT R152, R0, 0x7610, R152 ;  /* 0x0000761000987816 */ /* 0x000fe20000000098 */
[----:B------:R-:W-:-:S03]  /*6b60*/  IMAD.MOV.U32 R0, RZ, RZ, R74 ;  /* 0x000000ffff007224 */ /* 0x000fc600078e004a */
        /* <DEDUP_REMOVED lines=18> */
[----:B------:R-:W-:Y:S01]  /*6c90*/  IMAD.MOV.U32 R0, RZ, RZ, R81 ;  /* 0x000000ffff007224 */ /* 0x000fe200078e0051 */
[----:B------:R-:W-:-:S04]  /*6ca0*/  PRMT R166, R86, 0x5410, R85 ;  /* 0x0000541056a67816 */ /* 0x000fc80000000055 */
[----:B------:R-:W-:Y:S01]  /*6cb0*/  PRMT R167, R84, 0x5410, R0 ;  /* 0x0000541054a77816 */ /* 0x000fe20000000000 */
[----:B------:R-:W-:Y:S06]  /*6cc0*/  @!P2 BRA `(.L_x_2940) ;  /* 0x000000000004a947 */ /* 0x000fec0003800000 */
[----:B------:R-:W-:Y:S01]  /*6cd0*/  BPT.TRAP 0x1 ;  /* 0x000000040000795c */ /* 0x000fe20000300000 */
.L_x_2940:
[----:B------:R-:W-:Y:S01]  /*6ce0*/  LEA R0, R17, R16, 0x3 ;  /* 0x0000001011007211 */ /* 0x000fe200078e18ff */
[----:B------:R-:W0:Y:S01]  /*6cf0*/  LDC R144, c[0x0][0x2f4] ;  /* 0x0000bd00ff907b82 */ /* 0x000e220000000800 */
[----:B------:R-:W-:Y:S01]  /*6d00*/  SHF.L.U32 R114, R219, 0x1f, RZ ;  /* 0x0000001fdb727819 */ /* 0x000fe200000006ff */
[----:B------:R-:W-:Y:S03]  /*6d10*/  BSSY B1, `(.L_x_2941) ;  /* 0x0000004000017945 */ /* 0x000fe60003800000 */
[----:B------:R-:W1:Y:S03]  /*6d20*/  SYNCS.PHASECHK.TRANS64.TRYWAIT P6, [R0+URZ+0x38890], R114 ;  /* 0x03889072000075a7 */ /* 0x000e6600080c017f */
[----:B------:R-:W2:Y:S01]  /*6d30*/  LDC.64 R124, c[0x0][0x300] ;  /* 0x0000c000ff7c7b82 */ /* 0x000ea20000000a00 */
[----:B-1----:R-:W-:Y:S05]  /*6d40*/  @!P6 BRA `(.L_x_2942) ;  /* 0x0000028c00fce947 */ /* 0x002fea0003800000 */
.L_x_3305:
[----:B------:R-:W-:Y:S05]  /*6d50*/  BSYNC B1 ;  /* 0x0000000000017941 */ /* 0x000fea0003800000 */
.L_x_2941:
[----:B------:R-:W-:Y:S01]  /*6d60*/  BSSY B1, `(.L_x_2943) ;  /* 0x0000112000017945 */ /* 0x000fe20003800000 */
[----:B0-----:R-:W-:Y:S02]  /*6d70*/  IMAD.IADD R146, R144, 0x1, -R118 ;  /* 0x0000000190927824 */ /* 0x001fe400078e0a76 */
[----:B------:R-:W-:Y:S01]  /*6d80*/  IMAD.MOV.U32 R127, RZ, RZ, R88 ;  /* 0x000000ffff7f7224 */ /* 0x000fe200078e0058 */
[----:B------:R-:W-:Y:S06]  /*6d90*/  @P5 BRA `(.L_x_2944) ;  /* 0x0000001000385947 */ /* 0x000fec0003800000 */
        /* <DEDUP_REMOVED lines=9> */
[----:B------:R-:W-:Y:S01]  /*6e30*/  BSSY B3, `(.L_x_2947) ;  /* 0x000007d000037945 */ /* 0x000fe20003800000 */
[----:B------:R-:W-:Y:S02]  /*6e40*/  IADD3 R88, P5, P6, R96, R136, R13 ;  /* 0x0000008860587210 */ /* 0x000fe40007ebe00d */
[----:B------:R-:W-:Y:S02]  /*6e50*/  SHF.R.S32.HI R85, RZ, 0x1f, R84 ;  /* 0x0000001fff557819 */ /* 0x000fe40000011454 */
[----:B------:R-:W-:Y:S02]  /*6e60*/  IADD3.X R89, R92, R156, R7, P5, P6 ;  /* 0x0000009c5c597210 */ /* 0x000fe40002fec407 */
[----:B------:R-:W-:Y:S02]  /*6e70*/  LEA.HI R84, R85, R84, RZ, 0x4 ;  /* 0x0000005455547211 */ /* 0x000fe400078f20ff */
[----:B------:R-:W-:-:S02]  /*6e80*/  P2R R90, PR, RZ, 0x2 ;  /* 0x00000002ff5a7803 */ /* 0x000fc40000000000 */
[----:B------:R-:W-:Y:S02]  /*6e90*/  LEA.HI.SX32 R84, R84, R14, 0x1c ;  /* 0x0000000e54547211 */ /* 0x000fe400078fe2ff */
[----:B------:R-:W-:-:S03]  /*6ea0*/  SHF.L.U32 R91, R212, 0x6, RZ ;  /* 0x00000006d45b7819 */ /* 0x000fc600000006ff */
[----:B------:R-:W-:-:S05]  /*6eb0*/  IMAD.SHL.U32 R85, R84, 0x8, RZ ;  /* 0x0000000854557824 */ /* 0x000fca00078e00ff */
[----:B------:R-:W-:-:S13]  /*6ec0*/  ISETP.GE.AND P5, PT, R85, R144, PT ;  /* 0x000000905500720c */ /* 0x000fda0003fa6270 */
[--C-:B------:R-:W-:Y:S02]  /*6ed0*/  @!P5 SHF.R.S32.HI R87, RZ, 0x1f, R85.reuse ;  /* 0x0000001fff57d819 */ /* 0x100fe40000011455 */
[----:B------:R-:W-:Y:S02]  /*6ee0*/  @!P5 IADD3 R86, P1, P6, R96, R136, R85 ;  /* 0x000000886056d210 */ /* 0x000fe40007e3e055 */
[----:B------:R-:W-:Y:S02]  /*6ef0*/  LOP3.LUT R85, R85, 0x38, RZ, 0xc0, !PT ;  /* 0x0000003855557812 */ /* 0x000fe400078ec0ff */
[----:B------:R-:W-:Y:S02]  /*6f00*/  @!P5 IADD3.X R87, R92, R156, R87, P1, P6 ;  /* 0x0000009c5c57d210 */ /* 0x000fe40000fec457 */
[----:B------:R-:W-:Y:S02]  /*6f10*/  LEA R138, P6, R88, R116, 0x1 ;  /* 0x00000074588a7211 */ /* 0x000fe400078c08ff */
[----:B------:R-:W-:-:S02]  /*6f20*/  LOP3.LUT R85, R85, 0x1c0, R91, 0xf8, !PT ;  /* 0x000001c055557812 */ /* 0x000fc400078ef85b */
[----:B------:R-:W-:Y:S02]  /*6f30*/  LEA.HI.X R139, R88, R117, R89, 0x1, P6 ;  /* 0x00000075588b7211 */ /* 0x000fe400030f0c59 */
[C---:B------:R-:W-:Y:S02]  /*6f40*/  @!P5 LEA R140, P6, R86.reuse, R116, 0x1 ;  /* 0x00000074568cd211 */ /* 0x040fe400078c08ff */
[----:B------:R-:W-:Y:S02]  /*6f50*/  LOP3.LUT R85, R85, R229, RZ, 0x3c, !PT ;  /* 0x000000e555557212 */ /* 0x000fe400078e3cff */
[----:B------:R-:W-:Y:S02]  /*6f60*/  @!P5 LEA.HI.X R141, R86, R117, R87, 0x1, P6 ;  /* 0x00000075568dd211 */ /* 0x000fe400030f0c57 */
[----:B------:R-:W-:Y:S02]  /*6f70*/  SHF.R.S32.HI R86, RZ, 0x1f, R84 ;  /* 0x0000001fff567819 */ /* 0x000fe40000011454 */
[----:B------:R-:W-:-:S02]  /*6f80*/  ISETP.NE.AND P1, PT, R90, RZ, PT ;  /* 0x000000ff5a00720c */ /* 0x000fc40003f25270 */
[----:B------:R-:W-:Y:S01]  /*6f90*/  LEA.HI R86, R86, R84, RZ, 0x3 ;  /* 0x0000005456567211 */ /* 0x000fe200078f18ff */
[----:B------:R-:W-:Y:S01]  /*6fa0*/  IMAD R84, R17, 0x5000, R142 ;  /* 0x0000500011547824 */ /* 0x000fe200078e028e */
[----:B------:R-:W-:Y:S02]  /*6fb0*/  ISETP.GE.AND P6, PT, R18, R115, PT ;  /* 0x000000731200720c */ /* 0x000fe40003fc6270 */
[----:B------:R-:W-:Y:S01]  /*6fc0*/  SHF.R.S32.HI R86, RZ, 0x3, R86 ;  /* 0x00000003ff567819 */ /* 0x000fe20000011456 */
[----:B------:R-:W-:-:S04]  /*6fd0*/  IMAD R84, R84, 0x2, R16 ;  /* 0x0000000254547824 */ /* 0x000fc800078e0210 */
[----:B------:R-:W-:-:S04]  /*6fe0*/  IMAD R86, R86, 0x1400, R228 ;  /* 0x0000140056567824 */ /* 0x000fc800078e02e4 */
[----:B------:R-:W-:-:S04]  /*6ff0*/  IMAD.IADD R85, R86, 0x1, R85 ;  /* 0x0000000156557824 */ /* 0x000fc800078e0255 */
[----:B------:R-:W-:Y:S02]  /*7000*/  IMAD R88, R17, 0x5000, R85 ;  /* 0x0000500011587824 */ /* 0x000fe400078e0255 */
[----:B------:R-:W0:Y:S02]  /*7010*/  LDS.128 R84, [R84+0x24400] ;  /* 0x0244000054547984 */ /* 0x000e240000000c00 */
[----:B------:R-:W-:-:S06]  /*7020*/  IMAD R88, R88, 0x2, R16 ;  /* 0x0000000258587824 */ /* 0x000fcc00078e0210 */
[----:B------:R-:W2:Y:S01]  /*7030*/  LDS.128 R88, [R88+0x24400] ;  /* 0x0244000058587984 */ /* 0x000ea20000000c00 */
[----:B------:R-:W-:Y:S05]  /*7040*/  @P6 BRA `(.L_x_2948) ;  /* 0x00000004006c6947 */ /* 0x000fea0003800000 */
[----:B--2---:R-:W-:Y:S01]  /*7050*/  IMAD.MOV.U32 R159, RZ, RZ, R89 ;  /* 0x000000ffff9f7224 */ /* 0x004fe200078e0059 */
[----:B0-----:R-:W-:Y:S01]  /*7060*/  MOV R89, R85 ;  /* 0x0000005500597202 */ /* 0x001fe20000000f00 */
[----:B------:R-:W-:Y:S01]  /*7070*/  HADD2.F32 R160, -RZ, R160.H0_H0 ;  /* 0x200000a0ffa07230 */ /* 0x000fe20000004100 */
[----:B------:R-:W-:Y:S01]  /*7080*/  SHF.R.U64 R48, R48, 0x10, R49 ;  /* 0x0000001030307819 */ /* 0x000fe20000001231 */
[----:B------:R-:W-:Y:S01]  /*7090*/  HADD2.F32 R85, -RZ, R161.H0_H0 ;  /* 0x200000a1ff557230 */ /* 0x000fe20000004100 */
[----:B------:R-:W-:Y:S01]  /*70a0*/  SHF.R.U64 R40, R40, 0x10, R41 ;  /* 0x0000001028287819 */ /* 0x000fe20000001229 */
[----:B------:R-:W-:Y:S01]  /*70b0*/  HADD2.F32 R157, -RZ, R159.H0_H0 ;  /* 0x2000009fff9d7230 */ /* 0x000fe20000004100 */
[----:B------:R-:W-:Y:S01]  /*70c0*/  SHF.R.U64 R50, R50, 0x10, R51 ;  /* 0x0000001032327819 */ /* 0x000fe20000001233 */
[--C-:B------:R-:W-:Y:S01]  /*70d0*/  HADD2.F32 R158, -RZ, R89.reuse.H0_H0 ;  /* 0x20000059ff9e7230 */ /* 0x100fe20000004100 */
[----:B------:R-:W-:Y:S01]  /*70e0*/  SHF.R.U64 R42, R42, 0x10, R43 ;  /* 0x000000102a2a7819 */ /* 0x000fe2000000122b */
        /* <DEDUP_REMOVED lines=11> */
[----:B------:R-:W-:-:S02]  /*71a0*/  HADD2.F32 R49, -RZ, R88.H0_H0 ;  /* 0x20000058ff317230 */ /* 0x000fc40000004100 */
[----:B------:R-:W-:Y:S02]  /*71b0*/  HADD2.F32 R160, -RZ, R160.H0_H0 ;  /* 0x200000a0ffa07230 */ /* 0x000fe40000004100 */
[----:B------:R-:W-:Y:S02]  /*71c0*/  HADD2.F32 R159, -RZ, R159.H0_H0 ;  /* 0x2000009fff9f7230 */ /* 0x000fe40000004100 */
[----:B------:R-:W-:Y:S02]  /*71d0*/  HADD2.F32 R88, -RZ, R88.H1_H1 ;  /* 0x30000058ff587230 */ /* 0x000fe40000004100 */
[-C--:B------:R-:W-:Y:S01]  /*71e0*/  FMUL.FTZ R161, R85, R160.reuse ;  /* 0x000000a055a17220 */ /* 0x080fe20000410000 */
[C---:B------:R-:W-:Y:S01]  /*71f0*/  FMUL.FTZ R160, R89.reuse, R160 ;  /* 0x000000a059a07220 */ /* 0x040fe20000410000 */
[----:B------:R-:W-:Y:S02]  /*7200*/  HADD2.F32 R40, -RZ, R40.H0_H0 ;  /* 0x20000028ff287230 */ /* 0x000fe40000004100 */
[-C--:B------:R-:W-:Y:S01]  /*7210*/  FFMA.FTZ R89, R89, R159.reuse, -R161 ;  /* 0x0000009f59597223 */ /* 0x080fe200000108a1 */
[----:B------:R-:W-:Y:S01]  /*7220*/  FFMA.FTZ R85, R85, R159, R160 ;  /* 0x0000009f55557223 */ /* 0x000fe200000100a0 */
[----:B------:R-:W-:-:S02]  /*7230*/  IMAD.MOV.U32 R159, RZ, RZ, R91 ;  /* 0x000000ffff9f7224 */ /* 0x000fc400078e005b */
[----:B------:R-:W-:Y:S01]  /*7240*/  FMUL.FTZ R41, R88, R48 ;  /* 0x0000003058297220 */ /* 0x000fe20000410000 */
[----:B------:R-:W-:Y:S01]  /*7250*/  HADD2.F32 R91, -RZ, R87.H0_H0 ;  /* 0x20000057ff5b7230 */ /* 0x000fe20000004100 */
[----:B------:R-:W-:Y:S01]  /*7260*/  F2FP.F16.F32.PACK_AB R89, R89, R158 ;  /* 0x0000009e5959723e */ /* 0x000fe200000000ff */
[----:B------:R-:W-:Y:S01]  /*7270*/  HADD2.F32 R161, -RZ, R163.H0_H0 ;  /* 0x200000a3ffa17230 */ /* 0x000fe20000004100 */
[----:B------:R-:W-:Y:S01]  /*7280*/  F2FP.F16.F32.PACK_AB R157, R85, R157 ;  /* 0x0000009d559d723e */ /* 0x000fe200000000ff */
[--C-:B------:R-:W-:Y:S02]  /*7290*/  HADD2.F32 R160, -RZ, R159.reuse.H0_H0 ;  /* 0x2000009fffa07230 */ /* 0x100fe40000004100 */
[----:B------:R-:W-:Y:S02]  /*72a0*/  HADD2.F32 R159, -RZ, R159.H1_H1 ;  /* 0x3000009fff9f7230 */ /* 0x000fe40000004100 */
[----:B------:R-:W-:Y:S02]  /*72b0*/  HADD2.F32 R87, -RZ, R87.H1_H1 ;  /* 0x30000057ff577230 */ /* 0x000fe40000004100 */
[-C--:B------:R-:W-:Y:S01]  /*72c0*/  FMUL.FTZ R163, R160, R162.reuse ;  /* 0x000000a2a0a37220 */ /* 0x080fe20000410000 */
[----:B------:R-:W-:Y:S01]  /*72d0*/  FMUL.FTZ R162, R91, R162 ;  /* 0x000000a25ba27220 */ /* 0x000fe20000410000 */
[----:B------:R-:W-:-:S02]  /*72e0*/  HADD2.F32 R50, -RZ, R50.H0_H0 ;  /* 0x20000032ff327230 */ /* 0x000fc40000004100 */
[-C--:B------:R-:W-:Y:S01]  /*72f0*/  FFMA.FTZ R91, R91, R161.reuse, -R163 ;  /* 0x000000a15b5b7223 */ /* 0x080fe200000108a3 */
[----:B------:R-:W-:Y:S01]  /*7300*/  FFMA.FTZ R162, R160, R161, R162 ;  /* 0x000000a1a0a27223 */ /* 0x000fe200000100a2 */
[----:B------:R-:W-:Y:S01]  /*7310*/  SHF.R.U32.HI R160, RZ, 0x10, R51 ;  /* 0x00000010ffa07819 */ /* 0x000fe20000011633 */
[--C-:B------:R-:W-:Y:S01]  /*7320*/  HADD2.F32 R51, -RZ, R86.reuse.H0_H0 ;  /* 0x20000056ff337230 */ /* 0x100fe20000004100 */
[----:B------:R-:W-:Y:S01]  /*7330*/  SHF.R.U32.HI R161, RZ, 0x10, R43 ;  /* 0x00000010ffa17819 */ /* 0x000fe2000001162b */
[----:B------:R-:W-:Y:S02]  /*7340*/  HADD2.F32 R86, -RZ, R86.H1_H1 ;  /* 0x30000056ff567230 */ /* 0x000fe40000004100 */
[----:B------:R-:W-:Y:S02]  /*7350*/  HADD2.F32 R160, -RZ, R160.H0_H0 ;  /* 0x200000a0ffa07230 */ /* 0x000fe40000004100 */
[----:B------:R-:W-:Y:S02]  /*7360*/  HADD2.F32 R161, -RZ, R161.H0_H0 ;  /* 0x200000a1ffa17230 */ /* 0x000fe40000004100 */
[----:B------:R-:W-:-:S02]  /*7370*/  HADD2.F32 R42, -RZ, R42.H0_H0 ;  /* 0x2000002aff2a7230 */ /* 0x000fc40000004100 */
[-C--:B------:R-:W-:Y:S01]  /*7380*/  FMUL.FTZ R163, R159, R160.reuse ;  /* 0x000000a09fa37220 */ /* 0x080fe20000410000 */
[C---:B------:R-:W-:Y:S01]  /*7390*/  FMUL.FTZ R160, R87.reuse, R160 ;  /* 0x000000a057a07220 */ /* 0x040fe20000410000 */
[----:B------:R-:W-:Y:S01]  /*73a0*/  IMAD.MOV.U32 R85, RZ, RZ, R89 ;  /* 0x000000ffff557224 */ /* 0x000fe200078e0059 */
[----:B------:R-:W-:Y:S01]  /*73b0*/  MOV R89, R157 ;  /* 0x0000009d00597202 */ /* 0x000fe20000000f00 */
[-C--:B------:R-:W-:Y:S01]  /*73c0*/  FFMA.FTZ R163, R87, R161.reuse, -R163 ;  /* 0x000000a157a37223 */ /* 0x080fe200000108a3 */
[----:B------:R-:W-:Y:S01]  /*73d0*/  FFMA.FTZ R160, R159, R161, R160 ;  /* 0x000000a19fa07223 */ /* 0x000fe200000100a0 */
[--C-:B------:R-:W-:Y:S02]  /*73e0*/  HADD2.F32 R159, -RZ, R84.reuse.H0_H0 ;  /* 0x20000054ff9f7230 */ /* 0x100fe40000004100 */
[----:B------:R-:W-:Y:S01]  /*73f0*/  FMUL.FTZ R161, R49, R164 ;  /* 0x000000a431a17220 */ /* 0x000fe20000410000 */
[----:B------:R-:W-:Y:S01]  /*7400*/  HADD2.F32 R84, -RZ, R84.H1_H1 ;  /* 0x30000054ff547230 */ /* 0x000fe20000004100 */
[----:B------:R-:W-:Y:S01]  /*7410*/  F2FP.F16.F32.PACK_AB R91, R163, R91 ;  /* 0x0000005ba35b723e */ /* 0x000fe200000000ff */
[----:B------:R-:W-:-:S02]  /*7420*/  HADD2.F32 R87, -RZ, R180.H1_H1 ;  /* 0x300000b4ff577230 */ /* 0x000fc40000004100 */
[C---:B------:R-:W-:Y:S01]  /*7430*/  FMUL.FTZ R164, R159.reuse, R164 ;  /* 0x000000a49fa47220 */ /* 0x040fe20000410000 */
[----:B------:R-:W-:Y:S01]  /*7440*/  F2FP.F16.F32.PACK_AB R160, R160, R162 ;  /* 0x000000a2a0a0723e */ /* 0x000fe200000000ff */
[C---:B------:R-:W-:Y:S01]  /*7450*/  FMUL.FTZ R48, R84.reuse, R48 ;  /* 0x0000003054307220 */ /* 0x040fe20000410000 */
[-C--:B------:R-:W-:Y:S01]  /*7460*/  FFMA.FTZ R41, R84, R40.reuse, -R41 ;  /* 0x0000002854297223 */ /* 0x080fe20000010829 */
[-C--:B------:R-:W-:Y:S01]  /*7470*/  FFMA.FTZ R161, R159, R87.reuse, -R161 ;  /* 0x000000579fa17223 */ /* 0x080fe200000108a1 */
[----:B------:R-:W-:Y:S01]  /*7480*/  FFMA.FTZ R164, R49, R87, R164 ;  /* 0x0000005731a47223 */ /* 0x000fe200000100a4 */
[----:B------:R-:W-:Y:S01]  /*7490*/  FFMA.FTZ R48, R88, R40, R48 ;  /* 0x0000002858307223 */ /* 0x000fe20000010030 */
[----:B------:R-:W-:Y:S02]  /*74a0*/  HADD2.F32 R87, -RZ, R181.H0_H0 ;  /* 0x200000b5ff577230 */ /* 0x000fe40000004100 */
[----:B------:R-:W-:Y:S01]  /*74b0*/  HADD2.F32 R40, -RZ, R90.H0_H0 ;  /* 0x2000005aff287230 */ /* 0x000fe20000004100 */
[----:B------:R-:W-:Y:S01]  /*74c0*/  F2FP.F16.F32.PACK_AB R41, R41, R161 ;  /* 0x000000a12929723e */ /* 0x000fe200000000ff */
[----:B------:R-:W-:Y:S01]  /*74d0*/  HADD2.F32 R49, -RZ, R180.H0_H0 ;  /* 0x200000b4ff317230 */ /* 0x000fe20000004100 */
[----:B------:R-:W-:Y:S01]  /*74e0*/  F2FP.F16.F32.PACK_AB R48, R48, R164 ;  /* 0x000000a43030723e */ /* 0x000fe200000000ff */
[----:B------:R-:W-:-:S02]  /*74f0*/  HADD2.F32 R90, -RZ, R90.H1_H1 ;  /* 0x3000005aff5a7230 */ /* 0x000fc40000004100 */
[CC--:B------:R-:W-:Y:S01]  /*7500*/  FMUL.FTZ R84, R40.reuse, R87.reuse ;  /* 0x0000005728547220 */ /* 0x0c0fe20000410000 */
[C---:B------:R-:W-:Y:S01]  /*7510*/  FMUL.FTZ R87, R51.reuse, R87 ;  /* 0x0000005733577220 */ /* 0x040fe20000410000 */
[----:B------:R-:W-:Y:S02]  /*7520*/  IMAD.MOV.U32 R88, RZ, RZ, R48 ;  /* 0x000000ffff587224 */ /* 0x000fe400078e0030 */
[-C--:B------:R-:W-:Y:S01]  /*7530*/  FFMA.FTZ R84, R51, R49.reuse, -R84 ;  /* 0x0000003133547223 */ /* 0x080fe20000010854 */
[----:B------:R-:W-:Y:S01]  /*7540*/  FFMA.FTZ R87, R40, R49, R87 ;  /* 0x0000003128577223 */ /* 0x000fe20000010057 */
[-C--:B------:R-:W-:Y:S01]  /*7550*/  FMUL.FTZ R40, R90, R50.reuse ;  /* 0x000000325a287220 */ /* 0x080fe20000410000 */
[----:B------:R-:W-:-:S03]  /*7560*/  FMUL.FTZ R50, R86, R50 ;  /* 0x0000003256327220 */ /* 0x000fc60000410000 */
[-C--:B------:R-:W-:Y:S01]  /*7570*/  FFMA.FTZ R40, R86, R42.reuse, -R40 ;  /* 0x0000002a56287223 */ /* 0x080fe20000010828 */
[----:B------:R-:W-:-:S04]  /*7580*/  FFMA.FTZ R50, R90, R42, R50 ;  /* 0x0000002a5a327223 */ /* 0x000fc80000010032 */
[----:B------:R-:W-:Y:S01]  /*7590*/  F2FP.F16.F32.PACK_AB R40, R40, R84 ;  /* 0x000000542828723e */ /* 0x000fe200000000ff */
[----:B------:R-:W-:Y:S01]  /*75a0*/  IMAD.MOV.U32 R84, RZ, RZ, R41 ;  /* 0x000000ffff547224 */ /* 0x000fe200078e0029 */
[----:B------:R-:W-:Y:S01]  /*75b0*/  F2FP.F16.F32.PACK_AB R50, R50, R87 ;  /* 0x000000573232723e */ /* 0x000fe200000000ff */
[----:B------:R-:W-:Y:S02]  /*75c0*/  IMAD.MOV.U32 R87, RZ, RZ, R91 ;  /* 0x000000ffff577224 */ /* 0x000fe400078e005b */
[----:B------:R-:W-:Y:S02]  /*75d0*/  IMAD.MOV.U32 R86, RZ, RZ, R40 ;  /* 0x000000ffff567224 */ /* 0x000fe400078e0028 */
[----:B------:R-:W-:Y:S02]  /*75e0*/  IMAD.MOV.U32 R90, RZ, RZ, R50 ;  /* 0x000000ffff5a7224 */ /* 0x000fe400078e0032 */
[----:B------:R-:W-:-:S07]  /*75f0*/  IMAD.MOV.U32 R91, RZ, RZ, R160 ;  /* 0x000000ffff5b7224 */ /* 0x000fce00078e00a0 */
.L_x_2948:
[----:B------:R-:W-:Y:S05]  /*7600*/  BSYNC B3 ;  /* 0x0000000000037941 */ /* 0x000fea0003800000 */
.L_x_2947:
[----:B------:R-:W-:Y:S02]  /*7610*/  ULDC.64 UR4, c[0x0][0x208] ;  /* 0x0000820000047ab9 */ /* 0x000fe40000000a00 */
[----:B0-----:R0:W-:Y:S04]  /*7620*/  STG.E.128 desc[UR4][R138.64], R84 ;  /* 0x000000548a007986 */ /* 0x0011e8000c101d04 */
[----:B--2---:R0:W-:Y:S02]  /*7630*/  @!P5 STG.E.128 desc[UR4][R140.64], R88 ;  /* 0x000000588c00d986 */ /* 0x0041e4000c101d04 */
.L_x_2946:
[----:B------:R-:W-:Y:S05]  /*7640*/  BSYNC B2 ;  /* 0x0000000000027941 */ /* 0x000fea0003800000 */
.L_x_2945:
        /* <DEDUP_REMOVED lines=8> */
[----:B------:R-:W-:Y:S02]  /*76d0*/  LEA.HI R41, R41, R40, RZ, 0x4 ;  /* 0x0000002829297211 */ /* 0x000fe400078f20ff */
[----:B------:R-:W-:-:S02]  /*76e0*/  P2R R48, PR, RZ, 0x1 ;  /* 0x00000001ff307803 */ /* 0x000fc40000000000 */
[----:B------:R-:W-:-:S04]  /*76f0*/  LEA.HI.SX32 R41, R41, R12, 0x1c ;  /* 0x0000000c29297211 */ /* 0x000fc800078fe2ff */
[----:B------:R-:W-:-:S04]  /*7700*/  SHF.L.U32 R40, R41, 0x3, RZ ;  /* 0x0000000329287819 */ /* 0x000fc800000006ff */
[----:B------:R-:W-:-:S13]  /*7710*/  ISETP.GE.AND P5, PT, R40, R144, PT ;  /* 0x000000902800720c */ /* 0x000fda0003fa6270 */
[--C-:B------:R-:W-:Y:S02]  /*7720*/  @!P5 SHF.R.S32.HI R49, RZ, 0x1f, R40.reuse ;  /* 0x0000001fff31d819 */ /* 0x100fe40000011428 */
[----:B------:R-:W-:Y:S02]  /*7730*/  @!P5 IADD3 R136, P0, P6, R96, R136, R40 ;  /* 0x000000886088d210 */ /* 0x000fe40007e1e028 */
[----:B------:R-:W-:Y:S02]  /*7740*/  LOP3.LUT R40, R40, 0x38, RZ, 0xc0, !PT ;  /* 0x0000003828287812 */ /* 0x000fe400078ec0ff */
[----:B------:R-:W-:Y:S02]  /*7750*/  @!P5 IADD3.X R156, R92, R156, R49, P0, P6 ;  /* 0x0000009c5c9cd210 */ /* 0x000fe400007ec431 */
[----:B0-----:R-:W-:Y:S02]  /*7760*/  LEA R84, P6, R43, R116, 0x1 ;  /* 0x000000742b547211 */ /* 0x001fe400078c08ff */
[----:B------:R-:W-:-:S02]  /*7770*/  LOP3.LUT R40, R40, 0x1c0, R50, 0xf8, !PT ;  /* 0x000001c028287812 */ /* 0x000fc400078ef832 */
[----:B------:R-:W-:Y:S02]  /*7780*/  LEA.HI.X R85, R43, R117, R42, 0x1, P6 ;  /* 0x000000752b557211 */ /* 0x000fe400030f0c2a */
[----:B------:R-:W-:Y:S02]  /*7790*/  SHF.R.S32.HI R42, RZ, 0x1f, R41 ;  /* 0x0000001fff2a7819 */ /* 0x000fe40000011429 */
[----:B------:R-:W-:Y:S02]  /*77a0*/  LOP3.LUT R40, R40, R229, RZ, 0x3c, !PT ;  /* 0x000000e528287212 */ /* 0x000fe400078e3cff */
[----:B------:R-:W-:Y:S02]  /*77b0*/  LEA.HI R42, R42, R41, RZ, 0x3 ;  /* 0x000000292a2a7211 */ /* 0x000fe400078f18ff */
[----:B------:R-:W-:Y:S02]  /*77c0*/  ISETP.NE.AND P0, PT, R48, RZ, PT ;  /* 0x000000ff3000720c */ /* 0x000fe40003f05270 */
[----:B------:R-:W-:-:S02]  /*77d0*/  SHF.R.S32.HI R42, RZ, 0x3, R42 ;  /* 0x00000003ff2a7819 */ /* 0x000fc4000001142a */
[----:B------:R-:W-:-:S03]  /*77e0*/  @!P5 LEA R86, P6, R136, R116, 0x1 ;  /* 0x000000748856d211 */ /* 0x000fc600078c08ff */
[----:B------:R-:W-:Y:S01]  /*77f0*/  IMAD R42, R42, 0x1400, R228 ;  /* 0x000014002a2a7824 */ /* 0x000fe200078e02e4 */
[----:B------:R-:W-:Y:S02]  /*7800*/  @!P5 LEA.HI.X R87, R136, R117, R156, 0x1, P6 ;  /* 0x000000758857d211 */ /* 0x000fe400030f0c9c */
[----:B------:R-:W-:Y:S01]  /*7810*/  ISETP.GE.AND P6, PT, R213, R115, PT ;  /* 0x00000073d500720c */ /* 0x000fe20003fc6270 */
[----:B------:R-:W-:Y:S02]  /*7820*/  IMAD.IADD R42, R42, 0x1, R40 ;  /* 0x000000012a2a7824 */ /* 0x000fe400078e0228 */
[C---:B------:R-:W-:Y:S02]  /*7830*/  IMAD R40, R17.reuse, 0x5000, R135 ;  /* 0x0000500011287824 */ /* 0x040fe400078e0287 */
[----:B------:R-:W-:Y:S02]  /*7840*/  IMAD R48, R17, 0x5000, R42 ;  /* 0x0000500011307824 */ /* 0x000fe400078e022a */
[----:B------:R-:W-:-:S02]  /*7850*/  IMAD R40, R40, 0x2, R16 ;  /* 0x0000000228287824 */ /* 0x000fc400078e0210 */
        /* <DEDUP_REMOVED lines=13> */
[----:B------:R-:W-:Y:S01]  /*7930*/  HADD2.F32 R44, -RZ, R44.H0_H0 ;  /* 0x2000002cff2c7230 */ /* 0x000fe20000004100 */
[----:B--2---:R-:W-:Y:S01]  /*7940*/  MOV R47, R49 ;  /* 0x00000031002f7202 */ /* 0x004fe20000000f00 */
[----:B------:R-:W-:Y:S01]  /*7950*/  IMAD.MOV.U32 R49, RZ, RZ, R51 ;  /* 0x000000ffff317224 */ /* 0x000fe200078e0033 */
[--C-:B------:R-:W-:Y:S01]  /*7960*/  SHF.R.U64 R38, R38, 0x10, R39.reuse ;  /* 0x0000001026267819 */ /* 0x100fe20000001227 */
[----:B------:R-:W-:Y:S01]  /*7970*/  IMAD.MOV.U32 R51, RZ, RZ, R50 ;  /* 0x000000ffff337224 */ /* 0x000fe200078e0032 */
[----:B------:R-:W-:Y:S01]  /*7980*/  SHF.R.U32.HI R39, RZ, 0x10, R39 ;  /* 0x00000010ff277819 */ /* 0x000fe20000011627 */
[----:B------:R-:W-:-:S02]  /*7990*/  HADD2.F32 R90, -RZ, R47.H0_H0 ;  /* 0x2000002fff5a7230 */ /* 0x000fc40000004100 */
[----:B------:R-:W-:Y:S02]  /*79a0*/  HADD2.F32 R91, -RZ, R47.H1_H1 ;  /* 0x3000002fff5b7230 */ /* 0x000fe40000004100 */
[----:B------:R-:W-:Y:S02]  /*79b0*/  HADD2.F32 R50, -RZ, R179.H0_H0 ;  /* 0x200000b3ff327230 */ /* 0x000fe40000004100 */
[--C-:B0-----:R-:W-:Y:S02]  /*79c0*/  HADD2.F32 R47, -RZ, R41.reuse.H0_H0 ;  /* 0x20000029ff2f7230 */ /* 0x101fe40000004100 */
[----:B------:R-:W-:Y:S02]  /*79d0*/  HADD2.F32 R41, -RZ, R41.H1_H1 ;  /* 0x30000029ff297230 */ /* 0x000fe40000004100 */
[CC--:B------:R-:W-:Y:S01]  /*79e0*/  FMUL.FTZ R88, R90.reuse, R50.reuse ;  /* 0x000000325a587220 */ /* 0x0c0fe20000410000 */
[----:B------:R-:W-:Y:S02]  /*79f0*/  HADD2.F32 R46, -RZ, R46.H0_H0 ;  /* 0x2000002eff2e7230 */ /* 0x000fe40000004100 */
[----:B------:R-:W-:Y:S01]  /*7a00*/  FMUL.FTZ R137, R47, R50 ;  /* 0x000000322f897220 */ /* 0x000fe20000410000 */
[-C--:B------:R-:W-:Y:S01]  /*7a10*/  FMUL.FTZ R50, R91, R44.reuse ;  /* 0x0000002c5b327220 */ /* 0x080fe20000410000 */
[-C--:B------:R-:W-:Y:S01]  /*7a20*/  FFMA.FTZ R88, R47, R89.reuse, -R88 ;  /* 0x000000592f587223 */ /* 0x080fe20000010858 */
[C---:B------:R-:W-:Y:S01]  /*7a30*/  FMUL.FTZ R44, R41.reuse, R44 ;  /* 0x0000002c292c7220 */ /* 0x040fe20000410000 */
[----:B------:R-:W-:Y:S01]  /*7a40*/  FFMA.FTZ R137, R90, R89, R137 ;  /* 0x000000595a897223 */ /* 0x000fe20000010089 */
[----:B------:R-:W-:Y:S01]  /*7a50*/  FFMA.FTZ R50, R41, R136, -R50 ;  /* 0x0000008829327223 */ /* 0x000fe20000010832 */
[----:B------:R-:W-:-:S02]  /*7a60*/  HADD2.F32 R89, -RZ, R49.H0_H0 ;  /* 0x20000031ff597230 */ /* 0x000fc40000004100 */
[----:B------:R-:W-:Y:S01]  /*7a70*/  FFMA.FTZ R44, R91, R136, R44 ;  /* 0x000000885b2c7223 */ /* 0x000fe2000001002c */
[----:B------:R-:W-:Y:S02]  /*7a80*/  HADD2.F32 R90, -RZ, R49.H1_H1 ;  /* 0x30000031ff5a7230 */ /* 0x000fe40000004100 */
[--C-:B------:R-:W-:Y:S01]  /*7a90*/  HADD2.F32 R41, -RZ, R178.reuse.H0_H0 ;  /* 0x200000b2ff297230 */ /* 0x100fe20000004100 */
[----:B------:R-:W-:Y:S01]  /*7aa0*/  F2FP.F16.F32.PACK_AB R50, R50, R88 ;  /* 0x000000583232723e */ /* 0x000fe200000000ff */
[----:B------:R-:W-:Y:S01]  /*7ab0*/  HADD2.F32 R49, -RZ, R43.H0_H0 ;  /* 0x2000002bff317230 */ /* 0x000fe20000004100 */
[----:B------:R-:W-:Y:S01]  /*7ac0*/  F2FP.F16.F32.PACK_AB R44, R44, R137 ;  /* 0x000000892c2c723e */ /* 0x000fe200000000ff */
[----:B------:R-:W-:Y:S02]  /*7ad0*/  HADD2.F32 R91, -RZ, R39.H0_H0 ;  /* 0x20000027ff5b7230 */ /* 0x000fe40000004100 */
[----:B------:R-:W-:Y:S01]  /*7ae0*/  FMUL.FTZ R39, R89, R41 ;  /* 0x0000002959277220 */ /* 0x000fe20000410000 */
[----:B------:R-:W-:-:S02]  /*7af0*/  HADD2.F32 R47, -RZ, R178.H1_H1 ;  /* 0x300000b2ff2f7230 */ /* 0x000fc40000004100 */
        /* <DEDUP_REMOVED lines=8> */
[----:B------:R-:W-:-:S02]  /*7b80*/  HADD2.F32 R43, -RZ, R177.H0_H0 ;  /* 0x200000b1ff2b7230 */ /* 0x000fc40000004100 */
[----:B------:R-:W-:Y:S02]  /*7b90*/  HADD2.F32 R89, -RZ, R48.H0_H0 ;  /* 0x20000030ff597230 */ /* 0x000fe40000004100 */
[----:B------:R-:W-:Y:S01]  /*7ba0*/  FFMA.FTZ R46, R90, R91, R46 ;  /* 0x0000005b5a2e7223 */ /* 0x000fe2000001002e */
[----:B------:R-:W-:Y:S01]  /*7bb0*/  HADD2.F32 R49, -RZ, R40.H0_H0 ;  /* 0x20000028ff317230 */ /* 0x000fe20000004100 */
[----:B------:R-:W-:Y:S01]  /*7bc0*/  F2FP.F16.F32.PACK_AB R39, R41, R39 ;  /* 0x000000272927723e */ /* 0x000fe200000000ff */
[----:B------:R-:W-:Y:S02]  /*7bd0*/  HADD2.F32 R48, -RZ, R48.H1_H1 ;  /* 0x30000030ff307230 */ /* 0x000fe40000004100 */
[----:B------:R-:W-:Y:S02]  /*7be0*/  HADD2.F32 R40, -RZ, R40.H1_H1 ;  /* 0x30000028ff287230 */ /* 0x000fe40000004100 */
[----:B------:R-:W-:Y:S01]  /*7bf0*/  FMUL.FTZ R91, R49, R43 ;  /* 0x0000002b315b7220 */ /* 0x000fe20000410000 */
[----:B------:R-:W-:-:S02]  /*7c00*/  HADD2.F32 R90, -RZ, R36.H0_H0 ;  /* 0x20000024ff5a7230 */ /* 0x000fc40000004100 */
[----:B------:R-:W-:Y:S01]  /*7c10*/  FMUL.FTZ R36, R89, R43 ;  /* 0x0000002b59247220 */ /* 0x000fe20000410000 */
[----:B------:R-:W-:Y:S02]  /*7c20*/  HADD2.F32 R47, -RZ, R177.H1_H1 ;  /* 0x300000b1ff2f7230 */ /* 0x000fe40000004100 */
[-C--:B------:R-:W-:Y:S01]  /*7c30*/  FMUL.FTZ R43, R48, R37.reuse ;  /* 0x00000025302b7220 */ /* 0x080fe20000410000 */
[----:B------:R-:W-:Y:S01]  /*7c40*/  FMUL.FTZ R37, R40, R37 ;  /* 0x0000002528257220 */ /* 0x000fe20000410000 */
[----:B------:R-:W-:Y:S01]  /*7c50*/  F2FP.F16.F32.PACK_AB R46, R46, R136 ;  /* 0x000000882e2e723e */ /* 0x000fe200000000ff */
[----:B------:R-:W-:Y:S02]  /*7c60*/  IMAD.MOV.U32 R41, RZ, RZ, R50 ;  /* 0x000000ffff297224 */ /* 0x000fe400078e0032 */
[-C--:B------:R-:W-:Y:S01]  /*7c70*/  FFMA.FTZ R36, R49, R47.reuse, -R36 ;  /* 0x0000002f31247223 */ /* 0x080fe20000010824 */
[----:B------:R-:W-:Y:S01]  /*7c80*/  FFMA.FTZ R91, R89, R47, R91 ;  /* 0x0000002f595b7223 */ /* 0x000fe2000001005b */
[----:B------:R-:W-:Y:S01]  /*7c90*/  FFMA.FTZ R48, R48, R90, R37 ;  /* 0x0000005a30307223 */ /* 0x000fe20000010025 */
[----:B------:R-:W-:-:S02]  /*7ca0*/  HADD2.F32 R37, -RZ, R176.H0_H0 ;  /* 0x200000b0ff257230 */ /* 0x000fc40000004100 */
[----:B------:R-:W-:Y:S01]  /*7cb0*/  FFMA.FTZ R43, R40, R90, -R43 ;  /* 0x0000005a282b7223 */ /* 0x000fe2000001082b */
[--C-:B------:R-:W-:Y:S02]  /*7cc0*/  HADD2.F32 R49, -RZ, R51.reuse.H0_H0 ;  /* 0x20000033ff317230 */ /* 0x100fe40000004100 */
[--C-:B------:R-:W-:Y:S01]  /*7cd0*/  HADD2.F32 R47, -RZ, R42.reuse.H0_H0 ;  /* 0x2000002aff2f7230 */ /* 0x100fe20000004100 */
[----:B------:R-:W-:Y:S01]  /*7ce0*/  F2FP.F16.F32.PACK_AB R48, R48, R91 ;  /* 0x0000005b3030723e */ /* 0x000fe200000000ff */
[----:B------:R-:W-:Y:S01]  /*7cf0*/  HADD2.F32 R51, -RZ, R51.H1_H1 ;  /* 0x30000033ff337230 */ /* 0x000fe20000004100 */
[----:B------:R-:W-:Y:S01]  /*7d00*/  F2FP.F16.F32.PACK_AB R36, R43, R36 ;  /* 0x000000242b24723e */ /* 0x000fe200000000ff */
[----:B------:R-:W-:Y:S02]  /*7d10*/  HADD2.F32 R42, -RZ, R42.H1_H1 ;  /* 0x3000002aff2a7230 */ /* 0x000fe40000004100 */
[----:B------:R-:W-:Y:S01]  /*7d20*/  FMUL.FTZ R90, R47, R37 ;  /* 0x000000252f5a7220 */ /* 0x000fe20000410000 */
[----:B------:R-:W-:-:S02]  /*7d30*/  HADD2.F32 R89, -RZ, R38.H0_H0 ;  /* 0x20000026ff597230 */ /* 0x000fc40000004100 */
[----:B------:R-:W-:Y:S01]  /*7d40*/  FMUL.FTZ R38, R49, R37 ;  /* 0x0000002531267220 */ /* 0x000fe20000410000 */
[----:B------:R-:W-:Y:S02]  /*7d50*/  HADD2.F32 R40, -RZ, R176.H1_H1 ;  /* 0x300000b0ff287230 */ /* 0x000fe40000004100 */
        /* <DEDUP_REMOVED lines=8> */
[----:B------:R-:W-:Y:S01]  /*7de0*/  MOV R49, R44 ;  /* 0x0000002c00317202 */ /* 0x000fe20000000f00 */
[----:B------:R-:W-:Y:S01]  /*7df0*/  IMAD.MOV.U32 R51, RZ, RZ, R46 ;  /* 0x000000ffff337224 */ /* 0x000fe200078e002e */
[----:B------:R-:W-:-:S02]  /*7e00*/  F2FP.F16.F32.PACK_AB R37, R37, R38 ;  /* 0x000000262525723e */ /* 0x000fc400000000ff */
[----:B------:R-:W-:-:S03]  /*7e10*/  F2FP.F16.F32.PACK_AB R45, R45, R90 ;  /* 0x0000005a2d2d723e */ /* 0x000fc600000000ff */
[----:B------:R-:W-:Y:S02]  /*7e20*/  IMAD.MOV.U32 R42, RZ, RZ, R37 ;  /* 0x000000ffff2a7224 */ /* 0x000fe400078e0025 */
[----:B------:R-:W-:-:S07]  /*7e30*/  IMAD.MOV.U32 R50, RZ, RZ, R45 ;  /* 0x000000ffff327224 */ /* 0x000fce00078e002d */
.L_x_2950:
[----:B------:R-:W-:Y:S05]  /*7e40*/  BSYNC B2 ;  /* 0x0000000000027941 */ /* 0x000fea0003800000 */
.L_x_2949:
[----:B------:R-:W-:Y:S02]  /*7e50*/  ULDC.64 UR4, c[0x0][0x208] ;  /* 0x0000820000047ab9 */ /* 0x000fe40000000a00 */
[----:B0-----:R3:W-:Y:S04]  /*7e60*/  STG.E.128 desc[UR4][R84.64], R40 ;  /* 0x0000002854007986 */ /* 0x0017e8000c101d04 */
[----:B--2---:R3:W-:Y:S02]  /*7e70*/  @!P5 STG.E.128 desc[UR4][R86.64], R48 ;  /* 0x000000305600d986 */ /* 0x0047e4000c101d04 */
.L_x_2944:
[----:B------:R-:W-:Y:S05]  /*7e80*/  BSYNC B1 ;  /* 0x0000000000017941 */ /* 0x000fea0003800000 */
.L_x_2943:
[----:B------:R-:W-:Y:S04]  /*7e90*/  BSSY B1, `(.L_x_2951) ;  /* 0x00000fc000017945 */ /* 0x000fe80003800000 */
[----:B------:R-:W-:Y:S05]  /*7ea0*/  @P3 BRA `(.L_x_2952) ;  /* 0x0000000c00e83947 */ /* 0x000fea0003800000 */
[----:B------:R-:W-:Y:S01]  /*7eb0*/  ISETP.NE.AND P3, PT, R26, RZ, PT ;  /* 0x000000ff1a00720c */ /* 0x000fe20003f65270 */
[-C--:B--2---:R-:W-:Y:S01]  /*7ec0*/  IMAD R36, R147, R124.reuse, RZ ;  /* 0x0000007c93247224 */ /* 0x084fe200078e02ff */
[----:B------:R-:W-:Y:S01]  /*7ed0*/  IADD3 R37, R212, 0x20, RZ ;  /* 0x00000020d4257810 */ /* 0x000fe20007ffe0ff */
[----:B------:R-:W-:Y:S04]  /*7ee0*/  BSSY B2, `(.L_x_2953) ;  /* 0x000007d000027945 */ /* 0x000fe80003800000 */
[----:B------:R-:W-:-:S04]  /*7ef0*/  IMAD.WIDE.U32 R44, R37, R124, R126 ;  /* 0x0000007c252c7225 */ /* 0x000fc800078e007e */
[----:B------:R-:W-:-:S04]  /*7f00*/  IMAD R37, R37, R125, R36 ;  /* 0x0000007d25257224 */ /* 0x000fc800078e0224 */
[----:B---3--:R-:W-:Y:S01]  /*7f10*/  IMAD.IADD R50, R45, 0x1, R37 ;  /* 0x000000012d327824 */ /* 0x008fe200078e0225 */
        /* <DEDUP_REMOVED lines=19> */
[----:B------:R-:W-:Y:S01]  /*8050*/  LOP3.LUT R42, R39, R43, RZ, 0x3c, !PT ;  /* 0x0000002b272a7212 */ /* 0x000fe200078e3cff */
[----:B------:R-:W-:Y:S01]  /*8060*/  IMAD R39, R17, 0x5000, R134 ;  /* 0x0000500011277824 */ /* 0x000fe200078e0286 */
[----:B------:R-:W-:-:S03]  /*8070*/  LEA R46, P5, R38, R116, 0x1 ;  /* 0x00000074262e7211 */ /* 0x000fc600078a08ff */
[----:B------:R-:W-:Y:S01]  /*8080*/  IMAD.IADD R42, R41, 0x1, R42 ;  /* 0x00000001292a7824 */ /* 0x000fe200078e022a */
[----:B------:R-:W-:Y:S01]  /*8090*/  LEA.HI.X R47, R38, R117, R40, 0x1, P5 ;  /* 0x00000075262f7211 */ /* 0x000fe200028f0c28 */
[----:B------:R-:W-:Y:S01]  /*80a0*/  IMAD R39, R39, 0x2, R16 ;  /* 0x0000000227277824 */ /* 0x000fe200078e0210 */
[----:B------:R-:W-:Y:S01]  /*80b0*/  @!P3 LEA R48, P5, R36, R116, 0x1 ;  /* 0x000000742430b211 */ /* 0x000fe200078a08ff */
[----:B------:R-:W-:-:S03]  /*80c0*/  IMAD R41, R17, 0x5000, R42 ;  /* 0x0000500011297824 */ /* 0x000fc600078e022a */
[----:B------:R-:W-:Y:S02]  /*80d0*/  @!P3 LEA.HI.X R49, R36, R117, R37, 0x1, P5 ;  /* 0x000000752431b211 */ /* 0x000fe400028f0c25 */
[----:B------:R-:W-:Y:S01]  /*80e0*/  LEA R40, R41, R16, 0x1 ;  /* 0x0000001029287211 */ /* 0x000fe200078e08ff */
[----:B------:R-:W2:Y:S01]  /*80f0*/  LDS.128 R36, [R39+0x24400] ;  /* 0x0244000027247984 */ /* 0x000ea20000000c00 */
[----:B------:R-:W-:-:S04]  /*8100*/  ISETP.GE.AND P5, PT, R18, R115, PT ;  /* 0x000000731200720c */ /* 0x000fc80003fa6270 */
[----:B------:R-:W3:Y:S09]  /*8110*/  LDS.128 R40, [R40+0x24400] ;  /* 0x0244000028287984 */ /* 0x000ef20000000c00 */
[----:B------:R-:W-:Y:S05]  /*8120*/  @P5 BRA `(.L_x_2956) ;  /* 0x0000000400505947 */ /* 0x000fea0003800000 */
[--C-:B------:R-:W-:Y:S01]  /*8130*/  SHF.R.U64 R51, R56, 0x10, R57.reuse ;  /* 0x0000001038337819 */ /* 0x100fe20000001239 */
[--C-:B0--3--:R-:W-:Y:S01]  /*8140*/  HADD2.F32 R85, -RZ, R41.reuse.H0_H0 ;  /* 0x20000029ff557230 */ /* 0x109fe20000004100 */
[----:B------:R-:W-:Y:S01]  /*8150*/  SHF.R.U32.HI R57, RZ, 0x10, R57 ;  /* 0x00000010ff397819 */ /* 0x000fe20000011639 */
[----:B------:R-:W-:Y:S01]  /*8160*/  HADD2.F32 R86, -RZ, R41.H1_H1 ;  /* 0x30000029ff567230 */ /* 0x000fe20000004100 */
[--C-:B------:R-:W-:Y:S01]  /*8170*/  SHF.R.U64 R56, R64, 0x10, R65.reuse ;  /* 0x0000001040387819 */ /* 0x100fe20000001241 */
[----:B------:R-:W-:Y:S01]  /*8180*/  HADD2.F32 R84, -RZ, R175.H0_H0 ;  /* 0x200000afff547230 */ /* 0x000fe20000004100 */
[----:B------:R-:W-:Y:S01]  /*8190*/  SHF.R.U32.HI R64, RZ, 0x10, R65 ;  /* 0x00000010ff407819 */ /* 0x000fe20000011641 */
[----:B--2---:R-:W-:Y:S01]  /*81a0*/  HADD2.F32 R41, -RZ, R37.H0_H0 ;  /* 0x20000025ff297230 */ /* 0x004fe20000004100 */
        /* <DEDUP_REMOVED lines=37> */
[----:B------:R-:W-:Y:S02]  /*8400*/  HADD2.F32 R39, -RZ, R36.H0_H0 ;  /* 0x20000024ff277230 */ /* 0x000fe40000004100 */
        /* <DEDUP_REMOVED lines=29> */
[----:B------:R-:W-:Y:S02]  /*85e0*/  F2FP.F16.F32.PACK_AB R67, R56, R67 ;  /* 0x000000433843723e */ /* 0x000fe400000000ff */
[----:B------:R-:W-:Y:S01]  /*85f0*/  F2FP.F16.F32.PACK_AB R36, R37, R43 ;  /* 0x0000002b2524723e */ /* 0x000fe200000000ff */
[----:B------:R-:W-:Y:S01]  /*8600*/  IMAD.MOV.U32 R37, RZ, RZ, R57 ;  /* 0x000000ffff257224 */ /* 0x000fe200078e0039 */
[----:B------:R-:W-:Y:S01]  /*8610*/  F2FP.F16.F32.PACK_AB R38, R41, R40 ;  /* 0x000000282926723e */ /* 0x000fe200000000ff */
[----:B------:R-:W-:Y:S01]  /*8620*/  IMAD.MOV.U32 R40, RZ, RZ, R67 ;  /* 0x000000ffff287224 */ /* 0x000fe200078e0043 */
[----:B------:R-:W-:Y:S01]  /*8630*/  F2FP.F16.F32.PACK_AB R39, R86, R59 ;  /* 0x0000003b5627723e */ /* 0x000fe200000000ff */
[----:B------:R-:W-:Y:S01]  /*8640*/  IMAD.MOV.U32 R41, RZ, RZ, R64 ;  /* 0x000000ffff297224 */ /* 0x000fe200078e0040 */
[----:B------:R-:W-:Y:S01]  /*8650*/  F2FP.F16.F32.PACK_AB R42, R42, R175 ;  /* 0x000000af2a2a723e */ /* 0x000fe200000000ff */
[----:B------:R-:W-:-:S07]  /*8660*/  IMAD.MOV.U32 R43, RZ, RZ, R66 ;  /* 0x000000ffff2b7224 */ /* 0x000fce00078e0042 */
.L_x_2956:
[----:B------:R-:W-:Y:S05]  /*8670*/  BSYNC B3 ;  /* 0x0000000000037941 */ /* 0x000fea0003800000 */
.L_x_2955:
[----:B------:R-:W-:Y:S02]  /*8680*/  ULDC.64 UR4, c[0x0][0x208] ;  /* 0x0000820000047ab9 */ /* 0x000fe40000000a00 */
[----:B--2---:R2:W-:Y:S04]  /*8690*/  STG.E.128 desc[UR4][R46.64], R36 ;  /* 0x000000242e007986 */ /* 0x0045e8000c101d04 */
[----:B---3--:R2:W-:Y:S02]  /*86a0*/  @!P3 STG.E.128 desc[UR4][R48.64], R40 ;  /* 0x000000283000b986 */ /* 0x0085e4000c101d04 */
.L_x_2954:
[----:B------:R-:W-:Y:S05]  /*86b0*/  BSYNC B2 ;  /* 0x0000000000027941 */ /* 0x000fea0003800000 */
.L_x_2953:
[----:B------:R-:W-:-:S13]  /*86c0*/  ISETP.NE.AND P3, PT, R10, RZ, PT ;  /* 0x000000ff0a00720c */ /* 0x000fda0003f65270 */
[----:B------:R-:W-:Y:S05]  /*86d0*/  @!P3 BRA `(.L_x_2952) ;  /* 0x0000000400dcb947 */ /* 0x000fea0003800000 */
[----:B--2---:R-:W-:Y:S01]  /*86e0*/  SEL R36, R118, R146, !P1 ;  /* 0x0000009276247207 */ /* 0x004fe20004800000 */
        /* <DEDUP_REMOVED lines=11> */
[----:B------:R-:W-:Y:S02]  /*87a0*/  SHF.R.S32.HI R42, RZ, 0x3, R36 ;  /* 0x00000003ff2a7819 */ /* 0x000fe40000011424 */
[----:B------:R-:W-:-:S03]  /*87b0*/  LOP3.LUT R36, R224, 0x38, R39, 0xf8, !PT ;  /* 0x00000038e0247812 */ /* 0x000fc600078ef827 */
[----:B------:R-:W-:Y:S01]  /*87c0*/  IMAD R37, R42, 0x1400, R227 ;  /* 0x000014002a257824 */ /* 0x000fe200078e02e3 */
[----:B------:R-:W-:Y:S02]  /*87d0*/  LOP3.LUT R36, R36, R46, RZ, 0x3c, !PT ;  /* 0x0000002e24247212 */ /* 0x000fe400078e3cff */
[--C-:B------:R-:W-:Y:S02]  /*87e0*/  @!P3 SHF.R.S32.HI R43, RZ, 0x1f, R39.reuse ;  /* 0x0000001fff2bb819 */ /* 0x100fe40000011427 */
[----:B------:R-:W-:Y:S01]  /*87f0*/  @!P3 IADD3 R38, P5, P6, R96, R44, R39 ;  /* 0x0000002c6026b210 */ /* 0x000fe20007ebe027 */
[----:B------:R-:W-:Y:S02]  /*8800*/  IMAD.IADD R36, R37, 0x1, R36 ;  /* 0x0000000125247824 */ /* 0x000fe400078e0224 */
[C---:B------:R-:W-:Y:S01]  /*8810*/  IMAD R37, R17.reuse, 0x5000, R133 ;  /* 0x0000500011257824 */ /* 0x040fe200078e0285 */
[----:B------:R-:W-:Y:S01]  /*8820*/  @!P3 IADD3.X R50, R92, R50, R43, P5, P6 ;  /* 0x000000325c32b210 */ /* 0x000fe20002fec42b */
[----:B------:R-:W-:Y:S01]  /*8830*/  IMAD R39, R17, 0x5000, R36 ;  /* 0x0000500011277824 */ /* 0x000fe200078e0224 */
[----:B------:R-:W-:Y:S01]  /*8840*/  LEA R44, P5, R40, R116, 0x1 ;  /* 0x00000074282c7211 */ /* 0x000fe200078a08ff */
[----:B------:R-:W-:-:S03]  /*8850*/  IMAD R37, R37, 0x2, R16 ;  /* 0x0000000225257824 */ /* 0x000fc600078e0210 */
[----:B------:R-:W-:Y:S01]  /*8860*/  LEA.HI.X R45, R40, R117, R41, 0x1, P5 ;  /* 0x00000075282d7211 */ /* 0x000fe200028f0c29 */
[----:B------:R-:W-:Y:S01]  /*8870*/  IMAD R40, R39, 0x2, R16 ;  /* 0x0000000227287824 */ /* 0x000fe200078e0210 */
[----:B------:R-:W-:-:S04]  /*8880*/  @!P3 LEA R46, P5, R38, R116, 0x1 ;  /* 0x00000074262eb211 */ /* 0x000fc800078a08ff */
[----:B------:R-:W-:Y:S01]  /*8890*/  @!P3 LEA.HI.X R47, R38, R117, R50, 0x1, P5 ;  /* 0x00000075262fb211 */ /* 0x000fe200028f0c32 */
[----:B------:R-:W2:Y:S01]  /*88a0*/  LDS.128 R40, [R40+0x24400] ;  /* 0x0244000028287984 */ /* 0x000ea20000000c00 */
[----:B------:R-:W-:-:S03]  /*88b0*/  ISETP.GE.AND P5, PT, R213, R115, PT ;  /* 0x00000073d500720c */ /* 0x000fc60003fa6270 */
[----:B------:R-:W3:Y:S10]  /*88c0*/  LDS.128 R36, [R37+0x24400] ;  /* 0x0244000025247984 */ /* 0x000ef40000000c00 */
[----:B------:R-:W-:Y:S05]  /*88d0*/  @P5 BRA `(.L_x_2958) ;  /* 0x00000004004c5947 */ /* 0x000fea0003800000 */
[--C-:B------:R-:W-:Y:S01]  /*88e0*/  SHF.R.U64 R48, R52, 0x10, R53.reuse ;  /* 0x0000001034307819 */ /* 0x100fe20000001235 */
[----:B------:R-:W-:Y:S01]  /*88f0*/  HADD2.F32 R64, -RZ, R171.H1_H1 ;  /* 0x300000abff407230 */ /* 0x000fe20000004100 */
[----:B------:R-:W-:Y:S01]  /*8900*/  SHF.R.U32.HI R52, RZ, 0x10, R53 ;  /* 0x00000010ff347819 */ /* 0x000fe20000011635 */
[----:B--2---:R-:W-:Y:S01]  /*8910*/  IMAD.MOV.U32 R53, RZ, RZ, R41 ;  /* 0x000000ffff357224 */ /* 0x004fe200078e0029 */
[--C-:B------:R-:W-:Y:S01]  /*8920*/  SHF.R.U64 R49, R60, 0x10, R61.reuse ;  /* 0x000000103c317819 */ /* 0x100fe2000000123d */
[----:B------:R-:W-:Y:S01]  /*8930*/  HADD2.F32 R58, -RZ, R168.H0_H0 ;  /* 0x200000a8ff3a7230 */ /* 0x000fe20000004100 */
[----:B------:R-:W-:Y:S01]  /*8940*/  SHF.R.U32.HI R60, RZ, 0x10, R61 ;  /* 0x00000010ff3c7819 */ /* 0x000fe2000001163d */
[----:B------:R-:W-:Y:S01]  /*8950*/  HADD2.F32 R57, -RZ, R52.H0_H0 ;  /* 0x20000034ff397230 */ /* 0x000fe20000004100 */
[--C-:B------:R-:W-:Y:S01]  /*8960*/  SHF.R.U64 R50, R54, 0x10, R55.reuse ;  /* 0x0000001036327819 */ /* 0x100fe20000001237 */
[--C-:B------:R-:W-:Y:S01]  /*8970*/  HADD2.F32 R56, -RZ, R53.reuse.H1_H1 ;  /* 0x30000035ff387230 */ /* 0x100fe20000004100 */
[----:B------:R-:W-:Y:S01]  /*8980*/  SHF.R.U32.HI R54, RZ, 0x10, R55 ;  /* 0x00000010ff367819 */ /* 0x000fe20000011637 */
[----:B------:R-:W-:Y:S01]  /*8990*/  HADD2.F32 R55, -RZ, R53.H0_H0 ;  /* 0x20000035ff377230 */ /* 0x000fe20000004100 */
[----:B---3--:R-:W-:Y:S01]  /*89a0*/  MOV R41, R39 ;  /* 0x0000002700297202 */ /* 0x008fe20000000f00 */
[----:B------:R-:W-:Y:S01]  /*89b0*/  HADD2.F32 R39, -RZ, R37.H0_H0 ;  /* 0x20000025ff277230 */ /* 0x000fe20000004100 */
[----:B------:R-:W-:Y:S01]  /*89c0*/  SHF.R.U64 R51, R62, 0x10, R63 ;  /* 0x000000103e337819 */ /* 0x000fe2000000123f */
[----:B------:R-:W-:-:S02]  /*89d0*/  HADD2.F32 R60, -RZ, R60.H0_H0 ;  /* 0x2000003cff3c7230 */ /* 0x000fc40000004100 */
[-C--:B------:R-:W-:Y:S01]  /*89e0*/  FMUL.FTZ R52, R55, R64.reuse ;  /* 0x0000004037347220 */ /* 0x080fe20000410000 */
[----:B------:R-:W-:Y:S02]  /*89f0*/  HADD2.F32 R53, -RZ, R37.H1_H1 ;  /* 0x30000025ff357230 */ /* 0x000fe40000004100 */
[C---:B------:R-:W-:Y:S01]  /*8a00*/  FMUL.FTZ R64, R39.reuse, R64 ;  /* 0x0000004027407220 */ /* 0x040fe20000410000 */
[----:B------:R-:W-:Y:S01]  /*8a10*/  SHF.R.U32.HI R62, RZ, 0x10, R63 ;  /* 0x00000010ff3e7819 */ /* 0x000fe2000001163f */
[----:B------:R-:W-:Y:S01]  /*8a20*/  FMUL.FTZ R66, R56, R60 ;  /* 0x0000003c38427220 */ /* 0x000fe20000410000 */
[----:B------:R-:W-:Y:S01]  /*8a30*/  FFMA.FTZ R37, R39, R58, -R52 ;  /* 0x0000003a27257223 */ /* 0x000fe20000010834 */
[----:B------:R-:W-:Y:S01]  /*8a40*/  FMUL.FTZ R59, R53, R60 ;  /* 0x0000003c353b7220 */ /* 0x000fe20000410000 */
[----:B------:R-:W-:Y:S01]  /*8a50*/  FFMA.FTZ R39, R55, R58, R64 ;  /* 0x0000003a37277223 */ /* 0x000fe20000010040 */
[----:B------:R-:W-:Y:S02]  /*8a60*/  HADD2.F32 R64, -RZ, R170.H1_H1 ;  /* 0x300000aaff407230 */ /* 0x000fe40000004100 */
[----:B------:R-:W-:Y:S01]  /*8a70*/  FFMA.FTZ R52, R53, R57, -R66 ;  /* 0x0000003935347223 */ /* 0x000fe20000010842 */
[----:B------:R-:W-:-:S02]  /*8a80*/  HADD2.F32 R55, -RZ, R43.H0_H0 ;  /* 0x2000002bff377230 */ /* 0x000fc40000004100 */
[----:B------:R-:W-:Y:S01]  /*8a90*/  FFMA.FTZ R56, R56, R57, R59 ;  /* 0x0000003938387223 */ /* 0x000fe2000001003b */
[----:B------:R-:W-:Y:S02]  /*8aa0*/  HADD2.F32 R58, -RZ, R43.H1_H1 ;  /* 0x3000002bff3a7230 */ /* 0x000fe40000004100 */
[--C-:B------:R-:W-:Y:S01]  /*8ab0*/  HADD2.F32 R43, -RZ, R41.reuse.H0_H0 ;  /* 0x20000029ff2b7230 */ /* 0x100fe20000004100 */
[----:B------:R-:W-:Y:S01]  /*8ac0*/  F2FP.F16.F32.PACK_AB R37, R52, R37 ;  /* 0x000000253425723e */ /* 0x000fe200000000ff */
[----:B------:R-:W-:Y:S02]  /*8ad0*/  HADD2.F32 R62, -RZ, R62.H0_H0 ;  /* 0x2000003eff3e7230 */ /* 0x000fe40000004100 */
[----:B------:R-:W-:Y:S02]  /*8ae0*/  HADD2.F32 R53, -RZ, R41.H1_H1 ;  /* 0x30000029ff357230 */ /* 0x000fe40000004100 */
[----:B------:R-:W-:Y:S02]  /*8af0*/  HADD2.F32 R60, -RZ, R169.H0_H0 ;  /* 0x200000a9ff3c7230 */ /* 0x000fe40000004100 */
[----:B------:R-:W-:Y:S01]  /*8b00*/  FMUL.FTZ R66, R58, R62 ;  /* 0x0000003e3a427220 */ /* 0x000fe20000410000 */
[----:B------:R-:W-:-:S02]  /*8b10*/  HADD2.F32 R57, -RZ, R54.H0_H0 ;  /* 0x20000036ff397230 */ /* 0x000fc40000004100 */
[-C--:B------:R-:W-:Y:S01]  /*8b20*/  FMUL.FTZ R54, R55, R64.reuse ;  /* 0x0000004037367220 */ /* 0x080fe20000410000 */
[----:B------:R-:W-:Y:S01]  /*8b30*/  FMUL.FTZ R64, R43, R64 ;  /* 0x000000402b407220 */ /* 0x000fe20000410000 */
[----:B------:R-:W-:Y:S01]  /*8b40*/  FMUL.FTZ R59, R53, R62 ;  /* 0x0000003e353b7220 */ /* 0x000fe20000410000 */
[----:B------:R-:W-:Y:S02]  /*8b50*/  HADD2.F32 R62, -RZ, R49.H0_H0 ;  /* 0x20000031ff3e7230 */ /* 0x000fe40000004100 */
[-C--:B------:R-:W-:Y:S01]  /*8b60*/  FFMA.FTZ R41, R43, R60.reuse, -R54 ;  /* 0x0000003c2b297223 */ /* 0x080fe20000010836 */
[----:B------:R-:W-:Y:S01]  /*8b70*/  FFMA.FTZ R43, R55, R60, R64 ;  /* 0x0000003c372b7223 */ /* 0x000fe20000010040 */
[-C--:B------:R-:W-:Y:S01]  /*8b80*/  FFMA.FTZ R54, R53, R57.reuse, -R66 ;  /* 0x0000003935367223 */ /* 0x080fe20000010842 */
[----:B------:R-:W-:Y:S01]  /*8b90*/  FFMA.FTZ R58, R58, R57, R59 ;  /* 0x000000393a3a7223 */ /* 0x000fe2000001003b */
[----:B------:R-:W-:Y:S02]  /*8ba0*/  HADD2.F32 R60, -RZ, R171.H0_H0 ;  /* 0x200000abff3c7230 */ /* 0x000fe40000004100 */
[----:B------:R-:W-:Y:S01]  /*8bb0*/  HADD2.F32 R55, -RZ, R40.H0_H0 ;  /* 0x20000028ff377230 */ /* 0x000fe20000004100 */
[----:B------:R-:W-:Y:S01]  /*8bc0*/  F2FP.F16.F32.PACK_AB R54, R54, R41 ;  /* 0x000000293636723e */ /* 0x000fe200000000ff */
[----:B------:R-:W-:Y:S01]  /*8bd0*/  HADD2.F32 R49, -RZ, R36.H0_H0 ;  /* 0x20000024ff317230 */ /* 0x000fe20000004100 */
[----:B------:R-:W-:Y:S01]  /*8be0*/  F2FP.F16.F32.PACK_AB R41, R56, R39 ;  /* 0x000000273829723e */ /* 0x000fe200000000ff */
[----:B------:R-:W-:Y:S01]  /*8bf0*/  HADD2.F32 R57, -RZ, R40.H1_H1 ;  /* 0x30000028ff397230 */ /* 0x000fe20000004100 */
[----:B------:R-:W-:Y:S01]  /*8c00*/  F2FP.F16.F32.PACK_AB R43, R58, R43 ;  /* 0x0000002b3a2b723e */ /* 0x000fe200000000ff */
[----:B------:R-:W-:-:S02]  /*8c10*/  HADD2.F32 R53, -RZ, R36.H1_H1 ;  /* 0x30000024ff357230 */ /* 0x000fc40000004100 */
[-C--:B------:R-:W-:Y:S01]  /*8c20*/  FMUL.FTZ R36, R55, R60.reuse ;  /* 0x0000003c37247220 */ /* 0x080fe20000410000 */
[----:B------:R-:W-:Y:S02]  /*8c30*/  HADD2.F32 R168, -RZ, R168.H1_H1 ;  /* 0x300000a8ffa87230 */ /* 0x000fe40000004100 */
[----:B------:R-:W-:Y:S01]  /*8c40*/  FMUL.FTZ R40, R49, R60 ;  /* 0x0000003c31287220 */ /* 0x000fe20000410000 */
[----:B------:R-:W-:Y:S02]  /*8c50*/  HADD2.F32 R48, -RZ, R48.H0_H0 ;  /* 0x20000030ff307230 */ /* 0x000fe40000004100 */
[-C--:B------:R-:W-:Y:S01]  /*8c60*/  FMUL.FTZ R60, R57, R62.reuse ;  /* 0x0000003e393c7220 */ /* 0x080fe20000410000 */
[----:B------:R-:W-:Y:S01]  /*8c70*/  FMUL.FTZ R62, R53, R62 ;  /* 0x0000003e353e7220 */ /* 0x000fe20000410000 */
[-C--:B------:R-:W-:Y:S01]  /*8c80*/  FFMA.FTZ R40, R55, R168.reuse, R40 ;  /* 0x000000a837287223 */ /* 0x080fe20000010028 */
[----:B------:R-:W-:Y:S01]  /*8c90*/  FFMA.FTZ R36, R49, R168, -R36 ;  /* 0x000000a831247223 */ /* 0x000fe20000010824 */
[----:B------:R-:W-:-:S02]  /*8ca0*/  HADD2.F32 R55, -RZ, R51.H0_H0 ;  /* 0x20000033ff377230 */ /* 0x000fc40000004100 */
[-C--:B------:R-:W-:Y:S01]  /*8cb0*/  FFMA.FTZ R49, R53, R48.reuse, -R60 ;  /* 0x0000003035317223 */ /* 0x080fe2000001083c */
[----:B------:R-:W-:Y:S01]  /*8cc0*/  FFMA.FTZ R57, R57, R48, R62 ;  /* 0x0000003039397223 */ /* 0x000fe2000001003e */
[----:B------:R-:W-:Y:S02]  /*8cd0*/  HADD2.F32 R51, -RZ, R42.H0_H0 ;  /* 0x2000002aff337230 */ /* 0x000fe40000004100 */
[----:B------:R-:W-:Y:S01]  /*8ce0*/  HADD2.F32 R170, -RZ, R170.H0_H0 ;  /* 0x200000aaffaa7230 */ /* 0x000fe20000004100 */
[----:B------:R-:W-:Y:S01]  /*8cf0*/  F2FP.F16.F32.PACK_AB R36, R49, R36 ;  /* 0x000000243124723e */ /* 0x000fe200000000ff */
[----:B------:R-:W-:Y:S01]  /*8d00*/  HADD2.F32 R48, -RZ, R38.H0_H0 ;  /* 0x20000026ff307230 */ /* 0x000fe20000004100 */
[----:B------:R-:W-:Y:S01]  /*8d10*/  F2FP.F16.F32.PACK_AB R40, R57, R40 ;  /* 0x000000283928723e */ /* 0x000fe200000000ff */
[----:B------:R-:W-:Y:S02]  /*8d20*/  HADD2.F32 R42, -RZ, R42.H1_H1 ;  /* 0x3000002aff2a7230 */ /* 0x000fe40000004100 */
[----:B------:R-:W-:Y:S01]  /*8d30*/  FMUL.FTZ R59, R51, R170 ;  /* 0x000000aa333b7220 */ /* 0x000fe20000410000 */
[----:B------:R-:W-:-:S02]  /*8d40*/  HADD2.F32 R38, -RZ, R38.H1_H1 ;  /* 0x30000026ff267230 */ /* 0x000fc40000004100 */
[----:B------:R-:W-:Y:S01]  /*8d50*/  FMUL.FTZ R170, R48, R170 ;  /* 0x000000aa30aa7220 */ /* 0x000fe20000410000 */
[----:B------:R-:W-:Y:S02]  /*8d60*/  HADD2.F32 R169, -RZ, R169.H1_H1 ;  /* 0x300000a9ffa97230 */ /* 0x000fe40000004100 */
[-C--:B------:R-:W-:Y:S01]  /*8d70*/  FMUL.FTZ R61, R42, R55.reuse ;  /* 0x000000372a3d7220 */ /* 0x080fe20000410000 */
[----:B------:R-:W-:Y:S02]  /*8d80*/  HADD2.F32 R53, -RZ, R50.H0_H0 ;  /* 0x20000032ff357230 */ /* 0x000fe40000004100 */
[----:B------:R-:W-:Y:S01]  /*8d90*/  FMUL.FTZ R55, R38, R55 ;  /* 0x0000003726377220 */ /* 0x000fe20000410000 */
[----:B------:R-:W-:Y:S02]  /*8da0*/  IMAD.MOV.U32 R39, RZ, RZ, R54 ;  /* 0x000000ffff277224 */ /* 0x000fe400078e0036 */
[-C--:B------:R-:W-:Y:S01]  /*8db0*/  FFMA.FTZ R59, R48, R169.reuse, -R59 ;  /* 0x000000a9303b7223 */ /* 0x080fe2000001083b */
[----:B------:R-:W-:Y:S01]  /*8dc0*/  FFMA.FTZ R170, R51, R169, R170 ;  /* 0x000000a933aa7223 */ /* 0x000fe200000100aa */
[-C--:B------:R-:W-:Y:S01]  /*8dd0*/  FFMA.FTZ R38, R38, R53.reuse, -R61 ;  /* 0x0000003526267223 */ /* 0x080fe2000001083d */
[----:B------:R-:W-:-:S04]  /*8de0*/  FFMA.FTZ R55, R42, R53, R55 ;  /* 0x000000352a377223 */ /* 0x000fc80000010037 */
[----:B------:R-:W-:Y:S02]  /*8df0*/  F2FP.F16.F32.PACK_AB R38, R38, R59 ;  /* 0x0000003b2626723e */ /* 0x000fe400000000ff */
[----:B------:R-:W-:-:S07]  /*8e00*/  F2FP.F16.F32.PACK_AB R42, R55, R170 ;  /* 0x000000aa372a723e */ /* 0x000fce00000000ff */
.L_x_2958:
[----:B------:R-:W-:Y:S05]  /*8e10*/  BSYNC B2 ;  /* 0x0000000000027941 */ /* 0x000fea0003800000 */
.L_x_2957:
[----:B------:R-:W-:Y:S02]  /*8e20*/  ULDC.64 UR4, c[0x0][0x208] ;  /* 0x0000820000047ab9 */ /* 0x000fe40000000a00 */
[----:B---3--:R4:W-:Y:S04]  /*8e30*/  STG.E.128 desc[UR4][R44.64], R36 ;  /* 0x000000242c007986 */ /* 0x0089e8000c101d04 */
[----:B--2---:R4:W-:Y:S02]  /*8e40*/  @!P3 STG.E.128 desc[UR4][R46.64], R40 ;  /* 0x000000282e00b986 */ /* 0x0049e4000c101d04 */
.L_x_2952:
[----:B------:R-:W-:Y:S05]  /*8e50*/  BSYNC B1 ;  /* 0x0000000000017941 */ /* 0x000fea0003800000 */
.L_x_2951:
[----:B--2-4-:R-:W-:Y:S02]  /*8e60*/  VIADD R37, R212, 0x40 ;  /* 0x00000040d4257836 */ /* 0x014fe40000000000 */
[-C--:B------:R-:W-:Y:S02]  /*8e70*/  IMAD R36, R145, R124.reuse, RZ ;  /* 0x0000007c91247224 */ /* 0x080fe400078e02ff */
[----:B------:R-:W-:-:S04]  /*8e80*/  IMAD.WIDE.U32 R126, R37, R124, R126 ;  /* 0x0000007c257e7225 */ /* 0x000fc800078e007e */
[----:B---3--:R-:W-:Y:S01]  /*8e90*/  IMAD R49, R37, R125, R36 ;  /* 0x0000007d25317224 */ /* 0x008fe200078e0224 */
[----:B------:R-:W-:Y:S06]  /*8ea0*/  @P4 BRA `(.L_x_2919) ;  /* 0x0000001000fc4947 */ /* 0x000fec0003800000 */
[----:B------:R-:W-:Y:S01]  /*8eb0*/  ISETP.NE.AND P3, PT, R26, RZ, PT ;  /* 0x000000ff1a00720c */ /* 0x000fe20003f65270 */
[----:B------:R-:W-:Y:S01]  /*8ec0*/  BSSY B1, `(.L_x_2959) ;  /* 0x000007e000017945 */ /* 0x000fe20003800000 */
[----:B------:R-:W-:-:S11]  /*8ed0*/  IMAD.IADD R49, R127, 0x1, R49 ;  /* 0x000000017f317824 */ /* 0x000fd600078e0231 */
        /* <DEDUP_REMOVED lines=17> */
[----:B------:R-:W-:Y:S01]  /*8ff0*/  IADD3 R36, R37, R36, RZ ;  /* 0x0000002425247210 */ /* 0x000fe20007ffe0ff */
[----:B------:R-:W-:Y:S01]  /*9000*/  IMAD R37, R17, 0x5000, R132 ;  /* 0x0000500011257824 */ /* 0x000fe200078e0284 */
[C---:B------:R-:W-:Y:S02]  /*9010*/  LEA R44, P4, R38.reuse, R116, 0x1 ;  /* 0x00000074262c7211 */ /* 0x040fe400078808ff */
[----:B------:R-:W-:Y:S01]  /*9020*/  @!P3 SHF.R.S32.HI R48, RZ, 0x1f, R47 ;  /* 0x0000001fff30b819 */ /* 0x000fe2000001142f */
[----:B------:R-:W-:Y:S01]  /*9030*/  IMAD R37, R37, 0x2, R16 ;  /* 0x0000000225257824 */ /* 0x000fe200078e0210 */
[----:B------:R-:W-:Y:S01]  /*9040*/  LEA.HI.X R45, R38, R117, R39, 0x1, P4 ;  /* 0x00000075262d7211 */ /* 0x000fe200020f0c27 */
[----:B------:R-:W-:Y:S01]  /*9050*/  IMAD R39, R17, 0x5000, R36 ;  /* 0x0000500011277824 */ /* 0x000fe200078e0224 */
[----:B------:R-:W-:-:S03]  /*9060*/  @!P3 IADD3 R47, P4, P5, R96, R126, R47 ;  /* 0x0000007e602fb210 */ /* 0x000fc60007d9e02f */
[----:B------:R-:W-:Y:S01]  /*9070*/  IMAD R40, R39, 0x2, R16 ;  /* 0x0000000227287824 */ /* 0x000fe200078e0210 */
[----:B------:R-:W-:Y:S01]  /*9080*/  @!P3 IADD3.X R48, R92, R49, R48, P4, P5 ;  /* 0x000000315c30b210 */ /* 0x000fe200027ea430 */
[----:B------:R-:W2:Y:S01]  /*9090*/  LDS.128 R36, [R37+0x24400] ;  /* 0x0244000025247984 */ /* 0x000ea20000000c00 */
[----:B------:R-:W-:Y:S02]  /*90a0*/  ISETP.GE.AND P5, PT, R18, R115, PT ;  /* 0x000000731200720c */ /* 0x000fe40003fa6270 */
[C---:B------:R-:W-:Y:S01]  /*90b0*/  @!P3 LEA R46, P4, R47.reuse, R116, 0x1 ;  /* 0x000000742f2eb211 */ /* 0x040fe200078808ff */
[----:B------:R-:W3:Y:S03]  /*90c0*/  LDS.128 R40, [R40+0x24400] ;  /* 0x0244000028287984 */ /* 0x000ee60000000c00 */
[----:B------:R-:W-:-:S07]  /*90d0*/  @!P3 LEA.HI.X R47, R47, R117, R48, 0x1, P4 ;  /* 0x000000752f2fb211 */ /* 0x000fce00020f0c30 */
[----:B------:R-:W-:Y:S05]  /*90e0*/  @P5 BRA `(.L_x_2962) ;  /* 0x00000004005c5947 */ /* 0x000fea0003800000 */
[----:B--2---:R-:W-:Y:S01]  /*90f0*/  IMAD.MOV.U32 R53, RZ, RZ, R36 ;  /* 0x000000ffff357224 */ /* 0x004fe200078e0024 */
[----:B------:R-:W-:Y:S01]  /*9100*/  SHF.R.U32.HI R58, RZ, 0x10, R81 ;  /* 0x00000010ff3a7819 */ /* 0x000fe20000011651 */
[----:B---3--:R-:W-:Y:S01]  /*9110*/  IMAD.MOV.U32 R36, RZ, RZ, R41 ;  /* 0x000000ffff247224 */ /* 0x008fe200078e0029 */
[----:B------:R-:W-:Y:S01]  /*9120*/  MOV R54, R40 ;  /* 0x0000002800367202 */ /* 0x000fe20000000f00 */
[----:B------:R-:W-:Y:S01]  /*9130*/  IMAD.MOV.U32 R55, RZ, RZ, R43 ;  /* 0x000000ffff377224 */ /* 0x000fe200078e002b */
[----:B------:R-:W-:Y:S01]  /*9140*/  SHF.R.U32.HI R56, RZ, 0x10, R73 ;  /* 0x00000010ff387819 */ /* 0x000fe20000011649 */
[----:B------:R-:W-:Y:S01]  /*9150*/  HADD2.F32 R59, -RZ, R167.H1_H1 ;  /* 0x300000a7ff3b7230 */ /* 0x000fe20000004100 */
[----:B------:R-:W-:Y:S01]  /*9160*/  SHF.R.U32.HI R62, RZ, 0x10, R83 ;  /* 0x00000010ff3e7819 */ /* 0x000fe20000011653 */
[--C-:B------:R-:W-:Y:S01]  /*9170*/  HADD2.F32 R40, -RZ, R36.reuse.H0_H0 ;  /* 0x20000024ff287230 */ /* 0x100fe20000004100 */
[--C-:B------:R-:W-:Y:S01]  /*9180*/  SHF.R.U64 R48, R74, 0x10, R75.reuse ;  /* 0x000000104a307819 */ /* 0x100fe2000000124b */
[----:B------:R-:W-:Y:S01]  /*9190*/  HADD2.F32 R43, -RZ, R36.H1_H1 ;  /* 0x30000024ff2b7230 */ /* 0x000fe20000004100 */
[----:B------:R-:W-:Y:S01]  /*91a0*/  SHF.R.U32.HI R74, RZ, 0x10, R75 ;  /* 0x00000010ff4a7819 */ /* 0x000fe2000001164b */
[----:B------:R-:W-:Y:S01]  /*91b0*/  IMAD.MOV.U32 R41, RZ, RZ, R39 ;  /* 0x000000ffff297224 */ /* 0x000fe200078e0027 */
        /* <DEDUP_REMOVED lines=11> */
[C---:B------:R-:W-:Y:S01]  /*9270*/  FMUL.FTZ R58, R39.reuse, R58 ;  /* 0x0000003a273a7220 */ /* 0x040fe20000410000 */
        /* <DEDUP_REMOVED lines=10> */
[----:B------:R-:W-:Y:S02]  /*9320*/  HADD2.F32 R62, -RZ, R62.H0_H0 ;  /* 0x2000003eff3e7230 */ /* 0x000fe40000004100 */
[----:B------:R-:W-:Y:S01]  /*9330*/  FMUL.FTZ R59, R43, R59 ;  /* 0x0000003b2b3b7220 */ /* 0x000fe20000410000 */
[----:B------:R-:W-:-:S02]  /*9340*/  HADD2.F32 R58, -RZ, R155.H1_H1 ;  /* 0x3000009bff3a7230 */ /* 0x000fc40000004100 */
[----:B------:R-:W-:Y:S02]  /*9350*/  HADD2.F32 R55, -RZ, R41.H1_H1 ;  /* 0x30000029ff377230 */ /* 0x000fe40000004100 */
[----:B------:R-:W-:Y:S01]  /*9360*/  FMUL.FTZ R66, R57, R62 ;  /* 0x0000003e39427220 */ /* 0x000fe20000410000 */
[----:B------:R-:W-:Y:S02]  /*9370*/  HADD2.F32 R60, -RZ, R74.H0_H0 ;  /* 0x2000004aff3c7230 */ /* 0x000fe40000004100 */
[-C--:B------:R-:W-:Y:S01]  /*9380*/  FFMA.FTZ R41, R43, R58.reuse, -R64 ;  /* 0x0000003a2b297223 */ /* 0x080fe20000010840 */
[----:B------:R-:W-:Y:S01]  /*9390*/  FFMA.FTZ R43, R56, R58, R59 ;  /* 0x0000003a382b7223 */ /* 0x000fe2000001003b */
[----:B------:R-:W-:Y:S02]  /*93a0*/  HADD2.F32 R56, -RZ, R52.H0_H0 ;  /* 0x20000034ff387230 */ /* 0x000fe40000004100 */
[C---:B------:R-:W-:Y:S01]  /*93b0*/  FMUL.FTZ R62, R55.reuse, R62 ;  /* 0x0000003e373e7220 */ /* 0x040fe20000410000 */
[----:B------:R-:W-:Y:S01]  /*93c0*/  FFMA.FTZ R66, R55, R60, -R66 ;  /* 0x0000003c37427223 */ /* 0x000fe20000010842 */
[----:B------:R-:W-:-:S02]  /*93d0*/  HADD2.F32 R167, -RZ, R167.H0_H0 ;  /* 0x200000a7ffa77230 */ /* 0x000fc40000004100 */
[--C-:B------:R-:W-:Y:S02]  /*93e0*/  HADD2.F32 R52, -RZ, R53.reuse.H0_H0 ;  /* 0x20000035ff347230 */ /* 0x100fe40000004100 */
[----:B------:R-:W-:Y:S01]  /*93f0*/  FFMA.FTZ R62, R57, R60, R62 ;  /* 0x0000003c393e7223 */ /* 0x000fe2000001003e */
[--C-:B------:R-:W-:Y:S01]  /*9400*/  HADD2.F32 R55, -RZ, R54.reuse.H0_H0 ;  /* 0x20000036ff377230 */ /* 0x100fe20000004100 */
[----:B------:R-:W-:Y:S01]  /*9410*/  F2FP.F16.F32.PACK_AB R66, R66, R41 ;  /* 0x000000294242723e */ /* 0x000fe200000000ff */
[----:B------:R-:W-:Y:S02]  /*9420*/  HADD2.F32 R54, -RZ, R54.H1_H1 ;  /* 0x30000036ff367230 */ /* 0x000fe40000004100 */
[-C--:B------:R-:W-:Y:S01]  /*9430*/  FMUL.FTZ R58, R52, R167.reuse ;  /* 0x000000a7343a7220 */ /* 0x080fe20000410000 */
[----:B------:R-:W-:Y:S02]  /*9440*/  HADD2.F32 R53, -RZ, R53.H1_H1 ;  /* 0x30000035ff357230 */ /* 0x000fe40000004100 */
[----:B------:R-:W-:Y:S01]  /*9450*/  FMUL.FTZ R57, R55, R167 ;  /* 0x000000a737397220 */ /* 0x000fe20000410000 */
[----:B------:R-:W-:-:S02]  /*9460*/  HADD2.F32 R165, -RZ, R165.H0_H0 ;  /* 0x200000a5ffa57230 */ /* 0x000fc40000004100 */
[CC--:B------:R-:W-:Y:S01]  /*9470*/  FMUL.FTZ R60, R54.reuse, R56.reuse ;  /* 0x00000038363c7220 */ /* 0x0c0fe20000410000 */
[----:B------:R-:W-:Y:S02]  /*9480*/  HADD2.F32 R50, -RZ, R50.H0_H0 ;  /* 0x20000032ff327230 */ /* 0x000fe40000004100 */
[----:B------:R-:W-:Y:S01]  /*9490*/  FMUL.FTZ R59, R53, R56 ;  /* 0x00000038353b7220 */ /* 0x000fe20000410000 */
[----:B------:R-:W-:Y:S02]  /*94a0*/  HADD2.F32 R166, -RZ, R166.H0_H0 ;  /* 0x200000a6ffa67230 */ /* 0x000fe40000004100 */
[----:B------:R-:W-:Y:S01]  /*94b0*/  FFMA.FTZ R58, R55, R165, R58 ;  /* 0x000000a5373a7223 */ /* 0x000fe2000001003a */
[----:B------:R-:W-:Y:S02]  /*94c0*/  HADD2.F32 R55, -RZ, R51.H0_H0 ;  /* 0x20000033ff377230 */ /* 0x000fe40000004100 */
[-C--:B------:R-:W-:Y:S01]  /*94d0*/  FFMA.FTZ R60, R53, R50.reuse, -R60 ;  /* 0x00000032353c7223 */ /* 0x080fe2000001083c */
[----:B------:R-:W-:Y:S01]  /*94e0*/  FFMA.FTZ R59, R54, R50, R59 ;  /* 0x00000032363b7223 */ /* 0x000fe2000001003b */
[----:B------:R-:W-:-:S02]  /*94f0*/  HADD2.F32 R51, -RZ, R42.H0_H0 ;  /* 0x2000002aff337230 */ /* 0x000fc40000004100 */
[----:B------:R-:W-:Y:S01]  /*9500*/  FFMA.FTZ R57, R52, R165, -R57 ;  /* 0x000000a534397223 */ /* 0x000fe20000010839 */
[----:B------:R-:W-:Y:S01]  /*9510*/  HADD2.F32 R50, -RZ, R38.H0_H0 ;  /* 0x20000026ff327230 */ /* 0x000fe20000004100 */
[----:B------:R-:W-:Y:S01]  /*9520*/  F2FP.F16.F32.PACK_AB R41, R40, R37 ;  /* 0x000000252829723e */ /* 0x000fe200000000ff */
[----:B------:R-:W-:Y:S02]  /*9530*/  HADD2.F32 R42, -RZ, R42.H1_H1 ;  /* 0x3000002aff2a7230 */ /* 0x000fe40000004100 */
[-C--:B------:R-:W-:Y:S01]  /*9540*/  FMUL.FTZ R61, R51, R166.reuse ;  /* 0x000000a6333d7220 */ /* 0x080fe20000410000 */
[----:B------:R-:W-:Y:S02]  /*9550*/  HADD2.F32 R38, -RZ, R38.H1_H1 ;  /* 0x30000026ff267230 */ /* 0x000fe40000004100 */
[----:B------:R-:W-:Y:S01]  /*9560*/  FMUL.FTZ R166, R50, R166 ;  /* 0x000000a632a67220 */ /* 0x000fe20000410000 */
[----:B------:R-:W-:Y:S02]  /*9570*/  HADD2.F32 R155, -RZ, R155.H0_H0 ;  /* 0x2000009bff9b7230 */ /* 0x000fe40000004100 */
[----:B------:R-:W-:Y:S01]  /*9580*/  FMUL.FTZ R63, R42, R55 ;  /* 0x000000372a3f7220 */ /* 0x000fe20000410000 */
[----:B------:R-:W-:-:S02]  /*9590*/  HADD2.F32 R53, -RZ, R48.H0_H0 ;  /* 0x20000030ff357230 */ /* 0x000fc40000004100 */
[----:B------:R-:W-:Y:S01]  /*95a0*/  FMUL.FTZ R55, R38, R55 ;  /* 0x0000003726377220 */ /* 0x000fe20000410000 */
[----:B------:R-:W-:Y:S02]  /*95b0*/  IMAD.MOV.U32 R37, RZ, RZ, R39 ;  /* 0x000000ffff257224 */ /* 0x000fe400078e0027 */
        /* <DEDUP_REMOVED lines=8> */
[----:B------:R-:W-:Y:S02]  /*9640*/  F2FP.F16.F32.PACK_AB R38, R38, R61 ;  /* 0x0000003d2626723e */ /* 0x000fe400000000ff */
[----:B------:R-:W-:-:S07]  /*9650*/  F2FP.F16.F32.PACK_AB R42, R55, R166 ;  /* 0x000000a6372a723e */ /* 0x000fce00000000ff */
.L_x_2962:
[----:B------:R-:W-:Y:S05]  /*9660*/  BSYNC B2 ;  /* 0x0000000000027941 */ /* 0x000fea0003800000 */
.L_x_2961:
[----:B------:R-:W-:Y:S02]  /*9670*/  ULDC.64 UR4, c[0x0][0x208] ;  /* 0x0000820000047ab9 */ /* 0x000fe40000000a00 */
[----:B--2---:R2:W-:Y:S04]  /*9680*/  STG.E.128 desc[UR4][R44.64], R36 ;  /* 0x000000242c007986 */ /* 0x0045e8000c101d04 */
[----:B---3--:R2:W-:Y:S02]  /*9690*/  @!P3 STG.E.128 desc[UR4][R46.64], R40 ;  /* 0x000000282e00b986 */ /* 0x0085e4000c101d04 */
.L_x_2960:
[----:B------:R-:W-:Y:S05]  /*96a0*/  BSYNC B1 ;  /* 0x0000000000017941 */ /* 0x000fea0003800000 */
.L_x_2959:
[----:B------:R-:W-:-:S13]  /*96b0*/  ISETP.NE.AND P3, PT, R10, RZ, PT ;  /* 0x000000ff0a00720c */ /* 0x000fda0003f65270 */
[----:B------:R-:W-:Y:S05]  /*96c0*/  @!P3 BRA `(.L_x_2919) ;  /* 0x0000000800f4b947 */ /* 0x000fea0003800000 */
[----:B------:R-:W-:Y:S01]  /*96d0*/  SEL R146, R118, R146, !P1 ;  /* 0x0000009276927207 */ /* 0x000fe20004800000 */
[----:B------:R-:W-:Y:S01]  /*96e0*/  BSSY B1, `(.L_x_2963) ;  /* 0x000006e000017945 */ /* 0x000fe20003800000 */
[----:B--2---:R-:W-:Y:S02]  /*96f0*/  SHF.R.U32.HI R38, RZ, 0x3, R223 ;  /* 0x00000003ff267819 */ /* 0x004fe400000116df */
[----:B------:R-:W-:Y:S02]  /*9700*/  SHF.R.S32.HI R37, RZ, 0x1f, R146 ;  /* 0x0000001fff257819 */ /* 0x000fe40000011492 */
[----:B------:R-:W-:Y:S02]  /*9710*/  IADD3 R45, P3, P4, R96, R126, R11 ;  /* 0x0000007e602d7210 */ /* 0x000fe40007c7e00b */
[----:B------:R-:W-:Y:S02]  /*9720*/  LEA.HI R37, R37, R146, RZ, 0x4 ;  /* 0x0000009225257211 */ /* 0x000fe400078f20ff */
[----:B------:R-:W-:-:S02]  /*9730*/  IADD3.X R46, R92, R49, R6, P3, P4 ;  /* 0x000000315c2e7210 */ /* 0x000fc40001fe8406 */
[----:B------:R-:W-:Y:S02]  /*9740*/  LEA.HI.SX32 R37, R37, R12, 0x1c ;  /* 0x0000000c25257211 */ /* 0x000fe400078fe2ff */
[----:B------:R-:W-:Y:S02]  /*9750*/  ISETP.GE.AND P4, PT, R213, R115, PT ;  /* 0x00000073d500720c */ /* 0x000fe40003f86270 */
[----:B------:R-:W-:Y:S02]  /*9760*/  SHF.R.S32.HI R36, RZ, 0x1f, R37 ;  /* 0x0000001fff247819 */ /* 0x000fe40000011425 */
[----:B------:R-:W-:Y:S02]  /*9770*/  SHF.L.U32 R47, R37, 0x3, RZ ;  /* 0x00000003252f7819 */ /* 0x000fe400000006ff */
[----:B------:R-:W-:Y:S02]  /*9780*/  LEA.HI R36, R36, R37, RZ, 0x3 ;  /* 0x0000002524247211 */ /* 0x000fe400078f18ff */
[----:B------:R-:W-:-:S02]  /*9790*/  LEA R44, P3, R45, R116, 0x1 ;  /* 0x000000742d2c7211 */ /* 0x000fc400078608ff */
[----:B------:R-:W-:Y:S02]  /*97a0*/  SHF.R.S32.HI R37, RZ, 0x3, R36 ;  /* 0x00000003ff257819 */ /* 0x000fe40000011424 */
[----:B------:R-:W-:Y:S02]  /*97b0*/  LOP3.LUT R36, R223, 0x38, R47, 0xf8, !PT ;  /* 0x00000038df247812 */ /* 0x000fe400078ef82f */
[----:B------:R-:W-:Y:S01]  /*97c0*/  LEA.HI.X R45, R45, R117, R46, 0x1, P3 ;  /* 0x000000752d2d7211 */ /* 0x000fe200018f0c2e */
[----:B------:R-:W-:Y:S01]  /*97d0*/  IMAD R37, R37, 0x1400, R226 ;  /* 0x0000140025257824 */ /* 0x000fe200078e02e2 */
[----:B------:R-:W-:-:S05]  /*97e0*/  LOP3.LUT R36, R36, R38, RZ, 0x3c, !PT ;  /* 0x0000002624247212 */ /* 0x000fca00078e3cff */
[----:B------:R-:W-:Y:S02]  /*97f0*/  IMAD.IADD R36, R37, 0x1, R36 ;  /* 0x0000000125247824 */ /* 0x000fe400078e0224 */
[C---:B------:R-:W-:Y:S02]  /*9800*/  IMAD R37, R17.reuse, 0x5000, R131 ;  /* 0x0000500011257824 */ /* 0x040fe400078e0283 */
[----:B------:R-:W-:Y:S02]  /*9810*/  IMAD R39, R17, 0x5000, R36 ;  /* 0x0000500011277824 */ /* 0x000fe400078e0224 */
[--C-:B------:R-:W-:Y:S02]  /*9820*/  IMAD R37, R37, 0x2, R16.reuse ;  /* 0x0000000225257824 */ /* 0x100fe400078e0210 */
[----:B------:R-:W-:-:S04]  /*9830*/  IMAD R40, R39, 0x2, R16 ;  /* 0x0000000227287824 */ /* 0x000fc800078e0210 */
[----:B------:R-:W2:Y:S04]  /*9840*/  LDS.128 R36, [R37+0x24400] ;  /* 0x0244000025247984 */ /* 0x000ea80000000c00 */
[----:B------:R-:W3:Y:S01]  /*9850*/  LDS.128 R40, [R40+0x24400] ;  /* 0x0244000028287984 */ /* 0x000ee20000000c00 */
[----:B------:R-:W-:Y:S05]  /*9860*/  @P4 BRA `(.L_x_2964) ;  /* 0x0000000400544947 */ /* 0x000fea0003800000 */
[----:B------:R-:W-:Y:S01]  /*9870*/  SHF.R.U32.HI R58, RZ, 0x10, R77 ;  /* 0x00000010ff3a7819 */ /* 0x000fe2000001164d */
[----:B---3--:R-:W-:Y:S01]  /*9880*/  IMAD.MOV.U32 R53, RZ, RZ, R43 ;  /* 0x000000ffff357224 */ /* 0x008fe200078e002b */
[----:B------:R-:W-:Y:S01]  /*9890*/  MOV R52, R40 ;  /* 0x0000002800347202 */ /* 0x000fe20000000f00 */
[--C-:B------:R-:W-:Y:S01]  /*98a0*/  HADD2.F32 R43, -RZ, R41.reuse.H0_H0 ;  /* 0x20000029ff2b7230 */ /* 0x100fe20000004100 */
[----:B------:R-:W-:Y:S01]  /*98b0*/  SHF.R.U32.HI R56, RZ, 0x10, R69 ;  /* 0x00000010ff387819 */ /* 0x000fe20000011645 */
[----:B--2---:R-:W-:Y:S01]  /*98c0*/  IMAD.MOV.U32 R40, RZ, RZ, R39 ;  /* 0x000000ffff287224 */ /* 0x004fe200078e0027 */
[--C-:B------:R-:W-:Y:S01]  /*98d0*/  SHF.R.U64 R48, R78, 0x10, R79.reuse ;  /* 0x000000104e307819 */ /* 0x100fe2000000124f */
[----:B------:R-:W-:Y:S01]  /*98e0*/  HADD2.F32 R41, -RZ, R41.H1_H1 ;  /* 0x30000029ff297230 */ /* 0x000fe20000004100 */
[----:B------:R-:W-:Y:S01]  /*98f0*/  SHF.R.U32.HI R78, RZ, 0x10, R79 ;  /* 0x00000010ff4e7819 */ /* 0x000fe2000001164f */
[----:B------:R-:W-:Y:S01]  /*9900*/  HADD2.F32 R58, -RZ, R58.H0_H0 ;  /* 0x2000003aff3a7230 */ /* 0x000fe20000004100 */
[--C-:B------:R-:W-:Y:S01]  /*9910*/  SHF.R.U64 R46, R70, 0x10, R71.reuse ;  /* 0x00000010462e7819 */ /* 0x100fe20000001247 */
[----:B------:R-:W-:Y:S01]  /*9920*/  HADD2.F32 R39, -RZ, R37.H1_H1 ;  /* 0x30000025ff277230 */ /* 0x000fe20000004100 */
[----:B------:R-:W-:Y:S01]  /*9930*/  SHF.R.U32.HI R70, RZ, 0x10, R71 ;  /* 0x00000010ff467819 */ /* 0x000fe20000011647 */
[----:B------:R-:W-:-:S02]  /*9940*/  IMAD.MOV.U32 R51, RZ, RZ, R36 ;  /* 0x000000ffff337224 */ /* 0x000fc400078e0024 */
[-C--:B------:R-:W-:Y:S01]  /*9950*/  FMUL.FTZ R62, R41, R58.reuse ;  /* 0x0000003a293e7220 */ /* 0x080fe20000410000 */
[----:B------:R-:W-:Y:S02]  /*9960*/  HADD2.F32 R55, -RZ, R154.H1_H1 ;  /* 0x3000009aff377230 */ /* 0x000fe40000004100 */
[----:B------:R-:W-:Y:S01]  /*9970*/  FMUL.FTZ R58, R39, R58 ;  /* 0x0000003a273a7220 */ /* 0x000fe20000410000 */
[----:B------:R-:W-:Y:S01]  /*9980*/  HADD2.F32 R56, -RZ, R56.H0_H0 ;  /* 0x20000038ff387230 */ /* 0x000fe20000004100 */
[----:B------:R-:W-:Y:S01]  /*9990*/  SHF.R.U64 R61, R76, 0x10, R77 ;  /* 0x000000104c3d7819 */ /* 0x000fe2000000124d */
[----:B------:R-:W-:Y:S02]  /*99a0*/  HADD2.F32 R36, -RZ, R37.H0_H0 ;  /* 0x20000025ff247230 */ /* 0x000fe40000004100 */
[----:B------:R-:W-:Y:S01]  /*99b0*/  FMUL.FTZ R37, R43, R55 ;  /* 0x000000372b257220 */ /* 0x000fe20000410000 */
[----:B------:R-:W-:Y:S02]  /*99c0*/  HADD2.F32 R54, -RZ, R152.H1_H1 ;  /* 0x30000098ff367230 */ /* 0x000fe40000004100 */
[----:B------:R-:W-:Y:S01]  /*99d0*/  FFMA.FTZ R58, R41, R56, R58 ;  /* 0x00000038293a7223 */ /* 0x000fe2000001003a */
[----:B------:R-:W-:-:S02]  /*99e0*/  HADD2.F32 R41, -RZ, R53.H0_H0 ;  /* 0x20000035ff297230 */ /* 0x000fc40000004100 */
[C---:B------:R-:W-:Y:S01]  /*99f0*/  FMUL.FTZ R60, R36.reuse, R55 ;  /* 0x00000037243c7220 */ /* 0x040fe20000410000 */
[----:B------:R-:W-:Y:S01]  /*9a00*/  FFMA.FTZ R57, R39, R56, -R62 ;  /* 0x0000003827397223 */ /* 0x000fe2000001083e */
[----:B------:R-:W-:Y:S02]  /*9a10*/  HADD2.F32 R53, -RZ, R53.H1_H1 ;  /* 0x30000035ff357230 */ /* 0x000fe40000004100 */
[-C--:B------:R-:W-:Y:S01]  /*9a20*/  FFMA.FTZ R36, R36, R54.reuse, -R37 ;  /* 0x0000003624247223 */ /* 0x080fe20000010825 */
[----:B------:R-:W-:Y:S02]  /*9a30*/  HADD2.F32 R55, -RZ, R78.H0_H0 ;  /* 0x2000004eff377230 */ /* 0x000fe40000004100 */
[----:B------:R-:W-:Y:S01]  /*9a40*/  FFMA.FTZ R37, R43, R54, R60 ;  /* 0x000000362b257223 */ /* 0x000fe2000001003c */
[----:B------:R-:W-:Y:S01]  /*9a50*/  HADD2.F32 R56, -RZ, R153.H1_H1 ;  /* 0x30000099ff387230 */ /* 0x000fe20000004100 */
[----:B------:R-:W-:Y:S01]  /*9a60*/  SHF.R.U64 R50, R68, 0x10, R69 ;  /* 0x0000001044327819 */ /* 0x000fe20000001245 */
[----:B------:R-:W-:-:S02]  /*9a70*/  HADD2.F32 R39, -RZ, R40.H0_H0 ;  /* 0x20000028ff277230 */ /* 0x000fc40000004100 */
[-C--:B------:R-:W-:Y:S01]  /*9a80*/  FMUL.FTZ R59, R53, R55.reuse ;  /* 0x00000037353b7220 */ /* 0x080fe20000410000 */
[----:B------:R-:W-:Y:S02]  /*9a90*/  HADD2.F32 R40, -RZ, R40.H1_H1 ;  /* 0x30000028ff287230 */ /* 0x000fe40000004100 */
[-C--:B------:R-:W-:Y:S01]  /*9aa0*/  FMUL.FTZ R60, R41, R56.reuse ;  /* 0x00000038293c7220 */ /* 0x080fe20000410000 */
[----:B------:R-:W-:Y:S02]  /*9ab0*/  HADD2.F32 R43, -RZ, R70.H0_H0 ;  /* 0x20000046ff2b7230 */ /* 0x000fe40000004100 */
[----:B------:R-:W-:Y:S01]  /*9ac0*/  FMUL.FTZ R56, R39, R56 ;  /* 0x0000003827387220 */ /* 0x000fe20000410000 */
[----:B------:R-:W-:Y:S02]  /*9ad0*/  HADD2.F32 R54, -RZ, R151.H1_H1 ;  /* 0x30000097ff367230 */ /* 0x000fe40000004100 */
[----:B------:R-:W-:Y:S01]  /*9ae0*/  FMUL.FTZ R62, R40, R55 ;  /* 0x00000037283e7220 */ /* 0x000fe20000410000 */
[----:B------:R-:W-:-:S02]  /*9af0*/  HADD2.F32 R154, -RZ, R154.H0_H0 ;  /* 0x2000009aff9a7230 */ /* 0x000fc40000004100 */
[-C--:B------:R-:W-:Y:S01]  /*9b00*/  FFMA.FTZ R59, R40, R43.reuse, -R59 ;  /* 0x0000002b283b7223 */ /* 0x080fe2000001083b */
[----:B------:R-:W-:Y:S02]  /*9b10*/  HADD2.F32 R40, -RZ, R52.H0_H0 ;  /* 0x20000034ff287230 */ /* 0x000fe40000004100 */
[-C--:B------:R-:W-:Y:S01]  /*9b20*/  FFMA.FTZ R60, R39, R54.reuse, -R60 ;  /* 0x00000036273c7223 */ /* 0x080fe2000001083c */
[----:B------:R-:W-:Y:S02]  /*9b30*/  HADD2.F32 R39, -RZ, R51.H0_H0 ;  /* 0x20000033ff277230 */ /* 0x000fe40000004100 */
[----:B------:R-:W-:Y:S01]  /*9b40*/  FFMA.FTZ R55, R41, R54, R56 ;  /* 0x0000003629377223 */ /* 0x000fe20000010038 */
[----:B------:R-:W-:Y:S02]  /*9b50*/  HADD2.F32 R151, -RZ, R151.H0_H0 ;  /* 0x20000097ff977230 */ /* 0x000fe40000004100 */
[----:B------:R-:W-:Y:S01]  /*9b60*/  FFMA.FTZ R62, R53, R43, R62 ;  /* 0x0000002b353e7223 */ /* 0x000fe2000001003e */
[----:B------:R-:W-:-:S02]  /*9b70*/  HADD2.F32 R41, -RZ, R61.H0_H0 ;  /* 0x2000003dff297230 */ /* 0x000fc40000004100 */
[-C--:B------:R-:W-:Y:S01]  /*9b80*/  FMUL.FTZ R54, R40, R154.reuse ;  /* 0x0000009a28367220 */ /* 0x080fe20000410000 */
[----:B------:R-:W-:Y:S02]  /*9b90*/  HADD2.F32 R52, -RZ, R52.H1_H1 ;  /* 0x30000034ff347230 */ /* 0x000fe40000004100 */
[C---:B------:R-:W-:Y:S01]  /*9ba0*/  FMUL.FTZ R43, R39.reuse, R154 ;  /* 0x0000009a272b7220 */ /* 0x040fe20000410000 */
[----:B------:R-:W-:Y:S02]  /*9bb0*/  HADD2.F32 R51, -RZ, R51.H1_H1 ;  /* 0x30000033ff337230 */ /* 0x000fe40000004100 */
[----:B------:R-:W-:Y:S01]  /*9bc0*/  FFMA.FTZ R54, R39, R151, -R54 ;  /* 0x0000009727367223 */ /* 0x000fe20000010836 */
[----:B------:R-:W-:Y:S02]  /*9bd0*/  HADD2.F32 R50, -RZ, R50.H0_H0 ;  /* 0x20000032ff327230 */ /* 0x000fe40000004100 */
[----:B------:R-:W-:Y:S01]  /*9be0*/  FMUL.FTZ R56, R52, R41 ;  /* 0x0000002934387220 */ /* 0x000fe20000410000 */
[----:B------:R-:W-:Y:S01]  /*9bf0*/  FFMA.FTZ R151, R40, R151, R43 ;  /* 0x0000009728977223 */ /* 0x000fe2000001002b */
[----:B------:R-:W-:Y:S01]  /*9c00*/  FMUL.FTZ R41, R51, R41 ;  /* 0x0000002933297220 */ /* 0x000fe20000410000 */
[----:B------:R-:W-:-:S02]  /*9c10*/  HADD2.F32 R40, -RZ, R42.H0_H0 ;  /* 0x2000002aff287230 */ /* 0x000fc40000004100 */
[-C--:B------:R-:W-:Y:S01]  /*9c20*/  FFMA.FTZ R51, R51, R50.reuse, -R56 ;  /* 0x0000003233337223 */ /* 0x080fe20000010838 */
[----:B------:R-:W-:Y:S02]  /*9c30*/  HADD2.F32 R153, -RZ, R153.H0_H0 ;  /* 0x20000099ff997230 */ /* 0x000fe40000004100 */
[----:B------:R-:W-:Y:S01]  /*9c40*/  FFMA.FTZ R50, R52, R50, R41 ;  /* 0x0000003234327223 */ /* 0x000fe20000010029 */
[----:B------:R-:W-:Y:S01]  /*9c50*/  HADD2.F32 R43, -RZ, R48.H0_H0 ;  /* 0x20000030ff2b7230 */ /* 0x000fe20000004100 */
[----:B------:R-:W-:Y:S01]  /*9c60*/  F2FP.F16.F32.PACK_AB R57, R57, R36 ;  /* 0x000000243939723e */ /* 0x000fe200000000ff */
[----:B------:R-:W-:Y:S01]  /*9c70*/  HADD2.F32 R39, -RZ, R38.H0_H0 ;  /* 0x20000026ff277230 */ /* 0x000fe20000004100 */
[----:B------:R-:W-:Y:S01]  /*9c80*/  F2FP.F16.F32.PACK_AB R36, R51, R54 ;  /* 0x000000363324723e */ /* 0x000fe200000000ff */
[----:B------:R-:W-:Y:S02]  /*9c90*/  HADD2.F32 R42, -RZ, R42.H1_H1 ;  /* 0x3000002aff2a7230 */ /* 0x000fe40000004100 */
[----:B------:R-:W-:-:S02]  /*9ca0*/  HADD2.F32 R38, -RZ, R38.H1_H1 ;  /* 0x30000026ff267230 */ /* 0x000fc40000004100 */
[----:B------:R-:W-:Y:S02]  /*9cb0*/  HADD2.F32 R41, -RZ, R46.H0_H0 ;  /* 0x2000002eff297230 */ /* 0x000fe40000004100 */
[----:B------:R-:W-:Y:S01]  /*9cc0*/  FMUL.FTZ R46, R40, R153 ;  /* 0x00000099282e7220 */ /* 0x000fe20000410000 */
[----:B------:R-:W-:Y:S02]  /*9cd0*/  HADD2.F32 R152, -RZ, R152.H0_H0 ;  /* 0x20000098ff987230 */ /* 0x000fe40000004100 */
[----:B------:R-:W-:Y:S01]  /*9ce0*/  FMUL.FTZ R53, R42, R43 ;  /* 0x0000002b2a357220 */ /* 0x000fe20000410000 */
[C---:B------:R-:W-:Y:S01]  /*9cf0*/  FMUL.FTZ R153, R39.reuse, R153 ;  /* 0x0000009927997220 */ /* 0x040fe20000410000 */
[----:B------:R-:W-:Y:S01]  /*9d00*/  FMUL.FTZ R43, R38, R43 ;  /* 0x0000002b262b7220 */ /* 0x000fe20000410000 */
[-C--:B------:R-:W-:Y:S02]  /*9d10*/  FFMA.FTZ R46, R39, R152.reuse, -R46 ;  /* 0x00000098272e7223 */ /* 0x080fe4000001082e */
[----:B------:R-:W-:Y:S01]  /*9d20*/  FFMA.FTZ R153, R40, R152, R153 ;  /* 0x0000009828997223 */ /* 0x000fe20000010099 */
[-C--:B------:R-:W-:Y:S01]  /*9d30*/  FFMA.FTZ R53, R38, R41.reuse, -R53 ;  /* 0x0000002926357223 */ /* 0x080fe20000010835 */
[----:B------:R-:W-:Y:S01]  /*9d40*/  FFMA.FTZ R42, R42, R41, R43 ;  /* 0x000000292a2a7223 */ /* 0x000fe2000001002b */
[----:B------:R-:W-:Y:S01]  /*9d50*/  F2FP.F16.F32.PACK_AB R41, R58, R37 ;  /* 0x000000253a29723e */ /* 0x000fe200000000ff */
[----:B------:R-:W-:Y:S01]  /*9d60*/  IMAD.MOV.U32 R37, RZ, RZ, R57 ;  /* 0x000000ffff257224 */ /* 0x000fe200078e0039 */
[----:B------:R-:W-:-:S02]  /*9d70*/  F2FP.F16.F32.PACK_AB R39, R59, R60 ;  /* 0x0000003c3b27723e */ /* 0x000fc400000000ff */
[----:B------:R-:W-:Y:S02]  /*9d80*/  F2FP.F16.F32.PACK_AB R43, R62, R55 ;  /* 0x000000373e2b723e */ /* 0x000fe400000000ff */
[----:B------:R-:W-:Y:S02]  /*9d90*/  F2FP.F16.F32.PACK_AB R40, R50, R151 ;  /* 0x000000973228723e */ /* 0x000fe400000000ff */
[----:B------:R-:W-:Y:S02]  /*9da0*/  F2FP.F16.F32.PACK_AB R38, R53, R46 ;  /* 0x0000002e3526723e */ /* 0x000fe400000000ff */
[----:B------:R-:W-:-:S07]  /*9db0*/  F2FP.F16.F32.PACK_AB R42, R42, R153 ;  /* 0x000000992a2a723e */ /* 0x000fce00000000ff */
.L_x_2964:
[----:B------:R-:W-:Y:S05]  /*9dc0*/  BSYNC B1 ;  /* 0x0000000000017941 */ /* 0x000fea0003800000 */
.L_x_2963:
[----:B------:R-:W-:Y:S01]  /*9dd0*/  ISETP.GE.AND P3, PT, R47, R144, PT ;  /* 0x000000902f00720c */ /* 0x000fe20003f66270 */
[----:B------:R-:W-:Y:S02]  /*9de0*/  ULDC.64 UR4, c[0x0][0x208] ;  /* 0x0000820000047ab9 */ /* 0x000fe40000000a00 */
[----:B--2---:R2:W-:Y:S10]  /*9df0*/  STG.E.128 desc[UR4][R44.64], R36 ;  /* 0x000000242c007986 */ /* 0x0045f4000c101d04 */
[----:B------:R-:W-:Y:S05]  /*9e00*/  @P3 BRA `(.L_x_2919) ;  /* 0x0000000400243947 */ /* 0x000fea0003800000 */
[--C-:B------:R-:W-:Y:S01]  /*9e10*/  IADD3 R126, P3, P4, R96, R126, R47.reuse ;  /* 0x0000007e607e7210 */ /* 0x100fe20007c7e02f */
[----:B------:R-:W-:Y:S01]  /*9e20*/  ULDC.64 UR4, c[0x0][0x208] ;  /* 0x0000820000047ab9 */ /* 0x000fe20000000a00 */
[----:B------:R-:W-:-:S04]  /*9e30*/  SHF.R.S32.HI R47, RZ, 0x1f, R47 ;  /* 0x0000001fff2f7819 */ /* 0x000fc8000001142f */
[----:B------:R-:W-:Y:S02]  /*9e40*/  IADD3.X R49, R92, R49, R47, P3, P4 ;  /* 0x000000315c317210 */ /* 0x000fe40001fe842f */
[----:B------:R-:W-:-:S04]  /*9e50*/  LEA R116, P3, R126, R116, 0x1 ;  /* 0x000000747e747211 */ /* 0x000fc800078608ff */
[----:B------:R-:W-:-:S05]  /*9e60*/  LEA.HI.X R117, R126, R117, R49, 0x1, P3 ;  /* 0x000000757e757211 */ /* 0x000fca00018f0c31 */
[----:B---3--:R3:W-:Y:S01]  /*9e70*/  STG.E.128 desc[UR4][R116.64], R40 ;  /* 0x0000002874007986 */ /* 0x0087e2000c101d04 */
[----:B------:R-:W-:Y:S05]  /*9e80*/  BRA `(.L_x_2919) ;  /* 0x0000000400047947 */ /* 0x000fea0003800000 */
.L_x_2876:
[----:B------:R-:W2:Y:S02]  /*9e90*/  LDL R36, [R1+0x5c] ;  /* 0x00005c0001247983 */ /* 0x000ea40000100800 */
[----:B--2---:R-:W-:-:S13]  /*9ea0*/  R2UR UR4, R36 ;  /* 0x00000000240472ca */ /* 0x004fda00000e0000 */
[----:B------:R-:W-:-:S06]  /*9eb0*/  UISETP.NE.AND UP0, UPT, UR4, 0x3, UPT ;  /* 0x000000030400788c */ /* 0x000fcc000bf05270 */
[----:B------:R-:W-:-:S13]  /*9ec0*/  PLOP3.LUT P2, PT, PT, PT, UP0, 0x80, 0x0 ;  /* 0x000000000000781c */ /* 0x000fda0003f4f008 */
[----:B------:R-:W-:Y:S05]  /*9ed0*/  @!P2 BRA `(.L_x_2965) ;  /* 0x000000000004a947 */ /* 0x000fea0003800000 */
[----:B------:R-:W-:Y:S01]  /*9ee0*/  BPT.TRAP 0x1 ;  /* 0x000000040000795c */ /* 0x000fe20000300000 */
.L_x_2965:
[----:B------:R-:W-:Y:S01]  /*9ef0*/  IMAD R0, R17, 0x8, R16 ;  /* 0x0000000811007824 */ /* 0x000fe200078e0210 */
[----:B------:R-:W-:Y:S01]  /*9f00*/  SHF.L.U32 R114, R219, 0x1f, RZ ;  /* 0x0000001fdb727819 */ /* 0x000fe200000006ff */
[----:B------:R-:W-:Y:S01]  /*9f10*/  IMAD R3, R24, -0x50, R2 ;  /* 0xffffffb018037824 */ /* 0x000fe200078e0202 */
[----:B------:R-:W-:Y:S02]  /*9f20*/  BSSY B1, `(.L_x_2966) ;  /* 0x0000005000017945 */ /* 0x000fe40003800000 */
[----:B------:R-:W1:Y:S02]  /*9f30*/  SYNCS.PHASECHK.TRANS64.TRYWAIT P3, [R0+URZ+0x38890], R114 ;  /* 0x03889072000075a7 */ /* 0x000e64000806017f */
[----:B------:R-:W-:-:S04]  /*9f40*/  VIMNMX R3, R3, 0x50, PT ;  /* 0x0000005003037848 */ /* 0x000fc80003fe0100 */
[----:B------:R-:W-:Y:S01]  /*9f50*/  ISETP.GE.AND P4, PT, R212, R3, PT ;  /* 0x00000003d400720c */ /* 0x000fe20003f86270 */
[----:B-1----:R-:W-:-:S12]  /*9f60*/  @!P3 BRA `(.L_x_2967) ;  /* 0x0000025c0088b947 */ /* 0x002fd80003800000 */
.L_x_3306:
[----:B------:R-:W-:Y:S05]  /*9f70*/  BSYNC B1 ;  /* 0x0000000000017941 */ /* 0x000fea0003800000 */
.L_x_2966:
        /* <DEDUP_REMOVED lines=15> */
.L_x_2969:
[----:B------:R-:W-:Y:S05]  /*a070*/  BSYNC B1 ;  /* 0x0000000000017941 */ /* 0x000fea0003800000 */
.L_x_2968:
[----:B---3--:R-:W-:Y:S01]  /*a080*/  IADD3 R36, R212, 0x20, RZ ;  /* 0x00000020d4247810 */ /* 0x008fe20007ffe0ff */
[----:B------:R-:W-:Y:S03]  /*a090*/  BSSY B1, `(.L_x_2970) ;  /* 0x0000010000017945 */ /* 0x000fe60003800000 */
        /* <DEDUP_REMOVED lines=15> */
.L_x_2971:
[----:B------:R-:W-:Y:S05]  /*a190*/  BSYNC B1 ;  /* 0x0000000000017941 */ /* 0x000fea0003800000 */
.L_x_2970:
        /* <DEDUP_REMOVED lines=16> */
.L_x_2919:
[----:B------:R-:W-:Y:S05]  /*a2a0*/  BSYNC B0 ;  /* 0x0000000000007941 */ /* 0x000fea0003800000 */
.L_x_2875:
        /* <DEDUP_REMOVED lines=17> */
.L_x_2973:
[----:B------:R-:W-:Y:S05]  /*a3c0*/  BSYNC B0 ;  /* 0x0000000000007941 */ /* 0x000fea0003800000 */
.L_x_2972:
[----:B------:R-:W2:Y:S01]  /*a3d0*/  SYNCS.PHASECHK.TRANS64.TRYWAIT P2, [R0+URZ+0x388b0], R114 ;  /* 0x0388b072000075a7 */ /* 0x000ea2000804017f */
[----:B------:R-:W-:Y:S01]  /*a3e0*/  ULDC.64 UR4, c[0x0][0x318] ;  /* 0x0000c60000047ab9 */ /* 0x000fe20000000a00 */
[----:B------:R-:W-:Y:S01]  /*a3f0*/  ULDC.64 UR60, c[0x0][0x328] ;  /* 0x0000ca00003c7ab9 */ /* 0x000fe20000000a00 */
[----:B-1----:R-:W-:Y:S01]  /*a400*/  IMAD.U32 R36, RZ, RZ, UR5 ;  /* 0x00000005ff247e24 */ /* 0x002fe2000f8e00ff */
[----:B------:R-:W-:Y:S01]  /*a410*/  BSSY B0, `(.L_x_2974) ;  /* 0x0000007000007945 */ /* 0x000fe20003800000 */
[----:B------:R-:W-:Y:S01]  /*a420*/  IMAD.U32 R37, RZ, RZ, UR4 ;  /* 0x00000004ff257e24 */ /* 0x000fe2000f8e00ff */
[----:B------:R-:W-:Y:S01]  /*a430*/  ISETP.GE.AND P4, PT, R212, R3, PT ;  /* 0x00000003d400720c */ /* 0x000fe20003f86270 */
[----:B------:R-:W-:Y:S01]  /*a440*/  IMAD.WIDE R48, R24, 0x50, R112 ;  /* 0x0000005018307825 */ /* 0x000fe200078e0270 */
[----:B------:R1:W-:Y:S04]  /*a450*/  STL [R1+0x8], R36 ;  /* 0x0000082401007387 */ /* 0x0003e80000100800 */
[----:B------:R1:W-:Y:S02]  /*a460*/  STL [R1+0x58], R37 ;  /* 0x0000582501007387 */ /* 0x0003e40000100800 */
[----:B-12---:R-:W-:Y:S05]  /*a470*/  @!P2 BRA `(.L_x_2975) ;  /* 0x000002580058a947 */ /* 0x006fea0003800000 */
.L_x_3307:
[----:B------:R-:W-:Y:S05]  /*a480*/  BSYNC B0 ;  /* 0x0000000000007941 */ /* 0x000fea0003800000 */
.L_x_2974:
[----:B------:R-:W-:Y:S04]  /*a490*/  BSSY B0, `(.L_x_2976) ;  /* 0x000001c000007945 */ /* 0x000fe80003800000 */
[----:B------:R-:W-:Y:S05]  /*a4a0*/  @P4 BRA `(.L_x_2977) ;  /* 0x0000000000684947 */ /* 0x000fea0003800000 */
[----:B------:R-:W2:Y:S01]  /*a4b0*/  LDL R37, [R1+0x58] ;  /* 0x0000580001257983 */ /* 0x000ea20000100800 */
[----:B------:R-:W-:-:S03]  /*a4c0*/  ULDC UR6, c[0x0][0x2f4] ;  /* 0x0000bd0000067ab9 */ /* 0x000fc60000000800 */
[----:B------:R-:W3:Y:S01]  /*a4d0*/  LDL R36, [R1+0x8] ;  /* 0x0000080001247983 */ /* 0x000ee20000100800 */
        /* <DEDUP_REMOVED lines=8> */
[----:B--2---:R-:W-:Y:S02]  /*a560*/  R2UR UR4, R37 ;  /* 0x00000000250472ca */ /* 0x004fe400000e0000 */
[----:B---3--:R-:W-:Y:S02]  /*a570*/  R2UR UR7, R36 ;  /* 0x00000000240772ca */ /* 0x008fe400000e0000 */
[----:B0-----:R-:W0:Y:S09]  /*a580*/  @!P5 LDS.128 R36, [R4+0x400] ;  /* 0x000400000424d984 */ /* 0x001e320000000c00 */
[----:B------:R-:W-:Y:S01]  /*a590*/  LEA R50, P2, R40, UR4, 0x1 ;  /* 0x0000000428327c11 */ /* 0x000fe2000f8408ff */
[----:B------:R-:W-:-:S03]  /*a5a0*/  ULDC.64 UR4, c[0x0][0x208] ;  /* 0x0000820000047ab9 */ /* 0x000fc60000000a00 */
        /* <DEDUP_REMOVED lines=10> */
.L_x_2977:
[----:B------:R-:W-:Y:S05]  /*a650*/  BSYNC B0 ;  /* 0x0000000000007941 */ /* 0x000fea0003800000 */
.L_x_2976:
[----:B--2---:R-:W2:Y:S04]  /*a660*/  LDL R38, [R1+0x58] ;  /* 0x0000580001267983 */ /* 0x004ea80000100800 */
[----:B------:R-:W3:Y:S01]  /*a670*/  LDL R37, [R1+0x8] ;  /* 0x0000080001257983 */ /* 0x000ee20000100800 */
[----:B------:R-:W-:Y:S01]  /*a680*/  VIADD R36, R212, 0x20 ;  /* 0x00000020d4247836 */ /* 0x000fe20000000000 */
[----:B------:R-:W-:Y:S04]  /*a690*/  BSSY B0, `(.L_x_2978) ;  /* 0x000001f000007945 */ /* 0x000fe80003800000 */
[----:B------:R-:W-:Y:S01]  /*a6a0*/  ISETP.GE.AND P2, PT, R36, R3, PT ;  /* 0x000000032400720c */ /* 0x000fe20003f46270 */
[----:B--2---:R-:W-:Y:S01]  /*a6b0*/  IMAD.MOV.U32 R53, RZ, RZ, R38 ;  /* 0x000000ffff357224 */ /* 0x004fe200078e0026 */
[----:B---3--:R-:W-:-:S11]  /*a6c0*/  MOV R52, R37 ;  /* 0x0000002500347202 */ /* 0x008fd60000000f00 */
[----:B------:R-:W-:Y:S05]  /*a6d0*/  @P2 BRA `(.L_x_2979) ;  /* 0x0000000000682947 */ /* 0x000fea0003800000 */
[----:B------:R-:W-:Y:S01]  /*a6e0*/  ULDC UR6, c[0x0][0x2f4] ;  /* 0x0000bd0000067ab9 */ /* 0x000fe20000000800 */
[----:B------:R-:W-:Y:S01]  /*a6f0*/  IADD3 R43, P4, R48, 0x20, RZ ;  /* 0x00000020302b7810 */ /* 0x000fe20007f9e0ff */
[----:B------:R-:W-:Y:S01]  /*a700*/  IMAD.MOV.U32 R41, RZ, RZ, R5 ;  /* 0x000000ffff297224 */ /* 0x000fe200078e0005 */
[----:B------:R-:W-:Y:S02]  /*a710*/  ISETP.GE.AND P2, PT, R18, UR6, PT ;  /* 0x0000000612007c0c */ /* 0x000fe4000bf46270 */
[----:B------:R-:W-:Y:S01]  /*a720*/  R2UR UR4, R53 ;  /* 0x00000000350472ca */ /* 0x000fe200000e0000 */
[----:B------:R-:W-:Y:S01]  /*a730*/  IMAD.X R40, RZ, RZ, R49, P4 ;  /* 0x000000ffff287224 */ /* 0x000fe200020e0631 */
[----:B------:R-:W-:Y:S02]  /*a740*/  R2UR UR7, R52 ;  /* 0x00000000340772ca */ /* 0x000fe400000e0000 */
[----:B------:R-:W-:Y:S01]  /*a750*/  ISETP.GE.AND P5, PT, R213, UR6, PT ;  /* 0x00000006d5007c0c */ /* 0x000fe2000bfa6270 */
[----:B------:R-:W-:-:S02]  /*a760*/  IMAD R42, R40, UR60, RZ ;  /* 0x0000003c282a7c24 */ /* 0x000fc4000f8e02ff */
[----:B------:R-:W-:-:S04]  /*a770*/  IMAD.MOV.U32 R40, RZ, RZ, R94 ;  /* 0x000000ffff287224 */ /* 0x000fc800078e005e */
[----:B0-----:R-:W0:Y:S01]  /*a780*/  @!P2 LDS.128 R36, [R4+0x1400] ;  /* 0x001400000424a984 */ /* 0x001e220000000c00 */
[----:B------:R-:W-:-:S04]  /*a790*/  IMAD.WIDE.U32 R40, R43, UR60, R40 ;  /* 0x0000003c2b287c25 */ /* 0x000fc8000f8e0028 */
[----:B------:R-:W-:Y:S01]  /*a7a0*/  IMAD R43, R43, UR61, R42 ;  /* 0x0000003d2b2b7c24 */ /* 0x000fe2000f8e022a */
[----:B------:R-:W-:Y:S01]  /*a7b0*/  LEA R50, P4, R40, UR4, 0x1 ;  /* 0x0000000428327c11 */ /* 0x000fe2000f8808ff */
[----:B------:R-:W-:Y:S02]  /*a7c0*/  ULDC.64 UR4, c[0x0][0x208] ;  /* 0x0000820000047ab9 */ /* 0x000fe40000000a00 */
        /* <DEDUP_REMOVED lines=11> */
.L_x_2979:
[----:B------:R-:W-:Y:S05]  /*a880*/  BSYNC B0 ;  /* 0x0000000000007941 */ /* 0x000fea0003800000 */
.L_x_2978:
[----:B--2---:R-:W-:Y:S01]  /*a890*/  IADD3 R36, R212, 0x40, RZ ;  /* 0x00000040d4247810 */ /* 0x004fe20007ffe0ff */
[----:B------:R-:W-:Y:S03]  /*a8a0*/  BSSY B0, `(.L_x_2980) ;  /* 0x000001d000007945 */ /* 0x000fe60003800000 */
[----:B------:R-:W-:-:S13]  /*a8b0*/  ISETP.GE.AND P2, PT, R36, R3, PT ;  /* 0x000000032400720c */ /* 0x000fda0003f46270 */
[----:B------:R-:W-:Y:S05]  /*a8c0*/  @P2 BRA `(.L_x_2981) ;  /* 0x0000000000682947 */ /* 0x000fea0003800000 */
[----:B------:R-:W-:Y:S01]  /*a8d0*/  ULDC UR6, c[0x0][0x2f4] ;  /* 0x0000bd0000067ab9 */ /* 0x000fe20000000800 */
[----:B------:R-:W-:Y:S01]  /*a8e0*/  IADD3 R3, P4, R48, 0x40, RZ ;  /* 0x0000004030037810 */ /* 0x000fe20007f9e0ff */
[----:B------:R-:W-:Y:S01]  /*a8f0*/  IMAD.MOV.U32 R40, RZ, RZ, R94 ;  /* 0x000000ffff287224 */ /* 0x000fe200078e005e */
[----:B------:R-:W-:Y:S01]  /*a900*/  ISETP.GE.AND P2, PT, R18, UR6, PT ;  /* 0x0000000612007c0c */ /* 0x000fe2000bf46270 */
[----:B------:R-:W-:Y:S01]  /*a910*/  IMAD.MOV.U32 R41, RZ, RZ, R5 ;  /* 0x000000ffff297224 */ /* 0x000fe200078e0005 */
[----:B------:R-:W-:Y:S01]  /*a920*/  R2UR UR4, R53 ;  /* 0x00000000350472ca */ /* 0x000fe200000e0000 */
[----:B------:R-:W-:Y:S01]  /*a930*/  IMAD.X R48, RZ, RZ, R49, P4 ;  /* 0x000000ffff307224 */ /* 0x000fe200020e0631 */
[----:B------:R-:W-:Y:S01]  /*a940*/  R2UR UR7, R52 ;  /* 0x00000000340772ca */ /* 0x000fe200000e0000 */
[----:B------:R-:W-:Y:S01]  /*a950*/  IMAD.WIDE.U32 R40, R3, UR60, R40 ;  /* 0x0000003c03287c25 */ /* 0x000fe2000f8e0028 */
[----:B------:R-:W-:-:S03]  /*a960*/  ISETP.GE.AND P5, PT, R213, UR6, PT ;  /* 0x00000006d5007c0c */ /* 0x000fc6000bfa6270 */
[----:B------:R-:W-:-:S04]  /*a970*/  IMAD R48, R48, UR60, RZ ;  /* 0x0000003c30307c24 */ /* 0x000fc8000f8e02ff */
[----:B0-----:R-:W0:Y:S01]  /*a980*/  @!P2 LDS.128 R36, [R4+0x2400] ;  /* 0x002400000424a984 */ /* 0x001e220000000c00 */
[----:B------:R-:W-:Y:S01]  /*a990*/  IMAD R3, R3, UR61, R48 ;  /* 0x0000003d03037c24 */ /* 0x000fe2000f8e0230 */
[----:B------:R-:W-:Y:S01]  /*a9a0*/  LEA R48, P4, R40, UR4, 0x1 ;  /* 0x0000000428307c11 */ /* 0x000fe2000f8808ff */
[----:B------:R-:W-:Y:S02]  /*a9b0*/  ULDC.64 UR4, c[0x0][0x208] ;  /* 0x0000820000047ab9 */ /* 0x000fe40000000a00 */
[----:B------:R-:W-:-:S05]  /*a9c0*/  IMAD.IADD R3, R41, 0x1, R3 ;  /* 0x0000000129037824 */ /* 0x000fca00078e0203 */
[----:B------:R-:W-:Y:S02]  /*a9d0*/  LEA.HI.X R49, R40, UR7, R3, 0x1, P4 ;  /* 0x0000000728317c11 */ /* 0x000fe4000a0f0c03 */
[----:B------:R-:W-:Y:S01]  /*a9e0*/  ISETP.GE.AND P4, PT, R220, UR6, PT ;  /* 0x00000006dc007c0c */ /* 0x000fe2000bf86270 */
[----:B------:R-:W2:Y:S04]  /*a9f0*/  @!P5 LDS.128 R40, [R4+0x4c00] ;  /* 0x004c00000428d984 */ /* 0x000ea80000000c00 */
[----:B0-----:R-:W-:Y:S01]  /*aa00*/  @!P2 STG.E.128 desc[UR4][R48.64], R36 ;  /* 0x000000243000a986 */ /* 0x001fe2000c101d04 */
[----:B------:R-:W-:-:S07]  /*aa10*/  ISETP.GE.AND P2, PT, R221, UR6, PT ;  /* 0x00000006dd007c0c */ /* 0x000fce000bf46270 */
[----:B------:R-:W0:Y:S04]  /*aa20*/  @!P4 LDS.128 R36, [R4+0x7400] ;  /* 0x007400000424c984 */ /* 0x000e280000000c00 */
[----:B--2---:R-:W-:Y:S04]  /*aa30*/  @!P5 STG.E.128 desc[UR4][R48.64+0x80], R40 ;  /* 0x000080283000d986 */ /* 0x004fe8000c101d04 */
[----:B------:R-:W2:Y:S04]  /*aa40*/  @!P2 LDS.128 R44, [R4+0x9c00] ;  /* 0x009c0000042ca984 */ /* 0x000ea80000000c00 */
[----:B0-----:R3:W-:Y:S04]  /*aa50*/  @!P4 STG.E.128 desc[UR4][R48.64+0x100], R36 ;  /* 0x000100243000c986 */ /* 0x0017e8000c101d04 */
[----:B--2---:R3:W-:Y:S02]  /*aa60*/  @!P2 STG.E.128 desc[UR4][R48.64+0x180], R44 ;  /* 0x0001802c3000a986 */ /* 0x0047e4000c101d04 */
.L_x_2981:
[----:B------:R-:W-:Y:S05]  /*aa70*/  BSYNC B0 ;  /* 0x0000000000007941 */ /* 0x000fea0003800000 */
.L_x_2980:
[----:B------:R-:W2:Y:S01]  /*aa80*/  LDL R3, [R1+0xc] ;  /* 0x00000c0001037983 */ /* 0x000ea20000100800 */
[----:B01----:R-:W-:Y:S01]  /*aa90*/  @!P3 IADD3 R0, R0, 0x388c0, RZ ;  /* 0x000388c00000b810 */ /* 0x003fe20007ffe0ff */
[----:B------:R-:W-:Y:S01]  /*aaa0*/  VIADD R17, R17, 0x1 ;  /* 0x0000000111117836 */ /* 0x000fe20000000000 */
[----:B------:R-:W-:Y:S01]  /*aab0*/  PLOP3.LUT P2, PT, PT, PT, PT, 0x8, 0x0 ;  /* 0x000000000000781c */ /* 0x000fe20003f4e170 */
        /* <DEDUP_REMOVED lines=13> */
[----:B--2---:R-:W-:-:S13]  /*ab90*/  LOP3.LUT P4, RZ, R3, 0x2, RZ, 0xc0, !PT ;  /* 0x0000000203ff7812 */ /* 0x004fda000788c0ff */
[----:B0-----:R-:W-:Y:S05]  /*aba0*/  @P4 BRA `(.L_x_2982) ;  /* 0xffffff7c001c4947 */ /* 0x001fea000383ffff */
.L_x_2870:
[----:B------:R-:W0:Y:S01]  /*abb0*/  LDC R0, c[0x0][0x448] ;  /* 0x00011200ff007b82 */ /* 0x000e220000000800 */
[----:B------:R-:W-:Y:S01]  /*abc0*/  VIADD R3, R230, 0x7f ;  /* 0x0000007fe6037836 */ /* 0x000fe20000000000 */
[----:B------:R-:W-:Y:S01]  /*abd0*/  BSSY B0, `(.L_x_2983) ;  /* 0x0000054000007945 */ /* 0x000fe20003800000 */
[----:B------:R-:W-:Y:S02]  /*abe0*/  CS2R R6, SRZ ;  /* 0x0000000000067805 */ /* 0x000fe4000001ff00 */
[----:B------:R-:W-:Y:S02]  /*abf0*/  CS2R R150, SRZ ;  /* 0x0000000000967805 */ /* 0x000fe4000001ff00 */
        /* <DEDUP_REMOVED lines=19> */
[----:B0-----:R-:W-:Y:S02]  /*ad30*/  ISETP.NE.AND P0, PT, R0, 0x1, PT ;  /* 0x000000010000780c */ /* 0x001fe40003f05270 */
[----:B------:R-:W-:-:S02]  /*ad40*/  CS2R R60, SRZ ;  /* 0x00000000003c7805 */ /* 0x000fc4000001ff00 */
[----:B------:R-:W-:Y:S02]  /*ad50*/  CS2R R52, SRZ ;  /* 0x0000000000347805 */ /* 0x000fe4000001ff00 */
[----:B------:R-:W-:Y:S02]  /*ad60*/  CS2R R156, SRZ ;  /* 0x00000000009c7805 */ /* 0x000fe4000001ff00 */
[----:B---3--:R-:W-:Y:S02]  /*ad70*/  CS2R R46, SRZ ;  /* 0x00000000002e7805 */ /* 0x008fe4000001ff00 */
        /* <DEDUP_REMOVED lines=8> */
[----:B------:R-:W0:Y:S01]  /*ae00*/  @P0 LDC R0, c[0x0][0x44c] ;  /* 0x00011300ff000b82 */ /* 0x000e220000000800 */
[----:B------:R-:W-:-:S02]  /*ae10*/  CS2R R94, SRZ ;  /* 0x00000000005e7805 */ /* 0x000fc4000001ff00 */
[----:B------:R-:W-:Y:S02]  /*ae20*/  CS2R R170, SRZ ;  /* 0x0000000000aa7805 */ /* 0x000fe4000001ff00 */
[----:B------:R-:W-:Y:S02]  /*ae30*/  CS2R R90, SRZ ;  /* 0x00000000005a7805 */ /* 0x000fe4000001ff00 */
[----:B------:R-:W-:Y:S02]  /*ae40*/  CS2R R56, SRZ ;  /* 0x0000000000387805 */ /* 0x000fe4000001ff00 */
[----:B------:R-:W-:Y:S02]  /*ae50*/  CS2R R86, SRZ ;  /* 0x0000000000567805 */ /* 0x000fe4000001ff00 */
[----:B------:R-:W-:Y:S02]  /*ae60*/  CS2R R40, SRZ ;  /* 0x0000000000287805 */ /* 0x000fe4000001ff00 */
[----:B------:R-:W-:Y:S01]  /*ae70*/  CS2R R168, SRZ ;  /* 0x0000000000a87805 */ /* 0x000fe2000001ff00 */
[----:B------:R-:W1:Y:S01]  /*ae80*/  @P0 LDC R5, c[0x0][0x450] ;  /* 0x00011400ff050b82 */ /* 0x000e620000000800 */
        /* <DEDUP_REMOVED lines=15> */
[----:B0-----:R-:W-:Y:S01]  /*af80*/  @P0 IMAD.HI.U32 R0, R3, R0, RZ ;  /* 0x0000000003000227 */ /* 0x001fe200078e00ff */
[----:B------:R-:W-:Y:S02]  /*af90*/  CS2R R12, SRZ ;  /* 0x00000000000c7805 */ /* 0x000fe4000001ff00 */
[----:B------:R-:W-:Y:S02]  /*afa0*/  CS2R R38, SRZ ;  /* 0x0000000000267805 */ /* 0x000fe4000001ff00 */
[----:B------:R-:W-:Y:S01]  /*afb0*/  CS2R R34, SRZ ;  /* 0x0000000000227805 */ /* 0x000fe2000001ff00 */
[----:B------:R-:W-:Y:S01]  /*afc0*/  IMAD.MOV.U32 R43, RZ, RZ, RZ ;  /* 0x000000ffff2b7224 */ /* 0x000fe200078e00ff */
[----:B------:R-:W-:Y:S01]  /*afd0*/  CS2R R10, SRZ ;  /* 0x00000000000a7805 */ /* 0x000fe2000001ff00 */
[----:B------:R-:W-:Y:S01]  /*afe0*/  IMAD.MOV.U32 R24, RZ, RZ, RZ ;  /* 0x000000ffff187224 */ /* 0x000fe200078e00ff */
[----:B------:R-:W-:Y:S01]  /*aff0*/  MOV R27, RZ ;  /* 0x000000ff001b7202 */ /* 0x000fe20000000f00 */
[----:B------:R-:W-:Y:S01]  /*b000*/  IMAD.MOV.U32 R31, RZ, RZ, RZ ;  /* 0x000000ffff1f7224 */ /* 0x000fe200078e00ff */
[----:B-1----:R-:W-:-:S02]  /*b010*/  @P0 SHF.R.U32.HI R3, RZ, R5, R0 ;  /* 0x00000005ff030219 */ /* 0x002fc40000011600 */
[----:B------:R-:W-:Y:S02]  /*b020*/  CS2R R4, SRZ ;  /* 0x0000000000047805 */ /* 0x000fe4000001ff00 */
[----:B------:R-:W-:Y:S01]  /*b030*/  PLOP3.LUT P0, PT, PT, PT, PT, 0x80, 0x0 ;  /* 0x000000000000781c */ /* 0x000fe20003f0f070 */
[----:B------:R-:W-:Y:S02]  /*b040*/  IMAD.MOV.U32 R9, RZ, RZ, RZ ;  /* 0x000000ffff097224 */ /* 0x000fe400078e00ff */
[----:B------:R-:W-:-:S04]  /*b050*/  IMAD.IADD R3, R148, 0x1, R3 ;  /* 0x0000000194037824 */ /* 0x000fc800078e0203 */
[----:B------:R-:W-:-:S05]  /*b060*/  IMAD.HI R3, R3, 0x66666667, RZ ;  /* 0x6666666703037827 */ /* 0x000fca00078e02ff */
[----:B------:R-:W-:-:S04]  /*b070*/  SHF.R.U32.HI R0, RZ, 0x1f, R3 ;  /* 0x0000001fff007819 */ /* 0x000fc80000011603 */
[----:B------:R-:W-:Y:S01]  /*b080*/  LEA.HI.SX32 R2, R3, R0, 0x1b ;  /* 0x0000000003027211 */ /* 0x000fe200078fdaff */
[----:B------:R-:W-:Y:S02]  /*b090*/  IMAD.MOV.U32 R0, RZ, RZ, RZ ;  /* 0x000000ffff007224 */ /* 0x000fe400078e00ff */
[----:B------:R-:W-:Y:S01]  /*b0a0*/  IMAD.MOV.U32 R3, RZ, RZ, RZ ;  /* 0x000000ffff037224 */ /* 0x000fe200078e00ff */
[----:B------:R-:W-:Y:S02]  /*b0b0*/  VIMNMX R2, R149, R2, PT ;  /* 0x0000000295027248 */ /* 0x000fe40003fe0100 */
[----:B------:R-:W-:Y:S02]  /*b0c0*/  CS2R R148, SRZ ;  /* 0x0000000000947805 */ /* 0x000fe4000001ff00 */
[----:B------:R-:W-:Y:S01]  /*b0d0*/  ISETP.GE.AND P1, PT, R2, 0x1, PT ;  /* 0x000000010200780c */ /* 0x000fe20003f26270 */
[----:B------:R-:W-:-:S12]  /*b0e0*/  @P2 BRA `(.L_x_2984) ;  /* 0x0000000000082947 */ /* 0x000fd80003800000 */
[----:B------:R-:W0:Y:S02]  /*b0f0*/  FENCE.VIEW.ASYNC.G ;  /* 0x00000000000073c6 */ /* 0x000e240000000100 */
[----:B0-----:R-:W-:Y:S06]  /*b100*/  BAR.ARV 0xc, 0x180 ;  /* 0x0306000000007b1d */ /* 0x001fec0000002000 */
.L_x_2984:
[----:B------:R-:W-:Y:S05]  /*b110*/  BSYNC B0 ;  /* 0x0000000000007941 */ /* 0x000fea0003800000 */
.L_x_2983:
[----:B------:R-:W-:Y:S02]  /*b120*/  IMAD.MOV.U32 R25, RZ, RZ, RZ ;  /* 0x000000ffff197224 */ /* 0x000fe400078e00ff */
[----:B------:R-:W-:Y:S01]  /*b130*/  IMAD.MOV.U32 R8, RZ, RZ, RZ ;  /* 0x000000ffff087224 */ /* 0x000fe200078e00ff */
[----:B------:R-:W-:Y:S06]  /*b140*/  @!P1 BRA `(.L_x_2985) ;  /* 0x0000018c00009947 */ /* 0x000fec0003800000 */
[----:B------:R-:W2:Y:S04]  /*b150*/  LDL R20, [R1+0x8c] ;  /* 0x00008c0001147983 */ /* 0x000ea80000100800 */
[----:B------:R-:W3:Y:S04]  /*b160*/  LDL R21, [R1+0x6c] ;  /* 0x00006c0001157983 */ /* 0x000ee80000100800 */
[----:B--2---:R-:W0:Y:S01]  /*b170*/  SHFL.IDX PT, R0, R20, RZ, 0x1f ;  /* 0x00001fff14007589 */ /* 0x004e2200000e0000 */
[----:B---3--:R-:W-:-:S13]  /*b180*/  R2UR UR4, R21 ;  /* 0x00000000150472ca */ /* 0x008fda00000e0000 */
[----:B------:R-:W-:Y:S01]  /*b190*/  ULOP3.LUT UP0, URZ, UR4, 0x9f, URZ, 0xc0, !UPT ;  /* 0x0000009f043f7892 */ /* 0x000fe2000f80c03f */
[----:B0-----:R-:W-:-:S04]  /*b1a0*/  LEA.HI R3, R0, R0, RZ, 0x1 ;  /* 0x0000000000037211 */ /* 0x001fc800078f08ff */
[----:B------:R-:W-:Y:S02]  /*b1b0*/  LOP3.LUT R3, R3, 0x1e, RZ, 0xc0, !PT ;  /* 0x0000001e03037812 */ /* 0x000fe400078ec0ff */
[----:B------:R-:W-:-:S03]  /*b1c0*/  PLOP3.LUT P0, PT, PT, PT, UP0, 0x80, 0x0 ;  /* 0x000000000000781c */ /* 0x000fc60003f0f008 */
[----:B------:R-:W-:-:S05]  /*b1d0*/  IMAD.IADD R3, R0, 0x1, -R3 ;  /* 0x0000000100037824 */ /* 0x000fca00078e0a03 */
[----:B------:R-:W-:-:S04]  /*b1e0*/  LEA R3, R3, UR4, 0xd ;  /* 0x0000000403037c11 */ /* 0x000fc8000f8e68ff */
[----:B------:R-:W-:-:S04]  /*b1f0*/  SHF.R.U32.HI R3, RZ, 0x4, R3 ;  /* 0x00000004ff037819 */ /* 0x000fc80000011603 */
[----:B------:R-:W-:Y:S01]  /*b200*/  LOP3.LUT R84, R3, 0x3fff, RZ, 0xc0, !PT ;  /* 0x00003fff03547812 */ /* 0x000fe200078ec0ff */
[----:B------:R-:W-:Y:S06]  /*b210*/  @!P0 BRA `(.L_x_2986) ;  /* 0x0000000000408947 */ /* 0x000fec0003800000 */
        /* <DEDUP_REMOVED lines=16> */
.L_x_2986:
        /* <DEDUP_REMOVED lines=13> */
.L_x_2990:
[----:B-1----:R1:W2:Y:S02]  /*b3f0*/  SYNCS.PHASECHK.TRANS64.TRYWAIT P0, [R16+URZ+0x38800], R3 ;  /* 0x03880003100075a7 */ /* 0x0022a4000800017f */
[----:B--2---:R-:W-:Y:S05]  /*b400*/  @!P0 NANOSLEEP.SYNCS 0x989680 ;  /* 0x009896800000895d */ /* 0x004fea0003900000 */
[----:B------:R-:W2:Y:S02]  /*b410*/  @!P0 SYNCS.PHASECHK.TRANS64 P0, [R16+URZ+0x38800], R3 ;  /* 0x03880003100085a7 */ /* 0x000ea4000800007f */
[----:B--2---:R-:W-:Y:S05]  /*b420*/  @!P0 BRA `(.L_x_2990) ;  /* 0xfffffffc00f08947 */ /* 0x004fea000383ffff */
.L_x_2989:
[----:B------:R-:W-:Y:S05]  /*b430*/  BSYNC B0 ;  /* 0x0000000000007941 */ /* 0x000fea0003800000 */
.L_x_2988:
[----:B------:R-:W-:Y:S05]  /*b440*/  BRA `(.L_x_2991) ;  /* 0x0000009000c87947 */ /* 0x000fea0003800000 */
.L_x_2987:
[----:B------:R-:W2:Y:S01]  /*b450*/  LDL R28, [R1+0x6c] ;  /* 0x00006c00011c7983 */ /* 0x000ea20000100800 */
[----:B-----5:R-:W-:Y:S01]  /*b460*/  SHF.R.S32.HI R0, RZ, 0x1f, R143 ;  /* 0x0000001fff007819 */ /* 0x020fe2000001148f */
[----:B------:R-:W-:Y:S02]  /*b470*/  ULDC.64 UR6, c[0x0][0x408] ;  /* 0x0001020000067ab9 */ /* 0x000fe40000000a00 */
[----:B------:R-:W-:Y:S01]  /*b480*/  IMAD.WIDE.U32 R26, R143, UR6, RZ ;  /* 0x000000068f1a7c25 */ /* 0x000fe2000f8e00ff */
[----:B--2---:R-:W-:-:S13]  /*b490*/  R2UR UR4, R28 ;  /* 0x000000001c0472ca */ /* 0x004fda00000e0000 */
[----:B------:R-:W-:-:S03]  /*b4a0*/  ULOP3.LUT UP0, URZ, UR4, 0x3ff, URZ, 0xc0, !UPT ;  /* 0x000003ff043f7892 */ /* 0x000fc6000f80c03f */
[----:B------:R-:W-:Y:S02]  /*b4b0*/  ULDC.64 UR4, c[0x0][0x3f8] ;  /* 0x0000fe0000047ab9 */ /* 0x000fe40000000a00 */
[C---:B------:R-:W-:Y:S01]  /*b4c0*/  IMAD R4, R0.reuse, UR4, RZ ;  /* 0x0000000400047c24 */ /* 0x040fe2000f8e02ff */
[----:B------:R-:W-:Y:S01]  /*b4d0*/  PLOP3.LUT P0, PT, PT, PT, UP0, 0x80, 0x0 ;  /* 0x000000000000781c */ /* 0x000fe20003f0f008 */
[----:B------:R-:W-:Y:S02]  /*b4e0*/  IMAD R0, R0, UR6, RZ ;  /* 0x0000000600007c24 */ /* 0x000fe4000f8e02ff */
[----:B------:R-:W-:-:S04]  /*b4f0*/  IMAD.WIDE.U32 R24, R143, UR4, RZ ;  /* 0x000000048f187c25 */ /* 0x000fc8000f8e00ff */
[C---:B------:R-:W-:Y:S02]  /*b500*/  IMAD R29, R143.reuse, UR5, R4 ;  /* 0x000000058f1d7c24 */ /* 0x040fe4000f8e0204 */
[----:B------:R-:W-:-:S03]  /*b510*/  IMAD R31, R143, UR7, R0 ;  /* 0x000000078f1f7c24 */ /* 0x000fc6000f8e0200 */
[----:B------:R-:W-:Y:S01]  /*b520*/  IADD3 R29, R29, R25, RZ ;  /* 0x000000191d1d7210 */ /* 0x000fe20007ffe0ff */
        /* <DEDUP_REMOVED lines=12> */
[----:B------:R-:W-:Y:S01]  /*b5f0*/  MOV R13, RZ ;  /* 0x000000ff000d7202 */ /* 0x000fe20000000f00 */
[----:B------:R-:W-:-:S02]  /*b600*/  IMAD.U32 R11, RZ, RZ, UR5 ;  /* 0x00000005ff0b7e24 */ /* 0x000fc4000f8e00ff */
[----:B------:R-:W-:Y:S02]  /*b610*/  IMAD.MOV.U32 R8, RZ, RZ, 0x70 ;  /* 0x00000070ff087424 */ /* 0x000fe400078e00ff */
[----:B0-----:R-:W-:-:S07]  /*b620*/  IMAD.MOV.U32 R12, RZ, RZ, 0x1 ;  /* 0x00000001ff0c7424 */ /* 0x001fce00078e00ff */
[----:B------:R-:W-:-:S07]  /*b630*/  LEPC R20, `(.L_x_2992) ;  /* 0x000000001014794e */ /* 0x000fce0000000000 */
[----:B-1----:R-:W-:Y:S05]  /*b640*/  CALL.ABS.NOINC R14 ;  /* 0x000000000e007343 */ /* 0x002fea0003c00000 */
.L_x_2992:
[----:B------:R-:W-:Y:S01]  /*b650*/  ULDC.U8 UR4, c[0x0][0x410] ;  /* 0x0001040000047ab9 */ /* 0x000fe20000000000 */
[----:B------:R-:W-:Y:S01]  /*b660*/  R2UR UR5, R28 ;  /* 0x000000001c0572ca */ /* 0x000fe200000e0000 */
[----:B------:R-:W-:Y:S01]  /*b670*/  IMAD.IADD R78, R212, 0x1, R230 ;  /* 0x00000001d44e7824 */ /* 0x000fe200078e02e6 */
[----:B------:R-:W-:Y:S01]  /*b680*/  ISETP.NE.AND P0, PT, RZ, UR4, PT ;  /* 0x00000004ff007c0c */ /* 0x000fe2000bf05270 */
[----:B------:R-:W-:Y:S02]  /*b690*/  BSSY B0, `(.L_x_2993) ;  /* 0x0000905000007945 */ /* 0x000fe40003800000 */
[----:B------:R-:W-:-:S08]  /*b6a0*/  IMAD R3, R237, 0x20, R78 ;  /* 0x00000020ed037824 */ /* 0x000fd000078e024e */
[----:B------:R-:W-:Y:S02]  /*b6b0*/  LEA R0, R233, UR5, 0x1 ;  /* 0x00000005e9007c11 */ /* 0x000fe4000f8e08ff */
[----:B------:R-:W-:Y:S05]  /*b6c0*/  @!P0 BRA `(.L_x_2994) ;  /* 0x0000004400f48947 */ /* 0x000fea0003800000 */
[----:B------:R-:W0:Y:S01]  /*b6d0*/  LDC R20, c[0x0][0x448] ;  /* 0x00011200ff147b82 */ /* 0x000e220000000800 */
[----:B------:R-:W-:Y:S01]  /*b6e0*/  ULDC.64 UR4, c[0x0][0x3f8] ;  /* 0x0000fe0000047ab9 */ /* 0x000fe20000000a00 */
[----:B------:R-:W-:Y:S01]  /*b6f0*/  ULDC.64 UR6, c[0x0][0x408] ;  /* 0x0001020000067ab9 */ /* 0x000fe20000000a00 */
[----:B------:R-:W-:Y:S01]  /*b700*/  IMAD.MOV.U32 R8, RZ, RZ, R24 ;  /* 0x000000ffff087224 */ /* 0x000fe200078e0018 */
[----:B------:R-:W-:Y:S01]  /*b710*/  SHF.R.S32.HI R79, RZ, 0x1f, R216 ;  /* 0x0000001fff4f7819 */ /* 0x000fe200000114d8 */
[----:B------:R-:W-:Y:S01]  /*b720*/  IMAD.MOV.U32 R9, RZ, RZ, R29 ;  /* 0x000000ffff097224 */ /* 0x000fe200078e001d */
[----:B------:R-:W-:Y:S02]  /*b730*/  SHF.R.S32.HI R83, RZ, 0x1f, R22 ;  /* 0x0000001fff537819 */ /* 0x000fe40000011416 */
[----:B------:R-:W-:Y:S02]  /*b740*/  SHF.R.S32.HI R89, RZ, 0x1f, R214 ;  /* 0x0000001fff597819 */ /* 0x000fe400000114d6 */
[----:B------:R-:W-:-:S02]  /*b750*/  SHF.R.S32.HI R82, RZ, 0x1f, R215 ;  /* 0x0000001fff527819 */ /* 0x000fc400000114d7 */
[----:B0-----:R-:W-:-:S13]  /*b760*/  ISETP.NE.AND P0, PT, R20, 0x1, PT ;  /* 0x000000011400780c */ /* 0x001fda0003f05270 */
[----:B------:R-:W0:Y:S08]  /*b770*/  @P0 LDC R4, c[0x0][0x44c] ;  /* 0x00011300ff040b82 */ /* 0x000e300000000800 */
[----:B------:R-:W1:Y:S01]  /*b780*/  @P0 LDC R5, c[0x0][0x450] ;  /* 0x00011400ff050b82 */ /* 0x000e620000000800 */
[----:B0-----:R-:W-:-:S05]  /*b790*/  @P0 IMAD.HI.U32 R4, R3, R4, RZ ;  /* 0x0000000403040227 */ /* 0x001fca00078e00ff */
[----:B-1----:R-:W-:Y:S01]  /*b7a0*/  @P0 SHF.R.U32.HI R3, RZ, R5, R4 ;  /* 0x00000005ff030219 */ /* 0x002fe20000011604 */
[----:B------:R-:W-:Y:S01]  /*b7b0*/  IMAD.MOV.U32 R5, RZ, RZ, R31 ;  /* 0x000000ffff057224 */ /* 0x000fe200078e001f */
[----:B------:R-:W-:Y:S02]  /*b7c0*/  MOV R4, R26 ;  /* 0x0000001a00047202 */ /* 0x000fe40000000f00 */
        /* <DEDUP_REMOVED lines=21> */
.L_x_3313:
        /* <DEDUP_REMOVED lines=12> */
[----:B------:R-:W-:Y:S01]  /*b9e0*/  ULDC UR4, c[0x0][0x3f4] ;  /* 0x0000fd0000047ab9 */ /* 0x000fe20000000800 */
[----:B------:R-:W-:Y:S02]  /*b9f0*/  CS2R R74, SRZ ;  /* 0x00000000004a7805 */ /* 0x000fe4000001ff00 */
[----:B------:R-:W-:Y:S02]  /*ba00*/  ISETP.GE.AND P3, PT, R22, UR4, PT ;  /* 0x0000000416007c0c */ /* 0x000fe4000bf66270 */
[----:B------:R-:W-:Y:S02]  /*ba10*/  CS2R R76, SRZ ;  /* 0x00000000004c7805 */ /* 0x000fe4000001ff00 */
[----:B------:R-:W-:Y:S01]  /*ba20*/  ISETP.GE.AND P2, PT, R215, UR4, PT ;  /* 0x00000004d7007c0c */ /* 0x000fe2000bf46270 */
[----:B------:R-:W-:Y:S01]  /*ba30*/  ULDC.64 UR6, c[0x0][0x208] ;  /* 0x0000820000067ab9 */ /* 0x000fe20000000a00 */
[----:B------:R-:W-:Y:S02]  /*ba40*/  ISETP.GE.AND P1, PT, R214, UR4, PT ;  /* 0x00000004d6007c0c */ /* 0x000fe4000bf26270 */
[----:B------:R-:W-:-:S05]  /*ba50*/  ISETP.GE.AND P0, PT, R216, UR4, PT ;  /* 0x00000004d8007c0c */ /* 0x000fca000bf06270 */
[C---:B------:R-:W-:Y:S01]  /*ba60*/  @!P3 IMAD.SHL.U32 R12, R22.reuse, 0x2, RZ ;  /* 0x00000002160cb824 */ /* 0x040fe200078e00ff */
[----:B------:R-:W-:-:S03]  /*ba70*/  @!P3 SHF.L.U64.HI R13, R22, 0x1, R83 ;  /* 0x00000001160db819 */ /* 0x000fc60000010253 */
[----:B------:R-:W-:Y:S02]  /*ba80*/  @!P2 SHF.L.U32 R24, R215, 0x1, RZ ;  /* 0x00000001d718a819 */ /* 0x000fe400000006ff */
[----:B------:R-:W-:Y:S01]  /*ba90*/  @!P1 IMAD.SHL.U32 R28, R214, 0x2, RZ ;  /* 0x00000002d61c9824 */ /* 0x000fe200078e00ff */
[CC--:B--2---:R-:W-:Y:S01]  /*baa0*/  @!P3 IADD3 R10, P5, R5.reuse, R12.reuse, RZ ;  /* 0x0000000c050ab210 */ /* 0x0c4fe20007fbe0ff */
[----:B------:R-:W-:Y:S01]  /*bab0*/  @!P0 IMAD.SHL.U32 R15, R216, 0x2, RZ ;  /* 0x00000002d80f8824 */ /* 0x000fe200078e00ff */
[----:B----4-:R-:W-:Y:S02]  /*bac0*/  @!P3 IADD3 R12, P4, R14, R12, RZ ;  /* 0x0000000c0e0cb210 */ /* 0x010fe40007f9e0ff */
[-C--:B------:R-:W-:Y:S01]  /*bad0*/  @!P2 IADD3 R20, P6, R5, R24.reuse, RZ ;  /* 0x000000180514a210 */ /* 0x080fe20007fde0ff */
[--C-:B-1----:R-:W-:Y:S01]  /*bae0*/  @!P3 IMAD.X R11, R4, 0x1, R13.reuse, P5 ;  /* 0x00000001040bb824 */ /* 0x102fe200028e060d */
[----:B------:R-:W-:Y:S01]  /*baf0*/  @!P2 SHF.L.U64.HI R25, R215, 0x1, R82 ;  /* 0x00000001d719a819 */ /* 0x000fe20000010252 */
[----:B---3--:R-:W-:Y:S01]  /*bb00*/  @!P3 IMAD.X R13, R9, 0x1, R13, P4 ;  /* 0x00000001090db824 */ /* 0x008fe200020e060d */
[----:B------:R-:W-:-:S02]  /*bb10*/  @!P2 IADD3 R24, P5, R14, R24, RZ ;  /* 0x000000180e18a210 */ /* 0x000fc40007fbe0ff */
[----:B------:R-:W-:Y:S02]  /*bb20*/  @!P1 SHF.L.U64.HI R29, R214, 0x1, R89 ;  /* 0x00000001d61d9819 */ /* 0x000fe40000010259 */
[----:B------:R-:W-:Y:S02]  /*bb30*/  CS2R R70, SRZ ;  /* 0x0000000000467805 */ /* 0x000fe4000001ff00 */
[-C--:B------:R-:W-:Y:S02]  /*bb40*/  @!P1 IADD3 R26, P4, R5, R28.reuse, RZ ;  /* 0x0000001c051a9210 */ /* 0x080fe40007f9e0ff */
[----:B------:R-:W-:Y:S02]  /*bb50*/  CS2R R72, SRZ ;  /* 0x0000000000487805 */ /* 0x000fe4000001ff00 */
[----:B------:R-:W-:Y:S01]  /*bb60*/  @!P2 IADD3.X R21, R4, R25, RZ, P6, !PT ;  /* 0x000000190415a210 */ /* 0x000fe200037fe4ff */
[----:B------:R-:W-:Y:S01]  /*bb70*/  @!P2 IMAD.X R25, R9, 0x1, R25, P5 ;  /* 0x000000010919a824 */ /* 0x000fe200028e0619 */
[----:B------:R-:W-:Y:S01]  /*bb80*/  @!P0 SHF.L.U64.HI R32, R216, 0x1, R79 ;  /* 0x00000001d8208819 */ /* 0x000fe2000001024f */
[----:B------:R-:W-:Y:S01]  /*bb90*/  @!P1 IMAD.X R27, R4, 0x1, R29, P4 ;  /* 0x00000001041b9824 */ /* 0x000fe200020e061d */
[----:B------:R-:W-:-:S02]  /*bba0*/  @!P1 IADD3 R28, P6, R14, R28, RZ ;  /* 0x0000001c0e1c9210 */ /* 0x000fc40007fde0ff */
[----:B------:R-:W-:Y:S02]  /*bbb0*/  CS2R R68, SRZ ;  /* 0x0000000000447805 */ /* 0x000fe4000001ff00 */
[-C--:B------:R-:W-:Y:S02]  /*bbc0*/  @!P0 IADD3 R30, P5, R5, R15.reuse, RZ ;  /* 0x0000000f051e8210 */ /* 0x080fe40007fbe0ff */
[----:B------:R-:W-:Y:S02]  /*bbd0*/  CS2R R66, SRZ ;  /* 0x0000000000427805 */ /* 0x000fe4000001ff00 */
[----:B------:R-:W-:Y:S02]  /*bbe0*/  @!P0 IADD3 R14, P4, R14, R15, RZ ;  /* 0x0000000f0e0e8210 */ /* 0x000fe40007f9e0ff */
[----:B------:R-:W-:Y:S02]  /*bbf0*/  CS2R R62, SRZ ;  /* 0x00000000003e7805 */ /* 0x000fe4000001ff00 */
[----:B------:R-:W-:Y:S01]  /*bc00*/  CS2R R64, SRZ ;  /* 0x0000000000407805 */ /* 0x000fe2000001ff00 */
[C---:B------:R-:W-:Y:S01]  /*bc10*/  @!P1 IMAD.X R29, R9.reuse, 0x1, R29, P6 ;  /* 0x00000001091d9824 */ /* 0x040fe200030e061d */
[----:B------:R-:W-:Y:S01]  /*bc20*/  @!P0 IADD3.X R15, R9, R32, RZ, P4, !PT ;  /* 0x00000020090f8210 */ /* 0x000fe200027fe4ff */
[----:B------:R-:W-:Y:S01]  /*bc30*/  @!P0 IMAD.X R31, R4, 0x1, R32, P5 ;  /* 0x00000001041f8824 */ /* 0x000fe200028e0620 */
[----:B------:R1:W5:Y:S04]  /*bc40*/  @!P3 LD.E.64 R74, desc[UR6][R10.64] ;  /* 0x000000060a4ab980 */ /* 0x000368000c101b00 */
[----:B------:R1:W5:Y:S04]  /*bc50*/  @!P3 LD.E.64 R76, desc[UR6][R12.64] ;  /* 0x000000060c4cb980 */ /* 0x000368000c101b00 */
[----:B------:R1:W5:Y:S04]  /*bc60*/  @!P2 LD.E.64 R70, desc[UR6][R20.64] ;  /* 0x000000061446a980 */ /* 0x000368000c101b00 */
[----:B------:R1:W5:Y:S04]  /*bc70*/  @!P2 LD.E.64 R72, desc[UR6][R24.64] ;  /* 0x000000061848a980 */ /* 0x000368000c101b00 */
[----:B------:R1:W5:Y:S04]  /*bc80*/  @!P1 LD.E.64 R68, desc[UR6][R26.64] ;  /* 0x000000061a449980 */ /* 0x000368000c101b00 */
[----:B------:R1:W5:Y:S04]  /*bc90*/  @!P1 LD.E.64 R66, desc[UR6][R28.64] ;  /* 0x000000061c429980 */ /* 0x000368000c101b00 */
[----:B------:R1:W5:Y:S04]  /*bca0*/  @!P0 LD.E.64 R62, desc[UR6][R30.64] ;  /* 0x000000061e3e8980 */ /* 0x000368000c101b00 */
[----:B------:R1:W5:Y:S02]  /*bcb0*/  @!P0 LD.E.64 R64, desc[UR6][R14.64] ;  /* 0x000000060e408980 */ /* 0x000364000c101b00 */
.L_x_2997:
[----:B------:R-:W-:Y:S05]  /*bcc0*/  BSYNC B1 ;  /* 0x0000000000017941 */ /* 0x000fea0003800000 */
.L_x_2996:
[----:B-1---5:R-:W-:Y:S01]  /*bcd0*/  IMAD.MOV.U32 R4, RZ, RZ, R62 ;  /* 0x000000ffff047224 */ /* 0x022fe200078e003e */
[----:B------:R-:W-:Y:S01]  /*bce0*/  UMOV UR4, 0xffffffff ;  /* 0xffffffff00047882 */ /* 0x000fe20000000000 */
[----:B--2---:R-:W-:Y:S01]  /*bcf0*/  IMAD.MOV.U32 R5, RZ, RZ, R63 ;  /* 0x000000ffff057224 */ /* 0x004fe200078e003f */
[----:B------:R-:W-:Y:S01]  /*bd00*/  CS2R R46, SRZ ;  /* 0x00000000002e7805 */ /* 0x000fe2000001ff00 */
[----:B---3--:R-:W-:Y:S02]  /*bd10*/  IMAD.MOV.U32 R9, RZ, RZ, R68 ;  /* 0x000000ffff097224 */ /* 0x008fe400078e0044 */
        /* <DEDUP_REMOVED lines=25> */
[----:B----4-:R1:W4:Y:S02]  /*beb0*/  SHFL.IDX PT, R14, R3, 0x1, 0x181f ;  /* 0x00381f00030e7f89 */ /* 0x01032400000e0000 */
.L_x_3319:
        /* <DEDUP_REMOVED lines=21> */
[C---:B------:R-:W-:Y:S01]  /*c010*/  @!P2 IMAD.SHL.U32 R24, R215.reuse, 0x2, RZ ;  /* 0x00000002d718a824 */ /* 0x040fe200078e00ff */
[----:B------:R-:W-:Y:S02]  /*c020*/  @!P2 SHF.L.U64.HI R11, R215, 0x1, R82 ;  /* 0x00000001d70ba819 */ /* 0x000fe40000010252 */
[CC--:B---3--:R-:W-:Y:S01]  /*c030*/  @!P3 IADD3 R30, P5, R5.reuse, R28.reuse, RZ ;  /* 0x0000001c051eb210 */ /* 0x0c8fe20007fbe0ff */
[----:B------:R-:W-:Y:S01]  /*c040*/  @!P0 IMAD.SHL.U32 R32, R216, 0x2, RZ ;  /* 0x00000002d8208824 */ /* 0x000fe200078e00ff */
[----:B----4-:R-:W-:Y:S02]  /*c050*/  @!P3 IADD3 R28, P4, R14, R28, RZ ;  /* 0x0000001c0e1cb210 */ /* 0x010fe40007f9e0ff */
[----:B------:R-:W-:Y:S01]  /*c060*/  @!P1 SHF.L.U32 R12, R214, 0x1, RZ ;  /* 0x00000001d60c9819 */ /* 0x000fe200000006ff */
[--C-:B--2---:R-:W-:Y:S01]  /*c070*/  @!P3 IMAD.X R31, R4, 0x1, R10.reuse, P5 ;  /* 0x00000001041fb824 */ /* 0x104fe200028e060a */
[----:B------:R-:W-:Y:S01]  /*c080*/  @!P2 IADD3 R26, P6, R5, R24, RZ ;  /* 0x00000018051aa210 */ /* 0x000fe20007fde0ff */
[----:B0-----:R-:W-:Y:S01]  /*c090*/  @!P3 IMAD.X R29, R9, 0x1, R10, P4 ;  /* 0x00000001091db824 */ /* 0x001fe200020e060a */
[----:B------:R-:W-:-:S02]  /*c0a0*/  @!P1 SHF.L.U64.HI R13, R214, 0x1, R89 ;  /* 0x00000001d60d9819 */ /* 0x000fc40000010259 */
[----:B------:R-:W-:Y:S01]  /*c0b0*/  @!P2 IADD3 R24, P5, R14, R24, RZ ;  /* 0x000000180e18a210 */ /* 0x000fe20007fbe0ff */
[----:B------:R-:W-:Y:S01]  /*c0c0*/  @!P2 IMAD.X R27, R4, 0x1, R11, P6 ;  /* 0x00000001041ba824 */ /* 0x000fe200030e060b */
[-C--:B------:R-:W-:Y:S02]  /*c0d0*/  @!P1 IADD3 R20, P4, R5, R12.reuse, RZ ;  /* 0x0000000c05149210 */ /* 0x080fe40007f9e0ff */
[----:B------:R-:W-:Y:S02]  /*c0e0*/  CS2R R54, SRZ ;  /* 0x0000000000367805 */ /* 0x000fe4000001ff00 */
[----:B------:R-:W-:Y:S02]  /*c0f0*/  @!P1 IADD3 R10, P6, R14, R12, RZ ;  /* 0x0000000c0e0a9210 */ /* 0x000fe40007fde0ff */
[----:B------:R-:W-:Y:S02]  /*c100*/  CS2R R56, SRZ ;  /* 0x0000000000387805 */ /* 0x000fe4000001ff00 */
[C---:B------:R-:W-:Y:S01]  /*c110*/  @!P2 IADD3.X R25, R9.reuse, R11, RZ, P5, !PT ;  /* 0x0000000b0919a210 */ /* 0x040fe20002ffe4ff */
[----:B------:R-:W-:Y:S01]  /*c120*/  @!P1 IMAD.X R21, R4, 0x1, R13, P4 ;  /* 0x0000000104159824 */ /* 0x000fe200020e060d */
[----:B------:R-:W-:Y:S01]  /*c130*/  @!P0 SHF.L.U64.HI R15, R216, 0x1, R79 ;  /* 0x00000001d80f8819 */ /* 0x000fe2000001024f */
[----:B------:R-:W-:Y:S01]  /*c140*/  @!P1 IMAD.X R11, R9, 0x1, R13, P6 ;  /* 0x00000001090b9824 */ /* 0x000fe200030e060d */
[----:B------:R-:W-:-:S02]  /*c150*/  @!P0 IADD3 R12, P5, R5, R32, RZ ;  /* 0x00000020050c8210 */ /* 0x000fc40007fbe0ff */
[----:B------:R-:W-:Y:S02]  /*c160*/  CS2R R50, SRZ ;  /* 0x0000000000327805 */ /* 0x000fe4000001ff00 */
[----:B------:R-:W-:Y:S02]  /*c170*/  @!P0 IADD3 R14, P4, R14, R32, RZ ;  /* 0x000000200e0e8210 */ /* 0x000fe40007f9e0ff */
[----:B------:R-:W-:Y:S02]  /*c180*/  CS2R R52, SRZ ;  /* 0x0000000000347805 */ /* 0x000fe4000001ff00 */
[----:B------:R-:W-:Y:S01]  /*c190*/  CS2R R46, SRZ ;  /* 0x00000000002e7805 */ /* 0x000fe2000001ff00 */
[--C-:B------:R-:W-:Y:S01]  /*c1a0*/  @!P0 IMAD.X R13, R4, 0x1, R15.reuse, P5 ;  /* 0x00000001040d8824 */ /* 0x100fe200028e060f */
[----:B------:R-:W-:Y:S01]  /*c1b0*/  CS2R R48, SRZ ;  /* 0x0000000000307805 */ /* 0x000fe2000001ff00 */
        /* <DEDUP_REMOVED lines=9> */
.L_x_3000:
[----:B------:R-:W-:Y:S05]  /*c250*/  BSYNC B1 ;  /* 0x0000000000017941 */ /* 0x000fea0003800000 */
.L_x_2999:
[----:B---3-5:R-:W-:Y:S01]  /*c260*/  IMAD.MOV.U32 R5, RZ, RZ, R47 ;  /* 0x000000ffff057224 */ /* 0x028fe200078e002f */
[----:B--2---:R-:W-:Y:S01]  /*c270*/  MOV R4, R46 ;  /* 0x0000002e00047202 */ /* 0x004fe20000000f00 */
[----:B0-----:R-:W-:Y:S01]  /*c280*/  IMAD.MOV.U32 R9, RZ, RZ, R50 ;  /* 0x000000ffff097224 */ /* 0x001fe200078e0032 */
[----:B------:R-:W-:Y:S01]  /*c290*/  UMOV UR4, 0xffffffff ;  /* 0xffffffff00047882 */ /* 0x000fe20000000000 */
        /* <DEDUP_REMOVED lines=21> */
[----:B------:R-:W-:Y:S06]  /*c3f0*/  BRA.DIV UR4, `(.L_x_3001) ;  /* 0x0000023e046c7947 */ /* 0x000fec000b800000 */
[----:B------:R0:W2:Y:S04]  /*c400*/  SHFL.IDX PT, R4, R8, 0x2, 0x181f ;  /* 0x00581f0008047f89 */ /* 0x0000a800000e0000 */
[----:B------:R0:W3:Y:S04]  /*c410*/  SHFL.IDX PT, R5, R6, 0x2, 0x181f ;  /* 0x00581f0006057f89 */ /* 0x0000e800000e0000 */
[----:B------:R0:W0:Y:S04]  /*c420*/  SHFL.IDX PT, R9, R7, 0x2, 0x181f ;  /* 0x00581f0007097f89 */ /* 0x00002800000e0000 */
[----:B----4-:R4:W0:Y:S02]  /*c430*/  SHFL.IDX PT, R14, R3, 0x2, 0x181f ;  /* 0x00581f00030e7f89 */ /* 0x01082400000e0000 */
.L_x_3325:
        /* <DEDUP_REMOVED lines=23> */
[----:B------:R-:W-:Y:S01]  /*c5b0*/  @!P2 SHF.L.U64.HI R11, R215, 0x1, R82 ;  /* 0x00000001d70ba819 */ /* 0x000fe20000010252 */
[----:B------:R-:W-:Y:S01]  /*c5c0*/  @!P1 IMAD.SHL.U32 R12, R214, 0x2, RZ ;  /* 0x00000002d60c9824 */ /* 0x000fe200078e00ff */
[CC--:B---3--:R-:W-:Y:S02]  /*c5d0*/  @!P3 IADD3 R80, P5, R5.reuse, R32.reuse, RZ ;  /* 0x000000200550b210 */ /* 0x0c8fe40007fbe0ff */
[----:B0-----:R-:W-:Y:S02]  /*c5e0*/  @!P3 IADD3 R32, P4, R14, R32, RZ ;  /* 0x000000200e20b210 */ /* 0x001fe40007f9e0ff */
[-C--:B------:R-:W-:Y:S01]  /*c5f0*/  @!P2 IADD3 R30, P6, R5, R24.reuse, RZ ;  /* 0x00000018051ea210 */ /* 0x080fe20007fde0ff */
[--C-:B--2---:R-:W-:Y:S01]  /*c600*/  @!P3 IMAD.X R81, R4, 0x1, R10.reuse, P5 ;  /* 0x000000010451b824 */ /* 0x104fe200028e060a */
[----:B------:R-:W-:Y:S01]  /*c610*/  @!P2 IADD3 R24, P5, R14, R24, RZ ;  /* 0x000000180e18a210 */ /* 0x000fe20007fbe0ff */
[C---:B------:R-:W-:Y:S01]  /*c620*/  @!P3 IMAD.X R33, R9.reuse, 0x1, R10, P4 ;  /* 0x000000010921b824 */ /* 0x040fe200020e060a */
[----:B------:R-:W-:Y:S01]  /*c630*/  @!P1 SHF.L.U64.HI R13, R214, 0x1, R89 ;  /* 0x00000001d60d9819 */ /* 0x000fe20000010259 */
[--C-:B------:R-:W-:Y:S01]  /*c640*/  @!P2 IMAD.X R31, R4, 0x1, R11.reuse, P6 ;  /* 0x00000001041fa824 */ /* 0x100fe200030e060b */
[----:B------:R-:W-:Y:S01]  /*c650*/  @!P0 SHF.L.U32 R26, R216, 0x1, RZ ;  /* 0x00000001d81a8819 */ /* 0x000fe200000006ff */
[----:B------:R-:W-:Y:S01]  /*c660*/  @!P2 IMAD.X R25, R9, 0x1, R11, P5 ;  /* 0x000000010919a824 */ /* 0x000fe200028e060b */
[----:B------:R-:W-:-:S02]  /*c670*/  @!P1 IADD3 R20, P4, R5, R12, RZ ;  /* 0x0000000c05149210 */ /* 0x000fc40007f9e0ff */
[----:B------:R-:W-:Y:S02]  /*c680*/  CS2R R38, SRZ ;  /* 0x0000000000267805 */ /* 0x000fe4000001ff00 */
[----:B------:R-:W-:Y:S02]  /*c690*/  @!P1 IADD3 R10, P6, R14, R12, RZ ;  /* 0x0000000c0e0a9210 */ /* 0x000fe40007fde0ff */
[----:B------:R-:W-:Y:S02]  /*c6a0*/  CS2R R40, SRZ ;  /* 0x0000000000287805 */ /* 0x000fe4000001ff00 */
[----:B------:R-:W-:Y:S02]  /*c6b0*/  @!P0 SHF.L.U64.HI R15, R216, 0x1, R79 ;  /* 0x00000001d80f8819 */ /* 0x000fe4000001024f */
[----:B------:R-:W-:Y:S02]  /*c6c0*/  CS2R R34, SRZ ;  /* 0x0000000000227805 */ /* 0x000fe4000001ff00 */
[----:B------:R-:W-:Y:S01]  /*c6d0*/  @!P0 IADD3 R12, P5, R5, R26, RZ ;  /* 0x0000001a050c8210 */ /* 0x000fe20007fbe0ff */
[----:B------:R-:W-:Y:S01]  /*c6e0*/  @!P1 IMAD.X R11, R9, 0x1, R13, P6 ;  /* 0x00000001090b9824 */ /* 0x000fe200030e060d */
[----:B------:R-:W-:-:S02]  /*c6f0*/  @!P1 IADD3.X R21, R4, R13, RZ, P4, !PT ;  /* 0x0000000d04159210 */ /* 0x000fc400027fe4ff */
[----:B------:R-:W-:Y:S02]  /*c700*/  CS2R R36, SRZ ;  /* 0x0000000000247805 */ /* 0x000fe4000001ff00 */
[----:B------:R-:W-:Y:S01]  /*c710*/  @!P0 IADD3 R14, P4, R14, R26, RZ ;  /* 0x0000001a0e0e8210 */ /* 0x000fe20007f9e0ff */
[--C-:B------:R-:W-:Y:S01]  /*c720*/  @!P0 IMAD.X R13, R4, 0x1, R15.reuse, P5 ;  /* 0x00000001040d8824 */ /* 0x100fe200028e060f */
[----:B------:R-:W-:Y:S02]  /*c730*/  CS2R R28, SRZ ;  /* 0x00000000001c7805 */ /* 0x000fe4000001ff00 */
[----:B------:R-:W-:Y:S01]  /*c740*/  CS2R R26, SRZ ;  /* 0x00000000001a7805 */ /* 0x000fe2000001ff00 */
[----:B------:R0:W5:Y:S01]  /*c750*/  @!P3 LD.E.64 R42, desc[UR6][R80.64] ;  /* 0x00000006502ab980 */ /* 0x000162000c101b00 */
[----:B------:R-:W-:-:S03]  /*c760*/  @!P0 IMAD.X R15, R9, 0x1, R15, P4 ;  /* 0x00000001090f8824 */ /* 0x000fc600020e060f */
[----:B------:R0:W5:Y:S04]  /*c770*/  @!P3 LD.E.64 R44, desc[UR6][R32.64] ;  /* 0x00000006202cb980 */ /* 0x000168000c101b00 */
[----:B------:R0:W5:Y:S04]  /*c780*/  @!P2 LD.E.64 R38, desc[UR6][R30.64] ;  /* 0x000000061e26a980 */ /* 0x000168000c101b00 */
[----:B------:R0:W5:Y:S04]  /*c790*/  @!P2 LD.E.64 R40, desc[UR6][R24.64] ;  /* 0x000000061828a980 */ /* 0x000168000c101b00 */
[----:B------:R0:W5:Y:S04]  /*c7a0*/  @!P1 LD.E.64 R34, desc[UR6][R20.64] ;  /* 0x0000000614229980 */ /* 0x000168000c101b00 */
[----:B------:R0:W5:Y:S04]  /*c7b0*/  @!P1 LD.E.64 R36, desc[UR6][R10.64] ;  /* 0x000000060a249980 */ /* 0x000168000c101b00 */
[----:B------:R0:W5:Y:S04]  /*c7c0*/  @!P0 LD.E.64 R28, desc[UR6][R12.64] ;  /* 0x000000060c1c8980 */ /* 0x000168000c101b00 */
[----:B------:R0:W5:Y:S02]  /*c7d0*/  @!P0 LD.E.64 R26, desc[UR6][R14.64] ;  /* 0x000000060e1a8980 */ /* 0x000164000c101b00 */
.L_x_3003:
[----:B------:R-:W-:Y:S05]  /*c7e0*/  BSYNC B1 ;  /* 0x0000000000017941 */ /* 0x000fea0003800000 */
.L_x_3002:
[----:B--2--5:R-:W-:Y:S01]  /*c7f0*/  IMAD.MOV.U32 R4, RZ, RZ, R28 ;  /* 0x000000ffff047224 */ /* 0x024fe200078e001c */
[----:B---3--:R-:W-:Y:S01]  /*c800*/  MOV R5, R29 ;  /* 0x0000001d00057202 */ /* 0x008fe20000000f00 */
[----:B0-----:R-:W-:Y:S01]  /*c810*/  IMAD.MOV.U32 R9, RZ, RZ, R34 ;  /* 0x000000ffff097224 */ /* 0x001fe200078e0022 */
[----:B------:R-:W-:Y:S01]  /*c820*/  UMOV UR4, 0xffffffff ;  /* 0xffffffff00047882 */ /* 0x000fe20000000000 */
        /* <DEDUP_REMOVED lines=19> */
[----:B------:R-:W-:Y:S02]  /*c960*/  PRMT R95, R5, 0x5410, R4 ;  /* 0x00005410055f7816 */ /* 0x000fe40000000004 */
[----:B------:R-:W-:-:S02]  /*c970*/  CS2R R4, SRZ ;  /* 0x0000000000047805 */ /* 0x000fc4000001ff00 */
[----:B------:R-:W-:Y:S01]  /*c980*/  PRMT R100, R9, 0x5410, R10 ;  /* 0x0000541009647816 */ /* 0x000fe2000000000a */
[----:B------:R-:W-:Y:S06]  /*c990*/  BRA.DIV UR4, `(.L_x_3004) ;  /* 0x0000023a04747947 */ /* 0x000fec000b800000 */
[----:B-1----:R-:W0:Y:S04]  /*c9a0*/  SHFL.IDX PT, R8, R8, 0x3, 0x181f ;  /* 0x00781f0008087f89 */ /* 0x002e2800000e0000 */
[----:B------:R1:W2:Y:S04]  /*c9b0*/  SHFL.IDX PT, R10, R6, 0x3, 0x181f ;  /* 0x00781f00060a7f89 */ /* 0x0002a800000e0000 */
[----:B------:R1:W3:Y:S04]  /*c9c0*/  SHFL.IDX PT, R9, R7, 0x3, 0x181f ;  /* 0x00781f0007097f89 */ /* 0x0002e800000e0000 */
[----:B----4-:R-:W4:Y:S02]  /*c9d0*/  SHFL.IDX PT, R3, R3, 0x3, 0x181f ;  /* 0x00781f0003037f89 */ /* 0x010f2400000e0000 */
.L_x_3331:
[----:B-1----:R-:W5:Y:S01]  /*c9e0*/  LDL R7, [R1+0x68] ;  /* 0x0000680001077983 */ /* 0x002f620000100800 */
        /* <DEDUP_REMOVED lines=9> */
[----:B-----5:R-:W-:-:S04]  /*ca80*/  LEA.HI R6, R7, R7, RZ, 0x1 ;  /* 0x0000000707067211 */ /* 0x020fc800078f08ff */
[----:B------:R-:W-:-:S05]  /*ca90*/  LOP3.LUT R6, R6, 0xfffffffe, RZ, 0xc0, !PT ;  /* 0xfffffffe06067812 */ /* 0x000fca00078ec0ff */
[----:B------:R-:W-:Y:S01]  /*caa0*/  IMAD.IADD R119, R7, 0x1, -R6 ;  /* 0x0000000107777824 */ /* 0x000fe200078e0a06 */
[----:B------:R-:W-:-:S04]  /*cab0*/  CS2R R6, SRZ ;  /* 0x0000000000067805 */ /* 0x000fc8000001ff00 */
[----:B------:R-:W-:Y:S01]  /*cac0*/  SHF.L.U32 R119, R119, 0x1f, RZ ;  /* 0x0000001f77777819 */ /* 0x000fe200000006ff */
[----:B------:R-:W-:Y:S06]  /*cad0*/  @P0 BRA `(.L_x_3006) ;  /* 0x0000000000b80947 */ /* 0x000fec0003800000 */
        /* <DEDUP_REMOVED lines=13> */
[CC--:B--2---:R-:W-:Y:S02]  /*cbb0*/  @!P3 IADD3 R96, P5, R10.reuse, R92.reuse, RZ ;  /* 0x0000005c0a60b210 */ /* 0x0c4fe40007fbe0ff */
[C---:B----4-:R-:W-:Y:S02]  /*cbc0*/  @!P3 IADD3 R92, P4, R3.reuse, R92, RZ ;  /* 0x0000005c035cb210 */ /* 0x050fe40007f9e0ff */
[-C--:B------:R-:W-:Y:S01]  /*cbd0*/  @!P2 IADD3 R90, P6, R10, R88.reuse, RZ ;  /* 0x000000580a5aa210 */ /* 0x080fe20007fde0ff */
[--C-:B0-----:R-:W-:Y:S01]  /*cbe0*/  @!P3 IMAD.X R97, R8, 0x1, R83.reuse, P5 ;  /* 0x000000010861b824 */ /* 0x101fe200028e0653 */
[----:B------:R-:W-:Y:S01]  /*cbf0*/  @!P2 IADD3 R88, P5, R3, R88, RZ ;  /* 0x000000580358a210 */ /* 0x000fe20007fbe0ff */
[C---:B---3--:R-:W-:Y:S01]  /*cc00*/  @!P3 IMAD.X R93, R9.reuse, 0x1, R83, P4 ;  /* 0x00000001095db824 */ /* 0x048fe200020e0653 */
[----:B------:R-:W-:Y:S01]  /*cc10*/  @!P1 SHF.L.U64.HI R4, R214, 0x1, R89 ;  /* 0x00000001d6049819 */ /* 0x000fe20000010259 */
[--C-:B------:R-:W-:Y:S01]  /*cc20*/  @!P2 IMAD.X R91, R8, 0x1, R82.reuse, P6 ;  /* 0x00000001085ba824 */ /* 0x100fe200030e0652 */
[----:B------:R-:W-:Y:S01]  /*cc30*/  @!P1 IADD3 R80, P4, R10, R78, RZ ;  /* 0x0000004e0a509210 */ /* 0x000fe20007f9e0ff */
[----:B------:R-:W-:Y:S01]  /*cc40*/  @!P2 IMAD.X R89, R9, 0x1, R82, P5 ;  /* 0x000000010959a824 */ /* 0x000fe200028e0652 */
[----:B------:R-:W-:-:S02]  /*cc50*/  @!P0 SHF.L.U32 R6, R216, 0x1, RZ ;  /* 0x00000001d8068819 */ /* 0x000fc400000006ff */
[----:B------:R-:W-:Y:S02]  /*cc60*/  CS2R R20, SRZ ;  /* 0x0000000000147805 */ /* 0x000fe4000001ff00 */
[----:B------:R-:W-:Y:S02]  /*cc70*/  @!P1 IADD3.X R81, R8, R4, RZ, P4, !PT ;  /* 0x0000000408519210 */ /* 0x000fe400027fe4ff */
[----:B------:R-:W-:Y:S02]  /*cc80*/  CS2R R24, SRZ ;  /* 0x0000000000187805 */ /* 0x000fe4000001ff00 */
[----:B------:R-:W-:Y:S02]  /*cc90*/  @!P0 SHF.L.U64.HI R5, R216, 0x1, R79 ;  /* 0x00000001d8058819 */ /* 0x000fe4000001024f */
[----:B------:R-:W-:Y:S02]  /*cca0*/  CS2R R12, SRZ ;  /* 0x00000000000c7805 */ /* 0x000fe4000001ff00 */
[----:B------:R-:W-:-:S02]  /*ccb0*/  @!P1 IADD3 R78, P6, R3, R78, RZ ;  /* 0x0000004e034e9210 */ /* 0x000fc40007fde0ff */
[----:B------:R-:W-:Y:S02]  /*ccc0*/  CS2R R14, SRZ ;  /* 0x00000000000e7805 */ /* 0x000fe4000001ff00 */
[-C--:B------:R-:W-:Y:S01]  /*ccd0*/  @!P0 IADD3 R10, P5, R10, R6.reuse, RZ ;  /* 0x000000060a0a8210 */ /* 0x080fe20007fbe0ff */
[----:B------:R1:W5:Y:S01]  /*cce0*/  @!P3 LD.E.64 R30, desc[UR6][R96.64] ;  /* 0x00000006601eb980 */ /* 0x000362000c101b00 */
[----:B------:R-:W-:Y:S01]  /*ccf0*/  @!P0 IADD3 R82, P4, R3, R6, RZ ;  /* 0x0000000603528210 */ /* 0x000fe20007f9e0ff */
[C---:B------:R-:W-:Y:S01]  /*cd00*/  @!P1 IMAD.X R79, R9.reuse, 0x1, R4, P6 ;  /* 0x00000001094f9824 */ /* 0x040fe200030e0604 */
[----:B------:R-:W-:Y:S01]  /*cd10*/  CS2R R6, SRZ ;  /* 0x0000000000067805 */ /* 0x000fe2000001ff00 */
[--C-:B------:R-:W-:Y:S01]  /*cd20*/  @!P0 IMAD.X R11, R8, 0x1, R5.reuse, P5 ;  /* 0x00000001080b8824 */ /* 0x100fe200028e0605 */
[----:B------:R1:W5:Y:S01]  /*cd30*/  @!P3 LD.E.64 R32, desc[UR6][R92.64] ;  /* 0x000000065c20b980 */ /* 0x000362000c101b00 */
[----:B------:R-:W-:Y:S01]  /*cd40*/  @!P0 IMAD.X R83, R9, 0x1, R5, P4 ;  /* 0x0000000109538824 */ /* 0x000fe200020e0605 */
[----:B------:R-:W-:-:S02]  /*cd50*/  CS2R R4, SRZ ;  /* 0x0000000000047805 */ /* 0x000fc4000001ff00 */
[----:B------:R1:W5:Y:S04]  /*cd60*/  @!P2 LD.E.64 R20, desc[UR6][R90.64] ;  /* 0x000000065a14a980 */ /* 0x000368000c101b00 */
[----:B------:R1:W5:Y:S04]  /*cd70*/  @!P2 LD.E.64 R24, desc[UR6][R88.64] ;  /* 0x000000065818a980 */ /* 0x000368000c101b00 */
[----:B------:R1:W5:Y:S04]  /*cd80*/  @!P1 LD.E.64 R12, desc[UR6][R80.64] ;  /* 0x00000006500c9980 */ /* 0x000368000c101b00 */
[----:B------:R1:W5:Y:S04]  /*cd90*/  @!P1 LD.E.64 R14, desc[UR6][R78.64] ;  /* 0x000000064e0e9980 */ /* 0x000368000c101b00 */
[----:B------:R1:W5:Y:S04]  /*cda0*/  @!P0 LD.E.64 R4, desc[UR6][R10.64] ;  /* 0x000000060a048980 */ /* 0x000368000c101b00 */
[----:B------:R1:W5:Y:S02]  /*cdb0*/  @!P0 LD.E.64 R6, desc[UR6][R82.64] ;  /* 0x0000000652068980 */ /* 0x000364000c101b00 */
.L_x_3006:
[----:B------:R-:W-:Y:S05]  /*cdc0*/  BSYNC B1 ;  /* 0x0000000000017941 */ /* 0x000fea0003800000 */
.L_x_3005:
[----:B------:R-:W1:Y:S01]  /*cdd0*/  SYNCS.PHASECHK.TRANS64.TRYWAIT P0, [R16+URZ+0x38800], R119 ;  /* 0x03880077100075a7 */ /* 0x000e62000800017f */
[----:B----45:R-:W-:Y:S01]  /*cde0*/  IMAD.MOV.U32 R3, RZ, RZ, R4 ;  /* 0x000000ffff037224 */ /* 0x030fe200078e0004 */
[----:B0-----:R-:W-:Y:S01]  /*cdf0*/  MOV R8, R5 ;  /* 0x0000000500087202 */ /* 0x001fe20000000f00 */
[----:B---3--:R-:W-:Y:S01]  /*ce00*/  IMAD.MOV.U32 R9, RZ, RZ, R12 ;  /* 0x000000ffff097224 */ /* 0x008fe200078e000c */
[----:B-12---:R-:W-:Y:S01]  /*ce10*/  MOV R10, R30 ;  /* 0x0000001e000a7202 */ /* 0x006fe20000000f00 */
[----:B------:R-:W-:Y:S01]  /*ce20*/  IMAD.MOV.U32 R11, RZ, RZ, R25 ;  /* 0x000000ffff0b7224 */ /* 0x000fe200078e0019 */
[----:B------:R-:W-:Y:S01]  /*ce30*/  PRMT R78, R3, 0x5410, R8 ;  /* 0x00005410034e7816 */ /* 0x000fe20000000008 */
        /* <DEDUP_REMOVED lines=8> */
[----:B------:R-:W-:-:S02]  /*cec0*/  IMAD.MOV.U32 R8, RZ, RZ, R31 ;  /* 0x000000ffff087224 */ /* 0x000fc400078e001f */
[----:B------:R-:W-:Y:S01]  /*ced0*/  IMAD.MOV.U32 R9, RZ, RZ, R6 ;  /* 0x000000ffff097224 */ /* 0x000fe200078e0006 */
[----:B------:R-:W-:Y:S02]  /*cee0*/  PRMT R80, R80, 0x5410, R3 ;  /* 0x0000541050507816 */ /* 0x000fe40000000003 */
[----:B------:R-:W-:Y:S01]  /*cef0*/  PRMT R88, R88, 0x5410, R8 ;  /* 0x0000541058587816 */ /* 0x000fe20000000008 */
[----:B------:R-:W-:Y:S01]  /*cf00*/  IMAD.MOV.U32 R8, RZ, RZ, R14 ;  /* 0x000000ffff087224 */ /* 0x000fe200078e000e */
[----:B------:R-:W-:Y:S01]  /*cf10*/  PRMT R79, R9, 0x5410, R10 ;  /* 0x00005410094f7816 */ /* 0x000fe2000000000a */
[----:B------:R-:W-:Y:S01]  /*cf20*/  IMAD.MOV.U32 R10, RZ, RZ, R24 ;  /* 0x000000ffff0a7224 */ /* 0x000fe200078e0018 */
[----:B------:R-:W-:Y:S02]  /*cf30*/  MOV R9, R15 ;  /* 0x0000000f00097202 */ /* 0x000fe40000000f00 */
[----:B------:R-:W-:Y:S02]  /*cf40*/  VIADDMNMX R3, R105, -R230, 0x80, PT ;  /* 0x0000008069037446 */ /* 0x000fe400038009e6 */
[----:B------:R-:W-:Y:S01]  /*cf50*/  PRMT R81, R8, 0x5410, R9 ;  /* 0x0000541008517816 */ /* 0x000fe20000000009 */
[----:B------:R-:W-:Y:S01]  /*cf60*/  IMAD.MOV.U32 R8, RZ, RZ, R32 ;  /* 0x000000ffff087224 */ /* 0x000fe200078e0020 */
[----:B------:R-:W-:Y:S01]  /*cf70*/  ISETP.GE.AND P1, PT, R212, R3, PT ;  /* 0x00000003d400720c */ /* 0x000fe20003f26270 */
[----:B------:R-:W-:Y:S01]  /*cf80*/  IMAD.MOV.U32 R9, RZ, RZ, R33 ;  /* 0x000000ffff097224 */ /* 0x000fe200078e0021 */
[----:B------:R-:W-:Y:S01]  /*cf90*/  PRMT R83, R10, 0x5410, R11 ;  /* 0x000054100a537816 */ /* 0x000fe2000000000b */
[----:B------:R-:W-:Y:S10]  /*cfa0*/  @!P0 BRA `(.L_x_3008) ;  /* 0x0000023400648947 */ /* 0x000ff40003800000 */
.L_x_3332:
[----:B------:R-:W-:Y:S05]  /*cfb0*/  BSYNC B1 ;  /* 0x0000000000017941 */ /* 0x000fea0003800000 */
.L_x_3007:
[----:B------:R-:W-:Y:S01]  /*cfc0*/  BSSY B1, `(.L_x_3009) ;  /* 0x00000ba000017945 */ /* 0x000fe20003800000 */
[----:B------:R-:W-:-:S03]  /*cfd0*/  PRMT R89, R8, 0x5410, R9 ;  /* 0x0000541008597816 */ /* 0x000fc60000000009 */
[----:B------:R-:W-:Y:S05]  /*cfe0*/  @P1 BRA `(.L_x_3010) ;  /* 0x0000000800dc1947 */ /* 0x000fea0003800000 */
[----:B------:R-:W1:Y:S01]  /*cff0*/  LDC R9, c[0x0][0x3f4] ;  /* 0x0000fd00ff097b82 */ /* 0x000e620000000800 */
[----:B------:R-:W-:Y:S01]  /*d000*/  BSSY B2, `(.L_x_3011) ;  /* 0x0000030000027945 */ /* 0x000fe20003800000 */
[-C--:B-1----:R-:W-:Y:S02]  /*d010*/  ISETP.GE.AND P0, PT, R22, R9.reuse, PT ;  /* 0x000000091600720c */ /* 0x082fe40003f06270 */
[-C--:B------:R-:W-:Y:S02]  /*d020*/  ISETP.GE.AND P1, PT, R215, R9.reuse, PT ;  /* 0x00000009d700720c */ /* 0x080fe40003f26270 */
[-C--:B------:R-:W-:Y:S02]  /*d030*/  ISETP.GE.AND P2, PT, R214, R9.reuse, PT ;  /* 0x00000009d600720c */ /* 0x080fe40003f46270 */
[----:B------:R-:W-:-:S07]  /*d040*/  ISETP.GE.AND P3, PT, R216, R9, PT ;  /* 0x00000009d800720c */ /* 0x000fce0003f66270 */
[----:B------:R-:W-:Y:S06]  /*d050*/  @P0 BRA `(.L_x_3012) ;  /* 0x0000000000a80947 */ /* 0x000fec0003800000 */
[----:B------:R-:W1:Y:S01]  /*d060*/  LDS.128 R8, [R0] ;  /* 0x0000000000087984 */ /* 0x000e620000000c00 */
        /* <DEDUP_REMOVED lines=10> */
[----:B------:R-:W-:Y:S02]  /*d110*/  HADD2.F32 R75, -RZ, R75.H0_H0 ;  /* 0x2000004bff4b7230 */ /* 0x000fe40000004100 */
[----:B------:R-:W-:Y:S02]  /*d120*/  HADD2.F32 R74, -RZ, R74.H0_H0 ;  /* 0x2000004aff4a7230 */ /* 0x000fe40000004100 */
[--C-:B-1----:R-:W-:Y:S02]  /*d130*/  HADD2.F32 R91, -RZ, R11.reuse.H1_H1 ;  /* 0x3000000bff5b7230 */ /* 0x102fe40000004100 */
[----:B------:R-:W-:Y:S02]  /*d140*/  HADD2.F32 R77, -RZ, R8.H1_H1 ;  /* 0x30000008ff4d7230 */ /* 0x000fe40000004100 */
[----:B------:R-:W-:-:S02]  /*d150*/  HADD2.F32 R90, -RZ, R11.H0_H0 ;  /* 0x2000000bff5a7230 */ /* 0x000fc40000004100 */
[C---:B------:R-:W-:Y:S01]  /*d160*/  FMUL.FTZ R105, R91.reuse, R97 ;  /* 0x000000615b697220 */ /* 0x040fe20000410000 */
[----:B------:R-:W-:Y:S02]  /*d170*/  HADD2.F32 R76, -RZ, R8.H0_H0 ;  /* 0x20000008ff4c7230 */ /* 0x000fe40000004100 */
[----:B------:R-:W-:Y:S01]  /*d180*/  FMUL.FTZ R118, R91, R93 ;  /* 0x0000005d5b767220 */ /* 0x000fe20000410000 */
[--C-:B------:R-:W-:Y:S02]  /*d190*/  HADD2.F32 R11, -RZ, R10.reuse.H0_H0 ;  /* 0x2000000aff0b7230 */ /* 0x100fe40000004100 */
[C---:B------:R-:W-:Y:S01]  /*d1a0*/  FMUL.FTZ R91, R77.reuse, R96 ;  /* 0x000000604d5b7220 */ /* 0x040fe20000410000 */
[----:B------:R-:W-:Y:S02]  /*d1b0*/  HADD2.F32 R8, -RZ, R9.H0_H0 ;  /* 0x20000009ff087230 */ /* 0x000fe40000004100 */
[----:B------:R-:W-:Y:S01]  /*d1c0*/  FMUL.FTZ R77, R77, R92 ;  /* 0x0000005c4d4d7220 */ /* 0x000fe20000410000 */
[----:B------:R-:W-:-:S02]  /*d1d0*/  HADD2.F32 R10, -RZ, R10.H1_H1 ;  /* 0x3000000aff0a7230 */ /* 0x000fc40000004100 */
[----:B------:R-:W-:Y:S01]  /*d1e0*/  FFMA.FTZ R91, R76, R92, -R91 ;  /* 0x0000005c4c5b7223 */ /* 0x000fe2000001085b */
[----:B------:R-:W-:Y:S02]  /*d1f0*/  HADD2.F32 R9, -RZ, R9.H1_H1 ;  /* 0x30000009ff097230 */ /* 0x000fe40000004100 */
[C---:B------:R-:W-:Y:S01]  /*d200*/  FFMA.FTZ R105, R90.reuse, R93, -R105 ;  /* 0x0000005d5a697223 */ /* 0x040fe20000010869 */
[----:B------:R-:W-:Y:S01]  /*d210*/  FFMA.FTZ R118, R90, R97, R118 ;  /* 0x000000615a767223 */ /* 0x000fe20000010076 */
[----:B------:R-:W-:Y:S01]  /*d220*/  FFMA.FTZ R76, R76, R96, R77 ;  /* 0x000000604c4c7223 */ /* 0x000fe2000001004d */
        /* <DEDUP_REMOVED lines=12> */
[----:B------:R1:W-:Y:S02]  /*d2f0*/  STS.128 [R0], R8 ;  /* 0x0000000800007388 */ /* 0x0003e40000000c00 */
.L_x_3012:
[----:B------:R-:W-:Y:S05]  /*d300*/  BSYNC B2 ;  /* 0x0000000000027941 */ /* 0x000fea0003800000 */
.L_x_3011:
[----:B------:R-:W-:Y:S04]  /*d310*/  BSSY B2, `(.L_x_3013) ;  /* 0x000002c000027945 */ /* 0x000fe80003800000 */
[----:B------:R-:W-:Y:S05]  /*d320*/  @P1 BRA `(.L_x_3014) ;  /* 0x0000000000a81947 */ /* 0x000fea0003800000 */
[----:B-1----:R-:W1:Y:S01]  /*d330*/  LDS.128 R8, [R0+0x4000] ;  /* 0x0040000000087984 */ /* 0x002e620000000c00 */
[----:B------:R-:W-:Y:S01]  /*d340*/  SHF.R.U32.HI R75, RZ, 0x10, R71 ;  /* 0x00000010ff4b7819 */ /* 0x000fe20000011647 */
[----:B------:R-:W-:Y:S01]  /*d350*/  HADD2.F32 R74, -RZ, R114.H1_H1 ;  /* 0x30000072ff4a7230 */ /* 0x000fe20000004100 */
[--C-:B------:R-:W-:Y:S01]  /*d360*/  SHF.R.U32.HI R77, RZ, 0x10, R73.reuse ;  /* 0x00000010ff4d7819 */ /* 0x100fe20000011649 */
        /* <DEDUP_REMOVED lines=38> */
.L_x_3014:
[----:B------:R-:W-:Y:S05]  /*d5d0*/  BSYNC B2 ;  /* 0x0000000000027941 */ /* 0x000fea0003800000 */
.L_x_3013:
[----:B------:R-:W-:Y:S04]  /*d5e0*/  BSSY B2, `(.L_x_3015) ;  /* 0x000002c000027945 */ /* 0x000fe80003800000 */
[----:B------:R-:W-:Y:S05]  /*d5f0*/  @P2 BRA `(.L_x_3016) ;  /* 0x0000000000a82947 */ /* 0x000fea0003800000 */
[----:B-12---:R-:W1:Y:S01]  /*d600*/  LDS.128 R8, [R0+0x8000] ;  /* 0x0080000000087984 */ /* 0x006e620000000c00 */
[----:B------:R-:W-:Y:S01]  /*d610*/  SHF.R.U32.HI R71, RZ, 0x10, R69 ;  /* 0x00000010ff477819 */ /* 0x000fe20000011645 */
[----:B------:R-:W-:Y:S01]  /*d620*/  HADD2.F32 R70, -RZ, R112.H1_H1 ;  /* 0x30000070ff467230 */ /* 0x000fe20000004100 */
        /* <DEDUP_REMOVED lines=39> */
.L_x_3016:
[----:B------:R-:W-:Y:S05]  /*d8a0*/  BSYNC B2 ;  /* 0x0000000000027941 */ /* 0x000fea0003800000 */
.L_x_3015:
[----:B------:R-:W-:Y:S05]  /*d8b0*/  @P3 BRA `(.L_x_3010) ;  /* 0x0000000000a83947 */ /* 0x000fea0003800000 */
[----:B-123--:R-:W1:Y:S01]  /*d8c0*/  LDS.128 R8, [R0+0xc000] ;  /* 0x00c0000000087984 */ /* 0x00ee620000000c00 */
        /* <DEDUP_REMOVED lines=41> */
.L_x_3010:
[----:B------:R-:W-:Y:S05]  /*db60*/  BSYNC B1 ;  /* 0x0000000000017941 */ /* 0x000fea0003800000 */
.L_x_3009:
[----:B-1234-:R-:W-:Y:S01]  /*db70*/  IADD3 R8, R212, 0x20, RZ ;  /* 0x00000020d4087810 */ /* 0x01efe20007ffe0ff */
[----:B------:R-:W-:Y:S03]  /*db80*/  BSSY B1, `(.L_x_3017) ;  /* 0x00000ba000017945 */ /* 0x000fe60003800000 */
[----:B------:R-:W-:-:S13]  /*db90*/  ISETP.GE.AND P0, PT, R8, R3, PT ;  /* 0x000000030800720c */ /* 0x000fda0003f06270 */
        /* <DEDUP_REMOVED lines=8> */
[----:B------:R-:W1:Y:S01]  /*dc20*/  LDS.128 R8, [R0+0x1000] ;  /* 0x0010000000087984 */ /* 0x000e620000000c00 */
[----:B------:R-:W-:Y:S01]  /*dc30*/  SHF.R.U32.HI R63, RZ, 0x10, R59 ;  /* 0x00000010ff3f7819 */ /* 0x000fe2000001163b */
[----:B------:R-:W-:Y:S01]  /*dc40*/  HADD2.F32 R62, -RZ, R108.H0_H0 ;  /* 0x2000006cff3e7230 */ /* 0x000fe20000004100 */
[--C-:B------:R-:W-:Y:S01]  /*dc50*/  SHF.R.U32.HI R65, RZ, 0x10, R61.reuse ;  /* 0x00000010ff417819 */ /* 0x100fe2000001163d */
        /* <DEDUP_REMOVED lines=38> */
.L_x_3020:
[----:B------:R-:W-:Y:S05]  /*dec0*/  BSYNC B2 ;  /* 0x0000000000027941 */ /* 0x000fea0003800000 */
.L_x_3019:
[----:B------:R-:W-:Y:S04]  /*ded0*/  BSSY B2, `(.L_x_3021) ;  /* 0x000002c000027945 */ /* 0x000fe80003800000 */
[----:B------:R-:W-:Y:S05]  /*dee0*/  @P1 BRA `(.L_x_3022) ;  /* 0x0000000000a81947 */ /* 0x000fea0003800000 */
[----:B-1----:R-:W1:Y:S01]  /*def0*/  LDS.128 R8, [R0+0x5000] ;  /* 0x0050000000087984 */ /* 0x002e620000000c00 */
        /* <DEDUP_REMOVED lines=41> */
.L_x_3022:
[----:B------:R-:W-:Y:S05]  /*e190*/  BSYNC B2 ;  /* 0x0000000000027941 */ /* 0x000fea0003800000 */
.L_x_3021:
[----:B------:R-:W-:Y:S04]  /*e1a0*/  BSSY B2, `(.L_x_3023) ;  /* 0x000002c000027945 */ /* 0x000fe80003800000 */
[----:B------:R-:W-:Y:S05]  /*e1b0*/  @P2 BRA `(.L_x_3024) ;  /* 0x0000000000a82947 */ /* 0x000fea0003800000 */
[----:B-12---:R-:W1:Y:S01]  /*e1c0*/  LDS.128 R8, [R0+0x9000] ;  /* 0x0090000000087984 */ /* 0x006e620000000c00 */
        /* <DEDUP_REMOVED lines=41> */
.L_x_3024:
[----:B------:R-:W-:Y:S05]  /*e460*/  BSYNC B2 ;  /* 0x0000000000027941 */ /* 0x000fea0003800000 */
.L_x_3023:
[----:B------:R-:W-:Y:S05]  /*e470*/  @P3 BRA `(.L_x_3018) ;  /* 0x0000000000a83947 */ /* 0x000fea0003800000 */
[----:B-123--:R-:W1:Y:S01]  /*e480*/  LDS.128 R8, [R0+0xd000] ;  /* 0x00d0000000087984 */ /* 0x00ee620000000c00 */
        /* <DEDUP_REMOVED lines=41> */
.L_x_3018:
[----:B------:R-:W-:Y:S05]  /*e720*/  BSYNC B1 ;  /* 0x0000000000017941 */ /* 0x000fea0003800000 */
.L_x_3017:
[----:B-1234-:R-:W-:Y:S01]  /*e730*/  VIADD R8, R212, 0x40 ;  /* 0x00000040d4087836 */ /* 0x01efe20000000000 */
[----:B------:R-:W-:Y:S04]  /*e740*/  BSSY B1, `(.L_x_3025) ;  /* 0x00000ba000017945 */ /* 0x000fe80003800000 */
        /* <DEDUP_REMOVED lines=51> */
.L_x_3028:
[----:B------:R-:W-:Y:S05]  /*ea80*/  BSYNC B2 ;  /* 0x0000000000027941 */ /* 0x000fea0003800000 */
.L_x_3027:
[----:B------:R-:W-:Y:S04]  /*ea90*/  BSSY B2, `(.L_x_3029) ;  /* 0x000002c000027945 */ /* 0x000fe80003800000 */
[----:B------:R-:W-:Y:S05]  /*eaa0*/  @P1 BRA `(.L_x_3030) ;  /* 0x0000000000a81947 */ /* 0x000fea0003800000 */
[----:B-1----:R-:W1:Y:S01]  /*eab0*/  LDS.128 R8, [R0+0x6000] ;  /* 0x0060000000087984 */ /* 0x002e620000000c00 */
[----:B------:R-:W-:Y:S01]  /*eac0*/  SHF.R.U32.HI R43, RZ, 0x10, R39 ;  /* 0x00000010ff2b7819 */ /* 0x000fe20000011627 */
[----:B------:R-:W-:Y:S01]  /*ead0*/  HADD2.F32 R42, -RZ, R98.H1_H1 ;  /* 0x30000062ff2a7230 */ /* 0x000fe20000004100 */
[--C-:B------:R-:W-:Y:S01]  /*eae0*/  SHF.R.U32.HI R45, RZ, 0x10, R41.reuse ;  /* 0x00000010ff2d7819 */ /* 0x100fe20000011629 */
[----:B------:R-:W-:Y:S01]  /*eaf0*/  HADD2.F32 R44, -RZ, R95.H1_H1 ;  /* 0x3000005fff2c7230 */ /* 0x000fe20000004100 */
        /* <DEDUP_REMOVED lines=37> */
.L_x_3030:
[----:B------:R-:W-:Y:S05]  /*ed50*/  BSYNC B2 ;  /* 0x0000000000027941 */ /* 0x000fea0003800000 */
.L_x_3029:
[----:B------:R-:W-:Y:S04]  /*ed60*/  BSSY B2, `(.L_x_3031) ;  /* 0x000002c000027945 */ /* 0x000fe80003800000 */
[----:B------:R-:W-:Y:S05]  /*ed70*/  @P2 BRA `(.L_x_3032) ;  /* 0x0000000000a82947 */ /* 0x000fea0003800000 */
[----:B-12---:R-:W1:Y:S01]  /*ed80*/  LDS.128 R8, [R0+0xa000] ;  /* 0x00a0000000087984 */ /* 0x006e620000000c00 */
[----:B------:R-:W-:Y:S01]  /*ed90*/  SHF.R.U32.HI R39, RZ, 0x10, R35 ;  /* 0x00000010ff277819 */ /* 0x000fe20000011623 */
[----:B------:R-:W-:Y:S01]  /*eda0*/  HADD2.F32 R38, -RZ, R87.H1_H1 ;  /* 0x30000057ff267230 */ /* 0x000fe20000004100 */
[--C-:B------:R-:W-:Y:S01]  /*edb0*/  SHF.R.U32.HI R41, RZ, 0x10, R37.reuse ;  /* 0x00000010ff297819 */ /* 0x100fe20000011625 */
[--C-:B------:R-:W-:Y:S01]  /*edc0*/  HADD2.F32 R40, -RZ, R94.reuse.H0_H0 ;  /* 0x2000005eff287230 */ /* 0x100fe20000004100 */
        /* <DEDUP_REMOVED lines=37> */
.L_x_3032:
[----:B------:R-:W-:Y:S05]  /*f020*/  BSYNC B2 ;  /* 0x0000000000027941 */ /* 0x000fea0003800000 */
.L_x_3031:
[----:B------:R-:W-:Y:S05]  /*f030*/  @P3 BRA `(.L_x_3026) ;  /* 0x0000000000a83947 */ /* 0x000fea0003800000 */
[----:B-123--:R-:W1:Y:S01]  /*f040*/  LDS.128 R8, [R0+0xe000] ;  /* 0x00e0000000087984 */ /* 0x00ee620000000c00 */
        /* <DEDUP_REMOVED lines=41> */
.L_x_3026:
[----:B------:R-:W-:Y:S05]  /*f2e0*/  BSYNC B1 ;  /* 0x0000000000017941 */ /* 0x000fea0003800000 */
.L_x_3025:
[----:B-1234-:R-:W-:-:S05]  /*f2f0*/  VIADD R8, R212, 0x60 ;  /* 0x00000060d4087836 */ /* 0x01efca0000000000 */
        /* <DEDUP_REMOVED lines=51> */
.L_x_3035:
[----:B------:R-:W-:Y:S05]  /*f630*/  BSYNC B1 ;  /* 0x0000000000017941 */ /* 0x000fea0003800000 */
.L_x_3034:
[----:B------:R-:W-:Y:S04]  /*f640*/  BSSY B1, `(.L_x_3036) ;  /* 0x000002c000017945 */ /* 0x000fe80003800000 */
[----:B------:R-:W-:Y:S05]  /*f650*/  @P1 BRA `(.L_x_3037) ;  /* 0x0000000000a81947 */ /* 0x000fea0003800000 */
[----:B-1----:R-:W1:Y:S01]  /*f660*/  LDS.128 R8, [R0+0x7000] ;  /* 0x0070000000087984 */ /* 0x002e620000000c00 */
        /* <DEDUP_REMOVED lines=41> */
.L_x_3037:
[----:B------:R-:W-:Y:S05]  /*f900*/  BSYNC B1 ;  /* 0x0000000000017941 */ /* 0x000fea0003800000 */
.L_x_3036:
[----:B------:R-:W-:Y:S04]  /*f910*/  BSSY B1, `(.L_x_3038) ;  /* 0x000002c000017945 */ /* 0x000fe80003800000 */
[----:B------:R-:W-:Y:S05]  /*f920*/  @P2 BRA `(.L_x_3039) ;  /* 0x0000000000a82947 */ /* 0x000fea0003800000 */
[----:B-12---:R-:W1:Y:S01]  /*f930*/  LDS.128 R8, [R0+0xb000] ;  /* 0x00b0000000087984 */ /* 0x006e620000000c00 */
        /* <DEDUP_REMOVED lines=41> */
.L_x_3039:
[----:B------:R-:W-:Y:S05]  /*fbd0*/  BSYNC B1 ;  /* 0x0000000000017941 */ /* 0x000fea0003800000 */
.L_x_3038:
[----:B------:R-:W-:Y:S05]  /*fbe0*/  @P3 BRA `(.L_x_3033) ;  /* 0x0000004800bc3947 */ /* 0x000fea0003800000 */
[----:B-123--:R-:W1:Y:S01]  /*fbf0*/  LDS.128 R8, [R0+0xf000] ;  /* 0x00f0000000087984 */ /* 0x00ee620000000c00 */
        /* <DEDUP_REMOVED lines=20> */
[--C-:B------:R-:W-:Y:S02]  /*fd40*/  HADD2.F32 R4, -RZ, R9.reuse.H0_H0 ;  /* 0x20000009ff047230 */ /* 0x100fe40000004100 */
[----:B------:R-:W-:Y:S01]  /*fd50*/  FFMA.FTZ R14, R6, R14, R11 ;  /* 0x0000000e060e7223 */ /* 0x000fe2000001000b */
[-C--:B------:R-:W-:Y:S01]  /*fd60*/  FMUL.FTZ R8, R8, R7.reuse ;  /* 0x0000000708087220 */ /* 0x080fe20000410000 */
[----:B------:R-:W-:Y:S01]  /*fd70*/  FFMA.FTZ R20, R3, R7, -R20 ;  /* 0x0000000703147223 */ /* 0x000fe20000010814 */
[----:B------:R-:W-:Y:S02]  /*fd80*/  HADD2.F32 R9, -RZ, R9.H1_H1 ;  /* 0x30000009ff097230 */ /* 0x000fe40000004100 */
[----:B------:R-:W-:Y:S01]  /*fd90*/  FMUL.FTZ R12, R10, R79 ;  /* 0x0000004f0a0c7220 */ /* 0x000fe20000410000 */
[----:B------:R-:W-:-:S02]  /*fda0*/  HADD2.F32 R7, -RZ, R21.H0_H0 ;  /* 0x20000015ff077230 */ /* 0x000fc40000004100 */
[----:B------:R-:W-:Y:S01]  /*fdb0*/  FFMA.FTZ R3, R3, R13, R8 ;  /* 0x0000000d03037223 */ /* 0x000fe20000010008 */
[----:B------:R-:W-:Y:S02]  /*fdc0*/  HADD2.F32 R6, -RZ, R24.H0_H0 ;  /* 0x20000018ff067230 */ /* 0x000fe40000004100 */
[-C--:B------:R-:W-:Y:S01]  /*fdd0*/  FMUL.FTZ R10, R10, R78.reuse ;  /* 0x0000004e0a0a7220 */ /* 0x080fe20000410000 */
[----:B------:R-:W-:Y:S01]  /*fde0*/  FFMA.FTZ R12, R5, R78, -R12 ;  /* 0x0000004e050c7223 */ /* 0x000fe2000001080c */
[C---:B------:R-:W-:Y:S01]  /*fdf0*/  FMUL.FTZ R11, R9.reuse, R7 ;  /* 0x00000007090b7220 */ /* 0x040fe20000410000 */
[-C--:B------:R-:W-:Y:S01]  /*fe00*/  FMUL.FTZ R8, R9, R6.reuse ;  /* 0x0000000609087220 */ /* 0x080fe20000410000 */
[----:B------:R-:W-:Y:S02]  /*fe10*/  FFMA.FTZ R79, R5, R79, R10 ;  /* 0x0000004f054f7223 */ /* 0x000fe4000001000a */
[C---:B------:R-:W-:Y:S01]  /*fe20*/  FFMA.FTZ R5, R4.reuse, R6, -R11 ;  /* 0x0000000604057223 */ /* 0x040fe2000001080b */
[----:B------:R-:W-:Y:S01]  /*fe30*/  FFMA.FTZ R8, R4, R7, R8 ;  /* 0x0000000704087223 */ /* 0x000fe20000010008 */
[----:B------:R-:W-:-:S02]  /*fe40*/  F2FP.F16.F32.PACK_AB R7, R14, R15 ;  /* 0x0000000f0e07723e */ /* 0x000fc400000000ff */
[----:B------:R-:W-:Y:S02]  /*fe50*/  F2FP.F16.F32.PACK_AB R6, R79, R12 ;  /* 0x0000000c4f06723e */ /* 0x000fe400000000ff */
[----:B------:R-:W-:Y:S02]  /*fe60*/  F2FP.F16.F32.PACK_AB R4, R3, R20 ;  /* 0x000000140304723e */ /* 0x000fe400000000ff */
[----:B------:R-:W-:-:S05]  /*fe70*/  F2FP.F16.F32.PACK_AB R5, R8, R5 ;  /* 0x000000050805723e */ /* 0x000fca00000000ff */
[----:B------:R4:W-:Y:S01]  /*fe80*/  STS.128 [R0+0xf000], R4 ;  /* 0x00f0000400007388 */ /* 0x0009e20000000c00 */
[----:B------:R-:W-:Y:S05]  /*fe90*/  BRA `(.L_x_3033) ;  /* 0x0000004800107947 */ /* 0x000fea0003800000 */
.L_x_2994:
[----:B------:R-:W0:Y:S01]  /*fea0*/  LDC R10, c[0x0][0x448] ;  /* 0x00011200ff0a7b82 */ /* 0x000e220000000800 */
[----:B------:R-:W-:Y:S01]  /*feb0*/  ULDC.64 UR4, c[0x0][0x3f8] ;  /* 0x0000fe0000047ab9 */ /* 0x000fe20000000a00 */
[----:B------:R-:W-:Y:S01]  /*fec0*/  ULDC.64 UR6, c[0x0][0x408] ;  /* 0x0001020000067ab9 */ /* 0x000fe20000000a00 */
[----:B------:R-:W-:Y:S02]  /*fed0*/  IMAD.MOV.U32 R25, RZ, RZ, R29 ;  /* 0x000000ffff197224 */ /* 0x000fe400078e001d */
        /* <DEDUP_REMOVED lines=12> */
[----:B------:R-:W-:Y:S01]  /*ffa0*/  IMAD.WIDE.U32 R26, R3, UR6, R26 ;  /* 0x00000006031a7c25 */ /* 0x000fe2000f8e001a */
[----:B------:R-:W-:Y:S01]  /*ffb0*/  LEA R6, P0, R24, UR4, 0x1 ;  /* 0x0000000418067c11 */ /* 0x000fe2000f8008ff */
[----:B------:R-:W-:Y:S01]  /*ffc0*/  UMOV UR4, 0xffffffff ;  /* 0xffffffff00047882 */ /* 0x000fe20000000000 */
[----:B------:R-:W-:Y:S01]  /*ffd0*/  IADD3 R5, R25, R5, RZ ;  /* 0x0000000519057210 */ /* 0x000fe20007ffe0ff */
[----:B------:R-:W-:Y:S01]  /*ffe0*/  IMAD R7, R3, UR7, R4 ;  /* 0x0000000703077c24 */ /* 0x000fe2000f8e0204 */
[----:B------:R-:W-:-:S02]  /*fff0*/  ULDC.64 UR6, c[0x0][0x400] ;  /* 0x0001000000067ab9 */ /* 0x000fc40000000a00 */
[----:B------:R-:W-:Y:S01]  /*10000*/  LEA R3, P1, R26, UR6, 0x1 ;  /* 0x000000061a037c11 */ /* 0x000fe2000f8208ff */
[----:B------:R-:W-:Y:S01]  /*10010*/  IMAD.IADD R7, R27, 0x1, R7 ;  /* 0x000000011b077824 */ /* 0x000fe200078e0207 */
[----:B------:R-:W-:-:S04]  /*10020*/  LEA.HI.X R8, R24, UR5, R5, 0x1, P0 ;  /* 0x0000000518087c11 */ /* 0x000fc800080f0c05 */
[----:B------:R-:W-:Y:S01]  /*10030*/  LEA.HI.X R7, R26, UR7, R7, 0x1, P1 ;  /* 0x000000071a077c11 */ /* 0x000fe200088f0c07 */
[----:B------:R-:W-:Y:S06]  /*10040*/  BRA.DIV UR4, `(.L_x_3040) ;  /* 0x0000020604507947 */ /* 0x000fec000b800000 */
[----:B------:R0:W1:Y:S04]  /*10050*/  SHFL.IDX PT, R5, R8, RZ, 0x181f ;  /* 0x00181fff08057589 */ /* 0x00006800000e0000 */
[----:B------:R0:W2:Y:S04]  /*10060*/  SHFL.IDX PT, R4, R6, RZ, 0x181f ;  /* 0x00181fff06047589 */ /* 0x0000a800000e0000 */
[----:B------:R0:W3:Y:S04]  /*10070*/  SHFL.IDX PT, R9, R7, RZ, 0x181f ;  /* 0x00181fff07097589 */ /* 0x0000e800000e0000 */
[----:B------:R0:W4:Y:S02]  /*10080*/  SHFL.IDX PT, R14, R3, RZ, 0x181f ;  /* 0x00181fff030e7589 */ /* 0x00012400000e0000 */
.L_x_3338:
        /* <DEDUP_REMOVED lines=14> */
[----:B--2---:R-:W-:Y:S01]  /*10170*/  IMAD.MOV.U32 R10, RZ, RZ, R4 ;  /* 0x000000ffff0a7224 */ /* 0x004fe200078e0004 */
[----:B------:R-:W-:Y:S01]  /*10180*/  ISETP.GE.AND P2, PT, R18, UR4, PT ;  /* 0x0000000412007c0c */ /* 0x000fe2000bf46270 */
[----:B-1----:R-:W-:Y:S01]  /*10190*/  IMAD.MOV.U32 R11, RZ, RZ, R5 ;  /* 0x000000ffff0b7224 */ /* 0x002fe200078e0005 */
[----:B------:R-:W-:Y:S01]  /*101a0*/  ISETP.GE.AND P3, PT, R213, UR4, PT ;  /* 0x00000004d5007c0c */ /* 0x000fe2000bf66270 */
[----:B---3--:R-:W-:Y:S01]  /*101b0*/  IMAD.MOV.U32 R15, RZ, RZ, R9 ;  /* 0x000000ffff0f7224 */ /* 0x008fe200078e0009 */
[----:B------:R-:W-:Y:S02]  /*101c0*/  CS2R R56, SRZ ;  /* 0x0000000000387805 */ /* 0x000fe4000001ff00 */
[----:B------:R-:W-:Y:S01]  /*101d0*/  CS2R R58, SRZ ;  /* 0x00000000003a7805 */ /* 0x000fe2000001ff00 */
[----:B------:R-:W-:-:S06]  /*101e0*/  ULDC.64 UR6, c[0x0][0x208] ;  /* 0x0000820000067ab9 */ /* 0x000fcc0000000a00 */
        /* <DEDUP_REMOVED lines=10> */
[--C-:B------:R-:W-:Y:S02]  /*10290*/  @!P2 IMAD.X R5, R5, 0x1, R24.reuse, P0 ;  /* 0x000000010505a824 */ /* 0x100fe400000e0618 */
[----:B------:R-:W-:-:S03]  /*102a0*/  @!P2 IMAD.X R21, R9, 0x1, R24, P1 ;  /* 0x000000010915a824 */ /* 0x000fc600008e0618 */
[----:B------:R1:W5:Y:S04]  /*102b0*/  @!P2 LD.E.128 R60, desc[UR6][R4.64] ;  /* 0x00000006043ca980 */ /* 0x000368000c101d00 */
[----:B------:R1:W5:Y:S01]  /*102c0*/  @!P2 LD.E.128 R64, desc[UR6][R20.64] ;  /* 0x000000061440a980 */ /* 0x000362000c101d00 */
[----:B------:R-:W-:-:S05]  /*102d0*/  @!P3 SHF.L.U32 R13, R12, 0x3, RZ ;  /* 0x000000030c0db819 */ /* 0x000fca00000006ff */
[----:B------:R-:W-:-:S04]  /*102e0*/  @!P3 IMAD.WIDE R10, R13, 0x2, R10 ;  /* 0x000000020d0ab825 */ /* 0x000fc800078e020a */
[----:B------:R-:W-:Y:S01]  /*102f0*/  @!P3 IMAD.WIDE R12, R13, 0x2, R14 ;  /* 0x000000020d0cb825 */ /* 0x000fe200078e020e */
[----:B------:R1:W5:Y:S04]  /*10300*/  @!P3 LD.E.128 R56, desc[UR6][R10.64] ;  /* 0x000000060a38b980 */ /* 0x000368000c101d00 */
[----:B------:R1:W5:Y:S02]  /*10310*/  @!P3 LD.E.128 R68, desc[UR6][R12.64] ;  /* 0x000000060c44b980 */ /* 0x000364000c101d00 */
.L_x_3042:
[----:B------:R-:W-:Y:S05]  /*10320*/  BSYNC B1 ;  /* 0x0000000000017941 */ /* 0x000fea0003800000 */
.L_x_3041:
[----:B-12--5:R-:W-:Y:S01]  /*10330*/  IMAD.MOV.U32 R4, RZ, RZ, R68 ;  /* 0x000000ffff047224 */ /* 0x026fe200078e0044 */
[----:B------:R-:W-:Y:S01]  /*10340*/  MOV R5, R69 ;  /* 0x0000004500057202 */ /* 0x000fe20000000f00 */
[----:B------:R-:W-:Y:S01]  /*10350*/  IMAD.MOV.U32 R10, RZ, RZ, R67 ;  /* 0x000000ffff0a7224 */ /* 0x000fe200078e0043 */
[----:B------:R-:W-:Y:S01]  /*10360*/  UMOV UR4, 0xffffffff ;  /* 0xffffffff00047882 */ /* 0x000fe20000000000 */
[----:B---3--:R-:W-:Y:S01]  /*10370*/  IMAD.MOV.U32 R9, RZ, RZ, R66 ;  /* 0x000000ffff097224 */ /* 0x008fe200078e0042 */
[----:B------:R-:W-:Y:S01]  /*10380*/  PRMT R108, R5, 0x5410, R4 ;  /* 0x00005410056c7816 */ /* 0x000fe20000000004 */
[----:B------:R-:W-:Y:S01]  /*10390*/  IMAD.MOV.U32 R4, RZ, RZ, R64 ;  /* 0x000000ffff047224 */ /* 0x000fe200078e0040 */
        /* <DEDUP_REMOVED lines=18> */
[----:B------:R-:W-:-:S02]  /*104c0*/  IMAD.MOV.U32 R9, RZ, RZ, R58 ;  /* 0x000000ffff097224 */ /* 0x000fc400078e003a */
[----:B------:R-:W-:Y:S01]  /*104d0*/  IMAD.MOV.U32 R10, RZ, RZ, R59 ;  /* 0x000000ffff0a7224 */ /* 0x000fe200078e003b */
[----:B------:R-:W-:-:S04]  /*104e0*/  PRMT R109, R4, 0x5410, R5 ;  /* 0x00005410046d7816 */ /* 0x000fc80000000005 */
[----:B------:R-:W-:Y:S01]  /*104f0*/  PRMT R110, R9, 0x5410, R10 ;  /* 0x00005410096e7816 */ /* 0x000fe2000000000a */
[----:B------:R-:W-:Y:S06]  /*10500*/  BRA.DIV UR4, `(.L_x_3043) ;  /* 0x0000020204907947 */ /* 0x000fec000b800000 */
[----:B------:R1:W2:Y:S04]  /*10510*/  SHFL.IDX PT, R5, R8, 0x1, 0x181f ;  /* 0x00381f0008057f89 */ /* 0x0002a800000e0000 */
[----:B------:R1:W3:Y:S04]  /*10520*/  SHFL.IDX PT, R4, R6, 0x1, 0x181f ;  /* 0x00381f0006047f89 */ /* 0x0002e800000e0000 */
[----:B------:R1:W0:Y:S04]  /*10530*/  SHFL.IDX PT, R9, R7, 0x1, 0x181f ;  /* 0x00381f0007097f89 */ /* 0x00022800000e0000 */
[----:B----4-:R1:W4:Y:S02]  /*10540*/  SHFL.IDX PT, R14, R3, 0x1, 0x181f ;  /* 0x00381f00030e7f89 */ /* 0x01032400000e0000 */
.L_x_3344:
        /* <DEDUP_REMOVED lines=31> */
[----:B0-----:R-:W-:-:S03]  /*10740*/  @!P2 IMAD.X R11, R9, 0x1, R20, P1 ;  /* 0x00000001090ba824 */ /* 0x001fc600008e0614 */
[----:B------:R0:W5:Y:S04]  /*10750*/  @!P2 LD.E.128 R44, desc[UR6][R4.64] ;  /* 0x00000006042ca980 */ /* 0x000168000c101d00 */
[----:B------:R0:W5:Y:S01]  /*10760*/  @!P2 LD.E.128 R52, desc[UR6][R10.64] ;  /* 0x000000060a34a980 */ /* 0x000162000c101d00 */
[----:B------:R-:W-:Y:S01]  /*10770*/  @!P3 IMAD.SHL.U32 R21, R15, 0x8, RZ ;  /* 0x000000080f15b824 */ /* 0x000fe200078e00ff */
[----:B------:R-:W-:-:S03]  /*10780*/  MOV R15, R9 ;  /* 0x00000009000f7202 */ /* 0x000fc60000000f00 */
[----:B------:R-:W-:-:S04]  /*10790*/  @!P3 IMAD.WIDE R12, R21, 0x2, R12 ;  /* 0x00000002150cb825 */ /* 0x000fc800078e020c */
[----:B------:R-:W-:Y:S01]  /*107a0*/  @!P3 IMAD.WIDE R14, R21, 0x2, R14 ;  /* 0x00000002150eb825 */ /* 0x000fe200078e020e */
[----:B------:R0:W5:Y:S04]  /*107b0*/  @!P3 LD.E.128 R40, desc[UR6][R12.64] ;  /* 0x000000060c28b980 */ /* 0x000168000c101d00 */
[----:B------:R0:W5:Y:S02]  /*107c0*/  @!P3 LD.E.128 R48, desc[UR6][R14.64] ;  /* 0x000000060e30b980 */ /* 0x000164000c101d00 */
.L_x_3045:
[----:B------:R-:W-:Y:S05]  /*107d0*/  BSYNC B1 ;  /* 0x0000000000017941 */ /* 0x000fea0003800000 */
.L_x_3044:
        /* <DEDUP_REMOVED lines=25> */
[----:B------:R-:W-:Y:S06]  /*10970*/  BRA.DIV UR4, `(.L_x_3046) ;  /* 0x000001fe04e47947 */ /* 0x000fec000b800000 */
[----:B------:R0:W2:Y:S04]  /*10980*/  SHFL.IDX PT, R5, R8, 0x2, 0x181f ;  /* 0x00581f0008057f89 */ /* 0x0000a800000e0000 */
[----:B------:R0:W3:Y:S04]  /*10990*/  SHFL.IDX PT, R4, R6, 0x2, 0x181f ;  /* 0x00581f0006047f89 */ /* 0x0000e800000e0000 */
[----:B------:R0:W0:Y:S04]  /*109a0*/  SHFL.IDX PT, R9, R7, 0x2, 0x181f ;  /* 0x00581f0007097f89 */ /* 0x00002800000e0000 */
[----:B----4-:R4:W0:Y:S02]  /*109b0*/  SHFL.IDX PT, R14, R3, 0x2, 0x181f ;  /* 0x00581f00030e7f89 */ /* 0x01082400000e0000 */
.L_x_3350:
        /* <DEDUP_REMOVED lines=14> */
[----:B---3--:R-:W-:Y:S01]  /*10aa0*/  MOV R12, R4 ;  /* 0x00000004000c7202 */ /* 0x008fe20000000f00 */
[----:B--2---:R-:W-:Y:S01]  /*10ab0*/  IMAD.MOV.U32 R13, RZ, RZ, R5 ;  /* 0x000000ffff0d7224 */ /* 0x004fe200078e0005 */
[----:B------:R-:W-:Y:S02]  /*10ac0*/  ISETP.GE.AND P2, PT, R18, UR4, PT ;  /* 0x0000000412007c0c */ /* 0x000fe4000bf46270 */
[----:B------:R-:W-:Y:S02]  /*10ad0*/  CS2R R24, SRZ ;  /* 0x0000000000187805 */ /* 0x000fe4000001ff00 */
[----:B------:R-:W-:Y:S02]  /*10ae0*/  ISETP.GE.AND P3, PT, R213, UR4, PT ;  /* 0x00000004d5007c0c */ /* 0x000fe4000bf66270 */
[----:B------:R-:W-:Y:S01]  /*10af0*/  CS2R R26, SRZ ;  /* 0x00000000001a7805 */ /* 0x000fe2000001ff00 */
[----:B------:R-:W-:-:S06]  /*10b00*/  ULDC.64 UR6, c[0x0][0x208] ;  /* 0x0000820000067ab9 */ /* 0x000fcc0000000a00 */
[C---:B------:R-:W-:Y:S01]  /*10b10*/  @!P2 IMAD.SHL.U32 R11, R18.reuse, 0x2, RZ ;  /* 0x00000002120ba824 */ /* 0x040fe200078e00ff */
[----:B------:R-:W-:-:S04]  /*10b20*/  @!P2 SHF.L.U64.HI R28, R18, 0x1, R19 ;  /* 0x00000001121ca819 */ /* 0x000fc80000010213 */
[-C--:B0-----:R-:W-:Y:S02]  /*10b30*/  @!P2 IADD3 R10, P1, R14, R11.reuse, RZ ;  /* 0x0000000b0e0aa210 */ /* 0x081fe40007f3e0ff */
[----:B------:R-:W-:Y:S02]  /*10b40*/  @!P2 IADD3 R4, P0, R4, R11, RZ ;  /* 0x0000000b0404a210 */ /* 0x000fe40007f1e0ff */
[----:B------:R-:W-:Y:S02]  /*10b50*/  CS2R R32, SRZ ;  /* 0x0000000000207805 */ /* 0x000fe4000001ff00 */
[----:B------:R-:W-:Y:S01]  /*10b60*/  CS2R R34, SRZ ;  /* 0x0000000000227805 */ /* 0x000fe2000001ff00 */
[----:B------:R-:W-:Y:S01]  /*10b70*/  @!P2 IMAD.X R11, R9, 0x1, R28, P1 ;  /* 0x00000001090ba824 */ /* 0x000fe200008e061c */
[----:B------:R-:W-:Y:S02]  /*10b80*/  @!P2 IADD3.X R5, R5, R28, RZ, P0, !PT ;  /* 0x0000001c0505a210 */ /* 0x000fe400007fe4ff */
[----:B------:R-:W-:-:S02]  /*10b90*/  CS2R R30, SRZ ;  /* 0x00000000001e7805 */ /* 0x000fc4000001ff00 */
[----:B------:R-:W-:Y:S02]  /*10ba0*/  CS2R R36, SRZ ;  /* 0x0000000000247805 */ /* 0x000fe4000001ff00 */
[----:B------:R-:W-:-:S06]  /*10bb0*/  CS2R R38, SRZ ;  /* 0x0000000000267805 */ /* 0x000fcc000001ff00 */
[----:B------:R0:W5:Y:S01]  /*10bc0*/  @!P2 LD.E.128 R36, desc[UR6][R10.64] ;  /* 0x000000060a24a980 */ /* 0x000162000c101d00 */
[----:B----4-:R-:W-:Y:S02]  /*10bd0*/  @!P3 IMAD.SHL.U32 R29, R15, 0x8, RZ ;  /* 0x000000080f1db824 */ /* 0x010fe400078e00ff */
[----:B------:R-:W-:Y:S02]  /*10be0*/  IMAD.MOV.U32 R15, RZ, RZ, R9 ;  /* 0x000000ffff0f7224 */ /* 0x000fe400078e0009 */
[----:B------:R-:W-:-:S04]  /*10bf0*/  @!P3 IMAD.WIDE R20, R29, 0x2, R12 ;  /* 0x000000021d14b825 */ /* 0x000fc800078e020c */
[----:B------:R-:W-:Y:S01]  /*10c00*/  @!P3 IMAD.WIDE R12, R29, 0x2, R14 ;  /* 0x000000021d0cb825 */ /* 0x000fe200078e020e */
[----:B------:R-:W-:Y:S01]  /*10c10*/  CS2R R28, SRZ ;  /* 0x00000000001c7805 */ /* 0x000fe2000001ff00 */
[----:B------:R0:W5:Y:S04]  /*10c20*/  @!P3 LD.E.128 R24, desc[UR6][R20.64] ;  /* 0x000000061418b980 */ /* 0x000168000c101d00 */
[----:B------:R0:W5:Y:S04]  /*10c30*/  @!P3 LD.E.128 R32, desc[UR6][R12.64] ;  /* 0x000000060c20b980 */ /* 0x000168000c101d00 */
[----:B------:R0:W5:Y:S02]  /*10c40*/  @!P2 LD.E.128 R28, desc[UR6][R4.64] ;  /* 0x00000006041ca980 */ /* 0x000164000c101d00 */
.L_x_3048:
[----:B------:R-:W-:Y:S05]  /*10c50*/  BSYNC B1 ;  /* 0x0000000000017941 */ /* 0x000fea0003800000 */
.L_x_3047:
        /* <DEDUP_REMOVED lines=30> */
[----:B------:R0:W0:Y:S02]  /*10e40*/  SHFL.IDX PT, R76, R3, 0x3, 0x181f ;  /* 0x00781f00034c7f89 */ /* 0x00002400000e0000 */
.L_x_3356:
[----:B------:R-:W4:Y:S01]  /*10e50*/  LDL R12, [R1+0x68] ;  /* 0x00006800010c7983 */ /* 0x000f220000100800 */
[----:B------:R-:W-:Y:S01]  /*10e60*/  VIADD R78, R78, 0x60 ;  /* 0x000000604e4e7836 */ /* 0x000fe20000000000 */
[----:B------:R-:W-:Y:S01]  /*10e70*/  BSSY B1, `(.L_x_3050) ;  /* 0x000002a000017945 */ /* 0x000fe20003800000 */
[----:B01----:R-:W-:Y:S02]  /*10e80*/  CS2R R6, SRZ ;  /* 0x0000000000067805 */ /* 0x003fe4000001ff00 */
        /* <DEDUP_REMOVED lines=23> */
[-C--:B------:R-:W-:Y:S02]  /*11000*/  @!P2 IADD3 R20, P0, R20, R79.reuse, RZ ;  /* 0x0000004f1414a210 */ /* 0x080fe40007f1e0ff */
[----:B------:R-:W-:Y:S02]  /*11010*/  @!P2 IADD3 R78, P1, R76, R79, RZ ;  /* 0x0000004f4c4ea210 */ /* 0x000fe40007f3e0ff */
[----:B------:R-:W-:Y:S02]  /*11020*/  CS2R R8, SRZ ;  /* 0x0000000000087805 */ /* 0x000fe4000001ff00 */
[----:B------:R-:W-:Y:S01]  /*11030*/  CS2R R10, SRZ ;  /* 0x00000000000a7805 */ /* 0x000fe2000001ff00 */
[----:B------:R-:W-:Y:S01]  /*11040*/  @!P2 IMAD.X R21, R21, 0x1, R6, P0 ;  /* 0x000000011515a824 */ /* 0x000fe200000e0606 */
[----:B------:R-:W-:Y:S02]  /*11050*/  @!P2 IADD3.X R79, R77, R6, RZ, P1, !PT ;  /* 0x000000064d4fa210 */ /* 0x000fe40000ffe4ff */
[----:B------:R-:W-:-:S02]  /*11060*/  CS2R R12, SRZ ;  /* 0x00000000000c7805 */ /* 0x000fc4000001ff00 */
[----:B------:R-:W-:Y:S02]  /*11070*/  CS2R R14, SRZ ;  /* 0x00000000000e7805 */ /* 0x000fe4000001ff00 */
[----:B------:R-:W-:-:S04]  /*11080*/  CS2R R6, SRZ ;  /* 0x0000000000067805 */ /* 0x000fc8000001ff00 */
[----:B------:R0:W5:Y:S01]  /*11090*/  @!P2 LD.E.128 R12, desc[UR6][R20.64] ;  /* 0x00000006140ca980 */ /* 0x000162000c101d00 */
[----:B----4-:R-:W-:-:S04]  /*110a0*/  @!P3 IMAD.SHL.U32 R81, R80, 0x8, RZ ;  /* 0x000000085051b824 */ /* 0x010fc800078e00ff */
[----:B------:R-:W-:Y:S01]  /*110b0*/  @!P3 IMAD.WIDE R82, R81, 0x2, R4 ;  /* 0x000000025152b825 */ /* 0x000fe200078e0204 */
[----:B------:R-:W-:-:S03]  /*110c0*/  CS2R R4, SRZ ;  /* 0x0000000000047805 */ /* 0x000fc6000001ff00 */
[----:B------:R-:W-:Y:S01]  /*110d0*/  @!P3 IMAD.WIDE R80, R81, 0x2, R76 ;  /* 0x000000025150b825 */ /* 0x000fe200078e024c */
[----:B------:R0:W5:Y:S04]  /*110e0*/  @!P3 LD.E.128 R72, desc[UR6][R82.64] ;  /* 0x000000065248b980 */ /* 0x000168000c101d00 */
[----:B------:R0:W5:Y:S04]  /*110f0*/  @!P3 LD.E.128 R8, desc[UR6][R80.64] ;  /* 0x000000065008b980 */ /* 0x000168000c101d00 */
[----:B------:R0:W5:Y:S02]  /*11100*/  @!P2 LD.E.128 R4, desc[UR6][R78.64] ;  /* 0x000000064e04a980 */ /* 0x000164000c101d00 */
.L_x_3051:
[----:B------:R-:W-:Y:S05]  /*11110*/  BSYNC B1 ;  /* 0x0000000000017941 */ /* 0x000fea0003800000 */
.L_x_3050:
[----:B------:R-:W1:Y:S01]  /*11120*/  SYNCS.PHASECHK.TRANS64.TRYWAIT P0, [R16+URZ+0x38800], R111 ;  /* 0x0388006f100075a7 */ /* 0x000e62000800017f */
[----:B0-2--5:R-:W-:Y:S01]  /*11130*/  IMAD.MOV.U32 R21, RZ, RZ, R6 ;  /* 0x000000ffff157224 */ /* 0x025fe200078e0006 */
[----:B------:R-:W-:Y:S01]  /*11140*/  MOV R78, R13 ;  /* 0x0000000d004e7202 */ /* 0x000fe20000000f00 */
[----:B------:R-:W-:Y:S01]  /*11150*/  IMAD.MOV.U32 R3, RZ, RZ, R4 ;  /* 0x000000ffff037224 */ /* 0x000fe200078e0004 */
[----:B------:R-:W-:Y:S01]  /*11160*/  BSSY B1, `(.L_x_3052) ;  /* 0x000001a000017945 */ /* 0x000fe20003800000 */
[----:B---3--:R-:W-:Y:S01]  /*11170*/  IMAD.MOV.U32 R20, RZ, RZ, R5 ;  /* 0x000000ffff147224 */ /* 0x008fe200078e0005 */
[----:B------:R-:W-:Y:S01]  /*11180*/  PRMT R92, R21, 0x7610, R92 ;  /* 0x00007610155c7816 */ /* 0x000fe2000000005c */
[----:B------:R-:W-:Y:S02]  /*11190*/  IMAD.MOV.U32 R21, RZ, RZ, R9 ;  /* 0x000000ffff157224 */ /* 0x000fe400078e0009 */
[----:B------:R-:W-:Y:S01]  /*111a0*/  IMAD.MOV.U32 R76, RZ, RZ, R10 ;  /* 0x000000ffff4c7224 */ /* 0x000fe200078e000a */
[----:B------:R-:W-:Y:S01]  /*111b0*/  PRMT R91, R3, 0x5410, R20 ;  /* 0x00005410035b7816 */ /* 0x000fe20000000014 */
[----:B------:R-:W-:Y:S01]  /*111c0*/  IMAD.MOV.U32 R77, RZ, RZ, R12 ;  /* 0x000000ffff4d7224 */ /* 0x000fe200078e000c */
[----:B------:R-:W-:Y:S01]  /*111d0*/  MOV R20, R8 ;  /* 0x0000000800147202 */ /* 0x000fe20000000f00 */
[----:B------:R-:W-:-:S02]  /*111e0*/  IMAD.MOV.U32 R3, RZ, RZ, R7 ;  /* 0x000000ffff037224 */ /* 0x000fc400078e0007 */
[----:B------:R-:W-:Y:S01]  /*111f0*/  IMAD.MOV.U32 R79, RZ, RZ, R73 ;  /* 0x000000ffff4f7224 */ /* 0x000fe200078e0049 */
[--C-:B------:R-:W-:Y:S02]  /*11200*/  PRMT R20, R20, 0x5410, R21.reuse ;  /* 0x0000541014147816 */ /* 0x100fe40000000015 */
        /* <DEDUP_REMOVED lines=8> */
[----:B------:R-:W-:-:S02]  /*11290*/  VIADDMNMX R3, R85, -R230, 0x80, PT ;  /* 0x0000008055037446 */ /* 0x000fc400038009e6 */
[----:B------:R-:W-:Y:S02]  /*112a0*/  PRMT R85, R78, 0x5410, R79 ;  /* 0x000054104e557816 */ /* 0x000fe4000000004f */
[----:B------:R-:W-:Y:S01]  /*112b0*/  PRMT R94, R76, 0x5410, R77 ;  /* 0x000054104c5e7816 */ /* 0x000fe2000000004d */
[----:B------:R-:W-:Y:S01]  /*112c0*/  IMAD.MOV.U32 R77, RZ, RZ, R75 ;  /* 0x000000ffff4d7224 */ /* 0x000fe200078e004b */
[----:B------:R-:W-:Y:S02]  /*112d0*/  ISETP.GE.AND P1, PT, R212, R3, PT ;  /* 0x00000003d400720c */ /* 0x000fe40003f26270 */
[----:B------:R-:W-:Y:S01]  /*112e0*/  MOV R76, R74 ;  /* 0x0000004a004c7202 */ /* 0x000fe20000000f00 */
[----:B-1----:R-:W-:Y:S10]  /*112f0*/  @!P0 BRA `(.L_x_3053) ;  /* 0x000001f800688947 */ /* 0x002ff40003800000 */
.L_x_3357:
[----:B------:R-:W-:Y:S05]  /*11300*/  BSYNC B1 ;  /* 0x0000000000017941 */ /* 0x000fea0003800000 */
.L_x_3052:
        /* <DEDUP_REMOVED lines=10> */
[--C-:B------:R-:W-:Y:S01]  /*113b0*/  HADD2.F32 R127, -RZ, R116.reuse.H1_H1 ;  /* 0x30000074ff7f7230 */ /* 0x100fe20000004100 */
[--C-:B------:R-:W-:Y:S01]  /*113c0*/  SHF.R.U64 R60, R60, 0x10, R61.reuse ;  /* 0x000000103c3c7819 */ /* 0x100fe2000000123d */
[----:B------:R-:W-:Y:S01]  /*113d0*/  HADD2.F32 R125, -RZ, R116.H0_H0 ;  /* 0x20000074ff7d7230 */ /* 0x000fe20000004100 */
[----:B------:R-:W-:Y:S01]  /*113e0*/  SHF.R.S32.HI R79, RZ, 0x1f, R76 ;  /* 0x0000001fff4f7819 */ /* 0x000fe2000001144c */
[----:B------:R-:W-:Y:S01]  /*113f0*/  IMAD.SHL.U32 R77, R76, 0x8, RZ ;  /* 0x000000084c4d7824 */ /* 0x000fe200078e00ff */
[----:B------:R-:W-:Y:S01]  /*11400*/  SHF.R.U32.HI R117, RZ, 0x10, R61 ;  /* 0x00000010ff757819 */ /* 0x000fe2000001163d */
[----:B------:R-:W-:Y:S01]  /*11410*/  HADD2.F32 R126, -RZ, R115.H0_H0 ;  /* 0x20000073ff7e7230 */ /* 0x000fe20000004100 */
[----:B------:R-:W-:Y:S02]  /*11420*/  LEA.HI R79, R79, R76, RZ, 0x3 ;  /* 0x0000004c4f4f7211 */ /* 0x000fe400078f18ff */
[----:B------:R-:W-:Y:S01]  /*11430*/  LOP3.LUT R77, R77, 0x38, RZ, 0xc0, !PT ;  /* 0x000000384d4d7812 */ /* 0x000fe200078ec0ff */
[----:B------:R-:W-:Y:S01]  /*11440*/  HADD2.F32 R117, -RZ, R117.H0_H0 ;  /* 0x20000075ff757230 */ /* 0x000fe20000004100 */
[----:B------:R-:W-:Y:S01]  /*11450*/  SHF.R.U64 R61, R64, 0x10, R65 ;  /* 0x00000010403d7819 */ /* 0x000fe20000001241 */
[----:B------:R-:W-:Y:S01]  /*11460*/  IMAD.SHL.U32 R79, R79, 0x400, RZ ;  /* 0x000004004f4f7824 */ /* 0x000fe200078e00ff */
[----:B------:R-:W-:-:S02]  /*11470*/  LOP3.LUT R76, R77, 0x1c0, R132, 0xf8, !PT ;  /* 0x000001c04d4c7812 */ /* 0x000fc400078ef884 */
[----:B------:R-:W-:Y:S02]  /*11480*/  SHF.R.U32.HI R64, RZ, 0x10, R65 ;  /* 0x00000010ff407819 */ /* 0x000fe40000011641 */
[----:B------:R-:W-:Y:S02]  /*11490*/  LOP3.LUT R80, R76, R229, RZ, 0x3c, !PT ;  /* 0x000000e54c507212 */ /* 0x000fe400078e3cff */
[----:B------:R-:W-:Y:S01]  /*114a0*/  LOP3.LUT R81, R79, 0x7fffe000, RZ, 0xc0, !PT ;  /* 0x7fffe0004f517812 */ /* 0x000fe200078ec0ff */
[----:B------:R-:W-:Y:S01]  /*114b0*/  HADD2.F32 R123, -RZ, R64.H0_H0 ;  /* 0x20000040ff7b7230 */ /* 0x000fe20000004100 */
[----:B------:R-:W1:Y:S01]  /*114c0*/  LDS.128 R76, [R0] ;  /* 0x00000000004c7984 */ /* 0x000e620000000c00 */
[--C-:B------:R-:W-:Y:S02]  /*114d0*/  SHF.R.U64 R62, R62, 0x10, R63.reuse ;  /* 0x000000103e3e7819 */ /* 0x100fe4000000123f */
[----:B------:R-:W-:Y:S02]  /*114e0*/  IADD3 R81, R80, R81, R228 ;  /* 0x0000005150517210 */ /* 0x000fe40007ffe0e4 */
[----:B------:R-:W-:-:S02]  /*114f0*/  SHF.R.U32.HI R65, RZ, 0x10, R63 ;  /* 0x00000010ff417819 */ /* 0x000fc4000001163f */
[----:B0-----:R-:W-:Y:S02]  /*11500*/  LEA R111, R81, R16, 0x1 ;  /* 0x00000010516f7211 */ /* 0x001fe400078e08ff */
[--C-:B------:R-:W-:Y:S02]  /*11510*/  SHF.R.U64 R63, R66, 0x10, R67.reuse ;  /* 0x00000010423f7819 */ /* 0x100fe40000001243 */
[----:B------:R-:W-:Y:S01]  /*11520*/  SHF.R.U32.HI R66, RZ, 0x10, R67 ;  /* 0x00000010ff427819 */ /* 0x000fe20000011643 */
[----:B------:R-:W0:Y:S01]  /*11530*/  LDS.128 R80, [R111+0x14400] ;  /* 0x014400006f507984 */ /* 0x000e220000000c00 */
[--C-:B-1----:R-:W-:Y:S02]  /*11540*/  HADD2.F32 R120, -RZ, R77.reuse.H0_H0 ;  /* 0x2000004dff787230 */ /* 0x102fe40000004100 */
[----:B------:R-:W-:Y:S02]  /*11550*/  HADD2.F32 R77, -RZ, R77.H1_H1 ;  /* 0x3000004dff4d7230 */ /* 0x000fe40000004100 */
[----:B------:R-:W-:-:S02]  /*11560*/  HADD2.F32 R67, -RZ, R76.H0_H0 ;  /* 0x2000004cff437230 */ /* 0x000fc40000004100 */
[--C-:B------:R-:W-:Y:S02]  /*11570*/  HADD2.F32 R119, -RZ, R79.reuse.H0_H0 ;  /* 0x2000004fff777230 */ /* 0x100fe40000004100 */
[----:B------:R-:W-:Y:S02]  /*11580*/  HADD2.F32 R118, -RZ, R78.H0_H0 ;  /* 0x2000004eff767230 */ /* 0x000fe40000004100 */
[----:B------:R-:W-:Y:S02]  /*11590*/  HADD2.F32 R79, -RZ, R79.H1_H1 ;  /* 0x3000004fff4f7230 */ /* 0x000fe40000004100 */
[--C-:B0-----:R-:W-:Y:S02]  /*115a0*/  HADD2.F32 R124, -RZ, R81.reuse.H0_H0 ;  /* 0x20000051ff7c7230 */ /* 0x101fe40000004100 */
[----:B------:R-:W-:Y:S02]  /*115b0*/  HADD2.F32 R122, -RZ, R81.H1_H1 ;  /* 0x30000051ff7a7230 */ /* 0x000fe40000004100 */
[----:B------:R-:W-:-:S02]  /*115c0*/  HADD2.F32 R121, -RZ, R80.H0_H0 ;  /* 0x20000050ff797230 */ /* 0x000fc40000004100 */
[C---:B------:R-:W-:Y:S01]  /*115d0*/  FMUL.FTZ R129, R124.reuse, R125 ;  /* 0x0000007d7c817220 */ /* 0x040fe20000410000 */
[----:B------:R-:W-:Y:S01]  /*115e0*/  FMUL.FTZ R131, R124, R127 ;  /* 0x0000007f7c837220 */ /* 0x000fe20000410000 */
[--C-:B------:R-:W-:Y:S02]  /*115f0*/  HADD2.F32 R124, -RZ, R113.reuse.H0_H0 ;  /* 0x20000071ff7c7230 */ /* 0x100fe40000004100 */
[C---:B------:R-:W-:Y:S01]  /*11600*/  FMUL.FTZ R128, R122.reuse, R123 ;  /* 0x0000007b7a807220 */ /* 0x040fe20000410000 */
[----:B------:R-:W-:Y:S01]  /*11610*/  FMUL.FTZ R130, R122, R117 ;  /* 0x000000757a827220 */ /* 0x000fe20000410000 */
[C---:B------:R-:W-:Y:S01]  /*11620*/  FFMA.FTZ R64, R120.reuse, R127, -R129 ;  /* 0x0000007f78407223 */ /* 0x040fe20000010881 */
[----:B------:R-:W-:Y:S01]  /*11630*/  FFMA.FTZ R120, R120, R125, R131 ;  /* 0x0000007d78787223 */ /* 0x000fe20000010083 */
[C---:B------:R-:W-:Y:S01]  /*11640*/  FMUL.FTZ R122, R121.reuse, R124 ;  /* 0x0000007c797a7220 */ /* 0x040fe20000410000 */
[----:B------:R-:W-:Y:S01]  /*11650*/  FMUL.FTZ R121, R121, R126 ;  /* 0x0000007e79797220 */ /* 0x000fe20000410000 */
[----:B------:R-:W-:Y:S01]  /*11660*/  FFMA.FTZ R117, R77, R117, -R128 ;  /* 0x000000754d757223 */ /* 0x000fe20000010880 */
[----:B------:R-:W-:-:S02]  /*11670*/  HADD2.F32 R125, -RZ, R113.H1_H1 ;  /* 0x30000071ff7d7230 */ /* 0x000fc40000004100 */
[----:B------:R-:W-:Y:S01]  /*11680*/  FFMA.FTZ R77, R77, R123, R130 ;  /* 0x0000007b4d4d7223 */ /* 0x000fe20000010082 */
[C---:B------:R-:W-:Y:S01]  /*11690*/  FFMA.FTZ R121, R67.reuse, R124, R121 ;  /* 0x0000007c43797223 */ /* 0x040fe20000010079 */
[----:B------:R-:W-:Y:S02]  /*116a0*/  HADD2.F32 R116, -RZ, R82.H0_H0 ;  /* 0x20000052ff747230 */ /* 0x000fe40000004100 */
[----:B------:R-:W-:Y:S01]  /*116b0*/  FFMA.FTZ R113, R67, R126, -R122 ;  /* 0x0000007e43717223 */ /* 0x000fe2000001087a */
[----:B------:R-:W-:Y:S02]  /*116c0*/  HADD2.F32 R81, -RZ, R83.H0_H0 ;  /* 0x20000053ff517230 */ /* 0x000fe40000004100 */
[--C-:B------:R-:W-:Y:S02]  /*116d0*/  HADD2.F32 R123, -RZ, R114.reuse.H1_H1 ;  /* 0x30000072ff7b7230 */ /* 0x100fe40000004100 */
[----:B------:R-:W-:Y:S01]  /*116e0*/  FMUL.FTZ R67, R116, R125 ;  /* 0x0000007d74437220 */ /* 0x000fe20000410000 */
[----:B------:R-:W-:-:S02]  /*116f0*/  HADD2.F32 R124, -RZ, R114.H0_H0 ;  /* 0x20000072ff7c7230 */ /* 0x000fc40000004100 */
[----:B------:R-:W-:Y:S02]  /*11700*/  HADD2.F32 R122, -RZ, R115.H1_H1 ;  /* 0x30000073ff7a7230 */ /* 0x000fe40000004100 */
[-C--:B------:R-:W-:Y:S01]  /*11710*/  FMUL.FTZ R115, R116, R123.reuse ;  /* 0x0000007b74737220 */ /* 0x080fe20000410000 */
[----:B------:R-:W-:Y:S02]  /*11720*/  HADD2.F32 R83, -RZ, R83.H1_H1 ;  /* 0x30000053ff537230 */ /* 0x000fe40000004100 */
[C---:B------:R-:W-:Y:S01]  /*11730*/  FMUL.FTZ R128, R81.reuse, R124 ;  /* 0x0000007c51807220 */ /* 0x040fe20000410000 */
[----:B------:R-:W-:Y:S02]  /*11740*/  HADD2.F32 R126, -RZ, R66.H0_H0 ;  /* 0x20000042ff7e7230 */ /* 0x000fe40000004100 */
[-C--:B------:R-:W-:Y:S01]  /*11750*/  FMUL.FTZ R81, R81, R122.reuse ;  /* 0x0000007a51517220 */ /* 0x080fe20000410000 */
[----:B------:R-:W-:Y:S02]  /*11760*/  HADD2.F32 R116, -RZ, R65.H0_H0 ;  /* 0x20000041ff747230 */ /* 0x000fe40000004100 */
[C---:B------:R-:W-:Y:S01]  /*11770*/  FFMA.FTZ R65, R119.reuse, R122, -R128 ;  /* 0x0000007a77417223 */ /* 0x040fe20000010880 */
[C---:B------:R-:W-:Y:S01]  /*11780*/  FFMA.FTZ R114, R118.reuse, R123, -R67 ;  /* 0x0000007b76727223 */ /* 0x040fe20000010843 */
[----:B------:R-:W-:Y:S01]  /*11790*/  FFMA.FTZ R66, R118, R125, R115 ;  /* 0x0000007d76427223 */ /* 0x000fe20000010073 */
        /* <DEDUP_REMOVED lines=31> */
.L_x_3057:
[----:B------:R-:W-:Y:S05]  /*11990*/  BSYNC B2 ;  /* 0x0000000000027941 */ /* 0x000fea0003800000 */
.L_x_3056:
[----:B------:R-:W-:Y:S05]  /*119a0*/  @P1 BRA `(.L_x_3055) ;  /* 0x0000000400841947 */ /* 0x000fea0003800000 */
[----:B-1----:R-:W2:Y:S04]  /*119b0*/  LDL R0, [R1+0x60] ;  /* 0x0000600001007983 */ /* 0x002ea80000100800 */
[----:B------:R-:W3:Y:S01]  /*119c0*/  LDL R116, [R1+0x88] ;  /* 0x0000880001747983 */ /* 0x000ee20000100800 */
[----:B------:R-:W-:Y:S01]  /*119d0*/  SHF.R.U64 R56, R56, 0x10, R57 ;  /* 0x0000001038387819 */ /* 0x000fe20000001239 */
[----:B0-----:R-:W-:Y:S01]  /*119e0*/  HADD2.F32 R111, -RZ, R109.H1_H1 ;  /* 0x3000006dff6f7230 */ /* 0x001fe20000004100 */
[----:B------:R-:W-:Y:S01]  /*119f0*/  SHF.R.U32.HI R115, RZ, 0x10, R69 ;  /* 0x00000010ff737819 */ /* 0x000fe20000011645 */
[----:B------:R-:W-:Y:S01]  /*11a00*/  HADD2.F32 R113, -RZ, R108.H0_H0 ;  /* 0x2000006cff717230 */ /* 0x000fe20000004100 */
[----:B------:R-:W-:Y:S01]  /*11a10*/  SHF.R.U64 R58, R58, 0x10, R59 ;  /* 0x000000103a3a7819 */ /* 0x000fe2000000123b */
[----:B------:R-:W-:-:S02]  /*11a20*/  HADD2.F32 R114, -RZ, R107.H1_H1 ;  /* 0x3000006bff727230 */ /* 0x000fc40000004100 */
[----:B------:R-:W-:Y:S02]  /*11a30*/  HADD2.F32 R115, -RZ, R115.H0_H0 ;  /* 0x20000073ff737230 */ /* 0x000fe40000004100 */
        /* <DEDUP_REMOVED lines=8> */
[----:B------:R-:W-:Y:S02]  /*11ac0*/  LOP3.LUT R0, R0, 0x1c0, R132, 0xf8, !PT ;  /* 0x000001c000007812 */ /* 0x000fe400078ef884 */
[----:B------:R-:W-:Y:S02]  /*11ad0*/  SHF.R.U64 R57, R68, 0x10, R69 ;  /* 0x0000001044397819 */ /* 0x000fe40000001245 */
[----:B------:R-:W-:-:S02]  /*11ae0*/  LOP3.LUT R0, R0, R229, RZ, 0x3c, !PT ;  /* 0x000000e500007212 */ /* 0x000fc400078e3cff */
[----:B------:R-:W-:Y:S02]  /*11af0*/  LOP3.LUT R65, R61, 0x7fffe000, RZ, 0xc0, !PT ;  /* 0x7fffe0003d417812 */ /* 0x000fe400078ec0ff */
[----:B---3--:R-:W0:Y:S01]  /*11b00*/  LDS.128 R60, [R116] ;  /* 0x00000000743c7984 */ /* 0x008e220000000c00 */
[----:B------:R-:W-:Y:S02]  /*11b10*/  SHF.R.U32.HI R68, RZ, 0x10, R59 ;  /* 0x00000010ff447819 */ /* 0x000fe4000001163b */
[----:B------:R-:W-:Y:S02]  /*11b20*/  IADD3 R65, R0, R65, R228 ;  /* 0x0000004100417210 */ /* 0x000fe40007ffe0e4 */
[--C-:B------:R-:W-:Y:S01]  /*11b30*/  SHF.R.U64 R59, R70, 0x10, R71.reuse ;  /* 0x00000010463b7819 */ /* 0x100fe20000001247 */
[----:B------:R-:W-:Y:S01]  /*11b40*/  HADD2.F32 R68, -RZ, R68.H0_H0 ;  /* 0x20000044ff447230 */ /* 0x000fe20000004100 */
[----:B------:R-:W-:Y:S01]  /*11b50*/  SHF.R.U32.HI R70, RZ, 0x10, R71 ;  /* 0x00000010ff467819 */ /* 0x000fe20000011647 */
[----:B------:R-:W-:-:S04]  /*11b60*/  IMAD R0, R65, 0x2, R16 ;  /* 0x0000000241007824 */ /* 0x000fc800078e0210 */
[----:B------:R-:W-:Y:S01]  /*11b70*/  HADD2.F32 R70, -RZ, R70.H0_H0 ;  /* 0x20000046ff467230 */ /* 0x000fe20000004100 */
[----:B------:R-:W1:Y:S01]  /*11b80*/  LDS.128 R64, [R0+0x14400] ;  /* 0x0144000000407984 */ /* 0x000e620000000c00 */
[--C-:B0-----:R-:W-:Y:S02]  /*11b90*/  HADD2.F32 R76, -RZ, R61.reuse.H0_H0 ;  /* 0x2000003dff4c7230 */ /* 0x101fe40000004100 */
[----:B------:R-:W-:Y:S02]  /*11ba0*/  HADD2.F32 R78, -RZ, R61.H1_H1 ;  /* 0x3000003dff4e7230 */ /* 0x000fe40000004100 */
[----:B------:R-:W-:Y:S02]  /*11bb0*/  HADD2.F32 R79, -RZ, R60.H0_H0 ;  /* 0x2000003cff4f7230 */ /* 0x000fe40000004100 */
[----:B------:R-:W-:Y:S02]  /*11bc0*/  HADD2.F32 R61, -RZ, R62.H0_H0 ;  /* 0x2000003eff3d7230 */ /* 0x000fe40000004100 */
[----:B------:R-:W-:-:S02]  /*11bd0*/  HADD2.F32 R69, -RZ, R63.H0_H0 ;  /* 0x2000003fff457230 */ /* 0x000fc40000004100 */
[----:B------:R-:W-:Y:S02]  /*11be0*/  HADD2.F32 R63, -RZ, R63.H1_H1 ;  /* 0x3000003fff3f7230 */ /* 0x000fe40000004100 */
[----:B------:R-:W-:Y:S02]  /*11bf0*/  HADD2.F32 R60, -RZ, R60.H1_H1 ;  /* 0x3000003cff3c7230 */ /* 0x000fe40000004100 */
[--C-:B-1----:R-:W-:Y:S02]  /*11c00*/  HADD2.F32 R81, -RZ, R65.reuse.H0_H0 ;  /* 0x20000041ff517230 */ /* 0x102fe40000004100 */
[----:B------:R-:W-:Y:S02]  /*11c10*/  HADD2.F32 R82, -RZ, R65.H1_H1 ;  /* 0x30000041ff527230 */ /* 0x000fe40000004100 */
[--C-:B------:R-:W-:Y:S02]  /*11c20*/  HADD2.F32 R80, -RZ, R67.reuse.H0_H0 ;  /* 0x20000043ff507230 */ /* 0x100fe40000004100 */
[----:B------:R-:W-:Y:S01]  /*11c30*/  FMUL.FTZ R65, R81, R113 ;  /* 0x0000007151417220 */ /* 0x000fe20000410000 */
[----:B------:R-:W-:-:S02]  /*11c40*/  HADD2.F32 R71, -RZ, R67.H1_H1 ;  /* 0x30000043ff477230 */ /* 0x000fc40000004100 */
[-C--:B------:R-:W-:Y:S01]  /*11c50*/  FMUL.FTZ R67, R81, R111.reuse ;  /* 0x0000006f51437220 */ /* 0x080fe20000410000 */
[----:B------:R-:W-:Y:S02]  /*11c60*/  HADD2.F32 R81, -RZ, R112.H0_H0 ;  /* 0x20000070ff517230 */ /* 0x000fe40000004100 */
[----:B------:R-:W-:Y:S01]  /*11c70*/  FFMA.FTZ R65, R76, R111, -R65 ;  /* 0x0000006f4c417223 */ /* 0x000fe20000010841 */
[----:B------:R-:W-:Y:S02]  /*11c80*/  HADD2.F32 R77, -RZ, R64.H0_H0 ;  /* 0x20000040ff4d7230 */ /* 0x000fe40000004100 */
[----:B------:R-:W-:Y:S01]  /*11c90*/  FMUL.FTZ R111, R82, R115 ;  /* 0x00000073526f7220 */ /* 0x000fe20000410000 */
[----:B------:R-:W-:Y:S02]  /*11ca0*/  HADD2.F32 R112, -RZ, R108.H1_H1 ;  /* 0x3000006cff707230 */ /* 0x000fe40000004100 */
[----:B------:R-:W-:Y:S01]  /*11cb0*/  FFMA.FTZ R67, R76, R113, R67 ;  /* 0x000000714c437223 */ /* 0x000fe20000010043 */
[----:B------:R-:W-:-:S02]  /*11cc0*/  HADD2.F32 R108, -RZ, R109.H0_H0 ;  /* 0x2000006dff6c7230 */ /* 0x000fc40000004100 */
[-C--:B------:R-:W-:Y:S01]  /*11cd0*/  FMUL.FTZ R109, R82, R81.reuse ;  /* 0x00000051526d7220 */ /* 0x080fe20000410000 */
[----:B------:R-:W-:Y:S02]  /*11ce0*/  HADD2.F32 R83, -RZ, R66.H0_H0 ;  /* 0x20000042ff537230 */ /* 0x000fe40000004100 */
[C---:B------:R-:W-:Y:S01]  /*11cf0*/  FMUL.FTZ R82, R77.reuse, R112 ;  /* 0x000000704d527220 */ /* 0x040fe20000410000 */
[----:B------:R-:W-:Y:S01]  /*11d00*/  FFMA.FTZ R76, R78, R81, -R111 ;  /* 0x000000514e4c7223 */ /* 0x000fe2000001086f */
[-C--:B------:R-:W-:Y:S01]  /*11d10*/  FMUL.FTZ R81, R77, R108.reuse ;  /* 0x0000006c4d517220 */ /* 0x080fe20000410000 */
[----:B------:R-:W-:Y:S02]  /*11d20*/  HADD2.F32 R64, -RZ, R64.H1_H1 ;  /* 0x30000040ff407230 */ /* 0x000fe40000004100 */
[----:B------:R-:W-:Y:S01]  /*11d30*/  FFMA.FTZ R77, R79, R108, -R82 ;  /* 0x0000006c4f4d7223 */ /* 0x000fe20000010852 */
[--C-:B------:R-:W-:Y:S02]  /*11d40*/  HADD2.F32 R82, -RZ, R110.reuse.H0_H0 ;  /* 0x2000006eff527230 */ /* 0x100fe40000004100 */
[----:B------:R-:W-:Y:S01]  /*11d50*/  FMUL.FTZ R108, R83, R114 ;  /* 0x00000072536c7220 */ /* 0x000fe20000410000 */
[----:B------:R-:W-:-:S02]  /*11d60*/  HADD2.F32 R110, -RZ, R110.H1_H1 ;  /* 0x3000006eff6e7230 */ /* 0x000fc40000004100 */
[----:B------:R-:W-:Y:S01]  /*11d70*/  FFMA.FTZ R79, R79, R112, R81 ;  /* 0x000000704f4f7223 */ /* 0x000fe20000010051 */
[----:B------:R-:W-:Y:S02]  /*11d80*/  HADD2.F32 R66, -RZ, R66.H1_H1 ;  /* 0x30000042ff427230 */ /* 0x000fe40000004100 */
[-C--:B------:R-:W-:Y:S01]  /*11d90*/  FMUL.FTZ R112, R83, R82.reuse ;  /* 0x0000005253707220 */ /* 0x080fe20000410000 */
[C---:B------:R-:W-:Y:S01]  /*11da0*/  FFMA.FTZ R108, R61.reuse, R82, -R108 ;  /* 0x000000523d6c7223 */ /* 0x040fe2000001086c */
[CC--:B------:R-:W-:Y:S01]  /*11db0*/  FMUL.FTZ R82, R80.reuse, R107.reuse ;  /* 0x0000006b50527220 */ /* 0x0c0fe20000410000 */
[----:B------:R-:W-:Y:S01]  /*11dc0*/  FMUL.FTZ R80, R80, R110 ;  /* 0x0000006e50507220 */ /* 0x000fe20000410000 */
[----:B------:R-:W-:Y:S01]  /*11dd0*/  FFMA.FTZ R112, R61, R114, R112 ;  /* 0x000000723d707223 */ /* 0x000fe20000010070 */
[----:B------:R-:W-:Y:S01]  /*11de0*/  FMUL.FTZ R114, R71, R70 ;  /* 0x0000004647727220 */ /* 0x000fe20000410000 */
[C---:B------:R-:W-:Y:S01]  /*11df0*/  FFMA.FTZ R82, R69.reuse, R110, -R82 ;  /* 0x0000006e45527223 */ /* 0x040fe20000010852 */
[----:B------:R-:W-:Y:S01]  /*11e00*/  FFMA.FTZ R80, R69, R107, R80 ;  /* 0x0000006b45507223 */ /* 0x000fe20000010050 */
[----:B------:R-:W-:Y:S01]  /*11e10*/  FMUL.FTZ R110, R71, R68 ;  /* 0x00000044476e7220 */ /* 0x000fe20000410000 */
[----:B------:R-:W-:-:S02]  /*11e20*/  HADD2.F32 R61, -RZ, R57.H0_H0 ;  /* 0x20000039ff3d7230 */ /* 0x000fc40000004100 */
[C---:B------:R-:W-:Y:S01]  /*11e30*/  FFMA.FTZ R81, R63.reuse, R68, -R114 ;  /* 0x000000443f517223 */ /* 0x040fe20000010872 */
[----:B------:R-:W-:Y:S02]  /*11e40*/  HADD2.F32 R69, -RZ, R59.H0_H0 ;  /* 0x2000003bff457230 */ /* 0x000fe40000004100 */
[----:B------:R-:W-:Y:S01]  /*11e50*/  FFMA.FTZ R83, R63, R70, R110 ;  /* 0x000000463f537223 */ /* 0x000fe2000001006e */
[----:B------:R-:W-:Y:S02]  /*11e60*/  HADD2.F32 R57, -RZ, R56.H0_H0 ;  /* 0x20000038ff397230 */ /* 0x000fe40000004100 */
[----:B------:R-:W-:Y:S01]  /*11e70*/  FMUL.FTZ R63, R64, R61 ;  /* 0x0000003d403f7220 */ /* 0x000fe20000410000 */
[----:B------:R-:W-:Y:S02]  /*11e80*/  HADD2.F32 R59, -RZ, R58.H0_H0 ;  /* 0x2000003aff3b7230 */ /* 0x000fe40000004100 */
[----:B------:R-:W-:Y:S01]  /*11e90*/  FMUL.FTZ R71, R66, R69 ;  /* 0x0000004542477220 */ /* 0x000fe20000410000 */
[----:B------:R-:W-:-:S02]  /*11ea0*/  HADD2.F32 R62, -RZ, R62.H1_H1 ;  /* 0x3000003eff3e7230 */ /* 0x000fc40000004100 */
[-C--:B------:R-:W-:Y:S01]  /*11eb0*/  FMUL.FTZ R64, R64, R57.reuse ;  /* 0x0000003940407220 */ /* 0x080fe20000410000 */
[----:B------:R-:W-:Y:S01]  /*11ec0*/  FFMA.FTZ R56, R60, R57, -R63 ;  /* 0x000000393c387223 */ /* 0x000fe2000001083f */
[----:B------:R-:W-:Y:S01]  /*11ed0*/  FMUL.FTZ R66, R66, R59 ;  /* 0x0000003b42427220 */ /* 0x000fe20000410000 */
[----:B------:R-:W-:Y:S01]  /*11ee0*/  FFMA.FTZ R78, R78, R115, R109 ;  /* 0x000000734e4e7223 */ /* 0x000fe2000001006d */
[----:B------:R-:W-:Y:S01]  /*11ef0*/  FFMA.FTZ R71, R62, R59, -R71 ;  /* 0x0000003b3e477223 */ /* 0x000fe20000010847 */
        /* <DEDUP_REMOVED lines=12> */
.L_x_3055:
[----:B------:R-:W-:Y:S05]  /*11fc0*/  BSYNC B1 ;  /* 0x0000000000017941 */ /* 0x000fea0003800000 */
.L_x_3054:
        /* <DEDUP_REMOVED lines=11> */
[----:B------:R-:W-:Y:S01]  /*12080*/  LOP3.LUT R58, R224, 0x38, R18, 0xf8, !PT ;  /* 0x00000038e03a7812 */ /* 0x000fe200078ef812 */
[----:B------:R-:W-:Y:S01]  /*12090*/  HADD2.F32 R71, -RZ, R103.H1_H1 ;  /* 0x30000067ff477230 */ /* 0x000fe20000004100 */
[----:B------:R-:W-:Y:S01]  /*120a0*/  SHF.R.U64 R52, R52, 0x10, R53 ;  /* 0x0000001034347819 */ /* 0x000fe20000001235 */
[----:B------:R-:W-:Y:S01]  /*120b0*/  HADD2.F32 R70, -RZ, R105.H1_H1 ;  /* 0x30000069ff467230 */ /* 0x000fe20000004100 */
[----:B------:R-:W-:Y:S02]  /*120c0*/  LOP3.LUT R58, R227, R58, R107, 0xf6, !PT ;  /* 0x0000003ae33a7212 */ /* 0x000fe400078ef66b */
[----:B------:R-:W-:Y:S02]  /*120d0*/  SHF.R.U32.HI R78, RZ, 0x10, R53 ;  /* 0x00000010ff4e7819 */ /* 0x000fe40000011635 */
[--C-:B------:R-:W-:Y:S02]  /*120e0*/  SHF.R.U64 R44, R44, 0x10, R45.reuse ;  /* 0x000000102c2c7819 */ /* 0x100fe4000000122d */
[----:B------:R-:W-:Y:S01]  /*120f0*/  SHF.R.U32.HI R76, RZ, 0x10, R45 ;  /* 0x00000010ff4c7819 */ /* 0x000fe2000001162d */
[----:B------:R-:W-:Y:S01]  /*12100*/  HADD2.F32 R78, -RZ, R78.H0_H0 ;  /* 0x2000004eff4e7230 */ /* 0x000fe20000004100 */
[----:B------:R-:W-:-:S02]  /*12110*/  SHF.R.U64 R45, R46, 0x10, R47 ;  /* 0x000000102e2d7819 */ /* 0x000fc4000000122f */
[----:B------:R-:W-:Y:S02]  /*12120*/  SHF.R.U64 R46, R54, 0x10, R55 ;  /* 0x00000010362e7819 */ /* 0x000fe40000001237 */
[----:B------:R-:W-:Y:S01]  /*12130*/  SHF.R.U32.HI R83, RZ, 0x10, R47 ;  /* 0x00000010ff537819 */ /* 0x000fe2000001162f */
[----:B------:R-:W-:Y:S01]  /*12140*/  HADD2.F32 R45, -RZ, R45.H0_H0 ;  /* 0x2000002dff2d7230 */ /* 0x000fe20000004100 */
[----:B------:R-:W-:Y:S02]  /*12150*/  SHF.R.U32.HI R81, RZ, 0x10, R55 ;  /* 0x00000010ff517819 */ /* 0x000fe40000011637 */
[----:B--2---:R-:W-:Y:S02]  /*12160*/  R2UR UR4, R56 ;  /* 0x00000000380472ca */ /* 0x004fe400000e0000 */
[----:B------:R-:W-:-:S04]  /*12170*/  LEA.HI R56, R0, R237, RZ, 0x1d ;  /* 0x000000ed00387211 */ /* 0x000fc800078fe8ff */
[----:B------:R-:W-:Y:S02]  /*12180*/  SHF.R.S32.HI R59, RZ, 0x1f, R56 ;  /* 0x0000001fff3b7819 */ /* 0x000fe40000011438 */
[----:B------:R-:W-:Y:S02]  /*12190*/  SHF.L.U32 R57, R56, 0x3, RZ ;  /* 0x0000000338397819 */ /* 0x000fe400000006ff */
[----:B------:R-:W-:Y:S02]  /*121a0*/  LEA.HI R59, R59, R56, RZ, 0x3 ;  /* 0x000000383b3b7211 */ /* 0x000fe400078f18ff */
[----:B------:R-:W-:Y:S02]  /*121b0*/  LOP3.LUT R56, R224, 0x38, R57, 0xf8, !PT ;  /* 0x00000038e0387812 */ /* 0x000fe400078ef839 */
[----:B------:R-:W-:Y:S01]  /*121c0*/  LEA R64, R58, UR4, 0x1 ;  /* 0x000000043a407c11 */ /* 0x000fe2000f8e08ff */
[----:B------:R-:W-:Y:S01]  /*121d0*/  IMAD.SHL.U32 R59, R59, 0x400, RZ ;  /* 0x000004003b3b7824 */ /* 0x000fe200078e00ff */
[----:B------:R-:W-:-:S04]  /*121e0*/  LOP3.LUT R60, R56, R107, RZ, 0x3c, !PT ;  /* 0x0000006b383c7212 */ /* 0x000fc800078e3cff */
[----:B------:R-:W-:Y:S02]  /*121f0*/  LOP3.LUT R65, R59, 0x7fffe000, RZ, 0xc0, !PT ;  /* 0x7fffe0003b417812 */ /* 0x000fe400078ec0ff */
[----:B------:R-:W1:Y:S02]  /*12200*/  LDS.128 R56, [R64] ;  /* 0x0000000040387984 */ /* 0x000e640000000c00 */
[----:B------:R-:W-:-:S05]  /*12210*/  IADD3 R65, R60, R65, R227 ;  /* 0x000000413c417210 */ /* 0x000fca0007ffe0e3 */
[----:B------:R-:W-:-:S05]  /*12220*/  IMAD R65, R65, 0x2, R16 ;  /* 0x0000000241417824 */ /* 0x000fca00078e0210 */
[----:B------:R-:W2:Y:S01]  /*12230*/  LDS.128 R60, [R65+0x14400] ;  /* 0x01440000413c7984 */ /* 0x000ea20000000c00 */
[--C-:B-1----:R-:W-:Y:S02]  /*12240*/  HADD2.F32 R54, -RZ, R57.reuse.H0_H0 ;  /* 0x20000039ff367230 */ /* 0x102fe40000004100 */
[----:B------:R-:W-:Y:S02]  /*12250*/  HADD2.F32 R57, -RZ, R57.H1_H1 ;  /* 0x30000039ff397230 */ /* 0x000fe40000004100 */
[----:B------:R-:W-:Y:S02]  /*12260*/  HADD2.F32 R47, -RZ, R56.H0_H0 ;  /* 0x20000038ff2f7230 */ /* 0x000fe40000004100 */
[----:B------:R-:W-:Y:S02]  /*12270*/  HADD2.F32 R55, -RZ, R58.H0_H0 ;  /* 0x2000003aff377230 */ /* 0x000fe40000004100 */
[--C-:B------:R-:W-:Y:S02]  /*12280*/  HADD2.F32 R66, -RZ, R59.reuse.H0_H0 ;  /* 0x2000003bff427230 */ /* 0x100fe40000004100 */
[----:B------:R-:W-:-:S02]  /*12290*/  HADD2.F32 R59, -RZ, R59.H1_H1 ;  /* 0x3000003bff3b7230 */ /* 0x000fc40000004100 */
[--C-:B--2---:R-:W-:Y:S02]  /*122a0*/  HADD2.F32 R53, -RZ, R61.reuse.H0_H0 ;  /* 0x2000003dff357230 */ /* 0x104fe40000004100 */
[----:B------:R-:W-:Y:S02]  /*122b0*/  HADD2.F32 R67, -RZ, R61.H1_H1 ;  /* 0x3000003dff437230 */ /* 0x000fe40000004100 */
[----:B------:R-:W-:Y:S02]  /*122c0*/  HADD2.F32 R61, -RZ, R60.H0_H0 ;  /* 0x2000003cff3d7230 */ /* 0x000fe40000004100 */
[C---:B------:R-:W-:Y:S01]  /*122d0*/  FMUL.FTZ R77, R53.reuse, R71 ;  /* 0x00000047354d7220 */ /* 0x040fe20000410000 */
[----:B------:R-:W-:Y:S01]  /*122e0*/  FMUL.FTZ R79, R53, R70 ;  /* 0x00000046354f7220 */ /* 0x000fe20000410000 */
[----:B------:R-:W-:Y:S01]  /*122f0*/  FMUL.FTZ R80, R67, R78 ;  /* 0x0000004e43507220 */ /* 0x000fe20000410000 */
[----:B------:R-:W-:Y:S02]  /*12300*/  HADD2.F32 R68, -RZ, R62.H0_H0 ;  /* 0x2000003eff447230 */ /* 0x000fe40000004100 */
[----:B------:R-:W-:Y:S01]  /*12310*/  FFMA.FTZ R53, R54, R70, -R77 ;  /* 0x0000004636357223 */ /* 0x000fe2000001084d */
[----:B------:R-:W-:-:S02]  /*12320*/  HADD2.F32 R70, -RZ, R76.H0_H0 ;  /* 0x2000004cff467230 */ /* 0x000fc40000004100 */
[----:B------:R-:W-:Y:S01]  /*12330*/  FFMA.FTZ R79, R54, R71, R79 ;  /* 0x00000047364f7223 */ /* 0x000fe2000001004f */
[----:B------:R-:W-:Y:S02]  /*12340*/  HADD2.F32 R76, -RZ, R103.H0_H0 ;  /* 0x20000067ff4c7230 */ /* 0x000fe40000004100 */
[----:B------:R-:W-:Y:S02]  /*12350*/  HADD2.F32 R54, -RZ, R105.H0_H0 ;  /* 0x20000069ff367230 */ /* 0x000fe40000004100 */
[-C--:B------:R-:W-:Y:S01]  /*12360*/  FMUL.FTZ R82, R67, R70.reuse ;  /* 0x0000004643527220 */ /* 0x080fe20000410000 */
[----:B------:R-:W-:Y:S01]  /*12370*/  FFMA.FTZ R80, R57, R70, -R80 ;  /* 0x0000004639507223 */ /* 0x000fe20000010850 */
[C---:B------:R-:W-:Y:S01]  /*12380*/  FMUL.FTZ R70, R61.reuse, R76 ;  /* 0x0000004c3d467220 */ /* 0x040fe20000410000 */
[----:B------:R-:W-:Y:S02]  /*12390*/  HADD2.F32 R67, -RZ, R104.H0_H0 ;  /* 0x20000068ff437230 */ /* 0x000fe40000004100 */
[----:B------:R-:W-:Y:S01]  /*123a0*/  FMUL.FTZ R61, R61, R54 ;  /* 0x000000363d3d7220 */ /* 0x000fe20000410000 */
[----:B------:R-:W-:-:S02]  /*123b0*/  HADD2.F32 R69, -RZ, R63.H0_H0 ;  /* 0x2000003fff457230 */ /* 0x000fc40000004100 */
[C---:B------:R-:W-:Y:S01]  /*123c0*/  FFMA.FTZ R70, R47.reuse, R54, -R70 ;  /* 0x000000362f467223 */ /* 0x040fe20000010846 */
[----:B------:R-:W-:Y:S02]  /*123d0*/  HADD2.F32 R54, -RZ, R106.H0_H0 ;  /* 0x2000006aff367230 */ /* 0x000fe40000004100 */
[----:B------:R-:W-:Y:S01]  /*123e0*/  FFMA.FTZ R61, R47, R76, R61 ;  /* 0x0000004c2f3d7223 */ /* 0x000fe2000001003d */
[----:B------:R-:W-:Y:S02]  /*123f0*/  HADD2.F32 R104, -RZ, R104.H1_H1 ;  /* 0x30000068ff687230 */ /* 0x000fe40000004100 */
[C---:B------:R-:W-:Y:S01]  /*12400*/  FMUL.FTZ R76, R68.reuse, R67 ;  /* 0x00000043444c7220 */ /* 0x040fe20000410000 */
[----:B------:R-:W-:Y:S02]  /*12410*/  HADD2.F32 R106, -RZ, R106.H1_H1 ;  /* 0x3000006aff6a7230 */ /* 0x000fe40000004100 */
[----:B------:R-:W-:Y:S01]  /*12420*/  FFMA.FTZ R82, R57, R78, R82 ;  /* 0x0000004e39527223 */ /* 0x000fe20000010052 */
[-C--:B------:R-:W-:Y:S01]  /*12430*/  FMUL.FTZ R78, R68, R54.reuse ;  /* 0x00000036444e7220 */ /* 0x080fe20000410000 */
[----:B------:R-:W-:Y:S01]  /*12440*/  FFMA.FTZ R76, R55, R54, -R76 ;  /* 0x00000036374c7223 */ /* 0x000fe2000001084c */
[----:B------:R-:W-:Y:S01]  /*12450*/  FMUL.FTZ R47, R69, R104 ;  /* 0x00000068452f7220 */ /* 0x000fe20000410000 */
[----:B------:R-:W-:-:S02]  /*12460*/  HADD2.F32 R63, -RZ, R63.H1_H1 ;  /* 0x3000003fff3f7230 */ /* 0x000fc40000004100 */
[-C--:B------:R-:W-:Y:S01]  /*12470*/  FMUL.FTZ R69, R69, R106.reuse ;  /* 0x0000006a45457220 */ /* 0x080fe20000410000 */
[----:B------:R-:W-:Y:S02]  /*12480*/  HADD2.F32 R68, -RZ, R81.H0_H0 ;  /* 0x20000051ff447230 */ /* 0x000fe40000004100 */
[----:B------:R-:W-:Y:S01]  /*12490*/  FFMA.FTZ R78, R55, R67, R78 ;  /* 0x00000043374e7223 */ /* 0x000fe2000001004e */
[----:B------:R-:W-:Y:S02]  /*124a0*/  HADD2.F32 R54, -RZ, R83.H0_H0 ;  /* 0x20000053ff367230 */ /* 0x000fe40000004100 */
[C---:B------:R-:W-:Y:S01]  /*124b0*/  FFMA.FTZ R106, R66.reuse, R106, -R47 ;  /* 0x0000006a426a7223 */ /* 0x040fe2000001082f */
[----:B------:R-:W-:Y:S01]  /*124c0*/  FFMA.FTZ R69, R66, R104, R69 ;  /* 0x0000006842457223 */ /* 0x000fe20000010045 */
[----:B------:R-:W-:Y:S02]  /*124d0*/  HADD2.F32 R60, -RZ, R60.H1_H1 ;  /* 0x3000003cff3c7230 */ /* 0x000fe40000004100 */
[----:B------:R-:W-:Y:S01]  /*124e0*/  FMUL.FTZ R108, R63, R68 ;  /* 0x000000443f6c7220 */ /* 0x000fe20000410000 */
[----:B------:R-:W-:-:S02]  /*124f0*/  HADD2.F32 R62, -RZ, R62.H1_H1 ;  /* 0x3000003eff3e7230 */ /* 0x000fc40000004100 */
[-C--:B------:R-:W-:Y:S01]  /*12500*/  FMUL.FTZ R66, R63, R54.reuse ;  /* 0x000000363f427220 */ /* 0x080fe20000410000 */
[----:B------:R-:W-:Y:S02]  /*12510*/  HADD2.F32 R55, -RZ, R52.H0_H0 ;  /* 0x20000034ff377230 */ /* 0x000fe40000004100 */
[C---:B------:R-:W-:Y:S01]  /*12520*/  FFMA.FTZ R67, R59.reuse, R54, -R108 ;  /* 0x000000363b437223 */ /* 0x040fe2000001086c */
[----:B------:R-:W-:Y:S02]  /*12530*/  HADD2.F32 R57, -RZ, R46.H0_H0 ;  /* 0x2000002eff397230 */ /* 0x000fe40000004100 */
[----:B------:R-:W-:Y:S01]  /*12540*/  FFMA.FTZ R66, R59, R68, R66 ;  /* 0x000000443b427223 */ /* 0x000fe20000010042 */
[----:B------:R-:W-:Y:S02]  /*12550*/  HADD2.F32 R47, -RZ, R44.H0_H0 ;  /* 0x2000002cff2f7230 */ /* 0x000fe40000004100 */
[----:B------:R-:W-:Y:S01]  /*12560*/  FMUL.FTZ R59, R60, R55 ;  /* 0x000000373c3b7220 */ /* 0x000fe20000410000 */
[----:B------:R-:W-:-:S02]  /*12570*/  HADD2.F32 R56, -RZ, R56.H1_H1 ;  /* 0x30000038ff387230 */ /* 0x000fc40000004100 */
        /* <DEDUP_REMOVED lines=18> */
.L_x_3061:
[----:B------:R-:W-:Y:S05]  /*126a0*/  BSYNC B2 ;  /* 0x0000000000027941 */ /* 0x000fea0003800000 */
.L_x_3060:
[----:B------:R-:W-:Y:S05]  /*126b0*/  @P1 BRA `(.L_x_3059) ;  /* 0x0000000400801947 */ /* 0x000fea0003800000 */
[----:B-1----:R-:W2:Y:S04]  /*126c0*/  LDL R44, [R1+0x60] ;  /* 0x00006000012c7983 */ /* 0x002ea80000100800 */
[----:B------:R-:W3:Y:S01]  /*126d0*/  LDL R70, [R1+0x84] ;  /* 0x0000840001467983 */ /* 0x000ee20000100800 */
[--C-:B------:R-:W-:Y:S01]  /*126e0*/  SHF.R.U64 R65, R48, 0x10, R49.reuse ;  /* 0x0000001030417819 */ /* 0x100fe20000001231 */
[----:B------:R-:W-:Y:S01]  /*126f0*/  HADD2.F32 R56, -RZ, R101.H1_H1 ;  /* 0x30000065ff387230 */ /* 0x000fe20000004100 */
[----:B------:R-:W-:Y:S01]  /*12700*/  SHF.R.U32.HI R60, RZ, 0x10, R49 ;  /* 0x00000010ff3c7819 */ /* 0x000fe20000011631 */
[--C-:B------:R-:W-:Y:S01]  /*12710*/  HADD2.F32 R58, -RZ, R99.reuse.H1_H1 ;  /* 0x30000063ff3a7230 */ /* 0x100fe20000004100 */
[--C-:B------:R-:W-:Y:S01]  /*12720*/  SHF.R.U64 R69, R40, 0x10, R41.reuse ;  /* 0x0000001028457819 */ /* 0x100fe20000001229 */
[----:B------:R-:W-:Y:S01]  /*12730*/  HADD2.F32 R99, -RZ, R99.H0_H0 ;  /* 0x20000063ff637230 */ /* 0x000fe20000004100 */
[----:B------:R-:W-:Y:S01]  /*12740*/  SHF.R.U32.HI R57, RZ, 0x10, R41 ;  /* 0x00000010ff397819 */ /* 0x000fe20000011629 */
[----:B------:R-:W-:Y:S01]  /*12750*/  HADD2.F32 R101, -RZ, R101.H0_H0 ;  /* 0x20000065ff657230 */ /* 0x000fe20000004100 */
[--C-:B------:R-:W-:Y:S01]  /*12760*/  SHF.R.U64 R63, R50, 0x10, R51.reuse ;  /* 0x00000010323f7819 */ /* 0x100fe20000001233 */
[----:B------:R-:W-:Y:S01]  /*12770*/  HADD2.F32 R60, -RZ, R60.H0_H0 ;  /* 0x2000003cff3c7230 */ /* 0x000fe20000004100 */
[----:B------:R-:W-:-:S02]  /*12780*/  SHF.R.U32.HI R61, RZ, 0x10, R51 ;  /* 0x00000010ff3d7819 */ /* 0x000fc40000011633 */
        /* <DEDUP_REMOVED lines=10> */
[----:B---3--:R-:W1:Y:S02]  /*12830*/  LDS.128 R44, [R70] ;  /* 0x00000000462c7984 */ /* 0x008e640000000c00 */
[----:B------:R-:W-:-:S04]  /*12840*/  IADD3 R53, R0, R53, R227 ;  /* 0x0000003500357210 */ /* 0x000fc80007ffe0e3 */
[----:B------:R-:W-:-:S05]  /*12850*/  LEA R0, R53, R16, 0x1 ;  /* 0x0000001035007211 */ /* 0x000fca00078e08ff */
[----:B------:R-:W2:Y:S01]  /*12860*/  LDS.128 R52, [R0+0x14400] ;  /* 0x0144000000347984 */ /* 0x000ea20000000c00 */
[--C-:B-1----:R-:W-:Y:S02]  /*12870*/  HADD2.F32 R41, -RZ, R45.reuse.H0_H0 ;  /* 0x2000002dff297230 */ /* 0x102fe40000004100 */
[----:B------:R-:W-:Y:S02]  /*12880*/  HADD2.F32 R40, -RZ, R44.H0_H0 ;  /* 0x2000002cff287230 */ /* 0x000fe40000004100 */
[----:B------:R-:W-:Y:S02]  /*12890*/  HADD2.F32 R45, -RZ, R45.H1_H1 ;  /* 0x3000002dff2d7230 */ /* 0x000fe40000004100 */
[----:B------:R-:W-:Y:S02]  /*128a0*/  HADD2.F32 R42, -RZ, R46.H0_H0 ;  /* 0x2000002eff2a7230 */ /* 0x000fe40000004100 */
[--C-:B------:R-:W-:Y:S02]  /*128b0*/  HADD2.F32 R43, -RZ, R47.reuse.H0_H0 ;  /* 0x2000002fff2b7230 */ /* 0x100fe40000004100 */
[----:B------:R-:W-:-:S02]  /*128c0*/  HADD2.F32 R47, -RZ, R47.H1_H1 ;  /* 0x3000002fff2f7230 */ /* 0x000fc40000004100 */
[--C-:B--2---:R-:W-:Y:S02]  /*128d0*/  HADD2.F32 R49, -RZ, R53.reuse.H0_H0 ;  /* 0x20000035ff317230 */ /* 0x104fe40000004100 */
        /* <DEDUP_REMOVED lines=9> */
[-C--:B------:R-:W-:Y:S01]  /*12970*/  FMUL.FTZ R48, R48, R101.reuse ;  /* 0x0000006530307220 */ /* 0x080fe20000410000 */
[----:B------:R-:W-:Y:S02]  /*12980*/  HADD2.F32 R50, -RZ, R54.H0_H0 ;  /* 0x20000036ff327230 */ /* 0x000fe40000004100 */
[C---:B------:R-:W-:Y:S01]  /*12990*/  FMUL.FTZ R66, R53.reuse, R60 ;  /* 0x0000003c35427220 */ /* 0x040fe20000410000 */
[----:B------:R-:W-:Y:S01]  /*129a0*/  FFMA.FTZ R101, R40, R101, -R41 ;  /* 0x0000006528657223 */ /* 0x000fe20000010829 */
[----:B------:R-:W-:Y:S02]  /*129b0*/  HADD2.F32 R51, -RZ, R55.H0_H0 ;  /* 0x20000037ff337230 */ /* 0x000fe40000004100 */
[-C--:B------:R-:W-:Y:S01]  /*129c0*/  FMUL.FTZ R58, R53, R56.reuse ;  /* 0x00000038353a7220 */ /* 0x080fe20000410000 */
[----:B------:R-:W-:Y:S02]  /*129d0*/  HADD2.F32 R41, -RZ, R102.H0_H0 ;  /* 0x20000066ff297230 */ /* 0x000fe40000004100 */
[----:B------:R-:W-:Y:S01]  /*129e0*/  FFMA.FTZ R53, R45, R56, -R66 ;  /* 0x000000382d357223 */ /* 0x000fe20000010842 */
[----:B------:R-:W-:-:S02]  /*129f0*/  HADD2.F32 R100, -RZ, R100.H1_H1 ;  /* 0x30000064ff647230 */ /* 0x000fc40000004100 */
[----:B------:R-:W-:Y:S01]  /*12a00*/  FFMA.FTZ R57, R45, R60, R58 ;  /* 0x0000003c2d397223 */ /* 0x000fe2000001003a */
[----:B------:R-:W-:Y:S02]  /*12a10*/  HADD2.F32 R102, -RZ, R102.H1_H1 ;  /* 0x30000066ff667230 */ /* 0x000fe40000004100 */
[----:B------:R-:W-:Y:S01]  /*12a20*/  FFMA.FTZ R99, R40, R99, R48 ;  /* 0x0000006328637223 */ /* 0x000fe20000010030 */
[----:B------:R-:W-:Y:S02]  /*12a30*/  HADD2.F32 R55, -RZ, R55.H1_H1 ;  /* 0x30000037ff377230 */ /* 0x000fe40000004100 */
[C---:B------:R-:W-:Y:S01]  /*12a40*/  FMUL.FTZ R45, R50.reuse, R49 ;  /* 0x00000031322d7220 */ /* 0x040fe20000410000 */
[----:B------:R-:W-:Y:S01]  /*12a50*/  FMUL.FTZ R59, R50, R41 ;  /* 0x00000029323b7220 */ /* 0x000fe20000410000 */
[----:B------:R-:W-:Y:S02]  /*12a60*/  HADD2.F32 R48, -RZ, R61.H0_H0 ;  /* 0x2000003dff307230 */ /* 0x000fe40000004100 */
[----:B------:R-:W-:Y:S01]  /*12a70*/  FMUL.FTZ R56, R51, R100 ;  /* 0x0000006433387220 */ /* 0x000fe20000410000 */
[----:B------:R-:W-:-:S02]  /*12a80*/  HADD2.F32 R40, -RZ, R67.H0_H0 ;  /* 0x20000043ff287230 */ /* 0x000fc40000004100 */
[----:B------:R-:W-:Y:S01]  /*12a90*/  FMUL.FTZ R51, R51, R102 ;  /* 0x0000006633337220 */ /* 0x000fe20000410000 */
[C---:B------:R-:W-:Y:S01]  /*12aa0*/  FFMA.FTZ R50, R42.reuse, R41, -R45 ;  /* 0x000000292a327223 */ /* 0x040fe2000001082d */
[----:B------:R-:W-:Y:S01]  /*12ab0*/  FFMA.FTZ R59, R42, R49, R59 ;  /* 0x000000312a3b7223 */ /* 0x000fe2000001003b */
[----:B------:R-:W-:Y:S02]  /*12ac0*/  HADD2.F32 R52, -RZ, R52.H1_H1 ;  /* 0x30000034ff347230 */ /* 0x000fe40000004100 */
[----:B------:R-:W-:Y:S01]  /*12ad0*/  FMUL.FTZ R42, R55, R48 ;  /* 0x00000030372a7220 */ /* 0x000fe20000410000 */
[----:B------:R-:W-:Y:S02]  /*12ae0*/  HADD2.F32 R54, -RZ, R54.H1_H1 ;  /* 0x30000036ff367230 */ /* 0x000fe40000004100 */
        /* <DEDUP_REMOVED lines=12> */
[----:B------:R-:W-:Y:S01]  /*12bb0*/  FMUL.FTZ R52, R52, R41 ;  /* 0x0000002934347220 */ /* 0x000fe20000410000 */
[----:B------:R-:W-:Y:S02]  /*12bc0*/  HADD2.F32 R46, -RZ, R46.H1_H1 ;  /* 0x3000002eff2e7230 */ /* 0x000fe40000004100 */
[----:B------:R-:W-:Y:S01]  /*12bd0*/  FMUL.FTZ R54, R54, R43 ;  /* 0x0000002b36367220 */ /* 0x000fe20000410000 */
        /* <DEDUP_REMOVED lines=14> */
.L_x_3059:
[----:B------:R-:W-:Y:S05]  /*12cc0*/  BSYNC B1 ;  /* 0x0000000000017941 */ /* 0x000fea0003800000 */
.L_x_3058:
[----:B--2---:R-:W-:Y:S01]  /*12cd0*/  VIADD R0, R212, 0x40 ;  /* 0x00000040d4007836 */ /* 0x004fe20000000000 */
[----:B------:R-:W-:Y:S04]  /*12ce0*/  BSSY B1, `(.L_x_3062) ;  /* 0x00000ce000017945 */ /* 0x000fe80003800000 */
[----:B------:R-:W-:-:S13]  /*12cf0*/  ISETP.GE.AND P0, PT, R0, R3, PT ;  /* 0x000000030000720c */ /* 0x000fda0003f06270 */
[----:B------:R-:W-:Y:S05]  /*12d00*/  @P0 BRA `(.L_x_3063) ;  /* 0x0000000c002c0947 */ /* 0x000fea0003800000 */
[----:B------:R-:W2:Y:S01]  /*12d10*/  LDC R0, c[0x0][0x3f4] ;  /* 0x0000fd00ff007b82 */ /* 0x000ea20000000800 */
[----:B------:R-:W-:Y:S01]  /*12d20*/  BSSY B2, `(.L_x_3064) ;  /* 0x0000068000027945 */ /* 0x000fe20003800000 */
[----:B-1----:R-:W-:Y:S02]  /*12d30*/  SHF.R.U32.HI R64, RZ, 0x3, R223 ;  /* 0x00000003ff407819 */ /* 0x002fe400000116df */
[-C--:B--2---:R-:W-:Y:S02]  /*12d40*/  ISETP.GE.AND P0, PT, R18, R0.reuse, PT ;  /* 0x000000001200720c */ /* 0x084fe40003f06270 */
[----:B------:R-:W-:-:S11]  /*12d50*/  ISETP.GE.AND P1, PT, R213, R0, PT ;  /* 0x00000000d500720c */ /* 0x000fd60003f26270 */
[----:B------:R-:W-:Y:S05]  /*12d60*/  @P0 BRA `(.L_x_3065) ;  /* 0x00000004008c0947 */ /* 0x000fea0003800000 */
[----:B------:R-:W2:Y:S01]  /*12d70*/  LDL R40, [R1+0x6c] ;  /* 0x00006c0001287983 */ /* 0x000ea20000100800 */
[----:B------:R-:W-:Y:S01]  /*12d80*/  LOP3.LUT R43, R223, 0x38, R18, 0xf8, !PT ;  /* 0x00000038df2b7812 */ /* 0x000fe200078ef812 */
[----:B------:R-:W-:Y:S01]  /*12d90*/  HADD2.F32 R50, -RZ, R97.H1_H1 ;  /* 0x30000061ff327230 */ /* 0x000fe20000004100 */
[--C-:B------:R-:W-:Y:S01]  /*12da0*/  SHF.R.U64 R59, R36, 0x10, R37.reuse ;  /* 0x00000010243b7819 */ /* 0x100fe20000001225 */
[--C-:B------:R-:W-:Y:S01]  /*12db0*/  HADD2.F32 R52, -RZ, R95.reuse.H1_H1 ;  /* 0x3000005fff347230 */ /* 0x100fe20000004100 */
[----:B------:R-:W-:Y:S01]  /*12dc0*/  LOP3.LUT R43, R226, R43, R64, 0xf6, !PT ;  /* 0x0000002be22b7212 */ /* 0x000fe200078ef640 */
[----:B------:R-:W-:Y:S01]  /*12dd0*/  HADD2.F32 R95, -RZ, R95.H0_H0 ;  /* 0x2000005fff5f7230 */ /* 0x000fe20000004100 */
[----:B------:R-:W-:Y:S01]  /*12de0*/  SHF.R.U32.HI R54, RZ, 0x10, R37 ;  /* 0x00000010ff367819 */ /* 0x000fe20000011625 */
[----:B------:R-:W-:Y:S01]  /*12df0*/  HADD2.F32 R97, -RZ, R97.H0_H0 ;  /* 0x20000061ff617230 */ /* 0x000fe20000004100 */
[--C-:B------:R-:W-:Y:S02]  /*12e00*/  SHF.R.U64 R63, R28, 0x10, R29.reuse ;  /* 0x000000101c3f7819 */ /* 0x100fe4000000121d */
[----:B------:R-:W-:Y:S01]  /*12e10*/  SHF.R.U32.HI R51, RZ, 0x10, R29 ;  /* 0x00000010ff337819 */ /* 0x000fe2000001161d */
[----:B------:R-:W-:Y:S01]  /*12e20*/  HADD2.F32 R54, -RZ, R54.H0_H0 ;  /* 0x20000036ff367230 */ /* 0x000fe20000004100 */
[----:B------:R-:W-:-:S02]  /*12e30*/  SHF.R.U64 R57, R38, 0x10, R39 ;  /* 0x0000001026397819 */ /* 0x000fc40000001227 */
[----:B------:R-:W-:Y:S02]  /*12e40*/  SHF.R.U32.HI R55, RZ, 0x10, R39 ;  /* 0x00000010ff377819 */ /* 0x000fe40000011627 */
[--C-:B------:R-:W-:Y:S02]  /*12e50*/  SHF.R.U32.HI R61, RZ, 0x10, R31.reuse ;  /* 0x00000010ff3d7819 */ /* 0x100fe4000001161f */
[----:B------:R-:W-:Y:S02]  /*12e60*/  SHF.R.U64 R62, R30, 0x10, R31 ;  /* 0x000000101e3e7819 */ /* 0x000fe4000000121f */
[----:B--2---:R-:W-:Y:S02]  /*12e70*/  R2UR UR4, R40 ;  /* 0x00000000280472ca */ /* 0x004fe400000e0000 */
[----:B------:R-:W-:-:S04]  /*12e80*/  LEA.HI R40, R0, R237, RZ, 0x1d ;  /* 0x000000ed00287211 */ /* 0x000fc800078fe8ff */
[----:B------:R-:W-:Y:S01]  /*12e90*/  SHF.R.S32.HI R41, RZ, 0x1f, R40 ;  /* 0x0000001fff297819 */ /* 0x000fe20000011428 */
[----:B------:R-:W-:-:S03]  /*12ea0*/  IMAD.SHL.U32 R42, R40, 0x8, RZ ;  /* 0x00000008282a7824 */ /* 0x000fc600078e00ff */
        /* <DEDUP_REMOVED lines=24> */
[----:B------:R-:W-:Y:S01]  /*13030*/  FMUL.FTZ R29, R36, R95 ;  /* 0x0000005f241d7220 */ /* 0x000fe20000410000 */
[----:B------:R-:W-:-:S02]  /*13040*/  HADD2.F32 R50, -RZ, R51.H0_H0 ;  /* 0x20000033ff327230 */ /* 0x000fc40000004100 */
[-C--:B------:R-:W-:Y:S01]  /*13050*/  FMUL.FTZ R36, R36, R97.reuse ;  /* 0x0000006124247220 */ /* 0x080fe20000410000 */
[----:B------:R-:W-:Y:S02]  /*13060*/  HADD2.F32 R39, -RZ, R47.H0_H0 ;  /* 0x2000002fff277230 */ /* 0x000fe40000004100 */
[----:B------:R-:W-:Y:S01]  /*13070*/  FFMA.FTZ R97, R28, R97, -R29 ;  /* 0x000000611c617223 */ /* 0x000fe2000001081d */
[C---:B------:R-:W-:Y:S01]  /*13080*/  FMUL.FTZ R60, R45.reuse, R54 ;  /* 0x000000362d3c7220 */ /* 0x040fe20000410000 */
[----:B------:R-:W-:Y:S02]  /*13090*/  HADD2.F32 R29, -RZ, R98.H0_H0 ;  /* 0x20000062ff1d7230 */ /* 0x000fe40000004100 */
[-C--:B------:R-:W-:Y:S01]  /*130a0*/  FMUL.FTZ R52, R45, R50.reuse ;  /* 0x000000322d347220 */ /* 0x080fe20000410000 */
[----:B------:R-:W-:Y:S02]  /*130b0*/  HADD2.F32 R96, -RZ, R96.H1_H1 ;  /* 0x30000060ff607230 */ /* 0x000fe40000004100 */
[----:B------:R-:W-:Y:S01]  /*130c0*/  FFMA.FTZ R45, R41, R50, -R60 ;  /* 0x00000032292d7223 */ /* 0x000fe2000001083c */
[----:B------:R-:W-:-:S02]  /*130d0*/  HADD2.F32 R38, -RZ, R46.H0_H0 ;  /* 0x2000002eff267230 */ /* 0x000fc40000004100 */
[----:B------:R-:W-:Y:S01]  /*130e0*/  FFMA.FTZ R51, R41, R54, R52 ;  /* 0x0000003629337223 */ /* 0x000fe20000010034 */
[----:B------:R-:W-:Y:S02]  /*130f0*/  HADD2.F32 R98, -RZ, R98.H1_H1 ;  /* 0x30000062ff627230 */ /* 0x000fe40000004100 */
[----:B------:R-:W-:Y:S01]  /*13100*/  FFMA.FTZ R95, R28, R95, R36 ;  /* 0x0000005f1c5f7223 */ /* 0x000fe20000010024 */
[C---:B------:R-:W-:Y:S01]  /*13110*/  FMUL.FTZ R50, R39.reuse, R96 ;  /* 0x0000006027327220 */ /* 0x040fe20000410000 */
[----:B------:R-:W-:Y:S02]  /*13120*/  HADD2.F32 R47, -RZ, R47.H1_H1 ;  /* 0x3000002fff2f7230 */ /* 0x000fe40000004100 */
[C---:B------:R-:W-:Y:S01]  /*13130*/  FMUL.FTZ R41, R38.reuse, R37 ;  /* 0x0000002526297220 */ /* 0x040fe20000410000 */
[----:B------:R-:W-:Y:S01]  /*13140*/  FMUL.FTZ R53, R38, R29 ;  /* 0x0000001d26357220 */ /* 0x000fe20000410000 */
[----:B------:R-:W-:Y:S02]  /*13150*/  HADD2.F32 R36, -RZ, R55.H0_H0 ;  /* 0x20000037ff247230 */ /* 0x000fe40000004100 */
[----:B------:R-:W-:Y:S01]  /*13160*/  FMUL.FTZ R39, R39, R98 ;  /* 0x0000006227277220 */ /* 0x000fe20000410000 */
[----:B------:R-:W-:-:S02]  /*13170*/  HADD2.F32 R28, -RZ, R61.H0_H0 ;  /* 0x2000003dff1c7230 */ /* 0x000fc40000004100 */
[C---:B------:R-:W-:Y:S01]  /*13180*/  FFMA.FTZ R38, R30.reuse, R29, -R41 ;  /* 0x0000001d1e267223 */ /* 0x040fe20000010829 */
[----:B------:R-:W-:Y:S01]  /*13190*/  FFMA.FTZ R53, R30, R37, R53 ;  /* 0x000000251e357223 */ /* 0x000fe20000010035 */
[----:B------:R-:W-:Y:S01]  /*131a0*/  FFMA.FTZ R96, R31, R96, R39 ;  /* 0x000000601f607223 */ /* 0x000fe20000010027 */
[----:B------:R-:W-:Y:S02]  /*131b0*/  HADD2.F32 R44, -RZ, R44.H1_H1 ;  /* 0x3000002cff2c7230 */ /* 0x000fe40000004100 */
[----:B------:R-:W-:Y:S01]  /*131c0*/  FMUL.FTZ R30, R47, R36 ;  /* 0x000000242f1e7220 */ /* 0x000fe20000410000 */
[----:B------:R-:W-:Y:S02]  /*131d0*/  HADD2.F32 R46, -RZ, R46.H1_H1 ;  /* 0x3000002eff2e7230 */ /* 0x000fe40000004100 */
[----:B------:R-:W-:Y:S01]  /*131e0*/  FFMA.FTZ R50, R31, R98, -R50 ;  /* 0x000000621f327223 */ /* 0x000fe20000010832 */
        /* <DEDUP_REMOVED lines=27> */
.L_x_3065:
[----:B------:R-:W-:Y:S05]  /*133a0*/  BSYNC B2 ;  /* 0x0000000000027941 */ /* 0x000fea0003800000 */
.L_x_3064:
        /* <DEDUP_REMOVED lines=24> */
[----:B---3--:R-:W1:Y:S02]  /*13530*/  LDS.128 R28, [R54] ;  /* 0x00000000361c7984 */ /* 0x008e640000000c00 */
        /* <DEDUP_REMOVED lines=72> */
.L_x_3063:
[----:B------:R-:W-:Y:S05]  /*139c0*/  BSYNC B1 ;  /* 0x0000000000017941 */ /* 0x000fea0003800000 */
.L_x_3062:
[----:B--2---:R-:W-:-:S05]  /*139d0*/  VIADD R0, R212, 0x60 ;  /* 0x00000060d4007836 */ /* 0x004fca0000000000 */
[----:B------:R-:W-:-:S13]  /*139e0*/  ISETP.GE.AND P0, PT, R0, R3, PT ;  /* 0x000000030000720c */ /* 0x000fda0003f06270 */
[----:B------:R-:W-:Y:S05]  /*139f0*/  @P0 BRA `(.L_x_3033) ;  /* 0x0000000c00380947 */ /* 0x000fea0003800000 */
[----:B-1----:R1:W5:Y:S01]  /*13a00*/  LDL R45, [R1+0x70] ;  /* 0x00007000012d7983 */ /* 0x0023620000100800 */
[----:B------:R-:W2:Y:S01]  /*13a10*/  LDC R46, c[0x0][0x3f4] ;  /* 0x0000fd00ff2e7b82 */ /* 0x000ea20000000800 */
        /* <DEDUP_REMOVED lines=13> */
[--C-:B------:R-:W-:Y:S01]  /*13af0*/  HADD2.F32 R33, -RZ, R91.reuse.H1_H1 ;  /* 0x3000005bff217230 */ /* 0x100fe20000004100 */
[----:B------:R-:W-:Y:S01]  /*13b00*/  SHF.R.U32.HI R32, RZ, 0x10, R5 ;  /* 0x00000010ff207819 */ /* 0x000fe20000011605 */
[----:B------:R-:W-:Y:S01]  /*13b10*/  HADD2.F32 R91, -RZ, R91.H0_H0 ;  /* 0x2000005bff5b7230 */ /* 0x000fe20000004100 */
[----:B------:R-:W-:Y:S01]  /*13b20*/  SHF.R.S32.HI R25, RZ, 0x1f, R0 ;  /* 0x0000001fff197819 */ /* 0x000fe20000011400 */
[----:B------:R-:W-:Y:S01]  /*13b30*/  IMAD.SHL.U32 R3, R0, 0x8, RZ ;  /* 0x0000000800037824 */ /* 0x000fe200078e00ff */
[----:B------:R-:W-:Y:S01]  /*13b40*/  SHF.R.U64 R44, R12, 0x10, R13 ;  /* 0x000000100c2c7819 */ /* 0x000fe2000000120d */
[----:B------:R-:W-:Y:S01]  /*13b50*/  HADD2.F32 R32, -RZ, R32.H0_H0 ;  /* 0x20000020ff207230 */ /* 0x000fe20000004100 */
[----:B------:R-:W-:Y:S02]  /*13b60*/  LEA.HI R25, R25, R0, RZ, 0x3 ;  /* 0x0000000019197211 */ /* 0x000fe400078f18ff */
[----:B------:R-:W-:-:S02]  /*13b70*/  LOP3.LUT R0, R48, 0x38, R3, 0xf8, !PT ;  /* 0x0000003830007812 */ /* 0x000fc400078ef803 */
[--C-:B------:R-:W-:Y:S01]  /*13b80*/  SHF.R.U64 R43, R14, 0x10, R15.reuse ;  /* 0x000000100e2b7819 */ /* 0x100fe2000000120f */
[----:B------:R-:W-:Y:S01]  /*13b90*/  IMAD.SHL.U32 R25, R25, 0x400, RZ ;  /* 0x0000040019197824 */ /* 0x000fe200078e00ff */
[----:B------:R-:W-:Y:S02]  /*13ba0*/  LOP3.LUT R0, R0, R47, RZ, 0x3c, !PT ;  /* 0x0000002f00007212 */ /* 0x000fe400078e3cff */
[----:B------:R-:W-:Y:S01]  /*13bb0*/  SHF.R.U32.HI R40, RZ, 0x10, R15 ;  /* 0x00000010ff287819 */ /* 0x000fe2000001160f */
[--C-:B------:R-:W-:Y:S01]  /*13bc0*/  HADD2.F32 R15, -RZ, R93.reuse.H1_H1 ;  /* 0x3000005dff0f7230 */ /* 0x100fe20000004100 */
[----:B------:R-:W-:Y:S01]  /*13bd0*/  LOP3.LUT R3, R25, 0x7fffe000, RZ, 0xc0, !PT ;  /* 0x7fffe00019037812 */ /* 0x000fe200078ec0ff */
[----:B------:R-:W-:Y:S01]  /*13be0*/  HADD2.F32 R93, -RZ, R93.H0_H0 ;  /* 0x2000005dff5d7230 */ /* 0x000fe20000004100 */
[----:B------:R-:W-:Y:S02]  /*13bf0*/  SHF.R.U32.HI R34, RZ, 0x10, R13 ;  /* 0x00000010ff227819 */ /* 0x000fe4000001160d */
[----:B-----5:R-:W-:-:S02]  /*13c00*/  IADD3 R3, R0, R3, R45 ;  /* 0x0000000300037210 */ /* 0x020fc40007ffe02d */
[----:B------:R-:W-:Y:S02]  /*13c10*/  SHF.R.U64 R42, R4, 0x10, R5 ;  /* 0x00000010042a7819 */ /* 0x000fe40000001205 */
[----:B------:R-:W-:Y:S02]  /*13c20*/  LEA R3, R3, R16, 0x1 ;  /* 0x0000001003037211 */ /* 0x000fe400078e08ff */
[--C-:B------:R-:W-:Y:S02]  /*13c30*/  SHF.R.U64 R41, R6, 0x10, R7.reuse ;  /* 0x0000001006297819 */ /* 0x100fe40000001207 */
[----:B------:R-:W-:Y:S01]  /*13c40*/  SHF.R.U32.HI R39, RZ, 0x10, R7 ;  /* 0x00000010ff277819 */ /* 0x000fe20000011607 */
[----:B------:R-:W1:Y:S02]  /*13c50*/  LDS.128 R28, [R3+0x14400] ;  /* 0x01440000031c7984 */ /* 0x000e640000000c00 */
[--C-:B-1----:R-:W-:Y:S02]  /*13c60*/  HADD2.F32 R12, -RZ, R29.reuse.H0_H0 ;  /* 0x2000001dff0c7230 */ /* 0x102fe40000004100 */
[----:B------:R-:W-:-:S02]  /*13c70*/  HADD2.F32 R29, -RZ, R29.H1_H1 ;  /* 0x3000001dff1d7230 */ /* 0x000fc40000004100 */
[----:B------:R-:W-:Y:S02]  /*13c80*/  HADD2.F32 R7, -RZ, R28.H0_H0 ;  /* 0x2000001cff077230 */ /* 0x000fe40000004100 */
[C---:B------:R-:W-:Y:S01]  /*13c90*/  FMUL.FTZ R35, R12.reuse, R33 ;  /* 0x000000210c237220 */ /* 0x040fe20000410000 */
[----:B------:R-:W-:Y:S01]  /*13ca0*/  FMUL.FTZ R37, R12, R15 ;  /* 0x0000000f0c257220 */ /* 0x000fe20000410000 */
[----:B------:R-:W-:Y:S02]  /*13cb0*/  HADD2.F32 R12, -RZ, R34.H0_H0 ;  /* 0x20000022ff0c7230 */ /* 0x000fe40000004100 */
[----:B------:R-:W-:Y:S01]  /*13cc0*/  FMUL.FTZ R34, R29, R32 ;  /* 0x000000201d227220 */ /* 0x000fe20000410000 */
[----:B------:R-:W-:Y:S02]  /*13cd0*/  HADD2.F32 R13, -RZ, R30.H0_H0 ;  /* 0x2000001eff0d7230 */ /* 0x000fe40000004100 */
[--C-:B------:R-:W-:Y:S02]  /*13ce0*/  HADD2.F32 R14, -RZ, R31.reuse.H0_H0 ;  /* 0x2000001fff0e7230 */ /* 0x100fe40000004100 */
[----:B------:R-:W-:-:S02]  /*13cf0*/  HADD2.F32 R31, -RZ, R31.H1_H1 ;  /* 0x3000001fff1f7230 */ /* 0x000fc40000004100 */
[----:B------:R-:W-:Y:S02]  /*13d00*/  HADD2.F32 R28, -RZ, R28.H1_H1 ;  /* 0x3000001cff1c7230 */ /* 0x000fe40000004100 */
[----:B------:R-:W-:Y:S01]  /*13d10*/  HADD2.F32 R30, -RZ, R30.H1_H1 ;  /* 0x3000001eff1e7230 */ /* 0x000fe20000004100 */
[----:B--2---:R-:W1:Y:S02]  /*13d20*/  LDS.128 R24, [R49] ;  /* 0x0000000031187984 */ /* 0x004e640000000c00 */
[--C-:B-1----:R-:W-:Y:S02]  /*13d30*/  HADD2.F32 R4, -RZ, R25.reuse.H0_H0 ;  /* 0x20000019ff047230 */ /* 0x102fe40000004100 */
[----:B------:R-:W-:Y:S02]  /*13d40*/  HADD2.F32 R25, -RZ, R25.H1_H1 ;  /* 0x30000019ff197230 */ /* 0x000fe40000004100 */
[----:B------:R-:W-:Y:S02]  /*13d50*/  HADD2.F32 R0, -RZ, R24.H0_H0 ;  /* 0x20000018ff007230 */ /* 0x000fe40000004100 */
[C---:B------:R-:W-:Y:S01]  /*13d60*/  FFMA.FTZ R35, R4.reuse, R15, -R35 ;  /* 0x0000000f04237223 */ /* 0x040fe20000010823 */
[----:B------:R-:W-:Y:S01]  /*13d70*/  FFMA.FTZ R37, R4, R33, R37 ;  /* 0x0000002104257223 */ /* 0x000fe20000010025 */
[-C--:B------:R-:W-:Y:S01]  /*13d80*/  FMUL.FTZ R4, R29, R12.reuse ;  /* 0x0000000c1d047220 */ /* 0x080fe20000410000 */
[----:B------:R-:W-:Y:S01]  /*13d90*/  FFMA.FTZ R36, R25, R12, -R34 ;  /* 0x0000000c19247223 */ /* 0x000fe20000010822 */
[----:B------:R-:W-:Y:S01]  /*13da0*/  FMUL.FTZ R15, R7, R91 ;  /* 0x0000005b070f7220 */ /* 0x000fe20000410000 */
[----:B------:R-:W-:-:S02]  /*13db0*/  HADD2.F32 R12, -RZ, R92.H0_H0 ;  /* 0x2000005cff0c7230 */ /* 0x000fc40000004100 */
[-C--:B------:R-:W-:Y:S01]  /*13dc0*/  FMUL.FTZ R34, R7, R93.reuse ;  /* 0x0000005d07227220 */ /* 0x080fe20000410000 */
[----:B------:R-:W-:Y:S01]  /*13dd0*/  FFMA.FTZ R32, R25, R32, R4 ;  /* 0x0000002019207223 */ /* 0x000fe20000010004 */
[----:B------:R-:W-:Y:S02]  /*13de0*/  HADD2.F32 R5, -RZ, R26.H0_H0 ;  /* 0x2000001aff057230 */ /* 0x000fe40000004100 */
[C---:B------:R-:W-:Y:S01]  /*13df0*/  FFMA.FTZ R93, R0.reuse, R93, -R15 ;  /* 0x0000005d005d7223 */ /* 0x040fe2000001080f */
[--C-:B------:R-:W-:Y:S02]  /*13e00*/  HADD2.F32 R4, -RZ, R94.reuse.H0_H0 ;  /* 0x2000005eff047230 */ /* 0x100fe40000004100 */
[----:B------:R-:W-:Y:S01]  /*13e10*/  FFMA.FTZ R34, R0, R91, R34 ;  /* 0x0000005b00227223 */ /* 0x000fe20000010022 */
[----:B------:R-:W-:Y:S01]  /*13e20*/  FMUL.FTZ R0, R13, R12 ;  /* 0x0000000c0d007220 */ /* 0x000fe20000410000 */
[----:B------:R-:W-:Y:S02]  /*13e30*/  HADD2.F32 R7, -RZ, R94.H1_H1 ;  /* 0x3000005eff077230 */ /* 0x000fe40000004100 */
[----:B------:R-:W-:-:S02]  /*13e40*/  HADD2.F32 R15, -RZ, R92.H1_H1 ;  /* 0x3000005cff0f7230 */ /* 0x000fc40000004100 */
[-C--:B------:R-:W-:Y:S01]  /*13e50*/  FFMA.FTZ R29, R5, R4.reuse, -R0 ;  /* 0x00000004051d7223 */ /* 0x080fe20000010800 */
[----:B------:R-:W-:Y:S02]  /*13e60*/  HADD2.F32 R6, -RZ, R27.H0_H0 ;  /* 0x2000001bff067230 */ /* 0x000fe40000004100 */
[----:B------:R-:W-:Y:S01]  /*13e70*/  FMUL.FTZ R38, R13, R4 ;  /* 0x000000040d267220 */ /* 0x000fe20000410000 */
[----:B------:R-:W-:Y:S02]  /*13e80*/  HADD2.F32 R0, -RZ, R40.H0_H0 ;  /* 0x20000028ff007230 */ /* 0x000fe40000004100 */
[C---:B------:R-:W-:Y:S01]  /*13e90*/  FMUL.FTZ R13, R14.reuse, R15 ;  /* 0x0000000f0e0d7220 */ /* 0x040fe20000410000 */
[----:B------:R-:W-:Y:S02]  /*13ea0*/  HADD2.F32 R4, -RZ, R39.H0_H0 ;  /* 0x20000027ff047230 */ /* 0x000fe40000004100 */
[----:B------:R-:W-:Y:S01]  /*13eb0*/  FMUL.FTZ R40, R14, R7 ;  /* 0x000000070e287220 */ /* 0x000fe20000410000 */
[----:B------:R-:W-:Y:S01]  /*13ec0*/  FFMA.FTZ R14, R5, R12, R38 ;  /* 0x0000000c050e7223 */ /* 0x000fe20000010026 */
[----:B------:R-:W-:-:S02]  /*13ed0*/  HADD2.F32 R27, -RZ, R27.H1_H1 ;  /* 0x3000001bff1b7230 */ /* 0x000fc40000004100 */
[C---:B------:R-:W-:Y:S01]  /*13ee0*/  FFMA.FTZ R12, R6.reuse, R7, -R13 ;  /* 0x00000007060c7223 */ /* 0x040fe2000001080d */
[----:B------:R-:W-:Y:S01]  /*13ef0*/  FFMA.FTZ R40, R6, R15, R40 ;  /* 0x0000000f06287223 */ /* 0x000fe20000010028 */
[C---:B------:R-:W-:Y:S01]  /*13f00*/  FMUL.FTZ R38, R31.reuse, R4 ;  /* 0x000000041f267220 */ /* 0x040fe20000410000 */
[-C--:B------:R-:W-:Y:S01]  /*13f10*/  FMUL.FTZ R6, R31, R0.reuse ;  /* 0x000000001f067220 */ /* 0x080fe20000410000 */
[----:B------:R-:W-:Y:S02]  /*13f20*/  HADD2.F32 R13, -RZ, R42.H0_H0 ;  /* 0x2000002aff0d7230 */ /* 0x000fe40000004100 */
[----:B------:R-:W-:Y:S02]  /*13f30*/  HADD2.F32 R15, -RZ, R41.H0_H0 ;  /* 0x20000029ff0f7230 */ /* 0x000fe40000004100 */
[C---:B------:R-:W-:Y:S01]  /*13f40*/  FFMA.FTZ R31, R27.reuse, R0, -R38 ;  /* 0x000000001b1f7223 */ /* 0x040fe20000010826 */
[----:B------:R-:W-:Y:S02]  /*13f50*/  HADD2.F32 R5, -RZ, R44.H0_H0 ;  /* 0x2000002cff057230 */ /* 0x000fe40000004100 */
[----:B------:R-:W-:Y:S01]  /*13f60*/  FFMA.FTZ R33, R27, R4, R6 ;  /* 0x000000041b217223 */ /* 0x000fe20000010006 */
[----:B------:R-:W-:-:S02]  /*13f70*/  HADD2.F32 R7, -RZ, R43.H0_H0 ;  /* 0x2000002bff077230 */ /* 0x000fc40000004100 */
[----:B------:R-:W-:Y:S01]  /*13f80*/  FMUL.FTZ R25, R28, R13 ;  /* 0x0000000d1c197220 */ /* 0x000fe20000410000 */
[----:B------:R-:W-:Y:S02]  /*13f90*/  HADD2.F32 R24, -RZ, R24.H1_H1 ;  /* 0x30000018ff187230 */ /* 0x000fe40000004100 */
        /* <DEDUP_REMOVED lines=18> */
.L_x_3067:
[----:B------:R-:W-:Y:S05]  /*140c0*/  BSYNC B1 ;  /* 0x0000000000017941 */ /* 0x000fea0003800000 */
.L_x_3066:
[----:B------:R-:W-:Y:S05]  /*140d0*/  @P1 BRA `(.L_x_3033) ;  /* 0x0000000400801947 */ /* 0x000fea0003800000 */
[----:B------:R-:W2:Y:S04]  /*140e0*/  LDL R0, [R1+0x60] ;  /* 0x0000600001007983 */ /* 0x000ea80000100800 */
[----:B------:R-:W3:Y:S01]  /*140f0*/  LDL R39, [R1+0x78] ;  /* 0x0000780001277983 */ /* 0x000ee20000100800 */
[----:B------:R-:W-:Y:S01]  /*14100*/  SHF.R.U32.HI R28, RZ, 0x10, R9 ;  /* 0x00000010ff1c7819 */ /* 0x000fe20000011609 */
[--C-:B------:R-:W-:Y:S01]  /*14110*/  HADD2.F32 R27, -RZ, R85.reuse.H1_H1 ;  /* 0x30000055ff1b7230 */ /* 0x100fe20000004100 */
[--C-:B------:R-:W-:Y:S01]  /*14120*/  SHF.R.U64 R38, R72, 0x10, R73.reuse ;  /* 0x0000001048267819 */ /* 0x100fe20000001249 */
[----:B------:R-:W-:Y:S01]  /*14130*/  HADD2.F32 R29, -RZ, R20.H1_H1 ;  /* 0x30000014ff1d7230 */ /* 0x000fe20000004100 */
[----:B------:R-:W-:Y:S01]  /*14140*/  SHF.R.U32.HI R72, RZ, 0x10, R73 ;  /* 0x00000010ff487819 */ /* 0x000fe20000011649 */
[----:B------:R-:W-:Y:S01]  /*14150*/  HADD2.F32 R28, -RZ, R28.H0_H0 ;  /* 0x2000001cff1c7230 */ /* 0x000fe20000004100 */
[----:B------:R-:W-:Y:S01]  /*14160*/  SHF.R.U64 R36, R8, 0x10, R9 ;  /* 0x0000001008247819 */ /* 0x000fe20000001209 */
[----:B------:R-:W-:Y:S01]  /*14170*/  HADD2.F32 R20, -RZ, R20.H0_H0 ;  /* 0x20000014ff147230 */ /* 0x000fe20000004100 */
[--C-:B------:R-:W-:Y:S01]  /*14180*/  SHF.R.U64 R35, R10, 0x10, R11.reuse ;  /* 0x000000100a237819 */ /* 0x100fe2000000120b */
[----:B------:R-:W-:Y:S01]  /*14190*/  HADD2.F32 R85, -RZ, R85.H0_H0 ;  /* 0x20000055ff557230 */ /* 0x000fe20000004100 */
[----:B------:R-:W-:-:S02]  /*141a0*/  SHF.R.U32.HI R34, RZ, 0x10, R11 ;  /* 0x00000010ff227819 */ /* 0x000fc4000001160b */
[--C-:B------:R-:W-:Y:S02]  /*141b0*/  SHF.R.U64 R37, R74, 0x10, R75.reuse ;  /* 0x000000104a257819 */ /* 0x100fe4000000124b */
[----:B------:R-:W-:Y:S02]  /*141c0*/  SHF.R.U32.HI R74, RZ, 0x10, R75 ;  /* 0x00000010ff4a7819 */ /* 0x000fe4000001164b */
[----:B--2---:R-:W-:-:S04]  /*141d0*/  LEA.HI R46, R46, R0, RZ, 0x1d ;  /* 0x000000002e2e7211 */ /* 0x004fc800078fe8ff */
[----:B-1----:R-:W-:Y:S01]  /*141e0*/  SHF.R.S32.HI R3, RZ, 0x1f, R46 ;  /* 0x0000001fff037819 */ /* 0x002fe2000001142e */
[----:B------:R-:W-:Y:S01]  /*141f0*/  IMAD.SHL.U32 R0, R46, 0x8, RZ ;  /* 0x000000082e007824 */ /* 0x000fe200078e00ff */
[----:B---3--:R-:W1:Y:S02]  /*14200*/  LDS.128 R4, [R39] ;  /* 0x0000000027047984 */ /* 0x008e640000000c00 */
[----:B------:R-:W-:Y:S02]  /*14210*/  LEA.HI R3, R3, R46, RZ, 0x3 ;  /* 0x0000002e03037211 */ /* 0x000fe400078f18ff */
[----:B------:R-:W-:-:S03]  /*14220*/  LOP3.LUT R0, R48, 0x38, R0, 0xf8, !PT ;  /* 0x0000003830007812 */ /* 0x000fc600078ef800 */
[----:B------:R-:W-:Y:S01]  /*14230*/  IMAD.SHL.U32 R3, R3, 0x400, RZ ;  /* 0x0000040003037824 */ /* 0x000fe200078e00ff */
[----:B------:R-:W-:-:S04]  /*14240*/  LOP3.LUT R0, R0, R47, RZ, 0x3c, !PT ;  /* 0x0000002f00007212 */ /* 0x000fc800078e3cff */
[----:B------:R-:W-:-:S04]  /*14250*/  LOP3.LUT R3, R3, 0x7fffe000, RZ, 0xc0, !PT ;  /* 0x7fffe00003037812 */ /* 0x000fc800078ec0ff */
[----:B-----5:R-:W-:-:S05]  /*14260*/  IADD3 R3, R0, R3, R45 ;  /* 0x0000000300037210 */ /* 0x020fca0007ffe02d */
        /* <DEDUP_REMOVED lines=8> */
[----:B------:R-:W-:Y:S02]  /*142f0*/  HADD2.F32 R4, -RZ, R4.H1_H1 ;  /* 0x30000004ff047230 */ /* 0x000fe40000004100 */
[----:B------:R-:W-:Y:S02]  /*14300*/  HADD2.F32 R6, -RZ, R6.H1_H1 ;  /* 0x30000006ff067230 */ /* 0x000fe40000004100 */
[--C-:B--2---:R-:W-:Y:S02]  /*14310*/  HADD2.F32 R24, -RZ, R13.reuse.H0_H0 ;  /* 0x2000000dff187230 */ /* 0x104fe40000004100 */
[----:B------:R-:W-:Y:S02]  /*14320*/  HADD2.F32 R13, -RZ, R13.H1_H1 ;  /* 0x3000000dff0d7230 */ /* 0x000fe40000004100 */
[----:B------:R-:W-:Y:S02]  /*14330*/  HADD2.F32 R11, -RZ, R12.H0_H0 ;  /* 0x2000000cff0b7230 */ /* 0x000fe40000004100 */
[C---:B------:R-:W-:Y:S01]  /*14340*/  FMUL.FTZ R31, R24.reuse, R29 ;  /* 0x0000001d181f7220 */ /* 0x040fe20000410000 */
[----:B------:R-:W-:Y:S01]  /*14350*/  FMUL.FTZ R33, R24, R27 ;  /* 0x0000001b18217220 */ /* 0x000fe20000410000 */
[----:B------:R-:W-:-:S02]  /*14360*/  HADD2.F32 R24, -RZ, R72.H0_H0 ;  /* 0x20000048ff187230 */ /* 0x000fc40000004100 */
[C---:B------:R-:W-:Y:S01]  /*14370*/  FMUL.FTZ R30, R13.reuse, R28 ;  /* 0x0000001c0d1e7220 */ /* 0x040fe20000410000 */
[C---:B------:R-:W-:Y:S01]  /*14380*/  FFMA.FTZ R31, R8.reuse, R27, -R31 ;  /* 0x0000001b081f7223 */ /* 0x040fe2000001081f */
[----:B------:R-:W-:Y:S01]  /*14390*/  FFMA.FTZ R33, R8, R29, R33 ;  /* 0x0000001d08217223 */ /* 0x000fe20000010021 */
[----:B------:R-:W-:Y:S02]  /*143a0*/  HADD2.F32 R25, -RZ, R14.H0_H0 ;  /* 0x2000000eff197230 */ /* 0x000fe40000004100 */
[-C--:B------:R-:W-:Y:S01]  /*143b0*/  FMUL.FTZ R8, R13, R24.reuse ;  /* 0x000000180d087220 */ /* 0x080fe20000410000 */
[----:B------:R-:W-:Y:S01]  /*143c0*/  FFMA.FTZ R30, R5, R24, -R30 ;  /* 0x00000018051e7223 */ /* 0x000fe2000001081e */
[C---:B------:R-:W-:Y:S01]  /*143d0*/  FMUL.FTZ R13, R11.reuse, R20 ;  /* 0x000000140b0d7220 */ /* 0x040fe20000410000 */
[----:B------:R-:W-:Y:S02]  /*143e0*/  HADD2.F32 R24, -RZ, R21.H0_H0 ;  /* 0x20000015ff187230 */ /* 0x000fe40000004100 */
[----:B------:R-:W-:Y:S01]  /*143f0*/  FMUL.FTZ R11, R11, R85 ;  /* 0x000000550b0b7220 */ /* 0x000fe20000410000 */
[----:B------:R-:W-:Y:S01]  /*14400*/  FFMA.FTZ R28, R5, R28, R8 ;  /* 0x0000001c051c7223 */ /* 0x000fe20000010008 */
[----:B------:R-:W-:-:S02]  /*14410*/  HADD2.F32 R8, -RZ, R86.H0_H0 ;  /* 0x20000056ff087230 */ /* 0x000fc40000004100 */
[C---:B------:R-:W-:Y:S01]  /*14420*/  FFMA.FTZ R85, R0.reuse, R85, -R13 ;  /* 0x0000005500557223 */ /* 0x040fe2000001080d */
[----:B------:R-:W-:Y:S02]  /*14430*/  HADD2.F32 R26, -RZ, R15.H0_H0 ;  /* 0x2000000fff1a7230 */ /* 0x000fe40000004100 */
[----:B------:R-:W-:Y:S01]  /*14440*/  FFMA.FTZ R20, R0, R20, R11 ;  /* 0x0000001400147223 */ /* 0x000fe2000001000b */
[----:B------:R-:W-:Y:S02]  /*14450*/  HADD2.F32 R21, -RZ, R21.H1_H1 ;  /* 0x30000015ff157230 */ /* 0x000fe40000004100 */
[C---:B------:R-:W-:Y:S01]  /*14460*/  FMUL.FTZ R0, R25.reuse, R24 ;  /* 0x0000001819007220 */ /* 0x040fe20000410000 */
[----:B------:R-:W-:Y:S02]  /*14470*/  HADD2.F32 R5, -RZ, R86.H1_H1 ;  /* 0x30000056ff057230 */ /* 0x000fe40000004100 */
[----:B------:R-:W-:Y:S01]  /*14480*/  FMUL.FTZ R32, R25, R8 ;  /* 0x0000000819207220 */ /* 0x000fe20000410000 */
[----:B------:R-:W-:-:S02]  /*14490*/  HADD2.F32 R15, -RZ, R15.H1_H1 ;  /* 0x3000000fff0f7230 */ /* 0x000fc40000004100 */
[C---:B------:R-:W-:Y:S01]  /*144a0*/  FFMA.FTZ R25, R9.reuse, R8, -R0 ;  /* 0x0000000809197223 */ /* 0x040fe20000010800 */
[C---:B------:R-:W-:Y:S01]  /*144b0*/  FMUL.FTZ R11, R26.reuse, R21 ;  /* 0x000000151a0b7220 */ /* 0x040fe20000410000 */
[----:B------:R-:W-:Y:S02]  /*144c0*/  HADD2.F32 R8, -RZ, R34.H0_H0 ;  /* 0x20000022ff087230 */ /* 0x000fe40000004100 */
[-C--:B------:R-:W-:Y:S01]  /*144d0*/  FMUL.FTZ R26, R26, R5.reuse ;  /* 0x000000051a1a7220 */ /* 0x080fe20000410000 */
[----:B------:R-:W-:Y:S02]  /*144e0*/  HADD2.F32 R0, -RZ, R74.H0_H0 ;  /* 0x2000004aff007230 */ /* 0x000fe40000004100 */
        /* <DEDUP_REMOVED lines=15> */
[-C--:B------:R-:W-:Y:S01]  /*145e0*/  FMUL.FTZ R12, R12, R5.reuse ;  /* 0x000000050c0c7220 */ /* 0x080fe20000410000 */
[----:B------:R-:W-:Y:S01]  /*145f0*/  FFMA.FTZ R0, R4, R5, -R7 ;  /* 0x0000000504007223 */ /* 0x000fe20000010807 */
[-C--:B------:R-:W-:Y:S01]  /*14600*/  FMUL.FTZ R14, R14, R9.reuse ;  /* 0x000000090e0e7220 */ /* 0x080fe20000410000 */
[----:B------:R-:W-:Y:S01]  /*14610*/  FFMA.FTZ R10, R6, R9, -R21 ;  /* 0x00000009060a7223 */ /* 0x000fe20000010815 */
[----:B------:R-:W-:Y:S01]  /*14620*/  FFMA.FTZ R15, R4, R11, R12 ;  /* 0x0000000b040f7223 */ /* 0x000fe2000001000c */
[----:B------:R-:W-:Y:S01]  /*14630*/  F2FP.F16.F32.PACK_AB R7, R27, R24 ;  /* 0x000000181b07723e */ /* 0x000fe200000000ff */
        /* <DEDUP_REMOVED lines=10> */
.L_x_3033:
[----:B------:R-:W-:Y:S05]  /*146e0*/  BSYNC B0 ;  /* 0x0000000000007941 */ /* 0x000fea0003800000 */
.L_x_2993:
        /* <DEDUP_REMOVED lines=8> */
.L_x_2991:
[----:B-1234-:R-:W2:Y:S02]  /*14770*/  LDL R0, [R1+0x5c] ;  /* 0x00005c0001007983 */ /* 0x01eea40000100800 */
[----:B--2---:R-:W-:-:S13]  /*14780*/  R2UR UR4, R0 ;  /* 0x00000000000472ca */ /* 0x004fda00000e0000 */
[----:B------:R-:W-:-:S05]  /*14790*/  IMAD.U32 R0, RZ, RZ, UR4 ;  /* 0x00000004ff007e24 */ /* 0x000fca000f8e00ff */
[----:B------:R-:W-:-:S13]  /*147a0*/  ISETP.NE.AND P0, PT, R0, 0x3, PT ;  /* 0x000000030000780c */ /* 0x000fda0003f05270 */
[----:B------:R-:W-:Y:S05]  /*147b0*/  @!P0 BRA `(.L_x_3068) ;  /* 0x0000000000048947 */ /* 0x000fea0003800000 */
[----:B------:R-:W-:Y:S01]  /*147c0*/  BPT.TRAP 0x1 ;  /* 0x000000040000795c */ /* 0x000fe20000300000 */
.L_x_3068:
[----:B------:R-:W-:Y:S02]  /*147d0*/  LEA R0, R217, R16, 0x3 ;  /* 0x00000010d9007211 */ /* 0x000fe400078e18ff */
[----:B0-----:R-:W-:-:S04]  /*147e0*/  SHF.L.U32 R3, R218, 0x1f, RZ ;  /* 0x0000001fda037819 */ /* 0x001fc800000006ff */
[----:B------:R0:W1:Y:S01]  /*147f0*/  SYNCS.PHASECHK.TRANS64.TRYWAIT P2, [R0+URZ+0x38830], R3 ;  /* 0x03883003000075a7 */ /* 0x000062000804017f */
[----:B------:R-:W-:Y:S05]  /*14800*/  @!P0 BRA `(.L_x_3069) ;  /* 0x0000000000048947 */ /* 0x000fea0003800000 */
[----:B------:R-:W-:Y:S01]  /*14810*/  BPT.TRAP 0x1 ;  /* 0x000000040000795c */ /* 0x000fe20000300000 */
.L_x_3069:
[----:B------:R-:W2:Y:S02]  /*14820*/  S2R R4, SR_TID.X ;  /* 0x0000000000047919 */ /* 0x000ea40000002100 */
[----:B--2---:R-:W-:-:S04]  /*14830*/  LOP3.LUT R4, R4, 0x7f, RZ, 0xc0, !PT ;  /* 0x0000007f04047812 */ /* 0x004fc800078ec0ff */
[----:B------:R-:W-:Y:S01]  /*14840*/  ISETP.NE.AND P1, PT, R4, RZ, PT ;  /* 0x000000ff0400720c */ /* 0x000fe20003f25270 */
[----:B-1----:R-:W-:-:S12]  /*14850*/  @P2 BRA `(.L_x_3070) ;  /* 0x0000000000082947 */ /* 0x002fd80003800000 */
[----:B------:R-:W1:Y:S02]  /*14860*/  SYNCS.PHASECHK.TRANS64.TRYWAIT P2, [R0+URZ+0x38830], R3 ;  /* 0x03883003000075a7 */ /* 0x000e64000804017f */
[----:B-1----:R-:W-:Y:S05]  /*14870*/  @!P2 BRA `(.L_x_3071) ;  /* 0x000001c4001ca947 */ /* 0x002fea0003800000 */
.L_x_3070:
[----:B------:R-:W-:Y:S05]  /*14880*/  WARPSYNC.ALL ;  /* 0x0000000000007948 */ /* 0x000fea0003800000 */
[----:B01----:R-:W-:Y:S01]  /*14890*/  VIADD R3, R16, 0x24400 ;  /* 0x0002440010037836 */ /* 0x003fe20000000000 */
[----:B------:R-:W-:Y:S01]  /*148a0*/  R2UR UR12, R84 ;  /* 0x00000000540c72ca */ /* 0x000fe200000e0000 */
[----:B------:R-:W-:Y:S01]  /*148b0*/  IMAD.MOV.U32 R5, RZ, RZ, 0x40000040 ;  /* 0x40000040ff057424 */ /* 0x000fe200078e00ff */
[----:B------:R-:W-:Y:S01]  /*148c0*/  WARPGROUP.ARRIVE ;  /* 0x00000000000079c5 */ /* 0x000fe20000000000 */
[----:B------:R-:W-:Y:S01]  /*148d0*/  UMOV UR9, 0x40000040 ;  /* 0x4000004000097882 */ /* 0x000fe20000000000 */
[----:B------:R-:W-:Y:S01]  /*148e0*/  SHF.R.U32.HI R3, RZ, 0x4, R3 ;  /* 0x00000004ff037819 */ /* 0x000fe20000011603 */
[----:B------:R-:W-:Y:S01]  /*148f0*/  IMAD.MOV.U32 R7, RZ, RZ, 0x40000040 ;  /* 0x40000040ff077424 */ /* 0x000fe200078e00ff */
[----:B------:R-:W-:Y:S01]  /*14900*/  R2UR UR11, R5 ;  /* 0x00000000050b72ca */ /* 0x000fe200000e0000 */
[----:B------:R-:W-:Y:S01]  /*14910*/  UMOV UR5, UR9 ;  /* 0x0000000900057c82 */ /* 0x000fe20008000000 */
[----:B------:R-:W-:Y:S01]  /*14920*/  LOP3.LUT R3, R3, 0x3fff, RZ, 0xc0, !PT ;  /* 0x00003fff03037812 */ /* 0x000fe200078ec0ff */
[----:B------:R-:W-:Y:S01]  /*14930*/  IMAD.MOV.U32 R9, RZ, RZ, 0x40000040 ;  /* 0x40000040ff097424 */ /* 0x000fe200078e00ff */
[----:B------:R-:W-:Y:S01]  /*14940*/  R2UR UR7, R7 ;  /* 0x00000000070772ca */ /* 0x000fe200000e0000 */
[----:B------:R-:W-:Y:S01]  /*14950*/  IMAD.MOV.U32 R7, RZ, RZ, 0x40000040 ;  /* 0x40000040ff077424 */ /* 0x000fe200078e00ff */
[----:B------:R-:W-:Y:S01]  /*14960*/  LOP3.LUT R222, R3, 0x10000, RZ, 0xfc, !PT ;  /* 0x0001000003de7812 */ /* 0x000fe200078efcff */
[----:B------:R-:W-:Y:S01]  /*14970*/  ULOP3.LUT UR12, UR12, 0x10000, URZ, 0xfc, !UPT ;  /* 0x000100000c0c7892 */ /* 0x000fe2000f8efc3f */
[----:B------:R-:W-:Y:S01]  /*14980*/  IMAD.U32 R13, RZ, RZ, UR9 ;  /* 0x00000009ff0d7e24 */ /* 0x000fe2000f8e00ff */
[----:B------:R-:W-:Y:S01]  /*14990*/  UMOV UR17, 0x40000040 ;  /* 0x4000004000117882 */ /* 0x000fe20000000000 */
[----:B------:R-:W-:Y:S01]  /*149a0*/  UMOV UR57, 0x40000040 ;  /* 0x4000004000397882 */ /* 0x000fe20000000000 */
[----:B------:R-:W-:Y:S01]  /*149b0*/  IMAD R4, R217, 0xa00, R222 ;  /* 0x00000a00d9047824 */ /* 0x000fe200078e02de */
[----:B------:R-:W-:Y:S01]  /*149c0*/  UIADD3 UR56, UR12, 0x804, URZ ;  /* 0x000008040c387890 */ /* 0x000fe2000fffe03f */
[----:B------:R-:W-:Y:S01]  /*149d0*/  IMAD.MOV.U32 R11, RZ, RZ, 0x40000040 ;  /* 0x40000040ff0b7424 */ /* 0x000fe200078e00ff */
[----:B------:R-:W-:Y:S01]  /*149e0*/  UMOV UR8, UR12 ;  /* 0x0000000c00087c82 */ /* 0x000fe20008000000 */
[C---:B------:R-:W-:Y:S01]  /*149f0*/  VIADD R6, R4.reuse, 0x80 ;  /* 0x0000008004067836 */ /* 0x040fe20000000000 */
[C---:B------:R-:W-:Y:S01]  /*14a00*/  R2UR UR10, R4.reuse ;  /* 0x00000000040a72ca */ /* 0x040fe200000e0000 */
[----:B------:R-:W-:Y:S01]  /*14a10*/  UMOV UR4, UR8 ;  /* 0x0000000800047c82 */ /* 0x000fe20008000000 */
[----:B------:R-:W-:Y:S01]  /*14a20*/  IADD3 R8, R4, 0x200, RZ ;  /* 0x0000020004087810 */ /* 0x000fe20007ffe0ff */
[----:B------:R-:W-:Y:S01]  /*14a30*/  UIADD3 UR52, UR12, 0x806, URZ ;  /* 0x000008060c347890 */ /* 0x000fe2000fffe03f */
[----:B------:R-:W-:Y:S01]  /*14a40*/  R2UR UR6, R6 ;  /* 0x00000000060672ca */ /* 0x000fe200000e0000 */
[C---:B------:R-:W-:Y:S01]  /*14a50*/  VIADD R6, R4.reuse, 0x100 ;  /* 0x0000010004067836 */ /* 0x040fe20000000000 */
[----:B------:R-:W-:Y:S01]  /*14a60*/  MOV R12, UR8 ;  /* 0x00000008000c7c02 */ /* 0x000fe20008000f00 */
[----:B------:R-:W-:Y:S01]  /*14a70*/  UMOV UR53, 0x40000040 ;  /* 0x4000004000357882 */ /* 0x000fe20000000000 */
[----:B------:R-:W-:Y:S01]  /*14a80*/  UIADD3 UR48, UR12, 0xc00, URZ ;  /* 0x00000c000c307890 */ /* 0x000fe2000fffe03f */
[----:B------:R-:W-:Y:S01]  /*14a90*/  IADD3 R10, R4, 0x786, RZ ;  /* 0x00000786040a7810 */ /* 0x000fe20007ffe0ff */
[----:B------:R-:W-:Y:S01]  /*14aa0*/  UMOV UR49, 0x40000040 ;  /* 0x4000004000317882 */ /* 0x000fe20000000000 */
[----:B------:R0:W-:Y:S01]  /*14ab0*/  STL.64 [R1+0x50], R12 ;  /* 0x0000500c01007387 */ /* 0x0001e20000100a00 */
[----:B------:R-:W-:Y:S01]  /*14ac0*/  UIADD3 UR44, UR12, 0xc02, URZ ;  /* 0x00000c020c2c7890 */ /* 0x000fe2000fffe03f */
[----:B------:R-:W-:Y:S01]  /*14ad0*/  HGMMA.64x16x16.F32 R56, gdesc[UR8], RZ, !UPT, gsb0 ;  /* 0x00200000083879f0 */ /* 0x000fe2000c0008ff */
[----:B------:R-:W-:Y:S01]  /*14ae0*/  R2UR UR10, R8 ;  /* 0x00000000080a72ca */ /* 0x000fe200000e0000 */
[----:B------:R-:W-:Y:S01]  /*14af0*/  VIADD R8, R4, 0x202 ;  /* 0x0000020204087836 */ /* 0x000fe20000000000 */
[----:B------:R-:W-:Y:S01]  /*14b00*/  R2UR UR11, R9 ;  /* 0x00000000090b72ca */ /* 0x000fe200000e0000 */
[----:B------:R-:W-:Y:S01]  /*14b10*/  UMOV UR45, 0x40000040 ;  /* 0x40000040002d7882 */ /* 0x000fe20000000000 */
[----:B------:R-:W-:Y:S01]  /*14b20*/  MOV R9, 0x40000040 ;  /* 0x4000004000097802 */ /* 0x000fe20000000f00 */
[----:B------:R-:W-:Y:S01]  /*14b30*/  UIADD3 UR40, UR12, 0xc04, URZ ;  /* 0x00000c040c287890 */ /* 0x000fe2000fffe03f */
[----:B------:R-:W-:Y:S01]  /*14b40*/  R2UR UR38, R10 ;  /* 0x000000000a2672ca */ /* 0x000fe200000e0000 */
[----:B------:R-:W-:Y:S01]  /*14b50*/  UMOV UR41, 0x40000040 ;  /* 0x4000004000297882 */ /* 0x000fe20000000000 */
[----:B------:R-:W-:Y:S01]  /*14b60*/  R2UR UR39, R11 ;  /* 0x000000000b2772ca */ /* 0x000fe200000e0000 */
[----:B0-----:R-:W-:Y:S01]  /*14b70*/  IMAD.U32 R13, RZ, RZ, UR17 ;  /* 0x00000011ff0d7e24 */ /* 0x001fe2000f8e00ff */
[----:B------:R-:W-:Y:S01]  /*14b80*/  UIADD3 UR36, UR12, 0xc06, URZ ;  /* 0x00000c060c247890 */ /* 0x000fe2000fffe03f */
[----:B------:R-:W0:Y:S01]  /*14b90*/  LDC R3, c[0x0][0x448] ;  /* 0x00011200ff037b82 */ /* 0x000e220000000800 */
[----:B------:R-:W-:Y:S01]  /*14ba0*/  UMOV UR37, 0x40000040 ;  /* 0x4000004000257882 */ /* 0x000fe20000000000 */
[----:B------:R-:W-:Y:S01]  /*14bb0*/  VIADD R10, R4, 0x806 ;  /* 0x00000806040a7836 */ /* 0x000fe20000000000 */
[----:B------:R-:W-:Y:S01]  /*14bc0*/  BSSY B0, `(.L_x_3072) ;  /* 0x0000932000007945 */ /* 0x000fe20003800000 */
[----:B------:R-:W-:Y:S01]  /*14bd0*/  IMAD.MOV.U32 R11, RZ, RZ, 0x40000040 ;  /* 0x40000040ff0b7424 */ /* 0x000fe200078e00ff */
[----:B------:R-:W-:Y:S01]  /*14be0*/  CS2R R150, SRZ ;  /* 0x0000000000967805 */ /* 0x000fe2000001ff00 */
[----:B------:R-:W-:Y:S01]  /*14bf0*/  @!P1 VIADD R0, R0, 0x38840 ;  /* 0x0003884000009836 */ /* 0x000fe20000000000 */
[----:B------:R-:W-:-:S02]  /*14c00*/  CS2R R148, SRZ ;  /* 0x0000000000947805 */ /* 0x000fc4000001ff00 */
[----:B------:R-:W-:Y:S02]  /*14c10*/  CS2R R146, SRZ ;  /* 0x0000000000927805 */ /* 0x000fe4000001ff00 */
[----:B------:R-:W-:Y:S02]  /*14c20*/  CS2R R144, SRZ ;  /* 0x0000000000907805 */ /* 0x000fe4000001ff00 */
[----:B-----5:R-:W-:Y:S02]  /*14c30*/  CS2R R142, SRZ ;  /* 0x00000000008e7805 */ /* 0x020fe4000001ff00 */
[----:B------:R-:W-:Y:S02]  /*14c40*/  @!P1 PRMT R0, RZ, 0x654, R0 ;  /* 0x00000654ff009816 */ /* 0x000fe40000000000 */
        /* <DEDUP_REMOVED lines=14> */
[----:B------:R-:W-:Y:S02]  /*14d30*/  IADD3 R3, R235, R230, RZ ;  /* 0x000000e6eb037210 */ /* 0x000fe40007ffe0ff */
        /* <DEDUP_REMOVED lines=12> */
[----:B------:R-:W-:Y:S02]  /*14e00*/  WARPGROUP.DEPBAR.LE gsb0, 0x0 ;  /* 0x00008000000079c5 */ /* 0x000fe40000010000 */
[----:B------:R-:W-:-:S06]  /*14e10*/  WARPGROUP.ARRIVE ;  /* 0x00000000000079c5 */ /* 0x000fcc0000000000 */
[----:B------:R-:W-:Y:S01]  /*14e20*/  HGMMA.64x16x16.F32 R48, gdesc[UR4], RZ, !UPT, gsb0 ;  /* 0x00200000043079f0 */ /* 0x000fe2000c0008ff */
        /* <DEDUP_REMOVED lines=14> */
[----:B------:R-:W-:-:S03]  /*14f10*/  IMAD.MOV.U32 R7, RZ, RZ, 0x40000040 ;  /* 0x40000040ff077424 */ /* 0x000fc600078e00ff */
        /* <DEDUP_REMOVED lines=10> */
[----:B------:R-:W-:Y:S02]  /*14fc0*/  R2UR UR7, R7 ;  /* 0x00000000070772ca */ /* 0x000fe400000e0000 */
[----:B------:R-:W-:Y:S02]  /*14fd0*/  MOV R7, 0x40000040 ;  /* 0x4000004000077802 */ /* 0x000fe40000000f00 */
        /* <DEDUP_REMOVED lines=36> */
[----:B------:R-:W-:-:S03]  /*15220*/  IMAD.MOV.U32 R7, RZ, RZ, 0x40000040 ;  /* 0x40000040ff077424 */ /* 0x000fc600078e00ff */
[----:B------:R-:W-:Y:S01]  /*15230*/  R2UR UR18, R6 ;  /* 0x00000000061272ca */ /* 0x000fe200000e0000 */
[----:B------:R-:W-:Y:S01]  /*15240*/  VIADD R6, R4, 0x84 ;  /* 0x0000008404067836 */ /* 0x000fe20000000000 */
[----:B------:R-:W-:Y:S01]  /*15250*/  R2UR UR19, R7 ;  /* 0x00000000071372ca */ /* 0x000fe200000e0000 */
[----:B------:R-:W-:Y:S01]  /*15260*/  IMAD.MOV.U32 R7, RZ, RZ, 0x40000040 ;  /* 0x40000040ff077424 */ /* 0x000fe200078e00ff */
        /* <DEDUP_REMOVED lines=27> */
[----:B0-----:R-:W-:Y:S01]  /*15420*/  IMAD.U32 R13, RZ, RZ, UR17 ;  /* 0x00000011ff0d7e24 */ /* 0x001fe2000f8e00ff */
[----:B------:R-:W-:Y:S02]  /*15430*/  WARPGROUP.DEPBAR.LE gsb0, 0x0 ;  /* 0x00008000000079c5 */ /* 0x000fe40000010000 */
[----:B------:R-:W-:-:S06]  /*15440*/  WARPGROUP.ARRIVE ;  /* 0x00000000000079c5 */ /* 0x000fcc0000000000 */
[----:B------:R-:W-:Y:S01]  /*15450*/  HGMMA.64x16x16.F32 R48, gdesc[UR4], R48, gsb0 ;  /* 0x00200000043079f0 */ /* 0x000fe20008000830 */
[----:B------:R-:W-:Y:S01]  /*15460*/  R2UR UR6, R6 ;  /* 0x00000000060672ca */ /* 0x000fe200000e0000 */
[----:B------:R-:W-:Y:S01]  /*15470*/  UMOV UR4, UR8 ;  /* 0x0000000800047c82 */ /* 0x000fe20008000000 */
[----:B------:R-:W-:Y:S01]  /*15480*/  R2UR UR7, R7 ;  /* 0x00000000070772ca */ /* 0x000fe200000e0000 */
[----:B------:R-:W-:Y:S01]  /*15490*/  UMOV UR5, UR9 ;  /* 0x0000000900057c82 */ /* 0x000fe20008000000 */
[----:B------:R-:W-:Y:S01]  /*154a0*/  VIADD R6, R4, 0x184 ;  /* 0x0000018404067836 */ /* 0x000fe20000000000 */
[----:B------:R-:W-:Y:S01]  /*154b0*/  MOV R7, 0x40000040 ;  /* 0x4000004000077802 */ /* 0x000fe20000000f00 */
[----:B------:R-:W-:Y:S02]  /*154c0*/  WARPGROUP.DEPBAR.LE gsb0, 0x0 ;  /* 0x00008000000079c5 */ /* 0x000fe40000010000 */
[----:B------:R-:W-:-:S07]  /*154d0*/  WARPGROUP.ARRIVE ;  /* 0x00000000000079c5 */ /* 0x000fce0000000000 */
        /* <DEDUP_REMOVED lines=9> */
[----:B------:R-:W-:Y:S02]  /*15570*/  R2UR UR19, R7 ;  /* 0x00000000071372ca */ /* 0x000fe400000e0000 */
[----:B------:R-:W-:Y:S01]  /*15580*/  MOV R7, 0x40000040 ;  /* 0x4000004000077802 */ /* 0x000fe20000000f00 */
        /* <DEDUP_REMOVED lines=33> */
[----:B------:R-:W-:Y:S01]  /*157a0*/  R2UR UR10, R6 ;  /* 0x00000000060a72ca */ /* 0x000fe200000e0000 */
[----:B------:R-:W-:Y:S01]  /*157b0*/  VIADD R6, R4, 0x280 ;  /* 0x0000028004067836 */ /* 0x000fe20000000000 */
[----:B------:R-:W-:Y:S02]  /*157c0*/  R2UR UR11, R7 ;  /* 0x00000000070b72ca */ /* 0x000fe400000e0000 */
[----:B------:R-:W-:Y:S02]  /*157d0*/  MOV R7, 0x40000040 ;  /* 0x4000004000077802 */ /* 0x000fe40000000f00 */
[----:B------:R-:W-:Y:S01]  /*157e0*/  R2UR UR18, R6 ;  /* 0x00000000061272ca */ /* 0x000fe200000e0000 */
[----:B------:R-:W-:Y:S01]  /*157f0*/  VIADD R6, R4, 0x300 ;  /* 0x0000030004067836 */ /* 0x000fe20000000000 */
[----:B------:R-:W-:Y:S01]  /*15800*/  R2UR UR19, R7 ;  /* 0x00000000071372ca */ /* 0x000fe200000e0000 */
[----:B------:R-:W-:Y:S01]  /*15810*/  IMAD.MOV.U32 R7, RZ, RZ, 0x40000040 ;  /* 0x40000040ff077424 */ /* 0x000fe200078e00ff */
[----:B------:R-:W-:-:S02]  /*15820*/  WARPGROUP.DEPBAR.LE gsb0, 0x0 ;  /* 0x00008000000079c5 */ /* 0x000fc40000010000 */
        /* <DEDUP_REMOVED lines=15> */
[----:B------:R-:W-:Y:S01]  /*15920*/  IMAD.MOV.U32 R9, RZ, RZ, 0x40000040 ;  /* 0x40000040ff097424 */ /* 0x000fe200078e00ff */
[----:B------:R-:W-:Y:S02]  /*15930*/  IADD3 R8, R4, 0x482, RZ ;  /* 0x0000048204087810 */ /* 0x000fe40007ffe0ff */
        /* <DEDUP_REMOVED lines=49> */
[----:B------:R-:W-:-:S05]  /*15c50*/  MOV R12, UR16 ;  /* 0x00000010000c7c02 */ /* 0x000fca0008000f00 */
        /* <DEDUP_REMOVED lines=10> */
[----:B------:R-:W-:Y:S02]  /*15d00*/  R2UR UR11, R9 ;  /* 0x00000000090b72ca */ /* 0x000fe400000e0000 */
[----:B------:R-:W-:Y:S01]  /*15d10*/  MOV R9, 0x40000040 ;  /* 0x4000004000097802 */ /* 0x000fe20000000f00 */
[----:B------:R-:W-:-:S02]  /*15d20*/  WARPGROUP.DEPBAR.LE gsb0, 0x0 ;  /* 0x00008000000079c5 */ /* 0x000fc40000010000 */
        /* <DEDUP_REMOVED lines=168> */
[----:B------:R-:W-:Y:S01]  /*167b0*/  VIADD R6, R4, 0x502 ;  /* 0x0000050204067836 */ /* 0x000fe20000000000 */
[----:B------:R-:W-:-:S04]  /*167c0*/  MOV R7, 0x40000040 ;  /* 0x4000004000077802 */ /* 0x000fc80000000f00 */
        /* <DEDUP_REMOVED lines=15> */
[----:B------:R-:W-:Y:S01]  /*168c0*/  IMAD.U32 R12, RZ, RZ, UR16 ;  /* 0x00000010ff0c7e24 */ /* 0x000fe2000f8e00ff */
[----:B------:R-:W-:-:S04]  /*168d0*/  UMOV UR4, UR14 ;  /* 0x0000000e00047c82 */ /* 0x000fc80008000000 */
[----:B------:R-:W-:Y:S01]  /*168e0*/  STL.64 [R1], R12 ;  /* 0x0000000c01007387 */ /* 0x000fe20000100a00 */
[----:B------:R-:W-:Y:S02]  /*168f0*/  WARPGROUP.DEPBAR.LE gsb0, 0x0 ;  /* 0x00008000000079c5 */ /* 0x000fe40000010000 */
[----:B------:R-:W-:-:S06]  /*16900*/  WARPGROUP.ARRIVE ;  /* 0x00000000000079c5 */ /* 0x000fcc0000000000 */
[----:B------:R-:W-:Y:S01]  /*16910*/  HGMMA.64x16x16.F32 R24, gdesc[UR8], R24, gsb0 ;  /* 0x00200000081879f0 */ /* 0x000fe20008000818 */
[----:B------:R-:W-:Y:S01]  /*16920*/  UMOV UR8, UR14 ;  /* 0x0000000e00087c82 */ /* 0x000fe20008000000 */
[----:B------:R-:W-:Y:S01]  /*16930*/  UMOV UR9, UR15 ;  /* 0x0000000f00097c82 */ /* 0x000fe20008000000 */
[----:B------:R-:W-:Y:S02]  /*16940*/  WARPGROUP.DEPBAR.LE gsb0, 0x0 ;  /* 0x00008000000079c5 */ /* 0x000fe40000010000 */
[----:B------:R-:W-:-:S06]  /*16950*/  WARPGROUP.ARRIVE ;  /* 0x00000000000079c5 */ /* 0x000fcc0000000000 */
[----:B------:R-:W-:Y:S03]  /*16960*/  HGMMA.64x16x16.F32 R56, gdesc[UR16], R56, gsb0 ;  /* 0x00200000103879f0 */ /* 0x000fe60008000838 */
        /* <DEDUP_REMOVED lines=226> */
[----:B------:R-:W0:Y:S01]  /*17790*/  @P2 LDC R6, c[0x0][0x44c] ;  /* 0x00011300ff062b82 */ /* 0x000e220000000800 */
[----:B------:R-:W-:Y:S02]  /*177a0*/  IMAD.MOV.U32 R7, RZ, RZ, 0x40000040 ;  /* 0x40000040ff077424 */ /* 0x000fe400078e00ff */
[----:B0-----:R-:W-:-:S04]  /*177b0*/  @P2 IMAD.HI.U32 R5, R3, R6, RZ ;  /* 0x0000000603052227 */ /* 0x001fc800078e00ff */
[----:B------:R-:W-:Y:S01]  /*177c0*/  VIADD R6, R4, 0x886 ;  /* 0x0000088604067836 */ /* 0x000fe20000000000 */
[----:B------:R-:W-:Y:S02]  /*177d0*/  WARPGROUP.DEPBAR.LE gsb0, 0x0 ;  /* 0x00008000000079c5 */ /* 0x000fe40000010000 */
[----:B------:R-:W-:-:S06]  /*177e0*/  WARPGROUP.ARRIVE ;  /* 0x00000000000079c5 */ /* 0x000fcc0000000000 */
[----:B------:R-:W-:Y:S01]  /*177f0*/  HGMMA.64x16x16.F32 R40, gdesc[UR4], R40, gsb0 ;  /* 0x00200000042879f0 */ /* 0x000fe20008000828 */
[----:B------:R-:W-:Y:S01]  /*17800*/  R2UR UR6, R8 ;  /* 0x00000000080672ca */ /* 0x000fe200000e0000 */
[----:B------:R-:W-:Y:S01]  /*17810*/  UMOV UR4, UR40 ;  /* 0x0000002800047c82 */ /* 0x000fe20008000000 */
[----:B------:R-:W-:Y:S01]  /*17820*/  R2UR UR7, R9 ;  /* 0x00000000090772ca */ /* 0x000fe200000e0000 */
[----:B------:R-:W-:Y:S01]  /*17830*/  UMOV UR5, UR41 ;  /* 0x0000002900057c82 */ /* 0x000fe20008000000 */
[----:B------:R-:W0:Y:S01]  /*17840*/  @P2 LDC R8, c[0x0][0x450] ;  /* 0x00011400ff082b82 */ /* 0x000e220000000800 */
[----:B------:R-:W-:-:S04]  /*17850*/  IMAD.MOV.U32 R9, RZ, RZ, -0x50 ;  /* 0xffffffb0ff097424 */ /* 0x000fc800078e00ff */
[----:B------:R-:W-:-:S04]  /*17860*/  IMAD R9, R2, R9, 0x51 ;  /* 0x0000005102097424 */ /* 0x000fc800078e0209 */
[----:B------:R-:W-:-:S05]  /*17870*/  IMAD R9, R234, -0x2, R9 ;  /* 0xfffffffeea097824 */ /* 0x000fca00078e0209 */
[--C-:B------:R-:W-:Y:S02]  /*17880*/  IADD3 R9, -R231, R9, R232.reuse ;  /* 0x00000009e7097210 */ /* 0x100fe40007ffe1e8 */
[----:B0-----:R-:W-:Y:S01]  /*17890*/  @P2 SHF.R.U32.HI R3, RZ, R8, R5 ;  /* 0x00000008ff032219 */ /* 0x001fe20000011605 */
[----:B------:R-:W-:-:S04]  /*178a0*/  IMAD R5, R2, -0x50, R232 ;  /* 0xffffffb002057824 */ /* 0x000fc800078e02e8 */
[----:B------:R-:W0:Y:S01]  /*178b0*/  SHFL.IDX PT, R8, R3, 0x1, 0x1c1f ;  /* 0x003c1f0003087f89 */ /* 0x000e2200000e0000 */
[----:B------:R-:W-:-:S03]  /*178c0*/  VIADD R5, R5, 0x50 ;  /* 0x0000005005057836 */ /* 0x000fc60000000000 */
[----:B------:R-:W1:Y:S01]  /*178d0*/  SHFL.IDX PT, R3, R3, RZ, 0x1c1f ;  /* 0x001c1fff03037589 */ /* 0x000e6200000e0000 */
        /* <DEDUP_REMOVED lines=10> */
[----:B------:R-:W-:Y:S02]  /*17980*/  WARPGROUP.DEPBAR.LE gsb0, 0x0 ;  /* 0x00008000000079c5 */ /* 0x000fe40000010000 */
[----:B------:R-:W-:-:S06]  /*17990*/  WARPGROUP.ARRIVE ;  /* 0x00000000000079c5 */ /* 0x000fcc0000000000 */
[----:B------:R-:W-:Y:S01]  /*179a0*/  HGMMA.64x16x16.F32 R56, gdesc[UR36], R56, gsb0 ;  /* 0x00200000243879f0 */ /* 0x000fe20008000838 */
[----:B------:R-:W-:Y:S01]  /*179b0*/  ULDC UR38, c[0x0][0x988] ;  /* 0x0002620000267ab9 */ /* 0x000fe20000000800 */
[----:B------:R-:W-:Y:S01]  /*179c0*/  ULDC UR39, c[0x0][0x988] ;  /* 0x0002620000277ab9 */ /* 0x000fe20000000800 */
[----:B------:R-:W-:Y:S02]  /*179d0*/  WARPGROUP.DEPBAR.LE gsb0, 0x0 ;  /* 0x00008000000079c5 */ /* 0x000fe40000010000 */
[----:B------:R-:W-:-:S06]  /*179e0*/  WARPGROUP.ARRIVE ;  /* 0x00000000000079c5 */ /* 0x000fcc0000000000 */
[----:B------:R-:W-:Y:S01]  /*179f0*/  HGMMA.64x16x16.F32 R48, gdesc[UR4], R48, gsb0 ;  /* 0x00200000043079f0 */ /* 0x000fe20008000830 */
[----:B------:R-:W-:Y:S01]  /*17a00*/  R2UR UR6, R6 ;  /* 0x00000000060672ca */ /* 0x000fe200000e0000 */
[----:B------:R-:W-:Y:S01]  /*17a10*/  UMOV UR4, UR36 ;  /* 0x0000002400047c82 */ /* 0x000fe20008000000 */
[----:B------:R-:W-:Y:S01]  /*17a20*/  R2UR UR7, R7 ;  /* 0x00000000070772ca */ /* 0x000fe200000e0000 */
[----:B------:R-:W-:Y:S01]  /*17a30*/  UMOV UR5, UR37 ;  /* 0x0000002500057c82 */ /* 0x000fe20008000000 */
[C---:B------:R-:W-:Y:S01]  /*17a40*/  VIADD R6, R4.reuse, 0x906 ;  /* 0x0000090604067836 */ /* 0x040fe20000000000 */
[----:B------:R-:W-:Y:S01]  /*17a50*/  MOV R7, 0x40000040 ;  /* 0x4000004000077802 */ /* 0x000fe20000000f00 */
        /* <DEDUP_REMOVED lines=8> */
[----:B------:R-:W-:Y:S02]  /*17ae0*/  IMAD R6, R234, -0x2, R5 ;  /* 0xfffffffeea067824 */ /* 0x000fe400078e0205 */
[----:B------:R-:W-:-:S03]  /*17af0*/  IMAD.MOV.U32 R5, RZ, RZ, 0x40000040 ;  /* 0x40000040ff057424 */ /* 0x000fc600078e00ff */
[-CC-:B0-----:R-:W-:Y:S02]  /*17b00*/  VIADDMNMX R8, R8, R9.reuse, R6.reuse, PT ;  /* 0x0000000908087246 */ /* 0x181fe40003800106 */
[----:B-1----:R-:W-:Y:S02]  /*17b10*/  VIADDMNMX R9, R3, R9, R6, PT ;  /* 0x0000000903097246 */ /* 0x002fe40003800106 */
[C---:B------:R-:W-:Y:S02]  /*17b20*/  ISETP.GT.AND P3, PT, R8.reuse, RZ, PT ;  /* 0x000000ff0800720c */ /* 0x040fe40003f64270 */
[C---:B------:R-:W-:Y:S02]  /*17b30*/  ISETP.GT.AND P4, PT, R8.reuse, 0x1, PT ;  /* 0x000000010800780c */ /* 0x040fe40003f84270 */
[----:B------:R-:W-:Y:S02]  /*17b40*/  ISETP.GT.AND P5, PT, R8, 0x8, PT ;  /* 0x000000080800780c */ /* 0x000fe40003fa4270 */
[----:B------:R-:W-:-:S02]  /*17b50*/  FSEL R58, R58, -INF , P3 ;  /* 0xff8000003a3a7808 */ /* 0x000fc40001800000 */
[----:B------:R-:W-:Y:S02]  /*17b60*/  FSEL R59, R59, -INF , P4 ;  /* 0xff8000003b3b7808 */ /* 0x000fe40002000000 */
[----:B------:R-:W-:Y:S02]  /*17b70*/  ISETP.GT.AND P3, PT, R8, 0x9, PT ;  /* 0x000000090800780c */ /* 0x000fe40003f64270 */
[----:B------:R-:W-:Y:S02]  /*17b80*/  FSEL R62, R62, -INF , P5 ;  /* 0xff8000003e3e7808 */ /* 0x000fe40002800000 */
[C---:B------:R-:W-:Y:S02]  /*17b90*/  ISETP.GT.AND P4, PT, R8.reuse, 0x10, PT ;  /* 0x000000100800780c */ /* 0x040fe40003f84270 */
[----:B------:R-:W-:Y:S02]  /*17ba0*/  FSEL R64, R63, -INF , P3 ;  /* 0xff8000003f407808 */ /* 0x000fe40001800000 */
[----:B------:R-:W-:-:S02]  /*17bb0*/  ISETP.GT.AND P3, PT, R8, 0x11, PT ;  /* 0x000000110800780c */ /* 0x000fc40003f64270 */
[----:B------:R-:W-:Y:S02]  /*17bc0*/  FSEL R50, R50, -INF , P4 ;  /* 0xff80000032327808 */ /* 0x000fe40002000000 */
[C---:B------:R-:W-:Y:S02]  /*17bd0*/  ISETP.GT.AND P4, PT, R8.reuse, 0x18, PT ;  /* 0x000000180800780c */ /* 0x040fe40003f84270 */
[----:B------:R-:W-:Y:S02]  /*17be0*/  FSEL R66, R51, -INF , P3 ;  /* 0xff80000033427808 */ /* 0x000fe40001800000 */
[----:B------:R-:W-:Y:S02]  /*17bf0*/  ISETP.GT.AND P3, PT, R8, 0x19, PT ;  /* 0x000000190800780c */ /* 0x000fe40003f64270 */
[----:B------:R-:W-:Y:S02]  /*17c00*/  FSEL R54, R54, -INF , P4 ;  /* 0xff80000036367808 */ /* 0x000fe40002000000 */
[----:B------:R-:W-:-:S02]  /*17c10*/  ISETP.GT.AND P4, PT, R8, 0x20, PT ;  /* 0x000000200800780c */ /* 0x000fc40003f84270 */
[----:B------:R-:W-:Y:S02]  /*17c20*/  FSEL R68, R55, -INF , P3 ;  /* 0xff80000037447808 */ /* 0x000fe40001800000 */
[----:B------:R-:W-:Y:S02]  /*17c30*/  ISETP.GT.AND P3, PT, R8, 0x21, PT ;  /* 0x000000210800780c */ /* 0x000fe40003f64270 */
[----:B------:R-:W-:Y:S01]  /*17c40*/  ISETP.GT.AND P5, PT, R9, 0x8, PT ;  /* 0x000000080900780c */ /* 0x000fe20003fa4270 */
[----:B------:R-:W-:Y:S02]  /*17c50*/  WARPGROUP.DEPBAR.LE gsb0, 0x0 ;  /* 0x00008000000079c5 */ /* 0x000fe40000010000 */
[----:B------:R-:W-:Y:S01]  /*17c60*/  WARPGROUP.ARRIVE ;  /* 0x00000000000079c5 */ /* 0x000fe20000000000 */
[----:B------:R-:W-:Y:S02]  /*17c70*/  FSEL R70, R42, -INF , P4 ;  /* 0xff8000002a467808 */ /* 0x000fe40002000000 */
[----:B------:R-:W-:-:S02]  /*17c80*/  ISETP.GT.AND P4, PT, R8, 0x28, PT ;  /* 0x000000280800780c */ /* 0x000fc40003f84270 */
[----:B------:R-:W-:Y:S01]  /*17c90*/  FSEL R72, R43, -INF , P3 ;  /* 0xff8000002b487808 */ /* 0x000fe20001800000 */
[----:B------:R-:W-:Y:S01]  /*17ca0*/  HGMMA.64x16x16.F32 R32, gdesc[UR4], R32, gsb0 ;  /* 0x00200000042079f0 */ /* 0x000fe20008000820 */
[----:B------:R-:W-:Y:S01]  /*17cb0*/  R2UR UR6, R4 ;  /* 0x00000000040672ca */ /* 0x000fe200000e0000 */
[----:B------:R-:W-:Y:S01]  /*17cc0*/  UMOV UR4, UR36 ;  /* 0x0000002400047c82 */ /* 0x000fe20008000000 */
[----:B------:R-:W-:Y:S01]  /*17cd0*/  R2UR UR7, R5 ;  /* 0x00000000050772ca */ /* 0x000fe200000e0000 */
[----:B------:R-:W-:Y:S01]  /*17ce0*/  UMOV UR5, UR37 ;  /* 0x0000002500057c82 */ /* 0x000fe20008000000 */
        /* <DEDUP_REMOVED lines=19> */
[----:B------:R-:W-:Y:S02]  /*17e20*/  FSEL R52, R52, -INF , P5 ;  /* 0xff80000034347808 */ /* 0x000fe40002800000 */
[----:B------:R-:W-:Y:S01]  /*17e30*/  FMNMX.FTZ R5, R74, R5, !PT ;  /* 0x000000054a057209 */ /* 0x000fe20007810000 */
[----:B------:R-:W-:-:S02]  /*17e40*/  WARPGROUP.DEPBAR.LE gsb0, 0x0 ;  /* 0x00008000000079c5 */ /* 0x000fc40000010000 */
[----:B------:R-:W-:Y:S01]  /*17e50*/  WARPGROUP.ARRIVE ;  /* 0x00000000000079c5 */ /* 0x000fe20000000000 */
[----:B------:R-:W-:Y:S02]  /*17e60*/  FSEL R76, R34, -INF , P4 ;  /* 0xff800000224c7808 */ /* 0x000fe40002000000 */
[----:B------:R-:W-:Y:S02]  /*17e70*/  ISETP.GT.AND P4, PT, R8, 0x38, PT ;  /* 0x000000380800780c */ /* 0x000fe40003f84270 */
[----:B------:R-:W-:Y:S01]  /*17e80*/  FSEL R78, R35, -INF , P3 ;  /* 0xff800000234e7808 */ /* 0x000fe20001800000 */
[----:B------:R-:W-:Y:S01]  /*17e90*/  HGMMA.64x16x16.F32 R24, gdesc[UR4], R24, gsb0 ;  /* 0x00200000041879f0 */ /* 0x000fe20008000818 */
[----:B------:R-:W-:Y:S01]  /*17ea0*/  FMNMX.FTZ R5, R76, R5, !PT ;  /* 0x000000054c057209 */ /* 0x000fe20007810000 */
[----:B------:R-:W-:Y:S01]  /*17eb0*/  ULDC UR4, c[0x0][0x988] ;  /* 0x0002620000047ab9 */ /* 0x000fe20000000800 */
[----:B------:R-:W-:Y:S02]  /*17ec0*/  ISETP.GT.AND P3, PT, R8, 0x39, PT ;  /* 0x000000390800780c */ /* 0x000fe40003f64270 */
[----:B------:R-:W-:-:S02]  /*17ed0*/  FSEL R80, R38, -INF , P4 ;  /* 0xff80000026507808 */ /* 0x000fc40002000000 */
[----:B------:R-:W-:Y:S02]  /*17ee0*/  FMNMX.FTZ R5, R78, R5, !PT ;  /* 0x000000054e057209 */ /* 0x000fe40007810000 */
[----:B------:R-:W-:Y:S02]  /*17ef0*/  ISETP.GT.AND P4, PT, R8, 0x40, PT ;  /* 0x000000400800780c */ /* 0x000fe40003f84270 */
[----:B------:R-:W-:Y:S02]  /*17f00*/  FSEL R82, R39, -INF , P3 ;  /* 0xff80000027527808 */ /* 0x000fe40001800000 */
[----:B------:R-:W-:Y:S02]  /*17f10*/  FMNMX.FTZ R5, R80, R5, !PT ;  /* 0x0000000550057209 */ /* 0x000fe40007810000 */
[----:B------:R-:W-:Y:S02]  /*17f20*/  ISETP.GT.AND P3, PT, R8, 0x41, PT ;  /* 0x000000410800780c */ /* 0x000fe40003f64270 */
[----:B------:R-:W-:Y:S01]  /*17f30*/  FMNMX.FTZ R5, R82, R5, !PT ;  /* 0x0000000552057209 */ /* 0x000fe20007810000 */
[----:B------:R-:W-:-:S02]  /*17f40*/  WARPGROUP.DEPBAR.LE gsb0, 0x0 ;  /* 0x00008000000079c5 */ /* 0x000fc40000010000 */
[----:B------:R-:W-:Y:S01]  /*17f50*/  FSEL R84, R26, -INF , P4 ;  /* 0xff8000001a547808 */ /* 0x000fe20002000000 */
[----:B------:R0:W-:Y:S01]  /*17f60*/  @!P1 SYNCS.ARRIVE.TRANS64.RED.A1T0 RZ, [R0+URZ], RZ ;  /* 0x000000ff00ff99a7 */ /* 0x0001e2000810043f */
[----:B------:R-:W-:Y:S02]  /*17f70*/  ISETP.GT.AND P4, PT, R8, 0x48, PT ;  /* 0x000000480800780c */ /* 0x000fe40003f84270 */
[----:B------:R-:W-:Y:S02]  /*17f80*/  FSEL R86, R27, -INF , P3 ;  /* 0xff8000001b567808 */ /* 0x000fe40001800000 */
[----:B------:R-:W-:Y:S02]  /*17f90*/  FMNMX.FTZ R5, R84, R5, !PT ;  /* 0x0000000554057209 */ /* 0x000fe40007810000 */
[----:B------:R-:W-:Y:S01]  /*17fa0*/  ISETP.GT.AND P3, PT, R8, 0x49, PT ;  /* 0x000000490800780c */ /* 0x000fe20003f64270 */
[----:B------:R-:W1:Y:S01]  /*17fb0*/  @P2 LDC R27, c[0x0][0x44c] ;  /* 0x00011300ff1b2b82 */ /* 0x000e620000000800 */
[----:B------:R-:W-:-:S02]  /*17fc0*/  FSEL R88, R30, -INF , P4 ;  /* 0xff8000001e587808 */ /* 0x000fc40002000000 */
[----:B------:R-:W-:Y:S02]  /*17fd0*/  FMNMX.FTZ R5, R86, R5, !PT ;  /* 0x0000000556057209 */ /* 0x000fe40007810000 */
[----:B------:R-:W-:Y:S02]  /*17fe0*/  FSEL R90, R31, -INF , P3 ;  /* 0xff8000001f5a7808 */ /* 0x000fe40001800000 */
[----:B------:R-:W-:Y:S02]  /*17ff0*/  FMNMX.FTZ R5, R88, R5, !PT ;  /* 0x0000000558057209 */ /* 0x000fe40007810000 */
[C---:B------:R-:W-:Y:S02]  /*18000*/  ISETP.GT.AND P3, PT, R9.reuse, RZ, PT ;  /* 0x000000ff0900720c */ /* 0x040fe40003f64270 */
[----:B------:R-:W-:Y:S02]  /*18010*/  FMNMX.FTZ R5, R90, R5, !PT ;  /* 0x000000055a057209 */ /* 0x000fe40007810000 */
[----:B------:R-:W-:-:S02]  /*18020*/  ISETP.GT.AND P4, PT, R9, 0x1, PT ;  /* 0x000000010900780c */ /* 0x000fc40003f84270 */
[----:B------:R-:W-:Y:S01]  /*18030*/  FSEL R56, R56, -INF , P3 ;  /* 0xff80000038387808 */ /* 0x000fe20001800000 */
[----:B------:R-:W2:Y:S01]  /*18040*/  SHFL.BFLY PT, R4, R5, 0x2, 0x1f ;  /* 0x0c401f0005047f89 */ /* 0x000ea200000e0000 */
[----:B------:R-:W-:Y:S02]  /*18050*/  FSEL R57, R57, -INF , P4 ;  /* 0xff80000039397808 */ /* 0x000fe40002000000 */
[C---:B------:R-:W-:Y:S02]  /*18060*/  ISETP.GT.AND P3, PT, R9.reuse, 0x10, PT ;  /* 0x000000100900780c */ /* 0x040fe40003f64270 */
[----:B------:R-:W-:Y:S02]  /*18070*/  FMNMX.FTZ R3, R56, R57, !PT ;  /* 0x0000003938037209 */ /* 0x000fe40007810000 */
[----:B------:R-:W-:Y:S01]  /*18080*/  ISETP.GT.AND P4, PT, R9, 0x11, PT ;  /* 0x000000110900780c */ /* 0x000fe20003f84270 */
[----:B-1----:R-:W-:Y:S01]  /*18090*/  @P2 IMAD.HI.U32 R27, R230, R27, RZ ;  /* 0x0000001be61b2227 */ /* 0x002fe200078e00ff */
[----:B------:R-:W-:-:S02]  /*180a0*/  FSEL R48, R48, -INF , P3 ;  /* 0xff80000030307808 */ /* 0x000fc40001800000 */
[----:B------:R-:W-:Y:S02]  /*180b0*/  FSEL R12, R49, -INF , P4 ;  /* 0xff800000310c7808 */ /* 0x000fe40002000000 */
[C---:B------:R-:W-:Y:S02]  /*180c0*/  ISETP.GT.AND P3, PT, R9.reuse, 0x19, PT ;  /* 0x000000190900780c */ /* 0x040fe40003f64270 */
[----:B------:R-:W-:Y:S02]  /*180d0*/  ISETP.GT.AND P4, PT, R9, 0x20, PT ;  /* 0x000000200900780c */ /* 0x000fe40003f84270 */
[----:B------:R-:W-:Y:S02]  /*180e0*/  FSEL R14, R53, -INF , P3 ;  /* 0xff800000350e7808 */ /* 0x000fe40001800000 */
[----:B------:R-:W-:Y:S02]  /*180f0*/  ISETP.GT.AND P3, PT, R9, 0x21, PT ;  /* 0x000000210900780c */ /* 0x000fe40003f64270 */
[----:B------:R-:W-:-:S02]  /*18100*/  FSEL R40, R40, -INF , P4 ;  /* 0xff80000028287808 */ /* 0x000fc40002000000 */
[----:B------:R-:W-:Y:S02]  /*18110*/  ISETP.GT.AND P4, PT, R9, 0x28, PT ;  /* 0x000000280900780c */ /* 0x000fe40003f84270 */
[----:B--2---:R-:W-:Y:S02]  /*18120*/  FMNMX.FTZ R4, R5, R4, !PT ;  /* 0x0000000405047209 */ /* 0x004fe40007810000 */
[----:B------:R-:W-:Y:S01]  /*18130*/  FMNMX.FTZ R5, R60, R3, !PT ;  /* 0x000000033c057209 */ /* 0x000fe20007810000 */
[----:B------:R-:W-:Y:S01]  /*18140*/  IMAD.U32 R3, RZ, RZ, UR4 ;  /* 0x00000004ff037e24 */ /* 0x000fe2000f8e00ff */
[----:B------:R-:W-:Y:S01]  /*18150*/  FSEL R20, R41, -INF , P3 ;  /* 0xff80000029147808 */ /* 0x000fe20001800000 */
[----:B------:R-:W1:Y:S01]  /*18160*/  SHFL.BFLY PT, R7, R4, 0x1, 0x1f ;  /* 0x0c201f0004077f89 */ /* 0x000e6200000e0000 */
[----:B------:R-:W-:Y:S02]  /*18170*/  FMNMX.FTZ R5, R10, R5, !PT ;  /* 0x000000050a057209 */ /* 0x000fe40007810000 */
[----:B------:R-:W-:-:S02]  /*18180*/  ISETP.GT.AND P3, PT, R9, 0x29, PT ;  /* 0x000000290900780c */ /* 0x000fc40003f64270 */
[----:B------:R-:W-:Y:S02]  /*18190*/  FMNMX.FTZ R5, R48, R5, !PT ;  /* 0x0000000530057209 */ /* 0x000fe40007810000 */
[----:B------:R-:W-:Y:S02]  /*181a0*/  FSEL R44, R44, -INF , P4 ;  /* 0xff8000002c2c7808 */ /* 0x000fe40002000000 */
[----:B------:R-:W-:Y:S02]  /*181b0*/  FMNMX.FTZ R5, R12, R5, !PT ;  /* 0x000000050c057209 */ /* 0x000fe40007810000 */
[----:B------:R-:W-:Y:S02]  /*181c0*/  FSEL R26, R45, -INF , P3 ;  /* 0xff8000002d1a7808 */ /* 0x000fe40001800000 */
[----:B------:R-:W-:Y:S02]  /*181d0*/  FMNMX.FTZ R5, R52, R5, !PT ;  /* 0x0000000534057209 */ /* 0x000fe40007810000 */
[----:B------:R-:W-:-:S02]  /*181e0*/  ISETP.GT.AND P3, PT, R9, 0x30, PT ;  /* 0x000000300900780c */ /* 0x000fc40003f64270 */
[----:B------:R-:W-:Y:S02]  /*181f0*/  FMNMX.FTZ R5, R14, R5, !PT ;  /* 0x000000050e057209 */ /* 0x000fe40007810000 */
[C---:B------:R-:W-:Y:S02]  /*18200*/  ISETP.GT.AND P4, PT, R9.reuse, 0x31, PT ;  /* 0x000000310900780c */ /* 0x040fe40003f84270 */
[----:B------:R-:W-:Y:S02]  /*18210*/  FMNMX.FTZ R5, R40, R5, !PT ;  /* 0x0000000528057209 */ /* 0x000fe40007810000 */
[----:B------:R-:W-:Y:S02]  /*18220*/  FSEL R32, R32, -INF , P3 ;  /* 0xff80000020207808 */ /* 0x000fe40001800000 */
[----:B------:R-:W-:Y:S02]  /*18230*/  FMNMX.FTZ R5, R20, R5, !PT ;  /* 0x0000000514057209 */ /* 0x000fe40007810000 */
[----:B------:R-:W-:-:S02]  /*18240*/  ISETP.GT.AND P3, PT, R9, 0x38, PT ;  /* 0x000000380900780c */ /* 0x000fc40003f64270 */
[----:B------:R-:W-:Y:S02]  /*18250*/  FMNMX.FTZ R5, R44, R5, !PT ;  /* 0x000000052c057209 */ /* 0x000fe40007810000 */
[----:B------:R-:W-:Y:S02]  /*18260*/  FSEL R30, R33, -INF , P4 ;  /* 0xff800000211e7808 */ /* 0x000fe40002000000 */
[----:B------:R-:W-:Y:S02]  /*18270*/  FMNMX.FTZ R5, R26, R5, !PT ;  /* 0x000000051a057209 */ /* 0x000fe40007810000 */
[----:B------:R-:W-:Y:S02]  /*18280*/  ISETP.GT.AND P4, PT, R9, 0x39, PT ;  /* 0x000000390900780c */ /* 0x000fe40003f84270 */
[----:B------:R-:W-:Y:S02]  /*18290*/  FMNMX.FTZ R5, R32, R5, !PT ;  /* 0x0000000520057209 */ /* 0x000fe40007810000 */
[----:B------:R-:W-:-:S02]  /*182a0*/  FSEL R36, R36, -INF , P3 ;  /* 0xff80000024247808 */ /* 0x000fc40001800000 */
[----:B------:R-:W-:Y:S02]  /*182b0*/  FMNMX.FTZ R5, R30, R5, !PT ;  /* 0x000000051e057209 */ /* 0x000fe40007810000 */
[----:B------:R-:W-:Y:S02]  /*182c0*/  FSEL R34, R37, -INF , P4 ;  /* 0xff80000025227808 */ /* 0x000fe40002000000 */
[C---:B------:R-:W-:Y:S02]  /*182d0*/  ISETP.GT.AND P3, PT, R9.reuse, 0x40, PT ;  /* 0x000000400900780c */ /* 0x040fe40003f64270 */
[----:B------:R-:W-:Y:S02]  /*182e0*/  FMNMX.FTZ R5, R36, R5, !PT ;  /* 0x0000000524057209 */ /* 0x000fe40007810000 */
[----:B------:R-:W-:Y:S02]  /*182f0*/  ISETP.GT.AND P4, PT, R9, 0x41, PT ;  /* 0x000000410900780c */ /* 0x000fe40003f84270 */
[----:B------:R-:W-:-:S02]  /*18300*/  FSEL R24, R24, -INF , P3 ;  /* 0xff80000018187808 */ /* 0x000fc40001800000 */
[----:B------:R-:W-:Y:S02]  /*18310*/  FMNMX.FTZ R5, R34, R5, !PT ;  /* 0x0000000522057209 */ /* 0x000fe40007810000 */
[----:B------:R-:W-:Y:S02]  /*18320*/  ISETP.GT.AND P3, PT, R9, 0x48, PT ;  /* 0x000000480900780c */ /* 0x000fe40003f64270 */
[----:B------:R-:W-:Y:S02]  /*18330*/  FSEL R38, R25, -INF , P4 ;  /* 0xff80000019267808 */ /* 0x000fe40002000000 */
[----:B------:R-:W-:Y:S02]  /*18340*/  FMNMX.FTZ R5, R24, R5, !PT ;  /* 0x0000000518057209 */ /* 0x000fe40007810000 */
[----:B-1----:R-:W-:Y:S02]  /*18350*/  FMNMX.FTZ R4, R4, R7, !PT ;  /* 0x0000000704047209 */ /* 0x002fe40007810000 */
[----:B------:R-:W-:-:S02]  /*18360*/  ISETP.GT.AND P4, PT, R9, 0x49, PT ;  /* 0x000000490900780c */ /* 0x000fc40003f84270 */
[----:B------:R-:W-:Y:S01]  /*18370*/  FSEL R28, R28, -INF , P3 ;  /* 0xff8000001c1c7808 */ /* 0x000fe20001800000 */
[----:B------:R-:W-:Y:S01]  /*18380*/  FMUL.FTZ R6, R4, R3 ;  /* 0x0000000304067220 */ /* 0x000fe20000410000 */
[----:B------:R-:W-:Y:S02]  /*18390*/  FMNMX.FTZ R5, R38, R5, !PT ;  /* 0x0000000526057209 */ /* 0x000fe40007810000 */
[----:B------:R-:W-:Y:S02]  /*183a0*/  FSETP.NEU.FTZ.AND P6, PT, R4, -INF , PT ;  /* 0xff8000000400780b */ /* 0x000fe40003fdd000 */
[----:B------:R-:W-:Y:S02]  /*183b0*/  FSEL R42, R29, -INF , P4 ;  /* 0xff8000001d2a7808 */ /* 0x000fe40002000000 */
[----:B------:R-:W-:Y:S02]  /*183c0*/  FMNMX.FTZ R5, R28, R5, !PT ;  /* 0x000000051c057209 */ /* 0x000fe40007810000 */
[----:B------:R-:W-:-:S02]  /*183d0*/  FSEL R11, R6, RZ, P6 ;  /* 0x000000ff060b7208 */ /* 0x000fc40003000000 */
[----:B------:R-:W-:-:S03]  /*183e0*/  FMNMX.FTZ R5, R42, R5, !PT ;  /* 0x000000052a057209 */ /* 0x000fc60007810000 */
[-CC-:B------:R-:W-:Y:S01]  /*183f0*/  FFMA.FTZ R205, R50, R3.reuse, -R11.reuse ;  /* 0x0000000332cd7223 */ /* 0x180fe2000001080b */
[-CC-:B------:R-:W-:Y:S01]  /*18400*/  FFMA.FTZ R209, R58, R3.reuse, -R11.reuse ;  /* 0x000000033ad17223 */ /* 0x180fe2000001080b */
[----:B------:R-:W1:Y:S01]  /*18410*/  SHFL.BFLY PT, R50, R5, 0x2, 0x1f ;  /* 0x0c401f0005327f89 */ /* 0x000e6200000e0000 */
[-CC-:B------:R-:W-:Y:S01]  /*18420*/  FFMA.FTZ R6, R59, R3.reuse, -R11.reuse ;  /* 0x000000033b067223 */ /* 0x180fe2000001080b */
        /* <DEDUP_REMOVED lines=20> */
[----:B------:R-:W-:-:S02]  /*18570*/  CS2R R90, SRZ ;  /* 0x00000000005a7805 */ /* 0x000fc4000001ff00 */
[----:B------:R-:W-:Y:S02]  /*18580*/  CS2R R64, SRZ ;  /* 0x0000000000407805 */ /* 0x000fe4000001ff00 */
[----:B-1----:R-:W-:Y:S02]  /*18590*/  FMNMX.FTZ R50, R5, R50, !PT ;  /* 0x0000003205327209 */ /* 0x002fe40007810000 */
[----:B------:R-:W-:Y:S02]  /*185a0*/  CS2R R62, SRZ ;  /* 0x00000000003e7805 */ /* 0x000fe4000001ff00 */
[----:B------:R-:W-:Y:S01]  /*185b0*/  CS2R R58, SRZ ;  /* 0x00000000003a7805 */ /* 0x000fe2000001ff00 */
[----:B------:R-:W1:Y:S01]  /*185c0*/  SHFL.BFLY PT, R5, R50, 0x1, 0x1f ;  /* 0x0c201f0032057f89 */ /* 0x000e6200000e0000 */
[----:B------:R-:W-:Y:S08]  /*185d0*/  MUFU.EX2 R8, R8 ;  /* 0x0000000800087308 */ /* 0x000ff00000000800 */
[----:B------:R-:W-:Y:S08]  /*185e0*/  MUFU.EX2 R205, R205 ;  /* 0x000000cd00cd7308 */ /* 0x000ff00000000800 */
[----:B------:R-:W-:Y:S01]  /*185f0*/  MUFU.EX2 R66, R66 ;  /* 0x0000004200427308 */ /* 0x000fe20000000800 */
[----:B-1----:R-:W-:-:S07]  /*18600*/  FMNMX.FTZ R5, R50, R5, !PT ;  /* 0x0000000532057209 */ /* 0x002fce0007810000 */
[----:B------:R-:W-:Y:S01]  /*18610*/  MUFU.EX2 R54, R54 ;  /* 0x0000003600367308 */ /* 0x000fe20000000800 */
[----:B------:R-:W1:Y:S01]  /*18620*/  @P2 LDC R50, c[0x0][0x450] ;  /* 0x00011400ff322b82 */ /* 0x000e620000000800 */
[C---:B------:R-:W-:Y:S01]  /*18630*/  FSETP.NEU.FTZ.AND P3, PT, R5.reuse, -INF , PT ;  /* 0xff8000000500780b */ /* 0x040fe20003f7d000 */
[----:B------:R-:W-:-:S05]  /*18640*/  FMUL.FTZ R7, R5, R3 ;  /* 0x0000000305077220 */ /* 0x000fca0000410000 */
[----:B------:R3:W-:Y:S01]  /*18650*/  MUFU.EX2 R207, R68 ;  /* 0x0000004400cf7308 */ /* 0x0007e20000000800 */
[----:B------:R-:W-:-:S05]  /*18660*/  FSEL R7, R7, RZ, P3 ;  /* 0x000000ff07077208 */ /* 0x000fca0001800000 */
[-CC-:B------:R-:W-:Y:S01]  /*18670*/  FFMA.FTZ R56, R56, R3.reuse, -R7.reuse ;  /* 0x0000000338387223 */ /* 0x180fe20000010807 */
[-CC-:B------:R-:W-:Y:S01]  /*18680*/  FFMA.FTZ R57, R57, R3.reuse, -R7.reuse ;  /* 0x0000000339397223 */ /* 0x180fe20000010807 */
        /* <DEDUP_REMOVED lines=12> */
[----:B------:R-:W4:Y:S01]  /*18750*/  MUFU.EX2 R57, R57 ;  /* 0x0000003900397308 */ /* 0x000f220000000800 */
[-CC-:B------:R-:W-:Y:S01]  /*18760*/  FFMA.FTZ R30, R30, R3.reuse, -R7.reuse ;  /* 0x000000031e1e7223 */ /* 0x180fe20000010807 */
[-CC-:B------:R-:W-:Y:S01]  /*18770*/  FFMA.FTZ R36, R36, R3.reuse, -R7.reuse ;  /* 0x0000000324247223 */ /* 0x180fe20000010807 */
[-CC-:B------:R-:W-:Y:S01]  /*18780*/  FFMA.FTZ R34, R34, R3.reuse, -R7.reuse ;  /* 0x0000000322227223 */ /* 0x180fe20000010807 */
[-CC-:B------:R-:W-:Y:S01]  /*18790*/  FFMA.FTZ R24, R24, R3.reuse, -R7.reuse ;  /* 0x0000000318187223 */ /* 0x180fe20000010807 */
[-CC-:B------:R-:W-:Y:S01]  /*187a0*/  FFMA.FTZ R38, R38, R3.reuse, -R7.reuse ;  /* 0x0000000326267223 */ /* 0x180fe20000010807 */
[-CC-:B------:R-:W-:Y:S01]  /*187b0*/  FFMA.FTZ R28, R28, R3.reuse, -R7.reuse ;  /* 0x000000031c1c7223 */ /* 0x180fe20000010807 */
[----:B------:R-:W-:Y:S01]  /*187c0*/  FFMA.FTZ R42, R42, R3, -R7 ;  /* 0x000000032a2a7223 */ /* 0x000fe20000010807 */
[----:B------:R2:W-:Y:S01]  /*187d0*/  MUFU.EX2 R9, R10 ;  /* 0x0000000a00097308 */ /* 0x0005e20000000800 */
[----:B---3--:R-:W-:-:S07]  /*187e0*/  CS2R R68, SRZ ;  /* 0x0000000000447805 */ /* 0x008fce000001ff00 */
[----:B------:R-:W3:Y:S01]  /*187f0*/  MUFU.EX2 R60, R60 ;  /* 0x0000003c003c7308 */ /* 0x000ee20000000800 */
[----:B--2---:R-:W-:Y:S01]  /*18800*/  FADD.FTZ R10, R209, R6 ;  /* 0x00000006d10a7221 */ /* 0x004fe20000010000 */
[----:B------:R-:W-:Y:S02]  /*18810*/  F2FP.F16.F32.PACK_AB R209, R6, R209 ;  /* 0x000000d106d1723e */ /* 0x000fe400000000ff */
[----:B----4-:R-:W-:Y:S01]  /*18820*/  F2FP.F16.F32.PACK_AB R208, R57, R56 ;  /* 0x0000003839d0723e */ /* 0x010fe200000000ff */
[----:B------:R-:W-:Y:S01]  /*18830*/  FADD.FTZ R25, R211, R10 ;  /* 0x0000000ad3197221 */ /* 0x000fe20000010000 */
[C---:B------:R-:W-:Y:S02]  /*18840*/  F2FP.F16.F32.PACK_AB R211, R8.reuse, R211 ;  /* 0x000000d308d3723e */ /* 0x040fe400000000ff */
[----:B------:R-:W-:Y:S01]  /*18850*/  MUFU.EX2 R195, R11 ;  /* 0x0000000b00c37308 */ /* 0x000fe20000000800 */
[----:B------:R-:W-:Y:S01]  /*18860*/  FADD.FTZ R10, R8, R25 ;  /* 0x00000019080a7221 */ /* 0x000fe20000010000 */
[----:B------:R-:W-:Y:S01]  /*18870*/  FADD.FTZ R25, R56, R57 ;  /* 0x0000003938197221 */ /* 0x000fe20000010000 */
[----:B------:R-:W-:Y:S01]  /*18880*/  VIADD R8, R2, 0xfffffffe ;  /* 0xfffffffe02087836 */ /* 0x000fe20000000000 */
[----:B------:R-:W-:Y:S01]  /*18890*/  CS2R R56, SRZ ;  /* 0x0000000000387805 */ /* 0x000fe2000001ff00 */
[----:B------:R-:W-:-:S03]  /*188a0*/  IMAD.MOV.U32 R2, RZ, RZ, 0x3f800000 ;  /* 0x3f800000ff027424 */ /* 0x000fc600078e00ff */
[----:B------:R-:W-:Y:S01]  /*188b0*/  MUFU.EX2 R48, R48 ;  /* 0x0000003000307308 */ /* 0x000fe20000000800 */
[----:B---3--:R-:W-:-:S07]  /*188c0*/  F2FP.F16.F32.PACK_AB R210, R9, R60 ;  /* 0x0000003c09d2723e */ /* 0x008fce00000000ff */
[----:B------:R2:W3:Y:S08]  /*188d0*/  MUFU.EX2 R11, R12 ;  /* 0x0000000c000b7308 */ /* 0x0004f00000000800 */
[----:B------:R-:W4:Y:S01]  /*188e0*/  MUFU.EX2 R70, R70 ;  /* 0x0000004600467308 */ /* 0x000f220000000800 */
[----:B--2---:R-:W-:Y:S02]  /*188f0*/  MOV R12, R230 ;  /* 0x000000e6000c7202 */ /* 0x004fe40000000f00 */
[----:B-1----:R-:W-:Y:S01]  /*18900*/  @P2 SHF.R.U32.HI R12, RZ, R50, R27 ;  /* 0x00000032ff0c2219 */ /* 0x002fe2000001161b */
[----:B------:R-:W-:Y:S01]  /*18910*/  FADD.FTZ R27, R205, R10 ;  /* 0x0000000acd1b7221 */ /* 0x000fe20000010000 */
[----:B------:R-:W-:Y:S01]  /*18920*/  FADD.FTZ R10, R60, R25 ;  /* 0x000000193c0a7221 */ /* 0x000fe20000010000 */
[----:B------:R-:W-:-:S02]  /*18930*/  F2FP.F16.F32.PACK_AB R205, R66, R205 ;  /* 0x000000cd42cd723e */ /* 0x000fc400000000ff */
[----:B------:R-:W-:Y:S01]  /*18940*/  CS2R R60, SRZ ;  /* 0x00000000003c7805 */ /* 0x000fe2000001ff00 */
[----:B------:R1:W-:Y:S01]  /*18950*/  MUFU.EX2 R201, R72 ;  /* 0x0000004800c97308 */ /* 0x0003e20000000800 */
[----:B------:R-:W-:Y:S01]  /*18960*/  FADD.FTZ R27, R66, R27 ;  /* 0x0000001b421b7221 */ /* 0x000fe20000010000 */
[----:B---3--:R-:W-:Y:S02]  /*18970*/  F2FP.F16.F32.PACK_AB R204, R11, R48 ;  /* 0x000000300bcc723e */ /* 0x008fe400000000ff */
[----:B------:R-:W-:Y:S02]  /*18980*/  CS2R R66, SRZ ;  /* 0x0000000000427805 */ /* 0x000fe4000001ff00 */
[----:B------:R-:W-:Y:S02]  /*18990*/  CS2R R50, SRZ ;  /* 0x0000000000327805 */ /* 0x000fe4000001ff00 */
[----:B------:R-:W-:Y:S01]  /*189a0*/  MUFU.EX2 R52, R52 ;  /* 0x0000003400347308 */ /* 0x000fe20000000800 */
[----:B-1----:R-:W-:-:S07]  /*189b0*/  CS2R R72, SRZ ;  /* 0x0000000000487805 */ /* 0x002fce000001ff00 */
[----:B------:R1:W2:Y:S08]  /*189c0*/  MUFU.EX2 R13, R14 ;  /* 0x0000000e000d7308 */ /* 0x0002b00000000800 */
[----:B------:R-:W3:Y:S01]  /*189d0*/  MUFU.EX2 R46, R46 ;  /* 0x0000002e002e7308 */ /* 0x000ee20000000800 */
[----:B-1----:R-:W-:Y:S01]  /*189e0*/  IADD3 R14, R12, R232, -R231 ;  /* 0x000000e80c0e7210 */ /* 0x002fe20007ffe8e7 */
[----:B------:R-:W-:Y:S01]  /*189f0*/  FADD.FTZ R12, R54, R27 ;  /* 0x0000001b360c7221 */ /* 0x000fe20000010000 */
[----:B------:R-:W-:-:S03]  /*18a00*/  FADD.FTZ R27, R9, R10 ;  /* 0x0000000a091b7221 */ /* 0x000fc60000010000 */
[----:B------:R-:W-:Y:S01]  /*18a10*/  FADD.FTZ R29, R207, R12 ;  /* 0x0000000ccf1d7221 */ /* 0x000fe20000010000 */
[----:B0-----:R-:W-:Y:S01]  /*18a20*/  FADD.FTZ R0, R48, R27 ;  /* 0x0000001b30007221 */ /* 0x001fe20000010000 */
[----:B------:R0:W1:Y:S01]  /*18a30*/  MUFU.EX2 R203, R74 ;  /* 0x0000004a00cb7308 */ /* 0x0000620000000800 */
[----:B------:R-:W-:-:S04]  /*18a40*/  IMAD.HI R14, R14, 0x66666667, RZ ;  /* 0x666666670e0e7827 */ /* 0x000fc800078e02ff */
[----:B----4-:R-:W-:Y:S01]  /*18a50*/  FADD.FTZ R10, R70, R29 ;  /* 0x0000001d460a7221 */ /* 0x010fe20000010000 */
[----:B------:R-:W-:Y:S01]  /*18a60*/  FADD.FTZ R27, R11, R0 ;  /* 0x000000000b1b7221 */ /* 0x000fe20000010000 */
[----:B--2---:R-:W-:Y:S02]  /*18a70*/  F2FP.F16.F32.PACK_AB R206, R13, R52 ;  /* 0x000000340dce723e */ /* 0x004fe400000000ff */
[----:B------:R-:W-:Y:S01]  /*18a80*/  CS2R R48, SRZ ;  /* 0x0000000000307805 */ /* 0x000fe2000001ff00 */
[----:B------:R-:W-:Y:S01]  /*18a90*/  FADD.FTZ R29, R201, R10 ;  /* 0x0000000ac91d7221 */ /* 0x000fe20000010000 */
[----:B------:R-:W-:Y:S01]  /*18aa0*/  FADD.FTZ R0, R52, R27 ;  /* 0x0000001b34007221 */ /* 0x000fe20000010000 */
[----:B------:R-:W2:Y:S01]  /*18ab0*/  MUFU.EX2 R40, R40 ;  /* 0x0000002800287308 */ /* 0x000ea20000000800 */
[----:B------:R-:W-:Y:S01]  /*18ac0*/  SHF.R.U32.HI R225, RZ, 0x1f, R14 ;  /* 0x0000001fffe17819 */ /* 0x000fe2000001160e */
[----:B---3--:R-:W-:Y:S01]  /*18ad0*/  FADD.FTZ R10, R46, R29 ;  /* 0x0000001d2e0a7221 */ /* 0x008fe20000010000 */
[----:B------:R-:W-:Y:S01]  /*18ae0*/  FADD.FTZ R29, R13, R0 ;  /* 0x000000000d1d7221 */ /* 0x000fe20000010000 */
[----:B------:R-:W-:-:S02]  /*18af0*/  F2FP.F16.F32.PACK_AB R207, R207, R54 ;  /* 0x00000036cfcf723e */ /* 0x000fc400000000ff */
[----:B0-----:R-:W-:Y:S02]  /*18b00*/  CS2R R74, SRZ ;  /* 0x00000000004a7805 */ /* 0x001fe4000001ff00 */
[----:B------:R-:W-:Y:S02]  /*18b10*/  LEA.HI.SX32 R225, R14, R225, 0x1b ;  /* 0x000000e10ee17211 */ /* 0x000fe400078fdaff */
[----:B------:R-:W-:Y:S01]  /*18b20*/  CS2R R54, SRZ ;  /* 0x0000000000367805 */ /* 0x000fe2000001ff00 */
[----:B------:R-:W0:Y:S01]  /*18b30*/  MUFU.EX2 R76, R76 ;  /* 0x0000004c004c7308 */ /* 0x000e220000000800 */
[----:B-1----:R-:W-:Y:S01]  /*18b40*/  FADD.FTZ R31, R203, R10 ;  /* 0x0000000acb1f7221 */ /* 0x002fe20000010000 */
[----:B------:R-:W-:Y:S02]  /*18b50*/  VIMNMX R225, RZ, R225, !PT ;  /* 0x000000e1ffe17248 */ /* 0x000fe40007fe0100 */
[----:B------:R-:W-:Y:S02]  /*18b60*/  CS2R R52, SRZ ;  /* 0x0000000000347805 */ /* 0x000fe4000001ff00 */
[----:B------:R-:W-:-:S02]  /*18b70*/  F2FP.F16.F32.PACK_AB R201, R201, R70 ;  /* 0x00000046c9c9723e */ /* 0x000fc400000000ff */
[----:B------:R-:W-:Y:S02]  /*18b80*/  CS2R R70, SRZ ;  /* 0x0000000000467805 */ /* 0x000fe4000001ff00 */
[----:B------:R-:W-:Y:S01]  /*18b90*/  ISETP.GE.AND P3, PT, R8, R225, PT ;  /* 0x000000e10800720c */ /* 0x000fe20003f66270 */
[----:B------:R-:W1:Y:S01]  /*18ba0*/  MUFU.EX2 R15, R20 ;  /* 0x00000014000f7308 */ /* 0x000e620000000800 */
[----:B--2---:R-:W-:Y:S01]  /*18bb0*/  FADD.FTZ R0, R40, R29 ;  /* 0x0000001d28007221 */ /* 0x004fe20000010000 */
[----:B------:R-:W-:Y:S02]  /*18bc0*/  F2FP.F16.F32.PACK_AB R203, R203, R46 ;  /* 0x0000002ecbcb723e */ /* 0x000fe400000000ff */
[----:B------:R-:W-:-:S04]  /*18bd0*/  CS2R R46, SRZ ;  /* 0x00000000002e7805 */ /* 0x000fc8000001ff00 */
[----:B------:R2:W3:Y:S01]  /*18be0*/  MUFU.EX2 R197, R78 ;  /* 0x0000004e00c57308 */ /* 0x0004e20000000800 */
[----:B0-----:R-:W-:-:S07]  /*18bf0*/  FADD.FTZ R10, R76, R31 ;  /* 0x0000001f4c0a7221 */ /* 0x001fce0000010000 */
[----:B------:R-:W0:Y:S01]  /*18c00*/  MUFU.EX2 R44, R44 ;  /* 0x0000002c002c7308 */ /* 0x000e220000000800 */
[C---:B-1----:R-:W-:Y:S01]  /*18c10*/  FADD.FTZ R7, R15.reuse, R0 ;  /* 0x000000000f077221 */ /* 0x042fe20000010000 */
[----:B------:R-:W-:Y:S02]  /*18c20*/  F2FP.F16.F32.PACK_AB R200, R15, R40 ;  /* 0x000000280fc8723e */ /* 0x000fe400000000ff */
[----:B--2---:R-:W-:Y:S02]  /*18c30*/  CS2R R78, SRZ ;  /* 0x00000000004e7805 */ /* 0x004fe4000001ff00 */
[----:B------:R-:W-:Y:S02]  /*18c40*/  CS2R R40, SRZ ;  /* 0x0000000000287805 */ /* 0x000fe4000001ff00 */
[----:B------:R-:W1:Y:S01]  /*18c50*/  MUFU.EX2 R80, R80 ;  /* 0x0000005000507308 */ /* 0x000e620000000800 */
[C---:B---3--:R-:W-:Y:S01]  /*18c60*/  FADD.FTZ R29, R197.reuse, R10 ;  /* 0x0000000ac51d7221 */ /* 0x048fe20000010000 */
[----:B------:R-:W-:-:S02]  /*18c70*/  F2FP.F16.F32.PACK_AB R197, R197, R76 ;  /* 0x0000004cc5c5723e */ /* 0x000fc400000000ff */
[----:B------:R-:W-:-:S04]  /*18c80*/  CS2R R76, SRZ ;  /* 0x00000000004c7805 */ /* 0x000fc8000001ff00 */
[----:B------:R-:W2:Y:S01]  /*18c90*/  MUFU.EX2 R21, R26 ;  /* 0x0000001a00157308 */ /* 0x000ea20000000800 */
[----:B0-----:R-:W-:-:S07]  /*18ca0*/  FADD.FTZ R0, R44, R7 ;  /* 0x000000072c007221 */ /* 0x001fce0000010000 */
[----:B------:R0:W3:Y:S01]  /*18cb0*/  MUFU.EX2 R199, R82 ;  /* 0x0000005200c77308 */ /* 0x0000e20000000800 */
[----:B-1----:R-:W-:-:S07]  /*18cc0*/  FADD.FTZ R6, R80, R29 ;  /* 0x0000001d50067221 */ /* 0x002fce0000010000 */
[----:B------:R-:W1:Y:S01]  /*18cd0*/  MUFU.EX2 R32, R32 ;  /* 0x0000002000207308 */ /* 0x000e620000000800 */
[C---:B--2---:R-:W-:Y:S01]  /*18ce0*/  FADD.FTZ R29, R21.reuse, R0 ;  /* 0x00000000151d7221 */ /* 0x044fe20000010000 */
[----:B------:R-:W-:Y:S02]  /*18cf0*/  F2FP.F16.F32.PACK_AB R202, R21, R44 ;  /* 0x0000002c15ca723e */ /* 0x000fe400000000ff */
[----:B0-----:R-:W-:Y:S02]  /*18d00*/  CS2R R82, SRZ ;  /* 0x0000000000527805 */ /* 0x001fe4000001ff00 */
[----:B------:R-:W-:Y:S02]  /*18d10*/  CS2R R44, SRZ ;  /* 0x00000000002c7805 */ /* 0x000fe4000001ff00 */
[----:B------:R-:W0:Y:S01]  /*18d20*/  MUFU.EX2 R84, R84 ;  /* 0x0000005400547308 */ /* 0x000e220000000800 */
[C---:B---3--:R-:W-:Y:S01]  /*18d30*/  FADD.FTZ R31, R199.reuse, R6 ;  /* 0x00000006c71f7221 */ /* 0x048fe20000010000 */
[----:B------:R-:W-:-:S02]  /*18d40*/  F2FP.F16.F32.PACK_AB R199, R199, R80 ;  /* 0x00000050c7c7723e */ /* 0x000fc400000000ff */
[----:B------:R-:W-:-:S04]  /*18d50*/  CS2R R80, SRZ ;  /* 0x0000000000507805 */ /* 0x000fc8000001ff00 */
[----:B------:R-:W2:Y:S01]  /*18d60*/  MUFU.EX2 R25, R30 ;  /* 0x0000001e00197308 */ /* 0x000ea20000000800 */
[----:B-1----:R-:W-:-:S07]  /*18d70*/  FADD.FTZ R0, R32, R29 ;  /* 0x0000001d20007221 */ /* 0x002fce0000010000 */
[----:B------:R1:W3:Y:S01]  /*18d80*/  MUFU.EX2 R193, R86 ;  /* 0x0000005600c17308 */ /* 0x0002e20000000800 */
[----:B0-----:R-:W-:-:S07]  /*18d90*/  FADD.FTZ R6, R84, R31 ;  /* 0x0000001f54067221 */ /* 0x001fce0000010000 */
[----:B------:R-:W0:Y:S01]  /*18da0*/  MUFU.EX2 R36, R36 ;  /* 0x0000002400247308 */ /* 0x000e220000000800 */
[C---:B--2---:R-:W-:Y:S01]  /*18db0*/  FADD.FTZ R29, R25.reuse, R0 ;  /* 0x00000000191d7221 */ /* 0x044fe20000010000 */
[----:B------:R-:W-:Y:S02]  /*18dc0*/  F2FP.F16.F32.PACK_AB R196, R25, R32 ;  /* 0x0000002019c4723e */ /* 0x000fe400000000ff */
[----:B-1----:R-:W-:Y:S02]  /*18dd0*/  CS2R R86, SRZ ;  /* 0x0000000000567805 */ /* 0x002fe4000001ff00 */
[----:B------:R-:W-:Y:S02]  /*18de0*/  CS2R R32, SRZ ;  /* 0x0000000000207805 */ /* 0x000fe4000001ff00 */
[----:B------:R-:W1:Y:S01]  /*18df0*/  MUFU.EX2 R88, R88 ;  /* 0x0000005800587308 */ /* 0x000e620000000800 */
[C---:B---3--:R-:W-:Y:S01]  /*18e00*/  FADD.FTZ R31, R193.reuse, R6 ;  /* 0x00000006c11f7221 */ /* 0x048fe20000010000 */
[----:B------:R-:W-:-:S02]  /*18e10*/  F2FP.F16.F32.PACK_AB R193, R193, R84 ;  /* 0x00000054c1c1723e */ /* 0x000fc400000000ff */
[----:B------:R-:W-:-:S04]  /*18e20*/  CS2R R84, SRZ ;  /* 0x0000000000547805 */ /* 0x000fc8000001ff00 */
[----:B------:R2:W3:Y:S01]  /*18e30*/  MUFU.EX2 R27, R34 ;  /* 0x00000022001b7308 */ /* 0x0004e20000000800 */
[----:B0-----:R-:W-:-:S07]  /*18e40*/  FADD.FTZ R0, R36, R29 ;  /* 0x0000001d24007221 */ /* 0x001fce0000010000 */
[----:B------:R-:W0:Y:S01]  /*18e50*/  MUFU.EX2 R24, R24 ;  /* 0x0000001800187308 */ /* 0x000e220000000800 */
[----:B-1----:R-:W-:Y:S01]  /*18e60*/  FADD.FTZ R12, R88, R31 ;  /* 0x0000001f580c7221 */ /* 0x002fe20000010000 */
[----:B--2---:R-:W-:-:S03]  /*18e70*/  CS2R R34, SRZ ;  /* 0x0000000000227805 */ /* 0x004fc6000001ff00 */
[C---:B------:R-:W-:Y:S01]  /*18e80*/  FADD.FTZ R12, R195.reuse, R12 ;  /* 0x0000000cc30c7221 */ /* 0x040fe20000010000 */
[----:B------:R-:W-:Y:S02]  /*18e90*/  F2FP.F16.F32.PACK_AB R195, R195, R88 ;  /* 0x00000058c3c3723e */ /* 0x000fe400000000ff */
[----:B------:R-:W-:Y:S01]  /*18ea0*/  CS2R R88, SRZ ;  /* 0x0000000000587805 */ /* 0x000fe2000001ff00 */
[----:B------:R1:W2:Y:S01]  /*18eb0*/  MUFU.EX2 R7, R38 ;  /* 0x0000002600077308 */ /* 0x0002a20000000800 */
[C---:B---3--:R-:W-:Y:S01]  /*18ec0*/  FADD.FTZ R31, R27.reuse, R0 ;  /* 0x000000001b1f7221 */ /* 0x048fe20000010000 */
[----:B------:R-:W-:Y:S02]  /*18ed0*/  F2FP.F16.F32.PACK_AB R198, R27, R36 ;  /* 0x000000241bc6723e */ /* 0x000fe400000000ff */
[----:B------:R-:W-:Y:S02]  /*18ee0*/  CS2R R36, SRZ ;  /* 0x0000000000247805 */ /* 0x000fe4000001ff00 */
[----:B------:R-:W-:-:S02]  /*18ef0*/  CS2R R26, SRZ ;  /* 0x00000000001a7805 */ /* 0x000fc4000001ff00 */
[----:B------:R-:W3:Y:S01]  /*18f00*/  MUFU.EX2 R28, R28 ;  /* 0x0000001c001c7308 */ /* 0x000ee20000000800 */
[----:B0-----:R-:W-:Y:S01]  /*18f10*/  FADD.FTZ R0, R24, R31 ;  /* 0x0000001f18007221 */ /* 0x001fe20000010000 */
[----:B-1----:R-:W-:Y:S02]  /*18f20*/  CS2R R38, SRZ ;  /* 0x0000000000267805 */ /* 0x002fe4000001ff00 */
[----:B------:R-:W-:-:S04]  /*18f30*/  CS2R R30, SRZ ;  /* 0x00000000001e7805 */ /* 0x000fc8000001ff00 */
[----:B------:R0:W1:Y:S01]  /*18f40*/  MUFU.EX2 R29, R42 ;  /* 0x0000002a001d7308 */ /* 0x0000620000000800 */
[C---:B--2---:R-:W-:Y:S01]  /*18f50*/  FADD.FTZ R9, R7.reuse, R0 ;  /* 0x0000000007097221 */ /* 0x044fe20000010000 */
[----:B------:R-:W-:Y:S02]  /*18f60*/  F2FP.F16.F32.PACK_AB R192, R7, R24 ;  /* 0x0000001807c0723e */ /* 0x000fe400000000ff */
[----:B------:R-:W-:Y:S01]  /*18f70*/  CS2R R24, SRZ ;  /* 0x0000000000187805 */ /* 0x000fe2000001ff00 */
[----:B---3--:R-:W-:Y:S01]  /*18f80*/  FADD.FTZ R0, R28, R9 ;  /* 0x000000091c007221 */ /* 0x008fe20000010000 */
[----:B0-----:R-:W-:-:S03]  /*18f90*/  CS2R R42, SRZ ;  /* 0x00000000002a7805 */ /* 0x001fc6000001ff00 */
[C---:B-1----:R-:W-:Y:S01]  /*18fa0*/  FADD.FTZ R13, R29.reuse, R0 ;  /* 0x000000001d0d7221 */ /* 0x042fe20000010000 */
[----:B------:R-:W-:Y:S01]  /*18fb0*/  F2FP.F16.F32.PACK_AB R194, R29, R28 ;  /* 0x0000001c1dc2723e */ /* 0x000fe200000000ff */
[----:B------:R-:W-:Y:S01]  /*18fc0*/  IMAD.MOV.U32 R0, RZ, RZ, 0x3f800000 ;  /* 0x3f800000ff007424 */ /* 0x000fe200078e00ff */
[----:B------:R-:W-:Y:S01]  /*18fd0*/  CS2R R28, SRZ ;  /* 0x00000000001c7805 */ /* 0x000fe2000001ff00 */
[----:B------:R-:W-:Y:S06]  /*18fe0*/  @!P3 BRA `(.L_x_3073) ;  /* 0x0000004c00bcb947 */ /* 0x000fec0003800000 */
[----:B------:R-:W-:Y:S01]  /*18ff0*/  BSSY B1, `(.L_x_3073) ;  /* 0x00004ee000017945 */ /* 0x000fe20003800000 */
[----:B------:R-:W-:Y:S01]  /*19000*/  MOV R6, R4 ;  /* 0x0000000400067202 */ /* 0x000fe20000000f00 */
[----:B------:R-:W-:Y:S01]  /*19010*/  IMAD.MOV.U32 R7, RZ, RZ, R5 ;  /* 0x000000ffff077224 */ /* 0x000fe200078e0005 */
[----:B------:R-:W-:Y:S01]  /*19020*/  MOV R151, RZ ;  /* 0x000000ff00977202 */ /* 0x000fe20000000f00 */
[----:B------:R-:W-:Y:S02]  /*19030*/  IMAD.MOV.U32 R9, RZ, RZ, R218 ;  /* 0x000000ffff097224 */ /* 0x000fe400078e00da */
[----:B------:R-:W-:Y:S02]  /*19040*/  IMAD.MOV.U32 R10, RZ, RZ, R217 ;  /* 0x000000ffff0a7224 */ /* 0x000fe400078e00d9 */
[----:B------:R-:W-:-:S07]  /*19050*/  IMAD.MOV.U32 R2, RZ, RZ, 0x3f800000 ;  /* 0x3f800000ff027424 */ /* 0x000fce00078e00ff */
.L_x_3084:
[----:B------:R-:W-:-:S05]  /*19060*/  VIADD R3, R10, 0x1 ;  /* 0x000000010a037836 */ /* 0x000fca0000000000 */
[----:B------:R-:W-:-:S04]  /*19070*/  ISETP.NE.AND P3, PT, R3, 0x2, PT ;  /* 0x000000020300780c */ /* 0x000fc80003f65270 */
[----:B------:R-:W-:Y:S02]  /*19080*/  SEL R3, R3, RZ, P3 ;  /* 0x000000ff03037207 */ /* 0x000fe40001800000 */
[----:B------:R-:W-:-:S03]  /*19090*/  SEL R218, RZ, 0x1, P3 ;  /* 0x00000001ffda7807 */ /* 0x000fc60001800000 */
[----:B------:R-:W-:Y:S01]  /*190a0*/  IMAD.MOV.U32 R217, RZ, RZ, R3 ;  /* 0x000000ffffd97224 */ /* 0x000fe200078e0003 */
[----:B------:R-:W-:Y:S01]  /*190b0*/  LOP3.LUT R218, R9, R218, RZ, 0x3c, !PT ;  /* 0x000000da09da7212 */ /* 0x000fe200078e3cff */
[----:B------:R-:W-:Y:S06]  /*190c0*/  @!P0 BRA `(.L_x_3074) ;  /* 0x0000000000048947 */ /* 0x000fec0003800000 */
[----:B------:R-:W-:Y:S01]  /*190d0*/  BPT.TRAP 0x1 ;  /* 0x000000040000795c */ /* 0x000fe20000300000 */
.L_x_3074:
[----:B------:R-:W-:Y:S01]  /*190e0*/  IMAD R11, R3, 0x8, R16 ;  /* 0x00000008030b7824 */ /* 0x000fe200078e0210 */
[----:B------:R-:W-:-:S04]  /*190f0*/  SHF.L.U32 R4, R218, 0x1f, RZ ;  /* 0x0000001fda047819 */ /* 0x000fc800000006ff */
[----:B------:R0:W1:Y:S01]  /*19100*/  SYNCS.PHASECHK.TRANS64.TRYWAIT P3, [R11+URZ+0x38830], R4 ;  /* 0x038830040b0075a7 */ /* 0x000062000806017f */
[----:B------:R-:W-:Y:S05]  /*19110*/  @!P0 BRA `(.L_x_3075) ;  /* 0x0000000000048947 */ /* 0x000fea0003800000 */
[----:B------:R-:W-:Y:S01]  /*19120*/  BPT.TRAP 0x1 ;  /* 0x000000040000795c */ /* 0x000fe20000300000 */
.L_x_3075:
[----:B------:R-:W-:Y:S01]  /*19130*/  IMAD R3, R217, 0xa00, R222 ;  /* 0x00000a00d9037824 */ /* 0x000fe200078e02de */
[----:B------:R-:W-:Y:S03]  /*19140*/  BSSY B2, `(.L_x_3076) ;  /* 0x0000006000027945 */ /* 0x000fe60003800000 */
[C---:B------:R-:W-:Y:S01]  /*19150*/  VIADD R14, R3.reuse, 0x80 ;  /* 0x00000080030e7836 */ /* 0x040fe20000000000 */
[----:B------:R-:W-:Y:S01]  /*19160*/  IADD3 R20, R3, 0x100, RZ ;  /* 0x0000010003147810 */ /* 0x000fe20007ffe0ff */
[----:B-1----:R-:W-:Y:S06]  /*19170*/  @P3 BRA `(.L_x_3077) ;  /* 0x0000000000083947 */ /* 0x002fec0003800000 */
[----:B------:R-:W1:Y:S02]  /*19180*/  SYNCS.PHASECHK.TRANS64.TRYWAIT P3, [R11+URZ+0x38830], R4 ;  /* 0x038830040b0075a7 */ /* 0x000e64000806017f */
[----:B-1----:R-:W-:Y:S05]  /*19190*/  @!P3 BRA `(.L_x_3078) ;  /* 0x0000017800e8b947 */ /* 0x002fea0003800000 */
.L_x_3077:
[----:B------:R-:W-:Y:S05]  /*191a0*/  BSYNC B2 ;  /* 0x0000000000027941 */ /* 0x000fea0003800000 */
.L_x_3076:
[----:B------:R-:W2:Y:S04]  /*191b0*/  LDL.64 R152, [R1+0x48] ;  /* 0x0000480001987983 */ /* 0x000ea80000100a00 */
[----:B------:R-:W3:Y:S01]  /*191c0*/  LDL.64 R154, [R1+0x50] ;  /* 0x00005000019a7983 */ /* 0x000ee20000100a00 */
[----:B01----:R-:W-:Y:S02]  /*191d0*/  IMAD.MOV.U32 R4, RZ, RZ, R3 ;  /* 0x000000ffff047224 */ /* 0x003fe400078e0003 */
[----:B------:R-:W-:-:S03]  /*191e0*/  IMAD.MOV.U32 R5, RZ, RZ, 0x40000040 ;  /* 0x40000040ff057424 */ /* 0x000fc600078e00ff */
        /* <DEDUP_REMOVED lines=40> */
[----:B------:R-:W-:Y:S01]  /*19470*/  IMAD.MOV.U32 R5, RZ, RZ, 0x40000040 ;  /* 0x40000040ff057424 */ /* 0x000fe200078e00ff */
[----:B--2---:R-:W-:Y:S02]  /*19480*/  R2UR UR30, R152 ;  /* 0x00000000981e72ca */ /* 0x004fe400000e0000 */
[----:B------:R-:W-:-:S02]  /*19490*/  R2UR UR31, R153 ;  /* 0x00000000991f72ca */ /* 0x000fc400000e0000 */
[----:B------:R-:W-:-:S06]  /*194a0*/  WARPGROUP.ARRIVE ;  /* 0x00000000000079c5 */ /* 0x000fcc0000000000 */
[----:B------:R-:W-:Y:S01]  /*194b0*/  HGMMA.64x16x16.F32 R152, gdesc[UR8], RZ, !UPT, gsb0 ;  /* 0x00200000089879f0 */ /* 0x000fe2000c0008ff */
        /* <DEDUP_REMOVED lines=13> */
[----:B------:R-:W-:Y:S01]  /*19590*/  IMAD.MOV.U32 R21, RZ, RZ, 0x40000040 ;  /* 0x40000040ff157424 */ /* 0x000fe200078e00ff */
[C---:B------:R-:W-:Y:S01]  /*195a0*/  IADD3 R20, R3.reuse, 0x102, RZ ;  /* 0x0000010203147810 */ /* 0x040fe20007ffe0ff */
[----:B------:R-:W-:Y:S01]  /*195b0*/  UMOV UR16, UR28 ;  /* 0x0000001c00107c82 */ /* 0x000fe20008000000 */
[----:B------:R-:W-:Y:S01]  /*195c0*/  UMOV UR17, UR29 ;  /* 0x0000001d00117c82 */ /* 0x000fe20008000000 */
[----:B------:R-:W-:Y:S01]  /*195d0*/  VIADD R4, R3, 0x182 ;  /* 0x0000018203047836 */ /* 0x000fe20000000000 */
[----:B------:R-:W-:-:S02]  /*195e0*/  WARPGROUP.DEPBAR.LE gsb0, 0x0 ;  /* 0x00008000000079c5 */ /* 0x000fc40000010000 */
[----:B------:R-:W-:Y:S01]  /*195f0*/  WARPGROUP.ARRIVE ;  /* 0x00000000000079c5 */ /* 0x000fe20000000000 */
[----:B------:R-:W-:Y:S01]  /*19600*/  IMAD.MOV.U32 R5, RZ, RZ, 0x40000040 ;  /* 0x40000040ff057424 */ /* 0x000fe200078e00ff */
[----:B------:R-:W-:Y:S01]  /*19610*/  UMOV UR24, UR28 ;  /* 0x0000001c00187c82 */ /* 0x000fe20008000000 */
[----:B------:R-:W-:Y:S01]  /*19620*/  UMOV UR25, UR29 ;  /* 0x0000001d00197c82 */ /* 0x000fe20008000000 */
[----:B------:R-:W-:Y:S01]  /*19630*/  UMOV UR20, UR28 ;  /* 0x0000001c00147c82 */ /* 0x000fe20008000000 */
[----:B------:R-:W-:Y:S01]  /*19640*/  UMOV UR21, UR29 ;  /* 0x0000001d00157c82 */ /* 0x000fe20008000000 */
[----:B------:R-:W-:Y:S01]  /*19650*/  HGMMA.64x16x16.F32 R176, gdesc[UR12], R176, gsb0 ;  /* 0x002000000cb079f0 */ /* 0x000fe200080008b0 */
[----:B------:R-:W-:Y:S01]  /*19660*/  R2UR UR18, R20 ;  /* 0x00000000141272ca */ /* 0x000fe200000e0000 */
[----:B------:R-:W2:Y:S01]  /*19670*/  LDL.64 R14, [R1+0x38] ;  /* 0x00003800010e7983 */ /* 0x000ea20000100a00 */
[----:B------:R-:W-:Y:S02]  /*19680*/  R2UR UR19, R21 ;  /* 0x00000000151372ca */ /* 0x000fe400000e0000 */
[----:B------:R-:W-:-:S02]  /*19690*/  R2UR UR26, R4 ;  /* 0x00000000041a72ca */ /* 0x000fc400000e0000 */
[----:B------:R-:W-:Y:S01]  /*196a0*/  R2UR UR27, R5 ;  /* 0x00000000051b72ca */ /* 0x000fe200000e0000 */
[----:B------:R-:W-:Y:S02]  /*196b0*/  WARPGROUP.DEPBAR.LE gsb0, 0x0 ;  /* 0x00008000000079c5 */ /* 0x000fe40000010000 */
[----:B------:R-:W-:Y:S01]  /*196c0*/  WARPGROUP.ARRIVE ;  /* 0x00000000000079c5 */ /* 0x000fe20000000000 */
[----:B------:R-:W-:Y:S01]  /*196d0*/  UMOV UR8, UR30 ;  /* 0x0000001e00087c82 */ /* 0x000fe20008000000 */
[----:B------:R-:W-:Y:S01]  /*196e0*/  UMOV UR9, UR31 ;  /* 0x0000001f00097c82 */ /* 0x000fe20008000000 */
[----:B------:R-:W-:Y:S01]  /*196f0*/  UMOV UR4, UR30 ;  /* 0x0000001e00047c82 */ /* 0x000fe20008000000 */
[----:B------:R-:W-:Y:S01]  /*19700*/  UMOV UR5, UR31 ;  /* 0x0000001f00057c82 */ /* 0x000fe20008000000 */
[----:B------:R-:W-:Y:S01]  /*19710*/  UMOV UR12, UR30 ;  /* 0x0000001e000c7c82 */ /* 0x000fe20008000000 */
[----:B------:R-:W-:Y:S01]  /*19720*/  HGMMA.64x16x16.F32 R168, gdesc[UR16], R168, gsb0 ;  /* 0x0020000010a879f0 */ /* 0x000fe200080008a8 */
[----:B------:R-:W-:Y:S01]  /*19730*/  IMAD.MOV.U32 R5, RZ, RZ, 0x40000040 ;  /* 0x40000040ff057424 */ /* 0x000fe200078e00ff */
[----:B------:R-:W-:Y:S01]  /*19740*/  IADD3 R4, R3, 0x202, RZ ;  /* 0x0000020203047810 */ /* 0x000fe20007ffe0ff */
[----:B------:R-:W-:Y:S01]  /*19750*/  UMOV UR13, UR31 ;  /* 0x0000001f000d7c82 */ /* 0x000fe20008000000 */
[----:B------:R-:W3:Y:S01]  /*19760*/  LDL.64 R20, [R1+0x30] ;  /* 0x0000300001147983 */ /* 0x000ee20000100a00 */
[----:B------:R-:W-:-:S02]  /*19770*/  WARPGROUP.DEPBAR.LE gsb0, 0x0 ;  /* 0x00008000000079c5 */ /* 0x000fc40000010000 */
[----:B------:R-:W-:-:S06]  /*19780*/  WARPGROUP.ARRIVE ;  /* 0x00000000000079c5 */ /* 0x000fcc0000000000 */
[----:B------:R-:W-:Y:S01]  /*19790*/  HGMMA.64x16x16.F32 R160, gdesc[UR24], R160, gsb0 ;  /* 0x0020000018a079f0 */ /* 0x000fe200080008a0 */
[----:B------:R-:W-:Y:S02]  /*197a0*/  R2UR UR22, R4 ;  /* 0x00000000041672ca */ /* 0x000fe400000e0000 */
[----:B------:R-:W-:Y:S01]  /*197b0*/  R2UR UR23, R5 ;  /* 0x00000000051772ca */ /* 0x000fe200000e0000 */
[----:B------:R-:W-:Y:S01]  /*197c0*/  VIADD R4, R3, 0x4 ;  /* 0x0000000403047836 */ /* 0x000fe20000000000 */
[----:B------:R-:W-:Y:S02]  /*197d0*/  WARPGROUP.DEPBAR.LE gsb0, 0x0 ;  /* 0x00008000000079c5 */ /* 0x000fe40000010000 */
[----:B------:R-:W-:-:S09]  /*197e0*/  WARPGROUP.ARRIVE ;  /* 0x00000000000079c5 */ /* 0x000fd20000000000 */
[----:B------:R-:W-:Y:S01]  /*197f0*/  HGMMA.64x16x16.F32 R152, gdesc[UR20], R152, gsb0 ;  /* 0x00200000149879f0 */ /* 0x000fe20008000898 */
[----:B------:R-:W-:Y:S01]  /*19800*/  IMAD.MOV.U32 R5, RZ, RZ, 0x40000040 ;  /* 0x40000040ff057424 */ /* 0x000fe200078e00ff */
[----:B------:R-:W-:-:S04]  /*19810*/  R2UR UR10, R4 ;  /* 0x00000000040a72ca */ /* 0x000fc800000e0000 */
        /* <DEDUP_REMOVED lines=771> */
.L_x_3079:
[----:B------:R-:W-:Y:S01]  /*1c850*/  SHF.L.U32 R0, R9, 0x1f, RZ ;  /* 0x0000001f09007819 */ /* 0x000fe200000006ff */
[----:B------:R-:W-:-:S04]  /*1c860*/  IMAD R9, R10, 0x8, R16 ;  /* 0x000000080a097824 */ /* 0x000fc800078e0210 */
[----:B------:R0:W1:Y:S01]  /*1c870*/  SYNCS.PHASECHK.TRANS64.TRYWAIT P3, [R9+URZ+0x38850], R0 ;  /* 0x03885000090075a7 */ /* 0x000062000806017f */
[----:B------:R-:W-:Y:S05]  /*1c880*/  @!P0 BRA `(.L_x_3080) ;  /* 0x0000000000048947 */ /* 0x000fea0003800000 */
[----:B------:R-:W-:Y:S01]  /*1c890*/  BPT.TRAP 0x1 ;  /* 0x000000040000795c */ /* 0x000fe20000300000 */
.L_x_3080:
[----:B------:R-:W-:Y:S04]  /*1c8a0*/  BSSY B2, `(.L_x_3081) ;  /* 0x0000004000027945 */ /* 0x000fe80003800000 */
[----:B-1----:R-:W-:Y:S05]  /*1c8b0*/  @P3 BRA `(.L_x_3082) ;  /* 0x0000000000083947 */ /* 0x002fea0003800000 */
[----:B------:R-:W1:Y:S02]  /*1c8c0*/  SYNCS.PHASECHK.TRANS64.TRYWAIT P3, [R9+URZ+0x38850], R0 ;  /* 0x03885000090075a7 */ /* 0x000e64000806017f */
[----:B-1----:R-:W-:Y:S05]  /*1c8d0*/  @!P3 BRA `(.L_x_3083) ;  /* 0x00000144002cb947 */ /* 0x002fea0003800000 */
.L_x_3082:
[----:B------:R-:W-:Y:S05]  /*1c8e0*/  BSYNC B2 ;  /* 0x0000000000027941 */ /* 0x000fea0003800000 */
.L_x_3081:
[----:B01----:R-:W-:Y:S01]  /*1c8f0*/  VIADD R0, R16, 0x400 ;  /* 0x0000040010007836 */ /* 0x003fe20000000000 */
[----:B------:R-:W-:Y:S01]  /*1c900*/  WARPGROUP.ARRIVE ;  /* 0x00000000000079c5 */ /* 0x000fe20000000000 */
[----:B------:R-:W-:Y:S02]  /*1c910*/  IMAD.MOV.U32 R3, RZ, RZ, 0x40000040 ;  /* 0x40000040ff037424 */ /* 0x000fe400078e00ff */
[----:B------:R-:W-:Y:S01]  /*1c920*/  IMAD.MOV.U32 R5, RZ, RZ, 0x40000040 ;  /* 0x40000040ff057424 */ /* 0x000fe200078e00ff */
[----:B------:R-:W-:Y:S01]  /*1c930*/  SHF.R.U32.HI R0, RZ, 0x4, R0 ;  /* 0x00000004ff007819 */ /* 0x000fe20000011600 */
[----:B------:R-:W-:Y:S01]  /*1c940*/  @!P1 VIADD R11, R11, 0x38840 ;  /* 0x000388400b0b9836 */ /* 0x000fe20000000000 */
[----:B------:R-:W-:Y:S01]  /*1c950*/  R2UR UR7, R3 ;  /* 0x00000000030772ca */ /* 0x000fe200000e0000 */
[----:B------:R-:W-:Y:S01]  /*1c960*/  @!P1 VIADD R9, R9, 0x38860 ;  /* 0x0003886009099836 */ /* 0x000fe20000000000 */
[----:B------:R-:W-:Y:S01]  /*1c970*/  LOP3.LUT R0, R0, 0x3fff, RZ, 0xc0, !PT ;  /* 0x00003fff00007812 */ /* 0x000fe200078ec0ff */
[----:B------:R-:W0:Y:S01]  /*1c980*/  @P2 LDC R3, c[0x0][0x44c] ;  /* 0x00011300ff032b82 */ /* 0x000e220000000800 */
[----:B------:R-:W-:-:S02]  /*1c990*/  @!P1 PRMT R11, RZ, 0x654, R11 ;  /* 0x00000654ff0b9816 */ /* 0x000fc4000000000b */
[----:B------:R-:W-:Y:S02]  /*1c9a0*/  LOP3.LUT R0, R0, 0x2800000, RZ, 0xfc, !PT ;  /* 0x0280000000007812 */ /* 0x000fe400078efcff */
[----:B------:R-:W-:-:S03]  /*1c9b0*/  @!P1 PRMT R9, RZ, 0x654, R9 ;  /* 0x00000654ff099816 */ /* 0x000fc60000000009 */
[----:B------:R-:W-:Y:S02]  /*1c9c0*/  IMAD R2, R10, 0xa00, R0 ;  /* 0x00000a000a027824 */ /* 0x000fe400078e0200 */
[----:B------:R-:W1:Y:S03]  /*1c9d0*/  @P2 LDC R0, c[0x0][0x450] ;  /* 0x00011400ff002b82 */ /* 0x000e660000000800 */
[C---:B------:R-:W-:Y:S02]  /*1c9e0*/  R2UR UR6, R2.reuse ;  /* 0x00000000020672ca */ /* 0x040fe400000e0000 */
[----:B------:R-:W-:-:S11]  /*1c9f0*/  IADD3 R4, R2, 0x80, RZ ;  /* 0x0000008002047810 */ /* 0x000fd60007ffe0ff */
[----:B------:R-:W-:Y:S01]  /*1ca00*/  HGMMA.64x256x16.F32 R24, R208, gdesc[UR4].tnspB, R24, gsb0 ;  /* 0x43e00004d0187df0 */ /* 0x000fe20008000818 */
[----:B------:R-:W-:Y:S01]  /*1ca10*/  R2UR UR6, R4 ;  /* 0x00000000040672ca */ /* 0x000fe200000e0000 */
[----:B------:R-:W-:Y:S01]  /*1ca20*/  VIADD R4, R2, 0x100 ;  /* 0x0000010002047836 */ /* 0x000fe20000000000 */
[----:B------:R-:W-:Y:S01]  /*1ca30*/  R2UR UR7, R5 ;  /* 0x00000000050772ca */ /* 0x000fe200000e0000 */
[----:B------:R-:W-:Y:S01]  /*1ca40*/  IMAD.MOV.U32 R5, RZ, RZ, 0x40000040 ;  /* 0x40000040ff057424 */ /* 0x000fe200078e00ff */
[----:B------:R-:W-:Y:S02]  /*1ca50*/  WARPGROUP.DEPBAR.LE gsb0, 0x0 ;  /* 0x00008000000079c5 */ /* 0x000fe40000010000 */
[----:B------:R-:W-:-:S15]  /*1ca60*/  WARPGROUP.ARRIVE ;  /* 0x00000000000079c5 */ /* 0x000fde0000000000 */
[----:B------:R-:W-:-:S06]  /*1ca70*/  NOP ;  /* 0x0000000000007918 */ /* 0x000fcc0000000000 */
[----:B------:R-:W-:Y:S01]  /*1ca80*/  HGMMA.64x256x16.F32 R24, R204, gdesc[UR4].tnspB, R24, gsb0 ;  /* 0x43e00004cc187df0 */ /* 0x000fe20008000818 */
[----:B------:R-:W-:Y:S01]  /*1ca90*/  R2UR UR6, R4 ;  /* 0x00000000040672ca */ /* 0x000fe200000e0000 */
[C---:B------:R-:W-:Y:S01]  /*1caa0*/  VIADD R4, R2.reuse, 0x180 ;  /* 0x0000018002047836 */ /* 0x040fe20000000000 */
[----:B------:R-:W-:Y:S01]  /*1cab0*/  R2UR UR7, R5 ;  /* 0x00000000050772ca */ /* 0x000fe200000e0000 */
[----:B------:R-:W-:Y:S01]  /*1cac0*/  VIADD R2, R2, 0x200 ;  /* 0x0000020002027836 */ /* 0x000fe20000000000 */
[----:B------:R-:W-:Y:S01]  /*1cad0*/  MOV R5, 0x40000040 ;  /* 0x4000004000057802 */ /* 0x000fe20000000f00 */
[----:B------:R-:W-:Y:S02]  /*1cae0*/  WARPGROUP.DEPBAR.LE gsb0, 0x0 ;  /* 0x00008000000079c5 */ /* 0x000fe40000010000 */
[----:B------:R-:W-:-:S15]  /*1caf0*/  WARPGROUP.ARRIVE ;  /* 0x00000000000079c5 */ /* 0x000fde0000000000 */
[----:B------:R-:W-:-:S05]  /*1cb00*/  NOP ;  /* 0x0000000000007918 */ /* 0x000fca0000000000 */
[----:B------:R-:W-:Y:S01]  /*1cb10*/  HGMMA.64x256x16.F32 R24, R200, gdesc[UR4].tnspB, R24, gsb0 ;  /* 0x43e00004c8187df0 */ /* 0x000fe20008000818 */
[----:B------:R-:W-:Y:S01]  /*1cb20*/  R2UR UR6, R4 ;  /* 0x00000000040672ca */ /* 0x000fe200000e0000 */
[----:B------:R-:W-:Y:S01]  /*1cb30*/  IMAD.IADD R4, R235, 0x1, R230 ;  /* 0x00000001eb047824 */ /* 0x000fe200078e02e6 */
[----:B------:R-:W-:-:S03]  /*1cb40*/  R2UR UR7, R5 ;  /* 0x00000000050772ca */ /* 0x000fc600000e0000 */
[----:B0-----:R-:W-:-:S05]  /*1cb50*/  @P2 IMAD.HI.U32 R3, R4, R3, RZ ;  /* 0x0000000304032227 */ /* 0x001fca00078e00ff */
[----:B-1----:R-:W-:Y:S01]  /*1cb60*/  @P2 SHF.R.U32.HI R4, RZ, R0, R3 ;  /* 0x00000000ff042219 */ /* 0x002fe20000011603 */
[----:B------:R-:W-:-:S04]  /*1cb70*/  IMAD.MOV.U32 R0, RZ, RZ, -0x50 ;  /* 0xffffffb0ff007424 */ /* 0x000fc800078e00ff */
[----:B------:R-:W0:Y:S01]  /*1cb80*/  SHFL.IDX PT, R3, R4, RZ, 0x1c1f ;  /* 0x001c1fff04037589 */ /* 0x000e2200000e0000 */
[----:B------:R-:W-:-:S03]  /*1cb90*/  IMAD R0, R8, R0, 0x1 ;  /* 0x0000000108007424 */ /* 0x000fc600078e0200 */
[----:B------:R-:W1:Y:S01]  /*1cba0*/  SHFL.IDX PT, R4, R4, 0x1, 0x1c1f ;  /* 0x003c1f0004047f89 */ /* 0x000e6200000e0000 */
[----:B------:R-:W-:-:S05]  /*1cbb0*/  IMAD R0, R234, -0x2, R0 ;  /* 0xfffffffeea007824 */ /* 0x000fca00078e0200 */
[----:B------:R-:W-:-:S05]  /*1cbc0*/  IADD3 R0, -R231, R0, R232 ;  /* 0x00000000e7007210 */ /* 0x000fca0007ffe1e8 */
[C---:B0-----:R-:W-:Y:S02]  /*1cbd0*/  IMAD.IADD R3, R0.reuse, 0x1, R3 ;  /* 0x0000000100037824 */ /* 0x041fe400078e0203 */
[----:B-1----:R-:W-:-:S03]  /*1cbe0*/  IMAD.IADD R0, R0, 0x1, R4 ;  /* 0x0000000100007824 */ /* 0x002fc600078e0204 */
[C---:B------:R-:W-:Y:S02]  /*1cbf0*/  ISETP.GT.AND P3, PT, R3.reuse, RZ, PT ;  /* 0x000000ff0300720c */ /* 0x040fe40003f64270 */
[C---:B------:R-:W-:Y:S02]  /*1cc00*/  ISETP.GT.AND P4, PT, R3.reuse, 0x1, PT ;  /* 0x000000010300780c */ /* 0x040fe40003f84270 */
        /* <DEDUP_REMOVED lines=57> */
[----:B------:R-:W-:-:S02]  /*1cfa0*/  MOV R3, 0x40000040 ;  /* 0x4000004000037802 */ /* 0x000fc40000000f00 */
[----:B------:R-:W-:Y:S02]  /*1cfb0*/  FMNMX.FTZ R5, R157, R5, !PT ;  /* 0x000000059d057209 */ /* 0x000fe40007810000 */
[C---:B------:R-:W-:Y:S02]  /*1cfc0*/  ISETP.GT.AND P3, PT, R0.reuse, RZ, PT ;  /* 0x000000ff0000720c */ /* 0x040fe40003f64270 */
[----:B------:R-:W-:Y:S01]  /*1cfd0*/  ISETP.GT.AND P4, PT, R0, 0x1, PT ;  /* 0x000000010000780c */ /* 0x000fe20003f84270 */
[----:B------:R-:W0:Y:S01]  /*1cfe0*/  SHFL.BFLY PT, R10, R5, 0x2, 0x1f ;  /* 0x0c401f00050a7f89 */ /* 0x000e2200000e0000 */
[----:B------:R-:W-:Y:S02]  /*1cff0*/  FSEL R186, R186, -INF , P3 ;  /* 0xff800000baba7808 */ /* 0x000fe40001800000 */
[----:B------:R-:W-:Y:S02]  /*1d000*/  ISETP.GT.AND P5, PT, R0, 0x8, PT ;  /* 0x000000080000780c */ /* 0x000fe40003fa4270 */
[----:B------:R-:W-:-:S02]  /*1d010*/  FSEL R187, R187, -INF , P4 ;  /* 0xff800000bbbb7808 */ /* 0x000fc40002000000 */
[----:B------:R-:W-:Y:S02]  /*1d020*/  FMNMX.FTZ R4, R186, R6, !PT ;  /* 0x00000006ba047209 */ /* 0x000fe40007810000 */
        /* <DEDUP_REMOVED lines=8> */
[----:B0-----:R-:W-:Y:S02]  /*1d0b0*/  FMNMX.FTZ R5, R5, R10, !PT ;  /* 0x0000000a05057209 */ /* 0x001fe40007810000 */
[----:B------:R-:W-:Y:S02]  /*1d0c0*/  ISETP.GT.AND P5, PT, R0, 0x19, PT ;  /* 0x000000190000780c */ /* 0x000fe40003fa4270 */
        /* <DEDUP_REMOVED lines=8> */
[----:B------:R-:W-:Y:S02]  /*1d150*/  FSEL R174, R174, -INF , P4 ;  /* 0xff800000aeae7808 */ /* 0x000fe40002000000 */
[----:B------:R-:W-:Y:S02]  /*1d160*/  FSEL R175, R175, -INF , P6 ;  /* 0xff800000afaf7808 */ /* 0x000fe40003000000 */
[C---:B------:R-:W-:Y:S02]  /*1d170*/  ISETP.GT.AND P6, PT, R0.reuse, 0x30, PT ;  /* 0x000000300000780c */ /* 0x040fe40003fc4270 */
[----:B------:R-:W-:Y:S02]  /*1d180*/  ISETP.GT.AND P5, PT, R0, 0x31, PT ;  /* 0x000000310000780c */ /* 0x000fe40003fa4270 */
[----:B------:R-:W-:-:S02]  /*1d190*/  FSEL R162, R162, -INF , P6 ;  /* 0xff800000a2a27808 */ /* 0x000fc40003000000 */
[C---:B------:R-:W-:Y:S02]  /*1d1a0*/  ISETP.GT.AND P4, PT, R0.reuse, 0x38, PT ;  /* 0x000000380000780c */ /* 0x040fe40003f84270 */
[----:B------:R-:W-:Y:S02]  /*1d1b0*/  FSEL R163, R163, -INF , P5 ;  /* 0xff800000a3a37808 */ /* 0x000fe40002800000 */
[----:B------:R-:W-:Y:S02]  /*1d1c0*/  ISETP.GT.AND P6, PT, R0, 0x39, PT ;  /* 0x000000390000780c */ /* 0x000fe40003fc4270 */
[----:B------:R-:W-:Y:S02]  /*1d1d0*/  FSEL R166, R166, -INF , P4 ;  /* 0xff800000a6a67808 */ /* 0x000fe40002000000 */
[----:B------:R-:W-:Y:S02]  /*1d1e0*/  FSEL R167, R167, -INF , P6 ;  /* 0xff800000a7a77808 */ /* 0x000fe40003000000 */
[----:B------:R-:W-:-:S02]  /*1d1f0*/  ISETP.GT.AND P6, PT, R0, 0x40, PT ;  /* 0x000000400000780c */ /* 0x000fc40003fc4270 */
[----:B------:R-:W-:Y:S02]  /*1d200*/  ISETP.GT.AND P5, PT, R0, 0x41, PT ;  /* 0x000000410000780c */ /* 0x000fe40003fa4270 */
[----:B------:R-:W-:Y:S02]  /*1d210*/  FSEL R154, R154, -INF , P6 ;  /* 0xff8000009a9a7808 */ /* 0x000fe40003000000 */
[C---:B------:R-:W-:Y:S02]  /*1d220*/  ISETP.GT.AND P4, PT, R0.reuse, 0x48, PT ;  /* 0x000000480000780c */ /* 0x040fe40003f84270 */
[----:B------:R-:W-:Y:S01]  /*1d230*/  ISETP.GT.AND P6, PT, R0, 0x49, PT ;  /* 0x000000490000780c */ /* 0x000fe20003fc4270 */
[----:B------:R-:W-:Y:S02]  /*1d240*/  WARPGROUP.DEPBAR.LE gsb0, 0x0 ;  /* 0x00008000000079c5 */ /* 0x000fe40000010000 */
[----:B------:R-:W-:-:S06]  /*1d250*/  WARPGROUP.ARRIVE ;  /* 0x00000000000079c5 */ /* 0x000fcc0000000000 */
[----:B------:R-:W-:Y:S01]  /*1d260*/  HGMMA.64x256x16.F32 R24, R196, gdesc[UR4].tnspB, R24, gsb0 ;  /* 0x43e00004c4187df0 */ /* 0x000fe20008000818 */
[----:B------:R-:W-:Y:S02]  /*1d270*/  R2UR UR6, R2 ;  /* 0x00000000020672ca */ /* 0x000fe400000e0000 */
[----:B------:R-:W-:Y:S01]  /*1d280*/  R2UR UR7, R3 ;  /* 0x00000000030772ca */ /* 0x000fe200000e0000 */
[----:B------:R-:W0:Y:S01]  /*1d290*/  SHFL.BFLY PT, R2, R5, 0x1, 0x1f ;  /* 0x0c201f0005027f89 */ /* 0x000e2200000e0000 */
[----:B------:R-:W-:Y:S01]  /*1d2a0*/  IMAD.U32 R3, RZ, RZ, UR39 ;  /* 0x00000027ff037e24 */ /* 0x000fe2000f8e00ff */
[----:B0-----:R-:W-:Y:S02]  /*1d2b0*/  FMNMX.FTZ R5, R5, R2, !PT ;  /* 0x0000000205057209 */ /* 0x001fe40007810000 */
[----:B------:R-:W-:Y:S02]  /*1d2c0*/  FMNMX.FTZ R2, R187, R4, !PT ;  /* 0x00000004bb027209 */ /* 0x000fe40007810000 */
[----:B------:R-:W-:-:S02]  /*1d2d0*/  FSETP.NEU.FTZ.AND P3, PT, R5, -INF , PT ;  /* 0xff8000000500780b */ /* 0x000fc40003f7d000 */
[----:B------:R-:W-:-:S04]  /*1d2e0*/  FMNMX.FTZ R2, R190, R2, !PT ;  /* 0x00000002be027209 */ /* 0x000fc80007810000 */
[----:B------:R-:W-:Y:S01]  /*1d2f0*/  FMNMX.FTZ R4, R191, R2, !PT ;  /* 0x00000002bf047209 */ /* 0x000fe20007810000 */
[----:B------:R-:W-:-:S03]  /*1d300*/  FMUL.FTZ R2, R5, R3 ;  /* 0x0000000305027220 */ /* 0x000fc60000410000 */
[----:B------:R-:W-:Y:S02]  /*1d310*/  FMNMX.FTZ R4, R178, R4, !PT ;  /* 0x00000004b2047209 */ /* 0x000fe40007810000 */
[----:B------:R-:W-:Y:S02]  /*1d320*/  FSEL R2, R2, RZ, P3 ;  /* 0x000000ff02027208 */ /* 0x000fe40001800000 */
[----:B------:R-:W-:-:S03]  /*1d330*/  FMNMX.FTZ R4, R179, R4, !PT ;  /* 0x00000004b3047209 */ /* 0x000fc60007810000 */
[-CC-:B------:R-:W-:Y:S01]  /*1d340*/  FFMA.FTZ R204, R176, R3.reuse, -R2.reuse ;  /* 0x00000003b0cc7223 */ /* 0x180fe20000010802 */
[----:B------:R-:W-:Y:S01]  /*1d350*/  FMNMX.FTZ R4, R182, R4, !PT ;  /* 0x00000004b6047209 */ /* 0x000fe20007810000 */
[-CC-:B------:R-:W-:Y:S01]  /*1d360*/  FFMA.FTZ R15, R177, R3.reuse, -R2.reuse ;  /* 0x00000003b10f7223 */ /* 0x180fe20000010802 */
[----:B------:R-:W-:Y:S01]  /*1d370*/  FSEL R176, R155, -INF , P5 ;  /* 0xff8000009bb07808 */ /* 0x000fe20002800000 */
        /* <DEDUP_REMOVED lines=11> */
[-CC-:B------:R-:W-:Y:S01]  /*1d430*/  FFMA.FTZ R200, R168, R3.reuse, -R2.reuse ;  /* 0x00000003a8c87223 */ /* 0x180fe20000010802 */
[-CC-:B------:R-:W-:Y:S01]  /*1d440*/  FFMA.FTZ R158, R169, R3.reuse, -R2.reuse ;  /* 0x00000003a99e7223 */ /* 0x180fe20000010802 */
[----:B------:R-:W-:Y:S01]  /*1d450*/  FMNMX.FTZ R4, R174, R4, !PT ;  /* 0x00000004ae047209 */ /* 0x000fe20007810000 */
[-CC-:B------:R-:W-:Y:S01]  /*1d460*/  FFMA.FTZ R202, R172, R3.reuse, -R2.reuse ;  /* 0x00000003acca7223 */ /* 0x180fe20000010802 */
[-CC-:B------:R-:W-:Y:S01]  /*1d470*/  FFMA.FTZ R20, R173, R3.reuse, -R2.reuse ;  /* 0x00000003ad147223 */ /* 0x180fe20000010802 */
[-CC-:B------:R-:W-:Y:S01]  /*1d480*/  FFMA.FTZ R21, R161, R3.reuse, -R2.reuse ;  /* 0x00000003a1157223 */ /* 0x180fe20000010802 */
[----:B------:R-:W-:Y:S01]  /*1d490*/  FMNMX.FTZ R4, R175, R4, !PT ;  /* 0x00000004af047209 */ /* 0x000fe20007810000 */
[----:B------:R-:W-:Y:S01]  /*1d4a0*/  FFMA.FTZ R155, R165, R3, -R2 ;  /* 0x00000003a59b7223 */ /* 0x000fe20000010802 */
[----:B------:R-:W-:Y:S02]  /*1d4b0*/  MUFU.EX2 R208, R208 ;  /* 0x000000d000d07308 */ /* 0x000fe40000000800 */
[----:B------:R-:W-:-:S04]  /*1d4c0*/  FMNMX.FTZ R4, R162, R4, !PT ;  /* 0x00000004a2047209 */ /* 0x000fc80007810000 */
[----:B------:R-:W-:Y:S02]  /*1d4d0*/  FMNMX.FTZ R4, R163, R4, !PT ;  /* 0x00000004a3047209 */ /* 0x000fe40007810000 */
        /* <DEDUP_REMOVED lines=9> */
[----:B------:R-:W-:Y:S03]  /*1d570*/  MUFU.EX2 R204, R204 ;  /* 0x000000cc00cc7308 */ /* 0x000fe60000000800 */
[----:B------:R-:W0:Y:S05]  /*1d580*/  SHFL.BFLY PT, R4, R0, 0x2, 0x1f ;  /* 0x0c401f0000047f89 */ /* 0x000e2a00000e0000 */
[----:B------:R-:W-:Y:S08]  /*1d590*/  MUFU.EX2 R15, R15 ;  /* 0x0000000f000f7308 */ /* 0x000ff00000000800 */
[----:B------:R-:W-:Y:S08]  /*1d5a0*/  MUFU.EX2 R206, R206 ;  /* 0x000000ce00ce7308 */ /* 0x000ff00000000800 */
[----:B------:R-:W-:Y:S01]  /*1d5b0*/  MUFU.EX2 R159, R159 ;  /* 0x0000009f009f7308 */ /* 0x000fe20000000800 */
[----:B0-----:R-:W-:-:S05]  /*1d5c0*/  FMNMX.FTZ R0, R0, R4, !PT ;  /* 0x0000000400007209 */ /* 0x001fca0007810000 */
[----:B------:R-:W0:Y:S02]  /*1d5d0*/  SHFL.BFLY PT, R4, R0, 0x1, 0x1f ;  /* 0x0c201f0000047f89 */ /* 0x000e2400000e0000 */
[----:B------:R-:W-:Y:S08]  /*1d5e0*/  MUFU.EX2 R200, R200 ;  /* 0x000000c800c87308 */ /* 0x000ff00000000800 */
[----:B------:R-:W-:Y:S08]  /*1d5f0*/  MUFU.EX2 R158, R158 ;  /* 0x0000009e009e7308 */ /* 0x000ff00000000800 */
[----:B------:R-:W-:Y:S01]  /*1d600*/  MUFU.EX2 R202, R202 ;  /* 0x000000ca00ca7308 */ /* 0x000fe20000000800 */
[----:B0-----:R-:W-:-:S07]  /*1d610*/  FMNMX.FTZ R4, R0, R4, !PT ;  /* 0x0000000400047209 */ /* 0x001fce0007810000 */
[----:B------:R-:W-:Y:S01]  /*1d620*/  MUFU.EX2 R20, R20 ;  /* 0x0000001400147308 */ /* 0x000fe20000000800 */
[----:B------:R-:W-:Y:S02]  /*1d630*/  FSEL R0, R5, RZ, P3 ;  /* 0x000000ff05007208 */ /* 0x000fe40001800000 */
[----:B------:R-:W-:Y:S02]  /*1d640*/  FSETP.NEU.FTZ.AND P4, PT, R4, -INF , PT ;  /* 0xff8000000400780b */ /* 0x000fe40003f9d000 */
[----:B------:R-:W-:Y:S01]  /*1d650*/  ISETP.GT.AND P3, PT, R8, R225, PT ;  /* 0x000000e10800720c */ /* 0x000fe20003f64270 */
[----:B------:R-:W-:Y:S01]  /*1d660*/  FADD.FTZ R0, -R0, R7 ;  /* 0x0000000700007221 */ /* 0x000fe20000010100 */
[----:B------:R-:W-:Y:S01]  /*1d670*/  IADD3 R8, R8, -0x1, RZ ;  /* 0xffffffff08087810 */ /* 0x000fe20007ffe0ff */
[----:B------:R-:W-:Y:S02]  /*1d680*/  MUFU.EX2 R21, R21 ;  /* 0x0000001500157308 */ /* 0x000fe40000000800 */
[----:B------:R-:W-:-:S06]  /*1d690*/  FMUL.FTZ R0, R0, R3 ;  /* 0x0000000300007220 */ /* 0x000fcc0000410000 */
[----:B------:R-:W0:Y:S08]  /*1d6a0*/  MUFU.EX2 R0, R0 ;  /* 0x0000000000007308 */ /* 0x000e300000000800 */
[----:B------:R-:W-:Y:S01]  /*1d6b0*/  MUFU.EX2 R155, R155 ;  /* 0x0000009b009b7308 */ /* 0x000fe20000000800 */
[----:B0-----:R-:W-:Y:S01]  /*1d6c0*/  FFMA.FTZ R13, R0, R13, R208 ;  /* 0x0000000d000d7223 */ /* 0x001fe200000100d0 */
[----:B------:R-:W-:-:S03]  /*1d6d0*/  F2FP.F16.F32.PACK_AB R208, R10, R208 ;  /* 0x000000d00ad0723e */ /* 0x000fc600000000ff */
[----:B------:R-:W-:Y:S01]  /*1d6e0*/  FADD.FTZ R13, R10, R13 ;  /* 0x0000000d0a0d7221 */ /* 0x000fe20000010000 */
[----:B------:R-:W-:-:S03]  /*1d6f0*/  IMAD.MOV.U32 R10, RZ, RZ, R217 ;  /* 0x000000ffff0a7224 */ /* 0x000fc600078e00d9 */
[----:B------:R-:W-:Y:S01]  /*1d700*/  FADD.FTZ R13, R210, R13 ;  /* 0x0000000dd20d7221 */ /* 0x000fe20000010000 */
[----:B------:R-:W-:-:S03]  /*1d710*/  F2FP.F16.F32.PACK_AB R210, R14, R210 ;  /* 0x000000d20ed2723e */ /* 0x000fc600000000ff */
[----:B------:R-:W-:-:S04]  /*1d720*/  FADD.FTZ R13, R14, R13 ;  /* 0x0000000d0e0d7221 */ /* 0x000fc80000010000 */
        /* <DEDUP_REMOVED lines=11> */
[----:B------:R-:W-:Y:S01]  /*1d7e0*/  FADD.FTZ R13, R20, R13 ;  /* 0x0000000d140d7221 */ /* 0x000fe20000010000 */
[----:B------:R-:W-:Y:S02]  /*1d7f0*/  WARPGROUP.DEPBAR.LE gsb0, 0x0 ;  /* 0x00008000000079c5 */ /* 0x000fe40000010000 */
[----:B------:R-:W-:Y:S01]  /*1d800*/  WARPGROUP.ARRIVE ;  /* 0x00000000000079c5 */ /* 0x000fe20000000000 */
[-CC-:B------:R-:W-:Y:S01]  /*1d810*/  FFMA.FTZ R196, R160, R3.reuse, -R2.reuse ;  /* 0x00000003a0c47223 */ /* 0x180fe20000010802 */
[----:B------:R-:W-:-:S04]  /*1d820*/  FFMA.FTZ R198, R164, R3, -R2 ;  /* 0x00000003a4c67223 */ /* 0x000fc80000010802 */
[----:B------:R-:W-:Y:S01]  /*1d830*/  HGMMA.64x256x16.F32 R24, R192, gdesc[UR4].tnspB, R24, gsb0 ;  /* 0x43e00004c0187df0 */ /* 0x000fe20008000818 */
[----:B------:R-:W0:Y:S08]  /*1d840*/  MUFU.EX2 R196, R196 ;  /* 0x000000c400c47308 */ /* 0x000e300000000800 */
[----:B------:R-:W1:Y:S01]  /*1d850*/  MUFU.EX2 R198, R198 ;  /* 0x000000c600c67308 */ /* 0x000e620000000800 */
[----:B0-----:R-:W-:Y:S01]  /*1d860*/  FADD.FTZ R13, R196, R13 ;  /* 0x0000000dc40d7221 */ /* 0x001fe20000010000 */
[----:B------:R-:W-:-:S03]  /*1d870*/  F2FP.F16.F32.PACK_AB R196, R21, R196 ;  /* 0x000000c415c4723e */ /* 0x000fc600000000ff */
[----:B------:R-:W-:-:S04]  /*1d880*/  FADD.FTZ R13, R21, R13 ;  /* 0x0000000d150d7221 */ /* 0x000fc80000010000 */
[----:B-1----:R-:W-:Y:S01]  /*1d890*/  FADD.FTZ R13, R198, R13 ;  /* 0x0000000dc60d7221 */ /* 0x002fe20000010000 */
[----:B------:R-:W-:-:S03]  /*1d8a0*/  F2FP.F16.F32.PACK_AB R198, R155, R198 ;  /* 0x000000c69bc6723e */ /* 0x000fc600000000ff */
[----:B------:R-:W-:Y:S01]  /*1d8b0*/  FADD.FTZ R13, R155, R13 ;  /* 0x0000000d9b0d7221 */ /* 0x000fe20000010000 */
[----:B------:R-:W-:Y:S02]  /*1d8c0*/  WARPGROUP.DEPBAR.LE gsb0, 0x0 ;  /* 0x00008000000079c5 */ /* 0x000fe40000010000 */
[-CC-:B------:R-:W-:Y:S01]  /*1d8d0*/  FFMA.FTZ R192, R152, R3.reuse, -R2.reuse ;  /* 0x0000000398c07223 */ /* 0x180fe20000010802 */
[-CC-:B------:R-:W-:Y:S01]  /*1d8e0*/  FFMA.FTZ R152, R153, R3.reuse, -R2.reuse ;  /* 0x0000000399987223 */ /* 0x180fe20000010802 */
[-CC-:B------:R-:W-:Y:S01]  /*1d8f0*/  FFMA.FTZ R194, R156, R3.reuse, -R2.reuse ;  /* 0x000000039cc27223 */ /* 0x180fe20000010802 */
[CC--:B------:R-:W-:Y:S01]  /*1d900*/  FMUL.FTZ R156, R4.reuse, R3.reuse ;  /* 0x00000003049c7220 */ /* 0x0c0fe20000410000 */
[----:B------:R-:W-:Y:S01]  /*1d910*/  FFMA.FTZ R153, R157, R3, -R2 ;  /* 0x000000039d997223 */ /* 0x000fe20000010802 */
[----:B------:R-:W-:Y:S01]  /*1d920*/  FSEL R2, R4, RZ, P4 ;  /* 0x000000ff04027208 */ /* 0x000fe20002000000 */
[----:B------:R0:W-:Y:S01]  /*1d930*/  @!P1 SYNCS.ARRIVE.TRANS64.RED.A1T0 RZ, [R11+URZ], RZ ;  /* 0x000000ff0bff99a7 */ /* 0x0001e2000810043f */
[----:B------:R-:W1:Y:S01]  /*1d940*/  MUFU.EX2 R192, R192 ;  /* 0x000000c000c07308 */ /* 0x000e620000000800 */
[----:B------:R-:W-:-:S02]  /*1d950*/  FSEL R156, R156, RZ, P4 ;  /* 0x000000ff9c9c7208 */ /* 0x000fc40002000000 */
[----:B------:R-:W-:-:S03]  /*1d960*/  FADD.FTZ R2, -R2, R6 ;  /* 0x0000000602027221 */ /* 0x000fc60000010100 */
[-CC-:B------:R-:W-:Y:S01]  /*1d970*/  FFMA.FTZ R209, R186, R3.reuse, -R156.reuse ;  /* 0x00000003bad17223 */ /* 0x180fe2000001089c */
[-C--:B------:R-:W-:Y:S01]  /*1d980*/  FMUL.FTZ R2, R2, R3.reuse ;  /* 0x0000000302027220 */ /* 0x080fe20000410000 */
        /* <DEDUP_REMOVED lines=16> */
[----:B------:R3:W-:Y:S01]  /*1da90*/  @!P1 SYNCS.ARRIVE.TRANS64.RED.A1T0 RZ, [R9+URZ], RZ ;  /* 0x000000ff09ff99a7 */ /* 0x0007e2000810043f */
[-CC-:B0-----:R-:W-:Y:S01]  /*1daa0*/  FFMA.FTZ R11, R167, R3.reuse, -R156.reuse ;  /* 0x00000003a70b7223 */ /* 0x181fe2000001089c */
[-CC-:B------:R-:W-:Y:S01]  /*1dab0*/  FFMA.FTZ R193, R154, R3.reuse, -R156.reuse ;  /* 0x000000039ac17223 */ /* 0x180fe2000001089c */
[-CC-:B------:R-:W-:Y:S01]  /*1dac0*/  FFMA.FTZ R176, R176, R3.reuse, -R156.reuse ;  /* 0x00000003b0b07223 */ /* 0x180fe2000001089c */
[----:B------:R-:W0:Y:S01]  /*1dad0*/  MUFU.EX2 R157, R157 ;  /* 0x0000009d009d7308 */ /* 0x000e220000000800 */
[-CC-:B------:R-:W-:Y:S01]  /*1dae0*/  FFMA.FTZ R177, R177, R3.reuse, -R156.reuse ;  /* 0x00000003b1b17223 */ /* 0x180fe2000001089c */
[----:B------:R-:W-:Y:S01]  /*1daf0*/  FFMA.FTZ R156, R184, R3, -R156 ;  /* 0x00000003b89c7223 */ /* 0x000fe2000001089c */
[----:B-1----:R-:W-:-:S05]  /*1db00*/  FADD.FTZ R13, R192, R13 ;  /* 0x0000000dc00d7221 */ /* 0x002fca0000010000 */
[----:B------:R-:W1:Y:S01]  /*1db10*/  MUFU.EX2 R211, R211 ;  /* 0x000000d300d37308 */ /* 0x000e620000000800 */
[----:B--2---:R-:W-:-:S07]  /*1db20*/  FFMA.FTZ R12, R2, R12, R209 ;  /* 0x0000000c020c7223 */ /* 0x004fce00000100d1 */
        /* <DEDUP_REMOVED lines=22> */
[----:B------:R-:W-:Y:S01]  /*1dc90*/  F2FP.F16.F32.PACK_AB R201, R7, R201 ;  /* 0x000000c907c9723e */ /* 0x000fe200000000ff */
[----:B------:R-:W-:-:S05]  /*1dca0*/  IMAD.MOV.U32 R7, RZ, RZ, R5 ;  /* 0x000000ffff077224 */ /* 0x000fca00078e0005 */
[----:B------:R-:W2:Y:S01]  /*1dcb0*/  MUFU.EX2 R197, R197 ;  /* 0x000000c500c57308 */ /* 0x000ea20000000800 */
[----:B0-----:R-:W-:-:S07]  /*1dcc0*/  FADD.FTZ R12, R203, R12 ;  /* 0x0000000ccb0c7221 */ /* 0x001fce0000010000 */
[----:B---3--:R-:W0:Y:S01]  /*1dcd0*/  MUFU.EX2 R9, R163 ;  /* 0x000000a300097308 */ /* 0x008e220000000800 */
[C---:B-1----:R-:W-:Y:S01]  /*1dce0*/  FADD.FTZ R12, R6.reuse, R12 ;  /* 0x0000000c060c7221 */ /* 0x042fe20000010000 */
[----:B------:R-:W-:Y:S01]  /*1dcf0*/  F2FP.F16.F32.PACK_AB R203, R6, R203 ;  /* 0x000000cb06cb723e */ /* 0x000fe200000000ff */
[----:B------:R-:W-:-:S05]  /*1dd00*/  IMAD.MOV.U32 R6, RZ, RZ, R4 ;  /* 0x000000ffff067224 */ /* 0x000fca00078e0004 */
[----:B------:R-:W1:Y:S01]  /*1dd10*/  MUFU.EX2 R199, R199 ;  /* 0x000000c700c77308 */ /* 0x000e620000000800 */
[----:B--2---:R-:W-:-:S07]  /*1dd20*/  FADD.FTZ R12, R197, R12 ;  /* 0x0000000cc50c7221 */ /* 0x004fce0000010000 */
[----:B------:R-:W2:Y:S01]  /*1dd30*/  MUFU.EX2 R11, R11 ;  /* 0x0000000b000b7308 */ /* 0x000ea20000000800 */
[C---:B0-----:R-:W-:Y:S01]  /*1dd40*/  FADD.FTZ R12, R9.reuse, R12 ;  /* 0x0000000c090c7221 */ /* 0x041fe20000010000 */
[----:B------:R-:W-:Y:S01]  /*1dd50*/  F2FP.F16.F32.PACK_AB R197, R9, R197 ;  /* 0x000000c509c5723e */ /* 0x000fe200000000ff */
[----:B------:R-:W-:-:S05]  /*1dd60*/  IMAD.MOV.U32 R9, RZ, RZ, R218 ;  /* 0x000000ffff097224 */ /* 0x000fca00078e00da */
        /* <DEDUP_REMOVED lines=14> */
[----:B0-----:R-:W-:-:S07]  /*1de50*/  FADD.FTZ R13, R194, R13 ;  /* 0x0000000dc20d7221 */ /* 0x001fce0000010000 */
[----:B------:R-:W0:Y:S01]  /*1de60*/  MUFU.EX2 R156, R156 ;  /* 0x0000009c009c7308 */ /* 0x000e220000000800 */
[----:B-1----:R-:W-:Y:S01]  /*1de70*/  FADD.FTZ R12, R177, R12 ;  /* 0x0000000cb10c7221 */ /* 0x002fe20000010000 */
[C---:B--2---:R-:W-:Y:S01]  /*1de80*/  FADD.FTZ R13, R153.reuse, R13 ;  /* 0x0000000d990d7221 */ /* 0x044fe20000010000 */
[----:B------:R-:W-:Y:S02]  /*1de90*/  F2FP.F16.F32.PACK_AB R194, R153, R194 ;  /* 0x000000c299c2723e */ /* 0x000fe400000000ff */
[C---:B0-----:R-:W-:Y:S01]  /*1dea0*/  FADD.FTZ R12, R156.reuse, R12 ;  /* 0x0000000c9c0c7221 */ /* 0x041fe20000010000 */
[----:B------:R-:W-:Y:S01]  /*1deb0*/  F2FP.F16.F32.PACK_AB R195, R156, R177 ;  /* 0x000000b19cc3723e */ /* 0x000fe200000000ff */
[----:B------:R-:W-:Y:S06]  /*1dec0*/  @P3 BRA `(.L_x_3084) ;  /* 0xffffffb000643947 */ /* 0x000fec000383ffff */
[----:B------:R-:W-:Y:S05]  /*1ded0*/  BSYNC B1 ;  /* 0x0000000000017941 */ /* 0x000fea0003800000 */
.L_x_3073:
[----:B------:R-:W-:Y:S05]  /*1dee0*/  BSYNC B0 ;  /* 0x0000000000007941 */ /* 0x000fea0003800000 */
.L_x_3072:
[----:B------:R-:W-:Y:S01]  /*1def0*/  ISETP.GE.AND P2, PT, R8, RZ, PT ;  /* 0x000000ff0800720c */ /* 0x000fe20003f46270 */
[----:B------:R-:W-:-:S12]  /*1df00*/  BSSY B0, `(.L_x_3085) ;  /* 0x000048a000007945 */ /* 0x000fd80003800000 */
[----:B------:R-:W-:Y:S05]  /*1df10*/  @!P2 BRA `(.L_x_3086) ;  /* 0x000000480020a947 */ /* 0x000fea0003800000 */
[----:B------:R-:W-:Y:S01]  /*1df20*/  MOV R6, R4 ;  /* 0x0000000400067202 */ /* 0x000fe20000000f00 */
[----:B------:R-:W-:Y:S02]  /*1df30*/  IMAD.MOV.U32 R7, RZ, RZ, R5 ;  /* 0x000000ffff077224 */ /* 0x000fe400078e0005 */
[----:B------:R-:W-:Y:S02]  /*1df40*/  IMAD.MOV.U32 R9, RZ, RZ, R218 ;  /* 0x000000ffff097224 */ /* 0x000fe400078e00da */
[----:B------:R-:W-:-:S07]  /*1df50*/  IMAD.MOV.U32 R10, RZ, RZ, R217 ;  /* 0x000000ffff0a7224 */ /* 0x000fce00078e00d9 */
.L_x_3097:
[----:B------:R-:W-:-:S05]  /*1df60*/  VIADD R11, R10, 0x1 ;  /* 0x000000010a0b7836 */ /* 0x000fca0000000000 */
[----:B------:R-:W-:-:S04]  /*1df70*/  ISETP.NE.AND P2, PT, R11, 0x2, PT ;  /* 0x000000020b00780c */ /* 0x000fc80003f45270 */
[----:B------:R-:W-:Y:S02]  /*1df80*/  SEL R218, RZ, 0x1, P2 ;  /* 0x00000001ffda7807 */ /* 0x000fe40001000000 */
[----:B------:R-:W-:Y:S02]  /*1df90*/  SEL R11, R11, RZ, P2 ;  /* 0x000000ff0b0b7207 */ /* 0x000fe40001000000 */
[----:B------:R-:W-:Y:S02]  /*1dfa0*/  LOP3.LUT R218, R9, R218, RZ, 0x3c, !PT ;  /* 0x000000da09da7212 */ /* 0x000fe400078e3cff */
[----:B------:R-:W-:Y:S01]  /*1dfb0*/  MOV R217, R11 ;  /* 0x0000000b00d97202 */ /* 0x000fe20000000f00 */
[----:B------:R-:W-:Y:S06]  /*1dfc0*/  @!P0 BRA `(.L_x_3087) ;  /* 0x0000000000048947 */ /* 0x000fec0003800000 */
[----:B------:R-:W-:Y:S01]  /*1dfd0*/  BPT.TRAP 0x1 ;  /* 0x000000040000795c */ /* 0x000fe20000300000 */
.L_x_3087:
[----:B------:R-:W-:Y:S01]  /*1dfe0*/  IMAD R4, R217, 0x8, R16 ;  /* 0x00000008d9047824 */ /* 0x000fe200078e0210 */
[----:B------:R-:W-:-:S04]  /*1dff0*/  SHF.L.U32 R5, R218, 0x1f, RZ ;  /* 0x0000001fda057819 */ /* 0x000fc800000006ff */
[----:B------:R0:W1:Y:S01]  /*1e000*/  SYNCS.PHASECHK.TRANS64.TRYWAIT P2, [R4+URZ+0x38830], R5 ;  /* 0x03883005040075a7 */ /* 0x000062000804017f */
[----:B------:R-:W-:Y:S05]  /*1e010*/  @!P0 BRA `(.L_x_3088) ;  /* 0x0000000000048947 */ /* 0x000fea0003800000 */
[----:B------:R-:W-:Y:S01]  /*1e020*/  BPT.TRAP 0x1 ;  /* 0x000000040000795c */ /* 0x000fe20000300000 */
.L_x_3088:
[----:B------:R-:W-:Y:S01]  /*1e030*/  IMAD R3, R217, 0xa00, R222 ;  /* 0x00000a00d9037824 */ /* 0x000fe200078e02de */
[----:B------:R-:W-:Y:S03]  /*1e040*/  BSSY B1, `(.L_x_3089) ;  /* 0x0000006000017945 */ /* 0x000fe60003800000 */
[C---:B------:R-:W-:Y:S02]  /*1e050*/  VIADD R14, R3.reuse, 0x80 ;  /* 0x00000080030e7836 */ /* 0x040fe40000000000 */
[----:B------:R-:W-:Y:S01]  /*1e060*/  VIADD R20, R3, 0x100 ;  /* 0x0000010003147836 */ /* 0x000fe20000000000 */
[----:B-1----:R-:W-:Y:S06]  /*1e070*/  @P2 BRA `(.L_x_3090) ;  /* 0x0000000000082947 */ /* 0x002fec0003800000 */
[----:B------:R-:W1:Y:S02]  /*1e080*/  SYNCS.PHASECHK.TRANS64.TRYWAIT P2, [R4+URZ+0x38830], R5 ;  /* 0x03883005040075a7 */ /* 0x000e64000804017f */
[----:B-1----:R-:W-:Y:S05]  /*1e090*/  @!P2 BRA `(.L_x_3091) ;  /* 0x0000012c0050a947 */ /* 0x002fea0003800000 */
.L_x_3090:
[----:B------:R-:W-:Y:S05]  /*1e0a0*/  BSYNC B1 ;  /* 0x0000000000017941 */ /* 0x000fea0003800000 */
.L_x_3089:
        /* <DEDUP_REMOVED lines=36> */
[----:B------:R-:W-:Y:S01]  /*1e2f0*/  VIADD R14, R3, 0x200 ;  /* 0x00000200030e7836 */ /* 0x000fe20000000000 */
[----:B------:R-:W-:Y:S02]  /*1e300*/  WARPGROUP.DEPBAR.LE gsb0, 0x0 ;  /* 0x00008000000079c5 */ /* 0x000fe40000010000 */
[----:B------:R-:W-:-:S06]  /*1e310*/  WARPGROUP.ARRIVE ;  /* 0x00000000000079c5 */ /* 0x000fcc0000000000 */
[----:B------:R-:W-:Y:S01]  /*1e320*/  HGMMA.64x16x16.F32 R160, gdesc[UR20], RZ, !UPT, gsb0 ;  /* 0x0020000014a079f0 */ /* 0x000fe2000c0008ff */
[----:B------:R-:W-:Y:S02]  /*1e330*/  R2UR UR10, R14 ;  /* 0x000000000e0a72ca */ /* 0x000fe400000e0000 */
[----:B------:R-:W-:Y:S01]  /*1e340*/  R2UR UR11, R15 ;  /* 0x000000000f0b72ca */ /* 0x000fe200000e0000 */
[----:B------:R-:W-:Y:S01]  /*1e350*/  IMAD.MOV.U32 R5, RZ, RZ, 0x40000040 ;  /* 0x40000040ff057424 */ /* 0x000fe200078e00ff */
[----:B------:R-:W-:Y:S02]  /*1e360*/  WARPGROUP.DEPBAR.LE gsb0, 0x0 ;  /* 0x00008000000079c5 */ /* 0x000fe40000010000 */
[----:B--2---:R-:W-:Y:S02]  /*1e370*/  R2UR UR30, R152 ;  /* 0x00000000981e72ca */ /* 0x004fe400000e0000 */
[----:B------:R-:W-:Y:S02]  /*1e380*/  R2UR UR31, R153 ;  /* 0x00000000991f72ca */ /* 0x000fe400000e0000 */
[----:B------:R-:W-:-:S06]  /*1e390*/  WARPGROUP.ARRIVE ;  /* 0x00000000000079c5 */ /* 0x000fcc0000000000 */
[----:B------:R-:W-:Y:S01]  /*1e3a0*/  HGMMA.64x16x16.F32 R152, gdesc[UR8], RZ, !UPT, gsb0 ;  /* 0x00200000089879f0 */ /* 0x000fe2000c0008ff */
[----:B------:R-:W-:Y:S02]  /*1e3b0*/  IADD3 R4, R3, 0x2, RZ ;  /* 0x0000000203047810 */ /* 0x000fe40007ffe0ff */
        /* <DEDUP_REMOVED lines=19> */
[----:B------:R-:W-:Y:S01]  /*1e4f0*/  VIADD R4, R3, 0x182 ;  /* 0x0000018203047836 */ /* 0x000fe20000000000 */
[----:B------:R-:W-:Y:S01]  /*1e500*/  UMOV UR24, UR28 ;  /* 0x0000001c00187c82 */ /* 0x000fe20008000000 */
[----:B------:R-:W-:Y:S01]  /*1e510*/  IMAD.MOV.U32 R5, RZ, RZ, 0x40000040 ;  /* 0x40000040ff057424 */ /* 0x000fe200078e00ff */
[----:B------:R-:W-:Y:S01]  /*1e520*/  UMOV UR25, UR29 ;  /* 0x0000001d00197c82 */ /* 0x000fe20008000000 */
[----:B------:R-:W-:Y:S01]  /*1e530*/  UMOV UR20, UR28 ;  /* 0x0000001c00147c82 */ /* 0x000fe20008000000 */
[----:B------:R-:W-:Y:S01]  /*1e540*/  HGMMA.64x16x16.F32 R176, gdesc[UR12], R176, gsb0 ;  /* 0x002000000cb079f0 */ /* 0x000fe200080008b0 */
[----:B------:R-:W-:Y:S01]  /*1e550*/  R2UR UR18, R20 ;  /* 0x00000000141272ca */ /* 0x000fe200000e0000 */
[----:B------:R-:W-:Y:S01]  /*1e560*/  UMOV UR21, UR29 ;  /* 0x0000001d00157c82 */ /* 0x000fe20008000000 */
[----:B------:R-:W-:Y:S01]  /*1e570*/  R2UR UR19, R21 ;  /* 0x00000000151372ca */ /* 0x000fe200000e0000 */
[----:B------:R-:W2:Y:S01]  /*1e580*/  LDL.64 R14, [R1+0x38] ;  /* 0x00003800010e7983 */ /* 0x000ea20000100a00 */
[----:B------:R-:W-:Y:S01]  /*1e590*/  R2UR UR26, R4 ;  /* 0x00000000041a72ca */ /* 0x000fe200000e0000 */
[----:B------:R-:W-:-:S02]  /*1e5a0*/  WARPGROUP.DEPBAR.LE gsb0, 0x0 ;  /* 0x00008000000079c5 */ /* 0x000fc40000010000 */
[----:B------:R-:W-:Y:S01]  /*1e5b0*/  WARPGROUP.ARRIVE ;  /* 0x00000000000079c5 */ /* 0x000fe20000000000 */
[----:B------:R-:W-:Y:S01]  /*1e5c0*/  R2UR UR27, R5 ;  /* 0x00000000051b72ca */ /* 0x000fe200000e0000 */
[----:B------:R-:W-:Y:S01]  /*1e5d0*/  UMOV UR8, UR30 ;  /* 0x0000001e00087c82 */ /* 0x000fe20008000000 */
[----:B------:R-:W-:Y:S01]  /*1e5e0*/  UMOV UR9, UR31 ;  /* 0x0000001f00097c82 */ /* 0x000fe20008000000 */
[----:B------:R-:W-:Y:S01]  /*1e5f0*/  UMOV UR4, UR30 ;  /* 0x0000001e00047c82 */ /* 0x000fe20008000000 */
[----:B------:R-:W-:-:S03]  /*1e600*/  UMOV UR5, UR31 ;  /* 0x0000001f00057c82 */ /* 0x000fc60008000000 */
[----:B------:R-:W-:Y:S01]  /*1e610*/  HGMMA.64x16x16.F32 R168, gdesc[UR16], R168, gsb0 ;  /* 0x0020000010a879f0 */ /* 0x000fe200080008a8 */
[----:B------:R-:W-:Y:S01]  /*1e620*/  VIADD R4, R3, 0x202 ;  /* 0x0000020203047836 */ /* 0x000fe20000000000 */
[----:B------:R-:W-:Y:S01]  /*1e630*/  UMOV UR12, UR30 ;  /* 0x0000001e000c7c82 */ /* 0x000fe20008000000 */
[----:B------:R-:W-:Y:S01]  /*1e640*/  IMAD.MOV.U32 R5, RZ, RZ, 0x40000040 ;  /* 0x40000040ff057424 */ /* 0x000fe200078e00ff */
[----:B------:R-:W-:Y:S01]  /*1e650*/  UMOV UR13, UR31 ;  /* 0x0000001f000d7c82 */ /* 0x000fe20008000000 */
[----:B------:R-:W3:Y:S01]  /*1e660*/  LDL.64 R20, [R1+0x30] ;  /* 0x0000300001147983 */ /* 0x000ee20000100a00 */
[----:B------:R-:W-:Y:S02]  /*1e670*/  WARPGROUP.DEPBAR.LE gsb0, 0x0 ;  /* 0x00008000000079c5 */ /* 0x000fe40000010000 */
        /* <DEDUP_REMOVED lines=781> */
.L_x_3092:
[----:B------:R-:W-:Y:S02]  /*21750*/  SHF.L.U32 R0, R9, 0x1f, RZ ;  /* 0x0000001f09007819 */ /* 0x000fe400000006ff */
[----:B------:R-:W-:-:S04]  /*21760*/  LEA R9, R10, R16, 0x3 ;  /* 0x000000100a097211 */ /* 0x000fc800078e18ff */
[----:B------:R0:W1:Y:S01]  /*21770*/  SYNCS.PHASECHK.TRANS64.TRYWAIT P2, [R9+URZ+0x38850], R0 ;  /* 0x03885000090075a7 */ /* 0x000062000804017f */
[----:B------:R-:W-:Y:S05]  /*21780*/  @!P0 BRA `(.L_x_3093) ;  /* 0x0000000000048947 */ /* 0x000fea0003800000 */
[----:B------:R-:W-:Y:S01]  /*21790*/  BPT.TRAP 0x1 ;  /* 0x000000040000795c */ /* 0x000fe20000300000 */
.L_x_3093:
[----:B------:R-:W-:Y:S04]  /*217a0*/  BSSY B1, `(.L_x_3094) ;  /* 0x0000004000017945 */ /* 0x000fe80003800000 */
[----:B-1----:R-:W-:Y:S05]  /*217b0*/  @P2 BRA `(.L_x_3095) ;  /* 0x0000000000082947 */ /* 0x002fea0003800000 */
[----:B------:R-:W1:Y:S02]  /*217c0*/  SYNCS.PHASECHK.TRANS64.TRYWAIT P2, [R9+URZ+0x38850], R0 ;  /* 0x03885000090075a7 */ /* 0x000e64000804017f */
[----:B-1----:R-:W-:Y:S05]  /*217d0*/  @!P2 BRA `(.L_x_3096) ;  /* 0x000000f40094a947 */ /* 0x002fea0003800000 */
.L_x_3095:
[----:B------:R-:W-:Y:S05]  /*217e0*/  BSYNC B1 ;  /* 0x0000000000017941 */ /* 0x000fea0003800000 */
.L_x_3094:
[----:B01----:R-:W-:Y:S01]  /*217f0*/  VIADD R0, R16, 0x400 ;  /* 0x0000040010007836 */ /* 0x003fe20000000000 */
[----:B------:R-:W-:Y:S01]  /*21800*/  WARPGROUP.ARRIVE ;  /* 0x00000000000079c5 */ /* 0x000fe20000000000 */
[----:B------:R-:W-:Y:S01]  /*21810*/  IMAD.MOV.U32 R3, RZ, RZ, 0x40000040 ;  /* 0x40000040ff037424 */ /* 0x000fe200078e00ff */
[----:B------:R-:W-:Y:S01]  /*21820*/  ISETP.GT.AND P2, PT, R8, RZ, PT ;  /* 0x000000ff0800720c */ /* 0x000fe20003f44270 */
[----:B------:R-:W-:Y:S01]  /*21830*/  IMAD.MOV.U32 R5, RZ, RZ, 0x40000040 ;  /* 0x40000040ff057424 */ /* 0x000fe200078e00ff */
[----:B------:R-:W-:Y:S01]  /*21840*/  SHF.R.U32.HI R0, RZ, 0x4, R0 ;  /* 0x00000004ff007819 */ /* 0x000fe20000011600 */
[----:B------:R-:W-:Y:S01]  /*21850*/  @!P1 IMAD R11, R11, 0x8, R16 ;  /* 0x000000080b0b9824 */ /* 0x000fe200078e0210 */
[----:B------:R-:W-:Y:S01]  /*21860*/  R2UR UR7, R3 ;  /* 0x00000000030772ca */ /* 0x000fe200000e0000 */
[----:B------:R-:W-:Y:S01]  /*21870*/  @!P1 VIADD R9, R9, 0x38860 ;  /* 0x0003886009099836 */ /* 0x000fe20000000000 */
[----:B------:R-:W-:Y:S01]  /*21880*/  LOP3.LUT R0, R0, 0x3fff, RZ, 0xc0, !PT ;  /* 0x00003fff00007812 */ /* 0x000fe200078ec0ff */
[----:B------:R-:W-:Y:S01]  /*21890*/  @!P1 VIADD R11, R11, 0x38840 ;  /* 0x000388400b0b9836 */ /* 0x000fe20000000000 */
[----:B------:R-:W-:-:S02]  /*218a0*/  MOV R3, 0x40000040 ;  /* 0x4000004000037802 */ /* 0x000fc40000000f00 */
[----:B------:R-:W-:Y:S02]  /*218b0*/  LOP3.LUT R0, R0, 0x2800000, RZ, 0xfc, !PT ;  /* 0x0280000000007812 */ /* 0x000fe400078efcff */
[----:B------:R-:W-:Y:S02]  /*218c0*/  @!P1 PRMT R9, RZ, 0x654, R9 ;  /* 0x00000654ff099816 */ /* 0x000fe40000000009 */
[----:B------:R-:W-:Y:S01]  /*218d0*/  IADD3 R8, R8, -0x1, RZ ;  /* 0xffffffff08087810 */ /* 0x000fe20007ffe0ff */
        /* <DEDUP_REMOVED lines=11> */
[----:B------:R-:W-:Y:S02]  /*21990*/  IADD3 R4, R2, 0x100, RZ ;  /* 0x0000010002047810 */ /* 0x000fe40007ffe0ff */
        /* <DEDUP_REMOVED lines=55> */
[----:B0-----:R-:W-:Y:S01]  /*21d10*/  FMNMX.FTZ R4, R4, R21, !PT ;  /* 0x0000001504047209 */ /* 0x001fe20007810000 */
[----:B------:R-:W-:Y:S02]  /*21d20*/  WARPGROUP.DEPBAR.LE gsb0, 0x0 ;  /* 0x00008000000079c5 */ /* 0x000fe40000010000 */
[----:B------:R-:W-:-:S06]  /*21d30*/  WARPGROUP.ARRIVE ;  /* 0x00000000000079c5 */ /* 0x000fcc0000000000 */
[----:B------:R-:W-:Y:S01]  /*21d40*/  HGMMA.64x256x16.F32 R24, R196, gdesc[UR4].tnspB, R24, gsb0 ;  /* 0x43e00004c4187df0 */ /* 0x000fe20008000818 */
[----:B------:R-:W-:Y:S01]  /*21d50*/  R2UR UR6, R2 ;  /* 0x00000000020672ca */ /* 0x000fe200000e0000 */
[----:B------:R-:W-:Y:S01]  /*21d60*/  FADD.FTZ R2, -R5, R7 ;  /* 0x0000000705027221 */ /* 0x000fe20000010100 */
[----:B------:R-:W-:Y:S01]  /*21d70*/  R2UR UR7, R3 ;  /* 0x00000000030772ca */ /* 0x000fe200000e0000 */
[----:B------:R-:W-:-:S04]  /*21d80*/  IMAD.U32 R3, RZ, RZ, UR38 ;  /* 0x00000026ff037e24 */ /* 0x000fc8000f8e00ff */
[-C--:B------:R-:W-:Y:S01]  /*21d90*/  FMUL.FTZ R0, R2, R3.reuse ;  /* 0x0000000302007220 */ /* 0x080fe20000410000 */
[----:B------:R-:W-:-:S04]  /*21da0*/  FMUL.FTZ R2, R5, R3 ;  /* 0x0000000305027220 */ /* 0x000fc80000410000 */
        /* <DEDUP_REMOVED lines=16> */
[----:B------:R-:W1:Y:S01]  /*21eb0*/  MUFU.EX2 R208, R208 ;  /* 0x000000d000d07308 */ /* 0x000e620000000800 */
[----:B0-----:R-:W-:-:S07]  /*21ec0*/  FMNMX.FTZ R4, R4, R161, !PT ;  /* 0x000000a104047209 */ /* 0x001fce0007810000 */
[----:B------:R-:W0:Y:S08]  /*21ed0*/  MUFU.EX2 R7, R7 ;  /* 0x0000000700077308 */ /* 0x000e300000000800 */
[----:B------:R-:W2:Y:S01]  /*21ee0*/  MUFU.EX2 R210, R210 ;  /* 0x000000d200d27308 */ /* 0x000ea20000000800 */
[----:B-1----:R-:W-:-:S07]  /*21ef0*/  FFMA.FTZ R13, R0, R13, R208 ;  /* 0x0000000d000d7223 */ /* 0x002fce00000100d0 */
[----:B------:R-:W1:Y:S01]  /*21f00*/  MUFU.EX2 R184, R184 ;  /* 0x000000b800b87308 */ /* 0x000e620000000800 */
[C---:B0-----:R-:W-:Y:S01]  /*21f10*/  FADD.FTZ R13, R7.reuse, R13 ;  /* 0x0000000d070d7221 */ /* 0x041fe20000010000 */
[----:B------:R-:W-:Y:S01]  /*21f20*/  F2FP.F16.F32.PACK_AB R208, R7, R208 ;  /* 0x000000d007d0723e */ /* 0x000fe200000000ff */
[----:B------:R-:W-:-:S05]  /*21f30*/  IMAD.MOV.U32 R7, RZ, RZ, R5 ;  /* 0x000000ffff077224 */ /* 0x000fca00078e0005 */
        /* <DEDUP_REMOVED lines=9> */
[----:B------:R-:W-:Y:S01]  /*21fd0*/  F2FP.F16.F32.PACK_AB R204, R10, R204 ;  /* 0x000000cc0acc723e */ /* 0x000fe200000000ff */
[----:B------:R-:W-:-:S05]  /*21fe0*/  IMAD.MOV.U32 R10, RZ, RZ, R217 ;  /* 0x000000ffff0a7224 */ /* 0x000fca00078e00d9 */
[----:B------:R-:W2:Y:S01]  /*21ff0*/  MUFU.EX2 R200, R200 ;  /* 0x000000c800c87308 */ /* 0x000ea20000000800 */
[----:B-1----:R-:W-:-:S07]  /*22000*/  FADD.FTZ R13, R206, R13 ;  /* 0x0000000dce0d7221 */ /* 0x002fce0000010000 */
        /* <DEDUP_REMOVED lines=8> */
[----:B------:R-:W-:Y:S01]  /*22090*/  MUFU.EX2 R21, R21 ;  /* 0x0000001500157308 */ /* 0x000fe20000000800 */
[----:B0-----:R-:W-:-:S04]  /*220a0*/  FADD.FTZ R13, R202, R13 ;  /* 0x0000000dca0d7221 */ /* 0x001fc80000010000 */
[C---:B--2---:R-:W-:Y:S01]  /*220b0*/  FADD.FTZ R13, R20.reuse, R13 ;  /* 0x0000000d140d7221 */ /* 0x044fe20000010000 */
[----:B------:R-:W-:Y:S01]  /*220c0*/  F2FP.F16.F32.PACK_AB R202, R20, R202 ;  /* 0x000000ca14ca723e */ /* 0x000fe200000000ff */
[----:B------:R-:W-:Y:S02]  /*220d0*/  WARPGROUP.DEPBAR.LE gsb0, 0x0 ;  /* 0x00008000000079c5 */ /* 0x000fe40000010000 */
[----:B------:R-:W-:Y:S01]  /*220e0*/  WARPGROUP.ARRIVE ;  /* 0x00000000000079c5 */ /* 0x000fe20000000000 */
[-CC-:B------:R-:W-:Y:S01]  /*220f0*/  FFMA.FTZ R196, R160, R3.reuse, -R2.reuse ;  /* 0x00000003a0c47223 */ /* 0x180fe20000010802 */
[-CC-:B------:R-:W-:Y:S01]  /*22100*/  FFMA.FTZ R198, R164, R3.reuse, -R2.reuse ;  /* 0x00000003a4c67223 */ /* 0x180fe20000010802 */
[----:B------:R-:W-:-:S03]  /*22110*/  FFMA.FTZ R160, R165, R3, -R2 ;  /* 0x00000003a5a07223 */ /* 0x000fc60000010802 */
[----:B------:R-:W-:Y:S01]  /*22120*/  HGMMA.64x256x16.F32 R24, R192, gdesc[UR4].tnspB, R24, gsb0 ;  /* 0x43e00004c0187df0 */ /* 0x000fe20008000818 */
[----:B------:R-:W0:Y:S08]  /*22130*/  MUFU.EX2 R196, R196 ;  /* 0x000000c400c47308 */ /* 0x000e300000000800 */
[----:B------:R-:W1:Y:S08]  /*22140*/  MUFU.EX2 R198, R198 ;  /* 0x000000c600c67308 */ /* 0x000e700000000800 */
[----:B------:R-:W2:Y:S01]  /*22150*/  MUFU.EX2 R160, R160 ;  /* 0x000000a000a07308 */ /* 0x000ea20000000800 */
[----:B0-----:R-:W-:Y:S01]  /*22160*/  FADD.FTZ R13, R196, R13 ;  /* 0x0000000dc40d7221 */ /* 0x001fe20000010000 */
[----:B------:R-:W-:-:S03]  /*22170*/  F2FP.F16.F32.PACK_AB R196, R21, R196 ;  /* 0x000000c415c4723e */ /* 0x000fc600000000ff */
[----:B------:R-:W-:-:S04]  /*22180*/  FADD.FTZ R13, R21, R13 ;  /* 0x0000000d150d7221 */ /* 0x000fc80000010000 */
[----:B-1----:R-:W-:-:S04]  /*22190*/  FADD.FTZ R13, R198, R13 ;  /* 0x0000000dc60d7221 */ /* 0x002fc80000010000 */
[C---:B--2---:R-:W-:Y:S01]  /*221a0*/  FADD.FTZ R13, R160.reuse, R13 ;  /* 0x0000000da00d7221 */ /* 0x044fe20000010000 */
[----:B------:R-:W-:Y:S01]  /*221b0*/  F2FP.F16.F32.PACK_AB R198, R160, R198 ;  /* 0x000000c6a0c6723e */ /* 0x000fe200000000ff */
[----:B------:R-:W-:Y:S02]  /*221c0*/  WARPGROUP.DEPBAR.LE gsb0, 0x0 ;  /* 0x00008000000079c5 */ /* 0x000fe40000010000 */
[-CC-:B------:R-:W-:Y:S01]  /*221d0*/  FFMA.FTZ R192, R152, R3.reuse, -R2.reuse ;  /* 0x0000000398c07223 */ /* 0x180fe20000010802 */
[-CC-:B------:R-:W-:Y:S01]  /*221e0*/  FFMA.FTZ R152, R153, R3.reuse, -R2.reuse ;  /* 0x0000000399987223 */ /* 0x180fe20000010802 */
[-C--:B------:R-:W-:Y:S01]  /*221f0*/  FFMA.FTZ R194, R156, R3.reuse, -R2 ;  /* 0x000000039cc27223 */ /* 0x080fe20000010802 */
[C---:B------:R-:W-:Y:S01]  /*22200*/  FADD.FTZ R153, -R4.reuse, R6 ;  /* 0x0000000604997221 */ /* 0x040fe20000010100 */
[-C--:B------:R-:W-:Y:S01]  /*22210*/  FMUL.FTZ R156, R4, R3.reuse ;  /* 0x00000003049c7220 */ /* 0x080fe20000410000 */
[-C--:B------:R-:W-:Y:S01]  /*22220*/  FFMA.FTZ R2, R157, R3.reuse, -R2 ;  /* 0x000000039d027223 */ /* 0x080fe20000010802 */
[----:B------:R-:W-:Y:S01]  /*22230*/  @!P1 SYNCS.ARRIVE.TRANS64.RED.A1T0 RZ, [R168+URZ], RZ ;  /* 0x000000ffa8ff99a7 */ /* 0x000fe2000810043f */
[-C--:B------:R-:W-:Y:S01]  /*22240*/  FMUL.FTZ R153, R153, R3.reuse ;  /* 0x0000000399997220 */ /* 0x080fe20000410000 */
        /* <DEDUP_REMOVED lines=9> */
[----:B------:R0:W-:Y:S01]  /*222e0*/  MUFU.EX2 R2, R153 ;  /* 0x0000009900027308 */ /* 0x0001e20000000800 */
[-CC-:B------:R-:W-:Y:S01]  /*222f0*/  FFMA.FTZ R197, R162, R3.reuse, -R156.reuse ;  /* 0x00000003a2c57223 */ /* 0x180fe2000001089c */
[-CC-:B------:R-:W-:Y:S01]  /*22300*/  FFMA.FTZ R161, R171, R3.reuse, -R156.reuse ;  /* 0x00000003aba17223 */ /* 0x180fe2000001089c */
[-CC-:B------:R-:W-:Y:S01]  /*22310*/  FFMA.FTZ R203, R174, R3.reuse, -R156.reuse ;  /* 0x00000003aecb7223 */ /* 0x180fe2000001089c */
[-CC-:B------:R-:W-:Y:S01]  /*22320*/  FFMA.FTZ R175, R175, R3.reuse, -R156.reuse ;  /* 0x00000003afaf7223 */ /* 0x180fe2000001089c */
[-CC-:B------:R-:W-:Y:S01]  /*22330*/  FFMA.FTZ R163, R163, R3.reuse, -R156.reuse ;  /* 0x00000003a3a37223 */ /* 0x180fe2000001089c */
[-CC-:B------:R-:W-:Y:S01]  /*22340*/  FFMA.FTZ R199, R166, R3.reuse, -R156.reuse ;  /* 0x00000003a6c77223 */ /* 0x180fe2000001089c */
[----:B------:R1:W-:Y:S01]  /*22350*/  @!P1 SYNCS.ARRIVE.TRANS64.RED.A1T0 RZ, [R9+URZ], RZ ;  /* 0x000000ff09ff99a7 */ /* 0x0003e2000810043f */
[----:B------:R-:W2:Y:S01]  /*22360*/  MUFU.EX2 R209, R209 ;  /* 0x000000d100d17308 */ /* 0x000ea20000000800 */
[-CC-:B0-----:R-:W-:Y:S01]  /*22370*/  FFMA.FTZ R153, R187, R3.reuse, -R156.reuse ;  /* 0x00000003bb997223 */ /* 0x181fe2000001089c */
[-CC-:B------:R-:W-:Y:S01]  /*22380*/  FFMA.FTZ R193, R154, R3.reuse, -R156.reuse ;  /* 0x000000039ac17223 */ /* 0x180fe2000001089c */
[-CC-:B------:R-:W-:Y:S01]  /*22390*/  FFMA.FTZ R155, R155, R3.reuse, -R156.reuse ;  /* 0x000000039b9b7223 */ /* 0x180fe2000001089c */
[----:B------:R-:W-:-:S04]  /*223a0*/  FFMA.FTZ R158, R158, R3, -R156 ;  /* 0x000000039e9e7223 */ /* 0x000fc8000001089c */
[----:B------:R-:W0:Y:S08]  /*223b0*/  MUFU.EX2 R153, R153 ;  /* 0x0000009900997308 */ /* 0x000e300000000800 */
[----:B------:R-:W3:Y:S01]  /*223c0*/  MUFU.EX2 R211, R211 ;  /* 0x000000d300d37308 */ /* 0x000ee20000000800 */
[----:B--2---:R-:W-:-:S07]  /*223d0*/  FFMA.FTZ R12, R2, R12, R209 ;  /* 0x0000000c020c7223 */ /* 0x004fce00000100d1 */
[----:B------:R-:W2:Y:S01]  /*223e0*/  MUFU.EX2 R165, R165 ;  /* 0x000000a500a57308 */ /* 0x000ea20000000800 */
[C---:B0-----:R-:W-:Y:S01]  /*223f0*/  FADD.FTZ R12, R153.reuse, R12 ;  /* 0x0000000c990c7221 */ /* 0x041fe20000010000 */
[----:B------:R-:W-:-:S06]  /*22400*/  F2FP.F16.F32.PACK_AB R209, R153, R209 ;  /* 0x000000d199d1723e */ /* 0x000fcc00000000ff */
[----:B------:R-:W0:Y:S01]  /*22410*/  MUFU.EX2 R205, R205 ;  /* 0x000000cd00cd7308 */ /* 0x000e220000000800 */
[----:B---3--:R-:W-:-:S07]  /*22420*/  FADD.FTZ R12, R211, R12 ;  /* 0x0000000cd30c7221 */ /* 0x008fce0000010000 */
[----:B------:R-:W3:Y:S01]  /*22430*/  MUFU.EX2 R157, R157 ;  /* 0x0000009d009d7308 */ /* 0x000ee20000000800 */
[----:B--2---:R-:W-:Y:S01]  /*22440*/  FADD.FTZ R162, R165, R12 ;  /* 0x0000000ca5a27221 */ /* 0x004fe20000010000 */
[-CC-:B------:R-:W-:Y:S01]  /*22450*/  FFMA.FTZ R12, R167, R3.reuse, -R156.reuse ;  /* 0x00000003a70c7223 */ /* 0x180fe2000001089c */
[----:B------:R-:W-:Y:S01]  /*22460*/  FFMA.FTZ R156, R159, R3, -R156 ;  /* 0x000000039f9c7223 */ /* 0x000fe2000001089c */
[----:B------:R-:W-:-:S04]  /*22470*/  F2FP.F16.F32.PACK_AB R211, R165, R211 ;  /* 0x000000d3a5d3723e */ /* 0x000fc800000000ff */
[----:B------:R-:W2:Y:S01]  /*22480*/  MUFU.EX2 R207, R207 ;  /* 0x000000cf00cf7308 */ /* 0x000ea20000000800 */
[----:B0-----:R-:W-:-:S07]  /*22490*/  FADD.FTZ R162, R205, R162 ;  /* 0x000000a2cda27221 */ /* 0x001fce0000010000 */
        /* <DEDUP_REMOVED lines=15> */
[----:B-1----:R-:W0:Y:S01]  /*22590*/  MUFU.EX2 R9, R163 ;  /* 0x000000a300097308 */ /* 0x002e220000000800 */
[C---:B---3--:R-:W-:Y:S01]  /*225a0*/  FADD.FTZ R162, R11.reuse, R162 ;  /* 0x000000a20ba27221 */ /* 0x048fe20000010000 */
[----:B------:R-:W-:-:S06]  /*225b0*/  F2FP.F16.F32.PACK_AB R203, R11, R203 ;  /* 0x000000cb0bcb723e */ /* 0x000fcc00000000ff */
        /* <DEDUP_REMOVED lines=22> */
[----:B-1----:R-:W-:Y:S01]  /*22720*/  FADD.FTZ R13, R194, R13 ;  /* 0x0000000dc20d7221 */ /* 0x002fe20000010000 */
[----:B------:R-:W-:-:S03]  /*22730*/  F2FP.F16.F32.PACK_AB R194, R6, R194 ;  /* 0x000000c206c2723e */ /* 0x000fc600000000ff */
[----:B------:R-:W-:Y:S01]  /*22740*/  FADD.FTZ R13, R6, R13 ;  /* 0x0000000d060d7221 */ /* 0x000fe20000010000 */
[----:B------:R-:W-:Y:S02]  /*22750*/  IMAD.MOV.U32 R6, RZ, RZ, R4 ;  /* 0x000000ffff067224 */ /* 0x000fe400078e0004 */
[----:B--2---:R-:W-:-:S04]  /*22760*/  FADD.FTZ R162, R158, R162 ;  /* 0x000000a29ea27221 */ /* 0x004fc80000010000 */
[C---:B0-----:R-:W-:Y:S01]  /*22770*/  FADD.FTZ R12, R156.reuse, R162 ;  /* 0x000000a29c0c7221 */ /* 0x041fe20000010000 */
[----:B------:R-:W-:Y:S01]  /*22780*/  F2FP.F16.F32.PACK_AB R195, R156, R158 ;  /* 0x0000009e9cc3723e */ /* 0x000fe200000000ff */
[----:B------:R-:W-:Y:S06]  /*22790*/  @P2 BRA `(.L_x_3097) ;  /* 0xffffffb400f02947 */ /* 0x000fec000383ffff */
.L_x_3086:
[----:B------:R-:W-:Y:S05]  /*227a0*/  BSYNC B0 ;  /* 0x0000000000007941 */ /* 0x000fea0003800000 */
.L_x_3085:
        /* <DEDUP_REMOVED lines=131> */
.L_x_3098:
[----:B------:R-:W-:Y:S02]  /*22fe0*/  LEA R0, R217, R16, 0x3 ;  /* 0x00000010d9007211 */ /* 0x000fe400078e18ff */
[----:B------:R-:W-:-:S04]  /*22ff0*/  SHF.L.U32 R7, R218, 0x1f, RZ ;  /* 0x0000001fda077819 */ /* 0x000fc800000006ff */
[----:B------:R0:W1:Y:S01]  /*23000*/  SYNCS.PHASECHK.TRANS64.TRYWAIT P2, [R0+URZ+0x38850], R7 ;  /* 0x03885007000075a7 */ /* 0x000062000804017f */
[----:B------:R-:W-:Y:S05]  /*23010*/  @!P0 BRA `(.L_x_3099) ;  /* 0x0000000000048947 */ /* 0x000fea0003800000 */
[----:B------:R-:W-:Y:S01]  /*23020*/  BPT.TRAP 0x1 ;  /* 0x000000040000795c */ /* 0x000fe20000300000 */
.L_x_3099:
        /* <DEDUP_REMOVED lines=9> */
.L_x_3101:
[----:B------:R-:W-:Y:S05]  /*230c0*/  BSYNC B0 ;  /* 0x0000000000007941 */ /* 0x000fea0003800000 */
.L_x_3100:
[----:B------:R-:W-:Y:S01]  /*230d0*/  IMAD.MOV.U32 R6, RZ, RZ, R2 ;  /* 0x000000ffff067224 */ /* 0x000fe200078e0002 */
[----:B------:R-:W2:Y:S01]  /*230e0*/  LDL.LU R16, [R1+0x68] ;  /* 0x0000680001107983 */ /* 0x000ea20000300800 */
[----:B01----:R-:W-:Y:S01]  /*230f0*/  IMAD.MOV.U32 R7, RZ, RZ, 0x40000040 ;  /* 0x40000040ff077424 */ /* 0x003fe200078e00ff */
[----:B------:R-:W-:Y:S01]  /*23100*/  WARPGROUP.ARRIVE ;  /* 0x00000000000079c5 */ /* 0x000fe20000000000 */
[----:B------:R-:W-:Y:S01]  /*23110*/  VIADD R217, R217, 0x1 ;  /* 0x00000001d9d97836 */ /* 0x000fe20000000000 */
[----:B------:R-:W-:Y:S01]  /*23120*/  R2UR UR6, R6 ;  /* 0x00000000060672ca */ /* 0x000fe200000e0000 */
[----:B------:R-:W-:Y:S01]  /*23130*/  VIADD R6, R2, 0x80 ;  /* 0x0000008002067836 */ /* 0x000fe20000000000 */
[----:B------:R-:W-:Y:S02]  /*23140*/  R2UR UR7, R7 ;  /* 0x00000000070772ca */ /* 0x000fe400000e0000 */
[----:B------:R-:W-:Y:S02]  /*23150*/  MOV R7, 0x40000040 ;  /* 0x4000004000077802 */ /* 0x000fe40000000f00 */
[----:B------:R-:W-:-:S04]  /*23160*/  ISETP.NE.AND P2, PT, R217, 0x2, PT ;  /* 0x00000002d900780c */ /* 0x000fc80003f45270 */
[----:B------:R-:W-:Y:S02]  /*23170*/  SEL R11, RZ, 0x1, P2 ;  /* 0x00000001ff0b7807 */ /* 0x000fe40001000000 */
[----:B------:R-:W-:Y:S02]  /*23180*/  SEL R217, R217, RZ, P2 ;  /* 0x000000ffd9d97207 */ /* 0x000fe40001000000 */
[----:B------:R-:W-:Y:S01]  /*23190*/  LOP3.LUT R218, R218, R11, RZ, 0x3c, !PT ;  /* 0x0000000bdada7212 */ /* 0x000fe200078e3cff */
[----:B------:R-:W-:Y:S01]  /*231a0*/  HGMMA.64x256x16.F32 R24, R208, gdesc[UR4].tnspB, R24, gsb0 ;  /* 0x43e00004d0187df0 */ /* 0x000fe20008000818 */
[----:B------:R-:W-:Y:S01]  /*231b0*/  R2UR UR6, R6 ;  /* 0x00000000060672ca */ /* 0x000fe200000e0000 */
[----:B------:R-:W-:Y:S01]  /*231c0*/  VIADD R6, R2, 0x100 ;  /* 0x0000010002067836 */ /* 0x000fe20000000000 */
[----:B------:R-:W-:Y:S01]  /*231d0*/  R2UR UR7, R7 ;  /* 0x00000000070772ca */ /* 0x000fe200000e0000 */
[----:B------:R-:W-:Y:S02]  /*231e0*/  IMAD.MOV.U32 R7, RZ, RZ, 0x40000040 ;  /* 0x40000040ff077424 */ /* 0x000fe400078e00ff */
[----:B------:R-:W-:-:S02]  /*231f0*/  @!P1 VIADD R11, R0, 0x38860 ;  /* 0x00038860000b9836 */ /* 0x000fc40000000000 */
[----:B------:R-:W-:-:S03]  /*23200*/  IMAD.MOV.U32 R0, RZ, RZ, -0x800000 ;  /* 0xff800000ff007424 */ /* 0x000fc600078e00ff */
[----:B------:R-:W-:Y:S01]  /*23210*/  @!P1 PRMT R11, RZ, 0x654, R11 ;  /* 0x00000654ff0b9816 */ /* 0x000fe2000000000b */
[----:B------:R-:W-:Y:S02]  /*23220*/  WARPGROUP.DEPBAR.LE gsb0, 0x0 ;  /* 0x00008000000079c5 */ /* 0x000fe40000010000 */
[----:B------:R-:W-:-:S14]  /*23230*/  WARPGROUP.ARRIVE ;  /* 0x00000000000079c5 */ /* 0x000fdc0000000000 */
        /* <DEDUP_REMOVED lines=12> */
[----:B------:R-:W-:Y:S01]  /*23300*/  IMAD.MOV.U32 R7, RZ, RZ, 0x40000040 ;  /* 0x40000040ff077424 */ /* 0x000fe200078e00ff */
[----:B------:R-:W-:Y:S02]  /*23310*/  IADD3 R6, R2, 0x200, RZ ;  /* 0x0000020002067810 */ /* 0x000fe40007ffe0ff */
[----:B------:R-:W0:Y:S02]  /*23320*/  SHFL.BFLY PT, R2, R13, 0x2, 0x1f ;  /* 0x0c401f000d027f89 */ /* 0x000e2400000e0000 */
[----:B0-----:R-:W-:Y:S01]  /*23330*/  FADD.FTZ R2, R2, R13 ;  /* 0x0000000d02027221 */ /* 0x001fe20000010000 */
[----:B------:R-:W-:-:S02]  /*23340*/  WARPGROUP.DEPBAR.LE gsb0, 0x0 ;  /* 0x00008000000079c5 */ /* 0x000fc40000010000 */
[----:B------:R-:W-:-:S15]  /*23350*/  WARPGROUP.ARRIVE ;  /* 0x00000000000079c5 */ /* 0x000fde0000000000 */
[----:B------:R-:W-:-:S01]  /*23360*/  NOP ;  /* 0x0000000000007918 */ /* 0x000fc20000000000 */
[----:B------:R-:W-:Y:S01]  /*23370*/  HGMMA.64x256x16.F32 R24, R196, gdesc[UR4].tnspB, R24, gsb0 ;  /* 0x43e00004c4187df0 */ /* 0x000fe20008000818 */
[----:B------:R-:W-:Y:S02]  /*23380*/  R2UR UR6, R6 ;  /* 0x00000000060672ca */ /* 0x000fe400000e0000 */
[----:B------:R-:W-:Y:S02]  /*23390*/  R2UR UR7, R7 ;  /* 0x00000000070772ca */ /* 0x000fe400000e0000 */
[----:B------:R-:W0:Y:S02]  /*233a0*/  SHFL.BFLY PT, R7, R12, 0x2, 0x1f ;  /* 0x0c401f000c077f89 */ /* 0x000e2400000e0000 */
[----:B0-----:R-:W-:Y:S02]  /*233b0*/  FADD.FTZ R6, R7, R12 ;  /* 0x0000000c07067221 */ /* 0x001fe40000010000 */
[----:B------:R-:W0:Y:S04]  /*233c0*/  SHFL.BFLY PT, R7, R2, 0x1, 0x1f ;  /* 0x0c201f0002077f89 */ /* 0x000e2800000e0000 */
[----:B------:R-:W1:Y:S01]  /*233d0*/  SHFL.BFLY PT, R9, R6, 0x1, 0x1f ;  /* 0x0c201f0006097f89 */ /* 0x000e6200000e0000 */
[----:B0-----:R-:W-:Y:S01]  /*233e0*/  FADD.FTZ R14, R2, R7 ;  /* 0x00000007020e7221 */ /* 0x001fe20000010000 */
[----:B------:R-:W-:-:S02]  /*233f0*/  IMAD.MOV.U32 R7, RZ, RZ, RZ ;  /* 0x000000ffff077224 */ /* 0x000fc400078e00ff */
[----:B------:R-:W-:Y:S02]  /*23400*/  IMAD.MOV.U32 R2, RZ, RZ, RZ ;  /* 0x000000ffff027224 */ /* 0x000fe400078e00ff */
[----:B-1----:R-:W-:Y:S01]  /*23410*/  FADD.FTZ R15, R6, R9 ;  /* 0x00000009060f7221 */ /* 0x002fe20000010000 */
[----:B------:R-:W-:Y:S02]  /*23420*/  FSETP.NE.FTZ.AND P0, PT, R14, RZ, PT ;  /* 0x000000ff0e00720b */ /* 0x000fe40003f15000 */
[----:B------:R-:W-:Y:S02]  /*23430*/  MOV R6, 0xff800000 ;  /* 0xff80000000067802 */ /* 0x000fe40000000f00 */
[----:B------:R-:W-:-:S09]  /*23440*/  FSETP.NE.FTZ.AND P3, PT, R15, RZ, PT ;  /* 0x000000ff0f00720b */ /* 0x000fd20003f75000 */
[----:B------:R-:W0:Y:S01]  /*23450*/  @P0 MUFU.LG2 R9, R14 ;  /* 0x0000000e00090308 */ /* 0x000e220000000c00 */
[----:B------:R-:W-:-:S03]  /*23460*/  @P0 FMUL.FTZ R8, R3, 0.69314718246459960938 ;  /* 0x3f31721803080820 */ /* 0x000fc60000410000 */
[----:B------:R-:W-:-:S04]  /*23470*/  @P3 FMUL.FTZ R12, R3, 0.69314718246459960938 ;  /* 0x3f317218030c3820 */ /* 0x000fc80000410000 */
[----:B------:R-:W1:Y:S08]  /*23480*/  @P3 MUFU.LG2 R10, R15 ;  /* 0x0000000f000a3308 */ /* 0x000e700000000c00 */
[----:B------:R-:W2:Y:S01]  /*23490*/  @P0 MUFU.RCP R7, R14 ;  /* 0x0000000e00070308 */ /* 0x000ea20000001000 */
[----:B0-----:R-:W-:-:S04]  /*234a0*/  @P0 FMUL.FTZ R9, R9, 0.69314718246459960938 ;  /* 0x3f31721809090820 */ /* 0x001fc80000410000 */
[----:B------:R-:W-:Y:S01]  /*234b0*/  @P0 FFMA.FTZ R6, R8, R5, R9 ;  /* 0x0000000508060223 */ /* 0x000fe20000010009 */
[----:B------:R-:W-:Y:S02]  /*234c0*/  PLOP3.LUT P0, PT, PT, PT, PT, 0x8, 0x0 ;  /* 0x000000000000781c */ /* 0x000fe40003f0e170 */
[----:B------:R-:W0:Y:S01]  /*234d0*/  @P3 MUFU.RCP R2, R15 ;  /* 0x0000000f00023308 */ /* 0x000e220000001000 */
[----:B-1----:R-:W-:-:S04]  /*234e0*/  @P3 FMUL.FTZ R3, R10, 0.69314718246459960938 ;  /* 0x3f3172180a033820 */ /* 0x002fc80000410000 */
[----:B------:R-:W-:Y:S01]  /*234f0*/  @P3 FFMA.FTZ R0, R12, R4, R3 ;  /* 0x000000040c003223 */ /* 0x000fe20000010003 */
[----:B------:R-:W-:Y:S02]  /*23500*/  WARPGROUP.DEPBAR.LE gsb0, 0x0 ;  /* 0x00008000000079c5 */ /* 0x000fe40000010000 */
[----:B------:R-:W-:-:S06]  /*23510*/  WARPGROUP.ARRIVE ;  /* 0x00000000000079c5 */ /* 0x000fcc0000000000 */
[----:B------:R-:W-:Y:S03]  /*23520*/  HGMMA.64x256x16.F32 R24, R192, gdesc[UR4].tnspB, R24, gsb0 ;  /* 0x43e00004c0187df0 */ /* 0x000fe60008000818 */
[----:B------:R-:W-:Y:S02]  /*23530*/  WARPGROUP.DEPBAR.LE gsb0, 0x0 ;  /* 0x00008000000079c5 */ /* 0x000fe40000010000 */
[-C--:B--2---:R-:W-:Y:S01]  /*23540*/  FMUL.FTZ R8, R24, R7.reuse ;  /* 0x0000000718087220 */ /* 0x084fe20000410000 */
        /* <DEDUP_REMOVED lines=65> */
[-C--:B------:R-:W-:Y:S01]  /*23960*/  FMUL.FTZ R9, R26, R2.reuse ;  /* 0x000000021a097220 */ /* 0x080fe20000410000 */
[-C--:B------:R-:W-:Y:S01]  /*23970*/  FMUL.FTZ R27, R27, R2.reuse ;  /* 0x000000021b1b7220 */ /* 0x080fe20000410000 */
        /* <DEDUP_REMOVED lines=61> */
.L_x_2985:
        /* <DEDUP_REMOVED lines=10> */
[----:B------:R-:W-:Y:S01]  /*23df0*/  F2FP.F16.F32.PACK_AB R8, R25, R8 ;  /* 0x000000081908723e */ /* 0x000fe200000000ff */
[----:B------:R-:W-:Y:S01]  /*23e00*/  ULDC.64 UR4, c[0x0][0xc00] ;  /* 0x0003000000047ab9 */ /* 0x000fe20000000a00 */
[----:B------:R-:W-:Y:S01]  /*23e10*/  F2FP.F16.F32.PACK_AB R9, R27, R9 ;  /* 0x000000091b09723e */ /* 0x000fe200000000ff */
[----:B------:R-:W3:Y:S01]  /*23e20*/  S2R R81, SR_SWINHI ;  /* 0x0000000000517919 */ /* 0x000ee20000002f00 */
[----:B------:R-:W-:Y:S01]  /*23e30*/  F2FP.F16.F32.PACK_AB R10, R29, R10 ;  /* 0x0000000a1d0a723e */ /* 0x000fe200000000ff */
[----:B------:R-:W-:Y:S01]  /*23e40*/  ULDC.64 UR6, c[0x0][0x208] ;  /* 0x0000820000067ab9 */ /* 0x000fe20000000a00 */
        /* <DEDUP_REMOVED lines=15> */
[----:B------:R-:W-:Y:S02]  /*23f40*/  MOV R20, R16 ;  /* 0x0000001000147202 */ /* 0x000fe40000000f00 */
[----:B---3--:R-:W-:Y:S02]  /*23f50*/  MOV R21, R81 ;  /* 0x0000005100157202 */ /* 0x008fe40000000f00 */
[----:B------:R-:W-:Y:S02]  /*23f60*/  F2FP.F16.F32.PACK_AB R146, R149, R148 ;  /* 0x000000949592723e */ /* 0x000fe400000000ff */
[----:B------:R-:W-:Y:S01]  /*23f70*/  F2FP.F16.F32.PACK_AB R147, R151, R150 ;  /* 0x000000969793723e */ /* 0x000fe200000000ff */
[----:B------:R-:W-:Y:S01]  /*23f80*/  BAR.SYNC.DEFER_BLOCKING 0x1, 0x100 ;  /* 0x0044000000007b1d */ /* 0x000fe20000010000 */
[----:B--2---:R-:W-:-:S03]  /*23f90*/  IMAD.WIDE R122, R2, 0x2, R20 ;  /* 0x00000002027a7825 */ /* 0x004fc600078e0214 */
[C---:B------:R-:W-:Y:S02]  /*23fa0*/  IADD3 R89, P1, R122.reuse, 0x20, RZ ;  /* 0x000000207a597810 */ /* 0x040fe40007f3e0ff */
[----:B------:R-:W-:Y:S02]  /*23fb0*/  IADD3 R101, P3, R122, 0x4000, RZ ;  /* 0x000040007a657810 */ /* 0x000fe40007f7e0ff */
[----:B------:R-:W-:Y:S02]  /*23fc0*/  LOP3.LUT R88, R89, 0x380, RZ, 0xc0, !PT ;  /* 0x0000038059587812 */ /* 0x000fe400078ec0ff */
[----:B------:R-:W-:Y:S02]  /*23fd0*/  LOP3.LUT R100, R101, 0x380, RZ, 0xc0, !PT ;  /* 0x0000038065647812 */ /* 0x000fe400078ec0ff */
[----:B------:R-:W-:Y:S02]  /*23fe0*/  SHF.R.U64 R88, R88, 0x3, RZ ;  /* 0x0000000358587819 */ /* 0x000fe400000012ff */
[----:B------:R-:W-:-:S02]  /*23ff0*/  IADD3 R93, P0, R122, 0x40, RZ ;  /* 0x000000407a5d7810 */ /* 0x000fc40007f1e0ff */
[----:B------:R-:W-:Y:S02]  /*24000*/  LOP3.LUT R88, R88, R89, RZ, 0x3c, !PT ;  /* 0x0000005958587212 */ /* 0x000fe400078e3cff */
[----:B------:R-:W-:Y:S02]  /*24010*/  IADD3.X R89, RZ, R123, RZ, P1, !PT ;  /* 0x0000007bff597210 */ /* 0x000fe40000ffe4ff */
[C---:B------:R-:W-:Y:S02]  /*24020*/  IADD3 R97, P4, R122.reuse, 0x60, RZ ;  /* 0x000000607a617810 */ /* 0x040fe40007f9e0ff */
[C---:B------:R-:W-:Y:S02]  /*24030*/  IADD3 R105, P6, R122.reuse, 0x4020, RZ ;  /* 0x000040207a697810 */ /* 0x040fe40007fde0ff */
[C---:B------:R-:W-:Y:S02]  /*24040*/  IADD3 R107, P5, R122.reuse, 0x4040, RZ ;  /* 0x000040407a6b7810 */ /* 0x040fe40007fbe0ff */
[----:B------:R-:W-:-:S02]  /*24050*/  IADD3 R108, P2, R122, 0x4060, RZ ;  /* 0x000040607a6c7810 */ /* 0x000fc40007f5e0ff */
[----:B------:R-:W-:Y:S02]  /*24060*/  IADD3 R110, P1, R122, 0x8000, RZ ;  /* 0x000080007a6e7810 */ /* 0x000fe40007f3e0ff */
[----:B------:R-:W-:Y:S02]  /*24070*/  SHF.R.U64 R100, R100, 0x3, RZ ;  /* 0x0000000364647819 */ /* 0x000fe400000012ff */
[----:B------:R-:W-:Y:S02]  /*24080*/  LOP3.LUT R92, R93, 0x380, RZ, 0xc0, !PT ;  /* 0x000003805d5c7812 */ /* 0x000fe400078ec0ff */
[----:B------:R-:W-:Y:S02]  /*24090*/  LOP3.LUT R96, R97, 0x380, RZ, 0xc0, !PT ;  /* 0x0000038061607812 */ /* 0x000fe400078ec0ff */
[----:B------:R-:W-:Y:S02]  /*240a0*/  LOP3.LUT R104, R105, 0x380, RZ, 0xc0, !PT ;  /* 0x0000038069687812 */ /* 0x000fe400078ec0ff */
[----:B------:R-:W-:-:S02]  /*240b0*/  LOP3.LUT R106, R107, 0x380, RZ, 0xc0, !PT ;  /* 0x000003806b6a7812 */ /* 0x000fc400078ec0ff */
[----:B------:R-:W-:Y:S02]  /*240c0*/  LOP3.LUT R109, R108, 0x380, RZ, 0xc0, !PT ;  /* 0x000003806c6d7812 */ /* 0x000fe400078ec0ff */
[----:B------:R-:W-:Y:S02]  /*240d0*/  LOP3.LUT R111, R110, 0x380, RZ, 0xc0, !PT ;  /* 0x000003806e6f7812 */ /* 0x000fe400078ec0ff */
[----:B------:R-:W-:Y:S01]  /*240e0*/  LOP3.LUT R100, R100, R101, RZ, 0x3c, !PT ;  /* 0x0000006564647212 */ /* 0x000fe200078e3cff */
[----:B------:R-:W-:Y:S01]  /*240f0*/  IMAD.X R101, RZ, RZ, R123, P3 ;  /* 0x000000ffff657224 */ /* 0x000fe200018e067b */
[----:B------:R-:W-:Y:S02]  /*24100*/  LOP3.LUT R81, R122, 0x380, RZ, 0xc0, !PT ;  /* 0x000003807a517812 */ /* 0x000fe400078ec0ff */
[----:B------:R-:W-:Y:S02]  /*24110*/  SHF.R.U64 R92, R92, 0x3, RZ ;  /* 0x000000035c5c7819 */ /* 0x000fe400000012ff */
[----:B------:R-:W-:-:S02]  /*24120*/  SHF.R.U64 R96, R96, 0x3, RZ ;  /* 0x0000000360607819 */ /* 0x000fc400000012ff */
[----:B------:R-:W-:Y:S02]  /*24130*/  SHF.R.U64 R104, R104, 0x3, RZ ;  /* 0x0000000368687819 */ /* 0x000fe400000012ff */
[----:B------:R-:W-:Y:S02]  /*24140*/  SHF.R.U64 R106, R106, 0x3, RZ ;  /* 0x000000036a6a7819 */ /* 0x000fe400000012ff */
[----:B------:R-:W-:Y:S02]  /*24150*/  SHF.R.U64 R109, R109, 0x3, RZ ;  /* 0x000000036d6d7819 */ /* 0x000fe400000012ff */
[----:B------:R-:W-:Y:S02]  /*24160*/  SHF.R.U64 R111, R111, 0x3, RZ ;  /* 0x000000036f6f7819 */ /* 0x000fe400000012ff */
[----:B------:R-:W-:Y:S02]  /*24170*/  IADD3 R42, P3, R122, 0x8060, RZ ;  /* 0x000080607a2a7810 */ /* 0x000fe40007f7e0ff */
[----:B------:R-:W-:-:S02]  /*24180*/  SHF.R.U64 R81, R81, 0x3, RZ ;  /* 0x0000000351517819 */ /* 0x000fc400000012ff */
[----:B------:R-:W-:Y:S01]  /*24190*/  LOP3.LUT R92, R92, R93, RZ, 0x3c, !PT ;  /* 0x0000005d5c5c7212 */ /* 0x000fe200078e3cff */
[--C-:B------:R-:W-:Y:S01]  /*241a0*/  IMAD.X R93, RZ, RZ, R123.reuse, P0 ;  /* 0x000000ffff5d7224 */ /* 0x100fe200000e067b */
[----:B------:R-:W-:Y:S01]  /*241b0*/  LOP3.LUT R96, R96, R97, RZ, 0x3c, !PT ;  /* 0x0000006160607212 */ /* 0x000fe200078e3cff */
[--C-:B------:R-:W-:Y:S01]  /*241c0*/  IMAD.X R97, RZ, RZ, R123.reuse, P4 ;  /* 0x000000ffff617224 */ /* 0x100fe200020e067b */
[----:B------:R-:W-:Y:S01]  /*241d0*/  LOP3.LUT R104, R104, R105, RZ, 0x3c, !PT ;  /* 0x0000006968687212 */ /* 0x000fe200078e3cff */
[--C-:B------:R-:W-:Y:S01]  /*241e0*/  IMAD.X R105, RZ, RZ, R123.reuse, P6 ;  /* 0x000000ffff697224 */ /* 0x100fe200030e067b */
[----:B------:R-:W-:Y:S02]  /*241f0*/  LOP3.LUT R106, R106, R107, RZ, 0x3c, !PT ;  /* 0x0000006b6a6a7212 */ /* 0x000fe400078e3cff */
[----:B------:R-:W-:Y:S01]  /*24200*/  LOP3.LUT R108, R109, R108, RZ, 0x3c, !PT ;  /* 0x0000006c6d6c7212 */ /* 0x000fe200078e3cff */
[--C-:B------:R-:W-:Y:S01]  /*24210*/  IMAD.X R109, RZ, RZ, R123.reuse, P2 ;  /* 0x000000ffff6d7224 */ /* 0x100fe200010e067b */
[----:B------:R-:W-:Y:S01]  /*24220*/  LOP3.LUT R110, R111, R110, RZ, 0x3c, !PT ;  /* 0x0000006e6f6e7212 */ /* 0x000fe200078e3cff */
[----:B------:R-:W-:Y:S01]  /*24230*/  IMAD.X R111, RZ, RZ, R123, P1 ;  /* 0x000000ffff6f7224 */ /* 0x000fe200008e067b */
[----:B------:R-:W-:-:S02]  /*24240*/  LOP3.LUT R80, R42, 0x380, RZ, 0xc0, !PT ;  /* 0x000003802a507812 */ /* 0x000fc400078ec0ff */
[-C--:B------:R-:W-:Y:S02]  /*24250*/  IADD3.X R107, RZ, R123.reuse, RZ, P5, !PT ;  /* 0x0000007bff6b7210 */ /* 0x080fe40002ffe4ff */
[C---:B------:R-:W-:Y:S02]  /*24260*/  IADD3 R112, P0, R122.reuse, 0x8020, RZ ;  /* 0x000080207a707810 */ /* 0x040fe40007f1e0ff */
[C---:B------:R-:W-:Y:S02]  /*24270*/  IADD3 R114, P4, R122.reuse, 0x8040, RZ ;  /* 0x000080407a727810 */ /* 0x040fe40007f9e0ff */
[C---:B-1----:R-:W-:Y:S02]  /*24280*/  IADD3 R48, P6, R122.reuse, 0xc000, RZ ;  /* 0x0000c0007a307810 */ /* 0x042fe40007fde0ff */
[C---:B------:R-:W-:Y:S02]  /*24290*/  IADD3 R2, P5, R122.reuse, 0xc020, RZ ;  /* 0x0000c0207a027810 */ /* 0x040fe40007fbe0ff */
[C---:B------:R-:W-:Y:S01]  /*242a0*/  IADD3 R26, P2, R122.reuse, 0xc040, RZ ;  /* 0x0000c0407a1a7810 */ /* 0x040fe20007f5e0ff */
[--C-:B------:R-:W-:Y:S01]  /*242b0*/  IMAD.X R119, RZ, RZ, R123.reuse, P6 ;  /* 0x000000ffff777224 */ /* 0x100fe200030e067b */
[----:B------:R-:W-:Y:S01]  /*242c0*/  IADD3 R30, P1, R122, 0xc060, RZ ;  /* 0x0000c0607a1e7810 */ /* 0x000fe20007f3e0ff */
[--C-:B------:R-:W-:Y:S01]  /*242d0*/  IMAD.X R121, RZ, RZ, R123.reuse, P5 ;  /* 0x000000ffff797224 */ /* 0x100fe200028e067b */
[----:B------:R-:W-:Y:S01]  /*242e0*/  LOP3.LUT R122, R81, R122, RZ, 0x3c, !PT ;  /* 0x0000007a517a7212 */ /* 0x000fe200078e3cff */
[--C-:B------:R-:W-:Y:S01]  /*242f0*/  IMAD.X R81, RZ, RZ, R123.reuse, P2 ;  /* 0x000000ffff517224 */ /* 0x100fe200010e067b */
[----:B------:R-:W-:Y:S01]  /*24300*/  SHF.R.U64 R80, R80, 0x3, RZ ;  /* 0x0000000350507819 */ /* 0x000fe200000012ff */
[----:B------:R-:W-:Y:S01]  /*24310*/  IMAD.X R85, RZ, RZ, R123, P1 ;  /* 0x000000ffff557224 */ /* 0x000fe200008e067b */
[----:B------:R-:W-:-:S02]  /*24320*/  MOV R122, R122 ;  /* 0x0000007a007a7202 */ /* 0x000fc40000000f00 */
[----:B------:R-:W-:Y:S02]  /*24330*/  LOP3.LUT R84, R48, 0x380, RZ, 0xc0, !PT ;  /* 0x0000038030547812 */ /* 0x000fe400078ec0ff */
[----:B------:R-:W-:Y:S01]  /*24340*/  LOP3.LUT R116, R80, R42, RZ, 0x3c, !PT ;  /* 0x0000002a50747212 */ /* 0x000fe200078e3cff */
[----:B------:R1:W-:Y:S01]  /*24350*/  STSM.16.M88.4 [R122], R8 ;  /* 0x000000087a007844 */ /* 0x0003e20000000200 */
[----:B------:R-:W-:Y:S02]  /*24360*/  LOP3.LUT R25, R2, 0x380, RZ, 0xc0, !PT ;  /* 0x0000038002197812 */ /* 0x000fe400078ec0ff */
[----:B------:R-:W-:Y:S02]  /*24370*/  LOP3.LUT R27, R26, 0x380, RZ, 0xc0, !PT ;  /* 0x000003801a1b7812 */ /* 0x000fe400078ec0ff */
[----:B------:R-:W-:Y:S02]  /*24380*/  LOP3.LUT R42, R30, 0x380, RZ, 0xc0, !PT ;  /* 0x000003801e2a7812 */ /* 0x000fe400078ec0ff */
[----:B------:R-:W-:-:S02]  /*24390*/  LOP3.LUT R113, R112, 0x380, RZ, 0xc0, !PT ;  /* 0x0000038070717812 */ /* 0x000fc400078ec0ff */
[----:B------:R-:W-:Y:S02]  /*243a0*/  LOP3.LUT R115, R114, 0x380, RZ, 0xc0, !PT ;  /* 0x0000038072737812 */ /* 0x000fe400078ec0ff */
[----:B------:R-:W-:Y:S02]  /*243b0*/  SHF.R.U64 R84, R84, 0x3, RZ ;  /* 0x0000000354547819 */ /* 0x000fe400000012ff */
[----:B------:R-:W-:Y:S02]  /*243c0*/  SHF.R.U64 R25, R25, 0x3, RZ ;  /* 0x0000000319197819 */ /* 0x000fe400000012ff */
[----:B------:R-:W-:Y:S02]  /*243d0*/  SHF.R.U64 R27, R27, 0x3, RZ ;  /* 0x000000031b1b7819 */ /* 0x000fe400000012ff */
[----:B------:R-:W-:Y:S02]  /*243e0*/  SHF.R.U64 R42, R42, 0x3, RZ ;  /* 0x000000032a2a7819 */ /* 0x000fe400000012ff */
[----:B------:R-:W-:-:S02]  /*243f0*/  MOV R88, R88 ;  /* 0x0000005800587202 */ /* 0x000fc40000000f00 */
[----:B-1----:R-:W-:Y:S02]  /*24400*/  F2FP.F16.F32.PACK_AB R8, R33, R12 ;  /* 0x0000000c2108723e */ /* 0x002fe400000000ff */
        /* <DEDUP_REMOVED lines=8> */
[----:B------:R-:W-:Y:S02]  /*24490*/  SHF.R.U64 R115, R115, 0x3, RZ ;  /* 0x0000000373737819 */ /* 0x000fe400000012ff */
[----:B------:R-:W-:Y:S01]  /*244a0*/  LOP3.LUT R118, R84, R48, RZ, 0x3c, !PT ;  /* 0x0000003054767212 */ /* 0x000fe200078e3cff */
[----:B------:R2:W-:Y:S01]  /*244b0*/  STSM.16.M88.4 [R92], R12 ;  /* 0x0000000c5c007844 */ /* 0x0005e20000000200 */
[----:B------:R-:W-:Y:S01]  /*244c0*/  LOP3.LUT R120, R25, R2, RZ, 0x3c, !PT ;  /* 0x0000000219787212 */ /* 0x000fe200078e3cff */
[----:B------:R-:W3:Y:S01]  /*244d0*/  LDC R48, c[0x0][0xbe8] ;  /* 0x0002fa00ff307b82 */ /* 0x000ee20000000800 */
[----:B------:R-:W-:Y:S02]  /*244e0*/  LOP3.LUT R80, R27, R26, RZ, 0x3c, !PT ;  /* 0x0000001a1b507212 */ /* 0x000fe400078e3cff */
[----:B------:R-:W-:-:S02]  /*244f0*/  LOP3.LUT R84, R42, R30, RZ, 0x3c, !PT ;  /* 0x0000001e2a547212 */ /* 0x000fc400078e3cff */
[----:B------:R-:W-:Y:S02]  /*24500*/  MOV R96, R96 ;  /* 0x0000006000607202 */ /* 0x000fe40000000f00 */
[----:B------:R-:W-:Y:S02]  /*24510*/  F2FP.F16.F32.PACK_AB R24, R3, R160 ;  /* 0x000000a00318723e */ /* 0x000fe400000000ff */
[----:B------:R-:W-:Y:S02]  /*24520*/  F2FP.F16.F32.PACK_AB R25, R5, R4 ;  /* 0x000000040519723e */ /* 0x000fe400000000ff */
[----:B------:R-:W-:Y:S02]  /*24530*/  F2FP.F16.F32.PACK_AB R26, R53, R161 ;  /* 0x000000a1351a723e */ /* 0x000fe400000000ff */
[----:B------:R-:W-:Y:S02]  /*24540*/  F2FP.F16.F32.PACK_AB R27, R55, R54 ;  /* 0x00000036371b723e */ /* 0x000fe400000000ff */
[----:B------:R-:W-:Y:S01]  /*24550*/  LOP3.LUT R112, R113, R112, RZ, 0x3c, !PT ;  /* 0x0000007071707212 */ /* 0x000fe200078e3cff */
[----:B------:R-:W-:Y:S01]  /*24560*/  IMAD.X R113, RZ, RZ, R123, P0 ;  /* 0x000000ffff717224 */ /* 0x000fe200000e067b */
[----:B------:R-:W-:Y:S01]  /*24570*/  MOV R100, R100 ;  /* 0x0000006400647202 */ /* 0x000fe20000000f00 */
[----:B------:R-:W-:Y:S01]  /*24580*/  STSM.16.M88.4 [R96], R24 ;  /* 0x0000001860007844 */ /* 0x000fe20000000200 */
[----:B------:R-:W-:-:S02]  /*24590*/  F2FP.F16.F32.PACK_AB R28, R57, R162 ;  /* 0x000000a2391c723e */ /* 0x000fc400000000ff */
[----:B------:R-:W-:Y:S02]  /*245a0*/  F2FP.F16.F32.PACK_AB R30, R61, R163 ;  /* 0x000000a33d1e723e */ /* 0x000fe400000000ff */
[----:B------:R-:W-:Y:S01]  /*245b0*/  LOP3.LUT R114, R115, R114, RZ, 0x3c, !PT ;  /* 0x0000007273727212 */ /* 0x000fe200078e3cff */
[----:B------:R-:W-:Y:S01]  /*245c0*/  IMAD.X R115, RZ, RZ, R123, P4 ;  /* 0x000000ffff737224 */ /* 0x000fe200020e067b */
[----:B------:R-:W-:Y:S01]  /*245d0*/  MOV R104, R104 ;  /* 0x0000006800687202 */ /* 0x000fe20000000f00 */
[----:B------:R-:W-:Y:S01]  /*245e0*/  STSM.16.M88.4 [R100], R28 ;  /* 0x0000001c64007844 */ /* 0x000fe20000000200 */
[----:B-1----:R-:W-:Y:S02]  /*245f0*/  F2FP.F16.F32.PACK_AB R8, R65, R164 ;  /* 0x000000a44108723e */ /* 0x002fe400000000ff */
[----:B------:R-:W-:Y:S02]  /*24600*/  F2FP.F16.F32.PACK_AB R9, R67, R66 ;  /* 0x000000424309723e */ /* 0x000fe400000000ff */
[----:B------:R-:W-:-:S02]  /*24610*/  F2FP.F16.F32.PACK_AB R10, R69, R165 ;  /* 0x000000a5450a723e */ /* 0x000fc400000000ff */
[----:B------:R-:W-:Y:S02]  /*24620*/  F2FP.F16.F32.PACK_AB R11, R71, R70 ;  /* 0x00000046470b723e */ /* 0x000fe400000000ff */
[----:B------:R-:W-:Y:S02]  /*24630*/  MOV R106, R106 ;  /* 0x0000006a006a7202 */ /* 0x000fe40000000f00 */
[----:B--2---:R-:W-:Y:S01]  /*24640*/  F2FP.F16.F32.PACK_AB R12, R73, R166 ;  /* 0x000000a6490c723e */ /* 0x004fe200000000ff */
[----:B------:R1:W-:Y:S01]  /*24650*/  STSM.16.M88.4 [R104], R8 ;  /* 0x0000000868007844 */ /* 0x0003e20000000200 */
[----:B------:R-:W-:Y:S02]  /*24660*/  F2FP.F16.F32.PACK_AB R13, R75, R74 ;  /* 0x0000004a4b0d723e */ /* 0x000fe400000000ff */
[----:B------:R-:W-:Y:S02]  /*24670*/  F2FP.F16.F32.PACK_AB R14, R77, R167 ;  /* 0x000000a74d0e723e */ /* 0x000fe400000000ff */
[----:B------:R-:W-:-:S02]  /*24680*/  F2FP.F16.F32.PACK_AB R15, R79, R78 ;  /* 0x0000004e4f0f723e */ /* 0x000fc400000000ff */
[----:B------:R-:W-:Y:S02]  /*24690*/  IADD3.X R117, RZ, R123, RZ, P3, !PT ;  /* 0x0000007bff757210 */ /* 0x000fe40001ffe4ff */
[----:B------:R-:W-:Y:S01]  /*246a0*/  MOV R108, R108 ;  /* 0x0000006c006c7202 */ /* 0x000fe20000000f00 */
[----:B------:R2:W-:Y:S01]  /*246b0*/  STSM.16.M88.4 [R106], R12 ;  /* 0x0000000c6a007844 */ /* 0x0005e20000000200 */
[----:B------:R-:W-:Y:S02]  /*246c0*/  F2FP.F16.F32.PACK_AB R33, R83, R82 ;  /* 0x000000525321723e */ /* 0x000fe400000000ff */
[----:B------:R-:W-:Y:S02]  /*246d0*/  F2FP.F16.F32.PACK_AB R34, R40, R169 ;  /* 0x000000a92822723e */ /* 0x000fe400000000ff */
[----:B------:R-:W-:Y:S02]  /*246e0*/  F2FP.F16.F32.PACK_AB R35, R87, R86 ;  /* 0x000000565723723e */ /* 0x000fe400000000ff */
[----:B------:R-:W-:-:S02]  /*246f0*/  MOV R110, R110 ;  /* 0x0000006e006e7202 */ /* 0x000fc40000000f00 */
[----:B------:R-:W-:Y:S01]  /*24700*/  F2FP.F16.F32.PACK_AB R40, R56, R170 ;  /* 0x000000aa3828723e */ /* 0x000fe200000000ff */
[----:B------:R-:W-:Y:S01]  /*24710*/  STSM.16.M88.4 [R108], R32 ;  /* 0x000000206c007844 */ /* 0x000fe20000000200 */
[----:B------:R-:W-:Y:S02]  /*24720*/  F2FP.F16.F32.PACK_AB R41, R91, R90 ;  /* 0x0000005a5b29723e */ /* 0x000fe400000000ff */
[----:B------:R-:W-:Y:S02]  /*24730*/  F2FP.F16.F32.PACK_AB R42, R152, R171 ;  /* 0x000000ab982a723e */ /* 0x000fe400000000ff */
[----:B------:R-:W-:Y:S02]  /*24740*/  MOV R112, R112 ;  /* 0x0000007000707202 */ /* 0x000fe40000000f00 */
[----:B------:R-:W-:Y:S01]  /*24750*/  F2FP.F16.F32.PACK_AB R56, R153, R172 ;  /* 0x000000ac9938723e */ /* 0x000fe200000000ff */
[----:B------:R-:W-:Y:S01]  /*24760*/  STSM.16.M88.4 [R110], R40 ;  /* 0x000000286e007844 */ /* 0x000fe20000000200 */
[----:B------:R-:W-:-:S02]  /*24770*/  F2FP.F16.F32.PACK_AB R57, R99, R98 ;  /* 0x000000626339723e */ /* 0x000fc400000000ff */
[----:B------:R-:W-:Y:S02]  /*24780*/  MOV R114, R114 ;  /* 0x0000007200727202 */ /* 0x000fe40000000f00 */
[----:B-1----:R-:W-:Y:S01]  /*24790*/  F2FP.F16.F32.PACK_AB R8, R155, R174 ;  /* 0x000000ae9b08723e */ /* 0x002fe200000000ff */
[----:B------:R-:W-:Y:S01]  /*247a0*/  STSM.16.M88.4 [R112], R56 ;  /* 0x0000003870007844 */ /* 0x000fe20000000200 */
[----:B------:R-:W-:Y:S02]  /*247b0*/  F2FP.F16.F32.PACK_AB R9, R36, R7 ;  /* 0x000000072409723e */ /* 0x000fe400000000ff */
[----:B------:R-:W-:Y:S02]  /*247c0*/  F2FP.F16.F32.PACK_AB R10, R156, R175 ;  /* 0x000000af9c0a723e */ /* 0x000fe400000000ff */
[----:B------:R-:W-:Y:S02]  /*247d0*/  F2FP.F16.F32.PACK_AB R11, R47, R44 ;  /* 0x0000002c2f0b723e */ /* 0x000fe400000000ff */
[----:B------:R-:W-:-:S02]  /*247e0*/  MOV R116, R116 ;  /* 0x0000007400747202 */ /* 0x000fc40000000f00 */
[----:B--2---:R-:W-:Y:S01]  /*247f0*/  F2FP.F16.F32.PACK_AB R12, R157, R176 ;  /* 0x000000b09d0c723e */ /* 0x004fe200000000ff */
[----:B------:R-:W-:Y:S01]  /*24800*/  STSM.16.M88.4 [R114], R8 ;  /* 0x0000000872007844 */ /* 0x000fe20000000200 */
[----:B------:R-:W-:Y:S02]  /*24810*/  F2FP.F16.F32.PACK_AB R13, R60, R52 ;  /* 0x000000343c0d723e */ /* 0x000fe400000000ff */
[----:B------:R-:W-:Y:S02]  /*24820*/  F2FP.F16.F32.PACK_AB R14, R158, R177 ;  /* 0x000000b19e0e723e */ /* 0x000fe400000000ff */
[----:B------:R-:W-:Y:S02]  /*24830*/  F2FP.F16.F32.PACK_AB R15, R68, R64 ;  /* 0x00000040440f723e */ /* 0x000fe400000000ff */
[----:B------:R-:W-:Y:S02]  /*24840*/  SHF.L.U32 R2, R236, 0x2, RZ ;  /* 0x00000002ec027819 */ /* 0x000fe400000006ff */
[----:B------:R-:W-:Y:S01]  /*24850*/  MOV R118, R118 ;  /* 0x0000007600767202 */ /* 0x000fe20000000f00 */
[----:B------:R1:W-:Y:S01]  /*24860*/  STSM.16.M88.4 [R116], R12 ;  /* 0x0000000c74007844 */ /* 0x0003e20000000200 */
[----:B------:R-:W-:-:S02]  /*24870*/  IADD3 R4, P1, R2, UR4, RZ ;  /* 0x0000000402047c10 */ /* 0x000fc4000ff3e0ff */
[----:B------:R-:W-:Y:S02]  /*24880*/  F2FP.F16.F32.PACK_AB R24, R159, R178 ;  /* 0x000000b29f18723e */ /* 0x000fe400000000ff */
[----:B------:R-:W-:Y:S02]  /*24890*/  F2FP.F16.F32.PACK_AB R25, R76, R72 ;  /* 0x000000484c19723e */ /* 0x000fe400000000ff */
[----:B------:R-:W-:Y:S02]  /*248a0*/  F2FP.F16.F32.PACK_AB R26, R125, R179 ;  /* 0x000000b37d1a723e */ /* 0x000fe400000000ff */
[----:B------:R-:W-:Y:S02]  /*248b0*/  F2FP.F16.F32.PACK_AB R27, R127, R126 ;  /* 0x0000007e7f1b723e */ /* 0x000fe400000000ff */
[----:B------:R-:W-:Y:S02]  /*248c0*/  ISETP.NE.U32.AND P0, PT, RZ, UR4, PT ;  /* 0x00000004ff007c0c */ /* 0x000fe4000bf05070 */
[----:B------:R-:W-:Y:S01]  /*248d0*/  MOV R120, R120 ;  /* 0x0000007800787202 */ /* 0x000fe20000000f00 */
[----:B------:R2:W-:Y:S01]  /*248e0*/  STSM.16.M88.4 [R118], R24 ;  /* 0x0000001876007844 */ /* 0x0005e20000000200 */
[----:B------:R-:W-:-:S02]  /*248f0*/  F2FP.F16.F32.PACK_AB R28, R129, R128 ;  /* 0x00000080811c723e */ /* 0x000fc400000000ff */
[----:B-1----:R-:W-:Y:S02]  /*24900*/  SHF.R.S32.HI R15, RZ, 0x1f, R236 ;  /* 0x0000001fff0f7819 */ /* 0x002fe400000114ec */
[----:B------:R-:W-:Y:S02]  /*24910*/  F2FP.F16.F32.PACK_AB R29, R131, R130 ;  /* 0x00000082831d723e */ /* 0x000fe400000000ff */
[----:B------:R-:W-:Y:S02]  /*24920*/  SHF.L.U64.HI R3, R236, 0x2, R15 ;  /* 0x00000002ec037819 */ /* 0x000fe4000001020f */
[----:B------:R-:W-:Y:S02]  /*24930*/  F2FP.F16.F32.PACK_AB R30, R133, R132 ;  /* 0x00000084851e723e */ /* 0x000fe400000000ff */
[----:B------:R-:W-:Y:S02]  /*24940*/  F2FP.F16.F32.PACK_AB R31, R135, R134 ;  /* 0x00000086871f723e */ /* 0x000fe400000000ff */
[----:B------:R-:W-:Y:S01]  /*24950*/  MOV R80, R80 ;  /* 0x0000005000507202 */ /* 0x000fe20000000f00 */
[----:B------:R-:W-:Y:S01]  /*24960*/  IMAD.MOV.U32 R81, RZ, RZ, RZ ;  /* 0x000000ffff517224 */ /* 0x000fe200078e00ff */
[----:B------:R-:W-:Y:S01]  /*24970*/  IADD3.X R5, R3, UR5, RZ, P1, !PT ;  /* 0x0000000503057c10 */ /* 0x000fe20008ffe4ff */
[----:B------:R2:W-:Y:S01]  /*24980*/  STSM.16.M88.4 [R120], R28 ;  /* 0x0000001c78007844 */ /* 0x0005e20000000200 */
[----:B------:R-:W-:-:S02]  /*24990*/  MOV R84, R84 ;  /* 0x0000005400547202 */ /* 0x000fc40000000f00 */
[----:B---3--:R-:W-:Y:S01]  /*249a0*/  ISETP.NE.AND P1, PT, R48, 0x1, PT ;  /* 0x000000013000780c */ /* 0x008fe20003f25270 */
[----:B------:R2:W-:Y:S01]  /*249b0*/  STSM.16.M88.4 [R80], R136 ;  /* 0x0000008850007844 */ /* 0x0005e20000000200 */
[----:B------:R-:W-:Y:S01]  /*249c0*/  ISETP.NE.AND.EX P0, PT, RZ, UR5, PT, P0 ;  /* 0x00000005ff007c0c */ /* 0x000fe2000bf05300 */
[----:B------:R-:W-:Y:S02]  /*249d0*/  ULDC.64 UR4, c[0x0][0xc08] ;  /* 0x0003020000047ab9 */ /* 0x000fe40000000a00 */
[----:B------:R-:W-:Y:S01]  /*249e0*/  ISETP.NE.U32.AND P2, PT, RZ, UR4, PT ;  /* 0x00000004ff007c0c */ /* 0x000fe2000bf45070 */
[----:B------:R2:W-:Y:S01]  /*249f0*/  STSM.16.M88.4 [R84], R144 ;  /* 0x0000009054007844 */ /* 0x0005e20000000200 */
[----:B------:R-:W-:Y:S02]  /*24a00*/  BAR.SYNC.DEFER_BLOCKING 0x1, 0x100 ;  /* 0x0044000000007b1d */ /* 0x000fe40000010000 */
[----:B------:R-:W-:-:S06]  /*24a10*/  ISETP.NE.AND.EX P2, PT, RZ, UR5, PT, P2 ;  /* 0x00000005ff007c0c */ /* 0x000fcc000bf45320 */
[----:B------:R-:W1:Y:S08]  /*24a20*/  @P1 LDC R8, c[0x0][0xbec] ;  /* 0x0002fb00ff081b82 */ /* 0x000e700000000800 */
[----:B------:R-:W3:Y:S01]  /*24a30*/  @P1 LDC R11, c[0x0][0xbf0] ;  /* 0x0002fc00ff0b1b82 */ /* 0x000ee20000000800 */
[----:B------:R-:W-:Y:S01]  /*24a40*/  @P2 IADD3 R2, P3, R2, UR4, RZ ;  /* 0x0000000402022c10 */ /* 0x000fe2000ff7e0ff */
[----:B------:R-:W-:-:S02]  /*24a50*/  ULDC UR4, c[0x0][0xa88] ;  /* 0x0002a20000047ab9 */ /* 0x000fc40000000800 */
[----:B------:R-:W-:Y:S01]  /*24a60*/  IMAD.U32 R7, RZ, RZ, UR4 ;  /* 0x00000004ff077e24 */ /* 0x000fe2000f8e00ff */
[----:B------:R-:W-:Y:S01]  /*24a70*/  @P2 IADD3.X R3, R3, UR5, RZ, P3, !PT ;  /* 0x0000000503032c10 */ /* 0x000fe20009ffe4ff */
[----:B------:R2:W5:Y:S04]  /*24a80*/  @P0 LDG.E R81, desc[UR6][R4.64] ;  /* 0x0000000604510981 */ /* 0x000568000c1e1900 */
[----:B------:R2:W5:Y:S01]  /*24a90*/  @P2 LDG.E R7, desc[UR6][R2.64] ;  /* 0x0000000602072981 */ /* 0x000562000c1e1900 */
[----:B------:R-:W-:Y:S05]  /*24aa0*/  @P2 BRA `(.L_x_3105) ;  /* 0x0000000000142947 */ /* 0x000fea0003800000 */
[----:B------:R-:W-:Y:S05]  /*24ab0*/  @!P0 BRA `(.L_x_3105) ;  /* 0x0000000000108947 */ /* 0x000fea0003800000 */
[----:B------:R-:W-:Y:S02]  /*24ac0*/  ULDC.64 UR4, c[0x0][0x208] ;  /* 0x0000820000047ab9 */ /* 0x000fe40000000a00 */
[----:B--2---:R-:W2:Y:S04]  /*24ad0*/  LDG.E R2, desc[UR4][R4.64] ;  /* 0x0000000404027981 */ /* 0x004ea8000c1e1900 */
[----:B-----5:R-:W2:Y:S02]  /*24ae0*/  LDG.E R7, desc[UR4][R4.64+0x4] ;  /* 0x0000040404077981 */ /* 0x020ea4000c1e1900 */
[----:B--2---:R-:W-:-:S07]  /*24af0*/  IMAD.IADD R7, R7, 0x1, -R2 ;  /* 0x0000000107077824 */ /* 0x004fce00078e0a02 */
.L_x_3105:
[----:B------:R-:W4:Y:S01]  /*24b00*/  LDL.LU R86, [R1+0x64] ;  /* 0x0000640001567983 */ /* 0x000f220000300800 */
[----:B--2---:R-:W-:Y:S01]  /*24b10*/  IMAD.IADD R25, R235, 0x1, R230 ;  /* 0x00000001eb197824 */ /* 0x004fe200078e02e6 */
[----:B------:R-:W-:Y:S01]  /*24b20*/  ULDC.64 UR4, c[0x0][0xb90] ;  /* 0x0002e40000047ab9 */ /* 0x000fe20000000a00 */
[--C-:B-----5:R-:W-:Y:S01]  /*24b30*/  SHF.R.S32.HI R3, RZ, 0x1f, R81.reuse ;  /* 0x0000001fff037819 */ /* 0x120fe20000011451 */
[----:B------:R-:W2:Y:S01]  /*24b40*/  LDL R26, [R1+0x90] ;  /* 0x00009000011a7983 */ /* 0x000ea20000100800 */
[----:B-1----:R-:W-:Y:S01]  /*24b50*/  @P1 IMAD.HI.U32 R8, R25, R8, RZ ;  /* 0x0000000819081227 */ /* 0x002fe200078e00ff */
[----:B------:R-:W-:Y:S01]  /*24b60*/  MOV R9, R25 ;  /* 0x0000001900097202 */ /* 0x000fe20000000f00 */
[----:B------:R-:W1:Y:S01]  /*24b70*/  @P1 LDC R83, c[0x0][0xbec] ;  /* 0x0002fb00ff531b82 */ /* 0x000e620000000800 */
[----:B------:R-:W2:Y:S01]  /*24b80*/  LDL R14, [R1+0x74] ;  /* 0x00007400010e7983 */ /* 0x000ea20000100800 */
[----:B------:R-:W-:Y:S01]  /*24b90*/  IMAD.MOV.U32 R2, RZ, RZ, R81 ;  /* 0x000000ffff027224 */ /* 0x000fe200078e0051 */
[----:B---3--:R-:W-:Y:S01]  /*24ba0*/  @P1 SHF.R.U32.HI R9, RZ, R11, R8 ;  /* 0x0000000bff091219 */ /* 0x008fe20000011608 */
[----:B------:R-:W-:Y:S01]  /*24bb0*/  IMAD.SHL.U32 R10, R212, 0x40, RZ ;  /* 0x00000040d40a7824 */ /* 0x000fe200078e00ff */
[----:B------:R-:W-:-:S02]  /*24bc0*/  SEL R80, R15, RZ, !P0 ;  /* 0x000000ff0f507207 */ /* 0x000fc40004000000 */
[----:B------:R-:W-:Y:S01]  /*24bd0*/  SEL R236, R236, RZ, !P0 ;  /* 0x000000ffecec7207 */ /* 0x000fe20004000000 */
[----:B------:R-:W-:Y:S01]  /*24be0*/  IMAD R11, R237, 0x8, R10 ;  /* 0x00000008ed0b7824 */ /* 0x000fe200078e020a */
[----:B------:R-:W-:Y:S01]  /*24bf0*/  IADD3 R15, -R9, RZ, RZ ;  /* 0x000000ff090f7210 */ /* 0x000fe20007ffe1ff */
[----:B------:R-:W-:Y:S01]  /*24c00*/  ULDC.64 UR6, c[0x0][0x208] ;  /* 0x0000820000067ab9 */ /* 0x000fe20000000a00 */
[----:B------:R-:W3:Y:S01]  /*24c10*/  @P1 LDC R85, c[0x0][0xbf0] ;  /* 0x0002fc00ff551b82 */ /* 0x000ee20000000800 */
[----:B------:R-:W-:-:S04]  /*24c20*/  IMAD.WIDE R20, R11, 0x2, R20 ;  /* 0x000000020b147825 */ /* 0x000fc800078e0214 */
[----:B------:R-:W-:Y:S01]  /*24c30*/  IMAD R11, R48, R15, R25 ;  /* 0x0000000f300b7224 */ /* 0x000fe200078e0219 */
[C---:B------:R-:W-:Y:S02]  /*24c40*/  IADD3 R33, P2, R20.reuse, 0x5000, RZ ;  /* 0x0000500014217810 */ /* 0x040fe40007f5e0ff */
[----:B------:R-:W-:Y:S02]  /*24c50*/  IADD3 R29, P3, R20, 0x4000, RZ ;  /* 0x00004000141d7810 */ /* 0x000fe40007f7e0ff */
[----:B------:R-:W-:Y:S02]  /*24c60*/  LOP3.LUT R32, R33, 0x380, RZ, 0xc0, !PT ;  /* 0x0000038021207812 */ /* 0x000fe400078ec0ff */
[----:B------:R-:W-:Y:S02]  /*24c70*/  LOP3.LUT R28, R29, 0x380, RZ, 0xc0, !PT ;  /* 0x000003801d1c7812 */ /* 0x000fe400078ec0ff */
[----:B------:R-:W-:Y:S02]  /*24c80*/  SHF.R.U64 R32, R32, 0x3, RZ ;  /* 0x0000000320207819 */ /* 0x000fe400000012ff */
[----:B------:R-:W-:-:S02]  /*24c90*/  SHF.R.U64 R28, R28, 0x3, RZ ;  /* 0x000000031c1c7819 */ /* 0x000fc400000012ff */
[----:B------:R-:W-:Y:S01]  /*24ca0*/  LOP3.LUT R32, R32, R33, RZ, 0x3c, !PT ;  /* 0x0000002120207212 */ /* 0x000fe200078e3cff */
[----:B------:R-:W-:Y:S01]  /*24cb0*/  IMAD.X R33, RZ, RZ, R21, P2 ;  /* 0x000000ffff217224 */ /* 0x000fe200010e0615 */
[----:B------:R-:W-:Y:S02]  /*24cc0*/  IADD3 R61, P2, R20, 0xb000, RZ ;  /* 0x0000b000143d7810 */ /* 0x000fe40007f5e0ff */
[----:B------:R-:W-:Y:S02]  /*24cd0*/  LOP3.LUT R28, R28, R29, RZ, 0x3c, !PT ;  /* 0x0000001d1c1c7212 */ /* 0x000fe400078e3cff */
[----:B------:R-:W-:Y:S02]  /*24ce0*/  IADD3.X R29, RZ, R21, RZ, P3, !PT ;  /* 0x00000015ff1d7210 */ /* 0x000fe40001ffe4ff */
[----:B------:R-:W-:Y:S02]  /*24cf0*/  IADD3 R57, P3, R20, 0xa000, RZ ;  /* 0x0000a00014397810 */ /* 0x000fe40007f7e0ff */
[----:B------:R-:W-:-:S02]  /*24d00*/  LOP3.LUT R60, R61, 0x380, RZ, 0xc0, !PT ;  /* 0x000003803d3c7812 */ /* 0x000fc400078ec0ff */
[----:B------:R-:W-:Y:S02]  /*24d10*/  IADD3 R37, P6, R20, 0x6000, RZ ;  /* 0x0000600014257810 */ /* 0x000fe40007fde0ff */
[----:B------:R-:W-:Y:S02]  /*24d20*/  LOP3.LUT R56, R57, 0x380, RZ, 0xc0, !PT ;  /* 0x0000038039387812 */ /* 0x000fe400078ec0ff */
[----:B------:R-:W-:Y:S02]  /*24d30*/  SHF.R.U64 R60, R60, 0x3, RZ ;  /* 0x000000033c3c7819 */ /* 0x000fe400000012ff */
[----:B------:R-:W-:Y:S02]  /*24d40*/  LOP3.LUT R36, R37, 0x380, RZ, 0xc0, !PT ;  /* 0x0000038025247812 */ /* 0x000fe400078ec0ff */
        /* <DEDUP_REMOVED lines=8> */
[----:B------:R-:W-:-:S04]  /*24dd0*/  IADD3 R65, P6, R20, 0xc000, RZ ;  /* 0x0000c00014417810 */ /* 0x000fc80007fde0ff */
[----:B------:R-:W-:-:S04]  /*24de0*/  LOP3.LUT R64, R65, 0x380, RZ, 0xc0, !PT ;  /* 0x0000038041407812 */ /* 0x000fc800078ec0ff */
[----:B------:R-:W-:-:S04]  /*24df0*/  SHF.R.U64 R64, R64, 0x3, RZ ;  /* 0x0000000340407819 */ /* 0x000fc800000012ff */
[----:B------:R-:W-:Y:S02]  /*24e00*/  LOP3.LUT R64, R64, R65, RZ, 0x3c, !PT ;  /* 0x0000004140407212 */ /* 0x000fe400078e3cff */
[----:B------:R-:W-:Y:S01]  /*24e10*/  IADD3.X R65, RZ, R21, RZ, P6, !PT ;  /* 0x00000015ff417210 */ /* 0x000fe200037fe4ff */
[----:B------:R-:W-:Y:S01]  /*24e20*/  IMAD.IADD R87, R212, 0x1, R230 ;  /* 0x00000001d4577824 */ /* 0x000fe200078e02e6 */
[----:B------:R-:W-:Y:S01]  /*24e30*/  BSSY B1, `(.L_x_3106) ;  /* 0x00000b0000017945 */ /* 0x000fe20003800000 */
[----:B------:R-:W-:Y:S02]  /*24e40*/  SHF.R.S32.HI R90, RZ, 0x1f, R220 ;  /* 0x0000001fff5a7819 */ /* 0x000fe400000114dc */
[----:B----4-:R-:W-:-:S05]  /*24e50*/  SHF.R.S32.HI R82, RZ, 0x1f, R86 ;  /* 0x0000001fff527819 */ /* 0x010fca0000011456 */
[----:B------:R-:W-:-:S04]  /*24e60*/  IMAD R4, R82, UR4, RZ ;  /* 0x0000000452047c24 */ /* 0x000fc8000f8e02ff */
[C---:B------:R-:W-:Y:S02]  /*24e70*/  IMAD R13, R86.reuse, UR5, R4 ;  /* 0x00000005560d7c24 */ /* 0x040fe4000f8e0204 */
[----:B------:R-:W-:Y:S01]  /*24e80*/  IMAD.WIDE.U32 R4, R86, UR4, R2 ;  /* 0x0000000456047c25 */ /* 0x000fe2000f8e0002 */
[----:B------:R-:W-:-:S03]  /*24e90*/  ULDC.64 UR4, c[0x0][0xb98] ;  /* 0x0002e60000047ab9 */ /* 0x000fc60000000a00 */
[----:B------:R-:W-:Y:S02]  /*24ea0*/  IMAD.IADD R5, R5, 0x1, R13 ;  /* 0x0000000105057824 */ /* 0x000fe400078e020d */
[----:B------:R-:W-:Y:S02]  /*24eb0*/  IMAD R13, R80, UR4, RZ ;  /* 0x00000004500d7c24 */ /* 0x000fe4000f8e02ff */
[----:B------:R-:W-:Y:S01]  /*24ec0*/  IMAD.WIDE.U32 R4, R236, UR4, R4 ;  /* 0x00000004ec047c25 */ /* 0x000fe2000f8e0004 */
[----:B------:R-:W-:-:S03]  /*24ed0*/  SHF.R.S32.HI R2, RZ, 0x1f, R11 ;  /* 0x0000001fff027819 */ /* 0x000fc6000001140b */
[----:B------:R-:W-:Y:S01]  /*24ee0*/  IMAD R8, R236, UR5, R13 ;  /* 0x00000005ec087c24 */ /* 0x000fe2000f8e020d */
[----:B------:R-:W-:Y:S01]  /*24ef0*/  SHF.R.S32.HI R13, RZ, 0x1f, R9 ;  /* 0x0000001fff0d7819 */ /* 0x000fe20000011409 */
[----:B------:R-:W-:Y:S01]  /*24f00*/  ULDC.64 UR4, c[0x0][0xb88] ;  /* 0x0002e20000047ab9 */ /* 0x000fe20000000a00 */
[----:B------:R-:W-:Y:S01]  /*24f10*/  IADD3 R4, P0, R9, R4, RZ ;  /* 0x0000000409047210 */ /* 0x000fe20007f1e0ff */
[----:B------:R-:W-:-:S03]  /*24f20*/  IMAD R2, R2, UR4, RZ ;  /* 0x0000000402027c24 */ /* 0x000fc6000f8e02ff */
[----:B------:R-:W-:Y:S01]  /*24f30*/  IADD3.X R5, R13, R5, R8, P0, !PT ;  /* 0x000000050d057210 */ /* 0x000fe200007fe408 */
[C---:B------:R-:W-:Y:S02]  /*24f40*/  IMAD R15, R11.reuse, UR5, R2 ;  /* 0x000000050b0f7c24 */ /* 0x040fe4000f8e0202 */
[----:B------:R-:W-:Y:S01]  /*24f50*/  IMAD.WIDE.U32 R4, R11, UR4, R4 ;  /* 0x000000040b047c25 */ /* 0x000fe2000f8e0004 */
[----:B------:R-:W-:-:S03]  /*24f60*/  ULDC.64 UR4, c[0x0][0xb50] ;  /* 0x0002d40000047ab9 */ /* 0x000fc60000000a00 */
[----:B------:R-:W-:Y:S01]  /*24f70*/  IMAD.IADD R5, R5, 0x1, R15 ;  /* 0x0000000105057824 */ /* 0x000fe200078e020f */
[----:B------:R-:W-:-:S04]  /*24f80*/  LEA R10, P0, R4, UR4, 0x2 ;  /* 0x00000004040a7c11 */ /* 0x000fc8000f8010ff */
[----:B------:R-:W-:Y:S02]  /*24f90*/  LEA.HI.X R4, R4, UR5, R5, 0x2, P0 ;  /* 0x0000000504047c11 */ /* 0x000fe400080f1405 */
[C---:B------:R-:W-:Y:S02]  /*24fa0*/  IADD3 R9, P5, R20.reuse, 0x1000, RZ ;  /* 0x0000100014097810 */ /* 0x040fe40007fbe0ff */
[C---:B------:R-:W-:Y:S01]  /*24fb0*/  IADD3 R13, P4, R20.reuse, 0x2000, RZ ;  /* 0x00002000140d7810 */ /* 0x040fe20007f9e0ff */
[----:B------:R-:W-:Y:S01]  /*24fc0*/  SHFL.IDX PT, R54, R10, RZ, 0x1c1f ;  /* 0x001c1fff0a367589 */ /* 0x000fe200000e0000 */
[----:B------:R-:W-:Y:S01]  /*24fd0*/  IADD3 R25, P0, R20, 0x3000, RZ ;  /* 0x0000300014197810 */ /* 0x000fe20007f1e0ff */
[----:B------:R-:W-:Y:S01]  /*24fe0*/  IMAD R2, R7, R48, RZ ;  /* 0x0000003007027224 */ /* 0x000fe200078e02ff */
[----:B--2---:R-:W-:Y:S01]  /*24ff0*/  IADD3 R15, R26, R230, RZ ;  /* 0x000000e61a0f7210 */ /* 0x004fe20007ffe0ff */
[----:B------:R-:W-:Y:S01]  /*25000*/  SHFL.IDX PT, R58, R10, 0x1, 0x1c1f ;  /* 0x003c1f000a3a7f89 */ /* 0x000fe200000e0000 */
[----:B------:R-:W-:Y:S01]  /*25010*/  LOP3.LUT R24, R25, 0x380, RZ, 0xc0, !PT ;  /* 0x0000038019187812 */ /* 0x000fe200078ec0ff */
[----:B------:R-:W-:-:S03]  /*25020*/  ULDC.64 UR4, c[0x0][0xaa0] ;  /* 0x0002a80000047ab9 */ /* 0x000fc60000000a00 */
[----:B------:R-:W-:Y:S02]  /*25030*/  SHF.R.U64 R24, R24, 0x3, RZ ;  /* 0x0000000318187819 */ /* 0x000fe400000012ff */
[----:B------:R-:W-:Y:S02]  /*25040*/  LOP3.LUT R8, R9, 0x380, RZ, 0xc0, !PT ;  /* 0x0000038009087812 */ /* 0x000fe400078ec0ff */
[----:B------:R-:W-:Y:S01]  /*25050*/  LOP3.LUT R24, R24, R25, RZ, 0x3c, !PT ;  /* 0x0000001918187212 */ /* 0x000fe200078e3cff */
[----:B------:R-:W-:Y:S01]  /*25060*/  IMAD.X R25, RZ, RZ, R21, P0 ;  /* 0x000000ffff197224 */ /* 0x000fe200000e0615 */
[----:B------:R-:W-:Y:S02]  /*25070*/  LOP3.LUT R12, R13, 0x380, RZ, 0xc0, !PT ;  /* 0x000003800d0c7812 */ /* 0x000fe400078ec0ff */
[----:B------:R-:W-:Y:S02]  /*25080*/  IADD3 R53, P0, R20, 0x9000, RZ ;  /* 0x0000900014357810 */ /* 0x000fe40007f1e0ff */
[----:B------:R-:W-:-:S02]  /*25090*/  SHF.R.U64 R8, R8, 0x3, RZ ;  /* 0x0000000308087819 */ /* 0x000fc400000012ff */
[----:B------:R-:W-:Y:S02]  /*250a0*/  SHF.R.U64 R12, R12, 0x3, RZ ;  /* 0x000000030c0c7819 */ /* 0x000fe400000012ff */
[----:B------:R-:W-:Y:S01]  /*250b0*/  LOP3.LUT R52, R53, 0x380, RZ, 0xc0, !PT ;  /* 0x0000038035347812 */ /* 0x000fe200078ec0ff */
[----:B------:R-:W2:Y:S01]  /*250c0*/  SHFL.IDX PT, R55, R4, RZ, 0x1c1f ;  /* 0x001c1fff04377589 */ /* 0x000ea200000e0000 */
[----:B------:R-:W-:Y:S01]  /*250d0*/  LOP3.LUT R8, R8, R9, RZ, 0x3c, !PT ;  /* 0x0000000908087212 */ /* 0x000fe200078e3cff */
[--C-:B------:R-:W-:Y:S01]  /*250e0*/  IMAD.X R9, RZ, RZ, R21.reuse, P5 ;  /* 0x000000ffff097224 */ /* 0x100fe200028e0615 */
[----:B------:R-:W-:Y:S01]  /*250f0*/  LOP3.LUT R12, R12, R13, RZ, 0x3c, !PT ;  /* 0x0000000d0c0c7212 */ /* 0x000fe200078e3cff */
[----:B------:R-:W-:Y:S01]  /*25100*/  IMAD.X R13, RZ, RZ, R21, P4 ;  /* 0x000000ffff0d7224 */ /* 0x000fe200020e0615 */
[----:B------:R-:W-:Y:S01]  /*25110*/  SHF.R.U64 R52, R52, 0x3, RZ ;  /* 0x0000000334347819 */ /* 0x000fe200000012ff */
[----:B------:R4:W0:Y:S01]  /*25120*/  SHFL.IDX PT, R59, R4, 0x1, 0x1c1f ;  /* 0x003c1f00043b7f89 */ /* 0x00082200000e0000 */
[----:B------:R-:W-:-:S02]  /*25130*/  IADD3 R41, P5, R20, 0x7000, RZ ;  /* 0x0000700014297810 */ /* 0x000fc40007fbe0ff */
[----:B------:R-:W-:Y:S02]  /*25140*/  IADD3 R45, P4, R20, 0x8000, RZ ;  /* 0x00008000142d7810 */ /* 0x000fe40007f9e0ff */
[----:B------:R-:W-:Y:S01]  /*25150*/  LOP3.LUT R52, R52, R53, RZ, 0x3c, !PT ;  /* 0x0000003534347212 */ /* 0x000fe200078e3cff */
[----:B------:R-:W-:Y:S01]  /*25160*/  IMAD.X R53, RZ, RZ, R21, P0 ;  /* 0x000000ffff357224 */ /* 0x000fe200000e0615 */
[----:B------:R-:W-:Y:S01]  /*25170*/  LOP3.LUT R40, R41, 0x380, RZ, 0xc0, !PT ;  /* 0x0000038029287812 */ /* 0x000fe200078ec0ff */
[----:B------:R-:W-:Y:S01]  /*25180*/  VIADD R5, R15, 0x8 ;  /* 0x000000080f057836 */ /* 0x000fe20000000000 */
[----:B------:R-:W-:Y:S02]  /*25190*/  LOP3.LUT R44, R45, 0x380, RZ, 0xc0, !PT ;  /* 0x000003802d2c7812 */ /* 0x000fe400078ec0ff */
[----:B------:R-:W-:Y:S02]  /*251a0*/  LOP3.LUT P0, RZ, R14, 0x3, RZ, 0xc0, !PT ;  /* 0x000000030eff7812 */ /* 0x000fe4000780c0ff */
[----:B------:R-:W-:-:S02]  /*251b0*/  SHF.R.U64 R40, R40, 0x3, RZ ;  /* 0x0000000328287819 */ /* 0x000fc400000012ff */
[----:B------:R-:W-:Y:S02]  /*251c0*/  SHF.R.U64 R44, R44, 0x3, RZ ;  /* 0x000000032c2c7819 */ /* 0x000fe400000012ff */
[-C--:B------:R-:W-:Y:S02]  /*251d0*/  ISETP.GE.OR P2, PT, R15, R2.reuse, P0 ;  /* 0x000000020f00720c */ /* 0x080fe40000746670 */
[----:B------:R-:W-:Y:S02]  /*251e0*/  ISETP.GE.OR P0, PT, R5, R2, P0 ;  /* 0x000000020500720c */ /* 0x000fe40000706670 */
[----:B------:R-:W-:Y:S01]  /*251f0*/  LOP3.LUT R40, R40, R41, RZ, 0x3c, !PT ;  /* 0x0000002928287212 */ /* 0x000fe200078e3cff */
[--C-:B------:R-:W-:Y:S01]  /*25200*/  IMAD.X R41, RZ, RZ, R21.reuse, P5 ;  /* 0x000000ffff297224 */ /* 0x100fe200028e0615 */
[----:B------:R-:W-:Y:S01]  /*25210*/  LOP3.LUT R44, R44, R45, RZ, 0x3c, !PT ;  /* 0x0000002d2c2c7212 */ /* 0x000fe200078e3cff */
[----:B------:R-:W-:Y:S01]  /*25220*/  IMAD.X R45, RZ, RZ, R21, P4 ;  /* 0x000000ffff2d7224 */ /* 0x000fe200020e0615 */
[----:B------:R-:W-:-:S02]  /*25230*/  IADD3 R7, P3, R20, 0xf000, RZ ;  /* 0x0000f00014077810 */ /* 0x000fc40007f7e0ff */
[C---:B------:R-:W-:Y:S02]  /*25240*/  IADD3 R69, P5, R20.reuse, 0xd000, RZ ;  /* 0x0000d00014457810 */ /* 0x040fe40007fbe0ff */
[C---:B------:R-:W-:Y:S02]  /*25250*/  IADD3 R73, P4, R20.reuse, 0xe000, RZ ;  /* 0x0000e00014497810 */ /* 0x040fe40007f9e0ff */
[----:B------:R-:W-:Y:S02]  /*25260*/  LOP3.LUT R11, R20, 0x380, RZ, 0xc0, !PT ;  /* 0x00000380140b7812 */ /* 0x000fe400078ec0ff */
[----:B----4-:R-:W-:Y:S02]  /*25270*/  LOP3.LUT R4, R7, 0x380, RZ, 0xc0, !PT ;  /* 0x0000038007047812 */ /* 0x010fe400078ec0ff */
[----:B------:R-:W-:Y:S02]  /*25280*/  LOP3.LUT R68, R69, 0x380, RZ, 0xc0, !PT ;  /* 0x0000038045447812 */ /* 0x000fe400078ec0ff */
[----:B------:R-:W-:-:S02]  /*25290*/  LOP3.LUT R72, R73, 0x380, RZ, 0xc0, !PT ;  /* 0x0000038049487812 */ /* 0x000fc400078ec0ff */
[----:B------:R-:W-:Y:S01]  /*252a0*/  SHF.R.U64 R11, R11, 0x3, RZ ;  /* 0x000000030b0b7819 */ /* 0x000fe200000012ff */
[----:B--2---:R-:W-:Y:S01]  /*252b0*/  @!P2 ST.E desc[UR6][R54.64], R6 ;  /* 0x000000063600a985 */ /* 0x004fe2000c101906 */
[----:B------:R-:W-:Y:S02]  /*252c0*/  SHF.R.U64 R4, R4, 0x3, RZ ;  /* 0x0000000304047819 */ /* 0x000fe400000012ff */
[----:B------:R-:W-:Y:S01]  /*252d0*/  SHF.R.U64 R68, R68, 0x3, RZ ;  /* 0x0000000344447819 */ /* 0x000fe200000012ff */
[----:B0-----:R0:W-:Y:S01]  /*252e0*/  @!P0 ST.E desc[UR6][R58.64], R0 ;  /* 0x000000003a008985 */ /* 0x0011e2000c101906 */
[----:B------:R-:W-:Y:S02]  /*252f0*/  SHF.R.U64 R72, R72, 0x3, RZ ;  /* 0x0000000348487819 */ /* 0x000fe400000012ff */
[----:B------:R-:W-:Y:S01]  /*25300*/  LOP3.LUT R20, R11, R20, RZ, 0x3c, !PT ;  /* 0x000000140b147212 */ /* 0x000fe200078e3cff */
[--C-:B------:R-:W-:Y:S01]  /*25310*/  IMAD.X R77, RZ, RZ, R21.reuse, P3 ;  /* 0x000000ffff4d7224 */ /* 0x100fe200018e0615 */
[----:B------:R-:W-:Y:S01]  /*25320*/  LOP3.LUT R68, R68, R69, RZ, 0x3c, !PT ;  /* 0x0000004544447212 */ /* 0x000fe200078e3cff */
[--C-:B------:R-:W-:Y:S01]  /*25330*/  IMAD.X R69, RZ, RZ, R21.reuse, P5 ;  /* 0x000000ffff457224 */ /* 0x100fe200028e0615 */
[----:B------:R-:W-:Y:S01]  /*25340*/  LOP3.LUT R72, R72, R73, RZ, 0x3c, !PT ;  /* 0x0000004948487212 */ /* 0x000fe200078e3cff */
[----:B------:R-:W-:Y:S01]  /*25350*/  IMAD.X R73, RZ, RZ, R21, P4 ;  /* 0x000000ffff497224 */ /* 0x000fe200020e0615 */
[----:B------:R-:W-:Y:S01]  /*25360*/  LOP3.LUT R76, R4, R7, RZ, 0x3c, !PT ;  /* 0x00000007044c7212 */ /* 0x000fe200078e3cff */
[----:B------:R-:W5:Y:S01]  /*25370*/  LD.E.128 R8, desc[UR6][R8.64] ;  /* 0x0000000608087980 */ /* 0x000f62000c101d00 */
[----:B0-----:R-:W-:-:S03]  /*25380*/  IMAD R0, R3, UR4, RZ ;  /* 0x0000000403007c24 */ /* 0x001fc6000f8e02ff */
[----:B------:R0:W5:Y:S01]  /*25390*/  LD.E.128 R4, desc[UR6][R20.64] ;  /* 0x0000000614047980 */ /* 0x000162000c101d00 */
[----:B------:R-:W-:-:S03]  /*253a0*/  IMAD R3, R81, UR5, R0 ;  /* 0x0000000551037c24 */ /* 0x000fc6000f8e0200 */
[----:B------:R-:W5:Y:S04]  /*253b0*/  LD.E.128 R12, desc[UR6][R12.64] ;  /* 0x000000060c0c7980 */ /* 0x000f68000c101d00 */
[----:B------:R-:W5:Y:S01]  /*253c0*/  LD.E.128 R24, desc[UR6][R24.64] ;  /* 0x0000000618187980 */ /* 0x000f62000c101d00 */
[----:B0-----:R-:W-:Y:S01]  /*253d0*/  IMAD.WIDE.U32 R20, R81, UR4, RZ ;  /* 0x0000000451147c25 */ /* 0x001fe2000f8e00ff */
[----:B------:R-:W-:Y:S02]  /*253e0*/  ULDC.64 UR4, c[0x0][0xae8] ;  /* 0x0002ba0000047ab9 */ /* 0x000fe40000000a00 */
[----:B------:R-:W5:Y:S01]  /*253f0*/  LD.E.128 R28, desc[UR6][R28.64] ;  /* 0x000000061c1c7980 */ /* 0x000f62000c101d00 */
[----:B------:R-:W-:Y:S01]  /*25400*/  IMAD.IADD R21, R21, 0x1, R3 ;  /* 0x0000000115157824 */ /* 0x000fe200078e0203 */
[----:B------:R-:W-:Y:S01]  /*25410*/  LEA R3, R237, R212, 0x5 ;  /* 0x000000d4ed037211 */ /* 0x000fe200078e28ff */
[----:B------:R-:W-:Y:S01]  /*25420*/  IMAD R82, R82, UR4, RZ ;  /* 0x0000000452527c24 */ /* 0x000fe2000f8e02ff */
[----:B------:R-:W5:Y:S03]  /*25430*/  LD.E.128 R32, desc[UR6][R32.64] ;  /* 0x0000000620207980 */ /* 0x000f66000c101d00 */
[----:B------:R-:W-:Y:S01]  /*25440*/  IMAD.IADD R84, R230, 0x1, R3 ;  /* 0x00000001e6547824 */ /* 0x000fe200078e0203 */
[----:B------:R-:W5:Y:S01]  /*25450*/  LD.E.128 R36, desc[UR6][R36.64] ;  /* 0x0000000624247980 */ /* 0x000f62000c101d00 */
[----:B------:R-:W-:-:S02]  /*25460*/  IMAD R3, R86, UR5, R82 ;  /* 0x0000000556037c24 */ /* 0x000fc4000f8e0252 */
[----:B------:R-:W-:Y:S01]  /*25470*/  IMAD.WIDE.U32 R20, R86, UR4, R20 ;  /* 0x0000000456147c25 */ /* 0x000fe2000f8e0014 */
[----:B------:R-:W-:Y:S01]  /*25480*/  ULDC.64 UR4, c[0x0][0xaf0] ;  /* 0x0002bc0000047ab9 */ /* 0x000fe20000000a00 */
[----:B------:R-:W5:Y:S02]  /*25490*/  LD.E.128 R40, desc[UR6][R40.64] ;  /* 0x0000000628287980 */ /* 0x000f64000c101d00 */
[----:B-1----:R-:W-:Y:S02]  /*254a0*/  @P1 IMAD.HI.U32 R0, R84, R83, RZ ;  /* 0x0000005354001227 */ /* 0x002fe400078e00ff */
[----:B------:R-:W5:Y:S02]  /*254b0*/  LD.E.128 R44, desc[UR6][R44.64] ;  /* 0x000000062c2c7980 */ /* 0x000f64000c101d00 */
[----:B------:R-:W-:Y:S02]  /*254c0*/  IMAD.IADD R21, R21, 0x1, R3 ;  /* 0x0000000115157824 */ /* 0x000fe400078e0203 */
[----:B------:R-:W-:Y:S01]  /*254d0*/  IMAD.MOV.U32 R3, RZ, RZ, R84 ;  /* 0x000000ffff037224 */ /* 0x000fe200078e0054 */
[----:B---3--:R-:W-:Y:S01]  /*254e0*/  @P1 SHF.R.U32.HI R3, RZ, R85, R0 ;  /* 0x00000055ff031219 */ /* 0x008fe20000011600 */
[----:B------:R-:W-:Y:S01]  /*254f0*/  IMAD R81, R80, UR4, RZ ;  /* 0x0000000450517c24 */ /* 0x000fe2000f8e02ff */
[----:B------:R-:W5:Y:S01]  /*25500*/  LD.E.128 R52, desc[UR6][R52.64] ;  /* 0x0000000634347980 */ /* 0x000f62000c101d00 */
[----:B------:R-:W-:Y:S01]  /*25510*/  IMAD.WIDE.U32 R20, R236, UR4, R20 ;  /* 0x00000004ec147c25 */ /* 0x000fe2000f8e0014 */
[----:B------:R-:W-:-:S02]  /*25520*/  SHF.R.S32.HI R0, RZ, 0x1f, R3 ;  /* 0x0000001fff007819 */ /* 0x000fc40000011403 */
[----:B------:R-:W5:Y:S01]  /*25530*/  LD.E.128 R56, desc[UR6][R56.64] ;  /* 0x0000000638387980 */ /* 0x000f62000c101d00 */
[----:B------:R-:W-:Y:S01]  /*25540*/  IMAD R81, R236, UR5, R81 ;  /* 0x00000005ec517c24 */ /* 0x000fe2000f8e0251 */
[----:B------:R-:W-:Y:S01]  /*25550*/  ULDC.64 UR4, c[0x0][0xae0] ;  /* 0x0002b80000047ab9 */ /* 0x000fe20000000a00 */
[----:B------:R-:W-:Y:S01]  /*25560*/  IMAD.MOV R83, RZ, RZ, -R3 ;  /* 0x000000ffff537224 */ /* 0x000fe200078e0a03 */
[----:B------:R-:W5:Y:S01]  /*25570*/  LD.E.128 R60, desc[UR6][R60.64] ;  /* 0x000000063c3c7980 */ /* 0x000f62000c101d00 */
[----:B------:R-:W-:Y:S01]  /*25580*/  IMAD R0, R0, UR4, RZ ;  /* 0x0000000400007c24 */ /* 0x000fe2000f8e02ff */
[----:B------:R-:W-:Y:S01]  /*25590*/  IADD3 R21, R21, R81, RZ ;  /* 0x0000005115157210 */ /* 0x000fe20007ffe0ff */
[----:B------:R-:W-:Y:S01]  /*255a0*/  IMAD R81, R48, R83, R84 ;  /* 0x0000005330517224 */ /* 0x000fe200078e0254 */
[----:B------:R-:W5:Y:S01]  /*255b0*/  LD.E.128 R64, desc[UR6][R64.64] ;  /* 0x0000000640407980 */ /* 0x000f62000c101d00 */
[C---:B------:R-:W-:Y:S02]  /*255c0*/  IMAD R83, R3.reuse, UR5, R0 ;  /* 0x0000000503537c24 */ /* 0x040fe4000f8e0200 */
[----:B------:R-:W-:Y:S01]  /*255d0*/  IMAD.WIDE.U32 R20, R3, UR4, R20 ;  /* 0x0000000403147c25 */ /* 0x000fe2000f8e0014 */
[----:B------:R-:W-:Y:S01]  /*255e0*/  SHF.R.S32.HI R0, RZ, 0x1f, R81 ;  /* 0x0000001fff007819 */ /* 0x000fe20000011451 */
[----:B------:R-:W-:Y:S01]  /*255f0*/  ULDC.64 UR4, c[0x0][0xad8] ;  /* 0x0002b60000047ab9 */ /* 0x000fe20000000a00 */
[----:B------:R-:W5:Y:S01]  /*25600*/  LD.E.128 R68, desc[UR6][R68.64] ;  /* 0x0000000644447980 */ /* 0x000f62000c101d00 */
[----:B------:R-:W-:-:S02]  /*25610*/  IMAD.IADD R21, R21, 0x1, R83 ;  /* 0x0000000115157824 */ /* 0x000fc400078e0253 */
[----:B------:R-:W-:Y:S01]  /*25620*/  IMAD R0, R0, UR4, RZ ;  /* 0x0000000400007c24 */ /* 0x000fe2000f8e02ff */
[----:B------:R-:W5:Y:S01]  /*25630*/  LD.E.128 R72, desc[UR6][R72.64] ;  /* 0x0000000648487980 */ /* 0x000f62000c101d00 */
[----:B------:R-:W-:-:S03]  /*25640*/  IMAD.WIDE.U32 R20, R81, UR4, R20 ;  /* 0x0000000451147c25 */ /* 0x000fc6000f8e0014 */
[----:B------:R-:W5:Y:S01]  /*25650*/  LD.E.128 R76, desc[UR6][R76.64] ;  /* 0x000000064c4c7980 */ /* 0x000f62000c101d00 */
[----:B------:R-:W-:Y:S01]  /*25660*/  IMAD R83, R81, UR5, R0 ;  /* 0x0000000551537c24 */ /* 0x000fe2000f8e0200 */
[----:B------:R-:W-:Y:S01]  /*25670*/  ULDC.64 UR4, c[0x0][0xa80] ;  /* 0x0002a00000047ab9 */ /* 0x000fe20000000a00 */
[----:B------:R-:W-:Y:S01]  /*25680*/  @!PT LDS RZ, [RZ] ;  /* 0x00000000fffff984 */ /* 0x000fe20000000800 */
[----:B------:R-:W-:Y:S01]  /*25690*/  @!PT LDS RZ, [RZ] ;  /* 0x00000000fffff984 */ /* 0x000fe20000000800 */
[----:B------:R-:W-:Y:S01]  /*256a0*/  @!PT LDS RZ, [RZ] ;  /* 0x00000000fffff984 */ /* 0x000fe20000000800 */
[----:B------:R-:W-:Y:S01]  /*256b0*/  @!PT LDS RZ, [RZ] ;  /* 0x00000000fffff984 */ /* 0x000fe20000000800 */
[----:B------:R0:W-:Y:S06]  /*256c0*/  MEMBAR.ALL.CTA ;  /* 0x0000000000007992 */ /* 0x0001ec0000008000 */
[----:B0-----:R-:W0:Y:S01]  /*256d0*/  FENCE.VIEW.ASYNC.S ;  /* 0x00000000000073c6 */ /* 0x001e220000000000 */
[----:B------:R-:W-:-:S02]  /*256e0*/  LEA R48, P2, R20, UR4, 0x1 ;  /* 0x0000000414307c11 */ /* 0x000fc4000f8408ff */
[----:B------:R-:W-:Y:S01]  /*256f0*/  IADD3 R21, R21, R83, RZ ;  /* 0x0000005315157210 */ /* 0x000fe20007ffe0ff */
[----:B------:R-:W-:-:S03]  /*25700*/  VIADD R3, R87, 0x20 ;  /* 0x0000002057037836 */ /* 0x000fc60000000000 */
[----:B------:R-:W-:Y:S02]  /*25710*/  LEA.HI.X R86, R20, UR5, R21, 0x1, P2 ;  /* 0x0000000514567c11 */ /* 0x000fe400090f0c15 */
[-C--:B------:R-:W-:Y:S01]  /*25720*/  ISETP.GE.AND P2, PT, R87, R2.reuse, PT ;  /* 0x000000025700720c */ /* 0x080fe20003f46270 */
[----:B------:R-:W-:Y:S01]  /*25730*/  VIADD R0, R16, 0x38820 ;  /* 0x0003882010007836 */ /* 0x000fe20000000000 */
[----:B------:R-:W-:Y:S02]  /*25740*/  SHF.R.S32.HI R80, RZ, 0x1f, R213 ;  /* 0x0000001fff507819 */ /* 0x000fe400000114d5 */
[-C--:B------:R-:W-:Y:S01]  /*25750*/  ISETP.GE.AND P1, PT, R3, R2.reuse, PT ;  /* 0x000000020300720c */ /* 0x080fe20003f26270 */
[----:B------:R-:W-:Y:S01]  /*25760*/  VIADD R3, R87, 0x40 ;  /* 0x0000004057037836 */ /* 0x000fe20000000000 */
[----:B------:R-:W-:Y:S02]  /*25770*/  LEA.HI R80, R80, R213, RZ, 0x3 ;  /* 0x000000d550507211 */ /* 0x000fe400078f18ff */
[----:B------:R-:W-:Y:S01]  /*25780*/  PRMT R0, RZ, 0x654, R0 ;  /* 0x00000654ff007816 */ /* 0x000fe20000000000 */
[----:B0-----:R0:W1:Y:S01]  /*25790*/  SHFL.IDX PT, R85, R48, RZ, 0x181f ;  /* 0x00181fff30557589 */ /* 0x00106200000e0000 */
[----:B------:R-:W-:-:S02]  /*257a0*/  ISETP.GE.AND P0, PT, R3, R2, PT ;  /* 0x000000020300720c */ /* 0x000fc40003f06270 */
[----:B------:R-:W-:Y:S01]  /*257b0*/  LOP3.LUT R88, R80, 0xfffffff8, RZ, 0xc0, !PT ;  /* 0xfffffff850587812 */ /* 0x000fe200078ec0ff */
[----:B------:R0:W2:Y:S01]  /*257c0*/  SHFL.IDX PT, R3, R86, RZ, 0x181f ;  /* 0x00181fff56037589 */ /* 0x0000a200000e0000 */
[----:B------:R3:W-:Y:S02]  /*257d0*/  SYNCS.ARRIVE.TRANS64.RED.A1T0 RZ, [R0+URZ], RZ ;  /* 0x000000ff00ff79a7 */ /* 0x0007e4000810043f */
[----:B------:R-:W-:Y:S02]  /*257e0*/  SHF.R.S32.HI R89, RZ, 0x1f, R88 ;  /* 0x0000001fff597819 */ /* 0x000fe40000011458 */
[----:B---3--:R-:W-:Y:S01]  /*257f0*/  SHF.R.S32.HI R0, RZ, 0x1f, R221 ;  /* 0x0000001fff007819 */ /* 0x008fe200000114dd */
[----:B0-----:R-:W-:Y:S06]  /*25800*/  @P2 BRA `(.L_x_3107) ;  /* 0x0000000000482947 */ /* 0x001fec0003800000 */
        /* <DEDUP_REMOVED lines=18> */
.L_x_3107:
[----:B------:R-:W-:Y:S05]  /*25930*/  BSYNC B1 ;  /* 0x0000000000017941 */ /* 0x000fea0003800000 */
.L_x_3106:
[----:B--2---:R2:W3:Y:S01]  /*25940*/  SHFL.IDX PT, R3, R86, 0x1, 0x181f ;  /* 0x00381f0056037f89 */ /* 0x0044e200000e0000 */
[----:B------:R-:W-:Y:S03]  /*25950*/  BSSY B1, `(.L_x_3108) ;  /* 0x0000015000017945 */ /* 0x000fe60003800000 */
[----:B0----5:R2:W0:Y:S01]  /*25960*/  SHFL.IDX PT, R29, R48, 0x1, 0x181f ;  /* 0x00381f00301d7f89 */ /* 0x02142200000e0000 */
        /* <DEDUP_REMOVED lines=19> */
.L_x_3109:
[----:B------:R-:W-:Y:S05]  /*25aa0*/  BSYNC B1 ;  /* 0x0000000000017941 */ /* 0x000fea0003800000 */
.L_x_3108:
[----:B---3--:R3:W0:Y:S01]  /*25ab0*/  SHFL.IDX PT, R3, R86, 0x2, 0x181f ;  /* 0x00581f0056037f89 */ /* 0x00862200000e0000 */
[----:B------:R-:W-:Y:S03]  /*25ac0*/  BSSY B1, `(.L_x_3110) ;  /* 0x0000015000017945 */ /* 0x000fe60003800000 */
[----:B----4-:R3:W4:Y:S01]  /*25ad0*/  SHFL.IDX PT, R11, R48, 0x2, 0x181f ;  /* 0x00581f00300b7f89 */ /* 0x01072200000e0000 */
[----:B------:R-:W-:Y:S05]  /*25ae0*/  @P0 BRA `(.L_x_3111) ;  /* 0x0000000000480947 */ /* 0x000fea0003800000 */
[----:B------:R-:W-:Y:S01]  /*25af0*/  ULDC UR4, c[0x0][0xac8] ;  /* 0x0002b20000047ab9 */ /* 0x000fe20000000800 */
[----:B------:R-:W-:Y:S01]  /*25b00*/  ULDC.64 UR6, c[0x0][0x208] ;  /* 0x0000820000067ab9 */ /* 0x000fe20000000a00 */
[----:B------:R-:W-:Y:S02]  /*25b10*/  ISETP.GE.AND P3, PT, R18, UR4, PT ;  /* 0x0000000412007c0c */ /* 0x000fe4000bf66270 */
[----:B------:R-:W-:Y:S02]  /*25b20*/  ISETP.GE.AND P2, PT, R213, UR4, PT ;  /* 0x00000004d5007c0c */ /* 0x000fe4000bf46270 */
[----:B------:R-:W-:Y:S02]  /*25b30*/  ISETP.GE.AND P1, PT, R220, UR4, PT ;  /* 0x00000004dc007c0c */ /* 0x000fe4000bf26270 */
[----:B------:R-:W-:-:S07]  /*25b40*/  ISETP.GE.AND P0, PT, R221, UR4, PT ;  /* 0x00000004dd007c0c */ /* 0x000fce000bf06270 */
[-C--:B----4-:R-:W-:Y:S02]  /*25b50*/  @!P3 LEA R4, P6, R18, R11.reuse, 0x1 ;  /* 0x0000000b1204b211 */ /* 0x090fe400078c08ff */
        /* <DEDUP_REMOVED lines=11> */
.L_x_3111:
[----:B------:R-:W-:Y:S05]  /*25c10*/  BSYNC B1 ;  /* 0x0000000000017941 */ /* 0x000fea0003800000 */
.L_x_3110:
[----:B0-----:R-:W-:Y:S01]  /*25c20*/  VIADD R3, R87, 0x60 ;  /* 0x0000006057037836 */ /* 0x001fe20000000000 */
[----:B------:R0:W0:Y:S04]  /*25c30*/  SHFL.IDX PT, R9, R86, 0x3, 0x181f ;  /* 0x00781f0056097f89 */ /* 0x00002800000e0000 */
        /* <DEDUP_REMOVED lines=8> */
[-C--:B0-----:R-:W-:Y:S02]  /*25cc0*/  @!P3 LEA R2, P0, R18, R11.reuse, 0x1 ;  /* 0x0000000b1202b211 */ /* 0x081fe400078008ff */
[----:B------:R-:W-:Y:S02]  /*25cd0*/  @!P4 LEA R4, P1, R88, R11, 0x1 ;  /* 0x0000000b5804c211 */ /* 0x000fe400078208ff */
[----:B------:R-:W-:Y:S02]  /*25ce0*/  @!P3 LEA.HI.X R3, R18, R9, R19, 0x1, P0 ;  /* 0x000000091203b211 */ /* 0x000fe400000f0c13 */
        /* <DEDUP_REMOVED lines=13> */
.L_x_3104:
[----:B------:R-:W-:Y:S01]  /*25dc0*/  IMAD.SHL.U32 R4, R236, 0x4, RZ ;  /* 0x00000004ec047824 */ /* 0x000fe200078e00ff */
[----:B------:R-:W-:Y:S01]  /*25dd0*/  SHF.R.S32.HI R9, RZ, 0x1f, R236 ;  /* 0x0000001fff097819 */ /* 0x000fe200000114ec */
[----:B------:R-:W-:Y:S01]  /*25de0*/  ULDC.64 UR4, c[0x0][0xc00] ;  /* 0x0003000000047ab9 */ /* 0x000fe20000000a00 */
[----:B------:R-:W2:Y:S01]  /*25df0*/  LDC R25, c[0x0][0xbe8] ;  /* 0x0002fa00ff197b82 */ /* 0x000ea20000000800 */
[----:B------:R-:W-:Y:S01]  /*25e00*/  ISETP.NE.U32.AND P0, PT, RZ, UR4, PT ;  /* 0x00000004ff007c0c */ /* 0x000fe2000bf05070 */
[----:B------:R-:W-:Y:S01]  /*25e10*/  IMAD.MOV.U32 R6, RZ, RZ, RZ ;  /* 0x000000ffff067224 */ /* 0x000fe200078e00ff */
[----:B------:R-:W-:Y:S01]  /*25e20*/  IADD3 R2, P1, R4, UR4, RZ ;  /* 0x0000000404027c10 */ /* 0x000fe2000ff3e0ff */
[----:B------:R-:W-:Y:S01]  /*25e30*/  ULDC.64 UR6, c[0x0][0x208] ;  /* 0x0000820000067ab9 */ /* 0x000fe20000000a00 */
[----:B------:R-:W-:Y:S02]  /*25e40*/  SHF.L.U64.HI R0, R236, 0x2, R9 ;  /* 0x00000002ec007819 */ /* 0x000fe40000010209 */
[----:B------:R-:W-:-:S02]  /*25e50*/  ISETP.NE.AND.EX P0, PT, RZ, UR5, PT, P0 ;  /* 0x00000005ff007c0c */ /* 0x000fc4000bf05300 */
[----:B------:R-:W-:Y:S01]  /*25e60*/  IADD3.X R3, R0, UR5, RZ, P1, !PT ;  /* 0x0000000500037c10 */ /* 0x000fe20008ffe4ff */
[----:B------:R-:W-:Y:S02]  /*25e70*/  ULDC.64 UR4, c[0x0][0xc08] ;  /* 0x0003020000047ab9 */ /* 0x000fe40000000a00 */
[----:B------:R-:W-:-:S04]  /*25e80*/  ISETP.NE.U32.AND P1, PT, RZ, UR4, PT ;  /* 0x00000004ff007c0c */ /* 0x000fc8000bf25070 */
[----:B------:R-:W-:Y:S01]  /*25e90*/  ISETP.NE.AND.EX P1, PT, RZ, UR5, PT, P1 ;  /* 0x00000005ff007c0c */ /* 0x000fe2000bf25310 */
[----:B------:R-:W3:Y:S03]  /*25ea0*/  S2R R7, SR_TID.X ;  /* 0x0000000000077919 */ /* 0x000ee60000002100 */
[----:B------:R4:W5:Y:S09]  /*25eb0*/  @P0 LDG.E R6, desc[UR6][R2.64] ;  /* 0x0000000602060981 */ /* 0x000972000c1e1900 */
[----:B------:R-:W-:Y:S01]  /*25ec0*/  @P1 IADD3 R4, P2, R4, UR4, RZ ;  /* 0x0000000404041c10 */ /* 0x000fe2000ff5e0ff */
[----:B------:R-:W-:-:S03]  /*25ed0*/  ULDC UR4, c[0x0][0xa88] ;  /* 0x0002a20000047ab9 */ /* 0x000fc60000000800 */
[----:B------:R-:W-:Y:S02]  /*25ee0*/  @P1 IADD3.X R5, R0, UR5, RZ, P2, !PT ;  /* 0x0000000500051c10 */ /* 0x000fe400097fe4ff */
[----:B--2---:R-:W-:Y:S02]  /*25ef0*/  ISETP.NE.AND P2, PT, R25, 0x1, PT ;  /* 0x000000011900780c */ /* 0x004fe40003f45270 */
[----:B------:R-:W-:-:S06]  /*25f00*/  MOV R0, UR4 ;  /* 0x0000000400007c02 */ /* 0x000fcc0008000f00 */
[----:B------:R4:W5:Y:S05]  /*25f10*/  @P1 LDG.E R0, desc[UR6][R4.64] ;  /* 0x0000000604001981 */ /* 0x00096a000c1e1900 */
[----:B------:R-:W2:Y:S01]  /*25f20*/  @P2 LDC R14, c[0x0][0xbec] ;  /* 0x0002fb00ff0e2b82 */ /* 0x000ea20000000800 */
[----:B---3--:R-:W-:-:S05]  /*25f30*/  VIADD R8, R7, 0xffffff80 ;  /* 0xffffff8007087836 */ /* 0x008fca0000000000 */
[----:B------:R-:W-:Y:S02]  /*25f40*/  ISETP.GE.AND P3, PT, R8, 0x80, PT ;  /* 0x000000800800780c */ /* 0x000fe40003f66270 */
[----:B------:R-:W3:Y:S01]  /*25f50*/  @P2 LDC R27, c[0x0][0xbf0] ;  /* 0x0002fc00ff1b2b82 */ /* 0x000ee20000000800 */
[----:B----4-:R-:W-:Y:S10]  /*25f60*/  @P1 BRA `(.L_x_3113) ;  /* 0x0000000000141947 */ /* 0x010ff40003800000 */
[----:B------:R-:W-:Y:S05]  /*25f70*/  @!P0 BRA `(.L_x_3113) ;  /* 0x0000000000108947 */ /* 0x000fea0003800000 */
[----:B------:R-:W-:Y:S02]  /*25f80*/  ULDC.64 UR4, c[0x0][0x208] ;  /* 0x0000820000047ab9 */ /* 0x000fe40000000a00 */
[----:B------:R-:W4:Y:S04]  /*25f90*/  LDG.E R5, desc[UR4][R2.64] ;  /* 0x0000000402057981 */ /* 0x000f28000c1e1900 */
[----:B-----5:R-:W4:Y:S02]  /*25fa0*/  LDG.E R0, desc[UR4][R2.64+0x4] ;  /* 0x0000040402007981 */ /* 0x020f24000c1e1900 */
[----:B----4-:R-:W-:-:S07]  /*25fb0*/  IMAD.IADD R0, R0, 0x1, -R5 ;  /* 0x0000000100007824 */ /* 0x010fce00078e0a05 */
.L_x_3113:
[----:B------:R-:W4:Y:S01]  /*25fc0*/  LDL R20, [R1+0x64] ;  /* 0x0000640001147983 */ /* 0x000f220000100800 */
[----:B------:R-:W-:Y:S01]  /*25fd0*/  BSSY B1, `(.L_x_3114) ;  /* 0x000002d000017945 */ /* 0x000fe20003800000 */
[----:B------:R-:W-:Y:S02]  /*25fe0*/  SEL R13, R236, RZ, !P0 ;  /* 0x000000ffec0d7207 */ /* 0x000fe40004000000 */
[----:B------:R-:W-:Y:S02]  /*25ff0*/  SEL R12, R9, RZ, !P0 ;  /* 0x000000ff090c7207 */ /* 0x000fe40004000000 */
[----:B-----5:R-:W-:Y:S02]  /*26000*/  SHF.R.S32.HI R11, RZ, 0x1f, R6 ;  /* 0x0000001fff0b7819 */ /* 0x020fe40000011406 */
[----:B----4-:R-:W-:Y:S01]  /*26010*/  SHF.R.S32.HI R10, RZ, 0x1f, R20 ;  /* 0x0000001fff0a7819 */ /* 0x010fe20000011414 */
[----:B------:R-:W-:Y:S06]  /*26020*/  @P3 BRA `(.L_x_3115) ;  /* 0x00000000009c3947 */ /* 0x000fec0003800000 */
[----:B------:R-:W4:Y:S01]  /*26030*/  LDC R9, c[0x0][0xbe8] ;  /* 0x0002fa00ff097b82 */ /* 0x000f220000000800 */
[----:B------:R-:W-:Y:S01]  /*26040*/  IADD3 R8, R230, -0x80, R7 ;  /* 0xffffff80e6087810 */ /* 0x000fe20007ffe007 */
[----:B----4-:R-:W-:-:S05]  /*26050*/  IMAD R2, R0, R9, RZ ;  /* 0x0000000900027224 */ /* 0x010fca00078e02ff */
        /* <DEDUP_REMOVED lines=10> */
[----:B------:R-:W4:Y:S01]  /*26100*/  @P0 LDC R15, c[0x0][0xbec] ;  /* 0x0002fb00ff0f0b82 */ /* 0x000f220000000800 */
[----:B------:R-:W-:Y:S01]  /*26110*/  IMAD R7, R20, UR5, R7 ;  /* 0x0000000514077c24 */ /* 0x000fe2000f8e0207 */
[----:B------:R-:W-:-:S03]  /*26120*/  ULDC.64 UR4, c[0x0][0xb98] ;  /* 0x0002e60000047ab9 */ /* 0x000fc60000000a00 */
[----:B------:R-:W-:-:S03]  /*26130*/  IMAD.IADD R3, R3, 0x1, R7 ;  /* 0x0000000103037824 */ /* 0x000fc600078e0207 */
[----:B------:R-:W5:Y:S01]  /*26140*/  @P0 LDC R21, c[0x0][0xbf0] ;  /* 0x0002fc00ff150b82 */ /* 0x000f620000000800 */
[----:B------:R-:W-:-:S04]  /*26150*/  IMAD.WIDE.U32 R2, R13, UR4, R2 ;  /* 0x000000040d027c25 */ /* 0x000fc8000f8e0002 */
[----:B----4-:R-:W-:-:S05]  /*26160*/  @P0 IMAD.HI.U32 R4, R8, R15, RZ ;  /* 0x0000000f08040227 */ /* 0x010fca00078e00ff */
[----:B-----5:R-:W-:Y:S01]  /*26170*/  @P0 SHF.R.U32.HI R5, RZ, R21, R4 ;  /* 0x00000015ff050219 */ /* 0x020fe20000011604 */
        /* <DEDUP_REMOVED lines=18> */
.L_x_3115:
[----:B------:R-:W-:Y:S05]  /*262a0*/  BSYNC B1 ;  /* 0x0000000000017941 */ /* 0x000fea0003800000 */
.L_x_3114:
[----:B------:R-:W-:Y:S01]  /*262b0*/  ULDC.64 UR4, c[0x0][0xaa0] ;  /* 0x0002a80000047ab9 */ /* 0x000fe20000000a00 */
[----:B------:R-:W-:Y:S01]  /*262c0*/  LEA R7, R237, R212, 0x5 ;  /* 0x000000d4ed077211 */ /* 0x000fe200078e28ff */
[----:B----4-:R-:W-:-:S04]  /*262d0*/  IMAD R3, R11, UR4, RZ ;  /* 0x000000040b037c24 */ /* 0x010fc8000f8e02ff */
[C---:B------:R-:W-:Y:S02]  /*262e0*/  IMAD R5, R6.reuse, UR5, R3 ;  /* 0x0000000506057c24 */ /* 0x040fe4000f8e0203 */
[----:B------:R-:W-:Y:S01]  /*262f0*/  IMAD.WIDE.U32 R2, R6, UR4, RZ ;  /* 0x0000000406027c25 */ /* 0x000fe2000f8e00ff */
[----:B------:R-:W-:-:S03]  /*26300*/  ULDC.64 UR4, c[0x0][0xae8] ;  /* 0x0002ba0000047ab9 */ /* 0x000fc60000000a00 */
[----:B------:R-:W-:Y:S02]  /*26310*/  IMAD.IADD R3, R3, 0x1, R5 ;  /* 0x0000000103037824 */ /* 0x000fe400078e0205 */
[----:B------:R-:W-:Y:S02]  /*26320*/  IMAD R6, R10, UR4, RZ ;  /* 0x000000040a067c24 */ /* 0x000fe4000f8e02ff */
[----:B------:R-:W-:Y:S02]  /*26330*/  IMAD.IADD R9, R230, 0x1, R7 ;  /* 0x00000001e6097824 */ /* 0x000fe400078e0207 */
[C---:B------:R-:W-:Y:S02]  /*26340*/  IMAD R7, R20.reuse, UR5, R6 ;  /* 0x0000000514077c24 */ /* 0x040fe4000f8e0206 */
[----:B------:R-:W-:Y:S01]  /*26350*/  IMAD.WIDE.U32 R2, R20, UR4, R2 ;  /* 0x0000000414027c25 */ /* 0x000fe2000f8e0002 */
[----:B------:R-:W-:Y:S01]  /*26360*/  ULDC.64 UR4, c[0x0][0xaf0] ;  /* 0x0002bc0000047ab9 */ /* 0x000fe20000000a00 */
[----:B------:R4:W5:Y:S02]  /*26370*/  LDL R20, [R1+0x60] ;  /* 0x0000600001147983 */ /* 0x0009640000100800 */
[----:B--2---:R-:W-:-:S04]  /*26380*/  @P2 IMAD.HI.U32 R4, R9, R14, RZ ;  /* 0x0000000e09042227 */ /* 0x004fc800078e00ff */
[----:B------:R-:W-:Y:S01]  /*26390*/  IMAD.MOV.U32 R5, RZ, RZ, R9 ;  /* 0x000000ffff057224 */ /* 0x000fe200078e0009 */
[----:B---3--:R-:W-:Y:S01]  /*263a0*/  @P2 SHF.R.U32.HI R5, RZ, R27, R4 ;  /* 0x0000001bff052219 */ /* 0x008fe20000011604 */
[----:B------:R-:W-:Y:S02]  /*263b0*/  IMAD R6, R12, UR4, RZ ;  /* 0x000000040c067c24 */ /* 0x000fe4000f8e02ff */
[----:B------:R-:W-:Y:S01]  /*263c0*/  IMAD.IADD R3, R3, 0x1, R7 ;  /* 0x0000000103037824 */ /* 0x000fe200078e0207 */
[----:B------:R-:W-:Y:S01]  /*263d0*/  SHF.R.S32.HI R4, RZ, 0x1f, R5 ;  /* 0x0000001fff047819 */ /* 0x000fe20000011405 */
[----:B------:R-:W-:Y:S01]  /*263e0*/  IMAD R7, R13, UR5, R6 ;  /* 0x000000050d077c24 */ /* 0x000fe2000f8e0206 */
[----:B------:R-:W-:Y:S01]  /*263f0*/  IADD3 R6, -R5, RZ, RZ ;  /* 0x000000ff05067210 */ /* 0x000fe20007ffe1ff */
[----:B------:R-:W-:Y:S01]  /*26400*/  IMAD.WIDE.U32 R2, R13, UR4, R2 ;  /* 0x000000040d027c25 */ /* 0x000fe2000f8e0002 */
[----:B------:R-:W-:-:S03]  /*26410*/  ULDC.64 UR4, c[0x0][0xae0] ;  /* 0x0002b80000047ab9 */ /* 0x000fc60000000a00 */
[----:B------:R-:W-:Y:S02]  /*26420*/  IMAD.IADD R3, R3, 0x1, R7 ;  /* 0x0000000103037824 */ /* 0x000fe400078e0207 */
        /* <DEDUP_REMOVED lines=19> */
[----:B------:R4:W2:Y:S01]  /*26560*/  SHFL.IDX PT, R2, R4, RZ, 0x181f ;  /* 0x00181fff04027589 */ /* 0x0008a200000e0000 */
[----:B------:R-:W-:Y:S01]  /*26570*/  IADD3 R0, R230, 0x40, RZ ;  /* 0x00000040e6007810 */ /* 0x000fe20007ffe0ff */
[----:B------:R-:W-:Y:S02]  /*26580*/  BSSY B1, `(.L_x_3116) ;  /* 0x0000018000017945 */ /* 0x000fe40003800000 */
[----:B------:R4:W3:Y:S01]  /*26590*/  SHFL.IDX PT, R3, R5, RZ, 0x181f ;  /* 0x00181fff05037589 */ /* 0x0008e200000e0000 */
[----:B------:R-:W-:Y:S02]  /*265a0*/  ISETP.GE.AND P0, PT, R0, R25, PT ;  /* 0x000000190000720c */ /* 0x000fe40003f06270 */
[----:B------:R-:W-:-:S02]  /*265b0*/  SHF.R.S32.HI R6, RZ, 0x1f, R221 ;  /* 0x0000001fff067819 */ /* 0x000fc400000114dd */
[----:B------:R-:W-:Y:S01]  /*265c0*/  SHF.R.S32.HI R9, RZ, 0x1f, R220 ;  /* 0x0000001fff097819 */ /* 0x000fe200000114dc */
[----:B------:R-:W-:Y:S08]  /*265d0*/  @P2 BRA `(.L_x_3117) ;  /* 0x0000000000482947 */ /* 0x000ff00003800000 */
[----:B------:R-:W-:Y:S01]  /*265e0*/  ULDC UR4, c[0x0][0xac8] ;  /* 0x0002b20000047ab9 */ /* 0x000fe20000000800 */
[----:B------:R-:W-:Y:S01]  /*265f0*/  ULDC.64 UR6, c[0x0][0x208] ;  /* 0x0000820000067ab9 */ /* 0x000fe20000000a00 */
[----:B------:R-:W-:Y:S02]  /*26600*/  ISETP.GE.AND P5, PT, R18, UR4, PT ;  /* 0x0000000412007c0c */ /* 0x000fe4000bfa6270 */
[----:B------:R-:W-:Y:S02]  /*26610*/  ISETP.GE.AND P3, PT, R220, UR4, PT ;  /* 0x00000004dc007c0c */ /* 0x000fe4000bf66270 */
[----:B------:R-:W-:Y:S02]  /*26620*/  ISETP.GE.AND P2, PT, R221, UR4, PT ;  /* 0x00000004dd007c0c */ /* 0x000fe4000bf46270 */
[----:B------:R-:W-:-:S07]  /*26630*/  ISETP.GE.AND P4, PT, R213, UR4, PT ;  /* 0x00000004d5007c0c */ /* 0x000fce000bf86270 */
[----:B--2---:R-:W-:-:S04]  /*26640*/  @!P5 LEA R10, P6, R18, R2, 0x1 ;  /* 0x00000002120ad211 */ /* 0x004fc800078c08ff */
[-C--:B---3--:R-:W-:Y:S02]  /*26650*/  @!P5 LEA.HI.X R11, R18, R3.reuse, R19, 0x1, P6 ;  /* 0x00000003120bd211 */ /* 0x088fe400030f0c13 */
[-C--:B------:R-:W-:Y:S01]  /*26660*/  @!P3 LEA R12, P6, R220, R2.reuse, 0x1 ;  /* 0x00000002dc0cb211 */ /* 0x080fe200078c08ff */
[----:B-----5:R-:W-:Y:S02]  /*26670*/  @!P4 IMAD.SHL.U32 R7, R20, 0x8, RZ ;  /* 0x000000081407c824 */ /* 0x020fe400078e00ff */
        /* <DEDUP_REMOVED lines=8> */
.L_x_3117:
[----:B------:R-:W-:Y:S05]  /*26700*/  BSYNC B1 ;  /* 0x0000000000017941 */ /* 0x000fea0003800000 */
.L_x_3116:
[----:B--23--:R2:W3:Y:S01]  /*26710*/  SHFL.IDX PT, R3, R5, 0x1, 0x181f ;  /* 0x00381f0005037f89 */ /* 0x00c4e200000e0000 */
        /* <DEDUP_REMOVED lines=11> */
[-C--:B---3--:R-:W-:Y:S02]  /*267d0*/  @!P4 LEA.HI.X R11, R18, R3.reuse, R19, 0x1, P6 ;  /* 0x00000003120bc211 */ /* 0x088fe400030f0c13 */
[C---:B------:R-:W-:Y:S01]  /*267e0*/  @!P1 LEA R14, P6, R221.reuse, R2, 0x1 ;  /* 0x00000002dd0e9211 */ /* 0x040fe200078c08ff */
[----:B-----5:R-:W-:Y:S01]  /*267f0*/  @!P3 IMAD.SHL.U32 R7, R20, 0x8, RZ ;  /* 0x000000081407b824 */ /* 0x020fe200078e00ff */
[-C--:B------:R-:W-:Y:S01]  /*26800*/  @!P2 LEA.HI.X R13, R220, R3.reuse, R9, 0x1, P5 ;  /* 0x00000003dc0da211 */ /* 0x080fe200028f0c09 */
[----:B------:R0:W-:Y:S01]  /*26810*/  @!P4 ST.E.128 desc[UR6][R10.64], RZ ;  /* 0x000000ff0a00c985 */ /* 0x0001e2000c101d06 */
[----:B------:R-:W-:Y:S01]  /*26820*/  @!P1 LEA.HI.X R15, R221, R3, R6, 0x1, P6 ;  /* 0x00000003dd0f9211 */ /* 0x000fe200030f0c06 */
[----:B------:R-:W-:-:S05]  /*26830*/  @!P3 IMAD.WIDE R2, R7, 0x2, R2 ;  /* 0x000000020702b825 */ /* 0x000fca00078e0202 */
[----:B------:R0:W-:Y:S04]  /*26840*/  @!P3 ST.E.128 desc[UR6][R2.64], RZ ;  /* 0x000000ff0200b985 */ /* 0x0001e8000c101d06 */
[----:B------:R0:W-:Y:S04]  /*26850*/  @!P2 ST.E.128 desc[UR6][R12.64], RZ ;  /* 0x000000ff0c00a985 */ /* 0x0001e8000c101d06 */
[----:B------:R0:W-:Y:S02]  /*26860*/  @!P1 ST.E.128 desc[UR6][R14.64], RZ ;  /* 0x000000ff0e009985 */ /* 0x0001e4000c101d06 */
.L_x_3119:
[----:B------:R-:W-:Y:S05]  /*26870*/  BSYNC B1 ;  /* 0x0000000000017941 */ /* 0x000fea0003800000 */
.L_x_3118:
[----:B0--3--:R0:W3:Y:S01]  /*26880*/  SHFL.IDX PT, R3, R5, 0x2, 0x181f ;  /* 0x00581f0005037f89 */ /* 0x0090e200000e0000 */
        /* <DEDUP_REMOVED lines=12> */
[----:B-----5:R-:W-:Y:S01]  /*26950*/  @!P4 IMAD.SHL.U32 R7, R20, 0x8, RZ ;  /* 0x000000081407c824 */ /* 0x020fe200078e00ff */
[-C--:B---3--:R-:W-:Y:S02]  /*26960*/  @!P3 LEA.HI.X R11, R18, R3.reuse, R19, 0x1, P0 ;  /* 0x00000003120bb211 */ /* 0x088fe400000f0c13 */
[-C--:B------:R-:W-:Y:S02]  /*26970*/  @!P5 LEA.HI.X R13, R220, R3.reuse, R9, 0x1, P1 ;  /* 0x00000003dc0dd211 */ /* 0x080fe400008f0c09 */
[----:B------:R-:W-:Y:S01]  /*26980*/  @!P6 LEA.HI.X R15, R221, R3, R6, 0x1, P2 ;  /* 0x00000003dd0fe211 */ /* 0x000fe200010f0c06 */
[----:B------:R-:W-:Y:S01]  /*26990*/  @!P4 IMAD.WIDE R2, R7, 0x2, R2 ;  /* 0x000000020702c825 */ /* 0x000fe200078e0202 */
[----:B------:R0:W-:Y:S04]  /*269a0*/  @!P3 ST.E.128 desc[UR6][R10.64], RZ ;  /* 0x000000ff0a00b985 */ /* 0x0001e8000c101d06 */
[----:B------:R0:W-:Y:S04]  /*269b0*/  @!P4 ST.E.128 desc[UR6][R2.64], RZ ;  /* 0x000000ff0200c985 */ /* 0x0001e8000c101d06 */
[----:B------:R0:W-:Y:S04]  /*269c0*/  @!P5 ST.E.128 desc[UR6][R12.64], RZ ;  /* 0x000000ff0c00d985 */ /* 0x0001e8000c101d06 */
[----:B------:R0:W-:Y:S02]  /*269d0*/  @!P6 ST.E.128 desc[UR6][R14.64], RZ ;  /* 0x000000ff0e00e985 */ /* 0x0001e4000c101d06 */
.L_x_3121:
[----:B------:R-:W-:Y:S05]  /*269e0*/  BSYNC B1 ;  /* 0x0000000000017941 */ /* 0x000fea0003800000 */
.L_x_3120:
[----:B------:R-:W-:Y:S01]  /*269f0*/  IADD3 R0, R230, 0x60, RZ ;  /* 0x00000060e6007810 */ /* 0x000fe20007ffe0ff */
[----:B0--3--:R0:W3:Y:S03]  /*26a00*/  SHFL.IDX PT, R3, R5, 0x3, 0x181f ;  /* 0x00781f0005037f89 */ /* 0x0090e600000e0000 */
        /* <DEDUP_REMOVED lines=12> */
[----:B--2-45:R-:W-:Y:S01]  /*26ad0*/  @!P4 IMAD.SHL.U32 R5, R20, 0x8, RZ ;  /* 0x000000081405c824 */ /* 0x034fe200078e00ff */
        /* <DEDUP_REMOVED lines=8> */
.L_x_3112:
[----:B------:R-:W-:Y:S05]  /*26b60*/  BSYNC B0 ;  /* 0x0000000000007941 */ /* 0x000fea0003800000 */
.L_x_3103:
[----:B------:R-:W-:Y:S02]  /*26b70*/  ULDC UR4, c[0x0][0xc3c] ;  /* 0x00030f0000047ab9 */ /* 0x000fe40000000800 */
[----:B-1----:R-:W-:-:S13]  /*26b80*/  ISETP.GE.AND P0, PT, R51, UR4, PT ;  /* 0x0000000433007c0c */ /* 0x002fda000bf06270 */
[----:B------:R-:W-:Y:S05]  /*26b90*/  @!P0 BRA `(.L_x_3122) ;  /* 0xfffffda400f48947 */ /* 0x000fea000383ffff */
[----:B------:R-:W-:Y:S05]  /*26ba0*/  BRA `(.L_x_2866) ;  /* 0x0000009000487947 */ /* 0x000fea0003800000 */
.L_x_2864:
        /* <DEDUP_REMOVED lines=18> */
.L_x_3123:
        /* <DEDUP_REMOVED lines=42> */
.L_x_3129:
        /* <DEDUP_REMOVED lines=13> */
.L_x_3128:
[----:B------:R-:W-:Y:S05]  /*27040*/  BSYNC B0 ;  /* 0x0000000000007941 */ /* 0x000fea0003800000 */
.L_x_3127:
        /* <DEDUP_REMOVED lines=20> */
[----:B------:R-:W-:-:S07]  /*27190*/  MOV R5, R11 ;  /* 0x0000000b00057202 */ /* 0x000fce0000000f00 */
.L_x_3125:
        /* <DEDUP_REMOVED lines=21> */
.L_x_3130:
[----:B-12---:R-:W-:Y:S01]  /*272f0*/  IADD3 R5, RZ, -R3, RZ ;  /* 0x80000003ff057210 */ /* 0x006fe20007ffe0ff */
[----:B---3--:R-:W-:Y:S01]  /*27300*/  IMAD R16, R16, UR5, R8 ;  /* 0x0000000510107c24 */ /* 0x008fe2000f8e0208 */
[----:B------:R-:W-:Y:S01]  /*27310*/  IABS R7, R9 ;  /* 0x0000000900077213 */ /* 0x000fe20000000000 */
[----:B------:R-:W-:Y:S02]  /*27320*/  IMAD.MOV.U32 R2, RZ, RZ, RZ ;  /* 0x000000ffff027224 */ /* 0x000fe400078e00ff */
[----:B------:R-:W-:Y:S02]  /*27330*/  IMAD R5, R5, R10, RZ ;  /* 0x0000000a05057224 */ /* 0x000fe400078e02ff */
[----:B------:R-:W-:Y:S02]  /*27340*/  IMAD.MOV R7, RZ, RZ, -R7 ;  /* 0x000000ffff077224 */ /* 0x000fe400078e0a07 */
        /* <DEDUP_REMOVED lines=12> */
[----:B------:R-:W-:-:S06]  /*27410*/  @P0 IADD3 R8, R8, 0x1, RZ ;  /* 0x0000000108080810 */ /* 0x000fcc0007ffe0ff */
        /* <DEDUP_REMOVED lines=11> */
[----:B-1----:R-:W-:Y:S01]  /*274d0*/  VIADD R3, R10, 0xffffffe ;  /* 0x0ffffffe0a037836 */ /* 0x002fe20000000000 */
[----:B------:R-:W-:-:S05]  /*274e0*/  IABS R10, R11 ;  /* 0x0000000b000a7213 */ /* 0x000fca0000000000 */
[----:B------:R-:W1:Y:S01]  /*274f0*/  F2I.FTZ.U32.TRUNC.NTZ R3, R3 ;  /* 0x0000000300037305 */ /* 0x000e62000021f000 */
[----:B------:R-:W-:Y:S01]  /*27500*/  IMAD.MOV R10, RZ, RZ, -R10 ;  /* 0x000000ffff0a7224 */ /* 0x000fe200078e0a0a */
[----:B-1----:R-:W-:-:S05]  /*27510*/  IADD3 R2, RZ, -R3, RZ ;  /* 0x80000003ff027210 */ /* 0x002fca0007ffe0ff */
        /* <DEDUP_REMOVED lines=9> */
[----:B------:R-:W-:Y:S02]  /*275b0*/  @!P1 IMAD.IADD R10, R10, 0x1, -R7 ;  /* 0x000000010a0a9824 */ /* 0x000fe400078e0a07 */
[----:B------:R-:W-:Y:S01]  /*275c0*/  @!P1 VIADD R2, R2, 0x1 ;  /* 0x0000000102029836 */ /* 0x000fe20000000000 */
[----:B------:R-:W-:Y:S02]  /*275d0*/  ISETP.NE.AND P1, PT, R11, RZ, PT ;  /* 0x000000ff0b00720c */ /* 0x000fe40003f25270 */
[----:B------:R-:W-:-:S13]  /*275e0*/  ISETP.GE.U32.AND P0, PT, R10, R7, PT ;  /* 0x000000070a00720c */ /* 0x000fda0003f06070 */
[----:B------:R-:W-:-:S05]  /*275f0*/  @P0 IADD3 R2, R2, 0x1, RZ ;  /* 0x0000000102020810 */ /* 0x000fca0007ffe0ff */
[----:B------:R-:W-:Y:S01]  /*27600*/  @!P2 IMAD.MOV R2, RZ, RZ, -R2 ;  /* 0x000000ffff02a224 */ /* 0x000fe200078e0a02 */
[----:B------:R-:W-:Y:S01]  /*27610*/  @!P1 LOP3.LUT R2, RZ, R11, RZ, 0x33, !PT ;  /* 0x0000000bff029212 */ /* 0x000fe200078e33ff */
[----:B------:R-:W-:-:S03]  /*27620*/  IMAD.MOV R11, RZ, RZ, -R11 ;  /* 0x000000ffff0b7224 */ /* 0x000fc600078e0a0b */
[----:B------:R-:W-:Y:S01]  /*27630*/  LOP3.LUT R17, RZ, R2, RZ, 0x33, !PT ;  /* 0x00000002ff117212 */ /* 0x000fe200078e33ff */
[----:B------:R-:W-:-:S04]  /*27640*/  IMAD R18, R2, R11, R5 ;  /* 0x0000000b02127224 */ /* 0x000fc800078e0205 */
[----:B------:R-:W-:Y:S01]  /*27650*/  IMAD.IADD R17, R6, 0x1, R17 ;  /* 0x0000000106117824 */ /* 0x000fe200078e0211 */
[----:B------:R-:W-:Y:S06]  /*27660*/  BRA `(.L_x_3131) ;  /* 0x00000000000c7947 */ /* 0x000fec0003800000 */
.L_x_3126:
[----:B------:R-:W-:Y:S01]  /*27670*/  MOV R17, RZ ;  /* 0x000000ff00117202 */ /* 0x000fe20000000f00 */
[----:B------:R-:W-:Y:S02]  /*27680*/  IMAD.U32 R16, RZ, RZ, UR6 ;  /* 0x00000006ff107e24 */ /* 0x000fe4000f8e00ff */
[----:B------:R-:W-:-:S07]  /*27690*/  IMAD.MOV.U32 R18, RZ, RZ, RZ ;  /* 0x000000ffff127224 */ /* 0x000fce00078e00ff */
.L_x_3131:
[----:B------:R-:W-:-:S13]  /*276a0*/  ISETP.NE.AND P0, PT, R0, RZ, PT ;  /* 0x000000ff0000720c */ /* 0x000fda0003f05270 */
[----:B------:R-:W1:Y:S01]  /*276b0*/  @!P0 S2R R3, SR_CgaCtaId ;  /* 0x0000000000038919 */ /* 0x000e620000008800 */
[----:B------:R-:W-:-:S04]  /*276c0*/  @!P0 MOV R0, 0x400 ;  /* 0x0000040000008802 */ /* 0x000fc80000000f00 */
[----:B-1----:R-:W-:-:S05]  /*276d0*/  @!P0 LEA R0, R3, R0, 0x18 ;  /* 0x0000000003008211 */ /* 0x002fca00078ec0ff */
[----:B------:R1:W-:Y:S01]  /*276e0*/  @!P0 STS.128 [R0+0x388d0], R16 ;  /* 0x0388d01000008388 */ /* 0x0003e20000000c00 */
[----:B------:R-:W-:Y:S06]  /*276f0*/  BAR.ARV 0x5, 0x180 ;  /* 0x0146000000007b1d */ /* 0x000fec0000002000 */
.L_x_3124:
[----:B-1----:R-:W-:Y:S01]  /*27700*/  IMAD.MOV.U32 R0, RZ, RZ, 0x1 ;  /* 0x00000001ff007424 */ /* 0x002fe200078e00ff */
[----:B------:R1:W-:Y:S01]  /*27710*/  STL [R1+0x8], RZ ;  /* 0x000008ff01007387 */ /* 0x0003e20000100800 */
[----:B------:R-:W-:Y:S02]  /*27720*/  ULDC UR4, c[0x0][0xc3c] ;  /* 0x00030f0000047ab9 */ /* 0x000fe40000000800 */
[----:B--2---:R-:W-:Y:S01]  /*27730*/  ISETP.GE.AND P0, PT, R19, UR4, PT ;  /* 0x0000000413007c0c */ /* 0x004fe2000bf06270 */
[----:B------:R1:W-:Y:S04]  /*27740*/  STL [R1+0x18], R0 ;  /* 0x0000180001007387 */ /* 0x0003e80000100800 */
[----:B------:R1:W-:Y:S08]  /*27750*/  STL [R1+0x50], RZ ;  /* 0x000050ff01007387 */ /* 0x0003f00000100800 */
[----:B-1----:R-:W-:Y:S05]  /*27760*/  @P0 BRA `(.L_x_3132) ;  /* 0x0000008000680947 */ /* 0x002fea0003800000 */
[----:B------:R-:W2:Y:S04]  /*27770*/  LDL R0, [R1+0x98] ;  /* 0x0000980001007983 */ /* 0x000ea80000100800 */
[----:B------:R-:W3:Y:S01]  /*27780*/  LDL.LU R5, [R1+0xc] ;  /* 0x00000c0001057983 */ /* 0x000ee20000300800 */
[----:B------:R-:W1:Y:S01]  /*27790*/  S2UR UR5, SR_CgaCtaId ;  /* 0x00000000000579c3 */ /* 0x000e620000008800 */
[----:B------:R-:W-:Y:S01]  /*277a0*/  LOP3.LUT R7, R4, 0x7f, RZ, 0xc0, !PT ;  /* 0x0000007f04077812 */ /* 0x000fe200078ec0ff */
[----:B------:R-:W-:Y:S01]  /*277b0*/  UMOV UR4, 0x400 ;  /* 0x0000040000047882 */ /* 0x000fe20000000000 */
[----:B------:R-:W-:Y:S01]  /*277c0*/  BSSY B8, `(.L_x_3132) ;  /* 0x0000814000087945 */ /* 0x000fe20003800000 */
[----:B------:R-:W-:Y:S01]  /*277d0*/  ULDC.64 UR36, c[0x0][0x198] ;  /* 0x0000660000247ab9 */ /* 0x000fe20000000a00 */
[C---:B------:R-:W-:Y:S01]  /*277e0*/  ISETP.NE.AND P1, PT, R7.reuse, RZ, PT ;  /* 0x000000ff0700720c */ /* 0x040fe20003f25270 */
[----:B------:R-:W-:Y:S01]  /*277f0*/  ULDC UR39, c[0x0][0xc] ;  /* 0x0000030000277ab9 */ /* 0x000fe20000000800 */
[----:B0-----:R-:W-:-:S02]  /*27800*/  SHF.L.U32 R2, R7, 0x3, RZ ;  /* 0x0000000307027819 */ /* 0x001fc400000006ff */
[----:B------:R-:W-:Y:S01]  /*27810*/  SHF.R.U32.HI R6, RZ, 0x3, R7 ;  /* 0x00000003ff067819 */ /* 0x000fe20000011607 */
[----:B-1----:R-:W-:Y:S01]  /*27820*/  ULEA UR4, UR5, UR4, 0x18 ;  /* 0x0000000405047291 */ /* 0x002fe2000f8ec03f */
[----:B--2---:R-:W-:Y:S01]  /*27830*/  R2UR UR6, R0 ;  /* 0x00000000000672ca */ /* 0x004fe200000e0000 */
[----:B------:R-:W-:Y:S01]  /*27840*/  IMAD.SHL.U32 R0, R4, 0x8, RZ ;  /* 0x0000000804007824 */ /* 0x000fe200078e00ff */
[----:B---3--:R-:W-:-:S04]  /*27850*/  LOP3.LUT R5, R5, 0xfffffffd, RZ, 0xc0, !PT ;  /* 0xfffffffd05057812 */ /* 0x008fc800078ec0ff */
[----:B------:R-:W-:Y:S02]  /*27860*/  LOP3.LUT R3, R0, 0x1f8, RZ, 0xc0, !PT ;  /* 0x000001f800037812 */ /* 0x000fe400078ec0ff */
[----:B------:R-:W-:Y:S02]  /*27870*/  @P1 LOP3.LUT R5, R5, 0x2, RZ, 0xfc, !PT ;  /* 0x0000000205051812 */ /* 0x000fe400078efcff */
[----:B------:R-:W-:Y:S02]  /*27880*/  LOP3.LUT R3, R3, 0x38, R4, 0x78, !PT ;  /* 0x0000003803037812 */ /* 0x000fe400078e7804 */
[----:B------:R-:W-:Y:S01]  /*27890*/  LOP3.LUT R5, R5, 0xfffffffe, RZ, 0xc0, !PT ;  /* 0xfffffffe05057812 */ /* 0x000fe200078ec0ff */
[----:B------:R-:W-:Y:S01]  /*278a0*/  ULOP3.LUT UR38, UR6, 0x2, URZ, 0xfc, !UPT ;  /* 0x0000000206267892 */ /* 0x000fe2000f8efc3f */
[----:B------:R-:W-:Y:S02]  /*278b0*/  LOP3.LUT R2, R3, 0x200, R2, 0xf8, !PT ;  /* 0x0000020003027812 */ /* 0x000fe400078ef802 */
[C---:B------:R-:W-:Y:S01]  /*278c0*/  LOP3.LUT P0, R3, R4.reuse, 0x1f, RZ, 0xc0, !PT ;  /* 0x0000001f04037812 */ /* 0x040fe2000780c0ff */
[----:B------:R-:W-:Y:S01]  /*278d0*/  IMAD.SHL.U32 R4, R4, 0x10, RZ ;  /* 0x0000001004047824 */ /* 0x000fe200078e00ff */
[----:B------:R-:W-:-:S03]  /*278e0*/  LOP3.LUT R0, R0, 0x38, RZ, 0xc0, !PT ;  /* 0x0000003800007812 */ /* 0x000fc600078ec0ff */
[----:B------:R0:W-:Y:S01]  /*278f0*/  STL [R1+0x30], R3 ;  /* 0x0000300301007387 */ /* 0x0001e20000100800 */
[----:B------:R-:W-:Y:S02]  /*27900*/  LOP3.LUT R4, R6, 0x70, R4, 0xf8, !PT ;  /* 0x0000007006047812 */ /* 0x000fe400078ef804 */
[----:B------:R-:W-:-:S05]  /*27910*/  MOV R4, 0x1 ;  /* 0x0000000100047802 */ /* 0x000fca0000000f00 */
[----:B------:R-:W-:Y:S02]  /*27920*/  @P0 LOP3.LUT R5, R5, 0x1, RZ, 0xfc, !PT ;  /* 0x0000000105050812 */ /* 0x000fe400078efcff */
[----:B------:R-:W-:Y:S01]  /*27930*/  ISETP.NE.OR P0, PT, R7, RZ, !P0 ;  /* 0x000000ff0700720c */ /* 0x000fe20004705670 */
[----:B0-----:R-:W-:Y:S01]  /*27940*/  IMAD.U32 R3, RZ, RZ, UR4 ;  /* 0x00000004ff037e24 */ /* 0x001fe2000f8e00ff */
[----:B------:R-:W-:-:S03]  /*27950*/  LOP3.LUT R5, R5, 0xfffffff7, RZ, 0xc0, !PT ;  /* 0xfffffff705057812 */ /* 0x000fc600078ec0ff */
[----:B------:R-:W-:Y:S01]  /*27960*/  IMAD R2, R2, 0x2, R3 ;  /* 0x0000000202027824 */ /* 0x000fe200078e0203 */
[----:B------:R0:W-:Y:S04]  /*27970*/  STL [R1+0x4], R3 ;  /* 0x0000040301007387 */ /* 0x0001e80000100800 */
[----:B------:R1:W-:Y:S03]  /*27980*/  STL [R1+0x2c], R2 ;  /* 0x00002c0201007387 */ /* 0x0003e60000100800 */
[----:B------:R-:W-:Y:S01]  /*27990*/  @P0 LOP3.LUT R5, R5, 0x8, RZ, 0xfc, !PT ;  /* 0x0000000805050812 */ /* 0x000fe200078efcff */
[----:B------:R-:W-:Y:S01]  /*279a0*/  STL [R1+0x20], RZ ;  /* 0x000020ff01007387 */ /* 0x000fe20000100800 */
[----:B0-----:R-:W-:-:S03]  /*279b0*/  LOP3.LUT R3, R0, 0x40, RZ, 0xfc, !PT ;  /* 0x0000004000037812 */ /* 0x001fc600078efcff */
[----:B------:R-:W-:Y:S01]  /*279c0*/  STL [R1+0xc], R5 ;  /* 0x00000c0501007387 */ /* 0x000fe20000100800 */
[----:B-1----:R-:W-:-:S05]  /*279d0*/  IMAD.MOV.U32 R2, RZ, RZ, 0x1 ;  /* 0x00000001ff027424 */ /* 0x002fca00078e00ff */
[----:B------:R0:W-:Y:S04]  /*279e0*/  STL [R1+0x24], R2 ;  /* 0x0000240201007387 */ /* 0x0001e80000100800 */
[----:B------:R1:W-:Y:S04]  /*279f0*/  STL [R1+0x50], RZ ;  /* 0x000050ff01007387 */ /* 0x0003e80000100800 */
[----:B------:R1:W-:Y:S01]  /*27a00*/  STL [R1+0x8], RZ ;  /* 0x000008ff01007387 */ /* 0x0003e20000100800 */
[----:B0-----:R-:W-:-:S03]  /*27a10*/  LOP3.LUT R2, R0, 0x80, RZ, 0xfc, !PT ;  /* 0x0000008000027812 */ /* 0x001fc600078efcff */
[----:B------:R1:W-:Y:S01]  /*27a20*/  STL [R1+0x18], R4 ;  /* 0x0000180401007387 */ /* 0x0003e20000100800 */
[----:B------:R-:W-:-:S07]  /*27a30*/  LOP3.LUT R0, R0, 0xc0, RZ, 0xfc, !PT ;  /* 0x000000c000007812 */ /* 0x000fce00078efcff */
.L_x_3293:
[----:B0--3--:R-:W0:Y:S01]  /*27a40*/  LDC.64 R2, c[0x0][0xc88] ;  /* 0x00032200ff027b82 */ /* 0x009e220000000a00 */
[----:B------:R-:W-:Y:S01]  /*27a50*/  ULDC.64 UR4, c[0x0][0x208] ;  /* 0x0000820000047ab9 */ /* 0x000fe20000000a00 */
[----:B0-----:R-:W-:-:S05]  /*27a60*/  IMAD.WIDE R2, R19, 0x4, R2 ;  /* 0x0000000413027825 */ /* 0x001fca00078e0202 */
[----:B-12---:R-:W2:Y:S01]  /*27a70*/  LDG.E R4, desc[UR4][R2.64] ;  /* 0x0000000402047981 */ /* 0x006ea2000c1e1900 */
        /* <DEDUP_REMOVED lines=10> */
[----:B------:R-:W-:Y:S01]  /*27b20*/  IMAD.MOV.U32 R12, RZ, RZ, RZ ;  /* 0x000000ffff0c7224 */ /* 0x000fe200078e00ff */
[----:B------:R-:W-:Y:S01]  /*27b30*/  ULDC.64 UR8, c[0x0][0xa10] ;  /* 0x0002840000087ab9 */ /* 0x000fe20000000a00 */
[----:B--2---:R-:W-:Y:S01]  /*27b40*/  SHF.R.S32.HI R5, RZ, 0x1f, R4 ;  /* 0x0000001fff057819 */ /* 0x004fe20000011404 */
[----:B------:R-:W-:-:S07]  /*27b50*/  IMAD.SHL.U32 R15, R4, 0x4, RZ ;  /* 0x00000004040f7824 */ /* 0x000fce00078e00ff */
[C---:B------:R-:W-:Y:S01]  /*27b60*/  @P0 LEA R2, P1, R4.reuse, UR4, 0x2 ;  /* 0x0000000404020c11 */ /* 0x040fe2000f8210ff */
[----:B------:R0:W-:Y:S01]  /*27b70*/  STL [R1+0x34], R4 ;  /* 0x0000340401007387 */ /* 0x0001e20000100800 */
[C-C-:B------:R-:W-:Y:S02]  /*27b80*/  SHF.L.U64.HI R14, R4.reuse, 0x2, R5.reuse ;  /* 0x00000002040e7819 */ /* 0x140fe40000010205 */
[----:B------:R-:W-:Y:S01]  /*27b90*/  @P0 LEA.HI.X R3, R4, UR5, R5, 0x2, P1 ;  /* 0x0000000504030c11 */ /* 0x000fe200088f1405 */
[----:B------:R-:W-:Y:S01]  /*27ba0*/  ULDC.64 UR4, c[0x0][0xa00] ;  /* 0x0002800000047ab9 */ /* 0x000fe20000000a00 */
[C---:B-----5:R-:W-:Y:S01]  /*27bb0*/  @P3 IADD3 R8, P1, R15.reuse, UR10, RZ ;  /* 0x0000000a0f083c10 */ /* 0x060fe2000ff3e0ff */
        /* <DEDUP_REMOVED lines=12> */
[----:B--2---:R-:W-:-:S04]  /*27c80*/  IADD3 R2, P0, R15, UR4, RZ ;  /* 0x000000040f027c10 */ /* 0x004fc8000ff1e0ff */
[----:B------:R-:W-:Y:S01]  /*27c90*/  IADD3.X R3, R14, UR5, RZ, P0, !PT ;  /* 0x000000050e037c10 */ /* 0x000fe200087fe4ff */
[----:B------:R-:W-:Y:S01]  /*27ca0*/  ULDC UR4, c[0x0][0x288] ;  /* 0x0000a20000047ab9 */ /* 0x000fe20000000800 */
[----:B0-----:R-:W-:-:S03]  /*27cb0*/  IADD3 R4, P0, R15, UR8, RZ ;  /* 0x000000080f047c10 */ /* 0x001fc6000ff1e0ff */
[----:B------:R0:W5:Y:S01]  /*27cc0*/  @P2 LDG.E R11, desc[UR12][R6.64] ;  /* 0x0000000c060b2981 */ /* 0x000162000c1e1900 */
[----:B-1----:R-:W-:Y:S02]  /*27cd0*/  IADD3.X R5, R14, UR9, RZ, P0, !PT ;  /* 0x000000090e057c10 */ /* 0x002fe400087fe4ff */
[----:B------:R-:W-:Y:S01]  /*27ce0*/  ISETP.NE.U32.AND P0, PT, RZ, UR8, PT ;  /* 0x00000008ff007c0c */ /* 0x000fe2000bf05070 */
[----:B------:R-:W2:Y:S03]  /*27cf0*/  @P1 LDG.E R12, desc[UR12][R2.64] ;  /* 0x0000000c020c1981 */ /* 0x000ea6000c1e1900 */
[----:B------:R-:W-:-:S13]  /*27d00*/  ISETP.NE.AND.EX P0, PT, RZ, UR9, PT, P0 ;  /* 0x00000009ff007c0c */ /* 0x000fda000bf05300 */
[----:B------:R0:W5:Y:S04]  /*27d10*/  @P0 LDG.E R10, desc[UR12][R4.64] ;  /* 0x0000000c040a0981 */ /* 0x000168000c1e1900 */
[----:B--2---:R1:W-:Y:S02]  /*27d20*/  STL [R1+0x3c], R12 ;  /* 0x00003c0c01007387 */ /* 0x0043e40000100800 */
[----:B-1----:R-:W-:Y:S01]  /*27d30*/  IMAD.U32 R12, RZ, RZ, UR4 ;  /* 0x00000004ff0c7e24 */ /* 0x002fe2000f8e00ff */
[----:B------:R-:W-:-:S05]  /*27d40*/  ULDC.64 UR4, c[0x0][0x418] ;  /* 0x0001060000047ab9 */ /* 0x000fca0000000a00 */
[----:B------:R-:W2:Y:S01]  /*27d50*/  @P3 LDG.E R12, desc[UR12][R8.64] ;  /* 0x0000000c080c3981 */ /* 0x000ea2000c1e1900 */
[----:B------:R-:W-:-:S03]  /*27d60*/  UISETP.NE.U32.AND UP0, UPT, UR4, URZ, UPT ;  /* 0x0000003f0400728c */ /* 0x000fc6000bf05070 */
[----:B------:R-:W-:Y:S01]  /*27d70*/  ULDC UR4, c[0x0][0x424] ;  /* 0x0001090000047ab9 */ /* 0x000fe20000000800 */
[----:B------:R-:W-:-:S03]  /*27d80*/  UISETP.NE.AND.EX UP0, UPT, UR5, URZ, UPT, UP0 ;  /* 0x0000003f0500728c */ /* 0x000fc6000bf05300 */
[----:B------:R-:W-:Y:S01]  /*27d90*/  ULDC UR5, c[0x0][0x2f0] ;  /* 0x0000bc0000057ab9 */ /* 0x000fe20000000800 */
[----:B------:R-:W-:Y:S01]  /*27da0*/  USEL UR4, UR4, 0x1, UP0 ;  /* 0x0000000104047887 */ /* 0x000fe20008000000 */
[----:B--2---:R0:W-:Y:S04]  /*27db0*/  STL [R1+0x40], R12 ;  /* 0x0000400c01007387 */ /* 0x0041e80000100800 */
[----:B------:R0:W5:Y:S01]  /*27dc0*/  LDL R13, [R1+0x40] ;  /* 0x00004000010d7983 */ /* 0x0001620000100800 */
[----:B------:R-:W-:-:S03]  /*27dd0*/  UIMAD UR4, UR4, UR5, URZ ;  /* 0x00000005040472a4 */ /* 0x000fc6000f8e023f */
[----:B------:R-:W-:Y:S02]  /*27de0*/  ULDC UR5, c[0x0][0x348] ;  /* 0x0000d20000057ab9 */ /* 0x000fe40000000800 */
[----:B------:R-:W-:Y:S01]  /*27df0*/  MOV R8, UR5 ;  /* 0x0000000500087c02 */ /* 0x000fe20008000f00 */
[----:B------:R-:W-:Y:S01]  /*27e00*/  IMAD.U32 R9, RZ, RZ, UR4 ;  /* 0x00000004ff097e24 */ /* 0x000fe2000f8e00ff */
[----:B0-----:R-:W-:Y:S06]  /*27e10*/  @P3 BRA `(.L_x_3133) ;  /* 0x0000000000183947 */ /* 0x001fec0003800000 */
[----:B------:R-:W-:Y:S05]  /*27e20*/  @!P1 BRA `(.L_x_3133) ;  /* 0x0000000000149947 */ /* 0x000fea0003800000 */
[----:B------:R-:W-:Y:S02]  /*27e30*/  ULDC.64 UR4, c[0x0][0x208] ;  /* 0x0000820000047ab9 */ /* 0x000fe40000000a00 */
[----:B------:R-:W2:Y:S04]  /*27e40*/  LDG.E R12, desc[UR4][R2.64] ;  /* 0x00000004020c7981 */ /* 0x000ea8000c1e1900 */
[----:B------:R-:W2:Y:S02]  /*27e50*/  LDG.E R2, desc[UR4][R2.64+0x4] ;  /* 0x0000040402027981 */ /* 0x000ea4000c1e1900 */
[----:B--2--5:R-:W-:-:S05]  /*27e60*/  IMAD.IADD R13, R2, 0x1, -R12 ;  /* 0x00000001020d7824 */ /* 0x024fca00078e0a0c */
[----:B------:R0:W-:Y:S02]  /*27e70*/  STL [R1+0x40], R13 ;  /* 0x0000400d01007387 */ /* 0x0001e40000100800 */
.L_x_3133:
[----:B------:R-:W2:Y:S01]  /*27e80*/  LDL R12, [R1+0x34] ;  /* 0x00003400010c7983 */ /* 0x000ea20000100800 */
[----:B-----5:R-:W-:Y:S01]  /*27e90*/  IMAD.IADD R2, R11, 0x1, R0 ;  /* 0x000000010b027824 */ /* 0x020fe200078e0200 */
[----:B------:R-:W-:Y:S02]  /*27ea0*/  ULDC.64 UR4, c[0x0][0xa20] ;  /* 0x0002880000047ab9 */ /* 0x000fe40000000a00 */
[----:B------:R-:W-:Y:S02]  /*27eb0*/  ISETP.NE.U32.AND P1, PT, RZ, UR4, PT ;  /* 0x00000004ff007c0c */ /* 0x000fe4000bf25070 */
[----:B------:R1:W-:Y:S02]  /*27ec0*/  STL [R1+0x1c], R2 ;  /* 0x00001c0201007387 */ /* 0x0003e40000100800 */
[----:B------:R-:W-:Y:S02]  /*27ed0*/  ISETP.NE.AND.EX P1, PT, RZ, UR5, PT, P1 ;  /* 0x00000005ff007c0c */ /* 0x000fe4000bf25310 */
[----:B--2---:R1:W-:Y:S11]  /*27ee0*/  STL [R1+0x14], R12 ;  /* 0x0000140c01007387 */ /* 0x0043f60000100800 */
[----:B------:R-:W-:Y:S05]  /*27ef0*/  @!P1 BRA `(.L_x_3134) ;  /* 0x0000000000149947 */ /* 0x000fea0003800000 */
[----:B-1----:R-:W-:Y:S01]  /*27f00*/  IADD3 R2, P1, R15, UR4, RZ ;  /* 0x000000040f027c10 */ /* 0x002fe2000ff3e0ff */
[----:B------:R-:W-:-:S03]  /*27f10*/  ULDC.64 UR6, c[0x0][0x208] ;  /* 0x0000820000067ab9 */ /* 0x000fc60000000a00 */
[----:B------:R-:W-:-:S05]  /*27f20*/  IADD3.X R3, R14, UR5, RZ, P1, !PT ;  /* 0x000000050e037c10 */ /* 0x000fca0008ffe4ff */
[----:B------:R1:W5:Y:S01]  /*27f30*/  LDG.E R9, desc[UR6][R2.64] ;  /* 0x0000000602097981 */ /* 0x000362000c1e1900 */
[----:B------:R-:W-:Y:S05]  /*27f40*/  BRA `(.L_x_3135) ;  /* 0x0000000000147947 */ /* 0x000fea0003800000 */
.L_x_3134:
[----:B------:R-:W-:Y:S05]  /*27f50*/  @!P2 BRA `(.L_x_3135) ;  /* 0x000000000010a947 */ /* 0x000fea0003800000 */
[----:B------:R-:W-:Y:S02]  /*27f60*/  ULDC.64 UR4, c[0x0][0x208] ;  /* 0x0000820000047ab9 */ /* 0x000fe40000000a00 */
[----:B------:R-:W2:Y:S04]  /*27f70*/  LDG.E R9, desc[UR4][R6.64] ;  /* 0x0000000406097981 */ /* 0x000ea8000c1e1900 */
[----:B------:R-:W2:Y:S02]  /*27f80*/  LDG.E R6, desc[UR4][R6.64+0x4] ;  /* 0x0000040406067981 */ /* 0x000ea4000c1e1900 */
[----:B--2---:R-:W-:-:S07]  /*27f90*/  IMAD.IADD R9, R6, 0x1, -R9 ;  /* 0x0000000106097824 */ /* 0x004fce00078e0a09 */
.L_x_3135:
[----:B------:R-:W-:Y:S01]  /*27fa0*/  ULDC.64 UR4, c[0x0][0x208] ;  /* 0x0000820000047ab9 */ /* 0x000fe20000000a00 */
[----:B-1----:R-:W1:Y:S01]  /*27fb0*/  LDC R3, c[0x0][0x448] ;  /* 0x00011200ff037b82 */ /* 0x002e620000000800 */
[----:B------:R-:W2:Y:S01]  /*27fc0*/  @P0 LDG.E R2, desc[UR4][R4.64] ;  /* 0x0000000404020981 */ /* 0x000ea2000c1e1900 */
[----:B-----5:R-:W-:-:S03]  /*27fd0*/  IADD3 R0, -R0, R9, RZ ;  /* 0x0000000900007210 */ /* 0x020fc60007ffe1ff */
[----:B------:R3:W2:Y:S01]  /*27fe0*/  @P0 LDG.E R4, desc[UR4][R4.64+0x4] ;  /* 0x0000040404040981 */ /* 0x0006a2000c1e1900 */
[----:B-1----:R-:W-:-:S13]  /*27ff0*/  ISETP.NE.AND P1, PT, R3, 0x1, PT ;  /* 0x000000010300780c */ /* 0x002fda0003f25270 */
[----:B---3--:R-:W1:Y:S01]  /*28000*/  @P1 LDC R5, c[0x0][0x450] ;  /* 0x00011400ff051b82 */ /* 0x008e620000000800 */
[----:B------:R-:W-:Y:S01]  /*28010*/  BSSY B0, `(.L_x_3136) ;  /* 0x00001b1000007945 */ /* 0x000fe20003800000 */
[----:B------:R-:W-:Y:S01]  /*28020*/  PLOP3.LUT P5, PT, PT, PT, PT, 0x80, 0x0 ;  /* 0x000000000000781c */ /* 0x000fe20003faf070 */
[----:B--2---:R-:W-:-:S05]  /*28030*/  @P0 IMAD.IADD R8, R4, 0x1, -R2 ;  /* 0x0000000104080824 */ /* 0x004fca00078e0a02 */
[----:B------:R-:W2:Y:S01]  /*28040*/  @P1 LDC R4, c[0x0][0x44c] ;  /* 0x00011300ff041b82 */ /* 0x000ea20000000800 */
[----:B------:R-:W-:-:S04]  /*28050*/  IMAD.SHL.U32 R2, R17, 0x80, RZ ;  /* 0x0000008011027824 */ /* 0x000fc800078e00ff */
[----:B------:R-:W-:-:S04]  /*28060*/  VIADD R2, R2, 0x7f ;  /* 0x0000007f02027836 */ /* 0x000fc80000000000 */
[----:B------:R-:W-:Y:S02]  /*28070*/  IMAD.MOV.U32 R3, RZ, RZ, R2 ;  /* 0x000000ffff037224 */ /* 0x000fe400078e0002 */
[----:B--2---:R-:W-:Y:S01]  /*28080*/  @P1 IMAD.HI.U32 R4, R2, R4, RZ ;  /* 0x0000000402041227 */ /* 0x004fe200078e00ff */
[----:B------:R-:W-:-:S04]  /*28090*/  IADD3 R2, R0, R8, RZ ;  /* 0x0000000800027210 */ /* 0x000fc80007ffe0ff */
[----:B-1----:R-:W-:Y:S01]  /*280a0*/  @P1 SHF.R.U32.HI R3, RZ, R5, R4 ;  /* 0x00000005ff031219 */ /* 0x002fe20000011604 */
        /* <DEDUP_REMOVED lines=9> */
[----:B------:R-:W-:-:S05]  /*28140*/  VIMNMX R2, R20, R2, PT ;  /* 0x0000000214027248 */ /* 0x000fca0003fe0100 */
[--C-:B------:R-:W-:Y:S02]  /*28150*/  IMAD R2, R2, 0x50, -R0.reuse ;  /* 0x0000005002027824 */ /* 0x100fe400078e0a00 */
[----:B------:R-:W-:-:S03]  /*28160*/  IMAD.MOV R0, RZ, RZ, -R0 ;  /* 0x000000ffff007224 */ /* 0x000fc600078e0a00 */
[----:B------:R-:W-:Y:S02]  /*28170*/  VIMNMX R8, R2, R8, PT ;  /* 0x0000000802087248 */ /* 0x000fe40003fe0100 */
[----:B------:R-:W-:-:S04]  /*28180*/  VIMNMX R0, RZ, R0, !PT ;  /* 0x00000000ff007248 */ /* 0x000fc80007fe0100 */
[----:B------:R-:W-:Y:S01]  /*28190*/  ISETP.GT.AND P1, PT, R8, R0, PT ;  /* 0x000000000800720c */ /* 0x000fe20003f24270 */
[----:B------:R-:W-:-:S12]  /*281a0*/  IMAD.WIDE.U32 R2, R0, -0x33333333, RZ ;  /* 0xcccccccd00027825 */ /* 0x000fd800078e00ff */
[----:B------:R-:W-:-:S04]  /*281b0*/  @P1 VIADD R8, R8, 0x4f ;  /* 0x0000004f08081836 */ /* 0x000fc80000000000 */
[----:B------:R-:W-:Y:S01]  /*281c0*/  @P1 IMAD.HI R0, R8, 0x66666667, RZ ;  /* 0x6666666708001827 */ /* 0x000fe200078e02ff */
[----:B------:R-:W-:-:S04]  /*281d0*/  SHF.R.U32.HI R9, RZ, 0x6, R3 ;  /* 0x00000006ff097819 */ /* 0x000fc80000011603 */
[----:B------:R-:W-:Y:S02]  /*281e0*/  @P1 SHF.R.U32.HI R2, RZ, 0x1f, R0 ;  /* 0x0000001fff021819 */ /* 0x000fe40000011600 */
[----:B------:R-:W-:Y:S02]  /*281f0*/  MOV R7, R9 ;  /* 0x0000000900077202 */ /* 0x000fe40000000f00 */
[----:B------:R-:W-:-:S04]  /*28200*/  @P1 LEA.HI.SX32 R7, R0, R2, 0x1b ;  /* 0x0000000200071211 */ /* 0x000fc800078fdaff */
[----:B------:R-:W-:-:S13]  /*28210*/  ISETP.GT.AND P1, PT, R7, R9, PT ;  /* 0x000000090700720c */ /* 0x000fda0003f24270 */
[----:B------:R-:W-:Y:S05]  /*28220*/  @!P1 BRA `(.L_x_3137) ;  /* 0x00000018003c9947 */ /* 0x000fea0003800000 */
[----:B------:R-:W-:Y:S01]  /*28230*/  UMOV UR4, 0xffffffff ;  /* 0xffffffff00047882 */ /* 0x000fe20000000000 */
[----:B------:R-:W-:Y:S02]  /*28240*/  SEL R0, R12, RZ, !P0 ;  /* 0x000000ff0c007207 */ /* 0x000fe40004000000 */
[----:B------:R-:W-:Y:S05]  /*28250*/  BRA.DIV UR4, `(.L_x_3138) ;  /* 0x0000008e041c7947 */ /* 0x000fea000b800000 */
[----:B------:R-:W1:Y:S02]  /*28260*/  S2R R2, SR_TID.X ;  /* 0x0000000000027919 */ /* 0x000e640000002100 */
[----:B-1----:R-:W-:-:S04]  /*28270*/  SHF.R.U32.HI R2, RZ, 0x5, R2 ;  /* 0x00000005ff027819 */ /* 0x002fc80000011602 */
[----:B------:R-:W-:-:S05]  /*28280*/  LOP3.LUT R2, R2, 0x3, RZ, 0xc0, !PT ;  /* 0x0000000302027812 */ /* 0x000fca00078ec0ff */
[----:B------:R1:W2:Y:S02]  /*28290*/  SHFL.IDX PT, R14, R2, RZ, 0x1f ;  /* 0x00001fff020e7589 */ /* 0x0002a400000e0000 */
.L_x_3360:
[----:B--2---:R-:W-:Y:S02]  /*282a0*/  ISETP.NE.AND P0, PT, R14, RZ, PT ;  /* 0x000000ff0e00720c */ /* 0x004fe40003f05270 */
[----:B------:R-:W-:-:S11]  /*282b0*/  PLOP3.LUT P2, PT, PT, PT, PT, 0x8, 0x0 ;  /* 0x000000000000781c */ /* 0x000fd60003f4e170 */
[----:B------:R-:W-:Y:S05]  /*282c0*/  @P0 BRA `(.L_x_3139) ;  /* 0x00000000000c0947 */ /* 0x000fea0003800000 */
[----:B------:R-:W-:-:S03]  /*282d0*/  UMOV UR4, 0xffffffff ;  /* 0xffffffff00047882 */ /* 0x000fc60000000000 */
[----:B------:R-:W-:Y:S05]  /*282e0*/  BRA.DIV UR4, `(.L_x_3140) ;  /* 0x0000008e042c7947 */ /* 0x000fea000b800000 */
[----:B------:R-:W-:-:S13]  /*282f0*/  ELECT P2, URZ, PT ;  /* 0x00000000003f782f */ /* 0x000fda0003840000 */
.L_x_3139:
[----:B-1----:R-:W2:Y:S04]  /*28300*/  LDL R2, [R1+0x50] ;  /* 0x0000500001027983 */ /* 0x002ea80000100800 */
[----:B------:R-:W3:Y:S01]  /*28310*/  LDL R4, [R1+0x4] ;  /* 0x0000040001047983 */ /* 0x000ee20000100800 */
[----:B------:R-:W-:Y:S01]  /*28320*/  BSSY B1, `(.L_x_3141) ;  /* 0x0000008000017945 */ /* 0x000fe20003800000 */
[----:B--2---:R-:W-:-:S05]  /*28330*/  VIADD R2, R2, 0x1 ;  /* 0x0000000102027836 */ /* 0x004fca0000000000 */
[----:B------:R-:W-:-:S04]  /*28340*/  LEA.HI R3, R2, R2, RZ, 0x1 ;  /* 0x0000000202037211 */ /* 0x000fc800078f08ff */
[----:B------:R-:W-:-:S05]  /*28350*/  LOP3.LUT R3, R3, 0xfffffffe, RZ, 0xc0, !PT ;  /* 0xfffffffe03037812 */ /* 0x000fca00078ec0ff */
[----:B------:R-:W-:-:S05]  /*28360*/  IMAD.IADD R2, R2, 0x1, -R3 ;  /* 0x0000000102027824 */ /* 0x000fca00078e0a03 */
[----:B------:R-:W-:-:S04]  /*28370*/  SHF.L.U32 R2, R2, 0x1f, RZ ;  /* 0x0000001f02027819 */ /* 0x000fc800000006ff */
[----:B---3--:R-:W1:Y:S02]  /*28380*/  SYNCS.PHASECHK.TRANS64.TRYWAIT P0, [R4+URZ+0x38820], R2 ;  /* 0x03882002040075a7 */ /* 0x008e64000800017f */
[----:B-1----:R-:W-:Y:S05]  /*28390*/  @!P0 BRA `(.L_x_3142) ;  /* 0x0000008c00248947 */ /* 0x002fea0003800000 */
.L_x_3363:
[----:B------:R-:W-:Y:S05]  /*283a0*/  BSYNC B1 ;  /* 0x0000000000017941 */ /* 0x000fea0003800000 */
.L_x_3141:
[----:B------:R-:W-:Y:S04]  /*283b0*/  BSSY B1, `(.L_x_3143) ;  /* 0x00000ae000017945 */ /* 0x000fe80003800000 */
[----:B------:R-:W-:Y:S05]  /*283c0*/  @!P2 BRA `(.L_x_3144) ;  /* 0x0000000800b0a947 */ /* 0x000fea0003800000 */
[----:B------:R-:W2:Y:S04]  /*283d0*/  LDL R6, [R1+0x4] ;  /* 0x0000040001067983 */ /* 0x000ea80000100800 */
[----:B------:R-:W2:Y:S04]  /*283e0*/  LDL R5, [R1+0x20] ;  /* 0x0000200001057983 */ /* 0x000ea80000100800 */
[----:B------:R-:W3:Y:S01]  /*283f0*/  LDL R4, [R1+0x24] ;  /* 0x0000240001047983 */ /* 0x000ee20000100800 */
[----:B------:R-:W-:Y:S01]  /*28400*/  BSSY B2, `(.L_x_3145) ;  /* 0x0000008000027945 */ /* 0x000fe20003800000 */
[----:B-1----:R-:W1:Y:S02]  /*28410*/  S2R R3, SR_TID.X ;  /* 0x0000000000037919 */ /* 0x002e640000002100 */
[----:B-1----:R-:W-:-:S04]  /*28420*/  LOP3.LUT R3, R3, 0x7f, RZ, 0xc0, !PT ;  /* 0x0000007f03037812 */ /* 0x002fc800078ec0ff */
[----:B------:R-:W-:Y:S01]  /*28430*/  ISETP.NE.AND P4, PT, R3, RZ, PT ;  /* 0x000000ff0300720c */ /* 0x000fe20003f85270 */
[----:B--2---:R-:W-:Y:S01]  /*28440*/  IMAD R6, R5, 0x8, R6 ;  /* 0x0000000805067824 */ /* 0x004fe200078e0206 */
[----:B---3--:R-:W-:-:S04]  /*28450*/  SHF.L.U32 R8, R4, 0x1f, RZ ;  /* 0x0000001f04087819 */ /* 0x008fc800000006ff */
[----:B------:R-:W1:Y:S02]  /*28460*/  SYNCS.PHASECHK.TRANS64.TRYWAIT P0, [R6+URZ+0x388a0], R8 ;  /* 0x0388a008060075a7 */ /* 0x000e64000800017f */
[----:B-1----:R-:W-:Y:S05]  /*28470*/  @!P0 BRA `(.L_x_3146) ;  /* 0x0000008c00048947 */ /* 0x002fea0003800000 */
.L_x_3364:
[----:B------:R-:W-:Y:S05]  /*28480*/  BSYNC B2 ;  /* 0x0000000000027941 */ /* 0x000fea0003800000 */
.L_x_3145:
        /* <DEDUP_REMOVED lines=8> */
.L_x_3148:
[----:B------:R-:W-:Y:S05]  /*28510*/  BSYNC B2 ;  /* 0x0000000000027941 */ /* 0x000fea0003800000 */
.L_x_3147:
[----:B------:R-:W3:Y:S04]  /*28520*/  LDL R4, [R1+0x4] ;  /* 0x0000040001047983 */ /* 0x000ee80000100800 */
[----:B--2---:R-:W3:Y:S01]  /*28530*/  LDL R2, [R1+0x20] ;  /* 0x0000200001027983 */ /* 0x004ee20000100800 */
[----:B------:R-:W-:Y:S01]  /*28540*/  MOV R3, RZ ;  /* 0x000000ff00037202 */ /* 0x000fe20000000f00 */
[----:B------:R-:W-:Y:S01]  /*28550*/  UIADD3 UR4, UP0, UR36, 0x570, URZ ;  /* 0x0000057024047890 */ /* 0x000fe2000ff1e03f */
[----:B------:R-:W-:Y:S01]  /*28560*/  PLOP3.LUT P0, PT, PT, PT, PT, 0x80, 0x0 ;  /* 0x000000000000781c */ /* 0x000fe20003f0f070 */
[----:B------:R-:W-:Y:S01]  /*28570*/  UMOV UR6, 0x0 ;  /* 0x0000000000067882 */ /* 0x000fe20000000000 */
[----:B------:R-:W-:Y:S01]  /*28580*/  R2UR UR10, R3 ;  /* 0x00000000030a72ca */ /* 0x000fe200000e0000 */
[----:B------:R-:W-:Y:S01]  /*28590*/  IMAD R3, R7, 0x50, R10 ;  /* 0x0000005007037824 */ /* 0x000fe200078e020a */
[----:B------:R-:W-:Y:S01]  /*285a0*/  UIADD3.X UR5, URZ, UR37, URZ, UP0, !UPT ;  /* 0x000000253f057290 */ /* 0x000fe200087fe43f */
[----:B------:R-:W-:-:S02]  /*285b0*/  UMOV UR7, 0x12f00000 ;  /* 0x12f0000000077882 */ /* 0x000fc40000000000 */
[----:B------:R-:W-:Y:S02]  /*285c0*/  VIADD R3, R3, 0xffffffb0 ;  /* 0xffffffb003037836 */ /* 0x000fe40000000000 */
[----:B---3--:R-:W-:Y:S02]  /*285d0*/  IMAD R4, R2, 0xa000, R4 ;  /* 0x0000a00002047824 */ /* 0x008fe400078e0204 */
[----:B------:R-:W-:Y:S02]  /*285e0*/  VIADD R2, R6, 0x38890 ;  /* 0x0003889006027836 */ /* 0x000fe40000000000 */
[----:B------:R-:W-:-:S07]  /*285f0*/  VIADD R5, R4, 0x24400 ;  /* 0x0002440004057836 */ /* 0x000fce0000000000 */
.L_x_3149:
        /* <DEDUP_REMOVED lines=10> */
[----:B------:R-:W-:Y:S01]  /*286a0*/  IMAD.MOV.U32 R15, RZ, RZ, 0x40 ;  /* 0x00000040ff0f7424 */ /* 0x000fe200078e00ff */
[----:B------:R-:W-:Y:S01]  /*286b0*/  PLOP3.LUT P0, PT, PT, PT, PT, 0x80, 0x0 ;  /* 0x000000000000781c */ /* 0x000fe20003f0f070 */
[----:B------:R-:W-:Y:S01]  /*286c0*/  UMOV UR6, 0x0 ;  /* 0x0000000000067882 */ /* 0x000fe20000000000 */
[----:B------:R-:W-:Y:S01]  /*286d0*/  IADD3 R5, R4, 0x26c00, RZ ;  /* 0x00026c0004057810 */ /* 0x000fe20007ffe0ff */
[----:B------:R-:W-:Y:S01]  /*286e0*/  UMOV UR7, 0x12f00000 ;  /* 0x12f0000000077882 */ /* 0x000fe20000000000 */
[----:B------:R-:W-:-:S15]  /*286f0*/  R2UR UR10, R15 ;  /* 0x000000000f0a72ca */ /* 0x000fde00000e0000 */
.L_x_3150:
        /* <DEDUP_REMOVED lines=12> */
[----:B------:R-:W-:Y:S01]  /*287c0*/  VIADD R5, R4, 0x29400 ;  /* 0x0002940004057836 */ /* 0x000fe20000000000 */
[----:B------:R-:W-:Y:S01]  /*287d0*/  UMOV UR6, 0x0 ;  /* 0x0000000000067882 */ /* 0x000fe20000000000 */
[----:B------:R-:W-:Y:S01]  /*287e0*/  UMOV UR7, 0x12f00000 ;  /* 0x12f0000000077882 */ /* 0x000fe20000000000 */
[----:B------:R-:W-:-:S15]  /*287f0*/  R2UR UR10, R14 ;  /* 0x000000000e0a72ca */ /* 0x000fde00000e0000 */
.L_x_3151:
        /* <DEDUP_REMOVED lines=16> */
.L_x_3152:
        /* <DEDUP_REMOVED lines=10> */
[----:B------:R-:W2:Y:S01]  /*289a0*/  SYNCS.PHASECHK.TRANS64.TRYWAIT P0, [R6+URZ+0x388c0], R8 ;  /* 0x0388c008060075a7 */ /* 0x000ea2000800017f */
[----:B------:R-:W-:Y:S04]  /*289b0*/  BSSY B2, `(.L_x_3153) ;  /* 0x0000002000027945 */ /* 0x000fe80003800000 */
[----:B--2---:R-:W-:Y:S05]  /*289c0*/  @!P0 BRA `(.L_x_3154) ;  /* 0x0000008400c48947 */ /* 0x004fea0003800000 */
.L_x_3365:
[----:B------:R-:W-:Y:S05]  /*289d0*/  BSYNC B2 ;  /* 0x0000000000027941 */ /* 0x000fea0003800000 */
.L_x_3153:
[----:B------:R-:W-:Y:S01]  /*289e0*/  BSSY B2, `(.L_x_3155) ;  /* 0x000000a000027945 */ /* 0x000fe20003800000 */
[----:B------:R-:W-:Y:S01]  /*289f0*/  MOV R12, 0x0 ;  /* 0x00000000000c7802 */ /* 0x000fe20000000f00 */
[----:B0-----:R-:W-:Y:S02]  /*28a00*/  IMAD.MOV.U32 R13, RZ, RZ, 0x12f00000 ;  /* 0x12f00000ff0d7424 */ /* 0x001fe400078e00ff */
[----:B------:R-:W-:Y:S05]  /*28a10*/  @P4 BRA `(.L_x_3156) ;  /* 0x0000000000184947 */ /* 0x000fea0003800000 */
[----:B------:R-:W3:Y:S02]  /*28a20*/  LDL R2, [R1+0xc] ;  /* 0x00000c0001027983 */ /* 0x000ee40000100800 */
[----:B---3--:R-:W-:Y:S01]  /*28a30*/  LOP3.LUT P0, RZ, R2, 0x1, RZ, 0xc0, !PT ;  /* 0x0000000102ff7812 */ /* 0x008fe2000780c0ff */
[----:B------:R-:W-:-:S04]  /*28a40*/  IMAD.MOV.U32 R2, RZ, RZ, 0xa000 ;  /* 0x0000a000ff027424 */ /* 0x000fc800078e00ff */
[----:B------:R0:W-:Y:S08]  /*28a50*/  SYNCS.ARRIVE.TRANS64 RZ, [R6+URZ+0x388b0], R2 ;  /* 0x0388b00206ff79a7 */ /* 0x0001f0000800003f */
[----:B------:R-:W-:Y:S05]  /*28a60*/  @!P0 BRA `(.L_x_3156) ;  /* 0x0000000000048947 */ /* 0x000fea0003800000 */
[----:B------:R-:W-:Y:S01]  /*28a70*/  BPT.TRAP 0x1 ;  /* 0x000000040000795c */ /* 0x000fe20000300000 */
.L_x_3156:
[----:B------:R-:W-:Y:S05]  /*28a80*/  BSYNC B2 ;  /* 0x0000000000027941 */ /* 0x000fea0003800000 */
.L_x_3155:
[----:B------:R-:W-:Y:S01]  /*28a90*/  R2UR UR6, R12 ;  /* 0x000000000c0672ca */ /* 0x000fe200000e0000 */
[----:B0-----:R-:W-:Y:S01]  /*28aa0*/  IMAD.MOV.U32 R2, RZ, RZ, RZ ;  /* 0x000000ffff027224 */ /* 0x001fe200078e00ff */
[----:B------:R-:W-:Y:S01]  /*28ab0*/  R2UR UR7, R13 ;  /* 0x000000000d0772ca */ /* 0x000fe200000e0000 */
[----:B------:R-:W-:Y:S01]  /*28ac0*/  UIADD3 UR4, UP0, UR36, 0x670, URZ ;  /* 0x0000067024047890 */ /* 0x000fe2000ff1e03f */
[----:B------:R-:W-:Y:S01]  /*28ad0*/  PLOP3.LUT P0, PT, PT, PT, PT, 0x80, 0x0 ;  /* 0x000000000000781c */ /* 0x000fe20003f0f070 */
[----:B-12---:R-:W-:Y:S01]  /*28ae0*/  VIADD R6, R6, 0x388b0 ;  /* 0x000388b006067836 */ /* 0x006fe20000000000 */
[----:B------:R-:W-:Y:S01]  /*28af0*/  R2UR UR10, R2 ;  /* 0x00000000020a72ca */ /* 0x000fe200000e0000 */
[----:B------:R-:W-:Y:S01]  /*28b00*/  UIADD3.X UR5, URZ, UR37, URZ, UP0, !UPT ;  /* 0x000000253f057290 */ /* 0x000fe200087fe43f */
[----:B------:R-:W-:-:S13]  /*28b10*/  IADD3 R2, R4, 0x400, RZ ;  /* 0x0000040004027810 */ /* 0x000fda0007ffe0ff */
.L_x_3157:
        /* <DEDUP_REMOVED lines=15> */
.L_x_3158:
        /* <DEDUP_REMOVED lines=15> */
.L_x_3159:
        /* <DEDUP_REMOVED lines=15> */
.L_x_3160:
        /* <DEDUP_REMOVED lines=10> */
.L_x_3144:
[----:B------:R-:W-:Y:S05]  /*28e90*/  BSYNC B1 ;  /* 0x0000000000017941 */ /* 0x000fea0003800000 */
.L_x_3143:
[----:B-1----:R-:W2:Y:S04]  /*28ea0*/  LDL.LU R2, [R1+0x20] ;  /* 0x0000200001027983 */ /* 0x002ea80000300800 */
[----:B------:R-:W3:Y:S01]  /*28eb0*/  LDL.LU R5, [R1+0x24] ;  /* 0x0000240001057983 */ /* 0x000ee20000300800 */
[----:B------:R-:W-:Y:S02]  /*28ec0*/  IADD3 R7, R7, -0x2, RZ ;  /* 0xfffffffe07077810 */ /* 0x000fe40007ffe0ff */
        /* <DEDUP_REMOVED lines=10> */
.L_x_3179:
[----:B------:R-:W-:Y:S05]  /*28f70*/  YIELD ;  /* 0x0000000000007946 */ /* 0x000fea0003800000 */
[----:B------:R-:W-:Y:S04]  /*28f80*/  BSSY B1, `(.L_x_3161) ;  /* 0x00000ad000017945 */ /* 0x000fe80003800000 */
[----:B--2---:R-:W-:Y:S05]  /*28f90*/  @!P2 BRA `(.L_x_3162) ;  /* 0x0000000800aca947 */ /* 0x004fea0003800000 */
[----:B-1----:R-:W2:Y:S04]  /*28fa0*/  LDL R5, [R1+0x4] ;  /* 0x0000040001057983 */ /* 0x002ea80000100800 */
[----:B------:R-:W2:Y:S04]  /*28fb0*/  LDL R4, [R1+0x20] ;  /* 0x0000200001047983 */ /* 0x000ea80000100800 */
[----:B------:R-:W3:Y:S01]  /*28fc0*/  LDL R3, [R1+0x24] ;  /* 0x0000240001037983 */ /* 0x000ee20000100800 */
[----:B------:R-:W-:Y:S01]  /*28fd0*/  BSSY B2, `(.L_x_3163) ;  /* 0x0000008000027945 */ /* 0x000fe20003800000 */
[----:B------:R-:W1:Y:S02]  /*28fe0*/  S2R R2, SR_TID.X ;  /* 0x0000000000027919 */ /* 0x000e640000002100 */
[----:B-1----:R-:W-:-:S04]  /*28ff0*/  LOP3.LUT R2, R2, 0x7f, RZ, 0xc0, !PT ;  /* 0x0000007f02027812 */ /* 0x002fc800078ec0ff */
[----:B------:R-:W-:Y:S01]  /*29000*/  ISETP.NE.AND P1, PT, R2, RZ, PT ;  /* 0x000000ff0200720c */ /* 0x000fe20003f25270 */
[----:B--2---:R-:W-:Y:S01]  /*29010*/  IMAD R6, R4, 0x8, R5 ;  /* 0x0000000804067824 */ /* 0x004fe200078e0205 */
[----:B---3--:R-:W-:-:S04]  /*29020*/  SHF.L.U32 R5, R3, 0x1f, RZ ;  /* 0x0000001f03057819 */ /* 0x008fc800000006ff */
[----:B------:R-:W1:Y:S02]  /*29030*/  SYNCS.PHASECHK.TRANS64.TRYWAIT P0, [R6+URZ+0x388a0], R5 ;  /* 0x0388a005060075a7 */ /* 0x000e64000800017f */
[----:B-1----:R-:W-:Y:S05]  /*29040*/  @!P0 BRA `(.L_x_3164) ;  /* 0x0000008000388947 */ /* 0x002fea0003800000 */
.L_x_3366:
[----:B------:R-:W-:Y:S05]  /*29050*/  BSYNC B2 ;  /* 0x0000000000027941 */ /* 0x000fea0003800000 */
.L_x_3163:
        /* <DEDUP_REMOVED lines=8> */
.L_x_3166:
[----:B------:R-:W-:Y:S05]  /*290e0*/  BSYNC B2 ;  /* 0x0000000000027941 */ /* 0x000fea0003800000 */
.L_x_3165:
[----:B------:R-:W3:Y:S04]  /*290f0*/  LDL R3, [R1+0x4] ;  /* 0x0000040001037983 */ /* 0x000ee80000100800 */
[----:B--2---:R-:W3:Y:S01]  /*29100*/  LDL R2, [R1+0x20] ;  /* 0x0000200001027983 */ /* 0x004ee20000100800 */
[----:B------:R-:W-:Y:S01]  /*29110*/  IMAD.MOV.U32 R11, RZ, RZ, RZ ;  /* 0x000000ffff0b7224 */ /* 0x000fe200078e00ff */
[----:B------:R-:W-:Y:S01]  /*29120*/  UIADD3 UR4, UP0, UR36, 0x570, URZ ;  /* 0x0000057024047890 */ /* 0x000fe2000ff1e03f */
[----:B------:R-:W-:Y:S01]  /*29130*/  PLOP3.LUT P0, PT, PT, PT, PT, 0x80, 0x0 ;  /* 0x000000000000781c */ /* 0x000fe20003f0f070 */
[----:B------:R-:W-:Y:S01]  /*29140*/  UMOV UR6, 0x0 ;  /* 0x0000000000067882 */ /* 0x000fe20000000000 */
[----:B------:R-:W-:Y:S01]  /*29150*/  UMOV UR7, 0x12f00000 ;  /* 0x12f0000000077882 */ /* 0x000fe20000000000 */
[----:B------:R-:W-:Y:S01]  /*29160*/  R2UR UR10, R11 ;  /* 0x000000000b0a72ca */ /* 0x000fe200000e0000 */
[----:B------:R-:W-:Y:S01]  /*29170*/  UIADD3.X UR5, URZ, UR37, URZ, UP0, !UPT ;  /* 0x000000253f057290 */ /* 0x000fe200087fe43f */
[----:B---3--:R-:W-:-:S02]  /*29180*/  IMAD R4, R2, 0xa000, R3 ;  /* 0x0000a00002047824 */ /* 0x008fc400078e0203 */
[----:B------:R-:W-:Y:S02]  /*29190*/  IMAD R3, R7, 0x50, R10 ;  /* 0x0000005007037824 */ /* 0x000fe400078e020a */
[----:B------:R-:W-:Y:S01]  /*291a0*/  VIADD R2, R6, 0x38890 ;  /* 0x0003889006027836 */ /* 0x000fe20000000000 */
[----:B------:R-:W-:-:S08]  /*291b0*/  IADD3 R8, R4, 0x24400, RZ ;  /* 0x0002440004087810 */ /* 0x000fd00007ffe0ff */
.L_x_3167:
        /* <DEDUP_REMOVED lines=13> */
[----:B------:R-:W-:Y:S02]  /*29290*/  UMOV UR7, 0x12f00000 ;  /* 0x12f0000000077882 */ /* 0x000fe40000000000 */
[----:B------:R-:W-:Y:S01]  /*292a0*/  R2UR UR10, R8 ;  /* 0x00000000080a72ca */ /* 0x000fe200000e0000 */
[----:B------:R-:W-:-:S14]  /*292b0*/  VIADD R8, R4, 0x26c00 ;  /* 0x00026c0004087836 */ /* 0x000fdc0000000000 */
.L_x_3168:
        /* <DEDUP_REMOVED lines=16> */
.L_x_3169:
        /* <DEDUP_REMOVED lines=10> */
[----:B------:R-:W-:Y:S01]  /*29460*/  MOV R14, 0xc0 ;  /* 0x000000c0000e7802 */ /* 0x000fe20000000f00 */
[----:B------:R-:W-:Y:S01]  /*29470*/  VIADD R8, R4, 0x2bc00 ;  /* 0x0002bc0004087836 */ /* 0x000fe20000000000 */
[----:B------:R-:W-:Y:S01]  /*29480*/  PLOP3.LUT P0, PT, PT, PT, PT, 0x80, 0x0 ;  /* 0x000000000000781c */ /* 0x000fe20003f0f070 */
[----:B------:R-:W-:Y:S01]  /*29490*/  UMOV UR6, 0x0 ;  /* 0x0000000000067882 */ /* 0x000fe20000000000 */
[----:B------:R-:W-:Y:S01]  /*294a0*/  R2UR UR10, R14 ;  /* 0x000000000e0a72ca */ /* 0x000fe200000e0000 */
[----:B------:R-:W-:-:S14]  /*294b0*/  UMOV UR7, 0x12f00000 ;  /* 0x12f0000000077882 */ /* 0x000fdc0000000000 */
.L_x_3170:
        /* <DEDUP_REMOVED lines=13> */
.L_x_3367:
[----:B------:R-:W-:Y:S05]  /*29590*/  BSYNC B2 ;  /* 0x0000000000027941 */ /* 0x000fea0003800000 */
.L_x_3171:
[----:B------:R-:W-:Y:S01]  /*295a0*/  BSSY B2, `(.L_x_3173) ;  /* 0x000000a000027945 */ /* 0x000fe20003800000 */
[----:B------:R-:W-:Y:S02]  /*295b0*/  IMAD.MOV.U32 R12, RZ, RZ, 0x0 ;  /* 0x00000000ff0c7424 */ /* 0x000fe400078e00ff */
[----:B0-----:R-:W-:Y:S01]  /*295c0*/  IMAD.MOV.U32 R13, RZ, RZ, 0x12f00000 ;  /* 0x12f00000ff0d7424 */ /* 0x001fe200078e00ff */
[----:B------:R-:W-:Y:S06]  /*295d0*/  @P1 BRA `(.L_x_3174) ;  /* 0x0000000000181947 */ /* 0x000fec0003800000 */
[----:B------:R-:W3:Y:S02]  /*295e0*/  LDL R2, [R1+0xc] ;  /* 0x00000c0001027983 */ /* 0x000ee40000100800 */
[----:B---3--:R-:W-:Y:S01]  /*295f0*/  LOP3.LUT P0, RZ, R2, 0x1, RZ, 0xc0, !PT ;  /* 0x0000000102ff7812 */ /* 0x008fe2000780c0ff */
[----:B------:R-:W-:-:S04]  /*29600*/  IMAD.MOV.U32 R2, RZ, RZ, 0xa000 ;  /* 0x0000a000ff027424 */ /* 0x000fc800078e00ff */
[----:B------:R0:W-:Y:S08]  /*29610*/  SYNCS.ARRIVE.TRANS64 RZ, [R6+URZ+0x388b0], R2 ;  /* 0x0388b00206ff79a7 */ /* 0x0001f0000800003f */
[----:B------:R-:W-:Y:S05]  /*29620*/  @!P0 BRA `(.L_x_3174) ;  /* 0x0000000000048947 */ /* 0x000fea0003800000 */
[----:B------:R-:W-:Y:S01]  /*29630*/  BPT.TRAP 0x1 ;  /* 0x000000040000795c */ /* 0x000fe20000300000 */
.L_x_3174:
[----:B------:R-:W-:Y:S05]  /*29640*/  BSYNC B2 ;  /* 0x0000000000027941 */ /* 0x000fea0003800000 */
.L_x_3173:
[----:B------:R-:W-:Y:S01]  /*29650*/  R2UR UR10, R11 ;  /* 0x000000000b0a72ca */ /* 0x000fe200000e0000 */
[----:B------:R-:W-:Y:S01]  /*29660*/  UIADD3 UR4, UP0, UR36, 0x670, URZ ;  /* 0x0000067024047890 */ /* 0x000fe2000ff1e03f */
[----:B------:R-:W-:Y:S01]  /*29670*/  R2UR UR6, R12 ;  /* 0x000000000c0672ca */ /* 0x000fe200000e0000 */
[----:B0-----:R-:W-:Y:S01]  /*29680*/  VIADD R2, R4, 0x400 ;  /* 0x0000040004027836 */ /* 0x001fe20000000000 */
[----:B------:R-:W-:Y:S01]  /*29690*/  R2UR UR7, R13 ;  /* 0x000000000d0772ca */ /* 0x000fe200000e0000 */
[----:B------:R-:W-:Y:S01]  /*296a0*/  UIADD3.X UR5, URZ, UR37, URZ, UP0, !UPT ;  /* 0x000000253f057290 */ /* 0x000fe200087fe43f */
[----:B------:R-:W-:Y:S02]  /*296b0*/  PLOP3.LUT P0, PT, PT, PT, PT, 0x80, 0x0 ;  /* 0x000000000000781c */ /* 0x000fe40003f0f070 */
[----:B-12---:R-:W-:-:S11]  /*296c0*/  IADD3 R6, R6, 0x388b0, RZ ;  /* 0x000388b006067810 */ /* 0x006fd60007ffe0ff */
.L_x_3175:
        /* <DEDUP_REMOVED lines=16> */
.L_x_3176:
        /* <DEDUP_REMOVED lines=15> */
.L_x_3177:
        /* <DEDUP_REMOVED lines=15> */
.L_x_3178:
        /* <DEDUP_REMOVED lines=10> */
.L_x_3162:
[----:B------:R-:W-:Y:S05]  /*29a50*/  BSYNC B1 ;  /* 0x0000000000017941 */ /* 0x000fea0003800000 */
.L_x_3161:
[----:B------:R-:W2:Y:S04]  /*29a60*/  LDL.LU R2, [R1+0x20] ;  /* 0x0000200001027983 */ /* 0x000ea80000300800 */
[----:B-1----:R-:W3:Y:S01]  /*29a70*/  LDL.LU R5, [R1+0x24] ;  /* 0x0000240001057983 */ /* 0x002ee20000300800 */
[----:B--2---:R-:W-:-:S05]  /*29a80*/  VIADD R2, R2, 0x1 ;  /* 0x0000000102027836 */ /* 0x004fca0000000000 */
[----:B------:R-:W-:-:S04]  /*29a90*/  ISETP.NE.AND P0, PT, R2, 0x2, PT ;  /* 0x000000020200780c */ /* 0x000fc80003f05270 */
[----:B------:R-:W-:Y:S02]  /*29aa0*/  SEL R3, RZ, 0x1, P0 ;  /* 0x00000001ff037807 */ /* 0x000fe40000000000 */
[----:B------:R-:W-:Y:S02]  /*29ab0*/  SEL R2, R2, RZ, P0 ;  /* 0x000000ff02027207 */ /* 0x000fe40000000000 */
[----:B---3--:R-:W-:Y:S02]  /*29ac0*/  LOP3.LUT R5, R5, R3, RZ, 0x3c, !PT ;  /* 0x0000000305057212 */ /* 0x008fe400078e3cff */
[C---:B------:R-:W-:Y:S01]  /*29ad0*/  ISETP.GT.AND P0, PT, R7.reuse, R9, PT ;  /* 0x000000090700720c */ /* 0x040fe20003f04270 */
[----:B------:R-:W-:Y:S02]  /*29ae0*/  VIADD R7, R7, 0xffffffff ;  /* 0xffffffff07077836 */ /* 0x000fe40000000000 */
[----:B------:R2:W-:Y:S04]  /*29af0*/  STL [R1+0x24], R5 ;  /* 0x0000240501007387 */ /* 0x0005e80000100800 */
[----:B------:R2:W-:Y:S06]  /*29b00*/  STL [R1+0x20], R2 ;  /* 0x0000200201007387 */ /* 0x0005ec0000100800 */
[----:B------:R-:W-:Y:S05]  /*29b10*/  @P0 BRA `(.L_x_3179) ;  /* 0xfffffff400140947 */ /* 0x000fea000383ffff */
.L_x_3137:
[----:B------:R-:W-:Y:S05]  /*29b20*/  BSYNC B0 ;  /* 0x0000000000007941 */ /* 0x000fea0003800000 */
.L_x_3136:
[----:B------:R-:W3:Y:S01]  /*29b30*/  LDC R0, c[0x0][0x448] ;  /* 0x00011200ff007b82 */ /* 0x000ee20000000800 */
[----:B------:R-:W-:Y:S05]  /*29b40*/  @!P5 WARPSYNC.ALL ;  /* 0x000000000000d948 */ /* 0x000fea0003800000 */
[----:B------:R-:W-:Y:S02]  /*29b50*/  BSSY B7, `(.L_x_3180) ;  /* 0x0000511000077945 */ /* 0x000fe40003800000 */
[----:B------:R-:W-:Y:S01]  /*29b60*/  @!P5 BAR.SYNC.DEFER_BLOCKING 0xc, 0x180 ;  /* 0x030600000000db1d */ /* 0x000fe20000010000 */
[----:B---3--:R-:W-:Y:S02]  /*29b70*/  ISETP.NE.AND P0, PT, R0, 0x1, PT ;  /* 0x000000010000780c */ /* 0x008fe40003f05270 */
[----:B------:R-:W-:-:S11]  /*29b80*/  LEA R0, R17, 0x7f, 0x7 ;  /* 0x0000007f11007811 */ /* 0x000fd600078e38ff */
[----:B--2---:R-:W2:Y:S08]  /*29b90*/  @P0 LDC R2, c[0x0][0x44c] ;  /* 0x00011300ff020b82 */ /* 0x004eb00000000800 */
[----:B-1----:R-:W1:Y:S01]  /*29ba0*/  @P0 LDC R3, c[0x0][0x450] ;  /* 0x00011400ff030b82 */ /* 0x002e620000000800 */
[----:B--2---:R-:W-:-:S05]  /*29bb0*/  @P0 IMAD.HI.U32 R2, R0, R2, RZ ;  /* 0x0000000200020227 */ /* 0x004fca00078e00ff */
[----:B-1----:R-:W-:-:S05]  /*29bc0*/  @P0 SHF.R.U32.HI R0, RZ, R3, R2 ;  /* 0x00000003ff000219 */ /* 0x002fca0000011602 */
[----:B------:R-:W-:-:S04]  /*29bd0*/  IMAD.IADD R0, R21, 0x1, R0 ;  /* 0x0000000115007824 */ /* 0x000fc800078e0200 */
[----:B------:R-:W-:-:S05]  /*29be0*/  IMAD.HI R0, R0, 0x66666667, RZ ;  /* 0x6666666700007827 */ /* 0x000fca00078e02ff */
[----:B------:R-:W-:-:S04]  /*29bf0*/  SHF.R.U32.HI R2, RZ, 0x1f, R0 ;  /* 0x0000001fff027819 */ /* 0x000fc80000011600 */
[----:B------:R-:W-:-:S04]  /*29c00*/  LEA.HI.SX32 R0, R0, R2, 0x1b ;  /* 0x0000000200007211 */ /* 0x000fc800078fdaff */
[----:B------:R-:W-:-:S04]  /*29c10*/  VIMNMX R4, R20, R0, PT ;  /* 0x0000000014047248 */ /* 0x000fc80003fe0100 */
[----:B------:R-:W-:Y:S01]  /*29c20*/  ISETP.GT.AND P0, PT, R4, RZ, PT ;  /* 0x000000ff0400720c */ /* 0x000fe20003f04270 */
[----:B------:R1:W-:-:S12]  /*29c30*/  STL [R1+0x38], R4 ;  /* 0x0000380401007387 */ /* 0x0003d80000100800 */
[----:B-1----:R-:W-:Y:S05]  /*29c40*/  @P0 BRA `(.L_x_3181) ;  /* 0x0000000000480947 */ /* 0x002fea0003800000 */
[----:B------:R-:W1:Y:S02]  /*29c50*/  S2R R4, SR_TID.X ;  /* 0x0000000000047919 */ /* 0x000e640000002100 */
[----:B-1----:R-:W-:-:S04]  /*29c60*/  LOP3.LUT R4, R4, 0x7f, RZ, 0xc0, !PT ;  /* 0x0000007f04047812 */ /* 0x002fc800078ec0ff */
[----:B------:R-:W-:-:S13]  /*29c70*/  ISETP.NE.AND P1, PT, R4, RZ, PT ;  /* 0x000000ff0400720c */ /* 0x000fda0003f25270 */
[----:B------:R-:W-:Y:S05]  /*29c80*/  @P1 BRA `(.L_x_3182) ;  /* 0x0000004c00f41947 */ /* 0x000fea0003800000 */
[----:B------:R-:W1:Y:S01]  /*29c90*/  S2R R3, SR_LANEID ;  /* 0x0000000000037919 */ /* 0x000e620000000000 */
[----:B------:R-:W-:Y:S01]  /*29ca0*/  VOTEU.ANY UR4, UPT, PT ;  /* 0x0000000000047886 */ /* 0x000fe200038e0100 */
[----:B------:R-:W2:Y:S01]  /*29cb0*/  LDC.64 R4, c[0x0][0xc60] ;  /* 0x00031800ff047b82 */ /* 0x000ea20000000a00 */
[----:B------:R-:W1:Y:S01]  /*29cc0*/  FLO.U32 R0, UR4 ;  /* 0x0000000400007d00 */ /* 0x000e6200080e0000 */
[----:B------:R-:W-:-:S07]  /*29cd0*/  ULDC.64 UR6, c[0x0][0x208] ;  /* 0x0000820000067ab9 */ /* 0x000fce0000000a00 */
[----:B------:R-:W2:Y:S01]  /*29ce0*/  POPC R2, UR4 ;  /* 0x0000000400027d09 */ /* 0x000ea20008000000 */
[----:B-1----:R-:W-:-:S13]  /*29cf0*/  ISETP.EQ.U32.AND P0, PT, R0, R3, PT ;  /* 0x000000030000720c */ /* 0x002fda0003f02070 */
[----:B--2---:R-:W2:Y:S01]  /*29d00*/  @P0 ATOMG.E.ADD.STRONG.GPU PT, R5, desc[UR6][R4.64], R2 ;  /* 0x00000002040509a8 */ /* 0x004ea200081ee1c6 */
[----:B------:R-:W1:Y:S02]  /*29d10*/  S2R R3, SR_LTMASK ;  /* 0x0000000000037919 */ /* 0x000e640000003900 */
[----:B-1----:R-:W-:-:S06]  /*29d20*/  LOP3.LUT R3, R3, UR4, RZ, 0xc0, !PT ;  /* 0x0000000403037c12 */ /* 0x002fcc000f8ec0ff */
[----:B------:R-:W1:Y:S01]  /*29d30*/  POPC R3, R3 ;  /* 0x0000000300037309 */ /* 0x000e620000000000 */
[----:B--2---:R-:W1:Y:S02]  /*29d40*/  SHFL.IDX PT, R0, R5, R0, 0x1f ;  /* 0x00001f0005007589 */ /* 0x004e6400000e0000 */
[----:B-1----:R-:W-:Y:S01]  /*29d50*/  IADD3 R16, R0, UR39, R3 ;  /* 0x0000002700107c10 */ /* 0x002fe2000fffe003 */
[----:B------:R-:W-:Y:S06]  /*29d60*/  BRA `(.L_x_3182) ;  /* 0x0000004c00bc7947 */ /* 0x000fec0003800000 */
.L_x_3181:
        /* <DEDUP_REMOVED lines=9> */
[----:B------:R-:W-:Y:S01]  /*29e00*/  MOV R4, UR6 ;  /* 0x0000000600047c02 */ /* 0x000fe20008000f00 */
[----:B------:R-:W-:Y:S01]  /*29e10*/  IMAD.U32 R5, RZ, RZ, UR7 ;  /* 0x00000007ff057e24 */ /* 0x000fe2000f8e00ff */
[----:B------:R-:W1:Y:S01]  /*29e20*/  LDC.64 R2, c[0x4][R2] ;  /* 0x0100000002027b82 */ /* 0x000e620000000a00 */
        /* <DEDUP_REMOVED lines=9> */
.L_x_3184:
[----:B------:R-:W-:Y:S05]  /*29ec0*/  BSYNC B6 ;  /* 0x0000000000067941 */ /* 0x000fea0003800000 */
.L_x_3183:
        /* <DEDUP_REMOVED lines=9> */
[----:B------:R1:W2:Y:S01]  /*29f60*/  LDC.64 R2, c[0x4][R0] ;  /* 0x0100000000027b82 */ /* 0x0002a20000000a00 */
[----:B------:R-:W-:Y:S01]  /*29f70*/  MOV R4, UR6 ;  /* 0x0000000600047c02 */ /* 0x000fe20008000f00 */
[----:B------:R-:W-:Y:S01]  /*29f80*/  IMAD.U32 R5, RZ, RZ, UR7 ;  /* 0x00000007ff057e24 */ /* 0x000fe2000f8e00ff */
[----:B------:R-:W-:Y:S01]  /*29f90*/  MOV R11, UR5 ;  /* 0x00000005000b7c02 */ /* 0x000fe20008000f00 */
[----:B------:R-:W-:Y:S02]  /*29fa0*/  IMAD.U32 R6, RZ, RZ, UR8 ;  /* 0x00000008ff067e24 */ /* 0x000fe4000f8e00ff */
[----:B------:R-:W-:-:S02]  /*29fb0*/  IMAD.U32 R7, RZ, RZ, UR9 ;  /* 0x00000009ff077e24 */ /* 0x000fc4000f8e00ff */
[----:B------:R-:W-:Y:S02]  /*29fc0*/  IMAD.U32 R10, RZ, RZ, UR4 ;  /* 0x00000004ff0a7e24 */ /* 0x000fe4000f8e00ff */
[----:B------:R-:W-:Y:S02]  /*29fd0*/  IMAD.MOV.U32 R8, RZ, RZ, 0x70 ;  /* 0x00000070ff087424 */ /* 0x000fe400078e00ff */
[----:B------:R-:W-:Y:S02]  /*29fe0*/  IMAD.MOV.U32 R12, RZ, RZ, 0x1 ;  /* 0x00000001ff0c7424 */ /* 0x000fe400078e00ff */
[----:B01----:R-:W-:-:S07]  /*29ff0*/  IMAD.MOV.U32 R13, RZ, RZ, RZ ;  /* 0x000000ffff0d7224 */ /* 0x003fce00078e00ff */
[----:B------:R-:W-:-:S07]  /*2a000*/  LEPC R20, `(.L_x_3187) ;  /* 0x000000001014794e */ /* 0x000fce0000000000 */
[----:B--2---:R-:W-:Y:S05]  /*2a010*/  CALL.ABS.NOINC R2 ;  /* 0x0000000002007343 */ /* 0x004fea0003c00000 */
.L_x_3187:
        /* <DEDUP_REMOVED lines=16> */
.L_x_3186:
[----:B------:R-:W-:Y:S05]  /*2a120*/  BSYNC B6 ;  /* 0x0000000000067941 */ /* 0x000fea0003800000 */
.L_x_3185:
[----:B------:R-:W2:Y:S01]  /*2a130*/  LDL.LU R2, [R1] ;  /* 0x0000000001027983 */ /* 0x000ea20000300800 */
[----:B------:R-:W-:-:S03]  /*2a140*/  ULDC.64 UR4, c[0x0][0x9f8] ;  /* 0x00027e0000047ab9 */ /* 0x000fc60000000a00 */
[----:B------:R-:W3:Y:S04]  /*2a150*/  LDL.LU R4, [R1+0x10] ;  /* 0x0000100001047983 */ /* 0x000ee80000300800 */
        /* <DEDUP_REMOVED lines=8> */
[----:B----4-:R1:W2:Y:S02]  /*2a1e0*/  @P0 LDG.E R7, desc[UR6][R2.64] ;  /* 0x0000000602070981 */ /* 0x0102a4000c1e1900 */
[----:B-1----:R-:W1:Y:S01]  /*2a1f0*/  LDC.64 R2, c[0x0][0x418] ;  /* 0x00010600ff027b82 */ /* 0x002e620000000a00 */
[----:B-----5:R-:W-:Y:S01]  /*2a200*/  VIADD R4, R0, 0xffffffff ;  /* 0xffffffff00047836 */ /* 0x020fe20000000000 */
[----:B--2---:R-:W-:Y:S01]  /*2a210*/  SHF.R.S32.HI R8, RZ, 0x1f, R7 ;  /* 0x0000001fff087819 */ /* 0x004fe20000011407 */
[----:B------:R2:W-:Y:S04]  /*2a220*/  @P0 STL [R1+0x14], R7 ;  /* 0x0000140701000387 */ /* 0x0005e80000100800 */
[----:B------:R2:W-:Y:S01]  /*2a230*/  STL [R1+0x28], R8 ;  /* 0x0000280801007387 */ /* 0x0005e20000100800 */
[----:B-1----:R-:W-:Y:S01]  /*2a240*/  LOP3.LUT P0, RZ, R2, UR4, RZ, 0xfc, !PT ;  /* 0x0000000402ff7c12 */ /* 0x002fe2000f80fcff */
[----:B------:R-:W-:-:S03]  /*2a250*/  UMOV UR4, 0xffffffff ;  /* 0xffffffff00047882 */ /* 0x000fc60000000000 */
[----:B------:R-:W-:-:S04]  /*2a260*/  LOP3.LUT P0, RZ, R3, UR5, RZ, 0xfc, P0 ;  /* 0x0000000503ff7c12 */ /* 0x000fc8000800fcff */
[----:B------:R-:W-:Y:S01]  /*2a270*/  SEL R0, R7, RZ, !P0 ;  /* 0x000000ff07007207 */ /* 0x000fe20004000000 */
[----:B--2---:R-:W-:Y:S08]  /*2a280*/  BRA.DIV UR4, `(.L_x_3188) ;  /* 0x0000006e04d07947 */ /* 0x004ff0000b800000 */
[----:B------:R-:W1:Y:S02]  /*2a290*/  S2R R5, SR_TID.X ;  /* 0x0000000000057919 */ /* 0x000e640000002100 */
[----:B-1----:R-:W-:-:S04]  /*2a2a0*/  SHF.R.U32.HI R5, RZ, 0x5, R5 ;  /* 0x00000005ff057819 */ /* 0x002fc80000011605 */
[----:B------:R-:W-:-:S05]  /*2a2b0*/  LOP3.LUT R5, R5, 0x3, RZ, 0xc0, !PT ;  /* 0x0000000305057812 */ /* 0x000fca00078ec0ff */
[----:B------:R1:W2:Y:S02]  /*2a2c0*/  SHFL.IDX PT, R14, R5, RZ, 0x1f ;  /* 0x00001fff050e7589 */ /* 0x0002a400000e0000 */
.L_x_3370:
[----:B-1----:R-:W3:Y:S01]  /*2a2d0*/  LDL.LU R5, [R1+0xc] ;  /* 0x00000c0001057983 */ /* 0x002ee20000300800 */
[----:B------:R-:W-:Y:S02]  /*2a2e0*/  PLOP3.LUT P1, PT, PT, PT, PT, 0x8, 0x0 ;  /* 0x000000000000781c */ /* 0x000fe40003f2e170 */
[----:B--2---:R-:W-:Y:S01]  /*2a2f0*/  ISETP.NE.AND P0, PT, R14, RZ, PT ;  /* 0x000000ff0e00720c */ /* 0x004fe20003f05270 */
[----:B------:R1:W-:Y:S04]  /*2a300*/  STL [R1], R0 ;  /* 0x0000000001007387 */ /* 0x0003e80000100800 */
[----:B------:R1:W-:Y:S01]  /*2a310*/  STL [R1+0x10], R4 ;  /* 0x0000100401007387 */ /* 0x0003e20000100800 */
[----:B---3--:R-:W-:-:S05]  /*2a320*/  LOP3.LUT R5, R5, 0xfffffffb, RZ, 0xc0, !PT ;  /* 0xfffffffb05057812 */ /* 0x008fca00078ec0ff */
[----:B------:R-:W-:-:S05]  /*2a330*/  @P1 LOP3.LUT R5, R5, 0x4, RZ, 0xfc, !PT ;  /* 0x0000000405051812 */ /* 0x000fca00078efcff */
[----:B------:R1:W-:Y:S01]  /*2a340*/  STL [R1+0xc], R5 ;  /* 0x00000c0501007387 */ /* 0x0003e20000100800 */
[----:B------:R-:W-:Y:S05]  /*2a350*/  @P0 BRA `(.L_x_3189) ;  /* 0x00000004005c0947 */ /* 0x000fea0003800000 */
[----:B------:R-:W-:-:S03]  /*2a360*/  UMOV UR4, 0xffffffff ;  /* 0xffffffff00047882 */ /* 0x000fc60000000000 */
[----:B------:R-:W-:Y:S05]  /*2a370*/  BRA.DIV UR4, `(.L_x_3190) ;  /* 0x0000006e04c87947 */ /* 0x000fea000b800000 */
[----:B------:R-:W-:-:S13]  /*2a380*/  ELECT P6, URZ, PT ;  /* 0x00000000003f782f */ /* 0x000fda00038c0000 */
.L_x_3373:
[----:B------:R-:W-:Y:S05]  /*2a390*/  @!P6 BRA `(.L_x_3189) ;  /* 0x00000004004ce947 */ /* 0x000fea0003800000 */
[----:B------:R-:W-:-:S04]  /*2a3a0*/  ISETP.NE.U32.AND P0, PT, R2, RZ, PT ;  /* 0x000000ff0200720c */ /* 0x000fc80003f05070 */
[----:B------:R-:W-:-:S13]  /*2a3b0*/  ISETP.NE.AND.EX P0, PT, R3, RZ, PT, P0 ;  /* 0x000000ff0300720c */ /* 0x000fda0003f05300 */
[----:B------:R-:W-:Y:S05]  /*2a3c0*/  @!P0 BRA `(.L_x_3191) ;  /* 0x0000000000588947 */ /* 0x000fea0003800000 */
[----:B------:R-:W2:Y:S01]  /*2a3d0*/  LDC R6, c[0x0][0x43c] ;  /* 0x00010f00ff067b82 */ /* 0x000ea20000000800 */
[----:B------:R-:W-:Y:S01]  /*2a3e0*/  IMAD.MOV.U32 R9, RZ, RZ, R4 ;  /* 0x000000ffff097224 */ /* 0x000fe200078e0004 */
[----:B------:R-:W-:Y:S01]  /*2a3f0*/  ULDC.64 UR4, c[0x0][0x428] ;  /* 0x00010a0000047ab9 */ /* 0x000fe20000000a00 */
[----:B------:R-:W-:-:S03]  /*2a400*/  ULDC.64 UR6, c[0x0][0x208] ;  /* 0x0000820000067ab9 */ /* 0x000fc60000000a00 */
        /* <DEDUP_REMOVED lines=16> */
[----:B------:R-:W3:Y:S04]  /*2a510*/  LDG.E R0, desc[UR6][R2.64] ;  /* 0x0000000602007981 */ /* 0x000ee8000c1e1900 */
[----:B---3--:R2:W-:Y:S02]  /*2a520*/  STL [R1], R0 ;  /* 0x0000000001007387 */ /* 0x0085e40000100800 */
.L_x_3191:
[----:B------:R-:W3:Y:S04]  /*2a530*/  LDL R7, [R1+0x4] ;  /* 0x0000040001077983 */ /* 0x000ee80000100800 */
[----:B-12---:R-:W3:Y:S04]  /*2a540*/  LDL R0, [R1+0x8] ;  /* 0x0000080001007983 */ /* 0x006ee80000100800 */
[----:B------:R-:W2:Y:S01]  /*2a550*/  LDL R2, [R1+0x18] ;  /* 0x0000180001027983 */ /* 0x000ea20000100800 */
[----:B---3--:R-:W-:Y:S01]  /*2a560*/  IMAD R0, R0, 0x8, R7 ;  /* 0x0000000800007824 */ /* 0x008fe200078e0207 */
[----:B--2---:R-:W-:-:S04]  /*2a570*/  SHF.L.U32 R2, R2, 0x1f, RZ ;  /* 0x0000001f02027819 */ /* 0x004fc800000006ff */
[----:B------:R-:W1:Y:S02]  /*2a580*/  SYNCS.PHASECHK.TRANS64.TRYWAIT P0, [R0+URZ+0x38840], R2 ;  /* 0x03884002000075a7 */ /* 0x000e64000800017f */
[----:B-1----:R-:W-:Y:S05]  /*2a590*/  @!P0 BRA `(.L_x_3192) ;  /* 0x0000006c00608947 */ /* 0x002fea0003800000 */
.L_x_3374:
[----:B------:R2:W5:Y:S01]  /*2a5a0*/  LDL R3, [R1+0xc] ;  /* 0x00000c0001037983 */ /* 0x0005620000100800 */
[----:B------:R-:W3:Y:S02]  /*2a5b0*/  S2R R4, SR_TID.X ;  /* 0x0000000000047919 */ /* 0x000ee40000002100 */
[----:B---3--:R-:W-:-:S04]  /*2a5c0*/  LOP3.LUT R4, R4, 0x7f, RZ, 0xc0, !PT ;  /* 0x0000007f04047812 */ /* 0x008fc800078ec0ff */
[----:B------:R-:W-:-:S13]  /*2a5d0*/  ISETP.NE.AND P0, PT, R4, RZ, PT ;  /* 0x000000ff0400720c */ /* 0x000fda0003f05270 */
[----:B--2---:R-:W-:Y:S05]  /*2a5e0*/  @P0 BRA `(.L_x_3193) ;  /* 0x0000000000140947 */ /* 0x004fea0003800000 */
[----:B-----5:R-:W-:Y:S02]  /*2a5f0*/  LOP3.LUT P1, RZ, R3, 0x1, RZ, 0xc0, !PT ;  /* 0x0000000103ff7812 */ /* 0x020fe4000782c0ff */
[----:B-1----:R-:W-:-:S04]  /*2a600*/  MOV R2, 0xa000 ;  /* 0x0000a00000027802 */ /* 0x002fc80000000f00 */
[----:B------:R2:W-:Y:S07]  /*2a610*/  SYNCS.ARRIVE.TRANS64 RZ, [R0+URZ+0x38830], R2 ;  /* 0x0388300200ff79a7 */ /* 0x0005ee000800003f */
[----:B------:R-:W-:Y:S05]  /*2a620*/  @!P1 BRA `(.L_x_3193) ;  /* 0x0000000000049947 */ /* 0x000fea0003800000 */
[----:B------:R-:W-:Y:S01]  /*2a630*/  BPT.TRAP 0x1 ;  /* 0x000000040000795c */ /* 0x000fe20000300000 */
.L_x_3193:
[----:B------:R-:W3:Y:S04]  /*2a640*/  LDL R7, [R1+0x4] ;  /* 0x0000040001077983 */ /* 0x000ee80000100800 */
[----:B------:R-:W3:Y:S04]  /*2a650*/  LDL R6, [R1+0x8] ;  /* 0x0000080001067983 */ /* 0x000ee80000100800 */
[----:B------:R-:W4:Y:S04]  /*2a660*/  LDL R5, [R1+0x10] ;  /* 0x0000100001057983 */ /* 0x000f280000100800 */
[----:B------:R-:W4:Y:S04]  /*2a670*/  LDL R4, [R1+0x1c] ;  /* 0x00001c0001047983 */ /* 0x000f280000100800 */
[----:B-12---:R-:W2:Y:S01]  /*2a680*/  LDL R2, [R1] ;  /* 0x0000000001027983 */ /* 0x006ea20000100800 */
        /* <DEDUP_REMOVED lines=12> */
[----:B---3--:R-:W-:Y:S01]  /*2a750*/  IMAD R0, R6, 0xa000, R7 ;  /* 0x0000a00006007824 */ /* 0x008fe200078e0207 */
[----:B----4-:R-:W-:-:S04]  /*2a760*/  R2UR UR11, R5 ;  /* 0x00000000050b72ca */ /* 0x010fc800000e0000 */
[----:B------:R-:W-:Y:S02]  /*2a770*/  R2UR UR14, R0 ;  /* 0x00000000000e72ca */ /* 0x000fe400000e0000 */
[----:B------:R-:W-:Y:S02]  /*2a780*/  R2UR UR5, R4 ;  /* 0x00000000040572ca */ /* 0x000fe400000e0000 */
[----:B--2---:R-:W-:-:S09]  /*2a790*/  R2UR UR13, R2 ;  /* 0x00000000020d72ca */ /* 0x004fd200000e0000 */
[----:B------:R-:W-:Y:S02]  /*2a7a0*/  UIADD3 UR8, UR14, 0x24400, URZ ;  /* 0x000244000e087890 */ /* 0x000fe4000fffe03f */
[----:B------:R-:W-:Y:S02]  /*2a7b0*/  UIMAD UR11, UR11, 0x50, UR5 ;  /* 0x000000500b0b78a4 */ /* 0x000fe4000f8e0205 */
[----:B------:R-:W-:Y:S02]  /*2a7c0*/  UIADD3.X UR5, URZ, UR37, URZ, UP0, !UPT ;  /* 0x000000253f057290 */ /* 0x000fe400087fe43f */
[----:B------:R-:W-:Y:S02]  /*2a7d0*/  UIADD3 UR15, UR14, 0x26c00, URZ ;  /* 0x00026c000e0f7890 */ /* 0x000fe4000fffe03f */
[----:B------:R-:W-:Y:S02]  /*2a7e0*/  UIADD3 UR16, UR14, 0x29400, URZ ;  /* 0x000294000e107890 */ /* 0x000fe4000fffe03f */
[----:B------:R-:W-:-:S03]  /*2a7f0*/  UIADD3 UR14, UR14, 0x2bc00, URZ ;  /* 0x0002bc000e0e7890 */ /* 0x000fc6000fffe03f */
[----:B------:R2:W-:Y:S02]  /*2a800*/  UTMALDG.4D [UR8], [UR4], desc[UR6] ;  /* 0x00000608040075b4 */ /* 0x0005e40008019000 */
[----:B--2---:R-:W-:Y:S01]  /*2a810*/  UMOV UR8, UR15 ;  /* 0x0000000f00087c82 */ /* 0x004fe20008000000 */
[----:B------:R-:W-:Y:S01]  /*2a820*/  UMOV UR10, UR17 ;  /* 0x00000011000a7c82 */ /* 0x000fe20008000000 */
[----:B------:R-:W-:Y:S01]  /*2a830*/  UMOV UR15, 0x80 ;  /* 0x00000080000f7882 */ /* 0x000fe20000000000 */
        /* <DEDUP_REMOVED lines=8> */
[----:B-1----:R-:W-:Y:S01]  /*2a8c0*/  NOP ;  /* 0x0000000000007918 */ /* 0x002fe20000000000 */
.L_x_3189:
[----:B------:R-:W2:Y:S04]  /*2a8d0*/  LDL R2, [R1+0x4] ;  /* 0x0000040001027983 */ /* 0x000ea80000100800 */
[----:B------:R-:W3:Y:S04]  /*2a8e0*/  LDL.LU R3, [R1+0x3c] ;  /* 0x00003c0001037983 */ /* 0x000ee80000300800 */
[----:B-1----:R-:W4:Y:S04]  /*2a8f0*/  LDL.LU R5, [R1+0x34] ;  /* 0x0000340001057983 */ /* 0x002f280000300800 */
[----:B------:R-:W5:Y:S01]  /*2a900*/  LDL.LU R4, [R1+0x44] ;  /* 0x0000440001047983 */ /* 0x000f620000300800 */
[----:B------:R-:W-:Y:S05]  /*2a910*/  WARPSYNC.ALL ;  /* 0x0000000000007948 */ /* 0x000fea0003800000 */
[----:B------:R-:W-:Y:S01]  /*2a920*/  ULDC.64 UR4, c[0x0][0x298] ;  /* 0x0000a60000047ab9 */ /* 0x000fe20000000a00 */
[----:B------:R-:W-:Y:S01]  /*2a930*/  ULDC.64 UR6, c[0x0][0xa00] ;  /* 0x0002800000067ab9 */ /* 0x000fe20000000a00 */
[----:B------:R-:W-:Y:S01]  /*2a940*/  BSSY B6, `(.L_x_3194) ;  /* 0x0000024000067945 */ /* 0x000fe20003800000 */
[----:B------:R-:W-:Y:S01]  /*2a950*/  BAR.SYNC.DEFER_BLOCKING 0x8, 0x180 ;  /* 0x0206000000007b1d */ /* 0x000fe20000010000 */
[----:B------:R-:W-:-:S04]  /*2a960*/  ISETP.NE.U32.AND P0, PT, RZ, UR6, PT ;  /* 0x00000006ff007c0c */ /* 0x000fc8000bf05070 */
[----:B------:R-:W-:Y:S01]  /*2a970*/  ISETP.NE.AND.EX P0, PT, RZ, UR7, PT, P0 ;  /* 0x00000007ff007c0c */ /* 0x000fe2000bf05300 */
[----:B--2---:R-:W-:Y:S01]  /*2a980*/  VIADD R2, R2, 0x14400 ;  /* 0x0001440002027836 */ /* 0x004fe20000000000 */
[----:B---3--:R-:W-:-:S04]  /*2a990*/  SHF.R.S32.HI R0, RZ, 0x1f, R3 ;  /* 0x0000001fff007819 */ /* 0x008fc80000011403 */
        /* <DEDUP_REMOVED lines=9> */
[----:B-1----:R-:W-:Y:S01]  /*2aa30*/  IMAD.IADD R2, R3, 0x1, R0 ;  /* 0x0000000103027824 */ /* 0x002fe200078e0200 */
        /* <DEDUP_REMOVED lines=8> */
[----:B------:R-:W-:Y:S01]  /*2aac0*/  IMAD.U32 R4, RZ, RZ, UR4 ;  /* 0x00000004ff047e24 */ /* 0x000fe2000f8e00ff */
[----:B------:R-:W-:Y:S01]  /*2aad0*/  MOV R6, UR6 ;  /* 0x0000000600067c02 */ /* 0x000fe20008000f00 */
[----:B------:R-:W1:Y:S01]  /*2aae0*/  LDC.64 R2, c[0x4][R2] ;  /* 0x0100000002027b82 */ /* 0x000e620000000a00 */
        /* <DEDUP_REMOVED lines=8> */
[----:B-1----:R-:W-:Y:S05]  /*2ab70*/  CALL.ABS.NOINC R2 ;  /* 0x0000000002007343 */ /* 0x002fea0003c00000 */
.L_x_3195:
[----:B------:R-:W-:Y:S05]  /*2ab80*/  BSYNC B6 ;  /* 0x0000000000067941 */ /* 0x000fea0003800000 */
.L_x_3194:
[----:B------:R-:W3:Y:S01]  /*2ab90*/  LDL.LU R6, [R1+0x3c] ;  /* 0x00003c0001067983 */ /* 0x000ee20000300800 */
[----:B------:R-:W-:Y:S01]  /*2aba0*/  ULDC.64 UR4, c[0x0][0x2d8] ;  /* 0x0000b60000047ab9 */ /* 0x000fe20000000a00 */
[----:B------:R-:W1:Y:S02]  /*2abb0*/  LDC R7, c[0x0][0x448] ;  /* 0x00011200ff077b82 */ /* 0x000e640000000800 */
[----:B--2---:R-:W3:Y:S04]  /*2abc0*/  LDL.LU.64 R2, [R1+0x48] ;  /* 0x0000480001027983 */ /* 0x004ee80000300a00 */
[----:B------:R-:W2:Y:S04]  /*2abd0*/  LDL.LU R0, [R1+0x44] ;  /* 0x0000440001007983 */ /* 0x000ea80000300800 */
[----:B------:R-:W4:Y:S04]  /*2abe0*/  LDL.LU R4, [R1+0x54] ;  /* 0x0000540001047983 */ /* 0x000f280000300800 */
[----:B------:R-:W5:Y:S01]  /*2abf0*/  LDL.LU R5, [R1+0x34] ;  /* 0x0000340001057983 */ /* 0x000f620000300800 */
[----:B------:R-:W0:Y:S01]  /*2ac00*/  S2R R9, SR_TID.X ;  /* 0x0000000000097919 */ /* 0x000e220000002100 */
[----:B------:R-:W0:Y:S01]  /*2ac10*/  S2R R8, SR_TID.X ;  /* 0x0000000000087919 */ /* 0x000e220000002100 */
[----:B-1----:R-:W-:Y:S01]  /*2ac20*/  ISETP.NE.AND P0, PT, R7, 0x1, PT ;  /* 0x000000010700780c */ /* 0x002fe20003f05270 */
[----:B------:R-:W1:Y:S01]  /*2ac30*/  S2R R10, SR_TID.X ;  /* 0x00000000000a7919 */ /* 0x000e620000002100 */
[----:B0-----:R-:W-:-:S02]  /*2ac40*/  IMAD.SHL.U32 R9, R9, 0x8, RZ ;  /* 0x0000000809097824 */ /* 0x001fc400078e00ff */
[----:B------:R-:W-:-:S03]  /*2ac50*/  IMAD.SHL.U32 R8, R8, 0x8, RZ ;  /* 0x0000000808087824 */ /* 0x000fc600078e00ff */
[----:B------:R-:W-:Y:S02]  /*2ac60*/  LOP3.LUT R9, R9, 0x38, RZ, 0xc0, !PT ;  /* 0x0000003809097812 */ /* 0x000fe400078ec0ff */
[----:B-1----:R-:W-:Y:S02]  /*2ac70*/  LOP3.LUT R10, R10, 0x7f, RZ, 0xc0, !PT ;  /* 0x0000007f0a0a7812 */ /* 0x002fe400078ec0ff */
[C---:B------:R-:W-:Y:S02]  /*2ac80*/  LOP3.LUT R12, R9.reuse, 0x40, RZ, 0xfc, !PT ;  /* 0x00000040090c7812 */ /* 0x040fe400078efcff */
[C---:B------:R-:W-:Y:S02]  /*2ac90*/  LOP3.LUT R11, R9.reuse, 0x80, RZ, 0xfc, !PT ;  /* 0x00000080090b7812 */ /* 0x040fe400078efcff */
[----:B------:R-:W-:Y:S02]  /*2aca0*/  LOP3.LUT R8, R8, 0x38, RZ, 0xc0, !PT ;  /* 0x0000003808087812 */ /* 0x000fe400078ec0ff */
[----:B------:R-:W-:-:S02]  /*2acb0*/  LOP3.LUT R9, R9, 0xc0, RZ, 0xfc, !PT ;  /* 0x000000c009097812 */ /* 0x000fc400078efcff */
[----:B------:R-:W-:Y:S01]  /*2acc0*/  SHF.R.U32.HI R10, RZ, 0x3, R10 ;  /* 0x00000003ff0a7819 */ /* 0x000fe2000001160a */
[----:B---3--:R-:W-:Y:S02]  /*2acd0*/  IMAD.MOV.U32 R3, RZ, RZ, R6 ;  /* 0x000000ffff037224 */ /* 0x008fe400078e0006 */
[----:B------:R-:W0:Y:S01]  /*2ace0*/  @P0 LDC R6, c[0x0][0x450] ;  /* 0x00011400ff060b82 */ /* 0x000e220000000800 */
[----:B--2---:R-:W-:Y:S02]  /*2acf0*/  IMAD R0, R0, UR4, RZ ;  /* 0x0000000400007c24 */ /* 0x004fe4000f8e02ff */
[----:B------:R-:W-:-:S04]  /*2ad00*/  IMAD.WIDE.U32 R2, R18, UR4, R2 ;  /* 0x0000000412027c25 */ /* 0x000fc8000f8e0002 */
[----:B------:R-:W-:Y:S01]  /*2ad10*/  IMAD R0, R18, UR5, R0 ;  /* 0x0000000512007c24 */ /* 0x000fe2000f8e0200 */
[----:B------:R-:W-:-:S03]  /*2ad20*/  ULDC.64 UR4, c[0x0][0x2e0] ;  /* 0x0000b80000047ab9 */ /* 0x000fc60000000a00 */
[----:B------:R-:W-:Y:S02]  /*2ad30*/  IMAD.IADD R3, R3, 0x1, R0 ;  /* 0x0000000103037824 */ /* 0x000fe400078e0200 */
[----:B----4-:R-:W-:Y:S02]  /*2ad40*/  IMAD R0, R4, UR4, RZ ;  /* 0x0000000404007c24 */ /* 0x010fe4000f8e02ff */
[----:B------:R-:W1:Y:S01]  /*2ad50*/  S2R R4, SR_TID.X ;  /* 0x0000000000047919 */ /* 0x000e620000002100 */
[----:B-----5:R-:W-:-:S04]  /*2ad60*/  IMAD.WIDE.U32 R2, R5, UR4, R2 ;  /* 0x0000000405027c25 */ /* 0x020fc8000f8e0002 */
[----:B------:R-:W-:Y:S01]  /*2ad70*/  IMAD R0, R5, UR5, R0 ;  /* 0x0000000505007c24 */ /* 0x000fe2000f8e0200 */
[----:B------:R-:W-:-:S03]  /*2ad80*/  ULDC.64 UR4, c[0x0][0x2d0] ;  /* 0x0000b40000047ab9 */ /* 0x000fc60000000a00 */
[----:B------:R-:W-:Y:S01]  /*2ad90*/  IMAD.IADD R3, R3, 0x1, R0 ;  /* 0x0000000103037824 */ /* 0x000fe200078e0200 */
[----:B-1----:R-:W-:-:S04]  /*2ada0*/  LOP3.LUT R4, R4, 0x7f, RZ, 0xc0, !PT ;  /* 0x0000007f04047812 */ /* 0x002fc800078ec0ff */
[----:B------:R-:W-:Y:S02]  /*2adb0*/  SHF.R.U32.HI R5, RZ, 0x3, R4 ;  /* 0x00000003ff057819 */ /* 0x000fe40000011604 */
[----:B------:R-:W1:Y:S02]  /*2adc0*/  S2R R4, SR_TID.X ;  /* 0x0000000000047919 */ /* 0x000e640000002100 */
[----:B-1----:R-:W-:-:S04]  /*2add0*/  SHF.L.U32 R4, R4, 0x4, RZ ;  /* 0x0000000404047819 */ /* 0x002fc800000006ff */
[----:B------:R-:W-:Y:S02]  /*2ade0*/  LOP3.LUT R4, R5, 0x70, R4, 0xf8, !PT ;  /* 0x0000007005047812 */ /* 0x000fe400078ef804 */
[----:B------:R-:W1:Y:S03]  /*2adf0*/  @P0 LDC R5, c[0x0][0x44c] ;  /* 0x00011300ff050b82 */ /* 0x000e660000000800 */
[----:B------:R-:W-:-:S04]  /*2ae00*/  IMAD R4, R17, 0x80, R4 ;  /* 0x0000008011047824 */ /* 0x000fc800078e0204 */
        /* <DEDUP_REMOVED lines=15> */
[----:B------:R-:W-:-:S04]  /*2af00*/  ULDC.64 UR4, c[0x0][0x280] ;  /* 0x0000a00000047ab9 */ /* 0x000fc80000000a00 */
[----:B------:R-:W-:Y:S02]  /*2af10*/  IADD3 R4, R3, R4, RZ ;  /* 0x0000000403047210 */ /* 0x000fe40007ffe0ff */
        /* <DEDUP_REMOVED lines=30> */
[----:B0-----:R-:W-:-:S05]  /*2b100*/  @!P2 LEA R5, P5, R8, R4, 0x1 ;  /* 0x000000040805a211 */ /* 0x001fca00078a08ff */
[----:B------:R-:W-:Y:S02]  /*2b110*/  @!P2 IMAD.X R4, RZ, RZ, R6, P5 ;  /* 0x000000ffff04a224 */ /* 0x000fe400028e0606 */
[----:B------:R-:W-:Y:S03]  /*2b120*/  SHFL.IDX PT, R6, R2, 0x2, 0x181f ;  /* 0x00581f0002067f89 */ /* 0x000fe600000e0000 */
        /* <DEDUP_REMOVED lines=8> */
[----:B------:R-:W-:-:S05]  /*2b1b0*/  VIADD R5, R17, 0x20 ;  /* 0x0000002011057836 */ /* 0x000fca0000000000 */
        /* <DEDUP_REMOVED lines=14> */
[----:B0-----:R-:W-:-:S04]  /*2b2a0*/  @!P2 LEA R5, P5, R8, R4, 0x1 ;  /* 0x000000040805a211 */ /* 0x001fc800078a08ff */
[----:B------:R-:W-:Y:S02]  /*2b2b0*/  @!P2 IADD3.X R4, RZ, R6, RZ, P5, !PT ;  /* 0x00000006ff04a210 */ /* 0x000fe40002ffe4ff */
[----:B------:R-:W-:Y:S02]  /*2b2c0*/  SHFL.IDX PT, R6, R2, 0x4, 0x181f ;  /* 0x00981f0002067f89 */ /* 0x000fe400000e0000 */
        /* <DEDUP_REMOVED lines=34> */
[----:B------:R-:W-:-:S03]  /*2b4f0*/  IADD3 R5, R17, 0x60, RZ ;  /* 0x0000006011057810 */ /* 0x000fc60007ffe0ff */
[----:B------:R-:W1:Y:S01]  /*2b500*/  SHFL.IDX PT, R3, R3, 0x7, 0x181f ;  /* 0x00f81f0003037f89 */ /* 0x000e6200000e0000 */
        /* <DEDUP_REMOVED lines=11> */
.L_x_3391:
[----:B------:R-:W-:Y:S01]  /*2b5c0*/  VIADD R17, R17, 0x70 ;  /* 0x0000007011117836 */ /* 0x000fe20000000000 */
[----:B------:R-:W-:Y:S04]  /*2b5d0*/  BSSY B0, `(.L_x_3197) ;  /* 0x000000e000007945 */ /* 0x000fe80003800000 */
[----:B------:R-:W-:-:S13]  /*2b5e0*/  ISETP.GE.AND P2, PT, R17, R0, PT ;  /* 0x000000001100720c */ /* 0x000fda0003f46270 */
[----:B------:R-:W-:Y:S05]  /*2b5f0*/  @P2 BRA `(.L_x_3198) ;  /* 0x00000000002c2947 */ /* 0x000fea0003800000 */
[----:B0-----:R-:W2:Y:S01]  /*2b600*/  LDL R4, [R1+0x2c] ;  /* 0x00002c0001047983 */ /* 0x001ea20000100800 */
[----:B------:R-:W-:Y:S01]  /*2b610*/  LEA R2, P2, R8, R3, 0x1 ;  /* 0x0000000308027211 */ /* 0x000fe200078408ff */
[----:B------:R-:W-:-:S04]  /*2b620*/  ULDC.64 UR4, c[0x0][0x208] ;  /* 0x0000820000047ab9 */ /* 0x000fc80000000a00 */
[----:B------:R-:W-:-:S05]  /*2b630*/  IMAD.X R3, RZ, RZ, R6, P2 ;  /* 0x000000ffff037224 */ /* 0x000fca00010e0606 */
[----:B------:R-:W-:Y:S01]  /*2b640*/  @!PT LDS RZ, [RZ] ;  /* 0x00000000fffff984 */ /* 0x000fe20000000800 */
[----:B------:R-:W-:Y:S01]  /*2b650*/  @!PT LDS RZ, [RZ] ;  /* 0x00000000fffff984 */ /* 0x000fe20000000800 */
[----:B------:R-:W-:Y:S01]  /*2b660*/  @!PT LDS RZ, [RZ] ;  /* 0x00000000fffff984 */ /* 0x000fe20000000800 */
[----:B--2---:R1:W-:Y:S04]  /*2b670*/  LDGSTS.E.BYPASS.LTC128B.128 [R4+0x17c00], desc[UR4][R2.64], !P4 ;  /* 0x17c0000002047fae */ /* 0x0043e8000e101d44 */
[----:B------:R1:W-:Y:S04]  /*2b680*/  LDGSTS.E.BYPASS.LTC128B.128 [R4+0x1bc00], desc[UR4][R2.64+0x80], !P3 ;  /* 0x1bc0008002047fae */ /* 0x0003e8000d901d44 */
[----:B------:R1:W-:Y:S04]  /*2b690*/  LDGSTS.E.BYPASS.LTC128B.128 [R4+0x1fc00], desc[UR4][R2.64+0x100], !P0 ;  /* 0x1fc0010002047fae */ /* 0x0003e8000c101d44 */
[----:B------:R1:W-:Y:S02]  /*2b6a0*/  LDGSTS.E.BYPASS.LTC128B.128 [R4+0x23c00], desc[UR4][R2.64+0x180], !P1 ;  /* 0x23c0018002047fae */ /* 0x0003e4000c901d44 */
.L_x_3198:
[----:B------:R-:W-:Y:S05]  /*2b6b0*/  BSYNC B0 ;  /* 0x0000000000007941 */ /* 0x000fea0003800000 */
.L_x_3197:
[----:B------:R2:W5:Y:S01]  /*2b6c0*/  LDL R8, [R1+0x4] ;  /* 0x0000040001087983 */ /* 0x0005620000100800 */
[----:B------:R-:W-:Y:S01]  /*2b6d0*/  PLOP3.LUT P0, PT, PT, PT, PT, 0x80, 0x0 ;  /* 0x000000000000781c */ /* 0x000fe20003f0f070 */
[----:B------:R-:W-:-:S12]  /*2b6e0*/  NOP ;  /* 0x0000000000007918 */ /* 0x000fd80000000000 */
.L_x_3199:
[----:B01----:R-:W3:Y:S01]  /*2b6f0*/  LDL R2, [R1+0x4] ;  /* 0x0000040001027983 */ /* 0x003ee20000100800 */
[----:B------:R-:W-:Y:S02]  /*2b700*/  PLOP3.LUT P1, PT, P1, P0, PT, 0xa2, 0x0 ;  /* 0x000000000000781c */ /* 0x000fe40000f21472 */
[----:B---3--:R-:W-:-:S08]  /*2b710*/  @P0 R2UR P1, UR4, R2 ;  /* 0x00000000020402ca */ /* 0x008fd00000020000 */
[----:B------:R-:W-:-:S05]  /*2b720*/  @P0 PLOP3.LUT P0, PT, P1, PT, PT, 0x80, 0x0 ;  /* 0x000000000000081c */ /* 0x000fca0000f0f070 */
[----:B------:R-:W-:Y:S01]  /*2b730*/  @!P1 SYNCS.ARRIVE.TRANS64.RED.A0T1 RZ, [UR4+0x38800], RZ ;  /* 0x038800ffffff99a7 */ /* 0x000fe20008200404 */
[----:B------:R-:W-:Y:S07]  /*2b740*/  @!P1 ARRIVES.LDGSTSBAR.64.TRANSCNT [UR4+0x38800] ;  /* 0x03880000ff0099b0 */ /* 0x000fee0008000a84 */
[----:B------:R-:W-:Y:S05]  /*2b750*/  @P0 BRA.U.ANY `(.L_x_3199) ;  /* 0xfffffffd00e40947 */ /* 0x000fea000393ffff */
[----:B------:R-:W3:Y:S02]  /*2b760*/  LDL.LU R3, [R1+0x50] ;  /* 0x0000500001037983 */ /* 0x000ee40000300800 */
[----:B---3--:R-:W-:-:S05]  /*2b770*/  VIADD R3, R3, 0x1 ;  /* 0x0000000103037836 */ /* 0x008fca0000000000 */
        /* <DEDUP_REMOVED lines=8> */
[----:B------:R-:W1:Y:S03]  /*2b800*/  SYNCS.PHASECHK.TRANS64.TRYWAIT P0, [R2+URZ+0x38820], R0 ;  /* 0x03882000020075a7 */ /* 0x000e66000800017f */
[----:B01----:R-:W-:Y:S05]  /*2b810*/  @!P0 BRA `(.L_x_3201) ;  /* 0x0000006400f08947 */ /* 0x003fea0003800000 */
.L_x_3392:
[----:B------:R-:W-:Y:S05]  /*2b820*/  BSYNC B0 ;  /* 0x0000000000007941 */ /* 0x000fea0003800000 */
.L_x_3200:
[----:B0-----:R-:W3:Y:S01]  /*2b830*/  LDL R2, [R1+0x38] ;  /* 0x0000380001027983 */ /* 0x001ee20000100800 */
[----:B------:R-:W-:Y:S01]  /*2b840*/  BSSY B0, `(.L_x_3202) ;  /* 0x00002be000007945 */ /* 0x000fe20003800000 */
[----:B---3--:R-:W-:-:S13]  /*2b850*/  ISETP.GE.AND P0, PT, R2, 0x2, PT ;  /* 0x000000020200780c */ /* 0x008fda0003f06270 */
[----:B------:R-:W-:Y:S05]  /*2b860*/  @!P0 BRA `(.L_x_3203) ;  /* 0x0000002800ec8947 */ /* 0x000fea0003800000 */
[C---:B------:R-:W-:Y:S01]  /*2b870*/  LOP3.LUT R0, R2.reuse, 0x1, RZ, 0xc0, !PT ;  /* 0x0000000102007812 */ /* 0x040fe200078ec0ff */
[----:B------:R-:W-:Y:S01]  /*2b880*/  VIADD R2, R2, 0xfffffffe ;  /* 0xfffffffe02027836 */ /* 0x000fe20000000000 */
[----:B------:R-:W-:Y:S02]  /*2b890*/  BSSY B2, `(.L_x_3204) ;  /* 0x00000ed000027945 */ /* 0x000fe40003800000 */
[----:B------:R-:W-:Y:S01]  /*2b8a0*/  ISETP.NE.U32.AND P0, PT, R0, 0x1, PT ;  /* 0x000000010000780c */ /* 0x000fe20003f05070 */
[----:B------:R-:W-:-:S12]  /*2b8b0*/  IMAD.MOV.U32 R0, RZ, RZ, R2 ;  /* 0x000000ffff007224 */ /* 0x000fd800078e0002 */
[----:B------:R-:W-:Y:S05]  /*2b8c0*/  @!P0 BRA `(.L_x_3205) ;  /* 0x0000000c00a48947 */ /* 0x000fea0003800000 */
[----:B------:R-:W3:Y:S04]  /*2b8d0*/  LDL R5, [R1+0xc] ;  /* 0x00000c0001057983 */ /* 0x000ee80000100800 */
[----:B------:R-:W4:Y:S04]  /*2b8e0*/  LDL R4, [R1+0x8] ;  /* 0x0000080001047983 */ /* 0x000f280000100800 */
[----:B------:R-:W2:Y:S01]  /*2b8f0*/  LDL R3, [R1+0x18] ;  /* 0x0000180001037983 */ /* 0x000ea20000100800 */
[----:B------:R-:W-:Y:S01]  /*2b900*/  BSSY B1, `(.L_x_3206) ;  /* 0x00000e1000017945 */ /* 0x000fe20003800000 */
[----:B---3--:R-:W-:Y:S01]  /*2b910*/  LOP3.LUT P1, RZ, R5, 0x4, RZ, 0xc0, !PT ;  /* 0x0000000405ff7812 */ /* 0x008fe2000782c0ff */
[----:B----45:R-:W-:-:S05]  /*2b920*/  VIADD R8, R4, 0x1 ;  /* 0x0000000104087836 */ /* 0x030fca0000000000 */
[----:B------:R-:W-:-:S04]  /*2b930*/  ISETP.NE.AND P0, PT, R8, 0x2, PT ;  /* 0x000000020800780c */ /* 0x000fc80003f05270 */
[----:B------:R-:W-:Y:S02]  /*2b940*/  SEL R9, RZ, 0x1, P0 ;  /* 0x00000001ff097807 */ /* 0x000fe40000000000 */
[----:B------:R-:W-:Y:S02]  /*2b950*/  SEL R8, R8, RZ, P0 ;  /* 0x000000ff08087207 */ /* 0x000fe40000000000 */
[----:B--2---:R-:W-:Y:S01]  /*2b960*/  LOP3.LUT R9, R3, R9, RZ, 0x3c, !PT ;  /* 0x0000000903097212 */ /* 0x004fe200078e3cff */
[----:B------:R-:W-:Y:S06]  /*2b970*/  @!P1 BRA `(.L_x_3207) ;  /* 0x0000000c00649947 */ /* 0x000fec0003800000 */
[----:B------:R0:W5:Y:S01]  /*2b980*/  LDL R4, [R1] ;  /* 0x0000000001047983 */ /* 0x0001620000100800 */
[----:B------:R-:W-:Y:S01]  /*2b990*/  ULDC.64 UR4, c[0x0][0x418] ;  /* 0x0001060000047ab9 */ /* 0x000fe20000000a00 */
[----:B------:R-:W-:Y:S01]  /*2b9a0*/  IMAD.MOV.U32 R7, RZ, RZ, R2 ;  /* 0x000000ffff077224 */ /* 0x000fe200078e0002 */
[----:B------:R-:W-:-:S04]  /*2b9b0*/  ISETP.NE.U32.AND P0, PT, RZ, UR4, PT ;  /* 0x00000004ff007c0c */ /* 0x000fc8000bf05070 */
[----:B------:R-:W-:-:S13]  /*2b9c0*/  ISETP.NE.AND.EX P0, PT, RZ, UR5, PT, P0 ;  /* 0x00000005ff007c0c */ /* 0x000fda000bf05300 */
[----:B0-----:R-:W-:Y:S05]  /*2b9d0*/  @!P0 BRA `(.L_x_3208) ;  /* 0x0000000000548947 */ /* 0x001fea0003800000 */
[----:B------:R-:W2:Y:S01]  /*2b9e0*/  LDL R10, [R1+0x28] ;  /* 0x00002800010a7983 */ /* 0x000ea20000100800 */
[----:B------:R-:W0:Y:S03]  /*2b9f0*/  LDC R3, c[0x0][0x43c] ;  /* 0x00010f00ff037b82 */ /* 0x000e260000000800 */
[----:B------:R-:W3:Y:S01]  /*2ba00*/  LDL R6, [R1+0x14] ;  /* 0x0000140001067983 */ /* 0x000ee20000100800 */
[----:B------:R-:W-:Y:S01]  /*2ba10*/  MOV R0, R2 ;  /* 0x0000000200007202 */ /* 0x000fe20000000f00 */
[----:B------:R-:W-:Y:S01]  /*2ba20*/  ULDC.64 UR6, c[0x0][0x428] ;  /* 0x00010a0000067ab9 */ /* 0x000fe20000000a00 */
[----:B------:R-:W-:Y:S01]  /*2ba30*/  ULDC.64 UR8, c[0x0][0x208] ;  /* 0x0000820000087ab9 */ /* 0x000fe20000000a00 */
[----:B0-----:R-:W-:-:S13]  /*2ba40*/  ISETP.NE.AND P0, PT, R3, 0x1, PT ;  /* 0x000000010300780c */ /* 0x001fda0003f05270 */
[----:B-----5:R-:W0:Y:S02]  /*2ba50*/  @P0 LDC.64 R4, c[0x0][0x440] ;  /* 0x00011000ff040b82 */ /* 0x020e240000000a00 */
[----:B0-----:R-:W-:-:S05]  /*2ba60*/  @P0 IMAD.HI.U32 R4, R2, R4, RZ ;  /* 0x0000000402040227 */ /* 0x001fca00078e00ff */
[----:B------:R-:W-:-:S04]  /*2ba70*/  @P0 SHF.R.U32.HI R0, RZ, R5, R4 ;  /* 0x00000005ff000219 */ /* 0x000fc80000011604 */
[--C-:B------:R-:W-:Y:S01]  /*2ba80*/  SHF.R.S32.HI R5, RZ, 0x1f, R0.reuse ;  /* 0x0000001fff057819 */ /* 0x100fe20000011400 */
[--C-:B------:R-:W-:Y:S02]  /*2ba90*/  IMAD.MOV R7, RZ, RZ, -R0.reuse ;  /* 0x000000ffff077224 */ /* 0x100fe400078e0a00 */
[----:B------:R-:W-:Y:S02]  /*2baa0*/  IMAD.MOV.U32 R4, RZ, RZ, R0 ;  /* 0x000000ffff047224 */ /* 0x000fe400078e0000 */
        /* <DEDUP_REMOVED lines=8> */
.L_x_3208:
[----:B------:R-:W2:Y:S01]  /*2bb30*/  LDL R0, [R1+0x4] ;  /* 0x0000040001007983 */ /* 0x000ea20000100800 */
[----:B------:R-:W-:Y:S01]  /*2bb40*/  BSSY B3, `(.L_x_3209) ;  /* 0x0000005000037945 */ /* 0x000fe20003800000 */
[----:B--2---:R-:W-:Y:S01]  /*2bb50*/  IMAD R3, R8, 0x8, R0 ;  /* 0x0000000808037824 */ /* 0x004fe200078e0200 */
[----:B------:R-:W-:-:S04]  /*2bb60*/  SHF.L.U32 R0, R9, 0x1f, RZ ;  /* 0x0000001f09007819 */ /* 0x000fc800000006ff */
[----:B------:R-:W1:Y:S02]  /*2bb70*/  SYNCS.PHASECHK.TRANS64.TRYWAIT P0, [R3+URZ+0x38840], R0 ;  /* 0x03884000030075a7 */ /* 0x000e64000800017f */
[----:B-1----:R-:W-:Y:S05]  /*2bb80*/  @!P0 BRA `(.L_x_3210) ;  /* 0x00000064002c8947 */ /* 0x002fea0003800000 */
.L_x_3393:
[----:B------:R-:W-:Y:S05]  /*2bb90*/  BSYNC B3 ;  /* 0x0000000000037941 */ /* 0x000fea0003800000 */
.L_x_3209:
[----:B------:R-:W2:Y:S01]  /*2bba0*/  S2R R5, SR_TID.X ;  /* 0x0000000000057919 */ /* 0x000ea20000002100 */
[----:B------:R-:W-:Y:S01]  /*2bbb0*/  BSSY B3, `(.L_x_3211) ;  /* 0x000000a000037945 */ /* 0x000fe20003800000 */
[----:B--2---:R-:W-:-:S04]  /*2bbc0*/  LOP3.LUT R5, R5, 0x7f, RZ, 0xc0, !PT ;  /* 0x0000007f05057812 */ /* 0x004fc800078ec0ff */
[----:B------:R-:W-:-:S13]  /*2bbd0*/  ISETP.NE.AND P0, PT, R5, RZ, PT ;  /* 0x000000ff0500720c */ /* 0x000fda0003f05270 */
[----:B------:R-:W-:Y:S05]  /*2bbe0*/  @P0 BRA `(.L_x_3212) ;  /* 0x0000000000180947 */ /* 0x000fea0003800000 */
[----:B------:R-:W2:Y:S01]  /*2bbf0*/  LDL R5, [R1+0xc] ;  /* 0x00000c0001057983 */ /* 0x000ea20000100800 */
[----:B-1----:R-:W-:-:S04]  /*2bc00*/  MOV R0, 0xa000 ;  /* 0x0000a00000007802 */ /* 0x002fc80000000f00 */
[----:B------:R3:W-:Y:S01]  /*2bc10*/  SYNCS.ARRIVE.TRANS64 RZ, [R3+URZ+0x38830], R0 ;  /* 0x0388300003ff79a7 */ /* 0x0007e2000800003f */
[----:B--2---:R-:W-:-:S13]  /*2bc20*/  LOP3.LUT P1, RZ, R5, 0x1, RZ, 0xc0, !PT ;  /* 0x0000000105ff7812 */ /* 0x004fda000782c0ff */
[----:B---3--:R-:W-:Y:S05]  /*2bc30*/  @!P1 BRA `(.L_x_3212) ;  /* 0x0000000000049947 */ /* 0x008fea0003800000 */
[----:B------:R-:W-:Y:S01]  /*2bc40*/  BPT.TRAP 0x1 ;  /* 0x000000040000795c */ /* 0x000fe20000300000 */
.L_x_3212:
[----:B------:R-:W-:Y:S05]  /*2bc50*/  BSYNC B3 ;  /* 0x0000000000037941 */ /* 0x000fea0003800000 */
.L_x_3211:
[----:B------:R-:W2:Y:S04]  /*2bc60*/  LDL R5, [R1+0x4] ;  /* 0x0000040001057983 */ /* 0x000ea80000100800 */
[----:B-1----:R-:W3:Y:S01]  /*2bc70*/  LDL R0, [R1+0x1c] ;  /* 0x00001c0001007983 */ /* 0x002ee20000100800 */
[----:B0-----:R-:W-:Y:S01]  /*2bc80*/  IMAD.MOV.U32 R10, RZ, RZ, RZ ;  /* 0x000000ffff0a7224 */ /* 0x001fe200078e00ff */
        /* <DEDUP_REMOVED lines=10> */
.L_x_3213:
        /* <DEDUP_REMOVED lines=16> */
.L_x_3214:
        /* <DEDUP_REMOVED lines=16> */
.L_x_3215:
        /* <DEDUP_REMOVED lines=16> */
.L_x_3216:
        /* <DEDUP_REMOVED lines=14> */
[----:B--2---:R-:W-:-:S02]  /*2c110*/  SHF.L.U32 R3, R15, 0x1f, RZ ;  /* 0x0000001f0f037819 */ /* 0x004fc400000006ff */
[----:B---3--:R-:W-:-:S04]  /*2c120*/  LEA R0, R6, R14, 0x3 ;  /* 0x0000000e06007211 */ /* 0x008fc800078e18ff */
[----:B------:R-:W0:Y:S02]  /*2c130*/  SYNCS.PHASECHK.TRANS64.TRYWAIT P0, [R0+URZ+0x38860], R3 ;  /* 0x03886003000075a7 */ /* 0x000e24000800017f */
[----:B0-----:R-:W-:Y:S05]  /*2c140*/  @!P0 BRA `(.L_x_3218) ;  /* 0x0000005c00d08947 */ /* 0x001fea0003800000 */
.L_x_3394:
[----:B------:R-:W-:Y:S05]  /*2c150*/  BSYNC B3 ;  /* 0x0000000000037941 */ /* 0x000fea0003800000 */
.L_x_3217:
[----:B------:R-:W1:Y:S01]  /*2c160*/  S2R R5, SR_TID.X ;  /* 0x0000000000057919 */ /* 0x000e620000002100 */
[----:B------:R-:W-:-:S04]  /*2c170*/  UPRMT UR4, UR38, 0x9910, URZ ;  /* 0x0000991026047896 */ /* 0x000fc8000800003f */
[----:B------:R-:W-:Y:S01]  /*2c180*/  UISETP.NE.AND UP0, UPT, UR4, 0x2, UPT ;  /* 0x000000020400788c */ /* 0x000fe2000bf05270 */
[----:B-1----:R-:W-:-:S04]  /*2c190*/  LOP3.LUT R5, R5, 0x7f, RZ, 0xc0, !PT ;  /* 0x0000007f05057812 */ /* 0x002fc800078ec0ff */
[----:B------:R-:W-:-:S13]  /*2c1a0*/  ISETP.NE.AND P0, PT, R5, RZ, PT ;  /* 0x000000ff0500720c */ /* 0x000fda0003f05270 */
[----:B0-----:R-:W-:-:S04]  /*2c1b0*/  @!P0 IMAD.MOV.U32 R3, RZ, RZ, 0xa000 ;  /* 0x0000a000ff038424 */ /* 0x001fc800078e00ff */
[----:B------:R0:W-:Y:S01]  /*2c1c0*/  @!P0 SYNCS.ARRIVE.TRANS64 RZ, [R0+URZ+0x38850], R3 ;  /* 0x0388500300ff89a7 */ /* 0x0001e2000800003f */
[----:B------:R-:W-:-:S13]  /*2c1d0*/  PLOP3.LUT P0, PT, PT, PT, UP0, 0x80, 0x0 ;  /* 0x000000000000781c */ /* 0x000fda0003f0f008 */
[----:B0-----:R-:W-:Y:S05]  /*2c1e0*/  @P0 BRA `(.L_x_3219) ;  /* 0x0000000000040947 */ /* 0x001fea0003800000 */
[----:B------:R-:W-:Y:S01]  /*2c1f0*/  BPT.TRAP 0x1 ;  /* 0x000000040000795c */ /* 0x000fe20000300000 */
.L_x_3219:
[----:B------:R-:W2:Y:S01]  /*2c200*/  LDL R3, [R1+0xc] ;  /* 0x00000c0001037983 */ /* 0x000ea20000100800 */
[----:B------:R-:W-:Y:S01]  /*2c210*/  BSSY B3, `(.L_x_3220) ;  /* 0x0000004000037945 */ /* 0x000fe20003800000 */
[----:B--2---:R-:W-:-:S13]  /*2c220*/  LOP3.LUT P0, RZ, R3, 0x8, RZ, 0xc0, !PT ;  /* 0x0000000803ff7812 */ /* 0x004fda000780c0ff */
[----:B------:R-:W-:Y:S05]  /*2c230*/  @P0 BRA `(.L_x_3221) ;  /* 0x0000000000040947 */ /* 0x000fea0003800000 */
[----:B------:R-:W-:Y:S01]  /*2c240*/  BPT.TRAP 0x1 ;  /* 0x000000040000795c */ /* 0x000fe20000300000 */
.L_x_3221:
[----:B------:R-:W-:Y:S05]  /*2c250*/  BSYNC B3 ;  /* 0x0000000000037941 */ /* 0x000fea0003800000 */
.L_x_3220:
        /* <DEDUP_REMOVED lines=14> */
.L_x_3222:
        /* <DEDUP_REMOVED lines=16> */
.L_x_3223:
        /* <DEDUP_REMOVED lines=16> */
.L_x_3224:
        /* <DEDUP_REMOVED lines=16> */
.L_x_3225:
        /* <DEDUP_REMOVED lines=13> */
.L_x_3207:
[----:B------:R-:W-:Y:S05]  /*2c710*/  BSYNC B1 ;  /* 0x0000000000017941 */ /* 0x000fea0003800000 */
.L_x_3206:
[----:B------:R-:W2:Y:S04]  /*2c720*/  LDL.LU R0, [R1+0x38] ;  /* 0x0000380001007983 */ /* 0x000ea80000300800 */
[----:B------:R1:W-:Y:S04]  /*2c730*/  STL [R1+0x18], R9 ;  /* 0x0000180901007387 */ /* 0x0003e80000100800 */
[----:B------:R1:W-:Y:S02]  /*2c740*/  STL [R1+0x8], R8 ;  /* 0x0000080801007387 */ /* 0x0003e40000100800 */
[----:B-12---:R-:W-:-:S07]  /*2c750*/  VIADD R0, R0, 0xfffffffd ;  /* 0xfffffffd00007836 */ /* 0x006fce0000000000 */
.L_x_3205:
[----:B------:R-:W-:Y:S05]  /*2c760*/  BSYNC B2 ;  /* 0x0000000000027941 */ /* 0x000fea0003800000 */
.L_x_3204:
[----:B------:R-:W-:-:S13]  /*2c770*/  ISETP.NE.AND P0, PT, R2, RZ, PT ;  /* 0x000000ff0200720c */ /* 0x000fda0003f05270 */
[----:B------:R-:W-:Y:S05]  /*2c780*/  @!P0 BRA `(.L_x_3203) ;  /* 0x0000001c00248947 */ /* 0x000fea0003800000 */
[----:B-----5:R1:W5:Y:S02]  /*2c790*/  LDL R8, [R1] ;  /* 0x0000000001087983 */ /* 0x0203640000100800 */
.L_x_3266:
[----:B0--3--:R-:W3:Y:S04]  /*2c7a0*/  LDL R4, [R1+0xc] ;  /* 0x00000c0001047983 */ /* 0x009ee80000100800 */
[----:B------:R-:W4:Y:S04]  /*2c7b0*/  LDL R3, [R1+0x8] ;  /* 0x0000080001037983 */ /* 0x000f280000100800 */
[----:B--2---:R-:W2:Y:S01]  /*2c7c0*/  LDL R2, [R1+0x18] ;  /* 0x0000180001027983 */ /* 0x004ea20000100800 */
[----:B------:R-:W-:Y:S05]  /*2c7d0*/  YIELD ;  /* 0x0000000000007946 */ /* 0x000fea0003800000 */
[----:B------:R-:W-:Y:S01]  /*2c7e0*/  BSSY B1, `(.L_x_3226) ;  /* 0x00000df000017945 */ /* 0x000fe20003800000 */
[----:B---3--:R-:W-:Y:S01]  /*2c7f0*/  LOP3.LUT P1, RZ, R4, 0x4, RZ, 0xc0, !PT ;  /* 0x0000000404ff7812 */ /* 0x008fe2000782c0ff */
[----:B----4-:R-:W-:-:S05]  /*2c800*/  VIADD R4, R3, 0x1 ;  /* 0x0000000103047836 */ /* 0x010fca0000000000 */
[----:B------:R-:W-:-:S04]  /*2c810*/  ISETP.NE.AND P0, PT, R4, 0x2, PT ;  /* 0x000000020400780c */ /* 0x000fc80003f05270 */
[----:B------:R-:W-:Y:S02]  /*2c820*/  SEL R5, RZ, 0x1, P0 ;  /* 0x00000001ff057807 */ /* 0x000fe40000000000 */
[----:B------:R-:W-:Y:S02]  /*2c830*/  SEL R4, R4, RZ, P0 ;  /* 0x000000ff04047207 */ /* 0x000fe40000000000 */
[----:B--2---:R-:W-:Y:S01]  /*2c840*/  LOP3.LUT R5, R2, R5, RZ, 0x3c, !PT ;  /* 0x0000000502057212 */ /* 0x004fe200078e3cff */
        /* <DEDUP_REMOVED lines=13> */
[----:B0-----:R-:W-:Y:S01]  /*2c920*/  @P0 IMAD.HI.U32 R6, R0, R2, RZ ;  /* 0x0000000200060227 */ /* 0x001fe200078e00ff */
[----:B------:R-:W-:-:S04]  /*2c930*/  MOV R2, R0 ;  /* 0x0000000000027202 */ /* 0x000fc80000000f00 */
        /* <DEDUP_REMOVED lines=8> */
[----:B-----5:R-:W-:-:S04]  /*2c9c0*/  LEA R8, P0, R2, UR4, 0x2 ;  /* 0x0000000402087c11 */ /* 0x020fc8000f8010ff */
[----:B------:R-:W-:-:S05]  /*2c9d0*/  LEA.HI.X R9, R2, UR5, R3, 0x2, P0 ;  /* 0x0000000502097c11 */ /* 0x000fca00080f1403 */
[----:B------:R0:W5:Y:S04]  /*2c9e0*/  LDG.E R8, desc[UR8][R8.64] ;  /* 0x0000000808087981 */ /* 0x000168000c1e1900 */
.L_x_3228:
[----:B------:R-:W2:Y:S01]  /*2c9f0*/  LDL R2, [R1+0x4] ;  /* 0x0000040001027983 */ /* 0x000ea20000100800 */
[----:B------:R-:W-:Y:S01]  /*2ca00*/  BSSY B2, `(.L_x_3229) ;  /* 0x0000005000027945 */ /* 0x000fe20003800000 */
[----:B--2---:R-:W-:Y:S01]  /*2ca10*/  IMAD R3, R4, 0x8, R2 ;  /* 0x0000000804037824 */ /* 0x004fe200078e0202 */
[----:B------:R-:W-:-:S04]  /*2ca20*/  SHF.L.U32 R2, R5, 0x1f, RZ ;  /* 0x0000001f05027819 */ /* 0x000fc800000006ff */
[----:B------:R-:W2:Y:S02]  /*2ca30*/  SYNCS.PHASECHK.TRANS64.TRYWAIT P0, [R3+URZ+0x38840], R2 ;  /* 0x03884002030075a7 */ /* 0x000ea4000800017f */
[----:B--2---:R-:W-:Y:S05]  /*2ca40*/  @!P0 BRA `(.L_x_3230) ;  /* 0x0000005400a48947 */ /* 0x004fea0003800000 */
.L_x_3395:
[----:B------:R-:W-:Y:S05]  /*2ca50*/  BSYNC B2 ;  /* 0x0000000000027941 */ /* 0x000fea0003800000 */
.L_x_3229:
        /* <DEDUP_REMOVED lines=11> */
.L_x_3232:
[----:B------:R-:W-:Y:S05]  /*2cb10*/  BSYNC B2 ;  /* 0x0000000000027941 */ /* 0x000fea0003800000 */
.L_x_3231:
        /* <DEDUP_REMOVED lines=12> */
[----:B0-----:R-:W-:-:S07]  /*2cbe0*/  VIADD R9, R7, 0x24400 ;  /* 0x0002440007097836 */ /* 0x001fce0000000000 */
.L_x_3233:
        /* <DEDUP_REMOVED lines=16> */
.L_x_3234:
        /* <DEDUP_REMOVED lines=16> */
.L_x_3235:
        /* <DEDUP_REMOVED lines=16> */
.L_x_3236:
        /* <DEDUP_REMOVED lines=18> */
.L_x_3396:
[----:B------:R-:W-:Y:S05]  /*2d010*/  BSYNC B2 ;  /* 0x0000000000027941 */ /* 0x000fea0003800000 */
.L_x_3237:
[----:B------:R-:W2:Y:S01]  /*2d020*/  S2R R7, SR_TID.X ;  /* 0x0000000000077919 */ /* 0x000ea20000002100 */
[----:B------:R-:W-:-:S04]  /*2d030*/  UPRMT UR4, UR38, 0x9910, URZ ;  /* 0x0000991026047896 */ /* 0x000fc8000800003f */
[----:B------:R-:W-:Y:S01]  /*2d040*/  UISETP.NE.AND UP0, UPT, UR4, 0x2, UPT ;  /* 0x000000020400788c */ /* 0x000fe2000bf05270 */
[----:B--2---:R-:W-:-:S04]  /*2d050*/  LOP3.LUT R7, R7, 0x7f, RZ, 0xc0, !PT ;  /* 0x0000007f07077812 */ /* 0x004fc800078ec0ff */
[----:B------:R-:W-:-:S13]  /*2d060*/  ISETP.NE.AND P0, PT, R7, RZ, PT ;  /* 0x000000ff0700720c */ /* 0x000fda0003f05270 */
[----:B0-----:R-:W-:-:S04]  /*2d070*/  @!P0 MOV R3, 0xa000 ;  /* 0x0000a00000038802 */ /* 0x001fc80000000f00 */
[----:B------:R0:W-:Y:S01]  /*2d080*/  @!P0 SYNCS.ARRIVE.TRANS64 RZ, [R2+URZ+0x38850], R3 ;  /* 0x0388500302ff89a7 */ /* 0x0001e2000800003f */
[----:B------:R-:W-:-:S13]  /*2d090*/  PLOP3.LUT P0, PT, PT, PT, UP0, 0x80, 0x0 ;  /* 0x000000000000781c */ /* 0x000fda0003f0f008 */
[----:B0-----:R-:W-:Y:S05]  /*2d0a0*/  @P0 BRA `(.L_x_3239) ;  /* 0x0000000000040947 */ /* 0x001fea0003800000 */
[----:B------:R-:W-:Y:S01]  /*2d0b0*/  BPT.TRAP 0x1 ;  /* 0x000000040000795c */ /* 0x000fe20000300000 */
.L_x_3239:
[----:B------:R-:W2:Y:S01]  /*2d0c0*/  LDL R3, [R1+0xc] ;  /* 0x00000c0001037983 */ /* 0x000ea20000100800 */
[----:B------:R-:W-:Y:S01]  /*2d0d0*/  BSSY B2, `(.L_x_3240) ;  /* 0x0000004000027945 */ /* 0x000fe20003800000 */
[----:B--2---:R-:W-:-:S13]  /*2d0e0*/  LOP3.LUT P0, RZ, R3, 0x8, RZ, 0xc0, !PT ;  /* 0x0000000803ff7812 */ /* 0x004fda000780c0ff */
[----:B------:R-:W-:Y:S05]  /*2d0f0*/  @P0 BRA `(.L_x_3241) ;  /* 0x0000000000040947 */ /* 0x000fea0003800000 */
[----:B------:R-:W-:Y:S01]  /*2d100*/  BPT.TRAP 0x1 ;  /* 0x000000040000795c */ /* 0x000fe20000300000 */
.L_x_3241:
[----:B------:R-:W-:Y:S05]  /*2d110*/  BSYNC B2 ;  /* 0x0000000000027941 */ /* 0x000fea0003800000 */
.L_x_3240:
        /* <DEDUP_REMOVED lines=14> */
.L_x_3242:
        /* <DEDUP_REMOVED lines=16> */
.L_x_3243:
        /* <DEDUP_REMOVED lines=16> */
.L_x_3244:
        /* <DEDUP_REMOVED lines=16> */
.L_x_3245:
        /* <DEDUP_REMOVED lines=11> */
[----:B------:R0:W-:Y:S04]  /*2d5b0*/  STL [R1+0x10], R6 ;  /* 0x0000100601007387 */ /* 0x0001e80000100800 */
[----:B------:R0:W-:Y:S02]  /*2d5c0*/  STL [R1], R8 ;  /* 0x0000000801007387 */ /* 0x0001e40000100800 */
.L_x_3227:
[----:B------:R-:W-:Y:S05]  /*2d5d0*/  BSYNC B1 ;  /* 0x0000000000017941 */ /* 0x000fea0003800000 */
.L_x_3226:
        /* <DEDUP_REMOVED lines=12> */
[----:B0-----:R-:W-:Y:S01]  /*2d6a0*/  VIADD R6, R0, 0xffffffff ;  /* 0xffffffff00067836 */ /* 0x001fe20000000000 */
[----:B------:R-:W-:-:S04]  /*2d6b0*/  ISETP.NE.U32.AND P0, PT, RZ, UR4, PT ;  /* 0x00000004ff007c0c */ /* 0x000fc8000bf05070 */
[----:B------:R-:W-:-:S13]  /*2d6c0*/  ISETP.NE.AND.EX P0, PT, RZ, UR5, PT, P0 ;  /* 0x00000005ff007c0c */ /* 0x000fda000bf05300 */
[----:B------:R-:W-:Y:S05]  /*2d6d0*/  @!P0 BRA `(.L_x_3248) ;  /* 0x0000000000508947 */ /* 0x000fea0003800000 */
[----:B------:R-:W3:Y:S01]  /*2d6e0*/  LDL R12, [R1+0x28] ;  /* 0x00002800010c7983 */ /* 0x000ee20000100800 */
[----:B-----5:R-:W0:Y:S01]  /*2d6f0*/  LDC R8, c[0x0][0x43c] ;  /* 0x00010f00ff087b82 */ /* 0x020e220000000800 */
[----:B------:R-:W-:Y:S02]  /*2d700*/  ULDC.64 UR6, c[0x0][0x428] ;  /* 0x00010a0000067ab9 */ /* 0x000fe40000000a00 */
[----:B------:R-:W4:Y:S01]  /*2d710*/  LDL R9, [R1+0x14] ;  /* 0x0000140001097983 */ /* 0x000f220000100800 */
        /* <DEDUP_REMOVED lines=11> */
[----:B------:R-:W-:-:S05]  /*2d7d0*/  IMAD.WIDE.U32 R2, R9, UR6, R2 ;  /* 0x0000000609027c25 */ /* 0x000fca000f8e0002 */
[----:B------:R-:W-:Y:S02]  /*2d7e0*/  IADD3 R3, R7, R3, RZ ;  /* 0x0000000307037210 */ /* 0x000fe40007ffe0ff */
[----:B------:R-:W-:-:S04]  /*2d7f0*/  LEA R8, P0, R2, UR4, 0x2 ;  /* 0x0000000402087c11 */ /* 0x000fc8000f8010ff */
[----:B------:R-:W-:-:S05]  /*2d800*/  LEA.HI.X R9, R2, UR5, R3, 0x2, P0 ;  /* 0x0000000502097c11 */ /* 0x000fca00080f1403 */
[----:B------:R0:W5:Y:S04]  /*2d810*/  LDG.E R8, desc[UR8][R8.64] ;  /* 0x0000000808087981 */ /* 0x000168000c1e1900 */
.L_x_3248:
[----:B------:R-:W3:Y:S01]  /*2d820*/  LDL R2, [R1+0x4] ;  /* 0x0000040001027983 */ /* 0x000ee20000100800 */
[----:B------:R-:W-:Y:S01]  /*2d830*/  BSSY B2, `(.L_x_3249) ;  /* 0x0000005000027945 */ /* 0x000fe20003800000 */
[----:B---3--:R-:W-:Y:S01]  /*2d840*/  IMAD R3, R11, 0x8, R2 ;  /* 0x000000080b037824 */ /* 0x008fe200078e0202 */
[----:B------:R-:W-:-:S04]  /*2d850*/  SHF.L.U32 R2, R10, 0x1f, RZ ;  /* 0x0000001f0a027819 */ /* 0x000fc800000006ff */
[----:B------:R-:W3:Y:S02]  /*2d860*/  SYNCS.PHASECHK.TRANS64.TRYWAIT P0, [R3+URZ+0x38840], R2 ;  /* 0x03884002030075a7 */ /* 0x000ee4000800017f */
[----:B---3--:R-:W-:Y:S05]  /*2d870*/  @!P0 BRA `(.L_x_3250) ;  /* 0x0000004800408947 */ /* 0x008fea0003800000 */
.L_x_3397:
[----:B------:R-:W-:Y:S05]  /*2d880*/  BSYNC B2 ;  /* 0x0000000000027941 */ /* 0x000fea0003800000 */
.L_x_3249:
        /* <DEDUP_REMOVED lines=11> */
.L_x_3252:
[----:B------:R-:W-:Y:S05]  /*2d940*/  BSYNC B2 ;  /* 0x0000000000027941 */ /* 0x000fea0003800000 */
.L_x_3251:
[----:B0-----:R-:W4:Y:S04]  /*2d950*/  LDL R9, [R1+0x4] ;  /* 0x0000040001097983 */ /* 0x001f280000100800 */
[----:B------:R-:W4:Y:S04]  /*2d960*/  LDL R7, [R1+0x8] ;  /* 0x0000080001077983 */ /* 0x000f280000100800 */
[----:B---3--:R-:W3:Y:S01]  /*2d970*/  LDL R2, [R1+0x1c] ;  /* 0x00001c0001027983 */ /* 0x008ee20000100800 */
[----:B--2---:R-:W-:Y:S01]  /*2d980*/  IMAD.MOV.U32 R10, RZ, RZ, RZ ;  /* 0x000000ffff0a7224 */ /* 0x004fe200078e00ff */
[----:B------:R-:W-:Y:S01]  /*2d990*/  UIADD3 UR4, UP0, UR36, 0x370, URZ ;  /* 0x0000037024047890 */ /* 0x000fe2000ff1e03f */
[----:B------:R-:W-:Y:S01]  /*2d9a0*/  PLOP3.LUT P0, PT, PT, PT, PT, 0x80, 0x0 ;  /* 0x000000000000781c */ /* 0x000fe20003f0f070 */
[----:B------:R-:W-:Y:S01]  /*2d9b0*/  VIADD R3, R3, 0x38830 ;  /* 0x0003883003037836 */ /* 0x000fe20000000000 */
[----:B------:R-:W-:Y:S01]  /*2d9c0*/  UMOV UR6, 0x0 ;  /* 0x0000000000067882 */ /* 0x000fe20000000000 */
[----:B------:R-:W-:Y:S01]  /*2d9d0*/  R2UR UR10, R10 ;  /* 0x000000000a0a72ca */ /* 0x000fe200000e0000 */
[----:B------:R-:W-:Y:S01]  /*2d9e0*/  UIADD3.X UR5, URZ, UR37, URZ, UP0, !UPT ;  /* 0x000000253f057290 */ /* 0x000fe200087fe43f */
[----:B------:R-:W-:Y:S01]  /*2d9f0*/  UMOV UR7, 0x14f00000 ;  /* 0x14f0000000077882 */ /* 0x000fe20000000000 */
[----:B----4-:R-:W-:-:S02]  /*2da00*/  IMAD R7, R7, 0xa000, R9 ;  /* 0x0000a00007077824 */ /* 0x010fc400078e0209 */
[----:B---3--:R-:W-:-:S03]  /*2da10*/  IMAD R2, R6, 0x50, R2 ;  /* 0x0000005006027824 */ /* 0x008fc600078e0202 */
[----:B------:R-:W-:-:S07]  /*2da20*/  IADD3 R9, R7, 0x24400, RZ ;  /* 0x0002440007097810 */ /* 0x000fce0007ffe0ff */
.L_x_3253:
        /* <DEDUP_REMOVED lines=16> */
.L_x_3254:
        /* <DEDUP_REMOVED lines=16> */
.L_x_3255:
        /* <DEDUP_REMOVED lines=16> */
.L_x_3256:
        /* <DEDUP_REMOVED lines=10> */
[----:B------:R-:W2:Y:S01]  /*2ddd0*/  LDL R13, [R1+0x4] ;  /* 0x00000400010d7983 */ /* 0x000ea20000100800 */
[----:B------:R-:W-:Y:S01]  /*2dde0*/  SHF.L.U32 R5, R5, 0x1f, RZ ;  /* 0x0000001f05057819 */ /* 0x000fe200000006ff */
[----:B------:R-:W-:Y:S01]  /*2ddf0*/  BSSY B2, `(.L_x_3257) ;  /* 0x0000004000027945 */ /* 0x000fe20003800000 */
[----:B--2---:R-:W-:-:S04]  /*2de00*/  IMAD R2, R4, 0x8, R13 ;  /* 0x0000000804027824 */ /* 0x004fc800078e020d */
[----:B------:R-:W0:Y:S02]  /*2de10*/  SYNCS.PHASECHK.TRANS64.TRYWAIT P0, [R2+URZ+0x38860], R5 ;  /* 0x03886005020075a7 */ /* 0x000e24000800017f */
[----:B0-----:R-:W-:Y:S05]  /*2de20*/  @!P0 BRA `(.L_x_3258) ;  /* 0x0000004000e88947 */ /* 0x001fea0003800000 */
.L_x_3398:
[----:B------:R-:W-:Y:S05]  /*2de30*/  BSYNC B2 ;  /* 0x0000000000027941 */ /* 0x000fea0003800000 */
.L_x_3257:
[----:B------:R-:W2:Y:S01]  /*2de40*/  S2R R3, SR_TID.X ;  /* 0x0000000000037919 */ /* 0x000ea20000002100 */
[----:B------:R-:W-:-:S04]  /*2de50*/  UPRMT UR4, UR38, 0x9910, URZ ;  /* 0x0000991026047896 */ /* 0x000fc8000800003f */
[----:B------:R-:W-:Y:S01]  /*2de60*/  UISETP.NE.AND UP0, UPT, UR4, 0x2, UPT ;  /* 0x000000020400788c */ /* 0x000fe2000bf05270 */
[----:B--2---:R-:W-:-:S04]  /*2de70*/  LOP3.LUT R3, R3, 0x7f, RZ, 0xc0, !PT ;  /* 0x0000007f03037812 */ /* 0x004fc800078ec0ff */
[----:B------:R-:W-:-:S13]  /*2de80*/  ISETP.NE.AND P0, PT, R3, RZ, PT ;  /* 0x000000ff0300720c */ /* 0x000fda0003f05270 */
[----:B------:R-:W-:-:S04]  /*2de90*/  @!P0 IMAD.MOV.U32 R3, RZ, RZ, 0xa000 ;  /* 0x0000a000ff038424 */ /* 0x000fc800078e00ff */
[----:B------:R2:W-:Y:S01]  /*2dea0*/  @!P0 SYNCS.ARRIVE.TRANS64 RZ, [R2+URZ+0x38850], R3 ;  /* 0x0388500302ff89a7 */ /* 0x0005e2000800003f */
[----:B------:R-:W-:-:S13]  /*2deb0*/  PLOP3.LUT P0, PT, PT, PT, UP0, 0x80, 0x0 ;  /* 0x000000000000781c */ /* 0x000fda0003f0f008 */
[----:B--2---:R-:W-:Y:S05]  /*2dec0*/  @P0 BRA `(.L_x_3259) ;  /* 0x0000000000040947 */ /* 0x004fea0003800000 */
[----:B------:R-:W-:Y:S01]  /*2ded0*/  BPT.TRAP 0x1 ;  /* 0x000000040000795c */ /* 0x000fe20000300000 */
.L_x_3259:
[----:B------:R-:W2:Y:S01]  /*2dee0*/  LDL R3, [R1+0xc] ;  /* 0x00000c0001037983 */ /* 0x000ea20000100800 */
[----:B------:R-:W-:Y:S01]  /*2def0*/  BSSY B2, `(.L_x_3260) ;  /* 0x0000004000027945 */ /* 0x000fe20003800000 */
[----:B--2---:R-:W-:-:S13]  /*2df00*/  LOP3.LUT P0, RZ, R3, 0x8, RZ, 0xc0, !PT ;  /* 0x0000000803ff7812 */ /* 0x004fda000780c0ff */
[----:B------:R-:W-:Y:S05]  /*2df10*/  @P0 BRA `(.L_x_3261) ;  /* 0x0000000000040947 */ /* 0x000fea0003800000 */
[----:B------:R-:W-:Y:S01]  /*2df20*/  BPT.TRAP 0x1 ;  /* 0x000000040000795c */ /* 0x000fe20000300000 */
.L_x_3261:
[----:B------:R-:W-:Y:S05]  /*2df30*/  BSYNC B2 ;  /* 0x0000000000027941 */ /* 0x000fea0003800000 */
.L_x_3260:
[----:B------:R-:W2:Y:S04]  /*2df40*/  LDL R7, [R1+0x4] ;  /* 0x0000040001077983 */ /* 0x000ea80000100800 */
[----:B0-----:R-:W3:Y:S04]  /*2df50*/  LDL R5, [R1+0x1c] ;  /* 0x00001c0001057983 */ /* 0x001ee80000100800 */
        /* <DEDUP_REMOVED lines=11> */
.L_x_3262:
        /* <DEDUP_REMOVED lines=16> */
.L_x_3263:
        /* <DEDUP_REMOVED lines=16> */
.L_x_3264:
        /* <DEDUP_REMOVED lines=16> */
.L_x_3265:
        /* <DEDUP_REMOVED lines=13> */
.L_x_3247:
[----:B------:R-:W-:Y:S05]  /*2e3e0*/  BSYNC B1 ;  /* 0x0000000000017941 */ /* 0x000fea0003800000 */
.L_x_3246:
[C---:B------:R-:W-:Y:S01]  /*2e3f0*/  ISETP.GT.AND P0, PT, R0.reuse, 0x1, PT ;  /* 0x000000010000780c */ /* 0x040fe20003f04270 */
[----:B------:R-:W-:-:S12]  /*2e400*/  VIADD R0, R0, 0xfffffffe ;  /* 0xfffffffe00007836 */ /* 0x000fd80000000000 */
[----:B------:R-:W-:Y:S05]  /*2e410*/  @P0 BRA `(.L_x_3266) ;  /* 0xffffffe000e00947 */ /* 0x000fea000383ffff */
.L_x_3203:
[----:B------:R-:W-:Y:S05]  /*2e420*/  BSYNC B0 ;  /* 0x0000000000007941 */ /* 0x000fea0003800000 */
.L_x_3202:
        /* <DEDUP_REMOVED lines=18> */
.L_x_3268:
[----:B------:R-:W-:Y:S05]  /*2e550*/  BSYNC B0 ;  /* 0x0000000000007941 */ /* 0x000fea0003800000 */
.L_x_3267:
[----:B------:R-:W4:Y:S01]  /*2e560*/  LDL R0, [R1+0xc] ;  /* 0x00000c0001007983 */ /* 0x000f220000100800 */
[----:B------:R-:W-:Y:S01]  /*2e570*/  BSSY B0, `(.L_x_3269) ;  /* 0x0000065000007945 */ /* 0x000fe20003800000 */
[----:B----4-:R-:W-:-:S13]  /*2e580*/  LOP3.LUT P0, RZ, R0, 0x4, RZ, 0xc0, !PT ;  /* 0x0000000400ff7812 */ /* 0x010fda000780c0ff */
[----:B------:R-:W-:Y:S05]  /*2e590*/  @!P0 BRA `(.L_x_3270) ;  /* 0x0000000400888947 */ /* 0x000fea0003800000 */
[----:B------:R-:W4:Y:S04]  /*2e5a0*/  LDL R3, [R1+0x4] ;  /* 0x0000040001037983 */ /* 0x000f280000100800 */
[----:B------:R-:W4:Y:S04]  /*2e5b0*/  LDL R0, [R1+0x8] ;  /* 0x0000080001007983 */ /* 0x000f280000100800 */
[----:B------:R-:W2:Y:S01]  /*2e5c0*/  LDL R2, [R1+0x18] ;  /* 0x0000180001027983 */ /* 0x000ea20000100800 */
[----:B------:R-:W-:Y:S01]  /*2e5d0*/  BSSY B1, `(.L_x_3271) ;  /* 0x0000005000017945 */ /* 0x000fe20003800000 */
[----:B----4-:R-:W-:-:S02]  /*2e5e0*/  LEA R0, R0, R3, 0x3 ;  /* 0x0000000300007211 */ /* 0x010fc400078e18ff */
[----:B--2---:R-:W-:-:S04]  /*2e5f0*/  SHF.L.U32 R2, R2, 0x1f, RZ ;  /* 0x0000001f02027819 */ /* 0x004fc800000006ff */
[----:B------:R-:W2:Y:S02]  /*2e600*/  SYNCS.PHASECHK.TRANS64.TRYWAIT P0, [R0+URZ+0x38860], R2 ;  /* 0x03886002000075a7 */ /* 0x000ea4000800017f */
[----:B--2---:R-:W-:Y:S05]  /*2e610*/  @!P0 BRA `(.L_x_3272) ;  /* 0x0000003c00008947 */ /* 0x004fea0003800000 */
.L_x_3399:
[----:B------:R-:W-:Y:S05]  /*2e620*/  BSYNC B1 ;  /* 0x0000000000017941 */ /* 0x000fea0003800000 */
.L_x_3271:
[----:B------:R-:W4:Y:S01]  /*2e630*/  S2R R3, SR_TID.X ;  /* 0x0000000000037919 */ /* 0x000f220000002100 */
[----:B------:R-:W-:-:S04]  /*2e640*/  UPRMT UR4, UR38, 0x9910, URZ ;  /* 0x0000991026047896 */ /* 0x000fc8000800003f */
[----:B------:R-:W-:Y:S01]  /*2e650*/  UISETP.NE.AND UP0, UPT, UR4, 0x2, UPT ;  /* 0x000000020400788c */ /* 0x000fe2000bf05270 */
[----:B----4-:R-:W-:-:S04]  /*2e660*/  LOP3.LUT R3, R3, 0x7f, RZ, 0xc0, !PT ;  /* 0x0000007f03037812 */ /* 0x010fc800078ec0ff */
[----:B------:R-:W-:-:S13]  /*2e670*/  ISETP.NE.AND P0, PT, R3, RZ, PT ;  /* 0x000000ff0300720c */ /* 0x000fda0003f05270 */
[----:B--2---:R-:W-:-:S04]  /*2e680*/  @!P0 IMAD.MOV.U32 R2, RZ, RZ, 0xa000 ;  /* 0x0000a000ff028424 */ /* 0x004fc800078e00ff */
[----:B------:R2:W-:Y:S01]  /*2e690*/  @!P0 SYNCS.ARRIVE.TRANS64 RZ, [R0+URZ+0x38850], R2 ;  /* 0x0388500200ff89a7 */ /* 0x0005e2000800003f */
[----:B------:R-:W-:-:S13]  /*2e6a0*/  PLOP3.LUT P0, PT, PT, PT, UP0, 0x80, 0x0 ;  /* 0x000000000000781c */ /* 0x000fda0003f0f008 */
[----:B--2---:R-:W-:Y:S05]  /*2e6b0*/  @P0 BRA `(.L_x_3273) ;  /* 0x0000000000040947 */ /* 0x004fea0003800000 */
[----:B------:R-:W-:Y:S01]  /*2e6c0*/  BPT.TRAP 0x1 ;  /* 0x000000040000795c */ /* 0x000fe20000300000 */
.L_x_3273:
[----:B------:R-:W2:Y:S01]  /*2e6d0*/  LDL R2, [R1+0xc] ;  /* 0x00000c0001027983 */ /* 0x000ea20000100800 */
[----:B------:R-:W-:Y:S01]  /*2e6e0*/  BSSY B1, `(.L_x_3274) ;  /* 0x0000004000017945 */ /* 0x000fe20003800000 */
[----:B--2---:R-:W-:-:S13]  /*2e6f0*/  LOP3.LUT P0, RZ, R2, 0x8, RZ, 0xc0, !PT ;  /* 0x0000000802ff7812 */ /* 0x004fda000780c0ff */
[----:B------:R-:W-:Y:S05]  /*2e700*/  @P0 BRA `(.L_x_3275) ;  /* 0x0000000000040947 */ /* 0x000fea0003800000 */
[----:B------:R-:W-:Y:S01]  /*2e710*/  BPT.TRAP 0x1 ;  /* 0x000000040000795c */ /* 0x000fe20000300000 */
.L_x_3275:
[----:B------:R-:W-:Y:S05]  /*2e720*/  BSYNC B1 ;  /* 0x0000000000017941 */ /* 0x000fea0003800000 */
.L_x_3274:
[----:B------:R-:W2:Y:S04]  /*2e730*/  LDL.LU R5, [R1+0x1c] ;  /* 0x00001c0001057983 */ /* 0x000ea80000300800 */
[----:B------:R-:W2:Y:S04]  /*2e740*/  LDL.LU R3, [R1+0x10] ;  /* 0x0000100001037983 */ /* 0x000ea80000300800 */
[----:B0-----:R-:W4:Y:S04]  /*2e750*/  LDL R4, [R1+0x4] ;  /* 0x0000040001047983 */ /* 0x001f280000100800 */
[----:B------:R-:W4:Y:S01]  /*2e760*/  LDL R2, [R1+0x8] ;  /* 0x0000080001027983 */ /* 0x000f220000100800 */
        /* <DEDUP_REMOVED lines=8> */
[----:B----4-:R-:W-:-:S04]  /*2e7f0*/  IMAD R2, R2, 0xa000, R4 ;  /* 0x0000a00002027824 */ /* 0x010fc800078e0204 */
[----:B------:R-:W-:-:S07]  /*2e800*/  VIADD R4, R2, 0x400 ;  /* 0x0000040002047836 */ /* 0x000fce0000000000 */
.L_x_3276:
        /* <DEDUP_REMOVED lines=16> */
.L_x_3277:
        /* <DEDUP_REMOVED lines=16> */
.L_x_3278:
        /* <DEDUP_REMOVED lines=16> */
.L_x_3279:
        /* <DEDUP_REMOVED lines=11> */
.L_x_3270:
[----:B------:R-:W-:Y:S05]  /*2ebc0*/  BSYNC B0 ;  /* 0x0000000000007941 */ /* 0x000fea0003800000 */
.L_x_3269:
[----:B------:R-:W4:Y:S04]  /*2ebd0*/  LDL.LU R5, [R1+0x8] ;  /* 0x0000080001057983 */ /* 0x000f280000300800 */
[----:B0-----:R-:W2:Y:S01]  /*2ebe0*/  LDL.LU R4, [R1+0x18] ;  /* 0x0000180001047983 */ /* 0x001ea20000300800 */
[----:B----4-:R-:W-:-:S05]  /*2ebf0*/  VIADD R0, R5, 0x1 ;  /* 0x0000000105007836 */ /* 0x010fca0000000000 */
[----:B------:R-:W-:-:S04]  /*2ec00*/  ISETP.NE.AND P0, PT, R0, 0x2, PT ;  /* 0x000000020000780c */ /* 0x000fc80003f05270 */
[----:B------:R-:W-:Y:S02]  /*2ec10*/  SEL R2, RZ, 0x1, P0 ;  /* 0x00000001ff027807 */ /* 0x000fe40000000000 */
[----:B------:R-:W-:Y:S02]  /*2ec20*/  SEL R0, R0, RZ, P0 ;  /* 0x000000ff00007207 */ /* 0x000fe40000000000 */
[----:B--2---:R-:W-:-:S03]  /*2ec30*/  LOP3.LUT R4, R4, R2, RZ, 0x3c, !PT ;  /* 0x0000000204047212 */ /* 0x004fc600078e3cff */
[----:B------:R2:W-:Y:S04]  /*2ec40*/  STL [R1+0x8], R0 ;  /* 0x0000080001007387 */ /* 0x0005e80000100800 */
[----:B------:R2:W-:Y:S02]  /*2ec50*/  STL [R1+0x18], R4 ;  /* 0x0000180401007387 */ /* 0x0005e40000100800 */
.L_x_3182:
[----:B------:R-:W-:Y:S05]  /*2ec60*/  BSYNC B7 ;  /* 0x0000000000077941 */ /* 0x000fea0003800000 */
.L_x_3180:
[----:B------:R-:W4:Y:S02]  /*2ec70*/  LDL R7, [R1+0xc] ;  /* 0x00000c0001077983 */ /* 0x000f240000100800 */
[----:B----4-:R-:W-:-:S13]  /*2ec80*/  LOP3.LUT P0, RZ, R7, 0x10, RZ, 0xc0, !PT ;  /* 0x0000001007ff7812 */ /* 0x010fda000780c0ff */
[----:B------:R-:W-:Y:S05]  /*2ec90*/  @!P0 BRA `(.L_x_3280) ;  /* 0x0000000000288947 */ /* 0x000fea0003800000 */
[----:B------:R-:W-:Y:S05]  /*2eca0*/  WARPSYNC.ALL ;  /* 0x0000000000007948 */ /* 0x000fea0003800000 */
[----:B------:R-:W4:Y:S08]  /*2ecb0*/  S2UR UR5, SR_CgaCtaId ;  /* 0x00000000000579c3 */ /* 0x000f300000008800 */
[----:B------:R-:W-:Y:S06]  /*2ecc0*/  BAR.SYNC.DEFER_BLOCKING 0x5, 0x180 ;  /* 0x0146000000007b1d */ /* 0x000fec0000010000 */
[----:B------:R-:W-:-:S02]  /*2ecd0*/  UMOV UR4, 0x400 ;  /* 0x0000040000047882 */ /* 0x000fc40000000000 */
[----:B----4-:R-:W-:-:S06]  /*2ece0*/  ULEA UR4, UR5, UR4, 0x18 ;  /* 0x0000000405047291 */ /* 0x010fcc000f8ec03f */
[----:B--2---:R-:W-:-:S05]  /*2ecf0*/  IMAD.U32 R0, RZ, RZ, UR4 ;  /* 0x00000004ff007e24 */ /* 0x004fca000f8e00ff */
[----:B------:R2:W4:Y:S04]  /*2ed00*/  LDS.128 R16, [R0+0x388d0] ;  /* 0x0388d00000107984 */ /* 0x0005280000000c00 */
[----:B------:R2:W-:Y:S01]  /*2ed10*/  STL [R1+0x4], R0 ;  /* 0x0000040001007387 */ /* 0x0005e20000100800 */
[----:B------:R-:W-:Y:S06]  /*2ed20*/  BAR.ARV 0x4, 0x180 ;  /* 0x0106000000007b1d */ /* 0x000fec0000002000 */
[----:B------:R-:W-:Y:S05]  /*2ed30*/  BRA `(.L_x_3281) ;  /* 0x0000000800e47947 */ /* 0x000fea0003800000 */
.L_x_3280:
[----:B---3--:R-:W3:Y:S01]  /*2ed40*/  LDL R6, [R1+0x30] ;  /* 0x0000300001067983 */ /* 0x008ee20000100800 */
[----:B------:R-:W-:Y:S01]  /*2ed50*/  UMOV UR4, 0xffffffff ;  /* 0xffffffff00047882 */ /* 0x000fe20000000000 */
[----:B---3--:R-:W-:Y:S02]  /*2ed60*/  ISETP.NE.AND P5, PT, R6, 0x1f, PT ;  /* 0x0000001f0600780c */ /* 0x008fe40003fa5270 */
[----:B------:R-:W-:Y:S11]  /*2ed70*/  BRA.DIV UR4, `(.L_x_3282) ;  /* 0x00000036043c7947 */ /* 0x000ff6000b800000 */
[----:B--2---:R-:W-:Y:S01]  /*2ed80*/  IADD3 R0, R19, R6, RZ ;  /* 0x0000000613007210 */ /* 0x004fe20007ffe0ff */
[----:B------:R-:W-:Y:S01]  /*2ed90*/  ULDC UR4, c[0x0][0xc3c] ;  /* 0x00030f0000047ab9 */ /* 0x000fe20000000800 */
[----:B------:R-:W-:Y:S01]  /*2eda0*/  ULDC.64 UR6, c[0x0][0x208] ;  /* 0x0000820000067ab9 */ /* 0x000fe20000000a00 */
[----:B------:R-:W-:Y:S02]  /*2edb0*/  LOP3.LUT P4, RZ, R7, 0x1, RZ, 0xc0, !PT ;  /* 0x0000000107ff7812 */ /* 0x000fe4000788c0ff */
[----:B------:R-:W-:-:S13]  /*2edc0*/  ISETP.GE.OR P0, PT, R0, UR4, !P5 ;  /* 0x0000000400007c0c */ /* 0x000fda000ef06670 */
[----:B------:R-:W2:Y:S02]  /*2edd0*/  @!P0 LDC.64 R2, c[0x0][0xc80] ;  /* 0x00032000ff028b82 */ /* 0x000ea40000000a00 */
[----:B--2---:R-:W-:-:S06]  /*2ede0*/  @!P0 IMAD.WIDE R2, R0, 0x4, R2 ;  /* 0x0000000400028825 */ /* 0x004fcc00078e0202 */
[----:B------:R2:W3:Y:S01]  /*2edf0*/  @!P0 LDG.E R2, desc[UR6][R2.64] ;  /* 0x0000000602028981 */ /* 0x0004e2000c1e1900 */
[C---:B------:R-:W-:Y:S02]  /*2ee00*/  ISETP.GE.U32.AND P1, PT, R6.reuse, 0x4, PT ;  /* 0x000000040600780c */ /* 0x040fe40003f26070 */
[C---:B------:R-:W-:Y:S01]  /*2ee10*/  ISETP.GE.U32.AND P2, PT, R6.reuse, 0x8, PT ;  /* 0x000000080600780c */ /* 0x040fe20003f46070 */
[----:B------:R-:W-:Y:S01]  /*2ee20*/  SHFL.IDX PT, R0, R16, RZ, 0x1f ;  /* 0x00001fff10007589 */ /* 0x000fe200000e0000 */
[----:B------:R-:W-:-:S03]  /*2ee30*/  ISETP.GE.U32.AND P3, PT, R6, 0x10, PT ;  /* 0x000000100600780c */ /* 0x000fc60003f66070 */
[----:B------:R-:W-:Y:S01]  /*2ee40*/  SHFL.IDX PT, R5, R16, 0x1, 0x1f ;  /* 0x00201f0010057f89 */ /* 0x000fe200000e0000 */
[----:B--2---:R-:W-:Y:S02]  /*2ee50*/  IMAD.MOV.U32 R3, RZ, RZ, RZ ;  /* 0x000000ffff037224 */ /* 0x004fe400078e00ff */
[----:B---3--:R-:W-:Y:S01]  /*2ee60*/  @!P0 IMAD.MOV.U32 R3, RZ, RZ, R2 ;  /* 0x000000ffff038224 */ /* 0x008fe200078e0002 */
[----:B------:R-:W-:-:S04]  /*2ee70*/  ISETP.GE.U32.AND P0, PT, R6, 0x2, PT ;  /* 0x000000020600780c */ /* 0x000fc80003f06070 */
[----:B------:R-:W2:Y:S02]  /*2ee80*/  SHFL.UP PT, R2, R3, 0x1, RZ ;  /* 0x0420000003027989 */ /* 0x000ea400000e00ff */
[----:B--2---:R-:W-:-:S05]  /*2ee90*/  SEL R2, R2, RZ, P4 ;  /* 0x000000ff02027207 */ /* 0x004fca0002000000 */
[----:B------:R-:W-:-:S05]  /*2eea0*/  IMAD.IADD R2, R3, 0x1, R2 ;  /* 0x0000000103027824 */ /* 0x000fca00078e0202 */
[----:B------:R-:W2:Y:S02]  /*2eeb0*/  SHFL.UP PT, R4, R2, 0x2, RZ ;  /* 0x0440000002047989 */ /* 0x000ea400000e00ff */
[----:B--2---:R-:W-:-:S04]  /*2eec0*/  SEL R4, R4, RZ, P0 ;  /* 0x000000ff04047207 */ /* 0x004fc80000000000 */
[----:B------:R-:W-:-:S05]  /*2eed0*/  IADD3 R2, R2, R4, RZ ;  /* 0x0000000402027210 */ /* 0x000fca0007ffe0ff */
[----:B------:R-:W2:Y:S02]  /*2eee0*/  SHFL.UP PT, R4, R2, 0x4, RZ ;  /* 0x0480000002047989 */ /* 0x000ea400000e00ff */
[----:B--2---:R-:W-:-:S05]  /*2eef0*/  SEL R4, R4, RZ, P1 ;  /* 0x000000ff04047207 */ /* 0x004fca0000800000 */
[----:B------:R-:W-:-:S05]  /*2ef00*/  IMAD.IADD R2, R2, 0x1, R4 ;  /* 0x0000000102027824 */ /* 0x000fca00078e0204 */
[----:B------:R-:W2:Y:S02]  /*2ef10*/  SHFL.UP PT, R4, R2, 0x8, RZ ;  /* 0x0500000002047989 */ /* 0x000ea400000e00ff */
[----:B--2---:R-:W-:-:S05]  /*2ef20*/  SEL R4, R4, RZ, P2 ;  /* 0x000000ff04047207 */ /* 0x004fca0001000000 */
[----:B------:R-:W-:-:S05]  /*2ef30*/  IMAD.IADD R2, R2, 0x1, R4 ;  /* 0x0000000102027824 */ /* 0x000fca00078e0204 */
[----:B------:R-:W2:Y:S02]  /*2ef40*/  SHFL.UP PT, R4, R2, 0x10, RZ ;  /* 0x0600000002047989 */ /* 0x000ea400000e00ff */
[----:B--2---:R-:W-:-:S05]  /*2ef50*/  SEL R4, R4, RZ, P3 ;  /* 0x000000ff04047207 */ /* 0x004fca0001800000 */
[----:B------:R-:W-:-:S05]  /*2ef60*/  IMAD.IADD R2, R2, 0x1, R4 ;  /* 0x0000000102027824 */ /* 0x000fca00078e0204 */
[----:B------:R2:W3:Y:S02]  /*2ef70*/  SHFL.IDX PT, R16, R2, 0x1f, 0x1f ;  /* 0x03e01f0002107f89 */ /* 0x0004e400000e0000 */
.L_x_3409:
[----:B------:R-:W-:Y:S02]  /*2ef80*/  ULDC UR4, c[0x0][0xc38] ;  /* 0x00030e0000047ab9 */ /* 0x000fe40000000800 */
[----:B------:R-:W-:-:S05]  /*2ef90*/  MOV R4, UR4 ;  /* 0x0000000400047c02 */ /* 0x000fca0008000f00 */
[----:B---3--:R-:W-:-:S04]  /*2efa0*/  IMAD R16, R16, R4, RZ ;  /* 0x0000000410107224 */ /* 0x008fc800078e02ff */
[----:B------:R-:W-:-:S05]  /*2efb0*/  IMAD.IADD R5, R5, 0x1, R16 ;  /* 0x0000000105057824 */ /* 0x000fca00078e0210 */
[----:B------:R-:W-:-:S13]  /*2efc0*/  ISETP.GT.AND P4, PT, R5, R0, PT ;  /* 0x000000000500720c */ /* 0x000fda0003f84270 */
[----:B------:R-:W-:Y:S05]  /*2efd0*/  @P4 BRA `(.L_x_3283) ;  /* 0x0000000000a44947 */ /* 0x000fea0003800000 */
.L_x_3288:
[----:B--2---:R-:W2:Y:S01]  /*2efe0*/  LDC R2, c[0x0][0xc3c] ;  /* 0x00030f00ff027b82 */ /* 0x004ea20000000800 */
[----:B------:R-:W-:-:S05]  /*2eff0*/  VIADD R19, R19, 0x1f ;  /* 0x0000001f13137836 */ /* 0x000fca0000000000 */
[----:B--2---:R-:W-:-:S13]  /*2f000*/  ISETP.GE.AND P4, PT, R19, R2, PT ;  /* 0x000000021300720c */ /* 0x004fda0003f86270 */
[----:B------:R-:W-:Y:S05]  /*2f010*/  @P4 BRA `(.L_x_3284) ;  /* 0x0000000400e44947 */ /* 0x000fea0003800000 */
[----:B------:R-:W2:Y:S01]  /*2f020*/  LDL R3, [R1+0x30] ;  /* 0x0000300001037983 */ /* 0x000ea20000100800 */
[----:B------:R-:W-:Y:S01]  /*2f030*/  BSSY B0, `(.L_x_3285) ;  /* 0x0000009000007945 */ /* 0x000fe20003800000 */
[----:B--2---:R-:W-:Y:S01]  /*2f040*/  IMAD.IADD R4, R19, 0x1, R3 ;  /* 0x0000000113047824 */ /* 0x004fe200078e0203 */
[----:B------:R-:W-:-:S04]  /*2f050*/  MOV R3, RZ ;  /* 0x000000ff00037202 */ /* 0x000fc80000000f00 */
[----:B------:R-:W-:-:S13]  /*2f060*/  ISETP.GE.OR P4, PT, R4, R2, !P5 ;  /* 0x000000020400720c */ /* 0x000fda0006f86670 */
[----:B------:R-:W-:Y:S05]  /*2f070*/  @P4 BRA `(.L_x_3286) ;  /* 0x0000000000104947 */ /* 0x000fea0003800000 */
[----:B------:R-:W2:Y:S01]  /*2f080*/  LDC.64 R2, c[0x0][0xc80] ;  /* 0x00032000ff027b82 */ /* 0x000ea20000000a00 */
[----:B------:R-:W-:Y:S01]  /*2f090*/  ULDC.64 UR4, c[0x0][0x208] ;  /* 0x0000820000047ab9 */ /* 0x000fe20000000a00 */
[----:B--2---:R-:W-:-:S06]  /*2f0a0*/  IMAD.WIDE R2, R4, 0x4, R2 ;  /* 0x0000000404027825 */ /* 0x004fcc00078e0202 */
[----:B------:R2:W5:Y:S02]  /*2f0b0*/  LDG.E R3, desc[UR4][R2.64] ;  /* 0x0000000402037981 */ /* 0x000564000c1e1900 */
.L_x_3286:
[----:B------:R-:W-:Y:S05]  /*2f0c0*/  BSYNC B0 ;  /* 0x0000000000007941 */ /* 0x000fea0003800000 */
.L_x_3285:
[----:B------:R-:W-:-:S03]  /*2f0d0*/  UMOV UR4, 0xffffffff ;  /* 0xffffffff00047882 */ /* 0x000fc60000000000 */
[----:B------:R-:W-:Y:S05]  /*2f0e0*/  BRA.DIV UR4, `(.L_x_3287) ;  /* 0x0000003604a07947 */ /* 0x000fea000b800000 */
[----:B------:R-:W3:Y:S04]  /*2f0f0*/  LDL R4, [R1+0xc] ;  /* 0x00000c0001047983 */ /* 0x000ee80000100800 */
[----:B--2--5:R-:W2:Y:S01]  /*2f100*/  SHFL.UP PT, R2, R3, 0x1, RZ ;  /* 0x0420000003027989 */ /* 0x024ea200000e00ff */
[----:B---3--:R-:W-:-:S04]  /*2f110*/  LOP3.LUT P4, RZ, R4, 0x1, RZ, 0xc0, !PT ;  /* 0x0000000104ff7812 */ /* 0x008fc8000788c0ff */
        /* <DEDUP_REMOVED lines=14> */
[----:B------:R2:W3:Y:S02]  /*2f200*/  SHFL.IDX PT, R16, R2, 0x1f, 0x1f ;  /* 0x03e01f0002107f89 */ /* 0x0004e400000e0000 */
.L_x_3417:
[----:B------:R-:W-:Y:S02]  /*2f210*/  ULDC UR4, c[0x0][0xc38] ;  /* 0x00030e0000047ab9 */ /* 0x000fe40000000800 */
[----:B------:R-:W-:-:S04]  /*2f220*/  IMAD.U32 R4, RZ, RZ, UR4 ;  /* 0x00000004ff047e24 */ /* 0x000fc8000f8e00ff */
[----:B---3--:R-:W-:-:S04]  /*2f230*/  IMAD R16, R16, R4, RZ ;  /* 0x0000000410107224 */ /* 0x008fc800078e02ff */
[----:B------:R-:W-:-:S05]  /*2f240*/  IMAD.IADD R5, R16, 0x1, R5 ;  /* 0x0000000110057824 */ /* 0x000fca00078e0205 */
[----:B------:R-:W-:-:S13]  /*2f250*/  ISETP.GT.AND P4, PT, R5, R0, PT ;  /* 0x000000000500720c */ /* 0x000fda0003f84270 */
[----:B------:R-:W-:Y:S05]  /*2f260*/  @!P4 BRA `(.L_x_3288) ;  /* 0xfffffffc005cc947 */ /* 0x000fea000383ffff */
.L_x_3283:
[----:B------:R-:W-:Y:S01]  /*2f270*/  IADD3 R16, -R16, R5, RZ ;  /* 0x0000000510107210 */ /* 0x000fe20007ffe1ff */
[----:B------:R-:W-:-:S04]  /*2f280*/  UMOV UR4, 0xffffffff ;  /* 0xffffffff00047882 */ /* 0x000fc80000000000 */
[----:B------:R-:W-:-:S05]  /*2f290*/  IMAD R5, R2, R4, R16 ;  /* 0x0000000402057224 */ /* 0x000fca00078e0210 */
[----:B------:R-:W-:Y:S01]  /*2f2a0*/  ISETP.GT.AND P6, PT, R5, R0, PT ;  /* 0x000000000500720c */ /* 0x000fe20003fc4270 */
[----:B------:R-:W-:-:S12]  /*2f2b0*/  BRA.DIV UR4, `(.L_x_3289) ;  /* 0x0000003a040c7947 */ /* 0x000fd8000b800000 */
[----:B------:R-:W-:-:S04]  /*2f2c0*/  VOTE.ANY R5, PT, !P6 ;  /* 0x0000000000057806 */ /* 0x000fc800070e0100 */
[----:B------:R-:W3:Y:S02]  /*2f2d0*/  POPC R6, R5 ;  /* 0x0000000500067309 */ /* 0x000ee40000000000 */
[----:B---3--:R3:W4:Y:S02]  /*2f2e0*/  SHFL.IDX PT, R17, R3, R6, 0x1f ;  /* 0x00001f0603117589 */ /* 0x00872400000e0000 */
.L_x_3421:
[----:B------:R-:W-:Y:S01]  /*2f2f0*/  ISETP.NE.AND P0, PT, R5, RZ, PT ;  /* 0x000000ff0500720c */ /* 0x000fe20003f05270 */
[----:B------:R-:W-:-:S12]  /*2f300*/  IMAD.MOV.U32 R5, RZ, RZ, RZ ;  /* 0x000000ffff057224 */ /* 0x000fd800078e00ff */
[----:B------:R-:W-:Y:S05]  /*2f310*/  @!P0 BRA `(.L_x_3290) ;  /* 0x0000000000148947 */ /* 0x000fea0003800000 */
[----:B------:R-:W-:Y:S01]  /*2f320*/  UMOV UR4, 0xffffffff ;  /* 0xffffffff00047882 */ /* 0x000fe20000000000 */
[----:B------:R-:W-:Y:S02]  /*2f330*/  VIADD R12, R6, 0xffffffff ;  /* 0xffffffff060c7836 */ /* 0x000fe40000000000 */
[----:B------:R-:W-:Y:S05]  /*2f340*/  BRA.DIV UR4, `(.L_x_3291) ;  /* 0x0000003a04307947 */ /* 0x000fea000b800000 */
[----:B--2---:R2:W0:Y:S02]  /*2f350*/  SHFL.IDX PT, R2, R2, R12, 0x1f ;  /* 0x00001f0c02027589 */ /* 0x00442400000e0000 */
.L_x_3424:
[----:B0-----:R-:W-:-:S07]  /*2f360*/  IMAD.MOV.U32 R5, RZ, RZ, R2 ;  /* 0x000000ffff057224 */ /* 0x001fce00078e0002 */
.L_x_3290:
[----:B--23--:R-:W2:Y:S01]  /*2f370*/  LDC.64 R2, c[0x0][0xc90] ;  /* 0x00032400ff027b82 */ /* 0x00cea20000000a00 */
[----:B------:R-:W-:Y:S01]  /*2f380*/  IADD3 R19, R6, R19, RZ ;  /* 0x0000001306137210 */ /* 0x000fe20007ffe0ff */
[----:B------:R-:W-:-:S04]  /*2f390*/  ULDC.64 UR4, c[0x0][0x208] ;  /* 0x0000820000047ab9 */ /* 0x000fc80000000a00 */
[----:B--2---:R-:W-:-:S05]  /*2f3a0*/  IMAD.WIDE R2, R19, 0x4, R2 ;  /* 0x0000000413027825 */ /* 0x004fca00078e0202 */
[----:B------:R-:W4:Y:S01]  /*2f3b0*/  LDG.E R7, desc[UR4][R2.64] ;  /* 0x0000000402077981 */ /* 0x000f22000c1e1900 */
[----:B------:R-:W-:-:S05]  /*2f3c0*/  IMAD R16, R5, R4, R16 ;  /* 0x0000000405107224 */ /* 0x000fca00078e0210 */
[----:B------:R-:W-:Y:S01]  /*2f3d0*/  IADD3 R0, R0, -R16, RZ ;  /* 0x8000001000007210 */ /* 0x000fe20007ffe0ff */
[----:B----4-:R-:W-:-:S05]  /*2f3e0*/  IMAD R6, R17, R7, RZ ;  /* 0x0000000711067224 */ /* 0x010fca00078e02ff */
[----:B-----5:R-:W-:-:S04]  /*2f3f0*/  IABS R8, R6 ;  /* 0x0000000600087213 */ /* 0x020fc80000000000 */
[----:B------:R-:W2:Y:S08]  /*2f400*/  I2F.RP R2, R8 ;  /* 0x0000000800027306 */ /* 0x000eb00000209400 */
[----:B--2---:R-:W2:Y:S02]  /*2f410*/  MUFU.RCP R2, R2 ;  /* 0x0000000200027308 */ /* 0x004ea40000001000 */
[----:B--2---:R-:W-:-:S06]  /*2f420*/  VIADD R2, R2, 0xffffffe ;  /* 0x0ffffffe02027836 */ /* 0x004fcc0000000000 */
[----:B------:R-:W2:Y:S02]  /*2f430*/  F2I.FTZ.U32.TRUNC.NTZ R3, R2 ;  /* 0x0000000200037305 */ /* 0x000ea4000021f000 */
[----:B--2---:R-:W-:-:S04]  /*2f440*/  IMAD.MOV R2, RZ, RZ, -R3 ;  /* 0x000000ffff027224 */ /* 0x004fc800078e0a03 */
        /* <DEDUP_REMOVED lines=15> */
[----:B------:R-:W-:-:S05]  /*2f540*/  @P0 IADD3 R9, R9, 0x1, RZ ;  /* 0x0000000109090810 */ /* 0x000fca0007ffe0ff */
        /* <DEDUP_REMOVED lines=9> */
[----:B------:R-:W2:Y:S08]  /*2f5e0*/  I2F.RP R3, R7 ;  /* 0x0000000700037306 */ /* 0x000eb00000209400 */
[----:B--2---:R-:W2:Y:S02]  /*2f5f0*/  MUFU.RCP R3, R3 ;  /* 0x0000000300037308 */ /* 0x004ea40000001000 */
[----:B--2---:R-:W-:-:S06]  /*2f600*/  IADD3 R3, R3, 0xffffffe, RZ ;  /* 0x0ffffffe03037810 */ /* 0x004fcc0007ffe0ff */
[----:B------:R-:W2:Y:S02]  /*2f610*/  F2I.FTZ.U32.TRUNC.NTZ R3, R3 ;  /* 0x0000000300037305 */ /* 0x000ea4000021f000 */
[----:B--2---:R-:W-:-:S04]  /*2f620*/  IMAD.MOV R2, RZ, RZ, -R3 ;  /* 0x000000ffff027224 */ /* 0x004fc800078e0a03 */
[----:B------:R-:W-:Y:S02]  /*2f630*/  IMAD R6, R2, R7, RZ ;  /* 0x0000000702067224 */ /* 0x000fe400078e02ff */
[----:B------:R-:W-:-:S04]  /*2f640*/  IMAD.MOV.U32 R2, RZ, RZ, RZ ;  /* 0x000000ffff027224 */ /* 0x000fc800078e00ff */
[----:B------:R-:W-:Y:S01]  /*2f650*/  IMAD.HI.U32 R2, R3, R6, R2 ;  /* 0x0000000603027227 */ /* 0x000fe200078e0002 */
[----:B------:R-:W-:Y:S02]  /*2f660*/  IABS R3, R0 ;  /* 0x0000000000037213 */ /* 0x000fe40000000000 */
[----:B------:R-:W-:-:S03]  /*2f670*/  IABS R6, R4 ;  /* 0x0000000400067213 */ /* 0x000fc60000000000 */
[----:B------:R-:W-:Y:S01]  /*2f680*/  IMAD.HI.U32 R2, R2, R3, RZ ;  /* 0x0000000302027227 */ /* 0x000fe200078e00ff */
[----:B------:R-:W-:-:S05]  /*2f690*/  IADD3 R6, RZ, -R6, RZ ;  /* 0x80000006ff067210 */ /* 0x000fca0007ffe0ff */
        /* <DEDUP_REMOVED lines=10> */
[----:B------:R-:W-:Y:S02]  /*2f740*/  @!P1 IADD3 R2, -R2, RZ, RZ ;  /* 0x000000ff02029210 */ /* 0x000fe40007ffe1ff */
[----:B------:R-:W-:Y:S01]  /*2f750*/  @!P2 LOP3.LUT R2, RZ, R4, RZ, 0x33, !PT ;  /* 0x00000004ff02a212 */ /* 0x000fe200078e33ff */
[----:B------:R-:W-:-:S04]  /*2f760*/  IMAD.MOV R4, RZ, RZ, -R4 ;  /* 0x000000ffff047224 */ /* 0x000fc800078e0a04 */
[----:B------:R-:W-:Y:S01]  /*2f770*/  IMAD R18, R2, R4, R0 ;  /* 0x0000000402127224 */ /* 0x000fe200078e0200 */
[----:B------:R-:W-:-:S05]  /*2f780*/  LOP3.LUT R2, RZ, R2, RZ, 0x33, !PT ;  /* 0x00000002ff027212 */ /* 0x000fca00078e33ff */
[----:B------:R-:W-:Y:S01]  /*2f790*/  IMAD.IADD R17, R17, 0x1, R2 ;  /* 0x0000000111117824 */ /* 0x000fe200078e0202 */
[----:B------:R-:W-:Y:S06]  /*2f7a0*/  BRA `(.L_x_3292) ;  /* 0x00000000001c7947 */ /* 0x000fec0003800000 */
.L_x_3284:
[----:B------:R-:W-:Y:S01]  /*2f7b0*/  UMOV UR4, URZ ;  /* 0x0000003f00047c82 */ /* 0x000fe20008000000 */
[----:B------:R-:W-:Y:S01]  /*2f7c0*/  UMOV UR5, URZ ;  /* 0x0000003f00057c82 */ /* 0x000fe20008000000 */
[----:B------:R-:W-:Y:S01]  /*2f7d0*/  ULDC UR6, c[0x0][0xc3c] ;  /* 0x00030f0000067ab9 */ /* 0x000fe20000000800 */
[----:B------:R-:W-:Y:S01]  /*2f7e0*/  MOV R16, R0 ;  /* 0x0000000000107202 */ /* 0x000fe20000000f00 */
[----:B------:R-:W-:Y:S02]  /*2f7f0*/  IMAD.U32 R17, RZ, RZ, UR4 ;  /* 0x00000004ff117e24 */ /* 0x000fe4000f8e00ff */
[----:B------:R-:W-:Y:S02]  /*2f800*/  IMAD.U32 R18, RZ, RZ, UR5 ;  /* 0x00000005ff127e24 */ /* 0x000fe4000f8e00ff */
[----:B------:R-:W-:-:S07]  /*2f810*/  IMAD.U32 R19, RZ, RZ, UR6 ;  /* 0x00000006ff137e24 */ /* 0x000fce000f8e00ff */
.L_x_3292:
[----:B------:R-:W2:Y:S04]  /*2f820*/  LDL R0, [R1+0x30] ;  /* 0x0000300001007983 */ /* 0x000ea80000100800 */
[----:B------:R3:W4:Y:S01]  /*2f830*/  LDL R3, [R1+0x4] ;  /* 0x0000040001037983 */ /* 0x0007220000100800 */
[----:B------:R-:W-:Y:S05]  /*2f840*/  WARPSYNC.ALL ;  /* 0x0000000000007948 */ /* 0x000fea0003800000 */
[----:B------:R-:W-:Y:S01]  /*2f850*/  BAR.SYNC.DEFER_BLOCKING 0x4, 0x180 ;  /* 0x0106000000007b1d */ /* 0x000fe20000010000 */
[----:B--2---:R-:W-:-:S13]  /*2f860*/  ISETP.NE.AND P0, PT, R0, RZ, PT ;  /* 0x000000ff0000720c */ /* 0x004fda0003f05270 */
[----:B------:R-:W4:Y:S01]  /*2f870*/  @!P0 S2R R0, SR_CgaCtaId ;  /* 0x0000000000008919 */ /* 0x000f220000008800 */
[----:B------:R-:W-:-:S04]  /*2f880*/  @!P0 MOV R2, 0x400 ;  /* 0x0000040000028802 */ /* 0x000fc80000000f00 */
[----:B----4-:R-:W-:-:S05]  /*2f890*/  @!P0 LEA R3, R0, R2, 0x18 ;  /* 0x0000000200038211 */ /* 0x010fca00078ec0ff */
[----:B------:R3:W-:Y:S04]  /*2f8a0*/  @!P0 STS.128 [R3+0x388d0], R16 ;  /* 0x0388d01003008388 */ /* 0x0007e80000000c00 */
[----:B------:R3:W-:Y:S01]  /*2f8b0*/  @!P0 STL [R1+0x4], R3 ;  /* 0x0000040301008387 */ /* 0x0007e20000100800 */
[----:B------:R-:W-:Y:S06]  /*2f8c0*/  BAR.ARV 0x5, 0x180 ;  /* 0x0146000000007b1d */ /* 0x000fec0000002000 */
.L_x_3281:
[----:B------:R-:W-:Y:S02]  /*2f8d0*/  ULDC UR4, c[0x0][0xc3c] ;  /* 0x00030f0000047ab9 */ /* 0x000fe40000000800 */
[----:B----4-:R-:W-:-:S13]  /*2f8e0*/  ISETP.GE.AND P0, PT, R19, UR4, PT ;  /* 0x0000000413007c0c */ /* 0x010fda000bf06270 */
[----:B------:R-:W-:Y:S05]  /*2f8f0*/  @!P0 BRA `(.L_x_3293) ;  /* 0xffffff8000508947 */ /* 0x000fea000383ffff */
[----:B------:R-:W-:Y:S05]  /*2f900*/  BSYNC B8 ;  /* 0x0000000000087941 */ /* 0x000fea0003800000 */
.L_x_3132:
[----:B--2---:R-:W2:Y:S01]  /*2f910*/  LDL.LU R0, [R1+0x50] ;  /* 0x0000500001007983 */ /* 0x004ea20000300800 */
[----:B------:R-:W-:Y:S01]  /*2f920*/  BSSY B0, `(.L_x_3294) ;  /* 0x000000b000007945 */ /* 0x000fe20003800000 */
[----:B------:R-:W4:Y:S01]  /*2f930*/  S2R R5, SR_CgaCtaId ;  /* 0x0000000000057919 */ /* 0x000f220000008800 */
[----:B--2---:R-:W-:-:S04]  /*2f940*/  IADD3 R0, R0, 0x1, RZ ;  /* 0x0000000100007810 */ /* 0x004fc80007ffe0ff */
[----:B0-----:R-:W-:-:S04]  /*2f950*/  LEA.HI R2, R0, R0, RZ, 0x1 ;  /* 0x0000000000027211 */ /* 0x001fc800078f08ff */
[----:B---3--:R-:W-:-:S05]  /*2f960*/  LOP3.LUT R3, R2, 0xfffffffe, RZ, 0xc0, !PT ;  /* 0xfffffffe02037812 */ /* 0x008fca00078ec0ff */
[----:B------:R-:W-:Y:S01]  /*2f970*/  IMAD.IADD R3, R0, 0x1, -R3 ;  /* 0x0000000100037824 */ /* 0x000fe200078e0a03 */
[----:B------:R-:W-:-:S04]  /*2f980*/  MOV R0, 0x400 ;  /* 0x0000040000007802 */ /* 0x000fc80000000f00 */
[----:B----4-:R-:W-:Y:S02]  /*2f990*/  LEA R0, R5, R0, 0x18 ;  /* 0x0000000005007211 */ /* 0x010fe400078ec0ff */
[----:B------:R-:W-:-:S04]  /*2f9a0*/  SHF.L.U32 R3, R3, 0x1f, RZ ;  /* 0x0000001f03037819 */ /* 0x000fc800000006ff */
[----:B------:R-:W0:Y:S02]  /*2f9b0*/  SYNCS.PHASECHK.TRANS64.TRYWAIT P0, [R0+URZ+0x38820], R3 ;  /* 0x03882003000075a7 */ /* 0x000e24000800017f */
[----:B0-----:R-:W-:Y:S05]  /*2f9c0*/  @!P0 BRA `(.L_x_3295) ;  /* 0x0000003000b88947 */ /* 0x001fea0003800000 */
.L_x_3425:
[----:B------:R-:W-:Y:S05]  /*2f9d0*/  BSYNC B0 ;  /* 0x0000000000007941 */ /* 0x000fea0003800000 */
.L_x_3294:
[----:B------:R-:W-:-:S03]  /*2f9e0*/  UMOV UR4, 0xffffffff ;  /* 0xffffffff00047882 */ /* 0x000fc60000000000 */
[----:B------:R-:W-:Y:S05]  /*2f9f0*/  BRA.DIV UR4, `(.L_x_3296) ;  /* 0x0000003204c07947 */ /* 0x000fea000b800000 */
[----:B------:R-:W2:Y:S02]  /*2fa00*/  S2R R2, SR_TID.X ;  /* 0x0000000000027919 */ /* 0x000ea40000002100 */
[----:B--2---:R-:W-:-:S04]  /*2fa10*/  SHF.R.U32.HI R2, RZ, 0x5, R2 ;  /* 0x00000005ff027819 */ /* 0x004fc80000011602 */
[----:B------:R-:W-:-:S05]  /*2fa20*/  LOP3.LUT R2, R2, 0x3, RZ, 0xc0, !PT ;  /* 0x0000000302027812 */ /* 0x000fca00078ec0ff */
[----:B------:R2:W3:Y:S02]  /*2fa30*/  SHFL.IDX PT, R14, R2, RZ, 0x1f ;  /* 0x00001fff020e7589 */ /* 0x0004e400000e0000 */
.L_x_3428:
[----:B---3--:R-:W-:-:S13]  /*2fa40*/  ISETP.NE.AND P0, PT, R14, RZ, PT ;  /* 0x000000ff0e00720c */ /* 0x008fda0003f05270 */
[----:B------:R-:W-:Y:S05]  /*2fa50*/  @P0 BRA `(.L_x_2866) ;  /* 0x00000000009c0947 */ /* 0x000fea0003800000 */
[----:B------:R-:W-:-:S03]  /*2fa60*/  UMOV UR4, 0xffffffff ;  /* 0xffffffff00047882 */ /* 0x000fc60000000000 */
[----:B------:R-:W-:Y:S05]  /*2fa70*/  BRA.DIV UR4, `(.L_x_3297) ;  /* 0x0000003204d47947 */ /* 0x000fea000b800000 */
[----:B------:R-:W-:-:S13]  /*2fa80*/  ELECT P6, URZ, PT ;  /* 0x00000000003f782f */ /* 0x000fda00038c0000 */
.L_x_3431:
[----:B------:R-:W-:Y:S05]  /*2fa90*/  @!P6 BRA `(.L_x_2866) ;  /* 0x00000000008ce947 */ /* 0x000fea0003800000 */
[----:B--2---:R-:W2:Y:S02]  /*2faa0*/  LDL R2, [R1+0x98] ;  /* 0x0000980001027983 */ /* 0x004ea40000100800 */
[----:B--2---:R-:W-:-:S13]  /*2fab0*/  R2UR UR4, R2 ;  /* 0x00000000020472ca */ /* 0x004fda00000e0000 */
[----:B------:R-:W-:-:S06]  /*2fac0*/  ULOP3.LUT UR4, UR4, 0x2, URZ, 0xfc, !UPT ;  /* 0x0000000204047892 */ /* 0x000fcc000f8efc3f */
[----:B------:R-:W-:-:S05]  /*2fad0*/  IMAD.U32 R2, RZ, RZ, UR4 ;  /* 0x00000004ff027e24 */ /* 0x000fca000f8e00ff */
[----:B------:R-:W-:-:S13]  /*2fae0*/  ISETP.NE.AND P2, PT, R2, 0x3, PT ;  /* 0x000000030200780c */ /* 0x000fda0003f45270 */
[----:B------:R-:W-:Y:S05]  /*2faf0*/  @!P2 BRA `(.L_x_3298) ;  /* 0x000000000004a947 */ /* 0x000fea0003800000 */
[----:B------:R-:W-:Y:S01]  /*2fb00*/  BPT.TRAP 0x1 ;  /* 0x000000040000795c */ /* 0x000fe20000300000 */
.L_x_3298:
[----:B0-----:R-:W2:Y:S04]  /*2fb10*/  LDL R3, [R1+0x8] ;  /* 0x0000080001037983 */ /* 0x001ea80000100800 */
[----:B------:R-:W3:Y:S01]  /*2fb20*/  LDL.LU R7, [R1+0x18] ;  /* 0x0000180001077983 */ /* 0x000ee20000300800 */
[----:B------:R-:W-:-:S05]  /*2fb30*/  VIADD R2, R0, 0x38840 ;  /* 0x0003884000027836 */ /* 0x000fca0000000000 */
[C---:B--2---:R-:W-:Y:S01]  /*2fb40*/  LEA R6, R3.reuse, R2, 0x3 ;  /* 0x0000000203067211 */ /* 0x044fe200078e18ff */
        /* <DEDUP_REMOVED lines=10> */
.L_x_3432:
[----:B------:R-:W2:Y:S02]  /*2fbf0*/  SYNCS.PHASECHK.TRANS64.TRYWAIT P0, [R7+URZ], R2 ;  /* 0x00000002070075a7 */ /* 0x000ea4000800017f */
[----:B--2---:R-:W-:Y:S05]  /*2fc00*/  @!P0 BRA `(.L_x_3300) ;  /* 0x0000003000a48947 */ /* 0x004fea0003800000 */
.L_x_3433:
[----:B------:R-:W-:Y:S05]  /*2fc10*/  @!P2 BRA `(.L_x_3301) ;  /* 0x000000000004a947 */ /* 0x000fea0003800000 */
[----:B------:R-:W-:Y:S01]  /*2fc20*/  BPT.TRAP 0x1 ;  /* 0x000000040000795c */ /* 0x000fe20000300000 */
.L_x_3301:
[----:B------:R-:W3:Y:S01]  /*2fc30*/  LDL.LU R4, [R1+0x8] ;  /* 0x0000080001047983 */ /* 0x000ee20000300800 */
[----:B------:R-:W-:-:S05]  /*2fc40*/  VIADD R0, R0, 0x38860 ;  /* 0x0003886000007836 */ /* 0x000fca0000000000 */
[----:B---3--:R-:W-:-:S04]  /*2fc50*/  LEA R4, R4, R0, 0x3 ;  /* 0x0000000004047211 */ /* 0x008fc800078e18ff */
[----:B------:R-:W3:Y:S02]  /*2fc60*/  SYNCS.PHASECHK.TRANS64.TRYWAIT P0, [R4+URZ], R5 ;  /* 0x00000005040075a7 */ /* 0x000ee4000800017f */
[----:B---3--:R-:W-:Y:S05]  /*2fc70*/  @!P0 BRA `(.L_x_3302) ;  /* 0x00000030009c8947 */ /* 0x008fea0003800000 */
.L_x_3434:
[----:B------:R-:W-:-:S07]  /*2fc80*/  IMAD R3, R3, 0x8, R0 ;  /* 0x0000000803037824 */ /* 0x000fce00078e0200 */
.L_x_3303:
[----:B----4-:R4:W0:Y:S02]  /*2fc90*/  SYNCS.PHASECHK.TRANS64.TRYWAIT P0, [R3+URZ], R2 ;  /* 0x00000002030075a7 */ /* 0x010824000800017f */
[----:B0-----:R-:W-:Y:S05]  /*2fca0*/  @!P0 NANOSLEEP.SYNCS 0x989680 ;  /* 0x009896800000895d */ /* 0x001fea0003900000 */
[----:B------:R-:W0:Y:S02]  /*2fcb0*/  @!P0 SYNCS.PHASECHK.TRANS64 P0, [R3+URZ], R2 ;  /* 0x00000002030085a7 */ /* 0x000e24000800007f */
[----:B0-----:R-:W-:Y:S05]  /*2fcc0*/  @!P0 BRA `(.L_x_3303) ;  /* 0xfffffffc00f08947 */ /* 0x001fea000383ffff */
.L_x_2866:
[----:B------:R-:W-:Y:S05]  /*2fcd0*/  BSYNC B9 ;  /* 0x0000000000097941 */ /* 0x000fea0003800000 */
.L_x_2863:
[----:B------:R-:W-:Y:S05]  /*2fce0*/  EXIT ;  /* 0x000000000000794d */ /* 0x000fea0003800000 */
.L_x_2886:
[----:B0-----:R0:W1:Y:S02]  /*2fcf0*/  SYNCS.PHASECHK.TRANS64.TRYWAIT P6, [R0+URZ+0x38890], R114 ;  /* 0x03889072000075a7 */ /* 0x00106400080c017f */
[----:B-1----:R-:W-:Y:S05]  /*2fd00*/  @!P6 NANOSLEEP.SYNCS 0x989680 ;  /* 0x009896800000e95d */ /* 0x002fea0003900000 */
[----:B------:R-:W1:Y:S02]  /*2fd10*/  @!P6 SYNCS.PHASECHK.TRANS64 P6, [R0+URZ+0x38890], R114 ;  /* 0x038890720000e5a7 */ /* 0x000e6400080c007f */
[----:B-1----:R-:W-:Y:S05]  /*2fd20*/  @!P6 BRA `(.L_x_2886) ;  /* 0xfffffffc00f0e947 */ /* 0x002fea000383ffff */
[----:B------:R-:W-:Y:S05]  /*2fd30*/  BRA `(.L_x_3304) ;  /* 0xfffffd3800f47947 */ /* 0x000fea000383ffff */
.L_x_2942:
[----:B-1----:R1:W3:Y:S02]  /*2fd40*/  SYNCS.PHASECHK.TRANS64.TRYWAIT P6, [R0+URZ+0x38890], R114 ;  /* 0x03889072000075a7 */ /* 0x0022e400080c017f */
[----:B---3--:R-:W-:Y:S05]  /*2fd50*/  @!P6 NANOSLEEP.SYNCS 0x989680 ;  /* 0x009896800000e95d */ /* 0x008fea0003900000 */
[----:B------:R-:W3:Y:S02]  /*2fd60*/  @!P6 SYNCS.PHASECHK.TRANS64 P6, [R0+URZ+0x38890], R114 ;  /* 0x038890720000e5a7 */ /* 0x000ee400080c007f */
[----:B---3--:R-:W-:Y:S05]  /*2fd70*/  @!P6 BRA `(.L_x_2942) ;  /* 0xfffffffc00f0e947 */ /* 0x008fea000383ffff */
[----:B------:R-:W-:Y:S05]  /*2fd80*/  BRA `(.L_x_3305) ;  /* 0xfffffd6c00f07947 */ /* 0x000fea000383ffff */
.L_x_2967:
[----:B-1----:R1:W2:Y:S02]  /*2fd90*/  SYNCS.PHASECHK.TRANS64.TRYWAIT P3, [R0+URZ+0x38890], R114 ;  /* 0x03889072000075a7 */ /* 0x0022a4000806017f */
[----:B--2---:R-:W-:Y:S05]  /*2fda0*/  @!P3 NANOSLEEP.SYNCS 0x989680 ;  /* 0x009896800000b95d */ /* 0x004fea0003900000 */
[----:B------:R-:W2:Y:S02]  /*2fdb0*/  @!P3 SYNCS.PHASECHK.TRANS64 P3, [R0+URZ+0x38890], R114 ;  /* 0x038890720000b5a7 */ /* 0x000ea4000806007f */
[----:B--2---:R-:W-:Y:S05]  /*2fdc0*/  @!P3 BRA `(.L_x_2967) ;  /* 0xfffffffc00f0b947 */ /* 0x004fea000383ffff */
[----:B------:R-:W-:Y:S05]  /*2fdd0*/  BRA `(.L_x_3306) ;  /* 0xfffffda000647947 */ /* 0x000fea000383ffff */
.L_x_2975:
[----:B-1----:R1:W2:Y:S02]  /*2fde0*/  SYNCS.PHASECHK.TRANS64.TRYWAIT P2, [R0+URZ+0x388b0], R114 ;  /* 0x0388b072000075a7 */ /* 0x0022a4000804017f */
[----:B--2---:R-:W-:Y:S05]  /*2fdf0*/  @!P2 NANOSLEEP.SYNCS 0x989680 ;  /* 0x009896800000a95d */ /* 0x004fea0003900000 */
[----:B------:R-:W2:Y:S02]  /*2fe00*/  @!P2 SYNCS.PHASECHK.TRANS64 P2, [R0+URZ+0x388b0], R114 ;  /* 0x0388b0720000a5a7 */ /* 0x000ea4000804007f */
[----:B--2---:R-:W-:Y:S05]  /*2fe10*/  @!P2 BRA `(.L_x_2975) ;  /* 0xfffffffc00f0a947 */ /* 0x004fea000383ffff */
[----:B------:R-:W-:Y:S05]  /*2fe20*/  BRA `(.L_x_3307) ;  /* 0xfffffda400947947 */ /* 0x000fea000383ffff */
.L_x_2995:
[----:B------:R-:W-:Y:S01]  /*2fe30*/  BSSY B1, `(.L_x_3308) ;  /* 0x0000008000017945 */ /* 0x000fe20003800000 */
[----:B------:R-:W-:Y:S01]  /*2fe40*/  IMAD.MOV.U32 R13, RZ, RZ, R8 ;  /* 0x000000ffff0d7224 */ /* 0x000fe200078e0008 */
[----:B------:R-:W-:Y:S01]  /*2fe50*/  MOV R11, 0x181f ;  /* 0x0000181f000b7802 */ /* 0x000fe20000000f00 */
[----:B------:R-:W-:Y:S02]  /*2fe60*/  IMAD.MOV.U32 R12, RZ, RZ, RZ ;  /* 0x000000ffff0c7224 */ /* 0x000fe400078e00ff */
[----:B------:R-:W-:-:S07]  /*2fe70*/  IMAD.MOV.U32 R15, RZ, RZ, -0x1 ;  /* 0xffffffffff0f7424 */ /* 0x000fce00078e00ff */
[----:B------:R-:W-:Y:S05]  /*2fe80*/  WARPSYNC.COLLECTIVE R15, `(.L_x_3309) ;  /* 0x000000000f087348 */ /* 0x000fea0003c00000 */
[----:B------:R0:W1:Y:S02]  /*2fe90*/  SHFL.IDX P6, R14, R13, R12, R11 ;  /* 0x0000000c0d0e7389 */ /* 0x00006400000c000b */
[----:B01----:R-:W-:Y:S01]  /*2fea0*/  ENDCOLLECTIVE ;  /* 0x000000000000791b */ /* 0x003fe20003800000 */
.L_x_3309:
[----:B------:R-:W-:Y:S05]  /*2feb0*/  BSYNC B1 ;  /* 0x0000000000017941 */ /* 0x000fea0003800000 */
.L_x_3308:
        /* <DEDUP_REMOVED lines=8> */
.L_x_3310:
[----:B------:R-:W-:Y:S01]  /*2ff40*/  MOV R13, R7 ;  /* 0x00000007000d7202 */ /* 0x000fe20000000f00 */
[----:B------:R-:W-:-:S07]  /*2ff50*/  IMAD.MOV.U32 R5, RZ, RZ, R14 ;  /* 0x000000ffff057224 */ /* 0x000fce00078e000e */
[----:B------:R-:W-:Y:S05]  /*2ff60*/  WARPSYNC.COLLECTIVE R15, `(.L_x_3311) ;  /* 0x000000000f087348 */ /* 0x000fea0003c00000 */
[----:B------:R0:W1:Y:S02]  /*2ff70*/  SHFL.IDX P6, R14, R13, R12, R11 ;  /* 0x0000000c0d0e7389 */ /* 0x00006400000c000b */
[----:B01----:R-:W-:Y:S01]  /*2ff80*/  ENDCOLLECTIVE ;  /* 0x000000000000791b */ /* 0x003fe20003800000 */
.L_x_3311:
[----:B------:R-:W-:Y:S02]  /*2ff90*/  IMAD.MOV.U32 R13, RZ, RZ, R3 ;  /* 0x000000ffff0d7224 */ /* 0x000fe400078e0003 */
[----:B------:R-:W-:-:S07]  /*2ffa0*/  IMAD.MOV.U32 R9, RZ, RZ, R14 ;  /* 0x000000ffff097224 */ /* 0x000fce00078e000e */
[----:B------:R-:W-:Y:S05]  /*2ffb0*/  WARPSYNC.COLLECTIVE R15, `(.L_x_3312) ;  /* 0x000000000f087348 */ /* 0x000fea0003c00000 */
[----:B------:R0:W1:Y:S02]  /*2ffc0*/  SHFL.IDX P6, R14, R13, R12, R11 ;  /* 0x0000000c0d0e7389 */ /* 0x00006400000c000b */
[----:B01----:R-:W-:Y:S01]  /*2ffd0*/  ENDCOLLECTIVE ;  /* 0x000000000000791b */ /* 0x003fe20003800000 */
.L_x_3312:
[----:B------:R-:W-:Y:S05]  /*2ffe0*/  BRA `(.L_x_3313) ;  /* 0xfffffdb8004c7947 */ /* 0x000fea000383ffff */
.L_x_2998:
[----:B------:R-:W-:Y:S01]  /*2fff0*/  BSSY B1, `(.L_x_3314) ;  /* 0x0000008000017945 */ /* 0x000fe20003800000 */
[----:B------:R-:W-:Y:S01]  /*30000*/  IMAD.MOV.U32 R13, RZ, RZ, R8 ;  /* 0x000000ffff0d7224 */ /* 0x000fe200078e0008 */
[----:B------:R-:W-:Y:S01]  /*30010*/  MOV R12, 0x1 ;  /* 0x00000001000c7802 */ /* 0x000fe20000000f00 */
[----:B------:R-:W-:Y:S02]  /*30020*/  IMAD.MOV.U32 R11, RZ, RZ, 0x181f ;  /* 0x0000181fff0b7424 */ /* 0x000fe400078e00ff */
[----:B------:R-:W-:-:S07]  /*30030*/  IMAD.MOV.U32 R15, RZ, RZ, -0x1 ;  /* 0xffffffffff0f7424 */ /* 0x000fce00078e00ff */
[----:B0---4-:R-:W-:Y:S05]  /*30040*/  WARPSYNC.COLLECTIVE R15, `(.L_x_3315) ;  /* 0x000000000f087348 */ /* 0x011fea0003c00000 */
[----:B----4-:R1:W2:Y:S02]  /*30050*/  SHFL.IDX P6, R14, R13, R12, R11 ;  /* 0x0000000c0d0e7389 */ /* 0x0102a400000c000b */
[----:B012---:R-:W-:Y:S01]  /*30060*/  ENDCOLLECTIVE ;  /* 0x000000000000791b */ /* 0x007fe20003800000 */
.L_x_3315:
[----:B------:R-:W-:Y:S05]  /*30070*/  BSYNC B1 ;  /* 0x0000000000017941 */ /* 0x000fea0003800000 */
.L_x_3314:
        /* <DEDUP_REMOVED lines=8> */
.L_x_3316:
[----:B------:R-:W-:Y:S01]  /*30100*/  IMAD.MOV.U32 R13, RZ, RZ, R7 ;  /* 0x000000ffff0d7224 */ /* 0x000fe200078e0007 */
[----:B------:R-:W-:-:S07]  /*30110*/  MOV R5, R14 ;  /* 0x0000000e00057202 */ /* 0x000fce0000000f00 */
[----:B------:R-:W-:Y:S05]  /*30120*/  WARPSYNC.COLLECTIVE R15, `(.L_x_3317) ;  /* 0x000000000f087348 */ /* 0x000fea0003c00000 */
[----:B------:R0:W1:Y:S02]  /*30130*/  SHFL.IDX P6, R14, R13, R12, R11 ;  /* 0x0000000c0d0e7389 */ /* 0x00006400000c000b */
[----:B01----:R-:W-:Y:S01]  /*30140*/  ENDCOLLECTIVE ;  /* 0x000000000000791b */ /* 0x003fe20003800000 */
.L_x_3317:
[----:B------:R-:W-:Y:S02]  /*30150*/  IMAD.MOV.U32 R13, RZ, RZ, R3 ;  /* 0x000000ffff0d7224 */ /* 0x000fe400078e0003 */
[----:B------:R-:W-:-:S07]  /*30160*/  IMAD.MOV.U32 R9, RZ, RZ, R14 ;  /* 0x000000ffff097224 */ /* 0x000fce00078e000e */
[----:B------:R-:W-:Y:S05]  /*30170*/  WARPSYNC.COLLECTIVE R15, `(.L_x_3318) ;  /* 0x000000000f087348 */ /* 0x000fea0003c00000 */
[----:B------:R0:W1:Y:S02]  /*30180*/  SHFL.IDX P6, R14, R13, R12, R11 ;  /* 0x0000000c0d0e7389 */ /* 0x00006400000c000b */
[----:B01----:R-:W-:Y:S01]  /*30190*/  ENDCOLLECTIVE ;  /* 0x000000000000791b */ /* 0x003fe20003800000 */
.L_x_3318:
[----:B------:R-:W-:Y:S05]  /*301a0*/  BRA `(.L_x_3319) ;  /* 0xfffffdbc00447947 */ /* 0x000fea000383ffff */
.L_x_3001:
[----:B------:R-:W-:Y:S01]  /*301b0*/  BSSY B1, `(.L_x_3320) ;  /* 0x0000008000017945 */ /* 0x000fe20003800000 */
[----:B------:R-:W-:Y:S01]  /*301c0*/  MOV R13, R8 ;  /* 0x00000008000d7202 */ /* 0x000fe20000000f00 */
[----:B------:R-:W-:Y:S02]  /*301d0*/  IMAD.MOV.U32 R12, RZ, RZ, 0x2 ;  /* 0x00000002ff0c7424 */ /* 0x000fe400078e00ff */
[----:B------:R-:W-:Y:S02]  /*301e0*/  IMAD.MOV.U32 R11, RZ, RZ, 0x181f ;  /* 0x0000181fff0b7424 */ /* 0x000fe400078e00ff */
[----:B------:R-:W-:-:S07]  /*301f0*/  IMAD.MOV.U32 R15, RZ, RZ, -0x1 ;  /* 0xffffffffff0f7424 */ /* 0x000fce00078e00ff */
[----:B-1--4-:R-:W-:Y:S05]  /*30200*/  WARPSYNC.COLLECTIVE R15, `(.L_x_3321) ;  /* 0x000000000f087348 */ /* 0x012fea0003c00000 */
[----:B----4-:R0:W2:Y:S02]  /*30210*/  SHFL.IDX P6, R14, R13, R12, R11 ;  /* 0x0000000c0d0e7389 */ /* 0x0100a400000c000b */
[----:B012---:R-:W-:Y:S01]  /*30220*/  ENDCOLLECTIVE ;  /* 0x000000000000791b */ /* 0x007fe20003800000 */
.L_x_3321:
[----:B------:R-:W-:Y:S05]  /*30230*/  BSYNC B1 ;  /* 0x0000000000017941 */ /* 0x000fea0003800000 */
.L_x_3320:
[----:B------:R-:W-:Y:S01]  /*30240*/  IMAD.MOV.U32 R13, RZ, RZ, R6 ;  /* 0x000000ffff0d7224 */ /* 0x000fe200078e0006 */
[----:B------:R-:W-:Y:S01]  /*30250*/  MOV R15, 0xffffffff ;  /* 0xffffffff000f7802 */ /* 0x000fe20000000f00 */
[----:B------:R-:W-:Y:S01]  /*30260*/  IMAD.MOV.U32 R12, RZ, RZ, 0x2 ;  /* 0x00000002ff0c7424 */ /* 0x000fe200078e00ff */
[----:B------:R-:W-:Y:S01]  /*30270*/  MOV R4, R14 ;  /* 0x0000000e00047202 */ /* 0x000fe20000000f00 */
[----:B------:R-:W-:-:S07]  /*30280*/  IMAD.MOV.U32 R11, RZ, RZ, 0x181f ;  /* 0x0000181fff0b7424 */ /* 0x000fce00078e00ff */
[----:B------:R-:W-:Y:S05]  /*30290*/  WARPSYNC.COLLECTIVE R15, `(.L_x_3322) ;  /* 0x000000000f087348 */ /* 0x000fea0003c00000 */
[----:B------:R0:W1:Y:S02]  /*302a0*/  SHFL.IDX P6, R14, R13, R12, R11 ;  /* 0x0000000c0d0e7389 */ /* 0x00006400000c000b */
[----:B01----:R-:W-:Y:S01]  /*302b0*/  ENDCOLLECTIVE ;  /* 0x000000000000791b */ /* 0x003fe20003800000 */
.L_x_3322:
[----:B------:R-:W-:Y:S02]  /*302c0*/  IMAD.MOV.U32 R13, RZ, RZ, R7 ;  /* 0x000000ffff0d7224 */ /* 0x000fe400078e0007 */
[----:B------:R-:W-:-:S07]  /*302d0*/  IMAD.MOV.U32 R5, RZ, RZ, R14 ;  /* 0x000000ffff057224 */ /* 0x000fce00078e000e */
[----:B------:R-:W-:Y:S05]  /*302e0*/  WARPSYNC.COLLECTIVE R15, `(.L_x_3323) ;  /* 0x000000000f087348 */ /* 0x000fea0003c00000 */
[----:B------:R0:W1:Y:S02]  /*302f0*/  SHFL.IDX P6, R14, R13, R12, R11 ;  /* 0x0000000c0d0e7389 */ /* 0x00006400000c000b */
[----:B01----:R-:W-:Y:S01]  /*30300*/  ENDCOLLECTIVE ;  /* 0x000000000000791b */ /* 0x003fe20003800000 */
.L_x_3323:
[----:B------:R-:W-:Y:S01]  /*30310*/  MOV R13, R3 ;  /* 0x00000003000d7202 */ /* 0x000fe20000000f00 */
[----:B------:R-:W-:-:S07]  /*30320*/  IMAD.MOV.U32 R9, RZ, RZ, R14 ;  /* 0x000000ffff097224 */ /* 0x000fce00078e000e */
[----:B------:R-:W-:Y:S05]  /*30330*/  WARPSYNC.COLLECTIVE R15, `(.L_x_3324) ;  /* 0x000000000f087348 */ /* 0x000fea0003c00000 */
[----:B------:R0:W1:Y:S02]  /*30340*/  SHFL.IDX P6, R14, R13, R12, R11 ;  /* 0x0000000c0d0e7389 */ /* 0x00006400000c000b */
[----:B01----:R-:W-:Y:S01]  /*30350*/  ENDCOLLECTIVE ;  /* 0x000000000000791b */ /* 0x003fe20003800000 */
.L_x_3324:
[----:B------:R-:W-:Y:S05]  /*30360*/  BRA `(.L_x_3325) ;  /* 0xfffffdc000347947 */ /* 0x000fea000383ffff */
.L_x_3004:
        /* <DEDUP_REMOVED lines=8> */
.L_x_3327:
[----:B------:R-:W-:Y:S05]  /*303f0*/  BSYNC B1 ;  /* 0x0000000000017941 */ /* 0x000fea0003800000 */
.L_x_3326:
[----:B------:R-:W-:Y:S01]  /*30400*/  IMAD.MOV.U32 R13, RZ, RZ, R6 ;  /* 0x000000ffff0d7224 */ /* 0x000fe200078e0006 */
[----:B------:R-:W-:Y:S01]  /*30410*/  MOV R11, 0x181f ;  /* 0x0000181f000b7802 */ /* 0x000fe20000000f00 */
[----:B------:R-:W-:Y:S02]  /*30420*/  IMAD.MOV.U32 R12, RZ, RZ, 0x3 ;  /* 0x00000003ff0c7424 */ /* 0x000fe400078e00ff */
[----:B------:R-:W-:Y:S02]  /*30430*/  IMAD.MOV.U32 R15, RZ, RZ, -0x1 ;  /* 0xffffffffff0f7424 */ /* 0x000fe400078e00ff */
[----:B------:R-:W-:-:S07]  /*30440*/  IMAD.MOV.U32 R8, RZ, RZ, R14 ;  /* 0x000000ffff087224 */ /* 0x000fce00078e000e */
[----:B------:R-:W-:Y:S05]  /*30450*/  WARPSYNC.COLLECTIVE R15, `(.L_x_3328) ;  /* 0x000000000f087348 */ /* 0x000fea0003c00000 */
[----:B------:R0:W1:Y:S02]  /*30460*/  SHFL.IDX P6, R14, R13, R12, R11 ;  /* 0x0000000c0d0e7389 */ /* 0x00006400000c000b */
[----:B01----:R-:W-:Y:S01]  /*30470*/  ENDCOLLECTIVE ;  /* 0x000000000000791b */ /* 0x003fe20003800000 */
.L_x_3328:
[----:B------:R-:W-:Y:S02]  /*30480*/  IMAD.MOV.U32 R13, RZ, RZ, R7 ;  /* 0x000000ffff0d7224 */ /* 0x000fe400078e0007 */
[----:B------:R-:W-:-:S07]  /*30490*/  IMAD.MOV.U32 R10, RZ, RZ, R14 ;  /* 0x000000ffff0a7224 */ /* 0x000fce00078e000e */
[----:B------:R-:W-:Y:S05]  /*304a0*/  WARPSYNC.COLLECTIVE R15, `(.L_x_3329) ;  /* 0x000000000f087348 */ /* 0x000fea0003c00000 */
[----:B------:R0:W1:Y:S02]  /*304b0*/  SHFL.IDX P6, R14, R13, R12, R11 ;  /* 0x0000000c0d0e7389 */ /* 0x00006400000c000b */
[----:B01----:R-:W-:Y:S01]  /*304c0*/  ENDCOLLECTIVE ;  /* 0x000000000000791b */ /* 0x003fe20003800000 */
.L_x_3329:
[----:B------:R-:W-:Y:S01]  /*304d0*/  IMAD.MOV.U32 R13, RZ, RZ, R3 ;  /* 0x000000ffff0d7224 */ /* 0x000fe200078e0003 */
[----:B------:R-:W-:-:S07]  /*304e0*/  MOV R9, R14 ;  /* 0x0000000e00097202 */ /* 0x000fce0000000f00 */
[----:B------:R-:W-:Y:S05]  /*304f0*/  WARPSYNC.COLLECTIVE R15, `(.L_x_3330) ;  /* 0x000000000f087348 */ /* 0x000fea0003c00000 */
[----:B------:R0:W1:Y:S02]  /*30500*/  SHFL.IDX P6, R14, R13, R12, R11 ;  /* 0x0000000c0d0e7389 */ /* 0x00006400000c000b */
[----:B01----:R-:W-:Y:S01]  /*30510*/  ENDCOLLECTIVE ;  /* 0x000000000000791b */ /* 0x003fe20003800000 */
.L_x_3330:
[----:B------:R-:W-:Y:S01]  /*30520*/  IMAD.MOV.U32 R3, RZ, RZ, R14 ;  /* 0x000000ffff037224 */ /* 0x000fe200078e000e */
[----:B------:R-:W-:Y:S06]  /*30530*/  BRA `(.L_x_3331) ;  /* 0xfffffdc400287947 */ /* 0x000fec000383ffff */
.L_x_3008:
[----:B0-----:R0:W1:Y:S02]  /*30540*/  SYNCS.PHASECHK.TRANS64.TRYWAIT P0, [R16+URZ+0x38800], R119 ;  /* 0x03880077100075a7 */ /* 0x001064000800017f */
[----:B-1----:R-:W-:Y:S05]  /*30550*/  @!P0 NANOSLEEP.SYNCS 0x989680 ;  /* 0x009896800000895d */ /* 0x002fea0003900000 */
[----:B------:R-:W1:Y:S02]  /*30560*/  @!P0 SYNCS.PHASECHK.TRANS64 P0, [R16+URZ+0x38800], R119 ;  /* 0x03880077100085a7 */ /* 0x000e64000800007f */
[----:B-1----:R-:W-:Y:S05]  /*30570*/  @!P0 BRA `(.L_x_3008) ;  /* 0xfffffffc00f08947 */ /* 0x002fea000383ffff */
[----:B------:R-:W-:Y:S05]  /*30580*/  BRA `(.L_x_3332) ;  /* 0xfffffdc800887947 */ /* 0x000fea000383ffff */
.L_x_3040:
        /* <DEDUP_REMOVED lines=8> */
.L_x_3334:
[----:B------:R-:W-:Y:S05]  /*30610*/  BSYNC B1 ;  /* 0x0000000000017941 */ /* 0x000fea0003800000 */
.L_x_3333:
        /* <DEDUP_REMOVED lines=8> */
.L_x_3335:
[----:B------:R-:W-:Y:S01]  /*306a0*/  IMAD.MOV.U32 R13, RZ, RZ, R7 ;  /* 0x000000ffff0d7224 */ /* 0x000fe200078e0007 */
[----:B------:R-:W-:-:S07]  /*306b0*/  MOV R4, R14 ;  /* 0x0000000e00047202 */ /* 0x000fce0000000f00 */
[----:B------:R-:W-:Y:S05]  /*306c0*/  WARPSYNC.COLLECTIVE R15, `(.L_x_3336) ;  /* 0x000000000f087348 */ /* 0x000fea0003c00000 */
[----:B------:R0:W1:Y:S02]  /*306d0*/  SHFL.IDX P6, R14, R13, R12, R11 ;  /* 0x0000000c0d0e7389 */ /* 0x00006400000c000b */
[----:B01----:R-:W-:Y:S01]  /*306e0*/  ENDCOLLECTIVE ;  /* 0x000000000000791b */ /* 0x003fe20003800000 */
.L_x_3336:
[----:B------:R-:W-:Y:S02]  /*306f0*/  IMAD.MOV.U32 R13, RZ, RZ, R3 ;  /* 0x000000ffff0d7224 */ /* 0x000fe400078e0003 */
[----:B------:R-:W-:-:S07]  /*30700*/  IMAD.MOV.U32 R9, RZ, RZ, R14 ;  /* 0x000000ffff097224 */ /* 0x000fce00078e000e */
[----:B------:R-:W-:Y:S05]  /*30710*/  WARPSYNC.COLLECTIVE R15, `(.L_x_3337) ;  /* 0x000000000f087348 */ /* 0x000fea0003c00000 */
[----:B------:R0:W1:Y:S02]  /*30720*/  SHFL.IDX P6, R14, R13, R12, R11 ;  /* 0x0000000c0d0e7389 */ /* 0x00006400000c000b */
[----:B01----:R-:W-:Y:S01]  /*30730*/  ENDCOLLECTIVE ;  /* 0x000000000000791b */ /* 0x003fe20003800000 */
.L_x_3337:
[----:B------:R-:W-:Y:S05]  /*30740*/  BRA `(.L_x_3338) ;  /* 0xfffffdf800507947 */ /* 0x000fea000383ffff */
.L_x_3043:
[----:B------:R-:W-:Y:S01]  /*30750*/  BSSY B1, `(.L_x_3339) ;  /* 0x0000008000017945 */ /* 0x000fe20003800000 */
[----:B------:R-:W-:Y:S01]  /*30760*/  MOV R13, R8 ;  /* 0x00000008000d7202 */ /* 0x000fe20000000f00 */
[----:B------:R-:W-:Y:S02]  /*30770*/  IMAD.MOV.U32 R12, RZ, RZ, 0x1 ;  /* 0x00000001ff0c7424 */ /* 0x000fe400078e00ff */
[----:B------:R-:W-:Y:S02]  /*30780*/  IMAD.MOV.U32 R11, RZ, RZ, 0x181f ;  /* 0x0000181fff0b7424 */ /* 0x000fe400078e00ff */
[----:B------:R-:W-:-:S07]  /*30790*/  IMAD.MOV.U32 R15, RZ, RZ, -0x1 ;  /* 0xffffffffff0f7424 */ /* 0x000fce00078e00ff */
[----:B0---4-:R-:W-:Y:S05]  /*307a0*/  WARPSYNC.COLLECTIVE R15, `(.L_x_3340) ;  /* 0x000000000f087348 */ /* 0x011fea0003c00000 */
[----:B----4-:R1:W2:Y:S02]  /*307b0*/  SHFL.IDX P6, R14, R13, R12, R11 ;  /* 0x0000000c0d0e7389 */ /* 0x0102a400000c000b */
[----:B012---:R-:W-:Y:S01]  /*307c0*/  ENDCOLLECTIVE ;  /* 0x000000000000791b */ /* 0x007fe20003800000 */
.L_x_3340:
[----:B------:R-:W-:Y:S05]  /*307d0*/  BSYNC B1 ;  /* 0x0000000000017941 */ /* 0x000fea0003800000 */
.L_x_3339:
        /* <DEDUP_REMOVED lines=8> */
.L_x_3341:
[----:B------:R-:W-:Y:S02]  /*30860*/  IMAD.MOV.U32 R13, RZ, RZ, R7 ;  /* 0x000000ffff0d7224 */ /* 0x000fe400078e0007 */
[----:B------:R-:W-:-:S07]  /*30870*/  IMAD.MOV.U32 R4, RZ, RZ, R14 ;  /* 0x000000ffff047224 */ /* 0x000fce00078e000e */
[----:B------:R-:W-:Y:S05]  /*30880*/  WARPSYNC.COLLECTIVE R15, `(.L_x_3342) ;  /* 0x000000000f087348 */ /* 0x000fea0003c00000 */
[----:B------:R0:W1:Y:S02]  /*30890*/  SHFL.IDX P6, R14, R13, R12, R11 ;  /* 0x0000000c0d0e7389 */ /* 0x00006400000c000b */
[----:B01----:R-:W-:Y:S01]  /*308a0*/  ENDCOLLECTIVE ;  /* 0x000000000000791b */ /* 0x003fe20003800000 */
.L_x_3342:
[----:B------:R-:W-:Y:S01]  /*308b0*/  MOV R13, R3 ;  /* 0x00000003000d7202 */ /* 0x000fe20000000f00 */
[----:B------:R-:W-:-:S07]  /*308c0*/  IMAD.MOV.U32 R9, RZ, RZ, R14 ;  /* 0x000000ffff097224 */ /* 0x000fce00078e000e */
[----:B------:R-:W-:Y:S05]  /*308d0*/  WARPSYNC.COLLECTIVE R15, `(.L_x_3343) ;  /* 0x000000000f087348 */ /* 0x000fea0003c00000 */
[----:B------:R0:W1:Y:S02]  /*308e0*/  SHFL.IDX P6, R14, R13, R12, R11 ;  /* 0x0000000c0d0e7389 */ /* 0x00006400000c000b */
[----:B01----:R-:W-:Y:S01]  /*308f0*/  ENDCOLLECTIVE ;  /* 0x000000000000791b */ /* 0x003fe20003800000 */
.L_x_3343:
[----:B------:R-:W-:Y:S05]  /*30900*/  BRA `(.L_x_3344) ;  /* 0xfffffdfc00107947 */ /* 0x000fea000383ffff */
.L_x_3046:
        /* <DEDUP_REMOVED lines=8> */
.L_x_3346:
[----:B------:R-:W-:Y:S05]  /*30990*/  BSYNC B1 ;  /* 0x0000000000017941 */ /* 0x000fea0003800000 */
.L_x_3345:
        /* <DEDUP_REMOVED lines=8> */
.L_x_3347:
[----:B------:R-:W-:Y:S02]  /*30a20*/  IMAD.MOV.U32 R13, RZ, RZ, R7 ;  /* 0x000000ffff0d7224 */ /* 0x000fe400078e0007 */
[----:B------:R-:W-:-:S07]  /*30a30*/  IMAD.MOV.U32 R4, RZ, RZ, R14 ;  /* 0x000000ffff047224 */ /* 0x000fce00078e000e */
[----:B------:R-:W-:Y:S05]  /*30a40*/  WARPSYNC.COLLECTIVE R15, `(.L_x_3348) ;  /* 0x000000000f087348 */ /* 0x000fea0003c00000 */
[----:B------:R0:W1:Y:S02]  /*30a50*/  SHFL.IDX P6, R14, R13, R12, R11 ;  /* 0x0000000c0d0e7389 */ /* 0x00006400000c000b */
[----:B01----:R-:W-:Y:S01]  /*30a60*/  ENDCOLLECTIVE ;  /* 0x000000000000791b */ /* 0x003fe20003800000 */
.L_x_3348:
[----:B------:R-:W-:Y:S01]  /*30a70*/  IMAD.MOV.U32 R13, RZ, RZ, R3 ;  /* 0x000000ffff0d7224 */ /* 0x000fe200078e0003 */
[----:B------:R-:W-:-:S07]  /*30a80*/  MOV R9, R14 ;  /* 0x0000000e00097202 */ /* 0x000fce0000000f00 */
[----:B------:R-:W-:Y:S05]  /*30a90*/  WARPSYNC.COLLECTIVE R15, `(.L_x_3349) ;  /* 0x000000000f087348 */ /* 0x000fea0003c00000 */
[----:B------:R0:W1:Y:S02]  /*30aa0*/  SHFL.IDX P6, R14, R13, R12, R11 ;  /* 0x0000000c0d0e7389 */ /* 0x00006400000c000b */
[----:B01----:R-:W-:Y:S01]  /*30ab0*/  ENDCOLLECTIVE ;  /* 0x000000000000791b */ /* 0x003fe20003800000 */
.L_x_3349:
[----:B------:R-:W-:Y:S05]  /*30ac0*/  BRA `(.L_x_3350) ;  /* 0xfffffdfc00bc7947 */ /* 0x000fea000383ffff */
.L_x_3049:
        /* <DEDUP_REMOVED lines=8> */
.L_x_3352:
[----:B------:R-:W-:Y:S05]  /*30b50*/  BSYNC B1 ;  /* 0x0000000000017941 */ /* 0x000fea0003800000 */
.L_x_3351:
        /* <DEDUP_REMOVED lines=8> */
.L_x_3353:
[----:B------:R-:W-:Y:S01]  /*30be0*/  MOV R13, R7 ;  /* 0x00000007000d7202 */ /* 0x000fe20000000f00 */
[----:B------:R-:W-:-:S07]  /*30bf0*/  IMAD.MOV.U32 R20, RZ, RZ, R14 ;  /* 0x000000ffff147224 */ /* 0x000fce00078e000e */
[----:B------:R-:W-:Y:S05]  /*30c00*/  WARPSYNC.COLLECTIVE R15, `(.L_x_3354) ;  /* 0x000000000f087348 */ /* 0x000fea0003c00000 */
[----:B------:R0:W1:Y:S02]  /*30c10*/  SHFL.IDX P6, R14, R13, R12, R11 ;  /* 0x0000000c0d0e7389 */ /* 0x00006400000c000b */
[----:B01----:R-:W-:Y:S01]  /*30c20*/  ENDCOLLECTIVE ;  /* 0x000000000000791b */ /* 0x003fe20003800000 */
.L_x_3354:
[----:B------:R-:W-:Y:S02]  /*30c30*/  IMAD.MOV.U32 R13, RZ, RZ, R3 ;  /* 0x000000ffff0d7224 */ /* 0x000fe400078e0003 */
[----:B------:R-:W-:-:S07]  /*30c40*/  IMAD.MOV.U32 R77, RZ, RZ, R14 ;  /* 0x000000ffff4d7224 */ /* 0x000fce00078e000e */
[----:B------:R-:W-:Y:S05]  /*30c50*/  WARPSYNC.COLLECTIVE R15, `(.L_x_3355) ;  /* 0x000000000f087348 */ /* 0x000fea0003c00000 */
[----:B------:R0:W1:Y:S02]  /*30c60*/  SHFL.IDX P6, R14, R13, R12, R11 ;  /* 0x0000000c0d0e7389 */ /* 0x00006400000c000b */
[----:B01----:R-:W-:Y:S01]  /*30c70*/  ENDCOLLECTIVE ;  /* 0x000000000000791b */ /* 0x003fe20003800000 */
.L_x_3355:
[----:B------:R-:W-:Y:S01]  /*30c80*/  IMAD.MOV.U32 R76, RZ, RZ, R14 ;  /* 0x000000ffff4c7224 */ /* 0x000fe200078e000e */
[----:B------:R-:W-:Y:S06]  /*30c90*/  BRA `(.L_x_3356) ;  /* 0xfffffe00006c7947 */ /* 0x000fec000383ffff */
.L_x_3053:
[----:B0-----:R0:W1:Y:S02]  /*30ca0*/  SYNCS.PHASECHK.TRANS64.TRYWAIT P0, [R16+URZ+0x38800], R111 ;  /* 0x0388006f100075a7 */ /* 0x001064000800017f */
[----:B-1----:R-:W-:Y:S05]  /*30cb0*/  @!P0 NANOSLEEP.SYNCS 0x989680 ;  /* 0x009896800000895d */ /* 0x002fea0003900000 */
[----:B------:R-:W1:Y:S02]  /*30cc0*/  @!P0 SYNCS.PHASECHK.TRANS64 P0, [R16+URZ+0x38800], R111 ;  /* 0x0388006f100085a7 */ /* 0x000e64000800007f */
[----:B-1----:R-:W-:Y:S05]  /*30cd0*/  @!P0 BRA `(.L_x_3053) ;  /* 0xfffffffc00f08947 */ /* 0x002fea000383ffff */
[----:B------:R-:W-:Y:S05]  /*30ce0*/  BRA `(.L_x_3357) ;  /* 0xfffffe0400847947 */ /* 0x000fea000383ffff */
.L_x_3071:
[----:B-1----:R1:W2:Y:S02]  /*30cf0*/  SYNCS.PHASECHK.TRANS64.TRYWAIT P2, [R0+URZ+0x38830], R3 ;  /* 0x03883003000075a7 */ /* 0x0022a4000804017f */
[----:B--2---:R-:W-:Y:S05]  /*30d00*/  @!P2 NANOSLEEP.SYNCS 0x989680 ;  /* 0x009896800000a95d */ /* 0x004fea0003900000 */
[----:B------:R-:W2:Y:S02]  /*30d10*/  @!P2 SYNCS.PHASECHK.TRANS64 P2, [R0+URZ+0x38830], R3 ;  /* 0x038830030000a5a7 */ /* 0x000ea4000804007f */
[----:B--2---:R-:W-:Y:S05]  /*30d20*/  @!P2 BRA `(.L_x_3071) ;  /* 0xfffffffc00f0a947 */ /* 0x004fea000383ffff */
[----:B------:R-:W-:Y:S05]  /*30d30*/  BRA `(.L_x_3070) ;  /* 0xfffffe3800d07947 */ /* 0x000fea000383ffff */
.L_x_3078:
[----:B-1----:R1:W2:Y:S02]  /*30d40*/  SYNCS.PHASECHK.TRANS64.TRYWAIT P3, [R11+URZ+0x38830], R4 ;  /* 0x038830040b0075a7 */ /* 0x0022a4000806017f */
[----:B--2---:R-:W-:Y:S05]  /*30d50*/  @!P3 NANOSLEEP.SYNCS 0x989680 ;  /* 0x009896800000b95d */ /* 0x004fea0003900000 */
[----:B------:R-:W2:Y:S02]  /*30d60*/  @!P3 SYNCS.PHASECHK.TRANS64 P3, [R11+URZ+0x38830], R4 ;  /* 0x038830040b00b5a7 */ /* 0x000ea4000806007f */
[----:B--2---:R-:W-:Y:S05]  /*30d70*/  @!P3 BRA `(.L_x_3078) ;  /* 0xfffffffc00f0b947 */ /* 0x004fea000383ffff */
[----:B------:R-:W-:Y:S05]  /*30d80*/  BRA `(.L_x_3077) ;  /* 0xfffffe8400047947 */ /* 0x000fea000383ffff */
.L_x_3083:
[----:B-1----:R1:W2:Y:S02]  /*30d90*/  SYNCS.PHASECHK.TRANS64.TRYWAIT P3, [R9+URZ+0x38850], R0 ;  /* 0x03885000090075a7 */ /* 0x0022a4000806017f */
[----:B--2---:R-:W-:Y:S05]  /*30da0*/  @!P3 NANOSLEEP.SYNCS 0x989680 ;  /* 0x009896800000b95d */ /* 0x004fea0003900000 */
[----:B------:R-:W2:Y:S02]  /*30db0*/  @!P3 SYNCS.PHASECHK.TRANS64 P3, [R9+URZ+0x38850], R0 ;  /* 0x038850000900b5a7 */ /* 0x000ea4000806007f */
[----:B--2---:R-:W-:Y:S05]  /*30dc0*/  @!P3 BRA `(.L_x_3083) ;  /* 0xfffffffc00f0b947 */ /* 0x004fea000383ffff */
[----:B------:R-:W-:Y:S05]  /*30dd0*/  BRA `(.L_x_3082) ;  /* 0xfffffeb800c07947 */ /* 0x000fea000383ffff */
.L_x_3091:
[----:B-1----:R1:W2:Y:S02]  /*30de0*/  SYNCS.PHASECHK.TRANS64.TRYWAIT P2, [R4+URZ+0x38830], R5 ;  /* 0x03883005040075a7 */ /* 0x0022a4000804017f */
[----:B--2---:R-:W-:Y:S05]  /*30df0*/  @!P2 NANOSLEEP.SYNCS 0x989680 ;  /* 0x009896800000a95d */ /* 0x004fea0003900000 */
[----:B------:R-:W2:Y:S02]  /*30e00*/  @!P2 SYNCS.PHASECHK.TRANS64 P2, [R4+URZ+0x38830], R5 ;  /* 0x038830050400a5a7 */ /* 0x000ea4000804007f */
[----:B--2---:R-:W-:Y:S05]  /*30e10*/  @!P2 BRA `(.L_x_3091) ;  /* 0xfffffffc00f0a947 */ /* 0x004fea000383ffff */
[----:B------:R-:W-:Y:S05]  /*30e20*/  BRA `(.L_x_3090) ;  /* 0xfffffed0009c7947 */ /* 0x000fea000383ffff */
.L_x_3096:
[----:B-1----:R1:W2:Y:S02]  /*30e30*/  SYNCS.PHASECHK.TRANS64.TRYWAIT P2, [R9+URZ+0x38850], R0 ;  /* 0x03885000090075a7 */ /* 0x0022a4000804017f */
[----:B--2---:R-:W-:Y:S05]  /*30e40*/  @!P2 NANOSLEEP.SYNCS 0x989680 ;  /* 0x009896800000a95d */ /* 0x004fea0003900000 */
[----:B------:R-:W2:Y:S02]  /*30e50*/  @!P2 SYNCS.PHASECHK.TRANS64 P2, [R9+URZ+0x38850], R0 ;  /* 0x038850000900a5a7 */ /* 0x000ea4000804007f */
[----:B--2---:R-:W-:Y:S05]  /*30e60*/  @!P2 BRA `(.L_x_3096) ;  /* 0xfffffffc00f0a947 */ /* 0x004fea000383ffff */
[----:B------:R-:W-:Y:S05]  /*30e70*/  BRA `(.L_x_3095) ;  /* 0xffffff0800587947 */ /* 0x000fea000383ffff */
.L_x_3102:
[----:B-1----:R1:W2:Y:S02]  /*30e80*/  SYNCS.PHASECHK.TRANS64.TRYWAIT P0, [R0+URZ+0x38850], R7 ;  /* 0x03885007000075a7 */ /* 0x0022a4000800017f */
[----:B--2---:R-:W-:Y:S05]  /*30e90*/  @!P0 NANOSLEEP.SYNCS 0x989680 ;  /* 0x009896800000895d */ /* 0x004fea0003900000 */
[----:B------:R-:W2:Y:S02]  /*30ea0*/  @!P0 SYNCS.PHASECHK.TRANS64 P0, [R0+URZ+0x38850], R7 ;  /* 0x03885007000085a7 */ /* 0x000ea4000800007f */
[----:B--2---:R-:W-:Y:S05]  /*30eb0*/  @!P0 BRA `(.L_x_3102) ;  /* 0xfffffffc00f08947 */ /* 0x004fea000383ffff */
[----:B------:R-:W-:Y:S05]  /*30ec0*/  BRA `(.L_x_3101) ;  /* 0xffffff20007c7947 */ /* 0x000fea000383ffff */
.L_x_3138:
[----:B------:R-:W1:Y:S01]  /*30ed0*/  S2R R6, SR_TID.X ;  /* 0x0000000000067919 */ /* 0x000e620000002100 */
[----:B------:R-:W-:Y:S01]  /*30ee0*/  BSSY B1, `(.L_x_3358) ;  /* 0x000000a000017945 */ /* 0x000fe20003800000 */
[----:B------:R-:W-:Y:S02]  /*30ef0*/  IMAD.MOV.U32 R12, RZ, RZ, RZ ;  /* 0x000000ffff0c7224 */ /* 0x000fe400078e00ff */
[----:B------:R-:W-:Y:S02]  /*30f00*/  IMAD.MOV.U32 R11, RZ, RZ, 0x1f ;  /* 0x0000001fff0b7424 */ /* 0x000fe400078e00ff */
[----:B------:R-:W-:Y:S01]  /*30f10*/  IMAD.MOV.U32 R15, RZ, RZ, -0x1 ;  /* 0xffffffffff0f7424 */ /* 0x000fe200078e00ff */
[----:B-1----:R-:W-:-:S04]  /*30f20*/  SHF.R.U32.HI R6, RZ, 0x5, R6 ;  /* 0x00000005ff067819 */ /* 0x002fc80000011606 */
[----:B------:R-:W-:-:S04]  /*30f30*/  LOP3.LUT R6, R6, 0x3, RZ, 0xc0, !PT ;  /* 0x0000000306067812 */ /* 0x000fc800078ec0ff */
[----:B0-----:R-:W-:-:S07]  /*30f40*/  MOV R13, R6 ;  /* 0x00000006000d7202 */ /* 0x001fce0000000f00 */
[----:B------:R-:W-:Y:S05]  /*30f50*/  WARPSYNC.COLLECTIVE R15, `(.L_x_3359) ;  /* 0x000000000f087348 */ /* 0x000fea0003c00000 */
[----:B------:R0:W1:Y:S02]  /*30f60*/  SHFL.IDX P6, R14, R13, R12, R11 ;  /* 0x0000000c0d0e7389 */ /* 0x00006400000c000b */
[----:B01----:R-:W-:Y:S01]  /*30f70*/  ENDCOLLECTIVE ;  /* 0x000000000000791b */ /* 0x003fe20003800000 */
.L_x_3359:
[----:B------:R-:W-:Y:S05]  /*30f80*/  BSYNC B1 ;  /* 0x0000000000017941 */ /* 0x000fea0003800000 */
.L_x_3358:
[----:B------:R-:W-:Y:S05]  /*30f90*/  BRA `(.L_x_3360) ;  /* 0xffffff7000c07947 */ /* 0x000fea000383ffff */
.L_x_3140:
[----:B------:R-:W-:Y:S01]  /*30fa0*/  BSSY B1, `(.L_x_3361) ;  /* 0x0000006000017945 */ /* 0x000fe20003800000 */
[----:B------:R-:W-:-:S07]  /*30fb0*/  MOV R15, 0xffffffff ;  /* 0xffffffff000f7802 */ /* 0x000fce0000000f00 */
[----:B01----:R-:W-:Y:S05]  /*30fc0*/  WARPSYNC.COLLECTIVE R15, `(.L_x_3362) ;  /* 0x000000000f0c7348 */ /* 0x003fea0003c00000 */
[----:B------:R-:W-:Y:S02]  /*30fd0*/  ELECT P6, UR62, PT ;  /* 0x00000000003e782f */ /* 0x000fe400038c0000 */
[----:B------:R-:W-:Y:S01]  /*30fe0*/  MOV R14, UR62 ;  /* 0x0000003e000e7c02 */ /* 0x000fe20008000f00 */
[----:B01----:R-:W-:Y:S10]  /*30ff0*/  ENDCOLLECTIVE ;  /* 0x000000000000791b */ /* 0x003ff40003800000 */
.L_x_3362:
[----:B------:R-:W-:Y:S05]  /*31000*/  BSYNC B1 ;  /* 0x0000000000017941 */ /* 0x000fea0003800000 */
.L_x_3361:
[----:B------:R-:W-:Y:S01]  /*31010*/  PLOP3.LUT P2, PT, P6, PT, PT, 0x80, 0x0 ;  /* 0x000000000000781c */ /* 0x000fe2000374f070 */
[----:B------:R-:W-:-:S12]  /*31020*/  BRA `(.L_x_3139) ;  /* 0xffffff7000b47947 */ /* 0x000fd8000383ffff */
.L_x_3142:
[----:B-1----:R-:W2:Y:S02]  /*31030*/  LDL R3, [R1+0x4] ;  /* 0x0000040001037983 */ /* 0x002ea40000100800 */
[----:B--2---:R1:W2:Y:S02]  /*31040*/  SYNCS.PHASECHK.TRANS64.TRYWAIT P0, [R3+URZ+0x38820], R2 ;  /* 0x03882002030075a7 */ /* 0x0042a4000800017f */
[----:B--2---:R-:W-:Y:S05]  /*31050*/  @!P0 NANOSLEEP.SYNCS 0x989680 ;  /* 0x009896800000895d */ /* 0x004fea0003900000 */
[----:B------:R-:W2:Y:S02]  /*31060*/  @!P0 SYNCS.PHASECHK.TRANS64 P0, [R3+URZ+0x38820], R2 ;  /* 0x03882002030085a7 */ /* 0x000ea4000800007f */
[----:B--2---:R-:W-:Y:S05]  /*31070*/  @!P0 BRA `(.L_x_3142) ;  /* 0xfffffffc00ec8947 */ /* 0x004fea000383ffff */
[----:B------:R-:W-:Y:S05]  /*31080*/  BRA `(.L_x_3363) ;  /* 0xffffff7000c47947 */ /* 0x000fea000383ffff */
.L_x_3146:
[----:B-1----:R1:W2:Y:S02]  /*31090*/  SYNCS.PHASECHK.TRANS64.TRYWAIT P0, [R6+URZ+0x388a0], R8 ;  /* 0x0388a008060075a7 */ /* 0x0022a4000800017f */
[----:B--2---:R-:W-:Y:S05]  /*310a0*/  @!P0 NANOSLEEP.SYNCS 0x989680 ;  /* 0x009896800000895d */ /* 0x004fea0003900000 */
[----:B------:R-:W2:Y:S02]  /*310b0*/  @!P0 SYNCS.PHASECHK.TRANS64 P0, [R6+URZ+0x388a0], R8 ;  /* 0x0388a008060085a7 */ /* 0x000ea4000800007f */
[----:B--2---:R-:W-:Y:S05]  /*310c0*/  @!P0 BRA `(.L_x_3146) ;  /* 0xfffffffc00f08947 */ /* 0x004fea000383ffff */
[----:B------:R-:W-:Y:S05]  /*310d0*/  BRA `(.L_x_3364) ;  /* 0xffffff7000e87947 */ /* 0x000fea000383ffff */
.L_x_3154:
[----:B--2---:R2:W3:Y:S02]  /*310e0*/  SYNCS.PHASECHK.TRANS64.TRYWAIT P0, [R6+URZ+0x388c0], R8 ;  /* 0x0388c008060075a7 */ /* 0x0044e4000800017f */
[----:B---3--:R-:W-:Y:S05]  /*310f0*/  @!P0 NANOSLEEP.SYNCS 0x989680 ;  /* 0x009896800000895d */ /* 0x008fea0003900000 */
[----:B------:R-:W3:Y:S02]  /*31100*/  @!P0 SYNCS.PHASECHK.TRANS64 P0, [R6+URZ+0x388c0], R8 ;  /* 0x0388c008060085a7 */ /* 0x000ee4000800007f */
[----:B---3--:R-:W-:Y:S05]  /*31110*/  @!P0 BRA `(.L_x_3154) ;  /* 0xfffffffc00f08947 */ /* 0x008fea000383ffff */
[----:B------:R-:W-:Y:S05]  /*31120*/  BRA `(.L_x_3365) ;  /* 0xffffff7800287947 */ /* 0x000fea000383ffff */
.L_x_3164:
[----:B-1----:R1:W2:Y:S02]  /*31130*/  SYNCS.PHASECHK.TRANS64.TRYWAIT P0, [R6+URZ+0x388a0], R5 ;  /* 0x0388a005060075a7 */ /* 0x0022a4000800017f */
[----:B--2---:R-:W-:Y:S05]  /*31140*/  @!P0 NANOSLEEP.SYNCS 0x989680 ;  /* 0x009896800000895d */ /* 0x004fea0003900000 */
[----:B------:R-:W2:Y:S02]  /*31150*/  @!P0 SYNCS.PHASECHK.TRANS64 P0, [R6+URZ+0x388a0], R5 ;  /* 0x0388a005060085a7 */ /* 0x000ea4000800007f */
[----:B--2---:R-:W-:Y:S05]  /*31160*/  @!P0 BRA `(.L_x_3164) ;  /* 0xfffffffc00f08947 */ /* 0x004fea000383ffff */
[----:B------:R-:W-:Y:S05]  /*31170*/  BRA `(.L_x_3366) ;  /* 0xffffff7c00b47947 */ /* 0x000fea000383ffff */
.L_x_3172:
[----:B--2---:R2:W3:Y:S02]  /*31180*/  SYNCS.PHASECHK.TRANS64.TRYWAIT P0, [R6+URZ+0x388c0], R5 ;  /* 0x0388c005060075a7 */ /* 0x0044e4000800017f */
[----:B---3--:R-:W-:Y:S05]  /*31190*/  @!P0 NANOSLEEP.SYNCS 0x989680 ;  /* 0x009896800000895d */ /* 0x008fea0003900000 */
[----:B------:R-:W3:Y:S02]  /*311a0*/  @!P0 SYNCS.PHASECHK.TRANS64 P0, [R6+URZ+0x388c0], R5 ;  /* 0x0388c005060085a7 */ /* 0x000ee4000800007f */
[----:B---3--:R-:W-:Y:S05]  /*311b0*/  @!P0 BRA `(.L_x_3172) ;  /* 0xfffffffc00f08947 */ /* 0x008fea000383ffff */
[----:B------:R-:W-:Y:S05]  /*311c0*/  BRA `(.L_x_3367) ;  /* 0xffffff8000f07947 */ /* 0x000fea000383ffff */
.L_x_3188:
[----:B------:R-:W1:Y:S01]  /*311d0*/  S2R R5, SR_TID.X ;  /* 0x0000000000057919 */ /* 0x000e620000002100 */
[----:B------:R-:W-:Y:S01]  /*311e0*/  BSSY B0, `(.L_x_3368) ;  /* 0x000000a000007945 */ /* 0x000fe20003800000 */
[----:B------:R-:W-:Y:S01]  /*311f0*/  IMAD.MOV.U32 R12, RZ, RZ, RZ ;  /* 0x000000ffff0c7224 */ /* 0x000fe200078e00ff */
[----:B------:R-:W-:Y:S01]  /*31200*/  MOV R15, 0xffffffff ;  /* 0xffffffff000f7802 */ /* 0x000fe20000000f00 */
[----:B------:R-:W-:Y:S01]  /*31210*/  IMAD.MOV.U32 R11, RZ, RZ, 0x1f ;  /* 0x0000001fff0b7424 */ /* 0x000fe200078e00ff */
[----:B-1----:R-:W-:-:S04]  /*31220*/  SHF.R.U32.HI R5, RZ, 0x5, R5 ;  /* 0x00000005ff057819 */ /* 0x002fc80000011605 */
[----:B------:R-:W-:-:S05]  /*31230*/  LOP3.LUT R5, R5, 0x3, RZ, 0xc0, !PT ;  /* 0x0000000305057812 */ /* 0x000fca00078ec0ff */
[----:B0-----:R-:W-:-:S07]  /*31240*/  IMAD.MOV.U32 R13, RZ, RZ, R5 ;  /* 0x000000ffff0d7224 */ /* 0x001fce00078e0005 */
[----:B------:R-:W-:Y:S05]  /*31250*/  WARPSYNC.COLLECTIVE R15, `(.L_x_3369) ;  /* 0x000000000f087348 */ /* 0x000fea0003c00000 */
[----:B------:R0:W1:Y:S02]  /*31260*/  SHFL.IDX P6, R14, R13, R12, R11 ;  /* 0x0000000c0d0e7389 */ /* 0x00006400000c000b */
[----:B01----:R-:W-:Y:S01]  /*31270*/  ENDCOLLECTIVE ;  /* 0x000000000000791b */ /* 0x003fe20003800000 */
.L_x_3369:
[----:B------:R-:W-:Y:S05]  /*31280*/  BSYNC B0 ;  /* 0x0000000000007941 */ /* 0x000fea0003800000 */
.L_x_3368:
[----:B------:R-:W-:Y:S05]  /*31290*/  BRA `(.L_x_3370) ;  /* 0xffffff90000c7947 */ /* 0x000fea000383ffff */
.L_x_3190:
[----:B------:R-:W-:Y:S01]  /*312a0*/  BSSY B0, `(.L_x_3371) ;  /* 0x0000006000007945 */ /* 0x000fe20003800000 */
[----:B------:R-:W-:-:S07]  /*312b0*/  IMAD.MOV.U32 R15, RZ, RZ, -0x1 ;  /* 0xffffffffff0f7424 */ /* 0x000fce00078e00ff */
[----:B01----:R-:W-:Y:S05]  /*312c0*/  WARPSYNC.COLLECTIVE R15, `(.L_x_3372) ;  /* 0x000000000f0c7348 */ /* 0x003fea0003c00000 */
[----:B------:R-:W-:Y:S02]  /*312d0*/  ELECT P6, UR62, PT ;  /* 0x00000000003e782f */ /* 0x000fe400038c0000 */
[----:B------:R-:W-:Y:S01]  /*312e0*/  MOV R14, UR62 ;  /* 0x0000003e000e7c02 */ /* 0x000fe20008000f00 */
[----:B01----:R-:W-:Y:S10]  /*312f0*/  ENDCOLLECTIVE ;  /* 0x000000000000791b */ /* 0x003ff40003800000 */
.L_x_3372:
[----:B------:R-:W-:Y:S05]  /*31300*/  BSYNC B0 ;  /* 0x0000000000007941 */ /* 0x000fea0003800000 */
.L_x_3371:
[----:B------:R-:W-:Y:S05]  /*31310*/  BRA `(.L_x_3373) ;  /* 0xffffff90001c7947 */ /* 0x000fea000383ffff */
.L_x_3192:
[----:B-1----:R1:W2:Y:S02]  /*31320*/  SYNCS.PHASECHK.TRANS64.TRYWAIT P0, [R0+URZ+0x38840], R2 ;  /* 0x03884002000075a7 */ /* 0x0022a4000800017f */
[----:B--2---:R-:W-:Y:S05]  /*31330*/  @!P0 NANOSLEEP.SYNCS 0x989680 ;  /* 0x009896800000895d */ /* 0x004fea0003900000 */
[----:B------:R-:W2:Y:S02]  /*31340*/  @!P0 SYNCS.PHASECHK.TRANS64 P0, [R0+URZ+0x38840], R2 ;  /* 0x03884002000085a7 */ /* 0x000ea4000800007f */
[----:B--2---:R-:W-:Y:S05]  /*31350*/  @!P0 BRA `(.L_x_3192) ;  /* 0xfffffffc00f08947 */ /* 0x004fea000383ffff */
[----:B------:R-:W-:Y:S05]  /*31360*/  BRA `(.L_x_3374) ;  /* 0xffffff90008c7947 */ /* 0x000fea000383ffff */
.L_x_3196:
[----:B------:R0:W5:Y:S01]  /*31370*/  LDL.LU R9, [R1+0x40] ;  /* 0x0000400001097983 */ /* 0x0001620000300800 */
[----:B------:R-:W-:Y:S01]  /*31380*/  IMAD.MOV.U32 R13, RZ, RZ, R2 ;  /* 0x000000ffff0d7224 */ /* 0x000fe200078e0002 */
[----:B------:R-:W-:Y:S01]  /*31390*/  MOV R11, 0x181f ;  /* 0x0000181f000b7802 */ /* 0x000fe20000000f00 */
[----:B------:R-:W-:Y:S02]  /*313a0*/  IMAD.MOV.U32 R12, RZ, RZ, RZ ;  /* 0x000000ffff0c7224 */ /* 0x000fe400078e00ff */
[----:B------:R-:W-:-:S07]  /*313b0*/  IMAD.MOV.U32 R15, RZ, RZ, -0x1 ;  /* 0xffffffffff0f7424 */ /* 0x000fce00078e00ff */
[----:B0----5:R-:W-:Y:S05]  /*313c0*/  WARPSYNC.COLLECTIVE R15, `(.L_x_3375) ;  /* 0x000000000f087348 */ /* 0x021fea0003c00000 */
[----:B------:R1:W2:Y:S02]  /*313d0*/  SHFL.IDX P6, R14, R13, R12, R11 ;  /* 0x0000000c0d0e7389 */ /* 0x0002a400000c000b */
[----:B012--5:R-:W-:Y:S01]  /*313e0*/  ENDCOLLECTIVE ;  /* 0x000000000000791b */ /* 0x027fe20003800000 */
.L_x_3375:
[----:B------:R-:W-:Y:S02]  /*313f0*/  IMAD.MOV.U32 R13, RZ, RZ, R3 ;  /* 0x000000ffff0d7224 */ /* 0x000fe400078e0003 */
[----:B------:R-:W-:-:S07]  /*31400*/  IMAD.MOV.U32 R4, RZ, RZ, R14 ;  /* 0x000000ffff047224 */ /* 0x000fce00078e000e */
[----:B------:R-:W-:Y:S05]  /*31410*/  WARPSYNC.COLLECTIVE R15, `(.L_x_3376) ;  /* 0x000000000f087348 */ /* 0x000fea0003c00000 */
[----:B------:R0:W1:Y:S02]  /*31420*/  SHFL.IDX P6, R14, R13, R12, R11 ;  /* 0x0000000c0d0e7389 */ /* 0x00006400000c000b */
[----:B01----:R-:W-:Y:S01]  /*31430*/  ENDCOLLECTIVE ;  /* 0x000000000000791b */ /* 0x003fe20003800000 */
.L_x_3376:
[----:B------:R-:W-:Y:S02]  /*31440*/  IMAD R17, R17, 0x80, R10 ;  /* 0x0000008011117824 */ /* 0x000fe400078e020a */
[----:B------:R-:W-:Y:S02]  /*31450*/  IMAD R0, R9, R7, RZ ;  /* 0x0000000709007224 */ /* 0x000fe400078e02ff */
[----:B------:R-:W2:Y:S01]  /*31460*/  LDL R9, [R1+0x2c] ;  /* 0x00002c0001097983 */ /* 0x000ea20000100800 */
[----:B------:R-:W-:Y:S01]  /*31470*/  MOV R5, R14 ;  /* 0x0000000e00057202 */ /* 0x000fe20000000f00 */
[----:B------:R-:W-:Y:S01]  /*31480*/  ULDC.64 UR4, c[0x0][0x208] ;  /* 0x0000820000047ab9 */ /* 0x000fe20000000a00 */
[C---:B------:R-:W-:Y:S01]  /*31490*/  ISETP.GE.AND P2, PT, R17.reuse, R0, PT ;  /* 0x000000001100720c */ /* 0x040fe20003f46270 */
[----:B------:R-:W-:Y:S01]  /*314a0*/  IMAD.MOV.U32 R12, RZ, RZ, 0x1 ;  /* 0x00000001ff0c7424 */ /* 0x000fe200078e00ff */
[----:B------:R-:W-:Y:S01]  /*314b0*/  MOV R13, R2 ;  /* 0x00000002000d7202 */ /* 0x000fe20000000f00 */
[----:B------:R-:W-:-:S10]  /*314c0*/  VIADD R7, R17, 0x10 ;  /* 0x0000001011077836 */ /* 0x000fd40000000000 */
        /* <DEDUP_REMOVED lines=16> */
.L_x_3377:
[----:B------:R-:W-:Y:S02]  /*315d0*/  IMAD.MOV.U32 R13, RZ, RZ, R3 ;  /* 0x000000ffff0d7224 */ /* 0x000fe400078e0003 */
[----:B------:R-:W-:-:S07]  /*315e0*/  IMAD.MOV.U32 R6, RZ, RZ, R14 ;  /* 0x000000ffff067224 */ /* 0x000fce00078e000e */
[----:B------:R-:W-:Y:S05]  /*315f0*/  WARPSYNC.COLLECTIVE R15, `(.L_x_3378) ;  /* 0x000000000f087348 */ /* 0x000fea0003c00000 */
[----:B------:R0:W1:Y:S02]  /*31600*/  SHFL.IDX P6, R14, R13, R12, R11 ;  /* 0x0000000c0d0e7389 */ /* 0x00006400000c000b */
[----:B01----:R-:W-:Y:S01]  /*31610*/  ENDCOLLECTIVE ;  /* 0x000000000000791b */ /* 0x003fe20003800000 */
.L_x_3378:
[----:B------:R-:W-:Y:S01]  /*31620*/  ULDC.64 UR4, c[0x0][0x208] ;  /* 0x0000820000047ab9 */ /* 0x000fe20000000a00 */
[----:B------:R-:W-:Y:S01]  /*31630*/  IMAD.MOV.U32 R13, RZ, RZ, R2 ;  /* 0x000000ffff0d7224 */ /* 0x000fe200078e0002 */
[----:B------:R-:W-:Y:S02]  /*31640*/  MOV R12, 0x2 ;  /* 0x00000002000c7802 */ /* 0x000fe40000000f00 */
[----:B------:R-:W-:-:S04]  /*31650*/  MOV R4, R14 ;  /* 0x0000000e00047202 */ /* 0x000fc80000000f00 */
        /* <DEDUP_REMOVED lines=15> */
.L_x_3379:
[----:B------:R-:W-:-:S05]  /*31750*/  VIADD R4, R17, 0x20 ;  /* 0x0000002011047836 */ /* 0x000fca0000000000 */
[----:B------:R-:W-:Y:S01]  /*31760*/  ISETP.GE.AND P2, PT, R4, R0, PT ;  /* 0x000000000400720c */ /* 0x000fe20003f46270 */
[----:B------:R-:W-:Y:S02]  /*31770*/  IMAD.MOV.U32 R13, RZ, RZ, R3 ;  /* 0x000000ffff0d7224 */ /* 0x000fe400078e0003 */
[----:B------:R-:W-:-:S10]  /*31780*/  IMAD.MOV.U32 R6, RZ, RZ, R14 ;  /* 0x000000ffff067224 */ /* 0x000fd400078e000e */
[----:B------:R-:W-:Y:S05]  /*31790*/  WARPSYNC.COLLECTIVE R15, `(.L_x_3380) ;  /* 0x000000000f087348 */ /* 0x000fea0003c00000 */
[----:B------:R0:W1:Y:S02]  /*317a0*/  SHFL.IDX P6, R14, R13, R12, R11 ;  /* 0x0000000c0d0e7389 */ /* 0x00006400000c000b */
[----:B01----:R-:W-:Y:S01]  /*317b0*/  ENDCOLLECTIVE ;  /* 0x000000000000791b */ /* 0x003fe20003800000 */
.L_x_3380:
[----:B------:R-:W-:Y:S01]  /*317c0*/  ULDC.64 UR4, c[0x0][0x208] ;  /* 0x0000820000047ab9 */ /* 0x000fe20000000a00 */
[----:B------:R-:W-:Y:S02]  /*317d0*/  IMAD.MOV.U32 R13, RZ, RZ, R2 ;  /* 0x000000ffff0d7224 */ /* 0x000fe400078e0002 */
[----:B------:R-:W-:Y:S02]  /*317e0*/  IMAD.MOV.U32 R12, RZ, RZ, 0x3 ;  /* 0x00000003ff0c7424 */ /* 0x000fe400078e00ff */
[----:B------:R-:W-:-:S05]  /*317f0*/  IMAD.MOV.U32 R4, RZ, RZ, R14 ;  /* 0x000000ffff047224 */ /* 0x000fca00078e000e */
[----:B------:R-:W-:-:S04]  /*31800*/  @!P2 LEA R5, P5, R8, R4, 0x1 ;  /* 0x000000040805a211 */ /* 0x000fc800078a08ff */
[----:B------:R-:W-:-:S04]  /*31810*/  @!P2 IADD3.X R4, RZ, R6, RZ, P5, !PT ;  /* 0x00000006ff04a210 */ /* 0x000fc80002ffe4ff */
        /* <DEDUP_REMOVED lines=13> */
.L_x_3381:
[----:B------:R-:W-:-:S05]  /*318f0*/  VIADD R4, R17, 0x30 ;  /* 0x0000003011047836 */ /* 0x000fca0000000000 */
[----:B------:R-:W-:Y:S01]  /*31900*/  ISETP.GE.AND P2, PT, R4, R0, PT ;  /* 0x000000000400720c */ /* 0x000fe20003f46270 */
[----:B------:R-:W-:Y:S01]  /*31910*/  IMAD.MOV.U32 R13, RZ, RZ, R3 ;  /* 0x000000ffff0d7224 */ /* 0x000fe200078e0003 */
[----:B------:R-:W-:-:S11]  /*31920*/  MOV R6, R14 ;  /* 0x0000000e00067202 */ /* 0x000fd60000000f00 */
[----:B------:R-:W-:Y:S05]  /*31930*/  WARPSYNC.COLLECTIVE R15, `(.L_x_3382) ;  /* 0x000000000f087348 */ /* 0x000fea0003c00000 */
[----:B------:R0:W1:Y:S02]  /*31940*/  SHFL.IDX P6, R14, R13, R12, R11 ;  /* 0x0000000c0d0e7389 */ /* 0x00006400000c000b */
[----:B01----:R-:W-:Y:S01]  /*31950*/  ENDCOLLECTIVE ;  /* 0x000000000000791b */ /* 0x003fe20003800000 */
.L_x_3382:
        /* <DEDUP_REMOVED lines=19> */
.L_x_3383:
[----:B------:R-:W-:-:S04]  /*31a90*/  IADD3 R4, R17, 0x40, RZ ;  /* 0x0000004011047810 */ /* 0x000fc80007ffe0ff */
[----:B------:R-:W-:Y:S02]  /*31aa0*/  ISETP.GE.AND P2, PT, R4, R0, PT ;  /* 0x000000000400720c */ /* 0x000fe40003f46270 */
[----:B------:R-:W-:Y:S01]  /*31ab0*/  MOV R13, R3 ;  /* 0x00000003000d7202 */ /* 0x000fe20000000f00 */
[----:B------:R-:W-:-:S10]  /*31ac0*/  IMAD.MOV.U32 R6, RZ, RZ, R14 ;  /* 0x000000ffff067224 */ /* 0x000fd400078e000e */
[----:B------:R-:W-:Y:S05]  /*31ad0*/  WARPSYNC.COLLECTIVE R15, `(.L_x_3384) ;  /* 0x000000000f087348 */ /* 0x000fea0003c00000 */
[----:B------:R0:W1:Y:S02]  /*31ae0*/  SHFL.IDX P6, R14, R13, R12, R11 ;  /* 0x0000000c0d0e7389 */ /* 0x00006400000c000b */
[----:B01----:R-:W-:Y:S01]  /*31af0*/  ENDCOLLECTIVE ;  /* 0x000000000000791b */ /* 0x003fe20003800000 */
.L_x_3384:
[----:B------:R-:W-:Y:S01]  /*31b00*/  ULDC.64 UR4, c[0x0][0x208] ;  /* 0x0000820000047ab9 */ /* 0x000fe20000000a00 */
[----:B------:R-:W-:Y:S01]  /*31b10*/  MOV R13, R2 ;  /* 0x00000002000d7202 */ /* 0x000fe20000000f00 */
        /* <DEDUP_REMOVED lines=17> */
.L_x_3385:
[----:B------:R-:W-:-:S05]  /*31c30*/  VIADD R4, R17, 0x50 ;  /* 0x0000005011047836 */ /* 0x000fca0000000000 */
[----:B------:R-:W-:Y:S01]  /*31c40*/  ISETP.GE.AND P2, PT, R4, R0, PT ;  /* 0x000000000400720c */ /* 0x000fe20003f46270 */
[----:B------:R-:W-:Y:S02]  /*31c50*/  IMAD.MOV.U32 R13, RZ, RZ, R3 ;  /* 0x000000ffff0d7224 */ /* 0x000fe400078e0003 */
[----:B------:R-:W-:-:S10]  /*31c60*/  IMAD.MOV.U32 R6, RZ, RZ, R14 ;  /* 0x000000ffff067224 */ /* 0x000fd400078e000e */
[----:B------:R-:W-:Y:S05]  /*31c70*/  WARPSYNC.COLLECTIVE R15, `(.L_x_3386) ;  /* 0x000000000f087348 */ /* 0x000fea0003c00000 */
[----:B------:R0:W1:Y:S02]  /*31c80*/  SHFL.IDX P6, R14, R13, R12, R11 ;  /* 0x0000000c0d0e7389 */ /* 0x00006400000c000b */
[----:B01----:R-:W-:Y:S01]  /*31c90*/  ENDCOLLECTIVE ;  /* 0x000000000000791b */ /* 0x003fe20003800000 */
.L_x_3386:
        /* <DEDUP_REMOVED lines=19> */
.L_x_3387:
[----:B------:R-:W-:-:S05]  /*31dd0*/  VIADD R4, R17, 0x60 ;  /* 0x0000006011047836 */ /* 0x000fca0000000000 */
[----:B------:R-:W-:Y:S01]  /*31de0*/  ISETP.GE.AND P2, PT, R4, R0, PT ;  /* 0x000000000400720c */ /* 0x000fe20003f46270 */
[----:B------:R-:W-:Y:S02]  /*31df0*/  IMAD.MOV.U32 R13, RZ, RZ, R3 ;  /* 0x000000ffff0d7224 */ /* 0x000fe400078e0003 */
[----:B------:R-:W-:-:S10]  /*31e00*/  IMAD.MOV.U32 R6, RZ, RZ, R14 ;  /* 0x000000ffff067224 */ /* 0x000fd400078e000e */
[----:B------:R-:W-:Y:S05]  /*31e10*/  WARPSYNC.COLLECTIVE R15, `(.L_x_3388) ;  /* 0x000000000f087348 */ /* 0x000fea0003c00000 */
[----:B------:R0:W1:Y:S02]  /*31e20*/  SHFL.IDX P6, R14, R13, R12, R11 ;  /* 0x0000000c0d0e7389 */ /* 0x00006400000c000b */
[----:B01----:R-:W-:Y:S01]  /*31e30*/  ENDCOLLECTIVE ;  /* 0x000000000000791b */ /* 0x003fe20003800000 */
.L_x_3388:
        /* <DEDUP_REMOVED lines=19> */
.L_x_3389:
[----:B------:R-:W-:Y:S01]  /*31f70*/  MOV R13, R3 ;  /* 0x00000003000d7202 */ /* 0x000fe20000000f00 */
[----:B------:R-:W-:-:S07]  /*31f80*/  IMAD.MOV.U32 R6, RZ, RZ, R14 ;  /* 0x000000ffff067224 */ /* 0x000fce00078e000e */
[----:B------:R-:W-:Y:S05]  /*31f90*/  WARPSYNC.COLLECTIVE R15, `(.L_x_3390) ;  /* 0x000000000f087348 */ /* 0x000fea0003c00000 */
[----:B------:R0:W1:Y:S02]  /*31fa0*/  SHFL.IDX P6, R14, R13, R12, R11 ;  /* 0x0000000c0d0e7389 */ /* 0x00006400000c000b */
[----:B01----:R-:W-:Y:S01]  /*31fb0*/  ENDCOLLECTIVE ;  /* 0x000000000000791b */ /* 0x003fe20003800000 */
.L_x_3390:
[----:B------:R-:W-:Y:S01]  /*31fc0*/  IMAD.MOV.U32 R3, RZ, RZ, R14 ;  /* 0x000000ffff037224 */ /* 0x000fe200078e000e */
[----:B------:R-:W-:Y:S06]  /*31fd0*/  BRA `(.L_x_3391) ;  /* 0xffffff9400787947 */ /* 0x000fec000383ffff */
.L_x_3201:
[----:B0-----:R-:W3:Y:S02]  /*31fe0*/  LDL R2, [R1+0x4] ;  /* 0x0000040001027983 */ /* 0x001ee40000100800 */
[----:B---3--:R0:W1:Y:S02]  /*31ff0*/  SYNCS.PHASECHK.TRANS64.TRYWAIT P0, [R2+URZ+0x38820], R0 ;  /* 0x03882000020075a7 */ /* 0x008064000800017f */
[----:B-1----:R-:W-:Y:S05]  /*32000*/  @!P0 NANOSLEEP.SYNCS 0x989680 ;  /* 0x009896800000895d */ /* 0x002fea0003900000 */
[----:B------:R-:W1:Y:S02]  /*32010*/  @!P0 SYNCS.PHASECHK.TRANS64 P0, [R2+URZ+0x38820], R0 ;  /* 0x03882000020085a7 */ /* 0x000e64000800007f */
[----:B-1----:R-:W-:Y:S05]  /*32020*/  @!P0 BRA `(.L_x_3201) ;  /* 0xfffffffc00ec8947 */ /* 0x002fea000383ffff */
[----:B------:R-:W-:Y:S05]  /*32030*/  BRA `(.L_x_3392) ;  /* 0xffffff9400f87947 */ /* 0x000fea000383ffff */
.L_x_3210:
[----:B-1----:R1:W2:Y:S02]  /*32040*/  SYNCS.PHASECHK.TRANS64.TRYWAIT P0, [R3+URZ+0x38840], R0 ;  /* 0x03884000030075a7 */ /* 0x0022a4000800017f */
[----:B--2---:R-:W-:Y:S05]  /*32050*/  @!P0 NANOSLEEP.SYNCS 0x989680 ;  /* 0x009896800000895d */ /* 0x004fea0003900000 */
[----:B------:R-:W2:Y:S02]  /*32060*/  @!P0 SYNCS.PHASECHK.TRANS64 P0, [R3+URZ+0x38840], R0 ;  /* 0x03884000030085a7 */ /* 0x000ea4000800007f */
[----:B--2---:R-:W-:Y:S05]  /*32070*/  @!P0 BRA `(.L_x_3210) ;  /* 0xfffffffc00f08947 */ /* 0x004fea000383ffff */
[----:B------:R-:W-:Y:S05]  /*32080*/  BRA `(.L_x_3393) ;  /* 0xffffff9800c07947 */ /* 0x000fea000383ffff */
.L_x_3218:
[----:B0-----:R0:W1:Y:S02]  /*32090*/  SYNCS.PHASECHK.TRANS64.TRYWAIT P0, [R0+URZ+0x38860], R3 ;  /* 0x03886003000075a7 */ /* 0x001064000800017f */
[----:B-1----:R-:W-:Y:S05]  /*320a0*/  @!P0 NANOSLEEP.SYNCS 0x989680 ;  /* 0x009896800000895d */ /* 0x002fea0003900000 */
[----:B------:R-:W1:Y:S02]  /*320b0*/  @!P0 SYNCS.PHASECHK.TRANS64 P0, [R0+URZ+0x38860], R3 ;  /* 0x03886003000085a7 */ /* 0x000e64000800007f */
[----:B-1----:R-:W-:Y:S05]  /*320c0*/  @!P0 BRA `(.L_x_3218) ;  /* 0xfffffffc00f08947 */ /* 0x002fea000383ffff */
[----:B------:R-:W-:Y:S05]  /*320d0*/  BRA `(.L_x_3394) ;  /* 0xffffffa0001c7947 */ /* 0x000fea000383ffff */
.L_x_3230:
[----:B--2---:R2:W3:Y:S02]  /*320e0*/  SYNCS.PHASECHK.TRANS64.TRYWAIT P0, [R3+URZ+0x38840], R2 ;  /* 0x03884002030075a7 */ /* 0x0044e4000800017f */
[----:B---3--:R-:W-:Y:S05]  /*320f0*/  @!P0 NANOSLEEP.SYNCS 0x989680 ;  /* 0x009896800000895d */ /* 0x008fea0003900000 */
[----:B------:R-:W3:Y:S02]  /*32100*/  @!P0 SYNCS.PHASECHK.TRANS64 P0, [R3+URZ+0x38840], R2 ;  /* 0x03884002030085a7 */ /* 0x000ee4000800007f */
[----:B---3--:R-:W-:Y:S05]  /*32110*/  @!P0 BRA `(.L_x_3230) ;  /* 0xfffffffc00f08947 */ /* 0x008fea000383ffff */
[----:B------:R-:W-:Y:S05]  /*32120*/  BRA `(.L_x_3395) ;  /* 0xffffffa800487947 */ /* 0x000fea000383ffff */
.L_x_3238:
[----:B0-----:R0:W2:Y:S02]  /*32130*/  SYNCS.PHASECHK.TRANS64.TRYWAIT P0, [R2+URZ+0x38860], R3 ;  /* 0x03886003020075a7 */ /* 0x0010a4000800017f */
[----:B--2---:R-:W-:Y:S05]  /*32140*/  @!P0 NANOSLEEP.SYNCS 0x989680 ;  /* 0x009896800000895d */ /* 0x004fea0003900000 */
[----:B------:R-:W2:Y:S02]  /*32150*/  @!P0 SYNCS.PHASECHK.TRANS64 P0, [R2+URZ+0x38860], R3 ;  /* 0x03886003020085a7 */ /* 0x000ea4000800007f */
[----:B--2---:R-:W-:Y:S05]  /*32160*/  @!P0 BRA `(.L_x_3238) ;  /* 0xfffffffc00f08947 */ /* 0x004fea000383ffff */
[----:B------:R-:W-:Y:S05]  /*32170*/  BRA `(.L_x_3396) ;  /* 0xffffffac00a47947 */ /* 0x000fea000383ffff */
.L_x_3250:
[----:B---3--:R3:W4:Y:S02]  /*32180*/  SYNCS.PHASECHK.TRANS64.TRYWAIT P0, [R3+URZ+0x38840], R2 ;  /* 0x03884002030075a7 */ /* 0x008724000800017f */
[----:B----4-:R-:W-:Y:S05]  /*32190*/  @!P0 NANOSLEEP.SYNCS 0x989680 ;  /* 0x009896800000895d */ /* 0x010fea0003900000 */
[----:B------:R-:W4:Y:S02]  /*321a0*/  @!P0 SYNCS.PHASECHK.TRANS64 P0, [R3+URZ+0x38840], R2 ;  /* 0x03884002030085a7 */ /* 0x000f24000800007f */
[----:B----4-:R-:W-:Y:S05]  /*321b0*/  @!P0 BRA `(.L_x_3250) ;  /* 0xfffffffc00f08947 */ /* 0x010fea000383ffff */
[----:B------:R-:W-:Y:S05]  /*321c0*/  BRA `(.L_x_3397) ;  /* 0xffffffb400ac7947 */ /* 0x000fea000383ffff */
.L_x_3258:
[----:B0-----:R0:W2:Y:S02]  /*321d0*/  SYNCS.PHASECHK.TRANS64.TRYWAIT P0, [R2+URZ+0x38860], R5 ;  /* 0x03886005020075a7 */ /* 0x0010a4000800017f */
[----:B--2---:R-:W-:Y:S05]  /*321e0*/  @!P0 NANOSLEEP.SYNCS 0x989680 ;  /* 0x009896800000895d */ /* 0x004fea0003900000 */
[----:B------:R-:W2:Y:S02]  /*321f0*/  @!P0 SYNCS.PHASECHK.TRANS64 P0, [R2+URZ+0x38860], R5 ;  /* 0x03886005020085a7 */ /* 0x000ea4000800007f */
[----:B--2---:R-:W-:Y:S05]  /*32200*/  @!P0 BRA `(.L_x_3258) ;  /* 0xfffffffc00f08947 */ /* 0x004fea000383ffff */
[----:B------:R-:W-:Y:S05]  /*32210*/  BRA `(.L_x_3398) ;  /* 0xffffffbc00047947 */ /* 0x000fea000383ffff */
.L_x_3272:
[----:B--2---:R2:W4:Y:S02]  /*32220*/  SYNCS.PHASECHK.TRANS64.TRYWAIT P0, [R0+URZ+0x38860], R2 ;  /* 0x03886002000075a7 */ /* 0x004524000800017f */
[----:B----4-:R-:W-:Y:S05]  /*32230*/  @!P0 NANOSLEEP.SYNCS 0x989680 ;  /* 0x009896800000895d */ /* 0x010fea0003900000 */
[----:B------:R-:W4:Y:S02]  /*32240*/  @!P0 SYNCS.PHASECHK.TRANS64 P0, [R0+URZ+0x38860], R2 ;  /* 0x03886002000085a7 */ /* 0x000f24000800007f */
[----:B----4-:R-:W-:Y:S05]  /*32250*/  @!P0 BRA `(.L_x_3272) ;  /* 0xfffffffc00f08947 */ /* 0x010fea000383ffff */
[----:B------:R-:W-:Y:S05]  /*32260*/  BRA `(.L_x_3399) ;  /* 0xffffffc000ec7947 */ /* 0x000fea000383ffff */
.L_x_3282:
[----:B------:R-:W-:Y:S01]  /*32270*/  BSSY B0, `(.L_x_3400) ;  /* 0x0000008000007945 */ /* 0x000fe20003800000 */
[----:B0-----:R-:W-:Y:S01]  /*32280*/  IMAD.MOV.U32 R13, RZ, RZ, R16 ;  /* 0x000000ffff0d7224 */ /* 0x001fe200078e0010 */
[----:B------:R-:W-:Y:S01]  /*32290*/  MOV R11, 0x1f ;  /* 0x0000001f000b7802 */ /* 0x000fe20000000f00 */
[----:B------:R-:W-:Y:S02]  /*322a0*/  IMAD.MOV.U32 R12, RZ, RZ, RZ ;  /* 0x000000ffff0c7224 */ /* 0x000fe400078e00ff */
[----:B------:R-:W-:-:S07]  /*322b0*/  IMAD.MOV.U32 R15, RZ, RZ, -0x1 ;  /* 0xffffffffff0f7424 */ /* 0x000fce00078e00ff */
[----:B-12--5:R-:W-:Y:S05]  /*322c0*/  WARPSYNC.COLLECTIVE R15, `(.L_x_3401) ;  /* 0x000000000f087348 */ /* 0x026fea0003c00000 */
[----:B------:R0:W3:Y:S02]  /*322d0*/  SHFL.IDX P6, R14, R13, R12, R11 ;  /* 0x0000000c0d0e7389 */ /* 0x0000e400000c000b */
[----:B0123-5:R-:W-:Y:S01]  /*322e0*/  ENDCOLLECTIVE ;  /* 0x000000000000791b */ /* 0x02ffe20003800000 */
.L_x_3401:
[----:B------:R-:W-:Y:S05]  /*322f0*/  BSYNC B0 ;  /* 0x0000000000007941 */ /* 0x000fea0003800000 */
.L_x_3400:
[----:B------:R-:W-:Y:S01]  /*32300*/  IMAD.MOV.U32 R13, RZ, RZ, R16 ;  /* 0x000000ffff0d7224 */ /* 0x000fe200078e0010 */
[----:B------:R-:W-:Y:S01]  /*32310*/  MOV R12, 0x1 ;  /* 0x00000001000c7802 */ /* 0x000fe20000000f00 */
[----:B------:R-:W-:Y:S01]  /*32320*/  IMAD.MOV.U32 R11, RZ, RZ, 0x1f ;  /* 0x0000001fff0b7424 */ /* 0x000fe200078e00ff */
[----:B------:R-:W-:Y:S01]  /*32330*/  IADD3 R4, R19, R6, RZ ;  /* 0x0000000613047210 */ /* 0x000fe20007ffe0ff */
[----:B------:R-:W-:Y:S01]  /*32340*/  IMAD.MOV.U32 R15, RZ, RZ, -0x1 ;  /* 0xffffffffff0f7424 */ /* 0x000fe200078e00ff */
[----:B------:R-:W-:Y:S01]  /*32350*/  LOP3.LUT P1, RZ, R7, 0x1, RZ, 0xc0, !PT ;  /* 0x0000000107ff7812 */ /* 0x000fe2000782c0ff */
[----:B------:R-:W-:-:S12]  /*32360*/  IMAD.MOV.U32 R0, RZ, RZ, R14 ;  /* 0x000000ffff007224 */ /* 0x000fd800078e000e */
[----:B------:R-:W-:Y:S05]  /*32370*/  WARPSYNC.COLLECTIVE R15, `(.L_x_3402) ;  /* 0x000000000f087348 */ /* 0x000fea0003c00000 */
[----:B------:R0:W1:Y:S02]  /*32380*/  SHFL.IDX P6, R14, R13, R12, R11 ;  /* 0x0000000c0d0e7389 */ /* 0x00006400000c000b */
[----:B01----:R-:W-:Y:S01]  /*32390*/  ENDCOLLECTIVE ;  /* 0x000000000000791b */ /* 0x003fe20003800000 */
.L_x_3402:
[----:B------:R-:W-:Y:S01]  /*323a0*/  ULDC UR4, c[0x0][0xc3c] ;  /* 0x00030f0000047ab9 */ /* 0x000fe20000000800 */
[----:B------:R-:W-:Y:S01]  /*323b0*/  ULDC.64 UR6, c[0x0][0x208] ;  /* 0x0000820000067ab9 */ /* 0x000fe20000000a00 */
[----:B------:R-:W-:-:S13]  /*323c0*/  ISETP.GE.OR P0, PT, R4, UR4, !P5 ;  /* 0x0000000404007c0c */ /* 0x000fda000ef06670 */
[----:B------:R-:W0:Y:S01]  /*323d0*/  @!P0 LDC.64 R2, c[0x0][0xc80] ;  /* 0x00032000ff028b82 */ /* 0x000e220000000a00 */
[----:B------:R-:W-:Y:S01]  /*323e0*/  MOV R11, RZ ;  /* 0x000000ff000b7202 */ /* 0x000fe20000000f00 */
[----:B------:R-:W-:Y:S02]  /*323f0*/  IMAD.MOV.U32 R5, RZ, RZ, R14 ;  /* 0x000000ffff057224 */ /* 0x000fe400078e000e */
[----:B0-----:R-:W-:-:S06]  /*32400*/  @!P0 IMAD.WIDE R2, R4, 0x4, R2 ;  /* 0x0000000404028825 */ /* 0x001fcc00078e0202 */
[----:B------:R0:W2:Y:S01]  /*32410*/  @!P0 LDG.E R2, desc[UR6][R2.64] ;  /* 0x0000000602028981 */ /* 0x0000a2000c1e1900 */
[C---:B------:R-:W-:Y:S02]  /*32420*/  ISETP.GE.U32.AND P2, PT, R6.reuse, 0x8, PT ;  /* 0x000000080600780c */ /* 0x040fe40003f46070 */
[C---:B------:R-:W-:Y:S01]  /*32430*/  ISETP.GE.U32.AND P3, PT, R6.reuse, 0x10, PT ;  /* 0x000000100600780c */ /* 0x040fe20003f66070 */
[----:B0-----:R-:W-:Y:S02]  /*32440*/  IMAD.MOV.U32 R3, RZ, RZ, RZ ;  /* 0x000000ffff037224 */ /* 0x001fe400078e00ff */
[----:B--2---:R-:W-:Y:S01]  /*32450*/  @!P0 IMAD.MOV.U32 R3, RZ, RZ, R2 ;  /* 0x000000ffff038224 */ /* 0x004fe200078e0002 */
[----:B------:R-:W-:-:S03]  /*32460*/  ISETP.GE.U32.AND P0, PT, R6, 0x2, PT ;  /* 0x000000020600780c */ /* 0x000fc60003f06070 */
[----:B------:R-:W-:-:S10]  /*32470*/  IMAD.MOV.U32 R13, RZ, RZ, R3 ;  /* 0x000000ffff0d7224 */ /* 0x000fd400078e0003 */
[----:B------:R-:W-:Y:S05]  /*32480*/  WARPSYNC.COLLECTIVE R15, `(.L_x_3403) ;  /* 0x000000000f087348 */ /* 0x000fea0003c00000 */
[----:B------:R0:W1:Y:S02]  /*32490*/  SHFL.UP P6, R14, R13, R12, R11 ;  /* 0x0400000c0d0e7389 */ /* 0x00006400000c000b */
[----:B01----:R-:W-:Y:S01]  /*324a0*/  ENDCOLLECTIVE ;  /* 0x000000000000791b */ /* 0x003fe20003800000 */
.L_x_3403:
        /* <DEDUP_REMOVED lines=9> */
.L_x_3404:
        /* <DEDUP_REMOVED lines=8> */
.L_x_3405:
        /* <DEDUP_REMOVED lines=8> */
.L_x_3406:
        /* <DEDUP_REMOVED lines=8> */
.L_x_3407:
[----:B------:R-:W-:Y:S01]  /*326c0*/  MOV R12, 0x1f ;  /* 0x0000001f000c7802 */ /* 0x000fe20000000f00 */
        /* <DEDUP_REMOVED lines=8> */
.L_x_3408:
[----:B------:R-:W-:Y:S01]  /*32750*/  IMAD.MOV.U32 R16, RZ, RZ, R14 ;  /* 0x000000ffff107224 */ /* 0x000fe200078e000e */
[----:B------:R-:W-:Y:S06]  /*32760*/  BRA `(.L_x_3409) ;  /* 0xffffffc800047947 */ /* 0x000fec000383ffff */
.L_x_3287:
[----:B------:R-:W-:Y:S01]  /*32770*/  BSSY B0, `(.L_x_3410) ;  /* 0x0000008000007945 */ /* 0x000fe20003800000 */
[----:B0----5:R-:W-:Y:S01]  /*32780*/  IMAD.MOV.U32 R13, RZ, RZ, R3 ;  /* 0x000000ffff0d7224 */ /* 0x021fe200078e0003 */
[----:B------:R-:W-:Y:S01]  /*32790*/  MOV R12, 0x1 ;  /* 0x00000001000c7802 */ /* 0x000fe20000000f00 */
[----:B------:R-:W-:Y:S02]  /*327a0*/  IMAD.MOV.U32 R11, RZ, RZ, RZ ;  /* 0x000000ffff0b7224 */ /* 0x000fe400078e00ff */
[----:B------:R-:W-:-:S07]  /*327b0*/  IMAD.MOV.U32 R15, RZ, RZ, -0x1 ;  /* 0xffffffffff0f7424 */ /* 0x000fce00078e00ff */
[----:B-12---:R-:W-:Y:S05]  /*327c0*/  WARPSYNC.COLLECTIVE R15, `(.L_x_3411) ;  /* 0x000000000f087348 */ /* 0x006fea0003c00000 */
[----:B------:R0:W3:Y:S02]  /*327d0*/  SHFL.UP P6, R14, R13, R12, R11 ;  /* 0x0400000c0d0e7389 */ /* 0x0000e400000c000b */
[----:B0123--:R-:W-:Y:S01]  /*327e0*/  ENDCOLLECTIVE ;  /* 0x000000000000791b */ /* 0x00ffe20003800000 */
.L_x_3411:
[----:B------:R-:W-:Y:S05]  /*327f0*/  BSYNC B0 ;  /* 0x0000000000007941 */ /* 0x000fea0003800000 */
.L_x_3410:
[----:B------:R-:W2:Y:S01]  /*32800*/  LDL R2, [R1+0xc] ;  /* 0x00000c0001027983 */ /* 0x000ea20000100800 */
[----:B------:R-:W-:Y:S01]  /*32810*/  IMAD.MOV.U32 R12, RZ, RZ, 0x2 ;  /* 0x00000002ff0c7424 */ /* 0x000fe200078e00ff */
[----:B------:R-:W-:Y:S01]  /*32820*/  MOV R15, 0xffffffff ;  /* 0xffffffff000f7802 */ /* 0x000fe20000000f00 */
[----:B------:R-:W-:Y:S01]  /*32830*/  IMAD.MOV.U32 R11, RZ, RZ, RZ ;  /* 0x000000ffff0b7224 */ /* 0x000fe200078e00ff */
        /* <DEDUP_REMOVED lines=8> */
.L_x_3412:
        /* <DEDUP_REMOVED lines=8> */
.L_x_3413:
        /* <DEDUP_REMOVED lines=8> */
.L_x_3414:
        /* <DEDUP_REMOVED lines=8> */
.L_x_3415:
        /* <DEDUP_REMOVED lines=9> */
.L_x_3416:
[----:B------:R-:W-:Y:S01]  /*32ad0*/  IMAD.MOV.U32 R16, RZ, RZ, R14 ;  /* 0x000000ffff107224 */ /* 0x000fe200078e000e */
[----:B------:R-:W-:Y:S06]  /*32ae0*/  BRA `(.L_x_3417) ;  /* 0xffffffc400c87947 */ /* 0x000fec000383ffff */
.L_x_3289:
[----:B------:R-:W-:Y:S01]  /*32af0*/  BSSY B0, `(.L_x_3418) ;  /* 0x0000006000007945 */ /* 0x000fe20003800000 */
[----:B------:R-:W-:Y:S01]  /*32b00*/  PLOP3.LUT P6, PT, P6, PT, PT, 0x8, 0x0 ;  /* 0x000000000000781c */ /* 0x000fe200037ce170 */
[----:B------:R-:W-:-:S12]  /*32b10*/  IMAD.MOV.U32 R15, RZ, RZ, -0x1 ;  /* 0xffffffffff0f7424 */ /* 0x000fd800078e00ff */
[----:B012--5:R-:W-:Y:S05]  /*32b20*/  WARPSYNC.COLLECTIVE R15, `(.L_x_3419) ;  /* 0x000000000f087348 */ /* 0x027fea0003c00000 */
[----:B------:R-:W-:Y:S01]  /*32b30*/  VOTE.ANY R14, PT, P6 ;  /* 0x00000000000e7806 */ /* 0x000fe200030e0100 */
[----:B012--5:R-:W-:Y:S06]  /*32b40*/  ENDCOLLECTIVE ;  /* 0x000000000000791b */ /* 0x027fec0003800000 */
.L_x_3419:
[----:B------:R-:W-:Y:S05]  /*32b50*/  BSYNC B0 ;  /* 0x0000000000007941 */ /* 0x000fea0003800000 */
.L_x_3418:
[----:B------:R-:W-:Y:S01]  /*32b60*/  MOV R5, R14 ;  /* 0x0000000e00057202 */ /* 0x000fe20000000f00 */
[----:B------:R-:W-:Y:S01]  /*32b70*/  IMAD.MOV.U32 R13, RZ, RZ, R3 ;  /* 0x000000ffff0d7224 */ /* 0x000fe200078e0003 */
[----:B------:R-:W-:Y:S01]  /*32b80*/  MOV R15, 0xffffffff ;  /* 0xffffffff000f7802 */ /* 0x000fe20000000f00 */
[----:B------:R-:W-:Y:S01]  /*32b90*/  IMAD.MOV.U32 R11, RZ, RZ, 0x1f ;  /* 0x0000001fff0b7424 */ /* 0x000fe200078e00ff */
[----:B------:R-:W0:Y:S02]  /*32ba0*/  POPC R6, R5 ;  /* 0x0000000500067309 */ /* 0x000e240000000000 */
[----:B0-----:R-:W-:-:S07]  /*32bb0*/  IMAD.MOV.U32 R12, RZ, RZ, R6 ;  /* 0x000000ffff0c7224 */ /* 0x001fce00078e0006 */
[----:B------:R-:W-:Y:S05]  /*32bc0*/  WARPSYNC.COLLECTIVE R15, `(.L_x_3420) ;  /* 0x000000000f087348 */ /* 0x000fea0003c00000 */
[----:B------:R0:W1:Y:S02]  /*32bd0*/  SHFL.IDX P6, R14, R13, R12, R11 ;  /* 0x0000000c0d0e7389 */ /* 0x00006400000c000b */
[----:B01----:R-:W-:Y:S01]  /*32be0*/  ENDCOLLECTIVE ;  /* 0x000000000000791b */ /* 0x003fe20003800000 */
.L_x_3420:
[----:B------:R-:W-:Y:S01]  /*32bf0*/  IMAD.MOV.U32 R17, RZ, RZ, R14 ;  /* 0x000000ffff117224 */ /* 0x000fe200078e000e */
[----:B------:R-:W-:Y:S06]  /*32c00*/  BRA `(.L_x_3421) ;  /* 0xffffffc400b87947 */ /* 0x000fec000383ffff */
.L_x_3291:
[----:B------:R-:W-:Y:S01]  /*32c10*/  BSSY B0, `(.L_x_3422) ;  /* 0x0000007000007945 */ /* 0x000fe20003800000 */
[----:B0-----:R-:W-:Y:S01]  /*32c20*/  IMAD.MOV.U32 R13, RZ, RZ, R2 ;  /* 0x000000ffff0d7224 */ /* 0x001fe200078e0002 */
[----:B------:R-:W-:Y:S01]  /*32c30*/  MOV R15, 0xffffffff ;  /* 0xffffffff000f7802 */ /* 0x000fe20000000f00 */
[----:B------:R-:W-:-:S07]  /*32c40*/  IMAD.MOV.U32 R11, RZ, RZ, 0x1f ;  /* 0x0000001fff0b7424 */ /* 0x000fce00078e00ff */
[----:B-12345:R-:W-:Y:S05]  /*32c50*/  WARPSYNC.COLLECTIVE R15, `(.L_x_3423) ;  /* 0x000000000f087348 */ /* 0x03efea0003c00000 */
[----:B------:R0:W0:Y:S02]  /*32c60*/  SHFL.IDX P6, R14, R13, R12, R11 ;  /* 0x0000000c0d0e7389 */ /* 0x00002400000c000b */
[----:B012345:R-:W-:Y:S01]  /*32c70*/  ENDCOLLECTIVE ;  /* 0x000000000000791b */ /* 0x03ffe20003800000 */
.L_x_3423:
[----:B------:R-:W-:Y:S05]  /*32c80*/  BSYNC B0 ;  /* 0x0000000000007941 */ /* 0x000fea0003800000 */
.L_x_3422:
[----:B------:R-:W-:Y:S01]  /*32c90*/  IMAD.MOV.U32 R2, RZ, RZ, R14 ;  /* 0x000000ffff027224 */ /* 0x000fe200078e000e */
[----:B------:R-:W-:Y:S06]  /*32ca0*/  BRA `(.L_x_3424) ;  /* 0xffffffc400ac7947 */ /* 0x000fec000383ffff */
.L_x_3295:
[----:B0-----:R0:W2:Y:S02]  /*32cb0*/  SYNCS.PHASECHK.TRANS64.TRYWAIT P0, [R0+URZ+0x38820], R3 ;  /* 0x03882003000075a7 */ /* 0x0010a4000800017f */
[----:B--2---:R-:W-:Y:S05]  /*32cc0*/  @!P0 NANOSLEEP.SYNCS 0x989680 ;  /* 0x009896800000895d */ /* 0x004fea0003900000 */
[----:B------:R-:W2:Y:S02]  /*32cd0*/  @!P0 SYNCS.PHASECHK.TRANS64 P0, [R0+URZ+0x38820], R3 ;  /* 0x03882003000085a7 */ /* 0x000ea4000800007f */
[----:B--2---:R-:W-:Y:S05]  /*32ce0*/  @!P0 BRA `(.L_x_3295) ;  /* 0xfffffffc00f08947 */ /* 0x004fea000383ffff */
[----:B------:R-:W-:Y:S05]  /*32cf0*/  BRA `(.L_x_3425) ;  /* 0xffffffcc00347947 */ /* 0x000fea000383ffff */
.L_x_3296:
[----:B------:R-:W2:Y:S01]  /*32d00*/  S2R R2, SR_TID.X ;  /* 0x0000000000027919 */ /* 0x000ea20000002100 */
[----:B------:R-:W-:Y:S01]  /*32d10*/  BSSY B0, `(.L_x_3426) ;  /* 0x000000a000007945 */ /* 0x000fe20003800000 */
[----:B------:R-:W-:Y:S01]  /*32d20*/  IMAD.MOV.U32 R12, RZ, RZ, RZ ;  /* 0x000000ffff0c7224 */ /* 0x000fe200078e00ff */
[----:B------:R-:W-:Y:S01]  /*32d30*/  MOV R11, 0x1f ;  /* 0x0000001f000b7802 */ /* 0x000fe20000000f00 */
[----:B------:R-:W-:Y:S01]  /*32d40*/  IMAD.MOV.U32 R15, RZ, RZ, -0x1 ;  /* 0xffffffffff0f7424 */ /* 0x000fe200078e00ff */
[----:B--2---:R-:W-:-:S04]  /*32d50*/  SHF.R.U32.HI R2, RZ, 0x5, R2 ;  /* 0x00000005ff027819 */ /* 0x004fc80000011602 */
[----:B------:R-:W-:-:S05]  /*32d60*/  LOP3.LUT R2, R2, 0x3, RZ, 0xc0, !PT ;  /* 0x0000000302027812 */ /* 0x000fca00078ec0ff */
[----:B------:R-:W-:-:S07]  /*32d70*/  IMAD.MOV.U32 R13, RZ, RZ, R2 ;  /* 0x000000ffff0d7224 */ /* 0x000fce00078e0002 */
[----:B01---5:R-:W-:Y:S05]  /*32d80*/  WARPSYNC.COLLECTIVE R15, `(.L_x_3427) ;  /* 0x000000000f087348 */ /* 0x023fea0003c00000 */
[----:B------:R2:W3:Y:S02]  /*32d90*/  SHFL.IDX P6, R14, R13, R12, R11 ;  /* 0x0000000c0d0e7389 */ /* 0x0004e400000c000b */
[----:B0123-5:R-:W-:Y:S01]  /*32da0*/  ENDCOLLECTIVE ;  /* 0x000000000000791b */ /* 0x02ffe20003800000 */
.L_x_3427:
[----:B------:R-:W-:Y:S05]  /*32db0*/  BSYNC B0 ;  /* 0x0000000000007941 */ /* 0x000fea0003800000 */
.L_x_3426:
[----:B------:R-:W-:Y:S05]  /*32dc0*/  BRA `(.L_x_3428) ;  /* 0xffffffcc001c7947 */ /* 0x000fea000383ffff */
.L_x_3297:
[----:B------:R-:W-:Y:S01]  /*32dd0*/  BSSY B0, `(.L_x_3429) ;  /* 0x0000006000007945 */ /* 0x000fe20003800000 */
[----:B------:R-:W-:-:S07]  /*32de0*/  IMAD.MOV.U32 R15, RZ, RZ, -0x1 ;  /* 0xffffffffff0f7424 */ /* 0x000fce00078e00ff */
[----:B012--5:R-:W-:Y:S05]  /*32df0*/  WARPSYNC.COLLECTIVE R15, `(.L_x_3430) ;  /* 0x000000000f0c7348 */ /* 0x027fea0003c00000 */
[----:B------:R-:W-:Y:S02]  /*32e00*/  ELECT P6, UR62, PT ;  /* 0x00000000003e782f */ /* 0x000fe400038c0000 */
[----:B------:R-:W-:Y:S01]  /*32e10*/  MOV R14, UR62 ;  /* 0x0000003e000e7c02 */ /* 0x000fe20008000f00 */
[----:B012--5:R-:W-:Y:S10]  /*32e20*/  ENDCOLLECTIVE ;  /* 0x000000000000791b */ /* 0x027ff40003800000 */
.L_x_3430:
[----:B------:R-:W-:Y:S05]  /*32e30*/  BSYNC B0 ;  /* 0x0000000000007941 */ /* 0x000fea0003800000 */
.L_x_3429:
[----:B------:R-:W-:Y:S05]  /*32e40*/  BRA `(.L_x_3431) ;  /* 0xffffffcc00107947 */ /* 0x000fea000383ffff */
.L_x_3299:
[----:B0-----:R0:W2:Y:S02]  /*32e50*/  SYNCS.PHASECHK.TRANS64.TRYWAIT P0, [R6+URZ], R5 ;  /* 0x00000005060075a7 */ /* 0x0010a4000800017f */
[----:B--2---:R-:W-:Y:S05]  /*32e60*/  @!P0 NANOSLEEP.SYNCS 0x989680 ;  /* 0x009896800000895d */ /* 0x004fea0003900000 */
[----:B------:R-:W2:Y:S02]  /*32e70*/  @!P0 SYNCS.PHASECHK.TRANS64 P0, [R6+URZ], R5 ;  /* 0x00000005060085a7 */ /* 0x000ea4000800007f */
[----:B--2---:R-:W-:Y:S05]  /*32e80*/  @!P0 BRA `(.L_x_3299) ;  /* 0xfffffffc00f08947 */ /* 0x004fea000383ffff */
[----:B------:R-:W-:Y:S05]  /*32e90*/  BRA `(.L_x_3432) ;  /* 0xffffffcc00547947 */ /* 0x000fea000383ffff */
.L_x_3300:
[----:B--2---:R2:W3:Y:S02]  /*32ea0*/  SYNCS.PHASECHK.TRANS64.TRYWAIT P0, [R7+URZ], R2 ;  /* 0x00000002070075a7 */ /* 0x0044e4000800017f */
[----:B---3--:R-:W-:Y:S05]  /*32eb0*/  @!P0 NANOSLEEP.SYNCS 0x989680 ;  /* 0x009896800000895d */ /* 0x008fea0003900000 */
[----:B------:R-:W3:Y:S02]  /*32ec0*/  @!P0 SYNCS.PHASECHK.TRANS64 P0, [R7+URZ], R2 ;  /* 0x00000002070085a7 */ /* 0x000ee4000800007f */
[----:B---3--:R-:W-:Y:S05]  /*32ed0*/  @!P0 BRA `(.L_x_3300) ;  /* 0xfffffffc00f08947 */ /* 0x008fea000383ffff */
[----:B------:R-:W-:Y:S05]  /*32ee0*/  BRA `(.L_x_3433) ;  /* 0xffffffcc00487947 */ /* 0x000fea000383ffff */
.L_x_3302:
[----:B---3--:R3:W4:Y:S02]  /*32ef0*/  SYNCS.PHASECHK.TRANS64.TRYWAIT P0, [R4+URZ], R5 ;  /* 0x00000005040075a7 */ /* 0x008724000800017f */
[----:B----4-:R-:W-:Y:S05]  /*32f00*/  @!P0 NANOSLEEP.SYNCS 0x989680 ;  /* 0x009896800000895d */ /* 0x010fea0003900000 */
[----:B------:R-:W4:Y:S02]  /*32f10*/  @!P0 SYNCS.PHASECHK.TRANS64 P0, [R4+URZ], R5 ;  /* 0x00000005040085a7 */ /* 0x000f24000800007f */
[----:B----4-:R-:W-:Y:S05]  /*32f20*/  @!P0 BRA `(.L_x_3302) ;  /* 0xfffffffc00f08947 */ /* 0x010fea000383ffff */
[----:B------:R-:W-:Y:S05]  /*32f30*/  BRA `(.L_x_3434) ;  /* 0xffffffcc00507947 */ /* 0x000fea000383ffff */
.L_x_3435:
        /* <DEDUP_REMOVED lines=12> */
.L_x_15302:


//--------------------- .text._ZN7cutlass13device_kernelIN5flash11enable_sm90INS1_16FlashAttnFwdSm90INS1_25CollectiveMainloopFwdSm90ILi2EN4cute5tupleIJNS5_1CILi1EEES8_S8_EEENS6_IJNS7_ILi128EEENS7_ILi112EEENS7_ILi192EEEEEELi192ENS_6half_tEfNS_4arch4Sm90ELb0ELb0ELb0ELb0ELb0ELb0ELb0ELb1ELb1ELb1ELb0ELb0EEENS1_21CollectiveEpilogueFwdINS6_IJSA_SC_SB_EEES9_SE_SG_Li256ELb0ELb1ELb0ELb0EEENS1_29StaticPersistentTileSchedulerILb0EEEEEEEEEvNT_6ParamsE --------------------------
	.section	.text._ZN7cutlass13device_kernelIN5flash11enable_sm90INS1_16FlashAttnFwdSm90INS1_25CollectiveMainloopFwdSm90ILi2EN4cute5tupleIJNS5_1CILi1EEES8_S8_EEENS6_IJNS7_ILi128EEENS7_ILi112EEENS7_ILi192EEEEEELi192ENS_6half_tEfNS_4arch4Sm90ELb0ELb0ELb0ELb0ELb0ELb0ELb0ELb1ELb1ELb1ELb0ELb0EEENS1_21CollectiveEpilogueFwdINS6_IJSA_SC_SB_EEES9_SE_SG_Li256ELb0ELb1ELb0ELb0EEENS1_29StaticPersistentTileSchedulerILb0EEEEEEEEEvNT_6ParamsE,"ax",@progbits
	.align	128
.text._ZN7cutlass13device_kernelIN5flash11enable_sm90INS1_16FlashAttnFwdSm90INS1_25CollectiveMainloopFwdSm90ILi2EN4cute5tupleIJNS5_1CILi1EEES8_S8_EEENS6_IJNS7_ILi128EEENS7_ILi112EEENS7_ILi192EEEEEELi192ENS_6half_tEfNS_4arch4Sm90ELb0ELb0ELb0ELb0ELb0ELb0ELb0ELb1ELb1ELb1ELb0ELb0EEENS1_21CollectiveEpilogueFwdINS6_IJSA_SC_SB_EEES9_SE_SG_Li256ELb0ELb1ELb0ELb0EEENS1_29StaticPersistentTileSchedulerILb0EEEEEEEEEvNT_6ParamsE:
        .type           _ZN7cutlass13device_kernelIN5flash11enable_sm90INS1_16FlashAttnFwdSm90INS1_25CollectiveMainloopFwdSm90ILi2EN4cute5tupleIJNS5_1CILi1EEES8_S8_EEENS6_IJNS7_ILi128EEENS7_ILi112EEENS7_ILi192EEEEEELi192ENS_6half_tEfNS_4arch4Sm90ELb0ELb0ELb0ELb0ELb0ELb0ELb0ELb1ELb1ELb1ELb0ELb0EEENS1_21CollectiveEpilogueFwdINS6_IJSA_SC_SB_EEES9_SE_SG_Li256ELb0ELb1ELb0ELb0EEENS1_29StaticPersistentTileSchedulerILb0EEEEEEEEEvNT_6ParamsE,@function
        .size           _ZN7cutlass13device_kernelIN5flash11enable_sm90INS1_16FlashAttnFwdSm90INS1_25CollectiveMainloopFwdSm90ILi2EN4cute5tupleIJNS5_1CILi1EEES8_S8_EEENS6_IJNS7_ILi128EEENS7_ILi112EEENS7_ILi192EEEEEELi192ENS_6half_tEfNS_4arch4Sm90ELb0ELb0ELb0ELb0ELb0ELb0ELb0ELb1ELb1ELb1ELb0ELb0EEENS1_21CollectiveEpilogueFwdINS6_IJSA_SC_SB_EEES9_SE_SG_Li256ELb0ELb1ELb0ELb0EEENS1_29StaticPersistentTileSchedulerILb0EEEEEEEEEvNT_6ParamsE,(.L_x_15303 - _ZN7cutlass13device_kernelIN5flash11enable_sm90INS1_16FlashAttnFwdSm90INS1_25CollectiveMainloopFwdSm90ILi2EN4cute5tupleIJNS5_1CILi1EEES8_S8_EEENS6_IJNS7_ILi128EEENS7_ILi112EEENS7_ILi192EEEEEELi192ENS_6half_tEfNS_4arch4Sm90ELb0ELb0ELb0ELb0ELb0ELb0ELb0ELb1ELb1ELb1ELb0ELb0EEENS1_21CollectiveEpilogueFwdINS6_IJSA_SC_SB_EEES9_SE_SG_Li256ELb0ELb1ELb0ELb0EEENS1_29StaticPersistentTileSchedulerILb0EEEEEEEEEvNT_6ParamsE)
        .other          _ZN7cutlass13device_kernelIN5flash11enable_sm90INS1_16FlashAttnFwdSm90INS1_25CollectiveMainloopFwdSm90ILi2EN4cute5tupleIJNS5_1CILi1EEES8_S8_EEENS6_IJNS7_ILi128EEENS7_ILi112EEENS7_ILi192EEEEEELi192ENS_6half_tEfNS_4arch4Sm90ELb0ELb0ELb0ELb0ELb0ELb0ELb0ELb1ELb1ELb1ELb0ELb0EEENS1_21CollectiveEpilogueFwdINS6_IJSA_SC_SB_EEES9_SE_SG_Li256ELb0ELb1ELb0ELb0EEENS1_29StaticPersistentTileSchedulerILb0EEEEEEEEEvNT_6ParamsE,@"STO_CUDA_ENTRY STV_DEFAULT"
_ZN7cutlass13device_kernelIN5flash11enable_sm90INS1_16FlashAttnFwdSm90INS1_25CollectiveMainloopFwdSm90ILi2EN4cute5tupleIJNS5_1CILi1EEES8_S8_EEENS6_IJNS7_ILi128EEENS7_ILi112EEENS7_ILi192EEEEEELi192ENS_6half_tEfNS_4arch4Sm90ELb0ELb0ELb0ELb0ELb0ELb0ELb0ELb1ELb1ELb1ELb0ELb0EEENS1_21CollectiveEpilogueFwdINS6_IJSA_SC_SB_EEES9_SE_SG_Li256ELb0ELb1ELb0ELb0EEENS1_29StaticPersistentTileSchedulerILb0EEEEEEEEEvNT_6ParamsE:
        /* <DEDUP_REMOVED lines=17> */
.L_x_3437:
[----:B------:R-:W-:Y:S05]  /*0110*/  BSYNC B0 ;  /* 0x0000000000007941 */ /* 0x000fea0003800000 */
.L_x_3436:
        /* <DEDUP_REMOVED lines=40> */
.L_x_3438:
        /* <DEDUP_REMOVED lines=22> */
.L_x_3439:
        /* <DEDUP_REMOVED lines=18> */
.L_x_3440:
        /* <DEDUP_REMOVED lines=22> */
.L_x_3441:
        /* <DEDUP_REMOVED lines=22> */
.L_x_3442:
[----:B0-----:R-:W-:Y:S01]  /*08e0*/  ISETP.NE.AND P0, PT, R3, RZ, PT ;  /* 0x000000ff0300720c */ /* 0x001fe20003f05270 */
[----:B------:R-:W-:Y:S01]  /*08f0*/  IMAD.MOV.U32 R3, RZ, RZ, 0x1 ;  /* 0x00000001ff037424 */ /* 0x000fe200078e00ff */
[----:B------:R-:W-:-:S04]  /*0900*/  NOP ;  /* 0x0000000000007918 */ /* 0x000fc80000000000 */
[----:B------:R-:W-:-:S05]  /*0910*/  SEL R3, R3, 0x2, !P0 ;  /* 0x0000000203037807 */ /* 0x000fca0004000000 */
[----:B------:R0:W-:Y:S01]  /*0920*/  STL [R1+0x30], R3 ;  /* 0x0000300301007387 */ /* 0x0001e20000100800 */
[----:B-123--:R-:W-:Y:S06]  /*0930*/  BAR.SYNC.DEFER_BLOCKING 0x0 ;  /* 0x0000000000007b1d */ /* 0x00efec0000010000 */
[----:B------:R-:W-:Y:S05]  /*0940*/  @!P0 BRA `(.L_x_3443) ;  /* 0x000000b000688947 */ /* 0x000fea0003800000 */
.L_x_3444:
        /* <DEDUP_REMOVED lines=9> */
[----:B------:R-:W2:Y:S01]  /*09e0*/  LDL.LU R10, [R1+0x30] ;  /* 0x00003000010a7983 */ /* 0x000ea20000300800 */
[----:B------:R-:W-:Y:S01]  /*09f0*/  VIADD R0, R0, 0xffffff80 ;  /* 0xffffff8000007836 */ /* 0x000fe20000000000 */
[----:B------:R-:W-:Y:S01]  /*0a00*/  UMOV UR61, URZ ;  /* 0x0000003f003d7c82 */ /* 0x000fe20008000000 */
[----:B------:R-:W-:Y:S01]  /*0a10*/  IMAD.MOV.U32 R214, RZ, RZ, -0x2 ;  /* 0xfffffffeffd67424 */ /* 0x000fe200078e00ff */
[----:B------:R-:W-:Y:S01]  /*0a20*/  UMOV UR36, URZ ;  /* 0x0000003f00247c82 */ /* 0x000fe20008000000 */
[----:B------:R-:W-:Y:S01]  /*0a30*/  IMAD.U32 R23, RZ, RZ, UR4 ;  /* 0x00000004ff177e24 */ /* 0x000fe2000f8e00ff */
[----:B0-----:R-:W-:Y:S01]  /*0a40*/  SHF.R.S32.HI R3, RZ, 0x1f, R0 ;  /* 0x0000001fff037819 */ /* 0x001fe20000011400 */
[----:B------:R-:W-:-:S03]  /*0a50*/  IMAD.MOV.U32 R204, RZ, RZ, RZ ;  /* 0x000000ffffcc7224 */ /* 0x000fc600078e00ff */
[CC--:B------:R-:W-:Y:S02]  /*0a60*/  LEA.HI R5, R3.reuse, R0.reuse, RZ, 0x7 ;  /* 0x0000000003057211 */ /* 0x0c0fe400078f38ff */
[-C--:B------:R-:W-:Y:S02]  /*0a70*/  LEA.HI R2, R3, R0.reuse, RZ, 0x5 ;  /* 0x0000000003027211 */ /* 0x080fe400078f28ff */
[----:B------:R-:W-:Y:S02]  /*0a80*/  LOP3.LUT R7, R5, 0xffffff80, RZ, 0xc0, !PT ;  /* 0xffffff8005077812 */ /* 0x000fe400078ec0ff */
[CC--:B------:R-:W-:Y:S01]  /*0a90*/  LEA.HI R8, R3.reuse, R0.reuse, RZ, 0x2 ;  /* 0x0000000003087211 */ /* 0x0c0fe200078f10ff */
[----:B------:R-:W-:Y:S01]  /*0aa0*/  IMAD.SHL.U32 R6, R2, 0x20, RZ ;  /* 0x0000002002067824 */ /* 0x000fe200078e00ff */
[----:B------:R-:W-:Y:S01]  /*0ab0*/  LEA.HI R4, R3, R0, RZ, 0x4 ;  /* 0x0000000003047211 */ /* 0x000fe200078f20ff */
[----:B------:R-:W-:Y:S01]  /*0ac0*/  IMAD.IADD R206, R0, 0x1, -R7 ;  /* 0x0000000100ce7824 */ /* 0x000fe200078e0a07 */
[----:B------:R-:W-:-:S02]  /*0ad0*/  LOP3.LUT R13, R8, 0xfffffffc, RZ, 0xc0, !PT ;  /* 0xfffffffc080d7812 */ /* 0x000fc400078ec0ff */
[----:B------:R-:W-:Y:S02]  /*0ae0*/  LEA.HI R205, R3, R0, RZ, 0x3 ;  /* 0x0000000003cd7211 */ /* 0x000fe400078f18ff */
[----:B------:R-:W-:Y:S01]  /*0af0*/  SHF.R.S32.HI R7, RZ, 0x1f, R206 ;  /* 0x0000001fff077819 */ /* 0x000fe200000114ce */
[----:B------:R-:W-:Y:S01]  /*0b00*/  IMAD.IADD R13, R0, 0x1, -R13 ;  /* 0x00000001000d7824 */ /* 0x000fe200078e0a0d */
[----:B------:R-:W-:Y:S02]  /*0b10*/  SHF.R.S32.HI R210, RZ, 0x7, R5 ;  /* 0x00000007ffd27819 */ /* 0x000fe40000011405 */
[----:B------:R-:W-:Y:S02]  /*0b20*/  LEA.HI R2, R7, R206, RZ, 0x2 ;  /* 0x000000ce07027211 */ /* 0x000fe400078f10ff */
[----:B------:R-:W-:Y:S02]  /*0b30*/  LOP3.LUT R3, R4, 0x3fffff0, RZ, 0xc0, !PT ;  /* 0x03fffff004037812 */ /* 0x000fe400078ec0ff */
[----:B------:R-:W-:-:S02]  /*0b40*/  SHF.R.S32.HI R8, RZ, 0x2, R2 ;  /* 0x00000002ff087819 */ /* 0x000fc40000011402 */
[----:B------:R-:W-:Y:S01]  /*0b50*/  SHF.R.S32.HI R11, RZ, 0x1f, R2 ;  /* 0x0000001fff0b7819 */ /* 0x000fe20000011402 */
[C---:B------:R-:W-:Y:S01]  /*0b60*/  IMAD.IADD R3, R0.reuse, 0x1, -R3 ;  /* 0x0000000100037824 */ /* 0x040fe200078e0a03 */
[----:B------:R-:W-:Y:S02]  /*0b70*/  LOP3.LUT R15, R205, 0xfffffff8, RZ, 0xc0, !PT ;  /* 0xfffffff8cd0f7812 */ /* 0x000fe400078ec0ff */
        /* <DEDUP_REMOVED lines=8> */
[----:B------:R-:W-:Y:S01]  /*0c00*/  LOP3.LUT R6, R6, 0xfffffc00, RZ, 0xc0, !PT ;  /* 0xfffffc0006067812 */ /* 0x000fe200078ec0ff */
[C---:B------:R-:W-:Y:S01]  /*0c10*/  VIADD R19, R17.reuse, 0x40 ;  /* 0x0000004011137836 */ /* 0x040fe20000000000 */
[----:B------:R-:W-:Y:S01]  /*0c20*/  LEA.HI R4, R4, R9, RZ, 0x1 ;  /* 0x0000000904047211 */ /* 0x000fe200078f08ff */
[----:B------:R-:W-:Y:S01]  /*0c30*/  VIADD R18, R17, 0x80 ;  /* 0x0000008011127836 */ /* 0x000fe20000000000 */
[----:B------:R-:W-:Y:S01]  /*0c40*/  LEA.HI R0, R13, R13, RZ, 0x1 ;  /* 0x0000000d0d007211 */ /* 0x000fe200078f08ff */
[----:B------:R-:W-:Y:S01]  /*0c50*/  IMAD R213, R3, 0x40, R6 ;  /* 0x0000004003d57824 */ /* 0x000fe200078e0206 */
[----:B------:R-:W-:-:S02]  /*0c60*/  LOP3.LUT R5, R5, 0x3fffffe, RZ, 0xc0, !PT ;  /* 0x03fffffe05057812 */ /* 0x000fc400078ec0ff */
[----:B------:R-:W-:Y:S02]  /*0c70*/  SHF.R.S32.HI R7, RZ, 0x5, R7 ;  /* 0x00000005ff077819 */ /* 0x000fe40000011407 */
[----:B------:R-:W-:Y:S01]  /*0c80*/  LOP3.LUT R4, R4, 0x1ffffffe, RZ, 0xc0, !PT ;  /* 0x1ffffffe04047812 */ /* 0x000fe200078ec0ff */
[----:B------:R-:W-:Y:S01]  /*0c90*/  IMAD.IADD R5, R210, 0x1, -R5 ;  /* 0x00000001d2057824 */ /* 0x000fe200078e0a05 */
[----:B------:R-:W-:Y:S01]  /*0ca0*/  LOP3.LUT R3, R2, 0x7ffffffc, RZ, 0xc0, !PT ;  /* 0x7ffffffc02037812 */ /* 0x000fe200078ec0ff */
[----:B------:R-:W-:Y:S01]  /*0cb0*/  IMAD R8, R7, 0x10, R8 ;  /* 0x0000001007087824 */ /* 0x000fe200078e0208 */
[----:B------:R-:W-:Y:S01]  /*0cc0*/  LOP3.LUT R0, R0, 0x1ffffffe, RZ, 0xc0, !PT ;  /* 0x1ffffffe00007812 */ /* 0x000fe200078ec0ff */
[----:B------:R-:W-:Y:S01]  /*0cd0*/  IMAD.IADD R4, R9, 0x1, -R4 ;  /* 0x0000000109047824 */ /* 0x000fe200078e0a04 */
        /* <DEDUP_REMOVED lines=8> */
[----:B------:R-:W-:Y:S01]  /*0d60*/  IMAD R212, R0, 0x8, R211 ;  /* 0x0000000800d47824 */ /* 0x000fe200078e02d3 */
[----:B--2---:R-:W-:-:S07]  /*0d70*/  LOP3.LUT R16, R10, 0x1, RZ, 0xfc, !PT ;  /* 0x000000010a107812 */ /* 0x004fce00078efcff */
.L_x_3473:
[----:B0-----:R-:W0:Y:S01]  /*0d80*/  SHFL.IDX PT, R0, R210, RZ, 0x1f ;  /* 0x00001fffd2007589 */ /* 0x001e2200000e0000 */
[----:B-1----:R-:W1:Y:S01]  /*0d90*/  S2UR UR4, SR_CgaCtaId ;  /* 0x00000000000479c3 */ /* 0x002e620000008800 */
[----:B------:R-:W-:Y:S01]  /*0da0*/  ULDC UR5, c[0x0][0xc38] ;  /* 0x00030e0000057ab9 */ /* 0x000fe20000000800 */
[----:B------:R-:W-:Y:S01]  /*0db0*/  R2UR UR13, R23 ;  /* 0x00000000170d72ca */ /* 0x000fe200000e0000 */
[----:B------:R-:W-:Y:S01]  /*0dc0*/  UISETP.NE.AND UP1, UPT, UR5, 0x1, UPT ;  /* 0x000000010500788c */ /* 0x000fe2000bf25270 */
[----:B------:R-:W-:Y:S01]  /*0dd0*/  IMAD.MOV.U32 R2, RZ, RZ, RZ ;  /* 0x000000ffff027224 */ /* 0x000fe200078e00ff */
[----:B------:R-:W-:Y:S01]  /*0de0*/  ULDC.64 UR8, c[0x0][0x418] ;  /* 0x0001060000087ab9 */ /* 0x000fe20000000a00 */
[----:B------:R-:W-:Y:S01]  /*0df0*/  UMOV UR37, 0x400 ;  /* 0x0000040000257882 */ /* 0x000fe20000000000 */
[----:B------:R-:W-:Y:S01]  /*0e00*/  UISETP.NE.U32.AND UP0, UPT, UR8, URZ, UPT ;  /* 0x0000003f0800728c */ /* 0x000fe2000bf05070 */
[----:B------:R-:W2:Y:S01]  /*0e10*/  LDC R81, c[0x0][0x2f0] ;  /* 0x0000bc00ff517b82 */ /* 0x000ea20000000800 */
[----:B------:R-:W-:Y:S01]  /*0e20*/  ULDC UR5, c[0x0][0xc44] ;  /* 0x0003110000057ab9 */ /* 0x000fe20000000800 */
[----:B------:R-:W-:Y:S01]  /*0e30*/  ULDC UR6, c[0x0][0x424] ;  /* 0x0001090000067ab9 */ /* 0x000fe20000000800 */
[----:B------:R-:W-:-:S02]  /*0e40*/  UISETP.NE.AND.EX UP0, UPT, UR9, URZ, UPT, UP0 ;  /* 0x0000003f0900728c */ /* 0x000fc4000bf05300 */
[----:B------:R-:W-:Y:S02]  /*0e50*/  UISETP.NE.AND UP2, UPT, UR5, 0x1, UPT ;  /* 0x000000010500788c */ /* 0x000fe4000bf45270 */
[----:B------:R-:W-:Y:S01]  /*0e60*/  USEL UR6, UR6, 0x1, UP0 ;  /* 0x0000000106067887 */ /* 0x000fe20008000000 */
[----:B------:R-:W-:Y:S01]  /*0e70*/  @UP1 ULDC UR12, c[0x0][0xc40] ;  /* 0x00031000000c1ab9 */ /* 0x000fe20000000800 */
[----:B------:R-:W-:Y:S01]  /*0e80*/  UMOV UR14, UR13 ;  /* 0x0000000d000e7c82 */ /* 0x000fe20008000000 */
[----:B0-----:R-:W-:Y:S01]  /*0e90*/  R2UR UR7, R0 ;  /* 0x00000000000772ca */ /* 0x001fe200000e0000 */
[----:B-1----:R-:W-:-:S05]  /*0ea0*/  ULEA UR37, UR4, UR37, 0x18 ;  /* 0x0000002504257291 */ /* 0x002fca000f8ec03f */
[----:B------:R-:W-:Y:S01]  /*0eb0*/  @UP2 ULDC.64 UR10, c[0x0][0xc48] ;  /* 0x00031200000a2ab9 */ /* 0x000fe20000000a00 */
[----:B------:R-:W-:Y:S01]  /*0ec0*/  @UP1 ULDC UR4, c[0x0][0xc3c] ;  /* 0x00030f0000041ab9 */ /* 0x000fe20000000800 */
[----:B------:R-:W-:Y:S02]  /*0ed0*/  UIADD3 UR9, UR37, 0x15400, URZ ;  /* 0x0001540025097890 */ /* 0x000fe4000fffe03f */
[----:B------:R-:W-:Y:S02]  /*0ee0*/  UIMAD.WIDE.U32 UR4, UR13, UR4, URZ ;  /* 0x000000040d0472a5 */ /* 0x000fe4000f8e003f */
[----:B------:R-:W-:Y:S01]  /*0ef0*/  ULOP3.LUT UP0, URZ, UR9, 0x9f, URZ, 0xc0, !UPT ;  /* 0x0000009f093f7892 */ /* 0x000fe2000f80c03f */
[----:B--2---:R-:W-:Y:S01]  /*0f00*/  IMAD R81, R81, UR6, RZ ;  /* 0x0000000651517c24 */ /* 0x004fe2000f8e02ff */
[----:B------:R-:W-:Y:S02]  /*0f10*/  @UP1 USHF.R.U32.HI UR14, URZ, UR12, UR5 ;  /* 0x0000000c3f0e1299 */ /* 0x000fe40008011605 */
[----:B------:R-:W-:Y:S01]  /*0f20*/  ULEA.HI UR8, UR7, UR7, URZ, 0x1 ;  /* 0x0000000707087291 */ /* 0x000fe2000f8f083f */
[----:B------:R-:W-:Y:S01]  /*0f30*/  VIADD R3, R81, 0x6f ;  /* 0x0000006f51037836 */ /* 0x000fe20000000000 */
[----:B------:R-:W-:Y:S01]  /*0f40*/  PLOP3.LUT P0, PT, PT, PT, UP0, 0x80, 0x0 ;  /* 0x000000000000781c */ /* 0x000fe20003f0f008 */
[----:B------:R-:W-:-:S02]  /*0f50*/  UIMAD.WIDE.U32 UR4, UR14, UR10, URZ ;  /* 0x0000000a0e0472a5 */ /* 0x000fc4000f8e003f */
[----:B------:R-:W-:Y:S01]  /*0f60*/  IMAD.U32 R209, RZ, RZ, UR14 ;  /* 0x0000000effd17e24 */ /* 0x000fe2000f8e00ff */
[----:B------:R-:W-:Y:S01]  /*0f70*/  ULOP3.LUT UR8, UR8, 0x1e, URZ, 0xc0, !UPT ;  /* 0x0000001e08087892 */ /* 0x000fe2000f8ec03f */
[----:B------:R-:W-:Y:S01]  /*0f80*/  IMAD.HI R2, R3, -0x6db6db6d, R2 ;  /* 0x9249249303027827 */ /* 0x000fe200078e0202 */
[----:B------:R-:W-:Y:S01]  /*0f90*/  UMOV UR6, UR14 ;  /* 0x0000000e00067c82 */ /* 0x000fe20008000000 */
[----:B------:R-:W-:Y:S02]  /*0fa0*/  @UP2 USHF.R.U32.HI UR6, URZ, UR11, UR5 ;  /* 0x0000000b3f062299 */ /* 0x000fe40008011605 */
[----:B------:R-:W-:Y:S01]  /*0fb0*/  UIADD3 UR8, UR7, -UR8, URZ ;  /* 0x8000000807087290 */ /* 0x000fe2000fffe03f */
[----:B------:R-:W-:Y:S01]  /*0fc0*/  SHF.R.U32.HI R3, RZ, 0x1f, R2 ;  /* 0x0000001fff037819 */ /* 0x000fe20000011602 */
[----:B------:R-:W-:Y:S02]  /*0fd0*/  UMOV UR4, UR13 ;  /* 0x0000000d00047c82 */ /* 0x000fe40008000000 */
[----:B------:R-:W-:Y:S01]  /*0fe0*/  ULEA UR8, UR8, UR9, 0xd ;  /* 0x0000000908087291 */ /* 0x000fe2000f8e683f */
[----:B------:R-:W-:Y:S01]  /*0ff0*/  IMAD.U32 R208, RZ, RZ, UR6 ;  /* 0x00000006ffd07e24 */ /* 0x000fe2000f8e00ff */
[----:B------:R-:W-:Y:S01]  /*1000*/  LEA.HI.SX32 R120, R2, R3, 0x1a ;  /* 0x0000000302787211 */ /* 0x000fe200078fd2ff */
[----:B------:R-:W-:Y:S01]  /*1010*/  IMAD.U32 R207, RZ, RZ, UR4 ;  /* 0x00000004ffcf7e24 */ /* 0x000fe2000f8e00ff */
[----:B------:R-:W-:-:S04]  /*1020*/  USHF.R.U32.HI UR8, URZ, 0x4, UR8 ;  /* 0x000000043f087899 */ /* 0x000fc80008011608 */
[----:B------:R-:W-:Y:S01]  /*1030*/  ULOP3.LUT UR38, UR8, 0x3fff, URZ, 0xc0, !UPT ;  /* 0x00003fff08267892 */ /* 0x000fe2000f8ec03f */
[----:B---3-5:R-:W-:Y:S11]  /*1040*/  @!P0 BRA `(.L_x_3445) ;  /* 0x0000000000408947 */ /* 0x028ff60003800000 */
        /* <DEDUP_REMOVED lines=16> */
.L_x_3445:
[----:B------:R-:W-:Y:S02]  /*1150*/  LOP3.LUT R0, R204, 0x1, RZ, 0xc0, !PT ;  /* 0x00000001cc007812 */ /* 0x000fe400078ec0ff */
[----:B------:R-:W-:Y:S02]  /*1160*/  ISETP.NE.AND P0, PT, R16, 0x3, PT ;  /* 0x000000031000780c */ /* 0x000fe40003f05270 */
[----:B------:R-:W-:-:S04]  /*1170*/  SHF.L.U32 R0, R0, 0x1f, RZ ;  /* 0x0000001f00007819 */ /* 0x000fc800000006ff */
[----:B------:R-:W0:Y:S02]  /*1180*/  SYNCS.PHASECHK.TRANS64.TRYWAIT P1, [UR37+0x36800], R0 ;  /* 0x03680000ff0075a7 */ /* 0x000e240008020165 */
[----:B0-----:R-:W-:Y:S05]  /*1190*/  @!P1 BRA `(.L_x_3446) ;  /* 0x000000f000289947 */ /* 0x001fea0003800000 */
.L_x_3567:
[----:B------:R-:W-:Y:S05]  /*11a0*/  @!P0 BRA `(.L_x_3447) ;  /* 0x0000000000048947 */ /* 0x000fea0003800000 */
[----:B------:R-:W-:Y:S01]  /*11b0*/  BPT.TRAP 0x1 ;  /* 0x000000040000795c */ /* 0x000fe20000300000 */
.L_x_3447:
[----:B------:R-:W-:Y:S02]  /*11c0*/  IMAD.U32 R2, RZ, RZ, UR36 ;  /* 0x00000024ff027e24 */ /* 0x000fe4000f8e00ff */
[----:B0-----:R-:W-:-:S03]  /*11d0*/  IMAD.U32 R3, RZ, RZ, UR61 ;  /* 0x0000003dff037e24 */ /* 0x001fc6000f8e00ff */
[----:B------:R-:W-:Y:S02]  /*11e0*/  LEA R2, R2, UR37, 0x3 ;  /* 0x0000002502027c11 */ /* 0x000fe4000f8e18ff */
[----:B------:R-:W-:-:S04]  /*11f0*/  SHF.L.U32 R3, R3, 0x1f, RZ ;  /* 0x0000001f03037819 */ /* 0x000fc800000006ff */
[----:B------:R0:W1:Y:S01]  /*1200*/  SYNCS.PHASECHK.TRANS64.TRYWAIT P2, [R2+URZ+0x36830], R3 ;  /* 0x03683003020075a7 */ /* 0x000062000804017f */
[----:B------:R-:W-:Y:S05]  /*1210*/  @!P0 BRA `(.L_x_3448) ;  /* 0x0000000000048947 */ /* 0x000fea0003800000 */
[----:B------:R-:W-:Y:S01]  /*1220*/  BPT.TRAP 0x1 ;  /* 0x000000040000795c */ /* 0x000fe20000300000 */
.L_x_3448:
[----:B------:R-:W2:Y:S01]  /*1230*/  S2R R0, SR_TID.X ;  /* 0x0000000000007919 */ /* 0x000ea20000002100 */
[----:B------:R-:W-:Y:S01]  /*1240*/  IMAD.MOV.U32 R119, RZ, RZ, RZ ;  /* 0x000000ffff777224 */ /* 0x000fe200078e00ff */
[----:B--2---:R-:W-:-:S04]  /*1250*/  LOP3.LUT R0, R0, 0x7f, RZ, 0xc0, !PT ;  /* 0x0000007f00007812 */ /* 0x004fc800078ec0ff */
[----:B------:R-:W-:Y:S01]  /*1260*/  ISETP.NE.AND P1, PT, R0, RZ, PT ;  /* 0x000000ff0000720c */ /* 0x000fe20003f25270 */
[----:B-1----:R-:W-:-:S12]  /*1270*/  @P2 BRA `(.L_x_3449) ;  /* 0x0000000000082947 */ /* 0x002fd80003800000 */
[----:B------:R-:W1:Y:S02]  /*1280*/  SYNCS.PHASECHK.TRANS64.TRYWAIT P2, [R2+URZ+0x36830], R3 ;  /* 0x03683003020075a7 */ /* 0x000e64000804017f */
[----:B-1----:R-:W-:Y:S05]  /*1290*/  @!P2 BRA `(.L_x_3450) ;  /* 0x000000f00000a947 */ /* 0x002fea0003800000 */
.L_x_3449:
[----:B------:R-:W-:Y:S05]  /*12a0*/  WARPSYNC.ALL ;  /* 0x0000000000007948 */ /* 0x000fea0003800000 */
[----:B------:R-:W-:Y:S01]  /*12b0*/  UIADD3 UR37, UR37, 0x21400, URZ ;  /* 0x0002140025257890 */ /* 0x000fe2000fffe03f */
[----:B------:R-:W-:Y:S01]  /*12c0*/  WARPGROUP.ARRIVE ;  /* 0x00000000000079c5 */ /* 0x000fe20000000000 */
[----:B------:R-:W-:Y:S01]  /*12d0*/  ULOP3.LUT UR4, UR38, 0x10000, URZ, 0xfc, !UPT ;  /* 0x0001000026047892 */ /* 0x000fe2000f8efc3f */
[----:B------:R-:W-:Y:S01]  /*12e0*/  MOV R0, UR36 ;  /* 0x0000002400007c02 */ /* 0x000fe20008000f00 */
[----:B------:R-:W-:Y:S01]  /*12f0*/  USHF.R.U32.HI UR37, URZ, 0x4, UR37 ;  /* 0x000000043f257899 */ /* 0x000fe20008011625 */
[----:B01----:R-:W-:Y:S01]  /*1300*/  IMAD.IADD R3, R214, 0x1, R81 ;  /* 0x00000001d6037824 */ /* 0x003fe200078e0251 */
[----:B------:R-:W-:Y:S01]  /*1310*/  UMOV UR7, 0x40000040 ;  /* 0x4000004000077882 */ /* 0x000fe20000000000 */
[----:B------:R-:W-:Y:S01]  /*1320*/  UMOV UR11, 0x40000040 ;  /* 0x40000040000b7882 */ /* 0x000fe20000000000 */
[----:B------:R-:W-:Y:S01]  /*1330*/  ULOP3.LUT UR37, UR37, 0x3fff, URZ, 0xc0, !UPT ;  /* 0x00003fff25257892 */ /* 0x000fe2000f8ec03f */
[----:B------:R-:W-:Y:S01]  /*1340*/  IMAD R3, R120, -0x70, R3 ;  /* 0xffffff9078037824 */ /* 0x000fe200078e0203 */
[----:B------:R-:W-:Y:S01]  /*1350*/  UMOV UR8, UR4 ;  /* 0x0000000400087c82 */ /* 0x000fe20008000000 */
[----:B------:R-:W-:Y:S01]  /*1360*/  UMOV UR12, UR4 ;  /* 0x00000004000c7c82 */ /* 0x000fe20008000000 */
[----:B------:R-:W-:Y:S01]  /*1370*/  ULOP3.LUT UR5, UR37, 0x10000, URZ, 0xfc, !UPT ;  /* 0x0001000025057892 */ /* 0x000fe2000f8efc3f */
[----:B------:R-:W-:Y:S01]  /*1380*/  P2R R80, PR, RZ, 0x2 ;  /* 0x00000002ff507803 */ /* 0x000fe20000000000 */
[----:B------:R-:W-:Y:S01]  /*1390*/  UMOV UR15, 0x40000040 ;  /* 0x40000040000f7882 */ /* 0x000fe20000000000 */
[----:B------:R-:W-:Y:S01]  /*13a0*/  UMOV UR16, UR4 ;  /* 0x0000000400107c82 */ /* 0x000fe20008000000 */
[----:B------:R-:W-:Y:S01]  /*13b0*/  UIMAD UR6, UR36, 0xa80, UR5 ;  /* 0x00000a80240678a4 */ /* 0x000fe2000f8e0205 */
[C---:B------:R-:W-:Y:S01]  /*13c0*/  ISETP.GT.AND P2, PT, R3.reuse, RZ, PT ;  /* 0x000000ff0300720c */ /* 0x040fe20003f44270 */
[----:B------:R-:W-:Y:S01]  /*13d0*/  IMAD.U32 R7, RZ, RZ, UR5 ;  /* 0x00000005ff077e24 */ /* 0x000fe2000f8e00ff */
[----:B------:R-:W-:Y:S01]  /*13e0*/  UMOV UR5, 0x40000040 ;  /* 0x4000004000057882 */ /* 0x000fe20000000000 */
[----:B------:R-:W-:Y:S01]  /*13f0*/  UIADD3 UR10, UR6, 0x80, URZ ;  /* 0x00000080060a7890 */ /* 0x000fe2000fffe03f */
[C---:B------:R-:W-:Y:S01]  /*1400*/  ISETP.GT.AND P3, PT, R3.reuse, 0x1, PT ;  /* 0x000000010300780c */ /* 0x040fe20003f64270 */
[----:B------:R-:W-:Y:S01]  /*1410*/  UMOV UR9, UR5 ;  /* 0x0000000500097c82 */ /* 0x000fe20008000000 */
[----:B------:R-:W-:Y:S01]  /*1420*/  UIADD3 UR14, UR6, 0x180, URZ ;  /* 0x00000180060e7890 */ /* 0x000fe2000fffe03f */
[C---:B------:R-:W-:Y:S01]  /*1430*/  ISETP.GT.AND P4, PT, R3.reuse, 0x8, PT ;  /* 0x000000080300780c */ /* 0x040fe20003f84270 */
[----:B------:R-:W-:Y:S01]  /*1440*/  HGMMA.64x16x16.F32 R72, gdesc[UR4], RZ, !UPT, gsb0 ;  /* 0x00200000044879f0 */ /* 0x000fe2000c0008ff */
[----:B------:R-:W-:Y:S01]  /*1450*/  UMOV UR13, UR5 ;  /* 0x00000005000d7c82 */ /* 0x000fe20008000000 */
[----:B------:R-:W-:Y:S01]  /*1460*/  UIADD3 UR18, UR6, 0x200, URZ ;  /* 0x0000020006127890 */ /* 0x000fe2000fffe03f */
[C---:B------:R-:W-:Y:S01]  /*1470*/  ISETP.GT.AND P5, PT, R3.reuse, 0x9, PT ;  /* 0x000000090300780c */ /* 0x040fe20003fa4270 */
[----:B------:R-:W-:Y:S01]  /*1480*/  UMOV UR17, UR5 ;  /* 0x0000000500117c82 */ /* 0x000fe20008000000 */
[----:B------:R-:W-:Y:S01]  /*1490*/  UMOV UR19, 0x40000040 ;  /* 0x4000004000137882 */ /* 0x000fe20000000000 */
[----:B------:R-:W-:Y:S01]  /*14a0*/  UIADD3 UR22, UR6, 0x280, URZ ;  /* 0x0000028006167890 */ /* 0x000fe2000fffe03f */
[C---:B------:R-:W-:Y:S01]  /*14b0*/  ISETP.GT.AND P6, PT, R3.reuse, 0x21, PT ;  /* 0x000000210300780c */ /* 0x040fe20003fc4270 */
[----:B------:R-:W-:Y:S01]  /*14c0*/  UMOV UR20, UR4 ;  /* 0x0000000400147c82 */ /* 0x000fe20008000000 */
[----:B------:R-:W-:Y:S01]  /*14d0*/  UMOV UR21, UR5 ;  /* 0x0000000500157c82 */ /* 0x000fe20008000000 */
[----:B------:R-:W-:Y:S01]  /*14e0*/  UMOV UR23, 0x40000040 ;  /* 0x4000004000177882 */ /* 0x000fe20000000000 */
[----:B------:R-:W-:Y:S01]  /*14f0*/  UIADD3 UR7, UR4, 0x2, URZ ;  /* 0x0000000204077890 */ /* 0x000fe2000fffe03f */
[C---:B------:R-:W-:Y:S01]  /*1500*/  ISETP.GT.AND P1, PT, R3.reuse, 0x49, PT ;  /* 0x000000490300780c */ /* 0x040fe20003f24270 */
[----:B------:R-:W-:Y:S01]  /*1510*/  UIADD3 UR26, UR6, 0x284, URZ ;  /* 0x00000284061a7890 */ /* 0x000fe2000fffe03f */
[----:B------:R-:W-:Y:S01]  /*1520*/  P2R R82, PR, RZ, 0x1 ;  /* 0x00000001ff527803 */ /* 0x000fe20000000000 */
[----:B------:R-:W-:Y:S01]  /*1530*/  UMOV UR27, 0x40000040 ;  /* 0x40000040001b7882 */ /* 0x000fe20000000000 */
[----:B------:R-:W-:Y:S01]  /*1540*/  UIADD3 UR30, UR6, 0x286, URZ ;  /* 0x00000286061e7890 */ /* 0x000fe2000fffe03f */
[----:B------:R-:W-:Y:S01]  /*1550*/  ISETP.GT.AND P0, PT, R3, 0x50, PT ;  /* 0x000000500300780c */ /* 0x000fe20003f04270 */
[----:B------:R-:W-:Y:S01]  /*1560*/  UMOV UR31, 0x40000040 ;  /* 0x40000040001f7882 */ /* 0x000fe20000000000 */
[----:B------:R-:W-:Y:S01]  /*1570*/  UIADD3 UR34, UR6, 0x600, URZ ;  /* 0x0000060006227890 */ /* 0x000fe2000fffe03f */
[--C-:B------:R-:W-:Y:S01]  /*1580*/  IMAD.MOV.U32 R118, RZ, RZ, R119.reuse ;  /* 0x000000ffff767224 */ /* 0x100fe200078e0077 */
        /* <DEDUP_REMOVED lines=16> */
[----:B------:R-:W-:Y:S01]  /*1690*/  UMOV UR39, 0x40000040 ;  /* 0x4000004000277882 */ /* 0x000fe20000000000 */
[--C-:B------:R-:W-:Y:S01]  /*16a0*/  IMAD.MOV.U32 R106, RZ, RZ, R119.reuse ;  /* 0x000000ffff6a7224 */ /* 0x100fe200078e0077 */
[----:B------:R-:W-:Y:S01]  /*16b0*/  MOV R104, R119 ;  /* 0x0000007700687202 */ /* 0x000fe20000000f00 */
[----:B------:R-:W-:-:S02]  /*16c0*/  IMAD.MOV.U32 R102, RZ, RZ, R119 ;  /* 0x000000ffff667224 */ /* 0x000fc400078e0077 */
[--C-:B------:R-:W-:Y:S02]  /*16d0*/  IMAD.MOV.U32 R100, RZ, RZ, R119.reuse ;  /* 0x000000ffff647224 */ /* 0x100fe400078e0077 */
        /* <DEDUP_REMOVED lines=10> */
[----:B------:R-:W-:Y:S01]  /*1780*/  UIADD3 UR10, UR6, 0x100, URZ ;  /* 0x00000100060a7890 */ /* 0x000fe2000fffe03f */
[----:B------:R-:W-:Y:S01]  /*1790*/  IMAD.MOV.U32 R84, RZ, RZ, R119 ;  /* 0x000000ffff547224 */ /* 0x000fe200078e0077 */
[----:B------:R-:W-:Y:S01]  /*17a0*/  UMOV UR8, UR4 ;  /* 0x0000000400087c82 */ /* 0x000fe20008000000 */
[----:B------:R-:W-:Y:S01]  /*17b0*/  UMOV UR9, UR5 ;  /* 0x0000000500097c82 */ /* 0x000fe20008000000 */
        /* <DEDUP_REMOVED lines=11> */
[----:B------:R-:W-:Y:S02]  /*1870*/  UIADD3 UR12, UR6, 0x2, URZ ;  /* 0x00000002060c7890 */ /* 0x000fe4000fffe03f */
[----:B------:R-:W-:Y:S01]  /*1880*/  UIADD3 UR14, UR6, 0x182, URZ ;  /* 0x00000182060e7890 */ /* 0x000fe2000fffe03f */
[----:B------:R-:W-:Y:S01]  /*1890*/  UMOV UR15, 0x40000040 ;  /* 0x40000040000f7882 */ /* 0x000fe20000000000 */
        /* <DEDUP_REMOVED lines=14> */
[----:B------:R-:W-:Y:S01]  /*1980*/  UMOV UR9, 0x40000040 ;  /* 0x4000004000097882 */ /* 0x000fe20000000000 */
[----:B------:R-:W-:Y:S01]  /*1990*/  UMOV UR10, UR12 ;  /* 0x0000000c000a7c82 */ /* 0x000fe20008000000 */
[----:B------:R-:W-:Y:S01]  /*19a0*/  UMOV UR11, 0x40000040 ;  /* 0x40000040000b7882 */ /* 0x000fe20000000000 */
[----:B------:R-:W-:Y:S01]  /*19b0*/  UMOV UR12, UR8 ;  /* 0x00000008000c7c82 */ /* 0x000fe20008000000 */
[----:B------:R-:W-:Y:S01]  /*19c0*/  UMOV UR13, UR9 ;  /* 0x00000009000d7c82 */ /* 0x000fe20008000000 */
[----:B------:R-:W-:Y:S01]  /*19d0*/  UMOV UR16, UR8 ;  /* 0x0000000800107c82 */ /* 0x000fe20008000000 */
[----:B------:R-:W-:Y:S01]  /*19e0*/  UMOV UR17, UR9 ;  /* 0x0000000900117c82 */ /* 0x000fe20008000000 */
[----:B------:R-:W-:Y:S01]  /*19f0*/  UMOV UR20, UR8 ;  /* 0x0000000800147c82 */ /* 0x000fe20008000000 */
[----:B------:R-:W-:Y:S01]  /*1a00*/  UMOV UR21, UR9 ;  /* 0x0000000900157c82 */ /* 0x000fe20008000000 */
[----:B------:R-:W-:Y:S01]  /*1a10*/  UIADD3 UR7, UR4, 0x4, URZ ;  /* 0x0000000404077890 */ /* 0x000fe2000fffe03f */
[----:B------:R-:W-:-:S02]  /*1a20*/  WARPGROUP.DEPBAR.LE gsb0, 0x0 ;  /* 0x00008000000079c5 */ /* 0x000fc40000010000 */
        /* <DEDUP_REMOVED lines=18> */
[----:B------:R-:W-:Y:S01]  /*1b50*/  UMOV UR12, UR7 ;  /* 0x00000007000c7c82 */ /* 0x000fe20008000000 */
[----:B------:R-:W-:Y:S01]  /*1b60*/  UMOV UR13, 0x40000040 ;  /* 0x40000040000d7882 */ /* 0x000fe20000000000 */
        /* <DEDUP_REMOVED lines=21> */
[----:B------:R-:W-:-:S07]  /*1cc0*/  UIADD3 UR10, UR6, 0x804, URZ ;  /* 0x00000804060a7890 */ /* 0x000fce000fffe03f */
        /* <DEDUP_REMOVED lines=363> */
[----:B------:R-:W-:Y:S01]  /*3380*/  UIADD3 UR7, UR6, 0x986, URZ ;  /* 0x0000098606077890 */ /* 0x000fe2000fffe03f */
[----:B------:R-:W-:Y:S02]  /*3390*/  WARPGROUP.DEPBAR.LE gsb0, 0x0 ;  /* 0x00008000000079c5 */ /* 0x000fe40000010000 */
[----:B------:R-:W-:-:S06]  /*33a0*/  WARPGROUP.ARRIVE ;  /* 0x00000000000079c5 */ /* 0x000fcc0000000000 */
[----:B------:R-:W-:Y:S03]  /*33b0*/  HGMMA.64x16x16.F32 R32, gdesc[UR56], R32, gsb0 ;  /* 0x00200000382079f0 */ /* 0x000fe60008000820 */
        /* <DEDUP_REMOVED lines=9> */
[----:B------:R-:W-:Y:S01]  /*3450*/  WARPGROUP.ARRIVE ;  /* 0x00000000000079c5 */ /* 0x000fe20000000000 */
[----:B------:R-:W-:Y:S01]  /*3460*/  FSEL R83, R72, -INF , P2 ;  /* 0xff80000048537808 */ /* 0x000fe20001000000 */
[--C-:B------:R-:W-:Y:S01]  /*3470*/  IMAD.MOV.U32 R72, RZ, RZ, R119.reuse ;  /* 0x000000ffff487224 */ /* 0x100fe200078e0077 */
[----:B------:R-:W-:Y:S02]  /*3480*/  FSEL R73, R73, -INF , P3 ;  /* 0xff80000049497808 */ /* 0x000fe40001800000 */
[----:B------:R-:W-:Y:S01]  /*3490*/  FSEL R85, R76, -INF , P4 ;  /* 0xff8000004c557808 */ /* 0x000fe20002000000 */
[----:B------:R-:W-:Y:S01]  /*34a0*/  HGMMA.64x16x16.F32 R64, gdesc[UR52], R64, gsb0 ;  /* 0x00200000344079f0 */ /* 0x000fe20008000840 */
[----:B------:R-:W-:Y:S01]  /*34b0*/  UIADD3 UR54, UR6, 0x806, URZ ;  /* 0x0000080606367890 */ /* 0x000fe2000fffe03f */
[----:B------:R-:W-:Y:S01]  /*34c0*/  FMNMX.FTZ R0, R83, R73, !PT ;  /* 0x0000004953007209 */ /* 0x000fe20007810000 */
[----:B------:R-:W-:Y:S01]  /*34d0*/  UMOV UR55, 0x40000040 ;  /* 0x4000004000377882 */ /* 0x000fe20000000000 */
[----:B------:R-:W-:Y:S01]  /*34e0*/  FSEL R5, R74, -INF , P2 ;  /* 0xff8000004a057808 */ /* 0x000fe20001000000 */
[----:B------:R-:W-:Y:S01]  /*34f0*/  IMAD.MOV.U32 R76, RZ, RZ, R119 ;  /* 0x000000ffff4c7224 */ /* 0x000fe200078e0077 */
[----:B------:R-:W-:-:S02]  /*3500*/  FSEL R77, R77, -INF , P5 ;  /* 0xff8000004d4d7808 */ /* 0x000fc40002800000 */
[----:B------:R-:W-:Y:S02]  /*3510*/  ISETP.GT.AND P2, PT, R3, 0x10, PT ;  /* 0x000000100300780c */ /* 0x000fe40003f44270 */
[----:B------:R-:W-:Y:S02]  /*3520*/  FMNMX.FTZ R0, R85, R0, !PT ;  /* 0x0000000055007209 */ /* 0x000fe40007810000 */
[----:B------:R-:W-:Y:S02]  /*3530*/  FSEL R75, R75, -INF , P3 ;  /* 0xff8000004b4b7808 */ /* 0x000fe40001800000 */
[----:B------:R-:W-:Y:S02]  /*3540*/  ISETP.GT.AND P3, PT, R3, 0x11, PT ;  /* 0x000000110300780c */ /* 0x000fe40003f64270 */
[----:B------:R-:W-:Y:S02]  /*3550*/  FMNMX.FTZ R0, R77, R0, !PT ;  /* 0x000000004d007209 */ /* 0x000fe40007810000 */
[----:B------:R-:W-:Y:S01]  /*3560*/  FSEL R9, R78, -INF , P4 ;  /* 0xff8000004e097808 */ /* 0x000fe20002000000 */
[----:B------:R-:W-:Y:S01]  /*3570*/  IMAD.MOV.U32 R78, RZ, RZ, R119 ;  /* 0x000000ffff4e7224 */ /* 0x000fe200078e0077 */
[----:B------:R-:W-:-:S02]  /*3580*/  ISETP.GT.AND P4, PT, R3, 0x18, PT ;  /* 0x000000180300780c */ /* 0x000fc40003f84270 */
[----:B------:R-:W-:Y:S02]  /*3590*/  FSEL R79, R79, -INF , P5 ;  /* 0xff8000004f4f7808 */ /* 0x000fe40002800000 */
[----:B------:R-:W-:Y:S02]  /*35a0*/  ISETP.GT.AND P5, PT, R3, 0x19, PT ;  /* 0x000000190300780c */ /* 0x000fe40003fa4270 */
[----:B------:R-:W-:Y:S01]  /*35b0*/  MOV R74, R119 ;  /* 0x00000077004a7202 */ /* 0x000fe20000000f00 */
[----:B------:R-:W-:Y:S02]  /*35c0*/  WARPGROUP.DEPBAR.LE gsb0, 0x0 ;  /* 0x00008000000079c5 */ /* 0x000fe40000010000 */
[----:B------:R-:W-:Y:S01]  /*35d0*/  WARPGROUP.ARRIVE ;  /* 0x00000000000079c5 */ /* 0x000fe20000000000 */
[----:B------:R-:W-:Y:S01]  /*35e0*/  FSEL R87, R64, -INF , P2 ;  /* 0xff80000040577808 */ /* 0x000fe20001000000 */
[----:B------:R-:W-:Y:S01]  /*35f0*/  IMAD.MOV.U32 R64, RZ, RZ, R119 ;  /* 0x000000ffff407224 */ /* 0x000fe200078e0077 */
[----:B------:R-:W-:-:S02]  /*3600*/  FSEL R65, R65, -INF , P3 ;  /* 0xff80000041417808 */ /* 0x000fc40001800000 */
[----:B------:R-:W-:Y:S01]  /*3610*/  FMNMX.FTZ R0, R87, R0, !PT ;  /* 0x0000000057007209 */ /* 0x000fe20007810000 */
[----:B------:R-:W-:Y:S01]  /*3620*/  HGMMA.64x16x16.F32 R56, gdesc[UR52], R56, gsb0 ;  /* 0x00200000343879f0 */ /* 0x000fe20008000838 */
[----:B------:R-:W-:Y:S01]  /*3630*/  UIADD3 UR54, UR6, 0x886, URZ ;  /* 0x0000088606367890 */ /* 0x000fe2000fffe03f */
[----:B------:R-:W-:Y:S01]  /*3640*/  FSEL R89, R68, -INF , P4 ;  /* 0xff80000044597808 */ /* 0x000fe20002000000 */
[----:B------:R-:W-:Y:S01]  /*3650*/  UMOV UR55, 0x40000040 ;  /* 0x4000004000377882 */ /* 0x000fe20000000000 */
[----:B------:R-:W-:Y:S01]  /*3660*/  FMNMX.FTZ R0, R65, R0, !PT ;  /* 0x0000000041007209 */ /* 0x000fe20007810000 */
[--C-:B------:R-:W-:Y:S01]  /*3670*/  IMAD.MOV.U32 R68, RZ, RZ, R119.reuse ;  /* 0x000000ffff447224 */ /* 0x100fe200078e0077 */
[----:B------:R-:W-:Y:S01]  /*3680*/  FSEL R11, R66, -INF , P2 ;  /* 0xff800000420b7808 */ /* 0x000fe20001000000 */
[----:B------:R-:W-:Y:S01]  /*3690*/  IMAD.MOV.U32 R66, RZ, RZ, R119 ;  /* 0x000000ffff427224 */ /* 0x000fe200078e0077 */
[----:B------:R-:W-:Y:S02]  /*36a0*/  FSEL R69, R69, -INF , P5 ;  /* 0xff80000045457808 */ /* 0x000fe40002800000 */
[----:B------:R-:W-:-:S02]  /*36b0*/  ISETP.GT.AND P2, PT, R3, 0x20, PT ;  /* 0x000000200300780c */ /* 0x000fc40003f44270 */
[----:B------:R-:W-:Y:S02]  /*36c0*/  FMNMX.FTZ R0, R89, R0, !PT ;  /* 0x0000000059007209 */ /* 0x000fe40007810000 */
[----:B------:R-:W-:Y:S02]  /*36d0*/  FSEL R71, R71, -INF , P5 ;  /* 0xff80000047477808 */ /* 0x000fe40002800000 */
[----:B------:R-:W-:Y:S02]  /*36e0*/  FMNMX.FTZ R0, R69, R0, !PT ;  /* 0x0000000045007209 */ /* 0x000fe40007810000 */
[C---:B------:R-:W-:Y:S02]  /*36f0*/  ISETP.GT.AND P5, PT, R3.reuse, 0x28, PT ;  /* 0x000000280300780c */ /* 0x040fe40003fa4270 */
[----:B------:R-:W-:Y:S01]  /*3700*/  FSEL R13, R70, -INF , P4 ;  /* 0xff800000460d7808 */ /* 0x000fe20002000000 */
[----:B------:R-:W-:Y:S01]  /*3710*/  IMAD.MOV.U32 R70, RZ, RZ, R119 ;  /* 0x000000ffff467224 */ /* 0x000fe200078e0077 */
[----:B------:R-:W-:-:S02]  /*3720*/  ISETP.GT.AND P4, PT, R3, 0x29, PT ;  /* 0x000000290300780c */ /* 0x000fc40003f84270 */
[----:B------:R-:W-:Y:S02]  /*3730*/  FSEL R67, R67, -INF , P3 ;  /* 0xff80000043437808 */ /* 0x000fe40001800000 */
[----:B------:R-:W-:Y:S01]  /*3740*/  ISETP.GT.AND P3, PT, R3, 0x30, PT ;  /* 0x000000300300780c */ /* 0x000fe20003f64270 */
[----:B------:R-:W-:Y:S02]  /*3750*/  WARPGROUP.DEPBAR.LE gsb0, 0x0 ;  /* 0x00008000000079c5 */ /* 0x000fe40000010000 */
[----:B------:R-:W-:Y:S01]  /*3760*/  WARPGROUP.ARRIVE ;  /* 0x00000000000079c5 */ /* 0x000fe20000000000 */
[----:B------:R-:W-:Y:S01]  /*3770*/  FSEL R91, R56, -INF , P2 ;  /* 0xff800000385b7808 */ /* 0x000fe20001000000 */
[--C-:B------:R-:W-:Y:S01]  /*3780*/  IMAD.MOV.U32 R56, RZ, RZ, R119.reuse ;  /* 0x000000ffff387224 */ /* 0x100fe200078e0077 */
[----:B------:R-:W-:Y:S02]  /*3790*/  FSEL R93, R57, -INF , P6 ;  /* 0xff800000395d7808 */ /* 0x000fe40003000000 */
[----:B------:R-:W-:Y:S01]  /*37a0*/  FMNMX.FTZ R0, R91, R0, !PT ;  /* 0x000000005b007209 */ /* 0x000fe20007810000 */
[----:B------:R-:W-:Y:S01]  /*37b0*/  HGMMA.64x16x16.F32 R48, gdesc[UR52], R48, gsb0 ;  /* 0x00200000343079f0 */ /* 0x000fe20008000830 */
[----:B------:R-:W-:Y:S01]  /*37c0*/  UIADD3 UR54, UR6, 0x906, URZ ;  /* 0x0000090606367890 */ /* 0x000fe2000fffe03f */
[----:B------:R-:W-:Y:S01]  /*37d0*/  FSEL R95, R60, -INF , P5 ;  /* 0xff8000003c5f7808 */ /* 0x000fe20002800000 */
[----:B------:R-:W-:Y:S01]  /*37e0*/  UMOV UR55, 0x40000040 ;  /* 0x4000004000377882 */ /* 0x000fe20000000000 */
[----:B------:R-:W-:Y:S01]  /*37f0*/  FMNMX.FTZ R0, R93, R0, !PT ;  /* 0x000000005d007209 */ /* 0x000fe20007810000 */
[----:B------:R-:W-:Y:S01]  /*3800*/  IMAD.MOV.U32 R60, RZ, RZ, R119 ;  /* 0x000000ffff3c7224 */ /* 0x000fe200078e0077 */
[----:B------:R-:W-:-:S02]  /*3810*/  FSEL R97, R61, -INF , P4 ;  /* 0xff8000003d617808 */ /* 0x000fc40002000000 */
[----:B------:R-:W-:Y:S02]  /*3820*/  FMNMX.FTZ R0, R95, R0, !PT ;  /* 0x000000005f007209 */ /* 0x000fe40007810000 */
[----:B------:R-:W-:Y:S01]  /*3830*/  FSEL R15, R58, -INF , P2 ;  /* 0xff8000003a0f7808 */ /* 0x000fe20001000000 */
[----:B------:R-:W-:Y:S01]  /*3840*/  IMAD.MOV.U32 R58, RZ, RZ, R119 ;  /* 0x000000ffff3a7224 */ /* 0x000fe200078e0077 */
[----:B------:R-:W-:Y:S02]  /*3850*/  ISETP.GT.AND P2, PT, R3, 0x31, PT ;  /* 0x000000310300780c */ /* 0x000fe40003f44270 */
[----:B------:R-:W-:Y:S02]  /*3860*/  FMNMX.FTZ R0, R97, R0, !PT ;  /* 0x0000000061007209 */ /* 0x000fe40007810000 */
[----:B------:R-:W-:Y:S02]  /*3870*/  FSEL R59, R59, -INF , P6 ;  /* 0xff8000003b3b7808 */ /* 0x000fe40003000000 */
[----:B------:R-:W-:-:S02]  /*3880*/  ISETP.GT.AND P6, PT, R3, 0x38, PT ;  /* 0x000000380300780c */ /* 0x000fc40003fc4270 */
[----:B------:R-:W-:Y:S01]  /*3890*/  FSEL R21, R62, -INF , P5 ;  /* 0xff8000003e157808 */ /* 0x000fe20002800000 */
[--C-:B------:R-:W-:Y:S01]  /*38a0*/  IMAD.MOV.U32 R62, RZ, RZ, R119.reuse ;  /* 0x000000ffff3e7224 */ /* 0x100fe200078e0077 */
[----:B------:R-:W-:Y:S02]  /*38b0*/  ISETP.GT.AND P5, PT, R3, 0x39, PT ;  /* 0x000000390300780c */ /* 0x000fe40003fa4270 */
[----:B------:R-:W-:Y:S02]  /*38c0*/  FSEL R63, R63, -INF , P4 ;  /* 0xff8000003f3f7808 */ /* 0x000fe40002000000 */
[----:B------:R-:W-:Y:S01]  /*38d0*/  ISETP.GT.AND P4, PT, R3, 0x40, PT ;  /* 0x000000400300780c */ /* 0x000fe20003f84270 */
[----:B------:R-:W-:Y:S02]  /*38e0*/  WARPGROUP.DEPBAR.LE gsb0, 0x0 ;  /* 0x00008000000079c5 */ /* 0x000fe40000010000 */
[----:B------:R-:W-:Y:S01]  /*38f0*/  WARPGROUP.ARRIVE ;  /* 0x00000000000079c5 */ /* 0x000fe20000000000 */
[----:B------:R-:W-:Y:S01]  /*3900*/  FSEL R99, R48, -INF , P3 ;  /* 0xff80000030637808 */ /* 0x000fe20001800000 */
[----:B------:R-:W-:Y:S01]  /*3910*/  IMAD.MOV.U32 R48, RZ, RZ, R119 ;  /* 0x000000ffff307224 */ /* 0x000fe200078e0077 */
[----:B------:R-:W-:-:S02]  /*3920*/  FSEL R101, R49, -INF , P2 ;  /* 0xff80000031657808 */ /* 0x000fc40001000000 */
[----:B------:R-:W-:Y:S01]  /*3930*/  FMNMX.FTZ R0, R99, R0, !PT ;  /* 0x0000000063007209 */ /* 0x000fe20007810000 */
[----:B------:R-:W-:Y:S01]  /*3940*/  HGMMA.64x16x16.F32 R40, gdesc[UR52], R40, gsb0 ;  /* 0x00200000342879f0 */ /* 0x000fe20008000828 */
[----:B------:R-:W-:Y:S01]  /*3950*/  UMOV UR54, UR7 ;  /* 0x0000000700367c82 */ /* 0x000fe20008000000 */
[----:B------:R-:W-:Y:S01]  /*3960*/  UMOV UR55, 0x40000040 ;  /* 0x4000004000377882 */ /* 0x000fe20000000000 */
[----:B------:R-:W-:Y:S01]  /*3970*/  FSEL R103, R52, -INF , P6 ;  /* 0xff80000034677808 */ /* 0x000fe20003000000 */
[----:B------:R-:W-:Y:S01]  /*3980*/  IMAD.MOV.U32 R52, RZ, RZ, R119 ;  /* 0x000000ffff347224 */ /* 0x000fe200078e0077 */
[----:B------:R-:W-:Y:S02]  /*3990*/  FMNMX.FTZ R0, R101, R0, !PT ;  /* 0x0000000065007209 */ /* 0x000fe40007810000 */
[----:B------:R-:W-:Y:S02]  /*39a0*/  FSEL R105, R53, -INF , P5 ;  /* 0xff80000035697808 */ /* 0x000fe40002800000 */
[----:B------:R-:W-:-:S02]  /*39b0*/  FMNMX.FTZ R0, R103, R0, !PT ;  /* 0x0000000067007209 */ /* 0x000fc40007810000 */
[----:B------:R-:W-:Y:S01]  /*39c0*/  FSEL R49, R50, -INF , P3 ;  /* 0xff80000032317808 */ /* 0x000fe20001800000 */
[----:B------:R-:W-:Y:S01]  /*39d0*/  IMAD.MOV.U32 R50, RZ, RZ, R119 ;  /* 0x000000ffff327224 */ /* 0x000fe200078e0077 */
[----:B------:R-:W-:Y:S02]  /*39e0*/  ISETP.GT.AND P3, PT, R3, 0x41, PT ;  /* 0x000000410300780c */ /* 0x000fe40003f64270 */
[----:B------:R-:W-:Y:S02]  /*39f0*/  FMNMX.FTZ R0, R105, R0, !PT ;  /* 0x0000000069007209 */ /* 0x000fe40007810000 */
[----:B------:R-:W-:Y:S02]  /*3a00*/  FSEL R51, R51, -INF , P2 ;  /* 0xff80000033337808 */ /* 0x000fe40001000000 */
[----:B------:R-:W-:Y:S02]  /*3a10*/  ISETP.GT.AND P2, PT, R3, 0x48, PT ;  /* 0x000000480300780c */ /* 0x000fe40003f44270 */
[----:B------:R-:W-:-:S02]  /*3a20*/  FSEL R55, R55, -INF , P5 ;  /* 0xff80000037377808 */ /* 0x000fc40002800000 */
        /* <DEDUP_REMOVED lines=9> */
[----:B------:R-:W-:Y:S01]  /*3ac0*/  UMOV UR55, 0x40000040 ;  /* 0x4000004000377882 */ /* 0x000fe20000000000 */
[----:B------:R-:W-:Y:S01]  /*3ad0*/  FMNMX.FTZ R0, R109, R0, !PT ;  /* 0x000000006d007209 */ /* 0x000fe20007810000 */
[----:B------:R-:W-:Y:S01]  /*3ae0*/  ULDC UR6, c[0x0][0x988] ;  /* 0x0002620000067ab9 */ /* 0x000fe20000000800 */
[----:B------:R-:W-:-:S02]  /*3af0*/  FSEL R113, R45, -INF , P1 ;  /* 0xff8000002d717808 */ /* 0x000fc40000800000 */
[----:B------:R-:W-:Y:S02]  /*3b00*/  FMNMX.FTZ R0, R111, R0, !PT ;  /* 0x000000006f007209 */ /* 0x000fe40007810000 */
[----:B------:R-:W-:Y:S02]  /*3b10*/  ISETP.GT.AND P1, PT, R3, 0x51, PT ;  /* 0x000000510300780c */ /* 0x000fe40003f24270 */
[----:B------:R-:W-:Y:S02]  /*3b20*/  FMNMX.FTZ R0, R113, R0, !PT ;  /* 0x0000000071007209 */ /* 0x000fe40007810000 */
[----:B------:R-:W-:Y:S02]  /*3b30*/  FSEL R43, R43, -INF , P3 ;  /* 0xff8000002b2b7808 */ /* 0x000fe40001800000 */
[C---:B------:R-:W-:Y:S02]  /*3b40*/  ISETP.GT.AND P3, PT, R3.reuse, 0x60, PT ;  /* 0x000000600300780c */ /* 0x040fe40003f64270 */
[----:B------:R-:W-:Y:S01]  /*3b50*/  FSEL R45, R42, -INF , P4 ;  /* 0xff8000002a2d7808 */ /* 0x000fe20002000000 */
[----:B------:R-:W-:Y:S01]  /*3b60*/  IMAD.MOV.U32 R42, RZ, RZ, R119 ;  /* 0x000000ffff2a7224 */ /* 0x000fe200078e0077 */
[----:B------:R-:W-:-:S02]  /*3b70*/  ISETP.GT.AND P4, PT, R3, 0x61, PT ;  /* 0x000000610300780c */ /* 0x000fc40003f84270 */
[----:B------:R-:W-:Y:S01]  /*3b80*/  FSEL R41, R54, -INF , P6 ;  /* 0xff80000036297808 */ /* 0x000fe20003000000 */
[----:B------:R-:W-:Y:S01]  /*3b90*/  IMAD.MOV.U32 R54, RZ, RZ, R119 ;  /* 0x000000ffff367224 */ /* 0x000fe200078e0077 */
[----:B------:R-:W-:Y:S02]  /*3ba0*/  ISETP.GT.AND P6, PT, R3, 0x69, PT ;  /* 0x000000690300780c */ /* 0x000fe40003fc4270 */
[----:B------:R-:W-:Y:S02]  /*3bb0*/  P2R R20, PR, RZ, 0x2 ;  /* 0x00000002ff147803 */ /* 0x000fe40000000000 */
[----:B------:R-:W-:Y:S01]  /*3bc0*/  MOV R44, R119 ;  /* 0x00000077002c7202 */ /* 0x000fe20000000f00 */
[----:B------:R-:W-:Y:S02]  /*3bd0*/  WARPGROUP.DEPBAR.LE gsb0, 0x0 ;  /* 0x00008000000079c5 */ /* 0x000fe40000010000 */
[----:B------:R-:W-:Y:S01]  /*3be0*/  WARPGROUP.ARRIVE ;  /* 0x00000000000079c5 */ /* 0x000fe20000000000 */
[----:B------:R-:W-:-:S02]  /*3bf0*/  FSEL R115, R32, -INF , P0 ;  /* 0xff80000020737808 */ /* 0x000fc40000000000 */
[----:B------:R-:W-:Y:S02]  /*3c00*/  ISETP.GT.AND P0, PT, R3, 0x58, PT ;  /* 0x000000580300780c */ /* 0x000fe40003f04270 */
[----:B------:R-:W-:Y:S01]  /*3c10*/  FSEL R117, R33, -INF , P1 ;  /* 0xff80000021757808 */ /* 0x000fe20000800000 */
[----:B------:R-:W-:Y:S01]  /*3c20*/  HGMMA.64x16x16.F32 R24, gdesc[UR52], R24, gsb0 ;  /* 0x00200000341879f0 */ /* 0x000fe20008000818 */
[----:B------:R-:W-:Y:S02]  /*3c30*/  FMNMX.FTZ R0, R115, R0, !PT ;  /* 0x0000000073007209 */ /* 0x000fe40007810000 */
[----:B------:R-:W-:Y:S01]  /*3c40*/  FSEL R33, R46, -INF , P2 ;  /* 0xff8000002e217808 */ /* 0x000fe20001000000 */
[----:B------:R-:W-:Y:S01]  /*3c50*/  IMAD.MOV.U32 R46, RZ, RZ, R119 ;  /* 0x000000ffff2e7224 */ /* 0x000fe200078e0077 */
[----:B------:R-:W-:Y:S02]  /*3c60*/  ISETP.GT.AND P2, PT, R3, 0x59, PT ;  /* 0x000000590300780c */ /* 0x000fe40003f44270 */
[----:B------:R-:W-:-:S02]  /*3c70*/  FSEL R121, R36, -INF , P0 ;  /* 0xff80000024797808 */ /* 0x000fc40000000000 */
[----:B------:R-:W-:Y:S02]  /*3c80*/  FMNMX.FTZ R0, R117, R0, !PT ;  /* 0x0000000075007209 */ /* 0x000fe40007810000 */
[----:B------:R-:W-:Y:S02]  /*3c90*/  FSEL R123, R37, -INF , P2 ;  /* 0xff800000257b7808 */ /* 0x000fe40001000000 */
[----:B------:R-:W-:Y:S02]  /*3ca0*/  FMNMX.FTZ R0, R121, R0, !PT ;  /* 0x0000000079007209 */ /* 0x000fe40007810000 */
[----:B------:R-:W-:Y:S02]  /*3cb0*/  P2R R14, PR, RZ, 0x1 ;  /* 0x00000001ff0e7803 */ /* 0x000fe40000000000 */
[----:B------:R-:W-:Y:S02]  /*3cc0*/  FMNMX.FTZ R0, R123, R0, !PT ;  /* 0x000000007b007209 */ /* 0x000fe40007810000 */
[----:B------:R-:W-:-:S02]  /*3cd0*/  ISETP.GT.AND P0, PT, R3, 0x49, PT ;  /* 0x000000490300780c */ /* 0x000fc40003f04270 */
[----:B------:R-:W-:Y:S02]  /*3ce0*/  ISETP.GT.AND P1, PT, R3, 0x50, PT ;  /* 0x000000500300780c */ /* 0x000fe40003f24270 */
[----:B------:R-:W-:Y:S02]  /*3cf0*/  FSEL R61, R47, -INF , P0 ;  /* 0xff8000002f3d7808 */ /* 0x000fe40000000000 */
[----:B------:R-:W-:Y:S02]  /*3d00*/  FSEL R37, R34, -INF , P1 ;  /* 0xff80000022257808 */ /* 0x000fe40000800000 */
[----:B------:R-:W-:Y:S02]  /*3d10*/  ISETP.NE.AND P1, PT, R20, RZ, PT ;  /* 0x000000ff1400720c */ /* 0x000fe40003f25270 */
[----:B------:R-:W-:Y:S02]  /*3d20*/  P2R R12, PR, RZ, 0x4 ;  /* 0x00000004ff0c7803 */ /* 0x000fe40000000000 */
[----:B------:R-:W-:-:S02]  /*3d30*/  ISETP.NE.AND P0, PT, R14, RZ, PT ;  /* 0x000000ff0e00720c */ /* 0x000fc40003f05270 */
[----:B------:R-:W-:Y:S02]  /*3d40*/  FSEL R35, R35, -INF , P1 ;  /* 0xff80000023237808 */ /* 0x000fe40000800000 */
[----:B------:R-:W-:Y:S01]  /*3d50*/  ISETP.NE.AND P1, PT, R80, RZ, PT ;  /* 0x000000ff5000720c */ /* 0x000fe20003f25270 */
[----:B------:R-:W-:-:S12]  /*3d60*/  IMAD.MOV.U32 R80, RZ, RZ, R119 ;  /* 0x000000ffff507224 */ /* 0x000fd800078e0077 */
[----:B------:R-:W-:Y:S01]  /*3d70*/  @!P1 VIADD R2, R2, 0x36840 ;  /* 0x0003684002029836 */ /* 0x000fe20000000000 */
[----:B------:R-:W-:Y:S02]  /*3d80*/  WARPGROUP.DEPBAR.LE gsb0, 0x0 ;  /* 0x00008000000079c5 */ /* 0x000fe40000010000 */
[----:B------:R-:W-:Y:S02]  /*3d90*/  FSEL R125, R24, -INF , P3 ;  /* 0xff800000187d7808 */ /* 0x000fe40001800000 */
[----:B------:R-:W-:Y:S02]  /*3da0*/  FSEL R127, R25, -INF , P4 ;  /* 0xff800000197f7808 */ /* 0x000fe40002000000 */
[----:B------:R-:W-:Y:S02]  /*3db0*/  FMNMX.FTZ R0, R125, R0, !PT ;  /* 0x000000007d007209 */ /* 0x000fe40007810000 */
[----:B------:R-:W-:Y:S02]  /*3dc0*/  FSEL R129, R28, -INF , P5 ;  /* 0xff8000001c817808 */ /* 0x000fe40002800000 */
[----:B------:R-:W-:-:S02]  /*3dd0*/  FMNMX.FTZ R0, R127, R0, !PT ;  /* 0x000000007f007209 */ /* 0x000fc40007810000 */
[----:B------:R-:W-:Y:S02]  /*3de0*/  FSEL R131, R29, -INF , P6 ;  /* 0xff8000001d837808 */ /* 0x000fe40003000000 */
[----:B------:R-:W-:Y:S02]  /*3df0*/  FMNMX.FTZ R0, R129, R0, !PT ;  /* 0x0000000081007209 */ /* 0x000fe40007810000 */
[----:B------:R-:W-:Y:S02]  /*3e00*/  FSEL R29, R38, -INF , P0 ;  /* 0xff800000261d7808 */ /* 0x000fe40000000000 */
[----:B------:R-:W-:Y:S01]  /*3e10*/  FMNMX.FTZ R6, R131, R0, !PT ;  /* 0x0000000083067209 */ /* 0x000fe20007810000 */
[----:B------:R-:W-:Y:S01]  /*3e20*/  IMAD.U32 R0, RZ, RZ, UR6 ;  /* 0x00000006ff007e24 */ /* 0x000fe2000f8e00ff */
[----:B------:R-:W-:Y:S02]  /*3e30*/  FSEL R27, R27, -INF , P4 ;  /* 0xff8000001b1b7808 */ /* 0x000fe40002000000 */
[----:B------:R-:W-:Y:S01]  /*3e40*/  FSEL R31, R31, -INF , P6 ;  /* 0xff8000001f1f7808 */ /* 0x000fe20003000000 */
[----:B------:R-:W0:Y:S01]  /*3e50*/  SHFL.BFLY PT, R25, R6, 0x2, 0x1f ;  /* 0x0c401f0006197f89 */ /* 0x000e2200000e0000 */
[----:B------:R-:W-:-:S02]  /*3e60*/  @!P1 PRMT R2, RZ, 0x654, R2 ;  /* 0x00000654ff029816 */ /* 0x000fc40000000002 */
[----:B------:R-:W-:Y:S01]  /*3e70*/  ISETP.NE.AND P0, PT, R82, RZ, PT ;  /* 0x000000ff5200720c */ /* 0x000fe20003f05270 */
[----:B------:R-:W-:Y:S01]  /*3e80*/  IMAD.MOV.U32 R82, RZ, RZ, R119 ;  /* 0x000000ffff527224 */ /* 0x000fe200078e0077 */
[----:B------:R1:W-:Y:S01]  /*3e90*/  @!P1 SYNCS.ARRIVE.TRANS64.RED.A1T0 RZ, [R2+URZ], RZ ;  /* 0x000000ff02ff99a7 */ /* 0x0003e2000810043f */
        /* <DEDUP_REMOVED lines=12> */
[----:B------:R-:W-:Y:S01]  /*3f60*/  FMUL.FTZ R8, R4, R0 ;  /* 0x0000000004087220 */ /* 0x000fe20000410000 */
[----:B------:R-:W-:-:S04]  /*3f70*/  FMNMX.FTZ R6, R59, R6, !PT ;  /* 0x000000063b067209 */ /* 0x000fc80007810000 */
[----:B------:R-:W-:Y:S02]  /*3f80*/  FMNMX.FTZ R6, R21, R6, !PT ;  /* 0x0000000615067209 */ /* 0x000fe40007810000 */
[----:B------:R-:W-:Y:S02]  /*3f90*/  FSEL R10, R8, RZ, P2 ;  /* 0x000000ff080a7208 */ /* 0x000fe40001000000 */
[----:B------:R-:W-:Y:S02]  /*3fa0*/  FMNMX.FTZ R6, R63, R6, !PT ;  /* 0x000000063f067209 */ /* 0x000fe40007810000 */
[----:B------:R-:W-:Y:S01]  /*3fb0*/  ISETP.NE.AND P2, PT, R12, RZ, PT ;  /* 0x000000ff0c00720c */ /* 0x000fe20003f45270 */
[--C-:B------:R-:W-:Y:S01]  /*3fc0*/  FFMA.FTZ R53, R65, R0, -R10.reuse ;  /* 0x0000000041357223 */ /* 0x100fe2000001080a */
[----:B------:R-:W-:Y:S01]  /*3fd0*/  FMNMX.FTZ R6, R49, R6, !PT ;  /* 0x0000000631067209 */ /* 0x000fe20007810000 */
[-CC-:B------:R-:W-:Y:S01]  /*3fe0*/  FFMA.FTZ R57, R69, R0.reuse, -R10.reuse ;  /* 0x0000000045397223 */ /* 0x180fe2000001080a */
[----:B------:R-:W-:Y:S01]  /*3ff0*/  FSEL R39, R39, -INF , P2 ;  /* 0xff80000027277808 */ /* 0x000fe20001000000 */
[--C-:B------:R-:W-:Y:S01]  /*4000*/  FFMA.FTZ R200, R83, R0, -R10.reuse ;  /* 0x0000000053c87223 */ /* 0x100fe2000001080a */
[----:B------:R-:W-:Y:S01]  /*4010*/  FMNMX.FTZ R6, R51, R6, !PT ;  /* 0x0000000633067209 */ /* 0x000fe20007810000 */
[-CC-:B------:R-:W-:Y:S01]  /*4020*/  FFMA.FTZ R25, R73, R0.reuse, -R10.reuse ;  /* 0x0000000049197223 */ /* 0x180fe2000001080a */
[----:B------:R-:W-:Y:S01]  /*4030*/  FSEL R65, R26, -INF , P3 ;  /* 0xff8000001a417808 */ /* 0x000fe20001800000 */
[--C-:B------:R-:W-:Y:S01]  /*4040*/  FFMA.FTZ R202, R85, R0, -R10.reuse ;  /* 0x0000000055ca7223 */ /* 0x100fe2000001080a */
[----:B------:R-:W-:Y:S01]  /*4050*/  FMNMX.FTZ R6, R41, R6, !PT ;  /* 0x0000000629067209 */ /* 0x000fe20007810000 */
[----:B------:R-:W-:Y:S01]  /*4060*/  MUFU.EX2 R200, R200 ;  /* 0x000000c800c87308 */ /* 0x000fe20000000800 */
[----:B------:R-:W-:Y:S01]  /*4070*/  FSEL R69, R30, -INF , P5 ;  /* 0xff8000001e457808 */ /* 0x000fe20002800000 */
[--C-:B------:R-:W-:Y:S01]  /*4080*/  FFMA.FTZ R47, R77, R0, -R10.reuse ;  /* 0x000000004d2f7223 */ /* 0x100fe2000001080a */
[----:B------:R-:W-:Y:S01]  /*4090*/  FMNMX.FTZ R6, R55, R6, !PT ;  /* 0x0000000637067209 */ /* 0x000fe20007810000 */
[-CC-:B------:R-:W-:Y:S01]  /*40a0*/  FFMA.FTZ R196, R87, R0.reuse, -R10.reuse ;  /* 0x0000000057c47223 */ /* 0x180fe2000001080a */
[-CC-:B------:R-:W-:Y:S01]  /*40b0*/  FFMA.FTZ R198, R89, R0.reuse, -R10.reuse ;  /* 0x0000000059c67223 */ /* 0x180fe2000001080a */
[--C-:B------:R-:W-:Y:S01]  /*40c0*/  FFMA.FTZ R192, R91, R0, -R10.reuse ;  /* 0x000000005bc07223 */ /* 0x100fe2000001080a */
[----:B------:R-:W-:Y:S01]  /*40d0*/  FMNMX.FTZ R6, R45, R6, !PT ;  /* 0x000000062d067209 */ /* 0x000fe20007810000 */
[----:B------:R-:W0:Y:S01]  /*40e0*/  MUFU.EX2 R25, R25 ;  /* 0x0000001900197308 */ /* 0x000e220000000800 */
[-CC-:B------:R-:W-:Y:S01]  /*40f0*/  FFMA.FTZ R93, R93, R0.reuse, -R10.reuse ;  /* 0x000000005d5d7223 */ /* 0x180fe2000001080a */
[--C-:B------:R-:W-:Y:S01]  /*4100*/  FFMA.FTZ R95, R95, R0, -R10.reuse ;  /* 0x000000005f5f7223 */ /* 0x100fe2000001080a */
[----:B------:R-:W-:Y:S01]  /*4110*/  FMNMX.FTZ R6, R43, R6, !PT ;  /* 0x000000062b067209 */ /* 0x000fe20007810000 */
[-CC-:B------:R-:W-:Y:S01]  /*4120*/  FFMA.FTZ R97, R97, R0.reuse, -R10.reuse ;  /* 0x0000000061617223 */ /* 0x180fe2000001080a */
[-CC-:B------:R-:W-:Y:S01]  /*4130*/  FFMA.FTZ R99, R99, R0.reuse, -R10.reuse ;  /* 0x0000000063637223 */ /* 0x180fe2000001080a */
[--C-:B------:R-:W-:Y:S01]  /*4140*/  FFMA.FTZ R101, R101, R0, -R10.reuse ;  /* 0x0000000065657223 */ /* 0x100fe2000001080a */
[----:B------:R-:W-:Y:S01]  /*4150*/  FMNMX.FTZ R6, R33, R6, !PT ;  /* 0x0000000621067209 */ /* 0x000fe20007810000 */
[----:B------:R-:W2:Y:S01]  /*4160*/  MUFU.EX2 R202, R202 ;  /* 0x000000ca00ca7308 */ /* 0x000ea20000000800 */
[-CC-:B------:R-:W-:Y:S01]  /*4170*/  FFMA.FTZ R103, R103, R0.reuse, -R10.reuse ;  /* 0x0000000067677223 */ /* 0x180fe2000001080a */
[--C-:B------:R-:W-:Y:S01]  /*4180*/  FFMA.FTZ R105, R105, R0, -R10.reuse ;  /* 0x0000000069697223 */ /* 0x100fe2000001080a */
[----:B------:R-:W-:Y:S01]  /*4190*/  FMNMX.FTZ R6, R61, R6, !PT ;  /* 0x000000063d067209 */ /* 0x000fe20007810000 */
[-CC-:B------:R-:W-:Y:S01]  /*41a0*/  FFMA.FTZ R107, R107, R0.reuse, -R10.reuse ;  /* 0x000000006b6b7223 */ /* 0x180fe2000001080a */
[-CC-:B------:R-:W-:Y:S01]  /*41b0*/  FFMA.FTZ R109, R109, R0.reuse, -R10.reuse ;  /* 0x000000006d6d7223 */ /* 0x180fe2000001080a */
[--C-:B------:R-:W-:Y:S01]  /*41c0*/  FFMA.FTZ R111, R111, R0, -R10.reuse ;  /* 0x000000006f6f7223 */ /* 0x100fe2000001080a */
[----:B------:R-:W-:Y:S01]  /*41d0*/  FMNMX.FTZ R6, R37, R6, !PT ;  /* 0x0000000625067209 */ /* 0x000fe20007810000 */
[----:B------:R-:W3:Y:S01]  /*41e0*/  MUFU.EX2 R47, R47 ;  /* 0x0000002f002f7308 */ /* 0x000ee20000000800 */
[-CC-:B------:R-:W-:Y:S01]  /*41f0*/  FFMA.FTZ R113, R113, R0.reuse, -R10.reuse ;  /* 0x0000000071717223 */ /* 0x180fe2000001080a */
[--C-:B------:R-:W-:Y:S01]  /*4200*/  FFMA.FTZ R115, R115, R0, -R10.reuse ;  /* 0x0000000073737223 */ /* 0x100fe2000001080a */
[----:B------:R-:W-:Y:S01]  /*4210*/  FMNMX.FTZ R6, R35, R6, !PT ;  /* 0x0000000623067209 */ /* 0x000fe20007810000 */
[-CC-:B------:R-:W-:Y:S01]  /*4220*/  FFMA.FTZ R117, R117, R0.reuse, -R10.reuse ;  /* 0x0000000075757223 */ /* 0x180fe2000001080a */
[-CC-:B------:R-:W-:Y:S01]  /*4230*/  FFMA.FTZ R121, R121, R0.reuse, -R10.reuse ;  /* 0x0000000079797223 */ /* 0x180fe2000001080a */
[--C-:B------:R-:W-:Y:S01]  /*4240*/  FFMA.FTZ R123, R123, R0, -R10.reuse ;  /* 0x000000007b7b7223 */ /* 0x100fe2000001080a */
[----:B------:R-:W-:Y:S01]  /*4250*/  FMNMX.FTZ R6, R29, R6, !PT ;  /* 0x000000061d067209 */ /* 0x000fe20007810000 */
[----:B------:R-:W-:Y:S01]  /*4260*/  MUFU.EX2 R196, R196 ;  /* 0x000000c400c47308 */ /* 0x000fe20000000800 */
[-CC-:B------:R-:W-:Y:S01]  /*4270*/  FFMA.FTZ R125, R125, R0.reuse, -R10.reuse ;  /* 0x000000007d7d7223 */ /* 0x180fe2000001080a */
[--C-:B------:R-:W-:Y:S01]  /*4280*/  FFMA.FTZ R127, R127, R0, -R10.reuse ;  /* 0x000000007f7f7223 */ /* 0x100fe2000001080a */
[----:B------:R-:W-:Y:S01]  /*4290*/  FMNMX.FTZ R6, R39, R6, !PT ;  /* 0x0000000627067209 */ /* 0x000fe20007810000 */
[-CC-:B------:R-:W-:Y:S01]  /*42a0*/  FFMA.FTZ R129, R129, R0.reuse, -R10.reuse ;  /* 0x0000000081817223 */ /* 0x180fe2000001080a */
[----:B------:R-:W-:Y:S01]  /*42b0*/  FFMA.FTZ R10, R131, R0, -R10 ;  /* 0x00000000830a7223 */ /* 0x000fe2000001080a */
[--C-:B------:R-:W-:Y:S01]  /*42c0*/  IMAD.MOV.U32 R91, RZ, RZ, R119.reuse ;  /* 0x000000ffff5b7224 */ /* 0x100fe200078e0077 */
[----:B------:R-:W-:Y:S01]  /*42d0*/  FMNMX.FTZ R6, R65, R6, !PT ;  /* 0x0000000641067209 */ /* 0x000fe20007810000 */
[----:B------:R-:W-:Y:S01]  /*42e0*/  MUFU.EX2 R53, R53 ;  /* 0x0000003500357308 */ /* 0x000fe20000000800 */
[----:B------:R-:W-:-:S02]  /*42f0*/  IMAD.MOV.U32 R89, RZ, RZ, R119 ;  /* 0x000000ffff597224 */ /* 0x000fc400078e0077 */
[----:B------:R-:W-:Y:S01]  /*4300*/  FMNMX.FTZ R6, R27, R6, !PT ;  /* 0x000000061b067209 */ /* 0x000fe20007810000 */
[--C-:B------:R-:W-:Y:S02]  /*4310*/  IMAD.MOV.U32 R87, RZ, RZ, R119.reuse ;  /* 0x000000ffff577224 */ /* 0x100fe400078e0077 */
[--C-:B------:R-:W-:Y:S01]  /*4320*/  IMAD.MOV.U32 R85, RZ, RZ, R119.reuse ;  /* 0x000000ffff557224 */ /* 0x100fe200078e0077 */
[----:B------:R-:W-:Y:S01]  /*4330*/  FMNMX.FTZ R6, R69, R6, !PT ;  /* 0x0000000645067209 */ /* 0x000fe20007810000 */
[----:B------:R-:W-:Y:S01]  /*4340*/  MUFU.EX2 R198, R198 ;  /* 0x000000c600c67308 */ /* 0x000fe20000000800 */
[--C-:B------:R-:W-:Y:S02]  /*4350*/  IMAD.MOV.U32 R83, RZ, RZ, R119.reuse ;  /* 0x000000ffff537224 */ /* 0x100fe400078e0077 */
[----:B------:R-:W-:Y:S01]  /*4360*/  FMNMX.FTZ R6, R31, R6, !PT ;  /* 0x000000061f067209 */ /* 0x000fe20007810000 */
[--C-:B------:R-:W-:Y:S02]  /*4370*/  IMAD.MOV.U32 R77, RZ, RZ, R119.reuse ;  /* 0x000000ffff4d7224 */ /* 0x100fe400078e0077 */
[----:B------:R-:W-:-:S02]  /*4380*/  IMAD.MOV.U32 R73, RZ, RZ, R119 ;  /* 0x000000ffff497224 */ /* 0x000fc400078e0077 */
[----:B------:R-:W4:Y:S01]  /*4390*/  SHFL.BFLY PT, R3, R6, 0x2, 0x1f ;  /* 0x0c401f0006037f89 */ /* 0x000f2200000e0000 */
[----:B------:R-:W-:Y:S08]  /*43a0*/  MUFU.EX2 R57, R57 ;  /* 0x0000003900397308 */ /* 0x000ff00000000800 */
[----:B------:R-:W-:Y:S08]  /*43b0*/  MUFU.EX2 R192, R192 ;  /* 0x000000c000c07308 */ /* 0x000ff00000000800 */
[----:B------:R-:W-:Y:S01]  /*43c0*/  MUFU.EX2 R93, R93 ;  /* 0x0000005d005d7308 */ /* 0x000fe20000000800 */
[----:B----4-:R-:W-:-:S07]  /*43d0*/  FMNMX.FTZ R8, R6, R3, !PT ;  /* 0x0000000306087209 */ /* 0x010fce0007810000 */
[----:B------:R-:W-:Y:S01]  /*43e0*/  MUFU.EX2 R95, R95 ;  /* 0x0000005f005f7308 */ /* 0x000fe20000000800 */
[----:B------:R-:W4:Y:S07]  /*43f0*/  SHFL.BFLY PT, R3, R8, 0x1, 0x1f ;  /* 0x0c201f0008037f89 */ /* 0x000f2e00000e0000 */
[----:B------:R5:W-:Y:S08]  /*4400*/  MUFU.EX2 R194, R97 ;  /* 0x0000006100c27308 */ /* 0x000bf00000000800 */
[----:B------:R-:W-:Y:S01]  /*4410*/  MUFU.EX2 R99, R99 ;  /* 0x0000006300637308 */ /* 0x000fe20000000800 */
[----:B-----5:R-:W-:-:S07]  /*4420*/  IMAD.MOV.U32 R97, RZ, RZ, R119 ;  /* 0x000000ffff617224 */ /* 0x020fce00078e0077 */
[----:B------:R5:W-:Y:S01]  /*4430*/  MUFU.EX2 R188, R101 ;  /* 0x0000006500bc7308 */ /* 0x000be20000000800 */
[----:B----4-:R-:W-:-:S04]  /*4440*/  FMNMX.FTZ R3, R8, R3, !PT ;  /* 0x0000000308037209 */ /* 0x010fc80007810000 */
[C---:B------:R-:W-:Y:S01]  /*4450*/  FSETP.NEU.FTZ.AND P2, PT, R3.reuse, -INF , PT ;  /* 0xff8000000300780b */ /* 0x040fe20003f5d000 */
[-C--:B------:R-:W-:Y:S02]  /*4460*/  FMUL.FTZ R6, R3, R0.reuse ;  /* 0x0000000003067220 */ /* 0x080fe40000410000 */
[----:B------:R-:W-:Y:S01]  /*4470*/  MUFU.EX2 R103, R103 ;  /* 0x0000006700677308 */ /* 0x000fe20000000800 */
[--C-:B-----5:R-:W-:Y:S02]  /*4480*/  IMAD.MOV.U32 R101, RZ, RZ, R119.reuse ;  /* 0x000000ffff657224 */ /* 0x120fe400078e0077 */
[----:B------:R-:W-:Y:S02]  /*4490*/  FSEL R6, R6, RZ, P2 ;  /* 0x000000ff06067208 */ /* 0x000fe40001000000 */
[----:B------:R-:W-:Y:S01]  /*44a0*/  ISETP.GE.AND P2, PT, R81, 0x71, PT ;  /* 0x000000715100780c */ /* 0x000fe20003f46270 */
[----:B------:R-:W-:Y:S02]  /*44b0*/  IMAD.MOV.U32 R81, RZ, RZ, R119 ;  /* 0x000000ffff517224 */ /* 0x000fe400078e0077 */
        /* <DEDUP_REMOVED lines=17> */
[----:B0-----:R-:W-:Y:S01]  /*45d0*/  FADD.FTZ R67, R200, R25 ;  /* 0x00000019c8437221 */ /* 0x001fe20000010000 */
[-CC-:B------:R-:W-:Y:S01]  /*45e0*/  FFMA.FTZ R49, R49, R0.reuse, -R6.reuse ;  /* 0x0000000031317223 */ /* 0x180fe20000010806 */
[-CC-:B------:R-:W-:Y:S01]  /*45f0*/  FFMA.FTZ R41, R41, R0.reuse, -R6.reuse ;  /* 0x0000000029297223 */ /* 0x180fe20000010806 */
[-CC-:B------:R-:W-:Y:S01]  /*4600*/  FFMA.FTZ R55, R55, R0.reuse, -R6.reuse ;  /* 0x0000000037377223 */ /* 0x180fe20000010806 */
[----:B--2---:R-:W-:Y:S01]  /*4610*/  FADD.FTZ R30, R202, R67 ;  /* 0x00000043ca1e7221 */ /* 0x004fe20000010000 */
[-CC-:B------:R-:W-:Y:S01]  /*4620*/  FFMA.FTZ R45, R45, R0.reuse, -R6.reuse ;  /* 0x000000002d2d7223 */ /* 0x180fe20000010806 */
[-CC-:B------:R-:W-:Y:S01]  /*4630*/  FFMA.FTZ R33, R33, R0.reuse, -R6.reuse ;  /* 0x0000000021217223 */ /* 0x180fe20000010806 */
[----:B------:R0:W2:Y:S01]  /*4640*/  MUFU.EX2 R8, R75 ;  /* 0x0000004b00087308 */ /* 0x0000a20000000800 */
[--C-:B------:R-:W-:Y:S01]  /*4650*/  FFMA.FTZ R61, R61, R0, -R6.reuse ;  /* 0x000000003d3d7223 */ /* 0x100fe20000010806 */
[----:B------:R-:W-:Y:S01]  /*4660*/  F2FP.F16.F32.PACK_AB R200, R25, R200 ;  /* 0x000000c819c8723e */ /* 0x000fe200000000ff */
        /* <DEDUP_REMOVED lines=8> */
[----:B------:R-:W-:Y:S01]  /*46f0*/  FFMA.FTZ R31, R31, R0, -R6 ;  /* 0x000000001f1f7223 */ /* 0x000fe20000010806 */
[----:B---3--:R-:W-:Y:S01]  /*4700*/  F2FP.F16.F32.PACK_AB R202, R47, R202 ;  /* 0x000000ca2fca723e */ /* 0x008fe200000000ff */
[----:B------:R-:W-:-:S02]  /*4710*/  IMAD.MOV.U32 R105, RZ, RZ, R119 ;  /* 0x000000ffff697224 */ /* 0x000fc400078e0077 */
[--C-:B0-----:R-:W-:Y:S01]  /*4720*/  IMAD.MOV.U32 R75, RZ, RZ, R119.reuse ;  /* 0x000000ffff4b7224 */ /* 0x101fe200078e0077 */
[----:B------:R0:W-:Y:S01]  /*4730*/  MUFU.EX2 R24, R59 ;  /* 0x0000003b00187308 */ /* 0x0001e20000000800 */
[----:B--2---:R-:W-:Y:S01]  /*4740*/  F2FP.F16.F32.PACK_AB R201, R8, R5 ;  /* 0x0000000508c9723e */ /* 0x004fe200000000ff */
[----:B------:R-:W-:-:S06]  /*4750*/  IMAD.MOV.U32 R67, RZ, RZ, R119 ;  /* 0x000000ffff437224 */ /* 0x000fcc00078e0077 */
[----:B------:R2:W3:Y:S01]  /*4760*/  MUFU.EX2 R12, R79 ;  /* 0x0000004f000c7308 */ /* 0x0004e20000000800 */
[----:B0-----:R-:W-:Y:S01]  /*4770*/  FADD.FTZ R59, R47, R30 ;  /* 0x0000001e2f3b7221 */ /* 0x001fe20000010000 */
[----:B------:R-:W-:-:S03]  /*4780*/  IMAD.MOV.U32 R47, RZ, RZ, R119 ;  /* 0x000000ffff2f7224 */ /* 0x000fc600078e0077 */
[----:B------:R-:W-:Y:S01]  /*4790*/  FADD.FTZ R32, R196, R59 ;  /* 0x0000003bc4207221 */ /* 0x000fe20000010000 */
[C---:B------:R-:W-:Y:S02]  /*47a0*/  F2FP.F16.F32.PACK_AB R196, R53.reuse, R196 ;  /* 0x000000c435c4723e */ /* 0x040fe400000000ff */
[----:B------:R-:W0:Y:S01]  /*47b0*/  MUFU.EX2 R11, R11 ;  /* 0x0000000b000b7308 */ /* 0x000e220000000800 */
[----:B------:R-:W-:Y:S01]  /*47c0*/  FADD.FTZ R59, R53, R32 ;  /* 0x00000020353b7221 */ /* 0x000fe20000010000 */
[----:B------:R-:W-:Y:S01]  /*47d0*/  FADD.FTZ R32, R5, R8 ;  /* 0x0000000805207221 */ /* 0x000fe20000010000 */
[----:B--2---:R-:W-:Y:S02]  /*47e0*/  IMAD.MOV.U32 R79, RZ, RZ, R119 ;  /* 0x000000ffff4f7224 */ /* 0x004fe400078e0077 */
[----:B------:R-:W-:Y:S01]  /*47f0*/  FADD.FTZ R34, R198, R59 ;  /* 0x0000003bc6227221 */ /* 0x000fe20000010000 */
[C---:B------:R-:W-:Y:S01]  /*4800*/  F2FP.F16.F32.PACK_AB R198, R57.reuse, R198 ;  /* 0x000000c639c6723e */ /* 0x040fe200000000ff */
[--C-:B------:R-:W-:Y:S01]  /*4810*/  IMAD.MOV.U32 R53, RZ, RZ, R119.reuse ;  /* 0x000000ffff357224 */ /* 0x100fe200078e0077 */
[----:B------:R-:W-:Y:S01]  /*4820*/  MUFU.EX2 R13, R13 ;  /* 0x0000000d000d7308 */ /* 0x000fe20000000800 */
[----:B------:R-:W-:Y:S01]  /*4830*/  FADD.FTZ R59, R57, R34 ;  /* 0x00000022393b7221 */ /* 0x000fe20000010000 */
[----:B---3--:R-:W-:Y:S01]  /*4840*/  F2FP.F16.F32.PACK_AB R203, R12, R9 ;  /* 0x000000090ccb723e */ /* 0x008fe200000000ff */
[----:B------:R-:W-:-:S02]  /*4850*/  IMAD.MOV.U32 R57, RZ, RZ, R119 ;  /* 0x000000ffff397224 */ /* 0x000fc400078e0077 */
[----:B------:R-:W-:Y:S01]  /*4860*/  FADD.FTZ R36, R192, R59 ;  /* 0x0000003bc0247221 */ /* 0x000fe20000010000 */
[C---:B------:R-:W-:Y:S01]  /*4870*/  F2FP.F16.F32.PACK_AB R192, R93.reuse, R192 ;  /* 0x000000c05dc0723e */ /* 0x040fe200000000ff */
[--C-:B------:R-:W-:Y:S01]  /*4880*/  IMAD.MOV.U32 R59, RZ, RZ, R119.reuse ;  /* 0x000000ffff3b7224 */ /* 0x100fe200078e0077 */
[----:B------:R2:W-:Y:S01]  /*4890*/  MUFU.EX2 R28, R51 ;  /* 0x00000033001c7308 */ /* 0x0005e20000000800 */
[----:B------:R-:W-:Y:S01]  /*48a0*/  FADD.FTZ R36, R93, R36 ;  /* 0x000000245d247221 */ /* 0x000fe20000010000 */
[----:B0-----:R-:W-:Y:S01]  /*48b0*/  F2FP.F16.F32.PACK_AB R197, R14, R11 ;  /* 0x0000000b0ec5723e */ /* 0x001fe200000000ff */
[----:B------:R-:W-:-:S05]  /*48c0*/  IMAD.MOV.U32 R93, RZ, RZ, R119 ;  /* 0x000000ffff5d7224 */ /* 0x000fca00078e0077 */
[----:B------:R0:W3:Y:S01]  /*48d0*/  MUFU.EX2 R20, R71 ;  /* 0x0000004700147308 */ /* 0x0000e20000000800 */
[----:B--2---:R-:W-:-:S04]  /*48e0*/  FADD.FTZ R51, R9, R32 ;  /* 0x0000002009337221 */ /* 0x004fc80000010000 */
[----:B------:R-:W-:-:S03]  /*48f0*/  FADD.FTZ R34, R12, R51 ;  /* 0x000000330c227221 */ /* 0x000fc60000010000 */
[----:B------:R-:W2:Y:S01]  /*4900*/  MUFU.EX2 R15, R15 ;  /* 0x0000000f000f7308 */ /* 0x000ea20000000800 */
[----:B------:R-:W-:Y:S01]  /*4910*/  FADD.FTZ R51, R11, R34 ;  /* 0x000000220b337221 */ /* 0x000fe20000010000 */
[----:B0-----:R-:W-:-:S03]  /*4920*/  IMAD.MOV.U32 R71, RZ, RZ, R119 ;  /* 0x000000ffff477224 */ /* 0x001fc600078e0077 */
[----:B------:R-:W-:Y:S01]  /*4930*/  FADD.FTZ R34, R14, R51 ;  /* 0x000000330e227221 */ /* 0x000fe20000010000 */
[----:B------:R-:W-:Y:S02]  /*4940*/  FADD.FTZ R51, R95, R36 ;  /* 0x000000245f337221 */ /* 0x000fe40000010000 */
[----:B------:R-:W0:Y:S01]  /*4950*/  MUFU.EX2 R21, R21 ;  /* 0x0000001500157308 */ /* 0x000e220000000800 */
[----:B---3--:R-:W-:Y:S01]  /*4960*/  F2FP.F16.F32.PACK_AB R199, R20, R13 ;  /* 0x0000000d14c7723e */ /* 0x008fe200000000ff */
[C---:B------:R-:W-:Y:S01]  /*4970*/  FADD.FTZ R38, R194.reuse, R51 ;  /* 0x00000033c2267221 */ /* 0x040fe20000010000 */
[----:B------:R-:W-:Y:S01]  /*4980*/  F2FP.F16.F32.PACK_AB R194, R194, R95 ;  /* 0x0000005fc2c2723e */ /* 0x000fe200000000ff */
[----:B------:R-:W-:Y:S02]  /*4990*/  IMAD.MOV.U32 R95, RZ, RZ, R119 ;  /* 0x000000ffff5f7224 */ /* 0x000fe400078e0077 */
[----:B------:R-:W-:Y:S02]  /*49a0*/  FADD.FTZ R51, R99, R38 ;  /* 0x0000002663337221 */ /* 0x000fe40000010000 */
[----:B------:R3:W-:Y:S01]  /*49b0*/  MUFU.EX2 R32, R43 ;  /* 0x0000002b00207308 */ /* 0x0007e20000000800 */
[----:B--2---:R-:W-:-:S07]  /*49c0*/  F2FP.F16.F32.PACK_AB R193, R24, R15 ;  /* 0x0000000f18c1723e */ /* 0x004fce00000000ff */
[----:B------:R2:W4:Y:S01]  /*49d0*/  MUFU.EX2 R26, R63 ;  /* 0x0000003f001a7308 */ /* 0x0005220000000800 */
[----:B---3--:R-:W-:-:S04]  /*49e0*/  FADD.FTZ R43, R13, R34 ;  /* 0x000000220d2b7221 */ /* 0x008fc80000010000 */
[----:B------:R-:W-:-:S03]  /*49f0*/  FADD.FTZ R36, R20, R43 ;  /* 0x0000002b14247221 */ /* 0x000fc60000010000 */
[----:B------:R-:W3:Y:S01]  /*4a00*/  MUFU.EX2 R107, R107 ;  /* 0x0000006b006b7308 */ /* 0x000ee20000000800 */
[----:B------:R-:W-:Y:S01]  /*4a10*/  FADD.FTZ R43, R15, R36 ;  /* 0x000000240f2b7221 */ /* 0x000fe20000010000 */
[C---:B------:R-:W-:Y:S01]  /*4a20*/  FADD.FTZ R36, R188.reuse, R51 ;  /* 0x00000033bc247221 */ /* 0x040fe20000010000 */
[----:B------:R-:W-:Y:S01]  /*4a30*/  F2FP.F16.F32.PACK_AB R188, R188, R99 ;  /* 0x00000063bcbc723e */ /* 0x000fe200000000ff */
[----:B------:R-:W-:Y:S02]  /*4a40*/  IMAD.MOV.U32 R99, RZ, RZ, R119 ;  /* 0x000000ffff637224 */ /* 0x000fe400078e0077 */
[----:B-1----:R-:W-:Y:S01]  /*4a50*/  FADD.FTZ R2, R24, R43 ;  /* 0x0000002b18027221 */ /* 0x002fe20000010000 */
[----:B------:R-:W-:Y:S01]  /*4a60*/  FADD.FTZ R51, R103, R36 ;  /* 0x0000002467337221 */ /* 0x000fe20000010000 */
[----:B--2---:R-:W-:Y:S01]  /*4a70*/  IMAD.MOV.U32 R63, RZ, RZ, R119 ;  /* 0x000000ffff3f7224 */ /* 0x004fe200078e0077 */
[----:B------:R-:W1:Y:S01]  /*4a80*/  MUFU.EX2 R49, R49 ;  /* 0x0000003100317308 */ /* 0x000e620000000800 */
[----:B0-----:R-:W-:Y:S01]  /*4a90*/  FADD.FTZ R43, R21, R2 ;  /* 0x00000002152b7221 */ /* 0x001fe20000010000 */
[C---:B------:R-:W-:Y:S01]  /*4aa0*/  FADD.FTZ R38, R190.reuse, R51 ;  /* 0x00000033be267221 */ /* 0x040fe20000010000 */
[----:B------:R-:W-:Y:S01]  /*4ab0*/  F2FP.F16.F32.PACK_AB R190, R190, R103 ;  /* 0x00000067bebe723e */ /* 0x000fe200000000ff */
[----:B------:R-:W-:-:S02]  /*4ac0*/  IMAD.MOV.U32 R103, RZ, RZ, R119 ;  /* 0x000000ffff677224 */ /* 0x000fc400078e0077 */
[C---:B----4-:R-:W-:Y:S01]  /*4ad0*/  FADD.FTZ R36, R26.reuse, R43 ;  /* 0x0000002b1a247221 */ /* 0x050fe20000010000 */
[----:B------:R-:W-:Y:S01]  /*4ae0*/  F2FP.F16.F32.PACK_AB R195, R26, R21 ;  /* 0x000000151ac3723e */ /* 0x000fe200000000ff */
[--C-:B------:R-:W-:Y:S01]  /*4af0*/  IMAD.MOV.U32 R26, RZ, RZ, R119.reuse ;  /* 0x000000ffff1a7224 */ /* 0x100fe200078e0077 */
[----:B------:R0:W2:Y:S01]  /*4b00*/  MUFU.EX2 R184, R109 ;  /* 0x0000006d00b87308 */ /* 0x0000a20000000800 */
[----:B---3--:R-:W-:Y:S01]  /*4b10*/  FADD.FTZ R51, R107, R38 ;  /* 0x000000266b337221 */ /* 0x008fe20000010000 */
[----:B------:R-:W-:-:S06]  /*4b20*/  IMAD.MOV.U32 R24, RZ, RZ, R119 ;  /* 0x000000ffff187224 */ /* 0x000fcc00078e0077 */
[----:B------:R-:W3:Y:S01]  /*4b30*/  MUFU.EX2 R111, R111 ;  /* 0x0000006f006f7308 */ /* 0x000ee20000000800 */
[----:B-1----:R-:W-:Y:S01]  /*4b40*/  FADD.FTZ R43, R49, R36 ;  /* 0x00000024312b7221 */ /* 0x002fe20000010000 */
[C---:B------:R-:W-:Y:S01]  /*4b50*/  F2FP.F16.F32.PACK_AB R189, R28.reuse, R49 ;  /* 0x000000311cbd723e */ /* 0x040fe200000000ff */
[----:B0-----:R-:W-:Y:S02]  /*4b60*/  IMAD.MOV.U32 R109, RZ, RZ, R119 ;  /* 0x000000ffff6d7224 */ /* 0x001fe400078e0077 */
[----:B------:R-:W-:Y:S01]  /*4b70*/  FADD.FTZ R36, R28, R43 ;  /* 0x0000002b1c247221 */ /* 0x000fe20000010000 */
[----:B------:R-:W-:Y:S02]  /*4b80*/  IMAD.MOV.U32 R49, RZ, RZ, R119 ;  /* 0x000000ffff317224 */ /* 0x000fe400078e0077 */
[----:B------:R-:W0:Y:S01]  /*4b90*/  MUFU.EX2 R41, R41 ;  /* 0x0000002900297308 */ /* 0x000e220000000800 */
[C---:B--2---:R-:W-:Y:S01]  /*4ba0*/  FADD.FTZ R38, R184.reuse, R51 ;  /* 0x00000033b8267221 */ /* 0x044fe20000010000 */
[----:B------:R-:W-:Y:S01]  /*4bb0*/  F2FP.F16.F32.PACK_AB R184, R184, R107 ;  /* 0x0000006bb8b8723e */ /* 0x000fe200000000ff */
[----:B------:R-:W-:-:S02]  /*4bc0*/  IMAD.MOV.U32 R107, RZ, RZ, R119 ;  /* 0x000000ffff6b7224 */ /* 0x000fc400078e0077 */
[--C-:B------:R-:W-:Y:S02]  /*4bd0*/  IMAD.MOV.U32 R51, RZ, RZ, R119.reuse ;  /* 0x000000ffff337224 */ /* 0x100fe400078e0077 */
[----:B------:R-:W-:Y:S01]  /*4be0*/  IMAD.MOV.U32 R28, RZ, RZ, R119 ;  /* 0x000000ffff1c7224 */ /* 0x000fe200078e0077 */
[----:B------:R1:W2:Y:S01]  /*4bf0*/  MUFU.EX2 R186, R113 ;  /* 0x0000007100ba7308 */ /* 0x0002a20000000800 */
[----:B---3--:R-:W-:-:S07]  /*4c00*/  FADD.FTZ R43, R111, R38 ;  /* 0x000000266f2b7221 */ /* 0x008fce0000010000 */
[----:B------:R3:W4:Y:S01]  /*4c10*/  MUFU.EX2 R30, R55 ;  /* 0x00000037001e7308 */ /* 0x0007220000000800 */
[----:B0-----:R-:W-:Y:S01]  /*4c20*/  FADD.FTZ R25, R41, R36 ;  /* 0x0000002429197221 */ /* 0x001fe20000010000 */
[----:B-1----:R-:W-:-:S06]  /*4c30*/  IMAD.MOV.U32 R113, RZ, RZ, R119 ;  /* 0x000000ffff717224 */ /* 0x002fcc00078e0077 */
[----:B------:R-:W-:Y:S01]  /*4c40*/  MUFU.EX2 R115, R115 ;  /* 0x0000007300737308 */ /* 0x000fe20000000800 */
[C---:B--2---:R-:W-:Y:S01]  /*4c50*/  FADD.FTZ R38, R186.reuse, R43 ;  /* 0x0000002bba267221 */ /* 0x044fe20000010000 */
[----:B------:R-:W-:Y:S01]  /*4c60*/  F2FP.F16.F32.PACK_AB R186, R186, R111 ;  /* 0x0000006fbaba723e */ /* 0x000fe200000000ff */
[--C-:B------:R-:W-:Y:S02]  /*4c70*/  IMAD.MOV.U32 R111, RZ, RZ, R119.reuse ;  /* 0x000000ffff6f7224 */ /* 0x100fe400078e0077 */
[--C-:B---3--:R-:W-:Y:S02]  /*4c80*/  IMAD.MOV.U32 R55, RZ, RZ, R119.reuse ;  /* 0x000000ffff377224 */ /* 0x108fe400078e0077 */
[----:B------:R-:W-:Y:S01]  /*4c90*/  IMAD.MOV.U32 R43, RZ, RZ, R119 ;  /* 0x000000ffff2b7224 */ /* 0x000fe200078e0077 */
[----:B------:R-:W0:Y:S01]  /*4ca0*/  MUFU.EX2 R45, R45 ;  /* 0x0000002d002d7308 */ /* 0x000e220000000800 */
[C---:B----4-:R-:W-:Y:S01]  /*4cb0*/  FADD.FTZ R6, R30.reuse, R25 ;  /* 0x000000191e067221 */ /* 0x050fe20000010000 */
[----:B------:R-:W-:Y:S01]  /*4cc0*/  F2FP.F16.F32.PACK_AB R191, R30, R41 ;  /* 0x000000291ebf723e */ /* 0x000fe200000000ff */
[----:B------:R-:W-:-:S02]  /*4cd0*/  IMAD.MOV.U32 R41, RZ, RZ, R119 ;  /* 0x000000ffff297224 */ /* 0x000fc400078e0077 */
[----:B------:R-:W-:-:S03]  /*4ce0*/  IMAD.MOV.U32 R30, RZ, RZ, R119 ;  /* 0x000000ffff1e7224 */ /* 0x000fc600078e0077 */
[----:B------:R1:W-:Y:S08]  /*4cf0*/  MUFU.EX2 R180, R117 ;  /* 0x0000007500b47308 */ /* 0x0003f00000000800 */
[----:B------:R-:W-:Y:S01]  /*4d00*/  MUFU.EX2 R121, R121 ;  /* 0x0000007900797308 */ /* 0x000fe20000000800 */
[----:B0-----:R-:W-:Y:S01]  /*4d10*/  FADD.FTZ R25, R45, R6 ;  /* 0x000000062d197221 */ /* 0x001fe20000010000 */
[----:B------:R-:W-:Y:S01]  /*4d20*/  F2FP.F16.F32.PACK_AB R185, R32, R45 ;  /* 0x0000002d20b9723e */ /* 0x000fe200000000ff */
[----:B-1----:R-:W-:-:S02]  /*4d30*/  IMAD.MOV.U32 R117, RZ, RZ, R119 ;  /* 0x000000ffff757224 */ /* 0x002fc400078e0077 */
[----:B------:R-:W-:Y:S01]  /*4d40*/  FADD.FTZ R6, R32, R25 ;  /* 0x0000001920067221 */ /* 0x000fe20000010000 */
[--C-:B------:R-:W-:Y:S02]  /*4d50*/  IMAD.MOV.U32 R45, RZ, RZ, R119.reuse ;  /* 0x000000ffff2d7224 */ /* 0x100fe400078e0077 */
[----:B------:R-:W0:Y:S01]  /*4d60*/  MUFU.EX2 R33, R33 ;  /* 0x0000002100217308 */ /* 0x000e220000000800 */
[----:B------:R-:W-:-:S07]  /*4d70*/  IMAD.MOV.U32 R32, RZ, RZ, R119 ;  /* 0x000000ffff207224 */ /* 0x000fce00078e0077 */
[----:B------:R-:W-:Y:S08]  /*4d80*/  MUFU.EX2 R182, R123 ;  /* 0x0000007b00b67308 */ /* 0x000ff00000000800 */
[----:B------:R1:W2:Y:S01]  /*4d90*/  MUFU.EX2 R34, R61 ;  /* 0x0000003d00227308 */ /* 0x0002a20000000800 */
[----:B0-----:R-:W-:-:S07]  /*4da0*/  FADD.FTZ R25, R33, R6 ;  /* 0x0000000621197221 */ /* 0x001fce0000010000 */
[----:B------:R-:W0:Y:S01]  /*4db0*/  MUFU.EX2 R125, R125 ;  /* 0x0000007d007d7308 */ /* 0x000e220000000800 */
[----:B-1----:R-:W-:-:S07]  /*4dc0*/  IMAD.MOV.U32 R61, RZ, RZ, R119 ;  /* 0x000000ffff3d7224 */ /* 0x002fce00078e0077 */
[----:B------:R1:W-:Y:S01]  /*4dd0*/  MUFU.EX2 R2, R35 ;  /* 0x0000002300027308 */ /* 0x0003e20000000800 */
[C---:B--2---:R-:W-:Y:S01]  /*4de0*/  FADD.FTZ R6, R34.reuse, R25 ;  /* 0x0000001922067221 */ /* 0x044fe20000010000 */
[----:B------:R-:W-:Y:S01]  /*4df0*/  F2FP.F16.F32.PACK_AB R187, R34, R33 ;  /* 0x0000002122bb723e */ /* 0x000fe200000000ff */
[--C-:B------:R-:W-:Y:S02]  /*4e00*/  IMAD.MOV.U32 R34, RZ, RZ, R119.reuse ;  /* 0x000000ffff227224 */ /* 0x100fe400078e0077 */
[----:B------:R-:W-:-:S03]  /*4e10*/  IMAD.MOV.U32 R33, RZ, RZ, R119 ;  /* 0x000000ffff217224 */ /* 0x000fc600078e0077 */
[----:B------:R-:W2:Y:S01]  /*4e20*/  MUFU.EX2 R37, R37 ;  /* 0x0000002500257308 */ /* 0x000ea20000000800 */
[----:B-1----:R-:W-:-:S04]  /*4e30*/  FADD.FTZ R35, R115, R38 ;  /* 0x0000002673237221 */ /* 0x002fc80000010000 */
[C---:B------:R-:W-:Y:S01]  /*4e40*/  FADD.FTZ R38, R180.reuse, R35 ;  /* 0x00000023b4267221 */ /* 0x040fe20000010000 */
[----:B------:R-:W-:Y:S01]  /*4e50*/  F2FP.F16.F32.PACK_AB R180, R180, R115 ;  /* 0x00000073b4b4723e */ /* 0x000fe200000000ff */
[----:B------:R-:W-:Y:S01]  /*4e60*/  IMAD.MOV.U32 R115, RZ, RZ, R119 ;  /* 0x000000ffff737224 */ /* 0x000fe200078e0077 */
[----:B------:R-:W1:Y:S01]  /*4e70*/  MUFU.EX2 R176, R127 ;  /* 0x0000007f00b07308 */ /* 0x000e620000000800 */
[----:B------:R-:W-:-:S04]  /*4e80*/  FADD.FTZ R35, R121, R38 ;  /* 0x0000002679237221 */ /* 0x000fc80000010000 */
[C---:B------:R-:W-:Y:S01]  /*4e90*/  FADD.FTZ R40, R182.reuse, R35 ;  /* 0x00000023b6287221 */ /* 0x040fe20000010000 */
[----:B------:R-:W-:Y:S02]  /*4ea0*/  F2FP.F16.F32.PACK_AB R182, R182, R121 ;  /* 0x00000079b6b6723e */ /* 0x000fe400000000ff */
[----:B------:R-:W3:Y:S01]  /*4eb0*/  MUFU.EX2 R129, R129 ;  /* 0x0000008100817308 */ /* 0x000ee20000000800 */
[----:B0-----:R-:W-:Y:S01]  /*4ec0*/  FADD.FTZ R35, R125, R40 ;  /* 0x000000287d237221 */ /* 0x001fe20000010000 */
[----:B--2---:R-:W-:Y:S01]  /*4ed0*/  FADD.FTZ R25, R37, R6 ;  /* 0x0000000625197221 */ /* 0x004fe20000010000 */
[C---:B------:R-:W-:Y:S01]  /*4ee0*/  F2FP.F16.F32.PACK_AB R181, R2.reuse, R37 ;  /* 0x0000002502b5723e */ /* 0x040fe200000000ff */
[----:B------:R-:W-:Y:S02]  /*4ef0*/  IMAD.MOV.U32 R37, RZ, RZ, R119 ;  /* 0x000000ffff257224 */ /* 0x000fe400078e0077 */
[----:B------:R-:W-:Y:S01]  /*4f00*/  FADD.FTZ R6, R2, R25 ;  /* 0x0000001902067221 */ /* 0x000fe20000010000 */
[----:B------:R-:W-:Y:S01]  /*4f10*/  IMAD.MOV.U32 R2, RZ, RZ, 0x3f800000 ;  /* 0x3f800000ff027424 */ /* 0x000fe200078e00ff */
[----:B------:R-:W0:Y:S01]  /*4f20*/  MUFU.EX2 R29, R29 ;  /* 0x0000001d001d7308 */ /* 0x000e220000000800 */
[C---:B-1----:R-:W-:Y:S01]  /*4f30*/  FADD.FTZ R40, R176.reuse, R35 ;  /* 0x00000023b0287221 */ /* 0x042fe20000010000 */
[----:B------:R-:W-:-:S06]  /*4f40*/  F2FP.F16.F32.PACK_AB R176, R176, R125 ;  /* 0x0000007db0b0723e */ /* 0x000fcc00000000ff */
[----:B------:R-:W1:Y:S01]  /*4f50*/  MUFU.EX2 R10, R10 ;  /* 0x0000000a000a7308 */ /* 0x000e620000000800 */
[----:B---3--:R-:W-:Y:S01]  /*4f60*/  FADD.FTZ R35, R129, R40 ;  /* 0x0000002881237221 */ /* 0x008fe20000010000 */
[----:B------:R-:W-:-:S06]  /*4f70*/  IMAD.MOV.U32 R40, RZ, RZ, R119 ;  /* 0x000000ffff287224 */ /* 0x000fcc00078e0077 */
[----:B------:R2:W3:Y:S01]  /*4f80*/  MUFU.EX2 R36, R39 ;  /* 0x0000002700247308 */ /* 0x0004e20000000800 */
[----:B0-----:R-:W-:-:S07]  /*4f90*/  FADD.FTZ R25, R29, R6 ;  /* 0x000000061d197221 */ /* 0x001fce0000010000 */
[----:B------:R-:W0:Y:S01]  /*4fa0*/  MUFU.EX2 R65, R65 ;  /* 0x0000004100417308 */ /* 0x000e220000000800 */
[C---:B-1----:R-:W-:Y:S01]  /*4fb0*/  FADD.FTZ R6, R10.reuse, R35 ;  /* 0x000000230a067221 */ /* 0x042fe20000010000 */
[----:B------:R-:W-:Y:S01]  /*4fc0*/  F2FP.F16.F32.PACK_AB R178, R10, R129 ;  /* 0x000000810ab2723e */ /* 0x000fe200000000ff */
[--C-:B--2---:R-:W-:Y:S02]  /*4fd0*/  IMAD.MOV.U32 R39, RZ, RZ, R119.reuse ;  /* 0x000000ffff277224 */ /* 0x104fe400078e0077 */
[----:B------:R-:W-:-:S03]  /*4fe0*/  IMAD.MOV.U32 R35, RZ, RZ, R119 ;  /* 0x000000ffff237224 */ /* 0x000fc600078e0077 */
[----:B------:R1:W2:Y:S01]  /*4ff0*/  MUFU.EX2 R38, R27 ;  /* 0x0000001b00267308 */ /* 0x0002a20000000800 */
[C---:B---3--:R-:W-:Y:S01]  /*5000*/  FADD.FTZ R10, R36.reuse, R25 ;  /* 0x00000019240a7221 */ /* 0x048fe20000010000 */
[----:B------:R-:W-:Y:S01]  /*5010*/  F2FP.F16.F32.PACK_AB R183, R36, R29 ;  /* 0x0000001d24b7723e */ /* 0x000fe200000000ff */
[--C-:B------:R-:W-:Y:S02]  /*5020*/  IMAD.MOV.U32 R36, RZ, RZ, R119.reuse ;  /* 0x000000ffff247224 */ /* 0x100fe400078e0077 */
[--C-:B------:R-:W-:Y:S02]  /*5030*/  IMAD.MOV.U32 R29, RZ, RZ, R119.reuse ;  /* 0x000000ffff1d7224 */ /* 0x100fe400078e0077 */
[--C-:B------:R-:W-:Y:S01]  /*5040*/  IMAD.MOV.U32 R25, RZ, RZ, R119.reuse ;  /* 0x000000ffff197224 */ /* 0x100fe200078e0077 */
[----:B------:R-:W3:Y:S01]  /*5050*/  MUFU.EX2 R69, R69 ;  /* 0x0000004500457308 */ /* 0x000ee20000000800 */
[----:B0-----:R-:W-:Y:S01]  /*5060*/  FADD.FTZ R5, R65, R10 ;  /* 0x0000000a41057221 */ /* 0x001fe20000010000 */
[----:B-1----:R-:W-:-:S06]  /*5070*/  IMAD.MOV.U32 R27, RZ, RZ, R119 ;  /* 0x000000ffff1b7224 */ /* 0x002fcc00078e0077 */
[----:B------:R0:W1:Y:S01]  /*5080*/  MUFU.EX2 R8, R31 ;  /* 0x0000001f00087308 */ /* 0x0000620000000800 */
[C---:B--2---:R-:W-:Y:S01]  /*5090*/  FADD.FTZ R10, R38.reuse, R5 ;  /* 0x00000005260a7221 */ /* 0x044fe20000010000 */
[----:B------:R-:W-:Y:S01]  /*50a0*/  F2FP.F16.F32.PACK_AB R177, R38, R65 ;  /* 0x0000004126b1723e */ /* 0x000fe200000000ff */
[--C-:B------:R-:W-:Y:S02]  /*50b0*/  IMAD.MOV.U32 R65, RZ, RZ, R119.reuse ;  /* 0x000000ffff417224 */ /* 0x100fe400078e0077 */
[--C-:B------:R-:W-:Y:S02]  /*50c0*/  IMAD.MOV.U32 R38, RZ, RZ, R119.reuse ;  /* 0x000000ffff267224 */ /* 0x100fe400078e0077 */
[----:B---3--:R-:W-:Y:S01]  /*50d0*/  FADD.FTZ R5, R69, R10 ;  /* 0x0000000a45057221 */ /* 0x008fe20000010000 */
[----:B0-----:R-:W-:-:S03]  /*50e0*/  IMAD.MOV.U32 R31, RZ, RZ, R119 ;  /* 0x000000ffff1f7224 */ /* 0x001fc600078e0077 */
[C---:B-1----:R-:W-:Y:S01]  /*50f0*/  FADD.FTZ R5, R8.reuse, R5 ;  /* 0x0000000508057221 */ /* 0x042fe20000010000 */
[----:B------:R-:W-:Y:S01]  /*5100*/  F2FP.F16.F32.PACK_AB R179, R8, R69 ;  /* 0x0000004508b3723e */ /* 0x000fe200000000ff */
[----:B------:R-:W-:Y:S02]  /*5110*/  IMAD.MOV.U32 R8, RZ, RZ, 0x3f800000 ;  /* 0x3f800000ff087424 */ /* 0x000fe400078e00ff */
[----:B------:R-:W-:Y:S01]  /*5120*/  IMAD.MOV.U32 R69, RZ, RZ, R119 ;  /* 0x000000ffff457224 */ /* 0x000fe200078e0077 */
[----:B------:R-:W-:Y:S06]  /*5130*/  @!P2 BRA `(.L_x_3451) ;  /* 0x0000003c00c4a947 */ /* 0x000fec0003800000 */
[----:B------:R-:W-:Y:S01]  /*5140*/  VIADD R10, R120, 0xfffffffe ;  /* 0xfffffffe780a7836 */ /* 0x000fe20000000000 */
[----:B------:R-:W-:Y:S01]  /*5150*/  CS2R R118, SRZ ;  /* 0x0000000000767805 */ /* 0x000fe2000001ff00 */
        /* <DEDUP_REMOVED lines=50> */
[----:B------:R-:W-:Y:S01]  /*5480*/  UMOV UR60, UR61 ;  /* 0x0000003d003c7c82 */ /* 0x000fe20008000000 */
[----:B------:R-:W-:-:S05]  /*5490*/  UMOV UR37, UR36 ;  /* 0x0000002400257c82 */ /* 0x000fca0008000000 */
.L_x_3460:
[----:B------:R-:W-:-:S04]  /*54a0*/  UIADD3 UR6, UR37, 0x1, URZ ;  /* 0x0000000125067890 */ /* 0x000fc8000fffe03f */
[----:B------:R-:W-:-:S04]  /*54b0*/  UISETP.NE.AND UP0, UPT, UR6, 0x2, UPT ;  /* 0x000000020600788c */ /* 0x000fc8000bf05270 */
[----:B------:R-:W-:Y:S02]  /*54c0*/  USEL UR61, URZ, 0x1, UP0 ;  /* 0x000000013f3d7887 */ /* 0x000fe40008000000 */
[----:B------:R-:W-:Y:S02]  /*54d0*/  USEL UR36, UR6, URZ, UP0 ;  /* 0x0000003f06247287 */ /* 0x000fe40008000000 */
[----:B------:R-:W-:Y:S01]  /*54e0*/  ULOP3.LUT UR61, UR60, UR61, URZ, 0x3c, !UPT ;  /* 0x0000003d3c3d7292 */ /* 0x000fe2000f8e3c3f */
[----:B------:R-:W-:Y:S11]  /*54f0*/  @!P0 BRA `(.L_x_3452) ;  /* 0x0000000000048947 */ /* 0x000ff60003800000 */
[----:B------:R-:W-:Y:S01]  /*5500*/  BPT.TRAP 0x1 ;  /* 0x000000040000795c */ /* 0x000fe20000300000 */
.L_x_3452:
[----:B------:R-:W0:Y:S01]  /*5510*/  S2UR UR6, SR_CgaCtaId ;  /* 0x00000000000679c3 */ /* 0x000e220000008800 */
[----:B------:R-:W-:Y:S01]  /*5520*/  UMOV UR39, 0x400 ;  /* 0x0000040000277882 */ /* 0x000fe20000000000 */
[----:B------:R-:W-:-:S05]  /*5530*/  IMAD.U32 R0, RZ, RZ, UR61 ;  /* 0x0000003dff007e24 */ /* 0x000fca000f8e00ff */
[----:B------:R-:W-:Y:S01]  /*5540*/  SHF.L.U32 R0, R0, 0x1f, RZ ;  /* 0x0000001f00007819 */ /* 0x000fe200000006ff */
[----:B0-----:R-:W-:-:S04]  /*5550*/  ULEA UR39, UR6, UR39, 0x18 ;  /* 0x0000002706277291 */ /* 0x001fc8000f8ec03f */
[----:B------:R-:W-:-:S09]  /*5560*/  ULEA UR38, UR36, UR39, 0x3 ;  /* 0x0000002724267291 */ /* 0x000fd2000f8e183f */
[----:B------:R0:W1:Y:S01]  /*5570*/  SYNCS.PHASECHK.TRANS64.TRYWAIT P2, [UR38+0x36830], R0 ;  /* 0x03683000ff0075a7 */ /* 0x0000620008040166 */
[----:B------:R-:W-:Y:S05]  /*5580*/  @!P0 BRA `(.L_x_3453) ;  /* 0x0000000000048947 */ /* 0x000fea0003800000 */
[----:B------:R-:W-:Y:S01]  /*5590*/  BPT.TRAP 0x1 ;  /* 0x000000040000795c */ /* 0x000fe20000300000 */
.L_x_3453:
[----:B-1----:R-:W-:Y:S05]  /*55a0*/  @P2 BRA `(.L_x_3454) ;  /* 0x0000000000082947 */ /* 0x002fea0003800000 */
[----:B------:R-:W1:Y:S02]  /*55b0*/  SYNCS.PHASECHK.TRANS64.TRYWAIT P2, [UR38+0x36830], R0 ;  /* 0x03683000ff0075a7 */ /* 0x000e640008040166 */
[----:B-1----:R-:W-:Y:S05]  /*55c0*/  @!P2 BRA `(.L_x_3455) ;  /* 0x000000ac0048a947 */ /* 0x002fea0003800000 */
.L_x_3454:
[----:B------:R-:W-:Y:S01]  /*55d0*/  R2UR UR6, R7 ;  /* 0x00000000070672ca */ /* 0x000fe200000e0000 */
[----:B------:R-:W-:Y:S01]  /*55e0*/  WARPGROUP.ARRIVE ;  /* 0x00000000000079c5 */ /* 0x000fe20000000000 */
[----:B------:R-:W-:Y:S01]  /*55f0*/  UMOV UR7, 0x40000040 ;  /* 0x4000004000077882 */ /* 0x000fe20000000000 */
[----:B------:R-:W-:Y:S01]  /*5600*/  UMOV UR56, UR4 ;  /* 0x0000000400387c82 */ /* 0x000fe20008000000 */
[----:B------:R-:W-:Y:S01]  /*5610*/  UMOV UR57, UR5 ;  /* 0x0000000500397c82 */ /* 0x000fe20008000000 */
        /* <DEDUP_REMOVED lines=8> */
[----:B------:R-:W-:Y:S01]  /*56a0*/  UIMAD UR6, UR36, 0xa80, UR6 ;  /* 0x00000a80240678a4 */ /* 0x000fe2000f8e0206 */
[-C--:B------:R-:W-:Y:S01]  /*56b0*/  FMUL.FTZ R24, R24, R8.reuse ;  /* 0x0000000818187220 */ /* 0x080fe20000410000 */
[----:B------:R-:W-:Y:S01]  /*56c0*/  UMOV UR43, 0x40000040 ;  /* 0x40000040002b7882 */ /* 0x000fe20000000000 */
[----:B------:R-:W-:Y:S01]  /*56d0*/  UMOV UR47, 0x40000040 ;  /* 0x40000040002f7882 */ /* 0x000fe20000000000 */
[----:B------:R-:W-:Y:S01]  /*56e0*/  UIADD3 UR58, UR6, 0x80, URZ ;  /* 0x00000080063a7890 */ /* 0x000fe2000fffe03f */
[-C--:B------:R-:W-:Y:S01]  /*56f0*/  FMUL.FTZ R25, R25, R8.reuse ;  /* 0x0000000819197220 */ /* 0x080fe20000410000 */
[----:B------:R-:W-:Y:S01]  /*5700*/  UIADD3 UR10, UR6, 0x180, URZ ;  /* 0x00000180060a7890 */ /* 0x000fe2000fffe03f */
[----:B------:R-:W-:Y:S01]  /*5710*/  FMUL.FTZ R28, R28, R8 ;  /* 0x000000081c1c7220 */ /* 0x000fe20000410000 */
[----:B------:R-:W-:-:S02]  /*5720*/  UIADD3 UR14, UR6, 0x102, URZ ;  /* 0x00000102060e7890 */ /* 0x000fc4000fffe03f */
[----:B------:R-:W-:Y:S01]  /*5730*/  HGMMA.64x16x16.F32 R168, gdesc[UR4], RZ, !UPT, gsb0 ;  /* 0x0020000004a879f0 */ /* 0x000fe2000c0008ff */
        /* <DEDUP_REMOVED lines=114> */
[----:B------:R-:W-:-:S03]  /*5e60*/  FMUL.FTZ R119, R119, R2 ;  /* 0x0000000277777220 */ /* 0x000fc60000410000 */
        /* <DEDUP_REMOVED lines=32> */
[----:B------:R-:W-:Y:S03]  /*6070*/  HGMMA.64x16x16.F32 R120, gdesc[UR56], RZ, !UPT, gsb0 ;  /* 0x00200000387879f0 */ /* 0x000fe6000c0008ff */
        /* <DEDUP_REMOVED lines=408> */
[----:B------:R-:W-:Y:S02]  /*7a00*/  UIADD3 UR7, UR6, 0x986, URZ ;  /* 0x0000098606077890 */ /* 0x000fe4000fffe03f */
        /* <DEDUP_REMOVED lines=22> */
.L_x_3456:
[----:B------:R-:W-:Y:S01]  /*7b70*/  ULEA UR7, UR37, UR39, 0x3 ;  /* 0x0000002725077291 */ /* 0x000fe2000f8e183f */
[----:B01----:R-:W-:-:S05]  /*7b80*/  IMAD.U32 R0, RZ, RZ, UR60 ;  /* 0x0000003cff007e24 */ /* 0x003fca000f8e00ff */
[----:B------:R-:W-:-:S04]  /*7b90*/  SHF.L.U32 R0, R0, 0x1f, RZ ;  /* 0x0000001f00007819 */ /* 0x000fc800000006ff */
[----:B------:R0:W1:Y:S01]  /*7ba0*/  SYNCS.PHASECHK.TRANS64.TRYWAIT P2, [UR7+0x36850], R0 ;  /* 0x03685000ff0075a7 */ /* 0x0000620008040147 */
[----:B------:R-:W-:Y:S05]  /*7bb0*/  @!P0 BRA `(.L_x_3457) ;  /* 0x0000000000048947 */ /* 0x000fea0003800000 */
[----:B------:R-:W-:Y:S01]  /*7bc0*/  BPT.TRAP 0x1 ;  /* 0x000000040000795c */ /* 0x000fe20000300000 */
.L_x_3457:
[----:B-1----:R-:W-:Y:S05]  /*7bd0*/  @P2 BRA `(.L_x_3458) ;  /* 0x0000000000082947 */ /* 0x002fea0003800000 */
[----:B------:R-:W1:Y:S02]  /*7be0*/  SYNCS.PHASECHK.TRANS64.TRYWAIT P2, [UR7+0x36850], R0 ;  /* 0x03685000ff0075a7 */ /* 0x000e640008040147 */
[----:B-1----:R-:W-:Y:S05]  /*7bf0*/  @!P2 BRA `(.L_x_3459) ;  /* 0x0000008400d4a947 */ /* 0x002fea0003800000 */
.L_x_3458:
[----:B------:R-:W-:Y:S01]  /*7c00*/  UIADD3 UR39, UR39, 0x400, URZ ;  /* 0x0000040027277890 */ /* 0x000fe2000fffe03f */
[----:B------:R-:W-:Y:S01]  /*7c10*/  WARPGROUP.ARRIVE ;  /* 0x00000000000079c5 */ /* 0x000fe20000000000 */
[----:B------:R-:W-:Y:S01]  /*7c20*/  UMOV UR11, 0x40000040 ;  /* 0x40000040000b7882 */ /* 0x000fe20000000000 */
[----:B01----:R-:W-:Y:S01]  /*7c30*/  FMNMX.FTZ R0, R168, R11, !PT ;  /* 0x0000000ba8007209 */ /* 0x003fe20007810000 */
[----:B------:R-:W-:Y:S01]  /*7c40*/  USHF.R.U32.HI UR39, URZ, 0x4, UR39 ;  /* 0x000000043f277899 */ /* 0x000fe20008011627 */
[C---:B------:R-:W-:Y:S01]  /*7c50*/  ISETP.GT.AND P2, PT, R10.reuse, RZ, PT ;  /* 0x000000ff0a00720c */ /* 0x040fe20003f44270 */
[----:B------:R-:W-:Y:S01]  /*7c60*/  UMOV UR60, UR61 ;  /* 0x0000003d003c7c82 */ /* 0x000fe20008000000 */
[----:B------:R-:W-:Y:S01]  /*7c70*/  FMNMX.FTZ R3, R169, R0, !PT ;  /* 0x00000000a9037209 */ /* 0x000fe20007810000 */
[----:B------:R-:W-:Y:S01]  /*7c80*/  ULOP3.LUT UR39, UR39, 0x3fff, URZ, 0xc0, !UPT ;  /* 0x00003fff27277892 */ /* 0x000fe2000f8ec03f */
[----:B------:R-:W-:Y:S02]  /*7c90*/  VIADD R10, R10, 0xffffffff ;  /* 0xffffffff0a0a7836 */ /* 0x000fe40000000000 */
[----:B------:R-:W-:Y:S01]  /*7ca0*/  FMNMX.FTZ R0, R172, R3, !PT ;  /* 0x00000003ac007209 */ /* 0x000fe20007810000 */
[----:B------:R-:W-:-:S03]  /*7cb0*/  ULOP3.LUT UR6, UR39, 0x3800000, URZ, 0xfc, !UPT ;  /* 0x0380000027067892 */ /* 0x000fc6000f8efc3f */
[----:B------:R-:W-:Y:S01]  /*7cc0*/  FMNMX.FTZ R3, R173, R0, !PT ;  /* 0x00000000ad037209 */ /* 0x000fe20007810000 */
[----:B------:R-:W-:-:S03]  /*7cd0*/  UIMAD UR6, UR37, 0xa80, UR6 ;  /* 0x00000a80250678a4 */ /* 0x000fc6000f8e0206 */
[----:B------:R-:W-:Y:S01]  /*7ce0*/  FMNMX.FTZ R0, R160, R3, !PT ;  /* 0x00000003a0007209 */ /* 0x000fe20007810000 */
[----:B------:R-:W-:-:S03]  /*7cf0*/  UMOV UR37, UR36 ;  /* 0x0000002400257c82 */ /* 0x000fc60008000000 */
[----:B------:R-:W-:Y:S01]  /*7d00*/  UMOV UR10, UR6 ;  /* 0x00000006000a7c82 */ /* 0x000fe20008000000 */
[----:B------:R-:W-:Y:S01]  /*7d10*/  FMNMX.FTZ R3, R161, R0, !PT ;  /* 0x00000000a1037209 */ /* 0x000fe20007810000 */
[----:B------:R-:W-:Y:S01]  /*7d20*/  HGMMA.64x192x16.F32 R24, R200, gdesc[UR8].tnspB, R24, gsb0 ;  /* 0x42e00008c8187df0 */ /* 0x000fe20008000818 */
        /* <DEDUP_REMOVED lines=24> */
[----:B------:R-:W0:Y:S03]  /*7eb0*/  LDC R0, c[0x0][0x988] ;  /* 0x00026200ff007b82 */ /* 0x000e260000000800 */
[----:B------:R-:W1:Y:S02]  /*7ec0*/  SHFL.BFLY PT, R3, R2, 0x2, 0x1f ;  /* 0x0c401f0002037f89 */ /* 0x000e6400000e0000 */
[----:B-1----:R-:W-:Y:S02]  /*7ed0*/  FMNMX.FTZ R3, R2, R3, !PT ;  /* 0x0000000302037209 */ /* 0x002fe40007810000 */
[----:B------:R-:W-:-:S03]  /*7ee0*/  FMNMX.FTZ R2, R170, R9, !PT ;  /* 0x00000009aa027209 */ /* 0x000fc60007810000 */
[----:B------:R-:W1:Y:S02]  /*7ef0*/  SHFL.BFLY PT, R4, R3, 0x1, 0x1f ;  /* 0x0c201f0003047f89 */ /* 0x000e6400000e0000 */
[----:B-1----:R-:W-:Y:S02]  /*7f00*/  FMNMX.FTZ R4, R3, R4, !PT ;  /* 0x0000000403047209 */ /* 0x002fe40007810000 */
[----:B------:R-:W-:-:S03]  /*7f10*/  FMNMX.FTZ R3, R171, R2, !PT ;  /* 0x00000002ab037209 */ /* 0x000fc60007810000 */
[----:B------:R-:W-:Y:S01]  /*7f20*/  FADD.FTZ R11, -R4, R11 ;  /* 0x0000000b040b7221 */ /* 0x000fe20000010100 */
[----:B------:R-:W-:-:S03]  /*7f30*/  FMNMX.FTZ R2, R174, R3, !PT ;  /* 0x00000003ae027209 */ /* 0x000fc60007810000 */
[----:B0-----:R-:W-:Y:S01]  /*7f40*/  FMUL.FTZ R8, R11, R0 ;  /* 0x000000000b087220 */ /* 0x001fe20000410000 */
[----:B------:R-:W-:-:S04]  /*7f50*/  FMNMX.FTZ R3, R175, R2, !PT ;  /* 0x00000002af037209 */ /* 0x000fc80007810000 */
[----:B------:R-:W-:Y:S01]  /*7f60*/  FMNMX.FTZ R2, R162, R3, !PT ;  /* 0x00000003a2027209 */ /* 0x000fe20007810000 */
[----:B------:R-:W-:Y:S03]  /*7f70*/  MUFU.EX2 R8, R8 ;  /* 0x0000000800087308 */ /* 0x000fe60000000800 */
        /* <DEDUP_REMOVED lines=12> */
[----:B------:R-:W-:Y:S01]  /*8040*/  WARPGROUP.ARRIVE ;  /* 0x00000000000079c5 */ /* 0x000fe20000000000 */
[----:B------:R-:W-:-:S04]  /*8050*/  FMNMX.FTZ R2, R138, R3, !PT ;  /* 0x000000038a027209 */ /* 0x000fc80007810000 */
        /* <DEDUP_REMOVED lines=17> */
[----:B0-----:R-:W-:Y:S01]  /*8170*/  FMNMX.FTZ R3, R14, R3, !PT ;  /* 0x000000030e037209 */ /* 0x001fe20007810000 */
[----:B------:R-:W-:Y:S02]  /*8180*/  WARPGROUP.DEPBAR.LE gsb0, 0x0 ;  /* 0x00008000000079c5 */ /* 0x000fe40000010000 */
[----:B------:R-:W-:-:S06]  /*8190*/  WARPGROUP.ARRIVE ;  /* 0x00000000000079c5 */ /* 0x000fcc0000000000 */
[----:B------:R-:W-:Y:S01]  /*81a0*/  HGMMA.64x192x16.F32 R24, R192, gdesc[UR8].tnspB, R24, gsb0 ;  /* 0x42e00008c0187df0 */ /* 0x000fe20008000818 */
[----:B------:R-:W-:Y:S01]  /*81b0*/  UIADD3 UR10, UR6, 0x180, URZ ;  /* 0x00000180060a7890 */ /* 0x000fe2000fffe03f */
[----:B------:R-:W-:Y:S01]  /*81c0*/  UMOV UR11, 0x40000040 ;  /* 0x40000040000b7882 */ /* 0x000fe20000000000 */
[----:B------:R-:W-:Y:S02]  /*81d0*/  WARPGROUP.DEPBAR.LE gsb0, 0x0 ;  /* 0x00008000000079c5 */ /* 0x000fe40000010000 */
[----:B------:R-:W-:-:S15]  /*81e0*/  WARPGROUP.ARRIVE ;  /* 0x00000000000079c5 */ /* 0x000fde0000000000 */
[----:B------:R-:W-:Y:S01]  /*81f0*/  HGMMA.64x192x16.F32 R24, R188, gdesc[UR8].tnspB, R24, gsb0 ;  /* 0x42e00008bc187df0 */ /* 0x000fe20008000818 */
[----:B------:R-:W-:Y:S01]  /*8200*/  UIADD3 UR10, UR6, 0x200, URZ ;  /* 0x00000200060a7890 */ /* 0x000fe2000fffe03f */
[----:B------:R-:W-:Y:S01]  /*8210*/  UMOV UR11, 0x40000040 ;  /* 0x40000040000b7882 */ /* 0x000fe20000000000 */
[----:B------:R-:W-:Y:S02]  /*8220*/  WARPGROUP.DEPBAR.LE gsb0, 0x0 ;  /* 0x00008000000079c5 */ /* 0x000fe40000010000 */
[----:B------:R-:W-:Y:S01]  /*8230*/  WARPGROUP.ARRIVE ;  /* 0x00000000000079c5 */ /* 0x000fe20000000000 */
[----:B------:R-:W-:-:S04]  /*8240*/  FMUL.FTZ R189, R4, R0 ;  /* 0x0000000004bd7220 */ /* 0x000fc80000410000 */
[----:B------:R-:W-:-:S10]  /*8250*/  FFMA.FTZ R13, R153, R0, -R189 ;  /* 0x00000000990d7223 */ /* 0x000fd400000108bd */
[----:B------:R-:W-:Y:S01]  /*8260*/  HGMMA.64x192x16.F32 R24, R184, gdesc[UR8].tnspB, R24, gsb0 ;  /* 0x42e00008b8187df0 */ /* 0x000fe20008000818 */
[----:B------:R-:W-:Y:S01]  /*8270*/  UIADD3 UR10, UR6, 0x280, URZ ;  /* 0x00000280060a7890 */ /* 0x000fe2000fffe03f */
[-CC-:B------:R-:W-:Y:S01]  /*8280*/  FFMA.FTZ R200, R169, R0.reuse, -R189.reuse ;  /* 0x00000000a9c87223 */ /* 0x180fe200000108bd */
[----:B------:R-:W-:Y:S01]  /*8290*/  UMOV UR11, 0x40000040 ;  /* 0x40000040000b7882 */ /* 0x000fe20000000000 */
[----:B------:R-:W-:Y:S01]  /*82a0*/  UIADD3 UR6, UR6, 0x300, URZ ;  /* 0x0000030006067890 */ /* 0x000fe2000fffe03f */
        /* <DEDUP_REMOVED lines=49> */
[-CC-:B------:R-:W-:Y:S01]  /*85c0*/  FFMA.FTZ R184, R136, R0.reuse, -R189.reuse ;  /* 0x0000000088b87223 */ /* 0x180fe200000108bd */
[----:B------:R-:W-:-:S04]  /*85d0*/  FFMA.FTZ R186, R140, R0, -R189 ;  /* 0x000000008cba7223 */ /* 0x000fc800000108bd */
[----:B------:R-:W-:Y:S01]  /*85e0*/  HGMMA.64x192x16.F32 R24, R180, gdesc[UR8].tnspB, R24, gsb0 ;  /* 0x42e00008b4187df0 */ /* 0x000fe20008000818 */
[----:B------:R-:W-:Y:S01]  /*85f0*/  UMOV UR10, UR6 ;  /* 0x00000006000a7c82 */ /* 0x000fe20008000000 */
[----:B------:R-:W-:Y:S01]  /*8600*/  UMOV UR11, 0x40000040 ;  /* 0x40000040000b7882 */ /* 0x000fe20000000000 */
[----:B------:R-:W-:Y:S08]  /*8610*/  MUFU.EX2 R184, R184 ;  /* 0x000000b800b87308 */ /* 0x000ff00000000800 */
[----:B------:R-:W-:Y:S01]  /*8620*/  MUFU.EX2 R186, R186 ;  /* 0x000000ba00ba7308 */ /* 0x000fe20000000800 */
[----:B------:R-:W-:-:S02]  /*8630*/  WARPGROUP.DEPBAR.LE gsb0, 0x0 ;  /* 0x00008000000079c5 */ /* 0x000fc40000010000 */
[----:B------:R-:W-:Y:S01]  /*8640*/  WARPGROUP.ARRIVE ;  /* 0x00000000000079c5 */ /* 0x000fe20000000000 */
[-CC-:B------:R-:W-:Y:S01]  /*8650*/  FFMA.FTZ R180, R128, R0.reuse, -R189.reuse ;  /* 0x0000000080b47223 */ /* 0x180fe200000108bd */
[-CC-:B------:R-:W-:Y:S01]  /*8660*/  FFMA.FTZ R182, R132, R0.reuse, -R189.reuse ;  /* 0x0000000084b67223 */ /* 0x180fe200000108bd */
[-C--:B------:R-:W-:Y:S01]  /*8670*/  FFMA.FTZ R189, R125, R0.reuse, -R189 ;  /* 0x000000007dbd7223 */ /* 0x080fe200000108bd */
[----:B------:R-:W-:Y:S02]  /*8680*/  FADD.FTZ R125, -R3, R9 ;  /* 0x00000009037d7221 */ /* 0x000fe40000010100 */
[----:B------:R-:W-:Y:S01]  /*8690*/  HGMMA.64x192x16.F32 R24, R176, gdesc[UR8].tnspB, R24, gsb0 ;  /* 0x42e00008b0187df0 */ /* 0x000fe20008000818 */
[----:B------:R0:W-:Y:S01]  /*86a0*/  MUFU.EX2 R9, R189 ;  /* 0x000000bd00097308 */ /* 0x0001e20000000800 */
[-C--:B------:R-:W-:Y:S01]  /*86b0*/  FMUL.FTZ R2, R125, R0.reuse ;  /* 0x000000007d027220 */ /* 0x080fe20000410000 */
[----:B------:R-:W-:-:S04]  /*86c0*/  FMUL.FTZ R125, R3, R0 ;  /* 0x00000000037d7220 */ /* 0x000fc80000410000 */
[-CC-:B------:R-:W-:Y:S01]  /*86d0*/  FFMA.FTZ R201, R170, R0.reuse, -R125.reuse ;  /* 0x00000000aac97223 */ /* 0x180fe2000001087d */
[-CC-:B------:R-:W-:Y:S01]  /*86e0*/  FFMA.FTZ R20, R171, R0.reuse, -R125.reuse ;  /* 0x00000000ab147223 */ /* 0x180fe2000001087d */
[----:B------:R-:W-:Y:S01]  /*86f0*/  MUFU.EX2 R2, R2 ;  /* 0x0000000200027308 */ /* 0x000fe20000000800 */
[-CC-:B------:R-:W-:Y:S01]  /*8700*/  FFMA.FTZ R203, R174, R0.reuse, -R125.reuse ;  /* 0x00000000aecb7223 */ /* 0x180fe2000001087d */
[-CC-:B------:R-:W-:Y:S01]  /*8710*/  FFMA.FTZ R120, R175, R0.reuse, -R125.reuse ;  /* 0x00000000af787223 */ /* 0x180fe2000001087d */
[-CC-:B0-----:R-:W-:Y:S01]  /*8720*/  FFMA.FTZ R189, R146, R0.reuse, -R125.reuse ;  /* 0x0000000092bd7223 */ /* 0x181fe2000001087d */
[-CC-:B------:R-:W-:Y:S01]  /*8730*/  FFMA.FTZ R197, R162, R0.reuse, -R125.reuse ;  /* 0x00000000a2c57223 */ /* 0x180fe2000001087d */
[----:B------:R-:W-:Y:S02]  /*8740*/  IMAD.U32 R146, RZ, RZ, UR7 ;  /* 0x00000007ff927e24 */ /* 0x000fe4000f8e00ff */
[-CC-:B------:R-:W-:Y:S01]  /*8750*/  FFMA.FTZ R124, R163, R0.reuse, -R125.reuse ;  /* 0x00000000a37c7223 */ /* 0x180fe2000001087d */
[-CC-:B------:R-:W-:Y:S01]  /*8760*/  FFMA.FTZ R199, R166, R0.reuse, -R125.reuse ;  /* 0x00000000a6c77223 */ /* 0x180fe2000001087d */
[----:B------:R-:W0:Y:S01]  /*8770*/  MUFU.EX2 R201, R201 ;  /* 0x000000c900c97308 */ /* 0x000e220000000800 */
[-CC-:B------:R-:W-:Y:S01]  /*8780*/  FFMA.FTZ R185, R138, R0.reuse, -R125.reuse ;  /* 0x000000008ab97223 */ /* 0x180fe2000001087d */
[----:B------:R-:W-:Y:S01]  /*8790*/  @!P1 IADD3 R146, R146, 0x36860, RZ ;  /* 0x0003686092929810 */ /* 0x000fe20007ffe0ff */
[-CC-:B------:R-:W-:Y:S01]  /*87a0*/  FFMA.FTZ R128, R167, R0.reuse, -R125.reuse ;  /* 0x00000000a7807223 */ /* 0x180fe2000001087d */
[-CC-:B------:R-:W-:Y:S01]  /*87b0*/  FFMA.FTZ R193, R154, R0.reuse, -R125.reuse ;  /* 0x000000009ac17223 */ /* 0x180fe2000001087d */
[-CC-:B------:R-:W-:Y:S01]  /*87c0*/  FFMA.FTZ R132, R155, R0.reuse, -R125.reuse ;  /* 0x000000009b847223 */ /* 0x180fe2000001087d */
[----:B------:R-:W-:Y:S01]  /*87d0*/  @!P1 PRMT R146, RZ, 0x654, R146 ;  /* 0x00000654ff929816 */ /* 0x000fe20000000092 */
[-CC-:B------:R-:W-:Y:S01]  /*87e0*/  FFMA.FTZ R187, R142, R0.reuse, -R125.reuse ;  /* 0x000000008ebb7223 */ /* 0x180fe2000001087d */
[----:B------:R-:W1:Y:S01]  /*87f0*/  MUFU.EX2 R20, R20 ;  /* 0x0000001400147308 */ /* 0x000e620000000800 */
[-CC-:B------:R-:W-:Y:S01]  /*8800*/  FFMA.FTZ R195, R158, R0.reuse, -R125.reuse ;  /* 0x000000009ec37223 */ /* 0x180fe2000001087d */
[-CC-:B------:R-:W-:Y:S01]  /*8810*/  FFMA.FTZ R181, R130, R0.reuse, -R125.reuse ;  /* 0x0000000082b57223 */ /* 0x180fe2000001087d */
[-CC-:B------:R-:W-:Y:S01]  /*8820*/  FFMA.FTZ R136, R159, R0.reuse, -R125.reuse ;  /* 0x000000009f887223 */ /* 0x180fe2000001087d */
[-CC-:B------:R-:W-:Y:S01]  /*8830*/  FFMA.FTZ R140, R147, R0.reuse, -R125.reuse ;  /* 0x00000000938c7223 */ /* 0x180fe2000001087d */
[-CC-:B------:R-:W-:Y:S01]  /*8840*/  FFMA.FTZ R191, R150, R0.reuse, -R125.reuse ;  /* 0x0000000096bf7223 */ /* 0x180fe2000001087d */
[-CC-:B------:R-:W-:Y:S01]  /*8850*/  FFMA.FTZ R144, R151, R0.reuse, -R125.reuse ;  /* 0x0000000097907223 */ /* 0x180fe2000001087d */
[-C--:B------:R-:W-:Y:S01]  /*8860*/  FFMA.FTZ R143, R143, R0.reuse, -R125 ;  /* 0x000000008f8f7223 */ /* 0x080fe2000001087d */
[----:B------:R-:W2:Y:S01]  /*8870*/  MUFU.EX2 R203, R203 ;  /* 0x000000cb00cb7308 */ /* 0x000ea20000000800 */
[----:B0-----:R-:W-:Y:S01]  /*8880*/  FFMA.FTZ R5, R2, R5, R201 ;  /* 0x0000000502057223 */ /* 0x001fe200000100c9 */
[-CC-:B------:R-:W-:Y:S01]  /*8890*/  FFMA.FTZ R131, R131, R0.reuse, -R125.reuse ;  /* 0x0000000083837223 */ /* 0x180fe2000001087d */
[-CC-:B------:R-:W-:Y:S01]  /*88a0*/  FFMA.FTZ R134, R134, R0.reuse, -R125.reuse ;  /* 0x0000000086867223 */ /* 0x180fe2000001087d */
[-CC-:B------:R-:W-:Y:S01]  /*88b0*/  FFMA.FTZ R135, R135, R0.reuse, -R125.reuse ;  /* 0x0000000087877223 */ /* 0x180fe2000001087d */
[-CC-:B------:R-:W-:Y:S01]  /*88c0*/  FFMA.FTZ R123, R123, R0.reuse, -R125.reuse ;  /* 0x000000007b7b7223 */ /* 0x180fe2000001087d */
[----:B------:R-:W-:-:S02]  /*88d0*/  FFMA.FTZ R126, R126, R0, -R125 ;  /* 0x000000007e7e7223 */ /* 0x000fc4000001087d */
        /* <DEDUP_REMOVED lines=11> */
[----:B--2---:R-:W-:Y:S01]  /*8990*/  FADD.FTZ R130, R124, R5 ;  /* 0x000000057c827221 */ /* 0x004fe20000010000 */
[----:B------:R-:W-:Y:S01]  /*89a0*/  FFMA.FTZ R5, R122, R0, -R125 ;  /* 0x000000007a057223 */ /* 0x000fe2000001087d */
[----:B------:R-:W-:-:S05]  /*89b0*/  F2FP.F16.F32.PACK_AB R197, R124, R197 ;  /* 0x000000c57cc5723e */ /* 0x000fca00000000ff */
[----:B------:R-:W2:Y:S08]  /*89c0*/  MUFU.EX2 R193, R193 ;  /* 0x000000c100c17308 */ /* 0x000eb00000000800 */
        /* <DEDUP_REMOVED lines=20> */
[----:B0-----:R-:W-:Y:S01]  /*8b10*/  FFMA.FTZ R133, R8, R6, R11 ;  /* 0x0000000608857223 */ /* 0x001fe2000001000b */
[----:B------:R0:W-:Y:S01]  /*8b20*/  @!P1 SYNCS.ARRIVE.TRANS64.RED.A1T0 RZ, [R146+URZ], RZ ;  /* 0x000000ff92ff99a7 */ /* 0x0001e2000810043f */
[-CC-:B------:R-:W-:Y:S01]  /*8b30*/  FFMA.FTZ R6, R139, R0.reuse, -R125.reuse ;  /* 0x000000008b067223 */ /* 0x180fe2000001087d */
[----:B------:R-:W-:Y:S01]  /*8b40*/  FFMA.FTZ R125, R127, R0, -R125 ;  /* 0x000000007f7d7223 */ /* 0x000fe2000001087d */
[C---:B------:R-:W-:Y:S01]  /*8b50*/  FADD.FTZ R133, R200.reuse, R133 ;  /* 0x00000085c8857221 */ /* 0x040fe20000010000 */
[----:B------:R-:W-:Y:S01]  /*8b60*/  F2FP.F16.F32.PACK_AB R200, R200, R11 ;  /* 0x0000000bc8c8723e */ /* 0x000fe200000000ff */
[----:B------:R-:W-:Y:S02]  /*8b70*/  MUFU.EX2 R177, R5 ;  /* 0x0000000500b17308 */ /* 0x000fe40000000800 */
[----:B0-----:R-:W-:Y:S01]  /*8b80*/  FADD.FTZ R146, R202, R133 ;  /* 0x00000085ca927221 */ /* 0x001fe20000010000 */
[----:B------:R-:W-:-:S03]  /*8b90*/  F2FP.F16.F32.PACK_AB R202, R169, R202 ;  /* 0x000000caa9ca723e */ /* 0x000fc600000000ff */
[----:B------:R-:W-:Y:S02]  /*8ba0*/  FADD.FTZ R133, R169, R146 ;  /* 0x00000092a9857221 */ /* 0x000fe40000010000 */
[----:B------:R-:W0:Y:S02]  /*8bb0*/  MUFU.EX2 R6, R6 ;  /* 0x0000000600067308 */ /* 0x000e240000000800 */
[----:B------:R-:W-:Y:S01]  /*8bc0*/  FADD.FTZ R142, R196, R133 ;  /* 0x00000085c48e7221 */ /* 0x000fe20000010000 */
[----:B------:R-:W-:-:S03]  /*8bd0*/  F2FP.F16.F32.PACK_AB R196, R161, R196 ;  /* 0x000000c4a1c4723e */ /* 0x000fc600000000ff */
[----:B------:R-:W-:Y:S02]  /*8be0*/  FADD.FTZ R133, R161, R142 ;  /* 0x0000008ea1857221 */ /* 0x000fe40000010000 */
[----:B------:R-:W0:Y:S02]  /*8bf0*/  MUFU.EX2 R123, R123 ;  /* 0x0000007b007b7308 */ /* 0x000e240000000800 */
[----:B------:R-:W-:Y:S01]  /*8c00*/  FADD.FTZ R138, R198, R133 ;  /* 0x00000085c68a7221 */ /* 0x000fe20000010000 */
[----:B------:R-:W-:Y:S01]  /*8c10*/  FADD.FTZ R133, R199, R130 ;  /* 0x00000082c7857221 */ /* 0x000fe20000010000 */
[C---:B------:R-:W-:Y:S02]  /*8c20*/  F2FP.F16.F32.PACK_AB R198, R15.reuse, R198 ;  /* 0x000000c60fc6723e */ /* 0x040fe400000000ff */
[----:B------:R-:W-:Y:S01]  /*8c30*/  FADD.FTZ R139, R15, R138 ;  /* 0x0000008a0f8b7221 */ /* 0x000fe20000010000 */
[C---:B-1----:R-:W-:Y:S01]  /*8c40*/  FADD.FTZ R130, R128.reuse, R133 ;  /* 0x0000008580827221 */ /* 0x042fe20000010000 */
[----:B------:R-:W1:Y:S01]  /*8c50*/  MUFU.EX2 R179, R126 ;  /* 0x0000007e00b37308 */ /* 0x000e620000000800 */
[----:B------:R-:W-:Y:S01]  /*8c60*/  F2FP.F16.F32.PACK_AB R199, R128, R199 ;  /* 0x000000c780c7723e */ /* 0x000fe200000000ff */
[----:B------:R-:W-:Y:S01]  /*8c70*/  FADD.FTZ R138, R192, R139 ;  /* 0x0000008bc08a7221 */ /* 0x000fe20000010000 */
[----:B--2---:R-:W-:Y:S01]  /*8c80*/  FADD.FTZ R133, R193, R130 ;  /* 0x00000082c1857221 */ /* 0x004fe20000010000 */
[----:B------:R-:W-:-:S02]  /*8c90*/  F2FP.F16.F32.PACK_AB R192, R13, R192 ;  /* 0x000000c00dc0723e */ /* 0x000fc400000000ff */
[----:B------:R-:W-:Y:S01]  /*8ca0*/  FADD.FTZ R127, R13, R138 ;  /* 0x0000008a0d7f7221 */ /* 0x000fe20000010000 */
[C---:B---3--:R-:W-:Y:S01]  /*8cb0*/  FADD.FTZ R130, R132.reuse, R133 ;  /* 0x0000008584827221 */ /* 0x048fe20000010000 */
[----:B------:R-:W2:Y:S01]  /*8cc0*/  MUFU.EX2 R125, R125 ;  /* 0x0000007d007d7308 */ /* 0x000ea20000000800 */
[----:B------:R-:W-:Y:S01]  /*8cd0*/  F2FP.F16.F32.PACK_AB R193, R132, R193 ;  /* 0x000000c184c1723e */ /* 0x000fe200000000ff */
[----:B------:R-:W-:Y:S01]  /*8ce0*/  FADD.FTZ R138, R194, R127 ;  /* 0x0000007fc28a7221 */ /* 0x000fe20000010000 */
[----:B----4-:R-:W-:Y:S01]  /*8cf0*/  FADD.FTZ R11, R195, R130 ;  /* 0x00000082c30b7221 */ /* 0x010fe20000010000 */
[C---:B------:R-:W-:Y:S02]  /*8d00*/  F2FP.F16.F32.PACK_AB R194, R21.reuse, R194 ;  /* 0x000000c215c2723e */ /* 0x040fe400000000ff */
[----:B------:R-:W-:Y:S01]  /*8d10*/  FADD.FTZ R127, R21, R138 ;  /* 0x0000008a157f7221 */ /* 0x000fe20000010000 */
[C---:B-----5:R-:W-:Y:S01]  /*8d20*/  FADD.FTZ R130, R136.reuse, R11 ;  /* 0x0000000b88827221 */ /* 0x060fe20000010000 */
        /* <DEDUP_REMOVED lines=8> */
[----:B------:R-:W-:Y:S01]  /*8db0*/  FADD.FTZ R11, R191, R20 ;  /* 0x00000014bf0b7221 */ /* 0x000fe20000010000 */
[----:B------:R-:W-:-:S02]  /*8dc0*/  F2FP.F16.F32.PACK_AB R190, R149, R190 ;  /* 0x000000be95be723e */ /* 0x000fc400000000ff */
[----:B------:R-:W-:Y:S01]  /*8dd0*/  FADD.FTZ R13, R149, R120 ;  /* 0x00000078950d7221 */ /* 0x000fe20000010000 */
[C---:B------:R-:W-:Y:S01]  /*8de0*/  FADD.FTZ R20, R144.reuse, R11 ;  /* 0x0000000b90147221 */ /* 0x040fe20000010000 */
[----:B------:R-:W-:Y:S02]  /*8df0*/  F2FP.F16.F32.PACK_AB R191, R144, R191 ;  /* 0x000000bf90bf723e */ /* 0x000fe400000000ff */
[----:B------:R-:W-:Y:S01]  /*8e00*/  FADD.FTZ R120, R184, R13 ;  /* 0x0000000db8787221 */ /* 0x000fe20000010000 */
[----:B------:R-:W-:Y:S01]  /*8e10*/  FADD.FTZ R11, R185, R20 ;  /* 0x00000014b90b7221 */ /* 0x000fe20000010000 */
[C---:B0-----:R-:W-:Y:S02]  /*8e20*/  F2FP.F16.F32.PACK_AB R185, R6.reuse, R185 ;  /* 0x000000b906b9723e */ /* 0x041fe400000000ff */
        /* <DEDUP_REMOVED lines=8> */
[----:B------:R-:W-:Y:S01]  /*8eb0*/  F2FP.F16.F32.PACK_AB R187, R122, R187 ;  /* 0x000000bb7abb723e */ /* 0x000fe200000000ff */
[----:B------:R-:W-:Y:S02]  /*8ec0*/  IMAD.MOV.U32 R11, RZ, RZ, R4 ;  /* 0x000000ffff0b7224 */ /* 0x000fe400078e0004 */
        /* <DEDUP_REMOVED lines=8> */
[C---:B------:R-:W-:Y:S02]  /*8f50*/  F2FP.F16.F32.PACK_AB R182, R129.reuse, R182 ;  /* 0x000000b681b6723e */ /* 0x040fe400000000ff */
[----:B------:R-:W-:Y:S01]  /*8f60*/  FADD.FTZ R5, R129, R6 ;  /* 0x0000000681057221 */ /* 0x000fe20000010000 */
[C---:B------:R-:W-:Y:S01]  /*8f70*/  FADD.FTZ R20, R135.reuse, R20 ;  /* 0x0000001487147221 */ /* 0x040fe20000010000 */
[----:B------:R-:W-:-:S02]  /*8f80*/  F2FP.F16.F32.PACK_AB R183, R135, R183 ;  /* 0x000000b787b7723e */ /* 0x000fc400000000ff */
[----:B------:R-:W-:Y:S01]  /*8f90*/  FADD.FTZ R6, R12, R5 ;  /* 0x000000050c067221 */ /* 0x000fe20000010000 */
[----:B------:R-:W-:Y:S01]  /*8fa0*/  FADD.FTZ R20, R177, R20 ;  /* 0x00000014b1147221 */ /* 0x000fe20000010000 */
[----:B------:R-:W-:Y:S02]  /*8fb0*/  F2FP.F16.F32.PACK_AB R177, R123, R177 ;  /* 0x000000b17bb1723e */ /* 0x000fe400000000ff */
[----:B------:R-:W-:Y:S01]  /*8fc0*/  FADD.FTZ R5, R121, R6 ;  /* 0x0000000679057221 */ /* 0x000fe20000010000 */
[----:B------:R-:W-:-:S03]  /*8fd0*/  FADD.FTZ R20, R123, R20 ;  /* 0x000000147b147221 */ /* 0x000fc60000010000 */
[----:B------:R-:W-:Y:S01]  /*8fe0*/  FADD.FTZ R6, R14, R5 ;  /* 0x000000050e067221 */ /* 0x000fe20000010000 */
[----:B-1----:R-:W-:Y:S01]  /*8ff0*/  FADD.FTZ R20, R179, R20 ;  /* 0x00000014b3147221 */ /* 0x002fe20000010000 */
[----:B--2---:R-:W-:Y:S02]  /*9000*/  F2FP.F16.F32.PACK_AB R179, R125, R179 ;  /* 0x000000b37db3723e */ /* 0x004fe400000000ff */
[----:B------:R-:W-:Y:S01]  /*9010*/  FADD.FTZ R6, R9, R6 ;  /* 0x0000000609067221 */ /* 0x000fe20000010000 */
[----:B------:R-:W-:Y:S01]  /*9020*/  FADD.FTZ R5, R125, R20 ;  /* 0x000000147d057221 */ /* 0x000fe20000010000 */
[----:B------:R-:W-:Y:S01]  /*9030*/  IMAD.MOV.U32 R9, RZ, RZ, R3 ;  /* 0x000000ffff097224 */ /* 0x000fe200078e0003 */
[----:B------:R-:W-:Y:S06]  /*9040*/  @P2 BRA `(.L_x_3460) ;  /* 0xffffffc400142947 */ /* 0x000fec000383ffff */
.L_x_3451:
        /* <DEDUP_REMOVED lines=99> */
.L_x_3461:
        /* <DEDUP_REMOVED lines=9> */
.L_x_3462:
[----:B-1----:R-:W-:Y:S05]  /*9710*/  @P2 BRA `(.L_x_3463) ;  /* 0x0000000000082947 */ /* 0x002fea0003800000 */
[----:B------:R-:W1:Y:S02]  /*9720*/  SYNCS.PHASECHK.TRANS64.TRYWAIT P0, [UR12+0x36850], R2 ;  /* 0x03685002ff0075a7 */ /* 0x000e64000800014c */
[----:B-1----:R-:W-:Y:S05]  /*9730*/  @!P0 BRA `(.L_x_3464) ;  /* 0x0000006c001c8947 */ /* 0x002fea0003800000 */
.L_x_3463:
[----:B------:R-:W-:Y:S01]  /*9740*/  UIADD3 UR5, UR4, 0x400, URZ ;  /* 0x0000040004057890 */ /* 0x000fe2000fffe03f */
[----:B------:R-:W-:Y:S01]  /*9750*/  WARPGROUP.ARRIVE ;  /* 0x00000000000079c5 */ /* 0x000fe20000000000 */
[----:B------:R-:W-:Y:S01]  /*9760*/  UMOV UR7, 0x40000040 ;  /* 0x4000004000077882 */ /* 0x000fe20000000000 */
[----:B-1----:R-:W1:Y:S01]  /*9770*/  SHFL.BFLY PT, R7, R6, 0x2, 0x1f ;  /* 0x0c401f0006077f89 */ /* 0x002e6200000e0000 */
[----:B------:R-:W-:Y:S01]  /*9780*/  USHF.R.U32.HI UR5, URZ, 0x4, UR5 ;  /* 0x000000043f057899 */ /* 0x000fe20008011605 */
[----:B------:R-:W-:Y:S01]  /*9790*/  CS2R R142, SRZ ;  /* 0x00000000008e7805 */ /* 0x000fe2000001ff00 */
[----:B------:R-:W-:Y:S01]  /*97a0*/  IMAD.MOV.U32 R131, RZ, RZ, -0x800000 ;  /* 0xff800000ff837424 */ /* 0x000fe200078e00ff */
[----:B0-----:R-:W0:Y:S01]  /*97b0*/  SHFL.BFLY PT, R2, R5, 0x2, 0x1f ;  /* 0x0c401f0005027f89 */ /* 0x001e2200000e0000 */
[----:B------:R-:W-:Y:S01]  /*97c0*/  ULOP3.LUT UR5, UR5, 0x3fff, URZ, 0xc0, !UPT ;  /* 0x00003fff05057892 */ /* 0x000fe2000f8ec03f */
[----:B------:R-:W-:Y:S01]  /*97d0*/  IMAD.MOV.U32 R130, RZ, RZ, -0x800000 ;  /* 0xff800000ff827424 */ /* 0x000fe200078e00ff */
[----:B------:R-:W2:Y:S01]  /*97e0*/  LDC R132, c[0x0][0xbe8] ;  /* 0x0002fa00ff847b82 */ /* 0x000ea20000000800 */
[----:B------:R-:W-:Y:S01]  /*97f0*/  R2UR UR13, R208 ;  /* 0x00000000d00d72ca */ /* 0x000fe200000e0000 */
[----:B------:R-:W-:Y:S01]  /*9800*/  ULOP3.LUT UR5, UR5, 0x3800000, URZ, 0xfc, !UPT ;  /* 0x0380000005057892 */ /* 0x000fe2000f8efc3f */
[----:B------:R-:W-:Y:S01]  /*9810*/  R2UR UR15, R209 ;  /* 0x00000000d10f72ca */ /* 0x000fe200000e0000 */
[----:B------:R-:W-:Y:S01]  /*9820*/  ULDC UR10, c[0x0][0xc44] ;  /* 0x00031100000a7ab9 */ /* 0x000fe20000000800 */
[----:B------:R-:W-:Y:S01]  /*9830*/  R2UR UR14, R207 ;  /* 0x00000000cf0e72ca */ /* 0x000fe200000e0000 */
[----:B------:R-:W-:-:S02]  /*9840*/  UIMAD UR8, UR36, 0xa80, UR5 ;  /* 0x00000a80240878a4 */ /* 0x000fc4000f8e0205 */
[----:B------:R-:W3:Y:S05]  /*9850*/  LDC R161, c[0x0][0xc38] ;  /* 0x00030e00ffa17b82 */ /* 0x000eea0000000800 */
[----:B------:R-:W-:Y:S02]  /*9860*/  UMOV UR6, UR8 ;  /* 0x0000000800067c82 */ /* 0x000fe40008000000 */
[----:B------:R-:W-:Y:S01]  /*9870*/  HGMMA.64x192x16.F32 R24, R200, gdesc[UR4].tnspB, R24, gsb0 ;  /* 0x42e00004c8187df0 */ /* 0x000fe20008000818 */
[----:B------:R-:W-:Y:S02]  /*9880*/  UIADD3 UR6, UR8, 0x80, URZ ;  /* 0x0000008008067890 */ /* 0x000fe4000fffe03f */
[----:B------:R-:W4:Y:S01]  /*9890*/  S2UR UR5, SR_SWINHI ;  /* 0x00000000000579c3 */ /* 0x000f220000002f00 */
[----:B------:R-:W-:Y:S01]  /*98a0*/  UMOV UR7, 0x40000040 ;  /* 0x4000004000077882 */ /* 0x000fe20000000000 */
[----:B-1----:R-:W-:Y:S01]  /*98b0*/  FADD.FTZ R7, R7, R6 ;  /* 0x0000000607077221 */ /* 0x002fe20000010000 */
[----:B0-----:R-:W-:Y:S01]  /*98c0*/  FADD.FTZ R8, R2, R5 ;  /* 0x0000000502087221 */ /* 0x001fe20000010000 */
[----:B------:R-:W-:-:S03]  /*98d0*/  IMAD R5, R205, 0x40, R17 ;  /* 0x00000040cd057824 */ /* 0x000fc600078e0211 */
[----:B------:R-:W0:Y:S04]  /*98e0*/  SHFL.BFLY PT, R2, R7, 0x1, 0x1f ;  /* 0x0c201f0007027f89 */ /* 0x000e2800000e0000 */
[----:B------:R-:W1:Y:S01]  /*98f0*/  SHFL.BFLY PT, R9, R8, 0x1, 0x1f ;  /* 0x0c201f0008097f89 */ /* 0x000e6200000e0000 */
[----:B0-----:R-:W-:Y:S01]  /*9900*/  FADD.FTZ R10, R7, R2 ;  /* 0x00000002070a7221 */ /* 0x001fe20000010000 */
[----:B-1----:R-:W-:-:S04]  /*9910*/  FADD.FTZ R9, R8, R9 ;  /* 0x0000000908097221 */ /* 0x002fc80000010000 */
[----:B------:R-:W-:Y:S02]  /*9920*/  FSETP.NE.FTZ.AND P0, PT, R10, RZ, PT ;  /* 0x000000ff0a00720b */ /* 0x000fe40003f15000 */
[----:B------:R-:W-:-:S11]  /*9930*/  FSETP.NE.FTZ.AND P2, PT, R9, RZ, PT ;  /* 0x000000ff0900720b */ /* 0x000fd60003f55000 */
[----:B------:R-:W0:Y:S02]  /*9940*/  @P0 MUFU.LG2 R2, R10 ;  /* 0x0000000a00020308 */ /* 0x000e240000000c00 */
[----:B------:R-:W-:-:S06]  /*9950*/  @P2 FMUL.FTZ R7, R0, 0.69314718246459960938 ;  /* 0x3f31721800072820 */ /* 0x000fcc0000410000 */
[----:B------:R-:W1:Y:S08]  /*9960*/  @P2 MUFU.LG2 R6, R9 ;  /* 0x0000000900062308 */ /* 0x000e700000000c00 */
[----:B------:R2:W-:Y:S01]  /*9970*/  @P2 MUFU.RCP R142, R9 ;  /* 0x00000009008e2308 */ /* 0x0005e20000001000 */
[----:B0-----:R-:W-:-:S07]  /*9980*/  @P0 FMUL.FTZ R2, R2, 0.69314718246459960938 ;  /* 0x3f31721802020820 */ /* 0x001fce0000410000 */
[----:B------:R0:W3:Y:S01]  /*9990*/  @P0 MUFU.RCP R143, R10 ;  /* 0x0000000a008f0308 */ /* 0x0000e20000001000 */
[----:B-1----:R-:W-:-:S04]  /*99a0*/  @P2 FMUL.FTZ R6, R6, 0.69314718246459960938 ;  /* 0x3f31721806062820 */ /* 0x002fc80000410000 */
[----:B------:R-:W-:Y:S01]  /*99b0*/  @P2 FFMA.FTZ R130, R7, R3, R6 ;  /* 0x0000000307822223 */ /* 0x000fe20000010006 */
[----:B------:R-:W-:Y:S02]  /*99c0*/  WARPGROUP.DEPBAR.LE gsb0, 0x0 ;  /* 0x00008000000079c5 */ /* 0x000fe40000010000 */
[----:B------:R-:W-:-:S06]  /*99d0*/  WARPGROUP.ARRIVE ;  /* 0x00000000000079c5 */ /* 0x000fcc0000000000 */
[----:B----4-:R-:W-:Y:S01]  /*99e0*/  HGMMA.64x192x16.F32 R24, R196, gdesc[UR4].tnspB, R24, gsb0 ;  /* 0x42e00004c4187df0 */ /* 0x010fe20008000818 */
        /* <DEDUP_REMOVED lines=17> */
[----:B------:R-:W-:Y:S01]  /*9b00*/  UIADD3 UR8, UR8, 0x300, URZ ;  /* 0x0000030008087890 */ /* 0x000fe2000fffe03f */
[----:B------:R-:W-:Y:S02]  /*9b10*/  WARPGROUP.DEPBAR.LE gsb0, 0x0 ;  /* 0x00008000000079c5 */ /* 0x000fe40000010000 */
[----:B------:R-:W-:-:S14]  /*9b20*/  WARPGROUP.ARRIVE ;  /* 0x00000000000079c5 */ /* 0x000fdc0000000000 */
[----:B------:R-:W-:Y:S01]  /*9b30*/  HGMMA.64x192x16.F32 R24, R180, gdesc[UR4].tnspB, R24, gsb0 ;  /* 0x42e00004b4187df0 */ /* 0x000fe20008000818 */
        /* <DEDUP_REMOVED lines=11> */
[----:B------:R-:W-:-:S04]  /*9bf0*/  IMAD.WIDE R126, R5, 0x2, R126 ;  /* 0x00000002057e7825 */ /* 0x000fc800078e027e */
[----:B------:R-:W-:Y:S01]  /*9c00*/  @P0 FMUL.FTZ R5, R0, 0.69314718246459960938 ;  /* 0x3f31721800050820 */ /* 0x000fe20000410000 */
[C---:B------:R-:W-:Y:S01]  /*9c10*/  IADD3 R121, P6, R140.reuse, 0x8020, RZ ;  /* 0x000080208c797810 */ /* 0x040fe20007fde0ff */
[----:B------:R-:W-:Y:S01]  /*9c20*/  UIMAD UR5, UR11, UR8, URZ ;  /* 0x000000080b0572a4 */ /* 0x000fe2000f8e023f */
[C---:B------:R-:W-:Y:S01]  /*9c30*/  IADD3 R135, P4, R140.reuse, 0x8060, RZ ;  /* 0x000080608c877810 */ /* 0x040fe20007f9e0ff */
[----:B------:R-:W-:Y:S01]  /*9c40*/  @P0 FFMA.FTZ R131, R5, R4, R2 ;  /* 0x0000000405830223 */ /* 0x000fe20000010002 */
[----:B------:R-:W-:Y:S01]  /*9c50*/  LOP3.LUT R2, R121, 0x380, RZ, 0xc0, !PT ;  /* 0x0000038079027812 */ /* 0x000fe200078ec0ff */
[----:B------:R-:W-:Y:S01]  /*9c60*/  IMAD.X R137, RZ, RZ, R141, P6 ;  /* 0x000000ffff897224 */ /* 0x000fe200030e068d */
[----:B------:R-:W-:Y:S01]  /*9c70*/  LOP3.LUT R134, R135, 0x380, RZ, 0xc0, !PT ;  /* 0x0000038087867812 */ /* 0x000fe200078ec0ff */
[----:B------:R-:W-:Y:S01]  /*9c80*/  UIMAD UR5, UR10, UR9, UR5 ;  /* 0x000000090a0572a4 */ /* 0x000fe2000f8e0205 */
[C---:B------:R-:W-:Y:S02]  /*9c90*/  IADD3 R21, P5, R140.reuse, 0x8000, RZ ;  /* 0x000080008c157810 */ /* 0x040fe40007fbe0ff */
[----:B------:R-:W-:-:S02]  /*9ca0*/  LOP3.LUT R3, R140, 0x380, RZ, 0xc0, !PT ;  /* 0x000003808c037812 */ /* 0x000fc400078ec0ff */
[----:B------:R-:W-:Y:S01]  /*9cb0*/  SHF.R.U64 R2, R2, 0x3, RZ ;  /* 0x0000000302027819 */ /* 0x000fe200000012ff */
[--C-:B------:R-:W-:Y:S01]  /*9cc0*/  IMAD.X R157, RZ, RZ, R141.reuse, P5 ;  /* 0x000000ffff9d7224 */ /* 0x100fe200028e068d */
[----:B------:R-:W-:Y:S02]  /*9cd0*/  SHF.R.U64 R134, R134, 0x3, RZ ;  /* 0x0000000386867819 */ /* 0x000fe400000012ff */
[C---:B------:R-:W-:Y:S02]  /*9ce0*/  IADD3 R8, P3, R140.reuse, 0x8040, RZ ;  /* 0x000080408c087810 */ /* 0x040fe40007f7e0ff */
[----:B------:R-:W-:Y:S02]  /*9cf0*/  IADD3 R15, P2, R140, 0x4060, RZ ;  /* 0x000040608c0f7810 */ /* 0x000fe40007f5e0ff */
[----:B------:R-:W-:Y:S01]  /*9d00*/  LOP3.LUT R0, R21, 0x380, RZ, 0xc0, !PT ;  /* 0x0000038015007812 */ /* 0x000fe200078ec0ff */
[--C-:B------:R-:W-:Y:S01]  /*9d10*/  IMAD.X R159, RZ, RZ, R141.reuse, P3 ;  /* 0x000000ffff9f7224 */ /* 0x100fe200018e068d */
[----:B------:R-:W-:Y:S01]  /*9d20*/  SHF.R.U64 R3, R3, 0x3, RZ ;  /* 0x0000000303037819 */ /* 0x000fe200000012ff */
[----:B------:R-:W-:Y:S01]  /*9d30*/  IMAD.X R155, RZ, RZ, R141, P2 ;  /* 0x000000ffff9b7224 */ /* 0x000fe200010e068d */
[----:B------:R-:W-:-:S02]  /*9d40*/  LOP3.LUT R136, R2, R121, RZ, 0x3c, !PT ;  /* 0x0000007902887212 */ /* 0x000fc400078e3cff */
[----:B------:R-:W-:Y:S01]  /*9d50*/  LOP3.LUT R134, R134, R135, RZ, 0x3c, !PT ;  /* 0x0000008786867212 */ /* 0x000fe200078e3cff */
[----:B------:R-:W-:Y:S01]  /*9d60*/  IMAD.X R135, RZ, RZ, R141, P4 ;  /* 0x000000ffff877224 */ /* 0x000fe200020e068d */
[----:B------:R-:W-:Y:S02]  /*9d70*/  LOP3.LUT R6, R8, 0x380, RZ, 0xc0, !PT ;  /* 0x0000038008067812 */ /* 0x000fe400078ec0ff */
[----:B------:R-:W-:Y:S02]  /*9d80*/  SHF.R.U64 R0, R0, 0x3, RZ ;  /* 0x0000000300007819 */ /* 0x000fe400000012ff */
[----:B------:R-:W-:Y:S02]  /*9d90*/  LOP3.LUT R2, R15, 0x380, RZ, 0xc0, !PT ;  /* 0x000003800f027812 */ /* 0x000fe400078ec0ff */
[C---:B------:R-:W-:Y:S02]  /*9da0*/  IADD3 R5, P0, R140.reuse, 0x20, RZ ;  /* 0x000000208c057810 */ /* 0x040fe40007f1e0ff */
[----:B------:R-:W-:-:S02]  /*9db0*/  IADD3 R4, P4, R140, 0x4040, RZ ;  /* 0x000040408c047810 */ /* 0x000fc40007f9e0ff */
[C---:B------:R-:W-:Y:S01]  /*9dc0*/  IADD3 R13, P3, R140.reuse, 0x4020, RZ ;  /* 0x000040208c0d7810 */ /* 0x040fe20007f7e0ff */
[--C-:B------:R-:W-:Y:S01]  /*9dd0*/  IMAD.X R145, RZ, RZ, R141.reuse, P0 ;  /* 0x000000ffff917224 */ /* 0x100fe200000e068d */
[C---:B------:R-:W-:Y:S01]  /*9de0*/  IADD3 R11, P6, R140.reuse, 0x4000, RZ ;  /* 0x000040008c0b7810 */ /* 0x040fe20007fde0ff */
[--C-:B------:R-:W-:Y:S01]  /*9df0*/  IMAD.X R139, RZ, RZ, R141.reuse, P4 ;  /* 0x000000ffff8b7224 */ /* 0x100fe200020e068d */
[C---:B--2---:R-:W-:Y:S01]  /*9e00*/  IADD3 R9, P5, R140.reuse, 0x60, RZ ;  /* 0x000000608c097810 */ /* 0x044fe20007fbe0ff */
[--C-:B------:R-:W-:Y:S01]  /*9e10*/  IMAD.X R153, RZ, RZ, R141.reuse, P3 ;  /* 0x000000ffff997224 */ /* 0x100fe200018e068d */
[----:B------:R-:W-:Y:S01]  /*9e20*/  IADD3 R7, P2, R140, 0x40, RZ ;  /* 0x000000408c077810 */ /* 0x000fe20007f5e0ff */
[--C-:B------:R-:W-:Y:S01]  /*9e30*/  IMAD.X R151, RZ, RZ, R141.reuse, P6 ;  /* 0x000000ffff977224 */ /* 0x100fe200030e068d */
[----:B------:R-:W-:Y:S01]  /*9e40*/  LOP3.LUT R140, R3, R140, RZ, 0x3c, !PT ;  /* 0x0000008c038c7212 */ /* 0x000fe200078e3cff */
[--C-:B------:R-:W-:Y:S01]  /*9e50*/  IMAD.X R149, RZ, RZ, R141.reuse, P5 ;  /* 0x000000ffff957224 */ /* 0x100fe200028e068d */
[----:B------:R-:W-:Y:S01]  /*9e60*/  SHF.R.U64 R3, R6, 0x3, RZ ;  /* 0x0000000306037819 */ /* 0x000fe200000012ff */
[----:B------:R-:W-:Y:S01]  /*9e70*/  IMAD.X R147, RZ, RZ, R141, P2 ;  /* 0x000000ffff937224 */ /* 0x000fe200010e068d */
[----:B------:R-:W-:-:S02]  /*9e80*/  LOP3.LUT R156, R0, R21, RZ, 0x3c, !PT ;  /* 0x00000015009c7212 */ /* 0x000fc400078e3cff */
[----:B------:R-:W-:Y:S02]  /*9e90*/  SHF.R.U64 R2, R2, 0x3, RZ ;  /* 0x0000000302027819 */ /* 0x000fe400000012ff */
[----:B------:R-:W-:Y:S02]  /*9ea0*/  LOP3.LUT R0, R5, 0x380, RZ, 0xc0, !PT ;  /* 0x0000038005007812 */ /* 0x000fe400078ec0ff */
[----:B------:R-:W-:Y:S02]  /*9eb0*/  LOP3.LUT R158, R3, R8, RZ, 0x3c, !PT ;  /* 0x00000008039e7212 */ /* 0x000fe400078e3cff */
[----:B------:R-:W-:Y:S02]  /*9ec0*/  LOP3.LUT R154, R2, R15, RZ, 0x3c, !PT ;  /* 0x0000000f029a7212 */ /* 0x000fe400078e3cff */
[----:B------:R-:W-:Y:S02]  /*9ed0*/  SHF.R.U64 R0, R0, 0x3, RZ ;  /* 0x0000000300007819 */ /* 0x000fe400000012ff */
[----:B------:R-:W-:-:S02]  /*9ee0*/  LOP3.LUT R3, R4, 0x380, RZ, 0xc0, !PT ;  /* 0x0000038004037812 */ /* 0x000fc400078ec0ff */
[----:B------:R-:W-:Y:S02]  /*9ef0*/  LOP3.LUT R2, R13, 0x380, RZ, 0xc0, !PT ;  /* 0x000003800d027812 */ /* 0x000fe400078ec0ff */
[----:B------:R-:W-:Y:S02]  /*9f00*/  LOP3.LUT R6, R9, 0x380, RZ, 0xc0, !PT ;  /* 0x0000038009067812 */ /* 0x000fe400078ec0ff */
[----:B------:R-:W-:Y:S02]  /*9f10*/  LOP3.LUT R144, R0, R5, RZ, 0x3c, !PT ;  /* 0x0000000500907212 */ /* 0x000fe400078e3cff */
[----:B------:R-:W-:Y:S02]  /*9f20*/  SHF.R.U64 R3, R3, 0x3, RZ ;  /* 0x0000000303037819 */ /* 0x000fe400000012ff */
[----:B------:R-:W-:Y:S02]  /*9f30*/  SHF.R.U64 R2, R2, 0x3, RZ ;  /* 0x0000000302027819 */ /* 0x000fe400000012ff */
[----:B------:R-:W-:-:S02]  /*9f40*/  SHF.R.U64 R6, R6, 0x3, RZ ;  /* 0x0000000306067819 */ /* 0x000fc400000012ff */
[----:B------:R-:W-:Y:S02]  /*9f50*/  LOP3.LUT R0, R11, 0x380, RZ, 0xc0, !PT ;  /* 0x000003800b007812 */ /* 0x000fe400078ec0ff */
[----:B------:R-:W-:Y:S02]  /*9f60*/  IADD3 R21, P2, R126, 0x5000, RZ ;  /* 0x000050007e157810 */ /* 0x000fe40007f5e0ff */
[----:B------:R-:W-:Y:S02]  /*9f70*/  LOP3.LUT R138, R3, R4, RZ, 0x3c, !PT ;  /* 0x00000004038a7212 */ /* 0x000fe400078e3cff */
[----:B------:R-:W-:Y:S02]  /*9f80*/  LOP3.LUT R152, R2, R13, RZ, 0x3c, !PT ;  /* 0x0000000d02987212 */ /* 0x000fe400078e3cff */
[----:B------:R-:W-:Y:S02]  /*9f90*/  LOP3.LUT R148, R6, R9, RZ, 0x3c, !PT ;  /* 0x0000000906947212 */ /* 0x000fe400078e3cff */
[----:B------:R-:W-:-:S02]  /*9fa0*/  SHF.R.U64 R0, R0, 0x3, RZ ;  /* 0x0000000300007819 */ /* 0x000fc400000012ff */
[C---:B------:R-:W-:Y:S02]  /*9fb0*/  IADD3 R3, P4, R126.reuse, 0x1000, RZ ;  /* 0x000010007e037810 */ /* 0x040fe40007f9e0ff */
[C---:B------:R-:W-:Y:S02]  /*9fc0*/  IADD3 R5, P3, R126.reuse, 0x2000, RZ ;  /* 0x000020007e057810 */ /* 0x040fe40007f7e0ff */
[C---:B------:R-:W-:Y:S02]  /*9fd0*/  IADD3 R9, P6, R126.reuse, 0x3000, RZ ;  /* 0x000030007e097810 */ /* 0x040fe40007fde0ff */
[----:B------:R-:W-:Y:S02]  /*9fe0*/  IADD3 R13, P5, R126, 0x4000, RZ ;  /* 0x000040007e0d7810 */ /* 0x000fe40007fbe0ff */
[----:B------:R-:W-:Y:S02]  /*9ff0*/  LOP3.LUT R20, R21, 0x380, RZ, 0xc0, !PT ;  /* 0x0000038015147812 */ /* 0x000fe400078ec0ff */
[----:B------:R-:W-:-:S02]  /*a000*/  LOP3.LUT R150, R0, R11, RZ, 0x3c, !PT ;  /* 0x0000000b00967212 */ /* 0x000fc400078e3cff */
[----:B------:R-:W-:Y:S02]  /*a010*/  LOP3.LUT R2, R3, 0x380, RZ, 0xc0, !PT ;  /* 0x0000038003027812 */ /* 0x000fe400078ec0ff */
[----:B------:R-:W-:Y:S02]  /*a020*/  LOP3.LUT R4, R5, 0x380, RZ, 0xc0, !PT ;  /* 0x0000038005047812 */ /* 0x000fe400078ec0ff */
[----:B------:R-:W-:Y:S02]  /*a030*/  LOP3.LUT R8, R9, 0x380, RZ, 0xc0, !PT ;  /* 0x0000038009087812 */ /* 0x000fe400078ec0ff */
[----:B------:R-:W-:Y:S02]  /*a040*/  LOP3.LUT R12, R13, 0x380, RZ, 0xc0, !PT ;  /* 0x000003800d0c7812 */ /* 0x000fe400078ec0ff */
[----:B------:R-:W-:Y:S02]  /*a050*/  LOP3.LUT R0, R7, 0x380, RZ, 0xc0, !PT ;  /* 0x0000038007007812 */ /* 0x000fe400078ec0ff */
[----:B------:R-:W-:-:S02]  /*a060*/  SHF.R.U64 R20, R20, 0x3, RZ ;  /* 0x0000000314147819 */ /* 0x000fc400000012ff */
[----:B------:R-:W-:Y:S02]  /*a070*/  LOP3.LUT R11, R126, 0x380, RZ, 0xc0, !PT ;  /* 0x000003807e0b7812 */ /* 0x000fe400078ec0ff */
[----:B------:R-:W-:Y:S02]  /*a080*/  SHF.R.U64 R2, R2, 0x3, RZ ;  /* 0x0000000302027819 */ /* 0x000fe400000012ff */
[----:B------:R-:W-:Y:S02]  /*a090*/  SHF.R.U64 R4, R4, 0x3, RZ ;  /* 0x0000000304047819 */ /* 0x000fe400000012ff */
[----:B------:R-:W-:Y:S02]  /*a0a0*/  SHF.R.U64 R8, R8, 0x3, RZ ;  /* 0x0000000308087819 */ /* 0x000fe400000012ff */
[----:B------:R-:W-:Y:S02]  /*a0b0*/  SHF.R.U64 R12, R12, 0x3, RZ ;  /* 0x000000030c0c7819 */ /* 0x000fe400000012ff */
[----:B------:R-:W-:-:S02]  /*a0c0*/  SHF.R.U64 R0, R0, 0x3, RZ ;  /* 0x0000000300007819 */ /* 0x000fc400000012ff */
[----:B------:R-:W-:Y:S01]  /*a0d0*/  LOP3.LUT R20, R20, R21, RZ, 0x3c, !PT ;  /* 0x0000001514147212 */ /* 0x000fe200078e3cff */
[--C-:B------:R-:W-:Y:S01]  /*a0e0*/  IMAD.X R21, RZ, RZ, R127.reuse, P2 ;  /* 0x000000ffff157224 */ /* 0x100fe200010e067f */
[----:B------:R-:W-:Y:S02]  /*a0f0*/  IADD3 R133, P2, R126, 0xb000, RZ ;  /* 0x0000b0007e857810 */ /* 0x000fe40007f5e0ff */
[----:B------:R-:W-:Y:S02]  /*a100*/  SHF.R.U64 R11, R11, 0x3, RZ ;  /* 0x000000030b0b7819 */ /* 0x000fe400000012ff */
        /* <DEDUP_REMOVED lines=13> */
[----:B------:R-:W-:Y:S02]  /*a1e0*/  IADD3 R123, P5, R126, 0xa000, RZ ;  /* 0x0000a0007e7b7810 */ /* 0x000fe40007fbe0ff */
[----:B------:R-:W-:Y:S01]  /*a1f0*/  MOV R145, R144 ;  /* 0x0000009000917202 */ /* 0x000fe20000000f00 */
[----:B------:R-:W-:Y:S01]  /*a200*/  IMAD.U32 R144, RZ, RZ, UR12 ;  /* 0x0000000cff907e24 */ /* 0x000fe2000f8e00ff */
[----:B------:R-:W-:Y:S01]  /*a210*/  LOP3.LUT R126, R11, R126, RZ, 0x3c, !PT ;  /* 0x0000007e0b7e7212 */ /* 0x000fe200078e3cff */
[----:B------:R-:W-:Y:S01]  /*a220*/  IMAD.X R11, RZ, RZ, R127, P2 ;  /* 0x000000ffff0b7224 */ /* 0x000fe200010e067f */
[----:B------:R-:W-:Y:S01]  /*a230*/  ISETP.NE.AND P2, PT, R132, 0x1, PT ;  /* 0x000000018400780c */ /* 0x000fe20003f45270 */
[----:B------:R-:W-:Y:S01]  /*a240*/  @!P1 VIADD R144, R144, 0x36860 ;  /* 0x0003686090909836 */ /* 0x000fe20000000000 */
[----:B------:R-:W-:Y:S01]  /*a250*/  MOV R141, R140 ;  /* 0x0000008c008d7202 */ /* 0x000fe20000000f00 */
[----:B------:R-:W-:Y:S01]  /*a260*/  USHF.R.S32.HI UR12, URZ, 0x1f, UR13 ;  /* 0x0000001f3f0c7899 */ /* 0x000fe2000801140d */
[----:B------:R-:W-:-:S02]  /*a270*/  MOV R140, R150 ;  /* 0x00000096008c7202 */ /* 0x000fc40000000f00 */
[----:B------:R-:W-:Y:S02]  /*a280*/  @!P1 PRMT R150, RZ, 0x654, R144 ;  /* 0x00000654ff969816 */ /* 0x000fe40000000090 */
[----:B------:R-:W-:Y:S02]  /*a290*/  LOP3.LUT R0, R133, 0x380, RZ, 0xc0, !PT ;  /* 0x0000038085007812 */ /* 0x000fe400078ec0ff */
[----:B------:R-:W-:Y:S02]  /*a2a0*/  MOV R144, R148 ;  /* 0x0000009400907202 */ /* 0x000fe40000000f00 */
[----:B------:R-:W-:Y:S01]  /*a2b0*/  SHF.R.U64 R0, R0, 0x3, RZ ;  /* 0x0000000300007819 */ /* 0x000fe200000012ff */
[----:B------:R-:W1:Y:S01]  /*a2c0*/  @P2 LDC R151, c[0x0][0xbf0] ;  /* 0x0002fc00ff972b82 */ /* 0x000e620000000800 */
[----:B------:R-:W-:Y:S02]  /*a2d0*/  MOV R146, R146 ;  /* 0x0000009200927202 */ /* 0x000fe40000000f00 */
[----:B0-----:R-:W-:Y:S01]  /*a2e0*/  LOP3.LUT R10, R0, R133, RZ, 0x3c, !PT ;  /* 0x00000085000a7212 */ /* 0x001fe200078e3cff */
[----:B------:R-:W-:Y:S01]  /*a2f0*/  IMAD R0, RZ, RZ, -UR15 ;  /* 0x8000000fff007e24 */ /* 0x000fe2000f8e02ff */
[----:B------:R-:W-:-:S02]  /*a300*/  LOP3.LUT R120, R121, 0x380, RZ, 0xc0, !PT ;  /* 0x0000038079787812 */ /* 0x000fc400078ec0ff */
[----:B------:R-:W-:Y:S01]  /*a310*/  LOP3.LUT R6, R7, 0x380, RZ, 0xc0, !PT ;  /* 0x0000038007067812 */ /* 0x000fe200078ec0ff */
[----:B---3--:R-:W-:Y:S01]  /*a320*/  IMAD R0, R161, R0, UR14 ;  /* 0x0000000ea1007e24 */ /* 0x008fe2000f8e0200 */
[----:B------:R-:W-:Y:S02]  /*a330*/  SHF.R.U64 R120, R120, 0x3, RZ ;  /* 0x0000000378787819 */ /* 0x000fe400000012ff */
[----:B------:R-:W-:Y:S01]  /*a340*/  MOV R138, R138 ;  /* 0x0000008a008a7202 */ /* 0x000fe20000000f00 */
[----:B------:R-:W-:Y:S01]  /*a350*/  IMAD R147, R0, 0x80, R212 ;  /* 0x0000008000937824 */ /* 0x000fe200078e02d4 */
[----:B------:R-:W-:Y:S01]  /*a360*/  LOP3.LUT R120, R120, R121, RZ, 0x3c, !PT ;  /* 0x0000007978787212 */ /* 0x000fe200078e3cff */
[----:B------:R-:W-:Y:S01]  /*a370*/  IMAD.X R121, RZ, RZ, R127, P0 ;  /* 0x000000ffff797224 */ /* 0x000fe200000e067f */
[----:B------:R-:W-:Y:S02]  /*a380*/  SHF.R.U64 R6, R6, 0x3, RZ ;  /* 0x0000000306067819 */ /* 0x000fe400000012ff */
[----:B------:R-:W-:-:S02]  /*a390*/  MOV R139, R152 ;  /* 0x00000098008b7202 */ /* 0x000fc40000000f00 */
[----:B------:R-:W-:Y:S01]  /*a3a0*/  LOP3.LUT R6, R6, R7, RZ, 0x3c, !PT ;  /* 0x0000000706067212 */ /* 0x000fe200078e3cff */
[----:B------:R-:W-:Y:S01]  /*a3b0*/  IMAD.X R7, RZ, RZ, R127, P3 ;  /* 0x000000ffff077224 */ /* 0x000fe200018e067f */
[----:B------:R-:W-:Y:S02]  /*a3c0*/  MOV R136, R136 ;  /* 0x0000008800887202 */ /* 0x000fe40000000f00 */
[----:B------:R-:W-:Y:S01]  /*a3d0*/  MOV R133, R154 ;  /* 0x0000009a00857202 */ /* 0x000fe20000000f00 */
[----:B------:R-:W-:Y:S02]  /*a3e0*/  WARPGROUP.DEPBAR.LE gsb0, 0x0 ;  /* 0x00008000000079c5 */ /* 0x000fe40000010000 */
[----:B------:R-:W-:Y:S01]  /*a3f0*/  WARPGROUP.ARRIVE ;  /* 0x00000000000079c5 */ /* 0x000fe20000000000 */
[----:B------:R-:W-:Y:S02]  /*a400*/  MOV R137, R156 ;  /* 0x0000009c00897202 */ /* 0x000fe40000000f00 */
[----:B------:R-:W-:-:S02]  /*a410*/  MOV R134, R134 ;  /* 0x0000008600867202 */ /* 0x000fc40000000f00 */
[----:B------:R-:W-:Y:S01]  /*a420*/  MOV R135, R158 ;  /* 0x0000009e00877202 */ /* 0x000fe20000000f00 */
[----:B------:R-:W-:Y:S01]  /*a430*/  HGMMA.64x192x16.F32 R24, R176, gdesc[UR4].tnspB, R24, gsb0 ;  /* 0x42e00004b0187df0 */ /* 0x000fe20008000818 */
[----:B------:R-:W-:Y:S01]  /*a440*/  UIMAD.WIDE.U32 UR6, UR10, UR8, URZ ;  /* 0x000000080a0672a5 */ /* 0x000fe2000f8e003f */
[----:B------:R-:W-:Y:S02]  /*a450*/  LOP3.LUT R124, R125, 0x380, RZ, 0xc0, !PT ;  /* 0x000003807d7c7812 */ /* 0x000fe400078ec0ff */
[----:B------:R-:W-:Y:S01]  /*a460*/  LOP3.LUT R14, R15, 0x380, RZ, 0xc0, !PT ;  /* 0x000003800f0e7812 */ /* 0x000fe200078ec0ff */
[----:B------:R-:W-:Y:S01]  /*a470*/  ULDC.64 UR8, c[0x0][0x208] ;  /* 0x0000820000087ab9 */ /* 0x000fe20000000a00 */
[----:B------:R-:W-:Y:S01]  /*a480*/  LOP3.LUT R122, R123, 0x380, RZ, 0xc0, !PT ;  /* 0x000003807b7a7812 */ /* 0x000fe200078ec0ff */
[----:B------:R-:W-:Y:S01]  /*a490*/  IMAD.U32 R128, RZ, RZ, UR6 ;  /* 0x00000006ff807e24 */ /* 0x000fe2000f8e00ff */
[----:B------:R-:W-:Y:S02]  /*a4a0*/  UIADD3 UR6, UR7, UR5, URZ ;  /* 0x0000000507067290 */ /* 0x000fe4000fffe03f */
[----:B------:R-:W-:Y:S01]  /*a4b0*/  IMAD.U32 R129, RZ, RZ, UR7 ;  /* 0x00000007ff817e24 */ /* 0x000fe2000f8e00ff */
[----:B------:R-:W-:Y:S01]  /*a4c0*/  SHF.R.U64 R124, R124, 0x3, RZ ;  /* 0x000000037c7c7819 */ /* 0x000fe200000012ff */
[----:B------:R-:W-:Y:S01]  /*a4d0*/  ULDC UR5, c[0x0][0xa88] ;  /* 0x0002a20000057ab9 */ /* 0x000fe20000000800 */
[----:B------:R-:W-:Y:S01]  /*a4e0*/  SHF.R.U64 R14, R14, 0x3, RZ ;  /* 0x000000030e0e7819 */ /* 0x000fe200000012ff */
[----:B------:R-:W-:Y:S01]  /*a4f0*/  IMAD.U32 R129, RZ, RZ, UR6 ;  /* 0x00000006ff817e24 */ /* 0x000fe2000f8e00ff */
[----:B------:R-:W-:Y:S01]  /*a500*/  ULDC.64 UR6, c[0x0][0xb88] ;  /* 0x0002e20000067ab9 */ /* 0x000fe20000000a00 */
[----:B------:R-:W-:-:S02]  /*a510*/  SHF.R.U64 R122, R122, 0x3, RZ ;  /* 0x000000037a7a7819 */ /* 0x000fc400000012ff */
[----:B------:R-:W-:Y:S02]  /*a520*/  LOP3.LUT R124, R124, R125, RZ, 0x3c, !PT ;  /* 0x0000007d7c7c7212 */ /* 0x000fe400078e3cff */
[----:B------:R-:W-:Y:S01]  /*a530*/  LOP3.LUT R14, R14, R15, RZ, 0x3c, !PT ;  /* 0x0000000f0e0e7212 */ /* 0x000fe200078e3cff */
[--C-:B------:R-:W-:Y:S01]  /*a540*/  IMAD.X R15, RZ, RZ, R127.reuse, P6 ;  /* 0x000000ffff0f7224 */ /* 0x100fe200030e067f */
[----:B------:R-:W-:Y:S01]  /*a550*/  LOP3.LUT R122, R122, R123, RZ, 0x3c, !PT ;  /* 0x0000007b7a7a7212 */ /* 0x000fe200078e3cff */
[----:B------:R-:W-:Y:S01]  /*a560*/  IMAD.X R123, RZ, RZ, R127, P5 ;  /* 0x000000ffff7b7224 */ /* 0x000fe200028e067f */
[----:B------:R-:W-:Y:S01]  /*a570*/  IADD3.X R125, RZ, R127, RZ, P4, !PT ;  /* 0x0000007fff7d7210 */ /* 0x000fe200027fe4ff */
[----:B------:R-:W-:Y:S02]  /*a580*/  UIADD3 UR4, UR4, 0x36820, URZ ;  /* 0x0003682004047890 */ /* 0x000fe4000fffe03f */
[----:B------:R-:W-:Y:S02]  /*a590*/  UIADD3 UR36, UR36, 0x1, URZ ;  /* 0x0000000124247890 */ /* 0x000fe4000fffe03f */
[----:B------:R-:W-:-:S02]  /*a5a0*/  UPRMT UR4, URZ, 0x654, UR4 ;  /* 0x000006543f047896 */ /* 0x000fc40008000004 */
[----:B------:R-:W-:Y:S01]  /*a5b0*/  UISETP.NE.AND UP0, UPT, UR36, 0x2, UPT ;  /* 0x000000022400788c */ /* 0x000fe2000bf05270 */
[----:B------:R-:W-:Y:S03]  /*a5c0*/  BSSY B0, `(.L_x_3465) ;  /* 0x0000114000007945 */ /* 0x000fe60003800000 */
[----:B------:R-:W-:Y:S01]  /*a5d0*/  USEL UR36, UR36, URZ, UP0 ;  /* 0x0000003f24247287 */ /* 0x000fe20008000000 */
        /* <DEDUP_REMOVED lines=9> */
[----:B0-----:R-:W0:Y:S01]  /*a670*/  @P2 LDC R150, c[0x0][0xbec] ;  /* 0x0002fb00ff962b82 */ /* 0x001e220000000800 */
[-C--:B------:R-:W-:Y:S01]  /*a680*/  FMUL.FTZ R27, R27, R142.reuse ;  /* 0x0000008e1b1b7220 */ /* 0x080fe20000410000 */
[-C--:B------:R-:W-:Y:S01]  /*a690*/  FMUL.FTZ R26, R26, R142.reuse ;  /* 0x0000008e1a1a7220 */ /* 0x080fe20000410000 */
[-C--:B------:R-:W-:Y:S01]  /*a6a0*/  FMUL.FTZ R31, R31, R142.reuse ;  /* 0x0000008e1f1f7220 */ /* 0x080fe20000410000 */
[----:B------:R-:W-:Y:S01]  /*a6b0*/  FMUL.FTZ R30, R30, R142 ;  /* 0x0000008e1e1e7220 */ /* 0x000fe20000410000 */
[-C--:B------:R-:W-:Y:S01]  /*a6c0*/  FMUL.FTZ R29, R29, R143.reuse ;  /* 0x0000008f1d1d7220 */ /* 0x080fe20000410000 */
[-C--:B------:R-:W-:Y:S01]  /*a6d0*/  FMUL.FTZ R41, R41, R143.reuse ;  /* 0x0000008f29297220 */ /* 0x080fe20000410000 */
[-C--:B------:R-:W-:Y:S01]  /*a6e0*/  FMUL.FTZ R40, R40, R143.reuse ;  /* 0x0000008f28287220 */ /* 0x080fe20000410000 */
[----:B------:R-:W2:Y:S01]  /*a6f0*/  LDC.64 R36, c[0x0][0xb98] ;  /* 0x0002e600ff247b82 */ /* 0x000ea20000000a00 */
        /* <DEDUP_REMOVED lines=15> */
[----:B0-----:R-:W-:-:S04]  /*a7f0*/  @P2 IMAD.HI.U32 R150, R147, R150, RZ ;  /* 0x0000009693962227 */ /* 0x001fc800078e00ff */
        /* <DEDUP_REMOVED lines=23> */
[----:B------:R-:W-:-:S02]  /*a970*/  IMAD.MOV.U32 R143, RZ, RZ, R147 ;  /* 0x000000ffff8f7224 */ /* 0x000fc400078e0093 */
[-C--:B------:R-:W-:Y:S01]  /*a980*/  FMUL.FTZ R43, R43, R142.reuse ;  /* 0x0000008e2b2b7220 */ /* 0x080fe20000410000 */
[-C--:B------:R-:W-:Y:S01]  /*a990*/  FMUL.FTZ R42, R42, R142.reuse ;  /* 0x0000008e2a2a7220 */ /* 0x080fe20000410000 */
[----:B-1----:R-:W-:Y:S01]  /*a9a0*/  @P2 SHF.R.U32.HI R143, RZ, R151, R150 ;  /* 0x00000097ff8f2219 */ /* 0x002fe20000011696 */
[----:B------:R-:W-:Y:S01]  /*a9b0*/  FMUL.FTZ R35, R35, R142 ;  /* 0x0000008e23237220 */ /* 0x000fe20000410000 */
[----:B------:R-:W-:Y:S01]  /*a9c0*/  F2FP.F16.F32.PACK_AB R24, R25, R24 ;  /* 0x000000181918723e */ /* 0x000fe200000000ff */
[----:B------:R-:W-:Y:S01]  /*a9d0*/  FMUL.FTZ R34, R34, R142 ;  /* 0x0000008e22227220 */ /* 0x000fe20000410000 */
[----:B------:R-:W-:Y:S01]  /*a9e0*/  F2FP.F16.F32.PACK_AB R25, R27, R26 ;  /* 0x0000001a1b19723e */ /* 0x000fe200000000ff */
[-C--:B------:R-:W-:Y:S01]  /*a9f0*/  FMUL.FTZ R39, R39, R142.reuse ;  /* 0x0000008e27277220 */ /* 0x080fe20000410000 */
[----:B------:R-:W-:Y:S01]  /*aa00*/  FMUL.FTZ R38, R38, R142 ;  /* 0x0000008e26267220 */ /* 0x000fe20000410000 */
[----:B------:R-:W-:Y:S01]  /*aa10*/  F2FP.F16.F32.PACK_AB R27, R31, R30 ;  /* 0x0000001e1f1b723e */ /* 0x000fe200000000ff */
[-C--:B------:R-:W-:Y:S01]  /*aa20*/  FMUL.FTZ R47, R47, R142.reuse ;  /* 0x0000008e2f2f7220 */ /* 0x080fe20000410000 */
[----:B------:R-:W-:Y:S01]  /*aa30*/  FMUL.FTZ R46, R46, R142 ;  /* 0x0000008e2e2e7220 */ /* 0x000fe20000410000 */
[----:B------:R-:W-:Y:S01]  /*aa40*/  F2FP.F16.F32.PACK_AB R30, R32, R33 ;  /* 0x00000021201e723e */ /* 0x000fe200000000ff */
[----:B--2---:R-:W-:Y:S01]  /*aa50*/  IMAD.WIDE.U32 R128, R36, UR13, R128 ;  /* 0x0000000d24807c25 */ /* 0x004fe2000f8e0080 */
[----:B------:R-:W-:-:S03]  /*aa60*/  F2FP.F16.F32.PACK_AB R33, R43, R42 ;  /* 0x0000002a2b21723e */ /* 0x000fc600000000ff */
[----:B------:R-:W-:Y:S01]  /*aa70*/  FMUL.FTZ R51, R51, R142 ;  /* 0x0000008e33337220 */ /* 0x000fe20000410000 */
[----:B------:R-:W-:Y:S01]  /*aa80*/  F2FP.F16.F32.PACK_AB R26, R29, R148 ;  /* 0x000000941d1a723e */ /* 0x000fe200000000ff */
[----:B------:R-:W-:Y:S01]  /*aa90*/  BAR.SYNC.DEFER_BLOCKING 0x1, 0x100 ;  /* 0x0044000000007b1d */ /* 0x000fe20000010000 */
[----:B------:R-:W-:Y:S01]  /*aaa0*/  IMAD.MOV R43, RZ, RZ, -R143 ;  /* 0x000000ffff2b7224 */ /* 0x000fe200078e0a8f */
[----:B------:R-:W-:Y:S01]  /*aab0*/  F2FP.F16.F32.PACK_AB R28, R28, R149 ;  /* 0x000000951c1c723e */ /* 0x000fe200000000ff */
[----:B------:R-:W-:Y:S01]  /*aac0*/  FMUL.FTZ R50, R50, R142 ;  /* 0x0000008e32327220 */ /* 0x000fe20000410000 */
[----:B------:R-:W-:Y:S01]  /*aad0*/  F2FP.F16.F32.PACK_AB R29, R35, R34 ;  /* 0x00000022231d723e */ /* 0x000fe200000000ff */
[----:B------:R-:W-:Y:S01]  /*aae0*/  IMAD R43, R132, R43, R147 ;  /* 0x0000002b842b7224 */ /* 0x000fe200078e0293 */
[----:B------:R-:W-:Y:S01]  /*aaf0*/  F2FP.F16.F32.PACK_AB R31, R39, R38 ;  /* 0x00000026271f723e */ /* 0x000fe200000000ff */
[----:B------:R-:W-:Y:S01]  /*ab00*/  IMAD R38, R36, UR12, RZ ;  /* 0x0000000c24267c24 */ /* 0x000fe2000f8e02ff */
[----:B------:R-:W-:Y:S01]  /*ab10*/  F2FP.F16.F32.PACK_AB R32, R41, R40 ;  /* 0x000000282920723e */ /* 0x000fe200000000ff */
[----:B------:R-:W-:Y:S01]  /*ab20*/  FMUL.FTZ R55, R55, R142 ;  /* 0x0000008e37377220 */ /* 0x000fe20000410000 */
[----:B------:R-:W-:Y:S01]  /*ab30*/  F2FP.F16.F32.PACK_AB R34, R45, R44 ;  /* 0x0000002c2d22723e */ /* 0x000fe200000000ff */
[----:B------:R-:W-:Y:S01]  /*ab40*/  IMAD R41, R37, UR13, R38 ;  /* 0x0000000d25297c24 */ /* 0x000fe2000f8e0226 */
[----:B------:R-:W-:Y:S01]  /*ab50*/  F2FP.F16.F32.PACK_AB R35, R47, R46 ;  /* 0x0000002e2f23723e */ /* 0x000fe200000000ff */
[----:B------:R-:W-:Y:S01]  /*ab60*/  FMUL.FTZ R54, R54, R142 ;  /* 0x0000008e36367220 */ /* 0x000fe20000410000 */
[----:B------:R-:W-:Y:S01]  /*ab70*/  IADD3 R40, P0, R143, R128, RZ ;  /* 0x000000808f287210 */ /* 0x000fe20007f1e0ff */
        /* <DEDUP_REMOVED lines=8> */
[----:B------:R-:W-:Y:S01]  /*ac00*/  F2FP.F16.F32.PACK_AB R36, R49, R48 ;  /* 0x000000303124723e */ /* 0x000fe200000000ff */
[----:B------:R0:W-:Y:S01]  /*ac10*/  STSM.16.M88.4 [R141], R24 ;  /* 0x000000188d007844 */ /* 0x0001e20000000200 */
[----:B------:R-:W-:Y:S01]  /*ac20*/  F2FP.F16.F32.PACK_AB R37, R51, R50 ;  /* 0x000000323325723e */ /* 0x000fe200000000ff */
[----:B------:R-:W-:Y:S01]  /*ac30*/  FMUL.FTZ R75, R75, R142 ;  /* 0x0000008e4b4b7220 */ /* 0x000fe20000410000 */
[----:B------:R-:W-:Y:S01]  /*ac40*/  F2FP.F16.F32.PACK_AB R38, R53, R52 ;  /* 0x000000343526723e */ /* 0x000fe200000000ff */
[----:B------:R-:W-:Y:S01]  /*ac50*/  STSM.16.M88.4 [R145], R28 ;  /* 0x0000001c91007844 */ /* 0x000fe20000000200 */
[----:B------:R-:W-:Y:S01]  /*ac60*/  F2FP.F16.F32.PACK_AB R39, R55, R54 ;  /* 0x000000363727723e */ /* 0x000fe200000000ff */
[-C--:B------:R-:W-:Y:S01]  /*ac70*/  FMUL.FTZ R74, R74, R142.reuse ;  /* 0x0000008e4a4a7220 */ /* 0x080fe20000410000 */
[-C--:B------:R-:W-:Y:S01]  /*ac80*/  FMUL.FTZ R79, R79, R142.reuse ;  /* 0x0000008e4f4f7220 */ /* 0x080fe20000410000 */
[----:B------:R1:W-:Y:S01]  /*ac90*/  STSM.16.M88.4 [R146], R32 ;  /* 0x0000002092007844 */ /* 0x0003e20000000200 */
[-C--:B------:R-:W-:Y:S01]  /*aca0*/  FMUL.FTZ R78, R78, R142.reuse ;  /* 0x0000008e4e4e7220 */ /* 0x080fe20000410000 */
[-C--:B------:R-:W-:Y:S01]  /*acb0*/  FMUL.FTZ R83, R83, R142.reuse ;  /* 0x0000008e53537220 */ /* 0x080fe20000410000 */
[-C--:B------:R-:W-:Y:S01]  /*acc0*/  FMUL.FTZ R82, R82, R142.reuse ;  /* 0x0000008e52527220 */ /* 0x080fe20000410000 */
[----:B------:R-:W-:Y:S01]  /*acd0*/  STSM.16.M88.4 [R144], R36 ;  /* 0x0000002490007844 */ /* 0x000fe20000000200 */
[-C--:B------:R-:W-:Y:S01]  /*ace0*/  FMUL.FTZ R87, R87, R142.reuse ;  /* 0x0000008e57577220 */ /* 0x080fe20000410000 */
[-C--:B------:R-:W-:Y:S01]  /*acf0*/  FMUL.FTZ R86, R86, R142.reuse ;  /* 0x0000008e56567220 */ /* 0x080fe20000410000 */
[----:B------:R-:W-:Y:S01]  /*ad00*/  FMUL.FTZ R91, R91, R142 ;  /* 0x0000008e5b5b7220 */ /* 0x000fe20000410000 */
[----:B0-----:R-:W-:Y:S01]  /*ad10*/  F2FP.F16.F32.PACK_AB R24, R57, R56 ;  /* 0x000000383918723e */ /* 0x001fe200000000ff */
[----:B------:R-:W-:Y:S01]  /*ad20*/  FMUL.FTZ R90, R90, R142 ;  /* 0x0000008e5a5a7220 */ /* 0x000fe20000410000 */
[----:B------:R-:W-:Y:S01]  /*ad30*/  F2FP.F16.F32.PACK_AB R25, R59, R58 ;  /* 0x0000003a3b19723e */ /* 0x000fe200000000ff */
[----:B------:R-:W-:Y:S01]  /*ad40*/  FMUL.FTZ R95, R95, R142 ;  /* 0x0000008e5f5f7220 */ /* 0x000fe20000410000 */
[----:B------:R-:W-:Y:S01]  /*ad50*/  F2FP.F16.F32.PACK_AB R26, R61, R60 ;  /* 0x0000003c3d1a723e */ /* 0x000fe200000000ff */
[----:B------:R-:W-:Y:S01]  /*ad60*/  FMUL.FTZ R94, R94, R142 ;  /* 0x0000008e5e5e7220 */ /* 0x000fe20000410000 */
[----:B------:R-:W-:Y:S01]  /*ad70*/  F2FP.F16.F32.PACK_AB R27, R63, R62 ;  /* 0x0000003e3f1b723e */ /* 0x000fe200000000ff */
[-C--:B------:R-:W-:Y:S01]  /*ad80*/  FMUL.FTZ R99, R99, R142.reuse ;  /* 0x0000008e63637220 */ /* 0x080fe20000410000 */
[----:B-1----:R-:W-:Y:S01]  /*ad90*/  SHF.R.S32.HI R33, RZ, 0x1f, R143 ;  /* 0x0000001fff217819 */ /* 0x002fe2000001148f */
[-C--:B------:R-:W-:Y:S01]  /*ada0*/  FMUL.FTZ R98, R98, R142.reuse ;  /* 0x0000008e62627220 */ /* 0x080fe20000410000 */
[----:B------:R-:W-:Y:S01]  /*adb0*/  SHF.R.S32.HI R32, RZ, 0x1f, R43 ;  /* 0x0000001fff207819 */ /* 0x000fe2000001142b */
[----:B------:R0:W-:Y:S01]  /*adc0*/  STSM.16.M88.4 [R140], R24 ;  /* 0x000000188c007844 */ /* 0x0001e20000000200 */
[----:B------:R-:W-:Y:S01]  /*add0*/  IADD3.X R41, R33, R129, R41, P0, !PT ;  /* 0x0000008121297210 */ /* 0x000fe200007fe429 */
[----:B------:R-:W-:Y:S01]  /*ade0*/  FMUL.FTZ R103, R103, R142 ;  /* 0x0000008e67677220 */ /* 0x000fe20000410000 */
[----:B------:R-:W-:Y:S01]  /*adf0*/  F2FP.F16.F32.PACK_AB R28, R65, R64 ;  /* 0x00000040411c723e */ /* 0x000fe200000000ff */
[----:B------:R-:W-:Y:S01]  /*ae00*/  IMAD R32, R32, UR6, RZ ;  /* 0x0000000620207c24 */ /* 0x000fe2000f8e02ff */
[----:B------:R-:W-:Y:S01]  /*ae10*/  F2FP.F16.F32.PACK_AB R29, R67, R66 ;  /* 0x00000042431d723e */ /* 0x000fe200000000ff */
[----:B------:R-:W-:Y:S01]  /*ae20*/  IMAD.WIDE.U32 R40, R43, UR6, R40 ;  /* 0x000000062b287c25 */ /* 0x000fe2000f8e0028 */
[----:B------:R-:W-:-:S03]  /*ae30*/  F2FP.F16.F32.PACK_AB R30, R69, R68 ;  /* 0x00000044451e723e */ /* 0x000fc600000000ff */
[----:B------:R-:W-:Y:S01]  /*ae40*/  FMUL.FTZ R102, R102, R142 ;  /* 0x0000008e66667220 */ /* 0x000fe20000410000 */
[----:B------:R-:W-:Y:S01]  /*ae50*/  F2FP.F16.F32.PACK_AB R31, R71, R70 ;  /* 0x00000046471f723e */ /* 0x000fe200000000ff */
[----:B------:R-:W-:Y:S01]  /*ae60*/  IMAD R45, R43, UR7, R32 ;  /* 0x000000072b2d7c24 */ /* 0x000fe2000f8e0220 */
[----:B------:R-:W-:Y:S01]  /*ae70*/  F2FP.F16.F32.PACK_AB R32, R73, R72 ;  /* 0x000000484920723e */ /* 0x000fe200000000ff */
[----:B------:R-:W-:Y:S01]  /*ae80*/  IMAD R43, R0, 0x80, R211 ;  /* 0x00000080002b7824 */ /* 0x000fe200078e02d3 */
[----:B------:R-:W-:Y:S01]  /*ae90*/  ULDC.64 UR6, c[0x0][0xb50] ;  /* 0x0002d40000067ab9 */ /* 0x000fe20000000a00 */
[----:B------:R-:W-:Y:S01]  /*aea0*/  IMAD R72, R132, UR5, RZ ;  /* 0x0000000584487c24 */ /* 0x000fe2000f8e02ff */
[----:B------:R1:W-:Y:S01]  /*aeb0*/  STSM.16.M88.4 [R139], R28 ;  /* 0x0000001c8b007844 */ /* 0x0003e20000000200 */
[----:B------:R-:W-:Y:S01]  /*aec0*/  LOP3.LUT P0, RZ, R206, 0x3, RZ, 0xc0, !PT ;  /* 0x00000003ceff7812 */ /* 0x000fe2000780c0ff */
[----:B0-----:R-:W-:Y:S02]  /*aed0*/  VIADD R25, R43, 0x8 ;  /* 0x000000082b197836 */ /* 0x001fe40000000000 */
[----:B------:R-:W-:Y:S01]  /*aee0*/  FMUL.FTZ R107, R107, R142 ;  /* 0x0000008e6b6b7220 */ /* 0x000fe20000410000 */
[----:B------:R-:W-:-:S02]  /*aef0*/  IMAD.IADD R27, R41, 0x1, R45 ;  /* 0x00000001291b7824 */ /* 0x000fc400078e022d */
[-C--:B------:R-:W-:Y:S01]  /*af00*/  FMUL.FTZ R106, R106, R142.reuse ;  /* 0x0000008e6a6a7220 */ /* 0x080fe20000410000 */
[-C--:B------:R-:W-:Y:S01]  /*af10*/  FMUL.FTZ R111, R111, R142.reuse ;  /* 0x0000008e6f6f7220 */ /* 0x080fe20000410000 */
[-C--:B------:R-:W-:Y:S01]  /*af20*/  FMUL.FTZ R110, R110, R142.reuse ;  /* 0x0000008e6e6e7220 */ /* 0x080fe20000410000 */
[-C--:B------:R-:W-:Y:S01]  /*af30*/  FMUL.FTZ R115, R115, R142.reuse ;  /* 0x0000008e73737220 */ /* 0x080fe20000410000 */
[----:B------:R-:W-:Y:S01]  /*af40*/  FMUL.FTZ R114, R114, R142 ;  /* 0x0000008e72727220 */ /* 0x000fe20000410000 */
[----:B------:R-:W-:Y:S01]  /*af50*/  ISETP.GE.OR P1, PT, R43, R72, P0 ;  /* 0x000000482b00720c */ /* 0x000fe20000726670 */
[-C--:B------:R-:W-:Y:S01]  /*af60*/  FMUL.FTZ R119, R119, R142.reuse ;  /* 0x0000008e77777220 */ /* 0x080fe20000410000 */
[----:B------:R-:W-:Y:S01]  /*af70*/  FMUL.FTZ R118, R118, R142 ;  /* 0x0000008e76767220 */ /* 0x000fe20000410000 */
[----:B------:R-:W-:Y:S01]  /*af80*/  F2FP.F16.F32.PACK_AB R33, R75, R74 ;  /* 0x0000004a4b21723e */ /* 0x000fe200000000ff */
[----:B------:R-:W0:Y:S01]  /*af90*/  @P2 LDC R73, c[0x0][0xbec] ;  /* 0x0002fb00ff492b82 */ /* 0x000e220000000800 */
[----:B------:R-:W-:-:S02]  /*afa0*/  F2FP.F16.F32.PACK_AB R34, R77, R76 ;  /* 0x0000004c4d22723e */ /* 0x000fc400000000ff */
[C---:B-1----:R-:W-:Y:S02]  /*afb0*/  LEA R28, P3, R40.reuse, UR6, 0x2 ;  /* 0x00000006281c7c11 */ /* 0x042fe4000f8610ff */
[----:B------:R-:W-:Y:S02]  /*afc0*/  F2FP.F16.F32.PACK_AB R35, R79, R78 ;  /* 0x0000004e4f23723e */ /* 0x000fe400000000ff */
[----:B------:R-:W-:Y:S01]  /*afd0*/  ISETP.GE.OR P0, PT, R25, R72, P0 ;  /* 0x000000481900720c */ /* 0x000fe20000706670 */
[----:B------:R-:W-:Y:S01]  /*afe0*/  SHFL.IDX PT, R44, R28, RZ, 0x1c1f ;  /* 0x001c1fff1c2c7589 */ /* 0x000fe200000e0000 */
[----:B------:R-:W-:Y:S01]  /*aff0*/  LEA.HI.X R40, R40, UR7, R27, 0x2, P3 ;  /* 0x0000000728287c11 */ /* 0x000fe200098f141b */
[----:B------:R-:W1:Y:S01]  /*b000*/  @P2 LDC R74, c[0x0][0xbf0] ;  /* 0x0002fc00ff4a2b82 */ /* 0x000e620000000800 */
[----:B------:R-:W-:Y:S01]  /*b010*/  F2FP.F16.F32.PACK_AB R88, R89, R88 ;  /* 0x000000585958723e */ /* 0x000fe200000000ff */
[----:B------:R-:W-:Y:S01]  /*b020*/  STSM.16.M88.4 [R138], R32 ;  /* 0x000000208a007844 */ /* 0x000fe20000000200 */
[----:B------:R-:W-:-:S02]  /*b030*/  F2FP.F16.F32.PACK_AB R24, R81, R80 ;  /* 0x000000505118723e */ /* 0x000fc400000000ff */
[----:B------:R-:W-:Y:S01]  /*b040*/  F2FP.F16.F32.PACK_AB R25, R83, R82 ;  /* 0x000000525319723e */ /* 0x000fe200000000ff */
[----:B------:R-:W2:Y:S01]  /*b050*/  SHFL.IDX PT, R45, R40, RZ, 0x1c1f ;  /* 0x001c1fff282d7589 */ /* 0x000ea200000e0000 */
[----:B------:R-:W-:Y:S02]  /*b060*/  F2FP.F16.F32.PACK_AB R26, R85, R84 ;  /* 0x00000054551a723e */ /* 0x000fe400000000ff */
[----:B------:R-:W-:Y:S01]  /*b070*/  F2FP.F16.F32.PACK_AB R27, R87, R86 ;  /* 0x00000056571b723e */ /* 0x000fe200000000ff */
[----:B------:R-:W-:Y:S01]  /*b080*/  SHFL.IDX PT, R46, R28, 0x1, 0x1c1f ;  /* 0x003c1f001c2e7f89 */ /* 0x000fe200000e0000 */
[----:B------:R-:W-:Y:S02]  /*b090*/  F2FP.F16.F32.PACK_AB R89, R91, R90 ;  /* 0x0000005a5b59723e */ /* 0x000fe400000000ff */
[----:B------:R-:W-:Y:S01]  /*b0a0*/  F2FP.F16.F32.PACK_AB R96, R97, R96 ;  /* 0x000000606160723e */ /* 0x000fe200000000ff */
[----:B------:R-:W-:Y:S01]  /*b0b0*/  STSM.16.M88.4 [R133], R24 ;  /* 0x0000001885007844 */ /* 0x000fe20000000200 */
[----:B------:R-:W-:-:S02]  /*b0c0*/  F2FP.F16.F32.PACK_AB R90, R93, R92 ;  /* 0x0000005c5d5a723e */ /* 0x000fc400000000ff */
[----:B------:R-:W-:Y:S01]  /*b0d0*/  F2FP.F16.F32.PACK_AB R91, R95, R94 ;  /* 0x0000005e5f5b723e */ /* 0x000fe200000000ff */
[----:B------:R-:W3:Y:S01]  /*b0e0*/  SHFL.IDX PT, R47, R40, 0x1, 0x1c1f ;  /* 0x003c1f00282f7f89 */ /* 0x000ee200000e0000 */
        /* <DEDUP_REMOVED lines=13> */
[----:B------:R-:W-:-:S05]  /*b1c0*/  F2FP.F16.F32.PACK_AB R115, R119, R118 ;  /* 0x000000767773723e */ /* 0x000fca00000000ff */
[----:B------:R-:W-:Y:S01]  /*b1d0*/  STSM.16.M88.4 [R134], R112 ;  /* 0x0000007086007844 */ /* 0x000fe20000000200 */
[----:B------:R-:W-:Y:S06]  /*b1e0*/  BAR.SYNC.DEFER_BLOCKING 0x1, 0x100 ;  /* 0x0044000000007b1d */ /* 0x000fec0000010000 */
[----:B--2---:R-:W-:Y:S04]  /*b1f0*/  @!P1 ST.E desc[UR8][R44.64], R131 ;  /* 0x000000832c009985 */ /* 0x004fe8000c101908 */
[----:B---3--:R2:W-:Y:S04]  /*b200*/  @!P0 ST.E desc[UR8][R46.64], R130 ;  /* 0x000000822e008985 */ /* 0x0085e8000c101908 */
[----:B------:R3:W5:Y:S04]  /*b210*/  LD.E.128 R24, desc[UR8][R8.64] ;  /* 0x0000000808187980 */ /* 0x000768000c101d00 */
[----:B------:R4:W5:Y:S04]  /*b220*/  LD.E.128 R36, desc[UR8][R2.64] ;  /* 0x0000000802247980 */ /* 0x000968000c101d00 */
[----:B------:R-:W5:Y:S01]  /*b230*/  LD.E.128 R48, desc[UR8][R126.64] ;  /* 0x000000087e307980 */ /* 0x000f62000c101d00 */
[----:B---3--:R-:W3:Y:S03]  /*b240*/  LDC.64 R8, c[0x0][0xae0] ;  /* 0x0002b800ff087b82 */ /* 0x008ee60000000a00 */
[----:B------:R0:W5:Y:S01]  /*b250*/  LD.E.128 R28, desc[UR8][R4.64] ;  /* 0x00000008041c7980 */ /* 0x000162000c101d00 */
[----:B----4-:R-:W-:-:S03]  /*b260*/  IMAD R3, R22, 0x20, R205 ;  /* 0x0000002016037824 */ /* 0x010fc600078e02cd */
[----:B------:R-:W5:Y:S04]  /*b270*/  LD.E.128 R60, desc[UR8][R12.64] ;  /* 0x000000080c3c7980 */ /* 0x000f68000c101d00 */
[----:B------:R-:W5:Y:S01]  /*b280*/  LD.E.128 R52, desc[UR8][R20.64] ;  /* 0x0000000814347980 */ /* 0x000f62000c101d00 */
[----:B0-----:R-:W-:-:S03]  /*b290*/  IMAD R4, R0, 0x80, R3 ;  /* 0x0000008000047824 */ /* 0x001fc600078e0203 */
[----:B------:R-:W5:Y:S04]  /*b2a0*/  LD.E.128 R40, desc[UR8][R120.64] ;  /* 0x0000000878287980 */ /* 0x000f68000c101d00 */
[----:B------:R-:W5:Y:S04]  /*b2b0*/  LD.E.128 R32, desc[UR8][R124.64] ;  /* 0x000000087c207980 */ /* 0x000f68000c101d00 */
[----:B------:R0:W5:Y:S04]  /*b2c0*/  LD.E.128 R68, desc[UR8][R6.64] ;  /* 0x0000000806447980 */ /* 0x000168000c101d00 */
[----:B------:R-:W5:Y:S04]  /*b2d0*/  LD.E.128 R64, desc[UR8][R14.64] ;  /* 0x000000080e407980 */ /* 0x000f68000c101d00 */
[----:B------:R-:W5:Y:S04]  /*b2e0*/  LD.E.128 R56, desc[UR8][R122.64] ;  /* 0x000000087a387980 */ /* 0x000f68000c101d00 */
[----:B--2---:R2:W5:Y:S01]  /*b2f0*/  LD.E.128 R44, desc[UR8][R10.64] ;  /* 0x000000080a2c7980 */ /* 0x004562000c101d00 */
[----:B------:R-:W-:-:S02]  /*b300*/  ULDC.64 UR8, c[0x0][0xae8] ;  /* 0x0002ba0000087ab9 */ /* 0x000fc40000000a00 */
[----:B------:R-:W-:Y:S01]  /*b310*/  UIMAD UR5, UR11, UR8, URZ ;  /* 0x000000080b0572a4 */ /* 0x000fe2000f8e023f */
[----:B------:R-:W-:Y:S01]  /*b320*/  @P2 IMAD.HI.U32 R3, R4, R73, RZ ;  /* 0x0000004904032227 */ /* 0x000fe200078e00ff */
[----:B------:R-:W-:Y:S01]  /*b330*/  UIMAD.WIDE.U32 UR6, UR10, UR8, URZ ;  /* 0x000000080a0672a5 */ /* 0x000fe2000f8e003f */
[----:B------:R-:W-:Y:S01]  /*b340*/  @!PT LDS RZ, [RZ] ;  /* 0x00000000fffff984 */ /* 0x000fe20000000800 */
[----:B------:R-:W-:Y:S01]  /*b350*/  @!PT LDS RZ, [RZ] ;  /* 0x00000000fffff984 */ /* 0x000fe20000000800 */
[----:B------:R-:W-:Y:S01]  /*b360*/  @!PT LDS RZ, [RZ] ;  /* 0x00000000fffff984 */ /* 0x000fe20000000800 */
[----:B------:R-:W-:Y:S01]  /*b370*/  @!PT LDS RZ, [RZ] ;  /* 0x00000000fffff984 */ /* 0x000fe20000000800 */
[----:B------:R4:W-:Y:S06]  /*b380*/  MEMBAR.ALL.CTA ;  /* 0x0000000000007992 */ /* 0x0009ec0000008000 */
[----:B----4-:R-:W4:Y:S01]  /*b390*/  FENCE.VIEW.ASYNC.S ;  /* 0x00000000000073c6 */ /* 0x010f220000000000 */
[----:B------:R-:W-:Y:S01]  /*b3a0*/  UIMAD UR5, UR10, UR9, UR5 ;  /* 0x000000090a0572a4 */ /* 0x000fe2000f8e0205 */
[----:B------:R-:W-:Y:S01]  /*b3b0*/  IMAD.MOV.U32 R2, RZ, RZ, R4 ;  /* 0x000000ffff027224 */ /* 0x000fe200078e0004 */
[----:B-1----:R-:W-:Y:S01]  /*b3c0*/  @P2 SHF.R.U32.HI R2, RZ, R74, R3 ;  /* 0x0000004aff022219 */ /* 0x002fe20000011603 */
[----:B------:R-:W-:Y:S01]  /*b3d0*/  ULDC.64 UR8, c[0x0][0xaf0] ;  /* 0x0002bc0000087ab9 */ /* 0x000fe20000000a00 */
[----:B------:R-:W-:-:S02]  /*b3e0*/  UIADD3 UR7, UR7, UR5, URZ ;  /* 0x0000000507077290 */ /* 0x000fc4000fffe03f */
[----:B------:R-:W-:Y:S01]  /*b3f0*/  UIMAD UR5, UR12, UR8, URZ ;  /* 0x000000080c0572a4 */ /* 0x000fe2000f8e023f */
[--C-:B------:R-:W-:Y:S01]  /*b400*/  SHF.R.S32.HI R3, RZ, 0x1f, R2.reuse ;  /* 0x0000001fff037819 */ /* 0x100fe20000011402 */
[----:B------:R-:W-:Y:S01]  /*b410*/  UIMAD.WIDE.U32 UR6, UR13, UR8, UR6 ;  /* 0x000000080d0672a5 */ /* 0x000fe2000f8e0006 */
[----:B------:R-:W-:Y:S01]  /*b420*/  IMAD.MOV R5, RZ, RZ, -R2 ;  /* 0x000000ffff057224 */ /* 0x000fe200078e0a02 */
[----:B------:R-:W-:Y:S02]  /*b430*/  UIMAD UR5, UR13, UR9, UR5 ;  /* 0x000000090d0572a4 */ /* 0x000fe4000f8e0205 */
[----:B---3--:R-:W-:Y:S02]  /*b440*/  IMAD R3, R3, R8, RZ ;  /* 0x0000000803037224 */ /* 0x008fe400078e02ff */
[----:B------:R-:W-:Y:S01]  /*b450*/  UIADD3 UR7, UR7, UR5, URZ ;  /* 0x0000000507077290 */ /* 0x000fe2000fffe03f */
[----:B------:R-:W-:Y:S02]  /*b460*/  IMAD R5, R132, R5, R4 ;  /* 0x0000000584057224 */ /* 0x000fe400078e0204 */
[----:B0-----:R-:W-:-:S03]  /*b470*/  IMAD R7, R2, R9, R3 ;  /* 0x0000000902077224 */ /* 0x001fc600078e0203 */
[----:B------:R-:W-:Y:S01]  /*b480*/  SHF.R.S32.HI R4, RZ, 0x1f, R5 ;  /* 0x0000001fff047819 */ /* 0x000fe20000011405 */
[----:B------:R-:W-:Y:S01]  /*b490*/  IMAD.WIDE.U32 R2, R2, R8, UR6 ;  /* 0x0000000602027e25 */ /* 0x000fe2000f8e0008 */
[----:B------:R-:W-:Y:S01]  /*b4a0*/  ULDC.64 UR6, c[0x0][0xad8] ;  /* 0x0002b60000067ab9 */ /* 0x000fe20000000a00 */
[----:B------:R-:W-:Y:S01]  /*b4b0*/  R2UR UR9, R23 ;  /* 0x00000000170972ca */ /* 0x000fe200000e0000 */
[----:B----4-:R-:W-:Y:S01]  /*b4c0*/  SYNCS.ARRIVE.TRANS64.RED.A1T0 RZ, [UR4], RZ ;  /* 0x000000ffffff79a7 */ /* 0x010fe20008100404 */
[----:B------:R-:W-:Y:S02]  /*b4d0*/  IMAD.IADD R3, R3, 0x1, R7 ;  /* 0x0000000103037824 */ /* 0x000fe400078e0207 */
[----:B------:R-:W-:Y:S02]  /*b4e0*/  IMAD R4, R4, UR6, RZ ;  /* 0x0000000604047c24 */ /* 0x000fe4000f8e02ff */
[----:B--2---:R-:W-:Y:S02]  /*b4f0*/  IMAD R11, R0, 0x80, R205 ;  /* 0x00000080000b7824 */ /* 0x004fe400078e02cd */
[----:B------:R-:W-:-:S02]  /*b500*/  IMAD R7, R5, UR7, R4 ;  /* 0x0000000705077c24 */ /* 0x000fc4000f8e0204 */
[----:B------:R-:W-:Y:S01]  /*b510*/  IMAD.WIDE.U32 R2, R5, UR6, R2 ;  /* 0x0000000605027c25 */ /* 0x000fe2000f8e0002 */
[CC--:B------:R-:W-:Y:S01]  /*b520*/  ISETP.GE.AND P2, PT, R11.reuse, R72.reuse, PT ;  /* 0x000000480b00720c */ /* 0x0c0fe20003f46270 */
[----:B------:R-:W-:Y:S02]  /*b530*/  ULDC.64 UR6, c[0x0][0xa80] ;  /* 0x0002a00000067ab9 */ /* 0x000fe40000000a00 */
[----:B------:R-:W-:Y:S01]  /*b540*/  VIADD R5, R11, 0x20 ;  /* 0x000000200b057836 */ /* 0x000fe20000000000 */
[C---:B------:R-:W-:Y:S01]  /*b550*/  LEA R0, P3, R2.reuse, UR6, 0x1 ;  /* 0x0000000602007c11 */ /* 0x040fe2000f8608ff */
[----:B------:R-:W-:Y:S01]  /*b560*/  IMAD.IADD R3, R3, 0x1, R7 ;  /* 0x0000000103037824 */ /* 0x000fe200078e0207 */
[----:B------:R-:W-:Y:S02]  /*b570*/  ULDC UR5, c[0x0][0xc] ;  /* 0x0000030000057ab9 */ /* 0x000fe40000000800 */
[-C--:B------:R-:W-:Y:S01]  /*b580*/  ISETP.GE.AND P0, PT, R5, R72.reuse, PT ;  /* 0x000000480500720c */ /* 0x080fe20003f06270 */
[----:B------:R-:W-:Y:S01]  /*b590*/  VIADD R5, R11, 0x40 ;  /* 0x000000400b057836 */ /* 0x000fe20000000000 */
[----:B------:R-:W-:Y:S01]  /*b5a0*/  UIADD3 UR9, UR5, UR9, URZ ;  /* 0x0000000905097290 */ /* 0x000fe2000fffe03f */
[----:B------:R-:W-:Y:S01]  /*b5b0*/  LEA.HI.X R10, R2, UR7, R3, 0x1, P3 ;  /* 0x00000007020a7c11 */ /* 0x000fe200098f0c03 */
[----:B------:R-:W-:Y:S01]  /*b5c0*/  USEL UR6, URZ, 0x1, UP0 ;  /* 0x000000013f067887 */ /* 0x000fe20008000000 */
[----:B------:R0:W1:Y:S01]  /*b5d0*/  SHFL.IDX PT, R4, R0, RZ, 0x181f ;  /* 0x00181fff00047589 */ /* 0x00006200000e0000 */
[----:B------:R-:W-:-:S02]  /*b5e0*/  ISETP.GE.AND P1, PT, R5, R72, PT ;  /* 0x000000480500720c */ /* 0x000fc40003f26270 */
[----:B------:R-:W-:Y:S01]  /*b5f0*/  ULOP3.LUT UR61, UR61, UR6, URZ, 0x3c, !UPT ;  /* 0x000000063d3d7292 */ /* 0x000fe2000f8e3c3f */
[----:B------:R-:W-:Y:S01]  /*b600*/  IMAD.U32 R23, RZ, RZ, UR9 ;  /* 0x00000009ff177e24 */ /* 0x000fe2000f8e00ff */
[----:B------:R0:W2:Y:S01]  /*b610*/  SHFL.IDX PT, R5, R10, RZ, 0x181f ;  /* 0x00181fff0a057589 */ /* 0x0000a200000e0000 */
[----:B------:R-:W-:Y:S09]  /*b620*/  @P2 BRA `(.L_x_3466) ;  /* 0x0000000000342947 */ /* 0x000ff20003800000 */
[----:B------:R-:W-:Y:S01]  /*b630*/  ULDC UR4, c[0x0][0xac8] ;  /* 0x0002b20000047ab9 */ /* 0x000fe20000000800 */
[----:B------:R-:W-:Y:S01]  /*b640*/  ULDC.64 UR6, c[0x0][0x208] ;  /* 0x0000820000067ab9 */ /* 0x000fe20000000a00 */
[----:B------:R-:W-:Y:S02]  /*b650*/  ISETP.GE.AND P3, PT, R19, UR4, PT ;  /* 0x0000000413007c0c */ /* 0x000fe4000bf66270 */
[----:B------:R-:W-:Y:S02]  /*b660*/  ISETP.GE.AND P4, PT, R18, UR4, PT ;  /* 0x0000000412007c0c */ /* 0x000fe4000bf86270 */
[----:B------:R-:W-:-:S09]  /*b670*/  ISETP.GE.AND P2, PT, R17, UR4, PT ;  /* 0x0000000411007c0c */ /* 0x000fd2000bf46270 */
[-C--:B-1----:R-:W-:Y:S02]  /*b680*/  @!P3 LEA R6, P5, R19, R4.reuse, 0x1 ;  /* 0x000000041306b211 */ /* 0x082fe400078a08ff */
[C---:B------:R-:W-:Y:S02]  /*b690*/  @!P4 LEA R8, P6, R18.reuse, R4, 0x1 ;  /* 0x000000041208c211 */ /* 0x040fe400078c08ff */
[----:B--2---:R-:W-:Y:S01]  /*b6a0*/  @!P2 IMAD.WIDE R2, R17, 0x2, R4 ;  /* 0x000000021102a825 */ /* 0x004fe200078e0204 */
[-C--:B------:R-:W-:Y:S02]  /*b6b0*/  @!P3 LEA.HI.X R7, R19, R5.reuse, R216, 0x1, P5 ;  /* 0x000000051307b211 */ /* 0x080fe400028f0cd8 */
[----:B------:R-:W-:Y:S02]  /*b6c0*/  @!P4 LEA.HI.X R9, R18, R5, R215, 0x1, P6 ;  /* 0x000000051209c211 */ /* 0x000fe400030f0cd7 */
[----:B-----5:R3:W-:Y:S04]  /*b6d0*/  @!P2 ST.E.128 desc[UR6][R2.64], R48 ;  /* 0x000000300200a985 */ /* 0x0207e8000c101d06 */
[----:B------:R3:W-:Y:S04]  /*b6e0*/  @!P3 ST.E.128 desc[UR6][R6.64], R60 ;  /* 0x0000003c0600b985 */ /* 0x0007e8000c101d06 */
[----:B------:R3:W-:Y:S02]  /*b6f0*/  @!P4 ST.E.128 desc[UR6][R8.64], R68 ;  /* 0x000000440800c985 */ /* 0x0007e4000c101d06 */
.L_x_3466:
[----:B------:R-:W-:Y:S05]  /*b700*/  BSYNC B0 ;  /* 0x0000000000007941 */ /* 0x000fea0003800000 */
.L_x_3465:
[----:B--2---:R2:W4:Y:S01]  /*b710*/  SHFL.IDX PT, R5, R10, 0x1, 0x181f ;  /* 0x00381f000a057f89 */ /* 0x00452200000e0000 */
[----:B------:R-:W-:Y:S03]  /*b720*/  BSSY B0, `(.L_x_3467) ;  /* 0x0000010000007945 */ /* 0x000fe60003800000 */
[----:B-1----:R2:W1:Y:S01]  /*b730*/  SHFL.IDX PT, R4, R0, 0x1, 0x181f ;  /* 0x00381f0000047f89 */ /* 0x00246200000e0000 */
[----:B------:R-:W-:Y:S05]  /*b740*/  @P0 BRA `(.L_x_3468) ;  /* 0x0000000000340947 */ /* 0x000fea0003800000 */
[----:B------:R-:W-:Y:S01]  /*b750*/  ULDC UR4, c[0x0][0xac8] ;  /* 0x0002b20000047ab9 */ /* 0x000fe20000000800 */
[----:B------:R-:W-:Y:S01]  /*b760*/  ULDC.64 UR6, c[0x0][0x208] ;  /* 0x0000820000067ab9 */ /* 0x000fe20000000a00 */
[----:B------:R-:W-:Y:S02]  /*b770*/  ISETP.GE.AND P4, PT, R19, UR4, PT ;  /* 0x0000000413007c0c */ /* 0x000fe4000bf86270 */
[----:B------:R-:W-:Y:S02]  /*b780*/  ISETP.GE.AND P5, PT, R18, UR4, PT ;  /* 0x0000000412007c0c */ /* 0x000fe4000bfa6270 */
[----:B------:R-:W-:-:S09]  /*b790*/  ISETP.GE.AND P3, PT, R17, UR4, PT ;  /* 0x0000000411007c0c */ /* 0x000fd2000bf66270 */
[-C--:B-1-3--:R-:W-:Y:S02]  /*b7a0*/  @!P4 LEA R6, P0, R19, R4.reuse, 0x1 ;  /* 0x000000041306c211 */ /* 0x08afe400078008ff */
[C---:B------:R-:W-:Y:S02]  /*b7b0*/  @!P5 LEA R8, P2, R18.reuse, R4, 0x1 ;  /* 0x000000041208d211 */ /* 0x040fe400078408ff */
[----:B----4-:R-:W-:Y:S01]  /*b7c0*/  @!P3 IMAD.WIDE R2, R17, 0x2, R4 ;  /* 0x000000021102b825 */ /* 0x010fe200078e0204 */
[-C--:B------:R-:W-:Y:S02]  /*b7d0*/  @!P4 LEA.HI.X R7, R19, R5.reuse, R216, 0x1, P0 ;  /* 0x000000051307c211 */ /* 0x080fe400000f0cd8 */
[----:B------:R-:W-:Y:S02]  /*b7e0*/  @!P5 LEA.HI.X R9, R18, R5, R215, 0x1, P2 ;  /* 0x000000051209d211 */ /* 0x000fe400010f0cd7 */
[----:B-----5:R1:W-:Y:S04]  /*b7f0*/  @!P3 ST.E.128 desc[UR6][R2.64], R36 ;  /* 0x000000240200b985 */ /* 0x0203e8000c101d06 */
[----:B------:R1:W-:Y:S04]  /*b800*/  @!P4 ST.E.128 desc[UR6][R6.64], R52 ;  /* 0x000000340600c985 */ /* 0x0003e8000c101d06 */
[----:B------:R1:W-:Y:S02]  /*b810*/  @!P5 ST.E.128 desc[UR6][R8.64], R64 ;  /* 0x000000400800d985 */ /* 0x0003e4000c101d06 */
.L_x_3468:
[----:B------:R-:W-:Y:S05]  /*b820*/  BSYNC B0 ;  /* 0x0000000000007941 */ /* 0x000fea0003800000 */
.L_x_3467:
[----:B----4-:R4:W0:Y:S01]  /*b830*/  SHFL.IDX PT, R5, R10, 0x2, 0x181f ;  /* 0x00581f000a057f89 */ /* 0x01082200000e0000 */
        /* <DEDUP_REMOVED lines=10> */
[----:B0-----:R-:W-:Y:S01]  /*b8e0*/  @!P2 IMAD.WIDE R2, R17, 0x2, R4 ;  /* 0x000000021102a825 */ /* 0x001fe200078e0204 */
[-C--:B------:R-:W-:Y:S02]  /*b8f0*/  @!P3 LEA.HI.X R7, R19, R5.reuse, R216, 0x1, P0 ;  /* 0x000000051307b211 */ /* 0x080fe400000f0cd8 */
[----:B------:R-:W-:Y:S02]  /*b900*/  @!P4 LEA.HI.X R9, R18, R5, R215, 0x1, P1 ;  /* 0x000000051209c211 */ /* 0x000fe400008f0cd7 */
[----:B-----5:R0:W-:Y:S04]  /*b910*/  @!P2 ST.E.128 desc[UR6][R2.64], R28 ;  /* 0x0000001c0200a985 */ /* 0x0201e8000c101d06 */
[----:B------:R0:W-:Y:S04]  /*b920*/  @!P3 ST.E.128 desc[UR6][R6.64], R40 ;  /* 0x000000280600b985 */ /* 0x0001e8000c101d06 */
[----:B------:R0:W-:Y:S02]  /*b930*/  @!P4 ST.E.128 desc[UR6][R8.64], R56 ;  /* 0x000000380800c985 */ /* 0x0001e4000c101d06 */
.L_x_3470:
[----:B------:R-:W-:Y:S05]  /*b940*/  BSYNC B0 ;  /* 0x0000000000007941 */ /* 0x000fea0003800000 */
.L_x_3469:
[----:B0--3--:R-:W-:Y:S01]  /*b950*/  VIADD R3, R11, 0x60 ;  /* 0x000000600b037836 */ /* 0x009fe20000000000 */
[----:B------:R0:W3:Y:S01]  /*b960*/  SHFL.IDX PT, R5, R10, 0x3, 0x181f ;  /* 0x00781f000a057f89 */ /* 0x0000e200000e0000 */
[----:B------:R-:W-:Y:S01]  /*b970*/  BSSY B0, `(.L_x_3471) ;  /* 0x0000012000007945 */ /* 0x000fe20003800000 */
[----:B------:R-:W-:Y:S02]  /*b980*/  VIADD R204, R204, 0x1 ;  /* 0x00000001cccc7836 */ /* 0x000fe40000000000 */
[----:B------:R-:W-:Y:S01]  /*b990*/  ISETP.GE.AND P0, PT, R3, R72, PT ;  /* 0x000000480300720c */ /* 0x000fe20003f06270 */
[----:B-1----:R0:W1:-:S12]  /*b9a0*/  SHFL.IDX PT, R4, R0, 0x3, 0x181f ;  /* 0x00781f0000047f89 */ /* 0x00205800000e0000 */
[----:B0-----:R-:W-:Y:S05]  /*b9b0*/  @P0 BRA `(.L_x_3472) ;  /* 0x0000000000340947 */ /* 0x001fea0003800000 */
[----:B------:R-:W-:Y:S01]  /*b9c0*/  ULDC UR4, c[0x0][0xac8] ;  /* 0x0002b20000047ab9 */ /* 0x000fe20000000800 */
[----:B------:R-:W-:Y:S01]  /*b9d0*/  ULDC.64 UR6, c[0x0][0x208] ;  /* 0x0000820000067ab9 */ /* 0x000fe20000000a00 */
[----:B------:R-:W-:Y:S02]  /*b9e0*/  ISETP.GE.AND P3, PT, R19, UR4, PT ;  /* 0x0000000413007c0c */ /* 0x000fe4000bf66270 */
[----:B------:R-:W-:Y:S02]  /*b9f0*/  ISETP.GE.AND P4, PT, R18, UR4, PT ;  /* 0x0000000412007c0c */ /* 0x000fe4000bf86270 */
[----:B------:R-:W-:-:S09]  /*ba00*/  ISETP.GE.AND P2, PT, R17, UR4, PT ;  /* 0x0000000411007c0c */ /* 0x000fd2000bf46270 */
[-C--:B-1----:R-:W-:Y:S02]  /*ba10*/  @!P3 LEA R6, P0, R19, R4.reuse, 0x1 ;  /* 0x000000041306b211 */ /* 0x082fe400078008ff */
[C---:B------:R-:W-:Y:S02]  /*ba20*/  @!P4 LEA R8, P1, R18.reuse, R4, 0x1 ;  /* 0x000000041208c211 */ /* 0x040fe400078208ff */
[----:B---3--:R-:W-:Y:S01]  /*ba30*/  @!P2 IMAD.WIDE R2, R17, 0x2, R4 ;  /* 0x000000021102a825 */ /* 0x008fe200078e0204 */
[-C--:B------:R-:W-:Y:S02]  /*ba40*/  @!P3 LEA.HI.X R7, R19, R5.reuse, R216, 0x1, P0 ;  /* 0x000000051307b211 */ /* 0x080fe400000f0cd8 */
[----:B------:R-:W-:Y:S02]  /*ba50*/  @!P4 LEA.HI.X R9, R18, R5, R215, 0x1, P1 ;  /* 0x000000051209c211 */ /* 0x000fe400008f0cd7 */
[----:B-----5:R0:W-:Y:S04]  /*ba60*/  @!P2 ST.E.128 desc[UR6][R2.64], R24 ;  /* 0x000000180200a985 */ /* 0x0201e8000c101d06 */
[----:B------:R0:W-:Y:S04]  /*ba70*/  @!P3 ST.E.128 desc[UR6][R6.64], R32 ;  /* 0x000000200600b985 */ /* 0x0001e8000c101d06 */
[----:B------:R0:W-:Y:S02]  /*ba80*/  @!P4 ST.E.128 desc[UR6][R8.64], R44 ;  /* 0x0000002c0800c985 */ /* 0x0001e4000c101d06 */
.L_x_3472:
[----:B------:R-:W-:Y:S05]  /*ba90*/  BSYNC B0 ;  /* 0x0000000000007941 */ /* 0x000fea0003800000 */
.L_x_3471:
[----:B--2-4-:R-:W2:Y:S01]  /*baa0*/  LDC R0, c[0x0][0xc34] ;  /* 0x00030d00ff007b82 */ /* 0x014ea20000000800 */
[----:B------:R-:W-:-:S13]  /*bab0*/  R2UR UR4, R23 ;  /* 0x00000000170472ca */ /* 0x000fda00000e0000 */
[----:B--2---:R-:W-:-:S13]  /*bac0*/  ISETP.LE.AND P0, PT, R0, UR4, PT ;  /* 0x0000000400007c0c */ /* 0x004fda000bf03270 */
[----:B------:R-:W-:Y:S05]  /*bad0*/  @!P0 BRA `(.L_x_3473) ;  /* 0xffffff5000a88947 */ /* 0x000fea000383ffff */
[----:B------:R-:W-:Y:S05]  /*bae0*/  EXIT ;  /* 0x000000000000794d */ /* 0x000fea0003800000 */
.L_x_3443:
        /* <DEDUP_REMOVED lines=8> */
[----:B------:R0:W-:Y:S07]  /*bb70*/  STL [R1+0x4], R3 ;  /* 0x0000040301007387 */ /* 0x0001ee0000100800 */
        /* <DEDUP_REMOVED lines=10> */
[----:B------:R-:W-:-:S02]  /*bc20*/  LOP3.LUT R4, R3, 0x38, R0, 0x78, !PT ;  /* 0x0000003803047812 */ /* 0x000fc400078e7800 */
[----:B------:R-:W-:Y:S02]  /*bc30*/  SHF.L.U32 R3, R5, 0x3, RZ ;  /* 0x0000000305037819 */ /* 0x000fe400000006ff */
[----:B------:R-:W-:Y:S02]  /*bc40*/  SHF.R.U32.HI R5, RZ, 0x3, R5 ;  /* 0x00000003ff057819 */ /* 0x000fe40000011605 */
[----:B------:R-:W-:Y:S01]  /*bc50*/  LOP3.LUT R4, R4, 0x200, R3, 0xf8, !PT ;  /* 0x0000020004047812 */ /* 0x000fe200078ef803 */
[----:B------:R-:W-:-:S05]  /*bc60*/  IMAD.SHL.U32 R3, R0, 0x10, RZ ;  /* 0x0000001000037824 */ /* 0x000fca00078e00ff */
[----:B------:R-:W-:Y:S01]  /*bc70*/  LOP3.LUT R0, R5, 0x70, R3, 0xf8, !PT ;  /* 0x0000007005007812 */ /* 0x000fe200078ef803 */
[----:B------:R-:W-:Y:S01]  /*bc80*/  IMAD.U32 R3, RZ, RZ, UR5 ;  /* 0x00000005ff037e24 */ /* 0x000fe2000f8e00ff */
[----:B-1----:R-:W-:Y:S01]  /*bc90*/  ULEA UR36, UR4, UR36, 0x18 ;  /* 0x0000002404247291 */ /* 0x002fe2000f8ec03f */
[----:B------:R-:W-:-:S05]  /*bca0*/  IMAD.MOV.U32 R0, RZ, RZ, 0x1 ;  /* 0x00000001ff007424 */ /* 0x000fca00078e00ff */
[----:B------:R-:W-:-:S05]  /*bcb0*/  LEA R4, R4, UR36, 0x1 ;  /* 0x0000002404047c11 */ /* 0x000fca000f8e08ff */
[----:B------:R-:W-:Y:S04]  /*bcc0*/  STL [R1+0x10], R4 ;  /* 0x0000100401007387 */ /* 0x000fe80000100800 */
[----:B------:R0:W-:Y:S04]  /*bcd0*/  STL [R1+0x24], R3 ;  /* 0x0000240301007387 */ /* 0x0001e80000100800 */
[----:B------:R1:W-:Y:S04]  /*bce0*/  STL [R1+0x4], R0 ;  /* 0x0000040001007387 */ /* 0x0003e80000100800 */
[----:B------:R2:W-:Y:S01]  /*bcf0*/  STL [R1+0x2c], RZ ;  /* 0x00002cff01007387 */ /* 0x0005e20000100800 */
[----:B0-----:R-:W-:-:S02]  /*bd00*/  LOP3.LUT R3, R2, 0x40, RZ, 0xfc, !PT ;  /* 0x0000004002037812 */ /* 0x001fc400078efcff */
[----:B-1----:R-:W-:-:S07]  /*bd10*/  LOP3.LUT R0, R2, 0x80, RZ, 0xfc, !PT ;  /* 0x0000008002007812 */ /* 0x002fce00078efcff */
.L_x_3554:
[----:B------:R-:W3:Y:S01]  /*bd20*/  LDL R2, [R1+0x24] ;  /* 0x0000240001027983 */ /* 0x000ee20000100800 */
[----:B0-----:R-:W0:Y:S01]  /*bd30*/  LDC R0, c[0x0][0xc38] ;  /* 0x00030e00ff007b82 */ /* 0x001e220000000800 */
[----:B------:R-:W-:Y:S05]  /*bd40*/  YIELD ;  /* 0x0000000000007946 */ /* 0x000fea0003800000 */
[----:B------:R-:W-:Y:S02]  /*bd50*/  ULDC.64 UR4, c[0x0][0x418] ;  /* 0x0001060000047ab9 */ /* 0x000fe40000000a00 */
[----:B-1----:R-:W1:Y:S01]  /*bd60*/  LDC R16, c[0x0][0xc44] ;  /* 0x00031100ff107b82 */ /* 0x002e620000000800 */
[----:B------:R-:W-:-:S03]  /*bd70*/  UISETP.NE.U32.AND UP0, UPT, UR4, URZ, UPT ;  /* 0x0000003f0400728c */ /* 0x000fc6000bf05070 */
[----:B------:R-:W-:Y:S01]  /*bd80*/  ULDC UR4, c[0x0][0x424] ;  /* 0x0001090000047ab9 */ /* 0x000fe20000000800 */
[----:B------:R-:W-:-:S04]  /*bd90*/  UISETP.NE.AND.EX UP0, UPT, UR5, URZ, UPT, UP0 ;  /* 0x0000003f0500728c */ /* 0x000fc8000bf05300 */
[----:B------:R-:W-:Y:S01]  /*bda0*/  USEL UR4, UR4, 0x1, UP0 ;  /* 0x0000000104047887 */ /* 0x000fe20008000000 */
[----:B0-----:R-:W-:Y:S02]  /*bdb0*/  ISETP.NE.AND P0, PT, R0, 0x1, PT ;  /* 0x000000010000780c */ /* 0x001fe40003f05270 */
[----:B-1----:R-:W-:-:S11]  /*bdc0*/  ISETP.NE.AND P1, PT, R16, 0x1, PT ;  /* 0x000000011000780c */ /* 0x002fd60003f25270 */
[----:B------:R-:W3:Y:S08]  /*bdd0*/  @P0 LDC R0, c[0x0][0xc3c] ;  /* 0x00030f00ff000b82 */ /* 0x000ef00000000800 */
[----:B------:R-:W0:Y:S01]  /*bde0*/  @P0 LDC R3, c[0x0][0xc40] ;  /* 0x00031000ff030b82 */ /* 0x000e220000000800 */
[----:B---3--:R-:W-:-:S04]  /*bdf0*/  @P0 IMAD.HI.U32 R0, R2, R0, RZ ;  /* 0x0000000002000227 */ /* 0x008fc800078e00ff */
[----:B------:R-:W-:Y:S01]  /*be00*/  IMAD.MOV.U32 R4, RZ, RZ, R2 ;  /* 0x000000ffff047224 */ /* 0x000fe200078e0002 */
[----:B0-----:R-:W-:Y:S02]  /*be10*/  @P0 SHF.R.U32.HI R4, RZ, R3, R0 ;  /* 0x00000003ff040219 */ /* 0x001fe40000011600 */
[----:B------:R-:W0:Y:S03]  /*be20*/  @P1 LDC.64 R2, c[0x0][0xc48] ;  /* 0x00031200ff021b82 */ /* 0x000e260000000a00 */
[----:B------:R-:W-:Y:S01]  /*be30*/  IMAD.MOV.U32 R5, RZ, RZ, R4 ;  /* 0x000000ffff057224 */ /* 0x000fe200078e0004 */
[----:B------:R1:W-:Y:S04]  /*be40*/  STL [R1+0x20], R4 ;  /* 0x0000200401007387 */ /* 0x0003e80000100800 */
[----:B------:R-:W3:Y:S01]  /*be50*/  LDC R0, c[0x0][0x2f0] ;  /* 0x0000bc00ff007b82 */ /* 0x000ee20000000800 */
[----:B0-----:R-:W-:-:S05]  /*be60*/  @P1 IMAD.HI.U32 R2, R4, R2, RZ ;  /* 0x0000000204021227 */ /* 0x001fca00078e00ff */
[----:B------:R-:W-:Y:S01]  /*be70*/  @P1 SHF.R.U32.HI R5, RZ, R3, R2 ;  /* 0x00000003ff051219 */ /* 0x000fe20000011602 */
[----:B------:R-:W-:Y:S02]  /*be80*/  IMAD.MOV.U32 R2, RZ, RZ, RZ ;  /* 0x000000ffff027224 */ /* 0x000fe400078e00ff */
[----:B---3--:R-:W-:Y:S01]  /*be90*/  IMAD R6, R0, UR4, RZ ;  /* 0x0000000400067c24 */ /* 0x008fe2000f8e02ff */
[----:B------:R-:W-:Y:S01]  /*bea0*/  UIADD3 UR4, UR36, 0x21400, URZ ;  /* 0x0002140024047890 */ /* 0x000fe2000fffe03f */
[----:B------:R-:W-:Y:S01]  /*beb0*/  IMAD.MOV R0, RZ, RZ, -R5 ;  /* 0x000000ffff007224 */ /* 0x000fe200078e0a05 */
[----:B------:R1:W-:Y:S01]  /*bec0*/  STL [R1+0x14], R5 ;  /* 0x0000140501007387 */ /* 0x0003e20000100800 */
[----:B------:R-:W-:Y:S01]  /*bed0*/  VIADD R3, R6, 0x6f ;  /* 0x0000006f06037836 */ /* 0x000fe20000000000 */
[----:B------:R-:W-:Y:S01]  /*bee0*/  ULOP3.LUT UP0, URZ, UR4, 0x3ff, URZ, 0xc0, !UPT ;  /* 0x000003ff043f7892 */ /* 0x000fe2000f80c03f */
[----:B------:R-:W-:Y:S01]  /*bef0*/  IMAD R16, R16, R0, R4 ;  /* 0x0000000010107224 */ /* 0x000fe200078e0204 */
[----:B------:R1:W-:Y:S01]  /*bf00*/  STL [R1+0x28], R6 ;  /* 0x0000280601007387 */ /* 0x0003e20000100800 */
[----:B------:R-:W-:-:S03]  /*bf10*/  IMAD.HI R2, R3, -0x6db6db6d, R2 ;  /* 0x9249249303027827 */ /* 0x000fc600078e0202 */
[----:B------:R-:W-:Y:S02]  /*bf20*/  PLOP3.LUT P0, PT, PT, PT, UP0, 0x80, 0x0 ;  /* 0x000000000000781c */ /* 0x000fe40003f0f008 */
[----:B------:R-:W-:-:S04]  /*bf30*/  SHF.R.U32.HI R0, RZ, 0x1f, R2 ;  /* 0x0000001fff007819 */ /* 0x000fc80000011602 */
[----:B------:R-:W-:-:S05]  /*bf40*/  LEA.HI.SX32 R0, R2, R0, 0x1a ;  /* 0x0000000002007211 */ /* 0x000fca00078fd2ff */
[----:B------:R1:W-:Y:S02]  /*bf50*/  STL [R1+0x1c], R0 ;  /* 0x00001c0001007387 */ /* 0x0003e40000100800 */
[----:B--2---:R-:W-:Y:S05]  /*bf60*/  @!P0 BRA `(.L_x_3475) ;  /* 0x0000000000408947 */ /* 0x004fea0003800000 */
[----:B------:R-:W-:Y:S01]  /*bf70*/  MOV R2, 0x0 ;  /* 0x0000000000027802 */ /* 0x000fe20000000f00 */
[----:B------:R-:W-:Y:S01]  /*bf80*/  ULDC.64 UR6, c[0x4][0x1b8] ;  /* 0x01006e0000067ab9 */ /* 0x000fe20000000a00 */
[----:B------:R-:W-:Y:S01]  /*bf90*/  ULDC.64 UR8, c[0x4][0x1c0] ;  /* 0x0100700000087ab9 */ /* 0x000fe20000000a00 */
[----:B------:R-:W-:Y:S01]  /*bfa0*/  ULDC.64 UR4, c[0x4][0xd0] ;  /* 0x0100340000047ab9 */ /* 0x000fe20000000a00 */
[----:B-1----:R-:W-:Y:S02]  /*bfb0*/  IMAD.U32 R4, RZ, RZ, UR6 ;  /* 0x00000006ff047e24 */ /* 0x002fe4000f8e00ff */
        /* <DEDUP_REMOVED lines=10> */
[----:B0-2---:R-:W-:Y:S05]  /*c060*/  CALL.ABS.NOINC R2 ;  /* 0x0000000002007343 */ /* 0x005fea0003c00000 */
.L_x_3475:
        /* <DEDUP_REMOVED lines=9> */
[----:B-1----:R-:W-:Y:S02]  /*c100*/  IMAD.U32 R4, RZ, RZ, UR6 ;  /* 0x00000006ff047e24 */ /* 0x002fe4000f8e00ff */
        /* <DEDUP_REMOVED lines=9> */
[----:B--23--:R-:W-:Y:S05]  /*c1a0*/  CALL.ABS.NOINC R2 ;  /* 0x0000000002007343 */ /* 0x00cfea0003c00000 */
.L_x_3477:
[----:B------:R0:W1:Y:S01]  /*c1b0*/  LDC.64 R2, c[0x4][R17] ;  /* 0x0100000011027b82 */ /* 0x0000620000000a00 */
[----:B------:R-:W-:Y:S01]  /*c1c0*/  ULDC.64 UR6, c[0x4][0x1b8] ;  /* 0x01006e0000067ab9 */ /* 0x000fe20000000a00 */
[----:B------:R-:W-:Y:S01]  /*c1d0*/  ULDC.64 UR8, c[0x4][0x1c0] ;  /* 0x0100700000087ab9 */ /* 0x000fe20000000a00 */
[----:B------:R-:W-:Y:S01]  /*c1e0*/  ULDC.64 UR4, c[0x4][0xe0] ;  /* 0x0100380000047ab9 */ /* 0x000fe20000000a00 */
        /* <DEDUP_REMOVED lines=11> */
.L_x_3476:
[----:B------:R-:W3:Y:S01]  /*c2a0*/  LDL R2, [R1+0x1c] ;  /* 0x00001c0001027983 */ /* 0x000ee20000100800 */
[----:B------:R-:W-:-:S03]  /*c2b0*/  ULDC.64 UR4, c[0x0][0x9f8] ;  /* 0x00027e0000047ab9 */ /* 0x000fc60000000a00 */
[----:B-1----:R-:W4:Y:S01]  /*c2c0*/  LDL R0, [R1+0x14] ;  /* 0x0000140001007983 */ /* 0x002f220000100800 */
[----:B------:R-:W-:Y:S01]  /*c2d0*/  ISETP.NE.U32.AND P0, PT, RZ, UR4, PT ;  /* 0x00000004ff007c0c */ /* 0x000fe2000bf05070 */
[----:B------:R-:W-:-:S03]  /*c2e0*/  ULDC.64 UR6, c[0x0][0x208] ;  /* 0x0000820000067ab9 */ /* 0x000fc60000000a00 */
[----:B------:R-:W-:Y:S01]  /*c2f0*/  ISETP.NE.AND.EX P0, PT, RZ, UR5, PT, P0 ;  /* 0x00000005ff007c0c */ /* 0x000fe2000bf05300 */
[----:B---3--:R-:W-:-:S12]  /*c300*/  IMAD.MOV.U32 R17, RZ, RZ, R2 ;  /* 0x000000ffff117224 */ /* 0x008fd800078e0002 */
[----:B------:R-:W0:Y:S01]  /*c310*/  @P0 LDC.64 R2, c[0x0][0x9f8] ;  /* 0x00027e00ff020b82 */ /* 0x000e220000000a00 */
[----:B----4-:R-:W-:Y:S02]  /*c320*/  IMAD.MOV.U32 R7, RZ, RZ, R0 ;  /* 0x000000ffff077224 */ /* 0x010fe400078e0000 */
[----:B0-----:R-:W-:-:S05]  /*c330*/  @P0 IMAD.WIDE R2, R0, 0x4, R2 ;  /* 0x0000000400020825 */ /* 0x001fca00078e0202 */
[----:B------:R0:W3:Y:S01]  /*c340*/  @P0 LDG.E R7, desc[UR6][R2.64] ;  /* 0x0000000602070981 */ /* 0x0000e2000c1e1900 */
[----:B------:R-:W-:Y:S01]  /*c350*/  VIADD R9, R17, 0xffffffff ;  /* 0xffffffff11097836 */ /* 0x000fe20000000000 */
[----:B------:R-:W-:Y:S01]  /*c360*/  UMOV UR4, 0xffffffff ;  /* 0xffffffff00047882 */ /* 0x000fe20000000000 */
[----:B------:R-:W-:Y:S01]  /*c370*/  LOP3.LUT R19, R19, 0xfffffffe, RZ, 0xc0, !PT ;  /* 0xfffffffe13137812 */ /* 0x000fe200078ec0ff */
[----:B0-----:R-:W0:Y:S02]  /*c380*/  LDC.64 R2, c[0x0][0x418] ;  /* 0x00010600ff027b82 */ /* 0x001e240000000a00 */
[----:B0-----:R-:W-:-:S04]  /*c390*/  ISETP.NE.U32.AND P0, PT, R2, RZ, PT ;  /* 0x000000ff0200720c */ /* 0x001fc80003f05070 */
[----:B------:R-:W-:-:S13]  /*c3a0*/  ISETP.NE.AND.EX P1, PT, R3, RZ, PT, P0 ;  /* 0x000000ff0300720c */ /* 0x000fda0003f25300 */
[----:B------:R-:W-:Y:S02]  /*c3b0*/  @P1 LOP3.LUT R19, R19, 0x1, RZ, 0xfc, !PT ;  /* 0x0000000113131812 */ /* 0x000fe400078efcff */
[----:B---3--:R-:W-:Y:S01]  /*c3c0*/  SHF.R.S32.HI R8, RZ, 0x1f, R7 ;  /* 0x0000001fff087819 */ /* 0x008fe20000011407 */
[----:B------:R0:W-:Y:S01]  /*c3d0*/  STL [R1], R7 ;  /* 0x0000000701007387 */ /* 0x0001e20000100800 */
[----:B------:R-:W-:-:S03]  /*c3e0*/  SEL R17, R7, RZ, !P1 ;  /* 0x000000ff07117207 */ /* 0x000fc60004800000 */
[----:B------:R0:W-:Y:S04]  /*c3f0*/  STL [R1+0x18], R9 ;  /* 0x0000180901007387 */ /* 0x0001e80000100800 */
[----:B------:R0:W-:Y:S01]  /*c400*/  STL [R1+0xc], R8 ;  /* 0x00000c0801007387 */ /* 0x0001e20000100800 */
[----:B------:R-:W-:Y:S05]  /*c410*/  BRA.DIV UR4, `(.L_x_3478) ;  /* 0x0000003e04fc7947 */ /* 0x000fea000b800000 */
[----:B------:R-:W1:Y:S02]  /*c420*/  S2R R0, SR_TID.X ;  /* 0x0000000000007919 */ /* 0x000e640000002100 */
[----:B-1----:R-:W-:-:S04]  /*c430*/  SHF.R.U32.HI R0, RZ, 0x5, R0 ;  /* 0x00000005ff007819 */ /* 0x002fc80000011600 */
[----:B------:R-:W-:-:S05]  /*c440*/  LOP3.LUT R0, R0, 0x3, RZ, 0xc0, !PT ;  /* 0x0000000300007812 */ /* 0x000fca00078ec0ff */
[----:B------:R1:W3:Y:S02]  /*c450*/  SHFL.IDX PT, R14, R0, RZ, 0x1f ;  /* 0x00001fff000e7589 */ /* 0x0002e400000e0000 */
.L_x_3570:
[----:B---3--:R-:W-:Y:S02]  /*c460*/  ISETP.NE.AND P0, PT, R14, RZ, PT ;  /* 0x000000ff0e00720c */ /* 0x008fe40003f05270 */
[----:B------:R-:W-:Y:S02]  /*c470*/  PLOP3.LUT P2, PT, PT, PT, PT, 0x8, 0x0 ;  /* 0x000000000000781c */ /* 0x000fe40003f4e170 */
[----:B------:R-:W-:-:S11]  /*c480*/  LOP3.LUT R19, R19, 0xfffffffd, RZ, 0xc0, !PT ;  /* 0xfffffffd13137812 */ /* 0x000fd600078ec0ff */
[----:B------:R-:W-:Y:S01]  /*c490*/  @P2 LOP3.LUT R19, R19, 0x2, RZ, 0xfc, !PT ;  /* 0x0000000213132812 */ /* 0x000fe200078efcff */
[----:B------:R-:W-:Y:S06]  /*c4a0*/  @P0 BRA `(.L_x_3479) ;  /* 0x0000000400280947 */ /* 0x000fec0003800000 */
[----:B------:R-:W-:-:S03]  /*c4b0*/  UMOV UR4, 0xffffffff ;  /* 0xffffffff00047882 */ /* 0x000fc60000000000 */
[----:B------:R-:W-:Y:S05]  /*c4c0*/  BRA.DIV UR4, `(.L_x_3480) ;  /* 0x0000004204047947 */ /* 0x000fea000b800000 */
[----:B------:R-:W-:-:S13]  /*c4d0*/  ELECT P6, URZ, PT ;  /* 0x00000000003f782f */ /* 0x000fda00038c0000 */
.L_x_3573:
[----:B------:R-:W-:Y:S05]  /*c4e0*/  @!P6 BRA `(.L_x_3479) ;  /* 0x000000040018e947 */ /* 0x000fea0003800000 */
[----:B------:R3:W-:Y:S01]  /*c4f0*/  STL [R1+0x8], R9 ;  /* 0x0000080901007387 */ /* 0x0007e20000100800 */
[----:B------:R-:W-:Y:S01]  /*c500*/  IMAD.MOV.U32 R17, RZ, RZ, R7 ;  /* 0x000000ffff117224 */ /* 0x000fe200078e0007 */
[----:B------:R-:W-:Y:S06]  /*c510*/  @!P1 BRA `(.L_x_3481) ;  /* 0x0000000000509947 */ /* 0x000fec0003800000 */
[----:B------:R-:W4:Y:S01]  /*c520*/  LDC R6, c[0x0][0x43c] ;  /* 0x00010f00ff067b82 */ /* 0x000f220000000800 */
[----:B-1----:R-:W-:Y:S01]  /*c530*/  IMAD.MOV.U32 R0, RZ, RZ, R9 ;  /* 0x000000ffff007224 */ /* 0x002fe200078e0009 */
[----:B------:R-:W-:Y:S01]  /*c540*/  ULDC.64 UR4, c[0x0][0x428] ;  /* 0x00010a0000047ab9 */ /* 0x000fe20000000a00 */
[----:B------:R-:W-:Y:S01]  /*c550*/  ULDC.64 UR6, c[0x0][0x208] ;  /* 0x0000820000067ab9 */ /* 0x000fe20000000a00 */
[----:B----4-:R-:W-:-:S13]  /*c560*/  ISETP.NE.AND P0, PT, R6, 0x1, PT ;  /* 0x000000010600780c */ /* 0x010fda0003f05270 */
        /* <DEDUP_REMOVED lines=15> */
.L_x_3481:
[----:B----4-:R-:W4:Y:S01]  /*c660*/  LDL R2, [R1+0x4] ;  /* 0x0000040001027983 */ /* 0x010f220000100800 */
[----:B-1----:R-:W-:Y:S02]  /*c670*/  LEA R0, R18, UR36, 0x3 ;  /* 0x0000002412007c11 */ /* 0x002fe4000f8e18ff */
[----:B----4-:R-:W-:-:S04]  /*c680*/  SHF.L.U32 R2, R2, 0x1f, RZ ;  /* 0x0000001f02027819 */ /* 0x010fc800000006ff */
[----:B------:R-:W1:Y:S02]  /*c690*/  SYNCS.PHASECHK.TRANS64.TRYWAIT P0, [R0+URZ+0x36840], R2 ;  /* 0x03684002000075a7 */ /* 0x000e64000800017f */
[----:B-1----:R-:W-:Y:S05]  /*c6a0*/  @!P0 BRA `(.L_x_3482) ;  /* 0x0000003c00ac8947 */ /* 0x002fea0003800000 */
.L_x_3574:
[----:B------:R-:W4:Y:S02]  /*c6b0*/  S2R R3, SR_TID.X ;  /* 0x0000000000037919 */ /* 0x000f240000002100 */
[----:B----4-:R-:W-:-:S04]  /*c6c0*/  LOP3.LUT R3, R3, 0x7f, RZ, 0xc0, !PT ;  /* 0x0000007f03037812 */ /* 0x010fc800078ec0ff */
[----:B------:R-:W-:-:S13]  /*c6d0*/  ISETP.NE.AND P0, PT, R3, RZ, PT ;  /* 0x000000ff0300720c */ /* 0x000fda0003f05270 */
[----:B------:R-:W-:Y:S05]  /*c6e0*/  @P0 BRA `(.L_x_3483) ;  /* 0x00000000001c0947 */ /* 0x000fea0003800000 */
[----:B------:R-:W4:Y:S01]  /*c6f0*/  S2R R3, SR_TID.X ;  /* 0x0000000000037919 */ /* 0x000f220000002100 */
[----:B-1----:R-:W-:-:S04]  /*c700*/  IMAD.MOV.U32 R2, RZ, RZ, 0xa800 ;  /* 0x0000a800ff027424 */ /* 0x002fc800078e00ff */
[----:B------:R1:W-:Y:S01]  /*c710*/  SYNCS.ARRIVE.TRANS64 RZ, [R0+URZ+0x36830], R2 ;  /* 0x0368300200ff79a7 */ /* 0x0003e2000800003f */
[----:B----4-:R-:W-:-:S04]  /*c720*/  LOP3.LUT R3, R3, 0x1f, RZ, 0xc0, !PT ;  /* 0x0000001f03037812 */ /* 0x010fc800078ec0ff */
[----:B------:R-:W-:-:S13]  /*c730*/  ISETP.NE.AND P0, PT, R3, RZ, PT ;  /* 0x000000ff0300720c */ /* 0x000fda0003f05270 */
[----:B-1----:R-:W-:Y:S05]  /*c740*/  @!P0 BRA `(.L_x_3483) ;  /* 0x0000000000048947 */ /* 0x002fea0003800000 */
[----:B------:R-:W-:Y:S01]  /*c750*/  BPT.TRAP 0x1 ;  /* 0x000000040000795c */ /* 0x000fe20000300000 */
.L_x_3483:
[----:B-1----:R-:W4:Y:S01]  /*c760*/  LDL R2, [R1+0x8] ;  /* 0x0000080001027983 */ /* 0x002f220000100800 */
        /* <DEDUP_REMOVED lines=10> */
[----:B------:R-:W-:-:S02]  /*c810*/  PLOP3.LUT P0, PT, PT, PT, PT, 0x80, 0x0 ;  /* 0x000000000000781c */ /* 0x000fc40003f0f070 */
[----:B------:R-:W-:Y:S01]  /*c820*/  LOP3.LUT R19, R19, 0xfffffffd, RZ, 0xc0, !PT ;  /* 0xfffffffd13137812 */ /* 0x000fe200078ec0ff */
[----:B------:R-:W-:Y:S02]  /*c830*/  UIMAD UR8, UR8, 0xa800, UR36 ;  /* 0x0000a800080878a4 */ /* 0x000fe4000f8e0224 */
[----:B------:R-:W-:Y:S02]  /*c840*/  UIADD3 UR9, UR9, 0x36830, URZ ;  /* 0x0003683009097890 */ /* 0x000fe4000fffe03f */
[----:B------:R-:W-:Y:S02]  /*c850*/  UIADD3 UR14, UR8, 0x21400, URZ ;  /* 0x00021400080e7890 */ /* 0x000fe4000fffe03f */
[----:B------:R-:W-:Y:S02]  /*c860*/  UIADD3 UR15, UR8, 0x24c00, URZ ;  /* 0x00024c00080f7890 */ /* 0x000fe4000fffe03f */
[----:B------:R-:W-:Y:S02]  /*c870*/  UIADD3 UR17, UR8, 0x28400, URZ ;  /* 0x0002840008117890 */ /* 0x000fe4000fffe03f */
[----:B------:R-:W-:Y:S01]  /*c880*/  @P0 LOP3.LUT R19, R19, 0x2, RZ, 0xfc, !PT ;  /* 0x0000000213130812 */ /* 0x000fe200078efcff */
[----:B------:R-:W-:Y:S01]  /*c890*/  UMOV UR8, UR14 ;  /* 0x0000000e00087c82 */ /* 0x000fe20008000000 */
[----:B------:R-:W-:Y:S01]  /*c8a0*/  UMOV UR14, 0x80 ;  /* 0x00000080000e7882 */ /* 0x000fe20000000000 */
[----:B----4-:R-:W-:-:S13]  /*c8b0*/  R2UR UR11, R2 ;  /* 0x00000000020b72ca */ /* 0x010fda00000e0000 */
[----:B------:R-:W-:-:S09]  /*c8c0*/  UIMAD UR11, UR11, 0x70, URZ ;  /* 0x000000700b0b78a4 */ /* 0x000fd2000f8e023f */
[----:B------:R1:W-:Y:S02]  /*c8d0*/  UTMALDG.4D [UR8], [UR4], desc[UR6] ;  /* 0x00000608040075b4 */ /* 0x0003e40008019000 */
[----:B-1----:R-:W-:Y:S01]  /*c8e0*/  UMOV UR8, UR15 ;  /* 0x0000000f00087c82 */ /* 0x002fe20008000000 */
[----:B------:R-:W-:Y:S02]  /*c8f0*/  UMOV UR10, UR16 ;  /* 0x00000010000a7c82 */ /* 0x000fe40008000000 */
[----:B------:R1:W-:Y:S02]  /*c900*/  UTMALDG.4D [UR8], [UR4], desc[UR6] ;  /* 0x00000608040075b4 */ /* 0x0003e40008019000 */
[----:B-1----:R-:W-:Y:S01]  /*c910*/  UMOV UR8, UR17 ;  /* 0x0000001100087c82 */ /* 0x002fe20008000000 */
[----:B------:R-:W-:Y:S02]  /*c920*/  UMOV UR10, UR14 ;  /* 0x0000000e000a7c82 */ /* 0x000fe40008000000 */
[----:B------:R4:W-:Y:S02]  /*c930*/  UTMALDG.4D [UR8], [UR4], desc[UR6] ;  /* 0x00000608040075b4 */ /* 0x0009e40008019000 */
[----:B----4-:R-:W-:Y:S01]  /*c940*/  NOP ;  /* 0x0000000000007918 */ /* 0x010fe20000000000 */
.L_x_3479:
        /* <DEDUP_REMOVED lines=10> */
[----:B------:R-:W-:Y:S02]  /*c9f0*/  IMAD.U32 R4, RZ, RZ, UR6 ;  /* 0x00000006ff047e24 */ /* 0x000fe4000f8e00ff */
[----:B------:R-:W4:Y:S01]  /*ca00*/  LDC.64 R2, c[0x4][R2] ;  /* 0x0100000002027b82 */ /* 0x000f220000000a00 */
        /* <DEDUP_REMOVED lines=9> */
[----:B-1234-:R-:W-:Y:S05]  /*caa0*/  CALL.ABS.NOINC R2 ;  /* 0x0000000002007343 */ /* 0x01efea0003c00000 */
.L_x_3484:
[----:B------:R-:W4:Y:S01]  /*cab0*/  LDL.LU R4, [R1+0x14] ;  /* 0x0000140001047983 */ /* 0x000f220000300800 */
[----:B-1----:R-:W-:Y:S01]  /*cac0*/  SHF.R.S32.HI R0, RZ, 0x1f, R16 ;  /* 0x0000001fff007819 */ /* 0x002fe20000011410 */
[----:B------:R-:W-:Y:S01]  /*cad0*/  ULDC.64 UR4, c[0x0][0x2d8] ;  /* 0x0000b60000047ab9 */ /* 0x000fe20000000a00 */
[----:B0-----:R-:W0:Y:S01]  /*cae0*/  LDC R8, c[0x0][0x448] ;  /* 0x00011200ff087b82 */ /* 0x001e220000000800 */
[----:B------:R-:W2:Y:S01]  /*caf0*/  LDL.LU R7, [R1+0x20] ;  /* 0x0000200001077983 */ /* 0x000ea20000300800 */
[----:B------:R-:W-:-:S03]  /*cb00*/  ULDC.64 UR6, c[0x0][0x280] ;  /* 0x0000a00000067ab9 */ /* 0x000fc60000000a00 */
[----:B------:R-:W3:Y:S01]  /*cb10*/  LDL R5, [R1+0x24] ;  /* 0x0000240001057983 */ /* 0x000ee20000100800 */
        /* <DEDUP_REMOVED lines=11> */
[----:B------:R-:W-:Y:S02]  /*cbd0*/  LOP3.LUT R10, R10, 0x80, RZ, 0xfc, !PT ;  /* 0x000000800a0a7812 */ /* 0x000fe400078efcff */
[----:B----4-:R-:W-:Y:S01]  /*cbe0*/  SHF.R.S32.HI R0, RZ, 0x1f, R4 ;  /* 0x0000001fff007819 */ /* 0x010fe20000011404 */
[----:B------:R-:W-:-:S04]  /*cbf0*/  IMAD.WIDE.U32 R2, R4, UR4, R2 ;  /* 0x0000000404027c25 */ /* 0x000fc8000f8e0002 */
[----:B------:R-:W-:Y:S01]  /*cc00*/  IMAD R0, R0, UR4, RZ ;  /* 0x0000000400007c24 */ /* 0x000fe2000f8e02ff */
[----:B------:R-:W-:-:S03]  /*cc10*/  ULDC UR4, c[0x0][0xc38] ;  /* 0x00030e0000047ab9 */ /* 0x000fc60000000800 */
[----:B------:R-:W-:Y:S02]  /*cc20*/  IMAD R0, R4, UR5, R0 ;  /* 0x0000000504007c24 */ /* 0x000fe4000f8e0200 */
[----:B------:R-:W1:Y:S02]  /*cc30*/  S2R R4, SR_TID.X ;  /* 0x0000000000047919 */ /* 0x000e640000002100 */
[----:B------:R-:W-:Y:S02]  /*cc40*/  IMAD.IADD R3, R3, 0x1, R0 ;  /* 0x0000000103037824 */ /* 0x000fe400078e0200 */
[----:B--2---:R-:W-:Y:S02]  /*cc50*/  IMAD.MOV R0, RZ, RZ, -R7 ;  /* 0x000000ffff007224 */ /* 0x004fe400078e0a07 */
[----:B------:R-:W2:Y:S02]  /*cc60*/  @P0 LDC R7, c[0x0][0x450] ;  /* 0x00011400ff070b82 */ /* 0x000ea40000000800 */
[----:B---3--:R-:W-:Y:S01]  /*cc70*/  IMAD R0, R0, UR4, R5 ;  /* 0x0000000400007c24 */ /* 0x008fe2000f8e0205 */
[----:B------:R-:W-:-:S03]  /*cc80*/  ULDC.64 UR4, c[0x0][0x2d0] ;  /* 0x0000b40000047ab9 */ /* 0x000fc60000000a00 */
[----:B------:R-:W-:Y:S01]  /*cc90*/  IMAD.SHL.U32 R5, R0, 0x80, RZ ;  /* 0x0000008000057824 */ /* 0x000fe200078e00ff */
[----:B-1----:R-:W-:-:S04]  /*cca0*/  LOP3.LUT R4, R4, 0x7f, RZ, 0xc0, !PT ;  /* 0x0000007f04047812 */ /* 0x002fc800078ec0ff */
[----:B------:R-:W-:Y:S02]  /*ccb0*/  SHF.R.U32.HI R9, RZ, 0x3, R4 ;  /* 0x00000003ff097819 */ /* 0x000fe40000011604 */
[----:B------:R-:W1:Y:S02]  /*ccc0*/  S2R R4, SR_TID.X ;  /* 0x0000000000047919 */ /* 0x000e640000002100 */
[----:B-1----:R-:W-:-:S05]  /*ccd0*/  IMAD.SHL.U32 R4, R4, 0x10, RZ ;  /* 0x0000001004047824 */ /* 0x002fca00078e00ff */
[----:B------:R-:W-:Y:S02]  /*cce0*/  LOP3.LUT R4, R9, 0x70, R4, 0xf8, !PT ;  /* 0x0000007009047812 */ /* 0x000fe400078ef804 */
[----:B------:R-:W1:Y:S02]  /*ccf0*/  S2R R9, SR_TID.X ;  /* 0x0000000000097919 */ /* 0x000e640000002100 */
[----:B------:R-:W-:-:S04]  /*cd00*/  LOP3.LUT R0, R4, R5, RZ, 0xfc, !PT ;  /* 0x0000000504007212 */ /* 0x000fc800078efcff */
[----:B------:R-:W-:Y:S01]  /*cd10*/  MOV R4, R0 ;  /* 0x0000000000047202 */ /* 0x000fe20000000f00 */
[----:B0-----:R-:W-:-:S05]  /*cd20*/  @P0 IMAD.HI.U32 R6, R0, R6, RZ ;  /* 0x0000000600060227 */ /* 0x001fca00078e00ff */
[----:B--2---:R-:W-:-:S05]  /*cd30*/  @P0 SHF.R.U32.HI R4, RZ, R7, R6 ;  /* 0x00000007ff040219 */ /* 0x004fca0000011606 */
        /* <DEDUP_REMOVED lines=12> */
[----:B------:R-:W-:Y:S01]  /*ce00*/  IMAD.WIDE.U32 R2, R0, UR4, R2 ;  /* 0x0000000400027c25 */ /* 0x000fe2000f8e0002 */
[----:B------:R-:W-:Y:S02]  /*ce10*/  ULDC UR4, c[0x0][0x2b8] ;  /* 0x0000ae0000047ab9 */ /* 0x000fe40000000800 */
[----:B------:R-:W-:Y:S01]  /*ce20*/  ISETP.GE.AND P2, PT, R10, UR4, PT ;  /* 0x000000040a007c0c */ /* 0x000fe2000bf46270 */
[----:B------:R-:W-:Y:S01]  /*ce30*/  IMAD R4, R0, UR5, R4 ;  /* 0x0000000500047c24 */ /* 0x000fe2000f8e0204 */
[----:B------:R0:W5:Y:S01]  /*ce40*/  LDL R10, [R1+0x10] ;  /* 0x00001000010a7983 */ /* 0x0001620000100800 */
[C---:B------:R-:W-:Y:S02]  /*ce50*/  LEA R0, P3, R2.reuse, UR6, 0x1 ;  /* 0x0000000602007c11 */ /* 0x040fe4000f8608ff */
[----:B------:R-:W-:Y:S01]  /*ce60*/  IMAD.IADD R4, R3, 0x1, R4 ;  /* 0x0000000103047824 */ /* 0x000fe200078e0204 */
        /* <DEDUP_REMOVED lines=9> */
[----:B------:R-:W1:Y:S01]  /*cf00*/  S2R R11, SR_TID.X ;  /* 0x00000000000b7919 */ /* 0x000e620000002100 */
[----:B------:R-:W2:Y:S04]  /*cf10*/  SHFL.IDX PT, R7, R0, RZ, 0x181f ;  /* 0x00181fff00077589 */ /* 0x000ea800000e0000 */
[----:B------:R-:W-:Y:S01]  /*cf20*/  SHFL.IDX PT, R8, R0, 0x1, 0x181f ;  /* 0x00381f0000087f89 */ /* 0x000fe200000e0000 */
[----:B0-----:R-:W-:-:S04]  /*cf30*/  LOP3.LUT R6, R6, 0x7f, RZ, 0xc0, !PT ;  /* 0x0000007f06067812 */ /* 0x001fc800078ec0ff */
[----:B------:R-:W-:Y:S01]  /*cf40*/  SHF.R.U32.HI R6, RZ, 0x3, R6 ;  /* 0x00000003ff067819 */ /* 0x000fe20000011606 */
[----:B-1----:R-:W-:-:S04]  /*cf50*/  IMAD.SHL.U32 R11, R11, 0x8, RZ ;  /* 0x000000080b0b7824 */ /* 0x002fc800078e00ff */
[----:B------:R-:W-:Y:S01]  /*cf60*/  IMAD.IADD R2, R6, 0x1, R5 ;  /* 0x0000000106027824 */ /* 0x000fe200078e0205 */
[----:B------:R-:W-:Y:S01]  /*cf70*/  LOP3.LUT R11, R11, 0x38, RZ, 0xc0, !PT ;  /* 0x000000380b0b7812 */ /* 0x000fe200078ec0ff */
[----:B------:R-:W0:Y:S02]  /*cf80*/  SHFL.IDX PT, R6, R4, RZ, 0x181f ;  /* 0x00181fff04067589 */ /* 0x000e2400000e0000 */
[C---:B------:R-:W-:Y:S01]  /*cf90*/  VIADD R5, R2.reuse, 0x10 ;  /* 0x0000001002057836 */ /* 0x040fe20000000000 */
[----:B------:R-:W-:-:S04]  /*cfa0*/  ISETP.GE.AND P4, PT, R2, R3, PT ;  /* 0x000000030200720c */ /* 0x000fc80003f86270 */
[----:B------:R-:W-:Y:S02]  /*cfb0*/  ISETP.GE.AND P3, PT, R5, R3, PT ;  /* 0x000000030500720c */ /* 0x000fe40003f66270 */
[----:B------:R-:W1:Y:S07]  /*cfc0*/  SHFL.IDX PT, R5, R4, 0x1, 0x181f ;  /* 0x00381f0004057f89 */ /* 0x000e6e00000e0000 */
[----:B--2---:R-:W-:-:S05]  /*cfd0*/  @!P4 LEA R7, P5, R11, R7, 0x1 ;  /* 0x000000070b07c211 */ /* 0x004fca00078a08ff */
[----:B0-----:R-:W-:Y:S01]  /*cfe0*/  @!P4 IMAD.X R6, RZ, RZ, R6, P5 ;  /* 0x000000ffff06c224 */ /* 0x001fe200028e0606 */
[----:B------:R-:W-:-:S04]  /*cff0*/  @!P3 LEA R8, P5, R11, R8, 0x1 ;  /* 0x000000080b08b211 */ /* 0x000fc800078a08ff */
[----:B------:R-:W-:-:S04]  /*d000*/  @!P4 LOP3.LUT R7, R7, R6, RZ, 0x3c, !PT ;  /* 0x000000060707c212 */ /* 0x000fc800078e3cff */
[----:B------:R-:W-:Y:S01]  /*d010*/  @!P4 LOP3.LUT R6, R7, R6, RZ, 0x3c, !PT ;  /* 0x000000060706c212 */ /* 0x000fe200078e3cff */
[----:B-1----:R-:W-:-:S03]  /*d020*/  @!P3 IMAD.X R5, RZ, RZ, R5, P5 ;  /* 0x000000ffff05b224 */ /* 0x002fc600028e0605 */
[----:B------:R-:W-:-:S05]  /*d030*/  @!P4 LOP3.LUT R7, R7, R6, RZ, 0x3c, !PT ;  /* 0x000000060707c212 */ /* 0x000fca00078e3cff */
[----:B-----5:R-:W-:Y:S04]  /*d040*/  @!P4 LDGSTS.E.BYPASS.LTC128B.128 [R10+0x15400], desc[UR6][R6.64], !P0 ;  /* 0x15400000060acfae */ /* 0x020fe8000c101d46 */
[----:B------:R-:W-:Y:S04]  /*d050*/  @!P4 LDGSTS.E.BYPASS.LTC128B.128 [R10+0x19400], desc[UR6][R6.64+0x80], !P1 ;  /* 0x19400080060acfae */ /* 0x000fe8000c901d46 */
[----:B------:R0:W-:Y:S02]  /*d060*/  @!P4 LDGSTS.E.BYPASS.LTC128B.128 [R10+0x1d400], desc[UR6][R6.64+0x100], !P2 ;  /* 0x1d400100060acfae */ /* 0x0001e4000d101d46 */
[----:B0-----:R-:W-:-:S02]  /*d070*/  @!P3 IMAD.MOV.U32 R6, RZ, RZ, R8 ;  /* 0x000000ffff06b224 */ /* 0x001fc400078e0008 */
[----:B------:R-:W-:Y:S01]  /*d080*/  @!P3 IMAD.MOV.U32 R7, RZ, RZ, R5 ;  /* 0x000000ffff07b224 */ /* 0x000fe200078e0005 */
[----:B------:R-:W0:Y:S01]  /*d090*/  SHFL.IDX PT, R8, R0, 0x2, 0x181f ;  /* 0x00581f0000087f89 */ /* 0x000e2200000e0000 */
[----:B------:R-:W-:-:S03]  /*d0a0*/  VIADD R5, R2, 0x20 ;  /* 0x0000002002057836 */ /* 0x000fc60000000000 */
[----:B------:R-:W-:Y:S04]  /*d0b0*/  @!P3 LDGSTS.E.BYPASS.LTC128B.128 [R10+0x15c00], desc[UR6][R6.64], !P0 ;  /* 0x15c00000060abfae */ /* 0x000fe8000c101d46 */
[----:B------:R-:W-:Y:S04]  /*d0c0*/  @!P3 LDGSTS.E.BYPASS.LTC128B.128 [R10+0x19c00], desc[UR6][R6.64+0x80], !P1 ;  /* 0x19c00080060abfae */ /* 0x000fe8000c901d46 */
[----:B------:R1:W-:Y:S01]  /*d0d0*/  @!P3 LDGSTS.E.BYPASS.LTC128B.128 [R10+0x1dc00], desc[UR6][R6.64+0x100], !P2 ;  /* 0x1dc00100060abfae */ /* 0x0003e2000d101d46 */
[----:B------:R-:W-:-:S03]  /*d0e0*/  ISETP.GE.AND P3, PT, R5, R3, PT ;  /* 0x000000030500720c */ /* 0x000fc60003f66270 */
[----:B------:R-:W2:Y:S10]  /*d0f0*/  SHFL.IDX PT, R5, R4, 0x2, 0x181f ;  /* 0x00581f0004057f89 */ /* 0x000eb400000e0000 */
[----:B0-----:R-:W-:-:S05]  /*d100*/  @!P3 LEA R8, P4, R11, R8, 0x1 ;  /* 0x000000080b08b211 */ /* 0x001fca00078808ff */
[----:B-1----:R-:W-:Y:S02]  /*d110*/  @!P3 IMAD.MOV.U32 R6, RZ, RZ, R8 ;  /* 0x000000ffff06b224 */ /* 0x002fe400078e0008 */
[----:B--2---:R-:W-:Y:S02]  /*d120*/  @!P3 IMAD.X R9, RZ, RZ, R5, P4 ;  /* 0x000000ffff09b224 */ /* 0x004fe400020e0605 */
[----:B------:R-:W-:Y:S02]  /*d130*/  VIADD R5, R2, 0x30 ;  /* 0x0000003002057836 */ /* 0x000fe40000000000 */
[----:B------:R-:W-:-:S05]  /*d140*/  @!P3 IMAD.MOV.U32 R7, RZ, RZ, R9 ;  /* 0x000000ffff07b224 */ /* 0x000fca00078e0009 */
        /* <DEDUP_REMOVED lines=30> */
[----:B------:R-:W-:Y:S02]  /*d330*/  @!P3 LDGSTS.E.BYPASS.LTC128B.128 [R10+0x17c00], desc[UR6][R6.64], !P0 ;  /* 0x17c00000060abfae */ /* 0x000fe4000c101d46 */
[----:B------:R-:W-:Y:S02]  /*d340*/  ISETP.GE.AND P4, PT, R5, R3, PT ;  /* 0x000000030500720c */ /* 0x000fe40003f86270 */
[----:B------:R-:W-:Y:S04]  /*d350*/  @!P3 LDGSTS.E.BYPASS.LTC128B.128 [R10+0x1bc00], desc[UR6][R6.64+0x80], !P1 ;  /* 0x1bc00080060abfae */ /* 0x000fe8000c901d46 */
[----:B------:R0:W-:Y:S04]  /*d360*/  @!P3 LDGSTS.E.BYPASS.LTC128B.128 [R10+0x1fc00], desc[UR6][R6.64+0x100], !P2 ;  /* 0x1fc00100060abfae */ /* 0x0001e8000d101d46 */
[----:B------:R-:W-:Y:S04]  /*d370*/  SHFL.IDX PT, R5, R4, 0x6, 0x181f ;  /* 0x00d81f0004057f89 */ /* 0x000fe800000e0000 */
[----:B------:R-:W-:Y:S04]  /*d380*/  SHFL.IDX PT, R4, R4, 0x7, 0x181f ;  /* 0x00f81f0004047f89 */ /* 0x000fe800000e0000 */
[----:B0-----:R-:W0:Y:S04]  /*d390*/  SHFL.IDX PT, R6, R0, 0x6, 0x181f ;  /* 0x00d81f0000067f89 */ /* 0x001e2800000e0000 */
[----:B------:R-:W1:Y:S01]  /*d3a0*/  SHFL.IDX PT, R0, R0, 0x7, 0x181f ;  /* 0x00f81f0000007f89 */ /* 0x000e6200000e0000 */
[----:B0-----:R-:W-:-:S05]  /*d3b0*/  @!P4 LEA R6, P3, R11, R6, 0x1 ;  /* 0x000000060b06c211 */ /* 0x001fca00078608ff */
[----:B------:R-:W-:-:S04]  /*d3c0*/  @!P4 IMAD.X R5, RZ, RZ, R5, P3 ;  /* 0x000000ffff05c224 */ /* 0x000fc800018e0605 */
[----:B------:R-:W-:-:S05]  /*d3d0*/  @!P4 IMAD.MOV.U32 R7, RZ, RZ, R5 ;  /* 0x000000ffff07c224 */ /* 0x000fca00078e0005 */
[----:B------:R0:W-:Y:S04]  /*d3e0*/  @!P4 LDGSTS.E.BYPASS.LTC128B.128 [R10+0x18400], desc[UR6][R6.64], !P0 ;  /* 0x18400000060acfae */ /* 0x0001e8000c101d46 */
[----:B------:R0:W-:Y:S04]  /*d3f0*/  @!P4 LDGSTS.E.BYPASS.LTC128B.128 [R10+0x1c400], desc[UR6][R6.64+0x80], !P1 ;  /* 0x1c400080060acfae */ /* 0x0001e8000c901d46 */
[----:B-1----:R0:W-:Y:S02]  /*d400*/  @!P4 LDGSTS.E.BYPASS.LTC128B.128 [R10+0x20400], desc[UR6][R6.64+0x100], !P2 ;  /* 0x20400100060acfae */ /* 0x0021e4000d101d46 */
.L_x_3591:
[----:B------:R-:W-:Y:S01]  /*d410*/  VIADD R2, R2, 0x70 ;  /* 0x0000007002027836 */ /* 0x000fe20000000000 */
[----:B------:R-:W-:Y:S04]  /*d420*/  BSSY B0, `(.L_x_3486) ;  /* 0x000000f000007945 */ /* 0x000fe80003800000 */
[----:B------:R-:W-:-:S13]  /*d430*/  ISETP.GE.AND P3, PT, R2, R3, PT ;  /* 0x000000030200720c */ /* 0x000fda0003f66270 */
[----:B------:R-:W-:Y:S05]  /*d440*/  @P3 BRA `(.L_x_3487) ;  /* 0x0000000000303947 */ /* 0x000fea0003800000 */
[----:B------:R-:W1:Y:S01]  /*d450*/  S2R R5, SR_TID.X ;  /* 0x0000000000057919 */ /* 0x000e620000002100 */
[----:B------:R-:W-:Y:S01]  /*d460*/  ULDC.64 UR4, c[0x0][0x208] ;  /* 0x0000820000047ab9 */ /* 0x000fe20000000a00 */
[----:B-1----:R-:W-:-:S04]  /*d470*/  SHF.L.U32 R5, R5, 0x3, RZ ;  /* 0x0000000305057819 */ /* 0x002fc800000006ff */
[----:B------:R-:W-:-:S04]  /*d480*/  LOP3.LUT R5, R5, 0x38, RZ, 0xc0, !PT ;  /* 0x0000003805057812 */ /* 0x000fc800078ec0ff */
[----:B------:R-:W-:-:S05]  /*d490*/  LEA R2, P3, R5, R0, 0x1 ;  /* 0x0000000005027211 */ /* 0x000fca00078608ff */
[----:B------:R-:W-:-:S05]  /*d4a0*/  IMAD.X R3, RZ, RZ, R4, P3 ;  /* 0x000000ffff037224 */ /* 0x000fca00018e0604 */
[----:B------:R-:W-:Y:S01]  /*d4b0*/  @!PT LDS RZ, [RZ] ;  /* 0x00000000fffff984 */ /* 0x000fe20000000800 */
[----:B------:R-:W-:Y:S01]  /*d4c0*/  @!PT LDS RZ, [RZ] ;  /* 0x00000000fffff984 */ /* 0x000fe20000000800 */
[----:B------:R-:W-:Y:S01]  /*d4d0*/  @!PT LDS RZ, [RZ] ;  /* 0x00000000fffff984 */ /* 0x000fe20000000800 */
[----:B------:R1:W-:Y:S04]  /*d4e0*/  LDGSTS.E.BYPASS.LTC128B.128 [R10+0x18c00], desc[UR4][R2.64], !P0 ;  /* 0x18c00000020a7fae */ /* 0x0003e8000c101d44 */
[----:B------:R1:W-:Y:S04]  /*d4f0*/  LDGSTS.E.BYPASS.LTC128B.128 [R10+0x1cc00], desc[UR4][R2.64+0x80], !P1 ;  /* 0x1cc00080020a7fae */ /* 0x0003e8000c901d44 */
[----:B------:R1:W-:Y:S02]  /*d500*/  LDGSTS.E.BYPASS.LTC128B.128 [R10+0x20c00], desc[UR4][R2.64+0x100], !P2 ;  /* 0x20c00100020a7fae */ /* 0x0003e4000d101d44 */
.L_x_3487:
[----:B------:R-:W-:Y:S05]  /*d510*/  BSYNC B0 ;  /* 0x0000000000007941 */ /* 0x000fea0003800000 */
.L_x_3486:
[----:B-1----:R-:W2:Y:S01]  /*d520*/  LDL R2, [R1+0x2c] ;  /* 0x00002c0001027983 */ /* 0x002ea20000100800 */
[----:B------:R-:W-:Y:S01]  /*d530*/  NOP ;  /* 0x0000000000007918 */ /* 0x000fe20000000000 */
[----:B------:R-:W-:Y:S02]  /*d540*/  SYNCS.ARRIVE.TRANS64.RED.A0T1 RZ, [UR36+0x36800], RZ ;  /* 0x036800ffffff79a7 */ /* 0x000fe40008200424 */
[----:B------:R-:W-:Y:S01]  /*d550*/  ARRIVES.LDGSTSBAR.64.TRANSCNT [UR36+0x36800] ;  /* 0x03680000ff0079b0 */ /* 0x000fe20008000aa4 */
[----:B--2---:R-:W-:-:S04]  /*d560*/  LOP3.LUT R0, R2, 0x1, RZ, 0xc, !PT ;  /* 0x0000000102007812 */ /* 0x004fc800078e0cff */
[----:B------:R-:W-:Y:S01]  /*d570*/  SHF.L.U32 R0, R0, 0x1f, RZ ;  /* 0x0000001f00007819 */ /* 0x000fe200000006ff */
[----:B------:R-:W-:Y:S01]  /*d580*/  NOP ;  /* 0x0000000000007918 */ /* 0x000fe20000000000 */
[----:B------:R-:W2:Y:S01]  /*d590*/  LDL.LU R2, [R1+0x28] ;  /* 0x0000280001027983 */ /* 0x000ea20000300800 */
[----:B------:R-:W-:Y:S01]  /*d5a0*/  SYNCS.ARRIVE.TRANS64.A1T0 RZ, [UR36+0x36800], RZ ;  /* 0x036800ffffff79a7 */ /* 0x000fe20008100024 */
[----:B------:R-:W-:Y:S01]  /*d5b0*/  BSSY B0, `(.L_x_3488) ;  /* 0x0000005000007945 */ /* 0x000fe20003800000 */
[----:B------:R-:W-:Y:S01]  /*d5c0*/  IMAD.U32 R9, RZ, RZ, UR36 ;  /* 0x00000024ff097e24 */ /* 0x000fe2000f8e00ff */
[----:B------:R-:W1:Y:S01]  /*d5d0*/  SYNCS.PHASECHK.TRANS64.TRYWAIT P0, [UR36+0x36820], R0 ;  /* 0x03682000ff0075a7 */ /* 0x000e620008000164 */
[----:B--2---:R-:W-:Y:S01]  /*d5e0*/  ISETP.GE.AND P1, PT, R2, 0x71, PT ;  /* 0x000000710200780c */ /* 0x004fe20003f26270 */
[----:B-1----:R-:W-:-:S12]  /*d5f0*/  @!P0 BRA `(.L_x_3489) ;  /* 0x0000003800d88947 */ /* 0x002fd80003800000 */
.L_x_3592:
[----:B------:R-:W-:Y:S05]  /*d600*/  BSYNC B0 ;  /* 0x0000000000007941 */ /* 0x000fea0003800000 */
.L_x_3488:
[----:B------:R-:W-:Y:S01]  /*d610*/  VIADD R11, R9, 0x36800 ;  /* 0x00036800090b7836 */ /* 0x000fe20000000000 */
[----:B------:R-:W-:Y:S06]  /*d620*/  @!P1 BRA `(.L_x_3490) ;  /* 0x0000002000bc9947 */ /* 0x000fec0003800000 */
[----:B------:R-:W2:Y:S01]  /*d630*/  LDL R2, [R1+0x1c] ;  /* 0x00001c0001027983 */ /* 0x000ea20000100800 */
[----:B-1----:R-:W-:Y:S02]  /*d640*/  IMAD.MOV.U32 R0, RZ, RZ, 0x1 ;  /* 0x00000001ff007424 */ /* 0x002fe400078e00ff */
[----:B--2---:R-:W-:-:S05]  /*d650*/  IMAD.MOV R8, RZ, RZ, -R2 ;  /* 0x000000ffff087224 */ /* 0x004fca00078e0a02 */
[----:B------:R-:W-:-:S05]  /*d660*/  VIADDMNMX R8, R8, R0, 0xffffffff, !PT ;  /* 0xffffffff08087446 */ /* 0x000fca0007800100 */
[----:B------:R-:W-:-:S05]  /*d670*/  IMAD.IADD R0, R2, 0x1, R8 ;  /* 0x0000000102007824 */ /* 0x000fca00078e0208 */
[----:B------:R-:W-:-:S04]  /*d680*/  LOP3.LUT R0, R0, 0x1, RZ, 0xc0, !PT ;  /* 0x0000000100007812 */ /* 0x000fc800078ec0ff */
[----:B------:R-:W-:Y:S01]  /*d690*/  ISETP.NE.U32.AND P0, PT, R0, 0x1, PT ;  /* 0x000000010000780c */ /* 0x000fe20003f05070 */
[----:B------:R-:W-:-:S12]  /*d6a0*/  VIADD R0, R2, 0xfffffffe ;  /* 0xfffffffe02007836 */ /* 0x000fd80000000000 */
[----:B------:R-:W-:Y:S05]  /*d6b0*/  @P0 BRA `(.L_x_3491) ;  /* 0x0000000800e00947 */ /* 0x000fea0003800000 */
[----:B------:R-:W2:Y:S01]  /*d6c0*/  LDL R2, [R1+0x4] ;  /* 0x0000040001027983 */ /* 0x000ea20000100800 */
[----:B------:R-:W-:Y:S01]  /*d6d0*/  LOP3.LUT P2, RZ, R19, 0x2, RZ, 0xc0, !PT ;  /* 0x0000000213ff7812 */ /* 0x000fe2000784c0ff */
[----:B------:R-:W-:Y:S01]  /*d6e0*/  VIADD R4, R18, 0x1 ;  /* 0x0000000112047836 */ /* 0x000fe20000000000 */
[----:B------:R-:W-:Y:S04]  /*d6f0*/  BSSY B0, `(.L_x_3492) ;  /* 0x00000b0000007945 */ /* 0x000fe80003800000 */
[----:B------:R-:W-:-:S04]  /*d700*/  ISETP.NE.AND P0, PT, R4, 0x2, PT ;  /* 0x000000020400780c */ /* 0x000fc80003f05270 */
[----:B0-----:R-:W-:Y:S02]  /*d710*/  SEL R10, RZ, 0x1, P0 ;  /* 0x00000001ff0a7807 */ /* 0x001fe40000000000 */
[----:B------:R-:W-:Y:S02]  /*d720*/  SEL R4, R4, RZ, P0 ;  /* 0x000000ff04047207 */ /* 0x000fe40000000000 */
[----:B--2---:R-:W-:Y:S01]  /*d730*/  LOP3.LUT R10, R2, R10, RZ, 0x3c, !PT ;  /* 0x0000000a020a7212 */ /* 0x004fe200078e3cff */
[----:B------:R-:W-:Y:S06]  /*d740*/  @!P2 BRA `(.L_x_3493) ;  /* 0x0000000800a8a947 */ /* 0x000fec0003800000 */
[----:B------:R-:W-:Y:S01]  /*d750*/  LOP3.LUT P2, RZ, R19, 0x1, RZ, 0xc0, !PT ;  /* 0x0000000113ff7812 */ /* 0x000fe2000784c0ff */
[----:B------:R-:W-:-:S12]  /*d760*/  IMAD.MOV.U32 R6, RZ, RZ, R17 ;  /* 0x000000ffff067224 */ /* 0x000fd800078e0011 */
[----:B------:R-:W-:Y:S05]  /*d770*/  @!P2 BRA `(.L_x_3494) ;  /* 0x000000000054a947 */ /* 0x000fea0003800000 */
[----:B------:R-:W2:Y:S01]  /*d780*/  LDL R12, [R1+0xc] ;  /* 0x00000c00010c7983 */ /* 0x000ea20000100800 */
[----:B------:R-:W0:Y:S01]  /*d790*/  LDC R6, c[0x0][0x43c] ;  /* 0x00010f00ff067b82 */ /* 0x000e220000000800 */
        /* <DEDUP_REMOVED lines=19> */
.L_x_3494:
[----:B------:R-:W-:Y:S01]  /*d8d0*/  LEA R3, R4, UR36, 0x3 ;  /* 0x0000002404037c11 */ /* 0x000fe2000f8e18ff */
[----:B------:R-:W-:Y:S01]  /*d8e0*/  BSSY B1, `(.L_x_3495) ;  /* 0x0000004000017945 */ /* 0x000fe20003800000 */
[----:B------:R-:W-:-:S04]  /*d8f0*/  SHF.L.U32 R2, R10, 0x1f, RZ ;  /* 0x0000001f0a027819 */ /* 0x000fc800000006ff */
[----:B------:R-:W1:Y:S02]  /*d900*/  SYNCS.PHASECHK.TRANS64.TRYWAIT P0, [R3+URZ+0x36840], R2 ;  /* 0x03684002030075a7 */ /* 0x000e64000800017f */
[----:B-1----:R-:W-:Y:S05]  /*d910*/  @!P0 BRA `(.L_x_3496) ;  /* 0x0000003800248947 */ /* 0x002fea0003800000 */
.L_x_3593:
[----:B------:R-:W-:Y:S05]  /*d920*/  BSYNC B1 ;  /* 0x0000000000017941 */ /* 0x000fea0003800000 */
.L_x_3495:
        /* <DEDUP_REMOVED lines=12> */
.L_x_3498:
[----:B------:R-:W-:Y:S05]  /*d9f0*/  BSYNC B1 ;  /* 0x0000000000017941 */ /* 0x000fea0003800000 */
.L_x_3497:
[----:B------:R-:W-:Y:S01]  /*da00*/  IMAD.MOV.U32 R14, RZ, RZ, RZ ;  /* 0x000000ffff0e7224 */ /* 0x000fe200078e00ff */
[----:B------:R-:W-:Y:S01]  /*da10*/  UIADD3 UR4, UP0, UR38, 0x370, URZ ;  /* 0x0000037026047890 */ /* 0x000fe2000ff1e03f */
[----:B------:R-:W-:Y:S01]  /*da20*/  IMAD R5, R4, 0xa800, R9 ;  /* 0x0000a80004057824 */ /* 0x000fe200078e0209 */
[----:B------:R-:W-:Y:S01]  /*da30*/  PLOP3.LUT P0, PT, PT, PT, PT, 0x80, 0x0 ;  /* 0x000000000000781c */ /* 0x000fe20003f0f070 */
[----:B-1----:R-:W-:Y:S01]  /*da40*/  VIADD R3, R3, 0x36830 ;  /* 0x0003683003037836 */ /* 0x002fe20000000000 */
[----:B------:R-:W-:Y:S01]  /*da50*/  R2UR UR10, R14 ;  /* 0x000000000e0a72ca */ /* 0x000fe200000e0000 */
[----:B------:R-:W-:Y:S01]  /*da60*/  IMAD R2, R0, 0x70, RZ ;  /* 0x0000007000027824 */ /* 0x000fe200078e02ff */
[----:B------:R-:W-:Y:S01]  /*da70*/  UIADD3.X UR5, URZ, UR39, URZ, UP0, !UPT ;  /* 0x000000273f057290 */ /* 0x000fe200087fe43f */
[----:B0-----:R-:W-:Y:S01]  /*da80*/  VIADD R7, R5, 0x21400 ;  /* 0x0002140005077836 */ /* 0x001fe20000000000 */
[----:B------:R-:W-:Y:S01]  /*da90*/  UMOV UR6, 0x0 ;  /* 0x0000000000067882 */ /* 0x000fe20000000000 */
[----:B------:R-:W-:-:S10]  /*daa0*/  UMOV UR7, 0x14f00000 ;  /* 0x14f0000000077882 */ /* 0x000fd40000000000 */
.L_x_3499:
        /* <DEDUP_REMOVED lines=16> */
.L_x_3500:
        /* <DEDUP_REMOVED lines=16> */
.L_x_3501:
        /* <DEDUP_REMOVED lines=16> */
.L_x_3594:
[----:B------:R-:W-:Y:S05]  /*ddb0*/  BSYNC B1 ;  /* 0x0000000000017941 */ /* 0x000fea0003800000 */
.L_x_3502:
        /* <DEDUP_REMOVED lines=12> */
.L_x_3505:
[----:B------:R-:W-:Y:S05]  /*de80*/  BSYNC B1 ;  /* 0x0000000000017941 */ /* 0x000fea0003800000 */
.L_x_3504:
        /* <DEDUP_REMOVED lines=12> */
.L_x_3506:
        /* <DEDUP_REMOVED lines=15> */
.L_x_3507:
        /* <DEDUP_REMOVED lines=15> */
.L_x_3508:
        /* <DEDUP_REMOVED lines=12> */
.L_x_3493:
[----:B------:R-:W-:Y:S05]  /*e1f0*/  BSYNC B0 ;  /* 0x0000000000007941 */ /* 0x000fea0003800000 */
.L_x_3492:
[----:B0-----:R-:W2:Y:S01]  /*e200*/  LDL.LU R0, [R1+0x1c] ;  /* 0x00001c0001007983 */ /* 0x001ea20000300800 */
[----:B------:R-:W-:-:S03]  /*e210*/  IMAD.MOV.U32 R18, RZ, RZ, R4 ;  /* 0x000000ffff127224 */ /* 0x000fc600078e0004 */
[----:B------:R1:W-:Y:S02]  /*e220*/  STL [R1+0x4], R10 ;  /* 0x0000040a01007387 */ /* 0x0003e40000100800 */
[----:B-12---:R-:W-:-:S07]  /*e230*/  IADD3 R0, R0, -0x3, RZ ;  /* 0xfffffffd00007810 */ /* 0x006fce0007ffe0ff */
.L_x_3491:
[----:B------:R-:W2:Y:S01]  /*e240*/  LDL.LU R2, [R1+0x18] ;  /* 0x0000180001027983 */ /* 0x000ea20000300800 */
[----:B------:R-:W-:Y:S01]  /*e250*/  IMAD.MOV R8, RZ, RZ, -R8 ;  /* 0x000000ffff087224 */ /* 0x000fe200078e0a08 */
[----:B------:R-:W-:Y:S04]  /*e260*/  BSSY B0, `(.L_x_3490) ;  /* 0x000016b000007945 */ /* 0x000fe80003800000 */
[----:B--2---:R-:W-:-:S13]  /*e270*/  ISETP.NE.AND P0, PT, R2, R8, PT ;  /* 0x000000080200720c */ /* 0x004fda0003f05270 */
[----:B------:R-:W-:Y:S05]  /*e280*/  @!P0 BRA `(.L_x_3509) ;  /* 0x0000001400a08947 */ /* 0x000fea0003800000 */
[----:B0-----:R-:W-:-:S07]  /*e290*/  IMAD.MOV.U32 R6, RZ, RZ, R17 ;  /* 0x000000ffff067224 */ /* 0x001fce00078e0011 */
.L_x_3544:
[----:B--2---:R-:W2:Y:S01]  /*e2a0*/  LDL R2, [R1+0x4] ;  /* 0x0000040001027983 */ /* 0x004ea20000100800 */
[----:B------:R-:W-:Y:S01]  /*e2b0*/  LOP3.LUT P1, RZ, R19, 0x2, RZ, 0xc0, !PT ;  /* 0x0000000213ff7812 */ /* 0x000fe2000782c0ff */
[----:B------:R-:W-:Y:S01]  /*e2c0*/  VIADD R4, R18, 0x1 ;  /* 0x0000000112047836 */ /* 0x000fe20000000000 */
[----:B------:R-:W-:Y:S04]  /*e2d0*/  BSSY B1, `(.L_x_3510) ;  /* 0x00000ae000017945 */ /* 0x000fe80003800000 */
[----:B------:R-:W-:-:S04]  /*e2e0*/  ISETP.NE.AND P0, PT, R4, 0x2, PT ;  /* 0x000000020400780c */ /* 0x000fc80003f05270 */
[----:B------:R-:W-:Y:S02]  /*e2f0*/  SEL R5, RZ, 0x1, P0 ;  /* 0x00000001ff057807 */ /* 0x000fe40000000000 */
[----:B------:R-:W-:Y:S02]  /*e300*/  SEL R4, R4, RZ, P0 ;  /* 0x000000ff04047207 */ /* 0x000fe40000000000 */
[----:B--2---:R-:W-:Y:S01]  /*e310*/  LOP3.LUT R5, R2, R5, RZ, 0x3c, !PT ;  /* 0x0000000502057212 */ /* 0x004fe200078e3cff */
[----:B01----:R-:W-:Y:S06]  /*e320*/  @!P1 BRA `(.L_x_3511) ;  /* 0x0000000800a09947 */ /* 0x003fec0003800000 */
        /* <DEDUP_REMOVED lines=24> */
.L_x_3512:
[----:B------:R-:W-:Y:S01]  /*e4b0*/  LEA R3, R4, UR36, 0x3 ;  /* 0x0000002404037c11 */ /* 0x000fe2000f8e18ff */
[----:B------:R-:W-:Y:S01]  /*e4c0*/  BSSY B2, `(.L_x_3513) ;  /* 0x0000004000027945 */ /* 0x000fe20003800000 */
[----:B------:R-:W-:-:S04]  /*e4d0*/  SHF.L.U32 R2, R5, 0x1f, RZ ;  /* 0x0000001f05027819 */ /* 0x000fc800000006ff */
[----:B------:R-:W1:Y:S02]  /*e4e0*/  SYNCS.PHASECHK.TRANS64.TRYWAIT P0, [R3+URZ+0x36840], R2 ;  /* 0x03684002030075a7 */ /* 0x000e64000800017f */
[----:B-1----:R-:W-:Y:S05]  /*e4f0*/  @!P0 BRA `(.L_x_3514) ;  /* 0x0000002c00548947 */ /* 0x002fea0003800000 */
.L_x_3595:
[----:B------:R-:W-:Y:S05]  /*e500*/  BSYNC B2 ;  /* 0x0000000000027941 */ /* 0x000fea0003800000 */
.L_x_3513:
        /* <DEDUP_REMOVED lines=12> */
.L_x_3516:
[----:B------:R-:W-:Y:S05]  /*e5d0*/  BSYNC B2 ;  /* 0x0000000000027941 */ /* 0x000fea0003800000 */
.L_x_3515:
        /* <DEDUP_REMOVED lines=8> */
[----:B------:R-:W-:Y:S01]  /*e660*/  VIADD R10, R7, 0x21400 ;  /* 0x00021400070a7836 */ /* 0x000fe20000000000 */
[----:B------:R-:W-:Y:S01]  /*e670*/  UMOV UR6, 0x0 ;  /* 0x0000000000067882 */ /* 0x000fe20000000000 */
[----:B------:R-:W-:-:S10]  /*e680*/  UMOV UR7, 0x14f00000 ;  /* 0x14f0000000077882 */ /* 0x000fd40000000000 */
.L_x_3517:
        /* <DEDUP_REMOVED lines=16> */
.L_x_3518:
        /* <DEDUP_REMOVED lines=16> */
.L_x_3519:
        /* <DEDUP_REMOVED lines=16> */
.L_x_3596:
[----:B------:R-:W-:Y:S05]  /*e990*/  BSYNC B2 ;  /* 0x0000000000027941 */ /* 0x000fea0003800000 */
.L_x_3520:
        /* <DEDUP_REMOVED lines=11> */
.L_x_3523:
[----:B------:R-:W-:Y:S05]  /*ea50*/  BSYNC B2 ;  /* 0x0000000000027941 */ /* 0x000fea0003800000 */
.L_x_3522:
        /* <DEDUP_REMOVED lines=11> */
.L_x_3524:
        /* <DEDUP_REMOVED lines=15> */
.L_x_3525:
        /* <DEDUP_REMOVED lines=15> */
.L_x_3526:
        /* <DEDUP_REMOVED lines=12> */
.L_x_3511:
[----:B------:R-:W-:Y:S05]  /*edb0*/  BSYNC B1 ;  /* 0x0000000000017941 */ /* 0x000fea0003800000 */
.L_x_3510:
[----:B------:R-:W-:Y:S01]  /*edc0*/  VIADD R18, R4, 0x1 ;  /* 0x0000000104127836 */ /* 0x000fe20000000000 */
[----:B------:R-:W-:Y:S01]  /*edd0*/  LOP3.LUT P1, RZ, R19, 0x2, RZ, 0xc0, !PT ;  /* 0x0000000213ff7812 */ /* 0x000fe2000782c0ff */
[----:B------:R-:W-:Y:S03]  /*ede0*/  BSSY B1, `(.L_x_3527) ;  /* 0x00000af000017945 */ /* 0x000fe60003800000 */
[----:B------:R-:W-:-:S04]  /*edf0*/  ISETP.NE.AND P0, PT, R18, 0x2, PT ;  /* 0x000000021200780c */ /* 0x000fc80003f05270 */
[----:B------:R-:W-:Y:S02]  /*ee00*/  SEL R2, RZ, 0x1, P0 ;  /* 0x00000001ff027807 */ /* 0x000fe40000000000 */
[----:B------:R-:W-:Y:S02]  /*ee10*/  SEL R18, R18, RZ, P0 ;  /* 0x000000ff12127207 */ /* 0x000fe40000000000 */
[----:B------:R-:W-:-:S05]  /*ee20*/  LOP3.LUT R10, R5, R2, RZ, 0x3c, !PT ;  /* 0x00000002050a7212 */ /* 0x000fca00078e3cff */
[----:B------:R1:W-:Y:S01]  /*ee30*/  STL [R1+0x4], R10 ;  /* 0x0000040a01007387 */ /* 0x0003e20000100800 */
[----:B------:R-:W-:Y:S05]  /*ee40*/  @!P1 BRA `(.L_x_3528) ;  /* 0x0000000800a09947 */ /* 0x000fea0003800000 */
[----:B------:R-:W-:Y:S01]  /*ee50*/  LOP3.LUT P1, RZ, R19, 0x1, RZ, 0xc0, !PT ;  /* 0x0000000113ff7812 */ /* 0x000fe2000782c0ff */
[----:B0-----:R-:W-:-:S12]  /*ee60*/  VIADD R8, R0, 0xffffffff ;  /* 0xffffffff00087836 */ /* 0x001fd80000000000 */
        /* <DEDUP_REMOVED lines=10> */
[----:B------:R-:W-:-:S04]  /*ef10*/  @P0 SHF.R.U32.HI R2, RZ, R3, R6 ;  /* 0x00000003ff020219 */ /* 0x000fc80000011606 */
[----:B------:R-:W-:-:S05]  /*ef20*/  IADD3 R3, -R2, RZ, RZ ;  /* 0x000000ff02037210 */ /* 0x000fca0007ffe1ff */
        /* <DEDUP_REMOVED lines=10> */
.L_x_3529:
[----:B------:R-:W-:Y:S01]  /*efd0*/  LEA R2, R18, UR36, 0x3 ;  /* 0x0000002412027c11 */ /* 0x000fe2000f8e18ff */
[----:B------:R-:W-:Y:S01]  /*efe0*/  BSSY B2, `(.L_x_3530) ;  /* 0x0000004000027945 */ /* 0x000fe20003800000 */
[----:B------:R-:W-:-:S04]  /*eff0*/  SHF.L.U32 R3, R10, 0x1f, RZ ;  /* 0x0000001f0a037819 */ /* 0x000fc800000006ff */
[----:B------:R-:W2:Y:S02]  /*f000*/  SYNCS.PHASECHK.TRANS64.TRYWAIT P0, [R2+URZ+0x36840], R3 ;  /* 0x03684003020075a7 */ /* 0x000ea4000800017f */
[----:B--2---:R-:W-:Y:S05]  /*f010*/  @!P0 BRA `(.L_x_3531) ;  /* 0x0000002000b48947 */ /* 0x004fea0003800000 */
.L_x_3597:
[----:B------:R-:W-:Y:S05]  /*f020*/  BSYNC B2 ;  /* 0x0000000000027941 */ /* 0x000fea0003800000 */
.L_x_3530:
        /* <DEDUP_REMOVED lines=12> */
.L_x_3533:
[----:B------:R-:W-:Y:S05]  /*f0f0*/  BSYNC B2 ;  /* 0x0000000000027941 */ /* 0x000fea0003800000 */
.L_x_3532:
        /* <DEDUP_REMOVED lines=12> */
.L_x_3534:
        /* <DEDUP_REMOVED lines=16> */
.L_x_3535:
        /* <DEDUP_REMOVED lines=16> */
.L_x_3536:
        /* <DEDUP_REMOVED lines=15> */
.L_x_3598:
[----:B------:R-:W-:Y:S05]  /*f4b0*/  BSYNC B2 ;  /* 0x0000000000027941 */ /* 0x000fea0003800000 */
.L_x_3537:
[----:B------:R-:W-:Y:S01]  /*f4c0*/  BSSY B2, `(.L_x_3539) ;  /* 0x000000b000027945 */ /* 0x000fe20003800000 */
[----:B------:R-:W-:Y:S02]  /*f4d0*/  IMAD.MOV.U32 R12, RZ, RZ, 0x0 ;  /* 0x00000000ff0c7424 */ /* 0x000fe400078e00ff */
[----:B------:R-:W-:Y:S01]  /*f4e0*/  IMAD.MOV.U32 R13, RZ, RZ, 0x14f00000 ;  /* 0x14f00000ff0d7424 */ /* 0x000fe200078e00ff */
[----:B------:R-:W-:Y:S06]  /*f4f0*/  @P1 BRA `(.L_x_3540) ;  /* 0x00000000001c1947 */ /* 0x000fec0003800000 */
[----:B------:R-:W1:Y:S01]  /*f500*/  S2R R7, SR_TID.X ;  /* 0x0000000000077919 */ /* 0x000e620000002100 */
[----:B------:R-:W-:-:S04]  /*f510*/  IMAD.MOV.U32 R3, RZ, RZ, 0xa800 ;  /* 0x0000a800ff037424 */ /* 0x000fc800078e00ff */
[----:B------:R2:W-:Y:S01]  /*f520*/  SYNCS.ARRIVE.TRANS64 RZ, [R2+URZ+0x50], R3 ;  /* 0x0000500302ff79a7 */ /* 0x0005e2000800003f */
[----:B-1----:R-:W-:-:S04]  /*f530*/  LOP3.LUT R7, R7, 0x1f, RZ, 0xc0, !PT ;  /* 0x0000001f07077812 */ /* 0x002fc800078ec0ff */
[----:B------:R-:W-:-:S13]  /*f540*/  ISETP.NE.AND P0, PT, R7, RZ, PT ;  /* 0x000000ff0700720c */ /* 0x000fda0003f05270 */
[----:B--2---:R-:W-:Y:S05]  /*f550*/  @!P0 BRA `(.L_x_3540) ;  /* 0x0000000000048947 */ /* 0x004fea0003800000 */
[----:B------:R-:W-:Y:S01]  /*f560*/  BPT.TRAP 0x1 ;  /* 0x000000040000795c */ /* 0x000fe20000300000 */
.L_x_3540:
[----:B------:R-:W-:Y:S05]  /*f570*/  BSYNC B2 ;  /* 0x0000000000027941 */ /* 0x000fea0003800000 */
.L_x_3539:
[----:B------:R-:W2:Y:S01]  /*f580*/  LDL.LU R3, [R1+0x8] ;  /* 0x0000080001037983 */ /* 0x000ea20000300800 */
        /* <DEDUP_REMOVED lines=9> */
[----:B--2---:R-:W-:-:S11]  /*f620*/  IMAD R3, R3, 0x70, RZ ;  /* 0x0000007003037824 */ /* 0x004fd600078e02ff */
.L_x_3541:
        /* <DEDUP_REMOVED lines=15> */
.L_x_3542:
        /* <DEDUP_REMOVED lines=15> */
.L_x_3543:
        /* <DEDUP_REMOVED lines=12> */
.L_x_3528:
[----:B------:R-:W-:Y:S05]  /*f8d0*/  BSYNC B1 ;  /* 0x0000000000017941 */ /* 0x000fea0003800000 */
.L_x_3527:
[C---:B------:R-:W-:Y:S01]  /*f8e0*/  ISETP.GT.AND P0, PT, R0.reuse, 0x1, PT ;  /* 0x000000010000780c */ /* 0x040fe20003f04270 */
[----:B------:R-:W-:-:S12]  /*f8f0*/  VIADD R0, R0, 0xfffffffe ;  /* 0xfffffffe00007836 */ /* 0x000fd80000000000 */
[----:B------:R-:W-:Y:S05]  /*f900*/  @P0 BRA `(.L_x_3544) ;  /* 0xffffffe800640947 */ /* 0x000fea000383ffff */
.L_x_3509:
[----:B------:R-:W-:Y:S05]  /*f910*/  BSYNC B0 ;  /* 0x0000000000007941 */ /* 0x000fea0003800000 */
.L_x_3490:
[----:B------:R-:W-:Y:S01]  /*f920*/  LOP3.LUT P0, RZ, R19, 0x2, RZ, 0xc0, !PT ;  /* 0x0000000213ff7812 */ /* 0x000fe2000780c0ff */
[----:B------:R-:W-:-:S12]  /*f930*/  BSSY B0, `(.L_x_3545) ;  /* 0x0000049000007945 */ /* 0x000fd80003800000 */
[----:B------:R-:W-:Y:S05]  /*f940*/  @!P0 BRA `(.L_x_3546) ;  /* 0x00000004001c8947 */ /* 0x000fea0003800000 */
[----:B------:R-:W3:Y:S01]  /*f950*/  LDL R3, [R1+0x4] ;  /* 0x0000040001037983 */ /* 0x000ee20000100800 */
[----:B------:R-:W-:Y:S01]  /*f960*/  LEA R2, R18, UR36, 0x3 ;  /* 0x0000002412027c11 */ /* 0x000fe2000f8e18ff */
[----:B------:R-:W-:Y:S01]  /*f970*/  BSSY B1, `(.L_x_3547) ;  /* 0x0000007000017945 */ /* 0x000fe20003800000 */
[----:B-1----:R-:W1:Y:S02]  /*f980*/  S2R R0, SR_TID.X ;  /* 0x0000000000007919 */ /* 0x002e640000002100 */
[----:B-1----:R-:W-:-:S04]  /*f990*/  LOP3.LUT R0, R0, 0x7f, RZ, 0xc0, !PT ;  /* 0x0000007f00007812 */ /* 0x002fc800078ec0ff */
[----:B------:R-:W-:Y:S02]  /*f9a0*/  ISETP.NE.AND P1, PT, R0, RZ, PT ;  /* 0x000000ff0000720c */ /* 0x000fe40003f25270 */
[----:B---3--:R-:W-:-:S04]  /*f9b0*/  SHF.L.U32 R3, R3, 0x1f, RZ ;  /* 0x0000001f03037819 */ /* 0x008fc800000006ff */
[----:B------:R-:W1:Y:S02]  /*f9c0*/  SYNCS.PHASECHK.TRANS64.TRYWAIT P0, [R2+URZ+0x36860], R3 ;  /* 0x03686003020075a7 */ /* 0x000e64000800017f */
[----:B-1----:R-:W-:Y:S05]  /*f9d0*/  @!P0 BRA `(.L_x_3548) ;  /* 0x00000018006c8947 */ /* 0x002fea0003800000 */
.L_x_3599:
[----:B------:R-:W-:Y:S05]  /*f9e0*/  BSYNC B1 ;  /* 0x0000000000017941 */ /* 0x000fea0003800000 */
.L_x_3547:
[----:B------:R-:W-:Y:S04]  /*f9f0*/  BSSY B1, `(.L_x_3549) ;  /* 0x0000009000017945 */ /* 0x000fe80003800000 */
        /* <DEDUP_REMOVED lines=8> */
.L_x_3550:
[----:B------:R-:W-:Y:S05]  /*fa80*/  BSYNC B1 ;  /* 0x0000000000017941 */ /* 0x000fea0003800000 */
.L_x_3549:
[----:B------:R-:W3:Y:S01]  /*fa90*/  LDL R0, [R1+0x8] ;  /* 0x0000080001007983 */ /* 0x000ee20000100800 */
[----:B------:R-:W-:Y:S01]  /*faa0*/  IMAD R9, R18, 0xa800, R9 ;  /* 0x0000a80012097824 */ /* 0x000fe200078e0209 */
[----:B------:R-:W-:Y:S01]  /*fab0*/  UIADD3 UR4, UP0, UR38, 0x470, URZ ;  /* 0x0000047026047890 */ /* 0x000fe2000ff1e03f */
[----:B------:R-:W-:Y:S01]  /*fac0*/  PLOP3.LUT P0, PT, PT, PT, PT, 0x80, 0x0 ;  /* 0x000000000000781c */ /* 0x000fe20003f0f070 */
[----:B-1----:R-:W-:Y:S01]  /*fad0*/  VIADD R2, R2, 0x36850 ;  /* 0x0003685002027836 */ /* 0x002fe20000000000 */
[----:B------:R-:W-:Y:S01]  /*fae0*/  UMOV UR6, 0x0 ;  /* 0x0000000000067882 */ /* 0x000fe20000000000 */
[----:B------:R-:W-:Y:S01]  /*faf0*/  VIADD R3, R9, 0x400 ;  /* 0x0000040009037836 */ /* 0x000fe20000000000 */
[----:B------:R-:W-:Y:S01]  /*fb00*/  UIADD3.X UR5, URZ, UR39, URZ, UP0, !UPT ;  /* 0x000000273f057290 */ /* 0x000fe200087fe43f */
[----:B------:R-:W-:Y:S01]  /*fb10*/  UMOV UR7, 0x14f00000 ;  /* 0x14f0000000077882 */ /* 0x000fe20000000000 */
[----:B------:R-:W-:Y:S01]  /*fb20*/  UMOV UR10, URZ ;  /* 0x0000003f000a7c82 */ /* 0x000fe20008000000 */
[----:B---3--:R-:W-:-:S09]  /*fb30*/  IMAD R0, R0, 0x70, RZ ;  /* 0x0000007000007824 */ /* 0x008fd200078e02ff */
.L_x_3551:
        /* <DEDUP_REMOVED lines=10> */
[----:B------:R-:W-:Y:S01]  /*fbe0*/  PLOP3.LUT P0, PT, PT, PT, PT, 0x80, 0x0 ;  /* 0x000000000000781c */ /* 0x000fe20003f0f070 */
[----:B------:R-:W-:Y:S01]  /*fbf0*/  VIADD R3, R9, 0x3c00 ;  /* 0x00003c0009037836 */ /* 0x000fe20000000000 */
[----:B------:R-:W-:Y:S01]  /*fc00*/  UMOV UR6, 0x0 ;  /* 0x0000000000067882 */ /* 0x000fe20000000000 */
[----:B------:R-:W-:Y:S01]  /*fc10*/  UMOV UR7, 0x14f00000 ;  /* 0x14f0000000077882 */ /* 0x000fe20000000000 */
[----:B------:R-:W-:-:S09]  /*fc20*/  UMOV UR10, 0x40 ;  /* 0x00000040000a7882 */ /* 0x000fd20000000000 */
.L_x_3552:
        /* <DEDUP_REMOVED lines=15> */
.L_x_3553:
        /* <DEDUP_REMOVED lines=10> */
.L_x_3546:
[----:B------:R-:W-:Y:S05]  /*fdc0*/  BSYNC B0 ;  /* 0x0000000000007941 */ /* 0x000fea0003800000 */
.L_x_3545:
[----:B------:R-:W3:Y:S01]  /*fdd0*/  LDL.LU R5, [R1+0x24] ;  /* 0x0000240001057983 */ /* 0x000ee20000300800 */
[----:B------:R-:W-:Y:S01]  /*fde0*/  VIADD R18, R18, 0x1 ;  /* 0x0000000112127836 */ /* 0x000fe20000000000 */
[----:B------:R-:W-:Y:S02]  /*fdf0*/  ULDC UR4, c[0x0][0xc34] ;  /* 0x00030d0000047ab9 */ /* 0x000fe40000000800 */
[----:B------:R-:W4:Y:S04]  /*fe00*/  LDL.LU R4, [R1+0x4] ;  /* 0x0000040001047983 */ /* 0x000f280000300800 */
[----:B------:R-:W5:Y:S01]  /*fe10*/  LDL.LU R3, [R1+0x2c] ;  /* 0x00002c0001037983 */ /* 0x000f620000300800 */
[----:B------:R-:W-:-:S04]  /*fe20*/  ISETP.NE.AND P0, PT, R18, 0x2, PT ;  /* 0x000000021200780c */ /* 0x000fc80003f05270 */
[----:B-1----:R-:W-:Y:S02]  /*fe30*/  SEL R0, RZ, 0x1, P0 ;  /* 0x00000001ff007807 */ /* 0x002fe40000000000 */
[----:B------:R-:W-:Y:S01]  /*fe40*/  SEL R18, R18, RZ, P0 ;  /* 0x000000ff12127207 */ /* 0x000fe20000000000 */
[----:B---3--:R-:W-:Y:S01]  /*fe50*/  VIADD R5, R5, UR37 ;  /* 0x0000002505057c36 */ /* 0x008fe20008000000 */
[----:B----4-:R-:W-:-:S04]  /*fe60*/  LOP3.LUT R4, R4, R0, RZ, 0x3c, !PT ;  /* 0x0000000004047212 */ /* 0x010fc800078e3cff */
[----:B------:R1:W-:Y:S01]  /*fe70*/  STL [R1+0x24], R5 ;  /* 0x0000240501007387 */ /* 0x0003e20000100800 */
[----:B------:R-:W-:Y:S01]  /*fe80*/  ISETP.GE.AND P1, PT, R5, UR4, PT ;  /* 0x0000000405007c0c */ /* 0x000fe2000bf26270 */
[----:B-----5:R-:W-:-:S05]  /*fe90*/  VIADD R3, R3, 0x1 ;  /* 0x0000000103037836 */ /* 0x020fca0000000000 */
[----:B------:R1:W-:Y:S04]  /*fea0*/  STL [R1+0x2c], R3 ;  /* 0x00002c0301007387 */ /* 0x0003e80000100800 */
[----:B------:R1:W-:Y:S03]  /*feb0*/  STL [R1+0x4], R4 ;  /* 0x0000040401007387 */ /* 0x0003e60000100800 */
[----:B------:R-:W-:Y:S05]  /*fec0*/  @!P1 BRA `(.L_x_3554) ;  /* 0xffffffbc00949947 */ /* 0x000fea000383ffff */
[----:B------:R-:W-:-:S07]  /*fed0*/  LOP3.LUT R2, R3, 0x1, RZ, 0xc, !PT ;  /* 0x0000000103027812 */ /* 0x000fce00078e0cff */
.L_x_3474:
[----:B01----:R-:W0:Y:S01]  /*fee0*/  S2R R3, SR_CgaCtaId ;  /* 0x0000000000037919 */ /* 0x003e220000008800 */
[----:B------:R-:W-:Y:S01]  /*fef0*/  MOV R0, 0x400 ;  /* 0x0000040000007802 */ /* 0x000fe20000000f00 */
[----:B------:R-:W-:Y:S03]  /*ff00*/  BSSY B0, `(.L_x_3555) ;  /* 0x0000005000007945 */ /* 0x000fe60003800000 */
[----:B0-----:R-:W-:Y:S02]  /*ff10*/  LEA R0, R3, R0, 0x18 ;  /* 0x0000000003007211 */ /* 0x001fe400078ec0ff */
[----:B------:R-:W-:-:S04]  /*ff20*/  SHF.L.U32 R3, R2, 0x1f, RZ ;  /* 0x0000001f02037819 */ /* 0x000fc800000006ff */
[----:B------:R-:W0:Y:S02]  /*ff30*/  SYNCS.PHASECHK.TRANS64.TRYWAIT P0, [R0+URZ+0x36820], R3 ;  /* 0x03682003000075a7 */ /* 0x000e24000800017f */
[----:B0-----:R-:W-:Y:S05]  /*ff40*/  @!P0 BRA `(.L_x_3556) ;  /* 0x0000001400248947 */ /* 0x001fea0003800000 */
.L_x_3600:
[----:B------:R-:W-:Y:S05]  /*ff50*/  BSYNC B0 ;  /* 0x0000000000007941 */ /* 0x000fea0003800000 */
.L_x_3555:
[----:B------:R-:W-:-:S03]  /*ff60*/  UMOV UR4, 0xffffffff ;  /* 0xffffffff00047882 */ /* 0x000fc60000000000 */
[----:B------:R-:W-:Y:S05]  /*ff70*/  BRA.DIV UR4, `(.L_x_3557) ;  /* 0x00000016042c7947 */ /* 0x000fea000b800000 */
[----:B------:R-:W1:Y:S02]  /*ff80*/  S2R R2, SR_TID.X ;  /* 0x0000000000027919 */ /* 0x000e640000002100 */
[----:B-1----:R-:W-:-:S04]  /*ff90*/  SHF.R.U32.HI R2, RZ, 0x5, R2 ;  /* 0x00000005ff027819 */ /* 0x002fc80000011602 */
[----:B------:R-:W-:-:S05]  /*ffa0*/  LOP3.LUT R2, R2, 0x3, RZ, 0xc0, !PT ;  /* 0x0000000302027812 */ /* 0x000fca00078ec0ff */
[----:B------:R1:W3:Y:S02]  /*ffb0*/  SHFL.IDX PT, R14, R2, RZ, 0x1f ;  /* 0x00001fff020e7589 */ /* 0x0002e400000e0000 */
.L_x_3603:
[----:B---3--:R-:W-:Y:S01]  /*ffc0*/  ISETP.NE.AND P0, PT, R14, RZ, PT ;  /* 0x000000ff0e00720c */ /* 0x008fe20003f05270 */
[----:B------:R-:W-:-:S12]  /*ffd0*/  BSSY B0, `(.L_x_3558) ;  /* 0x0000025000007945 */ /* 0x000fd80003800000 */
[----:B------:R-:W-:Y:S05]  /*ffe0*/  @P0 BRA `(.L_x_3559) ;  /* 0x00000000008c0947 */ /* 0x000fea0003800000 */
[----:B------:R-:W-:-:S03]  /*fff0*/  UMOV UR4, 0xffffffff ;  /* 0xffffffff00047882 */ /* 0x000fc60000000000 */
[----:B------:R-:W-:Y:S05]  /*10000*/  BRA.DIV UR4, `(.L_x_3560) ;  /* 0x00000016043c7947 */ /* 0x000fea000b800000 */
[----:B------:R-:W-:-:S13]  /*10010*/  ELECT P6, URZ, PT ;  /* 0x00000000003f782f */ /* 0x000fda00038c0000 */
.L_x_3606:
[----:B------:R-:W-:Y:S05]  /*10020*/  @!P6 BRA `(.L_x_3559) ;  /* 0x00000000007ce947 */ /* 0x000fea0003800000 */
[----:B-1----:R-:W3:Y:S02]  /*10030*/  LDL.LU R2, [R1+0x30] ;  /* 0x0000300001027983 */ /* 0x002ee40000300800 */
[----:B---3--:R-:W-:-:S04]  /*10040*/  LOP3.LUT R2, R2, 0x2, RZ, 0xfc, !PT ;  /* 0x0000000202027812 */ /* 0x008fc800078efcff */
[----:B------:R-:W-:-:S13]  /*10050*/  ISETP.NE.AND P2, PT, R2, 0x3, PT ;  /* 0x000000030200780c */ /* 0x000fda0003f45270 */
[----:B------:R-:W-:Y:S05]  /*10060*/  @!P2 BRA `(.L_x_3561) ;  /* 0x000000000004a947 */ /* 0x000fea0003800000 */
[----:B------:R-:W-:Y:S01]  /*10070*/  BPT.TRAP 0x1 ;  /* 0x000000040000795c */ /* 0x000fe20000300000 */
.L_x_3561:
[----:B------:R-:W3:Y:S01]  /*10080*/  LDL.LU R7, [R1+0x4] ;  /* 0x0000040001077983 */ /* 0x000ee20000300800 */
[----:B0-----:R-:W-:Y:S01]  /*10090*/  IADD3 R3, R0, 0x36840, RZ ;  /* 0x0003684000037810 */ /* 0x001fe20007ffe0ff */
[----:B------:R-:W-:-:S04]  /*100a0*/  VIADD R2, R18, 0x1 ;  /* 0x0000000112027836 */ /* 0x000fc80000000000 */
[----:B------:R-:W-:Y:S01]  /*100b0*/  IMAD R6, R18, 0x8, R3 ;  /* 0x0000000812067824 */ /* 0x000fe200078e0203 */
        /* <DEDUP_REMOVED lines=9> */
.L_x_3607:
[----:B------:R-:W1:Y:S02]  /*10150*/  SYNCS.PHASECHK.TRANS64.TRYWAIT P0, [R3+URZ], R2 ;  /* 0x00000002030075a7 */ /* 0x000e64000800017f */
[----:B-1----:R-:W-:Y:S05]  /*10160*/  @!P0 BRA `(.L_x_3563) ;  /* 0x0000001400188947 */ /* 0x002fea0003800000 */
.L_x_3608:
[----:B------:R-:W-:Y:S05]  /*10170*/  @!P2 BRA `(.L_x_3564) ;  /* 0x000000000004a947 */ /* 0x000fea0003800000 */
[----:B------:R-:W-:Y:S01]  /*10180*/  BPT.TRAP 0x1 ;  /* 0x000000040000795c */ /* 0x000fe20000300000 */
.L_x_3564:
[----:B-1----:R-:W-:-:S04]  /*10190*/  VIADD R3, R0, 0x36860 ;  /* 0x0003686000037836 */ /* 0x002fc80000000000 */
[----:B------:R-:W-:-:S04]  /*101a0*/  IMAD R18, R18, 0x8, R3 ;  /* 0x0000000812127824 */ /* 0x000fc800078e0203 */
[----:B------:R-:W1:Y:S02]  /*101b0*/  SYNCS.PHASECHK.TRANS64.TRYWAIT P0, [R18+URZ], R5 ;  /* 0x00000005120075a7 */ /* 0x000e64000800017f */
[----:B-1----:R-:W-:Y:S05]  /*101c0*/  @!P0 BRA `(.L_x_3565) ;  /* 0x0000001400148947 */ /* 0x002fea0003800000 */
.L_x_3609:
[----:B------:R-:W-:-:S07]  /*101d0*/  IMAD R3, R4, 0x8, R3 ;  /* 0x0000000804037824 */ /* 0x000fce00078e0203 */
.L_x_3566:
[----:B---3--:R3:W4:Y:S02]  /*101e0*/  SYNCS.PHASECHK.TRANS64.TRYWAIT P0, [R3+URZ], R2 ;  /* 0x00000002030075a7 */ /* 0x008724000800017f */
[----:B----4-:R-:W-:Y:S05]  /*101f0*/  @!P0 NANOSLEEP.SYNCS 0x989680 ;  /* 0x009896800000895d */ /* 0x010fea0003900000 */
[----:B------:R-:W4:Y:S02]  /*10200*/  @!P0 SYNCS.PHASECHK.TRANS64 P0, [R3+URZ], R2 ;  /* 0x00000002030085a7 */ /* 0x000f24000800007f */
[----:B----4-:R-:W-:Y:S05]  /*10210*/  @!P0 BRA `(.L_x_3566) ;  /* 0xfffffffc00f08947 */ /* 0x010fea000383ffff */
.L_x_3559:
[----:B------:R-:W-:Y:S05]  /*10220*/  BSYNC B0 ;  /* 0x0000000000007941 */ /* 0x000fea0003800000 */
.L_x_3558:
[----:B------:R-:W-:Y:S05]  /*10230*/  EXIT ;  /* 0x000000000000794d */ /* 0x000fea0003800000 */
.L_x_3446:
[----:B0-----:R-:W-:-:S04]  /*10240*/  IMAD.U32 R3, RZ, RZ, UR37 ;  /* 0x00000025ff037e24 */ /* 0x001fc8000f8e00ff */
[----:B------:R0:W1:Y:S03]  /*10250*/  SYNCS.PHASECHK.TRANS64.TRYWAIT P1, [R3+URZ+0x36800], R0 ;  /* 0x03680000030075a7 */ /* 0x000066000802017f */
[----:B-1----:R-:W-:Y:S05]  /*10260*/  @!P1 NANOSLEEP.SYNCS 0x989680 ;  /* 0x009896800000995d */ /* 0x002fea0003900000 */
[----:B------:R-:W1:Y:S02]  /*10270*/  @!P1 SYNCS.PHASECHK.TRANS64 P1, [R3+URZ+0x36800], R0 ;  /* 0x03680000030095a7 */ /* 0x000e64000802007f */
[----:B-1----:R-:W-:Y:S05]  /*10280*/  @!P1 BRA `(.L_x_3446) ;  /* 0xfffffffc00ec9947 */ /* 0x002fea000383ffff */
[----:B------:R-:W-:Y:S05]  /*10290*/  BRA `(.L_x_3567) ;  /* 0xffffff0c00c07947 */ /* 0x000fea000383ffff */
.L_x_3450:
[----:B-1----:R1:W2:Y:S02]  /*102a0*/  SYNCS.PHASECHK.TRANS64.TRYWAIT P2, [R2+URZ+0x36830], R3 ;  /* 0x03683003020075a7 */ /* 0x0022a4000804017f */
[----:B--2---:R-:W-:Y:S05]  /*102b0*/  @!P2 NANOSLEEP.SYNCS 0x989680 ;  /* 0x009896800000a95d */ /* 0x004fea0003900000 */
[----:B------:R-:W2:Y:S02]  /*102c0*/  @!P2 SYNCS.PHASECHK.TRANS64 P2, [R2+URZ+0x36830], R3 ;  /* 0x036830030200a5a7 */ /* 0x000ea4000804007f */
[----:B--2---:R-:W-:Y:S05]  /*102d0*/  @!P2 BRA `(.L_x_3450) ;  /* 0xfffffffc00f0a947 */ /* 0x004fea000383ffff */
[----:B------:R-:W-:Y:S05]  /*102e0*/  BRA `(.L_x_3449) ;  /* 0xffffff0c00ec7947 */ /* 0x000fea000383ffff */
.L_x_3455:
[----:B-1----:R-:W-:-:S04]  /*102f0*/  IMAD.U32 R3, RZ, RZ, UR38 ;  /* 0x00000026ff037e24 */ /* 0x002fc8000f8e00ff */
[----:B------:R1:W2:Y:S03]  /*10300*/  SYNCS.PHASECHK.TRANS64.TRYWAIT P2, [R3+URZ+0x36830], R0 ;  /* 0x03683000030075a7 */ /* 0x0002a6000804017f */
[----:B--2---:R-:W-:Y:S05]  /*10310*/  @!P2 NANOSLEEP.SYNCS 0x989680 ;  /* 0x009896800000a95d */ /* 0x004fea0003900000 */
[----:B------:R-:W2:Y:S02]  /*10320*/  @!P2 SYNCS.PHASECHK.TRANS64 P2, [R3+URZ+0x36830], R0 ;  /* 0x036830000300a5a7 */ /* 0x000ea4000804007f */
[----:B--2---:R-:W-:Y:S05]  /*10330*/  @!P2 BRA `(.L_x_3455) ;  /* 0xfffffffc00eca947 */ /* 0x004fea000383ffff */
[----:B------:R-:W-:Y:S05]  /*10340*/  BRA `(.L_x_3454) ;  /* 0xffffff5000a07947 */ /* 0x000fea000383ffff */
.L_x_3459:
[----:B-1----:R-:W-:-:S04]  /*10350*/  IMAD.U32 R3, RZ, RZ, UR7 ;  /* 0x00000007ff037e24 */ /* 0x002fc8000f8e00ff */
[----:B------:R1:W2:Y:S03]  /*10360*/  SYNCS.PHASECHK.TRANS64.TRYWAIT P2, [R3+URZ+0x36850], R0 ;  /* 0x03685000030075a7 */ /* 0x0002a6000804017f */
[----:B--2---:R-:W-:Y:S05]  /*10370*/  @!P2 NANOSLEEP.SYNCS 0x989680 ;  /* 0x009896800000a95d */ /* 0x004fea0003900000 */
[----:B------:R-:W2:Y:S02]  /*10380*/  @!P2 SYNCS.PHASECHK.TRANS64 P2, [R3+URZ+0x36850], R0 ;  /* 0x036850000300a5a7 */ /* 0x000ea4000804007f */
[----:B--2---:R-:W-:Y:S05]  /*10390*/  @!P2 BRA `(.L_x_3459) ;  /* 0xfffffffc00eca947 */ /* 0x004fea000383ffff */
[----:B------:R-:W-:Y:S05]  /*103a0*/  BRA `(.L_x_3458) ;  /* 0xffffff7800147947 */ /* 0x000fea000383ffff */
.L_x_3464:
[----:B-1----:R-:W-:-:S04]  /*103b0*/  IMAD.U32 R7, RZ, RZ, UR12 ;  /* 0x0000000cff077e24 */ /* 0x002fc8000f8e00ff */
[----:B------:R1:W2:Y:S03]  /*103c0*/  SYNCS.PHASECHK.TRANS64.TRYWAIT P0, [R7+URZ+0x36850], R2 ;  /* 0x03685002070075a7 */ /* 0x0002a6000800017f */
[----:B--2---:R-:W-:Y:S05]  /*103d0*/  @!P0 NANOSLEEP.SYNCS 0x989680 ;  /* 0x009896800000895d */ /* 0x004fea0003900000 */
[----:B------:R-:W2:Y:S02]  /*103e0*/  @!P0 SYNCS.PHASECHK.TRANS64 P0, [R7+URZ+0x36850], R2 ;  /* 0x03685002070085a7 */ /* 0x000ea4000800007f */
[----:B--2---:R-:W-:Y:S05]  /*103f0*/  @!P0 BRA `(.L_x_3464) ;  /* 0xfffffffc00ec8947 */ /* 0x004fea000383ffff */
[----:B------:R-:W-:Y:S05]  /*10400*/  BRA `(.L_x_3463) ;  /* 0xffffff9000cc7947 */ /* 0x000fea000383ffff */
.L_x_3478:
        /* <DEDUP_REMOVED lines=8> */
[----:B0-2---:R-:W-:Y:S05]  /*10490*/  WARPSYNC.COLLECTIVE R15, `(.L_x_3569) ;  /* 0x000000000f087348 */ /* 0x005fea0003c00000 */
[----:B------:R1:W3:Y:S02]  /*104a0*/  SHFL.IDX P6, R14, R13, R12, R11 ;  /* 0x0000000c0d0e7389 */ /* 0x0002e400000c000b */
[----:B0123--:R-:W-:Y:S01]  /*104b0*/  ENDCOLLECTIVE ;  /* 0x000000000000791b */ /* 0x00ffe20003800000 */
.L_x_3569:
[----:B------:R-:W-:Y:S05]  /*104c0*/  BSYNC B0 ;  /* 0x0000000000007941 */ /* 0x000fea0003800000 */
.L_x_3568:
[----:B------:R-:W-:Y:S05]  /*104d0*/  BRA `(.L_x_3570) ;  /* 0xffffffbc00e07947 */ /* 0x000fea000383ffff */
.L_x_3480:
[----:B------:R-:W-:Y:S01]  /*104e0*/  BSSY B0, `(.L_x_3571) ;  /* 0x0000006000007945 */ /* 0x000fe20003800000 */
[----:B------:R-:W-:-:S07]  /*104f0*/  IMAD.MOV.U32 R15, RZ, RZ, -0x1 ;  /* 0xffffffffff0f7424 */ /* 0x000fce00078e00ff */
[----:B012---:R-:W-:Y:S05]  /*10500*/  WARPSYNC.COLLECTIVE R15, `(.L_x_3572) ;  /* 0x000000000f0c7348 */ /* 0x007fea0003c00000 */
[----:B------:R-:W-:Y:S02]  /*10510*/  ELECT P6, UR62, PT ;  /* 0x00000000003e782f */ /* 0x000fe400038c0000 */
[----:B------:R-:W-:Y:S01]  /*10520*/  MOV R14, UR62 ;  /* 0x0000003e000e7c02 */ /* 0x000fe20008000f00 */
[----:B012---:R-:W-:Y:S10]  /*10530*/  ENDCOLLECTIVE ;  /* 0x000000000000791b */ /* 0x007ff40003800000 */
.L_x_3572:
[----:B------:R-:W-:Y:S05]  /*10540*/  BSYNC B0 ;  /* 0x0000000000007941 */ /* 0x000fea0003800000 */
.L_x_3571:
[----:B------:R-:W-:Y:S05]  /*10550*/  BRA `(.L_x_3573) ;  /* 0xffffffbc00e07947 */ /* 0x000fea000383ffff */
.L_x_3482:
[----:B-1----:R1:W4:Y:S02]  /*10560*/  SYNCS.PHASECHK.TRANS64.TRYWAIT P0, [R0+URZ+0x36840], R2 ;  /* 0x03684002000075a7 */ /* 0x002324000800017f */
[----:B----4-:R-:W-:Y:S05]  /*10570*/  @!P0 NANOSLEEP.SYNCS 0x989680 ;  /* 0x009896800000895d */ /* 0x010fea0003900000 */
[----:B------:R-:W4:Y:S02]  /*10580*/  @!P0 SYNCS.PHASECHK.TRANS64 P0, [R0+URZ+0x36840], R2 ;  /* 0x03684002000085a7 */ /* 0x000f24000800007f */
[----:B----4-:R-:W-:Y:S05]  /*10590*/  @!P0 BRA `(.L_x_3482) ;  /* 0xfffffffc00f08947 */ /* 0x010fea000383ffff */
[----:B------:R-:W-:Y:S05]  /*105a0*/  BRA `(.L_x_3574) ;  /* 0xffffffc000407947 */ /* 0x000fea000383ffff */
.L_x_3485:
        /* <DEDUP_REMOVED lines=8> */
.L_x_3575:
[----:B------:R-:W-:Y:S01]  /*10630*/  IMAD.MOV.U32 R13, RZ, RZ, R0 ;  /* 0x000000ffff0d7224 */ /* 0x000fe200078e0000 */
[----:B------:R-:W-:Y:S01]  /*10640*/  LOP3.LUT R7, R7, 0x7f, RZ, 0xc0, !PT ;  /* 0x0000007f07077812 */ /* 0x000fe200078ec0ff */
[----:B------:R-:W-:-:S07]  /*10650*/  IMAD.MOV.U32 R6, RZ, RZ, R14 ;  /* 0x000000ffff067224 */ /* 0x000fce00078e000e */
[----:B------:R-:W-:Y:S05]  /*10660*/  WARPSYNC.COLLECTIVE R15, `(.L_x_3576) ;  /* 0x000000000f087348 */ /* 0x000fea0003c00000 */
[----:B------:R0:W1:Y:S02]  /*10670*/  SHFL.IDX P6, R14, R13, R12, R11 ;  /* 0x0000000c0d0e7389 */ /* 0x00006400000c000b */
[----:B01----:R-:W-:Y:S01]  /*10680*/  ENDCOLLECTIVE ;  /* 0x000000000000791b */ /* 0x003fe20003800000 */
.L_x_3576:
        /* <DEDUP_REMOVED lines=20> */
[----:B------:R0:W-:Y:S01]  /*107d0*/  @!P3 LDGSTS.E.BYPASS.LTC128B.128 [R10+0x1d400], desc[UR6][R6.64+0x100], !P2 ;  /* 0x1d400100060abfae */ /* 0x0001e2000d101d46 */
[----:B------:R-:W-:-:S13]  /*107e0*/  ISETP.GE.AND P3, PT, R5, R3, PT ;  /* 0x000000030500720c */ /* 0x000fda0003f66270 */
[----:B0-----:R-:W-:Y:S05]  /*107f0*/  WARPSYNC.COLLECTIVE R15, `(.L_x_3577) ;  /* 0x000000000f087348 */ /* 0x001fea0003c00000 */
[----:B------:R1:W2:Y:S02]  /*10800*/  SHFL.IDX P6, R14, R13, R12, R11 ;  /* 0x0000000c0d0e7389 */ /* 0x0002a400000c000b */
[----:B012---:R-:W-:Y:S01]  /*10810*/  ENDCOLLECTIVE ;  /* 0x000000000000791b */ /* 0x007fe20003800000 */
.L_x_3577:
[----:B------:R-:W-:Y:S01]  /*10820*/  MOV R13, R0 ;  /* 0x00000000000d7202 */ /* 0x000fe20000000f00 */
[----:B------:R-:W-:-:S07]  /*10830*/  IMAD.MOV.U32 R5, RZ, RZ, R14 ;  /* 0x000000ffff057224 */ /* 0x000fce00078e000e */
[----:B------:R-:W-:Y:S05]  /*10840*/  WARPSYNC.COLLECTIVE R15, `(.L_x_3578) ;  /* 0x000000000f087348 */ /* 0x000fea0003c00000 */
[----:B------:R0:W1:Y:S02]  /*10850*/  SHFL.IDX P6, R14, R13, R12, R11 ;  /* 0x0000000c0d0e7389 */ /* 0x00006400000c000b */
[----:B01----:R-:W-:Y:S01]  /*10860*/  ENDCOLLECTIVE ;  /* 0x000000000000791b */ /* 0x003fe20003800000 */
.L_x_3578:
[----:B------:R-:W-:Y:S01]  /*10870*/  ULDC.64 UR4, c[0x0][0x208] ;  /* 0x0000820000047ab9 */ /* 0x000fe20000000a00 */
[----:B------:R-:W-:Y:S02]  /*10880*/  IMAD.MOV.U32 R13, RZ, RZ, R4 ;  /* 0x000000ffff0d7224 */ /* 0x000fe400078e0004 */
[----:B------:R-:W-:Y:S02]  /*10890*/  IMAD.MOV.U32 R12, RZ, RZ, 0x2 ;  /* 0x00000002ff0c7424 */ /* 0x000fe400078e00ff */
[----:B------:R-:W-:-:S05]  /*108a0*/  IMAD.MOV.U32 R8, RZ, RZ, R14 ;  /* 0x000000ffff087224 */ /* 0x000fca00078e000e */
[----:B------:R-:W-:-:S05]  /*108b0*/  @!P3 LEA R8, P5, R9, R8, 0x1 ;  /* 0x000000080908b211 */ /* 0x000fca00078a08ff */
[----:B------:R-:W-:Y:S02]  /*108c0*/  @!P3 IMAD.X R5, RZ, RZ, R5, P5 ;  /* 0x000000ffff05b224 */ /* 0x000fe400028e0605 */
        /* <DEDUP_REMOVED lines=13> */
.L_x_3579:
[----:B------:R-:W-:Y:S02]  /*109a0*/  IMAD.MOV.U32 R13, RZ, RZ, R0 ;  /* 0x000000ffff0d7224 */ /* 0x000fe400078e0000 */
[----:B------:R-:W-:-:S07]  /*109b0*/  IMAD.MOV.U32 R5, RZ, RZ, R14 ;  /* 0x000000ffff057224 */ /* 0x000fce00078e000e */
[----:B------:R-:W-:Y:S05]  /*109c0*/  WARPSYNC.COLLECTIVE R15, `(.L_x_3580) ;  /* 0x000000000f087348 */ /* 0x000fea0003c00000 */
[----:B------:R0:W1:Y:S02]  /*109d0*/  SHFL.IDX P6, R14, R13, R12, R11 ;  /* 0x0000000c0d0e7389 */ /* 0x00006400000c000b */
[----:B01----:R-:W-:Y:S01]  /*109e0*/  ENDCOLLECTIVE ;  /* 0x000000000000791b */ /* 0x003fe20003800000 */
.L_x_3580:
        /* <DEDUP_REMOVED lines=8> */
[----:B------:R-:W0:Y:S01]  /*10a70*/  S2R R9, SR_TID.X ;  /* 0x0000000000097919 */ /* 0x000e220000002100 */
[C---:B------:R-:W-:Y:S02]  /*10a80*/  VIADD R5, R2.reuse, 0x30 ;  /* 0x0000003002057836 */ /* 0x040fe40000000000 */
[----:B------:R-:W-:Y:S01]  /*10a90*/  VIADD R8, R2, 0x60 ;  /* 0x0000006002087836 */ /* 0x000fe20000000000 */
[----:B------:R-:W-:Y:S01]  /*10aa0*/  @!PT LDS RZ, [RZ] ;  /* 0x00000000fffff984 */ /* 0x000fe20000000800 */
[----:B------:R-:W-:Y:S01]  /*10ab0*/  @!PT LDS RZ, [RZ] ;  /* 0x00000000fffff984 */ /* 0x000fe20000000800 */
[----:B------:R-:W-:Y:S01]  /*10ac0*/  @!PT LDS RZ, [RZ] ;  /* 0x00000000fffff984 */ /* 0x000fe20000000800 */
[----:B------:R1:W-:Y:S04]  /*10ad0*/  @!P3 LDGSTS.E.BYPASS.LTC128B.128 [R10+0x16400], desc[UR4][R6.64], !P0 ;  /* 0x16400000060abfae */ /* 0x0003e8000c101d44 */
[----:B------:R1:W-:Y:S04]  /*10ae0*/  @!P3 LDGSTS.E.BYPASS.LTC128B.128 [R10+0x1a400], desc[UR4][R6.64+0x80], !P1 ;  /* 0x1a400080060abfae */ /* 0x0003e8000c901d44 */
[----:B------:R1:W-:Y:S01]  /*10af0*/  @!P3 LDGSTS.E.BYPASS.LTC128B.128 [R10+0x1e400], desc[UR4][R6.64+0x100], !P2 ;  /* 0x1e400100060abfae */ /* 0x0003e2000d101d44 */
[----:B------:R-:W-:-:S13]  /*10b00*/  ISETP.GE.AND P3, PT, R5, R3, PT ;  /* 0x000000030500720c */ /* 0x000fda0003f66270 */
[----:B01----:R-:W-:Y:S05]  /*10b10*/  WARPSYNC.COLLECTIVE R15, `(.L_x_3581) ;  /* 0x000000000f087348 */ /* 0x003fea0003c00000 */
[----:B------:R2:W3:Y:S02]  /*10b20*/  SHFL.IDX P6, R14, R13, R12, R11 ;  /* 0x0000000c0d0e7389 */ /* 0x0004e400000c000b */
[----:B0123--:R-:W-:Y:S01]  /*10b30*/  ENDCOLLECTIVE ;  /* 0x000000000000791b */ /* 0x00ffe20003800000 */
.L_x_3581:
[----:B------:R-:W-:Y:S02]  /*10b40*/  IMAD.MOV.U32 R13, RZ, RZ, R0 ;  /* 0x000000ffff0d7224 */ /* 0x000fe400078e0000 */
[----:B------:R-:W-:-:S05]  /*10b50*/  IMAD.SHL.U32 R9, R9, 0x8, RZ ;  /* 0x0000000809097824 */ /* 0x000fca00078e00ff */
[----:B------:R-:W-:Y:S01]  /*10b60*/  LOP3.LUT R9, R9, 0x38, RZ, 0xc0, !PT ;  /* 0x0000003809097812 */ /* 0x000fe200078ec0ff */
[----:B------:R-:W-:-:S07]  /*10b70*/  IMAD.MOV.U32 R5, RZ, RZ, R14 ;  /* 0x000000ffff057224 */ /* 0x000fce00078e000e */
[----:B------:R-:W-:Y:S05]  /*10b80*/  WARPSYNC.COLLECTIVE R15, `(.L_x_3582) ;  /* 0x000000000f087348 */ /* 0x000fea0003c00000 */
[----:B------:R0:W1:Y:S02]  /*10b90*/  SHFL.IDX P6, R14, R13, R12, R11 ;  /* 0x0000000c0d0e7389 */ /* 0x00006400000c000b */
[----:B01----:R-:W-:Y:S01]  /*10ba0*/  ENDCOLLECTIVE ;  /* 0x000000000000791b */ /* 0x003fe20003800000 */
.L_x_3582:
        /* <DEDUP_REMOVED lines=18> */
.L_x_3583:
[----:B------:R-:W-:Y:S02]  /*10cd0*/  IMAD.MOV.U32 R13, RZ, RZ, R0 ;  /* 0x000000ffff0d7224 */ /* 0x000fe400078e0000 */
[----:B------:R-:W-:-:S07]  /*10ce0*/  IMAD.MOV.U32 R5, RZ, RZ, R14 ;  /* 0x000000ffff057224 */ /* 0x000fce00078e000e */
[----:B------:R-:W-:Y:S05]  /*10cf0*/  WARPSYNC.COLLECTIVE R15, `(.L_x_3584) ;  /* 0x000000000f087348 */ /* 0x000fea0003c00000 */
[----:B------:R0:W1:Y:S02]  /*10d00*/  SHFL.IDX P6, R14, R13, R12, R11 ;  /* 0x0000000c0d0e7389 */ /* 0x00006400000c000b */
[----:B01----:R-:W-:Y:S01]  /*10d10*/  ENDCOLLECTIVE ;  /* 0x000000000000791b */ /* 0x003fe20003800000 */
.L_x_3584:
        /* <DEDUP_REMOVED lines=18> */
.L_x_3585:
[----:B------:R-:W-:Y:S02]  /*10e40*/  IMAD.MOV.U32 R13, RZ, RZ, R0 ;  /* 0x000000ffff0d7224 */ /* 0x000fe400078e0000 */
[----:B------:R-:W-:-:S07]  /*10e50*/  IMAD.MOV.U32 R5, RZ, RZ, R14 ;  /* 0x000000ffff057224 */ /* 0x000fce00078e000e */
[----:B------:R-:W-:Y:S05]  /*10e60*/  WARPSYNC.COLLECTIVE R15, `(.L_x_3586) ;  /* 0x000000000f087348 */ /* 0x000fea0003c00000 */
[----:B------:R0:W1:Y:S02]  /*10e70*/  SHFL.IDX P6, R14, R13, R12, R11 ;  /* 0x0000000c0d0e7389 */ /* 0x00006400000c000b */
[----:B01----:R-:W-:Y:S01]  /*10e80*/  ENDCOLLECTIVE ;  /* 0x000000000000791b */ /* 0x003fe20003800000 */
.L_x_3586:
[----:B------:R-:W-:Y:S01]  /*10e90*/  ULDC.64 UR4, c[0x0][0x208] ;  /* 0x0000820000047ab9 */ /* 0x000fe20000000a00 */
[----:B------:R-:W-:Y:S02]  /*10ea0*/  IMAD.MOV.U32 R13, RZ, RZ, R4 ;  /* 0x000000ffff0d7224 */ /* 0x000fe400078e0004 */
[----:B------:R-:W-:Y:S02]  /*10eb0*/  IMAD.MOV.U32 R12, RZ, RZ, 0x6 ;  /* 0x00000006ff0c7424 */ /* 0x000fe400078e00ff */
[----:B------:R-:W-:-:S05]  /*10ec0*/  IMAD.MOV.U32 R6, RZ, RZ, R14 ;  /* 0x000000ffff067224 */ /* 0x000fca00078e000e */
[----:B------:R-:W-:-:S05]  /*10ed0*/  @!P3 LEA R6, P4, R9, R6, 0x1 ;  /* 0x000000060906b211 */ /* 0x000fca00078808ff */
[----:B------:R-:W-:Y:S01]  /*10ee0*/  @!P3 IMAD.X R5, RZ, RZ, R5, P4 ;  /* 0x000000ffff05b224 */ /* 0x000fe200020e0605 */
[----:B------:R-:W-:-:S03]  /*10ef0*/  ISETP.GE.AND P4, PT, R8, R3, PT ;  /* 0x000000030800720c */ /* 0x000fc60003f86270 */
[----:B------:R-:W-:-:S05]  /*10f00*/  @!P3 IMAD.MOV.U32 R7, RZ, RZ, R5 ;  /* 0x000000ffff07b224 */ /* 0x000fca00078e0005 */
[----:B------:R-:W-:Y:S01]  /*10f10*/  @!PT LDS RZ, [RZ] ;  /* 0x00000000fffff984 */ /* 0x000fe20000000800 */
[----:B------:R-:W-:Y:S01]  /*10f20*/  @!PT LDS RZ, [RZ] ;  /* 0x00000000fffff984 */ /* 0x000fe20000000800 */
[----:B------:R-:W-:Y:S01]  /*10f30*/  @!PT LDS RZ, [RZ] ;  /* 0x00000000fffff984 */ /* 0x000fe20000000800 */
[----:B------:R0:W-:Y:S04]  /*10f40*/  @!P3 LDGSTS.E.BYPASS.LTC128B.128 [R10+0x17c00], desc[UR4][R6.64], !P0 ;  /* 0x17c00000060abfae */ /* 0x0001e8000c101d44 */
[----:B------:R0:W-:Y:S04]  /*10f50*/  @!P3 LDGSTS.E.BYPASS.LTC128B.128 [R10+0x1bc00], desc[UR4][R6.64+0x80], !P1 ;  /* 0x1bc00080060abfae */ /* 0x0001e8000c901d44 */
[----:B------:R0:W-:Y:S02]  /*10f60*/  @!P3 LDGSTS.E.BYPASS.LTC128B.128 [R10+0x1fc00], desc[UR4][R6.64+0x100], !P2 ;  /* 0x1fc00100060abfae */ /* 0x0001e4000d101d44 */
[----:B0-----:R-:W-:Y:S05]  /*10f70*/  WARPSYNC.COLLECTIVE R15, `(.L_x_3587) ;  /* 0x000000000f087348 */ /* 0x001fea0003c00000 */
[----:B------:R1:W2:Y:S02]  /*10f80*/  SHFL.IDX P6, R14, R13, R12, R11 ;  /* 0x0000000c0d0e7389 */ /* 0x0002a400000c000b */
[----:B012---:R-:W-:Y:S01]  /*10f90*/  ENDCOLLECTIVE ;  /* 0x000000000000791b */ /* 0x007fe20003800000 */
.L_x_3587:
[----:B------:R-:W-:Y:S02]  /*10fa0*/  IMAD.MOV.U32 R13, RZ, RZ, R0 ;  /* 0x000000ffff0d7224 */ /* 0x000fe400078e0000 */
[----:B------:R-:W-:-:S07]  /*10fb0*/  IMAD.MOV.U32 R5, RZ, RZ, R14 ;  /* 0x000000ffff057224 */ /* 0x000fce00078e000e */
[----:B------:R-:W-:Y:S05]  /*10fc0*/  WARPSYNC.COLLECTIVE R15, `(.L_x_3588) ;  /* 0x000000000f087348 */ /* 0x000fea0003c00000 */
[----:B------:R0:W1:Y:S02]  /*10fd0*/  SHFL.IDX P6, R14, R13, R12, R11 ;  /* 0x0000000c0d0e7389 */ /* 0x00006400000c000b */
[----:B01----:R-:W-:Y:S01]  /*10fe0*/  ENDCOLLECTIVE ;  /* 0x000000000000791b */ /* 0x003fe20003800000 */
.L_x_3588:
        /* <DEDUP_REMOVED lines=16> */
.L_x_3589:
[----:B------:R-:W-:Y:S02]  /*110f0*/  IMAD.MOV.U32 R13, RZ, RZ, R0 ;  /* 0x000000ffff0d7224 */ /* 0x000fe400078e0000 */
[----:B------:R-:W-:-:S07]  /*11100*/  IMAD.MOV.U32 R4, RZ, RZ, R14 ;  /* 0x000000ffff047224 */ /* 0x000fce00078e000e */
[----:B------:R-:W-:Y:S05]  /*11110*/  WARPSYNC.COLLECTIVE R15, `(.L_x_3590) ;  /* 0x000000000f087348 */ /* 0x000fea0003c00000 */
[----:B------:R0:W1:Y:S02]  /*11120*/  SHFL.IDX P6, R14, R13, R12, R11 ;  /* 0x0000000c0d0e7389 */ /* 0x00006400000c000b */
[----:B01----:R-:W-:Y:S01]  /*11130*/  ENDCOLLECTIVE ;  /* 0x000000000000791b */ /* 0x003fe20003800000 */
.L_x_3590:
[----:B------:R-:W-:Y:S01]  /*11140*/  IMAD.MOV.U32 R0, RZ, RZ, R14 ;  /* 0x000000ffff007224 */ /* 0x000fe200078e000e */
[----:B------:R-:W-:Y:S06]  /*11150*/  BRA `(.L_x_3591) ;  /* 0xffffffc000ac7947 */ /* 0x000fec000383ffff */
.L_x_3489:
[----:B-1----:R1:W2:Y:S02]  /*11160*/  SYNCS.PHASECHK.TRANS64.TRYWAIT P0, [R9+URZ+0x36820], R0 ;  /* 0x03682000090075a7 */ /* 0x0022a4000800017f */
[----:B--2---:R-:W-:Y:S05]  /*11170*/  @!P0 NANOSLEEP.SYNCS 0x989680 ;  /* 0x009896800000895d */ /* 0x004fea0003900000 */
[----:B------:R-:W2:Y:S02]  /*11180*/  @!P0 SYNCS.PHASECHK.TRANS64 P0, [R9+URZ+0x36820], R0 ;  /* 0x03682000090085a7 */ /* 0x000ea4000800007f */
[----:B--2---:R-:W-:Y:S05]  /*11190*/  @!P0 BRA `(.L_x_3489) ;  /* 0xfffffffc00f08947 */ /* 0x004fea000383ffff */
[----:B------:R-:W-:Y:S05]  /*111a0*/  BRA `(.L_x_3592) ;  /* 0xffffffc400147947 */ /* 0x000fea000383ffff */
.L_x_3496:
[----:B-1----:R1:W2:Y:S02]  /*111b0*/  SYNCS.PHASECHK.TRANS64.TRYWAIT P0, [R3+URZ+0x36840], R2 ;  /* 0x03684002030075a7 */ /* 0x0022a4000800017f */
[----:B--2---:R-:W-:Y:S05]  /*111c0*/  @!P0 NANOSLEEP.SYNCS 0x989680 ;  /* 0x009896800000895d */ /* 0x004fea0003900000 */
[----:B------:R-:W2:Y:S02]  /*111d0*/  @!P0 SYNCS.PHASECHK.TRANS64 P0, [R3+URZ+0x36840], R2 ;  /* 0x03684002030085a7 */ /* 0x000ea4000800007f */
[----:B--2---:R-:W-:Y:S05]  /*111e0*/  @!P0 BRA `(.L_x_3496) ;  /* 0xfffffffc00f08947 */ /* 0x004fea000383ffff */
[----:B------:R-:W-:Y:S05]  /*111f0*/  BRA `(.L_x_3593) ;  /* 0xffffffc400c87947 */ /* 0x000fea000383ffff */
.L_x_3503:
[----:B0-----:R0:W1:Y:S02]  /*11200*/  SYNCS.PHASECHK.TRANS64.TRYWAIT P0, [R3+URZ+0x60], R2 ;  /* 0x00006002030075a7 */ /* 0x001064000800017f */
[----:B-1----:R-:W-:Y:S05]  /*11210*/  @!P0 NANOSLEEP.SYNCS 0x989680 ;  /* 0x009896800000895d */ /* 0x002fea0003900000 */
[----:B------:R-:W1:Y:S02]  /*11220*/  @!P0 SYNCS.PHASECHK.TRANS64 P0, [R3+URZ+0x60], R2 ;  /* 0x00006002030085a7 */ /* 0x000e64000800007f */
[----:B-1----:R-:W-:Y:S05]  /*11230*/  @!P0 BRA `(.L_x_3503) ;  /* 0xfffffffc00f08947 */ /* 0x002fea000383ffff */
[----:B------:R-:W-:Y:S05]  /*11240*/  BRA `(.L_x_3594) ;  /* 0xffffffc800d87947 */ /* 0x000fea000383ffff */
.L_x_3514:
[----:B-1----:R1:W2:Y:S02]  /*11250*/  SYNCS.PHASECHK.TRANS64.TRYWAIT P0, [R3+URZ+0x36840], R2 ;  /* 0x03684002030075a7 */ /* 0x0022a4000800017f */
[----:B--2---:R-:W-:Y:S05]  /*11260*/  @!P0 NANOSLEEP.SYNCS 0x989680 ;  /* 0x009896800000895d */ /* 0x004fea0003900000 */
[----:B------:R-:W2:Y:S02]  /*11270*/  @!P0 SYNCS.PHASECHK.TRANS64 P0, [R3+URZ+0x36840], R2 ;  /* 0x03684002030085a7 */ /* 0x000ea4000800007f */
[----:B--2---:R-:W-:Y:S05]  /*11280*/  @!P0 BRA `(.L_x_3514) ;  /* 0xfffffffc00f08947 */ /* 0x004fea000383ffff */
[----:B------:R-:W-:Y:S05]  /*11290*/  BRA `(.L_x_3595) ;  /* 0xffffffd000987947 */ /* 0x000fea000383ffff */
.L_x_3521:
[----:B0-----:R0:W1:Y:S02]  /*112a0*/  SYNCS.PHASECHK.TRANS64.TRYWAIT P0, [R2+URZ+0x60], R3 ;  /* 0x00006003020075a7 */ /* 0x001064000800017f */
[----:B-1----:R-:W-:Y:S05]  /*112b0*/  @!P0 NANOSLEEP.SYNCS 0x989680 ;  /* 0x009896800000895d */ /* 0x002fea0003900000 */
[----:B------:R-:W1:Y:S02]  /*112c0*/  @!P0 SYNCS.PHASECHK.TRANS64 P0, [R2+URZ+0x60], R3 ;  /* 0x00006003020085a7 */ /* 0x000e64000800007f */
[----:B-1----:R-:W-:Y:S05]  /*112d0*/  @!P0 BRA `(.L_x_3521) ;  /* 0xfffffffc00f08947 */ /* 0x002fea000383ffff */
[----:B------:R-:W-:Y:S05]  /*112e0*/  BRA `(.L_x_3596) ;  /* 0xffffffd400a87947 */ /* 0x000fea000383ffff */
.L_x_3531:
[----:B--2---:R2:W3:Y:S02]  /*112f0*/  SYNCS.PHASECHK.TRANS64.TRYWAIT P0, [R2+URZ+0x36840], R3 ;  /* 0x03684003020075a7 */ /* 0x0044e4000800017f */
[----:B---3--:R-:W-:Y:S05]  /*11300*/  @!P0 NANOSLEEP.SYNCS 0x989680 ;  /* 0x009896800000895d */ /* 0x008fea0003900000 */
[----:B------:R-:W3:Y:S02]  /*11310*/  @!P0 SYNCS.PHASECHK.TRANS64 P0, [R2+URZ+0x36840], R3 ;  /* 0x03684003020085a7 */ /* 0x000ee4000800007f */
[----:B---3--:R-:W-:Y:S05]  /*11320*/  @!P0 BRA `(.L_x_3531) ;  /* 0xfffffffc00f08947 */ /* 0x008fea000383ffff */
[----:B------:R-:W-:Y:S05]  /*11330*/  BRA `(.L_x_3597) ;  /* 0xffffffdc00387947 */ /* 0x000fea000383ffff */
.L_x_3538:
[----:B0-----:R0:W1:Y:S02]  /*11340*/  SYNCS.PHASECHK.TRANS64.TRYWAIT P0, [R2+URZ+0x60], R5 ;  /* 0x00006005020075a7 */ /* 0x001064000800017f */
[----:B-1----:R-:W-:Y:S05]  /*11350*/  @!P0 NANOSLEEP.SYNCS 0x989680 ;  /* 0x009896800000895d */ /* 0x002fea0003900000 */
[----:B------:R-:W1:Y:S02]  /*11360*/  @!P0 SYNCS.PHASECHK.TRANS64 P0, [R2+URZ+0x60], R5 ;  /* 0x00006005020085a7 */ /* 0x000e64000800007f */
[----:B-1----:R-:W-:Y:S05]  /*11370*/  @!P0 BRA `(.L_x_3538) ;  /* 0xfffffffc00f08947 */ /* 0x002fea000383ffff */
[----:B------:R-:W-:Y:S05]  /*11380*/  BRA `(.L_x_3598) ;  /* 0xffffffe000487947 */ /* 0x000fea000383ffff */
.L_x_3548:
[----:B-1----:R1:W3:Y:S02]  /*11390*/  SYNCS.PHASECHK.TRANS64.TRYWAIT P0, [R2+URZ+0x36860], R3 ;  /* 0x03686003020075a7 */ /* 0x0022e4000800017f */
[----:B---3--:R-:W-:Y:S05]  /*113a0*/  @!P0 NANOSLEEP.SYNCS 0x989680 ;  /* 0x009896800000895d */ /* 0x008fea0003900000 */
[----:B------:R-:W3:Y:S02]  /*113b0*/  @!P0 SYNCS.PHASECHK.TRANS64 P0, [R2+URZ+0x36860], R3 ;  /* 0x03686003020085a7 */ /* 0x000ee4000800007f */
[----:B---3--:R-:W-:Y:S05]  /*113c0*/  @!P0 BRA `(.L_x_3548) ;  /* 0xfffffffc00f08947 */ /* 0x008fea000383ffff */
[----:B------:R-:W-:Y:S05]  /*113d0*/  BRA `(.L_x_3599) ;  /* 0xffffffe400807947 */ /* 0x000fea000383ffff */
.L_x_3556:
[----:B0-----:R0:W1:Y:S02]  /*113e0*/  SYNCS.PHASECHK.TRANS64.TRYWAIT P0, [R0+URZ+0x36820], R3 ;  /* 0x03682003000075a7 */ /* 0x001064000800017f */
[----:B-1----:R-:W-:Y:S05]  /*113f0*/  @!P0 NANOSLEEP.SYNCS 0x989680 ;  /* 0x009896800000895d */ /* 0x002fea0003900000 */
[----:B------:R-:W1:Y:S02]  /*11400*/  @!P0 SYNCS.PHASECHK.TRANS64 P0, [R0+URZ+0x36820], R3 ;  /* 0x03682003000085a7 */ /* 0x000e64000800007f */
[----:B-1----:R-:W-:Y:S05]  /*11410*/  @!P0 BRA `(.L_x_3556) ;  /* 0xfffffffc00f08947 */ /* 0x002fea000383ffff */
[----:B------:R-:W-:Y:S05]  /*11420*/  BRA `(.L_x_3600) ;  /* 0xffffffe800c87947 */ /* 0x000fea000383ffff */
.L_x_3557:
        /* <DEDUP_REMOVED lines=11> */
.L_x_3602:
[----:B------:R-:W-:Y:S05]  /*114e0*/  BSYNC B0 ;  /* 0x0000000000007941 */ /* 0x000fea0003800000 */
.L_x_3601:
[----:B------:R-:W-:Y:S05]  /*114f0*/  BRA `(.L_x_3603) ;  /* 0xffffffe800b07947 */ /* 0x000fea000383ffff */
.L_x_3560:
[----:B------:R-:W-:Y:S01]  /*11500*/  BSSY B1, `(.L_x_3604) ;  /* 0x0000006000017945 */ /* 0x000fe20003800000 */
[----:B------:R-:W-:-:S07]  /*11510*/  IMAD.MOV.U32 R15, RZ, RZ, -0x1 ;  /* 0xffffffffff0f7424 */ /* 0x000fce00078e00ff */
[----:B012---:R-:W-:Y:S05]  /*11520*/  WARPSYNC.COLLECTIVE R15, `(.L_x_3605) ;  /* 0x000000000f0c7348 */ /* 0x007fea0003c00000 */
[----:B------:R-:W-:Y:S02]  /*11530*/  ELECT P6, UR62, PT ;  /* 0x00000000003e782f */ /* 0x000fe400038c0000 */
[----:B------:R-:W-:Y:S01]  /*11540*/  MOV R14, UR62 ;  /* 0x0000003e000e7c02 */ /* 0x000fe20008000f00 */
[----:B012---:R-:W-:Y:S10]  /*11550*/  ENDCOLLECTIVE ;  /* 0x000000000000791b */ /* 0x007ff40003800000 */
.L_x_3605:
[----:B------:R-:W-:Y:S05]  /*11560*/  BSYNC B1 ;  /* 0x0000000000017941 */ /* 0x000fea0003800000 */
.L_x_3604:
[----:B------:R-:W-:Y:S05]  /*11570*/  BRA `(.L_x_3606) ;  /* 0xffffffe800a87947 */ /* 0x000fea000383ffff */
.L_x_3562:
[----:B0-----:R0:W1:Y:S02]  /*11580*/  SYNCS.PHASECHK.TRANS64.TRYWAIT P0, [R6+URZ], R5 ;  /* 0x00000005060075a7 */ /* 0x001064000800017f */
[----:B-1----:R-:W-:Y:S05]  /*11590*/  @!P0 NANOSLEEP.SYNCS 0x989680 ;  /* 0x009896800000895d */ /* 0x002fea0003900000 */
[----:B------:R-:W1:Y:S02]  /*115a0*/  @!P0 SYNCS.PHASECHK.TRANS64 P0, [R6+URZ], R5 ;  /* 0x00000005060085a7 */ /* 0x000e64000800007f */
[----:B-1----:R-:W-:Y:S05]  /*115b0*/  @!P0 BRA `(.L_x_3562) ;  /* 0xfffffffc00f08947 */ /* 0x002fea000383ffff */
[----:B------:R-:W-:Y:S05]  /*115c0*/  BRA `(.L_x_3607) ;  /* 0xffffffe800e07947 */ /* 0x000fea000383ffff */
.L_x_3563:
[----:B-1----:R1:W3:Y:S02]  /*115d0*/  SYNCS.PHASECHK.TRANS64.TRYWAIT P0, [R3+URZ], R2 ;  /* 0x00000002030075a7 */ /* 0x0022e4000800017f */
[----:B---3--:R-:W-:Y:S05]  /*115e0*/  @!P0 NANOSLEEP.SYNCS 0x989680 ;  /* 0x009896800000895d */ /* 0x008fea0003900000 */
[----:B------:R-:W3:Y:S02]  /*115f0*/  @!P0 SYNCS.PHASECHK.TRANS64 P0, [R3+URZ], R2 ;  /* 0x00000002030085a7 */ /* 0x000ee4000800007f */
[----:B---3--:R-:W-:Y:S05]  /*11600*/  @!P0 BRA `(.L_x_3563) ;  /* 0xfffffffc00f08947 */ /* 0x008fea000383ffff */
[----:B------:R-:W-:Y:S05]  /*11610*/  BRA `(.L_x_3608) ;  /* 0xffffffe800d47947 */ /* 0x000fea000383ffff */
.L_x_3565:
[----:B-1----:R1:W3:Y:S02]  /*11620*/  SYNCS.PHASECHK.TRANS64.TRYWAIT P0, [R18+URZ], R5 ;  /* 0x00000005120075a7 */ /* 0x0022e4000800017f */
[----:B---3--:R-:W-:Y:S05]  /*11630*/  @!P0 NANOSLEEP.SYNCS 0x989680 ;  /* 0x009896800000895d */ /* 0x008fea0003900000 */
[----:B------:R-:W3:Y:S02]  /*11640*/  @!P0 SYNCS.PHASECHK.TRANS64 P0, [R18+URZ], R5 ;  /* 0x00000005120085a7 */ /* 0x000ee4000800007f */
[----:B---3--:R-:W-:Y:S05]  /*11650*/  @!P0 BRA `(.L_x_3565) ;  /* 0xfffffffc00f08947 */ /* 0x008fea000383ffff */
[----:B------:R-:W-:Y:S05]  /*11660*/  BRA `(.L_x_3609) ;  /* 0xffffffe800d87947 */ /* 0x000fea000383ffff */
.L_x_3610:
        /* <DEDUP_REMOVED lines=9> */
.L_x_15303:


//--------------------- .text._ZN7cutlass13device_kernelIN5flash11enable_sm90INS1_16FlashAttnFwdSm90INS1_25CollectiveMainloopFwdSm90ILi2EN4cute5tupleIJNS5_1CILi2EEENS7_ILi1EEES9_EEENS6_IJNS7_ILi128EEENS7_ILi112EEENS7_ILi192EEEEEELi192ENS_6half_tEfNS_4arch4Sm90ELb0ELb0ELb0ELb0ELb0ELb0ELb0ELb1ELb1ELb1ELb0ELb0EEENS1_21CollectiveEpilogueFwdINS6_IJSB_SD_SC_EEESA_SF_SH_Li256ELb0ELb1ELb0ELb0EEENS1_29StaticPersistentTileSchedulerILb0EEEEEEEEEvNT_6ParamsE --------------------------
	.section	.text._ZN7cutlass13device_kernelIN5flash11enable_sm90INS1_16FlashAttnFwdSm90INS1_25CollectiveMainloopFwdSm90ILi2EN4cute5tupleIJNS5_1CILi2EEENS7_ILi1EEES9_EEENS6_IJNS7_ILi128EEENS7_ILi112EEENS7_ILi192EEEEEELi192ENS_6half_tEfNS_4arch4Sm90ELb0ELb0ELb0ELb0ELb0ELb0ELb0ELb1ELb1ELb1ELb0ELb0EEENS1_21CollectiveEpilogueFwdINS6_IJSB_SD_SC_EEESA_SF_SH_Li256ELb0ELb1ELb0ELb0EEENS1_29StaticPersistentTileSchedulerILb0EEEEEEEEEvNT_6ParamsE,"ax",@progbits
	.align	128
.text._ZN7cutlass13device_kernelIN5flash11enable_sm90INS1_16FlashAttnFwdSm90INS1_25CollectiveMainloopFwdSm90ILi2EN4cute5tupleIJNS5_1CILi2EEENS7_ILi1EEES9_EEENS6_IJNS7_ILi128EEENS7_ILi112EEENS7_ILi192EEEEEELi192ENS_6half_tEfNS_4arch4Sm90ELb0ELb0ELb0ELb0ELb0ELb0ELb0ELb1ELb1ELb1ELb0ELb0EEENS1_21CollectiveEpilogueFwdINS6_IJSB_SD_SC_EEESA_SF_SH_Li256ELb0ELb1ELb0ELb0EEENS1_29StaticPersistentTileSchedulerILb0EEEEEEEEEvNT_6ParamsE:
        .type           _ZN7cutlass13device_kernelIN5flash11enable_sm90INS1_16FlashAttnFwdSm90INS1_25CollectiveMainloopFwdSm90ILi2EN4cute5tupleIJNS5_1CILi2EEENS7_ILi1EEES9_EEENS6_IJNS7_ILi128EEENS7_ILi112EEENS7_ILi192EEEEEELi192ENS_6half_tEfNS_4arch4Sm90ELb0ELb0ELb0ELb0ELb0ELb0ELb0ELb1ELb1ELb1ELb0ELb0EEENS1_21CollectiveEpilogueFwdINS6_IJSB_SD_SC_EEESA_SF_SH_Li256ELb0ELb1ELb0ELb0EEENS1_29StaticPersistentTileSchedulerILb0EEEEEEEEEvNT_6ParamsE,@function
        .size           _ZN7cutlass13device_kernelIN5flash11enable_sm90INS1_16FlashAttnFwdSm90INS1_25CollectiveMainloopFwdSm90ILi2EN4cute5tupleIJNS5_1CILi2EEENS7_ILi1EEES9_EEENS6_IJNS7_ILi128EEENS7_ILi112EEENS7_ILi192EEEEEELi192ENS_6half_tEfNS_4arch4Sm90ELb0ELb0ELb0ELb0ELb0ELb0ELb0ELb1ELb1ELb1ELb0ELb0EEENS1_21CollectiveEpilogueFwdINS6_IJSB_SD_SC_EEESA_SF_SH_Li256ELb0ELb1ELb0ELb0EEENS1_29StaticPersistentTileSchedulerILb0EEEEEEEEEvNT_6ParamsE,(.L_x_15304 - _ZN7cutlass13device_kernelIN5flash11enable_sm90INS1_16FlashAttnFwdSm90INS1_25CollectiveMainloopFwdSm90ILi2EN4cute5tupleIJNS5_1CILi2EEENS7_ILi1EEES9_EEENS6_IJNS7_ILi128EEENS7_ILi112EEENS7_ILi192EEEEEELi192ENS_6half_tEfNS_4arch4Sm90ELb0ELb0ELb0ELb0ELb0ELb0ELb0ELb1ELb1ELb1ELb0ELb0EEENS1_21CollectiveEpilogueFwdINS6_IJSB_SD_SC_EEESA_SF_SH_Li256ELb0ELb1ELb0ELb0EEENS1_29StaticPersistentTileSchedulerILb0EEEEEEEEEvNT_6ParamsE)
        .other          _ZN7cutlass13device_kernelIN5flash11enable_sm90INS1_16FlashAttnFwdSm90INS1_25CollectiveMainloopFwdSm90ILi2EN4cute5tupleIJNS5_1CILi2EEENS7_ILi1EEES9_EEENS6_IJNS7_ILi128EEENS7_ILi112EEENS7_ILi192EEEEEELi192ENS_6half_tEfNS_4arch4Sm90ELb0ELb0ELb0ELb0ELb0ELb0ELb0ELb1ELb1ELb1ELb0ELb0EEENS1_21CollectiveEpilogueFwdINS6_IJSB_SD_SC_EEESA_SF_SH_Li256ELb0ELb1ELb0ELb0EEENS1_29StaticPersistentTileSchedulerILb0EEEEEEEEEvNT_6ParamsE,@"STO_CUDA_ENTRY STV_DEFAULT"
_ZN7cutlass13device_kernelIN5flash11enable_sm90INS1_16FlashAttnFwdSm90INS1_25CollectiveMainloopFwdSm90ILi2EN4cute5tupleIJNS5_1CILi2EEENS7_ILi1EEES9_EEENS6_IJNS7_ILi128EEENS7_ILi112EEENS7_ILi192EEEEEELi192ENS_6half_tEfNS_4arch4Sm90ELb0ELb0ELb0ELb0ELb0ELb0ELb0ELb1ELb1ELb1ELb0ELb0EEENS1_21CollectiveEpilogueFwdINS6_IJSB_SD_SC_EEESA_SF_SH_Li256ELb0ELb1ELb0ELb0EEENS1_29StaticPersistentTileSchedulerILb0EEEEEEEEEvNT_6ParamsE:
        /* <DEDUP_REMOVED lines=17> */
.L_x_3612:
[----:B------:R-:W-:Y:S05]  /*0110*/  BSYNC B0 ;  /* 0x0000000000007941 */ /* 0x000fea0003800000 */
.L_x_3611:
[----:B------:R-:W-:Y:S01]  /*0120*/  VOTEU.ANY UP0, P0 ;  /* 0x00000000003f7886 */ /* 0x000fe20000000100 */
[----:B------:R-:W0:Y:S01]  /*0130*/  SHFL.IDX PT, R4, R2, RZ, 0x1f ;  /* 0x00001fff02047589 */ /* 0x000e2200000e0000 */
[----:B------:R-:W-:Y:S01]  /*0140*/  UMOV UR4, 0x80 ;  /* 0x0000008000047882 */ /* 0x000fe20000000000 */
[----:B------:R-:W-:Y:S01]  /*0150*/  UMOV UR7, 0x200 ;  /* 0x0000020000077882 */ /* 0x000fe20000000000 */
[----:B------:R-:W-:Y:S01]  /*0160*/  SHF.R.U32.HI R3, RZ, 0x7, R0 ;  /* 0x00000007ff037819 */ /* 0x000fe20000011600 */
[----:B------:R-:W1:Y:S01]  /*0170*/  @UP0 S2UR UR8, SR_CgaCtaId ;  /* 0x00000000000809c3 */ /* 0x000e620000008800 */
[----:B------:R-:W-:Y:S01]  /*0180*/  @UP0 UMOV UR6, 0x400 ;  /* 0x0000040000060882 */ /* 0x000fe20000000000 */
[----:B------:R-:W-:-:S04]  /*0190*/  @UP0 UIADD3 UR4, -UR4, 0x100000, URZ ;  /* 0x0010000004040890 */ /* 0x000fc8000fffe13f */
[----:B------:R-:W-:Y:S02]  /*01a0*/  @UP0 USHF.L.U32 UR5, UR4, 0xb, URZ ;  /* 0x0000000b04050899 */ /* 0x000fe4000800063f */
[----:B------:R-:W-:Y:S01]  /*01b0*/  @UP0 USHF.L.U32 UR4, UR4, 0x1, URZ ;  /* 0x0000000104040899 */ /* 0x000fe2000800063f */
[----:B------:R-:W-:Y:S01]  /*01c0*/  VOTEU.ANY UP1, P0 ;  /* 0x00000000003f7886 */ /* 0x000fe20000020100 */
[----:B------:R-:W2:Y:S01]  /*01d0*/  SHFL.IDX PT, R3, R3, RZ, 0x1f ;  /* 0x00001fff03037589 */ /* 0x000ea200000e0000 */
[----:B0-----:R-:W-:Y:S01]  /*01e0*/  ISETP.NE.AND P1, PT, R4, RZ, PT ;  /* 0x000000ff0400720c */ /* 0x001fe20003f25270 */
[----:B-1----:R-:W-:Y:S02]  /*01f0*/  @UP0 ULEA UR8, UR8, UR6, 0x18 ;  /* 0x0000000608080291 */ /* 0x002fe4000f8ec03f */
[----:B------:R-:W-:-:S04]  /*0200*/  @UP0 UIADD3 UR6, -UR7, 0x100000, URZ ;  /* 0x0010000007060890 */ /* 0x000fc8000fffe13f */
[----:B------:R-:W-:Y:S02]  /*0210*/  @UP0 USHF.L.U32 UR7, UR6, 0xb, URZ ;  /* 0x0000000b06070899 */ /* 0x000fe4000800063f */
[----:B------:R-:W-:Y:S01]  /*0220*/  @UP0 USHF.L.U32 UR6, UR6, 0x1, URZ ;  /* 0x0000000106060899 */ /* 0x000fe2000800063f */
[----:B------:R-:W-:Y:S01]  /*0230*/  VOTEU.ANY UP0, P0 ;  /* 0x00000000003f7886 */ /* 0x000fe20000000100 */
[----:B------:R-:W0:Y:S04]  /*0240*/  FENCE.VIEW.ASYNC.S ;  /* 0x00000000000073c6 */ /* 0x000e280000000000 */
[----:B0-----:R0:W1:Y:S06]  /*0250*/  @UP0 SYNCS.EXCH.64 URZ, [UR8+0x36800], UR4 ;  /* 0x03680004083f05b2 */ /* 0x00106c0008000100 */
[----:B------:R0:W3:Y:S01]  /*0260*/  @UP1 SYNCS.EXCH.64 URZ, [UR8+0x36820], UR6 ;  /* 0x03682006083f15b2 */ /* 0x0000e20008000100 */
[----:B--2---:R-:W-:Y:S05]  /*0270*/  @P1 BRA `(.L_x_3613) ;  /* 0x0000000000481947 */ /* 0x004fea0003800000 */
        /* <DEDUP_REMOVED lines=17> */
[----:B--2---:R-:W-:Y:S01]  /*0390*/  NOP ;  /* 0x0000000000007918 */ /* 0x004fe20000000000 */
.L_x_3613:
[----:B0-----:R-:W0:Y:S01]  /*03a0*/  S2UR UR4, SR_CTAID.Y ;  /* 0x00000000000479c3 */ /* 0x001e220000002600 */
[----:B------:R-:W2:Y:S01]  /*03b0*/  SHFL.IDX PT, R8, R2, RZ, 0x1f ;  /* 0x00001fff02087589 */ /* 0x000ea200000e0000 */
[----:B------:R-:W-:Y:S01]  /*03c0*/  ULDC UR5, c[0x0][0x154] ;  /* 0x0000550000057ab9 */ /* 0x000fe20000000800 */
[----:B------:R-:W-:-:S05]  /*03d0*/  NOP ;  /* 0x0000000000007918 */ /* 0x000fca0000000000 */
[----:B------:R-:W5:Y:S08]  /*03e0*/  S2UR UR6, SR_CTAID.X ;  /* 0x00000000000679c3 */ /* 0x000f700000002500 */
[----:B------:R-:W1:Y:S01]  /*03f0*/  LDC R9, c[0x0][0x148] ;  /* 0x00005200ff097b82 */ /* 0x000e620000000800 */
[----:B0-----:R-:W-:Y:S02]  /*0400*/  I2FP.F32.U32 R5, UR4 ;  /* 0x0000000400057c45 */ /* 0x001fe40008201000 */
[----:B--2---:R-:W-:-:S03]  /*0410*/  ISETP.NE.AND P0, PT, R8, RZ, PT ;  /* 0x000000ff0800720c */ /* 0x004fc60003f05270 */
        /* <DEDUP_REMOVED lines=24> */
[----:B------:R0:W2:Y:S01]  /*05a0*/  SYNCS.EXCH.64 URZ, [UR8+0x36860], UR6 ;  /* 0x03686006083f75b2 */ /* 0x0000a20008000100 */
[----:B------:R0:W0:Y:S01]  /*05b0*/  SYNCS.EXCH.64 URZ, [UR8+0x36858], UR4 ;  /* 0x03685804083f75b2 */ /* 0x0000220008000100 */
[----:B------:R0:W0:Y:S01]  /*05c0*/  SYNCS.EXCH.64 URZ, [UR8+0x36868], UR6 ;  /* 0x03686806083f75b2 */ /* 0x0000220008000100 */
[----:B------:R-:W-:Y:S01]  /*05d0*/  NOP ;  /* 0x0000000000007918 */ /* 0x000fe20000000000 */
.L_x_3614:
        /* <DEDUP_REMOVED lines=35> */
.L_x_3615:
[----:B------:R-:W5:Y:S01]  /*0810*/  SHFL.IDX PT, R14, R2, RZ, 0x1f ;  /* 0x00001fff020e7589 */ /* 0x000f6200000e0000 */
[----:B------:R-:W-:Y:S01]  /*0820*/  LEA.HI R11, R11, R8, RZ, 0x2 ;  /* 0x000000080b0b7211 */ /* 0x000fe200078f10ff */
[----:B0-----:R-:W0:Y:S01]  /*0830*/  S2UR UR4, SR_CTAID.X ;  /* 0x00000000000479c3 */ /* 0x001e220000002500 */
[----:B------:R-:W-:Y:S01]  /*0840*/  LOP3.LUT R9, R9, 0x3ffffffc, RZ, 0xc0, !PT ;  /* 0x3ffffffc09097812 */ /* 0x000fe200078ec0ff */
[----:B------:R-:W-:Y:S01]  /*0850*/  IMAD.IADD R6, R7, 0x1, -R6 ;  /* 0x0000000107067824 */ /* 0x000fe200078e0a06 */
[----:B------:R-:W-:Y:S01]  /*0860*/  LOP3.LUT R11, R11, 0x3ffffffc, RZ, 0xc0, !PT ;  /* 0x3ffffffc0b0b7812 */ /* 0x000fe200078ec0ff */
[----:B------:R-:W-:Y:S01]  /*0870*/  IMAD.MOV R7, RZ, RZ, -R10 ;  /* 0x000000ffff077224 */ /* 0x000fe200078e0a0a */
[----:B------:R-:W-:Y:S01]  /*0880*/  NOP ;  /* 0x0000000000007918 */ /* 0x000fe20000000000 */
[----:B------:R-:W-:Y:S02]  /*0890*/  IMAD.IADD R9, R4, 0x1, -R9 ;  /* 0x0000000104097824 */ /* 0x000fe400078e0a09 */
[----:B------:R-:W-:-:S02]  /*08a0*/  IMAD.IADD R11, R8, 0x1, -R11 ;  /* 0x00000001080b7824 */ /* 0x000fc400078e0a0b */
[----:B------:R-:W1:Y:S01]  /*08b0*/  LDC R8, c[0x0][0x140] ;  /* 0x00005000ff087b82 */ /* 0x000e620000000800 */
[--C-:B------:R-:W-:Y:S02]  /*08c0*/  IMAD R9, R9, 0x4, R6.reuse ;  /* 0x0000000409097824 */ /* 0x100fe400078e0206 */
[----:B------:R-:W-:-:S03]  /*08d0*/  IMAD R11, R11, 0x4, R6 ;  /* 0x000000040b0b7824 */ /* 0x000fc600078e0206 */
[----:B------:R-:W-:Y:S02]  /*08e0*/  LEA.HI R4, R9, R9, RZ, 0x1 ;  /* 0x0000000909047211 */ /* 0x000fe400078f08ff */
[----:B------:R-:W-:Y:S02]  /*08f0*/  LEA.HI R6, R11, R11, RZ, 0x1 ;  /* 0x0000000b0b067211 */ /* 0x000fe400078f08ff */
[----:B------:R-:W-:Y:S02]  /*0900*/  LOP3.LUT R4, R4, 0xfffffffe, RZ, 0xc0, !PT ;  /* 0xfffffffe04047812 */ /* 0x000fe400078ec0ff */
[----:B-----5:R-:W-:Y:S01]  /*0910*/  ISETP.NE.AND P0, PT, R14, RZ, PT ;  /* 0x000000ff0e00720c */ /* 0x020fe20003f05270 */
[----:B0-----:R-:W-:Y:S01]  /*0920*/  IMAD R7, R12, R7, UR4 ;  /* 0x000000040c077e24 */ /* 0x001fe2000f8e0207 */
[----:B------:R-:W-:Y:S01]  /*0930*/  LOP3.LUT R6, R6, 0xfffffffe, RZ, 0xc0, !PT ;  /* 0xfffffffe06067812 */ /* 0x000fe200078ec0ff */
[----:B------:R-:W-:-:S04]  /*0940*/  IMAD.IADD R4, R9, 0x1, -R4 ;  /* 0x0000000109047824 */ /* 0x000fc800078e0a04 */
[----:B------:R-:W-:Y:S01]  /*0950*/  IMAD.IADD R6, R11, 0x1, -R6 ;  /* 0x000000010b067824 */ /* 0x000fe200078e0a06 */
[----:B------:R-:W-:-:S05]  /*0960*/  ISETP.NE.AND P4, PT, R4, R7, PT ;  /* 0x000000070400720c */ /* 0x000fca0003f85270 */
[----:B------:R-:W-:Y:S08]  /*0970*/  @P0 BRA `(.L_x_3616) ;  /* 0x0000000000480947 */ /* 0x000ff00003800000 */
        /* <DEDUP_REMOVED lines=18> */
.L_x_3616:
[----:B------:R-:W5:Y:S01]  /*0aa0*/  SHFL.IDX PT, R10, R2, RZ, 0x1f ;  /* 0x00001fff020a7589 */ /* 0x000f6200000e0000 */
[----:B------:R-:W-:Y:S01]  /*0ab0*/  IMAD.SHL.U32 R22, R9, 0x4, RZ ;  /* 0x0000000409167824 */ /* 0x000fe200078e00ff */
[----:B------:R-:W-:Y:S01]  /*0ac0*/  ISETP.NE.AND P3, PT, R6, R7, PT ;  /* 0x000000070600720c */ /* 0x000fe20003f65270 */
[----:B------:R-:W-:Y:S01]  /*0ad0*/  IMAD.SHL.U32 R6, R11, 0x4, RZ ;  /* 0x000000040b067824 */ /* 0x000fe200078e00ff */
[----:B------:R-:W-:Y:S01]  /*0ae0*/  LOP3.LUT P0, RZ, R5, 0x7, RZ, 0xc0, !PT ;  /* 0x0000000705ff7812 */ /* 0x000fe2000780c0ff */
        /* <DEDUP_REMOVED lines=10> */
[----:B------:R-:W-:Y:S02]  /*0b90*/  @P3 SHF.R.S32.HI R6, RZ, 0x1, R6 ;  /* 0x00000001ff063819 */ /* 0x000fe40000011406 */
[----:B------:R-:W-:-:S02]  /*0ba0*/  @P4 SEL R18, RZ, 0x1, P5 ;  /* 0x00000001ff124807 */ /* 0x000fc40002800000 */
[----:B-----5:R-:W-:Y:S02]  /*0bb0*/  ISETP.NE.AND P5, PT, R10, RZ, PT ;  /* 0x000000ff0a00720c */ /* 0x020fe40003fa5270 */
[----:B------:R-:W-:Y:S02]  /*0bc0*/  ISETP.NE.AND P2, PT, R3, RZ, PT ;  /* 0x000000ff0300720c */ /* 0x000fe40003f45270 */
[----:B------:R-:W-:Y:S02]  /*0bd0*/  @P3 ISETP.NE.AND P4, PT, R6, R13, PT ;  /* 0x0000000d0600320c */ /* 0x000fe40003f85270 */
[----:B------:R-:W-:Y:S02]  /*0be0*/  SEL R3, RZ, 0x1, !P6 ;  /* 0x00000001ff037807 */ /* 0x000fe40007000000 */
[----:B------:R-:W-:Y:S02]  /*0bf0*/  ISETP.LT.U32.AND P0, PT, R19, 0x2, !P0 ;  /* 0x000000021300780c */ /* 0x000fe40004701070 */
[----:B-1----:R-:W-:-:S02]  /*0c00*/  ISETP.EQ.U32.AND P1, PT, R8, 0x1, PT ;  /* 0x000000010800780c */ /* 0x002fc40003f22070 */
[----:B------:R-:W-:Y:S02]  /*0c10*/  LOP3.LUT R18, R18, R3, RZ, 0xc0, !PT ;  /* 0x0000000312127212 */ /* 0x000fe400078ec0ff */
[----:B------:R-:W-:Y:S02]  /*0c20*/  SEL R4, RZ, 0x1, !P0 ;  /* 0x00000001ff047807 */ /* 0x000fe40004000000 */
        /* <DEDUP_REMOVED lines=20> */
.L_x_3617:
[----:B------:R-:W-:Y:S01]  /*0d70*/  LOP3.LUT R17, R17, R4, RZ, 0xc0, !PT ;  /* 0x0000000411117212 */ /* 0x000fe200078ec0ff */
[----:B------:R-:W-:Y:S01]  /*0d80*/  NOP ;  /* 0x0000000000007918 */ /* 0x000fe20000000000 */
[----:B------:R-:W-:Y:S05]  /*0d90*/  @!P1 BRA `(.L_x_3618) ;  /* 0x0000000000089947 */ /* 0x000fea0003800000 */
[----:B0-234-:R-:W-:Y:S01]  /*0da0*/  UCGABAR_ARV ;  /* 0x00000000000079c7 */ /* 0x01dfe20008000000 */
[----:B------:R-:W-:Y:S05]  /*0db0*/  BRA `(.L_x_3619) ;  /* 0x0000000000047947 */ /* 0x000fea0003800000 */
.L_x_3618:
[----:B0-234-:R-:W-:Y:S01]  /*0dc0*/  NOP ;  /* 0x0000000000007918 */ /* 0x01dfe20000000000 */
.L_x_3619:
[----:B------:R-:W-:Y:S05]  /*0dd0*/  @!P1 BRA `(.L_x_3620) ;  /* 0x00000000000c9947 */ /* 0x000fea0003800000 */
[----:B------:R-:W-:Y:S01]  /*0de0*/  UCGABAR_WAIT ;  /* 0x0000000000007dc7 */ /* 0x000fe20008000000 */
[----:B------:R-:W-:Y:S01]  /*0df0*/  CCTL.IVALL ;  /* 0x00000000ff00798f */ /* 0x000fe20002000000 */
[----:B------:R-:W-:Y:S05]  /*0e00*/  BRA `(.L_x_3621) ;  /* 0x0000000000047947 */ /* 0x000fea0003800000 */
.L_x_3620:
[----:B------:R-:W-:Y:S06]  /*0e10*/  BAR.SYNC.DEFER_BLOCKING 0x0 ;  /* 0x0000000000007b1d */ /* 0x000fec0000010000 */
.L_x_3621:
[----:B------:R-:W-:-:S05]  /*0e20*/  IMAD.MOV.U32 R3, RZ, RZ, 0x1 ;  /* 0x00000001ff037424 */ /* 0x000fca00078e00ff */
[----:B------:R-:W-:-:S05]  /*0e30*/  SEL R3, R3, 0x2, !P2 ;  /* 0x0000000203037807 */ /* 0x000fca0005000000 */
[----:B------:R0:W-:Y:S01]  /*0e40*/  STL [R1+0x2c], R3 ;  /* 0x00002c0301007387 */ /* 0x0001e20000100800 */
[----:B------:R-:W-:Y:S05]  /*0e50*/  @!P2 BRA `(.L_x_3622) ;  /* 0x000000ac0088a947 */ /* 0x000fea0003800000 */
.L_x_3623:
        /* <DEDUP_REMOVED lines=67> */
.L_x_3656:
        /* <DEDUP_REMOVED lines=9> */
[----:B--2---:R-:W2:Y:S01]  /*1320*/  LDC R81, c[0x0][0x2f0] ;  /* 0x0000bc00ff517b82 */ /* 0x004ea20000000800 */
        /* <DEDUP_REMOVED lines=34> */
[----:B---34-:R-:W-:Y:S11]  /*1550*/  @!P0 BRA `(.L_x_3624) ;  /* 0x0000000000408947 */ /* 0x018ff60003800000 */
        /* <DEDUP_REMOVED lines=16> */
.L_x_3624:
[----:B------:R-:W-:Y:S02]  /*1660*/  LOP3.LUT R0, R208, 0x1, RZ, 0xc0, !PT ;  /* 0x00000001d0007812 */ /* 0x000fe400078ec0ff */
[----:B------:R-:W-:Y:S02]  /*1670*/  ISETP.NE.AND P0, PT, R16, 0x3, PT ;  /* 0x000000031000780c */ /* 0x000fe40003f05270 */
[----:B------:R-:W-:-:S04]  /*1680*/  SHF.L.U32 R0, R0, 0x1f, RZ ;  /* 0x0000001f00007819 */ /* 0x000fc800000006ff */
[----:B------:R-:W0:Y:S02]  /*1690*/  SYNCS.PHASECHK.TRANS64.TRYWAIT P1, [UR37+0x36800], R0 ;  /* 0x03680000ff0075a7 */ /* 0x000e240008020165 */
[----:B0-----:R-:W-:Y:S05]  /*16a0*/  @!P1 BRA `(.L_x_3625) ;  /* 0x000000f000b89947 */ /* 0x001fea0003800000 */
.L_x_3758:
[----:B------:R-:W-:Y:S05]  /*16b0*/  @!P0 BRA `(.L_x_3626) ;  /* 0x0000000000048947 */ /* 0x000fea0003800000 */
[----:B------:R-:W-:Y:S01]  /*16c0*/  BPT.TRAP 0x1 ;  /* 0x000000040000795c */ /* 0x000fe20000300000 */
.L_x_3626:
[----:B------:R-:W-:Y:S02]  /*16d0*/  IMAD.U32 R2, RZ, RZ, UR36 ;  /* 0x00000024ff027e24 */ /* 0x000fe4000f8e00ff */
[----:B0-----:R-:W-:-:S03]  /*16e0*/  IMAD.U32 R3, RZ, RZ, UR61 ;  /* 0x0000003dff037e24 */ /* 0x001fc6000f8e00ff */
[----:B------:R-:W-:Y:S02]  /*16f0*/  LEA R2, R2, UR37, 0x3 ;  /* 0x0000002502027c11 */ /* 0x000fe4000f8e18ff */
[----:B------:R-:W-:-:S04]  /*1700*/  SHF.L.U32 R3, R3, 0x1f, RZ ;  /* 0x0000001f03037819 */ /* 0x000fc800000006ff */
[----:B------:R0:W1:Y:S01]  /*1710*/  SYNCS.PHASECHK.TRANS64.TRYWAIT P1, [R2+URZ+0x36830], R3 ;  /* 0x03683003020075a7 */ /* 0x000062000802017f */
[----:B------:R-:W-:Y:S05]  /*1720*/  @!P0 BRA `(.L_x_3627) ;  /* 0x0000000000048947 */ /* 0x000fea0003800000 */
[----:B------:R-:W-:Y:S01]  /*1730*/  BPT.TRAP 0x1 ;  /* 0x000000040000795c */ /* 0x000fe20000300000 */
.L_x_3627:
[----:B-1----:R-:W-:Y:S05]  /*1740*/  @P1 BRA `(.L_x_3628) ;  /* 0x0000000000081947 */ /* 0x002fea0003800000 */
[----:B------:R-:W1:Y:S02]  /*1750*/  SYNCS.PHASECHK.TRANS64.TRYWAIT P1, [R2+URZ+0x36830], R3 ;  /* 0x03683003020075a7 */ /* 0x000e64000802017f */
[----:B-1----:R-:W-:Y:S05]  /*1760*/  @!P1 BRA `(.L_x_3629) ;  /* 0x000000f000a09947 */ /* 0x002fea0003800000 */
.L_x_3628:
[----:B------:R-:W-:Y:S05]  /*1770*/  WARPSYNC.ALL ;  /* 0x0000000000007948 */ /* 0x000fea0003800000 */
[----:B------:R-:W-:Y:S01]  /*1780*/  UIADD3 UR37, UR37, 0x21400, URZ ;  /* 0x0002140025257890 */ /* 0x000fe2000fffe03f */
[----:B------:R-:W-:Y:S01]  /*1790*/  WARPGROUP.ARRIVE ;  /* 0x00000000000079c5 */ /* 0x000fe20000000000 */
[----:B------:R-:W-:Y:S01]  /*17a0*/  ULOP3.LUT UR4, UR38, 0x10000, URZ, 0xfc, !UPT ;  /* 0x0001000026047892 */ /* 0x000fe2000f8efc3f */
[----:B------:R-:W-:Y:S01]  /*17b0*/  MOV R4, UR36 ;  /* 0x0000002400047c02 */ /* 0x000fe20008000f00 */
[----:B------:R-:W-:Y:S01]  /*17c0*/  USHF.R.U32.HI UR37, URZ, 0x4, UR37 ;  /* 0x000000043f257899 */ /* 0x000fe20008011625 */
[----:B------:R-:W-:Y:S01]  /*17d0*/  UMOV UR5, 0x40000040 ;  /* 0x4000004000057882 */ /* 0x000fe20000000000 */
[----:B------:R-:W-:-:S02]  /*17e0*/  UMOV UR7, 0x40000040 ;  /* 0x4000004000077882 */ /* 0x000fc40000000000 */
[----:B------:R-:W-:Y:S01]  /*17f0*/  ULOP3.LUT UR37, UR37, 0x3fff, URZ, 0xc0, !UPT ;  /* 0x00003fff25257892 */ /* 0x000fe2000f8ec03f */
[----:B------:R-:W-:Y:S01]  /*1800*/  UMOV UR8, UR4 ;  /* 0x0000000400087c82 */ /* 0x000fe20008000000 */
[----:B------:R-:W-:Y:S02]  /*1810*/  UMOV UR9, UR5 ;  /* 0x0000000500097c82 */ /* 0x000fe40008000000 */
[----:B------:R-:W-:Y:S01]  /*1820*/  ULOP3.LUT UR6, UR37, 0x10000, URZ, 0xfc, !UPT ;  /* 0x0001000025067892 */ /* 0x000fe2000f8efc3f */
[----:B------:R-:W-:Y:S01]  /*1830*/  UMOV UR11, 0x40000040 ;  /* 0x40000040000b7882 */ /* 0x000fe20000000000 */
[----:B------:R-:W-:Y:S01]  /*1840*/  UMOV UR12, UR4 ;  /* 0x00000004000c7c82 */ /* 0x000fe20008000000 */
[----:B------:R-:W-:Y:S01]  /*1850*/  UMOV UR13, UR5 ;  /* 0x00000005000d7c82 */ /* 0x000fe20008000000 */
[----:B------:R-:W-:Y:S02]  /*1860*/  UMOV UR15, 0x40000040 ;  /* 0x40000040000f7882 */ /* 0x000fe40000000000 */
[----:B------:R-:W-:Y:S01]  /*1870*/  IMAD.U32 R7, RZ, RZ, UR6 ;  /* 0x00000006ff077e24 */ /* 0x000fe2000f8e00ff */
[----:B------:R-:W-:Y:S01]  /*1880*/  UIMAD UR6, UR36, 0xa80, UR6 ;  /* 0x00000a80240678a4 */ /* 0x000fe2000f8e0206 */
[----:B------:R-:W-:Y:S01]  /*1890*/  UMOV UR16, UR4 ;  /* 0x0000000400107c82 */ /* 0x000fe20008000000 */
[----:B------:R-:W-:-:S02]  /*18a0*/  UMOV UR17, UR5 ;  /* 0x0000000500117c82 */ /* 0x000fc40008000000 */
[----:B------:R-:W-:Y:S02]  /*18b0*/  UIADD3 UR10, UR6, 0x80, URZ ;  /* 0x00000080060a7890 */ /* 0x000fe4000fffe03f */
[----:B------:R-:W-:Y:S02]  /*18c0*/  UIADD3 UR14, UR6, 0x100, URZ ;  /* 0x00000100060e7890 */ /* 0x000fe4000fffe03f */
[----:B------:R-:W-:Y:S02]  /*18d0*/  UIADD3 UR18, UR6, 0x180, URZ ;  /* 0x0000018006127890 */ /* 0x000fe4000fffe03f */
[----:B------:R-:W-:Y:S01]  /*18e0*/  HGMMA.64x16x16.F32 R72, gdesc[UR4], RZ, !UPT, gsb0 ;  /* 0x00200000044879f0 */ /* 0x000fe2000c0008ff */
[----:B------:R-:W-:Y:S01]  /*18f0*/  UMOV UR19, 0x40000040 ;  /* 0x4000004000137882 */ /* 0x000fe20000000000 */
[----:B------:R-:W-:Y:S01]  /*1900*/  UIADD3 UR22, UR6, 0x200, URZ ;  /* 0x0000020006167890 */ /* 0x000fe2000fffe03f */
[----:B------:R-:W-:Y:S01]  /*1910*/  UMOV UR20, UR4 ;  /* 0x0000000400147c82 */ /* 0x000fe20008000000 */
[----:B------:R-:W-:Y:S01]  /*1920*/  UMOV UR21, UR5 ;  /* 0x0000000500157c82 */ /* 0x000fe20008000000 */
[----:B------:R-:W-:Y:S01]  /*1930*/  UMOV UR23, 0x40000040 ;  /* 0x4000004000177882 */ /* 0x000fe20000000000 */
[----:B------:R-:W-:-:S02]  /*1940*/  UIADD3 UR7, UR6, 0x300, URZ ;  /* 0x0000030006077890 */ /* 0x000fc4000fffe03f */
        /* <DEDUP_REMOVED lines=16> */
[----:B------:R-:W-:Y:S01]  /*1a50*/  UMOV UR39, 0x40000040 ;  /* 0x4000004000277882 */ /* 0x000fe20000000000 */
        /* <DEDUP_REMOVED lines=33> */
[----:B------:R-:W-:Y:S02]  /*1c70*/  UIADD3 UR8, UR4, 0x2, URZ ;  /* 0x0000000204087890 */ /* 0x000fe4000fffe03f */
[----:B------:R-:W-:Y:S01]  /*1c80*/  UIADD3 UR10, UR6, 0x2, URZ ;  /* 0x00000002060a7890 */ /* 0x000fe2000fffe03f */
[----:B------:R-:W-:Y:S01]  /*1c90*/  UMOV UR9, 0x40000040 ;  /* 0x4000004000097882 */ /* 0x000fe20000000000 */
[----:B------:R-:W-:Y:S01]  /*1ca0*/  UMOV UR11, 0x40000040 ;  /* 0x40000040000b7882 */ /* 0x000fe20000000000 */
[----:B------:R-:W-:Y:S02]  /*1cb0*/  UMOV UR13, UR9 ;  /* 0x00000009000d7c82 */ /* 0x000fe40008000000 */
[----:B------:R-:W-:Y:S01]  /*1cc0*/  UMOV UR12, UR8 ;  /* 0x00000008000c7c82 */ /* 0x000fe20008000000 */
[----:B------:R-:W-:Y:S01]  /*1cd0*/  UMOV UR16, UR8 ;  /* 0x0000000800107c82 */ /* 0x000fe20008000000 */
[----:B------:R-:W-:Y:S01]  /*1ce0*/  UMOV UR17, UR9 ;  /* 0x0000000900117c82 */ /* 0x000fe20008000000 */
[----:B------:R-:W-:Y:S01]  /*1cf0*/  UMOV UR20, UR8 ;  /* 0x0000000800147c82 */ /* 0x000fe20008000000 */
[----:B------:R-:W-:Y:S01]  /*1d00*/  UMOV UR21, UR9 ;  /* 0x0000000900157c82 */ /* 0x000fe20008000000 */
        /* <DEDUP_REMOVED lines=21> */
[----:B01----:R-:W-:Y:S01]  /*1e60*/  MOV R3, UR12 ;  /* 0x0000000c00037c02 */ /* 0x003fe20008000f00 */
        /* <DEDUP_REMOVED lines=365> */
[----:B------:R-:W-:-:S07]  /*3540*/  UIADD3 UR7, UR6, 0x784, URZ ;  /* 0x0000078406077890 */ /* 0x000fce000fffe03f */
[----:B------:R-:W-:Y:S01]  /*3550*/  UMOV UR38, UR7 ;  /* 0x0000000700267c82 */ /* 0x000fe20008000000 */
        /* <DEDUP_REMOVED lines=44> */
[----:B------:R-:W-:-:S07]  /*3820*/  UIADD3 UR10, UR6, 0x806, URZ ;  /* 0x00000806060a7890 */ /* 0x000fce000fffe03f */
        /* <DEDUP_REMOVED lines=18> */
[----:B------:R-:W-:Y:S02]  /*3950*/  R2UR UR36, R4 ;  /* 0x00000000042472ca */ /* 0x000fe400000e0000 */
        /* <DEDUP_REMOVED lines=19> */
.L_x_3630:
[----:B------:R-:W-:Y:S01]  /*3a90*/  IMAD.IADD R3, R218, 0x1, R81 ;  /* 0x00000001da037824 */ /* 0x000fe200078e0251 */
[----:B------:R-:W-:Y:S01]  /*3aa0*/  P2R R80, PR, RZ, 0x1 ;  /* 0x00000001ff507803 */ /* 0x000fe20000000000 */
[----:B------:R-:W-:Y:S02]  /*3ab0*/  ULDC UR6, c[0x0][0x988] ;  /* 0x0002620000067ab9 */ /* 0x000fe40000000800 */
[----:B------:R-:W-:-:S05]  /*3ac0*/  IMAD R3, R120, -0x70, R3 ;  /* 0xffffff9078037824 */ /* 0x000fca00078e0203 */
[C---:B------:R-:W-:Y:S02]  /*3ad0*/  ISETP.GT.AND P6, PT, R3.reuse, RZ, PT ;  /* 0x000000ff0300720c */ /* 0x040fe40003fc4270 */
[C---:B------:R-:W-:Y:S02]  /*3ae0*/  ISETP.GT.AND P5, PT, R3.reuse, 0x1, PT ;  /* 0x000000010300780c */ /* 0x040fe40003fa4270 */
[----:B------:R-:W-:Y:S02]  /*3af0*/  ISETP.GT.AND P4, PT, R3, 0x8, PT ;  /* 0x000000080300780c */ /* 0x000fe40003f84270 */
[----:B------:R-:W-:Y:S02]  /*3b00*/  FSEL R83, R72, -INF , P6 ;  /* 0xff80000048537808 */ /* 0x000fe40003000000 */
        /* <DEDUP_REMOVED lines=62> */
[----:B------:R-:W-:Y:S02]  /*3ef0*/  ISETP.GT.AND P0, PT, R3, 0x49, PT ;  /* 0x000000490300780c */ /* 0x000fe40003f04270 */
[----:B------:R-:W-:Y:S02]  /*3f00*/  FSEL R111, R44, -INF , P6 ;  /* 0xff8000002c6f7808 */ /* 0x000fe40003000000 */
[----:B------:R-:W-:Y:S02]  /*3f10*/  FMNMX.FTZ R0, R107, R0, !PT ;  /* 0x000000006b007209 */ /* 0x000fe40007810000 */
[----:B------:R-:W-:Y:S02]  /*3f20*/  FSEL R51, R51, -INF , P5 ;  /* 0xff80000033337808 */ /* 0x000fe40002800000 */
[----:B------:R-:W-:Y:S02]  /*3f30*/  ISETP.GT.AND P5, PT, R3, 0x50, PT ;  /* 0x000000500300780c */ /* 0x000fe40003fa4270 */
[----:B------:R-:W-:-:S02]  /*3f40*/  FSEL R113, R45, -INF , P0 ;  /* 0xff8000002d717808 */ /* 0x000fc40000000000 */
[----:B------:R-:W-:Y:S02]  /*3f50*/  FMNMX.FTZ R0, R111, R0, !PT ;  /* 0x000000006f007209 */ /* 0x000fe40007810000 */
        /* <DEDUP_REMOVED lines=12> */
[----:B------:R-:W-:Y:S02]  /*4020*/  FSEL R121, R37, -INF , P2 ;  /* 0xff80000025797808 */ /* 0x000fe40001000000 */
[----:B------:R-:W-:Y:S02]  /*4030*/  FMNMX.FTZ R0, R119, R0, !PT ;  /* 0x0000000077007209 */ /* 0x000fe40007810000 */
[----:B------:R-:W-:Y:S02]  /*4040*/  ISETP.GT.AND P3, PT, R3, 0x60, PT ;  /* 0x000000600300780c */ /* 0x000fe40003f64270 */
[----:B------:R-:W-:Y:S02]  /*4050*/  FSEL R41, R54, -INF , P4 ;  /* 0xff80000036297808 */ /* 0x000fe40002000000 */
[----:B------:R-:W-:-:S02]  /*4060*/  FSEL R123, R24, -INF , P3 ;  /* 0xff800000187b7808 */ /* 0x000fc40001800000 */
[----:B------:R-:W-:Y:S02]  /*4070*/  FMNMX.FTZ R0, R121, R0, !PT ;  /* 0x0000000079007209 */ /* 0x000fe40007810000 */
[----:B------:R-:W-:Y:S02]  /*4080*/  ISETP.GT.AND P4, PT, R3, 0x61, PT ;  /* 0x000000610300780c */ /* 0x000fe40003f84270 */
[----:B------:R-:W-:Y:S02]  /*4090*/  FMNMX.FTZ R0, R123, R0, !PT ;  /* 0x000000007b007209 */ /* 0x000fe40007810000 */
[----:B------:R-:W-:Y:S02]  /*40a0*/  FSEL R125, R25, -INF , P4 ;  /* 0xff800000197d7808 */ /* 0x000fe40002000000 */
[----:B------:R-:W-:Y:S02]  /*40b0*/  ISETP.GT.AND P5, PT, R3, 0x68, PT ;  /* 0x000000680300780c */ /* 0x000fe40003fa4270 */
[----:B------:R-:W-:-:S02]  /*40c0*/  FMNMX.FTZ R0, R125, R0, !PT ;  /* 0x000000007d007209 */ /* 0x000fc40007810000 */
[----:B------:R-:W-:Y:S02]  /*40d0*/  FSEL R127, R28, -INF , P5 ;  /* 0xff8000001c7f7808 */ /* 0x000fe40002800000 */
[----:B------:R-:W-:Y:S02]  /*40e0*/  ISETP.GT.AND P6, PT, R3, 0x69, PT ;  /* 0x000000690300780c */ /* 0x000fe40003fc4270 */
[----:B------:R-:W-:Y:S02]  /*40f0*/  FMNMX.FTZ R0, R127, R0, !PT ;  /* 0x000000007f007209 */ /* 0x000fe40007810000 */
[----:B------:R-:W-:Y:S02]  /*4100*/  FSEL R129, R29, -INF , P6 ;  /* 0xff8000001d817808 */ /* 0x000fe40003000000 */
[----:B------:R-:W-:Y:S02]  /*4110*/  P2R R14, PR, RZ, 0x4 ;  /* 0x00000004ff0e7803 */ /* 0x000fe40000000000 */
[----:B------:R-:W-:Y:S01]  /*4120*/  FMNMX.FTZ R6, R129, R0, !PT ;  /* 0x0000000081067209 */ /* 0x000fe20007810000 */
[----:B------:R-:W-:Y:S01]  /*4130*/  IMAD.U32 R0, RZ, RZ, UR6 ;  /* 0x00000006ff007e24 */ /* 0x000fe2000f8e00ff */
[----:B------:R-:W-:-:S02]  /*4140*/  ISETP.GT.AND P2, PT, R3, 0x48, PT ;  /* 0x000000480300780c */ /* 0x000fc40003f44270 */
[----:B------:R-:W-:Y:S01]  /*4150*/  P2R R20, PR, RZ, 0x2 ;  /* 0x00000002ff147803 */ /* 0x000fe20000000000 */
[----:B------:R-:W0:Y:S01]  /*4160*/  SHFL.BFLY PT, R25, R6, 0x2, 0x1f ;  /* 0x0c401f0006197f89 */ /* 0x000e2200000e0000 */
[C---:B------:R-:W-:Y:S02]  /*4170*/  ISETP.GT.AND P1, PT, R3.reuse, 0x49, PT ;  /* 0x000000490300780c */ /* 0x040fe40003f24270 */
[----:B------:R-:W-:Y:S02]  /*4180*/  FSEL R109, R46, -INF , P2 ;  /* 0xff8000002e6d7808 */ /* 0x000fe40001000000 */
[----:B------:R-:W-:Y:S02]  /*4190*/  P2R R32, PR, RZ, 0x1 ;  /* 0x00000001ff207803 */ /* 0x000fe40000000000 */
[----:B------:R-:W-:Y:S02]  /*41a0*/  ISETP.GT.AND P0, PT, R3, 0x50, PT ;  /* 0x000000500300780c */ /* 0x000fe40003f04270 */
[----:B------:R-:W-:-:S02]  /*41b0*/  FSEL R57, R47, -INF , P1 ;  /* 0xff8000002f397808 */ /* 0x000fc40000800000 */
[----:B------:R-:W-:Y:S02]  /*41c0*/  P2R R12, PR, RZ, 0x8 ;  /* 0x00000008ff0c7803 */ /* 0x000fe40000000000 */
[----:B------:R-:W-:Y:S02]  /*41d0*/  FSEL R29, R34, -INF , P0 ;  /* 0xff800000221d7808 */ /* 0x000fe40000000000 */
[----:B------:R-:W-:Y:S02]  /*41e0*/  ISETP.NE.AND P0, PT, R32, RZ, PT ;  /* 0x000000ff2000720c */ /* 0x000fe40003f05270 */
[----:B------:R-:W-:Y:S02]  /*41f0*/  ISETP.NE.AND P1, PT, R20, RZ, PT ;  /* 0x000000ff1400720c */ /* 0x000fe40003f25270 */
[----:B------:R-:W-:Y:S02]  /*4200*/  FSEL R35, R35, -INF , P0 ;  /* 0xff80000023237808 */ /* 0x000fe40000000000 */
[----:B------:R-:W-:-:S02]  /*4210*/  ISETP.NE.AND P2, PT, R14, RZ, PT ;  /* 0x000000ff0e00720c */ /* 0x000fc40003f45270 */
[----:B------:R-:W-:Y:S02]  /*4220*/  FSEL R27, R27, -INF , P4 ;  /* 0xff8000001b1b7808 */ /* 0x000fe40002000000 */
[----:B0-----:R-:W-:Y:S02]  /*4230*/  FMNMX.FTZ R25, R6, R25, !PT ;  /* 0x0000001906197209 */ /* 0x001fe40007810000 */
[----:B------:R-:W-:Y:S02]  /*4240*/  FMNMX.FTZ R6, R5, R75, !PT ;  /* 0x0000004b05067209 */ /* 0x000fe40007810000 */
[----:B------:R-:W-:Y:S01]  /*4250*/  FSEL R39, R39, -INF , P2 ;  /* 0xff80000027277808 */ /* 0x000fe20001000000 */
[----:B------:R-:W0:Y:S01]  /*4260*/  SHFL.BFLY PT, R4, R25, 0x1, 0x1f ;  /* 0x0c201f0019047f89 */ /* 0x000e2200000e0000 */
[----:B------:R-:W-:Y:S02]  /*4270*/  FMNMX.FTZ R6, R9, R6, !PT ;  /* 0x0000000609067209 */ /* 0x000fe40007810000 */
[----:B------:R-:W-:-:S02]  /*4280*/  FSEL R31, R31, -INF , P6 ;  /* 0xff8000001f1f7808 */ /* 0x000fc40003000000 */
[----:B------:R-:W-:Y:S02]  /*4290*/  FMNMX.FTZ R6, R79, R6, !PT ;  /* 0x000000064f067209 */ /* 0x000fe40007810000 */
[----:B------:R-:W-:Y:S02]  /*42a0*/  ISETP.GE.AND P2, PT, R81, 0x71, PT ;  /* 0x000000715100780c */ /* 0x000fe40003f46270 */
[----:B------:R-:W-:Y:S02]  /*42b0*/  FMNMX.FTZ R6, R11, R6, !PT ;  /* 0x000000060b067209 */ /* 0x000fe40007810000 */
[----:B------:R-:W-:Y:S02]  /*42c0*/  ISETP.NE.AND P0, PT, R80, RZ, PT ;  /* 0x000000ff5000720c */ /* 0x000fe40003f05270 */
[----:B------:R-:W-:Y:S02]  /*42d0*/  CS2R R80, SRZ ;  /* 0x0000000000507805 */ /* 0x000fe4000001ff00 */
        /* <DEDUP_REMOVED lines=18> */
[--C-:B------:R-:W-:Y:S01]  /*4400*/  FFMA.FTZ R25, R73, R0, -R10.reuse ;  /* 0x0000000049197223 */ /* 0x100fe2000001080a */
[----:B------:R-:W-:Y:S01]  /*4410*/  FSEL R61, R26, -INF , P3 ;  /* 0xff8000001a3d7808 */ /* 0x000fe20001800000 */
[----:B------:R0:W-:Y:S01]  /*4420*/  MUFU.EX2 R73, R3 ;  /* 0x0000000300497308 */ /* 0x0001e20000000800 */
[----:B------:R-:W-:Y:S01]  /*4430*/  FMNMX.FTZ R6, R41, R6, !PT ;  /* 0x0000000629067209 */ /* 0x000fe20007810000 */
[-CC-:B------:R-:W-:Y:S01]  /*4440*/  FFMA.FTZ R200, R83, R0.reuse, -R10.reuse ;  /* 0x0000000053c87223 */ /* 0x180fe2000001080a */
[----:B------:R-:W-:Y:S01]  /*4450*/  FSEL R69, R30, -INF , P5 ;  /* 0xff8000001e457808 */ /* 0x000fe20002800000 */
[--C-:B------:R-:W-:Y:S01]  /*4460*/  FFMA.FTZ R202, R85, R0, -R10.reuse ;  /* 0x0000000055ca7223 */ /* 0x100fe2000001080a */
[----:B------:R-:W-:Y:S01]  /*4470*/  FMNMX.FTZ R6, R55, R6, !PT ;  /* 0x0000000637067209 */ /* 0x000fe20007810000 */
[-CC-:B------:R-:W-:Y:S01]  /*4480*/  FFMA.FTZ R33, R77, R0.reuse, -R10.reuse ;  /* 0x000000004d217223 */ /* 0x180fe2000001080a */
[--C-:B------:R-:W-:Y:S01]  /*4490*/  FFMA.FTZ R196, R87, R0, -R10.reuse ;  /* 0x0000000057c47223 */ /* 0x100fe2000001080a */
[----:B------:R-:W-:Y:S01]  /*44a0*/  MUFU.EX2 R200, R200 ;  /* 0x000000c800c87308 */ /* 0x000fe20000000800 */
[----:B------:R-:W-:Y:S01]  /*44b0*/  FMNMX.FTZ R6, R45, R6, !PT ;  /* 0x000000062d067209 */ /* 0x000fe20007810000 */
[-CC-:B------:R-:W-:Y:S01]  /*44c0*/  FFMA.FTZ R198, R89, R0.reuse, -R10.reuse ;  /* 0x0000000059c67223 */ /* 0x180fe2000001080a */
[-CC-:B------:R-:W-:Y:S01]  /*44d0*/  FFMA.FTZ R192, R91, R0.reuse, -R10.reuse ;  /* 0x000000005bc07223 */ /* 0x180fe2000001080a */
[--C-:B------:R-:W-:Y:S01]  /*44e0*/  FFMA.FTZ R53, R93, R0, -R10.reuse ;  /* 0x000000005d357223 */ /* 0x100fe2000001080a */
[----:B------:R-:W-:Y:S01]  /*44f0*/  FMNMX.FTZ R6, R43, R6, !PT ;  /* 0x000000062b067209 */ /* 0x000fe20007810000 */
[-CC-:B------:R-:W-:Y:S01]  /*4500*/  FFMA.FTZ R194, R95, R0.reuse, -R10.reuse ;  /* 0x000000005fc27223 */ /* 0x180fe2000001080a */
[--C-:B------:R-:W-:Y:S01]  /*4510*/  FFMA.FTZ R97, R97, R0, -R10.reuse ;  /* 0x0000000061617223 */ /* 0x100fe2000001080a */
[----:B------:R-:W1:Y:S01]  /*4520*/  MUFU.EX2 R25, R25 ;  /* 0x0000001900197308 */ /* 0x000e620000000800 */
[----:B------:R-:W-:Y:S01]  /*4530*/  FMNMX.FTZ R6, R109, R6, !PT ;  /* 0x000000066d067209 */ /* 0x000fe20007810000 */
[-CC-:B------:R-:W-:Y:S01]  /*4540*/  FFMA.FTZ R99, R99, R0.reuse, -R10.reuse ;  /* 0x0000000063637223 */ /* 0x180fe2000001080a */
[-CC-:B------:R-:W-:Y:S01]  /*4550*/  FFMA.FTZ R101, R101, R0.reuse, -R10.reuse ;  /* 0x0000000065657223 */ /* 0x180fe2000001080a */
[--C-:B------:R-:W-:Y:S01]  /*4560*/  FFMA.FTZ R103, R103, R0, -R10.reuse ;  /* 0x0000000067677223 */ /* 0x100fe2000001080a */
[----:B------:R-:W-:Y:S01]  /*4570*/  FMNMX.FTZ R6, R57, R6, !PT ;  /* 0x0000000639067209 */ /* 0x000fe20007810000 */
[-CC-:B------:R-:W-:Y:S01]  /*4580*/  FFMA.FTZ R105, R105, R0.reuse, -R10.reuse ;  /* 0x0000000069697223 */ /* 0x180fe2000001080a */
[--C-:B------:R-:W-:Y:S01]  /*4590*/  FFMA.FTZ R107, R107, R0, -R10.reuse ;  /* 0x000000006b6b7223 */ /* 0x100fe2000001080a */
[----:B------:R-:W2:Y:S01]  /*45a0*/  MUFU.EX2 R202, R202 ;  /* 0x000000ca00ca7308 */ /* 0x000ea20000000800 */
[----:B------:R-:W-:Y:S01]  /*45b0*/  FMNMX.FTZ R6, R29, R6, !PT ;  /* 0x000000061d067209 */ /* 0x000fe20007810000 */
[-CC-:B------:R-:W-:Y:S01]  /*45c0*/  FFMA.FTZ R111, R111, R0.reuse, -R10.reuse ;  /* 0x000000006f6f7223 */ /* 0x180fe2000001080a */
[-CC-:B------:R-:W-:Y:S01]  /*45d0*/  FFMA.FTZ R113, R113, R0.reuse, -R10.reuse ;  /* 0x0000000071717223 */ /* 0x180fe2000001080a */
[--C-:B------:R-:W-:Y:S01]  /*45e0*/  FFMA.FTZ R115, R115, R0, -R10.reuse ;  /* 0x0000000073737223 */ /* 0x100fe2000001080a */
[----:B------:R-:W-:Y:S01]  /*45f0*/  FMNMX.FTZ R6, R35, R6, !PT ;  /* 0x0000000623067209 */ /* 0x000fe20007810000 */
[-CC-:B------:R-:W-:Y:S01]  /*4600*/  FFMA.FTZ R117, R117, R0.reuse, -R10.reuse ;  /* 0x0000000075757223 */ /* 0x180fe2000001080a */
[--C-:B------:R-:W-:Y:S01]  /*4610*/  FFMA.FTZ R119, R119, R0, -R10.reuse ;  /* 0x0000000077777223 */ /* 0x100fe2000001080a */
[----:B------:R-:W3:Y:S01]  /*4620*/  MUFU.EX2 R33, R33 ;  /* 0x0000002100217308 */ /* 0x000ee20000000800 */
[----:B------:R-:W-:Y:S01]  /*4630*/  FMNMX.FTZ R6, R65, R6, !PT ;  /* 0x0000000641067209 */ /* 0x000fe20007810000 */
[-CC-:B------:R-:W-:Y:S01]  /*4640*/  FFMA.FTZ R121, R121, R0.reuse, -R10.reuse ;  /* 0x0000000079797223 */ /* 0x180fe2000001080a */
[-CC-:B------:R-:W-:Y:S01]  /*4650*/  FFMA.FTZ R123, R123, R0.reuse, -R10.reuse ;  /* 0x000000007b7b7223 */ /* 0x180fe2000001080a */
[--C-:B------:R-:W-:Y:S01]  /*4660*/  FFMA.FTZ R125, R125, R0, -R10.reuse ;  /* 0x000000007d7d7223 */ /* 0x100fe2000001080a */
[----:B------:R-:W-:Y:S01]  /*4670*/  FMNMX.FTZ R6, R39, R6, !PT ;  /* 0x0000000627067209 */ /* 0x000fe20007810000 */
[-CC-:B------:R-:W-:Y:S01]  /*4680*/  FFMA.FTZ R127, R127, R0.reuse, -R10.reuse ;  /* 0x000000007f7f7223 */ /* 0x180fe2000001080a */
[----:B------:R-:W-:Y:S01]  /*4690*/  FFMA.FTZ R10, R129, R0, -R10 ;  /* 0x00000000810a7223 */ /* 0x000fe2000001080a */
[----:B------:R-:W4:Y:S01]  /*46a0*/  MUFU.EX2 R196, R196 ;  /* 0x000000c400c47308 */ /* 0x000f220000000800 */
[----:B------:R-:W-:-:S02]  /*46b0*/  FMNMX.FTZ R6, R61, R6, !PT ;  /* 0x000000063d067209 */ /* 0x000fc40007810000 */
[----:B------:R-:W-:Y:S02]  /*46c0*/  CS2R R94, SRZ ;  /* 0x00000000005e7805 */ /* 0x000fe4000001ff00 */
[----:B------:R-:W-:Y:S02]  /*46d0*/  CS2R R92, SRZ ;  /* 0x00000000005c7805 */ /* 0x000fe4000001ff00 */
[----:B------:R-:W-:Y:S02]  /*46e0*/  CS2R R90, SRZ ;  /* 0x00000000005a7805 */ /* 0x000fe4000001ff00 */
[----:B------:R-:W-:Y:S02]  /*46f0*/  FMNMX.FTZ R6, R27, R6, !PT ;  /* 0x000000061b067209 */ /* 0x000fe40007810000 */
[----:B------:R-:W-:Y:S02]  /*4700*/  CS2R R88, SRZ ;  /* 0x0000000000587805 */ /* 0x000fe4000001ff00 */
[----:B------:R-:W-:Y:S01]  /*4710*/  CS2R R86, SRZ ;  /* 0x0000000000567805 */ /* 0x000fe2000001ff00 */
[----:B------:R-:W5:Y:S01]  /*4720*/  MUFU.EX2 R37, R37 ;  /* 0x0000002500257308 */ /* 0x000f620000000800 */
[----:B------:R-:W-:-:S02]  /*4730*/  FMNMX.FTZ R6, R69, R6, !PT ;  /* 0x0000000645067209 */ /* 0x000fc40007810000 */
[----:B------:R-:W-:Y:S02]  /*4740*/  CS2R R84, SRZ ;  /* 0x0000000000547805 */ /* 0x000fe4000001ff00 */
[----:B------:R-:W-:Y:S02]  /*4750*/  CS2R R82, SRZ ;  /* 0x0000000000527805 */ /* 0x000fe4000001ff00 */
[----:B------:R-:W-:Y:S02]  /*4760*/  CS2R R76, SRZ ;  /* 0x00000000004c7805 */ /* 0x000fe4000001ff00 */
[----:B------:R-:W-:Y:S01]  /*4770*/  FMNMX.FTZ R6, R31, R6, !PT ;  /* 0x000000061f067209 */ /* 0x000fe20007810000 */
[----:B------:R-:W-:Y:S04]  /*4780*/  MUFU.EX2 R198, R198 ;  /* 0x000000c600c67308 */ /* 0x000fe80000000800 */
[----:B0-----:R-:W0:Y:S04]  /*4790*/  SHFL.BFLY PT, R3, R6, 0x2, 0x1f ;  /* 0x0c401f0006037f89 */ /* 0x001e2800000e0000 */
[----:B------:R-:W-:Y:S08]  /*47a0*/  MUFU.EX2 R47, R47 ;  /* 0x0000002f002f7308 */ /* 0x000ff00000000800 */
[----:B------:R-:W-:Y:S08]  /*47b0*/  MUFU.EX2 R192, R192 ;  /* 0x000000c000c07308 */ /* 0x000ff00000000800 */
[----:B------:R-:W-:Y:S01]  /*47c0*/  MUFU.EX2 R53, R53 ;  /* 0x0000003500357308 */ /* 0x000fe20000000800 */
[----:B0-----:R-:W-:-:S05]  /*47d0*/  FMNMX.FTZ R8, R6, R3, !PT ;  /* 0x0000000306087209 */ /* 0x001fca0007810000 */
[----:B------:R-:W0:Y:S02]  /*47e0*/  SHFL.BFLY PT, R3, R8, 0x1, 0x1f ;  /* 0x0c201f0008037f89 */ /* 0x000e2400000e0000 */
[----:B------:R-:W-:Y:S08]  /*47f0*/  MUFU.EX2 R194, R194 ;  /* 0x000000c200c27308 */ /* 0x000ff00000000800 */
[----:B------:R-:W-:Y:S08]  /*4800*/  MUFU.EX2 R97, R97 ;  /* 0x0000006100617308 */ /* 0x000ff00000000800 */
[----:B------:R1:W-:Y:S01]  /*4810*/  MUFU.EX2 R188, R99 ;  /* 0x0000006300bc7308 */ /* 0x0003e20000000800 */
[----:B0-----:R-:W-:-:S07]  /*4820*/  FMNMX.FTZ R3, R8, R3, !PT ;  /* 0x0000000308037209 */ /* 0x001fce0007810000 */
[----:B------:R-:W-:Y:S01]  /*4830*/  MUFU.EX2 R101, R101 ;  /* 0x0000006500657308 */ /* 0x000fe20000000800 */
[----:B-1----:R-:W-:Y:S02]  /*4840*/  CS2R R98, SRZ ;  /* 0x0000000000627805 */ /* 0x002fe4000001ff00 */
[C---:B------:R-:W-:Y:S01]  /*4850*/  FSETP.NEU.FTZ.AND P1, PT, R3.reuse, -INF , PT ;  /* 0xff8000000300780b */ /* 0x040fe20003f3d000 */
[----:B------:R-:W-:-:S04]  /*4860*/  FMUL.FTZ R6, R3, R0 ;  /* 0x0000000003067220 */ /* 0x000fc80000410000 */
[----:B------:R-:W-:Y:S01]  /*4870*/  MUFU.EX2 R190, R103 ;  /* 0x0000006700be7308 */ /* 0x000fe20000000800 */
[----:B------:R-:W-:Y:S02]  /*4880*/  FSEL R6, R6, RZ, P1 ;  /* 0x000000ff06067208 */ /* 0x000fe40000800000 */
[----:B------:R-:W-:-:S03]  /*4890*/  ISETP.NE.AND P1, PT, R18, RZ, PT ;  /* 0x000000ff1200720c */ /* 0x000fc60003f25270 */
        /* <DEDUP_REMOVED lines=12> */
[----:B------:R-:W1:Y:S01]  /*4960*/  MUFU.EX2 R8, R75 ;  /* 0x0000004b00087308 */ /* 0x000e620000000800 */
[----:B0-----:R-:W-:Y:S01]  /*4970*/  FADD.FTZ R5, R200, R25 ;  /* 0x00000019c8057221 */ /* 0x001fe20000010000 */
[-CC-:B------:R-:W-:Y:S01]  /*4980*/  FFMA.FTZ R21, R21, R0.reuse, -R6.reuse ;  /* 0x0000000015157223 */ /* 0x180fe20000010806 */
[-CC-:B------:R-:W-:Y:S01]  /*4990*/  FFMA.FTZ R43, R43, R0.reuse, -R6.reuse ;  /* 0x000000002b2b7223 */ /* 0x180fe20000010806 */
[-CC-:B------:R-:W-:Y:S01]  /*49a0*/  FFMA.FTZ R63, R63, R0.reuse, -R6.reuse ;  /* 0x000000003f3f7223 */ /* 0x180fe20000010806 */
[----:B--2---:R-:W-:Y:S01]  /*49b0*/  FADD.FTZ R30, R202, R5 ;  /* 0x00000005ca1e7221 */ /* 0x004fe20000010000 */
[-CC-:B------:R-:W-:Y:S01]  /*49c0*/  FFMA.FTZ R49, R49, R0.reuse, -R6.reuse ;  /* 0x0000000031317223 */ /* 0x180fe20000010806 */
[-C--:B------:R-:W-:Y:S01]  /*49d0*/  FFMA.FTZ R41, R41, R0.reuse, -R6 ;  /* 0x0000000029297223 */ /* 0x080fe20000010806 */
[----:B------:R-:W0:Y:S01]  /*49e0*/  MUFU.EX2 R9, R9 ;  /* 0x0000000900097308 */ /* 0x000e220000000800 */
[----:B---3--:R-:W-:Y:S01]  /*49f0*/  FADD.FTZ R5, R33, R30 ;  /* 0x0000001e21057221 */ /* 0x008fe20000010000 */
[-CC-:B------:R-:W-:Y:S01]  /*4a00*/  FFMA.FTZ R55, R55, R0.reuse, -R6.reuse ;  /* 0x0000000037377223 */ /* 0x180fe20000010806 */
[-CC-:B------:R-:W-:Y:S01]  /*4a10*/  FFMA.FTZ R45, R45, R0.reuse, -R6.reuse ;  /* 0x000000002d2d7223 */ /* 0x180fe20000010806 */
[-CC-:B------:R-:W-:Y:S01]  /*4a20*/  FFMA.FTZ R109, R109, R0.reuse, -R6.reuse ;  /* 0x000000006d6d7223 */ /* 0x180fe20000010806 */
[----:B----4-:R-:W-:Y:S01]  /*4a30*/  FADD.FTZ R32, R196, R5 ;  /* 0x00000005c4207221 */ /* 0x010fe20000010000 */
[-CC-:B------:R-:W-:Y:S01]  /*4a40*/  FFMA.FTZ R57, R57, R0.reuse, -R6.reuse ;  /* 0x0000000039397223 */ /* 0x180fe20000010806 */
[-C--:B------:R-:W-:Y:S01]  /*4a50*/  FFMA.FTZ R29, R29, R0.reuse, -R6 ;  /* 0x000000001d1d7223 */ /* 0x080fe20000010806 */
[----:B------:R2:W3:Y:S01]  /*4a60*/  MUFU.EX2 R12, R79 ;  /* 0x0000004f000c7308 */ /* 0x0004e20000000800 */
[----:B-----5:R-:W-:Y:S01]  /*4a70*/  FADD.FTZ R5, R37, R32 ;  /* 0x0000002025057221 */ /* 0x020fe20000010000 */
[----:B-1----:R-:W-:Y:S01]  /*4a80*/  FADD.FTZ R32, R201, R8 ;  /* 0x00000008c9207221 */ /* 0x002fe20000010000 */
[-CC-:B------:R-:W-:Y:S01]  /*4a90*/  FFMA.FTZ R35, R35, R0.reuse, -R6.reuse ;  /* 0x0000000023237223 */ /* 0x180fe20000010806 */
[-CC-:B------:R-:W-:Y:S01]  /*4aa0*/  FFMA.FTZ R65, R65, R0.reuse, -R6.reuse ;  /* 0x0000000041417223 */ /* 0x180fe20000010806 */
[----:B------:R-:W-:Y:S01]  /*4ab0*/  FADD.FTZ R34, R198, R5 ;  /* 0x00000005c6227221 */ /* 0x000fe20000010000 */
[-CC-:B------:R-:W-:Y:S01]  /*4ac0*/  FFMA.FTZ R39, R39, R0.reuse, -R6.reuse ;  /* 0x0000000027277223 */ /* 0x180fe20000010806 */
[-C--:B------:R-:W-:Y:S01]  /*4ad0*/  FFMA.FTZ R61, R61, R0.reuse, -R6 ;  /* 0x000000003d3d7223 */ /* 0x080fe20000010806 */
[----:B------:R-:W-:Y:S01]  /*4ae0*/  MUFU.EX2 R11, R11 ;  /* 0x0000000b000b7308 */ /* 0x000fe20000000800 */
[----:B0-----:R-:W-:Y:S01]  /*4af0*/  FADD.FTZ R5, R9, R32 ;  /* 0x0000002009057221 */ /* 0x001fe20000010000 */
[-CC-:B------:R-:W-:Y:S01]  /*4b00*/  FFMA.FTZ R27, R27, R0.reuse, -R6.reuse ;  /* 0x000000001b1b7223 */ /* 0x180fe20000010806 */
[-CC-:B------:R-:W-:Y:S01]  /*4b10*/  FFMA.FTZ R69, R69, R0.reuse, -R6.reuse ;  /* 0x0000000045457223 */ /* 0x180fe20000010806 */
[----:B------:R-:W-:Y:S01]  /*4b20*/  FFMA.FTZ R31, R31, R0, -R6 ;  /* 0x000000001f1f7223 */ /* 0x000fe20000010806 */
[----:B------:R-:W-:-:S02]  /*4b30*/  F2FP.F16.F32.PACK_AB R200, R25, R200 ;  /* 0x000000c819c8723e */ /* 0x000fc400000000ff */
[----:B------:R-:W-:Y:S02]  /*4b40*/  CS2R R102, SRZ ;  /* 0x0000000000667805 */ /* 0x000fe4000001ff00 */
[----:B------:R-:W-:Y:S01]  /*4b50*/  F2FP.F16.F32.PACK_AB R201, R8, R201 ;  /* 0x000000c908c9723e */ /* 0x000fe200000000ff */
[----:B------:R0:W1:Y:S01]  /*4b60*/  MUFU.EX2 R14, R67 ;  /* 0x00000043000e7308 */ /* 0x0000620000000800 */
[----:B------:R-:W-:Y:S02]  /*4b70*/  F2FP.F16.F32.PACK_AB R202, R33, R202 ;  /* 0x000000ca21ca723e */ /* 0x000fe400000000ff */
[----:B--2---:R-:W-:Y:S02]  /*4b80*/  CS2R R78, SRZ ;  /* 0x00000000004e7805 */ /* 0x004fe4000001ff00 */
[----:B------:R-:W-:Y:S02]  /*4b90*/  F2FP.F16.F32.PACK_AB R196, R37, R196 ;  /* 0x000000c425c4723e */ /* 0x000fe400000000ff */
[----:B------:R-:W-:-:S02]  /*4ba0*/  CS2R R74, SRZ ;  /* 0x00000000004a7805 */ /* 0x000fc4000001ff00 */
[----:B------:R-:W-:Y:S02]  /*4bb0*/  F2FP.F16.F32.PACK_AB R198, R47, R198 ;  /* 0x000000c62fc6723e */ /* 0x000fe400000000ff */
[----:B---3--:R-:W-:Y:S01]  /*4bc0*/  F2FP.F16.F32.PACK_AB R203, R12, R9 ;  /* 0x000000090ccb723e */ /* 0x008fe200000000ff */
[----:B------:R-:W-:Y:S01]  /*4bd0*/  MUFU.EX2 R13, R13 ;  /* 0x0000000d000d7308 */ /* 0x000fe20000000800 */
[----:B0-----:R-:W-:-:S07]  /*4be0*/  CS2R R66, SRZ ;  /* 0x0000000000427805 */ /* 0x001fce000001ff00 */
[----:B------:R0:W-:Y:S01]  /*4bf0*/  MUFU.EX2 R28, R51 ;  /* 0x00000033001c7308 */ /* 0x0001e20000000800 */
[----:B-1----:R-:W-:-:S07]  /*4c00*/  F2FP.F16.F32.PACK_AB R197, R14, R11 ;  /* 0x0000000b0ec5723e */ /* 0x002fce00000000ff */
[----:B------:R1:W2:Y:S01]  /*4c10*/  MUFU.EX2 R20, R71 ;  /* 0x0000004700147308 */ /* 0x0002a20000000800 */
[----:B0-----:R-:W-:Y:S01]  /*4c20*/  FADD.FTZ R51, R47, R34 ;  /* 0x000000222f337221 */ /* 0x001fe20000010000 */
[----:B------:R-:W-:Y:S01]  /*4c30*/  FADD.FTZ R34, R12, R5 ;  /* 0x000000050c227221 */ /* 0x000fe20000010000 */
[----:B------:R-:W-:Y:S02]  /*4c40*/  CS2R R46, SRZ ;  /* 0x00000000002e7805 */ /* 0x000fe4000001ff00 */
[----:B------:R-:W-:Y:S01]  /*4c50*/  FADD.FTZ R36, R192, R51 ;  /* 0x00000033c0247221 */ /* 0x000fe20000010000 */
[----:B------:R-:W-:Y:S01]  /*4c60*/  FADD.FTZ R5, R11, R34 ;  /* 0x000000220b057221 */ /* 0x000fe20000010000 */
[C---:B------:R-:W-:Y:S01]  /*4c70*/  F2FP.F16.F32.PACK_AB R192, R53.reuse, R192 ;  /* 0x000000c035c0723e */ /* 0x040fe200000000ff */
[----:B------:R-:W-:Y:S01]  /*4c80*/  MUFU.EX2 R15, R15 ;  /* 0x0000000f000f7308 */ /* 0x000fe20000000800 */
[----:B------:R-:W-:Y:S01]  /*4c90*/  FADD.FTZ R51, R53, R36 ;  /* 0x0000002435337221 */ /* 0x000fe20000010000 */
[----:B------:R-:W-:Y:S01]  /*4ca0*/  FADD.FTZ R34, R14, R5 ;  /* 0x000000050e227221 */ /* 0x000fe20000010000 */
[----:B------:R-:W-:Y:S01]  /*4cb0*/  @P1 VIADD R5, R2, 0x36840 ;  /* 0x0003684002051836 */ /* 0x000fe20000000000 */
[----:B-1----:R-:W-:Y:S01]  /*4cc0*/  CS2R R70, SRZ ;  /* 0x0000000000467805 */ /* 0x002fe2000001ff00 */
[----:B------:R-:W-:Y:S01]  /*4cd0*/  FADD.FTZ R36, R194, R51 ;  /* 0x00000033c2247221 */ /* 0x000fe20000010000 */
[----:B------:R-:W-:-:S02]  /*4ce0*/  F2FP.F16.F32.PACK_AB R194, R73, R194 ;  /* 0x000000c249c2723e */ /* 0x000fc400000000ff */
[----:B------:R-:W-:Y:S01]  /*4cf0*/  CS2R R52, SRZ ;  /* 0x0000000000347805 */ /* 0x000fe2000001ff00 */
[----:B------:R0:W1:Y:S01]  /*4d00*/  MUFU.EX2 R24, R59 ;  /* 0x0000003b00187308 */ /* 0x0000620000000800 */
[----:B------:R-:W-:Y:S01]  /*4d10*/  FADD.FTZ R36, R73, R36 ;  /* 0x0000002449247221 */ /* 0x000fe20000010000 */
[----:B------:R-:W-:Y:S02]  /*4d20*/  @P1 PRMT R5, R22, 0x654, R5 ;  /* 0x0000065416051816 */ /* 0x000fe40000000005 */
[----:B------:R-:W-:Y:S02]  /*4d30*/  CS2R R72, SRZ ;  /* 0x0000000000487805 */ /* 0x000fe4000001ff00 */
[----:B--2---:R-:W-:Y:S01]  /*4d40*/  F2FP.F16.F32.PACK_AB R199, R20, R13 ;  /* 0x0000000d14c7723e */ /* 0x004fe200000000ff */
[----:B------:R-:W-:Y:S01]  /*4d50*/  FADD.FTZ R51, R97, R36 ;  /* 0x0000002461337221 */ /* 0x000fe20000010000 */
[----:B------:R2:W-:Y:S01]  /*4d60*/  @P1 SYNCS.ARRIVE.TRANS64.RED.A1T0 RZ, [R5+URZ], RZ ;  /* 0x000000ff05ff19a7 */ /* 0x0005e2000810043f */
[----:B------:R-:W2:Y:S02]  /*4d70*/  MUFU.EX2 R21, R21 ;  /* 0x0000001500157308 */ /* 0x000ea40000000800 */
[C---:B------:R-:W-:Y:S01]  /*4d80*/  FADD.FTZ R36, R188.reuse, R51 ;  /* 0x00000033bc247221 */ /* 0x040fe20000010000 */
[----:B------:R-:W-:-:S02]  /*4d90*/  F2FP.F16.F32.PACK_AB R188, R188, R97 ;  /* 0x00000061bcbc723e */ /* 0x000fc400000000ff */
[----:B------:R-:W-:Y:S02]  /*4da0*/  CS2R R96, SRZ ;  /* 0x0000000000607805 */ /* 0x000fe4000001ff00 */
[----:B0-----:R-:W-:Y:S02]  /*4db0*/  CS2R R58, SRZ ;  /* 0x00000000003a7805 */ /* 0x001fe4000001ff00 */
[----:B------:R-:W-:Y:S01]  /*4dc0*/  CS2R R50, SRZ ;  /* 0x0000000000327805 */ /* 0x000fe2000001ff00 */
[----:B------:R0:W-:Y:S01]  /*4dd0*/  MUFU.EX2 R32, R43 ;  /* 0x0000002b00207308 */ /* 0x0001e20000000800 */
[----:B-1----:R-:W-:-:S07]  /*4de0*/  F2FP.F16.F32.PACK_AB R193, R24, R15 ;  /* 0x0000000f18c1723e */ /* 0x002fce00000000ff */
[----:B------:R1:W3:Y:S01]  /*4df0*/  MUFU.EX2 R26, R63 ;  /* 0x0000003f001a7308 */ /* 0x0002e20000000800 */
[----:B0-----:R-:W-:-:S04]  /*4e00*/  FADD.FTZ R43, R13, R34 ;  /* 0x000000220d2b7221 */ /* 0x001fc80000010000 */
[----:B------:R-:W-:-:S03]  /*4e10*/  FADD.FTZ R34, R20, R43 ;  /* 0x0000002b14227221 */ /* 0x000fc60000010000 */
[----:B------:R-:W0:Y:S01]  /*4e20*/  MUFU.EX2 R105, R105 ;  /* 0x0000006900697308 */ /* 0x000e220000000800 */
[----:B------:R-:W-:Y:S01]  /*4e30*/  FADD.FTZ R43, R15, R34 ;  /* 0x000000220f2b7221 */ /* 0x000fe20000010000 */
[----:B-1----:R-:W-:-:S03]  /*4e40*/  CS2R R62, SRZ ;  /* 0x00000000003e7805 */ /* 0x002fc6000001ff00 */
[----:B------:R-:W-:Y:S01]  /*4e50*/  FADD.FTZ R34, R24, R43 ;  /* 0x0000002b18227221 */ /* 0x000fe20000010000 */
[----:B------:R-:W-:Y:S02]  /*4e60*/  FADD.FTZ R43, R101, R36 ;  /* 0x00000024652b7221 */ /* 0x000fe40000010000 */
[----:B------:R-:W1:Y:S01]  /*4e70*/  MUFU.EX2 R49, R49 ;  /* 0x0000003100317308 */ /* 0x000e620000000800 */
[----:B--2---:R-:W-:Y:S01]  /*4e80*/  FADD.FTZ R5, R21, R34 ;  /* 0x0000002215057221 */ /* 0x004fe20000010000 */
[C---:B------:R-:W-:Y:S01]  /*4e90*/  FADD.FTZ R38, R190.reuse, R43 ;  /* 0x0000002bbe267221 */ /* 0x040fe20000010000 */
[----:B------:R-:W-:Y:S02]  /*4ea0*/  F2FP.F16.F32.PACK_AB R190, R190, R101 ;  /* 0x00000065bebe723e */ /* 0x000fe400000000ff */
[----:B------:R-:W-:Y:S01]  /*4eb0*/  CS2R R100, SRZ ;  /* 0x0000000000647805 */ /* 0x000fe2000001ff00 */
[C---:B---3--:R-:W-:Y:S01]  /*4ec0*/  FADD.FTZ R36, R26.reuse, R5 ;  /* 0x000000051a247221 */ /* 0x048fe20000010000 */
[----:B------:R-:W-:Y:S01]  /*4ed0*/  F2FP.F16.F32.PACK_AB R195, R26, R21 ;  /* 0x000000151ac3723e */ /* 0x000fe200000000ff */
[----:B------:R2:W3:Y:S01]  /*4ee0*/  MUFU.EX2 R184, R107 ;  /* 0x0000006b00b87308 */ /* 0x0004e20000000800 */
[----:B0-----:R-:W-:-:S07]  /*4ef0*/  FADD.FTZ R43, R105, R38 ;  /* 0x00000026692b7221 */ /* 0x001fce0000010000 */
[----:B------:R-:W0:Y:S01]  /*4f00*/  MUFU.EX2 R111, R111 ;  /* 0x0000006f006f7308 */ /* 0x000e220000000800 */
[----:B-1----:R-:W-:Y:S01]  /*4f10*/  FADD.FTZ R5, R49, R36 ;  /* 0x0000002431057221 */ /* 0x002fe20000010000 */
[C---:B------:R-:W-:Y:S02]  /*4f20*/  F2FP.F16.F32.PACK_AB R189, R28.reuse, R49 ;  /* 0x000000311cbd723e */ /* 0x040fe400000000ff */
[----:B--2---:R-:W-:Y:S02]  /*4f30*/  CS2R R106, SRZ ;  /* 0x00000000006a7805 */ /* 0x004fe4000001ff00 */
[----:B------:R-:W-:Y:S01]  /*4f40*/  CS2R R48, SRZ ;  /* 0x0000000000307805 */ /* 0x000fe2000001ff00 */
[----:B------:R-:W-:Y:S01]  /*4f50*/  FADD.FTZ R36, R28, R5 ;  /* 0x000000051c247221 */ /* 0x000fe20000010000 */
[----:B------:R-:W1:Y:S01]  /*4f60*/  MUFU.EX2 R41, R41 ;  /* 0x0000002900297308 */ /* 0x000e620000000800 */
[C---:B---3--:R-:W-:Y:S01]  /*4f70*/  FADD.FTZ R38, R184.reuse, R43 ;  /* 0x0000002bb8267221 */ /* 0x048fe20000010000 */
[----:B------:R-:W-:-:S02]  /*4f80*/  F2FP.F16.F32.PACK_AB R184, R184, R105 ;  /* 0x00000069b8b8723e */ /* 0x000fc400000000ff */
[----:B------:R-:W-:-:S04]  /*4f90*/  CS2R R104, SRZ ;  /* 0x0000000000687805 */ /* 0x000fc8000001ff00 */
[----:B------:R2:W3:Y:S01]  /*4fa0*/  MUFU.EX2 R186, R113 ;  /* 0x0000007100ba7308 */ /* 0x0004e20000000800 */
[----:B0-----:R-:W-:-:S07]  /*4fb0*/  FADD.FTZ R43, R111, R38 ;  /* 0x000000266f2b7221 */ /* 0x001fce0000010000 */
[----:B------:R0:W4:Y:S01]  /*4fc0*/  MUFU.EX2 R30, R55 ;  /* 0x00000037001e7308 */ /* 0x0001220000000800 */
[----:B-1----:R-:W-:Y:S01]  /*4fd0*/  FADD.FTZ R5, R41, R36 ;  /* 0x0000002429057221 */ /* 0x002fe20000010000 */
[----:B--2---:R-:W-:-:S06]  /*4fe0*/  CS2R R112, SRZ ;  /* 0x0000000000707805 */ /* 0x004fcc000001ff00 */
[----:B------:R-:W1:Y:S01]  /*4ff0*/  MUFU.EX2 R115, R115 ;  /* 0x0000007300737308 */ /* 0x000e620000000800 */
[C---:B---3--:R-:W-:Y:S01]  /*5000*/  FADD.FTZ R38, R186.reuse, R43 ;  /* 0x0000002bba267221 */ /* 0x048fe20000010000 */
[----:B------:R-:W-:Y:S02]  /*5010*/  F2FP.F16.F32.PACK_AB R186, R186, R111 ;  /* 0x0000006fbaba723e */ /* 0x000fe400000000ff */
[----:B------:R-:W-:Y:S02]  /*5020*/  CS2R R110, SRZ ;  /* 0x00000000006e7805 */ /* 0x000fe4000001ff00 */
[----:B0-----:R-:W-:Y:S02]  /*5030*/  CS2R R54, SRZ ;  /* 0x0000000000367805 */ /* 0x001fe4000001ff00 */
[----:B------:R-:W-:Y:S01]  /*5040*/  CS2R R42, SRZ ;  /* 0x00000000002a7805 */ /* 0x000fe2000001ff00 */
[----:B------:R-:W0:Y:S01]  /*5050*/  MUFU.EX2 R45, R45 ;  /* 0x0000002d002d7308 */ /* 0x000e220000000800 */
[C---:B----4-:R-:W-:Y:S01]  /*5060*/  FADD.FTZ R6, R30.reuse, R5 ;  /* 0x000000051e067221 */ /* 0x050fe20000010000 */
[----:B------:R-:W-:-:S06]  /*5070*/  F2FP.F16.F32.PACK_AB R191, R30, R41 ;  /* 0x000000291ebf723e */ /* 0x000fcc00000000ff */
[----:B------:R2:W3:Y:S01]  /*5080*/  MUFU.EX2 R180, R117 ;  /* 0x0000007500b47308 */ /* 0x0004e20000000800 */
[----:B-1----:R-:W-:-:S07]  /*5090*/  FADD.FTZ R25, R115, R38 ;  /* 0x0000002673197221 */ /* 0x002fce0000010000 */
[----:B------:R-:W1:Y:S01]  /*50a0*/  MUFU.EX2 R119, R119 ;  /* 0x0000007700777308 */ /* 0x000e620000000800 */
[----:B0-----:R-:W-:Y:S01]  /*50b0*/  FADD.FTZ R5, R45, R6 ;  /* 0x000000062d057221 */ /* 0x001fe20000010000 */
[C---:B------:R-:W-:Y:S02]  /*50c0*/  F2FP.F16.F32.PACK_AB R185, R32.reuse, R45 ;  /* 0x0000002d20b9723e */ /* 0x040fe400000000ff */
[----:B--2---:R-:W-:Y:S02]  /*50d0*/  CS2R R116, SRZ ;  /* 0x0000000000747805 */ /* 0x004fe4000001ff00 */
[----:B------:R-:W-:Y:S01]  /*50e0*/  CS2R R44, SRZ ;  /* 0x00000000002c7805 */ /* 0x000fe2000001ff00 */
[----:B------:R-:W-:Y:S01]  /*50f0*/  FADD.FTZ R6, R32, R5 ;  /* 0x0000000520067221 */ /* 0x000fe20000010000 */
[----:B------:R-:W-:Y:S01]  /*5100*/  CS2R R32, SRZ ;  /* 0x0000000000207805 */ /* 0x000fe2000001ff00 */
        /* <DEDUP_REMOVED lines=11> */
[----:B------:R-:W-:Y:S02]  /*51c0*/  CS2R R118, SRZ ;  /* 0x0000000000767805 */ /* 0x000fe4000001ff00 */
[----:B-1----:R-:W-:Y:S02]  /*51d0*/  CS2R R56, SRZ ;  /* 0x0000000000387805 */ /* 0x002fe4000001ff00 */
[----:B------:R-:W1:Y:S01]  /*51e0*/  MUFU.EX2 R29, R29 ;  /* 0x0000001d001d7308 */ /* 0x000e620000000800 */
[C---:B---3--:R-:W-:Y:S01]  /*51f0*/  FADD.FTZ R6, R2.reuse, R5 ;  /* 0x0000000502067221 */ /* 0x048fe20000010000 */
[----:B------:R-:W-:Y:S01]  /*5200*/  F2FP.F16.F32.PACK_AB R187, R2, R109 ;  /* 0x0000006d02bb723e */ /* 0x000fe200000000ff */
[----:B------:R-:W-:Y:S01]  /*5210*/  IMAD.MOV.U32 R2, RZ, RZ, 0x3f800000 ;  /* 0x3f800000ff027424 */ /* 0x000fe200078e00ff */
[----:B------:R-:W-:-:S04]  /*5220*/  CS2R R108, SRZ ;  /* 0x00000000006c7805 */ /* 0x000fc8000001ff00 */
        /* <DEDUP_REMOVED lines=9> */
[----:B------:R-:W-:Y:S02]  /*52c0*/  F2FP.F16.F32.PACK_AB R181, R34, R29 ;  /* 0x0000001d22b5723e */ /* 0x000fe400000000ff */
[----:B------:R-:W-:Y:S02]  /*52d0*/  CS2R R34, SRZ ;  /* 0x0000000000227805 */ /* 0x000fe4000001ff00 */
[----:B------:R-:W-:Y:S02]  /*52e0*/  CS2R R28, SRZ ;  /* 0x00000000001c7805 */ /* 0x000fe4000001ff00 */
[----:B------:R-:W0:Y:S01]  /*52f0*/  MUFU.EX2 R10, R10 ;  /* 0x0000000a000a7308 */ /* 0x000e220000000800 */
[----:B-1----:R-:W-:Y:S01]  /*5300*/  FADD.FTZ R25, R127, R40 ;  /* 0x000000287f197221 */ /* 0x002fe20000010000 */
[----:B------:R-:W-:-:S06]  /*5310*/  CS2R R40, SRZ ;  /* 0x0000000000287805 */ /* 0x000fcc000001ff00 */
[----:B------:R-:W1:Y:S01]  /*5320*/  MUFU.EX2 R36, R39 ;  /* 0x0000002700247308 */ /* 0x000e620000000800 */
[----:B--2---:R-:W-:-:S07]  /*5330*/  FADD.FTZ R5, R65, R6 ;  /* 0x0000000641057221 */ /* 0x004fce0000010000 */
[----:B------:R-:W2:Y:S01]  /*5340*/  MUFU.EX2 R61, R61 ;  /* 0x0000003d003d7308 */ /* 0x000ea20000000800 */
[C---:B0-----:R-:W-:Y:S01]  /*5350*/  FADD.FTZ R6, R10.reuse, R25 ;  /* 0x000000190a067221 */ /* 0x041fe20000010000 */
[----:B------:R-:W-:Y:S02]  /*5360*/  F2FP.F16.F32.PACK_AB R178, R10, R127 ;  /* 0x0000007f0ab2723e */ /* 0x000fe400000000ff */
[----:B------:R-:W-:-:S04]  /*5370*/  CS2R R24, SRZ ;  /* 0x0000000000187805 */ /* 0x000fc8000001ff00 */
[----:B------:R0:W3:Y:S01]  /*5380*/  MUFU.EX2 R38, R27 ;  /* 0x0000001b00267308 */ /* 0x0000e20000000800 */
[C---:B-1----:R-:W-:Y:S01]  /*5390*/  FADD.FTZ R10, R36.reuse, R5 ;  /* 0x00000005240a7221 */ /* 0x042fe20000010000 */
[----:B------:R-:W-:Y:S02]  /*53a0*/  F2FP.F16.F32.PACK_AB R183, R36, R65 ;  /* 0x0000004124b7723e */ /* 0x000fe400000000ff */
[----:B------:R-:W-:Y:S02]  /*53b0*/  CS2R R64, SRZ ;  /* 0x0000000000407805 */ /* 0x000fe4000001ff00 */
[----:B------:R-:W-:Y:S02]  /*53c0*/  CS2R R36, SRZ ;  /* 0x0000000000247805 */ /* 0x000fe4000001ff00 */
[----:B------:R-:W1:Y:S01]  /*53d0*/  MUFU.EX2 R69, R69 ;  /* 0x0000004500457308 */ /* 0x000e620000000800 */
[----:B--2---:R-:W-:Y:S01]  /*53e0*/  FADD.FTZ R5, R61, R10 ;  /* 0x0000000a3d057221 */ /* 0x004fe20000010000 */
[----:B0-----:R-:W-:-:S06]  /*53f0*/  CS2R R26, SRZ ;  /* 0x00000000001a7805 */ /* 0x001fcc000001ff00 */
[----:B------:R0:W2:Y:S01]  /*5400*/  MUFU.EX2 R8, R31 ;  /* 0x0000001f00087308 */ /* 0x0000a20000000800 */
[C---:B---3--:R-:W-:Y:S01]  /*5410*/  FADD.FTZ R10, R38.reuse, R5 ;  /* 0x00000005260a7221 */ /* 0x048fe20000010000 */
[----:B------:R-:W-:Y:S02]  /*5420*/  F2FP.F16.F32.PACK_AB R177, R38, R61 ;  /* 0x0000003d26b1723e */ /* 0x000fe400000000ff */
[----:B------:R-:W-:Y:S02]  /*5430*/  CS2R R60, SRZ ;  /* 0x00000000003c7805 */ /* 0x000fe4000001ff00 */
[----:B------:R-:W-:Y:S01]  /*5440*/  CS2R R38, SRZ ;  /* 0x0000000000267805 */ /* 0x000fe2000001ff00 */
[----:B-1----:R-:W-:Y:S01]  /*5450*/  FADD.FTZ R5, R69, R10 ;  /* 0x0000000a45057221 */ /* 0x002fe20000010000 */
[----:B0-----:R-:W-:-:S03]  /*5460*/  CS2R R30, SRZ ;  /* 0x00000000001e7805 */ /* 0x001fc6000001ff00 */
[C---:B--2---:R-:W-:Y:S01]  /*5470*/  FADD.FTZ R5, R8.reuse, R5 ;  /* 0x0000000508057221 */ /* 0x044fe20000010000 */
[----:B------:R-:W-:Y:S01]  /*5480*/  F2FP.F16.F32.PACK_AB R179, R8, R69 ;  /* 0x0000004508b3723e */ /* 0x000fe200000000ff */
[----:B------:R-:W-:Y:S01]  /*5490*/  IMAD.MOV.U32 R8, RZ, RZ, 0x3f800000 ;  /* 0x3f800000ff087424 */ /* 0x000fe200078e00ff */
[----:B------:R-:W-:Y:S01]  /*54a0*/  CS2R R68, SRZ ;  /* 0x0000000000447805 */ /* 0x000fe2000001ff00 */
[----:B------:R-:W-:Y:S06]  /*54b0*/  @!P2 BRA `(.L_x_3631) ;  /* 0x0000003c0020a947 */ /* 0x000fec0003800000 */
[----:B------:R-:W-:Y:S01]  /*54c0*/  VIADD R9, R120, 0xfffffffe ;  /* 0xfffffffe78097836 */ /* 0x000fe20000000000 */
[----:B------:R-:W-:Y:S01]  /*54d0*/  UMOV UR60, UR61 ;  /* 0x0000003d003c7c82 */ /* 0x000fe20008000000 */
[----:B------:R-:W-:Y:S01]  /*54e0*/  IMAD.MOV.U32 R10, RZ, RZ, R3 ;  /* 0x000000ffff0a7224 */ /* 0x000fe200078e0003 */
[----:B------:R-:W-:Y:S01]  /*54f0*/  UMOV UR37, UR36 ;  /* 0x0000002400257c82 */ /* 0x000fe20008000000 */
[----:B------:R-:W-:Y:S02]  /*5500*/  IMAD.MOV.U32 R11, RZ, RZ, R4 ;  /* 0x000000ffff0b7224 */ /* 0x000fe400078e0004 */
[----:B------:R-:W-:Y:S02]  /*5510*/  IMAD.MOV.U32 R2, RZ, RZ, 0x3f800000 ;  /* 0x3f800000ff027424 */ /* 0x000fe400078e00ff */
[----:B------:R-:W-:-:S07]  /*5520*/  IMAD.MOV.U32 R119, RZ, RZ, RZ ;  /* 0x000000ffff777224 */ /* 0x000fce00078e00ff */
.L_x_3642:
[----:B------:R-:W-:-:S04]  /*5530*/  UIADD3 UR6, UR37, 0x1, URZ ;  /* 0x0000000125067890 */ /* 0x000fc8000fffe03f */
[----:B------:R-:W-:-:S04]  /*5540*/  UISETP.NE.AND UP0, UPT, UR6, 0x2, UPT ;  /* 0x000000020600788c */ /* 0x000fc8000bf05270 */
[----:B------:R-:W-:Y:S02]  /*5550*/  USEL UR61, URZ, 0x1, UP0 ;  /* 0x000000013f3d7887 */ /* 0x000fe40008000000 */
[----:B------:R-:W-:Y:S02]  /*5560*/  USEL UR36, UR6, URZ, UP0 ;  /* 0x0000003f06247287 */ /* 0x000fe40008000000 */
[----:B------:R-:W-:Y:S01]  /*5570*/  ULOP3.LUT UR61, UR60, UR61, URZ, 0x3c, !UPT ;  /* 0x0000003d3c3d7292 */ /* 0x000fe2000f8e3c3f */
[----:B------:R-:W-:Y:S11]  /*5580*/  @!P0 BRA `(.L_x_3632) ;  /* 0x0000000000048947 */ /* 0x000ff60003800000 */
[----:B------:R-:W-:Y:S01]  /*5590*/  BPT.TRAP 0x1 ;  /* 0x000000040000795c */ /* 0x000fe20000300000 */
.L_x_3632:
        /* <DEDUP_REMOVED lines=9> */
.L_x_3633:
[----:B-1----:R-:W-:Y:S05]  /*5630*/  @P1 BRA `(.L_x_3634) ;  /* 0x0000000000081947 */ /* 0x002fea0003800000 */
[----:B------:R-:W1:Y:S02]  /*5640*/  SYNCS.PHASECHK.TRANS64.TRYWAIT P1, [UR38+0x36830], R0 ;  /* 0x03683000ff0075a7 */ /* 0x000e640008020166 */
[----:B-1----:R-:W-:Y:S05]  /*5650*/  @!P1 BRA `(.L_x_3635) ;  /* 0x000000b000f89947 */ /* 0x002fea0003800000 */
.L_x_3634:
        /* <DEDUP_REMOVED lines=602> */
.L_x_3636:
[----:B------:R-:W-:Y:S01]  /*7c00*/  ULEA UR7, UR37, UR39, 0x3 ;  /* 0x0000002725077291 */ /* 0x000fe2000f8e183f */
[----:B01----:R-:W-:-:S05]  /*7c10*/  IMAD.U32 R0, RZ, RZ, UR60 ;  /* 0x0000003cff007e24 */ /* 0x003fca000f8e00ff */
[----:B------:R-:W-:-:S04]  /*7c20*/  SHF.L.U32 R0, R0, 0x1f, RZ ;  /* 0x0000001f00007819 */ /* 0x000fc800000006ff */
[----:B------:R0:W1:Y:S01]  /*7c30*/  SYNCS.PHASECHK.TRANS64.TRYWAIT P1, [UR7+0x36850], R0 ;  /* 0x03685000ff0075a7 */ /* 0x0000620008020147 */
[----:B------:R-:W-:Y:S05]  /*7c40*/  @!P0 BRA `(.L_x_3637) ;  /* 0x0000000000048947 */ /* 0x000fea0003800000 */
[----:B------:R-:W-:Y:S01]  /*7c50*/  BPT.TRAP 0x1 ;  /* 0x000000040000795c */ /* 0x000fe20000300000 */
.L_x_3637:
[----:B-1----:R-:W-:Y:S05]  /*7c60*/  @P1 BRA `(.L_x_3638) ;  /* 0x0000000000081947 */ /* 0x002fea0003800000 */
[----:B------:R-:W1:Y:S02]  /*7c70*/  SYNCS.PHASECHK.TRANS64.TRYWAIT P1, [UR7+0x36850], R0 ;  /* 0x03685000ff0075a7 */ /* 0x000e640008020147 */
[----:B-1----:R-:W-:Y:S05]  /*7c80*/  @!P1 BRA `(.L_x_3639) ;  /* 0x0000008c00849947 */ /* 0x002fea0003800000 */
.L_x_3638:
[----:B------:R-:W-:Y:S01]  /*7c90*/  UIADD3 UR39, UR39, 0x400, URZ ;  /* 0x0000040027277890 */ /* 0x000fe2000fffe03f */
[----:B------:R-:W-:Y:S01]  /*7ca0*/  WARPGROUP.ARRIVE ;  /* 0x00000000000079c5 */ /* 0x000fe20000000000 */
[----:B------:R-:W-:Y:S02]  /*7cb0*/  UMOV UR11, 0x40000040 ;  /* 0x40000040000b7882 */ /* 0x000fe40000000000 */
[----:B------:R-:W-:-:S04]  /*7cc0*/  USHF.R.U32.HI UR39, URZ, 0x4, UR39 ;  /* 0x000000043f277899 */ /* 0x000fc80008011627 */
[----:B------:R-:W-:-:S04]  /*7cd0*/  ULOP3.LUT UR39, UR39, 0x3fff, URZ, 0xc0, !UPT ;  /* 0x00003fff27277892 */ /* 0x000fc8000f8ec03f */
[----:B------:R-:W-:-:S04]  /*7ce0*/  ULOP3.LUT UR6, UR39, 0x3800000, URZ, 0xfc, !UPT ;  /* 0x0380000027067892 */ /* 0x000fc8000f8efc3f */
[----:B------:R-:W-:-:S07]  /*7cf0*/  UIMAD UR6, UR37, 0xa80, UR6 ;  /* 0x00000a80250678a4 */ /* 0x000fce000f8e0206 */
[----:B------:R-:W-:Y:S02]  /*7d00*/  UMOV UR10, UR6 ;  /* 0x00000006000a7c82 */ /* 0x000fe40008000000 */
        /* <DEDUP_REMOVED lines=28> */
[----:B------:R-:W-:Y:S01]  /*7ed0*/  UMOV UR11, 0x40000040 ;  /* 0x40000040000b7882 */ /* 0x000fe20000000000 */
[----:B------:R-:W-:Y:S02]  /*7ee0*/  WARPGROUP.DEPBAR.LE gsb0, 0x0 ;  /* 0x00008000000079c5 */ /* 0x000fe40000010000 */
[----:B------:R-:W-:-:S15]  /*7ef0*/  WARPGROUP.ARRIVE ;  /* 0x00000000000079c5 */ /* 0x000fde0000000000 */
[----:B------:R-:W-:Y:S03]  /*7f00*/  HGMMA.64x192x16.F32 R24, R176, gdesc[UR8].tnspB, R24, gsb0 ;  /* 0x42e00008b0187df0 */ /* 0x000fe60008000818 */
[----:B------:R-:W-:Y:S02]  /*7f10*/  WARPGROUP.DEPBAR.LE gsb0, 0x0 ;  /* 0x00008000000079c5 */ /* 0x000fe40000010000 */
[----:B------:R-:W-:Y:S05]  /*7f20*/  @!P0 BRA `(.L_x_3640) ;  /* 0x0000000000048947 */ /* 0x000fea0003800000 */
[----:B------:R-:W-:Y:S01]  /*7f30*/  BPT.TRAP 0x1 ;  /* 0x000000040000795c */ /* 0x000fe20000300000 */
.L_x_3640:
[----:B01----:R-:W-:Y:S02]  /*7f40*/  FMNMX.FTZ R0, R168, R11, !PT ;  /* 0x0000000ba8007209 */ /* 0x003fe40007810000 */
        /* <DEDUP_REMOVED lines=54> */
[----:B------:R-:W-:Y:S01]  /*82b0*/  FMNMX.FTZ R2, R127, R2, !PT ;  /* 0x000000027f027209 */ /* 0x000fe20007810000 */
[----:B------:R-:W0:Y:S01]  /*82c0*/  LDC R0, c[0x0][0x988] ;  /* 0x00026200ff007b82 */ /* 0x000e220000000800 */
[----:B------:R-:W-:Y:S01]  /*82d0*/  ISETP.NE.AND P1, PT, R18, RZ, PT ;  /* 0x000000ff1200720c */ /* 0x000fe20003f25270 */
[----:B------:R-:W1:Y:S04]  /*82e0*/  SHFL.BFLY PT, R3, R8, 0x2, 0x1f ;  /* 0x0c401f0008037f89 */ /* 0x000e6800000e0000 */
[----:B------:R-:W2:Y:S01]  /*82f0*/  SHFL.BFLY PT, R13, R2, 0x2, 0x1f ;  /* 0x0c401f00020d7f89 */ /* 0x000ea200000e0000 */
[----:B-1----:R-:W-:-:S02]  /*8300*/  FMNMX.FTZ R12, R8, R3, !PT ;  /* 0x00000003080c7209 */ /* 0x002fc40007810000 */
[----:B--2---:R-:W-:-:S03]  /*8310*/  FMNMX.FTZ R13, R2, R13, !PT ;  /* 0x0000000d020d7209 */ /* 0x004fc60007810000 */
[----:B------:R-:W1:Y:S04]  /*8320*/  SHFL.BFLY PT, R3, R12, 0x1, 0x1f ;  /* 0x0c201f000c037f89 */ /* 0x000e6800000e0000 */
[----:B------:R-:W2:Y:S01]  /*8330*/  SHFL.BFLY PT, R14, R13, 0x1, 0x1f ;  /* 0x0c201f000d0e7f89 */ /* 0x000ea200000e0000 */
[----:B-1----:R-:W-:Y:S02]  /*8340*/  FMNMX.FTZ R4, R12, R3, !PT ;  /* 0x000000030c047209 */ /* 0x002fe40007810000 */
[----:B--2---:R-:W-:-:S03]  /*8350*/  FMNMX.FTZ R3, R13, R14, !PT ;  /* 0x0000000e0d037209 */ /* 0x004fc60007810000 */
[C---:B------:R-:W-:Y:S01]  /*8360*/  FADD.FTZ R11, -R4.reuse, R11 ;  /* 0x0000000b040b7221 */ /* 0x040fe20000010100 */
[----:B0-----:R-:W-:-:S03]  /*8370*/  FMUL.FTZ R177, R4, R0 ;  /* 0x0000000004b17220 */ /* 0x001fc60000410000 */
[-C--:B------:R-:W-:Y:S01]  /*8380*/  FMUL.FTZ R14, R11, R0.reuse ;  /* 0x000000000b0e7220 */ /* 0x080fe20000410000 */
[----:B------:R-:W-:Y:S01]  /*8390*/  FADD.FTZ R11, -R3, R10 ;  /* 0x0000000a030b7221 */ /* 0x000fe20000010100 */
[-CC-:B------:R-:W-:Y:S01]  /*83a0*/  FFMA.FTZ R13, R121, R0.reuse, -R177.reuse ;  /* 0x00000000790d7223 */ /* 0x180fe200000108b1 */
[-CC-:B------:R-:W-:Y:S01]  /*83b0*/  FFMA.FTZ R121, R125, R0.reuse, -R177.reuse ;  /* 0x000000007d797223 */ /* 0x180fe200000108b1 */
[-C--:B------:R-:W-:Y:S01]  /*83c0*/  FMUL.FTZ R125, R3, R0.reuse ;  /* 0x00000000037d7220 */ /* 0x080fe20000410000 */
[-C--:B------:R-:W-:Y:S01]  /*83d0*/  FMUL.FTZ R2, R11, R0.reuse ;  /* 0x000000000b027220 */ /* 0x080fe20000410000 */
[-CC-:B------:R-:W-:Y:S01]  /*83e0*/  FFMA.FTZ R11, R168, R0.reuse, -R177.reuse ;  /* 0x00000000a80b7223 */ /* 0x180fe200000108b1 */
[-C--:B------:R-:W-:Y:S01]  /*83f0*/  FFMA.FTZ R200, R169, R0.reuse, -R177 ;  /* 0x00000000a9c87223 */ /* 0x080fe200000108b1 */
[-CC-:B------:R-:W-:Y:S01]  /*8400*/  FFMA.FTZ R201, R170, R0.reuse, -R125.reuse ;  /* 0x00000000aac97223 */ /* 0x180fe2000001087d */
[-C--:B------:R-:W-:Y:S01]  /*8410*/  FFMA.FTZ R10, R171, R0.reuse, -R125 ;  /* 0x00000000ab0a7223 */ /* 0x080fe2000001087d */
[----:B------:R0:W-:Y:S01]  /*8420*/  MUFU.EX2 R8, R14 ;  /* 0x0000000e00087308 */ /* 0x0001e20000000800 */
[-C--:B------:R-:W-:Y:S01]  /*8430*/  FFMA.FTZ R202, R172, R0.reuse, -R177 ;  /* 0x00000000acca7223 */ /* 0x080fe200000108b1 */
[-C--:B------:R-:W-:Y:S01]  /*8440*/  FFMA.FTZ R203, R174, R0.reuse, -R125 ;  /* 0x00000000aecb7223 */ /* 0x080fe2000001087d */
[-C--:B------:R-:W-:Y:S01]  /*8450*/  FFMA.FTZ R173, R173, R0.reuse, -R177 ;  /* 0x00000000adad7223 */ /* 0x080fe200000108b1 */
[-C--:B------:R-:W-:Y:S01]  /*8460*/  FFMA.FTZ R12, R175, R0.reuse, -R125 ;  /* 0x00000000af0c7223 */ /* 0x080fe2000001087d */
[-C--:B------:R-:W-:Y:S01]  /*8470*/  FFMA.FTZ R196, R160, R0.reuse, -R177 ;  /* 0x00000000a0c47223 */ /* 0x080fe200000108b1 */
[-C--:B------:R-:W-:Y:S01]  /*8480*/  FFMA.FTZ R197, R162, R0.reuse, -R125 ;  /* 0x00000000a2c57223 */ /* 0x080fe2000001087d */
[-C--:B------:R-:W-:Y:S01]  /*8490*/  FFMA.FTZ R169, R161, R0.reuse, -R177 ;  /* 0x00000000a1a97223 */ /* 0x080fe200000108b1 */
[----:B------:R-:W1:Y:S01]  /*84a0*/  MUFU.EX2 R11, R11 ;  /* 0x0000000b000b7308 */ /* 0x000e620000000800 */
[-C--:B0-----:R-:W-:Y:S01]  /*84b0*/  FFMA.FTZ R14, R163, R0.reuse, -R125 ;  /* 0x00000000a30e7223 */ /* 0x081fe2000001087d */
[-CC-:B------:R-:W-:Y:S01]  /*84c0*/  FFMA.FTZ R21, R129, R0.reuse, -R177.reuse ;  /* 0x0000000081157223 */ /* 0x180fe200000108b1 */
[-C--:B------:R-:W-:Y:S01]  /*84d0*/  FFMA.FTZ R198, R164, R0.reuse, -R177 ;  /* 0x00000000a4c67223 */ /* 0x080fe200000108b1 */
[-C--:B------:R-:W-:Y:S01]  /*84e0*/  FFMA.FTZ R199, R166, R0.reuse, -R125 ;  /* 0x00000000a6c77223 */ /* 0x080fe2000001087d */
[-C--:B------:R-:W-:Y:S01]  /*84f0*/  FFMA.FTZ R165, R165, R0.reuse, -R177 ;  /* 0x00000000a5a57223 */ /* 0x080fe200000108b1 */
[-CC-:B------:R-:W-:Y:S01]  /*8500*/  FFMA.FTZ R20, R167, R0.reuse, -R125.reuse ;  /* 0x00000000a7147223 */ /* 0x180fe2000001087d */
[-C--:B------:R-:W-:Y:S01]  /*8510*/  FFMA.FTZ R185, R138, R0.reuse, -R125 ;  /* 0x000000008ab97223 */ /* 0x080fe2000001087d */
[----:B------:R-:W-:Y:S01]  /*8520*/  MUFU.EX2 R2, R2 ;  /* 0x0000000200027308 */ /* 0x000fe20000000800 */
[-C--:B------:R-:W-:Y:S01]  /*8530*/  FFMA.FTZ R192, R152, R0.reuse, -R177 ;  /* 0x0000000098c07223 */ /* 0x080fe200000108b1 */
[-C--:B------:R-:W-:Y:S01]  /*8540*/  FFMA.FTZ R193, R154, R0.reuse, -R125 ;  /* 0x000000009ac17223 */ /* 0x080fe2000001087d */
[-CC-:B------:R-:W-:Y:S01]  /*8550*/  FFMA.FTZ R161, R153, R0.reuse, -R177.reuse ;  /* 0x0000000099a17223 */ /* 0x180fe200000108b1 */
[-C--:B------:R-:W-:Y:S01]  /*8560*/  FFMA.FTZ R176, R120, R0.reuse, -R177 ;  /* 0x0000000078b07223 */ /* 0x080fe200000108b1 */
[-C--:B------:R-:W-:Y:S01]  /*8570*/  FFMA.FTZ R120, R155, R0.reuse, -R125 ;  /* 0x000000009b787223 */ /* 0x080fe2000001087d */
[-C--:B------:R-:W-:Y:S01]  /*8580*/  FFMA.FTZ R194, R156, R0.reuse, -R177 ;  /* 0x000000009cc27223 */ /* 0x080fe200000108b1 */
[----:B------:R-:W-:Y:S01]  /*8590*/  FFMA.FTZ R195, R158, R0, -R125 ;  /* 0x000000009ec37223 */ /* 0x000fe2000001087d */
[----:B------:R-:W0:Y:S01]  /*85a0*/  MUFU.EX2 R201, R201 ;  /* 0x000000c900c97308 */ /* 0x000e220000000800 */
[----:B-1----:R-:W-:Y:S01]  /*85b0*/  FFMA.FTZ R129, R8, R6, R11 ;  /* 0x0000000608817223 */ /* 0x002fe2000001000b */
[-CC-:B------:R-:W-:Y:S01]  /*85c0*/  FFMA.FTZ R157, R157, R0.reuse, -R177.reuse ;  /* 0x000000009d9d7223 */ /* 0x180fe200000108b1 */
[-C--:B------:R-:W-:Y:S01]  /*85d0*/  FFMA.FTZ R178, R124, R0.reuse, -R177 ;  /* 0x000000007cb27223 */ /* 0x080fe200000108b1 */
[-C--:B------:R-:W-:Y:S01]  /*85e0*/  FFMA.FTZ R124, R159, R0.reuse, -R125 ;  /* 0x000000009f7c7223 */ /* 0x080fe2000001087d */
[-CC-:B------:R-:W-:Y:S01]  /*85f0*/  FFMA.FTZ R186, R140, R0.reuse, -R177.reuse ;  /* 0x000000008cba7223 */ /* 0x180fe200000108b1 */
[-C--:B------:R-:W-:Y:S01]  /*8600*/  FFMA.FTZ R188, R144, R0.reuse, -R177 ;  /* 0x0000000090bc7223 */ /* 0x080fe200000108b1 */
[-C--:B------:R-:W-:Y:S01]  /*8610*/  FFMA.FTZ R189, R146, R0.reuse, -R125 ;  /* 0x0000000092bd7223 */ /* 0x080fe2000001087d */
[----:B------:R-:W1:Y:S01]  /*8620*/  MUFU.EX2 R200, R200 ;  /* 0x000000c800c87308 */ /* 0x000e620000000800 */
[-CC-:B------:R-:W-:Y:S01]  /*8630*/  FFMA.FTZ R153, R145, R0.reuse, -R177.reuse ;  /* 0x0000000091997223 */ /* 0x180fe200000108b1 */
[-C--:B------:R-:W-:Y:S01]  /*8640*/  FFMA.FTZ R180, R128, R0.reuse, -R177 ;  /* 0x0000000080b47223 */ /* 0x080fe200000108b1 */
[-CC-:B------:R-:W-:Y:S01]  /*8650*/  FFMA.FTZ R128, R147, R0.reuse, -R125.reuse ;  /* 0x0000000093807223 */ /* 0x180fe2000001087d */
[-C--:B------:R-:W-:Y:S01]  /*8660*/  FFMA.FTZ R181, R130, R0.reuse, -R125 ;  /* 0x0000000082b57223 */ /* 0x080fe2000001087d */
[-C--:B------:R-:W-:Y:S01]  /*8670*/  FFMA.FTZ R190, R148, R0.reuse, -R177 ;  /* 0x0000000094be7223 */ /* 0x080fe200000108b1 */
[-C--:B------:R-:W-:Y:S01]  /*8680*/  FFMA.FTZ R191, R150, R0.reuse, -R125 ;  /* 0x0000000096bf7223 */ /* 0x080fe2000001087d */
[-C--:B------:R-:W-:Y:S01]  /*8690*/  FFMA.FTZ R149, R149, R0.reuse, -R177 ;  /* 0x0000000095957223 */ /* 0x080fe200000108b1 */
[----:B------:R-:W2:Y:S01]  /*86a0*/  MUFU.EX2 R10, R10 ;  /* 0x0000000a000a7308 */ /* 0x000ea20000000800 */
[----:B0-----:R-:W-:Y:S01]  /*86b0*/  FFMA.FTZ R5, R2, R5, R201 ;  /* 0x0000000502057223 */ /* 0x001fe200000100c9 */
[-C--:B------:R-:W-:Y:S01]  /*86c0*/  FFMA.FTZ R182, R132, R0.reuse, -R177 ;  /* 0x0000000084b67223 */ /* 0x080fe200000108b1 */
[-C--:B------:R-:W-:Y:S01]  /*86d0*/  FFMA.FTZ R132, R151, R0.reuse, -R125 ;  /* 0x0000000097847223 */ /* 0x080fe2000001087d */
[-CC-:B------:R-:W-:Y:S01]  /*86e0*/  FFMA.FTZ R184, R136, R0.reuse, -R177.reuse ;  /* 0x0000000088b87223 */ /* 0x180fe200000108b1 */
[-C--:B------:R-:W-:Y:S01]  /*86f0*/  FFMA.FTZ R145, R137, R0.reuse, -R177 ;  /* 0x0000000089917223 */ /* 0x080fe200000108b1 */
[-CC-:B------:R-:W-:Y:S01]  /*8700*/  FFMA.FTZ R136, R139, R0.reuse, -R125.reuse ;  /* 0x000000008b887223 */ /* 0x180fe2000001087d */
[-C--:B------:R-:W-:Y:S01]  /*8710*/  FFMA.FTZ R183, R134, R0.reuse, -R125 ;  /* 0x0000000086b77223 */ /* 0x080fe2000001087d */
[----:B------:R-:W0:Y:S01]  /*8720*/  MUFU.EX2 R202, R202 ;  /* 0x000000ca00ca7308 */ /* 0x000e220000000800 */
[----:B-1----:R-:W-:Y:S01]  /*8730*/  FADD.FTZ R129, R200, R129 ;  /* 0x00000081c8817221 */ /* 0x002fe20000010000 */
[-C--:B------:R-:W-:Y:S01]  /*8740*/  FFMA.FTZ R187, R142, R0.reuse, -R125 ;  /* 0x000000008ebb7223 */ /* 0x080fe2000001087d */
[-CC-:B------:R-:W-:Y:S01]  /*8750*/  FFMA.FTZ R137, R141, R0.reuse, -R177.reuse ;  /* 0x000000008d897223 */ /* 0x180fe200000108b1 */
[-C--:B------:R-:W-:Y:S01]  /*8760*/  FFMA.FTZ R15, R133, R0.reuse, -R177 ;  /* 0x00000000850f7223 */ /* 0x080fe200000108b1 */
[-CC-:B------:R-:W-:Y:S01]  /*8770*/  FFMA.FTZ R177, R122, R0.reuse, -R125.reuse ;  /* 0x000000007ab17223 */ /* 0x180fe2000001087d */
[----:B------:R-:W-:-:S02]  /*8780*/  FFMA.FTZ R126, R126, R0, -R125 ;  /* 0x000000007e7e7223 */ /* 0x000fc4000001087d */
        /* <DEDUP_REMOVED lines=16> */
[----:B------:R-:W-:-:S06]  /*8890*/  FFMA.FTZ R138, R143, R0, -R125 ;  /* 0x000000008f8a7223 */ /* 0x000fcc000001087d */
        /* <DEDUP_REMOVED lines=15> */
[----:B--2---:R-:W-:Y:S01]  /*8990*/  FADD.FTZ R129, R161, R130 ;  /* 0x00000082a1817221 */ /* 0x004fe20000010000 */
[----:B------:R-:W-:-:S06]  /*89a0*/  FFMA.FTZ R130, R131, R0, -R125 ;  /* 0x0000000083827223 */ /* 0x000fcc000001087d */
        /* <DEDUP_REMOVED lines=15> */
[----:B-1----:R-:W-:Y:S01]  /*8aa0*/  FADD.FTZ R129, R153, R134 ;  /* 0x0000008699817221 */ /* 0x002fe20000010000 */
[----:B------:R-:W-:-:S06]  /*8ab0*/  FFMA.FTZ R134, R135, R0, -R125 ;  /* 0x0000000087867223 */ /* 0x000fcc000001087d */
        /* <DEDUP_REMOVED lines=16> */
[-CC-:B------:R-:W-:Y:S01]  /*8bc0*/  FFMA.FTZ R122, R123, R0.reuse, -R125.reuse ;  /* 0x000000007b7a7223 */ /* 0x180fe2000001087d */
[----:B------:R-:W-:-:S05]  /*8bd0*/  FFMA.FTZ R125, R127, R0, -R125 ;  /* 0x000000007f7d7223 */ /* 0x000fca000001087d */
        /* <DEDUP_REMOVED lines=10> */
[----:B------:R-:W-:-:S04]  /*8c80*/  IMAD.U32 R5, RZ, RZ, UR38 ;  /* 0x00000026ff057e24 */ /* 0x000fc8000f8e00ff */
[----:B------:R-:W-:Y:S02]  /*8c90*/  @P1 VIADD R5, R5, 0x36840 ;  /* 0x0003684005051836 */ /* 0x000fe40000000000 */
[----:B------:R-:W2:Y:S01]  /*8ca0*/  MUFU.EX2 R21, R21 ;  /* 0x0000001500157308 */ /* 0x000ea20000000800 */
[----:B0-----:R-:W-:Y:S02]  /*8cb0*/  FADD.FTZ R140, R180, R123 ;  /* 0x0000007bb48c7221 */ /* 0x001fe40000010000 */
[----:B------:R-:W-:-:S04]  /*8cc0*/  @P1 PRMT R5, R22, 0x654, R5 ;  /* 0x0000065416051816 */ /* 0x000fc80000000005 */
[----:B------:R0:W-:Y:S01]  /*8cd0*/  @P1 SYNCS.ARRIVE.TRANS64.RED.A1T0 RZ, [R5+URZ], RZ ;  /* 0x000000ff05ff19a7 */ /* 0x0001e2000810043f */
[----:B------:R-:W3:Y:S01]  /*8ce0*/  MUFU.EX2 R130, R130 ;  /* 0x0000008200827308 */ /* 0x000ee20000000800 */
[----:B-1----:R-:W-:-:S07]  /*8cf0*/  FADD.FTZ R123, R181, R6 ;  /* 0x00000006b57b7221 */ /* 0x002fce0000010000 */
[----:B------:R-:W1:Y:S01]  /*8d00*/  MUFU.EX2 R182, R182 ;  /* 0x000000b600b67308 */ /* 0x000e620000000800 */
[----:B--2---:R-:W-:-:S07]  /*8d10*/  FADD.FTZ R129, R21, R140 ;  /* 0x0000008c15817221 */ /* 0x004fce0000010000 */
[----:B------:R-:W2:Y:S01]  /*8d20*/  MUFU.EX2 R183, R183 ;  /* 0x000000b700b77308 */ /* 0x000ea20000000800 */
[----:B---3--:R-:W-:-:S07]  /*8d30*/  FADD.FTZ R6, R130, R123 ;  /* 0x0000007b82067221 */ /* 0x008fce0000010000 */
        /* <DEDUP_REMOVED lines=8> */
[----:B------:R-:W1:Y:S08]  /*8dc0*/  MUFU.EX2 R13, R13 ;  /* 0x0000000d000d7308 */ /* 0x000e700000000800 */
[----:B------:R-:W3:Y:S08]  /*8dd0*/  MUFU.EX2 R122, R122 ;  /* 0x0000007a007a7308 */ /* 0x000ef00000000800 */
[----:B------:R-:W4:Y:S08]  /*8de0*/  MUFU.EX2 R178, R178 ;  /* 0x000000b200b27308 */ /* 0x000f300000000800 */
[----:B------:R2:W5:Y:S08]  /*8df0*/  MUFU.EX2 R142, R126 ;  /* 0x0000007e008e7308 */ /* 0x0005700000000800 */
[----:B------:R-:W5:Y:S01]  /*8e00*/  MUFU.EX2 R121, R121 ;  /* 0x0000007900797308 */ /* 0x000f620000000800 */
[----:B--2---:R-:W-:Y:S01]  /*8e10*/  FADD.FTZ R126, R176, R5 ;  /* 0x00000005b07e7221 */ /* 0x004fe20000010000 */
[----:B0-----:R-:W-:-:S03]  /*8e20*/  FADD.FTZ R5, R177, R6 ;  /* 0x00000006b1057221 */ /* 0x001fc60000010000 */
[----:B-1----:R-:W-:Y:S01]  /*8e30*/  FADD.FTZ R123, R13, R126 ;  /* 0x0000007e0d7b7221 */ /* 0x002fe20000010000 */
[----:B---3--:R-:W-:Y:S02]  /*8e40*/  FADD.FTZ R5, R122, R5 ;  /* 0x000000057a057221 */ /* 0x008fe40000010000 */
[----:B------:R-:W0:Y:S01]  /*8e50*/  MUFU.EX2 R125, R125 ;  /* 0x0000007d007d7308 */ /* 0x000e220000000800 */
[----:B----4-:R-:W-:Y:S01]  /*8e60*/  FADD.FTZ R6, R178, R123 ;  /* 0x0000007bb2067221 */ /* 0x010fe20000010000 */
[----:B-----5:R-:W-:-:S03]  /*8e70*/  FADD.FTZ R5, R142, R5 ;  /* 0x000000058e057221 */ /* 0x020fc60000010000 */
[----:B------:R-:W-:Y:S01]  /*8e80*/  FADD.FTZ R6, R121, R6 ;  /* 0x0000000679067221 */ /* 0x000fe20000010000 */
[----:B0-----:R-:W-:Y:S01]  /*8e90*/  FADD.FTZ R5, R125, R5 ;  /* 0x000000057d057221 */ /* 0x001fe20000010000 */
[----:B------:R-:W-:Y:S06]  /*8ea0*/  @!P0 BRA `(.L_x_3641) ;  /* 0x0000000000048947 */ /* 0x000fec0003800000 */
[----:B------:R-:W-:Y:S01]  /*8eb0*/  BPT.TRAP 0x1 ;  /* 0x000000040000795c */ /* 0x000fe20000300000 */
.L_x_3641:
[----:B------:R-:W-:Y:S01]  /*8ec0*/  ISETP.NE.AND P1, PT, R17, RZ, PT ;  /* 0x000000ff1100720c */ /* 0x000fe20003f25270 */
[----:B------:R-:W-:Y:S01]  /*8ed0*/  IMAD.U32 R126, RZ, RZ, UR7 ;  /* 0x00000007ff7e7e24 */ /* 0x000fe2000f8e00ff */
[----:B------:R-:W-:Y:S01]  /*8ee0*/  UMOV UR60, UR61 ;  /* 0x0000003d003c7c82 */ /* 0x000fe20008000000 */
        /* <DEDUP_REMOVED lines=9> */
[----:B------:R-:W-:Y:S02]  /*8f80*/  F2FP.F16.F32.PACK_AB R197, R14, R197 ;  /* 0x000000c50ec5723e */ /* 0x000fe400000000ff */
[----:B------:R-:W-:Y:S02]  /*8f90*/  F2FP.F16.F32.PACK_AB R198, R165, R198 ;  /* 0x000000c6a5c6723e */ /* 0x000fe400000000ff */
[----:B------:R-:W-:Y:S02]  /*8fa0*/  @P1 PRMT R126, R19, 0x654, R126 ;  /* 0x00000654137e1816 */ /* 0x000fe4000000007e */
[----:B------:R-:W-:Y:S02]  /*8fb0*/  F2FP.F16.F32.PACK_AB R199, R20, R199 ;  /* 0x000000c714c7723e */ /* 0x000fe400000000ff */
[----:B------:R0:W-:Y:S01]  /*8fc0*/  @P1 SYNCS.ARRIVE.TRANS64.RED.A1T0 RZ, [R126+URZ], RZ ;  /* 0x000000ff7eff19a7 */ /* 0x0001e2000810043f */
[C---:B------:R-:W-:Y:S01]  /*8fd0*/  ISETP.GT.AND P1, PT, R9.reuse, RZ, PT ;  /* 0x000000ff0900720c */ /* 0x040fe20003f24270 */
[----:B------:R-:W-:Y:S01]  /*8fe0*/  VIADD R9, R9, 0xffffffff ;  /* 0xffffffff09097836 */ /* 0x000fe20000000000 */
        /* <DEDUP_REMOVED lines=20> */
[----:B0-----:R-:W-:Y:S06]  /*9130*/  @P1 BRA `(.L_x_3642) ;  /* 0xffffffc000fc1947 */ /* 0x001fec000383ffff */
.L_x_3631:
        /* <DEDUP_REMOVED lines=99> */
.L_x_3643:
        /* <DEDUP_REMOVED lines=9> */
.L_x_3644:
[----:B-1----:R-:W-:Y:S05]  /*9800*/  @P1 BRA `(.L_x_3645) ;  /* 0x0000000000081947 */ /* 0x002fea0003800000 */
[----:B------:R-:W1:Y:S02]  /*9810*/  SYNCS.PHASECHK.TRANS64.TRYWAIT P1, [UR9+0x36850], R2 ;  /* 0x03685002ff0075a7 */ /* 0x000e640008020149 */
[----:B-1----:R-:W-:Y:S05]  /*9820*/  @!P1 BRA `(.L_x_3646) ;  /* 0x0000007000b49947 */ /* 0x002fea0003800000 */
.L_x_3645:
[----:B------:R-:W-:Y:S01]  /*9830*/  UIADD3 UR5, UR4, 0x400, URZ ;  /* 0x0000040004057890 */ /* 0x000fe2000fffe03f */
[----:B------:R-:W-:Y:S01]  /*9840*/  WARPGROUP.ARRIVE ;  /* 0x00000000000079c5 */ /* 0x000fe20000000000 */
[----:B------:R-:W-:Y:S01]  /*9850*/  UMOV UR7, 0x40000040 ;  /* 0x4000004000077882 */ /* 0x000fe20000000000 */
[----:B------:R-:W-:Y:S01]  /*9860*/  UMOV UR11, 0x40000040 ;  /* 0x40000040000b7882 */ /* 0x000fe20000000000 */
[----:B------:R-:W-:Y:S01]  /*9870*/  USHF.R.U32.HI UR5, URZ, 0x4, UR5 ;  /* 0x000000043f057899 */ /* 0x000fe20008011605 */
[----:B-1----:R-:W1:Y:S01]  /*9880*/  SHFL.BFLY PT, R7, R6, 0x2, 0x1f ;  /* 0x0c401f0006077f89 */ /* 0x002e6200000e0000 */
[----:B------:R-:W-:Y:S02]  /*9890*/  IMAD.MOV.U32 R121, RZ, RZ, RZ ;  /* 0x000000ffff797224 */ /* 0x000fe400078e00ff */
[----:B------:R-:W-:Y:S01]  /*98a0*/  ULOP3.LUT UR5, UR5, 0x3fff, URZ, 0xc0, !UPT ;  /* 0x00003fff05057892 */ /* 0x000fe2000f8ec03f */
[----:B0-----:R-:W0:Y:S01]  /*98b0*/  SHFL.BFLY PT, R2, R5, 0x2, 0x1f ;  /* 0x0c401f0005027f89 */ /* 0x001e2200000e0000 */
[----:B------:R-:W-:-:S02]  /*98c0*/  IMAD.MOV.U32 R149, RZ, RZ, RZ ;  /* 0x000000ffff957224 */ /* 0x000fc400078e00ff */
[----:B------:R-:W-:Y:S01]  /*98d0*/  ULOP3.LUT UR5, UR5, 0x3800000, URZ, 0xfc, !UPT ;  /* 0x0380000005057892 */ /* 0x000fe2000f8efc3f */
[----:B------:R-:W-:-:S03]  /*98e0*/  IMAD.MOV.U32 R20, RZ, RZ, -0x800000 ;  /* 0xff800000ff147424 */ /* 0x000fc600078e00ff */
[----:B------:R-:W-:-:S04]  /*98f0*/  UIMAD UR6, UR36, 0xa80, UR5 ;  /* 0x00000a80240678a4 */ /* 0x000fc8000f8e0205 */
[----:B------:R-:W-:-:S05]  /*9900*/  UIADD3 UR8, UR6, 0x80, URZ ;  /* 0x0000008006087890 */ /* 0x000fca000fffe03f */
[----:B------:R-:W-:Y:S01]  /*9910*/  HGMMA.64x192x16.F32 R24, R200, gdesc[UR4].tnspB, R24, gsb0 ;  /* 0x42e00004c8187df0 */ /* 0x000fe20008000818 */
[----:B------:R-:W-:Y:S01]  /*9920*/  UMOV UR7, 0x40000040 ;  /* 0x4000004000077882 */ /* 0x000fe20000000000 */
[----:B------:R-:W-:Y:S01]  /*9930*/  UMOV UR10, UR8 ;  /* 0x00000008000a7c82 */ /* 0x000fe20008000000 */
[----:B------:R-:W-:Y:S01]  /*9940*/  UIADD3 UR8, UR6, 0x100, URZ ;  /* 0x0000010006087890 */ /* 0x000fe2000fffe03f */
[----:B-1----:R-:W-:Y:S01]  /*9950*/  FADD.FTZ R7, R7, R6 ;  /* 0x0000000607077221 */ /* 0x002fe20000010000 */
[----:B0-----:R-:W-:-:S04]  /*9960*/  FADD.FTZ R8, R2, R5 ;  /* 0x0000000502087221 */ /* 0x001fc80000010000 */
[----:B------:R-:W0:Y:S04]  /*9970*/  SHFL.BFLY PT, R2, R7, 0x1, 0x1f ;  /* 0x0c201f0007027f89 */ /* 0x000e2800000e0000 */
[----:B------:R-:W1:Y:S01]  /*9980*/  SHFL.BFLY PT, R9, R8, 0x1, 0x1f ;  /* 0x0c201f0008097f89 */ /* 0x000e6200000e0000 */
[----:B0-----:R-:W-:Y:S01]  /*9990*/  FADD.FTZ R10, R7, R2 ;  /* 0x00000002070a7221 */ /* 0x001fe20000010000 */
[----:B------:R-:W-:Y:S02]  /*99a0*/  IMAD.MOV.U32 R2, RZ, RZ, -0x800000 ;  /* 0xff800000ff027424 */ /* 0x000fe400078e00ff */
[----:B-1----:R-:W-:Y:S02]  /*99b0*/  FADD.FTZ R11, R8, R9 ;  /* 0x00000009080b7221 */ /* 0x002fe40000010000 */
[----:B------:R-:W-:-:S03]  /*99c0*/  FSETP.NE.FTZ.AND P1, PT, R10, RZ, PT ;  /* 0x000000ff0a00720b */ /* 0x000fc60003f35000 */
[----:B------:R-:W-:-:S10]  /*99d0*/  FSETP.NE.FTZ.AND P2, PT, R11, RZ, PT ;  /* 0x000000ff0b00720b */ /* 0x000fd40003f55000 */
[----:B------:R-:W0:Y:S01]  /*99e0*/  @P1 MUFU.LG2 R9, R10 ;  /* 0x0000000a00091308 */ /* 0x000e220000000c00 */
[C---:B------:R-:W-:Y:S02]  /*99f0*/  @P1 FMUL.FTZ R5, R0.reuse, 0.69314718246459960938 ;  /* 0x3f31721800051820 */ /* 0x040fe40000410000 */
[----:B------:R-:W-:-:S05]  /*9a00*/  @P2 FMUL.FTZ R7, R0, 0.69314718246459960938 ;  /* 0x3f31721800072820 */ /* 0x000fca0000410000 */
        /* <DEDUP_REMOVED lines=9> */
[----:B------:R-:W-:Y:S01]  /*9aa0*/  HGMMA.64x192x16.F32 R24, R196, gdesc[UR8].tnspB, R24, gsb0 ;  /* 0x42e00008c4187df0 */ /* 0x000fe20008000818 */
[----:B------:R-:W-:Y:S01]  /*9ab0*/  UMOV UR10, UR8 ;  /* 0x00000008000a7c82 */ /* 0x000fe20008000000 */
[----:B------:R-:W-:Y:S01]  /*9ac0*/  UMOV UR11, 0x40000040 ;  /* 0x40000040000b7882 */ /* 0x000fe20000000000 */
[----:B------:R-:W-:Y:S01]  /*9ad0*/  UIADD3 UR8, UR6, 0x180, URZ ;  /* 0x0000018006087890 */ /* 0x000fe2000fffe03f */
[----:B------:R-:W-:Y:S02]  /*9ae0*/  WARPGROUP.DEPBAR.LE gsb0, 0x0 ;  /* 0x00008000000079c5 */ /* 0x000fe40000010000 */
[----:B------:R-:W-:-:S14]  /*9af0*/  WARPGROUP.ARRIVE ;  /* 0x00000000000079c5 */ /* 0x000fdc0000000000 */
        /* <DEDUP_REMOVED lines=9> */
[----:B------:R-:W-:Y:S02]  /*9b90*/  UIADD3 UR8, UR6, 0x280, URZ ;  /* 0x0000028006087890 */ /* 0x000fe4000fffe03f */
[----:B------:R-:W-:Y:S01]  /*9ba0*/  UIADD3 UR6, UR6, 0x300, URZ ;  /* 0x0000030006067890 */ /* 0x000fe2000fffe03f */
[----:B------:R-:W-:Y:S02]  /*9bb0*/  WARPGROUP.DEPBAR.LE gsb0, 0x0 ;  /* 0x00008000000079c5 */ /* 0x000fe40000010000 */
[----:B------:R-:W-:-:S12]  /*9bc0*/  WARPGROUP.ARRIVE ;  /* 0x00000000000079c5 */ /* 0x000fd80000000000 */
[----:B------:R-:W-:Y:S01]  /*9bd0*/  HGMMA.64x192x16.F32 R24, R184, gdesc[UR8].tnspB, R24, gsb0 ;  /* 0x42e00008b8187df0 */ /* 0x000fe20008000818 */
[----:B------:R-:W-:Y:S01]  /*9be0*/  UMOV UR10, UR8 ;  /* 0x00000008000a7c82 */ /* 0x000fe20008000000 */
[----:B------:R-:W-:Y:S01]  /*9bf0*/  UMOV UR11, 0x40000040 ;  /* 0x40000040000b7882 */ /* 0x000fe20000000000 */
[----:B------:R-:W-:Y:S02]  /*9c00*/  WARPGROUP.DEPBAR.LE gsb0, 0x0 ;  /* 0x00008000000079c5 */ /* 0x000fe40000010000 */
[----:B------:R-:W-:-:S15]  /*9c10*/  WARPGROUP.ARRIVE ;  /* 0x00000000000079c5 */ /* 0x000fde0000000000 */
[----:B------:R-:W-:Y:S03]  /*9c20*/  HGMMA.64x192x16.F32 R24, R180, gdesc[UR8].tnspB, R24, gsb0 ;  /* 0x42e00008b4187df0 */ /* 0x000fe60008000818 */
[----:B------:R-:W-:Y:S02]  /*9c30*/  WARPGROUP.DEPBAR.LE gsb0, 0x0 ;  /* 0x00008000000079c5 */ /* 0x000fe40000010000 */
[----:B------:R-:W-:-:S15]  /*9c40*/  WARPGROUP.ARRIVE ;  /* 0x00000000000079c5 */ /* 0x000fde0000000000 */
[----:B------:R-:W-:Y:S03]  /*9c50*/  HGMMA.64x192x16.F32 R24, R176, gdesc[UR4].tnspB, R24, gsb0 ;  /* 0x42e00004b0187df0 */ /* 0x000fe60008000818 */
[----:B------:R-:W-:Y:S02]  /*9c60*/  WARPGROUP.DEPBAR.LE gsb0, 0x0 ;  /* 0x00008000000079c5 */ /* 0x000fe40000010000 */
[----:B0-23--:R-:W-:Y:S05]  /*9c70*/  @!P0 BRA `(.L_x_3647) ;  /* 0x0000000000048947 */ /* 0x00dfea0003800000 */
[----:B------:R-:W-:Y:S01]  /*9c80*/  BPT.TRAP 0x1 ;  /* 0x000000040000795c */ /* 0x000fe20000300000 */
.L_x_3647:
[----:B------:R-:W0:Y:S01]  /*9c90*/  S2UR UR5, SR_SWINHI ;  /* 0x00000000000579c3 */ /* 0x000e220000002f00 */
[----:B------:R-:W-:Y:S01]  /*9ca0*/  ISETP.NE.AND P0, PT, R17, RZ, PT ;  /* 0x000000ff1100720c */ /* 0x000fe20003f05270 */
[-C--:B------:R-:W-:Y:S01]  /*9cb0*/  FMUL.FTZ R154, R26, R149.reuse ;  /* 0x000000951a9a7220 */ /* 0x080fe20000410000 */
[-C--:B------:R-:W-:Y:S01]  /*9cc0*/  FMUL.FTZ R135, R51, R149.reuse ;  /* 0x0000009533877220 */ /* 0x080fe20000410000 */
[----:B------:R-:W-:Y:S01]  /*9cd0*/  FMUL.FTZ R142, R50, R149 ;  /* 0x00000095328e7220 */ /* 0x000fe20000410000 */
[----:B------:R-:W-:Y:S02]  /*9ce0*/  IMAD.U32 R26, RZ, RZ, UR9 ;  /* 0x00000009ff1a7e24 */ /* 0x000fe4000f8e00ff */
[-C--:B------:R-:W-:Y:S01]  /*9cf0*/  FMUL.FTZ R12, R49, R121.reuse ;  /* 0x00000079310c7220 */ /* 0x080fe20000410000 */
[-C--:B------:R-:W-:Y:S01]  /*9d00*/  FMUL.FTZ R13, R48, R121.reuse ;  /* 0x00000079300d7220 */ /* 0x080fe20000410000 */
[----:B------:R-:W-:Y:S01]  /*9d10*/  FMUL.FTZ R10, R45, R121 ;  /* 0x000000792d0a7220 */ /* 0x000fe20000410000 */
[----:B------:R-:W-:Y:S01]  /*9d20*/  FMUL.FTZ R143, R47, R149 ;  /* 0x000000952f8f7220 */ /* 0x000fe20000410000 */
[----:B------:R-:W-:Y:S01]  /*9d30*/  FMUL.FTZ R7, R28, R121 ;  /* 0x000000791c077220 */ /* 0x000fe20000410000 */
[----:B------:R-:W-:Y:S01]  /*9d40*/  FMUL.FTZ R127, R75, R149 ;  /* 0x000000954b7f7220 */ /* 0x000fe20000410000 */
[----:B------:R-:W-:Y:S01]  /*9d50*/  FMUL.FTZ R6, R29, R121 ;  /* 0x000000791d067220 */ /* 0x000fe20000410000 */
[----:B------:R-:W-:Y:S01]  /*9d60*/  FMUL.FTZ R130, R74, R149 ;  /* 0x000000954a827220 */ /* 0x000fe20000410000 */
[----:B------:R-:W-:-:S02]  /*9d70*/  @P0 VIADD R26, R26, 0x36860 ;  /* 0x000368601a1a0836 */ /* 0x000fc40000000000 */
[-C--:B------:R-:W-:Y:S01]  /*9d80*/  FMUL.FTZ R126, R86, R149.reuse ;  /* 0x00000095567e7220 */ /* 0x080fe20000410000 */
[-C--:B------:R-:W-:Y:S01]  /*9d90*/  FMUL.FTZ R141, R43, R149.reuse ;  /* 0x000000952b8d7220 */ /* 0x080fe20000410000 */
[-C--:B------:R-:W-:Y:S01]  /*9da0*/  FMUL.FTZ R125, R82, R149.reuse ;  /* 0x00000095527d7220 */ /* 0x080fe20000410000 */
[----:B------:R-:W-:Y:S01]  /*9db0*/  FMUL.FTZ R152, R30, R149 ;  /* 0x000000951e987220 */ /* 0x000fe20000410000 */
[----:B------:R-:W-:Y:S01]  /*9dc0*/  @P0 PRMT R26, R19, 0x654, R26 ;  /* 0x00000654131a0816 */ /* 0x000fe2000000001a */
[----:B------:R-:W-:Y:S01]  /*9dd0*/  FMUL.FTZ R9, R37, R121 ;  /* 0x0000007925097220 */ /* 0x000fe20000410000 */
[----:B------:R-:W-:Y:S01]  /*9de0*/  FMUL.FTZ R132, R70, R149 ;  /* 0x0000009546847220 */ /* 0x000fe20000410000 */
[----:B------:R-:W-:Y:S01]  /*9df0*/  FMUL.FTZ R8, R41, R121 ;  /* 0x0000007929087220 */ /* 0x000fe20000410000 */
[----:B------:R1:W-:Y:S01]  /*9e00*/  @P0 SYNCS.ARRIVE.TRANS64.RED.A1T0 RZ, [R26+URZ], RZ ;  /* 0x000000ff1aff09a7 */ /* 0x0003e2000810043f */
[----:B------:R-:W-:Y:S01]  /*9e10*/  UMOV UR6, UR4 ;  /* 0x0000000400067c82 */ /* 0x000fe20008000000 */
[----:B0-----:R-:W-:Y:S01]  /*9e20*/  UMOV UR7, UR5 ;  /* 0x0000000500077c82 */ /* 0x001fe20008000000 */
[----:B------:R-:W-:Y:S01]  /*9e30*/  FMUL.FTZ R37, R27, R149 ;  /* 0x000000951b257220 */ /* 0x000fe20000410000 */
[----:B------:R-:W-:-:S02]  /*9e40*/  IMAD.U32 R50, RZ, RZ, UR6 ;  /* 0x00000006ff327e24 */ /* 0x000fc4000f8e00ff */
[-C--:B------:R-:W-:Y:S01]  /*9e50*/  FMUL.FTZ R138, R66, R149.reuse ;  /* 0x00000095428a7220 */ /* 0x080fe20000410000 */
[----:B------:R-:W-:Y:S02]  /*9e60*/  IMAD.U32 R51, RZ, RZ, UR7 ;  /* 0x00000007ff337e24 */ /* 0x000fe4000f8e00ff */
[-C--:B------:R-:W-:Y:S01]  /*9e70*/  FMUL.FTZ R136, R55, R149.reuse ;  /* 0x0000009537887220 */ /* 0x080fe20000410000 */
[----:B------:R-:W-:Y:S02]  /*9e80*/  IMAD R27, R209, 0x40, R23 ;  /* 0x00000040d11b7824 */ /* 0x000fe400078e0217 */
[----:B------:R-:W-:Y:S01]  /*9e90*/  FMUL.FTZ R139, R54, R149 ;  /* 0x00000095368b7220 */ /* 0x000fe20000410000 */
[----:B------:R-:W-:-:S04]  /*9ea0*/  IMAD.WIDE R48, R217, 0x2, R50 ;  /* 0x00000002d9307825 */ /* 0x000fc800078e0232 */
[-C--:B------:R-:W-:Y:S01]  /*9eb0*/  FMUL.FTZ R3, R56, R121.reuse ;  /* 0x0000007938037220 */ /* 0x080fe20000410000 */
[----:B------:R-:W-:Y:S01]  /*9ec0*/  FMUL.FTZ R14, R53, R121 ;  /* 0x00000079350e7220 */ /* 0x000fe20000410000 */
[----:B------:R-:W-:Y:S01]  /*9ed0*/  FMUL.FTZ R123, R87, R149 ;  /* 0x00000095577b7220 */ /* 0x000fe20000410000 */
[----:B------:R-:W-:Y:S01]  /*9ee0*/  IMAD.WIDE R50, R27, 0x2, R50 ;  /* 0x000000021b327825 */ /* 0x000fe200078e0232 */
[----:B------:R-:W-:-:S03]  /*9ef0*/  IADD3 R45, P1, R48, 0x8000, RZ ;  /* 0x00008000302d7810 */ /* 0x000fc60007f3e0ff */
[-C--:B------:R-:W-:Y:S01]  /*9f00*/  FMUL.FTZ R145, R35, R149.reuse ;  /* 0x0000009523917220 */ /* 0x080fe20000410000 */
[C---:B------:R-:W-:Y:S01]  /*9f10*/  IADD3 R47, P0, R48.reuse, 0x8020, RZ ;  /* 0x00008020302f7810 */ /* 0x040fe20007f1e0ff */
[----:B------:R-:W-:Y:S01]  /*9f20*/  FMUL.FTZ R122, R83, R149 ;  /* 0x00000095537a7220 */ /* 0x000fe20000410000 */
[----:B-1----:R-:W-:Y:S01]  /*9f30*/  LOP3.LUT R26, R45, 0x380, RZ, 0xc0, !PT ;  /* 0x000003802d1a7812 */ /* 0x002fe200078ec0ff */
[--C-:B------:R-:W-:Y:S01]  /*9f40*/  IMAD.X R87, RZ, RZ, R49.reuse, P1 ;  /* 0x000000ffff577224 */ /* 0x100fe200008e0631 */
[----:B------:R-:W-:Y:S01]  /*9f50*/  IADD3 R75, P5, R48, 0x8060, RZ ;  /* 0x00008060304b7810 */ /* 0x000fe20007fbe0ff */
[-C--:B------:R-:W-:Y:S01]  /*9f60*/  FMUL.FTZ R4, R25, R121.reuse ;  /* 0x0000007919047220 */ /* 0x080fe20000410000 */
[----:B------:R-:W-:Y:S01]  /*9f70*/  LOP3.LUT R28, R47, 0x380, RZ, 0xc0, !PT ;  /* 0x000003802f1c7812 */ /* 0x000fe200078ec0ff */
[----:B------:R-:W-:Y:S01]  /*9f80*/  FMUL.FTZ R5, R24, R121 ;  /* 0x0000007918057220 */ /* 0x000fe20000410000 */
[----:B------:R-:W-:Y:S01]  /*9f90*/  SHF.R.U64 R26, R26, 0x3, RZ ;  /* 0x000000031a1a7819 */ /* 0x000fe200000012ff */
[----:B------:R-:W-:Y:S01]  /*9fa0*/  FMUL.FTZ R144, R39, R149 ;  /* 0x0000009527907220 */ /* 0x000fe20000410000 */
[----:B------:R-:W-:Y:S01]  /*9fb0*/  IADD3 R29, P3, R48, 0x20, RZ ;  /* 0x00000020301d7810 */ /* 0x000fe20007f7e0ff */
[--C-:B------:R-:W-:Y:S01]  /*9fc0*/  IMAD.X R83, RZ, RZ, R49.reuse, P0 ;  /* 0x000000ffff537224 */ /* 0x100fe200000e0631 */
        /* <DEDUP_REMOVED lines=8> */
[----:B------:R-:W-:Y:S01]  /*a050*/  LOP3.LUT R26, R29, 0x380, RZ, 0xc0, !PT ;  /* 0x000003801d1a7812 */ /* 0x000fe200078ec0ff */
[-C--:B------:R-:W-:Y:S01]  /*a060*/  FMUL.FTZ R25, R44, R121.reuse ;  /* 0x000000792c197220 */ /* 0x080fe20000410000 */
[----:B------:R-:W-:Y:S01]  /*a070*/  SHF.R.U64 R74, R74, 0x3, RZ ;  /* 0x000000034a4a7819 */ /* 0x000fe200000012ff */
[----:B------:R-:W-:Y:S01]  /*a080*/  FMUL.FTZ R15, R52, R121 ;  /* 0x00000079340f7220 */ /* 0x000fe20000410000 */
[----:B------:R-:W-:Y:S01]  /*a090*/  LOP3.LUT R82, R28, R47, RZ, 0x3c, !PT ;  /* 0x0000002f1c527212 */ /* 0x000fe200078e3cff */
[-C--:B------:R-:W-:Y:S01]  /*a0a0*/  FMUL.FTZ R24, R57, R121.reuse ;  /* 0x0000007939187220 */ /* 0x080fe20000410000 */
[----:B------:R-:W-:Y:S01]  /*a0b0*/  LOP3.LUT R28, R43, 0x380, RZ, 0xc0, !PT ;  /* 0x000003802b1c7812 */ /* 0x000fe200078ec0ff */
[-C--:B------:R-:W-:Y:S01]  /*a0c0*/  FMUL.FTZ R61, R61, R121.reuse ;  /* 0x000000793d3d7220 */ /* 0x080fe20000410000 */
[----:B------:R-:W-:Y:S01]  /*a0d0*/  SHF.R.U64 R26, R26, 0x3, RZ ;  /* 0x000000031a1a7819 */ /* 0x000fe200000012ff */
[-C--:B------:R-:W-:Y:S01]  /*a0e0*/  FMUL.FTZ R60, R60, R121.reuse ;  /* 0x000000793c3c7220 */ /* 0x080fe20000410000 */
[----:B------:R-:W-:Y:S01]  /*a0f0*/  IADD3 R30, P4, R48, 0x4040, RZ ;  /* 0x00004040301e7810 */ /* 0x000fe20007f9e0ff */
[----:B------:R-:W-:Y:S01]  /*a100*/  FMUL.FTZ R65, R65, R121 ;  /* 0x0000007941417220 */ /* 0x000fe20000410000 */
[----:B------:R-:W-:Y:S01]  /*a110*/  LOP3.LUT R74, R74, R75, RZ, 0x3c, !PT ;  /* 0x0000004b4a4a7212 */ /* 0x000fe200078e3cff */
[--C-:B------:R-:W-:Y:S01]  /*a120*/  IMAD.X R75, RZ, RZ, R49.reuse, P5 ;  /* 0x000000ffff4b7224 */ /* 0x100fe200028e0631 */
[----:B------:R-:W-:Y:S01]  /*a130*/  SHF.R.U64 R28, R28, 0x3, RZ ;  /* 0x000000031c1c7819 */ /* 0x000fe200000012ff */
[--C-:B------:R-:W-:Y:S01]  /*a140*/  IMAD.X R55, RZ, RZ, R49.reuse, P4 ;  /* 0x000000ffff377224 */ /* 0x100fe200020e0631 */
[----:B------:R-:W-:Y:S01]  /*a150*/  LOP3.LUT R70, R26, R29, RZ, 0x3c, !PT ;  /* 0x0000001d1a467212 */ /* 0x000fe200078e3cff */
[-C--:B------:R-:W-:Y:S01]  /*a160*/  FMUL.FTZ R64, R64, R121.reuse ;  /* 0x0000007940407220 */ /* 0x080fe20000410000 */
[----:B------:R-:W-:Y:S01]  /*a170*/  IADD3 R41, P5, R48, 0x4020, RZ ;  /* 0x0000402030297810 */ /* 0x000fe20007fbe0ff */
[-C--:B------:R-:W-:Y:S01]  /*a180*/  FMUL.FTZ R69, R69, R121.reuse ;  /* 0x0000007945457220 */ /* 0x080fe20000410000 */
[----:B------:R-:W-:Y:S01]  /*a190*/  LOP3.LUT R29, R30, 0x380, RZ, 0xc0, !PT ;  /* 0x000003801e1d7812 */ /* 0x000fe200078ec0ff */
[----:B------:R-:W-:Y:S01]  /*a1a0*/  FMUL.FTZ R68, R68, R121 ;  /* 0x0000007944447220 */ /* 0x000fe20000410000 */
[----:B------:R-:W-:Y:S01]  /*a1b0*/  LOP3.LUT R66, R28, R43, RZ, 0x3c, !PT ;  /* 0x0000002b1c427212 */ /* 0x000fe200078e3cff */
        /* <DEDUP_REMOVED lines=9> */
[----:B------:R-:W-:Y:S01]  /*a250*/  IADD3 R29, P4, R50, 0x1000, RZ ;  /* 0x00001000321d7810 */ /* 0x000fe20007f9e0ff */
[----:B------:R-:W-:Y:S01]  /*a260*/  FMUL.FTZ R80, R80, R121 ;  /* 0x0000007950507220 */ /* 0x000fe20000410000 */
[----:B------:R-:W-:Y:S01]  /*a270*/  LOP3.LUT R56, R28, R41, RZ, 0x3c, !PT ;  /* 0x000000291c387212 */ /* 0x000fe200078e3cff */
[-C--:B------:R-:W-:Y:S01]  /*a280*/  FMUL.FTZ R85, R85, R121.reuse ;  /* 0x0000007955557220 */ /* 0x080fe20000410000 */
[----:B------:R-:W-:Y:S01]  /*a290*/  LOP3.LUT R27, R48, 0x380, RZ, 0xc0, !PT ;  /* 0x00000380301b7812 */ /* 0x000fe200078ec0ff */
[-C--:B------:R-:W-:Y:S01]  /*a2a0*/  FMUL.FTZ R84, R84, R121.reuse ;  /* 0x0000007954547220 */ /* 0x080fe20000410000 */
[----:B------:R-:W-:Y:S01]  /*a2b0*/  LOP3.LUT R28, R29, 0x380, RZ, 0xc0, !PT ;  /* 0x000003801d1c7812 */ /* 0x000fe200078ec0ff */
[-C--:B------:R-:W-:Y:S01]  /*a2c0*/  FMUL.FTZ R89, R89, R121.reuse ;  /* 0x0000007959597220 */ /* 0x080fe20000410000 */
[----:B------:R-:W-:Y:S01]  /*a2d0*/  IADD3 R53, P6, R48, 0x8040, RZ ;  /* 0x0000804030357810 */ /* 0x000fe20007fde0ff */
[-C--:B------:R-:W-:Y:S01]  /*a2e0*/  FMUL.FTZ R88, R88, R121.reuse ;  /* 0x0000007958587220 */ /* 0x080fe20000410000 */
[----:B------:R-:W-:Y:S01]  /*a2f0*/  IADD3 R35, P1, R48, 0x40, RZ ;  /* 0x0000004030237810 */ /* 0x000fe20007f3e0ff */
        /* <DEDUP_REMOVED lines=14> */
[----:B------:R-:W-:Y:S01]  /*a3e0*/  IADD3 R39, P0, R48, 0x60, RZ ;  /* 0x0000006030277810 */ /* 0x000fe20007f1e0ff */
[-C--:B------:R-:W-:Y:S01]  /*a3f0*/  FMUL.FTZ R121, R79, R149.reuse ;  /* 0x000000954f797220 */ /* 0x080fe20000410000 */
[----:B------:R-:W-:Y:S01]  /*a400*/  SHF.R.U64 R27, R27, 0x3, RZ ;  /* 0x000000031b1b7819 */ /* 0x000fe200000012ff */
[----:B------:R-:W-:Y:S01]  /*a410*/  FMUL.FTZ R33, R31, R149 ;  /* 0x000000951f217220 */ /* 0x000fe20000410000 */
[----:B------:R-:W-:Y:S01]  /*a420*/  SHF.R.U64 R28, R28, 0x3, RZ ;  /* 0x000000031c1c7819 */ /* 0x000fe200000012ff */
[----:B------:R-:W-:-:S02]  /*a430*/  IMAD.X R79, RZ, RZ, R49, P6 ;  /* 0x000000ffff4f7224 */ /* 0x000fc400030e0631 */
[----:B------:R-:W-:Y:S01]  /*a440*/  FMUL.FTZ R134, R63, R149 ;  /* 0x000000953f867220 */ /* 0x000fe20000410000 */
[----:B------:R-:W-:Y:S01]  /*a450*/  IADD3 R31, P6, R48, 0x4000, RZ ;  /* 0x00004000301f7810 */ /* 0x000fe20007fde0ff */
[--C-:B------:R-:W-:Y:S01]  /*a460*/  IMAD.X R63, RZ, RZ, R49.reuse, P1 ;  /* 0x000000ffff3f7224 */ /* 0x100fe200008e0631 */
[----:B------:R-:W-:Y:S01]  /*a470*/  LOP3.LUT R48, R27, R48, RZ, 0x3c, !PT ;  /* 0x000000301b307212 */ /* 0x000fe200078e3cff */
[----:B------:R-:W-:Y:S01]  /*a480*/  IMAD.X R27, RZ, RZ, R49, P0 ;  /* 0x000000ffff1b7224 */ /* 0x000fe200000e0631 */
[----:B------:R-:W-:Y:S01]  /*a490*/  LOP3.LUT R28, R28, R29, RZ, 0x3c, !PT ;  /* 0x0000001d1c1c7212 */ /* 0x000fe200078e3cff */
[-C--:B------:R-:W-:Y:S01]  /*a4a0*/  FMUL.FTZ R124, R91, R149.reuse ;  /* 0x000000955b7c7220 */ /* 0x080fe20000410000 */
[----:B------:R-:W-:Y:S01]  /*a4b0*/  LOP3.LUT R32, R53, 0x380, RZ, 0xc0, !PT ;  /* 0x0000038035207812 */ /* 0x000fe200078ec0ff */
[-C--:B------:R-:W-:Y:S01]  /*a4c0*/  FMUL.FTZ R91, R90, R149.reuse ;  /* 0x000000955a5b7220 */ /* 0x080fe20000410000 */
[C---:B------:R-:W-:Y:S01]  /*a4d0*/  IADD3 R29, P1, R50.reuse, 0x4000, RZ ;  /* 0x00004000321d7810 */ /* 0x040fe20007f3e0ff */
[----:B------:R-:W0:Y:S01]  /*a4e0*/  LDC R90, c[0x0][0xbe8] ;  /* 0x0002fa00ff5a7b82 */ /* 0x000e220000000800 */
[----:B------:R-:W-:Y:S01]  /*a4f0*/  IADD3 R41, P0, R50, 0x5000, RZ ;  /* 0x0000500032297810 */ /* 0x000fe20007f1e0ff */
[-C--:B------:R-:W-:Y:S01]  /*a500*/  FMUL.FTZ R128, R78, R149.reuse ;  /* 0x000000954e807220 */ /* 0x080fe20000410000 */
[----:B------:R-:W-:Y:S01]  /*a510*/  SHF.R.U64 R32, R32, 0x3, RZ ;  /* 0x0000000320207819 */ /* 0x000fe200000012ff */
[-C--:B------:R-:W-:Y:S01]  /*a520*/  FMUL.FTZ R137, R62, R149.reuse ;  /* 0x000000953e897220 */ /* 0x080fe20000410000 */
[----:B------:R-:W-:Y:S01]  /*a530*/  LOP3.LUT R36, R29, 0x380, RZ, 0xc0, !PT ;  /* 0x000003801d247812 */ /* 0x000fe200078ec0ff */
[-C--:B------:R-:W-:Y:S01]  /*a540*/  FMUL.FTZ R146, R34, R149.reuse ;  /* 0x0000009522927220 */ /* 0x080fe20000410000 */
[----:B------:R-:W-:Y:S01]  /*a550*/  LOP3.LUT R40, R41, 0x380, RZ, 0xc0, !PT ;  /* 0x0000038029287812 */ /* 0x000fe200078ec0ff */
[----:B------:R-:W-:Y:S01]  /*a560*/  FMUL.FTZ R147, R38, R149 ;  /* 0x0000009526937220 */ /* 0x000fe20000410000 */
        /* <DEDUP_REMOVED lines=9> */
[--C-:B------:R-:W-:Y:S01]  /*a600*/  IMAD.X R29, RZ, RZ, R51.reuse, P4 ;  /* 0x000000ffff1d7224 */ /* 0x100fe200020e0633 */
[----:B------:R-:W-:Y:S01]  /*a610*/  SHF.R.U64 R32, R32, 0x3, RZ ;  /* 0x0000000320207819 */ /* 0x000fe200000012ff */
[----:B------:R-:W-:Y:S01]  /*a620*/  FMUL.FTZ R131, R67, R149 ;  /* 0x0000009543837220 */ /* 0x000fe20000410000 */
[----:B------:R-:W-:Y:S01]  /*a630*/  LOP3.LUT R40, R40, R41, RZ, 0x3c, !PT ;  /* 0x0000002928287212 */ /* 0x000fe200078e3cff */
[-C--:B------:R-:W-:Y:S01]  /*a640*/  FMUL.FTZ R129, R71, R149.reuse ;  /* 0x0000009547817220 */ /* 0x080fe20000410000 */
[----:B------:R-:W-:Y:S01]  /*a650*/  IADD3 R41, P4, R50, 0x8000, RZ ;  /* 0x0000800032297810 */ /* 0x000fe20007f9e0ff */
[----:B------:R-:W-:Y:S01]  /*a660*/  FMUL.FTZ R95, R95, R149 ;  /* 0x000000955f5f7220 */ /* 0x000fe20000410000 */
[----:B------:R-:W-:Y:S01]  /*a670*/  LOP3.LUT R62, R32, R35, RZ, 0x3c, !PT ;  /* 0x00000023203e7212 */ /* 0x000fe200078e3cff */
[-C--:B------:R-:W-:Y:S01]  /*a680*/  FMUL.FTZ R94, R94, R149.reuse ;  /* 0x000000955e5e7220 */ /* 0x080fe20000410000 */
[----:B------:R-:W-:Y:S01]  /*a690*/  LOP3.LUT R32, R41, 0x380, RZ, 0xc0, !PT ;  /* 0x0000038029207812 */ /* 0x000fe200078ec0ff */
[----:B------:R-:W-:Y:S01]  /*a6a0*/  FMUL.FTZ R99, R99, R149 ;  /* 0x0000009563637220 */ /* 0x000fe20000410000 */
[----:B------:R-:W-:Y:S01]  /*a6b0*/  F2FP.F16.F32.PACK_AB R4, R4, R5 ;  /* 0x000000050404723e */ /* 0x000fe200000000ff */
[-C--:B------:R-:W-:Y:S01]  /*a6c0*/  FMUL.FTZ R98, R98, R149.reuse ;  /* 0x0000009562627220 */ /* 0x080fe20000410000 */
[----:B------:R-:W-:Y:S01]  /*a6d0*/  SHF.R.U64 R32, R32, 0x3, RZ ;  /* 0x0000000320207819 */ /* 0x000fe200000012ff */
[----:B------:R-:W-:Y:S01]  /*a6e0*/  FMUL.FTZ R103, R103, R149 ;  /* 0x0000009567677220 */ /* 0x000fe20000410000 */
[----:B------:R-:W-:Y:S01]  /*a6f0*/  F2FP.F16.F32.PACK_AB R5, R37, R154 ;  /* 0x0000009a2505723e */ /* 0x000fe200000000ff */
[--C-:B------:R-:W-:Y:S01]  /*a700*/  IMAD.X R37, RZ, RZ, R51.reuse, P1 ;  /* 0x000000ffff257224 */ /* 0x100fe200008e0633 */
[----:B------:R-:W-:Y:S01]  /*a710*/  LOP3.LUT R32, R32, R41, RZ, 0x3c, !PT ;  /* 0x0000002920207212 */ /* 0x000fe200078e3cff */
[----:B------:R-:W-:Y:S01]  /*a720*/  IMAD.X R41, RZ, RZ, R51, P0 ;  /* 0x000000ffff297224 */ /* 0x000fe200000e0633 */
[----:B0-----:R-:W-:Y:S01]  /*a730*/  ISETP.NE.AND P1, PT, R90, 0x1, PT ;  /* 0x000000015a00780c */ /* 0x001fe20003f25270 */
        /* <DEDUP_REMOVED lines=10> */
[----:B------:R-:W-:Y:S01]  /*a7e0*/  MOV R149, R48 ;  /* 0x0000003000957202 */ /* 0x000fe20000000f00 */
[----:B------:R-:W0:Y:S01]  /*a7f0*/  LDC R155, c[0x0][0xc38] ;  /* 0x00030e00ff9b7b82 */ /* 0x000e220000000800 */
[----:B------:R-:W-:Y:S01]  /*a800*/  LOP3.LUT R48, R151, 0x380, RZ, 0xc0, !PT ;  /* 0x0000038097307812 */ /* 0x000fe200078ec0ff */
[--C-:B------:R-:W-:Y:S01]  /*a810*/  IMAD.X R67, RZ, RZ, R49.reuse, P2 ;  /* 0x000000ffff437224 */ /* 0x100fe200010e0631 */
[----:B------:R-:W-:Y:S01]  /*a820*/  R2UR UR14, R212 ;  /* 0x00000000d40e72ca */ /* 0x000fe200000e0000 */
[----:B------:R-:W-:Y:S01]  /*a830*/  ULDC UR10, c[0x0][0xc44] ;  /* 0x00031100000a7ab9 */ /* 0x000fe20000000800 */
[----:B------:R-:W-:Y:S01]  /*a840*/  SHF.R.U64 R48, R48, 0x3, RZ ;  /* 0x0000000330307819 */ /* 0x000fe200000012ff */
[----:B------:R-:W-:Y:S01]  /*a850*/  ULDC.64 UR8, c[0x0][0xb90] ;  /* 0x0002e40000087ab9 */ /* 0x000fe20000000a00 */
[----:B------:R-:W-:Y:S01]  /*a860*/  R2UR UR13, R213 ;  /* 0x00000000d50d72ca */ /* 0x000fe200000e0000 */
[----:B------:R-:W1:Y:S01]  /*a870*/  @P1 LDC R153, c[0x0][0xbf0] ;  /* 0x0002fc00ff991b82 */ /* 0x000e620000000800 */
[----:B------:R-:W-:Y:S01]  /*a880*/  LOP3.LUT R48, R48, R151, RZ, 0x3c, !PT ;  /* 0x0000009730307212 */ /* 0x000fe200078e3cff */
[--C-:B------:R-:W-:Y:S01]  /*a890*/  IMAD.X R71, RZ, RZ, R49.reuse, P3 ;  /* 0x000000ffff477224 */ /* 0x100fe200018e0631 */
[----:B------:R-:W-:Y:S01]  /*a8a0*/  R2UR UR12, R211 ;  /* 0x00000000d30c72ca */ /* 0x000fe200000e0000 */
[--C-:B------:R-:W-:Y:S01]  /*a8b0*/  IMAD.X R57, RZ, RZ, R49.reuse, P5 ;  /* 0x000000ffff397224 */ /* 0x100fe200028e0631 */
[----:B------:R-:W-:Y:S01]  /*a8c0*/  MOV R75, R74 ;  /* 0x0000004a004b7202 */ /* 0x000fe20000000f00 */
[----:B------:R-:W-:Y:S01]  /*a8d0*/  IMAD.X R59, RZ, RZ, R49, P6 ;  /* 0x000000ffff3b7224 */ /* 0x000fe200030e0631 */
[----:B------:R-:W-:Y:S01]  /*a8e0*/  MOV R78, R78 ;  /* 0x0000004e004e7202 */ /* 0x000fe20000000f00 */
[----:B------:R-:W2:Y:S01]  /*a8f0*/  @P1 LDC R151, c[0x0][0xbec] ;  /* 0x0002fb00ff971b82 */ /* 0x000ea20000000800 */
[----:B------:R-:W-:Y:S01]  /*a900*/  UIADD3 UR5, -UR14, URZ, URZ ;  /* 0x0000003f0e057290 */ /* 0x000fe2000fffe13f */
[----:B------:R-:W-:Y:S01]  /*a910*/  MOV R79, R66 ;  /* 0x00000042004f7202 */ /* 0x000fe20000000f00 */
[----:B------:R-:W-:Y:S01]  /*a920*/  IMAD.X R49, RZ, RZ, R51, P0 ;  /* 0x000000ffff317224 */ /* 0x000fe200000e0633 */
[----:B------:R-:W-:Y:S01]  /*a930*/  LOP3.LUT R26, R31, 0x380, RZ, 0xc0, !PT ;  /* 0x000003801f1a7812 */ /* 0x000fe200078ec0ff */
[----:B------:R-:W-:-:S02]  /*a940*/  UIMAD UR10, UR10, UR5, UR13 ;  /* 0x000000050a0a72a4 */ /* 0x000fc4000f8e020d */
[----:B------:R-:W-:Y:S01]  /*a950*/  IMAD R74, RZ, RZ, -UR13 ;  /* 0x8000000dff4a7e24 */ /* 0x000fe2000f8e02ff */
[----:B------:R-:W-:Y:S01]  /*a960*/  F2FP.F16.F32.PACK_AB R6, R6, R7 ;  /* 0x000000070606723e */ /* 0x000fe200000000ff */
[----:B------:R-:W3:Y:S01]  /*a970*/  LDC.64 R66, c[0x0][0xb98] ;  /* 0x0002e600ff427b82 */ /* 0x000ee20000000a00 */
[----:B------:R-:W-:Y:S01]  /*a980*/  USHF.R.S32.HI UR11, URZ, 0x1f, UR10 ;  /* 0x0000001f3f0b7899 */ /* 0x000fe2000801140a */
[----:B0-----:R-:W-:Y:S01]  /*a990*/  IMAD R74, R155, R74, UR12 ;  /* 0x0000000c9b4a7e24 */ /* 0x001fe2000f8e024a */
[----:B------:R-:W-:-:S05]  /*a9a0*/  F2FP.F16.F32.PACK_AB R7, R33, R152 ;  /* 0x000000982107723e */ /* 0x000fca00000000ff */
[----:B------:R-:W-:Y:S01]  /*a9b0*/  BAR.SYNC.DEFER_BLOCKING 0x1, 0x100 ;  /* 0x0044000000007b1d */ /* 0x000fe20000010000 */
[----:B------:R-:W-:Y:S01]  /*a9c0*/  SHF.R.U64 R26, R26, 0x3, RZ ;  /* 0x000000031a1a7819 */ /* 0x000fe200000012ff */
[----:B------:R-:W-:Y:S01]  /*a9d0*/  UIMAD UR5, UR11, UR8, URZ ;  /* 0x000000080b0572a4 */ /* 0x000fe2000f8e023f */
[----:B------:R-:W-:Y:S01]  /*a9e0*/  IMAD R152, R74, 0x80, R216 ;  /* 0x000000804a987824 */ /* 0x000fe200078e02d8 */
[----:B------:R-:W-:Y:S01]  /*a9f0*/  UIMAD.WIDE.U32 UR6, UR10, UR8, URZ ;  /* 0x000000080a0672a5 */ /* 0x000fe2000f8e003f */
[----:B------:R-:W-:Y:S01]  /*aa00*/  LOP3.LUT R58, R26, R31, RZ, 0x3c, !PT ;  /* 0x0000001f1a3a7212 */ /* 0x000fe200078e3cff */
[----:B------:R-:W-:Y:S01]  /*aa10*/  UIMAD UR5, UR10, UR9, UR5 ;  /* 0x000000090a0572a4 */ /* 0x000fe2000f8e0205 */
[----:B------:R-:W-:Y:S01]  /*aa20*/  LOP3.LUT R26, R39, 0x380, RZ, 0xc0, !PT ;  /* 0x00000380271a7812 */ /* 0x000fe200078ec0ff */
[----:B------:R-:W-:Y:S01]  /*aa30*/  USHF.R.S32.HI UR12, URZ, 0x1f, UR14 ;  /* 0x0000001f3f0c7899 */ /* 0x000fe2000801140e */
[----:B------:R-:W-:Y:S01]  /*aa40*/  MOV R54, R54 ;  /* 0x0000003600367202 */ /* 0x000fe20000000f00 */
[----:B------:R-:W-:Y:S01]  /*aa50*/  IMAD.U32 R52, RZ, RZ, UR6 ;  /* 0x00000006ff347e24 */ /* 0x000fe2000f8e00ff */
[----:B------:R-:W-:Y:S01]  /*aa60*/  UIADD3 UR6, UR7, UR5, URZ ;  /* 0x0000000507067290 */ /* 0x000fe2000fffe03f */
[----:B------:R-:W-:Y:S01]  /*aa70*/  IMAD.MOV.U32 R55, RZ, RZ, R152 ;  /* 0x000000ffff377224 */ /* 0x000fe200078e0098 */
[----:B------:R-:W-:Y:S01]  /*aa80*/  SHF.R.U64 R26, R26, 0x3, RZ ;  /* 0x000000031a1a7819 */ /* 0x000fe200000012ff */
[----:B------:R-:W-:Y:S01]  /*aa90*/  IMAD.U32 R53, RZ, RZ, UR7 ;  /* 0x00000007ff357e24 */ /* 0x000fe2000f8e00ff */
[----:B------:R-:W-:Y:S01]  /*aaa0*/  F2FP.F16.F32.PACK_AB R8, R8, R21 ;  /* 0x000000150808723e */ /* 0x000fe200000000ff */
[----:B------:R-:W-:Y:S01]  /*aab0*/  ULDC UR5, c[0x0][0xa88] ;  /* 0x0002a20000057ab9 */ /* 0x000fe20000000800 */
[----:B------:R-:W-:Y:S01]  /*aac0*/  LOP3.LUT R26, R26, R39, RZ, 0x3c, !PT ;  /* 0x000000271a1a7212 */ /* 0x000fe200078e3cff */
[----:B------:R-:W-:Y:S01]  /*aad0*/  IMAD.U32 R53, RZ, RZ, UR6 ;  /* 0x00000006ff357e24 */ /* 0x000fe2000f8e00ff */
[----:B------:R-:W-:Y:S01]  /*aae0*/  MOV R70, R70 ;  /* 0x0000004600467202 */ /* 0x000fe20000000f00 */
[----:B------:R-:W-:Y:S01]  /*aaf0*/  ULDC.64 UR6, c[0x0][0xb88] ;  /* 0x0002e20000067ab9 */ /* 0x000fe20000000a00 */
[----:B------:R-:W-:Y:S01]  /*ab00*/  MOV R62, R62 ;  /* 0x0000003e003e7202 */ /* 0x000fe20000000f00 */
[----:B---3--:R-:W-:Y:S01]  /*ab10*/  IMAD.WIDE.U32 R52, R66, UR14, R52 ;  /* 0x0000000e42347c25 */ /* 0x008fe2000f8e0034 */
[----:B------:R-:W-:Y:S01]  /*ab20*/  F2FP.F16.F32.PACK_AB R10, R10, R25 ;  /* 0x000000190a0a723e */ /* 0x000fe200000000ff */
[----:B------:R2:W-:Y:S01]  /*ab30*/  STSM.16.M88.4 [R149], R4 ;  /* 0x0000000495007844 */ /* 0x0005e20000000200 */
[----:B------:R-:W-:Y:S01]  /*ab40*/  F2FP.F16.F32.PACK_AB R24, R24, R3 ;  /* 0x000000031818723e */ /* 0x000fe200000000ff */
[----:B------:R-:W-:Y:S01]  /*ab50*/  ULDC.64 UR8, c[0x0][0x208] ;  /* 0x0000820000087ab9 */ /* 0x000fe20000000a00 */
[----:B------:R-:W-:Y:S01]  /*ab60*/  IADD3 R47, P3, R50, 0x7000, RZ ;  /* 0x00007000322f7810 */ /* 0x000fe20007f7e0ff */
[----:B------:R-:W-:Y:S01]  /*ab70*/  IMAD.X R33, RZ, RZ, R51, P4 ;  /* 0x000000ffff217224 */ /* 0x000fe200020e0633 */
[----:B------:R-:W-:-:S02]  /*ab80*/  F2FP.F16.F32.PACK_AB R12, R12, R13 ;  /* 0x0000000d0c0c723e */ /* 0x000fc400000000ff */
[----:B------:R-:W-:Y:S02]  /*ab90*/  LOP3.LUT R46, R47, 0x380, RZ, 0xc0, !PT ;  /* 0x000003802f2e7812 */ /* 0x000fe400078ec0ff */
[----:B------:R-:W-:Y:S02]  /*aba0*/  F2FP.F16.F32.PACK_AB R14, R14, R15 ;  /* 0x0000000f0e0e723e */ /* 0x000fe400000000ff */
[----:B------:R-:W-:Y:S02]  /*abb0*/  F2FP.F16.F32.PACK_AB R13, R135, R142 ;  /* 0x0000008e870d723e */ /* 0x000fe400000000ff */
[----:B------:R-:W-:Y:S02]  /*abc0*/  F2FP.F16.F32.PACK_AB R15, R136, R139 ;  /* 0x0000008b880f723e */ /* 0x000fe400000000ff */
[----:B------:R-:W-:Y:S01]  /*abd0*/  MOV R58, R58 ;  /* 0x0000003a003a7202 */ /* 0x000fe20000000f00 */
[----:B--2---:R-:W-:Y:S01]  /*abe0*/  @P1 IMAD.HI.U32 R4, R152, R151, RZ ;  /* 0x0000009798041227 */ /* 0x004fe200078e00ff */
[----:B------:R-:W-:-:S02]  /*abf0*/  F2FP.F16.F32.PACK_AB R5, R145, R146 ;  /* 0x000000929105723e */ /* 0x000fc400000000ff */
[----:B------:R-:W-:Y:S02]  /*ac00*/  F2FP.F16.F32.PACK_AB R6, R9, R120 ;  /* 0x000000780906723e */ /* 0x000fe400000000ff */
[----:B-1----:R-:W-:Y:S02]  /*ac10*/  @P1 SHF.R.U32.HI R55, RZ, R153, R4 ;  /* 0x00000099ff371219 */ /* 0x002fe40000011604 */
[----:B------:R-:W-:Y:S02]  /*ac20*/  F2FP.F16.F32.PACK_AB R4, R0, R11 ;  /* 0x0000000b0004723e */ /* 0x000fe400000000ff */
[----:B------:R-:W-:Y:S01]  /*ac30*/  F2FP.F16.F32.PACK_AB R7, R144, R147 ;  /* 0x000000939007723e */ /* 0x000fe200000000ff */
[----:B------:R-:W-:Y:S01]  /*ac40*/  IMAD.MOV R21, RZ, RZ, -R55 ;  /* 0x000000ffff157224 */ /* 0x000fe200078e0a37 */
[----:B------:R-:W-:Y:S02]  /*ac50*/  F2FP.F16.F32.PACK_AB R9, R141, R150 ;  /* 0x000000968d09723e */ /* 0x000fe400000000ff */
[----:B------:R-:W-:Y:S01]  /*ac60*/  F2FP.F16.F32.PACK_AB R11, R143, R148 ;  /* 0x000000948f0b723e */ /* 0x000fe200000000ff */
[----:B------:R-:W-:Y:S01]  /*ac70*/  IMAD R21, R90, R21, R152 ;  /* 0x000000155a157224 */ /* 0x000fe200078e0298 */
[----:B------:R-:W-:Y:S01]  /*ac80*/  MOV R0, R26 ;  /* 0x0000001a00007202 */ /* 0x000fe20000000f00 */
[----:B------:R-:W-:Y:S01]  /*ac90*/  IMAD R26, R66, UR12, RZ ;  /* 0x0000000c421a7c24 */ /* 0x000fe2000f8e02ff */
[----:B------:R0:W-:Y:S01]  /*aca0*/  STSM.16.M88.4 [R70], R4 ;  /* 0x0000000446007844 */ /* 0x0001e20000000200 */
[----:B------:R-:W-:-:S02]  /*acb0*/  IADD3 R52, P0, R55, R52, RZ ;  /* 0x0000003437347210 */ /* 0x000fc40007f1e0ff */
[----:B------:R-:W-:Y:S01]  /*acc0*/  IMAD R67, R67, UR14, R26 ;  /* 0x0000000e43437c24 */ /* 0x000fe2000f8e021a */
[----:B------:R1:W-:Y:S01]  /*acd0*/  STSM.16.M88.4 [R62], R8 ;  /* 0x000000083e007844 */ /* 0x0003e20000000200 */
[----:B------:R-:W-:Y:S02]  /*ace0*/  SHF.R.S32.HI R3, RZ, 0x1f, R21 ;  /* 0x0000001fff037819 */ /* 0x000fe40000011415 */
[----:B------:R-:W-:Y:S01]  /*acf0*/  F2FP.F16.F32.PACK_AB R25, R133, R140 ;  /* 0x0000008c8519723e */ /* 0x000fe200000000ff */
[----:B------:R2:W-:Y:S01]  /*ad00*/  STSM.16.M88.4 [R0], R12 ;  /* 0x0000000c00007844 */ /* 0x0005e20000000200 */
[----:B------:R-:W-:Y:S02]  /*ad10*/  F2FP.F16.F32.PACK_AB R26, R61, R60 ;  /* 0x0000003c3d1a723e */ /* 0x000fe400000000ff */
[----:B------:R-:W-:Y:S02]  /*ad20*/  F2FP.F16.F32.PACK_AB R27, R134, R137 ;  /* 0x00000089861b723e */ /* 0x000fe400000000ff */
[----:B------:R-:W-:Y:S01]  /*ad30*/  MOV R56, R56 ;  /* 0x0000003800387202 */ /* 0x000fe20000000f00 */
[----:B------:R-:W-:Y:S01]  /*ad40*/  IMAD R57, R74, 0x80, R215 ;  /* 0x000000804a397824 */ /* 0x000fe200078e02d7 */
[----:B------:R-:W-:Y:S01]  /*ad50*/  SHF.R.U64 R46, R46, 0x3, RZ ;  /* 0x000000032e2e7819 */ /* 0x000fe200000012ff */
[----:B------:R-:W-:Y:S01]  /*ad60*/  STSM.16.M88.4 [R58], R24 ;  /* 0x000000183a007844 */ /* 0x000fe20000000200 */
[----:B0-----:R-:W-:-:S02]  /*ad70*/  F2FP.F16.F32.PACK_AB R4, R65, R64 ;  /* 0x000000404104723e */ /* 0x001fc400000000ff */
[----:B------:R-:W-:Y:S01]  /*ad80*/  F2FP.F16.F32.PACK_AB R5, R131, R138 ;  /* 0x0000008a8305723e */ /* 0x000fe200000000ff */
[----:B-1----:R-:W-:Y:S01]  /*ad90*/  IMAD R8, R3, UR6, RZ ;  /* 0x0000000603087c24 */ /* 0x002fe2000f8e02ff */
[----:B------:R-:W-:Y:S01]  /*ada0*/  SHF.R.S32.HI R9, RZ, 0x1f, R55 ;  /* 0x0000001fff097819 */ /* 0x000fe20000011437 */
[----:B------:R-:W-:Y:S01]  /*adb0*/  VIADD R3, R57, 0x8 ;  /* 0x0000000839037836 */ /* 0x000fe20000000000 */
[----:B------:R-:W-:Y:S01]  /*adc0*/  F2FP.F16.F32.PACK_AB R6, R69, R68 ;  /* 0x000000444506723e */ /* 0x000fe200000000ff */
[----:B------:R-:W-:Y:S01]  /*add0*/  IMAD R55, R21, UR7, R8 ;  /* 0x0000000715377c24 */ /* 0x000fe2000f8e0208 */
[----:B------:R-:W-:Y:S01]  /*ade0*/  IADD3.X R53, R9, R53, R67, P0, !PT ;  /* 0x0000003509357210 */ /* 0x000fe200007fe443 */
[----:B--2---:R-:W-:Y:S01]  /*adf0*/  IMAD R0, R90, UR5, RZ ;  /* 0x000000055a007c24 */ /* 0x004fe2000f8e02ff */
[----:B------:R-:W-:Y:S02]  /*ae00*/  F2FP.F16.F32.PACK_AB R7, R129, R132 ;  /* 0x000000848107723e */ /* 0x000fe400000000ff */
[----:B------:R-:W-:Y:S01]  /*ae10*/  LOP3.LUT R46, R46, R47, RZ, 0x3c, !PT ;  /* 0x0000002f2e2e7212 */ /* 0x000fe200078e3cff */
[----:B------:R-:W-:Y:S01]  /*ae20*/  IMAD.WIDE.U32 R52, R21, UR6, R52 ;  /* 0x0000000615347c25 */ /* 0x000fe2000f8e0034 */
[----:B------:R-:W-:Y:S01]  /*ae30*/  ULDC.64 UR6, c[0x0][0xb50] ;  /* 0x0002d40000067ab9 */ /* 0x000fe20000000a00 */
[----:B------:R0:W-:Y:S01]  /*ae40*/  STSM.16.M88.4 [R56], R4 ;  /* 0x0000000438007844 */ /* 0x0001e20000000200 */
[----:B------:R-:W-:Y:S01]  /*ae50*/  F2FP.F16.F32.PACK_AB R8, R73, R72 ;  /* 0x000000484908723e */ /* 0x000fe200000000ff */
[----:B------:R-:W-:Y:S01]  /*ae60*/  IMAD.X R47, RZ, RZ, R51, P3 ;  /* 0x000000ffff2f7224 */ /* 0x000fe200018e0633 */
[----:B------:R-:W-:-:S02]  /*ae70*/  LEA R21, P3, R52, UR6, 0x2 ;  /* 0x0000000634157c11 */ /* 0x000fc4000f8610ff */
[----:B------:R-:W-:Y:S02]  /*ae80*/  F2FP.F16.F32.PACK_AB R9, R127, R130 ;  /* 0x000000827f09723e */ /* 0x000fe400000000ff */
[----:B------:R-:W-:Y:S01]  /*ae90*/  F2FP.F16.F32.PACK_AB R10, R77, R76 ;  /* 0x0000004c4d0a723e */ /* 0x000fe200000000ff */
[----:B------:R-:W-:Y:S01]  /*aea0*/  SHFL.IDX PT, R64, R21, RZ, 0x1c1f ;  /* 0x001c1fff15407589 */ /* 0x000fe200000e0000 */
[----:B------:R-:W-:Y:S02]  /*aeb0*/  F2FP.F16.F32.PACK_AB R11, R121, R128 ;  /* 0x00000080790b723e */ /* 0x000fe400000000ff */
[----:B------:R-:W-:Y:S01]  /*aec0*/  F2FP.F16.F32.PACK_AB R96, R97, R96 ;  /* 0x000000606160723e */ /* 0x000fe200000000ff */
[----:B------:R1:W-:Y:S01]  /*aed0*/  SHFL.IDX PT, R66, R21, 0x1, 0x1c1f ;  /* 0x003c1f0015427f89 */ /* 0x0003e200000e0000 */
[----:B------:R-:W-:Y:S02]  /*aee0*/  MOV R86, R86 ;  /* 0x0000005600567202 */ /* 0x000fe40000000f00 */
[----:B------:R-:W-:Y:S01]  /*aef0*/  F2FP.F16.F32.PACK_AB R12, R89, R88 ;  /* 0x00000058590c723e */ /* 0x000fe200000000ff */
[----:B0-----:R-:W-:Y:S01]  /*af00*/  IMAD.IADD R5, R53, 0x1, R55 ;  /* 0x0000000135057824 */ /* 0x001fe200078e0237 */
[----:B------:R-:W-:Y:S01]  /*af10*/  F2FP.F16.F32.PACK_AB R4, R81, R80 ;  /* 0x000000505104723e */ /* 0x000fe200000000ff */
[----:B------:R-:W-:Y:S01]  /*af20*/  STSM.16.M88.4 [R54], R8 ;  /* 0x0000000836007844 */ /* 0x000fe20000000200 */
[----:B------:R-:W-:Y:S01]  /*af30*/  F2FP.F16.F32.PACK_AB R6, R85, R84 ;  /* 0x000000545506723e */ /* 0x000fe200000000ff */
[----:B-1----:R-:W0:Y:S01]  /*af40*/  @P1 LDC R21, c[0x0][0xbec] ;  /* 0x0002fb00ff151b82 */ /* 0x002e220000000800 */
[----:B------:R-:W-:-:S02]  /*af50*/  LEA.HI.X R52, R52, UR7, R5, 0x2, P3 ;  /* 0x0000000734347c11 */ /* 0x000fc400098f1405 */
[----:B------:R-:W-:Y:S02]  /*af60*/  F2FP.F16.F32.PACK_AB R5, R122, R125 ;  /* 0x0000007d7a05723e */ /* 0x000fe400000000ff */
[----:B------:R-:W-:Y:S01]  /*af70*/  F2FP.F16.F32.PACK_AB R7, R123, R126 ;  /* 0x0000007e7b07723e */ /* 0x000fe200000000ff */
[----:B------:R-:W1:Y:S01]  /*af80*/  SHFL.IDX PT, R65, R52, RZ, 0x1c1f ;  /* 0x001c1fff34417589 */ /* 0x000e6200000e0000 */
[----:B------:R-:W-:Y:S02]  /*af90*/  F2FP.F16.F32.PACK_AB R13, R124, R91 ;  /* 0x0000005b7c0d723e */ /* 0x000fe400000000ff */
[----:B------:R-:W-:Y:S01]  /*afa0*/  F2FP.F16.F32.PACK_AB R14, R93, R92 ;  /* 0x0000005c5d0e723e */ /* 0x000fe200000000ff */
[----:B------:R-:W-:Y:S01]  /*afb0*/  STSM.16.M88.4 [R79], R4 ;  /* 0x000000044f007844 */ /* 0x000fe20000000200 */
[----:B------:R-:W-:Y:S02]  /*afc0*/  F2FP.F16.F32.PACK_AB R15, R95, R94 ;  /* 0x0000005e5f0f723e */ /* 0x000fe400000000ff */
[----:B------:R-:W-:Y:S01]  /*afd0*/  F2FP.F16.F32.PACK_AB R97, R99, R98 ;  /* 0x000000626361723e */ /* 0x000fe200000000ff */
[----:B------:R-:W2:Y:S01]  /*afe0*/  SHFL.IDX PT, R67, R52, 0x1, 0x1c1f ;  /* 0x003c1f0034437f89 */ /* 0x000ea200000e0000 */
[----:B------:R-:W-:-:S02]  /*aff0*/  F2FP.F16.F32.PACK_AB R104, R105, R104 ;  /* 0x000000686968723e */ /* 0x000fc400000000ff */
[----:B------:R-:W-:Y:S01]  /*b000*/  MOV R82, R82 ;  /* 0x0000005200527202 */ /* 0x000fe20000000f00 */
        /* <DEDUP_REMOVED lines=12> */
[C---:B------:R-:W-:Y:S02]  /*b0d0*/  IADD3 R43, P2, R50.reuse, 0x6000, RZ ;  /* 0x00006000322b7810 */ /* 0x040fe40007f5e0ff */
[----:B------:R-:W-:Y:S01]  /*b0e0*/  IADD3 R31, P5, R50, 0x2000, RZ ;  /* 0x00002000321f7810 */ /* 0x000fe20007fbe0ff */
[----:B------:R-:W-:Y:S01]  /*b0f0*/  STSM.16.M88.4 [R75], R112 ;  /* 0x000000704b007844 */ /* 0x000fe20000000200 */
[----:B------:R-:W-:-:S02]  /*b100*/  LOP3.LUT R42, R43, 0x380, RZ, 0xc0, !PT ;  /* 0x000003802b2a7812 */ /* 0x000fc400078ec0ff */
[----:B------:R-:W-:Y:S02]  /*b110*/  LOP3.LUT R30, R31, 0x380, RZ, 0xc0, !PT ;  /* 0x000003801f1e7812 */ /* 0x000fe400078ec0ff */
[----:B------:R-:W-:Y:S02]  /*b120*/  SHF.R.U64 R42, R42, 0x3, RZ ;  /* 0x000000032a2a7819 */ /* 0x000fe400000012ff */
[----:B------:R-:W-:Y:S02]  /*b130*/  SHF.R.U64 R30, R30, 0x3, RZ ;  /* 0x000000031e1e7819 */ /* 0x000fe400000012ff */
[----:B------:R-:W-:Y:S01]  /*b140*/  LOP3.LUT P0, RZ, R210, 0x3, RZ, 0xc0, !PT ;  /* 0x00000003d2ff7812 */ /* 0x000fe2000780c0ff */
[----:B------:R-:W-:Y:S01]  /*b150*/  BAR.SYNC.DEFER_BLOCKING 0x1, 0x100 ;  /* 0x0044000000007b1d */ /* 0x000fe20000010000 */
[----:B------:R-:W-:Y:S02]  /*b160*/  IADD3 R35, P6, R50, 0x3000, RZ ;  /* 0x0000300032237810 */ /* 0x000fe40007fde0ff */
[----:B------:R-:W-:Y:S01]  /*b170*/  LOP3.LUT R42, R42, R43, RZ, 0x3c, !PT ;  /* 0x0000002b2a2a7212 */ /* 0x000fe200078e3cff */
[--C-:B------:R-:W-:Y:S01]  /*b180*/  IMAD.X R43, RZ, RZ, R51.reuse, P2 ;  /* 0x000000ffff2b7224 */ /* 0x100fe200010e0633 */
[----:B------:R-:W-:Y:S01]  /*b190*/  LOP3.LUT R30, R30, R31, RZ, 0x3c, !PT ;  /* 0x0000001f1e1e7212 */ /* 0x000fe200078e3cff */
[----:B------:R-:W-:Y:S01]  /*b1a0*/  IMAD.X R31, RZ, RZ, R51, P5 ;  /* 0x000000ffff1f7224 */ /* 0x000fe200028e0633 */
[----:B------:R-:W-:-:S02]  /*b1b0*/  ISETP.GE.OR P2, PT, R57, R0, P0 ;  /* 0x000000003900720c */ /* 0x000fc40000746670 */
[----:B------:R-:W-:Y:S02]  /*b1c0*/  LOP3.LUT R34, R35, 0x380, RZ, 0xc0, !PT ;  /* 0x0000038023227812 */ /* 0x000fe400078ec0ff */
[----:B------:R-:W-:Y:S02]  /*b1d0*/  ISETP.GE.OR P0, PT, R3, R0, P0 ;  /* 0x000000000300720c */ /* 0x000fe40000706670 */
[----:B------:R-:W-:Y:S02]  /*b1e0*/  IADD3 R39, P5, R50, 0x9000, RZ ;  /* 0x0000900032277810 */ /* 0x000fe40007fbe0ff */
[----:B------:R-:W-:Y:S02]  /*b1f0*/  SHF.R.U64 R34, R34, 0x3, RZ ;  /* 0x0000000322227819 */ /* 0x000fe400000012ff */
[----:B------:R-:W-:Y:S02]  /*b200*/  LOP3.LUT R38, R39, 0x380, RZ, 0xc0, !PT ;  /* 0x0000038027267812 */ /* 0x000fe400078ec0ff */
[----:B------:R-:W-:Y:S01]  /*b210*/  LOP3.LUT R34, R34, R35, RZ, 0x3c, !PT ;  /* 0x0000002322227212 */ /* 0x000fe200078e3cff */
[----:B------:R-:W-:Y:S01]  /*b220*/  IMAD.X R35, RZ, RZ, R51, P6 ;  /* 0x000000ffff237224 */ /* 0x000fe200030e0633 */
[----:B------:R-:W-:-:S02]  /*b230*/  SHF.R.U64 R38, R38, 0x3, RZ ;  /* 0x0000000326267819 */ /* 0x000fc400000012ff */
[----:B------:R-:W-:Y:S01]  /*b240*/  IADD3 R45, P6, R50, 0xa000, RZ ;  /* 0x0000a000322d7810 */ /* 0x000fe20007fde0ff */
[----:B-1----:R1:W-:Y:S01]  /*b250*/  @!P2 ST.E desc[UR8][R64.64], R20 ;  /* 0x000000144000a985 */ /* 0x0023e2000c101908 */
[----:B------:R-:W-:Y:S02]  /*b260*/  LOP3.LUT R38, R38, R39, RZ, 0x3c, !PT ;  /* 0x0000002726267212 */ /* 0x000fe400078e3cff */
[----:B------:R-:W-:Y:S01]  /*b270*/  LOP3.LUT R44, R45, 0x380, RZ, 0xc0, !PT ;  /* 0x000003802d2c7812 */ /* 0x000fe200078ec0ff */
[----:B--2---:R2:W-:Y:S01]  /*b280*/  @!P0 ST.E desc[UR8][R66.64], R2 ;  /* 0x0000000242008985 */ /* 0x0045e2000c101908 */
[----:B------:R-:W-:Y:S02]  /*b290*/  LOP3.LUT R39, R50, 0x380, RZ, 0xc0, !PT ;  /* 0x0000038032277812 */ /* 0x000fe400078ec0ff */
[----:B------:R-:W-:Y:S01]  /*b2a0*/  SHF.R.U64 R44, R44, 0x3, RZ ;  /* 0x000000032c2c7819 */ /* 0x000fe200000012ff */
[----:B------:R3:W5:Y:S01]  /*b2b0*/  LD.E.128 R8, desc[UR8][R30.64] ;  /* 0x000000081e087980 */ /* 0x000762000c101d00 */
[----:B------:R-:W-:-:S02]  /*b2c0*/  SHF.R.U64 R39, R39, 0x3, RZ ;  /* 0x0000000327277819 */ /* 0x000fc400000012ff */
[----:B------:R-:W-:Y:S01]  /*b2d0*/  LOP3.LUT R44, R44, R45, RZ, 0x3c, !PT ;  /* 0x0000002d2c2c7212 */ /* 0x000fe200078e3cff */
[--C-:B------:R-:W-:Y:S01]  /*b2e0*/  IMAD.X R45, RZ, RZ, R51.reuse, P6 ;  /* 0x000000ffff2d7224 */ /* 0x100fe200030e0633 */
[----:B------:R-:W-:Y:S01]  /*b2f0*/  LOP3.LUT R50, R39, R50, RZ, 0x3c, !PT ;  /* 0x0000003227327212 */ /* 0x000fe200078e3cff */
[----:B------:R-:W-:Y:S01]  /*b300*/  IMAD.X R39, RZ, RZ, R51, P5 ;  /* 0x000000ffff277224 */ /* 0x000fe200028e0633 */
[----:B------:R4:W5:Y:S01]  /*b310*/  LD.E.128 R24, desc[UR8][R28.64] ;  /* 0x000000081c187980 */ /* 0x000962000c101d00 */
[----:B---3--:R-:W3:Y:S01]  /*b320*/  @P1 LDC R30, c[0x0][0xbf0] ;  /* 0x0002fc00ff1e1b82 */ /* 0x008ee20000000800 */
[----:B------:R-:W-:Y:S02]  /*b330*/  IMAD R3, R206, 0x20, R209 ;  /* 0x00000020ce037824 */ /* 0x000fe400078e02d1 */
[----:B------:R-:W5:Y:S04]  /*b340*/  LD.E.128 R56, desc[UR8][R50.64] ;  /* 0x0000000832387980 */ /* 0x000f68000c101d00 */
[----:B------:R3:W5:Y:S01]  /*b350*/  LD.E.128 R4, desc[UR8][R34.64] ;  /* 0x0000000822047980 */ /* 0x000762000c101d00 */
[----:B----4-:R-:W4:Y:S03]  /*b360*/  LDC.64 R28, c[0x0][0xae0] ;  /* 0x0002b800ff1c7b82 */ /* 0x010f260000000a00 */
[----:B------:R-:W5:Y:S01]  /*b370*/  LD.E.128 R68, desc[UR8][R36.64] ;  /* 0x0000000824447980 */ /* 0x000f62000c101d00 */
[----:B-1----:R-:W-:-:S03]  /*b380*/  IMAD R20, R74, 0x80, R3 ;  /* 0x000000804a147824 */ /* 0x002fc600078e0203 */
[----:B------:R-:W5:Y:S04]  /*b390*/  LD.E.128 R60, desc[UR8][R40.64] ;  /* 0x00000008283c7980 */ /* 0x000f68000c101d00 */
[----:B------:R-:W5:Y:S04]  /*b3a0*/  LD.E.128 R52, desc[UR8][R42.64] ;  /* 0x000000082a347980 */ /* 0x000f68000c101d00 */
[----:B------:R-:W5:Y:S04]  /*b3b0*/  LD.E.128 R12, desc[UR8][R46.64] ;  /* 0x000000082e0c7980 */ /* 0x000f68000c101d00 */
[----:B------:R1:W5:Y:S04]  /*b3c0*/  LD.E.128 R80, desc[UR8][R32.64] ;  /* 0x0000000820507980 */ /* 0x000368000c101d00 */
[----:B------:R0:W5:Y:S04]  /*b3d0*/  LD.E.128 R76, desc[UR8][R38.64] ;  /* 0x00000008264c7980 */ /* 0x000168000c101d00 */
[----:B--2---:R2:W5:Y:S04]  /*b3e0*/  LD.E.128 R64, desc[UR8][R44.64] ;  /* 0x000000082c407980 */ /* 0x004568000c101d00 */
[----:B------:R-:W5:Y:S01]  /*b3f0*/  LD.E.128 R48, desc[UR8][R48.64] ;  /* 0x0000000830307980 */ /* 0x000f62000c101d00 */
[----:B------:R-:W-:-:S02]  /*b400*/  ULDC.64 UR8, c[0x0][0xae8] ;  /* 0x0002ba0000087ab9 */ /* 0x000fc40000000a00 */
[----:B------:R-:W-:Y:S01]  /*b410*/  UIMAD UR5, UR11, UR8, URZ ;  /* 0x000000080b0572a4 */ /* 0x000fe2000f8e023f */
[----:B0-----:R-:W-:Y:S01]  /*b420*/  @P1 IMAD.HI.U32 R3, R20, R21, RZ ;  /* 0x0000001514031227 */ /* 0x001fe200078e00ff */
[----:B------:R-:W-:Y:S01]  /*b430*/  UIMAD.WIDE.U32 UR6, UR10, UR8, URZ ;  /* 0x000000080a0672a5 */ /* 0x000fe2000f8e003f */
[----:B------:R-:W-:Y:S01]  /*b440*/  @!PT LDS RZ, [RZ] ;  /* 0x00000000fffff984 */ /* 0x000fe20000000800 */
[----:B------:R-:W-:Y:S01]  /*b450*/  @!PT LDS RZ, [RZ] ;  /* 0x00000000fffff984 */ /* 0x000fe20000000800 */
[----:B------:R-:W-:Y:S01]  /*b460*/  @!PT LDS RZ, [RZ] ;  /* 0x00000000fffff984 */ /* 0x000fe20000000800 */
[----:B------:R-:W-:Y:S01]  /*b470*/  @!PT LDS RZ, [RZ] ;  /* 0x00000000fffff984 */ /* 0x000fe20000000800 */
[----:B------:R0:W-:Y:S06]  /*b480*/  MEMBAR.ALL.CTA ;  /* 0x0000000000007992 */ /* 0x0001ec0000008000 */
[----:B0-----:R-:W0:Y:S01]  /*b490*/  FENCE.VIEW.ASYNC.S ;  /* 0x00000000000073c6 */ /* 0x001e220000000000 */
[----:B------:R-:W-:Y:S01]  /*b4a0*/  UIMAD UR5, UR10, UR9, UR5 ;  /* 0x000000090a0572a4 */ /* 0x000fe2000f8e0205 */
[----:B------:R-:W-:Y:S01]  /*b4b0*/  IMAD.MOV.U32 R2, RZ, RZ, R20 ;  /* 0x000000ffff027224 */ /* 0x000fe200078e0014 */
[----:B---3--:R-:W-:Y:S01]  /*b4c0*/  @P1 SHF.R.U32.HI R2, RZ, R30, R3 ;  /* 0x0000001eff021219 */ /* 0x008fe20000011603 */
[----:B------:R-:W-:Y:S01]  /*b4d0*/  ULDC.64 UR8, c[0x0][0xaf0] ;  /* 0x0002bc0000087ab9 */ /* 0x000fe20000000a00 */
[----:B------:R-:W-:-:S02]  /*b4e0*/  UIADD3 UR7, UR7, UR5, URZ ;  /* 0x0000000507077290 */ /* 0x000fc4000fffe03f */
[----:B------:R-:W-:Y:S01]  /*b4f0*/  UIMAD UR5, UR12, UR8, URZ ;  /* 0x000000080c0572a4 */ /* 0x000fe2000f8e023f */
[--C-:B------:R-:W-:Y:S01]  /*b500*/  SHF.R.S32.HI R3, RZ, 0x1f, R2.reuse ;  /* 0x0000001fff037819 */ /* 0x100fe20000011402 */
[----:B------:R-:W-:Y:S01]  /*b510*/  UIMAD.WIDE.U32 UR6, UR14, UR8, UR6 ;  /* 0x000000080e0672a5 */ /* 0x000fe2000f8e0006 */
[----:B------:R-:W-:Y:S01]  /*b520*/  IMAD.MOV R21, RZ, RZ, -R2 ;  /* 0x000000ffff157224 */ /* 0x000fe200078e0a02 */
[----:B------:R-:W-:Y:S02]  /*b530*/  UIMAD UR5, UR14, UR9, UR5 ;  /* 0x000000090e0572a4 */ /* 0x000fe4000f8e0205 */
[----:B----4-:R-:W-:Y:S01]  /*b540*/  IMAD R3, R3, R28, RZ ;  /* 0x0000001c03037224 */ /* 0x010fe200078e02ff */
[----:B------:R-:W-:Y:S01]  /*b550*/  R2UR UR13, R207 ;  /* 0x00000000cf0d72ca */ /* 0x000fe200000e0000 */
[----:B------:R-:W-:Y:S01]  /*b560*/  UIADD3 UR7, UR7, UR5, URZ ;  /* 0x0000000507077290 */ /* 0x000fe2000fffe03f */
[----:B------:R-:W-:Y:S01]  /*b570*/  IMAD R21, R90, R21, R20 ;  /* 0x000000155a157224 */ /* 0x000fe200078e0214 */
[----:B------:R-:W-:Y:S01]  /*b580*/  ULDC.64 UR8, c[0x0][0xad8] ;  /* 0x0002b60000087ab9 */ /* 0x000fe20000000a00 */
[----:B------:R-:W-:Y:S01]  /*b590*/  IMAD R29, R2, R29, R3 ;  /* 0x0000001d021d7224 */ /* 0x000fe200078e0203 */
[----:B------:R-:W-:-:S02]  /*b5a0*/  UIADD3 UR4, UR4, 0x36820, URZ ;  /* 0x0003682004047890 */ /* 0x000fc4000fffe03f */
[----:B------:R-:W-:Y:S01]  /*b5b0*/  SHF.R.S32.HI R20, RZ, 0x1f, R21 ;  /* 0x0000001fff147819 */ /* 0x000fe20000011415 */
[----:B------:R-:W-:Y:S01]  /*b5c0*/  IMAD.WIDE.U32 R2, R2, R28, UR6 ;  /* 0x0000000602027e25 */ /* 0x000fe2000f8e001c */
[----:B------:R-:W-:Y:S01]  /*b5d0*/  UIADD3 UR36, UR36, 0x1, URZ ;  /* 0x0000000124247890 */ /* 0x000fe2000fffe03f */
[----:B------:R-:W-:Y:S02]  /*b5e0*/  ULDC.64 UR10, c[0x0][0xa80] ;  /* 0x0002a000000a7ab9 */ /* 0x000fe40000000a00 */
[----:B------:R-:W-:Y:S02]  /*b5f0*/  IMAD.IADD R3, R3, 0x1, R29 ;  /* 0x0000000103037824 */ /* 0x000fe400078e021d */
[----:B------:R-:W-:Y:S02]  /*b600*/  IMAD R20, R20, UR8, RZ ;  /* 0x0000000814147c24 */ /* 0x000fe4000f8e02ff */
[----:B------:R-:W-:Y:S01]  /*b610*/  IMAD R35, R74, 0x80, R209 ;  /* 0x000000804a237824 */ /* 0x000fe200078e02d1 */
[----:B------:R-:W-:Y:S01]  /*b620*/  ULDC UR5, c[0x0][0xc] ;  /* 0x0000030000057ab9 */ /* 0x000fe20000000800 */
[----:B------:R-:W-:-:S02]  /*b630*/  IMAD R29, R21, UR9, R20 ;  /* 0x00000009151d7c24 */ /* 0x000fc4000f8e0214 */
[----:B------:R-:W-:Y:S01]  /*b640*/  IMAD.WIDE.U32 R2, R21, UR8, R2 ;  /* 0x0000000815027c25 */ /* 0x000fe2000f8e0002 */
[----:B------:R-:W-:Y:S01]  /*b650*/  ISETP.GE.AND P2, PT, R35, R0, PT ;  /* 0x000000002300720c */ /* 0x000fe20003f46270 */
[----:B------:R-:W-:Y:S01]  /*b660*/  UMOV UR6, 0x1 ;  /* 0x0000000100067882 */ /* 0x000fe20000000000 */
[----:B------:R-:W-:Y:S01]  /*b670*/  UIADD3 UR13, UR5, UR13, URZ ;  /* 0x0000000d050d7290 */ /* 0x000fe2000fffe03f */
[----:B------:R-:W-:Y:S01]  /*b680*/  IMAD.IADD R29, R3, 0x1, R29 ;  /* 0x00000001031d7824 */ /* 0x000fe200078e021d */
[----:B------:R-:W-:Y:S01]  /*b690*/  UPRMT UR5, URZ, 0x654, UR4 ;  /* 0x000006543f057896 */ /* 0x000fe20008000004 */
[C---:B-1----:R-:W-:Y:S01]  /*b6a0*/  LEA R32, P1, R2.reuse, UR10, 0x1 ;  /* 0x0000000a02207c11 */ /* 0x042fe2000f8208ff */
[----:B------:R-:W-:Y:S02]  /*b6b0*/  UPRMT UR4, UR6, 0x654, UR4 ;  /* 0x0000065406047896 */ /* 0x000fe40008000004 */
[----:B------:R-:W-:Y:S01]  /*b6c0*/  UISETP.NE.AND UP0, UPT, UR36, 0x2, UPT ;  /* 0x000000022400788c */ /* 0x000fe2000bf05270 */
[----:B------:R-:W-:Y:S01]  /*b6d0*/  VIADD R21, R35, 0x20 ;  /* 0x0000002023157836 */ /* 0x000fe20000000000 */
[----:B------:R-:W-:-:S02]  /*b6e0*/  LEA.HI.X R33, R2, UR11, R29, 0x1, P1 ;  /* 0x0000000b02217c11 */ /* 0x000fc400088f0c1d */
[----:B------:R-:W-:Y:S01]  /*b6f0*/  USEL UR6, URZ, 0x1, UP0 ;  /* 0x000000013f067887 */ /* 0x000fe20008000000 */
[----:B------:R-:W-:Y:S01]  /*b700*/  VIADD R3, R35, 0x40 ;  /* 0x0000004023037836 */ /* 0x000fe20000000000 */
[-C--:B------:R-:W-:Y:S01]  /*b710*/  ISETP.GE.AND P0, PT, R21, R0.reuse, PT ;  /* 0x000000001500720c */ /* 0x080fe20003f06270 */
[----:B0-----:R-:W-:Y:S01]  /*b720*/  SYNCS.ARRIVE.TRANS64.RED.A1T0 RZ, [UR5], RZ ;  /* 0x000000ffffff79a7 */ /* 0x001fe20008100405 */
[----:B------:R-:W-:Y:S01]  /*b730*/  IMAD.U32 R207, RZ, RZ, UR13 ;  /* 0x0000000dffcf7e24 */ /* 0x000fe2000f8e00ff */
[----:B------:R-:W-:Y:S01]  /*b740*/  USEL UR36, UR36, URZ, UP0 ;  /* 0x0000003f24247287 */ /* 0x000fe20008000000 */
[----:B------:R2:W0:Y:S01]  /*b750*/  SHFL.IDX PT, R20, R32, RZ, 0x181f ;  /* 0x00181fff20147589 */ /* 0x00042200000e0000 */
[----:B------:R-:W-:Y:S01]  /*b760*/  ULOP3.LUT UR61, UR61, UR6, URZ, 0x3c, !UPT ;  /* 0x000000063d3d7292 */ /* 0x000fe2000f8e3c3f */
[----:B------:R-:W-:Y:S02]  /*b770*/  BSSY B0, `(.L_x_3648) ;  /* 0x0000012000007945 */ /* 0x000fe40003800000 */
[----:B------:R2:W1:Y:S01]  /*b780*/  SHFL.IDX PT, R21, R33, RZ, 0x181f ;  /* 0x00181fff21157589 */ /* 0x00046200000e0000 */
[----:B------:R-:W-:Y:S01]  /*b790*/  SYNCS.ARRIVE.TRANS64.RED.A1T0 RZ, [UR4], RZ ;  /* 0x000000ffffff79a7 */ /* 0x000fe20008100404 */
[----:B------:R-:W-:Y:S01]  /*b7a0*/  ISETP.GE.AND P1, PT, R3, R0, PT ;  /* 0x000000000300720c */ /* 0x000fe20003f26270 */
[----:B------:R-:W-:-:S12]  /*b7b0*/  @P2 BRA `(.L_x_3649) ;  /* 0x0000000000342947 */ /* 0x000fd80003800000 */
[----:B------:R-:W-:Y:S01]  /*b7c0*/  ULDC UR4, c[0x0][0xac8] ;  /* 0x0002b20000047ab9 */ /* 0x000fe20000000800 */
[----:B------:R-:W-:Y:S01]  /*b7d0*/  ULDC.64 UR6, c[0x0][0x208] ;  /* 0x0000820000067ab9 */ /* 0x000fe20000000a00 */
[----:B------:R-:W-:Y:S02]  /*b7e0*/  ISETP.GE.AND P3, PT, R205, UR4, PT ;  /* 0x00000004cd007c0c */ /* 0x000fe4000bf66270 */
[----:B------:R-:W-:Y:S02]  /*b7f0*/  ISETP.GE.AND P4, PT, R204, UR4, PT ;  /* 0x00000004cc007c0c */ /* 0x000fe4000bf86270 */
[----:B------:R-:W-:-:S09]  /*b800*/  ISETP.GE.AND P2, PT, R23, UR4, PT ;  /* 0x0000000417007c0c */ /* 0x000fd2000bf46270 */
[-C--:B0-----:R-:W-:Y:S02]  /*b810*/  @!P3 LEA R28, P5, R205, R20.reuse, 0x1 ;  /* 0x00000014cd1cb211 */ /* 0x081fe400078a08ff */
[C---:B------:R-:W-:Y:S02]  /*b820*/  @!P4 LEA R30, P6, R204.reuse, R20, 0x1 ;  /* 0x00000014cc1ec211 */ /* 0x040fe400078c08ff */
[----:B-1----:R-:W-:Y:S01]  /*b830*/  @!P2 IMAD.WIDE R2, R23, 0x2, R20 ;  /* 0x000000021702a825 */ /* 0x002fe200078e0214 */
[-C--:B------:R-:W-:Y:S02]  /*b840*/  @!P3 LEA.HI.X R29, R205, R21.reuse, R220, 0x1, P5 ;  /* 0x00000015cd1db211 */ /* 0x080fe400028f0cdc */
[----:B------:R-:W-:Y:S02]  /*b850*/  @!P4 LEA.HI.X R31, R204, R21, R219, 0x1, P6 ;  /* 0x00000015cc1fc211 */ /* 0x000fe400030f0cdb */
[----:B-----5:R3:W-:Y:S04]  /*b860*/  @!P2 ST.E.128 desc[UR6][R2.64], R56 ;  /* 0x000000380200a985 */ /* 0x0207e8000c101d06 */
[----:B------:R3:W-:Y:S04]  /*b870*/  @!P3 ST.E.128 desc[UR6][R28.64], R68 ;  /* 0x000000441c00b985 */ /* 0x0007e8000c101d06 */
[----:B------:R3:W-:Y:S02]  /*b880*/  @!P4 ST.E.128 desc[UR6][R30.64], R80 ;  /* 0x000000501e00c985 */ /* 0x0007e4000c101d06 */
.L_x_3649:
[----:B------:R-:W-:Y:S05]  /*b890*/  BSYNC B0 ;  /* 0x0000000000007941 */ /* 0x000fea0003800000 */
.L_x_3648:
[----:B-1----:R1:W4:Y:S01]  /*b8a0*/  SHFL.IDX PT, R21, R33, 0x1, 0x181f ;  /* 0x00381f0021157f89 */ /* 0x00232200000e0000 */
[----:B------:R-:W-:Y:S03]  /*b8b0*/  BSSY B0, `(.L_x_3650) ;  /* 0x0000010000007945 */ /* 0x000fe60003800000 */
[----:B0-----:R1:W0:Y:S01]  /*b8c0*/  SHFL.IDX PT, R20, R32, 0x1, 0x181f ;  /* 0x00381f0020147f89 */ /* 0x00122200000e0000 */
[----:B------:R-:W-:Y:S05]  /*b8d0*/  @P0 BRA `(.L_x_3651) ;  /* 0x0000000000340947 */ /* 0x000fea0003800000 */
[----:B------:R-:W-:Y:S01]  /*b8e0*/  ULDC UR4, c[0x0][0xac8] ;  /* 0x0002b20000047ab9 */ /* 0x000fe20000000800 */
[----:B------:R-:W-:Y:S01]  /*b8f0*/  ULDC.64 UR6, c[0x0][0x208] ;  /* 0x0000820000067ab9 */ /* 0x000fe20000000a00 */
[----:B------:R-:W-:Y:S02]  /*b900*/  ISETP.GE.AND P4, PT, R205, UR4, PT ;  /* 0x00000004cd007c0c */ /* 0x000fe4000bf86270 */
[----:B------:R-:W-:Y:S02]  /*b910*/  ISETP.GE.AND P5, PT, R204, UR4, PT ;  /* 0x00000004cc007c0c */ /* 0x000fe4000bfa6270 */
[----:B------:R-:W-:-:S09]  /*b920*/  ISETP.GE.AND P3, PT, R23, UR4, PT ;  /* 0x0000000417007c0c */ /* 0x000fd2000bf66270 */
[-C--:B0--3--:R-:W-:Y:S02]  /*b930*/  @!P4 LEA R28, P0, R205, R20.reuse, 0x1 ;  /* 0x00000014cd1cc211 */ /* 0x089fe400078008ff */
[C---:B------:R-:W-:Y:S02]  /*b940*/  @!P5 LEA R30, P2, R204.reuse, R20, 0x1 ;  /* 0x00000014cc1ed211 */ /* 0x040fe400078408ff */
[----:B----4-:R-:W-:Y:S01]  /*b950*/  @!P3 IMAD.WIDE R2, R23, 0x2, R20 ;  /* 0x000000021702b825 */ /* 0x010fe200078e0214 */
[-C--:B------:R-:W-:Y:S02]  /*b960*/  @!P4 LEA.HI.X R29, R205, R21.reuse, R220, 0x1, P0 ;  /* 0x00000015cd1dc211 */ /* 0x080fe400000f0cdc */
[----:B------:R-:W-:Y:S02]  /*b970*/  @!P5 LEA.HI.X R31, R204, R21, R219, 0x1, P2 ;  /* 0x00000015cc1fd211 */ /* 0x000fe400010f0cdb */
[----:B-----5:R0:W-:Y:S04]  /*b980*/  @!P3 ST.E.128 desc[UR6][R2.64], R24 ;  /* 0x000000180200b985 */ /* 0x0201e8000c101d06 */
[----:B------:R0:W-:Y:S04]  /*b990*/  @!P4 ST.E.128 desc[UR6][R28.64], R60 ;  /* 0x0000003c1c00c985 */ /* 0x0001e8000c101d06 */
[----:B------:R0:W-:Y:S02]  /*b9a0*/  @!P5 ST.E.128 desc[UR6][R30.64], R76 ;  /* 0x0000004c1e00d985 */ /* 0x0001e4000c101d06 */
.L_x_3651:
[----:B------:R-:W-:Y:S05]  /*b9b0*/  BSYNC B0 ;  /* 0x0000000000007941 */ /* 0x000fea0003800000 */
.L_x_3650:
        /* <DEDUP_REMOVED lines=9> */
[-C--:B0----5:R-:W-:Y:S02]  /*ba50*/  @!P3 LEA R24, P0, R205, R20.reuse, 0x1 ;  /* 0x00000014cd18b211 */ /* 0x0a1fe400078008ff */
[C---:B------:R-:W-:Y:S02]  /*ba60*/  @!P4 LEA R26, P1, R204.reuse, R20, 0x1 ;  /* 0x00000014cc1ac211 */ /* 0x040fe400078208ff */
[----:B-1-3--:R-:W-:Y:S01]  /*ba70*/  @!P2 IMAD.WIDE R2, R23, 0x2, R20 ;  /* 0x000000021702a825 */ /* 0x00afe200078e0214 */
[-C--:B------:R-:W-:Y:S02]  /*ba80*/  @!P3 LEA.HI.X R25, R205, R21.reuse, R220, 0x1, P0 ;  /* 0x00000015cd19b211 */ /* 0x080fe400000f0cdc */
[----:B------:R-:W-:Y:S02]  /*ba90*/  @!P4 LEA.HI.X R27, R204, R21, R219, 0x1, P1 ;  /* 0x00000015cc1bc211 */ /* 0x000fe400008f0cdb */
[----:B------:R0:W-:Y:S04]  /*baa0*/  @!P2 ST.E.128 desc[UR6][R2.64], R8 ;  /* 0x000000080200a985 */ /* 0x0001e8000c101d06 */
[----:B------:R0:W-:Y:S04]  /*bab0*/  @!P3 ST.E.128 desc[UR6][R24.64], R52 ;  /* 0x000000341800b985 */ /* 0x0001e8000c101d06 */
[----:B------:R0:W-:Y:S02]  /*bac0*/  @!P4 ST.E.128 desc[UR6][R26.64], R64 ;  /* 0x000000401a00c985 */ /* 0x0001e4000c101d06 */
.L_x_3653:
[----:B------:R-:W-:Y:S05]  /*bad0*/  BSYNC B0 ;  /* 0x0000000000007941 */ /* 0x000fea0003800000 */
.L_x_3652:
[----:B0--3--:R-:W-:Y:S01]  /*bae0*/  VIADD R3, R35, 0x60 ;  /* 0x0000006023037836 */ /* 0x009fe20000000000 */
[----:B-----5:R0:W3:Y:S01]  /*baf0*/  SHFL.IDX PT, R9, R33, 0x3, 0x181f ;  /* 0x00781f0021097f89 */ /* 0x0200e200000e0000 */
[----:B------:R-:W-:Y:S01]  /*bb00*/  BSSY B0, `(.L_x_3654) ;  /* 0x0000012000007945 */ /* 0x000fe20003800000 */
[----:B------:R-:W-:Y:S02]  /*bb10*/  VIADD R208, R208, 0x1 ;  /* 0x00000001d0d07836 */ /* 0x000fe40000000000 */
[----:B------:R-:W-:Y:S01]  /*bb20*/  ISETP.GE.AND P0, PT, R3, R0, PT ;  /* 0x000000000300720c */ /* 0x000fe20003f06270 */
[----:B------:R0:W0:-:S12]  /*bb30*/  SHFL.IDX PT, R8, R32, 0x3, 0x181f ;  /* 0x00781f0020087f89 */ /* 0x00001800000e0000 */
[----:B------:R-:W-:Y:S05]  /*bb40*/  @P0 BRA `(.L_x_3655) ;  /* 0x0000000000340947 */ /* 0x000fea0003800000 */
[----:B------:R-:W-:Y:S01]  /*bb50*/  ULDC UR4, c[0x0][0xac8] ;  /* 0x0002b20000047ab9 */ /* 0x000fe20000000800 */
[----:B------:R-:W-:Y:S01]  /*bb60*/  ULDC.64 UR6, c[0x0][0x208] ;  /* 0x0000820000067ab9 */ /* 0x000fe20000000a00 */
[----:B------:R-:W-:Y:S02]  /*bb70*/  ISETP.GE.AND P3, PT, R205, UR4, PT ;  /* 0x00000004cd007c0c */ /* 0x000fe4000bf66270 */
[----:B------:R-:W-:Y:S02]  /*bb80*/  ISETP.GE.AND P4, PT, R204, UR4, PT ;  /* 0x00000004cc007c0c */ /* 0x000fe4000bf86270 */
[----:B------:R-:W-:-:S09]  /*bb90*/  ISETP.GE.AND P2, PT, R23, UR4, PT ;  /* 0x0000000417007c0c */ /* 0x000fd2000bf46270 */
[-C--:B0-----:R-:W-:Y:S02]  /*bba0*/  @!P3 LEA R10, P0, R205, R8.reuse, 0x1 ;  /* 0x00000008cd0ab211 */ /* 0x081fe400078008ff */
[C---:B------:R-:W-:Y:S02]  /*bbb0*/  @!P4 LEA R20, P1, R204.reuse, R8, 0x1 ;  /* 0x00000008cc14c211 */ /* 0x040fe400078208ff */
[----:B---3--:R-:W-:Y:S01]  /*bbc0*/  @!P2 IMAD.WIDE R2, R23, 0x2, R8 ;  /* 0x000000021702a825 */ /* 0x008fe200078e0208 */
[-C--:B------:R-:W-:Y:S02]  /*bbd0*/  @!P3 LEA.HI.X R11, R205, R9.reuse, R220, 0x1, P0 ;  /* 0x00000009cd0bb211 */ /* 0x080fe400000f0cdc */
[----:B-1----:R-:W-:Y:S02]  /*bbe0*/  @!P4 LEA.HI.X R21, R204, R9, R219, 0x1, P1 ;  /* 0x00000009cc15c211 */ /* 0x002fe400008f0cdb */
[----:B------:R0:W-:Y:S04]  /*bbf0*/  @!P2 ST.E.128 desc[UR6][R2.64], R4 ;  /* 0x000000040200a985 */ /* 0x0001e8000c101d06 */
[----:B------:R0:W-:Y:S04]  /*bc00*/  @!P3 ST.E.128 desc[UR6][R10.64], R12 ;  /* 0x0000000c0a00b985 */ /* 0x0001e8000c101d06 */
[----:B------:R0:W-:Y:S02]  /*bc10*/  @!P4 ST.E.128 desc[UR6][R20.64], R48 ;  /* 0x000000301400c985 */ /* 0x0001e4000c101d06 */
.L_x_3655:
[----:B------:R-:W-:Y:S05]  /*bc20*/  BSYNC B0 ;  /* 0x0000000000007941 */ /* 0x000fea0003800000 */
.L_x_3654:
[----:B------:R-:W5:Y:S01]  /*bc30*/  LDC R0, c[0x0][0xc34] ;  /* 0x00030d00ff007b82 */ /* 0x000f620000000800 */
[----:B------:R-:W-:-:S13]  /*bc40*/  R2UR UR4, R207 ;  /* 0x00000000cf0472ca */ /* 0x000fda00000e0000 */
[----:B-----5:R-:W-:-:S13]  /*bc50*/  ISETP.LE.AND P0, PT, R0, UR4, PT ;  /* 0x0000000400007c0c */ /* 0x020fda000bf03270 */
[----:B------:R-:W-:Y:S05]  /*bc60*/  @!P0 BRA `(.L_x_3656) ;  /* 0xffffff5400888947 */ /* 0x000fea000383ffff */
[----:B------:R-:W-:Y:S05]  /*bc70*/  EXIT ;  /* 0x000000000000794d */ /* 0x000fea0003800000 */
.L_x_3622:
        /* <DEDUP_REMOVED lines=19> */
[----:B------:R-:W0:Y:S01]  /*bdb0*/  S2UR UR5, SR_CTAID.X ;  /* 0x00000000000579c3 */ /* 0x000e220000002500 */
[C---:B------:R-:W-:Y:S01]  /*bdc0*/  ISETP.NE.AND P1, PT, R6.reuse, RZ, PT ;  /* 0x000000ff0600720c */ /* 0x040fe20003f25270 */
[----:B------:R-:W-:Y:S01]  /*bdd0*/  ULDC UR37, c[0x0][0xc] ;  /* 0x0000030000257ab9 */ /* 0x000fe20000000800 */
[----:B------:R-:W-:Y:S01]  /*bde0*/  LOP3.LUT R4, R3, 0x38, R0, 0x78, !PT ;  /* 0x0000003803047812 */ /* 0x000fe200078e7800 */
[C---:B------:R-:W-:Y:S01]  /*bdf0*/  IMAD.SHL.U32 R3, R6.reuse, 0x8, RZ ;  /* 0x0000000806037824 */ /* 0x040fe200078e00ff */
[----:B------:R-:W-:Y:S01]  /*be00*/  ISETP.NE.OR P0, PT, R6, RZ, !P0 ;  /* 0x000000ff0600720c */ /* 0x000fe20004705670 */
[----:B------:R-:W-:Y:S01]  /*be10*/  IMAD.SHL.U32 R0, R0, 0x10, RZ ;  /* 0x0000001000007824 */ /* 0x000fe200078e00ff */
[----:B------:R-:W-:-:S02]  /*be20*/  LOP3.LUT R18, R18, 0xfffffffe, RZ, 0xc0, !PT ;  /* 0xfffffffe12127812 */ /* 0x000fc400078ec0ff */
[----:B------:R-:W-:Y:S02]  /*be30*/  LOP3.LUT R3, R4, 0x200, R3, 0xf8, !PT ;  /* 0x0000020004037812 */ /* 0x000fe400078ef803 */
[----:B------:R-:W-:Y:S02]  /*be40*/  SHF.R.U32.HI R4, RZ, 0x3, R6 ;  /* 0x00000003ff047819 */ /* 0x000fe40000011606 */
[----:B------:R-:W-:Y:S02]  /*be50*/  LOP3.LUT R2, R2, 0x38, RZ, 0xc0, !PT ;  /* 0x0000003802027812 */ /* 0x000fe400078ec0ff */
[----:B------:R-:W-:Y:S01]  /*be60*/  LOP3.LUT R6, R4, 0x70, R0, 0xf8, !PT ;  /* 0x0000007004067812 */ /* 0x000fe200078ef800 */
[----:B-1----:R-:W-:Y:S01]  /*be70*/  ULEA UR36, UR4, UR36, 0x18 ;  /* 0x0000002404247291 */ /* 0x002fe2000f8ec03f */
[----:B------:R-:W-:-:S04]  /*be80*/  @P1 LOP3.LUT R18, R18, 0x1, RZ, 0xfc, !PT ;  /* 0x0000000112121812 */ /* 0x000fc800078efcff */
[----:B------:R-:W-:Y:S02]  /*be90*/  LOP3.LUT R18, R18, 0xfffffffd, RZ, 0xc0, !PT ;  /* 0xfffffffd12127812 */ /* 0x000fe400078ec0ff */
[----:B------:R-:W-:Y:S01]  /*bea0*/  LEA R4, R3, UR36, 0x1 ;  /* 0x0000002403047c11 */ /* 0x000fe2000f8e08ff */
[----:B0-----:R-:W-:Y:S01]  /*beb0*/  IMAD.U32 R0, RZ, RZ, UR5 ;  /* 0x00000005ff007e24 */ /* 0x001fe2000f8e00ff */
[----:B------:R-:W-:-:S03]  /*bec0*/  @P0 LOP3.LUT R18, R18, 0x2, RZ, 0xfc, !PT ;  /* 0x0000000212120812 */ /* 0x000fc600078efcff */
[----:B------:R-:W-:Y:S04]  /*bed0*/  STL [R1+0x10], R4 ;  /* 0x0000100401007387 */ /* 0x000fe80000100800 */
[----:B------:R0:W-:Y:S02]  /*bee0*/  STL [R1+0x28], R0 ;  /* 0x0000280001007387 */ /* 0x0001e40000100800 */
[----:B0-----:R-:W-:Y:S01]  /*bef0*/  IMAD.MOV.U32 R0, RZ, RZ, 0x1 ;  /* 0x00000001ff007424 */ /* 0x001fe200078e00ff */
[----:B--2---:R-:W-:-:S05]  /*bf00*/  LOP3.LUT R3, R5, 0x2, RZ, 0xfc, !PT ;  /* 0x0000000205037812 */ /* 0x004fca00078efcff */
[----:B------:R0:W-:Y:S04]  /*bf10*/  STL [R1+0x18], R3 ;  /* 0x0000180301007387 */ /* 0x0001e80000100800 */
[----:B------:R-:W-:Y:S04]  /*bf20*/  STL [R1+0x34], RZ ;  /* 0x000034ff01007387 */ /* 0x000fe80000100800 */
[----:B------:R1:W-:Y:S01]  /*bf30*/  STL [R1], R0 ;  /* 0x0000000001007387 */ /* 0x0003e20000100800 */
[C---:B0-----:R-:W-:Y:S02]  /*bf40*/  LOP3.LUT R3, R2.reuse, 0x40, RZ, 0xfc, !PT ;  /* 0x0000004002037812 */ /* 0x041fe400078efcff */
[----:B-1----:R-:W-:-:S07]  /*bf50*/  LOP3.LUT R0, R2, 0x80, RZ, 0xfc, !PT ;  /* 0x0000008002007812 */ /* 0x002fce00078efcff */
.L_x_3745:
[----:B--2---:R-:W2:Y:S01]  /*bf60*/  LDL R2, [R1+0x28] ;  /* 0x0000280001027983 */ /* 0x004ea20000100800 */
        /* <DEDUP_REMOVED lines=17> */
[----:B------:R1:W-:Y:S04]  /*c080*/  STL [R1+0x1c], R4 ;  /* 0x00001c0401007387 */ /* 0x0003e80000100800 */
[----:B------:R-:W2:Y:S01]  /*c090*/  LDC R0, c[0x0][0x2f0] ;  /* 0x0000bc00ff007b82 */ /* 0x000ea20000000800 */
[----:B0-----:R-:W-:-:S05]  /*c0a0*/  @P1 IMAD.HI.U32 R2, R4, R2, RZ ;  /* 0x0000000204021227 */ /* 0x001fca00078e00ff */
[----:B------:R-:W-:Y:S01]  /*c0b0*/  @P1 SHF.R.U32.HI R5, RZ, R3, R2 ;  /* 0x00000003ff051219 */ /* 0x000fe20000011602 */
[----:B------:R-:W-:Y:S02]  /*c0c0*/  IMAD.MOV.U32 R2, RZ, RZ, RZ ;  /* 0x000000ffff027224 */ /* 0x000fe400078e00ff */
[----:B--2---:R-:W-:Y:S01]  /*c0d0*/  IMAD R6, R0, UR4, RZ ;  /* 0x0000000400067c24 */ /* 0x004fe2000f8e02ff */
        /* <DEDUP_REMOVED lines=12> */
[----:B------:R-:W-:Y:S05]  /*c1a0*/  @!P0 BRA `(.L_x_3658) ;  /* 0x0000000000408947 */ /* 0x000fea0003800000 */
        /* <DEDUP_REMOVED lines=16> */
.L_x_3658:
        /* <DEDUP_REMOVED lines=19> */
[----:B--2---:R-:W-:Y:S05]  /*c3e0*/  CALL.ABS.NOINC R2 ;  /* 0x0000000002007343 */ /* 0x004fea0003c00000 */
.L_x_3660:
        /* <DEDUP_REMOVED lines=15> */
.L_x_3659:
[----:B------:R-:W2:Y:S01]  /*c4e0*/  LDL R2, [R1+0x24] ;  /* 0x0000240001027983 */ /* 0x000ea20000100800 */
[----:B------:R-:W-:-:S03]  /*c4f0*/  ULDC.64 UR4, c[0x0][0x9f8] ;  /* 0x00027e0000047ab9 */ /* 0x000fc60000000a00 */
[----:B-1----:R-:W3:Y:S01]  /*c500*/  LDL R0, [R1+0x14] ;  /* 0x0000140001007983 */ /* 0x002ee20000100800 */
        /* <DEDUP_REMOVED lines=24> */
.L_x_3761:
        /* <DEDUP_REMOVED lines=8> */
.L_x_3764:
        /* <DEDUP_REMOVED lines=22> */
.L_x_3664:
[----:B---3--:R-:W3:Y:S01]  /*c870*/  LDL R3, [R1] ;  /* 0x0000000001037983 */ /* 0x008ee20000100800 */
[----:B------:R-:W-:Y:S02]  /*c880*/  LEA R2, R19, UR36, 0x3 ;  /* 0x0000002413027c11 */ /* 0x000fe4000f8e18ff */
[----:B---3--:R-:W-:-:S04]  /*c890*/  SHF.L.U32 R3, R3, 0x1f, RZ ;  /* 0x0000001f03037819 */ /* 0x008fc800000006ff */
[----:B------:R-:W3:Y:S02]  /*c8a0*/  SYNCS.PHASECHK.TRANS64.TRYWAIT P0, [R2+URZ+0x36840], R3 ;  /* 0x03684003020075a7 */ /* 0x000ee4000800017f */
[----:B---3--:R-:W-:Y:S05]  /*c8b0*/  @!P0 BRA `(.L_x_3665) ;  /* 0x0000004000fc8947 */ /* 0x008fea0003800000 */
.L_x_3765:
[----:B0-----:R-:W4:Y:S01]  /*c8c0*/  LDL R4, [R1+0x18] ;  /* 0x0000180001047983 */ /* 0x001f220000100800 */
        /* <DEDUP_REMOVED lines=9> */
.L_x_3666:
[----:B------:R-:W-:-:S13]  /*c960*/  LOP3.LUT P0, RZ, R18, 0x2, RZ, 0xc0, !PT ;  /* 0x0000000212ff7812 */ /* 0x000fda000780c0ff */
[----:B------:R-:W-:Y:S05]  /*c970*/  @P0 BRA `(.L_x_3667) ;  /* 0x0000000000040947 */ /* 0x000fea0003800000 */
[----:B------:R-:W-:Y:S01]  /*c980*/  BPT.TRAP 0x1 ;  /* 0x000000040000795c */ /* 0x000fe20000300000 */
.L_x_3667:
        /* <DEDUP_REMOVED lines=14> */
[----:B------:R-:W-:-:S11]  /*ca70*/  LOP3.LUT R18, R18, 0xfffffff7, RZ, 0xc0, !PT ;  /* 0xfffffff712127812 */ /* 0x000fd600078ec0ff */
        /* <DEDUP_REMOVED lines=11> */
[----:B------:R-:W-:Y:S01]  /*cb30*/  UIADD3 UR17, UR8, 0x28400, URZ ;  /* 0x0002840008117890 */ /* 0x000fe2000fffe03f */
[----:B---3--:R-:W-:-:S13]  /*cb40*/  R2UR UR11, R4 ;  /* 0x00000000040b72ca */ /* 0x008fda00000e0000 */
[----:B------:R-:W-:Y:S02]  /*cb50*/  UIMAD UR11, UR11, 0x70, UR9 ;  /* 0x000000700b0b78a4 */ /* 0x000fe4000f8e0209 */
[----:B------:R-:W-:Y:S02]  /*cb60*/  UIADD3 UR9, UR14, 0x36830, URZ ;  /* 0x000368300e097890 */ /* 0x000fe4000fffe03f */
[----:B------:R-:W-:-:S07]  /*cb70*/  UIADD3 UR14, UR8, 0x21400, URZ ;  /* 0x00021400080e7890 */ /* 0x000fce000fffe03f */
[----:B------:R-:W-:Y:S01]  /*cb80*/  UMOV UR8, UR14 ;  /* 0x0000000e00087c82 */ /* 0x000fe20008000000 */
[----:B------:R-:W-:Y:S01]  /*cb90*/  UMOV UR14, 0x80 ;  /* 0x00000080000e7882 */ /* 0x000fe20000000000 */
[----:B------:R0:W-:Y:S02]  /*cba0*/  UTMALDG.4D.MULTICAST [UR8], [UR4], UR18, desc[UR6] ;  /* 0x00000608040073b4 */ /* 0x0001e40008019812 */
[----:B0-----:R-:W-:Y:S01]  /*cbb0*/  UMOV UR8, UR15 ;  /* 0x0000000f00087c82 */ /* 0x001fe20008000000 */
[----:B------:R-:W-:Y:S02]  /*cbc0*/  UMOV UR10, UR16 ;  /* 0x00000010000a7c82 */ /* 0x000fe40008000000 */
[----:B------:R0:W-:Y:S02]  /*cbd0*/  UTMALDG.4D.MULTICAST [UR8], [UR4], UR18, desc[UR6] ;  /* 0x00000608040073b4 */ /* 0x0001e40008019812 */
[----:B0-----:R-:W-:Y:S01]  /*cbe0*/  UMOV UR8, UR17 ;  /* 0x0000001100087c82 */ /* 0x001fe20008000000 */
[----:B------:R-:W-:-:S02]  /*cbf0*/  UMOV UR10, UR14 ;  /* 0x0000000e000a7c82 */ /* 0x000fc40008000000 */
[----:B------:R3:W-:Y:S02]  /*cc00*/  UTMALDG.4D.MULTICAST [UR8], [UR4], UR18, desc[UR6] ;  /* 0x00000608040073b4 */ /* 0x0007e40008019812 */
[----:B---3--:R-:W-:Y:S01]  /*cc10*/  NOP ;  /* 0x0000000000007918 */ /* 0x008fe20000000000 */
.L_x_3662:
        /* <DEDUP_REMOVED lines=22> */
.L_x_3668:
[----:B0-----:R-:W3:Y:S01]  /*cd80*/  LDL.LU R4, [R1+0x14] ;  /* 0x0000140001047983 */ /* 0x001ee20000300800 */
[----:B-1----:R-:W-:Y:S01]  /*cd90*/  SHF.R.S32.HI R0, RZ, 0x1f, R16 ;  /* 0x0000001fff007819 */ /* 0x002fe20000011410 */
[----:B------:R-:W-:Y:S01]  /*cda0*/  ULDC.64 UR4, c[0x0][0x2d8] ;  /* 0x0000b60000047ab9 */ /* 0x000fe20000000a00 */
[----:B------:R-:W0:Y:S01]  /*cdb0*/  LDC R8, c[0x0][0x448] ;  /* 0x00011200ff087b82 */ /* 0x000e220000000800 */
[----:B------:R-:W4:Y:S04]  /*cdc0*/  LDL.LU R7, [R1+0x1c] ;  /* 0x00001c0001077983 */ /* 0x000f280000300800 */
[----:B------:R-:W2:Y:S01]  /*cdd0*/  LDL R5, [R1+0x28] ;  /* 0x0000280001057983 */ /* 0x000ea20000100800 */
        /* <DEDUP_REMOVED lines=19> */
[----:B--2---:R-:W-:Y:S01]  /*cf10*/  IMAD R0, R0, UR4, R5 ;  /* 0x0000000400007c24 */ /* 0x004fe2000f8e0205 */
        /* <DEDUP_REMOVED lines=19> */
[----:B------:R-:W-:Y:S02]  /*d050*/  ULDC.64 UR4, c[0x0][0x2c8] ;  /* 0x0000b20000047ab9 */ /* 0x000fe40000000a00 */
[----:B------:R-:W-:Y:S01]  /*d060*/  LOP3.LUT R9, R9, 0x38, RZ, 0xc0, !PT ;  /* 0x0000003809097812 */ /* 0x000fe200078ec0ff */
[----:B------:R-:W-:Y:S01]  /*d070*/  IMAD.IADD R3, R3, 0x1, R4 ;  /* 0x0000000103037824 */ /* 0x000fe200078e0204 */
[----:B------:R-:W-:Y:S02]  /*d080*/  SHF.R.S32.HI R4, RZ, 0x1f, R0 ;  /* 0x0000001fff047819 */ /* 0x000fe40000011400 */
[C---:B------:R-:W-:Y:S01]  /*d090*/  LOP3.LUT R11, R9.reuse, 0x40, RZ, 0xfc, !PT ;  /* 0x00000040090b7812 */ /* 0x040fe200078efcff */
[----:B------:R-:W-:Y:S01]  /*d0a0*/  IMAD.WIDE.U32 R2, R0, UR4, R2 ;  /* 0x0000000400027c25 */ /* 0x000fe2000f8e0002 */
[----:B------:R-:W-:-:S03]  /*d0b0*/  LOP3.LUT R9, R9, 0x80, RZ, 0xfc, !PT ;  /* 0x0000008009097812 */ /* 0x000fc600078efcff */
[----:B------:R-:W-:-:S04]  /*d0c0*/  IMAD R4, R4, UR4, RZ ;  /* 0x0000000404047c24 */ /* 0x000fc8000f8e02ff */
[----:B------:R-:W-:Y:S01]  /*d0d0*/  IMAD R4, R0, UR5, R4 ;  /* 0x0000000500047c24 */ /* 0x000fe2000f8e0204 */
[----:B------:R-:W-:Y:S02]  /*d0e0*/  ULDC.64 UR4, c[0x0][0x280] ;  /* 0x0000a00000047ab9 */ /* 0x000fe40000000a00 */
[----:B------:R-:W-:Y:S01]  /*d0f0*/  LEA R0, P0, R2, UR4, 0x1 ;  /* 0x0000000402007c11 */ /* 0x000fe2000f8008ff */
[----:B------:R-:W-:Y:S01]  /*d100*/  ULDC UR4, c[0x0][0x2b8] ;  /* 0x0000ae0000047ab9 */ /* 0x000fe20000000800 */
[----:B------:R-:W-:Y:S01]  /*d110*/  IMAD.IADD R3, R3, 0x1, R4 ;  /* 0x0000000103037824 */ /* 0x000fe200078e0204 */
[----:B------:R-:W-:Y:S02]  /*d120*/  ISETP.GE.AND P1, PT, R9, UR4, PT ;  /* 0x0000000409007c0c */ /* 0x000fe4000bf26270 */
[----:B------:R0:W5:Y:S01]  /*d130*/  LDL R9, [R1+0x10] ;  /* 0x0000100001097983 */ /* 0x0001620000100800 */
[----:B------:R-:W-:Y:S02]  /*d140*/  ISETP.GE.AND P3, PT, R10, UR4, PT ;  /* 0x000000040a007c0c */ /* 0x000fe4000bf66270 */
[----:B------:R-:W-:-:S02]  /*d150*/  LEA.HI.X R2, R2, UR5, R3, 0x1, P0 ;  /* 0x0000000502027c11 */ /* 0x000fc400080f0c03 */
[----:B------:R-:W-:Y:S01]  /*d160*/  ISETP.GE.AND P0, PT, R11, UR4, PT ;  /* 0x000000040b007c0c */ /* 0x000fe2000bf06270 */
[----:B------:R-:W-:-:S03]  /*d170*/  UMOV UR4, 0xffffffff ;  /* 0xffffffff00047882 */ /* 0x000fc60000000000 */
        /* <DEDUP_REMOVED lines=14> */
[----:B------:R-:W-:-:S04]  /*d260*/  @!P2 LOP3.LUT R7, R7, R6, RZ, 0x3c, !PT ;  /* 0x000000060707a212 */ /* 0x000fc800078e3cff */
[----:B------:R-:W-:-:S04]  /*d270*/  @!P2 LOP3.LUT R6, R7, R6, RZ, 0x3c, !PT ;  /* 0x000000060706a212 */ /* 0x000fc800078e3cff */
[----:B------:R-:W-:-:S05]  /*d280*/  @!P2 LOP3.LUT R7, R7, R6, RZ, 0x3c, !PT ;  /* 0x000000060707a212 */ /* 0x000fca00078e3cff */
[----:B------:R-:W-:Y:S01]  /*d290*/  @!PT LDS RZ, [RZ] ;  /* 0x00000000fffff984 */ /* 0x000fe20000000800 */
[----:B-----5:R-:W-:Y:S04]  /*d2a0*/  @!P2 LDGSTS.E.BYPASS.LTC128B.128 [R9+0x15400], desc[UR6][R6.64], !P3 ;  /* 0x154000000609afae */ /* 0x020fe8000d901d46 */
        /* <DEDUP_REMOVED lines=59> */
[----:B------:R-:W-:Y:S04]  /*d660*/  SHFL.IDX PT, R0, R0, 0x7, 0x181f ;  /* 0x00f81f0000007f89 */ /* 0x000fe800000e0000 */
[----:B0-----:R-:W0:Y:S02]  /*d670*/  SHFL.IDX PT, R6, R2, 0x6, 0x181f ;  /* 0x00d81f0002067f89 */ /* 0x001e2400000e0000 */
[----:B-1----:R-:W-:-:S05]  /*d680*/  @!P2 LEA R5, P4, R10, R5, 0x1 ;  /* 0x000000050a05a211 */ /* 0x002fca00078808ff */
[----:B0-----:R-:W-:-:S04]  /*d690*/  @!P2 IMAD.X R6, RZ, RZ, R6, P4 ;  /* 0x000000ffff06a224 */ /* 0x001fc800020e0606 */
[----:B------:R-:W-:Y:S02]  /*d6a0*/  @!P2 IMAD.MOV.U32 R7, RZ, RZ, R6 ;  /* 0x000000ffff07a224 */ /* 0x000fe400078e0006 */
[----:B------:R-:W-:Y:S02]  /*d6b0*/  @!P2 IMAD.MOV.U32 R6, RZ, RZ, R5 ;  /* 0x000000ffff06a224 */ /* 0x000fe400078e0005 */
[----:B------:R0:W1:Y:S04]  /*d6c0*/  SHFL.IDX PT, R5, R2, 0x7, 0x181f ;  /* 0x00f81f0002057f89 */ /* 0x00006800000e0000 */
[----:B------:R0:W-:Y:S04]  /*d6d0*/  @!P2 LDGSTS.E.BYPASS.LTC128B.128 [R9+0x18400], desc[UR6][R6.64], !P3 ;  /* 0x184000000609afae */ /* 0x0001e8000d901d46 */
[----:B------:R0:W-:Y:S04]  /*d6e0*/  @!P2 LDGSTS.E.BYPASS.LTC128B.128 [R9+0x1c400], desc[UR6][R6.64+0x80], !P0 ;  /* 0x1c4000800609afae */ /* 0x0001e8000c101d46 */
[----:B------:R0:W-:Y:S02]  /*d6f0*/  @!P2 LDGSTS.E.BYPASS.LTC128B.128 [R9+0x20400], desc[UR6][R6.64+0x100], !P1 ;  /* 0x204001000609afae */ /* 0x0001e4000c901d46 */
.L_x_3782:
[----:B------:R-:W-:Y:S01]  /*d700*/  VIADD R4, R4, 0x70 ;  /* 0x0000007004047836 */ /* 0x000fe20000000000 */
[----:B------:R-:W-:Y:S04]  /*d710*/  BSSY B0, `(.L_x_3670) ;  /* 0x000000c000007945 */ /* 0x000fe80003800000 */
[----:B------:R-:W-:-:S13]  /*d720*/  ISETP.GE.AND P2, PT, R4, R3, PT ;  /* 0x000000030400720c */ /* 0x000fda0003f46270 */
[----:B------:R-:W-:Y:S05]  /*d730*/  @P2 BRA `(.L_x_3671) ;  /* 0x0000000000242947 */ /* 0x000fea0003800000 */
[----:B0-----:R-:W-:Y:S01]  /*d740*/  LEA R2, P2, R10, R0, 0x1 ;  /* 0x000000000a027211 */ /* 0x001fe200078408ff */
[----:B------:R-:W-:-:S04]  /*d750*/  ULDC.64 UR4, c[0x0][0x208] ;  /* 0x0000820000047ab9 */ /* 0x000fc80000000a00 */
[----:B-1----:R-:W-:-:S05]  /*d760*/  IMAD.X R3, RZ, RZ, R5, P2 ;  /* 0x000000ffff037224 */ /* 0x002fca00010e0605 */
[----:B------:R-:W-:Y:S01]  /*d770*/  @!PT LDS RZ, [RZ] ;  /* 0x00000000fffff984 */ /* 0x000fe20000000800 */
[----:B------:R-:W-:Y:S01]  /*d780*/  @!PT LDS RZ, [RZ] ;  /* 0x00000000fffff984 */ /* 0x000fe20000000800 */
[----:B------:R-:W-:Y:S01]  /*d790*/  @!PT LDS RZ, [RZ] ;  /* 0x00000000fffff984 */ /* 0x000fe20000000800 */
[----:B------:R2:W-:Y:S04]  /*d7a0*/  LDGSTS.E.BYPASS.LTC128B.128 [R9+0x18c00], desc[UR4][R2.64], !P3 ;  /* 0x18c0000002097fae */ /* 0x0005e8000d901d44 */
[----:B------:R2:W-:Y:S04]  /*d7b0*/  LDGSTS.E.BYPASS.LTC128B.128 [R9+0x1cc00], desc[UR4][R2.64+0x80], !P0 ;  /* 0x1cc0008002097fae */ /* 0x0005e8000c101d44 */
[----:B------:R2:W-:Y:S02]  /*d7c0*/  LDGSTS.E.BYPASS.LTC128B.128 [R9+0x20c00], desc[UR4][R2.64+0x100], !P1 ;  /* 0x20c0010002097fae */ /* 0x0005e4000c901d44 */
.L_x_3671:
[----:B------:R-:W-:Y:S05]  /*d7d0*/  BSYNC B0 ;  /* 0x0000000000007941 */ /* 0x000fea0003800000 */
.L_x_3670:
[----:B0-2---:R-:W2:Y:S01]  /*d7e0*/  LDL R2, [R1+0x34] ;  /* 0x0000340001027983 */ /* 0x005ea20000100800 */
        /* <DEDUP_REMOVED lines=9> */
[----:B------:R-:W0:Y:S01]  /*d880*/  SYNCS.PHASECHK.TRANS64.TRYWAIT P0, [UR36+0x36820], R0 ;  /* 0x03682000ff0075a7 */ /* 0x000e220008000164 */
[----:B--2---:R-:W-:Y:S02]  /*d890*/  ISETP.GE.AND P1, PT, R2, 0x71, PT ;  /* 0x000000710200780c */ /* 0x004fe40003f26270 */
[----:B0-----:R-:W-:Y:S11]  /*d8a0*/  @!P0 BRA `(.L_x_3673) ;  /* 0x0000004000048947 */ /* 0x001ff60003800000 */
.L_x_3783:
[----:B------:R-:W-:Y:S05]  /*d8b0*/  BSYNC B0 ;  /* 0x0000000000007941 */ /* 0x000fea0003800000 */
.L_x_3672:
[----:B------:R-:W-:Y:S05]  /*d8c0*/  @!P1 BRA `(.L_x_3674) ;  /* 0x0000002400b89947 */ /* 0x000fea0003800000 */
[----:B0-----:R-:W2:Y:S01]  /*d8d0*/  LDL R2, [R1+0x24] ;  /* 0x0000240001027983 */ /* 0x001ea20000100800 */
[----:B------:R-:W-:Y:S02]  /*d8e0*/  IMAD.MOV.U32 R0, RZ, RZ, 0x1 ;  /* 0x00000001ff007424 */ /* 0x000fe400078e00ff */
[----:B--2---:R-:W-:-:S05]  /*d8f0*/  IMAD.MOV R8, RZ, RZ, -R2 ;  /* 0x000000ffff087224 */ /* 0x004fca00078e0a02 */
[----:B------:R-:W-:-:S05]  /*d900*/  VIADDMNMX R8, R8, R0, 0xffffffff, !PT ;  /* 0xffffffff08087446 */ /* 0x000fca0007800100 */
[----:B------:R-:W-:-:S05]  /*d910*/  IMAD.IADD R0, R2, 0x1, R8 ;  /* 0x0000000102007824 */ /* 0x000fca00078e0208 */
[----:B------:R-:W-:-:S04]  /*d920*/  LOP3.LUT R0, R0, 0x1, RZ, 0xc0, !PT ;  /* 0x0000000100007812 */ /* 0x000fc800078ec0ff */
[----:B------:R-:W-:Y:S01]  /*d930*/  ISETP.NE.U32.AND P0, PT, R0, 0x1, PT ;  /* 0x000000010000780c */ /* 0x000fe20003f05070 */
[----:B------:R-:W-:-:S12]  /*d940*/  VIADD R0, R2, 0xfffffffe ;  /* 0xfffffffe02007836 */ /* 0x000fd80000000000 */
[----:B------:R-:W-:Y:S05]  /*d950*/  @P0 BRA `(.L_x_3675) ;  /* 0x0000000c00300947 */ /* 0x000fea0003800000 */
[----:B------:R-:W2:Y:S01]  /*d960*/  LDL R2, [R1] ;  /* 0x0000000001027983 */ /* 0x000ea20000100800 */
        /* <DEDUP_REMOVED lines=12> */
[----:B-1----:R-:W0:Y:S01]  /*da30*/  LDC R5, c[0x0][0x43c] ;  /* 0x00010f00ff057b82 */ /* 0x002e220000000800 */
        /* <DEDUP_REMOVED lines=19> */
.L_x_3678:
[----:B------:R-:W-:Y:S01]  /*db70*/  LEA R3, R7, UR36, 0x3 ;  /* 0x0000002407037c11 */ /* 0x000fe2000f8e18ff */
[----:B------:R-:W-:Y:S01]  /*db80*/  BSSY B1, `(.L_x_3679) ;  /* 0x0000004000017945 */ /* 0x000fe20003800000 */
[----:B------:R-:W-:-:S04]  /*db90*/  SHF.L.U32 R2, R9, 0x1f, RZ ;  /* 0x0000001f09027819 */ /* 0x000fc800000006ff */
[----:B------:R-:W2:Y:S02]  /*dba0*/  SYNCS.PHASECHK.TRANS64.TRYWAIT P0, [R3+URZ+0x36840], R2 ;  /* 0x03684002030075a7 */ /* 0x000ea4000800017f */
[----:B--2---:R-:W-:Y:S05]  /*dbb0*/  @!P0 BRA `(.L_x_3680) ;  /* 0x0000003c00588947 */ /* 0x004fea0003800000 */
.L_x_3784:
[----:B------:R-:W-:Y:S05]  /*dbc0*/  BSYNC B1 ;  /* 0x0000000000017941 */ /* 0x000fea0003800000 */
.L_x_3679:
[----:B01----:R-:W3:Y:S01]  /*dbd0*/  LDL R5, [R1+0x18] ;  /* 0x0000180001057983 */ /* 0x003ee20000100800 */
[----:B------:R-:W0:Y:S02]  /*dbe0*/  S2R R6, SR_TID.X ;  /* 0x0000000000067919 */ /* 0x000e240000002100 */
[----:B0-----:R-:W-:-:S04]  /*dbf0*/  LOP3.LUT R6, R6, 0x7f, RZ, 0xc0, !PT ;  /* 0x0000007f06067812 */ /* 0x001fc800078ec0ff */
[----:B------:R-:W-:-:S13]  /*dc00*/  ISETP.NE.AND P0, PT, R6, RZ, PT ;  /* 0x000000ff0600720c */ /* 0x000fda0003f05270 */
[----:B--2---:R-:W-:-:S04]  /*dc10*/  @!P0 IMAD.MOV.U32 R2, RZ, RZ, 0xa800 ;  /* 0x0000a800ff028424 */ /* 0x004fc800078e00ff */
[----:B------:R3:W-:Y:S02]  /*dc20*/  @!P0 SYNCS.ARRIVE.TRANS64 RZ, [R3+URZ+0x36830], R2 ;  /* 0x0368300203ff89a7 */ /* 0x0007e4000800003f */
[----:B---3--:R-:W-:-:S04]  /*dc30*/  PRMT R2, R5, 0x9910, RZ ;  /* 0x0000991005027816 */ /* 0x008fc800000000ff */
[----:B------:R-:W-:-:S13]  /*dc40*/  ISETP.NE.AND P1, PT, R2, 0x2, PT ;  /* 0x000000020200780c */ /* 0x000fda0003f25270 */
[----:B------:R-:W-:Y:S05]  /*dc50*/  @P1 BRA `(.L_x_3681) ;  /* 0x0000000000041947 */ /* 0x000fea0003800000 */
[----:B------:R-:W-:Y:S01]  /*dc60*/  BPT.TRAP 0x1 ;  /* 0x000000040000795c */ /* 0x000fe20000300000 */
.L_x_3681:
[----:B------:R-:W-:Y:S01]  /*dc70*/  LOP3.LUT P0, RZ, R18, 0x2, RZ, 0xc0, !PT ;  /* 0x0000000212ff7812 */ /* 0x000fe2000780c0ff */
[----:B------:R-:W-:-:S12]  /*dc80*/  BSSY B1, `(.L_x_3682) ;  /* 0x0000003000017945 */ /* 0x000fd80003800000 */
[----:B------:R-:W-:Y:S05]  /*dc90*/  @P0 BRA `(.L_x_3683) ;  /* 0x0000000000040947 */ /* 0x000fea0003800000 */
[----:B------:R-:W-:Y:S01]  /*dca0*/  BPT.TRAP 0x1 ;  /* 0x000000040000795c */ /* 0x000fe20000300000 */
.L_x_3683:
[----:B------:R-:W-:Y:S05]  /*dcb0*/  BSYNC B1 ;  /* 0x0000000000017941 */ /* 0x000fea0003800000 */
.L_x_3682:
        /* <DEDUP_REMOVED lines=19> */
.L_x_3684:
        /* <DEDUP_REMOVED lines=17> */
.L_x_3685:
        /* <DEDUP_REMOVED lines=17> */
.L_x_3686:
        /* <DEDUP_REMOVED lines=16> */
.L_x_3785:
[----:B------:R-:W-:Y:S05]  /*e110*/  BSYNC B1 ;  /* 0x0000000000017941 */ /* 0x000fea0003800000 */
.L_x_3687:
[----:B------:R-:W1:Y:S02]  /*e120*/  S2R R5, SR_TID.X ;  /* 0x0000000000057919 */ /* 0x000e640000002100 */
[----:B-1----:R-:W-:-:S04]  /*e130*/  LOP3.LUT R5, R5, 0x7f, RZ, 0xc0, !PT ;  /* 0x0000007f05057812 */ /* 0x002fc800078ec0ff */
[----:B------:R-:W-:-:S13]  /*e140*/  ISETP.NE.AND P0, PT, R5, RZ, PT ;  /* 0x000000ff0500720c */ /* 0x000fda0003f05270 */
[----:B0-----:R-:W-:-:S04]  /*e150*/  @!P0 IMAD.MOV.U32 R3, RZ, RZ, 0xa800 ;  /* 0x0000a800ff038424 */ /* 0x001fc800078e00ff */
[----:B------:R0:W-:Y:S01]  /*e160*/  @!P0 SYNCS.ARRIVE.TRANS64 RZ, [R2+URZ+0x36850], R3 ;  /* 0x0368500302ff89a7 */ /* 0x0001e2000800003f */
[----:B------:R-:W-:Y:S05]  /*e170*/  @P1 BRA `(.L_x_3689) ;  /* 0x0000000000041947 */ /* 0x000fea0003800000 */
[----:B------:R-:W-:Y:S01]  /*e180*/  BPT.TRAP 0x1 ;  /* 0x000000040000795c */ /* 0x000fe20000300000 */
.L_x_3689:
[----:B------:R-:W-:Y:S01]  /*e190*/  LOP3.LUT P0, RZ, R18, 0x2, RZ, 0xc0, !PT ;  /* 0x0000000212ff7812 */ /* 0x000fe2000780c0ff */
[----:B------:R-:W-:-:S12]  /*e1a0*/  BSSY B1, `(.L_x_3690) ;  /* 0x0000003000017945 */ /* 0x000fd80003800000 */
[----:B------:R-:W-:Y:S05]  /*e1b0*/  @P0 BRA `(.L_x_3691) ;  /* 0x0000000000040947 */ /* 0x000fea0003800000 */
[----:B------:R-:W-:Y:S01]  /*e1c0*/  BPT.TRAP 0x1 ;  /* 0x000000040000795c */ /* 0x000fe20000300000 */
.L_x_3691:
[----:B------:R-:W-:Y:S05]  /*e1d0*/  BSYNC B1 ;  /* 0x0000000000017941 */ /* 0x000fea0003800000 */
.L_x_3690:
        /* <DEDUP_REMOVED lines=19> */
.L_x_3692:
        /* <DEDUP_REMOVED lines=16> */
.L_x_3693:
        /* <DEDUP_REMOVED lines=16> */
.L_x_3694:
        /* <DEDUP_REMOVED lines=12> */
.L_x_3677:
[----:B------:R-:W-:Y:S05]  /*e5d0*/  BSYNC B0 ;  /* 0x0000000000007941 */ /* 0x000fea0003800000 */
.L_x_3676:
[----:B0-----:R-:W2:Y:S01]  /*e5e0*/  LDL.LU R0, [R1+0x24] ;  /* 0x0000240001007983 */ /* 0x001ea20000300800 */
[----:B------:R-:W-:-:S03]  /*e5f0*/  IMAD.MOV.U32 R19, RZ, RZ, R7 ;  /* 0x000000ffff137224 */ /* 0x000fc600078e0007 */
[----:B------:R0:W-:Y:S02]  /*e600*/  STL [R1], R9 ;  /* 0x0000000901007387 */ /* 0x0001e40000100800 */
[----:B0-2---:R-:W-:-:S07]  /*e610*/  VIADD R0, R0, 0xfffffffd ;  /* 0xfffffffd00007836 */ /* 0x005fce0000000000 */
.L_x_3675:
[----:B------:R-:W2:Y:S01]  /*e620*/  LDL.LU R2, [R1+0x20] ;  /* 0x0000200001027983 */ /* 0x000ea20000300800 */
[----:B------:R-:W-:Y:S01]  /*e630*/  IMAD.MOV R8, RZ, RZ, -R8 ;  /* 0x000000ffff087224 */ /* 0x000fe200078e0a08 */
[----:B------:R-:W-:Y:S04]  /*e640*/  BSSY B0, `(.L_x_3674) ;  /* 0x0000196000007945 */ /* 0x000fe80003800000 */
[----:B--2---:R-:W-:-:S13]  /*e650*/  ISETP.NE.AND P0, PT, R2, R8, PT ;  /* 0x000000080200720c */ /* 0x004fda0003f05270 */
[----:B------:R-:W-:Y:S05]  /*e660*/  @!P0 BRA `(.L_x_3695) ;  /* 0x00000018004c8947 */ /* 0x000fea0003800000 */
[----:B------:R-:W-:-:S07]  /*e670*/  IMAD.MOV.U32 R6, RZ, RZ, R17 ;  /* 0x000000ffff067224 */ /* 0x000fce00078e0011 */
.L_x_3734:
[----:B--2---:R-:W2:Y:S01]  /*e680*/  LDL R2, [R1] ;  /* 0x0000000001027983 */ /* 0x004ea20000100800 */
[----:B------:R-:W-:Y:S01]  /*e690*/  LOP3.LUT P1, RZ, R18, 0x8, RZ, 0xc0, !PT ;  /* 0x0000000812ff7812 */ /* 0x000fe2000782c0ff */
[----:B------:R-:W-:Y:S01]  /*e6a0*/  VIADD R4, R19, 0x1 ;  /* 0x0000000113047836 */ /* 0x000fe20000000000 */
[----:B------:R-:W-:Y:S04]  /*e6b0*/  BSSY B1, `(.L_x_3696) ;  /* 0x00000c4000017945 */ /* 0x000fe80003800000 */
[----:B------:R-:W-:-:S04]  /*e6c0*/  ISETP.NE.AND P0, PT, R4, 0x2, PT ;  /* 0x000000020400780c */ /* 0x000fc80003f05270 */
[----:B-1----:R-:W-:Y:S02]  /*e6d0*/  SEL R5, RZ, 0x1, P0 ;  /* 0x00000001ff057807 */ /* 0x002fe40000000000 */
[----:B------:R-:W-:Y:S02]  /*e6e0*/  SEL R4, R4, RZ, P0 ;  /* 0x000000ff04047207 */ /* 0x000fe40000000000 */
[----:B--2---:R-:W-:Y:S01]  /*e6f0*/  LOP3.LUT R5, R2, R5, RZ, 0x3c, !PT ;  /* 0x0000000502057212 */ /* 0x004fe200078e3cff */
[----:B0-----:R-:W-:Y:S06]  /*e700*/  @!P1 BRA `(.L_x_3697) ;  /* 0x0000000800f89947 */ /* 0x001fec0003800000 */
[----:B------:R-:W-:Y:S01]  /*e710*/  LOP3.LUT P1, RZ, R18, 0x4, RZ, 0xc0, !PT ;  /* 0x0000000412ff7812 */ /* 0x000fe2000782c0ff */
[----:B------:R-:W-:-:S12]  /*e720*/  IMAD.MOV.U32 R8, RZ, RZ, R0 ;  /* 0x000000ffff087224 */ /* 0x000fd800078e0000 */
        /* <DEDUP_REMOVED lines=22> */
.L_x_3698:
[----:B------:R-:W-:Y:S01]  /*e890*/  LEA R3, R4, UR36, 0x3 ;  /* 0x0000002404037c11 */ /* 0x000fe2000f8e18ff */
[----:B------:R-:W-:Y:S01]  /*e8a0*/  BSSY B2, `(.L_x_3699) ;  /* 0x0000004000027945 */ /* 0x000fe20003800000 */
[----:B------:R-:W-:-:S04]  /*e8b0*/  SHF.L.U32 R2, R5, 0x1f, RZ ;  /* 0x0000001f05027819 */ /* 0x000fc800000006ff */
[----:B------:R-:W1:Y:S02]  /*e8c0*/  SYNCS.PHASECHK.TRANS64.TRYWAIT P0, [R3+URZ+0x36840], R2 ;  /* 0x03684002030075a7 */ /* 0x000e64000800017f */
[----:B-1----:R-:W-:Y:S05]  /*e8d0*/  @!P0 BRA `(.L_x_3700) ;  /* 0x0000003000388947 */ /* 0x002fea0003800000 */
.L_x_3786:
[----:B------:R-:W-:Y:S05]  /*e8e0*/  BSYNC B2 ;  /* 0x0000000000027941 */ /* 0x000fea0003800000 */
.L_x_3699:
[----:B0-----:R-:W2:Y:S01]  /*e8f0*/  LDL R7, [R1+0x18] ;  /* 0x0000180001077983 */ /* 0x001ea20000100800 */
[----:B------:R-:W0:Y:S02]  /*e900*/  S2R R9, SR_TID.X ;  /* 0x0000000000097919 */ /* 0x000e240000002100 */
[----:B0-----:R-:W-:-:S04]  /*e910*/  LOP3.LUT R9, R9, 0x7f, RZ, 0xc0, !PT ;  /* 0x0000007f09097812 */ /* 0x001fc800078ec0ff */
[----:B------:R-:W-:-:S13]  /*e920*/  ISETP.NE.AND P0, PT, R9, RZ, PT ;  /* 0x000000ff0900720c */ /* 0x000fda0003f05270 */
[----:B-1----:R-:W-:-:S04]  /*e930*/  @!P0 IMAD.MOV.U32 R2, RZ, RZ, 0xa800 ;  /* 0x0000a800ff028424 */ /* 0x002fc800078e00ff */
[----:B------:R2:W-:Y:S02]  /*e940*/  @!P0 SYNCS.ARRIVE.TRANS64 RZ, [R3+URZ+0x36830], R2 ;  /* 0x0368300203ff89a7 */ /* 0x0005e4000800003f */
[----:B--2---:R-:W-:-:S04]  /*e950*/  PRMT R2, R7, 0x9910, RZ ;  /* 0x0000991007027816 */ /* 0x004fc800000000ff */
[----:B------:R-:W-:-:S13]  /*e960*/  ISETP.NE.AND P1, PT, R2, 0x2, PT ;  /* 0x000000020200780c */ /* 0x000fda0003f25270 */
[----:B------:R-:W-:Y:S05]  /*e970*/  @P1 BRA `(.L_x_3701) ;  /* 0x0000000000041947 */ /* 0x000fea0003800000 */
[----:B------:R-:W-:Y:S01]  /*e980*/  BPT.TRAP 0x1 ;  /* 0x000000040000795c */ /* 0x000fe20000300000 */
.L_x_3701:
[----:B------:R-:W-:Y:S01]  /*e990*/  LOP3.LUT P0, RZ, R18, 0x2, RZ, 0xc0, !PT ;  /* 0x0000000212ff7812 */ /* 0x000fe2000780c0ff */
[----:B------:R-:W-:-:S12]  /*e9a0*/  BSSY B2, `(.L_x_3702) ;  /* 0x0000003000027945 */ /* 0x000fd80003800000 */
[----:B------:R-:W-:Y:S05]  /*e9b0*/  @P0 BRA `(.L_x_3703) ;  /* 0x0000000000040947 */ /* 0x000fea0003800000 */
[----:B------:R-:W-:Y:S01]  /*e9c0*/  BPT.TRAP 0x1 ;  /* 0x000000040000795c */ /* 0x000fe20000300000 */
.L_x_3703:
[----:B------:R-:W-:Y:S05]  /*e9d0*/  BSYNC B2 ;  /* 0x0000000000027941 */ /* 0x000fea0003800000 */
.L_x_3702:
        /* <DEDUP_REMOVED lines=19> */
.L_x_3704:
        /* <DEDUP_REMOVED lines=17> */
.L_x_3705:
        /* <DEDUP_REMOVED lines=17> */
.L_x_3706:
        /* <DEDUP_REMOVED lines=16> */
.L_x_3787:
[----:B------:R-:W-:Y:S05]  /*ee30*/  BSYNC B2 ;  /* 0x0000000000027941 */ /* 0x000fea0003800000 */
.L_x_3707:
[----:B------:R-:W1:Y:S02]  /*ee40*/  S2R R7, SR_TID.X ;  /* 0x0000000000077919 */ /* 0x000e640000002100 */
[----:B-1----:R-:W-:-:S04]  /*ee50*/  LOP3.LUT R7, R7, 0x7f, RZ, 0xc0, !PT ;  /* 0x0000007f07077812 */ /* 0x002fc800078ec0ff */
[----:B------:R-:W-:-:S13]  /*ee60*/  ISETP.NE.AND P0, PT, R7, RZ, PT ;  /* 0x000000ff0700720c */ /* 0x000fda0003f05270 */
[----:B0-----:R-:W-:-:S04]  /*ee70*/  @!P0 IMAD.MOV.U32 R3, RZ, RZ, 0xa800 ;  /* 0x0000a800ff038424 */ /* 0x001fc800078e00ff */
[----:B------:R0:W-:Y:S01]  /*ee80*/  @!P0 SYNCS.ARRIVE.TRANS64 RZ, [R2+URZ+0x36850], R3 ;  /* 0x0368500302ff89a7 */ /* 0x0001e2000800003f */
[----:B------:R-:W-:Y:S05]  /*ee90*/  @P1 BRA `(.L_x_3709) ;  /* 0x0000000000041947 */ /* 0x000fea0003800000 */
[----:B------:R-:W-:Y:S01]  /*eea0*/  BPT.TRAP 0x1 ;  /* 0x000000040000795c */ /* 0x000fe20000300000 */
.L_x_3709:
[----:B------:R-:W-:Y:S01]  /*eeb0*/  LOP3.LUT P0, RZ, R18, 0x2, RZ, 0xc0, !PT ;  /* 0x0000000212ff7812 */ /* 0x000fe2000780c0ff */
[----:B------:R-:W-:-:S12]  /*eec0*/  BSSY B2, `(.L_x_3710) ;  /* 0x0000003000027945 */ /* 0x000fd80003800000 */
[----:B------:R-:W-:Y:S05]  /*eed0*/  @P0 BRA `(.L_x_3711) ;  /* 0x0000000000040947 */ /* 0x000fea0003800000 */
[----:B------:R-:W-:Y:S01]  /*eee0*/  BPT.TRAP 0x1 ;  /* 0x000000040000795c */ /* 0x000fe20000300000 */
.L_x_3711:
[----:B------:R-:W-:Y:S05]  /*eef0*/  BSYNC B2 ;  /* 0x0000000000027941 */ /* 0x000fea0003800000 */
.L_x_3710:
        /* <DEDUP_REMOVED lines=19> */
.L_x_3712:
        /* <DEDUP_REMOVED lines=16> */
.L_x_3713:
        /* <DEDUP_REMOVED lines=16> */
.L_x_3714:
        /* <DEDUP_REMOVED lines=12> */
.L_x_3697:
[----:B------:R-:W-:Y:S05]  /*f2f0*/  BSYNC B1 ;  /* 0x0000000000017941 */ /* 0x000fea0003800000 */
.L_x_3696:
        /* <DEDUP_REMOVED lines=33> */
.L_x_3717:
[----:B------:R-:W-:Y:S01]  /*f510*/  LEA R3, R19, UR36, 0x3 ;  /* 0x0000002413037c11 */ /* 0x000fe2000f8e18ff */
[----:B------:R-:W-:Y:S01]  /*f520*/  BSSY B2, `(.L_x_3718) ;  /* 0x0000004000027945 */ /* 0x000fe20003800000 */
[----:B------:R-:W-:-:S04]  /*f530*/  SHF.L.U32 R2, R9, 0x1f, RZ ;  /* 0x0000001f09027819 */ /* 0x000fc800000006ff */
[----:B------:R-:W2:Y:S02]  /*f540*/  SYNCS.PHASECHK.TRANS64.TRYWAIT P0, [R3+URZ+0x36840], R2 ;  /* 0x03684002030075a7 */ /* 0x000ea4000800017f */
[----:B--2---:R-:W-:Y:S05]  /*f550*/  @!P0 BRA `(.L_x_3719) ;  /* 0x0000002400408947 */ /* 0x004fea0003800000 */
.L_x_3788:
[----:B------:R-:W-:Y:S05]  /*f560*/  BSYNC B2 ;  /* 0x0000000000027941 */ /* 0x000fea0003800000 */
.L_x_3718:
[----:B0-----:R-:W3:Y:S01]  /*f570*/  LDL R7, [R1+0x18] ;  /* 0x0000180001077983 */ /* 0x001ee20000100800 */
[----:B-1----:R-:W0:Y:S02]  /*f580*/  S2R R9, SR_TID.X ;  /* 0x0000000000097919 */ /* 0x002e240000002100 */
        /* <DEDUP_REMOVED lines=8> */
.L_x_3720:
[----:B------:R-:W-:Y:S01]  /*f610*/  LOP3.LUT P0, RZ, R18, 0x2, RZ, 0xc0, !PT ;  /* 0x0000000212ff7812 */ /* 0x000fe2000780c0ff */
[----:B------:R-:W-:-:S12]  /*f620*/  BSSY B2, `(.L_x_3721) ;  /* 0x0000003000027945 */ /* 0x000fd80003800000 */
[----:B------:R-:W-:Y:S05]  /*f630*/  @P0 BRA `(.L_x_3722) ;  /* 0x0000000000040947 */ /* 0x000fea0003800000 */
[----:B------:R-:W-:Y:S01]  /*f640*/  BPT.TRAP 0x1 ;  /* 0x000000040000795c */ /* 0x000fe20000300000 */
.L_x_3722:
[----:B------:R-:W-:Y:S05]  /*f650*/  BSYNC B2 ;  /* 0x0000000000027941 */ /* 0x000fea0003800000 */
.L_x_3721:
        /* <DEDUP_REMOVED lines=19> */
.L_x_3723:
        /* <DEDUP_REMOVED lines=17> */
.L_x_3724:
        /* <DEDUP_REMOVED lines=17> */
.L_x_3725:
        /* <DEDUP_REMOVED lines=15> */
.L_x_3789:
[----:B------:R-:W-:Y:S05]  /*faa0*/  BSYNC B2 ;  /* 0x0000000000027941 */ /* 0x000fea0003800000 */
.L_x_3726:
[----:B------:R-:W1:Y:S02]  /*fab0*/  S2R R3, SR_TID.X ;  /* 0x0000000000037919 */ /* 0x000e640000002100 */
[----:B-1----:R-:W-:-:S04]  /*fac0*/  LOP3.LUT R3, R3, 0x7f, RZ, 0xc0, !PT ;  /* 0x0000007f03037812 */ /* 0x002fc800078ec0ff */
[----:B------:R-:W-:-:S13]  /*fad0*/  ISETP.NE.AND P0, PT, R3, RZ, PT ;  /* 0x000000ff0300720c */ /* 0x000fda0003f05270 */
[----:B------:R-:W-:-:S04]  /*fae0*/  @!P0 IMAD.MOV.U32 R3, RZ, RZ, 0xa800 ;  /* 0x0000a800ff038424 */ /* 0x000fc800078e00ff */
[----:B------:R1:W-:Y:S01]  /*faf0*/  @!P0 SYNCS.ARRIVE.TRANS64 RZ, [R2+URZ+0x36850], R3 ;  /* 0x0368500302ff89a7 */ /* 0x0003e2000800003f */
[----:B------:R-:W-:Y:S05]  /*fb00*/  @P1 BRA `(.L_x_3728) ;  /* 0x0000000000041947 */ /* 0x000fea0003800000 */
[----:B------:R-:W-:Y:S01]  /*fb10*/  BPT.TRAP 0x1 ;  /* 0x000000040000795c */ /* 0x000fe20000300000 */
.L_x_3728:
[----:B------:R-:W-:Y:S01]  /*fb20*/  LOP3.LUT P0, RZ, R18, 0x2, RZ, 0xc0, !PT ;  /* 0x0000000212ff7812 */ /* 0x000fe2000780c0ff */
[----:B------:R-:W-:-:S12]  /*fb30*/  BSSY B2, `(.L_x_3729) ;  /* 0x0000003000027945 */ /* 0x000fd80003800000 */
[----:B------:R-:W-:Y:S05]  /*fb40*/  @P0 BRA `(.L_x_3730) ;  /* 0x0000000000040947 */ /* 0x000fea0003800000 */
[----:B------:R-:W-:Y:S01]  /*fb50*/  BPT.TRAP 0x1 ;  /* 0x000000040000795c */ /* 0x000fe20000300000 */
.L_x_3730:
[----:B------:R-:W-:Y:S05]  /*fb60*/  BSYNC B2 ;  /* 0x0000000000027941 */ /* 0x000fea0003800000 */
.L_x_3729:
        /* <DEDUP_REMOVED lines=19> */
.L_x_3731:
        /* <DEDUP_REMOVED lines=16> */
.L_x_3732:
        /* <DEDUP_REMOVED lines=16> */
.L_x_3733:
        /* <DEDUP_REMOVED lines=12> */
.L_x_3716:
[----:B------:R-:W-:Y:S05]  /*ff60*/  BSYNC B1 ;  /* 0x0000000000017941 */ /* 0x000fea0003800000 */
.L_x_3715:
[C---:B------:R-:W-:Y:S01]  /*ff70*/  ISETP.GT.AND P0, PT, R0.reuse, 0x1, PT ;  /* 0x000000010000780c */ /* 0x040fe20003f04270 */
[----:B------:R-:W-:-:S12]  /*ff80*/  VIADD R0, R0, 0xfffffffe ;  /* 0xfffffffe00007836 */ /* 0x000fd80000000000 */
[----:B------:R-:W-:Y:S05]  /*ff90*/  @P0 BRA `(.L_x_3734) ;  /* 0xffffffe400b80947 */ /* 0x000fea000383ffff */
.L_x_3695:
[----:B------:R-:W-:Y:S05]  /*ffa0*/  BSYNC B0 ;  /* 0x0000000000007941 */ /* 0x000fea0003800000 */
.L_x_3674:
[----:B------:R-:W-:Y:S01]  /*ffb0*/  LOP3.LUT P0, RZ, R18, 0x8, RZ, 0xc0, !PT ;  /* 0x0000000812ff7812 */ /* 0x000fe2000780c0ff */
[----:B------:R-:W-:-:S12]  /*ffc0*/  BSSY B0, `(.L_x_3735) ;  /* 0x0000055000007945 */ /* 0x000fd80003800000 */
[----:B------:R-:W-:Y:S05]  /*ffd0*/  @!P0 BRA `(.L_x_3736) ;  /* 0x00000004004c8947 */ /* 0x000fea0003800000 */
[----:B0-----:R-:W3:Y:S01]  /*ffe0*/  LDL R2, [R1] ;  /* 0x0000000001027983 */ /* 0x001ee20000100800 */
[----:B------:R-:W-:Y:S01]  /*fff0*/  LEA R0, R19, UR36, 0x3 ;  /* 0x0000002413007c11 */ /* 0x000fe2000f8e18ff */
[----:B------:R-:W-:Y:S01]  /*10000*/  BSSY B1, `(.L_x_3737) ;  /* 0x0000004000017945 */ /* 0x000fe20003800000 */
[----:B---3--:R-:W-:-:S04]  /*10010*/  SHF.L.U32 R2, R2, 0x1f, RZ ;  /* 0x0000001f02027819 */ /* 0x008fc800000006ff */
[----:B------:R-:W0:Y:S02]  /*10020*/  SYNCS.PHASECHK.TRANS64.TRYWAIT P0, [R0+URZ+0x36860], R2 ;  /* 0x03686002000075a7 */ /* 0x000e24000800017f */
[----:B0-----:R-:W-:Y:S05]  /*10030*/  @!P0 BRA `(.L_x_3738) ;  /* 0x0000001800b08947 */ /* 0x001fea0003800000 */
.L_x_3790:
[----:B------:R-:W-:Y:S05]  /*10040*/  BSYNC B1 ;  /* 0x0000000000017941 */ /* 0x000fea0003800000 */
.L_x_3737:
[----:B------:R-:W3:Y:S01]  /*10050*/  LDL R3, [R1+0x18] ;  /* 0x0000180001037983 */ /* 0x000ee20000100800 */
[----:B------:R-:W4:Y:S02]  /*10060*/  S2R R4, SR_TID.X ;  /* 0x0000000000047919 */ /* 0x000f240000002100 */
[----:B----4-:R-:W-:-:S04]  /*10070*/  LOP3.LUT R4, R4, 0x7f, RZ, 0xc0, !PT ;  /* 0x0000007f04047812 */ /* 0x010fc800078ec0ff */
[----:B------:R-:W-:-:S13]  /*10080*/  ISETP.NE.AND P0, PT, R4, RZ, PT ;  /* 0x000000ff0400720c */ /* 0x000fda0003f05270 */
[----:B0-----:R-:W-:-:S04]  /*10090*/  @!P0 IMAD.MOV.U32 R2, RZ, RZ, 0xa800 ;  /* 0x0000a800ff028424 */ /* 0x001fc800078e00ff */
[----:B------:R3:W-:Y:S02]  /*100a0*/  @!P0 SYNCS.ARRIVE.TRANS64 RZ, [R0+URZ+0x36850], R2 ;  /* 0x0368500200ff89a7 */ /* 0x0007e4000800003f */
[----:B---3--:R-:W-:-:S04]  /*100b0*/  PRMT R2, R3, 0x9910, RZ ;  /* 0x0000991003027816 */ /* 0x008fc800000000ff */
[----:B------:R-:W-:-:S13]  /*100c0*/  ISETP.NE.AND P0, PT, R2, 0x2, PT ;  /* 0x000000020200780c */ /* 0x000fda0003f05270 */
[----:B------:R-:W-:Y:S05]  /*100d0*/  @P0 BRA `(.L_x_3739) ;  /* 0x0000000000040947 */ /* 0x000fea0003800000 */
[----:B------:R-:W-:Y:S01]  /*100e0*/  BPT.TRAP 0x1 ;  /* 0x000000040000795c */ /* 0x000fe20000300000 */
.L_x_3739:
[----:B------:R-:W-:Y:S01]  /*100f0*/  LOP3.LUT P0, RZ, R18, 0x2, RZ, 0xc0, !PT ;  /* 0x0000000212ff7812 */ /* 0x000fe2000780c0ff */
[----:B------:R-:W-:-:S12]  /*10100*/  BSSY B1, `(.L_x_3740) ;  /* 0x0000003000017945 */ /* 0x000fd80003800000 */
[----:B------:R-:W-:Y:S05]  /*10110*/  @P0 BRA `(.L_x_3741) ;  /* 0x0000000000040947 */ /* 0x000fea0003800000 */
[----:B------:R-:W-:Y:S01]  /*10120*/  BPT.TRAP 0x1 ;  /* 0x000000040000795c */ /* 0x000fe20000300000 */
.L_x_3741:
[----:B------:R-:W-:Y:S05]  /*10130*/  BSYNC B1 ;  /* 0x0000000000017941 */ /* 0x000fea0003800000 */
.L_x_3740:
[----:B------:R-:W3:Y:S01]  /*10140*/  LDL R3, [R1+0x4] ;  /* 0x0000040001037983 */ /* 0x000ee20000100800 */
[----:B------:R-:W0:Y:S01]  /*10150*/  S2R R2, SR_CgaCtaId ;  /* 0x0000000000027919 */ /* 0x000e220000008800 */
[----:B------:R-:W4:Y:S01]  /*10160*/  S2R R4, SR_CgaCtaId ;  /* 0x0000000000047919 */ /* 0x000f220000008800 */
[----:B------:R-:W-:Y:S01]  /*10170*/  UIADD3 UR4, UP0, UR38, 0x470, URZ ;  /* 0x0000047026047890 */ /* 0x000fe2000ff1e03f */
[----:B------:R-:W-:Y:S01]  /*10180*/  PLOP3.LUT P0, PT, PT, PT, PT, 0x80, 0x0 ;  /* 0x000000000000781c */ /* 0x000fe20003f0f070 */
[----:B------:R-:W-:Y:S01]  /*10190*/  VIADD R0, R0, 0x36850 ;  /* 0x0003685000007836 */ /* 0x000fe20000000000 */
[----:B------:R-:W-:Y:S01]  /*101a0*/  UMOV UR6, 0x30000 ;  /* 0x0003000000067882 */ /* 0x000fe20000000000 */
[----:B------:R-:W-:Y:S01]  /*101b0*/  UIADD3.X UR5, URZ, UR39, URZ, UP0, !UPT ;  /* 0x000000273f057290 */ /* 0x000fe200087fe43f */
[----:B0-----:R-:W-:Y:S02]  /*101c0*/  LOP3.LUT R2, R2, 0x1, RZ, 0xc0, !PT ;  /* 0x0000000102027812 */ /* 0x001fe400078ec0ff */
[----:B----4-:R-:W-:-:S03]  /*101d0*/  LOP3.LUT R4, R4, 0x1, RZ, 0xc0, !PT ;  /* 0x0000000104047812 */ /* 0x010fc600078ec0ff */
[----:B------:R-:W-:-:S04]  /*101e0*/  IMAD R2, R2, 0xe00, RZ ;  /* 0x00000e0002027824 */ /* 0x000fc800078e02ff */
[----:B------:R-:W-:Y:S02]  /*101f0*/  IMAD R2, R19, 0x5400, R2 ;  /* 0x0000540013027824 */ /* 0x000fe400078e0202 */
[----:B------:R-:W-:-:S03]  /*10200*/  IMAD R4, R4, 0x38, RZ ;  /* 0x0000003804047824 */ /* 0x000fc600078e02ff */
[----:B------:R-:W-:Y:S01]  /*10210*/  LEA R2, R2, UR36, 0x1 ;  /* 0x0000002402027c11 */ /* 0x000fe2000f8e08ff */
[----:B------:R-:W-:Y:S01]  /*10220*/  UMOV UR14, 0x0 ;  /* 0x00000000000e7882 */ /* 0x000fe20000000000 */
[----:B------:R-:W-:Y:S01]  /*10230*/  UMOV UR15, 0x14f00000 ;  /* 0x14f00000000f7882 */ /* 0x000fe20000000000 */
[----:B------:R-:W-:Y:S01]  /*10240*/  UMOV UR10, URZ ;  /* 0x0000003f000a7c82 */ /* 0x000fe20008000000 */
[----:B---3--:R-:W-:Y:S02]  /*10250*/  IMAD R3, R3, 0x70, R4 ;  /* 0x0000007003037824 */ /* 0x008fe400078e0204 */
[----:B------:R-:W-:-:S07]  /*10260*/  VIADD R4, R2, 0x400 ;  /* 0x0000040002047836 */ /* 0x000fce0000000000 */
.L_x_3742:
        /* <DEDUP_REMOVED lines=16> */
.L_x_3743:
        /* <DEDUP_REMOVED lines=16> */
.L_x_3744:
        /* <DEDUP_REMOVED lines=9> */
[----:B---3--:R-:W-:Y:S05]  /*10500*/  @P0 BRA.U.ANY `(.L_x_3744) ;  /* 0xfffffffd00d80947 */ /* 0x008fea000393ffff */
.L_x_3736:
[----:B------:R-:W-:Y:S05]  /*10510*/  BSYNC B0 ;  /* 0x0000000000007941 */ /* 0x000fea0003800000 */
.L_x_3735:
[----:B------:R-:W3:Y:S01]  /*10520*/  LDL.LU R6, [R1+0x28] ;  /* 0x0000280001067983 */ /* 0x000ee20000300800 */
[----:B------:R-:W-:Y:S01]  /*10530*/  VIADD R19, R19, 0x1 ;  /* 0x0000000113137836 */ /* 0x000fe20000000000 */
[----:B------:R-:W-:Y:S02]  /*10540*/  ULDC UR4, c[0x0][0xc34] ;  /* 0x00030d0000047ab9 */ /* 0x000fe40000000800 */
[----:B-1----:R-:W4:Y:S04]  /*10550*/  LDL.LU R5, [R1] ;  /* 0x0000000001057983 */ /* 0x002f280000300800 */
[----:B------:R-:W5:Y:S01]  /*10560*/  LDL.LU R4, [R1+0x34] ;  /* 0x0000340001047983 */ /* 0x000f620000300800 */
[----:B------:R-:W-:-:S04]  /*10570*/  ISETP.NE.AND P0, PT, R19, 0x2, PT ;  /* 0x000000021300780c */ /* 0x000fc80003f05270 */
[----:B0-----:R-:W-:Y:S02]  /*10580*/  SEL R0, RZ, 0x1, P0 ;  /* 0x00000001ff007807 */ /* 0x001fe40000000000 */
[----:B------:R-:W-:Y:S01]  /*10590*/  SEL R19, R19, RZ, P0 ;  /* 0x000000ff13137207 */ /* 0x000fe20000000000 */
[----:B---3--:R-:W-:Y:S01]  /*105a0*/  VIADD R6, R6, UR37 ;  /* 0x0000002506067c36 */ /* 0x008fe20008000000 */
[----:B----4-:R-:W-:-:S04]  /*105b0*/  LOP3.LUT R5, R5, R0, RZ, 0x3c, !PT ;  /* 0x0000000005057212 */ /* 0x010fc800078e3cff */
[----:B------:R0:W-:Y:S01]  /*105c0*/  STL [R1+0x28], R6 ;  /* 0x0000280601007387 */ /* 0x0001e20000100800 */
[----:B------:R-:W-:Y:S01]  /*105d0*/  ISETP.GE.AND P1, PT, R6, UR4, PT ;  /* 0x0000000406007c0c */ /* 0x000fe2000bf26270 */
[----:B-----5:R-:W-:-:S05]  /*105e0*/  VIADD R4, R4, 0x1 ;  /* 0x0000000104047836 */ /* 0x020fca0000000000 */
[----:B------:R0:W-:Y:S04]  /*105f0*/  STL [R1+0x34], R4 ;  /* 0x0000340401007387 */ /* 0x0001e80000100800 */
[----:B------:R0:W-:Y:S03]  /*10600*/  STL [R1], R5 ;  /* 0x0000000501007387 */ /* 0x0001e60000100800 */
[----:B------:R-:W-:Y:S05]  /*10610*/  @!P1 BRA `(.L_x_3745) ;  /* 0xffffffb800509947 */ /* 0x000fea000383ffff */
[----:B------:R-:W-:-:S07]  /*10620*/  LOP3.LUT R2, R4, 0x1, RZ, 0xc, !PT ;  /* 0x0000000104027812 */ /* 0x000fce00078e0cff */
.L_x_3657:
[----:B0-----:R-:W0:Y:S01]  /*10630*/  S2R R3, SR_CgaCtaId ;  /* 0x0000000000037919 */ /* 0x001e220000008800 */
[----:B------:R-:W-:Y:S01]  /*10640*/  MOV R0, 0x400 ;  /* 0x0000040000007802 */ /* 0x000fe20000000f00 */
[----:B------:R-:W-:Y:S03]  /*10650*/  BSSY B0, `(.L_x_3746) ;  /* 0x0000005000007945 */ /* 0x000fe60003800000 */
[----:B0-----:R-:W-:Y:S02]  /*10660*/  LEA R0, R3, R0, 0x18 ;  /* 0x0000000003007211 */ /* 0x001fe400078ec0ff */
[----:B------:R-:W-:-:S04]  /*10670*/  SHF.L.U32 R3, R2, 0x1f, RZ ;  /* 0x0000001f02037819 */ /* 0x000fc800000006ff */
[----:B------:R-:W0:Y:S02]  /*10680*/  SYNCS.PHASECHK.TRANS64.TRYWAIT P0, [R0+URZ+0x36820], R3 ;  /* 0x03682003000075a7 */ /* 0x000e24000800017f */
[----:B0-----:R-:W-:Y:S05]  /*10690*/  @!P0 BRA `(.L_x_3747) ;  /* 0x00000014002c8947 */ /* 0x001fea0003800000 */
.L_x_3791:
[----:B------:R-:W-:Y:S05]  /*106a0*/  BSYNC B0 ;  /* 0x0000000000007941 */ /* 0x000fea0003800000 */
.L_x_3746:
[----:B------:R-:W-:-:S03]  /*106b0*/  UMOV UR4, 0xffffffff ;  /* 0xffffffff00047882 */ /* 0x000fc60000000000 */
[----:B------:R-:W-:Y:S05]  /*106c0*/  BRA.DIV UR4, `(.L_x_3748) ;  /* 0x0000001604347947 */ /* 0x000fea000b800000 */
[----:B------:R-:W1:Y:S02]  /*106d0*/  S2R R2, SR_TID.X ;  /* 0x0000000000027919 */ /* 0x000e640000002100 */
[----:B-1----:R-:W-:-:S04]  /*106e0*/  SHF.R.U32.HI R2, RZ, 0x5, R2 ;  /* 0x00000005ff027819 */ /* 0x002fc80000011602 */
[----:B------:R-:W-:-:S05]  /*106f0*/  LOP3.LUT R2, R2, 0x3, RZ, 0xc0, !PT ;  /* 0x0000000302027812 */ /* 0x000fca00078ec0ff */
[----:B------:R1:W3:Y:S02]  /*10700*/  SHFL.IDX PT, R14, R2, RZ, 0x1f ;  /* 0x00001fff020e7589 */ /* 0x0002e400000e0000 */
.L_x_3794:
[----:B---3--:R-:W-:Y:S01]  /*10710*/  ISETP.NE.AND P0, PT, R14, RZ, PT ;  /* 0x000000ff0e00720c */ /* 0x008fe20003f05270 */
[----:B------:R-:W-:-:S12]  /*10720*/  BSSY B0, `(.L_x_3749) ;  /* 0x0000025000007945 */ /* 0x000fd80003800000 */
[----:B------:R-:W-:Y:S05]  /*10730*/  @P0 BRA `(.L_x_3750) ;  /* 0x00000000008c0947 */ /* 0x000fea0003800000 */
[----:B------:R-:W-:-:S03]  /*10740*/  UMOV UR4, 0xffffffff ;  /* 0xffffffff00047882 */ /* 0x000fc60000000000 */
[----:B------:R-:W-:Y:S05]  /*10750*/  BRA.DIV UR4, `(.L_x_3751) ;  /* 0x0000001604447947 */ /* 0x000fea000b800000 */
[----:B------:R-:W-:-:S13]  /*10760*/  ELECT P6, URZ, PT ;  /* 0x00000000003f782f */ /* 0x000fda00038c0000 */
.L_x_3797:
[----:B------:R-:W-:Y:S05]  /*10770*/  @!P6 BRA `(.L_x_3750) ;  /* 0x00000000007ce947 */ /* 0x000fea0003800000 */
[----:B-1----:R-:W3:Y:S02]  /*10780*/  LDL.LU R2, [R1+0x2c] ;  /* 0x00002c0001027983 */ /* 0x002ee40000300800 */
[----:B---3--:R-:W-:-:S04]  /*10790*/  LOP3.LUT R2, R2, 0x2, RZ, 0xfc, !PT ;  /* 0x0000000202027812 */ /* 0x008fc800078efcff */
[----:B------:R-:W-:-:S13]  /*107a0*/  ISETP.NE.AND P2, PT, R2, 0x3, PT ;  /* 0x000000030200780c */ /* 0x000fda0003f45270 */
[----:B------:R-:W-:Y:S05]  /*107b0*/  @!P2 BRA `(.L_x_3752) ;  /* 0x000000000004a947 */ /* 0x000fea0003800000 */
[----:B------:R-:W-:Y:S01]  /*107c0*/  BPT.TRAP 0x1 ;  /* 0x000000040000795c */ /* 0x000fe20000300000 */
.L_x_3752:
[----:B------:R-:W3:Y:S01]  /*107d0*/  LDL.LU R7, [R1] ;  /* 0x0000000001077983 */ /* 0x000ee20000300800 */
[----:B------:R-:W-:Y:S02]  /*107e0*/  VIADD R2, R0, 0x36840 ;  /* 0x0003684000027836 */ /* 0x000fe40000000000 */
[C---:B0-----:R-:W-:Y:S02]  /*107f0*/  VIADD R3, R19.reuse, 0x1 ;  /* 0x0000000113037836 */ /* 0x041fe40000000000 */
[----:B------:R-:W-:-:S03]  /*10800*/  IMAD R6, R19, 0x8, R2 ;  /* 0x0000000813067824 */ /* 0x000fc600078e0202 */
[----:B------:R-:W-:-:S04]  /*10810*/  ISETP.NE.AND P1, PT, R3, 0x2, PT ;  /* 0x000000020300780c */ /* 0x000fc80003f25270 */
[----:B------:R-:W-:Y:S02]  /*10820*/  SEL R4, RZ, 0x1, P1 ;  /* 0x00000001ff047807 */ /* 0x000fe40000800000 */
[----:B------:R-:W-:Y:S02]  /*10830*/  SEL R3, R3, RZ, P1 ;  /* 0x000000ff03037207 */ /* 0x000fe40000800000 */
[C---:B---3--:R-:W-:Y:S02]  /*10840*/  SHF.L.U32 R5, R7.reuse, 0x1f, RZ ;  /* 0x0000001f07057819 */ /* 0x048fe400000006ff */
[----:B------:R-:W-:Y:S01]  /*10850*/  LOP3.LUT R4, R7, R4, RZ, 0x3c, !PT ;  /* 0x0000000407047212 */ /* 0x000fe200078e3cff */
[----:B------:R-:W-:Y:S01]  /*10860*/  IMAD R7, R3, 0x8, R2 ;  /* 0x0000000803077824 */ /* 0x000fe200078e0202 */
[----:B------:R-:W0:Y:S02]  /*10870*/  SYNCS.PHASECHK.TRANS64.TRYWAIT P0, [R6+URZ], R5 ;  /* 0x00000005060075a7 */ /* 0x000e24000800017f */
[----:B------:R-:W-:Y:S01]  /*10880*/  SHF.L.U32 R2, R4, 0x1f, RZ ;  /* 0x0000001f04027819 */ /* 0x000fe200000006ff */
[----:B0-----:R-:W-:Y:S06]  /*10890*/  @!P0 BRA `(.L_x_3753) ;  /* 0x0000001400148947 */ /* 0x001fec0003800000 */
.L_x_3798:
[----:B------:R-:W1:Y:S02]  /*108a0*/  SYNCS.PHASECHK.TRANS64.TRYWAIT P0, [R7+URZ], R2 ;  /* 0x00000002070075a7 */ /* 0x000e64000800017f */
[----:B-1----:R-:W-:Y:S05]  /*108b0*/  @!P0 BRA `(.L_x_3754) ;  /* 0x0000001400208947 */ /* 0x002fea0003800000 */
.L_x_3799:
[----:B------:R-:W-:Y:S05]  /*108c0*/  @!P2 BRA `(.L_x_3755) ;  /* 0x000000000004a947 */ /* 0x000fea0003800000 */
[----:B------:R-:W-:Y:S01]  /*108d0*/  BPT.TRAP 0x1 ;  /* 0x000000040000795c */ /* 0x000fe20000300000 */
.L_x_3755:
[----:B------:R-:W-:-:S04]  /*108e0*/  VIADD R0, R0, 0x36860 ;  /* 0x0003686000007836 */ /* 0x000fc80000000000 */
[----:B------:R-:W-:-:S04]  /*108f0*/  IMAD R4, R19, 0x8, R0 ;  /* 0x0000000813047824 */ /* 0x000fc800078e0200 */
[----:B------:R-:W3:Y:S02]  /*10900*/  SYNCS.PHASECHK.TRANS64.TRYWAIT P0, [R4+URZ], R5 ;  /* 0x00000005040075a7 */ /* 0x000ee4000800017f */
[----:B---3--:R-:W-:Y:S05]  /*10910*/  @!P0 BRA `(.L_x_3756) ;  /* 0x00000014001c8947 */ /* 0x008fea0003800000 */
.L_x_3800:
[----:B------:R-:W-:-:S07]  /*10920*/  IMAD R3, R3, 0x8, R0 ;  /* 0x0000000803037824 */ /* 0x000fce00078e0200 */
.L_x_3757:
[----:B----4-:R4:W0:Y:S02]  /*10930*/  SYNCS.PHASECHK.TRANS64.TRYWAIT P0, [R3+URZ], R2 ;  /* 0x00000002030075a7 */ /* 0x010824000800017f */
[----:B0-----:R-:W-:Y:S05]  /*10940*/  @!P0 NANOSLEEP.SYNCS 0x989680 ;  /* 0x009896800000895d */ /* 0x001fea0003900000 */
[----:B------:R-:W0:Y:S02]  /*10950*/  @!P0 SYNCS.PHASECHK.TRANS64 P0, [R3+URZ], R2 ;  /* 0x00000002030085a7 */ /* 0x000e24000800007f */
[----:B0-----:R-:W-:Y:S05]  /*10960*/  @!P0 BRA `(.L_x_3757) ;  /* 0xfffffffc00f08947 */ /* 0x001fea000383ffff */
.L_x_3750:
[----:B------:R-:W-:Y:S05]  /*10970*/  BSYNC B0 ;  /* 0x0000000000007941 */ /* 0x000fea0003800000 */
.L_x_3749:
[----:B------:R-:W-:Y:S05]  /*10980*/  EXIT ;  /* 0x000000000000794d */ /* 0x000fea0003800000 */
.L_x_3625:
[----:B0-----:R-:W-:-:S04]  /*10990*/  IMAD.U32 R3, RZ, RZ, UR37 ;  /* 0x00000025ff037e24 */ /* 0x001fc8000f8e00ff */
[----:B------:R0:W1:Y:S03]  /*109a0*/  SYNCS.PHASECHK.TRANS64.TRYWAIT P1, [R3+URZ+0x36800], R0 ;  /* 0x03680000030075a7 */ /* 0x000066000802017f */
[----:B-1----:R-:W-:Y:S05]  /*109b0*/  @!P1 NANOSLEEP.SYNCS 0x989680 ;  /* 0x009896800000995d */ /* 0x002fea0003900000 */
[----:B------:R-:W1:Y:S02]  /*109c0*/  @!P1 SYNCS.PHASECHK.TRANS64 P1, [R3+URZ+0x36800], R0 ;  /* 0x03680000030095a7 */ /* 0x000e64000802007f */
[----:B-1----:R-:W-:Y:S05]  /*109d0*/  @!P1 BRA `(.L_x_3625) ;  /* 0xfffffffc00ec9947 */ /* 0x002fea000383ffff */
[----:B------:R-:W-:Y:S05]  /*109e0*/  BRA `(.L_x_3758) ;  /* 0xffffff0c00307947 */ /* 0x000fea000383ffff */
.L_x_3629:
[----:B-1----:R1:W2:Y:S02]  /*109f0*/  SYNCS.PHASECHK.TRANS64.TRYWAIT P1, [R2+URZ+0x36830], R3 ;  /* 0x03683003020075a7 */ /* 0x0022a4000802017f */
[----:B--2---:R-:W-:Y:S05]  /*10a00*/  @!P1 NANOSLEEP.SYNCS 0x989680 ;  /* 0x009896800000995d */ /* 0x004fea0003900000 */
[----:B------:R-:W2:Y:S02]  /*10a10*/  @!P1 SYNCS.PHASECHK.TRANS64 P1, [R2+URZ+0x36830], R3 ;  /* 0x03683003020095a7 */ /* 0x000ea4000802007f */
[----:B--2---:R-:W-:Y:S05]  /*10a20*/  @!P1 BRA `(.L_x_3629) ;  /* 0xfffffffc00f09947 */ /* 0x004fea000383ffff */
[----:B------:R-:W-:Y:S05]  /*10a30*/  BRA `(.L_x_3628) ;  /* 0xffffff0c004c7947 */ /* 0x000fea000383ffff */
.L_x_3635:
[----:B-1----:R-:W-:-:S04]  /*10a40*/  IMAD.U32 R3, RZ, RZ, UR38 ;  /* 0x00000026ff037e24 */ /* 0x002fc8000f8e00ff */
[----:B------:R1:W2:Y:S03]  /*10a50*/  SYNCS.PHASECHK.TRANS64.TRYWAIT P1, [R3+URZ+0x36830], R0 ;  /* 0x03683000030075a7 */ /* 0x0002a6000802017f */
[----:B--2---:R-:W-:Y:S05]  /*10a60*/  @!P1 NANOSLEEP.SYNCS 0x989680 ;  /* 0x009896800000995d */ /* 0x004fea0003900000 */
[----:B------:R-:W2:Y:S02]  /*10a70*/  @!P1 SYNCS.PHASECHK.TRANS64 P1, [R3+URZ+0x36830], R0 ;  /* 0x03683000030095a7 */ /* 0x000ea4000802007f */
[----:B--2---:R-:W-:Y:S05]  /*10a80*/  @!P1 BRA `(.L_x_3635) ;  /* 0xfffffffc00ec9947 */ /* 0x004fea000383ffff */
[----:B------:R-:W-:Y:S05]  /*10a90*/  BRA `(.L_x_3634) ;  /* 0xffffff4800f07947 */ /* 0x000fea000383ffff */
.L_x_3639:
[----:B-1----:R-:W-:-:S04]  /*10aa0*/  IMAD.U32 R3, RZ, RZ, UR7 ;  /* 0x00000007ff037e24 */ /* 0x002fc8000f8e00ff */
[----:B------:R1:W2:Y:S03]  /*10ab0*/  SYNCS.PHASECHK.TRANS64.TRYWAIT P1, [R3+URZ+0x36850], R0 ;  /* 0x03685000030075a7 */ /* 0x0002a6000802017f */
[----:B--2---:R-:W-:Y:S05]  /*10ac0*/  @!P1 NANOSLEEP.SYNCS 0x989680 ;  /* 0x009896800000995d */ /* 0x004fea0003900000 */
[----:B------:R-:W2:Y:S02]  /*10ad0*/  @!P1 SYNCS.PHASECHK.TRANS64 P1, [R3+URZ+0x36850], R0 ;  /* 0x03685000030095a7 */ /* 0x000ea4000802007f */
[----:B--2---:R-:W-:Y:S05]  /*10ae0*/  @!P1 BRA `(.L_x_3639) ;  /* 0xfffffffc00ec9947 */ /* 0x004fea000383ffff */
[----:B------:R-:W-:Y:S05]  /*10af0*/  BRA `(.L_x_3638) ;  /* 0xffffff7000647947 */ /* 0x000fea000383ffff */
.L_x_3646:
[----:B-1----:R-:W-:-:S04]  /*10b00*/  IMAD.U32 R7, RZ, RZ, UR9 ;  /* 0x00000009ff077e24 */ /* 0x002fc8000f8e00ff */
[----:B------:R1:W2:Y:S03]  /*10b10*/  SYNCS.PHASECHK.TRANS64.TRYWAIT P1, [R7+URZ+0x36850], R2 ;  /* 0x03685002070075a7 */ /* 0x0002a6000802017f */
[----:B--2---:R-:W-:Y:S05]  /*10b20*/  @!P1 NANOSLEEP.SYNCS 0x989680 ;  /* 0x009896800000995d */ /* 0x004fea0003900000 */
[----:B------:R-:W2:Y:S02]  /*10b30*/  @!P1 SYNCS.PHASECHK.TRANS64 P1, [R7+URZ+0x36850], R2 ;  /* 0x03685002070095a7 */ /* 0x000ea4000802007f */
[----:B--2---:R-:W-:Y:S05]  /*10b40*/  @!P1 BRA `(.L_x_3646) ;  /* 0xfffffffc00ec9947 */ /* 0x004fea000383ffff */
[----:B------:R-:W-:Y:S05]  /*10b50*/  BRA `(.L_x_3645) ;  /* 0xffffff8c00347947 */ /* 0x000fea000383ffff */
.L_x_3661:
        /* <DEDUP_REMOVED lines=11> */
.L_x_3760:
[----:B------:R-:W-:Y:S05]  /*10c10*/  BSYNC B0 ;  /* 0x0000000000007941 */ /* 0x000fea0003800000 */
.L_x_3759:
[----:B------:R-:W-:Y:S05]  /*10c20*/  BRA `(.L_x_3761) ;  /* 0xffffffb800987947 */ /* 0x000fea000383ffff */
.L_x_3663:
[----:B------:R-:W-:Y:S01]  /*10c30*/  BSSY B0, `(.L_x_3762) ;  /* 0x0000006000007945 */ /* 0x000fe20003800000 */
[----:B------:R-:W-:-:S07]  /*10c40*/  IMAD.MOV.U32 R15, RZ, RZ, -0x1 ;  /* 0xffffffffff0f7424 */ /* 0x000fce00078e00ff */
[----:B01----:R-:W-:Y:S05]  /*10c50*/  WARPSYNC.COLLECTIVE R15, `(.L_x_3763) ;  /* 0x000000000f0c7348 */ /* 0x003fea0003c00000 */
[----:B------:R-:W-:Y:S02]  /*10c60*/  ELECT P6, UR62, PT ;  /* 0x00000000003e782f */ /* 0x000fe400038c0000 */
[----:B------:R-:W-:Y:S01]  /*10c70*/  MOV R14, UR62 ;  /* 0x0000003e000e7c02 */ /* 0x000fe20008000f00 */
[----:B01----:R-:W-:Y:S10]  /*10c80*/  ENDCOLLECTIVE ;  /* 0x000000000000791b */ /* 0x003ff40003800000 */
.L_x_3763:
[----:B------:R-:W-:Y:S05]  /*10c90*/  BSYNC B0 ;  /* 0x0000000000007941 */ /* 0x000fea0003800000 */
.L_x_3762:
[----:B------:R-:W-:Y:S05]  /*10ca0*/  BRA `(.L_x_3764) ;  /* 0xffffffb800987947 */ /* 0x000fea000383ffff */
.L_x_3665:
[----:B---3--:R3:W4:Y:S02]  /*10cb0*/  SYNCS.PHASECHK.TRANS64.TRYWAIT P0, [R2+URZ+0x36840], R3 ;  /* 0x03684003020075a7 */ /* 0x008724000800017f */
[----:B----4-:R-:W-:Y:S05]  /*10cc0*/  @!P0 NANOSLEEP.SYNCS 0x989680 ;  /* 0x009896800000895d */ /* 0x010fea0003900000 */
[----:B------:R-:W4:Y:S02]  /*10cd0*/  @!P0 SYNCS.PHASECHK.TRANS64 P0, [R2+URZ+0x36840], R3 ;  /* 0x03684003020085a7 */ /* 0x000f24000800007f */
[----:B----4-:R-:W-:Y:S05]  /*10ce0*/  @!P0 BRA `(.L_x_3665) ;  /* 0xfffffffc00f08947 */ /* 0x010fea000383ffff */
[----:B------:R-:W-:Y:S05]  /*10cf0*/  BRA `(.L_x_3765) ;  /* 0xffffffb800f07947 */ /* 0x000fea000383ffff */
.L_x_3669:
        /* <DEDUP_REMOVED lines=8> */
.L_x_3766:
[----:B------:R-:W-:Y:S01]  /*10d80*/  IMAD.MOV.U32 R13, RZ, RZ, R0 ;  /* 0x000000ffff0d7224 */ /* 0x000fe200078e0000 */
[----:B------:R-:W-:Y:S01]  /*10d90*/  LOP3.LUT R7, R7, 0x7f, RZ, 0xc0, !PT ;  /* 0x0000007f07077812 */ /* 0x000fe200078ec0ff */
[----:B------:R-:W-:-:S07]  /*10da0*/  IMAD.MOV.U32 R6, RZ, RZ, R14 ;  /* 0x000000ffff067224 */ /* 0x000fce00078e000e */
[----:B------:R-:W-:Y:S05]  /*10db0*/  WARPSYNC.COLLECTIVE R15, `(.L_x_3767) ;  /* 0x000000000f087348 */ /* 0x000fea0003c00000 */
[----:B------:R0:W1:Y:S02]  /*10dc0*/  SHFL.IDX P6, R14, R13, R12, R11 ;  /* 0x0000000c0d0e7389 */ /* 0x00006400000c000b */
[----:B01----:R-:W-:Y:S01]  /*10dd0*/  ENDCOLLECTIVE ;  /* 0x000000000000791b */ /* 0x003fe20003800000 */
.L_x_3767:
        /* <DEDUP_REMOVED lines=25> */
.L_x_3768:
[----:B------:R-:W-:Y:S02]  /*10f70*/  IMAD.MOV.U32 R13, RZ, RZ, R0 ;  /* 0x000000ffff0d7224 */ /* 0x000fe400078e0000 */
[----:B------:R-:W-:-:S07]  /*10f80*/  IMAD.MOV.U32 R6, RZ, RZ, R14 ;  /* 0x000000ffff067224 */ /* 0x000fce00078e000e */
[----:B------:R-:W-:Y:S05]  /*10f90*/  WARPSYNC.COLLECTIVE R15, `(.L_x_3769) ;  /* 0x000000000f087348 */ /* 0x000fea0003c00000 */
[----:B------:R0:W1:Y:S02]  /*10fa0*/  SHFL.IDX P6, R14, R13, R12, R11 ;  /* 0x0000000c0d0e7389 */ /* 0x00006400000c000b */
[----:B01----:R-:W-:Y:S01]  /*10fb0*/  ENDCOLLECTIVE ;  /* 0x000000000000791b */ /* 0x003fe20003800000 */
.L_x_3769:
        /* <DEDUP_REMOVED lines=19> */
.L_x_3770:
[----:B------:R-:W-:Y:S02]  /*110f0*/  IMAD.MOV.U32 R13, RZ, RZ, R0 ;  /* 0x000000ffff0d7224 */ /* 0x000fe400078e0000 */
[----:B------:R-:W-:-:S07]  /*11100*/  IMAD.MOV.U32 R6, RZ, RZ, R14 ;  /* 0x000000ffff067224 */ /* 0x000fce00078e000e */
[----:B------:R-:W-:Y:S05]  /*11110*/  WARPSYNC.COLLECTIVE R15, `(.L_x_3771) ;  /* 0x000000000f087348 */ /* 0x000fea0003c00000 */
[----:B------:R0:W1:Y:S02]  /*11120*/  SHFL.IDX P6, R14, R13, R12, R11 ;  /* 0x0000000c0d0e7389 */ /* 0x00006400000c000b */
[----:B01----:R-:W-:Y:S01]  /*11130*/  ENDCOLLECTIVE ;  /* 0x000000000000791b */ /* 0x003fe20003800000 */
.L_x_3771:
        /* <DEDUP_REMOVED lines=19> */
.L_x_3772:
[----:B------:R-:W-:Y:S02]  /*11270*/  IMAD.MOV.U32 R13, RZ, RZ, R0 ;  /* 0x000000ffff0d7224 */ /* 0x000fe400078e0000 */
[----:B------:R-:W-:-:S07]  /*11280*/  IMAD.MOV.U32 R6, RZ, RZ, R14 ;  /* 0x000000ffff067224 */ /* 0x000fce00078e000e */
[----:B------:R-:W-:Y:S05]  /*11290*/  WARPSYNC.COLLECTIVE R15, `(.L_x_3773) ;  /* 0x000000000f087348 */ /* 0x000fea0003c00000 */
[----:B------:R0:W1:Y:S02]  /*112a0*/  SHFL.IDX P6, R14, R13, R12, R11 ;  /* 0x0000000c0d0e7389 */ /* 0x00006400000c000b */
[----:B01----:R-:W-:Y:S01]  /*112b0*/  ENDCOLLECTIVE ;  /* 0x000000000000791b */ /* 0x003fe20003800000 */
.L_x_3773:
        /* <DEDUP_REMOVED lines=19> */
.L_x_3774:
[----:B------:R-:W-:Y:S02]  /*113f0*/  IMAD.MOV.U32 R13, RZ, RZ, R0 ;  /* 0x000000ffff0d7224 */ /* 0x000fe400078e0000 */
[----:B------:R-:W-:-:S07]  /*11400*/  IMAD.MOV.U32 R6, RZ, RZ, R14 ;  /* 0x000000ffff067224 */ /* 0x000fce00078e000e */
[----:B------:R-:W-:Y:S05]  /*11410*/  WARPSYNC.COLLECTIVE R15, `(.L_x_3775) ;  /* 0x000000000f087348 */ /* 0x000fea0003c00000 */
[----:B------:R0:W1:Y:S02]  /*11420*/  SHFL.IDX P6, R14, R13, R12, R11 ;  /* 0x0000000c0d0e7389 */ /* 0x00006400000c000b */
[----:B01----:R-:W-:Y:S01]  /*11430*/  ENDCOLLECTIVE ;  /* 0x000000000000791b */ /* 0x003fe20003800000 */
.L_x_3775:
        /* <DEDUP_REMOVED lines=19> */
.L_x_3776:
[----:B------:R-:W-:Y:S02]  /*11570*/  IMAD.MOV.U32 R13, RZ, RZ, R0 ;  /* 0x000000ffff0d7224 */ /* 0x000fe400078e0000 */
[----:B------:R-:W-:-:S07]  /*11580*/  IMAD.MOV.U32 R6, RZ, RZ, R14 ;  /* 0x000000ffff067224 */ /* 0x000fce00078e000e */
[----:B------:R-:W-:Y:S05]  /*11590*/  WARPSYNC.COLLECTIVE R15, `(.L_x_3777) ;  /* 0x000000000f087348 */ /* 0x000fea0003c00000 */
[----:B------:R0:W1:Y:S02]  /*115a0*/  SHFL.IDX P6, R14, R13, R12, R11 ;  /* 0x0000000c0d0e7389 */ /* 0x00006400000c000b */
[----:B01----:R-:W-:Y:S01]  /*115b0*/  ENDCOLLECTIVE ;  /* 0x000000000000791b */ /* 0x003fe20003800000 */
.L_x_3777:
        /* <DEDUP_REMOVED lines=19> */
.L_x_3778:
[----:B------:R-:W-:Y:S02]  /*116f0*/  IMAD.MOV.U32 R13, RZ, RZ, R0 ;  /* 0x000000ffff0d7224 */ /* 0x000fe400078e0000 */
[----:B------:R-:W-:-:S07]  /*11700*/  IMAD.MOV.U32 R6, RZ, RZ, R14 ;  /* 0x000000ffff067224 */ /* 0x000fce00078e000e */
[----:B------:R-:W-:Y:S05]  /*11710*/  WARPSYNC.COLLECTIVE R15, `(.L_x_3779) ;  /* 0x000000000f087348 */ /* 0x000fea0003c00000 */
[----:B------:R0:W1:Y:S02]  /*11720*/  SHFL.IDX P6, R14, R13, R12, R11 ;  /* 0x0000000c0d0e7389 */ /* 0x00006400000c000b */
[----:B01----:R-:W-:Y:S01]  /*11730*/  ENDCOLLECTIVE ;  /* 0x000000000000791b */ /* 0x003fe20003800000 */
.L_x_3779:
        /* <DEDUP_REMOVED lines=17> */
.L_x_3780:
[----:B------:R-:W-:Y:S02]  /*11850*/  IMAD.MOV.U32 R13, RZ, RZ, R0 ;  /* 0x000000ffff0d7224 */ /* 0x000fe400078e0000 */
[----:B------:R-:W-:-:S07]  /*11860*/  IMAD.MOV.U32 R5, RZ, RZ, R14 ;  /* 0x000000ffff057224 */ /* 0x000fce00078e000e */
[----:B------:R-:W-:Y:S05]  /*11870*/  WARPSYNC.COLLECTIVE R15, `(.L_x_3781) ;  /* 0x000000000f087348 */ /* 0x000fea0003c00000 */
[----:B------:R0:W1:Y:S02]  /*11880*/  SHFL.IDX P6, R14, R13, R12, R11 ;  /* 0x0000000c0d0e7389 */ /* 0x00006400000c000b */
[----:B01----:R-:W-:Y:S01]  /*11890*/  ENDCOLLECTIVE ;  /* 0x000000000000791b */ /* 0x003fe20003800000 */
.L_x_3781:
[----:B------:R-:W-:Y:S01]  /*118a0*/  IMAD.MOV.U32 R0, RZ, RZ, R14 ;  /* 0x000000ffff007224 */ /* 0x000fe200078e000e */
[----:B------:R-:W-:Y:S06]  /*118b0*/  BRA `(.L_x_3782) ;  /* 0xffffffbc00907947 */ /* 0x000fec000383ffff */
.L_x_3673:
[----:B0-----:R-:W-:-:S04]  /*118c0*/  IMAD.U32 R2, RZ, RZ, UR36 ;  /* 0x00000024ff027e24 */ /* 0x001fc8000f8e00ff */
[----:B------:R0:W2:Y:S03]  /*118d0*/  SYNCS.PHASECHK.TRANS64.TRYWAIT P0, [R2+URZ+0x36820], R0 ;  /* 0x03682000020075a7 */ /* 0x0000a6000800017f */
[----:B--2---:R-:W-:Y:S05]  /*118e0*/  @!P0 NANOSLEEP.SYNCS 0x989680 ;  /* 0x009896800000895d */ /* 0x004fea0003900000 */
[----:B------:R-:W2:Y:S02]  /*118f0*/  @!P0 SYNCS.PHASECHK.TRANS64 P0, [R2+URZ+0x36820], R0 ;  /* 0x03682000020085a7 */ /* 0x000ea4000800007f */
[----:B--2---:R-:W-:Y:S05]  /*11900*/  @!P0 BRA `(.L_x_3673) ;  /* 0xfffffffc00ec8947 */ /* 0x004fea000383ffff */
[----:B------:R-:W-:Y:S05]  /*11910*/  BRA `(.L_x_3783) ;  /* 0xffffffbc00e47947 */ /* 0x000fea000383ffff */
.L_x_3680:
[----:B--2---:R2:W3:Y:S02]  /*11920*/  SYNCS.PHASECHK.TRANS64.TRYWAIT P0, [R3+URZ+0x36840], R2 ;  /* 0x03684002030075a7 */ /* 0x0044e4000800017f */
[----:B---3--:R-:W-:Y:S05]  /*11930*/  @!P0 NANOSLEEP.SYNCS 0x989680 ;  /* 0x009896800000895d */ /* 0x008fea0003900000 */
[----:B------:R-:W3:Y:S02]  /*11940*/  @!P0 SYNCS.PHASECHK.TRANS64 P0, [R3+URZ+0x36840], R2 ;  /* 0x03684002030085a7 */ /* 0x000ee4000800007f */
[----:B---3--:R-:W-:Y:S05]  /*11950*/  @!P0 BRA `(.L_x_3680) ;  /* 0xfffffffc00f08947 */ /* 0x008fea000383ffff */
[----:B------:R-:W-:Y:S05]  /*11960*/  BRA `(.L_x_3784) ;  /* 0xffffffc000947947 */ /* 0x000fea000383ffff */
.L_x_3688:
[----:B0-----:R0:W1:Y:S02]  /*11970*/  SYNCS.PHASECHK.TRANS64.TRYWAIT P0, [R2+URZ+0x36860], R3 ;  /* 0x03686003020075a7 */ /* 0x001064000800017f */
[----:B-1----:R-:W-:Y:S05]  /*11980*/  @!P0 NANOSLEEP.SYNCS 0x989680 ;  /* 0x009896800000895d */ /* 0x002fea0003900000 */
[----:B------:R-:W1:Y:S02]  /*11990*/  @!P0 SYNCS.PHASECHK.TRANS64 P0, [R2+URZ+0x36860], R3 ;  /* 0x03686003020085a7 */ /* 0x000e64000800007f */
[----:B-1----:R-:W-:Y:S05]  /*119a0*/  @!P0 BRA `(.L_x_3688) ;  /* 0xfffffffc00f08947 */ /* 0x002fea000383ffff */
[----:B------:R-:W-:Y:S05]  /*119b0*/  BRA `(.L_x_3785) ;  /* 0xffffffc400d47947 */ /* 0x000fea000383ffff */
.L_x_3700:
[----:B-1----:R1:W2:Y:S02]  /*119c0*/  SYNCS.PHASECHK.TRANS64.TRYWAIT P0, [R3+URZ+0x36840], R2 ;  /* 0x03684002030075a7 */ /* 0x0022a4000800017f */
[----:B--2---:R-:W-:Y:S05]  /*119d0*/  @!P0 NANOSLEEP.SYNCS 0x989680 ;  /* 0x009896800000895d */ /* 0x004fea0003900000 */
[----:B------:R-:W2:Y:S02]  /*119e0*/  @!P0 SYNCS.PHASECHK.TRANS64 P0, [R3+URZ+0x36840], R2 ;  /* 0x03684002030085a7 */ /* 0x000ea4000800007f */
[----:B--2---:R-:W-:Y:S05]  /*119f0*/  @!P0 BRA `(.L_x_3700) ;  /* 0xfffffffc00f08947 */ /* 0x004fea000383ffff */
[----:B------:R-:W-:Y:S05]  /*11a00*/  BRA `(.L_x_3786) ;  /* 0xffffffcc00b47947 */ /* 0x000fea000383ffff */
.L_x_3708:
[----:B0-----:R0:W1:Y:S02]  /*11a10*/  SYNCS.PHASECHK.TRANS64.TRYWAIT P0, [R2+URZ+0x36860], R3 ;  /* 0x03686003020075a7 */ /* 0x001064000800017f */
[----:B-1----:R-:W-:Y:S05]  /*11a20*/  @!P0 NANOSLEEP.SYNCS 0x989680 ;  /* 0x009896800000895d */ /* 0x002fea0003900000 */
[----:B------:R-:W1:Y:S02]  /*11a30*/  @!P0 SYNCS.PHASECHK.TRANS64 P0, [R2+URZ+0x36860], R3 ;  /* 0x03686003020085a7 */ /* 0x000e64000800007f */
[----:B-1----:R-:W-:Y:S05]  /*11a40*/  @!P0 BRA `(.L_x_3708) ;  /* 0xfffffffc00f08947 */ /* 0x002fea000383ffff */
[----:B------:R-:W-:Y:S05]  /*11a50*/  BRA `(.L_x_3787) ;  /* 0xffffffd000f47947 */ /* 0x000fea000383ffff */
.L_x_3719:
[----:B--2---:R2:W3:Y:S02]  /*11a60*/  SYNCS.PHASECHK.TRANS64.TRYWAIT P0, [R3+URZ+0x36840], R2 ;  /* 0x03684002030075a7 */ /* 0x0044e4000800017f */
[----:B---3--:R-:W-:Y:S05]  /*11a70*/  @!P0 NANOSLEEP.SYNCS 0x989680 ;  /* 0x009896800000895d */ /* 0x008fea0003900000 */
[----:B------:R-:W3:Y:S02]  /*11a80*/  @!P0 SYNCS.PHASECHK.TRANS64 P0, [R3+URZ+0x36840], R2 ;  /* 0x03684002030085a7 */ /* 0x000ee4000800007f */
[----:B---3--:R-:W-:Y:S05]  /*11a90*/  @!P0 BRA `(.L_x_3719) ;  /* 0xfffffffc00f08947 */ /* 0x008fea000383ffff */
[----:B------:R-:W-:Y:S05]  /*11aa0*/  BRA `(.L_x_3788) ;  /* 0xffffffd800ac7947 */ /* 0x000fea000383ffff */
.L_x_3727:
[----:B0-----:R0:W1:Y:S02]  /*11ab0*/  SYNCS.PHASECHK.TRANS64.TRYWAIT P0, [R2+URZ+0x36860], R5 ;  /* 0x03686005020075a7 */ /* 0x001064000800017f */
[----:B-1----:R-:W-:Y:S05]  /*11ac0*/  @!P0 NANOSLEEP.SYNCS 0x989680 ;  /* 0x009896800000895d */ /* 0x002fea0003900000 */
[----:B------:R-:W1:Y:S02]  /*11ad0*/  @!P0 SYNCS.PHASECHK.TRANS64 P0, [R2+URZ+0x36860], R5 ;  /* 0x03686005020085a7 */ /* 0x000e64000800007f */
[----:B-1----:R-:W-:Y:S05]  /*11ae0*/  @!P0 BRA `(.L_x_3727) ;  /* 0xfffffffc00f08947 */ /* 0x002fea000383ffff */
[----:B------:R-:W-:Y:S05]  /*11af0*/  BRA `(.L_x_3789) ;  /* 0xffffffdc00e87947 */ /* 0x000fea000383ffff */
.L_x_3738:
[----:B0-----:R0:W3:Y:S02]  /*11b00*/  SYNCS.PHASECHK.TRANS64.TRYWAIT P0, [R0+URZ+0x36860], R2 ;  /* 0x03686002000075a7 */ /* 0x0010e4000800017f */
[----:B---3--:R-:W-:Y:S05]  /*11b10*/  @!P0 NANOSLEEP.SYNCS 0x989680 ;  /* 0x009896800000895d */ /* 0x008fea0003900000 */
[----:B------:R-:W3:Y:S02]  /*11b20*/  @!P0 SYNCS.PHASECHK.TRANS64 P0, [R0+URZ+0x36860], R2 ;  /* 0x03686002000085a7 */ /* 0x000ee4000800007f */
[----:B---3--:R-:W-:Y:S05]  /*11b30*/  @!P0 BRA `(.L_x_3738) ;  /* 0xfffffffc00f08947 */ /* 0x008fea000383ffff */
[----:B------:R-:W-:Y:S05]  /*11b40*/  BRA `(.L_x_3790) ;  /* 0xffffffe4003c7947 */ /* 0x000fea000383ffff */
.L_x_3747:
[----:B0-----:R0:W1:Y:S02]  /*11b50*/  SYNCS.PHASECHK.TRANS64.TRYWAIT P0, [R0+URZ+0x36820], R3 ;  /* 0x03682003000075a7 */ /* 0x001064000800017f */
[----:B-1----:R-:W-:Y:S05]  /*11b60*/  @!P0 NANOSLEEP.SYNCS 0x989680 ;  /* 0x009896800000895d */ /* 0x002fea0003900000 */
[----:B------:R-:W1:Y:S02]  /*11b70*/  @!P0 SYNCS.PHASECHK.TRANS64 P0, [R0+URZ+0x36820], R3 ;  /* 0x03682003000085a7 */ /* 0x000e64000800007f */
[----:B-1----:R-:W-:Y:S05]  /*11b80*/  @!P0 BRA `(.L_x_3747) ;  /* 0xfffffffc00f08947 */ /* 0x002fea000383ffff */
[----:B------:R-:W-:Y:S05]  /*11b90*/  BRA `(.L_x_3791) ;  /* 0xffffffe800c07947 */ /* 0x000fea000383ffff */
.L_x_3748:
        /* <DEDUP_REMOVED lines=11> */
.L_x_3793:
[----:B------:R-:W-:Y:S05]  /*11c50*/  BSYNC B0 ;  /* 0x0000000000007941 */ /* 0x000fea0003800000 */
.L_x_3792:
[----:B------:R-:W-:Y:S05]  /*11c60*/  BRA `(.L_x_3794) ;  /* 0xffffffe800a87947 */ /* 0x000fea000383ffff */
.L_x_3751:
[----:B------:R-:W-:Y:S01]  /*11c70*/  BSSY B1, `(.L_x_3795) ;  /* 0x0000006000017945 */ /* 0x000fe20003800000 */
[----:B------:R-:W-:-:S07]  /*11c80*/  IMAD.MOV.U32 R15, RZ, RZ, -0x1 ;  /* 0xffffffffff0f7424 */ /* 0x000fce00078e00ff */
[----:B012---:R-:W-:Y:S05]  /*11c90*/  WARPSYNC.COLLECTIVE R15, `(.L_x_3796) ;  /* 0x000000000f0c7348 */ /* 0x007fea0003c00000 */
[----:B------:R-:W-:Y:S02]  /*11ca0*/  ELECT P6, UR62, PT ;  /* 0x00000000003e782f */ /* 0x000fe400038c0000 */
[----:B------:R-:W-:Y:S01]  /*11cb0*/  MOV R14, UR62 ;  /* 0x0000003e000e7c02 */ /* 0x000fe20008000f00 */
[----:B012---:R-:W-:Y:S10]  /*11cc0*/  ENDCOLLECTIVE ;  /* 0x000000000000791b */ /* 0x007ff40003800000 */
.L_x_3796:
[----:B------:R-:W-:Y:S05]  /*11cd0*/  BSYNC B1 ;  /* 0x0000000000017941 */ /* 0x000fea0003800000 */
.L_x_3795:
[----:B------:R-:W-:Y:S05]  /*11ce0*/  BRA `(.L_x_3797) ;  /* 0xffffffe800a07947 */ /* 0x000fea000383ffff */
.L_x_3753:
[----:B0-----:R0:W1:Y:S02]  /*11cf0*/  SYNCS.PHASECHK.TRANS64.TRYWAIT P0, [R6+URZ], R5 ;  /* 0x00000005060075a7 */ /* 0x001064000800017f */
[----:B-1----:R-:W-:Y:S05]  /*11d00*/  @!P0 NANOSLEEP.SYNCS 0x989680 ;  /* 0x009896800000895d */ /* 0x002fea0003900000 */
[----:B------:R-:W1:Y:S02]  /*11d10*/  @!P0 SYNCS.PHASECHK.TRANS64 P0, [R6+URZ], R5 ;  /* 0x00000005060085a7 */ /* 0x000e64000800007f */
[----:B-1----:R-:W-:Y:S05]  /*11d20*/  @!P0 BRA `(.L_x_3753) ;  /* 0xfffffffc00f08947 */ /* 0x002fea000383ffff */
[----:B------:R-:W-:Y:S05]  /*11d30*/  BRA `(.L_x_3798) ;  /* 0xffffffe800d87947 */ /* 0x000fea000383ffff */
.L_x_3754:
[----:B-1----:R1:W3:Y:S02]  /*11d40*/  SYNCS.PHASECHK.TRANS64.TRYWAIT P0, [R7+URZ], R2 ;  /* 0x00000002070075a7 */ /* 0x0022e4000800017f */
[----:B---3--:R-:W-:Y:S05]  /*11d50*/  @!P0 NANOSLEEP.SYNCS 0x989680 ;  /* 0x009896800000895d */ /* 0x008fea0003900000 */
[----:B------:R-:W3:Y:S02]  /*11d60*/  @!P0 SYNCS.PHASECHK.TRANS64 P0, [R7+URZ], R2 ;  /* 0x00000002070085a7 */ /* 0x000ee4000800007f */
[----:B---3--:R-:W-:Y:S05]  /*11d70*/  @!P0 BRA `(.L_x_3754) ;  /* 0xfffffffc00f08947 */ /* 0x008fea000383ffff */
[----:B------:R-:W-:Y:S05]  /*11d80*/  BRA `(.L_x_3799) ;  /* 0xffffffe800cc7947 */ /* 0x000fea000383ffff */
.L_x_3756:
[----:B---3--:R3:W4:Y:S02]  /*11d90*/  SYNCS.PHASECHK.TRANS64.TRYWAIT P0, [R4+URZ], R5 ;  /* 0x00000005040075a7 */ /* 0x008724000800017f */
[----:B----4-:R-:W-:Y:S05]  /*11da0*/  @!P0 NANOSLEEP.SYNCS 0x989680 ;  /* 0x009896800000895d */ /* 0x010fea0003900000 */
[----:B------:R-:W4:Y:S02]  /*11db0*/  @!P0 SYNCS.PHASECHK.TRANS64 P0, [R4+URZ], R5 ;  /* 0x00000005040085a7 */ /* 0x000f24000800007f */
[----:B----4-:R-:W-:Y:S05]  /*11dc0*/  @!P0 BRA `(.L_x_3756) ;  /* 0xfffffffc00f08947 */ /* 0x010fea000383ffff */
[----:B------:R-:W-:Y:S05]  /*11dd0*/  BRA `(.L_x_3800) ;  /* 0xffffffe800d07947 */ /* 0x000fea000383ffff */
.L_x_3801:
        /* <DEDUP_REMOVED lines=10> */
.L_x_15304:


//--------------------- .text._ZN7cutlass13device_kernelIN5flash11enable_sm90INS1_16FlashAttnFwdSm90INS1_25CollectiveMainloopFwdSm90ILi2EN4cute5tupleIJNS5_1CILi1EEES8_S8_EEENS6_IJNS7_ILi128EEENS7_ILi112EEENS7_ILi192EEEEEELi192ENS_6half_tEfNS_4arch4Sm90ELb0ELb0ELb0ELb1ELb0ELb0ELb0ELb1ELb1ELb1ELb0ELb0EEENS1_21CollectiveEpilogueFwdINS6_IJSA_SC_SB_EEES9_SE_SG_Li256ELb1ELb1ELb0ELb0EEENS1_36VarlenDynamicPersistentTileSchedulerILi128ELi112ELi256ELi128ELb0ELb1ELb1ELb0ELb1ELb1EEEEEEEEEvNT_6ParamsE --------------------------
	.section	.text._ZN7cutlass13device_kernelIN5flash11enable_sm90INS1_16FlashAttnFwdSm90INS1_25CollectiveMainloopFwdSm90ILi2EN4cute5tupleIJNS5_1CILi1EEES8_S8_EEENS6_IJNS7_ILi128EEENS7_ILi112EEENS7_ILi192EEEEEELi192ENS_6half_tEfNS_4arch4Sm90ELb0ELb0ELb0ELb1ELb0ELb0ELb0ELb1ELb1ELb1ELb0ELb0EEENS1_21CollectiveEpilogueFwdINS6_IJSA_SC_SB_EEES9_SE_SG_Li256ELb1ELb1ELb0ELb0EEENS1_36VarlenDynamicPersistentTileSchedulerILi128ELi112ELi256ELi128ELb0ELb1ELb1ELb0ELb1ELb1EEEEEEEEEvNT_6ParamsE,"ax",@progbits
	.align	128
.text._ZN7cutlass13device_kernelIN5flash11enable_sm90INS1_16FlashAttnFwdSm90INS1_25CollectiveMainloopFwdSm90ILi2EN4cute5tupleIJNS5_1CILi1EEES8_S8_EEENS6_IJNS7_ILi128EEENS7_ILi112EEENS7_ILi192EEEEEELi192ENS_6half_tEfNS_4arch4Sm90ELb0ELb0ELb0ELb1ELb0ELb0ELb0ELb1ELb1ELb1ELb0ELb0EEENS1_21CollectiveEpilogueFwdINS6_IJSA_SC_SB_EEES9_SE_SG_Li256ELb1ELb1ELb0ELb0EEENS1_36VarlenDynamicPersistentTileSchedulerILi128ELi112ELi256ELi128ELb0ELb1ELb1ELb0ELb1ELb1EEEEEEEEEvNT_6ParamsE:
        .type           _ZN7cutlass13device_kernelIN5flash11enable_sm90INS1_16FlashAttnFwdSm90INS1_25CollectiveMainloopFwdSm90ILi2EN4cute5tupleIJNS5_1CILi1EEES8_S8_EEENS6_IJNS7_ILi128EEENS7_ILi112EEENS7_ILi192EEEEEELi192ENS_6half_tEfNS_4arch4Sm90ELb0ELb0ELb0ELb1ELb0ELb0ELb0ELb1ELb1ELb1ELb0ELb0EEENS1_21CollectiveEpilogueFwdINS6_IJSA_SC_SB_EEES9_SE_SG_Li256ELb1ELb1ELb0ELb0EEENS1_36VarlenDynamicPersistentTileSchedulerILi128ELi112ELi256ELi128ELb0ELb1ELb1ELb0ELb1ELb1EEEEEEEEEvNT_6ParamsE,@function
        .size           _ZN7cutlass13device_kernelIN5flash11enable_sm90INS1_16FlashAttnFwdSm90INS1_25CollectiveMainloopFwdSm90ILi2EN4cute5tupleIJNS5_1CILi1EEES8_S8_EEENS6_IJNS7_ILi128EEENS7_ILi112EEENS7_ILi192EEEEEELi192ENS_6half_tEfNS_4arch4Sm90ELb0ELb0ELb0ELb1ELb0ELb0ELb0ELb1ELb1ELb1ELb0ELb0EEENS1_21CollectiveEpilogueFwdINS6_IJSA_SC_SB_EEES9_SE_SG_Li256ELb1ELb1ELb0ELb0EEENS1_36VarlenDynamicPersistentTileSchedulerILi128ELi112ELi256ELi128ELb0ELb1ELb1ELb0ELb1ELb1EEEEEEEEEvNT_6ParamsE,(.L_x_15305 - _ZN7cutlass13device_kernelIN5flash11enable_sm90INS1_16FlashAttnFwdSm90INS1_25CollectiveMainloopFwdSm90ILi2EN4cute5tupleIJNS5_1CILi1EEES8_S8_EEENS6_IJNS7_ILi128EEENS7_ILi112EEENS7_ILi192EEEEEELi192ENS_6half_tEfNS_4arch4Sm90ELb0ELb0ELb0ELb1ELb0ELb0ELb0ELb1ELb1ELb1ELb0ELb0EEENS1_21CollectiveEpilogueFwdINS6_IJSA_SC_SB_EEES9_SE_SG_Li256ELb1ELb1ELb0ELb0EEENS1_36VarlenDynamicPersistentTileSchedulerILi128ELi112ELi256ELi128ELb0ELb1ELb1ELb0ELb1ELb1EEEEEEEEEvNT_6ParamsE)
        .other          _ZN7cutlass13device_kernelIN5flash11enable_sm90INS1_16FlashAttnFwdSm90INS1_25CollectiveMainloopFwdSm90ILi2EN4cute5tupleIJNS5_1CILi1EEES8_S8_EEENS6_IJNS7_ILi128EEENS7_ILi112EEENS7_ILi192EEEEEELi192ENS_6half_tEfNS_4arch4Sm90ELb0ELb0ELb0ELb1ELb0ELb0ELb0ELb1ELb1ELb1ELb0ELb0EEENS1_21CollectiveEpilogueFwdINS6_IJSA_SC_SB_EEES9_SE_SG_Li256ELb1ELb1ELb0ELb0EEENS1_36VarlenDynamicPersistentTileSchedulerILi128ELi112ELi256ELi128ELb0ELb1ELb1ELb0ELb1ELb1EEEEEEEEEvNT_6ParamsE,@"STO_CUDA_ENTRY STV_DEFAULT"
_ZN7cutlass13device_kernelIN5flash11enable_sm90INS1_16FlashAttnFwdSm90INS1_25CollectiveMainloopFwdSm90ILi2EN4cute5tupleIJNS5_1CILi1EEES8_S8_EEENS6_IJNS7_ILi128EEENS7_ILi112EEENS7_ILi192EEEEEELi192ENS_6half_tEfNS_4arch4Sm90ELb0ELb0ELb0ELb1ELb0ELb0ELb0ELb1ELb1ELb1ELb0ELb0EEENS1_21CollectiveEpilogueFwdINS6_IJSA_SC_SB_EEES9_SE_SG_Li256ELb1ELb1ELb0ELb0EEENS1_36VarlenDynamicPersistentTileSchedulerILi128ELi112ELi256ELi128ELb0ELb1ELb1ELb0ELb1ELb1EEEEEEEEEvNT_6ParamsE:
        /* <DEDUP_REMOVED lines=17> */
.L_x_3803:
[----:B------:R-:W-:Y:S05]  /*0110*/  BSYNC B0 ;  /* 0x0000000000007941 */ /* 0x000fea0003800000 */
.L_x_3802:
        /* <DEDUP_REMOVED lines=40> */
.L_x_3804:
        /* <DEDUP_REMOVED lines=22> */
.L_x_3805:
        /* <DEDUP_REMOVED lines=18> */
.L_x_3806:
        /* <DEDUP_REMOVED lines=22> */
.L_x_3807:
        /* <DEDUP_REMOVED lines=22> */
.L_x_3808:
[----:B0-----:R-:W-:Y:S01]  /*08e0*/  ISETP.NE.AND P0, PT, R2, RZ, PT ;  /* 0x000000ff0200720c */ /* 0x001fe20003f05270 */
[----:B------:R-:W-:Y:S01]  /*08f0*/  IMAD.MOV.U32 R2, RZ, RZ, 0x1 ;  /* 0x00000001ff027424 */ /* 0x000fe200078e00ff */
[----:B------:R-:W-:Y:S01]  /*0900*/  NOP ;  /* 0x0000000000007918 */ /* 0x000fe20000000000 */
[----:B------:R-:W-:-:S03]  /*0910*/  ULDC.64 UR60, c[0x0][0x208] ;  /* 0x00008200003c7ab9 */ /* 0x000fc60000000a00 */
[----:B------:R-:W-:-:S05]  /*0920*/  SEL R2, R2, 0x2, !P0 ;  /* 0x0000000202027807 */ /* 0x000fca0004000000 */
[----:B------:R0:W-:Y:S01]  /*0930*/  STL [R1+0x58], R2 ;  /* 0x0000580201007387 */ /* 0x0001e20000100800 */
[----:B-123--:R-:W-:Y:S06]  /*0940*/  BAR.SYNC.DEFER_BLOCKING 0x0 ;  /* 0x0000000000007b1d */ /* 0x00efec0000010000 */
[----:B------:R-:W-:Y:S05]  /*0950*/  @!P0 BRA `(.L_x_3809) ;  /* 0x000000c000e48947 */ /* 0x000fea0003800000 */
.L_x_3810:
        /* <DEDUP_REMOVED lines=14> */
[----:B------:R-:W2:Y:S01]  /*0a40*/  LDL.LU R10, [R1+0x58] ;  /* 0x00005800010a7983 */ /* 0x000ea20000300800 */
[----:B------:R-:W1:Y:S02]  /*0a50*/  S2R R0, SR_TID.X ;  /* 0x0000000000007919 */ /* 0x000e640000002100 */
[----:B-1----:R-:W-:-:S05]  /*0a60*/  VIADD R220, R0, 0xffffff80 ;  /* 0xffffff8000dc7836 */ /* 0x002fca0000000000 */
[----:B------:R-:W-:-:S04]  /*0a70*/  SHF.R.S32.HI R3, RZ, 0x1f, R220 ;  /* 0x0000001fff037819 */ /* 0x000fc800000114dc */
[CC--:B------:R-:W-:Y:S02]  /*0a80*/  LEA.HI R5, R3.reuse, R220.reuse, RZ, 0x7 ;  /* 0x000000dc03057211 */ /* 0x0c0fe400078f38ff */
[-C--:B0-----:R-:W-:Y:S02]  /*0a90*/  LEA.HI R2, R3, R220.reuse, RZ, 0x5 ;  /* 0x000000dc03027211 */ /* 0x081fe400078f28ff */
[----:B------:R-:W-:Y:S02]  /*0aa0*/  LOP3.LUT R211, R5, 0xffffff80, RZ, 0xc0, !PT ;  /* 0xffffff8005d37812 */ /* 0x000fe400078ec0ff */
[----:B------:R-:W-:Y:S01]  /*0ab0*/  LEA.HI R0, R3, R220, RZ, 0x4 ;  /* 0x000000dc03007211 */ /* 0x000fe200078f20ff */
[----:B------:R-:W-:Y:S02]  /*0ac0*/  IMAD.SHL.U32 R2, R2, 0x20, RZ ;  /* 0x0000002002027824 */ /* 0x000fe400078e00ff */
[----:B------:R-:W-:Y:S01]  /*0ad0*/  IMAD.IADD R211, R220, 0x1, -R211 ;  /* 0x00000001dcd37824 */ /* 0x000fe200078e0ad3 */
[----:B------:R-:W-:-:S02]  /*0ae0*/  SHF.R.S32.HI R9, RZ, 0x4, R0 ;  /* 0x00000004ff097819 */ /* 0x000fc40000011400 */
[----:B------:R-:W-:Y:S02]  /*0af0*/  LOP3.LUT R7, R0, 0x3fffff0, RZ, 0xc0, !PT ;  /* 0x03fffff000077812 */ /* 0x000fe400078ec0ff */
[----:B------:R-:W-:Y:S02]  /*0b00*/  SHF.R.S32.HI R4, RZ, 0x1f, R211 ;  /* 0x0000001fff047819 */ /* 0x000fe400000114d3 */
[----:B------:R-:W-:Y:S01]  /*0b10*/  LOP3.LUT R2, R2, 0xfffffc00, RZ, 0xc0, !PT ;  /* 0xfffffc0002027812 */ /* 0x000fe200078ec0ff */
[----:B------:R-:W-:Y:S01]  /*0b20*/  IMAD.IADD R7, R220, 0x1, -R7 ;  /* 0x00000001dc077824 */ /* 0x000fe200078e0a07 */
[----:B------:R-:W-:Y:S02]  /*0b30*/  LEA.HI R0, R0, R9, RZ, 0x1 ;  /* 0x0000000900007211 */ /* 0x000fe400078f08ff */
[----:B------:R-:W-:Y:S01]  /*0b40*/  LEA.HI R6, R4, R211, RZ, 0x2 ;  /* 0x000000d304067211 */ /* 0x000fe200078f10ff */
[----:B------:R-:W-:Y:S01]  /*0b50*/  IMAD R7, R7, 0x40, R2 ;  /* 0x0000004007077824 */ /* 0x000fe200078e0202 */
[----:B------:R-:W-:-:S02]  /*0b60*/  LOP3.LUT R0, R0, 0x1ffffffe, RZ, 0xc0, !PT ;  /* 0x1ffffffe00007812 */ /* 0x000fc400078ec0ff */
[-C--:B------:R-:W-:Y:S02]  /*0b70*/  LEA.HI R2, R3, R220.reuse, RZ, 0x2 ;  /* 0x000000dc03027211 */ /* 0x080fe400078f10ff */
[----:B------:R-:W-:Y:S01]  /*0b80*/  SHF.R.S32.HI R8, RZ, 0x2, R6 ;  /* 0x00000002ff087819 */ /* 0x000fe20000011406 */
[----:B------:R-:W-:Y:S01]  /*0b90*/  IMAD.IADD R0, R9, 0x1, -R0 ;  /* 0x0000000109007824 */ /* 0x000fe200078e0a00 */
[----:B------:R-:W-:Y:S02]  /*0ba0*/  SHF.R.S32.HI R11, RZ, 0x1f, R6 ;  /* 0x0000001fff0b7819 */ /* 0x000fe40000011406 */
[----:B------:R-:W-:Y:S02]  /*0bb0*/  LOP3.LUT R9, R2, 0xfffffffc, RZ, 0xc0, !PT ;  /* 0xfffffffc02097812 */ /* 0x000fe400078ec0ff */
[----:B------:R-:W-:Y:S02]  /*0bc0*/  LEA.HI R3, R3, R220, RZ, 0x3 ;  /* 0x000000dc03037211 */ /* 0x000fe400078f18ff */
[----:B------:R-:W-:-:S02]  /*0bd0*/  LEA.HI R11, R11, R8, RZ, 0x3 ;  /* 0x000000080b0b7211 */ /* 0x000fc400078f18ff */
[----:B------:R-:W-:Y:S01]  /*0be0*/  SHF.R.S32.HI R212, RZ, 0x7, R5 ;  /* 0x00000007ffd47819 */ /* 0x000fe20000011405 */
[----:B------:R-:W-:Y:S01]  /*0bf0*/  IMAD.IADD R9, R220, 0x1, -R9 ;  /* 0x00000001dc097824 */ /* 0x000fe200078e0a09 */
[----:B------:R-:W-:Y:S02]  /*0c00*/  LOP3.LUT R205, R3, 0xfffffff8, RZ, 0xc0, !PT ;  /* 0xfffffff803cd7812 */ /* 0x000fe400078ec0ff */
[----:B------:R-:W-:Y:S02]  /*0c10*/  LOP3.LUT R11, R11, 0xfffffff8, RZ, 0xc0, !PT ;  /* 0xfffffff80b0b7812 */ /* 0x000fe400078ec0ff */
[----:B------:R-:W-:Y:S02]  /*0c20*/  LEA.HI R4, R4, R211, RZ, 0x5 ;  /* 0x000000d304047211 */ /* 0x000fe400078f28ff */
[----:B------:R-:W-:Y:S01]  /*0c30*/  LEA.HI R5, R5, R212, RZ, 0x1 ;  /* 0x000000d405057211 */ /* 0x000fe200078f08ff */
[----:B------:R-:W-:Y:S01]  /*0c40*/  IMAD R216, R0, 0x8, R7 ;  /* 0x0000000800d87824 */ /* 0x000fe200078e0207 */
[----:B------:R-:W-:Y:S01]  /*0c50*/  LEA.HI R0, R9, R9, RZ, 0x1 ;  /* 0x0000000909007211 */ /* 0x000fe200078f08ff */
[----:B------:R-:W-:Y:S01]  /*0c60*/  IMAD.IADD R205, R220, 0x1, -R205 ;  /* 0x00000001dccd7824 */ /* 0x000fe200078e0acd */
[----:B------:R-:W-:Y:S01]  /*0c70*/  SHF.R.S32.HI R4, RZ, 0x5, R4 ;  /* 0x00000005ff047819 */ /* 0x000fe20000011404 */
[----:B------:R-:W-:Y:S01]  /*0c80*/  IMAD.IADD R11, R8, 0x1, -R11 ;  /* 0x00000001080b7824 */ /* 0x000fe200078e0a0b */
[----:B------:R-:W-:Y:S01]  /*0c90*/  LOP3.LUT R5, R5, 0x3fffffe, RZ, 0xc0, !PT ;  /* 0x03fffffe05057812 */ /* 0x000fe200078ec0ff */
[----:B------:R-:W-:Y:S01]  /*0ca0*/  IMAD.SHL.U32 R18, R205, 0x8, RZ ;  /* 0x00000008cd127824 */ /* 0x000fe200078e00ff */
[----:B------:R-:W-:Y:S01]  /*0cb0*/  LOP3.LUT R6, R6, 0x7ffffffc, RZ, 0xc0, !PT ;  /* 0x7ffffffc06067812 */ /* 0x000fe200078ec0ff */
[----:B------:R-:W-:Y:S01]  /*0cc0*/  IMAD R4, R4, 0x10, R11 ;  /* 0x0000001004047824 */ /* 0x000fe200078e020b */
[----:B------:R-:W-:Y:S01]  /*0cd0*/  LOP3.LUT R0, R0, 0x1ffffffe, RZ, 0xc0, !PT ;  /* 0x1ffffffe00007812 */ /* 0x000fe200078ec0ff */
[----:B------:R-:W-:-:S02]  /*0ce0*/  IMAD.IADD R5, R212, 0x1, -R5 ;  /* 0x00000001d4057824 */ /* 0x000fc400078e0a05 */
[C---:B------:R-:W-:Y:S02]  /*0cf0*/  VIADD R19, R18.reuse, 0x40 ;  /* 0x0000004012137836 */ /* 0x040fe40000000000 */
[----:B------:R-:W-:Y:S02]  /*0d00*/  VIADD R23, R18, 0x80 ;  /* 0x0000008012177836 */ /* 0x000fe40000000000 */
[----:B------:R-:W-:Y:S02]  /*0d10*/  IMAD.MOV.U32 R7, RZ, RZ, -0x2 ;  /* 0xfffffffeff077424 */ /* 0x000fe400078e00ff */
[----:B------:R-:W-:Y:S02]  /*0d20*/  IMAD.IADD R6, R211, 0x1, -R6 ;  /* 0x00000001d3067824 */ /* 0x000fe400078e0a06 */
[----:B------:R-:W-:Y:S02]  /*0d30*/  IMAD.IADD R0, R9, 0x1, -R0 ;  /* 0x0000000109007824 */ /* 0x000fe400078e0a00 */
[----:B------:R-:W-:Y:S01]  /*0d40*/  IMAD R213, R5, 0x40, R4 ;  /* 0x0000004005d57824 */ /* 0x000fe200078e0204 */
[----:B------:R-:W-:Y:S01]  /*0d50*/  CS2R R16, SRZ ;  /* 0x0000000000107805 */ /* 0x000fe2000001ff00 */
[----:B------:R-:W-:Y:S01]  /*0d60*/  IMAD R214, R6, R7, 0x70 ;  /* 0x0000007006d67424 */ /* 0x000fe200078e0207 */
[----:B------:R-:W-:Y:S01]  /*0d70*/  SHF.R.S32.HI R209, RZ, 0x3, R3 ;  /* 0x00000003ffd17819 */ /* 0x000fe20000011403 */
[----:B------:R-:W-:Y:S01]  /*0d80*/  IMAD.MOV.U32 R210, RZ, RZ, RZ ;  /* 0x000000ffffd27224 */ /* 0x000fe200078e00ff */
[----:B------:R-:W-:Y:S01]  /*0d90*/  SHF.R.S32.HI R219, RZ, 0x1f, R18 ;  /* 0x0000001fffdb7819 */ /* 0x000fe20000011412 */
[----:B------:R-:W-:Y:S01]  /*0da0*/  IMAD R215, R0, 0x8, R213 ;  /* 0x0000000800d77824 */ /* 0x000fe200078e02d5 */
[----:B------:R-:W-:-:S02]  /*0db0*/  SHF.R.S32.HI R218, RZ, 0x1f, R19 ;  /* 0x0000001fffda7819 */ /* 0x000fc40000011413 */
[----:B------:R-:W-:Y:S02]  /*0dc0*/  SHF.R.S32.HI R217, RZ, 0x1f, R23 ;  /* 0x0000001fffd97819 */ /* 0x000fe40000011417 */
[----:B--2---:R-:W-:-:S07]  /*0dd0*/  LOP3.LUT R22, R10, 0x1, RZ, 0xfc, !PT ;  /* 0x000000010a167812 */ /* 0x004fce00078efcff */
.L_x_3853:
[----:B0---4-:R-:W0:Y:S01]  /*0de0*/  LDC.64 R2, c[0x0][0xc88] ;  /* 0x00032200ff027b82 */ /* 0x011e220000000a00 */
[----:B------:R-:W-:Y:S01]  /*0df0*/  ULDC.64 UR4, c[0x0][0xa28] ;  /* 0x00028a0000047ab9 */ /* 0x000fe20000000a00 */
[----:B------:R-:W-:Y:S01]  /*0e00*/  IMAD.MOV.U32 R0, RZ, RZ, RZ ;  /* 0x000000ffff007224 */ /* 0x000fe200078e00ff */
[----:B------:R-:W-:Y:S01]  /*0e10*/  ULDC.64 UR6, c[0x0][0xa20] ;  /* 0x0002880000067ab9 */ /* 0x000fe20000000a00 */
[----:B0-----:R-:W-:-:S05]  /*0e20*/  IMAD.WIDE R2, R43, 0x4, R2 ;  /* 0x000000042b027825 */ /* 0x001fca00078e0202 */
[----:B--2---:R-:W2:Y:S01]  /*0e30*/  LDG.E R204, desc[UR60][R2.64] ;  /* 0x0000003c02cc7981 */ /* 0x004ea2000c1e1900 */
[----:B------:R-:W-:-:S04]  /*0e40*/  ISETP.NE.U32.AND P0, PT, RZ, UR4, PT ;  /* 0x00000004ff007c0c */ /* 0x000fc8000bf05070 */
[----:B------:R-:W-:Y:S02]  /*0e50*/  ISETP.NE.AND.EX P0, PT, RZ, UR5, PT, P0 ;  /* 0x00000005ff007c0c */ /* 0x000fe4000bf05300 */
[----:B--2---:R-:W-:-:S11]  /*0e60*/  SHF.R.S32.HI R208, RZ, 0x1f, R204 ;  /* 0x0000001fffd07819 */ /* 0x004fd600000114cc */
[----:B---3--:R-:W-:-:S04]  /*0e70*/  @P0 LEA R4, P1, R204, UR4, 0x2 ;  /* 0x00000004cc040c11 */ /* 0x008fc8000f8210ff */
[----:B------:R-:W-:Y:S01]  /*0e80*/  @P0 LEA.HI.X R5, R204, UR5, R208, 0x2, P1 ;  /* 0x00000005cc050c11 */ /* 0x000fe200088f14d0 */
[----:B------:R-:W-:-:S04]  /*0e90*/  ULDC.64 UR4, c[0x0][0x418] ;  /* 0x0001060000047ab9 */ /* 0x000fc80000000a00 */
[----:B------:R0:W5:Y:S01]  /*0ea0*/  @P0 LDG.E R0, desc[UR60][R4.64] ;  /* 0x0000003c04000981 */ /* 0x000162000c1e1900 */
[----:B------:R-:W-:Y:S01]  /*0eb0*/  ISETP.NE.U32.AND P0, PT, RZ, UR6, PT ;  /* 0x00000006ff007c0c */ /* 0x000fe2000bf05070 */
[----:B------:R-:W-:-:S03]  /*0ec0*/  UISETP.NE.U32.AND UP0, UPT, UR4, URZ, UPT ;  /* 0x0000003f0400728c */ /* 0x000fc6000bf05070 */
[----:B------:R-:W-:Y:S01]  /*0ed0*/  ISETP.NE.AND.EX P0, PT, RZ, UR7, PT, P0 ;  /* 0x00000007ff007c0c */ /* 0x000fe2000bf05300 */
[----:B------:R-:W-:Y:S01]  /*0ee0*/  UISETP.NE.AND.EX UP0, UPT, UR5, URZ, UPT, UP0 ;  /* 0x0000003f0500728c */ /* 0x000fe2000bf05300 */
[----:B------:R-:W-:Y:S02]  /*0ef0*/  ULDC UR4, c[0x0][0x424] ;  /* 0x0001090000047ab9 */ /* 0x000fe40000000800 */
[----:B------:R-:W-:Y:S01]  /*0f00*/  ULDC UR5, c[0x0][0x2f0] ;  /* 0x0000bc0000057ab9 */ /* 0x000fe20000000800 */
[----:B------:R-:W-:-:S04]  /*0f10*/  USEL UR4, UR4, 0x1, UP0 ;  /* 0x0000000104047887 */ /* 0x000fc80008000000 */
[----:B------:R-:W-:-:S04]  /*0f20*/  UIMAD UR4, UR4, UR5, URZ ;  /* 0x00000005040472a4 */ /* 0x000fc8000f8e023f */
[C---:B------:R-:W-:Y:S02]  /*0f30*/  @P0 LEA R2, P1, R204.reuse, UR6, 0x2 ;  /* 0x00000006cc020c11 */ /* 0x040fe4000f8210ff */
[----:B------:R-:W-:Y:S02]  /*0f40*/  IMAD.U32 R83, RZ, RZ, UR4 ;  /* 0x00000004ff537e24 */ /* 0x000fe4000f8e00ff */
[----:B------:R-:W-:-:S05]  /*0f50*/  @P0 LEA.HI.X R3, R204, UR7, R208, 0x2, P1 ;  /* 0x00000007cc030c11 */ /* 0x000fca00088f14d0 */
[----:B------:R0:W5:Y:S01]  /*0f60*/  @P0 LDG.E R83, desc[UR60][R2.64] ;  /* 0x0000003c02530981 */ /* 0x000162000c1e1900 */
[----:B------:R-:W-:Y:S05]  /*0f70*/  @P0 BRA `(.L_x_3811) ;  /* 0x0000000000240947 */ /* 0x000fea0003800000 */
[----:B------:R-:W-:Y:S02]  /*0f80*/  ULDC.64 UR4, c[0x0][0xa08] ;  /* 0x0002820000047ab9 */ /* 0x000fe40000000a00 */
[----:B------:R-:W-:-:S04]  /*0f90*/  ISETP.NE.U32.AND P0, PT, RZ, UR4, PT ;  /* 0x00000004ff007c0c */ /* 0x000fc8000bf05070 */
[----:B------:R-:W-:-:S13]  /*0fa0*/  ISETP.NE.AND.EX P0, PT, RZ, UR5, PT, P0 ;  /* 0x00000005ff007c0c */ /* 0x000fda000bf05300 */
[----:B------:R-:W-:Y:S05]  /*0fb0*/  @!P0 BRA `(.L_x_3811) ;  /* 0x0000000000148947 */ /* 0x000fea0003800000 */
[----:B0-----:R-:W0:Y:S02]  /*0fc0*/  LDC.64 R2, c[0x0][0xa08] ;  /* 0x00028200ff027b82 */ /* 0x001e240000000a00 */
[----:B0-----:R-:W-:-:S05]  /*0fd0*/  IMAD.WIDE R2, R204, 0x4, R2 ;  /* 0x00000004cc027825 */ /* 0x001fca00078e0202 */
[----:B-----5:R-:W2:Y:S04]  /*0fe0*/  LDG.E R83, desc[UR60][R2.64] ;  /* 0x0000003c02537981 */ /* 0x020ea8000c1e1900 */
[----:B------:R-:W2:Y:S02]  /*0ff0*/  LDG.E R4, desc[UR60][R2.64+0x4] ;  /* 0x0000043c02047981 */ /* 0x000ea4000c1e1900 */
[----:B--2---:R-:W-:-:S07]  /*1000*/  IMAD.IADD R83, R4, 0x1, -R83 ;  /* 0x0000000104537824 */ /* 0x004fce00078e0a53 */
.L_x_3811:
[----:B-----5:R-:W-:Y:S01]  /*1010*/  IMAD.IADD R83, R83, 0x1, -R0 ;  /* 0x0000000153537824 */ /* 0x020fe200078e0a00 */
[----:B------:R-:W-:Y:S01]  /*1020*/  PLOP3.LUT P0, PT, PT, PT, PT, 0x80, 0x0 ;  /* 0x000000000000781c */ /* 0x000fe20003f0f070 */
[----:B0-----:R-:W-:Y:S01]  /*1030*/  IMAD.MOV.U32 R2, RZ, RZ, RZ ;  /* 0x000000ffff027224 */ /* 0x001fe200078e00ff */
[----:B------:R-:W-:Y:S01]  /*1040*/  CS2R R20, SRZ ;  /* 0x0000000000147805 */ /* 0x000fe2000001ff00 */
[C---:B------:R-:W-:Y:S01]  /*1050*/  VIADD R3, R83.reuse, 0x6f ;  /* 0x0000006f53037836 */ /* 0x040fe20000000000 */
[----:B------:R-:W-:Y:S01]  /*1060*/  ISETP.GE.AND P1, PT, R83, 0x1, PT ;  /* 0x000000015300780c */ /* 0x000fe20003f26270 */
[----:B------:R-:W-:Y:S01]  /*1070*/  IMAD.MOV.U32 R207, RZ, RZ, R41 ;  /* 0x000000ffffcf7224 */ /* 0x000fe200078e0029 */
[----:B------:R-:W-:Y:S01]  /*1080*/  CS2R R118, SRZ ;  /* 0x0000000000767805 */ /* 0x000fe2000001ff00 */
[----:B------:R-:W-:Y:S01]  /*1090*/  IMAD.HI R2, R3, -0x6db6db6d, R2 ;  /* 0x9249249303027827 */ /* 0x000fe200078e0202 */
[----:B------:R-:W-:Y:S02]  /*10a0*/  CS2R R116, SRZ ;  /* 0x0000000000747805 */ /* 0x000fe4000001ff00 */
[----:B------:R-:W-:-:S02]  /*10b0*/  CS2R R114, SRZ ;  /* 0x0000000000727805 */ /* 0x000fc4000001ff00 */
[----:B------:R-:W-:Y:S01]  /*10c0*/  CS2R R112, SRZ ;  /* 0x0000000000707805 */ /* 0x000fe2000001ff00 */
[----:B------:R-:W-:Y:S01]  /*10d0*/  IMAD.MOV.U32 R206, RZ, RZ, R42 ;  /* 0x000000ffffce7224 */ /* 0x000fe200078e002a */
[----:B------:R-:W-:Y:S02]  /*10e0*/  SHF.R.U32.HI R3, RZ, 0x1f, R2 ;  /* 0x0000001fff037819 */ /* 0x000fe40000011602 */
[----:B------:R-:W-:Y:S02]  /*10f0*/  CS2R R110, SRZ ;  /* 0x00000000006e7805 */ /* 0x000fe4000001ff00 */
[----:B------:R-:W-:Y:S02]  /*1100*/  CS2R R108, SRZ ;  /* 0x00000000006c7805 */ /* 0x000fe4000001ff00 */
[----:B------:R-:W-:Y:S02]  /*1110*/  CS2R R106, SRZ ;  /* 0x00000000006a7805 */ /* 0x000fe4000001ff00 */
[----:B------:R-:W-:-:S02]  /*1120*/  LEA.HI.SX32 R120, R2, R3, 0x1a ;  /* 0x0000000302787211 */ /* 0x000fc400078fd2ff */
[----:B------:R-:W-:Y:S02]  /*1130*/  CS2R R2, SRZ ;  /* 0x0000000000027805 */ /* 0x000fe4000001ff00 */
[----:B------:R-:W-:Y:S02]  /*1140*/  CS2R R104, SRZ ;  /* 0x0000000000687805 */ /* 0x000fe4000001ff00 */
[----:B------:R-:W-:Y:S02]  /*1150*/  CS2R R50, SRZ ;  /* 0x0000000000327805 */ /* 0x000fe4000001ff00 */
[----:B------:R-:W-:Y:S02]  /*1160*/  CS2R R98, SRZ ;  /* 0x0000000000627805 */ /* 0x000fe4000001ff00 */
[----:B------:R-:W-:Y:S01]  /*1170*/  CS2R R100, SRZ ;  /* 0x0000000000647805 */ /* 0x000fe2000001ff00 */
[----:B------:R-:W-:Y:S01]  /*1180*/  IMAD.MOV.U32 R47, RZ, RZ, RZ ;  /* 0x000000ffff2f7224 */ /* 0x000fe200078e00ff */
[----:B------:R-:W-:-:S02]  /*1190*/  CS2R R96, SRZ ;  /* 0x0000000000607805 */ /* 0x000fc4000001ff00 */
[----:B------:R-:W-:Y:S02]  /*11a0*/  CS2R R94, SRZ ;  /* 0x00000000005e7805 */ /* 0x000fe4000001ff00 */
        /* <DEDUP_REMOVED lines=33> */
[----:B------:R-:W-:Y:S01]  /*13c0*/  IMAD.MOV.U32 R28, RZ, RZ, RZ ;  /* 0x000000ffff1c7224 */ /* 0x000fe200078e00ff */
[----:B------:R-:W-:Y:S01]  /*13d0*/  CS2R R6, SRZ ;  /* 0x0000000000067805 */ /* 0x000fe2000001ff00 */
[----:B------:R-:W-:Y:S01]  /*13e0*/  IMAD.MOV.U32 R138, RZ, RZ, RZ ;  /* 0x000000ffff8a7224 */ /* 0x000fe200078e00ff */
        /* <DEDUP_REMOVED lines=32> */
.L_x_3813:
[----:B------:R-:W0:Y:S01]  /*15f0*/  S2UR UR5, SR_CgaCtaId ;  /* 0x00000000000579c3 */ /* 0x000e220000008800 */
[----:B------:R-:W-:Y:S01]  /*1600*/  LEA.HI R0, R210, R210, RZ, 0x1 ;  /* 0x000000d2d2007211 */ /* 0x000fe200078f08ff */
[----:B------:R-:W-:Y:S01]  /*1610*/  UMOV UR4, 0x400 ;  /* 0x0000040000047882 */ /* 0x000fe20000000000 */
[----:B------:R-:W-:Y:S01]  /*1620*/  BSSY B0, `(.L_x_3814) ;  /* 0x0000009000007945 */ /* 0x000fe20003800000 */
[----:B------:R-:W-:Y:S02]  /*1630*/  ISETP.NE.AND P0, PT, R22, 0x3, PT ;  /* 0x000000031600780c */ /* 0x000fe40003f05270 */
[----:B------:R-:W-:-:S05]  /*1640*/  LOP3.LUT R3, R0, 0xfffffffe, RZ, 0xc0, !PT ;  /* 0xfffffffe00037812 */ /* 0x000fca00078ec0ff */
[----:B------:R-:W-:-:S05]  /*1650*/  IMAD.IADD R0, R210, 0x1, -R3 ;  /* 0x00000001d2007824 */ /* 0x000fca00078e0a03 */
[----:B------:R-:W-:Y:S01]  /*1660*/  SHF.L.U32 R0, R0, 0x1f, RZ ;  /* 0x0000001f00007819 */ /* 0x000fe200000006ff */
[----:B0-----:R-:W-:-:S06]  /*1670*/  ULEA UR4, UR5, UR4, 0x18 ;  /* 0x0000000405047291 */ /* 0x001fcc000f8ec03f */
[----:B------:R-:W-:-:S04]  /*1680*/  IMAD.U32 R5, RZ, RZ, UR4 ;  /* 0x00000004ff057e24 */ /* 0x000fc8000f8e00ff */
[----:B------:R-:W0:Y:S02]  /*1690*/  SYNCS.PHASECHK.TRANS64.TRYWAIT P1, [R5+URZ+0x36800], R0 ;  /* 0x03680000050075a7 */ /* 0x000e24000802017f */
[----:B0-----:R-:W-:Y:S05]  /*16a0*/  @!P1 BRA `(.L_x_3815) ;  /* 0x0000011800ec9947 */ /* 0x001fea0003800000 */
.L_x_3982:
[----:B------:R-:W-:Y:S05]  /*16b0*/  BSYNC B0 ;  /* 0x0000000000007941 */ /* 0x000fea0003800000 */
.L_x_3814:
[----:B------:R-:W-:Y:S05]  /*16c0*/  @!P0 BRA `(.L_x_3816) ;  /* 0x0000000000048947 */ /* 0x000fea0003800000 */
[----:B------:R-:W-:Y:S01]  /*16d0*/  BPT.TRAP 0x1 ;  /* 0x000000040000795c */ /* 0x000fe20000300000 */
.L_x_3816:
[----:B------:R-:W-:Y:S01]  /*16e0*/  IMAD R2, R16, 0x8, R5 ;  /* 0x0000000810027824 */ /* 0x000fe200078e0205 */
[----:B------:R-:W-:-:S04]  /*16f0*/  SHF.L.U32 R3, R17, 0x1f, RZ ;  /* 0x0000001f11037819 */ /* 0x000fc800000006ff */
[----:B------:R1:W2:Y:S01]  /*1700*/  SYNCS.PHASECHK.TRANS64.TRYWAIT P2, [R2+URZ+0x36830], R3 ;  /* 0x03683003020075a7 */ /* 0x0002a2000804017f */
[----:B------:R-:W-:Y:S05]  /*1710*/  @!P0 BRA `(.L_x_3817) ;  /* 0x0000000000048947 */ /* 0x000fea0003800000 */
[----:B------:R-:W-:Y:S01]  /*1720*/  BPT.TRAP 0x1 ;  /* 0x000000040000795c */ /* 0x000fe20000300000 */
.L_x_3817:
[----:B0-----:R-:W0:Y:S01]  /*1730*/  S2R R0, SR_TID.X ;  /* 0x0000000000007919 */ /* 0x001e220000002100 */
[----:B------:R-:W-:Y:S01]  /*1740*/  IMAD.MOV.U32 R119, RZ, RZ, RZ ;  /* 0x000000ffff777224 */ /* 0x000fe200078e00ff */
[----:B0-----:R-:W-:Y:S01]  /*1750*/  LOP3.LUT P1, RZ, R0, 0x7f, RZ, 0xc0, !PT ;  /* 0x0000007f00ff7812 */ /* 0x001fe2000782c0ff */
[----:B--2---:R-:W-:-:S12]  /*1760*/  @P2 BRA `(.L_x_3818) ;  /* 0x0000000000082947 */ /* 0x004fd80003800000 */
[----:B------:R-:W0:Y:S02]  /*1770*/  SYNCS.PHASECHK.TRANS64.TRYWAIT P2, [R2+URZ+0x36830], R3 ;  /* 0x03683003020075a7 */ /* 0x000e24000804017f */
[----:B0-----:R-:W-:Y:S05]  /*1780*/  @!P2 BRA `(.L_x_3819) ;  /* 0x0000011800c8a947 */ /* 0x001fea0003800000 */
.L_x_3818:
[----:B------:R-:W-:Y:S05]  /*1790*/  WARPSYNC.ALL ;  /* 0x0000000000007948 */ /* 0x000fea0003800000 */
[----:B------:R-:W-:Y:S01]  /*17a0*/  VIADD R0, R5, 0x21400 ;  /* 0x0002140005007836 */ /* 0x000fe20000000000 */
[----:B------:R-:W-:Y:S01]  /*17b0*/  ULOP3.LUT UR8, UR36, 0x10000, URZ, 0xfc, !UPT ;  /* 0x0001000024087892 */ /* 0x000fe2000f8efc3f */
[----:B------:R-:W-:Y:S01]  /*17c0*/  WARPGROUP.ARRIVE ;  /* 0x00000000000079c5 */ /* 0x000fe20000000000 */
[----:B------:R-:W-:Y:S01]  /*17d0*/  UMOV UR9, 0x40000040 ;  /* 0x4000004000097882 */ /* 0x000fe20000000000 */
[----:B------:R-:W-:Y:S01]  /*17e0*/  UMOV UR11, 0x40000040 ;  /* 0x40000040000b7882 */ /* 0x000fe20000000000 */
[----:B------:R-:W-:Y:S01]  /*17f0*/  SHF.R.U32.HI R0, RZ, 0x4, R0 ;  /* 0x00000004ff007819 */ /* 0x000fe20000011600 */
[----:B------:R-:W-:Y:S01]  /*1800*/  UMOV UR5, UR9 ;  /* 0x0000000900057c82 */ /* 0x000fe20008000000 */
[----:B------:R-:W-:Y:S01]  /*1810*/  UMOV UR7, 0x40000040 ;  /* 0x4000004000077882 */ /* 0x000fe20000000000 */
[----:B------:R-:W-:Y:S01]  /*1820*/  UMOV UR4, UR8 ;  /* 0x0000000800047c82 */ /* 0x000fe20008000000 */
[----:B------:R-:W-:Y:S01]  /*1830*/  LOP3.LUT R0, R0, 0x3fff, RZ, 0xc0, !PT ;  /* 0x00003fff00007812 */ /* 0x000fe200078ec0ff */
[----:B------:R-:W-:Y:S01]  /*1840*/  UMOV UR12, UR8 ;  /* 0x00000008000c7c82 */ /* 0x000fe20008000000 */
[----:B------:R-:W-:Y:S01]  /*1850*/  UMOV UR13, UR9 ;  /* 0x00000009000d7c82 */ /* 0x000fe20008000000 */
[----:B------:R-:W-:Y:S01]  /*1860*/  UMOV UR15, 0x40000040 ;  /* 0x40000040000f7882 */ /* 0x000fe20000000000 */
[----:B------:R-:W-:Y:S01]  /*1870*/  LOP3.LUT R9, R0, 0x10000, RZ, 0xfc, !PT ;  /* 0x0001000000097812 */ /* 0x000fe200078efcff */
[----:B------:R-:W-:Y:S01]  /*1880*/  UMOV UR16, UR8 ;  /* 0x0000000800107c82 */ /* 0x000fe20008000000 */
[----:B------:R-:W-:Y:S01]  /*1890*/  UMOV UR17, UR9 ;  /* 0x0000000900117c82 */ /* 0x000fe20008000000 */
[----:B------:R-:W-:Y:S01]  /*18a0*/  UMOV UR19, 0x40000040 ;  /* 0x4000004000137882 */ /* 0x000fe20000000000 */
[----:B------:R-:W-:Y:S01]  /*18b0*/  UMOV UR20, UR8 ;  /* 0x0000000800147c82 */ /* 0x000fe20008000000 */
[----:B------:R-:W-:Y:S01]  /*18c0*/  IMAD R0, R16, 0xa80, R9 ;  /* 0x00000a8010007824 */ /* 0x000fe200078e0209 */
[----:B------:R-:W-:Y:S01]  /*18d0*/  UMOV UR21, UR9 ;  /* 0x0000000900157c82 */ /* 0x000fe20008000000 */
[----:B------:R-:W-:Y:S01]  /*18e0*/  UMOV UR23, 0x40000040 ;  /* 0x4000004000177882 */ /* 0x000fe20000000000 */
[----:B------:R-:W-:Y:S01]  /*18f0*/  UMOV UR27, 0x40000040 ;  /* 0x40000040001b7882 */ /* 0x000fe20000000000 */
        /* <DEDUP_REMOVED lines=9> */
[----:B01----:R-:W-:Y:S01]  /*1990*/  IMAD.IADD R3, R214, 0x1, R83 ;  /* 0x00000001d6037824 */ /* 0x003fe200078e0253 */
[----:B------:R-:W-:Y:S01]  /*19a0*/  P2R R80, PR, RZ, 0x2 ;  /* 0x00000002ff507803 */ /* 0x000fe20000000000 */
[----:B------:R-:W-:Y:S01]  /*19b0*/  IMAD.MOV.U32 R118, RZ, RZ, R119 ;  /* 0x000000ffff767224 */ /* 0x000fe200078e0077 */
[----:B------:R-:W-:Y:S01]  /*19c0*/  P2R R82, PR, RZ, 0x1 ;  /* 0x00000001ff527803 */ /* 0x000fe20000000000 */
[----:B------:R-:W-:Y:S01]  /*19d0*/  IMAD R3, R120, -0x70, R3 ;  /* 0xffffff9078037824 */ /* 0x000fe200078e0203 */
[----:B------:R-:W-:Y:S01]  /*19e0*/  HGMMA.64x16x16.F32 R72, gdesc[UR8], RZ, !UPT, gsb0 ;  /* 0x00200000084879f0 */ /* 0x000fe2000c0008ff */
[----:B------:R-:W-:Y:S01]  /*19f0*/  UIADD3 UR6, UR10, 0x80, URZ ;  /* 0x000000800a067890 */ /* 0x000fe2000fffe03f */
[--C-:B------:R-:W-:Y:S01]  /*1a00*/  IMAD.MOV.U32 R116, RZ, RZ, R119.reuse ;  /* 0x000000ffff747224 */ /* 0x100fe200078e0077 */
[----:B------:R-:W-:Y:S01]  /*1a10*/  UIADD3 UR14, UR10, 0x180, URZ ;  /* 0x000001800a0e7890 */ /* 0x000fe2000fffe03f */
[C---:B------:R-:W-:Y:S01]  /*1a20*/  ISETP.GT.AND P2, PT, R3.reuse, RZ, PT ;  /* 0x000000ff0300720c */ /* 0x040fe20003f44270 */
[----:B------:R-:W-:Y:S01]  /*1a30*/  UIADD3 UR18, UR10, 0x200, URZ ;  /* 0x000002000a127890 */ /* 0x000fe2000fffe03f */
[C---:B------:R-:W-:Y:S01]  /*1a40*/  ISETP.GT.AND P3, PT, R3.reuse, 0x1, PT ;  /* 0x000000010300780c */ /* 0x040fe20003f64270 */
        /* <DEDUP_REMOVED lines=9> */
[----:B------:R-:W-:Y:S01]  /*1ae0*/  ISETP.GT.AND P0, PT, R3, 0x50, PT ;  /* 0x000000500300780c */ /* 0x000fe20003f04270 */
[----:B------:R-:W-:Y:S01]  /*1af0*/  UIADD3 UR38, UR10, 0x502, URZ ;  /* 0x000005020a267890 */ /* 0x000fe2000fffe03f */
[--C-:B------:R-:W-:Y:S01]  /*1b00*/  IMAD.MOV.U32 R114, RZ, RZ, R119.reuse ;  /* 0x000000ffff727224 */ /* 0x100fe200078e0077 */
        /* <DEDUP_REMOVED lines=39> */
[----:B------:R-:W-:Y:S01]  /*1d80*/  UMOV UR13, 0x40000040 ;  /* 0x40000040000d7882 */ /* 0x000fe20000000000 */
[----:B------:R-:W-:Y:S01]  /*1d90*/  UMOV UR15, 0x40000040 ;  /* 0x40000040000f7882 */ /* 0x000fe20000000000 */
        /* <DEDUP_REMOVED lines=429> */
[----:B------:R-:W-:Y:S01]  /*3870*/  UMOV UR52, UR11 ;  /* 0x0000000b00347c82 */ /* 0x000fe20008000000 */
[----:B------:R-:W-:Y:S01]  /*3880*/  UMOV UR53, 0x40000040 ;  /* 0x4000004000357882 */ /* 0x000fe20000000000 */
[----:B------:R-:W-:Y:S01]  /*3890*/  UMOV UR55, 0x40000040 ;  /* 0x4000004000377882 */ /* 0x000fe20000000000 */
        /* <DEDUP_REMOVED lines=22> */
[--C-:B------:R-:W-:Y:S01]  /*3a00*/  IMAD.MOV.U32 R76, RZ, RZ, R119.reuse ;  /* 0x000000ffff4c7224 */ /* 0x100fe200078e0077 */
[----:B------:R-:W-:Y:S01]  /*3a10*/  FSEL R77, R77, -INF , P5 ;  /* 0xff8000004d4d7808 */ /* 0x000fe20002800000 */
[----:B------:R-:W-:Y:S01]  /*3a20*/  IMAD.MOV.U32 R74, RZ, RZ, R119 ;  /* 0x000000ffff4a7224 */ /* 0x000fe200078e0077 */
[----:B------:R-:W-:-:S02]  /*3a30*/  ISETP.GT.AND P2, PT, R3, 0x10, PT ;  /* 0x000000100300780c */ /* 0x000fc40003f44270 */
        /* <DEDUP_REMOVED lines=23> */
[----:B------:R-:W-:-:S02]  /*3bb0*/  FSEL R69, R69, -INF , P5 ;  /* 0xff80000045457808 */ /* 0x000fc40002800000 */
[----:B------:R-:W-:Y:S02]  /*3bc0*/  ISETP.GT.AND P2, PT, R3, 0x20, PT ;  /* 0x000000200300780c */ /* 0x000fe40003f44270 */
        /* <DEDUP_REMOVED lines=38> */
[----:B------:R-:W-:Y:S01]  /*3e30*/  UMOV UR54, UR4 ;  /* 0x0000000400367c82 */ /* 0x000fe20008000000 */
[----:B------:R-:W-:Y:S01]  /*3e40*/  UMOV UR55, 0x40000040 ;  /* 0x4000004000377882 */ /* 0x000fe20000000000 */
[----:B------:R-:W-:Y:S01]  /*3e50*/  FSEL R49, R62, -INF , P5 ;  /* 0xff8000003e317808 */ /* 0x000fe20002800000 */
[----:B------:R-:W-:Y:S01]  /*3e60*/  ULDC UR4, c[0x0][0x988] ;  /* 0x0002620000047ab9 */ /* 0x000fe20000000800 */
[----:B------:R-:W-:Y:S01]  /*3e70*/  ISETP.GT.AND P5, PT, R3, 0x39, PT ;  /* 0x000000390300780c */ /* 0x000fe20003fa4270 */
[--C-:B------:R-:W-:Y:S01]  /*3e80*/  IMAD.MOV.U32 R62, RZ, RZ, R119.reuse ;  /* 0x000000ffff3e7224 */ /* 0x100fe200078e0077 */
[----:B------:R-:W-:Y:S01]  /*3e90*/  FSEL R103, R52, -INF , P6 ;  /* 0xff80000034677808 */ /* 0x000fe20003000000 */
[----:B------:R-:W-:Y:S01]  /*3ea0*/  IMAD.MOV.U32 R52, RZ, RZ, R119 ;  /* 0x000000ffff347224 */ /* 0x000fe200078e0077 */
[----:B------:R-:W-:-:S02]  /*3eb0*/  FMNMX.FTZ R0, R101, R0, !PT ;  /* 0x0000000065007209 */ /* 0x000fc40007810000 */
[----:B------:R-:W-:Y:S02]  /*3ec0*/  FSEL R105, R53, -INF , P5 ;  /* 0xff80000035697808 */ /* 0x000fe40002800000 */
[----:B------:R-:W-:Y:S02]  /*3ed0*/  FMNMX.FTZ R0, R103, R0, !PT ;  /* 0x0000000067007209 */ /* 0x000fe40007810000 */
[----:B------:R-:W-:Y:S01]  /*3ee0*/  FSEL R53, R50, -INF , P3 ;  /* 0xff80000032357808 */ /* 0x000fe20001800000 */
[----:B------:R-:W-:Y:S01]  /*3ef0*/  IMAD.MOV.U32 R50, RZ, RZ, R119 ;  /* 0x000000ffff327224 */ /* 0x000fe200078e0077 */
[----:B------:R-:W-:Y:S02]  /*3f00*/  ISETP.GT.AND P3, PT, R3, 0x41, PT ;  /* 0x000000410300780c */ /* 0x000fe40003f64270 */
[----:B------:R-:W-:Y:S02]  /*3f10*/  FMNMX.FTZ R0, R105, R0, !PT ;  /* 0x0000000069007209 */ /* 0x000fe40007810000 */
[----:B------:R-:W-:-:S02]  /*3f20*/  FSEL R51, R51, -INF , P2 ;  /* 0xff80000033337808 */ /* 0x000fc40001000000 */
[----:B------:R-:W-:Y:S02]  /*3f30*/  ISETP.GT.AND P2, PT, R3, 0x48, PT ;  /* 0x000000480300780c */ /* 0x000fe40003f44270 */
        /* <DEDUP_REMOVED lines=8> */
[----:B------:R-:W-:Y:S01]  /*3fc0*/  UIADD3 UR54, UR10, 0xa06, URZ ;  /* 0x00000a060a367890 */ /* 0x000fe2000fffe03f */
[----:B------:R-:W-:Y:S01]  /*3fd0*/  FSEL R111, R44, -INF , P2 ;  /* 0xff8000002c6f7808 */ /* 0x000fe20001000000 */
[----:B------:R-:W-:Y:S01]  /*3fe0*/  UMOV UR55, 0x40000040 ;  /* 0x4000004000377882 */ /* 0x000fe20000000000 */
[----:B------:R-:W-:Y:S01]  /*3ff0*/  FMNMX.FTZ R0, R109, R0, !PT ;  /* 0x000000006d007209 */ /* 0x000fe20007810000 */
[----:B------:R-:W-:Y:S01]  /*4000*/  IMAD.MOV.U32 R44, RZ, RZ, R119 ;  /* 0x000000ffff2c7224 */ /* 0x000fe200078e0077 */
[----:B------:R-:W-:Y:S02]  /*4010*/  FSEL R113, R45, -INF , P1 ;  /* 0xff8000002d717808 */ /* 0x000fe40000800000 */
[----:B------:R-:W-:Y:S02]  /*4020*/  FMNMX.FTZ R0, R111, R0, !PT ;  /* 0x000000006f007209 */ /* 0x000fe40007810000 */
[----:B------:R-:W-:-:S02]  /*4030*/  ISETP.GT.AND P1, PT, R3, 0x51, PT ;  /* 0x000000510300780c */ /* 0x000fc40003f24270 */
[----:B------:R-:W-:Y:S02]  /*4040*/  FMNMX.FTZ R0, R113, R0, !PT ;  /* 0x0000000071007209 */ /* 0x000fe40007810000 */
[----:B------:R-:W-:Y:S02]  /*4050*/  FSEL R43, R43, -INF , P3 ;  /* 0xff8000002b2b7808 */ /* 0x000fe40001800000 */
[C---:B------:R-:W-:Y:S02]  /*4060*/  ISETP.GT.AND P3, PT, R3.reuse, 0x60, PT ;  /* 0x000000600300780c */ /* 0x040fe40003f64270 */
[----:B------:R-:W-:Y:S01]  /*4070*/  FSEL R45, R42, -INF , P4 ;  /* 0xff8000002a2d7808 */ /* 0x000fe20002000000 */
[--C-:B------:R-:W-:Y:S01]  /*4080*/  IMAD.MOV.U32 R42, RZ, RZ, R119.reuse ;  /* 0x000000ffff2a7224 */ /* 0x100fe200078e0077 */
[C---:B------:R-:W-:Y:S02]  /*4090*/  ISETP.GT.AND P4, PT, R3.reuse, 0x61, PT ;  /* 0x000000610300780c */ /* 0x040fe40003f84270 */
[----:B------:R-:W-:Y:S01]  /*40a0*/  FSEL R41, R54, -INF , P6 ;  /* 0xff80000036297808 */ /* 0x000fe20003000000 */
[----:B------:R-:W-:Y:S01]  /*40b0*/  IMAD.MOV.U32 R54, RZ, RZ, R119 ;  /* 0x000000ffff367224 */ /* 0x000fe200078e0077 */
[----:B------:R-:W-:-:S02]  /*40c0*/  ISETP.GT.AND P6, PT, R3, 0x69, PT ;  /* 0x000000690300780c */ /* 0x000fc40003fc4270 */
[----:B------:R-:W-:Y:S01]  /*40d0*/  P2R R20, PR, RZ, 0x2 ;  /* 0x00000002ff147803 */ /* 0x000fe20000000000 */
[----:B------:R-:W-:Y:S02]  /*40e0*/  WARPGROUP.DEPBAR.LE gsb0, 0x0 ;  /* 0x00008000000079c5 */ /* 0x000fe40000010000 */
[----:B------:R-:W-:Y:S01]  /*40f0*/  WARPGROUP.ARRIVE ;  /* 0x00000000000079c5 */ /* 0x000fe20000000000 */
[----:B------:R-:W-:Y:S02]  /*4100*/  FSEL R115, R32, -INF , P0 ;  /* 0xff80000020737808 */ /* 0x000fe40000000000 */
[----:B------:R-:W-:Y:S02]  /*4110*/  ISETP.GT.AND P0, PT, R3, 0x58, PT ;  /* 0x000000580300780c */ /* 0x000fe40003f04270 */
[----:B------:R-:W-:Y:S01]  /*4120*/  FSEL R117, R33, -INF , P1 ;  /* 0xff80000021757808 */ /* 0x000fe20000800000 */
[----:B------:R-:W-:Y:S01]  /*4130*/  HGMMA.64x16x16.F32 R24, gdesc[UR52], R24, gsb0 ;  /* 0x00200000341879f0 */ /* 0x000fe20008000818 */
[----:B------:R-:W-:-:S02]  /*4140*/  FMNMX.FTZ R0, R115, R0, !PT ;  /* 0x0000000073007209 */ /* 0x000fc40007810000 */
[----:B------:R-:W-:Y:S01]  /*4150*/  FSEL R33, R46, -INF , P2 ;  /* 0xff8000002e217808 */ /* 0x000fe20001000000 */
[----:B------:R-:W-:Y:S01]  /*4160*/  IMAD.MOV.U32 R46, RZ, RZ, R119 ;  /* 0x000000ffff2e7224 */ /* 0x000fe200078e0077 */
[----:B------:R-:W-:Y:S02]  /*4170*/  ISETP.GT.AND P2, PT, R3, 0x59, PT ;  /* 0x000000590300780c */ /* 0x000fe40003f44270 */
[----:B------:R-:W-:Y:S02]  /*4180*/  FSEL R121, R36, -INF , P0 ;  /* 0xff80000024797808 */ /* 0x000fe40000000000 */
[----:B------:R-:W-:Y:S02]  /*4190*/  FMNMX.FTZ R0, R117, R0, !PT ;  /* 0x0000000075007209 */ /* 0x000fe40007810000 */
[----:B------:R-:W-:Y:S02]  /*41a0*/  FSEL R123, R37, -INF , P2 ;  /* 0xff800000257b7808 */ /* 0x000fe40001000000 */
[----:B------:R-:W-:-:S02]  /*41b0*/  FMNMX.FTZ R0, R121, R0, !PT ;  /* 0x0000000079007209 */ /* 0x000fc40007810000 */
[----:B------:R-:W-:Y:S02]  /*41c0*/  P2R R14, PR, RZ, 0x1 ;  /* 0x00000001ff0e7803 */ /* 0x000fe40000000000 */
[----:B------:R-:W-:Y:S02]  /*41d0*/  FMNMX.FTZ R0, R123, R0, !PT ;  /* 0x000000007b007209 */ /* 0x000fe40007810000 */
[C---:B------:R-:W-:Y:S02]  /*41e0*/  ISETP.GT.AND P0, PT, R3.reuse, 0x49, PT ;  /* 0x000000490300780c */ /* 0x040fe40003f04270 */
[----:B------:R-:W-:Y:S02]  /*41f0*/  ISETP.GT.AND P1, PT, R3, 0x50, PT ;  /* 0x000000500300780c */ /* 0x000fe40003f24270 */
[----:B------:R-:W-:Y:S02]  /*4200*/  FSEL R57, R47, -INF , P0 ;  /* 0xff8000002f397808 */ /* 0x000fe40000000000 */
[----:B------:R-:W-:-:S02]  /*4210*/  FSEL R37, R34, -INF , P1 ;  /* 0xff80000022257808 */ /* 0x000fc40000800000 */
[----:B------:R-:W-:Y:S02]  /*4220*/  ISETP.NE.AND P1, PT, R20, RZ, PT ;  /* 0x000000ff1400720c */ /* 0x000fe40003f25270 */
[----:B------:R-:W-:Y:S02]  /*4230*/  P2R R12, PR, RZ, 0x4 ;  /* 0x00000004ff0c7803 */ /* 0x000fe40000000000 */
[----:B------:R-:W-:Y:S02]  /*4240*/  ISETP.NE.AND P0, PT, R14, RZ, PT ;  /* 0x000000ff0e00720c */ /* 0x000fe40003f05270 */
        /* <DEDUP_REMOVED lines=48> */
[----:B------:R-:W-:Y:S01]  /*4550*/  MUFU.EX2 R25, R25 ;  /* 0x0000001900197308 */ /* 0x000fe20000000800 */
[----:B------:R-:W-:Y:S01]  /*4560*/  FMNMX.FTZ R6, R41, R6, !PT ;  /* 0x0000000629067209 */ /* 0x000fe20007810000 */
[-CC-:B------:R-:W-:Y:S01]  /*4570*/  FFMA.FTZ R196, R87, R0.reuse, -R10.reuse ;  /* 0x0000000057c47223 */ /* 0x180fe2000001080a */
[----:B------:R-:W-:Y:S01]  /*4580*/  FSEL R77, R30, -INF , P5 ;  /* 0xff8000001e4d7808 */ /* 0x000fe20002800000 */
[--C-:B------:R-:W-:Y:S01]  /*4590*/  FFMA.FTZ R61, R65, R0, -R10.reuse ;  /* 0x00000000413d7223 */ /* 0x100fe2000001080a */
[----:B------:R-:W-:Y:S01]  /*45a0*/  FMNMX.FTZ R6, R55, R6, !PT ;  /* 0x0000000637067209 */ /* 0x000fe20007810000 */
[-CC-:B------:R-:W-:Y:S01]  /*45b0*/  FFMA.FTZ R198, R89, R0.reuse, -R10.reuse ;  /* 0x0000000059c67223 */ /* 0x180fe2000001080a */
[--C-:B------:R-:W-:Y:S01]  /*45c0*/  FFMA.FTZ R65, R69, R0, -R10.reuse ;  /* 0x0000000045417223 */ /* 0x100fe2000001080a */
[----:B------:R-:W0:Y:S01]  /*45d0*/  MUFU.EX2 R200, R200 ;  /* 0x000000c800c87308 */ /* 0x000e220000000800 */
        /* <DEDUP_REMOVED lines=22> */
[--C-:B------:R-:W-:Y:S01]  /*4740*/  FFMA.FTZ R121, R121, R0, -R10.reuse ;  /* 0x0000000079797223 */ /* 0x100fe2000001080a */
[----:B------:R-:W4:Y:S01]  /*4750*/  MUFU.EX2 R196, R196 ;  /* 0x000000c400c47308 */ /* 0x000f220000000800 */
[----:B------:R-:W-:Y:S01]  /*4760*/  FMNMX.FTZ R6, R29, R6, !PT ;  /* 0x000000061d067209 */ /* 0x000fe20007810000 */
[-CC-:B------:R-:W-:Y:S01]  /*4770*/  FFMA.FTZ R123, R123, R0.reuse, -R10.reuse ;  /* 0x000000007b7b7223 */ /* 0x180fe2000001080a */
[-CC-:B------:R-:W-:Y:S01]  /*4780*/  FFMA.FTZ R125, R125, R0.reuse, -R10.reuse ;  /* 0x000000007d7d7223 */ /* 0x180fe2000001080a */
[--C-:B------:R-:W-:Y:S01]  /*4790*/  FFMA.FTZ R127, R127, R0, -R10.reuse ;  /* 0x000000007f7f7223 */ /* 0x100fe2000001080a */
[----:B------:R-:W-:Y:S01]  /*47a0*/  FMNMX.FTZ R6, R39, R6, !PT ;  /* 0x0000000627067209 */ /* 0x000fe20007810000 */
[-CC-:B------:R-:W-:Y:S01]  /*47b0*/  FFMA.FTZ R129, R129, R0.reuse, -R10.reuse ;  /* 0x0000000081817223 */ /* 0x180fe2000001080a */
[----:B------:R-:W-:Y:S01]  /*47c0*/  FFMA.FTZ R10, R131, R0, -R10 ;  /* 0x00000000830a7223 */ /* 0x000fe2000001080a */
[----:B------:R-:W5:Y:S01]  /*47d0*/  MUFU.EX2 R61, R61 ;  /* 0x0000003d003d7308 */ /* 0x000f620000000800 */
[----:B------:R-:W-:Y:S01]  /*47e0*/  FMNMX.FTZ R6, R73, R6, !PT ;  /* 0x0000000649067209 */ /* 0x000fe20007810000 */
[----:B------:R-:W-:-:S02]  /*47f0*/  IMAD.MOV.U32 R95, RZ, RZ, R119 ;  /* 0x000000ffff5f7224 */ /* 0x000fc400078e0077 */
[--C-:B------:R-:W-:Y:S01]  /*4800*/  IMAD.MOV.U32 R93, RZ, RZ, R119.reuse ;  /* 0x000000ffff5d7224 */ /* 0x100fe200078e0077 */
[----:B------:R-:W-:Y:S01]  /*4810*/  FMNMX.FTZ R6, R27, R6, !PT ;  /* 0x000000061b067209 */ /* 0x000fe20007810000 */
[--C-:B------:R-:W-:Y:S02]  /*4820*/  IMAD.MOV.U32 R91, RZ, RZ, R119.reuse ;  /* 0x000000ffff5b7224 */ /* 0x100fe400078e0077 */
[----:B------:R-:W-:Y:S01]  /*4830*/  MUFU.EX2 R198, R198 ;  /* 0x000000c600c67308 */ /* 0x000fe20000000800 */
[----:B------:R-:W-:Y:S01]  /*4840*/  FMNMX.FTZ R6, R77, R6, !PT ;  /* 0x000000064d067209 */ /* 0x000fe20007810000 */
[--C-:B------:R-:W-:Y:S02]  /*4850*/  IMAD.MOV.U32 R89, RZ, RZ, R119.reuse ;  /* 0x000000ffff597224 */ /* 0x100fe400078e0077 */
[--C-:B------:R-:W-:Y:S01]  /*4860*/  IMAD.MOV.U32 R87, RZ, RZ, R119.reuse ;  /* 0x000000ffff577224 */ /* 0x100fe200078e0077 */
[----:B------:R-:W-:Y:S01]  /*4870*/  FMNMX.FTZ R6, R31, R6, !PT ;  /* 0x000000061f067209 */ /* 0x000fe20007810000 */
[----:B------:R-:W-:-:S02]  /*4880*/  IMAD.MOV.U32 R85, RZ, RZ, R119 ;  /* 0x000000ffff557224 */ /* 0x000fc400078e0077 */
[----:B------:R-:W-:Y:S01]  /*4890*/  MUFU.EX2 R65, R65 ;  /* 0x0000004100417308 */ /* 0x000fe20000000800 */
[----:B------:R-:W-:Y:S01]  /*48a0*/  IMAD.MOV.U32 R81, RZ, RZ, R119 ;  /* 0x000000ffff517224 */ /* 0x000fe200078e0077 */
[----:B------:R-:W1:Y:S06]  /*48b0*/  SHFL.BFLY PT, R3, R6, 0x2, 0x1f ;  /* 0x0c401f0006037f89 */ /* 0x000e6c00000e0000 */
[----:B------:R-:W-:Y:S08]  /*48c0*/  MUFU.EX2 R192, R192 ;  /* 0x000000c000c07308 */ /* 0x000ff00000000800 */
[----:B------:R-:W-:Y:S08]  /*48d0*/  MUFU.EX2 R69, R69 ;  /* 0x0000004500457308 */ /* 0x000ff00000000800 */
[----:B------:R-:W-:Y:S01]  /*48e0*/  MUFU.EX2 R194, R194 ;  /* 0x000000c200c27308 */ /* 0x000fe20000000800 */
[----:B-1----:R-:W-:-:S05]  /*48f0*/  FMNMX.FTZ R8, R6, R3, !PT ;  /* 0x0000000306087209 */ /* 0x002fca0007810000 */
[----:B------:R-:W1:Y:S02]  /*4900*/  SHFL.BFLY PT, R3, R8, 0x1, 0x1f ;  /* 0x0c201f0008037f89 */ /* 0x000e6400000e0000 */
[----:B------:R-:W-:Y:S08]  /*4910*/  MUFU.EX2 R97, R97 ;  /* 0x0000006100617308 */ /* 0x000ff00000000800 */
[----:B------:R-:W-:Y:S08]  /*4920*/  MUFU.EX2 R99, R99 ;  /* 0x0000006300637308 */ /* 0x000ff00000000800 */
[----:B------:R0:W-:Y:S01]  /*4930*/  MUFU.EX2 R188, R101 ;  /* 0x0000006500bc7308 */ /* 0x0001e20000000800 */
[----:B-1----:R-:W-:-:S07]  /*4940*/  FMNMX.FTZ R3, R8, R3, !PT ;  /* 0x0000000308037209 */ /* 0x002fce0007810000 */
[----:B------:R-:W-:Y:S01]  /*4950*/  MUFU.EX2 R103, R103 ;  /* 0x0000006700677308 */ /* 0x000fe20000000800 */
[----:B0-----:R-:W-:Y:S01]  /*4960*/  IMAD.MOV.U32 R101, RZ, RZ, R119 ;  /* 0x000000ffff657224 */ /* 0x001fe200078e0077 */
[C---:B------:R-:W-:Y:S01]  /*4970*/  FSETP.NEU.FTZ.AND P2, PT, R3.reuse, -INF , PT ;  /* 0xff8000000300780b */ /* 0x040fe20003f5d000 */
[----:B------:R-:W-:-:S05]  /*4980*/  FMUL.FTZ R6, R3, R0 ;  /* 0x0000000003067220 */ /* 0x000fca0000410000 */
[----:B------:R-:W-:Y:S01]  /*4990*/  MUFU.EX2 R190, R105 ;  /* 0x0000006900be7308 */ /* 0x000fe20000000800 */
[----:B------:R-:W-:Y:S02]  /*49a0*/  FSEL R6, R6, RZ, P2 ;  /* 0x000000ff06067208 */ /* 0x000fe40001000000 */
[----:B------:R-:W-:Y:S01]  /*49b0*/  ISETP.GE.AND P2, PT, R83, 0x71, PT ;  /* 0x000000715300780c */ /* 0x000fe20003f46270 */
[----:B------:R-:W-:Y:S02]  /*49c0*/  IMAD.MOV.U32 R83, RZ, RZ, R119 ;  /* 0x000000ffff537224 */ /* 0x000fe400078e0077 */
        /* <DEDUP_REMOVED lines=27> */
[----:B------:R-:W-:Y:S01]  /*4b80*/  FFMA.FTZ R37, R37, R0, -R6 ;  /* 0x0000000025257223 */ /* 0x000fe20000010806 */
[----:B------:R-:W2:Y:S01]  /*4b90*/  MUFU.EX2 R12, R79 ;  /* 0x0000004f000c7308 */ /* 0x000ea20000000800 */
[----:B-----5:R-:W-:Y:S01]  /*4ba0*/  FADD.FTZ R7, R61, R32 ;  /* 0x000000203d077221 */ /* 0x020fe20000010000 */
[----:B-1----:R-:W-:Y:S01]  /*4bb0*/  FADD.FTZ R32, R201, R8 ;  /* 0x00000008c9207221 */ /* 0x002fe20000010000 */
[----:B------:R-:W-:Y:S01]  /*4bc0*/  F2FP.F16.F32.PACK_AB R200, R25, R200 ;  /* 0x000000c819c8723e */ /* 0x000fe200000000ff */
        /* <DEDUP_REMOVED lines=8> */
[-CC-:B------:R-:W-:Y:S01]  /*4c50*/  FFMA.FTZ R77, R77, R0.reuse, -R6.reuse ;  /* 0x000000004d4d7223 */ /* 0x180fe20000010806 */
[----:B------:R-:W-:Y:S01]  /*4c60*/  FFMA.FTZ R31, R31, R0, -R6 ;  /* 0x000000001f1f7223 */ /* 0x000fe20000010806 */
[----:B------:R-:W-:Y:S01]  /*4c70*/  F2FP.F16.F32.PACK_AB R201, R8, R201 ;  /* 0x000000c908c9723e */ /* 0x000fe200000000ff */
[--C-:B------:R-:W-:Y:S01]  /*4c80*/  IMAD.MOV.U32 R105, RZ, RZ, R119.reuse ;  /* 0x000000ffff697224 */ /* 0x100fe200078e0077 */
[----:B------:R0:W1:Y:S01]  /*4c90*/  MUFU.EX2 R14, R67 ;  /* 0x00000043000e7308 */ /* 0x0000620000000800 */
[----:B--2---:R-:W-:Y:S01]  /*4ca0*/  F2FP.F16.F32.PACK_AB R203, R12, R11 ;  /* 0x0000000b0ccb723e */ /* 0x004fe200000000ff */
[--C-:B------:R-:W-:Y:S01]  /*4cb0*/  IMAD.MOV.U32 R79, RZ, RZ, R119.reuse ;  /* 0x000000ffff4f7224 */ /* 0x100fe200078e0077 */
[----:B------:R-:W-:Y:S01]  /*4cc0*/  F2FP.F16.F32.PACK_AB R202, R47, R202 ;  /* 0x000000ca2fca723e */ /* 0x000fe200000000ff */
[--C-:B------:R-:W-:Y:S01]  /*4cd0*/  IMAD.MOV.U32 R75, RZ, RZ, R119.reuse ;  /* 0x000000ffff4b7224 */ /* 0x100fe200078e0077 */
[----:B------:R-:W-:Y:S01]  /*4ce0*/  F2FP.F16.F32.PACK_AB R196, R61, R196 ;  /* 0x000000c43dc4723e */ /* 0x000fe200000000ff */
[--C-:B------:R-:W-:Y:S01]  /*4cf0*/  IMAD.MOV.U32 R61, RZ, RZ, R119.reuse ;  /* 0x000000ffff3d7224 */ /* 0x100fe200078e0077 */
[----:B------:R-:W-:Y:S01]  /*4d00*/  F2FP.F16.F32.PACK_AB R198, R65, R198 ;  /* 0x000000c641c6723e */ /* 0x000fe200000000ff */
[----:B------:R-:W2:Y:S01]  /*4d10*/  MUFU.EX2 R15, R15 ;  /* 0x0000000f000f7308 */ /* 0x000ea20000000800 */
[----:B0-----:R-:W-:-:S02]  /*4d20*/  IMAD.MOV.U32 R67, RZ, RZ, R119 ;  /* 0x000000ffff437224 */ /* 0x001fc400078e0077 */
[----:B------:R-:W-:-:S05]  /*4d30*/  IMAD.MOV.U32 R47, RZ, RZ, R119 ;  /* 0x000000ffff2f7224 */ /* 0x000fca00078e0077 */
[----:B------:R0:W-:Y:S01]  /*4d40*/  MUFU.EX2 R28, R51 ;  /* 0x00000033001c7308 */ /* 0x0001e20000000800 */
[----:B-1----:R-:W-:-:S07]  /*4d50*/  F2FP.F16.F32.PACK_AB R197, R14, R13 ;  /* 0x0000000d0ec5723e */ /* 0x002fce00000000ff */
[----:B------:R1:W3:Y:S01]  /*4d60*/  MUFU.EX2 R20, R71 ;  /* 0x0000004700147308 */ /* 0x0002e20000000800 */
[----:B0-----:R-:W-:Y:S01]  /*4d70*/  FADD.FTZ R51, R65, R34 ;  /* 0x0000002241337221 */ /* 0x001fe20000010000 */
[----:B------:R-:W-:Y:S01]  /*4d80*/  FADD.FTZ R34, R12, R7 ;  /* 0x000000070c227221 */ /* 0x000fe20000010000 */
[----:B------:R-:W-:Y:S02]  /*4d90*/  IMAD.MOV.U32 R65, RZ, RZ, R119 ;  /* 0x000000ffff417224 */ /* 0x000fe400078e0077 */
[----:B------:R-:W-:Y:S01]  /*4da0*/  FADD.FTZ R36, R192, R51 ;  /* 0x00000033c0247221 */ /* 0x000fe20000010000 */
[----:B------:R-:W-:Y:S01]  /*4db0*/  FADD.FTZ R7, R13, R34 ;  /* 0x000000220d077221 */ /* 0x000fe20000010000 */
[C---:B------:R-:W-:Y:S01]  /*4dc0*/  F2FP.F16.F32.PACK_AB R192, R69.reuse, R192 ;  /* 0x000000c045c0723e */ /* 0x040fe200000000ff */
[----:B------:R-:W0:Y:S01]  /*4dd0*/  MUFU.EX2 R21, R21 ;  /* 0x0000001500157308 */ /* 0x000e220000000800 */
[----:B------:R-:W-:Y:S01]  /*4de0*/  FADD.FTZ R51, R69, R36 ;  /* 0x0000002445337221 */ /* 0x000fe20000010000 */
[----:B------:R-:W-:Y:S01]  /*4df0*/  FADD.FTZ R34, R14, R7 ;  /* 0x000000070e227221 */ /* 0x000fe20000010000 */
[----:B-1----:R-:W-:-:S02]  /*4e00*/  IMAD.MOV.U32 R71, RZ, RZ, R119 ;  /* 0x000000ffff477224 */ /* 0x002fc400078e0077 */
[----:B------:R-:W-:Y:S01]  /*4e10*/  FADD.FTZ R36, R194, R51 ;  /* 0x00000033c2247221 */ /* 0x000fe20000010000 */
[----:B--2---:R-:W-:Y:S01]  /*4e20*/  FADD.FTZ R7, R15, R34 ;  /* 0x000000220f077221 */ /* 0x004fe20000010000 */
[C---:B------:R-:W-:Y:S01]  /*4e30*/  F2FP.F16.F32.PACK_AB R194, R97.reuse, R194 ;  /* 0x000000c261c2723e */ /* 0x040fe200000000ff */
[----:B------:R1:W2:Y:S01]  /*4e40*/  MUFU.EX2 R24, R59 ;  /* 0x0000003b00187308 */ /* 0x0002a20000000800 */
[----:B------:R-:W-:Y:S01]  /*4e50*/  FADD.FTZ R38, R97, R36 ;  /* 0x0000002461267221 */ /* 0x000fe20000010000 */
[C---:B---3--:R-:W-:Y:S01]  /*4e60*/  FADD.FTZ R36, R20.reuse, R7 ;  /* 0x0000000714247221 */ /* 0x048fe20000010000 */
[----:B------:R-:W-:Y:S01]  /*4e70*/  F2FP.F16.F32.PACK_AB R199, R20, R15 ;  /* 0x0000000f14c7723e */ /* 0x000fe200000000ff */
[--C-:B------:R-:W-:Y:S02]  /*4e80*/  IMAD.MOV.U32 R97, RZ, RZ, R119.reuse ;  /* 0x000000ffff617224 */ /* 0x100fe400078e0077 */
[--C-:B------:R-:W-:Y:S02]  /*4e90*/  IMAD.MOV.U32 R69, RZ, RZ, R119.reuse ;  /* 0x000000ffff457224 */ /* 0x100fe400078e0077 */
[----:B------:R-:W3:Y:S01]  /*4ea0*/  MUFU.EX2 R49, R49 ;  /* 0x0000003100317308 */ /* 0x000ee20000000800 */
[----:B0-----:R-:W-:Y:S01]  /*4eb0*/  FADD.FTZ R7, R21, R36 ;  /* 0x0000002415077221 */ /* 0x001fe20000010000 */
[----:B-1----:R-:W-:-:S02]  /*4ec0*/  IMAD.MOV.U32 R59, RZ, RZ, R119 ;  /* 0x000000ffff3b7224 */ /* 0x002fc400078e0077 */
[----:B------:R-:W-:-:S04]  /*4ed0*/  IMAD.MOV.U32 R51, RZ, RZ, R119 ;  /* 0x000000ffff337224 */ /* 0x000fc800078e0077 */
[----:B------:R0:W1:Y:S01]  /*4ee0*/  MUFU.EX2 R26, R63 ;  /* 0x0000003f001a7308 */ /* 0x0000620000000800 */
[C---:B--2---:R-:W-:Y:S01]  /*4ef0*/  FADD.FTZ R2, R24.reuse, R7 ;  /* 0x0000000718027221 */ /* 0x044fe20000010000 */
[----:B------:R-:W-:Y:S01]  /*4f00*/  F2FP.F16.F32.PACK_AB R193, R24, R21 ;  /* 0x0000001518c1723e */ /* 0x000fe200000000ff */
[----:B------:R-:W-:-:S05]  /*4f10*/  IMAD.MOV.U32 R24, RZ, RZ, R119 ;  /* 0x000000ffff187224 */ /* 0x000fca00078e0077 */
[----:B------:R-:W2:Y:S01]  /*4f20*/  MUFU.EX2 R107, R107 ;  /* 0x0000006b006b7308 */ /* 0x000ea20000000800 */
[----:B---3--:R-:W-:Y:S01]  /*4f30*/  FADD.FTZ R7, R49, R2 ;  /* 0x0000000231077221 */ /* 0x008fe20000010000 */
[----:B0-----:R-:W-:-:S06]  /*4f40*/  IMAD.MOV.U32 R63, RZ, RZ, R119 ;  /* 0x000000ffff3f7224 */ /* 0x001fcc00078e0077 */
[----:B------:R0:W-:Y:S01]  /*4f50*/  MUFU.EX2 R32, R43 ;  /* 0x0000002b00207308 */ /* 0x0001e20000000800 */
[----:B-1----:R-:W-:Y:S01]  /*4f60*/  F2FP.F16.F32.PACK_AB R195, R26, R49 ;  /* 0x000000311ac3723e */ /* 0x002fe200000000ff */
[----:B------:R-:W-:-:S06]  /*4f70*/  IMAD.MOV.U32 R49, RZ, RZ, R119 ;  /* 0x000000ffff317224 */ /* 0x000fcc00078e0077 */
[----:B------:R-:W1:Y:S01]  /*4f80*/  MUFU.EX2 R53, R53 ;  /* 0x0000003500357308 */ /* 0x000e620000000800 */
[----:B0-----:R-:W-:-:S04]  /*4f90*/  FADD.FTZ R43, R99, R38 ;  /* 0x00000026632b7221 */ /* 0x001fc80000010000 */
[C---:B------:R-:W-:Y:S01]  /*4fa0*/  FADD.FTZ R36, R188.reuse, R43 ;  /* 0x0000002bbc247221 */ /* 0x040fe20000010000 */
[----:B------:R-:W-:Y:S01]  /*4fb0*/  F2FP.F16.F32.PACK_AB R188, R188, R99 ;  /* 0x00000063bcbc723e */ /* 0x000fe200000000ff */
[----:B------:R-:W-:Y:S01]  /*4fc0*/  IMAD.MOV.U32 R99, RZ, RZ, R119 ;  /* 0x000000ffff637224 */ /* 0x000fe200078e0077 */
[----:B------:R0:W3:Y:S01]  /*4fd0*/  MUFU.EX2 R184, R109 ;  /* 0x0000006d00b87308 */ /* 0x0000e20000000800 */
[----:B------:R-:W-:Y:S01]  /*4fe0*/  FADD.FTZ R43, R103, R36 ;  /* 0x00000024672b7221 */ /* 0x000fe20000010000 */
[----:B------:R-:W-:Y:S01]  /*4ff0*/  FADD.FTZ R36, R26, R7 ;  /* 0x000000071a247221 */ /* 0x000fe20000010000 */
[----:B------:R-:W-:Y:S02]  /*5000*/  IMAD.MOV.U32 R26, RZ, RZ, R119 ;  /* 0x000000ffff1a7224 */ /* 0x000fe400078e0077 */
[C---:B------:R-:W-:Y:S01]  /*5010*/  FADD.FTZ R38, R190.reuse, R43 ;  /* 0x0000002bbe267221 */ /* 0x040fe20000010000 */
[----:B------:R-:W-:Y:S01]  /*5020*/  F2FP.F16.F32.PACK_AB R190, R190, R103 ;  /* 0x00000067bebe723e */ /* 0x000fe200000000ff */
[--C-:B------:R-:W-:Y:S01]  /*5030*/  IMAD.MOV.U32 R103, RZ, RZ, R119.reuse ;  /* 0x000000ffff677224 */ /* 0x100fe200078e0077 */
[----:B------:R-:W4:Y:S01]  /*5040*/  MUFU.EX2 R111, R111 ;  /* 0x0000006f006f7308 */ /* 0x000f220000000800 */
[----:B--2---:R-:W-:Y:S01]  /*5050*/  FADD.FTZ R43, R107, R38 ;  /* 0x000000266b2b7221 */ /* 0x004fe20000010000 */
[----:B-1----:R-:W-:Y:S01]  /*5060*/  FADD.FTZ R7, R53, R36 ;  /* 0x0000002435077221 */ /* 0x002fe20000010000 */
[----:B------:R-:W-:Y:S01]  /*5070*/  F2FP.F16.F32.PACK_AB R189, R28, R53 ;  /* 0x000000351cbd723e */ /* 0x000fe200000000ff */
[----:B0-----:R-:W-:-:S02]  /*5080*/  IMAD.MOV.U32 R109, RZ, RZ, R119 ;  /* 0x000000ffff6d7224 */ /* 0x001fc400078e0077 */
[----:B------:R-:W-:Y:S01]  /*5090*/  FADD.FTZ R36, R28, R7 ;  /* 0x000000071c247221 */ /* 0x000fe20000010000 */
[----:B------:R-:W-:Y:S01]  /*50a0*/  IMAD.MOV.U32 R53, RZ, RZ, R119 ;  /* 0x000000ffff357224 */ /* 0x000fe200078e0077 */
[----:B------:R-:W0:Y:S01]  /*50b0*/  MUFU.EX2 R41, R41 ;  /* 0x0000002900297308 */ /* 0x000e220000000800 */
[C---:B---3--:R-:W-:Y:S01]  /*50c0*/  FADD.FTZ R38, R184.reuse, R43 ;  /* 0x0000002bb8267221 */ /* 0x048fe20000010000 */
[----:B------:R-:W-:Y:S01]  /*50d0*/  F2FP.F16.F32.PACK_AB R184, R184, R107 ;  /* 0x0000006bb8b8723e */ /* 0x000fe200000000ff */
[--C-:B------:R-:W-:Y:S02]  /*50e0*/  IMAD.MOV.U32 R107, RZ, RZ, R119.reuse ;  /* 0x000000ffff6b7224 */ /* 0x100fe400078e0077 */
[----:B------:R-:W-:-:S03]  /*50f0*/  IMAD.MOV.U32 R28, RZ, RZ, R119 ;  /* 0x000000ffff1c7224 */ /* 0x000fc600078e0077 */
[----:B------:R1:W2:Y:S01]  /*5100*/  MUFU.EX2 R186, R113 ;  /* 0x0000007100ba7308 */ /* 0x0002a20000000800 */
[----:B----4-:R-:W-:-:S07]  /*5110*/  FADD.FTZ R43, R111, R38 ;  /* 0x000000266f2b7221 */ /* 0x010fce0000010000 */
[----:B------:R3:W4:Y:S01]  /*5120*/  MUFU.EX2 R30, R55 ;  /* 0x00000037001e7308 */ /* 0x0007220000000800 */
[----:B0-----:R-:W-:Y:S01]  /*5130*/  FADD.FTZ R7, R41, R36 ;  /* 0x0000002429077221 */ /* 0x001fe20000010000 */
[----:B-1----:R-:W-:-:S06]  /*5140*/  IMAD.MOV.U32 R113, RZ, RZ, R119 ;  /* 0x000000ffff717224 */ /* 0x002fcc00078e0077 */
[----:B------:R-:W0:Y:S01]  /*5150*/  MUFU.EX2 R115, R115 ;  /* 0x0000007300737308 */ /* 0x000e220000000800 */
[C---:B--2---:R-:W-:Y:S01]  /*5160*/  FADD.FTZ R38, R186.reuse, R43 ;  /* 0x0000002bba267221 */ /* 0x044fe20000010000 */
[----:B------:R-:W-:Y:S01]  /*5170*/  F2FP.F16.F32.PACK_AB R186, R186, R111 ;  /* 0x0000006fbaba723e */ /* 0x000fe200000000ff */
[--C-:B------:R-:W-:Y:S02]  /*5180*/  IMAD.MOV.U32 R111, RZ, RZ, R119.reuse ;  /* 0x000000ffff6f7224 */ /* 0x100fe400078e0077 */
[--C-:B---3--:R-:W-:Y:S02]  /*5190*/  IMAD.MOV.U32 R55, RZ, RZ, R119.reuse ;  /* 0x000000ffff377224 */ /* 0x108fe400078e0077 */
[----:B------:R-:W-:Y:S01]  /*51a0*/  IMAD.MOV.U32 R43, RZ, RZ, R119 ;  /* 0x000000ffff2b7224 */ /* 0x000fe200078e0077 */
[----:B------:R-:W1:Y:S01]  /*51b0*/  MUFU.EX2 R45, R45 ;  /* 0x0000002d002d7308 */ /* 0x000e620000000800 */
[C---:B----4-:R-:W-:Y:S01]  /*51c0*/  FADD.FTZ R36, R30.reuse, R7 ;  /* 0x000000071e247221 */ /* 0x050fe20000010000 */
[----:B------:R-:W-:Y:S01]  /*51d0*/  F2FP.F16.F32.PACK_AB R191, R30, R41 ;  /* 0x000000291ebf723e */ /* 0x000fe200000000ff */
[----:B------:R-:W-:-:S02]  /*51e0*/  IMAD.MOV.U32 R41, RZ, RZ, R119 ;  /* 0x000000ffff297224 */ /* 0x000fc400078e0077 */
[----:B------:R-:W-:-:S03]  /*51f0*/  IMAD.MOV.U32 R30, RZ, RZ, R119 ;  /* 0x000000ffff1e7224 */ /* 0x000fc600078e0077 */
[----:B------:R2:W3:Y:S01]  /*5200*/  MUFU.EX2 R180, R117 ;  /* 0x0000007500b47308 */ /* 0x0004e20000000800 */
[----:B0-----:R-:W-:-:S07]  /*5210*/  FADD.FTZ R25, R115, R38 ;  /* 0x0000002673197221 */ /* 0x001fce0000010000 */
[----:B------:R-:W0:Y:S01]  /*5220*/  MUFU.EX2 R121, R121 ;  /* 0x0000007900797308 */ /* 0x000e220000000800 */
[----:B-1----:R-:W-:Y:S01]  /*5230*/  FADD.FTZ R7, R45, R36 ;  /* 0x000000242d077221 */ /* 0x002fe20000010000 */
[C---:B------:R-:W-:Y:S01]  /*5240*/  F2FP.F16.F32.PACK_AB R185, R32.reuse, R45 ;  /* 0x0000002d20b9723e */ /* 0x040fe200000000ff */
[----:B--2---:R-:W-:Y:S02]  /*5250*/  IMAD.MOV.U32 R117, RZ, RZ, R119 ;  /* 0x000000ffff757224 */ /* 0x004fe400078e0077 */
[----:B------:R-:W-:Y:S01]  /*5260*/  FADD.FTZ R36, R32, R7 ;  /* 0x0000000720247221 */ /* 0x000fe20000010000 */
[----:B------:R-:W-:Y:S02]  /*5270*/  IMAD.MOV.U32 R45, RZ, RZ, R119 ;  /* 0x000000ffff2d7224 */ /* 0x000fe400078e0077 */
[----:B------:R-:W1:Y:S01]  /*5280*/  MUFU.EX2 R33, R33 ;  /* 0x0000002100217308 */ /* 0x000e620000000800 */
[C---:B---3--:R-:W-:Y:S01]  /*5290*/  FADD.FTZ R38, R180.reuse, R25 ;  /* 0x00000019b4267221 */ /* 0x048fe20000010000 */
[----:B------:R-:W-:Y:S01]  /*52a0*/  F2FP.F16.F32.PACK_AB R180, R180, R115 ;  /* 0x00000073b4b4723e */ /* 0x000fe200000000ff */
[----:B------:R-:W-:-:S02]  /*52b0*/  IMAD.MOV.U32 R115, RZ, RZ, R119 ;  /* 0x000000ffff737224 */ /* 0x000fc400078e0077 */
[----:B------:R-:W-:-:S03]  /*52c0*/  IMAD.MOV.U32 R32, RZ, RZ, R119 ;  /* 0x000000ffff207224 */ /* 0x000fc600078e0077 */
[----:B------:R-:W2:Y:S01]  /*52d0*/  MUFU.EX2 R182, R123 ;  /* 0x0000007b00b67308 */ /* 0x000ea20000000800 */
[----:B0-----:R-:W-:-:S07]  /*52e0*/  FADD.FTZ R25, R121, R38 ;  /* 0x0000002679197221 */ /* 0x001fce0000010000 */
[----:B------:R0:W3:Y:S01]  /*52f0*/  MUFU.EX2 R34, R57 ;  /* 0x0000003900227308 */ /* 0x0000e20000000800 */
[----:B-1----:R-:W-:-:S07]  /*5300*/  FADD.FTZ R7, R33, R36 ;  /* 0x0000002421077221 */ /* 0x002fce0000010000 */
[----:B------:R-:W1:Y:S01]  /*5310*/  MUFU.EX2 R125, R125 ;  /* 0x0000007d007d7308 */ /* 0x000e620000000800 */
[C---:B--2---:R-:W-:Y:S01]  /*5320*/  FADD.FTZ R40, R182.reuse, R25 ;  /* 0x00000019b6287221 */ /* 0x044fe20000010000 */
[----:B------:R-:W-:Y:S01]  /*5330*/  F2FP.F16.F32.PACK_AB R182, R182, R121 ;  /* 0x00000079b6b6723e */ /* 0x000fe200000000ff */
[----:B0-----:R-:W-:-:S05]  /*5340*/  IMAD.MOV.U32 R57, RZ, RZ, R119 ;  /* 0x000000ffff397224 */ /* 0x001fca00078e0077 */
[----:B------:R-:W0:Y:S01]  /*5350*/  MUFU.EX2 R37, R37 ;  /* 0x0000002500257308 */ /* 0x000e220000000800 */
[C---:B---3--:R-:W-:Y:S01]  /*5360*/  FADD.FTZ R38, R34.reuse, R7 ;  /* 0x0000000722267221 */ /* 0x048fe20000010000 */
[----:B------:R-:W-:Y:S01]  /*5370*/  F2FP.F16.F32.PACK_AB R187, R34, R33 ;  /* 0x0000002122bb723e */ /* 0x000fe200000000ff */
[--C-:B------:R-:W-:Y:S02]  /*5380*/  IMAD.MOV.U32 R34, RZ, RZ, R119.reuse ;  /* 0x000000ffff227224 */ /* 0x100fe400078e0077 */
[----:B------:R-:W-:-:S03]  /*5390*/  IMAD.MOV.U32 R33, RZ, RZ, R119 ;  /* 0x000000ffff217224 */ /* 0x000fc600078e0077 */
[----:B------:R-:W2:Y:S01]  /*53a0*/  MUFU.EX2 R176, R127 ;  /* 0x0000007f00b07308 */ /* 0x000ea20000000800 */
[----:B-1----:R-:W-:-:S07]  /*53b0*/  FADD.FTZ R25, R125, R40 ;  /* 0x000000287d197221 */ /* 0x002fce0000010000 */
[----:B------:R1:W3:Y:S01]  /*53c0*/  MUFU.EX2 R2, R35 ;  /* 0x0000002300027308 */ /* 0x0002e20000000800 */
[----:B0-----:R-:W-:-:S07]  /*53d0*/  FADD.FTZ R7, R37, R38 ;  /* 0x0000002625077221 */ /* 0x001fce0000010000 */
[----:B------:R-:W0:Y:S01]  /*53e0*/  MUFU.EX2 R129, R129 ;  /* 0x0000008100817308 */ /* 0x000e220000000800 */
[C---:B--2---:R-:W-:Y:S01]  /*53f0*/  FADD.FTZ R40, R176.reuse, R25 ;  /* 0x00000019b0287221 */ /* 0x044fe20000010000 */
[----:B------:R-:W-:Y:S01]  /*5400*/  F2FP.F16.F32.PACK_AB R176, R176, R125 ;  /* 0x0000007db0b0723e */ /* 0x000fe200000000ff */
[----:B-1----:R-:W-:-:S05]  /*5410*/  IMAD.MOV.U32 R35, RZ, RZ, R119 ;  /* 0x000000ffff237224 */ /* 0x002fca00078e0077 */
[----:B------:R-:W1:Y:S01]  /*5420*/  MUFU.EX2 R29, R29 ;  /* 0x0000001d001d7308 */ /* 0x000e620000000800 */
[C---:B---3--:R-:W-:Y:S01]  /*5430*/  FADD.FTZ R38, R2.reuse, R7 ;  /* 0x0000000702267221 */ /* 0x048fe20000010000 */
[----:B------:R-:W-:Y:S01]  /*5440*/  F2FP.F16.F32.PACK_AB R181, R2, R37 ;  /* 0x0000002502b5723e */ /* 0x000fe200000000ff */
[----:B------:R-:W-:Y:S02]  /*5450*/  IMAD.MOV.U32 R2, RZ, RZ, 0x3f800000 ;  /* 0x3f800000ff027424 */ /* 0x000fe400078e00ff */
[----:B------:R-:W-:-:S03]  /*5460*/  IMAD.MOV.U32 R37, RZ, RZ, R119 ;  /* 0x000000ffff257224 */ /* 0x000fc600078e0077 */
[----:B------:R-:W2:Y:S01]  /*5470*/  MUFU.EX2 R10, R10 ;  /* 0x0000000a000a7308 */ /* 0x000ea20000000800 */
[----:B0-----:R-:W-:Y:S01]  /*5480*/  FADD.FTZ R7, R129, R40 ;  /* 0x0000002881077221 */ /* 0x001fe20000010000 */
[----:B------:R-:W-:-:S06]  /*5490*/  IMAD.MOV.U32 R40, RZ, RZ, R119 ;  /* 0x000000ffff287224 */ /* 0x000fcc00078e0077 */
[----:B------:R0:W3:Y:S01]  /*54a0*/  MUFU.EX2 R6, R39 ;  /* 0x0000002700067308 */ /* 0x0000e20000000800 */
[----:B-1----:R-:W-:Y:S01]  /*54b0*/  FADD.FTZ R25, R29, R38 ;  /* 0x000000261d197221 */ /* 0x002fe20000010000 */
[----:B------:R-:W-:-:S06]  /*54c0*/  IMAD.MOV.U32 R38, RZ, RZ, R119 ;  /* 0x000000ffff267224 */ /* 0x000fcc00078e0077 */
[----:B------:R-:W1:Y:S01]  /*54d0*/  MUFU.EX2 R73, R73 ;  /* 0x0000004900497308 */ /* 0x000e620000000800 */
[C---:B--2---:R-:W-:Y:S01]  /*54e0*/  FADD.FTZ R7, R10.reuse, R7 ;  /* 0x000000070a077221 */ /* 0x044fe20000010000 */
[----:B------:R-:W-:Y:S01]  /*54f0*/  F2FP.F16.F32.PACK_AB R178, R10, R129 ;  /* 0x000000810ab2723e */ /* 0x000fe200000000ff */
[----:B0-----:R-:W-:-:S05]  /*5500*/  IMAD.MOV.U32 R39, RZ, RZ, R119 ;  /* 0x000000ffff277224 */ /* 0x001fca00078e0077 */
[----:B------:R0:W2:Y:S01]  /*5510*/  MUFU.EX2 R36, R27 ;  /* 0x0000001b00247308 */ /* 0x0000a20000000800 */
[C---:B---3--:R-:W-:Y:S01]  /*5520*/  FADD.FTZ R10, R6.reuse, R25 ;  /* 0x00000019060a7221 */ /* 0x048fe20000010000 */
[----:B------:R-:W-:Y:S01]  /*5530*/  F2FP.F16.F32.PACK_AB R183, R6, R29 ;  /* 0x0000001d06b7723e */ /* 0x000fe200000000ff */
[--C-:B------:R-:W-:Y:S02]  /*5540*/  IMAD.MOV.U32 R29, RZ, RZ, R119.reuse ;  /* 0x000000ffff1d7224 */ /* 0x100fe400078e0077 */
[----:B------:R-:W-:-:S03]  /*5550*/  IMAD.MOV.U32 R25, RZ, RZ, R119 ;  /* 0x000000ffff197224 */ /* 0x000fc600078e0077 */
[----:B------:R-:W3:Y:S01]  /*5560*/  MUFU.EX2 R77, R77 ;  /* 0x0000004d004d7308 */ /* 0x000ee20000000800 */
[----:B-1----:R-:W-:Y:S01]  /*5570*/  FADD.FTZ R11, R73, R10 ;  /* 0x0000000a490b7221 */ /* 0x002fe20000010000 */
[----:B0-----:R-:W-:-:S06]  /*5580*/  IMAD.MOV.U32 R27, RZ, RZ, R119 ;  /* 0x000000ffff1b7224 */ /* 0x001fcc00078e0077 */
        /* <DEDUP_REMOVED lines=12> */
[----:B------:R-:W-:Y:S01]  /*5650*/  R2UR UR4, R16 ;  /* 0x00000000100472ca */ /* 0x000fe200000e0000 */
[----:B------:R-:W-:Y:S01]  /*5660*/  VIADD R11, R120, 0xfffffffe ;  /* 0xfffffffe780b7836 */ /* 0x000fe20000000000 */
[----:B------:R-:W-:Y:S01]  /*5670*/  CS2R R118, SRZ ;  /* 0x0000000000767805 */ /* 0x000fe2000001ff00 */
[----:B------:R-:W-:Y:S01]  /*5680*/  IMAD.MOV.U32 R10, RZ, RZ, R3 ;  /* 0x000000ffff0a7224 */ /* 0x000fe200078e0003 */
[----:B------:R-:W-:Y:S01]  /*5690*/  CS2R R114, SRZ ;  /* 0x0000000000727805 */ /* 0x000fe2000001ff00 */
[----:B------:R-:W-:Y:S01]  /*56a0*/  IMAD.MOV.U32 R15, RZ, RZ, R4 ;  /* 0x000000ffff0f7224 */ /* 0x000fe200078e0004 */
[----:B------:R-:W-:Y:S01]  /*56b0*/  CS2R R110, SRZ ;  /* 0x00000000006e7805 */ /* 0x000fe2000001ff00 */
[----:B------:R-:W-:Y:S01]  /*56c0*/  IMAD.MOV.U32 R13, RZ, RZ, R17 ;  /* 0x000000ffff0d7224 */ /* 0x000fe200078e0011 */
        /* <DEDUP_REMOVED lines=45> */
[----:B------:R-:W-:-:S07]  /*59a0*/  CS2R R24, SRZ ;  /* 0x0000000000187805 */ /* 0x000fce000001ff00 */
.L_x_3829:
        /* <DEDUP_REMOVED lines=8> */
.L_x_3821:
[----:B------:R-:W0:Y:S01]  /*5a30*/  S2UR UR7, SR_CgaCtaId ;  /* 0x00000000000779c3 */ /* 0x000e220000008800 */
[----:B------:R-:W-:Y:S01]  /*5a40*/  UMOV UR6, 0x400 ;  /* 0x0000040000067882 */ /* 0x000fe20000000000 */
[----:B------:R-:W-:Y:S01]  /*5a50*/  IMAD.U32 R12, RZ, RZ, UR5 ;  /* 0x00000005ff0c7e24 */ /* 0x000fe2000f8e00ff */
[----:B------:R-:W-:Y:S01]  /*5a60*/  SHF.L.U32 R3, R17, 0x1f, RZ ;  /* 0x0000001f11037819 */ /* 0x000fe200000006ff */
[----:B0-----:R-:W-:-:S06]  /*5a70*/  ULEA UR6, UR7, UR6, 0x18 ;  /* 0x0000000607067291 */ /* 0x001fcc000f8ec03f */
[----:B------:R-:W-:-:S04]  /*5a80*/  IMAD.U32 R5, RZ, RZ, UR6 ;  /* 0x00000006ff057e24 */ /* 0x000fc8000f8e00ff */
[----:B------:R-:W-:-:S04]  /*5a90*/  IMAD R12, R12, 0x8, R5 ;  /* 0x000000080c0c7824 */ /* 0x000fc800078e0205 */
[----:B------:R0:W1:Y:S01]  /*5aa0*/  SYNCS.PHASECHK.TRANS64.TRYWAIT P2, [R12+URZ+0x36830], R3 ;  /* 0x036830030c0075a7 */ /* 0x000062000804017f */
[----:B------:R-:W-:Y:S05]  /*5ab0*/  @!P0 BRA `(.L_x_3822) ;  /* 0x0000000000048947 */ /* 0x000fea0003800000 */
[----:B------:R-:W-:Y:S01]  /*5ac0*/  BPT.TRAP 0x1 ;  /* 0x000000040000795c */ /* 0x000fe20000300000 */
.L_x_3822:
[----:B------:R-:W-:Y:S01]  /*5ad0*/  IMAD R0, R16, 0xa80, R9 ;  /* 0x00000a8010007824 */ /* 0x000fe200078e0209 */
[----:B-1----:R-:W-:Y:S06]  /*5ae0*/  @P2 BRA `(.L_x_3823) ;  /* 0x0000000000082947 */ /* 0x002fec0003800000 */
[----:B------:R-:W1:Y:S02]  /*5af0*/  SYNCS.PHASECHK.TRANS64.TRYWAIT P2, [R12+URZ+0x36830], R3 ;  /* 0x036830030c0075a7 */ /* 0x000e64000804017f */
[----:B-1----:R-:W-:Y:S05]  /*5b00*/  @!P2 BRA `(.L_x_3824) ;  /* 0x000000d400fca947 */ /* 0x002fea0003800000 */
.L_x_3823:
[----:B------:R-:W-:Y:S01]  /*5b10*/  R2UR UR6, R0 ;  /* 0x00000000000672ca */ /* 0x000fe200000e0000 */
[----:B------:R-:W-:Y:S01]  /*5b20*/  WARPGROUP.ARRIVE ;  /* 0x00000000000079c5 */ /* 0x000fe20000000000 */
        /* <DEDUP_REMOVED lines=11> */
[----:B------:R-:W-:Y:S01]  /*5be0*/  UMOV UR10, UR6 ;  /* 0x00000006000a7c82 */ /* 0x000fe20008000000 */
[----:B------:R-:W-:Y:S01]  /*5bf0*/  UIADD3 UR5, UR6, 0x80, URZ ;  /* 0x0000008006057890 */ /* 0x000fe2000fffe03f */
[----:B------:R-:W-:Y:S01]  /*5c00*/  HGMMA.64x16x16.F32 R168, gdesc[UR8], RZ, !UPT, gsb0 ;  /* 0x0020000008a879f0 */ /* 0x000fe2000c0008ff */
[----:B------:R-:W-:Y:S01]  /*5c10*/  UMOV UR11, 0x40000040 ;  /* 0x40000040000b7882 */ /* 0x000fe20000000000 */
[----:B------:R-:W-:Y:S01]  /*5c20*/  UIADD3 UR7, UR6, 0x100, URZ ;  /* 0x0000010006077890 */ /* 0x000fe2000fffe03f */
[-C--:B------:R-:W-:Y:S01]  /*5c30*/  FMUL.FTZ R24, R24, R8.reuse ;  /* 0x0000000818187220 */ /* 0x080fe20000410000 */
[----:B------:R-:W-:Y:S01]  /*5c40*/  UIADD3 UR14, UR6, 0x2, URZ ;  /* 0x00000002060e7890 */ /* 0x000fe2000fffe03f */
[-C--:B------:R-:W-:Y:S01]  /*5c50*/  FMUL.FTZ R25, R25, R8.reuse ;  /* 0x0000000819197220 */ /* 0x080fe20000410000 */
[----:B------:R-:W-:Y:S01]  /*5c60*/  UMOV UR10, UR5 ;  /* 0x00000005000a7c82 */ /* 0x000fe20008000000 */
        /* <DEDUP_REMOVED lines=117> */
[----:B------:R-:W-:Y:S01]  /*63c0*/  FMUL.FTZ R119, R119, R2 ;  /* 0x0000000277777220 */ /* 0x000fe20000410000 */
[----:B------:R-:W-:-:S02]  /*63d0*/  WARPGROUP.DEPBAR.LE gsb0, 0x0 ;  /* 0x00008000000079c5 */ /* 0x000fc40000010000 */
[----:B------:R-:W-:-:S06]  /*63e0*/  WARPGROUP.ARRIVE ;  /* 0x00000000000079c5 */ /* 0x000fcc0000000000 */
[----:B------:R-:W-:Y:S01]  /*63f0*/  HGMMA.64x16x16.F32 R144, gdesc[UR8], RZ, !UPT, gsb0 ;  /* 0x00200000089079f0 */ /* 0x000fe2000c0008ff */
[----:B------:R-:W-:Y:S01]  /*6400*/  UMOV UR10, UR7 ;  /* 0x00000007000a7c82 */ /* 0x000fe20008000000 */
[----:B------:R-:W-:Y:S01]  /*6410*/  UMOV UR11, 0x40000040 ;  /* 0x40000040000b7882 */ /* 0x000fe20000000000 */
[----:B------:R-:W-:Y:S01]  /*6420*/  UIADD3 UR7, UR6, 0x300, URZ ;  /* 0x0000030006077890 */ /* 0x000fe2000fffe03f */
[----:B------:R-:W-:Y:S02]  /*6430*/  WARPGROUP.DEPBAR.LE gsb0, 0x0 ;  /* 0x00008000000079c5 */ /* 0x000fe40000010000 */
        /* <DEDUP_REMOVED lines=444> */
.L_x_3825:
[----:B------:R-:W-:Y:S01]  /*8000*/  IMAD.U32 R2, RZ, RZ, UR4 ;  /* 0x00000004ff027e24 */ /* 0x000fe2000f8e00ff */
[----:B------:R-:W-:-:S03]  /*8010*/  SHF.L.U32 R0, R13, 0x1f, RZ ;  /* 0x0000001f0d007819 */ /* 0x000fc600000006ff */
[----:B------:R-:W-:-:S04]  /*8020*/  IMAD R13, R2, 0x8, R5 ;  /* 0x00000008020d7824 */ /* 0x000fc800078e0205 */
[----:B------:R2:W3:Y:S01]  /*8030*/  SYNCS.PHASECHK.TRANS64.TRYWAIT P2, [R13+URZ+0x36850], R0 ;  /* 0x036850000d0075a7 */ /* 0x0004e2000804017f */
[----:B------:R-:W-:Y:S05]  /*8040*/  @!P0 BRA `(.L_x_3826) ;  /* 0x0000000000048947 */ /* 0x000fea0003800000 */
[----:B------:R-:W-:Y:S01]  /*8050*/  BPT.TRAP 0x1 ;  /* 0x000000040000795c */ /* 0x000fe20000300000 */
.L_x_3826:
[----:B---3--:R-:W-:Y:S05]  /*8060*/  @P2 BRA `(.L_x_3827) ;  /* 0x0000000000082947 */ /* 0x008fea0003800000 */
[----:B------:R-:W3:Y:S02]  /*8070*/  SYNCS.PHASECHK.TRANS64.TRYWAIT P2, [R13+URZ+0x36850], R0 ;  /* 0x036850000d0075a7 */ /* 0x000ee4000804017f */
[----:B---3--:R-:W-:Y:S05]  /*8080*/  @!P2 BRA `(.L_x_3828) ;  /* 0x000000b000b0a947 */ /* 0x008fea0003800000 */
.L_x_3827:
[----:B------:R-:W-:Y:S01]  /*8090*/  R2UR UR5, R5 ;  /* 0x00000000050572ca */ /* 0x000fe200000e0000 */
[----:B------:R-:W-:Y:S01]  /*80a0*/  WARPGROUP.ARRIVE ;  /* 0x00000000000079c5 */ /* 0x000fe20000000000 */
[----:B------:R-:W-:Y:S01]  /*80b0*/  UMOV UR7, 0x40000040 ;  /* 0x4000004000077882 */ /* 0x000fe20000000000 */
[----:B--23--:R-:W-:Y:S01]  /*80c0*/  FMNMX.FTZ R0, R168, R15, !PT ;  /* 0x0000000fa8007209 */ /* 0x00cfe20007810000 */
[----:B01----:R-:W-:Y:S01]  /*80d0*/  @!P1 VIADD R12, R12, 0x36840 ;  /* 0x000368400c0c9836 */ /* 0x003fe20000000000 */
[C---:B------:R-:W-:Y:S01]  /*80e0*/  ISETP.GT.AND P2, PT, R11.reuse, RZ, PT ;  /* 0x000000ff0b00720c */ /* 0x040fe20003f44270 */
[----:B------:R-:W-:Y:S01]  /*80f0*/  VIADD R11, R11, 0xffffffff ;  /* 0xffffffff0b0b7836 */ /* 0x000fe20000000000 */
[----:B------:R-:W-:-:S04]  /*8100*/  FMNMX.FTZ R3, R169, R0, !PT ;  /* 0x00000000a9037209 */ /* 0x000fc80007810000 */
        /* <DEDUP_REMOVED lines=10> */
[----:B------:R-:W-:-:S04]  /*81b0*/  FMNMX.FTZ R3, R165, R0, !PT ;  /* 0x00000000a5037209 */ /* 0x000fc80007810000 */
[----:B------:R-:W-:Y:S01]  /*81c0*/  FMNMX.FTZ R0, R152, R3, !PT ;  /* 0x0000000398007209 */ /* 0x000fe20007810000 */
[----:B------:R-:W-:Y:S02]  /*81d0*/  UMOV UR6, UR4 ;  /* 0x0000000400067c82 */ /* 0x000fe40008000000 */
[----:B------:R-:W-:Y:S01]  /*81e0*/  HGMMA.64x192x16.F32 R24, R200, gdesc[UR4].tnspB, R24, gsb0 ;  /* 0x42e00004c8187df0 */ /* 0x000fe20008000818 */
        /* <DEDUP_REMOVED lines=89> */
[----:B------:R-:W-:Y:S01]  /*8780*/  FADD.FTZ R133, -R3, R10 ;  /* 0x0000000a03857221 */ /* 0x000fe20000010100 */
[-CC-:B------:R-:W-:Y:S01]  /*8790*/  FFMA.FTZ R15, R168, R0.reuse, -R189.reuse ;  /* 0x00000000a80f7223 */ /* 0x180fe200000108bd */
[-CC-:B------:R-:W-:Y:S01]  /*87a0*/  FFMA.FTZ R200, R169, R0.reuse, -R189.reuse ;  /* 0x00000000a9c87223 */ /* 0x180fe200000108bd */
[-CC-:B------:R-:W-:Y:S01]  /*87b0*/  FFMA.FTZ R202, R172, R0.reuse, -R189.reuse ;  /* 0x00000000acca7223 */ /* 0x180fe200000108bd */
[-C--:B------:R-:W-:Y:S01]  /*87c0*/  FMUL.FTZ R2, R133, R0.reuse ;  /* 0x0000000085027220 */ /* 0x080fe20000410000 */
[-C--:B------:R-:W-:Y:S01]  /*87d0*/  FMUL.FTZ R133, R3, R0.reuse ;  /* 0x0000000003857220 */ /* 0x080fe20000410000 */
[-CC-:B------:R-:W-:Y:S01]  /*87e0*/  FFMA.FTZ R169, R173, R0.reuse, -R189.reuse ;  /* 0x00000000ada97223 */ /* 0x180fe200000108bd */
[----:B------:R-:W0:Y:S01]  /*87f0*/  MUFU.EX2 R15, R15 ;  /* 0x0000000f000f7308 */ /* 0x000e220000000800 */
[-C--:B------:R-:W-:Y:S01]  /*8800*/  FFMA.FTZ R14, R120, R0.reuse, -R189 ;  /* 0x00000000780e7223 */ /* 0x080fe200000108bd */
[-CC-:B------:R-:W-:Y:S01]  /*8810*/  FFMA.FTZ R201, R170, R0.reuse, -R133.reuse ;  /* 0x00000000aac97223 */ /* 0x180fe20000010885 */
[-CC-:B------:R-:W-:Y:S01]  /*8820*/  FFMA.FTZ R10, R171, R0.reuse, -R133.reuse ;  /* 0x00000000ab0a7223 */ /* 0x180fe20000010885 */
[-CC-:B------:R-:W-:Y:S01]  /*8830*/  FFMA.FTZ R203, R174, R0.reuse, -R133.reuse ;  /* 0x00000000aecb7223 */ /* 0x180fe20000010885 */
[-C--:B------:R-:W-:Y:S01]  /*8840*/  FFMA.FTZ R120, R175, R0.reuse, -R133 ;  /* 0x00000000af787223 */ /* 0x080fe20000010885 */
[-CC-:B------:R-:W-:Y:S01]  /*8850*/  FFMA.FTZ R196, R160, R0.reuse, -R189.reuse ;  /* 0x00000000a0c47223 */ /* 0x180fe200000108bd */
[-CC-:B------:R-:W-:Y:S01]  /*8860*/  FFMA.FTZ R188, R144, R0.reuse, -R189.reuse ;  /* 0x0000000090bc7223 */ /* 0x180fe200000108bd */
[----:B------:R-:W-:Y:S01]  /*8870*/  MUFU.EX2 R200, R200 ;  /* 0x000000c800c87308 */ /* 0x000fe20000000800 */
[-C--:B------:R-:W-:Y:S01]  /*8880*/  FFMA.FTZ R124, R124, R0.reuse, -R189 ;  /* 0x000000007c7c7223 */ /* 0x080fe200000108bd */
[-C--:B------:R-:W-:Y:S01]  /*8890*/  FFMA.FTZ R197, R162, R0.reuse, -R133 ;  /* 0x00000000a2c57223 */ /* 0x080fe20000010885 */
[----:B------:R-:W-:Y:S01]  /*88a0*/  @!P1 PRMT R144, RZ, 0x654, R12 ;  /* 0x00000654ff909816 */ /* 0x000fe2000000000c */
[-CC-:B------:R-:W-:Y:S01]  /*88b0*/  FFMA.FTZ R173, R161, R0.reuse, -R189.reuse ;  /* 0x00000000a1ad7223 */ /* 0x180fe200000108bd */
[-C--:B------:R-:W-:Y:S01]  /*88c0*/  FFMA.FTZ R198, R164, R0.reuse, -R189 ;  /* 0x00000000a4c67223 */ /* 0x080fe200000108bd */
[-C--:B------:R-:W-:Y:S01]  /*88d0*/  FFMA.FTZ R199, R166, R0.reuse, -R133 ;  /* 0x00000000a6c77223 */ /* 0x080fe20000010885 */
[-C--:B------:R-:W-:Y:S01]  /*88e0*/  FFMA.FTZ R161, R165, R0.reuse, -R189 ;  /* 0x00000000a5a17223 */ /* 0x080fe200000108bd */
[----:B------:R-:W-:Y:S01]  /*88f0*/  MUFU.EX2 R2, R2 ;  /* 0x0000000200027308 */ /* 0x000fe20000000800 */
[----:B0-----:R-:W-:Y:S01]  /*8900*/  FFMA.FTZ R7, R8, R7, R15 ;  /* 0x0000000708077223 */ /* 0x001fe2000001000f */
[-C--:B------:R-:W-:Y:S01]  /*8910*/  FFMA.FTZ R192, R152, R0.reuse, -R189 ;  /* 0x0000000098c07223 */ /* 0x080fe200000108bd */
[-C--:B------:R-:W-:Y:S01]  /*8920*/  FFMA.FTZ R193, R154, R0.reuse, -R133 ;  /* 0x000000009ac17223 */ /* 0x080fe20000010885 */
[-C--:B------:R-:W-:Y:S01]  /*8930*/  FFMA.FTZ R194, R156, R0.reuse, -R189 ;  /* 0x000000009cc27223 */ /* 0x080fe200000108bd */
[-C--:B------:R-:W-:Y:S01]  /*8940*/  FFMA.FTZ R195, R158, R0.reuse, -R133 ;  /* 0x000000009ec37223 */ /* 0x080fe20000010885 */
[-CC-:B------:R-:W-:Y:S01]  /*8950*/  FFMA.FTZ R190, R148, R0.reuse, -R189.reuse ;  /* 0x0000000094be7223 */ /* 0x180fe200000108bd */
[-CC-:B------:R-:W-:Y:S01]  /*8960*/  FFMA.FTZ R137, R137, R0.reuse, -R189.reuse ;  /* 0x0000000089897223 */ /* 0x180fe200000108bd */
[----:B------:R-:W-:Y:S01]  /*8970*/  MUFU.EX2 R201, R201 ;  /* 0x000000c900c97308 */ /* 0x000fe20000000800 */
[-CC-:B------:R-:W-:Y:S01]  /*8980*/  FFMA.FTZ R141, R141, R0.reuse, -R189.reuse ;  /* 0x000000008d8d7223 */ /* 0x180fe200000108bd */
[-CC-:B------:R-:W-:Y:S01]  /*8990*/  FFMA.FTZ R121, R121, R0.reuse, -R189.reuse ;  /* 0x0000000079797223 */ /* 0x180fe200000108bd */
[-C--:B------:R-:W-:Y:S01]  /*89a0*/  FFMA.FTZ R125, R125, R0.reuse, -R189 ;  /* 0x000000007d7d7223 */ /* 0x080fe200000108bd */
        /* <DEDUP_REMOVED lines=9> */
[----:B------:R-:W-:-:S03]  /*8a40*/  FFMA.FTZ R127, R127, R0, -R133 ;  /* 0x000000007f7f7223 */ /* 0x000fc60000010885 */
[----:B------:R-:W-:Y:S08]  /*8a50*/  MUFU.EX2 R202, R202 ;  /* 0x000000ca00ca7308 */ /* 0x000ff00000000800 */
[----:B------:R-:W-:Y:S08]  /*8a60*/  MUFU.EX2 R203, R203 ;  /* 0x000000cb00cb7308 */ /* 0x000ff00000000800 */
[----:B------:R-:W-:Y:S08]  /*8a70*/  MUFU.EX2 R169, R169 ;  /* 0x000000a900a97308 */ /* 0x000ff00000000800 */
[----:B------:R-:W-:Y:S08]  /*8a80*/  MUFU.EX2 R120, R120 ;  /* 0x0000007800787308 */ /* 0x000ff00000000800 */
[----:B------:R0:W-:Y:S08]  /*8a90*/  MUFU.EX2 R20, R124 ;  /* 0x0000007c00147308 */ /* 0x0001f00000000800 */
[----:B------:R-:W-:Y:S01]  /*8aa0*/  MUFU.EX2 R196, R196 ;  /* 0x000000c400c47308 */ /* 0x000fe20000000800 */
[----:B0-----:R-:W-:-:S07]  /*8ab0*/  FFMA.FTZ R124, R163, R0, -R133 ;  /* 0x00000000a37c7223 */ /* 0x001fce0000010885 */
        /* <DEDUP_REMOVED lines=16> */
[-C--:B------:R-:W-:Y:S01]  /*8bc0*/  FFMA.FTZ R187, R142, R0.reuse, -R133 ;  /* 0x000000008ebb7223 */ /* 0x080fe20000010885 */
[-C--:B------:R-:W-:Y:S01]  /*8bd0*/  FFMA.FTZ R184, R136, R0.reuse, -R189 ;  /* 0x0000000088b87223 */ /* 0x080fe200000108bd */
[-C--:B------:R-:W-:Y:S01]  /*8be0*/  FFMA.FTZ R136, R159, R0.reuse, -R133 ;  /* 0x000000009f887223 */ /* 0x080fe20000010885 */
[-C--:B------:R-:W-:Y:S01]  /*8bf0*/  FFMA.FTZ R186, R140, R0.reuse, -R189 ;  /* 0x000000008cba7223 */ /* 0x080fe200000108bd */
[----:B------:R-:W-:Y:S01]  /*8c00*/  HGMMA.64x192x16.F32 R24, R180, gdesc[UR4].tnspB, R24, gsb0 ;  /* 0x42e00004b4187df0 */ /* 0x000fe20008000818 */
[----:B------:R-:W-:Y:S01]  /*8c10*/  UMOV UR6, UR4 ;  /* 0x0000000400067c82 */ /* 0x000fe20008000000 */
[----:B------:R-:W-:Y:S01]  /*8c20*/  UMOV UR7, 0x40000040 ;  /* 0x4000004000077882 */ /* 0x000fe20000000000 */
[----:B------:R-:W-:Y:S01]  /*8c30*/  FFMA.FTZ R140, R147, R0, -R133 ;  /* 0x00000000938c7223 */ /* 0x000fe20000010885 */
[----:B------:R-:W-:Y:S01]  /*8c40*/  MUFU.EX2 R136, R136 ;  /* 0x0000008800887308 */ /* 0x000fe20000000800 */
[----:B------:R-:W-:-:S07]  /*8c50*/  R2UR UR4, R16 ;  /* 0x00000000100472ca */ /* 0x000fce00000e0000 */
        /* <DEDUP_REMOVED lines=18> */
[----:B------:R-:W-:Y:S08]  /*8d80*/  MUFU.EX2 R123, R123 ;  /* 0x0000007b007b7308 */ /* 0x000ff00000000800 */
[----:B------:R-:W1:Y:S08]  /*8d90*/  MUFU.EX2 R125, R125 ;  /* 0x0000007d007d7308 */ /* 0x000e700000000800 */
[----:B------:R-:W-:Y:S01]  /*8da0*/  MUFU.EX2 R127, R127 ;  /* 0x0000007f007f7308 */ /* 0x000fe20000000800 */
[----:B------:R-:W-:-:S02]  /*8db0*/  WARPGROUP.DEPBAR.LE gsb0, 0x0 ;  /* 0x00008000000079c5 */ /* 0x000fc40000010000 */
[----:B------:R-:W-:Y:S01]  /*8dc0*/  WARPGROUP.ARRIVE ;  /* 0x00000000000079c5 */ /* 0x000fe20000000000 */
[-C--:B------:R-:W-:Y:S01]  /*8dd0*/  FFMA.FTZ R180, R128, R0.reuse, -R189 ;  /* 0x0000000080b47223 */ /* 0x080fe200000108bd */
[-C--:B------:R-:W-:Y:S01]  /*8de0*/  FFMA.FTZ R128, R167, R0.reuse, -R133 ;  /* 0x00000000a7807223 */ /* 0x080fe20000010885 */
[-C--:B------:R-:W-:Y:S01]  /*8df0*/  FFMA.FTZ R182, R132, R0.reuse, -R189 ;  /* 0x0000000084b67223 */ /* 0x080fe200000108bd */
[-CC-:B------:R-:W-:Y:S01]  /*8e00*/  FFMA.FTZ R132, R155, R0.reuse, -R133.reuse ;  /* 0x000000009b847223 */ /* 0x180fe20000010885 */
[-CC-:B------:R-:W-:Y:S01]  /*8e10*/  FFMA.FTZ R181, R130, R0.reuse, -R133.reuse ;  /* 0x0000000082b57223 */ /* 0x180fe20000010885 */
[----:B------:R-:W-:Y:S01]  /*8e20*/  HGMMA.64x192x16.F32 R24, R176, gdesc[UR4].tnspB, R24, gsb0 ;  /* 0x42e00004b0187df0 */ /* 0x000fe20008000818 */
[----:B------:R-:W-:Y:S01]  /*8e30*/  FFMA.FTZ R189, R146, R0, -R133 ;  /* 0x0000000092bd7223 */ /* 0x000fe20000010885 */
[----:B------:R-:W2:Y:S08]  /*8e40*/  MUFU.EX2 R128, R128 ;  /* 0x0000008000807308 */ /* 0x000eb00000000800 */
[----:B------:R-:W3:Y:S08]  /*8e50*/  MUFU.EX2 R132, R132 ;  /* 0x0000008400847308 */ /* 0x000ef00000000800 */
[----:B------:R-:W4:Y:S08]  /*8e60*/  MUFU.EX2 R189, R189 ;  /* 0x000000bd00bd7308 */ /* 0x000f300000000800 */
[----:B------:R-:W-:Y:S08]  /*8e70*/  MUFU.EX2 R180, R180 ;  /* 0x000000b400b47308 */ /* 0x000ff00000000800 */
[----:B------:R-:W-:Y:S08]  /*8e80*/  MUFU.EX2 R181, R181 ;  /* 0x000000b500b57308 */ /* 0x000ff00000000800 */
[----:B------:R-:W-:Y:S08]  /*8e90*/  MUFU.EX2 R182, R182 ;  /* 0x000000b600b67308 */ /* 0x000ff00000000800 */
[----:B------:R-:W-:Y:S01]  /*8ea0*/  MUFU.EX2 R183, R134 ;  /* 0x0000008600b77308 */ /* 0x000fe20000000800 */
[----:B------:R-:W-:-:S02]  /*8eb0*/  WARPGROUP.DEPBAR.LE gsb0, 0x0 ;  /* 0x00008000000079c5 */ /* 0x000fc40000010000 */
[----:B------:R5:W-:Y:S05]  /*8ec0*/  @!P1 SYNCS.ARRIVE.TRANS64.RED.A1T0 RZ, [R144+URZ], RZ ;  /* 0x000000ff90ff99a7 */ /* 0x000bea000810043f */
[----:B------:R-:W-:Y:S01]  /*8ed0*/  MUFU.EX2 R179, R126 ;  /* 0x0000007e00b37308 */ /* 0x000fe20000000800 */
[----:B0-----:R-:W-:Y:S02]  /*8ee0*/  F2FP.F16.F32.PACK_AB R176, R121, R14 ;  /* 0x0000000e79b0723e */ /* 0x001fe400000000ff */
[----:B-1----:R-:W-:Y:S01]  /*8ef0*/  F2FP.F16.F32.PACK_AB R178, R125, R20 ;  /* 0x000000147db2723e */ /* 0x002fe200000000ff */
[----:B-----5:R-:W-:Y:S02]  /*8f00*/  @!P1 VIADD R144, R13, 0x36860 ;  /* 0x000368600d909836 */ /* 0x020fe40000000000 */
[----:B------:R-:W-:Y:S01]  /*8f10*/  FADD.FTZ R13, R200, R7 ;  /* 0x00000007c80d7221 */ /* 0x000fe20000010000 */
[----:B------:R-:W-:Y:S01]  /*8f20*/  FFMA.FTZ R7, R2, R6, R201 ;  /* 0x0000000602077223 */ /* 0x000fe200000100c9 */
[----:B------:R-:W-:-:S02]  /*8f30*/  F2FP.F16.F32.PACK_AB R200, R200, R15 ;  /* 0x0000000fc8c8723e */ /* 0x000fc400000000ff */
[----:B------:R-:W-:Y:S01]  /*8f40*/  FADD.FTZ R6, R202, R13 ;  /* 0x0000000dca067221 */ /* 0x000fe20000010000 */
[C---:B------:R-:W-:Y:S01]  /*8f50*/  FADD.FTZ R138, R10.reuse, R7 ;  /* 0x000000070a8a7221 */ /* 0x040fe20000010000 */
[----:B------:R-:W-:Y:S02]  /*8f60*/  F2FP.F16.F32.PACK_AB R201, R10, R201 ;  /* 0x000000c90ac9723e */ /* 0x000fe400000000ff */
[----:B------:R-:W-:Y:S01]  /*8f70*/  FADD.FTZ R13, R169, R6 ;  /* 0x00000006a90d7221 */ /* 0x000fe20000010000 */
[----:B------:R-:W-:Y:S01]  /*8f80*/  FADD.FTZ R7, R203, R138 ;  /* 0x0000008acb077221 */ /* 0x000fe20000010000 */
[----:B------:R-:W-:Y:S01]  /*8f90*/  FFMA.FTZ R6, R139, R0, -R133 ;  /* 0x000000008b067223 */ /* 0x000fe20000010885 */
[----:B------:R-:W-:Y:S01]  /*8fa0*/  F2FP.F16.F32.PACK_AB R203, R120, R203 ;  /* 0x000000cb78cb723e */ /* 0x000fe200000000ff */
[----:B------:R-:W-:Y:S01]  /*8fb0*/  FADD.FTZ R142, R196, R13 ;  /* 0x0000000dc48e7221 */ /* 0x000fe20000010000 */
[----:B------:R-:W-:Y:S01]  /*8fc0*/  FADD.FTZ R138, R120, R7 ;  /* 0x00000007788a7221 */ /* 0x000fe20000010000 */
[----:B------:R-:W-:-:S02]  /*8fd0*/  @!P1 PRMT R144, RZ, 0x654, R144 ;  /* 0x00000654ff909816 */ /* 0x000fc40000000090 */
[----:B------:R-:W-:Y:S01]  /*8fe0*/  FADD.FTZ R13, R173, R142 ;  /* 0x0000008ead0d7221 */ /* 0x000fe20000010000 */
[----:B------:R-:W-:Y:S01]  /*8ff0*/  FADD.FTZ R7, R197, R138 ;  /* 0x0000008ac5077221 */ /* 0x000fe20000010000 */
[----:B------:R-:W0:Y:S01]  /*9000*/  MUFU.EX2 R6, R6 ;  /* 0x0000000600067308 */ /* 0x000e220000000800 */
[----:B------:R1:W-:Y:S01]  /*9010*/  @!P1 SYNCS.ARRIVE.TRANS64.RED.A1T0 RZ, [R144+URZ], RZ ;  /* 0x000000ff90ff99a7 */ /* 0x0003e2000810043f */
[----:B------:R-:W-:Y:S01]  /*9020*/  FADD.FTZ R138, R198, R13 ;  /* 0x0000000dc68a7221 */ /* 0x000fe20000010000 */
[----:B------:R-:W-:Y:S01]  /*9030*/  FADD.FTZ R130, R124, R7 ;  /* 0x000000077c827221 */ /* 0x000fe20000010000 */
[----:B------:R-:W-:Y:S01]  /*9040*/  FFMA.FTZ R7, R122, R0, -R133 ;  /* 0x000000007a077223 */ /* 0x000fe20000010885 */
[----:B------:R-:W-:Y:S01]  /*9050*/  F2FP.F16.F32.PACK_AB R202, R169, R202 ;  /* 0x000000caa9ca723e */ /* 0x000fe200000000ff */
[----:B------:R-:W-:Y:S01]  /*9060*/  FADD.FTZ R139, R161, R138 ;  /* 0x0000008aa18b7221 */ /* 0x000fe20000010000 */
[----:B------:R-:W-:Y:S01]  /*9070*/  FADD.FTZ R13, R199, R130 ;  /* 0x00000082c70d7221 */ /* 0x000fe20000010000 */
[----:B------:R-:W5:Y:S01]  /*9080*/  MUFU.EX2 R122, R143 ;  /* 0x0000008f007a7308 */ /* 0x000f620000000800 */
[----:B------:R-:W-:Y:S01]  /*9090*/  F2FP.F16.F32.PACK_AB R196, R173, R196 ;  /* 0x000000c4adc4723e */ /* 0x000fe200000000ff */
[----:B------:R-:W-:Y:S01]  /*90a0*/  FADD.FTZ R138, R192, R139 ;  /* 0x0000008bc08a7221 */ /* 0x000fe20000010000 */
[----:B--2---:R-:W-:Y:S01]  /*90b0*/  FADD.FTZ R130, R128, R13 ;  /* 0x0000000d80827221 */ /* 0x004fe20000010000 */
[----:B------:R-:W-:-:S02]  /*90c0*/  F2FP.F16.F32.PACK_AB R197, R124, R197 ;  /* 0x000000c57cc5723e */ /* 0x000fc400000000ff */
[----:B------:R-:W-:Y:S01]  /*90d0*/  FADD.FTZ R139, R21, R138 ;  /* 0x0000008a158b7221 */ /* 0x000fe20000010000 */
[----:B------:R-:W-:Y:S01]  /*90e0*/  FADD.FTZ R13, R193, R130 ;  /* 0x00000082c10d7221 */ /* 0x000fe20000010000 */
[----:B------:R2:W1:Y:S01]  /*90f0*/  MUFU.EX2 R177, R7 ;  /* 0x0000000700b17308 */ /* 0x0004620000000800 */
[----:B------:R-:W-:Y:S01]  /*9100*/  F2FP.F16.F32.PACK_AB R198, R161, R198 ;  /* 0x000000c6a1c6723e */ /* 0x000fe200000000ff */
[----:B------:R-:W-:Y:S01]  /*9110*/  FADD.FTZ R138, R194, R139 ;  /* 0x0000008bc28a7221 */ /* 0x000fe20000010000 */
[----:B---3--:R-:W-:Y:S01]  /*9120*/  FADD.FTZ R130, R132, R13 ;  /* 0x0000000d84827221 */ /* 0x008fe20000010000 */
[----:B------:R-:W-:Y:S02]  /*9130*/  F2FP.F16.F32.PACK_AB R199, R128, R199 ;  /* 0x000000c780c7723e */ /* 0x000fe400000000ff */
[----:B------:R-:W-:Y:S01]  /*9140*/  FADD.FTZ R15, R153, R138 ;  /* 0x0000008a990f7221 */ /* 0x000fe20000010000 */
[----:B------:R-:W-:Y:S01]  /*9150*/  FADD.FTZ R13, R195, R130 ;  /* 0x00000082c30d7221 */ /* 0x000fe20000010000 */
[----:B------:R-:W-:-:S02]  /*9160*/  F2FP.F16.F32.PACK_AB R192, R21, R192 ;  /* 0x000000c015c0723e */ /* 0x000fc400000000ff */
[----:B------:R-:W-:Y:S01]  /*9170*/  FADD.FTZ R138, R188, R15 ;  /* 0x0000000fbc8a7221 */ /* 0x000fe20000010000 */
[----:B------:R-:W-:Y:S01]  /*9180*/  FADD.FTZ R130, R136, R13 ;  /* 0x0000000d88827221 */ /* 0x000fe20000010000 */
[----:B------:R-:W-:Y:S02]  /*9190*/  F2FP.F16.F32.PACK_AB R193, R132, R193 ;  /* 0x000000c184c1723e */ /* 0x000fe400000000ff */
[----:B------:R-:W-:Y:S01]  /*91a0*/  FADD.FTZ R15, R157, R138 ;  /* 0x0000008a9d0f7221 */ /* 0x000fe20000010000 */
[----:B----4-:R-:W-:Y:S01]  /*91b0*/  FADD.FTZ R13, R189, R130 ;  /* 0x00000082bd0d7221 */ /* 0x010fe20000010000 */
        /* <DEDUP_REMOVED lines=11> */
[----:B------:R-:W-:Y:S01]  /*9270*/  FADD.FTZ R13, R185, R10 ;  /* 0x0000000ab90d7221 */ /* 0x000fe20000010000 */
[----:B0-----:R-:W-:-:S02]  /*9280*/  F2FP.F16.F32.PACK_AB R185, R6, R185 ;  /* 0x000000b906b9723e */ /* 0x001fc400000000ff */
[----:B------:R-:W-:Y:S01]  /*9290*/  FADD.FTZ R120, R186, R15 ;  /* 0x0000000fba787221 */ /* 0x000fe20000010000 */
[----:B------:R-:W-:Y:S01]  /*92a0*/  FADD.FTZ R10, R6, R13 ;  /* 0x0000000d060a7221 */ /* 0x000fe20000010000 */
[----:B------:R-:W-:Y:S02]  /*92b0*/  F2FP.F16.F32.PACK_AB R190, R145, R190 ;  /* 0x000000be91be723e */ /* 0x000fe400000000ff */
[----:B------:R-:W-:Y:S01]  /*92c0*/  FADD.FTZ R15, R141, R120 ;  /* 0x000000788d0f7221 */ /* 0x000fe20000010000 */
[----:B------:R-:W-:Y:S01]  /*92d0*/  FADD.FTZ R13, R187, R10 ;  /* 0x0000000abb0d7221 */ /* 0x000fe20000010000 */
[----:B------:R-:W-:Y:S02]  /*92e0*/  F2FP.F16.F32.PACK_AB R191, R12, R191 ;  /* 0x000000bf0cbf723e */ /* 0x000fe400000000ff */
[----:B------:R-:W-:Y:S01]  /*92f0*/  FADD.FTZ R120, R180, R15 ;  /* 0x0000000fb4787221 */ /* 0x000fe20000010000 */
[----:B-----5:R-:W-:Y:S01]  /*9300*/  FADD.FTZ R10, R122, R13 ;  /* 0x0000000d7a0a7221 */ /* 0x020fe20000010000 */
[----:B------:R-:W-:Y:S01]  /*9310*/  F2FP.F16.F32.PACK_AB R184, R137, R184 ;  /* 0x000000b889b8723e */ /* 0x000fe200000000ff */
[----:B------:R-:W-:-:S02]  /*9320*/  IMAD.MOV.U32 R13, RZ, RZ, R17 ;  /* 0x000000ffff0d7224 */ /* 0x000fc400078e0011 */
[----:B--2---:R-:W-:Y:S01]  /*9330*/  FADD.FTZ R7, R149, R120 ;  /* 0x0000007895077221 */ /* 0x004fe20000010000 */
[----:B------:R-:W-:Y:S01]  /*9340*/  FADD.FTZ R10, R181, R10 ;  /* 0x0000000ab50a7221 */ /* 0x000fe20000010000 */
[----:B------:R-:W-:Y:S01]  /*9350*/  F2FP.F16.F32.PACK_AB R186, R141, R186 ;  /* 0x000000ba8dba723e */ /* 0x000fe200000000ff */
[----:B------:R-:W-:Y:S02]  /*9360*/  IMAD.MOV.U32 R15, RZ, RZ, R4 ;  /* 0x000000ffff0f7224 */ /* 0x000fe400078e0004 */
[----:B------:R-:W-:Y:S01]  /*9370*/  FADD.FTZ R6, R182, R7 ;  /* 0x00000007b6067221 */ /* 0x000fe20000010000 */
[----:B------:R-:W-:Y:S01]  /*9380*/  FADD.FTZ R10, R131, R10 ;  /* 0x0000000a830a7221 */ /* 0x000fe20000010000 */
        /* <DEDUP_REMOVED lines=8> */
[----:B-1----:R-:W-:Y:S01]  /*9410*/  FADD.FTZ R10, R177, R10 ;  /* 0x0000000ab10a7221 */ /* 0x002fe20000010000 */
[----:B------:R-:W-:Y:S02]  /*9420*/  F2FP.F16.F32.PACK_AB R182, R129, R182 ;  /* 0x000000b681b6723e */ /* 0x000fe400000000ff */
[----:B------:R-:W-:Y:S01]  /*9430*/  FADD.FTZ R6, R20, R7 ;  /* 0x0000000714067221 */ /* 0x000fe20000010000 */
[----:B------:R-:W-:Y:S01]  /*9440*/  FADD.FTZ R10, R123, R10 ;  /* 0x0000000a7b0a7221 */ /* 0x000fe20000010000 */
[----:B------:R-:W-:-:S02]  /*9450*/  F2FP.F16.F32.PACK_AB R183, R135, R183 ;  /* 0x000000b787b7723e */ /* 0x000fc400000000ff */
[----:B------:R-:W-:Y:S01]  /*9460*/  FADD.FTZ R7, R125, R6 ;  /* 0x000000067d077221 */ /* 0x000fe20000010000 */
[----:B------:R-:W-:Y:S01]  /*9470*/  FADD.FTZ R10, R179, R10 ;  /* 0x0000000ab30a7221 */ /* 0x000fe20000010000 */
[----:B------:R-:W-:Y:S02]  /*9480*/  F2FP.F16.F32.PACK_AB R177, R123, R177 ;  /* 0x000000b17bb1723e */ /* 0x000fe400000000ff */
[C---:B------:R-:W-:Y:S01]  /*9490*/  F2FP.F16.F32.PACK_AB R179, R127.reuse, R179 ;  /* 0x000000b37fb3723e */ /* 0x040fe200000000ff */
[----:B------:R-:W-:Y:S01]  /*94a0*/  FADD.FTZ R6, R127, R10 ;  /* 0x0000000a7f067221 */ /* 0x000fe20000010000 */
[----:B------:R-:W-:Y:S01]  /*94b0*/  IMAD.MOV.U32 R10, RZ, RZ, R3 ;  /* 0x000000ffff0a7224 */ /* 0x000fe200078e0003 */
[----:B------:R-:W-:Y:S06]  /*94c0*/  @P2 BRA `(.L_x_3829) ;  /* 0xffffffc400382947 */ /* 0x000fec000383ffff */
.L_x_3820:
        /* <DEDUP_REMOVED lines=99> */
.L_x_3830:
[----:B------:R-:W-:Y:S01]  /*9b00*/  IMAD R11, R16, 0x8, R5 ;  /* 0x00000008100b7824 */ /* 0x000fe200078e0205 */
[----:B------:R-:W-:-:S04]  /*9b10*/  SHF.L.U32 R2, R17, 0x1f, RZ ;  /* 0x0000001f11027819 */ /* 0x000fc800000006ff */
[----:B------:R0:W1:Y:S01]  /*9b20*/  SYNCS.PHASECHK.TRANS64.TRYWAIT P2, [R11+URZ+0x36850], R2 ;  /* 0x036850020b0075a7 */ /* 0x000062000804017f */
[----:B------:R-:W-:Y:S05]  /*9b30*/  @!P0 BRA `(.L_x_3831) ;  /* 0x0000000000048947 */ /* 0x000fea0003800000 */
[----:B------:R-:W-:Y:S01]  /*9b40*/  BPT.TRAP 0x1 ;  /* 0x000000040000795c */ /* 0x000fe20000300000 */
.L_x_3831:
[----:B-1----:R-:W-:Y:S05]  /*9b50*/  @P2 BRA `(.L_x_3832) ;  /* 0x0000000000082947 */ /* 0x002fea0003800000 */
[----:B------:R-:W1:Y:S02]  /*9b60*/  SYNCS.PHASECHK.TRANS64.TRYWAIT P0, [R11+URZ+0x36850], R2 ;  /* 0x036850020b0075a7 */ /* 0x000e64000800017f */
[----:B-1----:R-:W-:Y:S05]  /*9b70*/  @!P0 BRA `(.L_x_3833) ;  /* 0x0000009800088947 */ /* 0x002fea0003800000 */
.L_x_3832:
        /* <DEDUP_REMOVED lines=11> */
[----:B------:R-:W-:Y:S01]  /*9c30*/  IMAD.MOV.U32 R20, RZ, RZ, -0x800000 ;  /* 0xff800000ff147424 */ /* 0x000fe200078e00ff */
        /* <DEDUP_REMOVED lines=11> */
[----:B------:R-:W-:Y:S01]  /*9cf0*/  HGMMA.64x192x16.F32 R24, R200, gdesc[UR4].tnspB, R24, gsb0 ;  /* 0x42e00004c8187df0 */ /* 0x000fe20008000818 */
[----:B------:R-:W-:Y:S01]  /*9d00*/  R2UR UR6, R12 ;  /* 0x000000000c0672ca */ /* 0x000fe200000e0000 */
[----:B------:R-:W-:Y:S01]  /*9d10*/  VIADD R12, R8, 0x100 ;  /* 0x00000100080c7836 */ /* 0x000fe20000000000 */
[----:B------:R-:W-:Y:S02]  /*9d20*/  R2UR UR7, R13 ;  /* 0x000000000d0772ca */ /* 0x000fe400000e0000 */
[----:B------:R-:W-:Y:S01]  /*9d30*/  MOV R13, 0x40000040 ;  /* 0x40000040000d7802 */ /* 0x000fe20000000f00 */
[----:B------:R-:W-:Y:S02]  /*9d40*/  WARPGROUP.DEPBAR.LE gsb0, 0x0 ;  /* 0x00008000000079c5 */ /* 0x000fe40000010000 */
[----:B------:R-:W-:-:S12]  /*9d50*/  WARPGROUP.ARRIVE ;  /* 0x00000000000079c5 */ /* 0x000fd80000000000 */
[----:B------:R-:W-:Y:S01]  /*9d60*/  HGMMA.64x192x16.F32 R24, R196, gdesc[UR4].tnspB, R24, gsb0 ;  /* 0x42e00004c4187df0 */ /* 0x000fe20008000818 */
[----:B------:R-:W-:Y:S01]  /*9d70*/  R2UR UR6, R12 ;  /* 0x000000000c0672ca */ /* 0x000fe200000e0000 */
[----:B------:R-:W-:Y:S01]  /*9d80*/  VIADD R12, R8, 0x180 ;  /* 0x00000180080c7836 */ /* 0x000fe20000000000 */
[----:B------:R-:W-:Y:S01]  /*9d90*/  R2UR UR7, R13 ;  /* 0x000000000d0772ca */ /* 0x000fe200000e0000 */
[----:B------:R-:W-:Y:S01]  /*9da0*/  IMAD.MOV.U32 R13, RZ, RZ, 0x40000040 ;  /* 0x40000040ff0d7424 */ /* 0x000fe200078e00ff */
[----:B------:R-:W-:Y:S02]  /*9db0*/  WARPGROUP.DEPBAR.LE gsb0, 0x0 ;  /* 0x00008000000079c5 */ /* 0x000fe40000010000 */
[----:B------:R-:W-:-:S13]  /*9dc0*/  WARPGROUP.ARRIVE ;  /* 0x00000000000079c5 */ /* 0x000fda0000000000 */
        /* <DEDUP_REMOVED lines=9> */
[C---:B------:R-:W-:Y:S01]  /*9e60*/  VIADD R12, R8.reuse, 0x280 ;  /* 0x00000280080c7836 */ /* 0x040fe20000000000 */
[----:B------:R-:W-:Y:S01]  /*9e70*/  R2UR UR7, R13 ;  /* 0x000000000d0772ca */ /* 0x000fe200000e0000 */
[----:B------:R-:W-:Y:S02]  /*9e80*/  IMAD.MOV.U32 R13, RZ, RZ, 0x40000040 ;  /* 0x40000040ff0d7424 */ /* 0x000fe400078e00ff */
[----:B------:R-:W-:Y:S01]  /*9e90*/  VIADD R8, R8, 0x300 ;  /* 0x0000030008087836 */ /* 0x000fe20000000000 */
[----:B------:R-:W-:Y:S02]  /*9ea0*/  WARPGROUP.DEPBAR.LE gsb0, 0x0 ;  /* 0x00008000000079c5 */ /* 0x000fe40000010000 */
[----:B------:R-:W-:-:S11]  /*9eb0*/  WARPGROUP.ARRIVE ;  /* 0x00000000000079c5 */ /* 0x000fd60000000000 */
[----:B------:R-:W-:Y:S01]  /*9ec0*/  HGMMA.64x192x16.F32 R24, R184, gdesc[UR4].tnspB, R24, gsb0 ;  /* 0x42e00004b8187df0 */ /* 0x000fe20008000818 */
[----:B------:R-:W-:Y:S02]  /*9ed0*/  R2UR UR6, R12 ;  /* 0x000000000c0672ca */ /* 0x000fe400000e0000 */
[----:B------:R-:W-:Y:S01]  /*9ee0*/  R2UR UR7, R13 ;  /* 0x000000000d0772ca */ /* 0x000fe200000e0000 */
[----:B------:R-:W-:Y:S02]  /*9ef0*/  WARPGROUP.DEPBAR.LE gsb0, 0x0 ;  /* 0x00008000000079c5 */ /* 0x000fe40000010000 */
[----:B------:R-:W-:-:S14]  /*9f00*/  WARPGROUP.ARRIVE ;  /* 0x00000000000079c5 */ /* 0x000fdc0000000000 */
[----:B------:R-:W-:Y:S01]  /*9f10*/  HGMMA.64x192x16.F32 R24, R180, gdesc[UR4].tnspB, R24, gsb0 ;  /* 0x42e00004b4187df0 */ /* 0x000fe20008000818 */
[----:B------:R-:W-:Y:S01]  /*9f20*/  R2UR UR6, R8 ;  /* 0x00000000080672ca */ /* 0x000fe200000e0000 */
[----:B-1----:R-:W-:Y:S01]  /*9f30*/  FADD.FTZ R8, R5, R6 ;  /* 0x0000000605087221 */ /* 0x002fe20000010000 */
[----:B------:R-:W-:Y:S01]  /*9f40*/  R2UR UR7, R9 ;  /* 0x00000000090772ca */ /* 0x000fe200000e0000 */
[----:B------:R-:W0:Y:S04]  /*9f50*/  SHFL.BFLY PT, R5, R2, 0x1, 0x1f ;  /* 0x0c201f0002057f89 */ /* 0x000e2800000e0000 */
[----:B------:R-:W1:Y:S01]  /*9f60*/  SHFL.BFLY PT, R9, R8, 0x1, 0x1f ;  /* 0x0c201f0008097f89 */ /* 0x000e6200000e0000 */
[----:B0-----:R-:W-:Y:S01]  /*9f70*/  FADD.FTZ R12, R2, R5 ;  /* 0x00000005020c7221 */ /* 0x001fe20000010000 */
[----:B------:R-:W-:Y:S01]  /*9f80*/  IMAD.MOV.U32 R5, RZ, RZ, RZ ;  /* 0x000000ffff057224 */ /* 0x000fe200078e00ff */
[----:B------:R-:W-:Y:S01]  /*9f90*/  SEL R2, RZ, 0x1, P2 ;  /* 0x00000001ff027807 */ /* 0x000fe20001000000 */
[----:B-1----:R-:W-:-:S02]  /*9fa0*/  FADD.FTZ R13, R8, R9 ;  /* 0x00000009080d7221 */ /* 0x002fc40000010000 */
[----:B------:R-:W-:Y:S01]  /*9fb0*/  FSETP.NE.FTZ.AND P0, PT, R12, RZ, PT ;  /* 0x000000ff0c00720b */ /* 0x000fe20003f15000 */
[----:B------:R-:W-:Y:S01]  /*9fc0*/  IMAD.MOV.U32 R8, RZ, RZ, RZ ;  /* 0x000000ffff087224 */ /* 0x000fe200078e00ff */
[----:B------:R-:W-:Y:S01]  /*9fd0*/  LOP3.LUT R17, R17, R2, RZ, 0x3c, !PT ;  /* 0x0000000211117212 */ /* 0x000fe200078e3cff */
[----:B------:R-:W-:Y:S01]  /*9fe0*/  IMAD.MOV.U32 R2, RZ, RZ, -0x800000 ;  /* 0xff800000ff027424 */ /* 0x000fe200078e00ff */
[----:B------:R-:W-:-:S09]  /*9ff0*/  FSETP.NE.FTZ.AND P3, PT, R13, RZ, PT ;  /* 0x000000ff0d00720b */ /* 0x000fd20003f75000 */
[----:B------:R-:W0:Y:S01]  /*a000*/  @P0 MUFU.LG2 R9, R12 ;  /* 0x0000000c00090308 */ /* 0x000e220000000c00 */
[----:B------:R-:W-:-:S03]  /*a010*/  @P0 FMUL.FTZ R7, R0, 0.69314718246459960938 ;  /* 0x3f31721800070820 */ /* 0x000fc60000410000 */
[----:B------:R-:W-:-:S04]  /*a020*/  @P3 FMUL.FTZ R11, R0, 0.69314718246459960938 ;  /* 0x3f317218000b3820 */ /* 0x000fc80000410000 */
[----:B------:R-:W1:Y:S08]  /*a030*/  @P3 MUFU.LG2 R6, R13 ;  /* 0x0000000d00063308 */ /* 0x000e700000000c00 */
[----:B------:R-:W2:Y:S01]  /*a040*/  @P3 MUFU.RCP R8, R13 ;  /* 0x0000000d00083308 */ /* 0x000ea20000001000 */
[----:B0-----:R-:W-:-:S04]  /*a050*/  @P0 FMUL.FTZ R0, R9, 0.69314718246459960938 ;  /* 0x3f31721809000820 */ /* 0x001fc80000410000 */
[----:B------:R-:W-:-:S03]  /*a060*/  @P0 FFMA.FTZ R2, R7, R4, R0 ;  /* 0x0000000407020223 */ /* 0x000fc60000010000 */
[----:B------:R-:W0:Y:S01]  /*a070*/  @P0 MUFU.RCP R5, R12 ;  /* 0x0000000c00050308 */ /* 0x000e220000001000 */
[----:B-1----:R-:W-:Y:S01]  /*a080*/  @P3 FMUL.FTZ R6, R6, 0.69314718246459960938 ;  /* 0x3f31721806063820 */ /* 0x002fe20000410000 */
[----:B------:R-:W-:-:S03]  /*a090*/  PLOP3.LUT P0, PT, PT, PT, PT, 0x8, 0x0 ;  /* 0x000000000000781c */ /* 0x000fc60003f0e170 */
[----:B------:R-:W-:Y:S01]  /*a0a0*/  @P3 FFMA.FTZ R20, R11, R3, R6 ;  /* 0x000000030b143223 */ /* 0x000fe20000010006 */
[----:B------:R-:W-:Y:S02]  /*a0b0*/  WARPGROUP.DEPBAR.LE gsb0, 0x0 ;  /* 0x00008000000079c5 */ /* 0x000fe40000010000 */
[----:B------:R-:W-:-:S06]  /*a0c0*/  WARPGROUP.ARRIVE ;  /* 0x00000000000079c5 */ /* 0x000fcc0000000000 */
[----:B------:R-:W-:Y:S03]  /*a0d0*/  HGMMA.64x192x16.F32 R24, R176, gdesc[UR4].tnspB, R24, gsb0 ;  /* 0x42e00004b0187df0 */ /* 0x000fe60008000818 */
[----:B------:R-:W-:Y:S02]  /*a0e0*/  WARPGROUP.DEPBAR.LE gsb0, 0x0 ;  /* 0x00008000000079c5 */ /* 0x000fe40000010000 */
[----:B------:R1:W-:Y:S01]  /*a0f0*/  @!P1 SYNCS.ARRIVE.TRANS64.RED.A1T0 RZ, [R10+URZ], RZ ;  /* 0x000000ff0aff99a7 */ /* 0x0003e2000810043f */
[-C--:B--2---:R-:W-:Y:S01]  /*a100*/  FMUL.FTZ R136, R47, R8.reuse ;  /* 0x000000082f887220 */ /* 0x084fe20000410000 */
        /* <DEDUP_REMOVED lines=95> */
.L_x_3812:
[----:B------:R-:W0:Y:S01]  /*a700*/  S2R R5, SR_CgaCtaId ;  /* 0x0000000000057919 */ /* 0x000e220000008800 */
[----:B------:R-:W-:Y:S01]  /*a710*/  MOV R46, 0x400 ;  /* 0x00000400002e7802 */ /* 0x000fe20000000f00 */
[----:B------:R-:W-:Y:S01]  /*a720*/  BSSY B0, `(.L_x_3834) ;  /* 0x0000258000007945 */ /* 0x000fe20003800000 */
[----:B------:R-:W-:Y:S02]  /*a730*/  BAR.SYNC.DEFER_BLOCKING 0x5, 0x180 ;  /* 0x0146000000007b1d */ /* 0x000fe40000010000 */
[----:B0-----:R-:W-:-:S05]  /*a740*/  LEA R46, R5, R46, 0x18 ;  /* 0x0000002e052e7211 */ /* 0x001fca00078ec0ff */
[----:B------:R0:W1:Y:S01]  /*a750*/  LDS.128 R40, [R46+0x368d0] ;  /* 0x0368d0002e287984 */ /* 0x0000620000000c00 */
[----:B------:R-:W-:Y:S06]  /*a760*/  BAR.ARV 0x4, 0x180 ;  /* 0x0106000000007b1d */ /* 0x000fec0000002000 */
[----:B------:R-:W-:Y:S05]  /*a770*/  @P0 BRA `(.L_x_3835) ;  /* 0x0000001800500947 */ /* 0x000fea0003800000 */
[----:B------:R-:W2:Y:S01]  /*a780*/  S2R R5, SR_SWINHI ;  /* 0x0000000000057919 */ /* 0x000ea20000002f00 */
[----:B------:R-:W-:Y:S01]  /*a790*/  F2FP.F16.F32.PACK_AB R6, R123, R6 ;  /* 0x000000067b06723e */ /* 0x000fe200000000ff */
[----:B------:R-:W-:Y:S01]  /*a7a0*/  ULDC.64 UR4, c[0x0][0xc08] ;  /* 0x0003020000047ab9 */ /* 0x000fe20000000a00 */
[----:B------:R-:W-:Y:S02]  /*a7b0*/  F2FP.F16.F32.PACK_AB R96, R97, R96 ;  /* 0x000000606160723e */ /* 0x000fe400000000ff */
[----:B------:R-:W-:Y:S02]  /*a7c0*/  F2FP.F16.F32.PACK_AB R97, R47, R98 ;  /* 0x000000622f61723e */ /* 0x000fe400000000ff */
[----:B------:R-:W-:Y:S01]  /*a7d0*/  F2FP.F16.F32.PACK_AB R104, R105, R104 ;  /* 0x000000686968723e */ /* 0x000fe200000000ff */
[----:B------:R-:W3:Y:S01]  /*a7e0*/  LDC R47, c[0x0][0xbe8] ;  /* 0x0002fa00ff2f7b82 */ /* 0x000ee20000000800 */
        /* <DEDUP_REMOVED lines=9> */
[----:B------:R-:W-:Y:S02]  /*a880*/  MOV R36, R46 ;  /* 0x0000002e00247202 */ /* 0x000fe40000000f00 */
[----:B--2---:R-:W-:-:S03]  /*a890*/  MOV R37, R5 ;  /* 0x0000000500257202 */ /* 0x004fc60000000f00 */
[----:B------:R-:W-:-:S03]  /*a8a0*/  IMAD.WIDE R4, R216, 0x2, R36 ;  /* 0x00000002d8047825 */ /* 0x000fc600078e0224 */
[C---:B------:R-:W-:Y:S02]  /*a8b0*/  IADD3 R139, P6, R4.reuse, 0x60, RZ ;  /* 0x00000060048b7810 */ /* 0x040fe40007fde0ff */
[C---:B------:R-:W-:Y:S02]  /*a8c0*/  LOP3.LUT R29, R4.reuse, 0x380, RZ, 0xc0, !PT ;  /* 0x00000380041d7812 */ /* 0x040fe400078ec0ff */
[C---:B------:R-:W-:Y:S01]  /*a8d0*/  IADD3 R83, P2, R4.reuse, 0x20, RZ ;  /* 0x0000002004537810 */ /* 0x040fe20007f5e0ff */
[--C-:B------:R-:W-:Y:S01]  /*a8e0*/  IMAD.X R13, RZ, RZ, R5.reuse, P6 ;  /* 0x000000ffff0d7224 */ /* 0x100fe200030e0605 */
[C---:B------:R-:W-:Y:S02]  /*a8f0*/  IADD3 R103, P1, R4.reuse, 0x40, RZ ;  /* 0x0000004004677810 */ /* 0x040fe40007f3e0ff */
[----:B------:R-:W-:Y:S01]  /*a900*/  IADD3 R141, P5, R4, 0x4000, RZ ;  /* 0x00004000048d7810 */ /* 0x000fe20007fbe0ff */
[--C-:B------:R-:W-:Y:S01]  /*a910*/  IMAD.X R9, RZ, RZ, R5.reuse, P2 ;  /* 0x000000ffff097224 */ /* 0x100fe200010e0605 */
[----:B------:R-:W-:Y:S01]  /*a920*/  LOP3.LUT R12, R139, 0x380, RZ, 0xc0, !PT ;  /* 0x000003808b0c7812 */ /* 0x000fe200078ec0ff */
[--C-:B------:R-:W-:Y:S01]  /*a930*/  IMAD.X R11, RZ, RZ, R5.reuse, P1 ;  /* 0x000000ffff0b7224 */ /* 0x100fe200008e0605 */
[----:B------:R-:W-:Y:S01]  /*a940*/  SHF.R.U64 R29, R29, 0x3, RZ ;  /* 0x000000031d1d7819 */ /* 0x000fe200000012ff */
[----:B------:R-:W-:Y:S01]  /*a950*/  IMAD.X R15, RZ, RZ, R5, P5 ;  /* 0x000000ffff0f7224 */ /* 0x000fe200028e0605 */
[----:B------:R-:W-:-:S02]  /*a960*/  LOP3.LUT R10, R103, 0x380, RZ, 0xc0, !PT ;  /* 0x00000380670a7812 */ /* 0x000fc400078ec0ff */
        /* <DEDUP_REMOVED lines=15> */
[----:B------:R-:W-:Y:S01]  /*aa60*/  IMAD.X R29, RZ, RZ, R5, P5 ;  /* 0x000000ffff1d7224 */ /* 0x000fe200028e0605 */
[----:B------:R-:W-:-:S02]  /*aa70*/  LOP3.LUT R8, R83, 0x380, RZ, 0xc0, !PT ;  /* 0x0000038053087812 */ /* 0x000fc400078ec0ff */
[----:B------:R-:W-:Y:S02]  /*aa80*/  LOP3.LUT R14, R141, 0x380, RZ, 0xc0, !PT ;  /* 0x000003808d0e7812 */ /* 0x000fe400078ec0ff */
[----:B------:R-:W-:Y:S02]  /*aa90*/  SHF.R.U64 R10, R10, 0x3, RZ ;  /* 0x000000030a0a7819 */ /* 0x000fe400000012ff */
[----:B------:R-:W-:Y:S02]  /*aaa0*/  LOP3.LUT R24, R143, 0x380, RZ, 0xc0, !PT ;  /* 0x000003808f187812 */ /* 0x000fe400078ec0ff */
[----:B------:R-:W-:Y:S02]  /*aab0*/  LOP3.LUT R26, R145, 0x380, RZ, 0xc0, !PT ;  /* 0x00000380911a7812 */ /* 0x000fe400078ec0ff */
[----:B------:R-:W-:Y:S02]  /*aac0*/  LOP3.LUT R12, R12, R139, RZ, 0x3c, !PT ;  /* 0x0000008b0c0c7212 */ /* 0x000fe400078e3cff */
[----:B------:R-:W-:-:S02]  /*aad0*/  LOP3.LUT R30, R147, 0x380, RZ, 0xc0, !PT ;  /* 0x00000380931e7812 */ /* 0x000fc400078ec0ff */
[----:B-1----:R-:W-:Y:S02]  /*aae0*/  LOP3.LUT R40, R155, 0x380, RZ, 0xc0, !PT ;  /* 0x000003809b287812 */ /* 0x002fe400078ec0ff */
[----:B------:R-:W-:Y:S02]  /*aaf0*/  SHF.R.U64 R8, R8, 0x3, RZ ;  /* 0x0000000308087819 */ /* 0x000fe400000012ff */
[----:B------:R-:W-:Y:S02]  /*ab00*/  LOP3.LUT R32, R149, 0x380, RZ, 0xc0, !PT ;  /* 0x0000038095207812 */ /* 0x000fe400078ec0ff */
[----:B------:R-:W-:Y:S02]  /*ab10*/  MOV R139, R4 ;  /* 0x00000004008b7202 */ /* 0x000fe40000000f00 */
[----:B------:R-:W-:Y:S02]  /*ab20*/  LOP3.LUT R34, R151, 0x380, RZ, 0xc0, !PT ;  /* 0x0000038097227812 */ /* 0x000fe400078ec0ff */
[----:B------:R-:W-:-:S02]  /*ab30*/  SHF.R.U64 R14, R14, 0x3, RZ ;  /* 0x000000030e0e7819 */ /* 0x000fc400000012ff */
[----:B------:R-:W-:Y:S02]  /*ab40*/  LOP3.LUT R10, R10, R103, RZ, 0x3c, !PT ;  /* 0x000000670a0a7212 */ /* 0x000fe400078e3cff */
[----:B------:R-:W-:Y:S02]  /*ab50*/  F2FP.F16.F32.PACK_AB R4, R126, R7 ;  /* 0x000000077e04723e */ /* 0x000fe400000000ff */
[----:B------:R-:W-:Y:S02]  /*ab60*/  SHF.R.U64 R24, R24, 0x3, RZ ;  /* 0x0000000318187819 */ /* 0x000fe400000012ff */
[----:B------:R-:W-:Y:S02]  /*ab70*/  SHF.R.U64 R26, R26, 0x3, RZ ;  /* 0x000000031a1a7819 */ /* 0x000fe400000012ff */
[----:B------:R-:W-:Y:S02]  /*ab80*/  F2FP.F16.F32.PACK_AB R5, R138, R137 ;  /* 0x000000898a05723e */ /* 0x000fe400000000ff */
[----:B------:R-:W-:Y:S01]  /*ab90*/  F2FP.F16.F32.PACK_AB R7, R135, R28 ;  /* 0x0000001c8707723e */ /* 0x000fe200000000ff */
[----:B------:R-:W-:Y:S01]  /*aba0*/  BAR.SYNC.DEFER_BLOCKING 0x1, 0x100 ;  /* 0x0044000000007b1d */ /* 0x000fe20000010000 */
[----:B------:R-:W-:-:S02]  /*abb0*/  SHF.R.U64 R30, R30, 0x3, RZ ;  /* 0x000000031e1e7819 */ /* 0x000fc400000012ff */
[----:B------:R-:W-:Y:S02]  /*abc0*/  SHF.R.U64 R40, R40, 0x3, RZ ;  /* 0x0000000328287819 */ /* 0x000fe400000012ff */
[----:B------:R-:W-:Y:S02]  /*abd0*/  LOP3.LUT R8, R8, R83, RZ, 0x3c, !PT ;  /* 0x0000005308087212 */ /* 0x000fe400078e3cff */
[----:B------:R-:W-:Y:S02]  /*abe0*/  SHF.R.U64 R32, R32, 0x3, RZ ;  /* 0x0000000320207819 */ /* 0x000fe400000012ff */
[----:B------:R-:W-:Y:S02]  /*abf0*/  SHF.R.U64 R34, R34, 0x3, RZ ;  /* 0x0000000322227819 */ /* 0x000fe400000012ff */
[----:B------:R-:W-:Y:S02]  /*ac00*/  LOP3.LUT R14, R14, R141, RZ, 0x3c, !PT ;  /* 0x0000008d0e0e7212 */ /* 0x000fe400078e3cff */
[----:B------:R-:W-:-:S02]  /*ac10*/  LOP3.LUT R38, R153, 0x380, RZ, 0xc0, !PT ;  /* 0x0000038099267812 */ /* 0x000fc400078ec0ff */
[----:B------:R-:W-:Y:S02]  /*ac20*/  MOV R135, R10 ;  /* 0x0000000a00877202 */ /* 0x000fe40000000f00 */
[----:B------:R-:W-:Y:S02]  /*ac30*/  LOP3.LUT R24, R24, R143, RZ, 0x3c, !PT ;  /* 0x0000008f18187212 */ /* 0x000fe400078e3cff */
[----:B------:R-:W-:Y:S02]  /*ac40*/  LOP3.LUT R26, R26, R145, RZ, 0x3c, !PT ;  /* 0x000000911a1a7212 */ /* 0x000fe400078e3cff */
[----:B------:R-:W-:Y:S02]  /*ac50*/  F2FP.F16.F32.PACK_AB R10, R45, R44 ;  /* 0x0000002c2d0a723e */ /* 0x000fe400000000ff */
[----:B------:R-:W-:Y:S01]  /*ac60*/  LOP3.LUT R30, R30, R147, RZ, 0x3c, !PT ;  /* 0x000000931e1e7212 */ /* 0x000fe200078e3cff */
[----:B------:R1:W-:Y:S01]  /*ac70*/  STSM.16.M88.4 [R139], R4 ;  /* 0x000000048b007844 */ /* 0x0003e20000000200 */
[----:B------:R-:W-:Y:S01]  /*ac80*/  LOP3.LUT R28, R40, R155, RZ, 0x3c, !PT ;  /* 0x0000009b281c7212 */ /* 0x000fe200078e3cff */
[----:B------:R-:W2:Y:S01]  /*ac90*/  LDC.64 R44, c[0x0][0xc00] ;  /* 0x00030000ff2c7b82 */ /* 0x000ea20000000a00 */
[----:B------:R-:W-:-:S02]  /*aca0*/  LOP3.LUT R32, R32, R149, RZ, 0x3c, !PT ;  /* 0x0000009520207212 */ /* 0x000fc400078e3cff */
[----:B------:R-:W-:Y:S02]  /*acb0*/  LOP3.LUT R34, R34, R151, RZ, 0x3c, !PT ;  /* 0x0000009722227212 */ /* 0x000fe400078e3cff */
[----:B------:R-:W-:Y:S02]  /*acc0*/  MOV R137, R8 ;  /* 0x0000000800897202 */ /* 0x000fe40000000f00 */
[----:B------:R-:W-:Y:S02]  /*acd0*/  SHF.R.U64 R38, R38, 0x3, RZ ;  /* 0x0000000326267819 */ /* 0x000fe400000012ff */
[----:B------:R-:W-:Y:S02]  /*ace0*/  MOV R126, R12 ;  /* 0x0000000c007e7202 */ /* 0x000fe40000000f00 */
[----:B------:R-:W-:Y:S02]  /*acf0*/  MOV R123, R14 ;  /* 0x0000000e007b7202 */ /* 0x000fe40000000f00 */
[----:B------:R-:W-:-:S02]  /*ad00*/  F2FP.F16.F32.PACK_AB R8, R121, R0 ;  /* 0x000000007908723e */ /* 0x000fc400000000ff */
[----:B-1----:R-:W-:Y:S02]  /*ad10*/  F2FP.F16.F32.PACK_AB R4, R124, R21 ;  /* 0x000000157c04723e */ /* 0x002fe400000000ff */
[----:B------:R-:W-:Y:S02]  /*ad20*/  F2FP.F16.F32.PACK_AB R5, R133, R130 ;  /* 0x000000828505723e */ /* 0x000fe400000000ff */
[----:B------:R-:W-:Y:S02]  /*ad30*/  F2FP.F16.F32.PACK_AB R6, R122, R3 ;  /* 0x000000037a06723e */ /* 0x000fe400000000ff */
[----:B------:R-:W-:Y:S02]  /*ad40*/  F2FP.F16.F32.PACK_AB R7, R132, R129 ;  /* 0x000000818407723e */ /* 0x000fe400000000ff */
[----:B------:R-:W-:Y:S02]  /*ad50*/  F2FP.F16.F32.PACK_AB R9, R131, R128 ;  /* 0x000000808309723e */ /* 0x000fe400000000ff */
[----:B------:R-:W-:Y:S01]  /*ad60*/  F2FP.F16.F32.PACK_AB R11, R136, R127 ;  /* 0x0000007f880b723e */ /* 0x000fe200000000ff */
[----:B------:R-:W-:Y:S01]  /*ad70*/  STSM.16.M88.4 [R137], R4 ;  /* 0x0000000489007844 */ /* 0x000fe20000000200 */
[----:B------:R-:W-:-:S02]  /*ad80*/  MOV R120, R24 ;  /* 0x0000001800787202 */ /* 0x000fc40000000f00 */
[----:B------:R-:W-:Y:S01]  /*ad90*/  MOV R103, R26 ;  /* 0x0000001a00677202 */ /* 0x000fe20000000f00 */
[----:B------:R-:W-:Y:S01]  /*ada0*/  STSM.16.M88.4 [R135], R8 ;  /* 0x0000000887007844 */ /* 0x000fe20000000200 */
[----:B------:R-:W-:Y:S02]  /*adb0*/  F2FP.F16.F32.PACK_AB R12, R49, R48 ;  /* 0x00000030310c723e */ /* 0x000fe400000000ff */
[----:B------:R-:W-:Y:S02]  /*adc0*/  F2FP.F16.F32.PACK_AB R13, R134, R125 ;  /* 0x0000007d860d723e */ /* 0x000fe400000000ff */
[----:B------:R-:W-:Y:S02]  /*add0*/  F2FP.F16.F32.PACK_AB R14, R53, R52 ;  /* 0x00000034350e723e */ /* 0x000fe400000000ff */
[----:B------:R-:W-:Y:S02]  /*ade0*/  F2FP.F16.F32.PACK_AB R15, R55, R54 ;  /* 0x00000036370f723e */ /* 0x000fe400000000ff */
[----:B------:R-:W-:-:S02]  /*adf0*/  MOV R102, R30 ;  /* 0x0000001e00667202 */ /* 0x000fc40000000f00 */
[----:B------:R-:W-:Y:S01]  /*ae00*/  F2FP.F16.F32.PACK_AB R24, R57, R56 ;  /* 0x000000383918723e */ /* 0x000fe200000000ff */
[----:B------:R1:W-:Y:S01]  /*ae10*/  STSM.16.M88.4 [R126], R12 ;  /* 0x0000000c7e007844 */ /* 0x0003e20000000200 */
[----:B------:R-:W-:Y:S02]  /*ae20*/  F2FP.F16.F32.PACK_AB R25, R59, R58 ;  /* 0x0000003a3b19723e */ /* 0x000fe400000000ff */
[----:B------:R-:W-:Y:S02]  /*ae30*/  F2FP.F16.F32.PACK_AB R26, R61, R60 ;  /* 0x0000003c3d1a723e */ /* 0x000fe400000000ff */
[----:B------:R-:W-:Y:S02]  /*ae40*/  F2FP.F16.F32.PACK_AB R27, R63, R62 ;  /* 0x0000003e3f1b723e */ /* 0x000fe400000000ff */
[----:B------:R-:W-:Y:S02]  /*ae50*/  MOV R0, R28 ;  /* 0x0000001c00007202 */ /* 0x000fe40000000f00 */
[----:B------:R-:W-:Y:S01]  /*ae60*/  MOV R83, R32 ;  /* 0x0000002000537202 */ /* 0x000fe20000000f00 */
[----:B------:R-:W-:Y:S01]  /*ae70*/  STSM.16.M88.4 [R123], R24 ;  /* 0x000000187b007844 */ /* 0x000fe20000000200 */
[----:B------:R-:W-:-:S02]  /*ae80*/  MOV R40, R34 ;  /* 0x0000002200287202 */ /* 0x000fc40000000f00 */
[----:B------:R-:W-:Y:S02]  /*ae90*/  F2FP.F16.F32.PACK_AB R28, R65, R64 ;  /* 0x00000040411c723e */ /* 0x000fe400000000ff */
[----:B------:R-:W-:Y:S01]  /*aea0*/  F2FP.F16.F32.PACK_AB R29, R67, R66 ;  /* 0x00000042431d723e */ /* 0x000fe200000000ff */
[----:B-1----:R-:W1:Y:S01]  /*aeb0*/  LDC.64 R12, c[0x0][0xc00] ;  /* 0x00030000ff0c7b82 */ /* 0x002e620000000a00 */
[----:B------:R-:W-:Y:S02]  /*aec0*/  F2FP.F16.F32.PACK_AB R30, R69, R68 ;  /* 0x00000044451e723e */ /* 0x000fe400000000ff */
[----:B------:R-:W-:Y:S02]  /*aed0*/  F2FP.F16.F32.PACK_AB R31, R71, R70 ;  /* 0x00000046471f723e */ /* 0x000fe400000000ff */
[----:B------:R-:W-:Y:S02]  /*aee0*/  LOP3.LUT R38, R38, R153, RZ, 0x3c, !PT ;  /* 0x0000009926267212 */ /* 0x000fe400078e3cff */
[----:B------:R-:W-:Y:S01]  /*aef0*/  F2FP.F16.F32.PACK_AB R32, R73, R72 ;  /* 0x000000484920723e */ /* 0x000fe200000000ff */
[----:B------:R-:W-:Y:S01]  /*af00*/  STSM.16.M88.4 [R120], R28 ;  /* 0x0000001c78007844 */ /* 0x000fe20000000200 */
[----:B------:R-:W-:-:S02]  /*af10*/  F2FP.F16.F32.PACK_AB R33, R75, R74 ;  /* 0x0000004a4b21723e */ /* 0x000fc400000000ff */
[----:B------:R-:W-:Y:S02]  /*af20*/  F2FP.F16.F32.PACK_AB R34, R77, R76 ;  /* 0x0000004c4d22723e */ /* 0x000fe400000000ff */
[----:B------:R-:W-:Y:S02]  /*af30*/  F2FP.F16.F32.PACK_AB R35, R79, R78 ;  /* 0x0000004e4f23723e */ /* 0x000fe400000000ff */
[----:B------:R-:W-:Y:S02]  /*af40*/  F2FP.F16.F32.PACK_AB R4, R81, R80 ;  /* 0x000000505104723e */ /* 0x000fe400000000ff */
[----:B------:R-:W-:Y:S01]  /*af50*/  F2FP.F16.F32.PACK_AB R5, R51, R82 ;  /* 0x000000523305723e */ /* 0x000fe200000000ff */
[----:B------:R-:W-:Y:S01]  /*af60*/  STSM.16.M88.4 [R103], R32 ;  /* 0x0000002067007844 */ /* 0x000fe20000000200 */
[----:B------:R-:W-:Y:S02]  /*af70*/  F2FP.F16.F32.PACK_AB R6, R85, R84 ;  /* 0x000000545506723e */ /* 0x000fe400000000ff */
[----:B------:R-:W-:-:S02]  /*af80*/  F2FP.F16.F32.PACK_AB R7, R87, R86 ;  /* 0x000000565707723e */ /* 0x000fc400000000ff */
[----:B------:R-:W-:Y:S01]  /*af90*/  F2FP.F16.F32.PACK_AB R8, R89, R88 ;  /* 0x000000585908723e */ /* 0x000fe200000000ff */
[----:B-1----:R-:W-:Y:S01]  /*afa0*/  IMAD.WIDE R12, R204, 0x4, R12 ;  /* 0x00000004cc0c7825 */ /* 0x002fe200078e020c */
[----:B------:R-:W-:Y:S01]  /*afb0*/  F2FP.F16.F32.PACK_AB R9, R91, R90 ;  /* 0x0000005a5b09723e */ /* 0x000fe200000000ff */
[----:B------:R1:W-:Y:S01]  /*afc0*/  STSM.16.M88.4 [R102], R4 ;  /* 0x0000000466007844 */ /* 0x0003e20000000200 */
[----:B------:R-:W-:Y:S02]  /*afd0*/  F2FP.F16.F32.PACK_AB R10, R93, R92 ;  /* 0x0000005c5d0a723e */ /* 0x000fe400000000ff */
[----:B------:R-:W-:Y:S02]  /*afe0*/  F2FP.F16.F32.PACK_AB R11, R95, R94 ;  /* 0x0000005e5f0b723e */ /* 0x000fe400000000ff */
[----:B------:R-:W-:Y:S02]  /*aff0*/  MOV R38, R38 ;  /* 0x0000002600267202 */ /* 0x000fe40000000f00 */
[----:B------:R-:W-:Y:S01]  /*b000*/  ISETP.NE.U32.AND P2, PT, RZ, UR4, PT ;  /* 0x00000004ff007c0c */ /* 0x000fe2000bf45070 */
[----:B------:R-:W-:Y:S01]  /*b010*/  STSM.16.M88.4 [R83], R8 ;  /* 0x0000000853007844 */ /* 0x000fe20000000200 */
[----:B--2---:R-:W-:Y:S01]  /*b020*/  ISETP.NE.U32.AND P0, PT, R44, RZ, PT ;  /* 0x000000ff2c00720c */ /* 0x004fe20003f05070 */
[----:B------:R-:W-:-:S02]  /*b030*/  IMAD.MOV.U32 R44, RZ, RZ, RZ ;  /* 0x000000ffff2c7224 */ /* 0x000fc400078e00ff */
[----:B------:R-:W-:Y:S01]  /*b040*/  STSM.16.M88.4 [R40], R96 ;  /* 0x0000006028007844 */ /* 0x000fe20000000200 */
[----:B------:R-:W-:Y:S02]  /*b050*/  ISETP.NE.AND.EX P2, PT, RZ, UR5, PT, P2 ;  /* 0x00000005ff007c0c */ /* 0x000fe4000bf45320 */
[----:B------:R-:W-:Y:S01]  /*b060*/  ISETP.NE.AND.EX P0, PT, R45, RZ, PT, P0 ;  /* 0x000000ff2d00720c */ /* 0x000fe20003f05300 */
[----:B------:R-:W-:Y:S04]  /*b070*/  STSM.16.M88.4 [R38], R104 ;  /* 0x0000006826007844 */ /* 0x000fe80000000200 */
[----:B------:R2:W-:Y:S01]  /*b080*/  STSM.16.M88.4 [R0], R112 ;  /* 0x0000007000007844 */ /* 0x0005e20000000200 */
[----:B------:R-:W-:Y:S05]  /*b090*/  BAR.SYNC.DEFER_BLOCKING 0x1, 0x100 ;  /* 0x0044000000007b1d */ /* 0x000fea0000010000 */
[----:B-1----:R-:W-:Y:S01]  /*b0a0*/  @P2 LEA R4, P3, R204, UR4, 0x2 ;  /* 0x00000004cc042c11 */ /* 0x002fe2000f8610ff */
[----:B------:R-:W-:-:S03]  /*b0b0*/  ULDC UR4, c[0x0][0xa88] ;  /* 0x0002a20000047ab9 */ /* 0x000fc60000000800 */
[----:B------:R-:W-:Y:S01]  /*b0c0*/  @P2 LEA.HI.X R5, R204, UR5, R208, 0x2, P3 ;  /* 0x00000005cc052c11 */ /* 0x000fe200098f14d0 */
[----:B--2---:R-:W-:Y:S01]  /*b0d0*/  IMAD.U32 R0, RZ, RZ, UR4 ;  /* 0x00000004ff007e24 */ /* 0x004fe2000f8e00ff */
[----:B------:R1:W5:Y:S01]  /*b0e0*/  @P0 LDG.E R44, desc[UR60][R12.64] ;  /* 0x0000003c0c2c0981 */ /* 0x000362000c1e1900 */
[----:B---3--:R-:W-:-:S04]  /*b0f0*/  ISETP.NE.AND P1, PT, R47, 0x1, PT ;  /* 0x000000012f00780c */ /* 0x008fc80003f25270 */
[----:B------:R1:W5:Y:S09]  /*b100*/  @P2 LDG.E R0, desc[UR60][R4.64] ;  /* 0x0000003c04002981 */ /* 0x000372000c1e1900 */
[----:B------:R-:W2:Y:S08]  /*b110*/  @P1 LDC R6, c[0x0][0xbec] ;  /* 0x0002fb00ff061b82 */ /* 0x000eb00000000800 */
[----:B------:R-:W3:Y:S01]  /*b120*/  @P1 LDC R7, c[0x0][0xbf0] ;  /* 0x0002fc00ff071b82 */ /* 0x000ee20000000800 */
[----:B-1----:R-:W-:Y:S05]  /*b130*/  @P2 BRA `(.L_x_3836) ;  /* 0x0000000000102947 */ /* 0x002fea0003800000 */
[----:B------:R-:W-:Y:S05]  /*b140*/  @!P0 BRA `(.L_x_3836) ;  /* 0x00000000000c8947 */ /* 0x000fea0003800000 */
[----:B------:R-:W4:Y:S04]  /*b150*/  LDG.E R3, desc[UR60][R12.64] ;  /* 0x0000003c0c037981 */ /* 0x000f28000c1e1900 */
[----:B-----5:R-:W4:Y:S02]  /*b160*/  LDG.E R0, desc[UR60][R12.64+0x4] ;  /* 0x0000043c0c007981 */ /* 0x020f24000c1e1900 */
[----:B----4-:R-:W-:-:S07]  /*b170*/  IMAD.IADD R0, R0, 0x1, -R3 ;  /* 0x0000000100007824 */ /* 0x010fce00078e0a03 */
.L_x_3836:
[----:B------:R-:W-:Y:S01]  /*b180*/  SHF.R.S32.HI R40, RZ, 0x1f, R206 ;  /* 0x0000001fff287819 */ /* 0x000fe200000114ce */
[C---:B------:R-:W-:Y:S01]  /*b190*/  IMAD R11, R207.reuse, 0x80, R215 ;  /* 0x00000080cf0b7824 */ /* 0x040fe200078e02d7 */
[----:B------:R-:W-:Y:S01]  /*b1a0*/  ULDC.64 UR4, c[0x0][0xb90] ;  /* 0x0002e40000047ab9 */ /* 0x000fe20000000a00 */
[----:B-----5:R-:W-:Y:S01]  /*b1b0*/  SHF.R.S32.HI R45, RZ, 0x1f, R44 ;  /* 0x0000001fff2d7819 */ /* 0x020fe2000001142c */
[----:B------:R-:W-:Y:S01]  /*b1c0*/  IMAD R10, R207, 0x80, R213 ;  /* 0x00000080cf0a7824 */ /* 0x000fe200078e02d5 */
[----:B------:R-:W-:Y:S01]  /*b1d0*/  SEL R69, R204, RZ, !P0 ;  /* 0x000000ffcc457207 */ /* 0x000fe20004000000 */
[----:B------:R-:W-:Y:S01]  /*b1e0*/  IMAD R5, R40, UR4, RZ ;  /* 0x0000000428057c24 */ /* 0x000fe2000f8e02ff */
[----:B------:R-:W-:Y:S01]  /*b1f0*/  SEL R208, R208, RZ, !P0 ;  /* 0x000000ffd0d07207 */ /* 0x000fe20004000000 */
[----:B--2---:R-:W-:Y:S01]  /*b200*/  @P1 IMAD.HI.U32 R6, R11, R6, RZ ;  /* 0x000000060b061227 */ /* 0x004fe200078e00ff */
[----:B------:R-:W1:Y:S03]  /*b210*/  @P1 LDC R73, c[0x0][0xbec] ;  /* 0x0002fb00ff491b82 */ /* 0x000e660000000800 */
[----:B------:R-:W-:Y:S01]  /*b220*/  IMAD.MOV.U32 R3, RZ, RZ, R11 ;  /* 0x000000ffff037224 */ /* 0x000fe200078e000b */
[----:B---3--:R-:W-:Y:S01]  /*b230*/  @P1 SHF.R.U32.HI R3, RZ, R7, R6 ;  /* 0x00000007ff031219 */ /* 0x008fe20000011606 */
[----:B------:R-:W-:-:S02]  /*b240*/  IMAD R9, R206, UR5, R5 ;  /* 0x00000005ce097c24 */ /* 0x000fc4000f8e0205 */
[----:B------:R-:W-:Y:S01]  /*b250*/  IMAD.WIDE.U32 R4, R206, UR4, R44 ;  /* 0x00000004ce047c25 */ /* 0x000fe2000f8e002c */
[----:B------:R-:W-:-:S03]  /*b260*/  ULDC.64 UR4, c[0x0][0xb98] ;  /* 0x0002e60000047ab9 */ /* 0x000fc60000000a00 */
[----:B------:R-:W-:Y:S02]  /*b270*/  IMAD R7, R209, 0x40, R18 ;  /* 0x00000040d1077824 */ /* 0x000fe400078e0212 */
[----:B------:R-:W-:Y:S01]  /*b280*/  IMAD.IADD R5, R5, 0x1, R9 ;  /* 0x0000000105057824 */ /* 0x000fe200078e0209 */
[--C-:B------:R-:W-:Y:S01]  /*b290*/  SHF.R.S32.HI R9, RZ, 0x1f, R3.reuse ;  /* 0x0000001fff097819 */ /* 0x100fe20000011403 */
[----:B------:R-:W-:Y:S02]  /*b2a0*/  IMAD.MOV R8, RZ, RZ, -R3 ;  /* 0x000000ffff087224 */ /* 0x000fe400078e0a03 */
[----:B------:R-:W-:-:S04]  /*b2b0*/  IMAD.WIDE.U32 R4, R69, UR4, R4 ;  /* 0x0000000445047c25 */ /* 0x000fc8000f8e0004 */
[----:B------:R-:W-:Y:S01]  /*b2c0*/  IMAD.WIDE R36, R7, 0x2, R36 ;  /* 0x0000000207247825 */ /* 0x000fe200078e0224 */
[----:B------:R-:W-:-:S03]  /*b2d0*/  IADD3 R4, P0, R3, R4, RZ ;  /* 0x0000000403047210 */ /* 0x000fc60007f1e0ff */
[----:B------:R-:W-:Y:S01]  /*b2e0*/  IMAD R6, R208, UR4, RZ ;  /* 0x00000004d0067c24 */ /* 0x000fe2000f8e02ff */
[C---:B------:R-:W-:Y:S01]  /*b2f0*/  IADD3 R29, P3, R36.reuse, 0x6000, RZ ;  /* 0x00006000241d7810 */ /* 0x040fe20007f7e0ff */
[----:B------:R-:W-:Y:S01]  /*b300*/  IMAD R7, R47, R8, R11 ;  /* 0x000000082f077224 */ /* 0x000fe200078e020b */
[----:B------:R-:W-:Y:S01]  /*b310*/  IADD3 R11, P2, R36, 0x1000, RZ ;  /* 0x00001000240b7810 */ /* 0x000fe20007f5e0ff */
[----:B------:R-:W-:Y:S01]  /*b320*/  IMAD R6, R69, UR5, R6 ;  /* 0x0000000545067c24 */ /* 0x000fe2000f8e0206 */
[----:B------:R-:W-:Y:S01]  /*b330*/  ULDC.64 UR4, c[0x0][0xb88] ;  /* 0x0002e20000047ab9 */ /* 0x000fe20000000a00 */
[----:B------:R-:W-:Y:S01]  /*b340*/  LOP3.LUT R28, R29, 0x380, RZ, 0xc0, !PT ;  /* 0x000003801d1c7812 */ /* 0x000fe200078ec0ff */
[----:B------:R-:W-:Y:S01]  /*b350*/  IMAD R71, R0, R47, RZ ;  /* 0x0000002f00477224 */ /* 0x000fe200078e02ff */
[----:B------:R-:W-:Y:S02]  /*b360*/  SHF.R.S32.HI R3, RZ, 0x1f, R7 ;  /* 0x0000001fff037819 */ /* 0x000fe40000011407 */
[----:B------:R-:W-:Y:S01]  /*b370*/  IADD3.X R5, R9, R5, R6, P0, !PT ;  /* 0x0000000509057210 */ /* 0x000fe200007fe406 */
[----:B------:R-:W-:Y:S01]  /*b380*/  IMAD.X R9, RZ, RZ, R37, P2 ;  /* 0x000000ffff097224 */ /* 0x000fe200010e0625 */
[----:B------:R-:W-:Y:S01]  /*b390*/  IADD3 R33, P2, R36, 0x7000, RZ ;  /* 0x0000700024217810 */ /* 0x000fe20007f5e0ff */
[----:B------:R-:W-:Y:S01]  /*b3a0*/  IMAD R6, R3, UR4, RZ ;  /* 0x0000000403067c24 */ /* 0x000fe2000f8e02ff */
[----:B------:R-:W-:Y:S01]  /*b3b0*/  SHF.R.U64 R28, R28, 0x3, RZ ;  /* 0x000000031c1c7819 */ /* 0x000fe200000012ff */
[----:B------:R-:W-:Y:S01]  /*b3c0*/  IMAD.WIDE.U32 R4, R7, UR4, R4 ;  /* 0x0000000407047c25 */ /* 0x000fe2000f8e0004 */
[----:B------:R-:W-:-:S02]  /*b3d0*/  LOP3.LUT R32, R33, 0x380, RZ, 0xc0, !PT ;  /* 0x0000038021207812 */ /* 0x000fc400078ec0ff */
[----:B------:R-:W-:Y:S01]  /*b3e0*/  LOP3.LUT R28, R28, R29, RZ, 0x3c, !PT ;  /* 0x0000001d1c1c7212 */ /* 0x000fe200078e3cff */
[----:B------:R-:W-:Y:S01]  /*b3f0*/  IMAD R3, R7, UR5, R6 ;  /* 0x0000000507037c24 */ /* 0x000fe2000f8e0206 */
[----:B------:R-:W-:Y:S01]  /*b400*/  ULDC.64 UR4, c[0x0][0xb50] ;  /* 0x0002d40000047ab9 */ /* 0x000fe20000000a00 */
[----:B------:R-:W-:Y:S01]  /*b410*/  SHF.R.U64 R32, R32, 0x3, RZ ;  /* 0x0000000320207819 */ /* 0x000fe200000012ff */
[----:B------:R-:W-:Y:S01]  /*b420*/  IMAD.X R29, RZ, RZ, R37, P3 ;  /* 0x000000ffff1d7224 */ /* 0x000fe200018e0625 */
[----:B------:R-:W-:Y:S01]  /*b430*/  LEA R6, P0, R4, UR4, 0x2 ;  /* 0x0000000404067c11 */ /* 0x000fe2000f8010ff */
[----:B------:R-:W-:Y:S01]  /*b440*/  IMAD.IADD R3, R5, 0x1, R3 ;  /* 0x0000000105037824 */ /* 0x000fe200078e0203 */
[----:B------:R-:W-:Y:S01]  /*b450*/  LOP3.LUT R32, R32, R33, RZ, 0x3c, !PT ;  /* 0x0000002120207212 */ /* 0x000fe200078e3cff */
[----:B------:R-:W-:Y:S01]  /*b460*/  IMAD.X R33, RZ, RZ, R37, P2 ;  /* 0x000000ffff217224 */ /* 0x000fe200010e0625 */
[----:B------:R-:W-:Y:S01]  /*b470*/  IADD3 R7, P3, R36, 0xb000, RZ ;  /* 0x0000b00024077810 */ /* 0x000fe20007f7e0ff */
[----:B------:R-:W-:Y:S01]  /*b480*/  SHFL.IDX PT, R50, R6, RZ, 0x1c1f ;  /* 0x001c1fff06327589 */ /* 0x000fe200000e0000 */
[----:B------:R-:W-:Y:S01]  /*b490*/  LEA.HI.X R4, R4, UR5, R3, 0x2, P0 ;  /* 0x0000000504047c11 */ /* 0x000fe200080f1403 */
[----:B------:R-:W-:Y:S01]  /*b4a0*/  VIADD R3, R10, 0x8 ;  /* 0x000000080a037836 */ /* 0x000fe20000000000 */
[C---:B------:R-:W-:Y:S01]  /*b4b0*/  IADD3 R39, P0, R36.reuse, 0x5000, RZ ;  /* 0x0000500024277810 */ /* 0x040fe20007f1e0ff */
[----:B------:R-:W-:Y:S01]  /*b4c0*/  ULDC.64 UR4, c[0x0][0xaa0] ;  /* 0x0002a80000047ab9 */ /* 0x000fe20000000a00 */
[----:B------:R-:W-:Y:S01]  /*b4d0*/  SHFL.IDX PT, R58, R6, 0x1, 0x1c1f ;  /* 0x003c1f00063a7f89 */ /* 0x000fe200000e0000 */
[----:B------:R-:W-:Y:S01]  /*b4e0*/  LOP3.LUT R0, R7, 0x380, RZ, 0xc0, !PT ;  /* 0x0000038007007812 */ /* 0x000fe200078ec0ff */
[----:B------:R-:W-:Y:S01]  /*b4f0*/  IMAD.X R49, RZ, RZ, R37, P3 ;  /* 0x000000ffff317224 */ /* 0x000fe200018e0625 */
[----:B------:R-:W-:Y:S01]  /*b500*/  LOP3.LUT R38, R39, 0x380, RZ, 0xc0, !PT ;  /* 0x0000038027267812 */ /* 0x000fe200078ec0ff */
[----:B------:R-:W2:Y:S01]  /*b510*/  SHFL.IDX PT, R51, R4, RZ, 0x1c1f ;  /* 0x001c1fff04337589 */ /* 0x000ea200000e0000 */
[----:B------:R-:W-:-:S02]  /*b520*/  IADD3 R13, P6, R36, 0x2000, RZ ;  /* 0x00002000240d7810 */ /* 0x000fc40007fde0ff */
[----:B------:R-:W-:Y:S01]  /*b530*/  SHF.R.U64 R38, R38, 0x3, RZ ;  /* 0x0000000326267819 */ /* 0x000fe200000012ff */
[----:B------:R-:W3:Y:S01]  /*b540*/  SHFL.IDX PT, R59, R4, 0x1, 0x1c1f ;  /* 0x003c1f00043b7f89 */ /* 0x000ee200000e0000 */
[----:B------:R-:W-:Y:S02]  /*b550*/  IADD3 R25, P5, R36, 0x3000, RZ ;  /* 0x0000300024197810 */ /* 0x000fe40007fbe0ff */
[----:B------:R-:W-:Y:S01]  /*b560*/  LOP3.LUT R38, R38, R39, RZ, 0x3c, !PT ;  /* 0x0000002726267212 */ /* 0x000fe200078e3cff */
[----:B------:R-:W-:Y:S01]  /*b570*/  IMAD.X R39, RZ, RZ, R37, P0 ;  /* 0x000000ffff277224 */ /* 0x000fe200000e0625 */
[----:B------:R-:W-:Y:S02]  /*b580*/  LOP3.LUT P0, RZ, R211, 0x3, RZ, 0xc0, !PT ;  /* 0x00000003d3ff7812 */ /* 0x000fe4000780c0ff */
[----:B------:R-:W-:Y:S02]  /*b590*/  IADD3 R53, P4, R36, 0x4000, RZ ;  /* 0x0000400024357810 */ /* 0x000fe40007f9e0ff */
[----:B------:R-:W-:-:S02]  /*b5a0*/  ISETP.GE.OR P2, PT, R10, R71, P0 ;  /* 0x000000470a00720c */ /* 0x000fc40000746670 */
[----:B------:R-:W-:Y:S01]  /*b5b0*/  ISETP.GE.OR P0, PT, R3, R71, P0 ;  /* 0x000000470300720c */ /* 0x000fe20000706670 */
[----:B------:R-:W-:Y:S01]  /*b5c0*/  IMAD R3, R45, UR4, RZ ;  /* 0x000000042d037c24 */ /* 0x000fe2000f8e02ff */
[----:B------:R-:W-:Y:S01]  /*b5d0*/  SHF.R.U64 R0, R0, 0x3, RZ ;  /* 0x0000000300007819 */ /* 0x000fe200000012ff */
[----:B------:R-:W4:Y:S01]  /*b5e0*/  @P1 LDC R45, c[0x0][0xbf0] ;  /* 0x0002fc00ff2d1b82 */ /* 0x000f220000000800 */
[----:B------:R-:W-:Y:S01]  /*b5f0*/  LOP3.LUT R12, R13, 0x380, RZ, 0xc0, !PT ;  /* 0x000003800d0c7812 */ /* 0x000fe200078ec0ff */
[----:B------:R-:W-:Y:S01]  /*b600*/  IMAD R21, R44, UR5, R3 ;  /* 0x000000052c157c24 */ /* 0x000fe2000f8e0203 */
[----:B------:R-:W-:Y:S02]  /*b610*/  LOP3.LUT R24, R25, 0x380, RZ, 0xc0, !PT ;  /* 0x0000038019187812 */ /* 0x000fe400078ec0ff */
[----:B------:R-:W-:Y:S02]  /*b620*/  LOP3.LUT R52, R53, 0x380, RZ, 0xc0, !PT ;  /* 0x0000038035347812 */ /* 0x000fe400078ec0ff */
[----:B------:R-:W-:Y:S01]  /*b630*/  LOP3.LUT R48, R0, R7, RZ, 0x3c, !PT ;  /* 0x0000000700307212 */ /* 0x000fe200078e3cff */
[----:B--2---:R2:W-:Y:S01]  /*b640*/  @!P2 ST.E desc[UR60][R50.64], R2 ;  /* 0x000000023200a985 */ /* 0x0045e2000c10193c */
[----:B------:R-:W-:Y:S01]  /*b650*/  SHF.R.U64 R12, R12, 0x3, RZ ;  /* 0x000000030c0c7819 */ /* 0x000fe200000012ff */
[----:B------:R-:W-:Y:S01]  /*b660*/  IMAD R0, R205, 0x20, R209 ;  /* 0x00000020cd007824 */ /* 0x000fe200078e02d1 */
[----:B------:R-:W-:Y:S01]  /*b670*/  SHF.R.U64 R24, R24, 0x3, RZ ;  /* 0x0000000318187819 */ /* 0x000fe200000012ff */
[----:B---3--:R3:W-:Y:S01]  /*b680*/  @!P0 ST.E desc[UR60][R58.64], R20 ;  /* 0x000000143a008985 */ /* 0x0087e2000c10193c */
[----:B------:R-:W-:-:S02]  /*b690*/  SHF.R.U64 R52, R52, 0x3, RZ ;  /* 0x0000000334347819 */ /* 0x000fc400000012ff */
[----:B------:R-:W-:Y:S01]  /*b6a0*/  LOP3.LUT R12, R12, R13, RZ, 0x3c, !PT ;  /* 0x0000000d0c0c7212 */ /* 0x000fe200078e3cff */
[--C-:B------:R-:W-:Y:S01]  /*b6b0*/  IMAD.X R13, RZ, RZ, R37.reuse, P6 ;  /* 0x000000ffff0d7224 */ /* 0x100fe200030e0625 */
[----:B------:R-:W-:Y:S01]  /*b6c0*/  LOP3.LUT R24, R24, R25, RZ, 0x3c, !PT ;  /* 0x0000001918187212 */ /* 0x000fe200078e3cff */
[----:B------:R-:W-:Y:S01]  /*b6d0*/  IMAD.X R25, RZ, RZ, R37, P5 ;  /* 0x000000ffff197224 */ /* 0x000fe200028e0625 */
[----:B------:R-:W-:Y:S01]  /*b6e0*/  LOP3.LUT R52, R52, R53, RZ, 0x3c, !PT ;  /* 0x0000003534347212 */ /* 0x000fe200078e3cff */
[----:B--2---:R-:W-:Y:S01]  /*b6f0*/  IMAD.WIDE.U32 R2, R44, UR4, RZ ;  /* 0x000000042c027c25 */ /* 0x004fe2000f8e00ff */
[----:B------:R-:W-:Y:S01]  /*b700*/  ULDC.64 UR4, c[0x0][0xae8] ;  /* 0x0002ba0000047ab9 */ /* 0x000fe20000000a00 */
[C---:B------:R-:W-:Y:S01]  /*b710*/  IADD3 R65, P6, R36.reuse, 0x8000, RZ ;  /* 0x0000800024417810 */ /* 0x040fe20007fde0ff */
[----:B------:R-:W5:Y:S01]  /*b720*/  LD.E.128 R12, desc[UR60][R12.64] ;  /* 0x0000003c0c0c7980 */ /* 0x000f62000c101d00 */
[----:B------:R-:W-:Y:S01]  /*b730*/  IMAD.IADD R3, R3, 0x1, R21 ;  /* 0x0000000103037824 */ /* 0x000fe200078e0215 */
[----:B------:R-:W-:Y:S01]  /*b740*/  IADD3 R61, P5, R36, 0x9000, RZ ;  /* 0x00009000243d7810 */ /* 0x000fe20007fbe0ff */
[----:B------:R-:W-:Y:S01]  /*b750*/  IMAD R21, R40, UR4, RZ ;  /* 0x0000000428157c24 */ /* 0x000fe2000f8e02ff */
[----:B------:R-:W-:Y:S01]  /*b760*/  LOP3.LUT R64, R65, 0x380, RZ, 0xc0, !PT ;  /* 0x0000038041407812 */ /* 0x000fe200078ec0ff */
[----:B------:R-:W-:Y:S01]  /*b770*/  IMAD R40, R207, 0x80, R0 ;  /* 0x00000080cf287824 */ /* 0x000fe200078e0200 */
[----:B------:R-:W-:Y:S01]  /*b780*/  LOP3.LUT R60, R61, 0x380, RZ, 0xc0, !PT ;  /* 0x000003803d3c7812 */ /* 0x000fe200078ec0ff */
[----:B------:R-:W-:Y:S01]  /*b790*/  IMAD.X R53, RZ, RZ, R37, P4 ;  /* 0x000000ffff357224 */ /* 0x000fe200020e0625 */
[----:B------:R-:W-:Y:S01]  /*b7a0*/  IADD3 R57, P4, R36, 0xa000, RZ ;  /* 0x0000a00024397810 */ /* 0x000fe20007f9e0ff */
[----:B------:R-:W-:Y:S01]  /*b7b0*/  IMAD R21, R206, UR5, R21 ;  /* 0x00000005ce157c24 */ /* 0x000fe2000f8e0215 */
[----:B------:R-:W-:Y:S01]  /*b7c0*/  LOP3.LUT R5, R36, 0x380, RZ, 0xc0, !PT ;  /* 0x0000038024057812 */ /* 0x000fe200078ec0ff */
[----:B------:R-:W-:Y:S01]  /*b7d0*/  IMAD.WIDE.U32 R2, R206, UR4, R2 ;  /* 0x00000004ce027c25 */ /* 0x000fe2000f8e0002 */
[----:B------:R-:W-:Y:S01]  /*b7e0*/  LOP3.LUT R56, R57, 0x380, RZ, 0xc0, !PT ;  /* 0x0000038039387812 */ /* 0x000fe200078ec0ff */
[----:B------:R-:W-:Y:S01]  /*b7f0*/  ULDC.64 UR4, c[0x0][0xaf0] ;  /* 0x0002bc0000047ab9 */ /* 0x000fe20000000a00 */
[----:B------:R-:W-:Y:S01]  /*b800*/  LOP3.LUT R8, R11, 0x380, RZ, 0xc0, !PT ;  /* 0x000003800b087812 */ /* 0x000fe200078ec0ff */
[----:B-1----:R-:W-:Y:S01]  /*b810*/  @P1 IMAD.HI.U32 R0, R40, R73, RZ ;  /* 0x0000004928001227 */ /* 0x002fe200078e00ff */
[----:B------:R-:W-:Y:S01]  /*b820*/  SHF.R.U64 R64, R64, 0x3, RZ ;  /* 0x0000000340407819 */ /* 0x000fe200000012ff */
[----:B------:R-:W5:Y:S01]  /*b830*/  LD.E.128 R24, desc[UR60][R24.64] ;  /* 0x0000003c18187980 */ /* 0x000f62000c101d00 */
[----:B------:R-:W-:Y:S01]  /*b840*/  SHF.R.U64 R60, R60, 0x3, RZ ;  /* 0x000000033c3c7819 */ /* 0x000fe200000012ff */
[----:B------:R-:W-:Y:S01]  /*b850*/  IMAD.IADD R3, R3, 0x1, R21 ;  /* 0x0000000103037824 */ /* 0x000fe200078e0215 */
[----:B------:R-:W-:Y:S01]  /*b860*/  SHF.R.U64 R56, R56, 0x3, RZ ;  /* 0x0000000338387819 */ /* 0x000fe200000012ff */
[----:B------:R-:W-:Y:S01]  /*b870*/  IMAD.MOV.U32 R21, RZ, RZ, R40 ;  /* 0x000000ffff157224 */ /* 0x000fe200078e0028 */
[----:B----4-:R-:W-:Y:S01]  /*b880*/  @P1 SHF.R.U32.HI R21, RZ, R45, R0 ;  /* 0x0000002dff151219 */ /* 0x010fe20000011600 */
[----:B---3--:R-:W-:Y:S01]  /*b890*/  IMAD R20, R208, UR4, RZ ;  /* 0x00000004d0147c24 */ /* 0x008fe2000f8e02ff */
[----:B------:R-:W-:Y:S01]  /*b8a0*/  SHF.R.U64 R5, R5, 0x3, RZ ;  /* 0x0000000305057819 */ /* 0x000fe200000012ff */
[----:B------:R-:W5:Y:S01]  /*b8b0*/  LD.E.128 R52, desc[UR60][R52.64] ;  /* 0x0000003c34347980 */ /* 0x000f62000c101d00 */
[----:B------:R-:W-:Y:S01]  /*b8c0*/  SHF.R.U64 R8, R8, 0x3, RZ ;  /* 0x0000000308087819 */ /* 0x000fe200000012ff */
[C---:B------:R-:W-:Y:S01]  /*b8d0*/  IMAD R45, R69.reuse, UR5, R20 ;  /* 0x00000005452d7c24 */ /* 0x040fe2000f8e0214 */
[----:B------:R-:W-:Y:S01]  /*b8e0*/  SHF.R.S32.HI R0, RZ, 0x1f, R21 ;  /* 0x0000001fff007819 */ /* 0x000fe20000011415 */
[----:B------:R-:W-:Y:S01]  /*b8f0*/  IMAD.WIDE.U32 R2, R69, UR4, R2 ;  /* 0x0000000445027c25 */ /* 0x000fe2000f8e0002 */
[----:B------:R-:W-:Y:S01]  /*b900*/  LOP3.LUT R64, R64, R65, RZ, 0x3c, !PT ;  /* 0x0000004140407212 */ /* 0x000fe200078e3cff */
[----:B------:R-:W-:Y:S01]  /*b910*/  ULDC.64 UR4, c[0x0][0xae0] ;  /* 0x0002b80000047ab9 */ /* 0x000fe20000000a00 */
[----:B------:R-:W-:Y:S01]  /*b920*/  LOP3.LUT R60, R60, R61, RZ, 0x3c, !PT ;  /* 0x0000003d3c3c7212 */ /* 0x000fe200078e3cff */
[----:B------:R-:W-:Y:S01]  /*b930*/  IMAD.MOV R20, RZ, RZ, -R21 ;  /* 0x000000ffff147224 */ /* 0x000fe200078e0a15 */
[----:B------:R-:W-:Y:S01]  /*b940*/  LOP3.LUT R56, R56, R57, RZ, 0x3c, !PT ;  /* 0x0000003938387212 */ /* 0x000fe200078e3cff */
[--C-:B------:R-:W-:Y:S01]  /*b950*/  IMAD.X R65, RZ, RZ, R37.reuse, P6 ;  /* 0x000000ffff417224 */ /* 0x100fe200030e0625 */
[----:B------:R-:W-:Y:S01]  /*b960*/  LOP3.LUT R4, R5, R36, RZ, 0x3c, !PT ;  /* 0x0000002405047212 */ /* 0x000fe200078e3cff */
[--C-:B------:R-:W-:Y:S01]  /*b970*/  IMAD.X R61, RZ, RZ, R37.reuse, P5 ;  /* 0x000000ffff3d7224 */ /* 0x100fe200028e0625 */
[----:B------:R-:W-:Y:S01]  /*b980*/  LOP3.LUT R8, R8, R11, RZ, 0x3c, !PT ;  /* 0x0000000b08087212 */ /* 0x000fe200078e3cff */
[--C-:B------:R-:W-:Y:S01]  /*b990*/  IMAD.X R57, RZ, RZ, R37.reuse, P4 ;  /* 0x000000ffff397224 */ /* 0x100fe200020e0625 */
[----:B------:R-:W5:Y:S01]  /*b9a0*/  LD.E.128 R28, desc[UR60][R28.64] ;  /* 0x0000003c1c1c7980 */ /* 0x000f62000c101d00 */
[----:B------:R-:W-:-:S02]  /*b9b0*/  IMAD.MOV.U32 R5, RZ, RZ, R37 ;  /* 0x000000ffff057224 */ /* 0x000fc400078e0025 */
[----:B------:R-:W-:Y:S01]  /*b9c0*/  IMAD.IADD R3, R3, 0x1, R45 ;  /* 0x0000000103037824 */ /* 0x000fe200078e022d */
[----:B------:R-:W5:Y:S01]  /*b9d0*/  LD.E.128 R8, desc[UR60][R8.64] ;  /* 0x0000003c08087980 */ /* 0x000f62000c101d00 */
[----:B------:R-:W-:Y:S02]  /*b9e0*/  IMAD R0, R0, UR4, RZ ;  /* 0x0000000400007c24 */ /* 0x000fe4000f8e02ff */
[----:B------:R-:W-:Y:S01]  /*b9f0*/  IMAD R45, R47, R20, R40 ;  /* 0x000000142f2d7224 */ /* 0x000fe200078e0228 */
[----:B------:R-:W5:Y:S01]  /*ba00*/  LD.E.128 R4, desc[UR60][R4.64] ;  /* 0x0000003c04047980 */ /* 0x000f62000c101d00 */
[----:B------:R-:W-:-:S03]  /*ba10*/  IMAD R47, R21, UR5, R0 ;  /* 0x00000005152f7c24 */ /* 0x000fc6000f8e0200 */
[----:B------:R-:W5:Y:S01]  /*ba20*/  LD.E.128 R36, desc[UR60][R38.64] ;  /* 0x0000003c26247980 */ /* 0x000f62000c101d00 */
[----:B------:R-:W-:-:S03]  /*ba30*/  SHF.R.S32.HI R0, RZ, 0x1f, R45 ;  /* 0x0000001fff007819 */ /* 0x000fc6000001142d */
[----:B------:R-:W5:Y:S01]  /*ba40*/  LD.E.128 R32, desc[UR60][R32.64] ;  /* 0x0000003c20207980 */ /* 0x000f62000c101d00 */
[----:B------:R-:W-:Y:S01]  /*ba50*/  IMAD.WIDE.U32 R2, R21, UR4, R2 ;  /* 0x0000000415027c25 */ /* 0x000fe2000f8e0002 */
        /* <DEDUP_REMOVED lines=11> */
[----:B------:R-:W-:-:S02]  /*bb10*/  IMAD.IADD R3, R3, 0x1, R47 ;  /* 0x0000000103037824 */ /* 0x000fc400078e022f */
[----:B------:R-:W-:Y:S02]  /*bb20*/  IMAD R20, R0, UR4, RZ ;  /* 0x0000000400147c24 */ /* 0x000fe4000f8e02ff */
[----:B------:R-:W-:Y:S02]  /*bb30*/  IMAD R68, R207, 0x80, R209 ;  /* 0x00000080cf447824 */ /* 0x000fe400078e02d1 */
[C---:B------:R-:W-:Y:S02]  /*bb40*/  IMAD R21, R45.reuse, UR5, R20 ;  /* 0x000000052d157c24 */ /* 0x040fe4000f8e0214 */
[----:B------:R-:W-:Y:S01]  /*bb50*/  IMAD.WIDE.U32 R2, R45, UR4, R2 ;  /* 0x000000042d027c25 */ /* 0x000fe2000f8e0002 */
[C---:B------:R-:W-:Y:S01]  /*bb60*/  ISETP.GE.AND P2, PT, R68.reuse, R71, PT ;  /* 0x000000474400720c */ /* 0x040fe20003f46270 */
[----:B------:R-:W-:Y:S02]  /*bb70*/  ULDC.64 UR4, c[0x0][0xa80] ;  /* 0x0002a00000047ab9 */ /* 0x000fe40000000a00 */
[----:B------:R-:W-:Y:S01]  /*bb80*/  VIADD R0, R68, 0x20 ;  /* 0x0000002044007836 */ /* 0x000fe20000000000 */
[----:B------:R-:W-:Y:S01]  /*bb90*/  LEA R40, P3, R2, UR4, 0x1 ;  /* 0x0000000402287c11 */ /* 0x000fe2000f8608ff */
[----:B------:R-:W-:-:S02]  /*bba0*/  IMAD.IADD R3, R3, 0x1, R21 ;  /* 0x0000000103037824 */ /* 0x000fc400078e0215 */
[----:B0-----:R-:W-:Y:S01]  /*bbb0*/  VIADD R46, R46, 0x36820 ;  /* 0x000368202e2e7836 */ /* 0x001fe20000000000 */
[-C--:B------:R-:W-:Y:S01]  /*bbc0*/  ISETP.GE.AND P1, PT, R0, R71.reuse, PT ;  /* 0x000000470000720c */ /* 0x080fe20003f26270 */
[----:B------:R-:W-:Y:S01]  /*bbd0*/  VIADD R0, R68, 0x40 ;  /* 0x0000004044007836 */ /* 0x000fe20000000000 */
[----:B------:R-:W-:Y:S02]  /*bbe0*/  LEA.HI.X R47, R2, UR5, R3, 0x1, P3 ;  /* 0x00000005022f7c11 */ /* 0x000fe400098f0c03 */
[----:B------:R-:W-:Y:S01]  /*bbf0*/  PRMT R46, RZ, 0x654, R46 ;  /* 0x00000654ff2e7816 */ /* 0x000fe2000000002e */
[----:B-1----:R0:W1:Y:S01]  /*bc00*/  SHFL.IDX PT, R44, R40, RZ, 0x181f ;  /* 0x00181fff282c7589 */ /* 0x00206200000e0000 */
[----:B------:R-:W-:Y:S01]  /*bc10*/  ISETP.GE.AND P0, PT, R0, R71, PT ;  /* 0x000000470000720c */ /* 0x000fe20003f06270 */
[----:B------:R-:W-:Y:S01]  /*bc20*/  BSSY B1, `(.L_x_3837) ;  /* 0x0000011000017945 */ /* 0x000fe20003800000 */
[----:B------:R0:W-:Y:S01]  /*bc30*/  SYNCS.ARRIVE.TRANS64.RED.A1T0 RZ, [R46+URZ], RZ ;  /* 0x000000ff2eff79a7 */ /* 0x0001e2000810043f */
[----:B------:R0:W2:Y:S02]  /*bc40*/  SHFL.IDX PT, R0, R47, RZ, 0x181f ;  /* 0x00181fff2f007589 */ /* 0x0000a400000e0000 */
[----:B------:R-:W-:Y:S08]  /*bc50*/  @P2 BRA `(.L_x_3838) ;  /* 0x0000000000342947 */ /* 0x000ff00003800000 */
[----:B------:R-:W-:Y:S02]  /*bc60*/  ULDC UR4, c[0x0][0xac8] ;  /* 0x0002b20000047ab9 */ /* 0x000fe40000000800 */
[----:B------:R-:W-:Y:S02]  /*bc70*/  ISETP.GE.AND P4, PT, R18, UR4, PT ;  /* 0x0000000412007c0c */ /* 0x000fe4000bf86270 */
[----:B------:R-:W-:Y:S02]  /*bc80*/  ISETP.GE.AND P3, PT, R19, UR4, PT ;  /* 0x0000000413007c0c */ /* 0x000fe4000bf66270 */
[----:B------:R-:W-:-:S09]  /*bc90*/  ISETP.GE.AND P2, PT, R23, UR4, PT ;  /* 0x0000000417007c0c */ /* 0x000fd2000bf46270 */
[CC--:B-1----:R-:W-:Y:S02]  /*bca0*/  @!P4 LEA R2, P6, R18.reuse, R44.reuse, 0x1 ;  /* 0x0000002c1202c211 */ /* 0x0c2fe400078c08ff */
[----:B------:R-:W-:Y:S02]  /*bcb0*/  @!P3 LEA R20, P5, R19, R44, 0x1 ;  /* 0x0000002c1314b211 */ /* 0x000fe400078a08ff */
[----:B--2---:R-:W-:Y:S02]  /*bcc0*/  @!P4 LEA.HI.X R3, R18, R0, R219, 0x1, P6 ;  /* 0x000000001203c211 */ /* 0x004fe400030f0cdb */
[----:B------:R-:W-:Y:S02]  /*bcd0*/  @!P2 LEA R44, P6, R23, R44, 0x1 ;  /* 0x0000002c172ca211 */ /* 0x000fe400078c08ff */
[-C--:B------:R-:W-:Y:S01]  /*bce0*/  @!P3 LEA.HI.X R21, R19, R0.reuse, R218, 0x1, P5 ;  /* 0x000000001315b211 */ /* 0x080fe200028f0cda */
[----:B-----5:R3:W-:Y:S01]  /*bcf0*/  @!P4 ST.E.128 desc[UR60][R2.64], R4 ;  /* 0x000000040200c985 */ /* 0x0207e2000c101d3c */
[----:B------:R-:W-:-:S03]  /*bd00*/  @!P2 LEA.HI.X R45, R23, R0, R217, 0x1, P6 ;  /* 0x00000000172da211 */ /* 0x000fc600030f0cd9 */
[----:B------:R3:W-:Y:S04]  /*bd10*/  @!P3 ST.E.128 desc[UR60][R20.64], R52 ;  /* 0x000000341400b985 */ /* 0x0007e8000c101d3c */
[----:B------:R3:W-:Y:S02]  /*bd20*/  @!P2 ST.E.128 desc[UR60][R44.64], R64 ;  /* 0x000000402c00a985 */ /* 0x0007e4000c101d3c */
.L_x_3838:
[----:B------:R-:W-:Y:S05]  /*bd30*/  BSYNC B1 ;  /* 0x0000000000017941 */ /* 0x000fea0003800000 */
.L_x_3837:
[----:B--2---:R2:W4:Y:S01]  /*bd40*/  SHFL.IDX PT, R0, R47, 0x1, 0x181f ;  /* 0x00381f002f007f89 */ /* 0x00452200000e0000 */
[----:B------:R-:W-:Y:S03]  /*bd50*/  BSSY B1, `(.L_x_3839) ;  /* 0x0000010000017945 */ /* 0x000fe60003800000 */
[----:B---3-5:R2:W3:Y:S01]  /*bd60*/  SHFL.IDX PT, R6, R40, 0x1, 0x181f ;  /* 0x00381f0028067f89 */ /* 0x0284e200000e0000 */
        /* <DEDUP_REMOVED lines=8> */
[-C--:B----4-:R-:W-:Y:S02]  /*bdf0*/  @!P4 LEA.HI.X R3, R18, R0.reuse, R219, 0x1, P1 ;  /* 0x000000001203c211 */ /* 0x090fe400008f0cdb */
[-C--:B------:R-:W-:Y:S02]  /*be00*/  @!P5 LEA.HI.X R5, R19, R0.reuse, R218, 0x1, P2 ;  /* 0x000000001305d211 */ /* 0x080fe400010f0cda */
[----:B------:R-:W-:Y:S01]  /*be10*/  @!P6 LEA.HI.X R7, R23, R0, R217, 0x1, P3 ;  /* 0x000000001707e211 */ /* 0x000fe200018f0cd9 */
[----:B------:R3:W-:Y:S04]  /*be20*/  @!P4 ST.E.128 desc[UR60][R2.64], R8 ;  /* 0x000000080200c985 */ /* 0x0007e8000c101d3c */
[----:B------:R3:W-:Y:S04]  /*be30*/  @!P5 ST.E.128 desc[UR60][R4.64], R36 ;  /* 0x000000240400d985 */ /* 0x0007e8000c101d3c */
[----:B------:R3:W-:Y:S02]  /*be40*/  @!P6 ST.E.128 desc[UR60][R6.64], R60 ;  /* 0x0000003c0600e985 */ /* 0x0007e4000c101d3c */
.L_x_3840:
[----:B------:R-:W-:Y:S05]  /*be50*/  BSYNC B1 ;  /* 0x0000000000017941 */ /* 0x000fea0003800000 */
.L_x_3839:
[----:B----4-:R4:W0:Y:S01]  /*be60*/  SHFL.IDX PT, R0, R47, 0x2, 0x181f ;  /* 0x00581f002f007f89 */ /* 0x01082200000e0000 */
[----:B------:R-:W-:Y:S03]  /*be70*/  BSSY B1, `(.L_x_3841) ;  /* 0x0000010000017945 */ /* 0x000fe60003800000 */
[----:B---3--:R4:W3:Y:S01]  /*be80*/  SHFL.IDX PT, R6, R40, 0x2, 0x181f ;  /* 0x00581f0028067f89 */ /* 0x0088e200000e0000 */
        /* <DEDUP_REMOVED lines=11> */
[----:B------:R0:W-:Y:S04]  /*bf40*/  @!P3 ST.E.128 desc[UR60][R2.64], R12 ;  /* 0x0000000c0200b985 */ /* 0x0001e8000c101d3c */
[----:B------:R0:W-:Y:S04]  /*bf50*/  @!P4 ST.E.128 desc[UR60][R4.64], R28 ;  /* 0x0000001c0400c985 */ /* 0x0001e8000c101d3c */
[----:B------:R0:W-:Y:S02]  /*bf60*/  @!P5 ST.E.128 desc[UR60][R6.64], R56 ;  /* 0x000000380600d985 */ /* 0x0001e4000c101d3c */
.L_x_3842:
[----:B------:R-:W-:Y:S05]  /*bf70*/  BSYNC B1 ;  /* 0x0000000000017941 */ /* 0x000fea0003800000 */
.L_x_3841:
[----:B0-----:R-:W-:Y:S01]  /*bf80*/  VIADD R0, R68, 0x60 ;  /* 0x0000006044007836 */ /* 0x001fe20000000000 */
[----:B---3--:R0:W3:Y:S04]  /*bf90*/  SHFL.IDX PT, R6, R47, 0x3, 0x181f ;  /* 0x00781f002f067f89 */ /* 0x0080e800000e0000 */
[----:B------:R-:W-:Y:S01]  /*bfa0*/  ISETP.GE.AND P0, PT, R0, R71, PT ;  /* 0x000000470000720c */ /* 0x000fe20003f06270 */
[----:B--2-4-:R-:W2:-:S12]  /*bfb0*/  SHFL.IDX PT, R40, R40, 0x3, 0x181f ;  /* 0x00781f0028287f89 */ /* 0x014e9800000e0000 */
[----:B0-----:R-:W-:Y:S05]  /*bfc0*/  @P0 BRA `(.L_x_3843) ;  /* 0x0000000c00340947 */ /* 0x001fea0003800000 */
[----:B------:R-:W-:Y:S02]  /*bfd0*/  ULDC UR4, c[0x0][0xac8] ;  /* 0x0002b20000047ab9 */ /* 0x000fe40000000800 */
[----:B------:R-:W-:Y:S02]  /*bfe0*/  ISETP.GE.AND P2, PT, R18, UR4, PT ;  /* 0x0000000412007c0c */ /* 0x000fe4000bf46270 */
[----:B------:R-:W-:-:S11]  /*bff0*/  ISETP.GE.AND P3, PT, R19, UR4, PT ;  /* 0x0000000413007c0c */ /* 0x000fd6000bf66270 */
[CC--:B--2---:R-:W-:Y:S02]  /*c000*/  @!P2 LEA R2, P0, R18.reuse, R40.reuse, 0x1 ;  /* 0x000000281202a211 */ /* 0x0c4fe400078008ff */
[C---:B------:R-:W-:Y:S02]  /*c010*/  @!P3 LEA R4, P1, R19.reuse, R40, 0x1 ;  /* 0x000000281304b211 */ /* 0x040fe400078208ff */
[-C--:B---3--:R-:W-:Y:S02]  /*c020*/  @!P2 LEA.HI.X R3, R18, R6.reuse, R219, 0x1, P0 ;  /* 0x000000061203a211 */ /* 0x088fe400000f0cdb */
[----:B------:R-:W-:Y:S02]  /*c030*/  @!P3 LEA.HI.X R5, R19, R6, R218, 0x1, P1 ;  /* 0x000000061305b211 */ /* 0x000fe400008f0cda */
[----:B------:R-:W-:Y:S01]  /*c040*/  ISETP.GE.AND P0, PT, R23, UR4, PT ;  /* 0x0000000417007c0c */ /* 0x000fe2000bf06270 */
[----:B------:R0:W-:Y:S04]  /*c050*/  @!P2 ST.E.128 desc[UR60][R2.64], R24 ;  /* 0x000000180200a985 */ /* 0x0001e8000c101d3c */
[----:B------:R0:W-:Y:S08]  /*c060*/  @!P3 ST.E.128 desc[UR60][R4.64], R32 ;  /* 0x000000200400b985 */ /* 0x0001f0000c101d3c */
[----:B------:R-:W-:Y:S05]  /*c070*/  @P0 BRA `(.L_x_3843) ;  /* 0x0000000c00080947 */ /* 0x000fea0003800000 */
[----:B0-----:R-:W-:-:S04]  /*c080*/  LEA R2, P0, R23, R40, 0x1 ;  /* 0x0000002817027211 */ /* 0x001fc800078008ff */
[----:B------:R-:W-:-:S05]  /*c090*/  LEA.HI.X R3, R23, R6, R217, 0x1, P0 ;  /* 0x0000000617037211 */ /* 0x000fca00000f0cd9 */
[----:B------:R4:W-:Y:S01]  /*c0a0*/  ST.E.128 desc[UR60][R2.64], R48 ;  /* 0x0000003002007985 */ /* 0x0009e2000c101d3c */
[----:B------:R-:W-:Y:S05]  /*c0b0*/  BRA `(.L_x_3843) ;  /* 0x0000000800f87947 */ /* 0x000fea0003800000 */
.L_x_3835:
[----:B------:R-:W2:Y:S01]  /*c0c0*/  LDC.64 R4, c[0x0][0xc00] ;  /* 0x00030000ff047b82 */ /* 0x000ea20000000a00 */
[C---:B------:R-:W-:Y:S01]  /*c0d0*/  IMAD.SHL.U32 R3, R204.reuse, 0x4, RZ ;  /* 0x00000004cc037824 */ /* 0x040fe200078e00ff */
[----:B------:R-:W-:Y:S01]  /*c0e0*/  SHF.L.U64.HI R0, R204, 0x2, R208 ;  /* 0x00000002cc007819 */ /* 0x000fe200000102d0 */
[----:B------:R-:W-:Y:S01]  /*c0f0*/  ULDC.64 UR4, c[0x0][0xc08] ;  /* 0x0003020000047ab9 */ /* 0x000fe20000000a00 */
[----:B------:R-:W-:-:S04]  /*c100*/  IMAD.MOV.U32 R6, RZ, RZ, RZ ;  /* 0x000000ffff067224 */ /* 0x000fc800078e00ff */
[----:B------:R-:W3:Y:S01]  /*c110*/  LDC R25, c[0x0][0xbe8] ;  /* 0x0002fa00ff197b82 */ /* 0x000ee20000000800 */
[----:B--2---:R-:W-:Y:S02]  /*c120*/  ISETP.NE.U32.AND P0, PT, R4, RZ, PT ;  /* 0x000000ff0400720c */ /* 0x004fe40003f05070 */
[----:B------:R-:W-:Y:S02]  /*c130*/  IADD3 R4, P1, R3, R4, RZ ;  /* 0x0000000403047210 */ /* 0x000fe40007f3e0ff */
[----:B------:R-:W-:-:S03]  /*c140*/  ISETP.NE.AND.EX P0, PT, R5, RZ, PT, P0 ;  /* 0x000000ff0500720c */ /* 0x000fc60003f05300 */
[----:B------:R-:W-:Y:S01]  /*c150*/  IMAD.X R5, R0, 0x1, R5, P1 ;  /* 0x0000000100057824 */ /* 0x000fe200008e0605 */
[----:B------:R-:W-:-:S04]  /*c160*/  ISETP.NE.U32.AND P1, PT, RZ, UR4, PT ;  /* 0x00000004ff007c0c */ /* 0x000fc8000bf25070 */
[----:B------:R-:W-:-:S05]  /*c170*/  ISETP.NE.AND.EX P1, PT, RZ, UR5, PT, P1 ;  /* 0x00000005ff007c0c */ /* 0x000fca000bf25310 */
[----:B------:R2:W5:Y:S08]  /*c180*/  @P0 LDG.E R6, desc[UR60][R4.64] ;  /* 0x0000003c04060981 */ /* 0x000570000c1e1900 */
[----:B------:R-:W-:Y:S01]  /*c190*/  @P1 IADD3 R2, P2, R3, UR4, RZ ;  /* 0x0000000403021c10 */ /* 0x000fe2000ff5e0ff */
[----:B------:R-:W-:-:S03]  /*c1a0*/  ULDC UR4, c[0x0][0xa88] ;  /* 0x0002a20000047ab9 */ /* 0x000fc60000000800 */
[----:B------:R-:W-:Y:S01]  /*c1b0*/  @P1 IADD3.X R3, R0, UR5, RZ, P2, !PT ;  /* 0x0000000500031c10 */ /* 0x000fe200097fe4ff */
[----:B------:R-:W-:-:S06]  /*c1c0*/  IMAD.U32 R0, RZ, RZ, UR4 ;  /* 0x00000004ff007e24 */ /* 0x000fcc000f8e00ff */
[----:B------:R2:W5:Y:S01]  /*c1d0*/  @P1 LDG.E R0, desc[UR60][R2.64] ;  /* 0x0000003c02001981 */ /* 0x000562000c1e1900 */
[----:B---3--:R-:W-:Y:S02]  /*c1e0*/  ISETP.NE.AND P2, PT, R25, 0x1, PT ;  /* 0x000000011900780c */ /* 0x008fe40003f45270 */
[----:B------:R-:W-:-:S11]  /*c1f0*/  ISETP.GE.AND P3, PT, R220, 0x80, PT ;  /* 0x00000080dc00780c */ /* 0x000fd60003f66270 */
[----:B------:R-:W3:Y:S08]  /*c200*/  @P2 LDC R12, c[0x0][0xbec] ;  /* 0x0002fb00ff0c2b82 */ /* 0x000ef00000000800 */
[----:B------:R-:W4:Y:S01]  /*c210*/  @P2 LDC R27, c[0x0][0xbf0] ;  /* 0x0002fc00ff1b2b82 */ /* 0x000f220000000800 */
[----:B--2---:R-:W-:Y:S05]  /*c220*/  @P1 BRA `(.L_x_3844) ;  /* 0x0000000000101947 */ /* 0x004fea0003800000 */
[----:B------:R-:W-:Y:S05]  /*c230*/  @!P0 BRA `(.L_x_3844) ;  /* 0x00000000000c8947 */ /* 0x000fea0003800000 */
[----:B------:R-:W2:Y:S04]  /*c240*/  LDG.E R3, desc[UR60][R4.64] ;  /* 0x0000003c04037981 */ /* 0x000ea8000c1e1900 */
[----:B-----5:R-:W2:Y:S02]  /*c250*/  LDG.E R0, desc[UR60][R4.64+0x4] ;  /* 0x0000043c04007981 */ /* 0x020ea4000c1e1900 */
[----:B--2---:R-:W-:-:S07]  /*c260*/  IMAD.IADD R0, R0, 0x1, -R3 ;  /* 0x0000000100007824 */ /* 0x004fce00078e0a03 */
.L_x_3844:
        /* <DEDUP_REMOVED lines=9> */
[----:B--2---:R-:W-:-:S04]  /*c300*/  IMAD R2, R207, 0x80, R2 ;  /* 0x00000080cf027824 */ /* 0x004fc800078e0202 */
[----:B------:R-:W-:-:S05]  /*c310*/  VIADD R8, R2, 0xffffff80 ;  /* 0xffffff8002087836 */ /* 0x000fca0000000000 */
[----:B------:R-:W-:-:S13]  /*c320*/  ISETP.GE.AND P0, PT, R8, R3, PT ;  /* 0x000000030800720c */ /* 0x000fda0003f06270 */
[----:B------:R-:W-:Y:S05]  /*c330*/  @P0 BRA `(.L_x_3846) ;  /* 0x0000000000840947 */ /* 0x000fea0003800000 */
[----:B------:R-:W-:Y:S01]  /*c340*/  ISETP.NE.AND P0, PT, R9, 0x1, PT ;  /* 0x000000010900780c */ /* 0x000fe20003f05270 */
[----:B------:R-:W-:Y:S01]  /*c350*/  ULDC.64 UR4, c[0x0][0xb90] ;  /* 0x0002e40000047ab9 */ /* 0x000fe20000000a00 */
[----:B------:R-:W-:Y:S02]  /*c360*/  IMAD.MOV.U32 R2, RZ, RZ, R6 ;  /* 0x000000ffff027224 */ /* 0x000fe400078e0006 */
[----:B------:R-:W-:Y:S02]  /*c370*/  IMAD R7, R10, UR4, RZ ;  /* 0x000000040a077c24 */ /* 0x000fe4000f8e02ff */
[----:B------:R-:W-:Y:S02]  /*c380*/  IMAD.MOV.U32 R3, RZ, RZ, R11 ;  /* 0x000000ffff037224 */ /* 0x000fe400078e000b */
[----:B------:R-:W-:Y:S02]  /*c390*/  IMAD.MOV.U32 R5, RZ, RZ, R8 ;  /* 0x000000ffff057224 */ /* 0x000fe400078e0008 */
[----:B------:R-:W-:-:S03]  /*c3a0*/  IMAD.WIDE.U32 R2, R206, UR4, R2 ;  /* 0x00000004ce027c25 */ /* 0x000fc6000f8e0002 */
[----:B------:R-:W2:Y:S01]  /*c3b0*/  @P0 LDC R15, c[0x0][0xbec] ;  /* 0x0002fb00ff0f0b82 */ /* 0x000ea20000000800 */
[----:B------:R-:W-:Y:S01]  /*c3c0*/  IMAD R7, R206, UR5, R7 ;  /* 0x00000005ce077c24 */ /* 0x000fe2000f8e0207 */
[----:B------:R-:W-:-:S03]  /*c3d0*/  ULDC.64 UR4, c[0x0][0xb98] ;  /* 0x0002e60000047ab9 */ /* 0x000fc60000000a00 */
[----:B------:R-:W-:-:S03]  /*c3e0*/  IMAD.IADD R3, R3, 0x1, R7 ;  /* 0x0000000103037824 */ /* 0x000fc600078e0207 */
[----:B------:R-:W5:Y:S01]  /*c3f0*/  @P0 LDC R21, c[0x0][0xbf0] ;  /* 0x0002fc00ff150b82 */ /* 0x000f620000000800 */
[----:B------:R-:W-:-:S04]  /*c400*/  IMAD.WIDE.U32 R2, R13, UR4, R2 ;  /* 0x000000040d027c25 */ /* 0x000fc8000f8e0002 */
[----:B--2---:R-:W-:-:S05]  /*c410*/  @P0 IMAD.HI.U32 R4, R8, R15, RZ ;  /* 0x0000000f08040227 */ /* 0x004fca00078e00ff */
        /* <DEDUP_REMOVED lines=19> */
.L_x_3846:
[----:B------:R-:W-:Y:S05]  /*c550*/  BSYNC B1 ;  /* 0x0000000000017941 */ /* 0x000fea0003800000 */
.L_x_3845:
[----:B------:R-:W-:Y:S01]  /*c560*/  ULDC.64 UR4, c[0x0][0xaa0] ;  /* 0x0002a80000047ab9 */ /* 0x000fe20000000a00 */
[----:B--2---:R-:W-:Y:S01]  /*c570*/  IMAD R4, R205, 0x20, R209 ;  /* 0x00000020cd047824 */ /* 0x004fe200078e02d1 */
[----:B------:R-:W-:Y:S01]  /*c580*/  BSSY B1, `(.L_x_3847) ;  /* 0x000003b000017945 */ /* 0x000fe20003800000 */
[----:B------:R-:W-:Y:S02]  /*c590*/  IMAD R3, R11, UR4, RZ ;  /* 0x000000040b037c24 */ /* 0x000fe4000f8e02ff */
[----:B------:R-:W-:Y:S02]  /*c5a0*/  IMAD R9, R207, 0x80, R4 ;  /* 0x00000080cf097824 */ /* 0x000fe400078e0204 */
[C---:B------:R-:W-:Y:S02]  /*c5b0*/  IMAD R5, R6.reuse, UR5, R3 ;  /* 0x0000000506057c24 */ /* 0x040fe4000f8e0203 */
[----:B------:R-:W-:Y:S01]  /*c5c0*/  IMAD.WIDE.U32 R2, R6, UR4, RZ ;  /* 0x0000000406027c25 */ /* 0x000fe2000f8e00ff */
[----:B------:R-:W-:-:S03]  /*c5d0*/  ULDC.64 UR4, c[0x0][0xae8] ;  /* 0x0002ba0000047ab9 */ /* 0x000fc60000000a00 */
[----:B------:R-:W-:Y:S02]  /*c5e0*/  IMAD.IADD R3, R3, 0x1, R5 ;  /* 0x0000000103037824 */ /* 0x000fe400078e0205 */
[----:B------:R-:W-:Y:S02]  /*c5f0*/  IMAD R7, R10, UR4, RZ ;  /* 0x000000040a077c24 */ /* 0x000fe4000f8e02ff */
[----:B---3--:R-:W-:-:S04]  /*c600*/  @P2 IMAD.HI.U32 R4, R9, R12, RZ ;  /* 0x0000000c09042227 */ /* 0x008fc800078e00ff */
[C---:B------:R-:W-:Y:S02]  /*c610*/  IMAD R7, R206.reuse, UR5, R7 ;  /* 0x00000005ce077c24 */ /* 0x040fe4000f8e0207 */
[----:B------:R-:W-:Y:S01]  /*c620*/  IMAD.WIDE.U32 R2, R206, UR4, R2 ;  /* 0x00000004ce027c25 */ /* 0x000fe2000f8e0002 */
[----:B------:R-:W-:-:S03]  /*c630*/  ULDC.64 UR4, c[0x0][0xaf0] ;  /* 0x0002bc0000047ab9 */ /* 0x000fc60000000a00 */
[----:B------:R-:W-:Y:S01]  /*c640*/  IMAD.MOV.U32 R5, RZ, RZ, R9 ;  /* 0x000000ffff057224 */ /* 0x000fe200078e0009 */
[----:B----4-:R-:W-:Y:S01]  /*c650*/  @P2 SHF.R.U32.HI R5, RZ, R27, R4 ;  /* 0x0000001bff052219 */ /* 0x010fe20000011604 */
[----:B------:R-:W-:Y:S02]  /*c660*/  IMAD R6, R208, UR4, RZ ;  /* 0x00000004d0067c24 */ /* 0x000fe4000f8e02ff */
[----:B------:R-:W-:Y:S01]  /*c670*/  IMAD.IADD R3, R3, 0x1, R7 ;  /* 0x0000000103037824 */ /* 0x000fe200078e0207 */
[----:B------:R-:W-:Y:S01]  /*c680*/  SHF.R.S32.HI R4, RZ, 0x1f, R5 ;  /* 0x0000001fff047819 */ /* 0x000fe20000011405 */
[C---:B------:R-:W-:Y:S02]  /*c690*/  IMAD R7, R13.reuse, UR5, R6 ;  /* 0x000000050d077c24 */ /* 0x040fe4000f8e0206 */
        /* <DEDUP_REMOVED lines=12> */
[----:B------:R-:W-:Y:S02]  /*c760*/  IMAD R8, R207, 0x80, R209 ;  /* 0x00000080cf087824 */ /* 0x000fe400078e02d1 */
[----:B------:R-:W-:Y:S02]  /*c770*/  IMAD R25, R0, R25, RZ ;  /* 0x0000001900197224 */ /* 0x000fe400078e02ff */
        /* <DEDUP_REMOVED lines=10> */
[----:B------:R2:W3:Y:S02]  /*c820*/  SHFL.IDX PT, R2, R4, RZ, 0x181f ;  /* 0x00181fff04027589 */ /* 0x0004e400000e0000 */
[----:B------:R-:W-:Y:S02]  /*c830*/  ISETP.GE.AND P0, PT, R0, R25, PT ;  /* 0x000000190000720c */ /* 0x000fe40003f06270 */
[----:B------:R2:W4:Y:S01]  /*c840*/  SHFL.IDX PT, R0, R5, RZ, 0x181f ;  /* 0x00181fff05007589 */ /* 0x00052200000e0000 */
[----:B------:R-:W-:Y:S10]  /*c850*/  @P2 BRA `(.L_x_3848) ;  /* 0x0000000000342947 */ /* 0x000ff40003800000 */
[----:B------:R-:W-:Y:S02]  /*c860*/  ULDC UR4, c[0x0][0xac8] ;  /* 0x0002b20000047ab9 */ /* 0x000fe40000000800 */
[----:B------:R-:W-:Y:S02]  /*c870*/  ISETP.GE.AND P4, PT, R18, UR4, PT ;  /* 0x0000000412007c0c */ /* 0x000fe4000bf86270 */
[----:B------:R-:W-:Y:S02]  /*c880*/  ISETP.GE.AND P3, PT, R19, UR4, PT ;  /* 0x0000000413007c0c */ /* 0x000fe4000bf66270 */
[----:B------:R-:W-:-:S09]  /*c890*/  ISETP.GE.AND P2, PT, R23, UR4, PT ;  /* 0x0000000417007c0c */ /* 0x000fd2000bf46270 */
[CC--:B---3--:R-:W-:Y:S02]  /*c8a0*/  @!P4 LEA R6, P6, R18.reuse, R2.reuse, 0x1 ;  /* 0x000000021206c211 */ /* 0x0c8fe400078c08ff */
[----:B------:R-:W-:Y:S02]  /*c8b0*/  @!P3 LEA R10, P5, R19, R2, 0x1 ;  /* 0x00000002130ab211 */ /* 0x000fe400078a08ff */
[----:B----4-:R-:W-:Y:S02]  /*c8c0*/  @!P4 LEA.HI.X R7, R18, R0, R219, 0x1, P6 ;  /* 0x000000001207c211 */ /* 0x010fe400030f0cdb */
[----:B------:R-:W-:Y:S02]  /*c8d0*/  @!P2 LEA R2, P6, R23, R2, 0x1 ;  /* 0x000000021702a211 */ /* 0x000fe400078c08ff */
[-C--:B------:R-:W-:Y:S01]  /*c8e0*/  @!P3 LEA.HI.X R11, R19, R0.reuse, R218, 0x1, P5 ;  /* 0x00000000130bb211 */ /* 0x080fe200028f0cda */
[----:B------:R3:W-:Y:S01]  /*c8f0*/  @!P4 ST.E.128 desc[UR60][R6.64], RZ ;  /* 0x000000ff0600c985 */ /* 0x0007e2000c101d3c */
[----:B------:R-:W-:-:S03]  /*c900*/  @!P2 LEA.HI.X R3, R23, R0, R217, 0x1, P6 ;  /* 0x000000001703a211 */ /* 0x000fc600030f0cd9 */
[----:B------:R3:W-:Y:S04]  /*c910*/  @!P3 ST.E.128 desc[UR60][R10.64], RZ ;  /* 0x000000ff0a00b985 */ /* 0x0007e8000c101d3c */
[----:B------:R3:W-:Y:S02]  /*c920*/  @!P2 ST.E.128 desc[UR60][R2.64], RZ ;  /* 0x000000ff0200a985 */ /* 0x0007e4000c101d3c */
.L_x_3848:
[----:B------:R-:W-:Y:S05]  /*c930*/  BSYNC B1 ;  /* 0x0000000000017941 */ /* 0x000fea0003800000 */
.L_x_3847:
        /* <DEDUP_REMOVED lines=14> */
[----:B------:R0:W-:Y:S04]  /*ca20*/  @!P4 ST.E.128 desc[UR60][R6.64], RZ ;  /* 0x000000ff0600c985 */ /* 0x0001e8000c101d3c */
[----:B------:R0:W-:Y:S04]  /*ca30*/  @!P5 ST.E.128 desc[UR60][R10.64], RZ ;  /* 0x000000ff0a00d985 */ /* 0x0001e8000c101d3c */
[----:B------:R0:W-:Y:S02]  /*ca40*/  @!P6 ST.E.128 desc[UR60][R2.64], RZ ;  /* 0x000000ff0200e985 */ /* 0x0001e4000c101d3c */
.L_x_3850:
[----:B------:R-:W-:Y:S05]  /*ca50*/  BSYNC B1 ;  /* 0x0000000000017941 */ /* 0x000fea0003800000 */
.L_x_3849:
[----:B0-----:R0:W0:Y:S01]  /*ca60*/  SHFL.IDX PT, R0, R5, 0x2, 0x181f ;  /* 0x00581f0005007f89 */ /* 0x00102200000e0000 */
[----:B------:R-:W-:Y:S03]  /*ca70*/  BSSY B1, `(.L_x_3851) ;  /* 0x0000010000017945 */ /* 0x000fe60003800000 */
[----:B---3--:R3:W0:Y:S01]  /*ca80*/  SHFL.IDX PT, R2, R4, 0x2, 0x181f ;  /* 0x00581f0004027f89 */ /* 0x00862200000e0000 */
[----:B------:R-:W-:Y:S05]  /*ca90*/  @P0 BRA `(.L_x_3852) ;  /* 0x0000000000340947 */ /* 0x000fea0003800000 */
[----:B------:R-:W-:Y:S02]  /*caa0*/  ULDC UR4, c[0x0][0xac8] ;  /* 0x0002b20000047ab9 */ /* 0x000fe40000000800 */
[----:B------:R-:W-:Y:S02]  /*cab0*/  ISETP.GE.AND P3, PT, R18, UR4, PT ;  /* 0x0000000412007c0c */ /* 0x000fe4000bf66270 */
[----:B------:R-:W-:Y:S02]  /*cac0*/  ISETP.GE.AND P4, PT, R19, UR4, PT ;  /* 0x0000000413007c0c */ /* 0x000fe4000bf86270 */
[----:B------:R-:W-:-:S09]  /*cad0*/  ISETP.GE.AND P5, PT, R23, UR4, PT ;  /* 0x0000000417007c0c */ /* 0x000fd2000bfa6270 */
[CC--:B0-----:R-:W-:Y:S02]  /*cae0*/  @!P3 LEA R6, P0, R18.reuse, R2.reuse, 0x1 ;  /* 0x000000021206b211 */ /* 0x0c1fe400078008ff */
[-C--:B------:R-:W-:Y:S02]  /*caf0*/  @!P4 LEA R10, P1, R19, R2.reuse, 0x1 ;  /* 0x00000002130ac211 */ /* 0x080fe400078208ff */
[----:B------:R-:W-:Y:S02]  /*cb00*/  @!P5 LEA R2, P2, R23, R2, 0x1 ;  /* 0x000000021702d211 */ /* 0x000fe400078408ff */
[-C--:B------:R-:W-:Y:S02]  /*cb10*/  @!P3 LEA.HI.X R7, R18, R0.reuse, R219, 0x1, P0 ;  /* 0x000000001207b211 */ /* 0x080fe400000f0cdb */
[-C--:B------:R-:W-:Y:S02]  /*cb20*/  @!P4 LEA.HI.X R11, R19, R0.reuse, R218, 0x1, P1 ;  /* 0x00000000130bc211 */ /* 0x080fe400008f0cda */
[----:B------:R-:W-:Y:S01]  /*cb30*/  @!P5 LEA.HI.X R3, R23, R0, R217, 0x1, P2 ;  /* 0x000000001703d211 */ /* 0x000fe200010f0cd9 */
[----:B------:R0:W-:Y:S04]  /*cb40*/  @!P3 ST.E.128 desc[UR60][R6.64], RZ ;  /* 0x000000ff0600b985 */ /* 0x0001e8000c101d3c */
[----:B------:R0:W-:Y:S04]  /*cb50*/  @!P4 ST.E.128 desc[UR60][R10.64], RZ ;  /* 0x000000ff0a00c985 */ /* 0x0001e8000c101d3c */
[----:B------:R0:W-:Y:S02]  /*cb60*/  @!P5 ST.E.128 desc[UR60][R2.64], RZ ;  /* 0x000000ff0200d985 */ /* 0x0001e4000c101d3c */
.L_x_3852:
[----:B------:R-:W-:Y:S05]  /*cb70*/  BSYNC B1 ;  /* 0x0000000000017941 */ /* 0x000fea0003800000 */
.L_x_3851:
[----:B0-----:R-:W-:Y:S01]  /*cb80*/  VIADD R0, R8, 0x60 ;  /* 0x0000006008007836 */ /* 0x001fe20000000000 */
[----:B------:R0:W0:Y:S04]  /*cb90*/  SHFL.IDX PT, R6, R5, 0x3, 0x181f ;  /* 0x00781f0005067f89 */ /* 0x00002800000e0000 */
[----:B------:R-:W-:Y:S01]  /*cba0*/  ISETP.GE.AND P0, PT, R0, R25, PT ;  /* 0x000000190000720c */ /* 0x000fe20003f06270 */
[----:B------:R0:W0:-:S12]  /*cbb0*/  SHFL.IDX PT, R2, R4, 0x3, 0x181f ;  /* 0x00781f0004027f89 */ /* 0x00001800000e0000 */
[----:B------:R-:W-:Y:S05]  /*cbc0*/  @P0 BRA `(.L_x_3843) ;  /* 0x0000000000340947 */ /* 0x000fea0003800000 */
[----:B------:R-:W-:Y:S02]  /*cbd0*/  ULDC UR4, c[0x0][0xac8] ;  /* 0x0002b20000047ab9 */ /* 0x000fe40000000800 */
[----:B------:R-:W-:Y:S02]  /*cbe0*/  ISETP.GE.AND P3, PT, R18, UR4, PT ;  /* 0x0000000412007c0c */ /* 0x000fe4000bf66270 */
[----:B------:R-:W-:Y:S02]  /*cbf0*/  ISETP.GE.AND P4, PT, R19, UR4, PT ;  /* 0x0000000413007c0c */ /* 0x000fe4000bf86270 */
[----:B------:R-:W-:-:S09]  /*cc00*/  ISETP.GE.AND P5, PT, R23, UR4, PT ;  /* 0x0000000417007c0c */ /* 0x000fd2000bfa6270 */
[CC--:B0-234-:R-:W-:Y:S02]  /*cc10*/  @!P3 LEA R4, P0, R18.reuse, R2.reuse, 0x1 ;  /* 0x000000021204b211 */ /* 0x0ddfe400078008ff */
        /* <DEDUP_REMOVED lines=8> */
.L_x_3843:
[----:B------:R-:W-:Y:S05]  /*cca0*/  BSYNC B0 ;  /* 0x0000000000007941 */ /* 0x000fea0003800000 */
.L_x_3834:
[----:B------:R-:W-:Y:S02]  /*ccb0*/  ULDC UR4, c[0x0][0xc3c] ;  /* 0x00030f0000047ab9 */ /* 0x000fe40000000800 */
[----:B-1----:R-:W-:-:S13]  /*ccc0*/  ISETP.GE.AND P0, PT, R43, UR4, PT ;  /* 0x000000042b007c0c */ /* 0x002fda000bf06270 */
[----:B------:R-:W-:Y:S05]  /*ccd0*/  @!P0 BRA `(.L_x_3853) ;  /* 0xffffff4000408947 */ /* 0x000fea000383ffff */
[----:B------:R-:W-:Y:S05]  /*cce0*/  EXIT ;  /* 0x000000000000794d */ /* 0x000fea0003800000 */
.L_x_3809:
[----:B------:R-:W-:-:S08]  /*ccf0*/  NOP ;  /* 0x0000000000007918 */ /* 0x000fd00000000000 */
[----:B0-----:R-:W0:-:S00]  /*cd00*/  USETMAXREG.DEALLOC.CTAPOOL 0x18 ;  /* 0x00000018000079c8 */ /* 0x001e0000080e0500 */
[----:B0-----:R-:W2:Y:S01]  /*cd10*/  LDL.LU R2, [R1+0x1c] ;  /* 0x00001c0001027983 */ /* 0x001ea20000300800 */
[----:B------:R-:W-:-:S06]  /*cd20*/  LOP3.LUT R0, R0, 0x3, RZ, 0xc0, !PT ;  /* 0x0000000300007812 */ /* 0x000fcc00078ec0ff */
[----:B------:R-:W0:Y:S02]  /*cd30*/  SHFL.IDX PT, R0, R0, RZ, 0x1f ;  /* 0x00001fff00007589 */ /* 0x000e2400000e0000 */
[----:B0-----:R-:W-:Y:S01]  /*cd40*/  ISETP.NE.AND P0, PT, R0, RZ, PT ;  /* 0x000000ff0000720c */ /* 0x001fe20003f05270 */
[----:B------:R-:W-:Y:S01]  /*cd50*/  IMAD.MOV.U32 R0, RZ, RZ, RZ ;  /* 0x000000ffff007224 */ /* 0x000fe200078e00ff */
        /* <DEDUP_REMOVED lines=11> */
.L_x_3854:
[----:B0-----:R-:W0:Y:S01]  /*ce10*/  S2R R2, SR_TID.X ;  /* 0x0000000000027919 */ /* 0x001e220000002100 */
[----:B------:R-:W-:Y:S01]  /*ce20*/  ULDC UR4, c[0x0][0xc3c] ;  /* 0x00030f0000047ab9 */ /* 0x000fe20000000800 */
[----:B------:R-:W1:Y:S01]  /*ce30*/  S2UR UR6, SR_CTAID.X ;  /* 0x00000000000679c3 */ /* 0x000e620000002500 */
        /* <DEDUP_REMOVED lines=31> */
[----:B------:R-:W-:Y:S01]  /*d030*/  IMAD.MOV.U32 R7, RZ, RZ, R4 ;  /* 0x000000ffff077224 */ /* 0x000fe200078e0004 */
[----:B-1----:R-:W-:-:S13]  /*d040*/  ISETP.GT.AND P6, PT, R4, UR6, PT ;  /* 0x0000000604007c0c */ /* 0x002fda000bfc4270 */
[----:B------:R-:W-:Y:S05]  /*d050*/  @P6 BRA `(.L_x_3856) ;  /* 0x0000000000a06947 */ /* 0x000fea0003800000 */
[----:B------:R-:W0:Y:S01]  /*d060*/  LDC R6, c[0x0][0xc3c] ;  /* 0x00030f00ff067b82 */ /* 0x000e220000000800 */
[----:B------:R-:W-:Y:S01]  /*d070*/  IMAD.MOV.U32 R4, RZ, RZ, R7 ;  /* 0x000000ffff047224 */ /* 0x000fe200078e0007 */
[----:B------:R-:W-:Y:S01]  /*d080*/  UMOV UR4, URZ ;  /* 0x0000003f00047c82 */ /* 0x000fe20008000000 */
[----:B------:R-:W-:Y:S01]  /*d090*/  ULDC UR7, c[0x0][0xc3c] ;  /* 0x00030f0000077ab9 */ /* 0x000fe20000000800 */
[----:B------:R-:W-:-:S05]  /*d0a0*/  ULDC UR5, c[0x0][0xc38] ;  /* 0x00030e0000057ab9 */ /* 0x000fca0000000800 */
.L_x_3860:
        /* <DEDUP_REMOVED lines=12> */
.L_x_3859:
[----:B------:R-:W-:Y:S05]  /*d170*/  BSYNC B0 ;  /* 0x0000000000007941 */ /* 0x000fea0003800000 */
.L_x_3858:
        /* <DEDUP_REMOVED lines=22> */
.L_x_3856:
        /* <DEDUP_REMOVED lines=16> */
.L_x_3861:
        /* <DEDUP_REMOVED lines=25> */
.L_x_3857:
[----:B------:R-:W-:Y:S02]  /*d570*/  IMAD.MOV.U32 R17, RZ, RZ, RZ ;  /* 0x000000ffff117224 */ /* 0x000fe400078e00ff */
[----:B------:R-:W-:Y:S02]  /*d580*/  IMAD.U32 R16, RZ, RZ, UR6 ;  /* 0x00000006ff107e24 */ /* 0x000fe4000f8e00ff */
[----:B------:R-:W-:-:S07]  /*d590*/  IMAD.MOV.U32 R18, RZ, RZ, RZ ;  /* 0x000000ffff127224 */ /* 0x000fce00078e00ff */
.L_x_3862:
[----:B------:R-:W-:-:S13]  /*d5a0*/  ISETP.NE.AND P0, PT, R5, RZ, PT ;  /* 0x000000ff0500720c */ /* 0x000fda0003f05270 */
[----:B------:R-:W0:Y:S01]  /*d5b0*/  @!P0 S2R R3, SR_CgaCtaId ;  /* 0x0000000000038919 */ /* 0x000e220000008800 */
[----:B------:R-:W-:-:S04]  /*d5c0*/  @!P0 MOV R0, 0x400 ;  /* 0x0000040000008802 */ /* 0x000fc80000000f00 */
[----:B0-----:R-:W-:-:S05]  /*d5d0*/  @!P0 LEA R0, R3, R0, 0x18 ;  /* 0x0000000003008211 */ /* 0x001fca00078ec0ff */
[----:B------:R0:W-:Y:S01]  /*d5e0*/  @!P0 STS.128 [R0+0x368d0], R16 ;  /* 0x0368d01000008388 */ /* 0x0001e20000000c00 */
[----:B------:R-:W-:Y:S06]  /*d5f0*/  BAR.ARV 0x5, 0x180 ;  /* 0x0146000000007b1d */ /* 0x000fec0000002000 */
.L_x_3855:
        /* <DEDUP_REMOVED lines=22> */
[----:B------:R-:W-:Y:S02]  /*d760*/  SHF.R.U32.HI R5, RZ, 0x3, R4 ;  /* 0x00000003ff057819 */ /* 0x000fe40000011604 */
[----:B------:R-:W-:Y:S02]  /*d770*/  MOV R4, UR4 ;  /* 0x0000000400047c02 */ /* 0x000fe40008000f00 */
[----:B------:R-:W-:Y:S01]  /*d780*/  LOP3.LUT R2, R5, 0x70, R2, 0xf8, !PT ;  /* 0x0000007005027812 */ /* 0x000fe200078ef802 */
[----:B------:R-:W-:Y:S02]  /*d790*/  IMAD.MOV.U32 R2, RZ, RZ, 0x1 ;  /* 0x00000001ff027424 */ /* 0x000fe400078e00ff */
[----:B------:R-:W-:Y:S01]  /*d7a0*/  IMAD R3, R3, 0x2, R4 ;  /* 0x0000000203037824 */ /* 0x000fe200078e0204 */
[----:B------:R-:W-:Y:S04]  /*d7b0*/  STL [R1+0x4], R4 ;  /* 0x0000040401007387 */ /* 0x000fe80000100800 */
[----:B------:R-:W-:Y:S04]  /*d7c0*/  STL [R1+0x24], R3 ;  /* 0x0000240301007387 */ /* 0x000fe80000100800 */
[----:B------:R-:W-:Y:S04]  /*d7d0*/  STL [R1+0x8], RZ ;  /* 0x000008ff01007387 */ /* 0x000fe80000100800 */
[----:B------:R0:W-:Y:S04]  /*d7e0*/  STL [R1+0x10], R2 ;  /* 0x0000100201007387 */ /* 0x0001e80000100800 */
[----:B------:R1:W-:Y:S01]  /*d7f0*/  STL [R1+0x50], RZ ;  /* 0x000050ff01007387 */ /* 0x0003e20000100800 */
[----:B0-----:R-:W-:-:S02]  /*d800*/  LOP3.LUT R2, R0, 0x40, RZ, 0xfc, !PT ;  /* 0x0000004000027812 */ /* 0x001fc400078efcff */
[----:B-1----:R-:W-:-:S07]  /*d810*/  LOP3.LUT R0, R0, 0x80, RZ, 0xfc, !PT ;  /* 0x0000008000007812 */ /* 0x002fce00078efcff */
.L_x_3969:
[----:B0--3--:R-:W0:Y:S02]  /*d820*/  LDC.64 R2, c[0x0][0xc88] ;  /* 0x00032200ff027b82 */ /* 0x009e240000000a00 */
[----:B0-----:R-:W-:-:S05]  /*d830*/  IMAD.WIDE R2, R19, 0x4, R2 ;  /* 0x0000000413027825 */ /* 0x001fca00078e0202 */
[----:B------:R-:W2:Y:S01]  /*d840*/  LDG.E R11, desc[UR60][R2.64] ;  /* 0x0000003c020b7981 */ /* 0x000ea2000c1e1900 */
[----:B------:R-:W-:Y:S05]  /*d850*/  YIELD ;  /* 0x0000000000007946 */ /* 0x000fea0003800000 */
[----:B------:R-:W-:Y:S01]  /*d860*/  ULDC.64 UR4, c[0x0][0xa28] ;  /* 0x00028a0000047ab9 */ /* 0x000fe20000000a00 */
[----:B------:R-:W-:Y:S01]  /*d870*/  IMAD.MOV.U32 R0, RZ, RZ, RZ ;  /* 0x000000ffff007224 */ /* 0x000fe200078e00ff */
[----:B------:R-:W-:Y:S01]  /*d880*/  ISETP.NE.U32.AND P0, PT, RZ, UR4, PT ;  /* 0x00000004ff007c0c */ /* 0x000fe2000bf05070 */
[----:B------:R-:W-:Y:S01]  /*d890*/  IMAD.MOV.U32 R6, RZ, RZ, RZ ;  /* 0x000000ffff067224 */ /* 0x000fe200078e00ff */
[----:B------:R-:W-:Y:S01]  /*d8a0*/  ULDC.64 UR6, c[0x0][0xa18] ;  /* 0x0002860000067ab9 */ /* 0x000fe20000000a00 */
[----:B------:R-:W-:Y:S01]  /*d8b0*/  ULDC.64 UR8, c[0x0][0xa08] ;  /* 0x0002820000087ab9 */ /* 0x000fe20000000a00 */
[----:B------:R-:W-:-:S02]  /*d8c0*/  ISETP.NE.AND.EX P0, PT, RZ, UR5, PT, P0 ;  /* 0x00000005ff007c0c */ /* 0x000fc4000bf05300 */
        /* <DEDUP_REMOVED lines=9> */
[----:B-1---5:R1:W5:Y:S01]  /*d960*/  @P0 LDG.E R0, desc[UR60][R2.64] ;  /* 0x0000003c02000981 */ /* 0x022362000c1e1900 */
[----:B------:R-:W-:Y:S01]  /*d970*/  ISETP.NE.AND.EX P1, PT, RZ, UR5, PT, P1 ;  /* 0x00000005ff007c0c */ /* 0x000fe2000bf25310 */
[----:B----4-:R-:W-:Y:S01]  /*d980*/  IMAD.MOV.U32 R8, RZ, RZ, RZ ;  /* 0x000000ffff087224 */ /* 0x010fe200078e00ff */
[----:B------:R-:W-:Y:S01]  /*d990*/  ISETP.NE.U32.AND P2, PT, RZ, UR6, PT ;  /* 0x00000006ff007c0c */ /* 0x000fe2000bf45070 */
[----:B------:R-:W-:Y:S01]  /*d9a0*/  STL [R1], R10 ;  /* 0x0000000a01007387 */ /* 0x000fe20000100800 */
[----:B------:R-:W-:Y:S02]  /*d9b0*/  ISETP.NE.U32.AND P0, PT, RZ, UR8, PT ;  /* 0x00000008ff007c0c */ /* 0x000fe4000bf05070 */
[----:B------:R-:W-:Y:S01]  /*d9c0*/  ISETP.NE.AND.EX P2, PT, RZ, UR7, PT, P2 ;  /* 0x00000007ff007c0c */ /* 0x000fe2000bf45320 */
[----:B------:R-:W-:Y:S01]  /*d9d0*/  STL [R1+0x20], R9 ;  /* 0x0000200901007387 */ /* 0x000fe20000100800 */
[----:B------:R-:W-:Y:S02]  /*d9e0*/  ISETP.NE.AND.EX P0, PT, RZ, UR9, PT, P0 ;  /* 0x00000009ff007c0c */ /* 0x000fe4000bf05300 */
[----:B-1----:R-:W-:-:S02]  /*d9f0*/  IADD3 R2, P3, R10, UR4, RZ ;  /* 0x000000040a027c10 */ /* 0x002fc4000ff7e0ff */
[----:B0-----:R-:W-:Y:S02]  /*da00*/  IADD3 R4, P4, R10, UR8, RZ ;  /* 0x000000080a047c10 */ /* 0x001fe4000ff9e0ff */
        /* <DEDUP_REMOVED lines=8> */
[----:B0-----:R-:W-:-:S04]  /*da90*/  @P2 IADD3 R6, P3, R10, UR6, RZ ;  /* 0x000000060a062c10 */ /* 0x001fc8000ff7e0ff */
        /* <DEDUP_REMOVED lines=8> */
[----:B0-----:R-:W-:Y:S01]  /*db20*/  IMAD.U32 R6, RZ, RZ, UR4 ;  /* 0x00000004ff067e24 */ /* 0x001fe2000f8e00ff */
[----:B--2---:R0:W-:Y:S01]  /*db30*/  STL [R1+0x3c], R12 ;  /* 0x00003c0c01007387 */ /* 0x0041e20000100800 */
[----:B------:R-:W-:Y:S05]  /*db40*/  @P2 BRA `(.L_x_3864) ;  /* 0x0000000000142947 */ /* 0x000fea0003800000 */
[----:B------:R-:W-:Y:S05]  /*db50*/  @!P1 BRA `(.L_x_3864) ;  /* 0x0000000000109947 */ /* 0x000fea0003800000 */
[----:B------:R-:W2:Y:S04]  /*db60*/  LDG.E R7, desc[UR60][R2.64] ;  /* 0x0000003c02077981 */ /* 0x000ea8000c1e1900 */
[----:B------:R-:W2:Y:S02]  /*db70*/  LDG.E R2, desc[UR60][R2.64+0x4] ;  /* 0x0000043c02027981 */ /* 0x000ea4000c1e1900 */
[----:B--2---:R-:W-:-:S05]  /*db80*/  IMAD.IADD R2, R2, 0x1, -R7 ;  /* 0x0000000102027824 */ /* 0x004fca00078e0a07 */
[----:B------:R1:W-:Y:S02]  /*db90*/  STL [R1+0x3c], R2 ;  /* 0x00003c0201007387 */ /* 0x0003e40000100800 */
.L_x_3864:
[----:B-1----:R-:W-:Y:S01]  /*dba0*/  IMAD.MOV.U32 R2, RZ, RZ, R11 ;  /* 0x000000ffff027224 */ /* 0x002fe200078e000b */
[----:B------:R-:W-:Y:S01]  /*dbb0*/  ULDC.64 UR4, c[0x0][0xa20] ;  /* 0x0002880000047ab9 */ /* 0x000fe20000000a00 */
[----:B-----5:R-:W-:Y:S01]  /*dbc0*/  IMAD.IADD R3, R8, 0x1, R0 ;  /* 0x0000000108037824 */ /* 0x020fe200078e0200 */
[----:B------:R-:W-:Y:S02]  /*dbd0*/  ISETP.NE.U32.AND P1, PT, RZ, UR4, PT ;  /* 0x00000004ff007c0c */ /* 0x000fe4000bf25070 */
[----:B------:R1:W-:Y:S02]  /*dbe0*/  STL [R1+0xc], R2 ;  /* 0x00000c0201007387 */ /* 0x0003e40000100800 */
[----:B------:R-:W-:Y:S02]  /*dbf0*/  ISETP.NE.AND.EX P1, PT, RZ, UR5, PT, P1 ;  /* 0x00000005ff007c0c */ /* 0x000fe4000bf25310 */
[----:B------:R1:W-:Y:S11]  /*dc00*/  STL [R1+0x18], R3 ;  /* 0x0000180301007387 */ /* 0x0003f60000100800 */
[----:B-1----:R-:W-:Y:S05]  /*dc10*/  @!P1 BRA `(.L_x_3865) ;  /* 0x0000000000109947 */ /* 0x002fea0003800000 */
[----:B------:R-:W-:-:S04]  /*dc20*/  IADD3 R6, P0, R10, UR4, RZ ;  /* 0x000000040a067c10 */ /* 0x000fc8000ff1e0ff */
[----:B------:R-:W-:-:S05]  /*dc30*/  IADD3.X R7, R9, UR5, RZ, P0, !PT ;  /* 0x0000000509077c10 */ /* 0x000fca00087fe4ff */
[----:B------:R1:W5:Y:S01]  /*dc40*/  LDG.E R6, desc[UR60][R6.64] ;  /* 0x0000003c06067981 */ /* 0x000362000c1e1900 */
[----:B------:R-:W-:Y:S05]  /*dc50*/  BRA `(.L_x_3866) ;  /* 0x0000000000107947 */ /* 0x000fea0003800000 */
.L_x_3865:
[----:B------:R-:W-:Y:S05]  /*dc60*/  @!P0 BRA `(.L_x_3866) ;  /* 0x00000000000c8947 */ /* 0x000fea0003800000 */
[----:B------:R-:W2:Y:S04]  /*dc70*/  LDG.E R6, desc[UR60][R4.64] ;  /* 0x0000003c04067981 */ /* 0x000ea8000c1e1900 */
[----:B------:R-:W2:Y:S02]  /*dc80*/  LDG.E R4, desc[UR60][R4.64+0x4] ;  /* 0x0000043c04047981 */ /* 0x000ea4000c1e1900 */
[----:B--2---:R-:W-:-:S07]  /*dc90*/  IMAD.IADD R6, R4, 0x1, -R6 ;  /* 0x0000000104067824 */ /* 0x004fce00078e0a06 */
.L_x_3866:
[----:B-----5:R-:W-:Y:S01]  /*dca0*/  IMAD.IADD R0, R6, 0x1, -R0 ;  /* 0x0000000106007824 */ /* 0x020fe200078e0a00 */
[----:B------:R-:W-:Y:S01]  /*dcb0*/  BSSY B7, `(.L_x_3867) ;  /* 0x000047a000077945 */ /* 0x000fe20003800000 */
[----:B------:R-:W-:Y:S02]  /*dcc0*/  IMAD.MOV.U32 R2, RZ, RZ, RZ ;  /* 0x000000ffff027224 */ /* 0x000fe400078e00ff */
[C---:B------:R-:W-:Y:S01]  /*dcd0*/  VIADD R3, R0.reuse, 0x6f ;  /* 0x0000006f00037836 */ /* 0x040fe20000000000 */
[----:B------:R2:W-:Y:S01]  /*dce0*/  STL [R1+0x40], R0 ;  /* 0x0000400001007387 */ /* 0x0005e20000100800 */
[----:B------:R-:W-:Y:S02]  /*dcf0*/  ISETP.GT.AND P0, PT, R0, RZ, PT ;  /* 0x000000ff0000720c */ /* 0x000fe40003f04270 */
[----:B------:R-:W-:-:S05]  /*dd00*/  IMAD.HI R2, R3, -0x6db6db6d, R2 ;  /* 0x9249249303027827 */ /* 0x000fca00078e0202 */
[----:B--2---:R-:W-:-:S04]  /*dd10*/  SHF.R.U32.HI R0, RZ, 0x1f, R2 ;  /* 0x0000001fff007819 */ /* 0x004fc80000011602 */
[----:B------:R-:W-:-:S05]  /*dd20*/  LEA.HI.SX32 R0, R2, R0, 0x1a ;  /* 0x0000000002007211 */ /* 0x000fca00078fd2ff */
[----:B------:R2:W-:Y:S01]  /*dd30*/  STL [R1+0x30], R0 ;  /* 0x0000300001007387 */ /* 0x0005e20000100800 */
[----:B------:R-:W-:Y:S05]  /*dd40*/  @P0 BRA `(.L_x_3868) ;  /* 0x0000000000440947 */ /* 0x000fea0003800000 */
[----:B------:R-:W3:Y:S02]  /*dd50*/  S2R R4, SR_TID.X ;  /* 0x0000000000047919 */ /* 0x000ee40000002100 */
[----:B---3--:R-:W-:-:S04]  /*dd60*/  LOP3.LUT R4, R4, 0x7f, RZ, 0xc0, !PT ;  /* 0x0000007f04047812 */ /* 0x008fc800078ec0ff */
[----:B------:R-:W-:-:S13]  /*dd70*/  ISETP.NE.AND P0, PT, R4, RZ, PT ;  /* 0x000000ff0400720c */ /* 0x000fda0003f05270 */
[----:B------:R-:W-:Y:S05]  /*dd80*/  @P0 BRA `(.L_x_3869) ;  /* 0x0000004400b00947 */ /* 0x000fea0003800000 */
[----:B------:R-:W3:Y:S01]  /*dd90*/  S2R R3, SR_LANEID ;  /* 0x0000000000037919 */ /* 0x000ee20000000000 */
[----:B------:R-:W-:Y:S02]  /*dda0*/  VOTEU.ANY UR4, UPT, PT ;  /* 0x0000000000047886 */ /* 0x000fe400038e0100 */
[----:B--2---:R-:W3:Y:S08]  /*ddb0*/  FLO.U32 R0, UR4 ;  /* 0x0000000400007d00 */ /* 0x004ef000080e0000 */
[----:B------:R-:W2:Y:S01]  /*ddc0*/  POPC R5, UR4 ;  /* 0x0000000400057d09 */ /* 0x000ea20008000000 */
[----:B---3--:R-:W-:-:S02]  /*ddd0*/  ISETP.EQ.U32.AND P0, PT, R0, R3, PT ;  /* 0x000000030000720c */ /* 0x008fc40003f02070 */
[----:B------:R-:W2:Y:S11]  /*dde0*/  LDC.64 R2, c[0x0][0xc60] ;  /* 0x00031800ff027b82 */ /* 0x000eb60000000a00 */
[----:B--2---:R-:W2:Y:S01]  /*ddf0*/  @P0 ATOMG.E.ADD.STRONG.GPU PT, R3, desc[UR60][R2.64], R5 ;  /* 0x00000005020309a8 */ /* 0x004ea200081ee1fc */
[----:B------:R-:W3:Y:S02]  /*de00*/  S2R R4, SR_LTMASK ;  /* 0x0000000000047919 */ /* 0x000ee40000003900 */
[----:B---3--:R-:W-:-:S04]  /*de10*/  LOP3.LUT R4, R4, UR4, RZ, 0xc0, !PT ;  /* 0x0000000404047c12 */ /* 0x008fc8000f8ec0ff */
[----:B-1----:R-:W1:Y:S01]  /*de20*/  POPC R7, R4 ;  /* 0x0000000400077309 */ /* 0x002e620000000000 */
[----:B--2---:R-:W1:Y:S02]  /*de30*/  SHFL.IDX PT, R0, R3, R0, 0x1f ;  /* 0x00001f0003007589 */ /* 0x004e6400000e0000 */
[----:B-1----:R-:W-:Y:S01]  /*de40*/  IADD3 R16, R0, UR36, R7 ;  /* 0x0000002400107c10 */ /* 0x002fe2000fffe007 */
[----:B------:R-:W-:Y:S06]  /*de50*/  BRA `(.L_x_3869) ;  /* 0x00000044007c7947 */ /* 0x000fec0003800000 */
.L_x_3868:
[----:B--2---:R-:W2:Y:S01]  /*de60*/  LDL R0, [R1+0x4] ;  /* 0x0000040001007983 */ /* 0x004ea20000100800 */
        /* <DEDUP_REMOVED lines=12> */
[----:B-1----:R-:W-:-:S02]  /*df30*/  IMAD.U32 R7, RZ, RZ, UR9 ;  /* 0x00000009ff077e24 */ /* 0x002fc4000f8e00ff */
[----:B------:R-:W-:Y:S02]  /*df40*/  IMAD.U32 R10, RZ, RZ, UR4 ;  /* 0x00000004ff0a7e24 */ /* 0x000fe4000f8e00ff */
[----:B------:R-:W-:Y:S02]  /*df50*/  IMAD.U32 R11, RZ, RZ, UR5 ;  /* 0x00000005ff0b7e24 */ /* 0x000fe4000f8e00ff */
[----:B------:R-:W-:Y:S02]  /*df60*/  IMAD.MOV.U32 R8, RZ, RZ, 0x70 ;  /* 0x00000070ff087424 */ /* 0x000fe400078e00ff */
[----:B0-----:R-:W-:Y:S02]  /*df70*/  IMAD.MOV.U32 R12, RZ, RZ, 0x1 ;  /* 0x00000001ff0c7424 */ /* 0x001fe400078e00ff */
[----:B------:R-:W-:-:S07]  /*df80*/  IMAD.MOV.U32 R13, RZ, RZ, RZ ;  /* 0x000000ffff0d7224 */ /* 0x000fce00078e00ff */
[----:B------:R-:W-:-:S07]  /*df90*/  LEPC R20, `(.L_x_3871) ;  /* 0x000000001014794e */ /* 0x000fce0000000000 */
[----:B--2---:R-:W-:Y:S05]  /*dfa0*/  CALL.ABS.NOINC R2 ;  /* 0x0000000002007343 */ /* 0x004fea0003c00000 */
.L_x_3871:
[----:B------:R-:W-:Y:S05]  /*dfb0*/  BSYNC B6 ;  /* 0x0000000000067941 */ /* 0x000fea0003800000 */
.L_x_3870:
        /* <DEDUP_REMOVED lines=9> */
[----:B------:R2:W3:Y:S01]  /*e050*/  LDC.64 R2, c[0x4][R0] ;  /* 0x0100000000027b82 */ /* 0x0004e20000000a00 */
[----:B------:R-:W-:Y:S02]  /*e060*/  IMAD.U32 R4, RZ, RZ, UR6 ;  /* 0x00000006ff047e24 */ /* 0x000fe4000f8e00ff */
[----:B------:R-:W-:Y:S02]  /*e070*/  IMAD.U32 R5, RZ, RZ, UR7 ;  /* 0x00000007ff057e24 */ /* 0x000fe4000f8e00ff */
[----:B------:R-:W-:Y:S02]  /*e080*/  IMAD.U32 R6, RZ, RZ, UR8 ;  /* 0x00000008ff067e24 */ /* 0x000fe4000f8e00ff */
[----:B-1----:R-:W-:-:S02]  /*e090*/  IMAD.U32 R7, RZ, RZ, UR9 ;  /* 0x00000009ff077e24 */ /* 0x002fc4000f8e00ff */
[----:B------:R-:W-:Y:S02]  /*e0a0*/  IMAD.U32 R10, RZ, RZ, UR4 ;  /* 0x00000004ff0a7e24 */ /* 0x000fe4000f8e00ff */
[----:B------:R-:W-:Y:S02]  /*e0b0*/  IMAD.U32 R11, RZ, RZ, UR5 ;  /* 0x00000005ff0b7e24 */ /* 0x000fe4000f8e00ff */
[----:B------:R-:W-:Y:S02]  /*e0c0*/  IMAD.MOV.U32 R8, RZ, RZ, 0x70 ;  /* 0x00000070ff087424 */ /* 0x000fe400078e00ff */
[----:B0-----:R-:W-:Y:S02]  /*e0d0*/  IMAD.MOV.U32 R12, RZ, RZ, 0x1 ;  /* 0x00000001ff0c7424 */ /* 0x001fe400078e00ff */
[----:B--2---:R-:W-:-:S07]  /*e0e0*/  IMAD.MOV.U32 R13, RZ, RZ, RZ ;  /* 0x000000ffff0d7224 */ /* 0x004fce00078e00ff */
[----:B------:R-:W-:-:S07]  /*e0f0*/  LEPC R20, `(.L_x_3874) ;  /* 0x000000001014794e */ /* 0x000fce0000000000 */
[----:B---3--:R-:W-:Y:S05]  /*e100*/  CALL.ABS.NOINC R2 ;  /* 0x0000000002007343 */ /* 0x008fea0003c00000 */
.L_x_3874:
        /* <DEDUP_REMOVED lines=16> */
.L_x_3873:
[----:B------:R-:W-:Y:S05]  /*e210*/  BSYNC B6 ;  /* 0x0000000000067941 */ /* 0x000fea0003800000 */
.L_x_3872:
[----:B------:R-:W2:Y:S01]  /*e220*/  LDL.LU R2, [R1] ;  /* 0x0000000001027983 */ /* 0x000ea20000300800 */
[----:B------:R-:W-:-:S03]  /*e230*/  ULDC.64 UR4, c[0x0][0x9f8] ;  /* 0x00027e0000047ab9 */ /* 0x000fc60000000a00 */
[----:B------:R-:W3:Y:S04]  /*e240*/  LDL.LU R4, [R1+0x20] ;  /* 0x0000200001047983 */ /* 0x000ee80000300800 */
[----:B-1----:R-:W4:Y:S01]  /*e250*/  LDL R7, [R1+0xc] ;  /* 0x00000c0001077983 */ /* 0x002f220000100800 */
[----:B------:R-:W-:-:S03]  /*e260*/  ISETP.NE.U32.AND P0, PT, RZ, UR4, PT ;  /* 0x00000004ff007c0c */ /* 0x000fc6000bf05070 */
[----:B------:R-:W5:Y:S01]  /*e270*/  LDL R0, [R1+0x30] ;  /* 0x0000300001007983 */ /* 0x000f620000100800 */
[----:B------:R-:W-:-:S13]  /*e280*/  ISETP.NE.AND.EX P0, PT, RZ, UR5, PT, P0 ;  /* 0x00000005ff007c0c */ /* 0x000fda000bf05300 */
[----:B--2---:R-:W-:-:S04]  /*e290*/  @P0 IADD3 R2, P1, R2, UR4, RZ ;  /* 0x0000000402020c10 */ /* 0x004fc8000ff3e0ff */
[----:B---3--:R-:W-:Y:S01]  /*e2a0*/  @P0 IADD3.X R3, R4, UR5, RZ, P1, !PT ;  /* 0x0000000504030c10 */ /* 0x008fe20008ffe4ff */
[----:B------:R-:W-:-:S04]  /*e2b0*/  ULDC.64 UR4, c[0x0][0xa08] ;  /* 0x0002820000047ab9 */ /* 0x000fc80000000a00 */
[----:B----4-:R1:W2:Y:S01]  /*e2c0*/  @P0 LDG.E R7, desc[UR60][R2.64] ;  /* 0x0000003c02070981 */ /* 0x0102a2000c1e1900 */
[----:B-----5:R-:W-:Y:S01]  /*e2d0*/  VIADD R9, R0, 0xffffffff ;  /* 0xffffffff00097836 */ /* 0x020fe20000000000 */
[----:B-1----:R-:W1:Y:S01]  /*e2e0*/  LDC.64 R2, c[0x0][0x418] ;  /* 0x00010600ff027b82 */ /* 0x002e620000000a00 */
[----:B--2---:R-:W-:Y:S01]  /*e2f0*/  SHF.R.S32.HI R8, RZ, 0x1f, R7 ;  /* 0x0000001fff087819 */ /* 0x004fe20000011407 */
[----:B------:R2:W-:Y:S04]  /*e300*/  @P0 STL [R1+0xc], R7 ;  /* 0x00000c0701000387 */ /* 0x0005e80000100800 */
[----:B------:R2:W-:Y:S04]  /*e310*/  STL [R1+0x2c], R9 ;  /* 0x00002c0901007387 */ /* 0x0005e80000100800 */
        /* <DEDUP_REMOVED lines=10> */
.L_x_3985:
[----:B-1----:R-:W3:Y:S01]  /*e3c0*/  LDL.LU R4, [R1+0x1c] ;  /* 0x00001c0001047983 */ /* 0x002ee20000300800 */
[----:B------:R-:W-:Y:S02]  /*e3d0*/  PLOP3.LUT P1, PT, PT, PT, PT, 0x8, 0x0 ;  /* 0x000000000000781c */ /* 0x000fe40003f2e170 */
[----:B--2---:R-:W-:Y:S01]  /*e3e0*/  ISETP.NE.AND P0, PT, R14, RZ, PT ;  /* 0x000000ff0e00720c */ /* 0x004fe20003f05270 */
[----:B------:R1:W-:Y:S01]  /*e3f0*/  STL [R1], R0 ;  /* 0x0000000001007387 */ /* 0x0003e20000100800 */
[----:B---3--:R-:W-:-:S09]  /*e400*/  LOP3.LUT R4, R4, 0xfffffffe, RZ, 0xc0, !PT ;  /* 0xfffffffe04047812 */ /* 0x008fd200078ec0ff */
[----:B------:R-:W-:-:S05]  /*e410*/  @P1 LOP3.LUT R4, R4, 0x1, RZ, 0xfc, !PT ;  /* 0x0000000104041812 */ /* 0x000fca00078efcff */
[----:B------:R1:W-:Y:S01]  /*e420*/  STL [R1+0x1c], R4 ;  /* 0x00001c0401007387 */ /* 0x0003e20000100800 */
[----:B------:R-:W-:Y:S05]  /*e430*/  @P0 BRA `(.L_x_3876) ;  /* 0x0000000400500947 */ /* 0x000fea0003800000 */
[----:B------:R-:W-:-:S03]  /*e440*/  UMOV UR4, 0xffffffff ;  /* 0xffffffff00047882 */ /* 0x000fc60000000000 */
[----:B------:R-:W-:Y:S05]  /*e450*/  BRA.DIV UR4, `(.L_x_3877) ;  /* 0x0000005204187947 */ /* 0x000fea000b800000 */
[----:B------:R-:W-:-:S13]  /*e460*/  ELECT P6, URZ, PT ;  /* 0x00000000003f782f */ /* 0x000fda00038c0000 */
.L_x_3988:
[----:B------:R-:W-:Y:S05]  /*e470*/  @!P6 BRA `(.L_x_3876) ;  /* 0x000000040040e947 */ /* 0x000fea0003800000 */
[----:B------:R2:W-:Y:S01]  /*e480*/  STL [R1+0x14], R9 ;  /* 0x0000140901007387 */ /* 0x0005e20000100800 */
[----:B------:R-:W-:-:S04]  /*e490*/  ISETP.NE.U32.AND P0, PT, R2, RZ, PT ;  /* 0x000000ff0200720c */ /* 0x000fc80003f05070 */
[----:B------:R-:W-:-:S13]  /*e4a0*/  ISETP.NE.AND.EX P0, PT, R3, RZ, PT, P0 ;  /* 0x000000ff0300720c */ /* 0x000fda0003f05300 */
[----:B--2---:R-:W-:Y:S05]  /*e4b0*/  @!P0 BRA `(.L_x_3878) ;  /* 0x0000000000508947 */ /* 0x004fea0003800000 */
[----:B------:R-:W2:Y:S01]  /*e4c0*/  LDC R6, c[0x0][0x43c] ;  /* 0x00010f00ff067b82 */ /* 0x000ea20000000800 */
[----:B-1----:R-:W-:Y:S01]  /*e4d0*/  IMAD.MOV.U32 R0, RZ, RZ, R9 ;  /* 0x000000ffff007224 */ /* 0x002fe200078e0009 */
[----:B------:R-:W-:Y:S01]  /*e4e0*/  ULDC.64 UR4, c[0x0][0x428] ;  /* 0x00010a0000047ab9 */ /* 0x000fe20000000a00 */
[----:B--2---:R-:W-:-:S13]  /*e4f0*/  ISETP.NE.AND P0, PT, R6, 0x1, PT ;  /* 0x000000010600780c */ /* 0x004fda0003f05270 */
        /* <DEDUP_REMOVED lines=14> */
[----:B------:R-:W2:Y:S04]  /*e5e0*/  LDG.E R0, desc[UR60][R2.64] ;  /* 0x0000003c02007981 */ /* 0x000ea8000c1e1900 */
[----:B--2---:R2:W-:Y:S02]  /*e5f0*/  STL [R1], R0 ;  /* 0x0000000001007387 */ /* 0x0045e40000100800 */
.L_x_3878:
[----:B------:R-:W3:Y:S04]  /*e600*/  LDL R7, [R1+0x4] ;  /* 0x0000040001077983 */ /* 0x000ee80000100800 */
[----:B-12---:R-:W3:Y:S04]  /*e610*/  LDL R0, [R1+0x8] ;  /* 0x0000080001007983 */ /* 0x006ee80000100800 */
[----:B------:R-:W2:Y:S01]  /*e620*/  LDL R2, [R1+0x10] ;  /* 0x0000100001027983 */ /* 0x000ea20000100800 */
[----:B---3--:R-:W-:Y:S01]  /*e630*/  IMAD R0, R0, 0x8, R7 ;  /* 0x0000000800007824 */ /* 0x008fe200078e0207 */
[----:B--2---:R-:W-:-:S04]  /*e640*/  SHF.L.U32 R2, R2, 0x1f, RZ ;  /* 0x0000001f02027819 */ /* 0x004fc800000006ff */
[----:B------:R-:W1:Y:S02]  /*e650*/  SYNCS.PHASECHK.TRANS64.TRYWAIT P0, [R0+URZ+0x36840], R2 ;  /* 0x03684002000075a7 */ /* 0x000e64000800017f */
[----:B-1----:R-:W-:Y:S05]  /*e660*/  @!P0 BRA `(.L_x_3879) ;  /* 0x0000004c00b48947 */ /* 0x002fea0003800000 */
.L_x_3989:
        /* <DEDUP_REMOVED lines=11> */
.L_x_3880:
[----:B------:R-:W2:Y:S04]  /*e720*/  LDL R7, [R1+0x4] ;  /* 0x0000040001077983 */ /* 0x000ea80000100800 */
[----:B------:R-:W2:Y:S04]  /*e730*/  LDL R6, [R1+0x8] ;  /* 0x0000080001067983 */ /* 0x000ea80000100800 */
[----:B------:R-:W3:Y:S04]  /*e740*/  LDL R5, [R1+0x14] ;  /* 0x0000140001057983 */ /* 0x000ee80000100800 */
[----:B------:R-:W4:Y:S04]  /*e750*/  LDL R4, [R1+0x18] ;  /* 0x0000180001047983 */ /* 0x000f280000100800 */
[----:B------:R-:W5:Y:S04]  /*e760*/  LDL R3, [R1] ;  /* 0x0000000001037983 */ /* 0x000f680000100800 */
[----:B-1----:R-:W5:Y:S01]  /*e770*/  LDL.LU R2, [R1+0x1c] ;  /* 0x00001c0001027983 */ /* 0x002f620000300800 */
[----:B------:R-:W-:Y:S01]  /*e780*/  R2UR UR9, R0 ;  /* 0x00000000000972ca */ /* 0x000fe200000e0000 */
[----:B------:R-:W-:Y:S01]  /*e790*/  UIADD3 UR4, UP0, UR38, 0x370, URZ ;  /* 0x0000037026047890 */ /* 0x000fe2000ff1e03f */
[----:B------:R-:W-:Y:S01]  /*e7a0*/  R2UR UR12, R18 ;  /* 0x00000000120c72ca */ /* 0x000fe200000e0000 */
[----:B------:R-:W-:Y:S01]  /*e7b0*/  UMOV UR10, URZ ;  /* 0x0000003f000a7c82 */ /* 0x000fe20008000000 */
[----:B------:R-:W-:Y:S01]  /*e7c0*/  PLOP3.LUT P0, PT, PT, PT, PT, 0x80, 0x0 ;  /* 0x000000000000781c */ /* 0x000fe20003f0f070 */
[----:B------:R-:W-:Y:S01]  /*e7d0*/  UMOV UR6, 0x0 ;  /* 0x0000000000067882 */ /* 0x000fe20000000000 */
[----:B------:R-:W-:Y:S01]  /*e7e0*/  UMOV UR7, 0x14f00000 ;  /* 0x14f0000000077882 */ /* 0x000fe20000000000 */
[----:B------:R-:W-:-:S06]  /*e7f0*/  UMOV UR16, 0x40 ;  /* 0x0000004000107882 */ /* 0x000fcc0000000000 */
[----:B------:R-:W-:Y:S01]  /*e800*/  UIADD3 UR9, UR9, 0x36830, URZ ;  /* 0x0003683009097890 */ /* 0x000fe2000fffe03f */
[----:B--2---:R-:W-:Y:S01]  /*e810*/  IMAD R0, R6, 0xa800, R7 ;  /* 0x0000a80006007824 */ /* 0x004fe200078e0207 */
[----:B---3--:R-:W-:-:S04]  /*e820*/  R2UR UR11, R5 ;  /* 0x00000000050b72ca */ /* 0x008fc800000e0000 */
[----:B------:R-:W-:Y:S02]  /*e830*/  R2UR UR8, R0 ;  /* 0x00000000000872ca */ /* 0x000fe400000e0000 */
[----:B----4-:R-:W-:Y:S02]  /*e840*/  R2UR UR5, R4 ;  /* 0x00000000040572ca */ /* 0x010fe400000e0000 */
[----:B-----5:R-:W-:Y:S02]  /*e850*/  R2UR UR13, R3 ;  /* 0x00000000030d72ca */ /* 0x020fe400000e0000 */
[----:B------:R-:W-:-:S07]  /*e860*/  LOP3.LUT R2, R2, 0xfffffffe, RZ, 0xc0, !PT ;  /* 0xfffffffe02027812 */ /* 0x000fce00078ec0ff */
[----:B------:R-:W-:Y:S01]  /*e870*/  UIADD3 UR14, UR8, 0x21400, URZ ;  /* 0x00021400080e7890 */ /* 0x000fe2000fffe03f */
[----:B------:R-:W-:Y:S01]  /*e880*/  @P0 LOP3.LUT R2, R2, 0x1, RZ, 0xfc, !PT ;  /* 0x0000000102020812 */ /* 0x000fe200078efcff */
[----:B------:R-:W-:Y:S02]  /*e890*/  UIMAD UR11, UR11, 0x70, UR5 ;  /* 0x000000700b0b78a4 */ /* 0x000fe4000f8e0205 */
[----:B------:R-:W-:Y:S02]  /*e8a0*/  UIADD3.X UR5, URZ, UR39, URZ, UP0, !UPT ;  /* 0x000000273f057290 */ /* 0x000fe400087fe43f */
[----:B------:R-:W-:Y:S01]  /*e8b0*/  UIADD3 UR15, UR8, 0x24c00, URZ ;  /* 0x00024c00080f7890 */ /* 0x000fe2000fffe03f */
[----:B------:R2:W-:Y:S01]  /*e8c0*/  STL [R1+0x1c], R2 ;  /* 0x00001c0201007387 */ /* 0x0005e20000100800 */
[----:B------:R-:W-:-:S03]  /*e8d0*/  UIADD3 UR17, UR8, 0x28400, URZ ;  /* 0x0002840008117890 */ /* 0x000fc6000fffe03f */
[----:B------:R-:W-:Y:S01]  /*e8e0*/  UMOV UR8, UR14 ;  /* 0x0000000e00087c82 */ /* 0x000fe20008000000 */
[----:B------:R-:W-:Y:S01]  /*e8f0*/  UMOV UR14, 0x80 ;  /* 0x00000080000e7882 */ /* 0x000fe20000000000 */
[----:B------:R1:W-:Y:S02]  /*e900*/  UTMALDG.4D [UR8], [UR4], desc[UR6] ;  /* 0x00000608040075b4 */ /* 0x0003e40008019000 */
[----:B-1----:R-:W-:Y:S01]  /*e910*/  UMOV UR8, UR15 ;  /* 0x0000000f00087c82 */ /* 0x002fe20008000000 */
[----:B------:R-:W-:Y:S02]  /*e920*/  UMOV UR10, UR16 ;  /* 0x00000010000a7c82 */ /* 0x000fe40008000000 */
[----:B------:R1:W-:Y:S02]  /*e930*/  UTMALDG.4D [UR8], [UR4], desc[UR6] ;  /* 0x00000608040075b4 */ /* 0x0003e40008019000 */
[----:B-1----:R-:W-:Y:S01]  /*e940*/  UMOV UR8, UR17 ;  /* 0x0000001100087c82 */ /* 0x002fe20008000000 */
[----:B------:R-:W-:-:S02]  /*e950*/  UMOV UR10, UR14 ;  /* 0x0000000e000a7c82 */ /* 0x000fc40008000000 */
[----:B------:R2:W-:Y:S02]  /*e960*/  UTMALDG.4D [UR8], [UR4], desc[UR6] ;  /* 0x00000608040075b4 */ /* 0x0005e40008019000 */
[----:B--2---:R-:W-:Y:S01]  /*e970*/  NOP ;  /* 0x0000000000007918 */ /* 0x004fe20000000000 */
.L_x_3876:
[----:B------:R-:W2:Y:S04]  /*e980*/  LDL R2, [R1+0x4] ;  /* 0x0000040001027983 */ /* 0x000ea80000100800 */
[----:B------:R-:W3:Y:S04]  /*e990*/  LDL.LU R3, [R1+0x34] ;  /* 0x0000340001037983 */ /* 0x000ee80000300800 */
[----:B------:R-:W4:Y:S04]  /*e9a0*/  LDL.LU R5, [R1+0x28] ;  /* 0x0000280001057983 */ /* 0x000f280000300800 */
[----:B-1----:R-:W5:Y:S01]  /*e9b0*/  LDL.LU R4, [R1+0x38] ;  /* 0x0000380001047983 */ /* 0x002f620000300800 */
        /* <DEDUP_REMOVED lines=35> */
[----:B0-----:R-:W-:Y:S02]  /*ebf0*/  IMAD.MOV.U32 R12, RZ, RZ, 0x1 ;  /* 0x00000001ff0c7424 */ /* 0x001fe400078e00ff */
[----:B------:R-:W-:-:S07]  /*ec00*/  IMAD.MOV.U32 R13, RZ, RZ, RZ ;  /* 0x000000ffff0d7224 */ /* 0x000fce00078e00ff */
[----:B------:R-:W-:-:S07]  /*ec10*/  LEPC R20, `(.L_x_3882) ;  /* 0x000000001014794e */ /* 0x000fce0000000000 */
[----:B-1----:R-:W-:Y:S05]  /*ec20*/  CALL.ABS.NOINC R2 ;  /* 0x0000000002007343 */ /* 0x002fea0003c00000 */
.L_x_3882:
[----:B------:R-:W-:Y:S05]  /*ec30*/  BSYNC B6 ;  /* 0x0000000000067941 */ /* 0x000fea0003800000 */
.L_x_3881:
[----:B--2---:R-:W2:Y:S01]  /*ec40*/  LDL.LU R4, [R1+0x34] ;  /* 0x0000340001047983 */ /* 0x004ea20000300800 */
[----:B------:R-:W1:Y:S01]  /*ec50*/  LDC R7, c[0x0][0x448] ;  /* 0x00011200ff077b82 */ /* 0x000e620000000800 */
[----:B------:R-:W-:Y:S01]  /*ec60*/  ULDC.64 UR4, c[0x0][0x2d8] ;  /* 0x0000b60000047ab9 */ /* 0x000fe20000000a00 */
[----:B------:R-:W-:Y:S01]  /*ec70*/  IMAD.SHL.U32 R17, R17, 0x80, RZ ;  /* 0x0000008011117824 */ /* 0x000fe200078e00ff */
[----:B------:R-:W2:Y:S01]  /*ec80*/  LDL.LU.64 R2, [R1+0x48] ;  /* 0x0000480001027983 */ /* 0x000ea20000300a00 */
[----:B------:R-:W-:-:S03]  /*ec90*/  ULDC.64 UR6, c[0x0][0x280] ;  /* 0x0000a00000067ab9 */ /* 0x000fc60000000a00 */
[----:B------:R-:W3:Y:S04]  /*eca0*/  LDL.LU R0, [R1+0x38] ;  /* 0x0000380001007983 */ /* 0x000ee80000300800 */
[----:B------:R-:W4:Y:S04]  /*ecb0*/  LDL.LU R6, [R1+0x54] ;  /* 0x0000540001067983 */ /* 0x000f280000300800 */
[----:B------:R-:W4:Y:S01]  /*ecc0*/  LDL.LU R5, [R1+0x28] ;  /* 0x0000280001057983 */ /* 0x000f220000300800 */
[----:B------:R-:W0:Y:S01]  /*ecd0*/  S2R R8, SR_TID.X ;  /* 0x0000000000087919 */ /* 0x000e220000002100 */
[----:B-1----:R-:W-:Y:S01]  /*ece0*/  ISETP.NE.AND P0, PT, R7, 0x1, PT ;  /* 0x000000010700780c */ /* 0x002fe20003f05270 */
[----:B0-----:R-:W-:-:S05]  /*ecf0*/  IMAD.SHL.U32 R10, R8, 0x8, RZ ;  /* 0x00000008080a7824 */ /* 0x001fca00078e00ff */
[----:B------:R-:W-:-:S04]  /*ed00*/  LOP3.LUT R10, R10, 0x38, RZ, 0xc0, !PT ;  /* 0x000000380a0a7812 */ /* 0x000fc800078ec0ff */
[C---:B------:R-:W-:Y:S02]  /*ed10*/  LOP3.LUT R9, R10.reuse, 0x40, RZ, 0xfc, !PT ;  /* 0x000000400a097812 */ /* 0x040fe400078efcff */
[----:B------:R-:W-:Y:S01]  /*ed20*/  LOP3.LUT R8, R10, 0x80, RZ, 0xfc, !PT ;  /* 0x000000800a087812 */ /* 0x000fe200078efcff */
[----:B--2---:R-:W-:Y:S02]  /*ed30*/  IMAD.MOV.U32 R3, RZ, RZ, R4 ;  /* 0x000000ffff037224 */ /* 0x004fe400078e0004 */
[----:B------:R-:W0:Y:S01]  /*ed40*/  S2R R4, SR_TID.X ;  /* 0x0000000000047919 */ /* 0x000e220000002100 */
[----:B---3--:R-:W-:Y:S02]  /*ed50*/  IMAD R0, R0, UR4, RZ ;  /* 0x0000000400007c24 */ /* 0x008fe4000f8e02ff */
        /* <DEDUP_REMOVED lines=37> */
[----:B------:R-:W-:Y:S01]  /*efb0*/  ISETP.GE.AND P0, PT, R8, UR4, PT ;  /* 0x0000000408007c0c */ /* 0x000fe2000bf06270 */
[----:B------:R-:W-:Y:S01]  /*efc0*/  UMOV UR4, 0xffffffff ;  /* 0xffffffff00047882 */ /* 0x000fe20000000000 */
[----:B------:R-:W-:-:S02]  /*efd0*/  LEA.HI.X R0, R2, UR7, R0, 0x1, P3 ;  /* 0x0000000702007c11 */ /* 0x000fc400098f0c00 */
[----:B0-----:R-:W-:Y:S09]  /*efe0*/  BRA.DIV UR4, `(.L_x_3883) ;  /* 0x0000004604687947 */ /* 0x001ff2000b800000 */
[----:B------:R-:W0:Y:S02]  /*eff0*/  S2R R5, SR_TID.X ;  /* 0x0000000000057919 */ /* 0x000e240000002100 */
[----:B0-----:R-:W-:-:S04]  /*f000*/  LOP3.LUT R5, R5, 0x7f, RZ, 0xc0, !PT ;  /* 0x0000007f05057812 */ /* 0x001fc800078ec0ff */
[----:B------:R-:W-:Y:S02]  /*f010*/  SHF.R.U32.HI R6, RZ, 0x3, R5 ;  /* 0x00000003ff067819 */ /* 0x000fe40000011605 */
[----:B------:R-:W2:Y:S03]  /*f020*/  LDL.LU R5, [R1+0x3c] ;  /* 0x00003c0001057983 */ /* 0x000ea60000300800 */
[----:B------:R-:W-:Y:S01]  /*f030*/  IMAD.IADD R2, R6, 0x1, R17 ;  /* 0x0000000106027824 */ /* 0x000fe200078e0211 */
[----:B------:R-:W-:Y:S01]  /*f040*/  SHFL.IDX PT, R9, R0, 0x1, 0x181f ;  /* 0x00381f0000097f89 */ /* 0x000fe200000e0000 */
[----:B------:R-:W0:Y:S02]  /*f050*/  S2R R6, SR_TID.X ;  /* 0x0000000000067919 */ /* 0x000e240000002100 */
[----:B0-----:R-:W-:Y:S02]  /*f060*/  IMAD.SHL.U32 R11, R6, 0x8, RZ ;  /* 0x00000008060b7824 */ /* 0x001fe400078e00ff */
[----:B------:R-:W-:Y:S03]  /*f070*/  SHFL.IDX PT, R6, R0, RZ, 0x181f ;  /* 0x00181fff00067589 */ /* 0x000fe600000e0000 */
[----:B------:R-:W-:Y:S01]  /*f080*/  LOP3.LUT R11, R11, 0x38, RZ, 0xc0, !PT ;  /* 0x000000380b0b7812 */ /* 0x000fe200078ec0ff */
[----:B--2---:R-:W-:-:S02]  /*f090*/  IMAD R3, R5, R7, RZ ;  /* 0x0000000705037224 */ /* 0x004fc400078e02ff */
[----:B------:R-:W0:Y:S01]  /*f0a0*/  SHFL.IDX PT, R7, R4, RZ, 0x181f ;  /* 0x00181fff04077589 */ /* 0x000e2200000e0000 */
[C---:B------:R-:W-:Y:S02]  /*f0b0*/  VIADD R5, R2.reuse, 0x10 ;  /* 0x0000001002057836 */ /* 0x040fe40000000000 */
[----:B------:R-:W-:-:S03]  /*f0c0*/  ISETP.GE.AND P4, PT, R2, R3, PT ;  /* 0x000000030200720c */ /* 0x000fc60003f86270 */
[----:B------:R-:W-:Y:S02]  /*f0d0*/  ISETP.GE.AND P3, PT, R5, R3, PT ;  /* 0x000000030500720c */ /* 0x000fe40003f66270 */
[----:B------:R-:W1:Y:S08]  /*f0e0*/  SHFL.IDX PT, R5, R4, 0x1, 0x181f ;  /* 0x00381f0004057f89 */ /* 0x000e7000000e0000 */
[----:B0-----:R-:W-:-:S05]  /*f0f0*/  @!P4 LEA R7, P5, R11, R7, 0x1 ;  /* 0x000000070b07c211 */ /* 0x001fca00078a08ff */
[----:B------:R-:W-:Y:S01]  /*f100*/  @!P4 IMAD.X R6, RZ, RZ, R6, P5 ;  /* 0x000000ffff06c224 */ /* 0x000fe200028e0606 */
[----:B-1----:R-:W-:-:S04]  /*f110*/  @!P3 LEA R8, P5, R11, R5, 0x1 ;  /* 0x000000050b08b211 */ /* 0x002fc800078a08ff */
[----:B------:R-:W-:Y:S01]  /*f120*/  @!P4 LOP3.LUT R7, R7, R6, RZ, 0x3c, !PT ;  /* 0x000000060707c212 */ /* 0x000fe200078e3cff */
[----:B------:R-:W-:-:S03]  /*f130*/  @!P3 IMAD.X R5, RZ, RZ, R9, P5 ;  /* 0x000000ffff05b224 */ /* 0x000fc600028e0609 */
[----:B------:R-:W-:-:S04]  /*f140*/  @!P4 LOP3.LUT R6, R7, R6, RZ, 0x3c, !PT ;  /* 0x000000060706c212 */ /* 0x000fc800078e3cff */
[----:B------:R-:W-:-:S05]  /*f150*/  @!P4 LOP3.LUT R7, R7, R6, RZ, 0x3c, !PT ;  /* 0x000000060707c212 */ /* 0x000fca00078e3cff */
[----:B-----5:R-:W-:Y:S04]  /*f160*/  @!P4 LDGSTS.E.BYPASS.LTC128B.128 [R10+0x15400], desc[UR60][R6.64], !P2 ;  /* 0x15400000060acfae */ /* 0x020fe8000d101d7c */
[----:B------:R-:W-:Y:S04]  /*f170*/  @!P4 LDGSTS.E.BYPASS.LTC128B.128 [R10+0x19400], desc[UR60][R6.64+0x80], !P1 ;  /* 0x19400080060acfae */ /* 0x000fe8000c901d7c */
[----:B------:R0:W-:Y:S02]  /*f180*/  @!P4 LDGSTS.E.BYPASS.LTC128B.128 [R10+0x1d400], desc[UR60][R6.64+0x100], !P0 ;  /* 0x1d400100060acfae */ /* 0x0001e4000c101d7c */
[----:B0-----:R-:W-:-:S02]  /*f190*/  @!P3 IMAD.MOV.U32 R6, RZ, RZ, R8 ;  /* 0x000000ffff06b224 */ /* 0x001fc400078e0008 */
[----:B------:R-:W-:Y:S01]  /*f1a0*/  @!P3 IMAD.MOV.U32 R7, RZ, RZ, R5 ;  /* 0x000000ffff07b224 */ /* 0x000fe200078e0005 */
[----:B------:R-:W-:Y:S01]  /*f1b0*/  SHFL.IDX PT, R8, R0, 0x2, 0x181f ;  /* 0x00581f0000087f89 */ /* 0x000fe200000e0000 */
[----:B------:R-:W-:-:S03]  /*f1c0*/  VIADD R5, R2, 0x20 ;  /* 0x0000002002057836 */ /* 0x000fc60000000000 */
[----:B------:R-:W-:Y:S04]  /*f1d0*/  @!P3 LDGSTS.E.BYPASS.LTC128B.128 [R10+0x15c00], desc[UR60][R6.64], !P2 ;  /* 0x15c00000060abfae */ /* 0x000fe8000d101d7c */
[----:B------:R-:W-:Y:S04]  /*f1e0*/  @!P3 LDGSTS.E.BYPASS.LTC128B.128 [R10+0x19c00], desc[UR60][R6.64+0x80], !P1 ;  /* 0x19c00080060abfae */ /* 0x000fe8000c901d7c */
[----:B------:R0:W-:Y:S01]  /*f1f0*/  @!P3 LDGSTS.E.BYPASS.LTC128B.128 [R10+0x1dc00], desc[UR60][R6.64+0x100], !P0 ;  /* 0x1dc00100060abfae */ /* 0x0001e2000c101d7c */
[----:B------:R-:W-:-:S03]  /*f200*/  ISETP.GE.AND P3, PT, R5, R3, PT ;  /* 0x000000030500720c */ /* 0x000fc60003f66270 */
[----:B------:R-:W1:Y:S10]  /*f210*/  SHFL.IDX PT, R5, R4, 0x2, 0x181f ;  /* 0x00581f0004057f89 */ /* 0x000e7400000e0000 */
        /* <DEDUP_REMOVED lines=38> */
[----:B------:R-:W-:Y:S02]  /*f480*/  @!P3 LDGSTS.E.BYPASS.LTC128B.128 [R10+0x17c00], desc[UR60][R6.64], !P2 ;  /* 0x17c00000060abfae */ /* 0x000fe4000d101d7c */
[----:B------:R-:W-:Y:S02]  /*f490*/  ISETP.GE.AND P4, PT, R5, R3, PT ;  /* 0x000000030500720c */ /* 0x000fe40003f86270 */
[----:B------:R-:W0:Y:S04]  /*f4a0*/  SHFL.IDX PT, R5, R4, 0x6, 0x181f ;  /* 0x00d81f0004057f89 */ /* 0x000e2800000e0000 */
[----:B------:R-:W-:Y:S04]  /*f4b0*/  @!P3 LDGSTS.E.BYPASS.LTC128B.128 [R10+0x1bc00], desc[UR60][R6.64+0x80], !P1 ;  /* 0x1bc00080060abfae */ /* 0x000fe8000c901d7c */
[----:B------:R1:W-:Y:S04]  /*f4c0*/  @!P3 LDGSTS.E.BYPASS.LTC128B.128 [R10+0x1fc00], desc[UR60][R6.64+0x100], !P0 ;  /* 0x1fc00100060abfae */ /* 0x0003e8000c101d7c */
[----:B------:R-:W-:Y:S04]  /*f4d0*/  SHFL.IDX PT, R4, R4, 0x7, 0x181f ;  /* 0x00f81f0004047f89 */ /* 0x000fe800000e0000 */
[----:B-1----:R-:W1:Y:S01]  /*f4e0*/  SHFL.IDX PT, R6, R0, 0x6, 0x181f ;  /* 0x00d81f0000067f89 */ /* 0x002e6200000e0000 */
[----:B0-----:R-:W-:-:S03]  /*f4f0*/  @!P4 LEA R5, P3, R11, R5, 0x1 ;  /* 0x000000050b05c211 */ /* 0x001fc600078608ff */
[----:B------:R-:W2:Y:S02]  /*f500*/  SHFL.IDX PT, R0, R0, 0x7, 0x181f ;  /* 0x00f81f0000007f89 */ /* 0x000ea400000e0000 */
[----:B-1----:R-:W-:-:S04]  /*f510*/  @!P4 IMAD.X R6, RZ, RZ, R6, P3 ;  /* 0x000000ffff06c224 */ /* 0x002fc800018e0606 */
[----:B------:R-:W-:Y:S02]  /*f520*/  @!P4 IMAD.MOV.U32 R7, RZ, RZ, R6 ;  /* 0x000000ffff07c224 */ /* 0x000fe400078e0006 */
[----:B------:R-:W-:-:S05]  /*f530*/  @!P4 IMAD.MOV.U32 R6, RZ, RZ, R5 ;  /* 0x000000ffff06c224 */ /* 0x000fca00078e0005 */
[----:B------:R1:W-:Y:S04]  /*f540*/  @!P4 LDGSTS.E.BYPASS.LTC128B.128 [R10+0x18400], desc[UR60][R6.64], !P2 ;  /* 0x18400000060acfae */ /* 0x0003e8000d101d7c */
[----:B------:R1:W-:Y:S04]  /*f550*/  @!P4 LDGSTS.E.BYPASS.LTC128B.128 [R10+0x1c400], desc[UR60][R6.64+0x80], !P1 ;  /* 0x1c400080060acfae */ /* 0x0003e8000c901d7c */
[----:B--2---:R1:W-:Y:S02]  /*f560*/  @!P4 LDGSTS.E.BYPASS.LTC128B.128 [R10+0x20400], desc[UR60][R6.64+0x100], !P0 ;  /* 0x20400100060acfae */ /* 0x0043e4000c101d7c */
.L_x_4006:
[----:B------:R-:W-:Y:S01]  /*f570*/  VIADD R2, R2, 0x70 ;  /* 0x0000007002027836 */ /* 0x000fe20000000000 */
[----:B------:R-:W-:Y:S04]  /*f580*/  BSSY B0, `(.L_x_3884) ;  /* 0x000000e000007945 */ /* 0x000fe80003800000 */
[----:B------:R-:W-:-:S13]  /*f590*/  ISETP.GE.AND P3, PT, R2, R3, PT ;  /* 0x000000030200720c */ /* 0x000fda0003f66270 */
[----:B------:R-:W-:Y:S05]  /*f5a0*/  @P3 BRA `(.L_x_3885) ;  /* 0x00000000002c3947 */ /* 0x000fea0003800000 */
[----:B------:R-:W2:Y:S02]  /*f5b0*/  S2R R5, SR_TID.X ;  /* 0x0000000000057919 */ /* 0x000ea40000002100 */
[----:B--2---:R-:W-:-:S05]  /*f5c0*/  IMAD.SHL.U32 R5, R5, 0x8, RZ ;  /* 0x0000000805057824 */ /* 0x004fca00078e00ff */
        /* <DEDUP_REMOVED lines=9> */
.L_x_3885:
[----:B------:R-:W-:Y:S05]  /*f660*/  BSYNC B0 ;  /* 0x0000000000007941 */ /* 0x000fea0003800000 */
.L_x_3884:
[----:B012---:R-:W2:Y:S01]  /*f670*/  LDL R10, [R1+0x4] ;  /* 0x00000400010a7983 */ /* 0x007ea20000100800 */
[----:B------:R-:W-:Y:S01]  /*f680*/  PLOP3.LUT P0, PT, PT, PT, PT, 0x80, 0x0 ;  /* 0x000000000000781c */ /* 0x000fe20003f0f070 */
[----:B------:R-:W-:Y:S01]  /*f690*/  NOP ;  /* 0x0000000000007918 */ /* 0x000fe20000000000 */
[----:B--2---:R-:W-:-:S11]  /*f6a0*/  VIADD R6, R10, 0x36800 ;  /* 0x000368000a067836 */ /* 0x004fd60000000000 */
.L_x_3886:
        /* <DEDUP_REMOVED lines=19> */
.L_x_4007:
[----:B------:R-:W-:Y:S05]  /*f7e0*/  BSYNC B0 ;  /* 0x0000000000007941 */ /* 0x000fea0003800000 */
.L_x_3887:
        /* <DEDUP_REMOVED lines=28> */
[----:B------:R-:W-:-:S13]  /*f9b0*/  ISETP.NE.AND.EX P0, PT, RZ, UR5, PT, P0 ;  /* 0x00000005ff007c0c */ /* 0x000fda000bf05300 */
[----:B0-----:R-:W-:Y:S05]  /*f9c0*/  @!P0 BRA `(.L_x_3895) ;  /* 0x00000000004c8947 */ /* 0x001fea0003800000 */
[----:B------:R-:W2:Y:S01]  /*f9d0*/  LDL R11, [R1+0x20] ;  /* 0x00002000010b7983 */ /* 0x000ea20000100800 */
[----:B------:R-:W0:Y:S01]  /*f9e0*/  LDC R5, c[0x0][0x43c] ;  /* 0x00010f00ff057b82 */ /* 0x000e220000000800 */
[----:B------:R-:W-:Y:S02]  /*f9f0*/  ULDC.64 UR6, c[0x0][0x428] ;  /* 0x00010a0000067ab9 */ /* 0x000fe40000000a00 */
[----:B------:R-:W3:Y:S01]  /*fa00*/  LDL R7, [R1+0xc] ;  /* 0x00000c0001077983 */ /* 0x000ee20000100800 */
[----:B0-----:R-:W-:-:S13]  /*fa10*/  ISETP.NE.AND P0, PT, R5, 0x1, PT ;  /* 0x000000010500780c */ /* 0x001fda0003f05270 */
[----:B------:R-:W0:Y:S02]  /*fa20*/  @P0 LDC.64 R2, c[0x0][0x440] ;  /* 0x00011000ff020b82 */ /* 0x000e240000000a00 */
[----:B0----5:R-:W-:-:S04]  /*fa30*/  @P0 IMAD.HI.U32 R4, R0, R2, RZ ;  /* 0x0000000200040227 */ /* 0x021fc800078e00ff */
        /* <DEDUP_REMOVED lines=12> */
.L_x_3895:
[----:B------:R-:W2:Y:S01]  /*fb00*/  LDL R2, [R1+0x4] ;  /* 0x0000040001027983 */ /* 0x000ea20000100800 */
[----:B------:R-:W-:Y:S01]  /*fb10*/  BSSY B3, `(.L_x_3896) ;  /* 0x0000005000037945 */ /* 0x000fe20003800000 */
[----:B--2---:R-:W-:Y:S01]  /*fb20*/  IMAD R3, R8, 0x8, R2 ;  /* 0x0000000808037824 */ /* 0x004fe200078e0202 */
[----:B------:R-:W-:-:S04]  /*fb30*/  SHF.L.U32 R2, R10, 0x1f, RZ ;  /* 0x0000001f0a027819 */ /* 0x000fc800000006ff */
[----:B------:R-:W1:Y:S02]  /*fb40*/  SYNCS.PHASECHK.TRANS64.TRYWAIT P0, [R3+URZ+0x36840], R2 ;  /* 0x03684002030075a7 */ /* 0x000e64000800017f */
[----:B-1----:R-:W-:Y:S05]  /*fb50*/  @!P0 BRA `(.L_x_3897) ;  /* 0x0000004400908947 */ /* 0x002fea0003800000 */
.L_x_4008:
[----:B------:R-:W-:Y:S05]  /*fb60*/  BSYNC B3 ;  /* 0x0000000000037941 */ /* 0x000fea0003800000 */
.L_x_3896:
        /* <DEDUP_REMOVED lines=12> */
.L_x_3899:
[----:B------:R-:W-:Y:S05]  /*fc30*/  BSYNC B3 ;  /* 0x0000000000037941 */ /* 0x000fea0003800000 */
.L_x_3898:
        /* <DEDUP_REMOVED lines=13> */
.L_x_3900:
        /* <DEDUP_REMOVED lines=16> */
.L_x_3901:
        /* <DEDUP_REMOVED lines=16> */
.L_x_3902:
        /* <DEDUP_REMOVED lines=17> */
.L_x_4009:
[----:B------:R-:W-:Y:S05]  /*10020*/  BSYNC B3 ;  /* 0x0000000000037941 */ /* 0x000fea0003800000 */
.L_x_3903:
[----:B------:R1:W5:Y:S01]  /*10030*/  LDL R17, [R1+0x8] ;  /* 0x0000080001117983 */ /* 0x0003620000100800 */
[----:B------:R-:W-:Y:S01]  /*10040*/  BSSY B3, `(.L_x_3905) ;  /* 0x000000d000037945 */ /* 0x000fe20003800000 */
[----:B------:R-:W-:Y:S02]  /*10050*/  IMAD.MOV.U32 R12, RZ, RZ, 0x0 ;  /* 0x00000000ff0c7424 */ /* 0x000fe400078e00ff */
[----:B------:R-:W-:Y:S01]  /*10060*/  IMAD.MOV.U32 R13, RZ, RZ, 0x14f00000 ;  /* 0x14f00000ff0d7424 */ /* 0x000fe200078e00ff */
[----:B------:R-:W-:Y:S06]  /*10070*/  @P1 BRA `(.L_x_3906) ;  /* 0x0000000000241947 */ /* 0x000fec0003800000 */
[----:B------:R-:W2:Y:S01]  /*10080*/  LDL R7, [R1+0x4] ;  /* 0x0000040001077983 */ /* 0x000ea20000100800 */
[----:B------:R-:W3:Y:S01]  /*10090*/  S2R R5, SR_TID.X ;  /* 0x0000000000057919 */ /* 0x000ee20000002100 */
[----:B0-----:R-:W-:Y:S01]  /*100a0*/  IMAD.MOV.U32 R3, RZ, RZ, 0xa800 ;  /* 0x0000a800ff037424 */ /* 0x001fe200078e00ff */
[----:B---3--:R-:W-:-:S04]  /*100b0*/  LOP3.LUT R5, R5, 0x1f, RZ, 0xc0, !PT ;  /* 0x0000001f05057812 */ /* 0x008fc800078ec0ff */
[----:B------:R-:W-:Y:S01]  /*100c0*/  ISETP.NE.AND P0, PT, R5, RZ, PT ;  /* 0x000000ff0500720c */ /* 0x000fe20003f05270 */
[----:B--2--5:R-:W-:-:S04]  /*100d0*/  IMAD R2, R17, 0x8, R7 ;  /* 0x0000000811027824 */ /* 0x024fc800078e0207 */
[----:B------:R2:W-:Y:S08]  /*100e0*/  SYNCS.ARRIVE.TRANS64 RZ, [R2+URZ+0x36850], R3 ;  /* 0x0368500302ff79a7 */ /* 0x0005f0000800003f */
[----:B------:R-:W-:Y:S05]  /*100f0*/  @!P0 BRA `(.L_x_3906) ;  /* 0x0000000000048947 */ /* 0x000fea0003800000 */
[----:B------:R-:W-:Y:S01]  /*10100*/  BPT.TRAP 0x1 ;  /* 0x000000040000795c */ /* 0x000fe20000300000 */
.L_x_3906:
[----:B------:R-:W-:Y:S05]  /*10110*/  BSYNC B3 ;  /* 0x0000000000037941 */ /* 0x000fea0003800000 */
.L_x_3905:
[----:B0-2---:R-:W2:Y:S04]  /*10120*/  LDL R2, [R1+0x4] ;  /* 0x0000040001027983 */ /* 0x005ea80000100800 */
[----:B------:R-:W3:Y:S04]  /*10130*/  LDL R7, [R1+0x18] ;  /* 0x0000180001077983 */ /* 0x000ee80000100800 */
[----:B------:R-:W3:Y:S01]  /*10140*/  LDL.LU R5, [R1+0x14] ;  /* 0x0000140001057983 */ /* 0x000ee20000300800 */
[----:B------:R-:W-:Y:S01]  /*10150*/  R2UR UR10, R11 ;  /* 0x000000000b0a72ca */ /* 0x000fe200000e0000 */
[----:B------:R-:W-:Y:S01]  /*10160*/  UIADD3 UR4, UP0, UR38, 0x470, URZ ;  /* 0x0000047026047890 */ /* 0x000fe2000ff1e03f */
[----:B------:R-:W-:-:S02]  /*10170*/  R2UR UR6, R12 ;  /* 0x000000000c0672ca */ /* 0x000fc400000e0000 */
[----:B------:R-:W-:Y:S01]  /*10180*/  R2UR UR7, R13 ;  /* 0x000000000d0772ca */ /* 0x000fe200000e0000 */
[----:B------:R-:W-:Y:S01]  /*10190*/  UIADD3.X UR5, URZ, UR39, URZ, UP0, !UPT ;  /* 0x000000273f057290 */ /* 0x000fe200087fe43f */
[----:B------:R-:W-:Y:S01]  /*101a0*/  PLOP3.LUT P0, PT, PT, PT, PT, 0x80, 0x0 ;  /* 0x000000000000781c */ /* 0x000fe20003f0f070 */
[C-C-:B--2--5:R-:W-:Y:S02]  /*101b0*/  IMAD R3, R17.reuse, 0x8, R2.reuse ;  /* 0x0000000811037824 */ /* 0x164fe400078e0202 */
[----:B------:R-:W-:Y:S02]  /*101c0*/  IMAD R2, R17, 0xa800, R2 ;  /* 0x0000a80011027824 */ /* 0x000fe400078e0202 */
[----:B------:R-:W-:Y:S02]  /*101d0*/  VIADD R3, R3, 0x36850 ;  /* 0x0003685003037836 */ /* 0x000fe40000000000 */
[----:B---3--:R-:W-:Y:S02]  /*101e0*/  IMAD R5, R5, 0x70, R7 ;  /* 0x0000007005057824 */ /* 0x008fe400078e0207 */
[----:B------:R-:W-:-:S07]  /*101f0*/  VIADD R7, R2, 0x400 ;  /* 0x0000040002077836 */ /* 0x000fce0000000000 */
.L_x_3907:
        /* <DEDUP_REMOVED lines=11> */
[----:B------:R-:W-:Y:S02]  /*102b0*/  R2UR UR10, R15 ;  /* 0x000000000f0a72ca */ /* 0x000fe400000e0000 */
[----:B------:R-:W-:Y:S02]  /*102c0*/  R2UR UR6, R12 ;  /* 0x000000000c0672ca */ /* 0x000fe400000e0000 */
[----:B------:R-:W-:Y:S02]  /*102d0*/  R2UR UR7, R13 ;  /* 0x000000000d0772ca */ /* 0x000fe400000e0000 */
[----:B------:R-:W-:Y:S02]  /*102e0*/  PLOP3.LUT P0, PT, PT, PT, PT, 0x80, 0x0 ;  /* 0x000000000000781c */ /* 0x000fe40003f0f070 */
[----:B------:R-:W-:-:S11]  /*102f0*/  IADD3 R7, R2, 0x3c00, RZ ;  /* 0x00003c0002077810 */ /* 0x000fd60007ffe0ff */
.L_x_3908:
        /* <DEDUP_REMOVED lines=16> */
.L_x_3909:
        /* <DEDUP_REMOVED lines=13> */
.L_x_3894:
[----:B------:R-:W-:Y:S05]  /*104d0*/  BSYNC B1 ;  /* 0x0000000000017941 */ /* 0x000fea0003800000 */
.L_x_3893:
[----:B0-----:R-:W2:Y:S04]  /*104e0*/  LDL.LU R0, [R1+0x30] ;  /* 0x0000300001007983 */ /* 0x001ea80000300800 */
[----:B------:R0:W-:Y:S04]  /*104f0*/  STL [R1+0x8], R8 ;  /* 0x0000080801007387 */ /* 0x0001e80000100800 */
[----:B------:R0:W-:Y:S02]  /*10500*/  STL [R1+0x10], R10 ;  /* 0x0000100a01007387 */ /* 0x0001e40000100800 */
[----:B0-2---:R-:W-:-:S07]  /*10510*/  VIADD R0, R0, 0xfffffffd ;  /* 0xfffffffd00007836 */ /* 0x005fce0000000000 */
.L_x_3892:
[----:B------:R-:W-:Y:S05]  /*10520*/  BSYNC B2 ;  /* 0x0000000000027941 */ /* 0x000fea0003800000 */
.L_x_3891:
[----:B------:R-:W2:Y:S01]  /*10530*/  LDL.LU R2, [R1+0x2c] ;  /* 0x00002c0001027983 */ /* 0x000ea20000300800 */
[----:B------:R-:W-:-:S05]  /*10540*/  IMAD.MOV R9, RZ, RZ, -R9 ;  /* 0x000000ffff097224 */ /* 0x000fca00078e0a09 */
[----:B--2---:R-:W-:-:S13]  /*10550*/  ISETP.NE.AND P0, PT, R2, R9, PT ;  /* 0x000000090200720c */ /* 0x004fda0003f05270 */
[----:B------:R-:W-:Y:S05]  /*10560*/  @!P0 BRA `(.L_x_3890) ;  /* 0x0000001800008947 */ /* 0x000fea0003800000 */
[----:B------:R0:W5:Y:S02]  /*10570*/  LDL R8, [R1] ;  /* 0x0000000001087983 */ /* 0x0001640000100800 */
.L_x_3944:
[----:B--2---:R-:W2:Y:S04]  /*10580*/  LDL R4, [R1+0x1c] ;  /* 0x00001c0001047983 */ /* 0x004ea80000100800 */
[----:B---3--:R-:W3:Y:S04]  /*10590*/  LDL R3, [R1+0x8] ;  /* 0x0000080001037983 */ /* 0x008ee80000100800 */
[----:B----4-:R-:W4:Y:S01]  /*105a0*/  LDL R2, [R1+0x10] ;  /* 0x0000100001027983 */ /* 0x010f220000100800 */
        /* <DEDUP_REMOVED lines=15> */
[----:B-----5:R-:W3:Y:S01]  /*106a0*/  LDC R8, c[0x0][0x43c] ;  /* 0x00010f00ff087b82 */ /* 0x020ee20000000800 */
[----:B------:R-:W-:Y:S02]  /*106b0*/  ULDC.64 UR6, c[0x0][0x428] ;  /* 0x00010a0000067ab9 */ /* 0x000fe40000000a00 */
[----:B------:R-:W4:Y:S01]  /*106c0*/  LDL R9, [R1+0xc] ;  /* 0x00000c0001097983 */ /* 0x000f220000100800 */
[----:B---3--:R-:W-:-:S13]  /*106d0*/  ISETP.NE.AND P0, PT, R8, 0x1, PT ;  /* 0x000000010800780c */ /* 0x008fda0003f05270 */
[----:B------:R-:W3:Y:S02]  /*106e0*/  @P0 LDC.64 R2, c[0x0][0x440] ;  /* 0x00011000ff020b82 */ /* 0x000ee40000000a00 */
[----:B---3--:R-:W-:-:S04]  /*106f0*/  @P0 IMAD.HI.U32 R7, R0, R2, RZ ;  /* 0x0000000200070227 */ /* 0x008fc800078e00ff */
[----:B------:R-:W-:Y:S01]  /*10700*/  IMAD.MOV.U32 R2, RZ, RZ, R0 ;  /* 0x000000ffff027224 */ /* 0x000fe200078e0000 */
[----:B------:R-:W-:-:S04]  /*10710*/  @P0 SHF.R.U32.HI R2, RZ, R3, R7 ;  /* 0x00000003ff020219 */ /* 0x000fc80000011607 */
[--C-:B------:R-:W-:Y:S01]  /*10720*/  SHF.R.S32.HI R3, RZ, 0x1f, R2.reuse ;  /* 0x0000001fff037819 */ /* 0x100fe20000011402 */
[----:B------:R-:W-:-:S04]  /*10730*/  IMAD.MOV R7, RZ, RZ, -R2 ;  /* 0x000000ffff077224 */ /* 0x000fc800078e0a02 */
[----:B------:R-:W-:Y:S02]  /*10740*/  IMAD R7, R8, R7, R0 ;  /* 0x0000000708077224 */ /* 0x000fe400078e0200 */
[----:B--2---:R-:W-:-:S04]  /*10750*/  IMAD R8, R10, UR6, RZ ;  /* 0x000000060a087c24 */ /* 0x004fc8000f8e02ff */
[C---:B----4-:R-:W-:Y:S02]  /*10760*/  IMAD R8, R9.reuse, UR7, R8 ;  /* 0x0000000709087c24 */ /* 0x050fe4000f8e0208 */
[----:B------:R-:W-:-:S04]  /*10770*/  IMAD.WIDE.U32 R2, R9, UR6, R2 ;  /* 0x0000000609027c25 */ /* 0x000fc8000f8e0002 */
[----:B------:R-:W-:Y:S01]  /*10780*/  IMAD.IADD R3, R8, 0x1, R3 ;  /* 0x0000000108037824 */ /* 0x000fe200078e0203 */
[----:B------:R-:W-:-:S04]  /*10790*/  LEA R8, P0, R2, UR4, 0x2 ;  /* 0x0000000402087c11 */ /* 0x000fc8000f8010ff */
[----:B------:R-:W-:-:S05]  /*107a0*/  LEA.HI.X R9, R2, UR5, R3, 0x2, P0 ;  /* 0x0000000502097c11 */ /* 0x000fca00080f1403 */
[----:B------:R2:W5:Y:S04]  /*107b0*/  LDG.E R8, desc[UR60][R8.64] ;  /* 0x0000003c08087981 */ /* 0x000568000c1e1900 */
.L_x_3912:
[----:B------:R-:W3:Y:S01]  /*107c0*/  LDL R2, [R1+0x4] ;  /* 0x0000040001027983 */ /* 0x000ee20000100800 */
[----:B------:R-:W-:Y:S01]  /*107d0*/  BSSY B2, `(.L_x_3913) ;  /* 0x0000005000027945 */ /* 0x000fe20003800000 */
[----:B---3--:R-:W-:Y:S01]  /*107e0*/  IMAD R3, R4, 0x8, R2 ;  /* 0x0000000804037824 */ /* 0x008fe200078e0202 */
[----:B------:R-:W-:-:S04]  /*107f0*/  SHF.L.U32 R2, R5, 0x1f, RZ ;  /* 0x0000001f05027819 */ /* 0x000fc800000006ff */
[----:B------:R-:W3:Y:S02]  /*10800*/  SYNCS.PHASECHK.TRANS64.TRYWAIT P0, [R3+URZ+0x36840], R2 ;  /* 0x03684002030075a7 */ /* 0x000ee4000800017f */
[----:B---3--:R-:W-:Y:S05]  /*10810*/  @!P0 BRA `(.L_x_3914) ;  /* 0x0000003800888947 */ /* 0x008fea0003800000 */
.L_x_4010:
[----:B------:R-:W-:Y:S05]  /*10820*/  BSYNC B2 ;  /* 0x0000000000027941 */ /* 0x000fea0003800000 */
.L_x_3913:
[----:B--2---:R-:W2:Y:S01]  /*10830*/  S2R R9, SR_TID.X ;  /* 0x0000000000097919 */ /* 0x004ea20000002100 */
[----:B------:R-:W-:Y:S01]  /*10840*/  BSSY B2, `(.L_x_3915) ;  /* 0x000000b000027945 */ /* 0x000fe20003800000 */
[----:B--2---:R-:W-:-:S04]  /*10850*/  LOP3.LUT R9, R9, 0x7f, RZ, 0xc0, !PT ;  /* 0x0000007f09097812 */ /* 0x004fc800078ec0ff */
[----:B------:R-:W-:-:S13]  /*10860*/  ISETP.NE.AND P1, PT, R9, RZ, PT ;  /* 0x000000ff0900720c */ /* 0x000fda0003f25270 */
[----:B------:R-:W-:Y:S05]  /*10870*/  @P1 BRA `(.L_x_3916) ;  /* 0x00000000001c1947 */ /* 0x000fea0003800000 */
[----:B------:R-:W2:Y:S01]  /*10880*/  S2R R9, SR_TID.X ;  /* 0x0000000000097919 */ /* 0x000ea20000002100 */
[----:B---3--:R-:W-:-:S04]  /*10890*/  IMAD.MOV.U32 R2, RZ, RZ, 0xa800 ;  /* 0x0000a800ff027424 */ /* 0x008fc800078e00ff */
[----:B------:R4:W-:Y:S01]  /*108a0*/  SYNCS.ARRIVE.TRANS64 RZ, [R3+URZ+0x36830], R2 ;  /* 0x0368300203ff79a7 */ /* 0x0009e2000800003f */
[----:B--2---:R-:W-:-:S04]  /*108b0*/  LOP3.LUT R9, R9, 0x1f, RZ, 0xc0, !PT ;  /* 0x0000001f09097812 */ /* 0x004fc800078ec0ff */
[----:B------:R-:W-:-:S13]  /*108c0*/  ISETP.NE.AND P0, PT, R9, RZ, PT ;  /* 0x000000ff0900720c */ /* 0x000fda0003f05270 */
[----:B----4-:R-:W-:Y:S05]  /*108d0*/  @!P0 BRA `(.L_x_3916) ;  /* 0x0000000000048947 */ /* 0x010fea0003800000 */
[----:B------:R-:W-:Y:S01]  /*108e0*/  BPT.TRAP 0x1 ;  /* 0x000000040000795c */ /* 0x000fe20000300000 */
.L_x_3916:
[----:B------:R-:W-:Y:S05]  /*108f0*/  BSYNC B2 ;  /* 0x0000000000027941 */ /* 0x000fea0003800000 */
.L_x_3915:
[----:B------:R-:W2:Y:S04]  /*10900*/  LDL R9, [R1+0x4] ;  /* 0x0000040001097983 */ /* 0x000ea80000100800 */
[----:B---3--:R-:W3:Y:S01]  /*10910*/  LDL R2, [R1+0x18] ;  /* 0x0000180001027983 */ /* 0x008ee20000100800 */
        /* <DEDUP_REMOVED lines=11> */
.L_x_3917:
        /* <DEDUP_REMOVED lines=16> */
.L_x_3918:
        /* <DEDUP_REMOVED lines=16> */
.L_x_3919:
        /* <DEDUP_REMOVED lines=10> */
[----:B------:R-:W2:Y:S04]  /*10c70*/  LDL.LU R12, [R1+0x10] ;  /* 0x00001000010c7983 */ /* 0x000ea80000300800 */
[----:B------:R-:W3:Y:S01]  /*10c80*/  LDL R10, [R1+0x8] ;  /* 0x00000800010a7983 */ /* 0x000ee20000100800 */
[----:B------:R-:W-:Y:S01]  /*10c90*/  BSSY B2, `(.L_x_3920) ;  /* 0x0000005000027945 */ /* 0x000fe20003800000 */
[----:B--2---:R-:W-:Y:S01]  /*10ca0*/  SHF.L.U32 R3, R12, 0x1f, RZ ;  /* 0x0000001f0c037819 */ /* 0x004fe200000006ff */
[----:B---3--:R-:W-:-:S04]  /*10cb0*/  IMAD R2, R10, 0x8, R6 ;  /* 0x000000080a027824 */ /* 0x008fc800078e0206 */
[----:B------:R-:W2:Y:S02]  /*10cc0*/  SYNCS.PHASECHK.TRANS64.TRYWAIT P0, [R2+URZ+0x60], R3 ;  /* 0x00006003020075a7 */ /* 0x000ea4000800017f */
[----:B--2---:R-:W-:Y:S05]  /*10cd0*/  @!P0 BRA `(.L_x_3921) ;  /* 0x00000034006c8947 */ /* 0x004fea0003800000 */
.L_x_4011:
[----:B------:R-:W-:Y:S05]  /*10ce0*/  BSYNC B2 ;  /* 0x0000000000027941 */ /* 0x000fea0003800000 */
.L_x_3920:
[----:B------:R-:W-:Y:S01]  /*10cf0*/  BSSY B2, `(.L_x_3922) ;  /* 0x000000b000027945 */ /* 0x000fe20003800000 */
[----:B------:R-:W-:Y:S02]  /*10d00*/  IMAD.MOV.U32 R12, RZ, RZ, 0x0 ;  /* 0x00000000ff0c7424 */ /* 0x000fe400078e00ff */
[----:B------:R-:W-:Y:S01]  /*10d10*/  IMAD.MOV.U32 R13, RZ, RZ, 0x14f00000 ;  /* 0x14f00000ff0d7424 */ /* 0x000fe200078e00ff */
[----:B------:R-:W-:Y:S06]  /*10d20*/  @P1 BRA `(.L_x_3923) ;  /* 0x00000000001c1947 */ /* 0x000fec0003800000 */
[----:B------:R-:W3:Y:S01]  /*10d30*/  S2R R9, SR_TID.X ;  /* 0x0000000000097919 */ /* 0x000ee20000002100 */
[----:B--2---:R-:W-:-:S04]  /*10d40*/  IMAD.MOV.U32 R3, RZ, RZ, 0xa800 ;  /* 0x0000a800ff037424 */ /* 0x004fc800078e00ff */
[----:B------:R4:W-:Y:S01]  /*10d50*/  SYNCS.ARRIVE.TRANS64 RZ, [R2+URZ+0x50], R3 ;  /* 0x0000500302ff79a7 */ /* 0x0009e2000800003f */
[----:B---3--:R-:W-:-:S04]  /*10d60*/  LOP3.LUT R9, R9, 0x1f, RZ, 0xc0, !PT ;  /* 0x0000001f09097812 */ /* 0x008fc800078ec0ff */
[----:B------:R-:W-:-:S13]  /*10d70*/  ISETP.NE.AND P0, PT, R9, RZ, PT ;  /* 0x000000ff0900720c */ /* 0x000fda0003f05270 */
[----:B----4-:R-:W-:Y:S05]  /*10d80*/  @!P0 BRA `(.L_x_3923) ;  /* 0x0000000000048947 */ /* 0x010fea0003800000 */
[----:B------:R-:W-:Y:S01]  /*10d90*/  BPT.TRAP 0x1 ;  /* 0x000000040000795c */ /* 0x000fe20000300000 */
.L_x_3923:
[----:B------:R-:W-:Y:S05]  /*10da0*/  BSYNC B2 ;  /* 0x0000000000027941 */ /* 0x000fea0003800000 */
.L_x_3922:
[----:B------:R-:W3:Y:S04]  /*10db0*/  LDL R17, [R1+0x4] ;  /* 0x0000040001117983 */ /* 0x000ee80000100800 */
[----:B--2---:R-:W3:Y:S04]  /*10dc0*/  LDL.LU R3, [R1+0x8] ;  /* 0x0000080001037983 */ /* 0x004ee80000300800 */
[----:B------:R-:W2:Y:S04]  /*10dd0*/  LDL R10, [R1+0x18] ;  /* 0x00001800010a7983 */ /* 0x000ea80000100800 */
[----:B------:R-:W2:Y:S01]  /*10de0*/  LDL.LU R9, [R1+0x14] ;  /* 0x0000140001097983 */ /* 0x000ea20000300800 */
[----:B------:R-:W-:Y:S01]  /*10df0*/  R2UR UR10, R11 ;  /* 0x000000000b0a72ca */ /* 0x000fe200000e0000 */
[----:B------:R-:W-:Y:S01]  /*10e00*/  UIADD3 UR4, UP0, UR38, 0x470, URZ ;  /* 0x0000047026047890 */ /* 0x000fe2000ff1e03f */
[----:B------:R-:W-:Y:S01]  /*10e10*/  R2UR UR6, R12 ;  /* 0x000000000c0672ca */ /* 0x000fe200000e0000 */
[----:B------:R-:W-:Y:S01]  /*10e20*/  VIADD R2, R2, 0x50 ;  /* 0x0000005002027836 */ /* 0x000fe20000000000 */
[----:B------:R-:W-:Y:S01]  /*10e30*/  R2UR UR7, R13 ;  /* 0x000000000d0772ca */ /* 0x000fe200000e0000 */
[----:B------:R-:W-:Y:S01]  /*10e40*/  UIADD3.X UR5, URZ, UR39, URZ, UP0, !UPT ;  /* 0x000000273f057290 */ /* 0x000fe200087fe43f */
[----:B------:R-:W-:Y:S01]  /*10e50*/  PLOP3.LUT P0, PT, PT, PT, PT, 0x80, 0x0 ;  /* 0x000000000000781c */ /* 0x000fe20003f0f070 */
[----:B---3--:R-:W-:-:S02]  /*10e60*/  IMAD R3, R3, 0xa800, R17 ;  /* 0x0000a80003037824 */ /* 0x008fc400078e0211 */
[----:B--2---:R-:W-:Y:S02]  /*10e70*/  IMAD R9, R9, 0x70, R10 ;  /* 0x0000007009097824 */ /* 0x004fe400078e020a */
[----:B------:R-:W-:-:S08]  /*10e80*/  VIADD R10, R3, 0x400 ;  /* 0x00000400030a7836 */ /* 0x000fd00000000000 */
.L_x_3924:
        /* <DEDUP_REMOVED lines=10> */
[----:B--2---:R-:W-:Y:S05]  /*10f30*/  @P0 BRA.U.ANY `(.L_x_3924) ;  /* 0xfffffffd00d40947 */ /* 0x004fea000393ffff */
[----:B------:R-:W-:Y:S01]  /*10f40*/  R2UR UR10, R15 ;  /* 0x000000000f0a72ca */ /* 0x000fe200000e0000 */
[----:B------:R-:W-:Y:S01]  /*10f50*/  VIADD R10, R3, 0x3c00 ;  /* 0x00003c00030a7836 */ /* 0x000fe20000000000 */
[----:B------:R-:W-:Y:S02]  /*10f60*/  R2UR UR6, R12 ;  /* 0x000000000c0672ca */ /* 0x000fe400000e0000 */
[----:B------:R-:W-:Y:S02]  /*10f70*/  R2UR UR7, R13 ;  /* 0x000000000d0772ca */ /* 0x000fe400000e0000 */
[----:B------:R-:W-:-:S13]  /*10f80*/  PLOP3.LUT P0, PT, PT, PT, PT, 0x80, 0x0 ;  /* 0x000000000000781c */ /* 0x000fda0003f0f070 */
.L_x_3925:
        /* <DEDUP_REMOVED lines=16> */
.L_x_3926:
        /* <DEDUP_REMOVED lines=11> */
[----:B------:R2:W-:Y:S04]  /*11140*/  STL [R1+0x14], R7 ;  /* 0x0000140701007387 */ /* 0x0005e80000100800 */
[----:B------:R2:W-:Y:S02]  /*11150*/  STL [R1], R8 ;  /* 0x0000000801007387 */ /* 0x0005e40000100800 */
.L_x_3911:
[----:B------:R-:W-:Y:S05]  /*11160*/  BSYNC B1 ;  /* 0x0000000000017941 */ /* 0x000fea0003800000 */
.L_x_3910:
[----:B------:R-:W3:Y:S01]  /*11170*/  LDL R2, [R1+0x1c] ;  /* 0x00001c0001027983 */ /* 0x000ee20000100800 */
[----:B------:R-:W-:Y:S01]  /*11180*/  VIADD R3, R4, 0x1 ;  /* 0x0000000104037836 */ /* 0x000fe20000000000 */
[----:B------:R-:W-:Y:S04]  /*11190*/  BSSY B1, `(.L_x_3927) ;  /* 0x00000ba000017945 */ /* 0x000fe80003800000 */
[----:B------:R-:W-:-:S04]  /*111a0*/  ISETP.NE.AND P0, PT, R3, 0x2, PT ;  /* 0x000000020300780c */ /* 0x000fc80003f05270 */
[----:B------:R-:W-:Y:S02]  /*111b0*/  SEL R11, R3, RZ, P0 ;  /* 0x000000ff030b7207 */ /* 0x000fe40000000000 */
[----:B---3--:R-:W-:Y:S02]  /*111c0*/  LOP3.LUT P1, RZ, R2, 0x1, RZ, 0xc0, !PT ;  /* 0x0000000102ff7812 */ /* 0x008fe4000782c0ff */
[----:B------:R-:W-:-:S04]  /*111d0*/  SEL R2, RZ, 0x1, P0 ;  /* 0x00000001ff027807 */ /* 0x000fc80000000000 */
[----:B------:R-:W-:-:S05]  /*111e0*/  LOP3.LUT R10, R5, R2, RZ, 0x3c, !PT ;  /* 0x00000002050a7212 */ /* 0x000fca00078e3cff */
[----:B------:R3:W-:Y:S04]  /*111f0*/  STL [R1+0x10], R10 ;  /* 0x0000100a01007387 */ /* 0x0007e80000100800 */
[----:B------:R3:W-:Y:S01]  /*11200*/  STL [R1+0x8], R11 ;  /* 0x0000080b01007387 */ /* 0x0007e20000100800 */
[----:B------:R-:W-:Y:S05]  /*11210*/  @!P1 BRA `(.L_x_3928) ;  /* 0x0000000800c49947 */ /* 0x000fea0003800000 */
[----:B------:R-:W-:Y:S01]  /*11220*/  ULDC.64 UR4, c[0x0][0x418] ;  /* 0x0001060000047ab9 */ /* 0x000fe20000000a00 */
[----:B--2---:R-:W-:Y:S01]  /*11230*/  VIADD R7, R0, 0xffffffff ;  /* 0xffffffff00077836 */ /* 0x004fe20000000000 */
[----:B------:R-:W-:-:S04]  /*11240*/  ISETP.NE.U32.AND P0, PT, RZ, UR4, PT ;  /* 0x00000004ff007c0c */ /* 0x000fc8000bf05070 */
[----:B------:R-:W-:-:S13]  /*11250*/  ISETP.NE.AND.EX P0, PT, RZ, UR5, PT, P0 ;  /* 0x00000005ff007c0c */ /* 0x000fda000bf05300 */
[----:B------:R-:W-:Y:S05]  /*11260*/  @!P0 BRA `(.L_x_3929) ;  /* 0x00000000004c8947 */ /* 0x000fea0003800000 */
[----:B------:R-:W2:Y:S01]  /*11270*/  LDL R13, [R1+0x20] ;  /* 0x00002000010d7983 */ /* 0x000ea20000100800 */
[----:B------:R-:W4:Y:S01]  /*11280*/  LDC R9, c[0x0][0x43c] ;  /* 0x00010f00ff097b82 */ /* 0x000f220000000800 */
[----:B------:R-:W-:Y:S02]  /*11290*/  ULDC.64 UR6, c[0x0][0x428] ;  /* 0x00010a0000067ab9 */ /* 0x000fe40000000a00 */
[----:B------:R-:W3:Y:S01]  /*112a0*/  LDL R12, [R1+0xc] ;  /* 0x00000c00010c7983 */ /* 0x000ee20000100800 */
[----:B----4-:R-:W-:-:S13]  /*112b0*/  ISETP.NE.AND P0, PT, R9, 0x1, PT ;  /* 0x000000010900780c */ /* 0x010fda0003f05270 */
[----:B------:R-:W4:Y:S02]  /*112c0*/  @P0 LDC.64 R2, c[0x0][0x440] ;  /* 0x00011000ff020b82 */ /* 0x000f240000000a00 */
[----:B----45:R-:W-:-:S04]  /*112d0*/  @P0 IMAD.HI.U32 R8, R7, R2, RZ ;  /* 0x0000000207080227 */ /* 0x030fc800078e00ff */
        /* <DEDUP_REMOVED lines=12> */
.L_x_3929:
[----:B------:R-:W4:Y:S01]  /*113a0*/  LDL R2, [R1+0x4] ;  /* 0x0000040001027983 */ /* 0x000f220000100800 */
[----:B------:R-:W-:Y:S01]  /*113b0*/  SHF.L.U32 R3, R10, 0x1f, RZ ;  /* 0x0000001f0a037819 */ /* 0x000fe200000006ff */
[----:B------:R-:W-:Y:S01]  /*113c0*/  BSSY B2, `(.L_x_3930) ;  /* 0x0000004000027945 */ /* 0x000fe20003800000 */
[----:B----4-:R-:W-:-:S04]  /*113d0*/  IMAD R2, R11, 0x8, R2 ;  /* 0x000000080b027824 */ /* 0x010fc800078e0202 */
[----:B------:R-:W4:Y:S02]  /*113e0*/  SYNCS.PHASECHK.TRANS64.TRYWAIT P0, [R2+URZ+0x36840], R3 ;  /* 0x03684003020075a7 */ /* 0x000f24000800017f */
[----:B----4-:R-:W-:Y:S05]  /*113f0*/  @!P0 BRA `(.L_x_3931) ;  /* 0x0000002c00b88947 */ /* 0x010fea0003800000 */
.L_x_4012:
[----:B------:R-:W-:Y:S05]  /*11400*/  BSYNC B2 ;  /* 0x0000000000027941 */ /* 0x000fea0003800000 */
.L_x_3930:
[----:B--2---:R-:W2:Y:S01]  /*11410*/  S2R R9, SR_TID.X ;  /* 0x0000000000097919 */ /* 0x004ea20000002100 */
[----:B------:R-:W-:Y:S01]  /*11420*/  BSSY B2, `(.L_x_3932) ;  /* 0x000000b000027945 */ /* 0x000fe20003800000 */
[----:B--2---:R-:W-:-:S04]  /*11430*/  LOP3.LUT R9, R9, 0x7f, RZ, 0xc0, !PT ;  /* 0x0000007f09097812 */ /* 0x004fc800078ec0ff */
[----:B------:R-:W-:-:S13]  /*11440*/  ISETP.NE.AND P1, PT, R9, RZ, PT ;  /* 0x000000ff0900720c */ /* 0x000fda0003f25270 */
[----:B------:R-:W-:Y:S05]  /*11450*/  @P1 BRA `(.L_x_3933) ;  /* 0x00000000001c1947 */ /* 0x000fea0003800000 */
[----:B------:R-:W2:Y:S01]  /*11460*/  S2R R9, SR_TID.X ;  /* 0x0000000000097919 */ /* 0x000ea20000002100 */
[----:B----4-:R-:W-:-:S04]  /*11470*/  IMAD.MOV.U32 R3, RZ, RZ, 0xa800 ;  /* 0x0000a800ff037424 */ /* 0x010fc800078e00ff */
[----:B------:R4:W-:Y:S01]  /*11480*/  SYNCS.ARRIVE.TRANS64 RZ, [R2+URZ+0x36830], R3 ;  /* 0x0368300302ff79a7 */ /* 0x0009e2000800003f */
[----:B--2---:R-:W-:-:S04]  /*11490*/  LOP3.LUT R9, R9, 0x1f, RZ, 0xc0, !PT ;  /* 0x0000001f09097812 */ /* 0x004fc800078ec0ff */
[----:B------:R-:W-:-:S13]  /*114a0*/  ISETP.NE.AND P0, PT, R9, RZ, PT ;  /* 0x000000ff0900720c */ /* 0x000fda0003f05270 */
[----:B----4-:R-:W-:Y:S05]  /*114b0*/  @!P0 BRA `(.L_x_3933) ;  /* 0x0000000000048947 */ /* 0x010fea0003800000 */
[----:B------:R-:W-:Y:S01]  /*114c0*/  BPT.TRAP 0x1 ;  /* 0x000000040000795c */ /* 0x000fe20000300000 */
.L_x_3933:
[----:B------:R-:W-:Y:S05]  /*114d0*/  BSYNC B2 ;  /* 0x0000000000027941 */ /* 0x000fea0003800000 */
.L_x_3932:
[----:B------:R-:W2:Y:S04]  /*114e0*/  LDL R9, [R1+0x8] ;  /* 0x0000080001097983 */ /* 0x000ea80000100800 */
[----:B---3--:R-:W3:Y:S04]  /*114f0*/  LDL R10, [R1+0x4] ;  /* 0x00000400010a7983 */ /* 0x008ee80000100800 */
[----:B----4-:R-:W4:Y:S01]  /*11500*/  LDL R2, [R1+0x18] ;  /* 0x0000180001027983 */ /* 0x010f220000100800 */
        /* <DEDUP_REMOVED lines=8> */
[----:B---3--:R-:W-:Y:S02]  /*11590*/  IMAD R9, R9, 0xa800, R10 ;  /* 0x0000a80009097824 */ /* 0x008fe400078e020a */
[----:B------:R-:W-:-:S02]  /*115a0*/  VIADD R3, R3, 0x30 ;  /* 0x0000003003037836 */ /* 0x000fc40000000000 */
[----:B----4-:R-:W-:Y:S02]  /*115b0*/  IMAD R2, R7, 0x70, R2 ;  /* 0x0000007007027824 */ /* 0x010fe400078e0202 */
[----:B------:R-:W-:-:S07]  /*115c0*/  VIADD R10, R9, 0x21400 ;  /* 0x00021400090a7836 */ /* 0x000fce0000000000 */
.L_x_3934:
        /* <DEDUP_REMOVED lines=16> */
.L_x_3935:
        /* <DEDUP_REMOVED lines=16> */
.L_x_3936:
        /* <DEDUP_REMOVED lines=10> */
[----:B------:R-:W-:Y:S01]  /*11870*/  SHF.L.U32 R5, R5, 0x1f, RZ ;  /* 0x0000001f05057819 */ /* 0x000fe200000006ff */
[----:B------:R-:W-:Y:S01]  /*11880*/  IMAD R2, R4, 0x8, R6 ;  /* 0x0000000804027824 */ /* 0x000fe200078e0206 */
[----:B------:R-:W-:Y:S03]  /*11890*/  BSSY B2, `(.L_x_3937) ;  /* 0x0000003000027945 */ /* 0x000fe60003800000 */
[----:B------:R-:W2:Y:S02]  /*118a0*/  SYNCS.PHASECHK.TRANS64.TRYWAIT P0, [R2+URZ+0x60], R5 ;  /* 0x00006005020075a7 */ /* 0x000ea4000800017f */
[----:B--2---:R-:W-:Y:S05]  /*118b0*/  @!P0 BRA `(.L_x_3938) ;  /* 0x00000028009c8947 */ /* 0x004fea0003800000 */
.L_x_4013:
[----:B------:R-:W-:Y:S05]  /*118c0*/  BSYNC B2 ;  /* 0x0000000000027941 */ /* 0x000fea0003800000 */
.L_x_3937:
[----:B------:R-:W-:Y:S01]  /*118d0*/  BSSY B2, `(.L_x_3939) ;  /* 0x000000b000027945 */ /* 0x000fe20003800000 */
[----:B------:R-:W-:Y:S02]  /*118e0*/  IMAD.MOV.U32 R10, RZ, RZ, 0x0 ;  /* 0x00000000ff0a7424 */ /* 0x000fe400078e00ff */
[----:B------:R-:W-:Y:S01]  /*118f0*/  IMAD.MOV.U32 R11, RZ, RZ, 0x14f00000 ;  /* 0x14f00000ff0b7424 */ /* 0x000fe200078e00ff */
[----:B------:R-:W-:Y:S06]  /*11900*/  @P1 BRA `(.L_x_3940) ;  /* 0x00000000001c1947 */ /* 0x000fec0003800000 */
[----:B------:R-:W3:Y:S02]  /*11910*/  S2R R3, SR_TID.X ;  /* 0x0000000000037919 */ /* 0x000ee40000002100 */
[----:B---3--:R-:W-:Y:S01]  /*11920*/  LOP3.LUT R9, R3, 0x1f, RZ, 0xc0, !PT ;  /* 0x0000001f03097812 */ /* 0x008fe200078ec0ff */
[----:B------:R-:W-:-:S03]  /*11930*/  IMAD.MOV.U32 R3, RZ, RZ, 0xa800 ;  /* 0x0000a800ff037424 */ /* 0x000fc600078e00ff */
[----:B------:R-:W-:Y:S01]  /*11940*/  ISETP.NE.AND P0, PT, R9, RZ, PT ;  /* 0x000000ff0900720c */ /* 0x000fe20003f05270 */
[----:B------:R3:W-:-:S12]  /*11950*/  SYNCS.ARRIVE.TRANS64 RZ, [R2+URZ+0x50], R3 ;  /* 0x0000500302ff79a7 */ /* 0x0007d8000800003f */
[----:B---3--:R-:W-:Y:S05]  /*11960*/  @!P0 BRA `(.L_x_3940) ;  /* 0x0000000000048947 */ /* 0x008fea0003800000 */
[----:B------:R-:W-:Y:S01]  /*11970*/  BPT.TRAP 0x1 ;  /* 0x000000040000795c */ /* 0x000fe20000300000 */
.L_x_3940:
[----:B------:R-:W-:Y:S05]  /*11980*/  BSYNC B2 ;  /* 0x0000000000027941 */ /* 0x000fea0003800000 */
.L_x_3939:
[----:B------:R-:W3:Y:S04]  /*11990*/  LDL R9, [R1+0x4] ;  /* 0x0000040001097983 */ /* 0x000ee80000100800 */
[----:B--2---:R-:W2:Y:S04]  /*119a0*/  LDL R5, [R1+0x18] ;  /* 0x0000180001057983 */ /* 0x004ea80000100800 */
        /* <DEDUP_REMOVED lines=11> */
.L_x_3941:
        /* <DEDUP_REMOVED lines=16> */
.L_x_3942:
        /* <DEDUP_REMOVED lines=16> */
.L_x_3943:
        /* <DEDUP_REMOVED lines=13> */
.L_x_3928:
[----:B------:R-:W-:Y:S05]  /*11d30*/  BSYNC B1 ;  /* 0x0000000000017941 */ /* 0x000fea0003800000 */
.L_x_3927:
[C---:B------:R-:W-:Y:S01]  /*11d40*/  ISETP.GT.AND P0, PT, R0.reuse, 0x1, PT ;  /* 0x000000010000780c */ /* 0x040fe20003f04270 */
[----:B------:R-:W-:-:S12]  /*11d50*/  VIADD R0, R0, 0xfffffffe ;  /* 0xfffffffe00007836 */ /* 0x000fd80000000000 */
[----:B------:R-:W-:Y:S05]  /*11d60*/  @P0 BRA `(.L_x_3944) ;  /* 0xffffffe800040947 */ /* 0x000fea000383ffff */
.L_x_3890:
[----:B------:R-:W-:Y:S05]  /*11d70*/  BSYNC B0 ;  /* 0x0000000000007941 */ /* 0x000fea0003800000 */
.L_x_3889:
[----:B------:R-:W0:Y:S01]  /*11d80*/  S2R R2, SR_TID.X ;  /* 0x0000000000027919 */ /* 0x000e220000002100 */
[----:B------:R-:W-:Y:S01]  /*11d90*/  BSSY B0, `(.L_x_3945) ;  /* 0x0000010000007945 */ /* 0x000fe20003800000 */
        /* <DEDUP_REMOVED lines=15> */
.L_x_3946:
[----:B------:R-:W-:Y:S05]  /*11e90*/  BSYNC B0 ;  /* 0x0000000000007941 */ /* 0x000fea0003800000 */
.L_x_3945:
        /* <DEDUP_REMOVED lines=8> */
[----:B------:R-:W-:Y:S01]  /*11f20*/  ISETP.NE.AND P1, PT, R3, RZ, PT ;  /* 0x000000ff0300720c */ /* 0x000fe20003f25270 */
[----:B--2---:R-:W-:Y:S01]  /*11f30*/  IMAD R2, R2, 0x8, R4 ;  /* 0x0000000802027824 */ /* 0x004fe200078e0204 */
[----:B---3--:R-:W-:-:S04]  /*11f40*/  SHF.L.U32 R0, R0, 0x1f, RZ ;  /* 0x0000001f00007819 */ /* 0x008fc800000006ff */
[----:B------:R-:W0:Y:S02]  /*11f50*/  SYNCS.PHASECHK.TRANS64.TRYWAIT P0, [R2+URZ+0x36860], R0 ;  /* 0x03686000020075a7 */ /* 0x000e24000800017f */
[----:B0-----:R-:W-:Y:S05]  /*11f60*/  @!P0 BRA `(.L_x_3950) ;  /* 0x0000002400048947 */ /* 0x001fea0003800000 */
.L_x_4014:
[----:B------:R-:W-:Y:S05]  /*11f70*/  BSYNC B1 ;  /* 0x0000000000017941 */ /* 0x000fea0003800000 */
.L_x_3949:
        /* <DEDUP_REMOVED lines=9> */
.L_x_3952:
[----:B------:R-:W-:Y:S05]  /*12010*/  BSYNC B1 ;  /* 0x0000000000017941 */ /* 0x000fea0003800000 */
.L_x_3951:
[----:B------:R-:W2:Y:S04]  /*12020*/  LDL R5, [R1+0x4] ;  /* 0x0000040001057983 */ /* 0x000ea80000100800 */
[----:B0-----:R-:W2:Y:S04]  /*12030*/  LDL R0, [R1+0x8] ;  /* 0x0000080001007983 */ /* 0x001ea80000100800 */
[----:B------:R-:W3:Y:S04]  /*12040*/  LDL.LU R4, [R1+0x18] ;  /* 0x0000180001047983 */ /* 0x000ee80000300800 */
        /* <DEDUP_REMOVED lines=9> */
[----:B---3--:R-:W-:Y:S02]  /*120e0*/  IMAD R3, R3, 0x70, R4 ;  /* 0x0000007003037824 */ /* 0x008fe400078e0204 */
[----:B------:R-:W-:-:S07]  /*120f0*/  VIADD R4, R0, 0x400 ;  /* 0x0000040000047836 */ /* 0x000fce0000000000 */
.L_x_3953:
        /* <DEDUP_REMOVED lines=16> */
.L_x_3954:
        /* <DEDUP_REMOVED lines=16> */
.L_x_3955:
        /* <DEDUP_REMOVED lines=11> */
.L_x_3948:
[----:B------:R-:W-:Y:S05]  /*123b0*/  BSYNC B0 ;  /* 0x0000000000007941 */ /* 0x000fea0003800000 */
.L_x_3947:
[----:B------:R-:W2:Y:S04]  /*123c0*/  LDL.LU R5, [R1+0x8] ;  /* 0x0000080001057983 */ /* 0x000ea80000300800 */
        /* <DEDUP_REMOVED lines=8> */
.L_x_3869:
[----:B------:R-:W-:Y:S05]  /*12450*/  BSYNC B7 ;  /* 0x0000000000077941 */ /* 0x000fea0003800000 */
.L_x_3867:
[----:B0-2---:R-:W2:Y:S02]  /*12460*/  LDL R0, [R1+0x1c] ;  /* 0x00001c0001007983 */ /* 0x005ea40000100800 */
[----:B--2---:R-:W-:-:S13]  /*12470*/  LOP3.LUT P0, RZ, R0, 0x2, RZ, 0xc0, !PT ;  /* 0x0000000200ff7812 */ /* 0x004fda000780c0ff */
[----:B------:R-:W-:Y:S05]  /*12480*/  @!P0 BRA `(.L_x_3956) ;  /* 0x0000000000288947 */ /* 0x000fea0003800000 */
[----:B------:R-:W-:Y:S05]  /*12490*/  WARPSYNC.ALL ;  /* 0x0000000000007948 */ /* 0x000fea0003800000 */
[----:B------:R-:W0:Y:S08]  /*124a0*/  S2UR UR5, SR_CgaCtaId ;  /* 0x00000000000579c3 */ /* 0x000e300000008800 */
[----:B------:R-:W-:Y:S06]  /*124b0*/  BAR.SYNC.DEFER_BLOCKING 0x5, 0x180 ;  /* 0x0146000000007b1d */ /* 0x000fec0000010000 */
[----:B------:R-:W-:-:S02]  /*124c0*/  UMOV UR4, 0x400 ;  /* 0x0000040000047882 */ /* 0x000fc40000000000 */
[----:B0-----:R-:W-:-:S06]  /*124d0*/  ULEA UR4, UR5, UR4, 0x18 ;  /* 0x0000000405047291 */ /* 0x001fcc000f8ec03f */
[----:B------:R-:W-:-:S05]  /*124e0*/  IMAD.U32 R0, RZ, RZ, UR4 ;  /* 0x00000004ff007e24 */ /* 0x000fca000f8e00ff */
[----:B------:R0:W2:Y:S04]  /*124f0*/  LDS.128 R16, [R0+0x368d0] ;  /* 0x0368d00000107984 */ /* 0x0000a80000000c00 */
[----:B------:R0:W-:Y:S01]  /*12500*/  STL [R1+0x4], R0 ;  /* 0x0000040001007387 */ /* 0x0001e20000100800 */
[----:B------:R-:W-:Y:S06]  /*12510*/  BAR.ARV 0x4, 0x180 ;  /* 0x0106000000007b1d */ /* 0x000fec0000002000 */
[----:B------:R-:W-:Y:S05]  /*12520*/  BRA `(.L_x_3957) ;  /* 0x0000000800487947 */ /* 0x000fea0003800000 */
.L_x_3956:
[----:B------:R-:W1:Y:S01]  /*12530*/  S2R R0, SR_TID.X ;  /* 0x0000000000007919 */ /* 0x000e620000002100 */
[----:B------:R-:W-:Y:S01]  /*12540*/  UMOV UR4, 0xffffffff ;  /* 0xffffffff00047882 */ /* 0x000fe20000000000 */
[----:B-1--4-:R-:W-:-:S04]  /*12550*/  LOP3.LUT R7, R0, 0x1f, RZ, 0xc0, !PT ;  /* 0x0000001f00077812 */ /* 0x012fc800078ec0ff */
[----:B------:R-:W-:Y:S01]  /*12560*/  ISETP.NE.AND P0, PT, R7, 0x1f, PT ;  /* 0x0000001f0700780c */ /* 0x000fe20003f05270 */
[----:B------:R-:W-:-:S12]  /*12570*/  BRA.DIV UR4, `(.L_x_3958) ;  /* 0x0000001e04947947 */ /* 0x000fd8000b800000 */
[----:B------:R-:W-:Y:S01]  /*12580*/  IMAD.IADD R5, R19, 0x1, R7 ;  /* 0x0000000113057824 */ /* 0x000fe200078e0207 */
[----:B------:R-:W-:-:S04]  /*12590*/  ULDC UR4, c[0x0][0xc3c] ;  /* 0x00030f0000047ab9 */ /* 0x000fc80000000800 */
[----:B------:R-:W-:-:S13]  /*125a0*/  ISETP.GE.OR P1, PT, R5, UR4, !P0 ;  /* 0x0000000405007c0c */ /* 0x000fda000c726670 */
[----:B------:R-:W0:Y:S02]  /*125b0*/  @!P1 LDC.64 R2, c[0x0][0xc80] ;  /* 0x00032000ff029b82 */ /* 0x000e240000000a00 */
[----:B0-----:R-:W-:-:S06]  /*125c0*/  @!P1 IMAD.WIDE R2, R5, 0x4, R2 ;  /* 0x0000000405029825 */ /* 0x001fcc00078e0202 */
[----:B------:R0:W2:Y:S01]  /*125d0*/  @!P1 LDG.E R3, desc[UR60][R2.64] ;  /* 0x0000003c02039981 */ /* 0x0000a2000c1e1900 */
[C---:B------:R-:W-:Y:S02]  /*125e0*/  ISETP.GE.U32.AND P2, PT, R7.reuse, 0x2, PT ;  /* 0x000000020700780c */ /* 0x040fe40003f46070 */
[C---:B------:R-:W-:Y:S01]  /*125f0*/  ISETP.GE.U32.AND P3, PT, R7.reuse, 0x4, PT ;  /* 0x000000040700780c */ /* 0x040fe20003f66070 */
[----:B------:R-:W-:Y:S01]  /*12600*/  SHFL.IDX PT, R4, R16, 0x1, 0x1f ;  /* 0x00201f0010047f89 */ /* 0x000fe200000e0000 */
[C---:B------:R-:W-:Y:S02]  /*12610*/  ISETP.GE.U32.AND P4, PT, R7.reuse, 0x8, PT ;  /* 0x000000080700780c */ /* 0x040fe40003f86070 */
[C---:B------:R-:W-:Y:S01]  /*12620*/  ISETP.GE.U32.AND P5, PT, R7.reuse, 0x10, PT ;  /* 0x000000100700780c */ /* 0x040fe20003fa6070 */
[----:B0-----:R-:W-:Y:S02]  /*12630*/  IMAD.MOV.U32 R2, RZ, RZ, RZ ;  /* 0x000000ffff027224 */ /* 0x001fe400078e00ff */
[----:B--2---:R-:W-:Y:S01]  /*12640*/  @!P1 IMAD.MOV.U32 R2, RZ, RZ, R3 ;  /* 0x000000ffff029224 */ /* 0x004fe200078e0003 */
[----:B------:R-:W-:-:S04]  /*12650*/  ISETP.NE.AND P1, PT, R7, RZ, PT ;  /* 0x000000ff0700720c */ /* 0x000fc80003f25270 */
        /* <DEDUP_REMOVED lines=14> */
[----:B------:R-:W-:Y:S02]  /*12740*/  IMAD.IADD R3, R3, 0x1, R0 ;  /* 0x0000000103037824 */ /* 0x000fe400078e0200 */
[----:B------:R0:W1:Y:S04]  /*12750*/  SHFL.IDX PT, R0, R16, RZ, 0x1f ;  /* 0x00001fff10007589 */ /* 0x00006800000e0000 */
[----:B------:R0:W2:Y:S02]  /*12760*/  SHFL.IDX PT, R6, R3, 0x1f, 0x1f ;  /* 0x03e01f0003067f89 */ /* 0x0000a400000e0000 */
.L_x_4024:
[----:B------:R-:W-:Y:S02]  /*12770*/  ULDC UR4, c[0x0][0xc38] ;  /* 0x00030e0000047ab9 */ /* 0x000fe40000000800 */
[----:B0-----:R-:W-:-:S04]  /*12780*/  IMAD.U32 R16, RZ, RZ, UR4 ;  /* 0x00000004ff107e24 */ /* 0x001fc8000f8e00ff */
[----:B--2---:R-:W-:-:S04]  /*12790*/  IMAD R6, R6, R16, RZ ;  /* 0x0000001006067224 */ /* 0x004fc800078e02ff */
[----:B------:R-:W-:-:S05]  /*127a0*/  IMAD.IADD R4, R4, 0x1, R6 ;  /* 0x0000000104047824 */ /* 0x000fca00078e0206 */
[----:B-1----:R-:W-:-:S13]  /*127b0*/  ISETP.GT.AND P6, PT, R4, R0, PT ;  /* 0x000000000400720c */ /* 0x002fda0003fc4270 */
[----:B------:R-:W-:Y:S05]  /*127c0*/  @P6 BRA `(.L_x_3959) ;  /* 0x00000000009c6947 */ /* 0x000fea0003800000 */
.L_x_3964:
[----:B0-----:R-:W0:Y:S01]  /*127d0*/  LDC R2, c[0x0][0xc3c] ;  /* 0x00030f00ff027b82 */ /* 0x001e220000000800 */
[----:B------:R-:W-:-:S05]  /*127e0*/  VIADD R19, R19, 0x1f ;  /* 0x0000001f13137836 */ /* 0x000fca0000000000 */
[----:B0-----:R-:W-:-:S13]  /*127f0*/  ISETP.GE.AND P6, PT, R19, R2, PT ;  /* 0x000000021300720c */ /* 0x001fda0003fc6270 */
[----:B------:R-:W-:Y:S05]  /*12800*/  @P6 BRA `(.L_x_3960) ;  /* 0x0000000400446947 */ /* 0x000fea0003800000 */
[----:B------:R-:W0:Y:S01]  /*12810*/  S2R R3, SR_TID.X ;  /* 0x0000000000037919 */ /* 0x000e220000002100 */
[----:B------:R-:W-:Y:S01]  /*12820*/  BSSY B0, `(.L_x_3961) ;  /* 0x0000009000007945 */ /* 0x000fe20003800000 */
[----:B0-----:R-:W-:-:S05]  /*12830*/  LOP3.LUT R3, R3, 0x1f, RZ, 0xc0, !PT ;  /* 0x0000001f03037812 */ /* 0x001fca00078ec0ff */
[----:B------:R-:W-:-:S05]  /*12840*/  IMAD.IADD R5, R19, 0x1, R3 ;  /* 0x0000000113057824 */ /* 0x000fca00078e0203 */
[----:B------:R-:W-:Y:S01]  /*12850*/  ISETP.GE.OR P6, PT, R5, R2, !P0 ;  /* 0x000000020500720c */ /* 0x000fe200047c6670 */
[----:B------:R-:W-:-:S12]  /*12860*/  IMAD.MOV.U32 R2, RZ, RZ, RZ ;  /* 0x000000ffff027224 */ /* 0x000fd800078e00ff */
[----:B------:R-:W-:Y:S05]  /*12870*/  @P6 BRA `(.L_x_3962) ;  /* 0x00000000000c6947 */ /* 0x000fea0003800000 */
[----:B------:R-:W0:Y:S02]  /*12880*/  LDC.64 R2, c[0x0][0xc80] ;  /* 0x00032000ff027b82 */ /* 0x000e240000000a00 */
[----:B0-----:R-:W-:-:S06]  /*12890*/  IMAD.WIDE R2, R5, 0x4, R2 ;  /* 0x0000000405027825 */ /* 0x001fcc00078e0202 */
[----:B------:R0:W5:Y:S02]  /*128a0*/  LDG.E R2, desc[UR60][R2.64] ;  /* 0x0000003c02027981 */ /* 0x000164000c1e1900 */
.L_x_3962:
[----:B------:R-:W-:Y:S05]  /*128b0*/  BSYNC B0 ;  /* 0x0000000000007941 */ /* 0x000fea0003800000 */
.L_x_3961:
        /* <DEDUP_REMOVED lines=18> */
.L_x_4032:
[----:B------:R-:W-:Y:S02]  /*129e0*/  ULDC UR4, c[0x0][0xc38] ;  /* 0x00030e0000047ab9 */ /* 0x000fe40000000800 */
[----:B------:R-:W-:-:S04]  /*129f0*/  IMAD.U32 R16, RZ, RZ, UR4 ;  /* 0x00000004ff107e24 */ /* 0x000fc8000f8e00ff */
[----:B-1----:R-:W-:-:S04]  /*12a00*/  IMAD R6, R6, R16, RZ ;  /* 0x0000001006067224 */ /* 0x002fc800078e02ff */
[----:B------:R-:W-:-:S05]  /*12a10*/  IMAD.IADD R4, R6, 0x1, R4 ;  /* 0x0000000106047824 */ /* 0x000fca00078e0204 */
[----:B------:R-:W-:-:S13]  /*12a20*/  ISETP.GT.AND P6, PT, R4, R0, PT ;  /* 0x000000000400720c */ /* 0x000fda0003fc4270 */
[----:B------:R-:W-:Y:S05]  /*12a30*/  @!P6 BRA `(.L_x_3964) ;  /* 0xfffffffc0064e947 */ /* 0x000fea000383ffff */
.L_x_3959:
        /* <DEDUP_REMOVED lines=8> */
.L_x_4036:
[----:B------:R-:W-:Y:S01]  /*12ac0*/  ISETP.NE.AND P0, PT, R5, RZ, PT ;  /* 0x000000ff0500720c */ /* 0x000fe20003f05270 */
[----:B-1----:R-:W-:-:S12]  /*12ad0*/  IMAD.MOV.U32 R2, RZ, RZ, RZ ;  /* 0x000000ffff027224 */ /* 0x002fd800078e00ff */
[----:B------:R-:W-:Y:S05]  /*12ae0*/  @!P0 BRA `(.L_x_3966) ;  /* 0x0000000000108947 */ /* 0x000fea0003800000 */
[----:B------:R-:W-:Y:S01]  /*12af0*/  UMOV UR4, 0xffffffff ;  /* 0xffffffff00047882 */ /* 0x000fe20000000000 */
[----:B------:R-:W-:Y:S02]  /*12b00*/  VIADD R12, R4, 0xffffffff ;  /* 0xffffffff040c7836 */ /* 0x000fe40000000000 */
[----:B------:R-:W-:Y:S05]  /*12b10*/  BRA.DIV UR4, `(.L_x_3967) ;  /* 0x0000002204847947 */ /* 0x000fea000b800000 */
[----:B------:R1:W3:Y:S02]  /*12b20*/  SHFL.IDX PT, R2, R3, R12, 0x1f ;  /* 0x00001f0c03027589 */ /* 0x0002e400000e0000 */
.L_x_3966:
[----:B--2---:R-:W-:Y:S01]  /*12b30*/  IABS R5, R17 ;  /* 0x0000001100057213 */ /* 0x004fe20000000000 */
[----:B---3--:R-:W-:Y:S02]  /*12b40*/  IMAD R16, R2, R16, R6 ;  /* 0x0000001002107224 */ /* 0x008fe400078e0206 */
[----:B------:R-:W-:Y:S01]  /*12b50*/  IMAD.IADD R19, R4, 0x1, R19 ;  /* 0x0000000104137824 */ /* 0x000fe200078e0213 */
[----:B------:R-:W2:Y:S01]  /*12b60*/  I2F.RP R2, R5 ;  /* 0x0000000500027306 */ /* 0x000ea20000209400 */
[----:B------:R-:W-:-:S07]  /*12b70*/  IMAD.IADD R0, R0, 0x1, -R16 ;  /* 0x0000000100007824 */ /* 0x000fce00078e0a10 */
[----:B--2---:R-:W2:Y:S02]  /*12b80*/  MUFU.RCP R2, R2 ;  /* 0x0000000200027308 */ /* 0x004ea40000001000 */
[----:B--2---:R-:W-:-:S06]  /*12b90*/  VIADD R2, R2, 0xffffffe ;  /* 0x0ffffffe02027836 */ /* 0x004fcc0000000000 */
[----:B01----:R-:W0:Y:S02]  /*12ba0*/  F2I.FTZ.U32.TRUNC.NTZ R3, R2 ;  /* 0x0000000200037305 */ /* 0x003e24000021f000 */
        /* <DEDUP_REMOVED lines=23> */
.L_x_3960:
[----:B------:R-:W-:Y:S01]  /*12d20*/  UMOV UR4, URZ ;  /* 0x0000003f00047c82 */ /* 0x000fe20008000000 */
[----:B------:R-:W-:Y:S01]  /*12d30*/  UMOV UR5, URZ ;  /* 0x0000003f00057c82 */ /* 0x000fe20008000000 */
[----:B------:R-:W-:Y:S01]  /*12d40*/  ULDC UR6, c[0x0][0xc3c] ;  /* 0x00030f0000067ab9 */ /* 0x000fe20000000800 */
[----:B------:R-:W-:Y:S02]  /*12d50*/  IMAD.MOV.U32 R16, RZ, RZ, R0 ;  /* 0x000000ffff107224 */ /* 0x000fe400078e0000 */
[----:B------:R-:W-:Y:S02]  /*12d60*/  IMAD.U32 R17, RZ, RZ, UR4 ;  /* 0x00000004ff117e24 */ /* 0x000fe4000f8e00ff */
[----:B------:R-:W-:Y:S02]  /*12d70*/  IMAD.U32 R18, RZ, RZ, UR5 ;  /* 0x00000005ff127e24 */ /* 0x000fe4000f8e00ff */
[----:B------:R-:W-:-:S07]  /*12d80*/  IMAD.U32 R19, RZ, RZ, UR6 ;  /* 0x00000006ff137e24 */ /* 0x000fce000f8e00ff */
.L_x_3968:
[----:B------:R3:W2:Y:S01]  /*12d90*/  LDL R3, [R1+0x4] ;  /* 0x0000040001037983 */ /* 0x0006a20000100800 */
[----:B------:R-:W0:Y:S01]  /*12da0*/  S2R R0, SR_TID.X ;  /* 0x0000000000007919 */ /* 0x000e220000002100 */
[----:B------:R-:W-:Y:S05]  /*12db0*/  WARPSYNC.ALL ;  /* 0x0000000000007948 */ /* 0x000fea0003800000 */
[----:B0-----:R-:W-:Y:S01]  /*12dc0*/  LOP3.LUT R0, R0, 0x1f, RZ, 0xc0, !PT ;  /* 0x0000001f00007812 */ /* 0x001fe200078ec0ff */
        /* <DEDUP_REMOVED lines=8> */
.L_x_3957:
[----:B------:R-:W-:Y:S02]  /*12e50*/  ULDC UR4, c[0x0][0xc3c] ;  /* 0x00030f0000047ab9 */ /* 0x000fe40000000800 */
[----:B--2---:R-:W-:-:S13]  /*12e60*/  ISETP.GE.AND P0, PT, R19, UR4, PT ;  /* 0x0000000413007c0c */ /* 0x004fda000bf06270 */
[----:B------:R-:W-:Y:S05]  /*12e70*/  @!P0 BRA `(.L_x_3969) ;  /* 0xffffffa800688947 */ /* 0x000fea000383ffff */
[----:B------:R-:W-:Y:S05]  /*12e80*/  BSYNC B8 ;  /* 0x0000000000087941 */ /* 0x000fea0003800000 */
.L_x_3863:
        /* <DEDUP_REMOVED lines=12> */
.L_x_4039:
[----:B------:R-:W-:Y:S05]  /*12f50*/  BSYNC B0 ;  /* 0x0000000000007941 */ /* 0x000fea0003800000 */
.L_x_3970:
[----:B------:R-:W-:-:S03]  /*12f60*/  UMOV UR4, 0xffffffff ;  /* 0xffffffff00047882 */ /* 0x000fc60000000000 */
[----:B------:R-:W-:Y:S05]  /*12f70*/  BRA.DIV UR4, `(.L_x_3972) ;  /* 0x0000001e04a87947 */ /* 0x000fea000b800000 */
[----:B------:R-:W2:Y:S02]  /*12f80*/  S2R R2, SR_TID.X ;  /* 0x0000000000027919 */ /* 0x000ea40000002100 */
[----:B--2---:R-:W-:-:S04]  /*12f90*/  SHF.R.U32.HI R2, RZ, 0x5, R2 ;  /* 0x00000005ff027819 */ /* 0x004fc80000011602 */
[----:B------:R-:W-:-:S05]  /*12fa0*/  LOP3.LUT R2, R2, 0x3, RZ, 0xc0, !PT ;  /* 0x0000000302027812 */ /* 0x000fca00078ec0ff */
[----:B------:R2:W3:Y:S02]  /*12fb0*/  SHFL.IDX PT, R14, R2, RZ, 0x1f ;  /* 0x00001fff020e7589 */ /* 0x0004e400000e0000 */
.L_x_4042:
[----:B---3--:R-:W-:Y:S01]  /*12fc0*/  ISETP.NE.AND P0, PT, R14, RZ, PT ;  /* 0x000000ff0e00720c */ /* 0x008fe20003f05270 */
[----:B------:R-:W-:-:S12]  /*12fd0*/  BSSY B0, `(.L_x_3973) ;  /* 0x0000027000007945 */ /* 0x000fd80003800000 */
[----:B------:R-:W-:Y:S05]  /*12fe0*/  @P0 BRA `(.L_x_3974) ;  /* 0x0000000000940947 */ /* 0x000fea0003800000 */
[----:B------:R-:W-:-:S03]  /*12ff0*/  UMOV UR4, 0xffffffff ;  /* 0xffffffff00047882 */ /* 0x000fc60000000000 */
[----:B------:R-:W-:Y:S05]  /*13000*/  BRA.DIV UR4, `(.L_x_3975) ;  /* 0x0000001e04b87947 */ /* 0x000fea000b800000 */
[----:B------:R-:W-:-:S13]  /*13010*/  ELECT P6, URZ, PT ;  /* 0x00000000003f782f */ /* 0x000fda00038c0000 */
.L_x_4045:
[----:B------:R-:W-:Y:S05]  /*13020*/  @!P6 BRA `(.L_x_3974) ;  /* 0x000000000084e947 */ /* 0x000fea0003800000 */
[----:B--2---:R-:W2:Y:S02]  /*13030*/  LDL.LU R2, [R1+0x58] ;  /* 0x0000580001027983 */ /* 0x004ea40000300800 */
[----:B--2---:R-:W-:-:S04]  /*13040*/  LOP3.LUT R2, R2, 0x2, RZ, 0xfc, !PT ;  /* 0x0000000202027812 */ /* 0x004fc800078efcff */
[----:B------:R-:W-:-:S13]  /*13050*/  ISETP.NE.AND P2, PT, R2, 0x3, PT ;  /* 0x000000030200780c */ /* 0x000fda0003f45270 */
[----:B------:R-:W-:Y:S05]  /*13060*/  @!P2 BRA `(.L_x_3976) ;  /* 0x000000000004a947 */ /* 0x000fea0003800000 */
[----:B------:R-:W-:Y:S01]  /*13070*/  BPT.TRAP 0x1 ;  /* 0x000000040000795c */ /* 0x000fe20000300000 */
.L_x_3976:
[----:B0-----:R-:W2:Y:S04]  /*13080*/  LDL R3, [R1+0x8] ;  /* 0x0000080001037983 */ /* 0x001ea80000100800 */
[----:B-1--4-:R-:W3:Y:S01]  /*13090*/  LDL.LU R7, [R1+0x10] ;  /* 0x0000100001077983 */ /* 0x012ee20000300800 */
[----:B------:R-:W-:-:S04]  /*130a0*/  VIADD R2, R0, 0x36840 ;  /* 0x0003684000027836 */ /* 0x000fc80000000000 */
        /* <DEDUP_REMOVED lines=11> */
.L_x_4046:
[----:B------:R-:W1:Y:S02]  /*13160*/  SYNCS.PHASECHK.TRANS64.TRYWAIT P0, [R7+URZ], R2 ;  /* 0x00000002070075a7 */ /* 0x000e64000800017f */
[----:B-1----:R-:W-:Y:S05]  /*13170*/  @!P0 BRA `(.L_x_3978) ;  /* 0x0000001c00908947 */ /* 0x002fea0003800000 */
.L_x_4047:
[----:B------:R-:W-:Y:S05]  /*13180*/  @!P2 BRA `(.L_x_3979) ;  /* 0x000000000004a947 */ /* 0x000fea0003800000 */
[----:B------:R-:W-:Y:S01]  /*13190*/  BPT.TRAP 0x1 ;  /* 0x000000040000795c */ /* 0x000fe20000300000 */
.L_x_3979:
[----:B------:R-:W2:Y:S01]  /*131a0*/  LDL.LU R4, [R1+0x8] ;  /* 0x0000080001047983 */ /* 0x000ea20000300800 */
[----:B------:R-:W-:-:S04]  /*131b0*/  VIADD R0, R0, 0x36860 ;  /* 0x0003686000007836 */ /* 0x000fc80000000000 */
[----:B--2---:R-:W-:-:S04]  /*131c0*/  IMAD R4, R4, 0x8, R0 ;  /* 0x0000000804047824 */ /* 0x004fc800078e0200 */
[----:B------:R-:W2:Y:S02]  /*131d0*/  SYNCS.PHASECHK.TRANS64.TRYWAIT P0, [R4+URZ], R5 ;  /* 0x00000005040075a7 */ /* 0x000ea4000800017f */
[----:B--2---:R-:W-:Y:S05]  /*131e0*/  @!P0 BRA `(.L_x_3980) ;  /* 0x0000001c00888947 */ /* 0x004fea0003800000 */
.L_x_4048:
[----:B------:R-:W-:-:S07]  /*131f0*/  IMAD R3, R3, 0x8, R0 ;  /* 0x0000000803037824 */ /* 0x000fce00078e0200 */
.L_x_3981:
[----:B---3--:R3:W4:Y:S02]  /*13200*/  SYNCS.PHASECHK.TRANS64.TRYWAIT P0, [R3+URZ], R2 ;  /* 0x00000002030075a7 */ /* 0x008724000800017f */
[----:B----4-:R-:W-:Y:S05]  /*13210*/  @!P0 NANOSLEEP.SYNCS 0x989680 ;  /* 0x009896800000895d */ /* 0x010fea0003900000 */
[----:B------:R-:W4:Y:S02]  /*13220*/  @!P0 SYNCS.PHASECHK.TRANS64 P0, [R3+URZ], R2 ;  /* 0x00000002030085a7 */ /* 0x000f24000800007f */
[----:B----4-:R-:W-:Y:S05]  /*13230*/  @!P0 BRA `(.L_x_3981) ;  /* 0xfffffffc00f08947 */ /* 0x010fea000383ffff */
.L_x_3974:
[----:B------:R-:W-:Y:S05]  /*13240*/  BSYNC B0 ;  /* 0x0000000000007941 */ /* 0x000fea0003800000 */
.L_x_3973:
[----:B------:R-:W-:Y:S05]  /*13250*/  EXIT ;  /* 0x000000000000794d */ /* 0x000fea0003800000 */
.L_x_3815:
[----:B0-----:R0:W1:Y:S02]  /*13260*/  SYNCS.PHASECHK.TRANS64.TRYWAIT P1, [R5+URZ+0x36800], R0 ;  /* 0x03680000050075a7 */ /* 0x001064000802017f */
[----:B-1----:R-:W-:Y:S05]  /*13270*/  @!P1 NANOSLEEP.SYNCS 0x989680 ;  /* 0x009896800000995d */ /* 0x002fea0003900000 */
[----:B------:R-:W1:Y:S02]  /*13280*/  @!P1 SYNCS.PHASECHK.TRANS64 P1, [R5+URZ+0x36800], R0 ;  /* 0x03680000050095a7 */ /* 0x000e64000802007f */
[----:B-1----:R-:W-:Y:S05]  /*13290*/  @!P1 BRA `(.L_x_3815) ;  /* 0xfffffffc00f09947 */ /* 0x002fea000383ffff */
[----:B------:R-:W-:Y:S05]  /*132a0*/  BRA `(.L_x_3982) ;  /* 0xfffffee400007947 */ /* 0x000fea000383ffff */
.L_x_3819:
[----:B0-----:R0:W2:Y:S02]  /*132b0*/  SYNCS.PHASECHK.TRANS64.TRYWAIT P2, [R2+URZ+0x36830], R3 ;  /* 0x03683003020075a7 */ /* 0x0010a4000804017f */
[----:B--2---:R-:W-:Y:S05]  /*132c0*/  @!P2 NANOSLEEP.SYNCS 0x989680 ;  /* 0x009896800000a95d */ /* 0x004fea0003900000 */
[----:B------:R-:W2:Y:S02]  /*132d0*/  @!P2 SYNCS.PHASECHK.TRANS64 P2, [R2+URZ+0x36830], R3 ;  /* 0x036830030200a5a7 */ /* 0x000ea4000804007f */
[----:B--2---:R-:W-:Y:S05]  /*132e0*/  @!P2 BRA `(.L_x_3819) ;  /* 0xfffffffc00f0a947 */ /* 0x004fea000383ffff */
[----:B------:R-:W-:Y:S05]  /*132f0*/  BRA `(.L_x_3818) ;  /* 0xfffffee400247947 */ /* 0x000fea000383ffff */
.L_x_3824:
[----:B-1----:R1:W2:Y:S02]  /*13300*/  SYNCS.PHASECHK.TRANS64.TRYWAIT P2, [R12+URZ+0x36830], R3 ;  /* 0x036830030c0075a7 */ /* 0x0022a4000804017f */
[----:B--2---:R-:W-:Y:S05]  /*13310*/  @!P2 NANOSLEEP.SYNCS 0x989680 ;  /* 0x009896800000a95d */ /* 0x004fea0003900000 */
[----:B------:R-:W2:Y:S02]  /*13320*/  @!P2 SYNCS.PHASECHK.TRANS64 P2, [R12+URZ+0x36830], R3 ;  /* 0x036830030c00a5a7 */ /* 0x000ea4000804007f */
[----:B--2---:R-:W-:Y:S05]  /*13330*/  @!P2 BRA `(.L_x_3824) ;  /* 0xfffffffc00f0a947 */ /* 0x004fea000383ffff */
[----:B------:R-:W-:Y:S05]  /*13340*/  BRA `(.L_x_3823) ;  /* 0xffffff2400f07947 */ /* 0x000fea000383ffff */
.L_x_3828:
[----:B---3--:R3:W4:Y:S02]  /*13350*/  SYNCS.PHASECHK.TRANS64.TRYWAIT P2, [R13+URZ+0x36850], R0 ;  /* 0x036850000d0075a7 */ /* 0x008724000804017f */
[----:B----4-:R-:W-:Y:S05]  /*13360*/  @!P2 NANOSLEEP.SYNCS 0x989680 ;  /* 0x009896800000a95d */ /* 0x010fea0003900000 */
[----:B------:R-:W4:Y:S02]  /*13370*/  @!P2 SYNCS.PHASECHK.TRANS64 P2, [R13+URZ+0x36850], R0 ;  /* 0x036850000d00a5a7 */ /* 0x000f24000804007f */
[----:B----4-:R-:W-:Y:S05]  /*13380*/  @!P2 BRA `(.L_x_3828) ;  /* 0xfffffffc00f0a947 */ /* 0x010fea000383ffff */
[----:B------:R-:W-:Y:S05]  /*13390*/  BRA `(.L_x_3827) ;  /* 0xffffff4c003c7947 */ /* 0x000fea000383ffff */
.L_x_3833:
[----:B-1----:R1:W2:Y:S02]  /*133a0*/  SYNCS.PHASECHK.TRANS64.TRYWAIT P0, [R11+URZ+0x36850], R2 ;  /* 0x036850020b0075a7 */ /* 0x0022a4000800017f */
[----:B--2---:R-:W-:Y:S05]  /*133b0*/  @!P0 NANOSLEEP.SYNCS 0x989680 ;  /* 0x009896800000895d */ /* 0x004fea0003900000 */
[----:B------:R-:W2:Y:S02]  /*133c0*/  @!P0 SYNCS.PHASECHK.TRANS64 P0, [R11+URZ+0x36850], R2 ;  /* 0x036850020b0085a7 */ /* 0x000ea4000800007f */
[----:B--2---:R-:W-:Y:S05]  /*133d0*/  @!P0 BRA `(.L_x_3833) ;  /* 0xfffffffc00f08947 */ /* 0x004fea000383ffff */
[----:B------:R-:W-:Y:S05]  /*133e0*/  BRA `(.L_x_3832) ;  /* 0xffffff6400e47947 */ /* 0x000fea000383ffff */
.L_x_3875:
[----:B------:R-:W1:Y:S01]  /*133f0*/  S2R R4, SR_TID.X ;  /* 0x0000000000047919 */ /* 0x000e620000002100 */
[----:B------:R-:W-:Y:S01]  /*13400*/  BSSY B0, `(.L_x_3983) ;  /* 0x000000a000007945 */ /* 0x000fe20003800000 */
[----:B0-----:R-:W-:Y:S02]  /*13410*/  IMAD.MOV.U32 R12, RZ, RZ, RZ ;  /* 0x000000ffff0c7224 */ /* 0x001fe400078e00ff */
[----:B------:R-:W-:Y:S02]  /*13420*/  IMAD.MOV.U32 R11, RZ, RZ, 0x1f ;  /* 0x0000001fff0b7424 */ /* 0x000fe400078e00ff */
[----:B------:R-:W-:Y:S01]  /*13430*/  IMAD.MOV.U32 R15, RZ, RZ, -0x1 ;  /* 0xffffffffff0f7424 */ /* 0x000fe200078e00ff */
[----:B-1----:R-:W-:-:S04]  /*13440*/  SHF.R.U32.HI R4, RZ, 0x5, R4 ;  /* 0x00000005ff047819 */ /* 0x002fc80000011604 */
[----:B------:R-:W-:-:S05]  /*13450*/  LOP3.LUT R4, R4, 0x3, RZ, 0xc0, !PT ;  /* 0x0000000304047812 */ /* 0x000fca00078ec0ff */
[----:B------:R-:W-:-:S07]  /*13460*/  IMAD.MOV.U32 R13, RZ, RZ, R4 ;  /* 0x000000ffff0d7224 */ /* 0x000fce00078e0004 */
[----:B------:R-:W-:Y:S05]  /*13470*/  WARPSYNC.COLLECTIVE R15, `(.L_x_3984) ;  /* 0x000000000f087348 */ /* 0x000fea0003c00000 */
[----:B------:R0:W1:Y:S02]  /*13480*/  SHFL.IDX P6, R14, R13, R12, R11 ;  /* 0x0000000c0d0e7389 */ /* 0x00006400000c000b */
[----:B01----:R-:W-:Y:S01]  /*13490*/  ENDCOLLECTIVE ;  /* 0x000000000000791b */ /* 0x003fe20003800000 */
.L_x_3984:
[----:B------:R-:W-:Y:S05]  /*134a0*/  BSYNC B0 ;  /* 0x0000000000007941 */ /* 0x000fea0003800000 */
.L_x_3983:
[----:B------:R-:W-:Y:S05]  /*134b0*/  BRA `(.L_x_3985) ;  /* 0xffffffac00c07947 */ /* 0x000fea000383ffff */
.L_x_3877:
[----:B------:R-:W-:Y:S01]  /*134c0*/  BSSY B0, `(.L_x_3986) ;  /* 0x0000006000007945 */ /* 0x000fe20003800000 */
[----:B------:R-:W-:-:S07]  /*134d0*/  IMAD.MOV.U32 R15, RZ, RZ, -0x1 ;  /* 0xffffffffff0f7424 */ /* 0x000fce00078e00ff */
[----:B01----:R-:W-:Y:S05]  /*134e0*/  WARPSYNC.COLLECTIVE R15, `(.L_x_3987) ;  /* 0x000000000f0c7348 */ /* 0x003fea0003c00000 */
[----:B------:R-:W-:Y:S02]  /*134f0*/  ELECT P6, UR62, PT ;  /* 0x00000000003e782f */ /* 0x000fe400038c0000 */
[----:B------:R-:W-:Y:S01]  /*13500*/  MOV R14, UR62 ;  /* 0x0000003e000e7c02 */ /* 0x000fe20008000f00 */
[----:B01----:R-:W-:Y:S10]  /*13510*/  ENDCOLLECTIVE ;  /* 0x000000000000791b */ /* 0x003ff40003800000 */
.L_x_3987:
[----:B------:R-:W-:Y:S05]  /*13520*/  BSYNC B0 ;  /* 0x0000000000007941 */ /* 0x000fea0003800000 */
.L_x_3986:
[----:B------:R-:W-:Y:S05]  /*13530*/  BRA `(.L_x_3988) ;  /* 0xffffffac00cc7947 */ /* 0x000fea000383ffff */
.L_x_3879:
[----:B-1----:R1:W2:Y:S02]  /*13540*/  SYNCS.PHASECHK.TRANS64.TRYWAIT P0, [R0+URZ+0x36840], R2 ;  /* 0x03684002000075a7 */ /* 0x0022a4000800017f */
[----:B--2---:R-:W-:Y:S05]  /*13550*/  @!P0 NANOSLEEP.SYNCS 0x989680 ;  /* 0x009896800000895d */ /* 0x004fea0003900000 */
[----:B------:R-:W2:Y:S02]  /*13560*/  @!P0 SYNCS.PHASECHK.TRANS64 P0, [R0+URZ+0x36840], R2 ;  /* 0x03684002000085a7 */ /* 0x000ea4000800007f */
[----:B--2---:R-:W-:Y:S05]  /*13570*/  @!P0 BRA `(.L_x_3879) ;  /* 0xfffffffc00f08947 */ /* 0x004fea000383ffff */
[----:B------:R-:W-:Y:S05]  /*13580*/  BRA `(.L_x_3989) ;  /* 0xffffffb000387947 */ /* 0x000fea000383ffff */
.L_x_3883:
[----:B------:R0:W5:Y:S01]  /*13590*/  LDL.LU R8, [R1+0x3c] ;  /* 0x00003c0001087983 */ /* 0x0001620000300800 */
        /* <DEDUP_REMOVED lines=8> */
.L_x_3990:
[----:B------:R-:W-:Y:S02]  /*13620*/  IMAD.MOV.U32 R13, RZ, RZ, R4 ;  /* 0x000000ffff0d7224 */ /* 0x000fe400078e0004 */
[----:B------:R-:W-:-:S07]  /*13630*/  IMAD.MOV.U32 R6, RZ, RZ, R14 ;  /* 0x000000ffff067224 */ /* 0x000fce00078e000e */
[----:B------:R-:W-:Y:S05]  /*13640*/  WARPSYNC.COLLECTIVE R15, `(.L_x_3991) ;  /* 0x000000000f087348 */ /* 0x000fea0003c00000 */
[----:B------:R0:W1:Y:S02]  /*13650*/  SHFL.IDX P6, R14, R13, R12, R11 ;  /* 0x0000000c0d0e7389 */ /* 0x00006400000c000b */
[----:B01----:R-:W-:Y:S01]  /*13660*/  ENDCOLLECTIVE ;  /* 0x000000000000791b */ /* 0x003fe20003800000 */
.L_x_3991:
[----:B------:R-:W-:Y:S02]  /*13670*/  IMAD.MOV.U32 R13, RZ, RZ, R0 ;  /* 0x000000ffff0d7224 */ /* 0x000fe400078e0000 */
[----:B------:R-:W-:Y:S02]  /*13680*/  IMAD.MOV.U32 R12, RZ, RZ, 0x1 ;  /* 0x00000001ff0c7424 */ /* 0x000fe400078e00ff */
[----:B------:R-:W-:Y:S02]  /*13690*/  IMAD R3, R8, R7, RZ ;  /* 0x0000000708037224 */ /* 0x000fe400078e02ff */
[----:B------:R-:W0:Y:S01]  /*136a0*/  S2R R8, SR_TID.X ;  /* 0x0000000000087919 */ /* 0x000e220000002100 */
[----:B------:R-:W-:-:S07]  /*136b0*/  IMAD.MOV.U32 R7, RZ, RZ, R14 ;  /* 0x000000ffff077224 */ /* 0x000fce00078e000e */
[----:B0-----:R-:W-:Y:S05]  /*136c0*/  WARPSYNC.COLLECTIVE R15, `(.L_x_3992) ;  /* 0x000000000f087348 */ /* 0x001fea0003c00000 */
[----:B------:R1:W2:Y:S02]  /*136d0*/  SHFL.IDX P6, R14, R13, R12, R11 ;  /* 0x0000000c0d0e7389 */ /* 0x0002a400000c000b */
[----:B012---:R-:W-:Y:S01]  /*136e0*/  ENDCOLLECTIVE ;  /* 0x000000000000791b */ /* 0x007fe20003800000 */
.L_x_3992:
[----:B------:R-:W-:Y:S02]  /*136f0*/  IMAD.MOV.U32 R13, RZ, RZ, R4 ;  /* 0x000000ffff0d7224 */ /* 0x000fe400078e0004 */
[----:B------:R-:W-:-:S07]  /*13700*/  IMAD.MOV.U32 R9, RZ, RZ, R14 ;  /* 0x000000ffff097224 */ /* 0x000fce00078e000e */
[----:B------:R-:W-:Y:S05]  /*13710*/  WARPSYNC.COLLECTIVE R15, `(.L_x_3993) ;  /* 0x000000000f087348 */ /* 0x000fea0003c00000 */
[----:B------:R0:W1:Y:S02]  /*13720*/  SHFL.IDX P6, R14, R13, R12, R11 ;  /* 0x0000000c0d0e7389 */ /* 0x00006400000c000b */
[----:B01----:R-:W-:Y:S01]  /*13730*/  ENDCOLLECTIVE ;  /* 0x000000000000791b */ /* 0x003fe20003800000 */
.L_x_3993:
[----:B------:R-:W-:-:S04]  /*13740*/  LOP3.LUT R8, R8, 0x7f, RZ, 0xc0, !PT ;  /* 0x0000007f08087812 */ /* 0x000fc800078ec0ff */
[----:B------:R-:W-:-:S05]  /*13750*/  SHF.R.U32.HI R8, RZ, 0x3, R8 ;  /* 0x00000003ff087819 */ /* 0x000fca0000011608 */
[----:B------:R-:W-:Y:S02]  /*13760*/  IMAD.IADD R2, R8, 0x1, R17 ;  /* 0x0000000108027824 */ /* 0x000fe400078e0211 */
[----:B------:R-:W-:Y:S01]  /*13770*/  IMAD.SHL.U32 R17, R5, 0x8, RZ ;  /* 0x0000000805117824 */ /* 0x000fe200078e00ff */
[----:B------:R-:W-:Y:S01]  /*13780*/  MOV R13, R0 ;  /* 0x00000000000d7202 */ /* 0x000fe20000000f00 */
[C---:B------:R-:W-:Y:S01]  /*13790*/  VIADD R5, R2.reuse, 0x10 ;  /* 0x0000001002057836 */ /* 0x040fe20000000000 */
[----:B------:R-:W-:Y:S01]  /*137a0*/  ISETP.GE.AND P3, PT, R2, R3, PT ;  /* 0x000000030200720c */ /* 0x000fe20003f66270 */
[----:B------:R-:W-:Y:S01]  /*137b0*/  IMAD.MOV.U32 R12, RZ, RZ, 0x2 ;  /* 0x00000002ff0c7424 */ /* 0x000fe200078e00ff */
[----:B------:R-:W-:-:S11]  /*137c0*/  LOP3.LUT R17, R17, 0x38, RZ, 0xc0, !PT ;  /* 0x0000003811117812 */ /* 0x000fd600078ec0ff */
        /* <DEDUP_REMOVED lines=11> */
[----:B------:R-:W-:Y:S01]  /*13880*/  ISETP.GE.AND P3, PT, R5, R3, PT ;  /* 0x000000030500720c */ /* 0x000fe20003f66270 */
[----:B------:R-:W-:-:S12]  /*13890*/  IMAD.MOV.U32 R5, RZ, RZ, R14 ;  /* 0x000000ffff057224 */ /* 0x000fd800078e000e */
[----:B0-----:R-:W-:Y:S05]  /*138a0*/  WARPSYNC.COLLECTIVE R15, `(.L_x_3994) ;  /* 0x000000000f087348 */ /* 0x001fea0003c00000 */
[----:B------:R1:W2:Y:S02]  /*138b0*/  SHFL.IDX P6, R14, R13, R12, R11 ;  /* 0x0000000c0d0e7389 */ /* 0x0002a400000c000b */
[----:B012---:R-:W-:Y:S01]  /*138c0*/  ENDCOLLECTIVE ;  /* 0x000000000000791b */ /* 0x007fe20003800000 */
.L_x_3994:
[----:B------:R-:W-:Y:S01]  /*138d0*/  @!P3 LEA R8, P5, R17, R5, 0x1 ;  /* 0x000000051108b211 */ /* 0x000fe200078a08ff */
[----:B------:R-:W-:-:S04]  /*138e0*/  IMAD.MOV.U32 R13, RZ, RZ, R4 ;  /* 0x000000ffff0d7224 */ /* 0x000fc800078e0004 */
[----:B------:R-:W-:Y:S02]  /*138f0*/  @!P3 IMAD.MOV.U32 R6, RZ, RZ, R8 ;  /* 0x000000ffff06b224 */ /* 0x000fe400078e0008 */
[----:B------:R-:W-:-:S04]  /*13900*/  @!P3 IMAD.X R5, RZ, RZ, R9, P5 ;  /* 0x000000ffff05b224 */ /* 0x000fc800028e0609 */
[----:B------:R-:W-:Y:S02]  /*13910*/  @!P3 IMAD.MOV.U32 R7, RZ, RZ, R5 ;  /* 0x000000ffff07b224 */ /* 0x000fe400078e0005 */
[----:B------:R-:W-:-:S07]  /*13920*/  IMAD.MOV.U32 R8, RZ, RZ, R14 ;  /* 0x000000ffff087224 */ /* 0x000fce00078e000e */
[----:B------:R-:W-:Y:S05]  /*13930*/  WARPSYNC.COLLECTIVE R15, `(.L_x_3995) ;  /* 0x000000000f087348 */ /* 0x000fea0003c00000 */
[----:B------:R0:W1:Y:S02]  /*13940*/  SHFL.IDX P6, R14, R13, R12, R11 ;  /* 0x0000000c0d0e7389 */ /* 0x00006400000c000b */
[----:B01----:R-:W-:Y:S01]  /*13950*/  ENDCOLLECTIVE ;  /* 0x000000000000791b */ /* 0x003fe20003800000 */
.L_x_3995:
[----:B------:R-:W-:Y:S01]  /*13960*/  VIADD R5, R2, 0x20 ;  /* 0x0000002002057836 */ /* 0x000fe20000000000 */
[----:B------:R-:W-:Y:S01]  /*13970*/  @!PT LDS RZ, [RZ] ;  /* 0x00000000fffff984 */ /* 0x000fe20000000800 */
[----:B------:R-:W-:Y:S01]  /*13980*/  @!PT LDS RZ, [RZ] ;  /* 0x00000000fffff984 */ /* 0x000fe20000000800 */
[----:B------:R-:W-:Y:S01]  /*13990*/  @!PT LDS RZ, [RZ] ;  /* 0x00000000fffff984 */ /* 0x000fe20000000800 */
[----:B------:R0:W-:Y:S04]  /*139a0*/  @!P3 LDGSTS.E.BYPASS.LTC128B.128 [R10+0x15c00], desc[UR60][R6.64], !P2 ;  /* 0x15c00000060abfae */ /* 0x0001e8000d101d7c */
[----:B------:R0:W-:Y:S04]  /*139b0*/  @!P3 LDGSTS.E.BYPASS.LTC128B.128 [R10+0x19c00], desc[UR60][R6.64+0x80], !P1 ;  /* 0x19c00080060abfae */ /* 0x0001e8000c901d7c */
[----:B------:R0:W-:Y:S01]  /*139c0*/  @!P3 LDGSTS.E.BYPASS.LTC128B.128 [R10+0x1dc00], desc[UR60][R6.64+0x100], !P0 ;  /* 0x1dc00100060abfae */ /* 0x0001e2000c101d7c */
[----:B------:R-:W-:Y:S01]  /*139d0*/  ISETP.GE.AND P3, PT, R5, R3, PT ;  /* 0x000000030500720c */ /* 0x000fe20003f66270 */
[----:B------:R-:W-:-:S02]  /*139e0*/  IMAD.MOV.U32 R13, RZ, RZ, R0 ;  /* 0x000000ffff0d7224 */ /* 0x000fc400078e0000 */
[----:B------:R-:W-:Y:S02]  /*139f0*/  IMAD.MOV.U32 R12, RZ, RZ, 0x3 ;  /* 0x00000003ff0c7424 */ /* 0x000fe400078e00ff */
[----:B------:R-:W-:-:S08]  /*13a00*/  IMAD.MOV.U32 R5, RZ, RZ, R14 ;  /* 0x000000ffff057224 */ /* 0x000fd000078e000e */
[----:B0-----:R-:W-:Y:S05]  /*13a10*/  WARPSYNC.COLLECTIVE R15, `(.L_x_3996) ;  /* 0x000000000f087348 */ /* 0x001fea0003c00000 */
[----:B------:R1:W2:Y:S02]  /*13a20*/  SHFL.IDX P6, R14, R13, R12, R11 ;  /* 0x0000000c0d0e7389 */ /* 0x0002a400000c000b */
[----:B012---:R-:W-:Y:S01]  /*13a30*/  ENDCOLLECTIVE ;  /* 0x000000000000791b */ /* 0x007fe20003800000 */
.L_x_3996:
[----:B------:R-:W-:-:S05]  /*13a40*/  @!P3 LEA R5, P4, R17, R5, 0x1 ;  /* 0x000000051105b211 */ /* 0x000fca00078808ff */
[----:B------:R-:W-:Y:S02]  /*13a50*/  @!P3 IMAD.X R6, RZ, RZ, R8, P4 ;  /* 0x000000ffff06b224 */ /* 0x000fe400020e0608 */
[C---:B------:R-:W-:Y:S02]  /*13a60*/  VIADD R8, R2.reuse, 0x60 ;  /* 0x0000006002087836 */ /* 0x040fe40000000000 */
        /* <DEDUP_REMOVED lines=15> */
.L_x_3997:
[----:B------:R-:W-:Y:S02]  /*13b60*/  IMAD.MOV.U32 R13, RZ, RZ, R0 ;  /* 0x000000ffff0d7224 */ /* 0x000fe400078e0000 */
[----:B------:R-:W-:Y:S02]  /*13b70*/  IMAD.MOV.U32 R12, RZ, RZ, 0x4 ;  /* 0x00000004ff0c7424 */ /* 0x000fe400078e00ff */
[----:B------:R-:W-:-:S07]  /*13b80*/  IMAD.MOV.U32 R5, RZ, RZ, R14 ;  /* 0x000000ffff057224 */ /* 0x000fce00078e000e */
[----:B------:R-:W-:Y:S05]  /*13b90*/  WARPSYNC.COLLECTIVE R15, `(.L_x_3998) ;  /* 0x000000000f087348 */ /* 0x000fea0003c00000 */
[----:B------:R0:W1:Y:S02]  /*13ba0*/  SHFL.IDX P6, R14, R13, R12, R11 ;  /* 0x0000000c0d0e7389 */ /* 0x00006400000c000b */
[----:B01----:R-:W-:Y:S01]  /*13bb0*/  ENDCOLLECTIVE ;  /* 0x000000000000791b */ /* 0x003fe20003800000 */
.L_x_3998:
        /* <DEDUP_REMOVED lines=17> */
.L_x_3999:
[----:B------:R-:W-:Y:S02]  /*13cd0*/  IMAD.MOV.U32 R13, RZ, RZ, R0 ;  /* 0x000000ffff0d7224 */ /* 0x000fe400078e0000 */
[----:B------:R-:W-:Y:S02]  /*13ce0*/  IMAD.MOV.U32 R12, RZ, RZ, 0x5 ;  /* 0x00000005ff0c7424 */ /* 0x000fe400078e00ff */
[----:B------:R-:W-:-:S07]  /*13cf0*/  IMAD.MOV.U32 R5, RZ, RZ, R14 ;  /* 0x000000ffff057224 */ /* 0x000fce00078e000e */
[----:B------:R-:W-:Y:S05]  /*13d00*/  WARPSYNC.COLLECTIVE R15, `(.L_x_4000) ;  /* 0x000000000f087348 */ /* 0x000fea0003c00000 */
[----:B------:R0:W1:Y:S02]  /*13d10*/  SHFL.IDX P6, R14, R13, R12, R11 ;  /* 0x0000000c0d0e7389 */ /* 0x00006400000c000b */
[----:B01----:R-:W-:Y:S01]  /*13d20*/  ENDCOLLECTIVE ;  /* 0x000000000000791b */ /* 0x003fe20003800000 */
.L_x_4000:
        /* <DEDUP_REMOVED lines=17> */
.L_x_4001:
[----:B------:R-:W-:Y:S02]  /*13e40*/  IMAD.MOV.U32 R13, RZ, RZ, R0 ;  /* 0x000000ffff0d7224 */ /* 0x000fe400078e0000 */
[----:B------:R-:W-:Y:S02]  /*13e50*/  IMAD.MOV.U32 R12, RZ, RZ, 0x6 ;  /* 0x00000006ff0c7424 */ /* 0x000fe400078e00ff */
[----:B------:R-:W-:-:S07]  /*13e60*/  IMAD.MOV.U32 R5, RZ, RZ, R14 ;  /* 0x000000ffff057224 */ /* 0x000fce00078e000e */
[----:B------:R-:W-:Y:S05]  /*13e70*/  WARPSYNC.COLLECTIVE R15, `(.L_x_4002) ;  /* 0x000000000f087348 */ /* 0x000fea0003c00000 */
[----:B------:R0:W1:Y:S02]  /*13e80*/  SHFL.IDX P6, R14, R13, R12, R11 ;  /* 0x0000000c0d0e7389 */ /* 0x00006400000c000b */
[----:B01----:R-:W-:Y:S01]  /*13e90*/  ENDCOLLECTIVE ;  /* 0x000000000000791b */ /* 0x003fe20003800000 */
.L_x_4002:
[----:B------:R-:W-:-:S05]  /*13ea0*/  @!P3 LEA R5, P4, R17, R5, 0x1 ;  /* 0x000000051105b211 */ /* 0x000fca00078808ff */
[----:B------:R-:W-:Y:S01]  /*13eb0*/  @!P3 IMAD.X R6, RZ, RZ, R6, P4 ;  /* 0x000000ffff06b224 */ /* 0x000fe200020e0606 */
[----:B------:R-:W-:-:S03]  /*13ec0*/  ISETP.GE.AND P4, PT, R8, R3, PT ;  /* 0x000000030800720c */ /* 0x000fc60003f86270 */
[----:B------:R-:W-:Y:S02]  /*13ed0*/  @!P3 IMAD.MOV.U32 R7, RZ, RZ, R6 ;  /* 0x000000ffff07b224 */ /* 0x000fe400078e0006 */
[----:B------:R-:W-:Y:S02]  /*13ee0*/  @!P3 IMAD.MOV.U32 R6, RZ, RZ, R5 ;  /* 0x000000ffff06b224 */ /* 0x000fe400078e0005 */
[----:B------:R-:W-:-:S03]  /*13ef0*/  IMAD.MOV.U32 R13, RZ, RZ, R4 ;  /* 0x000000ffff0d7224 */ /* 0x000fc600078e0004 */
[----:B------:R-:W-:Y:S01]  /*13f00*/  @!PT LDS RZ, [RZ] ;  /* 0x00000000fffff984 */ /* 0x000fe20000000800 */
[----:B------:R-:W-:Y:S01]  /*13f10*/  @!PT LDS RZ, [RZ] ;  /* 0x00000000fffff984 */ /* 0x000fe20000000800 */
[----:B------:R-:W-:Y:S01]  /*13f20*/  @!PT LDS RZ, [RZ] ;  /* 0x00000000fffff984 */ /* 0x000fe20000000800 */
[----:B------:R-:W-:Y:S04]  /*13f30*/  @!P3 LDGSTS.E.BYPASS.LTC128B.128 [R10+0x17c00], desc[UR60][R6.64], !P2 ;  /* 0x17c00000060abfae */ /* 0x000fe8000d101d7c */
[----:B------:R-:W-:Y:S04]  /*13f40*/  @!P3 LDGSTS.E.BYPASS.LTC128B.128 [R10+0x1bc00], desc[UR60][R6.64+0x80], !P1 ;  /* 0x1bc00080060abfae */ /* 0x000fe8000c901d7c */
[----:B------:R0:W-:Y:S02]  /*13f50*/  @!P3 LDGSTS.E.BYPASS.LTC128B.128 [R10+0x1fc00], desc[UR60][R6.64+0x100], !P0 ;  /* 0x1fc00100060abfae */ /* 0x0001e4000c101d7c */
[----:B0-----:R-:W-:-:S07]  /*13f60*/  IMAD.MOV.U32 R6, RZ, RZ, R14 ;  /* 0x000000ffff067224 */ /* 0x001fce00078e000e */
[----:B------:R-:W-:Y:S05]  /*13f70*/  WARPSYNC.COLLECTIVE R15, `(.L_x_4003) ;  /* 0x000000000f087348 */ /* 0x000fea0003c00000 */
[----:B------:R0:W1:Y:S02]  /*13f80*/  SHFL.IDX P6, R14, R13, R12, R11 ;  /* 0x0000000c0d0e7389 */ /* 0x00006400000c000b */
[----:B01----:R-:W-:Y:S01]  /*13f90*/  ENDCOLLECTIVE ;  /* 0x000000000000791b */ /* 0x003fe20003800000 */
.L_x_4003:
[----:B------:R-:W-:Y:S02]  /*13fa0*/  IMAD.MOV.U32 R13, RZ, RZ, R0 ;  /* 0x000000ffff0d7224 */ /* 0x000fe400078e0000 */
[----:B------:R-:W-:Y:S02]  /*13fb0*/  IMAD.MOV.U32 R12, RZ, RZ, 0x7 ;  /* 0x00000007ff0c7424 */ /* 0x000fe400078e00ff */
[----:B------:R-:W-:-:S07]  /*13fc0*/  IMAD.MOV.U32 R5, RZ, RZ, R14 ;  /* 0x000000ffff057224 */ /* 0x000fce00078e000e */
[----:B------:R-:W-:Y:S05]  /*13fd0*/  WARPSYNC.COLLECTIVE R15, `(.L_x_4004) ;  /* 0x000000000f087348 */ /* 0x000fea0003c00000 */
[----:B------:R0:W1:Y:S02]  /*13fe0*/  SHFL.IDX P6, R14, R13, R12, R11 ;  /* 0x0000000c0d0e7389 */ /* 0x00006400000c000b */
[----:B01----:R-:W-:Y:S01]  /*13ff0*/  ENDCOLLECTIVE ;  /* 0x000000000000791b */ /* 0x003fe20003800000 */
.L_x_4004:
[----:B------:R-:W-:-:S05]  /*14000*/  @!P4 LEA R5, P3, R17, R5, 0x1 ;  /* 0x000000051105c211 */ /* 0x000fca00078608ff */
[----:B------:R-:W-:-:S04]  /*14010*/  @!P4 IMAD.X R6, RZ, RZ, R6, P3 ;  /* 0x000000ffff06c224 */ /* 0x000fc800018e0606 */
[----:B------:R-:W-:Y:S02]  /*14020*/  @!P4 IMAD.MOV.U32 R7, RZ, RZ, R6 ;  /* 0x000000ffff07c224 */ /* 0x000fe400078e0006 */
[----:B------:R-:W-:Y:S02]  /*14030*/  IMAD.MOV.U32 R13, RZ, RZ, R4 ;  /* 0x000000ffff0d7224 */ /* 0x000fe400078e0004 */
[----:B------:R-:W-:-:S05]  /*14040*/  @!P4 IMAD.MOV.U32 R6, RZ, RZ, R5 ;  /* 0x000000ffff06c224 */ /* 0x000fca00078e0005 */
[----:B------:R-:W-:Y:S01]  /*14050*/  @!PT LDS RZ, [RZ] ;  /* 0x00000000fffff984 */ /* 0x000fe20000000800 */
[----:B------:R-:W-:Y:S01]  /*14060*/  @!PT LDS RZ, [RZ] ;  /* 0x00000000fffff984 */ /* 0x000fe20000000800 */
[----:B------:R-:W-:Y:S01]  /*14070*/  @!PT LDS RZ, [RZ] ;  /* 0x00000000fffff984 */ /* 0x000fe20000000800 */
[----:B------:R0:W-:Y:S01]  /*14080*/  @!P4 LDGSTS.E.BYPASS.LTC128B.128 [R10+0x18400], desc[UR60][R6.64], !P2 ;  /* 0x18400000060acfae */ /* 0x0001e2000d101d7c */
[----:B------:R-:W-:-:S03]  /*14090*/  IMAD.MOV.U32 R0, RZ, RZ, R14 ;  /* 0x000000ffff007224 */ /* 0x000fc600078e000e */
[----:B------:R0:W-:Y:S04]  /*140a0*/  @!P4 LDGSTS.E.BYPASS.LTC128B.128 [R10+0x1c400], desc[UR60][R6.64+0x80], !P1 ;  /* 0x1c400080060acfae */ /* 0x0001e8000c901d7c */
[----:B0-----:R-:W-:Y:S05]  /*140b0*/  WARPSYNC.COLLECTIVE R15, `(.L_x_4005) ;  /* 0x000000000f087348 */ /* 0x001fea0003c00000 */
[----:B------:R1:W2:Y:S02]  /*140c0*/  SHFL.IDX P6, R14, R13, R12, R11 ;  /* 0x0000000c0d0e7389 */ /* 0x0002a400000c000b */
[----:B012---:R-:W-:Y:S01]  /*140d0*/  ENDCOLLECTIVE ;  /* 0x000000000000791b */ /* 0x007fe20003800000 */
.L_x_4005:
[----:B------:R-:W-:Y:S01]  /*140e0*/  @!PT LDS RZ, [RZ] ;  /* 0x00000000fffff984 */ /* 0x000fe20000000800 */
[----:B------:R-:W-:Y:S01]  /*140f0*/  @!PT LDS RZ, [RZ] ;  /* 0x00000000fffff984 */ /* 0x000fe20000000800 */
[----:B------:R-:W-:Y:S01]  /*14100*/  @!PT LDS RZ, [RZ] ;  /* 0x00000000fffff984 */ /* 0x000fe20000000800 */
[----:B------:R0:W-:Y:S01]  /*14110*/  @!P4 LDGSTS.E.BYPASS.LTC128B.128 [R10+0x20400], desc[UR60][R6.64+0x100], !P0 ;  /* 0x20400100060acfae */ /* 0x0001e2000c101d7c */
[----:B------:R-:W-:Y:S01]  /*14120*/  IMAD.MOV.U32 R4, RZ, RZ, R14 ;  /* 0x000000ffff047224 */ /* 0x000fe200078e000e */
[----:B------:R-:W-:Y:S06]  /*14130*/  BRA `(.L_x_4006) ;  /* 0xffffffb4000c7947 */ /* 0x000fec000383ffff */
.L_x_3888:
[----:B0-----:R-:W2:Y:S02]  /*14140*/  LDL R2, [R1+0x4] ;  /* 0x0000040001027983 */ /* 0x001ea40000100800 */
[----:B--2---:R0:W1:Y:S02]  /*14150*/  SYNCS.PHASECHK.TRANS64.TRYWAIT P0, [R2+URZ+0x36820], R0 ;  /* 0x03682000020075a7 */ /* 0x004064000800017f */
[----:B-1----:R-:W-:Y:S05]  /*14160*/  @!P0 NANOSLEEP.SYNCS 0x989680 ;  /* 0x009896800000895d */ /* 0x002fea0003900000 */
[----:B------:R-:W1:Y:S02]  /*14170*/  @!P0 SYNCS.PHASECHK.TRANS64 P0, [R2+URZ+0x36820], R0 ;  /* 0x03682000020085a7 */ /* 0x000e64000800007f */
[----:B-1----:R-:W-:Y:S05]  /*14180*/  @!P0 BRA `(.L_x_3888) ;  /* 0xfffffffc00ec8947 */ /* 0x002fea000383ffff */
[----:B------:R-:W-:Y:S05]  /*14190*/  BRA `(.L_x_4007) ;  /* 0xffffffb400907947 */ /* 0x000fea000383ffff */
.L_x_3897:
[----:B-1----:R1:W2:Y:S02]  /*141a0*/  SYNCS.PHASECHK.TRANS64.TRYWAIT P0, [R3+URZ+0x36840], R2 ;  /* 0x03684002030075a7 */ /* 0x0022a4000800017f */
[----:B--2---:R-:W-:Y:S05]  /*141b0*/  @!P0 NANOSLEEP.SYNCS 0x989680 ;  /* 0x009896800000895d */ /* 0x004fea0003900000 */
[----:B------:R-:W2:Y:S02]  /*141c0*/  @!P0 SYNCS.PHASECHK.TRANS64 P0, [R3+URZ+0x36840], R2 ;  /* 0x03684002030085a7 */ /* 0x000ea4000800007f */
[----:B--2---:R-:W-:Y:S05]  /*141d0*/  @!P0 BRA `(.L_x_3897) ;  /* 0xfffffffc00f08947 */ /* 0x004fea000383ffff */
[----:B------:R-:W-:Y:S05]  /*141e0*/  BRA `(.L_x_4008) ;  /* 0xffffffb8005c7947 */ /* 0x000fea000383ffff */
.L_x_3904:
[----:B0-----:R0:W1:Y:S02]  /*141f0*/  SYNCS.PHASECHK.TRANS64.TRYWAIT P0, [R3+URZ+0x60], R2 ;  /* 0x00006002030075a7 */ /* 0x001064000800017f */
[----:B-1----:R-:W-:Y:S05]  /*14200*/  @!P0 NANOSLEEP.SYNCS 0x989680 ;  /* 0x009896800000895d */ /* 0x002fea0003900000 */
[----:B------:R-:W1:Y:S02]  /*14210*/  @!P0 SYNCS.PHASECHK.TRANS64 P0, [R3+URZ+0x60], R2 ;  /* 0x00006002030085a7 */ /* 0x000e64000800007f */
[----:B-1----:R-:W-:Y:S05]  /*14220*/  @!P0 BRA `(.L_x_3904) ;  /* 0xfffffffc00f08947 */ /* 0x002fea000383ffff */
[----:B------:R-:W-:Y:S05]  /*14230*/  BRA `(.L_x_4009) ;  /* 0xffffffbc00787947 */ /* 0x000fea000383ffff */
.L_x_3914:
[----:B---3--:R3:W4:Y:S02]  /*14240*/  SYNCS.PHASECHK.TRANS64.TRYWAIT P0, [R3+URZ+0x36840], R2 ;  /* 0x03684002030075a7 */ /* 0x008724000800017f */
[----:B----4-:R-:W-:Y:S05]  /*14250*/  @!P0 NANOSLEEP.SYNCS 0x989680 ;  /* 0x009896800000895d */ /* 0x010fea0003900000 */
[----:B------:R-:W4:Y:S02]  /*14260*/  @!P0 SYNCS.PHASECHK.TRANS64 P0, [R3+URZ+0x36840], R2 ;  /* 0x03684002030085a7 */ /* 0x000f24000800007f */
[----:B----4-:R-:W-:Y:S05]  /*14270*/  @!P0 BRA `(.L_x_3914) ;  /* 0xfffffffc00f08947 */ /* 0x010fea000383ffff */
[----:B------:R-:W-:Y:S05]  /*14280*/  BRA `(.L_x_4010) ;  /* 0xffffffc400647947 */ /* 0x000fea000383ffff */
.L_x_3921:
[----:B--2---:R2:W3:Y:S02]  /*14290*/  SYNCS.PHASECHK.TRANS64.TRYWAIT P0, [R2+URZ+0x60], R3 ;  /* 0x00006003020075a7 */ /* 0x0044e4000800017f */
[----:B---3--:R-:W-:Y:S05]  /*142a0*/  @!P0 NANOSLEEP.SYNCS 0x989680 ;  /* 0x009896800000895d */ /* 0x008fea0003900000 */
[----:B------:R-:W3:Y:S02]  /*142b0*/  @!P0 SYNCS.PHASECHK.TRANS64 P0, [R2+URZ+0x60], R3 ;  /* 0x00006003020085a7 */ /* 0x000ee4000800007f */
[----:B---3--:R-:W-:Y:S05]  /*142c0*/  @!P0 BRA `(.L_x_3921) ;  /* 0xfffffffc00f08947 */ /* 0x008fea000383ffff */
[----:B------:R-:W-:Y:S05]  /*142d0*/  BRA `(.L_x_4011) ;  /* 0xffffffc800807947 */ /* 0x000fea000383ffff */
.L_x_3931:
[----:B----4-:R4:W0:Y:S02]  /*142e0*/  SYNCS.PHASECHK.TRANS64.TRYWAIT P0, [R2+URZ+0x36840], R3 ;  /* 0x03684003020075a7 */ /* 0x010824000800017f */
[----:B0-----:R-:W-:Y:S05]  /*142f0*/  @!P0 NANOSLEEP.SYNCS 0x989680 ;  /* 0x009896800000895d */ /* 0x001fea0003900000 */
[----:B------:R-:W0:Y:S02]  /*14300*/  @!P0 SYNCS.PHASECHK.TRANS64 P0, [R2+URZ+0x36840], R3 ;  /* 0x03684003020085a7 */ /* 0x000e24000800007f */
[----:B0-----:R-:W-:Y:S05]  /*14310*/  @!P0 BRA `(.L_x_3931) ;  /* 0xfffffffc00f08947 */ /* 0x001fea000383ffff */
[----:B------:R-:W-:Y:S05]  /*14320*/  BRA `(.L_x_4012) ;  /* 0xffffffd000347947 */ /* 0x000fea000383ffff */
.L_x_3938:
[----:B--2---:R2:W3:Y:S02]  /*14330*/  SYNCS.PHASECHK.TRANS64.TRYWAIT P0, [R2+URZ+0x60], R5 ;  /* 0x00006005020075a7 */ /* 0x0044e4000800017f */
[----:B---3--:R-:W-:Y:S05]  /*14340*/  @!P0 NANOSLEEP.SYNCS 0x989680 ;  /* 0x009896800000895d */ /* 0x008fea0003900000 */
[----:B------:R-:W3:Y:S02]  /*14350*/  @!P0 SYNCS.PHASECHK.TRANS64 P0, [R2+URZ+0x60], R5 ;  /* 0x00006005020085a7 */ /* 0x000ee4000800007f */
[----:B---3--:R-:W-:Y:S05]  /*14360*/  @!P0 BRA `(.L_x_3938) ;  /* 0xfffffffc00f08947 */ /* 0x008fea000383ffff */
[----:B------:R-:W-:Y:S05]  /*14370*/  BRA `(.L_x_4013) ;  /* 0xffffffd400507947 */ /* 0x000fea000383ffff */
.L_x_3950:
[----:B0-----:R0:W2:Y:S02]  /*14380*/  SYNCS.PHASECHK.TRANS64.TRYWAIT P0, [R2+URZ+0x36860], R0 ;  /* 0x03686000020075a7 */ /* 0x0010a4000800017f */
[----:B--2---:R-:W-:Y:S05]  /*14390*/  @!P0 NANOSLEEP.SYNCS 0x989680 ;  /* 0x009896800000895d */ /* 0x004fea0003900000 */
[----:B------:R-:W2:Y:S02]  /*143a0*/  @!P0 SYNCS.PHASECHK.TRANS64 P0, [R2+URZ+0x36860], R0 ;  /* 0x03686000020085a7 */ /* 0x000ea4000800007f */
[----:B--2---:R-:W-:Y:S05]  /*143b0*/  @!P0 BRA `(.L_x_3950) ;  /* 0xfffffffc00f08947 */ /* 0x004fea000383ffff */
[----:B------:R-:W-:Y:S05]  /*143c0*/  BRA `(.L_x_4014) ;  /* 0xffffffd800e87947 */ /* 0x000fea000383ffff */
.L_x_3958:
[----:B------:R-:W-:Y:S01]  /*143d0*/  BSSY B0, `(.L_x_4015) ;  /* 0x0000008000007945 */ /* 0x000fe20003800000 */
[----:B------:R-:W-:Y:S02]  /*143e0*/  IMAD.MOV.U32 R13, RZ, RZ, R16 ;  /* 0x000000ffff0d7224 */ /* 0x000fe400078e0010 */
[----:B------:R-:W-:Y:S02]  /*143f0*/  IMAD.MOV.U32 R12, RZ, RZ, RZ ;  /* 0x000000ffff0c7224 */ /* 0x000fe400078e00ff */
[----:B------:R-:W-:Y:S02]  /*14400*/  IMAD.MOV.U32 R11, RZ, RZ, 0x1f ;  /* 0x0000001fff0b7424 */ /* 0x000fe400078e00ff */
[----:B------:R-:W-:-:S07]  /*14410*/  IMAD.MOV.U32 R15, RZ, RZ, -0x1 ;  /* 0xffffffffff0f7424 */ /* 0x000fce00078e00ff */
[----:B-----5:R-:W-:Y:S05]  /*14420*/  WARPSYNC.COLLECTIVE R15, `(.L_x_4016) ;  /* 0x000000000f087348 */ /* 0x020fea0003c00000 */
[----:B------:R0:W1:Y:S02]  /*14430*/  SHFL.IDX P6, R14, R13, R12, R11 ;  /* 0x0000000c0d0e7389 */ /* 0x00006400000c000b */
[----:B01---5:R-:W-:Y:S01]  /*14440*/  ENDCOLLECTIVE ;  /* 0x000000000000791b */ /* 0x023fe20003800000 */
.L_x_4016:
[----:B------:R-:W-:Y:S05]  /*14450*/  BSYNC B0 ;  /* 0x0000000000007941 */ /* 0x000fea0003800000 */
.L_x_4015:
        /* <DEDUP_REMOVED lines=9> */
.L_x_4017:
        /* <DEDUP_REMOVED lines=18> */
.L_x_4018:
        /* <DEDUP_REMOVED lines=8> */
.L_x_4019:
        /* <DEDUP_REMOVED lines=8> */
.L_x_4020:
        /* <DEDUP_REMOVED lines=8> */
.L_x_4021:
        /* <DEDUP_REMOVED lines=8> */
.L_x_4022:
        /* <DEDUP_REMOVED lines=9> */
.L_x_4023:
[----:B------:R-:W-:Y:S01]  /*148a0*/  IMAD.MOV.U32 R6, RZ, RZ, R14 ;  /* 0x000000ffff067224 */ /* 0x000fe200078e000e */
[----:B------:R-:W-:Y:S06]  /*148b0*/  BRA `(.L_x_4024) ;  /* 0xffffffdc00ac7947 */ /* 0x000fec000383ffff */
.L_x_3963:
        /* <DEDUP_REMOVED lines=8> */
.L_x_4026:
[----:B------:R-:W-:Y:S05]  /*14940*/  BSYNC B0 ;  /* 0x0000000000007941 */ /* 0x000fea0003800000 */
.L_x_4025:
        /* <DEDUP_REMOVED lines=9> */
.L_x_4027:
        /* <DEDUP_REMOVED lines=8> */
.L_x_4028:
        /* <DEDUP_REMOVED lines=8> */
.L_x_4029:
        /* <DEDUP_REMOVED lines=8> */
.L_x_4030:
        /* <DEDUP_REMOVED lines=9> */
.L_x_4031:
[----:B------:R-:W-:Y:S01]  /*14bf0*/  IMAD.MOV.U32 R6, RZ, RZ, R14 ;  /* 0x000000ffff067224 */ /* 0x000fe200078e000e */
[----:B------:R-:W-:Y:S06]  /*14c00*/  BRA `(.L_x_4032) ;  /* 0xffffffdc00747947 */ /* 0x000fec000383ffff */
.L_x_3965:
[----:B------:R-:W-:Y:S01]  /*14c10*/  BSSY B0, `(.L_x_4033) ;  /* 0x0000006000007945 */ /* 0x000fe20003800000 */
[----:B------:R-:W-:Y:S01]  /*14c20*/  PLOP3.LUT P6, PT, P6, PT, PT, 0x8, 0x0 ;  /* 0x000000000000781c */ /* 0x000fe200037ce170 */
[----:B------:R-:W-:-:S12]  /*14c30*/  IMAD.MOV.U32 R15, RZ, RZ, -0x1 ;  /* 0xffffffffff0f7424 */ /* 0x000fd800078e00ff */
[----:B0----5:R-:W-:Y:S05]  /*14c40*/  WARPSYNC.COLLECTIVE R15, `(.L_x_4034) ;  /* 0x000000000f087348 */ /* 0x021fea0003c00000 */
[----:B------:R-:W-:Y:S01]  /*14c50*/  VOTE.ANY R14, PT, P6 ;  /* 0x00000000000e7806 */ /* 0x000fe200030e0100 */
[----:B0----5:R-:W-:Y:S06]  /*14c60*/  ENDCOLLECTIVE ;  /* 0x000000000000791b */ /* 0x021fec0003800000 */
.L_x_4034:
[----:B------:R-:W-:Y:S05]  /*14c70*/  BSYNC B0 ;  /* 0x0000000000007941 */ /* 0x000fea0003800000 */
.L_x_4033:
        /* <DEDUP_REMOVED lines=9> */
.L_x_4035:
[----:B------:R-:W-:Y:S01]  /*14d10*/  IMAD.MOV.U32 R17, RZ, RZ, R14 ;  /* 0x000000ffff117224 */ /* 0x000fe200078e000e */
[----:B------:R-:W-:Y:S06]  /*14d20*/  BRA `(.L_x_4036) ;  /* 0xffffffdc00647947 */ /* 0x000fec000383ffff */
.L_x_3967:
[----:B------:R-:W-:Y:S01]  /*14d30*/  BSSY B0, `(.L_x_4037) ;  /* 0x0000007000007945 */ /* 0x000fe20003800000 */
[----:B------:R-:W-:Y:S02]  /*14d40*/  IMAD.MOV.U32 R13, RZ, RZ, R3 ;  /* 0x000000ffff0d7224 */ /* 0x000fe400078e0003 */
[----:B------:R-:W-:Y:S02]  /*14d50*/  IMAD.MOV.U32 R11, RZ, RZ, 0x1f ;  /* 0x0000001fff0b7424 */ /* 0x000fe400078e00ff */
[----:B------:R-:W-:-:S07]  /*14d60*/  IMAD.MOV.U32 R15, RZ, RZ, -0x1 ;  /* 0xffffffffff0f7424 */ /* 0x000fce00078e00ff */
[----:B0-2--5:R-:W-:Y:S05]  /*14d70*/  WARPSYNC.COLLECTIVE R15, `(.L_x_4038) ;  /* 0x000000000f087348 */ /* 0x025fea0003c00000 */
[----:B------:R1:W3:Y:S02]  /*14d80*/  SHFL.IDX P6, R14, R13, R12, R11 ;  /* 0x0000000c0d0e7389 */ /* 0x0002e400000c000b */
[----:B0123-5:R-:W-:Y:S01]  /*14d90*/  ENDCOLLECTIVE ;  /* 0x000000000000791b */ /* 0x02ffe20003800000 */
.L_x_4038:
[----:B------:R-:W-:Y:S05]  /*14da0*/  BSYNC B0 ;  /* 0x0000000000007941 */ /* 0x000fea0003800000 */
.L_x_4037:
[----:B------:R-:W-:Y:S01]  /*14db0*/  IMAD.MOV.U32 R2, RZ, RZ, R14 ;  /* 0x000000ffff027224 */ /* 0x000fe200078e000e */
[----:B------:R-:W-:Y:S06]  /*14dc0*/  BRA `(.L_x_3966) ;  /* 0xffffffdc00587947 */ /* 0x000fec000383ffff */
.L_x_3971:
[----:B0-----:R0:W2:Y:S02]  /*14dd0*/  SYNCS.PHASECHK.TRANS64.TRYWAIT P0, [R0+URZ+0x36820], R3 ;  /* 0x03682003000075a7 */ /* 0x0010a4000800017f */
[----:B--2---:R-:W-:Y:S05]  /*14de0*/  @!P0 NANOSLEEP.SYNCS 0x989680 ;  /* 0x009896800000895d */ /* 0x004fea0003900000 */
[----:B------:R-:W2:Y:S02]  /*14df0*/  @!P0 SYNCS.PHASECHK.TRANS64 P0, [R0+URZ+0x36820], R3 ;  /* 0x03682003000085a7 */ /* 0x000ea4000800007f */
[----:B--2---:R-:W-:Y:S05]  /*14e00*/  @!P0 BRA `(.L_x_3971) ;  /* 0xfffffffc00f08947 */ /* 0x004fea000383ffff */
[----:B------:R-:W-:Y:S05]  /*14e10*/  BRA `(.L_x_4039) ;  /* 0xffffffe0004c7947 */ /* 0x000fea000383ffff */
.L_x_3972:
[----:B------:R-:W2:Y:S01]  /*14e20*/  S2R R2, SR_TID.X ;  /* 0x0000000000027919 */ /* 0x000ea20000002100 */
[----:B------:R-:W-:Y:S01]  /*14e30*/  BSSY B0, `(.L_x_4040) ;  /* 0x000000a000007945 */ /* 0x000fe20003800000 */
[----:B------:R-:W-:Y:S02]  /*14e40*/  IMAD.MOV.U32 R12, RZ, RZ, RZ ;  /* 0x000000ffff0c7224 */ /* 0x000fe400078e00ff */
[----:B------:R-:W-:Y:S02]  /*14e50*/  IMAD.MOV.U32 R11, RZ, RZ, 0x1f ;  /* 0x0000001fff0b7424 */ /* 0x000fe400078e00ff */
[----:B------:R-:W-:Y:S01]  /*14e60*/  IMAD.MOV.U32 R15, RZ, RZ, -0x1 ;  /* 0xffffffffff0f7424 */ /* 0x000fe200078e00ff */
[----:B--2---:R-:W-:-:S04]  /*14e70*/  SHF.R.U32.HI R2, RZ, 0x5, R2 ;  /* 0x00000005ff027819 */ /* 0x004fc80000011602 */
[----:B------:R-:W-:-:S05]  /*14e80*/  LOP3.LUT R2, R2, 0x3, RZ, 0xc0, !PT ;  /* 0x0000000302027812 */ /* 0x000fca00078ec0ff */
[----:B------:R-:W-:-:S07]  /*14e90*/  IMAD.MOV.U32 R13, RZ, RZ, R2 ;  /* 0x000000ffff0d7224 */ /* 0x000fce00078e0002 */
[----:B01--45:R-:W-:Y:S05]  /*14ea0*/  WARPSYNC.COLLECTIVE R15, `(.L_x_4041) ;  /* 0x000000000f087348 */ /* 0x033fea0003c00000 */
[----:B------:R2:W3:Y:S02]  /*14eb0*/  SHFL.IDX P6, R14, R13, R12, R11 ;  /* 0x0000000c0d0e7389 */ /* 0x0004e400000c000b */
[----:B012345:R-:W-:Y:S01]  /*14ec0*/  ENDCOLLECTIVE ;  /* 0x000000000000791b */ /* 0x03ffe20003800000 */
.L_x_4041:
[----:B------:R-:W-:Y:S05]  /*14ed0*/  BSYNC B0 ;  /* 0x0000000000007941 */ /* 0x000fea0003800000 */
.L_x_4040:
[----:B------:R-:W-:Y:S05]  /*14ee0*/  BRA `(.L_x_4042) ;  /* 0xffffffe000347947 */ /* 0x000fea000383ffff */
.L_x_3975:
[----:B------:R-:W-:Y:S01]  /*14ef0*/  BSSY B1, `(.L_x_4043) ;  /* 0x0000006000017945 */ /* 0x000fe20003800000 */
[----:B------:R-:W-:-:S07]  /*14f00*/  IMAD.MOV.U32 R15, RZ, RZ, -0x1 ;  /* 0xffffffffff0f7424 */ /* 0x000fce00078e00ff */
[----:B012-45:R-:W-:Y:S05]  /*14f10*/  WARPSYNC.COLLECTIVE R15, `(.L_x_4044) ;  /* 0x000000000f0c7348 */ /* 0x037fea0003c00000 */
[----:B------:R-:W-:Y:S02]  /*14f20*/  ELECT P6, UR62, PT ;  /* 0x00000000003e782f */ /* 0x000fe400038c0000 */
[----:B------:R-:W-:Y:S01]  /*14f30*/  MOV R14, UR62 ;  /* 0x0000003e000e7c02 */ /* 0x000fe20008000f00 */
[----:B012-45:R-:W-:Y:S10]  /*14f40*/  ENDCOLLECTIVE ;  /* 0x000000000000791b */ /* 0x037ff40003800000 */
.L_x_4044:
[----:B------:R-:W-:Y:S05]  /*14f50*/  BSYNC B1 ;  /* 0x0000000000017941 */ /* 0x000fea0003800000 */
.L_x_4043:
[----:B------:R-:W-:Y:S05]  /*14f60*/  BRA `(.L_x_4045) ;  /* 0xffffffe0002c7947 */ /* 0x000fea000383ffff */
.L_x_3977:
[----:B0-----:R0:W1:Y:S02]  /*14f70*/  SYNCS.PHASECHK.TRANS64.TRYWAIT P0, [R6+URZ], R5 ;  /* 0x00000005060075a7 */ /* 0x001064000800017f */
[----:B-1----:R-:W-:Y:S05]  /*14f80*/  @!P0 NANOSLEEP.SYNCS 0x989680 ;  /* 0x009896800000895d */ /* 0x002fea0003900000 */
[----:B------:R-:W1:Y:S02]  /*14f90*/  @!P0 SYNCS.PHASECHK.TRANS64 P0, [R6+URZ], R5 ;  /* 0x00000005060085a7 */ /* 0x000e64000800007f */
[----:B-1----:R-:W-:Y:S05]  /*14fa0*/  @!P0 BRA `(.L_x_3977) ;  /* 0xfffffffc00f08947 */ /* 0x002fea000383ffff */
[----:B------:R-:W-:Y:S05]  /*14fb0*/  BRA `(.L_x_4046) ;  /* 0xffffffe000687947 */ /* 0x000fea000383ffff */
.L_x_3978:
[----:B-1----:R1:W2:Y:S02]  /*14fc0*/  SYNCS.PHASECHK.TRANS64.TRYWAIT P0, [R7+URZ], R2 ;  /* 0x00000002070075a7 */ /* 0x0022a4000800017f */
[----:B--2---:R-:W-:Y:S05]  /*14fd0*/  @!P0 NANOSLEEP.SYNCS 0x989680 ;  /* 0x009896800000895d */ /* 0x004fea0003900000 */
[----:B------:R-:W2:Y:S02]  /*14fe0*/  @!P0 SYNCS.PHASECHK.TRANS64 P0, [R7+URZ], R2 ;  /* 0x00000002070085a7 */ /* 0x000ea4000800007f */
[----:B--2---:R-:W-:Y:S05]  /*14ff0*/  @!P0 BRA `(.L_x_3978) ;  /* 0xfffffffc00f08947 */ /* 0x004fea000383ffff */
[----:B------:R-:W-:Y:S05]  /*15000*/  BRA `(.L_x_4047) ;  /* 0xffffffe0005c7947 */ /* 0x000fea000383ffff */
.L_x_3980:
[----:B--2---:R2:W3:Y:S02]  /*15010*/  SYNCS.PHASECHK.TRANS64.TRYWAIT P0, [R4+URZ], R5 ;  /* 0x00000005040075a7 */ /* 0x0044e4000800017f */
[----:B---3--:R-:W-:Y:S05]  /*15020*/  @!P0 NANOSLEEP.SYNCS 0x989680 ;  /* 0x009896800000895d */ /* 0x008fea0003900000 */
[----:B------:R-:W3:Y:S02]  /*15030*/  @!P0 SYNCS.PHASECHK.TRANS64 P0, [R4+URZ], R5 ;  /* 0x00000005040085a7 */ /* 0x000ee4000800007f */
[----:B---3--:R-:W-:Y:S05]  /*15040*/  @!P0 BRA `(.L_x_3980) ;  /* 0xfffffffc00f08947 */ /* 0x008fea000383ffff */
[----:B------:R-:W-:Y:S05]  /*15050*/  BRA `(.L_x_4048) ;  /* 0xffffffe000647947 */ /* 0x000fea000383ffff */
.L_x_4049:
        /* <DEDUP_REMOVED lines=10> */
.L_x_15305:


//--------------------- .text._ZN7cutlass13device_kernelIN5flash11enable_sm90INS1_16FlashAttnFwdSm90INS1_25CollectiveMainloopFwdSm90ILi2EN4cute5tupleIJNS5_1CILi1EEES8_S8_EEENS6_IJNS7_ILi128EEENS7_ILi112EEENS7_ILi192EEEEEELi192ENS_6half_tEfNS_4arch4Sm90ELb0ELb0ELb0ELb1ELb0ELb1ELb0ELb1ELb1ELb1ELb0ELb0EEENS1_21CollectiveEpilogueFwdINS6_IJSA_SC_SB_EEES9_SE_SG_Li256ELb1ELb1ELb0ELb0EEENS1_36VarlenDynamicPersistentTileSchedulerILi128ELi112ELi256ELi128ELb0ELb1ELb1ELb0ELb1ELb1EEEEEEEEEvNT_6ParamsE --------------------------
	.section	.text._ZN7cutlass13device_kernelIN5flash11enable_sm90INS1_16FlashAttnFwdSm90INS1_25CollectiveMainloopFwdSm90ILi2EN4cute5tupleIJNS5_1CILi1EEES8_S8_EEENS6_IJNS7_ILi128EEENS7_ILi112EEENS7_ILi192EEEEEELi192ENS_6half_tEfNS_4arch4Sm90ELb0ELb0ELb0ELb1ELb0ELb1ELb0ELb1ELb1ELb1ELb0ELb0EEENS1_21CollectiveEpilogueFwdINS6_IJSA_SC_SB_EEES9_SE_SG_Li256ELb1ELb1ELb0ELb0EEENS1_36VarlenDynamicPersistentTileSchedulerILi128ELi112ELi256ELi128ELb0ELb1ELb1ELb0ELb1ELb1EEEEEEEEEvNT_6ParamsE,"ax",@progbits
	.align	128
.text._ZN7cutlass13device_kernelIN5flash11enable_sm90INS1_16FlashAttnFwdSm90INS1_25CollectiveMainloopFwdSm90ILi2EN4cute5tupleIJNS5_1CILi1EEES8_S8_EEENS6_IJNS7_ILi128EEENS7_ILi112EEENS7_ILi192EEEEEELi192ENS_6half_tEfNS_4arch4Sm90ELb0ELb0ELb0ELb1ELb0ELb1ELb0ELb1ELb1ELb1ELb0ELb0EEENS1_21CollectiveEpilogueFwdINS6_IJSA_SC_SB_EEES9_SE_SG_Li256ELb1ELb1ELb0ELb0EEENS1_36VarlenDynamicPersistentTileSchedulerILi128ELi112ELi256ELi128ELb0ELb1ELb1ELb0ELb1ELb1EEEEEEEEEvNT_6ParamsE:
        .type           _ZN7cutlass13device_kernelIN5flash11enable_sm90INS1_16FlashAttnFwdSm90INS1_25CollectiveMainloopFwdSm90ILi2EN4cute5tupleIJNS5_1CILi1EEES8_S8_EEENS6_IJNS7_ILi128EEENS7_ILi112EEENS7_ILi192EEEEEELi192ENS_6half_tEfNS_4arch4Sm90ELb0ELb0ELb0ELb1ELb0ELb1ELb0ELb1ELb1ELb1ELb0ELb0EEENS1_21CollectiveEpilogueFwdINS6_IJSA_SC_SB_EEES9_SE_SG_Li256ELb1ELb1ELb0ELb0EEENS1_36VarlenDynamicPersistentTileSchedulerILi128ELi112ELi256ELi128ELb0ELb1ELb1ELb0ELb1ELb1EEEEEEEEEvNT_6ParamsE,@function
        .size           _ZN7cutlass13device_kernelIN5flash11enable_sm90INS1_16FlashAttnFwdSm90INS1_25CollectiveMainloopFwdSm90ILi2EN4cute5tupleIJNS5_1CILi1EEES8_S8_EEENS6_IJNS7_ILi128EEENS7_ILi112EEENS7_ILi192EEEEEELi192ENS_6half_tEfNS_4arch4Sm90ELb0ELb0ELb0ELb1ELb0ELb1ELb0ELb1ELb1ELb1ELb0ELb0EEENS1_21CollectiveEpilogueFwdINS6_IJSA_SC_SB_EEES9_SE_SG_Li256ELb1ELb1ELb0ELb0EEENS1_36VarlenDynamicPersistentTileSchedulerILi128ELi112ELi256ELi128ELb0ELb1ELb1ELb0ELb1ELb1EEEEEEEEEvNT_6ParamsE,(.L_x_15306 - _ZN7cutlass13device_kernelIN5flash11enable_sm90INS1_16FlashAttnFwdSm90INS1_25CollectiveMainloopFwdSm90ILi2EN4cute5tupleIJNS5_1CILi1EEES8_S8_EEENS6_IJNS7_ILi128EEENS7_ILi112EEENS7_ILi192EEEEEELi192ENS_6half_tEfNS_4arch4Sm90ELb0ELb0ELb0ELb1ELb0ELb1ELb0ELb1ELb1ELb1ELb0ELb0EEENS1_21CollectiveEpilogueFwdINS6_IJSA_SC_SB_EEES9_SE_SG_Li256ELb1ELb1ELb0ELb0EEENS1_36VarlenDynamicPersistentTileSchedulerILi128ELi112ELi256ELi128ELb0ELb1ELb1ELb0ELb1ELb1EEEEEEEEEvNT_6ParamsE)
        .other          _ZN7cutlass13device_kernelIN5flash11enable_sm90INS1_16FlashAttnFwdSm90INS1_25CollectiveMainloopFwdSm90ILi2EN4cute5tupleIJNS5_1CILi1EEES8_S8_EEENS6_IJNS7_ILi128EEENS7_ILi112EEENS7_ILi192EEEEEELi192ENS_6half_tEfNS_4arch4Sm90ELb0ELb0ELb0ELb1ELb0ELb1ELb0ELb1ELb1ELb1ELb0ELb0EEENS1_21CollectiveEpilogueFwdINS6_IJSA_SC_SB_EEES9_SE_SG_Li256ELb1ELb1ELb0ELb0EEENS1_36VarlenDynamicPersistentTileSchedulerILi128ELi112ELi256ELi128ELb0ELb1ELb1ELb0ELb1ELb1EEEEEEEEEvNT_6ParamsE,@"STO_CUDA_ENTRY STV_DEFAULT"
_ZN7cutlass13device_kernelIN5flash11enable_sm90INS1_16FlashAttnFwdSm90INS1_25CollectiveMainloopFwdSm90ILi2EN4cute5tupleIJNS5_1CILi1EEES8_S8_EEENS6_IJNS7_ILi128EEENS7_ILi112EEENS7_ILi192EEEEEELi192ENS_6half_tEfNS_4arch4Sm90ELb0ELb0ELb0ELb1ELb0ELb1ELb0ELb1ELb1ELb1ELb0ELb0EEENS1_21CollectiveEpilogueFwdINS6_IJSA_SC_SB_EEES9_SE_SG_Li256ELb1ELb1ELb0ELb0EEENS1_36VarlenDynamicPersistentTileSchedulerILi128ELi112ELi256ELi128ELb0ELb1ELb1ELb0ELb1ELb1EEEEEEEEEvNT_6ParamsE:
[----:B------:R-:W0:Y:S02]  /*0000*/  LDC R1, c[0x0][0x28] ;  /* 0x00000a00ff017b82 */ /* 0x000e240000000800 */
[----:B0-----:R-:W-:Y:S01]  /*0010*/  VIADD R1, R1, 0xffffff60 ;  /* 0xffffff6001017836 */ /* 0x001fe20000000000 */
[----:B------:R-:W0:Y:S01]  /*0020*/  S2R R0, SR_TID.X ;  /* 0x0000000000007919 */ /* 0x000e220000002100 */
[----:B------:R-:W-:Y:S01]  /*0030*/  ELECT P0, URZ, PT ;  /* 0x00000000003f782f */ /* 0x000fe20003800000 */
[----:B------:R-:W-:Y:S01]  /*0040*/  BSSY B0, `(.L_x_4050) ;  /* 0x0000014000007945 */ /* 0x000fe20003800000 */
[--C-:B0-----:R-:W-:Y:S02]  /*0050*/  SHF.R.U32.HI R2, RZ, 0x5, R0.reuse ;  /* 0x00000005ff027819 */ /* 0x101fe40000011600 */
[----:B------:R-:W-:-:S03]  /*0060*/  SHF.R.U32.HI R4, RZ, 0x7, R0 ;  /* 0x00000007ff047819 */ /* 0x000fc60000011600 */
        /* <DEDUP_REMOVED lines=17> */
.L_x_4051:
[----:B------:R-:W-:Y:S05]  /*0180*/  BSYNC B0 ;  /* 0x0000000000007941 */ /* 0x000fea0003800000 */
.L_x_4050:
        /* <DEDUP_REMOVED lines=41> */
.L_x_4052:
        /* <DEDUP_REMOVED lines=22> */
.L_x_4053:
        /* <DEDUP_REMOVED lines=18> */
.L_x_4054:
        /* <DEDUP_REMOVED lines=22> */
.L_x_4055:
        /* <DEDUP_REMOVED lines=22> */
.L_x_4056:
[----:B0-----:R-:W-:Y:S01]  /*0960*/  UMOV UR4, 0x1 ;  /* 0x0000000100047882 */ /* 0x001fe20000000000 */
[----:B------:R-:W-:Y:S01]  /*0970*/  PLOP3.LUT P0, PT, PT, PT, UP0, 0x80, 0x0 ;  /* 0x000000000000781c */ /* 0x000fe20003f0f008 */
[----:B------:R-:W-:Y:S01]  /*0980*/  USEL UR4, UR4, 0x2, !UP0 ;  /* 0x0000000204047887 */ /* 0x000fe2000c000000 */
[----:B------:R-:W-:Y:S01]  /*0990*/  NOP ;  /* 0x0000000000007918 */ /* 0x000fe20000000000 */
[----:B------:R-:W-:Y:S01]  /*09a0*/  ULDC.64 UR60, c[0x0][0x208] ;  /* 0x00008200003c7ab9 */ /* 0x000fe20000000a00 */
[----:B------:R-:W-:Y:S03]  /*09b0*/  BSSY B9, `(.L_x_4057) ;  /* 0x0002575000097945 */ /* 0x000fe60003800000 */
[----:B------:R-:W-:-:S05]  /*09c0*/  IMAD.U32 R3, RZ, RZ, UR4 ;  /* 0x00000004ff037e24 */ /* 0x000fca000f8e00ff */
[----:B------:R0:W-:Y:S01]  /*09d0*/  STL [R1+0x9c], R3 ;  /* 0x00009c0301007387 */ /* 0x0001e20000100800 */
[----:B-12-4-:R-:W-:Y:S06]  /*09e0*/  BAR.SYNC.DEFER_BLOCKING 0x0 ;  /* 0x0000000000007b1d */ /* 0x016fec0000010000 */
[----:B------:R-:W-:Y:S05]  /*09f0*/  @!P0 BRA `(.L_x_4058) ;  /* 0x000001d800488947 */ /* 0x000fea0003800000 */
.L_x_4059:
        /* <DEDUP_REMOVED lines=16> */
[----:B------:R-:W-:Y:S01]  /*0b00*/  IADD3 R18, R0, -0x80, RZ ;  /* 0xffffff8000127810 */ /* 0x000fe20007ffe0ff */
[----:B------:R-:W-:Y:S01]  /*0b10*/  IMAD.MOV.U32 R14, RZ, RZ, -0x2 ;  /* 0xfffffffeff0e7424 */ /* 0x000fe200078e00ff */
[----:B------:R-:W-:Y:S01]  /*0b20*/  R2UR UR4, R16 ;  /* 0x00000000100472ca */ /* 0x000fe200000e0000 */
[----:B------:R-:W-:Y:S01]  /*0b30*/  IMAD.MOV.U32 R228, RZ, RZ, RZ ;  /* 0x000000ffffe47224 */ /* 0x000fe200078e00ff */
[----:B------:R-:W-:Y:S01]  /*0b40*/  SHF.R.S32.HI R0, RZ, 0x1f, R18 ;  /* 0x0000001fff007819 */ /* 0x000fe20000011412 */
[----:B------:R-:W-:Y:S01]  /*0b50*/  IMAD.MOV.U32 R205, RZ, RZ, RZ ;  /* 0x000000ffffcd7224 */ /* 0x000fe200078e00ff */
[----:B------:R-:W-:Y:S01]  /*0b60*/  MOV R17, RZ ;  /* 0x000000ff00117202 */ /* 0x000fe20000000f00 */
[----:B------:R-:W-:Y:S01]  /*0b70*/  IMAD.MOV.U32 R217, RZ, RZ, RZ ;  /* 0x000000ffffd97224 */ /* 0x000fe200078e00ff */
[CC--:B0-----:R-:W-:Y:S01]  /*0b80*/  LEA.HI R3, R0.reuse, R18.reuse, RZ, 0x4 ;  /* 0x0000001200037211 */ /* 0x0c1fe200078f20ff */
[----:B------:R-:W-:Y:S01]  /*0b90*/  IMAD.MOV.U32 R215, RZ, RZ, RZ ;  /* 0x000000ffffd77224 */ /* 0x000fe200078e00ff */
[----:B------:R-:W-:-:S02]  /*0ba0*/  LEA.HI R8, R0, R18, RZ, 0x2 ;  /* 0x0000001200087211 */ /* 0x000fc400078f10ff */
[----:B------:R-:W-:Y:S02]  /*0bb0*/  SHF.R.S32.HI R4, RZ, 0x4, R3 ;  /* 0x00000004ff047819 */ /* 0x000fe40000011403 */
[----:B------:R-:W-:Y:S01]  /*0bc0*/  LOP3.LUT R233, R8, 0xfffffffc, RZ, 0xc0, !PT ;  /* 0xfffffffc08e97812 */ /* 0x000fe200078ec0ff */
[----:B------:R-:W-:Y:S01]  /*0bd0*/  UIADD3 UR4, UR4, 0x15400, URZ ;  /* 0x0001540004047890 */ /* 0x000fe2000fffe03f */
[C---:B------:R-:W-:Y:S02]  /*0be0*/  LEA.HI R5, R3.reuse, R4, RZ, 0x1 ;  /* 0x0000000403057211 */ /* 0x040fe400078f08ff */
[----:B------:R-:W-:Y:S01]  /*0bf0*/  LOP3.LUT R3, R3, 0x3fffff0, RZ, 0xc0, !PT ;  /* 0x03fffff003037812 */ /* 0x000fe200078ec0ff */
[C---:B------:R-:W-:Y:S01]  /*0c00*/  IMAD.IADD R233, R18.reuse, 0x1, -R233 ;  /* 0x0000000112e97824 */ /* 0x040fe200078e0ae9 */
[----:B------:R-:W-:Y:S02]  /*0c10*/  LOP3.LUT R5, R5, 0x1ffffffe, RZ, 0xc0, !PT ;  /* 0x1ffffffe05057812 */ /* 0x000fe400078ec0ff */
[----:B------:R-:W-:Y:S01]  /*0c20*/  IADD3 R3, R18, -R3, RZ ;  /* 0x8000000312037210 */ /* 0x000fe20007ffe0ff */
[----:B------:R-:W-:Y:S01]  /*0c30*/  IMAD.SHL.U32 R22, R233, 0x4, RZ ;  /* 0x00000004e9167824 */ /* 0x000fe200078e00ff */
[----:B------:R-:W-:Y:S01]  /*0c40*/  SHF.R.S32.HI R204, RZ, 0x2, R8 ;  /* 0x00000002ffcc7819 */ /* 0x000fe20000011408 */
[----:B------:R-:W-:Y:S01]  /*0c50*/  IMAD.IADD R5, R4, 0x1, -R5 ;  /* 0x0000000104057824 */ /* 0x000fe200078e0a05 */
[----:B------:R-:W-:Y:S01]  /*0c60*/  LEA.HI R4, R0, R18, RZ, 0x5 ;  /* 0x0000001200047211 */ /* 0x000fe200078f28ff */
[C---:B------:R-:W-:Y:S01]  /*0c70*/  VIADD R209, R22.reuse, 0x40 ;  /* 0x0000004016d17836 */ /* 0x040fe20000000000 */
[----:B------:R-:W-:Y:S01]  /*0c80*/  IADD3 R207, R22, 0x20, RZ ;  /* 0x0000002016cf7810 */ /* 0x000fe20007ffe0ff */
[----:B------:R-:W-:Y:S01]  /*0c90*/  VIADD R229, R204, 0x40 ;  /* 0x00000040cce57836 */ /* 0x000fe20000000000 */
[----:B------:R-:W-:Y:S01]  /*0ca0*/  SHF.R.S32.HI R4, RZ, 0x5, R4 ;  /* 0x00000005ff047819 */ /* 0x000fe20000011404 */
[C---:B------:R-:W-:Y:S01]  /*0cb0*/  VIADD R210, R22.reuse, 0x30 ;  /* 0x0000003016d27836 */ /* 0x040fe20000000000 */
[C---:B------:R-:W-:Y:S01]  /*0cc0*/  IADD3 R208, R22.reuse, 0x10, RZ ;  /* 0x0000001016d07810 */ /* 0x040fe20007ffe0ff */
[----:B------:R-:W-:-:S02]  /*0cd0*/  IMAD.IADD R10, R22, 0x1, R207 ;  /* 0x00000001160a7824 */ /* 0x000fc400078e02cf */
[C---:B------:R-:W-:Y:S01]  /*0ce0*/  IMAD R12, R4.reuse, 0x10, R3 ;  /* 0x00000010040c7824 */ /* 0x040fe200078e0203 */
[----:B------:R-:W-:Y:S01]  /*0cf0*/  SHF.R.S32.HI R237, RZ, 0x1f, R208 ;  /* 0x0000001fffed7819 */ /* 0x000fe200000114d0 */
[----:B------:R-:W-:Y:S02]  /*0d00*/  IMAD.SHL.U32 R206, R229, 0x40, RZ ;  /* 0x00000040e5ce7824 */ /* 0x000fe400078e00ff */
[----:B------:R-:W-:Y:S01]  /*0d10*/  IMAD.SHL.U32 R214, R4, 0x200, RZ ;  /* 0x0000020004d67824 */ /* 0x000fe200078e00ff */
[----:B------:R-:W-:Y:S01]  /*0d20*/  LEA R13, R12, R5, 0x3 ;  /* 0x000000050c0d7211 */ /* 0x000fe200078e18ff */
[----:B------:R-:W-:Y:S01]  /*0d30*/  IMAD.IADD R5, R22, 0x1, R209 ;  /* 0x0000000116057824 */ /* 0x000fe200078e02d1 */
[----:B------:R-:W-:Y:S01]  /*0d40*/  LOP3.LUT R206, R206, 0x1c0, RZ, 0xc0, !PT ;  /* 0x000001c0cece7812 */ /* 0x000fe200078ec0ff */
[C---:B------:R-:W-:Y:S01]  /*0d50*/  IMAD.SHL.U32 R20, R208.reuse, 0x2, RZ ;  /* 0x00000002d0147824 */ /* 0x040fe200078e00ff */
[----:B------:R-:W-:Y:S01]  /*0d60*/  SHF.L.U64.HI R237, R208, 0x1, R237 ;  /* 0x00000001d0ed7819 */ /* 0x000fe200000102ed */
[----:B------:R-:W-:Y:S01]  /*0d70*/  VIADD R211, R22, 0x50 ;  /* 0x0000005016d37836 */ /* 0x000fe20000000000 */
[----:B------:R-:W-:Y:S01]  /*0d80*/  SHF.R.S32.HI R12, RZ, 0x1f, R5 ;  /* 0x0000001fff0c7819 */ /* 0x000fe20000011405 */
[----:B------:R-:W-:-:S03]  /*0d90*/  IMAD.SHL.U32 R13, R13, 0x8, RZ ;  /* 0x000000080d0d7824 */ /* 0x000fc600078e00ff */
[CC--:B------:R-:W-:Y:S02]  /*0da0*/  LEA.HI R235, R12.reuse, R5.reuse, RZ, 0x3 ;  /* 0x000000050ceb7211 */ /* 0x0c0fe400078f18ff */
[----:B------:R-:W-:Y:S02]  /*0db0*/  LEA.HI R12, R12, R5, RZ, 0x6 ;  /* 0x000000050c0c7211 */ /* 0x000fe400078f30ff */
[----:B------:R-:W-:Y:S02]  /*0dc0*/  SHF.R.S32.HI R5, RZ, 0x1f, R8 ;  /* 0x0000001fff057819 */ /* 0x000fe40000011408 */
[----:B------:R-:W-:Y:S01]  /*0dd0*/  SHF.R.S32.HI R8, RZ, 0x1f, R209 ;  /* 0x0000001fff087819 */ /* 0x000fe200000114d1 */
[----:B------:R-:W-:Y:S01]  /*0de0*/  IMAD.SHL.U32 R12, R12, 0x80, RZ ;  /* 0x000000800c0c7824 */ /* 0x000fe200078e00ff */
[----:B------:R-:W-:Y:S02]  /*0df0*/  LEA.HI R5, R5, R204, RZ, 0x3 ;  /* 0x000000cc05057211 */ /* 0x000fe400078f18ff */
[----:B------:R-:W-:-:S02]  /*0e00*/  SHF.L.U64.HI R8, R209, 0x1, R8 ;  /* 0x00000001d1087819 */ /* 0x000fc40000010208 */
[----:B------:R-:W-:-:S05]  /*0e10*/  LOP3.LUT R5, R5, 0xfffffff8, RZ, 0xc0, !PT ;  /* 0xfffffff805057812 */ /* 0x000fca00078ec0ff */
[----:B------:R-:W-:Y:S01]  /*0e20*/  IMAD.IADD R220, R204, 0x1, -R5 ;  /* 0x00000001ccdc7824 */ /* 0x000fe200078e0a05 */
[----:B------:R-:W-:-:S04]  /*0e30*/  LOP3.LUT R5, R12, 0xffffe000, RZ, 0xc0, !PT ;  /* 0xffffe0000c057812 */ /* 0x000fc800078ec0ff */
[----:B------:R-:W-:-:S04]  /*0e40*/  SHF.L.U32 R212, R220, 0x6, RZ ;  /* 0x00000006dcd47819 */ /* 0x000fc800000006ff */
[----:B------:R-:W-:-:S04]  /*0e50*/  LOP3.LUT R212, R212, 0x1c0, RZ, 0xc0, !PT ;  /* 0x000001c0d4d47812 */ /* 0x000fc800078ec0ff */
[----:B------:R-:W-:Y:S02]  /*0e60*/  SHF.R.U32.HI R213, RZ, 0x3, R212 ;  /* 0x00000003ffd57819 */ /* 0x000fe400000116d4 */
[----:B------:R-:W-:-:S04]  /*0e70*/  LOP3.LUT R4, R212, 0x38, R235, 0xf8, !PT ;  /* 0x00000038d4047812 */ /* 0x000fc800078ef8eb */
[----:B------:R-:W-:-:S04]  /*0e80*/  LOP3.LUT R4, R4, R213, RZ, 0x3c, !PT ;  /* 0x000000d504047212 */ /* 0x000fc800078e3cff */
[----:B------:R-:W-:-:S04]  /*0e90*/  IADD3 R4, R4, R5, R214 ;  /* 0x0000000504047210 */ /* 0x000fc80007ffe0d6 */
[----:B------:R-:W-:Y:S02]  /*0ea0*/  LEA R4, R4, UR4, 0x1 ;  /* 0x0000000404047c11 */ /* 0x000fe4000f8e08ff */
[----:B--2---:R-:W-:Y:S02]  /*0eb0*/  R2UR UR5, R2 ;  /* 0x00000000020572ca */ /* 0x004fe400000e0000 */
[CC--:B------:R-:W-:Y:S02]  /*0ec0*/  LEA.HI R2, R0.reuse, R18.reuse, RZ, 0x7 ;  /* 0x0000001200027211 */ /* 0x0c0fe400078f38ff */
[----:B------:R-:W-:Y:S02]  /*0ed0*/  LEA.HI R0, R0, R18, RZ, 0x3 ;  /* 0x0000001200007211 */ /* 0x000fe400078f18ff */
[----:B------:R-:W-:Y:S02]  /*0ee0*/  LOP3.LUT R236, R2, 0xffffff80, RZ, 0xc0, !PT ;  /* 0xffffff8002ec7812 */ /* 0x000fe400078ec0ff */
[----:B------:R-:W-:-:S02]  /*0ef0*/  SHF.R.S32.HI R15, RZ, 0x7, R2 ;  /* 0x00000007ff0f7819 */ /* 0x000fc40000011402 */
[----:B------:R-:W-:Y:S01]  /*0f00*/  LOP3.LUT R223, R0, 0xfffffff8, RZ, 0xc0, !PT ;  /* 0xfffffff800df7812 */ /* 0x000fe200078ec0ff */
[----:B------:R-:W-:Y:S01]  /*0f10*/  IMAD.IADD R236, R18, 0x1, -R236 ;  /* 0x0000000112ec7824 */ /* 0x000fe200078e0aec */
[----:B------:R-:W-:Y:S01]  /*0f20*/  LEA.HI R2, R2, R15, RZ, 0x1 ;  /* 0x0000000f02027211 */ /* 0x000fe200078f08ff */
[----:B------:R-:W-:Y:S01]  /*0f30*/  ULOP3.LUT UR5, UR5, 0x1, URZ, 0xfc, !UPT ;  /* 0x0000000105057892 */ /* 0x000fe2000f8efc3f */
[----:B------:R-:W-:Y:S01]  /*0f40*/  IADD3 R223, R18, -R223, RZ ;  /* 0x800000df12df7210 */ /* 0x000fe20007ffe0ff */
[----:B------:R-:W-:Y:S01]  /*0f50*/  IMAD.SHL.U32 R18, R233, 0x8, RZ ;  /* 0x00000008e9127824 */ /* 0x000fe200078e00ff */
[----:B------:R-:W-:Y:S02]  /*0f60*/  SHF.R.S32.HI R7, RZ, 0x1f, R236 ;  /* 0x0000001fff077819 */ /* 0x000fe400000114ec */
[----:B------:R-:W-:Y:S01]  /*0f70*/  LOP3.LUT R2, R2, 0x3fffffe, RZ, 0xc0, !PT ;  /* 0x03fffffe02027812 */ /* 0x000fe200078ec0ff */
[----:B------:R-:W-:Y:S01]  /*0f80*/  IMAD.SHL.U32 R219, R223, 0x8, RZ ;  /* 0x00000008dfdb7824 */ /* 0x000fe200078e00ff */
[----:B------:R-:W-:-:S02]  /*0f90*/  LEA.HI R6, R7, R236, RZ, 0x2 ;  /* 0x000000ec07067211 */ /* 0x000fc400078f10ff */
[----:B------:R-:W-:Y:S01]  /*0fa0*/  LEA.HI R7, R7, R236, RZ, 0x5 ;  /* 0x000000ec07077211 */ /* 0x000fe200078f28ff */
[----:B------:R-:W-:Y:S01]  /*0fb0*/  IMAD.IADD R2, R15, 0x1, -R2 ;  /* 0x000000010f027824 */ /* 0x000fe200078e0a02 */
[----:B------:R-:W-:Y:S01]  /*0fc0*/  LOP3.LUT R9, R6, 0x7ffffffc, RZ, 0xc0, !PT ;  /* 0x7ffffffc06097812 */ /* 0x000fe200078ec0ff */
[C---:B------:R-:W-:Y:S01]  /*0fd0*/  VIADD R221, R219.reuse, 0x40 ;  /* 0x00000040dbdd7836 */ /* 0x040fe20000000000 */
[----:B------:R-:W-:Y:S02]  /*0fe0*/  SHF.R.S32.HI R7, RZ, 0x5, R7 ;  /* 0x00000005ff077819 */ /* 0x000fe40000011407 */
[----:B------:R-:W-:Y:S01]  /*0ff0*/  SHF.R.U32.HI R15, RZ, 0x3, R206 ;  /* 0x00000003ff0f7819 */ /* 0x000fe200000116ce */
[----:B------:R-:W-:Y:S01]  /*1000*/  IMAD.IADD R9, R236, 0x1, -R9 ;  /* 0x00000001ec097824 */ /* 0x000fe200078e0a09 */
[----:B------:R-:W-:Y:S01]  /*1010*/  SHF.R.S32.HI R231, RZ, 0x3, R0 ;  /* 0x00000003ffe77819 */ /* 0x000fe20000011400 */
[----:B------:R-:W-:Y:S01]  /*1020*/  IMAD.U32 R0, RZ, RZ, UR4 ;  /* 0x00000004ff007e24 */ /* 0x000fe2000f8e00ff */
[----:B------:R-:W-:Y:S01]  /*1030*/  IADD3 R222, R219, 0x80, RZ ;  /* 0x00000080dbde7810 */ /* 0x000fe20007ffe0ff */
[----:B------:R-:W-:Y:S01]  /*1040*/  IMAD R3, R9, R14, 0x70 ;  /* 0x0000007009037424 */ /* 0x000fe200078e020e */
[----:B------:R-:W-:-:S02]  /*1050*/  SHF.R.S32.HI R9, RZ, 0x1f, R10 ;  /* 0x0000001fff097819 */ /* 0x000fc4000001140a */
[----:B------:R-:W-:Y:S01]  /*1060*/  SHF.R.S32.HI R12, RZ, 0x1f, R221 ;  /* 0x0000001fff0c7819 */ /* 0x000fe200000114dd */
[----:B------:R-:W-:Y:S01]  /*1070*/  IMAD.SHL.U32 R12, R207, 0x2, RZ ;  /* 0x00000002cf0c7824 */ /* 0x000fe200078e00ff */
[----:B------:R0:W-:Y:S01]  /*1080*/  STL [R1+0x90], R3 ;  /* 0x0000900301007387 */ /* 0x0001e20000100800 */
[CC--:B------:R-:W-:Y:S02]  /*1090*/  LEA.HI R11, R9.reuse, R10.reuse, RZ, 0x3 ;  /* 0x0000000a090b7211 */ /* 0x0c0fe400078f18ff */
[----:B------:R-:W-:Y:S02]  /*10a0*/  LEA.HI R9, R9, R10, RZ, 0x6 ;  /* 0x0000000a09097211 */ /* 0x000fe400078f30ff */
[----:B------:R-:W-:Y:S02]  /*10b0*/  SHF.R.S32.HI R21, RZ, 0x1f, R222 ;  /* 0x0000001fff157819 */ /* 0x000fe400000114de */
[----:B------:R-:W-:Y:S02]  /*10c0*/  SHF.L.U32 R9, R9, 0x7, RZ ;  /* 0x0000000709097819 */ /* 0x000fe400000006ff */
[----:B------:R-:W-:-:S02]  /*10d0*/  SHF.L.U32 R21, R210, 0x1, RZ ;  /* 0x00000001d2157819 */ /* 0x000fc400000006ff */
[--C-:B0-----:R-:W-:Y:S02]  /*10e0*/  SHF.R.S32.HI R3, RZ, 0x2, R6.reuse ;  /* 0x00000002ff037819 */ /* 0x101fe40000011406 */
[----:B------:R-:W-:Y:S02]  /*10f0*/  SHF.R.S32.HI R6, RZ, 0x1f, R6 ;  /* 0x0000001fff067819 */ /* 0x000fe40000011406 */
[----:B------:R-:W-:Y:S02]  /*1100*/  LOP3.LUT R9, R9, 0xffffe000, RZ, 0xc0, !PT ;  /* 0xffffe00009097812 */ /* 0x000fe400078ec0ff */
[----:B------:R-:W-:Y:S02]  /*1110*/  LEA.HI R6, R6, R3, RZ, 0x3 ;  /* 0x0000000306067211 */ /* 0x000fe400078f18ff */
[----:B------:R-:W-:Y:S02]  /*1120*/  SHF.R.S32.HI R10, RZ, 0x1f, R211 ;  /* 0x0000001fff0a7819 */ /* 0x000fe400000114d3 */
[----:B------:R-:W-:-:S02]  /*1130*/  LOP3.LUT R6, R6, 0xfffffff8, RZ, 0xc0, !PT ;  /* 0xfffffff806067812 */ /* 0x000fc400078ec0ff */
[----:B------:R-:W-:-:S03]  /*1140*/  SHF.R.S32.HI R234, RZ, 0x3, R11 ;  /* 0x00000003ffea7819 */ /* 0x000fc6000001140b */
[----:B------:R-:W-:Y:S01]  /*1150*/  IMAD.IADD R6, R3, 0x1, -R6 ;  /* 0x0000000103067824 */ /* 0x000fe200078e0a06 */
[----:B------:R-:W-:-:S04]  /*1160*/  LOP3.LUT R3, R206, 0x38, R11, 0xf8, !PT ;  /* 0x00000038ce037812 */ /* 0x000fc800078ef80b */
[----:B------:R-:W-:Y:S02]  /*1170*/  LEA R7, R7, R6, 0x4 ;  /* 0x0000000607077211 */ /* 0x000fe400078e20ff */
[----:B------:R-:W-:-:S03]  /*1180*/  SHF.R.S32.HI R6, RZ, 0x1f, R229 ;  /* 0x0000001fff067819 */ /* 0x000fc600000114e5 */
[----:B------:R-:W-:Y:S01]  /*1190*/  IMAD R14, R2, 0x40, R7 ;  /* 0x00000040020e7824 */ /* 0x000fe200078e0207 */
[----:B------:R-:W-:Y:S02]  /*11a0*/  LEA.HI R6, R6, R229, RZ, 0x3 ;  /* 0x000000e506067211 */ /* 0x000fe400078f18ff */
[----:B------:R-:W-:Y:S02]  /*11b0*/  LOP3.LUT R2, R212, 0x38, R11, 0xf8, !PT ;  /* 0x00000038d4027812 */ /* 0x000fe400078ef80b */
[----:B------:R-:W-:Y:S01]  /*11c0*/  STL [R1+0x8c], R14 ;  /* 0x00008c0e01007387 */ /* 0x000fe20000100800 */
[----:B------:R-:W-:Y:S01]  /*11d0*/  IMAD.SHL.U32 R6, R6, 0x40, RZ ;  /* 0x0000004006067824 */ /* 0x000fe200078e00ff */
[----:B------:R-:W-:Y:S02]  /*11e0*/  LOP3.LUT R2, R2, R213, RZ, 0x3c, !PT ;  /* 0x000000d502027212 */ /* 0x000fe400078e3cff */
[----:B------:R-:W-:Y:S02]  /*11f0*/  LOP3.LUT R7, R206, 0x38, R235, 0xf8, !PT ;  /* 0x00000038ce077812 */ /* 0x000fe400078ef8eb */
[----:B------:R-:W-:-:S02]  /*1200*/  LOP3.LUT R216, R6, 0xfffffe00, RZ, 0xc0, !PT ;  /* 0xfffffe0006d87812 */ /* 0x000fc400078ec0ff */
[----:B------:R-:W-:Y:S02]  /*1210*/  LOP3.LUT R6, R3, R15, RZ, 0x3c, !PT ;  /* 0x0000000f03067212 */ /* 0x000fe400078e3cff */
[-C--:B------:R-:W-:Y:S01]  /*1220*/  IADD3 R3, R2, R9.reuse, R214 ;  /* 0x0000000902037210 */ /* 0x080fe20007ffe0d6 */
[----:B------:R-:W-:Y:S01]  /*1230*/  IMAD.U32 R2, RZ, RZ, UR5 ;  /* 0x00000005ff027e24 */ /* 0x000fe2000f8e00ff */
[----:B------:R-:W-:Y:S02]  /*1240*/  IADD3 R6, R6, R9, R216 ;  /* 0x0000000906067210 */ /* 0x000fe40007ffe0d8 */
[----:B------:R-:W-:Y:S02]  /*1250*/  SHF.R.S32.HI R9, RZ, 0x1f, R210 ;  /* 0x0000001fff097819 */ /* 0x000fe400000114d2 */
[----:B------:R0:W-:Y:S01]  /*1260*/  STL [R1+0x1c], R2 ;  /* 0x00001c0201007387 */ /* 0x0001e20000100800 */
[----:B------:R-:W-:Y:S02]  /*1270*/  LOP3.LUT R7, R7, R15, RZ, 0x3c, !PT ;  /* 0x0000000f07077212 */ /* 0x000fe400078e3cff */
[----:B------:R-:W-:Y:S01]  /*1280*/  LEA R3, R3, UR4, 0x1 ;  /* 0x0000000403037c11 */ /* 0x000fe2000f8e08ff */
[----:B------:R1:W-:Y:S01]  /*1290*/  STL [R1+0x88], R0 ;  /* 0x0000880001007387 */ /* 0x0003e20000100800 */
[----:B------:R-:W-:-:S02]  /*12a0*/  IADD3 R7, R7, R5, R216 ;  /* 0x0000000507077210 */ /* 0x000fc40007ffe0d8 */
[----:B------:R-:W-:Y:S01]  /*12b0*/  LOP3.LUT R5, R206, 0x38, R18, 0xf8, !PT ;  /* 0x00000038ce057812 */ /* 0x000fe200078ef812 */
[----:B------:R2:W-:Y:S01]  /*12c0*/  STL [R1+0x50], R20 ;  /* 0x0000501401007387 */ /* 0x0005e20000100800 */
[----:B------:R-:W-:Y:S02]  /*12d0*/  SHF.R.S32.HI R235, RZ, 0x3, R235 ;  /* 0x00000003ffeb7819 */ /* 0x000fe400000114eb */
[----:B0-----:R-:W-:Y:S01]  /*12e0*/  LEA.HI R2, R233, R233, RZ, 0x1 ;  /* 0x000000e9e9027211 */ /* 0x001fe200078f08ff */
[----:B------:R0:W-:Y:S01]  /*12f0*/  STL [R1+0x58], R12 ;  /* 0x0000580c01007387 */ /* 0x0001e20000100800 */
[----:B------:R-:W-:Y:S02]  /*1300*/  LOP3.LUT R5, R216, R5, R15, 0xf6, !PT ;  /* 0x00000005d8057212 */ /* 0x000fe400078ef60f */
[----:B-1----:R-:W-:Y:S01]  /*1310*/  SHF.R.S32.HI R0, RZ, 0x1f, R219 ;  /* 0x0000001fff007819 */ /* 0x002fe200000114db */
[----:B------:R-:W-:Y:S01]  /*1320*/  STL [R1+0x60], R21 ;  /* 0x0000601501007387 */ /* 0x000fe20000100800 */
[----:B------:R-:W-:Y:S01]  /*1330*/  SHF.R.S32.HI R0, RZ, 0x1f, R207 ;  /* 0x0000001fff007819 */ /* 0x000fe200000114cf */
[----:B--2---:R-:W-:Y:S01]  /*1340*/  IMAD.SHL.U32 R20, R209, 0x2, RZ ;  /* 0x00000002d1147824 */ /* 0x004fe200078e00ff */
[----:B------:R-:W-:-:S02]  /*1350*/  LOP3.LUT R2, R2, 0x1ffffffe, RZ, 0xc0, !PT ;  /* 0x1ffffffe02027812 */ /* 0x000fc400078ec0ff */
[----:B------:R-:W-:Y:S01]  /*1360*/  LEA R5, R5, UR4, 0x1 ;  /* 0x0000000405057c11 */ /* 0x000fe2000f8e08ff */
[----:B0-----:R-:W-:Y:S01]  /*1370*/  IMAD.SHL.U32 R12, R211, 0x2, RZ ;  /* 0x00000002d30c7824 */ /* 0x001fe200078e00ff */
[----:B------:R-:W-:Y:S01]  /*1380*/  STL [R1+0x68], R20 ;  /* 0x0000681401007387 */ /* 0x000fe20000100800 */
[----:B------:R-:W-:-:S03]  /*1390*/  IMAD.IADD R2, R233, 0x1, -R2 ;  /* 0x00000001e9027824 */ /* 0x000fc600078e0a02 */
[----:B------:R0:W-:Y:S04]  /*13a0*/  STL [R1+0x70], R12 ;  /* 0x0000700c01007387 */ /* 0x0001e80000100800 */
[----:B------:R-:W-:Y:S01]  /*13b0*/  STL [R1+0x98], R13 ;  /* 0x0000980d01007387 */ /* 0x000fe20000100800 */
[----:B0-----:R-:W-:Y:S02]  /*13c0*/  SHF.L.U64.HI R12, R207, 0x1, R0 ;  /* 0x00000001cf0c7819 */ /* 0x001fe40000010200 */
[----:B------:R-:W-:-:S03]  /*13d0*/  SHF.L.U64.HI R0, R210, 0x1, R9 ;  /* 0x00000001d2007819 */ /* 0x000fc60000010209 */
[----:B------:R-:W-:Y:S04]  /*13e0*/  STL [R1+0x54], R12 ;  /* 0x0000540c01007387 */ /* 0x000fe80000100800 */
[----:B------:R0:W-:Y:S04]  /*13f0*/  STL [R1+0x5c], R0 ;  /* 0x00005c0001007387 */ /* 0x0001e80000100800 */
[----:B------:R-:W-:Y:S01]  /*1400*/  STL [R1+0x64], R8 ;  /* 0x0000640801007387 */ /* 0x000fe20000100800 */
[----:B0-----:R-:W-:-:S05]  /*1410*/  SHF.L.U64.HI R0, R211, 0x1, R10 ;  /* 0x00000001d3007819 */ /* 0x001fca000001020a */
[----:B------:R0:W-:Y:S04]  /*1420*/  STL [R1+0x6c], R0 ;  /* 0x00006c0001007387 */ /* 0x0001e80000100800 */
[----:B------:R-:W-:Y:S04]  /*1430*/  STL [R1+0x80], R5 ;  /* 0x0000800501007387 */ /* 0x000fe80000100800 */
[----:B------:R1:W-:Y:S01]  /*1440*/  STL [R1+0x84], R3 ;  /* 0x0000840301007387 */ /* 0x0003e20000100800 */
[----:B0-----:R-:W-:-:S05]  /*1450*/  LEA R0, R6, UR4, 0x1 ;  /* 0x0000000406007c11 */ /* 0x001fca000f8e08ff */
[----:B------:R0:W-:Y:S01]  /*1460*/  STL [R1+0x78], R0 ;  /* 0x0000780001007387 */ /* 0x0001e20000100800 */
[----:B-1----:R-:W-:-:S03]  /*1470*/  LEA R3, R7, UR4, 0x1 ;  /* 0x0000000407037c11 */ /* 0x002fc6000f8e08ff */
[----:B------:R1:W-:Y:S01]  /*1480*/  STL [R1+0x7c], R4 ;  /* 0x00007c0401007387 */ /* 0x0003e20000100800 */
[----:B0-----:R-:W-:-:S05]  /*1490*/  LEA R0, R2, R14, 0x3 ;  /* 0x0000000e02007211 */ /* 0x001fca00078e18ff */
[----:B------:R1:W-:Y:S04]  /*14a0*/  STL [R1+0x94], R0 ;  /* 0x0000940001007387 */ /* 0x0003e80000100800 */
[----:B------:R1:W-:Y:S02]  /*14b0*/  STL [R1+0x74], R3 ;  /* 0x0000740301007387 */ /* 0x0003e40000100800 */
.L_x_4265:
[----:B01--4-:R-:W0:Y:S01]  /*14c0*/  LDC.64 R2, c[0x0][0xc88] ;  /* 0x00032200ff027b82 */ /* 0x013e220000000a00 */
[----:B------:R-:W-:Y:S01]  /*14d0*/  ULDC.64 UR4, c[0x0][0xa28] ;  /* 0x00028a0000047ab9 */ /* 0x000fe20000000a00 */
[----:B------:R-:W-:Y:S01]  /*14e0*/  ULDC.64 UR8, c[0x0][0xa18] ;  /* 0x0002860000087ab9 */ /* 0x000fe20000000a00 */
[----:B------:R-:W-:Y:S01]  /*14f0*/  ULDC.64 UR6, c[0x0][0xa08] ;  /* 0x0002820000067ab9 */ /* 0x000fe20000000a00 */
[----:B0-----:R-:W-:-:S05]  /*1500*/  IMAD.WIDE R2, R135, 0x4, R2 ;  /* 0x0000000487027825 */ /* 0x001fca00078e0202 */
[----:B--2---:R-:W2:Y:S01]  /*1510*/  LDG.E R227, desc[UR60][R2.64] ;  /* 0x0000003c02e37981 */ /* 0x004ea2000c1e1900 */
[----:B------:R-:W-:Y:S01]  /*1520*/  ISETP.NE.U32.AND P2, PT, RZ, UR4, PT ;  /* 0x00000004ff007c0c */ /* 0x000fe2000bf45070 */
[----:B------:R-:W-:Y:S01]  /*1530*/  IMAD.MOV.U32 R9, RZ, RZ, RZ ;  /* 0x000000ffff097224 */ /* 0x000fe200078e00ff */
[----:B------:R-:W-:Y:S01]  /*1540*/  ISETP.NE.U32.AND P1, PT, RZ, UR8, PT ;  /* 0x00000008ff007c0c */ /* 0x000fe2000bf25070 */
[----:B------:R-:W-:Y:S01]  /*1550*/  IMAD.MOV.U32 R123, RZ, RZ, RZ ;  /* 0x000000ffff7b7224 */ /* 0x000fe200078e00ff */
[----:B------:R-:W-:Y:S02]  /*1560*/  ISETP.NE.AND.EX P2, PT, RZ, UR5, PT, P2 ;  /* 0x00000005ff007c0c */ /* 0x000fe4000bf45320 */
[----:B------:R-:W-:Y:S02]  /*1570*/  ISETP.NE.AND.EX P1, PT, RZ, UR9, PT, P1 ;  /* 0x00000009ff007c0c */ /* 0x000fe4000bf25310 */
[----:B------:R-:W-:-:S04]  /*1580*/  ISETP.NE.U32.AND P0, PT, RZ, UR6, PT ;  /* 0x00000006ff007c0c */ /* 0x000fc8000bf05070 */
[----:B------:R-:W-:Y:S02]  /*1590*/  ISETP.NE.AND.EX P0, PT, RZ, UR7, PT, P0 ;  /* 0x00000007ff007c0c */ /* 0x000fe4000bf05300 */
[----:B--2---:R-:W-:Y:S01]  /*15a0*/  SHF.R.S32.HI R232, RZ, 0x1f, R227 ;  /* 0x0000001fffe87819 */ /* 0x004fe200000114e3 */
[C---:B------:R-:W-:Y:S02]  /*15b0*/  IMAD.SHL.U32 R225, R227.reuse, 0x4, RZ ;  /* 0x00000004e3e17824 */ /* 0x040fe400078e00ff */
[C---:B------:R-:W-:Y:S02]  /*15c0*/  @P2 LEA R2, P3, R227.reuse, UR4, 0x2 ;  /* 0x00000004e3022c11 */ /* 0x040fe4000f8610ff */
[C-C-:B------:R-:W-:Y:S02]  /*15d0*/  SHF.L.U64.HI R226, R227.reuse, 0x2, R232.reuse ;  /* 0x00000002e3e27819 */ /* 0x140fe400000102e8 */
[----:B------:R-:W-:Y:S01]  /*15e0*/  @P2 LEA.HI.X R3, R227, UR5, R232, 0x2, P3 ;  /* 0x00000005e3032c11 */ /* 0x000fe200098f14e8 */
[----:B------:R-:W-:Y:S01]  /*15f0*/  ULDC UR4, c[0x0][0x288] ;  /* 0x0000a20000047ab9 */ /* 0x000fe20000000800 */
[----:B---3--:R-:W-:-:S03]  /*1600*/  IADD3 R6, P4, R225, UR6, RZ ;  /* 0x00000006e1067c10 */ /* 0x008fc6000ff9e0ff */
[----:B------:R0:W5:Y:S01]  /*1610*/  @P2 LDG.E R9, desc[UR60][R2.64] ;  /* 0x0000003c02092981 */ /* 0x000162000c1e1900 */
[----:B------:R-:W-:Y:S02]  /*1620*/  @P1 IADD3 R4, P2, R225, UR8, RZ ;  /* 0x00000008e1041c10 */ /* 0x000fe4000ff5e0ff */
[----:B------:R-:W-:Y:S01]  /*1630*/  MOV R152, UR4 ;  /* 0x0000000400987c02 */ /* 0x000fe20008000f00 */
[----:B------:R-:W-:Y:S01]  /*1640*/  ULDC.64 UR4, c[0x0][0x418] ;  /* 0x0001060000047ab9 */ /* 0x000fe20000000a00 */
[C---:B------:R-:W-:Y:S02]  /*1650*/  IADD3.X R7, R226.reuse, UR7, RZ, P4, !PT ;  /* 0x00000007e2077c10 */ /* 0x040fe4000a7fe4ff */
[----:B------:R-:W-:Y:S01]  /*1660*/  @P1 IADD3.X R5, R226, UR9, RZ, P2, !PT ;  /* 0x00000009e2051c10 */ /* 0x000fe200097fe4ff */
[----:B------:R-:W-:Y:S02]  /*1670*/  UISETP.NE.U32.AND UP0, UPT, UR4, URZ, UPT ;  /* 0x0000003f0400728c */ /* 0x000fe4000bf05070 */
[----:B------:R0:W5:Y:S01]  /*1680*/  @P0 LDG.E R123, desc[UR60][R6.64] ;  /* 0x0000003c067b0981 */ /* 0x000162000c1e1900 */
[----:B------:R-:W-:Y:S01]  /*1690*/  ULDC UR4, c[0x0][0x424] ;  /* 0x0001090000047ab9 */ /* 0x000fe20000000800 */
[----:B------:R-:W-:-:S02]  /*16a0*/  ULDC.64 UR8, c[0x0][0xa20] ;  /* 0x0002880000087ab9 */ /* 0x000fc40000000a00 */
[----:B------:R0:W5:Y:S01]  /*16b0*/  @P1 LDG.E R152, desc[UR60][R4.64] ;  /* 0x0000003c04981981 */ /* 0x000162000c1e1900 */
[----:B------:R-:W-:Y:S01]  /*16c0*/  UISETP.NE.AND.EX UP0, UPT, UR5, URZ, UPT, UP0 ;  /* 0x0000003f0500728c */ /* 0x000fe2000bf05300 */
[----:B------:R-:W-:Y:S02]  /*16d0*/  ISETP.NE.U32.AND P2, PT, RZ, UR8, PT ;  /* 0x00000008ff007c0c */ /* 0x000fe4000bf45070 */
[----:B------:R-:W-:Y:S01]  /*16e0*/  ULDC UR5, c[0x0][0x2f0] ;  /* 0x0000bc0000057ab9 */ /* 0x000fe20000000800 */
[----:B------:R-:W-:Y:S01]  /*16f0*/  USEL UR4, UR4, 0x1, UP0 ;  /* 0x0000000104047887 */ /* 0x000fe20008000000 */
[----:B------:R-:W-:-:S03]  /*1700*/  ISETP.NE.AND.EX P2, PT, RZ, UR9, PT, P2 ;  /* 0x00000009ff007c0c */ /* 0x000fc6000bf45320 */
[----:B------:R-:W-:-:S03]  /*1710*/  UIMAD UR4, UR4, UR5, URZ ;  /* 0x00000005040472a4 */ /* 0x000fc6000f8e023f */
[----:B------:R-:W-:Y:S01]  /*1720*/  ULDC UR5, c[0x0][0x348] ;  /* 0x0000d20000057ab9 */ /* 0x000fe20000000800 */
[----:B------:R-:W-:Y:S02]  /*1730*/  IMAD.MOV.U32 R230, RZ, RZ, R133 ;  /* 0x000000ffffe67224 */ /* 0x000fe400078e0085 */
[----:B------:R-:W-:Y:S02]  /*1740*/  IMAD.MOV.U32 R224, RZ, RZ, R134 ;  /* 0x000000ffffe07224 */ /* 0x000fe400078e0086 */
[----:B------:R-:W-:Y:S01]  /*1750*/  IMAD.MOV.U32 R25, RZ, RZ, R227 ;  /* 0x000000ffff197224 */ /* 0x000fe200078e00e3 */
[----:B0-----:R-:W-:Y:S06]  /*1760*/  @P1 BRA `(.L_x_4061) ;  /* 0x0000000000241947 */ /* 0x001fec0003800000 */
        /* <DEDUP_REMOVED lines=9> */
.L_x_4061:
[----:B------:R-:W-:Y:S02]  /*1800*/  IMAD.U32 R2, RZ, RZ, UR5 ;  /* 0x00000005ff027e24 */ /* 0x000fe4000f8e00ff */
[----:B------:R-:W-:Y:S01]  /*1810*/  IMAD.U32 R26, RZ, RZ, UR4 ;  /* 0x00000004ff1a7e24 */ /* 0x000fe2000f8e00ff */
[----:B------:R-:W-:Y:S06]  /*1820*/  @!P2 BRA `(.L_x_4062) ;  /* 0x000000000010a947 */ /* 0x000fec0003800000 */
[----:B------:R-:W-:-:S04]  /*1830*/  IADD3 R4, P0, R225, UR8, RZ ;  /* 0x00000008e1047c10 */ /* 0x000fc8000ff1e0ff */
[----:B------:R-:W-:-:S05]  /*1840*/  IADD3.X R5, R226, UR9, RZ, P0, !PT ;  /* 0x00000009e2057c10 */ /* 0x000fca00087fe4ff */
[----:B------:R0:W5:Y:S01]  /*1850*/  LDG.E R26, desc[UR60][R4.64] ;  /* 0x0000003c041a7981 */ /* 0x000162000c1e1900 */
[----:B------:R-:W-:Y:S05]  /*1860*/  BRA `(.L_x_4063) ;  /* 0x0000000000107947 */ /* 0x000fea0003800000 */
.L_x_4062:
[----:B------:R-:W-:Y:S05]  /*1870*/  @!P0 BRA `(.L_x_4063) ;  /* 0x00000000000c8947 */ /* 0x000fea0003800000 */
[----:B------:R-:W2:Y:S04]  /*1880*/  LDG.E R3, desc[UR60][R6.64] ;  /* 0x0000003c06037981 */ /* 0x000ea8000c1e1900 */
[----:B------:R-:W2:Y:S02]  /*1890*/  LDG.E R26, desc[UR60][R6.64+0x4] ;  /* 0x0000043c061a7981 */ /* 0x000ea4000c1e1900 */
[----:B--2---:R-:W-:-:S07]  /*18a0*/  IMAD.IADD R26, R26, 0x1, -R3 ;  /* 0x000000011a1a7824 */ /* 0x004fce00078e0a03 */
.L_x_4063:
[----:B------:R-:W-:Y:S02]  /*18b0*/  ULDC.64 UR4, c[0x0][0xa10] ;  /* 0x0002840000047ab9 */ /* 0x000fe40000000a00 */
        /* <DEDUP_REMOVED lines=11> */
[----:B0-----:R-:W-:-:S12]  /*1970*/  IMAD.MOV.U32 R4, RZ, RZ, RZ ;  /* 0x000000ffff047224 */ /* 0x001fd800078e00ff */
[----:B------:R-:W-:-:S04]  /*1980*/  @P1 IADD3 R6, P2, R225, UR4, RZ ;  /* 0x00000004e1061c10 */ /* 0x000fc8000ff5e0ff */
[----:B------:R-:W-:-:S05]  /*1990*/  @P1 IADD3.X R7, R226, UR5, RZ, P2, !PT ;  /* 0x00000005e2071c10 */ /* 0x000fca00097fe4ff */
[----:B------:R0:W5:Y:S01]  /*19a0*/  @P1 LDG.E R148, desc[UR60][R6.64] ;  /* 0x0000003c06941981 */ /* 0x000162000c1e1900 */
[----:B------:R-:W-:Y:S01]  /*19b0*/  PLOP3.LUT P2, PT, PT, PT, PT, 0x80, 0x0 ;  /* 0x000000000000781c */ /* 0x000fe20003f4f070 */
[----:B--2---:R-:W-:Y:S02]  /*19c0*/  @P0 IMAD.IADD R2, R3, 0x1, -R0 ;  /* 0x0000000103020824 */ /* 0x004fe400078e0a00 */
[----:B------:R-:W-:Y:S02]  /*19d0*/  IMAD.MOV R0, RZ, RZ, -R9 ;  /* 0x000000ffff007224 */ /* 0x000fe400078e0a09 */
[----:B------:R-:W-:-:S03]  /*19e0*/  IMAD.IADD R153, R9, 0x1, R2 ;  /* 0x0000000109997824 */ /* 0x000fc600078e0202 */
[----:B------:R-:W-:Y:S02]  /*19f0*/  VIMNMX R0, RZ, R0, !PT ;  /* 0x00000000ff007248 */ /* 0x000fe40007fe0100 */
[----:B------:R-:W-:-:S05]  /*1a00*/  IADD3 R5, R153, 0x6f, RZ ;  /* 0x0000006f99057810 */ /* 0x000fca0007ffe0ff */
[----:B------:R-:W-:-:S05]  /*1a10*/  IMAD.HI R4, R5, -0x6db6db6d, R4 ;  /* 0x9249249305047827 */ /* 0x000fca00078e0204 */
[----:B------:R-:W-:-:S04]  /*1a20*/  SHF.R.U32.HI R155, RZ, 0x1f, R4 ;  /* 0x0000001fff9b7819 */ /* 0x000fc80000011604 */
[----:B------:R-:W-:Y:S02]  /*1a30*/  LEA.HI.SX32 R155, R4, R155, 0x1a ;  /* 0x0000009b049b7211 */ /* 0x000fe400078fd2ff */
[----:B------:R-:W-:-:S03]  /*1a40*/  SHF.R.U32.HI R4, RZ, 0x4, R0 ;  /* 0x00000004ff047819 */ /* 0x000fc60000011600 */
[----:B------:R-:W-:Y:S02]  /*1a50*/  IMAD R3, R155, 0x70, -R9 ;  /* 0x000000709b037824 */ /* 0x000fe400078e0a09 */
[----:B------:R-:W-:-:S03]  /*1a60*/  IMAD.WIDE.U32 R4, R4, 0x24924925, RZ ;  /* 0x2492492504047825 */ /* 0x000fc600078e00ff */
[----:B------:R-:W-:Y:S02]  /*1a70*/  VIMNMX R3, R3, R2, PT ;  /* 0x0000000203037248 */ /* 0x000fe40003fe0100 */
[----:B------:R-:W-:Y:S02]  /*1a80*/  MOV R135, R5 ;  /* 0x0000000500877202 */ /* 0x000fe40000000f00 */
[----:B------:R-:W-:-:S03]  /*1a90*/  ISETP.GT.AND P0, PT, R3, R0, PT ;  /* 0x000000000300720c */ /* 0x000fc60003f04270 */
[----:B------:R-:W-:-:S10]  /*1aa0*/  IMAD.MOV.U32 R24, RZ, RZ, R135 ;  /* 0x000000ffff187224 */ /* 0x000fd400078e0087 */
[----:B0-----:R-:W-:Y:S02]  /*1ab0*/  @P0 VIADD R7, R3, 0x6f ;  /* 0x0000006f03070836 */ /* 0x001fe40000000000 */
[----:B------:R-:W-:-:S04]  /*1ac0*/  @P0 IMAD.MOV.U32 R6, RZ, RZ, RZ ;  /* 0x000000ffff060224 */ /* 0x000fc800078e00ff */
[----:B------:R-:W-:-:S05]  /*1ad0*/  @P0 IMAD.HI R6, R7, -0x6db6db6d, R6 ;  /* 0x9249249307060827 */ /* 0x000fca00078e0206 */
[----:B------:R-:W-:-:S04]  /*1ae0*/  @P0 SHF.R.U32.HI R3, RZ, 0x1f, R6 ;  /* 0x0000001fff030819 */ /* 0x000fc80000011606 */
[----:B------:R-:W-:-:S04]  /*1af0*/  @P0 LEA.HI.SX32 R24, R6, R3, 0x1a ;  /* 0x0000000306180211 */ /* 0x000fc800078fd2ff */
        /* <DEDUP_REMOVED lines=13> */
[----:B------:R-:W-:Y:S01]  /*1bd0*/  MOV R10, UR6 ;  /* 0x00000006000a7c02 */ /* 0x000fe20008000f00 */
[----:B------:R-:W-:Y:S01]  /*1be0*/  IMAD.U32 R6, RZ, RZ, UR4 ;  /* 0x00000004ff067e24 */ /* 0x000fe2000f8e00ff */
[----:B------:R-:W-:Y:S01]  /*1bf0*/  MOV R13, RZ ;  /* 0x000000ff000d7202 */ /* 0x000fe20000000f00 */
[----:B------:R-:W-:-:S02]  /*1c00*/  IMAD.U32 R7, RZ, RZ, UR5 ;  /* 0x00000005ff077e24 */ /* 0x000fc4000f8e00ff */
[----:B------:R-:W-:Y:S02]  /*1c10*/  IMAD.U32 R11, RZ, RZ, UR7 ;  /* 0x00000007ff0b7e24 */ /* 0x000fe4000f8e00ff */
[----:B------:R-:W-:Y:S02]  /*1c20*/  IMAD.MOV.U32 R8, RZ, RZ, 0x70 ;  /* 0x00000070ff087424 */ /* 0x000fe400078e00ff */
[----:B0-----:R-:W-:-:S07]  /*1c30*/  IMAD.MOV.U32 R12, RZ, RZ, 0x1 ;  /* 0x00000001ff0c7424 */ /* 0x001fce00078e00ff */
[----:B------:R-:W-:-:S07]  /*1c40*/  LEPC R20, `(.L_x_4066) ;  /* 0x000000001014794e */ /* 0x000fce0000000000 */
[----:B-1---5:R-:W-:Y:S05]  /*1c50*/  CALL.ABS.NOINC R14 ;  /* 0x000000000e007343 */ /* 0x022fea0003c00000 */
.L_x_4066:
[----:B------:R-:W-:Y:S05]  /*1c60*/  BSYNC B6 ;  /* 0x0000000000067941 */ /* 0x000fea0003800000 */
.L_x_4065:
        /* <DEDUP_REMOVED lines=20> */
.L_x_4068:
[----:B------:R-:W-:Y:S05]  /*1db0*/  BSYNC B6 ;  /* 0x0000000000067941 */ /* 0x000fea0003800000 */
.L_x_4067:
[----:B------:R-:W-:Y:S01]  /*1dc0*/  ULDC.64 UR4, c[0x0][0x9f8] ;  /* 0x00027e0000047ab9 */ /* 0x000fe20000000a00 */
[----:B------:R-:W2:Y:S01]  /*1dd0*/  LDL.LU R28, [R1+0x8] ;  /* 0x00000800011c7983 */ /* 0x000ea20000300800 */
[----:B------:R-:W-:Y:S01]  /*1de0*/  ISETP.NE.U32.AND P0, PT, RZ, UR4, PT ;  /* 0x00000004ff007c0c */ /* 0x000fe2000bf05070 */
[----:B------:R-:W-:Y:S01]  /*1df0*/  VIADD R0, R18, 0x20 ;  /* 0x0000002012007836 */ /* 0x000fe20000000000 */
[----:B------:R-:W-:Y:S01]  /*1e00*/  SHF.R.S32.HI R11, RZ, 0x1f, R134 ;  /* 0x0000001fff0b7819 */ /* 0x000fe20000011486 */
[----:B------:R-:W0:Y:S01]  /*1e10*/  LDC.64 R114, c[0x0][0x300] ;  /* 0x0000c000ff727b82 */ /* 0x000e220000000a00 */
[----:B------:R-:W-:Y:S01]  /*1e20*/  ISETP.NE.AND.EX P0, PT, RZ, UR5, PT, P0 ;  /* 0x00000005ff007c0c */ /* 0x000fe2000bf05300 */
[----:B------:R-:W-:Y:S01]  /*1e30*/  ULDC UR6, c[0x0][0x2f4] ;  /* 0x0000bd0000067ab9 */ /* 0x000fe20000000800 */
[----:B------:R-:W-:Y:S01]  /*1e40*/  SHF.R.S32.HI R19, RZ, 0x1f, R18 ;  /* 0x0000001fff137819 */ /* 0x000fe20000011412 */
[----:B------:R-:W-:Y:S01]  /*1e50*/  IMAD.IADD R123, R123, 0x1, R26 ;  /* 0x000000017b7b7824 */ /* 0x000fe200078e021a */
[----:B------:R-:W-:-:S03]  /*1e60*/  ULDC.64 UR8, c[0x0][0xa08] ;  /* 0x0002820000087ab9 */ /* 0x000fc60000000a00 */
[----:B------:R-:W1:Y:S06]  /*1e70*/  LDC.64 R108, c[0x0][0x408] ;  /* 0x00010200ff6c7b82 */ /* 0x000e6c0000000a00 */
[----:B------:R-:W-:Y:S02]  /*1e80*/  @P0 IADD3 R4, P1, R225, UR4, RZ ;  /* 0x00000004e1040c10 */ /* 0x000fe4000ff3e0ff */
[----:B------:R-:W3:Y:S02]  /*1e90*/  LDC.64 R102, c[0x0][0x3f8] ;  /* 0x0000fe00ff667b82 */ /* 0x000ee40000000a00 */
[----:B------:R-:W-:Y:S01]  /*1ea0*/  @P0 IADD3.X R5, R226, UR5, RZ, P1, !PT ;  /* 0x00000005e2050c10 */ /* 0x000fe20008ffe4ff */
[----:B------:R-:W-:-:S04]  /*1eb0*/  ULDC.64 UR4, c[0x0][0x330] ;  /* 0x0000cc0000047ab9 */ /* 0x000fc80000000a00 */
[----:B------:R4:W2:Y:S01]  /*1ec0*/  @P0 LDG.E R25, desc[UR60][R4.64] ;  /* 0x0000003c04190981 */ /* 0x0008a2000c1e1900 */
[----:B------:R-:W-:Y:S01]  /*1ed0*/  IMAD R3, R11, UR4, RZ ;  /* 0x000000040b037c24 */ /* 0x000fe2000f8e02ff */
[----:B------:R-:W-:Y:S01]  /*1ee0*/  ISETP.GE.AND P1, PT, R0, UR6, PT ;  /* 0x0000000600007c0c */ /* 0x000fe2000bf26270 */
[----:B------:R-:W-:Y:S01]  /*1ef0*/  IMAD.WIDE.U32 R116, R134, UR4, R18 ;  /* 0x0000000486747c25 */ /* 0x000fe2000f8e0012 */
[----:B------:R-:W-:Y:S01]  /*1f00*/  ISETP.GE.AND P0, PT, R18, UR6, PT ;  /* 0x0000000612007c0c */ /* 0x000fe2000bf06270 */
[----:B------:R-:W3:Y:S01]  /*1f10*/  LDC R31, c[0x0][0x3f4] ;  /* 0x0000fd00ff1f7b82 */ /* 0x000ee20000000800 */
[----:B------:R-:W-:Y:S01]  /*1f20*/  SHF.R.S32.HI R15, RZ, 0x1f, R123 ;  /* 0x0000001fff0f7819 */ /* 0x000fe2000001147b */
[----:B------:R-:W-:Y:S01]  /*1f30*/  IMAD R3, R134, UR5, R3 ;  /* 0x0000000586037c24 */ /* 0x000fe2000f8e0203 */
[----:B------:R-:W-:Y:S01]  /*1f40*/  SEL R6, RZ, 0x1, P0 ;  /* 0x00000001ff067807 */ /* 0x000fe20000000000 */
[----:B------:R-:W-:Y:S01]  /*1f50*/  ULDC.64 UR4, c[0x0][0x308] ;  /* 0x0000c20000047ab9 */ /* 0x000fe20000000a00 */
[----:B----4-:R-:W-:Y:S01]  /*1f60*/  SEL R4, RZ, 0xffffffff, P1 ;  /* 0xffffffffff047807 */ /* 0x010fe20000800000 */
[C---:B------:R-:W-:Y:S01]  /*1f70*/  VIADD R5, R18.reuse, 0x80 ;  /* 0x0000008012057836 */ /* 0x040fe20000000000 */
[----:B------:R-:W-:Y:S01]  /*1f80*/  IADD3 R117, R117, R3, RZ ;  /* 0x0000000375757210 */ /* 0x000fe20007ffe0ff */
[----:B------:R-:W-:Y:S01]  /*1f90*/  VIADD R3, R18, 0x40 ;  /* 0x0000004012037836 */ /* 0x000fe20000000000 */
[----:B------:R-:W-:Y:S01]  /*1fa0*/  SHF.R.S32.HI R150, RZ, 0x1f, R204 ;  /* 0x0000001fff967819 */ /* 0x000fe200000114cc */
[----:B------:R-:W-:Y:S01]  /*1fb0*/  IMAD.SHL.U32 R7, R4, 0x2, RZ ;  /* 0x0000000204077824 */ /* 0x000fe200078e00ff */
[----:B------:R-:W-:Y:S01]  /*1fc0*/  IADD3 R4, R18, 0x60, RZ ;  /* 0x0000006012047810 */ /* 0x000fe20007ffe0ff */
[-C--:B0-----:R-:W-:Y:S01]  /*1fd0*/  IMAD R12, R15, R114.reuse, RZ ;  /* 0x000000720f0c7224 */ /* 0x081fe200078e02ff */
[----:B------:R-:W-:Y:S01]  /*1fe0*/  ISETP.GE.AND P0, PT, R3, UR6, PT ;  /* 0x0000000603007c0c */ /* 0x000fe2000bf06270 */
[----:B------:R-:W-:Y:S01]  /*1ff0*/  IMAD R11, R11, UR4, RZ ;  /* 0x000000040b0b7c24 */ /* 0x000fe2000f8e02ff */
[----:B------:R-:W-:Y:S01]  /*2000*/  ISETP.GE.AND P1, PT, R4, UR6, PT ;  /* 0x0000000604007c0c */ /* 0x000fe2000bf26270 */
[----:B------:R-:W-:Y:S01]  /*2010*/  IMAD R13, R123, R115, R12 ;  /* 0x000000737b0d7224 */ /* 0x000fe200078e020c */
[----:B------:R-:W-:Y:S01]  /*2020*/  LOP3.LUT R8, R7, 0x2, R6, 0xe2, !PT ;  /* 0x0000000207087812 */ /* 0x000fe200078ee206 */
[----:B------:R-:W-:Y:S01]  /*2030*/  IMAD.WIDE.U32 R6, R123, R114, RZ ;  /* 0x000000727b067225 */ /* 0x000fe200078e00ff */
[----:B------:R-:W-:-:S02]  /*2040*/  SEL R9, RZ, 0x4, P0 ;  /* 0x00000004ff097807 */ /* 0x000fc40000000000 */
[----:B------:R-:W-:Y:S01]  /*2050*/  SEL R10, RZ, 0x8, P1 ;  /* 0x00000008ff0a7807 */ /* 0x000fe20000800000 */
[----:B------:R-:W-:Y:S01]  /*2060*/  IMAD.IADD R7, R7, 0x1, R13 ;  /* 0x0000000107077824 */ /* 0x000fe200078e020d */
[----:B------:R-:W-:Y:S01]  /*2070*/  ISETP.GE.AND P2, PT, R5, UR6, PT ;  /* 0x0000000605007c0c */ /* 0x000fe2000bf46270 */
[----:B------:R-:W-:Y:S01]  /*2080*/  IMAD R11, R134, UR5, R11 ;  /* 0x00000005860b7c24 */ /* 0x000fe2000f8e020b */
[----:B------:R-:W-:Y:S01]  /*2090*/  LOP3.LUT R8, R10, R8, R9, 0xfe, !PT ;  /* 0x000000080a087212 */ /* 0x000fe200078efe09 */
[----:B------:R-:W-:Y:S01]  /*20a0*/  IMAD.WIDE.U32 R6, R134, UR4, R6 ;  /* 0x0000000486067c25 */ /* 0x000fe2000f8e0006 */
[----:B------:R-:W-:Y:S01]  /*20b0*/  SEL R9, RZ, 0x10, P2 ;  /* 0x00000010ff097807 */ /* 0x000fe20001000000 */
[----:B------:R-:W-:Y:S01]  /*20c0*/  ULDC.64 UR4, c[0x0][0x310] ;  /* 0x0000c40000047ab9 */ /* 0x000fe20000000a00 */
[----:B------:R-:W-:Y:S01]  /*20d0*/  ISETP.NE.U32.AND P0, PT, RZ, UR8, PT ;  /* 0x00000008ff007c0c */ /* 0x000fe2000bf05070 */
[----:B------:R-:W-:Y:S01]  /*20e0*/  IMAD.IADD R7, R7, 0x1, R11 ;  /* 0x0000000107077824 */ /* 0x000fe200078e020b */
[----:B------:R-:W-:Y:S01]  /*20f0*/  LOP3.LUT R30, R8, R9, RZ, 0xfc, !PT ;  /* 0x00000009081e7212 */ /* 0x000fe200078efcff */
[----:B-1----:R-:W-:Y:S01]  /*2100*/  IMAD.WIDE.U32 R110, R204, R108, R18 ;  /* 0x0000006ccc6e7225 */ /* 0x002fe200078e0012 */
[----:B------:R-:W-:-:S02]  /*2110*/  ISETP.NE.AND.EX P0, PT, RZ, UR9, PT, P0 ;  /* 0x00000009ff007c0c */ /* 0x000fc4000bf05300 */
[----:B------:R-:W-:Y:S01]  /*2120*/  SHF.R.S32.HI R23, RZ, 0x1f, R22 ;  /* 0x0000001fff177819 */ /* 0x000fe20000011416 */
[----:B---3--:R-:W-:Y:S01]  /*2130*/  IMAD.WIDE.U32 R104, R204, R102, R18 ;  /* 0x00000066cc687225 */ /* 0x008fe200078e0012 */
[-C--:B------:R-:W-:Y:S02]  /*2140*/  ISETP.GE.AND P1, PT, R0, R31.reuse, PT ;  /* 0x0000001f0000720c */ /* 0x080fe40003f26270 */
[----:B------:R-:W-:Y:S01]  /*2150*/  ISETP.GE.AND P3, PT, R3, R31, PT ;  /* 0x0000001f0300720c */ /* 0x000fe20003f66270 */
[----:B------:R-:W-:Y:S01]  /*2160*/  IMAD.WIDE.U32 R112, R204, R108, R22 ;  /* 0x0000006ccc707225 */ /* 0x000fe200078e0016 */
[----:B------:R-:W-:Y:S02]  /*2170*/  SHF.R.U32.HI R20, RZ, 0x3, R206 ;  /* 0x00000003ff147819 */ /* 0x000fe400000116ce */
[----:B------:R-:W-:Y:S01]  /*2180*/  LOP3.LUT P2, RZ, R220, 0x4, RZ, 0xc0, !PT ;  /* 0x00000004dcff7812 */ /* 0x000fe2000784c0ff */
[----:B------:R-:W-:Y:S01]  /*2190*/  IMAD.WIDE.U32 R106, R204, R102, R22 ;  /* 0x00000066cc6a7225 */ /* 0x000fe200078e0016 */
[----:B------:R-:W-:-:S02]  /*21a0*/  SHF.L.U64.HI R138, R114, 0x6, R115 ;  /* 0x00000006728a7819 */ /* 0x000fc40000010273 */
[----:B------:R-:W-:Y:S01]  /*21b0*/  SHF.R.S32.HI R151, RZ, 0x1f, R229 ;  /* 0x0000001fff977819 */ /* 0x000fe200000114e5 */
[----:B------:R-:W-:Y:S02]  /*21c0*/  IMAD.SHL.U32 R132, R31, 0x2, RZ ;  /* 0x000000021f847824 */ /* 0x000fe400078e00ff */
[----:B------:R-:W-:Y:S02]  /*21d0*/  IMAD R35, R103, 0x70, RZ ;  /* 0x0000007067237824 */ /* 0x000fe400078e02ff */
[----:B------:R-:W-:Y:S02]  /*21e0*/  IMAD R33, R115, 0x70, RZ ;  /* 0x0000007073217824 */ /* 0x000fe400078e02ff */
[----:B------:R-:W-:Y:S02]  /*21f0*/  IMAD.SHL.U32 R139, R114, 0x40, RZ ;  /* 0x00000040728b7824 */ /* 0x000fe400078e00ff */
[----:B------:R-:W-:Y:S01]  /*2200*/  IMAD R137, R109, 0x70, RZ ;  /* 0x000000706d897824 */ /* 0x000fe200078e02ff */
[----:B--2---:R-:W-:-:S04]  /*2210*/  LOP3.LUT R28, R28, 0xfffffffe, RZ, 0xc0, !PT ;  /* 0xfffffffe1c1c7812 */ /* 0x004fc800078ec0ff */
[----:B------:R-:W-:-:S04]  /*2220*/  @P3 LOP3.LUT R28, R28, 0x1, RZ, 0xfc, !PT ;  /* 0x000000011c1c3812 */ /* 0x000fc800078efcff */
[----:B------:R-:W-:-:S04]  /*2230*/  LOP3.LUT R28, R28, 0xfffffffb, RZ, 0xc0, !PT ;  /* 0xfffffffb1c1c7812 */ /* 0x000fc800078ec0ff */
[----:B------:R-:W-:-:S05]  /*2240*/  @P2 LOP3.LUT R28, R28, 0x4, RZ, 0xfc, !PT ;  /* 0x000000041c1c2812 */ /* 0x000fca00078efcff */
[----:B------:R0:W-:Y:S01]  /*2250*/  STL [R1+0x8], R28 ;  /* 0x0000081c01007387 */ /* 0x0001e20000100800 */
[----:B------:R-:W-:Y:S02]  /*2260*/  SHF.R.S32.HI R8, RZ, 0x1f, R25 ;  /* 0x0000001fff087819 */ /* 0x000fe40000011419 */
[----:B------:R-:W-:Y:S02]  /*2270*/  SEL R39, R25, RZ, !P0 ;  /* 0x000000ff19277207 */ /* 0x000fe40004000000 */
[----:B------:R-:W-:Y:S01]  /*2280*/  SEL R10, R8, RZ, !P0 ;  /* 0x000000ff080a7207 */ /* 0x000fe20004000000 */
[----:B------:R-:W-:Y:S02]  /*2290*/  IMAD R8, R150, R108, RZ ;  /* 0x0000006c96087224 */ /* 0x000fe400078e02ff */
[----:B------:R-:W-:-:S04]  /*22a0*/  IMAD.WIDE.U32 R118, R39, UR4, R6 ;  /* 0x0000000427767c25 */ /* 0x000fc8000f8e0006 */
[----:B------:R-:W-:Y:S02]  /*22b0*/  IMAD R12, R10, UR4, RZ ;  /* 0x000000040a0c7c24 */ /* 0x000fe4000f8e02ff */
[----:B------:R-:W-:Y:S02]  /*22c0*/  IMAD R11, R204, R109, R8 ;  /* 0x0000006dcc0b7224 */ /* 0x000fe400078e0208 */
[----:B------:R-:W-:Y:S01]  /*22d0*/  IMAD R13, R39, UR5, R12 ;  /* 0x00000005270d7c24 */ /* 0x000fe2000f8e020c */
[----:B------:R-:W-:Y:S01]  /*22e0*/  ULDC.64 UR4, c[0x0][0x338] ;  /* 0x0000ce0000047ab9 */ /* 0x000fe20000000a00 */
[-C--:B------:R-:W-:Y:S01]  /*22f0*/  IMAD R6, R150, R114.reuse, RZ ;  /* 0x0000007296067224 */ /* 0x080fe200078e02ff */
[----:B------:R-:W-:Y:S01]  /*2300*/  IADD3 R113, R113, R11, RZ ;  /* 0x0000000b71717210 */ /* 0x000fe20007ffe0ff */
[----:B------:R-:W-:-:S04]  /*2310*/  IMAD.WIDE.U32 R8, R204, R114, R18 ;  /* 0x00000072cc087225 */ /* 0x000fc800078e0012 */
[----:B------:R-:W-:Y:S01]  /*2320*/  IMAD R12, R204, R115, R6 ;  /* 0x00000073cc0c7224 */ /* 0x000fe200078e0206 */
[----:B------:R-:W-:Y:S01]  /*2330*/  IADD3 R6, P0, R118, R8, RZ ;  /* 0x0000000876067210 */ /* 0x000fe20007f1e0ff */
[----:B------:R-:W-:Y:S02]  /*2340*/  IMAD.IADD R7, R119, 0x1, R13 ;  /* 0x0000000177077824 */ /* 0x000fe400078e020d */
[----:B------:R-:W-:Y:S02]  /*2350*/  IMAD R10, R10, UR4, RZ ;  /* 0x000000040a0a7c24 */ /* 0x000fe4000f8e02ff */
[----:B------:R-:W-:Y:S01]  /*2360*/  IMAD.IADD R111, R11, 0x1, R111 ;  /* 0x000000010b6f7824 */ /* 0x000fe200078e026f */
[----:B------:R-:W-:Y:S01]  /*2370*/  IADD3.X R8, R7, R9, R12, P0, !PT ;  /* 0x0000000907087210 */ /* 0x000fe200007fe40c */
[----:B------:R-:W-:Y:S01]  /*2380*/  IMAD R9, R150, R102, RZ ;  /* 0x0000006696097224 */ /* 0x000fe200078e02ff */
[----:B------:R-:W-:Y:S01]  /*2390*/  ISETP.GE.AND P0, PT, R18, R31, PT ;  /* 0x0000001f1200720c */ /* 0x000fe20003f06270 */
[----:B------:R-:W-:Y:S01]  /*23a0*/  IMAD.WIDE.U32 R116, R39, UR4, R116 ;  /* 0x0000000427747c25 */ /* 0x000fe2000f8e0074 */
[----:B------:R-:W-:-:S03]  /*23b0*/  SEL R11, R31, RZ, P1 ;  /* 0x000000ff1f0b7207 */ /* 0x000fc60000800000 */
[----:B------:R-:W-:Y:S01]  /*23c0*/  IMAD R13, R204, R103, R9 ;  /* 0x00000067cc0d7224 */ /* 0x000fe200078e0209 */
[----:B------:R-:W-:Y:S01]  /*23d0*/  SEL R9, R31, RZ, P0 ;  /* 0x000000ff1f097207 */ /* 0x000fe20000000000 */
[----:B------:R-:W-:Y:S01]  /*23e0*/  IMAD R39, R39, UR5, R10 ;  /* 0x0000000527277c24 */ /* 0x000fe2000f8e020a */
[----:B------:R-:W-:Y:S01]  /*23f0*/  SEL R10, R31, RZ, P3 ;  /* 0x000000ff1f0a7207 */ /* 0x000fe20001800000 */
[----:B------:R-:W-:Y:S01]  /*2400*/  IMAD.IADD R11, R0, 0x1, R11 ;  /* 0x00000001000b7824 */ /* 0x000fe200078e020b */
[----:B------:R-:W-:Y:S01]  /*2410*/  IADD3 R105, R13, R105, RZ ;  /* 0x000000690d697210 */ /* 0x000fe20007ffe0ff */
[----:B------:R-:W-:Y:S01]  /*2420*/  IMAD.IADD R9, R18, 0x1, R9 ;  /* 0x0000000112097824 */ /* 0x000fe200078e0209 */
[----:B------:R-:W-:Y:S01]  /*2430*/  IADD3 R122, P3, R204, R123, RZ ;  /* 0x0000007bcc7a7210 */ /* 0x000fe20007f7e0ff */
[----:B------:R-:W-:Y:S01]  /*2440*/  IMAD.IADD R14, R3, 0x1, R10 ;  /* 0x00000001030e7824 */ /* 0x000fe200078e020a */
[----:B------:R-:W-:Y:S01]  /*2450*/  SHF.R.S32.HI R12, RZ, 0x1f, R11 ;  /* 0x0000001fff0c7819 */ /* 0x000fe2000001140b */
[----:B------:R-:W-:Y:S01]  /*2460*/  IMAD.IADD R107, R107, 0x1, R13 ;  /* 0x000000016b6b7824 */ /* 0x000fe200078e020d */
[----:B------:R-:W-:Y:S01]  /*2470*/  SHF.R.S32.HI R10, RZ, 0x1f, R9 ;  /* 0x0000001fff0a7819 */ /* 0x000fe20000011409 */
[----:B-----5:R-:W-:Y:S01]  /*2480*/  IMAD.WIDE.U32 R104, R148, R102, R104 ;  /* 0x0000006694687225 */ /* 0x020fe200078e0068 */
[----:B------:R-:W-:-:S02]  /*2490*/  LEA.HI R27, R12, R11, RZ, 0x3 ;  /* 0x0000000b0c1b7211 */ /* 0x000fc400078f18ff */
[-C--:B------:R-:W-:Y:S01]  /*24a0*/  LEA.HI R25, R10, R9.reuse, RZ, 0x3 ;  /* 0x000000090a197211 */ /* 0x080fe200078f18ff */
[----:B------:R-:W-:Y:S01]  /*24b0*/  IMAD.WIDE.U32 R106, R148, R102, R106 ;  /* 0x00000066946a7225 */ /* 0x000fe200078e006a */
[----:B------:R-:W-:Y:S02]  /*24c0*/  LEA.HI R9, R10, R9, RZ, 0x6 ;  /* 0x000000090a097211 */ /* 0x000fe400078f30ff */
[----:B------:R-:W-:Y:S01]  /*24d0*/  LEA.HI R10, R12, R11, RZ, 0x6 ;  /* 0x0000000b0c0a7211 */ /* 0x000fe200078f30ff */
[----:B------:R-:W-:Y:S01]  /*24e0*/  IMAD.WIDE.U32 R114, R114, 0x70, RZ ;  /* 0x0000007072727825 */ /* 0x000fe200078e00ff */
[----:B------:R-:W-:Y:S02]  /*24f0*/  LOP3.LUT R12, R212, 0x38, R27, 0xf8, !PT ;  /* 0x00000038d40c7812 */ /* 0x000fe400078ef81b */
[----:B------:R-:W-:Y:S01]  /*2500*/  SHF.R.S32.HI R11, RZ, 0x6, R10 ;  /* 0x00000006ff0b7819 */ /* 0x000fe2000001140a */
[----:B------:R-:W-:Y:S01]  /*2510*/  IMAD.WIDE.U32 R112, R148, R108, R112 ;  /* 0x0000006c94707225 */ /* 0x000fe200078e0070 */
[----:B------:R-:W-:-:S02]  /*2520*/  SHF.R.S32.HI R9, RZ, 0x6, R9 ;  /* 0x00000006ff097819 */ /* 0x000fc40000011409 */
[----:B------:R-:W-:Y:S01]  /*2530*/  LOP3.LUT R13, R206, 0x38, R25, 0xf8, !PT ;  /* 0x00000038ce0d7812 */ /* 0x000fe200078ef819 */
[----:B------:R-:W-:Y:S01]  /*2540*/  IMAD R145, R11, 0x1c00, R214 ;  /* 0x00001c000b917824 */ /* 0x000fe200078e02d6 */
[----:B------:R-:W-:Y:S01]  /*2550*/  SHF.R.S32.HI R21, RZ, 0x1f, R14 ;  /* 0x0000001fff157819 */ /* 0x000fe2000001140e */
[--C-:B------:R-:W-:Y:S01]  /*2560*/  IMAD R144, R9, 0x1c00, R216.reuse ;  /* 0x00001c0009907824 */ /* 0x100fe200078e02d8 */
[----:B------:R-:W-:Y:S01]  /*2570*/  LOP3.LUT R12, R12, R213, RZ, 0x3c, !PT ;  /* 0x000000d50c0c7212 */ /* 0x000fe200078e3cff */
[----:B------:R-:W-:Y:S01]  /*2580*/  IMAD R142, R11, 0x1c00, R216 ;  /* 0x00001c000b8e7824 */ /* 0x000fe200078e02d8 */
[----:B------:R-:W-:Y:S01]  /*2590*/  LOP3.LUT R13, R13, R20, RZ, 0x3c, !PT ;  /* 0x000000140d0d7212 */ /* 0x000fe200078e3cff */
[----:B------:R-:W-:Y:S01]  /*25a0*/  IMAD R146, R9, 0x1c00, R214 ;  /* 0x00001c0009927824 */ /* 0x000fe200078e02d6 */
[----:B------:R-:W-:Y:S01]  /*25b0*/  LEA.HI R29, R21, R14, RZ, 0x3 ;  /* 0x0000000e151d7211 */ /* 0x000fe200078f18ff */
[----:B------:R-:W-:Y:S01]  /*25c0*/  IMAD.IADD R145, R145, 0x1, R12 ;  /* 0x0000000191917824 */ /* 0x000fe200078e020c */
[----:B------:R-:W-:Y:S01]  /*25d0*/  LOP3.LUT R12, R206, 0x38, R27, 0xf8, !PT ;  /* 0x00000038ce0c7812 */ /* 0x000fe200078ef81b */
[----:B------:R-:W-:Y:S01]  /*25e0*/  IMAD.IADD R144, R144, 0x1, R13 ;  /* 0x0000000190907824 */ /* 0x000fe200078e020d */
[----:B------:R-:W-:Y:S01]  /*25f0*/  LOP3.LUT R13, R206, 0x38, R29, 0xf8, !PT ;  /* 0x00000038ce0d7812 */ /* 0x000fe200078ef81d */
[----:B------:R-:W-:Y:S01]  /*2600*/  IMAD.WIDE.U32 R110, R148, R108, R110 ;  /* 0x0000006c946e7225 */ /* 0x000fe200078e006e */
[----:B------:R-:W-:-:S02]  /*2610*/  LOP3.LUT R11, R12, R20, RZ, 0x3c, !PT ;  /* 0x000000140c0b7212 */ /* 0x000fc400078e3cff */
[----:B------:R-:W-:Y:S01]  /*2620*/  LOP3.LUT R12, R13, R20, RZ, 0x3c, !PT ;  /* 0x000000140d0c7212 */ /* 0x000fe200078e3cff */
[----:B------:R-:W-:Y:S01]  /*2630*/  VIADD R13, R18, 0xa0 ;  /* 0x000000a0120d7836 */ /* 0x000fe20000000000 */
[----:B------:R-:W1:Y:S01]  /*2640*/  S2R R20, SR_TID.X ;  /* 0x0000000000147919 */ /* 0x000e620000002100 */
[----:B------:R-:W-:Y:S01]  /*2650*/  LOP3.LUT R10, R212, 0x38, R25, 0xf8, !PT ;  /* 0x00000038d40a7812 */ /* 0x000fe200078ef819 */
[----:B------:R-:W-:Y:S01]  /*2660*/  IMAD.IADD R142, R142, 0x1, R11 ;  /* 0x000000018e8e7824 */ /* 0x000fe200078e020b */
[----:B------:R-:W-:Y:S01]  /*2670*/  LEA.HI R14, R21, R14, RZ, 0x6 ;  /* 0x0000000e150e7211 */ /* 0x000fe200078f30ff */
[----:B------:R-:W-:Y:S01]  /*2680*/  IMAD.IADD R134, R115, 0x1, R33 ;  /* 0x0000000173867824 */ /* 0x000fe200078e0221 */
[----:B------:R-:W-:Y:S01]  /*2690*/  LOP3.LUT R9, R10, R213, RZ, 0x3c, !PT ;  /* 0x000000d50a097212 */ /* 0x000fe200078e3cff */
[----:B------:R-:W-:Y:S01]  /*26a0*/  IMAD.IADD R39, R117, 0x1, R39 ;  /* 0x0000000175277824 */ /* 0x000fe200078e0227 */
[----:B------:R-:W-:Y:S02]  /*26b0*/  SHF.R.S32.HI R11, RZ, 0x1f, R148 ;  /* 0x0000001fff0b7819 */ /* 0x000fe40000011494 */
[----:B------:R-:W-:-:S02]  /*26c0*/  IADD3 R146, R146, R9, RZ ;  /* 0x0000000992927210 */ /* 0x000fc40007ffe0ff */
[----:B------:R-:W-:Y:S02]  /*26d0*/  SHF.R.S32.HI R9, RZ, 0x6, R14 ;  /* 0x00000006ff097819 */ /* 0x000fe4000001140e */
[C---:B------:R-:W-:Y:S02]  /*26e0*/  LOP3.LUT R10, R212.reuse, 0x38, R29, 0xf8, !PT ;  /* 0x00000038d40a7812 */ /* 0x040fe400078ef81d */
[----:B------:R-:W-:Y:S01]  /*26f0*/  ISETP.GE.AND P2, PT, R13, UR6, PT ;  /* 0x000000060d007c0c */ /* 0x000fe2000bf46270 */
[C---:B------:R-:W-:Y:S01]  /*2700*/  IMAD R143, R9.reuse, 0x1c00, R214 ;  /* 0x00001c00098f7824 */ /* 0x040fe200078e02d6 */
[----:B------:R-:W-:Y:S01]  /*2710*/  LOP3.LUT R14, R212, 0x18, R18, 0xf8, !PT ;  /* 0x00000018d40e7812 */ /* 0x000fe200078ef812 */
[----:B------:R-:W-:Y:S01]  /*2720*/  IMAD R141, R9, 0x1c00, R216 ;  /* 0x00001c00098d7824 */ /* 0x000fe200078e02d8 */
[-C--:B------:R-:W-:Y:S01]  /*2730*/  LOP3.LUT R10, R10, R213.reuse, RZ, 0x3c, !PT ;  /* 0x000000d50a0a7212 */ /* 0x080fe200078e3cff */
[C---:B------:R-:W-:Y:S01]  /*2740*/  IMAD R9, R11.reuse, R108, RZ ;  /* 0x0000006c0b097224 */ /* 0x040fe200078e02ff */
[----:B------:R-:W-:Y:S01]  /*2750*/  SEL R31, RZ, 0x20, P2 ;  /* 0x00000020ff1f7807 */ /* 0x000fe20001000000 */
[----:B------:R-:W-:Y:S01]  /*2760*/  IMAD R11, R11, R102, RZ ;  /* 0x000000660b0b7224 */ /* 0x000fe200078e02ff */
[----:B------:R-:W-:Y:S01]  /*2770*/  LOP3.LUT R21, R14, R213, RZ, 0x3c, !PT ;  /* 0x000000d50e157212 */ /* 0x000fe200078e3cff */
[----:B------:R-:W-:Y:S01]  /*2780*/  IMAD.IADD R141, R141, 0x1, R12 ;  /* 0x000000018d8d7824 */ /* 0x000fe200078e020c */
[----:B------:R-:W-:Y:S01]  /*2790*/  SHF.L.U32 R12, R102, 0x6, RZ ;  /* 0x00000006660c7819 */ /* 0x000fe200000006ff */
[----:B------:R-:W-:Y:S01]  /*27a0*/  IMAD R37, R148, R103, R11 ;  /* 0x0000006794257224 */ /* 0x000fe200078e020b */
[C---:B------:R-:W-:Y:S01]  /*27b0*/  SHF.L.U64.HI R11, R102.reuse, 0x6, R103 ;  /* 0x00000006660b7819 */ /* 0x040fe20000010267 */
[----:B------:R-:W-:Y:S01]  /*27c0*/  IMAD.WIDE.U32 R102, R102, 0x70, RZ ;  /* 0x0000007066667825 */ /* 0x000fe200078e00ff */
[----:B------:R-:W-:-:S02]  /*27d0*/  IADD3 R143, R143, R10, RZ ;  /* 0x0000000a8f8f7210 */ /* 0x000fc40007ffe0ff */
[----:B------:R-:W-:Y:S01]  /*27e0*/  SHF.R.S32.HI R101, RZ, 0x3, R25 ;  /* 0x00000003ff657819 */ /* 0x000fe20000011419 */
[----:B------:R-:W-:Y:S01]  /*27f0*/  IMAD R41, R148, R109, R9 ;  /* 0x0000006d94297224 */ /* 0x000fe200078e0209 */
[----:B-1----:R-:W-:Y:S01]  /*2800*/  SHF.R.U32.HI R20, RZ, 0x7, R20 ;  /* 0x00000007ff147819 */ /* 0x002fe20000011614 */
[C---:B------:R-:W-:Y:S01]  /*2810*/  IMAD.SHL.U32 R10, R108.reuse, 0x40, RZ ;  /* 0x000000406c0a7824 */ /* 0x040fe200078e00ff */
[C---:B------:R-:W-:Y:S01]  /*2820*/  SHF.L.U64.HI R9, R108.reuse, 0x6, R109 ;  /* 0x000000066c097819 */ /* 0x040fe2000001026d */
[----:B------:R-:W-:Y:S01]  /*2830*/  IMAD.WIDE.U32 R108, R108, 0x70, RZ ;  /* 0x000000706c6c7825 */ /* 0x000fe200078e00ff */
[----:B------:R-:W-:Y:S02]  /*2840*/  SHF.R.S32.HI R26, RZ, 0x3, R27 ;  /* 0x00000003ff1a7819 */ /* 0x000fe4000001141b */
[----:B0-----:R-:W-:Y:S01]  /*2850*/  SHF.R.S32.HI R28, RZ, 0x3, R29 ;  /* 0x00000003ff1c7819 */ /* 0x001fe2000001141d */
[----:B------:R-:W-:Y:S01]  /*2860*/  VIADD R154, R20, 0x8 ;  /* 0x00000008149a7836 */ /* 0x000fe20000000000 */
[----:B------:R-:W-:Y:S01]  /*2870*/  LOP3.LUT R38, R30, R31, RZ, 0xfc, !PT ;  /* 0x0000001f1e267212 */ /* 0x000fe200078efcff */
[----:B------:R-:W-:Y:S01]  /*2880*/  IMAD.IADD R140, R214, 0x1, R21 ;  /* 0x00000001d68c7824 */ /* 0x000fe200078e0215 */
[----:B------:R-:W-:Y:S01]  /*2890*/  LOP3.LUT R25, R25, 0xfffffff8, RZ, 0xc0, !PT ;  /* 0xfffffff819197812 */ /* 0x000fe200078ec0ff */
[----:B------:R-:W-:Y:S01]  /*28a0*/  IMAD.IADD R20, R107, 0x1, R37 ;  /* 0x000000016b147824 */ /* 0x000fe200078e0225 */
[----:B------:R-:W-:Y:S01]  /*28b0*/  LOP3.LUT R27, R27, 0xfffffff8, RZ, 0xc0, !PT ;  /* 0xfffffff81b1b7812 */ /* 0x000fe200078ec0ff */
[----:B------:R-:W-:Y:S01]  /*28c0*/  IMAD.IADD R137, R109, 0x1, R137 ;  /* 0x000000016d897824 */ /* 0x000fe200078e0289 */
[----:B------:R-:W-:Y:S01]  /*28d0*/  LOP3.LUT R29, R29, 0xfffffff8, RZ, 0xc0, !PT ;  /* 0xfffffff81d1d7812 */ /* 0x000fe200078ec0ff */
[----:B------:R-:W-:Y:S01]  /*28e0*/  IMAD.IADD R14, R113, 0x1, R41 ;  /* 0x00000001710e7824 */ /* 0x000fe200078e0229 */
[----:B------:R-:W-:-:S02]  /*28f0*/  IADD3 R136, R103, R35, RZ ;  /* 0x0000002367887210 */ /* 0x000fc40007ffe0ff */
[----:B------:R-:W-:Y:S02]  /*2900*/  IADD3 R21, R37, R105, RZ ;  /* 0x0000006925157210 */ /* 0x000fe40007ffe0ff */
[----:B------:R-:W-:Y:S01]  /*2910*/  IADD3.X R123, R15, R150, RZ, P3, !PT ;  /* 0x000000960f7b7210 */ /* 0x000fe20001ffe4ff */
[----:B------:R-:W-:Y:S01]  /*2920*/  IMAD.IADD R15, R41, 0x1, R111 ;  /* 0x00000001290f7824 */ /* 0x000fe200078e026f */
[C---:B------:R-:W-:Y:S02]  /*2930*/  LOP3.LUT R34, R38.reuse, 0x2, RZ, 0xc0, !PT ;  /* 0x0000000226227812 */ /* 0x040fe400078ec0ff */
[C---:B------:R-:W-:Y:S02]  /*2940*/  LOP3.LUT R35, R38.reuse, 0x4, RZ, 0xc0, !PT ;  /* 0x0000000426237812 */ /* 0x040fe400078ec0ff */
[C---:B------:R-:W-:Y:S02]  /*2950*/  LOP3.LUT R36, R38.reuse, 0x8, RZ, 0xc0, !PT ;  /* 0x0000000826247812 */ /* 0x040fe400078ec0ff */
[----:B------:R-:W-:-:S02]  /*2960*/  LOP3.LUT R37, R38, 0x10, RZ, 0xc0, !PT ;  /* 0x0000001026257812 */ /* 0x000fc400078ec0ff */
[----:B------:R-:W-:Y:S02]  /*2970*/  LOP3.LUT R30, R30, 0x1, RZ, 0xc0, !PT ;  /* 0x000000011e1e7812 */ /* 0x000fe400078ec0ff */
[----:B------:R-:W-:Y:S02]  /*2980*/  SHF.R.S32.HI R31, RZ, 0x1f, R25 ;  /* 0x0000001fff1f7819 */ /* 0x000fe40000011419 */
[----:B------:R-:W-:Y:S02]  /*2990*/  SHF.R.S32.HI R32, RZ, 0x1f, R27 ;  /* 0x0000001fff207819 */ /* 0x000fe4000001141b */
[----:B------:R-:W-:Y:S02]  /*29a0*/  SHF.R.S32.HI R33, RZ, 0x1f, R29 ;  /* 0x0000001fff217819 */ /* 0x000fe4000001141d */
[----:B------:R-:W-:-:S07]  /*29b0*/  LOP3.LUT R38, R38, 0x20, RZ, 0xc0, !PT ;  /* 0x0000002026267812 */ /* 0x000fce00078ec0ff */
.L_x_4168:
[----:B-12---:R-:W2:Y:S01]  /*29c0*/  LDL.LU R45, [R1+0x8] ;  /* 0x00000800012d7983 */ /* 0x006ea20000300800 */
[----:B------:R-:W-:Y:S01]  /*29d0*/  VIADD R47, R24, 0xffffffff ;  /* 0xffffffff182f7836 */ /* 0x000fe20000000000 */
[----:B------:R-:W0:Y:S01]  /*29e0*/  LDC.64 R124, c[0x0][0x2e8] ;  /* 0x0000ba00ff7c7b82 */ /* 0x000e220000000a00 */
[----:B------:R-:W-:Y:S01]  /*29f0*/  LOP3.LUT P5, RZ, R220, 0x4, RZ, 0xc0, !PT ;  /* 0x00000004dcff7812 */ /* 0x000fe200078ac0ff */
        /* <DEDUP_REMOVED lines=8> */
[----:B------:R-:W-:Y:S01]  /*2a80*/  IADD3 R42, P4, R6, R126, RZ ;  /* 0x0000007e062a7210 */ /* 0x000fe20007f9e0ff */
[----:B------:R-:W-:Y:S02]  /*2a90*/  IMAD.IADD R96, R127, 0x1, R41 ;  /* 0x000000017f607824 */ /* 0x000fe400078e0229 */
[----:B------:R-:W-:-:S03]  /*2aa0*/  IMAD R41, R17, 0x5400, R140 ;  /* 0x0000540011297824 */ /* 0x000fc600078e028c */
[----:B------:R-:W-:Y:S02]  /*2ab0*/  IADD3.X R40, R8, R96, R138, P2, P3 ;  /* 0x0000006008287210 */ /* 0x000fe400017e648a */
[----:B------:R-:W-:Y:S02]  /*2ac0*/  ISETP.GT.AND P3, PT, R47, R135, PT ;  /* 0x000000872f00720c */ /* 0x000fe40003f64270 */
[----:B0-----:R-:W-:Y:S02]  /*2ad0*/  LEA R48, P2, R24, R124, 0x1 ;  /* 0x0000007c18307211 */ /* 0x001fe400078408ff */
[----:B------:R-:W-:Y:S02]  /*2ae0*/  IADD3.X R43, R96, R8, RZ, P4, !PT ;  /* 0x00000008602b7210 */ /* 0x000fe400027fe4ff */
[----:B------:R-:W-:Y:S01]  /*2af0*/  LEA.HI.X R49, R24, R125, R40, 0x1, P2 ;  /* 0x0000007d18317211 */ /* 0x000fe200010f0c28 */
[----:B------:R-:W-:Y:S01]  /*2b00*/  IMAD R40, R41, 0x2, R120 ;  /* 0x0000000229287824 */ /* 0x000fe200078e0278 */
[----:B-1----:R-:W-:-:S02]  /*2b10*/  ISETP.GE.AND P2, PT, R121, 0x1, PT ;  /* 0x000000017900780c */ /* 0x002fc40003f46270 */
[C---:B------:R-:W-:Y:S02]  /*2b20*/  LEA R50, P4, R42.reuse, R124, 0x1 ;  /* 0x0000007c2a327211 */ /* 0x040fe400078808ff */
[----:B------:R-:W-:Y:S02]  /*2b30*/  MOV R24, R47 ;  /* 0x0000002f00187202 */ /* 0x000fe40000000f00 */
[----:B------:R-:W-:Y:S01]  /*2b40*/  LEA.HI.X R51, R42, R125, R43, 0x1, P4 ;  /* 0x0000007d2a337211 */ /* 0x000fe200020f0c2b */
[C---:B------:R-:W-:Y:S02]  /*2b50*/  VIADD R43, R41.reuse, 0x20 ;  /* 0x00000020292b7836 */ /* 0x040fe40000000000 */
[----:B------:R-:W-:-:S04]  /*2b60*/  @P5 VIADD R43, R41, 0xffffffe0 ;  /* 0xffffffe0292b5836 */ /* 0x000fc80000000000 */
[----:B------:R-:W-:Y:S01]  /*2b70*/  IMAD R41, R43, 0x2, R120 ;  /* 0x000000022b297824 */ /* 0x000fe200078e0278 */
[----:B--2---:R-:W-:-:S04]  /*2b80*/  LOP3.LUT R45, R45, 0xfffffffd, RZ, 0xc0, !PT ;  /* 0xfffffffd2d2d7812 */ /* 0x004fc800078ec0ff */
[----:B------:R-:W-:-:S05]  /*2b90*/  @P3 LOP3.LUT R45, R45, 0x2, RZ, 0xfc, !PT ;  /* 0x000000022d2d3812 */ /* 0x000fca00078efcff */
[----:B------:R0:W-:Y:S01]  /*2ba0*/  STL [R1+0x8], R45 ;  /* 0x0000082d01007387 */ /* 0x0001e20000100800 */
[----:B-----5:R-:W-:Y:S05]  /*2bb0*/  @!P2 BRA `(.L_x_4070) ;  /* 0x000000700048a947 */ /* 0x020fea0003800000 */
[----:B------:R-:W-:Y:S01]  /*2bc0*/  ULDC.U8 UR4, c[0x0][0x410] ;  /* 0x0001040000047ab9 */ /* 0x000fe20000000000 */
[-C--:B------:R-:W-:Y:S01]  /*2bd0*/  IMAD R43, R136, R47.reuse, RZ ;  /* 0x0000002f882b7224 */ /* 0x080fe200078e02ff */
[----:B------:R-:W-:Y:S01]  /*2be0*/  ISETP.NE.AND P2, PT, RZ, UR4, PT ;  /* 0x00000004ff007c0c */ /* 0x000fe2000bf45270 */
[-C--:B0-----:R-:W-:Y:S02]  /*2bf0*/  IMAD R45, R137, R47.reuse, RZ ;  /* 0x0000002f892d7224 */ /* 0x081fe400078e02ff */
[----:B------:R-:W-:Y:S02]  /*2c00*/  IMAD R42, R24, -0x70, R2 ;  /* 0xffffff90182a7824 */ /* 0x000fe400078e0202 */
[C---:B------:R-:W-:Y:S02]  /*2c10*/  IMAD R43, R44.reuse, R102, R43 ;  /* 0x000000662c2b7224 */ /* 0x040fe400078e022b */
[----:B------:R-:W-:Y:S01]  /*2c20*/  IMAD R45, R44, R108, R45 ;  /* 0x0000006c2c2d7224 */ /* 0x000fe200078e022d */
[----:B------:R-:W-:Y:S01]  /*2c30*/  VIMNMX R42, R42, 0x70, PT ;  /* 0x000000702a2a7848 */ /* 0x000fe20003fe0100 */
[----:B------:R-:W-:-:S04]  /*2c40*/  IMAD.WIDE.U32 R94, R102, R47, RZ ;  /* 0x0000002f665e7225 */ /* 0x000fc800078e00ff */
        /* <DEDUP_REMOVED lines=19> */
[----:B------:R-:W-:Y:S06]  /*2d80*/  @P3 BRA `(.L_x_4073) ;  /* 0x0000000000a03947 */ /* 0x000fec0003800000 */
[----:B------:R-:W-:Y:S01]  /*2d90*/  IADD3 R45, P2, R106, R94, RZ ;  /* 0x0000005e6a2d7210 */ /* 0x000fe20007f5e0ff */
[----:B------:R-:W-:Y:S01]  /*2da0*/  ULDC.64 UR4, c[0x0][0x3e8] ;  /* 0x0000fa0000047ab9 */ /* 0x000fe20000000a00 */
[----:B------:R-:W-:Y:S02]  /*2db0*/  CS2R R124, SRZ ;  /* 0x00000000007c7805 */ /* 0x000fe4000001ff00 */
[----:B------:R-:W-:Y:S02]  /*2dc0*/  CS2R R126, SRZ ;  /* 0x00000000007e7805 */ /* 0x000fe4000001ff00 */
[----:B------:R-:W-:Y:S02]  /*2dd0*/  IADD3.X R46, R43, R20, RZ, P2, !PT ;  /* 0x000000142b2e7210 */ /* 0x000fe400017fe4ff */
[----:B------:R-:W-:-:S04]  /*2de0*/  LEA R44, P2, R45, UR4, 0x1 ;  /* 0x000000042d2c7c11 */ /* 0x000fc8000f8408ff */
[----:B------:R-:W-:Y:S01]  /*2df0*/  LEA.HI.X R45, R45, UR5, R46, 0x1, P2 ;  /* 0x000000052d2d7c11 */ /* 0x000fe200090f0c2e */
[----:B------:R-:W-:Y:S01]  /*2e00*/  ULDC.64 UR4, c[0x0][0x400] ;  /* 0x0001000000047ab9 */ /* 0x000fe20000000a00 */
[----:B------:R-:W-:-:S05]  /*2e10*/  IADD3 R47, P2, R112, R92, RZ ;  /* 0x0000005c702f7210 */ /* 0x000fca0007f5e0ff */
[----:B------:R-:W-:Y:S01]  /*2e20*/  IMAD.X R54, R100, 0x1, R14, P2 ;  /* 0x0000000164367824 */ /* 0x000fe200010e060e */
        /* <DEDUP_REMOVED lines=30> */
.L_x_4073:
[----:B------:R-:W-:Y:S05]  /*3010*/  BSYNC B1 ;  /* 0x0000000000017941 */ /* 0x000fea0003800000 */
.L_x_4072:
        /* <DEDUP_REMOVED lines=12> */
[----:B-----5:R-:W-:Y:S01]  /*30e0*/  IMAD.MOV.U32 R129, RZ, RZ, R76 ;  /* 0x000000ffff817224 */ /* 0x020fe200078e004c */
[----:B------:R-:W-:Y:S01]  /*30f0*/  CS2R R74, SRZ ;  /* 0x00000000004a7805 */ /* 0x000fe2000001ff00 */
[----:B------:R-:W-:Y:S01]  /*3100*/  IMAD.MOV.U32 R128, RZ, RZ, R77 ;  /* 0x000000ffff807224 */ /* 0x000fe200078e004d */
[----:B------:R-:W-:Y:S06]  /*3110*/  @P4 BRA `(.L_x_4075) ;  /* 0x0000000000a04947 */ /* 0x000fec0003800000 */
[----:B------:R-:W-:Y:S01]  /*3120*/  IADD3 R94, P2, P5, R106, R94, R12 ;  /* 0x0000005e6a5e7210 */ /* 0x000fe20007d5e00c */
[----:B------:R-:W-:Y:S01]  /*3130*/  ULDC.64 UR4, c[0x0][0x3e8] ;  /* 0x0000fa0000047ab9 */ /* 0x000fe20000000a00 */
[----:B------:R-:W-:Y:S02]  /*3140*/  CS2R R72, SRZ ;  /* 0x0000000000487805 */ /* 0x000fe4000001ff00 */
[----:B------:R-:W-:Y:S02]  /*3150*/  CS2R R74, SRZ ;  /* 0x00000000004a7805 */ /* 0x000fe4000001ff00 */
[----:B0-----:R-:W-:Y:S02]  /*3160*/  IADD3.X R45, R20, R43, R11, P2, P5 ;  /* 0x0000002b142d7210 */ /* 0x001fe400017ea40b */
[----:B------:R-:W-:-:S04]  /*3170*/  IADD3 R92, P2, P5, R112, R92, R10 ;  /* 0x0000005c705c7210 */ /* 0x000fc80007d5e00a */
[----:B------:R-:W-:Y:S02]  /*3180*/  IADD3.X R43, R14, R100, R9, P2, P5 ;  /* 0x000000640e2b7210 */ /* 0x000fe400017ea409 */
[----:B------:R-:W-:-:S04]  /*3190*/  LEA R44, P2, R94, UR4, 0x1 ;  /* 0x000000045e2c7c11 */ /* 0x000fc8000f8408ff */
[----:B------:R-:W-:Y:S01]  /*31a0*/  LEA.HI.X R45, R94, UR5, R45, 0x1, P2 ;  /* 0x000000055e2d7c11 */ /* 0x000fe200090f0c2d */
[----:B------:R-:W-:Y:S02]  /*31b0*/  ULDC.64 UR4, c[0x0][0x400] ;  /* 0x0001000000047ab9 */ /* 0x000fe40000000a00 */
        /* <DEDUP_REMOVED lines=30> */
.L_x_4075:
[----:B------:R-:W-:Y:S05]  /*33a0*/  BSYNC B1 ;  /* 0x0000000000017941 */ /* 0x000fea0003800000 */
.L_x_4074:
[----:B------:R-:W2:Y:S01]  /*33b0*/  LDL R43, [R1+0x1c] ;  /* 0x00001c00012b7983 */ /* 0x000ea20000100800 */
[----:B01----:R-:W-:Y:S01]  /*33c0*/  IMAD.MOV.U32 R44, RZ, RZ, R81 ;  /* 0x000000ffff2c7224 */ /* 0x003fe200078e0051 */
[----:B------:R-:W-:Y:S01]  /*33d0*/  MOV R45, R88 ;  /* 0x00000058002d7202 */ /* 0x000fe20000000f00 */
[----:B------:R-:W-:Y:S01]  /*33e0*/  IMAD.MOV.U32 R46, RZ, RZ, R89 ;  /* 0x000000ffff2e7224 */ /* 0x000fe200078e0059 */
[----:B------:R-:W-:Y:S02]  /*33f0*/  PRMT R160, R129, 0x5410, R128 ;  /* 0x0000541081a07816 */ /* 0x000fe40000000080 */
        /* <DEDUP_REMOVED lines=8> */
[----:B------:R-:W-:-:S05]  /*3480*/  IMAD.MOV.U32 R46, RZ, RZ, R79 ;  /* 0x000000ffff2e7224 */ /* 0x000fca00078e004f */
[----:B------:R-:W-:Y:S01]  /*3490*/  PRMT R161, R45, 0x5410, R46 ;  /* 0x000054102da17816 */ /* 0x000fe2000000002e */
[----:B------:R-:W-:Y:S01]  /*34a0*/  IMAD.MOV.U32 R46, RZ, RZ, R91 ;  /* 0x000000ffff2e7224 */ /* 0x000fe200078e005b */
[----:B------:R-:W-:-:S04]  /*34b0*/  MOV R45, R90 ;  /* 0x0000005a002d7202 */ /* 0x000fc80000000f00 */
[----:B------:R-:W-:Y:S01]  /*34c0*/  PRMT R170, R46, 0x7610, R170 ;  /* 0x000076102eaa7816 */ /* 0x000fe200000000aa */
[----:B------:R-:W-:Y:S01]  /*34d0*/  IMAD.MOV.U32 R46, RZ, RZ, R127 ;  /* 0x000000ffff2e7224 */ /* 0x000fe200078e007f */
[----:B--2---:R-:W-:Y:S02]  /*34e0*/  R2UR UR4, R43 ;  /* 0x000000002b0472ca */ /* 0x004fe400000e0000 */
[----:B------:R-:W-:-:S04]  /*34f0*/  MOV R43, R80 ;  /* 0x00000050002b7202 */ /* 0x000fc80000000f00 */
[----:B------:R-:W-:Y:S01]  /*3500*/  PRMT R163, R163, 0x5410, R43 ;  /* 0x00005410a3a37816 */ /* 0x000fe2000000002b */
[----:B------:R-:W-:-:S05]  /*3510*/  IMAD.MOV.U32 R43, RZ, RZ, R84 ;  /* 0x000000ffff2b7224 */ /* 0x000fca00078e0054 */
[----:B------:R-:W-:Y:S01]  /*3520*/  PRMT R165, R44, 0x5410, R43 ;  /* 0x000054102ca57816 */ /* 0x000fe2000000002b */
[----:B------:R-:W-:Y:S01]  /*3530*/  IMAD.MOV.U32 R43, RZ, RZ, R96 ;  /* 0x000000ffff2b7224 */ /* 0x000fe200078e0060 */
[----:B------:R-:W-:Y:S01]  /*3540*/  UISETP.NE.AND UP0, UPT, UR4, 0x3, UPT ;  /* 0x000000030400788c */ /* 0x000fe2000bf05270 */
[----:B------:R-:W-:-:S05]  /*3550*/  IMAD.MOV.U32 R44, RZ, RZ, R97 ;  /* 0x000000ffff2c7224 */ /* 0x000fca00078e0061 */
[----:B------:R-:W-:Y:S01]  /*3560*/  PRMT R167, R43, 0x5410, R44 ;  /* 0x000054102ba77816 */ /* 0x000fe2000000002c */
[----:B------:R-:W-:Y:S01]  /*3570*/  IMAD.MOV.U32 R43, RZ, RZ, R83 ;  /* 0x000000ffff2b7224 */ /* 0x000fe200078e0053 */
[----:B------:R-:W-:Y:S02]  /*3580*/  MOV R44, R82 ;  /* 0x00000052002c7202 */ /* 0x000fe40000000f00 */
[----:B------:R-:W-:Y:S02]  /*3590*/  PLOP3.LUT P2, PT, PT, PT, UP0, 0x80, 0x0 ;  /* 0x000000000000781c */ /* 0x000fe40003f4f008 */
        /* <DEDUP_REMOVED lines=48> */
[----:B------:R-:W-:Y:S02]  /*38a0*/  PRMT R131, R46, 0x5410, R45 ;  /* 0x000054102e837816 */ /* 0x000fe4000000002d */
[----:B------:R-:W-:Y:S01]  /*38b0*/  PRMT R164, R43, 0x5410, R44 ;  /* 0x000054102ba47816 */ /* 0x000fe2000000002c */
[----:B------:R-:W-:Y:S06]  /*38c0*/  @!P2 BRA `(.L_x_4076) ;  /* 0x000000000004a947 */ /* 0x000fec0003800000 */
[----:B------:R-:W-:Y:S01]  /*38d0*/  BPT.TRAP 0x1 ;  /* 0x000000040000795c */ /* 0x000fe20000300000 */
.L_x_4076:
[----:B------:R-:W-:Y:S01]  /*38e0*/  IMAD R43, R17, 0x8, R16 ;  /* 0x00000008112b7824 */ /* 0x000fe200078e0210 */
[----:B------:R-:W-:Y:S01]  /*38f0*/  SHF.L.U32 R100, R205, 0x1f, RZ ;  /* 0x0000001fcd647819 */ /* 0x000fe200000006ff */
[----:B------:R-:W-:Y:S03]  /*3900*/  BSSY B1, `(.L_x_4077) ;  /* 0x0000003000017945 */ /* 0x000fe60003800000 */
[----:B------:R-:W0:Y:S02]  /*3910*/  SYNCS.PHASECHK.TRANS64.TRYWAIT P5, [R43+URZ+0x36890], R100 ;  /* 0x036890642b0075a7 */ /* 0x000e2400080a017f */
[----:B0-----:R-:W-:Y:S05]  /*3920*/  @!P5 BRA `(.L_x_4078) ;  /* 0x0000022400fcd947 */ /* 0x001fea0003800000 */
.L_x_4436:
[----:B------:R-:W-:Y:S05]  /*3930*/  BSYNC B1 ;  /* 0x0000000000017941 */ /* 0x000fea0003800000 */
.L_x_4077:
        /* <DEDUP_REMOVED lines=9> */
[----:B------:R-:W-:Y:S01]  /*39d0*/  SHF.R.U64 R94, R126, 0x10, R127 ;  /* 0x000000107e5e7819 */ /* 0x000fe2000000127f */
[----:B--2---:R-:W-:Y:S01]  /*39e0*/  IMAD.MOV.U32 R95, RZ, RZ, R45 ;  /* 0x000000ffff5f7224 */ /* 0x004fe200078e002d */
[----:B------:R-:W-:Y:S02]  /*39f0*/  SHF.R.U64 R124, R124, 0x10, R125 ;  /* 0x000000107c7c7819 */ /* 0x000fe4000000127d */
[----:B------:R-:W-:Y:S01]  /*3a00*/  SHF.R.U32.HI R127, RZ, 0x10, R127 ;  /* 0x00000010ff7f7819 */ /* 0x000fe2000001167f */
[----:B------:R-:W-:Y:S02]  /*3a10*/  HADD2.F32 R94, -RZ, R94.H0_H0 ;  /* 0x2000005eff5e7230 */ /* 0x000fe40000004100 */
[--C-:B------:R-:W-:Y:S02]  /*3a20*/  HADD2.F32 R45, -RZ, R95.reuse.H1_H1 ;  /* 0x3000005fff2d7230 */ /* 0x100fe40000004100 */
[----:B------:R-:W-:Y:S02]  /*3a30*/  HADD2.F32 R95, -RZ, R95.H0_H0 ;  /* 0x2000005fff5f7230 */ /* 0x000fe40000004100 */
[----:B------:R-:W-:-:S02]  /*3a40*/  HADD2.F32 R124, -RZ, R124.H0_H0 ;  /* 0x2000007cff7c7230 */ /* 0x000fc40000004100 */
[-C--:B------:R-:W-:Y:S01]  /*3a50*/  FMUL.FTZ R126, R45, R94.reuse ;  /* 0x0000005e2d7e7220 */ /* 0x080fe20000410000 */
[----:B------:R-:W-:-:S03]  /*3a60*/  FMUL.FTZ R94, R95, R94 ;  /* 0x0000005e5f5e7220 */ /* 0x000fc60000410000 */
[----:B------:R-:W-:Y:S01]  /*3a70*/  FFMA.FTZ R126, R95, R124, -R126 ;  /* 0x0000007c5f7e7223 */ /* 0x000fe2000001087e */
[----:B------:R-:W-:Y:S01]  /*3a80*/  MOV R95, R44 ;  /* 0x0000002c005f7202 */ /* 0x000fe20000000f00 */
[----:B------:R-:W-:Y:S02]  /*3a90*/  IMAD.MOV.U32 R44, RZ, RZ, R47 ;  /* 0x000000ffff2c7224 */ /* 0x000fe400078e002f */
[----:B------:R-:W-:Y:S01]  /*3aa0*/  FFMA.FTZ R94, R45, R124, R94 ;  /* 0x0000007c2d5e7223 */ /* 0x000fe2000001005e */
[----:B------:R-:W-:Y:S01]  /*3ab0*/  SHF.R.U32.HI R124, RZ, 0x10, R125 ;  /* 0x00000010ff7c7819 */ /* 0x000fe2000001167d */
[----:B------:R-:W-:Y:S02]  /*3ac0*/  HADD2.F32 R47, -RZ, R127.H0_H0 ;  /* 0x2000007fff2f7230 */ /* 0x000fe40000004100 */
[--C-:B------:R-:W-:Y:S01]  /*3ad0*/  HADD2.F32 R45, -RZ, R44.reuse.H1_H1 ;  /* 0x3000002cff2d7230 */ /* 0x100fe20000004100 */
[----:B------:R-:W-:Y:S01]  /*3ae0*/  F2FP.F16.F32.PACK_AB R94, R94, R126 ;  /* 0x0000007e5e5e723e */ /* 0x000fe200000000ff */
[----:B------:R-:W-:-:S02]  /*3af0*/  HADD2.F32 R44, -RZ, R44.H0_H0 ;  /* 0x2000002cff2c7230 */ /* 0x000fc40000004100 */
[----:B------:R-:W-:Y:S02]  /*3b00*/  HADD2.F32 R124, -RZ, R124.H0_H0 ;  /* 0x2000007cff7c7230 */ /* 0x000fe40000004100 */
[-C--:B------:R-:W-:Y:S01]  /*3b10*/  FMUL.FTZ R125, R45, R47.reuse ;  /* 0x0000002f2d7d7220 */ /* 0x080fe20000410000 */
[----:B------:R-:W-:-:S03]  /*3b20*/  FMUL.FTZ R47, R44, R47 ;  /* 0x0000002f2c2f7220 */ /* 0x000fc60000410000 */
[-C--:B------:R-:W-:Y:S01]  /*3b30*/  FFMA.FTZ R44, R44, R124.reuse, -R125 ;  /* 0x0000007c2c2c7223 */ /* 0x080fe2000001087d */
[--C-:B------:R-:W-:Y:S02]  /*3b40*/  HADD2.F32 R125, -RZ, R156.reuse.H1_H1 ;  /* 0x3000009cff7d7230 */ /* 0x100fe40000004100 */
[----:B------:R-:W-:Y:S01]  /*3b50*/  FFMA.FTZ R45, R45, R124, R47 ;  /* 0x0000007c2d2d7223 */ /* 0x000fe2000001002f */
[----:B------:R-:W-:Y:S02]  /*3b60*/  IMAD.MOV.U32 R124, RZ, RZ, R46 ;  /* 0x000000ffff7c7224 */ /* 0x000fe400078e002e */
[--C-:B------:R-:W-:Y:S02]  /*3b70*/  HADD2.F32 R46, -RZ, R95.reuse.H1_H1 ;  /* 0x3000005fff2e7230 */ /* 0x100fe40000004100 */
[----:B------:R-:W-:Y:S02]  /*3b80*/  HADD2.F32 R47, -RZ, R95.H0_H0 ;  /* 0x2000005fff2f7230 */ /* 0x000fe40000004100 */
[----:B------:R-:W-:-:S02]  /*3b90*/  HADD2.F32 R95, -RZ, R156.H0_H0 ;  /* 0x2000009cff5f7230 */ /* 0x000fc40000004100 */
[-C--:B------:R-:W-:Y:S01]  /*3ba0*/  FMUL.FTZ R127, R46, R125.reuse ;  /* 0x0000007d2e7f7220 */ /* 0x080fe20000410000 */
[----:B------:R-:W-:Y:S02]  /*3bb0*/  HADD2.F32 R156, -RZ, R171.H1_H1 ;  /* 0x300000abff9c7230 */ /* 0x000fe40000004100 */
[C---:B------:R-:W-:Y:S01]  /*3bc0*/  FMUL.FTZ R125, R47.reuse, R125 ;  /* 0x0000007d2f7d7220 */ /* 0x040fe20000410000 */
[----:B------:R-:W-:-:S03]  /*3bd0*/  FFMA.FTZ R47, R47, R95, -R127 ;  /* 0x0000005f2f2f7223 */ /* 0x000fc6000001087f */
[----:B------:R-:W-:Y:S01]  /*3be0*/  FFMA.FTZ R46, R46, R95, R125 ;  /* 0x0000005f2e2e7223 */ /* 0x000fe2000001007d */
[--C-:B------:R-:W-:Y:S02]  /*3bf0*/  HADD2.F32 R95, -RZ, R124.reuse.H1_H1 ;  /* 0x3000007cff5f7230 */ /* 0x100fe40000004100 */
[----:B------:R-:W-:Y:S02]  /*3c00*/  HADD2.F32 R125, -RZ, R124.H0_H0 ;  /* 0x2000007cff7d7230 */ /* 0x000fe40000004100 */
[----:B------:R-:W-:Y:S02]  /*3c10*/  HADD2.F32 R124, -RZ, R168.H0_H0 ;  /* 0x200000a8ff7c7230 */ /* 0x000fe40000004100 */
[-C--:B------:R-:W-:Y:S01]  /*3c20*/  FMUL.FTZ R127, R95, R156.reuse ;  /* 0x0000009c5f7f7220 */ /* 0x080fe20000410000 */
[----:B------:R-:W-:Y:S01]  /*3c30*/  F2FP.F16.F32.PACK_AB R46, R46, R47 ;  /* 0x0000002f2e2e723e */ /* 0x000fe200000000ff */
[C---:B------:R-:W-:Y:S02]  /*3c40*/  FMUL.FTZ R156, R125.reuse, R156 ;  /* 0x0000009c7d9c7220 */ /* 0x040fe40000410000 */
[----:B------:R-:W-:-:S02]  /*3c50*/  FFMA.FTZ R127, R125, R124, -R127 ;  /* 0x0000007c7d7f7223 */ /* 0x000fc4000001087f */
[----:B------:R-:W-:Y:S01]  /*3c60*/  FFMA.FTZ R156, R95, R124, R156 ;  /* 0x0000007c5f9c7223 */ /* 0x000fe2000001009c */
[----:B------:R-:W-:Y:S01]  /*3c70*/  F2FP.F16.F32.PACK_AB R95, R45, R44 ;  /* 0x0000002c2d5f723e */ /* 0x000fe200000000ff */
[----:B------:R-:W-:Y:S01]  /*3c80*/  IMAD.MOV.U32 R44, RZ, RZ, R46 ;  /* 0x000000ffff2c7224 */ /* 0x000fe200078e002e */
[----:B------:R-:W-:Y:S02]  /*3c90*/  MOV R45, R94 ;  /* 0x0000005e002d7202 */ /* 0x000fe40000000f00 */
[----:B------:R-:W-:Y:S01]  /*3ca0*/  F2FP.F16.F32.PACK_AB R127, R156, R127 ;  /* 0x0000007f9c7f723e */ /* 0x000fe200000000ff */
[----:B------:R-:W-:-:S04]  /*3cb0*/  IMAD.MOV.U32 R47, RZ, RZ, R95 ;  /* 0x000000ffff2f7224 */ /* 0x000fc800078e005f */
[----:B------:R-:W-:-:S07]  /*3cc0*/  IMAD.MOV.U32 R46, RZ, RZ, R127 ;  /* 0x000000ffff2e7224 */ /* 0x000fce00078e007f */
.L_x_4084:
[----:B------:R-:W-:Y:S05]  /*3cd0*/  BSYNC B3 ;  /* 0x0000000000037941 */ /* 0x000fea0003800000 */
.L_x_4083:
[----:B--2---:R1:W-:Y:S02]  /*3ce0*/  STG.E.128 desc[UR60][R50.64], R44 ;  /* 0x0000002c32007986 */ /* 0x0043e4000c101d3c */
.L_x_4082:
[----:B------:R-:W-:Y:S05]  /*3cf0*/  BSYNC B2 ;  /* 0x0000000000027941 */ /* 0x000fea0003800000 */
.L_x_4081:
        /* <DEDUP_REMOVED lines=8> */
[----:B--2---:R-:W-:Y:S01]  /*3d80*/  IMAD.MOV.U32 R95, RZ, RZ, R45 ;  /* 0x000000ffff5f7224 */ /* 0x004fe200078e002d */
[----:B------:R-:W-:Y:S02]  /*3d90*/  SHF.R.U64 R94, R96, 0x10, R97 ;  /* 0x00000010605e7819 */ /* 0x000fe40000001261 */
[----:B------:R-:W-:Y:S01]  /*3da0*/  SHF.R.U32.HI R99, RZ, 0x10, R99 ;  /* 0x00000010ff637819 */ /* 0x000fe20000011663 */
[----:B------:R-:W-:Y:S01]  /*3db0*/  HADD2.F32 R98, -RZ, R98.H0_H0 ;  /* 0x20000062ff627230 */ /* 0x000fe20000004100 */
[----:B------:R-:W-:Y:S01]  /*3dc0*/  SHF.R.U32.HI R97, RZ, 0x10, R97 ;  /* 0x00000010ff617819 */ /* 0x000fe20000011661 */
[--C-:B------:R-:W-:Y:S02]  /*3dd0*/  HADD2.F32 R45, -RZ, R95.reuse.H1_H1 ;  /* 0x3000005fff2d7230 */ /* 0x100fe40000004100 */
[----:B------:R-:W-:Y:S02]  /*3de0*/  HADD2.F32 R95, -RZ, R95.H0_H0 ;  /* 0x2000005fff5f7230 */ /* 0x000fe40000004100 */
[----:B------:R-:W-:-:S02]  /*3df0*/  HADD2.F32 R94, -RZ, R94.H0_H0 ;  /* 0x2000005eff5e7230 */ /* 0x000fc40000004100 */
[-C--:B------:R-:W-:Y:S01]  /*3e00*/  FMUL.FTZ R96, R45, R98.reuse ;  /* 0x000000622d607220 */ /* 0x080fe20000410000 */
[----:B------:R-:W-:Y:S02]  /*3e10*/  HADD2.F32 R97, -RZ, R97.H0_H0 ;  /* 0x20000061ff617230 */ /* 0x000fe40000004100 */
[C---:B------:R-:W-:Y:S01]  /*3e20*/  FMUL.FTZ R98, R95.reuse, R98 ;  /* 0x000000625f627220 */ /* 0x040fe20000410000 */
[----:B------:R-:W-:-:S03]  /*3e30*/  FFMA.FTZ R96, R95, R94, -R96 ;  /* 0x0000005e5f607223 */ /* 0x000fc60000010860 */
[----:B------:R-:W-:Y:S01]  /*3e40*/  FFMA.FTZ R98, R45, R94, R98 ;  /* 0x0000005e2d627223 */ /* 0x000fe20000010062 */
[----:B------:R-:W-:Y:S01]  /*3e50*/  IMAD.MOV.U32 R45, RZ, RZ, R47 ;  /* 0x000000ffff2d7224 */ /* 0x000fe200078e002f */
[----:B------:R-:W-:Y:S01]  /*3e60*/  MOV R94, R44 ;  /* 0x0000002c005e7202 */ /* 0x000fe20000000f00 */
[----:B------:R-:W-:Y:S02]  /*3e70*/  HADD2.F32 R47, -RZ, R99.H0_H0 ;  /* 0x20000063ff2f7230 */ /* 0x000fe40000004100 */
[----:B------:R-:W-:Y:S01]  /*3e80*/  F2FP.F16.F32.PACK_AB R96, R98, R96 ;  /* 0x000000606260723e */ /* 0x000fe200000000ff */
[--C-:B------:R-:W-:Y:S02]  /*3e90*/  HADD2.F32 R44, -RZ, R45.reuse.H1_H1 ;  /* 0x3000002dff2c7230 */ /* 0x100fe40000004100 */
[----:B------:R-:W-:-:S03]  /*3ea0*/  HADD2.F32 R45, -RZ, R45.H0_H0 ;  /* 0x2000002dff2d7230 */ /* 0x000fc60000004100 */
[CC--:B------:R-:W-:Y:S02]  /*3eb0*/  FMUL.FTZ R95, R44.reuse, R47.reuse ;  /* 0x0000002f2c5f7220 */ /* 0x0c0fe40000410000 */
[C---:B------:R-:W-:Y:S02]  /*3ec0*/  FMUL.FTZ R47, R45.reuse, R47 ;  /* 0x0000002f2d2f7220 */ /* 0x040fe40000410000 */
[-C--:B------:R-:W-:Y:S01]  /*3ed0*/  FFMA.FTZ R45, R45, R97.reuse, -R95 ;  /* 0x000000612d2d7223 */ /* 0x080fe2000001085f */
[----:B------:R-:W-:Y:S02]  /*3ee0*/  HADD2.F32 R95, -RZ, R94.H1_H1 ;  /* 0x3000005eff5f7230 */ /* 0x000fe40000004100 */
[----:B------:R-:W-:Y:S01]  /*3ef0*/  FFMA.FTZ R44, R44, R97, R47 ;  /* 0x000000612c2c7223 */ /* 0x000fe2000001002f */
[----:B------:R-:W-:Y:S02]  /*3f00*/  HADD2.F32 R47, -RZ, R170.H1_H1 ;  /* 0x300000aaff2f7230 */ /* 0x000fe40000004100 */
[----:B------:R-:W-:-:S02]  /*3f10*/  HADD2.F32 R97, -RZ, R94.H0_H0 ;  /* 0x2000005eff617230 */ /* 0x000fc40000004100 */
[----:B------:R-:W-:Y:S02]  /*3f20*/  HADD2.F32 R94, -RZ, R167.H0_H0 ;  /* 0x200000a7ff5e7230 */ /* 0x000fe40000004100 */
[-C--:B------:R-:W-:Y:S01]  /*3f30*/  FMUL.FTZ R99, R95, R47.reuse ;  /* 0x0000002f5f637220 */ /* 0x080fe20000410000 */
[----:B------:R-:W-:-:S03]  /*3f40*/  FMUL.FTZ R124, R97, R47 ;  /* 0x0000002f617c7220 */ /* 0x000fc60000410000 */
[-C--:B------:R-:W-:Y:S01]  /*3f50*/  FFMA.FTZ R47, R97, R94.reuse, -R99 ;  /* 0x0000005e612f7223 */ /* 0x080fe20000010863 */
[----:B------:R-:W-:Y:S02]  /*3f60*/  HADD2.F32 R97, -RZ, R171.H0_H0 ;  /* 0x200000abff617230 */ /* 0x000fe40000004100 */
[----:B------:R-:W-:Y:S01]  /*3f70*/  FFMA.FTZ R94, R95, R94, R124 ;  /* 0x0000005e5f5e7223 */ /* 0x000fe2000001007c */
[--C-:B------:R-:W-:Y:S02]  /*3f80*/  HADD2.F32 R95, -RZ, R46.reuse.H1_H1 ;  /* 0x3000002eff5f7230 */ /* 0x100fe40000004100 */
[----:B------:R-:W-:Y:S02]  /*3f90*/  HADD2.F32 R99, -RZ, R46.H0_H0 ;  /* 0x2000002eff637230 */ /* 0x000fe40000004100 */
[----:B------:R-:W-:Y:S02]  /*3fa0*/  HADD2.F32 R46, -RZ, R167.H1_H1 ;  /* 0x300000a7ff2e7230 */ /* 0x000fe40000004100 */
[----:B------:R-:W-:Y:S01]  /*3fb0*/  FMUL.FTZ R124, R95, R97 ;  /* 0x000000615f7c7220 */ /* 0x000fe20000410000 */
[----:B------:R-:W-:Y:S01]  /*3fc0*/  F2FP.F16.F32.PACK_AB R47, R94, R47 ;  /* 0x0000002f5e2f723e */ /* 0x000fe200000000ff */
[----:B------:R-:W-:-:S02]  /*3fd0*/  FMUL.FTZ R97, R99, R97 ;  /* 0x0000006163617220 */ /* 0x000fc40000410000 */
[-C--:B------:R-:W-:Y:S02]  /*3fe0*/  FFMA.FTZ R124, R99, R46.reuse, -R124 ;  /* 0x0000002e637c7223 */ /* 0x080fe4000001087c */
[----:B------:R-:W-:Y:S01]  /*3ff0*/  FFMA.FTZ R97, R95, R46, R97 ;  /* 0x0000002e5f617223 */ /* 0x000fe20000010061 */
[----:B------:R-:W-:Y:S01]  /*4000*/  F2FP.F16.F32.PACK_AB R46, R44, R45 ;  /* 0x0000002d2c2e723e */ /* 0x000fe200000000ff */
[----:B------:R-:W-:Y:S02]  /*4010*/  IMAD.MOV.U32 R44, RZ, RZ, R47 ;  /* 0x000000ffff2c7224 */ /* 0x000fe400078e002f */
[----:B------:R-:W-:Y:S01]  /*4020*/  IMAD.MOV.U32 R45, RZ, RZ, R96 ;  /* 0x000000ffff2d7224 */ /* 0x000fe200078e0060 */
[----:B------:R-:W-:Y:S02]  /*4030*/  F2FP.F16.F32.PACK_AB R97, R97, R124 ;  /* 0x0000007c6161723e */ /* 0x000fe400000000ff */
[----:B------:R-:W-:-:S03]  /*4040*/  MOV R47, R46 ;  /* 0x0000002e002f7202 */ /* 0x000fc60000000f00 */
[----:B------:R-:W-:-:S07]  /*4050*/  IMAD.MOV.U32 R46, RZ, RZ, R97 ;  /* 0x000000ffff2e7224 */ /* 0x000fce00078e0061 */
.L_x_4088:
[----:B------:R-:W-:Y:S05]  /*4060*/  BSYNC B3 ;  /* 0x0000000000037941 */ /* 0x000fea0003800000 */
.L_x_4087:
[----:B--2---:R2:W-:Y:S02]  /*4070*/  STG.E.128 desc[UR60][R50.64+0x40], R44 ;  /* 0x0000402c32007986 */ /* 0x0045e4000c101d3c */
.L_x_4086:
[----:B------:R-:W-:Y:S05]  /*4080*/  BSYNC B2 ;  /* 0x0000000000027941 */ /* 0x000fea0003800000 */
.L_x_4085:
        /* <DEDUP_REMOVED lines=9> */
[----:B------:R-:W-:Y:S02]  /*4120*/  SHF.R.U64 R90, R90, 0x10, R91 ;  /* 0x000000105a5a7819 */ /* 0x000fe4000000125b */
[----:B------:R-:W-:Y:S01]  /*4130*/  SHF.R.U32.HI R88, RZ, 0x10, R89 ;  /* 0x00000010ff587819 */ /* 0x000fe20000011659 */
[----:B------:R-:W-:Y:S01]  /*4140*/  IMAD.MOV.U32 R89, RZ, RZ, R45 ;  /* 0x000000ffff597224 */ /* 0x000fe200078e002d */
[----:B------:R-:W-:Y:S01]  /*4150*/  SHF.R.U32.HI R91, RZ, 0x10, R91 ;  /* 0x00000010ff5b7819 */ /* 0x000fe2000001165b */
[----:B------:R-:W-:Y:S02]  /*4160*/  IMAD.MOV.U32 R45, RZ, RZ, R46 ;  /* 0x000000ffff2d7224 */ /* 0x000fe400078e002e */
[----:B------:R-:W-:Y:S02]  /*4170*/  HADD2.F32 R97, -RZ, R90.H0_H0 ;  /* 0x2000005aff617230 */ /* 0x000fe40000004100 */
[----:B------:R-:W-:-:S02]  /*4180*/  HADD2.F32 R46, -RZ, R91.H0_H0 ;  /* 0x2000005bff2e7230 */ /* 0x000fc40000004100 */
[--C-:B------:R-:W-:Y:S02]  /*4190*/  HADD2.F32 R91, -RZ, R89.reuse.H1_H1 ;  /* 0x30000059ff5b7230 */ /* 0x100fe40000004100 */
[----:B------:R-:W-:Y:S02]  /*41a0*/  HADD2.F32 R96, -RZ, R89.H0_H0 ;  /* 0x20000059ff607230 */ /* 0x000fe40000004100 */
[----:B------:R-:W-:Y:S02]  /*41b0*/  HADD2.F32 R90, -RZ, R47.H1_H1 ;  /* 0x3000002fff5a7230 */ /* 0x000fe40000004100 */
[-C--:B------:R-:W-:Y:S01]  /*41c0*/  FMUL.FTZ R47, R91, R97.reuse ;  /* 0x000000615b2f7220 */ /* 0x080fe20000410000 */
[----:B------:R-:W-:Y:S02]  /*41d0*/  HADD2.F32 R94, -RZ, R94.H0_H0 ;  /* 0x2000005eff5e7230 */ /* 0x000fe40000004100 */
[----:B------:R-:W-:Y:S01]  /*41e0*/  FMUL.FTZ R98, R96, R97 ;  /* 0x0000006160627220 */ /* 0x000fe20000410000 */
[----:B------:R-:W-:-:S02]  /*41f0*/  HADD2.F32 R89, -RZ, R88.H0_H0 ;  /* 0x20000058ff597230 */ /* 0x000fc40000004100 */
[-C--:B------:R-:W-:Y:S01]  /*4200*/  FMUL.FTZ R88, R90, R46.reuse ;  /* 0x0000002e5a587220 */ /* 0x080fe20000410000 */
[----:B------:R-:W-:Y:S01]  /*4210*/  FMUL.FTZ R97, R95, R46 ;  /* 0x0000002e5f617220 */ /* 0x000fe20000410000 */
[-C--:B------:R-:W-:Y:S01]  /*4220*/  FFMA.FTZ R46, R96, R94.reuse, -R47 ;  /* 0x0000005e602e7223 */ /* 0x080fe2000001082f */
[----:B------:R-:W-:Y:S01]  /*4230*/  FFMA.FTZ R47, R91, R94, R98 ;  /* 0x0000005e5b2f7223 */ /* 0x000fe20000010062 */
[-C--:B------:R-:W-:Y:S01]  /*4240*/  FFMA.FTZ R88, R95, R89.reuse, -R88 ;  /* 0x000000595f587223 */ /* 0x080fe20000010858 */
[----:B------:R-:W-:Y:S01]  /*4250*/  FFMA.FTZ R90, R90, R89, R97 ;  /* 0x000000595a5a7223 */ /* 0x000fe20000010061 */
[----:B------:R-:W-:Y:S02]  /*4260*/  HADD2.F32 R91, -RZ, R169.H1_H1 ;  /* 0x300000a9ff5b7230 */ /* 0x000fe40000004100 */
[--C-:B------:R-:W-:Y:S01]  /*4270*/  HADD2.F32 R95, -RZ, R44.reuse.H1_H1 ;  /* 0x3000002cff5f7230 */ /* 0x100fe20000004100 */
[----:B------:R-:W-:Y:S01]  /*4280*/  F2FP.F16.F32.PACK_AB R46, R47, R46 ;  /* 0x0000002e2f2e723e */ /* 0x000fe200000000ff */
[----:B------:R-:W-:Y:S01]  /*4290*/  HADD2.F32 R96, -RZ, R44.H0_H0 ;  /* 0x2000002cff607230 */ /* 0x000fe20000004100 */
[----:B------:R-:W-:Y:S01]  /*42a0*/  F2FP.F16.F32.PACK_AB R88, R90, R88 ;  /* 0x000000585a58723e */ /* 0x000fe200000000ff */
[----:B------:R-:W-:-:S02]  /*42b0*/  HADD2.F32 R89, -RZ, R170.H0_H0 ;  /* 0x200000aaff597230 */ /* 0x000fc40000004100 */
[--C-:B------:R-:W-:Y:S02]  /*42c0*/  HADD2.F32 R44, -RZ, R45.reuse.H1_H1 ;  /* 0x3000002dff2c7230 */ /* 0x100fe40000004100 */
[-C--:B------:R-:W-:Y:S01]  /*42d0*/  FMUL.FTZ R99, R96, R91.reuse ;  /* 0x0000005b60637220 */ /* 0x080fe20000410000 */
[----:B------:R-:W-:Y:S02]  /*42e0*/  HADD2.F32 R98, -RZ, R45.H0_H0 ;  /* 0x2000002dff627230 */ /* 0x000fe40000004100 */
[----:B------:R-:W-:Y:S01]  /*42f0*/  FMUL.FTZ R45, R95, R91 ;  /* 0x0000005b5f2d7220 */ /* 0x000fe20000410000 */
[--C-:B------:R-:W-:Y:S02]  /*4300*/  HADD2.F32 R94, -RZ, R166.reuse.H0_H0 ;  /* 0x200000a6ff5e7230 */ /* 0x100fe40000004100 */
[-C--:B------:R-:W-:Y:S01]  /*4310*/  FMUL.FTZ R91, R44, R89.reuse ;  /* 0x000000592c5b7220 */ /* 0x080fe20000410000 */
[----:B------:R-:W-:Y:S02]  /*4320*/  HADD2.F32 R97, -RZ, R166.H1_H1 ;  /* 0x300000a6ff617230 */ /* 0x000fe40000004100 */
[----:B------:R-:W-:Y:S01]  /*4330*/  FMUL.FTZ R89, R98, R89 ;  /* 0x0000005962597220 */ /* 0x000fe20000410000 */
[----:B------:R-:W-:-:S02]  /*4340*/  IMAD.MOV.U32 R47, RZ, RZ, R88 ;  /* 0x000000ffff2f7224 */ /* 0x000fc400078e0058 */
[-C--:B------:R-:W-:Y:S01]  /*4350*/  FFMA.FTZ R45, R96, R94.reuse, -R45 ;  /* 0x0000005e602d7223 */ /* 0x080fe2000001082d */
[----:B------:R-:W-:Y:S01]  /*4360*/  FFMA.FTZ R99, R95, R94, R99 ;  /* 0x0000005e5f637223 */ /* 0x000fe20000010063 */
[-C--:B------:R-:W-:Y:S01]  /*4370*/  FFMA.FTZ R91, R98, R97.reuse, -R91 ;  /* 0x00000061625b7223 */ /* 0x080fe2000001085b */
[----:B------:R-:W-:-:S03]  /*4380*/  FFMA.FTZ R89, R44, R97, R89 ;  /* 0x000000612c597223 */ /* 0x000fc60000010059 */
[----:B------:R-:W-:Y:S02]  /*4390*/  F2FP.F16.F32.PACK_AB R45, R99, R45 ;  /* 0x0000002d632d723e */ /* 0x000fe400000000ff */
[----:B------:R-:W-:Y:S02]  /*43a0*/  F2FP.F16.F32.PACK_AB R89, R89, R91 ;  /* 0x0000005b5959723e */ /* 0x000fe400000000ff */
[----:B------:R-:W-:Y:S01]  /*43b0*/  MOV R44, R45 ;  /* 0x0000002d002c7202 */ /* 0x000fe20000000f00 */
[----:B------:R-:W-:Y:S02]  /*43c0*/  IMAD.MOV.U32 R45, RZ, RZ, R46 ;  /* 0x000000ffff2d7224 */ /* 0x000fe400078e002e */
[----:B------:R-:W-:-:S07]  /*43d0*/  IMAD.MOV.U32 R46, RZ, RZ, R89 ;  /* 0x000000ffff2e7224 */ /* 0x000fce00078e0059 */
.L_x_4092:
[----:B------:R-:W-:Y:S05]  /*43e0*/  BSYNC B3 ;  /* 0x0000000000037941 */ /* 0x000fea0003800000 */
.L_x_4091:
[----:B--2---:R3:W-:Y:S02]  /*43f0*/  STG.E.128 desc[UR60][R50.64+0x80], R44 ;  /* 0x0000802c32007986 */ /* 0x0047e4000c101d3c */
.L_x_4090:
[----:B------:R-:W-:Y:S05]  /*4400*/  BSYNC B2 ;  /* 0x0000000000027941 */ /* 0x000fea0003800000 */
.L_x_4089:
[----:B------:R-:W-:Y:S01]  /*4410*/  ISETP.NE.AND P3, PT, R36, RZ, PT ;  /* 0x000000ff2400720c */ /* 0x000fe20003f65270 */
[----:B------:R-:W-:-:S12]  /*4420*/  BSSY B2, `(.L_x_4093) ;  /* 0x0000036000027945 */ /* 0x000fd80003800000 */
[----:B------:R-:W-:Y:S05]  /*4430*/  @!P3 BRA `(.L_x_4094) ;  /* 0x0000000000d0b947 */ /* 0x000fea0003800000 */
[----:B-123--:R1:W2:Y:S01]  /*4440*/  LDS.128 R44, [R41+0x24800] ;  /* 0x02480000292c7984 */ /* 0x00e2a20000000c00 */
[----:B------:R-:W-:Y:S01]  /*4450*/  ISETP.GE.AND P3, PT, R210, R121, PT ;  /* 0x00000079d200720c */ /* 0x000fe20003f66270 */
[----:B------:R-:W-:-:S12]  /*4460*/  BSSY B3, `(.L_x_4095) ;  /* 0x0000030000037945 */ /* 0x000fd80003800000 */
[----:B-1----:R-:W-:Y:S05]  /*4470*/  @P3 BRA `(.L_x_4096) ;  /* 0x0000000000b83947 */ /* 0x002fea0003800000 */
[----:B------:R-:W-:Y:S01]  /*4480*/  SHF.R.U64 R88, R84, 0x10, R85 ;  /* 0x0000001054587819 */ /* 0x000fe20000001255 */
[----:B--2---:R-:W-:Y:S01]  /*4490*/  HADD2.F32 R89, -RZ, R47.H0_H0 ;  /* 0x2000002fff597230 */ /* 0x004fe20000004100 */
[----:B------:R-:W-:Y:S02]  /*44a0*/  SHF.R.U64 R86, R86, 0x10, R87 ;  /* 0x0000001056567819 */ /* 0x000fe40000001257 */
[----:B------:R-:W-:Y:S01]  /*44b0*/  SHF.R.U32.HI R84, RZ, 0x10, R85 ;  /* 0x00000010ff547819 */ /* 0x000fe20000011655 */
[----:B------:R-:W-:Y:S01]  /*44c0*/  HADD2.F32 R88, -RZ, R88.H0_H0 ;  /* 0x20000058ff587230 */ /* 0x000fe20000004100 */
[----:B------:R-:W-:Y:S01]  /*44d0*/  SHF.R.U32.HI R87, RZ, 0x10, R87 ;  /* 0x00000010ff577819 */ /* 0x000fe20000011657 */
[----:B------:R-:W-:Y:S01]  /*44e0*/  HADD2.F32 R91, -RZ, R86.H0_H0 ;  /* 0x20000056ff5b7230 */ /* 0x000fe20000004100 */
[----:B------:R-:W-:Y:S01]  /*44f0*/  MOV R85, R45 ;  /* 0x0000002d00557202 */ /* 0x000fe20000000f00 */
[----:B------:R-:W-:Y:S02]  /*4500*/  IMAD.MOV.U32 R45, RZ, RZ, R46 ;  /* 0x000000ffff2d7224 */ /* 0x000fe400078e002e */
[----:B------:R-:W-:-:S02]  /*4510*/  HADD2.F32 R46, -RZ, R87.H0_H0 ;  /* 0x20000057ff2e7230 */ /* 0x000fc40000004100 */
[--C-:B------:R-:W-:Y:S02]  /*4520*/  HADD2.F32 R87, -RZ, R85.reuse.H1_H1 ;  /* 0x30000055ff577230 */ /* 0x100fe40000004100 */
[----:B------:R-:W-:Y:S02]  /*4530*/  HADD2.F32 R90, -RZ, R85.H0_H0 ;  /* 0x20000055ff5a7230 */ /* 0x000fe40000004100 */
[----:B------:R-:W-:Y:S02]  /*4540*/  HADD2.F32 R86, -RZ, R47.H1_H1 ;  /* 0x3000002fff567230 */ /* 0x000fe40000004100 */
[-C--:B------:R-:W-:Y:S01]  /*4550*/  FMUL.FTZ R47, R87, R91.reuse ;  /* 0x0000005b572f7220 */ /* 0x080fe20000410000 */
[----:B------:R-:W-:Y:S02]  /*4560*/  HADD2.F32 R85, -RZ, R84.H0_H0 ;  /* 0x20000054ff557230 */ /* 0x000fe40000004100 */
[----:B------:R-:W-:Y:S01]  /*4570*/  FMUL.FTZ R94, R90, R91 ;  /* 0x0000005b5a5e7220 */ /* 0x000fe20000410000 */
[-C--:B------:R-:W-:Y:S01]  /*4580*/  FMUL.FTZ R91, R89, R46.reuse ;  /* 0x0000002e595b7220 */ /* 0x080fe20000410000 */
[----:B------:R-:W-:Y:S01]  /*4590*/  FMUL.FTZ R84, R86, R46 ;  /* 0x0000002e56547220 */ /* 0x000fe20000410000 */
[-C--:B------:R-:W-:Y:S01]  /*45a0*/  FFMA.FTZ R46, R90, R88.reuse, -R47 ;  /* 0x000000585a2e7223 */ /* 0x080fe2000001082f */
[----:B------:R-:W-:Y:S01]  /*45b0*/  FFMA.FTZ R47, R87, R88, R94 ;  /* 0x00000058572f7223 */ /* 0x000fe2000001005e */
[----:B------:R-:W-:-:S02]  /*45c0*/  HADD2.F32 R87, -RZ, R168.H1_H1 ;  /* 0x300000a8ff577230 */ /* 0x000fc40000004100 */
[-C--:B------:R-:W-:Y:S01]  /*45d0*/  FFMA.FTZ R84, R89, R85.reuse, -R84 ;  /* 0x0000005559547223 */ /* 0x080fe20000010854 */
[--C-:B------:R-:W-:Y:S02]  /*45e0*/  HADD2.F32 R89, -RZ, R44.reuse.H1_H1 ;  /* 0x3000002cff597230 */ /* 0x100fe40000004100 */
[----:B------:R-:W-:Y:S01]  /*45f0*/  FFMA.FTZ R86, R86, R85, R91 ;  /* 0x0000005556567223 */ /* 0x000fe2000001005b */
[----:B------:R-:W-:Y:S01]  /*4600*/  HADD2.F32 R90, -RZ, R44.H0_H0 ;  /* 0x2000002cff5a7230 */ /* 0x000fe20000004100 */
[----:B------:R-:W-:Y:S01]  /*4610*/  F2FP.F16.F32.PACK_AB R46, R47, R46 ;  /* 0x0000002e2f2e723e */ /* 0x000fe200000000ff */
[----:B------:R-:W-:Y:S02]  /*4620*/  HADD2.F32 R85, -RZ, R169.H0_H0 ;  /* 0x200000a9ff557230 */ /* 0x000fe40000004100 */
[--C-:B------:R-:W-:Y:S02]  /*4630*/  HADD2.F32 R44, -RZ, R45.reuse.H1_H1 ;  /* 0x3000002dff2c7230 */ /* 0x100fe40000004100 */
[----:B------:R-:W-:Y:S01]  /*4640*/  FMUL.FTZ R95, R90, R87 ;  /* 0x000000575a5f7220 */ /* 0x000fe20000410000 */
[----:B------:R-:W-:-:S02]  /*4650*/  HADD2.F32 R94, -RZ, R45.H0_H0 ;  /* 0x2000002dff5e7230 */ /* 0x000fc40000004100 */
[C---:B------:R-:W-:Y:S01]  /*4660*/  FMUL.FTZ R45, R89.reuse, R87 ;  /* 0x00000057592d7220 */ /* 0x040fe20000410000 */
[--C-:B------:R-:W-:Y:S02]  /*4670*/  HADD2.F32 R88, -RZ, R165.reuse.H1_H1 ;  /* 0x300000a5ff587230 */ /* 0x100fe40000004100 */
        /* <DEDUP_REMOVED lines=8> */
[----:B------:R-:W-:-:S02]  /*4700*/  IMAD.MOV.U32 R47, RZ, RZ, R84 ;  /* 0x000000ffff2f7224 */ /* 0x000fc400078e0054 */
[----:B------:R-:W-:Y:S02]  /*4710*/  F2FP.F16.F32.PACK_AB R45, R95, R45 ;  /* 0x0000002d5f2d723e */ /* 0x000fe400000000ff */
[----:B------:R-:W-:-:S03]  /*4720*/  F2FP.F16.F32.PACK_AB R85, R85, R87 ;  /* 0x000000575555723e */ /* 0x000fc600000000ff */
[----:B------:R-:W-:Y:S02]  /*4730*/  IMAD.MOV.U32 R44, RZ, RZ, R45 ;  /* 0x000000ffff2c7224 */ /* 0x000fe400078e002d */
[----:B------:R-:W-:Y:S01]  /*4740*/  IMAD.MOV.U32 R45, RZ, RZ, R46 ;  /* 0x000000ffff2d7224 */ /* 0x000fe200078e002e */
[----:B------:R-:W-:-:S07]  /*4750*/  MOV R46, R85 ;  /* 0x00000055002e7202 */ /* 0x000fce0000000f00 */
.L_x_4096:
[----:B------:R-:W-:Y:S05]  /*4760*/  BSYNC B3 ;  /* 0x0000000000037941 */ /* 0x000fea0003800000 */
.L_x_4095:
[----:B--2---:R4:W-:Y:S02]  /*4770*/  STG.E.128 desc[UR60][R50.64+0xc0], R44 ;  /* 0x0000c02c32007986 */ /* 0x0049e4000c101d3c */
.L_x_4094:
[----:B------:R-:W-:Y:S05]  /*4780*/  BSYNC B2 ;  /* 0x0000000000027941 */ /* 0x000fea0003800000 */
.L_x_4093:
        /* <DEDUP_REMOVED lines=15> */
[----:B------:R-:W-:Y:S02]  /*4880*/  HADD2.F32 R85, -RZ, R47.H1_H1 ;  /* 0x3000002fff557230 */ /* 0x000fe40000004100 */
[----:B------:R-:W-:Y:S01]  /*4890*/  FMUL.FTZ R87, R45, R82 ;  /* 0x000000522d577220 */ /* 0x000fe20000410000 */
[----:B------:R-:W-:-:S02]  /*48a0*/  HADD2.F32 R86, -RZ, R81.H0_H0 ;  /* 0x20000051ff567230 */ /* 0x000fc40000004100 */
[C---:B------:R-:W-:Y:S01]  /*48b0*/  FMUL.FTZ R81, R84.reuse, R82 ;  /* 0x0000005254517220 */ /* 0x040fe20000410000 */
[----:B------:R-:W-:Y:S02]  /*48c0*/  HADD2.F32 R80, -RZ, R80.H0_H0 ;  /* 0x20000050ff507230 */ /* 0x000fe40000004100 */
[-C--:B------:R-:W-:Y:S01]  /*48d0*/  FMUL.FTZ R82, R85, R83.reuse ;  /* 0x0000005355527220 */ /* 0x080fe20000410000 */
[----:B------:R-:W-:Y:S02]  /*48e0*/  HADD2.F32 R47, -RZ, R47.H0_H0 ;  /* 0x2000002fff2f7230 */ /* 0x000fe40000004100 */
[-C--:B------:R-:W-:Y:S01]  /*48f0*/  FFMA.FTZ R81, R45, R80.reuse, -R81 ;  /* 0x000000502d517223 */ /* 0x080fe20000010851 */
[----:B------:R-:W-:Y:S02]  /*4900*/  FFMA.FTZ R87, R84, R80, R87 ;  /* 0x0000005054577223 */ /* 0x000fe40000010057 */
[C---:B------:R-:W-:Y:S01]  /*4910*/  FMUL.FTZ R83, R47.reuse, R83 ;  /* 0x000000532f537220 */ /* 0x040fe20000410000 */
[----:B------:R-:W-:Y:S01]  /*4920*/  FFMA.FTZ R82, R47, R86, -R82 ;  /* 0x000000562f527223 */ /* 0x000fe20000010852 */
[----:B------:R-:W-:-:S02]  /*4930*/  HADD2.F32 R45, -RZ, R163.H1_H1 ;  /* 0x300000a3ff2d7230 */ /* 0x000fc40000004100 */
[----:B------:R-:W-:Y:S02]  /*4940*/  HADD2.F32 R47, -RZ, R162.H1_H1 ;  /* 0x300000a2ff2f7230 */ /* 0x000fe40000004100 */
[----:B------:R-:W-:Y:S01]  /*4950*/  FFMA.FTZ R83, R85, R86, R83 ;  /* 0x0000005655537223 */ /* 0x000fe20000010053 */
[----:B------:R-:W-:Y:S01]  /*4960*/  HADD2.F32 R84, -RZ, R46.H1_H1 ;  /* 0x3000002eff547230 */ /* 0x000fe20000004100 */
[----:B------:R-:W-:Y:S01]  /*4970*/  F2FP.F16.F32.PACK_AB R81, R87, R81 ;  /* 0x000000515751723e */ /* 0x000fe200000000ff */
[----:B------:R-:W-:Y:S02]  /*4980*/  HADD2.F32 R163, -RZ, R163.H0_H0 ;  /* 0x200000a3ffa37230 */ /* 0x000fe40000004100 */
[----:B------:R-:W-:Y:S02]  /*4990*/  HADD2.F32 R80, -RZ, R44.H1_H1 ;  /* 0x3000002cff507230 */ /* 0x000fe40000004100 */
[----:B------:R-:W-:Y:S01]  /*49a0*/  FMUL.FTZ R86, R84, R47 ;  /* 0x0000002f54567220 */ /* 0x000fe20000410000 */
[----:B------:R-:W-:Y:S01]  /*49b0*/  HADD2.F32 R46, -RZ, R46.H0_H0 ;  /* 0x2000002eff2e7230 */ /* 0x000fe20000004100 */
[----:B------:R-:W-:Y:S01]  /*49c0*/  F2FP.F16.F32.PACK_AB R82, R83, R82 ;  /* 0x000000525352723e */ /* 0x000fe200000000ff */
[----:B------:R-:W-:-:S02]  /*49d0*/  HADD2.F32 R44, -RZ, R44.H0_H0 ;  /* 0x2000002cff2c7230 */ /* 0x000fc40000004100 */
[----:B------:R-:W-:Y:S01]  /*49e0*/  FMUL.FTZ R85, R80, R163 ;  /* 0x000000a350557220 */ /* 0x000fe20000410000 */
[----:B------:R-:W-:Y:S02]  /*49f0*/  HADD2.F32 R162, -RZ, R162.H0_H0 ;  /* 0x200000a2ffa27230 */ /* 0x000fe40000004100 */
[----:B------:R-:W-:Y:S01]  /*4a00*/  FMUL.FTZ R47, R46, R47 ;  /* 0x0000002f2e2f7220 */ /* 0x000fe20000410000 */
[C---:B------:R-:W-:Y:S01]  /*4a10*/  FMUL.FTZ R163, R44.reuse, R163 ;  /* 0x000000a32ca37220 */ /* 0x040fe20000410000 */
[-C--:B------:R-:W-:Y:S01]  /*4a20*/  FFMA.FTZ R85, R44, R45.reuse, -R85 ;  /* 0x0000002d2c557223 */ /* 0x080fe20000010855 */
[-C--:B------:R-:W-:Y:S01]  /*4a30*/  FFMA.FTZ R86, R46, R162.reuse, -R86 ;  /* 0x000000a22e567223 */ /* 0x080fe20000010856 */
[----:B------:R-:W-:Y:S01]  /*4a40*/  FFMA.FTZ R47, R84, R162, R47 ;  /* 0x000000a2542f7223 */ /* 0x000fe2000001002f */
[----:B------:R-:W-:Y:S01]  /*4a50*/  FFMA.FTZ R163, R80, R45, R163 ;  /* 0x0000002d50a37223 */ /* 0x000fe200000100a3 */
[----:B------:R-:W-:-:S03]  /*4a60*/  IMAD.MOV.U32 R45, RZ, RZ, R81 ;  /* 0x000000ffff2d7224 */ /* 0x000fc600078e0051 */
[----:B------:R-:W-:Y:S01]  /*4a70*/  F2FP.F16.F32.PACK_AB R46, R47, R86 ;  /* 0x000000562f2e723e */ /* 0x000fe200000000ff */
[----:B------:R-:W-:Y:S01]  /*4a80*/  IMAD.MOV.U32 R47, RZ, RZ, R82 ;  /* 0x000000ffff2f7224 */ /* 0x000fe200078e0052 */
[----:B------:R-:W-:-:S07]  /*4a90*/  F2FP.F16.F32.PACK_AB R44, R163, R85 ;  /* 0x00000055a32c723e */ /* 0x000fce00000000ff */
.L_x_4100:
[----:B------:R-:W-:Y:S05]  /*4aa0*/  BSYNC B3 ;  /* 0x0000000000037941 */ /* 0x000fea0003800000 */
.L_x_4099:
[----:B--2---:R1:W-:Y:S02]  /*4ab0*/  STG.E.128 desc[UR60][R50.64+0x100], R44 ;  /* 0x0001002c32007986 */ /* 0x0043e4000c101d3c */
.L_x_4098:
[----:B------:R-:W-:Y:S05]  /*4ac0*/  BSYNC B2 ;  /* 0x0000000000027941 */ /* 0x000fea0003800000 */
.L_x_4097:
[----:B------:R-:W-:-:S13]  /*4ad0*/  ISETP.NE.AND P3, PT, R38, RZ, PT ;  /* 0x000000ff2600720c */ /* 0x000fda0003f65270 */
        /* <DEDUP_REMOVED lines=17> */
[C---:B------:R-:W-:Y:S01]  /*4bf0*/  FMUL.FTZ R77, R80.reuse, R78 ;  /* 0x0000004e504d7220 */ /* 0x040fe20000410000 */
[----:B------:R-:W-:Y:S02]  /*4c00*/  HADD2.F32 R76, -RZ, R76.H0_H0 ;  /* 0x2000004cff4c7230 */ /* 0x000fe40000004100 */
[-C--:B------:R-:W-:Y:S01]  /*4c10*/  FMUL.FTZ R78, R81, R79.reuse ;  /* 0x0000004f514e7220 */ /* 0x080fe20000410000 */
[----:B------:R-:W-:Y:S02]  /*4c20*/  FMUL.FTZ R79, R47, R79 ;  /* 0x0000004f2f4f7220 */ /* 0x000fe40000410000 */
[-C--:B------:R-:W-:Y:S01]  /*4c30*/  FFMA.FTZ R77, R45, R76.reuse, -R77 ;  /* 0x0000004c2d4d7223 */ /* 0x080fe2000001084d */
[----:B------:R-:W-:Y:S01]  /*4c40*/  FFMA.FTZ R76, R80, R76, R83 ;  /* 0x0000004c504c7223 */ /* 0x000fe20000010053 */
[-C--:B------:R-:W-:Y:S01]  /*4c50*/  FFMA.FTZ R78, R47, R82.reuse, -R78 ;  /* 0x000000522f4e7223 */ /* 0x080fe2000001084e */
[----:B------:R-:W-:Y:S01]  /*4c60*/  FFMA.FTZ R79, R81, R82, R79 ;  /* 0x00000052514f7223 */ /* 0x000fe2000001004f */
[----:B------:R-:W-:-:S02]  /*4c70*/  HADD2.F32 R47, -RZ, R161.H0_H0 ;  /* 0x200000a1ff2f7230 */ /* 0x000fc40000004100 */
[--C-:B------:R-:W-:Y:S02]  /*4c80*/  HADD2.F32 R80, -RZ, R44.reuse.H1_H1 ;  /* 0x3000002cff507230 */ /* 0x100fe40000004100 */
[----:B------:R-:W-:Y:S01]  /*4c90*/  HADD2.F32 R82, -RZ, R44.H0_H0 ;  /* 0x2000002cff527230 */ /* 0x000fe20000004100 */
[----:B------:R-:W-:Y:S01]  /*4ca0*/  F2FP.F16.F32.PACK_AB R78, R79, R78 ;  /* 0x0000004e4f4e723e */ /* 0x000fe200000000ff */
        /* <DEDUP_REMOVED lines=15> */
[----:B------:R-:W-:Y:S01]  /*4da0*/  F2FP.F16.F32.PACK_AB R46, R44, R47 ;  /* 0x0000002f2c2e723e */ /* 0x000fe200000000ff */
[----:B------:R-:W-:Y:S01]  /*4db0*/  IMAD.MOV.U32 R47, RZ, RZ, R78 ;  /* 0x000000ffff2f7224 */ /* 0x000fe200078e004e */
[----:B------:R-:W-:-:S07]  /*4dc0*/  MOV R44, R80 ;  /* 0x00000050002c7202 */ /* 0x000fce0000000f00 */
.L_x_4102:
[----:B------:R-:W-:Y:S05]  /*4dd0*/  BSYNC B2 ;  /* 0x0000000000027941 */ /* 0x000fea0003800000 */
.L_x_4101:
[----:B--2---:R1:W-:Y:S02]  /*4de0*/  STG.E.128 desc[UR60][R50.64+0x140], R44 ;  /* 0x0001402c32007986 */ /* 0x0043e4000c101d3c */
.L_x_4080:
[----:B------:R-:W-:Y:S05]  /*4df0*/  BSYNC B1 ;  /* 0x0000000000017941 */ /* 0x000fea0003800000 */
.L_x_4079:
        /* <DEDUP_REMOVED lines=19> */
[----:B------:R-:W-:Y:S01]  /*4f30*/  FMUL.FTZ R77, R45, R74 ;  /* 0x0000004a2d4d7220 */ /* 0x000fe20000410000 */
[----:B------:R-:W-:Y:S02]  /*4f40*/  HADD2.F32 R51, -RZ, R51.H0_H0 ;  /* 0x20000033ff337230 */ /* 0x000fe40000004100 */
[-C--:B------:R-:W-:Y:S01]  /*4f50*/  FMUL.FTZ R74, R72, R75.reuse ;  /* 0x0000004b484a7220 */ /* 0x080fe20000410000 */
[----:B------:R-:W-:Y:S02]  /*4f60*/  HADD2.F32 R73, -RZ, R73.H0_H0 ;  /* 0x20000049ff497230 */ /* 0x000fe40000004100 */
[----:B------:R-:W-:Y:S01]  /*4f70*/  FMUL.FTZ R75, R47, R75 ;  /* 0x0000004b2f4b7220 */ /* 0x000fe20000410000 */
[-C--:B------:R-:W-:Y:S01]  /*4f80*/  FFMA.FTZ R45, R45, R51.reuse, -R76 ;  /* 0x000000332d2d7223 */ /* 0x080fe2000001084c */
[----:B------:R-:W-:Y:S02]  /*4f90*/  FFMA.FTZ R50, R50, R51, R77 ;  /* 0x0000003332327223 */ /* 0x000fe4000001004d */
[----:B------:R-:W-:Y:S01]  /*4fa0*/  FFMA.FTZ R72, R72, R73, R75 ;  /* 0x0000004948487223 */ /* 0x000fe2000001004b */
[----:B------:R-:W-:-:S02]  /*4fb0*/  HADD2.F32 R51, -RZ, R44.H1_H1 ;  /* 0x3000002cff337230 */ /* 0x000fc40000004100 */
[----:B------:R-:W-:Y:S01]  /*4fc0*/  FFMA.FTZ R47, R47, R73, -R74 ;  /* 0x000000492f2f7223 */ /* 0x000fe2000001084a */
[----:B------:R-:W-:Y:S01]  /*4fd0*/  HADD2.F32 R75, -RZ, R164.H0_H0 ;  /* 0x200000a4ff4b7230 */ /* 0x000fe20000004100 */
[----:B------:R-:W-:Y:S01]  /*4fe0*/  F2FP.F16.F32.PACK_AB R45, R50, R45 ;  /* 0x0000002d322d723e */ /* 0x000fe200000000ff */
        /* <DEDUP_REMOVED lines=17> */
.L_x_4107:
[----:B------:R-:W-:Y:S05]  /*5100*/  BSYNC B2 ;  /* 0x0000000000027941 */ /* 0x000fea0003800000 */
.L_x_4106:
[----:B--2---:R1:W-:Y:S02]  /*5110*/  STG.E.128 desc[UR60][R48.64], R44 ;  /* 0x0000002c30007986 */ /* 0x0043e4000c101d3c */
.L_x_4105:
[----:B------:R-:W-:Y:S05]  /*5120*/  BSYNC B1 ;  /* 0x0000000000017941 */ /* 0x000fea0003800000 */
.L_x_4104:
[----:B------:R-:W-:Y:S01]  /*5130*/  ISETP.NE.AND P3, PT, R34, RZ, PT ;  /* 0x000000ff2200720c */ /* 0x000fe20003f65270 */
[----:B------:R-:W-:-:S12]  /*5140*/  BSSY B1, `(.L_x_4108) ;  /* 0x0000032000017945 */ /* 0x000fd80003800000 */
[----:B------:R-:W-:Y:S05]  /*5150*/  @!P3 BRA `(.L_x_4109) ;  /* 0x0000000000c0b947 */ /* 0x000fea0003800000 */
[----:B-1234-:R1:W2:Y:S01]  /*5160*/  LDS.128 R44, [R41+0x23000] ;  /* 0x02300000292c7984 */ /* 0x01e2a20000000c00 */
[----:B------:R-:W-:Y:S01]  /*5170*/  ISETP.GE.AND P3, PT, R208, R121, PT ;  /* 0x00000079d000720c */ /* 0x000fe20003f66270 */
[----:B------:R-:W-:-:S12]  /*5180*/  BSSY B2, `(.L_x_4110) ;  /* 0x000002c000027945 */ /* 0x000fd80003800000 */
[----:B-1----:R-:W-:Y:S05]  /*5190*/  @P3 BRA `(.L_x_4111) ;  /* 0x0000000000a83947 */ /* 0x002fea0003800000 */
[----:B------:R-:W-:Y:S01]  /*51a0*/  SHF.R.U32.HI R72, RZ, 0x10, R71 ;  /* 0x00000010ff487819 */ /* 0x000fe20000011647 */
[----:B--2---:R-:W-:Y:S01]  /*51b0*/  IMAD.MOV.U32 R51, RZ, RZ, R47 ;  /* 0x000000ffff337224 */ /* 0x004fe200078e002f */
[--C-:B------:R-:W-:Y:S01]  /*51c0*/  SHF.R.U64 R68, R68, 0x10, R69.reuse ;  /* 0x0000001044447819 */ /* 0x100fe20000001245 */
[----:B------:R-:W-:Y:S01]  /*51d0*/  IMAD.MOV.U32 R50, RZ, RZ, R44 ;  /* 0x000000ffff327224 */ /* 0x000fe200078e002c */
[----:B------:R-:W-:Y:S01]  /*51e0*/  SHF.R.U32.HI R73, RZ, 0x10, R69 ;  /* 0x00000010ff497819 */ /* 0x000fe20000011645 */
[--C-:B------:R-:W-:Y:S01]  /*51f0*/  HADD2.F32 R47, -RZ, R45.reuse.H1_H1 ;  /* 0x3000002dff2f7230 */ /* 0x100fe20000004100 */
[----:B------:R-:W-:Y:S01]  /*5200*/  SHF.R.U64 R69, R70, 0x10, R71 ;  /* 0x0000001046457819 */ /* 0x000fe20000001247 */
[----:B------:R-:W-:Y:S02]  /*5210*/  HADD2.F32 R44, -RZ, R45.H0_H0 ;  /* 0x2000002dff2c7230 */ /* 0x000fe40000004100 */
[----:B------:R-:W-:Y:S02]  /*5220*/  HADD2.F32 R72, -RZ, R72.H0_H0 ;  /* 0x20000048ff487230 */ /* 0x000fe40000004100 */
[----:B------:R-:W-:-:S02]  /*5230*/  HADD2.F32 R45, -RZ, R51.H1_H1 ;  /* 0x30000033ff2d7230 */ /* 0x000fc40000004100 */
[----:B------:R-:W-:Y:S02]  /*5240*/  HADD2.F32 R51, -RZ, R51.H0_H0 ;  /* 0x20000033ff337230 */ /* 0x000fe40000004100 */
[----:B------:R-:W-:Y:S02]  /*5250*/  HADD2.F32 R69, -RZ, R69.H0_H0 ;  /* 0x20000045ff457230 */ /* 0x000fe40000004100 */
[-C--:B------:R-:W-:Y:S01]  /*5260*/  FMUL.FTZ R76, R45, R72.reuse ;  /* 0x000000482d4c7220 */ /* 0x080fe20000410000 */
[----:B------:R-:W-:Y:S02]  /*5270*/  HADD2.F32 R70, -RZ, R73.H0_H0 ;  /* 0x20000049ff467230 */ /* 0x000fe40000004100 */
[----:B------:R-:W-:Y:S01]  /*5280*/  FMUL.FTZ R72, R51, R72 ;  /* 0x0000004833487220 */ /* 0x000fe20000410000 */
[----:B------:R-:W-:Y:S02]  /*5290*/  HADD2.F32 R68, -RZ, R68.H0_H0 ;  /* 0x20000044ff447230 */ /* 0x000fe40000004100 */
[-C--:B------:R-:W-:Y:S01]  /*52a0*/  FMUL.FTZ R74, R44, R69.reuse ;  /* 0x000000452c4a7220 */ /* 0x080fe20000410000 */
[----:B------:R-:W-:Y:S01]  /*52b0*/  FMUL.FTZ R71, R47, R69 ;  /* 0x000000452f477220 */ /* 0x000fe20000410000 */
[----:B------:R-:W-:Y:S01]  /*52c0*/  FFMA.FTZ R75, R45, R70, R72 ;  /* 0x000000462d4b7223 */ /* 0x000fe20000010048 */
[----:B------:R-:W-:-:S02]  /*52d0*/  HADD2.F32 R45, -RZ, R50.H1_H1 ;  /* 0x30000032ff2d7230 */ /* 0x000fc40000004100 */
[-C--:B------:R-:W-:Y:S01]  /*52e0*/  FFMA.FTZ R73, R47, R68.reuse, R74 ;  /* 0x000000442f497223 */ /* 0x080fe2000001004a */
[--C-:B------:R-:W-:Y:S02]  /*52f0*/  HADD2.F32 R69, -RZ, R159.reuse.H0_H0 ;  /* 0x2000009fff457230 */ /* 0x100fe40000004100 */
[----:B------:R-:W-:Y:S01]  /*5300*/  FFMA.FTZ R44, R44, R68, -R71 ;  /* 0x000000442c2c7223 */ /* 0x000fe20000010847 */
[----:B------:R-:W-:Y:S02]  /*5310*/  HADD2.F32 R50, -RZ, R50.H0_H0 ;  /* 0x20000032ff327230 */ /* 0x000fe40000004100 */
[----:B------:R-:W-:Y:S01]  /*5320*/  FFMA.FTZ R76, R51, R70, -R76 ;  /* 0x00000046334c7223 */ /* 0x000fe2000001084c */
[----:B------:R-:W-:Y:S02]  /*5330*/  HADD2.F32 R47, -RZ, R46.H1_H1 ;  /* 0x3000002eff2f7230 */ /* 0x000fe40000004100 */
[----:B------:R-:W-:Y:S01]  /*5340*/  FMUL.FTZ R71, R45, R69 ;  /* 0x000000452d477220 */ /* 0x000fe20000410000 */
[----:B------:R-:W-:-:S02]  /*5350*/  HADD2.F32 R159, -RZ, R159.H1_H1 ;  /* 0x3000009fff9f7230 */ /* 0x000fc40000004100 */
[----:B------:R-:W-:Y:S01]  /*5360*/  FMUL.FTZ R70, R50, R69 ;  /* 0x0000004532467220 */ /* 0x000fe20000410000 */
[----:B------:R-:W-:Y:S02]  /*5370*/  HADD2.F32 R46, -RZ, R46.H0_H0 ;  /* 0x2000002eff2e7230 */ /* 0x000fe40000004100 */
[----:B------:R-:W-:Y:S02]  /*5380*/  HADD2.F32 R51, -RZ, R149.H1_H1 ;  /* 0x30000095ff337230 */ /* 0x000fe40000004100 */
        /* <DEDUP_REMOVED lines=11> */
.L_x_4111:
[----:B------:R-:W-:Y:S05]  /*5440*/  BSYNC B2 ;  /* 0x0000000000027941 */ /* 0x000fea0003800000 */
.L_x_4110:
[----:B--2---:R1:W-:Y:S02]  /*5450*/  STG.E.128 desc[UR60][R48.64+0x40], R44 ;  /* 0x0000402c30007986 */ /* 0x0043e4000c101d3c */
.L_x_4109:
[----:B------:R-:W-:Y:S05]  /*5460*/  BSYNC B1 ;  /* 0x0000000000017941 */ /* 0x000fea0003800000 */
.L_x_4108:
        /* <DEDUP_REMOVED lines=48> */
.L_x_4115:
[----:B------:R-:W-:Y:S05]  /*5770*/  BSYNC B2 ;  /* 0x0000000000027941 */ /* 0x000fea0003800000 */
.L_x_4114:
[----:B--2---:R1:W-:Y:S02]  /*5780*/  STG.E.128 desc[UR60][R48.64+0x80], R44 ;  /* 0x0000802c30007986 */ /* 0x0043e4000c101d3c */
.L_x_4113:
[----:B------:R-:W-:Y:S05]  /*5790*/  BSYNC B1 ;  /* 0x0000000000017941 */ /* 0x000fea0003800000 */
.L_x_4112:
        /* <DEDUP_REMOVED lines=48> */
.L_x_4119:
[----:B------:R-:W-:Y:S05]  /*5aa0*/  BSYNC B2 ;  /* 0x0000000000027941 */ /* 0x000fea0003800000 */
.L_x_4118:
[----:B--2---:R1:W-:Y:S02]  /*5ab0*/  STG.E.128 desc[UR60][R48.64+0xc0], R44 ;  /* 0x0000c02c30007986 */ /* 0x0043e4000c101d3c */
.L_x_4117:
[----:B------:R-:W-:Y:S05]  /*5ac0*/  BSYNC B1 ;  /* 0x0000000000017941 */ /* 0x000fea0003800000 */
.L_x_4116:
        /* <DEDUP_REMOVED lines=28> */
[----:B------:R-:W-:Y:S02]  /*5c90*/  HADD2.F32 R51, -RZ, R128.H1_H1 ;  /* 0x30000080ff337230 */ /* 0x000fe40000004100 */
[----:B------:R-:W-:Y:S01]  /*5ca0*/  FFMA.FTZ R64, R47, R58, -R64 ;  /* 0x0000003a2f407223 */ /* 0x000fe20000010840 */
[----:B------:R-:W-:Y:S02]  /*5cb0*/  HADD2.F32 R44, -RZ, R44.H0_H0 ;  /* 0x2000002cff2c7230 */ /* 0x000fe40000004100 */
[----:B------:R-:W-:Y:S02]  /*5cc0*/  HADD2.F32 R57, -RZ, R128.H0_H0 ;  /* 0x20000080ff397230 */ /* 0x000fe40000004100 */
[----:B------:R-:W-:Y:S01]  /*5cd0*/  FMUL.FTZ R59, R45, R51 ;  /* 0x000000332d3b7220 */ /* 0x000fe20000410000 */
[----:B------:R-:W-:-:S02]  /*5ce0*/  HADD2.F32 R46, -RZ, R50.H1_H1 ;  /* 0x30000032ff2e7230 */ /* 0x000fc40000004100 */
[----:B------:R-:W-:Y:S01]  /*5cf0*/  FMUL.FTZ R56, R44, R51 ;  /* 0x000000332c387220 */ /* 0x000fe20000410000 */
[----:B------:R-:W-:Y:S02]  /*5d00*/  HADD2.F32 R50, -RZ, R50.H0_H0 ;  /* 0x20000032ff327230 */ /* 0x000fe40000004100 */
        /* <DEDUP_REMOVED lines=12> */
.L_x_4123:
[----:B------:R-:W-:Y:S05]  /*5dd0*/  BSYNC B2 ;  /* 0x0000000000027941 */ /* 0x000fea0003800000 */
.L_x_4122:
[----:B--2---:R1:W-:Y:S02]  /*5de0*/  STG.E.128 desc[UR60][R48.64+0x100], R44 ;  /* 0x0001002c30007986 */ /* 0x0043e4000c101d3c */
.L_x_4121:
[----:B------:R-:W-:Y:S05]  /*5df0*/  BSYNC B1 ;  /* 0x0000000000017941 */ /* 0x000fea0003800000 */
.L_x_4120:
        /* <DEDUP_REMOVED lines=47> */
.L_x_4125:
[----:B------:R-:W-:Y:S05]  /*60f0*/  BSYNC B1 ;  /* 0x0000000000017941 */ /* 0x000fea0003800000 */
.L_x_4124:
[----:B--2---:R1:W-:Y:S01]  /*6100*/  STG.E.128 desc[UR60][R48.64+0x140], R44 ;  /* 0x0001402c30007986 */ /* 0x0043e2000c101d3c */
[----:B------:R-:W-:Y:S05]  /*6110*/  BRA `(.L_x_4103) ;  /* 0x0000003c00d07947 */ /* 0x000fea0003800000 */
.L_x_4071:
        /* <DEDUP_REMOVED lines=21> */
[----:B------:R-:W-:Y:S02]  /*6270*/  CS2R R66, SRZ ;  /* 0x0000000000427805 */ /* 0x000fe4000001ff00 */
[----:B------:R-:W-:-:S02]  /*6280*/  LEA R68, P2, R44, UR4, 0x1 ;  /* 0x000000042c447c11 */ /* 0x000fc4000f8408ff */
[----:B------:R-:W-:Y:S02]  /*6290*/  CS2R R64, SRZ ;  /* 0x0000000000407805 */ /* 0x000fe4000001ff00 */
        /* <DEDUP_REMOVED lines=13> */
[----:B------:R-:W-:Y:S02]  /*6370*/  ISETP.GE.AND P2, PT, R0, R121, PT ;  /* 0x000000790000720c */ /* 0x000fe40003f46270 */
[----:B------:R-:W-:Y:S02]  /*6380*/  CS2R R46, SRZ ;  /* 0x00000000002e7805 */ /* 0x000fe4000001ff00 */
[----:B------:R-:W-:Y:S02]  /*6390*/  CS2R R44, SRZ ;  /* 0x00000000002c7805 */ /* 0x000fe4000001ff00 */
[----:B------:R-:W-:-:S02]  /*63a0*/  CS2R R58, SRZ ;  /* 0x00000000003a7805 */ /* 0x000fc4000001ff00 */
[----:B------:R-:W-:-:S05]  /*63b0*/  CS2R R56, SRZ ;  /* 0x0000000000387805 */ /* 0x000fca000001ff00 */
[----:B------:R0:W5:Y:S04]  /*63c0*/  @!P2 LDG.E.128 R48, desc[UR60][R68.64+0x40] ;  /* 0x0000403c4430a981 */ /* 0x000168000c1e1d00 */
[----:B------:R0:W5:Y:S01]  /*63d0*/  @!P2 LDG.E.128 R60, desc[UR60][R72.64+0x40] ;  /* 0x0000403c483ca981 */ /* 0x000162000c1e1d00 */
[----:B------:R-:W-:-:S13]  /*63e0*/  ISETP.GE.AND P2, PT, R3, R121, PT ;  /* 0x000000790300720c */ /* 0x000fda0003f46270 */
[----:B------:R0:W5:Y:S04]  /*63f0*/  @!P2 LDG.E.128 R44, desc[UR60][R68.64+0x80] ;  /* 0x0000803c442ca981 */ /* 0x000168000c1e1d00 */
[----:B------:R0:W5:Y:S02]  /*6400*/  @!P2 LDG.E.128 R56, desc[UR60][R72.64+0x80] ;  /* 0x0000803c4838a981 */ /* 0x000164000c1e1d00 */
.L_x_4127:
[----:B------:R-:W-:Y:S05]  /*6410*/  BSYNC B1 ;  /* 0x0000000000017941 */ /* 0x000fea0003800000 */
.L_x_4126:
[----:B------:R-:W-:Y:S01]  /*6420*/  ISETP.GE.AND P3, PT, R229, R42, PT ;  /* 0x0000002ae500720c */ /* 0x000fe20003f66270 */
[----:B------:R-:W-:Y:S01]  /*6430*/  BSSY B1, `(.L_x_4128) ;  /* 0x000002e000017945 */ /* 0x000fe20003800000 */
[----:B0-----:R-:W-:Y:S02]  /*6440*/  CS2R R68, SRZ ;  /* 0x0000000000447805 */ /* 0x001fe4000001ff00 */
        /* <DEDUP_REMOVED lines=17> */
[----:B------:R-:W-:Y:S02]  /*6560*/  IADD3.X R69, R21, R43, R11, P2, P5 ;  /* 0x0000002b15457210 */ /* 0x000fe400017ea40b */
[----:B------:R-:W-:Y:S02]  /*6570*/  CS2R R90, SRZ ;  /* 0x00000000005a7805 */ /* 0x000fe4000001ff00 */
[----:B------:R-:W-:-:S02]  /*6580*/  IADD3 R43, P2, P5, R110, R92, R10 ;  /* 0x0000005c6e2b7210 */ /* 0x000fc40007d5e00a */
[----:B------:R-:W-:Y:S02]  /*6590*/  CS2R R88, SRZ ;  /* 0x0000000000587805 */ /* 0x000fe4000001ff00 */
        /* <DEDUP_REMOVED lines=23> */
.L_x_4129:
[----:B------:R-:W-:Y:S05]  /*6710*/  BSYNC B1 ;  /* 0x0000000000017941 */ /* 0x000fea0003800000 */
.L_x_4128:
[----:B------:R-:W2:Y:S01]  /*6720*/  LDL R43, [R1+0x1c] ;  /* 0x00001c00012b7983 */ /* 0x000ea20000100800 */
[----:B0-----:R-:W-:Y:S01]  /*6730*/  IMAD.MOV.U32 R94, RZ, RZ, R51 ;  /* 0x000000ffff5e7224 */ /* 0x001fe200078e0033 */
[----:B------:R-:W-:Y:S01]  /*6740*/  PRMT R175, R98, 0x5410, R97 ;  /* 0x0000541062af7816 */ /* 0x000fe20000000061 */
[----:B------:R-:W-:Y:S02]  /*6750*/  IMAD.MOV.U32 R92, RZ, RZ, R45 ;  /* 0x000000ffff5c7224 */ /* 0x000fe400078e002d */
[----:B------:R-:W-:Y:S01]  /*6760*/  IMAD.MOV.U32 R93, RZ, RZ, R50 ;  /* 0x000000ffff5d7224 */ /* 0x000fe200078e0032 */
[----:B------:R-:W-:Y:S01]  /*6770*/  PRMT R181, R94, 0x7610, R181 ;  /* 0x000076105eb57816 */ /* 0x000fe200000000b5 */
[----:B------:R-:W-:-:S03]  /*6780*/  IMAD.MOV.U32 R94, RZ, RZ, R55 ;  /* 0x000000ffff5e7224 */ /* 0x000fc600078e0037 */
[----:B------:R-:W-:Y:S01]  /*6790*/  PRMT R179, R93, 0x7610, R179 ;  /* 0x000076105db37816 */ /* 0x000fe200000000b3 */
[----:B------:R-:W-:Y:S01]  /*67a0*/  IMAD.MOV.U32 R93, RZ, RZ, R54 ;  /* 0x000000ffff5d7224 */ /* 0x000fe200078e0036 */
[----:B------:R-:W-:Y:S01]  /*67b0*/  PRMT R183, R94, 0x7610, R183 ;  /* 0x000076105eb77816 */ /* 0x000fe200000000b7 */
[----:B------:R-:W-:Y:S01]  /*67c0*/  IMAD.MOV.U32 R94, RZ, RZ, R58 ;  /* 0x000000ffff5e7224 */ /* 0x000fe200078e003a */
[----:B--2---:R-:W-:Y:S02]  /*67d0*/  R2UR UR4, R43 ;  /* 0x000000002b0472ca */ /* 0x004fe400000e0000 */
[----:B------:R-:W-:-:S04]  /*67e0*/  MOV R43, R44 ;  /* 0x0000002c002b7202 */ /* 0x000fc80000000f00 */
        /* <DEDUP_REMOVED lines=8> */
[----:B------:R-:W-:Y:S01]  /*6870*/  UISETP.NE.AND UP0, UPT, UR4, 0x3, UPT ;  /* 0x000000030400788c */ /* 0x000fe2000bf05270 */
        /* <DEDUP_REMOVED lines=33> */
[----:B------:R-:W-:Y:S01]  /*6a90*/  IMAD.MOV.U32 R93, RZ, RZ, R73 ;  /* 0x000000ffff5d7224 */ /* 0x000fe200078e0049 */
[----:B------:R-:W-:-:S02]  /*6aa0*/  PLOP3.LUT P2, PT, PT, PT, UP0, 0x80, 0x0 ;  /* 0x000000000000781c */ /* 0x000fc40003f4f008 */
        /* <DEDUP_REMOVED lines=14> */
[----:B------:R-:W-:Y:S02]  /*6b90*/  MOV R92, R84 ;  /* 0x00000054005c7202 */ /* 0x000fe40000000f00 */
[----:B------:R-:W-:Y:S02]  /*6ba0*/  PRMT R160, R94, 0x5410, R93 ;  /* 0x000054105ea07816 */ /* 0x000fe4000000005d */
[----:B------:R-:W-:Y:S01]  /*6bb0*/  PRMT R170, R92, 0x5410, R43 ;  /* 0x000054105caa7816 */ /* 0x000fe2000000002b */
[----:B------:R-:W-:Y:S02]  /*6bc0*/  IMAD.MOV.U32 R92, RZ, RZ, R90 ;  /* 0x000000ffff5c7224 */ /* 0x000fe400078e005a */
[----:B------:R-:W-:-:S05]  /*6bd0*/  IMAD.MOV.U32 R43, RZ, RZ, R91 ;  /* 0x000000ffff2b7224 */ /* 0x000fca00078e005b */
[----:B------:R-:W-:Y:S01]  /*6be0*/  PRMT R173, R92, 0x5410, R43 ;  /* 0x000054105cad7816 */ /* 0x000fe2000000002b */
[----:B------:R-:W-:Y:S01]  /*6bf0*/  IMAD.MOV.U32 R43, RZ, RZ, R89 ;  /* 0x000000ffff2b7224 */ /* 0x000fe200078e0059 */
[----:B------:R-:W-:-:S04]  /*6c00*/  MOV R92, R88 ;  /* 0x00000058005c7202 */ /* 0x000fc80000000f00 */
[----:B------:R-:W-:Y:S01]  /*6c10*/  PRMT R174, R92, 0x5410, R43 ;  /* 0x000054105cae7816 */ /* 0x000fe2000000002b */
[----:B------:R-:W-:Y:S06]  /*6c20*/  @!P2 BRA `(.L_x_4130) ;  /* 0x000000000004a947 */ /* 0x000fec0003800000 */
[----:B------:R-:W-:Y:S01]  /*6c30*/  BPT.TRAP 0x1 ;  /* 0x000000040000795c */ /* 0x000fe20000300000 */
.L_x_4130:
[----:B------:R-:W-:Y:S01]  /*6c40*/  IMAD R43, R17, 0x8, R16 ;  /* 0x00000008112b7824 */ /* 0x000fe200078e0210 */
[----:B------:R-:W-:Y:S01]  /*6c50*/  SHF.L.U32 R100, R205, 0x1f, RZ ;  /* 0x0000001fcd647819 */ /* 0x000fe200000006ff */
[----:B------:R-:W0:Y:S01]  /*6c60*/  LDC R147, c[0x0][0x2f4] ;  /* 0x0000bd00ff937b82 */ /* 0x000e220000000800 */
[----:B------:R-:W-:Y:S01]  /*6c70*/  BSSY B1, `(.L_x_4131) ;  /* 0x0000005000017945 */ /* 0x000fe20003800000 */
[----:B------:R-:W-:Y:S01]  /*6c80*/  IMAD.MOV.U32 R127, RZ, RZ, R96 ;  /* 0x000000ffff7f7224 */ /* 0x000fe200078e0060 */
[----:B------:R-:W1:Y:S05]  /*6c90*/  SYNCS.PHASECHK.TRANS64.TRYWAIT P5, [R43+URZ+0x36890], R100 ;  /* 0x036890642b0075a7 */ /* 0x000e6a00080a017f */
[----:B------:R-:W2:Y:S01]  /*6ca0*/  LDC.64 R128, c[0x0][0x300] ;  /* 0x0000c000ff807b82 */ /* 0x000ea20000000a00 */
[----:B-1----:R-:W-:Y:S05]  /*6cb0*/  @!P5 BRA `(.L_x_4132) ;  /* 0x000001f4002cd947 */ /* 0x002fea0003800000 */
.L_x_4437:
[----:B------:R-:W-:Y:S05]  /*6cc0*/  BSYNC B1 ;  /* 0x0000000000017941 */ /* 0x000fea0003800000 */
.L_x_4131:
[----:B------:R-:W-:Y:S01]  /*6cd0*/  BSSY B1, `(.L_x_4133) ;  /* 0x0000186000017945 */ /* 0x000fe20003800000 */
[----:B0-----:R-:W-:-:S03]  /*6ce0*/  IADD3 R149, -R132, R147, RZ ;  /* 0x0000009384957210 */ /* 0x001fc60007ffe1ff */
[----:B------:R-:W-:Y:S05]  /*6cf0*/  @P4 BRA `(.L_x_4134) ;  /* 0x00000018000c4947 */ /* 0x000fea0003800000 */
[----:B------:R-:W-:Y:S01]  /*6d00*/  ISETP.NE.AND P4, PT, R30, RZ, PT ;  /* 0x000000ff1e00720c */ /* 0x000fe20003f85270 */
[-C--:B--2---:R-:W-:Y:S01]  /*6d10*/  IMAD R156, R150, R128.reuse, RZ ;  /* 0x00000080969c7224 */ /* 0x084fe200078e02ff */
[----:B------:R-:W-:Y:S01]  /*6d20*/  BSSY B2, `(.L_x_4135) ;  /* 0x0000081000027945 */ /* 0x000fe20003800000 */
[----:B------:R-:W-:-:S04]  /*6d30*/  IMAD.WIDE.U32 R130, R204, R128, R126 ;  /* 0x00000080cc827225 */ /* 0x000fc800078e007e */
[----:B------:R-:W-:-:S04]  /*6d40*/  IMAD R156, R204, R129, R156 ;  /* 0x00000081cc9c7224 */ /* 0x000fc800078e029c */
[----:B------:R-:W-:Y:S02]  /*6d50*/  IMAD.IADD R156, R156, 0x1, R131 ;  /* 0x000000019c9c7824 */ /* 0x000fe400078e0283 */
[----:B------:R-:W-:Y:S05]  /*6d60*/  @!P4 BRA `(.L_x_4136) ;  /* 0x0000000400f0c947 */ /* 0x000fea0003800000 */
[----:B------:R-:W-:Y:S01]  /*6d70*/  SEL R92, R132, R149, !P0 ;  /* 0x00000095845c7207 */ /* 0x000fe20004000000 */
[----:B------:R-:W-:Y:S01]  /*6d80*/  BSSY B3, `(.L_x_4137) ;  /* 0x000006e000037945 */ /* 0x000fe20003800000 */
[----:B------:R-:W-:Y:S02]  /*6d90*/  ISETP.GE.AND P4, PT, R18, R121, PT ;  /* 0x000000791200720c */ /* 0x000fe40003f86270 */
[----:B------:R-:W-:-:S04]  /*6da0*/  SHF.R.S32.HI R93, RZ, 0x1f, R92 ;  /* 0x0000001fff5d7819 */ /* 0x000fc8000001145c */
[----:B------:R-:W-:-:S04]  /*6db0*/  LEA.HI R93, R93, R92, RZ, 0x4 ;  /* 0x0000005c5d5d7211 */ /* 0x000fc800078f20ff */
[----:B------:R-:W-:-:S04]  /*6dc0*/  LEA.HI.SX32 R164, R93, R101, 0x1c ;  /* 0x000000655da47211 */ /* 0x000fc800078fe2ff */
[----:B------:R-:W-:-:S04]  /*6dd0*/  SHF.R.S32.HI R93, RZ, 0x1f, R164 ;  /* 0x0000001fff5d7819 */ /* 0x000fc800000114a4 */
[----:B------:R-:W-:Y:S01]  /*6de0*/  LEA.HI R93, R93, R164, RZ, 0x3 ;  /* 0x000000a45d5d7211 */ /* 0x000fe200078f18ff */
[----:B------:R-:W-:-:S03]  /*6df0*/  IMAD.SHL.U32 R164, R164, 0x8, RZ ;  /* 0x00000008a4a47824 */ /* 0x000fc600078e00ff */
[----:B------:R-:W-:Y:S02]  /*6e00*/  SHF.R.S32.HI R93, RZ, 0x3, R93 ;  /* 0x00000003ff5d7819 */ /* 0x000fe4000001145d */
[----:B------:R-:W-:-:S03]  /*6e10*/  LOP3.LUT R92, R212, 0x38, R164, 0xf8, !PT ;  /* 0x00000038d45c7812 */ /* 0x000fc600078ef8a4 */
[----:B------:R-:W-:Y:S01]  /*6e20*/  IMAD R93, R93, 0x1c00, R214 ;  /* 0x00001c005d5d7824 */ /* 0x000fe200078e02d6 */
[----:B------:R-:W-:-:S05]  /*6e30*/  LOP3.LUT R92, R92, R213, RZ, 0x3c, !PT ;  /* 0x000000d55c5c7212 */ /* 0x000fca00078e3cff */
[----:B------:R-:W-:-:S04]  /*6e40*/  IMAD.IADD R92, R93, 0x1, R92 ;  /* 0x000000015d5c7824 */ /* 0x000fc800078e025c */
        /* <DEDUP_REMOVED lines=8> */
[----:B------:R-:W-:Y:S01]  /*6ed0*/  SHF.R.U64 R52, R52, 0x10, R53 ;  /* 0x0000001034347819 */ /* 0x000fe20000001235 */
[----:B--2---:R-:W-:Y:S01]  /*6ee0*/  IMAD.MOV.U32 R166, RZ, RZ, R93 ;  /* 0x000000ffffa67224 */ /* 0x004fe200078e005d */
[----:B------:R-:W-:Y:S01]  /*6ef0*/  SHF.R.U32.HI R53, RZ, 0x10, R53 ;  /* 0x00000010ff357819 */ /* 0x000fe20000011635 */
[----:B------:R-:W-:Y:S01]  /*6f00*/  HADD2.F32 R165, -RZ, R165.H0_H0 ;  /* 0x200000a5ffa57230 */ /* 0x000fe20000004100 */
[----:B------:R-:W-:Y:S01]  /*6f10*/  SHF.R.U64 R54, R54, 0x10, R55 ;  /* 0x0000001036367819 */ /* 0x000fe20000001237 */
[----:B------:R-:W-:Y:S02]  /*6f20*/  HADD2.F32 R93, -RZ, R167.H0_H0 ;  /* 0x200000a7ff5d7230 */ /* 0x000fe40000004100 */
[----:B------:R-:W-:Y:S02]  /*6f30*/  HADD2.F32 R169, -RZ, R166.H0_H0 ;  /* 0x200000a6ffa97230 */ /* 0x000fe40000004100 */
[----:B------:R-:W-:-:S02]  /*6f40*/  HADD2.F32 R168, -RZ, R168.H0_H0 ;  /* 0x200000a8ffa87230 */ /* 0x000fc40000004100 */
[-C--:B------:R-:W-:Y:S01]  /*6f50*/  FMUL.FTZ R97, R93, R165.reuse ;  /* 0x000000a55d617220 */ /* 0x080fe20000410000 */
[----:B------:R-:W-:Y:S02]  /*6f60*/  HADD2.F32 R53, -RZ, R53.H0_H0 ;  /* 0x20000035ff357230 */ /* 0x000fe40000004100 */
[C---:B------:R-:W-:Y:S01]  /*6f70*/  FMUL.FTZ R165, R169.reuse, R165 ;  /* 0x000000a5a9a57220 */ /* 0x040fe20000410000 */
[----:B------:R-:W-:Y:S02]  /*6f80*/  HADD2.F32 R54, -RZ, R54.H0_H0 ;  /* 0x20000036ff367230 */ /* 0x000fe40000004100 */
[-C--:B------:R-:W-:Y:S01]  /*6f90*/  FFMA.FTZ R97, R169, R168.reuse, -R97 ;  /* 0x000000a8a9617223 */ /* 0x080fe20000010861 */
[----:B------:R-:W-:Y:S01]  /*6fa0*/  FFMA.FTZ R93, R93, R168, R165 ;  /* 0x000000a85d5d7223 */ /* 0x000fe200000100a5 */
[--C-:B------:R-:W-:Y:S02]  /*6fb0*/  SHF.R.U32.HI R168, RZ, 0x10, R65.reuse ;  /* 0x00000010ffa87819 */ /* 0x100fe40000011641 */
[----:B------:R-:W-:Y:S01]  /*6fc0*/  SHF.R.U64 R165, R64, 0x10, R65 ;  /* 0x0000001040a57819 */ /* 0x000fe20000001241 */
[----:B------:R-:W-:-:S02]  /*6fd0*/  HADD2.F32 R64, -RZ, R167.H1_H1 ;  /* 0x300000a7ff407230 */ /* 0x000fc40000004100 */
[----:B------:R-:W-:Y:S02]  /*6fe0*/  HADD2.F32 R168, -RZ, R168.H0_H0 ;  /* 0x200000a8ffa87230 */ /* 0x000fe40000004100 */
[----:B------:R-:W-:Y:S02]  /*6ff0*/  HADD2.F32 R65, -RZ, R166.H1_H1 ;  /* 0x300000a6ff417230 */ /* 0x000fe40000004100 */
[----:B------:R-:W-:Y:S02]  /*7000*/  HADD2.F32 R165, -RZ, R165.H0_H0 ;  /* 0x200000a5ffa57230 */ /* 0x000fe40000004100 */
[-C--:B------:R-:W-:Y:S01]  /*7010*/  FMUL.FTZ R166, R64, R168.reuse ;  /* 0x000000a840a67220 */ /* 0x080fe20000410000 */
[----:B------:R-:W-:-:S03]  /*7020*/  FMUL.FTZ R168, R65, R168 ;  /* 0x000000a841a87220 */ /* 0x000fc60000410000 */
[-C--:B------:R-:W-:Y:S01]  /*7030*/  FFMA.FTZ R65, R65, R53.reuse, -R166 ;  /* 0x0000003541417223 */ /* 0x080fe200000108a6 */
[----:B------:R-:W-:Y:S02]  /*7040*/  HADD2.F32 R166, -RZ, R183.H0_H0 ;  /* 0x200000b7ffa67230 */ /* 0x000fe40000004100 */
[----:B------:R-:W-:Y:S01]  /*7050*/  FFMA.FTZ R53, R64, R53, R168 ;  /* 0x0000003540357223 */ /* 0x000fe200000100a8 */
[----:B------:R-:W-:Y:S01]  /*7060*/  MOV R64, R95 ;  /* 0x0000005f00407202 */ /* 0x000fe20000000f00 */
[----:B------:R-:W-:Y:S01]  /*7070*/  HADD2.F32 R168, -RZ, R185.H0_H0 ;  /* 0x200000b9ffa87230 */ /* 0x000fe20000004100 */
[----:B------:R-:W-:Y:S01]  /*7080*/  F2FP.F16.F32.PACK_AB R65, R65, R97 ;  /* 0x000000614141723e */ /* 0x000fe200000000ff */
[----:B------:R-:W-:Y:S01]  /*7090*/  HADD2.F32 R95, -RZ, R99.H0_H0 ;  /* 0x20000063ff5f7230 */ /* 0x000fe20000004100 */
[----:B------:R-:W-:Y:S01]  /*70a0*/  F2FP.F16.F32.PACK_AB R53, R53, R93 ;  /* 0x0000005d3535723e */ /* 0x000fe200000000ff */
[--C-:B------:R-:W-:Y:S02]  /*70b0*/  HADD2.F32 R167, -RZ, R64.reuse.H0_H0 ;  /* 0x20000040ffa77230 */ /* 0x100fe40000004100 */
[----:B------:R-:W-:-:S02]  /*70c0*/  HADD2.F32 R64, -RZ, R64.H1_H1 ;  /* 0x30000040ff407230 */ /* 0x000fc40000004100 */
[----:B------:R-:W-:Y:S01]  /*70d0*/  FMUL.FTZ R169, R95, R168 ;  /* 0x000000a85fa97220 */ /* 0x000fe20000410000 */
[----:B------:R-:W-:Y:S01]  /*70e0*/  IMAD.MOV.U32 R93, RZ, RZ, R65 ;  /* 0x000000ffff5d7224 */ /* 0x000fe200078e0041 */
[----:B------:R-:W-:Y:S02]  /*70f0*/  MOV R97, R53 ;  /* 0x0000003500617202 */ /* 0x000fe40000000f00 */
[C---:B------:R-:W-:Y:S01]  /*7100*/  FFMA.FTZ R169, R167.reuse, R166, -R169 ;  /* 0x000000a6a7a97223 */ /* 0x040fe200000108a9 */
[----:B------:R-:W-:Y:S01]  /*7110*/  FMUL.FTZ R167, R167, R168 ;  /* 0x000000a8a7a77220 */ /* 0x000fe20000410000 */
[----:B------:R-:W-:-:S03]  /*7120*/  HADD2.F32 R168, -RZ, R185.H1_H1 ;  /* 0x300000b9ffa87230 */ /* 0x000fc60000004100 */
[----:B------:R-:W-:Y:S01]  /*7130*/  FFMA.FTZ R167, R95, R166, R167 ;  /* 0x000000a65fa77223 */ /* 0x000fe200000100a7 */
[----:B------:R-:W-:Y:S02]  /*7140*/  SHF.R.U32.HI R95, RZ, 0x10, R55 ;  /* 0x00000010ff5f7819 */ /* 0x000fe40000011637 */
[--C-:B------:R-:W-:Y:S01]  /*7150*/  SHF.R.U64 R55, R66, 0x10, R67.reuse ;  /* 0x0000001042377819 */ /* 0x100fe20000001243 */
[----:B------:R-:W-:Y:S01]  /*7160*/  HADD2.F32 R66, -RZ, R99.H1_H1 ;  /* 0x30000063ff427230 */ /* 0x000fe20000004100 */
[----:B------:R-:W-:Y:S01]  /*7170*/  SHF.R.U32.HI R67, RZ, 0x10, R67 ;  /* 0x00000010ff437819 */ /* 0x000fe20000011643 */
[----:B------:R-:W-:Y:S02]  /*7180*/  HADD2.F32 R99, -RZ, R95.H0_H0 ;  /* 0x2000005fff637230 */ /* 0x000fe40000004100 */
[----:B------:R-:W-:Y:S02]  /*7190*/  HADD2.F32 R55, -RZ, R55.H0_H0 ;  /* 0x20000037ff377230 */ /* 0x000fe40000004100 */
[----:B------:R-:W-:-:S05]  /*71a0*/  HADD2.F32 R67, -RZ, R67.H0_H0 ;  /* 0x20000043ff437230 */ /* 0x000fca0000004100 */
[----:B------:R-:W-:-:S04]  /*71b0*/  FMUL.FTZ R95, R66, R67 ;  /* 0x00000043425f7220 */ /* 0x000fc80000410000 */
[C---:B------:R-:W-:Y:S01]  /*71c0*/  FFMA.FTZ R95, R64.reuse, R99, -R95 ;  /* 0x00000063405f7223 */ /* 0x040fe2000001085f */
[----:B------:R-:W-:Y:S01]  /*71d0*/  FMUL.FTZ R64, R64, R67 ;  /* 0x0000004340407220 */ /* 0x000fe20000410000 */
[----:B------:R-:W-:-:S03]  /*71e0*/  HADD2.F32 R67, -RZ, R183.H1_H1 ;  /* 0x300000b7ff437230 */ /* 0x000fc60000004100 */
[----:B------:R-:W-:Y:S01]  /*71f0*/  FFMA.FTZ R64, R66, R99, R64 ;  /* 0x0000006342407223 */ /* 0x000fe20000010040 */
[----:B------:R-:W-:Y:S01]  /*7200*/  HADD2.F32 R66, -RZ, R96.H0_H0 ;  /* 0x20000060ff427230 */ /* 0x000fe20000004100 */
[----:B------:R-:W-:Y:S01]  /*7210*/  F2FP.F16.F32.PACK_AB R95, R95, R169 ;  /* 0x000000a95f5f723e */ /* 0x000fe200000000ff */
[--C-:B------:R-:W-:Y:S02]  /*7220*/  HADD2.F32 R99, -RZ, R92.reuse.H0_H0 ;  /* 0x2000005cff637230 */ /* 0x100fe40000004100 */
[----:B------:R-:W-:Y:S02]  /*7230*/  HADD2.F32 R92, -RZ, R92.H1_H1 ;  /* 0x3000005cff5c7230 */ /* 0x000fe40000004100 */
[-C--:B------:R-:W-:Y:S01]  /*7240*/  FMUL.FTZ R166, R66, R168.reuse ;  /* 0x000000a842a67220 */ /* 0x080fe20000410000 */
[----:B------:R-:W-:Y:S01]  /*7250*/  F2FP.F16.F32.PACK_AB R64, R64, R167 ;  /* 0x000000a74040723e */ /* 0x000fe200000000ff */
[C---:B------:R-:W-:Y:S02]  /*7260*/  FMUL.FTZ R168, R99.reuse, R168 ;  /* 0x000000a863a87220 */ /* 0x040fe40000410000 */
[----:B------:R-:W-:-:S02]  /*7270*/  FFMA.FTZ R166, R99, R67, -R166 ;  /* 0x0000004363a67223 */ /* 0x000fc400000108a6 */
[----:B------:R-:W-:Y:S01]  /*7280*/  FFMA.FTZ R168, R66, R67, R168 ;  /* 0x0000004342a87223 */ /* 0x000fe200000100a8 */
[----:B------:R-:W-:Y:S02]  /*7290*/  HADD2.F32 R66, -RZ, R96.H1_H1 ;  /* 0x30000060ff427230 */ /* 0x000fe40000004100 */
[----:B------:R-:W-:Y:S02]  /*72a0*/  HADD2.F32 R67, -RZ, R52.H0_H0 ;  /* 0x20000034ff437230 */ /* 0x000fe40000004100 */
[--C-:B------:R-:W-:Y:S02]  /*72b0*/  HADD2.F32 R96, -RZ, R94.reuse.H0_H0 ;  /* 0x2000005eff607230 */ /* 0x100fe40000004100 */
[-C--:B------:R-:W-:Y:S01]  /*72c0*/  FMUL.FTZ R52, R66, R165.reuse ;  /* 0x000000a542347220 */ /* 0x080fe20000410000 */
[C---:B------:R-:W-:Y:S01]  /*72d0*/  FMUL.FTZ R165, R92.reuse, R165 ;  /* 0x000000a55ca57220 */ /* 0x040fe20000410000 */
[----:B------:R-:W-:Y:S02]  /*72e0*/  HADD2.F32 R94, -RZ, R94.H1_H1 ;  /* 0x3000005eff5e7230 */ /* 0x000fe40000004100 */
[-C--:B------:R-:W-:Y:S01]  /*72f0*/  FFMA.FTZ R52, R92, R67.reuse, -R52 ;  /* 0x000000435c347223 */ /* 0x080fe20000010834 */
[----:B------:R-:W-:Y:S01]  /*7300*/  FFMA.FTZ R66, R66, R67, R165 ;  /* 0x0000004342427223 */ /* 0x000fe200000100a5 */
[----:B------:R-:W-:-:S02]  /*7310*/  HADD2.F32 R165, -RZ, R184.H1_H1 ;  /* 0x300000b8ffa57230 */ /* 0x000fc40000004100 */
[----:B------:R-:W-:Y:S01]  /*7320*/  HADD2.F32 R67, -RZ, R98.H0_H0 ;  /* 0x20000062ff437230 */ /* 0x000fe20000004100 */
[----:B------:R-:W-:Y:S01]  /*7330*/  F2FP.F16.F32.PACK_AB R52, R52, R166 ;  /* 0x000000a63434723e */ /* 0x000fe200000000ff */
[----:B------:R-:W-:Y:S01]  /*7340*/  HADD2.F32 R92, -RZ, R182.H1_H1 ;  /* 0x300000b6ff5c7230 */ /* 0x000fe20000004100 */
[----:B------:R-:W-:Y:S01]  /*7350*/  F2FP.F16.F32.PACK_AB R66, R66, R168 ;  /* 0x000000a84242723e */ /* 0x000fe200000000ff */
[----:B------:R-:W-:Y:S02]  /*7360*/  HADD2.F32 R98, -RZ, R98.H1_H1 ;  /* 0x30000062ff627230 */ /* 0x000fe40000004100 */
[-C--:B------:R-:W-:Y:S01]  /*7370*/  FMUL.FTZ R99, R67, R165.reuse ;  /* 0x000000a543637220 */ /* 0x080fe20000410000 */
[----:B------:R-:W-:-:S03]  /*7380*/  FMUL.FTZ R165, R96, R165 ;  /* 0x000000a560a57220 */ /* 0x000fc60000410000 */
[-C--:B------:R-:W-:Y:S01]  /*7390*/  FFMA.FTZ R99, R96, R92.reuse, -R99 ;  /* 0x0000005c60637223 */ /* 0x080fe20000010863 */
[----:B------:R-:W-:Y:S01]  /*73a0*/  FFMA.FTZ R165, R67, R92, R165 ;  /* 0x0000005c43a57223 */ /* 0x000fe200000100a5 */
[-C--:B------:R-:W-:Y:S01]  /*73b0*/  FMUL.FTZ R67, R98, R55.reuse ;  /* 0x0000003762437220 */ /* 0x080fe20000410000 */
[C---:B------:R-:W-:Y:S01]  /*73c0*/  FMUL.FTZ R55, R94.reuse, R55 ;  /* 0x000000375e377220 */ /* 0x040fe20000410000 */
[----:B------:R-:W-:Y:S02]  /*73d0*/  IMAD.MOV.U32 R92, RZ, RZ, R52 ;  /* 0x000000ffff5c7224 */ /* 0x000fe400078e0034 */
[-C--:B------:R-:W-:Y:S01]  /*73e0*/  FFMA.FTZ R67, R94, R54.reuse, -R67 ;  /* 0x000000365e437223 */ /* 0x080fe20000010843 */
[----:B------:R-:W-:Y:S01]  /*73f0*/  FFMA.FTZ R55, R98, R54, R55 ;  /* 0x0000003662377223 */ /* 0x000fe20000010037 */
[----:B------:R-:W-:-:S03]  /*7400*/  IMAD.MOV.U32 R96, RZ, RZ, R66 ;  /* 0x000000ffff607224 */ /* 0x000fc600078e0042 */
[----:B------:R-:W-:Y:S01]  /*7410*/  F2FP.F16.F32.PACK_AB R67, R67, R99 ;  /* 0x000000634343723e */ /* 0x000fe200000000ff */
[----:B------:R-:W-:Y:S01]  /*7420*/  IMAD.MOV.U32 R99, RZ, RZ, R64 ;  /* 0x000000ffff637224 */ /* 0x000fe200078e0040 */
[----:B------:R-:W-:-:S03]  /*7430*/  F2FP.F16.F32.PACK_AB R55, R55, R165 ;  /* 0x000000a53737723e */ /* 0x000fc600000000ff */
[----:B------:R-:W-:Y:S02]  /*7440*/  IMAD.MOV.U32 R94, RZ, RZ, R67 ;  /* 0x000000ffff5e7224 */ /* 0x000fe400078e0043 */
[----:B------:R-:W-:-:S07]  /*7450*/  IMAD.MOV.U32 R98, RZ, RZ, R55 ;  /* 0x000000ffff627224 */ /* 0x000fce00078e0037 */
.L_x_4138:
[----:B------:R-:W-:Y:S05]  /*7460*/  BSYNC B3 ;  /* 0x0000000000037941 */ /* 0x000fea0003800000 */
.L_x_4137:
[----:B------:R-:W-:-:S13]  /*7470*/  ISETP.GE.AND P4, PT, R164, R147, PT ;  /* 0x00000093a400720c */ /* 0x000fda0003f86270 */
[--C-:B------:R-:W-:Y:S02]  /*7480*/  @!P4 SHF.R.S32.HI R55, RZ, 0x1f, R164.reuse ;  /* 0x0000001fff37c819 */ /* 0x100fe400000114a4 */
[----:B------:R-:W-:-:S04]  /*7490*/  @!P4 IADD3 R164, P5, P6, R118, R130, R164 ;  /* 0x0000008276a4c210 */ /* 0x000fc80007ebe0a4 */
[----:B------:R-:W-:Y:S02]  /*74a0*/  @!P4 IADD3.X R55, R7, R156, R55, P5, P6 ;  /* 0x0000009c0737c210 */ /* 0x000fe40002fec437 */
[----:B------:R-:W-:-:S04]  /*74b0*/  IADD3 R53, P5, P6, R118, R130, R25 ;  /* 0x0000008276357210 */ /* 0x000fc80007ebe019 */
[----:B------:R-:W-:Y:S02]  /*74c0*/  IADD3.X R54, R7, R156, R31, P5, P6 ;  /* 0x0000009c07367210 */ /* 0x000fe40002fec41f */
[----:B------:R-:W-:-:S04]  /*74d0*/  LEA R52, P5, R53, R124, 0x1 ;  /* 0x0000007c35347211 */ /* 0x000fc800078a08ff */
[----:B------:R-:W-:Y:S02]  /*74e0*/  LEA.HI.X R53, R53, R125, R54, 0x1, P5 ;  /* 0x0000007d35357211 */ /* 0x000fe400028f0c36 */
[----:B------:R-:W-:-:S03]  /*74f0*/  @!P4 LEA R54, P5, R164, R124, 0x1 ;  /* 0x0000007ca436c211 */ /* 0x000fc600078a08ff */
[----:B--2---:R2:W-:Y:S01]  /*7500*/  STG.E.128 desc[UR60][R52.64], R92 ;  /* 0x0000005c34007986 */ /* 0x0045e2000c101d3c */
[----:B------:R-:W-:-:S05]  /*7510*/  @!P4 LEA.HI.X R55, R164, R125, R55, 0x1, P5 ;  /* 0x0000007da437c211 */ /* 0x000fca00028f0c37 */
[----:B0-----:R2:W-:Y:S04]  /*7520*/  @!P4 STG.E.128 desc[UR60][R54.64], R96 ;  /* 0x000000603600c986 */ /* 0x0015e8000c101d3c */
.L_x_4136:
[----:B------:R-:W-:Y:S05]  /*7530*/  BSYNC B2 ;  /* 0x0000000000027941 */ /* 0x000fea0003800000 */
.L_x_4135:
[----:B------:R-:W-:Y:S01]  /*7540*/  ISETP.NE.AND P4, PT, R34, RZ, PT ;  /* 0x000000ff2200720c */ /* 0x000fe20003f85270 */
[----:B------:R-:W-:-:S12]  /*7550*/  BSSY B2, `(.L_x_4139) ;  /* 0x000007f000027945 */ /* 0x000fd80003800000 */
[----:B------:R-:W-:Y:S05]  /*7560*/  @!P4 BRA `(.L_x_4140) ;  /* 0x0000000400f4c947 */ /* 0x000fea0003800000 */
[----:B--2---:R-:W-:Y:S01]  /*7570*/  SEL R52, R132, R149, !P1 ;  /* 0x0000009584347207 */ /* 0x004fe20004800000 */
[----:B------:R-:W-:Y:S01]  /*7580*/  BSSY B3, `(.L_x_4141) ;  /* 0x000006f000037945 */ /* 0x000fe20003800000 */
[----:B------:R-:W-:Y:S02]  /*7590*/  ISETP.GE.AND P4, PT, R0, R121, PT ;  /* 0x000000790000720c */ /* 0x000fe40003f86270 */
[----:B------:R-:W-:-:S04]  /*75a0*/  SHF.R.S32.HI R53, RZ, 0x1f, R52 ;  /* 0x0000001fff357819 */ /* 0x000fc80000011434 */
[----:B------:R-:W-:-:S04]  /*75b0*/  LEA.HI R53, R53, R52, RZ, 0x4 ;  /* 0x0000003435357211 */ /* 0x000fc800078f20ff */
[----:B------:R-:W-:-:S04]  /*75c0*/  LEA.HI.SX32 R92, R53, R26, 0x1c ;  /* 0x0000001a355c7211 */ /* 0x000fc800078fe2ff */
[----:B------:R-:W-:-:S04]  /*75d0*/  SHF.R.S32.HI R53, RZ, 0x1f, R92 ;  /* 0x0000001fff357819 */ /* 0x000fc8000001145c */
[----:B------:R-:W-:Y:S02]  /*75e0*/  LEA.HI R53, R53, R92, RZ, 0x3 ;  /* 0x0000005c35357211 */ /* 0x000fe400078f18ff */
[----:B------:R-:W-:Y:S02]  /*75f0*/  SHF.L.U32 R92, R92, 0x3, RZ ;  /* 0x000000035c5c7819 */ /* 0x000fe400000006ff */
[----:B------:R-:W-:Y:S02]  /*7600*/  SHF.R.S32.HI R53, RZ, 0x3, R53 ;  /* 0x00000003ff357819 */ /* 0x000fe40000011435 */
[----:B------:R-:W-:-:S03]  /*7610*/  LOP3.LUT R52, R212, 0x38, R92, 0xf8, !PT ;  /* 0x00000038d4347812 */ /* 0x000fc600078ef85c */
[----:B------:R-:W-:Y:S01]  /*7620*/  IMAD R53, R53, 0x1c00, R214 ;  /* 0x00001c0035357824 */ /* 0x000fe200078e02d6 */
[----:B------:R-:W-:-:S05]  /*7630*/  LOP3.LUT R52, R52, R213, RZ, 0x3c, !PT ;  /* 0x000000d534347212 */ /* 0x000fca00078e3cff */
[----:B------:R-:W-:Y:S02]  /*7640*/  IMAD.IADD R53, R53, 0x1, R52 ;  /* 0x0000000135357824 */ /* 0x000fe400078e0234 */
[C---:B------:R-:W-:Y:S02]  /*7650*/  IMAD R52, R17.reuse, 0x5400, R145 ;  /* 0x0000540011347824 */ /* 0x040fe400078e0291 */
[----:B------:R-:W-:Y:S02]  /*7660*/  IMAD R64, R17, 0x5400, R53 ;  /* 0x0000540011407824 */ /* 0x000fe400078e0235 */
[--C-:B------:R-:W-:Y:S02]  /*7670*/  IMAD R52, R52, 0x2, R16.reuse ;  /* 0x0000000234347824 */ /* 0x100fe400078e0210 */
[----:B------:R-:W-:-:S04]  /*7680*/  IMAD R64, R64, 0x2, R16 ;  /* 0x0000000240407824 */ /* 0x000fc800078e0210 */
[----:B------:R-:W0:Y:S04]  /*7690*/  LDS.128 R52, [R52+0x21400] ;  /* 0x0214000034347984 */ /* 0x000e280000000c00 */
[----:B------:R-:W2:Y:S01]  /*76a0*/  LDS.128 R64, [R64+0x21400] ;  /* 0x0214000040407984 */ /* 0x000ea20000000c00 */
[----:B------:R-:W-:Y:S05]  /*76b0*/  @P4 BRA `(.L_x_4142) ;  /* 0x00000004006c4947 */ /* 0x000fea0003800000 */
[----:B--2---:R-:W-:Y:S01]  /*76c0*/  MOV R95, R65 ;  /* 0x00000041005f7202 */ /* 0x004fe20000000f00 */
[----:B0-----:R-:W-:Y:S01]  /*76d0*/  IMAD.MOV.U32 R65, RZ, RZ, R53 ;  /* 0x000000ffff417224 */ /* 0x001fe200078e0035 */
[----:B------:R-:W-:Y:S01]  /*76e0*/  SHF.R.U64 R48, R48, 0x10, R49 ;  /* 0x0000001030307819 */ /* 0x000fe20000001231 */
[----:B------:R-:W-:Y:S01]  /*76f0*/  HADD2.F32 R96, -RZ, R184.H0_H0 ;  /* 0x200000b8ff607230 */ /* 0x000fe20000004100 */
[----:B------:R-:W-:Y:S01]  /*7700*/  SHF.R.U64 R62, R62, 0x10, R63 ;  /* 0x000000103e3e7819 */ /* 0x000fe2000000123f */
[----:B------:R-:W-:Y:S01]  /*7710*/  HADD2.F32 R93, -RZ, R95.H0_H0 ;  /* 0x2000005fff5d7230 */ /* 0x000fe20000004100 */
[----:B------:R-:W-:Y:S01]  /*7720*/  SHF.R.U64 R50, R50, 0x10, R51 ;  /* 0x0000001032327819 */ /* 0x000fe20000001233 */
[--C-:B------:R-:W-:Y:S02]  /*7730*/  HADD2.F32 R94, -RZ, R65.reuse.H0_H0 ;  /* 0x20000041ff5e7230 */ /* 0x100fe40000004100 */
        /* <DEDUP_REMOVED lines=14> */
[----:B------:R-:W-:Y:S02]  /*7820*/  HADD2.F32 R50, -RZ, R50.H0_H0 ;  /* 0x20000032ff327230 */ /* 0x000fe40000004100 */
[-C--:B------:R-:W-:Y:S01]  /*7830*/  FMUL.FTZ R97, R53, R96.reuse ;  /* 0x0000006035617220 */ /* 0x080fe20000410000 */
[----:B------:R-:W-:-:S03]  /*7840*/  FMUL.FTZ R96, R65, R96 ;  /* 0x0000006041607220 */ /* 0x000fc60000410000 */
[-C--:B------:R-:W-:Y:S01]  /*7850*/  FFMA.FTZ R65, R65, R95.reuse, -R97 ;  /* 0x0000005f41417223 */ /* 0x080fe20000010861 */
[----:B------:R-:W-:Y:S01]  /*7860*/  FFMA.FTZ R53, R53, R95, R96 ;  /* 0x0000005f35357223 */ /* 0x000fe20000010060 */
[----:B------:R-:W-:Y:S01]  /*7870*/  SHF.R.U64 R95, R60, 0x10, R61 ;  /* 0x000000103c5f7819 */ /* 0x000fe2000000123d */
[----:B------:R-:W-:Y:S02]  /*7880*/  IMAD.MOV.U32 R60, RZ, RZ, R67 ;  /* 0x000000ffff3c7224 */ /* 0x000fe400078e0043 */
[----:B------:R-:W-:Y:S01]  /*7890*/  HADD2.F32 R97, -RZ, R181.H1_H1 ;  /* 0x300000b5ff617230 */ /* 0x000fe20000004100 */
[----:B------:R-:W-:Y:S01]  /*78a0*/  F2FP.F16.F32.PACK_AB R65, R65, R94 ;  /* 0x0000005e4141723e */ /* 0x000fe200000000ff */
[----:B------:R-:W-:Y:S01]  /*78b0*/  HADD2.F32 R61, -RZ, R55.H0_H0 ;  /* 0x20000037ff3d7230 */ /* 0x000fe20000004100 */
[----:B------:R-:W-:Y:S01]  /*78c0*/  F2FP.F16.F32.PACK_AB R93, R53, R93 ;  /* 0x0000005d355d723e */ /* 0x000fe200000000ff */
[----:B------:R-:W-:Y:S01]  /*78d0*/  HADD2.F32 R67, -RZ, R60.H0_H0 ;  /* 0x2000003cff437230 */ /* 0x000fe20000004100 */
[----:B------:R-:W-:Y:S01]  /*78e0*/  MOV R53, R65 ;  /* 0x0000004100357202 */ /* 0x000fe20000000f00 */
[----:B------:R-:W-:-:S02]  /*78f0*/  HADD2.F32 R96, -RZ, R181.H0_H0 ;  /* 0x200000b5ff607230 */ /* 0x000fc40000004100 */
[----:B------:R-:W-:Y:S02]  /*7900*/  HADD2.F32 R95, -RZ, R95.H0_H0 ;  /* 0x2000005fff5f7230 */ /* 0x000fe40000004100 */
[-C--:B------:R-:W-:Y:S01]  /*7910*/  FMUL.FTZ R98, R67, R97.reuse ;  /* 0x0000006143627220 */ /* 0x080fe20000410000 */
[C---:B------:R-:W-:Y:S01]  /*7920*/  FMUL.FTZ R97, R61.reuse, R97 ;  /* 0x000000613d617220 */ /* 0x040fe20000410000 */
[----:B------:R-:W-:Y:S02]  /*7930*/  IMAD.MOV.U32 R65, RZ, RZ, R93 ;  /* 0x000000ffff417224 */ /* 0x000fe400078e005d */
[-C--:B------:R-:W-:Y:S01]  /*7940*/  FFMA.FTZ R61, R61, R96.reuse, -R98 ;  /* 0x000000603d3d7223 */ /* 0x080fe20000010862 */
[----:B------:R-:W-:Y:S01]  /*7950*/  FFMA.FTZ R97, R67, R96, R97 ;  /* 0x0000006043617223 */ /* 0x000fe20000010061 */
[----:B------:R-:W-:Y:S01]  /*7960*/  SHF.R.U32.HI R96, RZ, 0x10, R63 ;  /* 0x00000010ff607819 */ /* 0x000fe2000001163f */
[----:B------:R-:W-:Y:S01]  /*7970*/  HADD2.F32 R67, -RZ, R60.H1_H1 ;  /* 0x3000003cff437230 */ /* 0x000fe20000004100 */
[----:B------:R-:W-:Y:S01]  /*7980*/  SHF.R.U32.HI R98, RZ, 0x10, R51 ;  /* 0x00000010ff627819 */ /* 0x000fe20000011633 */
[----:B------:R-:W-:-:S02]  /*7990*/  HADD2.F32 R63, -RZ, R54.H0_H0 ;  /* 0x20000036ff3f7230 */ /* 0x000fc40000004100 */
[----:B------:R-:W-:Y:S02]  /*79a0*/  HADD2.F32 R60, -RZ, R96.H0_H0 ;  /* 0x20000060ff3c7230 */ /* 0x000fe40000004100 */
[----:B------:R-:W-:Y:S02]  /*79b0*/  HADD2.F32 R96, -RZ, R55.H1_H1 ;  /* 0x30000037ff607230 */ /* 0x000fe40000004100 */
[----:B------:R-:W-:Y:S02]  /*79c0*/  HADD2.F32 R55, -RZ, R98.H0_H0 ;  /* 0x20000062ff377230 */ /* 0x000fe40000004100 */
[-C--:B------:R-:W-:Y:S01]  /*79d0*/  FMUL.FTZ R98, R67, R60.reuse ;  /* 0x0000003c43627220 */ /* 0x080fe20000410000 */
[----:B------:R-:W-:Y:S02]  /*79e0*/  HADD2.F32 R54, -RZ, R54.H1_H1 ;  /* 0x30000036ff367230 */ /* 0x000fe40000004100 */
[C---:B------:R-:W-:Y:S01]  /*79f0*/  FMUL.FTZ R99, R96.reuse, R60 ;  /* 0x0000003c60637220 */ /* 0x040fe20000410000 */
[----:B------:R-:W-:Y:S01]  /*7a00*/  FFMA.FTZ R60, R96, R55, -R98 ;  /* 0x00000037603c7223 */ /* 0x000fe20000010862 */
[----:B------:R-:W-:-:S02]  /*7a10*/  HADD2.F32 R98, -RZ, R52.H0_H0 ;  /* 0x20000034ff627230 */ /* 0x000fc40000004100 */
[----:B------:R-:W-:Y:S01]  /*7a20*/  FFMA.FTZ R55, R67, R55, R99 ;  /* 0x0000003743377223 */ /* 0x000fe20000010063 */
[--C-:B------:R-:W-:Y:S02]  /*7a30*/  HADD2.F32 R67, -RZ, R64.reuse.H0_H0 ;  /* 0x20000040ff437230 */ /* 0x100fe40000004100 */
[----:B------:R-:W-:Y:S01]  /*7a40*/  HADD2.F32 R64, -RZ, R64.H1_H1 ;  /* 0x30000040ff407230 */ /* 0x000fe20000004100 */
[----:B------:R-:W-:Y:S01]  /*7a50*/  F2FP.F16.F32.PACK_AB R60, R60, R61 ;  /* 0x0000003d3c3c723e */ /* 0x000fe200000000ff */
[----:B------:R-:W-:Y:S02]  /*7a60*/  HADD2.F32 R52, -RZ, R52.H1_H1 ;  /* 0x30000034ff347230 */ /* 0x000fe40000004100 */
[-C--:B------:R-:W-:Y:S01]  /*7a70*/  FMUL.FTZ R99, R67, R164.reuse ;  /* 0x000000a443637220 */ /* 0x080fe20000410000 */
[----:B------:R-:W-:Y:S02]  /*7a80*/  HADD2.F32 R96, -RZ, R180.H0_H0 ;  /* 0x200000b4ff607230 */ /* 0x000fe40000004100 */
[-C--:B------:R-:W-:Y:S01]  /*7a90*/  FMUL.FTZ R49, R64, R95.reuse ;  /* 0x0000005f40317220 */ /* 0x080fe20000410000 */
[----:B------:R-:W-:Y:S01]  /*7aa0*/  FMUL.FTZ R164, R98, R164 ;  /* 0x000000a462a47220 */ /* 0x000fe20000410000 */
[C---:B------:R-:W-:Y:S01]  /*7ab0*/  FMUL.FTZ R95, R52.reuse, R95 ;  /* 0x0000005f345f7220 */ /* 0x040fe20000410000 */
[----:B------:R-:W-:Y:S01]  /*7ac0*/  F2FP.F16.F32.PACK_AB R97, R55, R97 ;  /* 0x000000613761723e */ /* 0x000fe200000000ff */
[----:B------:R-:W-:Y:S01]  /*7ad0*/  FFMA.FTZ R49, R52, R48, -R49 ;  /* 0x0000003034317223 */ /* 0x000fe20000010831 */
[----:B------:R-:W-:Y:S01]  /*7ae0*/  FFMA.FTZ R164, R67, R96, R164 ;  /* 0x0000006043a47223 */ /* 0x000fe200000100a4 */
[----:B------:R-:W-:Y:S01]  /*7af0*/  FFMA.FTZ R95, R64, R48, R95 ;  /* 0x00000030405f7223 */ /* 0x000fe2000001005f */
[----:B------:R-:W-:-:S02]  /*7b00*/  HADD2.F32 R67, -RZ, R179.H1_H1 ;  /* 0x300000b3ff437230 */ /* 0x000fc40000004100 */
[----:B------:R-:W-:Y:S01]  /*7b10*/  FFMA.FTZ R99, R98, R96, -R99 ;  /* 0x0000006062637223 */ /* 0x000fe20000010863 */
[--C-:B------:R-:W-:Y:S01]  /*7b20*/  HADD2.F32 R48, -RZ, R66.reuse.H0_H0 ;  /* 0x20000042ff307230 */ /* 0x100fe20000004100 */
[----:B------:R-:W-:Y:S01]  /*7b30*/  MOV R55, R60 ;  /* 0x0000003c00377202 */ /* 0x000fe20000000f00 */
[----:B------:R-:W-:Y:S01]  /*7b40*/  HADD2.F32 R52, -RZ, R179.H0_H0 ;  /* 0x200000b3ff347230 */ /* 0x000fe20000004100 */
[----:B------:R-:W-:Y:S01]  /*7b50*/  F2FP.F16.F32.PACK_AB R95, R95, R164 ;  /* 0x000000a45f5f723e */ /* 0x000fe200000000ff */
[----:B------:R-:W-:Y:S02]  /*7b60*/  HADD2.F32 R66, -RZ, R66.H1_H1 ;  /* 0x30000042ff427230 */ /* 0x000fe40000004100 */
[CC--:B------:R-:W-:Y:S01]  /*7b70*/  FMUL.FTZ R64, R48.reuse, R67.reuse ;  /* 0x0000004330407220 */ /* 0x0c0fe20000410000 */
[----:B------:R-:W-:Y:S01]  /*7b80*/  FMUL.FTZ R67, R63, R67 ;  /* 0x000000433f437220 */ /* 0x000fe20000410000 */
[----:B------:R-:W-:Y:S02]  /*7b90*/  F2FP.F16.F32.PACK_AB R49, R49, R99 ;  /* 0x000000633131723e */ /* 0x000fe400000000ff */
[-C--:B------:R-:W-:Y:S01]  /*7ba0*/  FFMA.FTZ R64, R63, R52.reuse, -R64 ;  /* 0x000000343f407223 */ /* 0x080fe20000010840 */
[----:B------:R-:W-:Y:S01]  /*7bb0*/  FFMA.FTZ R67, R48, R52, R67 ;  /* 0x0000003430437223 */ /* 0x000fe20000010043 */
[-C--:B------:R-:W-:Y:S01]  /*7bc0*/  FMUL.FTZ R48, R66, R62.reuse ;  /* 0x0000003e42307220 */ /* 0x080fe20000410000 */
[----:B------:R-:W-:Y:S01]  /*7bd0*/  FMUL.FTZ R62, R54, R62 ;  /* 0x0000003e363e7220 */ /* 0x000fe20000410000 */
[----:B------:R-:W-:-:S02]  /*7be0*/  IMAD.MOV.U32 R52, RZ, RZ, R49 ;  /* 0x000000ffff347224 */ /* 0x000fc400078e0031 */
[-C--:B------:R-:W-:Y:S01]  /*7bf0*/  FFMA.FTZ R48, R54, R50.reuse, -R48 ;  /* 0x0000003236307223 */ /* 0x080fe20000010830 */
[----:B------:R-:W-:-:S04]  /*7c00*/  FFMA.FTZ R62, R66, R50, R62 ;  /* 0x00000032423e7223 */ /* 0x000fc8000001003e */
[----:B------:R-:W-:Y:S01]  /*7c10*/  F2FP.F16.F32.PACK_AB R48, R48, R64 ;  /* 0x000000403030723e */ /* 0x000fe200000000ff */
[----:B------:R-:W-:Y:S01]  /*7c20*/  IMAD.MOV.U32 R64, RZ, RZ, R95 ;  /* 0x000000ffff407224 */ /* 0x000fe200078e005f */
[----:B------:R-:W-:-:S03]  /*7c30*/  F2FP.F16.F32.PACK_AB R67, R62, R67 ;  /* 0x000000433e43723e */ /* 0x000fc600000000ff */
[----:B------:R-:W-:Y:S02]  /*7c40*/  IMAD.MOV.U32 R54, RZ, RZ, R48 ;  /* 0x000000ffff367224 */ /* 0x000fe400078e0030 */
[----:B------:R-:W-:Y:S02]  /*7c50*/  IMAD.MOV.U32 R66, RZ, RZ, R67 ;  /* 0x000000ffff427224 */ /* 0x000fe400078e0043 */
[----:B------:R-:W-:-:S07]  /*7c60*/  IMAD.MOV.U32 R67, RZ, RZ, R97 ;  /* 0x000000ffff437224 */ /* 0x000fce00078e0061 */
.L_x_4142:
[----:B------:R-:W-:Y:S05]  /*7c70*/  BSYNC B3 ;  /* 0x0000000000037941 */ /* 0x000fea0003800000 */
.L_x_4141:
[----:B------:R-:W-:-:S04]  /*7c80*/  IADD3 R49, P4, P5, R118, R130, R27 ;  /* 0x0000008276317210 */ /* 0x000fc80007d9e01b */
[----:B------:R-:W-:Y:S02]  /*7c90*/  IADD3.X R50, R7, R156, R32, P4, P5 ;  /* 0x0000009c07327210 */ /* 0x000fe400027ea420 */
[----:B------:R-:W-:-:S13]  /*7ca0*/  ISETP.GE.AND P4, PT, R92, R147, PT ;  /* 0x000000935c00720c */ /* 0x000fda0003f86270 */
[--C-:B------:R-:W-:Y:S02]  /*7cb0*/  @!P4 SHF.R.S32.HI R51, RZ, 0x1f, R92.reuse ;  /* 0x0000001fff33c819 */ /* 0x100fe4000001145c */
[----:B------:R-:W-:-:S04]  /*7cc0*/  @!P4 IADD3 R92, P5, P6, R118, R130, R92 ;  /* 0x00000082765cc210 */ /* 0x000fc80007ebe05c */
[----:B------:R-:W-:Y:S02]  /*7cd0*/  @!P4 IADD3.X R51, R7, R156, R51, P5, P6 ;  /* 0x0000009c0733c210 */ /* 0x000fe40002fec433 */
[----:B------:R-:W-:-:S04]  /*7ce0*/  LEA R48, P5, R49, R124, 0x1 ;  /* 0x0000007c31307211 */ /* 0x000fc800078a08ff */
[----:B------:R-:W-:Y:S02]  /*7cf0*/  LEA.HI.X R49, R49, R125, R50, 0x1, P5 ;  /* 0x0000007d31317211 */ /* 0x000fe400028f0c32 */
[----:B------:R-:W-:-:S03]  /*7d00*/  @!P4 LEA R50, P5, R92, R124, 0x1 ;  /* 0x0000007c5c32c211 */ /* 0x000fc600078a08ff */
[----:B0-----:R0:W-:Y:S01]  /*7d10*/  STG.E.128 desc[UR60][R48.64], R52 ;  /* 0x0000003430007986 */ /* 0x0011e2000c101d3c */
[----:B------:R-:W-:-:S05]  /*7d20*/  @!P4 LEA.HI.X R51, R92, R125, R51, 0x1, P5 ;  /* 0x0000007d5c33c211 */ /* 0x000fca00028f0c33 */
[----:B--2---:R0:W-:Y:S04]  /*7d30*/  @!P4 STG.E.128 desc[UR60][R50.64], R64 ;  /* 0x000000403200c986 */ /* 0x0041e8000c101d3c */
.L_x_4140:
[----:B------:R-:W-:Y:S05]  /*7d40*/  BSYNC B2 ;  /* 0x0000000000027941 */ /* 0x000fea0003800000 */
.L_x_4139:
[----:B------:R-:W-:-:S13]  /*7d50*/  ISETP.NE.AND P4, PT, R35, RZ, PT ;  /* 0x000000ff2300720c */ /* 0x000fda0003f85270 */
[----:B------:R-:W-:Y:S05]  /*7d60*/  @!P4 BRA `(.L_x_4134) ;  /* 0x0000000400f0c947 */ /* 0x000fea0003800000 */
[----:B0-----:R-:W3:Y:S01]  /*7d70*/  LDL R48, [R1+0x8] ;  /* 0x0000080001307983 */ /* 0x001ee20000100800 */
[----:B------:R-:W-:Y:S01]  /*7d80*/  IADD3 R60, P4, P5, R118, R130, R29 ;  /* 0x00000082763c7210 */ /* 0x000fe20007d9e01d */
[----:B------:R-:W-:Y:S03]  /*7d90*/  BSSY B2, `(.L_x_4143) ;  /* 0x000006f000027945 */ /* 0x000fe60003800000 */
[----:B------:R-:W-:Y:S02]  /*7da0*/  IADD3.X R61, R7, R156, R33, P4, P5 ;  /* 0x0000009c073d7210 */ /* 0x000fe400027ea421 */
[----:B------:R-:W-:Y:S02]  /*7db0*/  ISETP.GE.AND P4, PT, R3, R121, PT ;  /* 0x000000790300720c */ /* 0x000fe40003f86270 */
[----:B---3--:R-:W-:-:S04]  /*7dc0*/  LOP3.LUT P6, RZ, R48, 0x1, RZ, 0xc0, !PT ;  /* 0x0000000130ff7812 */ /* 0x008fc800078cc0ff */
[----:B------:R-:W-:-:S04]  /*7dd0*/  SEL R48, R132, R149, !P6 ;  /* 0x0000009584307207 */ /* 0x000fc80007000000 */
        /* <DEDUP_REMOVED lines=9> */
[----:B------:R-:W-:-:S04]  /*7e70*/  LOP3.LUT R48, R48, R213, RZ, 0x3c, !PT ;  /* 0x000000d530307212 */ /* 0x000fc800078e3cff */
[----:B------:R-:W-:Y:S01]  /*7e80*/  IADD3 R49, R49, R48, RZ ;  /* 0x0000003031317210 */ /* 0x000fe20007ffe0ff */
[----:B------:R-:W-:-:S04]  /*7e90*/  IMAD R48, R17, 0x5400, R143 ;  /* 0x0000540011307824 */ /* 0x000fc800078e028f */
[----:B--2---:R-:W-:Y:S02]  /*7ea0*/  IMAD R52, R17, 0x5400, R49 ;  /* 0x0000540011347824 */ /* 0x004fe400078e0231 */
[--C-:B------:R-:W-:Y:S02]  /*7eb0*/  IMAD R48, R48, 0x2, R16.reuse ;  /* 0x0000000230307824 */ /* 0x100fe400078e0210 */
[----:B------:R-:W-:-:S04]  /*7ec0*/  IMAD R52, R52, 0x2, R16 ;  /* 0x0000000234347824 */ /* 0x000fc800078e0210 */
[----:B------:R-:W0:Y:S04]  /*7ed0*/  LDS.128 R48, [R48+0x21400] ;  /* 0x0214000030307984 */ /* 0x000e280000000c00 */
[----:B------:R-:W2:Y:S01]  /*7ee0*/  LDS.128 R52, [R52+0x21400] ;  /* 0x0214000034347984 */ /* 0x000ea20000000c00 */
[----:B------:R-:W-:Y:S05]  /*7ef0*/  @P4 BRA `(.L_x_4144) ;  /* 0x0000000400604947 */ /* 0x000fea0003800000 */
[--C-:B------:R-:W-:Y:S01]  /*7f00*/  SHF.R.U64 R44, R44, 0x10, R45.reuse ;  /* 0x000000102c2c7819 */ /* 0x100fe2000000122d */
[----:B--2---:R-:W-:Y:S01]  /*7f10*/  HADD2.F32 R64, -RZ, R53.H0_H0 ;  /* 0x20000035ff407230 */ /* 0x004fe20000004100 */
[----:B------:R-:W-:Y:S01]  /*7f20*/  SHF.R.U32.HI R63, RZ, 0x10, R45 ;  /* 0x00000010ff3f7819 */ /* 0x000fe2000001162d */
[----:B0-----:R-:W-:Y:S01]  /*7f30*/  HADD2.F32 R65, -RZ, R49.H0_H0 ;  /* 0x20000031ff417230 */ /* 0x001fe20000004100 */
[--C-:B------:R-:W-:Y:S01]  /*7f40*/  SHF.R.U64 R45, R56, 0x10, R57.reuse ;  /* 0x00000010382d7819 */ /* 0x100fe20000001239 */
[----:B------:R-:W-:Y:S01]  /*7f50*/  HADD2.F32 R66, -RZ, R176.H1_H1 ;  /* 0x300000b0ff427230 */ /* 0x000fe20000004100 */
[----:B------:R-:W-:Y:S01]  /*7f60*/  SHF.R.U32.HI R56, RZ, 0x10, R57 ;  /* 0x00000010ff387819 */ /* 0x000fe20000011639 */
[----:B------:R-:W-:Y:S01]  /*7f70*/  HADD2.F32 R53, -RZ, R53.H1_H1 ;  /* 0x30000035ff357230 */ /* 0x000fe20000004100 */
[--C-:B------:R-:W-:Y:S01]  /*7f80*/  SHF.R.U64 R46, R46, 0x10, R47.reuse ;  /* 0x000000102e2e7819 */ /* 0x100fe2000000122f */
[----:B------:R-:W-:Y:S01]  /*7f90*/  HADD2.F32 R49, -RZ, R49.H1_H1 ;  /* 0x30000031ff317230 */ /* 0x000fe20000004100 */
[----:B------:R-:W-:Y:S01]  /*7fa0*/  SHF.R.U32.HI R57, RZ, 0x10, R47 ;  /* 0x00000010ff397819 */ /* 0x000fe2000001162f */
[----:B------:R-:W-:Y:S01]  /*7fb0*/  HADD2.F32 R56, -RZ, R56.H0_H0 ;  /* 0x20000038ff387230 */ /* 0x000fe20000004100 */
[--C-:B------:R-:W-:Y:S01]  /*7fc0*/  SHF.R.U64 R47, R58, 0x10, R59.reuse ;  /* 0x000000103a2f7819 */ /* 0x100fe2000000123b */
[----:B------:R-:W-:Y:S01]  /*7fd0*/  HADD2.F32 R63, -RZ, R63.H0_H0 ;  /* 0x2000003fff3f7230 */ /* 0x000fe20000004100 */
[----:B------:R-:W-:Y:S01]  /*7fe0*/  SHF.R.U32.HI R58, RZ, 0x10, R59 ;  /* 0x00000010ff3a7819 */ /* 0x000fe2000001163b */
[----:B------:R-:W-:-:S02]  /*7ff0*/  HADD2.F32 R59, -RZ, R178.H1_H1 ;  /* 0x300000b2ff3b7230 */ /* 0x000fc40000004100 */
[----:B------:R-:W-:Y:S02]  /*8000*/  HADD2.F32 R178, -RZ, R178.H0_H0 ;  /* 0x200000b2ffb27230 */ /* 0x000fe40000004100 */
[----:B------:R-:W-:Y:S02]  /*8010*/  HADD2.F32 R58, -RZ, R58.H0_H0 ;  /* 0x2000003aff3a7230 */ /* 0x000fe40000004100 */
[CC--:B------:R-:W-:Y:S01]  /*8020*/  FMUL.FTZ R67, R64.reuse, R59.reuse ;  /* 0x0000003b40437220 */ /* 0x0c0fe20000410000 */
[C---:B------:R-:W-:Y:S01]  /*8030*/  FMUL.FTZ R59, R65.reuse, R59 ;  /* 0x0000003b413b7220 */ /* 0x040fe20000410000 */
[----:B------:R-:W-:Y:S02]  /*8040*/  HADD2.F32 R45, -RZ, R45.H0_H0 ;  /* 0x2000002dff2d7230 */ /* 0x000fe40000004100 */
[-C--:B------:R-:W-:Y:S01]  /*8050*/  FFMA.FTZ R67, R65, R66.reuse, -R67 ;  /* 0x0000004241437223 */ /* 0x080fe20000010843 */
[----:B------:R-:W-:Y:S01]  /*8060*/  FFMA.FTZ R59, R64, R66, R59 ;  /* 0x00000042403b7223 */ /* 0x000fe2000001003b */
[-C--:B------:R-:W-:Y:S01]  /*8070*/  FMUL.FTZ R64, R53, R56.reuse ;  /* 0x0000003835407220 */ /* 0x080fe20000410000 */
[----:B------:R-:W-:Y:S01]  /*8080*/  FMUL.FTZ R56, R49, R56 ;  /* 0x0000003831387220 */ /* 0x000fe20000410000 */
[----:B------:R-:W-:-:S02]  /*8090*/  HADD2.F32 R65, -RZ, R177.H1_H1 ;  /* 0x300000b1ff417230 */ /* 0x000fc40000004100 */
[-C--:B------:R-:W-:Y:S01]  /*80a0*/  FFMA.FTZ R64, R49, R63.reuse, -R64 ;  /* 0x0000003f31407223 */ /* 0x080fe20000010840 */
[----:B------:R-:W-:Y:S02]  /*80b0*/  HADD2.F32 R49, -RZ, R55.H0_H0 ;  /* 0x20000037ff317230 */ /* 0x000fe40000004100 */
[----:B------:R-:W-:Y:S01]  /*80c0*/  FFMA.FTZ R56, R53, R63, R56 ;  /* 0x0000003f35387223 */ /* 0x000fe20000010038 */
[----:B------:R-:W-:Y:S02]  /*80d0*/  HADD2.F32 R53, -RZ, R175.H1_H1 ;  /* 0x300000afff357230 */ /* 0x000fe40000004100 */
[----:B------:R-:W-:Y:S01]  /*80e0*/  HADD2.F32 R63, -RZ, R51.H0_H0 ;  /* 0x20000033ff3f7230 */ /* 0x000fe20000004100 */
[----:B------:R-:W-:Y:S01]  /*80f0*/  F2FP.F16.F32.PACK_AB R64, R64, R67 ;  /* 0x000000434040723e */ /* 0x000fe200000000ff */
[----:B------:R-:W-:Y:S02]  /*8100*/  HADD2.F32 R66, -RZ, R55.H1_H1 ;  /* 0x30000037ff427230 */ /* 0x000fe40000004100 */
[----:B------:R-:W-:Y:S01]  /*8110*/  FMUL.FTZ R55, R49, R65 ;  /* 0x0000004131377220 */ /* 0x000fe20000410000 */
[----:B------:R-:W-:-:S02]  /*8120*/  HADD2.F32 R51, -RZ, R51.H1_H1 ;  /* 0x30000033ff337230 */ /* 0x000fc40000004100 */
[C---:B------:R-:W-:Y:S01]  /*8130*/  FMUL.FTZ R65, R63.reuse, R65 ;  /* 0x000000413f417220 */ /* 0x040fe20000410000 */
[----:B------:R-:W-:Y:S02]  /*8140*/  HADD2.F32 R176, -RZ, R176.H0_H0 ;  /* 0x200000b0ffb07230 */ /* 0x000fe40000004100 */
[-C--:B------:R-:W-:Y:S01]  /*8150*/  FFMA.FTZ R55, R63, R53.reuse, -R55 ;  /* 0x000000353f377223 */ /* 0x080fe20000010837 */
[----:B------:R-:W-:Y:S02]  /*8160*/  HADD2.F32 R63, -RZ, R57.H0_H0 ;  /* 0x20000039ff3f7230 */ /* 0x000fe40000004100 */
[-C--:B------:R-:W-:Y:S01]  /*8170*/  FMUL.FTZ R57, R66, R58.reuse ;  /* 0x0000003a42397220 */ /* 0x080fe20000410000 */
[----:B------:R-:W-:Y:S01]  /*8180*/  FMUL.FTZ R58, R51, R58 ;  /* 0x0000003a333a7220 */ /* 0x000fe20000410000 */
[----:B------:R-:W-:Y:S01]  /*8190*/  FFMA.FTZ R65, R49, R53, R65 ;  /* 0x0000003531417223 */ /* 0x000fe20000010041 */
[----:B------:R-:W-:Y:S02]  /*81a0*/  HADD2.F32 R49, -RZ, R48.H0_H0 ;  /* 0x20000030ff317230 */ /* 0x000fe40000004100 */
[----:B------:R-:W-:Y:S01]  /*81b0*/  FFMA.FTZ R57, R51, R63, -R57 ;  /* 0x0000003f33397223 */ /* 0x000fe20000010839 */
[----:B------:R-:W-:-:S02]  /*81c0*/  HADD2.F32 R51, -RZ, R52.H0_H0 ;  /* 0x20000034ff337230 */ /* 0x000fc40000004100 */
[----:B------:R-:W-:Y:S01]  /*81d0*/  FFMA.FTZ R58, R66, R63, R58 ;  /* 0x0000003f423a7223 */ /* 0x000fe2000001003a */
[----:B------:R-:W-:Y:S01]  /*81e0*/  HADD2.F32 R52, -RZ, R52.H1_H1 ;  /* 0x30000034ff347230 */ /* 0x000fe20000004100 */
[----:B------:R-:W-:Y:S01]  /*81f0*/  F2FP.F16.F32.PACK_AB R56, R56, R59 ;  /* 0x0000003b3838723e */ /* 0x000fe200000000ff */
[----:B------:R-:W-:Y:S02]  /*8200*/  HADD2.F32 R53, -RZ, R44.H0_H0 ;  /* 0x2000002cff357230 */ /* 0x000fe40000004100 */
[-C--:B------:R-:W-:Y:S01]  /*8210*/  FMUL.FTZ R44, R51, R178.reuse ;  /* 0x000000b2332c7220 */ /* 0x080fe20000410000 */
[----:B------:R-:W-:Y:S02]  /*8220*/  HADD2.F32 R48, -RZ, R48.H1_H1 ;  /* 0x30000030ff307230 */ /* 0x000fe40000004100 */
[----:B------:R-:W-:Y:S01]  /*8230*/  FMUL.FTZ R63, R52, R45 ;  /* 0x0000002d343f7220 */ /* 0x000fe20000410000 */
[C---:B------:R-:W-:Y:S01]  /*8240*/  FMUL.FTZ R178, R49.reuse, R178 ;  /* 0x000000b231b27220 */ /* 0x040fe20000410000 */
[----:B------:R-:W-:Y:S01]  /*8250*/  FFMA.FTZ R44, R49, R176, -R44 ;  /* 0x000000b0312c7223 */ /* 0x000fe2000001082c */
[----:B------:R-:W-:-:S02]  /*8260*/  HADD2.F32 R49, -RZ, R54.H0_H0 ;  /* 0x20000036ff317230 */ /* 0x000fc40000004100 */
[C---:B------:R-:W-:Y:S01]  /*8270*/  FMUL.FTZ R45, R48.reuse, R45 ;  /* 0x0000002d302d7220 */ /* 0x040fe20000410000 */
[-C--:B------:R-:W-:Y:S01]  /*8280*/  FFMA.FTZ R63, R48, R53.reuse, -R63 ;  /* 0x00000035303f7223 */ /* 0x080fe2000001083f */
[----:B------:R-:W-:Y:S02]  /*8290*/  HADD2.F32 R177, -RZ, R177.H0_H0 ;  /* 0x200000b1ffb17230 */ /* 0x000fe40000004100 */
[----:B------:R-:W-:Y:S01]  /*82a0*/  FFMA.FTZ R178, R51, R176, R178 ;  /* 0x000000b033b27223 */ /* 0x000fe200000100b2 */
[----:B------:R-:W-:Y:S02]  /*82b0*/  HADD2.F32 R47, -RZ, R47.H0_H0 ;  /* 0x2000002fff2f7230 */ /* 0x000fe40000004100 */
[----:B------:R-:W-:Y:S01]  /*82c0*/  FFMA.FTZ R45, R52, R53, R45 ;  /* 0x00000035342d7223 */ /* 0x000fe2000001002d */
[----:B------:R-:W-:Y:S01]  /*82d0*/  HADD2.F32 R48, -RZ, R50.H0_H0 ;  /* 0x20000032ff307230 */ /* 0x000fe20000004100 */
[----:B------:R-:W-:Y:S01]  /*82e0*/  F2FP.F16.F32.PACK_AB R55, R57, R55 ;  /* 0x000000373937723e */ /* 0x000fe200000000ff */
[----:B------:R-:W-:Y:S01]  /*82f0*/  HADD2.F32 R54, -RZ, R54.H1_H1 ;  /* 0x30000036ff367230 */ /* 0x000fe20000004100 */
[----:B------:R-:W-:Y:S01]  /*8300*/  F2FP.F16.F32.PACK_AB R58, R58, R65 ;  /* 0x000000413a3a723e */ /* 0x000fe200000000ff */
[----:B------:R-:W-:Y:S01]  /*8310*/  HADD2.F32 R50, -RZ, R50.H1_H1 ;  /* 0x30000032ff327230 */ /* 0x000fe20000004100 */
[----:B------:R-:W-:Y:S01]  /*8320*/  F2FP.F16.F32.PACK_AB R44, R63, R44 ;  /* 0x0000002c3f2c723e */ /* 0x000fe200000000ff */
[----:B------:R-:W-:-:S02]  /*8330*/  HADD2.F32 R51, -RZ, R46.H0_H0 ;  /* 0x2000002eff337230 */ /* 0x000fc40000004100 */
[----:B------:R-:W-:Y:S01]  /*8340*/  FMUL.FTZ R46, R49, R177 ;  /* 0x000000b1312e7220 */ /* 0x000fe20000410000 */
[----:B------:R-:W-:Y:S02]  /*8350*/  HADD2.F32 R175, -RZ, R175.H0_H0 ;  /* 0x200000afffaf7230 */ /* 0x000fe40000004100 */
[----:B------:R-:W-:Y:S01]  /*8360*/  FMUL.FTZ R52, R54, R47 ;  /* 0x0000002f36347220 */ /* 0x000fe20000410000 */
[----:B------:R-:W-:Y:S01]  /*8370*/  FMUL.FTZ R177, R48, R177 ;  /* 0x000000b130b17220 */ /* 0x000fe20000410000 */
[----:B------:R-:W-:Y:S01]  /*8380*/  FMUL.FTZ R47, R50, R47 ;  /* 0x0000002f322f7220 */ /* 0x000fe20000410000 */
[----:B------:R-:W-:Y:S01]  /*8390*/  F2FP.F16.F32.PACK_AB R45, R45, R178 ;  /* 0x000000b22d2d723e */ /* 0x000fe200000000ff */
[-C--:B------:R-:W-:Y:S01]  /*83a0*/  FFMA.FTZ R46, R48, R175.reuse, -R46 ;  /* 0x000000af302e7223 */ /* 0x080fe2000001082e */
[----:B------:R-:W-:Y:S01]  /*83b0*/  FFMA.FTZ R177, R49, R175, R177 ;  /* 0x000000af31b17223 */ /* 0x000fe200000100b1 */
[-C--:B------:R-:W-:Y:S01]  /*83c0*/  FFMA.FTZ R52, R50, R51.reuse, -R52 ;  /* 0x0000003332347223 */ /* 0x080fe20000010834 */
[----:B------:R-:W-:Y:S01]  /*83d0*/  FFMA.FTZ R47, R54, R51, R47 ;  /* 0x00000033362f7223 */ /* 0x000fe2000001002f */
[----:B------:R-:W-:Y:S01]  /*83e0*/  MOV R51, R55 ;  /* 0x0000003700337202 */ /* 0x000fe20000000f00 */
[----:B------:R-:W-:Y:S01]  /*83f0*/  IMAD.MOV.U32 R48, RZ, RZ, R44 ;  /* 0x000000ffff307224 */ /* 0x000fe200078e002c */
[----:B------:R-:W-:Y:S01]  /*8400*/  MOV R49, R64 ;  /* 0x0000004000317202 */ /* 0x000fe20000000f00 */
[----:B------:R-:W-:Y:S01]  /*8410*/  IMAD.MOV.U32 R53, RZ, RZ, R56 ;  /* 0x000000ffff357224 */ /* 0x000fe200078e0038 */
[----:B------:R-:W-:Y:S01]  /*8420*/  F2FP.F16.F32.PACK_AB R46, R52, R46 ;  /* 0x0000002e342e723e */ /* 0x000fe200000000ff */
[----:B------:R-:W-:Y:S01]  /*8430*/  IMAD.MOV.U32 R52, RZ, RZ, R45 ;  /* 0x000000ffff347224 */ /* 0x000fe200078e002d */
[----:B------:R-:W-:Y:S01]  /*8440*/  F2FP.F16.F32.PACK_AB R47, R47, R177 ;  /* 0x000000b12f2f723e */ /* 0x000fe200000000ff */
[----:B------:R-:W-:-:S02]  /*8450*/  IMAD.MOV.U32 R55, RZ, RZ, R58 ;  /* 0x000000ffff377224 */ /* 0x000fc400078e003a */
[----:B------:R-:W-:Y:S02]  /*8460*/  IMAD.MOV.U32 R50, RZ, RZ, R46 ;  /* 0x000000ffff327224 */ /* 0x000fe400078e002e */
[----:B------:R-:W-:-:S07]  /*8470*/  IMAD.MOV.U32 R54, RZ, RZ, R47 ;  /* 0x000000ffff367224 */ /* 0x000fce00078e002f */
.L_x_4144:
[----:B------:R-:W-:Y:S05]  /*8480*/  BSYNC B2 ;  /* 0x0000000000027941 */ /* 0x000fea0003800000 */
.L_x_4143:
        /* <DEDUP_REMOVED lines=10> */
.L_x_4134:
[----:B------:R-:W-:Y:S05]  /*8530*/  BSYNC B1 ;  /* 0x0000000000017941 */ /* 0x000fea0003800000 */
.L_x_4133:
[-C--:B--23--:R-:W-:Y:S02]  /*8540*/  IMAD R44, R151, R128.reuse, RZ ;  /* 0x00000080972c7224 */ /* 0x08cfe400078e02ff */
[----:B------:R-:W-:-:S04]  /*8550*/  IMAD.WIDE.U32 R126, R229, R128, R126 ;  /* 0x00000080e57e7225 */ /* 0x000fc800078e007e */
[----:B------:R-:W-:Y:S01]  /*8560*/  IMAD R129, R229, R129, R44 ;  /* 0x00000081e5817224 */ /* 0x000fe200078e022c */
[----:B------:R-:W-:Y:S06]  /*8570*/  @P3 BRA `(.L_x_4103) ;  /* 0x0000001800b83947 */ /* 0x000fec0003800000 */
[----:B------:R-:W-:Y:S01]  /*8580*/  ISETP.NE.AND P3, PT, R30, RZ, PT ;  /* 0x000000ff1e00720c */ /* 0x000fe20003f65270 */
[----:B------:R-:W-:Y:S01]  /*8590*/  BSSY B1, `(.L_x_4145) ;  /* 0x000007a000017945 */ /* 0x000fe20003800000 */
[----:B------:R-:W-:-:S11]  /*85a0*/  IMAD.IADD R56, R127, 0x1, R129 ;  /* 0x000000017f387824 */ /* 0x000fd600078e0281 */
[----:B------:R-:W-:Y:S05]  /*85b0*/  @!P3 BRA `(.L_x_4146) ;  /* 0x0000000400dcb947 */ /* 0x000fea0003800000 */
[----:B------:R-:W-:Y:S01]  /*85c0*/  SEL R44, R132, R149, !P0 ;  /* 0x00000095842c7207 */ /* 0x000fe20004000000 */
[----:B------:R-:W-:Y:S01]  /*85d0*/  BSSY B2, `(.L_x_4147) ;  /* 0x0000073000027945 */ /* 0x000fe20003800000 */
[----:B------:R-:W-:Y:S02]  /*85e0*/  IADD3 R47, P3, P4, R118, R126, R25 ;  /* 0x0000007e762f7210 */ /* 0x000fe40007c7e019 */
[----:B------:R-:W-:Y:S02]  /*85f0*/  SHF.R.S32.HI R45, RZ, 0x1f, R44 ;  /* 0x0000001fff2d7819 */ /* 0x000fe4000001142c */
[----:B0-----:R-:W-:Y:S02]  /*8600*/  IADD3.X R48, R7, R56, R31, P3, P4 ;  /* 0x0000003807307210 */ /* 0x001fe40001fe841f */
[----:B------:R-:W-:Y:S02]  /*8610*/  LEA.HI R44, R45, R44, RZ, 0x4 ;  /* 0x0000002c2d2c7211 */ /* 0x000fe400078f20ff */
[----:B------:R-:W-:-:S02]  /*8620*/  SHF.R.U32.HI R50, RZ, 0x3, R206 ;  /* 0x00000003ff327819 */ /* 0x000fc400000116ce */
[----:B------:R-:W-:-:S04]  /*8630*/  LEA.HI.SX32 R49, R44, R101, 0x1c ;  /* 0x000000652c317211 */ /* 0x000fc800078fe2ff */
[----:B------:R-:W-:-:S04]  /*8640*/  SHF.L.U32 R45, R49, 0x3, RZ ;  /* 0x00000003312d7819 */ /* 0x000fc800000006ff */
[----:B------:R-:W-:-:S13]  /*8650*/  ISETP.GE.AND P3, PT, R45, R147, PT ;  /* 0x000000932d00720c */ /* 0x000fda0003f66270 */
[--C-:B------:R-:W-:Y:S02]  /*8660*/  @!P3 SHF.R.S32.HI R46, RZ, 0x1f, R45.reuse ;  /* 0x0000001fff2eb819 */ /* 0x100fe4000001142d */
[--C-:B------:R-:W-:Y:S02]  /*8670*/  @!P3 IADD3 R44, P4, P5, R118, R126, R45.reuse ;  /* 0x0000007e762cb210 */ /* 0x100fe40007d9e02d */
[----:B------:R-:W-:Y:S02]  /*8680*/  LOP3.LUT R45, R206, 0x38, R45, 0xf8, !PT ;  /* 0x00000038ce2d7812 */ /* 0x000fe400078ef82d */
[----:B------:R-:W-:Y:S02]  /*8690*/  @!P3 IADD3.X R46, R7, R56, R46, P4, P5 ;  /* 0x00000038072eb210 */ /* 0x000fe400027ea42e */
[----:B------:R-:W-:Y:S02]  /*86a0*/  LEA R52, P4, R47, R124, 0x1 ;  /* 0x0000007c2f347211 */ /* 0x000fe400078808ff */
[----:B------:R-:W-:-:S02]  /*86b0*/  LOP3.LUT R45, R45, R50, RZ, 0x3c, !PT ;  /* 0x000000322d2d7212 */ /* 0x000fc400078e3cff */
[----:B------:R-:W-:Y:S02]  /*86c0*/  LEA.HI.X R53, R47, R125, R48, 0x1, P4 ;  /* 0x0000007d2f357211 */ /* 0x000fe400020f0c30 */
[----:B------:R-:W-:-:S04]  /*86d0*/  @!P3 LEA R54, P4, R44, R124, 0x1 ;  /* 0x0000007c2c36b211 */ /* 0x000fc800078808ff */
[----:B------:R-:W-:Y:S02]  /*86e0*/  @!P3 LEA.HI.X R55, R44, R125, R46, 0x1, P4 ;  /* 0x0000007d2c37b211 */ /* 0x000fe400020f0c2e */
[----:B------:R-:W-:Y:S02]  /*86f0*/  SHF.R.S32.HI R44, RZ, 0x1f, R49 ;  /* 0x0000001fff2c7819 */ /* 0x000fe40000011431 */
[----:B------:R-:W-:Y:S02]  /*8700*/  ISETP.GE.AND P4, PT, R18, R121, PT ;  /* 0x000000791200720c */ /* 0x000fe40003f86270 */
[----:B------:R-:W-:-:S04]  /*8710*/  LEA.HI R44, R44, R49, RZ, 0x3 ;  /* 0x000000312c2c7211 */ /* 0x000fc800078f18ff */
[----:B------:R-:W-:-:S05]  /*8720*/  SHF.R.S32.HI R47, RZ, 0x3, R44 ;  /* 0x00000003ff2f7819 */ /* 0x000fca000001142c */
[----:B------:R-:W-:-:S04]  /*8730*/  IMAD R44, R47, 0x1c00, R216 ;  /* 0x00001c002f2c7824 */ /* 0x000fc800078e02d8 */
        /* <DEDUP_REMOVED lines=8> */
[--C-:B------:R-:W-:Y:S01]  /*87c0*/  SHF.R.U64 R58, R88, 0x10, R89.reuse ;  /* 0x00000010583a7819 */ /* 0x100fe20000001259 */
[--C-:B--2---:R-:W-:Y:S01]  /*87d0*/  HADD2.F32 R63, -RZ, R49.reuse.H0_H0 ;  /* 0x20000031ff3f7230 */ /* 0x104fe20000004100 */
[----:B------:R-:W-:Y:S01]  /*87e0*/  SHF.R.U32.HI R88, RZ, 0x10, R89 ;  /* 0x00000010ff587819 */ /* 0x000fe20000011659 */
[----:B------:R-:W-:Y:S01]  /*87f0*/  HADD2.F32 R64, -RZ, R49.H1_H1 ;  /* 0x30000031ff407230 */ /* 0x000fe20000004100 */
[--C-:B------:R-:W-:Y:S01]  /*8800*/  SHF.R.U64 R57, R76, 0x10, R77.reuse ;  /* 0x000000104c397819 */ /* 0x100fe2000000124d */
[----:B------:R-:W-:Y:S01]  /*8810*/  HADD2.F32 R62, -RZ, R174.H1_H1 ;  /* 0x300000aeff3e7230 */ /* 0x000fe20000004100 */
[----:B------:R-:W-:Y:S01]  /*8820*/  SHF.R.U32.HI R76, RZ, 0x10, R77 ;  /* 0x00000010ff4c7819 */ /* 0x000fe2000001164d */
[----:B0-----:R-:W-:Y:S01]  /*8830*/  HADD2.F32 R49, -RZ, R45.H0_H0 ;  /* 0x2000002dff317230 */ /* 0x001fe20000004100 */
[----:B------:R-:W-:Y:S01]  /*8840*/  SHF.R.U64 R60, R90, 0x10, R91 ;  /* 0x000000105a3c7819 */ /* 0x000fe2000000125b */
[----:B------:R-:W-:Y:S02]  /*8850*/  HADD2.F32 R61, -RZ, R172.H1_H1 ;  /* 0x300000acff3d7230 */ /* 0x000fe40000004100 */
[----:B------:R-:W-:Y:S01]  /*8860*/  FMUL.FTZ R65, R63, R62 ;  /* 0x0000003e3f417220 */ /* 0x000fe20000410000 */
[----:B------:R-:W-:-:S02]  /*8870*/  HADD2.F32 R88, -RZ, R88.H0_H0 ;  /* 0x20000058ff587230 */ /* 0x000fc40000004100 */
[C---:B------:R-:W-:Y:S01]  /*8880*/  FMUL.FTZ R66, R49.reuse, R62 ;  /* 0x0000003e31427220 */ /* 0x040fe20000410000 */
[----:B------:R-:W-:Y:S01]  /*8890*/  HADD2.F32 R45, -RZ, R45.H1_H1 ;  /* 0x3000002dff2d7230 */ /* 0x000fe20000004100 */
[----:B------:R-:W-:Y:S01]  /*88a0*/  SHF.R.U32.HI R90, RZ, 0x10, R91 ;  /* 0x00000010ff5a7819 */ /* 0x000fe2000001165b */
[----:B------:R-:W-:Y:S02]  /*88b0*/  HADD2.F32 R76, -RZ, R76.H0_H0 ;  /* 0x2000004cff4c7230 */ /* 0x000fe40000004100 */
[-C--:B------:R-:W-:Y:S01]  /*88c0*/  FMUL.FTZ R62, R64, R88.reuse ;  /* 0x00000058403e7220 */ /* 0x080fe20000410000 */
[-C--:B------:R-:W-:Y:S01]  /*88d0*/  FFMA.FTZ R65, R49, R61.reuse, -R65 ;  /* 0x0000003d31417223 */ /* 0x080fe20000010841 */
[----:B------:R-:W-:Y:S01]  /*88e0*/  FFMA.FTZ R66, R63, R61, R66 ;  /* 0x0000003d3f427223 */ /* 0x000fe20000010042 */
[--C-:B------:R-:W-:Y:S01]  /*88f0*/  SHF.R.U64 R59, R78, 0x10, R79.reuse ;  /* 0x000000104e3b7819 */ /* 0x100fe2000000124f */
[----:B------:R-:W-:Y:S01]  /*8900*/  FMUL.FTZ R88, R45, R88 ;  /* 0x000000582d587220 */ /* 0x000fe20000410000 */
[----:B------:R-:W-:Y:S01]  /*8910*/  HADD2.F32 R49, -RZ, R173.H1_H1 ;  /* 0x300000adff317230 */ /* 0x000fe20000004100 */
[----:B------:R-:W-:Y:S01]  /*8920*/  SHF.R.U32.HI R78, RZ, 0x10, R79 ;  /* 0x00000010ff4e7819 */ /* 0x000fe2000001164f */
[----:B------:R-:W-:-:S02]  /*8930*/  HADD2.F32 R61, -RZ, R51.H0_H0 ;  /* 0x20000033ff3d7230 */ /* 0x000fc40000004100 */
[-C--:B------:R-:W-:Y:S01]  /*8940*/  FFMA.FTZ R62, R45, R76.reuse, -R62 ;  /* 0x0000004c2d3e7223 */ /* 0x080fe2000001083e */
[----:B------:R-:W-:Y:S02]  /*8950*/  HADD2.F32 R63, -RZ, R51.H1_H1 ;  /* 0x30000033ff3f7230 */ /* 0x000fe40000004100 */
[----:B------:R-:W-:Y:S01]  /*8960*/  FFMA.FTZ R88, R64, R76, R88 ;  /* 0x0000004c40587223 */ /* 0x000fe20000010058 */
[----:B------:R-:W-:Y:S02]  /*8970*/  HADD2.F32 R51, -RZ, R47.H0_H0 ;  /* 0x2000002fff337230 */ /* 0x000fe40000004100 */
[----:B------:R-:W-:Y:S01]  /*8980*/  FMUL.FTZ R64, R61, R49 ;  /* 0x000000313d407220 */ /* 0x000fe20000410000 */
[----:B------:R-:W-:Y:S01]  /*8990*/  HADD2.F32 R90, -RZ, R90.H0_H0 ;  /* 0x2000005aff5a7230 */ /* 0x000fe20000004100 */
[----:B------:R-:W-:Y:S01]  /*89a0*/  F2FP.F16.F32.PACK_AB R62, R62, R65 ;  /* 0x000000413e3e723e */ /* 0x000fe200000000ff */
[----:B------:R-:W-:Y:S02]  /*89b0*/  HADD2.F32 R45, -RZ, R171.H1_H1 ;  /* 0x300000abff2d7230 */ /* 0x000fe40000004100 */
[----:B------:R-:W-:Y:S01]  /*89c0*/  FMUL.FTZ R67, R51, R49 ;  /* 0x0000003133437220 */ /* 0x000fe20000410000 */
[----:B------:R-:W-:-:S02]  /*89d0*/  HADD2.F32 R47, -RZ, R47.H1_H1 ;  /* 0x3000002fff2f7230 */ /* 0x000fc40000004100 */
[-C--:B------:R-:W-:Y:S01]  /*89e0*/  FMUL.FTZ R49, R63, R90.reuse ;  /* 0x0000005a3f317220 */ /* 0x080fe20000410000 */
[----:B------:R-:W-:Y:S02]  /*89f0*/  HADD2.F32 R78, -RZ, R78.H0_H0 ;  /* 0x2000004eff4e7230 */ /* 0x000fe40000004100 */
[-C--:B------:R-:W-:Y:S01]  /*8a00*/  FFMA.FTZ R64, R51, R45.reuse, -R64 ;  /* 0x0000002d33407223 */ /* 0x080fe20000010840 */
[----:B------:R-:W-:Y:S01]  /*8a10*/  FFMA.FTZ R67, R61, R45, R67 ;  /* 0x0000002d3d437223 */ /* 0x000fe20000010043 */
[----:B------:R-:W-:Y:S02]  /*8a20*/  HADD2.F32 R58, -RZ, R58.H0_H0 ;  /* 0x2000003aff3a7230 */ /* 0x000fe40000004100 */
[C---:B------:R-:W-:Y:S01]  /*8a30*/  FMUL.FTZ R90, R47.reuse, R90 ;  /* 0x0000005a2f5a7220 */ /* 0x040fe20000410000 */
[----:B------:R-:W-:Y:S02]  /*8a40*/  HADD2.F32 R51, -RZ, R48.H1_H1 ;  /* 0x30000030ff337230 */ /* 0x000fe40000004100 */
[----:B------:R-:W-:Y:S01]  /*8a50*/  FFMA.FTZ R49, R47, R78, -R49 ;  /* 0x0000004e2f317223 */ /* 0x000fe20000010831 */
[----:B------:R-:W-:-:S02]  /*8a60*/  HADD2.F32 R61, -RZ, R44.H1_H1 ;  /* 0x3000002cff3d7230 */ /* 0x000fc40000004100 */
[----:B------:R-:W-:Y:S01]  /*8a70*/  FFMA.FTZ R90, R63, R78, R90 ;  /* 0x0000004e3f5a7223 */ /* 0x000fe2000001005a */
[----:B------:R-:W-:Y:S02]  /*8a80*/  HADD2.F32 R174, -RZ, R174.H0_H0 ;  /* 0x200000aeffae7230 */ /* 0x000fe40000004100 */
[-C--:B------:R-:W-:Y:S01]  /*8a90*/  FMUL.FTZ R76, R51, R58.reuse ;  /* 0x0000003a334c7220 */ /* 0x080fe20000410000 */
[----:B------:R-:W-:Y:S02]  /*8aa0*/  HADD2.F32 R47, -RZ, R48.H0_H0 ;  /* 0x20000030ff2f7230 */ /* 0x000fe40000004100 */
[----:B------:R-:W-:Y:S01]  /*8ab0*/  FMUL.FTZ R58, R61, R58 ;  /* 0x0000003a3d3a7220 */ /* 0x000fe20000410000 */
[----:B------:R-:W-:Y:S01]  /*8ac0*/  HADD2.F32 R48, -RZ, R57.H0_H0 ;  /* 0x20000039ff307230 */ /* 0x000fe20000004100 */
[----:B------:R-:W-:Y:S01]  /*8ad0*/  F2FP.F16.F32.PACK_AB R64, R49, R64 ;  /* 0x000000403140723e */ /* 0x000fe200000000ff */
[----:B------:R-:W-:Y:S01]  /*8ae0*/  HADD2.F32 R172, -RZ, R172.H0_H0 ;  /* 0x200000acffac7230 */ /* 0x000fe20000004100 */
[----:B------:R-:W-:Y:S01]  /*8af0*/  F2FP.F16.F32.PACK_AB R67, R90, R67 ;  /* 0x000000435a43723e */ /* 0x000fe200000000ff */
[----:B------:R-:W-:-:S02]  /*8b00*/  HADD2.F32 R45, -RZ, R44.H0_H0 ;  /* 0x2000002cff2d7230 */ /* 0x000fc40000004100 */
[----:B------:R-:W-:Y:S01]  /*8b10*/  FMUL.FTZ R44, R47, R174 ;  /* 0x000000ae2f2c7220 */ /* 0x000fe20000410000 */
[-C--:B------:R-:W-:Y:S01]  /*8b20*/  FFMA.FTZ R61, R61, R48.reuse, -R76 ;  /* 0x000000303d3d7223 */ /* 0x080fe2000001084c */
[----:B------:R-:W-:Y:S01]  /*8b30*/  FFMA.FTZ R51, R51, R48, R58 ;  /* 0x0000003033337223 */ /* 0x000fe2000001003a */
[----:B------:R-:W-:Y:S02]  /*8b40*/  HADD2.F32 R48, -RZ, R50.H0_H0 ;  /* 0x20000032ff307230 */ /* 0x000fe40000004100 */
[C---:B------:R-:W-:Y:S01]  /*8b50*/  FMUL.FTZ R174, R45.reuse, R174 ;  /* 0x000000ae2dae7220 */ /* 0x040fe20000410000 */
[----:B------:R-:W-:Y:S01]  /*8b60*/  FFMA.FTZ R44, R45, R172, -R44 ;  /* 0x000000ac2d2c7223 */ /* 0x000fe2000001082c */
[----:B------:R-:W-:Y:S01]  /*8b70*/  HADD2.F32 R173, -RZ, R173.H0_H0 ;  /* 0x200000adffad7230 */ /* 0x000fe20000004100 */
[----:B------:R-:W-:Y:S01]  /*8b80*/  F2FP.F16.F32.PACK_AB R49, R88, R66 ;  /* 0x000000425831723e */ /* 0x000fe200000000ff */
[----:B------:R-:W-:Y:S02]  /*8b90*/  HADD2.F32 R45, -RZ, R60.H0_H0 ;  /* 0x2000003cff2d7230 */ /* 0x000fe40000004100 */
[----:B------:R-:W-:Y:S01]  /*8ba0*/  FFMA.FTZ R174, R47, R172, R174 ;  /* 0x000000ac2fae7223 */ /* 0x000fe200000100ae */
        /* <DEDUP_REMOVED lines=16> */
[----:B------:R-:W-:Y:S01]  /*8cb0*/  F2FP.F16.F32.PACK_AB R46, R47, R58 ;  /* 0x0000003a2f2e723e */ /* 0x000fe200000000ff */
[----:B------:R-:W-:Y:S01]  /*8cc0*/  IMAD.MOV.U32 R47, RZ, RZ, R64 ;  /* 0x000000ffff2f7224 */ /* 0x000fe200078e0040 */
[----:B------:R-:W-:Y:S01]  /*8cd0*/  F2FP.F16.F32.PACK_AB R50, R45, R48 ;  /* 0x000000302d32723e */ /* 0x000fe200000000ff */
[----:B------:R-:W-:Y:S01]  /*8ce0*/  IMAD.MOV.U32 R48, RZ, RZ, R174 ;  /* 0x000000ffff307224 */ /* 0x000fe200078e00ae */
[----:B------:R-:W-:-:S07]  /*8cf0*/  MOV R45, R62 ;  /* 0x0000003e002d7202 */ /* 0x000fce0000000f00 */
.L_x_4148:
[----:B------:R-:W-:Y:S05]  /*8d00*/  BSYNC B2 ;  /* 0x0000000000027941 */ /* 0x000fea0003800000 */
.L_x_4147:
[----:B0-----:R3:W-:Y:S04]  /*8d10*/  STG.E.128 desc[UR60][R52.64], R44 ;  /* 0x0000002c34007986 */ /* 0x0017e8000c101d3c */
[----:B--2---:R3:W-:Y:S02]  /*8d20*/  @!P3 STG.E.128 desc[UR60][R54.64], R48 ;  /* 0x000000303600b986 */ /* 0x0047e4000c101d3c */
.L_x_4146:
[----:B------:R-:W-:Y:S05]  /*8d30*/  BSYNC B1 ;  /* 0x0000000000017941 */ /* 0x000fea0003800000 */
.L_x_4145:
[----:B------:R-:W-:Y:S01]  /*8d40*/  ISETP.NE.AND P3, PT, R34, RZ, PT ;  /* 0x000000ff2200720c */ /* 0x000fe20003f65270 */
[----:B------:R-:W-:-:S12]  /*8d50*/  BSSY B1, `(.L_x_4149) ;  /* 0x0000078000017945 */ /* 0x000fd80003800000 */
[----:B------:R-:W-:Y:S05]  /*8d60*/  @!P3 BRA `(.L_x_4150) ;  /* 0x0000000400d8b947 */ /* 0x000fea0003800000 */
[----:B---3--:R-:W-:Y:S01]  /*8d70*/  SEL R44, R132, R149, !P1 ;  /* 0x00000095842c7207 */ /* 0x008fe20004800000 */
[----:B------:R-:W-:Y:S01]  /*8d80*/  BSSY B2, `(.L_x_4151) ;  /* 0x0000072000027945 */ /* 0x000fe20003800000 */
[----:B------:R-:W-:Y:S02]  /*8d90*/  IADD3 R46, P3, P4, R118, R126, R27 ;  /* 0x0000007e762e7210 */ /* 0x000fe40007c7e01b */
[----:B------:R-:W-:Y:S02]  /*8da0*/  SHF.R.S32.HI R45, RZ, 0x1f, R44 ;  /* 0x0000001fff2d7819 */ /* 0x000fe4000001142c */
[----:B------:R-:W-:Y:S02]  /*8db0*/  IADD3.X R47, R7, R56, R32, P3, P4 ;  /* 0x00000038072f7210 */ /* 0x000fe40001fe8420 */
[----:B------:R-:W-:Y:S02]  /*8dc0*/  LEA.HI R45, R45, R44, RZ, 0x4 ;  /* 0x0000002c2d2d7211 */ /* 0x000fe400078f20ff */
[----:B0-----:R-:W-:-:S02]  /*8dd0*/  SHF.R.U32.HI R50, RZ, 0x3, R206 ;  /* 0x00000003ff327819 */ /* 0x001fc400000116ce */
[----:B------:R-:W-:-:S04]  /*8de0*/  LEA.HI.SX32 R48, R45, R26, 0x1c ;  /* 0x0000001a2d307211 */ /* 0x000fc800078fe2ff */
[----:B------:R-:W-:-:S04]  /*8df0*/  SHF.L.U32 R49, R48, 0x3, RZ ;  /* 0x0000000330317819 */ /* 0x000fc800000006ff */
[----:B------:R-:W-:-:S13]  /*8e00*/  ISETP.GE.AND P3, PT, R49, R147, PT ;  /* 0x000000933100720c */ /* 0x000fda0003f66270 */
[--C-:B------:R-:W-:Y:S02]  /*8e10*/  @!P3 SHF.R.S32.HI R45, RZ, 0x1f, R49.reuse ;  /* 0x0000001fff2db819 */ /* 0x100fe40000011431 */
[----:B------:R-:W-:-:S04]  /*8e20*/  @!P3 IADD3 R44, P4, P5, R118, R126, R49 ;  /* 0x0000007e762cb210 */ /* 0x000fc80007d9e031 */
[----:B------:R-:W-:Y:S02]  /*8e30*/  @!P3 IADD3.X R45, R7, R56, R45, P4, P5 ;  /* 0x00000038072db210 */ /* 0x000fe400027ea42d */
[----:B------:R-:W-:-:S04]  /*8e40*/  LEA R52, P4, R46, R124, 0x1 ;  /* 0x0000007c2e347211 */ /* 0x000fc800078808ff */
[----:B------:R-:W-:Y:S02]  /*8e50*/  LEA.HI.X R53, R46, R125, R47, 0x1, P4 ;  /* 0x0000007d2e357211 */ /* 0x000fe400020f0c2f */
[----:B------:R-:W-:-:S04]  /*8e60*/  @!P3 LEA R54, P4, R44, R124, 0x1 ;  /* 0x0000007c2c36b211 */ /* 0x000fc800078808ff */
[----:B------:R-:W-:Y:S02]  /*8e70*/  @!P3 LEA.HI.X R55, R44, R125, R45, 0x1, P4 ;  /* 0x0000007d2c37b211 */ /* 0x000fe400020f0c2d */
[----:B------:R-:W-:Y:S02]  /*8e80*/  SHF.R.S32.HI R45, RZ, 0x1f, R48 ;  /* 0x0000001fff2d7819 */ /* 0x000fe40000011430 */
[----:B------:R-:W-:Y:S02]  /*8e90*/  LOP3.LUT R44, R206, 0x38, R49, 0xf8, !PT ;  /* 0x00000038ce2c7812 */ /* 0x000fe400078ef831 */
[----:B------:R-:W-:Y:S02]  /*8ea0*/  LEA.HI R45, R45, R48, RZ, 0x3 ;  /* 0x000000302d2d7211 */ /* 0x000fe400078f18ff */
[----:B------:R-:W-:Y:S02]  /*8eb0*/  LOP3.LUT R44, R44, R50, RZ, 0x3c, !PT ;  /* 0x000000322c2c7212 */ /* 0x000fe400078e3cff */
[----:B------:R-:W-:-:S02]  /*8ec0*/  SHF.R.S32.HI R45, RZ, 0x3, R45 ;  /* 0x00000003ff2d7819 */ /* 0x000fc4000001142d */
[----:B------:R-:W-:-:S03]  /*8ed0*/  ISETP.GE.AND P4, PT, R0, R121, PT ;  /* 0x000000790000720c */ /* 0x000fc60003f86270 */
        /* <DEDUP_REMOVED lines=9> */
[----:B------:R-:W-:Y:S01]  /*8f70*/  SHF.R.U64 R58, R84, 0x10, R85 ;  /* 0x00000010543a7819 */ /* 0x000fe20000001255 */
[----:B------:R-:W-:Y:S01]  /*8f80*/  HADD2.F32 R66, -RZ, R170.H1_H1 ;  /* 0x300000aaff427230 */ /* 0x000fe20000004100 */
[----:B--2---:R-:W-:Y:S01]  /*8f90*/  MOV R61, R49 ;  /* 0x00000031003d7202 */ /* 0x004fe20000000f00 */
[----:B0-----:R-:W-:Y:S01]  /*8fa0*/  IMAD.MOV.U32 R49, RZ, RZ, R47 ;  /* 0x000000ffff317224 */ /* 0x001fe200078e002f */
[----:B------:R-:W-:Y:S01]  /*8fb0*/  SHF.R.U32.HI R84, RZ, 0x10, R85 ;  /* 0x00000010ff547819 */ /* 0x000fe20000011655 */
[----:B------:R-:W-:Y:S01]  /*8fc0*/  HADD2.F32 R47, -RZ, R45.H0_H0 ;  /* 0x2000002dff2f7230 */ /* 0x000fe20000004100 */
[--C-:B------:R-:W-:Y:S01]  /*8fd0*/  SHF.R.U64 R57, R72, 0x10, R73.reuse ;  /* 0x0000001048397819 */ /* 0x100fe20000001249 */
[--C-:B------:R-:W-:Y:S01]  /*8fe0*/  HADD2.F32 R63, -RZ, R61.reuse.H0_H0 ;  /* 0x2000003dff3f7230 */ /* 0x100fe20000004100 */
[----:B------:R-:W-:Y:S01]  /*8ff0*/  SHF.R.U32.HI R72, RZ, 0x10, R73 ;  /* 0x00000010ff487819 */ /* 0x000fe20000011649 */
[----:B------:R-:W-:Y:S01]  /*9000*/  HADD2.F32 R61, -RZ, R61.H1_H1 ;  /* 0x3000003dff3d7230 */ /* 0x000fe20000004100 */
[----:B------:R-:W-:Y:S01]  /*9010*/  SHF.R.U64 R60, R86, 0x10, R87 ;  /* 0x00000010563c7819 */ /* 0x000fe20000001257 */
[----:B------:R-:W-:-:S02]  /*9020*/  HADD2.F32 R84, -RZ, R84.H0_H0 ;  /* 0x20000054ff547230 */ /* 0x000fc40000004100 */
[-C--:B------:R-:W-:Y:S01]  /*9030*/  FMUL.FTZ R76, R63, R66.reuse ;  /* 0x000000423f4c7220 */ /* 0x080fe20000410000 */
[----:B------:R-:W-:Y:S02]  /*9040*/  HADD2.F32 R62, -RZ, R45.H1_H1 ;  /* 0x3000002dff3e7230 */ /* 0x000fe40000004100 */
[----:B------:R-:W-:Y:S01]  /*9050*/  FMUL.FTZ R66, R47, R66 ;  /* 0x000000422f427220 */ /* 0x000fe20000410000 */
[----:B------:R-:W-:Y:S02]  /*9060*/  HADD2.F32 R64, -RZ, R162.H1_H1 ;  /* 0x300000a2ff407230 */ /* 0x000fe40000004100 */
[-C--:B------:R-:W-:Y:S01]  /*9070*/  FMUL.FTZ R65, R61, R84.reuse ;  /* 0x000000543d417220 */ /* 0x080fe20000410000 */
[----:B------:R-:W-:Y:S01]  /*9080*/  HADD2.F32 R72, -RZ, R72.H0_H0 ;  /* 0x20000048ff487230 */ /* 0x000fe20000004100 */
[----:B------:R-:W-:Y:S01]  /*9090*/  SHF.R.U32.HI R86, RZ, 0x10, R87 ;  /* 0x00000010ff567819 */ /* 0x000fe20000011657 */
[----:B------:R-:W-:Y:S01]  /*90a0*/  FMUL.FTZ R84, R62, R84 ;  /* 0x000000543e547220 */ /* 0x000fe20000410000 */
[-C--:B------:R-:W-:Y:S01]  /*90b0*/  FFMA.FTZ R45, R47, R64.reuse, -R76 ;  /* 0x000000402f2d7223 */ /* 0x080fe2000001084c */
[----:B------:R-:W-:Y:S01]  /*90c0*/  FFMA.FTZ R47, R63, R64, R66 ;  /* 0x000000403f2f7223 */ /* 0x000fe20000010042 */
[----:B------:R-:W-:Y:S01]  /*90d0*/  SHF.R.U64 R59, R74, 0x10, R75 ;  /* 0x000000104a3b7819 */ /* 0x000fe2000000124b */
[-C--:B------:R-:W-:Y:S01]  /*90e0*/  FFMA.FTZ R62, R62, R72.reuse, -R65 ;  /* 0x000000483e3e7223 */ /* 0x080fe20000010841 */
[----:B------:R-:W-:Y:S01]  /*90f0*/  FFMA.FTZ R64, R61, R72, R84 ;  /* 0x000000483d407223 */ /* 0x000fe20000010054 */
[----:B------:R-:W-:Y:S01]  /*9100*/  SHF.R.U32.HI R74, RZ, 0x10, R75 ;  /* 0x00000010ff4a7819 */ /* 0x000fe2000001164b */
[----:B------:R-:W-:-:S02]  /*9110*/  HADD2.F32 R72, -RZ, R51.H1_H1 ;  /* 0x30000033ff487230 */ /* 0x000fc40000004100 */
[----:B------:R-:W-:Y:S01]  /*9120*/  HADD2.F32 R65, -RZ, R86.H0_H0 ;  /* 0x20000056ff417230 */ /* 0x000fe20000004100 */
[----:B------:R-:W-:Y:S01]  /*9130*/  F2FP.F16.F32.PACK_AB R45, R62, R45 ;  /* 0x0000002d3e2d723e */ /* 0x000fe200000000ff */
[----:B------:R-:W-:Y:S02]  /*9140*/  HADD2.F32 R78, -RZ, R163.H1_H1 ;  /* 0x300000a3ff4e7230 */ /* 0x000fe40000004100 */
[----:B------:R-:W-:Y:S02]  /*9150*/  HADD2.F32 R61, -RZ, R51.H0_H0 ;  /* 0x20000033ff3d7230 */ /* 0x000fe40000004100 */
[----:B------:R-:W-:Y:S01]  /*9160*/  FMUL.FTZ R67, R72, R65 ;  /* 0x0000004148437220 */ /* 0x000fe20000410000 */
[--C-:B------:R-:W-:Y:S02]  /*9170*/  HADD2.F32 R66, -RZ, R49.reuse.H1_H1 ;  /* 0x30000031ff427230 */ /* 0x100fe40000004100 */
[----:B------:R-:W-:Y:S02]  /*9180*/  HADD2.F32 R51, -RZ, R49.H0_H0 ;  /* 0x20000031ff337230 */ /* 0x000fe40000004100 */
[----:B------:R-:W-:-:S02]  /*9190*/  HADD2.F32 R76, -RZ, R161.H1_H1 ;  /* 0x300000a1ff4c7230 */ /* 0x000fc40000004100 */
[C---:B------:R-:W-:Y:S01]  /*91a0*/  FMUL.FTZ R65, R66.reuse, R65 ;  /* 0x0000004142417220 */ /* 0x040fe20000410000 */
[----:B------:R-:W-:Y:S02]  /*91b0*/  HADD2.F32 R63, -RZ, R74.H0_H0 ;  /* 0x2000004aff3f7230 */ /* 0x000fe40000004100 */
[-C--:B------:R-:W-:Y:S01]  /*91c0*/  FMUL.FTZ R74, R61, R78.reuse ;  /* 0x0000004e3d4a7220 */ /* 0x080fe20000410000 */
[C---:B------:R-:W-:Y:S01]  /*91d0*/  FMUL.FTZ R78, R51.reuse, R78 ;  /* 0x0000004e334e7220 */ /* 0x040fe20000410000 */
[----:B------:R-:W-:Y:S02]  /*91e0*/  HADD2.F32 R170, -RZ, R170.H0_H0 ;  /* 0x200000aaffaa7230 */ /* 0x000fe40000004100 */
[-C--:B------:R-:W-:Y:S01]  /*91f0*/  FFMA.FTZ R49, R51, R76.reuse, -R74 ;  /* 0x0000004c33317223 */ /* 0x080fe2000001084a */
[-C--:B------:R-:W-:Y:S01]  /*9200*/  FFMA.FTZ R66, R66, R63.reuse, -R67 ;  /* 0x0000003f42427223 */ /* 0x080fe20000010843 */
[----:B------:R-:W-:Y:S01]  /*9210*/  FFMA.FTZ R72, R72, R63, R65 ;  /* 0x0000003f48487223 */ /* 0x000fe20000010041 */
[----:B------:R-:W-:Y:S01]  /*9220*/  FFMA.FTZ R51, R61, R76, R78 ;  /* 0x0000004c3d337223 */ /* 0x000fe2000001004e */
[----:B------:R-:W-:-:S02]  /*9230*/  HADD2.F32 R63, -RZ, R48.H0_H0 ;  /* 0x20000030ff3f7230 */ /* 0x000fc40000004100 */
[----:B------:R-:W-:Y:S01]  /*9240*/  HADD2.F32 R76, -RZ, R58.H0_H0 ;  /* 0x2000003aff4c7230 */ /* 0x000fe20000004100 */
[----:B------:R-:W-:Y:S01]  /*9250*/  F2FP.F16.F32.PACK_AB R66, R66, R49 ;  /* 0x000000314242723e */ /* 0x000fe200000000ff */
[----:B------:R-:W-:Y:S01]  /*9260*/  HADD2.F32 R65, -RZ, R48.H1_H1 ;  /* 0x30000030ff417230 */ /* 0x000fe20000004100 */
[----:B------:R-:W-:Y:S01]  /*9270*/  F2FP.F16.F32.PACK_AB R49, R64, R47 ;  /* 0x0000002f4031723e */ /* 0x000fe200000000ff */
[----:B------:R-:W-:Y:S01]  /*9280*/  HADD2.F32 R162, -RZ, R162.H0_H0 ;  /* 0x200000a2ffa27230 */ /* 0x000fe20000004100 */
[----:B------:R-:W-:Y:S01]  /*9290*/  F2FP.F16.F32.PACK_AB R51, R72, R51 ;  /* 0x000000334833723e */ /* 0x000fe200000000ff */
[--C-:B------:R-:W-:Y:S02]  /*92a0*/  HADD2.F32 R58, -RZ, R44.reuse.H0_H0 ;  /* 0x2000002cff3a7230 */ /* 0x100fe40000004100 */
[----:B------:R-:W-:Y:S01]  /*92b0*/  FMUL.FTZ R78, R65, R76 ;  /* 0x0000004c414e7220 */ /* 0x000fe20000410000 */
[----:B------:R-:W-:Y:S02]  /*92c0*/  HADD2.F32 R74, -RZ, R57.H0_H0 ;  /* 0x20000039ff4a7230 */ /* 0x000fe40000004100 */
[----:B------:R-:W-:Y:S01]  /*92d0*/  FMUL.FTZ R57, R63, R170 ;  /* 0x000000aa3f397220 */ /* 0x000fe20000410000 */
[----:B------:R-:W-:-:S02]  /*92e0*/  HADD2.F32 R61, -RZ, R44.H1_H1 ;  /* 0x3000002cff3d7230 */ /* 0x000fc40000004100 */
[C---:B------:R-:W-:Y:S01]  /*92f0*/  FMUL.FTZ R48, R58.reuse, R170 ;  /* 0x000000aa3a307220 */ /* 0x040fe20000410000 */
[----:B------:R-:W-:Y:S02]  /*9300*/  HADD2.F32 R163, -RZ, R163.H0_H0 ;  /* 0x200000a3ffa37230 */ /* 0x000fe40000004100 */
[----:B------:R-:W-:Y:S01]  /*9310*/  FFMA.FTZ R44, R58, R162, -R57 ;  /* 0x000000a23a2c7223 */ /* 0x000fe20000010839 */
[----:B------:R-:W-:Y:S02]  /*9320*/  HADD2.F32 R58, -RZ, R46.H0_H0 ;  /* 0x2000002eff3a7230 */ /* 0x000fe40000004100 */
[C---:B------:R-:W-:Y:S01]  /*9330*/  FMUL.FTZ R76, R61.reuse, R76 ;  /* 0x0000004c3d4c7220 */ /* 0x040fe20000410000 */
[----:B------:R-:W-:Y:S01]  /*9340*/  FFMA.FTZ R57, R61, R74, -R78 ;  /* 0x0000004a3d397223 */ /* 0x000fe2000001084e */
[----:B------:R-:W-:Y:S02]  /*9350*/  HADD2.F32 R61, -RZ, R60.H0_H0 ;  /* 0x2000003cff3d7230 */ /* 0x000fe40000004100 */
[----:B------:R-:W-:Y:S01]  /*9360*/  FFMA.FTZ R48, R63, R162, R48 ;  /* 0x000000a23f307223 */ /* 0x000fe20000010030 */
[----:B------:R-:W-:-:S02]  /*9370*/  HADD2.F32 R60, -RZ, R50.H0_H0 ;  /* 0x20000032ff3c7230 */ /* 0x000fc40000004100 */
[----:B------:R-:W-:Y:S01]  /*9380*/  FFMA.FTZ R65, R65, R74, R76 ;  /* 0x0000004a41417223 */ /* 0x000fe2000001004c */
[----:B------:R-:W-:Y:S01]  /*9390*/  HADD2.F32 R50, -RZ, R50.H1_H1 ;  /* 0x30000032ff327230 */ /* 0x000fe20000004100 */
[----:B------:R-:W-:Y:S01]  /*93a0*/  F2FP.F16.F32.PACK_AB R44, R57, R44 ;  /* 0x0000002c392c723e */ /* 0x000fe200000000ff */
[----:B------:R-:W-:Y:S02]  /*93b0*/  HADD2.F32 R46, -RZ, R46.H1_H1 ;  /* 0x3000002eff2e7230 */ /* 0x000fe40000004100 */
[----:B------:R-:W-:Y:S01]  /*93c0*/  FMUL.FTZ R63, R60, R163 ;  /* 0x000000a33c3f7220 */ /* 0x000fe20000410000 */
[----:B------:R-:W-:Y:S02]  /*93d0*/  HADD2.F32 R161, -RZ, R161.H0_H0 ;  /* 0x200000a1ffa17230 */ /* 0x000fe40000004100 */
[----:B------:R-:W-:Y:S01]  /*93e0*/  FMUL.FTZ R67, R50, R61 ;  /* 0x0000003d32437220 */ /* 0x000fe20000410000 */
[----:B------:R-:W-:Y:S02]  /*93f0*/  HADD2.F32 R59, -RZ, R59.H0_H0 ;  /* 0x2000003bff3b7230 */ /* 0x000fe40000004100 */
[----:B------:R-:W-:Y:S01]  /*9400*/  FMUL.FTZ R163, R58, R163 ;  /* 0x000000a33aa37220 */ /* 0x000fe20000410000 */
[----:B------:R-:W-:Y:S01]  /*9410*/  FMUL.FTZ R61, R46, R61 ;  /* 0x0000003d2e3d7220 */ /* 0x000fe20000410000 */
[-C--:B------:R-:W-:Y:S01]  /*9420*/  FFMA.FTZ R63, R58, R161.reuse, -R63 ;  /* 0x000000a13a3f7223 */ /* 0x080fe2000001083f */
[----:B------:R-:W-:Y:S01]  /*9430*/  F2FP.F16.F32.PACK_AB R48, R65, R48 ;  /* 0x000000304130723e */ /* 0x000fe200000000ff */
[----:B------:R-:W-:Y:S01]  /*9440*/  FFMA.FTZ R163, R60, R161, R163 ;  /* 0x000000a13ca37223 */ /* 0x000fe200000100a3 */
[-C--:B------:R-:W-:Y:S01]  /*9450*/  FFMA.FTZ R46, R46, R59.reuse, -R67 ;  /* 0x0000003b2e2e7223 */ /* 0x080fe20000010843 */
[----:B------:R-:W-:Y:S01]  /*9460*/  FFMA.FTZ R50, R50, R59, R61 ;  /* 0x0000003b32327223 */ /* 0x000fe2000001003d */
[----:B------:R-:W-:-:S03]  /*9470*/  IMAD.MOV.U32 R47, RZ, RZ, R66 ;  /* 0x000000ffff2f7224 */ /* 0x000fc600078e0042 */
[----:B------:R-:W-:Y:S02]  /*9480*/  F2FP.F16.F32.PACK_AB R46, R46, R63 ;  /* 0x0000003f2e2e723e */ /* 0x000fe400000000ff */
[----:B------:R-:W-:-:S07]  /*9490*/  F2FP.F16.F32.PACK_AB R50, R50, R163 ;  /* 0x000000a33232723e */ /* 0x000fce00000000ff */
.L_x_4152:
[----:B------:R-:W-:Y:S05]  /*94a0*/  BSYNC B2 ;  /* 0x0000000000027941 */ /* 0x000fea0003800000 */
.L_x_4151:
[----:B0-----:R4:W-:Y:S04]  /*94b0*/  STG.E.128 desc[UR60][R52.64], R44 ;  /* 0x0000002c34007986 */ /* 0x0019e8000c101d3c */
[----:B--2---:R4:W-:Y:S02]  /*94c0*/  @!P3 STG.E.128 desc[UR60][R54.64], R48 ;  /* 0x000000303600b986 */ /* 0x0049e4000c101d3c */
.L_x_4150:
[----:B------:R-:W-:Y:S05]  /*94d0*/  BSYNC B1 ;  /* 0x0000000000017941 */ /* 0x000fea0003800000 */
.L_x_4149:
[----:B------:R-:W-:-:S13]  /*94e0*/  ISETP.NE.AND P3, PT, R35, RZ, PT ;  /* 0x000000ff2300720c */ /* 0x000fda0003f65270 */
[----:B------:R-:W-:Y:S05]  /*94f0*/  @!P3 BRA `(.L_x_4103) ;  /* 0x0000000800d8b947 */ /* 0x000fea0003800000 */
[----:B---34-:R-:W2:Y:S01]  /*9500*/  LDL R44, [R1+0x8] ;  /* 0x00000800012c7983 */ /* 0x018ea20000100800 */
[----:B------:R-:W-:Y:S01]  /*9510*/  SHF.R.U32.HI R47, RZ, 0x3, R206 ;  /* 0x00000003ff2f7819 */ /* 0x000fe200000116ce */
[----:B------:R-:W-:Y:S01]  /*9520*/  BSSY B1, `(.L_x_4153) ;  /* 0x0000071000017945 */ /* 0x000fe20003800000 */
[----:B------:R-:W-:-:S04]  /*9530*/  IADD3 R46, P3, P4, R118, R126, R29 ;  /* 0x0000007e762e7210 */ /* 0x000fc80007c7e01d */
[----:B0-----:R-:W-:Y:S02]  /*9540*/  IADD3.X R49, R7, R56, R33, P3, P4 ;  /* 0x0000003807317210 */ /* 0x001fe40001fe8421 */
[----:B------:R-:W-:-:S04]  /*9550*/  LEA R52, P3, R46, R124, 0x1 ;  /* 0x0000007c2e347211 */ /* 0x000fc800078608ff */
[----:B------:R-:W-:Y:S02]  /*9560*/  LEA.HI.X R53, R46, R125, R49, 0x1, P3 ;  /* 0x0000007d2e357211 */ /* 0x000fe400018f0c31 */
[----:B------:R-:W-:Y:S02]  /*9570*/  ISETP.GE.AND P3, PT, R3, R121, PT ;  /* 0x000000790300720c */ /* 0x000fe40003f66270 */
[----:B--2---:R-:W-:-:S04]  /*9580*/  LOP3.LUT P5, RZ, R44, 0x1, RZ, 0xc0, !PT ;  /* 0x000000012cff7812 */ /* 0x004fc800078ac0ff */
[----:B------:R-:W-:-:S04]  /*9590*/  SEL R149, R132, R149, !P5 ;  /* 0x0000009584957207 */ /* 0x000fc80006800000 */
[----:B------:R-:W-:-:S04]  /*95a0*/  SHF.R.S32.HI R44, RZ, 0x1f, R149 ;  /* 0x0000001fff2c7819 */ /* 0x000fc80000011495 */
[----:B------:R-:W-:-:S04]  /*95b0*/  LEA.HI R149, R44, R149, RZ, 0x4 ;  /* 0x000000952c957211 */ /* 0x000fc800078f20ff */
[----:B------:R-:W-:-:S04]  /*95c0*/  LEA.HI.SX32 R149, R149, R28, 0x1c ;  /* 0x0000001c95957211 */ /* 0x000fc800078fe2ff */
[----:B------:R-:W-:Y:S01]  /*95d0*/  SHF.R.S32.HI R44, RZ, 0x1f, R149 ;  /* 0x0000001fff2c7819 */ /* 0x000fe20000011495 */
[----:B------:R-:W-:-:S03]  /*95e0*/  IMAD.SHL.U32 R55, R149, 0x8, RZ ;  /* 0x0000000895377824 */ /* 0x000fc600078e00ff */
[----:B------:R-:W-:-:S04]  /*95f0*/  LEA.HI R44, R44, R149, RZ, 0x3 ;  /* 0x000000952c2c7211 */ /* 0x000fc800078f18ff */
[----:B------:R-:W-:Y:S02]  /*9600*/  SHF.R.S32.HI R45, RZ, 0x3, R44 ;  /* 0x00000003ff2d7819 */ /* 0x000fe4000001142c */
[----:B------:R-:W-:-:S03]  /*9610*/  LOP3.LUT R44, R206, 0x38, R55, 0xf8, !PT ;  /* 0x00000038ce2c7812 */ /* 0x000fc600078ef837 */
[----:B------:R-:W-:Y:S01]  /*9620*/  IMAD R45, R45, 0x1c00, R216 ;  /* 0x00001c002d2d7824 */ /* 0x000fe200078e02d8 */
[----:B------:R-:W-:-:S04]  /*9630*/  LOP3.LUT R44, R44, R47, RZ, 0x3c, !PT ;  /* 0x0000002f2c2c7212 */ /* 0x000fc800078e3cff */
        /* <DEDUP_REMOVED lines=10> */
[----:B------:R-:W-:Y:S01]  /*96e0*/  IMAD.MOV.U32 R61, RZ, RZ, R48 ;  /* 0x000000ffff3d7224 */ /* 0x000fe200078e0030 */
[----:B------:R-:W-:Y:S01]  /*96f0*/  SHF.R.U32.HI R66, RZ, 0x10, R81 ;  /* 0x00000010ff427819 */ /* 0x000fe20000011651 */
[----:B------:R-:W-:Y:S01]  /*9700*/  IMAD.MOV.U32 R62, RZ, RZ, R51 ;  /* 0x000000ffff3e7224 */ /* 0x000fe200078e0033 */
[--C-:B------:R-:W-:Y:S01]  /*9710*/  SHF.R.U32.HI R64, RZ, 0x10, R69.reuse ;  /* 0x00000010ff407819 */ /* 0x100fe20000011645 */
[----:B------:R-:W-:Y:S01]  /*9720*/  HADD2.F32 R65, -RZ, R160.H1_H1 ;  /* 0x300000a0ff417230 */ /* 0x000fe20000004100 */
[----:B------:R-:W-:Y:S01]  /*9730*/  SHF.R.U64 R57, R68, 0x10, R69 ;  /* 0x0000001044397819 */ /* 0x000fe20000001245 */
[--C-:B------:R-:W-:Y:S01]  /*9740*/  HADD2.F32 R48, -RZ, R44.reuse.H0_H0 ;  /* 0x2000002cff307230 */ /* 0x100fe20000004100 */
[--C-:B------:R-:W-:Y:S01]  /*9750*/  SHF.R.U64 R54, R70, 0x10, R71.reuse ;  /* 0x0000001046367819 */ /* 0x100fe20000001247 */
[----:B------:R-:W-:Y:S01]  /*9760*/  HADD2.F32 R51, -RZ, R44.H1_H1 ;  /* 0x3000002cff337230 */ /* 0x000fe20000004100 */
[----:B------:R-:W-:Y:S01]  /*9770*/  SHF.R.U32.HI R70, RZ, 0x10, R71 ;  /* 0x00000010ff467819 */ /* 0x000fe20000011647 */
[----:B------:R-:W-:Y:S01]  /*9780*/  IMAD.MOV.U32 R49, RZ, RZ, R47 ;  /* 0x000000ffff317224 */ /* 0x000fe200078e002f */
[----:B------:R-:W-:Y:S01]  /*9790*/  SHF.R.U32.HI R67, RZ, 0x10, R83 ;  /* 0x00000010ff437819 */ /* 0x000fe20000011653 */
[--C-:B------:R-:W-:Y:S01]  /*97a0*/  HADD2.F32 R44, -RZ, R45.reuse.H0_H0 ;  /* 0x2000002dff2c7230 */ /* 0x100fe20000004100 */
[----:B------:R-:W-:Y:S01]  /*97b0*/  SHF.R.U64 R59, R80, 0x10, R81 ;  /* 0x00000010503b7819 */ /* 0x000fe20000001251 */
[----:B------:R-:W-:Y:S01]  /*97c0*/  HADD2.F32 R66, -RZ, R66.H0_H0 ;  /* 0x20000042ff427230 */ /* 0x000fe20000004100 */
[----:B------:R-:W-:Y:S01]  /*97d0*/  SHF.R.U64 R58, R82, 0x10, R83 ;  /* 0x00000010523a7819 */ /* 0x000fe20000001253 */
[----:B------:R-:W-:-:S02]  /*97e0*/  HADD2.F32 R47, -RZ, R45.H1_H1 ;  /* 0x3000002dff2f7230 */ /* 0x000fc40000004100 */
[-C--:B------:R-:W-:Y:S01]  /*97f0*/  FMUL.FTZ R45, R48, R65.reuse ;  /* 0x00000041302d7220 */ /* 0x080fe20000410000 */
[----:B------:R-:W-:Y:S02]  /*9800*/  HADD2.F32 R63, -RZ, R157.H0_H0 ;  /* 0x2000009dff3f7230 */ /* 0x000fe40000004100 */
        /* <DEDUP_REMOVED lines=12> */
[----:B------:R-:W-:Y:S02]  /*98d0*/  HADD2.F32 R66, -RZ, R158.H0_H0 ;  /* 0x2000009eff427230 */ /* 0x000fe40000004100 */
[----:B------:R-:W-:Y:S02]  /*98e0*/  HADD2.F32 R64, -RZ, R62.H1_H1 ;  /* 0x3000003eff407230 */ /* 0x000fe40000004100 */
[----:B------:R-:W-:Y:S02]  /*98f0*/  HADD2.F32 R67, -RZ, R67.H0_H0 ;  /* 0x20000043ff437230 */ /* 0x000fe40000004100 */
[----:B------:R-:W-:-:S02]  /*9900*/  HADD2.F32 R65, -RZ, R70.H0_H0 ;  /* 0x20000046ff417230 */ /* 0x000fc40000004100 */
[-C--:B------:R-:W-:Y:S01]  /*9910*/  FMUL.FTZ R70, R63, R68.reuse ;  /* 0x000000443f467220 */ /* 0x080fe20000410000 */
[C---:B------:R-:W-:Y:S01]  /*9920*/  FMUL.FTZ R68, R51.reuse, R68 ;  /* 0x0000004433447220 */ /* 0x040fe20000410000 */
[----:B------:R-:W-:Y:S02]  /*9930*/  HADD2.F32 R62, -RZ, R49.H1_H1 ;  /* 0x30000031ff3e7230 */ /* 0x000fe40000004100 */
[-C--:B------:R-:W-:Y:S01]  /*9940*/  FMUL.FTZ R69, R64, R67.reuse ;  /* 0x0000004340457220 */ /* 0x080fe20000410000 */
[-C--:B------:R-:W-:Y:S01]  /*9950*/  FFMA.FTZ R49, R51, R66.reuse, -R70 ;  /* 0x0000004233317223 */ /* 0x080fe20000010846 */
[----:B------:R-:W-:Y:S01]  /*9960*/  FFMA.FTZ R51, R63, R66, R68 ;  /* 0x000000423f337223 */ /* 0x000fe20000010044 */
[----:B------:R-:W-:Y:S02]  /*9970*/  HADD2.F32 R63, -RZ, R59.H0_H0 ;  /* 0x2000003bff3f7230 */ /* 0x000fe40000004100 */
[----:B------:R-:W-:Y:S01]  /*9980*/  FMUL.FTZ R67, R62, R67 ;  /* 0x000000433e437220 */ /* 0x000fe20000410000 */
[----:B------:R-:W-:-:S02]  /*9990*/  HADD2.F32 R59, -RZ, R60.H0_H0 ;  /* 0x2000003cff3b7230 */ /* 0x000fc40000004100 */
[-C--:B------:R-:W-:Y:S01]  /*99a0*/  FFMA.FTZ R68, R62, R65.reuse, -R69 ;  /* 0x000000413e447223 */ /* 0x080fe20000010845 */
[----:B------:R-:W-:Y:S02]  /*99b0*/  HADD2.F32 R60, -RZ, R60.H1_H1 ;  /* 0x3000003cff3c7230 */ /* 0x000fe40000004100 */
[----:B------:R-:W-:Y:S01]  /*99c0*/  FFMA.FTZ R70, R64, R65, R67 ;  /* 0x0000004140467223 */ /* 0x000fe20000010043 */
[--C-:B------:R-:W-:Y:S02]  /*99d0*/  HADD2.F32 R62, -RZ, R61.reuse.H0_H0 ;  /* 0x2000003dff3e7230 */ /* 0x100fe40000004100 */
[----:B------:R-:W-:Y:S02]  /*99e0*/  HADD2.F32 R61, -RZ, R61.H1_H1 ;  /* 0x3000003dff3d7230 */ /* 0x000fe40000004100 */
[----:B------:R-:W-:Y:S01]  /*99f0*/  FMUL.FTZ R66, R60, R63 ;  /* 0x0000003f3c427220 */ /* 0x000fe20000410000 */
[----:B------:R-:W-:Y:S01]  /*9a00*/  HADD2.F32 R57, -RZ, R57.H0_H0 ;  /* 0x20000039ff397230 */ /* 0x000fe20000004100 */
[----:B------:R-:W-:Y:S01]  /*9a10*/  F2FP.F16.F32.PACK_AB R68, R68, R49 ;  /* 0x000000314444723e */ /* 0x000fe200000000ff */
[----:B------:R-:W-:-:S02]  /*9a20*/  HADD2.F32 R160, -RZ, R160.H0_H0 ;  /* 0x200000a0ffa07230 */ /* 0x000fc40000004100 */
[C---:B------:R-:W-:Y:S01]  /*9a30*/  FMUL.FTZ R67, R61.reuse, R63 ;  /* 0x0000003f3d437220 */ /* 0x040fe20000410000 */
[----:B------:R-:W-:Y:S02]  /*9a40*/  HADD2.F32 R157, -RZ, R157.H1_H1 ;  /* 0x3000009dff9d7230 */ /* 0x000fe40000004100 */
[-C--:B------:R-:W-:Y:S01]  /*9a50*/  FFMA.FTZ R66, R61, R57.reuse, R66 ;  /* 0x000000393d427223 */ /* 0x080fe20000010042 */
[----:B------:R-:W-:Y:S02]  /*9a60*/  HADD2.F32 R61, -RZ, R58.H0_H0 ;  /* 0x2000003aff3d7230 */ /* 0x000fe40000004100 */
        /* <DEDUP_REMOVED lines=8> */
[----:B------:R-:W-:Y:S01]  /*9af0*/  HADD2.F32 R50, -RZ, R50.H1_H1 ;  /* 0x30000032ff327230 */ /* 0x000fe20000004100 */
[----:B------:R-:W-:Y:S01]  /*9b00*/  F2FP.F16.F32.PACK_AB R49, R48, R45 ;  /* 0x0000002d3031723e */ /* 0x000fe200000000ff */
[----:B------:R-:W-:Y:S01]  /*9b10*/  HADD2.F32 R46, -RZ, R46.H1_H1 ;  /* 0x3000002eff2e7230 */ /* 0x000fe20000004100 */
[----:B------:R-:W-:Y:S01]  /*9b20*/  MOV R45, R47 ;  /* 0x0000002f002d7202 */ /* 0x000fe20000000f00 */
[----:B------:R-:W-:Y:S02]  /*9b30*/  HADD2.F32 R59, -RZ, R54.H0_H0 ;  /* 0x20000036ff3b7230 */ /* 0x000fe40000004100 */
[----:B------:R-:W-:Y:S01]  /*9b40*/  FMUL.FTZ R54, R58, R159 ;  /* 0x0000009f3a367220 */ /* 0x000fe20000410000 */
[----:B------:R-:W-:-:S02]  /*9b50*/  HADD2.F32 R158, -RZ, R158.H1_H1 ;  /* 0x3000009eff9e7230 */ /* 0x000fc40000004100 */
[----:B------:R-:W-:Y:S01]  /*9b60*/  FMUL.FTZ R63, R50, R61 ;  /* 0x0000003d323f7220 */ /* 0x000fe20000410000 */
[C---:B------:R-:W-:Y:S01]  /*9b70*/  FMUL.FTZ R159, R57.reuse, R159 ;  /* 0x0000009f399f7220 */ /* 0x040fe20000410000 */
        /* <DEDUP_REMOVED lines=8> */
[----:B------:R-:W-:-:S02]  /*9c00*/  F2FP.F16.F32.PACK_AB R48, R66, R65 ;  /* 0x000000414230723e */ /* 0x000fc400000000ff */
[----:B------:R-:W-:Y:S02]  /*9c10*/  F2FP.F16.F32.PACK_AB R46, R63, R54 ;  /* 0x000000363f2e723e */ /* 0x000fe400000000ff */
[----:B------:R-:W-:-:S07]  /*9c20*/  F2FP.F16.F32.PACK_AB R50, R50, R159 ;  /* 0x0000009f3232723e */ /* 0x000fce00000000ff */
.L_x_4154:
[----:B------:R-:W-:Y:S05]  /*9c30*/  BSYNC B1 ;  /* 0x0000000000017941 */ /* 0x000fea0003800000 */
.L_x_4153:
[----:B0-----:R0:W-:Y:S01]  /*9c40*/  STG.E.128 desc[UR60][R52.64], R44 ;  /* 0x0000002c34007986 */ /* 0x0011e2000c101d3c */
[----:B------:R-:W-:-:S13]  /*9c50*/  ISETP.GE.AND P3, PT, R55, R147, PT ;  /* 0x000000933700720c */ /* 0x000fda0003f66270 */
[----:B------:R-:W-:Y:S05]  /*9c60*/  @P3 BRA `(.L_x_4103) ;  /* 0x0000000000fc3947 */ /* 0x000fea0003800000 */
[--C-:B0-----:R-:W-:Y:S02]  /*9c70*/  SHF.R.S32.HI R44, RZ, 0x1f, R55.reuse ;  /* 0x0000001fff2c7819 */ /* 0x101fe40000011437 */
[----:B------:R-:W-:-:S04]  /*9c80*/  IADD3 R55, P3, P4, R118, R126, R55 ;  /* 0x0000007e76377210 */ /* 0x000fc80007c7e037 */
[----:B------:R-:W-:Y:S02]  /*9c90*/  IADD3.X R56, R7, R56, R44, P3, P4 ;  /* 0x0000003807387210 */ /* 0x000fe40001fe842c */
[----:B------:R-:W-:-:S04]  /*9ca0*/  LEA R124, P3, R55, R124, 0x1 ;  /* 0x0000007c377c7211 */ /* 0x000fc800078608ff */
[----:B------:R-:W-:-:S05]  /*9cb0*/  LEA.HI.X R125, R55, R125, R56, 0x1, P3 ;  /* 0x0000007d377d7211 */ /* 0x000fca00018f0c38 */
[----:B--2---:R0:W-:Y:S01]  /*9cc0*/  STG.E.128 desc[UR60][R124.64], R48 ;  /* 0x000000307c007986 */ /* 0x0041e2000c101d3c */
[----:B------:R-:W-:Y:S05]  /*9cd0*/  BRA `(.L_x_4103) ;  /* 0x0000000000e07947 */ /* 0x000fea0003800000 */
.L_x_4070:
[----:B------:R-:W2:Y:S02]  /*9ce0*/  LDL R44, [R1+0x1c] ;  /* 0x00001c00012c7983 */ /* 0x000ea40000100800 */
[----:B--2---:R-:W-:-:S13]  /*9cf0*/  R2UR UR4, R44 ;  /* 0x000000002c0472ca */ /* 0x004fda00000e0000 */
[----:B------:R-:W-:-:S06]  /*9d00*/  UISETP.NE.AND UP0, UPT, UR4, 0x3, UPT ;  /* 0x000000030400788c */ /* 0x000fcc000bf05270 */
[----:B------:R-:W-:-:S13]  /*9d10*/  PLOP3.LUT P2, PT, PT, PT, UP0, 0x80, 0x0 ;  /* 0x000000000000781c */ /* 0x000fda0003f4f008 */
[----:B------:R-:W-:Y:S05]  /*9d20*/  @!P2 BRA `(.L_x_4155) ;  /* 0x000000000004a947 */ /* 0x000fea0003800000 */
[----:B------:R-:W-:Y:S01]  /*9d30*/  BPT.TRAP 0x1 ;  /* 0x000000040000795c */ /* 0x000fe20000300000 */
.L_x_4155:
[----:B------:R-:W-:Y:S01]  /*9d40*/  IMAD R43, R17, 0x8, R16 ;  /* 0x00000008112b7824 */ /* 0x000fe200078e0210 */
[----:B------:R-:W-:Y:S01]  /*9d50*/  SHF.L.U32 R100, R205, 0x1f, RZ ;  /* 0x0000001fcd647819 */ /* 0x000fe200000006ff */
[----:B------:R-:W-:Y:S01]  /*9d60*/  IMAD R42, R24, -0x70, R2 ;  /* 0xffffff90182a7824 */ /* 0x000fe200078e0202 */
[----:B------:R-:W-:Y:S02]  /*9d70*/  BSSY B1, `(.L_x_4156) ;  /* 0x0000004000017945 */ /* 0x000fe40003800000 */
[----:B------:R-:W1:Y:S02]  /*9d80*/  SYNCS.PHASECHK.TRANS64.TRYWAIT P3, [R43+URZ+0x36890], R100 ;  /* 0x036890642b0075a7 */ /* 0x000e64000806017f */
[----:B------:R-:W-:Y:S01]  /*9d90*/  VIMNMX R42, R42, 0x70, PT ;  /* 0x000000702a2a7848 */ /* 0x000fe20003fe0100 */
[----:B-1----:R-:W-:Y:S06]  /*9da0*/  @!P3 BRA `(.L_x_4157) ;  /* 0x000001c40004b947 */ /* 0x002fec0003800000 */
.L_x_4438:
[----:B------:R-:W-:Y:S05]  /*9db0*/  BSYNC B1 ;  /* 0x0000000000017941 */ /* 0x000fea0003800000 */
.L_x_4156:
[----:B------:R-:W-:Y:S01]  /*9dc0*/  ISETP.GE.AND P3, PT, R204, R42, PT ;  /* 0x0000002acc00720c */ /* 0x000fe20003f66270 */
[----:B------:R-:W-:-:S12]  /*9dd0*/  BSSY B1, `(.L_x_4158) ;  /* 0x0000014000017945 */ /* 0x000fd80003800000 */
[----:B------:R-:W-:Y:S05]  /*9de0*/  @P3 BRA `(.L_x_4159) ;  /* 0x0000000000483947 */ /* 0x000fea0003800000 */
[----:B------:R-:W-:-:S13]  /*9df0*/  ISETP.NE.AND P3, PT, R30, RZ, PT ;  /* 0x000000ff1e00720c */ /* 0x000fda0003f65270 */
[----:B0-----:R-:W0:Y:S04]  /*9e00*/  @P3 LDS.128 R44, [R40+0x21000] ;  /* 0x02100000282c3984 */ /* 0x001e280000000c00 */
[----:B0-----:R-:W-:Y:S01]  /*9e10*/  @P3 STG.E.128 desc[UR60][R50.64], R44 ;  /* 0x0000002c32003986 */ /* 0x001fe2000c101d3c */
[----:B------:R-:W-:-:S13]  /*9e20*/  ISETP.NE.AND P3, PT, R34, RZ, PT ;  /* 0x000000ff2200720c */ /* 0x000fda0003f65270 */
[----:B------:R-:W0:Y:S04]  /*9e30*/  @P3 LDS.128 R44, [R41+0x21000] ;  /* 0x02100000292c3984 */ /* 0x000e280000000c00 */
        /* <DEDUP_REMOVED lines=12> */
[----:B0-----:R2:W-:Y:S02]  /*9f00*/  @P3 STG.E.128 desc[UR60][R50.64+0x140], R44 ;  /* 0x0001402c32003986 */ /* 0x0015e4000c101d3c */
.L_x_4159:
[----:B------:R-:W-:Y:S05]  /*9f10*/  BSYNC B1 ;  /* 0x0000000000017941 */ /* 0x000fea0003800000 */
.L_x_4158:
[----:B------:R-:W-:-:S13]  /*9f20*/  ISETP.GE.AND P3, PT, R229, R42, PT ;  /* 0x0000002ae500720c */ /* 0x000fda0003f66270 */
[----:B------:R-:W-:Y:S05]  /*9f30*/  @P3 BRA `(.L_x_4103) ;  /* 0x0000000000483947 */ /* 0x000fea0003800000 */
[----:B------:R-:W-:-:S13]  /*9f40*/  ISETP.NE.AND P3, PT, R30, RZ, PT ;  /* 0x000000ff1e00720c */ /* 0x000fda0003f65270 */
[----:B0-2---:R-:W0:Y:S04]  /*9f50*/  @P3 LDS.128 R44, [R40+0x23000] ;  /* 0x02300000282c3984 */ /* 0x005e280000000c00 */
        /* <DEDUP_REMOVED lines=16> */
.L_x_4103:
[----:B------:R-:W-:Y:S05]  /*a060*/  BSYNC B0 ;  /* 0x0000000000007941 */ /* 0x000fea0003800000 */
.L_x_4069:
        /* <DEDUP_REMOVED lines=17> */
.L_x_4161:
[----:B------:R-:W-:Y:S05]  /*a180*/  BSYNC B0 ;  /* 0x0000000000007941 */ /* 0x000fea0003800000 */
.L_x_4160:
[----:B------:R-:W1:Y:S01]  /*a190*/  SYNCS.PHASECHK.TRANS64.TRYWAIT P2, [R43+URZ+0x368b0], R100 ;  /* 0x0368b0642b0075a7 */ /* 0x000e62000804017f */
[----:B------:R-:W-:Y:S01]  /*a1a0*/  ULDC.64 UR4, c[0x0][0x318] ;  /* 0x0000c60000047ab9 */ /* 0x000fe20000000a00 */
[----:B------:R-:W-:Y:S01]  /*a1b0*/  ULDC.64 UR6, c[0x0][0x328] ;  /* 0x0000ca0000067ab9 */ /* 0x000fe20000000a00 */
[----:B0-----:R-:W-:Y:S01]  /*a1c0*/  MOV R44, UR4 ;  /* 0x00000004002c7c02 */ /* 0x001fe20008000f00 */
[----:B------:R-:W-:Y:S01]  /*a1d0*/  IMAD.U32 R46, RZ, RZ, UR6 ;  /* 0x00000006ff2e7e24 */ /* 0x000fe2000f8e00ff */
[----:B------:R-:W-:Y:S01]  /*a1e0*/  BSSY B0, `(.L_x_4162) ;  /* 0x0000008000007945 */ /* 0x000fe20003800000 */
[----:B------:R-:W-:Y:S02]  /*a1f0*/  IMAD.U32 R45, RZ, RZ, UR7 ;  /* 0x00000007ff2d7e24 */ /* 0x000fe4000f8e00ff */
[----:B------:R0:W-:Y:S04]  /*a200*/  STL [R1+0x10], R44 ;  /* 0x0000102c01007387 */ /* 0x0001e80000100800 */
[----:B------:R2:W-:Y:S01]  /*a210*/  STL [R1+0x18], R46 ;  /* 0x0000182e01007387 */ /* 0x0005e20000100800 */
[----:B0-----:R-:W-:-:S05]  /*a220*/  IMAD.U32 R44, RZ, RZ, UR5 ;  /* 0x00000005ff2c7e24 */ /* 0x001fca000f8e00ff */
[----:B------:R2:W-:Y:S04]  /*a230*/  STL [R1+0xc], R44 ;  /* 0x00000c2c01007387 */ /* 0x0005e80000100800 */
[----:B------:R2:W-:Y:S02]  /*a240*/  STL [R1+0x14], R45 ;  /* 0x0000142d01007387 */ /* 0x0005e40000100800 */
[----:B-12---:R-:W-:Y:S05]  /*a250*/  @!P2 BRA `(.L_x_4163) ;  /* 0x000001bc00eca947 */ /* 0x006fea0003800000 */
.L_x_4439:
[----:B------:R-:W-:Y:S05]  /*a260*/  BSYNC B0 ;  /* 0x0000000000007941 */ /* 0x000fea0003800000 */
.L_x_4162:
[----:B------:R1:W5:Y:S04]  /*a270*/  LDL R55, [R1+0x18] ;  /* 0x0000180001377983 */ /* 0x0003680000100800 */
[----:B------:R1:W5:Y:S04]  /*a280*/  LDL R54, [R1+0x14] ;  /* 0x0000140001367983 */ /* 0x0003680000100800 */
[----:B------:R1:W5:Y:S04]  /*a290*/  LDL R53, [R1+0x10] ;  /* 0x0000100001357983 */ /* 0x0003680000100800 */
[----:B------:R1:W5:Y:S01]  /*a2a0*/  LDL R52, [R1+0xc] ;  /* 0x00000c0001347983 */ /* 0x0003620000100800 */
[----:B------:R-:W-:Y:S01]  /*a2b0*/  ISETP.GE.AND P2, PT, R204, R42, PT ;  /* 0x0000002acc00720c */ /* 0x000fe20003f46270 */
[----:B------:R-:W-:Y:S01]  /*a2c0*/  BSSY B0, `(.L_x_4164) ;  /* 0x0000022000007945 */ /* 0x000fe20003800000 */
[----:B------:R-:W-:-:S11]  /*a2d0*/  IMAD.WIDE R48, R24, 0x70, R122 ;  /* 0x0000007018307825 */ /* 0x000fd600078e027a */
[----:B-1----:R-:W-:Y:S05]  /*a2e0*/  @P2 BRA `(.L_x_4165) ;  /* 0x00000000007c2947 */ /* 0x002fea0003800000 */
[----:B-----5:R-:W-:Y:S01]  /*a2f0*/  R2UR UR7, R55 ;  /* 0x00000000370772ca */ /* 0x020fe200000e0000 */
[----:B------:R-:W-:Y:S01]  /*a300*/  IMAD.MOV.U32 R45, RZ, RZ, R39 ;  /* 0x000000ffff2d7224 */ /* 0x000fe200078e0027 */
[----:B------:R-:W-:Y:S02]  /*a310*/  R2UR UR4, R54 ;  /* 0x00000000360472ca */ /* 0x000fe400000e0000 */
[----:B------:R-:W-:Y:S02]  /*a320*/  R2UR UR6, R53 ;  /* 0x00000000350672ca */ /* 0x000fe400000e0000 */
[----:B------:R-:W-:Y:S02]  /*a330*/  MOV R44, R116 ;  /* 0x00000074002c7202 */ /* 0x000fe40000000f00 */
[----:B------:R-:W-:-:S05]  /*a340*/  R2UR UR5, R52 ;  /* 0x00000000340572ca */ /* 0x000fca00000e0000 */
[----:B------:R-:W-:Y:S02]  /*a350*/  IMAD R47, R49, UR7, RZ ;  /* 0x00000007312f7c24 */ /* 0x000fe4000f8e02ff */
[----:B------:R-:W-:-:S04]  /*a360*/  IMAD.WIDE.U32 R44, R48, UR7, R44 ;  /* 0x00000007302c7c25 */ /* 0x000fc8000f8e002c */
[----:B------:R-:W-:Y:S01]  /*a370*/  IMAD R47, R48, UR4, R47 ;  /* 0x00000004302f7c24 */ /* 0x000fe2000f8e022f */
[----:B------:R-:W-:Y:S01]  /*a380*/  LEA R50, P2, R44, UR6, 0x1 ;  /* 0x000000062c327c11 */ /* 0x000fe2000f8408ff */
[----:B------:R-:W-:Y:S02]  /*a390*/  ULDC UR4, c[0x0][0x2f4] ;  /* 0x0000bd0000047ab9 */ /* 0x000fe40000000800 */
[----:B------:R-:W-:-:S05]  /*a3a0*/  IMAD.IADD R45, R45, 0x1, R47 ;  /* 0x000000012d2d7824 */ /* 0x000fca00078e022f */
[----:B------:R-:W-:Y:S02]  /*a3b0*/  LEA.HI.X R51, R44, UR5, R45, 0x1, P2 ;  /* 0x000000052c337c11 */ /* 0x000fe400090f0c2d */
[----:B------:R-:W-:-:S13]  /*a3c0*/  ISETP.GE.AND P2, PT, R18, UR4, PT ;  /* 0x0000000412007c0c */ /* 0x000fda000bf46270 */
[----:B------:R-:W1:Y:S04]  /*a3d0*/  @!P2 LDS.128 R44, [R40] ;  /* 0x00000000282ca984 */ /* 0x000e680000000c00 */
[----:B-1----:R-:W-:Y:S01]  /*a3e0*/  @!P2 STG.E.128 desc[UR60][R50.64], R44 ;  /* 0x0000002c3200a986 */ /* 0x002fe2000c101d3c */
[----:B------:R-:W-:-:S13]  /*a3f0*/  ISETP.GE.AND P2, PT, R0, UR4, PT ;  /* 0x0000000400007c0c */ /* 0x000fda000bf46270 */
[----:B------:R-:W1:Y:S04]  /*a400*/  @!P2 LDS.128 R44, [R41] ;  /* 0x00000000292ca984 */ /* 0x000e680000000c00 */
[----:B-1----:R-:W-:Y:S01]  /*a410*/  @!P2 STG.E.128 desc[UR60][R50.64+0x40], R44 ;  /* 0x0000402c3200a986 */ /* 0x002fe2000c101d3c */
[----:B------:R-:W-:-:S13]  /*a420*/  ISETP.GE.AND P2, PT, R3, UR4, PT ;  /* 0x0000000403007c0c */ /* 0x000fda000bf46270 */
[----:B------:R-:W1:Y:S04]  /*a430*/  @!P2 LDS.128 R44, [R40+0x3800] ;  /* 0x00380000282ca984 */ /* 0x000e680000000c00 */
        /* <DEDUP_REMOVED lines=9> */
[----:B-1----:R1:W-:Y:S02]  /*a4d0*/  @!P2 STG.E.128 desc[UR60][R50.64+0x140], R44 ;  /* 0x0001402c3200a986 */ /* 0x0023e4000c101d3c */
.L_x_4165:
[----:B------:R-:W-:Y:S05]  /*a4e0*/  BSYNC B0 ;  /* 0x0000000000007941 */ /* 0x000fea0003800000 */
.L_x_4164:
[----:B------:R-:W-:Y:S01]  /*a4f0*/  ISETP.GE.AND P2, PT, R229, R42, PT ;  /* 0x0000002ae500720c */ /* 0x000fe20003f46270 */
[----:B------:R-:W-:-:S12]  /*a500*/  BSSY B0, `(.L_x_4166) ;  /* 0x0000023000007945 */ /* 0x000fd80003800000 */
[----:B------:R-:W-:Y:S05]  /*a510*/  @P2 BRA `(.L_x_4167) ;  /* 0x0000000000842947 */ /* 0x000fea0003800000 */
[----:B-----5:R-:W-:Y:S01]  /*a520*/  R2UR UR7, R55 ;  /* 0x00000000370772ca */ /* 0x020fe200000e0000 */
[----:B-1----:R-:W-:Y:S01]  /*a530*/  IMAD.MOV.U32 R45, RZ, RZ, R39 ;  /* 0x000000ffff2d7224 */ /* 0x002fe200078e0027 */
[----:B------:R-:W-:Y:S02]  /*a540*/  R2UR UR4, R54 ;  /* 0x00000000360472ca */ /* 0x000fe400000e0000 */
[----:B------:R-:W-:Y:S02]  /*a550*/  IADD3 R47, P2, R48, 0x40, RZ ;  /* 0x00000040302f7810 */ /* 0x000fe40007f5e0ff */
[----:B------:R-:W-:Y:S02]  /*a560*/  R2UR UR6, R53 ;  /* 0x00000000350672ca */ /* 0x000fe400000e0000 */
[----:B------:R-:W-:Y:S01]  /*a570*/  MOV R44, R116 ;  /* 0x00000074002c7202 */ /* 0x000fe20000000f00 */
[----:B------:R-:W-:Y:S01]  /*a580*/  IMAD.X R48, RZ, RZ, R49, P2 ;  /* 0x000000ffff307224 */ /* 0x000fe200010e0631 */
[----:B------:R-:W-:-:S03]  /*a590*/  R2UR UR5, R52 ;  /* 0x00000000340572ca */ /* 0x000fc600000e0000 */
        /* <DEDUP_REMOVED lines=25> */
.L_x_4167:
[----:B------:R-:W-:Y:S05]  /*a730*/  BSYNC B0 ;  /* 0x0000000000007941 */ /* 0x000fea0003800000 */
.L_x_4166:
[----:B------:R-:W3:Y:S01]  /*a740*/  LDL R40, [R1+0x8] ;  /* 0x0000080001287983 */ /* 0x000ee20000100800 */
[----:B0-----:R-:W-:Y:S01]  /*a750*/  @!P3 VIADD R43, R43, 0x368c0 ;  /* 0x000368c02b2bb836 */ /* 0x001fe20000000000 */
[----:B------:R-:W-:Y:S01]  /*a760*/  IADD3 R17, R17, 0x1, RZ ;  /* 0x0000000111117810 */ /* 0x000fe20007ffe0ff */
[----:B------:R-:W-:Y:S01]  /*a770*/  @!PT LDS RZ, [RZ] ;  /* 0x00000000fffff984 */ /* 0x000fe20000000800 */
[----:B------:R-:W-:Y:S01]  /*a780*/  @!PT LDS RZ, [RZ] ;  /* 0x00000000fffff984 */ /* 0x000fe20000000800 */
[----:B------:R-:W-:Y:S01]  /*a790*/  @!PT LDS RZ, [RZ] ;  /* 0x00000000fffff984 */ /* 0x000fe20000000800 */
[----:B------:R-:W-:Y:S01]  /*a7a0*/  @!PT LDS RZ, [RZ] ;  /* 0x00000000fffff984 */ /* 0x000fe20000000800 */
[----:B------:R0:W-:Y:S06]  /*a7b0*/  MEMBAR.ALL.CTA ;  /* 0x0000000000007992 */ /* 0x0001ec0000008000 */
[----:B0-----:R-:W0:Y:S02]  /*a7c0*/  FENCE.VIEW.ASYNC.S ;  /* 0x00000000000073c6 */ /* 0x001e240000000000 */
[----:B0-----:R0:W-:Y:S01]  /*a7d0*/  BAR.SYNC.DEFER_BLOCKING R154, 0x80 ;  /* 0x0002009a0000751d */ /* 0x0011e20000010000 */
[----:B------:R-:W-:-:S02]  /*a7e0*/  @!P3 PRMT R43, RZ, 0x654, R43 ;  /* 0x00000654ff2bb816 */ /* 0x000fc4000000002b */
[----:B------:R-:W-:-:S03]  /*a7f0*/  PLOP3.LUT P2, PT, PT, PT, PT, 0x8, 0x0 ;  /* 0x000000000000781c */ /* 0x000fc60003f4e170 */
[----:B------:R0:W-:Y:S01]  /*a800*/  @!P3 SYNCS.ARRIVE.TRANS64.RED.A1T0 RZ, [R43+URZ], RZ ;  /* 0x000000ff2bffb9a7 */ /* 0x0001e2000810043f */
[----:B------:R-:W-:-:S04]  /*a810*/  ISETP.NE.AND P3, PT, R17, 0x2, PT ;  /* 0x000000021100780c */ /* 0x000fc80003f65270 */
[----:B------:R-:W-:Y:S02]  /*a820*/  SEL R17, R17, RZ, P3 ;  /* 0x000000ff11117207 */ /* 0x000fe40001800000 */
[----:B---3--:R-:W-:Y:S02]  /*a830*/  LOP3.LUT P4, RZ, R40, 0x2, RZ, 0xc0, !PT ;  /* 0x0000000228ff7812 */ /* 0x008fe4000788c0ff */
[----:B------:R-:W-:-:S04]  /*a840*/  SEL R40, RZ, 0x1, P3 ;  /* 0x00000001ff287807 */ /* 0x000fc80001800000 */
[----:B------:R-:W-:-:S07]  /*a850*/  LOP3.LUT R205, R205, R40, RZ, 0x3c, !PT ;  /* 0x00000028cdcd7212 */ /* 0x000fce00078e3cff */
[----:B0-----:R-:W-:Y:S05]  /*a860*/  @P4 BRA `(.L_x_4168) ;  /* 0xffffff8000544947 */ /* 0x001fea000383ffff */
.L_x_4064:
[----:B------:R-:W-:Y:S01]  /*a870*/  BSSY B0, `(.L_x_4169) ;  /* 0x0000039000007945 */ /* 0x000fe20003800000 */
[----:B------:R-:W-:Y:S02]  /*a880*/  ISETP.GE.AND P1, PT, R153, 0x1, PT ;  /* 0x000000019900780c */ /* 0x000fe40003f26270 */
[----:B------:R-:W-:Y:S02]  /*a890*/  CS2R R2, SRZ ;  /* 0x0000000000027805 */ /* 0x000fe4000001ff00 */
[----:B------:R-:W-:Y:S02]  /*a8a0*/  PLOP3.LUT P0, PT, PT, PT, PT, 0x80, 0x0 ;  /* 0x000000000000781c */ /* 0x000fe40003f0f070 */
[----:B------:R-:W-:Y:S02]  /*a8b0*/  CS2R R118, SRZ ;  /* 0x0000000000767805 */ /* 0x000fe4000001ff00 */
[----:B------:R-:W-:Y:S02]  /*a8c0*/  CS2R R116, SRZ ;  /* 0x0000000000747805 */ /* 0x000fe4000001ff00 */
[----:B------:R-:W-:-:S02]  /*a8d0*/  CS2R R114, SRZ ;  /* 0x0000000000727805 */ /* 0x000fc4000001ff00 */
[----:B------:R-:W-:Y:S01]  /*a8e0*/  CS2R R112, SRZ ;  /* 0x0000000000707805 */ /* 0x000fe2000001ff00 */
[----:B------:R-:W-:Y:S01]  /*a8f0*/  IMAD.MOV.U32 R111, RZ, RZ, RZ ;  /* 0x000000ffff6f7224 */ /* 0x000fe200078e00ff */
[----:B------:R-:W-:Y:S02]  /*a900*/  CS2R R106, SRZ ;  /* 0x00000000006a7805 */ /* 0x000fe4000001ff00 */
[----:B------:R-:W-:Y:S02]  /*a910*/  CS2R R108, SRZ ;  /* 0x00000000006c7805 */ /* 0x000fe4000001ff00 */
[----:B-----5:R-:W-:Y:S02]  /*a920*/  CS2R R54, SRZ ;  /* 0x0000000000367805 */ /* 0x020fe4000001ff00 */
[----:B------:R-:W-:Y:S01]  /*a930*/  CS2R R104, SRZ ;  /* 0x0000000000687805 */ /* 0x000fe2000001ff00 */
[----:B------:R-:W-:Y:S01]  /*a940*/  IMAD.MOV.U32 R103, RZ, RZ, RZ ;  /* 0x000000ffff677224 */ /* 0x000fe200078e00ff */
        /* <DEDUP_REMOVED lines=8> */
[----:B------:R-:W-:Y:S02]  /*a9d0*/  MOV R87, RZ ;  /* 0x000000ff00577202 */ /* 0x000fe40000000f00 */
        /* <DEDUP_REMOVED lines=17> */
[----:B-1----:R-:W-:-:S02]  /*aaf0*/  CS2R R50, SRZ ;  /* 0x0000000000327805 */ /* 0x002fc4000001ff00 */
[----:B------:R-:W-:Y:S02]  /*ab00*/  CS2R R52, SRZ ;  /* 0x0000000000347805 */ /* 0x000fe4000001ff00 */
[----:B--2---:R-:W-:Y:S02]  /*ab10*/  CS2R R48, SRZ ;  /* 0x0000000000307805 */ /* 0x004fe4000001ff00 */
        /* <DEDUP_REMOVED lines=11> */
[----:B------:R-:W-:Y:S06]  /*abd0*/  @P2 BRA `(.L_x_4170) ;  /* 0x0000000000082947 */ /* 0x000fec0003800000 */
[----:B------:R-:W0:Y:S02]  /*abe0*/  FENCE.VIEW.ASYNC.G ;  /* 0x00000000000073c6 */ /* 0x000e240000000100 */
[----:B0-----:R-:W-:Y:S06]  /*abf0*/  BAR.ARV 0xc, 0x180 ;  /* 0x0306000000007b1d */ /* 0x001fec0000002000 */
.L_x_4170:
[----:B------:R-:W-:Y:S05]  /*ac00*/  BSYNC B0 ;  /* 0x0000000000007941 */ /* 0x000fea0003800000 */
.L_x_4169:
        /* <DEDUP_REMOVED lines=10> */
[----:B------:R-:W-:-:S04]  /*acb0*/  LOP3.LUT R3, R2, 0x1e, RZ, 0xc0, !PT ;  /* 0x0000001e02037812 */ /* 0x000fc800078ec0ff */
[----:B------:R-:W-:Y:S02]  /*acc0*/  IADD3 R3, R0, -R3, RZ ;  /* 0x8000000300037210 */ /* 0x000fe40007ffe0ff */
        /* <DEDUP_REMOVED lines=23> */
.L_x_4172:
[----:B------:R-:W-:Y:S02]  /*ae40*/  ULDC UR4, c[0x0][0x3f4] ;  /* 0x0000fd0000047ab9 */ /* 0x000fe40000000800 */
[----:B------:R-:W-:-:S13]  /*ae50*/  ISETP.LT.AND P0, PT, RZ, UR4, PT ;  /* 0x00000004ff007c0c */ /* 0x000fda000bf01270 */
[----:B------:R-:W-:Y:S05]  /*ae60*/  @P0 BRA `(.L_x_4173) ;  /* 0x00000000003c0947 */ /* 0x000fea0003800000 */
[----:B------:R-:W-:-:S04]  /*ae70*/  LEA.HI R0, R228, R228, RZ, 0x1 ;  /* 0x000000e4e4007211 */ /* 0x000fc800078f08ff */
        /* <DEDUP_REMOVED lines=8> */
.L_x_4176:
[----:B-1----:R1:W2:Y:S02]  /*af00*/  SYNCS.PHASECHK.TRANS64.TRYWAIT P0, [R16+URZ+0x36800], R3 ;  /* 0x03680003100075a7 */ /* 0x0022a4000800017f */
[----:B--2---:R-:W-:Y:S05]  /*af10*/  @!P0 NANOSLEEP.SYNCS 0x989680 ;  /* 0x009896800000895d */ /* 0x004fea0003900000 */
[----:B------:R-:W2:Y:S02]  /*af20*/  @!P0 SYNCS.PHASECHK.TRANS64 P0, [R16+URZ+0x36800], R3 ;  /* 0x03680003100085a7 */ /* 0x000ea4000800007f */
[----:B--2---:R-:W-:Y:S05]  /*af30*/  @!P0 BRA `(.L_x_4176) ;  /* 0xfffffffc00f08947 */ /* 0x004fea000383ffff */
.L_x_4175:
[----:B------:R-:W-:Y:S05]  /*af40*/  BSYNC B0 ;  /* 0x0000000000007941 */ /* 0x000fea0003800000 */
.L_x_4174:
[----:B------:R-:W-:Y:S05]  /*af50*/  BRA `(.L_x_4177) ;  /* 0x0000005800807947 */ /* 0x000fea0003800000 */
.L_x_4173:
[----:B------:R-:W2:Y:S01]  /*af60*/  LDL R0, [R1+0x88] ;  /* 0x0000880001007983 */ /* 0x000ea20000100800 */
[----:B------:R-:W-:Y:S01]  /*af70*/  ULDC.64 UR4, c[0x0][0x3f8] ;  /* 0x0000fe0000047ab9 */ /* 0x000fe20000000a00 */
[----:B------:R-:W-:Y:S01]  /*af80*/  ULDC.64 UR6, c[0x0][0x408] ;  /* 0x0001020000067ab9 */ /* 0x000fe20000000a00 */
[----:B------:R-:W-:Y:S01]  /*af90*/  IMAD.WIDE.U32 R4, R148, UR4, RZ ;  /* 0x0000000494047c25 */ /* 0x000fe2000f8e00ff */
[----:B--2---:R-:W-:Y:S02]  /*afa0*/  R2UR UR8, R0 ;  /* 0x00000000000872ca */ /* 0x004fe400000e0000 */
[----:B------:R-:W-:-:S05]  /*afb0*/  SHF.R.S32.HI R0, RZ, 0x1f, R148 ;  /* 0x0000001fff007819 */ /* 0x000fca0000011494 */
[C---:B------:R-:W-:Y:S02]  /*afc0*/  IMAD R3, R0.reuse, UR4, RZ ;  /* 0x0000000400037c24 */ /* 0x040fe4000f8e02ff */
[----:B------:R-:W-:Y:S02]  /*afd0*/  IMAD R7, R0, UR6, RZ ;  /* 0x0000000600077c24 */ /* 0x000fe4000f8e02ff */
[C---:B------:R-:W-:Y:S01]  /*afe0*/  IMAD R3, R148.reuse, UR5, R3 ;  /* 0x0000000594037c24 */ /* 0x040fe2000f8e0203 */
[----:B------:R-:W-:Y:S01]  /*aff0*/  ULDC.64 UR4, c[0x0][0x3e8] ;  /* 0x0000fa0000047ab9 */ /* 0x000fe20000000a00 */
[----:B------:R-:W-:Y:S01]  /*b000*/  ULOP3.LUT UP0, URZ, UR8, 0x3ff, URZ, 0xc0, !UPT ;  /* 0x000003ff083f7892 */ /* 0x000fe2000f80c03f */
[----:B------:R-:W-:Y:S01]  /*b010*/  IMAD R7, R148, UR7, R7 ;  /* 0x0000000794077c24 */ /* 0x000fe2000f8e0207 */
[----:B------:R-:W-:Y:S01]  /*b020*/  LEA R24, P0, R4, UR4, 0x1 ;  /* 0x0000000404187c11 */ /* 0x000fe2000f8008ff */
[----:B------:R-:W-:Y:S01]  /*b030*/  IMAD.WIDE.U32 R148, R148, UR6, RZ ;  /* 0x0000000694947c25 */ /* 0x000fe2000f8e00ff */
[----:B------:R-:W-:-:S02]  /*b040*/  ULDC.64 UR6, c[0x0][0x400] ;  /* 0x0001000000067ab9 */ /* 0x000fc40000000a00 */
[----:B------:R-:W-:Y:S01]  /*b050*/  PLOP3.LUT P2, PT, PT, PT, UP0, 0x80, 0x0 ;  /* 0x000000000000781c */ /* 0x000fe20003f4f008 */
[----:B------:R-:W-:Y:S01]  /*b060*/  IMAD.IADD R25, R3, 0x1, R5 ;  /* 0x0000000103197824 */ /* 0x000fe200078e0205 */
[----:B------:R-:W-:Y:S02]  /*b070*/  LEA R26, P1, R148, UR6, 0x1 ;  /* 0x00000006941a7c11 */ /* 0x000fe4000f8208ff */
[----:B------:R-:W-:Y:S02]  /*b080*/  IADD3 R27, R7, R149, RZ ;  /* 0x00000095071b7210 */ /* 0x000fe40007ffe0ff */
[----:B------:R-:W-:Y:S02]  /*b090*/  LEA.HI.X R25, R4, UR5, R25, 0x1, P0 ;  /* 0x0000000504197c11 */ /* 0x000fe400080f0c19 */
[----:B------:R-:W-:-:S05]  /*b0a0*/  LEA.HI.X R27, R148, UR7, R27, 0x1, P1 ;  /* 0x00000007941b7c11 */ /* 0x000fca00088f0c1b */
        /* <DEDUP_REMOVED lines=17> */
.L_x_4178:
[----:B------:R-:W-:Y:S01]  /*b1c0*/  ULDC.U8 UR4, c[0x0][0x410] ;  /* 0x0001040000047ab9 */ /* 0x000fe20000000000 */
[----:B------:R-:W-:Y:S01]  /*b1d0*/  BSSY B0, `(.L_x_4179) ;  /* 0x0000570000007945 */ /* 0x000fe20003800000 */
[----:B------:R-:W-:Y:S01]  /*b1e0*/  ISETP.NE.AND P0, PT, RZ, UR4, PT ;  /* 0x00000004ff007c0c */ /* 0x000fe2000bf05270 */
[----:B------:R-:W-:-:S12]  /*b1f0*/  IMAD R6, R133, 0x80, R204 ;  /* 0x0000008085067824 */ /* 0x000fd800078e02cc */
[----:B------:R-:W-:Y:S05]  /*b200*/  @!P0 BRA `(.L_x_4180) ;  /* 0x0000002800c08947 */ /* 0x000fea0003800000 */
[----:B------:R-:W-:-:S03]  /*b210*/  UMOV UR4, 0xffffffff ;  /* 0xffffffff00047882 */ /* 0x000fc60000000000 */
[----:B------:R-:W-:Y:S05]  /*b220*/  BRA.DIV UR4, `(.L_x_4181) ;  /* 0x000001b2040c7947 */ /* 0x000fea000b800000 */
[----:B------:R0:W1:Y:S04]  /*b230*/  SHFL.IDX PT, R0, R25, RZ, 0x1c1f ;  /* 0x001c1fff19007589 */ /* 0x00006800000e0000 */
[----:B------:R0:W2:Y:S04]  /*b240*/  SHFL.IDX PT, R3, R24, RZ, 0x1c1f ;  /* 0x001c1fff18037589 */ /* 0x0000a800000e0000 */
[----:B------:R0:W3:Y:S04]  /*b250*/  SHFL.IDX PT, R4, R27, RZ, 0x1c1f ;  /* 0x001c1fff1b047589 */ /* 0x0000e800000e0000 */
[----:B------:R0:W4:Y:S02]  /*b260*/  SHFL.IDX PT, R14, R26, RZ, 0x1c1f ;  /* 0x001c1fff1a0e7589 */ /* 0x00012400000e0000 */
.L_x_4445:
[----:B------:R-:W-:Y:S01]  /*b270*/  ULDC UR4, c[0x0][0x448] ;  /* 0x0001120000047ab9 */ /* 0x000fe20000000800 */
[----:B------:R-:W-:Y:S01]  /*b280*/  LOP3.LUT R8, R212, 0x18, R18, 0xf8, !PT ;  /* 0x00000018d4087812 */ /* 0x000fe200078ef812 */
[----:B------:R-:W-:Y:S01]  /*b290*/  IMAD R5, R152, UR4, RZ ;  /* 0x0000000498057c24 */ /* 0x000fe2000f8e02ff */
[----:B------:R-:W-:Y:S01]  /*b2a0*/  BSSY B1, `(.L_x_4182) ;  /* 0x0000057000017945 */ /* 0x000fe20003800000 */
[----:B------:R-:W-:Y:S02]  /*b2b0*/  LOP3.LUT P0, RZ, R220, 0x4, RZ, 0xc0, !PT ;  /* 0x00000004dcff7812 */ /* 0x000fe4000780c0ff */
[----:B------:R-:W-:Y:S02]  /*b2c0*/  CS2R R10, SRZ ;  /* 0x00000000000a7805 */ /* 0x000fe4000001ff00 */
[----:B------:R-:W-:Y:S02]  /*b2d0*/  LOP3.LUT R9, R8, R213, RZ, 0x3c, !PT ;  /* 0x000000d508097212 */ /* 0x000fe400078e3cff */
[----:B0-----:R-:W-:-:S02]  /*b2e0*/  CS2R R24, SRZ ;  /* 0x0000000000187805 */ /* 0x001fc4000001ff00 */
[----:B------:R-:W-:Y:S01]  /*b2f0*/  ISETP.GE.AND P1, PT, R6, R5, PT ;  /* 0x000000050600720c */ /* 0x000fe20003f26270 */
[----:B------:R-:W-:Y:S01]  /*b300*/  IMAD R5, R133, -0x80, R5 ;  /* 0xffffff8085057824 */ /* 0x000fe200078e0205 */
[----:B------:R-:W-:Y:S01]  /*b310*/  CS2R R6, SRZ ;  /* 0x0000000000067805 */ /* 0x000fe2000001ff00 */
[----:B------:R-:W-:Y:S01]  /*b320*/  IMAD.IADD R9, R214, 0x1, R9 ;  /* 0x00000001d6097824 */ /* 0x000fe200078e0209 */
[----:B------:R-:W-:Y:S02]  /*b330*/  CS2R R20, SRZ ;  /* 0x0000000000147805 */ /* 0x000fe4000001ff00 */
[----:B------:R-:W-:Y:S02]  /*b340*/  CS2R R26, SRZ ;  /* 0x00000000001a7805 */ /* 0x000fe4000001ff00 */
[----:B------:R-:W-:Y:S02]  /*b350*/  CS2R R12, SRZ ;  /* 0x00000000000c7805 */ /* 0x000fe4000001ff00 */
[----:B------:R-:W-:-:S02]  /*b360*/  CS2R R38, SRZ ;  /* 0x0000000000267805 */ /* 0x000fc4000001ff00 */
[----:B------:R-:W-:Y:S02]  /*b370*/  LEA R9, R9, R16, 0x1 ;  /* 0x0000001009097211 */ /* 0x000fe400078e08ff */
[----:B------:R-:W-:Y:S02]  /*b380*/  CS2R R28, SRZ ;  /* 0x00000000001c7805 */ /* 0x000fe4000001ff00 */
[----:B------:R-:W-:Y:S02]  /*b390*/  CS2R R32, SRZ ;  /* 0x0000000000207805 */ /* 0x000fe4000001ff00 */
[----:B------:R-:W-:Y:S02]  /*b3a0*/  CS2R R36, SRZ ;  /* 0x0000000000247805 */ /* 0x000fe4000001ff00 */
[----:B------:R-:W-:Y:S01]  /*b3b0*/  CS2R R30, SRZ ;  /* 0x00000000001e7805 */ /* 0x000fe2000001ff00 */
[C---:B------:R-:W-:Y:S01]  /*b3c0*/  VIADD R50, R9.reuse, 0x15400 ;  /* 0x0001540009327836 */ /* 0x040fe20000000000 */
[----:B------:R-:W-:Y:S01]  /*b3d0*/  CS2R R34, SRZ ;  /* 0x0000000000227805 */ /* 0x000fe2000001ff00 */
[----:B------:R-:W-:Y:S01]  /*b3e0*/  VIADD R8, R9, 0x15440 ;  /* 0x0001544009087836 */ /* 0x000fe20000000000 */
[----:B------:R-:W-:Y:S06]  /*b3f0*/  @P1 BRA `(.L_x_4183) ;  /* 0x0000000400041947 */ /* 0x000fec0003800000 */
[----:B------:R-:W4:Y:S01]  /*b400*/  LDL R41, [R1+0x50] ;  /* 0x0000500001297983 */ /* 0x000f220000100800 */
[----:B------:R-:W-:-:S03]  /*b410*/  ULDC UR4, c[0x0][0x3f4] ;  /* 0x0000fd0000047ab9 */ /* 0x000fc60000000800 */
[----:B------:R-:W4:Y:S04]  /*b420*/  LDL R40, [R1+0x58] ;  /* 0x0000580001287983 */ /* 0x000f280000100800 */
[----:B------:R-:W4:Y:S04]  /*b430*/  LDL R42, [R1+0x54] ;  /* 0x00005400012a7983 */ /* 0x000f280000100800 */
[----:B------:R-:W4:Y:S04]  /*b440*/  LDL R44, [R1+0x60] ;  /* 0x00006000012c7983 */ /* 0x000f280000100800 */
[----:B------:R-:W4:Y:S04]  /*b450*/  LDL R49, [R1+0x5c] ;  /* 0x00005c0001317983 */ /* 0x000f280000100800 */
[----:B------:R-:W4:Y:S04]  /*b460*/  LDL R48, [R1+0x68] ;  /* 0x0000680001307983 */ /* 0x000f280000100800 */
[----:B------:R-:W4:Y:S04]  /*b470*/  LDL R53, [R1+0x70] ;  /* 0x0000700001357983 */ /* 0x000f280000100800 */
[----:B------:R-:W4:Y:S01]  /*b480*/  LDL R52, [R1+0x64] ;  /* 0x0000640001347983 */ /* 0x000f220000100800 */
[----:B------:R-:W-:-:S02]  /*b490*/  ISETP.GE.AND P2, PT, R22, UR4, PT ;  /* 0x0000000416007c0c */ /* 0x000fc4000bf46270 */
[----:B------:R-:W-:Y:S02]  /*b4a0*/  CS2R R38, SRZ ;  /* 0x0000000000267805 */ /* 0x000fe4000001ff00 */
[----:B------:R-:W-:Y:S01]  /*b4b0*/  ISETP.GE.AND P3, PT, R208, UR4, PT ;  /* 0x00000004d0007c0c */ /* 0x000fe2000bf66270 */
[----:B------:R-:W4:Y:S01]  /*b4c0*/  LDL R51, [R1+0x6c] ;  /* 0x00006c0001337983 */ /* 0x000f220000100800 */
[----:B------:R-:W-:Y:S02]  /*b4d0*/  ISETP.GE.AND P4, PT, R207, UR4, PT ;  /* 0x00000004cf007c0c */ /* 0x000fe4000bf86270 */
[----:B------:R-:W-:Y:S02]  /*b4e0*/  CS2R R6, SRZ ;  /* 0x0000000000067805 */ /* 0x000fe4000001ff00 */
[----:B------:R-:W-:-:S03]  /*b4f0*/  CS2R R28, SRZ ;  /* 0x00000000001c7805 */ /* 0x000fc6000001ff00 */
[----:B-1----:R-:W-:Y:S01]  /*b500*/  @!P2 MOV R11, R0 ;  /* 0x00000000000ba202 */ /* 0x002fe20000000f00 */
[----:B--2---:R-:W-:Y:S02]  /*b510*/  @!P2 IMAD.MOV.U32 R10, RZ, RZ, R3 ;  /* 0x000000ffff0aa224 */ /* 0x004fe400078e0003 */
[----:B---3--:R-:W-:Y:S02]  /*b520*/  @!P2 IMAD.MOV.U32 R15, RZ, RZ, R4 ;  /* 0x000000ffff0fa224 */ /* 0x008fe400078e0004 */
[----:B------:R-:W-:-:S04]  /*b530*/  @!P2 IMAD.WIDE R10, R22, 0x2, R10 ;  /* 0x00000002160aa825 */ /* 0x000fc800078e020a */
[----:B----4-:R-:W-:Y:S01]  /*b540*/  @!P2 IMAD.WIDE R12, R22, 0x2, R14 ;  /* 0x00000002160ca825 */ /* 0x010fe200078e020e */
[----:B------:R0:W5:Y:S04]  /*b550*/  @!P2 LD.E.64 R38, desc[UR60][R10.64] ;  /* 0x0000003c0a26a980 */ /* 0x000168000c101b00 */
[----:B------:R1:W5:Y:S01]  /*b560*/  @!P2 LD.E.64 R6, desc[UR60][R12.64] ;  /* 0x0000003c0c06a980 */ /* 0x000362000c101b00 */
[----:B------:R-:W-:Y:S02]  /*b570*/  ISETP.GE.AND P2, PT, R210, UR4, PT ;  /* 0x00000004d2007c0c */ /* 0x000fe4000bf46270 */
[----:B------:R-:W-:Y:S02]  /*b580*/  CS2R R24, SRZ ;  /* 0x0000000000187805 */ /* 0x000fe4000001ff00 */
[----:B------:R-:W-:-:S02]  /*b590*/  CS2R R32, SRZ ;  /* 0x0000000000207805 */ /* 0x000fc4000001ff00 */
[----:B0-----:R-:W-:Y:S02]  /*b5a0*/  CS2R R10, SRZ ;  /* 0x00000000000a7805 */ /* 0x001fe4000001ff00 */
[----:B------:R-:W-:Y:S02]  /*b5b0*/  CS2R R36, SRZ ;  /* 0x0000000000247805 */ /* 0x000fe4000001ff00 */
[----:B------:R-:W-:Y:S02]  /*b5c0*/  CS2R R30, SRZ ;  /* 0x00000000001e7805 */ /* 0x000fe4000001ff00 */
[----:B-1----:R-:W-:Y:S02]  /*b5d0*/  CS2R R12, SRZ ;  /* 0x00000000000c7805 */ /* 0x002fe4000001ff00 */
[C---:B------:R-:W-:Y:S02]  /*b5e0*/  @!P3 IADD3 R20, P1, R3.reuse, R41, RZ ;  /* 0x000000290314b210 */ /* 0x040fe40007f3e0ff */
[----:B------:R-:W-:-:S03]  /*b5f0*/  @!P4 IADD3 R34, P5, R3, R40, RZ ;  /* 0x000000280322c210 */ /* 0x000fc60007fbe0ff */
[--C-:B------:R-:W-:Y:S01]  /*b600*/  @!P3 IMAD.X R21, R0, 0x1, R237.reuse, P1 ;  /* 0x000000010015b824 */ /* 0x100fe200008e06ed */
[C---:B------:R-:W-:Y:S02]  /*b610*/  @!P3 IADD3 R26, P1, R14.reuse, R41, RZ ;  /* 0x000000290e1ab210 */ /* 0x040fe40007f3e0ff */
[----:B------:R-:W-:Y:S02]  /*b620*/  @!P4 IADD3 R40, P6, R14, R40, RZ ;  /* 0x000000280e28c210 */ /* 0x000fe40007fde0ff */
[----:B------:R-:W-:Y:S01]  /*b630*/  @!P4 IADD3.X R35, R0, R42, RZ, P5, !PT ;  /* 0x0000002a0023c210 */ /* 0x000fe20002ffe4ff */
[C---:B------:R-:W-:Y:S01]  /*b640*/  @!P3 IMAD.X R27, R4.reuse, 0x1, R237, P1 ;  /* 0x00000001041bb824 */ /* 0x040fe200008e06ed */
[----:B------:R0:W5:Y:S01]  /*b650*/  @!P3 LD.E.64 R28, desc[UR60][R20.64] ;  /* 0x0000003c141cb980 */ /* 0x000162000c101b00 */
[----:B------:R-:W-:Y:S01]  /*b660*/  @!P4 IMAD.X R41, R4, 0x1, R42, P6 ;  /* 0x000000010429c824 */ /* 0x000fe200030e062a */
[----:B------:R-:W-:Y:S02]  /*b670*/  ISETP.GE.AND P1, PT, R209, UR4, PT ;  /* 0x00000004d1007c0c */ /* 0x000fe4000bf26270 */
[----:B------:R-:W5:Y:S01]  /*b680*/  @!P3 LD.E.64 R24, desc[UR60][R26.64] ;  /* 0x0000003c1a18b980 */ /* 0x000f62000c101b00 */
[----:B------:R-:W-:-:S03]  /*b690*/  ISETP.GE.AND P3, PT, R211, UR4, PT ;  /* 0x00000004d3007c0c */ /* 0x000fc6000bf66270 */
[----:B------:R-:W5:Y:S04]  /*b6a0*/  @!P4 LD.E.64 R32, desc[UR60][R34.64] ;  /* 0x0000003c2220c980 */ /* 0x000f68000c101b00 */
[----:B------:R1:W5:Y:S01]  /*b6b0*/  @!P4 LD.E.64 R10, desc[UR60][R40.64] ;  /* 0x0000003c280ac980 */ /* 0x000362000c101b00 */
[-C--:B------:R-:W-:Y:S02]  /*b6c0*/  @!P2 IADD3 R42, P4, R3, R44.reuse, RZ ;  /* 0x0000002c032aa210 */ /* 0x080fe40007f9e0ff */
[----:B------:R-:W-:Y:S02]  /*b6d0*/  @!P2 IADD3 R44, P5, R14, R44, RZ ;  /* 0x0000002c0e2ca210 */ /* 0x000fe40007fbe0ff */
[----:B0-----:R-:W-:Y:S01]  /*b6e0*/  CS2R R20, SRZ ;  /* 0x0000000000147805 */ /* 0x001fe2000001ff00 */
[----:B------:R-:W-:-:S02]  /*b6f0*/  @!P2 IMAD.X R43, R0, 0x1, R49, P4 ;  /* 0x00000001002ba824 */ /* 0x000fc400020e0631 */
[----:B------:R-:W-:Y:S01]  /*b700*/  @!P2 IMAD.X R45, R4, 0x1, R49, P5 ;  /* 0x00000001042da824 */ /* 0x000fe200028e0631 */
[CC--:B------:R-:W-:Y:S02]  /*b710*/  @!P1 IADD3 R46, P6, R3.reuse, R48.reuse, RZ ;  /* 0x00000030032e9210 */ /* 0x0c0fe40007fde0ff */
[----:B------:R0:W5:Y:S04]  /*b720*/  @!P2 LD.E.64 R36, desc[UR60][R42.64] ;  /* 0x0000003c2a24a980 */ /* 0x000168000c101b00 */
[----:B------:R0:W5:Y:S01]  /*b730*/  @!P2 LD.E.64 R20, desc[UR60][R44.64] ;  /* 0x0000003c2c14a980 */ /* 0x000162000c101b00 */
[----:B-1----:R-:W-:Y:S02]  /*b740*/  @!P1 IADD3 R40, P2, R14, R48, RZ ;  /* 0x000000300e289210 */ /* 0x002fe40007f5e0ff */
[----:B------:R-:W-:-:S02]  /*b750*/  @!P3 IADD3 R48, P4, R3, R53, RZ ;  /* 0x000000350330b210 */ /* 0x000fc40007f9e0ff */
[----:B------:R-:W-:Y:S02]  /*b760*/  @!P3 IADD3 R14, P5, R14, R53, RZ ;  /* 0x000000350e0eb210 */ /* 0x000fe40007fbe0ff */
[----:B------:R-:W-:Y:S02]  /*b770*/  CS2R R26, SRZ ;  /* 0x00000000001a7805 */ /* 0x000fe4000001ff00 */
[----:B------:R-:W-:Y:S02]  /*b780*/  CS2R R34, SRZ ;  /* 0x0000000000227805 */ /* 0x000fe4000001ff00 */
[----:B------:R-:W-:Y:S01]  /*b790*/  @!P1 IADD3.X R47, R0, R52, RZ, P6, !PT ;  /* 0x00000034002f9210 */ /* 0x000fe200037fe4ff */
[----:B------:R-:W-:Y:S02]  /*b7a0*/  @!P1 IMAD.X R41, R4, 0x1, R52, P2 ;  /* 0x0000000104299824 */ /* 0x000fe400010e0634 */
[--C-:B------:R-:W-:Y:S02]  /*b7b0*/  @!P3 IMAD.X R49, R0, 0x1, R51.reuse, P4 ;  /* 0x000000010031b824 */ /* 0x100fe400020e0633 */
[----:B------:R-:W-:Y:S01]  /*b7c0*/  @!P3 IMAD.X R15, R4, 0x1, R51, P5 ;  /* 0x00000001040fb824 */ /* 0x000fe200028e0633 */
[----:B------:R0:W5:Y:S04]  /*b7d0*/  @!P1 LD.E.64 R30, desc[UR60][R46.64] ;  /* 0x0000003c2e1e9980 */ /* 0x000168000c101b00 */
[----:B------:R0:W5:Y:S04]  /*b7e0*/  @!P1 LD.E.64 R26, desc[UR60][R40.64] ;  /* 0x0000003c281a9980 */ /* 0x000168000c101b00 */
[----:B------:R0:W5:Y:S04]  /*b7f0*/  @!P3 LD.E.64 R34, desc[UR60][R48.64] ;  /* 0x0000003c3022b980 */ /* 0x000168000c101b00 */
[----:B------:R0:W5:Y:S02]  /*b800*/  @!P3 LD.E.64 R12, desc[UR60][R14.64] ;  /* 0x0000003c0e0cb980 */ /* 0x000164000c101b00 */
.L_x_4183:
[----:B------:R-:W-:Y:S05]  /*b810*/  BSYNC B1 ;  /* 0x0000000000017941 */ /* 0x000fea0003800000 */
.L_x_4182:
[----:B-1---5:R-:W-:Y:S01]  /*b820*/  IMAD.MOV.U32 R0, RZ, RZ, R38 ;  /* 0x000000ffff007224 */ /* 0x022fe200078e0026 */
[----:B------:R-:W-:Y:S01]  /*b830*/  SHF.R.U64 R56, R30, 0x10, R31 ;  /* 0x000000101e387819 */ /* 0x000fe2000000121f */
[----:B--2---:R-:W-:Y:S01]  /*b840*/  IMAD.MOV.U32 R3, RZ, RZ, R39 ;  /* 0x000000ffff037224 */ /* 0x004fe200078e0027 */
[----:B0-----:R-:W-:Y:S01]  /*b850*/  MOV R47, R35 ;  /* 0x00000023002f7202 */ /* 0x001fe20000000f00 */
[----:B------:R-:W-:Y:S01]  /*b860*/  IMAD.MOV.U32 R45, RZ, RZ, R30 ;  /* 0x000000ffff2d7224 */ /* 0x000fe200078e001e */
[--C-:B------:R-:W-:Y:S01]  /*b870*/  SHF.R.U32.HI R58, RZ, 0x10, R35.reuse ;  /* 0x00000010ff3a7819 */ /* 0x100fe20000011623 */
[----:B------:R-:W-:Y:S01]  /*b880*/  IMAD.MOV.U32 R30, RZ, RZ, R34 ;  /* 0x000000ffff1e7224 */ /* 0x000fe200078e0022 */
[----:B------:R-:W-:Y:S01]  /*b890*/  SHF.R.U64 R34, R34, 0x10, R35 ;  /* 0x0000001022227819 */ /* 0x000fe20000001223 */
[----:B------:R-:W-:Y:S01]  /*b8a0*/  IMAD.MOV.U32 R15, RZ, RZ, R7 ;  /* 0x000000ffff0f7224 */ /* 0x000fe200078e0007 */
[----:B------:R-:W-:Y:S01]  /*b8b0*/  PRMT R35, R0, 0x5410, R3 ;  /* 0x0000541000237816 */ /* 0x000fe20000000003 */
[----:B----4-:R-:W-:Y:S01]  /*b8c0*/  IMAD.MOV.U32 R14, RZ, RZ, R28 ;  /* 0x000000ffff0e7224 */ /* 0x010fe200078e001c */
[----:B------:R-:W-:Y:S01]  /*b8d0*/  LEA.HI R0, R228, R228, RZ, 0x1 ;  /* 0x000000e4e4007211 */ /* 0x000fe200078f08ff */
[----:B------:R-:W-:Y:S01]  /*b8e0*/  IMAD.MOV.U32 R42, RZ, RZ, R33 ;  /* 0x000000ffff2a7224 */ /* 0x000fe200078e0021 */
[----:B------:R-:W-:Y:S01]  /*b8f0*/  SHF.R.U64 R59, R6, 0x10, R7 ;  /* 0x00000010063b7819 */ /* 0x000fe20000001207 */
[----:B---3--:R-:W-:Y:S01]  /*b900*/  IMAD.MOV.U32 R4, RZ, RZ, R11 ;  /* 0x000000ffff047224 */ /* 0x008fe200078e000b */
[----:B------:R-:W-:Y:S01]  /*b910*/  LOP3.LUT R3, R0, 0xfffffffe, RZ, 0xc0, !PT ;  /* 0xfffffffe00037812 */ /* 0x000fe200078ec0ff */
[----:B------:R-:W-:Y:S01]  /*b920*/  IMAD.MOV.U32 R43, RZ, RZ, R36 ;  /* 0x000000ffff2b7224 */ /* 0x000fe200078e0024 */
[----:B------:R-:W-:Y:S01]  /*b930*/  SHF.R.U32.HI R60, RZ, 0x10, R7 ;  /* 0x00000010ff3c7819 */ /* 0x000fe20000011607 */
[----:B------:R-:W-:Y:S01]  /*b940*/  IMAD.MOV.U32 R46, RZ, RZ, R31 ;  /* 0x000000ffff2e7224 */ /* 0x000fe200078e001f */
[----:B------:R-:W-:Y:S01]  /*b950*/  @P0 IADD3 R8, R50, -0x40, RZ ;  /* 0xffffffc032080810 */ /* 0x000fe20007ffe0ff */
[----:B------:R-:W-:Y:S01]  /*b960*/  IMAD.IADD R3, R228, 0x1, -R3 ;  /* 0x00000001e4037824 */ /* 0x000fe200078e0a03 */
[----:B------:R-:W-:Y:S01]  /*b970*/  MOV R44, R37 ;  /* 0x00000025002c7202 */ /* 0x000fe20000000f00 */
[----:B------:R-:W-:Y:S01]  /*b980*/  IMAD.MOV.U32 R40, RZ, RZ, R12 ;  /* 0x000000ffff287224 */ /* 0x000fe200078e000c */
[----:B------:R-:W-:Y:S01]  /*b990*/  SHF.R.U64 R54, R36, 0x10, R37 ;  /* 0x0000001024367819 */ /* 0x000fe20000001225 */
[----:B------:R-:W-:Y:S01]  /*b9a0*/  BSSY B1, `(.L_x_4184) ;  /* 0x0000039000017945 */ /* 0x000fe20003800000 */
[----:B------:R-:W-:-:S02]  /*b9b0*/  SHF.L.U32 R7, R3, 0x1f, RZ ;  /* 0x0000001f03077819 */ /* 0x000fc400000006ff */
[----:B------:R-:W-:Y:S01]  /*b9c0*/  SHF.R.U32.HI R55, RZ, 0x10, R37 ;  /* 0x00000010ff377819 */ /* 0x000fe20000011625 */
[----:B------:R-:W-:Y:S01]  /*b9d0*/  IMAD.MOV.U32 R37, RZ, RZ, R6 ;  /* 0x000000ffff257224 */ /* 0x000fe200078e0006 */
[----:B------:R-:W0:Y:S01]  /*b9e0*/  SYNCS.PHASECHK.TRANS64.TRYWAIT P0, [R16+URZ+0x36800], R7 ;  /* 0x03680007100075a7 */ /* 0x000e22000800017f */
[----:B------:R-:W-:Y:S02]  /*b9f0*/  MOV R6, R25 ;  /* 0x0000001900067202 */ /* 0x000fe40000000f00 */
[--C-:B------:R-:W-:Y:S02]  /*ba00*/  SHF.R.U64 R61, R24, 0x10, R25.reuse ;  /* 0x00000010183d7819 */ /* 0x100fe40000001219 */
[----:B------:R-:W-:Y:S01]  /*ba10*/  SHF.R.U32.HI R62, RZ, 0x10, R25 ;  /* 0x00000010ff3e7819 */ /* 0x000fe20000011619 */
[----:B------:R-:W-:Y:S01]  /*ba20*/  IMAD.MOV.U32 R25, RZ, RZ, R20 ;  /* 0x000000ffff197224 */ /* 0x000fe200078e0014 */
[--C-:B------:R-:W-:Y:S02]  /*ba30*/  SHF.R.U64 R48, R38, 0x10, R39.reuse ;  /* 0x0000001026307819 */ /* 0x100fe40000001227 */
[----:B------:R-:W-:Y:S01]  /*ba40*/  SHF.R.U32.HI R49, RZ, 0x10, R39 ;  /* 0x00000010ff317819 */ /* 0x000fe20000011627 */
[----:B------:R-:W-:Y:S01]  /*ba50*/  IMAD.MOV.U32 R39, RZ, RZ, R27 ;  /* 0x000000ffff277224 */ /* 0x000fe200078e001b */
[----:B------:R-:W-:Y:S01]  /*ba60*/  SHF.R.U64 R50, R28, 0x10, R29 ;  /* 0x000000101c327819 */ /* 0x000fe2000000121d */
[----:B------:R-:W-:Y:S01]  /*ba70*/  IMAD.MOV.U32 R28, RZ, RZ, R32 ;  /* 0x000000ffff1c7224 */ /* 0x000fe200078e0020 */
[----:B------:R-:W-:Y:S01]  /*ba80*/  SHF.R.U64 R65, R20, 0x10, R21 ;  /* 0x0000001014417819 */ /* 0x000fe20000001215 */
[----:B------:R-:W-:Y:S01]  /*ba90*/  IMAD.MOV.U32 R20, RZ, RZ, R26 ;  /* 0x000000ffff147224 */ /* 0x000fe200078e001a */
[----:B------:R-:W-:-:S02]  /*baa0*/  MOV R38, R29 ;  /* 0x0000001d00267202 */ /* 0x000fc40000000f00 */
[----:B------:R-:W-:Y:S01]  /*bab0*/  SHF.R.U32.HI R51, RZ, 0x10, R29 ;  /* 0x00000010ff337819 */ /* 0x000fe2000001161d */
[----:B------:R-:W-:Y:S01]  /*bac0*/  IMAD.MOV.U32 R29, RZ, RZ, R10 ;  /* 0x000000ffff1d7224 */ /* 0x000fe200078e000a */
[--C-:B------:R-:W-:Y:S02]  /*bad0*/  SHF.R.U64 R52, R32, 0x10, R33.reuse ;  /* 0x0000001020347819 */ /* 0x100fe40000001221 */
[----:B------:R-:W-:Y:S01]  /*bae0*/  SHF.R.U32.HI R53, RZ, 0x10, R33 ;  /* 0x00000010ff357819 */ /* 0x000fe20000011621 */
[----:B------:R-:W-:Y:S01]  /*baf0*/  IMAD.MOV.U32 R33, RZ, RZ, R24 ;  /* 0x000000ffff217224 */ /* 0x000fe200078e0018 */
[--C-:B------:R-:W-:Y:S02]  /*bb00*/  SHF.R.U64 R63, R10, 0x10, R11.reuse ;  /* 0x000000100a3f7819 */ /* 0x100fe4000000120b */
[----:B------:R-:W-:Y:S02]  /*bb10*/  SHF.R.U32.HI R64, RZ, 0x10, R11 ;  /* 0x00000010ff407819 */ /* 0x000fe4000001160b */
[----:B------:R-:W-:-:S02]  /*bb20*/  MOV R11, R21 ;  /* 0x00000015000b7202 */ /* 0x000fc40000000f00 */
[----:B------:R-:W-:Y:S02]  /*bb30*/  SHF.R.U32.HI R57, RZ, 0x10, R31 ;  /* 0x00000010ff397819 */ /* 0x000fe4000001161f */
[----:B------:R-:W-:Y:S02]  /*bb40*/  SHF.R.U32.HI R66, RZ, 0x10, R21 ;  /* 0x00000010ff427819 */ /* 0x000fe40000011615 */
[--C-:B------:R-:W-:Y:S02]  /*bb50*/  SHF.R.U64 R67, R26, 0x10, R27.reuse ;  /* 0x000000101a437819 */ /* 0x100fe4000000121b */
[----:B------:R-:W-:Y:S02]  /*bb60*/  SHF.R.U32.HI R68, RZ, 0x10, R27 ;  /* 0x00000010ff447819 */ /* 0x000fe4000001161b */
[----:B------:R-:W-:Y:S02]  /*bb70*/  MOV R41, R13 ;  /* 0x0000000d00297202 */ /* 0x000fe40000000f00 */
[----:B------:R-:W-:-:S02]  /*bb80*/  VIMNMX R0, R5, 0x80, PT ;  /* 0x0000008005007848 */ /* 0x000fc40003fe0100 */
[----:B------:R-:W-:Y:S02]  /*bb90*/  PRMT R37, R37, 0x5410, R15 ;  /* 0x0000541025257816 */ /* 0x000fe4000000000f */
[--C-:B------:R-:W-:Y:S02]  /*bba0*/  SHF.R.U64 R12, R12, 0x10, R13.reuse ;  /* 0x000000100c0c7819 */ /* 0x100fe4000000120d */
[----:B------:R-:W-:Y:S02]  /*bbb0*/  SHF.R.U32.HI R69, RZ, 0x10, R13 ;  /* 0x00000010ff457819 */ /* 0x000fe4000001160d */
        /* <DEDUP_REMOVED lines=19> */
[----:B------:R-:W-:Y:S02]  /*bcf0*/  ISETP.GE.AND P1, PT, R204, R0, PT ;  /* 0x00000000cc00720c */ /* 0x000fe40003f26270 */
[----:B------:R-:W-:-:S02]  /*bd00*/  PRMT R20, R67, 0x5410, R68 ;  /* 0x0000541043147816 */ /* 0x000fc40000000044 */
[----:B------:R-:W-:Y:S01]  /*bd10*/  PRMT R11, R40, 0x5410, R41 ;  /* 0x00005410280b7816 */ /* 0x000fe20000000029 */
[----:B0-----:R-:W-:Y:S08]  /*bd20*/  @!P0 BRA `(.L_x_4185) ;  /* 0x000001a400bc8947 */ /* 0x001ff00003800000 */
.L_x_4446:
[----:B------:R-:W-:Y:S05]  /*bd30*/  BSYNC B1 ;  /* 0x0000000000017941 */ /* 0x000fea0003800000 */
.L_x_4184:
        /* <DEDUP_REMOVED lines=8> */
[-C--:B------:R-:W-:Y:S02]  /*bdc0*/  ISETP.GE.AND P3, PT, R210, R4.reuse, PT ;  /* 0x00000004d200720c */ /* 0x080fe40003f66270 */
[----:B------:R-:W-:-:S02]  /*bdd0*/  ISETP.GE.AND P4, PT, R209, R4, PT ;  /* 0x00000004d100720c */ /* 0x000fc40003f86270 */
[----:B------:R-:W-:-:S03]  /*bde0*/  ISETP.GE.AND P5, PT, R211, R4, PT ;  /* 0x00000004d300720c */ /* 0x000fc60003fa6270 */
[----:B------:R-:W-:Y:S10]  /*bdf0*/  @P0 BRA `(.L_x_4189) ;  /* 0x0000000000980947 */ /* 0x000ff40003800000 */
        /* <DEDUP_REMOVED lines=13> */
[----:B------:R-:W-:Y:S01]  /*bed0*/  FMUL.FTZ R47, R5, R46 ;  /* 0x0000002e052f7220 */ /* 0x000fe20000410000 */
        /* <DEDUP_REMOVED lines=13> */
[----:B------:R-:W-:Y:S01]  /*bfb0*/  FMUL.FTZ R49, R7, R43 ;  /* 0x0000002b07317220 */ /* 0x000fe20000410000 */
[----:B------:R-:W-:Y:S01]  /*bfc0*/  FFMA.FTZ R6, R41, R4, -R44 ;  /* 0x0000000429067223 */ /* 0x000fe2000001082c */
[----:B------:R-:W-:Y:S01]  /*bfd0*/  FMUL.FTZ R50, R7, R5 ;  /* 0x0000000507327220 */ /* 0x000fe20000410000 */
        /* <DEDUP_REMOVED lines=8> */
.L_x_4189:
[----:B------:R-:W-:Y:S05]  /*c060*/  BSYNC B2 ;  /* 0x0000000000027941 */ /* 0x000fea0003800000 */
.L_x_4188:
[----:B------:R-:W-:Y:S04]  /*c070*/  BSSY B2, `(.L_x_4190) ;  /* 0x0000028000027945 */ /* 0x000fe80003800000 */
[----:B------:R-:W-:Y:S05]  /*c080*/  @P1 BRA `(.L_x_4191) ;  /* 0x0000000000981947 */ /* 0x000fea0003800000 */
[----:B01----:R-:W0:Y:S01]  /*c090*/  LDS.128 R4, [R8] ;  /* 0x0000000008047984 */ /* 0x003e220000000c00 */
        /* <DEDUP_REMOVED lines=37> */
.L_x_4191:
[----:B------:R-:W-:Y:S05]  /*c2f0*/  BSYNC B2 ;  /* 0x0000000000027941 */ /* 0x000fea0003800000 */
.L_x_4190:
[----:B------:R-:W-:Y:S04]  /*c300*/  BSSY B2, `(.L_x_4192) ;  /* 0x0000028000027945 */ /* 0x000fe80003800000 */
        /* <DEDUP_REMOVED lines=39> */
.L_x_4193:
[----:B------:R-:W-:Y:S05]  /*c580*/  BSYNC B2 ;  /* 0x0000000000027941 */ /* 0x000fea0003800000 */
.L_x_4192:
[----:B------:R-:W-:Y:S04]  /*c590*/  BSSY B2, `(.L_x_4194) ;  /* 0x0000028000027945 */ /* 0x000fe80003800000 */
[----:B------:R-:W-:Y:S05]  /*c5a0*/  @P3 BRA `(.L_x_4195) ;  /* 0x0000000000983947 */ /* 0x000fea0003800000 */
[----:B0123--:R-:W0:Y:S01]  /*c5b0*/  LDS.128 R4, [R8+0x4000] ;  /* 0x0040000008047984 */ /* 0x00fe220000000c00 */
        /* <DEDUP_REMOVED lines=37> */
.L_x_4195:
[----:B------:R-:W-:Y:S05]  /*c810*/  BSYNC B2 ;  /* 0x0000000000027941 */ /* 0x000fea0003800000 */
.L_x_4194:
[----:B------:R-:W-:Y:S04]  /*c820*/  BSSY B2, `(.L_x_4196) ;  /* 0x0000028000027945 */ /* 0x000fe80003800000 */
[----:B------:R-:W-:Y:S05]  /*c830*/  @P4 BRA `(.L_x_4197) ;  /* 0x0000000000984947 */ /* 0x000fea0003800000 */
[----:B01234-:R-:W0:Y:S01]  /*c840*/  LDS.128 R4, [R9+0x1d400] ;  /* 0x01d4000009047984 */ /* 0x01fe220000000c00 */
        /* <DEDUP_REMOVED lines=37> */
.L_x_4197:
[----:B------:R-:W-:Y:S05]  /*caa0*/  BSYNC B2 ;  /* 0x0000000000027941 */ /* 0x000fea0003800000 */
.L_x_4196:
        /* <DEDUP_REMOVED lines=39> */
.L_x_4187:
[----:B------:R-:W-:Y:S05]  /*cd20*/  BSYNC B1 ;  /* 0x0000000000017941 */ /* 0x000fea0003800000 */
.L_x_4186:
[----:B------:R-:W-:-:S13]  /*cd30*/  ISETP.GE.AND P0, PT, R229, R0, PT ;  /* 0x00000000e500720c */ /* 0x000fda0003f06270 */
[----:B------:R-:W-:Y:S05]  /*cd40*/  @P0 BRA `(.L_x_4198) ;  /* 0x0000003800e00947 */ /* 0x000fea0003800000 */
[----:B------:R-:W5:Y:S01]  /*cd50*/  LDC R0, c[0x0][0x3f4] ;  /* 0x0000fd00ff007b82 */ /* 0x000f620000000800 */
[----:B------:R-:W-:Y:S01]  /*cd60*/  BSSY B1, `(.L_x_4199) ;  /* 0x000002e000017945 */ /* 0x000fe20003800000 */
[-C--:B-----5:R-:W-:Y:S02]  /*cd70*/  ISETP.GE.AND P0, PT, R22, R0.reuse, PT ;  /* 0x000000001600720c */ /* 0x0a0fe40003f06270 */
[-C--:B------:R-:W-:Y:S02]  /*cd80*/  ISETP.GE.AND P1, PT, R208, R0.reuse, PT ;  /* 0x00000000d000720c */ /* 0x080fe40003f26270 */
[-C--:B------:R-:W-:Y:S02]  /*cd90*/  ISETP.GE.AND P2, PT, R207, R0.reuse, PT ;  /* 0x00000000cf00720c */ /* 0x080fe40003f46270 */
[-C--:B------:R-:W-:Y:S02]  /*cda0*/  ISETP.GE.AND P3, PT, R210, R0.reuse, PT ;  /* 0x00000000d200720c */ /* 0x080fe40003f66270 */
[----:B------:R-:W-:-:S02]  /*cdb0*/  ISETP.GE.AND P4, PT, R209, R0, PT ;  /* 0x00000000d100720c */ /* 0x000fc40003f86270 */
[----:B------:R-:W-:-:S03]  /*cdc0*/  ISETP.GE.AND P5, PT, R211, R0, PT ;  /* 0x00000000d300720c */ /* 0x000fc60003fa6270 */
[----:B------:R-:W-:Y:S10]  /*cdd0*/  @P0 BRA `(.L_x_4200) ;  /* 0x0000000000980947 */ /* 0x000ff40003800000 */
        /* <DEDUP_REMOVED lines=12> */
[-C--:B------:R-:W-:Y:S01]  /*cea0*/  FMUL.FTZ R42, R49, R5.reuse ;  /* 0x00000005312a7220 */ /* 0x080fe20000410000 */
[-C--:B------:R-:W-:Y:S01]  /*ceb0*/  FFMA.FTZ R4, R44, R0.reuse, -R43 ;  /* 0x000000002c047223 */ /* 0x080fe2000001082b */
[----:B------:R-:W-:Y:S01]  /*cec0*/  FFMA.FTZ R45, R46, R0, R45 ;  /* 0x000000002e2d7223 */ /* 0x000fe2000001002d */
[----:B------:R-:W-:Y:S01]  /*ced0*/  FMUL.FTZ R0, R47, R5 ;  /* 0x000000052f007220 */ /* 0x000fe20000410000 */
[----:B------:R-:W-:-:S02]  /*cee0*/  HADD2.F32 R41, -RZ, R7.H0_H0 ;  /* 0x20000007ff297230 */ /* 0x000fc40000004100 */
[-C--:B------:R-:W-:Y:S01]  /*cef0*/  FFMA.FTZ R5, R47, R39.reuse, -R42 ;  /* 0x000000272f057223 */ /* 0x080fe2000001082a */
[----:B------:R-:W-:Y:S02]  /*cf00*/  HADD2.F32 R6, -RZ, R6.H1_H1 ;  /* 0x30000006ff067230 */ /* 0x000fe40000004100 */
[----:B------:R-:W-:Y:S01]  /*cf10*/  FFMA.FTZ R0, R49, R39, R0 ;  /* 0x0000002731007223 */ /* 0x000fe20000010000 */
[----:B------:R-:W-:Y:S01]  /*cf20*/  HADD2.F32 R7, -RZ, R7.H1_H1 ;  /* 0x30000007ff077230 */ /* 0x000fe20000004100 */
[----:B------:R-:W-:Y:S01]  /*cf30*/  F2FP.F16.F32.PACK_AB R4, R45, R4 ;  /* 0x000000042d04723e */ /* 0x000fe200000000ff */
[----:B------:R-:W-:Y:S02]  /*cf40*/  HADD2.F32 R44, -RZ, R37.H1_H1 ;  /* 0x30000025ff2c7230 */ /* 0x000fe40000004100 */
[----:B------:R-:W-:Y:S01]  /*cf50*/  HADD2.F32 R42, -RZ, R35.H1_H1 ;  /* 0x30000023ff2a7230 */ /* 0x000fe20000004100 */
[----:B------:R-:W-:Y:S01]  /*cf60*/  F2FP.F16.F32.PACK_AB R5, R0, R5 ;  /* 0x000000050005723e */ /* 0x000fe200000000ff */
[----:B------:R-:W-:-:S02]  /*cf70*/  HADD2.F32 R47, -RZ, R38.H1_H1 ;  /* 0x30000026ff2f7230 */ /* 0x000fc40000004100 */
[-C--:B------:R-:W-:Y:S01]  /*cf80*/  FMUL.FTZ R35, R44, R6.reuse ;  /* 0x000000062c237220 */ /* 0x080fe20000410000 */
[----:B------:R-:W-:Y:S02]  /*cf90*/  HADD2.F32 R43, -RZ, R36.H1_H1 ;  /* 0x30000024ff2b7230 */ /* 0x000fe40000004100 */
[C---:B------:R-:W-:Y:S01]  /*cfa0*/  FMUL.FTZ R37, R42.reuse, R6 ;  /* 0x000000062a257220 */ /* 0x040fe20000410000 */
[-C--:B------:R-:W-:Y:S01]  /*cfb0*/  FMUL.FTZ R36, R47, R7.reuse ;  /* 0x000000072f247220 */ /* 0x080fe20000410000 */
[-C--:B------:R-:W-:Y:S01]  /*cfc0*/  FFMA.FTZ R6, R42, R40.reuse, -R35 ;  /* 0x000000282a067223 */ /* 0x080fe20000010823 */
[C---:B------:R-:W-:Y:S01]  /*cfd0*/  FMUL.FTZ R38, R43.reuse, R7 ;  /* 0x000000072b267220 */ /* 0x040fe20000410000 */
[----:B------:R-:W-:Y:S01]  /*cfe0*/  FFMA.FTZ R37, R44, R40, R37 ;  /* 0x000000282c257223 */ /* 0x000fe20000010025 */
[-C--:B------:R-:W-:Y:S02]  /*cff0*/  FFMA.FTZ R7, R43, R41.reuse, -R36 ;  /* 0x000000292b077223 */ /* 0x080fe40000010824 */
[----:B------:R-:W-:-:S02]  /*d000*/  FFMA.FTZ R38, R47, R41, R38 ;  /* 0x000000292f267223 */ /* 0x000fc40000010026 */
[----:B------:R-:W-:-:S03]  /*d010*/  F2FP.F16.F32.PACK_AB R6, R37, R6 ;  /* 0x000000062506723e */ /* 0x000fc600000000ff */
[----:B------:R-:W-:-:S05]  /*d020*/  F2FP.F16.F32.PACK_AB R7, R38, R7 ;  /* 0x000000072607723e */ /* 0x000fca00000000ff */
[----:B------:R0:W-:Y:S02]  /*d030*/  STS.128 [R9+0x17400], R4 ;  /* 0x0174000409007388 */ /* 0x0001e40000000c00 */
.L_x_4200:
[----:B------:R-:W-:Y:S05]  /*d040*/  BSYNC B1 ;  /* 0x0000000000017941 */ /* 0x000fea0003800000 */
.L_x_4199:
        /* <DEDUP_REMOVED lines=40> */
.L_x_4202:
[----:B------:R-:W-:Y:S05]  /*d2d0*/  BSYNC B1 ;  /* 0x0000000000017941 */ /* 0x000fea0003800000 */
.L_x_4201:
        /* <DEDUP_REMOVED lines=40> */
.L_x_4204:
[----:B------:R-:W-:Y:S05]  /*d560*/  BSYNC B1 ;  /* 0x0000000000017941 */ /* 0x000fea0003800000 */
.L_x_4203:
        /* <DEDUP_REMOVED lines=40> */
.L_x_4206:
[----:B------:R-:W-:Y:S05]  /*d7f0*/  BSYNC B1 ;  /* 0x0000000000017941 */ /* 0x000fea0003800000 */
.L_x_4205:
        /* <DEDUP_REMOVED lines=40> */
.L_x_4208:
[----:B------:R-:W-:Y:S05]  /*da80*/  BSYNC B1 ;  /* 0x0000000000017941 */ /* 0x000fea0003800000 */
.L_x_4207:
        /* <DEDUP_REMOVED lines=14> */
[-C--:B------:R-:W-:Y:S01]  /*db70*/  FFMA.FTZ R4, R24, R0.reuse, -R15 ;  /* 0x0000000018047223 */ /* 0x080fe2000001080f */
[----:B------:R-:W-:Y:S01]  /*db80*/  FFMA.FTZ R21, R26, R0, R21 ;  /* 0x000000001a157223 */ /* 0x000fe20000010015 */
[----:B------:R-:W-:-:S02]  /*db90*/  HADD2.F32 R14, -RZ, R7.H0_H0 ;  /* 0x20000007ff0e7230 */ /* 0x000fc40000004100 */
[C---:B------:R-:W-:Y:S01]  /*dba0*/  FMUL.FTZ R0, R25.reuse, R5 ;  /* 0x0000000519007220 */ /* 0x040fe20000410000 */
[----:B------:R-:W-:Y:S02]  /*dbb0*/  HADD2.F32 R6, -RZ, R6.H1_H1 ;  /* 0x30000006ff067230 */ /* 0x000fe40000004100 */
        /* <DEDUP_REMOVED lines=10> */
[-C--:B------:R-:W-:Y:S01]  /*dc60*/  FMUL.FTZ R3, R24, R7.reuse ;  /* 0x0000000718037220 */ /* 0x080fe20000410000 */
[C---:B------:R-:W-:Y:S01]  /*dc70*/  FMUL.FTZ R12, R11.reuse, R6 ;  /* 0x000000060b0c7220 */ /* 0x040fe20000410000 */
[C---:B------:R-:W-:Y:S01]  /*dc80*/  FMUL.FTZ R7, R20.reuse, R7 ;  /* 0x0000000714077220 */ /* 0x040fe20000410000 */
[-C--:B------:R-:W-:Y:S01]  /*dc90*/  FFMA.FTZ R6, R11, R13.reuse, -R10 ;  /* 0x0000000d0b067223 */ /* 0x080fe2000001080a */
[-C--:B------:R-:W-:Y:S01]  /*dca0*/  FFMA.FTZ R3, R20, R14.reuse, -R3 ;  /* 0x0000000e14037223 */ /* 0x080fe20000010803 */
[----:B------:R-:W-:Y:S01]  /*dcb0*/  FFMA.FTZ R13, R15, R13, R12 ;  /* 0x0000000d0f0d7223 */ /* 0x000fe2000001000c */
[----:B------:R-:W-:-:S04]  /*dcc0*/  FFMA.FTZ R14, R24, R14, R7 ;  /* 0x0000000e180e7223 */ /* 0x000fc80000010007 */
[----:B------:R-:W-:Y:S02]  /*dcd0*/  F2FP.F16.F32.PACK_AB R6, R13, R6 ;  /* 0x000000060d06723e */ /* 0x000fe400000000ff */
[----:B------:R-:W-:-:S05]  /*dce0*/  F2FP.F16.F32.PACK_AB R7, R14, R3 ;  /* 0x000000030e07723e */ /* 0x000fca00000000ff */
[----:B------:R0:W-:Y:S01]  /*dcf0*/  STS.128 [R8+0xa000], R4 ;  /* 0x00a0000408007388 */ /* 0x0001e20000000c00 */
[----:B------:R-:W-:Y:S05]  /*dd00*/  BRA `(.L_x_4198) ;  /* 0x0000002800f07947 */ /* 0x000fea0003800000 */
.L_x_4180:
[----:B------:R-:W-:-:S03]  /*dd10*/  UMOV UR4, 0xffffffff ;  /* 0xffffffff00047882 */ /* 0x000fc60000000000 */
[----:B------:R-:W-:Y:S05]  /*dd20*/  BRA.DIV UR4, `(.L_x_4209) ;  /* 0x0000018604d07947 */ /* 0x000fea000b800000 */
[----:B------:R-:W0:Y:S04]  /*dd30*/  SHFL.IDX PT, R3, R25, RZ, 0x1c1f ;  /* 0x001c1fff19037589 */ /* 0x000e2800000e0000 */
[----:B------:R-:W1:Y:S04]  /*dd40*/  SHFL.IDX PT, R0, R24, RZ, 0x1c1f ;  /* 0x001c1fff18007589 */ /* 0x000e6800000e0000 */
[----:B------:R2:W3:Y:S04]  /*dd50*/  SHFL.IDX PT, R5, R27, RZ, 0x1c1f ;  /* 0x001c1fff1b057589 */ /* 0x0004e800000e0000 */
[----:B------:R2:W4:Y:S01]  /*dd60*/  SHFL.IDX PT, R14, R26, RZ, 0x1c1f ;  /* 0x001c1fff1a0e7589 */ /* 0x00052200000e0000 */
[----:B0-----:R-:W-:-:S02]  /*dd70*/  IMAD.MOV.U32 R41, RZ, RZ, R3 ;  /* 0x000000ffff297224 */ /* 0x001fc400078e0003 */
[----:B-12---:R-:W-:-:S07]  /*dd80*/  IMAD.MOV.U32 R40, RZ, RZ, R0 ;  /* 0x000000ffff287224 */ /* 0x006fce00078e0000 */
.L_x_4452:
[----:B------:R-:W-:Y:S01]  /*dd90*/  ULDC UR4, c[0x0][0x448] ;  /* 0x0001120000047ab9 */ /* 0x000fe20000000800 */
[----:B------:R-:W-:Y:S01]  /*dda0*/  BSSY B1, `(.L_x_4210) ;  /* 0x0000033000017945 */ /* 0x000fe20003800000 */
[----:B------:R-:W-:Y:S01]  /*ddb0*/  IMAD R0, R152, UR4, RZ ;  /* 0x0000000498007c24 */ /* 0x000fe2000f8e02ff */
[----:B----4-:R-:W-:Y:S01]  /*ddc0*/  MOV R20, R14 ;  /* 0x0000000e00147202 */ /* 0x010fe20000000f00 */
[----:B---3--:R-:W-:Y:S01]  /*ddd0*/  IMAD.MOV.U32 R21, RZ, RZ, R5 ;  /* 0x000000ffff157224 */ /* 0x008fe200078e0005 */
[----:B------:R-:W-:Y:S02]  /*dde0*/  CS2R R4, SRZ ;  /* 0x0000000000047805 */ /* 0x000fe4000001ff00 */
[----:B------:R-:W-:Y:S02]  /*ddf0*/  CS2R R8, SRZ ;  /* 0x0000000000087805 */ /* 0x000fe4000001ff00 */
[----:B------:R-:W-:Y:S01]  /*de00*/  ISETP.GE.AND P0, PT, R6, R0, PT ;  /* 0x000000000600720c */ /* 0x000fe20003f06270 */
[----:B------:R-:W-:Y:S01]  /*de10*/  IMAD R0, R133, -0x80, R0 ;  /* 0xffffff8085007824 */ /* 0x000fe200078e0200 */
        /* <DEDUP_REMOVED lines=10> */
[----:B------:R-:W-:Y:S06]  /*dec0*/  @P0 BRA `(.L_x_4211) ;  /* 0x0000000000800947 */ /* 0x000fec0003800000 */
[C---:B------:R-:W-:Y:S01]  /*ded0*/  VIADD R3, R18.reuse, 0x20 ;  /* 0x0000002012037836 */ /* 0x040fe20000000000 */
[----:B------:R-:W-:Y:S01]  /*dee0*/  ULDC UR4, c[0x0][0x3f4] ;  /* 0x0000fd0000047ab9 */ /* 0x000fe20000000800 */
[C---:B------:R-:W-:Y:S01]  /*def0*/  VIADD R4, R18.reuse, 0x40 ;  /* 0x0000004012047836 */ /* 0x040fe20000000000 */
[----:B------:R-:W-:Y:S02]  /*df00*/  ISETP.GE.AND P0, PT, R18, UR4, PT ;  /* 0x0000000412007c0c */ /* 0x000fe4000bf06270 */
[----:B------:R-:W-:Y:S02]  /*df10*/  CS2R R24, SRZ ;  /* 0x0000000000187805 */ /* 0x000fe4000001ff00 */
[----:B------:R-:W-:Y:S02]  /*df20*/  ISETP.GE.AND P1, PT, R3, UR4, PT ;  /* 0x0000000403007c0c */ /* 0x000fe4000bf26270 */
[----:B------:R-:W-:Y:S02]  /*df30*/  CS2R R26, SRZ ;  /* 0x00000000001a7805 */ /* 0x000fe4000001ff00 */
[----:B------:R-:W-:-:S02]  /*df40*/  ISETP.GE.AND P2, PT, R4, UR4, PT ;  /* 0x0000000404007c0c */ /* 0x000fc4000bf46270 */
[----:B------:R-:W-:Y:S02]  /*df50*/  CS2R R4, SRZ ;  /* 0x0000000000047805 */ /* 0x000fe4000001ff00 */
[----:B------:R-:W-:Y:S02]  /*df60*/  CS2R R6, SRZ ;  /* 0x0000000000067805 */ /* 0x000fe4000001ff00 */
[----:B------:R-:W-:Y:S01]  /*df70*/  CS2R R28, SRZ ;  /* 0x00000000001c7805 */ /* 0x000fe2000001ff00 */
[----:B------:R-:W-:Y:S02]  /*df80*/  @!P0 IMAD.WIDE R12, R18, 0x2, R40 ;  /* 0x00000002120c8825 */ /* 0x000fe400078e0228 */
[----:B------:R-:W-:-:S04]  /*df90*/  @!P1 SHF.L.U32 R39, R234, 0x3, RZ ;  /* 0x00000003ea279819 */ /* 0x000fc800000006ff */
[----:B------:R-:W-:Y:S01]  /*dfa0*/  @!P2 IMAD.SHL.U32 R43, R235, 0x8, RZ ;  /* 0x00000008eb2ba824 */ /* 0x000fe200078e00ff */
[----:B------:R0:W5:Y:S01]  /*dfb0*/  @!P0 LD.E.128 R24, desc[UR60][R12.64] ;  /* 0x0000003c0c188980 */ /* 0x000162000c101d00 */
[----:B------:R-:W-:Y:S01]  /*dfc0*/  CS2R R30, SRZ ;  /* 0x00000000001e7805 */ /* 0x000fe2000001ff00 */
[--C-:B------:R-:W-:Y:S01]  /*dfd0*/  @!P1 IMAD.WIDE R36, R39, 0x2, R40.reuse ;  /* 0x0000000227249825 */ /* 0x100fe200078e0228 */
[----:B------:R-:W-:Y:S02]  /*dfe0*/  CS2R R8, SRZ ;  /* 0x0000000000087805 */ /* 0x000fe4000001ff00 */
[----:B------:R-:W-:Y:S02]  /*dff0*/  CS2R R10, SRZ ;  /* 0x00000000000a7805 */ /* 0x000fe4000001ff00 */
[----:B------:R-:W-:Y:S01]  /*e000*/  CS2R R32, SRZ ;  /* 0x0000000000207805 */ /* 0x000fe2000001ff00 */
[----:B------:R-:W-:Y:S01]  /*e010*/  @!P2 IMAD.WIDE R40, R43, 0x2, R40 ;  /* 0x000000022b28a825 */ /* 0x000fe200078e0228 */
[----:B------:R-:W-:-:S02]  /*e020*/  CS2R R34, SRZ ;  /* 0x0000000000227805 */ /* 0x000fc4000001ff00 */
[----:B------:R-:W-:Y:S01]  /*e030*/  CS2R R14, SRZ ;  /* 0x00000000000e7805 */ /* 0x000fe2000001ff00 */
[----:B------:R1:W5:Y:S01]  /*e040*/  @!P1 LD.E.128 R28, desc[UR60][R36.64] ;  /* 0x0000003c241c9980 */ /* 0x000362000c101d00 */
[--C-:B------:R-:W-:Y:S01]  /*e050*/  @!P1 IMAD.WIDE R38, R39, 0x2, R20.reuse ;  /* 0x0000000227269825 */ /* 0x100fe200078e0214 */
[----:B0-----:R-:W-:Y:S02]  /*e060*/  CS2R R12, SRZ ;  /* 0x00000000000c7805 */ /* 0x001fe4000001ff00 */
[----:B------:R1:W5:Y:S01]  /*e070*/  @!P2 LD.E.128 R32, desc[UR60][R40.64] ;  /* 0x0000003c2820a980 */ /* 0x000362000c101d00 */
[----:B------:R-:W-:-:S03]  /*e080*/  @!P2 IMAD.WIDE R42, R43, 0x2, R20 ;  /* 0x000000022b2aa825 */ /* 0x000fc600078e0214 */
[----:B------:R1:W5:Y:S01]  /*e090*/  @!P1 LD.E.128 R8, desc[UR60][R38.64] ;  /* 0x0000003c26089980 */ /* 0x000362000c101d00 */
[----:B------:R-:W-:-:S03]  /*e0a0*/  @!P0 IMAD.WIDE R20, R18, 0x2, R20 ;  /* 0x0000000212148825 */ /* 0x000fc600078e0214 */
[----:B------:R1:W5:Y:S04]  /*e0b0*/  @!P2 LD.E.128 R12, desc[UR60][R42.64] ;  /* 0x0000003c2a0ca980 */ /* 0x000368000c101d00 */
[----:B------:R1:W5:Y:S02]  /*e0c0*/  @!P0 LD.E.128 R4, desc[UR60][R20.64] ;  /* 0x0000003c14048980 */ /* 0x000364000c101d00 */
.L_x_4211:
[----:B------:R-:W-:Y:S05]  /*e0d0*/  BSYNC B1 ;  /* 0x0000000000017941 */ /* 0x000fea0003800000 */
.L_x_4210:
[----:B-----5:R-:W-:Y:S01]  /*e0e0*/  IMAD.MOV.U32 R3, RZ, RZ, R24 ;  /* 0x000000ffff037224 */ /* 0x020fe200078e0018 */
[----:B------:R-:W-:Y:S01]  /*e0f0*/  SHF.R.U64 R49, R32, 0x10, R33 ;  /* 0x0000001020317819 */ /* 0x000fe20000001221 */
[----:B-1----:R-:W-:Y:S01]  /*e100*/  IMAD.MOV.U32 R36, RZ, RZ, R25 ;  /* 0x000000ffff247224 */ /* 0x002fe200078e0019 */
[--C-:B------:R-:W-:Y:S01]  /*e110*/  SHF.R.U32.HI R50, RZ, 0x10, R33.reuse ;  /* 0x00000010ff327819 */ /* 0x100fe20000011621 */
[----:B------:R-:W-:Y:S01]  /*e120*/  IMAD.MOV.U32 R39, RZ, RZ, R33 ;  /* 0x000000ffff277224 */ /* 0x000fe200078e0021 */
[----:B------:R-:W-:Y:S01]  /*e130*/  MOV R33, R34 ;  /* 0x0000002200217202 */ /* 0x000fe20000000f00 */
[----:B------:R-:W-:Y:S01]  /*e140*/  IMAD.MOV.U32 R20, RZ, RZ, R5 ;  /* 0x000000ffff147224 */ /* 0x000fe200078e0005 */
[--C-:B------:R-:W-:Y:S01]  /*e150*/  SHF.R.U64 R51, R34, 0x10, R35.reuse ;  /* 0x0000001022337819 */ /* 0x100fe20000001223 */
[----:B------:R-:W-:Y:S01]  /*e160*/  IMAD.MOV.U32 R38, RZ, RZ, R4 ;  /* 0x000000ffff267224 */ /* 0x000fe200078e0004 */
[----:B------:R-:W-:Y:S01]  /*e170*/  PRMT R34, R3, 0x5410, R36 ;  /* 0x0000541003227816 */ /* 0x000fe20000000024 */
[----:B------:R-:W-:Y:S01]  /*e180*/  IMAD.MOV.U32 R41, RZ, RZ, R35 ;  /* 0x000000ffff297224 */ /* 0x000fe200078e0023 */
[----:B------:R-:W-:Y:S01]  /*e190*/  LEA.HI R3, R228, R228, RZ, 0x1 ;  /* 0x000000e4e4037211 */ /* 0x000fe200078f08ff */
[----:B------:R-:W-:Y:S01]  /*e1a0*/  BSSY B1, `(.L_x_4212) ;  /* 0x0000044000017945 */ /* 0x000fe20003800000 */
[----:B------:R-:W-:Y:S01]  /*e1b0*/  SHF.R.U64 R53, R4, 0x10, R5 ;  /* 0x0000001004357819 */ /* 0x000fe20000001205 */
[----:B------:R-:W-:Y:S01]  /*e1c0*/  IMAD.MOV.U32 R4, RZ, RZ, R7 ;  /* 0x000000ffff047224 */ /* 0x000fe200078e0007 */
[----:B------:R-:W-:-:S02]  /*e1d0*/  LOP3.LUT R3, R3, 0xfffffffe, RZ, 0xc0, !PT ;  /* 0xfffffffe03037812 */ /* 0x000fc400078ec0ff */
[----:B------:R-:W-:Y:S02]  /*e1e0*/  SHF.R.U32.HI R54, RZ, 0x10, R5 ;  /* 0x00000010ff367819 */ /* 0x000fe40000011605 */
[----:B------:R-:W-:Y:S01]  /*e1f0*/  SHF.R.U64 R37, R24, 0x10, R25 ;  /* 0x0000001018257819 */ /* 0x000fe20000001219 */
[----:B------:R-:W-:Y:S01]  /*e200*/  IMAD.IADD R3, R228, 0x1, -R3 ;  /* 0x00000001e4037824 */ /* 0x000fe200078e0a03 */
[----:B------:R-:W-:Y:S01]  /*e210*/  SHF.R.U32.HI R42, RZ, 0x10, R25 ;  /* 0x00000010ff2a7819 */ /* 0x000fe20000011619 */
[--C-:B------:R-:W-:Y:S01]  /*e220*/  IMAD.MOV.U32 R25, RZ, RZ, R27.reuse ;  /* 0x000000ffff197224 */ /* 0x100fe200078e001b */
[--C-:B------:R-:W-:Y:S02]  /*e230*/  SHF.R.U64 R43, R26, 0x10, R27.reuse ;  /* 0x000000101a2b7819 */ /* 0x100fe4000000121b */
[----:B------:R-:W-:Y:S02]  /*e240*/  SHF.L.U32 R5, R3, 0x1f, RZ ;  /* 0x0000001f03057819 */ /* 0x000fe400000006ff */
[----:B------:R-:W-:Y:S01]  /*e250*/  SHF.R.U32.HI R44, RZ, 0x10, R27 ;  /* 0x00000010ff2c7819 */ /* 0x000fe2000001161b */
[--C-:B------:R-:W-:Y:S01]  /*e260*/  IMAD.MOV.U32 R27, RZ, RZ, R29.reuse ;  /* 0x000000ffff1b7224 */ /* 0x100fe200078e001d */
[----:B------:R-:W0:Y:S01]  /*e270*/  SYNCS.PHASECHK.TRANS64.TRYWAIT P0, [R16+URZ+0x36800], R5 ;  /* 0x03680005100075a7 */ /* 0x000e22000800017f */
[----:B------:R-:W-:Y:S01]  /*e280*/  MOV R24, R26 ;  /* 0x0000001a00187202 */ /* 0x000fe20000000f00 */
[----:B------:R-:W-:Y:S01]  /*e290*/  IMAD.MOV.U32 R26, RZ, RZ, R28 ;  /* 0x000000ffff1a7224 */ /* 0x000fe200078e001c */
[----:B------:R-:W-:-:S02]  /*e2a0*/  SHF.R.U64 R45, R28, 0x10, R29 ;  /* 0x000000101c2d7819 */ /* 0x000fc4000000121d */
[----:B------:R-:W-:Y:S01]  /*e2b0*/  SHF.R.U32.HI R46, RZ, 0x10, R29 ;  /* 0x00000010ff2e7819 */ /* 0x000fe2000001161d */
[--C-:B------:R-:W-:Y:S01]  /*e2c0*/  IMAD.MOV.U32 R29, RZ, RZ, R31.reuse ;  /* 0x000000ffff1d7224 */ /* 0x100fe200078e001f */
[--C-:B------:R-:W-:Y:S02]  /*e2d0*/  SHF.R.U64 R47, R30, 0x10, R31.reuse ;  /* 0x000000101e2f7819 */ /* 0x100fe4000000121f */
[----:B------:R-:W-:Y:S01]  /*e2e0*/  SHF.R.U32.HI R48, RZ, 0x10, R31 ;  /* 0x00000010ff307819 */ /* 0x000fe2000001161f */
[----:B------:R-:W-:Y:S01]  /*e2f0*/  IMAD.MOV.U32 R31, RZ, RZ, R32 ;  /* 0x000000ffff1f7224 */ /* 0x000fe200078e0020 */
[----:B------:R-:W-:Y:S01]  /*e300*/  MOV R28, R30 ;  /* 0x0000001e001c7202 */ /* 0x000fe20000000f00 */
[----:B------:R-:W-:Y:S01]  /*e310*/  IMAD.MOV.U32 R30, RZ, RZ, R8 ;  /* 0x000000ffff1e7224 */ /* 0x000fe200078e0008 */
[----:B------:R-:W-:Y:S02]  /*e320*/  MOV R40, R6 ;  /* 0x0000000600287202 */ /* 0x000fe40000000f00 */
[----:B------:R-:W-:Y:S01]  /*e330*/  SHF.R.U64 R55, R6, 0x10, R7 ;  /* 0x0000001006377819 */ /* 0x000fe20000001207 */
[----:B------:R-:W-:Y:S01]  /*e340*/  IMAD.MOV.U32 R6, RZ, RZ, R9 ;  /* 0x000000ffff067224 */ /* 0x000fe200078e0009 */
[----:B------:R-:W-:Y:S01]  /*e350*/  SHF.R.U32.HI R56, RZ, 0x10, R7 ;  /* 0x00000010ff387819 */ /* 0x000fe20000011607 */
[----:B------:R-:W-:Y:S01]  /*e360*/  IMAD.MOV.U32 R7, RZ, RZ, R11 ;  /* 0x000000ffff077224 */ /* 0x000fe200078e000b */
[--C-:B------:R-:W-:Y:S01]  /*e370*/  SHF.R.U64 R57, R8, 0x10, R9.reuse ;  /* 0x0000001008397819 */ /* 0x100fe20000001209 */
[----:B------:R-:W-:Y:S01]  /*e380*/  IMAD.MOV.U32 R8, RZ, RZ, R12 ;  /* 0x000000ffff087224 */ /* 0x000fe200078e000c */
[----:B------:R-:W-:Y:S01]  /*e390*/  SHF.R.U32.HI R58, RZ, 0x10, R9 ;  /* 0x00000010ff3a7819 */ /* 0x000fe20000011609 */
[----:B------:R-:W-:Y:S01]  /*e3a0*/  IMAD.MOV.U32 R9, RZ, RZ, R13 ;  /* 0x000000ffff097224 */ /* 0x000fe200078e000d */
[----:B------:R-:W-:-:S02]  /*e3b0*/  MOV R32, R10 ;  /* 0x0000000a00207202 */ /* 0x000fc40000000f00 */
[----:B------:R-:W-:Y:S01]  /*e3c0*/  SHF.R.U64 R59, R10, 0x10, R11 ;  /* 0x000000100a3b7819 */ /* 0x000fe2000000120b */
[----:B------:R-:W-:Y:S01]  /*e3d0*/  IMAD.MOV.U32 R10, RZ, RZ, R15 ;  /* 0x000000ffff0a7224 */ /* 0x000fe200078e000f */
[----:B------:R-:W-:Y:S02]  /*e3e0*/  SHF.R.U32.HI R52, RZ, 0x10, R35 ;  /* 0x00000010ff347819 */ /* 0x000fe40000011623 */
[----:B------:R-:W-:Y:S02]  /*e3f0*/  SHF.R.U32.HI R11, RZ, 0x10, R11 ;  /* 0x00000010ff0b7819 */ /* 0x000fe4000001160b */
[--C-:B------:R-:W-:Y:S02]  /*e400*/  SHF.R.U64 R60, R12, 0x10, R13.reuse ;  /* 0x000000100c3c7819 */ /* 0x100fe4000000120d */
[----:B------:R-:W-:Y:S02]  /*e410*/  SHF.R.U32.HI R61, RZ, 0x10, R13 ;  /* 0x00000010ff3d7819 */ /* 0x000fe4000001160d */
[----:B------:R-:W-:-:S02]  /*e420*/  MOV R21, R14 ;  /* 0x0000000e00157202 */ /* 0x000fc40000000f00 */
[----:B------:R-:W-:Y:S02]  /*e430*/  VIMNMX R0, R0, 0x80, PT ;  /* 0x0000008000007848 */ /* 0x000fe40003fe0100 */
        /* <DEDUP_REMOVED lines=23> */
[----:B------:R-:W-:Y:S02]  /*e5b0*/  PRMT R20, R60, 0x5410, R61 ;  /* 0x000054103c147816 */ /* 0x000fe4000000003d */
[----:B------:R-:W-:Y:S01]  /*e5c0*/  PRMT R21, R21, 0x5410, R10 ;  /* 0x0000541015157816 */ /* 0x000fe2000000000a */
[----:B0-----:R-:W-:Y:S06]  /*e5d0*/  @!P0 BRA `(.L_x_4213) ;  /* 0x00000180001c8947 */ /* 0x001fec0003800000 */
.L_x_4453:
[----:B------:R-:W-:Y:S05]  /*e5e0*/  BSYNC B1 ;  /* 0x0000000000017941 */ /* 0x000fea0003800000 */
.L_x_4212:
[----:B------:R-:W-:Y:S01]  /*e5f0*/  BSSY B1, `(.L_x_4214) ;  /* 0x0000118000017945 */ /* 0x000fe20003800000 */
[----:B------:R-:W-:-:S03]  /*e600*/  PRMT R24, R62, 0x5410, R63 ;  /* 0x000054103e187816 */ /* 0x000fc6000000003f */
[----:B------:R-:W-:Y:S05]  /*e610*/  @P1 BRA `(.L_x_4215) ;  /* 0x0000001000541947 */ /* 0x000fea0003800000 */
[----:B------:R-:W1:Y:S01]  /*e620*/  LDC R25, c[0x0][0x3f4] ;  /* 0x0000fd00ff197b82 */ /* 0x000e620000000800 */
[C---:B------:R-:W-:Y:S01]  /*e630*/  VIADD R4, R18.reuse, 0x20 ;  /* 0x0000002012047836 */ /* 0x040fe20000000000 */
[C---:B------:R-:W-:Y:S01]  /*e640*/  IADD3 R6, R18.reuse, 0x40, RZ ;  /* 0x0000004012067810 */ /* 0x040fe20007ffe0ff */
[----:B------:R-:W-:Y:S01]  /*e650*/  BSSY B2, `(.L_x_4216) ;  /* 0x000005f000027945 */ /* 0x000fe20003800000 */
[-C--:B-1----:R-:W-:Y:S02]  /*e660*/  ISETP.GE.AND P0, PT, R18, R25.reuse, PT ;  /* 0x000000191200720c */ /* 0x082fe40003f06270 */
[-C--:B------:R-:W-:Y:S02]  /*e670*/  ISETP.GE.AND P1, PT, R4, R25.reuse, PT ;  /* 0x000000190400720c */ /* 0x080fe40003f26270 */
[----:B------:R-:W-:-:S09]  /*e680*/  ISETP.GE.AND P2, PT, R6, R25, PT ;  /* 0x000000190600720c */ /* 0x000fd20003f46270 */
[----:B------:R-:W-:Y:S05]  /*e690*/  @P0 BRA `(.L_x_4217) ;  /* 0x0000000400680947 */ /* 0x000fea0003800000 */
[----:B------:R-:W-:Y:S01]  /*e6a0*/  LEA.HI R6, R25, R233, RZ, 0x1d ;  /* 0x000000e919067211 */ /* 0x000fe200078fe8ff */
[----:B------:R-:W-:Y:S01]  /*e6b0*/  HADD2.F32 R53, -RZ, R38.H0_H0 ;  /* 0x20000026ff357230 */ /* 0x000fe20000004100 */
[----:B------:R-:W-:Y:S01]  /*e6c0*/  LOP3.LUT R4, R212, 0x38, R18, 0xf8, !PT ;  /* 0x00000038d4047812 */ /* 0x000fe200078ef812 */
[----:B------:R-:W-:Y:S01]  /*e6d0*/  HADD2.F32 R51, -RZ, R34.H0_H0 ;  /* 0x20000022ff337230 */ /* 0x000fe20000004100 */
[----:B------:R-:W-:Y:S01]  /*e6e0*/  SHF.R.S32.HI R9, RZ, 0x1f, R6 ;  /* 0x0000001fff097819 */ /* 0x000fe20000011406 */
[----:B------:R-:W-:Y:S01]  /*e6f0*/  IMAD.SHL.U32 R7, R6, 0x8, RZ ;  /* 0x0000000806077824 */ /* 0x000fe200078e00ff */
[----:B0-----:R-:W-:Y:S01]  /*e700*/  LOP3.LUT R5, R4, R213, RZ, 0x3c, !PT ;  /* 0x000000d504057212 */ /* 0x001fe200078e3cff */
[----:B------:R-:W-:Y:S01]  /*e710*/  HADD2.F32 R55, -RZ, R39.H0_H0 ;  /* 0x20000027ff377230 */ /* 0x000fe20000004100 */
[----:B------:R-:W-:Y:S02]  /*e720*/  LEA.HI R9, R9, R6, RZ, 0x3 ;  /* 0x0000000609097211 */ /* 0x000fe400078f18ff */
[----:B------:R-:W-:Y:S01]  /*e730*/  LOP3.LUT R4, R212, 0x38, R7, 0xf8, !PT ;  /* 0x00000038d4047812 */ /* 0x000fe200078ef807 */
[----:B------:R-:W-:-:S02]  /*e740*/  IMAD.IADD R5, R214, 0x1, R5 ;  /* 0x00000001d6057824 */ /* 0x000fc400078e0205 */
[----:B------:R-:W-:Y:S01]  /*e750*/  IMAD.SHL.U32 R9, R9, 0x400, RZ ;  /* 0x0000040009097824 */ /* 0x000fe200078e00ff */
[----:B------:R-:W-:Y:S02]  /*e760*/  LOP3.LUT R8, R4, R213, RZ, 0x3c, !PT ;  /* 0x000000d504087212 */ /* 0x000fe400078e3cff */
[----:B------:R-:W-:Y:S02]  /*e770*/  LEA R58, R5, R16, 0x1 ;  /* 0x00000010053a7211 */ /* 0x000fe400078e08ff */
[----:B------:R-:W-:-:S03]  /*e780*/  LOP3.LUT R9, R9, 0x7fffe000, RZ, 0xc0, !PT ;  /* 0x7fffe00009097812 */ /* 0x000fc600078ec0ff */
[----:B------:R-:W0:Y:S01]  /*e790*/  LDS.128 R4, [R58+0x15400] ;  /* 0x015400003a047984 */ /* 0x000e220000000c00 */
        /* <DEDUP_REMOVED lines=13> */
[----:B------:R-:W-:Y:S01]  /*e870*/  FMUL.FTZ R59, R46, R51 ;  /* 0x000000332e3b7220 */ /* 0x000fe20000410000 */
[----:B------:R-:W-:Y:S02]  /*e880*/  HADD2.F32 R46, -RZ, R38.H1_H1 ;  /* 0x30000026ff2e7230 */ /* 0x000fe40000004100 */
[----:B------:R-:W-:Y:S01]  /*e890*/  FMUL.FTZ R61, R8, R55 ;  /* 0x00000037083d7220 */ /* 0x000fe20000410000 */
[----:B------:R-:W-:Y:S01]  /*e8a0*/  FFMA.FTZ R57, R42, R51, -R57 ;  /* 0x000000332a397223 */ /* 0x000fe20000010839 */
[----:B------:R-:W-:-:S02]  /*e8b0*/  HADD2.F32 R51, -RZ, R35.H0_H0 ;  /* 0x20000023ff337230 */ /* 0x000fc40000004100 */
[----:B------:R-:W-:Y:S01]  /*e8c0*/  FFMA.FTZ R59, R42, R53, R59 ;  /* 0x000000352a3b7223 */ /* 0x000fe2000001003b */
[----:B------:R-:W-:Y:S02]  /*e8d0*/  HADD2.F32 R42, -RZ, R34.H1_H1 ;  /* 0x30000022ff2a7230 */ /* 0x000fe40000004100 */
[C---:B------:R-:W-:Y:S01]  /*e8e0*/  FMUL.FTZ R54, R47.reuse, R46 ;  /* 0x0000002e2f367220 */ /* 0x040fe20000410000 */
[----:B------:R-:W-:Y:S02]  /*e8f0*/  HADD2.F32 R9, -RZ, R9.H1_H1 ;  /* 0x30000009ff097230 */ /* 0x000fe40000004100 */
[-C--:B------:R-:W-:Y:S01]  /*e900*/  FMUL.FTZ R53, R8, R51.reuse ;  /* 0x0000003308357220 */ /* 0x080fe20000410000 */
[C---:B------:R-:W-:Y:S01]  /*e910*/  FFMA.FTZ R50, R4.reuse, R51, -R61 ;  /* 0x0000003304327223 */ /* 0x040fe2000001083d */
[----:B------:R-:W-:Y:S01]  /*e920*/  FMUL.FTZ R47, R47, R42 ;  /* 0x0000002a2f2f7220 */ /* 0x000fe20000410000 */
[----:B------:R-:W-:Y:S02]  /*e930*/  HADD2.F32 R8, -RZ, R39.H1_H1 ;  /* 0x30000027ff087230 */ /* 0x000fe40000004100 */
[----:B------:R-:W-:Y:S01]  /*e940*/  FFMA.FTZ R52, R4, R55, R53 ;  /* 0x0000003704347223 */ /* 0x000fe20000010035 */
[----:B------:R-:W-:-:S02]  /*e950*/  HADD2.F32 R4, -RZ, R35.H1_H1 ;  /* 0x30000023ff047230 */ /* 0x000fc40000004100 */
[C---:B------:R-:W-:Y:S01]  /*e960*/  FFMA.FTZ R46, R43.reuse, R46, R47 ;  /* 0x0000002e2b2e7223 */ /* 0x040fe2000001002f */
[----:B------:R-:W-:Y:S02]  /*e970*/  HADD2.F32 R48, -RZ, R10.H0_H0 ;  /* 0x2000000aff307230 */ /* 0x000fe40000004100 */
[----:B------:R-:W-:Y:S01]  /*e980*/  FFMA.FTZ R54, R43, R42, -R54 ;  /* 0x0000002a2b367223 */ /* 0x000fe20000010836 */
[----:B------:R-:W-:Y:S02]  /*e990*/  HADD2.F32 R47, -RZ, R40.H0_H0 ;  /* 0x20000028ff2f7230 */ /* 0x000fe40000004100 */
[C---:B------:R-:W-:Y:S01]  /*e9a0*/  FMUL.FTZ R42, R9.reuse, R8 ;  /* 0x00000008092a7220 */ /* 0x040fe20000410000 */
[----:B------:R-:W-:Y:S02]  /*e9b0*/  HADD2.F32 R43, -RZ, R36.H0_H0 ;  /* 0x20000024ff2b7230 */ /* 0x000fe40000004100 */
[----:B------:R-:W-:Y:S01]  /*e9c0*/  FMUL.FTZ R56, R9, R4 ;  /* 0x0000000409387220 */ /* 0x000fe20000410000 */
[----:B------:R-:W-:-:S02]  /*e9d0*/  HADD2.F32 R10, -RZ, R10.H1_H1 ;  /* 0x3000000aff0a7230 */ /* 0x000fc40000004100 */
[C---:B------:R-:W-:Y:S01]  /*e9e0*/  FMUL.FTZ R61, R48.reuse, R47 ;  /* 0x0000002f303d7220 */ /* 0x040fe20000410000 */
[----:B------:R-:W-:Y:S02]  /*e9f0*/  HADD2.F32 R51, -RZ, R41.H0_H0 ;  /* 0x20000029ff337230 */ /* 0x000fe40000004100 */
[C---:B------:R-:W-:Y:S01]  /*ea00*/  FFMA.FTZ R53, R5.reuse, R4, -R42 ;  /* 0x0000000405357223 */ /* 0x040fe2000001082a */
[----:B------:R-:W-:Y:S02]  /*ea10*/  HADD2.F32 R9, -RZ, R37.H0_H0 ;  /* 0x20000025ff097230 */ /* 0x000fe40000004100 */
[-C--:B------:R-:W-:Y:S01]  /*ea20*/  FMUL.FTZ R48, R48, R43.reuse ;  /* 0x0000002b30307220 */ /* 0x080fe20000410000 */
[----:B------:R-:W-:Y:S01]  /*ea30*/  FFMA.FTZ R55, R5, R8, R56 ;  /* 0x0000000805377223 */ /* 0x000fe20000010038 */
[----:B------:R-:W-:Y:S01]  /*ea40*/  FFMA.FTZ R61, R44, R43, -R61 ;  /* 0x0000002b2c3d7223 */ /* 0x000fe2000001083d */
[--C-:B------:R-:W-:Y:S02]  /*ea50*/  HADD2.F32 R49, -RZ, R11.reuse.H0_H0 ;  /* 0x2000000bff317230 */ /* 0x100fe40000004100 */
[C---:B------:R-:W-:Y:S01]  /*ea60*/  FMUL.FTZ R5, R10.reuse, R51 ;  /* 0x000000330a057220 */ /* 0x040fe20000410000 */
[----:B------:R-:W-:Y:S01]  /*ea70*/  FMUL.FTZ R43, R10, R9 ;  /* 0x000000090a2b7220 */ /* 0x000fe20000410000 */
[----:B------:R-:W-:-:S02]  /*ea80*/  HADD2.F32 R11, -RZ, R11.H1_H1 ;  /* 0x3000000bff0b7230 */ /* 0x000fc40000004100 */
[----:B------:R-:W-:Y:S01]  /*ea90*/  FFMA.FTZ R48, R44, R47, R48 ;  /* 0x0000002f2c307223 */ /* 0x000fe20000010030 */
[----:B------:R-:W-:Y:S02]  /*eaa0*/  HADD2.F32 R10, -RZ, R40.H1_H1 ;  /* 0x30000028ff0a7230 */ /* 0x000fe40000004100 */
[C---:B------:R-:W-:Y:S01]  /*eab0*/  FFMA.FTZ R44, R6.reuse, R9, -R5 ;  /* 0x00000009062c7223 */ /* 0x040fe20000010805 */
[----:B------:R-:W-:Y:S02]  /*eac0*/  HADD2.F32 R42, -RZ, R41.H1_H1 ;  /* 0x30000029ff2a7230 */ /* 0x000fe40000004100 */
[----:B------:R-:W-:Y:S01]  /*ead0*/  FFMA.FTZ R43, R6, R51, R43 ;  /* 0x00000033062b7223 */ /* 0x000fe2000001002b */
[----:B------:R-:W-:Y:S02]  /*eae0*/  HADD2.F32 R4, -RZ, R36.H1_H1 ;  /* 0x30000024ff047230 */ /* 0x000fe40000004100 */
[----:B------:R-:W-:Y:S01]  /*eaf0*/  FMUL.FTZ R6, R49, R10 ;  /* 0x0000000a31067220 */ /* 0x000fe20000410000 */
[----:B------:R-:W-:-:S02]  /*eb00*/  HADD2.F32 R8, -RZ, R37.H1_H1 ;  /* 0x30000025ff087230 */ /* 0x000fc40000004100 */
[----:B------:R-:W-:Y:S01]  /*eb10*/  FMUL.FTZ R56, R11, R42 ;  /* 0x0000002a0b387220 */ /* 0x000fe20000410000 */
[--C-:B------:R-:W-:Y:S02]  /*eb20*/  HADD2.F32 R45, -RZ, R7.reuse.H0_H0 ;  /* 0x20000007ff2d7230 */ /* 0x100fe40000004100 */
[----:B------:R-:W-:Y:S01]  /*eb30*/  FMUL.FTZ R49, R49, R4 ;  /* 0x0000000431317220 */ /* 0x000fe20000410000 */
[----:B------:R-:W-:Y:S02]  /*eb40*/  HADD2.F32 R7, -RZ, R7.H1_H1 ;  /* 0x30000007ff077230 */ /* 0x000fe40000004100 */
[----:B------:R-:W-:Y:S01]  /*eb50*/  FMUL.FTZ R5, R11, R8 ;  /* 0x000000080b057220 */ /* 0x000fe20000410000 */
[----:B------:R-:W-:Y:S01]  /*eb60*/  F2FP.F16.F32.PACK_AB R9, R55, R46 ;  /* 0x0000002e3709723e */ /* 0x000fe200000000ff */
        /* <DEDUP_REMOVED lines=10> */
[----:B------:R1:W-:Y:S01]  /*ec10*/  STS.128 [R58+0x15400], R4 ;  /* 0x015400043a007388 */ /* 0x0003e20000000c00 */
[----:B------:R-:W-:-:S05]  /*ec20*/  F2FP.F16.F32.PACK_AB R11, R42, R49 ;  /* 0x000000312a0b723e */ /* 0x000fca00000000ff */
[----:B------:R1:W-:Y:S02]  /*ec30*/  STS.128 [R60+0x15400], R8 ;  /* 0x015400083c007388 */ /* 0x0003e40000000c00 */
.L_x_4217:
[----:B------:R-:W-:Y:S05]  /*ec40*/  BSYNC B2 ;  /* 0x0000000000027941 */ /* 0x000fea0003800000 */
.L_x_4216:
[----:B------:R-:W-:Y:S04]  /*ec50*/  BSSY B2, `(.L_x_4218) ;  /* 0x0000059000027945 */ /* 0x000fe80003800000 */
[----:B------:R-:W-:Y:S05]  /*ec60*/  @P1 BRA `(.L_x_4219) ;  /* 0x00000004005c1947 */ /* 0x000fea0003800000 */
[----:B------:R-:W2:Y:S01]  /*ec70*/  LDL R59, [R1+0x84] ;  /* 0x00008400013b7983 */ /* 0x000ea20000100800 */
[----:B-1----:R-:W-:Y:S01]  /*ec80*/  LEA.HI R4, R25, R234, RZ, 0x1d ;  /* 0x000000ea19047211 */ /* 0x002fe200078fe8ff */
[----:B------:R-:W-:Y:S02]  /*ec90*/  HADD2.F32 R52, -RZ, R26.H0_H0 ;  /* 0x2000001aff347230 */ /* 0x000fe40000004100 */
[--C-:B------:R-:W-:Y:S01]  /*eca0*/  HADD2.F32 R54, -RZ, R30.reuse.H0_H0 ;  /* 0x2000001eff367230 */ /* 0x100fe20000004100 */
[----:B------:R-:W-:Y:S01]  /*ecb0*/  SHF.R.S32.HI R7, RZ, 0x1f, R4 ;  /* 0x0000001fff077819 */ /* 0x000fe20000011404 */
[----:B0-----:R-:W-:Y:S02]  /*ecc0*/  IMAD.SHL.U32 R5, R4, 0x8, RZ ;  /* 0x0000000804057824 */ /* 0x001fe400078e00ff */
[----:B------:R-:W-:Y:S01]  /*ecd0*/  HADD2.F32 R51, -RZ, R31.H0_H0 ;  /* 0x2000001fff337230 */ /* 0x000fe20000004100 */
[----:B------:R-:W-:Y:S01]  /*ece0*/  LEA.HI R7, R7, R4, RZ, 0x3 ;  /* 0x0000000407077211 */ /* 0x000fe200078f18ff */
[----:B------:R-:W-:Y:S01]  /*ecf0*/  HADD2.F32 R53, -RZ, R30.H1_H1 ;  /* 0x3000001eff357230 */ /* 0x000fe20000004100 */
[----:B------:R-:W-:-:S03]  /*ed00*/  LOP3.LUT R4, R212, 0x38, R5, 0xf8, !PT ;  /* 0x00000038d4047812 */ /* 0x000fc600078ef805 */
[----:B------:R-:W-:Y:S01]  /*ed10*/  IMAD.SHL.U32 R7, R7, 0x400, RZ ;  /* 0x0000040007077824 */ /* 0x000fe200078e00ff */
[----:B------:R-:W-:-:S04]  /*ed20*/  LOP3.LUT R8, R4, R213, RZ, 0x3c, !PT ;  /* 0x000000d504087212 */ /* 0x000fc800078e3cff */
[----:B------:R-:W-:-:S04]  /*ed30*/  LOP3.LUT R9, R7, 0x7fffe000, RZ, 0xc0, !PT ;  /* 0x7fffe00007097812 */ /* 0x000fc800078ec0ff */
[----:B------:R-:W-:-:S04]  /*ed40*/  IADD3 R9, R8, R9, R214 ;  /* 0x0000000908097210 */ /* 0x000fc80007ffe0d6 */
[----:B------:R-:W-:-:S05]  /*ed50*/  LEA R42, R9, R16, 0x1 ;  /* 0x00000010092a7211 */ /* 0x000fca00078e08ff */
[----:B------:R-:W0:Y:S02]  /*ed60*/  LDS.128 R8, [R42+0x15400] ;  /* 0x015400002a087984 */ /* 0x000e240000000c00 */
[--C-:B0-----:R-:W-:Y:S02]  /*ed70*/  HADD2.F32 R47, -RZ, R8.reuse.H0_H0 ;  /* 0x20000008ff2f7230 */ /* 0x101fe40000004100 */
[----:B------:R-:W-:Y:S02]  /*ed80*/  HADD2.F32 R8, -RZ, R8.H1_H1 ;  /* 0x30000008ff087230 */ /* 0x000fe40000004100 */
[----:B------:R-:W-:Y:S02]  /*ed90*/  HADD2.F32 R48, -RZ, R9.H0_H0 ;  /* 0x20000009ff307230 */ /* 0x000fe40000004100 */
[C---:B------:R-:W-:Y:S01]  /*eda0*/  FMUL.FTZ R56, R47.reuse, R54 ;  /* 0x000000362f387220 */ /* 0x040fe20000410000 */
[----:B------:R-:W-:Y:S01]  /*edb0*/  FMUL.FTZ R58, R47, R52 ;  /* 0x000000342f3a7220 */ /* 0x000fe20000410000 */
[----:B------:R-:W-:-:S02]  /*edc0*/  HADD2.F32 R47, -RZ, R27.H0_H0 ;  /* 0x2000001bff2f7230 */ /* 0x000fc40000004100 */
[C---:B------:R-:W-:Y:S01]  /*edd0*/  FMUL.FTZ R55, R8.reuse, R51 ;  /* 0x0000003308377220 */ /* 0x040fe20000410000 */
[----:B------:R-:W-:Y:S02]  /*ede0*/  HADD2.F32 R9, -RZ, R9.H1_H1 ;  /* 0x30000009ff097230 */ /* 0x000fe40000004100 */
[----:B------:R-:W-:Y:S02]  /*edf0*/  HADD2.F32 R49, -RZ, R10.H0_H0 ;  /* 0x2000000aff317230 */ /* 0x000fe40000004100 */
[----:B------:R-:W-:Y:S01]  /*ee00*/  FMUL.FTZ R57, R8, R47 ;  /* 0x0000002f08397220 */ /* 0x000fe20000410000 */
[----:B------:R-:W-:Y:S02]  /*ee10*/  HADD2.F32 R8, -RZ, R28.H0_H0 ;  /* 0x2000001cff087230 */ /* 0x000fe40000004100 */
[----:B------:R-:W-:Y:S02]  /*ee20*/  HADD2.F32 R10, -RZ, R10.H1_H1 ;  /* 0x3000000aff0a7230 */ /* 0x000fe40000004100 */
[----:B------:R-:W-:-:S02]  /*ee30*/  HADD2.F32 R50, -RZ, R11.H0_H0 ;  /* 0x2000000bff327230 */ /* 0x000fc40000004100 */
[----:B------:R-:W-:Y:S01]  /*ee40*/  HADD2.F32 R11, -RZ, R11.H1_H1 ;  /* 0x3000000bff0b7230 */ /* 0x000fe20000004100 */
[----:B--2---:R-:W0:Y:S02]  /*ee50*/  LDS.128 R4, [R59] ;  /* 0x000000003b047984 */ /* 0x004e240000000c00 */
[--C-:B0-----:R-:W-:Y:S02]  /*ee60*/  HADD2.F32 R43, -RZ, R4.reuse.H0_H0 ;  /* 0x20000004ff2b7230 */ /* 0x101fe40000004100 */
[----:B------:R-:W-:Y:S02]  /*ee70*/  HADD2.F32 R4, -RZ, R4.H1_H1 ;  /* 0x30000004ff047230 */ /* 0x000fe40000004100 */
[----:B------:R-:W-:Y:S02]  /*ee80*/  HADD2.F32 R44, -RZ, R5.H0_H0 ;  /* 0x20000005ff2c7230 */ /* 0x000fe40000004100 */
[C---:B------:R-:W-:Y:S01]  /*ee90*/  FFMA.FTZ R56, R43.reuse, R52, -R56 ;  /* 0x000000342b387223 */ /* 0x040fe20000010838 */
[----:B------:R-:W-:Y:S01]  /*eea0*/  FFMA.FTZ R58, R43, R54, R58 ;  /* 0x000000362b3a7223 */ /* 0x000fe2000001003a */
[----:B------:R-:W-:-:S02]  /*eeb0*/  HADD2.F32 R43, -RZ, R26.H1_H1 ;  /* 0x3000001aff2b7230 */ /* 0x000fc40000004100 */
[----:B------:R-:W-:Y:S01]  /*eec0*/  FFMA.FTZ R55, R4, R47, -R55 ;  /* 0x0000002f04377223 */ /* 0x000fe20000010837 */
[----:B------:R-:W-:Y:S01]  /*eed0*/  FMUL.FTZ R47, R48, R53 ;  /* 0x00000035302f7220 */ /* 0x000fe20000410000 */
[----:B------:R-:W-:Y:S02]  /*eee0*/  HADD2.F32 R52, -RZ, R31.H1_H1 ;  /* 0x3000001fff347230 */ /* 0x000fe40000004100 */
[----:B------:R-:W-:Y:S01]  /*eef0*/  FFMA.FTZ R57, R4, R51, R57 ;  /* 0x0000003304397223 */ /* 0x000fe20000010039 */
[-C--:B------:R-:W-:Y:S01]  /*ef00*/  FMUL.FTZ R48, R48, R43.reuse ;  /* 0x0000002b30307220 */ /* 0x080fe20000410000 */
[----:B------:R-:W-:Y:S02]  /*ef10*/  HADD2.F32 R4, -RZ, R27.H1_H1 ;  /* 0x3000001bff047230 */ /* 0x000fe40000004100 */
[C---:B------:R-:W-:Y:S01]  /*ef20*/  FFMA.FTZ R47, R44.reuse, R43, -R47 ;  /* 0x0000002b2c2f7223 */ /* 0x040fe2000001082f */
[----:B------:R-:W-:Y:S02]  /*ef30*/  HADD2.F32 R5, -RZ, R5.H1_H1 ;  /* 0x30000005ff057230 */ /* 0x000fe40000004100 */
[----:B------:R-:W-:Y:S01]  /*ef40*/  FFMA.FTZ R48, R44, R53, R48 ;  /* 0x000000352c307223 */ /* 0x000fe20000010030 */
[----:B------:R-:W-:Y:S01]  /*ef50*/  FMUL.FTZ R54, R9, R52 ;  /* 0x0000003409367220 */ /* 0x000fe20000410000 */
[----:B------:R-:W-:-:S02]  /*ef60*/  HADD2.F32 R44, -RZ, R32.H0_H0 ;  /* 0x20000020ff2c7230 */ /* 0x000fc40000004100 */
[-C--:B------:R-:W-:Y:S01]  /*ef70*/  FMUL.FTZ R60, R9, R4.reuse ;  /* 0x00000004093c7220 */ /* 0x080fe20000410000 */
[----:B------:R-:W-:Y:S02]  /*ef80*/  HADD2.F32 R43, -RZ, R33.H0_H0 ;  /* 0x20000021ff2b7230 */ /* 0x000fe40000004100 */
[----:B------:R-:W-:Y:S01]  /*ef90*/  FFMA.FTZ R54, R5, R4, -R54 ;  /* 0x0000000405367223 */ /* 0x000fe20000010836 */
[--C-:B------:R-:W-:Y:S02]  /*efa0*/  HADD2.F32 R45, -RZ, R6.reuse.H0_H0 ;  /* 0x20000006ff2d7230 */ /* 0x100fe40000004100 */
[C---:B------:R-:W-:Y:S01]  /*efb0*/  FMUL.FTZ R4, R49.reuse, R44 ;  /* 0x0000002c31047220 */ /* 0x040fe20000410000 */
[----:B------:R-:W-:Y:S02]  /*efc0*/  HADD2.F32 R9, -RZ, R29.H0_H0 ;  /* 0x2000001dff097230 */ /* 0x000fe40000004100 */
[----:B------:R-:W-:Y:S01]  /*efd0*/  FMUL.FTZ R53, R49, R8 ;  /* 0x0000000831357220 */ /* 0x000fe20000410000 */
[----:B------:R-:W-:-:S02]  /*efe0*/  HADD2.F32 R6, -RZ, R6.H1_H1 ;  /* 0x30000006ff067230 */ /* 0x000fc40000004100 */
[----:B------:R-:W-:Y:S01]  /*eff0*/  FFMA.FTZ R49, R5, R52, R60 ;  /* 0x0000003405317223 */ /* 0x000fe2000001003c */
[C---:B------:R-:W-:Y:S01]  /*f000*/  FMUL.FTZ R5, R10.reuse, R43 ;  /* 0x0000002b0a057220 */ /* 0x040fe20000410000 */
[C---:B------:R-:W-:Y:S01]  /*f010*/  FFMA.FTZ R51, R45.reuse, R8, -R4 ;  /* 0x000000082d337223 */ /* 0x040fe20000010804 */
[----:B------:R-:W-:Y:S01]  /*f020*/  FFMA.FTZ R53, R45, R44, R53 ;  /* 0x0000002c2d357223 */ /* 0x000fe20000010035 */
[-C--:B------:R-:W-:Y:S01]  /*f030*/  FMUL.FTZ R45, R10, R9.reuse ;  /* 0x000000090a2d7220 */ /* 0x080fe20000410000 */
[C---:B------:R-:W-:Y:S01]  /*f040*/  FFMA.FTZ R10, R6.reuse, R9, -R5 ;  /* 0x00000009060a7223 */ /* 0x040fe20000010805 */
[----:B------:R-:W-:Y:S02]  /*f050*/  HADD2.F32 R9, -RZ, R32.H1_H1 ;  /* 0x30000020ff097230 */ /* 0x000fe40000004100 */
[----:B------:R-:W-:Y:S02]  /*f060*/  HADD2.F32 R5, -RZ, R28.H1_H1 ;  /* 0x3000001cff057230 */ /* 0x000fe40000004100 */
[----:B------:R-:W-:Y:S01]  /*f070*/  FFMA.FTZ R44, R6, R43, R45 ;  /* 0x0000002b062c7223 */ /* 0x000fe2000001002d */
[----:B------:R-:W-:-:S02]  /*f080*/  HADD2.F32 R8, -RZ, R33.H1_H1 ;  /* 0x30000021ff087230 */ /* 0x000fc40000004100 */
[C---:B------:R-:W-:Y:S01]  /*f090*/  FMUL.FTZ R43, R50.reuse, R9 ;  /* 0x00000009322b7220 */ /* 0x040fe20000410000 */
[----:B------:R-:W-:Y:S02]  /*f0a0*/  HADD2.F32 R4, -RZ, R29.H1_H1 ;  /* 0x3000001dff047230 */ /* 0x000fe40000004100 */
[-C--:B------:R-:W-:Y:S01]  /*f0b0*/  FMUL.FTZ R50, R50, R5.reuse ;  /* 0x0000000532327220 */ /* 0x080fe20000410000 */
[--C-:B------:R-:W-:Y:S02]  /*f0c0*/  HADD2.F32 R46, -RZ, R7.reuse.H0_H0 ;  /* 0x20000007ff2e7230 */ /* 0x100fe40000004100 */
[C---:B------:R-:W-:Y:S01]  /*f0d0*/  FMUL.FTZ R6, R11.reuse, R8 ;  /* 0x000000080b067220 */ /* 0x040fe20000410000 */
[----:B------:R-:W-:Y:S02]  /*f0e0*/  HADD2.F32 R7, -RZ, R7.H1_H1 ;  /* 0x30000007ff077230 */ /* 0x000fe40000004100 */
[-C--:B------:R-:W-:Y:S01]  /*f0f0*/  FMUL.FTZ R45, R11, R4.reuse ;  /* 0x000000040b2d7220 */ /* 0x080fe20000410000 */
        /* <DEDUP_REMOVED lines=14> */
.L_x_4219:
[----:B------:R-:W-:Y:S05]  /*f1e0*/  BSYNC B2 ;  /* 0x0000000000027941 */ /* 0x000fea0003800000 */
.L_x_4218:
[----:B------:R-:W-:Y:S05]  /*f1f0*/  @P2 BRA `(.L_x_4215) ;  /* 0x00000004005c2947 */ /* 0x000fea0003800000 */
[----:B-1----:R-:W3:Y:S01]  /*f200*/  LDL R58, [R1+0x7c] ;  /* 0x00007c00013a7983 */ /* 0x002ee20000100800 */
[----:B------:R-:W-:Y:S01]  /*f210*/  LEA.HI R25, R25, R235, RZ, 0x1d ;  /* 0x000000eb19197211 */ /* 0x000fe200078fe8ff */
[----:B------:R-:W-:Y:S02]  /*f220*/  HADD2.F32 R53, -RZ, R15.H0_H0 ;  /* 0x2000000fff357230 */ /* 0x000fe40000004100 */
[----:B------:R-:W-:Y:S01]  /*f230*/  HADD2.F32 R51, -RZ, R3.H0_H0 ;  /* 0x20000003ff337230 */ /* 0x000fe20000004100 */
[----:B--2---:R-:W-:Y:S01]  /*f240*/  SHF.R.S32.HI R4, RZ, 0x1f, R25 ;  /* 0x0000001fff047819 */ /* 0x004fe20000011419 */
[----:B0-----:R-:W-:Y:S02]  /*f250*/  IMAD.SHL.U32 R5, R25, 0x8, RZ ;  /* 0x0000000819057824 */ /* 0x001fe400078e00ff */
[----:B------:R-:W-:Y:S01]  /*f260*/  HADD2.F32 R55, -RZ, R20.H0_H0 ;  /* 0x20000014ff377230 */ /* 0x000fe20000004100 */
[----:B------:R-:W-:Y:S02]  /*f270*/  LEA.HI R25, R4, R25, RZ, 0x3 ;  /* 0x0000001904197211 */ /* 0x000fe400078f18ff */
[----:B------:R-:W-:-:S03]  /*f280*/  LOP3.LUT R4, R212, 0x38, R5, 0xf8, !PT ;  /* 0x00000038d4047812 */ /* 0x000fc600078ef805 */
[----:B------:R-:W-:Y:S01]  /*f290*/  IMAD.SHL.U32 R25, R25, 0x400, RZ ;  /* 0x0000040019197824 */ /* 0x000fe200078e00ff */
[----:B------:R-:W-:-:S04]  /*f2a0*/  LOP3.LUT R8, R4, R213, RZ, 0x3c, !PT ;  /* 0x000000d504087212 */ /* 0x000fc800078e3cff */
        /* <DEDUP_REMOVED lines=17> */
[----:B---3--:R-:W0:Y:S02]  /*f3c0*/  LDS.128 R4, [R58] ;  /* 0x000000003a047984 */ /* 0x008e240000000c00 */
        /* <DEDUP_REMOVED lines=58> */
.L_x_4215:
[----:B------:R-:W-:Y:S05]  /*f770*/  BSYNC B1 ;  /* 0x0000000000017941 */ /* 0x000fea0003800000 */
.L_x_4214:
[----:B------:R-:W-:-:S13]  /*f780*/  ISETP.GE.AND P0, PT, R229, R0, PT ;  /* 0x00000000e500720c */ /* 0x000fda0003f06270 */
[----:B------:R-:W-:Y:S05]  /*f790*/  @P0 BRA `(.L_x_4198) ;  /* 0x00000010004c0947 */ /* 0x000fea0003800000 */
[----:B------:R-:W4:Y:S01]  /*f7a0*/  LDC R0, c[0x0][0x3f4] ;  /* 0x0000fd00ff007b82 */ /* 0x000f220000000800 */
[C---:B-123--:R-:W-:Y:S01]  /*f7b0*/  VIADD R7, R18.reuse, 0x40 ;  /* 0x0000004012077836 */ /* 0x04efe20000000000 */
[C---:B0-----:R-:W-:Y:S01]  /*f7c0*/  IADD3 R5, R18.reuse, 0x20, RZ ;  /* 0x0000002012057810 */ /* 0x041fe20007ffe0ff */
[----:B------:R-:W-:Y:S01]  /*f7d0*/  BSSY B1, `(.L_x_4220) ;  /* 0x000005d000017945 */ /* 0x000fe20003800000 */
[----:B------:R-:W-:Y:S02]  /*f7e0*/  SHF.R.U32.HI R56, RZ, 0x3, R206 ;  /* 0x00000003ff387819 */ /* 0x000fe400000116ce */
[-C--:B----4-:R-:W-:Y:S02]  /*f7f0*/  ISETP.GE.AND P0, PT, R18, R0.reuse, PT ;  /* 0x000000001200720c */ /* 0x090fe40003f06270 */
[-C--:B------:R-:W-:Y:S02]  /*f800*/  ISETP.GE.AND P1, PT, R5, R0.reuse, PT ;  /* 0x000000000500720c */ /* 0x080fe40003f26270 */
[----:B------:R-:W-:-:S09]  /*f810*/  ISETP.GE.AND P2, PT, R7, R0, PT ;  /* 0x000000000700720c */ /* 0x000fd20003f46270 */
[----:B------:R-:W-:Y:S05]  /*f820*/  @P0 BRA `(.L_x_4221) ;  /* 0x00000004005c0947 */ /* 0x000fea0003800000 */
[----:B------:R-:W2:Y:S01]  /*f830*/  LDL R58, [R1+0x80] ;  /* 0x00008000013a7983 */ /* 0x000ea20000100800 */
[----:B------:R-:W-:Y:S01]  /*f840*/  LEA.HI R4, R0, R233, RZ, 0x1d ;  /* 0x000000e900047211 */ /* 0x000fe200078fe8ff */
[----:B------:R-:W-:Y:S02]  /*f850*/  HADD2.F32 R50, -RZ, R34.H0_H0 ;  /* 0x20000022ff327230 */ /* 0x000fe40000004100 */
[----:B------:R-:W-:Y:S01]  /*f860*/  HADD2.F32 R52, -RZ, R38.H0_H0 ;  /* 0x20000026ff347230 */ /* 0x000fe20000004100 */
        /* <DEDUP_REMOVED lines=21> */
[----:B------:R-:W-:Y:S01]  /*f9c0*/  FMUL.FTZ R38, R61, R47 ;  /* 0x0000002f3d267220 */ /* 0x000fe20000410000 */
[----:B------:R-:W-:Y:S02]  /*f9d0*/  HADD2.F32 R35, -RZ, R35.H1_H1 ;  /* 0x30000023ff237230 */ /* 0x000fe40000004100 */
[----:B------:R-:W-:Y:S01]  /*f9e0*/  FMUL.FTZ R57, R46, R8 ;  /* 0x000000082e397220 */ /* 0x000fe20000410000 */
[--C-:B------:R-:W-:Y:S02]  /*f9f0*/  HADD2.F32 R48, -RZ, R10.reuse.H0_H0 ;  /* 0x2000000aff307230 */ /* 0x100fe40000004100 */
[----:B------:R-:W-:Y:S02]  /*fa00*/  HADD2.F32 R10, -RZ, R10.H1_H1 ;  /* 0x3000000aff0a7230 */ /* 0x000fe40000004100 */
[----:B------:R-:W-:-:S02]  /*fa10*/  HADD2.F32 R49, -RZ, R11.H0_H0 ;  /* 0x2000000bff317230 */ /* 0x000fc40000004100 */
[----:B------:R-:W-:Y:S01]  /*fa20*/  HADD2.F32 R11, -RZ, R11.H1_H1 ;  /* 0x3000000bff0b7230 */ /* 0x000fe20000004100 */
[----:B--2---:R-:W0:Y:S02]  /*fa30*/  LDS.128 R4, [R58] ;  /* 0x000000003a047984 */ /* 0x004e240000000c00 */
[--C-:B0-----:R-:W-:Y:S02]  /*fa40*/  HADD2.F32 R42, -RZ, R4.reuse.H0_H0 ;  /* 0x20000004ff2a7230 */ /* 0x101fe40000004100 */
[----:B------:R-:W-:Y:S02]  /*fa50*/  HADD2.F32 R4, -RZ, R4.H1_H1 ;  /* 0x30000004ff047230 */ /* 0x000fe40000004100 */
[--C-:B------:R-:W-:Y:S02]  /*fa60*/  HADD2.F32 R43, -RZ, R5.reuse.H0_H0 ;  /* 0x20000005ff2b7230 */ /* 0x100fe40000004100 */
[----:B------:R-:W-:Y:S01]  /*fa70*/  FFMA.FTZ R51, R50, R42, -R51 ;  /* 0x0000002a32337223 */ /* 0x000fe20000010833 */
[----:B------:R-:W-:-:S02]  /*fa80*/  HADD2.F32 R5, -RZ, R5.H1_H1 ;  /* 0x30000005ff057230 */ /* 0x000fc40000004100 */
[-C--:B------:R-:W-:Y:S01]  /*fa90*/  FFMA.FTZ R8, R46, R4.reuse, -R55 ;  /* 0x000000042e087223 */ /* 0x080fe20000010837 */
[----:B------:R-:W-:Y:S02]  /*faa0*/  HADD2.F32 R55, -RZ, R39.H1_H1 ;  /* 0x30000027ff377230 */ /* 0x000fe40000004100 */
[----:B------:R-:W-:Y:S01]  /*fab0*/  FFMA.FTZ R34, R54, R4, R57 ;  /* 0x0000000436227223 */ /* 0x000fe20000010039 */
[-C--:B------:R-:W-:Y:S01]  /*fac0*/  FMUL.FTZ R46, R35, R9.reuse ;  /* 0x00000009232e7220 */ /* 0x080fe20000410000 */
[----:B------:R-:W-:Y:S02]  /*fad0*/  HADD2.F32 R54, -RZ, R41.H0_H0 ;  /* 0x20000029ff367230 */ /* 0x000fe40000004100 */
[----:B------:R-:W-:Y:S01]  /*fae0*/  FFMA.FTZ R53, R52, R42, R53 ;  /* 0x0000002a34357223 */ /* 0x000fe20000010035 */
[----:B------:R-:W-:Y:S01]  /*faf0*/  FMUL.FTZ R4, R55, R9 ;  /* 0x0000000937047220 */ /* 0x000fe20000410000 */
[--C-:B------:R-:W-:Y:S02]  /*fb00*/  HADD2.F32 R44, -RZ, R6.reuse.H0_H0 ;  /* 0x20000006ff2c7230 */ /* 0x100fe40000004100 */
[----:B------:R-:W-:Y:S01]  /*fb10*/  FMUL.FTZ R42, R59, R47 ;  /* 0x0000002f3b2a7220 */ /* 0x000fe20000410000 */
[----:B------:R-:W-:-:S02]  /*fb20*/  HADD2.F32 R6, -RZ, R6.H1_H1 ;  /* 0x30000006ff067230 */ /* 0x000fc40000004100 */
[-C--:B------:R-:W-:Y:S01]  /*fb30*/  FFMA.FTZ R9, R35, R5.reuse, -R4 ;  /* 0x0000000523097223 */ /* 0x080fe20000010804 */
[----:B------:R-:W-:Y:S02]  /*fb40*/  HADD2.F32 R4, -RZ, R37.H0_H0 ;  /* 0x20000025ff047230 */ /* 0x000fe40000004100 */
[----:B------:R-:W-:Y:S01]  /*fb50*/  FFMA.FTZ R35, R55, R5, R46 ;  /* 0x0000000537237223 */ /* 0x000fe2000001002e */
[----:B------:R-:W-:Y:S02]  /*fb60*/  HADD2.F32 R50, -RZ, R36.H0_H0 ;  /* 0x20000024ff327230 */ /* 0x000fe40000004100 */
[-C--:B------:R-:W-:Y:S01]  /*fb70*/  FMUL.FTZ R5, R54, R10.reuse ;  /* 0x0000000a36057220 */ /* 0x080fe20000410000 */
[--C-:B------:R-:W-:Y:S02]  /*fb80*/  HADD2.F32 R52, -RZ, R40.reuse.H0_H0 ;  /* 0x20000028ff347230 */ /* 0x100fe40000004100 */
[C---:B------:R-:W-:Y:S01]  /*fb90*/  FMUL.FTZ R47, R4.reuse, R10 ;  /* 0x0000000a042f7220 */ /* 0x040fe20000410000 */
[-C--:B------:R-:W-:Y:S01]  /*fba0*/  FFMA.FTZ R38, R59, R43.reuse, -R38 ;  /* 0x0000002b3b267223 */ /* 0x080fe20000010826 */
[----:B------:R-:W-:Y:S01]  /*fbb0*/  FFMA.FTZ R42, R61, R43, R42 ;  /* 0x0000002b3d2a7223 */ /* 0x000fe2000001002a */
[----:B------:R-:W-:Y:S01]  /*fbc0*/  FFMA.FTZ R10, R4, R6, -R5 ;  /* 0x00000006040a7223 */ /* 0x000fe20000010805 */
[----:B------:R-:W-:-:S02]  /*fbd0*/  HADD2.F32 R55, -RZ, R40.H1_H1 ;  /* 0x30000028ff377230 */ /* 0x000fc40000004100 */
[-C--:B------:R-:W-:Y:S01]  /*fbe0*/  FMUL.FTZ R39, R52, R48.reuse ;  /* 0x0000003034277220 */ /* 0x080fe20000410000 */
[----:B------:R-:W-:Y:S02]  /*fbf0*/  HADD2.F32 R41, -RZ, R41.H1_H1 ;  /* 0x30000029ff297230 */ /* 0x000fe40000004100 */
[C---:B------:R-:W-:Y:S01]  /*fc00*/  FMUL.FTZ R43, R50.reuse, R48 ;  /* 0x00000030322b7220 */ /* 0x040fe20000410000 */
[----:B------:R-:W-:Y:S02]  /*fc10*/  HADD2.F32 R5, -RZ, R36.H1_H1 ;  /* 0x30000024ff057230 */ /* 0x000fe40000004100 */
[-C--:B------:R-:W-:Y:S01]  /*fc20*/  FFMA.FTZ R39, R50, R44.reuse, -R39 ;  /* 0x0000002c32277223 */ /* 0x080fe20000010827 */
[----:B------:R-:W-:Y:S02]  /*fc30*/  HADD2.F32 R37, -RZ, R37.H1_H1 ;  /* 0x30000025ff257230 */ /* 0x000fe40000004100 */
[----:B------:R-:W-:Y:S01]  /*fc40*/  FFMA.FTZ R43, R52, R44, R43 ;  /* 0x0000002c342b7223 */ /* 0x000fe2000001002b */
[----:B------:R-:W-:-:S02]  /*fc50*/  HADD2.F32 R45, -RZ, R7.H0_H0 ;  /* 0x20000007ff2d7230 */ /* 0x000fc40000004100 */
[----:B------:R-:W-:Y:S01]  /*fc60*/  FFMA.FTZ R36, R54, R6, R47 ;  /* 0x0000000636247223 */ /* 0x000fe2000001002f */
[----:B------:R-:W-:Y:S02]  /*fc70*/  HADD2.F32 R7, -RZ, R7.H1_H1 ;  /* 0x30000007ff077230 */ /* 0x000fe40000004100 */
[----:B------:R-:W-:Y:S01]  /*fc80*/  FMUL.FTZ R4, R55, R49 ;  /* 0x0000003137047220 */ /* 0x000fe20000410000 */
        /* <DEDUP_REMOVED lines=17> */
.L_x_4221:
[----:B------:R-:W-:Y:S05]  /*fda0*/  BSYNC B1 ;  /* 0x0000000000017941 */ /* 0x000fea0003800000 */
.L_x_4220:
[----:B------:R-:W-:Y:S04]  /*fdb0*/  BSSY B1, `(.L_x_4222) ;  /* 0x0000059000017945 */ /* 0x000fe80003800000 */
[----:B------:R-:W-:Y:S05]  /*fdc0*/  @P1 BRA `(.L_x_4223) ;  /* 0x00000004005c1947 */ /* 0x000fea0003800000 */
[----:B------:R-:W2:Y:S01]  /*fdd0*/  LDL R48, [R1+0x78] ;  /* 0x0000780001307983 */ /* 0x000ea20000100800 */
[----:B0-----:R-:W-:Y:S01]  /*fde0*/  LEA.HI R4, R0, R234, RZ, 0x1d ;  /* 0x000000ea00047211 */ /* 0x001fe200078fe8ff */
        /* <DEDUP_REMOVED lines=85> */
.L_x_4223:
[----:B------:R-:W-:Y:S05]  /*10340*/  BSYNC B1 ;  /* 0x0000000000017941 */ /* 0x000fea0003800000 */
.L_x_4222:
[----:B------:R-:W-:Y:S05]  /*10350*/  @P2 BRA `(.L_x_4198) ;  /* 0x00000004005c2947 */ /* 0x000fea0003800000 */
[----:B------:R-:W2:Y:S01]  /*10360*/  LDL R41, [R1+0x74] ;  /* 0x0000740001297983 */ /* 0x000ea20000100800 */
[----:B------:R-:W-:Y:S01]  /*10370*/  LEA.HI R0, R0, R235, RZ, 0x1d ;  /* 0x000000eb00007211 */ /* 0x000fe200078fe8ff */
[----:B------:R-:W-:Y:S02]  /*10380*/  HADD2.F32 R33, -RZ, R3.H0_H0 ;  /* 0x20000003ff217230 */ /* 0x000fe40000004100 */
[--C-:B------:R-:W-:Y:S01]  /*10390*/  HADD2.F32 R35, -RZ, R15.reuse.H0_H0 ;  /* 0x2000000fff237230 */ /* 0x100fe20000004100 */
[----:B01----:R-:W-:Y:S01]  /*103a0*/  SHF.R.S32.HI R7, RZ, 0x1f, R0 ;  /* 0x0000001fff077819 */ /* 0x003fe20000011400 */
[----:B------:R-:W-:Y:S01]  /*103b0*/  HADD2.F32 R42, -RZ, R20.H0_H0 ;  /* 0x20000014ff2a7230 */ /* 0x000fe20000004100 */
[----:B------:R-:W-:Y:S01]  /*103c0*/  SHF.L.U32 R5, R0, 0x3, RZ ;  /* 0x0000000300057819 */ /* 0x000fe200000006ff */
        /* <DEDUP_REMOVED lines=9> */
[----:B------:R-:W-:-:S04]  /*10460*/  LOP3.LUT R0, R7, 0x7fffe000, RZ, 0xc0, !PT ;  /* 0x7fffe00007007812 */ /* 0x000fc800078ec0ff */
[----:B------:R-:W-:-:S05]  /*10470*/  IADD3 R9, R9, R0, R216 ;  /* 0x0000000009097210 */ /* 0x000fca0007ffe0d8 */
[----:B------:R-:W-:-:S05]  /*10480*/  IMAD R0, R9, 0x2, R16 ;  /* 0x0000000209007824 */ /* 0x000fca00078e0210 */
[----:B------:R-:W0:Y:S02]  /*10490*/  LDS.128 R8, [R0+0x15400] ;  /* 0x0154000000087984 */ /* 0x000e240000000c00 */
[--C-:B0-----:R-:W-:Y:S02]  /*104a0*/  HADD2.F32 R29, -RZ, R8.reuse.H0_H0 ;  /* 0x20000008ff1d7230 */ /* 0x101fe40000004100 */
[----:B------:R-:W-:Y:S02]  /*104b0*/  HADD2.F32 R8, -RZ, R8.H1_H1 ;  /* 0x30000008ff087230 */ /* 0x000fe40000004100 */
[--C-:B------:R-:W-:Y:S02]  /*104c0*/  HADD2.F32 R30, -RZ, R9.reuse.H0_H0 ;  /* 0x20000009ff1e7230 */ /* 0x100fe40000004100 */
[-C--:B------:R-:W-:Y:S01]  /*104d0*/  FMUL.FTZ R34, R35, R29.reuse ;  /* 0x0000001d23227220 */ /* 0x080fe20000410000 */
[----:B------:R-:W-:Y:S01]  /*104e0*/  FMUL.FTZ R36, R33, R29 ;  /* 0x0000001d21247220 */ /* 0x000fe20000410000 */
[----:B------:R-:W-:-:S02]  /*104f0*/  HADD2.F32 R9, -RZ, R9.H1_H1 ;  /* 0x30000009ff097230 */ /* 0x000fc40000004100 */
[-C--:B------:R-:W-:Y:S01]  /*10500*/  FMUL.FTZ R15, R42, R8.reuse ;  /* 0x000000082a0f7220 */ /* 0x080fe20000410000 */
[----:B------:R-:W-:Y:S01]  /*10510*/  FMUL.FTZ R3, R38, R8 ;  /* 0x0000000826037220 */ /* 0x000fe20000410000 */
        /* <DEDUP_REMOVED lines=8> */
[--C-:B------:R-:W-:Y:S02]  /*105a0*/  HADD2.F32 R26, -RZ, R5.reuse.H0_H0 ;  /* 0x20000005ff1a7230 */ /* 0x100fe40000004100 */
[-C--:B------:R-:W-:Y:S01]  /*105b0*/  FFMA.FTZ R34, R33, R25.reuse, -R34 ;  /* 0x0000001921227223 */ /* 0x080fe20000010822 */
[----:B------:R-:W-:Y:S01]  /*105c0*/  FFMA.FTZ R36, R35, R25, R36 ;  /* 0x0000001923247223 */ /* 0x000fe20000010024 */
[----:B------:R-:W-:Y:S01]  /*105d0*/  FMUL.FTZ R25, R44, R30 ;  /* 0x0000001e2c197220 */ /* 0x000fe20000410000 */
[----:B------:R-:W-:Y:S02]  /*105e0*/  HADD2.F32 R33, -RZ, R12.H1_H1 ;  /* 0x3000000cff217230 */ /* 0x000fe40000004100 */
[----:B------:R-:W-:Y:S01]  /*105f0*/  FFMA.FTZ R15, R38, R4, -R15 ;  /* 0x00000004260f7223 */ /* 0x000fe2000001080f */
[----:B------:R-:W-:-:S02]  /*10600*/  HADD2.F32 R5, -RZ, R5.H1_H1 ;  /* 0x30000005ff057230 */ /* 0x000fc40000004100 */
[----:B------:R-:W-:Y:S01]  /*10610*/  FFMA.FTZ R3, R42, R4, R3 ;  /* 0x000000042a037223 */ /* 0x000fe20000010003 */
[----:B------:R-:W-:Y:S01]  /*10620*/  FFMA.FTZ R25, R40, R26, -R25 ;  /* 0x0000001a28197223 */ /* 0x000fe20000010819 */
[-C--:B------:R-:W-:Y:S01]  /*10630*/  FMUL.FTZ R4, R37, R9.reuse ;  /* 0x0000000925047220 */ /* 0x080fe20000410000 */
[----:B------:R-:W-:Y:S02]  /*10640*/  HADD2.F32 R35, -RZ, R13.H0_H0 ;  /* 0x2000000dff237230 */ /* 0x000fe40000004100 */
[C---:B------:R-:W-:Y:S01]  /*10650*/  FMUL.FTZ R8, R33.reuse, R9 ;  /* 0x0000000921087220 */ /* 0x040fe20000410000 */
[----:B------:R-:W-:Y:S02]  /*10660*/  HADD2.F32 R40, -RZ, R24.H0_H0 ;  /* 0x20000018ff287230 */ /* 0x000fe40000004100 */
[-C--:B------:R-:W-:Y:S01]  /*10670*/  FFMA.FTZ R12, R33, R5.reuse, -R4 ;  /* 0x00000005210c7223 */ /* 0x080fe20000010804 */
[----:B------:R-:W-:Y:S02]  /*10680*/  HADD2.F32 R38, -RZ, R14.H0_H0 ;  /* 0x2000000eff267230 */ /* 0x000fe40000004100 */
[----:B------:R-:W-:Y:S01]  /*10690*/  FFMA.FTZ R20, R37, R5, R8 ;  /* 0x0000000525147223 */ /* 0x000fe20000010008 */
[----:B------:R-:W-:-:S02]  /*106a0*/  HADD2.F32 R27, -RZ, R6.H0_H0 ;  /* 0x20000006ff1b7230 */ /* 0x000fc40000004100 */
[-C--:B------:R-:W-:Y:S01]  /*106b0*/  FMUL.FTZ R4, R39, R31.reuse ;  /* 0x0000001f27047220 */ /* 0x080fe20000410000 */
[----:B------:R-:W-:Y:S02]  /*106c0*/  HADD2.F32 R6, -RZ, R6.H1_H1 ;  /* 0x30000006ff067230 */ /* 0x000fe40000004100 */
[C---:B------:R-:W-:Y:S01]  /*106d0*/  FMUL.FTZ R30, R35.reuse, R31 ;  /* 0x0000001f231e7220 */ /* 0x040fe20000410000 */
[-C--:B------:R-:W-:Y:S01]  /*106e0*/  FMUL.FTZ R5, R40, R10.reuse ;  /* 0x0000000a28057220 */ /* 0x080fe20000410000 */
[----:B------:R-:W-:Y:S01]  /*106f0*/  FMUL.FTZ R9, R38, R10 ;  /* 0x0000000a26097220 */ /* 0x000fe20000410000 */
[----:B------:R-:W-:Y:S02]  /*10700*/  HADD2.F32 R10, -RZ, R21.H1_H1 ;  /* 0x30000015ff0a7230 */ /* 0x000fe40000004100 */
[----:B------:R-:W-:Y:S01]  /*10710*/  FFMA.FTZ R29, R44, R26, R29 ;  /* 0x0000001a2c1d7223 */ /* 0x000fe2000001001d */
[----:B------:R-:W-:Y:S02]  /*10720*/  HADD2.F32 R31, -RZ, R24.H1_H1 ;  /* 0x30000018ff1f7230 */ /* 0x000fe40000004100 */
[----:B------:R-:W-:Y:S01]  /*10730*/  FFMA.FTZ R26, R35, R27, -R4 ;  /* 0x0000001b231a7223 */ /* 0x000fe20000010804 */
[----:B------:R-:W-:-:S02]  /*10740*/  HADD2.F32 R8, -RZ, R13.H1_H1 ;  /* 0x3000000dff087230 */ /* 0x000fc40000004100 */
[----:B------:R-:W-:Y:S01]  /*10750*/  FFMA.FTZ R30, R39, R27, R30 ;  /* 0x0000001b271e7223 */ /* 0x000fe2000001001e */
[----:B------:R-:W-:Y:S02]  /*10760*/  HADD2.F32 R21, -RZ, R14.H1_H1 ;  /* 0x3000000eff157230 */ /* 0x000fe40000004100 */
[-C--:B------:R-:W-:Y:S01]  /*10770*/  FFMA.FTZ R27, R38, R6.reuse, -R5 ;  /* 0x00000006261b7223 */ /* 0x080fe20000010805 */
[--C-:B------:R-:W-:Y:S02]  /*10780*/  HADD2.F32 R28, -RZ, R7.reuse.H0_H0 ;  /* 0x20000007ff1c7230 */ /* 0x100fe40000004100 */
[----:B------:R-:W-:Y:S01]  /*10790*/  FFMA.FTZ R13, R40, R6, R9 ;  /* 0x00000006280d7223 */ /* 0x000fe20000010009 */
[----:B------:R-:W-:Y:S02]  /*107a0*/  HADD2.F32 R7, -RZ, R7.H1_H1 ;  /* 0x30000007ff077230 */ /* 0x000fe40000004100 */
[-C--:B------:R-:W-:Y:S01]  /*107b0*/  FMUL.FTZ R5, R10, R32.reuse ;  /* 0x000000200a057220 */ /* 0x080fe20000410000 */
[-C--:B------:R-:W-:Y:S01]  /*107c0*/  FMUL.FTZ R4, R31, R11.reuse ;  /* 0x0000000b1f047220 */ /* 0x080fe20000410000 */
[C---:B------:R-:W-:Y:S01]  /*107d0*/  FMUL.FTZ R9, R8.reuse, R32 ;  /* 0x0000002008097220 */ /* 0x040fe20000410000 */
[C---:B------:R-:W-:Y:S01]  /*107e0*/  FMUL.FTZ R6, R21.reuse, R11 ;  /* 0x0000000b15067220 */ /* 0x040fe20000410000 */
[-C--:B------:R-:W-:Y:S01]  /*107f0*/  FFMA.FTZ R11, R8, R28.reuse, -R5 ;  /* 0x0000001c080b7223 */ /* 0x080fe20000010805 */
[-C--:B------:R-:W-:Y:S01]  /*10800*/  FFMA.FTZ R14, R21, R7.reuse, -R4 ;  /* 0x00000007150e7223 */ /* 0x080fe20000010804 */
        /* <DEDUP_REMOVED lines=12> */
.L_x_4198:
[----:B------:R-:W-:Y:S05]  /*108d0*/  BSYNC B0 ;  /* 0x0000000000007941 */ /* 0x000fea0003800000 */
.L_x_4179:
[----:B------:R-:W-:Y:S01]  /*108e0*/  @!PT LDS RZ, [RZ] ;  /* 0x00000000fffff984 */ /* 0x000fe20000000800 */
[----:B------:R-:W-:Y:S01]  /*108f0*/  @!PT LDS RZ, [RZ] ;  /* 0x00000000fffff984 */ /* 0x000fe20000000800 */
[----:B------:R-:W-:Y:S01]  /*10900*/  @!PT LDS RZ, [RZ] ;  /* 0x00000000fffff984 */ /* 0x000fe20000000800 */
[----:B------:R-:W-:Y:S01]  /*10910*/  @!PT LDS RZ, [RZ] ;  /* 0x00000000fffff984 */ /* 0x000fe20000000800 */
[----:B------:R5:W-:Y:S06]  /*10920*/  MEMBAR.ALL.CTA ;  /* 0x0000000000007992 */ /* 0x000bec0000008000 */
[----:B-----5:R-:W5:Y:S01]  /*10930*/  FENCE.VIEW.ASYNC.S ;  /* 0x00000000000073c6 */ /* 0x020f620000000000 */
[----:B------:R-:W-:Y:S05]  /*10940*/  WARPSYNC.ALL ;  /* 0x0000000000007948 */ /* 0x000fea0003800000 */
[----:B-----5:R-:W-:Y:S06]  /*10950*/  BAR.SYNC.DEFER_BLOCKING 0xd, 0x100 ;  /* 0x0344000000007b1d */ /* 0x020fec0000010000 */
.L_x_4177:
[----:B0-----:R-:W5:Y:S02]  /*10960*/  LDL R0, [R1+0x1c] ;  /* 0x00001c0001007983 */ /* 0x001f640000100800 */
[----:B-----5:R-:W-:-:S13]  /*10970*/  R2UR UR4, R0 ;  /* 0x00000000000472ca */ /* 0x020fda00000e0000 */
[----:B------:R-:W-:-:S05]  /*10980*/  IMAD.U32 R0, RZ, RZ, UR4 ;  /* 0x00000004ff007e24 */ /* 0x000fca000f8e00ff */
[----:B------:R-:W-:-:S13]  /*10990*/  ISETP.NE.AND P0, PT, R0, 0x3, PT ;  /* 0x000000030000780c */ /* 0x000fda0003f05270 */
[----:B------:R-:W-:Y:S05]  /*109a0*/  @!P0 BRA `(.L_x_4224) ;  /* 0x0000000000048947 */ /* 0x000fea0003800000 */
[----:B------:R-:W-:Y:S01]  /*109b0*/  BPT.TRAP 0x1 ;  /* 0x000000040000795c */ /* 0x000fe20000300000 */
.L_x_4224:
[----:B-1234-:R-:W-:Y:S02]  /*109c0*/  LEA R6, R215, R16, 0x3 ;  /* 0x00000010d7067211 */ /* 0x01efe400078e18ff */
[----:B------:R-:W-:-:S04]  /*109d0*/  SHF.L.U32 R3, R217, 0x1f, RZ ;  /* 0x0000001fd9037819 */ /* 0x000fc800000006ff */
[----:B------:R0:W1:Y:S01]  /*109e0*/  SYNCS.PHASECHK.TRANS64.TRYWAIT P2, [R6+URZ+0x36830], R3 ;  /* 0x03683003060075a7 */ /* 0x000062000804017f */
[----:B------:R-:W-:Y:S05]  /*109f0*/  @!P0 BRA `(.L_x_4225) ;  /* 0x0000000000048947 */ /* 0x000fea0003800000 */
[----:B------:R-:W-:Y:S01]  /*10a00*/  BPT.TRAP 0x1 ;  /* 0x000000040000795c */ /* 0x000fe20000300000 */
.L_x_4225:
[----:B------:R-:W2:Y:S01]  /*10a10*/  S2R R0, SR_TID.X ;  /* 0x0000000000007919 */ /* 0x000ea20000002100 */
[----:B------:R-:W-:Y:S01]  /*10a20*/  IMAD.MOV.U32 R119, RZ, RZ, RZ ;  /* 0x000000ffff777224 */ /* 0x000fe200078e00ff */
[----:B--2---:R-:W-:-:S04]  /*10a30*/  LOP3.LUT R0, R0, 0x7f, RZ, 0xc0, !PT ;  /* 0x0000007f00007812 */ /* 0x004fc800078ec0ff */
[----:B------:R-:W-:Y:S01]  /*10a40*/  ISETP.NE.AND P1, PT, R0, RZ, PT ;  /* 0x000000ff0000720c */ /* 0x000fe20003f25270 */
[----:B-1----:R-:W-:-:S12]  /*10a50*/  @P2 BRA `(.L_x_4226) ;  /* 0x0000000000082947 */ /* 0x002fd80003800000 */
[----:B------:R-:W1:Y:S02]  /*10a60*/  SYNCS.PHASECHK.TRANS64.TRYWAIT P2, [R6+URZ+0x36830], R3 ;  /* 0x03683003060075a7 */ /* 0x000e64000804017f */
[----:B-1----:R-:W-:Y:S05]  /*10a70*/  @!P2 BRA `(.L_x_4227) ;  /* 0x0000015c0008a947 */ /* 0x002fea0003800000 */
.L_x_4226:
[----:B------:R-:W-:Y:S05]  /*10a80*/  WARPSYNC.ALL ;  /* 0x0000000000007948 */ /* 0x000fea0003800000 */
[----:B------:R-:W-:Y:S01]  /*10a90*/  VIADD R0, R16, 0x21400 ;  /* 0x0002140010007836 */ /* 0x000fe20000000000 */
[----:B------:R-:W-:Y:S01]  /*10aa0*/  R2UR UR20, R2 ;  /* 0x00000000021472ca */ /* 0x000fe200000e0000 */
[----:B01----:R-:W-:Y:S01]  /*10ab0*/  IMAD.MOV.U32 R3, RZ, RZ, 0x40000040 ;  /* 0x40000040ff037424 */ /* 0x003fe200078e00ff */
[----:B------:R-:W-:Y:S01]  /*10ac0*/  WARPGROUP.ARRIVE ;  /* 0x00000000000079c5 */ /* 0x000fe20000000000 */
[----:B------:R-:W-:Y:S01]  /*10ad0*/  UMOV UR5, 0x40000040 ;  /* 0x4000004000057882 */ /* 0x000fe20000000000 */
[----:B------:R-:W-:Y:S01]  /*10ae0*/  SHF.R.U32.HI R0, RZ, 0x4, R0 ;  /* 0x00000004ff007819 */ /* 0x000fe20000011600 */
[----:B------:R-:W-:Y:S01]  /*10af0*/  IMAD.MOV.U32 R5, RZ, RZ, 0x40000040 ;  /* 0x40000040ff057424 */ /* 0x000fe200078e00ff */
[----:B------:R-:W-:Y:S01]  /*10b00*/  R2UR UR7, R3 ;  /* 0x00000000030772ca */ /* 0x000fe200000e0000 */
[----:B------:R-:W-:Y:S01]  /*10b10*/  UMOV UR23, UR5 ;  /* 0x0000000500177c82 */ /* 0x000fe20008000000 */
[----:B------:R-:W-:Y:S01]  /*10b20*/  LOP3.LUT R0, R0, 0x3fff, RZ, 0xc0, !PT ;  /* 0x00003fff00007812 */ /* 0x000fe200078ec0ff */
[----:B------:R-:W-:Y:S01]  /*10b30*/  IMAD.U32 R21, RZ, RZ, UR5 ;  /* 0x00000005ff157e24 */ /* 0x000fe2000f8e00ff */
[----:B------:R-:W-:Y:S01]  /*10b40*/  UMOV UR9, UR23 ;  /* 0x0000001700097c82 */ /* 0x000fe20008000000 */
[----:B------:R-:W-:Y:S01]  /*10b50*/  IMAD.MOV.U32 R9, RZ, RZ, 0x40000040 ;  /* 0x40000040ff097424 */ /* 0x000fe200078e00ff */
[----:B------:R-:W-:Y:S01]  /*10b60*/  LOP3.LUT R218, R0, 0x10000, RZ, 0xfc, !PT ;  /* 0x0001000000da7812 */ /* 0x000fe200078efcff */
[----:B------:R-:W-:Y:S01]  /*10b70*/  ULOP3.LUT UR20, UR20, 0x10000, URZ, 0xfc, !UPT ;  /* 0x0001000014147892 */ /* 0x000fe2000f8efc3f */
[----:B------:R-:W-:Y:S01]  /*10b80*/  MOV R11, 0x40000040 ;  /* 0x40000040000b7802 */ /* 0x000fe20000000f00 */
[----:B------:R-:W-:Y:S01]  /*10b90*/  UMOV UR13, UR23 ;  /* 0x00000017000d7c82 */ /* 0x000fe20008000000 */
[----:B------:R-:W-:Y:S01]  /*10ba0*/  R2UR UR15, R9 ;  /* 0x00000000090f72ca */ /* 0x000fe200000e0000 */
[----:B------:R-:W-:Y:S01]  /*10bb0*/  IMAD R2, R215, 0xa80, R218 ;  /* 0x00000a80d7027824 */ /* 0x000fe200078e02da */
[----:B------:R-:W-:Y:S01]  /*10bc0*/  UMOV UR17, UR23 ;  /* 0x0000001700117c82 */ /* 0x000fe20008000000 */
[----:B------:R-:W-:Y:S01]  /*10bd0*/  IMAD.MOV.U32 R9, RZ, RZ, 0x40000040 ;  /* 0x40000040ff097424 */ /* 0x000fe200078e00ff */
[----:B------:R-:W-:Y:S01]  /*10be0*/  UMOV UR4, UR20 ;  /* 0x0000001400047c82 */ /* 0x000fe20008000000 */
[C---:B------:R-:W-:Y:S01]  /*10bf0*/  VIADD R8, R2.reuse, 0x180 ;  /* 0x0000018002087836 */ /* 0x040fe20000000000 */
[C---:B------:R-:W-:Y:S01]  /*10c00*/  R2UR UR6, R2.reuse ;  /* 0x00000000020672ca */ /* 0x040fe200000e0000 */
[----:B------:R-:W-:Y:S01]  /*10c10*/  UMOV UR22, UR4 ;  /* 0x0000000400167c82 */ /* 0x000fe20008000000 */
[----:B------:R-:W-:Y:S01]  /*10c20*/  IADD3 R4, R2, 0x80, RZ ;  /* 0x0000008002047810 */ /* 0x000fe20007ffe0ff */
[----:B------:R-:W-:Y:S01]  /*10c30*/  IMAD.U32 R20, RZ, RZ, UR4 ;  /* 0x00000004ff147e24 */ /* 0x000fe2000f8e00ff */
[----:B------:R-:W-:Y:S01]  /*10c40*/  UMOV UR8, UR22 ;  /* 0x0000001600087c82 */ /* 0x000fe20008000000 */
[----:B------:R-:W-:Y:S01]  /*10c50*/  R2UR UR14, R8 ;  /* 0x00000000080e72ca */ /* 0x000fe200000e0000 */
[----:B------:R-:W-:Y:S01]  /*10c60*/  UMOV UR12, UR22 ;  /* 0x00000016000c7c82 */ /* 0x000fe20008000000 */
[----:B------:R-:W-:Y:S01]  /*10c70*/  UMOV UR16, UR22 ;  /* 0x0000001600107c82 */ /* 0x000fe20008000000 */
[C---:B------:R-:W-:Y:S01]  /*10c80*/  IADD3 R10, R2.reuse, 0x280, RZ ;  /* 0x00000280020a7810 */ /* 0x040fe20007ffe0ff */
[----:B------:R-:W-:Y:S01]  /*10c90*/  VIADD R8, R2, 0x2 ;  /* 0x0000000202087836 */ /* 0x000fe20000000000 */
[----:B------:R-:W-:Y:S01]  /*10ca0*/  R2UR UR27, R9 ;  /* 0x00000000091b72ca */ /* 0x000fe200000e0000 */
[----:B------:R-:W-:Y:S01]  /*10cb0*/  UMOV UR25, 0x40000040 ;  /* 0x4000004000197882 */ /* 0x000fe20000000000 */
[----:B------:R-:W-:Y:S01]  /*10cc0*/  IMAD.MOV.U32 R9, RZ, RZ, 0x40000040 ;  /* 0x40000040ff097424 */ /* 0x000fe200078e00ff */
[----:B------:R-:W-:Y:S01]  /*10cd0*/  HGMMA.64x16x16.F32 R72, gdesc[UR4], RZ, !UPT, gsb0 ;  /* 0x00200000044879f0 */ /* 0x000fe2000c0008ff */
[----:B------:R-:W-:Y:S01]  /*10ce0*/  R2UR UR6, R4 ;  /* 0x00000000040672ca */ /* 0x000fe200000e0000 */
[----:B------:R-:W-:Y:S01]  /*10cf0*/  UMOV UR4, UR22 ;  /* 0x0000001600047c82 */ /* 0x000fe20008000000 */
[----:B------:R-:W-:Y:S01]  /*10d00*/  R2UR UR7, R5 ;  /* 0x00000000050772ca */ /* 0x000fe200000e0000 */
[----:B------:R-:W-:Y:S01]  /*10d10*/  UMOV UR5, UR23 ;  /* 0x0000001700057c82 */ /* 0x000fe20008000000 */
[----:B------:R-:W-:Y:S01]  /*10d20*/  IMAD.MOV.U32 R5, RZ, RZ, 0x40000040 ;  /* 0x40000040ff057424 */ /* 0x000fe200078e00ff */
[----:B------:R-:W-:Y:S01]  /*10d30*/  IADD3 R4, R2, 0x100, RZ ;  /* 0x0000010002047810 */ /* 0x000fe20007ffe0ff */
[----:B------:R0:W-:Y:S01]  /*10d40*/  STL.64 [R1], R20 ;  /* 0x0000001401007387 */ /* 0x0001e20000100a00 */
[----:B------:R-:W-:Y:S01]  /*10d50*/  R2UR UR26, R8 ;  /* 0x00000000081a72ca */ /* 0x000fe200000e0000 */
[----:B------:R-:W-:Y:S01]  /*10d60*/  VIADD R8, R2, 0x182 ;  /* 0x0000018202087836 */ /* 0x000fe20000000000 */
[----:B------:R-:W-:Y:S01]  /*10d70*/  R2UR UR10, R4 ;  /* 0x00000000040a72ca */ /* 0x000fe200000e0000 */
[----:B------:R-:W-:Y:S01]  /*10d80*/  VIADD R4, R2, 0x200 ;  /* 0x0000020002047836 */ /* 0x000fe20000000000 */
[----:B------:R-:W-:Y:S01]  /*10d90*/  R2UR UR11, R5 ;  /* 0x00000000050b72ca */ /* 0x000fe200000e0000 */
[----:B------:R-:W-:Y:S01]  /*10da0*/  IMAD.MOV.U32 R5, RZ, RZ, 0x40000040 ;  /* 0x40000040ff057424 */ /* 0x000fe200078e00ff */
[----:B------:R-:W-:-:S02]  /*10db0*/  P2R R14, PR, RZ, 0x2 ;  /* 0x00000002ff0e7803 */ /* 0x000fc40000000000 */
[----:B------:R-:W-:Y:S01]  /*10dc0*/  R2UR UR18, R4 ;  /* 0x00000000041272ca */ /* 0x000fe200000e0000 */
[----:B------:R-:W-:Y:S01]  /*10dd0*/  VIADD R4, R2, 0x300 ;  /* 0x0000030002047836 */ /* 0x000fe20000000000 */
[----:B------:R-:W-:Y:S01]  /*10de0*/  R2UR UR19, R5 ;  /* 0x00000000051372ca */ /* 0x000fe200000e0000 */
[----:B------:R-:W-:Y:S01]  /*10df0*/  IMAD.MOV.U32 R5, RZ, RZ, 0x40000040 ;  /* 0x40000040ff057424 */ /* 0x000fe200078e00ff */
[----:B------:R-:W-:Y:S01]  /*10e00*/  P2R R12, PR, RZ, 0x1 ;  /* 0x00000001ff0c7803 */ /* 0x000fe20000000000 */
[----:B0-----:R-:W-:Y:S01]  /*10e10*/  IMAD.U32 R21, RZ, RZ, UR25 ;  /* 0x00000019ff157e24 */ /* 0x001fe2000f8e00ff */
[----:B------:R-:W-:Y:S02]  /*10e20*/  WARPGROUP.DEPBAR.LE gsb0, 0x0 ;  /* 0x00008000000079c5 */ /* 0x000fe40000010000 */
[----:B------:R-:W-:-:S06]  /*10e30*/  WARPGROUP.ARRIVE ;  /* 0x00000000000079c5 */ /* 0x000fcc0000000000 */
[----:B------:R-:W-:Y:S01]  /*10e40*/  HGMMA.64x16x16.F32 R64, gdesc[UR4], RZ, !UPT, gsb0 ;  /* 0x00200000044079f0 */ /* 0x000fe2000c0008ff */
[----:B------:R-:W-:Y:S01]  /*10e50*/  R2UR UR6, R10 ;  /* 0x000000000a0672ca */ /* 0x000fe200000e0000 */
[----:B------:R-:W-:Y:S01]  /*10e60*/  UMOV UR4, UR22 ;  /* 0x0000001600047c82 */ /* 0x000fe20008000000 */
[----:B------:R-:W-:Y:S01]  /*10e70*/  R2UR UR7, R11 ;  /* 0x000000000b0772ca */ /* 0x000fe200000e0000 */
[----:B------:R-:W-:Y:S01]  /*10e80*/  UMOV UR5, UR23 ;  /* 0x0000001700057c82 */ /* 0x000fe20008000000 */
[----:B------:R-:W-:Y:S02]  /*10e90*/  IADD3 R10, R2, 0x282, RZ ;  /* 0x00000282020a7810 */ /* 0x000fe40007ffe0ff */
[----:B------:R-:W-:Y:S01]  /*10ea0*/  MOV R11, 0x40000040 ;  /* 0x40000040000b7802 */ /* 0x000fe20000000f00 */
[----:B------:R-:W-:Y:S02]  /*10eb0*/  WARPGROUP.DEPBAR.LE gsb0, 0x0 ;  /* 0x00008000000079c5 */ /* 0x000fe40000010000 */
[----:B------:R-:W-:-:S06]  /*10ec0*/  WARPGROUP.ARRIVE ;  /* 0x00000000000079c5 */ /* 0x000fcc0000000000 */
[----:B------:R-:W-:Y:S01]  /*10ed0*/  HGMMA.64x16x16.F32 R56, gdesc[UR8], RZ, !UPT, gsb0 ;  /* 0x00200000083879f0 */ /* 0x000fe2000c0008ff */
[----:B------:R-:W-:Y:S01]  /*10ee0*/  R2UR UR10, R4 ;  /* 0x00000000040a72ca */ /* 0x000fe200000e0000 */
[----:B------:R-:W-:Y:S01]  /*10ef0*/  UMOV UR8, UR22 ;  /* 0x0000001600087c82 */ /* 0x000fe20008000000 */
[----:B------:R-:W-:Y:S01]  /*10f00*/  R2UR UR11, R5 ;  /* 0x00000000050b72ca */ /* 0x000fe200000e0000 */
[----:B------:R-:W-:Y:S01]  /*10f10*/  UMOV UR9, UR23 ;  /* 0x0000001700097c82 */ /* 0x000fe20008000000 */
[----:B------:R-:W-:Y:S01]  /*10f20*/  IMAD.MOV.U32 R5, RZ, RZ, 0x40000040 ;  /* 0x40000040ff057424 */ /* 0x000fe200078e00ff */
[----:B------:R-:W-:Y:S01]  /*10f30*/  IADD3 R4, R2, 0x82, RZ ;  /* 0x0000008202047810 */ /* 0x000fe20007ffe0ff */
[----:B------:R-:W-:Y:S01]  /*10f40*/  UMOV UR23, UR25 ;  /* 0x0000001900177c82 */ /* 0x000fe20008000000 */
[----:B------:R-:W-:Y:S02]  /*10f50*/  WARPGROUP.DEPBAR.LE gsb0, 0x0 ;  /* 0x00008000000079c5 */ /* 0x000fe40000010000 */
[----:B------:R-:W-:-:S06]  /*10f60*/  WARPGROUP.ARRIVE ;  /* 0x00000000000079c5 */ /* 0x000fcc0000000000 */
[----:B------:R-:W-:Y:S01]  /*10f70*/  HGMMA.64x16x16.F32 R48, gdesc[UR12], RZ, !UPT, gsb0 ;  /* 0x002000000c3079f0 */ /* 0x000fe2000c0008ff */
[----:B------:R-:W-:Y:S01]  /*10f80*/  UIADD3 UR12, UR20, 0x2, URZ ;  /* 0x00000002140c7890 */ /* 0x000fe2000fffe03f */
[----:B------:R-:W-:-:S06]  /*10f90*/  UMOV UR13, UR23 ;  /* 0x00000017000d7c82 */ /* 0x000fcc0008000000 */
[----:B------:R-:W-:Y:S02]  /*10fa0*/  UMOV UR24, UR12 ;  /* 0x0000000c00187c82 */ /* 0x000fe40008000000 */
[----:B------:R-:W-:Y:S01]  /*10fb0*/  UMOV UR22, UR24 ;  /* 0x0000001800167c82 */ /* 0x000fe20008000000 */
[----:B------:R-:W-:Y:S01]  /*10fc0*/  IMAD.U32 R20, RZ, RZ, UR24 ;  /* 0x00000018ff147e24 */ /* 0x000fe2000f8e00ff */
[----:B------:R-:W-:-:S04]  /*10fd0*/  UMOV UR12, UR22 ;  /* 0x00000016000c7c82 */ /* 0x000fc80008000000 */
[----:B------:R0:W-:Y:S01]  /*10fe0*/  STL.64 [R1+0x48], R20 ;  /* 0x0000481401007387 */ /* 0x0001e20000100a00 */
        /* <DEDUP_REMOVED lines=33> */
[----:B------:R-:W-:Y:S01]  /*11200*/  HGMMA.64x16x16.F32 R72, gdesc[UR24], R72, gsb0 ;  /* 0x00200000184879f0 */ /* 0x000fe20008000848 */
[----:B------:R-:W-:Y:S01]  /*11210*/  R2UR UR26, R8 ;  /* 0x00000000081a72ca */ /* 0x000fe200000e0000 */
[----:B------:R-:W-:Y:S01]  /*11220*/  UMOV UR25, 0x40000040 ;  /* 0x4000004000197882 */ /* 0x000fe20000000000 */
[----:B------:R-:W-:Y:S01]  /*11230*/  R2UR UR27, R9 ;  /* 0x00000000091b72ca */ /* 0x000fe200000e0000 */
[----:B------:R-:W-:Y:S02]  /*11240*/  VIADD R8, R2, 0x184 ;  /* 0x0000018402087836 */ /* 0x000fe40000000000 */
[----:B------:R-:W-:Y:S02]  /*11250*/  IMAD.MOV.U32 R9, RZ, RZ, 0x40000040 ;  /* 0x40000040ff097424 */ /* 0x000fe400078e00ff */
        /* <DEDUP_REMOVED lines=22> */
[----:B------:R-:W-:Y:S01]  /*113c0*/  HGMMA.64x16x16.F32 R48, gdesc[UR16], R48, gsb0 ;  /* 0x00200000103079f0 */ /* 0x000fe20008000830 */
[----:B------:R-:W-:Y:S01]  /*113d0*/  R2UR UR18, R8 ;  /* 0x00000000081272ca */ /* 0x000fe200000e0000 */
[----:B------:R-:W-:Y:S01]  /*113e0*/  UMOV UR17, UR23 ;  /* 0x0000001700117c82 */ /* 0x000fe20008000000 */
[----:B------:R-:W-:Y:S01]  /*113f0*/  R2UR UR19, R9 ;  /* 0x00000000091372ca */ /* 0x000fe200000e0000 */
        /* <DEDUP_REMOVED lines=14> */
[----:B------:R-:W-:Y:S01]  /*114e0*/  UMOV UR4, UR22 ;  /* 0x0000001600047c82 */ /* 0x000fe20008000000 */
[----:B------:R-:W-:-:S03]  /*114f0*/  UMOV UR16, UR22 ;  /* 0x0000001600107c82 */ /* 0x000fc60008000000 */
        /* <DEDUP_REMOVED lines=206> */
[----:B------:R-:W-:Y:S01]  /*121e0*/  UMOV UR16, UR22 ;  /* 0x0000001600107c82 */ /* 0x000fe20008000000 */
[----:B------:R-:W-:Y:S01]  /*121f0*/  UIADD3 UR52, UR20, 0x406, URZ ;  /* 0x0000040614347890 */ /* 0x000fe2000fffe03f */
[----:B------:R-:W-:Y:S01]  /*12200*/  UMOV UR53, 0x40000040 ;  /* 0x4000004000357882 */ /* 0x000fe20000000000 */
[----:B------:R-:W-:Y:S01]  /*12210*/  UIADD3 UR48, UR20, 0x800, URZ ;  /* 0x0000080014307890 */ /* 0x000fe2000fffe03f */
[----:B------:R0:W-:Y:S01]  /*12220*/  STL.64 [R1+0x28], R20 ;  /* 0x0000281401007387 */ /* 0x0001e20000100a00 */
[----:B------:R-:W-:Y:S01]  /*12230*/  UMOV UR49, 0x40000040 ;  /* 0x4000004000317882 */ /* 0x000fe20000000000 */
[----:B------:R-:W-:Y:S01]  /*12240*/  UIADD3 UR44, UR20, 0x802, URZ ;  /* 0x00000802142c7890 */ /* 0x000fe2000fffe03f */
[----:B------:R-:W-:Y:S01]  /*12250*/  UMOV UR45, 0x40000040 ;  /* 0x40000040002d7882 */ /* 0x000fe20000000000 */
[----:B------:R-:W-:Y:S01]  /*12260*/  UIADD3 UR40, UR20, 0x804, URZ ;  /* 0x0000080414287890 */ /* 0x000fe2000fffe03f */
[----:B------:R-:W2:Y:S01]  /*12270*/  LDL R0, [R1+0x90] ;  /* 0x0000900001007983 */ /* 0x000ea20000100800 */
[----:B------:R-:W-:-:S02]  /*12280*/  WARPGROUP.DEPBAR.LE gsb0, 0x0 ;  /* 0x00008000000079c5 */ /* 0x000fc40000010000 */
        /* <DEDUP_REMOVED lines=21> */
[----:B------:R-:W-:Y:S02]  /*123e0*/  WARPGROUP.DEPBAR.LE gsb0, 0x0 ;  /* 0x00008000000079c5 */ /* 0x000fe40000010000 */
[----:B------:R-:W-:Y:S01]  /*123f0*/  WARPGROUP.ARRIVE ;  /* 0x00000000000079c5 */ /* 0x000fe20000000000 */
[C---:B------:R-:W-:Y:S01]  /*12400*/  VIADD R8, R2.reuse, 0x504 ;  /* 0x0000050402087836 */ /* 0x040fe20000000000 */
[----:B------:R-:W-:Y:S01]  /*12410*/  IADD3 R10, R2, 0x604, RZ ;  /* 0x00000604020a7810 */ /* 0x000fe20007ffe0ff */
[----:B------:R-:W-:Y:S01]  /*12420*/  UMOV UR41, 0x40000040 ;  /* 0x4000004000297882 */ /* 0x000fe20000000000 */
[----:B------:R-:W-:Y:S01]  /*12430*/  MOV R11, 0x40000040 ;  /* 0x40000040000b7802 */ /* 0x000fe20000000f00 */
[----:B------:R-:W-:Y:S01]  /*12440*/  UIADD3 UR36, UR20, 0x806, URZ ;  /* 0x0000080614247890 */ /* 0x000fe2000fffe03f */
[----:B------:R-:W-:Y:S01]  /*12450*/  HGMMA.64x16x16.F32 R64, gdesc[UR4], R64, gsb0 ;  /* 0x00200000044079f0 */ /* 0x000fe20008000840 */
[----:B------:R-:W-:Y:S01]  /*12460*/  R2UR UR6, R4 ;  /* 0x00000000040672ca */ /* 0x000fe200000e0000 */
[----:B------:R-:W-:Y:S01]  /*12470*/  UMOV UR4, UR22 ;  /* 0x0000001600047c82 */ /* 0x000fe20008000000 */
[----:B------:R-:W-:Y:S01]  /*12480*/  R2UR UR7, R5 ;  /* 0x00000000050772ca */ /* 0x000fe200000e0000 */
[----:B------:R-:W-:Y:S01]  /*12490*/  UMOV UR5, UR23 ;  /* 0x0000001700057c82 */ /* 0x000fe20008000000 */
[----:B------:R-:W-:-:S02]  /*124a0*/  VIADD R4, R2, 0x682 ;  /* 0x0000068202047836 */ /* 0x000fc40000000000 */
[----:B------:R-:W-:Y:S01]  /*124b0*/  IMAD.MOV.U32 R5, RZ, RZ, 0x40000040 ;  /* 0x40000040ff057424 */ /* 0x000fe200078e00ff */
[----:B------:R-:W-:Y:S01]  /*124c0*/  UMOV UR37, 0x40000040 ;  /* 0x4000004000257882 */ /* 0x000fe20000000000 */
[----:B------:R-:W-:Y:S01]  /*124d0*/  MOV R3, 0x40000040 ;  /* 0x4000004000037802 */ /* 0x000fe20000000f00 */
        /* <DEDUP_REMOVED lines=9> */
[----:B------:R-:W-:Y:S01]  /*12570*/  WARPGROUP.ARRIVE ;  /* 0x00000000000079c5 */ /* 0x000fe20000000000 */
[----:B------:R-:W-:-:S05]  /*12580*/  IADD3 R4, R2, 0x404, RZ ;  /* 0x0000040402047810 */ /* 0x000fca0007ffe0ff */
[----:B------:R-:W-:Y:S03]  /*12590*/  HGMMA.64x16x16.F32 R48, gdesc[UR16], R48, gsb0 ;  /* 0x00200000103079f0 */ /* 0x000fe60008000830 */
[----:B------:R-:W-:Y:S02]  /*125a0*/  WARPGROUP.DEPBAR.LE gsb0, 0x0 ;  /* 0x00008000000079c5 */ /* 0x000fe40000010000 */
[----:B------:R-:W-:-:S06]  /*125b0*/  WARPGROUP.ARRIVE ;  /* 0x00000000000079c5 */ /* 0x000fcc0000000000 */
[----:B------:R-:W-:Y:S01]  /*125c0*/  HGMMA.64x16x16.F32 R40, gdesc[UR4], R40, gsb0 ;  /* 0x00200000042879f0 */ /* 0x000fe20008000828 */
[----:B------:R-:W-:-:S07]  /*125d0*/  UIADD3 UR4, UR20, 0x404, URZ ;  /* 0x0000040414047890 */ /* 0x000fce000fffe03f */
[----:B------:R-:W-:Y:S01]  /*125e0*/  UMOV UR24, UR4 ;  /* 0x0000000400187c82 */ /* 0x000fe20008000000 */
[----:B------:R-:W-:Y:S02]  /*125f0*/  WARPGROUP.DEPBAR.LE gsb0, 0x0 ;  /* 0x00008000000079c5 */ /* 0x000fe40000010000 */
[----:B------:R-:W-:Y:S01]  /*12600*/  WARPGROUP.ARRIVE ;  /* 0x00000000000079c5 */ /* 0x000fe20000000000 */
[----:B------:R-:W-:Y:S01]  /*12610*/  IMAD.MOV.U32 R5, RZ, RZ, 0x40000040 ;  /* 0x40000040ff057424 */ /* 0x000fe200078e00ff */
[----:B------:R-:W-:Y:S01]  /*12620*/  R2UR UR6, R4 ;  /* 0x00000000040672ca */ /* 0x000fe200000e0000 */
[----:B------:R-:W-:Y:S01]  /*12630*/  UMOV UR22, UR24 ;  /* 0x0000001800167c82 */ /* 0x000fe20008000000 */
[----:B------:R-:W-:Y:S01]  /*12640*/  UMOV UR23, UR25 ;  /* 0x0000001900177c82 */ /* 0x000fe20008000000 */
[----:B------:R-:W-:Y:S01]  /*12650*/  IMAD.MOV.U32 R9, RZ, RZ, 0x40000040 ;  /* 0x40000040ff097424 */ /* 0x000fe200078e00ff */
[----:B------:R-:W-:Y:S01]  /*12660*/  HGMMA.64x16x16.F32 R32, gdesc[UR8], R32, gsb0 ;  /* 0x00200000082079f0 */ /* 0x000fe20008000820 */
[----:B------:R-:W-:Y:S01]  /*12670*/  R2UR UR18, R8 ;  /* 0x00000000081272ca */ /* 0x000fe200000e0000 */
[----:B------:R-:W-:Y:S01]  /*12680*/  IMAD.U32 R20, RZ, RZ, UR24 ;  /* 0x00000018ff147e24 */ /* 0x000fe2000f8e00ff */
[----:B------:R-:W-:-:S02]  /*12690*/  WARPGROUP.DEPBAR.LE gsb0, 0x0 ;  /* 0x00008000000079c5 */ /* 0x000fc40000010000 */
[----:B------:R-:W-:-:S06]  /*126a0*/  WARPGROUP.ARRIVE ;  /* 0x00000000000079c5 */ /* 0x000fcc0000000000 */
[----:B------:R-:W-:Y:S03]  /*126b0*/  HGMMA.64x16x16.F32 R24, gdesc[UR12], R24, gsb0 ;  /* 0x002000000c1879f0 */ /* 0x000fe60008000818 */
[----:B------:R-:W-:Y:S02]  /*126c0*/  WARPGROUP.DEPBAR.LE gsb0, 0x0 ;  /* 0x00008000000079c5 */ /* 0x000fe40000010000 */
[----:B------:R-:W-:-:S06]  /*126d0*/  WARPGROUP.ARRIVE ;  /* 0x00000000000079c5 */ /* 0x000fcc0000000000 */
[----:B------:R-:W-:Y:S01]  /*126e0*/  HGMMA.64x16x16.F32 R72, gdesc[UR24], R72, gsb0 ;  /* 0x00200000184879f0 */ /* 0x000fe20008000848 */
[----:B------:R-:W-:Y:S01]  /*126f0*/  R2UR UR7, R5 ;  /* 0x00000000050772ca */ /* 0x000fe200000e0000 */
[----:B------:R-:W-:Y:S01]  /*12700*/  UMOV UR4, UR22 ;  /* 0x0000001600047c82 */ /* 0x000fe20008000000 */
[----:B------:R-:W-:Y:S01]  /*12710*/  UMOV UR5, UR23 ;  /* 0x0000001700057c82 */ /* 0x000fe20008000000 */
[----:B------:R-:W-:Y:S01]  /*12720*/  IMAD.MOV.U32 R5, RZ, RZ, 0x40000040 ;  /* 0x40000040ff057424 */ /* 0x000fe200078e00ff */
[----:B------:R-:W-:Y:S02]  /*12730*/  WARPGROUP.DEPBAR.LE gsb0, 0x0 ;  /* 0x00008000000079c5 */ /* 0x000fe40000010000 */
[----:B------:R-:W-:-:S07]  /*12740*/  WARPGROUP.ARRIVE ;  /* 0x00000000000079c5 */ /* 0x000fce0000000000 */
[----:B------:R-:W-:Y:S01]  /*12750*/  HGMMA.64x16x16.F32 R64, gdesc[UR4], R64, gsb0 ;  /* 0x00200000044079f0 */ /* 0x000fe20008000840 */
        /* <DEDUP_REMOVED lines=8> */
[----:B------:R-:W-:Y:S01]  /*127e0*/  R2UR UR19, R9 ;  /* 0x00000000091372ca */ /* 0x000fe200000e0000 */
[----:B------:R-:W-:Y:S01]  /*127f0*/  UMOV UR16, UR22 ;  /* 0x0000001600107c82 */ /* 0x000fe20008000000 */
[----:B------:R-:W-:Y:S01]  /*12800*/  UMOV UR17, UR23 ;  /* 0x0000001700117c82 */ /* 0x000fe20008000000 */
[----:B------:R-:W-:Y:S01]  /*12810*/  VIADD R4, R2, 0x584 ;  /* 0x0000058402047836 */ /* 0x000fe20000000000 */
[----:B------:R-:W-:Y:S02]  /*12820*/  WARPGROUP.DEPBAR.LE gsb0, 0x0 ;  /* 0x00008000000079c5 */ /* 0x000fe40000010000 */
[----:B------:R-:W-:-:S07]  /*12830*/  WARPGROUP.ARRIVE ;  /* 0x00000000000079c5 */ /* 0x000fce0000000000 */
[----:B------:R-:W-:Y:S01]  /*12840*/  HGMMA.64x16x16.F32 R48, gdesc[UR16], R48, gsb0 ;  /* 0x00200000103079f0 */ /* 0x000fe20008000830 */
[----:B------:R-:W-:Y:S01]  /*12850*/  IMAD.MOV.U32 R5, RZ, RZ, 0x40000040 ;  /* 0x40000040ff057424 */ /* 0x000fe200078e00ff */
[----:B------:R-:W-:-:S04]  /*12860*/  R2UR UR6, R4 ;  /* 0x00000000040672ca */ /* 0x000fc800000e0000 */
        /* <DEDUP_REMOVED lines=315> */
[----:B--2---:R-:W-:-:S04]  /*13c20*/  IMAD.IADD R10, R0, 0x1, R153 ;  /* 0x00000001000a7824 */ /* 0x004fc800078e0299 */
[----:B------:R-:W-:-:S05]  /*13c30*/  IMAD R10, R155, -0x70, R10 ;  /* 0xffffff909b0a7824 */ /* 0x000fca00078e020a */
[C---:B------:R-:W-:Y:S02]  /*13c40*/  ISETP.GT.AND P2, PT, R10.reuse, RZ, PT ;  /* 0x000000ff0a00720c */ /* 0x040fe40003f44270 */
[C---:B------:R-:W-:Y:S02]  /*13c50*/  ISETP.GT.AND P3, PT, R10.reuse, 0x1, PT ;  /* 0x000000010a00780c */ /* 0x040fe40003f64270 */
[----:B------:R-:W-:Y:S02]  /*13c60*/  ISETP.GT.AND P4, PT, R10, 0x8, PT ;  /* 0x000000080a00780c */ /* 0x000fe40003f84270 */
[----:B------:R-:W-:Y:S01]  /*13c70*/  FSEL R89, R72, -INF , P2 ;  /* 0xff80000048597808 */ /* 0x000fe20001000000 */
[----:B------:R-:W-:Y:S02]  /*13c80*/  WARPGROUP.DEPBAR.LE gsb0, 0x0 ;  /* 0x00008000000079c5 */ /* 0x000fe40000010000 */
[----:B------:R-:W-:-:S06]  /*13c90*/  WARPGROUP.ARRIVE ;  /* 0x00000000000079c5 */ /* 0x000fcc0000000000 */
[----:B------:R-:W-:Y:S01]  /*13ca0*/  HGMMA.64x16x16.F32 R32, gdesc[UR8], R32, gsb0 ;  /* 0x00200000082079f0 */ /* 0x000fe20008000820 */
[----:B------:R-:W-:Y:S02]  /*13cb0*/  FSEL R8, R73, -INF , P3 ;  /* 0xff80000049087808 */ /* 0x000fe40001800000 */
[----:B------:R-:W-:Y:S02]  /*13cc0*/  ISETP.GT.AND P5, PT, R10, 0x9, PT ;  /* 0x000000090a00780c */ /* 0x000fe40003fa4270 */
[----:B------:R-:W-:Y:S02]  /*13cd0*/  FSEL R87, R76, -INF , P4 ;  /* 0xff8000004c577808 */ /* 0x000fe40002000000 */
[----:B------:R-:W-:Y:S02]  /*13ce0*/  FMNMX.FTZ R0, R89, R8, !PT ;  /* 0x0000000859007209 */ /* 0x000fe40007810000 */
[----:B------:R-:W-:Y:S02]  /*13cf0*/  FSEL R77, R77, -INF , P5 ;  /* 0xff8000004d4d7808 */ /* 0x000fe40002800000 */
[----:B------:R-:W-:-:S02]  /*13d00*/  ISETP.GT.AND P6, PT, R10, 0x10, PT ;  /* 0x000000100a00780c */ /* 0x000fc40003fc4270 */
[----:B------:R-:W-:Y:S02]  /*13d10*/  FMNMX.FTZ R0, R87, R0, !PT ;  /* 0x0000000057007209 */ /* 0x000fe40007810000 */
[----:B------:R-:W-:Y:S02]  /*13d20*/  FSEL R75, R75, -INF , P3 ;  /* 0xff8000004b4b7808 */ /* 0x000fe40001800000 */
[----:B------:R-:W-:Y:S02]  /*13d30*/  ISETP.GT.AND P3, PT, R10, 0x11, PT ;  /* 0x000000110a00780c */ /* 0x000fe40003f64270 */
[----:B------:R-:W-:Y:S02]  /*13d40*/  FSEL R101, R64, -INF , P6 ;  /* 0xff80000040657808 */ /* 0x000fe40003000000 */
[----:B------:R-:W-:Y:S02]  /*13d50*/  FMNMX.FTZ R0, R77, R0, !PT ;  /* 0x000000004d007209 */ /* 0x000fe40007810000 */
[----:B------:R-:W-:-:S02]  /*13d60*/  FSEL R9, R78, -INF , P4 ;  /* 0xff8000004e097808 */ /* 0x000fc40002000000 */
[C---:B------:R-:W-:Y:S02]  /*13d70*/  ISETP.GT.AND P4, PT, R10.reuse, 0x18, PT ;  /* 0x000000180a00780c */ /* 0x040fe40003f84270 */
[----:B------:R-:W-:Y:S02]  /*13d80*/  FSEL R93, R65, -INF , P3 ;  /* 0xff800000415d7808 */ /* 0x000fe40001800000 */
[----:B------:R-:W-:Y:S02]  /*13d90*/  FMNMX.FTZ R0, R101, R0, !PT ;  /* 0x0000000065007209 */ /* 0x000fe40007810000 */
[----:B------:R-:W-:Y:S02]  /*13da0*/  FSEL R79, R79, -INF , P5 ;  /* 0xff8000004f4f7808 */ /* 0x000fe40002800000 */
[----:B------:R-:W-:Y:S02]  /*13db0*/  ISETP.GT.AND P5, PT, R10, 0x19, PT ;  /* 0x000000190a00780c */ /* 0x000fe40003fa4270 */
[----:B------:R-:W-:-:S02]  /*13dc0*/  FSEL R97, R68, -INF , P4 ;  /* 0xff80000044617808 */ /* 0x000fc40002000000 */
[----:B------:R-:W-:Y:S01]  /*13dd0*/  FMNMX.FTZ R0, R93, R0, !PT ;  /* 0x000000005d007209 */ /* 0x000fe20007810000 */
[----:B------:R-:W-:Y:S01]  /*13de0*/  VIADD R2, R2, 0xa06 ;  /* 0x00000a0602027836 */ /* 0x000fe20000000000 */
[----:B------:R-:W-:Y:S02]  /*13df0*/  FSEL R7, R74, -INF , P2 ;  /* 0xff8000004a077808 */ /* 0x000fe40001000000 */
[----:B------:R-:W-:Y:S02]  /*13e00*/  ISETP.GT.AND P2, PT, R10, 0x20, PT ;  /* 0x000000200a00780c */ /* 0x000fe40003f44270 */
[----:B------:R-:W-:Y:S02]  /*13e10*/  FSEL R73, R69, -INF , P5 ;  /* 0xff80000045497808 */ /* 0x000fe40002800000 */
[----:B------:R-:W-:Y:S02]  /*13e20*/  FMNMX.FTZ R0, R97, R0, !PT ;  /* 0x0000000061007209 */ /* 0x000fe40007810000 */
[----:B------:R-:W-:-:S02]  /*13e30*/  R2UR UR7, R3 ;  /* 0x00000000030772ca */ /* 0x000fc400000e0000 */
[----:B------:R-:W-:Y:S02]  /*13e40*/  R2UR UR6, R2 ;  /* 0x00000000020672ca */ /* 0x000fe400000e0000 */
[----:B------:R-:W-:Y:S02]  /*13e50*/  FSEL R3, R66, -INF , P6 ;  /* 0xff80000042037808 */ /* 0x000fe40003000000 */
[----:B------:R-:W-:Y:S02]  /*13e60*/  ISETP.GT.AND P6, PT, R10, 0x21, PT ;  /* 0x000000210a00780c */ /* 0x000fe40003fc4270 */
[----:B------:R-:W-:Y:S02]  /*13e70*/  FSEL R95, R56, -INF , P2 ;  /* 0xff800000385f7808 */ /* 0x000fe40001000000 */
[----:B------:R-:W-:Y:S02]  /*13e80*/  FMNMX.FTZ R0, R73, R0, !PT ;  /* 0x0000000049007209 */ /* 0x000fe40007810000 */
[----:B------:R-:W-:Y:S01]  /*13e90*/  FSEL R71, R71, -INF , P5 ;  /* 0xff80000047477808 */ /* 0x000fe20002800000 */
[----:B------:R-:W-:-:S02]  /*13ea0*/  WARPGROUP.DEPBAR.LE gsb0, 0x0 ;  /* 0x00008000000079c5 */ /* 0x000fc40000010000 */
[----:B------:R-:W-:Y:S02]  /*13eb0*/  ISETP.GT.AND P5, PT, R10, 0x28, PT ;  /* 0x000000280a00780c */ /* 0x000fe40003fa4270 */
[----:B------:R-:W-:Y:S02]  /*13ec0*/  FSEL R91, R57, -INF , P6 ;  /* 0xff800000395b7808 */ /* 0x000fe40003000000 */
[----:B------:R-:W-:Y:S01]  /*13ed0*/  FMNMX.FTZ R0, R95, R0, !PT ;  /* 0x000000005f007209 */ /* 0x000fe20007810000 */
[----:B------:R-:W-:Y:S01]  /*13ee0*/  WARPGROUP.ARRIVE ;  /* 0x00000000000079c5 */ /* 0x000fe20000000000 */
[----:B------:R-:W-:Y:S02]  /*13ef0*/  FSEL R11, R70, -INF , P4 ;  /* 0xff800000460b7808 */ /* 0x000fe40002000000 */
[----:B------:R-:W-:Y:S02]  /*13f00*/  ISETP.GT.AND P4, PT, R10, 0x29, PT ;  /* 0x000000290a00780c */ /* 0x000fe40003f84270 */
[----:B------:R-:W-:-:S02]  /*13f10*/  FSEL R85, R60, -INF , P5 ;  /* 0xff8000003c557808 */ /* 0x000fc40002800000 */
[----:B------:R-:W-:Y:S01]  /*13f20*/  FMNMX.FTZ R0, R91, R0, !PT ;  /* 0x000000005b007209 */ /* 0x000fe20007810000 */
[----:B------:R-:W-:Y:S01]  /*13f30*/  UMOV UR4, UR36 ;  /* 0x0000002400047c82 */ /* 0x000fe20008000000 */
[----:B------:R-:W-:Y:S01]  /*13f40*/  UMOV UR5, UR37 ;  /* 0x0000002500057c82 */ /* 0x000fe20008000000 */
[----:B------:R-:W-:Y:S01]  /*13f50*/  FSEL R67, R67, -INF , P3 ;  /* 0xff80000043437808 */ /* 0x000fe20001800000 */
[----:B------:R-:W-:Y:S01]  /*13f60*/  HGMMA.64x16x16.F32 R24, gdesc[UR4], R24, gsb0 ;  /* 0x00200000041879f0 */ /* 0x000fe20008000818 */
[----:B------:R-:W-:Y:S01]  /*13f70*/  ISETP.GT.AND P3, PT, R10, 0x30, PT ;  /* 0x000000300a00780c */ /* 0x000fe20003f64270 */
[----:B------:R0:W-:Y:S01]  /*13f80*/  STL.64 [R1+0x20], R20 ;  /* 0x0000201401007387 */ /* 0x0001e20000100a00 */
[----:B------:R-:W-:Y:S01]  /*13f90*/  FSEL R81, R61, -INF , P4 ;  /* 0xff8000003d517808 */ /* 0x000fe20002000000 */
[----:B------:R-:W-:Y:S01]  /*13fa0*/  ULDC UR4, c[0x0][0x988] ;  /* 0x0002620000047ab9 */ /* 0x000fe20000000800 */
[----:B------:R-:W-:Y:S02]  /*13fb0*/  FMNMX.FTZ R0, R85, R0, !PT ;  /* 0x0000000055007209 */ /* 0x000fe40007810000 */
[----:B------:R-:W-:-:S02]  /*13fc0*/  FSEL R13, R58, -INF , P2 ;  /* 0xff8000003a0d7808 */ /* 0x000fc40001000000 */
[----:B------:R-:W-:Y:S02]  /*13fd0*/  ISETP.GT.AND P2, PT, R10, 0x31, PT ;  /* 0x000000310a00780c */ /* 0x000fe40003f44270 */
[----:B------:R-:W-:Y:S02]  /*13fe0*/  FSEL R65, R48, -INF , P3 ;  /* 0xff80000030417808 */ /* 0x000fe40001800000 */
[----:B------:R-:W-:Y:S02]  /*13ff0*/  FMNMX.FTZ R0, R81, R0, !PT ;  /* 0x0000000051007209 */ /* 0x000fe40007810000 */
[----:B------:R-:W-:Y:S02]  /*14000*/  FSEL R59, R59, -INF , P6 ;  /* 0xff8000003b3b7808 */ /* 0x000fe40003000000 */
[----:B------:R-:W-:Y:S02]  /*14010*/  ISETP.GT.AND P6, PT, R10, 0x38, PT ;  /* 0x000000380a00780c */ /* 0x000fe40003fc4270 */
[----:B------:R-:W-:-:S02]  /*14020*/  FSEL R49, R49, -INF , P2 ;  /* 0xff80000031317808 */ /* 0x000fc40001000000 */
[----:B------:R-:W-:Y:S02]  /*14030*/  FMNMX.FTZ R0, R65, R0, !PT ;  /* 0x0000000041007209 */ /* 0x000fe40007810000 */
[----:B------:R-:W-:Y:S02]  /*14040*/  FSEL R15, R62, -INF , P5 ;  /* 0xff8000003e0f7808 */ /* 0x000fe40002800000 */
[----:B------:R-:W-:Y:S02]  /*14050*/  ISETP.GT.AND P5, PT, R10, 0x39, PT ;  /* 0x000000390a00780c */ /* 0x000fe40003fa4270 */
[----:B------:R-:W-:Y:S02]  /*14060*/  FSEL R57, R52, -INF , P6 ;  /* 0xff80000034397808 */ /* 0x000fe40003000000 */
[----:B------:R-:W-:Y:S02]  /*14070*/  FMNMX.FTZ R0, R49, R0, !PT ;  /* 0x0000000031007209 */ /* 0x000fe40007810000 */
[----:B------:R-:W-:-:S02]  /*14080*/  FSEL R63, R63, -INF , P4 ;  /* 0xff8000003f3f7808 */ /* 0x000fc40002000000 */
[----:B------:R-:W-:Y:S02]  /*14090*/  ISETP.GT.AND P4, PT, R10, 0x40, PT ;  /* 0x000000400a00780c */ /* 0x000fe40003f84270 */
[----:B------:R-:W-:Y:S02]  /*140a0*/  FSEL R53, R53, -INF , P5 ;  /* 0xff80000035357808 */ /* 0x000fe40002800000 */
[----:B------:R-:W-:Y:S02]  /*140b0*/  FMNMX.FTZ R0, R57, R0, !PT ;  /* 0x0000000039007209 */ /* 0x000fe40007810000 */
[----:B0-----:R-:W-:Y:S02]  /*140c0*/  FSEL R21, R50, -INF , P3 ;  /* 0xff80000032157808 */ /* 0x001fe40001800000 */
[----:B------:R-:W-:Y:S02]  /*140d0*/  ISETP.GT.AND P3, PT, R10, 0x41, PT ;  /* 0x000000410a00780c */ /* 0x000fe40003f64270 */
[----:B------:R-:W-:-:S02]  /*140e0*/  FSEL R61, R40, -INF , P4 ;  /* 0xff800000283d7808 */ /* 0x000fc40002000000 */
[----:B------:R-:W-:Y:S02]  /*140f0*/  FMNMX.FTZ R0, R53, R0, !PT ;  /* 0x0000000035007209 */ /* 0x000fe40007810000 */
[----:B------:R-:W-:Y:S02]  /*14100*/  FSEL R51, R51, -INF , P2 ;  /* 0xff80000033337808 */ /* 0x000fe40001000000 */
[C---:B------:R-:W-:Y:S02]  /*14110*/  ISETP.GT.AND P2, PT, R10.reuse, 0x48, PT ;  /* 0x000000480a00780c */ /* 0x040fe40003f44270 */
[----:B------:R-:W-:Y:S02]  /*14120*/  FSEL R69, R41, -INF , P3 ;  /* 0xff80000029457808 */ /* 0x000fe40001800000 */
[----:B------:R-:W-:Y:S02]  /*14130*/  FMNMX.FTZ R0, R61, R0, !PT ;  /* 0x000000003d007209 */ /* 0x000fe40007810000 */
[----:B------:R-:W-:-:S02]  /*14140*/  ISETP.GT.AND P1, PT, R10, 0x49, PT ;  /* 0x000000490a00780c */ /* 0x000fc40003f24270 */
[----:B------:R-:W-:Y:S02]  /*14150*/  FSEL R83, R44, -INF , P2 ;  /* 0xff8000002c537808 */ /* 0x000fe40001000000 */
[----:B------:R-:W-:Y:S02]  /*14160*/  FMNMX.FTZ R0, R69, R0, !PT ;  /* 0x0000000045007209 */ /* 0x000fe40007810000 */
[C---:B------:R-:W-:Y:S02]  /*14170*/  ISETP.GT.AND P0, PT, R10.reuse, 0x50, PT ;  /* 0x000000500a00780c */ /* 0x040fe40003f04270 */
        /* <DEDUP_REMOVED lines=9> */
[----:B------:R-:W-:Y:S02]  /*14210*/  ISETP.GT.AND P2, PT, R10, 0x59, PT ;  /* 0x000000590a00780c */ /* 0x000fe40003f44270 */
[----:B------:R-:W-:Y:S02]  /*14220*/  FSEL R107, R36, -INF , P0 ;  /* 0xff800000246b7808 */ /* 0x000fe40000000000 */
[----:B------:R-:W-:Y:S02]  /*14230*/  FMNMX.FTZ R0, R105, R0, !PT ;  /* 0x0000000069007209 */ /* 0x000fe40007810000 */
[----:B------:R-:W-:Y:S02]  /*14240*/  FSEL R43, R43, -INF , P3 ;  /* 0xff8000002b2b7808 */ /* 0x000fe40001800000 */
[----:B------:R-:W-:Y:S02]  /*14250*/  FSEL R109, R37, -INF , P2 ;  /* 0xff800000256d7808 */ /* 0x000fe40001000000 */
[----:B------:R-:W-:-:S02]  /*14260*/  FMNMX.FTZ R0, R107, R0, !PT ;  /* 0x000000006b007209 */ /* 0x000fc40007810000 */
[----:B------:R-:W-:Y:S01]  /*14270*/  ISETP.GT.AND P3, PT, R10, 0x60, PT ;  /* 0x000000600a00780c */ /* 0x000fe20003f64270 */
[----:B------:R-:W-:Y:S02]  /*14280*/  WARPGROUP.DEPBAR.LE gsb0, 0x0 ;  /* 0x00008000000079c5 */ /* 0x000fe40000010000 */
[----:B------:R-:W-:Y:S02]  /*14290*/  FSEL R45, R42, -INF , P4 ;  /* 0xff8000002a2d7808 */ /* 0x000fe40002000000 */
[----:B------:R-:W-:Y:S02]  /*142a0*/  FSEL R111, R24, -INF , P3 ;  /* 0xff800000186f7808 */ /* 0x000fe40001800000 */
[----:B------:R-:W-:Y:S02]  /*142b0*/  FMNMX.FTZ R0, R109, R0, !PT ;  /* 0x000000006d007209 */ /* 0x000fe40007810000 */
[----:B------:R-:W-:Y:S02]  /*142c0*/  ISETP.GT.AND P4, PT, R10, 0x61, PT ;  /* 0x000000610a00780c */ /* 0x000fe40003f84270 */
[----:B------:R-:W-:-:S02]  /*142d0*/  FSEL R55, R55, -INF , P5 ;  /* 0xff80000037377808 */ /* 0x000fc40002800000 */
[----:B------:R-:W-:Y:S02]  /*142e0*/  FSEL R115, R25, -INF , P4 ;  /* 0xff80000019737808 */ /* 0x000fe40002000000 */
[----:B------:R-:W-:Y:S02]  /*142f0*/  FMNMX.FTZ R0, R111, R0, !PT ;  /* 0x000000006f007209 */ /* 0x000fe40007810000 */
[----:B------:R-:W-:Y:S02]  /*14300*/  ISETP.GT.AND P5, PT, R10, 0x68, PT ;  /* 0x000000680a00780c */ /* 0x000fe40003fa4270 */
[----:B------:R-:W-:Y:S02]  /*14310*/  FSEL R41, R54, -INF , P6 ;  /* 0xff80000036297808 */ /* 0x000fe40003000000 */
[----:B------:R-:W-:Y:S02]  /*14320*/  FSEL R113, R28, -INF , P5 ;  /* 0xff8000001c717808 */ /* 0x000fe40002800000 */
[----:B------:R-:W-:-:S02]  /*14330*/  FMNMX.FTZ R0, R115, R0, !PT ;  /* 0x0000000073007209 */ /* 0x000fc40007810000 */
[----:B------:R-:W-:Y:S02]  /*14340*/  ISETP.GT.AND P6, PT, R10, 0x69, PT ;  /* 0x000000690a00780c */ /* 0x000fe40003fc4270 */
[----:B------:R-:W-:Y:S02]  /*14350*/  FMNMX.FTZ R0, R113, R0, !PT ;  /* 0x0000000071007209 */ /* 0x000fe40007810000 */
[----:B------:R-:W-:-:S04]  /*14360*/  FSEL R117, R29, -INF , P6 ;  /* 0xff8000001d757808 */ /* 0x000fc80003000000 */
[----:B------:R-:W-:-:S05]  /*14370*/  FMNMX.FTZ R4, R117, R0, !PT ;  /* 0x0000000075047209 */ /* 0x000fca0007810000 */
        /* <DEDUP_REMOVED lines=12> */
[----:B------:R-:W0:Y:S03]  /*14440*/  SHFL.BFLY PT, R5, R20, 0x1, 0x1f ;  /* 0x0c201f0014057f89 */ /* 0x000e2600000e0000 */
[----:B------:R-:W-:-:S04]  /*14450*/  FMNMX.FTZ R4, R63, R4, !PT ;  /* 0x000000043f047209 */ /* 0x000fc80007810000 */
[----:B------:R-:W-:-:S04]  /*14460*/  FMNMX.FTZ R4, R21, R4, !PT ;  /* 0x0000000415047209 */ /* 0x000fc80007810000 */
[----:B------:R-:W-:-:S04]  /*14470*/  FMNMX.FTZ R4, R51, R4, !PT ;  /* 0x0000000433047209 */ /* 0x000fc80007810000 */
[----:B------:R-:W-:-:S04]  /*14480*/  FMNMX.FTZ R4, R41, R4, !PT ;  /* 0x0000000429047209 */ /* 0x000fc80007810000 */
[----:B------:R-:W-:-:S04]  /*14490*/  FMNMX.FTZ R4, R55, R4, !PT ;  /* 0x0000000437047209 */ /* 0x000fc80007810000 */
[----:B------:R-:W-:Y:S02]  /*144a0*/  FMNMX.FTZ R4, R45, R4, !PT ;  /* 0x000000042d047209 */ /* 0x000fe40007810000 */
[----:B------:R-:W-:Y:S02]  /*144b0*/  P2R R36, PR, RZ, 0x1 ;  /* 0x00000001ff247803 */ /* 0x000fe40000000000 */
[----:B------:R-:W-:Y:S02]  /*144c0*/  ISETP.GT.AND P0, PT, R10, 0x49, PT ;  /* 0x000000490a00780c */ /* 0x000fe40003f04270 */
[----:B------:R-:W-:Y:S02]  /*144d0*/  FMNMX.FTZ R4, R43, R4, !PT ;  /* 0x000000042b047209 */ /* 0x000fe40007810000 */
[----:B------:R-:W-:Y:S01]  /*144e0*/  P2R R40, PR, RZ, 0x2 ;  /* 0x00000002ff287803 */ /* 0x000fe20000000000 */
[----:B------:R-:W-:Y:S01]  /*144f0*/  IMAD.U32 R0, RZ, RZ, UR4 ;  /* 0x00000004ff007e24 */ /* 0x000fe2000f8e00ff */
[----:B0-----:R-:W-:-:S02]  /*14500*/  FMNMX.FTZ R5, R20, R5, !PT ;  /* 0x0000000514057209 */ /* 0x001fc40007810000 */
[----:B------:R-:W-:Y:S02]  /*14510*/  ISETP.GT.AND P1, PT, R10, 0x50, PT ;  /* 0x000000500a00780c */ /* 0x000fe40003f24270 */
[----:B------:R-:W-:Y:S02]  /*14520*/  FSEL R47, R47, -INF , P0 ;  /* 0xff8000002f2f7808 */ /* 0x000fe40000000000 */
[----:B------:R-:W-:Y:S01]  /*14530*/  FMNMX.FTZ R4, R33, R4, !PT ;  /* 0x0000000421047209 */ /* 0x000fe20007810000 */
[----:B------:R-:W-:Y:S01]  /*14540*/  FMUL.FTZ R2, R5, R0 ;  /* 0x0000000005027220 */ /* 0x000fe20000410000 */
[----:B------:R-:W-:Y:S02]  /*14550*/  FSEL R25, R34, -INF , P1 ;  /* 0xff80000022197808 */ /* 0x000fe40000800000 */
[----:B------:R-:W-:Y:S02]  /*14560*/  P2R R32, PR, RZ, 0x4 ;  /* 0x00000004ff207803 */ /* 0x000fe40000000000 */
[----:B------:R-:W-:-:S02]  /*14570*/  ISETP.NE.AND P1, PT, R40, RZ, PT ;  /* 0x000000ff2800720c */ /* 0x000fc40003f25270 */
[----:B------:R-:W-:Y:S02]  /*14580*/  FMNMX.FTZ R4, R47, R4, !PT ;  /* 0x000000042f047209 */ /* 0x000fe40007810000 */
[----:B------:R-:W-:Y:S02]  /*14590*/  FSETP.NEU.FTZ.AND P2, PT, R5, -INF , PT ;  /* 0xff8000000500780b */ /* 0x000fe40003f5d000 */
[----:B------:R-:W-:Y:S02]  /*145a0*/  ISETP.NE.AND P0, PT, R36, RZ, PT ;  /* 0x000000ff2400720c */ /* 0x000fe40003f05270 */
[----:B------:R-:W-:Y:S02]  /*145b0*/  FSEL R35, R35, -INF , P1 ;  /* 0xff80000023237808 */ /* 0x000fe40000800000 */
[----:B------:R-:W-:Y:S02]  /*145c0*/  FMNMX.FTZ R4, R25, R4, !PT ;  /* 0x0000000419047209 */ /* 0x000fe40007810000 */
[----:B------:R-:W-:-:S02]  /*145d0*/  FSEL R2, R2, RZ, P2 ;  /* 0x000000ff02027208 */ /* 0x000fc40001000000 */
[----:B------:R-:W-:Y:S02]  /*145e0*/  ISETP.NE.AND P2, PT, R32, RZ, PT ;  /* 0x000000ff2000720c */ /* 0x000fe40003f45270 */
[----:B------:R-:W-:Y:S02]  /*145f0*/  FSEL R29, R38, -INF , P0 ;  /* 0xff800000261d7808 */ /* 0x000fe40000000000 */
[----:B------:R-:W-:Y:S01]  /*14600*/  FMNMX.FTZ R4, R35, R4, !PT ;  /* 0x0000000423047209 */ /* 0x000fe20007810000 */
[-CC-:B------:R-:W-:Y:S01]  /*14610*/  FFMA.FTZ R37, R8, R0.reuse, -R2.reuse ;  /* 0x0000000008257223 */ /* 0x180fe20000010802 */
[--C-:B------:R-:W-:Y:S01]  /*14620*/  FFMA.FTZ R8, R81, R0, -R2.reuse ;  /* 0x0000000051087223 */ /* 0x100fe20000010802 */
[----:B------:R-:W-:Y:S02]  /*14630*/  FSEL R81, R39, -INF , P2 ;  /* 0xff80000027517808 */ /* 0x000fe40001000000 */
[----:B------:R-:W-:Y:S01]  /*14640*/  FMNMX.FTZ R4, R29, R4, !PT ;  /* 0x000000041d047209 */ /* 0x000fe20007810000 */
[----:B------:R-:W-:Y:S01]  /*14650*/  FFMA.FTZ R194, R85, R0, -R2 ;  /* 0x0000000055c27223 */ /* 0x000fe20000010802 */
[----:B------:R-:W-:-:S02]  /*14660*/  FSEL R85, R26, -INF , P3 ;  /* 0xff8000001a557808 */ /* 0x000fc40001800000 */
[----:B------:R-:W-:Y:S02]  /*14670*/  FMNMX.FTZ R4, R81, R4, !PT ;  /* 0x0000000451047209 */ /* 0x000fe40007810000 */
[----:B------:R-:W-:Y:S02]  /*14680*/  FSEL R27, R27, -INF , P4 ;  /* 0xff8000001b1b7808 */ /* 0x000fe40002000000 */
[----:B------:R-:W-:Y:S01]  /*14690*/  FMNMX.FTZ R4, R85, R4, !PT ;  /* 0x0000000455047209 */ /* 0x000fe20007810000 */
[--C-:B------:R-:W-:Y:S01]  /*146a0*/  FFMA.FTZ R188, R65, R0, -R2.reuse ;  /* 0x0000000041bc7223 */ /* 0x100fe20000010802 */
[----:B------:R-:W-:Y:S02]  /*146b0*/  FSEL R65, R30, -INF , P5 ;  /* 0xff8000001e417808 */ /* 0x000fe40002800000 */
[----:B------:R-:W-:Y:S01]  /*146c0*/  FMNMX.FTZ R4, R27, R4, !PT ;  /* 0x000000041b047209 */ /* 0x000fe20007810000 */
[-CC-:B------:R-:W-:Y:S01]  /*146d0*/  FFMA.FTZ R200, R89, R0.reuse, -R2.reuse ;  /* 0x0000000059c87223 */ /* 0x180fe20000010802 */
[----:B------:R-:W-:Y:S01]  /*146e0*/  FFMA.FTZ R89, R91, R0, -R2 ;  /* 0x000000005b597223 */ /* 0x000fe20000010802 */
[----:B------:R-:W-:-:S02]  /*146f0*/  FSEL R91, R31, -INF , P6 ;  /* 0xff8000001f5b7808 */ /* 0x000fc40003000000 */
[----:B------:R-:W-:Y:S01]  /*14700*/  FMNMX.FTZ R4, R65, R4, !PT ;  /* 0x0000000441047209 */ /* 0x000fe20007810000 */
[----:B------:R-:W-:-:S03]  /*14710*/  FFMA.FTZ R202, R87, R0, -R2 ;  /* 0x0000000057ca7223 */ /* 0x000fc60000010802 */
[----:B------:R-:W-:Y:S01]  /*14720*/  FMNMX.FTZ R4, R91, R4, !PT ;  /* 0x000000045b047209 */ /* 0x000fe20007810000 */
[----:B------:R-:W-:-:S04]  /*14730*/  FFMA.FTZ R87, R93, R0, -R2 ;  /* 0x000000005d577223 */ /* 0x000fc80000010802 */
[----:B------:R-:W0:Y:S02]  /*14740*/  SHFL.BFLY PT, R93, R4, 0x2, 0x1f ;  /* 0x0c401f00045d7f89 */ /* 0x000e2400000e0000 */
[----:B0-----:R-:W-:-:S05]  /*14750*/  FMNMX.FTZ R93, R4, R93, !PT ;  /* 0x0000005d045d7209 */ /* 0x001fca0007810000 */
[----:B------:R-:W0:Y:S01]  /*14760*/  SHFL.BFLY PT, R4, R93, 0x1, 0x1f ;  /* 0x0c201f005d047f89 */ /* 0x000e2200000e0000 */
[----:B------:R-:W-:Y:S01]  /*14770*/  MUFU.EX2 R200, R200 ;  /* 0x000000c800c87308 */ /* 0x000fe20000000800 */
[-CC-:B------:R-:W-:Y:S01]  /*14780*/  FFMA.FTZ R77, R77, R0.reuse, -R2.reuse ;  /* 0x000000004d4d7223 */ /* 0x180fe20000010802 */
[----:B------:R-:W-:-:S06]  /*14790*/  FFMA.FTZ R196, R101, R0, -R2 ;  /* 0x0000000065c47223 */ /* 0x000fcc0000010802 */
[----:B------:R-:W1:Y:S01]  /*147a0*/  MUFU.EX2 R37, R37 ;  /* 0x0000002500257308 */ /* 0x000e620000000800 */
[----:B------:R-:W-:-:S07]  /*147b0*/  FFMA.FTZ R10, R49, R0, -R2 ;  /* 0x00000000310a7223 */ /* 0x000fce0000010802 */
[----:B------:R2:W-:Y:S01]  /*147c0*/  MUFU.EX2 R39, R8 ;  /* 0x0000000800277308 */ /* 0x0005e20000000800 */
[----:B0-----:R-:W-:-:S07]  /*147d0*/  FMNMX.FTZ R4, R93, R4, !PT ;  /* 0x000000045d047209 */ /* 0x001fce0007810000 */
[----:B------:R-:W0:Y:S01]  /*147e0*/  MUFU.EX2 R202, R202 ;  /* 0x000000ca00ca7308 */ /* 0x000e220000000800 */
[C---:B------:R-:W-:Y:S01]  /*147f0*/  FSETP.NEU.FTZ.AND P2, PT, R4.reuse, -INF , PT ;  /* 0xff8000000400780b */ /* 0x040fe20003f5d000 */
[-C--:B--2---:R-:W-:Y:S01]  /*14800*/  FMUL.FTZ R8, R4, R0.reuse ;  /* 0x0000000004087220 */ /* 0x084fe20000410000 */
[-CC-:B------:R-:W-:Y:S01]  /*14810*/  FFMA.FTZ R49, R53, R0.reuse, -R2.reuse ;  /* 0x0000000035317223 */ /* 0x180fe20000010802 */
[----:B------:R-:W-:-:S03]  /*14820*/  FFMA.FTZ R190, R57, R0, -R2 ;  /* 0x0000000039be7223 */ /* 0x000fc60000010802 */
[----:B------:R-:W-:Y:S01]  /*14830*/  FSEL R30, R8, RZ, P2 ;  /* 0x000000ff081e7208 */ /* 0x000fe20001000000 */
[----:B------:R-:W2:Y:S01]  /*14840*/  MUFU.EX2 R77, R77 ;  /* 0x0000004d004d7308 */ /* 0x000ea20000000800 */
        /* <DEDUP_REMOVED lines=14> */
[-C--:B------:R-:W-:Y:S01]  /*14930*/  FFMA.FTZ R93, R117, R0.reuse, -R2 ;  /* 0x00000000755d7223 */ /* 0x080fe20000010802 */
[-CC-:B------:R-:W-:Y:S01]  /*14940*/  FFMA.FTZ R201, R7, R0.reuse, -R30.reuse ;  /* 0x0000000007c97223 */ /* 0x180fe2000001081e */
[-CC-:B------:R-:W-:Y:S01]  /*14950*/  FFMA.FTZ R2, R75, R0.reuse, -R30.reuse ;  /* 0x000000004b027223 */ /* 0x180fe2000001081e */
[----:B------:R-:W3:Y:S01]  /*14960*/  MUFU.EX2 R196, R196 ;  /* 0x000000c400c47308 */ /* 0x000ee20000000800 */
[-CC-:B------:R-:W-:Y:S01]  /*14970*/  FFMA.FTZ R203, R9, R0.reuse, -R30.reuse ;  /* 0x0000000009cb7223 */ /* 0x180fe2000001081e */
[-CC-:B------:R-:W-:Y:S01]  /*14980*/  FFMA.FTZ R197, R3, R0.reuse, -R30.reuse ;  /* 0x0000000003c57223 */ /* 0x180fe2000001081e */
[----:B-1----:R-:W-:Y:S01]  /*14990*/  FADD.FTZ R3, R200, R37 ;  /* 0x00000025c8037221 */ /* 0x002fe20000010000 */
[----:B------:R-:W-:-:S04]  /*149a0*/  FFMA.FTZ R8, R79, R0, -R30 ;  /* 0x000000004f087223 */ /* 0x000fc8000001081e */
[----:B------:R-:W1:Y:S01]  /*149b0*/  MUFU.EX2 R87, R87 ;  /* 0x0000005700577308 */ /* 0x000e620000000800 */
[----:B0-----:R-:W-:-:S07]  /*149c0*/  FADD.FTZ R28, R202, R3 ;  /* 0x00000003ca1c7221 */ /* 0x001fce0000010000 */
[----:B------:R-:W-:Y:S08]  /*149d0*/  MUFU.EX2 R201, R201 ;  /* 0x000000c900c97308 */ /* 0x000ff00000000800 */
[----:B------:R-:W0:Y:S01]  /*149e0*/  MUFU.EX2 R2, R2 ;  /* 0x0000000200027308 */ /* 0x000e220000000800 */
[----:B--2---:R-:W-:-:S07]  /*149f0*/  FADD.FTZ R3, R77, R28 ;  /* 0x0000001c4d037221 */ /* 0x004fce0000010000 */
[----:B------:R-:W2:Y:S08]  /*14a00*/  MUFU.EX2 R198, R198 ;  /* 0x000000c600c67308 */ /* 0x000eb00000000800 */
[----:B------:R-:W4:Y:S01]  /*14a10*/  MUFU.EX2 R203, R203 ;  /* 0x000000cb00cb7308 */ /* 0x000f220000000800 */
[----:B---3--:R-:W-:-:S07]  /*14a20*/  FADD.FTZ R28, R196, R3 ;  /* 0x00000003c41c7221 */ /* 0x008fce0000010000 */
[----:B------:R-:W3:Y:S01]  /*14a30*/  MUFU.EX2 R73, R73 ;  /* 0x0000004900497308 */ /* 0x000ee20000000800 */
[----:B------:R-:W-:-:S07]  /*14a40*/  FFMA.FTZ R199, R11, R0, -R30 ;  /* 0x000000000bc77223 */ /* 0x000fce000001081e */
[----:B------:R-:W5:Y:S01]  /*14a50*/  MUFU.EX2 R8, R8 ;  /* 0x0000000800087308 */ /* 0x000f620000000800 */
[----:B-1----:R-:W-:-:S07]  /*14a60*/  FADD.FTZ R3, R87, R28 ;  /* 0x0000001c57037221 */ /* 0x002fce0000010000 */
[----:B------:R1:W-:Y:S01]  /*14a70*/  MUFU.EX2 R31, R10 ;  /* 0x0000000a001f7308 */ /* 0x0003e20000000800 */
[----:B------:R-:W-:Y:S01]  /*14a80*/  ISETP.NE.AND P0, PT, R12, RZ, PT ;  /* 0x000000ff0c00720c */ /* 0x000fe20003f05270 */
[----:B0-----:R-:W-:-:S06]  /*14a90*/  FADD.FTZ R32, R201, R2 ;  /* 0x00000002c9207221 */ /* 0x001fcc0000010000 */
[----:B------:R-:W0:Y:S01]  /*14aa0*/  MUFU.EX2 R192, R192 ;  /* 0x000000c000c07308 */ /* 0x000e220000000800 */
[-CC-:B-1----:R-:W-:Y:S01]  /*14ab0*/  FFMA.FTZ R10, R67, R0.reuse, -R30.reuse ;  /* 0x00000000430a7223 */ /* 0x182fe2000001081e */
[----:B------:R-:W-:-:S06]  /*14ac0*/  FFMA.FTZ R12, R71, R0, -R30 ;  /* 0x00000000470c7223 */ /* 0x000fcc000001081e */
[----:B------:R-:W1:Y:S01]  /*14ad0*/  MUFU.EX2 R197, R197 ;  /* 0x000000c500c57308 */ /* 0x000e620000000800 */
[----:B--2---:R-:W-:Y:S01]  /*14ae0*/  FADD.FTZ R34, R198, R3 ;  /* 0x00000003c6227221 */ /* 0x004fe20000010000 */
[----:B----4-:R-:W-:-:S06]  /*14af0*/  FADD.FTZ R3, R203, R32 ;  /* 0x00000020cb037221 */ /* 0x010fcc0000010000 */
[----:B------:R-:W2:Y:S01]  /*14b00*/  MUFU.EX2 R89, R89 ;  /* 0x0000005900597308 */ /* 0x000ea20000000800 */
[----:B------:R-:W-:-:S07]  /*14b10*/  FFMA.FTZ R193, R13, R0, -R30 ;  /* 0x000000000dc17223 */ /* 0x000fce000001081e */
[----:B------:R-:W4:Y:S01]  /*14b20*/  MUFU.EX2 R10, R10 ;  /* 0x0000000a000a7308 */ /* 0x000f220000000800 */
[----:B---3--:R-:W-:Y:S01]  /*14b30*/  FADD.FTZ R7, R73, R34 ;  /* 0x0000002249077221 */ /* 0x008fe20000010000 */
[----:B------:R-:W-:-:S06]  /*14b40*/  ISETP.NE.AND P1, PT, R14, RZ, PT ;  /* 0x000000ff0e00720c */ /* 0x000fcc0003f25270 */
[----:B------:R-:W3:Y:S01]  /*14b50*/  MUFU.EX2 R194, R194 ;  /* 0x000000c200c27308 */ /* 0x000ee20000000800 */
[----:B-----5:R-:W-:Y:S01]  /*14b60*/  FADD.FTZ R32, R8, R3 ;  /* 0x0000000308207221 */ /* 0x020fe20000010000 */
[----:B------:R-:W-:-:S06]  /*14b70*/  FFMA.FTZ R14, R59, R0, -R30 ;  /* 0x000000003b0e7223 */ /* 0x000fcc000001081e */
[----:B------:R-:W5:Y:S01]  /*14b80*/  MUFU.EX2 R199, R199 ;  /* 0x000000c700c77308 */ /* 0x000f620000000800 */
[----:B0-----:R-:W-:Y:S01]  /*14b90*/  FADD.FTZ R34, R192, R7 ;  /* 0x00000007c0227221 */ /* 0x001fe20000010000 */
[----:B-1----:R-:W-:-:S06]  /*14ba0*/  FADD.FTZ R3, R197, R32 ;  /* 0x00000020c5037221 */ /* 0x002fcc0000010000 */
[----:B------:R-:W0:Y:S01]  /*14bb0*/  MUFU.EX2 R12, R12 ;  /* 0x0000000c000c7308 */ /* 0x000e220000000800 */
[----:B------:R-:W-:Y:S01]  /*14bc0*/  FFMA.FTZ R195, R15, R0, -R30 ;  /* 0x000000000fc37223 */ /* 0x000fe2000001081e */
[----:B--2---:R-:W-:-:S06]  /*14bd0*/  FADD.FTZ R7, R89, R34 ;  /* 0x0000002259077221 */ /* 0x004fcc0000010000 */
[----:B------:R-:W1:Y:S01]  /*14be0*/  MUFU.EX2 R188, R188 ;  /* 0x000000bc00bc7308 */ /* 0x000e620000000800 */
[----:B----4-:R-:W-:Y:S01]  /*14bf0*/  FADD.FTZ R32, R10, R3 ;  /* 0x000000030a207221 */ /* 0x010fe20000010000 */
[----:B------:R-:W-:-:S06]  /*14c00*/  FFMA.FTZ R20, R63, R0, -R30 ;  /* 0x000000003f147223 */ /* 0x000fcc000001081e */
[----:B------:R-:W2:Y:S01]  /*14c10*/  MUFU.EX2 R193, R193 ;  /* 0x000000c100c17308 */ /* 0x000ea20000000800 */
[----:B---3--:R-:W-:Y:S01]  /*14c20*/  FADD.FTZ R34, R194, R7 ;  /* 0x00000007c2227221 */ /* 0x008fe20000010000 */
[----:B-----5:R-:W-:-:S06]  /*14c30*/  FADD.FTZ R3, R199, R32 ;  /* 0x00000020c7037221 */ /* 0x020fcc0000010000 */
[----:B------:R-:W3:Y:S01]  /*14c40*/  MUFU.EX2 R14, R14 ;  /* 0x0000000e000e7308 */ /* 0x000ee20000000800 */
[----:B------:R-:W-:Y:S01]  /*14c50*/  FFMA.FTZ R189, R21, R0, -R30 ;  /* 0x0000000015bd7223 */ /* 0x000fe2000001081e */
[----:B------:R-:W-:Y:S02]  /*14c60*/  @!P1 VIADD R6, R6, 0x36840 ;  /* 0x0003684006069836 */ /* 0x000fe40000000000 */
[----:B------:R-:W-:-:S04]  /*14c70*/  FADD.FTZ R7, R39, R34 ;  /* 0x0000002227077221 */ /* 0x000fc80000010000 */
[----:B------:R-:W4:Y:S01]  /*14c80*/  MUFU.EX2 R190, R190 ;  /* 0x000000be00be7308 */ /* 0x000f220000000800 */
[----:B0-----:R-:W-:Y:S01]  /*14c90*/  FADD.FTZ R34, R12, R3 ;  /* 0x000000030c227221 */ /* 0x001fe20000010000 */
[----:B------:R-:W-:-:S06]  /*14ca0*/  FFMA.FTZ R24, R51, R0, -R30 ;  /* 0x0000000033187223 */ /* 0x000fcc000001081e */
[----:B------:R-:W0:Y:S01]  /*14cb0*/  MUFU.EX2 R195, R195 ;  /* 0x000000c300c37308 */ /* 0x000e220000000800 */
[----:B-1----:R-:W-:Y:S01]  /*14cc0*/  FADD.FTZ R36, R188, R7 ;  /* 0x00000007bc247221 */ /* 0x002fe20000010000 */
[----:B------:R-:W-:-:S06]  /*14cd0*/  @!P1 PRMT R6, RZ, 0x654, R6 ;  /* 0x00000654ff069816 */ /* 0x000fcc0000000006 */
[----:B------:R-:W1:Y:S01]  /*14ce0*/  MUFU.EX2 R49, R49 ;  /* 0x0000003100317308 */ /* 0x000e620000000800 */
[----:B--2---:R-:W-:Y:S01]  /*14cf0*/  FADD.FTZ R3, R193, R34 ;  /* 0x00000022c1037221 */ /* 0x004fe20000010000 */
[----:B------:R-:W-:-:S06]  /*14d00*/  FFMA.FTZ R191, R41, R0, -R30 ;  /* 0x0000000029bf7223 */ /* 0x000fcc000001081e */
[----:B------:R-:W2:Y:S01]  /*14d10*/  MUFU.EX2 R20, R20 ;  /* 0x0000001400147308 */ /* 0x000ea20000000800 */
[----:B------:R-:W-:Y:S01]  /*14d20*/  FADD.FTZ R7, R31, R36 ;  /* 0x000000241f077221 */ /* 0x000fe20000010000 */
[----:B------:R3:W-:Y:S06]  /*14d30*/  @!P1 SYNCS.ARRIVE.TRANS64.RED.A1T0 RZ, [R6+URZ], RZ ;  /* 0x000000ff06ff99a7 */ /* 0x0007ec000810043f */
[----:B------:R-:W5:Y:S01]  /*14d40*/  MUFU.EX2 R184, R184 ;  /* 0x000000b800b87308 */ /* 0x000f620000000800 */
[----:B------:R-:W-:Y:S01]  /*14d50*/  FFMA.FTZ R26, R55, R0, -R30 ;  /* 0x00000000371a7223 */ /* 0x000fe2000001081e */
[----:B---3--:R-:W-:-:S06]  /*14d60*/  FADD.FTZ R6, R14, R3 ;  /* 0x000000030e067221 */ /* 0x008fcc0000010000 */
[----:B------:R-:W3:Y:S01]  /*14d70*/  MUFU.EX2 R189, R189 ;  /* 0x000000bd00bd7308 */ /* 0x000ee20000000800 */
[----:B----4-:R-:W-:Y:S01]  /*14d80*/  FADD.FTZ R34, R190, R7 ;  /* 0x00000007be227221 */ /* 0x010fe20000010000 */
[----:B0-----:R-:W-:-:S06]  /*14d90*/  FADD.FTZ R3, R195, R6 ;  /* 0x00000006c3037221 */ /* 0x001fcc0000010000 */
[----:B------:R-:W0:Y:S01]  /*14da0*/  MUFU.EX2 R53, R53 ;  /* 0x0000003500357308 */ /* 0x000e220000000800 */
[----:B------:R-:W-:-:S07]  /*14db0*/  FFMA.FTZ R185, R45, R0, -R30 ;  /* 0x000000002db97223 */ /* 0x000fce000001081e */
[----:B------:R-:W4:Y:S01]  /*14dc0*/  MUFU.EX2 R24, R24 ;  /* 0x0000001800187308 */ /* 0x000f220000000800 */
[----:B-1----:R-:W-:Y:S01]  /*14dd0*/  FADD.FTZ R7, R49, R34 ;  /* 0x0000002231077221 */ /* 0x002fe20000010000 */
[----:B--2---:R-:W-:-:S06]  /*14de0*/  FADD.FTZ R34, R20, R3 ;  /* 0x0000000314227221 */ /* 0x004fcc0000010000 */
[----:B------:R-:W1:Y:S01]  /*14df0*/  MUFU.EX2 R186, R186 ;  /* 0x000000ba00ba7308 */ /* 0x000e620000000800 */
[----:B------:R-:W-:-:S07]  /*14e00*/  FFMA.FTZ R28, R43, R0, -R30 ;  /* 0x000000002b1c7223 */ /* 0x000fce000001081e */
[----:B------:R-:W2:Y:S01]  /*14e10*/  MUFU.EX2 R191, R191 ;  /* 0x000000bf00bf7308 */ /* 0x000ea20000000800 */
[----:B-----5:R-:W-:Y:S01]  /*14e20*/  FADD.FTZ R36, R184, R7 ;  /* 0x00000007b8247221 */ /* 0x020fe20000010000 */
[----:B---3--:R-:W-:-:S06]  /*14e30*/  FADD.FTZ R3, R189, R34 ;  /* 0x00000022bd037221 */ /* 0x008fcc0000010000 */
[----:B------:R-:W3:Y:S01]  /*14e40*/  MUFU.EX2 R57, R57 ;  /* 0x0000003900397308 */ /* 0x000ee20000000800 */
[----:B------:R-:W-:-:S07]  /*14e50*/  FFMA.FTZ R33, R33, R0, -R30 ;  /* 0x0000000021217223 */ /* 0x000fce000001081e */
[----:B------:R-:W5:Y:S01]  /*14e60*/  MUFU.EX2 R26, R26 ;  /* 0x0000001a001a7308 */ /* 0x000f620000000800 */
[----:B0-----:R-:W-:Y:S01]  /*14e70*/  FADD.FTZ R7, R53, R36 ;  /* 0x0000002435077221 */ /* 0x001fe20000010000 */
[----:B----4-:R-:W-:-:S06]  /*14e80*/  FADD.FTZ R34, R24, R3 ;  /* 0x0000000318227221 */ /* 0x010fcc0000010000 */
[----:B------:R-:W0:Y:S08]  /*14e90*/  MUFU.EX2 R180, R180 ;  /* 0x000000b400b47308 */ /* 0x000e300000000800 */
[----:B------:R-:W4:Y:S01]  /*14ea0*/  MUFU.EX2 R185, R185 ;  /* 0x000000b900b97308 */ /* 0x000f220000000800 */
[----:B------:R-:W-:Y:S01]  /*14eb0*/  FFMA.FTZ R47, R47, R0, -R30 ;  /* 0x000000002f2f7223 */ /* 0x000fe2000001081e */
[----:B-1----:R-:W-:-:S06]  /*14ec0*/  FADD.FTZ R36, R186, R7 ;  /* 0x00000007ba247221 */ /* 0x002fcc0000010000 */
[----:B------:R-:W1:Y:S01]  /*14ed0*/  MUFU.EX2 R61, R61 ;  /* 0x0000003d003d7308 */ /* 0x000e620000000800 */
[----:B--2---:R-:W-:Y:S01]  /*14ee0*/  FADD.FTZ R3, R191, R34 ;  /* 0x00000022bf037221 */ /* 0x004fe20000010000 */
[----:B------:R-:W-:-:S06]  /*14ef0*/  FFMA.FTZ R25, R25, R0, -R30 ;  /* 0x0000000019197223 */ /* 0x000fcc000001081e */
[----:B------:R-:W2:Y:S01]  /*14f00*/  MUFU.EX2 R28, R28 ;  /* 0x0000001c001c7308 */ /* 0x000ea20000000800 */
[----:B---3--:R-:W-:Y:S01]  /*14f10*/  FADD.FTZ R7, R57, R36 ;  /* 0x0000002439077221 */ /* 0x008fe20000010000 */
[----:B-----5:R-:W-:-:S06]  /*14f20*/  FADD.FTZ R34, R26, R3 ;  /* 0x000000031a227221 */ /* 0x020fcc0000010000 */
[----:B------:R-:W3:Y:S08]  /*14f30*/  MUFU.EX2 R182, R182 ;  /* 0x000000b600b67308 */ /* 0x000ef00000000800 */
[----:B------:R-:W5:Y:S01]  /*14f40*/  MUFU.EX2 R33, R33 ;  /* 0x0000002100217308 */ /* 0x000f620000000800 */
[----:B------:R-:W-:Y:S01]  /*14f50*/  FFMA.FTZ R35, R35, R0, -R30 ;  /* 0x0000000023237223 */ /* 0x000fe2000001081e */
[----:B0-----:R-:W-:-:S06]  /*14f60*/  FADD.FTZ R36, R180, R7 ;  /* 0x00000007b4247221 */ /* 0x001fcc0000010000 */
[----:B------:R-:W0:Y:S01]  /*14f70*/  MUFU.EX2 R69, R69 ;  /* 0x0000004500457308 */ /* 0x000e220000000800 */
[----:B----4-:R-:W-:Y:S01]  /*14f80*/  FADD.FTZ R3, R185, R34 ;  /* 0x00000022b9037221 */ /* 0x010fe20000010000 */
[----:B------:R-:W-:-:S06]  /*14f90*/  FFMA.FTZ R29, R29, R0, -R30 ;  /* 0x000000001d1d7223 */ /* 0x000fcc000001081e */
[----:B------:R-:W4:Y:S01]  /*14fa0*/  MUFU.EX2 R32, R47 ;  /* 0x0000002f00207308 */ /* 0x000f220000000800 */
[----:B-1----:R-:W-:Y:S01]  /*14fb0*/  FADD.FTZ R7, R61, R36 ;  /* 0x000000243d077221 */ /* 0x002fe20000010000 */
[----:B--2---:R-:W-:-:S06]  /*14fc0*/  FADD.FTZ R34, R28, R3 ;  /* 0x000000031c227221 */ /* 0x004fcc0000010000 */
[----:B------:R-:W1:Y:S01]  /*14fd0*/  MUFU.EX2 R25, R25 ;  /* 0x0000001900197308 */ /* 0x000e620000000800 */
[----:B------:R-:W-:Y:S01]  /*14fe0*/  FFMA.FTZ R81, R81, R0, -R30 ;  /* 0x0000000051517223 */ /* 0x000fe2000001081e */
[----:B---3--:R-:W-:Y:S01]  /*14ff0*/  FADD.FTZ R36, R182, R7 ;  /* 0x00000007b6247221 */ /* 0x008fe20000010000 */
[----:B-----5:R-:W-:-:S05]  /*15000*/  FADD.FTZ R3, R33, R34 ;  /* 0x0000002221037221 */ /* 0x020fca0000010000 */
[----:B------:R-:W2:Y:S01]  /*15010*/  MUFU.EX2 R6, R35 ;  /* 0x0000002300067308 */ /* 0x000ea20000000800 */
[-CC-:B------:R-:W-:Y:S01]  /*15020*/  FFMA.FTZ R85, R85, R0.reuse, -R30.reuse ;  /* 0x0000000055557223 */ /* 0x180fe2000001081e */
[-CC-:B------:R-:W-:Y:S01]  /*15030*/  FFMA.FTZ R27, R27, R0.reuse, -R30.reuse ;  /* 0x000000001b1b7223 */ /* 0x180fe2000001081e */
[-CC-:B------:R-:W-:Y:S01]  /*15040*/  FFMA.FTZ R65, R65, R0.reuse, -R30.reuse ;  /* 0x0000000041417223 */ /* 0x180fe2000001081e */
[----:B------:R-:W-:-:S04]  /*15050*/  FFMA.FTZ R91, R91, R0, -R30 ;  /* 0x000000005b5b7223 */ /* 0x000fc8000001081e */
[----:B------:R-:W3:Y:S01]  /*15060*/  MUFU.EX2 R29, R29 ;  /* 0x0000001d001d7308 */ /* 0x000ee20000000800 */
[----:B0-----:R-:W-:Y:S01]  /*15070*/  FADD.FTZ R7, R69, R36 ;  /* 0x0000002445077221 */ /* 0x001fe20000010000 */
[----:B----4-:R-:W-:-:S06]  /*15080*/  FADD.FTZ R36, R32, R3 ;  /* 0x0000000320247221 */ /* 0x010fcc0000010000 */
[----:B------:R-:W0:Y:S01]  /*15090*/  MUFU.EX2 R30, R81 ;  /* 0x00000051001e7308 */ /* 0x000e220000000800 */
[----:B-1----:R-:W-:-:S07]  /*150a0*/  FADD.FTZ R3, R25, R36 ;  /* 0x0000002419037221 */ /* 0x002fce0000010000 */
[----:B------:R-:W1:Y:S01]  /*150b0*/  MUFU.EX2 R176, R176 ;  /* 0x000000b000b07308 */ /* 0x000e620000000800 */
[----:B--2---:R-:W-:-:S07]  /*150c0*/  FADD.FTZ R36, R6, R3 ;  /* 0x0000000306247221 */ /* 0x004fce0000010000 */
[----:B------:R-:W2:Y:S01]  /*150d0*/  MUFU.EX2 R85, R85 ;  /* 0x0000005500557308 */ /* 0x000ea20000000800 */
[----:B---3--:R-:W-:-:S07]  /*150e0*/  FADD.FTZ R3, R29, R36 ;  /* 0x000000241d037221 */ /* 0x008fce0000010000 */
[----:B------:R-:W3:Y:S01]  /*150f0*/  MUFU.EX2 R83, R83 ;  /* 0x0000005300537308 */ /* 0x000ee20000000800 */
[----:B------:R-:W-:-:S07]  /*15100*/  F2FP.F16.F32.PACK_AB R201, R2, R201 ;  /* 0x000000c902c9723e */ /* 0x000fce00000000ff */
[----:B------:R-:W4:Y:S01]  /*15110*/  MUFU.EX2 R34, R27 ;  /* 0x0000001b00227308 */ /* 0x000f220000000800 */
[----:B0-----:R-:W-:-:S07]  /*15120*/  FADD.FTZ R36, R30, R3 ;  /* 0x000000031e247221 */ /* 0x001fce0000010000 */
[----:B------:R-:W0:Y:S01]  /*15130*/  MUFU.EX2 R178, R178 ;  /* 0x000000b200b27308 */ /* 0x000e220000000800 */
[----:B------:R-:W-:-:S07]  /*15140*/  ISETP.GE.AND P2, PT, R153, 0x71, PT ;  /* 0x000000719900780c */ /* 0x000fce0003f46270 */
[----:B------:R-:W5:Y:S01]  /*15150*/  MUFU.EX2 R65, R65 ;  /* 0x0000004100417308 */ /* 0x000f620000000800 */
[----:B-1----:R-:W-:Y:S01]  /*15160*/  FADD.FTZ R38, R176, R7 ;  /* 0x00000007b0267221 */ /* 0x002fe20000010000 */
[----:B--2---:R-:W-:-:S06]  /*15170*/  FADD.FTZ R3, R85, R36 ;  /* 0x0000002455037221 */ /* 0x004fcc0000010000 */
[----:B------:R-:W1:Y:S08]  /*15180*/  MUFU.EX2 R93, R93 ;  /* 0x0000005d005d7308 */ /* 0x000e700000000800 */
[----:B------:R-:W2:Y:S01]  /*15190*/  MUFU.EX2 R2, R91 ;  /* 0x0000005b00027308 */ /* 0x000ea20000000800 */
[----:B------:R-:W-:Y:S01]  /*151a0*/  F2FP.F16.F32.PACK_AB R203, R8, R203 ;  /* 0x000000cb08cb723e */ /* 0x000fe200000000ff */
[----:B---3--:R-:W-:Y:S01]  /*151b0*/  FADD.FTZ R7, R83, R38 ;  /* 0x0000002653077221 */ /* 0x008fe20000010000 */
[----:B----4-:R-:W-:Y:S01]  /*151c0*/  FADD.FTZ R8, R34, R3 ;  /* 0x0000000322087221 */ /* 0x010fe20000010000 */
[----:B------:R-:W-:Y:S02]  /*151d0*/  BSSY B0, `(.L_x_4228) ;  /* 0x0000587000007945 */ /* 0x000fe40003800000 */
[----:B0-----:R-:W-:Y:S01]  /*151e0*/  FADD.FTZ R38, R178, R7 ;  /* 0x00000007b2267221 */ /* 0x001fe20000010000 */
[----:B-----5:R-:W-:Y:S01]  /*151f0*/  FADD.FTZ R3, R65, R8 ;  /* 0x0000000841037221 */ /* 0x020fe20000010000 */
[----:B------:R-:W-:Y:S01]  /*15200*/  F2FP.F16.F32.PACK_AB R193, R14, R193 ;  /* 0x000000c10ec1723e */ /* 0x000fe200000000ff */
[--C-:B------:R-:W-:Y:S01]  /*15210*/  IMAD.MOV.U32 R118, RZ, RZ, R119.reuse ;  /* 0x000000ffff767224 */ /* 0x100fe200078e0077 */
[----:B------:R-:W-:Y:S01]  /*15220*/  F2FP.F16.F32.PACK_AB R200, R37, R200 ;  /* 0x000000c825c8723e */ /* 0x000fe200000000ff */
[----:B-1----:R-:W-:Y:S01]  /*15230*/  FADD.FTZ R15, R93, R38 ;  /* 0x000000265d0f7221 */ /* 0x002fe20000010000 */
[----:B------:R-:W-:Y:S01]  /*15240*/  F2FP.F16.F32.PACK_AB R202, R77, R202 ;  /* 0x000000ca4dca723e */ /* 0x000fe200000000ff */
[--C-:B------:R-:W-:Y:S01]  /*15250*/  IMAD.MOV.U32 R117, RZ, RZ, R119.reuse ;  /* 0x000000ffff757224 */ /* 0x100fe200078e0077 */
[----:B------:R-:W-:Y:S01]  /*15260*/  F2FP.F16.F32.PACK_AB R196, R87, R196 ;  /* 0x000000c457c4723e */ /* 0x000fe200000000ff */
[----:B------:R-:W-:Y:S01]  /*15270*/  IMAD.MOV.U32 R116, RZ, RZ, R119 ;  /* 0x000000ffff747224 */ /* 0x000fe200078e0077 */
[----:B------:R-:W-:Y:S01]  /*15280*/  F2FP.F16.F32.PACK_AB R198, R73, R198 ;  /* 0x000000c649c6723e */ /* 0x000fe200000000ff */
[----:B--2---:R-:W-:Y:S01]  /*15290*/  FADD.FTZ R14, R2, R3 ;  /* 0x00000003020e7221 */ /* 0x004fe20000010000 */
        /* <DEDUP_REMOVED lines=169> */
[----:B------:R-:W-:-:S07]  /*15d30*/  CS2R R24, SRZ ;  /* 0x0000000000187805 */ /* 0x000fce000001ff00 */
.L_x_4240:
[----:B------:R-:W-:-:S05]  /*15d40*/  VIADD R0, R10, 0x1 ;  /* 0x000000010a007836 */ /* 0x000fca0000000000 */
[----:B------:R-:W-:-:S04]  /*15d50*/  ISETP.NE.AND P2, PT, R0, 0x2, PT ;  /* 0x000000020000780c */ /* 0x000fc80003f45270 */
[----:B------:R-:W-:Y:S02]  /*15d60*/  SEL R4, RZ, 0x1, P2 ;  /* 0x00000001ff047807 */ /* 0x000fe40001000000 */
[----:B------:R-:W-:Y:S02]  /*15d70*/  SEL R215, R0, RZ, P2 ;  /* 0x000000ff00d77207 */ /* 0x000fe40001000000 */
[----:B------:R-:W-:Y:S01]  /*15d80*/  LOP3.LUT R217, R9, R4, RZ, 0x3c, !PT ;  /* 0x0000000409d97212 */ /* 0x000fe200078e3cff */
[----:B------:R-:W-:Y:S06]  /*15d90*/  @!P0 BRA `(.L_x_4230) ;  /* 0x0000000000048947 */ /* 0x000fec0003800000 */
[----:B------:R-:W-:Y:S01]  /*15da0*/  BPT.TRAP 0x1 ;  /* 0x000000040000795c */ /* 0x000fe20000300000 */
.L_x_4230:
[----:B------:R-:W-:Y:S01]  /*15db0*/  IMAD R11, R215, 0x8, R16 ;  /* 0x00000008d70b7824 */ /* 0x000fe200078e0210 */
[----:B------:R-:W-:-:S04]  /*15dc0*/  SHF.L.U32 R4, R217, 0x1f, RZ ;  /* 0x0000001fd9047819 */ /* 0x000fc800000006ff */
[----:B------:R0:W1:Y:S01]  /*15dd0*/  SYNCS.PHASECHK.TRANS64.TRYWAIT P2, [R11+URZ+0x36830], R4 ;  /* 0x036830040b0075a7 */ /* 0x000062000804017f */
[----:B------:R-:W-:Y:S05]  /*15de0*/  @!P0 BRA `(.L_x_4231) ;  /* 0x0000000000048947 */ /* 0x000fea0003800000 */
[----:B------:R-:W-:Y:S01]  /*15df0*/  BPT.TRAP 0x1 ;  /* 0x000000040000795c */ /* 0x000fe20000300000 */
.L_x_4231:
[----:B------:R-:W-:Y:S01]  /*15e00*/  IMAD R0, R215, 0xa80, R218 ;  /* 0x00000a80d7007824 */ /* 0x000fe200078e02da */
[----:B------:R-:W-:Y:S03]  /*15e10*/  BSSY B1, `(.L_x_4232) ;  /* 0x0000006000017945 */ /* 0x000fe60003800000 */
[C---:B------:R-:W-:Y:S01]  /*15e20*/  VIADD R120, R0.reuse, 0x100 ;  /* 0x0000010000787836 */ /* 0x040fe20000000000 */
[----:B------:R-:W-:Y:S01]  /*15e30*/  IADD3 R20, R0, 0x80, RZ ;  /* 0x0000008000147810 */ /* 0x000fe20007ffe0ff */
[----:B-1----:R-:W-:Y:S06]  /*15e40*/  @P2 BRA `(.L_x_4233) ;  /* 0x0000000000082947 */ /* 0x002fec0003800000 */
[----:B------:R-:W1:Y:S02]  /*15e50*/  SYNCS.PHASECHK.TRANS64.TRYWAIT P2, [R11+URZ+0x36830], R4 ;  /* 0x036830040b0075a7 */ /* 0x000e64000804017f */
[----:B-1----:R-:W-:Y:S05]  /*15e60*/  @!P2 BRA `(.L_x_4234) ;  /* 0x000001080020a947 */ /* 0x002fea0003800000 */
.L_x_4233:
[----:B------:R-:W-:Y:S05]  /*15e70*/  BSYNC B1 ;  /* 0x0000000000017941 */ /* 0x000fea0003800000 */
.L_x_4232:
[----:B------:R-:W2:Y:S04]  /*15e80*/  LDL.64 R12, [R1+0x48] ;  /* 0x00004800010c7983 */ /* 0x000ea80000100a00 */
[----:B------:R-:W3:Y:S01]  /*15e90*/  LDL.64 R122, [R1] ;  /* 0x00000000017a7983 */ /* 0x000ee20000100a00 */
[----:B------:R-:W-:Y:S01]  /*15ea0*/  WARPGROUP.ARRIVE ;  /* 0x00000000000079c5 */ /* 0x000fe20000000000 */
[----:B------:R-:W-:Y:S02]  /*15eb0*/  MOV R21, 0x40000040 ;  /* 0x4000004000157802 */ /* 0x000fe40000000f00 */
[----:B------:R-:W-:Y:S02]  /*15ec0*/  R2UR UR6, R20 ;  /* 0x00000000140672ca */ /* 0x000fe400000e0000 */
[C---:B------:R-:W-:Y:S01]  /*15ed0*/  R2UR UR7, R21.reuse ;  /* 0x00000000150772ca */ /* 0x040fe200000e0000 */
[----:B------:R-:W-:Y:S01]  /*15ee0*/  IMAD.MOV.U32 R20, RZ, RZ, R120 ;  /* 0x000000ffff147224 */ /* 0x000fe200078e0078 */
[----:B------:R-:W-:-:S04]  /*15ef0*/  R2UR UR19, R21 ;  /* 0x00000000151372ca */ /* 0x000fc800000e0000 */
[----:B------:R-:W-:Y:S01]  /*15f00*/  R2UR UR18, R20 ;  /* 0x00000000141272ca */ /* 0x000fe200000e0000 */
[----:B------:R-:W-:Y:S01]  /*15f10*/  VIADD R20, R0, 0x200 ;  /* 0x0000020000147836 */ /* 0x000fe20000000000 */
[----:B------:R-:W-:-:S04]  /*15f20*/  R2UR UR15, R21 ;  /* 0x00000000150f72ca */ /* 0x000fc800000e0000 */
[----:B------:R-:W-:Y:S02]  /*15f30*/  R2UR UR14, R20 ;  /* 0x00000000140e72ca */ /* 0x000fe400000e0000 */
[----:B--2---:R-:W-:Y:S01]  /*15f40*/  R2UR UR42, R12 ;  /* 0x000000000c2a72ca */ /* 0x004fe200000e0000 */
[----:B------:R-:W-:Y:S01]  /*15f50*/  IMAD.MOV.U32 R12, RZ, RZ, R0 ;  /* 0x000000ffff0c7224 */ /* 0x000fe200078e0000 */
[----:B------:R-:W-:Y:S01]  /*15f60*/  R2UR UR43, R13 ;  /* 0x000000000d2b72ca */ /* 0x000fe200000e0000 */
[----:B------:R-:W-:Y:S01]  /*15f70*/  IMAD.MOV.U32 R13, RZ, RZ, 0x40000040 ;  /* 0x40000040ff0d7424 */ /* 0x000fe200078e00ff */
[----:B---3--:R-:W-:Y:S02]  /*15f80*/  R2UR UR28, R122 ;  /* 0x000000007a1c72ca */ /* 0x008fe400000e0000 */
[----:B------:R-:W-:Y:S02]  /*15f90*/  R2UR UR29, R123 ;  /* 0x000000007b1d72ca */ /* 0x000fe400000e0000 */
[----:B------:R-:W-:Y:S01]  /*15fa0*/  R2UR UR26, R12 ;  /* 0x000000000c1a72ca */ /* 0x000fe200000e0000 */
[----:B------:R-:W2:Y:S01]  /*15fb0*/  LDL.64 R122, [R1+0x40] ;  /* 0x00004000017a7983 */ /* 0x000ea20000100a00 */
[----:B------:R-:W-:-:S07]  /*15fc0*/  R2UR UR27, R13 ;  /* 0x000000000d1b72ca */ /* 0x000fce00000e0000 */
[----:B------:R-:W-:Y:S02]  /*15fd0*/  UMOV UR24, UR28 ;  /* 0x0000001c00187c82 */ /* 0x000fe40008000000 */
[----:B------:R-:W-:-:S04]  /*15fe0*/  UMOV UR25, UR29 ;  /* 0x0000001d00197c82 */ /* 0x000fc80008000000 */
        /* <DEDUP_REMOVED lines=18> */
[----:B------:R-:W-:Y:S01]  /*16110*/  HGMMA.64x16x16.F32 R144, gdesc[UR20], RZ, !UPT, gsb0 ;  /* 0x00200000149079f0 */ /* 0x000fe2000c0008ff */
[----:B------:R-:W-:Y:S01]  /*16120*/  UMOV UR12, UR28 ;  /* 0x0000001c000c7c82 */ /* 0x000fe20008000000 */
[----:B------:R-:W-:Y:S01]  /*16130*/  UMOV UR13, UR29 ;  /* 0x0000001d000d7c82 */ /* 0x000fe20008000000 */
[----:B------:R-:W-:Y:S01]  /*16140*/  IMAD.MOV.U32 R121, RZ, RZ, 0x40000040 ;  /* 0x40000040ff797424 */ /* 0x000fe200078e00ff */
[----:B------:R-:W-:Y:S02]  /*16150*/  WARPGROUP.DEPBAR.LE gsb0, 0x0 ;  /* 0x00008000000079c5 */ /* 0x000fe40000010000 */
        /* <DEDUP_REMOVED lines=9> */
[----:B------:R-:W-:Y:S01]  /*161f0*/  HGMMA.64x16x16.F32 R128, gdesc[UR8], RZ, !UPT, gsb0 ;  /* 0x00200000088079f0 */ /* 0x000fe2000c0008ff */
[C---:B------:R-:W-:Y:S02]  /*16200*/  VIADD R12, R0.reuse, 0x300 ;  /* 0x00000300000c7836 */ /* 0x040fe40000000000 */
[----:B------:R-:W-:Y:S02]  /*16210*/  VIADD R120, R0, 0x182 ;  /* 0x0000018200787836 */ /* 0x000fe40000000000 */
[----:B------:R-:W-:Y:S01]  /*16220*/  IMAD.MOV.U32 R121, RZ, RZ, 0x40000040 ;  /* 0x40000040ff797424 */ /* 0x000fe200078e00ff */
[----:B------:R-:W-:Y:S02]  /*16230*/  R2UR UR58, R12 ;  /* 0x000000000c3a72ca */ /* 0x000fe400000e0000 */
[----:B------:R-:W-:Y:S02]  /*16240*/  R2UR UR59, R13 ;  /* 0x000000000d3b72ca */ /* 0x000fe400000e0000 */
[----:B------:R-:W-:Y:S01]  /*16250*/  R2UR UR26, R120 ;  /* 0x00000000781a72ca */ /* 0x000fe200000e0000 */
[----:B------:R-:W-:Y:S01]  /*16260*/  VIADD R120, R0, 0x302 ;  /* 0x0000030200787836 */ /* 0x000fe20000000000 */
[----:B------:R-:W-:Y:S01]  /*16270*/  R2UR UR27, R121 ;  /* 0x00000000791b72ca */ /* 0x000fe200000e0000 */
[----:B------:R-:W-:Y:S01]  /*16280*/  IMAD.MOV.U32 R121, RZ, RZ, 0x40000040 ;  /* 0x40000040ff797424 */ /* 0x000fe200078e00ff */
[----:B--2---:R-:W-:-:S02]  /*16290*/  R2UR UR38, R122 ;  /* 0x000000007a2672ca */ /* 0x004fc400000e0000 */
[----:B------:R-:W-:Y:S02]  /*162a0*/  R2UR UR46, R120 ;  /* 0x00000000782e72ca */ /* 0x000fe400000e0000 */
[----:B------:R-:W-:Y:S02]  /*162b0*/  R2UR UR47, R121 ;  /* 0x00000000792f72ca */ /* 0x000fe400000e0000 */
[----:B------:R-:W-:Y:S01]  /*162c0*/  R2UR UR39, R123 ;  /* 0x000000007b2772ca */ /* 0x000fe200000e0000 */
[----:B------:R-:W-:Y:S01]  /*162d0*/  UMOV UR56, UR28 ;  /* 0x0000001c00387c82 */ /* 0x000fe20008000000 */
[----:B------:R-:W-:Y:S01]  /*162e0*/  UMOV UR57, UR29 ;  /* 0x0000001d00397c82 */ /* 0x000fe20008000000 */
[----:B------:R-:W-:Y:S02]  /*162f0*/  WARPGROUP.DEPBAR.LE gsb0, 0x0 ;  /* 0x00008000000079c5 */ /* 0x000fe40000010000 */
[----:B------:R-:W-:-:S06]  /*16300*/  WARPGROUP.ARRIVE ;  /* 0x00000000000079c5 */ /* 0x000fcc0000000000 */
[----:B------:R-:W-:Y:S01]  /*16310*/  HGMMA.64x16x16.F32 R120, gdesc[UR56], RZ, !UPT, gsb0 ;  /* 0x00200000387879f0 */ /* 0x000fe2000c0008ff */
        /* <DEDUP_REMOVED lines=27> */
[----:B------:R-:W-:Y:S01]  /*164d0*/  UMOV UR24, UR42 ;  /* 0x0000002a00187c82 */ /* 0x000fe20008000000 */
[----:B------:R-:W-:Y:S01]  /*164e0*/  UMOV UR25, UR43 ;  /* 0x0000002b00197c82 */ /* 0x000fe20008000000 */
[----:B------:R-:W-:Y:S01]  /*164f0*/  VIADD R12, R0, 0x202 ;  /* 0x00000202000c7836 */ /* 0x000fe20000000000 */
[----:B------:R-:W-:Y:S02]  /*16500*/  WARPGROUP.DEPBAR.LE gsb0, 0x0 ;  /* 0x00008000000079c5 */ /* 0x000fe40000010000 */
[----:B------:R-:W-:-:S06]  /*16510*/  WARPGROUP.ARRIVE ;  /* 0x00000000000079c5 */ /* 0x000fcc0000000000 */
        /* <DEDUP_REMOVED lines=15> */
[----:B------:R-:W-:Y:S01]  /*16610*/  MOV R5, UR45 ;  /* 0x0000002d00057c02 */ /* 0x000fe20008000f00 */
[----:B------:R-:W-:-:S02]  /*16620*/  WARPGROUP.DEPBAR.LE gsb0, 0x0 ;  /* 0x00008000000079c5 */ /* 0x000fc40000010000 */
[----:B------:R-:W-:Y:S01]  /*16630*/  WARPGROUP.ARRIVE ;  /* 0x00000000000079c5 */ /* 0x000fe20000000000 */
[----:B01----:R-:W-:Y:S01]  /*16640*/  MOV R4, UR44 ;  /* 0x0000002c00047c02 */ /* 0x003fe20008000f00 */
[----:B------:R-:W-:Y:S01]  /*16650*/  VIADD R12, R0, 0x4 ;  /* 0x00000004000c7836 */ /* 0x000fe20000000000 */
[----:B------:R-:W-:Y:S01]  /*16660*/  UMOV UR12, UR38 ;  /* 0x00000026000c7c82 */ /* 0x000fe20008000000 */
[----:B------:R-:W-:Y:S01]  /*16670*/  IMAD.MOV.U32 R13, RZ, RZ, 0x40000040 ;  /* 0x40000040ff0d7424 */ /* 0x000fe200078e00ff */
[----:B------:R-:W-:Y:S02]  /*16680*/  UMOV UR13, UR39 ;  /* 0x00000027000d7c82 */ /* 0x000fe40008000000 */
[----:B------:R-:W-:Y:S01]  /*16690*/  HGMMA.64x16x16.F32 R128, gdesc[UR16], R128, gsb0 ;  /* 0x00200000108079f0 */ /* 0x000fe20008000880 */
[----:B------:R-:W-:Y:S01]  /*166a0*/  UMOV UR44, UR42 ;  /* 0x0000002a002c7c82 */ /* 0x000fe20008000000 */
[----:B------:R-:W-:Y:S01]  /*166b0*/  UMOV UR45, UR43 ;  /* 0x0000002b002d7c82 */ /* 0x000fe20008000000 */
[----:B------:R-:W-:Y:S01]  /*166c0*/  UMOV UR8, UR38 ;  /* 0x0000002600087c82 */ /* 0x000fe20008000000 */
[----:B------:R-:W-:Y:S01]  /*166d0*/  UMOV UR9, UR39 ;  /* 0x0000002700097c82 */ /* 0x000fe20008000000 */
[----:B------:R-:W2:Y:S01]  /*166e0*/  LDL.64 R20, [R1+0x38] ;  /* 0x0000380001147983 */ /* 0x000ea20000100a00 */
        /* <DEDUP_REMOVED lines=9> */
[----:B------:R-:W-:Y:S02]  /*16780*/  MOV R13, 0x40000040 ;  /* 0x40000040000d7802 */ /* 0x000fe40000000f00 */
        /* <DEDUP_REMOVED lines=169> */
[----:B------:R-:W-:-:S09]  /*17220*/  UMOV UR17, UR39 ;  /* 0x0000002700117c82 */ /* 0x000fd20008000000 */
        /* <DEDUP_REMOVED lines=152> */
[----:B------:R-:W-:Y:S01]  /*17bb0*/  R2UR UR45, R5 ;  /* 0x00000000052d72ca */ /* 0x000fe200000e0000 */
[----:B------:R-:W-:Y:S01]  /*17bc0*/  IMAD.MOV.U32 R5, RZ, RZ, 0x40000040 ;  /* 0x40000040ff057424 */ /* 0x000fe200078e00ff */
[----:B------:R-:W-:Y:S01]  /*17bd0*/  R2UR UR44, R4 ;  /* 0x00000000042c72ca */ /* 0x000fe200000e0000 */
[----:B------:R-:W-:-:S03]  /*17be0*/  VIADD R4, R0, 0x406 ;  /* 0x0000040600047836 */ /* 0x000fc60000000000 */
        /* <DEDUP_REMOVED lines=395> */
.L_x_4235:
[----:B------:R-:W-:Y:S01]  /*194a0*/  SHF.L.U32 R0, R9, 0x1f, RZ ;  /* 0x0000001f09007819 */ /* 0x000fe200000006ff */
[----:B------:R-:W-:-:S04]  /*194b0*/  IMAD R9, R10, 0x8, R16 ;  /* 0x000000080a097824 */ /* 0x000fc800078e0210 */
[----:B------:R0:W1:Y:S01]  /*194c0*/  SYNCS.PHASECHK.TRANS64.TRYWAIT P2, [R9+URZ+0x36850], R0 ;  /* 0x03685000090075a7 */ /* 0x000062000804017f */
[----:B------:R-:W-:Y:S05]  /*194d0*/  @!P0 BRA `(.L_x_4236) ;  /* 0x0000000000048947 */ /* 0x000fea0003800000 */
[----:B------:R-:W-:Y:S01]  /*194e0*/  BPT.TRAP 0x1 ;  /* 0x000000040000795c */ /* 0x000fe20000300000 */
.L_x_4236:
[----:B------:R-:W-:Y:S04]  /*194f0*/  BSSY B1, `(.L_x_4237) ;  /* 0x0000004000017945 */ /* 0x000fe80003800000 */
[----:B-1----:R-:W-:Y:S05]  /*19500*/  @P2 BRA `(.L_x_4238) ;  /* 0x0000000000082947 */ /* 0x002fea0003800000 */
[----:B------:R-:W1:Y:S02]  /*19510*/  SYNCS.PHASECHK.TRANS64.TRYWAIT P2, [R9+URZ+0x36850], R0 ;  /* 0x03685000090075a7 */ /* 0x000e64000804017f */
[----:B-1----:R-:W-:Y:S05]  /*19520*/  @!P2 BRA `(.L_x_4239) ;  /* 0x000000d00084a947 */ /* 0x002fea0003800000 */
.L_x_4238:
[----:B------:R-:W-:Y:S05]  /*19530*/  BSYNC B1 ;  /* 0x0000000000017941 */ /* 0x000fea0003800000 */
.L_x_4237:
[----:B01----:R-:W-:Y:S01]  /*19540*/  VIADD R0, R16, 0x400 ;  /* 0x0000040010007836 */ /* 0x003fe20000000000 */
[----:B------:R-:W-:Y:S01]  /*19550*/  WARPGROUP.ARRIVE ;  /* 0x00000000000079c5 */ /* 0x000fe20000000000 */
[----:B------:R-:W-:Y:S01]  /*19560*/  IMAD.MOV.U32 R13, RZ, RZ, 0x40000040 ;  /* 0x40000040ff0d7424 */ /* 0x000fe200078e00ff */
[----:B------:R-:W-:Y:S01]  /*19570*/  ULDC UR4, c[0x0][0x988] ;  /* 0x0002620000047ab9 */ /* 0x000fe20000000800 */
[----:B------:R-:W-:Y:S01]  /*19580*/  IMAD.MOV.U32 R3, RZ, RZ, 0x40000040 ;  /* 0x40000040ff037424 */ /* 0x000fe200078e00ff */
[----:B------:R-:W-:Y:S01]  /*19590*/  SHF.R.U32.HI R0, RZ, 0x4, R0 ;  /* 0x00000004ff007819 */ /* 0x000fe20000011600 */
[----:B------:R-:W-:Y:S01]  /*195a0*/  @!P1 VIADD R11, R11, 0x36840 ;  /* 0x000368400b0b9836 */ /* 0x000fe20000000000 */
[----:B------:R-:W-:Y:S01]  /*195b0*/  R2UR UR7, R13 ;  /* 0x000000000d0772ca */ /* 0x000fe200000e0000 */
[----:B------:R-:W-:Y:S01]  /*195c0*/  @!P1 VIADD R9, R9, 0x36860 ;  /* 0x0003686009099836 */ /* 0x000fe20000000000 */
[----:B------:R-:W-:Y:S02]  /*195d0*/  LOP3.LUT R0, R0, 0x3fff, RZ, 0xc0, !PT ;  /* 0x00003fff00007812 */ /* 0x000fe400078ec0ff */
[C---:B------:R-:W-:Y:S01]  /*195e0*/  ISETP.GT.AND P2, PT, R6.reuse, RZ, PT ;  /* 0x000000ff0600720c */ /* 0x040fe20003f44270 */
[----:B------:R-:W-:Y:S01]  /*195f0*/  VIADD R6, R6, 0xffffffff ;  /* 0xffffffff06067836 */ /* 0x000fe20000000000 */
[----:B------:R-:W-:-:S02]  /*19600*/  LOP3.LUT R0, R0, 0x3800000, RZ, 0xfc, !PT ;  /* 0x0380000000007812 */ /* 0x000fc400078efcff */
[----:B------:R-:W-:-:S03]  /*19610*/  @!P1 PRMT R9, RZ, 0x654, R9 ;  /* 0x00000654ff099816 */ /* 0x000fc60000000009 */
[----:B------:R-:W-:Y:S01]  /*19620*/  IMAD R12, R10, 0xa80, R0 ;  /* 0x00000a800a0c7824 */ /* 0x000fe200078e0200 */
[----:B------:R-:W-:-:S04]  /*19630*/  FMNMX.FTZ R0, R168, R8, !PT ;  /* 0x00000008a8007209 */ /* 0x000fc80007810000 */
[C---:B------:R-:W-:Y:S02]  /*19640*/  R2UR UR6, R12.reuse ;  /* 0x000000000c0672ca */ /* 0x040fe400000e0000 */
[----:B------:R-:W-:Y:S02]  /*19650*/  IADD3 R2, R12, 0x80, RZ ;  /* 0x000000800c027810 */ /* 0x000fe40007ffe0ff */
[----:B------:R-:W-:-:S04]  /*19660*/  FMNMX.FTZ R0, R169, R0, !PT ;  /* 0x00000000a9007209 */ /* 0x000fc80007810000 */
[----:B------:R-:W-:-:S04]  /*19670*/  FMNMX.FTZ R0, R172, R0, !PT ;  /* 0x00000000ac007209 */ /* 0x000fc80007810000 */
[----:B------:R-:W-:Y:S01]  /*19680*/  FMNMX.FTZ R0, R173, R0, !PT ;  /* 0x00000000ad007209 */ /* 0x000fe20007810000 */
[----:B------:R-:W-:Y:S01]  /*19690*/  HGMMA.64x192x16.F32 R24, R200, gdesc[UR4].tnspB, R24, gsb0 ;  /* 0x42e00004c8187df0 */ /* 0x000fe20008000818 */
        /* <DEDUP_REMOVED lines=32> */
[----:B------:R-:W-:-:S04]  /*198a0*/  IMAD.U32 R0, RZ, RZ, UR4 ;  /* 0x00000004ff007e24 */ /* 0x000fc8000f8e00ff */
[C---:B------:R-:W-:Y:S01]  /*198b0*/  FADD.FTZ R4, -R5.reuse, R8 ;  /* 0x0000000805047221 */ /* 0x040fe20000010100 */
[----:B------:R-:W-:-:S03]  /*198c0*/  FMUL.FTZ R13, R5, R0 ;  /* 0x00000000050d7220 */ /* 0x000fc60000410000 */
[-C--:B------:R-:W-:Y:S01]  /*198d0*/  FMUL.FTZ R4, R4, R0.reuse ;  /* 0x0000000004047220 */ /* 0x080fe20000410000 */
[-CC-:B------:R-:W-:Y:S01]  /*198e0*/  FFMA.FTZ R10, R161, R0.reuse, -R13.reuse ;  /* 0x00000000a10a7223 */ /* 0x180fe2000001080d */
[-CC-:B------:R-:W-:Y:S01]  /*198f0*/  FFMA.FTZ R21, R165, R0.reuse, -R13.reuse ;  /* 0x00000000a5157223 */ /* 0x180fe2000001080d */
[-CC-:B------:R-:W-:Y:S01]  /*19900*/  FFMA.FTZ R20, R157, R0.reuse, -R13.reuse ;  /* 0x000000009d147223 */ /* 0x180fe2000001080d */
[-CC-:B------:R-:W-:Y:S01]  /*19910*/  FFMA.FTZ R8, R149, R0.reuse, -R13.reuse ;  /* 0x0000000095087223 */ /* 0x180fe2000001080d */
[-CC-:B------:R-:W-:Y:S01]  /*19920*/  FFMA.FTZ R120, R120, R0.reuse, -R13.reuse ;  /* 0x0000000078787223 */ /* 0x180fe2000001080d */
[-CC-:B------:R-:W-:Y:S01]  /*19930*/  FFMA.FTZ R121, R121, R0.reuse, -R13.reuse ;  /* 0x0000000079797223 */ /* 0x180fe2000001080d */
[----:B------:R-:W-:Y:S01]  /*19940*/  FFMA.FTZ R124, R124, R0, -R13 ;  /* 0x000000007c7c7223 */ /* 0x000fe2000001080d */
        /* <DEDUP_REMOVED lines=8> */
[-CC-:B------:R-:W-:Y:S01]  /*199d0*/  FFMA.FTZ R168, R169, R0.reuse, -R13.reuse ;  /* 0x00000000a9a87223 */ /* 0x180fe2000001080d */
[-CC-:B------:R-:W-:Y:S01]  /*199e0*/  FFMA.FTZ R202, R172, R0.reuse, -R13.reuse ;  /* 0x00000000acca7223 */ /* 0x180fe2000001080d */
[----:B------:R-:W-:Y:S01]  /*199f0*/  FFMA.FTZ R169, R173, R0, -R13 ;  /* 0x00000000ada97223 */ /* 0x000fe2000001080d */
[----:B------:R-:W-:Y:S01]  /*19a00*/  MUFU.EX2 R121, R121 ;  /* 0x0000007900797308 */ /* 0x000fe20000000800 */
[----:B------:R-:W-:Y:S01]  /*19a10*/  HGMMA.64x192x16.F32 R24, R196, gdesc[UR4].tnspB, R24, gsb0 ;  /* 0x42e00004c4187df0 */ /* 0x000fe20008000818 */
[----:B------:R-:W-:Y:S02]  /*19a20*/  R2UR UR6, R2 ;  /* 0x00000000020672ca */ /* 0x000fe400000e0000 */
[----:B------:R-:W-:Y:S01]  /*19a30*/  R2UR UR7, R3 ;  /* 0x00000000030772ca */ /* 0x000fe200000e0000 */
[----:B------:R-:W-:Y:S01]  /*19a40*/  IMAD.MOV.U32 R3, RZ, RZ, 0x40000040 ;  /* 0x40000040ff037424 */ /* 0x000fe200078e00ff */
[----:B------:R-:W-:-:S02]  /*19a50*/  IADD3 R2, R12, 0x180, RZ ;  /* 0x000001800c027810 */ /* 0x000fc40007ffe0ff */
        /* <DEDUP_REMOVED lines=10> */
[----:B------:R-:W-:Y:S01]  /*19b00*/  R2UR UR6, R2 ;  /* 0x00000000020672ca */ /* 0x000fe200000e0000 */
[----:B------:R-:W-:Y:S01]  /*19b10*/  VIADD R2, R12, 0x200 ;  /* 0x000002000c027836 */ /* 0x000fe20000000000 */
[----:B------:R-:W-:Y:S01]  /*19b20*/  R2UR UR7, R3 ;  /* 0x00000000030772ca */ /* 0x000fe200000e0000 */
[----:B------:R-:W-:Y:S01]  /*19b30*/  IMAD.MOV.U32 R3, RZ, RZ, 0x40000040 ;  /* 0x40000040ff037424 */ /* 0x000fe200078e00ff */
[----:B------:R-:W-:Y:S08]  /*19b40*/  MUFU.EX2 R196, R196 ;  /* 0x000000c400c47308 */ /* 0x000ff00000000800 */
[----:B------:R-:W-:Y:S01]  /*19b50*/  MUFU.EX2 R198, R198 ;  /* 0x000000c600c67308 */ /* 0x000fe20000000800 */
[----:B------:R-:W-:-:S02]  /*19b60*/  WARPGROUP.DEPBAR.LE gsb0, 0x0 ;  /* 0x00008000000079c5 */ /* 0x000fc40000010000 */
[----:B------:R-:W-:Y:S01]  /*19b70*/  WARPGROUP.ARRIVE ;  /* 0x00000000000079c5 */ /* 0x000fe20000000000 */
[-CC-:B------:R-:W-:Y:S01]  /*19b80*/  FFMA.FTZ R192, R152, R0.reuse, -R13.reuse ;  /* 0x0000000098c07223 */ /* 0x180fe2000001080d */
[-CC-:B------:R-:W-:Y:S01]  /*19b90*/  FFMA.FTZ R152, R153, R0.reuse, -R13.reuse ;  /* 0x0000000099987223 */ /* 0x180fe2000001080d */
[----:B------:R-:W-:-:S03]  /*19ba0*/  FFMA.FTZ R194, R156, R0, -R13 ;  /* 0x000000009cc27223 */ /* 0x000fc6000001080d */
[----:B------:R-:W-:Y:S01]  /*19bb0*/  HGMMA.64x192x16.F32 R24, R188, gdesc[UR4].tnspB, R24, gsb0 ;  /* 0x42e00004bc187df0 */ /* 0x000fe20008000818 */
[----:B------:R-:W-:Y:S01]  /*19bc0*/  R2UR UR6, R2 ;  /* 0x00000000020672ca */ /* 0x000fe200000e0000 */
[----:B------:R-:W-:Y:S01]  /*19bd0*/  MUFU.EX2 R192, R192 ;  /* 0x000000c000c07308 */ /* 0x000fe20000000800 */
[----:B------:R-:W-:Y:S01]  /*19be0*/  R2UR UR7, R3 ;  /* 0x00000000030772ca */ /* 0x000fe200000e0000 */
[----:B------:R-:W-:Y:S01]  /*19bf0*/  IMAD.MOV.U32 R3, RZ, RZ, 0x40000040 ;  /* 0x40000040ff037424 */ /* 0x000fe200078e00ff */
[C---:B------:R-:W-:Y:S01]  /*19c00*/  IADD3 R2, R12.reuse, 0x280, RZ ;  /* 0x000002800c027810 */ /* 0x040fe20007ffe0ff */
[----:B------:R-:W-:-:S04]  /*19c10*/  VIADD R12, R12, 0x300 ;  /* 0x000003000c0c7836 */ /* 0x000fc80000000000 */
[----:B------:R-:W-:Y:S08]  /*19c20*/  MUFU.EX2 R152, R152 ;  /* 0x0000009800987308 */ /* 0x000ff00000000800 */
[----:B------:R-:W-:Y:S01]  /*19c30*/  MUFU.EX2 R194, R194 ;  /* 0x000000c200c27308 */ /* 0x000fe20000000800 */
[----:B------:R-:W-:Y:S02]  /*19c40*/  WARPGROUP.DEPBAR.LE gsb0, 0x0 ;  /* 0x00008000000079c5 */ /* 0x000fe40000010000 */
[----:B------:R-:W-:Y:S01]  /*19c50*/  WARPGROUP.ARRIVE ;  /* 0x00000000000079c5 */ /* 0x000fe20000000000 */
[-CC-:B------:R-:W-:Y:S01]  /*19c60*/  FFMA.FTZ R188, R144, R0.reuse, -R13.reuse ;  /* 0x0000000090bc7223 */ /* 0x180fe2000001080d */
[-CC-:B------:R-:W-:Y:S01]  /*19c70*/  FFMA.FTZ R144, R145, R0.reuse, -R13.reuse ;  /* 0x0000000091907223 */ /* 0x180fe2000001080d */
[----:B------:R-:W-:-:S03]  /*19c80*/  FFMA.FTZ R190, R148, R0, -R13 ;  /* 0x0000000094be7223 */ /* 0x000fc6000001080d */
[----:B------:R-:W-:Y:S01]  /*19c90*/  HGMMA.64x192x16.F32 R24, R184, gdesc[UR4].tnspB, R24, gsb0 ;  /* 0x42e00004b8187df0 */ /* 0x000fe20008000818 */
[----:B------:R-:W-:Y:S01]  /*19ca0*/  R2UR UR6, R2 ;  /* 0x00000000020672ca */ /* 0x000fe200000e0000 */
[----:B------:R-:W-:Y:S01]  /*19cb0*/  MUFU.EX2 R188, R188 ;  /* 0x000000bc00bc7308 */ /* 0x000fe20000000800 */
[----:B------:R-:W-:Y:S02]  /*19cc0*/  FMNMX.FTZ R2, R170, R7, !PT ;  /* 0x00000007aa027209 */ /* 0x000fe40007810000 */
[----:B------:R-:W-:Y:S02]  /*19cd0*/  R2UR UR7, R3 ;  /* 0x00000000030772ca */ /* 0x000fe400000e0000 */
[----:B------:R-:W-:-:S03]  /*19ce0*/  FMNMX.FTZ R2, R171, R2, !PT ;  /* 0x00000002ab027209 */ /* 0x000fc60007810000 */
[----:B------:R-:W0:Y:S01]  /*19cf0*/  MUFU.EX2 R3, R4 ;  /* 0x0000000400037308 */ /* 0x000e220000000800 */
[----:B------:R-:W-:-:S04]  /*19d00*/  FMNMX.FTZ R2, R174, R2, !PT ;  /* 0x00000002ae027209 */ /* 0x000fc80007810000 */
[----:B------:R-:W-:-:S03]  /*19d10*/  FMNMX.FTZ R2, R175, R2, !PT ;  /* 0x00000002af027209 */ /* 0x000fc60007810000 */
[----:B------:R-:W1:Y:S01]  /*19d20*/  MUFU.EX2 R144, R144 ;  /* 0x0000009000907308 */ /* 0x000e620000000800 */
[----:B------:R-:W-:-:S04]  /*19d30*/  FMNMX.FTZ R2, R162, R2, !PT ;  /* 0x00000002a2027209 */ /* 0x000fc80007810000 */
[----:B------:R-:W-:-:S03]  /*19d40*/  FMNMX.FTZ R2, R163, R2, !PT ;  /* 0x00000002a3027209 */ /* 0x000fc60007810000 */
[----:B------:R-:W2:Y:S01]  /*19d50*/  MUFU.EX2 R190, R190 ;  /* 0x000000be00be7308 */ /* 0x000ea20000000800 */
[----:B------:R-:W-:Y:S01]  /*19d60*/  FMNMX.FTZ R2, R166, R2, !PT ;  /* 0x00000002a6027209 */ /* 0x000fe20007810000 */
[----:B0-----:R-:W-:Y:S01]  /*19d70*/  FFMA.FTZ R15, R3, R15, R200 ;  /* 0x0000000f030f7223 */ /* 0x001fe200000100c8 */
[C---:B------:R-:W-:Y:S02]  /*19d80*/  F2FP.F16.F32.PACK_AB R200, R168.reuse, R200 ;  /* 0x000000c8a8c8723e */ /* 0x040fe400000000ff */
[----:B------:R-:W-:Y:S01]  /*19d90*/  FMNMX.FTZ R2, R167, R2, !PT ;  /* 0x00000002a7027209 */ /* 0x000fe20007810000 */
[----:B------:R-:W-:-:S03]  /*19da0*/  FADD.FTZ R15, R168, R15 ;  /* 0x0000000fa80f7221 */ /* 0x000fc60000010000 */
[----:B------:R-:W-:Y:S01]  /*19db0*/  FMNMX.FTZ R2, R154, R2, !PT ;  /* 0x000000029a027209 */ /* 0x000fe20007810000 */
[----:B------:R-:W-:Y:S01]  /*19dc0*/  FADD.FTZ R15, R202, R15 ;  /* 0x0000000fca0f7221 */ /* 0x000fe20000010000 */
[----:B------:R-:W-:Y:S02]  /*19dd0*/  F2FP.F16.F32.PACK_AB R202, R169, R202 ;  /* 0x000000caa9ca723e */ /* 0x000fe400000000ff */
[----:B------:R-:W-:Y:S01]  /*19de0*/  FMNMX.FTZ R2, R155, R2, !PT ;  /* 0x000000029b027209 */ /* 0x000fe20007810000 */
[----:B------:R-:W-:-:S03]  /*19df0*/  FADD.FTZ R15, R169, R15 ;  /* 0x0000000fa90f7221 */ /* 0x000fc60000010000 */
[----:B------:R-:W-:Y:S01]  /*19e00*/  FMNMX.FTZ R2, R158, R2, !PT ;  /* 0x000000029e027209 */ /* 0x000fe20007810000 */
[----:B------:R-:W-:Y:S01]  /*19e10*/  FADD.FTZ R15, R196, R15 ;  /* 0x0000000fc40f7221 */ /* 0x000fe20000010000 */
        /* <DEDUP_REMOVED lines=20> */
[C---:B-1----:R-:W-:Y:S02]  /*19f60*/  F2FP.F16.F32.PACK_AB R188, R144.reuse, R188 ;  /* 0x000000bc90bc723e */ /* 0x042fe400000000ff */
[----:B------:R-:W-:Y:S01]  /*19f70*/  FMNMX.FTZ R2, R143, R2, !PT ;  /* 0x000000028f027209 */ /* 0x000fe20007810000 */
[----:B------:R-:W-:-:S03]  /*19f80*/  FADD.FTZ R15, R144, R15 ;  /* 0x0000000f900f7221 */ /* 0x000fc60000010000 */
[----:B------:R-:W-:Y:S01]  /*19f90*/  FMNMX.FTZ R2, R130, R2, !PT ;  /* 0x0000000282027209 */ /* 0x000fe20007810000 */
[----:B--2---:R-:W-:Y:S01]  /*19fa0*/  FADD.FTZ R15, R190, R15 ;  /* 0x0000000fbe0f7221 */ /* 0x004fe20000010000 */
[C---:B------:R-:W-:Y:S02]  /*19fb0*/  F2FP.F16.F32.PACK_AB R190, R8.reuse, R190 ;  /* 0x000000be08be723e */ /* 0x040fe400000000ff */
[----:B------:R-:W-:Y:S01]  /*19fc0*/  FMNMX.FTZ R2, R131, R2, !PT ;  /* 0x0000000283027209 */ /* 0x000fe20007810000 */
[----:B------:R-:W-:-:S03]  /*19fd0*/  FADD.FTZ R15, R8, R15 ;  /* 0x0000000f080f7221 */ /* 0x000fc60000010000 */
        /* <DEDUP_REMOVED lines=10> */
[----:B------:R-:W-:-:S04]  /*1a080*/  FADD.FTZ R2, -R4, R7 ;  /* 0x0000000704027221 */ /* 0x000fc80000010100 */
[----:B------:R-:W-:-:S06]  /*1a090*/  FMUL.FTZ R2, R2, R0 ;  /* 0x0000000002027220 */ /* 0x000fcc0000410000 */
[----:B------:R-:W-:Y:S01]  /*1a0a0*/  MUFU.EX2 R2, R2 ;  /* 0x0000000200027308 */ /* 0x000fe20000000800 */
[----:B------:R-:W-:Y:S02]  /*1a0b0*/  WARPGROUP.DEPBAR.LE gsb0, 0x0 ;  /* 0x00008000000079c5 */ /* 0x000fe40000010000 */
[----:B------:R-:W-:Y:S01]  /*1a0c0*/  WARPGROUP.ARRIVE ;  /* 0x00000000000079c5 */ /* 0x000fe20000000000 */
[-CC-:B------:R-:W-:Y:S01]  /*1a0d0*/  FFMA.FTZ R184, R136, R0.reuse, -R13.reuse ;  /* 0x0000000088b87223 */ /* 0x180fe2000001080d */
[-CC-:B------:R-:W-:Y:S01]  /*1a0e0*/  FFMA.FTZ R136, R137, R0.reuse, -R13.reuse ;  /* 0x0000000089887223 */ /* 0x180fe2000001080d */
[-CC-:B------:R-:W-:Y:S01]  /*1a0f0*/  FFMA.FTZ R186, R140, R0.reuse, -R13.reuse ;  /* 0x000000008cba7223 */ /* 0x180fe2000001080d */
[----:B------:R-:W-:Y:S02]  /*1a100*/  FFMA.FTZ R137, R141, R0, -R13 ;  /* 0x000000008d897223 */ /* 0x000fe4000001080d */
[----:B------:R-:W-:Y:S01]  /*1a110*/  HGMMA.64x192x16.F32 R24, R180, gdesc[UR4].tnspB, R24, gsb0 ;  /* 0x42e00004b4187df0 */ /* 0x000fe20008000818 */
[----:B------:R-:W-:Y:S01]  /*1a120*/  R2UR UR6, R12 ;  /* 0x000000000c0672ca */ /* 0x000fe200000e0000 */
        /* <DEDUP_REMOVED lines=14> */
[-CC-:B------:R-:W-:Y:S01]  /*1a210*/  FFMA.FTZ R129, R133, R0.reuse, -R13.reuse ;  /* 0x0000000085817223 */ /* 0x180fe2000001080d */
[-C--:B------:R-:W-:Y:S01]  /*1a220*/  FFMA.FTZ R13, R125, R0.reuse, -R13 ;  /* 0x000000007d0d7223 */ /* 0x080fe2000001080d */
[----:B------:R-:W-:Y:S01]  /*1a230*/  WARPGROUP.ARRIVE ;  /* 0x00000000000079c5 */ /* 0x000fe20000000000 */
[-C--:B------:R-:W-:Y:S01]  /*1a240*/  FMUL.FTZ R125, R4, R0.reuse ;  /* 0x00000000047d7220 */ /* 0x080fe20000410000 */
[----:B------:R-:W-:Y:S03]  /*1a250*/  MUFU.EX2 R180, R180 ;  /* 0x000000b400b47308 */ /* 0x000fe60000000800 */
        /* <DEDUP_REMOVED lines=14> */
[----:B0-----:R-:W-:Y:S01]  /*1a340*/  MOV R13, 0x40000040 ;  /* 0x40000040000d7802 */ /* 0x001fe20000000f00 */
[-CC-:B------:R-:W-:Y:S01]  /*1a350*/  FFMA.FTZ R141, R159, R0.reuse, -R125.reuse ;  /* 0x000000009f8d7223 */ /* 0x180fe2000001087d */
[-CC-:B------:R-:W-:Y:S01]  /*1a360*/  FFMA.FTZ R189, R146, R0.reuse, -R125.reuse ;  /* 0x0000000092bd7223 */ /* 0x180fe2000001087d */
[-CC-:B------:R-:W-:Y:S01]  /*1a370*/  FFMA.FTZ R12, R147, R0.reuse, -R125.reuse ;  /* 0x00000000930c7223 */ /* 0x180fe2000001087d */
[----:B------:R-:W-:Y:S01]  /*1a380*/  R2UR UR7, R13 ;  /* 0x000000000d0772ca */ /* 0x000fe200000e0000 */
[-CC-:B------:R-:W-:Y:S01]  /*1a390*/  FFMA.FTZ R191, R150, R0.reuse, -R125.reuse ;  /* 0x0000000096bf7223 */ /* 0x180fe2000001087d */
[-CC-:B------:R-:W-:Y:S01]  /*1a3a0*/  FFMA.FTZ R151, R151, R0.reuse, -R125.reuse ;  /* 0x0000000097977223 */ /* 0x180fe2000001087d */
[----:B------:R-:W0:Y:S01]  /*1a3b0*/  MUFU.EX2 R132, R132 ;  /* 0x0000008400847308 */ /* 0x000e220000000800 */
[-C--:B------:R-:W-:Y:S01]  /*1a3c0*/  FFMA.FTZ R185, R138, R0.reuse, -R125 ;  /* 0x000000008ab97223 */ /* 0x080fe2000001087d */
[----:B------:R-:W-:Y:S01]  /*1a3d0*/  @!P1 PRMT R13, RZ, 0x654, R11 ;  /* 0x00000654ff0d9816 */ /* 0x000fe2000000000b */
[-CC-:B------:R-:W-:Y:S01]  /*1a3e0*/  FFMA.FTZ R139, R139, R0.reuse, -R125.reuse ;  /* 0x000000008b8b7223 */ /* 0x180fe2000001087d */
[-CC-:B------:R-:W-:Y:S01]  /*1a3f0*/  FFMA.FTZ R187, R142, R0.reuse, -R125.reuse ;  /* 0x000000008ebb7223 */ /* 0x180fe2000001087d */
[-CC-:B------:R-:W-:Y:S01]  /*1a400*/  FFMA.FTZ R183, R134, R0.reuse, -R125.reuse ;  /* 0x0000000086b77223 */ /* 0x180fe2000001087d */
[-CC-:B------:R-:W-:Y:S01]  /*1a410*/  FFMA.FTZ R135, R135, R0.reuse, -R125.reuse ;  /* 0x0000000087877223 */ /* 0x180fe2000001087d */
[----:B------:R-:W-:Y:S01]  /*1a420*/  FFMA.FTZ R122, R122, R0, -R125 ;  /* 0x000000007a7a7223 */ /* 0x000fe2000001087d */
[----:B------:R-:W2:Y:S01]  /*1a430*/  MUFU.EX2 R203, R203 ;  /* 0x000000cb00cb7308 */ /* 0x000ea20000000800 */
[----:B-1----:R-:W-:Y:S01]  /*1a440*/  FFMA.FTZ R14, R2, R14, R201 ;  /* 0x0000000e020e7223 */ /* 0x002fe200000100c9 */
[----:B------:R-:W-:Y:S01]  /*1a450*/  HGMMA.64x192x16.F32 R24, R176, gdesc[UR4].tnspB, R24, gsb0 ;  /* 0x42e00004b0187df0 */ /* 0x000fe20008000818 */
[-C--:B------:R-:W-:Y:S01]  /*1a460*/  FFMA.FTZ R123, R123, R0.reuse, -R125 ;  /* 0x000000007b7b7223 */ /* 0x080fe2000001087d */
[----:B------:R-:W-:Y:S01]  /*1a470*/  FADD.FTZ R15, R180, R15 ;  /* 0x0000000fb40f7221 */ /* 0x000fe20000010000 */
[----:B------:R-:W-:-:S03]  /*1a480*/  FFMA.FTZ R126, R126, R0, -R125 ;  /* 0x000000007e7e7223 */ /* 0x000fc6000001087d */
        /* <DEDUP_REMOVED lines=12> */
[----:B------:R-:W-:Y:S01]  /*1a550*/  FFMA.FTZ R14, R131, R0, -R125 ;  /* 0x00000000830e7223 */ /* 0x000fe2000001087d */
[----:B------:R-:W-:-:S05]  /*1a560*/  F2FP.F16.F32.PACK_AB R197, R140, R197 ;  /* 0x000000c58cc5723e */ /* 0x000fca00000000ff */
        /* <DEDUP_REMOVED lines=19> */
[----:B------:R-:W-:-:S06]  /*1a6a0*/  F2FP.F16.F32.PACK_AB R189, R12, R189 ;  /* 0x000000bd0cbd723e */ /* 0x000fcc00000000ff */
[----:B------:R-:W0:Y:S01]  /*1a6b0*/  MUFU.EX2 R185, R185 ;  /* 0x000000b900b97308 */ /* 0x000e220000000800 */
[----:B--2---:R-:W-:-:S07]  /*1a6c0*/  FADD.FTZ R130, R191, R130 ;  /* 0x00000082bf827221 */ /* 0x004fce0000010000 */
[----:B------:R-:W-:Y:S01]  /*1a6d0*/  MUFU.EX2 R187, R187 ;  /* 0x000000bb00bb7308 */ /* 0x000fe20000000800 */
[C---:B-1----:R-:W-:Y:S01]  /*1a6e0*/  FADD.FTZ R130, R11.reuse, R130 ;  /* 0x000000820b827221 */ /* 0x042fe20000010000 */
[----:B------:R-:W-:-:S06]  /*1a6f0*/  F2FP.F16.F32.PACK_AB R191, R11, R191 ;  /* 0x000000bf0bbf723e */ /* 0x000fcc00000000ff */
[----:B------:R-:W-:Y:S01]  /*1a700*/  MUFU.EX2 R181, R181 ;  /* 0x000000b500b57308 */ /* 0x000fe20000000800 */
[----:B0-----:R-:W-:-:S07]  /*1a710*/  FADD.FTZ R130, R185, R130 ;  /* 0x00000082b9827221 */ /* 0x001fce0000010000 */
[----:B------:R-:W0:Y:S08]  /*1a720*/  MUFU.EX2 R128, R128 ;  /* 0x0000008000807308 */ /* 0x000e300000000800 */
[----:B------:R-:W-:Y:S08]  /*1a730*/  MUFU.EX2 R14, R14 ;  /* 0x0000000e000e7308 */ /* 0x000ff00000000800 */
[----:B------:R-:W1:Y:S01]  /*1a740*/  MUFU.EX2 R182, R182 ;  /* 0x000000b600b67308 */ /* 0x000e620000000800 */
[C---:B0-----:R-:W-:Y:S01]  /*1a750*/  FADD.FTZ R15, R128.reuse, R15 ;  /* 0x0000000f800f7221 */ /* 0x041fe20000010000 */
[----:B------:R-:W-:-:S06]  /*1a760*/  F2FP.F16.F32.PACK_AB R180, R128, R180 ;  /* 0x000000b480b4723e */ /* 0x000fcc00000000ff */
[----:B------:R-:W-:Y:S08]  /*1a770*/  MUFU.EX2 R183, R183 ;  /* 0x000000b700b77308 */ /* 0x000ff00000000800 */
[----:B------:R-:W0:Y:S01]  /*1a780*/  MUFU.EX2 R129, R129 ;  /* 0x0000008100817308 */ /* 0x000e220000000800 */
[----:B-1----:R-:W-:-:S07]  /*1a790*/  FADD.FTZ R10, R182, R15 ;  /* 0x0000000fb60a7221 */ /* 0x002fce0000010000 */
[----:B------:R-:W-:Y:S08]  /*1a7a0*/  MUFU.EX2 R135, R135 ;  /* 0x0000008700877308 */ /* 0x000ff00000000800 */
[----:B------:R-:W-:Y:S01]  /*1a7b0*/  MUFU.EX2 R122, R122 ;  /* 0x0000007a007a7308 */ /* 0x000fe20000000800 */
[----:B0-----:R-:W-:-:S07]  /*1a7c0*/  F2FP.F16.F32.PACK_AB R182, R129, R182 ;  /* 0x000000b681b6723e */ /* 0x001fce00000000ff */
[----:B------:R-:W0:Y:S08]  /*1a7d0*/  MUFU.EX2 R123, R123 ;  /* 0x0000007b007b7308 */ /* 0x000e300000000800 */
[----:B------:R-:W-:Y:S01]  /*1a7e0*/  MUFU.EX2 R126, R126 ;  /* 0x0000007e007e7308 */ /* 0x000fe20000000800 */
[----:B------:R-:W-:Y:S02]  /*1a7f0*/  WARPGROUP.DEPBAR.LE gsb0, 0x0 ;  /* 0x00008000000079c5 */ /* 0x000fe40000010000 */
[----:B------:R1:W-:Y:S01]  /*1a800*/  @!P1 SYNCS.ARRIVE.TRANS64.RED.A1T0 RZ, [R13+URZ], RZ ;  /* 0x000000ff0dff99a7 */ /* 0x0003e2000810043f */
[----:B------:R-:W-:-:S02]  /*1a810*/  F2FP.F16.F32.PACK_AB R178, R7, R124 ;  /* 0x0000007c07b2723e */ /* 0x000fc400000000ff */
[----:B------:R-:W-:Y:S02]  /*1a820*/  F2FP.F16.F32.PACK_AB R176, R121, R120 ;  /* 0x0000007879b0723e */ /* 0x000fe400000000ff */
[----:B0-----:R-:W-:Y:S01]  /*1a830*/  F2FP.F16.F32.PACK_AB R177, R123, R122 ;  /* 0x0000007a7bb1723e */ /* 0x001fe200000000ff */
[----:B------:R0:W-:Y:S01]  /*1a840*/  @!P1 SYNCS.ARRIVE.TRANS64.RED.A1T0 RZ, [R9+URZ], RZ ;  /* 0x000000ff09ff99a7 */ /* 0x0001e2000810043f */
[-CC-:B-1----:R-:W-:Y:S01]  /*1a850*/  FFMA.FTZ R13, R143, R0.reuse, -R125.reuse ;  /* 0x000000008f0d7223 */ /* 0x182fe2000001087d */
[----:B------:R-:W-:-:S05]  /*1a860*/  FFMA.FTZ R125, R127, R0, -R125 ;  /* 0x000000007f7d7223 */ /* 0x000fca000001087d */
[----:B------:R-:W-:Y:S08]  /*1a870*/  MUFU.EX2 R13, R13 ;  /* 0x0000000d000d7308 */ /* 0x000ff00000000800 */
[----:B0-----:R-:W0:Y:S08]  /*1a880*/  MUFU.EX2 R9, R139 ;  /* 0x0000008b00097308 */ /* 0x001e300000000800 */
[----:B------:R-:W1:Y:S01]  /*1a890*/  MUFU.EX2 R125, R125 ;  /* 0x0000007d007d7308 */ /* 0x000e620000000800 */
[C---:B0-----:R-:W-:Y:S01]  /*1a8a0*/  FADD.FTZ R130, R9.reuse, R130 ;  /* 0x0000008209827221 */ /* 0x041fe20000010000 */
[----:B------:R-:W-:Y:S01]  /*1a8b0*/  F2FP.F16.F32.PACK_AB R185, R9, R185 ;  /* 0x000000b909b9723e */ /* 0x000fe200000000ff */
[----:B------:R-:W-:-:S02]  /*1a8c0*/  FADD.FTZ R9, R129, R10 ;  /* 0x0000000a81097221 */ /* 0x000fc40000010000 */
[----:B------:R-:W-:Y:S01]  /*1a8d0*/  FADD.FTZ R130, R187, R130 ;  /* 0x00000082bb827221 */ /* 0x000fe20000010000 */
[----:B------:R-:W-:-:S03]  /*1a8e0*/  F2FP.F16.F32.PACK_AB R187, R13, R187 ;  /* 0x000000bb0dbb723e */ /* 0x000fc600000000ff */
[----:B------:R-:W-:Y:S01]  /*1a8f0*/  FADD.FTZ R130, R13, R130 ;  /* 0x000000820d827221 */ /* 0x000fe20000010000 */
[----:B-1----:R-:W-:-:S03]  /*1a900*/  F2FP.F16.F32.PACK_AB R179, R125, R126 ;  /* 0x0000007e7db3723e */ /* 0x002fc600000000ff */
[----:B------:R-:W-:Y:S01]  /*1a910*/  FADD.FTZ R11, R181, R130 ;  /* 0x00000082b50b7221 */ /* 0x000fe20000010000 */
[----:B------:R-:W-:-:S03]  /*1a920*/  F2FP.F16.F32.PACK_AB R181, R14, R181 ;  /* 0x000000b50eb5723e */ /* 0x000fc600000000ff */
[----:B------:R-:W-:-:S04]  /*1a930*/  FADD.FTZ R8, R14, R11 ;  /* 0x0000000b0e087221 */ /* 0x000fc80000010000 */
[----:B------:R-:W-:Y:S01]  /*1a940*/  FADD.FTZ R8, R183, R8 ;  /* 0x00000008b7087221 */ /* 0x000fe20000010000 */
[----:B------:R-:W-:-:S03]  /*1a950*/  F2FP.F16.F32.PACK_AB R183, R135, R183 ;  /* 0x000000b787b7723e */ /* 0x000fc600000000ff */
[----:B------:R-:W-:Y:S01]  /*1a960*/  FADD.FTZ R11, R135, R8 ;  /* 0x00000008870b7221 */ /* 0x000fe20000010000 */
[----:B------:R-:W-:-:S03]  /*1a970*/  FADD.FTZ R8, R120, R9 ;  /* 0x0000000978087221 */ /* 0x000fc60000010000 */
[----:B------:R-:W-:Y:S01]  /*1a980*/  FADD.FTZ R10, R122, R11 ;  /* 0x0000000b7a0a7221 */ /* 0x000fe20000010000 */
[----:B------:R-:W-:-:S03]  /*1a990*/  FADD.FTZ R9, R121, R8 ;  /* 0x0000000879097221 */ /* 0x000fc60000010000 */
[----:B------:R-:W-:Y:S01]  /*1a9a0*/  FADD.FTZ R11, R123, R10 ;  /* 0x0000000a7b0b7221 */ /* 0x000fe20000010000 */
[----:B------:R-:W-:Y:S01]  /*1a9b0*/  FADD.FTZ R8, R124, R9 ;  /* 0x000000097c087221 */ /* 0x000fe20000010000 */
[----:B------:R-:W-:Y:S01]  /*1a9c0*/  MOV R9, R217 ;  /* 0x000000d900097202 */ /* 0x000fe20000000f00 */
[----:B------:R-:W-:Y:S02]  /*1a9d0*/  IMAD.MOV.U32 R10, RZ, RZ, R215 ;  /* 0x000000ffff0a7224 */ /* 0x000fe400078e00d7 */
[----:B------:R-:W-:Y:S01]  /*1a9e0*/  FADD.FTZ R14, R126, R11 ;  /* 0x0000000b7e0e7221 */ /* 0x000fe20000010000 */
[----:B------:R-:W-:Y:S01]  /*1a9f0*/  FADD.FTZ R15, R7, R8 ;  /* 0x00000008070f7221 */ /* 0x000fe20000010000 */
[----:B------:R-:W-:Y:S02]  /*1aa00*/  IMAD.MOV.U32 R7, RZ, RZ, R4 ;  /* 0x000000ffff077224 */ /* 0x000fe400078e0004 */
[----:B------:R-:W-:Y:S01]  /*1aa10*/  FADD.FTZ R14, R125, R14 ;  /* 0x0000000e7d0e7221 */ /* 0x000fe20000010000 */
[----:B------:R-:W-:Y:S01]  /*1aa20*/  IMAD.MOV.U32 R8, RZ, RZ, R5 ;  /* 0x000000ffff087224 */ /* 0x000fe200078e0005 */
[----:B------:R-:W-:Y:S06]  /*1aa30*/  @P2 BRA `(.L_x_4240) ;  /* 0xffffffb000c02947 */ /* 0x000fec000383ffff */
.L_x_4229:
[----:B------:R-:W-:Y:S05]  /*1aa40*/  BSYNC B0 ;  /* 0x0000000000007941 */ /* 0x000fea0003800000 */
.L_x_4228:
        /* <DEDUP_REMOVED lines=99> */
.L_x_4241:
[----:B------:R-:W-:Y:S02]  /*1b080*/  LEA R6, R215, R16, 0x3 ;  /* 0x00000010d7067211 */ /* 0x000fe400078e18ff */
[----:B------:R-:W-:-:S04]  /*1b090*/  SHF.L.U32 R3, R217, 0x1f, RZ ;  /* 0x0000001fd9037819 */ /* 0x000fc800000006ff */
[----:B------:R0:W1:Y:S01]  /*1b0a0*/  SYNCS.PHASECHK.TRANS64.TRYWAIT P2, [R6+URZ+0x36850], R3 ;  /* 0x03685003060075a7 */ /* 0x000062000804017f */
[----:B------:R-:W-:Y:S05]  /*1b0b0*/  @!P0 BRA `(.L_x_4242) ;  /* 0x0000000000048947 */ /* 0x000fea0003800000 */
[----:B------:R-:W-:Y:S01]  /*1b0c0*/  BPT.TRAP 0x1 ;  /* 0x000000040000795c */ /* 0x000fe20000300000 */
.L_x_4242:
        /* <DEDUP_REMOVED lines=9> */
.L_x_4244:
[----:B------:R-:W-:Y:S05]  /*1b160*/  BSYNC B0 ;  /* 0x0000000000007941 */ /* 0x000fea0003800000 */
.L_x_4243:
[----:B------:R-:W-:Y:S01]  /*1b170*/  IMAD.MOV.U32 R2, RZ, RZ, R7 ;  /* 0x000000ffff027224 */ /* 0x000fe200078e0007 */
[----:B------:R-:W-:Y:S01]  /*1b180*/  WARPGROUP.ARRIVE ;  /* 0x00000000000079c5 */ /* 0x000fe20000000000 */
[----:B01----:R-:W-:Y:S01]  /*1b190*/  IMAD.MOV.U32 R3, RZ, RZ, 0x40000040 ;  /* 0x40000040ff037424 */ /* 0x003fe200078e00ff */
[----:B------:R-:W-:Y:S01]  /*1b1a0*/  IADD3 R215, R215, 0x1, RZ ;  /* 0x00000001d7d77810 */ /* 0x000fe20007ffe0ff */
[----:B------:R-:W-:Y:S01]  /*1b1b0*/  @!P1 VIADD R12, R6, 0x36860 ;  /* 0x00036860060c9836 */ /* 0x000fe20000000000 */
[----:B------:R-:W-:Y:S01]  /*1b1c0*/  R2UR UR6, R2 ;  /* 0x00000000020672ca */ /* 0x000fe200000e0000 */
[----:B------:R-:W-:Y:S01]  /*1b1d0*/  VIADD R228, R228, 0x1 ;  /* 0x00000001e4e47836 */ /* 0x000fe20000000000 */
[----:B------:R-:W-:Y:S01]  /*1b1e0*/  R2UR UR7, R3 ;  /* 0x00000000030772ca */ /* 0x000fe200000e0000 */
[----:B------:R-:W-:Y:S01]  /*1b1f0*/  IMAD.MOV.U32 R3, RZ, RZ, 0x40000040 ;  /* 0x40000040ff037424 */ /* 0x000fe200078e00ff */
[----:B------:R-:W-:Y:S02]  /*1b200*/  IADD3 R2, R7, 0x80, RZ ;  /* 0x0000008007027810 */ /* 0x000fe40007ffe0ff */
[----:B------:R-:W-:-:S02]  /*1b210*/  MOV R6, RZ ;  /* 0x000000ff00067202 */ /* 0x000fc40000000f00 */
[----:B------:R-:W-:Y:S02]  /*1b220*/  @!P1 PRMT R12, RZ, 0x654, R12 ;  /* 0x00000654ff0c9816 */ /* 0x000fe4000000000c */
[----:B------:R-:W-:-:S04]  /*1b230*/  ISETP.NE.AND P2, PT, R215, 0x2, PT ;  /* 0x00000002d700780c */ /* 0x000fc80003f45270 */
[----:B------:R-:W-:Y:S01]  /*1b240*/  SEL R215, R215, RZ, P2 ;  /* 0x000000ffd7d77207 */ /* 0x000fe20001000000 */
        /* <DEDUP_REMOVED lines=8> */
[----:B------:R-:W-:Y:S02]  /*1b2d0*/  R2UR UR6, R2 ;  /* 0x00000000020672ca */ /* 0x000fe400000e0000 */
[----:B------:R-:W-:Y:S01]  /*1b2e0*/  R2UR UR7, R3 ;  /* 0x00000000030772ca */ /* 0x000fe200000e0000 */
[----:B------:R-:W-:Y:S01]  /*1b2f0*/  IMAD.MOV.U32 R3, RZ, RZ, 0x40000040 ;  /* 0x40000040ff037424 */ /* 0x000fe200078e00ff */
[----:B------:R-:W-:Y:S01]  /*1b300*/  IADD3 R2, R7, 0x180, RZ ;  /* 0x0000018007027810 */ /* 0x000fe20007ffe0ff */
        /* <DEDUP_REMOVED lines=33> */
[----:B------:R-:W-:Y:S01]  /*1b520*/  SEL R2, RZ, 0x1, P2 ;  /* 0x00000001ff027807 */ /* 0x000fe20001000000 */
[----:B------:R-:W-:Y:S02]  /*1b530*/  IMAD.MOV.U32 R3, RZ, RZ, -0x800000 ;  /* 0xff800000ff037424 */ /* 0x000fe400078e00ff */
[----:B-1----:R-:W-:Y:S01]  /*1b540*/  FADD.FTZ R16, R8, R7 ;  /* 0x0000000708107221 */ /* 0x002fe20000010000 */
        /* <DEDUP_REMOVED lines=117> */
.L_x_4171:
        /* <DEDUP_REMOVED lines=55> */
[----:B------:R-:W-:Y:S01]  /*1c010*/  F2FP.F16.F32.PACK_AB R115, R119, R118 ;  /* 0x000000767773723e */ /* 0x000fe200000000ff */
[----:B------:R-:W-:Y:S01]  /*1c020*/  BAR.SYNC.DEFER_BLOCKING 0x1, 0x100 ;  /* 0x0044000000007b1d */ /* 0x000fe20000010000 */
[----:B--2---:R-:W-:-:S03]  /*1c030*/  IMAD.WIDE R26, R6, 0x2, R4 ;  /* 0x00000002061a7825 */ /* 0x004fc600078e0204 */
        /* <DEDUP_REMOVED lines=8> */
[----:B------:R-:W-:Y:S01]  /*1c0c0*/  IMAD.X R15, RZ, RZ, R27, P5 ;  /* 0x000000ffff0f7224 */ /* 0x000fe200028e061b */
[----:B------:R-:W-:-:S02]  /*1c0d0*/  SHF.R.U64 R7, R7, 0x3, RZ ;  /* 0x0000000307077819 */ /* 0x000fc400000012ff */
[----:B------:R-:W-:Y:S02]  /*1c0e0*/  IADD3.X R9, RZ, R27, RZ, P2, !PT ;  /* 0x0000001bff097210 */ /* 0x000fe400017fe4ff */
[C---:B------:R-:W-:Y:S02]  /*1c0f0*/  IADD3 R20, P0, R26.reuse, 0x4020, RZ ;  /* 0x000040201a147810 */ /* 0x040fe40007f1e0ff */
        /* <DEDUP_REMOVED lines=9> */
[----:B------:R-:W-:Y:S01]  /*1c190*/  SHF.R.U64 R12, R12, 0x3, RZ ;  /* 0x000000030c0c7819 */ /* 0x000fe200000012ff */
[--C-:B------:R-:W-:Y:S01]  /*1c1a0*/  IMAD.X R47, RZ, RZ, R27.reuse, P6 ;  /* 0x000000ffff2f7224 */ /* 0x100fe200030e061b */
[----:B------:R-:W-:Y:S01]  /*1c1b0*/  LOP3.LUT R26, R7, R26, RZ, 0x3c, !PT ;  /* 0x0000001a071a7212 */ /* 0x000fe200078e3cff */
[----:B------:R-:W-:Y:S01]  /*1c1c0*/  IMAD.X R7, RZ, RZ, R27, P5 ;  /* 0x000000ffff077224 */ /* 0x000fe200028e061b */
[----:B------:R-:W-:Y:S02]  /*1c1d0*/  LOP3.LUT R8, R141, 0x380, RZ, 0xc0, !PT ;  /* 0x000003808d087812 */ /* 0x000fe400078ec0ff */
[----:B------:R-:W-:Y:S02]  /*1c1e0*/  LOP3.LUT R10, R143, 0x380, RZ, 0xc0, !PT ;  /* 0x000003808f0a7812 */ /* 0x000fe400078ec0ff */
[----:B------:R-:W-:Y:S02]  /*1c1f0*/  LOP3.LUT R12, R12, R145, RZ, 0x3c, !PT ;  /* 0x000000910c0c7212 */ /* 0x000fe400078e3cff */
[----:B------:R-:W-:-:S02]  /*1c200*/  IADD3.X R21, RZ, R27, RZ, P0, !PT ;  /* 0x0000001bff157210 */ /* 0x000fc400007fe4ff */
[-C--:B------:R-:W-:Y:S02]  /*1c210*/  IADD3.X R43, RZ, R27.reuse, RZ, P1, !PT ;  /* 0x0000001bff2b7210 */ /* 0x080fe40000ffe4ff */
[----:B------:R-:W-:Y:S02]  /*1c220*/  SHF.R.U64 R8, R8, 0x3, RZ ;  /* 0x0000000308087819 */ /* 0x000fe400000012ff */
[----:B------:R-:W-:Y:S02]  /*1c230*/  LOP3.LUT R145, R34, 0x380, RZ, 0xc0, !PT ;  /* 0x0000038022917812 */ /* 0x000fe400078ec0ff */
[----:B------:R-:W-:Y:S02]  /*1c240*/  MOV R86, R26 ;  /* 0x0000001a00567202 */ /* 0x000fe40000000f00 */
[----:B------:R-:W-:Y:S02]  /*1c250*/  SHF.R.U64 R10, R10, 0x3, RZ ;  /* 0x000000030a0a7819 */ /* 0x000fe400000012ff */
[----:B------:R-:W-:-:S02]  /*1c260*/  LOP3.LUT R27, R6, 0x380, RZ, 0xc0, !PT ;  /* 0x00000380061b7812 */ /* 0x000fc400078ec0ff */
[----:B------:R-:W-:Y:S02]  /*1c270*/  LOP3.LUT R14, R147, 0x380, RZ, 0xc0, !PT ;  /* 0x00000380930e7812 */ /* 0x000fe400078ec0ff */
[----:B------:R-:W-:Y:S02]  /*1c280*/  LOP3.LUT R8, R8, R141, RZ, 0x3c, !PT ;  /* 0x0000008d08087212 */ /* 0x000fe400078e3cff */
[----:B------:R-:W-:Y:S02]  /*1c290*/  SHF.R.U64 R145, R145, 0x3, RZ ;  /* 0x0000000391917819 */ /* 0x000fe400000012ff */
[----:B------:R-:W-:Y:S02]  /*1c2a0*/  F2FP.F16.F32.PACK_AB R26, R29, R28 ;  /* 0x0000001c1d1a723e */ /* 0x000fe400000000ff */
[----:B------:R-:W-:Y:S02]  /*1c2b0*/  LOP3.LUT R10, R10, R143, RZ, 0x3c, !PT ;  /* 0x0000008f0a0a7212 */ /* 0x000fe400078e3cff */
[----:B------:R-:W-:-:S02]  /*1c2c0*/  LOP3.LUT R141, R20, 0x380, RZ, 0xc0, !PT ;  /* 0x00000380148d7812 */ /* 0x000fc400078ec0ff */
[----:B------:R-:W-:Y:S02]  /*1c2d0*/  SHF.R.U64 R29, R27, 0x3, RZ ;  /* 0x000000031b1d7819 */ /* 0x000fe400000012ff */
[----:B------:R-:W-:Y:S02]  /*1c2e0*/  LOP3.LUT R143, R30, 0x380, RZ, 0xc0, !PT ;  /* 0x000003801e8f7812 */ /* 0x000fe400078ec0ff */
[----:B------:R-:W-:Y:S02]  /*1c2f0*/  SHF.R.U64 R14, R14, 0x3, RZ ;  /* 0x000000030e0e7819 */ /* 0x000fe400000012ff */
[----:B------:R-:W-:Y:S02]  /*1c300*/  LOP3.LUT R34, R145, R34, RZ, 0x3c, !PT ;  /* 0x0000002291227212 */ /* 0x000fe400078e3cff */
[----:B------:R-:W-:Y:S02]  /*1c310*/  SHF.R.U64 R141, R141, 0x3, RZ ;  /* 0x000000038d8d7819 */ /* 0x000fe400000012ff */
[----:B------:R-:W-:-:S02]  /*1c320*/  LOP3.LUT R42, R29, R6, RZ, 0x3c, !PT ;  /* 0x000000061d2a7212 */ /* 0x000fc400078e3cff */
[----:B------:R-:W-:Y:S02]  /*1c330*/  SHF.R.U64 R143, R143, 0x3, RZ ;  /* 0x000000038f8f7819 */ /* 0x000fe400000012ff */
[----:B------:R-:W-:Y:S02]  /*1c340*/  MOV R11, R10 ;  /* 0x0000000a000b7202 */ /* 0x000fe40000000f00 */
[----:B------:R-:W-:Y:S02]  /*1c350*/  LOP3.LUT R14, R14, R147, RZ, 0x3c, !PT ;  /* 0x000000930e0e7212 */ /* 0x000fe400078e3cff */
[----:B------:R-:W-:Y:S02]  /*1c360*/  F2FP.F16.F32.PACK_AB R27, R138, R123 ;  /* 0x0000007b8a1b723e */ /* 0x000fe400000000ff */
[----:B------:R-:W-:Y:S02]  /*1c370*/  MOV R28, R8 ;  /* 0x00000008001c7202 */ /* 0x000fe40000000f00 */
[----:B------:R-:W-:Y:S01]  /*1c380*/  MOV R10, R34 ;  /* 0x00000022000a7202 */ /* 0x000fe20000000f00 */
[----:B------:R-:W-:Y:S01]  /*1c390*/  STSM.16.M88.4 [R86], R24 ;  /* 0x0000001856007844 */ /* 0x000fe20000000200 */
[----:B------:R-:W-:-:S02]  /*1c3a0*/  LOP3.LUT R147, R38, 0x380, RZ, 0xc0, !PT ;  /* 0x0000038026937812 */ /* 0x000fc400078ec0ff */
[----:B------:R-:W-:Y:S02]  /*1c3b0*/  LOP3.LUT R20, R141, R20, RZ, 0x3c, !PT ;  /* 0x000000148d147212 */ /* 0x000fe400078e3cff */
[----:B------:R-:W-:Y:S02]  /*1c3c0*/  MOV R8, R42 ;  /* 0x0000002a00087202 */ /* 0x000fe40000000f00 */
[----:B------:R-:W-:Y:S02]  /*1c3d0*/  F2FP.F16.F32.PACK_AB R34, R37, R36 ;  /* 0x000000242522723e */ /* 0x000fe400000000ff */
[----:B------:R-:W-:Y:S02]  /*1c3e0*/  F2FP.F16.F32.PACK_AB R35, R136, R121 ;  /* 0x000000798823723e */ /* 0x000fe400000000ff */
[----:B------:R-:W-:Y:S02]  /*1c3f0*/  LOP3.LUT R30, R143, R30, RZ, 0x3c, !PT ;  /* 0x0000001e8f1e7212 */ /* 0x000fe400078e3cff */
[----:B------:R-:W-:Y:S01]  /*1c400*/  F2FP.F16.F32.PACK_AB R42, R45, R44 ;  /* 0x0000002c2d2a723e */ /* 0x000fe200000000ff */
[----:B------:R-:W-:Y:S01]  /*1c410*/  STSM.16.M88.4 [R28], R32 ;  /* 0x000000201c007844 */ /* 0x000fe20000000200 */
[----:B------:R-:W-:-:S02]  /*1c420*/  F2FP.F16.F32.PACK_AB R43, R130, R0 ;  /* 0x00000000822b723e */ /* 0x000fc400000000ff */
[----:B------:R-:W-:Y:S01]  /*1c430*/  LOP3.LUT R139, R46, 0x380, RZ, 0xc0, !PT ;  /* 0x000003802e8b7812 */ /* 0x000fe200078ec0ff */
[----:B------:R-:W2:Y:S01]  /*1c440*/  LDC R0, c[0x0][0xbe8] ;  /* 0x0002fa00ff007b82 */ /* 0x000ea20000000800 */
[----:B------:R-:W-:Y:S01]  /*1c450*/  MOV R12, R12 ;  /* 0x0000000c000c7202 */ /* 0x000fe20000000f00 */
[----:B------:R-:W-:Y:S01]  /*1c460*/  STSM.16.M88.4 [R11], R40 ;  /* 0x000000280b007844 */ /* 0x000fe20000000200 */
[----:B------:R-:W-:Y:S02]  /*1c470*/  LOP3.LUT R141, R78, 0x380, RZ, 0xc0, !PT ;  /* 0x000003804e8d7812 */ /* 0x000fe400078ec0ff */
[----:B------:R-:W-:Y:S01]  /*1c480*/  MOV R14, R14 ;  /* 0x0000000e000e7202 */ /* 0x000fe20000000f00 */
[----:B------:R-:W-:Y:S01]  /*1c490*/  STSM.16.M88.4 [R12], R48 ;  /* 0x000000300c007844 */ /* 0x000fe20000000200 */
[----:B------:R-:W-:Y:S02]  /*1c4a0*/  SHF.R.U64 R147, R147, 0x3, RZ ;  /* 0x0000000393937819 */ /* 0x000fe400000012ff */
[----:B------:R-:W-:Y:S01]  /*1c4b0*/  MOV R20, R20 ;  /* 0x0000001400147202 */ /* 0x000fe20000000f00 */
[----:B------:R-:W-:Y:S01]  /*1c4c0*/  STSM.16.M88.4 [R14], R56 ;  /* 0x000000380e007844 */ /* 0x000fe20000000200 */
[----:B------:R-:W-:-:S02]  /*1c4d0*/  MOV R30, R30 ;  /* 0x0000001e001e7202 */ /* 0x000fc40000000f00 */
[----:B------:R-:W-:Y:S01]  /*1c4e0*/  SHF.R.U64 R139, R139, 0x3, RZ ;  /* 0x000000038b8b7819 */ /* 0x000fe200000012ff */
[----:B------:R3:W-:Y:S01]  /*1c4f0*/  STSM.16.M88.4 [R20], R64 ;  /* 0x0000004014007844 */ /* 0x0007e20000000200 */
[----:B------:R-:W-:Y:S02]  /*1c500*/  SHF.R.U64 R141, R141, 0x3, RZ ;  /* 0x000000038d8d7819 */ /* 0x000fe400000012ff */
[----:B------:R-:W-:Y:S01]  /*1c510*/  LOP3.LUT R38, R147, R38, RZ, 0x3c, !PT ;  /* 0x0000002693267212 */ /* 0x000fe200078e3cff */
[----:B------:R-:W-:Y:S01]  /*1c520*/  STSM.16.M88.4 [R30], R72 ;  /* 0x000000481e007844 */ /* 0x000fe20000000200 */
[----:B------:R-:W-:Y:S02]  /*1c530*/  LOP3.LUT R46, R139, R46, RZ, 0x3c, !PT ;  /* 0x0000002e8b2e7212 */ /* 0x000fe400078e3cff */
[----:B------:R-:W-:Y:S01]  /*1c540*/  LOP3.LUT R6, R141, R78, RZ, 0x3c, !PT ;  /* 0x0000004e8d067212 */ /* 0x000fe200078e3cff */
[----:B------:R4:W-:Y:S01]  /*1c550*/  STSM.16.M88.4 [R10], R80 ;  /* 0x000000500a007844 */ /* 0x0009e20000000200 */
[----:B------:R-:W-:-:S02]  /*1c560*/  MOV R38, R38 ;  /* 0x0000002600267202 */ /* 0x000fc40000000f00 */
[----:B------:R-:W-:Y:S02]  /*1c570*/  ISETP.NE.U32.AND P0, PT, RZ, UR4, PT ;  /* 0x00000004ff007c0c */ /* 0x000fe4000bf05070 */
[----:B------:R-:W-:Y:S01]  /*1c580*/  MOV R46, R46 ;  /* 0x0000002e002e7202 */ /* 0x000fe20000000f00 */
[----:B------:R-:W-:Y:S01]  /*1c590*/  STSM.16.M88.4 [R38], R88 ;  /* 0x0000005826007844 */ /* 0x000fe20000000200 */
[----:B------:R-:W-:Y:S01]  /*1c5a0*/  MOV R9, R6 ;  /* 0x0000000600097202 */ /* 0x000fe20000000f00 */
[----:B---3--:R-:W-:Y:S01]  /*1c5b0*/  IMAD.MOV.U32 R20, RZ, RZ, RZ ;  /* 0x000000ffff147224 */ /* 0x008fe200078e00ff */
[----:B------:R-:W-:Y:S01]  /*1c5c0*/  ISETP.NE.AND.EX P0, PT, RZ, UR5, PT, P0 ;  /* 0x00000005ff007c0c */ /* 0x000fe2000bf05300 */
[----:B------:R3:W-:Y:S04]  /*1c5d0*/  STSM.16.M88.4 [R8], R96 ;  /* 0x0000006008007844 */ /* 0x0007e80000000200 */
[----:B------:R0:W-:Y:S01]  /*1c5e0*/  STSM.16.M88.4 [R46], R104 ;  /* 0x000000682e007844 */ /* 0x0001e20000000200 */
[----:B----4-:R-:W-:-:S03]  /*1c5f0*/  IADD3 R10, P1, R225, UR4, RZ ;  /* 0x00000004e10a7c10 */ /* 0x010fc6000ff3e0ff */
[----:B------:R0:W-:Y:S01]  /*1c600*/  STSM.16.M88.4 [R9], R112 ;  /* 0x0000007009007844 */ /* 0x0001e20000000200 */
[----:B------:R-:W-:Y:S01]  /*1c610*/  IADD3.X R11, R226, UR5, RZ, P1, !PT ;  /* 0x00000005e20b7c10 */ /* 0x000fe20008ffe4ff */
[----:B------:R-:W-:Y:S01]  /*1c620*/  ULDC.64 UR4, c[0x0][0xc08] ;  /* 0x0003020000047ab9 */ /* 0x000fe20000000a00 */
[----:B------:R-:W-:Y:S01]  /*1c630*/  BAR.SYNC.DEFER_BLOCKING 0x1, 0x100 ;  /* 0x0044000000007b1d */ /* 0x000fe20000010000 */
[----:B------:R-:W-:-:S04]  /*1c640*/  ISETP.NE.U32.AND P2, PT, RZ, UR4, PT ;  /* 0x00000004ff007c0c */ /* 0x000fc8000bf45070 */
[----:B------:R-:W-:-:S13]  /*1c650*/  ISETP.NE.AND.EX P2, PT, RZ, UR5, PT, P2 ;  /* 0x00000005ff007c0c */ /* 0x000fda000bf45320 */
[----:B------:R-:W-:Y:S01]  /*1c660*/  @P2 IADD3 R6, P3, R225, UR4, RZ ;  /* 0x00000004e1062c10 */ /* 0x000fe2000ff7e0ff */
[----:B------:R-:W-:Y:S02]  /*1c670*/  ULDC UR4, c[0x0][0xa88] ;  /* 0x0002a20000047ab9 */ /* 0x000fe40000000800 */
[----:B------:R-:W-:Y:S02]  /*1c680*/  MOV R61, UR4 ;  /* 0x00000004003d7c02 */ /* 0x000fe40008000f00 */
[----:B------:R-:W-:Y:S01]  /*1c690*/  @P2 IADD3.X R7, R226, UR5, RZ, P3, !PT ;  /* 0x00000005e2072c10 */ /* 0x000fe20009ffe4ff */
[----:B------:R0:W5:Y:S01]  /*1c6a0*/  @P0 LDG.E R20, desc[UR60][R10.64] ;  /* 0x0000003c0a140981 */ /* 0x000162000c1e1900 */
[----:B--2---:R-:W-:-:S03]  /*1c6b0*/  ISETP.NE.AND P1, PT, R0, 0x1, PT ;  /* 0x000000010000780c */ /* 0x004fc60003f25270 */
[----:B------:R0:W5:Y:S10]  /*1c6c0*/  @P2 LDG.E R61, desc[UR60][R6.64] ;  /* 0x0000003c063d2981 */ /* 0x000174000c1e1900 */
[----:B---3--:R-:W2:Y:S08]  /*1c6d0*/  @P1 LDC R8, c[0x0][0xbec] ;  /* 0x0002fb00ff081b82 */ /* 0x008eb00000000800 */
[----:B------:R-:W3:Y:S01]  /*1c6e0*/  @P1 LDC R15, c[0x0][0xbf0] ;  /* 0x0002fc00ff0f1b82 */ /* 0x000ee20000000800 */
[----:B0-----:R-:W-:Y:S05]  /*1c6f0*/  @P2 BRA `(.L_x_4248) ;  /* 0x0000000000102947 */ /* 0x001fea0003800000 */
[----:B------:R-:W-:Y:S05]  /*1c700*/  @!P0 BRA `(.L_x_4248) ;  /* 0x00000000000c8947 */ /* 0x000fea0003800000 */
[----:B------:R-:W4:Y:S04]  /*1c710*/  LDG.E R6, desc[UR60][R10.64] ;  /* 0x0000003c0a067981 */ /* 0x000f28000c1e1900 */
[----:B-----5:R-:W4:Y:S02]  /*1c720*/  LDG.E R61, desc[UR60][R10.64+0x4] ;  /* 0x0000043c0a3d7981 */ /* 0x020f24000c1e1900 */
[----:B----4-:R-:W-:-:S07]  /*1c730*/  IMAD.IADD R61, R61, 0x1, -R6 ;  /* 0x000000013d3d7824 */ /* 0x010fce00078e0a06 */
.L_x_4248:
[----:B------:R-:W4:Y:S01]  /*1c740*/  LDL R6, [R1+0x94] ;  /* 0x0000940001067983 */ /* 0x000f220000100800 */
[----:B------:R-:W-:Y:S01]  /*1c750*/  SHF.R.S32.HI R60, RZ, 0x1f, R224 ;  /* 0x0000001fff3c7819 */ /* 0x000fe200000114e0 */
[----:B------:R-:W-:Y:S02]  /*1c760*/  ULDC.64 UR4, c[0x0][0xb90] ;  /* 0x0002e40000047ab9 */ /* 0x000fe40000000a00 */
[----:B------:R-:W3:Y:S01]  /*1c770*/  LDL R26, [R1+0x8c] ;  /* 0x00008c00011a7983 */ /* 0x000ee20000100800 */
[----:B-----5:R-:W-:Y:S01]  /*1c780*/  SHF.R.S32.HI R21, RZ, 0x1f, R20 ;  /* 0x0000001fff157819 */ /* 0x020fe20000011414 */
[----:B------:R-:W-:Y:S01]  /*1c790*/  IMAD R7, R60, UR4, RZ ;  /* 0x000000043c077c24 */ /* 0x000fe2000f8e02ff */
[----:B------:R-:W-:Y:S02]  /*1c7a0*/  LEA R11, R231, R219, 0x6 ;  /* 0x000000dbe70b7211 */ /* 0x000fe400078e30ff */
[----:B------:R-:W-:Y:S01]  /*1c7b0*/  SEL R232, R232, RZ, !P0 ;  /* 0x000000ffe8e87207 */ /* 0x000fe20004000000 */
[----:B------:R-:W-:Y:S01]  /*1c7c0*/  IMAD R13, R224, UR5, R7 ;  /* 0x00000005e00d7c24 */ /* 0x000fe2000f8e0207 */
[----:B------:R-:W-:Y:S01]  /*1c7d0*/  SEL R227, R227, RZ, !P0 ;  /* 0x000000ffe3e37207 */ /* 0x000fe20004000000 */
[----:B------:R-:W-:Y:S01]  /*1c7e0*/  IMAD.WIDE R4, R11, 0x2, R4 ;  /* 0x000000020b047825 */ /* 0x000fe200078e0204 */
[----:B------:R-:W0:Y:S03]  /*1c7f0*/  @P1 LDC R65, c[0x0][0xbec] ;  /* 0x0002fb00ff411b82 */ /* 0x000e260000000800 */
[----:B------:R-:W-:Y:S01]  /*1c800*/  IMAD R61, R61, R0, RZ ;  /* 0x000000003d3d7224 */ /* 0x000fe200078e02ff */
[----:B------:R-:W-:-:S04]  /*1c810*/  IADD3 R29, P4, R4, 0x4000, RZ ;  /* 0x00004000041d7810 */ /* 0x000fc80007f9e0ff */
[----:B------:R-:W1:Y:S01]  /*1c820*/  @P1 LDC R67, c[0x0][0xbf0] ;  /* 0x0002fc00ff431b82 */ /* 0x000e620000000800 */
[----:B------:R-:W-:Y:S02]  /*1c830*/  IADD3 R37, P3, R4, 0x6000, RZ ;  /* 0x0000600004257810 */ /* 0x000fe40007f7e0ff */
[----:B------:R-:W-:Y:S02]  /*1c840*/  LOP3.LUT R28, R29, 0x380, RZ, 0xc0, !PT ;  /* 0x000003801d1c7812 */ /* 0x000fe400078ec0ff */
[----:B------:R-:W-:Y:S02]  /*1c850*/  LOP3.LUT R36, R37, 0x380, RZ, 0xc0, !PT ;  /* 0x0000038025247812 */ /* 0x000fe400078ec0ff */
[----:B------:R-:W-:Y:S02]  /*1c860*/  SHF.R.U64 R28, R28, 0x3, RZ ;  /* 0x000000031c1c7819 */ /* 0x000fe400000012ff */
[----:B------:R-:W-:Y:S02]  /*1c870*/  SHF.R.U64 R36, R36, 0x3, RZ ;  /* 0x0000000324247819 */ /* 0x000fe400000012ff */
[----:B------:R-:W-:Y:S01]  /*1c880*/  LOP3.LUT R28, R28, R29, RZ, 0x3c, !PT ;  /* 0x0000001d1c1c7212 */ /* 0x000fe200078e3cff */
[--C-:B------:R-:W-:Y:S01]  /*1c890*/  IMAD.X R29, RZ, RZ, R5.reuse, P4 ;  /* 0x000000ffff1d7224 */ /* 0x100fe200020e0605 */
[----:B------:R-:W-:Y:S01]  /*1c8a0*/  LOP3.LUT R36, R36, R37, RZ, 0x3c, !PT ;  /* 0x0000002524247212 */ /* 0x000fe200078e3cff */
[----:B------:R-:W-:Y:S01]  /*1c8b0*/  IMAD.X R37, RZ, RZ, R5, P3 ;  /* 0x000000ffff257224 */ /* 0x000fe200018e0605 */
        /* <DEDUP_REMOVED lines=9> */
[----:B------:R-:W-:Y:S01]  /*1c950*/  SHF.R.S32.HI R70, RZ, 0x1f, R219 ;  /* 0x0000001fff467819 */ /* 0x000fe200000114db */
[----:B----4-:R-:W-:-:S04]  /*1c960*/  IMAD R25, R230, 0x80, R6 ;  /* 0x00000080e6197824 */ /* 0x010fc800078e0206 */
[----:B--2---:R-:W-:-:S04]  /*1c970*/  @P1 IMAD.HI.U32 R8, R25, R8, RZ ;  /* 0x0000000819081227 */ /* 0x004fc800078e00ff */
[----:B------:R-:W-:Y:S01]  /*1c980*/  IMAD.MOV.U32 R9, RZ, RZ, R25 ;  /* 0x000000ffff097224 */ /* 0x000fe200078e0019 */
[----:B---3--:R-:W-:Y:S01]  /*1c990*/  @P1 SHF.R.U32.HI R9, RZ, R15, R8 ;  /* 0x0000000fff091219 */ /* 0x008fe20000011608 */
[----:B------:R-:W-:Y:S01]  /*1c9a0*/  IMAD.WIDE.U32 R6, R224, UR4, R20 ;  /* 0x00000004e0067c25 */ /* 0x000fe2000f8e0014 */
[----:B------:R-:W-:-:S03]  /*1c9b0*/  ULDC.64 UR4, c[0x0][0xb98] ;  /* 0x0002e60000047ab9 */ /* 0x000fc60000000a00 */
[----:B------:R-:W-:Y:S02]  /*1c9c0*/  IMAD.IADD R7, R7, 0x1, R13 ;  /* 0x0000000107077824 */ /* 0x000fe400078e020d */
[----:B------:R-:W-:Y:S02]  /*1c9d0*/  IMAD.MOV R13, RZ, RZ, -R9 ;  /* 0x000000ffff0d7224 */ /* 0x000fe400078e0a09 */
[----:B------:R-:W-:Y:S02]  /*1c9e0*/  IMAD R8, R232, UR4, RZ ;  /* 0x00000004e8087c24 */ /* 0x000fe4000f8e02ff */
        /* <DEDUP_REMOVED lines=8> */
[----:B------:R-:W-:Y:S01]  /*1ca70*/  IMAD R10, R8, UR4, RZ ;  /* 0x00000004080a7c24 */ /* 0x000fe2000f8e02ff */
[----:B------:R-:W-:Y:S01]  /*1ca80*/  IADD3 R9, P2, R4, 0x1000, RZ ;  /* 0x0000100004097810 */ /* 0x000fe20007f5e0ff */
[----:B------:R-:W-:-:S04]  /*1ca90*/  IMAD.WIDE.U32 R6, R11, UR4, R6 ;  /* 0x000000040b067c25 */ /* 0x000fc8000f8e0006 */
[----:B------:R-:W-:Y:S01]  /*1caa0*/  IMAD R15, R11, UR5, R10 ;  /* 0x000000050b0f7c24 */ /* 0x000fe2000f8e020a */
[----:B------:R-:W-:Y:S01]  /*1cab0*/  ULDC.64 UR4, c[0x0][0xb50] ;  /* 0x0002d40000047ab9 */ /* 0x000fe20000000a00 */
[----:B------:R-:W-:Y:S02]  /*1cac0*/  LOP3.LUT R8, R9, 0x380, RZ, 0xc0, !PT ;  /* 0x0000038009087812 */ /* 0x000fe400078ec0ff */
[----:B------:R-:W-:Y:S01]  /*1cad0*/  IMAD.IADD R7, R7, 0x1, R15 ;  /* 0x0000000107077824 */ /* 0x000fe200078e020f */
[----:B------:R-:W-:Y:S02]  /*1cae0*/  LEA R10, P0, R6, UR4, 0x2 ;  /* 0x00000004060a7c11 */ /* 0x000fe4000f8010ff */
[----:B------:R-:W-:Y:S02]  /*1caf0*/  SHF.R.U64 R8, R8, 0x3, RZ ;  /* 0x0000000308087819 */ /* 0x000fe400000012ff */
[----:B------:R-:W-:Y:S01]  /*1cb00*/  LEA.HI.X R14, R6, UR5, R7, 0x2, P0 ;  /* 0x00000005060e7c11 */ /* 0x000fe200080f1407 */
[----:B------:R-:W-:Y:S01]  /*1cb10*/  SHFL.IDX PT, R50, R10, RZ, 0x1c1f ;  /* 0x001c1fff0a327589 */ /* 0x000fe200000e0000 */
[----:B------:R-:W-:Y:S01]  /*1cb20*/  IADD3 R33, P0, R4, 0x5000, RZ ;  /* 0x0000500004217810 */ /* 0x000fe20007f1e0ff */
[----:B------:R-:W-:Y:S01]  /*1cb30*/  ULDC.64 UR4, c[0x0][0xaa0] ;  /* 0x0002a80000047ab9 */ /* 0x000fe20000000a00 */
[----:B------:R-:W-:-:S02]  /*1cb40*/  LOP3.LUT R8, R8, R9, RZ, 0x3c, !PT ;  /* 0x0000000908087212 */ /* 0x000fc400078e3cff */
[----:B------:R-:W-:Y:S02]  /*1cb50*/  IADD3.X R9, RZ, R5, RZ, P2, !PT ;  /* 0x00000005ff097210 */ /* 0x000fe400017fe4ff */
[----:B------:R-:W-:Y:S02]  /*1cb60*/  LOP3.LUT R32, R33, 0x380, RZ, 0xc0, !PT ;  /* 0x0000038021207812 */ /* 0x000fe400078ec0ff */
[----:B------:R-:W-:Y:S01]  /*1cb70*/  IADD3 R41, P2, R4, 0x7000, RZ ;  /* 0x0000700004297810 */ /* 0x000fe20007f5e0ff */
[----:B------:R-:W2:Y:S01]  /*1cb80*/  SHFL.IDX PT, R51, R14, RZ, 0x1c1f ;  /* 0x001c1fff0e337589 */ /* 0x000ea200000e0000 */
[----:B------:R-:W-:Y:S02]  /*1cb90*/  SHF.R.U64 R32, R32, 0x3, RZ ;  /* 0x0000000320207819 */ /* 0x000fe400000012ff */
[----:B------:R-:W-:Y:S01]  /*1cba0*/  LOP3.LUT R40, R41, 0x380, RZ, 0xc0, !PT ;  /* 0x0000038029287812 */ /* 0x000fe200078ec0ff */
[----:B------:R-:W-:Y:S01]  /*1cbb0*/  SHFL.IDX PT, R54, R10, 0x1, 0x1c1f ;  /* 0x003c1f000a367f89 */ /* 0x000fe200000e0000 */
[----:B------:R-:W-:Y:S01]  /*1cbc0*/  LOP3.LUT R32, R32, R33, RZ, 0x3c, !PT ;  /* 0x0000002120207212 */ /* 0x000fe200078e3cff */
[----:B------:R-:W-:Y:S01]  /*1cbd0*/  IMAD.X R33, RZ, RZ, R5, P0 ;  /* 0x000000ffff217224 */ /* 0x000fe200000e0605 */
[----:B------:R-:W-:Y:S01]  /*1cbe0*/  SHF.R.U64 R40, R40, 0x3, RZ ;  /* 0x0000000328287819 */ /* 0x000fe200000012ff */
[----:B------:R-:W3:Y:S01]  /*1cbf0*/  SHFL.IDX PT, R55, R14, 0x1, 0x1c1f ;  /* 0x003c1f000e377f89 */ /* 0x000ee200000e0000 */
[----:B------:R-:W-:-:S02]  /*1cc00*/  LEA R26, R230, R26, 0x7 ;  /* 0x0000001ae61a7211 */ /* 0x000fc400078e38ff */
[----:B------:R-:W-:Y:S02]  /*1cc10*/  LOP3.LUT P0, RZ, R236, 0x3, RZ, 0xc0, !PT ;  /* 0x00000003ecff7812 */ /* 0x000fe4000780c0ff */
[----:B------:R-:W-:Y:S01]  /*1cc20*/  LOP3.LUT R40, R40, R41, RZ, 0x3c, !PT ;  /* 0x0000002928287212 */ /* 0x000fe200078e3cff */
[C---:B------:R-:W-:Y:S01]  /*1cc30*/  VIADD R6, R26.reuse, 0x8 ;  /* 0x000000081a067836 */ /* 0x040fe20000000000 */
[----:B------:R-:W-:Y:S02]  /*1cc40*/  IADD3.X R41, RZ, R5, RZ, P2, !PT ;  /* 0x00000005ff297210 */ /* 0x000fe400017fe4ff */
[-C--:B------:R-:W-:Y:S02]  /*1cc50*/  ISETP.GE.OR P2, PT, R26, R61.reuse, P0 ;  /* 0x0000003d1a00720c */ /* 0x080fe40000746670 */
[----:B------:R-:W-:Y:S02]  /*1cc60*/  ISETP.GE.OR P0, PT, R6, R61, P0 ;  /* 0x0000003d0600720c */ /* 0x000fe40000706670 */
[----:B------:R-:W-:-:S02]  /*1cc70*/  IADD3 R13, P6, R4, 0x2000, RZ ;  /* 0x00002000040d7810 */ /* 0x000fc40007fde0ff */
[----:B------:R-:W-:-:S07]  /*1cc80*/  IADD3 R25, P5, R4, 0x3000, RZ ;  /* 0x0000300004197810 */ /* 0x000fce0007fbe0ff */
[----:B--2---:R2:W-:Y:S01]  /*1cc90*/  @!P2 ST.E desc[UR60][R50.64], R3 ;  /* 0x000000033200a985 */ /* 0x0045e2000c10193c */
[----:B------:R-:W-:Y:S02]  /*1cca0*/  LOP3.LUT R12, R13, 0x380, RZ, 0xc0, !PT ;  /* 0x000003800d0c7812 */ /* 0x000fe400078ec0ff */
[----:B------:R-:W-:Y:S01]  /*1ccb0*/  LOP3.LUT R24, R25, 0x380, RZ, 0xc0, !PT ;  /* 0x0000038019187812 */ /* 0x000fe200078ec0ff */
[----:B---3--:R3:W-:Y:S01]  /*1ccc0*/  @!P0 ST.E desc[UR60][R54.64], R2 ;  /* 0x0000000236008985 */ /* 0x0087e2000c10193c */
[----:B--2---:R-:W-:Y:S01]  /*1ccd0*/  IMAD R3, R21, UR4, RZ ;  /* 0x0000000415037c24 */ /* 0x004fe2000f8e02ff */
[----:B------:R-:W-:Y:S02]  /*1cce0*/  SHF.R.U64 R12, R12, 0x3, RZ ;  /* 0x000000030c0c7819 */ /* 0x000fe400000012ff */
[----:B------:R-:W5:Y:S01]  /*1ccf0*/  LD.E.128 R28, desc[UR60][R28.64] ;  /* 0x0000003c1c1c7980 */ /* 0x000f62000c101d00 */
[C---:B------:R-:W-:Y:S02]  /*1cd00*/  IMAD R21, R20.reuse, UR5, R3 ;  /* 0x0000000514157c24 */ /* 0x040fe4000f8e0203 */
[----:B---3--:R-:W-:Y:S01]  /*1cd10*/  IMAD.WIDE.U32 R2, R20, UR4, RZ ;  /* 0x0000000414027c25 */ /* 0x008fe2000f8e00ff */
[----:B------:R-:W-:Y:S01]  /*1cd20*/  SHF.R.U64 R24, R24, 0x3, RZ ;  /* 0x0000000318187819 */ /* 0x000fe200000012ff */
[----:B------:R-:W-:Y:S01]  /*1cd30*/  ULDC.64 UR4, c[0x0][0xae8] ;  /* 0x0002ba0000047ab9 */ /* 0x000fe20000000a00 */
[C---:B------:R-:W-:Y:S01]  /*1cd40*/  IADD3 R7, P3, R4.reuse, 0xb000, RZ ;  /* 0x0000b00004077810 */ /* 0x040fe20007f7e0ff */
[----:B------:R-:W-:Y:S01]  /*1cd50*/  IMAD.IADD R3, R3, 0x1, R21 ;  /* 0x0000000103037824 */ /* 0x000fe200078e0215 */
[----:B------:R-:W-:Y:S01]  /*1cd60*/  LOP3.LUT R11, R4, 0x380, RZ, 0xc0, !PT ;  /* 0x00000380040b7812 */ /* 0x000fe200078ec0ff */
[----:B------:R-:W-:Y:S01]  /*1cd70*/  IMAD R21, R223, 0x20, R231 ;  /* 0x00000020df157824 */ /* 0x000fe200078e02e7 */
[----:B------:R-:W-:Y:S01]  /*1cd80*/  LOP3.LUT R12, R12, R13, RZ, 0x3c, !PT ;  /* 0x0000000d0c0c7212 */ /* 0x000fe200078e3cff */
[----:B------:R-:W-:Y:S01]  /*1cd90*/  IMAD R63, R60, UR4, RZ ;  /* 0x000000043c3f7c24 */ /* 0x000fe2000f8e02ff */
[----:B------:R-:W-:Y:S01]  /*1cda0*/  LOP3.LUT R24, R24, R25, RZ, 0x3c, !PT ;  /* 0x0000001918187212 */ /* 0x000fe200078e3cff */
[--C-:B------:R-:W-:Y:S01]  /*1cdb0*/  IMAD.X R13, RZ, RZ, R5.reuse, P6 ;  /* 0x000000ffff0d7224 */ /* 0x100fe200030e0605 */
[C---:B------:R-:W-:Y:S01]  /*1cdc0*/  IADD3 R45, P6, R4.reuse, 0x8000, RZ ;  /* 0x00008000042d7810 */ /* 0x040fe20007fde0ff */
[----:B------:R-:W-:Y:S01]  /*1cdd0*/  IMAD.X R25, RZ, RZ, R5, P5 ;  /* 0x000000ffff197224 */ /* 0x000fe200028e0605 */
[----:B------:R-:W-:Y:S01]  /*1cde0*/  IADD3 R49, P5, R4, 0x9000, RZ ;  /* 0x0000900004317810 */ /* 0x000fe20007fbe0ff */
[----:B------:R-:W-:Y:S01]  /*1cdf0*/  IMAD R60, R230, 0x80, R21 ;  /* 0x00000080e63c7824 */ /* 0x000fe200078e0215 */
[----:B------:R-:W5:Y:S01]  /*1ce00*/  LD.E.128 R32, desc[UR60][R32.64] ;  /* 0x0000003c20207980 */ /* 0x000f62000c101d00 */
[----:B------:R-:W-:-:S02]  /*1ce10*/  IMAD R63, R224, UR5, R63 ;  /* 0x00000005e03f7c24 */ /* 0x000fc4000f8e023f */
[----:B------:R-:W-:Y:S01]  /*1ce20*/  IMAD.WIDE.U32 R2, R224, UR4, R2 ;  /* 0x00000004e0027c25 */ /* 0x000fe2000f8e0002 */
[----:B------:R-:W-:Y:S01]  /*1ce30*/  LOP3.LUT R44, R45, 0x380, RZ, 0xc0, !PT ;  /* 0x000003802d2c7812 */ /* 0x000fe200078ec0ff */
[----:B------:R-:W-:Y:S01]  /*1ce40*/  ULDC.64 UR4, c[0x0][0xaf0] ;  /* 0x0002bc0000047ab9 */ /* 0x000fe20000000a00 */
[----:B------:R-:W-:Y:S01]  /*1ce50*/  LOP3.LUT R48, R49, 0x380, RZ, 0xc0, !PT ;  /* 0x0000038031307812 */ /* 0x000fe200078ec0ff */
[----:B0-----:R-:W-:Y:S01]  /*1ce60*/  @P1 IMAD.HI.U32 R20, R60, R65, RZ ;  /* 0x000000413c141227 */ /* 0x001fe200078e00ff */
[----:B------:R-:W-:Y:S01]  /*1ce70*/  LOP3.LUT R6, R7, 0x380, RZ, 0xc0, !PT ;  /* 0x0000038007067812 */ /* 0x000fe200078ec0ff */
[----:B------:R-:W5:Y:S01]  /*1ce80*/  LD.E.128 R12, desc[UR60][R12.64] ;  /* 0x0000003c0c0c7980 */ /* 0x000f62000c101d00 */
[----:B------:R-:W-:Y:S01]  /*1ce90*/  IADD3 R3, R3, R63, RZ ;  /* 0x0000003f03037210 */ /* 0x000fe20007ffe0ff */
[----:B------:R-:W-:Y:S01]  /*1cea0*/  IMAD.MOV.U32 R21, RZ, RZ, R60 ;  /* 0x000000ffff157224 */ /* 0x000fe200078e003c */
[----:B------:R-:W-:Y:S01]  /*1ceb0*/  SHF.R.U64 R44, R44, 0x3, RZ ;  /* 0x000000032c2c7819 */ /* 0x000fe200000012ff */
[----:B------:R-:W-:Y:S01]  /*1cec0*/  IMAD R232, R232, UR4, RZ ;  /* 0x00000004e8e87c24 */ /* 0x000fe2000f8e02ff */
[----:B------:R-:W-:Y:S01]  /*1ced0*/  SHF.R.U64 R48, R48, 0x3, RZ ;  /* 0x0000000330307819 */ /* 0x000fe200000012ff */
[----:B------:R-:W5:Y:S01]  /*1cee0*/  LD.E.128 R24, desc[UR60][R24.64] ;  /* 0x0000003c18187980 */ /* 0x000f62000c101d00 */
[----:B-1----:R-:W-:-:S02]  /*1cef0*/  @P1 SHF.R.U32.HI R21, RZ, R67, R20 ;  /* 0x00000043ff151219 */ /* 0x002fc40000011614 */
[----:B------:R-:W-:Y:S01]  /*1cf00*/  SHF.R.U64 R11, R11, 0x3, RZ ;  /* 0x000000030b0b7819 */ /* 0x000fe200000012ff */
[----:B------:R-:W5:Y:S01]  /*1cf10*/  LD.E.128 R36, desc[UR60][R36.64] ;  /* 0x0000003c24247980 */ /* 0x000f62000c101d00 */
[----:B------:R-:W-:Y:S01]  /*1cf20*/  SHF.R.U64 R6, R6, 0x3, RZ ;  /* 0x0000000306067819 */ /* 0x000fe200000012ff */
[C---:B------:R-:W-:Y:S01]  /*1cf30*/  IMAD R63, R227.reuse, UR5, R232 ;  /* 0x00000005e33f7c24 */ /* 0x040fe2000f8e02e8 */
[----:B------:R-:W-:Y:S01]  /*1cf40*/  LOP3.LUT R44, R44, R45, RZ, 0x3c, !PT ;  /* 0x0000002d2c2c7212 */ /* 0x000fe200078e3cff */
[----:B------:R-:W-:Y:S01]  /*1cf50*/  IMAD.WIDE.U32 R2, R227, UR4, R2 ;  /* 0x00000004e3027c25 */ /* 0x000fe2000f8e0002 */
[----:B------:R-:W-:Y:S01]  /*1cf60*/  LOP3.LUT R48, R48, R49, RZ, 0x3c, !PT ;  /* 0x0000003130307212 */ /* 0x000fe200078e3cff */
[----:B------:R-:W-:Y:S01]  /*1cf70*/  ULDC.64 UR4, c[0x0][0xae0] ;  /* 0x0002b80000047ab9 */ /* 0x000fe20000000a00 */
[----:B------:R-:W-:Y:S01]  /*1cf80*/  LOP3.LUT R4, R11, R4, RZ, 0x3c, !PT ;  /* 0x000000040b047212 */ /* 0x000fe200078e3cff */
[--C-:B------:R-:W-:Y:S01]  /*1cf90*/  IMAD.X R45, RZ, RZ, R5.reuse, P6 ;  /* 0x000000ffff2d7224 */ /* 0x100fe200030e0605 */
[----:B------:R-:W-:Y:S01]  /*1cfa0*/  IADD3.X R57, RZ, R5, RZ, P3, !PT ;  /* 0x00000005ff397210 */ /* 0x000fe20001ffe4ff */
[----:B------:R-:W-:Y:S01]  /*1cfb0*/  IMAD.X R49, RZ, RZ, R5, P5 ;  /* 0x000000ffff317224 */ /* 0x000fe200028e0605 */
[----:B------:R-:W-:Y:S01]  /*1cfc0*/  LOP3.LUT R56, R6, R7, RZ, 0x3c, !PT ;  /* 0x0000000706387212 */ /* 0x000fe200078e3cff */
[--C-:B------:R-:W-:Y:S01]  /*1cfd0*/  IMAD.MOV R65, RZ, RZ, -R21.reuse ;  /* 0x000000ffff417224 */ /* 0x100fe200078e0a15 */
[----:B------:R-:W-:Y:S01]  /*1cfe0*/  SHF.R.S32.HI R20, RZ, 0x1f, R21 ;  /* 0x0000001fff147819 */ /* 0x000fe20000011415 */
[----:B------:R-:W-:Y:S01]  /*1cff0*/  IMAD.IADD R3, R3, 0x1, R63 ;  /* 0x0000000103037824 */ /* 0x000fe200078e023f */
[----:B------:R-:W5:Y:S01]  /*1d000*/  LD.E.128 R4, desc[UR60][R4.64] ;  /* 0x0000003c04047980 */ /* 0x000f62000c101d00 */
[----:B------:R-:W-:-:S02]  /*1d010*/  IMAD R63, R0, R65, R60 ;  /* 0x00000041003f7224 */ /* 0x000fc400078e023c */
[----:B------:R-:W-:Y:S01]  /*1d020*/  IMAD R20, R20, UR4, RZ ;  /* 0x0000000414147c24 */ /* 0x000fe2000f8e02ff */
[----:B------:R-:W5:Y:S04]  /*1d030*/  LD.E.128 R8, desc[UR60][R8.64] ;  /* 0x0000003c08087980 */ /* 0x000f68000c101d00 */
[----:B------:R-:W5:Y:S01]  /*1d040*/  LD.E.128 R40, desc[UR60][R40.64] ;  /* 0x0000003c28287980 */ /* 0x000f62000c101d00 */
[----:B------:R-:W-:-:S03]  /*1d050*/  SHF.R.S32.HI R0, RZ, 0x1f, R63 ;  /* 0x0000001fff007819 */ /* 0x000fc6000001143f */
[----:B------:R-:W5:Y:S04]  /*1d060*/  LD.E.128 R44, desc[UR60][R44.64] ;  /* 0x0000003c2c2c7980 */ /* 0x000f68000c101d00 */
[----:B------:R-:W5:Y:S04]  /*1d070*/  LD.E.128 R48, desc[UR60][R48.64] ;  /* 0x0000003c30307980 */ /* 0x000f68000c101d00 */
[----:B------:R-:W5:Y:S04]  /*1d080*/  LD.E.128 R52, desc[UR60][R52.64] ;  /* 0x0000003c34347980 */ /* 0x000f68000c101d00 */
[----:B------:R-:W5:Y:S01]  /*1d090*/  LD.E.128 R56, desc[UR60][R56.64] ;  /* 0x0000003c38387980 */ /* 0x000f62000c101d00 */
[C---:B------:R-:W-:Y:S01]  /*1d0a0*/  IMAD R65, R21.reuse, UR5, R20 ;  /* 0x0000000515417c24 */ /* 0x040fe2000f8e0214 */
[----:B------:R-:W-:Y:S01]  /*1d0b0*/  @!PT LDS RZ, [RZ] ;  /* 0x00000000fffff984 */ /* 0x000fe20000000800 */
[----:B------:R-:W-:Y:S01]  /*1d0c0*/  @!PT LDS RZ, [RZ] ;  /* 0x00000000fffff984 */ /* 0x000fe20000000800 */
[----:B------:R-:W-:Y:S01]  /*1d0d0*/  @!PT LDS RZ, [RZ] ;  /* 0x00000000fffff984 */ /* 0x000fe20000000800 */
[----:B------:R-:W-:Y:S01]  /*1d0e0*/  @!PT LDS RZ, [RZ] ;  /* 0x00000000fffff984 */ /* 0x000fe20000000800 */
[----:B------:R0:W-:Y:S06]  /*1d0f0*/  MEMBAR.ALL.CTA ;  /* 0x0000000000007992 */ /* 0x0001ec0000008000 */
[----:B0-----:R-:W0:Y:S01]  /*1d100*/  FENCE.VIEW.ASYNC.S ;  /* 0x00000000000073c6 */ /* 0x001e220000000000 */
[----:B------:R-:W-:Y:S01]  /*1d110*/  IMAD.WIDE.U32 R2, R21, UR4, R2 ;  /* 0x0000000415027c25 */ /* 0x000fe2000f8e0002 */
[----:B------:R-:W-:-:S03]  /*1d120*/  ULDC.64 UR4, c[0x0][0xad8] ;  /* 0x0002b60000047ab9 */ /* 0x000fc60000000a00 */
[----:B------:R-:W-:Y:S02]  /*1d130*/  IMAD.IADD R3, R3, 0x1, R65 ;  /* 0x0000000103037824 */ /* 0x000fe400078e0241 */
[----:B------:R-:W-:Y:S02]  /*1d140*/  IMAD R20, R0, UR4, RZ ;  /* 0x0000000400147c24 */ /* 0x000fe4000f8e02ff */
[----:B------:R-:W-:Y:S02]  /*1d150*/  VIADD R0, R66, 0x20 ;  /* 0x0000002042007836 */ /* 0x000fe40000000000 */
[C---:B------:R-:W-:Y:S02]  /*1d160*/  IMAD R21, R63.reuse, UR5, R20 ;  /* 0x000000053f157c24 */ /* 0x040fe4000f8e0214 */
[----:B------:R-:W-:Y:S01]  /*1d170*/  IMAD.WIDE.U32 R2, R63, UR4, R2 ;  /* 0x000000043f027c25 */ /* 0x000fe2000f8e0002 */
[-C--:B------:R-:W-:Y:S01]  /*1d180*/  ISETP.GE.AND P1, PT, R0, R61.reuse, PT ;  /* 0x0000003d0000720c */ /* 0x080fe20003f26270 */
[----:B------:R-:W-:Y:S01]  /*1d190*/  ULDC.64 UR4, c[0x0][0xa80] ;  /* 0x0002a00000047ab9 */ /* 0x000fe20000000a00 */
[----:B------:R-:W-:Y:S01]  /*1d1a0*/  ISETP.GE.AND P2, PT, R66, R61, PT ;  /* 0x0000003d4200720c */ /* 0x000fe20003f46270 */
[----:B------:R-:W-:Y:S01]  /*1d1b0*/  VIADD R0, R16, 0x36820 ;  /* 0x0003682010007836 */ /* 0x000fe20000000000 */
[----:B------:R-:W-:Y:S01]  /*1d1c0*/  LEA R60, P3, R2, UR4, 0x1 ;  /* 0x00000004023c7c11 */ /* 0x000fe2000f8608ff */
[----:B------:R-:W-:-:S03]  /*1d1d0*/  IMAD.IADD R3, R3, 0x1, R21 ;  /* 0x0000000103037824 */ /* 0x000fc600078e0215 */
[----:B------:R-:W-:Y:S02]  /*1d1e0*/  PRMT R0, RZ, 0x654, R0 ;  /* 0x00000654ff007816 */ /* 0x000fe40000000000 */
[----:B------:R-:W-:Y:S01]  /*1d1f0*/  LEA.HI.X R64, R2, UR5, R3, 0x1, P3 ;  /* 0x0000000502407c11 */ /* 0x000fe200098f0c03 */
[----:B0-----:R0:W1:Y:S01]  /*1d200*/  SHFL.IDX PT, R62, R60, RZ, 0x181f ;  /* 0x00181fff3c3e7589 */ /* 0x00106200000e0000 */
[----:B------:R-:W-:Y:S01]  /*1d210*/  IADD3 R20, R66, 0x40, RZ ;  /* 0x0000004042147810 */ /* 0x000fe20007ffe0ff */
[----:B------:R2:W-:Y:S03]  /*1d220*/  SYNCS.ARRIVE.TRANS64.RED.A1T0 RZ, [R0+URZ], RZ ;  /* 0x000000ff00ff79a7 */ /* 0x0005e6000810043f */
[----:B------:R-:W-:Y:S01]  /*1d230*/  ISETP.GE.AND P0, PT, R20, R61, PT ;  /* 0x0000003d1400720c */ /* 0x000fe20003f06270 */
[----:B--2---:R0:W2:Y:S01]  /*1d240*/  SHFL.IDX PT, R0, R64, RZ, 0x181f ;  /* 0x00181fff40007589 */ /* 0x0040a200000e0000 */
[----:B------:R-:W-:Y:S11]  /*1d250*/  @P2 BRA `(.L_x_4250) ;  /* 0x0000000000342947 */ /* 0x000ff60003800000 */
[----:B------:R-:W-:Y:S02]  /*1d260*/  ULDC UR4, c[0x0][0xac8] ;  /* 0x0002b20000047ab9 */ /* 0x000fe40000000800 */
[----:B------:R-:W-:Y:S02]  /*1d270*/  ISETP.GE.AND P4, PT, R219, UR4, PT ;  /* 0x00000004db007c0c */ /* 0x000fe4000bf86270 */
[----:B------:R-:W-:Y:S02]  /*1d280*/  ISETP.GE.AND P3, PT, R221, UR4, PT ;  /* 0x00000004dd007c0c */ /* 0x000fe4000bf66270 */
[----:B------:R-:W-:-:S09]  /*1d290*/  ISETP.GE.AND P2, PT, R222, UR4, PT ;  /* 0x00000004de007c0c */ /* 0x000fd2000bf46270 */
[-C--:B-1----:R-:W-:Y:S02]  /*1d2a0*/  @!P4 LEA R2, P6, R219, R62.reuse, 0x1 ;  /* 0x0000003edb02c211 */ /* 0x082fe400078c08ff */
[----:B------:R-:W-:Y:S02]  /*1d2b0*/  @!P3 LEA R20, P5, R221, R62, 0x1 ;  /* 0x0000003edd14b211 */ /* 0x000fe400078a08ff */
[----:B--2---:R-:W-:Y:S02]  /*1d2c0*/  @!P4 LEA.HI.X R3, R219, R0, R70, 0x1, P6 ;  /* 0x00000000db03c211 */ /* 0x004fe400030f0c46 */
[C---:B------:R-:W-:Y:S02]  /*1d2d0*/  @!P2 LEA R62, P6, R222.reuse, R62, 0x1 ;  /* 0x0000003ede3ea211 */ /* 0x040fe400078c08ff */
[-C--:B------:R-:W-:Y:S01]  /*1d2e0*/  @!P3 LEA.HI.X R21, R221, R0.reuse, R69, 0x1, P5 ;  /* 0x00000000dd15b211 */ /* 0x080fe200028f0c45 */
[----:B-----5:R3:W-:Y:S01]  /*1d2f0*/  @!P4 ST.E.128 desc[UR60][R2.64], R4 ;  /* 0x000000040200c985 */ /* 0x0207e2000c101d3c */
[----:B------:R-:W-:-:S03]  /*1d300*/  @!P2 LEA.HI.X R63, R222, R0, R68, 0x1, P6 ;  /* 0x00000000de3fa211 */ /* 0x000fc600030f0c44 */
[----:B------:R3:W-:Y:S04]  /*1d310*/  @!P3 ST.E.128 desc[UR60][R20.64], R28 ;  /* 0x0000001c1400b985 */ /* 0x0007e8000c101d3c */
[----:B------:R3:W-:Y:S02]  /*1d320*/  @!P2 ST.E.128 desc[UR60][R62.64], R44 ;  /* 0x0000002c3e00a985 */ /* 0x0007e4000c101d3c */
.L_x_4250:
[----:B------:R-:W-:Y:S05]  /*1d330*/  BSYNC B1 ;  /* 0x0000000000017941 */ /* 0x000fea0003800000 */
.L_x_4249:
        /* <DEDUP_REMOVED lines=8> */
[-C--:B---3--:R-:W-:Y:S02]  /*1d3c0*/  @!P4 LEA R2, P1, R219, R6.reuse, 0x1 ;  /* 0x00000006db02c211 */ /* 0x088fe400078208ff */
[-C--:B------:R-:W-:Y:S02]  /*1d3d0*/  @!P5 LEA R4, P2, R221, R6.reuse, 0x1 ;  /* 0x00000006dd04d211 */ /* 0x080fe400078408ff */
[C---:B------:R-:W-:Y:S02]  /*1d3e0*/  @!P6 LEA R6, P3, R222.reuse, R6, 0x1 ;  /* 0x00000006de06e211 */ /* 0x040fe400078608ff */
[-C--:B----4-:R-:W-:Y:S02]  /*1d3f0*/  @!P4 LEA.HI.X R3, R219, R0.reuse, R70, 0x1, P1 ;  /* 0x00000000db03c211 */ /* 0x090fe400008f0c46 */
[-C--:B------:R-:W-:Y:S02]  /*1d400*/  @!P5 LEA.HI.X R5, R221, R0.reuse, R69, 0x1, P2 ;  /* 0x00000000dd05d211 */ /* 0x080fe400010f0c45 */
[----:B------:R-:W-:Y:S01]  /*1d410*/  @!P6 LEA.HI.X R7, R222, R0, R68, 0x1, P3 ;  /* 0x00000000de07e211 */ /* 0x000fe200018f0c44 */
[----:B------:R3:W-:Y:S04]  /*1d420*/  @!P4 ST.E.128 desc[UR60][R2.64], R8 ;  /* 0x000000080200c985 */ /* 0x0007e8000c101d3c */
[----:B------:R3:W-:Y:S04]  /*1d430*/  @!P5 ST.E.128 desc[UR60][R4.64], R32 ;  /* 0x000000200400d985 */ /* 0x0007e8000c101d3c */
[----:B------:R3:W-:Y:S02]  /*1d440*/  @!P6 ST.E.128 desc[UR60][R6.64], R48 ;  /* 0x000000300600e985 */ /* 0x0007e4000c101d3c */
.L_x_4252:
[----:B------:R-:W-:Y:S05]  /*1d450*/  BSYNC B1 ;  /* 0x0000000000017941 */ /* 0x000fea0003800000 */
.L_x_4251:
        /* <DEDUP_REMOVED lines=11> */
[-C--:B0-----:R-:W-:Y:S02]  /*1d510*/  @!P3 LEA.HI.X R3, R219, R0.reuse, R70, 0x1, P0 ;  /* 0x00000000db03b211 */ /* 0x081fe400000f0c46 */
[-C--:B------:R-:W-:Y:S02]  /*1d520*/  @!P4 LEA.HI.X R5, R221, R0.reuse, R69, 0x1, P1 ;  /* 0x00000000dd05c211 */ /* 0x080fe400008f0c45 */
[----:B------:R-:W-:Y:S01]  /*1d530*/  @!P5 LEA.HI.X R7, R222, R0, R68, 0x1, P2 ;  /* 0x00000000de07d211 */ /* 0x000fe200010f0c44 */
[----:B------:R0:W-:Y:S04]  /*1d540*/  @!P3 ST.E.128 desc[UR60][R2.64], R12 ;  /* 0x0000000c0200b985 */ /* 0x0001e8000c101d3c */
[----:B------:R0:W-:Y:S04]  /*1d550*/  @!P4 ST.E.128 desc[UR60][R4.64], R36 ;  /* 0x000000240400c985 */ /* 0x0001e8000c101d3c */
[----:B------:R0:W-:Y:S02]  /*1d560*/  @!P5 ST.E.128 desc[UR60][R6.64], R52 ;  /* 0x000000340600d985 */ /* 0x0001e4000c101d3c */
.L_x_4254:
[----:B------:R-:W-:Y:S05]  /*1d570*/  BSYNC B1 ;  /* 0x0000000000017941 */ /* 0x000fea0003800000 */
.L_x_4253:
[----:B0-----:R-:W-:Y:S01]  /*1d580*/  VIADD R0, R66, 0x60 ;  /* 0x0000006042007836 */ /* 0x001fe20000000000 */
[----:B--2-4-:R-:W0:Y:S04]  /*1d590*/  SHFL.IDX PT, R64, R64, 0x3, 0x181f ;  /* 0x00781f0040407f89 */ /* 0x014e2800000e0000 */
[----:B------:R-:W-:Y:S01]  /*1d5a0*/  ISETP.GE.AND P0, PT, R0, R61, PT ;  /* 0x0000003d0000720c */ /* 0x000fe20003f06270 */
[----:B------:R-:W2:-:S12]  /*1d5b0*/  SHFL.IDX PT, R60, R60, 0x3, 0x181f ;  /* 0x00781f003c3c7f89 */ /* 0x000e9800000e0000 */
[----:B------:R-:W-:Y:S05]  /*1d5c0*/  @P0 BRA `(.L_x_4255) ;  /* 0x0000000c00400947 */ /* 0x000fea0003800000 */
[----:B------:R-:W-:Y:S02]  /*1d5d0*/  ULDC UR4, c[0x0][0xac8] ;  /* 0x0002b20000047ab9 */ /* 0x000fe40000000800 */
[----:B------:R-:W-:Y:S02]  /*1d5e0*/  ISETP.GE.AND P2, PT, R219, UR4, PT ;  /* 0x00000004db007c0c */ /* 0x000fe4000bf46270 */
[----:B------:R-:W-:-:S11]  /*1d5f0*/  ISETP.GE.AND P3, PT, R221, UR4, PT ;  /* 0x00000004dd007c0c */ /* 0x000fd6000bf66270 */
[-C--:B--2---:R-:W-:Y:S02]  /*1d600*/  @!P2 LEA R2, P0, R219, R60.reuse, 0x1 ;  /* 0x0000003cdb02a211 */ /* 0x084fe400078008ff */
[----:B------:R-:W-:Y:S02]  /*1d610*/  @!P3 LEA R4, P1, R221, R60, 0x1 ;  /* 0x0000003cdd04b211 */ /* 0x000fe400078208ff */
[-C--:B0-----:R-:W-:Y:S02]  /*1d620*/  @!P2 LEA.HI.X R3, R219, R64.reuse, R70, 0x1, P0 ;  /* 0x00000040db03a211 */ /* 0x081fe400000f0c46 */
[----:B------:R-:W-:Y:S02]  /*1d630*/  @!P3 LEA.HI.X R5, R221, R64, R69, 0x1, P1 ;  /* 0x00000040dd05b211 */ /* 0x000fe400008f0c45 */
[----:B------:R-:W-:Y:S01]  /*1d640*/  ISETP.GE.AND P0, PT, R222, UR4, PT ;  /* 0x00000004de007c0c */ /* 0x000fe2000bf06270 */
[----:B------:R4:W-:Y:S04]  /*1d650*/  @!P2 ST.E.128 desc[UR60][R2.64], R24 ;  /* 0x000000180200a985 */ /* 0x0009e8000c101d3c */
[----:B------:R4:W-:Y:S08]  /*1d660*/  @!P3 ST.E.128 desc[UR60][R4.64], R40 ;  /* 0x000000280400b985 */ /* 0x0009f0000c101d3c */
[----:B------:R-:W-:Y:S05]  /*1d670*/  @P0 BRA `(.L_x_4255) ;  /* 0x0000000c00140947 */ /* 0x000fea0003800000 */
[----:B----4-:R-:W-:-:S04]  /*1d680*/  LEA R2, P0, R222, R60, 0x1 ;  /* 0x0000003cde027211 */ /* 0x010fc800078008ff */
[----:B------:R-:W-:-:S05]  /*1d690*/  LEA.HI.X R3, R222, R64, R68, 0x1, P0 ;  /* 0x00000040de037211 */ /* 0x000fca00000f0c44 */
[----:B------:R0:W-:Y:S01]  /*1d6a0*/  ST.E.128 desc[UR60][R2.64], R56 ;  /* 0x0000003802007985 */ /* 0x0001e2000c101d3c */
[----:B------:R-:W-:Y:S05]  /*1d6b0*/  BRA `(.L_x_4255) ;  /* 0x0000000c00047947 */ /* 0x000fea0003800000 */
.L_x_4247:
[----:B------:R-:W-:Y:S01]  /*1d6c0*/  ULDC.64 UR4, c[0x0][0xc00] ;  /* 0x0003000000047ab9 */ /* 0x000fe20000000a00 */
[----:B------:R-:W-:Y:S01]  /*1d6d0*/  IMAD.MOV.U32 R6, RZ, RZ, RZ ;  /* 0x000000ffff067224 */ /* 0x000fe200078e00ff */
[----:B------:R-:W-:Y:S01]  /*1d6e0*/  ISETP.NE.U32.AND P0, PT, RZ, UR4, PT ;  /* 0x00000004ff007c0c */ /* 0x000fe2000bf05070 */
[----:B------:R-:W2:Y:S01]  /*1d6f0*/  LDC R21, c[0x0][0xbe8] ;  /* 0x0002fa00ff157b82 */ /* 0x000ea20000000800 */
[----:B------:R-:W-:Y:S02]  /*1d700*/  IADD3 R2, P1, R225, UR4, RZ ;  /* 0x00000004e1027c10 */ /* 0x000fe4000ff3e0ff */
[----:B------:R-:W-:Y:S02]  /*1d710*/  ISETP.NE.AND.EX P0, PT, RZ, UR5, PT, P0 ;  /* 0x00000005ff007c0c */ /* 0x000fe4000bf05300 */
[----:B------:R-:W-:Y:S01]  /*1d720*/  IADD3.X R3, R226, UR5, RZ, P1, !PT ;  /* 0x00000005e2037c10 */ /* 0x000fe20008ffe4ff */
[----:B------:R-:W-:Y:S02]  /*1d730*/  ULDC.64 UR4, c[0x0][0xc08] ;  /* 0x0003020000047ab9 */ /* 0x000fe40000000a00 */
[----:B------:R-:W-:-:S04]  /*1d740*/  ISETP.NE.U32.AND P1, PT, RZ, UR4, PT ;  /* 0x00000004ff007c0c */ /* 0x000fc8000bf25070 */
[----:B------:R-:W-:-:S04]  /*1d750*/  ISETP.NE.AND.EX P1, PT, RZ, UR5, PT, P1 ;  /* 0x00000005ff007c0c */ /* 0x000fc8000bf25310 */
[----:B------:R3:W5:Y:S09]  /*1d760*/  @P0 LDG.E R6, desc[UR60][R2.64] ;  /* 0x0000003c02060981 */ /* 0x000772000c1e1900 */
[----:B------:R-:W-:Y:S01]  /*1d770*/  @P1 IADD3 R4, P2, R225, UR4, RZ ;  /* 0x00000004e1041c10 */ /* 0x000fe2000ff5e0ff */
[----:B------:R-:W-:-:S02]  /*1d780*/  ULDC UR4, c[0x0][0xa88] ;  /* 0x0002a20000047ab9 */ /* 0x000fc40000000800 */
[----:B------:R-:W-:Y:S02]  /*1d790*/  MOV R0, UR4 ;  /* 0x0000000400007c02 */ /* 0x000fe40008000f00 */
[----:B------:R-:W-:-:S05]  /*1d7a0*/  @P1 IADD3.X R5, R226, UR5, RZ, P2, !PT ;  /* 0x00000005e2051c10 */ /* 0x000fca00097fe4ff */
[----:B------:R3:W5:Y:S01]  /*1d7b0*/  @P1 LDG.E R0, desc[UR60][R4.64] ;  /* 0x0000003c04001981 */ /* 0x000762000c1e1900 */
[----:B--2---:R-:W-:Y:S01]  /*1d7c0*/  ISETP.NE.AND P2, PT, R21, 0x1, PT ;  /* 0x000000011500780c */ /* 0x004fe20003f45270 */
[----:B------:R-:W2:-:S12]  /*1d7d0*/  S2R R7, SR_TID.X ;  /* 0x0000000000077919 */ /* 0x000e980000002100 */
[----:B------:R-:W4:Y:S08]  /*1d7e0*/  @P2 LDC R12, c[0x0][0xbec] ;  /* 0x0002fb00ff0c2b82 */ /* 0x000f300000000800 */
[----:B------:R-:W0:Y:S01]  /*1d7f0*/  @P2 LDC R25, c[0x0][0xbf0] ;  /* 0x0002fc00ff192b82 */ /* 0x000e220000000800 */
[----:B--2---:R-:W-:-:S05]  /*1d800*/  VIADD R7, R7, 0xffffff80 ;  /* 0xffffff8007077836 */ /* 0x004fca0000000000 */
[----:B------:R-:W-:Y:S01]  /*1d810*/  ISETP.GE.AND P3, PT, R7, 0x80, PT ;  /* 0x000000800700780c */ /* 0x000fe20003f66270 */
[----:B---3--:R-:W-:-:S12]  /*1d820*/  @P1 BRA `(.L_x_4256) ;  /* 0x0000000000101947 */ /* 0x008fd80003800000 */
[----:B------:R-:W-:Y:S05]  /*1d830*/  @!P0 BRA `(.L_x_4256) ;  /* 0x00000000000c8947 */ /* 0x000fea0003800000 */
[----:B------:R-:W2:Y:S04]  /*1d840*/  LDG.E R5, desc[UR60][R2.64] ;  /* 0x0000003c02057981 */ /* 0x000ea8000c1e1900 */
[----:B-----5:R-:W2:Y:S02]  /*1d850*/  LDG.E R0, desc[UR60][R2.64+0x4] ;  /* 0x0000043c02007981 */ /* 0x020ea4000c1e1900 */
[----:B--2---:R-:W-:-:S07]  /*1d860*/  IMAD.IADD R0, R0, 0x1, -R5 ;  /* 0x0000000100007824 */ /* 0x004fce00078e0a05 */
.L_x_4256:
[----:B------:R-:W-:Y:S01]  /*1d870*/  BSSY B1, `(.L_x_4257) ;  /* 0x000002e000017945 */ /* 0x000fe20003800000 */
[----:B------:R-:W-:Y:S02]  /*1d880*/  SHF.R.S32.HI R10, RZ, 0x1f, R224 ;  /* 0x0000001fff0a7819 */ /* 0x000fe400000114e0 */
[----:B------:R-:W-:Y:S02]  /*1d890*/  SEL R227, R227, RZ, !P0 ;  /* 0x000000ffe3e37207 */ /* 0x000fe40004000000 */
[----:B------:R-:W-:Y:S02]  /*1d8a0*/  SEL R232, R232, RZ, !P0 ;  /* 0x000000ffe8e87207 */ /* 0x000fe40004000000 */
[----:B-----5:R-:W-:Y:S01]  /*1d8b0*/  SHF.R.S32.HI R11, RZ, 0x1f, R6 ;  /* 0x0000001fff0b7819 */ /* 0x020fe20000011406 */
[----:B------:R-:W-:Y:S06]  /*1d8c0*/  @P3 BRA `(.L_x_4258) ;  /* 0x0000000000a03947 */ /* 0x000fec0003800000 */
[----:B------:R-:W2:Y:S01]  /*1d8d0*/  S2R R3, SR_TID.X ;  /* 0x0000000000037919 */ /* 0x000ea20000002100 */
[----:B------:R-:W3:Y:S01]  /*1d8e0*/  LDC R9, c[0x0][0xbe8] ;  /* 0x0002fa00ff097b82 */ /* 0x000ee20000000800 */
[----:B--2---:R-:W-:Y:S02]  /*1d8f0*/  IMAD R2, R230, 0x80, R3 ;  /* 0x00000080e6027824 */ /* 0x004fe400078e0203 */
[----:B---3--:R-:W-:-:S03]  /*1d900*/  IMAD R3, R0, R9, RZ ;  /* 0x0000000900037224 */ /* 0x008fc600078e02ff */
[----:B------:R-:W-:-:S04]  /*1d910*/  IADD3 R8, R2, -0x80, RZ ;  /* 0xffffff8002087810 */ /* 0x000fc80007ffe0ff */
        /* <DEDUP_REMOVED lines=11> */
[----:B------:R-:W-:-:S04]  /*1d9d0*/  ULDC.64 UR4, c[0x0][0xb98] ;  /* 0x0002e60000047ab9 */ /* 0x000fc80000000a00 */
[----:B------:R-:W-:Y:S02]  /*1d9e0*/  IADD3 R3, R3, R7, RZ ;  /* 0x0000000703037210 */ /* 0x000fe40007ffe0ff */
[----:B------:R-:W3:Y:S01]  /*1d9f0*/  @P0 LDC R15, c[0x0][0xbf0] ;  /* 0x0002fc00ff0f0b82 */ /* 0x000ee20000000800 */
[----:B------:R-:W-:-:S04]  /*1da00*/  IMAD.WIDE.U32 R2, R227, UR4, R2 ;  /* 0x00000004e3027c25 */ /* 0x000fc8000f8e0002 */
[----:B--2---:R-:W-:-:S05]  /*1da10*/  @P0 IMAD.HI.U32 R4, R8, R13, RZ ;  /* 0x0000000d08040227 */ /* 0x004fca00078e00ff */
[----:B---3--:R-:W-:Y:S01]  /*1da20*/  @P0 SHF.R.U32.HI R5, RZ, R15, R4 ;  /* 0x0000000fff050219 */ /* 0x008fe20000011604 */
        /* <DEDUP_REMOVED lines=18> */
.L_x_4258:
[----:B------:R-:W-:Y:S05]  /*1db50*/  BSYNC B1 ;  /* 0x0000000000017941 */ /* 0x000fea0003800000 */
.L_x_4257:
[----:B------:R-:W-:Y:S01]  /*1db60*/  ULDC.64 UR4, c[0x0][0xaa0] ;  /* 0x0002a80000047ab9 */ /* 0x000fe20000000a00 */
[-C--:B------:R-:W-:Y:S01]  /*1db70*/  LEA R7, R223, R231.reuse, 0x5 ;  /* 0x000000e7df077211 */ /* 0x080fe200078e28ff */
[----:B--2---:R-:W-:Y:S01]  /*1db80*/  IMAD R3, R11, UR4, RZ ;  /* 0x000000040b037c24 */ /* 0x004fe2000f8e02ff */
[----:B------:R-:W-:Y:S01]  /*1db90*/  LEA R8, R230, R231, 0x7 ;  /* 0x000000e7e6087211 */ /* 0x000fe200078e38ff */
[----:B------:R-:W-:Y:S01]  /*1dba0*/  BSSY B1, `(.L_x_4259) ;  /* 0x000003c000017945 */ /* 0x000fe20003800000 */
[----:B------:R-:W-:Y:S01]  /*1dbb0*/  SHF.R.S32.HI R13, RZ, 0x1f, R222 ;  /* 0x0000001fff0d7819 */ /* 0x000fe200000114de */
[C---:B------:R-:W-:Y:S01]  /*1dbc0*/  IMAD R5, R6.reuse, UR5, R3 ;  /* 0x0000000506057c24 */ /* 0x040fe2000f8e0203 */
[----:B------:R-:W-:Y:S01]  /*1dbd0*/  SHF.R.S32.HI R14, RZ, 0x1f, R221 ;  /* 0x0000001fff0e7819 */ /* 0x000fe200000114dd */
[----:B------:R-:W-:Y:S01]  /*1dbe0*/  IMAD.WIDE.U32 R2, R6, UR4, RZ ;  /* 0x0000000406027c25 */ /* 0x000fe2000f8e00ff */
[----:B------:R-:W-:Y:S01]  /*1dbf0*/  ULDC.64 UR4, c[0x0][0xae8] ;  /* 0x0002ba0000047ab9 */ /* 0x000fe20000000a00 */
[----:B------:R-:W-:-:S02]  /*1dc00*/  SHF.R.S32.HI R15, RZ, 0x1f, R219 ;  /* 0x0000001fff0f7819 */ /* 0x000fc400000114db */
[----:B------:R-:W-:Y:S02]  /*1dc10*/  IMAD R9, R230, 0x80, R7 ;  /* 0x00000080e6097824 */ /* 0x000fe400078e0207 */
[----:B------:R-:W-:Y:S02]  /*1dc20*/  IMAD.IADD R3, R3, 0x1, R5 ;  /* 0x0000000103037824 */ /* 0x000fe400078e0205 */
[----:B------:R-:W-:Y:S02]  /*1dc30*/  IMAD R7, R10, UR4, RZ ;  /* 0x000000040a077c24 */ /* 0x000fe4000f8e02ff */
[----:B------:R-:W-:-:S04]  /*1dc40*/  IMAD.WIDE.U32 R2, R224, UR4, R2 ;  /* 0x00000004e0027c25 */ /* 0x000fc8000f8e0002 */
[----:B------:R-:W-:Y:S01]  /*1dc50*/  IMAD R7, R224, UR5, R7 ;  /* 0x00000005e0077c24 */ /* 0x000fe2000f8e0207 */
[----:B------:R-:W-:Y:S01]  /*1dc60*/  ULDC.64 UR4, c[0x0][0xaf0] ;  /* 0x0002bc0000047ab9 */ /* 0x000fe20000000a00 */
[----:B----4-:R-:W-:-:S03]  /*1dc70*/  @P2 IMAD.HI.U32 R4, R9, R12, RZ ;  /* 0x0000000c09042227 */ /* 0x010fc600078e00ff */
[----:B------:R-:W-:Y:S01]  /*1dc80*/  IADD3 R3, R3, R7, RZ ;  /* 0x0000000703037210 */ /* 0x000fe20007ffe0ff */
[----:B------:R-:W-:Y:S01]  /*1dc90*/  IMAD.MOV.U32 R5, RZ, RZ, R9 ;  /* 0x000000ffff057224 */ /* 0x000fe200078e0009 */
[----:B0-----:R-:W-:Y:S01]  /*1dca0*/  @P2 SHF.R.U32.HI R5, RZ, R25, R4 ;  /* 0x00000019ff052219 */ /* 0x001fe20000011604 */
[----:B------:R-:W-:Y:S02]  /*1dcb0*/  IMAD R6, R232, UR4, RZ ;  /* 0x00000004e8067c24 */ /* 0x000fe4000f8e02ff */
[----:B------:R-:W-:Y:S01]  /*1dcc0*/  IMAD.WIDE.U32 R2, R227, UR4, R2 ;  /* 0x00000004e3027c25 */ /* 0x000fe2000f8e0002 */
[----:B------:R-:W-:-:S03]  /*1dcd0*/  SHF.R.S32.HI R4, RZ, 0x1f, R5 ;  /* 0x0000001fff047819 */ /* 0x000fc60000011405 */
[----:B------:R-:W-:Y:S01]  /*1dce0*/  IMAD R7, R227, UR5, R6 ;  /* 0x00000005e3077c24 */ /* 0x000fe2000f8e0206 */
[----:B------:R-:W-:Y:S01]  /*1dcf0*/  ULDC.64 UR4, c[0x0][0xae0] ;  /* 0x0002b80000047ab9 */ /* 0x000fe20000000a00 */
[----:B------:R-:W-:Y:S02]  /*1dd00*/  IMAD.MOV R6, RZ, RZ, -R5 ;  /* 0x000000ffff067224 */ /* 0x000fe400078e0a05 */
[----:B------:R-:W-:Y:S02]  /*1dd10*/  IMAD.IADD R3, R3, 0x1, R7 ;  /* 0x0000000103037824 */ /* 0x000fe400078e0207 */
[----:B------:R-:W-:Y:S02]  /*1dd20*/  IMAD R4, R4, UR4, RZ ;  /* 0x0000000404047c24 */ /* 0x000fe4000f8e02ff */
[----:B------:R-:W-:Y:S02]  /*1dd30*/  IMAD R7, R21, R6, R9 ;  /* 0x0000000615077224 */ /* 0x000fe400078e0209 */
[----:B------:R-:W-:-:S02]  /*1dd40*/  IMAD R9, R5, UR5, R4 ;  /* 0x0000000505097c24 */ /* 0x000fc4000f8e0204 */
[----:B------:R-:W-:Y:S01]  /*1dd50*/  IMAD.WIDE.U32 R2, R5, UR4, R2 ;  /* 0x0000000405027c25 */ /* 0x000fe2000f8e0002 */
[----:B------:R-:W-:Y:S01]  /*1dd60*/  SHF.R.S32.HI R4, RZ, 0x1f, R7 ;  /* 0x0000001fff047819 */ /* 0x000fe20000011407 */
[----:B------:R-:W-:Y:S02]  /*1dd70*/  ULDC.64 UR4, c[0x0][0xad8] ;  /* 0x0002b60000047ab9 */ /* 0x000fe40000000a00 */
[----:B------:R-:W-:Y:S02]  /*1dd80*/  IMAD.IADD R3, R3, 0x1, R9 ;  /* 0x0000000103037824 */ /* 0x000fe400078e0209 */
[----:B------:R-:W-:Y:S02]  /*1dd90*/  IMAD R4, R4, UR4, RZ ;  /* 0x0000000404047c24 */ /* 0x000fe4000f8e02ff */
[----:B------:R-:W-:Y:S02]  /*1dda0*/  IMAD R21, R0, R21, RZ ;  /* 0x0000001500157224 */ /* 0x000fe400078e02ff */
[----:B------:R-:W-:-:S02]  /*1ddb0*/  IMAD R5, R7, UR5, R4 ;  /* 0x0000000507057c24 */ /* 0x000fc4000f8e0204 */
[----:B------:R-:W-:Y:S01]  /*1ddc0*/  IMAD.WIDE.U32 R2, R7, UR4, R2 ;  /* 0x0000000407027c25 */ /* 0x000fe2000f8e0002 */
[C---:B------:R-:W-:Y:S01]  /*1ddd0*/  ISETP.GE.AND P2, PT, R8.reuse, R21, PT ;  /* 0x000000150800720c */ /* 0x040fe20003f46270 */
[----:B------:R-:W-:Y:S02]  /*1dde0*/  ULDC.64 UR4, c[0x0][0xa80] ;  /* 0x0002a00000047ab9 */ /* 0x000fe40000000a00 */
[----:B------:R-:W-:Y:S01]  /*1ddf0*/  VIADD R0, R8, 0x20 ;  /* 0x0000002008007836 */ /* 0x000fe20000000000 */
[----:B------:R-:W-:Y:S01]  /*1de00*/  LEA R4, P3, R2, UR4, 0x1 ;  /* 0x0000000402047c11 */ /* 0x000fe2000f8608ff */
[----:B------:R-:W-:-:S03]  /*1de10*/  IMAD.IADD R3, R3, 0x1, R5 ;  /* 0x0000000103037824 */ /* 0x000fc600078e0205 */
[-C--:B------:R-:W-:Y:S01]  /*1de20*/  ISETP.GE.AND P1, PT, R0, R21.reuse, PT ;  /* 0x000000150000720c */ /* 0x080fe20003f26270 */
[----:B------:R-:W-:Y:S01]  /*1de30*/  VIADD R0, R8, 0x40 ;  /* 0x0000004008007836 */ /* 0x000fe20000000000 */
[----:B------:R-:W-:Y:S02]  /*1de40*/  LEA.HI.X R5, R2, UR5, R3, 0x1, P3 ;  /* 0x0000000502057c11 */ /* 0x000fe400098f0c03 */
[----:B------:R0:W2:Y:S02]  /*1de50*/  SHFL.IDX PT, R2, R4, RZ, 0x181f ;  /* 0x00181fff04027589 */ /* 0x0000a400000e0000 */
[----:B------:R-:W-:Y:S02]  /*1de60*/  ISETP.GE.AND P0, PT, R0, R21, PT ;  /* 0x000000150000720c */ /* 0x000fe40003f06270 */
[----:B------:R0:W3:Y:S01]  /*1de70*/  SHFL.IDX PT, R0, R5, RZ, 0x181f ;  /* 0x00181fff05007589 */ /* 0x0000e200000e0000 */
[----:B------:R-:W-:Y:S10]  /*1de80*/  @P2 BRA `(.L_x_4260) ;  /* 0x0000000000342947 */ /* 0x000ff40003800000 */
[----:B------:R-:W-:Y:S02]  /*1de90*/  ULDC UR4, c[0x0][0xac8] ;  /* 0x0002b20000047ab9 */ /* 0x000fe40000000800 */
[----:B------:R-:W-:Y:S02]  /*1dea0*/  ISETP.GE.AND P4, PT, R219, UR4, PT ;  /* 0x00000004db007c0c */ /* 0x000fe4000bf86270 */
[----:B------:R-:W-:Y:S02]  /*1deb0*/  ISETP.GE.AND P3, PT, R221, UR4, PT ;  /* 0x00000004dd007c0c */ /* 0x000fe4000bf66270 */
[----:B------:R-:W-:-:S09]  /*1dec0*/  ISETP.GE.AND P2, PT, R222, UR4, PT ;  /* 0x00000004de007c0c */ /* 0x000fd2000bf46270 */
[-C--:B--2---:R-:W-:Y:S02]  /*1ded0*/  @!P4 LEA R6, P6, R219, R2.reuse, 0x1 ;  /* 0x00000002db06c211 */ /* 0x084fe400078c08ff */
[----:B------:R-:W-:Y:S02]  /*1dee0*/  @!P3 LEA R10, P5, R221, R2, 0x1 ;  /* 0x00000002dd0ab211 */ /* 0x000fe400078a08ff */
[----:B---3--:R-:W-:Y:S02]  /*1def0*/  @!P4 LEA.HI.X R7, R219, R0, R15, 0x1, P6 ;  /* 0x00000000db07c211 */ /* 0x008fe400030f0c0f */
[C---:B------:R-:W-:Y:S02]  /*1df00*/  @!P2 LEA R2, P6, R222.reuse, R2, 0x1 ;  /* 0x00000002de02a211 */ /* 0x040fe400078c08ff */
[-C--:B------:R-:W-:Y:S01]  /*1df10*/  @!P3 LEA.HI.X R11, R221, R0.reuse, R14, 0x1, P5 ;  /* 0x00000000dd0bb211 */ /* 0x080fe200028f0c0e */
[----:B------:R4:W-:Y:S01]  /*1df20*/  @!P4 ST.E.128 desc[UR60][R6.64], RZ ;  /* 0x000000ff0600c985 */ /* 0x0009e2000c101d3c */
[----:B------:R-:W-:-:S03]  /*1df30*/  @!P2 LEA.HI.X R3, R222, R0, R13, 0x1, P6 ;  /* 0x00000000de03a211 */ /* 0x000fc600030f0c0d */
[----:B------:R4:W-:Y:S04]  /*1df40*/  @!P3 ST.E.128 desc[UR60][R10.64], RZ ;  /* 0x000000ff0a00b985 */ /* 0x0009e8000c101d3c */
[----:B------:R4:W-:Y:S02]  /*1df50*/  @!P2 ST.E.128 desc[UR60][R2.64], RZ ;  /* 0x000000ff0200a985 */ /* 0x0009e4000c101d3c */
.L_x_4260:
[----:B------:R-:W-:Y:S05]  /*1df60*/  BSYNC B1 ;  /* 0x0000000000017941 */ /* 0x000fea0003800000 */
.L_x_4259:
[----:B---3--:R3:W0:Y:S01]  /*1df70*/  SHFL.IDX PT, R0, R5, 0x1, 0x181f ;  /* 0x00381f0005007f89 */ /* 0x00862200000e0000 */
[----:B------:R-:W-:Y:S03]  /*1df80*/  BSSY B1, `(.L_x_4261) ;  /* 0x0000010000017945 */ /* 0x000fe60003800000 */
[----:B--2-4-:R3:W2:Y:S01]  /*1df90*/  SHFL.IDX PT, R2, R4, 0x1, 0x181f ;  /* 0x00381f0004027f89 */ /* 0x0146a200000e0000 */
[----:B------:R-:W-:Y:S05]  /*1dfa0*/  @P1 BRA `(.L_x_4262) ;  /* 0x0000000000341947 */ /* 0x000fea0003800000 */
[----:B------:R-:W-:Y:S02]  /*1dfb0*/  ULDC UR4, c[0x0][0xac8] ;  /* 0x0002b20000047ab9 */ /* 0x000fe40000000800 */
[----:B------:R-:W-:Y:S02]  /*1dfc0*/  ISETP.GE.AND P4, PT, R219, UR4, PT ;  /* 0x00000004db007c0c */ /* 0x000fe4000bf86270 */
[----:B------:R-:W-:Y:S02]  /*1dfd0*/  ISETP.GE.AND P5, PT, R221, UR4, PT ;  /* 0x00000004dd007c0c */ /* 0x000fe4000bfa6270 */
[----:B------:R-:W-:-:S09]  /*1dfe0*/  ISETP.GE.AND P6, PT, R222, UR4, PT ;  /* 0x00000004de007c0c */ /* 0x000fd2000bfc6270 */
[-C--:B--2---:R-:W-:Y:S02]  /*1dff0*/  @!P4 LEA R6, P1, R219, R2.reuse, 0x1 ;  /* 0x00000002db06c211 */ /* 0x084fe400078208ff */
[-C--:B------:R-:W-:Y:S02]  /*1e000*/  @!P5 LEA R10, P2, R221, R2.reuse, 0x1 ;  /* 0x00000002dd0ad211 */ /* 0x080fe400078408ff */
[C---:B------:R-:W-:Y:S02]  /*1e010*/  @!P6 LEA R2, P3, R222.reuse, R2, 0x1 ;  /* 0x00000002de02e211 */ /* 0x040fe400078608ff */
[-C--:B0-----:R-:W-:Y:S02]  /*1e020*/  @!P4 LEA.HI.X R7, R219, R0.reuse, R15, 0x1, P1 ;  /* 0x00000000db07c211 */ /* 0x081fe400008f0c0f */
[-C--:B------:R-:W-:Y:S02]  /*1e030*/  @!P5 LEA.HI.X R11, R221, R0.reuse, R14, 0x1, P2 ;  /* 0x00000000dd0bd211 */ /* 0x080fe400010f0c0e */
[----:B------:R-:W-:Y:S01]  /*1e040*/  @!P6 LEA.HI.X R3, R222, R0, R13, 0x1, P3 ;  /* 0x00000000de03e211 */ /* 0x000fe200018f0c0d */
[----:B------:R4:W-:Y:S04]  /*1e050*/  @!P4 ST.E.128 desc[UR60][R6.64], RZ ;  /* 0x000000ff0600c985 */ /* 0x0009e8000c101d3c */
[----:B------:R4:W-:Y:S04]  /*1e060*/  @!P5 ST.E.128 desc[UR60][R10.64], RZ ;  /* 0x000000ff0a00d985 */ /* 0x0009e8000c101d3c */
[----:B------:R4:W-:Y:S02]  /*1e070*/  @!P6 ST.E.128 desc[UR60][R2.64], RZ ;  /* 0x000000ff0200e985 */ /* 0x0009e4000c101d3c */
.L_x_4262:
[----:B------:R-:W-:Y:S05]  /*1e080*/  BSYNC B1 ;  /* 0x0000000000017941 */ /* 0x000fea0003800000 */
.L_x_4261:
[----:B0-----:R0:W0:Y:S01]  /*1e090*/  SHFL.IDX PT, R0, R5, 0x2, 0x181f ;  /* 0x00581f0005007f89 */ /* 0x00102200000e0000 */
[----:B------:R-:W-:Y:S03]  /*1e0a0*/  BSSY B1, `(.L_x_4263) ;  /* 0x0000010000017945 */ /* 0x000fe60003800000 */
[----:B--2-4-:R2:W4:Y:S01]  /*1e0b0*/  SHFL.IDX PT, R2, R4, 0x2, 0x181f ;  /* 0x00581f0004027f89 */ /* 0x01452200000e0000 */
[----:B------:R-:W-:Y:S05]  /*1e0c0*/  @P0 BRA `(.L_x_4264) ;  /* 0x0000000000340947 */ /* 0x000fea0003800000 */
[----:B------:R-:W-:Y:S02]  /*1e0d0*/  ULDC UR4, c[0x0][0xac8] ;  /* 0x0002b20000047ab9 */ /* 0x000fe40000000800 */
[----:B------:R-:W-:Y:S02]  /*1e0e0*/  ISETP.GE.AND P3, PT, R219, UR4, PT ;  /* 0x00000004db007c0c */ /* 0x000fe4000bf66270 */
[----:B------:R-:W-:Y:S02]  /*1e0f0*/  ISETP.GE.AND P4, PT, R221, UR4, PT ;  /* 0x00000004dd007c0c */ /* 0x000fe4000bf86270 */
[----:B------:R-:W-:-:S09]  /*1e100*/  ISETP.GE.AND P5, PT, R222, UR4, PT ;  /* 0x00000004de007c0c */ /* 0x000fd2000bfa6270 */
[-C--:B----4-:R-:W-:Y:S02]  /*1e110*/  @!P3 LEA R6, P0, R219, R2.reuse, 0x1 ;  /* 0x00000002db06b211 */ /* 0x090fe400078008ff */
        /* <DEDUP_REMOVED lines=8> */
.L_x_4264:
[----:B------:R-:W-:Y:S05]  /*1e1a0*/  BSYNC B1 ;  /* 0x0000000000017941 */ /* 0x000fea0003800000 */
.L_x_4263:
[----:B0-----:R-:W-:Y:S01]  /*1e1b0*/  IADD3 R0, R8, 0x60, RZ ;  /* 0x0000006008007810 */ /* 0x001fe20007ffe0ff */
[----:B------:R0:W0:Y:S03]  /*1e1c0*/  SHFL.IDX PT, R6, R5, 0x3, 0x181f ;  /* 0x00781f0005067f89 */ /* 0x00002600000e0000 */
[----:B------:R-:W-:Y:S01]  /*1e1d0*/  ISETP.GE.AND P0, PT, R0, R21, PT ;  /* 0x000000150000720c */ /* 0x000fe20003f06270 */
[----:B----4-:R4:W0:-:S12]  /*1e1e0*/  SHFL.IDX PT, R2, R4, 0x3, 0x181f ;  /* 0x00781f0004027f89 */ /* 0x01081800000e0000 */
[----:B----4-:R-:W-:Y:S05]  /*1e1f0*/  @P0 BRA `(.L_x_4255) ;  /* 0x0000000000340947 */ /* 0x010fea0003800000 */
[----:B------:R-:W-:Y:S02]  /*1e200*/  ULDC UR4, c[0x0][0xac8] ;  /* 0x0002b20000047ab9 */ /* 0x000fe40000000800 */
[----:B------:R-:W-:Y:S02]  /*1e210*/  ISETP.GE.AND P3, PT, R219, UR4, PT ;  /* 0x00000004db007c0c */ /* 0x000fe4000bf66270 */
[----:B------:R-:W-:Y:S02]  /*1e220*/  ISETP.GE.AND P4, PT, R221, UR4, PT ;  /* 0x00000004dd007c0c */ /* 0x000fe4000bf86270 */
[----:B------:R-:W-:-:S09]  /*1e230*/  ISETP.GE.AND P5, PT, R222, UR4, PT ;  /* 0x00000004de007c0c */ /* 0x000fd2000bfa6270 */
[-C--:B0-23--:R-:W-:Y:S02]  /*1e240*/  @!P3 LEA R4, P0, R219, R2.reuse, 0x1 ;  /* 0x00000002db04b211 */ /* 0x08dfe400078008ff */
[-C--:B------:R-:W-:Y:S02]  /*1e250*/  @!P4 LEA R8, P1, R221, R2.reuse, 0x1 ;  /* 0x00000002dd08c211 */ /* 0x080fe400078208ff */
[C---:B------:R-:W-:Y:S02]  /*1e260*/  @!P5 LEA R2, P2, R222.reuse, R2, 0x1 ;  /* 0x00000002de02d211 */ /* 0x040fe400078408ff */
[-C--:B------:R-:W-:Y:S02]  /*1e270*/  @!P3 LEA.HI.X R5, R219, R6.reuse, R15, 0x1, P0 ;  /* 0x00000006db05b211 */ /* 0x080fe400000f0c0f */
[-C--:B------:R-:W-:Y:S02]  /*1e280*/  @!P4 LEA.HI.X R9, R221, R6.reuse, R14, 0x1, P1 ;  /* 0x00000006dd09c211 */ /* 0x080fe400008f0c0e */
[----:B------:R-:W-:Y:S01]  /*1e290*/  @!P5 LEA.HI.X R3, R222, R6, R13, 0x1, P2 ;  /* 0x00000006de03d211 */ /* 0x000fe200010f0c0d */
[----:B------:R0:W-:Y:S04]  /*1e2a0*/  @!P3 ST.E.128 desc[UR60][R4.64], RZ ;  /* 0x000000ff0400b985 */ /* 0x0001e8000c101d3c */
[----:B------:R0:W-:Y:S04]  /*1e2b0*/  @!P4 ST.E.128 desc[UR60][R8.64], RZ ;  /* 0x000000ff0800c985 */ /* 0x0001e8000c101d3c */
[----:B------:R0:W-:Y:S02]  /*1e2c0*/  @!P5 ST.E.128 desc[UR60][R2.64], RZ ;  /* 0x000000ff0200d985 */ /* 0x0001e4000c101d3c */
.L_x_4255:
[----:B------:R-:W-:Y:S05]  /*1e2d0*/  BSYNC B0 ;  /* 0x0000000000007941 */ /* 0x000fea0003800000 */
.L_x_4246:
[----:B------:R-:W-:Y:S02]  /*1e2e0*/  ULDC UR4, c[0x0][0xc3c] ;  /* 0x00030f0000047ab9 */ /* 0x000fe40000000800 */
[----:B-1----:R-:W-:-:S13]  /*1e2f0*/  ISETP.GE.AND P0, PT, R135, UR4, PT ;  /* 0x0000000487007c0c */ /* 0x002fda000bf06270 */
[----:B------:R-:W-:Y:S05]  /*1e300*/  @!P0 BRA `(.L_x_4265) ;  /* 0xfffffe30006c8947 */ /* 0x000fea000383ffff */
[----:B------:R-:W-:Y:S05]  /*1e310*/  BRA `(.L_x_4060) ;  /* 0x0000007c00787947 */ /* 0x000fea0003800000 */
.L_x_4058:
        /* <DEDUP_REMOVED lines=18> */
.L_x_4266:
        /* <DEDUP_REMOVED lines=41> */
.L_x_4272:
        /* <DEDUP_REMOVED lines=9> */
[----:B------:R-:W0:Y:S02]  /*1e760*/  LDC.64 R2, c[0x0][0xc80] ;  /* 0x00032000ff027b82 */ /* 0x000e240000000a00 */
[----:B0-----:R-:W-:-:S05]  /*1e770*/  IMAD.WIDE R2, R8, 0x4, R2 ;  /* 0x0000000408027825 */ /* 0x001fca00078e0202 */
[----:B------:R0:W5:Y:S02]  /*1e780*/  LDG.E R4, desc[UR60][R2.64] ;  /* 0x0000003c02047981 */ /* 0x000164000c1e1900 */
.L_x_4271:
[----:B------:R-:W-:Y:S05]  /*1e790*/  BSYNC B0 ;  /* 0x0000000000007941 */ /* 0x000fea0003800000 */
.L_x_4270:
        /* <DEDUP_REMOVED lines=21> */
.L_x_4268:
[----:B------:R-:W-:-:S05]  /*1e8f0*/  IADD3 R7, -R3, R6, RZ ;  /* 0x0000000603077210 */ /* 0x000fca0007ffe1ff */
        /* <DEDUP_REMOVED lines=15> */
.L_x_4273:
        /* <DEDUP_REMOVED lines=20> */
[----:B------:R-:W-:-:S04]  /*1eb30*/  @!P1 LOP3.LUT R2, RZ, R4, RZ, 0x33, !PT ;  /* 0x00000004ff029212 */ /* 0x000fc800078e33ff */
[----:B------:R-:W-:Y:S01]  /*1eb40*/  MOV R18, R2 ;  /* 0x0000000200127202 */ /* 0x000fe20000000f00 */
[----:B------:R-:W-:-:S04]  /*1eb50*/  IMAD.MOV R3, RZ, RZ, -R2 ;  /* 0x000000ffff037224 */ /* 0x000fc800078e0a02 */
[----:B------:R-:W-:Y:S01]  /*1eb60*/  IMAD R17, R4, R3, R17 ;  /* 0x0000000304117224 */ /* 0x000fe200078e0211 */
[----:B------:R-:W-:Y:S06]  /*1eb70*/  BRA `(.L_x_4274) ;  /* 0x00000000000c7947 */ /* 0x000fec0003800000 */
.L_x_4269:
[----:B------:R-:W-:Y:S02]  /*1eb80*/  IMAD.MOV.U32 R17, RZ, RZ, RZ ;  /* 0x000000ffff117224 */ /* 0x000fe400078e00ff */
[----:B------:R-:W-:Y:S02]  /*1eb90*/  IMAD.U32 R16, RZ, RZ, UR6 ;  /* 0x00000006ff107e24 */ /* 0x000fe4000f8e00ff */
[----:B------:R-:W-:-:S07]  /*1eba0*/  IMAD.MOV.U32 R18, RZ, RZ, RZ ;  /* 0x000000ffff127224 */ /* 0x000fce00078e00ff */
.L_x_4274:
[----:B------:R-:W-:-:S13]  /*1ebb0*/  ISETP.NE.AND P0, PT, R5, RZ, PT ;  /* 0x000000ff0500720c */ /* 0x000fda0003f05270 */
[----:B------:R-:W0:Y:S01]  /*1ebc0*/  @!P0 S2R R3, SR_CgaCtaId ;  /* 0x0000000000038919 */ /* 0x000e220000008800 */
[----:B------:R-:W-:-:S04]  /*1ebd0*/  @!P0 MOV R2, 0x400 ;  /* 0x0000040000028802 */ /* 0x000fc80000000f00 */
[----:B0-----:R-:W-:-:S05]  /*1ebe0*/  @!P0 LEA R2, R3, R2, 0x18 ;  /* 0x0000000203028211 */ /* 0x001fca00078ec0ff */
[----:B------:R2:W-:Y:S01]  /*1ebf0*/  @!P0 STS.128 [R2+0x368d0], R16 ;  /* 0x0368d01002008388 */ /* 0x0005e20000000c00 */
[----:B------:R-:W-:Y:S06]  /*1ec00*/  BAR.ARV 0x5, 0x180 ;  /* 0x0146000000007b1d */ /* 0x000fec0000002000 */
.L_x_4267:
[----:B--2---:R-:W-:Y:S01]  /*1ec10*/  MOV R2, 0x1 ;  /* 0x0000000100027802 */ /* 0x004fe20000000f00 */
[----:B------:R2:W-:Y:S01]  /*1ec20*/  STL [R1+0xc], RZ ;  /* 0x00000cff01007387 */ /* 0x0005e20000100800 */
[----:B------:R-:W-:Y:S02]  /*1ec30*/  ULDC UR4, c[0x0][0xc3c] ;  /* 0x00030f0000047ab9 */ /* 0x000fe40000000800 */
[----:B-1----:R-:W-:Y:S01]  /*1ec40*/  ISETP.GE.AND P0, PT, R19, UR4, PT ;  /* 0x0000000413007c0c */ /* 0x002fe2000bf06270 */
[----:B------:R2:W-:Y:S04]  /*1ec50*/  STL [R1+0x14], R2 ;  /* 0x0000140201007387 */ /* 0x0005e80000100800 */
[----:B------:R2:W-:Y:S08]  /*1ec60*/  STL [R1+0x54], RZ ;  /* 0x000054ff01007387 */ /* 0x0005f00000100800 */
[----:B--2---:R-:W-:Y:S05]  /*1ec70*/  @P0 BRA `(.L_x_4275) ;  /* 0x0000007000300947 */ /* 0x004fea0003800000 */
[----:B------:R-:W2:Y:S04]  /*1ec80*/  LDL R2, [R1+0x9c] ;  /* 0x00009c0001027983 */ /* 0x000ea80000100800 */
[----:B------:R-:W3:Y:S01]  /*1ec90*/  LDL.LU R5, [R1+0x8] ;  /* 0x0000080001057983 */ /* 0x000ee20000300800 */
[----:B------:R-:W1:Y:S01]  /*1eca0*/  S2UR UR5, SR_CgaCtaId ;  /* 0x00000000000579c3 */ /* 0x000e620000008800 */
[----:B------:R-:W-:Y:S01]  /*1ecb0*/  LOP3.LUT R7, R0, 0x7f, RZ, 0xc0, !PT ;  /* 0x0000007f00077812 */ /* 0x000fe200078ec0ff */
[----:B------:R-:W-:Y:S01]  /*1ecc0*/  UMOV UR4, 0x400 ;  /* 0x0000040000047882 */ /* 0x000fe20000000000 */
[----:B------:R-:W-:Y:S01]  /*1ecd0*/  BSSY B8, `(.L_x_4275) ;  /* 0x0000706000087945 */ /* 0x000fe20003800000 */
[----:B------:R-:W-:Y:S01]  /*1ece0*/  ULDC.64 UR36, c[0x0][0x198] ;  /* 0x0000660000247ab9 */ /* 0x000fe20000000a00 */
[----:B------:R-:W-:Y:S01]  /*1ecf0*/  ISETP.NE.AND P1, PT, R7, RZ, PT ;  /* 0x000000ff0700720c */ /* 0x000fe20003f25270 */
[----:B------:R-:W-:Y:S01]  /*1ed00*/  ULDC UR39, c[0x0][0xc] ;  /* 0x0000030000277ab9 */ /* 0x000fe20000000800 */
[----:B------:R-:W-:Y:S01]  /*1ed10*/  SHF.R.U32.HI R6, RZ, 0x3, R7 ;  /* 0x00000003ff067819 */ /* 0x000fe20000011607 */
[----:B-1----:R-:W-:Y:S01]  /*1ed20*/  ULEA UR4, UR5, UR4, 0x18 ;  /* 0x0000000405047291 */ /* 0x002fe2000f8ec03f */
[----:B--2---:R-:W-:Y:S01]  /*1ed30*/  R2UR UR6, R2 ;  /* 0x00000000020672ca */ /* 0x004fe200000e0000 */
[----:B------:R-:W-:Y:S01]  /*1ed40*/  IMAD.SHL.U32 R2, R0, 0x8, RZ ;  /* 0x0000000800027824 */ /* 0x000fe200078e00ff */
[----:B---3--:R-:W-:-:S04]  /*1ed50*/  LOP3.LUT R5, R5, 0xfffffffd, RZ, 0xc0, !PT ;  /* 0xfffffffd05057812 */ /* 0x008fc800078ec0ff */
[----:B0-----:R-:W-:-:S03]  /*1ed60*/  LOP3.LUT R3, R2, 0x1f8, RZ, 0xc0, !PT ;  /* 0x000001f802037812 */ /* 0x001fc600078ec0ff */
[----:B------:R-:W-:Y:S02]  /*1ed70*/  @P1 LOP3.LUT R5, R5, 0x2, RZ, 0xfc, !PT ;  /* 0x0000000205051812 */ /* 0x000fe400078efcff */
[----:B------:R-:W-:Y:S01]  /*1ed80*/  LOP3.LUT R4, R3, 0x38, R0, 0x78, !PT ;  /* 0x0000003803047812 */ /* 0x000fe200078e7800 */
[----:B------:R-:W-:Y:S01]  /*1ed90*/  IMAD.SHL.U32 R3, R7, 0x8, RZ ;  /* 0x0000000807037824 */ /* 0x000fe200078e00ff */
[----:B------:R-:W-:Y:S01]  /*1eda0*/  LOP3.LUT R5, R5, 0xfffffffe, RZ, 0xc0, !PT ;  /* 0xfffffffe05057812 */ /* 0x000fe200078ec0ff */
[----:B------:R-:W-:Y:S01]  /*1edb0*/  ULOP3.LUT UR38, UR6, 0x2, URZ, 0xfc, !UPT ;  /* 0x0000000206267892 */ /* 0x000fe2000f8efc3f */
[----:B------:R-:W-:Y:S02]  /*1edc0*/  LOP3.LUT R2, R2, 0x38, RZ, 0xc0, !PT ;  /* 0x0000003802027812 */ /* 0x000fe400078ec0ff */
[----:B------:R-:W-:Y:S02]  /*1edd0*/  LOP3.LUT R3, R4, 0x200, R3, 0xf8, !PT ;  /* 0x0000020004037812 */ /* 0x000fe400078ef803 */
[C---:B------:R-:W-:Y:S01]  /*1ede0*/  LOP3.LUT P0, R4, R0.reuse, 0x1f, RZ, 0xc0, !PT ;  /* 0x0000001f00047812 */ /* 0x040fe2000780c0ff */
[----:B------:R-:W-:-:S04]  /*1edf0*/  IMAD.SHL.U32 R0, R0, 0x10, RZ ;  /* 0x0000001000007824 */ /* 0x000fc800078e00ff */
[----:B------:R0:W-:Y:S01]  /*1ee00*/  STL [R1+0x2c], R4 ;  /* 0x00002c0401007387 */ /* 0x0001e20000100800 */
[----:B------:R-:W-:-:S07]  /*1ee10*/  LOP3.LUT R6, R6, 0x70, R0, 0xf8, !PT ;  /* 0x0000007006067812 */ /* 0x000fce00078ef800 */
[----:B------:R-:W-:Y:S02]  /*1ee20*/  @P0 LOP3.LUT R5, R5, 0x1, RZ, 0xfc, !PT ;  /* 0x0000000105050812 */ /* 0x000fe400078efcff */
[----:B------:R-:W-:Y:S02]  /*1ee30*/  ISETP.NE.OR P0, PT, R7, RZ, !P0 ;  /* 0x000000ff0700720c */ /* 0x000fe40004705670 */
[----:B0-----:R-:W-:Y:S02]  /*1ee40*/  MOV R4, UR4 ;  /* 0x0000000400047c02 */ /* 0x001fe40008000f00 */
[----:B------:R-:W-:-:S03]  /*1ee50*/  LOP3.LUT R5, R5, 0xfffffff7, RZ, 0xc0, !PT ;  /* 0xfffffff705057812 */ /* 0x000fc600078ec0ff */
[----:B------:R-:W-:Y:S01]  /*1ee60*/  IMAD R0, R3, 0x2, R4 ;  /* 0x0000000203007824 */ /* 0x000fe200078e0204 */
[----:B------:R-:W-:Y:S01]  /*1ee70*/  STL [R1+0x4], R4 ;  /* 0x0000040401007387 */ /* 0x000fe20000100800 */
[----:B------:R-:W-:-:S03]  /*1ee80*/  LOP3.LUT R3, R2, 0x40, RZ, 0xfc, !PT ;  /* 0x0000004002037812 */ /* 0x000fc600078efcff */
[----:B------:R0:W-:Y:S01]  /*1ee90*/  STL [R1+0x30], R0 ;  /* 0x0000300001007387 */ /* 0x0001e20000100800 */
[----:B------:R-:W-:-:S03]  /*1eea0*/  @P0 LOP3.LUT R5, R5, 0x8, RZ, 0xfc, !PT ;  /* 0x0000000805050812 */ /* 0x000fc600078efcff */
[----:B------:R-:W-:Y:S04]  /*1eeb0*/  STL [R1+0x20], RZ ;  /* 0x000020ff01007387 */ /* 0x000fe80000100800 */
[----:B------:R-:W-:Y:S01]  /*1eec0*/  STL [R1+0x8], R5 ;  /* 0x0000080501007387 */ /* 0x000fe20000100800 */
[----:B0-----:R-:W-:-:S05]  /*1eed0*/  IMAD.MOV.U32 R0, RZ, RZ, 0x1 ;  /* 0x00000001ff007424 */ /* 0x001fca00078e00ff */
[----:B------:R-:W-:Y:S04]  /*1eee0*/  STL [R1+0x24], R0 ;  /* 0x0000240001007387 */ /* 0x000fe80000100800 */
[----:B------:R-:W-:Y:S04]  /*1eef0*/  STL [R1+0x54], RZ ;  /* 0x000054ff01007387 */ /* 0x000fe80000100800 */
[----:B------:R-:W-:Y:S04]  /*1ef00*/  STL [R1+0xc], RZ ;  /* 0x00000cff01007387 */ /* 0x000fe80000100800 */
[----:B------:R0:W-:Y:S02]  /*1ef10*/  STL [R1+0x14], R0 ;  /* 0x0000140001007387 */ /* 0x0001e40000100800 */
[----:B0-----:R-:W-:-:S07]  /*1ef20*/  LOP3.LUT R0, R2, 0x80, RZ, 0xfc, !PT ;  /* 0x0000008002007812 */ /* 0x001fce00078efcff */
.L_x_4425:
[----:B01----:R-:W0:Y:S02]  /*1ef30*/  LDC.64 R2, c[0x0][0xc88] ;  /* 0x00032200ff027b82 */ /* 0x003e240000000a00 */
        /* <DEDUP_REMOVED lines=10> */
[----:B------:R-:W-:Y:S01]  /*1efe0*/  IMAD.MOV.U32 R12, RZ, RZ, RZ ;  /* 0x000000ffff0c7224 */ /* 0x000fe200078e00ff */
[----:B------:R-:W-:Y:S01]  /*1eff0*/  ISETP.NE.AND.EX P3, PT, RZ, UR11, PT, P3 ;  /* 0x0000000bff007c0c */ /* 0x000fe2000bf65330 */
[----:B------:R-:W-:Y:S01]  /*1f000*/  ULDC.64 UR8, c[0x0][0xa10] ;  /* 0x0002840000087ab9 */ /* 0x000fe20000000a00 */
[----:B--2---:R-:W-:Y:S01]  /*1f010*/  SHF.R.S32.HI R4, RZ, 0x1f, R15 ;  /* 0x0000001fff047819 */ /* 0x004fe2000001140f */
[----:B------:R-:W-:Y:S08]  /*1f020*/  STL [R1+0x34], R15 ;  /* 0x0000340f01007387 */ /* 0x000ff00000100800 */
[----:B------:R-:W-:-:S02]  /*1f030*/  @P0 LEA R2, P1, R15, UR4, 0x2 ;  /* 0x000000040f020c11 */ /* 0x000fc4000f8210ff */
[C---:B------:R-:W-:Y:S01]  /*1f040*/  SHF.L.U32 R14, R15.reuse, 0x2, RZ ;  /* 0x000000020f0e7819 */ /* 0x040fe200000006ff */
[----:B------:R0:W-:Y:S01]  /*1f050*/  STL [R1+0x48], R4 ;  /* 0x0000480401007387 */ /* 0x0001e20000100800 */
[C-C-:B------:R-:W-:Y:S01]  /*1f060*/  @P0 LEA.HI.X R3, R15.reuse, UR5, R4.reuse, 0x2, P1 ;  /* 0x000000050f030c11 */ /* 0x140fe200088f1404 */
[----:B------:R-:W-:Y:S01]  /*1f070*/  ULDC.64 UR4, c[0x0][0xa00] ;  /* 0x0002800000047ab9 */ /* 0x000fe20000000a00 */
[----:B------:R-:W-:Y:S02]  /*1f080*/  SHF.L.U64.HI R13, R15, 0x2, R4 ;  /* 0x000000020f0d7819 */ /* 0x000fe40000010204 */
[----:B------:R-:W-:Y:S01]  /*1f090*/  @P3 IADD3 R8, P1, R14, UR10, RZ ;  /* 0x0000000a0e083c10 */ /* 0x000fe2000ff3e0ff */
[----:B------:R1:W5:Y:S01]  /*1f0a0*/  @P0 LDG.E R0, desc[UR60][R2.64] ;  /* 0x0000003c02000981 */ /* 0x000362000c1e1900 */
[----:B------:R-:W-:Y:S02]  /*1f0b0*/  ISETP.NE.U32.AND P2, PT, RZ, UR6, PT ;  /* 0x00000006ff007c0c */ /* 0x000fe4000bf45070 */
[----:B------:R-:W-:-:S02]  /*1f0c0*/  CS2R R10, SRZ ;  /* 0x00000000000a7805 */ /* 0x000fc4000001ff00 */
[C---:B------:R-:W-:Y:S01]  /*1f0d0*/  @P3 IADD3.X R9, R13.reuse, UR11, RZ, P1, !PT ;  /* 0x0000000b0d093c10 */ /* 0x040fe20008ffe4ff */
[----:B------:R-:W-:Y:S01]  /*1f0e0*/  STL [R1], R14 ;  /* 0x0000000e01007387 */ /* 0x000fe20000100800 */
[C---:B------:R-:W-:Y:S02]  /*1f0f0*/  IADD3 R6, P1, R14.reuse, UR6, RZ ;  /* 0x000000060e067c10 */ /* 0x040fe4000ff3e0ff */
[----:B------:R-:W-:Y:S01]  /*1f100*/  ISETP.NE.AND.EX P2, PT, RZ, UR7, PT, P2 ;  /* 0x00000007ff007c0c */ /* 0x000fe2000bf45320 */
[----:B------:R-:W-:Y:S01]  /*1f110*/  STL [R1+0x28], R13 ;  /* 0x0000280d01007387 */ /* 0x000fe20000100800 */
[----:B------:R-:W-:Y:S02]  /*1f120*/  IADD3.X R7, R13, UR7, RZ, P1, !PT ;  /* 0x000000070d077c10 */ /* 0x000fe40008ffe4ff */
[----:B------:R-:W-:Y:S02]  /*1f130*/  ISETP.NE.U32.AND P1, PT, RZ, UR4, PT ;  /* 0x00000004ff007c0c */ /* 0x000fe4000bf25070 */
[----:B-1----:R-:W-:-:S02]  /*1f140*/  IADD3 R2, P0, R14, UR4, RZ ;  /* 0x000000040e027c10 */ /* 0x002fc4000ff1e0ff */
[----:B------:R-:W-:Y:S02]  /*1f150*/  ISETP.NE.AND.EX P1, PT, RZ, UR5, PT, P1 ;  /* 0x00000005ff007c0c */ /* 0x000fe4000bf25310 */
[C---:B------:R-:W-:Y:S01]  /*1f160*/  IADD3.X R3, R13.reuse, UR5, RZ, P0, !PT ;  /* 0x000000050d037c10 */ /* 0x040fe200087fe4ff */
[----:B------:R-:W-:Y:S01]  /*1f170*/  ULDC UR4, c[0x0][0x288] ;  /* 0x0000a20000047ab9 */ /* 0x000fe20000000800 */
[----:B0-----:R-:W-:Y:S01]  /*1f180*/  IADD3 R4, P0, R14, UR8, RZ ;  /* 0x000000080e047c10 */ /* 0x001fe2000ff1e0ff */
[----:B------:R-:W5:Y:S03]  /*1f190*/  @P2 LDG.E R11, desc[UR60][R6.64] ;  /* 0x0000003c060b2981 */ /* 0x000f66000c1e1900 */
[----:B------:R-:W-:Y:S02]  /*1f1a0*/  IADD3.X R5, R13, UR9, RZ, P0, !PT ;  /* 0x000000090d057c10 */ /* 0x000fe400087fe4ff */
[----:B------:R-:W-:-:S03]  /*1f1b0*/  ISETP.NE.U32.AND P0, PT, RZ, UR8, PT ;  /* 0x00000008ff007c0c */ /* 0x000fc6000bf05070 */
[----:B------:R-:W2:Y:S01]  /*1f1c0*/  @P1 LDG.E R12, desc[UR60][R2.64] ;  /* 0x0000003c020c1981 */ /* 0x000ea2000c1e1900 */
        /* <DEDUP_REMOVED lines=16> */
[----:B------:R-:W-:Y:S05]  /*1f2d0*/  @P3 BRA `(.L_x_4276) ;  /* 0x0000000000143947 */ /* 0x000fea0003800000 */
[----:B------:R-:W-:Y:S05]  /*1f2e0*/  @!P1 BRA `(.L_x_4276) ;  /* 0x0000000000109947 */ /* 0x000fea0003800000 */
[----:B0-----:R-:W2:Y:S04]  /*1f2f0*/  LDG.E R12, desc[UR60][R2.64] ;  /* 0x0000003c020c7981 */ /* 0x001ea8000c1e1900 */
[----:B------:R-:W2:Y:S02]  /*1f300*/  LDG.E R2, desc[UR60][R2.64+0x4] ;  /* 0x0000043c02027981 */ /* 0x000ea4000c1e1900 */
[----:B--2---:R-:W-:-:S05]  /*1f310*/  IMAD.IADD R2, R2, 0x1, -R12 ;  /* 0x0000000102027824 */ /* 0x004fca00078e0a0c */
[----:B------:R1:W-:Y:S02]  /*1f320*/  STL [R1+0x50], R2 ;  /* 0x0000500201007387 */ /* 0x0003e40000100800 */
.L_x_4276:
[----:B0-----:R-:W-:Y:S01]  /*1f330*/  IMAD.MOV.U32 R12, RZ, RZ, R15 ;  /* 0x000000ffff0c7224 */ /* 0x001fe200078e000f */
[----:B------:R-:W-:Y:S01]  /*1f340*/  ULDC.64 UR4, c[0x0][0xa20] ;  /* 0x0002880000047ab9 */ /* 0x000fe20000000a00 */
[----:B-1---5:R-:W-:Y:S01]  /*1f350*/  IMAD.IADD R2, R11, 0x1, R0 ;  /* 0x000000010b027824 */ /* 0x022fe200078e0200 */
[----:B------:R-:W-:Y:S02]  /*1f360*/  ISETP.NE.U32.AND P1, PT, RZ, UR4, PT ;  /* 0x00000004ff007c0c */ /* 0x000fe4000bf25070 */
[----:B------:R0:W-:Y:S02]  /*1f370*/  STL [R1+0x10], R12 ;  /* 0x0000100c01007387 */ /* 0x0001e40000100800 */
[----:B------:R-:W-:Y:S02]  /*1f380*/  ISETP.NE.AND.EX P1, PT, RZ, UR5, PT, P1 ;  /* 0x00000005ff007c0c */ /* 0x000fe4000bf25310 */
[----:B------:R0:W-:Y:S11]  /*1f390*/  STL [R1+0x1c], R2 ;  /* 0x00001c0201007387 */ /* 0x0001f60000100800 */
[----:B0-----:R-:W-:Y:S05]  /*1f3a0*/  @!P1 BRA `(.L_x_4277) ;  /* 0x0000000000109947 */ /* 0x001fea0003800000 */
[----:B------:R-:W-:-:S04]  /*1f3b0*/  IADD3 R2, P1, R14, UR4, RZ ;  /* 0x000000040e027c10 */ /* 0x000fc8000ff3e0ff */
[----:B------:R-:W-:-:S05]  /*1f3c0*/  IADD3.X R3, R13, UR5, RZ, P1, !PT ;  /* 0x000000050d037c10 */ /* 0x000fca0008ffe4ff */
[----:B------:R0:W5:Y:S01]  /*1f3d0*/  LDG.E R8, desc[UR60][R2.64] ;  /* 0x0000003c02087981 */ /* 0x000162000c1e1900 */
[----:B------:R-:W-:Y:S05]  /*1f3e0*/  BRA `(.L_x_4278) ;  /* 0x0000000000107947 */ /* 0x000fea0003800000 */
.L_x_4277:
[----:B------:R-:W-:Y:S05]  /*1f3f0*/  @!P2 BRA `(.L_x_4278) ;  /* 0x00000000000ca947 */ /* 0x000fea0003800000 */
[----:B------:R-:W2:Y:S04]  /*1f400*/  LDG.E R8, desc[UR60][R6.64] ;  /* 0x0000003c06087981 */ /* 0x000ea8000c1e1900 */
[----:B------:R-:W2:Y:S02]  /*1f410*/  LDG.E R6, desc[UR60][R6.64+0x4] ;  /* 0x0000043c06067981 */ /* 0x000ea4000c1e1900 */
[----:B--2---:R-:W-:-:S07]  /*1f420*/  IADD3 R8, -R8, R6, RZ ;  /* 0x0000000608087210 */ /* 0x004fce0007ffe1ff */
.L_x_4278:
[----:B0-----:R-:W2:Y:S01]  /*1f430*/  @P0 LDG.E R2, desc[UR60][R4.64] ;  /* 0x0000003c04020981 */ /* 0x001ea2000c1e1900 */
[----:B-----5:R-:W-:-:S03]  /*1f440*/  IMAD.IADD R0, R8, 0x1, -R0 ;  /* 0x0000000108007824 */ /* 0x020fc600078e0a00 */
[----:B------:R-:W2:Y:S01]  /*1f450*/  @P0 LDG.E R4, desc[UR60][R4.64+0x4] ;  /* 0x0000043c04040981 */ /* 0x000ea2000c1e1900 */
[----:B------:R-:W-:Y:S01]  /*1f460*/  BSSY B0, `(.L_x_4279) ;  /* 0x000016a000007945 */ /* 0x000fe20003800000 */
[----:B------:R-:W-:Y:S01]  /*1f470*/  PLOP3.LUT P5, PT, PT, PT, PT, 0x80, 0x0 ;  /* 0x000000000000781c */ /* 0x000fe20003faf070 */
[----:B--2---:R-:W-:-:S04]  /*1f480*/  @P0 IMAD.IADD R9, R4, 0x1, -R2 ;  /* 0x0000000104090824 */ /* 0x004fc800078e0a02 */
[----:B------:R-:W-:Y:S02]  /*1f490*/  IMAD.IADD R3, R0, 0x1, R9 ;  /* 0x0000000100037824 */ /* 0x000fe400078e0209 */
[----:B------:R-:W-:-:S03]  /*1f4a0*/  IMAD.MOV.U32 R2, RZ, RZ, RZ ;  /* 0x000000ffff027224 */ /* 0x000fc600078e00ff */
[----:B------:R0:W-:Y:S02]  /*1f4b0*/  STL [R1+0x4c], R3 ;  /* 0x00004c0301007387 */ /* 0x0001e40000100800 */
[----:B0-----:R-:W-:-:S05]  /*1f4c0*/  IADD3 R3, R3, 0x6f, RZ ;  /* 0x0000006f03037810 */ /* 0x001fca0007ffe0ff */
[----:B------:R-:W-:-:S05]  /*1f4d0*/  IMAD.HI R2, R3, -0x6db6db6d, R2 ;  /* 0x9249249303027827 */ /* 0x000fca00078e0202 */
[----:B------:R-:W-:-:S04]  /*1f4e0*/  SHF.R.U32.HI R3, RZ, 0x1f, R2 ;  /* 0x0000001fff037819 */ /* 0x000fc80000011602 */
[----:B------:R-:W-:-:S05]  /*1f4f0*/  LEA.HI.SX32 R4, R2, R3, 0x1a ;  /* 0x0000000302047211 */ /* 0x000fca00078fd2ff */
[--C-:B------:R-:W-:Y:S02]  /*1f500*/  IMAD R2, R4, 0x70, -R0.reuse ;  /* 0x0000007004027824 */ /* 0x100fe400078e0a00 */
[----:B------:R-:W-:-:S03]  /*1f510*/  IMAD.MOV R0, RZ, RZ, -R0 ;  /* 0x000000ffff007224 */ /* 0x000fc600078e0a00 */
[----:B------:R-:W-:Y:S02]  /*1f520*/  VIMNMX R2, R2, R9, PT ;  /* 0x0000000902027248 */ /* 0x000fe40003fe0100 */
[----:B------:R-:W-:-:S04]  /*1f530*/  VIMNMX R0, RZ, R0, !PT ;  /* 0x00000000ff007248 */ /* 0x000fc80007fe0100 */
[----:B------:R-:W-:Y:S01]  /*1f540*/  ISETP.GT.AND P1, PT, R2, R0, PT ;  /* 0x000000000200720c */ /* 0x000fe20003f24270 */
[----:B------:R0:W-:Y:S02]  /*1f550*/  STL [R1+0x38], R4 ;  /* 0x0000380401007387 */ /* 0x0001e40000100800 */
[----:B0-----:R-:W-:-:S10]  /*1f560*/  SHF.R.U32.HI R4, RZ, 0x4, R0 ;  /* 0x00000004ff047819 */ /* 0x001fd40000011600 */
[----:B------:R-:W-:Y:S02]  /*1f570*/  @P1 VIADD R3, R2, 0x6f ;  /* 0x0000006f02031836 */ /* 0x000fe40000000000 */
[----:B------:R-:W-:Y:S02]  /*1f580*/  @P1 IMAD.MOV.U32 R2, RZ, RZ, RZ ;  /* 0x000000ffff021224 */ /* 0x000fe400078e00ff */
[----:B------:R-:W-:-:S04]  /*1f590*/  IMAD.WIDE.U32 R4, R4, 0x24924925, RZ ;  /* 0x2492492504047825 */ /* 0x000fc800078e00ff */
[----:B------:R-:W-:Y:S01]  /*1f5a0*/  @P1 IMAD.HI R2, R3, -0x6db6db6d, R2 ;  /* 0x9249249303021827 */ /* 0x000fe200078e0202 */
[----:B------:R-:W-:-:S04]  /*1f5b0*/  MOV R9, R5 ;  /* 0x0000000500097202 */ /* 0x000fc80000000f00 */
[----:B------:R-:W-:Y:S01]  /*1f5c0*/  @P1 SHF.R.U32.HI R0, RZ, 0x1f, R2 ;  /* 0x0000001fff001819 */ /* 0x000fe20000011602 */
[----:B------:R-:W-:-:S03]  /*1f5d0*/  IMAD.MOV.U32 R7, RZ, RZ, R9 ;  /* 0x000000ffff077224 */ /* 0x000fc600078e0009 */
        /* <DEDUP_REMOVED lines=10> */
.L_x_4456:
[----:B-1----:R-:W-:Y:S02]  /*1f680*/  ISETP.NE.AND P0, PT, R14, RZ, PT ;  /* 0x000000ff0e00720c */ /* 0x002fe40003f05270 */
[----:B------:R-:W-:-:S11]  /*1f690*/  PLOP3.LUT P2, PT, PT, PT, PT, 0x8, 0x0 ;  /* 0x000000000000781c */ /* 0x000fd60003f4e170 */
[----:B------:R-:W-:Y:S05]  /*1f6a0*/  @P0 BRA `(.L_x_4282) ;  /* 0x00000000000c0947 */ /* 0x000fea0003800000 */
[----:B------:R-:W-:-:S03]  /*1f6b0*/  UMOV UR4, 0xffffffff ;  /* 0xffffffff00047882 */ /* 0x000fc60000000000 */
[----:B------:R-:W-:Y:S05]  /*1f6c0*/  BRA.DIV UR4, `(.L_x_4283) ;  /* 0x0000007204787947 */ /* 0x000fea000b800000 */
[----:B------:R-:W-:-:S13]  /*1f6d0*/  ELECT P2, URZ, PT ;  /* 0x00000000003f782f */ /* 0x000fda0003840000 */
.L_x_4282:
[----:B0-----:R-:W2:Y:S04]  /*1f6e0*/  LDL R2, [R1+0x54] ;  /* 0x0000540001027983 */ /* 0x001ea80000100800 */
[----:B------:R-:W3:Y:S01]  /*1f6f0*/  LDL R4, [R1+0x4] ;  /* 0x0000040001047983 */ /* 0x000ee20000100800 */
[----:B------:R-:W-:Y:S01]  /*1f700*/  BSSY B1, `(.L_x_4284) ;  /* 0x0000008000017945 */ /* 0x000fe20003800000 */
[----:B--2---:R-:W-:-:S05]  /*1f710*/  VIADD R2, R2, 0x1 ;  /* 0x0000000102027836 */ /* 0x004fca0000000000 */
[----:B------:R-:W-:-:S04]  /*1f720*/  LEA.HI R3, R2, R2, RZ, 0x1 ;  /* 0x0000000202037211 */ /* 0x000fc800078f08ff */
[----:B------:R-:W-:-:S04]  /*1f730*/  LOP3.LUT R3, R3, 0xfffffffe, RZ, 0xc0, !PT ;  /* 0xfffffffe03037812 */ /* 0x000fc800078ec0ff */
[----:B------:R-:W-:-:S04]  /*1f740*/  IADD3 R2, R2, -R3, RZ ;  /* 0x8000000302027210 */ /* 0x000fc80007ffe0ff */
[----:B------:R-:W-:-:S04]  /*1f750*/  SHF.L.U32 R2, R2, 0x1f, RZ ;  /* 0x0000001f02027819 */ /* 0x000fc800000006ff */
[----:B---3--:R-:W0:Y:S02]  /*1f760*/  SYNCS.PHASECHK.TRANS64.TRYWAIT P0, [R4+URZ+0x36820], R2 ;  /* 0x03682002040075a7 */ /* 0x008e24000800017f */
[----:B0-----:R-:W-:Y:S05]  /*1f770*/  @!P0 BRA `(.L_x_4285) ;  /* 0x0000007000708947 */ /* 0x001fea0003800000 */
.L_x_4459:
[----:B------:R-:W-:Y:S05]  /*1f780*/  BSYNC B1 ;  /* 0x0000000000017941 */ /* 0x000fea0003800000 */
.L_x_4284:
        /* <DEDUP_REMOVED lines=13> */
.L_x_4460:
[----:B------:R-:W-:Y:S05]  /*1f860*/  BSYNC B2 ;  /* 0x0000000000027941 */ /* 0x000fea0003800000 */
.L_x_4288:
        /* <DEDUP_REMOVED lines=8> */
.L_x_4291:
[----:B------:R-:W-:Y:S05]  /*1f8f0*/  BSYNC B2 ;  /* 0x0000000000027941 */ /* 0x000fea0003800000 */
.L_x_4290:
        /* <DEDUP_REMOVED lines=8> */
[----:B------:R-:W-:Y:S01]  /*1f980*/  UIADD3.X UR5, URZ, UR37, URZ, UP0, !UPT ;  /* 0x000000253f057290 */ /* 0x000fe200087fe43f */
[----:B------:R-:W-:Y:S01]  /*1f990*/  IADD3 R3, R3, -0x70, RZ ;  /* 0xffffff9003037810 */ /* 0x000fe20007ffe0ff */
[----:B------:R-:W-:Y:S01]  /*1f9a0*/  UMOV UR7, 0x12f00000 ;  /* 0x12f0000000077882 */ /* 0x000fe20000000000 */
[----:B--2---:R-:W-:-:S02]  /*1f9b0*/  IMAD R6, R2, 0xa800, R4 ;  /* 0x0000a80002067824 */ /* 0x004fc400078e0204 */
[----:B------:R-:W-:Y:S02]  /*1f9c0*/  VIADD R2, R5, 0x36890 ;  /* 0x0003689005027836 */ /* 0x000fe40000000000 */
[----:B------:R-:W-:-:S07]  /*1f9d0*/  VIADD R4, R6, 0x21400 ;  /* 0x0002140006047836 */ /* 0x000fce0000000000 */
.L_x_4292:
        /* <DEDUP_REMOVED lines=16> */
.L_x_4293:
        /* <DEDUP_REMOVED lines=16> */
.L_x_4294:
        /* <DEDUP_REMOVED lines=13> */
.L_x_4461:
[----:B------:R-:W-:Y:S05]  /*1fcb0*/  BSYNC B2 ;  /* 0x0000000000027941 */ /* 0x000fea0003800000 */
.L_x_4295:
        /* <DEDUP_REMOVED lines=10> */
.L_x_4298:
[----:B------:R-:W-:Y:S05]  /*1fd60*/  BSYNC B2 ;  /* 0x0000000000027941 */ /* 0x000fea0003800000 */
.L_x_4297:
[----:B------:R-:W-:Y:S01]  /*1fd70*/  R2UR UR10, R15 ;  /* 0x000000000f0a72ca */ /* 0x000fe200000e0000 */
[----:B------:R-:W-:Y:S01]  /*1fd80*/  UIADD3 UR4, UP0, UR36, 0x670, URZ ;  /* 0x0000067024047890 */ /* 0x000fe2000ff1e03f */
[----:B------:R-:W-:Y:S01]  /*1fd90*/  R2UR UR6, R12 ;  /* 0x000000000c0672ca */ /* 0x000fe200000e0000 */
[----:B012---:R-:W-:Y:S01]  /*1fda0*/  VIADD R5, R5, 0x368b0 ;  /* 0x000368b005057836 */ /* 0x007fe20000000000 */
[----:B------:R-:W-:Y:S01]  /*1fdb0*/  R2UR UR7, R13 ;  /* 0x000000000d0772ca */ /* 0x000fe200000e0000 */
[----:B------:R-:W-:Y:S01]  /*1fdc0*/  VIADD R2, R6, 0x400 ;  /* 0x0000040006027836 */ /* 0x000fe20000000000 */
[----:B------:R-:W-:Y:S01]  /*1fdd0*/  PLOP3.LUT P0, PT, PT, PT, PT, 0x80, 0x0 ;  /* 0x000000000000781c */ /* 0x000fe20003f0f070 */
[----:B------:R-:W-:-:S12]  /*1fde0*/  UIADD3.X UR5, URZ, UR37, URZ, UP0, !UPT ;  /* 0x000000253f057290 */ /* 0x000fd800087fe43f */
.L_x_4299:
        /* <DEDUP_REMOVED lines=15> */
.L_x_4300:
        /* <DEDUP_REMOVED lines=15> */
.L_x_4301:
        /* <DEDUP_REMOVED lines=10> */
.L_x_4287:
[----:B------:R-:W-:Y:S05]  /*20070*/  BSYNC B1 ;  /* 0x0000000000017941 */ /* 0x000fea0003800000 */
.L_x_4286:
[----:B0-----:R-:W2:Y:S04]  /*20080*/  LDL.LU R2, [R1+0x20] ;  /* 0x0000200001027983 */ /* 0x001ea80000300800 */
        /* <DEDUP_REMOVED lines=12> */
.L_x_4318:
        /* <DEDUP_REMOVED lines=14> */
.L_x_4462:
[----:B------:R-:W-:Y:S05]  /*20230*/  BSYNC B2 ;  /* 0x0000000000027941 */ /* 0x000fea0003800000 */
.L_x_4304:
        /* <DEDUP_REMOVED lines=8> */
.L_x_4307:
[----:B------:R-:W-:Y:S05]  /*202c0*/  BSYNC B2 ;  /* 0x0000000000027941 */ /* 0x000fea0003800000 */
.L_x_4306:
        /* <DEDUP_REMOVED lines=9> */
[----:B--2---:R-:W-:-:S02]  /*20360*/  IMAD R4, R2, 0xa800, R3 ;  /* 0x0000a80002047824 */ /* 0x004fc400078e0203 */
[----:B------:R-:W-:Y:S02]  /*20370*/  IMAD R3, R7, 0x70, R10 ;  /* 0x0000007007037824 */ /* 0x000fe400078e020a */
[----:B------:R-:W-:Y:S01]  /*20380*/  VIADD R2, R6, 0x36890 ;  /* 0x0003689006027836 */ /* 0x000fe20000000000 */
[----:B------:R-:W-:-:S08]  /*20390*/  IADD3 R8, R4, 0x21400, RZ ;  /* 0x0002140004087810 */ /* 0x000fd00007ffe0ff */
.L_x_4308:
        /* <DEDUP_REMOVED lines=16> */
.L_x_4309:
        /* <DEDUP_REMOVED lines=16> */
.L_x_4310:
        /* <DEDUP_REMOVED lines=13> */
.L_x_4463:
[----:B------:R-:W-:Y:S05]  /*20670*/  BSYNC B2 ;  /* 0x0000000000027941 */ /* 0x000fea0003800000 */
.L_x_4311:
        /* <DEDUP_REMOVED lines=10> */
.L_x_4314:
[----:B------:R-:W-:Y:S05]  /*20720*/  BSYNC B2 ;  /* 0x0000000000027941 */ /* 0x000fea0003800000 */
.L_x_4313:
[----:B------:R-:W-:Y:S01]  /*20730*/  R2UR UR10, R11 ;  /* 0x000000000b0a72ca */ /* 0x000fe200000e0000 */
[----:B------:R-:W-:Y:S01]  /*20740*/  UIADD3 UR4, UP0, UR36, 0x670, URZ ;  /* 0x0000067024047890 */ /* 0x000fe2000ff1e03f */
[----:B------:R-:W-:Y:S01]  /*20750*/  R2UR UR6, R12 ;  /* 0x000000000c0672ca */ /* 0x000fe200000e0000 */
[----:B--2---:R-:W-:Y:S01]  /*20760*/  VIADD R2, R4, 0x400 ;  /* 0x0000040004027836 */ /* 0x004fe20000000000 */
[----:B------:R-:W-:Y:S01]  /*20770*/  R2UR UR7, R13 ;  /* 0x000000000d0772ca */ /* 0x000fe200000e0000 */
[----:B------:R-:W-:Y:S01]  /*20780*/  UIADD3.X UR5, URZ, UR37, URZ, UP0, !UPT ;  /* 0x000000253f057290 */ /* 0x000fe200087fe43f */
[----:B------:R-:W-:Y:S02]  /*20790*/  PLOP3.LUT P0, PT, PT, PT, PT, 0x80, 0x0 ;  /* 0x000000000000781c */ /* 0x000fe40003f0f070 */
[----:B01----:R-:W-:-:S11]  /*207a0*/  IADD3 R6, R6, 0x368b0, RZ ;  /* 0x000368b006067810 */ /* 0x003fd60007ffe0ff */
.L_x_4315:
        /* <DEDUP_REMOVED lines=15> */
.L_x_4316:
        /* <DEDUP_REMOVED lines=15> */
.L_x_4317:
        /* <DEDUP_REMOVED lines=10> */
.L_x_4303:
[----:B------:R-:W-:Y:S05]  /*20a30*/  BSYNC B1 ;  /* 0x0000000000017941 */ /* 0x000fea0003800000 */
.L_x_4302:
[----:B------:R-:W2:Y:S04]  /*20a40*/  LDL.LU R2, [R1+0x20] ;  /* 0x0000200001027983 */ /* 0x000ea80000300800 */
[----:B------:R-:W3:Y:S01]  /*20a50*/  LDL.LU R5, [R1+0x24] ;  /* 0x0000240001057983 */ /* 0x000ee20000300800 */
[----:B--2---:R-:W-:-:S04]  /*20a60*/  IADD3 R2, R2, 0x1, RZ ;  /* 0x0000000102027810 */ /* 0x004fc80007ffe0ff */
        /* <DEDUP_REMOVED lines=9> */
.L_x_4280:
[----:B------:R-:W-:Y:S05]  /*20b00*/  BSYNC B0 ;  /* 0x0000000000007941 */ /* 0x000fea0003800000 */
.L_x_4279:
        /* <DEDUP_REMOVED lines=13> */
[----:B------:R-:W0:Y:S08]  /*20be0*/  FLO.U32 R0, UR4 ;  /* 0x0000000400007d00 */ /* 0x000e3000080e0000 */
        /* <DEDUP_REMOVED lines=9> */
.L_x_4320:
        /* <DEDUP_REMOVED lines=14> */
[----:B------:R-:W-:Y:S02]  /*20d60*/  IMAD.U32 R7, RZ, RZ, UR9 ;  /* 0x00000009ff077e24 */ /* 0x000fe4000f8e00ff */
[----:B------:R-:W-:-:S02]  /*20d70*/  IMAD.U32 R10, RZ, RZ, UR4 ;  /* 0x00000004ff0a7e24 */ /* 0x000fc4000f8e00ff */
[----:B------:R-:W-:Y:S02]  /*20d80*/  IMAD.MOV.U32 R8, RZ, RZ, 0x70 ;  /* 0x00000070ff087424 */ /* 0x000fe400078e00ff */
[----:B------:R-:W-:Y:S02]  /*20d90*/  IMAD.MOV.U32 R12, RZ, RZ, 0x1 ;  /* 0x00000001ff0c7424 */ /* 0x000fe400078e00ff */
[----:B------:R-:W-:-:S07]  /*20da0*/  IMAD.MOV.U32 R13, RZ, RZ, RZ ;  /* 0x000000ffff0d7224 */ /* 0x000fce00078e00ff */
[----:B------:R-:W-:-:S07]  /*20db0*/  LEPC R20, `(.L_x_4323) ;  /* 0x000000001014794e */ /* 0x000fce0000000000 */
[----:B0-----:R-:W-:Y:S05]  /*20dc0*/  CALL.ABS.NOINC R2 ;  /* 0x0000000002007343 */ /* 0x001fea0003c00000 */
.L_x_4323:
[----:B------:R-:W-:Y:S05]  /*20dd0*/  BSYNC B6 ;  /* 0x0000000000067941 */ /* 0x000fea0003800000 */
.L_x_4322:
        /* <DEDUP_REMOVED lines=21> */
.L_x_4326:
        /* <DEDUP_REMOVED lines=16> */
.L_x_4325:
[----:B------:R-:W-:Y:S05]  /*21030*/  BSYNC B6 ;  /* 0x0000000000067941 */ /* 0x000fea0003800000 */
.L_x_4324:
[----:B------:R-:W2:Y:S01]  /*21040*/  LDL.LU R2, [R1] ;  /* 0x0000000001027983 */ /* 0x000ea20000300800 */
[----:B------:R-:W-:-:S03]  /*21050*/  ULDC.64 UR4, c[0x0][0x9f8] ;  /* 0x00027e0000047ab9 */ /* 0x000fc60000000a00 */
[----:B0-----:R-:W3:Y:S04]  /*21060*/  LDL.LU R4, [R1+0x28] ;  /* 0x0000280001047983 */ /* 0x001ee80000300800 */
[----:B------:R-:W4:Y:S01]  /*21070*/  LDL R7, [R1+0x10] ;  /* 0x0000100001077983 */ /* 0x000f220000100800 */
        /* <DEDUP_REMOVED lines=22> */
.L_x_4466:
        /* <DEDUP_REMOVED lines=11> */
.L_x_4469:
        /* <DEDUP_REMOVED lines=20> */
[----:B------:R-:W-:-:S04]  /*213d0*/  IMAD R0, R7, UR5, R6 ;  /* 0x0000000507007c24 */ /* 0x000fc8000f8e0206 */
[----:B------:R-:W-:-:S05]  /*213e0*/  IMAD.IADD R0, R5, 0x1, R0 ;  /* 0x0000000105007824 */ /* 0x000fca00078e0200 */
[----:B------:R-:W-:-:S05]  /*213f0*/  LEA.HI.X R3, R4, R3, R0, 0x2, P0 ;  /* 0x0000000304037211 */ /* 0x000fca00000f1400 */
[----:B------:R-:W2:Y:S04]  /*21400*/  LDG.E R0, desc[UR60][R2.64] ;  /* 0x0000003c02007981 */ /* 0x000ea8000c1e1900 */
[----:B--2---:R1:W-:Y:S02]  /*21410*/  STL [R1], R0 ;  /* 0x0000000001007387 */ /* 0x0043e40000100800 */
.L_x_4330:
[----:B------:R-:W2:Y:S04]  /*21420*/  LDL R7, [R1+0x4] ;  /* 0x0000040001077983 */ /* 0x000ea80000100800 */
[----:B01----:R-:W2:Y:S04]  /*21430*/  LDL R0, [R1+0xc] ;  /* 0x00000c0001007983 */ /* 0x003ea80000100800 */
[----:B------:R-:W3:Y:S01]  /*21440*/  LDL R2, [R1+0x14] ;  /* 0x0000140001027983 */ /* 0x000ee20000100800 */
[----:B--2---:R-:W-:Y:S02]  /*21450*/  LEA R0, R0, R7, 0x3 ;  /* 0x0000000700007211 */ /* 0x004fe400078e18ff */
[----:B---3--:R-:W-:-:S04]  /*21460*/  SHF.L.U32 R2, R2, 0x1f, RZ ;  /* 0x0000001f02027819 */ /* 0x008fc800000006ff */
[----:B------:R-:W0:Y:S02]  /*21470*/  SYNCS.PHASECHK.TRANS64.TRYWAIT P0, [R0+URZ+0x36840], R2 ;  /* 0x03684002000075a7 */ /* 0x000e24000800017f */
[----:B0-----:R-:W-:Y:S05]  /*21480*/  @!P0 BRA `(.L_x_4331) ;  /* 0x0000005400e88947 */ /* 0x001fea0003800000 */
.L_x_4470:
        /* <DEDUP_REMOVED lines=10> */
.L_x_4332:
        /* <DEDUP_REMOVED lines=11> */
[----:B-----5:R-:W-:Y:S01]  /*215e0*/  LOP3.LUT R3, R3, 0xfffffffb, RZ, 0xc0, !PT ;  /* 0xfffffffb03037812 */ /* 0x020fe200078ec0ff */
[----:B------:R-:W-:Y:S01]  /*215f0*/  UMOV UR7, 0x14f00000 ;  /* 0x14f0000000077882 */ /* 0x000fe20000000000 */
[----:B------:R-:W-:-:S05]  /*21600*/  UMOV UR17, 0x40 ;  /* 0x0000004000117882 */ /* 0x000fca0000000000 */
        /* <DEDUP_REMOVED lines=12> */
[----:B------:R-:W-:-:S03]  /*216d0*/  UIADD3 UR16, UR8, 0x28400, URZ ;  /* 0x0002840008107890 */ /* 0x000fc6000fffe03f */
[----:B------:R-:W-:Y:S01]  /*216e0*/  UMOV UR8, UR14 ;  /* 0x0000000e00087c82 */ /* 0x000fe20008000000 */
[----:B------:R-:W-:Y:S01]  /*216f0*/  UMOV UR14, 0x80 ;  /* 0x00000080000e7882 */ /* 0x000fe20000000000 */
[----:B------:R0:W-:Y:S02]  /*21700*/  UTMALDG.4D [UR8], [UR4], desc[UR6] ;  /* 0x00000608040075b4 */ /* 0x0001e40008019000 */
[----:B0-----:R-:W-:Y:S01]  /*21710*/  UMOV UR8, UR15 ;  /* 0x0000000f00087c82 */ /* 0x001fe20008000000 */
[----:B------:R-:W-:Y:S02]  /*21720*/  UMOV UR10, UR17 ;  /* 0x00000011000a7c82 */ /* 0x000fe40008000000 */
[----:B------:R0:W-:Y:S02]  /*21730*/  UTMALDG.4D [UR8], [UR4], desc[UR6] ;  /* 0x00000608040075b4 */ /* 0x0001e40008019000 */
[----:B0-----:R-:W-:Y:S01]  /*21740*/  UMOV UR8, UR16 ;  /* 0x0000001000087c82 */ /* 0x001fe20008000000 */
[----:B------:R-:W-:-:S02]  /*21750*/  UMOV UR10, UR14 ;  /* 0x0000000e000a7c82 */ /* 0x000fc40008000000 */
[----:B------:R1:W-:Y:S02]  /*21760*/  UTMALDG.4D [UR8], [UR4], desc[UR6] ;  /* 0x00000608040075b4 */ /* 0x0003e40008019000 */
[----:B-1----:R-:W-:Y:S01]  /*21770*/  NOP ;  /* 0x0000000000007918 */ /* 0x002fe20000000000 */
.L_x_4328:
        /* <DEDUP_REMOVED lines=31> */
[----:B------:R-:W-:Y:S01]  /*21970*/  MOV R4, UR4 ;  /* 0x0000000400047c02 */ /* 0x000fe20008000f00 */
[----:B------:R-:W-:Y:S01]  /*21980*/  IMAD.U32 R5, RZ, RZ, UR5 ;  /* 0x00000005ff057e24 */ /* 0x000fe2000f8e00ff */
        /* <DEDUP_REMOVED lines=10> */
.L_x_4334:
[----:B------:R-:W-:Y:S05]  /*21a30*/  BSYNC B6 ;  /* 0x0000000000067941 */ /* 0x000fea0003800000 */
.L_x_4333:
[----:B------:R-:W2:Y:S01]  /*21a40*/  LDL.LU R6, [R1+0x48] ;  /* 0x0000480001067983 */ /* 0x000ea20000300800 */
[----:B------:R-:W-:Y:S01]  /*21a50*/  ULDC.64 UR4, c[0x0][0x2d8] ;  /* 0x0000b60000047ab9 */ /* 0x000fe20000000a00 */
[----:B------:R-:W0:Y:S02]  /*21a60*/  LDC R7, c[0x0][0x448] ;  /* 0x00011200ff077b82 */ /* 0x000e240000000800 */
[----:B-1----:R-:W2:Y:S04]  /*21a70*/  LDL.LU.64 R2, [R1+0x40] ;  /* 0x0000400001027983 */ /* 0x002ea80000300a00 */
[----:B------:R-:W3:Y:S04]  /*21a80*/  LDL.LU R0, [R1+0x58] ;  /* 0x0000580001007983 */ /* 0x000ee80000300800 */
[----:B------:R-:W4:Y:S04]  /*21a90*/  LDL.LU R5, [R1+0x5c] ;  /* 0x00005c0001057983 */ /* 0x000f280000300800 */
[----:B------:R-:W5:Y:S01]  /*21aa0*/  LDL.LU R4, [R1+0x34] ;  /* 0x0000340001047983 */ /* 0x000f620000300800 */
[----:B------:R-:W-:Y:S01]  /*21ab0*/  IMAD.SHL.U32 R17, R17, 0x80, RZ ;  /* 0x0000008011117824 */ /* 0x000fe200078e00ff */
[----:B------:R-:W1:Y:S01]  /*21ac0*/  S2R R9, SR_TID.X ;  /* 0x0000000000097919 */ /* 0x000e620000002100 */
[----:B------:R-:W1:Y:S01]  /*21ad0*/  S2R R8, SR_TID.X ;  /* 0x0000000000087919 */ /* 0x000e620000002100 */
[----:B0-----:R-:W-:Y:S01]  /*21ae0*/  ISETP.NE.AND P0, PT, R7, 0x1, PT ;  /* 0x000000010700780c */ /* 0x001fe20003f05270 */
[----:B------:R-:W0:Y:S01]  /*21af0*/  S2R R10, SR_TID.X ;  /* 0x00000000000a7919 */ /* 0x000e220000002100 */
[----:B-1----:R-:W-:-:S02]  /*21b00*/  IMAD.SHL.U32 R9, R9, 0x8, RZ ;  /* 0x0000000809097824 */ /* 0x002fc400078e00ff */
[----:B------:R-:W-:-:S03]  /*21b10*/  IMAD.SHL.U32 R8, R8, 0x8, RZ ;  /* 0x0000000808087824 */ /* 0x000fc600078e00ff */
[----:B------:R-:W-:Y:S02]  /*21b20*/  LOP3.LUT R9, R9, 0x38, RZ, 0xc0, !PT ;  /* 0x0000003809097812 */ /* 0x000fe400078ec0ff */
[----:B0-----:R-:W-:Y:S02]  /*21b30*/  LOP3.LUT R10, R10, 0x7f, RZ, 0xc0, !PT ;  /* 0x0000007f0a0a7812 */ /* 0x001fe400078ec0ff */
[C---:B------:R-:W-:Y:S02]  /*21b40*/  LOP3.LUT R11, R9.reuse, 0x40, RZ, 0xfc, !PT ;  /* 0x00000040090b7812 */ /* 0x040fe400078efcff */
[----:B------:R-:W-:Y:S02]  /*21b50*/  LOP3.LUT R8, R8, 0x38, RZ, 0xc0, !PT ;  /* 0x0000003808087812 */ /* 0x000fe400078ec0ff */
[----:B------:R-:W-:Y:S02]  /*21b60*/  LOP3.LUT R9, R9, 0x80, RZ, 0xfc, !PT ;  /* 0x0000008009097812 */ /* 0x000fe400078efcff */
[----:B------:R-:W-:Y:S01]  /*21b70*/  SHF.R.U32.HI R10, RZ, 0x3, R10 ;  /* 0x00000003ff0a7819 */ /* 0x000fe2000001160a */
[----:B--2---:R-:W-:-:S02]  /*21b80*/  IMAD.MOV.U32 R3, RZ, RZ, R6 ;  /* 0x000000ffff037224 */ /* 0x004fc400078e0006 */
[----:B------:R-:W0:Y:S01]  /*21b90*/  @P0 LDC R6, c[0x0][0x450] ;  /* 0x00011400ff060b82 */ /* 0x000e220000000800 */
[----:B---3--:R-:W-:Y:S02]  /*21ba0*/  IMAD R0, R0, UR4, RZ ;  /* 0x0000000400007c24 */ /* 0x008fe4000f8e02ff */
[----:B------:R-:W-:-:S04]  /*21bb0*/  IMAD.WIDE.U32 R2, R18, UR4, R2 ;  /* 0x0000000412027c25 */ /* 0x000fc8000f8e0002 */
[----:B------:R-:W-:Y:S01]  /*21bc0*/  IMAD R0, R18, UR5, R0 ;  /* 0x0000000512007c24 */ /* 0x000fe2000f8e0200 */
[----:B------:R-:W-:-:S03]  /*21bd0*/  ULDC.64 UR4, c[0x0][0x2e0] ;  /* 0x0000b80000047ab9 */ /* 0x000fc60000000a00 */
[----:B------:R-:W-:Y:S02]  /*21be0*/  IMAD.IADD R3, R3, 0x1, R0 ;  /* 0x0000000103037824 */ /* 0x000fe400078e0200 */
[----:B----4-:R-:W-:Y:S02]  /*21bf0*/  IMAD R0, R5, UR4, RZ ;  /* 0x0000000405007c24 */ /* 0x010fe4000f8e02ff */
[----:B-----5:R-:W-:-:S04]  /*21c00*/  IMAD.WIDE.U32 R2, R4, UR4, R2 ;  /* 0x0000000404027c25 */ /* 0x020fc8000f8e0002 */
[----:B------:R-:W-:Y:S01]  /*21c10*/  IMAD R0, R4, UR5, R0 ;  /* 0x0000000504007c24 */ /* 0x000fe2000f8e0200 */
[----:B------:R-:W-:Y:S01]  /*21c20*/  ULDC.64 UR4, c[0x0][0x2d0] ;  /* 0x0000b40000047ab9 */ /* 0x000fe20000000a00 */
[----:B------:R-:W1:Y:S02]  /*21c30*/  S2R R4, SR_TID.X ;  /* 0x0000000000047919 */ /* 0x000e640000002100 */
[----:B------:R-:W-:Y:S01]  /*21c40*/  IMAD.IADD R3, R3, 0x1, R0 ;  /* 0x0000000103037824 */ /* 0x000fe200078e0200 */
[----:B-1----:R-:W-:-:S04]  /*21c50*/  LOP3.LUT R4, R4, 0x7f, RZ, 0xc0, !PT ;  /* 0x0000007f04047812 */ /* 0x002fc800078ec0ff */
[----:B------:R-:W-:Y:S02]  /*21c60*/  SHF.R.U32.HI R5, RZ, 0x3, R4 ;  /* 0x00000003ff057819 */ /* 0x000fe40000011604 */
[----:B------:R-:W1:Y:S02]  /*21c70*/  S2R R4, SR_TID.X ;  /* 0x0000000000047919 */ /* 0x000e640000002100 */
[----:B-1----:R-:W-:-:S04]  /*21c80*/  SHF.L.U32 R4, R4, 0x4, RZ ;  /* 0x0000000404047819 */ /* 0x002fc800000006ff */
        /* <DEDUP_REMOVED lines=26> */
[----:B------:R-:W-:Y:S01]  /*21e30*/  ISETP.GE.AND P1, PT, R9, UR4, PT ;  /* 0x0000000409007c0c */ /* 0x000fe2000bf26270 */
[----:B------:R-:W-:-:S12]  /*21e40*/  BRA.DIV UR5, `(.L_x_4335) ;  /* 0x0000004e058c7947 */ /* 0x000fd8000b800000 */
[----:B------:R-:W2:Y:S04]  /*21e50*/  LDL.LU R6, [R1+0x50] ;  /* 0x0000500001067983 */ /* 0x000ea80000300800 */
[----:B------:R-:W3:Y:S01]  /*21e60*/  LDL R9, [R1+0x30] ;  /* 0x0000300001097983 */ /* 0x000ee20000100800 */
[----:B------:R-:W-:-:S05]  /*21e70*/  IADD3 R0, R10, R17, RZ ;  /* 0x000000110a007210 */ /* 0x000fca0007ffe0ff */
        /* <DEDUP_REMOVED lines=10> */
[----:B------:R-:W-:Y:S01]  /*21f20*/  @!PT LDS RZ, [RZ] ;  /* 0x00000000fffff984 */ /* 0x000fe20000000800 */
[----:B---3--:R-:W-:Y:S04]  /*21f30*/  @!P2 LDGSTS.E.BYPASS.LTC128B.128 [R9+0x15400], desc[UR60][R6.64], !P3 ;  /* 0x154000000609afae */ /* 0x008fe8000d901d7c */
[----:B------:R-:W-:Y:S04]  /*21f40*/  @!P2 LDGSTS.E.BYPASS.LTC128B.128 [R9+0x19400], desc[UR60][R6.64+0x80], !P0 ;  /* 0x194000800609afae */ /* 0x000fe8000c101d7c */
[----:B------:R0:W-:Y:S01]  /*21f50*/  @!P2 LDGSTS.E.BYPASS.LTC128B.128 [R9+0x1d400], desc[UR60][R6.64+0x100], !P1 ;  /* 0x1d4001000609afae */ /* 0x0001e2000c901d7c */
[----:B------:R-:W-:-:S03]  /*21f60*/  ISETP.GE.AND P2, PT, R5, R2, PT ;  /* 0x000000020500720c */ /* 0x000fc60003f46270 */
[----:B------:R-:W1:Y:S04]  /*21f70*/  SHFL.IDX PT, R5, R4, 0x1, 0x181f ;  /* 0x00381f0004057f89 */ /* 0x000e6800000e0000 */
[----:B0-----:R-:W0:Y:S06]  /*21f80*/  SHFL.IDX PT, R6, R3, 0x1, 0x181f ;  /* 0x00381f0003067f89 */ /* 0x001e2c00000e0000 */
[----:B-1----:R-:W-:-:S05]  /*21f90*/  @!P2 LEA R5, P4, R8, R5, 0x1 ;  /* 0x000000050805a211 */ /* 0x002fca00078808ff */
[----:B0-----:R-:W-:-:S05]  /*21fa0*/  @!P2 IMAD.X R6, RZ, RZ, R6, P4 ;  /* 0x000000ffff06a224 */ /* 0x001fca00020e0606 */
[----:B------:R-:W-:Y:S01]  /*21fb0*/  @!P2 MOV R7, R6 ;  /* 0x000000060007a202 */ /* 0x000fe20000000f00 */
        /* <DEDUP_REMOVED lines=56> */
[----:B------:R0:W1:Y:S04]  /*22340*/  SHFL.IDX PT, R5, R3, 0x7, 0x181f ;  /* 0x00f81f0003057f89 */ /* 0x00006800000e0000 */
[----:B------:R0:W-:Y:S04]  /*22350*/  @!P2 LDGSTS.E.BYPASS.LTC128B.128 [R9+0x18400], desc[UR60][R6.64], !P3 ;  /* 0x184000000609afae */ /* 0x0001e8000d901d7c */
[----:B------:R0:W-:Y:S04]  /*22360*/  @!P2 LDGSTS.E.BYPASS.LTC128B.128 [R9+0x1c400], desc[UR60][R6.64+0x80], !P0 ;  /* 0x1c4000800609afae */ /* 0x0001e8000c101d7c */
[----:B------:R0:W-:Y:S04]  /*22370*/  @!P2 LDGSTS.E.BYPASS.LTC128B.128 [R9+0x20400], desc[UR60][R6.64+0x100], !P1 ;  /* 0x204001000609afae */ /* 0x0001e8000c901d7c */
[----:B------:R0:W2:Y:S02]  /*22380*/  SHFL.IDX PT, R3, R4, 0x7, 0x181f ;  /* 0x00f81f0004037f89 */ /* 0x0000a400000e0000 */
.L_x_4487:
[----:B------:R-:W-:Y:S01]  /*22390*/  VIADD R0, R0, 0x70 ;  /* 0x0000007000007836 */ /* 0x000fe20000000000 */
[----:B------:R-:W-:Y:S04]  /*223a0*/  BSSY B0, `(.L_x_4336) ;  /* 0x000000c000007945 */ /* 0x000fe80003800000 */
[----:B------:R-:W-:-:S13]  /*223b0*/  ISETP.GE.AND P2, PT, R0, R2, PT ;  /* 0x000000020000720c */ /* 0x000fda0003f46270 */
[----:B------:R-:W-:Y:S05]  /*223c0*/  @P2 BRA `(.L_x_4337) ;  /* 0x0000000000242947 */ /* 0x000fea0003800000 */
[----:B0-----:R-:W4:Y:S01]  /*223d0*/  LDL R4, [R1+0x30] ;  /* 0x0000300001047983 */ /* 0x001f220000100800 */
[----:B--2---:R-:W-:-:S05]  /*223e0*/  LEA R2, P2, R8, R3, 0x1 ;  /* 0x0000000308027211 */ /* 0x004fca00078408ff */
[----:B-1----:R-:W-:-:S05]  /*223f0*/  IMAD.X R3, RZ, RZ, R5, P2 ;  /* 0x000000ffff037224 */ /* 0x002fca00010e0605 */
[----:B------:R-:W-:Y:S01]  /*22400*/  @!PT LDS RZ, [RZ] ;  /* 0x00000000fffff984 */ /* 0x000fe20000000800 */
[----:B------:R-:W-:Y:S01]  /*22410*/  @!PT LDS RZ, [RZ] ;  /* 0x00000000fffff984 */ /* 0x000fe20000000800 */
[----:B------:R-:W-:Y:S01]  /*22420*/  @!PT LDS RZ, [RZ] ;  /* 0x00000000fffff984 */ /* 0x000fe20000000800 */
[----:B----4-:R4:W-:Y:S04]  /*22430*/  LDGSTS.E.BYPASS.LTC128B.128 [R4+0x18c00], desc[UR60][R2.64], !P3 ;  /* 0x18c0000002047fae */ /* 0x0109e8000d901d7c */
[----:B------:R4:W-:Y:S04]  /*22440*/  LDGSTS.E.BYPASS.LTC128B.128 [R4+0x1cc00], desc[UR60][R2.64+0x80], !P0 ;  /* 0x1cc0008002047fae */ /* 0x0009e8000c101d7c */
[----:B------:R4:W-:Y:S02]  /*22450*/  LDGSTS.E.BYPASS.LTC128B.128 [R4+0x20c00], desc[UR60][R2.64+0x100], !P1 ;  /* 0x20c0010002047fae */ /* 0x0009e4000c901d7c */
.L_x_4337:
[----:B------:R-:W-:Y:S05]  /*22460*/  BSYNC B0 ;  /* 0x0000000000007941 */ /* 0x000fea0003800000 */
.L_x_4336:
[----:B------:R0:W5:Y:S01]  /*22470*/  LDL R8, [R1+0x4] ;  /* 0x0000040001087983 */ /* 0x0001620000100800 */
[----:B------:R-:W-:Y:S01]  /*22480*/  PLOP3.LUT P0, PT, PT, PT, PT, 0x80, 0x0 ;  /* 0x000000000000781c */ /* 0x000fe20003f0f070 */
[----:B------:R-:W-:-:S12]  /*22490*/  NOP ;  /* 0x0000000000007918 */ /* 0x000fd80000000000 */
.L_x_4338:
[----:B----4-:R-:W4:Y:S01]  /*224a0*/  LDL R2, [R1+0x4] ;  /* 0x0000040001027983 */ /* 0x010f220000100800 */
[----:B------:R-:W-:Y:S02]  /*224b0*/  PLOP3.LUT P1, PT, P1, P0, PT, 0xa2, 0x0 ;  /* 0x000000000000781c */ /* 0x000fe40000f21472 */
[----:B----4-:R-:W-:-:S08]  /*224c0*/  @P0 R2UR P1, UR4, R2 ;  /* 0x00000000020402ca */ /* 0x010fd00000020000 */
[----:B------:R-:W-:-:S05]  /*224d0*/  @P0 PLOP3.LUT P0, PT, P1, PT, PT, 0x80, 0x0 ;  /* 0x000000000000081c */ /* 0x000fca0000f0f070 */
[----:B------:R-:W-:Y:S01]  /*224e0*/  @!P1 SYNCS.ARRIVE.TRANS64.RED.A0T1 RZ, [UR4+0x36800], RZ ;  /* 0x036800ffffff99a7 */ /* 0x000fe20008200404 */
[----:B------:R-:W-:Y:S07]  /*224f0*/  @!P1 ARRIVES.LDGSTSBAR.64.TRANSCNT [UR4+0x36800] ;  /* 0x03680000ff0099b0 */ /* 0x000fee0008000a84 */
[----:B------:R-:W-:Y:S05]  /*22500*/  @P0 BRA.U.ANY `(.L_x_4338) ;  /* 0xfffffffd00e40947 */ /* 0x000fea000393ffff */
[----:B0-2---:R-:W2:Y:S02]  /*22510*/  LDL.LU R3, [R1+0x54] ;  /* 0x0000540001037983 */ /* 0x005ea40000300800 */
[----:B--2---:R-:W-:-:S04]  /*22520*/  IADD3 R3, R3, 0x1, RZ ;  /* 0x0000000103037810 */ /* 0x004fc80007ffe0ff */
[----:B------:R-:W-:Y:S01]  /*22530*/  LEA.HI R0, R3, R3, RZ, 0x1 ;  /* 0x0000000303007211 */ /* 0x000fe200078f08ff */
[----:B------:R0:W-:Y:S03]  /*22540*/  STL [R1+0x54], R3 ;  /* 0x0000540301007387 */ /* 0x0001e60000100800 */
        /* <DEDUP_REMOVED lines=8> */
.L_x_4488:
[----:B------:R-:W-:Y:S05]  /*225d0*/  BSYNC B0 ;  /* 0x0000000000007941 */ /* 0x000fea0003800000 */
.L_x_4339:
        /* <DEDUP_REMOVED lines=34> */
[----:B0-----:R-:W-:-:S13]  /*22800*/  ISETP.NE.AND P0, PT, R5, 0x1, PT ;  /* 0x000000010500780c */ /* 0x001fda0003f05270 */
[----:B------:R-:W0:Y:S02]  /*22810*/  @P0 LDC.64 R2, c[0x0][0x440] ;  /* 0x00011000ff020b82 */ /* 0x000e240000000a00 */
[----:B0----5:R-:W-:-:S04]  /*22820*/  @P0 IMAD.HI.U32 R4, R0, R2, RZ ;  /* 0x0000000200040227 */ /* 0x021fc800078e00ff */
[----:B------:R-:W-:Y:S01]  /*22830*/  IMAD.MOV.U32 R2, RZ, RZ, R0 ;  /* 0x000000ffff027224 */ /* 0x000fe200078e0000 */
[----:B------:R-:W-:-:S04]  /*22840*/  @P0 SHF.R.U32.HI R2, RZ, R3, R4 ;  /* 0x00000003ff020219 */ /* 0x000fc80000011604 */
[----:B------:R-:W-:-:S05]  /*22850*/  IADD3 R3, -R2, RZ, RZ ;  /* 0x000000ff02037210 */ /* 0x000fca0007ffe1ff */
        /* <DEDUP_REMOVED lines=9> */
.L_x_4347:
[----:B------:R-:W2:Y:S01]  /*228f0*/  LDL R2, [R1+0x4] ;  /* 0x0000040001027983 */ /* 0x000ea20000100800 */
[----:B------:R-:W-:Y:S01]  /*22900*/  BSSY B3, `(.L_x_4348) ;  /* 0x0000005000037945 */ /* 0x000fe20003800000 */
[----:B--2---:R-:W-:Y:S01]  /*22910*/  IMAD R3, R7, 0x8, R2 ;  /* 0x0000000807037824 */ /* 0x004fe200078e0202 */
[----:B------:R-:W-:-:S04]  /*22920*/  SHF.L.U32 R2, R9, 0x1f, RZ ;  /* 0x0000001f09027819 */ /* 0x000fc800000006ff */
[----:B------:R-:W2:Y:S02]  /*22930*/  SYNCS.PHASECHK.TRANS64.TRYWAIT P0, [R3+URZ+0x36840], R2 ;  /* 0x03684002030075a7 */ /* 0x000ea4000800017f */
[----:B--2---:R-:W-:Y:S05]  /*22940*/  @!P0 BRA `(.L_x_4349) ;  /* 0x0000004c00bc8947 */ /* 0x004fea0003800000 */
.L_x_4489:
[----:B------:R-:W-:Y:S05]  /*22950*/  BSYNC B3 ;  /* 0x0000000000037941 */ /* 0x000fea0003800000 */
.L_x_4348:
        /* <DEDUP_REMOVED lines=11> */
.L_x_4351:
[----:B------:R-:W-:Y:S05]  /*22a10*/  BSYNC B3 ;  /* 0x0000000000037941 */ /* 0x000fea0003800000 */
.L_x_4350:
        /* <DEDUP_REMOVED lines=12> */
[----:B------:R-:W-:-:S07]  /*22ae0*/  VIADD R5, R6, 0x21400 ;  /* 0x0002140006057836 */ /* 0x000fce0000000000 */
.L_x_4352:
        /* <DEDUP_REMOVED lines=16> */
.L_x_4353:
        /* <DEDUP_REMOVED lines=16> */
.L_x_4354:
        /* <DEDUP_REMOVED lines=18> */
.L_x_4490:
[----:B------:R-:W-:Y:S05]  /*22e10*/  BSYNC B3 ;  /* 0x0000000000037941 */ /* 0x000fea0003800000 */
.L_x_4355:
        /* <DEDUP_REMOVED lines=10> */
.L_x_4357:
[----:B------:R-:W2:Y:S01]  /*22ec0*/  LDL R3, [R1+0x8] ;  /* 0x0000080001037983 */ /* 0x000ea20000100800 */
[----:B------:R-:W-:Y:S01]  /*22ed0*/  BSSY B3, `(.L_x_4358) ;  /* 0x0000004000037945 */ /* 0x000fe20003800000 */
[----:B--2---:R-:W-:-:S13]  /*22ee0*/  LOP3.LUT P0, RZ, R3, 0x8, RZ, 0xc0, !PT ;  /* 0x0000000803ff7812 */ /* 0x004fda000780c0ff */
[----:B------:R-:W-:Y:S05]  /*22ef0*/  @P0 BRA `(.L_x_4359) ;  /* 0x0000000000040947 */ /* 0x000fea0003800000 */
[----:B------:R-:W-:Y:S01]  /*22f00*/  BPT.TRAP 0x1 ;  /* 0x000000040000795c */ /* 0x000fe20000300000 */
.L_x_4359:
[----:B------:R-:W-:Y:S05]  /*22f10*/  BSYNC B3 ;  /* 0x0000000000037941 */ /* 0x000fea0003800000 */
.L_x_4358:
        /* <DEDUP_REMOVED lines=14> */
.L_x_4360:
        /* <DEDUP_REMOVED lines=16> */
.L_x_4361:
        /* <DEDUP_REMOVED lines=16> */
.L_x_4362:
        /* <DEDUP_REMOVED lines=13> */
.L_x_4346:
[----:B------:R-:W-:Y:S05]  /*232d0*/  BSYNC B1 ;  /* 0x0000000000017941 */ /* 0x000fea0003800000 */
.L_x_4345:
[----:B0-----:R-:W2:Y:S04]  /*232e0*/  LDL.LU R0, [R1+0x38] ;  /* 0x0000380001007983 */ /* 0x001ea80000300800 */
[----:B------:R0:W-:Y:S04]  /*232f0*/  STL [R1+0xc], R7 ;  /* 0x00000c0701007387 */ /* 0x0001e80000100800 */
[----:B------:R0:W-:Y:S02]  /*23300*/  STL [R1+0x14], R9 ;  /* 0x0000140901007387 */ /* 0x0001e40000100800 */
[----:B0-2---:R-:W-:-:S07]  /*23310*/  IADD3 R0, R0, -0x3, RZ ;  /* 0xfffffffd00007810 */ /* 0x005fce0007ffe0ff */
.L_x_4344:
[----:B------:R-:W-:Y:S05]  /*23320*/  BSYNC B2 ;  /* 0x0000000000027941 */ /* 0x000fea0003800000 */
.L_x_4343:
[----:B------:R-:W2:Y:S01]  /*23330*/  LDL.LU R2, [R1+0x3c] ;  /* 0x00003c0001027983 */ /* 0x000ea20000300800 */
[----:B------:R-:W-:-:S05]  /*23340*/  IMAD.MOV R8, RZ, RZ, -R8 ;  /* 0x000000ffff087224 */ /* 0x000fca00078e0a08 */
[----:B--2---:R-:W-:-:S13]  /*23350*/  ISETP.NE.AND P0, PT, R2, R8, PT ;  /* 0x000000080200720c */ /* 0x004fda0003f05270 */
[----:B------:R-:W-:Y:S05]  /*23360*/  @!P0 BRA `(.L_x_4342) ;  /* 0x00000018001c8947 */ /* 0x000fea0003800000 */
[----:B------:R0:W5:Y:S02]  /*23370*/  LDL R8, [R1] ;  /* 0x0000000001087983 */ /* 0x0001640000100800 */
.L_x_4399:
[----:B--2---:R-:W2:Y:S04]  /*23380*/  LDL R4, [R1+0x8] ;  /* 0x0000080001047983 */ /* 0x004ea80000100800 */
[----:B------:R-:W4:Y:S04]  /*23390*/  LDL R3, [R1+0xc] ;  /* 0x00000c0001037983 */ /* 0x000f280000100800 */
[----:B---3--:R-:W3:Y:S01]  /*233a0*/  LDL R2, [R1+0x14] ;  /* 0x0000140001027983 */ /* 0x008ee20000100800 */
[----:B------:R-:W-:Y:S05]  /*233b0*/  YIELD ;  /* 0x0000000000007946 */ /* 0x000fea0003800000 */
[----:B------:R-:W-:Y:S01]  /*233c0*/  BSSY B1, `(.L_x_4363) ;  /* 0x00000be000017945 */ /* 0x000fe20003800000 */
[----:B--2---:R-:W-:Y:S01]  /*233d0*/  LOP3.LUT P1, RZ, R4, 0x4, RZ, 0xc0, !PT ;  /* 0x0000000404ff7812 */ /* 0x004fe2000782c0ff */
[----:B----4-:R-:W-:-:S05]  /*233e0*/  VIADD R4, R3, 0x1 ;  /* 0x0000000103047836 */ /* 0x010fca0000000000 */
[----:B------:R-:W-:-:S04]  /*233f0*/  ISETP.NE.AND P0, PT, R4, 0x2, PT ;  /* 0x000000020400780c */ /* 0x000fc80003f05270 */
[----:B-1----:R-:W-:Y:S02]  /*23400*/  SEL R5, RZ, 0x1, P0 ;  /* 0x00000001ff057807 */ /* 0x002fe40000000000 */
[----:B------:R-:W-:Y:S02]  /*23410*/  SEL R4, R4, RZ, P0 ;  /* 0x000000ff04047207 */ /* 0x000fe40000000000 */
[----:B---3--:R-:W-:Y:S01]  /*23420*/  LOP3.LUT R5, R2, R5, RZ, 0x3c, !PT ;  /* 0x0000000502057212 */ /* 0x008fe200078e3cff */
        /* <DEDUP_REMOVED lines=25> */
.L_x_4365:
[----:B------:R-:W2:Y:S01]  /*235c0*/  LDL R2, [R1+0x4] ;  /* 0x0000040001027983 */ /* 0x000ea20000100800 */
[----:B------:R-:W-:Y:S01]  /*235d0*/  BSSY B2, `(.L_x_4366) ;  /* 0x0000005000027945 */ /* 0x000fe20003800000 */
[----:B--2---:R-:W-:Y:S01]  /*235e0*/  IMAD R3, R4, 0x8, R2 ;  /* 0x0000000804037824 */ /* 0x004fe200078e0202 */
[----:B------:R-:W-:-:S04]  /*235f0*/  SHF.L.U32 R2, R5, 0x1f, RZ ;  /* 0x0000001f05027819 */ /* 0x000fc800000006ff */
[----:B------:R-:W2:Y:S02]  /*23600*/  SYNCS.PHASECHK.TRANS64.TRYWAIT P0, [R3+URZ+0x36840], R2 ;  /* 0x03684002030075a7 */ /* 0x000ea4000800017f */
[----:B--2---:R-:W-:Y:S05]  /*23610*/  @!P0 BRA `(.L_x_4367) ;  /* 0x0000004000b08947 */ /* 0x004fea0003800000 */
.L_x_4491:
[----:B------:R-:W-:Y:S05]  /*23620*/  BSYNC B2 ;  /* 0x0000000000027941 */ /* 0x000fea0003800000 */
.L_x_4366:
        /* <DEDUP_REMOVED lines=11> */
.L_x_4369:
[----:B------:R-:W-:Y:S05]  /*236e0*/  BSYNC B2 ;  /* 0x0000000000027941 */ /* 0x000fea0003800000 */
.L_x_4368:
        /* <DEDUP_REMOVED lines=13> */
.L_x_4370:
        /* <DEDUP_REMOVED lines=16> */
.L_x_4371:
        /* <DEDUP_REMOVED lines=16> */
.L_x_4372:
        /* <DEDUP_REMOVED lines=14> */
[----:B--2---:R-:W-:Y:S01]  /*23aa0*/  SHF.L.U32 R3, R14, 0x1f, RZ ;  /* 0x0000001f0e037819 */ /* 0x004fe200000006ff */
[----:B---3--:R-:W-:-:S04]  /*23ab0*/  IMAD R2, R9, 0x8, R13 ;  /* 0x0000000809027824 */ /* 0x008fc800078e020d */
[----:B------:R-:W1:Y:S02]  /*23ac0*/  SYNCS.PHASECHK.TRANS64.TRYWAIT P0, [R2+URZ+0x36860], R3 ;  /* 0x03686003020075a7 */ /* 0x000e64000800017f */
[----:B-1----:R-:W-:Y:S05]  /*23ad0*/  @!P0 BRA `(.L_x_4374) ;  /* 0x0000003c00948947 */ /* 0x002fea0003800000 */
.L_x_4492:
[----:B------:R-:W-:Y:S05]  /*23ae0*/  BSYNC B2 ;  /* 0x0000000000027941 */ /* 0x000fea0003800000 */
.L_x_4373:
        /* <DEDUP_REMOVED lines=10> */
.L_x_4375:
[----:B------:R-:W2:Y:S01]  /*23b90*/  LDL R3, [R1+0x8] ;  /* 0x0000080001037983 */ /* 0x000ea20000100800 */
[----:B------:R-:W-:Y:S01]  /*23ba0*/  BSSY B2, `(.L_x_4376) ;  /* 0x0000004000027945 */ /* 0x000fe20003800000 */
[----:B--2---:R-:W-:-:S13]  /*23bb0*/  LOP3.LUT P0, RZ, R3, 0x8, RZ, 0xc0, !PT ;  /* 0x0000000803ff7812 */ /* 0x004fda000780c0ff */
[----:B------:R-:W-:Y:S05]  /*23bc0*/  @P0 BRA `(.L_x_4377) ;  /* 0x0000000000040947 */ /* 0x000fea0003800000 */
[----:B------:R-:W-:Y:S01]  /*23bd0*/  BPT.TRAP 0x1 ;  /* 0x000000040000795c */ /* 0x000fe20000300000 */
.L_x_4377:
[----:B------:R-:W-:Y:S05]  /*23be0*/  BSYNC B2 ;  /* 0x0000000000027941 */ /* 0x000fea0003800000 */
.L_x_4376:
[----:B------:R-:W2:Y:S04]  /*23bf0*/  LDL R13, [R1+0x4] ;  /* 0x00000400010d7983 */ /* 0x000ea80000100800 */
        /* <DEDUP_REMOVED lines=13> */
.L_x_4378:
        /* <DEDUP_REMOVED lines=16> */
.L_x_4379:
        /* <DEDUP_REMOVED lines=16> */
.L_x_4380:
        /* <DEDUP_REMOVED lines=13> */
.L_x_4364:
[----:B------:R-:W-:Y:S05]  /*23fa0*/  BSYNC B1 ;  /* 0x0000000000017941 */ /* 0x000fea0003800000 */
.L_x_4363:
        /* <DEDUP_REMOVED lines=35> */
.L_x_4383:
[----:B------:R-:W3:Y:S01]  /*241e0*/  LDL R2, [R1+0x4] ;  /* 0x0000040001027983 */ /* 0x000ee20000100800 */
[----:B------:R-:W-:Y:S01]  /*241f0*/  BSSY B2, `(.L_x_4384) ;  /* 0x0000005000027945 */ /* 0x000fe20003800000 */
[----:B---3--:R-:W-:Y:S02]  /*24200*/  LEA R3, R11, R2, 0x3 ;  /* 0x000000020b037211 */ /* 0x008fe400078e18ff */
[----:B------:R-:W-:-:S04]  /*24210*/  SHF.L.U32 R2, R10, 0x1f, RZ ;  /* 0x0000001f0a027819 */ /* 0x000fc800000006ff */
[----:B------:R-:W3:Y:S02]  /*24220*/  SYNCS.PHASECHK.TRANS64.TRYWAIT P0, [R3+URZ+0x36840], R2 ;  /* 0x03684002030075a7 */ /* 0x000ee4000800017f */
[----:B---3--:R-:W-:Y:S05]  /*24230*/  @!P0 BRA `(.L_x_4385) ;  /* 0x0000003400d08947 */ /* 0x008fea0003800000 */
.L_x_4493:
[----:B------:R-:W-:Y:S05]  /*24240*/  BSYNC B2 ;  /* 0x0000000000027941 */ /* 0x000fea0003800000 */
.L_x_4384:
        /* <DEDUP_REMOVED lines=11> */
.L_x_4387:
[----:B------:R-:W-:Y:S05]  /*24300*/  BSYNC B2 ;  /* 0x0000000000027941 */ /* 0x000fea0003800000 */
.L_x_4386:
        /* <DEDUP_REMOVED lines=14> */
.L_x_4388:
        /* <DEDUP_REMOVED lines=16> */
.L_x_4389:
        /* <DEDUP_REMOVED lines=16> */
.L_x_4390:
        /* <DEDUP_REMOVED lines=13> */
[----:B--2---:R-:W-:-:S04]  /*246c0*/  LEA R2, R4, R12, 0x3 ;  /* 0x0000000c04027211 */ /* 0x004fc800078e18ff */
[----:B------:R-:W1:Y:S02]  /*246d0*/  SYNCS.PHASECHK.TRANS64.TRYWAIT P0, [R2+URZ+0x36860], R5 ;  /* 0x03686005020075a7 */ /* 0x000e64000800017f */
[----:B-1----:R-:W-:Y:S05]  /*246e0*/  @!P0 BRA `(.L_x_4392) ;  /* 0x0000003000b88947 */ /* 0x002fea0003800000 */
.L_x_4494:
[----:B------:R-:W-:Y:S05]  /*246f0*/  BSYNC B2 ;  /* 0x0000000000027941 */ /* 0x000fea0003800000 */
.L_x_4391:
        /* <DEDUP_REMOVED lines=10> */
.L_x_4393:
[----:B------:R-:W2:Y:S01]  /*247a0*/  LDL R3, [R1+0x8] ;  /* 0x0000080001037983 */ /* 0x000ea20000100800 */
[----:B------:R-:W-:Y:S01]  /*247b0*/  BSSY B2, `(.L_x_4394) ;  /* 0x0000004000027945 */ /* 0x000fe20003800000 */
[----:B--2---:R-:W-:-:S13]  /*247c0*/  LOP3.LUT P0, RZ, R3, 0x8, RZ, 0xc0, !PT ;  /* 0x0000000803ff7812 */ /* 0x004fda000780c0ff */
[----:B------:R-:W-:Y:S05]  /*247d0*/  @P0 BRA `(.L_x_4395) ;  /* 0x0000000000040947 */ /* 0x000fea0003800000 */
[----:B------:R-:W-:Y:S01]  /*247e0*/  BPT.TRAP 0x1 ;  /* 0x000000040000795c */ /* 0x000fe20000300000 */
.L_x_4395:
[----:B------:R-:W-:Y:S05]  /*247f0*/  BSYNC B2 ;  /* 0x0000000000027941 */ /* 0x000fea0003800000 */
.L_x_4394:
        /* <DEDUP_REMOVED lines=13> */
.L_x_4396:
        /* <DEDUP_REMOVED lines=16> */
.L_x_4397:
        /* <DEDUP_REMOVED lines=16> */
.L_x_4398:
        /* <DEDUP_REMOVED lines=13> */
.L_x_4382:
[----:B------:R-:W-:Y:S05]  /*24ba0*/  BSYNC B1 ;  /* 0x0000000000017941 */ /* 0x000fea0003800000 */
.L_x_4381:
[C---:B------:R-:W-:Y:S02]  /*24bb0*/  ISETP.GT.AND P0, PT, R0.reuse, 0x1, PT ;  /* 0x000000010000780c */ /* 0x040fe40003f04270 */
[----:B------:R-:W-:-:S11]  /*24bc0*/  IADD3 R0, R0, -0x2, RZ ;  /* 0xfffffffe00007810 */ /* 0x000fd60007ffe0ff */
[----:B------:R-:W-:Y:S05]  /*24bd0*/  @P0 BRA `(.L_x_4399) ;  /* 0xffffffe400e80947 */ /* 0x000fea000383ffff */
.L_x_4342:
[----:B------:R-:W-:Y:S05]  /*24be0*/  BSYNC B0 ;  /* 0x0000000000007941 */ /* 0x000fea0003800000 */
.L_x_4341:
        /* <DEDUP_REMOVED lines=8> */
[----:B------:R-:W4:Y:S02]  /*24c70*/  FLO.U32 R0, UR4 ;  /* 0x0000000400007d00 */ /* 0x000f2400080e0000 */
        /* <DEDUP_REMOVED lines=8> */
.L_x_4401:
[----:B------:R-:W-:Y:S05]  /*24d00*/  BSYNC B0 ;  /* 0x0000000000007941 */ /* 0x000fea0003800000 */
.L_x_4400:
        /* <DEDUP_REMOVED lines=8> */
[----:B----4-:R-:W-:Y:S01]  /*24d90*/  IMAD R2, R2, 0x8, R3 ;  /* 0x0000000802027824 */ /* 0x010fe200078e0203 */
[----:B--2---:R-:W-:-:S04]  /*24da0*/  SHF.L.U32 R0, R0, 0x1f, RZ ;  /* 0x0000001f00007819 */ /* 0x004fc800000006ff */
[----:B------:R-:W2:Y:S02]  /*24db0*/  SYNCS.PHASECHK.TRANS64.TRYWAIT P0, [R2+URZ+0x36860], R0 ;  /* 0x03686000020075a7 */ /* 0x000ea4000800017f */
[----:B--2---:R-:W-:Y:S05]  /*24dc0*/  @!P0 BRA `(.L_x_4405) ;  /* 0x0000002c00148947 */ /* 0x004fea0003800000 */
.L_x_4495:
[----:B------:R-:W-:Y:S05]  /*24dd0*/  BSYNC B1 ;  /* 0x0000000000017941 */ /* 0x000fea0003800000 */
.L_x_4404:
        /* <DEDUP_REMOVED lines=10> */
.L_x_4406:
[----:B------:R-:W2:Y:S01]  /*24e80*/  LDL R0, [R1+0x8] ;  /* 0x0000080001007983 */ /* 0x000ea20000100800 */
[----:B------:R-:W-:Y:S01]  /*24e90*/  BSSY B1, `(.L_x_4407) ;  /* 0x0000004000017945 */ /* 0x000fe20003800000 */
[----:B--2---:R-:W-:-:S13]  /*24ea0*/  LOP3.LUT P0, RZ, R0, 0x8, RZ, 0xc0, !PT ;  /* 0x0000000800ff7812 */ /* 0x004fda000780c0ff */
[----:B------:R-:W-:Y:S05]  /*24eb0*/  @P0 BRA `(.L_x_4408) ;  /* 0x0000000000040947 */ /* 0x000fea0003800000 */
[----:B------:R-:W-:Y:S01]  /*24ec0*/  BPT.TRAP 0x1 ;  /* 0x000000040000795c */ /* 0x000fe20000300000 */
.L_x_4408:
[----:B------:R-:W-:Y:S05]  /*24ed0*/  BSYNC B1 ;  /* 0x0000000000017941 */ /* 0x000fea0003800000 */
.L_x_4407:
[----:B-1----:R-:W2:Y:S04]  /*24ee0*/  LDL R5, [R1+0x4] ;  /* 0x0000040001057983 */ /* 0x002ea80000100800 */
[----:B------:R-:W2:Y:S04]  /*24ef0*/  LDL R0, [R1+0xc] ;  /* 0x00000c0001007983 */ /* 0x000ea80000100800 */
[----:B------:R-:W4:Y:S04]  /*24f00*/  LDL.LU R4, [R1+0x1c] ;  /* 0x00001c0001047983 */ /* 0x000f280000300800 */
[----:B------:R-:W4:Y:S01]  /*24f10*/  LDL R3, [R1+0x18] ;  /* 0x0000180001037983 */ /* 0x000f220000100800 */
        /* <DEDUP_REMOVED lines=8> */
[----:B----4-:R-:W-:Y:S02]  /*24fa0*/  IMAD R3, R3, 0x70, R4 ;  /* 0x0000007003037824 */ /* 0x010fe400078e0204 */
[----:B------:R-:W-:-:S07]  /*24fb0*/  VIADD R4, R0, 0x400 ;  /* 0x0000040000047836 */ /* 0x000fce0000000000 */
.L_x_4409:
        /* <DEDUP_REMOVED lines=16> */
.L_x_4410:
        /* <DEDUP_REMOVED lines=12> */
[----:B------:R-:W-:Y:S01]  /*25180*/  UMOV UR6, 0x0 ;  /* 0x0000000000067882 */ /* 0x000fe20000000000 */
[----:B------:R-:W-:Y:S01]  /*25190*/  IADD3 R0, R0, 0x7400, RZ ;  /* 0x0000740000007810 */ /* 0x000fe20007ffe0ff */
[----:B------:R-:W-:Y:S01]  /*251a0*/  UMOV UR7, 0x14f00000 ;  /* 0x14f0000000077882 */ /* 0x000fe20000000000 */
[----:B------:R-:W-:-:S09]  /*251b0*/  UMOV UR10, 0x80 ;  /* 0x00000080000a7882 */ /* 0x000fd20000000000 */
.L_x_4411:
        /* <DEDUP_REMOVED lines=11> */
.L_x_4403:
[----:B------:R-:W-:Y:S05]  /*25270*/  BSYNC B0 ;  /* 0x0000000000007941 */ /* 0x000fea0003800000 */
.L_x_4402:
        /* <DEDUP_REMOVED lines=9> */
.L_x_4321:
[----:B------:R-:W-:Y:S05]  /*25310*/  BSYNC B7 ;  /* 0x0000000000077941 */ /* 0x000fea0003800000 */
.L_x_4319:
[----:B---3-5:R-:W2:Y:S02]  /*25320*/  LDL R8, [R1+0x8] ;  /* 0x0000080001087983 */ /* 0x028ea40000100800 */
[----:B--2---:R-:W-:-:S13]  /*25330*/  LOP3.LUT P0, RZ, R8, 0x10, RZ, 0xc0, !PT ;  /* 0x0000001008ff7812 */ /* 0x004fda000780c0ff */
[----:B------:R-:W-:Y:S05]  /*25340*/  @!P0 BRA `(.L_x_4412) ;  /* 0x0000000000288947 */ /* 0x000fea0003800000 */
[----:B------:R-:W-:Y:S05]  /*25350*/  WARPSYNC.ALL ;  /* 0x0000000000007948 */ /* 0x000fea0003800000 */
[----:B------:R-:W2:Y:S08]  /*25360*/  S2UR UR5, SR_CgaCtaId ;  /* 0x00000000000579c3 */ /* 0x000eb00000008800 */
[----:B------:R-:W-:Y:S06]  /*25370*/  BAR.SYNC.DEFER_BLOCKING 0x5, 0x180 ;  /* 0x0146000000007b1d */ /* 0x000fec0000010000 */
[----:B------:R-:W-:-:S02]  /*25380*/  UMOV UR4, 0x400 ;  /* 0x0000040000047882 */ /* 0x000fc40000000000 */
[----:B--2---:R-:W-:-:S06]  /*25390*/  ULEA UR4, UR5, UR4, 0x18 ;  /* 0x0000000405047291 */ /* 0x004fcc000f8ec03f */
[----:B-1----:R-:W-:-:S05]  /*253a0*/  IMAD.U32 R0, RZ, RZ, UR4 ;  /* 0x00000004ff007e24 */ /* 0x002fca000f8e00ff */
[----:B------:R2:W3:Y:S04]  /*253b0*/  LDS.128 R16, [R0+0x368d0] ;  /* 0x0368d00000107984 */ /* 0x0004e80000000c00 */
[----:B------:R2:W-:Y:S01]  /*253c0*/  STL [R1+0x4], R0 ;  /* 0x0000040001007387 */ /* 0x0005e20000100800 */
[----:B------:R-:W-:Y:S06]  /*253d0*/  BAR.ARV 0x4, 0x180 ;  /* 0x0106000000007b1d */ /* 0x000fec0000002000 */
[----:B------:R-:W-:Y:S05]  /*253e0*/  BRA `(.L_x_4413) ;  /* 0x0000000800447947 */ /* 0x000fea0003800000 */
.L_x_4412:
[----:B------:R-:W2:Y:S01]  /*253f0*/  LDL R7, [R1+0x2c] ;  /* 0x00002c0001077983 */ /* 0x000ea20000100800 */
[----:B------:R-:W-:Y:S01]  /*25400*/  UMOV UR4, 0xffffffff ;  /* 0xffffffff00047882 */ /* 0x000fe20000000000 */
[----:B--2---:R-:W-:Y:S02]  /*25410*/  ISETP.NE.AND P5, PT, R7, 0x1f, PT ;  /* 0x0000001f0700780c */ /* 0x004fe40003fa5270 */
[----:B------:R-:W-:Y:S11]  /*25420*/  BRA.DIV UR4, `(.L_x_4414) ;  /* 0x0000002604907947 */ /* 0x000ff6000b800000 */
[----:B-1----:R-:W-:Y:S01]  /*25430*/  IADD3 R0, R19, R7, RZ ;  /* 0x0000000713007210 */ /* 0x002fe20007ffe0ff */
[----:B------:R-:W-:Y:S01]  /*25440*/  ULDC UR4, c[0x0][0xc3c] ;  /* 0x00030f0000047ab9 */ /* 0x000fe20000000800 */
        /* <DEDUP_REMOVED lines=29> */
.L_x_4505:
[----:B------:R-:W-:Y:S02]  /*25620*/  ULDC UR4, c[0x0][0xc38] ;  /* 0x00030e0000047ab9 */ /* 0x000fe40000000800 */
[----:B------:R-:W-:-:S04]  /*25630*/  IMAD.U32 R16, RZ, RZ, UR4 ;  /* 0x00000004ff107e24 */ /* 0x000fc8000f8e00ff */
[----:B-1----:R-:W-:-:S05]  /*25640*/  IMAD R6, R6, R16, RZ ;  /* 0x0000001006067224 */ /* 0x002fca00078e02ff */
[----:B------:R-:W-:-:S04]  /*25650*/  IADD3 R4, R4, R6, RZ ;  /* 0x0000000604047210 */ /* 0x000fc80007ffe0ff */
[----:B------:R-:W-:-:S13]  /*25660*/  ISETP.GT.AND P4, PT, R4, R0, PT ;  /* 0x000000000400720c */ /* 0x000fda0003f84270 */
[----:B------:R-:W-:Y:S05]  /*25670*/  @P4 BRA `(.L_x_4415) ;  /* 0x0000000000a04947 */ /* 0x000fea0003800000 */
.L_x_4420:
[----:B------:R-:W1:Y:S01]  /*25680*/  LDC R2, c[0x0][0xc3c] ;  /* 0x00030f00ff027b82 */ /* 0x000e620000000800 */
[----:B------:R-:W-:-:S05]  /*25690*/  VIADD R19, R19, 0x1f ;  /* 0x0000001f13137836 */ /* 0x000fca0000000000 */
[----:B-1----:R-:W-:-:S13]  /*256a0*/  ISETP.GE.AND P4, PT, R19, R2, PT ;  /* 0x000000021300720c */ /* 0x002fda0003f86270 */
[----:B------:R-:W-:Y:S05]  /*256b0*/  @P4 BRA `(.L_x_4416) ;  /* 0x0000000400484947 */ /* 0x000fea0003800000 */
[----:B------:R-:W0:Y:S01]  /*256c0*/  LDL R3, [R1+0x2c] ;  /* 0x00002c0001037983 */ /* 0x000e220000100800 */
[----:B------:R-:W-:Y:S01]  /*256d0*/  BSSY B0, `(.L_x_4417) ;  /* 0x0000008000007945 */ /* 0x000fe20003800000 */
[----:B0-----:R-:W-:-:S05]  /*256e0*/  IMAD.IADD R5, R19, 0x1, R3 ;  /* 0x0000000113057824 */ /* 0x001fca00078e0203 */
[----:B------:R-:W-:Y:S02]  /*256f0*/  ISETP.GE.OR P4, PT, R5, R2, !P5 ;  /* 0x000000020500720c */ /* 0x000fe40006f86670 */
[----:B------:R-:W-:-:S11]  /*25700*/  MOV R2, RZ ;  /* 0x000000ff00027202 */ /* 0x000fd60000000f00 */
[----:B------:R-:W-:Y:S05]  /*25710*/  @P4 BRA `(.L_x_4418) ;  /* 0x00000000000c4947 */ /* 0x000fea0003800000 */
[----:B------:R-:W0:Y:S02]  /*25720*/  LDC.64 R2, c[0x0][0xc80] ;  /* 0x00032000ff027b82 */ /* 0x000e240000000a00 */
[----:B0-----:R-:W-:-:S06]  /*25730*/  IMAD.WIDE R2, R5, 0x4, R2 ;  /* 0x0000000405027825 */ /* 0x001fcc00078e0202 */
[----:B------:R0:W5:Y:S02]  /*25740*/  LDG.E R2, desc[UR60][R2.64] ;  /* 0x0000003c02027981 */ /* 0x000164000c1e1900 */
.L_x_4418:
[----:B------:R-:W-:Y:S05]  /*25750*/  BSYNC B0 ;  /* 0x0000000000007941 */ /* 0x000fea0003800000 */
.L_x_4417:
[----:B------:R-:W-:-:S03]  /*25760*/  UMOV UR4, 0xffffffff ;  /* 0xffffffff00047882 */ /* 0x000fc60000000000 */
[----:B------:R-:W-:Y:S05]  /*25770*/  BRA.DIV UR4, `(.L_x_4419) ;  /* 0x0000002604f87947 */ /* 0x000fea000b800000 */
[----:B0-----:R-:W2:Y:S02]  /*25780*/  LDL R3, [R1+0x8] ;  /* 0x0000080001037983 */ /* 0x001ea40000100800 */
[----:B--2---:R-:W-:Y:S02]  /*25790*/  LOP3.LUT P4, RZ, R3, 0x1, RZ, 0xc0, !PT ;  /* 0x0000000103ff7812 */ /* 0x004fe4000788c0ff */
[----:B-----5:R-:W0:Y:S02]  /*257a0*/  SHFL.UP PT, R3, R2, 0x1, RZ ;  /* 0x0420000002037989 */ /* 0x020e2400000e00ff */
        /* <DEDUP_REMOVED lines=15> */
.L_x_4513:
[----:B------:R-:W-:Y:S02]  /*258a0*/  ULDC UR4, c[0x0][0xc38] ;  /* 0x00030e0000047ab9 */ /* 0x000fe40000000800 */
[----:B------:R-:W-:-:S05]  /*258b0*/  MOV R16, UR4 ;  /* 0x0000000400107c02 */ /* 0x000fca0008000f00 */
[----:B-1----:R-:W-:-:S04]  /*258c0*/  IMAD R6, R6, R16, RZ ;  /* 0x0000001006067224 */ /* 0x002fc800078e02ff */
[----:B------:R-:W-:-:S05]  /*258d0*/  IMAD.IADD R4, R6, 0x1, R4 ;  /* 0x0000000106047824 */ /* 0x000fca00078e0204 */
[----:B------:R-:W-:-:S13]  /*258e0*/  ISETP.GT.AND P4, PT, R4, R0, PT ;  /* 0x000000000400720c */ /* 0x000fda0003f84270 */
[----:B------:R-:W-:Y:S05]  /*258f0*/  @!P4 BRA `(.L_x_4420) ;  /* 0xfffffffc0060c947 */ /* 0x000fea000383ffff */
.L_x_4415:
        /* <DEDUP_REMOVED lines=8> */
.L_x_4517:
[----:B------:R-:W-:Y:S02]  /*25980*/  ISETP.NE.AND P0, PT, R3, RZ, PT ;  /* 0x000000ff0300720c */ /* 0x000fe40003f05270 */
[----:B-1----:R-:W-:-:S11]  /*25990*/  MOV R2, RZ ;  /* 0x000000ff00027202 */ /* 0x002fd60000000f00 */
[----:B------:R-:W-:Y:S05]  /*259a0*/  @!P0 BRA `(.L_x_4422) ;  /* 0x0000000000108947 */ /* 0x000fea0003800000 */
[----:B------:R-:W-:Y:S01]  /*259b0*/  UMOV UR4, 0xffffffff ;  /* 0xffffffff00047882 */ /* 0x000fe20000000000 */
[----:B------:R-:W-:Y:S02]  /*259c0*/  VIADD R12, R4, 0xffffffff ;  /* 0xffffffff040c7836 */ /* 0x000fe40000000000 */
[----:B------:R-:W-:Y:S05]  /*259d0*/  BRA.DIV UR4, `(.L_x_4423) ;  /* 0x0000002a04887947 */ /* 0x000fea000b800000 */
[----:B------:R1:W3:Y:S02]  /*259e0*/  SHFL.IDX PT, R2, R5, R12, 0x1f ;  /* 0x00001f0c05027589 */ /* 0x0002e400000e0000 */
.L_x_4422:
[----:B012---:R-:W-:Y:S01]  /*259f0*/  IABS R5, R17 ;  /* 0x0000001100057213 */ /* 0x007fe20000000000 */
[----:B---3--:R-:W-:Y:S01]  /*25a00*/  IMAD R16, R2, R16, R6 ;  /* 0x0000001002107224 */ /* 0x008fe200078e0206 */
[----:B------:R-:W-:Y:S02]  /*25a10*/  IADD3 R19, R4, R19, RZ ;  /* 0x0000001304137210 */ /* 0x000fe40007ffe0ff */
[----:B------:R-:W0:Y:S01]  /*25a20*/  I2F.RP R2, R5 ;  /* 0x0000000500027306 */ /* 0x000e220000209400 */
[----:B------:R-:W-:-:S07]  /*25a30*/  IMAD.IADD R0, R0, 0x1, -R16 ;  /* 0x0000000100007824 */ /* 0x000fce00078e0a10 */
[----:B0-----:R-:W0:Y:S02]  /*25a40*/  MUFU.RCP R2, R2 ;  /* 0x0000000200027308 */ /* 0x001e240000001000 */
[----:B0-----:R-:W-:-:S06]  /*25a50*/  VIADD R2, R2, 0xffffffe ;  /* 0x0ffffffe02027836 */ /* 0x001fcc0000000000 */
[----:B------:R-:W0:Y:S02]  /*25a60*/  F2I.FTZ.U32.TRUNC.NTZ R3, R2 ;  /* 0x0000000200037305 */ /* 0x000e24000021f000 */
[----:B0-----:R-:W-:-:S05]  /*25a70*/  IADD3 R2, RZ, -R3, RZ ;  /* 0x80000003ff027210 */ /* 0x001fca0007ffe0ff */
[----:B------:R-:W-:Y:S02]  /*25a80*/  IMAD R6, R2, R5, RZ ;  /* 0x0000000502067224 */ /* 0x000fe400078e02ff */
[----:B------:R-:W-:-:S04]  /*25a90*/  IMAD.MOV.U32 R2, RZ, RZ, RZ ;  /* 0x000000ffff027224 */ /* 0x000fc800078e00ff */
[----:B------:R-:W-:Y:S01]  /*25aa0*/  IMAD.HI.U32 R2, R3, R6, R2 ;  /* 0x0000000603027227 */ /* 0x000fe200078e0002 */
[----:B------:R-:W-:Y:S02]  /*25ab0*/  IABS R6, R17 ;  /* 0x0000001100067213 */ /* 0x000fe40000000000 */
[----:B------:R-:W-:Y:S02]  /*25ac0*/  IABS R3, R0 ;  /* 0x0000000000037213 */ /* 0x000fe40000000000 */
[----:B------:R-:W-:-:S03]  /*25ad0*/  IADD3 R6, RZ, -R6, RZ ;  /* 0x80000006ff067210 */ /* 0x000fc60007ffe0ff */
        /* <DEDUP_REMOVED lines=12> */
[--C-:B------:R-:W-:Y:S02]  /*25ba0*/  IMAD.MOV R3, RZ, RZ, -R2.reuse ;  /* 0x000000ffff037224 */ /* 0x100fe400078e0a02 */
[----:B------:R-:W-:Y:S02]  /*25bb0*/  IMAD.MOV.U32 R18, RZ, RZ, R2 ;  /* 0x000000ffff127224 */ /* 0x000fe400078e0002 */
[----:B------:R-:W-:Y:S01]  /*25bc0*/  IMAD R17, R17, R3, R0 ;  /* 0x0000000311117224 */ /* 0x000fe200078e0200 */
[----:B------:R-:W-:Y:S06]  /*25bd0*/  BRA `(.L_x_4424) ;  /* 0x00000000001c7947 */ /* 0x000fec0003800000 */
.L_x_4416:
[----:B------:R-:W-:Y:S01]  /*25be0*/  UMOV UR4, URZ ;  /* 0x0000003f00047c82 */ /* 0x000fe20008000000 */
[----:B------:R-:W-:Y:S01]  /*25bf0*/  UMOV UR5, URZ ;  /* 0x0000003f00057c82 */ /* 0x000fe20008000000 */
[----:B------:R-:W-:Y:S01]  /*25c00*/  ULDC UR6, c[0x0][0xc3c] ;  /* 0x00030f0000067ab9 */ /* 0x000fe20000000800 */
[----:B------:R-:W-:Y:S01]  /*25c10*/  IMAD.MOV.U32 R16, RZ, RZ, R0 ;  /* 0x000000ffff107224 */ /* 0x000fe200078e0000 */
[----:B------:R-:W-:Y:S01]  /*25c20*/  MOV R17, UR4 ;  /* 0x0000000400117c02 */ /* 0x000fe20008000f00 */
[----:B------:R-:W-:Y:S02]  /*25c30*/  IMAD.U32 R18, RZ, RZ, UR5 ;  /* 0x00000005ff127e24 */ /* 0x000fe4000f8e00ff */
[----:B------:R-:W-:-:S07]  /*25c40*/  IMAD.U32 R19, RZ, RZ, UR6 ;  /* 0x00000006ff137e24 */ /* 0x000fce000f8e00ff */
.L_x_4424:
        /* <DEDUP_REMOVED lines=11> */
.L_x_4413:
[----:B------:R-:W-:Y:S02]  /*25d00*/  ULDC UR4, c[0x0][0xc3c] ;  /* 0x00030f0000047ab9 */ /* 0x000fe40000000800 */
[----:B---3--:R-:W-:-:S13]  /*25d10*/  ISETP.GE.AND P0, PT, R19, UR4, PT ;  /* 0x0000000413007c0c */ /* 0x008fda000bf06270 */
[----:B------:R-:W-:Y:S05]  /*25d20*/  @!P0 BRA `(.L_x_4425) ;  /* 0xffffff9000808947 */ /* 0x000fea000383ffff */
[----:B------:R-:W-:Y:S05]  /*25d30*/  BSYNC B8 ;  /* 0x0000000000087941 */ /* 0x000fea0003800000 */
.L_x_4275:
[----:B--2---:R-:W2:Y:S01]  /*25d40*/  LDL.LU R0, [R1+0x54] ;  /* 0x0000540001007983 */ /* 0x004ea20000300800 */
[----:B------:R-:W-:Y:S01]  /*25d50*/  BSSY B0, `(.L_x_4426) ;  /* 0x000000b000007945 */ /* 0x000fe20003800000 */
[----:B0-----:R-:W0:Y:S01]  /*25d60*/  S2R R5, SR_CgaCtaId ;  /* 0x0000000000057919 */ /* 0x001e220000008800 */
[----:B--2---:R-:W-:-:S04]  /*25d70*/  IADD3 R0, R0, 0x1, RZ ;  /* 0x0000000100007810 */ /* 0x004fc80007ffe0ff */
        /* <DEDUP_REMOVED lines=8> */
.L_x_4520:
[----:B------:R-:W-:Y:S05]  /*25e00*/  BSYNC B0 ;  /* 0x0000000000007941 */ /* 0x000fea0003800000 */
.L_x_4426:
[----:B------:R-:W-:-:S03]  /*25e10*/  UMOV UR4, 0xffffffff ;  /* 0xffffffff00047882 */ /* 0x000fc60000000000 */
[----:B------:R-:W-:Y:S05]  /*25e20*/  BRA.DIV UR4, `(.L_x_4428) ;  /* 0x0000002604b07947 */ /* 0x000fea000b800000 */
[----:B------:R-:W1:Y:S02]  /*25e30*/  S2R R2, SR_TID.X ;  /* 0x0000000000027919 */ /* 0x000e640000002100 */
[----:B-1----:R-:W-:-:S04]  /*25e40*/  SHF.R.U32.HI R2, RZ, 0x5, R2 ;  /* 0x00000005ff027819 */ /* 0x002fc80000011602 */
[----:B------:R-:W-:-:S05]  /*25e50*/  LOP3.LUT R2, R2, 0x3, RZ, 0xc0, !PT ;  /* 0x0000000302027812 */ /* 0x000fca00078ec0ff */
[----:B------:R1:W2:Y:S02]  /*25e60*/  SHFL.IDX PT, R14, R2, RZ, 0x1f ;  /* 0x00001fff020e7589 */ /* 0x0002a400000e0000 */
.L_x_4523:
[----:B--2---:R-:W-:-:S13]  /*25e70*/  ISETP.NE.AND P0, PT, R14, RZ, PT ;  /* 0x000000ff0e00720c */ /* 0x004fda0003f05270 */
[----:B------:R-:W-:Y:S05]  /*25e80*/  @P0 BRA `(.L_x_4060) ;  /* 0x00000000009c0947 */ /* 0x000fea0003800000 */
[----:B------:R-:W-:-:S03]  /*25e90*/  UMOV UR4, 0xffffffff ;  /* 0xffffffff00047882 */ /* 0x000fc60000000000 */
[----:B------:R-:W-:Y:S05]  /*25ea0*/  BRA.DIV UR4, `(.L_x_4429) ;  /* 0x0000002604c47947 */ /* 0x000fea000b800000 */
[----:B------:R-:W-:-:S13]  /*25eb0*/  ELECT P6, URZ, PT ;  /* 0x00000000003f782f */ /* 0x000fda00038c0000 */
.L_x_4526:
        /* <DEDUP_REMOVED lines=8> */
.L_x_4430:
        /* <DEDUP_REMOVED lines=10> */
[----:B------:R-:W-:Y:S02]  /*25fe0*/  LOP3.LUT R4, R7, R4, RZ, 0x3c, !PT ;  /* 0x0000000407047212 */ /* 0x000fe400078e3cff */
[----:B------:R-:W-:-:S02]  /*25ff0*/  LEA R7, R3, R2, 0x3 ;  /* 0x0000000203077211 */ /* 0x000fc400078e18ff */
[----:B------:R-:W-:Y:S01]  /*26000*/  SHF.L.U32 R2, R4, 0x1f, RZ ;  /* 0x0000001f04027819 */ /* 0x000fe200000006ff */
[----:B0-----:R-:W-:Y:S06]  /*26010*/  @!P0 BRA `(.L_x_4431) ;  /* 0x0000002400888947 */ /* 0x001fec0003800000 */
.L_x_4527:
[----:B------:R-:W1:Y:S02]  /*26020*/  SYNCS.PHASECHK.TRANS64.TRYWAIT P0, [R7+URZ], R2 ;  /* 0x00000002070075a7 */ /* 0x000e64000800017f */
[----:B-1----:R-:W-:Y:S05]  /*26030*/  @!P0 BRA `(.L_x_4432) ;  /* 0x0000002400948947 */ /* 0x002fea0003800000 */
.L_x_4528:
[----:B------:R-:W-:Y:S05]  /*26040*/  @!P2 BRA `(.L_x_4433) ;  /* 0x000000000004a947 */ /* 0x000fea0003800000 */
[----:B------:R-:W-:Y:S01]  /*26050*/  BPT.TRAP 0x1 ;  /* 0x000000040000795c */ /* 0x000fe20000300000 */
.L_x_4433:
[----:B------:R-:W2:Y:S01]  /*26060*/  LDL.LU R4, [R1+0xc] ;  /* 0x00000c0001047983 */ /* 0x000ea20000300800 */
[----:B------:R-:W-:-:S04]  /*26070*/  VIADD R0, R0, 0x36860 ;  /* 0x0003686000007836 */ /* 0x000fc80000000000 */
[----:B--2---:R-:W-:-:S04]  /*26080*/  IMAD R4, R4, 0x8, R0 ;  /* 0x0000000804047824 */ /* 0x004fc800078e0200 */
[----:B------:R-:W2:Y:S02]  /*26090*/  SYNCS.PHASECHK.TRANS64.TRYWAIT P0, [R4+URZ], R5 ;  /* 0x00000005040075a7 */ /* 0x000ea4000800017f */
[----:B--2---:R-:W-:Y:S05]  /*260a0*/  @!P0 BRA `(.L_x_4434) ;  /* 0x00000024008c8947 */ /* 0x004fea0003800000 */
.L_x_4529:
[----:B------:R-:W-:-:S07]  /*260b0*/  LEA R3, R3, R0, 0x3 ;  /* 0x0000000003037211 */ /* 0x000fce00078e18ff */
.L_x_4435:
[----:B---3--:R3:W4:Y:S02]  /*260c0*/  SYNCS.PHASECHK.TRANS64.TRYWAIT P0, [R3+URZ], R2 ;  /* 0x00000002030075a7 */ /* 0x008724000800017f */
[----:B----4-:R-:W-:Y:S05]  /*260d0*/  @!P0 NANOSLEEP.SYNCS 0x989680 ;  /* 0x009896800000895d */ /* 0x010fea0003900000 */
[----:B------:R-:W4:Y:S02]  /*260e0*/  @!P0 SYNCS.PHASECHK.TRANS64 P0, [R3+URZ], R2 ;  /* 0x00000002030085a7 */ /* 0x000f24000800007f */
[----:B----4-:R-:W-:Y:S05]  /*260f0*/  @!P0 BRA `(.L_x_4435) ;  /* 0xfffffffc00f08947 */ /* 0x010fea000383ffff */
.L_x_4060:
[----:B------:R-:W-:Y:S05]  /*26100*/  BSYNC B9 ;  /* 0x0000000000097941 */ /* 0x000fea0003800000 */
.L_x_4057:
[----:B------:R-:W-:Y:S05]  /*26110*/  EXIT ;  /* 0x000000000000794d */ /* 0x000fea0003800000 */
.L_x_4078:
[----:B0-----:R0:W1:Y:S02]  /*26120*/  SYNCS.PHASECHK.TRANS64.TRYWAIT P5, [R43+URZ+0x36890], R100 ;  /* 0x036890642b0075a7 */ /* 0x00106400080a017f */
[----:B-1----:R-:W-:Y:S05]  /*26130*/  @!P5 NANOSLEEP.SYNCS 0x989680 ;  /* 0x009896800000d95d */ /* 0x002fea0003900000 */
[----:B------:R-:W1:Y:S02]  /*26140*/  @!P5 SYNCS.PHASECHK.TRANS64 P5, [R43+URZ+0x36890], R100 ;  /* 0x036890642b00d5a7 */ /* 0x000e6400080a007f */
[----:B-1----:R-:W-:Y:S05]  /*26150*/  @!P5 BRA `(.L_x_4078) ;  /* 0xfffffffc00f0d947 */ /* 0x002fea000383ffff */
[----:B------:R-:W-:Y:S05]  /*26160*/  BRA `(.L_x_4436) ;  /* 0xfffffdd400f07947 */ /* 0x000fea000383ffff */
.L_x_4132:
[----:B-1----:R1:W3:Y:S02]  /*26170*/  SYNCS.PHASECHK.TRANS64.TRYWAIT P5, [R43+URZ+0x36890], R100 ;  /* 0x036890642b0075a7 */ /* 0x0022e400080a017f */
[----:B---3--:R-:W-:Y:S05]  /*26180*/  @!P5 NANOSLEEP.SYNCS 0x989680 ;  /* 0x009896800000d95d */ /* 0x008fea0003900000 */
[----:B------:R-:W3:Y:S02]  /*26190*/  @!P5 SYNCS.PHASECHK.TRANS64 P5, [R43+URZ+0x36890], R100 ;  /* 0x036890642b00d5a7 */ /* 0x000ee400080a007f */
[----:B---3--:R-:W-:Y:S05]  /*261a0*/  @!P5 BRA `(.L_x_4132) ;  /* 0xfffffffc00f0d947 */ /* 0x008fea000383ffff */
[----:B------:R-:W-:Y:S05]  /*261b0*/  BRA `(.L_x_4437) ;  /* 0xfffffe0800c07947 */ /* 0x000fea000383ffff */
.L_x_4157:
[----:B-1----:R1:W2:Y:S02]  /*261c0*/  SYNCS.PHASECHK.TRANS64.TRYWAIT P3, [R43+URZ+0x36890], R100 ;  /* 0x036890642b0075a7 */ /* 0x0022a4000806017f */
[----:B--2---:R-:W-:Y:S05]  /*261d0*/  @!P3 NANOSLEEP.SYNCS 0x989680 ;  /* 0x009896800000b95d */ /* 0x004fea0003900000 */
[----:B------:R-:W2:Y:S02]  /*261e0*/  @!P3 SYNCS.PHASECHK.TRANS64 P3, [R43+URZ+0x36890], R100 ;  /* 0x036890642b00b5a7 */ /* 0x000ea4000806007f */
[----:B--2---:R-:W-:Y:S05]  /*261f0*/  @!P3 BRA `(.L_x_4157) ;  /* 0xfffffffc00f0b947 */ /* 0x004fea000383ffff */
[----:B------:R-:W-:Y:S05]  /*26200*/  BRA `(.L_x_4438) ;  /* 0xfffffe3800e87947 */ /* 0x000fea000383ffff */
.L_x_4163:
[----:B0-----:R0:W1:Y:S02]  /*26210*/  SYNCS.PHASECHK.TRANS64.TRYWAIT P2, [R43+URZ+0x368b0], R100 ;  /* 0x0368b0642b0075a7 */ /* 0x001064000804017f */
[----:B-1----:R-:W-:Y:S05]  /*26220*/  @!P2 NANOSLEEP.SYNCS 0x989680 ;  /* 0x009896800000a95d */ /* 0x002fea0003900000 */
[----:B------:R-:W1:Y:S02]  /*26230*/  @!P2 SYNCS.PHASECHK.TRANS64 P2, [R43+URZ+0x368b0], R100 ;  /* 0x0368b0642b00a5a7 */ /* 0x000e64000804007f */
[----:B-1----:R-:W-:Y:S05]  /*26240*/  @!P2 BRA `(.L_x_4163) ;  /* 0xfffffffc00f0a947 */ /* 0x002fea000383ffff */
[----:B------:R-:W-:Y:S05]  /*26250*/  BRA `(.L_x_4439) ;  /* 0xfffffe4000007947 */ /* 0x000fea000383ffff */
.L_x_4181:
        /* <DEDUP_REMOVED lines=8> */
.L_x_4441:
[----:B------:R-:W-:Y:S05]  /*262e0*/  BSYNC B1 ;  /* 0x0000000000017941 */ /* 0x000fea0003800000 */
.L_x_4440:
[----:B------:R-:W-:Y:S01]  /*262f0*/  MOV R13, R24 ;  /* 0x00000018000d7202 */ /* 0x000fe20000000f00 */
[----:B------:R-:W-:Y:S01]  /*26300*/  IMAD.MOV.U32 R12, RZ, RZ, RZ ;  /* 0x000000ffff0c7224 */ /* 0x000fe200078e00ff */
[----:B------:R-:W-:Y:S01]  /*26310*/  MOV R15, 0xffffffff ;  /* 0xffffffff000f7802 */ /* 0x000fe20000000f00 */
[----:B------:R-:W-:Y:S02]  /*26320*/  IMAD.MOV.U32 R11, RZ, RZ, 0x1c1f ;  /* 0x00001c1fff0b7424 */ /* 0x000fe400078e00ff */
[----:B------:R-:W-:-:S07]  /*26330*/  IMAD.MOV.U32 R0, RZ, RZ, R14 ;  /* 0x000000ffff007224 */ /* 0x000fce00078e000e */
[----:B------:R-:W-:Y:S05]  /*26340*/  WARPSYNC.COLLECTIVE R15, `(.L_x_4442) ;  /* 0x000000000f087348 */ /* 0x000fea0003c00000 */
[----:B------:R0:W1:Y:S02]  /*26350*/  SHFL.IDX P6, R14, R13, R12, R11 ;  /* 0x0000000c0d0e7389 */ /* 0x00006400000c000b */
[----:B01----:R-:W-:Y:S01]  /*26360*/  ENDCOLLECTIVE ;  /* 0x000000000000791b */ /* 0x003fe20003800000 */
.L_x_4442:
[----:B------:R-:W-:Y:S02]  /*26370*/  IMAD.MOV.U32 R13, RZ, RZ, R27 ;  /* 0x000000ffff0d7224 */ /* 0x000fe400078e001b */
[----:B------:R-:W-:-:S07]  /*26380*/  IMAD.MOV.U32 R3, RZ, RZ, R14 ;  /* 0x000000ffff037224 */ /* 0x000fce00078e000e */
[----:B------:R-:W-:Y:S05]  /*26390*/  WARPSYNC.COLLECTIVE R15, `(.L_x_4443) ;  /* 0x000000000f087348 */ /* 0x000fea0003c00000 */
[----:B------:R0:W1:Y:S02]  /*263a0*/  SHFL.IDX P6, R14, R13, R12, R11 ;  /* 0x0000000c0d0e7389 */ /* 0x00006400000c000b */
[----:B01----:R-:W-:Y:S01]  /*263b0*/  ENDCOLLECTIVE ;  /* 0x000000000000791b */ /* 0x003fe20003800000 */
.L_x_4443:
[----:B------:R-:W-:Y:S01]  /*263c0*/  IMAD.MOV.U32 R13, RZ, RZ, R26 ;  /* 0x000000ffff0d7224 */ /* 0x000fe200078e001a */
[----:B------:R-:W-:-:S07]  /*263d0*/  MOV R4, R14 ;  /* 0x0000000e00047202 */ /* 0x000fce0000000f00 */
[----:B------:R-:W-:Y:S05]  /*263e0*/  WARPSYNC.COLLECTIVE R15, `(.L_x_4444) ;  /* 0x000000000f087348 */ /* 0x000fea0003c00000 */
[----:B------:R0:W1:Y:S02]  /*263f0*/  SHFL.IDX P6, R14, R13, R12, R11 ;  /* 0x0000000c0d0e7389 */ /* 0x00006400000c000b */
[----:B01----:R-:W-:Y:S01]  /*26400*/  ENDCOLLECTIVE ;  /* 0x000000000000791b */ /* 0x003fe20003800000 */
.L_x_4444:
[----:B------:R-:W-:Y:S05]  /*26410*/  BRA `(.L_x_4445) ;  /* 0xfffffe4c00947947 */ /* 0x000fea000383ffff */
.L_x_4185:
[----:B0-----:R0:W1:Y:S02]  /*26420*/  SYNCS.PHASECHK.TRANS64.TRYWAIT P0, [R16+URZ+0x36800], R7 ;  /* 0x03680007100075a7 */ /* 0x001064000800017f */
[----:B-1----:R-:W-:Y:S05]  /*26430*/  @!P0 NANOSLEEP.SYNCS 0x989680 ;  /* 0x009896800000895d */ /* 0x002fea0003900000 */
[----:B------:R-:W1:Y:S02]  /*26440*/  @!P0 SYNCS.PHASECHK.TRANS64 P0, [R16+URZ+0x36800], R7 ;  /* 0x03680007100085a7 */ /* 0x000e64000800007f */
[----:B-1----:R-:W-:Y:S05]  /*26450*/  @!P0 BRA `(.L_x_4185) ;  /* 0xfffffffc00f08947 */ /* 0x002fea000383ffff */
[----:B------:R-:W-:Y:S05]  /*26460*/  BRA `(.L_x_4446) ;  /* 0xfffffe5800307947 */ /* 0x000fea000383ffff */
.L_x_4209:
        /* <DEDUP_REMOVED lines=8> */
.L_x_4448:
[----:B------:R-:W-:Y:S05]  /*264f0*/  BSYNC B1 ;  /* 0x0000000000017941 */ /* 0x000fea0003800000 */
.L_x_4447:
[----:B------:R-:W-:Y:S01]  /*26500*/  IMAD.MOV.U32 R13, RZ, RZ, R24 ;  /* 0x000000ffff0d7224 */ /* 0x000fe200078e0018 */
[----:B------:R-:W-:Y:S01]  /*26510*/  MOV R11, 0x1c1f ;  /* 0x00001c1f000b7802 */ /* 0x000fe20000000f00 */
[----:B------:R-:W-:Y:S01]  /*26520*/  IMAD.MOV.U32 R12, RZ, RZ, RZ ;  /* 0x000000ffff0c7224 */ /* 0x000fe200078e00ff */
[----:B------:R-:W-:Y:S01]  /*26530*/  MOV R3, R14 ;  /* 0x0000000e00037202 */ /* 0x000fe20000000f00 */
[----:B------:R-:W-:-:S04]  /*26540*/  IMAD.MOV.U32 R15, RZ, RZ, -0x1 ;  /* 0xffffffffff0f7424 */ /* 0x000fc800078e00ff */
[----:B------:R-:W-:-:S07]  /*26550*/  IMAD.MOV.U32 R41, RZ, RZ, R3 ;  /* 0x000000ffff297224 */ /* 0x000fce00078e0003 */
[----:B------:R-:W-:Y:S05]  /*26560*/  WARPSYNC.COLLECTIVE R15, `(.L_x_4449) ;  /* 0x000000000f087348 */ /* 0x000fea0003c00000 */
[----:B------:R0:W1:Y:S02]  /*26570*/  SHFL.IDX P6, R14, R13, R12, R11 ;  /* 0x0000000c0d0e7389 */ /* 0x00006400000c000b */
[----:B01----:R-:W-:Y:S01]  /*26580*/  ENDCOLLECTIVE ;  /* 0x000000000000791b */ /* 0x003fe20003800000 */
.L_x_4449:
[----:B------:R-:W-:Y:S01]  /*26590*/  MOV R13, R27 ;  /* 0x0000001b000d7202 */ /* 0x000fe20000000f00 */
[----:B------:R-:W-:-:S07]  /*265a0*/  IMAD.MOV.U32 R0, RZ, RZ, R14 ;  /* 0x000000ffff007224 */ /* 0x000fce00078e000e */
[----:B------:R-:W-:Y:S05]  /*265b0*/  WARPSYNC.COLLECTIVE R15, `(.L_x_4450) ;  /* 0x000000000f087348 */ /* 0x000fea0003c00000 */
[----:B------:R0:W1:Y:S02]  /*265c0*/  SHFL.IDX P6, R14, R13, R12, R11 ;  /* 0x0000000c0d0e7389 */ /* 0x00006400000c000b */
[----:B01----:R-:W-:Y:S01]  /*265d0*/  ENDCOLLECTIVE ;  /* 0x000000000000791b */ /* 0x003fe20003800000 */
.L_x_4450:
[----:B------:R-:W-:Y:S01]  /*265e0*/  MOV R40, R0 ;  /* 0x0000000000287202 */ /* 0x000fe20000000f00 */
[----:B------:R-:W-:Y:S02]  /*265f0*/  IMAD.MOV.U32 R13, RZ, RZ, R26 ;  /* 0x000000ffff0d7224 */ /* 0x000fe400078e001a */
[----:B------:R-:W-:-:S07]  /*26600*/  IMAD.MOV.U32 R5, RZ, RZ, R14 ;  /* 0x000000ffff057224 */ /* 0x000fce00078e000e */
[----:B------:R-:W-:Y:S05]  /*26610*/  WARPSYNC.COLLECTIVE R15, `(.L_x_4451) ;  /* 0x000000000f087348 */ /* 0x000fea0003c00000 */
[----:B------:R0:W1:Y:S02]  /*26620*/  SHFL.IDX P6, R14, R13, R12, R11 ;  /* 0x0000000c0d0e7389 */ /* 0x00006400000c000b */
[----:B01----:R-:W-:Y:S01]  /*26630*/  ENDCOLLECTIVE ;  /* 0x000000000000791b */ /* 0x003fe20003800000 */
.L_x_4451:
[----:B------:R-:W-:Y:S05]  /*26640*/  BRA `(.L_x_4452) ;  /* 0xfffffe7400d07947 */ /* 0x000fea000383ffff */
.L_x_4213:
[----:B0-----:R0:W1:Y:S02]  /*26650*/  SYNCS.PHASECHK.TRANS64.TRYWAIT P0, [R16+URZ+0x36800], R5 ;  /* 0x03680005100075a7 */ /* 0x001064000800017f */
[----:B-1----:R-:W-:Y:S05]  /*26660*/  @!P0 NANOSLEEP.SYNCS 0x989680 ;  /* 0x009896800000895d */ /* 0x002fea0003900000 */
[----:B------:R-:W1:Y:S02]  /*26670*/  @!P0 SYNCS.PHASECHK.TRANS64 P0, [R16+URZ+0x36800], R5 ;  /* 0x03680005100085a7 */ /* 0x000e64000800007f */
[----:B-1----:R-:W-:Y:S05]  /*26680*/  @!P0 BRA `(.L_x_4213) ;  /* 0xfffffffc00f08947 */ /* 0x002fea000383ffff */
[----:B------:R-:W-:Y:S05]  /*26690*/  BRA `(.L_x_4453) ;  /* 0xfffffe7c00d07947 */ /* 0x000fea000383ffff */
.L_x_4227:
[----:B-1----:R1:W2:Y:S02]  /*266a0*/  SYNCS.PHASECHK.TRANS64.TRYWAIT P2, [R6+URZ+0x36830], R3 ;  /* 0x03683003060075a7 */ /* 0x0022a4000804017f */
[----:B--2---:R-:W-:Y:S05]  /*266b0*/  @!P2 NANOSLEEP.SYNCS 0x989680 ;  /* 0x009896800000a95d */ /* 0x004fea0003900000 */
[----:B------:R-:W2:Y:S02]  /*266c0*/  @!P2 SYNCS.PHASECHK.TRANS64 P2, [R6+URZ+0x36830], R3 ;  /* 0x036830030600a5a7 */ /* 0x000ea4000804007f */
[----:B--2---:R-:W-:Y:S05]  /*266d0*/  @!P2 BRA `(.L_x_4227) ;  /* 0xfffffffc00f0a947 */ /* 0x004fea000383ffff */
[----:B------:R-:W-:Y:S05]  /*266e0*/  BRA `(.L_x_4226) ;  /* 0xfffffea000e47947 */ /* 0x000fea000383ffff */
.L_x_4234:
[----:B-1----:R1:W2:Y:S02]  /*266f0*/  SYNCS.PHASECHK.TRANS64.TRYWAIT P2, [R11+URZ+0x36830], R4 ;  /* 0x036830040b0075a7 */ /* 0x0022a4000804017f */
[----:B--2---:R-:W-:Y:S05]  /*26700*/  @!P2 NANOSLEEP.SYNCS 0x989680 ;  /* 0x009896800000a95d */ /* 0x004fea0003900000 */
[----:B------:R-:W2:Y:S02]  /*26710*/  @!P2 SYNCS.PHASECHK.TRANS64 P2, [R11+URZ+0x36830], R4 ;  /* 0x036830040b00a5a7 */ /* 0x000ea4000804007f */
[----:B--2---:R-:W-:Y:S05]  /*26720*/  @!P2 BRA `(.L_x_4234) ;  /* 0xfffffffc00f0a947 */ /* 0x004fea000383ffff */
[----:B------:R-:W-:Y:S05]  /*26730*/  BRA `(.L_x_4233) ;  /* 0xfffffef400cc7947 */ /* 0x000fea000383ffff */
.L_x_4239:
[----:B-1----:R1:W2:Y:S02]  /*26740*/  SYNCS.PHASECHK.TRANS64.TRYWAIT P2, [R9+URZ+0x36850], R0 ;  /* 0x03685000090075a7 */ /* 0x0022a4000804017f */
[----:B--2---:R-:W-:Y:S05]  /*26750*/  @!P2 NANOSLEEP.SYNCS 0x989680 ;  /* 0x009896800000a95d */ /* 0x004fea0003900000 */
[----:B------:R-:W2:Y:S02]  /*26760*/  @!P2 SYNCS.PHASECHK.TRANS64 P2, [R9+URZ+0x36850], R0 ;  /* 0x036850000900a5a7 */ /* 0x000ea4000804007f */
[----:B--2---:R-:W-:Y:S05]  /*26770*/  @!P2 BRA `(.L_x_4239) ;  /* 0xfffffffc00f0a947 */ /* 0x004fea000383ffff */
[----:B------:R-:W-:Y:S05]  /*26780*/  BRA `(.L_x_4238) ;  /* 0xffffff2c00687947 */ /* 0x000fea000383ffff */
.L_x_4245:
[----:B-1----:R1:W2:Y:S02]  /*26790*/  SYNCS.PHASECHK.TRANS64.TRYWAIT P0, [R6+URZ+0x36850], R3 ;  /* 0x03685003060075a7 */ /* 0x0022a4000800017f */
[----:B--2---:R-:W-:Y:S05]  /*267a0*/  @!P0 NANOSLEEP.SYNCS 0x989680 ;  /* 0x009896800000895d */ /* 0x004fea0003900000 */
[----:B------:R-:W2:Y:S02]  /*267b0*/  @!P0 SYNCS.PHASECHK.TRANS64 P0, [R6+URZ+0x36850], R3 ;  /* 0x03685003060085a7 */ /* 0x000ea4000800007f */
[----:B--2---:R-:W-:Y:S05]  /*267c0*/  @!P0 BRA `(.L_x_4245) ;  /* 0xfffffffc00f08947 */ /* 0x004fea000383ffff */
[----:B------:R-:W-:Y:S05]  /*267d0*/  BRA `(.L_x_4244) ;  /* 0xffffff4800607947 */ /* 0x000fea000383ffff */
.L_x_4281:
        /* <DEDUP_REMOVED lines=11> */
.L_x_4455:
[----:B------:R-:W-:Y:S05]  /*26890*/  BSYNC B1 ;  /* 0x0000000000017941 */ /* 0x000fea0003800000 */
.L_x_4454:
[----:B------:R-:W-:Y:S05]  /*268a0*/  BRA `(.L_x_4456) ;  /* 0xffffff8c00747947 */ /* 0x000fea000383ffff */
.L_x_4283:
[----:B------:R-:W-:Y:S01]  /*268b0*/  BSSY B1, `(.L_x_4457) ;  /* 0x0000006000017945 */ /* 0x000fe20003800000 */
[----:B------:R-:W-:-:S07]  /*268c0*/  MOV R15, 0xffffffff ;  /* 0xffffffff000f7802 */ /* 0x000fce0000000f00 */
[----:B0-----:R-:W-:Y:S05]  /*268d0*/  WARPSYNC.COLLECTIVE R15, `(.L_x_4458) ;  /* 0x000000000f0c7348 */ /* 0x001fea0003c00000 */
[----:B------:R-:W-:Y:S02]  /*268e0*/  ELECT P6, UR62, PT ;  /* 0x00000000003e782f */ /* 0x000fe400038c0000 */
[----:B------:R-:W-:Y:S01]  /*268f0*/  MOV R14, UR62 ;  /* 0x0000003e000e7c02 */ /* 0x000fe20008000f00 */
[----:B0-----:R-:W-:Y:S10]  /*26900*/  ENDCOLLECTIVE ;  /* 0x000000000000791b */ /* 0x001ff40003800000 */
.L_x_4458:
[----:B------:R-:W-:Y:S05]  /*26910*/  BSYNC B1 ;  /* 0x0000000000017941 */ /* 0x000fea0003800000 */
.L_x_4457:
[----:B------:R-:W-:Y:S01]  /*26920*/  PLOP3.LUT P2, PT, P6, PT, PT, 0x80, 0x0 ;  /* 0x000000000000781c */ /* 0x000fe2000374f070 */
[----:B------:R-:W-:-:S12]  /*26930*/  BRA `(.L_x_4282) ;  /* 0xffffff8c00687947 */ /* 0x000fd8000383ffff */
.L_x_4285:
[----:B0-----:R-:W2:Y:S02]  /*26940*/  LDL R3, [R1+0x4] ;  /* 0x0000040001037983 */ /* 0x001ea40000100800 */
[----:B--2---:R0:W1:Y:S02]  /*26950*/  SYNCS.PHASECHK.TRANS64.TRYWAIT P0, [R3+URZ+0x36820], R2 ;  /* 0x03682002030075a7 */ /* 0x004064000800017f */
[----:B-1----:R-:W-:Y:S05]  /*26960*/  @!P0 NANOSLEEP.SYNCS 0x989680 ;  /* 0x009896800000895d */ /* 0x002fea0003900000 */
[----:B------:R-:W1:Y:S02]  /*26970*/  @!P0 SYNCS.PHASECHK.TRANS64 P0, [R3+URZ+0x36820], R2 ;  /* 0x03682002030085a7 */ /* 0x000e64000800007f */
[----:B-1----:R-:W-:Y:S05]  /*26980*/  @!P0 BRA `(.L_x_4285) ;  /* 0xfffffffc00ec8947 */ /* 0x002fea000383ffff */
[----:B------:R-:W-:Y:S05]  /*26990*/  BRA `(.L_x_4459) ;  /* 0xffffff8c00787947 */ /* 0x000fea000383ffff */
.L_x_4289:
[----:B0-----:R0:W1:Y:S02]  /*269a0*/  SYNCS.PHASECHK.TRANS64.TRYWAIT P0, [R5+URZ+0x368a0], R8 ;  /* 0x0368a008050075a7 */ /* 0x001064000800017f */
[----:B-1----:R-:W-:Y:S05]  /*269b0*/  @!P0 NANOSLEEP.SYNCS 0x989680 ;  /* 0x009896800000895d */ /* 0x002fea0003900000 */
[----:B------:R-:W1:Y:S02]  /*269c0*/  @!P0 SYNCS.PHASECHK.TRANS64 P0, [R5+URZ+0x368a0], R8 ;  /* 0x0368a008050085a7 */ /* 0x000e64000800007f */
[----:B-1----:R-:W-:Y:S05]  /*269d0*/  @!P0 BRA `(.L_x_4289) ;  /* 0xfffffffc00f08947 */ /* 0x002fea000383ffff */
[----:B------:R-:W-:Y:S05]  /*269e0*/  BRA `(.L_x_4460) ;  /* 0xffffff8c009c7947 */ /* 0x000fea000383ffff */
.L_x_4296:
[----:B-1----:R1:W2:Y:S02]  /*269f0*/  SYNCS.PHASECHK.TRANS64.TRYWAIT P0, [R5+URZ+0x368c0], R8 ;  /* 0x0368c008050075a7 */ /* 0x0022a4000800017f */
[----:B--2---:R-:W-:Y:S05]  /*26a00*/  @!P0 NANOSLEEP.SYNCS 0x989680 ;  /* 0x009896800000895d */ /* 0x004fea0003900000 */
[----:B------:R-:W2:Y:S02]  /*26a10*/  @!P0 SYNCS.PHASECHK.TRANS64 P0, [R5+URZ+0x368c0], R8 ;  /* 0x0368c008050085a7 */ /* 0x000ea4000800007f */
[----:B--2---:R-:W-:Y:S05]  /*26a20*/  @!P0 BRA `(.L_x_4296) ;  /* 0xfffffffc00f08947 */ /* 0x004fea000383ffff */
[----:B------:R-:W-:Y:S05]  /*26a30*/  BRA `(.L_x_4461) ;  /* 0xffffff90009c7947 */ /* 0x000fea000383ffff */
.L_x_4305:
[----:B0-----:R0:W1:Y:S02]  /*26a40*/  SYNCS.PHASECHK.TRANS64.TRYWAIT P0, [R6+URZ+0x368a0], R5 ;  /* 0x0368a005060075a7 */ /* 0x001064000800017f */
[----:B-1----:R-:W-:Y:S05]  /*26a50*/  @!P0 NANOSLEEP.SYNCS 0x989680 ;  /* 0x009896800000895d */ /* 0x002fea0003900000 */
[----:B------:R-:W1:Y:S02]  /*26a60*/  @!P0 SYNCS.PHASECHK.TRANS64 P0, [R6+URZ+0x368a0], R5 ;  /* 0x0368a005060085a7 */ /* 0x000e64000800007f */
[----:B-1----:R-:W-:Y:S05]  /*26a70*/  @!P0 BRA `(.L_x_4305) ;  /* 0xfffffffc00f08947 */ /* 0x002fea000383ffff */
[----:B------:R-:W-:Y:S05]  /*26a80*/  BRA `(.L_x_4462) ;  /* 0xffffff9400e87947 */ /* 0x000fea000383ffff */
.L_x_4312:
[----:B-1----:R1:W2:Y:S02]  /*26a90*/  SYNCS.PHASECHK.TRANS64.TRYWAIT P0, [R6+URZ+0x368c0], R5 ;  /* 0x0368c005060075a7 */ /* 0x0022a4000800017f */
[----:B--2---:R-:W-:Y:S05]  /*26aa0*/  @!P0 NANOSLEEP.SYNCS 0x989680 ;  /* 0x009896800000895d */ /* 0x004fea0003900000 */
[----:B------:R-:W2:Y:S02]  /*26ab0*/  @!P0 SYNCS.PHASECHK.TRANS64 P0, [R6+URZ+0x368c0], R5 ;  /* 0x0368c005060085a7 */ /* 0x000ea4000800007f */
[----:B--2---:R-:W-:Y:S05]  /*26ac0*/  @!P0 BRA `(.L_x_4312) ;  /* 0xfffffffc00f08947 */ /* 0x004fea000383ffff */
[----:B------:R-:W-:Y:S05]  /*26ad0*/  BRA `(.L_x_4463) ;  /* 0xffffff9800e47947 */ /* 0x000fea000383ffff */
.L_x_4327:
        /* <DEDUP_REMOVED lines=11> */
.L_x_4465:
[----:B------:R-:W-:Y:S05]  /*26b90*/  BSYNC B0 ;  /* 0x0000000000007941 */ /* 0x000fea0003800000 */
.L_x_4464:
[----:B------:R-:W-:Y:S05]  /*26ba0*/  BRA `(.L_x_4466) ;  /* 0xffffffa4008c7947 */ /* 0x000fea000383ffff */
.L_x_4329:
[----:B------:R-:W-:Y:S01]  /*26bb0*/  BSSY B0, `(.L_x_4467) ;  /* 0x0000006000007945 */ /* 0x000fe20003800000 */
[----:B------:R-:W-:-:S07]  /*26bc0*/  IMAD.MOV.U32 R15, RZ, RZ, -0x1 ;  /* 0xffffffffff0f7424 */ /* 0x000fce00078e00ff */
[----:B0-----:R-:W-:Y:S05]  /*26bd0*/  WARPSYNC.COLLECTIVE R15, `(.L_x_4468) ;  /* 0x000000000f0c7348 */ /* 0x001fea0003c00000 */
[----:B------:R-:W-:Y:S02]  /*26be0*/  ELECT P6, UR62, PT ;  /* 0x00000000003e782f */ /* 0x000fe400038c0000 */
[----:B------:R-:W-:Y:S01]  /*26bf0*/  MOV R14, UR62 ;  /* 0x0000003e000e7c02 */ /* 0x000fe20008000f00 */
[----:B0-----:R-:W-:Y:S10]  /*26c00*/  ENDCOLLECTIVE ;  /* 0x000000000000791b */ /* 0x001ff40003800000 */
.L_x_4468:
[----:B------:R-:W-:Y:S05]  /*26c10*/  BSYNC B0 ;  /* 0x0000000000007941 */ /* 0x000fea0003800000 */
.L_x_4467:
[----:B------:R-:W-:Y:S05]  /*26c20*/  BRA `(.L_x_4469) ;  /* 0xffffffa400987947 */ /* 0x000fea000383ffff */
.L_x_4331:
[----:B0-----:R0:W1:Y:S02]  /*26c30*/  SYNCS.PHASECHK.TRANS64.TRYWAIT P0, [R0+URZ+0x36840], R2 ;  /* 0x03684002000075a7 */ /* 0x001064000800017f */
[----:B-1----:R-:W-:Y:S05]  /*26c40*/  @!P0 NANOSLEEP.SYNCS 0x989680 ;  /* 0x009896800000895d */ /* 0x002fea0003900000 */
[----:B------:R-:W1:Y:S02]  /*26c50*/  @!P0 SYNCS.PHASECHK.TRANS64 P0, [R0+URZ+0x36840], R2 ;  /* 0x03684002000085a7 */ /* 0x000e64000800007f */
[----:B-1----:R-:W-:Y:S05]  /*26c60*/  @!P0 BRA `(.L_x_4331) ;  /* 0xfffffffc00f08947 */ /* 0x002fea000383ffff */
[----:B------:R-:W-:Y:S05]  /*26c70*/  BRA `(.L_x_4470) ;  /* 0xffffffa800047947 */ /* 0x000fea000383ffff */
.L_x_4335:
        /* <DEDUP_REMOVED lines=8> */
.L_x_4471:
[----:B------:R-:W-:Y:S02]  /*26d00*/  IMAD.MOV.U32 R13, RZ, RZ, R4 ;  /* 0x000000ffff0d7224 */ /* 0x000fe400078e0004 */
[----:B------:R-:W-:-:S07]  /*26d10*/  IMAD.MOV.U32 R6, RZ, RZ, R14 ;  /* 0x000000ffff067224 */ /* 0x000fce00078e000e */
[----:B------:R-:W-:Y:S05]  /*26d20*/  WARPSYNC.COLLECTIVE R15, `(.L_x_4472) ;  /* 0x000000000f087348 */ /* 0x000fea0003c00000 */
[----:B------:R0:W1:Y:S02]  /*26d30*/  SHFL.IDX P6, R14, R13, R12, R11 ;  /* 0x0000000c0d0e7389 */ /* 0x00006400000c000b */
[----:B01----:R-:W-:Y:S01]  /*26d40*/  ENDCOLLECTIVE ;  /* 0x000000000000791b */ /* 0x003fe20003800000 */
.L_x_4472:
[----:B------:R-:W-:Y:S02]  /*26d50*/  IMAD.IADD R0, R10, 0x1, R17 ;  /* 0x000000010a007824 */ /* 0x000fe400078e0211 */
[----:B------:R-:W-:Y:S02]  /*26d60*/  IMAD R2, R9, R7, RZ ;  /* 0x0000000709027224 */ /* 0x000fe400078e02ff */
[----:B------:R0:W5:Y:S01]  /*26d70*/  LDL R9, [R1+0x30] ;  /* 0x0000300001097983 */ /* 0x0001620000100800 */
[----:B------:R-:W-:Y:S01]  /*26d80*/  MOV R7, R14 ;  /* 0x0000000e00077202 */ /* 0x000fe20000000f00 */
[----:B------:R-:W-:Y:S01]  /*26d90*/  IMAD.MOV.U32 R13, RZ, RZ, R3 ;  /* 0x000000ffff0d7224 */ /* 0x000fe200078e0003 */
[C---:B------:R-:W-:Y:S01]  /*26da0*/  ISETP.GE.AND P2, PT, R0.reuse, R2, PT ;  /* 0x000000020000720c */ /* 0x040fe20003f46270 */
[----:B------:R-:W-:Y:S01]  /*26db0*/  IMAD.MOV.U32 R12, RZ, RZ, 0x1 ;  /* 0x00000001ff0c7424 */ /* 0x000fe200078e00ff */
[----:B------:R-:W-:-:S11]  /*26dc0*/  IADD3 R5, R0, 0x10, RZ ;  /* 0x0000001000057810 */ /* 0x000fd60007ffe0ff */
[----:B0----5:R-:W-:Y:S05]  /*26dd0*/  WARPSYNC.COLLECTIVE R15, `(.L_x_4473) ;  /* 0x000000000f087348 */ /* 0x021fea0003c00000 */
[----:B------:R1:W2:Y:S02]  /*26de0*/  SHFL.IDX P6, R14, R13, R12, R11 ;  /* 0x0000000c0d0e7389 */ /* 0x0002a400000c000b */
[----:B012--5:R-:W-:Y:S01]  /*26df0*/  ENDCOLLECTIVE ;  /* 0x000000000000791b */ /* 0x027fe20003800000 */
.L_x_4473:
[----:B------:R-:W-:-:S05]  /*26e00*/  @!P2 LEA R7, P4, R8, R7, 0x1 ;  /* 0x000000070807a211 */ /* 0x000fca00078808ff */
[----:B------:R-:W-:Y:S02]  /*26e10*/  @!P2 IMAD.X R6, RZ, RZ, R6, P4 ;  /* 0x000000ffff06a224 */ /* 0x000fe400020e0606 */
        /* <DEDUP_REMOVED lines=9> */
[----:B------:R0:W-:Y:S01]  /*26eb0*/  @!P2 LDGSTS.E.BYPASS.LTC128B.128 [R9+0x1d400], desc[UR60][R6.64+0x100], !P1 ;  /* 0x1d4001000609afae */ /* 0x0001e2000c901d7c */
[----:B------:R-:W-:Y:S02]  /*26ec0*/  ISETP.GE.AND P2, PT, R5, R2, PT ;  /* 0x000000020500720c */ /* 0x000fe40003f46270 */
[----:B0-----:R-:W-:-:S11]  /*26ed0*/  MOV R6, R14 ;  /* 0x0000000e00067202 */ /* 0x001fd60000000f00 */
[----:B------:R-:W-:Y:S05]  /*26ee0*/  WARPSYNC.COLLECTIVE R15, `(.L_x_4474) ;  /* 0x000000000f087348 */ /* 0x000fea0003c00000 */
[----:B------:R0:W1:Y:S02]  /*26ef0*/  SHFL.IDX P6, R14, R13, R12, R11 ;  /* 0x0000000c0d0e7389 */ /* 0x00006400000c000b */
[----:B01----:R-:W-:Y:S01]  /*26f00*/  ENDCOLLECTIVE ;  /* 0x000000000000791b */ /* 0x003fe20003800000 */
.L_x_4474:
[----:B------:R-:W-:Y:S02]  /*26f10*/  IMAD.MOV.U32 R13, RZ, RZ, R3 ;  /* 0x000000ffff0d7224 */ /* 0x000fe400078e0003 */
[----:B------:R-:W-:Y:S02]  /*26f20*/  IMAD.MOV.U32 R12, RZ, RZ, 0x2 ;  /* 0x00000002ff0c7424 */ /* 0x000fe400078e00ff */
[----:B------:R-:W-:-:S07]  /*26f30*/  IMAD.MOV.U32 R5, RZ, RZ, R14 ;  /* 0x000000ffff057224 */ /* 0x000fce00078e000e */
[----:B------:R-:W-:Y:S05]  /*26f40*/  WARPSYNC.COLLECTIVE R15, `(.L_x_4475) ;  /* 0x000000000f087348 */ /* 0x000fea0003c00000 */
[----:B------:R0:W1:Y:S02]  /*26f50*/  SHFL.IDX P6, R14, R13, R12, R11 ;  /* 0x0000000c0d0e7389 */ /* 0x00006400000c000b */
[----:B01----:R-:W-:Y:S01]  /*26f60*/  ENDCOLLECTIVE ;  /* 0x000000000000791b */ /* 0x003fe20003800000 */
.L_x_4475:
[----:B------:R-:W-:-:S04]  /*26f70*/  @!P2 LEA R5, P4, R8, R5, 0x1 ;  /* 0x000000050805a211 */ /* 0x000fc800078808ff */
[----:B------:R-:W-:-:S05]  /*26f80*/  @!P2 IADD3.X R6, RZ, R6, RZ, P4, !PT ;  /* 0x00000006ff06a210 */ /* 0x000fca00027fe4ff */
[----:B------:R-:W-:Y:S02]  /*26f90*/  @!P2 IMAD.MOV.U32 R7, RZ, RZ, R6 ;  /* 0x000000ffff07a224 */ /* 0x000fe400078e0006 */
[----:B------:R-:W-:Y:S01]  /*26fa0*/  @!P2 IMAD.MOV.U32 R6, RZ, RZ, R5 ;  /* 0x000000ffff06a224 */ /* 0x000fe200078e0005 */
[----:B------:R-:W-:Y:S01]  /*26fb0*/  IADD3 R5, R0, 0x20, RZ ;  /* 0x0000002000057810 */ /* 0x000fe20007ffe0ff */
[----:B------:R-:W-:-:S03]  /*26fc0*/  IMAD.MOV.U32 R13, RZ, RZ, R4 ;  /* 0x000000ffff0d7224 */ /* 0x000fc600078e0004 */
        /* <DEDUP_REMOVED lines=11> */
.L_x_4476:
[----:B------:R-:W-:Y:S02]  /*27080*/  IMAD.MOV.U32 R13, RZ, RZ, R3 ;  /* 0x000000ffff0d7224 */ /* 0x000fe400078e0003 */
[----:B------:R-:W-:Y:S02]  /*27090*/  IMAD.MOV.U32 R12, RZ, RZ, 0x3 ;  /* 0x00000003ff0c7424 */ /* 0x000fe400078e00ff */
[----:B------:R-:W-:-:S07]  /*270a0*/  IMAD.MOV.U32 R5, RZ, RZ, R14 ;  /* 0x000000ffff057224 */ /* 0x000fce00078e000e */
[----:B------:R-:W-:Y:S05]  /*270b0*/  WARPSYNC.COLLECTIVE R15, `(.L_x_4477) ;  /* 0x000000000f087348 */ /* 0x000fea0003c00000 */
[----:B------:R0:W1:Y:S02]  /*270c0*/  SHFL.IDX P6, R14, R13, R12, R11 ;  /* 0x0000000c0d0e7389 */ /* 0x00006400000c000b */
[----:B01----:R-:W-:Y:S01]  /*270d0*/  ENDCOLLECTIVE ;  /* 0x000000000000791b */ /* 0x003fe20003800000 */
.L_x_4477:
        /* <DEDUP_REMOVED lines=17> */
.L_x_4478:
[----:B------:R-:W-:Y:S02]  /*271f0*/  IMAD.MOV.U32 R13, RZ, RZ, R3 ;  /* 0x000000ffff0d7224 */ /* 0x000fe400078e0003 */
[----:B------:R-:W-:Y:S02]  /*27200*/  IMAD.MOV.U32 R12, RZ, RZ, 0x4 ;  /* 0x00000004ff0c7424 */ /* 0x000fe400078e00ff */
[----:B------:R-:W-:-:S07]  /*27210*/  IMAD.MOV.U32 R5, RZ, RZ, R14 ;  /* 0x000000ffff057224 */ /* 0x000fce00078e000e */
[----:B------:R-:W-:Y:S05]  /*27220*/  WARPSYNC.COLLECTIVE R15, `(.L_x_4479) ;  /* 0x000000000f087348 */ /* 0x000fea0003c00000 */
[----:B------:R0:W1:Y:S02]  /*27230*/  SHFL.IDX P6, R14, R13, R12, R11 ;  /* 0x0000000c0d0e7389 */ /* 0x00006400000c000b */
[----:B01----:R-:W-:Y:S01]  /*27240*/  ENDCOLLECTIVE ;  /* 0x000000000000791b */ /* 0x003fe20003800000 */
.L_x_4479:
        /* <DEDUP_REMOVED lines=17> */
.L_x_4480:
[----:B------:R-:W-:Y:S02]  /*27360*/  IMAD.MOV.U32 R13, RZ, RZ, R3 ;  /* 0x000000ffff0d7224 */ /* 0x000fe400078e0003 */
[----:B------:R-:W-:Y:S02]  /*27370*/  IMAD.MOV.U32 R12, RZ, RZ, 0x5 ;  /* 0x00000005ff0c7424 */ /* 0x000fe400078e00ff */
[----:B------:R-:W-:-:S07]  /*27380*/  IMAD.MOV.U32 R5, RZ, RZ, R14 ;  /* 0x000000ffff057224 */ /* 0x000fce00078e000e */
[----:B------:R-:W-:Y:S05]  /*27390*/  WARPSYNC.COLLECTIVE R15, `(.L_x_4481) ;  /* 0x000000000f087348 */ /* 0x000fea0003c00000 */
[----:B------:R0:W1:Y:S02]  /*273a0*/  SHFL.IDX P6, R14, R13, R12, R11 ;  /* 0x0000000c0d0e7389 */ /* 0x00006400000c000b */
[----:B01----:R-:W-:Y:S01]  /*273b0*/  ENDCOLLECTIVE ;  /* 0x000000000000791b */ /* 0x003fe20003800000 */
.L_x_4481:
        /* <DEDUP_REMOVED lines=17> */
.L_x_4482:
[----:B------:R-:W-:Y:S02]  /*274d0*/  IMAD.MOV.U32 R13, RZ, RZ, R3 ;  /* 0x000000ffff0d7224 */ /* 0x000fe400078e0003 */
[----:B------:R-:W-:Y:S02]  /*274e0*/  IMAD.MOV.U32 R12, RZ, RZ, 0x6 ;  /* 0x00000006ff0c7424 */ /* 0x000fe400078e00ff */
[----:B------:R-:W-:-:S07]  /*274f0*/  IMAD.MOV.U32 R5, RZ, RZ, R14 ;  /* 0x000000ffff057224 */ /* 0x000fce00078e000e */
[----:B------:R-:W-:Y:S05]  /*27500*/  WARPSYNC.COLLECTIVE R15, `(.L_x_4483) ;  /* 0x000000000f087348 */ /* 0x000fea0003c00000 */
[----:B------:R0:W1:Y:S02]  /*27510*/  SHFL.IDX P6, R14, R13, R12, R11 ;  /* 0x0000000c0d0e7389 */ /* 0x00006400000c000b */
[----:B01----:R-:W-:Y:S01]  /*27520*/  ENDCOLLECTIVE ;  /* 0x000000000000791b */ /* 0x003fe20003800000 */
.L_x_4483:
        /* <DEDUP_REMOVED lines=17> */
.L_x_4484:
[----:B------:R-:W-:Y:S01]  /*27640*/  MOV R13, R3 ;  /* 0x00000003000d7202 */ /* 0x000fe20000000f00 */
[----:B------:R-:W-:Y:S02]  /*27650*/  IMAD.MOV.U32 R12, RZ, RZ, 0x7 ;  /* 0x00000007ff0c7424 */ /* 0x000fe400078e00ff */
[----:B------:R-:W-:-:S07]  /*27660*/  IMAD.MOV.U32 R5, RZ, RZ, R14 ;  /* 0x000000ffff057224 */ /* 0x000fce00078e000e */
[----:B------:R-:W-:Y:S05]  /*27670*/  WARPSYNC.COLLECTIVE R15, `(.L_x_4485) ;  /* 0x000000000f087348 */ /* 0x000fea0003c00000 */
[----:B------:R0:W1:Y:S02]  /*27680*/  SHFL.IDX P6, R14, R13, R12, R11 ;  /* 0x0000000c0d0e7389 */ /* 0x00006400000c000b */
[----:B01----:R-:W-:Y:S01]  /*27690*/  ENDCOLLECTIVE ;  /* 0x000000000000791b */ /* 0x003fe20003800000 */
.L_x_4485:
[----:B------:R-:W-:-:S04]  /*276a0*/  @!P2 LEA R5, P4, R8, R5, 0x1 ;  /* 0x000000050805a211 */ /* 0x000fc800078808ff */
[----:B------:R-:W-:-:S05]  /*276b0*/  @!P2 IADD3.X R6, RZ, R6, RZ, P4, !PT ;  /* 0x00000006ff06a210 */ /* 0x000fca00027fe4ff */
[----:B------:R-:W-:Y:S01]  /*276c0*/  @!P2 IMAD.MOV.U32 R7, RZ, RZ, R6 ;  /* 0x000000ffff07a224 */ /* 0x000fe200078e0006 */
[----:B------:R-:W-:Y:S01]  /*276d0*/  MOV R13, R4 ;  /* 0x00000004000d7202 */ /* 0x000fe20000000f00 */
        /* <DEDUP_REMOVED lines=10> */
.L_x_4486:
[----:B------:R-:W-:Y:S01]  /*27780*/  @!PT LDS RZ, [RZ] ;  /* 0x00000000fffff984 */ /* 0x000fe20000000800 */
[----:B------:R-:W-:Y:S01]  /*27790*/  @!PT LDS RZ, [RZ] ;  /* 0x00000000fffff984 */ /* 0x000fe20000000800 */
[----:B------:R-:W-:Y:S01]  /*277a0*/  @!PT LDS RZ, [RZ] ;  /* 0x00000000fffff984 */ /* 0x000fe20000000800 */
[----:B------:R3:W-:Y:S01]  /*277b0*/  @!P2 LDGSTS.E.BYPASS.LTC128B.128 [R9+0x20400], desc[UR60][R6.64+0x100], !P1 ;  /* 0x204001000609afae */ /* 0x0007e2000c901d7c */
[----:B------:R-:W-:Y:S01]  /*277c0*/  IMAD.MOV.U32 R3, RZ, RZ, R14 ;  /* 0x000000ffff037224 */ /* 0x000fe200078e000e */
[----:B------:R-:W-:Y:S06]  /*277d0*/  BRA `(.L_x_4487) ;  /* 0xffffffa800ec7947 */ /* 0x000fec000383ffff */
.L_x_4340:
[----:B0-----:R-:W2:Y:S02]  /*277e0*/  LDL R2, [R1+0x4] ;  /* 0x0000040001027983 */ /* 0x001ea40000100800 */
[----:B--2---:R0:W2:Y:S02]  /*277f0*/  SYNCS.PHASECHK.TRANS64.TRYWAIT P0, [R2+URZ+0x36820], R0 ;  /* 0x03682000020075a7 */ /* 0x0040a4000800017f */
[----:B--2---:R-:W-:Y:S05]  /*27800*/  @!P0 NANOSLEEP.SYNCS 0x989680 ;  /* 0x009896800000895d */ /* 0x004fea0003900000 */
[----:B------:R-:W2:Y:S02]  /*27810*/  @!P0 SYNCS.PHASECHK.TRANS64 P0, [R2+URZ+0x36820], R0 ;  /* 0x03682000020085a7 */ /* 0x000ea4000800007f */
[----:B--2---:R-:W-:Y:S05]  /*27820*/  @!P0 BRA `(.L_x_4340) ;  /* 0xfffffffc00ec8947 */ /* 0x004fea000383ffff */
[----:B------:R-:W-:Y:S05]  /*27830*/  BRA `(.L_x_4488) ;  /* 0xffffffac00647947 */ /* 0x000fea000383ffff */
.L_x_4349:
[----:B--2---:R2:W3:Y:S02]  /*27840*/  SYNCS.PHASECHK.TRANS64.TRYWAIT P0, [R3+URZ+0x36840], R2 ;  /* 0x03684002030075a7 */ /* 0x0044e4000800017f */
[----:B---3--:R-:W-:Y:S05]  /*27850*/  @!P0 NANOSLEEP.SYNCS 0x989680 ;  /* 0x009896800000895d */ /* 0x008fea0003900000 */
[----:B------:R-:W3:Y:S02]  /*27860*/  @!P0 SYNCS.PHASECHK.TRANS64 P0, [R3+URZ+0x36840], R2 ;  /* 0x03684002030085a7 */ /* 0x000ee4000800007f */
[----:B---3--:R-:W-:Y:S05]  /*27870*/  @!P0 BRA `(.L_x_4349) ;  /* 0xfffffffc00f08947 */ /* 0x008fea000383ffff */
[----:B------:R-:W-:Y:S05]  /*27880*/  BRA `(.L_x_4489) ;  /* 0xffffffb000307947 */ /* 0x000fea000383ffff */
.L_x_4356:
[----:B0-----:R0:W1:Y:S02]  /*27890*/  SYNCS.PHASECHK.TRANS64.TRYWAIT P0, [R2+URZ+0x36860], R3 ;  /* 0x03686003020075a7 */ /* 0x001064000800017f */
[----:B-1----:R-:W-:Y:S05]  /*278a0*/  @!P0 NANOSLEEP.SYNCS 0x989680 ;  /* 0x009896800000895d */ /* 0x002fea0003900000 */
[----:B------:R-:W1:Y:S02]  /*278b0*/  @!P0 SYNCS.PHASECHK.TRANS64 P0, [R2+URZ+0x36860], R3 ;  /* 0x03686003020085a7 */ /* 0x000e64000800007f */
[----:B-1----:R-:W-:Y:S05]  /*278c0*/  @!P0 BRA `(.L_x_4356) ;  /* 0xfffffffc00f08947 */ /* 0x002fea000383ffff */
[----:B------:R-:W-:Y:S05]  /*278d0*/  BRA `(.L_x_4490) ;  /* 0xffffffb4004c7947 */ /* 0x000fea000383ffff */
.L_x_4367:
[----:B--2---:R2:W3:Y:S02]  /*278e0*/  SYNCS.PHASECHK.TRANS64.TRYWAIT P0, [R3+URZ+0x36840], R2 ;  /* 0x03684002030075a7 */ /* 0x0044e4000800017f */
[----:B---3--:R-:W-:Y:S05]  /*278f0*/  @!P0 NANOSLEEP.SYNCS 0x989680 ;  /* 0x009896800000895d */ /* 0x008fea0003900000 */
[----:B------:R-:W3:Y:S02]  /*27900*/  @!P0 SYNCS.PHASECHK.TRANS64 P0, [R3+URZ+0x36840], R2 ;  /* 0x03684002030085a7 */ /* 0x000ee4000800007f */
[----:B---3--:R-:W-:Y:S05]  /*27910*/  @!P0 BRA `(.L_x_4367) ;  /* 0xfffffffc00f08947 */ /* 0x008fea000383ffff */
[----:B------:R-:W-:Y:S05]  /*27920*/  BRA `(.L_x_4491) ;  /* 0xffffffbc003c7947 */ /* 0x000fea000383ffff */
.L_x_4374:
[----:B-1----:R1:W2:Y:S02]  /*27930*/  SYNCS.PHASECHK.TRANS64.TRYWAIT P0, [R2+URZ+0x36860], R3 ;  /* 0x03686003020075a7 */ /* 0x0022a4000800017f */
[----:B--2---:R-:W-:Y:S05]  /*27940*/  @!P0 NANOSLEEP.SYNCS 0x989680 ;  /* 0x009896800000895d */ /* 0x004fea0003900000 */
[----:B------:R-:W2:Y:S02]  /*27950*/  @!P0 SYNCS.PHASECHK.TRANS64 P0, [R2+URZ+0x36860], R3 ;  /* 0x03686003020085a7 */ /* 0x000ea4000800007f */
[----:B--2---:R-:W-:Y:S05]  /*27960*/  @!P0 BRA `(.L_x_4374) ;  /* 0xfffffffc00f08947 */ /* 0x004fea000383ffff */
[----:B------:R-:W-:Y:S05]  /*27970*/  BRA `(.L_x_4492) ;  /* 0xffffffc000587947 */ /* 0x000fea000383ffff */
.L_x_4385:
[----:B---3--:R3:W4:Y:S02]  /*27980*/  SYNCS.PHASECHK.TRANS64.TRYWAIT P0, [R3+URZ+0x36840], R2 ;  /* 0x03684002030075a7 */ /* 0x008724000800017f */
[----:B----4-:R-:W-:Y:S05]  /*27990*/  @!P0 NANOSLEEP.SYNCS 0x989680 ;  /* 0x009896800000895d */ /* 0x010fea0003900000 */
[----:B------:R-:W4:Y:S02]  /*279a0*/  @!P0 SYNCS.PHASECHK.TRANS64 P0, [R3+URZ+0x36840], R2 ;  /* 0x03684002030085a7 */ /* 0x000f24000800007f */
[----:B----4-:R-:W-:Y:S05]  /*279b0*/  @!P0 BRA `(.L_x_4385) ;  /* 0xfffffffc00f08947 */ /* 0x010fea000383ffff */
[----:B------:R-:W-:Y:S05]  /*279c0*/  BRA `(.L_x_4493) ;  /* 0xffffffc8001c7947 */ /* 0x000fea000383ffff */
.L_x_4392:
[----:B-1----:R1:W2:Y:S02]  /*279d0*/  SYNCS.PHASECHK.TRANS64.TRYWAIT P0, [R2+URZ+0x36860], R5 ;  /* 0x03686005020075a7 */ /* 0x0022a4000800017f */
[----:B--2---:R-:W-:Y:S05]  /*279e0*/  @!P0 NANOSLEEP.SYNCS 0x989680 ;  /* 0x009896800000895d */ /* 0x004fea0003900000 */
[----:B------:R-:W2:Y:S02]  /*279f0*/  @!P0 SYNCS.PHASECHK.TRANS64 P0, [R2+URZ+0x36860], R5 ;  /* 0x03686005020085a7 */ /* 0x000ea4000800007f */
[----:B--2---:R-:W-:Y:S05]  /*27a00*/  @!P0 BRA `(.L_x_4392) ;  /* 0xfffffffc00f08947 */ /* 0x004fea000383ffff */
[----:B------:R-:W-:Y:S05]  /*27a10*/  BRA `(.L_x_4494) ;  /* 0xffffffcc00347947 */ /* 0x000fea000383ffff */
.L_x_4405:
[----:B--2---:R2:W4:Y:S02]  /*27a20*/  SYNCS.PHASECHK.TRANS64.TRYWAIT P0, [R2+URZ+0x36860], R0 ;  /* 0x03686000020075a7 */ /* 0x004524000800017f */
[----:B----4-:R-:W-:Y:S05]  /*27a30*/  @!P0 NANOSLEEP.SYNCS 0x989680 ;  /* 0x009896800000895d */ /* 0x010fea0003900000 */
[----:B------:R-:W4:Y:S02]  /*27a40*/  @!P0 SYNCS.PHASECHK.TRANS64 P0, [R2+URZ+0x36860], R0 ;  /* 0x03686000020085a7 */ /* 0x000f24000800007f */
[----:B----4-:R-:W-:Y:S05]  /*27a50*/  @!P0 BRA `(.L_x_4405) ;  /* 0xfffffffc00f08947 */ /* 0x010fea000383ffff */
[----:B------:R-:W-:Y:S05]  /*27a60*/  BRA `(.L_x_4495) ;  /* 0xffffffd000d87947 */ /* 0x000fea000383ffff */
.L_x_4414:
[----:B------:R-:W-:Y:S01]  /*27a70*/  BSSY B0, `(.L_x_4496) ;  /* 0x0000008000007945 */ /* 0x000fe20003800000 */
[----:B------:R-:W-:Y:S01]  /*27a80*/  IMAD.MOV.U32 R13, RZ, RZ, R16 ;  /* 0x000000ffff0d7224 */ /* 0x000fe200078e0010 */
[----:B------:R-:W-:Y:S01]  /*27a90*/  MOV R12, RZ ;  /* 0x000000ff000c7202 */ /* 0x000fe20000000f00 */
[----:B------:R-:W-:Y:S02]  /*27aa0*/  IMAD.MOV.U32 R11, RZ, RZ, 0x1f ;  /* 0x0000001fff0b7424 */ /* 0x000fe400078e00ff */
[----:B------:R-:W-:-:S07]  /*27ab0*/  IMAD.MOV.U32 R15, RZ, RZ, -0x1 ;  /* 0xffffffffff0f7424 */ /* 0x000fce00078e00ff */
[----:B01----:R-:W-:Y:S05]  /*27ac0*/  WARPSYNC.COLLECTIVE R15, `(.L_x_4497) ;  /* 0x000000000f087348 */ /* 0x003fea0003c00000 */
[----:B------:R2:W3:Y:S02]  /*27ad0*/  SHFL.IDX P6, R14, R13, R12, R11 ;  /* 0x0000000c0d0e7389 */ /* 0x0004e400000c000b */
[----:B0123--:R-:W-:Y:S01]  /*27ae0*/  ENDCOLLECTIVE ;  /* 0x000000000000791b */ /* 0x00ffe20003800000 */
.L_x_4497:
[----:B------:R-:W-:Y:S05]  /*27af0*/  BSYNC B0 ;  /* 0x0000000000007941 */ /* 0x000fea0003800000 */
.L_x_4496:
        /* <DEDUP_REMOVED lines=10> */
.L_x_4498:
        /* <DEDUP_REMOVED lines=16> */
.L_x_4499:
        /* <DEDUP_REMOVED lines=9> */
.L_x_4500:
        /* <DEDUP_REMOVED lines=8> */
.L_x_4501:
        /* <DEDUP_REMOVED lines=8> */
.L_x_4502:
        /* <DEDUP_REMOVED lines=8> */
.L_x_4503:
        /* <DEDUP_REMOVED lines=9> */
.L_x_4504:
[----:B------:R-:W-:Y:S01]  /*27f40*/  IMAD.MOV.U32 R6, RZ, RZ, R14 ;  /* 0x000000ffff067224 */ /* 0x000fe200078e000e */
[----:B------:R-:W-:Y:S06]  /*27f50*/  BRA `(.L_x_4505) ;  /* 0xffffffd400b07947 */ /* 0x000fec000383ffff */
.L_x_4419:
[----:B------:R-:W-:Y:S01]  /*27f60*/  BSSY B0, `(.L_x_4506) ;  /* 0x0000008000007945 */ /* 0x000fe20003800000 */
[----:B-----5:R-:W-:Y:S01]  /*27f70*/  MOV R13, R2 ;  /* 0x00000002000d7202 */ /* 0x020fe20000000f00 */
[----:B------:R-:W-:Y:S01]  /*27f80*/  IMAD.MOV.U32 R12, RZ, RZ, 0x1 ;  /* 0x00000001ff0c7424 */ /* 0x000fe200078e00ff */
[----:B------:R-:W-:Y:S01]  /*27f90*/  MOV R15, 0xffffffff ;  /* 0xffffffff000f7802 */ /* 0x000fe20000000f00 */
[----:B------:R-:W-:-:S07]  /*27fa0*/  IMAD.MOV.U32 R11, RZ, RZ, RZ ;  /* 0x000000ffff0b7224 */ /* 0x000fce00078e00ff */
[----:B0-----:R-:W-:Y:S05]  /*27fb0*/  WARPSYNC.COLLECTIVE R15, `(.L_x_4507) ;  /* 0x000000000f087348 */ /* 0x001fea0003c00000 */
[----:B------:R1:W2:Y:S02]  /*27fc0*/  SHFL.UP P6, R14, R13, R12, R11 ;  /* 0x0400000c0d0e7389 */ /* 0x0002a400000c000b */
[----:B012---:R-:W-:Y:S01]  /*27fd0*/  ENDCOLLECTIVE ;  /* 0x000000000000791b */ /* 0x007fe20003800000 */
.L_x_4507:
[----:B------:R-:W-:Y:S05]  /*27fe0*/  BSYNC B0 ;  /* 0x0000000000007941 */ /* 0x000fea0003800000 */
.L_x_4506:
        /* <DEDUP_REMOVED lines=12> */
.L_x_4508:
        /* <DEDUP_REMOVED lines=8> */
.L_x_4509:
        /* <DEDUP_REMOVED lines=8> */
.L_x_4510:
        /* <DEDUP_REMOVED lines=8> */
.L_x_4511:
        /* <DEDUP_REMOVED lines=9> */
.L_x_4512:
[----:B------:R-:W-:Y:S01]  /*282c0*/  MOV R6, R14 ;  /* 0x0000000e00067202 */ /* 0x000fe20000000f00 */
[----:B------:R-:W-:Y:S06]  /*282d0*/  BRA `(.L_x_4513) ;  /* 0xffffffd400707947 */ /* 0x000fec000383ffff */
.L_x_4421:
[----:B------:R-:W-:Y:S01]  /*282e0*/  BSSY B0, `(.L_x_4514) ;  /* 0x0000006000007945 */ /* 0x000fe20003800000 */
[----:B------:R-:W-:Y:S01]  /*282f0*/  PLOP3.LUT P6, PT, P6, PT, PT, 0x8, 0x0 ;  /* 0x000000000000781c */ /* 0x000fe200037ce170 */
[----:B------:R-:W-:-:S12]  /*28300*/  IMAD.MOV.U32 R15, RZ, RZ, -0x1 ;  /* 0xffffffffff0f7424 */ /* 0x000fd800078e00ff */
[----:B0-----:R-:W-:Y:S05]  /*28310*/  WARPSYNC.COLLECTIVE R15, `(.L_x_4515) ;  /* 0x000000000f087348 */ /* 0x001fea0003c00000 */
[----:B------:R-:W-:Y:S01]  /*28320*/  VOTE.ANY R14, PT, P6 ;  /* 0x00000000000e7806 */ /* 0x000fe200030e0100 */
[----:B0-----:R-:W-:Y:S06]  /*28330*/  ENDCOLLECTIVE ;  /* 0x000000000000791b */ /* 0x001fec0003800000 */
.L_x_4515:
[----:B------:R-:W-:Y:S05]  /*28340*/  BSYNC B0 ;  /* 0x0000000000007941 */ /* 0x000fea0003800000 */
.L_x_4514:
        /* <DEDUP_REMOVED lines=9> */
.L_x_4516:
[----:B------:R-:W-:Y:S01]  /*283e0*/  IMAD.MOV.U32 R17, RZ, RZ, R14 ;  /* 0x000000ffff117224 */ /* 0x000fe200078e000e */
[----:B------:R-:W-:Y:S06]  /*283f0*/  BRA `(.L_x_4517) ;  /* 0xffffffd400607947 */ /* 0x000fec000383ffff */
.L_x_4423:
[----:B------:R-:W-:Y:S01]  /*28400*/  BSSY B0, `(.L_x_4518) ;  /* 0x0000007000007945 */ /* 0x000fe20003800000 */
[----:B------:R-:W-:Y:S01]  /*28410*/  IMAD.MOV.U32 R13, RZ, RZ, R5 ;  /* 0x000000ffff0d7224 */ /* 0x000fe200078e0005 */
[----:B------:R-:W-:Y:S01]  /*28420*/  MOV R11, 0x1f ;  /* 0x0000001f000b7802 */ /* 0x000fe20000000f00 */
[----:B------:R-:W-:-:S07]  /*28430*/  IMAD.MOV.U32 R15, RZ, RZ, -0x1 ;  /* 0xffffffffff0f7424 */ /* 0x000fce00078e00ff */
[----:B0-2---:R-:W-:Y:S05]  /*28440*/  WARPSYNC.COLLECTIVE R15, `(.L_x_4519) ;  /* 0x000000000f087348 */ /* 0x005fea0003c00000 */
[----:B------:R1:W3:Y:S02]  /*28450*/  SHFL.IDX P6, R14, R13, R12, R11 ;  /* 0x0000000c0d0e7389 */ /* 0x0002e400000c000b */
[----:B0123--:R-:W-:Y:S01]  /*28460*/  ENDCOLLECTIVE ;  /* 0x000000000000791b */ /* 0x00ffe20003800000 */
.L_x_4519:
[----:B------:R-:W-:Y:S05]  /*28470*/  BSYNC B0 ;  /* 0x0000000000007941 */ /* 0x000fea0003800000 */
.L_x_4518:
[----:B------:R-:W-:Y:S01]  /*28480*/  IMAD.MOV.U32 R2, RZ, RZ, R14 ;  /* 0x000000ffff027224 */ /* 0x000fe200078e000e */
[----:B------:R-:W-:Y:S06]  /*28490*/  BRA `(.L_x_4422) ;  /* 0xffffffd400547947 */ /* 0x000fec000383ffff */
.L_x_4427:
[----:B0-----:R0:W1:Y:S02]  /*284a0*/  SYNCS.PHASECHK.TRANS64.TRYWAIT P0, [R0+URZ+0x36820], R3 ;  /* 0x03682003000075a7 */ /* 0x001064000800017f */
[----:B-1----:R-:W-:Y:S05]  /*284b0*/  @!P0 NANOSLEEP.SYNCS 0x989680 ;  /* 0x009896800000895d */ /* 0x002fea0003900000 */
[----:B------:R-:W1:Y:S02]  /*284c0*/  @!P0 SYNCS.PHASECHK.TRANS64 P0, [R0+URZ+0x36820], R3 ;  /* 0x03682003000085a7 */ /* 0x000e64000800007f */
[----:B-1----:R-:W-:Y:S05]  /*284d0*/  @!P0 BRA `(.L_x_4427) ;  /* 0xfffffffc00f08947 */ /* 0x002fea000383ffff */
[----:B------:R-:W-:Y:S05]  /*284e0*/  BRA `(.L_x_4520) ;  /* 0xffffffd800447947 */ /* 0x000fea000383ffff */
.L_x_4428:
        /* <DEDUP_REMOVED lines=8> */
[----:B0-----:R-:W-:Y:S05]  /*28570*/  WARPSYNC.COLLECTIVE R15, `(.L_x_4522) ;  /* 0x000000000f087348 */ /* 0x001fea0003c00000 */
[----:B------:R1:W2:Y:S02]  /*28580*/  SHFL.IDX P6, R14, R13, R12, R11 ;  /* 0x0000000c0d0e7389 */ /* 0x0002a400000c000b */
[----:B012---:R-:W-:Y:S01]  /*28590*/  ENDCOLLECTIVE ;  /* 0x000000000000791b */ /* 0x007fe20003800000 */
.L_x_4522:
[----:B------:R-:W-:Y:S05]  /*285a0*/  BSYNC B0 ;  /* 0x0000000000007941 */ /* 0x000fea0003800000 */
.L_x_4521:
[----:B------:R-:W-:Y:S05]  /*285b0*/  BRA `(.L_x_4523) ;  /* 0xffffffd8002c7947 */ /* 0x000fea000383ffff */
.L_x_4429:
[----:B------:R-:W-:Y:S01]  /*285c0*/  BSSY B0, `(.L_x_4524) ;  /* 0x0000006000007945 */ /* 0x000fe20003800000 */
[----:B------:R-:W-:-:S07]  /*285d0*/  IMAD.MOV.U32 R15, RZ, RZ, -0x1 ;  /* 0xffffffffff0f7424 */ /* 0x000fce00078e00ff */
[----:B01----:R-:W-:Y:S05]  /*285e0*/  WARPSYNC.COLLECTIVE R15, `(.L_x_4525) ;  /* 0x000000000f0c7348 */ /* 0x003fea0003c00000 */
[----:B------:R-:W-:Y:S02]  /*285f0*/  ELECT P6, UR62, PT ;  /* 0x00000000003e782f */ /* 0x000fe400038c0000 */
[----:B------:R-:W-:Y:S01]  /*28600*/  MOV R14, UR62 ;  /* 0x0000003e000e7c02 */ /* 0x000fe20008000f00 */
[----:B01----:R-:W-:Y:S10]  /*28610*/  ENDCOLLECTIVE ;  /* 0x000000000000791b */ /* 0x003ff40003800000 */
.L_x_4525:
[----:B------:R-:W-:Y:S05]  /*28620*/  BSYNC B0 ;  /* 0x0000000000007941 */ /* 0x000fea0003800000 */
.L_x_4524:
[----:B------:R-:W-:Y:S05]  /*28630*/  BRA `(.L_x_4526) ;  /* 0xffffffd800207947 */ /* 0x000fea000383ffff */
.L_x_4431:
[----:B0-----:R0:W1:Y:S02]  /*28640*/  SYNCS.PHASECHK.TRANS64.TRYWAIT P0, [R6+URZ], R5 ;  /* 0x00000005060075a7 */ /* 0x001064000800017f */
[----:B-1----:R-:W-:Y:S05]  /*28650*/  @!P0 NANOSLEEP.SYNCS 0x989680 ;  /* 0x009896800000895d */ /* 0x002fea0003900000 */
[----:B------:R-:W1:Y:S02]  /*28660*/  @!P0 SYNCS.PHASECHK.TRANS64 P0, [R6+URZ], R5 ;  /* 0x00000005060085a7 */ /* 0x000e64000800007f */
[----:B-1----:R-:W-:Y:S05]  /*28670*/  @!P0 BRA `(.L_x_4431) ;  /* 0xfffffffc00f08947 */ /* 0x002fea000383ffff */
[----:B------:R-:W-:Y:S05]  /*28680*/  BRA `(.L_x_4527) ;  /* 0xffffffd800647947 */ /* 0x000fea000383ffff */
.L_x_4432:
[----:B-1----:R1:W2:Y:S02]  /*28690*/  SYNCS.PHASECHK.TRANS64.TRYWAIT P0, [R7+URZ], R2 ;  /* 0x00000002070075a7 */ /* 0x0022a4000800017f */
[----:B--2---:R-:W-:Y:S05]  /*286a0*/  @!P0 NANOSLEEP.SYNCS 0x989680 ;  /* 0x009896800000895d */ /* 0x004fea0003900000 */
[----:B------:R-:W2:Y:S02]  /*286b0*/  @!P0 SYNCS.PHASECHK.TRANS64 P0, [R7+URZ], R2 ;  /* 0x00000002070085a7 */ /* 0x000ea4000800007f */
[----:B--2---:R-:W-:Y:S05]  /*286c0*/  @!P0 BRA `(.L_x_4432) ;  /* 0xfffffffc00f08947 */ /* 0x004fea000383ffff */
[----:B------:R-:W-:Y:S05]  /*286d0*/  BRA `(.L_x_4528) ;  /* 0xffffffd800587947 */ /* 0x000fea000383ffff */
.L_x_4434:
[----:B--2---:R2:W3:Y:S02]  /*286e0*/  SYNCS.PHASECHK.TRANS64.TRYWAIT P0, [R4+URZ], R5 ;  /* 0x00000005040075a7 */ /* 0x0044e4000800017f */
[----:B---3--:R-:W-:Y:S05]  /*286f0*/  @!P0 NANOSLEEP.SYNCS 0x989680 ;  /* 0x009896800000895d */ /* 0x008fea0003900000 */
[----:B------:R-:W3:Y:S02]  /*28700*/  @!P0 SYNCS.PHASECHK.TRANS64 P0, [R4+URZ], R5 ;  /* 0x00000005040085a7 */ /* 0x000ee4000800007f */
[----:B---3--:R-:W-:Y:S05]  /*28710*/  @!P0 BRA `(.L_x_4434) ;  /* 0xfffffffc00f08947 */ /* 0x008fea000383ffff */
[----:B------:R-:W-:Y:S05]  /*28720*/  BRA `(.L_x_4529) ;  /* 0xffffffd800607947 */ /* 0x000fea000383ffff */
.L_x_4530:
        /* <DEDUP_REMOVED lines=13> */
.L_x_15306:


//--------------------- .text._ZN7cutlass13device_kernelIN5flash11enable_sm90INS1_16FlashAttnFwdSm90INS1_25CollectiveMainloopFwdSm90ILi2EN4cute5tupleIJNS5_1CILi1EEES8_S8_EEENS6_IJNS7_ILi128EEENS7_ILi96EEENS7_ILi192EEEEEELi192ENS_6half_tEfNS_4arch4Sm90ELb0ELb1ELb0ELb0ELb0ELb0ELb0ELb1ELb1ELb1ELb0ELb0EEENS1_21CollectiveEpilogueFwdINS6_IJSA_SC_SB_EEES9_SE_SG_Li256ELb0ELb1ELb0ELb0EEENS1_30DynamicPersistentTileSchedulerILi256ELi128ELb0ELb1ELb1EEEEEEEEEvNT_6ParamsE --------------------------
	.section	.text._ZN7cutlass13device_kernelIN5flash11enable_sm90INS1_16FlashAttnFwdSm90INS1_25CollectiveMainloopFwdSm90ILi2EN4cute5tupleIJNS5_1CILi1EEES8_S8_EEENS6_IJNS7_ILi128EEENS7_ILi96EEENS7_ILi192EEEEEELi192ENS_6half_tEfNS_4arch4Sm90ELb0ELb1ELb0ELb0ELb0ELb0ELb0ELb1ELb1ELb1ELb0ELb0EEENS1_21CollectiveEpilogueFwdINS6_IJSA_SC_SB_EEES9_SE_SG_Li256ELb0ELb1ELb0ELb0EEENS1_30DynamicPersistentTileSchedulerILi256ELi128ELb0ELb1ELb1EEEEEEEEEvNT_6ParamsE,"ax",@progbits
	.align	128
.text._ZN7cutlass13device_kernelIN5flash11enable_sm90INS1_16FlashAttnFwdSm90INS1_25CollectiveMainloopFwdSm90ILi2EN4cute5tupleIJNS5_1CILi1EEES8_S8_EEENS6_IJNS7_ILi128EEENS7_ILi96EEENS7_ILi192EEEEEELi192ENS_6half_tEfNS_4arch4Sm90ELb0ELb1ELb0ELb0ELb0ELb0ELb0ELb1ELb1ELb1ELb0ELb0EEENS1_21CollectiveEpilogueFwdINS6_IJSA_SC_SB_EEES9_SE_SG_Li256ELb0ELb1ELb0ELb0EEENS1_30DynamicPersistentTileSchedulerILi256ELi128ELb0ELb1ELb1EEEEEEEEEvNT_6ParamsE:
        .type           _ZN7cutlass13device_kernelIN5flash11enable_sm90INS1_16FlashAttnFwdSm90INS1_25CollectiveMainloopFwdSm90ILi2EN4cute5tupleIJNS5_1CILi1EEES8_S8_EEENS6_IJNS7_ILi128EEENS7_ILi96EEENS7_ILi192EEEEEELi192ENS_6half_tEfNS_4arch4Sm90ELb0ELb1ELb0ELb0ELb0ELb0ELb0ELb1ELb1ELb1ELb0ELb0EEENS1_21CollectiveEpilogueFwdINS6_IJSA_SC_SB_EEES9_SE_SG_Li256ELb0ELb1ELb0ELb0EEENS1_30DynamicPersistentTileSchedulerILi256ELi128ELb0ELb1ELb1EEEEEEEEEvNT_6ParamsE,@function
        .size           _ZN7cutlass13device_kernelIN5flash11enable_sm90INS1_16FlashAttnFwdSm90INS1_25CollectiveMainloopFwdSm90ILi2EN4cute5tupleIJNS5_1CILi1EEES8_S8_EEENS6_IJNS7_ILi128EEENS7_ILi96EEENS7_ILi192EEEEEELi192ENS_6half_tEfNS_4arch4Sm90ELb0ELb1ELb0ELb0ELb0ELb0ELb0ELb1ELb1ELb1ELb0ELb0EEENS1_21CollectiveEpilogueFwdINS6_IJSA_SC_SB_EEES9_SE_SG_Li256ELb0ELb1ELb0ELb0EEENS1_30DynamicPersistentTileSchedulerILi256ELi128ELb0ELb1ELb1EEEEEEEEEvNT_6ParamsE,(.L_x_15307 - _ZN7cutlass13device_kernelIN5flash11enable_sm90INS1_16FlashAttnFwdSm90INS1_25CollectiveMainloopFwdSm90ILi2EN4cute5tupleIJNS5_1CILi1EEES8_S8_EEENS6_IJNS7_ILi128EEENS7_ILi96EEENS7_ILi192EEEEEELi192ENS_6half_tEfNS_4arch4Sm90ELb0ELb1ELb0ELb0ELb0ELb0ELb0ELb1ELb1ELb1ELb0ELb0EEENS1_21CollectiveEpilogueFwdINS6_IJSA_SC_SB_EEES9_SE_SG_Li256ELb0ELb1ELb0ELb0EEENS1_30DynamicPersistentTileSchedulerILi256ELi128ELb0ELb1ELb1EEEEEEEEEvNT_6ParamsE)
        .other          _ZN7cutlass13device_kernelIN5flash11enable_sm90INS1_16FlashAttnFwdSm90INS1_25CollectiveMainloopFwdSm90ILi2EN4cute5tupleIJNS5_1CILi1EEES8_S8_EEENS6_IJNS7_ILi128EEENS7_ILi96EEENS7_ILi192EEEEEELi192ENS_6half_tEfNS_4arch4Sm90ELb0ELb1ELb0ELb0ELb0ELb0ELb0ELb1ELb1ELb1ELb0ELb0EEENS1_21CollectiveEpilogueFwdINS6_IJSA_SC_SB_EEES9_SE_SG_Li256ELb0ELb1ELb0ELb0EEENS1_30DynamicPersistentTileSchedulerILi256ELi128ELb0ELb1ELb1EEEEEEEEEvNT_6ParamsE,@"STO_CUDA_ENTRY STV_DEFAULT"
_ZN7cutlass13device_kernelIN5flash11enable_sm90INS1_16FlashAttnFwdSm90INS1_25CollectiveMainloopFwdSm90ILi2EN4cute5tupleIJNS5_1CILi1EEES8_S8_EEENS6_IJNS7_ILi128EEENS7_ILi96EEENS7_ILi192EEEEEELi192ENS_6half_tEfNS_4arch4Sm90ELb0ELb1ELb0ELb0ELb0ELb0ELb0ELb1ELb1ELb1ELb0ELb0EEENS1_21CollectiveEpilogueFwdINS6_IJSA_SC_SB_EEES9_SE_SG_Li256ELb0ELb1ELb0ELb0EEENS1_30DynamicPersistentTileSchedulerILi256ELi128ELb0ELb1ELb1EEEEEEEEEvNT_6ParamsE:
        /* <DEDUP_REMOVED lines=18> */
.L_x_4532:
[----:B------:R-:W-:Y:S05]  /*0120*/  BSYNC B0 ;  /* 0x0000000000007941 */ /* 0x000fea0003800000 */
.L_x_4531:
        /* <DEDUP_REMOVED lines=41> */
.L_x_4533:
        /* <DEDUP_REMOVED lines=22> */
.L_x_4534:
        /* <DEDUP_REMOVED lines=18> */
.L_x_4535:
        /* <DEDUP_REMOVED lines=22> */
.L_x_4536:
        /* <DEDUP_REMOVED lines=22> */
.L_x_4537:
        /* <DEDUP_REMOVED lines=8> */
.L_x_4539:
        /* <DEDUP_REMOVED lines=16> */
[----:B------:R-:W-:-:S05]  /*0a80*/  LEA.HI R4, R0, R205, RZ, 0x5 ;  /* 0x000000cd00047211 */ /* 0x000fca00078f28ff */
[----:B------:R-:W-:-:S05]  /*0a90*/  IMAD.SHL.U32 R6, R4, 0x20, RZ ;  /* 0x0000002004067824 */ /* 0x000fca00078e00ff */
[----:B------:R-:W-:Y:S02]  /*0aa0*/  LOP3.LUT R7, R6, 0xfffffc00, RZ, 0xc0, !PT ;  /* 0xfffffc0006077812 */ /* 0x000fe400078ec0ff */
[----:B------:R-:W-:-:S04]  /*0ab0*/  LEA.HI R6, R0, R205, RZ, 0x2 ;  /* 0x000000cd00067211 */ /* 0x000fc800078f10ff */
[----:B------:R-:W-:-:S05]  /*0ac0*/  LOP3.LUT R6, R6, 0xfffffffc, RZ, 0xc0, !PT ;  /* 0xfffffffc06067812 */ /* 0x000fca00078ec0ff */
[----:B------:R-:W-:Y:S01]  /*0ad0*/  IMAD.IADD R6, R205, 0x1, -R6 ;  /* 0x00000001cd067824 */ /* 0x000fe200078e0a06 */
[----:B--2---:R-:W-:Y:S02]  /*0ae0*/  R2UR UR5, R3 ;  /* 0x00000000030572ca */ /* 0x004fe400000e0000 */
[----:B------:R-:W-:-:S04]  /*0af0*/  LEA.HI R3, R0, R205, RZ, 0x7 ;  /* 0x000000cd00037211 */ /* 0x000fc800078f38ff */
[----:B------:R-:W-:Y:S02]  /*0b00*/  LOP3.LUT R2, R3, 0xffffff80, RZ, 0xc0, !PT ;  /* 0xffffff8003027812 */ /* 0x000fe400078ec0ff */
[----:B------:R-:W-:-:S03]  /*0b10*/  SHF.R.S32.HI R198, RZ, 0x7, R3 ;  /* 0x00000007ffc67819 */ /* 0x000fc60000011403 */
[----:B------:R-:W-:Y:S01]  /*0b20*/  IMAD.IADD R197, R205, 0x1, -R2 ;  /* 0x00000001cdc57824 */ /* 0x000fe200078e0a02 */
[CC--:B------:R-:W-:Y:S01]  /*0b30*/  LEA.HI R2, R0.reuse, R205.reuse, RZ, 0x4 ;  /* 0x000000cd00027211 */ /* 0x0c0fe200078f20ff */
[----:B------:R-:W-:Y:S01]  /*0b40*/  ULOP3.LUT UR6, UR5, 0x1, URZ, 0xfc, !UPT ;  /* 0x0000000105067892 */ /* 0x000fe2000f8efc3f */
[----:B------:R-:W-:Y:S02]  /*0b50*/  LEA.HI R0, R0, R205, RZ, 0x3 ;  /* 0x000000cd00007211 */ /* 0x000fe400078f18ff */
[----:B------:R-:W-:Y:S01]  /*0b60*/  SHF.R.S32.HI R8, RZ, 0x1f, R197 ;  /* 0x0000001fff087819 */ /* 0x000fe200000114c5 */
[----:B------:R-:W-:Y:S01]  /*0b70*/  UMOV UR5, URZ ;  /* 0x0000003f00057c82 */ /* 0x000fe20008000000 */
[----:B------:R-:W-:Y:S01]  /*0b80*/  SHF.R.S32.HI R5, RZ, 0x4, R2 ;  /* 0x00000004ff057819 */ /* 0x000fe20000011402 */
[----:B------:R-:W-:Y:S01]  /*0b90*/  IMAD.U32 R201, RZ, RZ, UR6 ;  /* 0x00000006ffc97e24 */ /* 0x000fe2000f8e00ff */
[----:B------:R-:W-:Y:S01]  /*0ba0*/  LEA.HI R9, R8, R197, RZ, 0x2 ;  /* 0x000000c508097211 */ /* 0x000fe200078f10ff */
[----:B------:R-:W-:Y:S01]  /*0bb0*/  IMAD.U32 R196, RZ, RZ, UR5 ;  /* 0x00000005ffc47e24 */ /* 0x000fe2000f8e00ff */
[----:B------:R-:W-:-:S02]  /*0bc0*/  LOP3.LUT R4, R2, 0x3fffff0, RZ, 0xc0, !PT ;  /* 0x03fffff002047812 */ /* 0x000fc400078ec0ff */
[--C-:B------:R-:W-:Y:S02]  /*0bd0*/  SHF.R.S32.HI R10, RZ, 0x2, R9.reuse ;  /* 0x00000002ff0a7819 */ /* 0x100fe40000011409 */
[----:B------:R-:W-:Y:S01]  /*0be0*/  SHF.R.S32.HI R11, RZ, 0x1f, R9 ;  /* 0x0000001fff0b7819 */ /* 0x000fe20000011409 */
[----:B------:R-:W-:Y:S01]  /*0bf0*/  IMAD.IADD R4, R205, 0x1, -R4 ;  /* 0x00000001cd047824 */ /* 0x000fe200078e0a04 */
[----:B------:R-:W-:Y:S02]  /*0c00*/  LEA.HI R2, R2, R5, RZ, 0x1 ;  /* 0x0000000502027211 */ /* 0x000fe400078f08ff */
[----:B------:R-:W-:Y:S01]  /*0c10*/  LEA.HI R11, R11, R10, RZ, 0x3 ;  /* 0x0000000a0b0b7211 */ /* 0x000fe200078f18ff */
[----:B------:R-:W-:Y:S01]  /*0c20*/  IMAD R7, R4, 0x40, R7 ;  /* 0x0000004004077824 */ /* 0x000fe200078e0207 */
[----:B------:R-:W-:Y:S02]  /*0c30*/  LOP3.LUT R192, R0, 0xfffffff8, RZ, 0xc0, !PT ;  /* 0xfffffff800c07812 */ /* 0x000fe400078ec0ff */
[----:B------:R-:W-:-:S02]  /*0c40*/  LOP3.LUT R11, R11, 0xfffffff8, RZ, 0xc0, !PT ;  /* 0xfffffff80b0b7812 */ /* 0x000fc400078ec0ff */
[----:B------:R-:W-:Y:S01]  /*0c50*/  LEA.HI R8, R8, R197, RZ, 0x5 ;  /* 0x000000c508087211 */ /* 0x000fe200078f28ff */
[----:B------:R-:W-:Y:S01]  /*0c60*/  IMAD.IADD R192, R205, 0x1, -R192 ;  /* 0x00000001cdc07824 */ /* 0x000fe200078e0ac0 */
[----:B------:R-:W-:Y:S01]  /*0c70*/  LEA.HI R3, R3, R198, RZ, 0x1 ;  /* 0x000000c603037211 */ /* 0x000fe200078f08ff */
[----:B------:R-:W-:Y:S01]  /*0c80*/  IMAD.IADD R11, R10, 0x1, -R11 ;  /* 0x000000010a0b7824 */ /* 0x000fe200078e0a0b */
[----:B------:R-:W-:Y:S01]  /*0c90*/  LOP3.LUT R2, R2, 0x1ffffffe, RZ, 0xc0, !PT ;  /* 0x1ffffffe02027812 */ /* 0x000fe200078ec0ff */
[----:B------:R-:W-:Y:S01]  /*0ca0*/  IMAD.SHL.U32 R19, R192, 0x8, RZ ;  /* 0x00000008c0137824 */ /* 0x000fe200078e00ff */
[----:B------:R-:W-:Y:S02]  /*0cb0*/  SHF.R.S32.HI R8, RZ, 0x5, R8 ;  /* 0x00000005ff087819 */ /* 0x000fe40000011408 */
[----:B------:R-:W-:Y:S01]  /*0cc0*/  LEA.HI R4, R6, R6, RZ, 0x1 ;  /* 0x0000000606047211 */ /* 0x000fe200078f08ff */
[----:B------:R-:W-:Y:S01]  /*0cd0*/  IMAD.IADD R2, R5, 0x1, -R2 ;  /* 0x0000000105027824 */ /* 0x000fe200078e0a02 */
[----:B------:R-:W-:Y:S01]  /*0ce0*/  LOP3.LUT R3, R3, 0x3fffffe, RZ, 0xc0, !PT ;  /* 0x03fffffe03037812 */ /* 0x000fe200078ec0ff */
[----:B------:R-:W-:Y:S01]  /*0cf0*/  IMAD R8, R8, 0x10, R11 ;  /* 0x0000001008087824 */ /* 0x000fe200078e020b */
[----:B------:R-:W-:Y:S01]  /*0d00*/  LOP3.LUT R5, R4, 0x1ffffffe, RZ, 0xc0, !PT ;  /* 0x1ffffffe04057812 */ /* 0x000fe200078ec0ff */
[----:B------:R-:W-:Y:S01]  /*0d10*/  VIADD R22, R19, 0x40 ;  /* 0x0000004013167836 */ /* 0x000fe20000000000 */
[----:B------:R-:W-:Y:S01]  /*0d20*/  SHF.R.S32.HI R195, RZ, 0x3, R0 ;  /* 0x00000003ffc37819 */ /* 0x000fe20000011400 */
[----:B------:R-:W-:Y:S01]  /*0d30*/  IMAD.IADD R3, R198, 0x1, -R3 ;  /* 0x00000001c6037824 */ /* 0x000fe200078e0a03 */
[----:B------:R-:W-:Y:S01]  /*0d40*/  LOP3.LUT R0, R9, 0x7ffffffc, RZ, 0xc0, !PT ;  /* 0x7ffffffc09007812 */ /* 0x000fe200078ec0ff */
[----:B------:R-:W-:Y:S01]  /*0d50*/  VIADD R23, R19, 0x80 ;  /* 0x0000008013177836 */ /* 0x000fe20000000000 */
[----:B------:R-:W-:Y:S01]  /*0d60*/  SHF.R.S32.HI R204, RZ, 0x1f, R19 ;  /* 0x0000001fffcc7819 */ /* 0x000fe20000011413 */
[----:B------:R-:W-:Y:S01]  /*0d70*/  IMAD.IADD R18, R6, 0x1, -R5 ;  /* 0x0000000106127824 */ /* 0x000fe200078e0a05 */
[----:B------:R-:W-:Y:S01]  /*0d80*/  SHF.R.S32.HI R203, RZ, 0x1f, R22 ;  /* 0x0000001fffcb7819 */ /* 0x000fe20000011416 */
[----:B------:R-:W-:Y:S01]  /*0d90*/  IMAD R199, R3, 0x40, R8 ;  /* 0x0000004003c77824 */ /* 0x000fe200078e0208 */
[----:B------:R-:W-:Y:S01]  /*0da0*/  SHF.R.S32.HI R202, RZ, 0x1f, R23 ;  /* 0x0000001fffca7819 */ /* 0x000fe20000011417 */
[----:B------:R-:W-:-:S02]  /*0db0*/  IMAD R200, R2, 0x8, R7 ;  /* 0x0000000802c87824 */ /* 0x000fc400078e0207 */
[----:B------:R-:W-:Y:S02]  /*0dc0*/  IMAD.IADD R17, R197, 0x1, -R0 ;  /* 0x00000001c5117824 */ /* 0x000fe400078e0a00 */
[----:B------:R-:W-:-:S07]  /*0dd0*/  IMAD R18, R18, 0x8, R199 ;  /* 0x0000000812127824 */ /* 0x000fce00078e02c7 */
.L_x_4636:
        /* <DEDUP_REMOVED lines=12> */
[----:B01234-:R-:W-:Y:S05]  /*0ea0*/  @!P0 BRA `(.L_x_4540) ;  /* 0x0000000000208947 */ /* 0x01ffea0003800000 */
        /* <DEDUP_REMOVED lines=8> */
.L_x_4540:
[----:B------:R-:W-:Y:S01]  /*0f30*/  ULDC UR7, c[0x0][0xc54] ;  /* 0x0003150000077ab9 */ /* 0x000fe20000000800 */
[----:B------:R-:W-:Y:S01]  /*0f40*/  UMOV UR6, UR9 ;  /* 0x0000000900067c82 */ /* 0x000fe20008000000 */
[----:B------:R-:W-:-:S11]  /*0f50*/  UISETP.NE.AND UP0, UPT, UR7, 0x1, UPT ;  /* 0x000000010700788c */ /* 0x000fd6000bf05270 */
[----:B------:R-:W-:Y:S02]  /*0f60*/  @UP0 ULDC.64 UR10, c[0x0][0xc58] ;  /* 0x00031600000a0ab9 */ /* 0x000fe40000000a00 */
[----:B------:R-:W-:-:S04]  /*0f70*/  UIMAD.WIDE.U32 UR4, UR9, UR10, URZ ;  /* 0x0000000a090472a5 */ /* 0x000fc8000f8e003f */
[----:B------:R-:W-:-:S04]  /*0f80*/  @UP0 USHF.R.U32.HI UR6, URZ, UR11, UR5 ;  /* 0x0000000b3f060299 */ /* 0x000fc80008011605 */
[----:B------:R-:W-:-:S12]  /*0f90*/  UIMAD UR4, UR6, UR7, URZ ;  /* 0x00000007060472a4 */ /* 0x000fd8000f8e023f */
.L_x_4541:
[----:B------:R-:W0:Y:S01]  /*0fa0*/  LDC R0, c[0x0][0x448] ;  /* 0x00011200ff007b82 */ /* 0x000e220000000800 */
[----:B------:R-:W-:Y:S01]  /*0fb0*/  ULDC UR7, c[0x0][0xc48] ;  /* 0x0003120000077ab9 */ /* 0x000fe20000000800 */
[----:B------:R-:W-:Y:S02]  /*0fc0*/  ULOP3.LUT UR6, URZ, UR6, URZ, 0x33, !UPT ;  /* 0x000000063f067292 */ /* 0x000fe4000f8e333f */
[----:B------:R-:W-:Y:S02]  /*0fd0*/  UISETP.NE.AND UP0, UPT, UR7, 0x1, UPT ;  /* 0x000000010700788c */ /* 0x000fe4000bf05270 */
[----:B------:R-:W-:Y:S02]  /*0fe0*/  UIADD3 UR4, UR9, -UR4, URZ ;  /* 0x8000000409047290 */ /* 0x000fe4000fffe03f */
[----:B------:R-:W1:Y:S01]  /*0ff0*/  LDC.64 R8, c[0x0][0x9e0] ;  /* 0x00027800ff087b82 */ /* 0x000e620000000a00 */
[----:B------:R-:W-:Y:S01]  /*1000*/  ULDC UR5, c[0x0][0xc3c] ;  /* 0x00030f0000057ab9 */ /* 0x000fe20000000800 */
[----:B------:R-:W-:Y:S01]  /*1010*/  ULDC UR9, c[0x0][0xc54] ;  /* 0x0003150000097ab9 */ /* 0x000fe20000000800 */
[----:B------:R-:W-:-:S02]  /*1020*/  UIADD3 UR6, UR6, UR5, URZ ;  /* 0x0000000506067290 */ /* 0x000fc4000fffe03f */
[----:B------:R-:W-:Y:S02]  /*1030*/  UIMAD UR8, UR8, UR9, UR4 ;  /* 0x00000009080872a4 */ /* 0x000fe4000f8e0204 */
[----:B------:R-:W-:Y:S01]  /*1040*/  USHF.L.U32 UR39, UR6, 0x7, URZ ;  /* 0x0000000706277899 */ /* 0x000fe2000800063f */
[----:B------:R-:W2:Y:S01]  /*1050*/  LDC R74, c[0x0][0x288] ;  /* 0x0000a200ff4a7b82 */ /* 0x000ea20000000800 */
[----:B------:R-:W-:Y:S01]  /*1060*/  ULDC.64 UR10, c[0x0][0x418] ;  /* 0x00010600000a7ab9 */ /* 0x000fe20000000a00 */
[----:B------:R-:W-:Y:S01]  /*1070*/  @UP0 ULDC UR4, c[0x0][0xc4c] ;  /* 0x0003130000040ab9 */ /* 0x000fe20000000800 */
[----:B------:R-:W-:Y:S01]  /*1080*/  ISETP.NE.U32.AND P0, PT, RZ, UR10, PT ;  /* 0x0000000aff007c0c */ /* 0x000fe2000bf05070 */
[----:B------:R-:W-:Y:S02]  /*1090*/  UIMAD.WIDE.U32 UR4, UR8, UR4, URZ ;  /* 0x00000004080472a5 */ /* 0x000fe4000f8e003f */
[----:B------:R-:W-:Y:S01]  /*10a0*/  UIADD3 UR6, UR39, 0x7f, URZ ;  /* 0x0000007f27067890 */ /* 0x000fe2000fffe03f */
[----:B------:R-:W-:Y:S01]  /*10b0*/  ISETP.NE.AND.EX P0, PT, RZ, UR11, PT, P0 ;  /* 0x0000000bff007c0c */ /* 0x000fe2000bf05300 */
[----:B------:R-:W3:Y:S01]  /*10c0*/  LDC R7, c[0x0][0x2f0] ;  /* 0x0000bc00ff077b82 */ /* 0x000ee20000000800 */
[----:B0-----:R-:W-:Y:S01]  /*10d0*/  ISETP.NE.AND P1, PT, R0, 0x1, PT ;  /* 0x000000010000780c */ /* 0x001fe20003f25270 */
[----:B------:R-:W-:Y:S01]  /*10e0*/  @UP0 ULDC UR9, c[0x0][0xc50] ;  /* 0x0003140000090ab9 */ /* 0x000fe20000000800 */
[----:B------:R-:W-:Y:S01]  /*10f0*/  UMOV UR12, UR8 ;  /* 0x00000008000c7c82 */ /* 0x000fe20008000000 */
[----:B------:R-:W-:Y:S01]  /*1100*/  @UP0 USHF.R.U32.HI UR12, URZ, UR9, UR5 ;  /* 0x000000093f0c0299 */ /* 0x000fe20008011605 */
[----:B------:R-:W-:-:S03]  /*1110*/  IMAD.U32 R2, RZ, RZ, UR6 ;  /* 0x00000006ff027e24 */ /* 0x000fc6000f8e00ff */
[----:B------:R-:W0:Y:S01]  /*1120*/  LDC R0, c[0x0][0x424] ;  /* 0x00010900ff007b82 */ /* 0x000e220000000800 */
[----:B-1----:R-:W-:Y:S01]  /*1130*/  ISETP.GE.AND P2, PT, R9, 0x1, PT ;  /* 0x000000010900780c */ /* 0x002fe20003f46270 */
[----:B------:R-:W-:Y:S02]  /*1140*/  UIADD3 UR4, -UR12, URZ, URZ ;  /* 0x0000003f0c047290 */ /* 0x000fe4000fffe13f */
[----:B------:R-:W-:Y:S02]  /*1150*/  IMAD.U32 R194, RZ, RZ, UR12 ;  /* 0x0000000cffc27e24 */ /* 0x000fe4000f8e00ff */
[----:B------:R-:W-:Y:S02]  /*1160*/  UIMAD UR4, UR7, UR4, UR8 ;  /* 0x00000004070472a4 */ /* 0x000fe4000f8e0208 */
[----:B------:R-:W1:Y:S01]  /*1170*/  @P1 LDC R3, c[0x0][0x44c] ;  /* 0x00011300ff031b82 */ /* 0x000e620000000800 */
[----:B--2---:R-:W-:-:S03]  /*1180*/  IADD3 R5, -R74, 0x1, RZ ;  /* 0x000000014a057810 */ /* 0x004fc60007ffe1ff */
[----:B------:R-:W-:-:S04]  /*1190*/  IMAD.U32 R193, RZ, RZ, UR4 ;  /* 0x00000004ffc17e24 */ /* 0x000fc8000f8e00ff */
[----:B------:R-:W2:Y:S01]  /*11a0*/  @P1 LDC R4, c[0x0][0x450] ;  /* 0x00011400ff041b82 */ /* 0x000ea20000000800 */
[----:B0-----:R-:W-:-:S05]  /*11b0*/  SEL R0, R0, 0x1, P0 ;  /* 0x0000000100007807 */ /* 0x001fca0000000000 */
[CC--:B---3--:R-:W-:Y:S02]  /*11c0*/  IMAD R5, R0.reuse, R7.reuse, R5 ;  /* 0x0000000700057224 */ /* 0x0c8fe400078e0205 */
[----:B------:R-:W-:Y:S02]  /*11d0*/  IMAD R16, R0, R7, RZ ;  /* 0x0000000700107224 */ /* 0x000fe400078e02ff */
[----:B-1----:R-:W-:-:S05]  /*11e0*/  @P1 IMAD.HI.U32 R3, R3, UR6, RZ ;  /* 0x0000000603031c27 */ /* 0x002fca000f8e00ff */
[----:B--2---:R-:W-:-:S05]  /*11f0*/  @P1 SHF.R.U32.HI R2, RZ, R4, R3 ;  /* 0x00000004ff021219 */ /* 0x004fca0000011603 */
[----:B------:R-:W-:-:S04]  /*1200*/  IMAD.IADD R11, R5, 0x1, R2 ;  /* 0x00000001050b7824 */ /* 0x000fc800078e0202 */
[----:B------:R-:W-:Y:S01]  /*1210*/  IMAD.IADD R2, R11, 0x1, R8 ;  /* 0x000000010b027824 */ /* 0x000fe200078e0208 */
[----:B------:R-:W-:Y:S06]  /*1220*/  @!P2 BRA `(.L_x_4542) ;  /* 0x000000000040a947 */ /* 0x000fec0003800000 */
[C---:B------:R-:W-:Y:S01]  /*1230*/  ISETP.GT.AND P0, PT, R11.reuse, RZ, PT ;  /* 0x000000ff0b00720c */ /* 0x040fe20003f04270 */
[----:B------:R-:W-:-:S12]  /*1240*/  VIADD R3, R11, 0xffffffff ;  /* 0xffffffff0b037836 */ /* 0x000fd80000000000 */
        /* <DEDUP_REMOVED lines=8> */
.L_x_4543:
[----:B------:R-:W-:-:S13]  /*12d0*/  ISETP.NE.AND P0, PT, R9, 0x1, PT ;  /* 0x000000010900780c */ /* 0x000fda0003f05270 */
[----:B------:R-:W0:Y:S02]  /*12e0*/  @P0 LDC.64 R4, c[0x0][0x9e8] ;  /* 0x00027a00ff040b82 */ /* 0x000e240000000a00 */
[----:B0-----:R-:W-:-:S05]  /*12f0*/  @P0 IMAD.HI.U32 R4, R3, R4, RZ ;  /* 0x0000000403040227 */ /* 0x001fca00078e00ff */
[----:B------:R-:W-:-:S07]  /*1300*/  @P0 SHF.R.U32.HI R3, RZ, R5, R4 ;  /* 0x00000005ff030219 */ /* 0x000fce0000011604 */
.L_x_4544:
[----:B------:R-:W-:-:S05]  /*1310*/  IMAD R3, R3, R9, R9 ;  /* 0x0000000903037224 */ /* 0x000fca00078e0209 */
[----:B------:R-:W-:-:S07]  /*1320*/  VIMNMX R2, R2, R3, PT ;  /* 0x0000000302027248 */ /* 0x000fce0003fe0100 */
.L_x_4542:
[----:B------:R-:W0:Y:S01]  /*1330*/  @P1 LDC R4, c[0x0][0x44c] ;  /* 0x00011300ff041b82 */ /* 0x000e220000000800 */
[----:B------:R-:W-:Y:S01]  /*1340*/  IMAD.U32 R3, RZ, RZ, UR39 ;  /* 0x00000027ff037e24 */ /* 0x000fe2000f8e00ff */
[----:B------:R-:W-:Y:S01]  /*1350*/  ULDC UR4, c[0x0][0x9dc] ;  /* 0x0002770000047ab9 */ /* 0x000fe20000000800 */
[-C--:B------:R-:W-:Y:S02]  /*1360*/  IMAD R74, R0, R7.reuse, -R74 ;  /* 0x00000007004a7224 */ /* 0x080fe400078e0a4a */
[----:B------:R-:W-:Y:S02]  /*1370*/  VIADD R2, R2, 0x5f ;  /* 0x0000005f02027836 */ /* 0x000fe40000000000 */
[----:B------:R-:W-:Y:S01]  /*1380*/  IMAD R0, R0, R7, 0x5f ;  /* 0x0000005f00007424 */ /* 0x000fe200078e0207 */
[----:B------:R-:W1:Y:S01]  /*1390*/  @P1 LDC R5, c[0x0][0x450] ;  /* 0x00011400ff051b82 */ /* 0x000e620000000800 */
[----:B------:R-:W-:-:S04]  /*13a0*/  IMAD.HI R2, R2, 0x2aaaaaab, RZ ;  /* 0x2aaaaaab02027827 */ /* 0x000fc800078e02ff */
[----:B------:R-:W-:-:S04]  /*13b0*/  IMAD.HI R0, R0, 0x2aaaaaab, RZ ;  /* 0x2aaaaaab00007827 */ /* 0x000fc800078e02ff */
[----:B0-----:R-:W-:-:S05]  /*13c0*/  @P1 IMAD.HI.U32 R4, R4, UR39, RZ ;  /* 0x0000002704041c27 */ /* 0x001fca000f8e00ff */
[----:B-1----:R-:W-:Y:S02]  /*13d0*/  @P1 SHF.R.U32.HI R3, RZ, R5, R4 ;  /* 0x00000005ff031219 */ /* 0x002fe40000011604 */
[----:B------:R-:W-:-:S03]  /*13e0*/  SHF.R.U32.HI R5, RZ, 0x1f, R2 ;  /* 0x0000001fff057819 */ /* 0x000fc60000011602 */
[----:B------:R-:W-:Y:S01]  /*13f0*/  IMAD.IADD R4, R74, 0x1, R3 ;  /* 0x000000014a047824 */ /* 0x000fe200078e0203 */
[----:B------:R-:W-:Y:S02]  /*1400*/  SHF.R.U32.HI R3, RZ, 0x1f, R0 ;  /* 0x0000001fff037819 */ /* 0x000fe40000011600 */
[----:B------:R-:W-:Y:S01]  /*1410*/  LEA.HI.SX32 R2, R2, R5, 0x1c ;  /* 0x0000000502027211 */ /* 0x000fe200078fe2ff */
[----:B------:R-:W-:Y:S01]  /*1420*/  VIADD R6, R4, -UR4 ;  /* 0x8000000404067c36 */ /* 0x000fe20008000000 */
[----:B------:R-:W-:-:S04]  /*1430*/  LEA.HI.SX32 R3, R0, R3, 0x1c ;  /* 0x0000000300037211 */ /* 0x000fc800078fe2ff */
[----:B------:R-:W-:Y:S02]  /*1440*/  R2UR UR4, R6 ;  /* 0x00000000060472ca */ /* 0x000fe400000e0000 */
[----:B------:R-:W-:Y:S01]  /*1450*/  VIMNMX R75, R3, R2, PT ;  /* 0x00000002034b7248 */ /* 0x000fe20003fe0100 */
[----:B------:R-:W-:-:S12]  /*1460*/  @!P2 BRA `(.L_x_4545) ;  /* 0x000000000044a947 */ /* 0x000fd80003800000 */
        /* <DEDUP_REMOVED lines=9> */
.L_x_4546:
[----:B------:R-:W-:-:S13]  /*1500*/  ISETP.NE.AND P0, PT, R9, 0x1, PT ;  /* 0x000000010900780c */ /* 0x000fda0003f05270 */
[----:B------:R-:W0:Y:S02]  /*1510*/  @P0 LDC.64 R2, c[0x0][0x9e8] ;  /* 0x00027a00ff020b82 */ /* 0x000e240000000a00 */
[----:B0-----:R-:W-:-:S05]  /*1520*/  @P0 IMAD.HI.U32 R0, R4, R2, RZ ;  /* 0x0000000204000227 */ /* 0x001fca00078e00ff */
[----:B------:R-:W-:-:S07]  /*1530*/  @P0 SHF.R.U32.HI R4, RZ, R3, R0 ;  /* 0x00000003ff040219 */ /* 0x000fce0000011600 */
.L_x_4547:
[----:B------:R-:W-:-:S05]  /*1540*/  IMAD R4, R4, R9, RZ ;  /* 0x0000000904047224 */ /* 0x000fca00078e02ff */
[----:B------:R-:W-:-:S13]  /*1550*/  R2UR UR5, R4 ;  /* 0x00000000040572ca */ /* 0x000fda00000e0000 */
[----:B------:R-:W-:-:S04]  /*1560*/  UISETP.LT.AND UP0, UPT, UR4, UR5, UPT ;  /* 0x000000050400728c */ /* 0x000fc8000bf01270 */
[----:B------:R-:W-:-:S12]  /*1570*/  USEL UR4, UR4, UR5, !UP0 ;  /* 0x0000000504047287 */ /* 0x000fd8000c000000 */
.L_x_4545:
[----:B------:R-:W-:Y:S01]  /*1580*/  UIMAD.WIDE UR4, UR4, 0x2aaaaaab, URZ ;  /* 0x2aaaaaab040478a5 */ /* 0x000fe2000f8e023f */
[----:B------:R-:W-:Y:S02]  /*1590*/  PLOP3.LUT P0, PT, PT, PT, PT, 0x80, 0x0 ;  /* 0x000000000000781c */ /* 0x000fe40003f0f070 */
[----:B------:R-:W-:Y:S02]  /*15a0*/  CS2R R2, SRZ ;  /* 0x0000000000027805 */ /* 0x000fe4000001ff00 */
[----:B------:R-:W-:Y:S01]  /*15b0*/  CS2R R118, SRZ ;  /* 0x0000000000767805 */ /* 0x000fe2000001ff00 */
[----:B------:R-:W-:Y:S01]  /*15c0*/  USHF.R.U32.HI UR4, URZ, 0x1f, UR5 ;  /* 0x0000001f3f047899 */ /* 0x000fe20008011605 */
[----:B------:R-:W-:Y:S02]  /*15d0*/  CS2R R116, SRZ ;  /* 0x0000000000747805 */ /* 0x000fe4000001ff00 */
[----:B------:R-:W-:Y:S02]  /*15e0*/  CS2R R114, SRZ ;  /* 0x0000000000727805 */ /* 0x000fe4000001ff00 */
[----:B------:R-:W-:Y:S01]  /*15f0*/  CS2R R112, SRZ ;  /* 0x0000000000707805 */ /* 0x000fe2000001ff00 */
[----:B------:R-:W-:Y:S01]  /*1600*/  ULEA.HI.SX32 UR4, UR5, UR4, 0x1c ;  /* 0x0000000405047291 */ /* 0x000fe2000f8fe23f */
        /* <DEDUP_REMOVED lines=13> */
[----:B------:R-:W-:Y:S02]  /*16e0*/  ISETP.GT.AND P1, PT, R75, UR61, PT ;  /* 0x0000003d4b007c0c */ /* 0x000fe4000bf24270 */
        /* <DEDUP_REMOVED lines=30> */
[----:B------:R-:W-:Y:S01]  /*18d0*/  CS2R R6, SRZ ;  /* 0x0000000000067805 */ /* 0x000fe2000001ff00 */
[----:B------:R-:W-:Y:S01]  /*18e0*/  IMAD.MOV.U32 R152, RZ, RZ, RZ ;  /* 0x000000ffff987224 */ /* 0x000fe200078e00ff */
[----:B------:R-:W-:Y:S01]  /*18f0*/  CS2R R4, SRZ ;  /* 0x0000000000047805 */ /* 0x000fe2000001ff00 */
[----:B------:R-:W-:Y:S02]  /*1900*/  IMAD.MOV.U32 R29, RZ, RZ, RZ ;  /* 0x000000ffff1d7224 */ /* 0x000fe400078e00ff */
[----:B------:R-:W-:-:S02]  /*1910*/  IMAD.MOV.U32 R150, RZ, RZ, RZ ;  /* 0x000000ffff967224 */ /* 0x000fc400078e00ff */
        /* <DEDUP_REMOVED lines=33> */
.L_x_4549:
        /* <DEDUP_REMOVED lines=11> */
.L_x_4750:
[----:B------:R-:W-:Y:S05]  /*1be0*/  @!P0 BRA `(.L_x_4551) ;  /* 0x0000000000048947 */ /* 0x000fea0003800000 */
[----:B------:R-:W-:Y:S01]  /*1bf0*/  BPT.TRAP 0x1 ;  /* 0x000000040000795c */ /* 0x000fe20000300000 */
.L_x_4551:
[----:B0-----:R-:W-:Y:S02]  /*1c00*/  IMAD.U32 R3, RZ, RZ, UR36 ;  /* 0x00000024ff037e24 */ /* 0x001fe4000f8e00ff */
[----:B------:R-:W-:-:S03]  /*1c10*/  IMAD.U32 R0, RZ, RZ, UR38 ;  /* 0x00000026ff007e24 */ /* 0x000fc6000f8e00ff */
[----:B------:R-:W-:Y:S02]  /*1c20*/  LEA R3, R3, UR37, 0x3 ;  /* 0x0000002503037c11 */ /* 0x000fe4000f8e18ff */
[----:B------:R-:W-:-:S04]  /*1c30*/  SHF.L.U32 R0, R0, 0x1f, RZ ;  /* 0x0000001f00007819 */ /* 0x000fc800000006ff */
[----:B------:R0:W1:Y:S01]  /*1c40*/  SYNCS.PHASECHK.TRANS64.TRYWAIT P1, [R3+URZ+0x30830], R0 ;  /* 0x03083000030075a7 */ /* 0x000062000802017f */
[----:B------:R-:W-:Y:S05]  /*1c50*/  @!P0 BRA `(.L_x_4552) ;  /* 0x0000000000048947 */ /* 0x000fea0003800000 */
[----:B------:R-:W-:Y:S01]  /*1c60*/  BPT.TRAP 0x1 ;  /* 0x000000040000795c */ /* 0x000fe20000300000 */
.L_x_4552:
[----:B------:R-:W2:Y:S01]  /*1c70*/  LDL.LU R2, [R1+0xc] ;  /* 0x00000c0001027983 */ /* 0x000ea20000300800 */
[----:B------:R-:W3:Y:S02]  /*1c80*/  S2R R4, SR_TID.X ;  /* 0x0000000000047919 */ /* 0x000ee40000002100 */
[----:B---3--:R-:W-:Y:S02]  /*1c90*/  LOP3.LUT P2, RZ, R4, 0x7f, RZ, 0xc0, !PT ;  /* 0x0000007f04ff7812 */ /* 0x008fe4000784c0ff */
[----:B--2---:R-:W-:-:S11]  /*1ca0*/  LOP3.LUT R2, R2, 0xfff7ffff, RZ, 0xc0, !PT ;  /* 0xfff7ffff02027812 */ /* 0x004fd600078ec0ff */
[----:B------:R-:W-:-:S05]  /*1cb0*/  @P2 LOP3.LUT R2, R2, 0x80000, RZ, 0xfc, !PT ;  /* 0x0008000002022812 */ /* 0x000fca00078efcff */
[----:B------:R2:W-:Y:S01]  /*1cc0*/  STL [R1+0xc], R2 ;  /* 0x00000c0201007387 */ /* 0x0005e20000100800 */
[----:B-1----:R-:W-:Y:S05]  /*1cd0*/  @P1 BRA `(.L_x_4553) ;  /* 0x0000000000081947 */ /* 0x002fea0003800000 */
[----:B------:R-:W1:Y:S02]  /*1ce0*/  SYNCS.PHASECHK.TRANS64.TRYWAIT P1, [R3+URZ+0x30830], R0 ;  /* 0x03083000030075a7 */ /* 0x000e64000802017f */
[----:B-1----:R-:W-:Y:S05]  /*1cf0*/  @!P1 BRA `(.L_x_4554) ;  /* 0x0000013400389947 */ /* 0x002fea0003800000 */
.L_x_4553:
        /* <DEDUP_REMOVED lines=10> */
[----:B------:R-:W3:Y:S01]  /*1da0*/  S2R R5, SR_TID.X ;  /* 0x0000000000057919 */ /* 0x000ee20000002100 */
[----:B------:R-:W-:Y:S01]  /*1db0*/  UMOV UR17, 0x40000040 ;  /* 0x4000004000117882 */ /* 0x000fe20000000000 */
[----:B------:R-:W-:Y:S01]  /*1dc0*/  UMOV UR19, 0x40000040 ;  /* 0x4000004000137882 */ /* 0x000fe20000000000 */
[----:B------:R-:W-:Y:S01]  /*1dd0*/  ULOP3.LUT UR60, UR4, 0x10000, URZ, 0xfc, !UPT ;  /* 0x00010000043c7892 */ /* 0x000fe2000f8efc3f */
[----:B01----:R-:W-:Y:S01]  /*1de0*/  VIADD R0, R18, UR39 ;  /* 0x0000002712007c36 */ /* 0x003fe20008000000 */
[----:B------:R-:W-:Y:S01]  /*1df0*/  ULOP3.LUT UR4, UR40, 0x10000, URZ, 0xfc, !UPT ;  /* 0x0001000028047892 */ /* 0x000fe2000f8efc3f */
[----:B------:R-:W0:Y:S01]  /*1e00*/  LDC R11, c[0x0][0x288] ;  /* 0x0000a200ff0b7b82 */ /* 0x000e220000000800 */
[----:B------:R-:W-:Y:S01]  /*1e10*/  UIMAD UR5, UR36, 0x900, UR60 ;  /* 0x00000900240578a4 */ /* 0x000fe2000f8e023c */
[----:B--2---:R-:W-:Y:S01]  /*1e20*/  IMAD.MOV.U32 R2, RZ, RZ, R0 ;  /* 0x000000ffff027224 */ /* 0x004fe200078e0000 */
[----:B------:R-:W-:-:S02]  /*1e30*/  UIADD3 UR12, UR4, 0x4, URZ ;  /* 0x00000004040c7890 */ /* 0x000fc4000fffe03f */
[----:B------:R-:W-:Y:S01]  /*1e40*/  UIADD3 UR14, UR5, 0x4, URZ ;  /* 0x00000004050e7890 */ /* 0x000fe2000fffe03f */
[----:B------:R-:W-:Y:S02]  /*1e50*/  UMOV UR8, UR4 ;  /* 0x0000000400087c82 */ /* 0x000fe40008000000 */
[----:B------:R-:W-:Y:S01]  /*1e60*/  UMOV UR10, UR5 ;  /* 0x00000005000a7c82 */ /* 0x000fe20008000000 */
[----:B------:R-:W-:Y:S01]  /*1e70*/  IMAD.U32 R6, RZ, RZ, UR8 ;  /* 0x00000008ff067e24 */ /* 0x000fe2000f8e00ff */
[----:B------:R-:W-:Y:S01]  /*1e80*/  HGMMA.64x96x16.F32 R24, gdesc[UR8], RZ, !UPT, gsb0 ;  /* 0x01600000081879f0 */ /* 0x000fe2000c0008ff */
[----:B------:R-:W-:Y:S02]  /*1e90*/  UIADD3 UR8, UR4, 0x2, URZ ;  /* 0x0000000204087890 */ /* 0x000fe4000fffe03f */
[----:B------:R-:W-:Y:S01]  /*1ea0*/  UIADD3 UR10, UR5, 0x2, URZ ;  /* 0x00000002050a7890 */ /* 0x000fe2000fffe03f */
[----:B------:R-:W-:Y:S01]  /*1eb0*/  UMOV UR9, 0x40000040 ;  /* 0x4000004000097882 */ /* 0x000fe20000000000 */
[----:B------:R-:W-:Y:S01]  /*1ec0*/  UMOV UR11, 0x40000040 ;  /* 0x40000040000b7882 */ /* 0x000fe20000000000 */
[----:B------:R-:W-:-:S02]  /*1ed0*/  UIADD3 UR16, UR4, 0x6, URZ ;  /* 0x0000000604107890 */ /* 0x000fc4000fffe03f */
[----:B------:R-:W-:Y:S02]  /*1ee0*/  UIADD3 UR18, UR5, 0x6, URZ ;  /* 0x0000000605127890 */ /* 0x000fe4000fffe03f */
[----:B------:R-:W-:Y:S02]  /*1ef0*/  UIADD3 UR20, UR4, 0x400, URZ ;  /* 0x0000040004147890 */ /* 0x000fe4000fffe03f */
[----:B------:R-:W-:Y:S01]  /*1f00*/  UIADD3 UR22, UR5, 0x300, URZ ;  /* 0x0000030005167890 */ /* 0x000fe2000fffe03f */
[----:B------:R-:W-:Y:S01]  /*1f10*/  UMOV UR21, 0x40000040 ;  /* 0x4000004000157882 */ /* 0x000fe20000000000 */
[----:B------:R-:W-:Y:S01]  /*1f20*/  UMOV UR23, 0x40000040 ;  /* 0x4000004000177882 */ /* 0x000fe20000000000 */
[----:B------:R-:W-:Y:S01]  /*1f30*/  UIADD3 UR24, UR4, 0x402, URZ ;  /* 0x0000040204187890 */ /* 0x000fe2000fffe03f */
[----:B---3--:R-:W-:Y:S01]  /*1f40*/  LOP3.LUT P3, RZ, R5, 0x7f, RZ, 0xc0, !PT ;  /* 0x0000007f05ff7812 */ /* 0x008fe2000786c0ff */
        /* <DEDUP_REMOVED lines=27> */
[----:B------:R-:W-:Y:S01]  /*2100*/  ULDC UR4, c[0x0][0x448] ;  /* 0x0001120000047ab9 */ /* 0x000fe20000000800 */
[----:B------:R-:W-:Y:S01]  /*2110*/  ULDC UR6, c[0x0][0x9dc] ;  /* 0x0002770000067ab9 */ /* 0x000fe20000000800 */
[----:B------:R-:W-:-:S02]  /*2120*/  UISETP.NE.AND UP0, UPT, UR4, 0x1, UPT ;  /* 0x000000010400788c */ /* 0x000fc4000bf05270 */
[----:B------:R-:W-:-:S04]  /*2130*/  ULOP3.LUT UR7, URZ, UR6, URZ, 0x33, !UPT ;  /* 0x000000063f077292 */ /* 0x000fc8000f8e333f */
[----:B------:R-:W-:Y:S02]  /*2140*/  PLOP3.LUT P1, PT, PT, PT, UP0, 0x80, 0x0 ;  /* 0x000000000000781c */ /* 0x000fe40003f2f008 */
[----:B------:R-:W-:-:S03]  /*2150*/  PLOP3.LUT P2, PT, PT, PT, UP0, 0x80, 0x0 ;  /* 0x000000000000781c */ /* 0x000fc60003f4f008 */
[----:B------:R-:W-:-:S08]  /*2160*/  @UP0 ULDC UR4, c[0x0][0x44c] ;  /* 0x0001130000040ab9 */ /* 0x000fd00000000800 */
[----:B------:R-:W-:Y:S01]  /*2170*/  @P1 IMAD.HI.U32 R4, R0, UR4, RZ ;  /* 0x0000000400041c27 */ /* 0x000fe2000f8e00ff */
[----:B------:R-:W-:-:S03]  /*2180*/  @UP0 ULDC UR4, c[0x0][0x450] ;  /* 0x0001140000040ab9 */ /* 0x000fc60000000800 */
[----:B------:R-:W-:Y:S01]  /*2190*/  @!P3 VIADD R0, R3, 0x30840 ;  /* 0x000308400300b836 */ /* 0x000fe20000000000 */
[----:B------:R-:W-:Y:S01]  /*21a0*/  @P2 SHF.R.U32.HI R2, RZ, UR4, R4 ;  /* 0x00000004ff022c19 */ /* 0x000fe20008011604 */
[----:B------:R-:W-:Y:S01]  /*21b0*/  IMAD.MOV.U32 R4, RZ, RZ, -0x60 ;  /* 0xffffffa0ff047424 */ /* 0x000fe200078e00ff */
[----:B------:R-:W-:Y:S02]  /*21c0*/  ULDC.64 UR4, c[0x0][0x9e0] ;  /* 0x0002780000047ab9 */ /* 0x000fe40000000a00 */
[----:B------:R-:W-:Y:S01]  /*21d0*/  UISETP.GE.AND UP1, UPT, UR5, 0x1, UPT ;  /* 0x000000010500788c */ /* 0x000fe2000bf26270 */
[----:B------:R-:W1:Y:S01]  /*21e0*/  SHFL.IDX PT, R12, R2, RZ, 0x1c1f ;  /* 0x001c1fff020c7589 */ /* 0x000e6200000e0000 */
[----:B------:R-:W-:Y:S01]  /*21f0*/  IMAD R4, R75, R4, 0x61 ;  /* 0x000000614b047424 */ /* 0x000fe200078e0204 */
[----:B------:R-:W-:-:S03]  /*2200*/  @!P3 PRMT R0, RZ, 0x654, R0 ;  /* 0x00000654ff00b816 */ /* 0x000fc60000000000 */
[----:B------:R-:W-:Y:S01]  /*2210*/  IMAD R3, R17, -0x2, R4 ;  /* 0xfffffffe11037824 */ /* 0x000fe200078e0204 */
[----:B------:R-:W-:Y:S01]  /*2220*/  PLOP3.LUT P1, PT, PT, PT, UP1, 0x40, 0x0 ;  /* 0x000000000000781c */ /* 0x000fe20003f2e818 */
[----:B------:R-:W-:Y:S02]  /*2230*/  VIADD R10, R4, 0xffffffff ;  /* 0xffffffff040a7836 */ /* 0x000fe40000000000 */
[C---:B------:R-:W-:Y:S01]  /*2240*/  VIADD R15, R3.reuse, 0xffffffff ;  /* 0xffffffff030f7836 */ /* 0x040fe20000000000 */
[----:B0-----:R-:W-:Y:S01]  /*2250*/  IADD3 R5, R3, -R11, R16 ;  /* 0x8000000b03057210 */ /* 0x001fe20007ffe010 */
[----:B------:R-:W-:Y:S02]  /*2260*/  WARPGROUP.DEPBAR.LE gsb0, 0x0 ;  /* 0x00008000000079c5 */ /* 0x000fe40000010000 */
[----:B------:R-:W-:Y:S02]  /*2270*/  WARPGROUP.ARRIVE ;  /* 0x00000000000079c5 */ /* 0x000fe40000000000 */
[----:B------:R-:W-:-:S02]  /*2280*/  VIADD R13, R5, UR4 ;  /* 0x00000004050d7c36 */ /* 0x000fc40008000000 */
[----:B------:R-:W-:Y:S02]  /*2290*/  VIADD R5, R5, UR7 ;  /* 0x0000000705057c36 */ /* 0x000fe40008000000 */
[----:B------:R-:W-:Y:S02]  /*22a0*/  HGMMA.64x96x16.F32 R24, gdesc[UR8], R24, gsb0 ;  /* 0x01600000081879f0 */ /* 0x000fe40008000818 */
[----:B-1----:R-:W-:Y:S01]  /*22b0*/  IMAD.IADD R3, R5, 0x1, R12 ;  /* 0x0000000105037824 */ /* 0x002fe200078e020c */
[----:B------:R-:W-:Y:S02]  /*22c0*/  WARPGROUP.DEPBAR.LE gsb0, 0x0 ;  /* 0x00008000000079c5 */ /* 0x000fe40000010000 */
[----:B------:R-:W-:-:S06]  /*22d0*/  WARPGROUP.ARRIVE ;  /* 0x00000000000079c5 */ /* 0x000fcc0000000000 */
[----:B------:R-:W-:Y:S03]  /*22e0*/  HGMMA.64x96x16.F32 R24, gdesc[UR12], R24, gsb0 ;  /* 0x016000000c1879f0 */ /* 0x000fe60008000818 */
        /* <DEDUP_REMOVED lines=28> */
[----:B------:R0:W-:Y:S02]  /*24b0*/  @!P3 SYNCS.ARRIVE.TRANS64.RED.A1T0 RZ, [R0+URZ], RZ ;  /* 0x000000ff00ffb9a7 */ /* 0x0001e4000810043f */
[----:B0-----:R-:W-:-:S04]  /*24c0*/  IMAD R0, R75, -0x60, R16 ;  /* 0xffffffa04b007824 */ /* 0x001fc800078e0210 */
[----:B------:R-:W-:-:S04]  /*24d0*/  VIADD R0, R0, 0x60 ;  /* 0x0000006000007836 */ /* 0x000fc80000000000 */
[----:B------:R-:W-:-:S05]  /*24e0*/  IMAD R8, R17, -0x2, R0 ;  /* 0xfffffffe11087824 */ /* 0x000fca00078e0200 */
[----:B------:R-:W-:Y:S01]  /*24f0*/  VIADDMNMX R0, R12, R13, R8, PT ;  /* 0x0000000d0c007246 */ /* 0x000fe20003800108 */
[----:B------:R-:W-:Y:S06]  /*2500*/  @P1 BRA `(.L_x_4555) ;  /* 0x0000000000541947 */ /* 0x000fec0003800000 */
[----:B------:R-:W-:Y:S01]  /*2510*/  IADD3 R4, R16, -R11, R12 ;  /* 0x8000000b10047210 */ /* 0x000fe20007ffe00c */
[----:B------:R-:W-:Y:S03]  /*2520*/  BSSY B0, `(.L_x_4556) ;  /* 0x0000010000007945 */ /* 0x000fe60003800000 */
        /* <DEDUP_REMOVED lines=10> */
.L_x_4557:
[----:B------:R-:W-:-:S06]  /*25d0*/  UISETP.NE.AND UP2, UPT, UR5, 0x1, UPT ;  /* 0x000000010500788c */ /* 0x000fcc000bf45270 */
[----:B------:R-:W-:-:S05]  /*25e0*/  PLOP3.LUT P1, PT, PT, PT, UP2, 0x80, 0x0 ;  /* 0x000000000000781c */ /* 0x000fca0003f2f028 */
[----:B------:R-:W-:-:S08]  /*25f0*/  @UP2 ULDC.64 UR10, c[0x0][0x9e8] ;  /* 0x00027a00000a2ab9 */ /* 0x000fd00000000a00 */
[----:B------:R-:W-:-:S05]  /*2600*/  @P1 IMAD.HI.U32 R9, R4, UR10, RZ ;  /* 0x0000000a04091c27 */ /* 0x000fca000f8e00ff */
[----:B------:R-:W-:-:S07]  /*2610*/  @P1 SHF.R.U32.HI R4, RZ, UR11, R9 ;  /* 0x0000000bff041c19 */ /* 0x000fce0008011609 */
.L_x_4558:
[----:B------:R-:W-:Y:S05]  /*2620*/  BSYNC B0 ;  /* 0x0000000000007941 */ /* 0x000fea0003800000 */
.L_x_4556:
[----:B------:R-:W-:-:S05]  /*2630*/  IMAD R4, R4, UR5, R15 ;  /* 0x0000000504047c24 */ /* 0x000fca000f8e020f */
[----:B------:R-:W-:Y:S02]  /*2640*/  VIMNMX R3, R3, R4, !PT ;  /* 0x0000000403037248 */ /* 0x000fe40007fe0100 */
[----:B------:R-:W-:-:S07]  /*2650*/  VIADDMNMX R0, R4, UR5, R0, PT ;  /* 0x0000000504007c46 */ /* 0x000fce000b800100 */
.L_x_4555:
[C---:B------:R-:W-:Y:S02]  /*2660*/  ISETP.GE.AND P1, PT, R10.reuse, 0x2, PT ;  /* 0x000000020a00780c */ /* 0x040fe40003f26270 */
        /* <DEDUP_REMOVED lines=95> */
[----:B------:R-:W-:Y:S02]  /*2c60*/  P2R R21, PR, RZ, 0x20 ;  /* 0x00000020ff157803 */ /* 0x000fe40000000000 */
[----:B------:R-:W-:Y:S02]  /*2c70*/  FSEL R64, R64, -INF , !P3 ;  /* 0xff80000040407808 */ /* 0x000fe40005800000 */
[C---:B------:R-:W-:Y:S02]  /*2c80*/  ISETP.GE.AND P3, PT, R10.reuse, 0x52, PT ;  /* 0x000000520a00780c */ /* 0x040fe40003f66270 */
[----:B------:R-:W-:Y:S02]  /*2c90*/  ISETP.GE.AND P6, PT, R10, 0x1, PT ;  /* 0x000000010a00780c */ /* 0x000fe40003fc6270 */
[----:B------:R-:W-:-:S04]  /*2ca0*/  ISETP.GT.AND P4, PT, R3, 0x51, !P3 ;  /* 0x000000510300780c */ /* 0x000fc80005f84270 */
[----:B------:R-:W-:-:S04]  /*2cb0*/  ISETP.LT.OR P4, PT, R0, 0x52, P4 ;  /* 0x000000520000780c */ /* 0x000fc80002781670 */
[----:B------:R-:W-:Y:S02]  /*2cc0*/  FSEL R90, R65, -INF , !P4 ;  /* 0xff800000415a7808 */ /* 0x000fe40006000000 */
[----:B------:R-:W-:-:S04]  /*2cd0*/  ISETP.GE.AND P4, PT, R10, 0x59, PT ;  /* 0x000000590a00780c */ /* 0x000fc80003f86270 */
[----:B------:R-:W-:-:S04]  /*2ce0*/  ISETP.GT.AND P5, PT, R3, 0x58, !P4 ;  /* 0x000000580300780c */ /* 0x000fc800067a4270 */
[----:B------:R-:W-:-:S04]  /*2cf0*/  ISETP.LT.OR P5, PT, R0, 0x59, P5 ;  /* 0x000000590000780c */ /* 0x000fc80002fa1670 */
[----:B------:R-:W-:Y:S02]  /*2d00*/  FSEL R9, R68, -INF , !P5 ;  /* 0xff80000044097808 */ /* 0x000fe40006800000 */
        /* <DEDUP_REMOVED lines=9> */
[----:B------:R-:W-:Y:S02]  /*2da0*/  PLOP3.LUT P5, PT, PT, PT, UP1, 0x40, 0x0 ;  /* 0x000000000000781c */ /* 0x000fe40003fae818 */
[----:B0-----:R-:W-:Y:S01]  /*2db0*/  VIADDMNMX R4, R0, R13, R8, PT ;  /* 0x0000000d00047246 */ /* 0x001fe20003800108 */
[----:B------:R-:W-:-:S10]  /*2dc0*/  IMAD.IADD R8, R5, 0x1, R0 ;  /* 0x0000000105087824 */ /* 0x000fd400078e0200 */
[----:B------:R-:W-:Y:S05]  /*2dd0*/  @P5 BRA `(.L_x_4559) ;  /* 0x00000000005c5947 */ /* 0x000fea0003800000 */
        /* <DEDUP_REMOVED lines=13> */
.L_x_4561:
[----:B------:R-:W-:-:S06]  /*2eb0*/  UISETP.NE.AND UP2, UPT, UR5, 0x1, UPT ;  /* 0x000000010500788c */ /* 0x000fcc000bf45270 */
[----:B------:R-:W-:-:S05]  /*2ec0*/  PLOP3.LUT P5, PT, PT, PT, UP2, 0x80, 0x0 ;  /* 0x000000000000781c */ /* 0x000fca0003faf028 */
[----:B------:R-:W-:-:S08]  /*2ed0*/  @UP2 ULDC.64 UR10, c[0x0][0x9e8] ;  /* 0x00027a00000a2ab9 */ /* 0x000fd00000000a00 */
[----:B------:R-:W-:Y:S01]  /*2ee0*/  @P5 IMAD.HI.U32 R2, R0, UR10, RZ ;  /* 0x0000000a00025c27 */ /* 0x000fe2000f8e00ff */
[----:B------:R-:W-:-:S13]  /*2ef0*/  PLOP3.LUT P5, PT, PT, PT, UP2, 0x80, 0x0 ;  /* 0x000000000000781c */ /* 0x000fda0003faf028 */
[----:B------:R-:W-:-:S07]  /*2f00*/  @P5 SHF.R.U32.HI R0, RZ, UR11, R2 ;  /* 0x0000000bff005c19 */ /* 0x000fce0008011602 */
.L_x_4562:
[----:B------:R-:W-:Y:S05]  /*2f10*/  BSYNC B0 ;  /* 0x0000000000007941 */ /* 0x000fea0003800000 */
.L_x_4560:
[----:B------:R-:W-:-:S05]  /*2f20*/  IMAD R3, R0, UR5, R15 ;  /* 0x0000000500037c24 */ /* 0x000fca000f8e020f */
[----:B------:R-:W-:Y:S02]  /*2f30*/  VIMNMX R8, R8, R3, !PT ;  /* 0x0000000308087248 */ /* 0x000fe40007fe0100 */
[----:B------:R-:W-:-:S07]  /*2f40*/  VIADDMNMX R4, R3, UR5, R4, PT ;  /* 0x0000000503047c46 */ /* 0x000fce000b800104 */
.L_x_4559:
[C---:B------:R-:W-:Y:S01]  /*2f50*/  ISETP.GT.AND P1, PT, R8.reuse, 0x1, !P1 ;  /* 0x000000010800780c */ /* 0x040fe20004f24270 */
[----:B------:R-:W-:Y:S01]  /*2f60*/  ULDC UR7, c[0x0][0x988] ;  /* 0x0002620000077ab9 */ /* 0x000fe20000000800 */
[----:B------:R-:W-:Y:S01]  /*2f70*/  ISETP.GT.AND P2, PT, R8, 0x8, !P2 ;  /* 0x000000080800780c */ /* 0x000fe20005744270 */
[----:B------:R-:W-:Y:S01]  /*2f80*/  @UP0 ULDC UR10, c[0x0][0x44c] ;  /* 0x00011300000a0ab9 */ /* 0x000fe20000000800 */
[----:B------:R-:W-:Y:S01]  /*2f90*/  ISETP.LT.OR P1, PT, R4, 0x2, P1 ;  /* 0x000000020400780c */ /* 0x000fe20000f21670 */
[----:B------:R-:W-:Y:S01]  /*2fa0*/  UIMAD.WIDE.U32 UR10, UR39, UR10, URZ ;  /* 0x0000000a270a72a5 */ /* 0x000fe2000f8e003f */
[----:B------:R-:W-:Y:S01]  /*2fb0*/  FMNMX.FTZ R0, R24, R14, !PT ;  /* 0x0000000e18007209 */ /* 0x000fe20007810000 */
[----:B------:R-:W-:Y:S01]  /*2fc0*/  @UP0 ULDC UR15, c[0x0][0x450] ;  /* 0x00011400000f0ab9 */ /* 0x000fe20000000800 */
[----:B------:R-:W-:Y:S02]  /*2fd0*/  FSEL R27, R27, -INF , !P1 ;  /* 0xff8000001b1b7808 */ /* 0x000fe40004800000 */
[----:B------:R-:W-:-:S02]  /*2fe0*/  ISETP.NE.AND P1, PT, R12, RZ, PT ;  /* 0x000000ff0c00720c */ /* 0x000fc40003f25270 */
[----:B------:R-:W-:Y:S02]  /*2ff0*/  ISETP.LT.OR P2, PT, R4, 0x9, P2 ;  /* 0x000000090400780c */ /* 0x000fe40001741670 */
[----:B------:R-:W-:Y:S02]  /*3000*/  ISETP.GT.AND P1, PT, R8, 0x9, !P1 ;  /* 0x000000090800780c */ /* 0x000fe40004f24270 */
[----:B------:R-:W-:Y:S02]  /*3010*/  FMNMX.FTZ R0, R28, R0, !PT ;  /* 0x000000001c007209 */ /* 0x000fe40007810000 */
[----:B------:R-:W-:Y:S02]  /*3020*/  ISETP.LT.OR P1, PT, R4, 0xa, P1 ;  /* 0x0000000a0400780c */ /* 0x000fe40000f21670 */
[----:B------:R-:W-:Y:S02]  /*3030*/  FSEL R15, R30, -INF , !P2 ;  /* 0xff8000001e0f7808 */ /* 0x000fe40005000000 */
[----:B------:R-:W-:-:S02]  /*3040*/  FSEL R31, R31, -INF , !P1 ;  /* 0xff8000001f1f7808 */ /* 0x000fc40004800000 */
[----:B------:R-:W-:Y:S02]  /*3050*/  ISETP.NE.AND P1, PT, R21, RZ, PT ;  /* 0x000000ff1500720c */ /* 0x000fe40003f25270 */
[----:B------:R-:W-:Y:S02]  /*3060*/  ISETP.NE.AND P2, PT, R25, RZ, PT ;  /* 0x000000ff1900720c */ /* 0x000fe40003f45270 */
[----:B------:R-:W-:Y:S02]  /*3070*/  ISETP.GT.AND P1, PT, R8, 0x10, !P1 ;  /* 0x000000100800780c */ /* 0x000fe40004f24270 */
[----:B------:R-:W-:Y:S02]  /*3080*/  FMNMX.FTZ R0, R20, R0, !PT ;  /* 0x0000000014007209 */ /* 0x000fe40007810000 */
[----:B------:R-:W-:Y:S02]  /*3090*/  ISETP.LT.OR P1, PT, R4, 0x11, P1 ;  /* 0x000000110400780c */ /* 0x000fe40000f21670 */
[----:B------:R-:W-:-:S02]  /*30a0*/  FMNMX.FTZ R0, R32, R0, !PT ;  /* 0x0000000020007209 */ /* 0x000fc40007810000 */
[----:B------:R-:W-:Y:S02]  /*30b0*/  FSEL R21, R34, -INF , !P1 ;  /* 0xff80000022157808 */ /* 0x000fe40004800000 */
[----:B------:R-:W-:Y:S02]  /*30c0*/  ISETP.GT.AND P1, PT, R8, 0x11, !P2 ;  /* 0x000000110800780c */ /* 0x000fe40005724270 */
[----:B------:R-:W-:Y:S02]  /*30d0*/  ISETP.NE.AND P5, PT, R29, RZ, PT ;  /* 0x000000ff1d00720c */ /* 0x000fe40003fa5270 */
[----:B------:R-:W-:Y:S02]  /*30e0*/  ISETP.LT.OR P1, PT, R4, 0x12, P1 ;  /* 0x000000120400780c */ /* 0x000fe40000f21670 */
[----:B------:R-:W-:Y:S02]  /*30f0*/  FMNMX.FTZ R0, R72, R0, !PT ;  /* 0x0000000048007209 */ /* 0x000fe40007810000 */
[----:B------:R-:W-:-:S02]  /*3100*/  FSEL R35, R35, -INF , !P1 ;  /* 0xff80000023237808 */ /* 0x000fc40004800000 */
[----:B------:R-:W-:Y:S02]  /*3110*/  ISETP.GT.AND P1, PT, R8, 0x18, !P5 ;  /* 0x000000180800780c */ /* 0x000fe40006f24270 */
[----:B------:R-:W-:Y:S02]  /*3120*/  FMNMX.FTZ R0, R36, R0, !PT ;  /* 0x0000000024007209 */ /* 0x000fe40007810000 */
[----:B------:R-:W-:Y:S02]  /*3130*/  ISETP.LT.OR P1, PT, R4, 0x19, P1 ;  /* 0x000000190400780c */ /* 0x000fe40000f21670 */
[----:B------:R-:W-:Y:S02]  /*3140*/  FMNMX.FTZ R0, R76, R0, !PT ;  /* 0x000000004c007209 */ /* 0x000fe40007810000 */
[----:B------:R-:W-:Y:S02]  /*3150*/  FSEL R25, R38, -INF , !P1 ;  /* 0xff80000026197808 */ /* 0x000fe40004800000 */
[----:B------:R-:W-:-:S02]  /*3160*/  FMNMX.FTZ R0, R40, R0, !PT ;  /* 0x0000000028007209 */ /* 0x000fc40007810000 */
        /* <DEDUP_REMOVED lines=12> */
[----:B------:R-:W-:Y:S02]  /*3230*/  FMNMX.FTZ R0, R52, R0, !PT ;  /* 0x0000000034007209 */ /* 0x000fe40007810000 */
[----:B------:R-:W-:Y:S02]  /*3240*/  FSEL R29, R42, -INF , !P1 ;  /* 0xff8000002a1d7808 */ /* 0x000fe40004800000 */
[----:B------:R-:W-:Y:S02]  /*3250*/  ISETP.NE.AND P1, PT, R73, RZ, PT ;  /* 0x000000ff4900720c */ /* 0x000fe40003f25270 */
[----:B------:R-:W-:Y:S02]  /*3260*/  FMNMX.FTZ R0, R84, R0, !PT ;  /* 0x0000000054007209 */ /* 0x000fe40007810000 */
[----:B------:R-:W-:Y:S02]  /*3270*/  ISETP.GT.AND P1, PT, R8, 0x21, !P1 ;  /* 0x000000210800780c */ /* 0x000fe40004f24270 */
[----:B------:R-:W-:-:S02]  /*3280*/  FMNMX.FTZ R0, R56, R0, !PT ;  /* 0x0000000038007209 */ /* 0x000fc40007810000 */
[----:B------:R-:W-:Y:S02]  /*3290*/  ISETP.LT.OR P1, PT, R4, 0x22, P1 ;  /* 0x000000220400780c */ /* 0x000fe40000f21670 */
        /* <DEDUP_REMOVED lines=9> */
[----:B------:R-:W-:Y:S02]  /*3330*/  FMNMX.FTZ R0, R90, R0, !PT ;  /* 0x000000005a007209 */ /* 0x000fe40007810000 */
[----:B------:R-:W-:-:S02]  /*3340*/  ISETP.NE.AND P1, PT, R77, RZ, PT ;  /* 0x000000ff4d00720c */ /* 0x000fc40003f25270 */
[----:B------:R-:W-:Y:S02]  /*3350*/  FMNMX.FTZ R0, R9, R0, !PT ;  /* 0x0000000009007209 */ /* 0x000fe40007810000 */
[----:B------:R-:W-:Y:S02]  /*3360*/  ISETP.GT.AND P1, PT, R8, 0x29, !P1 ;  /* 0x000000290800780c */ /* 0x000fe40004f24270 */
[----:B------:R-:W-:Y:S01]  /*3370*/  FMNMX.FTZ R2, R68, R0, !PT ;  /* 0x0000000044027209 */ /* 0x000fe20007810000 */
[----:B------:R-:W-:Y:S01]  /*3380*/  IMAD.U32 R0, RZ, RZ, UR7 ;  /* 0x00000007ff007e24 */ /* 0x000fe2000f8e00ff */
[----:B------:R-:W-:Y:S01]  /*3390*/  ISETP.LT.OR P1, PT, R4, 0x2a, P1 ;  /* 0x0000002a0400780c */ /* 0x000fe20000f21670 */
[----:B------:R-:W-:Y:S01]  /*33a0*/  UMOV UR7, UR39 ;  /* 0x0000002700077c82 */ /* 0x000fe20008000000 */
[----:B------:R-:W-:Y:S01]  /*33b0*/  ISETP.GT.AND P6, PT, R8, RZ, !P6 ;  /* 0x000000ff0800720c */ /* 0x000fe200077c4270 */
[----:B------:R-:W0:Y:S01]  /*33c0*/  SHFL.BFLY PT, R5, R2, 0x2, 0x1f ;  /* 0x0c401f0002057f89 */ /* 0x000e2200000e0000 */
[----:B------:R-:W-:Y:S01]  /*33d0*/  FSEL R47, R47, -INF , !P1 ;  /* 0xff8000002f2f7808 */ /* 0x000fe20004800000 */
[----:B------:R-:W-:Y:S01]  /*33e0*/  @UP0 USHF.R.U32.HI UR7, URZ, UR15, UR11 ;  /* 0x0000000f3f070299 */ /* 0x000fe2000801160b */
[----:B------:R-:W-:-:S02]  /*33f0*/  ISETP.NE.AND P1, PT, R45, RZ, PT ;  /* 0x000000ff2d00720c */ /* 0x000fc40003f25270 */
[----:B------:R-:W-:Y:S02]  /*3400*/  ISETP.LT.OR P6, PT, R4, 0x1, P6 ;  /* 0x000000010400780c */ /* 0x000fe400037c1670 */
[----:B------:R-:W-:Y:S02]  /*3410*/  ISETP.GT.AND P1, PT, R8, 0x30, !P1 ;  /* 0x000000300800780c */ /* 0x000fe40004f24270 */
[----:B------:R-:W-:Y:S02]  /*3420*/  FSEL R13, R26, -INF , !P6 ;  /* 0xff8000001a0d7808 */ /* 0x000fe40007000000 */
[----:B------:R-:W-:Y:S02]  /*3430*/  ISETP.LT.OR P1, PT, R4, 0x31, P1 ;  /* 0x000000310400780c */ /* 0x000fe40000f21670 */
[----:B------:R-:W-:Y:S02]  /*3440*/  ISETP.NE.AND P2, PT, R53, RZ, PT ;  /* 0x000000ff3500720c */ /* 0x000fe40003f45270 */
[----:B------:R-:W-:-:S02]  /*3450*/  FSEL R37, R50, -INF , !P1 ;  /* 0xff80000032257808 */ /* 0x000fc40004800000 */
[----:B------:R-:W-:Y:S02]  /*3460*/  ISETP.NE.AND P1, PT, R79, RZ, PT ;  /* 0x000000ff4f00720c */ /* 0x000fe40003f25270 */
[----:B------:R-:W-:Y:S02]  /*3470*/  ISETP.NE.AND P5, PT, R83, RZ, PT ;  /* 0x000000ff5300720c */ /* 0x000fe40003fa5270 */
[----:B------:R-:W-:Y:S02]  /*3480*/  ISETP.GT.AND P1, PT, R8, 0x31, !P1 ;  /* 0x000000310800780c */ /* 0x000fe40004f24270 */
[----:B------:R-:W-:Y:S02]  /*3490*/  ISETP.NE.AND P6, PT, R85, RZ, PT ;  /* 0x000000ff5500720c */ /* 0x000fe40003fc5270 */
[----:B------:R-:W-:Y:S02]  /*34a0*/  ISETP.LT.OR P1, PT, R4, 0x32, P1 ;  /* 0x000000320400780c */ /* 0x000fe40000f21670 */
[----:B0-----:R-:W-:-:S02]  /*34b0*/  FMNMX.FTZ R10, R2, R5, !PT ;  /* 0x00000005020a7209 */ /* 0x001fc40007810000 */
[----:B------:R-:W-:Y:S02]  /*34c0*/  FMNMX.FTZ R2, R13, R27, !PT ;  /* 0x0000001b0d027209 */ /* 0x000fe40007810000 */
[----:B------:R-:W-:Y:S01]  /*34d0*/  FSEL R51, R51, -INF , !P1 ;  /* 0xff80000033337808 */ /* 0x000fe20004800000 */
[----:B------:R-:W0:Y:S01]  /*34e0*/  SHFL.BFLY PT, R5, R10, 0x1, 0x1f ;  /* 0x0c201f000a057f89 */ /* 0x000e2200000e0000 */
        /* <DEDUP_REMOVED lines=14> */
[----:B------:R-:W-:Y:S02]  /*35d0*/  ISETP.GT.AND P1, PT, R8, 0x40, !P2 ;  /* 0x000000400800780c */ /* 0x000fe40005724270 */
[----:B------:R-:W-:-:S02]  /*35e0*/  FMNMX.FTZ R2, R29, R2, !PT ;  /* 0x000000021d027209 */ /* 0x000fc40007810000 */
[----:B------:R-:W-:Y:S02]  /*35f0*/  ISETP.LT.OR P1, PT, R4, 0x41, P1 ;  /* 0x000000410400780c */ /* 0x000fe40000f21670 */
[----:B------:R-:W-:Y:S02]  /*3600*/  FMNMX.FTZ R2, R43, R2, !PT ;  /* 0x000000022b027209 */ /* 0x000fe40007810000 */
[----:B------:R-:W-:Y:S02]  /*3610*/  FSEL R3, R58, -INF , !P1 ;  /* 0xff8000003a037808 */ /* 0x000fe40004800000 */
[----:B------:R-:W-:Y:S02]  /*3620*/  FMNMX.FTZ R2, R33, R2, !PT ;  /* 0x0000000221027209 */ /* 0x000fe40007810000 */
[----:B------:R-:W-:Y:S02]  /*3630*/  ISETP.GT.AND P1, PT, R8, 0x41, !P5 ;  /* 0x000000410800780c */ /* 0x000fe40006f24270 */
[----:B0-----:R-:W-:-:S02]  /*3640*/  FMNMX.FTZ R5, R10, R5, !PT ;  /* 0x000000050a057209 */ /* 0x001fc40007810000 */
[----:B------:R-:W-:Y:S02]  /*3650*/  FMNMX.FTZ R2, R47, R2, !PT ;  /* 0x000000022f027209 */ /* 0x000fe40007810000 */
[----:B------:R-:W-:Y:S01]  /*3660*/  ISETP.LT.OR P1, PT, R4, 0x42, P1 ;  /* 0x000000420400780c */ /* 0x000fe20000f21670 */
[----:B------:R-:W-:Y:S01]  /*3670*/  FMUL.FTZ R12, R5, R0 ;  /* 0x00000000050c7220 */ /* 0x000fe20000410000 */
[----:B------:R-:W-:Y:S02]  /*3680*/  FMNMX.FTZ R2, R37, R2, !PT ;  /* 0x0000000225027209 */ /* 0x000fe40007810000 */
[----:B------:R-:W-:Y:S02]  /*3690*/  FSEL R59, R59, -INF , !P1 ;  /* 0xff8000003b3b7808 */ /* 0x000fe40004800000 */
[----:B------:R-:W-:Y:S02]  /*36a0*/  FSETP.NEU.FTZ.AND P1, PT, R5, -INF , PT ;  /* 0xff8000000500780b */ /* 0x000fe40003f3d000 */
[----:B------:R-:W-:-:S02]  /*36b0*/  ISETP.NE.AND P5, PT, R57, RZ, PT ;  /* 0x000000ff3900720c */ /* 0x000fc40003fa5270 */
[----:B------:R-:W-:Y:S02]  /*36c0*/  FMNMX.FTZ R2, R51, R2, !PT ;  /* 0x0000000233027209 */ /* 0x000fe40007810000 */
[----:B------:R-:W-:Y:S02]  /*36d0*/  FSEL R61, R12, RZ, P1 ;  /* 0x000000ff0c3d7208 */ /* 0x000fe40000800000 */
[----:B------:R-:W-:Y:S02]  /*36e0*/  ISETP.GT.AND P1, PT, R8, 0x48, !P5 ;  /* 0x000000480800780c */ /* 0x000fe40006f24270 */
[----:B------:R-:W-:Y:S01]  /*36f0*/  FMNMX.FTZ R2, R41, R2, !PT ;  /* 0x0000000229027209 */ /* 0x000fe20007810000 */
[-CC-:B------:R-:W-:Y:S01]  /*3700*/  FFMA.FTZ R10, R24, R0.reuse, -R61.reuse ;  /* 0x00000000180a7223 */ /* 0x180fe2000001083d */
[----:B------:R-:W-:Y:S01]  /*3710*/  ISETP.LT.OR P1, PT, R4, 0x49, P1 ;  /* 0x000000490400780c */ /* 0x000fe20000f21670 */
[--C-:B------:R-:W-:Y:S01]  /*3720*/  FFMA.FTZ R12, R14, R0, -R61.reuse ;  /* 0x000000000e0c7223 */ /* 0x100fe2000001083d */
[----:B------:R-:W-:Y:S01]  /*3730*/  FMNMX.FTZ R2, R55, R2, !PT ;  /* 0x0000000237027209 */ /* 0x000fe20007810000 */
[-CC-:B------:R-:W-:Y:S01]  /*3740*/  FFMA.FTZ R14, R28, R0.reuse, -R61.reuse ;  /* 0x000000001c0e7223 */ /* 0x180fe2000001083d */
[----:B------:R-:W-:Y:S01]  /*3750*/  FSEL R45, R62, -INF , !P1 ;  /* 0xff8000003e2d7808 */ /* 0x000fe20004800000 */
[----:B------:R-:W-:Y:S01]  /*3760*/  MUFU.EX2 R10, R10 ;  /* 0x0000000a000a7308 */ /* 0x000fe20000000800 */
[----:B------:R-:W-:Y:S01]  /*3770*/  ISETP.NE.AND P2, PT, R87, RZ, PT ;  /* 0x000000ff5700720c */ /* 0x000fe20003f45270 */
[-CC-:B------:R-:W-:Y:S01]  /*3780*/  FFMA.FTZ R20, R20, R0.reuse, -R61.reuse ;  /* 0x0000000014147223 */ /* 0x180fe2000001083d */
[----:B------:R-:W-:Y:S01]  /*3790*/  ISETP.GT.AND P1, PT, R8, 0x49, !P6 ;  /* 0x000000490800780c */ /* 0x000fe20007724270 */
[--C-:B------:R-:W-:Y:S01]  /*37a0*/  FFMA.FTZ R24, R32, R0, -R61.reuse ;  /* 0x0000000020187223 */ /* 0x100fe2000001083d */
[----:B------:R-:W-:Y:S01]  /*37b0*/  FMNMX.FTZ R2, R3, R2, !PT ;  /* 0x0000000203027209 */ /* 0x000fe20007810000 */
[-CC-:B------:R-:W-:Y:S01]  /*37c0*/  FFMA.FTZ R9, R9, R0.reuse, -R61.reuse ;  /* 0x0000000009097223 */ /* 0x180fe2000001083d */
[----:B------:R-:W-:Y:S01]  /*37d0*/  ISETP.GT.AND P2, PT, R8, 0x50, !P2 ;  /* 0x000000500800780c */ /* 0x000fe20005744270 */
[----:B------:R-:W-:Y:S01]  /*37e0*/  MUFU.EX2 R14, R14 ;  /* 0x0000000e000e7308 */ /* 0x000fe20000000800 */
[----:B------:R-:W-:Y:S01]  /*37f0*/  ISETP.LT.OR P1, PT, R4, 0x4a, P1 ;  /* 0x0000004a0400780c */ /* 0x000fe20000f21670 */
[--C-:B------:R-:W-:Y:S01]  /*3800*/  FFMA.FTZ R26, R36, R0, -R61.reuse ;  /* 0x00000000241a7223 */ /* 0x100fe2000001083d */
[----:B------:R-:W-:Y:S01]  /*3810*/  FMNMX.FTZ R2, R59, R2, !PT ;  /* 0x000000023b027209 */ /* 0x000fe20007810000 */
[-CC-:B------:R-:W-:Y:S01]  /*3820*/  FFMA.FTZ R36, R90, R0.reuse, -R61.reuse ;  /* 0x000000005a247223 */ /* 0x180fe2000001083d */
[----:B------:R-:W-:Y:S01]  /*3830*/  ISETP.GT.AND P3, PT, R8, 0x51, !P3 ;  /* 0x000000510800780c */ /* 0x000fe20005f64270 */
[-CC-:B------:R-:W-:Y:S01]  /*3840*/  FFMA.FTZ R28, R48, R0.reuse, -R61.reuse ;  /* 0x00000000301c7223 */ /* 0x180fe2000001083d */
[----:B------:R-:W-:Y:S01]  /*3850*/  ISETP.LT.OR P2, PT, R4, 0x51, P2 ;  /* 0x000000510400780c */ /* 0x000fe20001741670 */
[----:B------:R0:W-:Y:S01]  /*3860*/  MUFU.EX2 R69, R20 ;  /* 0x0000001400457308 */ /* 0x0001e20000000800 */
[----:B------:R-:W-:Y:S01]  /*3870*/  FSEL R63, R63, -INF , !P1 ;  /* 0xff8000003f3f7808 */ /* 0x000fe20004800000 */
[--C-:B------:R-:W-:Y:S01]  /*3880*/  FFMA.FTZ R30, R52, R0, -R61.reuse ;  /* 0x00000000341e7223 */ /* 0x100fe2000001083d */
[----:B------:R-:W-:Y:S01]  /*3890*/  FMNMX.FTZ R2, R45, R2, !PT ;  /* 0x000000022d027209 */ /* 0x000fe20007810000 */
[-CC-:B------:R-:W-:Y:S01]  /*38a0*/  FFMA.FTZ R32, R84, R0.reuse, -R61.reuse ;  /* 0x0000000054207223 */ /* 0x180fe2000001083d */
[----:B------:R-:W-:Y:S01]  /*38b0*/  ISETP.NE.AND P5, PT, R65, RZ, PT ;  /* 0x000000ff4100720c */ /* 0x000fe20003fa5270 */
[-CC-:B------:R-:W-:Y:S01]  /*38c0*/  FFMA.FTZ R34, R56, R0.reuse, -R61.reuse ;  /* 0x0000000038227223 */ /* 0x180fe2000001083d */
[----:B------:R-:W-:Y:S01]  /*38d0*/  ISETP.GT.AND P4, PT, R8, 0x58, !P4 ;  /* 0x000000580800780c */ /* 0x000fe20006784270 */
[----:B------:R1:W2:Y:S01]  /*38e0*/  MUFU.EX2 R65, R12 ;  /* 0x0000000c00417308 */ /* 0x0002a20000000800 */
[----:B------:R-:W-:Y:S01]  /*38f0*/  ISETP.LT.OR P3, PT, R4, 0x52, P3 ;  /* 0x000000520400780c */ /* 0x000fe20001f61670 */
[----:B0-----:R-:W-:Y:S01]  /*3900*/  FFMA.FTZ R20, R76, R0, -R61 ;  /* 0x000000004c147223 */ /* 0x001fe2000001083d */
[----:B------:R-:W-:-:S02]  /*3910*/  FSEL R49, R66, -INF , !P2 ;  /* 0xff80000042317808 */ /* 0x000fc40005000000 */
[----:B------:R-:W-:Y:S02]  /*3920*/  FMNMX.FTZ R2, R63, R2, !PT ;  /* 0x000000023f027209 */ /* 0x000fe40007810000 */
[----:B------:R-:W-:Y:S01]  /*3930*/  ISETP.GT.AND P5, PT, R8, 0x59, !P5 ;  /* 0x000000590800780c */ /* 0x000fe20006fa4270 */
[----:B------:R-:W-:Y:S01]  /*3940*/  MUFU.EX2 R24, R24 ;  /* 0x0000001800187308 */ /* 0x000fe20000000800 */
[----:B------:R-:W-:Y:S01]  /*3950*/  ISETP.LT.OR P4, PT, R4, 0x59, P4 ;  /* 0x000000590400780c */ /* 0x000fe20002781670 */
[-CC-:B-1----:R-:W-:Y:S01]  /*3960*/  FFMA.FTZ R12, R72, R0.reuse, -R61.reuse ;  /* 0x00000000480c7223 */ /* 0x182fe2000001083d */
[----:B------:R-:W-:Y:S01]  /*3970*/  FSEL R67, R67, -INF , !P3 ;  /* 0xff80000043437808 */ /* 0x000fe20005800000 */
[--C-:B------:R-:W-:Y:S01]  /*3980*/  FFMA.FTZ R8, R40, R0, -R61.reuse ;  /* 0x0000000028087223 */ /* 0x100fe2000001083d */
[----:B------:R-:W-:Y:S02]  /*3990*/  FMNMX.FTZ R2, R49, R2, !PT ;  /* 0x0000000231027209 */ /* 0x000fe40007810000 */
[----:B------:R-:W-:Y:S01]  /*39a0*/  ISETP.LT.OR P5, PT, R4, 0x5a, P5 ;  /* 0x0000005a0400780c */ /* 0x000fe20002fa1670 */
[----:B------:R-:W-:Y:S01]  /*39b0*/  FFMA.FTZ R4, R44, R0, -R61 ;  /* 0x000000002c047223 */ /* 0x000fe2000001083d */
[----:B------:R-:W-:Y:S01]  /*39c0*/  FSEL R53, R70, -INF , !P4 ;  /* 0xff80000046357808 */ /* 0x000fe20006000000 */
[----:B------:R0:W-:Y:S01]  /*39d0*/  MUFU.EX2 R77, R20 ;  /* 0x00000014004d7308 */ /* 0x0001e20000000800 */
[----:B------:R-:W-:-:S02]  /*39e0*/  FMNMX.FTZ R2, R67, R2, !PT ;  /* 0x0000000243027209 */ /* 0x000fc40007810000 */
[----:B------:R-:W-:Y:S02]  /*39f0*/  FSEL R71, R71, -INF , !P5 ;  /* 0xff80000047477808 */ /* 0x000fe40006800000 */
[----:B------:R-:W-:Y:S02]  /*3a00*/  FMNMX.FTZ R2, R53, R2, !PT ;  /* 0x0000000235027209 */ /* 0x000fe40007810000 */
[----:B--2---:R-:W-:Y:S01]  /*3a10*/  F2FP.F16.F32.PACK_AB R188, R65, R10 ;  /* 0x0000000a41bc723e */ /* 0x004fe200000000ff */
[----:B------:R-:W-:Y:S01]  /*3a20*/  MUFU.EX2 R182, R4 ;  /* 0x0000000400b67308 */ /* 0x000fe20000000800 */
[----:B------:R-:W-:Y:S01]  /*3a30*/  FMNMX.FTZ R2, R71, R2, !PT ;  /* 0x0000000247027209 */ /* 0x000fe20007810000 */
[--C-:B0-----:R-:W-:Y:S01]  /*3a40*/  FFMA.FTZ R20, R80, R0, -R61.reuse ;  /* 0x0000000050147223 */ /* 0x101fe2000001083d */
[----:B------:R-:W-:Y:S02]  /*3a50*/  R2UR UR14, R74 ;  /* 0x000000004a0e72ca */ /* 0x000fe400000e0000 */
[----:B------:R-:W-:Y:S01]  /*3a60*/  F2FP.F16.F32.PACK_AB R190, R69, R14 ;  /* 0x0000000e45be723e */ /* 0x000fe200000000ff */
[----:B------:R-:W0:Y:S02]  /*3a70*/  SHFL.BFLY PT, R57, R2, 0x2, 0x1f ;  /* 0x0c401f0002397f89 */ /* 0x000e2400000e0000 */
[----:B------:R1:W2:Y:S08]  /*3a80*/  MUFU.EX2 R73, R12 ;  /* 0x0000000c00497308 */ /* 0x0002b00000000800 */
[----:B------:R3:W-:Y:S01]  /*3a90*/  MUFU.EX2 R170, R9 ;  /* 0x0000000900aa7308 */ /* 0x0007e20000000800 */
[----:B-1----:R-:W-:Y:S01]  /*3aa0*/  FFMA.FTZ R12, R78, R0, -R61 ;  /* 0x000000004e0c7223 */ /* 0x002fe2000001083d */
[----:B------:R-:W-:-:S04]  /*3ab0*/  UIADD3 UR10, UR14, UR7, URZ ;  /* 0x000000070e0a7290 */ /* 0x000fc8000fffe03f */
[----:B------:R-:W-:Y:S02]  /*3ac0*/  UIADD3 UR4, UR10, UR4, URZ ;  /* 0x000000040a047290 */ /* 0x000fe4000fffe03f */
[----:B------:R1:W-:Y:S01]  /*3ad0*/  MUFU.EX2 R81, R20 ;  /* 0x0000001400517308 */ /* 0x0003e20000000800 */
[----:B---3--:R-:W-:Y:S01]  /*3ae0*/  FADD.FTZ R9, R10, R65 ;  /* 0x000000410a097221 */ /* 0x008fe20000010000 */
[----:B--2---:R-:W-:-:S03]  /*3af0*/  F2FP.F16.F32.PACK_AB R184, R73, R24 ;  /* 0x0000001849b8723e */ /* 0x004fc600000000ff */
[----:B------:R-:W-:Y:S01]  /*3b00*/  FADD.FTZ R46, R14, R9 ;  /* 0x000000090e2e7221 */ /* 0x000fe20000010000 */
[----:B0-----:R-:W-:Y:S01]  /*3b10*/  FMNMX.FTZ R57, R2, R57, !PT ;  /* 0x0000003902397209 */ /* 0x001fe20007810000 */
[-CC-:B------:R-:W-:Y:S01]  /*3b20*/  FFMA.FTZ R2, R86, R0.reuse, -R61.reuse ;  /* 0x0000000056027223 */ /* 0x180fe2000001083d */
[----:B------:R-:W0:Y:S01]  /*3b30*/  MUFU.EX2 R26, R26 ;  /* 0x0000001a001a7308 */ /* 0x000e220000000800 */
[----:B-1----:R-:W-:Y:S01]  /*3b40*/  FFMA.FTZ R20, R88, R0, -R61 ;  /* 0x0000000058147223 */ /* 0x002fe2000001083d */
[----:B------:R-:W-:Y:S01]  /*3b50*/  FADD.FTZ R9, R69, R46 ;  /* 0x0000002e45097221 */ /* 0x000fe20000010000 */
[----:B------:R-:W1:Y:S03]  /*3b60*/  SHFL.BFLY PT, R4, R57, 0x1, 0x1f ;  /* 0x0c201f0039047f89 */ /* 0x000e6600000e0000 */
[----:B------:R-:W-:Y:S02]  /*3b70*/  FADD.FTZ R46, R24, R9 ;  /* 0x00000009182e7221 */ /* 0x000fe40000010000 */
[----:B------:R2:W-:Y:S02]  /*3b80*/  MUFU.EX2 R87, R2 ;  /* 0x0000000200577308 */ /* 0x0005e40000000800 */
[----:B------:R-:W-:-:S06]  /*3b90*/  FADD.FTZ R9, R73, R46 ;  /* 0x0000002e49097221 */ /* 0x000fcc0000010000 */
[----:B------:R-:W-:Y:S01]  /*3ba0*/  MUFU.EX2 R89, R20 ;  /* 0x0000001400597308 */ /* 0x000fe20000000800 */
[----:B0-----:R-:W-:Y:S01]  /*3bb0*/  FADD.FTZ R48, R26, R9 ;  /* 0x000000091a307221 */ /* 0x001fe20000010000 */
[----:B------:R-:W-:-:S03]  /*3bc0*/  F2FP.F16.F32.PACK_AB R186, R77, R26 ;  /* 0x0000001a4dba723e */ /* 0x000fc600000000ff */
[----:B------:R-:W-:-:S03]  /*3bd0*/  FADD.FTZ R9, R77, R48 ;  /* 0x000000304d097221 */ /* 0x000fc60000010000 */
[----:B------:R-:W0:Y:S01]  /*3be0*/  MUFU.EX2 R8, R8 ;  /* 0x0000000800087308 */ /* 0x000e220000000800 */
[----:B-1----:R-:W-:-:S04]  /*3bf0*/  FMNMX.FTZ R4, R57, R4, !PT ;  /* 0x0000000439047209 */ /* 0x002fc80007810000 */
[C---:B------:R-:W-:Y:S01]  /*3c00*/  FSETP.NEU.FTZ.AND P1, PT, R4.reuse, -INF , PT ;  /* 0xff8000000400780b */ /* 0x040fe20003f3d000 */
[----:B--2---:R-:W-:Y:S02]  /*3c10*/  FMUL.FTZ R2, R4, R0 ;  /* 0x0000000004027220 */ /* 0x004fe40000410000 */
[----:B------:R1:W2:Y:S03]  /*3c20*/  MUFU.EX2 R79, R12 ;  /* 0x0000000c004f7308 */ /* 0x0002a60000000800 */
[----:B------:R-:W-:Y:S02]  /*3c30*/  FSEL R2, R2, RZ, P1 ;  /* 0x000000ff02027208 */ /* 0x000fe40000800000 */
[----:B------:R-:W-:-:S03]  /*3c40*/  PLOP3.LUT P1, PT, PT, PT, UP1, 0x40, 0x0 ;  /* 0x000000000000781c */ /* 0x000fc60003f2e818 */
        /* <DEDUP_REMOVED lines=9> */
[-C--:B-1----:R-:W-:Y:S01]  /*3ce0*/  FFMA.FTZ R12, R82, R0.reuse, -R61 ;  /* 0x00000000520c7223 */ /* 0x082fe2000001083d */
[-CC-:B------:R-:W-:Y:S01]  /*3cf0*/  FFMA.FTZ R39, R39, R0.reuse, -R2.reuse ;  /* 0x0000000027277223 */ /* 0x180fe20000010802 */
[----:B0-----:R-:W-:Y:S01]  /*3d00*/  FADD.FTZ R50, R8, R9 ;  /* 0x0000000908327221 */ /* 0x001fe20000010000 */
[-CC-:B------:R-:W-:Y:S01]  /*3d10*/  FFMA.FTZ R29, R29, R0.reuse, -R2.reuse ;  /* 0x000000001d1d7223 */ /* 0x180fe20000010802 */
[-CC-:B------:R-:W-:Y:S01]  /*3d20*/  FFMA.FTZ R43, R43, R0.reuse, -R2.reuse ;  /* 0x000000002b2b7223 */ /* 0x180fe20000010802 */
[-CC-:B------:R-:W-:Y:S01]  /*3d30*/  FFMA.FTZ R33, R33, R0.reuse, -R2.reuse ;  /* 0x0000000021217223 */ /* 0x180fe20000010802 */
[-CC-:B------:R-:W-:Y:S01]  /*3d40*/  FFMA.FTZ R47, R47, R0.reuse, -R2.reuse ;  /* 0x000000002f2f7223 */ /* 0x180fe20000010802 */
[----:B------:R2:W0:Y:S01]  /*3d50*/  MUFU.EX2 R20, R27 ;  /* 0x0000001b00147308 */ /* 0x0004220000000800 */
[-CC-:B------:R-:W-:Y:S01]  /*3d60*/  FFMA.FTZ R37, R37, R0.reuse, -R2.reuse ;  /* 0x0000000025257223 */ /* 0x180fe20000010802 */
[-CC-:B------:R-:W-:Y:S01]  /*3d70*/  FFMA.FTZ R51, R51, R0.reuse, -R2.reuse ;  /* 0x0000000033337223 */ /* 0x180fe20000010802 */
[-CC-:B------:R-:W-:Y:S01]  /*3d80*/  FFMA.FTZ R41, R41, R0.reuse, -R2.reuse ;  /* 0x0000000029297223 */ /* 0x180fe20000010802 */
[-CC-:B------:R-:W-:Y:S01]  /*3d90*/  FFMA.FTZ R55, R55, R0.reuse, -R2.reuse ;  /* 0x0000000037377223 */ /* 0x180fe20000010802 */
[-CC-:B------:R-:W-:Y:S01]  /*3da0*/  FFMA.FTZ R3, R3, R0.reuse, -R2.reuse ;  /* 0x0000000003037223 */ /* 0x180fe20000010802 */
[-CC-:B------:R-:W-:Y:S01]  /*3db0*/  FFMA.FTZ R59, R59, R0.reuse, -R2.reuse ;  /* 0x000000003b3b7223 */ /* 0x180fe20000010802 */
[-C--:B------:R-:W-:Y:S01]  /*3dc0*/  FFMA.FTZ R45, R45, R0.reuse, -R2 ;  /* 0x000000002d2d7223 */ /* 0x080fe20000010802 */
[----:B------:R-:W1:Y:S01]  /*3dd0*/  MUFU.EX2 R15, R15 ;  /* 0x0000000f000f7308 */ /* 0x000e620000000800 */
[----:B--2---:R-:W-:Y:S01]  /*3de0*/  FADD.FTZ R27, R79, R50 ;  /* 0x000000324f1b7221 */ /* 0x004fe20000010000 */
[-CC-:B------:R-:W-:Y:S01]  /*3df0*/  FFMA.FTZ R63, R63, R0.reuse, -R2.reuse ;  /* 0x000000003f3f7223 */ /* 0x180fe20000010802 */
[-CC-:B------:R-:W-:Y:S01]  /*3e00*/  FFMA.FTZ R49, R49, R0.reuse, -R2.reuse ;  /* 0x0000000031317223 */ /* 0x180fe20000010802 */
[-CC-:B------:R-:W-:Y:S01]  /*3e10*/  FFMA.FTZ R67, R67, R0.reuse, -R2.reuse ;  /* 0x0000000043437223 */ /* 0x180fe20000010802 */
[----:B------:R-:W-:Y:S01]  /*3e20*/  FADD.FTZ R52, R182, R27 ;  /* 0x0000001bb6347221 */ /* 0x000fe20000010000 */
[-CC-:B------:R-:W-:Y:S01]  /*3e30*/  FFMA.FTZ R53, R53, R0.reuse, -R2.reuse ;  /* 0x0000000035357223 */ /* 0x180fe20000010802 */
[----:B------:R-:W-:Y:S01]  /*3e40*/  FFMA.FTZ R71, R71, R0, -R2 ;  /* 0x0000000047477223 */ /* 0x000fe20000010802 */
[----:B------:R-:W2:Y:S01]  /*3e50*/  MUFU.EX2 R36, R31 ;  /* 0x0000001f00247308 */ /* 0x000ea20000000800 */
[----:B0-----:R-:W-:Y:S01]  /*3e60*/  FADD.FTZ R48, R13, R20 ;  /* 0x000000140d307221 */ /* 0x001fe20000010000 */
[----:B------:R-:W-:Y:S01]  /*3e70*/  FADD.FTZ R27, R81, R52 ;  /* 0x00000034511b7221 */ /* 0x000fe20000010000 */
[----:B------:R-:W-:-:S02]  /*3e80*/  F2FP.F16.F32.PACK_AB R180, R79, R8 ;  /* 0x000000084fb4723e */ /* 0x000fc400000000ff */
[----:B------:R-:W-:Y:S02]  /*3e90*/  F2FP.F16.F32.PACK_AB R189, R20, R13 ;  /* 0x0000000d14bd723e */ /* 0x000fe400000000ff */
[----:B------:R-:W-:Y:S01]  /*3ea0*/  F2FP.F16.F32.PACK_AB R182, R81, R182 ;  /* 0x000000b651b6723e */ /* 0x000fe200000000ff */
        /* <DEDUP_REMOVED lines=10> */
[----:B------:R1:W3:Y:S01]  /*3f50*/  MUFU.EX2 R83, R12 ;  /* 0x0000000c00537308 */ /* 0x0002e20000000800 */
[----:B--2---:R-:W-:-:S07]  /*3f60*/  FADD.FTZ R52, R28, R27 ;  /* 0x0000001b1c347221 */ /* 0x004fce0000010000 */
[----:B------:R-:W2:Y:S01]  /*3f70*/  MUFU.EX2 R40, R39 ;  /* 0x0000002700287308 */ /* 0x000ea20000000800 */
[----:B-1----:R-:W-:Y:S01]  /*3f80*/  FFMA.FTZ R12, R60, R0, -R61 ;  /* 0x000000003c0c7223 */ /* 0x002fe2000001083d */
[----:B0-----:R-:W-:-:S06]  /*3f90*/  FADD.FTZ R9, R25, R50 ;  /* 0x0000003219097221 */ /* 0x001fcc0000010000 */
[----:B------:R-:W0:Y:S01]  /*3fa0*/  MUFU.EX2 R30, R30 ;  /* 0x0000001e001e7308 */ /* 0x000e220000000800 */
[C---:B---3--:R-:W-:Y:S01]  /*3fb0*/  FADD.FTZ R27, R83.reuse, R52 ;  /* 0x00000034531b7221 */ /* 0x048fe20000010000 */
[----:B------:R-:W-:-:S06]  /*3fc0*/  F2FP.F16.F32.PACK_AB R176, R83, R28 ;  /* 0x0000001c53b0723e */ /* 0x000fcc00000000ff */
[----:B------:R-:W1:Y:S01]  /*3fd0*/  MUFU.EX2 R29, R29 ;  /* 0x0000001d001d7308 */ /* 0x000e620000000800 */
[C---:B--2---:R-:W-:Y:S01]  /*3fe0*/  FADD.FTZ R52, R40.reuse, R9 ;  /* 0x0000000928347221 */ /* 0x044fe20000010000 */
[----:B------:R-:W-:-:S06]  /*3ff0*/  F2FP.F16.F32.PACK_AB R187, R40, R25 ;  /* 0x0000001928bb723e */ /* 0x000fcc00000000ff */
[----:B------:R2:W3:Y:S01]  /*4000*/  MUFU.EX2 R85, R32 ;  /* 0x0000002000557308 */ /* 0x0004e20000000800 */
[----:B0-----:R-:W-:-:S07]  /*4010*/  FADD.FTZ R54, R30, R27 ;  /* 0x0000001b1e367221 */ /* 0x001fce0000010000 */
[----:B------:R-:W0:Y:S01]  /*4020*/  MUFU.EX2 R42, R43 ;  /* 0x0000002b002a7308 */ /* 0x000e220000000800 */
[-CC-:B--2---:R-:W-:Y:S01]  /*4030*/  FFMA.FTZ R32, R64, R0.reuse, -R61.reuse ;  /* 0x0000000040207223 */ /* 0x184fe2000001083d */
[----:B-1----:R-:W-:Y:S01]  /*4040*/  FADD.FTZ R9, R29, R52 ;  /* 0x000000341d097221 */ /* 0x002fe20000010000 */
[----:B------:R-:W-:-:S05]  /*4050*/  FFMA.FTZ R61, R68, R0, -R61 ;  /* 0x00000000443d7223 */ /* 0x000fca000001083d */
[----:B------:R-:W1:Y:S01]  /*4060*/  MUFU.EX2 R34, R34 ;  /* 0x0000002200227308 */ /* 0x000e620000000800 */
[C---:B---3--:R-:W-:Y:S01]  /*4070*/  FADD.FTZ R27, R85.reuse, R54 ;  /* 0x00000036551b7221 */ /* 0x048fe20000010000 */
[----:B------:R-:W-:-:S06]  /*4080*/  F2FP.F16.F32.PACK_AB R178, R85, R30 ;  /* 0x0000001e55b2723e */ /* 0x000fcc00000000ff */
        /* <DEDUP_REMOVED lines=26> */
[----:B--2---:R-:W-:Y:S01]  /*4230*/  FADD.FTZ R9, R41, R8 ;  /* 0x0000000829097221 */ /* 0x004fe20000010000 */
[----:B------:R-:W-:-:S06]  /*4240*/  FADD.FTZ R12, R170, R27 ;  /* 0x0000001baa0c7221 */ /* 0x000fcc0000010000 */
        /* <DEDUP_REMOVED lines=24> */
[----:B------:R-:W-:Y:S01]  /*43d0*/  VIADD R10, R75, 0xfffffffe ;  /* 0xfffffffe4b0a7836 */ /* 0x000fe20000000000 */
        /* <DEDUP_REMOVED lines=11> */
.L_x_4564:
[----:B------:R-:W-:-:S11]  /*4490*/  UISETP.NE.AND UP2, UPT, UR5, 0x1, UPT ;  /* 0x000000010500788c */ /* 0x000fd6000bf45270 */
[----:B------:R-:W-:Y:S02]  /*44a0*/  @UP2 ULDC.64 UR10, c[0x0][0x9e8] ;  /* 0x00027a00000a2ab9 */ /* 0x000fe40000000a00 */
[----:B------:R-:W-:-:S04]  /*44b0*/  UIMAD.WIDE.U32 UR14, UR7, UR10, URZ ;  /* 0x0000000a070e72a5 */ /* 0x000fc8000f8e003f */
[----:B------:R-:W-:-:S12]  /*44c0*/  @UP2 USHF.R.U32.HI UR7, URZ, UR11, UR15 ;  /* 0x0000000b3f072299 */ /* 0x000fd8000801160f */
.L_x_4565:
[----:B------:R-:W-:-:S04]  /*44d0*/  UIMAD UR5, UR7, UR5, UR5 ;  /* 0x00000005070572a4 */ /* 0x000fc8000f8e0205 */
[----:B------:R-:W-:-:S04]  /*44e0*/  UISETP.LT.AND UP2, UPT, UR4, UR5, UPT ;  /* 0x000000050400728c */ /* 0x000fc8000bf41270 */
[----:B------:R-:W-:-:S12]  /*44f0*/  USEL UR4, UR4, UR5, UP2 ;  /* 0x0000000504047287 */ /* 0x000fd80009000000 */
.L_x_4563:
[----:B------:R-:W-:Y:S01]  /*4500*/  UIMAD.WIDE UR4, UR4, 0x2aaaaaab, URZ ;  /* 0x2aaaaaab040478a5 */ /* 0x000fe2000f8e023f */
[----:B------:R-:W-:Y:S01]  /*4510*/  IMAD.MOV.U32 R3, RZ, RZ, 0x3f800000 ;  /* 0x3f800000ff037424 */ /* 0x000fe200078e00ff */
[----:B------:R-:W-:Y:S01]  /*4520*/  CS2R R118, SRZ ;  /* 0x0000000000767805 */ /* 0x000fe2000001ff00 */
[----:B------:R-:W-:Y:S01]  /*4530*/  IMAD.MOV.U32 R2, RZ, RZ, 0x3f800000 ;  /* 0x3f800000ff027424 */ /* 0x000fe200078e00ff */
        /* <DEDUP_REMOVED lines=52> */
[----:B------:R-:W-:Y:S06]  /*4880*/  @!P1 BRA `(.L_x_4566) ;  /* 0x0000002c00f09947 */ /* 0x000fec0003800000 */
[----:B------:R-:W-:Y:S01]  /*4890*/  IMAD.MOV.U32 R3, RZ, RZ, 0x3f800000 ;  /* 0x3f800000ff037424 */ /* 0x000fe200078e00ff */
[----:B------:R-:W-:Y:S01]  /*48a0*/  ULDC UR59, c[0x0][0x9e4] ;  /* 0x00027900003b7ab9 */ /* 0x000fe20000000800 */
[----:B------:R-:W-:-:S07]  /*48b0*/  IMAD.MOV.U32 R119, RZ, RZ, RZ ;  /* 0x000000ffff777224 */ /* 0x000fce00078e00ff */
.L_x_4583:
[----:B------:R-:W-:-:S04]  /*48c0*/  UIADD3 UR4, UR36, 0x1, URZ ;  /* 0x0000000124047890 */ /* 0x000fc8000fffe03f */
[----:B------:R-:W-:-:S04]  /*48d0*/  UISETP.NE.AND UP2, UPT, UR4, 0x2, UPT ;  /* 0x000000020400788c */ /* 0x000fc8000bf45270 */
[----:B------:R-:W-:Y:S02]  /*48e0*/  USEL UR7, URZ, 0x1, UP2 ;  /* 0x000000013f077887 */ /* 0x000fe40009000000 */
[----:B------:R-:W-:Y:S02]  /*48f0*/  USEL UR4, UR4, URZ, UP2 ;  /* 0x0000003f04047287 */ /* 0x000fe40009000000 */
[----:B------:R-:W-:Y:S01]  /*4900*/  ULOP3.LUT UR7, UR38, UR7, URZ, 0x3c, !UPT ;  /* 0x0000000726077292 */ /* 0x000fe2000f8e3c3f */
[----:B------:R-:W-:Y:S11]  /*4910*/  @!P0 BRA `(.L_x_4567) ;  /* 0x0000000000048947 */ /* 0x000ff60003800000 */
[----:B------:R-:W-:Y:S01]  /*4920*/  BPT.TRAP 0x1 ;  /* 0x000000040000795c */ /* 0x000fe20000300000 */
.L_x_4567:
[----:B------:R-:W-:Y:S01]  /*4930*/  ULEA UR6, UR4, UR37, 0x3 ;  /* 0x0000002504067291 */ /* 0x000fe2000f8e183f */
[----:B------:R-:W-:-:S05]  /*4940*/  IMAD.U32 R0, RZ, RZ, UR7 ;  /* 0x00000007ff007e24 */ /* 0x000fca000f8e00ff */
[----:B------:R-:W-:-:S04]  /*4950*/  SHF.L.U32 R0, R0, 0x1f, RZ ;  /* 0x0000001f00007819 */ /* 0x000fc800000006ff */
[----:B------:R0:W1:Y:S01]  /*4960*/  SYNCS.PHASECHK.TRANS64.TRYWAIT P1, [UR6+0x30830], R0 ;  /* 0x03083000ff0075a7 */ /* 0x0000620008020146 */
[----:B------:R-:W-:Y:S05]  /*4970*/  @!P0 BRA `(.L_x_4568) ;  /* 0x0000000000048947 */ /* 0x000fea0003800000 */
[----:B------:R-:W-:Y:S01]  /*4980*/  BPT.TRAP 0x1 ;  /* 0x000000040000795c */ /* 0x000fe20000300000 */
.L_x_4568:
[----:B-1----:R-:W-:Y:S05]  /*4990*/  @P1 BRA `(.L_x_4569) ;  /* 0x0000000000081947 */ /* 0x002fea0003800000 */
[----:B------:R-:W1:Y:S02]  /*49a0*/  SYNCS.PHASECHK.TRANS64.TRYWAIT P1, [UR6+0x30830], R0 ;  /* 0x03083000ff0075a7 */ /* 0x000e640008020146 */
[----:B-1----:R-:W-:Y:S05]  /*49b0*/  @!P1 BRA `(.L_x_4570) ;  /* 0x00000108001c9947 */ /* 0x002fea0003800000 */
.L_x_4569:
[----:B------:R-:W-:Y:S01]  /*49c0*/  R2UR UR52, R6 ;  /* 0x00000000063472ca */ /* 0x000fe200000e0000 */
[----:B------:R-:W-:Y:S01]  /*49d0*/  UIMAD UR5, UR4, 0x900, UR60 ;  /* 0x00000900040578a4 */ /* 0x000fe2000f8e023c */
        /* <DEDUP_REMOVED lines=13> */
[----:B------:R-:W-:Y:S01]  /*4ab0*/  HGMMA.64x96x16.F32 R120, gdesc[UR52], RZ, !UPT, gsb0 ;  /* 0x01600000347879f0 */ /* 0x000fe2000c0008ff */
        /* <DEDUP_REMOVED lines=108> */
[----:B------:R-:W-:Y:S01]  /*5180*/  HGMMA.64x96x16.F32 R120, gdesc[UR8], R120, gsb0 ;  /* 0x01600000087879f0 */ /* 0x000fe20008000878 */
[-C--:B------:R-:W-:Y:S01]  /*5190*/  FMUL.FTZ R111, R111, R3.reuse ;  /* 0x000000036f6f7220 */ /* 0x080fe20000410000 */
[-C--:B------:R-:W-:Y:S01]  /*51a0*/  FMUL.FTZ R114, R114, R3.reuse ;  /* 0x0000000372727220 */ /* 0x080fe20000410000 */
[-C--:B------:R-:W-:Y:S01]  /*51b0*/  FMUL.FTZ R115, R115, R3.reuse ;  /* 0x0000000373737220 */ /* 0x080fe20000410000 */
[-C--:B------:R-:W-:Y:S01]  /*51c0*/  FMUL.FTZ R118, R118, R3.reuse ;  /* 0x0000000376767220 */ /* 0x080fe20000410000 */
[----:B------:R-:W-:Y:S01]  /*51d0*/  FMUL.FTZ R119, R119, R3 ;  /* 0x0000000377777220 */ /* 0x000fe20000410000 */
[----:B------:R-:W-:-:S02]  /*51e0*/  WARPGROUP.DEPBAR.LE gsb0, 0x0 ;  /* 0x00008000000079c5 */ /* 0x000fc40000010000 */
        /* <DEDUP_REMOVED lines=30> */
[----:B------:R-:W-:Y:S05]  /*53d0*/  @!P0 BRA `(.L_x_4571) ;  /* 0x0000000000048947 */ /* 0x000fea0003800000 */
[----:B------:R-:W-:Y:S01]  /*53e0*/  BPT.TRAP 0x1 ;  /* 0x000000040000795c */ /* 0x000fe20000300000 */
.L_x_4571:
[----:B------:R-:W-:Y:S01]  /*53f0*/  ULEA UR5, UR36, UR37, 0x3 ;  /* 0x0000002524057291 */ /* 0x000fe2000f8e183f */
[----:B01----:R-:W-:-:S05]  /*5400*/  IMAD.U32 R0, RZ, RZ, UR38 ;  /* 0x00000026ff007e24 */ /* 0x003fca000f8e00ff */
[----:B------:R-:W-:-:S04]  /*5410*/  SHF.L.U32 R0, R0, 0x1f, RZ ;  /* 0x0000001f00007819 */ /* 0x000fc800000006ff */
[----:B------:R0:W1:Y:S01]  /*5420*/  SYNCS.PHASECHK.TRANS64.TRYWAIT P1, [UR5+0x30850], R0 ;  /* 0x03085000ff0075a7 */ /* 0x0000620008020145 */
[----:B------:R-:W-:Y:S05]  /*5430*/  @!P0 BRA `(.L_x_4572) ;  /* 0x0000000000048947 */ /* 0x000fea0003800000 */
[----:B------:R-:W-:Y:S01]  /*5440*/  BPT.TRAP 0x1 ;  /* 0x000000040000795c */ /* 0x000fe20000300000 */
.L_x_4572:
[----:B-1----:R-:W-:Y:S05]  /*5450*/  @P1 BRA `(.L_x_4573) ;  /* 0x0000000000081947 */ /* 0x002fea0003800000 */
[----:B------:R-:W1:Y:S02]  /*5460*/  SYNCS.PHASECHK.TRANS64.TRYWAIT P1, [UR5+0x30850], R0 ;  /* 0x03085000ff0075a7 */ /* 0x000e640008020145 */
[----:B-1----:R-:W-:Y:S05]  /*5470*/  @!P1 BRA `(.L_x_4574) ;  /* 0x000000fc00849947 */ /* 0x002fea0003800000 */
.L_x_4573:
[----:B------:R-:W-:Y:S01]  /*5480*/  UIADD3 UR10, UR37, 0x400, URZ ;  /* 0x00000400250a7890 */ /* 0x000fe2000fffe03f */
[----:B------:R-:W-:Y:S01]  /*5490*/  WARPGROUP.ARRIVE ;  /* 0x00000000000079c5 */ /* 0x000fe20000000000 */
[----:B------:R-:W-:-:S05]  /*54a0*/  UMOV UR11, 0x40000040 ;  /* 0x40000040000b7882 */ /* 0x000fca0000000000 */
[----:B------:R-:W2:Y:S01]  /*54b0*/  S2R R206, SR_TID.X ;  /* 0x0000000000ce7919 */ /* 0x000ea20000002100 */
[----:B------:R-:W-:Y:S01]  /*54c0*/  USHF.R.U32.HI UR10, URZ, 0x4, UR10 ;  /* 0x000000043f0a7899 */ /* 0x000fe2000801160a */
[----:B------:R-:W-:Y:S01]  /*54d0*/  PLOP3.LUT P1, PT, PT, PT, UP0, 0x80, 0x0 ;  /* 0x000000000000781c */ /* 0x000fe20003f2f008 */
[----:B------:R-:W-:Y:S01]  /*54e0*/  VIADD R12, R18, UR39 ;  /* 0x00000027120c7c36 */ /* 0x000fe20008000000 */
[----:B------:R-:W-:Y:S01]  /*54f0*/  PLOP3.LUT P2, PT, PT, PT, UP0, 0x80, 0x0 ;  /* 0x000000000000781c */ /* 0x000fe20003f4f008 */
[----:B------:R-:W-:Y:S01]  /*5500*/  ULOP3.LUT UR10, UR10, 0x3fff, URZ, 0xc0, !UPT ;  /* 0x00003fff0a0a7892 */ /* 0x000fe2000f8ec03f */
[----:B------:R-:W3:Y:S01]  /*5510*/  LDC R11, c[0x0][0x288] ;  /* 0x0000a200ff0b7b82 */ /* 0x000ee20000000800 */
[----:B------:R-:W-:Y:S01]  /*5520*/  IMAD R13, R10, -0x60, RZ ;  /* 0xffffffa00a0d7824 */ /* 0x000fe200078e02ff */
[----:B------:R-:W-:Y:S01]  /*5530*/  ULDC UR15, c[0x0][0x9dc] ;  /* 0x00027700000f7ab9 */ /* 0x000fe20000000800 */
[----:B------:R-:W-:Y:S02]  /*5540*/  ULOP3.LUT UR10, UR10, 0x3000000, URZ, 0xfc, !UPT ;  /* 0x030000000a0a7892 */ /* 0x000fe4000f8efc3f */
[----:B------:R-:W-:-:S02]  /*5550*/  VIADD R2, R13, 0x1 ;  /* 0x000000010d027836 */ /* 0x000fc40000000000 */
[----:B------:R-:W-:-:S07]  /*5560*/  UIMAD UR14, UR36, 0x900, UR10 ;  /* 0x00000900240e78a4 */ /* 0x000fce000f8e020a */
[----:B------:R-:W-:Y:S02]  /*5570*/  UMOV UR10, UR14 ;  /* 0x0000000e000a7c82 */ /* 0x000fe40008000000 */
[----:B------:R-:W-:Y:S01]  /*5580*/  HGMMA.64x192x16.F32 R24, R188, gdesc[UR8].tnspB, R24, gsb0 ;  /* 0x42e00008bc187df0 */ /* 0x000fe20008000818 */
[----:B------:R-:W-:Y:S01]  /*5590*/  UIADD3 UR10, UR14, 0x80, URZ ;  /* 0x000000800e0a7890 */ /* 0x000fe2000fffe03f */
[----:B------:R-:W-:Y:S01]  /*55a0*/  UMOV UR11, 0x40000040 ;  /* 0x40000040000b7882 */ /* 0x000fe20000000000 */
[----:B--2---:R-:W-:Y:S01]  /*55b0*/  LOP3.LUT P3, RZ, R206, 0x7f, RZ, 0xc0, !PT ;  /* 0x0000007fceff7812 */ /* 0x004fe2000786c0ff */
[----:B------:R-:W-:Y:S02]  /*55c0*/  WARPGROUP.DEPBAR.LE gsb0, 0x0 ;  /* 0x00008000000079c5 */ /* 0x000fe40000010000 */
[----:B------:R-:W-:-:S14]  /*55d0*/  WARPGROUP.ARRIVE ;  /* 0x00000000000079c5 */ /* 0x000fdc0000000000 */
        /* <DEDUP_REMOVED lines=21> */
[----:B------:R-:W-:Y:S02]  /*5730*/  @UP0 ULDC UR10, c[0x0][0x44c] ;  /* 0x00011300000a0ab9 */ /* 0x000fe40000000800 */
[----:B01----:R-:W-:Y:S01]  /*5740*/  @P1 IMAD.HI.U32 R0, R12, UR10, RZ ;  /* 0x0000000a0c001c27 */ /* 0x003fe2000f8e00ff */
[----:B------:R-:W-:Y:S01]  /*5750*/  @UP0 ULDC UR10, c[0x0][0x450] ;  /* 0x00011400000a0ab9 */ /* 0x000fe20000000800 */
[----:B------:R-:W-:-:S03]  /*5760*/  PLOP3.LUT P1, PT, PT, PT, UP1, 0x40, 0x0 ;  /* 0x000000000000781c */ /* 0x000fc60003f2e818 */
[----:B------:R-:W-:Y:S01]  /*5770*/  @P2 SHF.R.U32.HI R12, RZ, UR10, R0 ;  /* 0x0000000aff0c2c19 */ /* 0x000fe20008011600 */
[----:B------:R-:W-:Y:S01]  /*5780*/  IMAD.U32 R0, RZ, RZ, UR6 ;  /* 0x00000006ff007e24 */ /* 0x000fe2000f8e00ff */
[----:B------:R-:W-:Y:S01]  /*5790*/  UMOV UR6, UR15 ;  /* 0x0000000f00067c82 */ /* 0x000fe20008000000 */
[----:B------:R-:W-:Y:S01]  /*57a0*/  ULDC UR15, c[0x0][0x9e0] ;  /* 0x00027800000f7ab9 */ /* 0x000fe20000000800 */
[----:B------:R-:W-:Y:S01]  /*57b0*/  ULOP3.LUT UR10, URZ, UR6, URZ, 0x33, !UPT ;  /* 0x000000063f0a7292 */ /* 0x000fe2000f8e333f */
[----:B------:R-:W-:Y:S01]  /*57c0*/  @!P3 VIADD R0, R0, 0x30840 ;  /* 0x000308400000b836 */ /* 0x000fe20000000000 */
[----:B------:R-:W0:Y:S04]  /*57d0*/  SHFL.IDX PT, R3, R12, RZ, 0x1c1f ;  /* 0x001c1fff0c037589 */ /* 0x000e2800000e0000 */
[----:B------:R-:W-:Y:S01]  /*57e0*/  @!P3 PRMT R0, RZ, 0x654, R0 ;  /* 0x00000654ff00b816 */ /* 0x000fe20000000000 */
[----:B------:R-:W-:-:S03]  /*57f0*/  WARPGROUP.DEPBAR.LE gsb0, 0x0 ;  /* 0x00008000000079c5 */ /* 0x000fc60000010000 */
[----:B------:R1:W-:Y:S02]  /*5800*/  @!P3 SYNCS.ARRIVE.TRANS64.RED.A1T0 RZ, [R0+URZ], RZ ;  /* 0x000000ff00ffb9a7 */ /* 0x0003e4000810043f */
[----:B-1----:R-:W-:-:S05]  /*5810*/  IMAD R0, R17, -0x2, R2 ;  /* 0xfffffffe11007824 */ /* 0x002fca00078e0202 */
[C---:B---3--:R-:W-:Y:S01]  /*5820*/  IADD3 R14, R0.reuse, -R11, R16 ;  /* 0x8000000b000e7210 */ /* 0x048fe20007ffe010 */
[----:B------:R-:W-:-:S04]  /*5830*/  VIADD R0, R0, 0xffffffff ;  /* 0xffffffff00007836 */ /* 0x000fc80000000000 */
[C---:B------:R-:W-:Y:S02]  /*5840*/  VIADD R2, R14.reuse, UR15 ;  /* 0x0000000f0e027c36 */ /* 0x040fe40008000000 */
[----:B------:R-:W-:Y:S02]  /*5850*/  VIADD R14, R14, UR10 ;  /* 0x0000000a0e0e7c36 */ /* 0x000fe40008000000 */
[--C-:B0-----:R-:W-:Y:S02]  /*5860*/  IMAD.IADD R20, R2, 0x1, R3.reuse ;  /* 0x0000000102147824 */ /* 0x101fe400078e0203 */
[----:B------:R-:W-:Y:S01]  /*5870*/  IMAD.IADD R168, R14, 0x1, R3 ;  /* 0x000000010ea87824 */ /* 0x000fe200078e0203 */
[----:B------:R-:W-:Y:S06]  /*5880*/  @P1 BRA `(.L_x_4575) ;  /* 0x0000000000541947 */ /* 0x000fec0003800000 */
[----:B------:R-:W-:Y:S01]  /*5890*/  IADD3 R3, R16, -R11, R3 ;  /* 0x8000000b10037210 */ /* 0x000fe20007ffe003 */
[----:B------:R-:W-:Y:S03]  /*58a0*/  BSSY B0, `(.L_x_4576) ;  /* 0x0000010000007945 */ /* 0x000fe60003800000 */
        /* <DEDUP_REMOVED lines=10> */
.L_x_4577:
[----:B------:R-:W-:-:S05]  /*5950*/  IMAD.U32 R15, RZ, RZ, UR59 ;  /* 0x0000003bff0f7e24 */ /* 0x000fca000f8e00ff */
[----:B------:R-:W-:-:S13]  /*5960*/  ISETP.NE.AND P1, PT, R15, 0x1, PT ;  /* 0x000000010f00780c */ /* 0x000fda0003f25270 */
[----:B------:R-:W0:Y:S02]  /*5970*/  @P1 LDC.64 R170, c[0x0][0x9e8] ;  /* 0x00027a00ffaa1b82 */ /* 0x000e240000000a00 */
[----:B0-----:R-:W-:-:S05]  /*5980*/  @P1 IMAD.HI.U32 R170, R3, R170, RZ ;  /* 0x000000aa03aa1227 */ /* 0x001fca00078e00ff */
[----:B------:R-:W-:-:S07]  /*5990*/  @P1 SHF.R.U32.HI R3, RZ, R171, R170 ;  /* 0x000000abff031219 */ /* 0x000fce00000116aa */
.L_x_4578:
[----:B------:R-:W-:Y:S05]  /*59a0*/  BSYNC B0 ;  /* 0x0000000000007941 */ /* 0x000fea0003800000 */
.L_x_4576:
[----:B------:R-:W-:-:S05]  /*59b0*/  IMAD R3, R3, R15, R0 ;  /* 0x0000000f03037224 */ /* 0x000fca00078e0200 */
[----:B------:R-:W-:Y:S02]  /*59c0*/  VIADDMNMX R20, R3, R15, R20, PT ;  /* 0x0000000f03147246 */ /* 0x000fe40003800114 */
[----:B------:R-:W-:-:S07]  /*59d0*/  VIMNMX R168, R168, R3, !PT ;  /* 0x00000003a8a87248 */ /* 0x000fce0007fe0100 */
.L_x_4575:
        /* <DEDUP_REMOVED lines=13> */
[----:B------:R-:W-:Y:S01]  /*5ab0*/  ISETP.LT.OR P4, PT, R20, 0x9, P4 ;  /* 0x000000091400780c */ /* 0x000fe20002781670 */
[--C-:B0-----:R-:W-:Y:S01]  /*5ac0*/  IMAD.IADD R2, R2, 0x1, R185.reuse ;  /* 0x0000000102027824 */ /* 0x101fe200078e02b9 */
[----:B------:R-:W-:Y:S01]  /*5ad0*/  ISETP.GT.AND P3, PT, R168, 0x10, !P5 ;  /* 0x00000010a800780c */ /* 0x000fe20006f64270 */
[----:B------:R-:W-:Y:S01]  /*5ae0*/  IMAD.IADD R14, R14, 0x1, R185 ;  /* 0x000000010e0e7824 */ /* 0x000fe200078e02b9 */
        /* <DEDUP_REMOVED lines=22> */
[C---:B------:R-:W-:Y:S02]  /*5c50*/  ISETP.GE.AND P4, PT, R13.reuse, 0x22, PT ;  /* 0x000000220d00780c */ /* 0x040fe40003f86270 */
        /* <DEDUP_REMOVED lines=76> */
[----:B------:R-:W-:-:S04]  /*6120*/  ISETP.LT.OR P6, PT, R20, 0x5a, P6 ;  /* 0x0000005a1400780c */ /* 0x000fc800037c1670 */
[----:B------:R-:W-:Y:S02]  /*6130*/  FSEL R165, R165, -INF , !P6 ;  /* 0xff800000a5a57808 */ /* 0x000fe40007000000 */
[----:B------:R-:W-:-:S13]  /*6140*/  PLOP3.LUT P6, PT, PT, PT, UP1, 0x40, 0x0 ;  /* 0x000000000000781c */ /* 0x000fda0003fce818 */
[----:B------:R-:W-:Y:S05]  /*6150*/  @P6 BRA `(.L_x_4579) ;  /* 0x0000000000546947 */ /* 0x000fea0003800000 */
        /* <DEDUP_REMOVED lines=12> */
.L_x_4581:
[----:B------:R-:W-:-:S05]  /*6220*/  IMAD.U32 R20, RZ, RZ, UR59 ;  /* 0x0000003bff147e24 */ /* 0x000fca000f8e00ff */
[----:B------:R-:W-:-:S13]  /*6230*/  ISETP.NE.AND P6, PT, R20, 0x1, PT ;  /* 0x000000011400780c */ /* 0x000fda0003fc5270 */
[----:B------:R-:W0:Y:S02]  /*6240*/  @P6 LDC.64 R12, c[0x0][0x9e8] ;  /* 0x00027a00ff0c6b82 */ /* 0x000e240000000a00 */
[----:B0-----:R-:W-:-:S05]  /*6250*/  @P6 IMAD.HI.U32 R12, R185, R12, RZ ;  /* 0x0000000cb90c6227 */ /* 0x001fca00078e00ff */
[----:B------:R-:W-:-:S07]  /*6260*/  @P6 SHF.R.U32.HI R185, RZ, R13, R12 ;  /* 0x0000000dffb96219 */ /* 0x000fce000001160c */
.L_x_4582:
[----:B------:R-:W-:Y:S05]  /*6270*/  BSYNC B0 ;  /* 0x0000000000007941 */ /* 0x000fea0003800000 */
.L_x_4580:
[----:B------:R-:W-:-:S05]  /*6280*/  IMAD R185, R185, R20, R0 ;  /* 0x00000014b9b97224 */ /* 0x000fca00078e0200 */
[----:B------:R-:W-:Y:S02]  /*6290*/  VIADDMNMX R2, R185, R20, R2, PT ;  /* 0x00000014b9027246 */ /* 0x000fe40003800102 */
[----:B------:R-:W-:-:S07]  /*62a0*/  VIMNMX R14, R14, R185, !PT ;  /* 0x000000b90e0e7248 */ /* 0x000fce0007fe0100 */
.L_x_4579:
[C---:B------:R-:W-:Y:S01]  /*62b0*/  ISETP.GT.AND P1, PT, R14.reuse, 0x1, !P1 ;  /* 0x000000010e00780c */ /* 0x040fe20004f24270 */
[----:B------:R-:W-:Y:S01]  /*62c0*/  UMOV UR38, UR7 ;  /* 0x0000000700267c82 */ /* 0x000fe20008000000 */
[----:B------:R-:W-:Y:S01]  /*62d0*/  ISETP.GT.AND P2, PT, R14, 0x8, !P2 ;  /* 0x000000080e00780c */ /* 0x000fe20005744270 */
[----:B------:R-:W-:Y:S01]  /*62e0*/  UMOV UR36, UR4 ;  /* 0x0000000400247c82 */ /* 0x000fe20008000000 */
[C---:B------:R-:W-:Y:S02]  /*62f0*/  ISETP.LT.OR P1, PT, R2.reuse, 0x2, P1 ;  /* 0x000000020200780c */ /* 0x040fe40000f21670 */
[----:B------:R-:W-:Y:S02]  /*6300*/  ISETP.LT.OR P2, PT, R2, 0x9, P2 ;  /* 0x000000090200780c */ /* 0x000fe40001741670 */
[----:B------:R-:W-:Y:S02]  /*6310*/  FSEL R215, R123, -INF , !P1 ;  /* 0xff8000007bd77808 */ /* 0x000fe40004800000 */
[----:B------:R-:W-:-:S02]  /*6320*/  ISETP.NE.AND P1, PT, R174, RZ, PT ;  /* 0x000000ffae00720c */ /* 0x000fc40003f25270 */
[----:B------:R-:W-:Y:S02]  /*6330*/  FSEL R185, R126, -INF , !P2 ;  /* 0xff8000007eb97808 */ /* 0x000fe40005000000 */
[----:B------:R-:W-:Y:S02]  /*6340*/  ISETP.GT.AND P1, PT, R14, 0x9, !P1 ;  /* 0x000000090e00780c */ /* 0x000fe40004f24270 */
[----:B------:R-:W-:Y:S02]  /*6350*/  ISETP.NE.AND P2, PT, R182, RZ, PT ;  /* 0x000000ffb600720c */ /* 0x000fe40003f45270 */
[----:B------:R-:W-:Y:S02]  /*6360*/  ISETP.LT.OR P1, PT, R2, 0xa, P1 ;  /* 0x0000000a0200780c */ /* 0x000fe40000f21670 */
[----:B------:R-:W-:Y:S02]  /*6370*/  ISETP.NE.AND P6, PT, R184, RZ, PT ;  /* 0x000000ffb800720c */ /* 0x000fe40003fc5270 */
        /* <DEDUP_REMOVED lines=22> */
[----:B------:R-:W-:Y:S02]  /*64e0*/  ISETP.GT.AND P1, PT, R14, 0x19, !P2 ;  /* 0x000000190e00780c */ /* 0x000fe40005724270 */
[----:B------:R-:W-:Y:S02]  /*64f0*/  FMNMX.FTZ R0, R137, R0, !PT ;  /* 0x0000000089007209 */ /* 0x000fe40007810000 */
[----:B------:R-:W-:-:S02]  /*6500*/  ISETP.LT.OR P1, PT, R2, 0x1a, P1 ;  /* 0x0000001a0200780c */ /* 0x000fc40000f21670 */
[----:B------:R-:W-:Y:S02]  /*6510*/  FMNMX.FTZ R0, R133, R0, !PT ;  /* 0x0000000085007209 */ /* 0x000fe40007810000 */
[----:B------:R-:W-:Y:S02]  /*6520*/  FSEL R209, R135, -INF , !P1 ;  /* 0xff80000087d17808 */ /* 0x000fe40004800000 */
[----:B------:R-:W-:Y:S02]  /*6530*/  ISETP.GT.AND P1, PT, R14, 0x20, !P6 ;  /* 0x000000200e00780c */ /* 0x000fe40007724270 */
[----:B------:R-:W-:Y:S02]  /*6540*/  FMNMX.FTZ R0, R141, R0, !PT ;  /* 0x000000008d007209 */ /* 0x000fe40007810000 */
[----:B------:R-:W-:Y:S02]  /*6550*/  ISETP.LT.OR P1, PT, R2, 0x21, P1 ;  /* 0x000000210200780c */ /* 0x000fe40000f21670 */
[----:B------:R-:W-:-:S02]  /*6560*/  FMNMX.FTZ R0, R3, R0, !PT ;  /* 0x0000000003007209 */ /* 0x000fc40007810000 */
[----:B------:R-:W-:Y:S02]  /*6570*/  FSEL R189, R138, -INF , !P1 ;  /* 0xff8000008abd7808 */ /* 0x000fe40004800000 */
[----:B------:R-:W-:Y:S01]  /*6580*/  ISETP.NE.AND P1, PT, R132, RZ, PT ;  /* 0x000000ff8400720c */ /* 0x000fe20003f25270 */
[----:B------:R-:W-:Y:S01]  /*6590*/  IMAD.U32 R132, RZ, RZ, UR5 ;  /* 0x00000005ff847e24 */ /* 0x000fe2000f8e00ff */
        /* <DEDUP_REMOVED lines=21> */
[----:B------:R-:W-:-:S02]  /*66f0*/  ISETP.NE.AND P2, PT, R186, RZ, PT ;  /* 0x000000ffba00720c */ /* 0x000fc40003f45270 */
[----:B------:R-:W-:Y:S02]  /*6700*/  ISETP.GT.AND P1, PT, R14, 0x30, !P1 ;  /* 0x000000300e00780c */ /* 0x000fe40004f24270 */
[----:B------:R-:W-:Y:S02]  /*6710*/  FMNMX.FTZ R0, R129, R0, !PT ;  /* 0x0000000081007209 */ /* 0x000fe40007810000 */
[----:B------:R-:W-:Y:S02]  /*6720*/  ISETP.LT.OR P1, PT, R2, 0x31, P1 ;  /* 0x000000310200780c */ /* 0x000fe40000f21670 */
[----:B------:R-:W-:Y:S02]  /*6730*/  FMNMX.FTZ R20, R165, R0, !PT ;  /* 0x00000000a5147209 */ /* 0x000fe40007810000 */
[----:B------:R-:W-:Y:S01]  /*6740*/  FSEL R135, R146, -INF , !P1 ;  /* 0xff80000092877808 */ /* 0x000fe20004800000 */
[----:B------:R-:W0:Y:S01]  /*6750*/  LDC R0, c[0x0][0x988] ;  /* 0x00026200ff007b82 */ /* 0x000e220000000800 */
[----:B------:R-:W-:Y:S01]  /*6760*/  ISETP.NE.AND P1, PT, R144, RZ, PT ;  /* 0x000000ff9000720c */ /* 0x000fe20003f25270 */
[----:B------:R-:W1:Y:S01]  /*6770*/  SHFL.BFLY PT, R13, R20, 0x2, 0x1f ;  /* 0x0c401f00140d7f89 */ /* 0x000e6200000e0000 */
[----:B------:R-:W-:-:S02]  /*6780*/  ISETP.NE.AND P6, PT, R188, RZ, PT ;  /* 0x000000ffbc00720c */ /* 0x000fc40003fc5270 */
[C---:B------:R-:W-:Y:S02]  /*6790*/  ISETP.GT.AND P1, PT, R14.reuse, 0x31, !P1 ;  /* 0x000000310e00780c */ /* 0x040fe40004f24270 */
[----:B------:R-:W-:Y:S02]  /*67a0*/  ISETP.GT.AND P3, PT, R14, 0x50, !P3 ;  /* 0x000000500e00780c */ /* 0x000fe40005f64270 */
[----:B------:R-:W-:Y:S02]  /*67b0*/  ISETP.LT.OR P1, PT, R2, 0x32, P1 ;  /* 0x000000320200780c */ /* 0x000fe40000f21670 */
[----:B------:R-:W-:Y:S02]  /*67c0*/  ISETP.GT.AND P4, PT, R14, 0x51, !P4 ;  /* 0x000000510e00780c */ /* 0x000fe40006784270 */
[----:B------:R-:W-:Y:S02]  /*67d0*/  FSEL R147, R147, -INF , !P1 ;  /* 0xff80000093937808 */ /* 0x000fe40004800000 */
[----:B------:R-:W-:-:S02]  /*67e0*/  ISETP.NE.AND P1, PT, R178, RZ, PT ;  /* 0x000000ffb200720c */ /* 0x000fc40003f25270 */
[----:B------:R-:W-:Y:S02]  /*67f0*/  ISETP.LT.OR P3, PT, R2, 0x51, P3 ;  /* 0x000000510200780c */ /* 0x000fe40001f61670 */
[C---:B------:R-:W-:Y:S02]  /*6800*/  ISETP.GT.AND P1, PT, R14.reuse, 0x38, !P1 ;  /* 0x000000380e00780c */ /* 0x040fe40004f24270 */
[----:B------:R-:W-:Y:S02]  /*6810*/  ISETP.GT.AND P5, PT, R14, 0x58, !P5 ;  /* 0x000000580e00780c */ /* 0x000fe40006fa4270 */
[C---:B------:R-:W-:Y:S02]  /*6820*/  ISETP.LT.OR P1, PT, R2.reuse, 0x39, P1 ;  /* 0x000000390200780c */ /* 0x040fe40000f21670 */
[----:B------:R-:W-:Y:S02]  /*6830*/  ISETP.LT.OR P4, PT, R2, 0x52, P4 ;  /* 0x000000520200780c */ /* 0x000fe40002781670 */
[----:B------:R-:W-:-:S02]  /*6840*/  FSEL R131, R150, -INF , !P1 ;  /* 0xff80000096837808 */ /* 0x000fc40004800000 */
[----:B------:R-:W-:Y:S02]  /*6850*/  ISETP.NE.AND P1, PT, R148, RZ, PT ;  /* 0x000000ff9400720c */ /* 0x000fe40003f25270 */
[----:B-1----:R-:W-:Y:S02]  /*6860*/  FMNMX.FTZ R126, R20, R13, !PT ;  /* 0x0000000d147e7209 */ /* 0x002fe40007810000 */
[----:B------:R-:W-:Y:S02]  /*6870*/  ISETP.GT.AND P1, PT, R14, 0x39, !P1 ;  /* 0x000000390e00780c */ /* 0x000fe40004f24270 */
[C---:B------:R-:W-:Y:S01]  /*6880*/  ISETP.LT.OR P5, PT, R2.reuse, 0x59, P5 ;  /* 0x000000590200780c */ /* 0x040fe20002fa1670 */
[----:B------:R-:W1:Y:S01]  /*6890*/  SHFL.BFLY PT, R13, R126, 0x1, 0x1f ;  /* 0x0c201f007e0d7f89 */ /* 0x000e6200000e0000 */
[----:B------:R-:W-:Y:S02]  /*68a0*/  ISETP.LT.OR P1, PT, R2, 0x3a, P1 ;  /* 0x0000003a0200780c */ /* 0x000fe40000f21670 */
[----:B------:R-:W-:-:S02]  /*68b0*/  FSEL R163, R163, -INF , !P4 ;  /* 0xff800000a3a37808 */ /* 0x000fc40006000000 */
[----:B------:R-:W-:Y:S02]  /*68c0*/  FSEL R151, R151, -INF , !P1 ;  /* 0xff80000097977808 */ /* 0x000fe40004800000 */
[----:B------:R-:W-:-:S04]  /*68d0*/  ISETP.NE.AND P1, PT, R180, RZ, PT ;  /* 0x000000ffb400720c */ /* 0x000fc80003f25270 */
[----:B------:R-:W-:-:S04]  /*68e0*/  ISETP.GT.AND P1, PT, R14, 0x40, !P1 ;  /* 0x000000400e00780c */ /* 0x000fc80004f24270 */
[----:B------:R-:W-:-:S04]  /*68f0*/  ISETP.LT.OR P1, PT, R2, 0x41, P1 ;  /* 0x000000410200780c */ /* 0x000fc80000f21670 */
[----:B------:R-:W-:Y:S02]  /*6900*/  FSEL R127, R154, -INF , !P1 ;  /* 0xff8000009a7f7808 */ /* 0x000fe40004800000 */
[----:B------:R-:W-:Y:S02]  /*6910*/  ISETP.NE.AND P1, PT, R152, RZ, PT ;  /* 0x000000ff9800720c */ /* 0x000fe40003f25270 */
[----:B-1----:R-:W-:Y:S02]  /*6920*/  FMNMX.FTZ R13, R126, R13, !PT ;  /* 0x0000000d7e0d7209 */ /* 0x002fe40007810000 */
[----:B------:R-:W-:-:S03]  /*6930*/  ISETP.GT.AND P1, PT, R14, 0x41, !P1 ;  /* 0x000000410e00780c */ /* 0x000fc60004f24270 */
[----:B0-----:R-:W-:Y:S01]  /*6940*/  FMUL.FTZ R12, R13, R0 ;  /* 0x000000000d0c7220 */ /* 0x001fe20000410000 */
[----:B------:R-:W-:-:S04]  /*6950*/  ISETP.LT.OR P1, PT, R2, 0x42, P1 ;  /* 0x000000420200780c */ /* 0x000fc80000f21670 */
[----:B------:R-:W-:Y:S02]  /*6960*/  FSEL R155, R155, -INF , !P1 ;  /* 0xff8000009b9b7808 */ /* 0x000fe40004800000 */
[----:B------:R-:W-:-:S04]  /*6970*/  ISETP.GT.AND P1, PT, R14, 0x48, !P2 ;  /* 0x000000480e00780c */ /* 0x000fc80005724270 */
[----:B------:R-:W-:-:S04]  /*6980*/  ISETP.LT.OR P1, PT, R2, 0x49, P1 ;  /* 0x000000490200780c */ /* 0x000fc80000f21670 */
[----:B------:R-:W-:Y:S02]  /*6990*/  FSEL R123, R158, -INF , !P1 ;  /* 0xff8000009e7b7808 */ /* 0x000fe40004800000 */
[----:B------:R-:W-:Y:S02]  /*69a0*/  ISETP.GT.AND P1, PT, R14, 0x49, !P6 ;  /* 0x000000490e00780c */ /* 0x000fe40007724270 */
[----:B------:R-:W-:Y:S02]  /*69b0*/  ISETP.NE.AND P6, PT, R156, RZ, PT ;  /* 0x000000ff9c00720c */ /* 0x000fe40003fc5270 */
        /* <DEDUP_REMOVED lines=8> */
[----:B------:R-:W-:Y:S02]  /*6a40*/  FMNMX.FTZ R20, R219, R4, !PT ;  /* 0x00000004db147209 */ /* 0x000fe40007810000 */
[----:B------:R-:W-:Y:S02]  /*6a50*/  FSEL R12, R12, RZ, P1 ;  /* 0x000000ff0c0c7208 */ /* 0x000fe40000800000 */
[----:B------:R-:W-:Y:S02]  /*6a60*/  FMNMX.FTZ R20, R215, R20, !PT ;  /* 0x00000014d7147209 */ /* 0x000fe40007810000 */
[----:B------:R-:W-:Y:S01]  /*6a70*/  ISETP.LT.OR P2, PT, R2, 0x5a, P2 ;  /* 0x0000005a0200780c */ /* 0x000fe20001741670 */
[--C-:B------:R-:W-:Y:S01]  /*6a80*/  FFMA.FTZ R184, R175, R0, -R12.reuse ;  /* 0x00000000afb87223 */ /* 0x100fe2000001080c */
        /* <DEDUP_REMOVED lines=13> */
[--C-:B------:R-:W-:Y:S01]  /*6b60*/  FFMA.FTZ R169, R173, R0, -R12.reuse ;  /* 0x00000000ada97223 */ /* 0x100fe2000001080c */
[----:B------:R-:W-:Y:S01]  /*6b70*/  FSEL R14, R13, RZ, P1 ;  /* 0x000000ff0d0e7208 */ /* 0x000fe20000800000 */
        /* <DEDUP_REMOVED lines=23> */
[----:B------:R-:W-:Y:S01]  /*6cf0*/  FFMA.FTZ R170, R129, R0, -R12 ;  /* 0x0000000081aa7223 */ /* 0x000fe2000001080c */
[----:B------:R-:W-:Y:S01]  /*6d00*/  MUFU.EX2 R169, R169 ;  /* 0x000000a900a97308 */ /* 0x000fe20000000800 */
[----:B------:R-:W-:-:S02]  /*6d10*/  FMNMX.FTZ R20, R135, R20, !PT ;  /* 0x0000001487147209 */ /* 0x000fc40007810000 */
[----:B------:R-:W-:Y:S02]  /*6d20*/  LOP3.LUT P6, RZ, R206, 0x7f, RZ, 0xc0, !PT ;  /* 0x0000007fceff7812 */ /* 0x000fe400078cc0ff */
[----:B------:R-:W-:-:S03]  /*6d30*/  FMNMX.FTZ R20, R147, R20, !PT ;  /* 0x0000001493147209 */ /* 0x000fc60007810000 */
        /* <DEDUP_REMOVED lines=25> */
[----:B0-----:R-:W-:Y:S01]  /*6ed0*/  FMNMX.FTZ R21, R3, R2, !PT ;  /* 0x0000000203157209 */ /* 0x001fe20007810000 */
[----:B------:R-:W-:Y:S01]  /*6ee0*/  FADD.FTZ R3, -R14, R5 ;  /* 0x000000050e037221 */ /* 0x000fe20000010100 */
[----:B------:R-:W-:-:S05]  /*6ef0*/  FFMA.FTZ R5, R165, R0, -R12 ;  /* 0x00000000a5057223 */ /* 0x000fca000001080c */
[----:B------:R-:W-:Y:S01]  /*6f00*/  MUFU.EX2 R172, R172 ;  /* 0x000000ac00ac7308 */ /* 0x000fe20000000800 */
[----:B------:R-:W-:Y:S01]  /*6f10*/  FSETP.NEU.FTZ.AND P1, PT, R21, -INF , PT ;  /* 0xff8000001500780b */ /* 0x000fe20003f3d000 */
[-C--:B------:R-:W-:Y:S01]  /*6f20*/  FMUL.FTZ R3, R3, R0.reuse ;  /* 0x0000000003037220 */ /* 0x080fe20000410000 */
[----:B------:R-:W-:-:S05]  /*6f30*/  FMUL.FTZ R120, R21, R0 ;  /* 0x0000000015787220 */ /* 0x000fca0000410000 */
[----:B------:R0:W1:Y:S01]  /*6f40*/  MUFU.EX2 R2, R3 ;  /* 0x0000000300027308 */ /* 0x0000620000000800 */
[----:B------:R-:W-:-:S05]  /*6f50*/  FSEL R120, R120, RZ, P1 ;  /* 0x000000ff78787208 */ /* 0x000fca0000800000 */
[-CC-:B------:R-:W-:Y:S01]  /*6f60*/  FFMA.FTZ R12, R219, R0.reuse, -R120.reuse ;  /* 0x00000000db0c7223 */ /* 0x180fe20000010878 */
[-CC-:B------:R-:W-:Y:S01]  /*6f70*/  FFMA.FTZ R129, R215, R0.reuse, -R120.reuse ;  /* 0x00000000d7817223 */ /* 0x180fe20000010878 */
[-CC-:B------:R-:W-:Y:S01]  /*6f80*/  FFMA.FTZ R14, R185, R0.reuse, -R120.reuse ;  /* 0x00000000b90e7223 */ /* 0x180fe20000010878 */
[----:B0-----:R-:W-:Y:S01]  /*6f90*/  FSEL R3, R21, RZ, P1 ;  /* 0x000000ff15037208 */ /* 0x001fe20000800000 */
[-CC-:B------:R-:W-:Y:S01]  /*6fa0*/  FFMA.FTZ R149, R213, R0.reuse, -R120.reuse ;  /* 0x00000000d5957223 */ /* 0x180fe20000010878 */
[-CC-:B------:R-:W-:Y:S01]  /*6fb0*/  FFMA.FTZ R185, R191, R0.reuse, -R120.reuse ;  /* 0x00000000bfb97223 */ /* 0x180fe20000010878 */
[----:B------:R-:W-:Y:S01]  /*6fc0*/  MUFU.EX2 R12, R12 ;  /* 0x0000000c000c7308 */ /* 0x000fe20000000800 */
[-C--:B------:R-:W-:Y:S01]  /*6fd0*/  FFMA.FTZ R20, R211, R0.reuse, -R120 ;  /* 0x00000000d3147223 */ /* 0x080fe20000010878 */
[----:B------:R-:W-:Y:S01]  /*6fe0*/  FADD.FTZ R3, -R3, R4 ;  /* 0x0000000403037221 */ /* 0x000fe20000010100 */
[-CC-:B------:R-:W-:Y:S01]  /*6ff0*/  FFMA.FTZ R187, R187, R0.reuse, -R120.reuse ;  /* 0x00000000bbbb7223 */ /* 0x180fe20000010878 */
[-CC-:B------:R-:W-:Y:S01]  /*7000*/  FFMA.FTZ R179, R131, R0.reuse, -R120.reuse ;  /* 0x0000000083b37223 */ /* 0x180fe20000010878 */
[----:B-1----:R-:W-:Y:S01]  /*7010*/  FFMA.FTZ R9, R2, R9, R217 ;  /* 0x0000000902097223 */ /* 0x002fe200000100d9 */
[-C--:B------:R-:W-:Y:S01]  /*7020*/  FMUL.FTZ R3, R3, R0.reuse ;  /* 0x0000000003037220 */ /* 0x080fe20000410000 */
[-CC-:B------:R-:W-:Y:S01]  /*7030*/  FFMA.FTZ R122, R209, R0.reuse, -R120.reuse ;  /* 0x00000000d17a7223 */ /* 0x180fe20000010878 */
[----:B------:R-:W-:Y:S01]  /*7040*/  MUFU.EX2 R129, R129 ;  /* 0x0000008100817308 */ /* 0x000fe20000000800 */
[----:B------:R-:W-:Y:S01]  /*7050*/  FADD.FTZ R9, R188, R9 ;  /* 0x00000009bc097221 */ /* 0x000fe20000010000 */
[-CC-:B------:R-:W-:Y:S01]  /*7060*/  FFMA.FTZ R181, R189, R0.reuse, -R120.reuse ;  /* 0x00000000bdb57223 */ /* 0x180fe20000010878 */
[-CC-:B------:R-:W-:Y:S01]  /*7070*/  FFMA.FTZ R124, R207, R0.reuse, -R120.reuse ;  /* 0x00000000cf7c7223 */ /* 0x180fe20000010878 */
[-CC-:B------:R-:W-:Y:S01]  /*7080*/  FFMA.FTZ R183, R139, R0.reuse, -R120.reuse ;  /* 0x000000008bb77223 */ /* 0x180fe20000010878 */
[----:B------:R-:W-:Y:S01]  /*7090*/  FADD.FTZ R128, R190, R9 ;  /* 0x00000009be807221 */ /* 0x000fe20000010000 */
[-CC-:B------:R-:W-:Y:S01]  /*70a0*/  FFMA.FTZ R143, R143, R0.reuse, -R120.reuse ;  /* 0x000000008f8f7223 */ /* 0x180fe20000010878 */
[-C--:B------:R-:W-:Y:S01]  /*70b0*/  FFMA.FTZ R126, R135, R0.reuse, -R120 ;  /* 0x00000000877e7223 */ /* 0x080fe20000010878 */
[----:B------:R-:W0:Y:S01]  /*70c0*/  MUFU.EX2 R3, R3 ;  /* 0x0000000300037308 */ /* 0x000e220000000800 */
[----:B------:R-:W-:Y:S01]  /*70d0*/  FADD.FTZ R9, R169, R128 ;  /* 0x00000080a9097221 */ /* 0x000fe20000010000 */
[-CC-:B------:R-:W-:Y:S01]  /*70e0*/  FFMA.FTZ R135, R147, R0.reuse, -R120.reuse ;  /* 0x0000000093877223 */ /* 0x180fe20000010878 */
[-CC-:B------:R-:W-:Y:S01]  /*70f0*/  FFMA.FTZ R127, R127, R0.reuse, -R120.reuse ;  /* 0x000000007f7f7223 */ /* 0x180fe20000010878 */
[-CC-:B------:R-:W-:Y:S01]  /*7100*/  FFMA.FTZ R123, R123, R0.reuse, -R120.reuse ;  /* 0x000000007b7b7223 */ /* 0x180fe20000010878 */
[----:B------:R-:W-:Y:S01]  /*7110*/  FADD.FTZ R128, R184, R9 ;  /* 0x00000009b8807221 */ /* 0x000fe20000010000 */
[-CC-:B------:R-:W-:Y:S01]  /*7120*/  FFMA.FTZ R159, R159, R0.reuse, -R120.reuse ;  /* 0x000000009f9f7223 */ /* 0x180fe20000010878 */
[-C--:B------:R-:W-:Y:S01]  /*7130*/  FFMA.FTZ R175, R175, R0.reuse, -R120 ;  /* 0x00000000afaf7223 */ /* 0x080fe20000010878 */
[----:B------:R-:W1:Y:S01]  /*7140*/  MUFU.EX2 R14, R14 ;  /* 0x0000000e000e7308 */ /* 0x000e620000000800 */
[----:B------:R-:W-:Y:S01]  /*7150*/  FADD.FTZ R131, R171, R128 ;  /* 0x00000080ab837221 */ /* 0x000fe20000010000 */
[-CC-:B------:R-:W-:Y:S01]  /*7160*/  FFMA.FTZ R163, R163, R0.reuse, -R120.reuse ;  /* 0x00000000a3a37223 */ /* 0x180fe20000010878 */
[----:B------:R-:W-:Y:S01]  /*7170*/  FFMA.FTZ R177, R177, R0, -R120 ;  /* 0x00000000b1b17223 */ /* 0x000fe20000010878 */
[----:B------:R-:W-:Y:S01]  /*7180*/  ISETP.GT.AND P1, PT, R10, UR58, PT ;  /* 0x0000003a0a007c0c */ /* 0x000fe2000bf24270 */
[----:B------:R-:W-:Y:S01]  /*7190*/  FADD.FTZ R130, R186, R131 ;  /* 0x00000083ba827221 */ /* 0x000fe20000010000 */
[----:B------:R-:W-:Y:S01]  /*71a0*/  F2FP.F16.F32.PACK_AB R190, R169, R190 ;  /* 0x000000bea9be723e */ /* 0x000fe200000000ff */
[----:B------:R-:W-:Y:S01]  /*71b0*/  VIADD R10, R10, 0xffffffff ;  /* 0xffffffff0a0a7836 */ /* 0x000fe20000000000 */
[----:B------:R-:W2:Y:S01]  /*71c0*/  MUFU.EX2 R149, R149 ;  /* 0x0000009500957308 */ /* 0x000ea20000000800 */
[----:B0-----:R-:W-:Y:S01]  /*71d0*/  FFMA.FTZ R8, R3, R8, R12 ;  /* 0x0000000803087223 */ /* 0x001fe2000001000c */
[----:B------:R-:W-:-:S02]  /*71e0*/  F2FP.F16.F32.PACK_AB R184, R171, R184 ;  /* 0x000000b8abb8723e */ /* 0x000fc400000000ff */
[----:B------:R-:W-:Y:S01]  /*71f0*/  F2FP.F16.F32.PACK_AB R186, R173, R186 ;  /* 0x000000baadba723e */ /* 0x000fe200000000ff */
[----:B------:R-:W-:Y:S01]  /*7200*/  FADD.FTZ R9, R129, R8 ;  /* 0x0000000881097221 */ /* 0x000fe20000010000 */
[----:B------:R-:W-:Y:S01]  /*7210*/  FFMA.FTZ R8, R151, R0, -R120 ;  /* 0x0000000097087223 */ /* 0x000fe20000010878 */
[----:B------:R-:W-:Y:S01]  /*7220*/  F2FP.F16.F32.PACK_AB R188, R188, R217 ;  /* 0x000000d9bcbc723e */ /* 0x000fe200000000ff */
[----:B------:R-:W0:Y:S01]  /*7230*/  MUFU.EX2 R185, R185 ;  /* 0x000000b900b97308 */ /* 0x000e220000000800 */
[----:B-1----:R-:W-:Y:S01]  /*7240*/  FADD.FTZ R128, R14, R9 ;  /* 0x000000090e807221 */ /* 0x002fe20000010000 */
[----:B------:R-:W-:Y:S01]  /*7250*/  FADD.FTZ R9, R173, R130 ;  /* 0x00000082ad097221 */ /* 0x000fe20000010000 */
[----:B------:R-:W-:-:S03]  /*7260*/  F2FP.F16.F32.PACK_AB R189, R129, R12 ;  /* 0x0000000c81bd723e */ /* 0x000fc600000000ff */
[----:B------:R-:W-:Y:S01]  /*7270*/  FADD.FTZ R130, R180, R9 ;  /* 0x00000009b4827221 */ /* 0x000fe20000010000 */
[----:B------:R-:W-:Y:S01]  /*7280*/  F2FP.F16.F32.PACK_AB R180, R137, R180 ;  /* 0x000000b489b4723e */ /* 0x000fe200000000ff */
[----:B------:R-:W1:Y:S01]  /*7290*/  MUFU.EX2 R20, R20 ;  /* 0x0000001400147308 */ /* 0x000e620000000800 */
[----:B--2---:R-:W-:Y:S01]  /*72a0*/  FADD.FTZ R128, R149, R128 ;  /* 0x0000008095807221 */ /* 0x004fe20000010000 */
[----:B------:R-:W-:Y:S01]  /*72b0*/  FADD.FTZ R131, R137, R130 ;  /* 0x0000008289837221 */ /* 0x000fe20000010000 */
[----:B------:R-:W-:-:S05]  /*72c0*/  F2FP.F16.F32.PACK_AB R191, R149, R14 ;  /* 0x0000000e95bf723e */ /* 0x000fca00000000ff */
[----:B------:R-:W2:Y:S01]  /*72d0*/  MUFU.EX2 R187, R187 ;  /* 0x000000bb00bb7308 */ /* 0x000ea20000000800 */
[----:B0-----:R-:W-:Y:S01]  /*72e0*/  FADD.FTZ R9, R185, R128 ;  /* 0x00000080b9097221 */ /* 0x001fe20000010000 */
[----:B------:R-:W-:Y:S02]  /*72f0*/  @!P6 VIADD R128, R132, 0x30860 ;  /* 0x000308608480e836 */ /* 0x000fe40000000000 */
[----:B------:R-:W-:Y:S01]  /*7300*/  FADD.FTZ R132, R182, R131 ;  /* 0x00000083b6847221 */ /* 0x000fe20000010000 */
[----:B------:R-:W-:-:S03]  /*7310*/  F2FP.F16.F32.PACK_AB R182, R133, R182 ;  /* 0x000000b685b6723e */ /* 0x000fc600000000ff */
[----:B------:R-:W-:Y:S01]  /*7320*/  FADD.FTZ R131, R133, R132 ;  /* 0x0000008485837221 */ /* 0x000fe20000010000 */
[----:B------:R-:W0:Y:S01]  /*7330*/  MUFU.EX2 R122, R122 ;  /* 0x0000007a007a7308 */ /* 0x000e220000000800 */
[----:B-1----:R-:W-:Y:S01]  /*7340*/  FADD.FTZ R130, R20, R9 ;  /* 0x0000000914827221 */ /* 0x002fe20000010000 */
[----:B------:R-:W-:Y:S01]  /*7350*/  @!P6 PRMT R134, RZ, 0x654, R128 ;  /* 0x00000654ff86e816 */ /* 0x000fe20000000080 */
[----:B------:R-:W-:Y:S01]  /*7360*/  FADD.FTZ R132, R176, R131 ;  /* 0x00000083b0847221 */ /* 0x000fe20000010000 */
[-CC-:B------:R-:W-:Y:S01]  /*7370*/  FFMA.FTZ R128, R155, R0.reuse, -R120.reuse ;  /* 0x000000009b807223 */ /* 0x180fe20000010878 */
[----:B------:R-:W-:Y:S01]  /*7380*/  FFMA.FTZ R120, R167, R0, -R120 ;  /* 0x00000000a7787223 */ /* 0x000fe20000010878 */
[----:B------:R1:W-:Y:S01]  /*7390*/  @!P6 SYNCS.ARRIVE.TRANS64.RED.A1T0 RZ, [R134+URZ], RZ ;  /* 0x000000ff86ffe9a7 */ /* 0x0003e2000810043f */
[----:B------:R-:W-:Y:S01]  /*73a0*/  FADD.FTZ R131, R141, R132 ;  /* 0x000000848d837221 */ /* 0x000fe20000010000 */
[----:B------:R-:W3:Y:S01]  /*73b0*/  MUFU.EX2 R181, R181 ;  /* 0x000000b500b57308 */ /* 0x000ee20000000800 */
[----:B--2---:R-:W-:Y:S01]  /*73c0*/  FADD.FTZ R9, R187, R130 ;  /* 0x00000082bb097221 */ /* 0x004fe20000010000 */
[----:B------:R-:W-:Y:S01]  /*73d0*/  F2FP.F16.F32.PACK_AB R176, R141, R176 ;  /* 0x000000b08db0723e */ /* 0x000fe200000000ff */
[----:B------:R-:W-:Y:S01]  /*73e0*/  FADD.FTZ R132, R178, R131 ;  /* 0x00000083b2847221 */ /* 0x000fe20000010000 */
[----:B------:R-:W-:-:S02]  /*73f0*/  F2FP.F16.F32.PACK_AB R178, R15, R178 ;  /* 0x000000b20fb2723e */ /* 0x000fc400000000ff */
[----:B------:R-:W-:Y:S01]  /*7400*/  F2FP.F16.F32.PACK_AB R185, R20, R185 ;  /* 0x000000b914b9723e */ /* 0x000fe200000000ff */
[----:B------:R-:W-:Y:S01]  /*7410*/  FADD.FTZ R131, R15, R132 ;  /* 0x000000840f837221 */ /* 0x000fe20000010000 */
[----:B------:R-:W2:Y:S01]  /*7420*/  MUFU.EX2 R124, R124 ;  /* 0x0000007c007c7308 */ /* 0x000ea20000000800 */
[C---:B0-----:R-:W-:Y:S01]  /*7430*/  FADD.FTZ R130, R122.reuse, R9 ;  /* 0x000000097a827221 */ /* 0x041fe20000010000 */
[----:B------:R-:W-:Y:S01]  /*7440*/  F2FP.F16.F32.PACK_AB R187, R122, R187 ;  /* 0x000000bb7abb723e */ /* 0x000fe200000000ff */
[----:B------:R-:W-:-:S05]  /*7450*/  FADD.FTZ R132, R172, R131 ;  /* 0x00000083ac847221 */ /* 0x000fca0000010000 */
        /* <DEDUP_REMOVED lines=9> */
[----:B------:R-:W-:Y:S01]  /*74f0*/  F2FP.F16.F32.PACK_AB R183, R4, R183 ;  /* 0x000000b704b7723e */ /* 0x000fe200000000ff */
[----:B------:R-:W-:-:S05]  /*7500*/  IMAD.MOV.U32 R4, RZ, RZ, R21 ;  /* 0x000000ffff047224 */ /* 0x000fca00078e0015 */
        /* <DEDUP_REMOVED lines=10> */
[----:B0-----:R-:W-:-:S07]  /*75b0*/  FADD.FTZ R9, R179, R130 ;  /* 0x00000082b3097221 */ /* 0x001fce0000010000 */
[----:B------:R-:W-:Y:S01]  /*75c0*/  MUFU.EX2 R168, R168 ;  /* 0x000000a800a87308 */ /* 0x000fe20000000800 */
[----:B---3--:R-:W-:-:S07]  /*75d0*/  F2FP.F16.F32.PACK_AB R174, R121, R174 ;  /* 0x000000ae79ae723e */ /* 0x008fce00000000ff */
[----:B------:R-:W0:Y:S01]  /*75e0*/  MUFU.EX2 R127, R127 ;  /* 0x0000007f007f7308 */ /* 0x000e220000000800 */
[C---:B--2---:R-:W-:Y:S01]  /*75f0*/  FADD.FTZ R130, R8.reuse, R9 ;  /* 0x0000000908827221 */ /* 0x044fe20000010000 */
[----:B------:R-:W-:-:S06]  /*7600*/  F2FP.F16.F32.PACK_AB R179, R8, R179 ;  /* 0x000000b308b3723e */ /* 0x000fcc00000000ff */
[----:B------:R-:W-:Y:S08]  /*7610*/  MUFU.EX2 R125, R125 ;  /* 0x0000007d007d7308 */ /* 0x000ff00000000800 */
[----:B------:R-:W2:Y:S01]  /*7620*/  MUFU.EX2 R128, R128 ;  /* 0x0000008000807308 */ /* 0x000ea20000000800 */
[----:B0-----:R-:W-:-:S07]  /*7630*/  FADD.FTZ R9, R127, R130 ;  /* 0x000000827f097221 */ /* 0x001fce0000010000 */
[----:B------:R-:W0:Y:S08]  /*7640*/  MUFU.EX2 R170, R170 ;  /* 0x000000aa00aa7308 */ /* 0x000e300000000800 */
[----:B-1----:R1:W3:Y:S01]  /*7650*/  MUFU.EX2 R134, R123 ;  /* 0x0000007b00867308 */ /* 0x0022e20000000800 */
[C---:B--2---:R-:W-:Y:S01]  /*7660*/  FADD.FTZ R9, R128.reuse, R9 ;  /* 0x0000000980097221 */ /* 0x044fe20000010000 */
[----:B------:R-:W-:-:S06]  /*7670*/  F2FP.F16.F32.PACK_AB R173, R128, R127 ;  /* 0x0000007f80ad723e */ /* 0x000fcc00000000ff */
[----:B------:R-:W2:Y:S01]  /*7680*/  MUFU.EX2 R159, R159 ;  /* 0x0000009f009f7308 */ /* 0x000ea20000000800 */
[----:B-1----:R-:W-:-:S04]  /*7690*/  FADD.FTZ R123, R121, R132 ;  /* 0x00000084797b7221 */ /* 0x002fc80000010000 */
[----:B------:R-:W-:Y:S01]  /*76a0*/  FADD.FTZ R132, R168, R123 ;  /* 0x0000007ba8847221 */ /* 0x000fe20000010000 */
[C---:B------:R-:W-:Y:S02]  /*76b0*/  F2FP.F16.F32.PACK_AB R168, R125.reuse, R168 ;  /* 0x000000a87da8723e */ /* 0x040fe400000000ff */
[----:B------:R2:W1:Y:S01]  /*76c0*/  MUFU.EX2 R136, R175 ;  /* 0x000000af00887308 */ /* 0x0004620000000800 */
[----:B------:R-:W-:-:S04]  /*76d0*/  FADD.FTZ R15, R125, R132 ;  /* 0x000000847d0f7221 */ /* 0x000fc80000010000 */
[----:B0-----:R-:W-:Y:S01]  /*76e0*/  FADD.FTZ R130, R170, R15 ;  /* 0x0000000faa827221 */ /* 0x001fe20000010000 */
[----:B---3--:R-:W-:Y:S02]  /*76f0*/  FADD.FTZ R15, R134, R9 ;  /* 0x00000009860f7221 */ /* 0x008fe40000010000 */
[----:B------:R-:W0:Y:S01]  /*7700*/  MUFU.EX2 R163, R163 ;  /* 0x000000a300a37308 */ /* 0x000e220000000800 */
[C---:B--2---:R-:W-:Y:S01]  /*7710*/  F2FP.F16.F32.PACK_AB R175, R159.reuse, R134 ;  /* 0x000000869faf723e */ /* 0x044fe200000000ff */
[----:B------:R-:W-:-:S06]  /*7720*/  FADD.FTZ R15, R159, R15 ;  /* 0x0000000f9f0f7221 */ /* 0x000fcc0000010000 */
[----:B------:R2:W3:Y:S01]  /*7730*/  MUFU.EX2 R132, R177 ;  /* 0x000000b100847308 */ /* 0x0004e20000000800 */
[----:B-1----:R-:W-:-:S07]  /*7740*/  FADD.FTZ R15, R136, R15 ;  /* 0x0000000f880f7221 */ /* 0x002fce0000010000 */
[----:B------:R-:W1:Y:S01]  /*7750*/  MUFU.EX2 R5, R5 ;  /* 0x0000000500057308 */ /* 0x000e620000000800 */
[----:B0-----:R-:W-:Y:S01]  /*7760*/  FADD.FTZ R15, R163, R15 ;  /* 0x0000000fa30f7221 */ /* 0x001fe20000010000 */
[----:B--2---:R-:W-:Y:S02]  /*7770*/  F2FP.F16.F32.PACK_AB R177, R135, R126 ;  /* 0x0000007e87b1723e */ /* 0x004fe400000000ff */
[----:B------:R-:W-:-:S04]  /*7780*/  F2FP.F16.F32.PACK_AB R169, R163, R136 ;  /* 0x00000088a3a9723e */ /* 0x000fc800000000ff */
[----:B------:R-:W0:Y:S01]  /*7790*/  MUFU.EX2 R120, R120 ;  /* 0x0000007800787308 */ /* 0x000e220000000800 */
[----:B---3--:R-:W-:Y:S01]  /*77a0*/  FADD.FTZ R15, R132, R15 ;  /* 0x0000000f840f7221 */ /* 0x008fe20000010000 */
[C---:B-1----:R-:W-:Y:S01]  /*77b0*/  FADD.FTZ R9, R5.reuse, R130 ;  /* 0x0000008205097221 */ /* 0x042fe20000010000 */
[----:B------:R-:W-:Y:S01]  /*77c0*/  F2FP.F16.F32.PACK_AB R170, R5, R170 ;  /* 0x000000aa05aa723e */ /* 0x000fe200000000ff */
[----:B------:R-:W-:Y:S02]  /*77d0*/  IMAD.MOV.U32 R5, RZ, RZ, R13 ;  /* 0x000000ffff057224 */ /* 0x000fe400078e000d */
[C---:B0-----:R-:W-:Y:S01]  /*77e0*/  FADD.FTZ R8, R120.reuse, R15 ;  /* 0x0000000f78087221 */ /* 0x041fe20000010000 */
[----:B------:R-:W-:Y:S01]  /*77f0*/  F2FP.F16.F32.PACK_AB R171, R120, R132 ;  /* 0x0000008478ab723e */ /* 0x000fe200000000ff */
[----:B------:R-:W-:Y:S06]  /*7800*/  @P1 BRA `(.L_x_4583) ;  /* 0xffffffd0002c1947 */ /* 0x000fec000383ffff */
[----:B------:R-:W-:Y:S01]  /*7810*/  IMAD.MOV.U32 R4, RZ, RZ, R21 ;  /* 0x000000ffff047224 */ /* 0x000fe200078e0015 */
[----:B------:R-:W-:Y:S01]  /*7820*/  UMOV UR36, UR4 ;  /* 0x0000000400247c82 */ /* 0x000fe20008000000 */
[----:B------:R-:W-:Y:S01]  /*7830*/  IMAD.MOV.U32 R5, RZ, RZ, R13 ;  /* 0x000000ffff057224 */ /* 0x000fe200078e000d */
[----:B------:R-:W-:-:S06]  /*7840*/  UMOV UR38, UR7 ;  /* 0x0000000700267c82 */ /* 0x000fcc0008000000 */
.L_x_4566:
[----:B------:R-:W-:Y:S01]  /*7850*/  ULDC UR4, c[0x0][0x448] ;  /* 0x0001120000047ab9 */ /* 0x000fe20000000800 */
[----:B------:R-:W-:Y:S01]  /*7860*/  IADD3 R11, R16, 0x1, -R11 ;  /* 0x00000001100b7810 */ /* 0x000fe20007ffe80b */
[----:B------:R-:W-:Y:S01]  /*7870*/  UISETP.NE.AND UP0, UPT, UR4, 0x1, UPT ;  /* 0x000000010400788c */ /* 0x000fe2000bf05270 */
[----:B------:R-:W-:Y:S02]  /*7880*/  ULDC UR7, c[0x0][0x9e4] ;  /* 0x0002790000077ab9 */ /* 0x000fe40000000800 */
[----:B------:R-:W-:Y:S01]  /*7890*/  R2UR UR11, R11 ;  /* 0x000000000b0b72ca */ /* 0x000fe200000e0000 */
[----:B------:R-:W-:Y:S02]  /*78a0*/  UISETP.GE.AND UP1, UPT, UR7, 0x1, UPT ;  /* 0x000000010700788c */ /* 0x000fe4000bf26270 */
[----:B------:R-:W-:-:S04]  /*78b0*/  UIADD3 UR10, UR39, 0x7f, URZ ;  /* 0x0000007f270a7890 */ /* 0x000fc8000fffe03f */
[----:B------:R-:W-:Y:S01]  /*78c0*/  PLOP3.LUT P1, PT, PT, PT, UP1, 0x40, 0x0 ;  /* 0x000000000000781c */ /* 0x000fe20003f2e818 */
[----:B------:R-:W-:Y:S01]  /*78d0*/  @UP0 ULDC UR4, c[0x0][0x44c] ;  /* 0x0001130000040ab9 */ /* 0x000fe20000000800 */
[----:B------:R-:W-:Y:S01]  /*78e0*/  @UP0 ULDC UR14, c[0x0][0x450] ;  /* 0x00011400000e0ab9 */ /* 0x000fe20000000800 */
[----:B------:R-:W-:-:S04]  /*78f0*/  UIMAD.WIDE.U32 UR4, UR10, UR4, URZ ;  /* 0x000000040a0472a5 */ /* 0x000fc8000f8e003f */
[----:B------:R-:W-:-:S04]  /*7900*/  @UP0 USHF.R.U32.HI UR10, URZ, UR14, UR5 ;  /* 0x0000000e3f0a0299 */ /* 0x000fc80008011605 */
[----:B------:R-:W-:-:S04]  /*7910*/  UIADD3 UR10, UR11, UR10, URZ ;  /* 0x0000000a0b0a7290 */ /* 0x000fc8000fffe03f */
[----:B------:R-:W-:Y:S01]  /*7920*/  UIADD3 UR14, UR10, -UR6, URZ ;  /* 0x800000060a0e7290 */ /* 0x000fe2000fffe03f */
[----:B------:R-:W-:Y:S11]  /*7930*/  @P1 BRA `(.L_x_4584) ;  /* 0x0000000000481947 */ /* 0x000ff60003800000 */
        /* <DEDUP_REMOVED lines=11> */
.L_x_4585:
[----:B------:R-:W-:-:S11]  /*79f0*/  UISETP.NE.AND UP2, UPT, UR7, 0x1, UPT ;  /* 0x000000010700788c */ /* 0x000fd6000bf45270 */
[----:B------:R-:W-:Y:S02]  /*7a00*/  @UP2 ULDC.64 UR4, c[0x0][0x9e8] ;  /* 0x00027a0000042ab9 */ /* 0x000fe40000000a00 */
[----:B------:R-:W-:-:S04]  /*7a10*/  UIMAD.WIDE.U32 UR10, UR6, UR4, URZ ;  /* 0x00000004060a72a5 */ /* 0x000fc8000f8e003f */
[----:B------:R-:W-:-:S12]  /*7a20*/  @UP2 USHF.R.U32.HI UR6, URZ, UR5, UR11 ;  /* 0x000000053f062299 */ /* 0x000fd8000801160b */
.L_x_4586:
[----:B------:R-:W-:-:S04]  /*7a30*/  UIMAD UR6, UR6, UR7, URZ ;  /* 0x00000007060672a4 */ /* 0x000fc8000f8e023f */
[----:B------:R-:W-:-:S04]  /*7a40*/  UISETP.LT.AND UP2, UPT, UR14, UR6, UPT ;  /* 0x000000060e00728c */ /* 0x000fc8000bf41270 */
[----:B------:R-:W-:-:S12]  /*7a50*/  USEL UR14, UR14, UR6, !UP2 ;  /* 0x000000060e0e7287 */ /* 0x000fd8000d000000 */
.L_x_4584:
[----:B------:R-:W-:-:S04]  /*7a60*/  UIADD3 UR4, UR14, 0x5f, URZ ;  /* 0x0000005f0e047890 */ /* 0x000fc8000fffe03f */
[----:B------:R-:W-:-:S04]  /*7a70*/  UIMAD.WIDE UR4, UR4, 0x2aaaaaab, URZ ;  /* 0x2aaaaaab040478a5 */ /* 0x000fc8000f8e023f */
[----:B------:R-:W-:-:S04]  /*7a80*/  USHF.R.U32.HI UR4, URZ, 0x1f, UR5 ;  /* 0x0000001f3f047899 */ /* 0x000fc80008011605 */
[----:B------:R-:W-:-:S04]  /*7a90*/  ULEA.HI.SX32 UR4, UR5, UR4, 0x1c ;  /* 0x0000000405047291 */ /* 0x000fc8000f8fe23f */
[----:B------:R-:W-:-:S04]  /*7aa0*/  UISETP.LT.AND UP2, UPT, UR61, UR4, UPT ;  /* 0x000000043d00728c */ /* 0x000fc8000bf41270 */
[----:B------:R-:W-:-:S06]  /*7ab0*/  USEL UR58, UR61, UR4, !UP2 ;  /* 0x000000043d3a7287 */ /* 0x000fcc000d000000 */
[----:B------:R-:W-:-:S13]  /*7ac0*/  ISETP.GE.AND P1, PT, R10, UR58, PT ;  /* 0x0000003a0a007c0c */ /* 0x000fda000bf26270 */
[----:B------:R-:W-:Y:S05]  /*7ad0*/  @!P1 BRA `(.L_x_4587) ;  /* 0x0000001c007c9947 */ /* 0x000fea0003800000 */
[----:B------:R-:W-:Y:S01]  /*7ae0*/  IMAD.MOV.U32 R11, RZ, RZ, R4 ;  /* 0x000000ffff0b7224 */ /* 0x000fe200078e0004 */
[----:B------:R-:W-:Y:S01]  /*7af0*/  UMOV UR6, UR38 ;  /* 0x0000002600067c82 */ /* 0x000fe20008000000 */
[----:B------:R-:W-:Y:S01]  /*7b00*/  IMAD.MOV.U32 R12, RZ, RZ, R5 ;  /* 0x000000ffff0c7224 */ /* 0x000fe200078e0005 */
[----:B------:R-:W-:-:S06]  /*7b10*/  UMOV UR4, UR36 ;  /* 0x0000002400047c82 */ /* 0x000fcc0008000000 */
.L_x_4596:
        /* <DEDUP_REMOVED lines=8> */
.L_x_4588:
[----:B------:R-:W-:Y:S01]  /*7ba0*/  ULEA UR5, UR36, UR37, 0x3 ;  /* 0x0000002524057291 */ /* 0x000fe2000f8e183f */
[----:B------:R-:W-:-:S05]  /*7bb0*/  IMAD.U32 R0, RZ, RZ, UR38 ;  /* 0x00000026ff007e24 */ /* 0x000fca000f8e00ff */
[----:B------:R-:W-:-:S04]  /*7bc0*/  SHF.L.U32 R0, R0, 0x1f, RZ ;  /* 0x0000001f00007819 */ /* 0x000fc800000006ff */
[----:B------:R0:W1:Y:S01]  /*7bd0*/  SYNCS.PHASECHK.TRANS64.TRYWAIT P1, [UR5+0x30830], R0 ;  /* 0x03083000ff0075a7 */ /* 0x0000620008020145 */
[----:B------:R-:W-:Y:S05]  /*7be0*/  @!P0 BRA `(.L_x_4589) ;  /* 0x0000000000048947 */ /* 0x000fea0003800000 */
[----:B------:R-:W-:Y:S01]  /*7bf0*/  BPT.TRAP 0x1 ;  /* 0x000000040000795c */ /* 0x000fe20000300000 */
.L_x_4589:
[----:B-1----:R-:W-:Y:S05]  /*7c00*/  @P1 BRA `(.L_x_4590) ;  /* 0x0000000000081947 */ /* 0x002fea0003800000 */
[----:B------:R-:W1:Y:S02]  /*7c10*/  SYNCS.PHASECHK.TRANS64.TRYWAIT P1, [UR5+0x30830], R0 ;  /* 0x03083000ff0075a7 */ /* 0x000e640008020145 */
[----:B-1----:R-:W-:Y:S05]  /*7c20*/  @!P1 BRA `(.L_x_4591) ;  /* 0x000000d400b09947 */ /* 0x002fea0003800000 */
.L_x_4590:
        /* <DEDUP_REMOVED lines=163> */
.L_x_4592:
[----:B------:R-:W-:Y:S01]  /*8660*/  ULEA UR5, UR4, UR37, 0x3 ;  /* 0x0000002504057291 */ /* 0x000fe2000f8e183f */
[----:B01----:R-:W-:-:S05]  /*8670*/  IMAD.U32 R0, RZ, RZ, UR6 ;  /* 0x00000006ff007e24 */ /* 0x003fca000f8e00ff */
[----:B------:R-:W-:-:S04]  /*8680*/  SHF.L.U32 R0, R0, 0x1f, RZ ;  /* 0x0000001f00007819 */ /* 0x000fc800000006ff */
[----:B------:R0:W1:Y:S01]  /*8690*/  SYNCS.PHASECHK.TRANS64.TRYWAIT P1, [UR5+0x30850], R0 ;  /* 0x03085000ff0075a7 */ /* 0x0000620008020145 */
[----:B------:R-:W-:Y:S05]  /*86a0*/  @!P0 BRA `(.L_x_4593) ;  /* 0x0000000000048947 */ /* 0x000fea0003800000 */
[----:B------:R-:W-:Y:S01]  /*86b0*/  BPT.TRAP 0x1 ;  /* 0x000000040000795c */ /* 0x000fe20000300000 */
.L_x_4593:
[----:B-1----:R-:W-:Y:S05]  /*86c0*/  @P1 BRA `(.L_x_4594) ;  /* 0x0000000000081947 */ /* 0x002fea0003800000 */
[----:B------:R-:W1:Y:S02]  /*86d0*/  SYNCS.PHASECHK.TRANS64.TRYWAIT P1, [UR5+0x30850], R0 ;  /* 0x03085000ff0075a7 */ /* 0x000e640008020145 */
[----:B-1----:R-:W-:Y:S05]  /*86e0*/  @!P1 BRA `(.L_x_4595) ;  /* 0x000000cc00189947 */ /* 0x002fea0003800000 */
.L_x_4594:
[----:B------:R-:W-:Y:S01]  /*86f0*/  UIADD3 UR6, UR37, 0x400, URZ ;  /* 0x0000040025067890 */ /* 0x000fe2000fffe03f */
[----:B------:R-:W-:Y:S01]  /*8700*/  WARPGROUP.ARRIVE ;  /* 0x00000000000079c5 */ /* 0x000fe20000000000 */
[----:B------:R-:W-:Y:S01]  /*8710*/  UMOV UR11, 0x40000040 ;  /* 0x40000040000b7882 */ /* 0x000fe20000000000 */
[----:B01----:R-:W-:Y:S01]  /*8720*/  FMNMX.FTZ R0, R120, R12, !PT ;  /* 0x0000000c78007209 */ /* 0x003fe20007810000 */
[----:B------:R-:W-:Y:S01]  /*8730*/  USHF.R.U32.HI UR6, URZ, 0x4, UR6 ;  /* 0x000000043f067899 */ /* 0x000fe20008011606 */
[----:B------:R-:W-:Y:S02]  /*8740*/  FMNMX.FTZ R4, R122, R11, !PT ;  /* 0x0000000b7a047209 */ /* 0x000fe40007810000 */
[----:B------:R-:W0:Y:S01]  /*8750*/  S2R R206, SR_TID.X ;  /* 0x0000000000ce7919 */ /* 0x000e220000002100 */
[----:B------:R-:W-:Y:S01]  /*8760*/  FMNMX.FTZ R3, R121, R0, !PT ;  /* 0x0000000079037209 */ /* 0x000fe20007810000 */
[----:B------:R-:W-:Y:S01]  /*8770*/  ULOP3.LUT UR6, UR6, 0x3fff, URZ, 0xc0, !UPT ;  /* 0x00003fff06067892 */ /* 0x000fe2000f8ec03f */
[----:B------:R-:W-:-:S02]  /*8780*/  FMNMX.FTZ R15, R123, R4, !PT ;  /* 0x000000047b0f7209 */ /* 0x000fc40007810000 */
[----:B------:R-:W-:Y:S01]  /*8790*/  FMNMX.FTZ R0, R124, R3, !PT ;  /* 0x000000037c007209 */ /* 0x000fe20007810000 */
[----:B------:R-:W-:Y:S01]  /*87a0*/  ULOP3.LUT UR6, UR6, 0x3000000, URZ, 0xfc, !UPT ;  /* 0x0300000006067892 */ /* 0x000fe2000f8efc3f */
[----:B------:R-:W-:Y:S02]  /*87b0*/  FMNMX.FTZ R4, R126, R15, !PT ;  /* 0x0000000f7e047209 */ /* 0x000fe40007810000 */
[----:B------:R-:W-:Y:S01]  /*87c0*/  FMNMX.FTZ R3, R125, R0, !PT ;  /* 0x000000007d037209 */ /* 0x000fe20007810000 */
[----:B------:R-:W-:Y:S01]  /*87d0*/  UIMAD UR4, UR4, 0x900, UR6 ;  /* 0x00000900040478a4 */ /* 0x000fe2000f8e0206 */
[----:B------:R-:W-:Y:S02]  /*87e0*/  FMNMX.FTZ R15, R127, R4, !PT ;  /* 0x000000047f0f7209 */ /* 0x000fe40007810000 */
[----:B------:R-:W-:Y:S01]  /*87f0*/  FMNMX.FTZ R0, R128, R3, !PT ;  /* 0x0000000380007209 */ /* 0x000fe20007810000 */
[----:B------:R-:W-:Y:S01]  /*8800*/  UMOV UR6, UR38 ;  /* 0x0000002600067c82 */ /* 0x000fe20008000000 */
[----:B------:R-:W-:-:S02]  /*8810*/  FMNMX.FTZ R4, R130, R15, !PT ;  /* 0x0000000f82047209 */ /* 0x000fc40007810000 */
[----:B------:R-:W-:Y:S01]  /*8820*/  UMOV UR10, UR4 ;  /* 0x00000004000a7c82 */ /* 0x000fe20008000000 */
[----:B------:R-:W-:Y:S01]  /*8830*/  FMNMX.FTZ R3, R129, R0, !PT ;  /* 0x0000000081037209 */ /* 0x000fe20007810000 */
[----:B------:R-:W-:Y:S01]  /*8840*/  HGMMA.64x192x16.F32 R24, R188, gdesc[UR8].tnspB, R24, gsb0 ;  /* 0x42e00008bc187df0 */ /* 0x000fe20008000818 */
[----:B------:R-:W-:Y:S01]  /*8850*/  UIADD3 UR10, UR4, 0x80, URZ ;  /* 0x00000080040a7890 */ /* 0x000fe2000fffe03f */
[----:B------:R-:W-:Y:S01]  /*8860*/  FMNMX.FTZ R15, R131, R4, !PT ;  /* 0x00000004830f7209 */ /* 0x000fe20007810000 */
[----:B------:R-:W-:Y:S01]  /*8870*/  UMOV UR11, 0x40000040 ;  /* 0x40000040000b7882 */ /* 0x000fe20000000000 */
        /* <DEDUP_REMOVED lines=11> */
[----:B0-----:R-:W-:Y:S02]  /*8930*/  LOP3.LUT P1, RZ, R206, 0x7f, RZ, 0xc0, !PT ;  /* 0x0000007fceff7812 */ /* 0x001fe4000782c0ff */
        /* <DEDUP_REMOVED lines=14> */
[----:B-1----:R-:W-:-:S05]  /*8a20*/  FMNMX.FTZ R14, R2, R3, !PT ;  /* 0x00000003020e7209 */ /* 0x002fca0007810000 */
[----:B------:R-:W1:Y:S02]  /*8a30*/  SHFL.BFLY PT, R5, R14, 0x1, 0x1f ;  /* 0x0c201f000e057f89 */ /* 0x000e6400000e0000 */
[----:B-1----:R-:W-:-:S05]  /*8a40*/  FMNMX.FTZ R5, R14, R5, !PT ;  /* 0x000000050e057209 */ /* 0x002fca0007810000 */
[----:B------:R-:W-:-:S04]  /*8a50*/  FADD.FTZ R3, -R5, R12 ;  /* 0x0000000c05037221 */ /* 0x000fc80000010100 */
[-C--:B0-----:R-:W-:Y:S01]  /*8a60*/  FMUL.FTZ R12, R3, R0.reuse ;  /* 0x00000000030c7220 */ /* 0x081fe20000410000 */
[----:B------:R-:W-:-:S03]  /*8a70*/  FMUL.FTZ R3, R5, R0 ;  /* 0x0000000005037220 */ /* 0x000fc60000410000 */
[----:B------:R0:W-:Y:S01]  /*8a80*/  MUFU.EX2 R2, R12 ;  /* 0x0000000c00027308 */ /* 0x0001e20000000800 */
[-CC-:B------:R-:W-:Y:S01]  /*8a90*/  FFMA.FTZ R15, R125, R0.reuse, -R3.reuse ;  /* 0x000000007d0f7223 */ /* 0x180fe20000010803 */
[-CC-:B------:R-:W-:Y:S01]  /*8aa0*/  FFMA.FTZ R21, R129, R0.reuse, -R3.reuse ;  /* 0x0000000081157223 */ /* 0x180fe20000010803 */
[-CC-:B------:R-:W-:Y:S01]  /*8ab0*/  FFMA.FTZ R13, R120, R0.reuse, -R3.reuse ;  /* 0x00000000780d7223 */ /* 0x180fe20000010803 */
[-CC-:B------:R-:W-:Y:S01]  /*8ac0*/  FFMA.FTZ R164, R164, R0.reuse, -R3.reuse ;  /* 0x00000000a4a47223 */ /* 0x180fe20000010803 */
[----:B------:R-:W-:-:S03]  /*8ad0*/  FFMA.FTZ R165, R165, R0, -R3 ;  /* 0x00000000a5a57223 */ /* 0x000fc60000010803 */
[----:B------:R-:W-:Y:S01]  /*8ae0*/  MUFU.EX2 R15, R15 ;  /* 0x0000000f000f7308 */ /* 0x000fe20000000800 */
[----:B0-----:R-:W-:-:S07]  /*8af0*/  FFMA.FTZ R12, R160, R0, -R3 ;  /* 0x00000000a00c7223 */ /* 0x001fce0000010803 */
[----:B------:R-:W0:Y:S08]  /*8b00*/  MUFU.EX2 R13, R13 ;  /* 0x0000000d000d7308 */ /* 0x000e300000000800 */
[----:B------:R-:W-:Y:S08]  /*8b10*/  MUFU.EX2 R21, R21 ;  /* 0x0000001500157308 */ /* 0x000ff00000000800 */
[----:B------:R-:W-:Y:S01]  /*8b20*/  MUFU.EX2 R12, R12 ;  /* 0x0000000c000c7308 */ /* 0x000fe20000000800 */
[----:B0-----:R-:W-:Y:S01]  /*8b30*/  FFMA.FTZ R9, R2, R9, R13 ;  /* 0x0000000902097223 */ /* 0x001fe2000001000d */
[----:B------:R-:W-:-:S02]  /*8b40*/  WARPGROUP.DEPBAR.LE gsb0, 0x0 ;  /* 0x00008000000079c5 */ /* 0x000fc40000010000 */
[----:B------:R-:W-:Y:S01]  /*8b50*/  WARPGROUP.ARRIVE ;  /* 0x00000000000079c5 */ /* 0x000fe20000000000 */
[--C-:B------:R-:W-:Y:S01]  /*8b60*/  FFMA.FTZ R188, R121, R0, -R3.reuse ;  /* 0x0000000079bc7223 */ /* 0x100fe20000010803 */
[----:B------:R-:W-:Y:S01]  /*8b70*/  FMNMX.FTZ R121, R143, R4, !PT ;  /* 0x000000048f797209 */ /* 0x000fe20007810000 */
[----:B------:R-:W-:-:S03]  /*8b80*/  FFMA.FTZ R190, R124, R0, -R3 ;  /* 0x000000007cbe7223 */ /* 0x000fc60000010803 */
[----:B------:R-:W-:Y:S01]  /*8b90*/  HGMMA.64x192x16.F32 R24, R184, gdesc[UR8].tnspB, R24, gsb0 ;  /* 0x42e00008b8187df0 */ /* 0x000fe20008000818 */
[----:B------:R-:W-:Y:S01]  /*8ba0*/  UIADD3 UR10, UR4, 0x100, URZ ;  /* 0x00000100040a7890 */ /* 0x000fe2000fffe03f */
[----:B------:R-:W-:Y:S01]  /*8bb0*/  FMNMX.FTZ R4, R146, R121, !PT ;  /* 0x0000007992047209 */ /* 0x000fe20007810000 */
[----:B------:R-:W-:Y:S01]  /*8bc0*/  UMOV UR11, 0x40000040 ;  /* 0x40000040000b7882 */ /* 0x000fe20000000000 */
[----:B------:R-:W0:Y:S02]  /*8bd0*/  MUFU.EX2 R188, R188 ;  /* 0x000000bc00bc7308 */ /* 0x000e240000000800 */
[----:B------:R-:W-:-:S04]  /*8be0*/  FMNMX.FTZ R121, R147, R4, !PT ;  /* 0x0000000493797209 */ /* 0x000fc80007810000 */
[----:B------:R-:W-:Y:S01]  /*8bf0*/  FMNMX.FTZ R4, R150, R121, !PT ;  /* 0x0000007996047209 */ /* 0x000fe20007810000 */
[-CC-:B------:R-:W-:Y:S01]  /*8c00*/  FFMA.FTZ R121, R133, R0.reuse, -R3.reuse ;  /* 0x0000000085797223 */ /* 0x180fe20000010803 */
[-CC-:B------:R-:W-:Y:S01]  /*8c10*/  FFMA.FTZ R133, R145, R0.reuse, -R3.reuse ;  /* 0x0000000091857223 */ /* 0x180fe20000010803 */
[----:B------:R-:W-:Y:S01]  /*8c20*/  FFMA.FTZ R145, R157, R0, -R3 ;  /* 0x000000009d917223 */ /* 0x000fe20000010803 */
[----:B------:R-:W-:Y:S01]  /*8c30*/  FMNMX.FTZ R125, R151, R4, !PT ;  /* 0x00000004977d7209 */ /* 0x000fe20007810000 */
[----:B------:R-:W1:Y:S03]  /*8c40*/  MUFU.EX2 R190, R190 ;  /* 0x000000be00be7308 */ /* 0x000e660000000800 */
[----:B------:R-:W-:Y:S01]  /*8c50*/  FMNMX.FTZ R4, R154, R125, !PT ;  /* 0x0000007d9a047209 */ /* 0x000fe20007810000 */
[----:B0-----:R-:W-:-:S03]  /*8c60*/  FADD.FTZ R9, R188, R9 ;  /* 0x00000009bc097221 */ /* 0x001fc60000010000 */
[----:B------:R-:W-:Y:S01]  /*8c70*/  FMNMX.FTZ R125, R155, R4, !PT ;  /* 0x000000049b7d7209 */ /* 0x000fe20007810000 */
[----:B------:R-:W-:Y:S01]  /*8c80*/  MUFU.EX2 R121, R121 ;  /* 0x0000007900797308 */ /* 0x000fe20000000800 */
[----:B------:R-:W-:Y:S02]  /*8c90*/  F2FP.F16.F32.PACK_AB R188, R188, R13 ;  /* 0x0000000dbcbc723e */ /* 0x000fe400000000ff */
[----:B------:R-:W-:Y:S01]  /*8ca0*/  FMNMX.FTZ R4, R158, R125, !PT ;  /* 0x0000007d9e047209 */ /* 0x000fe20007810000 */
[-CC-:B------:R-:W-:Y:S01]  /*8cb0*/  FFMA.FTZ R125, R137, R0.reuse, -R3.reuse ;  /* 0x00000000897d7223 */ /* 0x180fe20000010803 */
[-CC-:B------:R-:W-:Y:S01]  /*8cc0*/  FFMA.FTZ R137, R149, R0.reuse, -R3.reuse ;  /* 0x0000000095897223 */ /* 0x180fe20000010803 */
[----:B------:R-:W-:Y:S01]  /*8cd0*/  FFMA.FTZ R149, R161, R0, -R3 ;  /* 0x00000000a1957223 */ /* 0x000fe20000010803 */
[----:B------:R-:W-:Y:S01]  /*8ce0*/  FMNMX.FTZ R129, R159, R4, !PT ;  /* 0x000000049f817209 */ /* 0x000fe20007810000 */
[----:B------:R-:W-:Y:S03]  /*8cf0*/  MUFU.EX2 R133, R133 ;  /* 0x0000008500857308 */ /* 0x000fe60000000800 */
[----:B------:R-:W-:-:S04]  /*8d00*/  FMNMX.FTZ R4, R162, R129, !PT ;  /* 0x00000081a2047209 */ /* 0x000fc80007810000 */
[----:B------:R-:W-:Y:S01]  /*8d10*/  FMNMX.FTZ R129, R163, R4, !PT ;  /* 0x00000004a3817209 */ /* 0x000fe20007810000 */
[----:B------:R-:W-:Y:S03]  /*8d20*/  MUFU.EX2 R125, R125 ;  /* 0x0000007d007d7308 */ /* 0x000fe60000000800 */
[----:B------:R-:W-:Y:S01]  /*8d30*/  FMNMX.FTZ R4, R166, R129, !PT ;  /* 0x00000081a6047209 */ /* 0x000fe20007810000 */
[----:B------:R-:W-:-:S03]  /*8d40*/  FFMA.FTZ R129, R141, R0, -R3 ;  /* 0x000000008d817223 */ /* 0x000fc60000010803 */
[----:B------:R-:W-:Y:S01]  /*8d50*/  FMNMX.FTZ R4, R167, R4, !PT ;  /* 0x00000004a7047209 */ /* 0x000fe20007810000 */
[----:B------:R-:W-:Y:S04]  /*8d60*/  MUFU.EX2 R137, R137 ;  /* 0x0000008900897308 */ /* 0x000fe80000000800 */
[----:B------:R-:W0:Y:S04]  /*8d70*/  SHFL.BFLY PT, R141, R4, 0x2, 0x1f ;  /* 0x0c401f00048d7f89 */ /* 0x000e2800000e0000 */
[----:B------:R-:W-:Y:S08]  /*8d80*/  MUFU.EX2 R129, R129 ;  /* 0x0000008100817308 */ /* 0x000ff00000000800 */
[----:B------:R-:W-:Y:S08]  /*8d90*/  MUFU.EX2 R145, R145 ;  /* 0x0000009100917308 */ /* 0x000ff00000000800 */
[----:B------:R-:W-:Y:S01]  /*8da0*/  MUFU.EX2 R149, R149 ;  /* 0x0000009500957308 */ /* 0x000fe20000000800 */
[----:B0-----:R-:W-:Y:S01]  /*8db0*/  FMNMX.FTZ R14, R4, R141, !PT ;  /* 0x0000008d040e7209 */ /* 0x001fe20007810000 */
[----:B------:R-:W-:-:S04]  /*8dc0*/  FFMA.FTZ R141, R153, R0, -R3 ;  /* 0x00000000998d7223 */ /* 0x000fc80000010803 */
[----:B------:R-:W0:Y:S02]  /*8dd0*/  SHFL.BFLY PT, R153, R14, 0x1, 0x1f ;  /* 0x0c201f000e997f89 */ /* 0x000e2400000e0000 */
[----:B------:R-:W-:Y:S01]  /*8de0*/  MUFU.EX2 R141, R141 ;  /* 0x0000008d008d7308 */ /* 0x000fe20000000800 */
[----:B0-----:R-:W-:-:S07]  /*8df0*/  FMNMX.FTZ R4, R14, R153, !PT ;  /* 0x000000990e047209 */ /* 0x001fce0007810000 */
[----:B------:R-:W-:Y:S01]  /*8e00*/  MUFU.EX2 R14, R164 ;  /* 0x000000a4000e7308 */ /* 0x000fe20000000800 */
[----:B------:R-:W-:-:S04]  /*8e10*/  FMUL.FTZ R153, R4, R0 ;  /* 0x0000000004997220 */ /* 0x000fc80000410000 */
[-CC-:B------:R-:W-:Y:S01]  /*8e20*/  FFMA.FTZ R20, R122, R0.reuse, -R153.reuse ;  /* 0x000000007a147223 */ /* 0x180fe20000010899 */
[-CC-:B------:R-:W-:Y:S01]  /*8e30*/  FFMA.FTZ R189, R123, R0.reuse, -R153.reuse ;  /* 0x000000007bbd7223 */ /* 0x180fe20000010899 */
[----:B------:R-:W-:Y:S02]  /*8e40*/  IMAD.U32 R123, RZ, RZ, UR7 ;  /* 0x00000007ff7b7e24 */ /* 0x000fe4000f8e00ff */
[-CC-:B------:R-:W-:Y:S01]  /*8e50*/  FFMA.FTZ R191, R126, R0.reuse, -R153.reuse ;  /* 0x000000007ebf7223 */ /* 0x180fe20000010899 */
[-CC-:B------:R-:W-:Y:S01]  /*8e60*/  FFMA.FTZ R120, R127, R0.reuse, -R153.reuse ;  /* 0x000000007f787223 */ /* 0x180fe20000010899 */
[-CC-:B------:R-:W-:Y:S01]  /*8e70*/  FFMA.FTZ R122, R131, R0.reuse, -R153.reuse ;  /* 0x00000000837a7223 */ /* 0x180fe20000010899 */
[----:B------:R-:W-:Y:S01]  /*8e80*/  MUFU.EX2 R20, R20 ;  /* 0x0000001400147308 */ /* 0x000fe20000000800 */
[----:B------:R-:W-:Y:S01]  /*8e90*/  @!P1 LEA R123, R123, UR37, 0x3 ;  /* 0x000000257b7b9c11 */ /* 0x000fe2000f8e18ff */
[----:B------:R-:W-:Y:S02]  /*8ea0*/  IMAD.U32 R127, RZ, RZ, UR5 ;  /* 0x00000005ff7f7e24 */ /* 0x000fe4000f8e00ff */
[-CC-:B------:R-:W-:Y:S01]  /*8eb0*/  FFMA.FTZ R124, R135, R0.reuse, -R153.reuse ;  /* 0x00000000877c7223 */ /* 0x180fe20000010899 */
[-CC-:B------:R-:W-:Y:S01]  /*8ec0*/  FFMA.FTZ R126, R139, R0.reuse, -R153.reuse ;  /* 0x000000008b7e7223 */ /* 0x180fe20000010899 */
[----:B------:R-:W-:Y:S01]  /*8ed0*/  FFMA.FTZ R151, R151, R0, -R153 ;  /* 0x0000000097977223 */ /* 0x000fe20000010899 */
[----:B------:R-:W-:-:S02]  /*8ee0*/  @!P1 VIADD R123, R123, 0x30840 ;  /* 0x000308407b7b9836 */ /* 0x000fc40000000000 */
[-CC-:B------:R-:W-:Y:S01]  /*8ef0*/  FFMA.FTZ R154, R154, R0.reuse, -R153.reuse ;  /* 0x000000009a9a7223 */ /* 0x180fe20000010899 */
[----:B------:R-:W-:Y:S01]  /*8f00*/  MUFU.EX2 R189, R189 ;  /* 0x000000bd00bd7308 */ /* 0x000fe20000000800 */
[-CC-:B------:R-:W-:Y:S01]  /*8f10*/  FFMA.FTZ R155, R155, R0.reuse, -R153.reuse ;  /* 0x000000009b9b7223 */ /* 0x180fe20000010899 */
[-C--:B------:R-:W-:Y:S01]  /*8f20*/  FFMA.FTZ R158, R158, R0.reuse, -R153 ;  /* 0x000000009e9e7223 */ /* 0x080fe20000010899 */
[----:B------:R-:W-:Y:S01]  /*8f30*/  @!P1 PRMT R123, RZ, 0x654, R123 ;  /* 0x00000654ff7b9816 */ /* 0x000fe2000000007b */
        /* <DEDUP_REMOVED lines=17> */
[-CC-:B------:R-:W-:Y:S01]  /*9050*/  FFMA.FTZ R185, R130, R0.reuse, -R153.reuse ;  /* 0x0000000082b97223 */ /* 0x180fe20000010899 */
[-C--:B------:R-:W-:Y:S01]  /*9060*/  FFMA.FTZ R187, R134, R0.reuse, -R153 ;  /* 0x0000000086bb7223 */ /* 0x080fe20000010899 */
[----:B-1----:R-:W-:Y:S01]  /*9070*/  FADD.FTZ R132, R190, R9 ;  /* 0x00000009be847221 */ /* 0x002fe20000010000 */
[----:B------:R-:W-:Y:S01]  /*9080*/  HGMMA.64x192x16.F32 R24, R180, gdesc[UR8].tnspB, R24, gsb0 ;  /* 0x42e00008b4187df0 */ /* 0x000fe20008000818 */
[----:B------:R-:W-:Y:S01]  /*9090*/  UIADD3 UR10, UR4, 0x180, URZ ;  /* 0x00000180040a7890 */ /* 0x000fe2000fffe03f */
[----:B------:R-:W-:Y:S01]  /*90a0*/  MUFU.EX2 R184, R184 ;  /* 0x000000b800b87308 */ /* 0x000fe20000000800 */
[----:B------:R-:W-:Y:S01]  /*90b0*/  UMOV UR11, 0x40000040 ;  /* 0x40000040000b7882 */ /* 0x000fe20000000000 */
[-CC-:B------:R-:W-:Y:S01]  /*90c0*/  FFMA.FTZ R128, R143, R0.reuse, -R153.reuse ;  /* 0x000000008f807223 */ /* 0x180fe20000010899 */
[----:B------:R-:W-:Y:S01]  /*90d0*/  FFMA.FTZ R130, R147, R0, -R153 ;  /* 0x0000000093827223 */ /* 0x000fe20000010899 */
[----:B------:R-:W-:-:S04]  /*90e0*/  F2FP.F16.F32.PACK_AB R190, R15, R190 ;  /* 0x000000be0fbe723e */ /* 0x000fc800000000ff */
        /* <DEDUP_REMOVED lines=10> */
[----:B------:R-:W-:Y:S02]  /*9190*/  FFMA.FTZ R183, R142, R0, -R153 ;  /* 0x000000008eb77223 */ /* 0x000fe40000010899 */
[----:B------:R-:W-:Y:S01]  /*91a0*/  HGMMA.64x192x16.F32 R24, R176, gdesc[UR8].tnspB, R24, gsb0 ;  /* 0x42e00008b0187df0 */ /* 0x000fe20008000818 */
[----:B------:R-:W-:Y:S01]  /*91b0*/  UIADD3 UR10, UR4, 0x200, URZ ;  /* 0x00000200040a7890 */ /* 0x000fe2000fffe03f */
[----:B------:R-:W-:Y:S01]  /*91c0*/  MUFU.EX2 R180, R180 ;  /* 0x000000b400b47308 */ /* 0x000fe20000000800 */
[----:B------:R-:W-:-:S07]  /*91d0*/  UMOV UR11, 0x40000040 ;  /* 0x40000040000b7882 */ /* 0x000fce0000000000 */
        /* <DEDUP_REMOVED lines=8> */
[-CC-:B------:R-:W-:Y:S01]  /*9260*/  FFMA.FTZ R179, R150, R0.reuse, -R153.reuse ;  /* 0x0000000096b37223 */ /* 0x180fe20000010899 */
[----:B------:R-:W-:Y:S01]  /*9270*/  FFMA.FTZ R153, R167, R0, -R153 ;  /* 0x00000000a7997223 */ /* 0x000fe20000010899 */
[----:B------:R-:W-:Y:S01]  /*9280*/  HGMMA.64x192x16.F32 R24, R172, gdesc[UR8].tnspB, R24, gsb0 ;  /* 0x42e00008ac187df0 */ /* 0x000fe20008000818 */
[----:B------:R-:W-:Y:S01]  /*9290*/  UIADD3 UR10, UR4, 0x280, URZ ;  /* 0x00000280040a7890 */ /* 0x000fe2000fffe03f */
[----:B------:R-:W-:Y:S01]  /*92a0*/  MUFU.EX2 R176, R176 ;  /* 0x000000b000b07308 */ /* 0x000fe20000000800 */
[----:B------:R-:W-:Y:S01]  /*92b0*/  UMOV UR11, 0x40000040 ;  /* 0x40000040000b7882 */ /* 0x000fe20000000000 */
[----:B------:R-:W-:-:S06]  /*92c0*/  UMOV UR4, UR36 ;  /* 0x0000002400047c82 */ /* 0x000fcc0008000000 */
        /* <DEDUP_REMOVED lines=8> */
[----:B------:R-:W-:Y:S02]  /*9350*/  FADD.FTZ R3, -R4, R11 ;  /* 0x0000000b04037221 */ /* 0x000fe40000010100 */
[----:B------:R-:W-:Y:S01]  /*9360*/  MUFU.EX2 R173, R154 ;  /* 0x0000009a00ad7308 */ /* 0x000fe20000000800 */
[----:B------:R-:W-:Y:S01]  /*9370*/  HGMMA.64x192x16.F32 R24, R168, gdesc[UR8].tnspB, R24, gsb0 ;  /* 0x42e00008a8187df0 */ /* 0x000fe20008000818 */
[----:B------:R-:W-:-:S06]  /*9380*/  FMUL.FTZ R3, R3, R0 ;  /* 0x0000000003037220 */ /* 0x000fcc0000410000 */
[----:B------:R-:W-:Y:S08]  /*9390*/  MUFU.EX2 R172, R172 ;  /* 0x000000ac00ac7308 */ /* 0x000ff00000000800 */
[----:B------:R-:W0:Y:S08]  /*93a0*/  MUFU.EX2 R3, R3 ;  /* 0x0000000300037308 */ /* 0x000e300000000800 */
[----:B------:R-:W-:Y:S08]  /*93b0*/  MUFU.EX2 R174, R174 ;  /* 0x000000ae00ae7308 */ /* 0x000ff00000000800 */
[----:B------:R-:W1:Y:S01]  /*93c0*/  MUFU.EX2 R175, R158 ;  /* 0x0000009e00af7308 */ /* 0x000e620000000800 */
[----:B0-----:R-:W-:-:S04]  /*93d0*/  FFMA.FTZ R8, R3, R8, R20 ;  /* 0x0000000803087223 */ /* 0x001fc80000010014 */
[C---:B------:R-:W-:Y:S01]  /*93e0*/  FADD.FTZ R8, R189.reuse, R8 ;  /* 0x00000008bd087221 */ /* 0x040fe20000010000 */
[----:B------:R-:W-:Y:S02]  /*93f0*/  F2FP.F16.F32.PACK_AB R189, R189, R20 ;  /* 0x00000014bdbd723e */ /* 0x000fe400000000ff */
[----:B------:R-:W0:Y:S01]  /*9400*/  MUFU.EX2 R11, R165 ;  /* 0x000000a5000b7308 */ /* 0x000e220000000800 */
        /* <DEDUP_REMOVED lines=24> */
[----:B-1----:R-:W-:Y:S01]  /*9590*/  FADD.FTZ R8, R175, R8 ;  /* 0x00000008af087221 */ /* 0x002fe20000010000 */
[----:B------:R-:W-:-:S03]  /*95a0*/  F2FP.F16.F32.PACK_AB R175, R159, R175 ;  /* 0x000000af9faf723e */ /* 0x000fc600000000ff */
[----:B------:R-:W-:Y:S01]  /*95b0*/  FADD.FTZ R8, R159, R8 ;  /* 0x000000089f087221 */ /* 0x000fe20000010000 */
[----:B------:R-:W-:Y:S02]  /*95c0*/  WARPGROUP.DEPBAR.LE gsb0, 0x0 ;  /* 0x00008000000079c5 */ /* 0x000fe40000010000 */
[----:B------:R1:W-:Y:S01]  /*95d0*/  @!P1 SYNCS.ARRIVE.TRANS64.RED.A1T0 RZ, [R123+URZ], RZ ;  /* 0x000000ff7bff99a7 */ /* 0x0003e2000810043f */
[----:B------:R-:W2:Y:S01]  /*95e0*/  MUFU.EX2 R169, R162 ;  /* 0x000000a200a97308 */ /* 0x000ea20000000800 */
[----:B------:R-:W-:Y:S02]  /*95f0*/  F2FP.F16.F32.PACK_AB R168, R149, R12 ;  /* 0x0000000c95a8723e */ /* 0x000fe400000000ff */
[----:B0-----:R-:W-:Y:S01]  /*9600*/  F2FP.F16.F32.PACK_AB R170, R11, R14 ;  /* 0x0000000e0baa723e */ /* 0x001fe200000000ff */
[----:B-1----:R-:W-:-:S04]  /*9610*/  @!P1 VIADD R123, R127, 0x30860 ;  /* 0x000308607f7b9836 */ /* 0x002fc80000000000 */
[----:B------:R-:W0:Y:S01]  /*9620*/  MUFU.EX2 R171, R166 ;  /* 0x000000a600ab7308 */ /* 0x000e220000000800 */
[----:B------:R-:W-:-:S04]  /*9630*/  @!P1 PRMT R123, RZ, 0x654, R123 ;  /* 0x00000654ff7b9816 */ /* 0x000fc8000000007b */
[----:B------:R1:W-:Y:S01]  /*9640*/  @!P1 SYNCS.ARRIVE.TRANS64.RED.A1T0 RZ, [R123+URZ], RZ ;  /* 0x000000ff7bff99a7 */ /* 0x0003e2000810043f */
[C---:B------:R-:W-:Y:S01]  /*9650*/  ISETP.GT.AND P1, PT, R10.reuse, UR58, PT ;  /* 0x0000003a0a007c0c */ /* 0x040fe2000bf24270 */
[----:B--2---:R-:W-:Y:S01]  /*9660*/  FADD.FTZ R8, R169, R8 ;  /* 0x00000008a9087221 */ /* 0x004fe20000010000 */
[C---:B------:R-:W-:Y:S01]  /*9670*/  F2FP.F16.F32.PACK_AB R169, R163.reuse, R169 ;  /* 0x000000a9a3a9723e */ /* 0x040fe200000000ff */
[----:B------:R-:W-:Y:S02]  /*9680*/  VIADD R10, R10, 0xffffffff ;  /* 0xffffffff0a0a7836 */ /* 0x000fe40000000000 */
[----:B------:R-:W-:Y:S01]  /*9690*/  FADD.FTZ R8, R163, R8 ;  /* 0x00000008a3087221 */ /* 0x000fe20000010000 */
[----:B-1----:R-:W-:-:S03]  /*96a0*/  FADD.FTZ R123, R15, R132 ;  /* 0x000000840f7b7221 */ /* 0x002fc60000010000 */
[----:B0-----:R-:W-:Y:S01]  /*96b0*/  FADD.FTZ R8, R171, R8 ;  /* 0x00000008ab087221 */ /* 0x001fe20000010000 */
[----:B------:R-:W-:Y:S01]  /*96c0*/  F2FP.F16.F32.PACK_AB R171, R153, R171 ;  /* 0x000000ab99ab723e */ /* 0x000fe200000000ff */
[----:B------:R-:W-:Y:S01]  /*96d0*/  FADD.FTZ R132, R184, R123 ;  /* 0x0000007bb8847221 */ /* 0x000fe20000010000 */
[----:B------:R-:W-:Y:S01]  /*96e0*/  F2FP.F16.F32.PACK_AB R184, R21, R184 ;  /* 0x000000b815b8723e */ /* 0x000fe200000000ff */
[----:B------:R-:W-:Y:S02]  /*96f0*/  FADD.FTZ R8, R153, R8 ;  /* 0x0000000899087221 */ /* 0x000fe40000010000 */
        /* <DEDUP_REMOVED lines=22> */
[----:B------:R-:W-:-:S04]  /*9860*/  FADD.FTZ R20, R12, R9 ;  /* 0x000000090c147221 */ /* 0x000fc80000010000 */
[----:B------:R-:W-:-:S04]  /*9870*/  FADD.FTZ R9, R149, R20 ;  /* 0x0000001495097221 */ /* 0x000fc80000010000 */
[----:B------:R-:W-:-:S04]  /*9880*/  FADD.FTZ R12, R14, R9 ;  /* 0x000000090e0c7221 */ /* 0x000fc80000010000 */
[----:B------:R-:W-:Y:S01]  /*9890*/  FADD.FTZ R9, R11, R12 ;  /* 0x0000000c0b097221 */ /* 0x000fe20000010000 */
[----:B------:R-:W-:Y:S02]  /*98a0*/  IMAD.MOV.U32 R11, RZ, RZ, R4 ;  /* 0x000000ffff0b7224 */ /* 0x000fe400078e0004 */
[----:B------:R-:W-:Y:S01]  /*98b0*/  IMAD.MOV.U32 R12, RZ, RZ, R5 ;  /* 0x000000ffff0c7224 */ /* 0x000fe200078e0005 */
[----:B------:R-:W-:Y:S06]  /*98c0*/  @P1 BRA `(.L_x_4596) ;  /* 0xffffffe000941947 */ /* 0x000fec000383ffff */
.L_x_4587:
        /* <DEDUP_REMOVED lines=8> */
.L_x_4614:
        /* <DEDUP_REMOVED lines=8> */
.L_x_4598:
[----:B------:R-:W-:Y:S01]  /*99d0*/  ULEA UR5, UR36, UR37, 0x3 ;  /* 0x0000002524057291 */ /* 0x000fe2000f8e183f */
[----:B------:R-:W-:-:S05]  /*99e0*/  IMAD.U32 R0, RZ, RZ, UR38 ;  /* 0x00000026ff007e24 */ /* 0x000fca000f8e00ff */
[----:B------:R-:W-:-:S04]  /*99f0*/  SHF.L.U32 R0, R0, 0x1f, RZ ;  /* 0x0000001f00007819 */ /* 0x000fc800000006ff */
[----:B------:R0:W1:Y:S01]  /*9a00*/  SYNCS.PHASECHK.TRANS64.TRYWAIT P1, [UR5+0x30830], R0 ;  /* 0x03083000ff0075a7 */ /* 0x0000620008020145 */
[----:B------:R-:W-:Y:S05]  /*9a10*/  @!P0 BRA `(.L_x_4599) ;  /* 0x0000000000048947 */ /* 0x000fea0003800000 */
[----:B------:R-:W-:Y:S01]  /*9a20*/  BPT.TRAP 0x1 ;  /* 0x000000040000795c */ /* 0x000fe20000300000 */
.L_x_4599:
[----:B-1----:R-:W-:Y:S05]  /*9a30*/  @P1 BRA `(.L_x_4600) ;  /* 0x0000000000081947 */ /* 0x002fea0003800000 */
[----:B------:R-:W1:Y:S02]  /*9a40*/  SYNCS.PHASECHK.TRANS64.TRYWAIT P1, [UR5+0x30830], R0 ;  /* 0x03083000ff0075a7 */ /* 0x000e640008020145 */
[----:B-1----:R-:W-:Y:S05]  /*9a50*/  @!P1 BRA `(.L_x_4601) ;  /* 0x000000b800549947 */ /* 0x002fea0003800000 */
.L_x_4600:
        /* <DEDUP_REMOVED lines=163> */
.L_x_4602:
[----:B------:R-:W-:Y:S01]  /*a490*/  ULEA UR5, UR4, UR37, 0x3 ;  /* 0x0000002504057291 */ /* 0x000fe2000f8e183f */
[----:B01----:R-:W-:-:S05]  /*a4a0*/  IMAD.U32 R0, RZ, RZ, UR6 ;  /* 0x00000006ff007e24 */ /* 0x003fca000f8e00ff */
[----:B------:R-:W-:-:S04]  /*a4b0*/  SHF.L.U32 R0, R0, 0x1f, RZ ;  /* 0x0000001f00007819 */ /* 0x000fc800000006ff */
[----:B------:R0:W1:Y:S01]  /*a4c0*/  SYNCS.PHASECHK.TRANS64.TRYWAIT P1, [UR5+0x30850], R0 ;  /* 0x03085000ff0075a7 */ /* 0x0000620008020145 */
[----:B------:R-:W-:Y:S05]  /*a4d0*/  @!P0 BRA `(.L_x_4603) ;  /* 0x0000000000048947 */ /* 0x000fea0003800000 */
[----:B------:R-:W-:Y:S01]  /*a4e0*/  BPT.TRAP 0x1 ;  /* 0x000000040000795c */ /* 0x000fe20000300000 */
.L_x_4603:
[----:B-1----:R-:W-:Y:S05]  /*a4f0*/  @P1 BRA `(.L_x_4604) ;  /* 0x0000000000081947 */ /* 0x002fea0003800000 */
[----:B------:R-:W1:Y:S02]  /*a500*/  SYNCS.PHASECHK.TRANS64.TRYWAIT P1, [UR5+0x30850], R0 ;  /* 0x03085000ff0075a7 */ /* 0x000e640008020145 */
[----:B-1----:R-:W-:Y:S05]  /*a510*/  @!P1 BRA `(.L_x_4605) ;  /* 0x000000ac00bc9947 */ /* 0x002fea0003800000 */
.L_x_4604:
        /* <DEDUP_REMOVED lines=9> */
[----:B------:R-:W-:Y:S01]  /*a5b0*/  IMAD R5, R10, -0x60, RZ ;  /* 0xffffffa00a057824 */ /* 0x000fe200078e02ff */
[----:B------:R-:W-:Y:S01]  /*a5c0*/  ULDC UR15, c[0x0][0x9dc] ;  /* 0x00027700000f7ab9 */ /* 0x000fe20000000800 */
[----:B01----:R-:W-:Y:S01]  /*a5d0*/  IMAD.U32 R0, RZ, RZ, UR7 ;  /* 0x00000007ff007e24 */ /* 0x003fe2000f8e00ff */
[----:B------:R-:W-:Y:S01]  /*a5e0*/  ULOP3.LUT UR6, UR6, 0x3000000, URZ, 0xfc, !UPT ;  /* 0x0300000006067892 */ /* 0x000fe2000f8efc3f */
[----:B------:R-:W-:-:S03]  /*a5f0*/  ULDC UR14, c[0x0][0x9e0] ;  /* 0x00027800000e7ab9 */ /* 0x000fc60000000800 */
[----:B------:R-:W-:-:S07]  /*a600*/  UIMAD UR4, UR4, 0x900, UR6 ;  /* 0x00000900040478a4 */ /* 0x000fce000f8e0206 */
[----:B------:R-:W-:Y:S02]  /*a610*/  UMOV UR10, UR4 ;  /* 0x00000004000a7c82 */ /* 0x000fe40008000000 */
[----:B------:R-:W-:Y:S01]  /*a620*/  HGMMA.64x192x16.F32 R24, R188, gdesc[UR8].tnspB, R24, gsb0 ;  /* 0x42e00008bc187df0 */ /* 0x000fe20008000818 */
[----:B------:R-:W-:Y:S01]  /*a630*/  UIADD3 UR10, UR4, 0x80, URZ ;  /* 0x00000080040a7890 */ /* 0x000fe2000fffe03f */
[----:B------:R-:W-:Y:S01]  /*a640*/  UMOV UR11, 0x40000040 ;  /* 0x40000040000b7882 */ /* 0x000fe20000000000 */
[----:B--2---:R-:W-:-:S13]  /*a650*/  LOP3.LUT P3, RZ, R206, 0x7f, RZ, 0xc0, !PT ;  /* 0x0000007fceff7812 */ /* 0x004fda000786c0ff */
[----:B------:R-:W-:-:S05]  /*a660*/  @!P3 LEA R0, R0, UR37, 0x3 ;  /* 0x000000250000bc11 */ /* 0x000fca000f8e18ff */
[----:B------:R-:W-:-:S05]  /*a670*/  @!P3 VIADD R0, R0, 0x30840 ;  /* 0x000308400000b836 */ /* 0x000fca0000000000 */
[----:B------:R-:W-:Y:S01]  /*a680*/  @!P3 PRMT R0, RZ, 0x654, R0 ;  /* 0x00000654ff00b816 */ /* 0x000fe20000000000 */
        /* <DEDUP_REMOVED lines=19> */
[----:B------:R-:W-:Y:S02]  /*a7c0*/  UMOV UR11, 0x40000040 ;  /* 0x40000040000b7882 */ /* 0x000fe40000000000 */
[----:B------:R-:W-:Y:S02]  /*a7d0*/  @UP0 ULDC UR4, c[0x0][0x44c] ;  /* 0x0001130000040ab9 */ /* 0x000fe40000000800 */
[----:B------:R-:W-:Y:S01]  /*a7e0*/  @P1 IMAD.HI.U32 R2, R4, UR4, RZ ;  /* 0x0000000404021c27 */ /* 0x000fe2000f8e00ff */
[----:B------:R-:W-:Y:S01]  /*a7f0*/  @UP0 ULDC UR4, c[0x0][0x450] ;  /* 0x0001140000040ab9 */ /* 0x000fe20000000800 */
[----:B------:R-:W-:-:S03]  /*a800*/  PLOP3.LUT P1, PT, PT, PT, UP1, 0x40, 0x0 ;  /* 0x000000000000781c */ /* 0x000fc60003f2e818 */
[----:B------:R-:W-:Y:S01]  /*a810*/  @P2 SHF.R.U32.HI R4, RZ, UR4, R2 ;  /* 0x00000004ff042c19 */ /* 0x000fe20008011602 */
[----:B------:R-:W-:Y:S01]  /*a820*/  VIADD R2, R5, 0x1 ;  /* 0x0000000105027836 */ /* 0x000fe20000000000 */
[----:B------:R-:W-:-:S03]  /*a830*/  ULOP3.LUT UR4, URZ, UR15, URZ, 0x33, !UPT ;  /* 0x0000000f3f047292 */ /* 0x000fc6000f8e333f */
[----:B------:R-:W0:Y:S01]  /*a840*/  SHFL.IDX PT, R13, R4, RZ, 0x1c1f ;  /* 0x001c1fff040d7589 */ /* 0x000e2200000e0000 */
[----:B------:R-:W-:-:S05]  /*a850*/  IMAD R3, R17, -0x2, R2 ;  /* 0xfffffffe11037824 */ /* 0x000fca00078e0202 */
[----:B------:R-:W-:-:S05]  /*a860*/  IADD3 R14, R3, -UR59, R16 ;  /* 0x8000003b030e7c10 */ /* 0x000fca000fffe010 */
[C---:B------:R-:W-:Y:S02]  /*a870*/  VIADD R2, R14.reuse, UR14 ;  /* 0x0000000e0e027c36 */ /* 0x040fe40008000000 */
[----:B------:R-:W-:Y:S02]  /*a880*/  VIADD R14, R14, UR4 ;  /* 0x000000040e0e7c36 */ /* 0x000fe40008000000 */
[----:B0-----:R-:W-:Y:S01]  /*a890*/  IMAD.IADD R20, R2, 0x1, R13 ;  /* 0x0000000102147824 */ /* 0x001fe200078e020d */
[----:B------:R-:W-:Y:S02]  /*a8a0*/  WARPGROUP.DEPBAR.LE gsb0, 0x0 ;  /* 0x00008000000079c5 */ /* 0x000fe40000010000 */
[----:B------:R-:W-:-:S06]  /*a8b0*/  WARPGROUP.ARRIVE ;  /* 0x00000000000079c5 */ /* 0x000fcc0000000000 */
[----:B------:R-:W-:Y:S03]  /*a8c0*/  HGMMA.64x192x16.F32 R24, R168, gdesc[UR8].tnspB, R24, gsb0 ;  /* 0x42e00008a8187df0 */ /* 0x000fe60008000818 */
[----:B------:R-:W-:Y:S02]  /*a8d0*/  WARPGROUP.DEPBAR.LE gsb0, 0x0 ;  /* 0x00008000000079c5 */ /* 0x000fe40000010000 */
[----:B------:R0:W-:Y:S01]  /*a8e0*/  @!P3 SYNCS.ARRIVE.TRANS64.RED.A1T0 RZ, [R0+URZ], RZ ;  /* 0x000000ff00ffb9a7 */ /* 0x0001e2000810043f */
[----:B------:R-:W-:Y:S02]  /*a8f0*/  IMAD.IADD R168, R14, 0x1, R13 ;  /* 0x000000010ea87824 */ /* 0x000fe400078e020d */
[----:B0-----:R-:W-:Y:S01]  /*a900*/  VIADD R0, R3, 0xffffffff ;  /* 0xffffffff03007836 */ /* 0x001fe20000000000 */
[----:B------:R-:W-:Y:S06]  /*a910*/  @P1 BRA `(.L_x_4606) ;  /* 0x0000000000541947 */ /* 0x000fec0003800000 */
[----:B------:R-:W-:Y:S01]  /*a920*/  IADD3 R3, R16, -UR59, R13 ;  /* 0x8000003b10037c10 */ /* 0x000fe2000fffe00d */
        /* <DEDUP_REMOVED lines=11> */
.L_x_4608:
[----:B------:R-:W-:-:S05]  /*a9e0*/  IMAD.U32 R13, RZ, RZ, UR58 ;  /* 0x0000003aff0d7e24 */ /* 0x000fca000f8e00ff */
[----:B------:R-:W-:-:S13]  /*a9f0*/  ISETP.NE.AND P1, PT, R13, 0x1, PT ;  /* 0x000000010d00780c */ /* 0x000fda0003f25270 */
[----:B------:R-:W0:Y:S02]  /*aa00*/  @P1 LDC.64 R170, c[0x0][0x9e8] ;  /* 0x00027a00ffaa1b82 */ /* 0x000e240000000a00 */
[----:B0-----:R-:W-:-:S05]  /*aa10*/  @P1 IMAD.HI.U32 R170, R3, R170, RZ ;  /* 0x000000aa03aa1227 */ /* 0x001fca00078e00ff */
[----:B------:R-:W-:-:S07]  /*aa20*/  @P1 SHF.R.U32.HI R3, RZ, R171, R170 ;  /* 0x000000abff031219 */ /* 0x000fce00000116aa */
.L_x_4609:
[----:B------:R-:W-:Y:S05]  /*aa30*/  BSYNC B0 ;  /* 0x0000000000007941 */ /* 0x000fea0003800000 */
.L_x_4607:
[----:B------:R-:W-:-:S05]  /*aa40*/  IMAD R3, R3, R13, R0 ;  /* 0x0000000d03037224 */ /* 0x000fca00078e0200 */
[----:B------:R-:W-:Y:S02]  /*aa50*/  VIADDMNMX R20, R3, R13, R20, PT ;  /* 0x0000000d03147246 */ /* 0x000fe40003800114 */
[----:B------:R-:W-:-:S07]  /*aa60*/  VIMNMX R168, R168, R3, !PT ;  /* 0x00000003a8a87248 */ /* 0x000fce0007fe0100 */
.L_x_4606:
        /* <DEDUP_REMOVED lines=132> */
.L_x_4612:
[----:B------:R-:W-:-:S05]  /*b2b0*/  IMAD.U32 R20, RZ, RZ, UR58 ;  /* 0x0000003aff147e24 */ /* 0x000fca000f8e00ff */
[----:B------:R-:W-:-:S13]  /*b2c0*/  ISETP.NE.AND P6, PT, R20, 0x1, PT ;  /* 0x000000011400780c */ /* 0x000fda0003fc5270 */
[----:B------:R-:W0:Y:S02]  /*b2d0*/  @P6 LDC.64 R4, c[0x0][0x9e8] ;  /* 0x00027a00ff046b82 */ /* 0x000e240000000a00 */
[----:B0-----:R-:W-:-:S05]  /*b2e0*/  @P6 IMAD.HI.U32 R4, R183, R4, RZ ;  /* 0x00000004b7046227 */ /* 0x001fca00078e00ff */
[----:B------:R-:W-:-:S07]  /*b2f0*/  @P6 SHF.R.U32.HI R183, RZ, R5, R4 ;  /* 0x00000005ffb76219 */ /* 0x000fce0000011604 */
.L_x_4613:
[----:B------:R-:W-:Y:S05]  /*b300*/  BSYNC B0 ;  /* 0x0000000000007941 */ /* 0x000fea0003800000 */
.L_x_4611:
[----:B------:R-:W-:-:S05]  /*b310*/  IMAD R183, R183, R20, R0 ;  /* 0x00000014b7b77224 */ /* 0x000fca00078e0200 */
[----:B------:R-:W-:Y:S02]  /*b320*/  VIADDMNMX R2, R183, R20, R2, PT ;  /* 0x00000014b7027246 */ /* 0x000fe40003800102 */
[----:B------:R-:W-:-:S07]  /*b330*/  VIMNMX R14, R14, R183, !PT ;  /* 0x000000b70e0e7248 */ /* 0x000fce0007fe0100 */
.L_x_4610:
        /* <DEDUP_REMOVED lines=90> */
[----:B------:R-:W-:Y:S02]  /*b8e0*/  ISETP.LT.OR P5, PT, R2, 0x59, P5 ;  /* 0x000000590200780c */ /* 0x000fe40002fa1670 */
[----:B------:R-:W-:Y:S02]  /*b8f0*/  ISETP.GT.AND P1, PT, R14, 0x39, !P1 ;  /* 0x000000390e00780c */ /* 0x000fe40004f24270 */
[----:B------:R-:W-:Y:S02]  /*b900*/  FSEL R163, R163, -INF , !P4 ;  /* 0xff800000a3a37808 */ /* 0x000fe40006000000 */
[----:B------:R-:W-:-:S04]  /*b910*/  ISETP.LT.OR P1, PT, R2, 0x3a, P1 ;  /* 0x0000003a0200780c */ /* 0x000fc80000f21670 */
[----:B------:R-:W-:Y:S02]  /*b920*/  FSEL R151, R151, -INF , !P1 ;  /* 0xff80000097977808 */ /* 0x000fe40004800000 */
[----:B------:R-:W-:-:S04]  /*b930*/  ISETP.NE.AND P1, PT, R184, RZ, PT ;  /* 0x000000ffb800720c */ /* 0x000fc80003f25270 */
[----:B------:R-:W-:-:S04]  /*b940*/  ISETP.GT.AND P1, PT, R14, 0x40, !P1 ;  /* 0x000000400e00780c */ /* 0x000fc80004f24270 */
[----:B------:R-:W-:-:S04]  /*b950*/  ISETP.LT.OR P1, PT, R2, 0x41, P1 ;  /* 0x000000410200780c */ /* 0x000fc80000f21670 */
[----:B------:R-:W-:Y:S02]  /*b960*/  FSEL R123, R154, -INF , !P1 ;  /* 0xff8000009a7b7808 */ /* 0x000fe40004800000 */
[----:B------:R-:W-:-:S04]  /*b970*/  ISETP.NE.AND P1, PT, R152, RZ, PT ;  /* 0x000000ff9800720c */ /* 0x000fc80003f25270 */
[----:B------:R-:W-:-:S04]  /*b980*/  ISETP.GT.AND P1, PT, R14, 0x41, !P1 ;  /* 0x000000410e00780c */ /* 0x000fc80004f24270 */
[----:B------:R-:W-:-:S04]  /*b990*/  ISETP.LT.OR P1, PT, R2, 0x42, P1 ;  /* 0x000000420200780c */ /* 0x000fc80000f21670 */
[----:B------:R-:W-:Y:S02]  /*b9a0*/  FSEL R155, R155, -INF , !P1 ;  /* 0xff8000009b9b7808 */ /* 0x000fe40004800000 */
[----:B------:R-:W-:-:S04]  /*b9b0*/  ISETP.GT.AND P1, PT, R14, 0x48, !P2 ;  /* 0x000000480e00780c */ /* 0x000fc80005724270 */
[----:B------:R-:W-:-:S04]  /*b9c0*/  ISETP.LT.OR P1, PT, R2, 0x49, P1 ;  /* 0x000000490200780c */ /* 0x000fc80000f21670 */
[----:B------:R-:W-:Y:S02]  /*b9d0*/  FSEL R143, R158, -INF , !P1 ;  /* 0xff8000009e8f7808 */ /* 0x000fe40004800000 */
[----:B------:R-:W-:Y:S02]  /*b9e0*/  ISETP.GT.AND P1, PT, R14, 0x49, !P6 ;  /* 0x000000490e00780c */ /* 0x000fe40007724270 */
[----:B------:R-:W-:Y:S02]  /*b9f0*/  ISETP.NE.AND P6, PT, R124, RZ, PT ;  /* 0x000000ff7c00720c */ /* 0x000fe40003fc5270 */
[----:B------:R-:W-:Y:S02]  /*ba00*/  ISETP.LT.OR P1, PT, R2, 0x4a, P1 ;  /* 0x0000004a0200780c */ /* 0x000fe40000f21670 */
[----:B-1----:R-:W-:Y:S02]  /*ba10*/  FMNMX.FTZ R124, R4, R5, !PT ;  /* 0x00000005047c7209 */ /* 0x002fe40007810000 */
[----:B------:R-:W-:-:S02]  /*ba20*/  FSEL R159, R159, -INF , !P1 ;  /* 0xff8000009f9f7808 */ /* 0x000fc40004800000 */
[----:B------:R-:W-:Y:S01]  /*ba30*/  ISETP.GT.AND P1, PT, R14, RZ, !P6 ;  /* 0x000000ff0e00720c */ /* 0x000fe20007724270 */
[----:B------:R-:W1:Y:S01]  /*ba40*/  SHFL.BFLY PT, R5, R124, 0x1, 0x1f ;  /* 0x0c201f007c057f89 */ /* 0x000e6200000e0000 */
[----:B------:R-:W-:Y:S02]  /*ba50*/  ISETP.NE.AND P6, PT, R120, RZ, PT ;  /* 0x000000ff7800720c */ /* 0x000fe40003fc5270 */
[----:B------:R-:W-:Y:S02]  /*ba60*/  ISETP.LT.OR P1, PT, R2, 0x1, P1 ;  /* 0x000000010200780c */ /* 0x000fe40000f21670 */
[----:B------:R-:W-:Y:S02]  /*ba70*/  ISETP.GT.AND P2, PT, R14, 0x59, !P6 ;  /* 0x000000590e00780c */ /* 0x000fe40007744270 */
[----:B------:R-:W-:Y:S02]  /*ba80*/  FSEL R122, R122, -INF , !P1 ;  /* 0xff8000007a7a7808 */ /* 0x000fe40004800000 */
[----:B------:R-:W-:-:S02]  /*ba90*/  ISETP.LT.OR P2, PT, R2, 0x5a, P2 ;  /* 0x0000005a0200780c */ /* 0x000fc40001741670 */
[----:B------:R-:W-:Y:S02]  /*baa0*/  FMNMX.FTZ R4, R122, R11, !PT ;  /* 0x0000000b7a047209 */ /* 0x000fe40007810000 */
[----:B------:R-:W-:Y:S02]  /*bab0*/  FSEL R167, R167, -INF , !P2 ;  /* 0xff800000a7a77808 */ /* 0x000fe40005000000 */
[----:B------:R-:W-:Y:S02]  /*bac0*/  FMNMX.FTZ R4, R213, R4, !PT ;  /* 0x00000004d5047209 */ /* 0x000fe40007810000 */
[----:B------:R-:W-:Y:S02]  /*bad0*/  LOP3.LUT P6, RZ, R206, 0x7f, RZ, 0xc0, !PT ;  /* 0x0000007fceff7812 */ /* 0x000fe400078cc0ff */
[----:B------:R-:W-:-:S04]  /*bae0*/  FMNMX.FTZ R4, R183, R4, !PT ;  /* 0x00000004b7047209 */ /* 0x000fc80007810000 */
[----:B------:R-:W-:Y:S02]  /*baf0*/  FMNMX.FTZ R4, R211, R4, !PT ;  /* 0x00000004d3047209 */ /* 0x000fe40007810000 */
[----:B-1----:R-:W-:Y:S02]  /*bb00*/  FMNMX.FTZ R5, R124, R5, !PT ;  /* 0x000000057c057209 */ /* 0x002fe40007810000 */
[----:B------:R-:W-:Y:S02]  /*bb10*/  FMNMX.FTZ R4, R187, R4, !PT ;  /* 0x00000004bb047209 */ /* 0x000fe40007810000 */
[C---:B------:R-:W-:Y:S01]  /*bb20*/  FSETP.NEU.FTZ.AND P1, PT, R5.reuse, -INF , PT ;  /* 0xff8000000500780b */ /* 0x040fe20003f3d000 */
[----:B0-----:R-:W-:Y:S01]  /*bb30*/  FMUL.FTZ R20, R5, R0 ;  /* 0x0000000005147220 */ /* 0x001fe20000410000 */
[----:B------:R-:W-:-:S04]  /*bb40*/  FMNMX.FTZ R4, R209, R4, !PT ;  /* 0x00000004d1047209 */ /* 0x000fc80007810000 */
[----:B------:R-:W-:Y:S02]  /*bb50*/  FMNMX.FTZ R4, R185, R4, !PT ;  /* 0x00000004b9047209 */ /* 0x000fe40007810000 */
[----:B------:R-:W-:Y:S02]  /*bb60*/  FSEL R20, R20, RZ, P1 ;  /* 0x000000ff14147208 */ /* 0x000fe40000800000 */
[----:B------:R-:W-:-:S03]  /*bb70*/  FMNMX.FTZ R4, R207, R4, !PT ;  /* 0x00000004cf047209 */ /* 0x000fc60007810000 */
        /* <DEDUP_REMOVED lines=12> */
[----:B------:R-:W-:Y:S01]  /*bc40*/  FSEL R145, R5, RZ, P1 ;  /* 0x000000ff05917208 */ /* 0x000fe20000800000 */
[--C-:B------:R-:W-:Y:S01]  /*bc50*/  FFMA.FTZ R215, R215, R0, -R20.reuse ;  /* 0x00000000d7d77223 */ /* 0x100fe20000010814 */
[----:B------:R-:W-:Y:S01]  /*bc60*/  FMNMX.FTZ R4, R189, R4, !PT ;  /* 0x00000004bd047209 */ /* 0x000fe20007810000 */
[----:B------:R-:W-:Y:S01]  /*bc70*/  FFMA.FTZ R190, R171, R0, -R20 ;  /* 0x00000000abbe7223 */ /* 0x000fe20000010814 */
[----:B------:R-:W-:Y:S01]  /*bc80*/  MUFU.EX2 R188, R188 ;  /* 0x000000bc00bc7308 */ /* 0x000fe20000000800 */
[----:B------:R-:W-:Y:S01]  /*bc90*/  FADD.FTZ R145, -R145, R12 ;  /* 0x0000000c91917221 */ /* 0x000fe20000010100 */
[----:B------:R-:W-:Y:S01]  /*bca0*/  FMNMX.FTZ R4, R131, R4, !PT ;  /* 0x0000000483047209 */ /* 0x000fe20007810000 */
[-CC-:B------:R-:W-:Y:S01]  /*bcb0*/  FFMA.FTZ R171, R177, R0.reuse, -R20.reuse ;  /* 0x00000000b1ab7223 */ /* 0x180fe20000010814 */
[-CC-:B------:R-:W-:Y:S01]  /*bcc0*/  FFMA.FTZ R186, R179, R0.reuse, -R20.reuse ;  /* 0x00000000b3ba7223 */ /* 0x180fe20000010814 */
[----:B------:R-:W-:Y:S01]  /*bcd0*/  FMUL.FTZ R2, R145, R0 ;  /* 0x0000000091027220 */ /* 0x000fe20000410000 */
[----:B------:R-:W-:Y:S01]  /*bce0*/  FMNMX.FTZ R4, R147, R4, !PT ;  /* 0x0000000493047209 */ /* 0x000fe20007810000 */
[-CC-:B------:R-:W-:Y:S01]  /*bcf0*/  FFMA.FTZ R178, R13, R0.reuse, -R20.reuse ;  /* 0x000000000db27223 */ /* 0x180fe20000010814 */
[----:B------:R-:W-:Y:S01]  /*bd00*/  MUFU.EX2 R215, R215 ;  /* 0x000000d700d77308 */ /* 0x000fe20000000800 */
[--C-:B------:R-:W-:Y:S01]  /*bd10*/  FFMA.FTZ R133, R133, R0, -R20.reuse ;  /* 0x0000000085857223 */ /* 0x100fe20000010814 */
[----:B------:R-:W-:Y:S01]  /*bd20*/  FMNMX.FTZ R4, R127, R4, !PT ;  /* 0x000000047f047209 */ /* 0x000fe20007810000 */
[-CC-:B------:R-:W-:Y:S01]  /*bd30*/  FFMA.FTZ R13, R149, R0.reuse, -R20.reuse ;  /* 0x00000000950d7223 */ /* 0x180fe20000010814 */
[-CC-:B------:R-:W-:Y:S01]  /*bd40*/  FFMA.FTZ R172, R15, R0.reuse, -R20.reuse ;  /* 0x000000000fac7223 */ /* 0x180fe20000010814 */
[--C-:B------:R-:W-:Y:S01]  /*bd50*/  FFMA.FTZ R174, R21, R0, -R20.reuse ;  /* 0x0000000015ae7223 */ /* 0x100fe20000010814 */
[----:B------:R-:W-:Y:S01]  /*bd60*/  FMNMX.FTZ R4, R151, R4, !PT ;  /* 0x0000000497047209 */ /* 0x000fe20007810000 */
[-CC-:B------:R-:W-:Y:S01]  /*bd70*/  FFMA.FTZ R168, R121, R0.reuse, -R20.reuse ;  /* 0x0000000079a87223 */ /* 0x180fe20000010814 */
[----:B------:R-:W0:Y:S01]  /*bd80*/  MUFU.EX2 R2, R2 ;  /* 0x0000000200027308 */ /* 0x000e220000000800 */
[--C-:B------:R-:W-:Y:S01]  /*bd90*/  FFMA.FTZ R170, R125, R0, -R20.reuse ;  /* 0x000000007daa7223 */ /* 0x100fe20000010814 */
[----:B------:R-:W-:Y:S01]  /*bda0*/  FMNMX.FTZ R4, R123, R4, !PT ;  /* 0x000000047b047209 */ /* 0x000fe20007810000 */
[-CC-:B------:R-:W-:Y:S01]  /*bdb0*/  FFMA.FTZ R180, R181, R0.reuse, -R20.reuse ;  /* 0x00000000b5b47223 */ /* 0x180fe20000010814 */
[-CC-:B------:R-:W-:Y:S01]  /*bdc0*/  FFMA.FTZ R137, R137, R0.reuse, -R20.reuse ;  /* 0x0000000089897223 */ /* 0x180fe20000010814 */
[--C-:B------:R-:W-:Y:S01]  /*bdd0*/  FFMA.FTZ R15, R153, R0, -R20.reuse ;  /* 0x00000000990f7223 */ /* 0x100fe20000010814 */
[----:B------:R-:W-:Y:S01]  /*bde0*/  FMNMX.FTZ R4, R155, R4, !PT ;  /* 0x000000049b047209 */ /* 0x000fe20007810000 */
[-CC-:B------:R-:W-:Y:S01]  /*bdf0*/  FFMA.FTZ R21, R157, R0.reuse, -R20.reuse ;  /* 0x000000009d157223 */ /* 0x180fe20000010814 */
[----:B------:R-:W1:Y:S01]  /*be00*/  MUFU.EX2 R190, R190 ;  /* 0x000000be00be7308 */ /* 0x000e620000000800 */
[--C-:B------:R-:W-:Y:S01]  /*be10*/  FFMA.FTZ R121, R161, R0, -R20.reuse ;  /* 0x00000000a1797223 */ /* 0x100fe20000010814 */
[----:B------:R-:W-:Y:S01]  /*be20*/  FMNMX.FTZ R4, R143, R4, !PT ;  /* 0x000000048f047209 */ /* 0x000fe20007810000 */
[----:B------:R-:W-:-:S03]  /*be30*/  FFMA.FTZ R125, R165, R0, -R20 ;  /* 0x00000000a57d7223 */ /* 0x000fc60000010814 */
[----:B------:R-:W-:Y:S02]  /*be40*/  FMNMX.FTZ R4, R159, R4, !PT ;  /* 0x000000049f047209 */ /* 0x000fe40007810000 */
[----:B------:R-:W2:Y:S01]  /*be50*/  MUFU.EX2 R169, R169 ;  /* 0x000000a900a97308 */ /* 0x000ea20000000800 */
[----:B0-----:R-:W-:Y:S01]  /*be60*/  FFMA.FTZ R9, R2, R9, R215 ;  /* 0x0000000902097223 */ /* 0x001fe200000100d7 */
[----:B------:R-:W-:-:S03]  /*be70*/  FMNMX.FTZ R4, R173, R4, !PT ;  /* 0x00000004ad047209 */ /* 0x000fc60007810000 */
[----:B------:R-:W-:Y:S01]  /*be80*/  FADD.FTZ R9, R188, R9 ;  /* 0x00000009bc097221 */ /* 0x000fe20000010000 */
[----:B------:R-:W-:Y:S02]  /*be90*/  FMNMX.FTZ R4, R163, R4, !PT ;  /* 0x00000004a3047209 */ /* 0x000fe40007810000 */
[----:B------:R-:W0:Y:S01]  /*bea0*/  MUFU.EX2 R184, R184 ;  /* 0x000000b800b87308 */ /* 0x000e220000000800 */
[----:B-1----:R-:W-:Y:S01]  /*beb0*/  FADD.FTZ R130, R190, R9 ;  /* 0x00000009be827221 */ /* 0x002fe20000010000 */
[----:B------:R-:W-:Y:S02]  /*bec0*/  FMNMX.FTZ R4, R175, R4, !PT ;  /* 0x00000004af047209 */ /* 0x000fe40007810000 */
[----:B------:R-:W-:Y:S02]  /*bed0*/  F2FP.F16.F32.PACK_AB R188, R188, R215 ;  /* 0x000000d7bcbc723e */ /* 0x000fe400000000ff */
[----:B------:R-:W-:Y:S02]  /*bee0*/  FMNMX.FTZ R4, R167, R4, !PT ;  /* 0x00000004a7047209 */ /* 0x000fe40007810000 */
[----:B------:R-:W1:Y:S01]  /*bef0*/  MUFU.EX2 R171, R171 ;  /* 0x000000ab00ab7308 */ /* 0x000e620000000800 */
[C---:B--2---:R-:W-:Y:S01]  /*bf00*/  FADD.FTZ R9, R169.reuse, R130 ;  /* 0x00000082a9097221 */ /* 0x044fe20000010000 */
[----:B------:R-:W-:Y:S01]  /*bf10*/  F2FP.F16.F32.PACK_AB R190, R169, R190 ;  /* 0x000000bea9be723e */ /* 0x000fe200000000ff */
[----:B------:R-:W2:Y:S05]  /*bf20*/  SHFL.BFLY PT, R3, R4, 0x2, 0x1f ;  /* 0x0c401f0004037f89 */ /* 0x000eaa00000e0000 */
[----:B------:R-:W3:Y:S01]  /*bf30*/  MUFU.EX2 R186, R186 ;  /* 0x000000ba00ba7308 */ /* 0x000ee20000000800 */
[----:B0-----:R-:W-:-:S07]  /*bf40*/  FADD.FTZ R130, R184, R9 ;  /* 0x00000009b8827221 */ /* 0x001fce0000010000 */
[----:B------:R-:W0:Y:S01]  /*bf50*/  MUFU.EX2 R133, R133 ;  /* 0x0000008500857308 */ /* 0x000e220000000800 */
[----:B-1----:R-:W-:-:S07]  /*bf60*/  F2FP.F16.F32.PACK_AB R184, R171, R184 ;  /* 0x000000b8abb8723e */ /* 0x002fce00000000ff */
[----:B------:R-:W1:Y:S01]  /*bf70*/  MUFU.EX2 R180, R180 ;  /* 0x000000b400b47308 */ /* 0x000e620000000800 */
[----:B--2---:R-:W-:-:S05]  /*bf80*/  FMNMX.FTZ R3, R4, R3, !PT ;  /* 0x0000000304037209 */ /* 0x004fca0007810000 */
[----:B------:R-:W2:Y:S02]  /*bf90*/  SHFL.BFLY PT, R4, R3, 0x1, 0x1f ;  /* 0x0c201f0003047f89 */ /* 0x000ea400000e0000 */
[----:B------:R-:W-:Y:S08]  /*bfa0*/  MUFU.EX2 R137, R137 ;  /* 0x0000008900897308 */ /* 0x000ff00000000800 */
[----:B------:R-:W-:Y:S08]  /*bfb0*/  MUFU.EX2 R182, R182 ;  /* 0x000000b600b67308 */ /* 0x000ff00000000800 */
[----:B------:R-:W-:Y:S01]  /*bfc0*/  MUFU.EX2 R129, R129 ;  /* 0x0000008100817308 */ /* 0x000fe20000000800 */
[----:B--2---:R-:W-:-:S07]  /*bfd0*/  FMNMX.FTZ R4, R3, R4, !PT ;  /* 0x0000000403047209 */ /* 0x004fce0007810000 */
[----:B------:R-:W-:Y:S01]  /*bfe0*/  MUFU.EX2 R176, R176 ;  /* 0x000000b000b07308 */ /* 0x000fe20000000800 */
[C---:B------:R-:W-:Y:S01]  /*bff0*/  FSETP.NEU.FTZ.AND P1, PT, R4.reuse, -INF , PT ;  /* 0xff8000000400780b */ /* 0x040fe20003f3d000 */
[----:B------:R-:W-:-:S03]  /*c000*/  FMUL.FTZ R120, R4, R0 ;  /* 0x0000000004787220 */ /* 0x000fc60000410000 */
[----:B------:R-:W-:-:S03]  /*c010*/  FSEL R126, R4, RZ, P1 ;  /* 0x000000ff047e7208 */ /* 0x000fc60000800000 */
[----:B------:R-:W-:Y:S01]  /*c020*/  MUFU.EX2 R141, R141 ;  /* 0x0000008d008d7308 */ /* 0x000fe20000000800 */
[----:B------:R-:W-:Y:S02]  /*c030*/  FSEL R120, R120, RZ, P1 ;  /* 0x000000ff78787208 */ /* 0x000fe40000800000 */
[----:B------:R-:W-:Y:S01]  /*c040*/  ISETP.GT.AND P1, PT, R10, UR61, PT ;  /* 0x0000003d0a007c0c */ /* 0x000fe2000bf24270 */
        /* <DEDUP_REMOVED lines=12> */
[----:B---3--:R-:W-:Y:S01]  /*c110*/  FADD.FTZ R132, R186, R11 ;  /* 0x0000000bba847221 */ /* 0x008fe20000010000 */
[-CC-:B------:R-:W-:Y:S01]  /*c120*/  FFMA.FTZ R181, R135, R0.reuse, -R120.reuse ;  /* 0x0000000087b57223 */ /* 0x180fe20000010878 */
[-CC-:B------:R-:W-:Y:S01]  /*c130*/  FFMA.FTZ R124, R191, R0.reuse, -R120.reuse ;  /* 0x00000000bf7c7223 */ /* 0x180fe20000010878 */
[-C--:B------:R-:W-:Y:S01]  /*c140*/  FFMA.FTZ R183, R139, R0.reuse, -R120 ;  /* 0x000000008bb77223 */ /* 0x080fe20000010878 */
[----:B------:R-:W2:Y:S01]  /*c150*/  MUFU.EX2 R3, R3 ;  /* 0x0000000300037308 */ /* 0x000ea20000000800 */
[----:B0-----:R-:W-:Y:S01]  /*c160*/  FADD.FTZ R11, R133, R132 ;  /* 0x00000084850b7221 */ /* 0x001fe20000010000 */
[-CC-:B------:R-:W-:Y:S01]  /*c170*/  FFMA.FTZ R189, R189, R0.reuse, -R120.reuse ;  /* 0x00000000bdbd7223 */ /* 0x180fe20000010878 */
[-CC-:B------:R-:W-:Y:S01]  /*c180*/  FFMA.FTZ R177, R131, R0.reuse, -R120.reuse ;  /* 0x0000000083b17223 */ /* 0x180fe20000010878 */
[-CC-:B------:R-:W-:Y:S01]  /*c190*/  FFMA.FTZ R128, R147, R0.reuse, -R120.reuse ;  /* 0x0000000093807223 */ /* 0x180fe20000010878 */
[----:B-1----:R-:W-:Y:S01]  /*c1a0*/  FADD.FTZ R132, R180, R11 ;  /* 0x0000000bb4847221 */ /* 0x002fe20000010000 */
[-CC-:B------:R-:W-:Y:S01]  /*c1b0*/  FFMA.FTZ R179, R127, R0.reuse, -R120.reuse ;  /* 0x000000007fb37223 */ /* 0x180fe20000010878 */
[----:B------:R-:W-:Y:S01]  /*c1c0*/  IMAD.U32 R127, RZ, RZ, UR5 ;  /* 0x00000005ff7f7e24 */ /* 0x000fe2000f8e00ff */
[----:B------:R-:W0:Y:S01]  /*c1d0*/  MUFU.EX2 R145, R145 ;  /* 0x0000009100917308 */ /* 0x000e220000000800 */
[-CC-:B------:R-:W-:Y:S01]  /*c1e0*/  FFMA.FTZ R11, R123, R0.reuse, -R120.reuse ;  /* 0x000000007b0b7223 */ /* 0x180fe20000010878 */
[----:B------:R-:W-:Y:S01]  /*c1f0*/  FFMA.FTZ R155, R155, R0, -R120 ;  /* 0x000000009b9b7223 */ /* 0x000fe20000010878 */
[----:B------:R-:W-:-:S02]  /*c200*/  @!P6 VIADD R123, R127, 0x30860 ;  /* 0x000308607f7be836 */ /* 0x000fc40000000000 */
[-CC-:B------:R-:W-:Y:S01]  /*c210*/  FFMA.FTZ R143, R143, R0.reuse, -R120.reuse ;  /* 0x000000008f8f7223 */ /* 0x180fe20000010878 */
[-CC-:B------:R-:W-:Y:S01]  /*c220*/  FFMA.FTZ R159, R159, R0.reuse, -R120.reuse ;  /* 0x000000009f9f7223 */ /* 0x180fe20000010878 */
[-CC-:B------:R-:W-:Y:S01]  /*c230*/  FFMA.FTZ R173, R173, R0.reuse, -R120.reuse ;  /* 0x00000000adad7223 */ /* 0x180fe20000010878 */
[----:B------:R-:W-:Y:S01]  /*c240*/  FFMA.FTZ R163, R163, R0, -R120 ;  /* 0x00000000a3a37223 */ /* 0x000fe20000010878 */
[----:B------:R-:W1:Y:S01]  /*c250*/  MUFU.EX2 R14, R14 ;  /* 0x0000000e000e7308 */ /* 0x000e620000000800 */
[----:B--2---:R-:W-:Y:S01]  /*c260*/  FFMA.FTZ R8, R3, R8, R12 ;  /* 0x0000000803087223 */ /* 0x004fe2000001000c */
[----:B------:R-:W-:Y:S01]  /*c270*/  @!P6 PRMT R127, RZ, 0x654, R123 ;  /* 0x00000654ff7fe816 */ /* 0x000fe2000000007b */
[----:B------:R-:W-:Y:S01]  /*c280*/  FFMA.FTZ R175, R175, R0, -R120 ;  /* 0x00000000afaf7223 */ /* 0x000fe20000010878 */
[----:B------:R-:W-:Y:S01]  /*c290*/  F2FP.F16.F32.PACK_AB R186, R133, R186 ;  /* 0x000000ba85ba723e */ /* 0x000fe200000000ff */
[----:B------:R-:W-:Y:S01]  /*c2a0*/  VIADD R10, R10, 0xffffffff ;  /* 0xffffffff0a0a7836 */ /* 0x000fe20000000000 */
[----:B------:R2:W-:Y:S01]  /*c2b0*/  @!P6 SYNCS.ARRIVE.TRANS64.RED.A1T0 RZ, [R127+URZ], RZ ;  /* 0x000000ff7fffe9a7 */ /* 0x0005e2000810043f */
[----:B------:R-:W-:Y:S01]  /*c2c0*/  F2FP.F16.F32.PACK_AB R180, R137, R180 ;  /* 0x000000b489b4723e */ /* 0x000fe200000000ff */
[----:B------:R-:W3:Y:S01]  /*c2d0*/  MUFU.EX2 R149, R149 ;  /* 0x0000009500957308 */ /* 0x000ee20000000800 */
[----:B0-----:R-:W-:Y:S01]  /*c2e0*/  FADD.FTZ R9, R145, R8 ;  /* 0x0000000891097221 */ /* 0x001fe20000010000 */
[-CC-:B------:R-:W-:Y:S01]  /*c2f0*/  FFMA.FTZ R8, R151, R0.reuse, -R120.reuse ;  /* 0x0000000097087223 */ /* 0x180fe20000010878 */
[----:B------:R-:W-:-:S05]  /*c300*/  FFMA.FTZ R120, R167, R0, -R120 ;  /* 0x00000000a7787223 */ /* 0x000fca0000010878 */
[----:B------:R-:W0:Y:S01]  /*c310*/  MUFU.EX2 R20, R20 ;  /* 0x0000001400147308 */ /* 0x000e220000000800 */
[----:B-1----:R-:W-:-:S07]  /*c320*/  FADD.FTZ R130, R14, R9 ;  /* 0x000000090e827221 */ /* 0x002fce0000010000 */
[----:B------:R-:W1:Y:S01]  /*c330*/  MUFU.EX2 R153, R153 ;  /* 0x0000009900997308 */ /* 0x000e620000000800 */
[C---:B---3--:R-:W-:Y:S01]  /*c340*/  FADD.FTZ R9, R149.reuse, R130 ;  /* 0x0000008295097221 */ /* 0x048fe20000010000 */
[----:B------:R-:W-:-:S06]  /*c350*/  F2FP.F16.F32.PACK_AB R191, R149, R14 ;  /* 0x0000000e95bf723e */ /* 0x000fcc00000000ff */
[----:B------:R-:W3:Y:S01]  /*c360*/  MUFU.EX2 R187, R187 ;  /* 0x000000bb00bb7308 */ /* 0x000ee20000000800 */
[----:B0-----:R-:W-:Y:S01]  /*c370*/  FADD.FTZ R130, R20, R9 ;  /* 0x0000000914827221 */ /* 0x001fe20000010000 */
[----:B------:R-:W-:-:S04]  /*c380*/  FADD.FTZ R9, R137, R132 ;  /* 0x0000008489097221 */ /* 0x000fc80000010000 */
[----:B------:R-:W-:Y:S01]  /*c390*/  FADD.FTZ R132, R182, R9 ;  /* 0x00000009b6847221 */ /* 0x000fe20000010000 */
        /* <DEDUP_REMOVED lines=8> */
[----:B---3--:R-:W-:Y:S01]  /*c420*/  FADD.FTZ R9, R187, R130 ;  /* 0x00000082bb097221 */ /* 0x008fe20000010000 */
[----:B------:R-:W-:-:S06]  /*c430*/  FADD.FTZ R123, R141, R132 ;  /* 0x000000848d7b7221 */ /* 0x000fcc0000010000 */
[----:B------:R-:W3:Y:S01]  /*c440*/  MUFU.EX2 R124, R124 ;  /* 0x0000007c007c7308 */ /* 0x000ee20000000800 */
[C---:B0-----:R-:W-:Y:S01]  /*c450*/  FADD.FTZ R130, R122.reuse, R9 ;  /* 0x000000097a827221 */ /* 0x041fe20000010000 */
[----:B------:R-:W-:-:S06]  /*c460*/  F2FP.F16.F32.PACK_AB R187, R122, R187 ;  /* 0x000000bb7abb723e */ /* 0x000fcc00000000ff */
[----:B------:R-:W0:Y:S01]  /*c470*/  MUFU.EX2 R183, R183 ;  /* 0x000000b700b77308 */ /* 0x000e220000000800 */
[----:B-1----:R-:W-:-:S07]  /*c480*/  FADD.FTZ R9, R181, R130 ;  /* 0x00000082b5097221 */ /* 0x002fce0000010000 */
[----:B------:R1:W4:Y:S01]  /*c490*/  MUFU.EX2 R126, R189 ;  /* 0x000000bd007e7308 */ /* 0x0003220000000800 */
[C---:B---3--:R-:W-:Y:S01]  /*c4a0*/  FADD.FTZ R130, R124.reuse, R9 ;  /* 0x000000097c827221 */ /* 0x048fe20000010000 */
[----:B------:R-:W-:-:S06]  /*c4b0*/  F2FP.F16.F32.PACK_AB R181, R124, R181 ;  /* 0x000000b57cb5723e */ /* 0x000fcc00000000ff */
[----:B------:R-:W3:Y:S01]  /*c4c0*/  MUFU.EX2 R177, R177 ;  /* 0x000000b100b17308 */ /* 0x000ee20000000800 */
[----:B0-----:R-:W-:Y:S01]  /*c4d0*/  FADD.FTZ R9, R183, R130 ;  /* 0x00000082b7097221 */ /* 0x001fe20000010000 */
[----:B-1----:R-:W-:Y:S01]  /*c4e0*/  F2FP.F16.F32.PACK_AB R189, R145, R12 ;  /* 0x0000000c91bd723e */ /* 0x002fe200000000ff */
[----:B------:R-:W-:-:S05]  /*c4f0*/  IMAD.MOV.U32 R12, RZ, RZ, R5 ;  /* 0x000000ffff0c7224 */ /* 0x000fca00078e0005 */
[----:B------:R-:W0:Y:S01]  /*c500*/  MUFU.EX2 R128, R128 ;  /* 0x0000008000807308 */ /* 0x000e220000000800 */
[C---:B----4-:R-:W-:Y:S01]  /*c510*/  FADD.FTZ R130, R126.reuse, R9 ;  /* 0x000000097e827221 */ /* 0x050fe20000010000 */
[----:B------:R-:W-:-:S06]  /*c520*/  F2FP.F16.F32.PACK_AB R183, R126, R183 ;  /* 0x000000b77eb7723e */ /* 0x000fcc00000000ff */
[----:B------:R-:W1:Y:S01]  /*c530*/  MUFU.EX2 R178, R178 ;  /* 0x000000b200b27308 */ /* 0x000e620000000800 */
[----:B---3--:R-:W-:-:S07]  /*c540*/  FADD.FTZ R9, R177, R130 ;  /* 0x00000082b1097221 */ /* 0x008fce0000010000 */
[----:B------:R-:W3:Y:S01]  /*c550*/  MUFU.EX2 R179, R179 ;  /* 0x000000b300b37308 */ /* 0x000ee20000000800 */
[C---:B0-----:R-:W-:Y:S01]  /*c560*/  FADD.FTZ R130, R128.reuse, R9 ;  /* 0x0000000980827221 */ /* 0x041fe20000010000 */
[----:B------:R-:W-:-:S06]  /*c570*/  F2FP.F16.F32.PACK_AB R177, R128, R177 ;  /* 0x000000b180b1723e */ /* 0x000fcc00000000ff */
[----:B------:R-:W0:Y:S01]  /*c580*/  MUFU.EX2 R13, R13 ;  /* 0x0000000d000d7308 */ /* 0x000e220000000800 */
[----:B-1----:R-:W-:-:S07]  /*c590*/  FADD.FTZ R132, R178, R123 ;  /* 0x0000007bb2847221 */ /* 0x002fce0000010000 */
[----:B------:R-:W1:Y:S01]  /*c5a0*/  MUFU.EX2 R8, R8 ;  /* 0x0000000800087308 */ /* 0x000e620000000800 */
[----:B---3--:R-:W-:-:S07]  /*c5b0*/  FADD.FTZ R9, R179, R130 ;  /* 0x00000082b3097221 */ /* 0x008fce0000010000 */
[----:B------:R-:W3:Y:S01]  /*c5c0*/  MUFU.EX2 R172, R172 ;  /* 0x000000ac00ac7308 */ /* 0x000ee20000000800 */
[C---:B0-----:R-:W-:Y:S01]  /*c5d0*/  FADD.FTZ R123, R13.reuse, R132 ;  /* 0x000000840d7b7221 */ /* 0x041fe20000010000 */
[----:B------:R-:W-:-:S06]  /*c5e0*/  F2FP.F16.F32.PACK_AB R178, R13, R178 ;  /* 0x000000b20db2723e */ /* 0x000fcc00000000ff */
[----:B------:R-:W0:Y:S01]  /*c5f0*/  MUFU.EX2 R11, R11 ;  /* 0x0000000b000b7308 */ /* 0x000e220000000800 */
[C---:B-1----:R-:W-:Y:S01]  /*c600*/  FADD.FTZ R130, R8.reuse, R9 ;  /* 0x0000000908827221 */ /* 0x042fe20000010000 */
[----:B------:R-:W-:-:S06]  /*c610*/  F2FP.F16.F32.PACK_AB R179, R8, R179 ;  /* 0x000000b308b3723e */ /* 0x000fcc00000000ff */
[----:B------:R-:W1:Y:S01]  /*c620*/  MUFU.EX2 R15, R15 ;  /* 0x0000000f000f7308 */ /* 0x000e620000000800 */
[----:B---3--:R-:W-:-:S07]  /*c630*/  FADD.FTZ R132, R172, R123 ;  /* 0x0000007bac847221 */ /* 0x008fce0000010000 */
[----:B------:R-:W3:Y:S01]  /*c640*/  MUFU.EX2 R155, R155 ;  /* 0x0000009b009b7308 */ /* 0x000ee20000000800 */
[----:B0-----:R-:W-:-:S07]  /*c650*/  FADD.FTZ R130, R11, R130 ;  /* 0x000000820b827221 */ /* 0x001fce0000010000 */
        /* <DEDUP_REMOVED lines=8> */
[----:B-1----:R-:W-:-:S07]  /*c6e0*/  FADD.FTZ R130, R143, R130 ;  /* 0x000000828f827221 */ /* 0x002fce0000010000 */
[----:B------:R-:W1:Y:S01]  /*c6f0*/  MUFU.EX2 R168, R168 ;  /* 0x000000a800a87308 */ /* 0x000e620000000800 */
[C---:B---3--:R-:W-:Y:S01]  /*c700*/  FADD.FTZ R123, R21.reuse, R132 ;  /* 0x00000084157b7221 */ /* 0x048fe20000010000 */
[----:B------:R-:W-:-:S06]  /*c710*/  F2FP.F16.F32.PACK_AB R174, R21, R174 ;  /* 0x000000ae15ae723e */ /* 0x000fcc00000000ff */
[----:B------:R3:W4:Y:S01]  /*c720*/  MUFU.EX2 R169, R173 ;  /* 0x000000ad00a97308 */ /* 0x0007220000000800 */
[----:B0-----:R-:W-:-:S07]  /*c730*/  FADD.FTZ R130, R159, R130 ;  /* 0x000000829f827221 */ /* 0x001fce0000010000 */
[----:B------:R-:W0:Y:S01]  /*c740*/  MUFU.EX2 R121, R121 ;  /* 0x0000007900797308 */ /* 0x000e220000000800 */
[----:B-1----:R-:W-:Y:S01]  /*c750*/  FADD.FTZ R132, R168, R123 ;  /* 0x0000007ba8847221 */ /* 0x002fe20000010000 */
[----:B---3--:R-:W-:Y:S01]  /*c760*/  F2FP.F16.F32.PACK_AB R173, R155, R11 ;  /* 0x0000000b9bad723e */ /* 0x008fe200000000ff */
[----:B------:R-:W-:-:S05]  /*c770*/  IMAD.MOV.U32 R11, RZ, RZ, R4 ;  /* 0x000000ffff0b7224 */ /* 0x000fca00078e0004 */
[----:B------:R-:W1:Y:S01]  /*c780*/  MUFU.EX2 R163, R163 ;  /* 0x000000a300a37308 */ /* 0x000e620000000800 */
[----:B----4-:R-:W-:-:S07]  /*c790*/  FADD.FTZ R130, R169, R130 ;  /* 0x00000082a9827221 */ /* 0x010fce0000010000 */
[----:B------:R-:W3:Y:S01]  /*c7a0*/  MUFU.EX2 R170, R170 ;  /* 0x000000aa00aa7308 */ /* 0x000ee20000000800 */
[C---:B0-----:R-:W-:Y:S01]  /*c7b0*/  FADD.FTZ R9, R121.reuse, R132 ;  /* 0x0000008479097221 */ /* 0x041fe20000010000 */
[----:B------:R-:W-:-:S06]  /*c7c0*/  F2FP.F16.F32.PACK_AB R168, R121, R168 ;  /* 0x000000a879a8723e */ /* 0x000fcc00000000ff */
[----:B------:R0:W4:Y:S01]  /*c7d0*/  MUFU.EX2 R171, R175 ;  /* 0x000000af00ab7308 */ /* 0x0001220000000800 */
[C---:B-1----:R-:W-:Y:S01]  /*c7e0*/  FADD.FTZ R130, R163.reuse, R130 ;  /* 0x00000082a3827221 */ /* 0x042fe20000010000 */
[----:B------:R-:W-:-:S06]  /*c7f0*/  F2FP.F16.F32.PACK_AB R169, R163, R169 ;  /* 0x000000a9a3a9723e */ /* 0x000fcc00000000ff */
[----:B------:R-:W1:Y:S01]  /*c800*/  MUFU.EX2 R125, R125 ;  /* 0x0000007d007d7308 */ /* 0x000e620000000800 */
[----:B---3--:R-:W-:Y:S01]  /*c810*/  FADD.FTZ R132, R170, R9 ;  /* 0x00000009aa847221 */ /* 0x008fe20000010000 */
[----:B0-----:R-:W-:-:S06]  /*c820*/  F2FP.F16.F32.PACK_AB R175, R159, R143 ;  /* 0x0000008f9faf723e */ /* 0x001fcc00000000ff */
[----:B------:R-:W0:Y:S01]  /*c830*/  MUFU.EX2 R120, R120 ;  /* 0x0000007800787308 */ /* 0x000e220000000800 */
[----:B----4-:R-:W-:Y:S01]  /*c840*/  FADD.FTZ R130, R171, R130 ;  /* 0x00000082ab827221 */ /* 0x010fe20000010000 */
[C---:B-1----:R-:W-:Y:S01]  /*c850*/  FADD.FTZ R9, R125.reuse, R132 ;  /* 0x000000847d097221 */ /* 0x042fe20000010000 */
[----:B------:R-:W-:Y:S02]  /*c860*/  F2FP.F16.F32.PACK_AB R170, R125, R170 ;  /* 0x000000aa7daa723e */ /* 0x000fe400000000ff */
[C---:B0-----:R-:W-:Y:S01]  /*c870*/  FADD.FTZ R8, R120.reuse, R130 ;  /* 0x0000008278087221 */ /* 0x041fe20000010000 */
[----:B------:R-:W-:Y:S01]  /*c880*/  F2FP.F16.F32.PACK_AB R171, R120, R171 ;  /* 0x000000ab78ab723e */ /* 0x000fe200000000ff */
[----:B--2---:R-:W-:Y:S06]  /*c890*/  @P1 BRA `(.L_x_4614) ;  /* 0xffffffd0002c1947 */ /* 0x004fec000383ffff */
.L_x_4597:
        /* <DEDUP_REMOVED lines=99> */
.L_x_4615:
[----:B------:R-:W-:Y:S01]  /*ced0*/  ULEA UR5, UR36, UR37, 0x3 ;  /* 0x0000002524057291 */ /* 0x000fe2000f8e183f */
[----:B------:R-:W-:-:S05]  /*cee0*/  IMAD.U32 R2, RZ, RZ, UR38 ;  /* 0x00000026ff027e24 */ /* 0x000fca000f8e00ff */
[----:B------:R-:W-:-:S04]  /*cef0*/  SHF.L.U32 R2, R2, 0x1f, RZ ;  /* 0x0000001f02027819 */ /* 0x000fc800000006ff */
[----:B------:R0:W1:Y:S01]  /*cf00*/  SYNCS.PHASECHK.TRANS64.TRYWAIT P1, [UR5+0x30850], R2 ;  /* 0x03085002ff0075a7 */ /* 0x0000620008020145 */
[----:B------:R-:W-:Y:S05]  /*cf10*/  @!P0 BRA `(.L_x_4616) ;  /* 0x0000000000048947 */ /* 0x000fea0003800000 */
[----:B------:R-:W-:Y:S01]  /*cf20*/  BPT.TRAP 0x1 ;  /* 0x000000040000795c */ /* 0x000fe20000300000 */
.L_x_4616:
[----:B-1----:R-:W-:Y:S05]  /*cf30*/  @P1 BRA `(.L_x_4617) ;  /* 0x0000000000081947 */ /* 0x002fea0003800000 */
[----:B------:R-:W1:Y:S02]  /*cf40*/  SYNCS.PHASECHK.TRANS64.TRYWAIT P0, [UR5+0x30850], R2 ;  /* 0x03085002ff0075a7 */ /* 0x000e640008000145 */
[----:B-1----:R-:W-:Y:S05]  /*cf50*/  @!P0 BRA `(.L_x_4618) ;  /* 0x0000008400448947 */ /* 0x002fea0003800000 */
.L_x_4617:
[----:B------:R-:W-:Y:S01]  /*cf60*/  UIADD3 UR37, UR37, 0x400, URZ ;  /* 0x0000040025257890 */ /* 0x000fe2000fffe03f */
[----:B------:R-:W-:Y:S01]  /*cf70*/  WARPGROUP.ARRIVE ;  /* 0x00000000000079c5 */ /* 0x000fe20000000000 */
[----:B------:R-:W-:Y:S01]  /*cf80*/  UMOV UR7, 0x40000040 ;  /* 0x4000004000077882 */ /* 0x000fe20000000000 */
[----:B01----:R-:W0:Y:S01]  /*cf90*/  SHFL.BFLY PT, R2, R9, 0x2, 0x1f ;  /* 0x0c401f0009027f89 */ /* 0x003e2200000e0000 */
[----:B------:R-:W-:Y:S01]  /*cfa0*/  USHF.R.U32.HI UR37, URZ, 0x4, UR37 ;  /* 0x000000043f257899 */ /* 0x000fe20008011625 */
[----:B------:R-:W-:Y:S01]  /*cfb0*/  IMAD.U32 R14, RZ, RZ, UR5 ;  /* 0x00000005ff0e7e24 */ /* 0x000fe2000f8e00ff */
[----:B------:R-:W-:Y:S01]  /*cfc0*/  R2UR UR8, R196 ;  /* 0x00000000c40872ca */ /* 0x000fe200000e0000 */
[----:B------:R-:W1:Y:S01]  /*cfd0*/  SHFL.BFLY PT, R3, R8, 0x2, 0x1f ;  /* 0x0c401f0008037f89 */ /* 0x000e6200000e0000 */
[----:B------:R-:W-:Y:S01]  /*cfe0*/  ULOP3.LUT UR37, UR37, 0x3fff, URZ, 0xc0, !UPT ;  /* 0x00003fff25257892 */ /* 0x000fe2000f8ec03f */
[----:B------:R-:W-:Y:S01]  /*cff0*/  IMAD.MOV.U32 R16, RZ, RZ, RZ ;  /* 0x000000ffff107224 */ /* 0x000fe200078e00ff */
[----:B------:R-:W2:Y:S02]  /*d000*/  S2R R15, SR_TID.X ;  /* 0x00000000000f7919 */ /* 0x000ea40000002100 */
[----:B------:R-:W-:-:S04]  /*d010*/  ULOP3.LUT UR4, UR37, 0x3000000, URZ, 0xfc, !UPT ;  /* 0x0300000025047892 */ /* 0x000fc8000f8efc3f */
[----:B------:R-:W-:Y:S02]  /*d020*/  UIMAD UR4, UR36, 0x900, UR4 ;  /* 0x00000900240478a4 */ /* 0x000fe4000f8e0204 */
[----:B------:R-:W-:Y:S02]  /*d030*/  UIADD3 UR36, UR36, 0x1, URZ ;  /* 0x0000000124247890 */ /* 0x000fe4000fffe03f */
[----:B------:R-:W-:Y:S02]  /*d040*/  UIADD3 UR8, UR8, 0x1, URZ ;  /* 0x0000000108087890 */ /* 0x000fe4000fffe03f */
[----:B------:R-:W-:Y:S01]  /*d050*/  UISETP.NE.AND UP0, UPT, UR36, 0x2, UPT ;  /* 0x000000022400788c */ /* 0x000fe2000bf05270 */
[----:B------:R-:W-:Y:S02]  /*d060*/  UMOV UR6, UR4 ;  /* 0x0000000400067c82 */ /* 0x000fe40008000000 */
[----:B------:R-:W-:Y:S01]  /*d070*/  HGMMA.64x192x16.F32 R24, R188, gdesc[UR4].tnspB, R24, gsb0 ;  /* 0x42e00004bc187df0 */ /* 0x000fe20008000818 */
[----:B------:R-:W-:Y:S01]  /*d080*/  UIADD3 UR6, UR4, 0x80, URZ ;  /* 0x0000008004067890 */ /* 0x000fe2000fffe03f */
[----:B0-----:R-:W-:Y:S01]  /*d090*/  FADD.FTZ R2, R2, R9 ;  /* 0x0000000902027221 */ /* 0x001fe20000010000 */
[----:B------:R-:W-:Y:S01]  /*d0a0*/  UMOV UR7, 0x40000040 ;  /* 0x4000004000077882 */ /* 0x000fe20000000000 */
[----:B------:R-:W-:-:S02]  /*d0b0*/  IMAD.U32 R196, RZ, RZ, UR8 ;  /* 0x00000008ffc47e24 */ /* 0x000fc4000f8e00ff */
[----:B-1----:R-:W-:Y:S01]  /*d0c0*/  FADD.FTZ R6, R3, R8 ;  /* 0x0000000803067221 */ /* 0x002fe20000010000 */
[----:B------:R-:W-:Y:S01]  /*d0d0*/  USEL UR36, UR36, URZ, UP0 ;  /* 0x0000003f24247287 */ /* 0x000fe20008000000 */
[----:B------:R-:W0:Y:S04]  /*d0e0*/  SHFL.BFLY PT, R3, R2, 0x1, 0x1f ;  /* 0x0c201f0002037f89 */ /* 0x000e2800000e0000 */
[----:B------:R-:W1:Y:S01]  /*d0f0*/  SHFL.BFLY PT, R7, R6, 0x1, 0x1f ;  /* 0x0c201f0006077f89 */ /* 0x000e6200000e0000 */
[----:B--2---:R-:W-:Y:S01]  /*d100*/  LOP3.LUT P2, RZ, R15, 0x7f, RZ, 0xc0, !PT ;  /* 0x0000007f0fff7812 */ /* 0x004fe2000784c0ff */
[----:B0-----:R-:W-:Y:S01]  /*d110*/  FADD.FTZ R12, R2, R3 ;  /* 0x00000003020c7221 */ /* 0x001fe20000010000 */
[----:B------:R-:W-:Y:S02]  /*d120*/  IMAD.MOV.U32 R3, RZ, RZ, -0x800000 ;  /* 0xff800000ff037424 */ /* 0x000fe400078e00ff */
[----:B------:R-:W-:-:S02]  /*d130*/  IMAD.MOV.U32 R2, RZ, RZ, -0x800000 ;  /* 0xff800000ff027424 */ /* 0x000fc400078e00ff */
[----:B-1----:R-:W-:Y:S01]  /*d140*/  FADD.FTZ R13, R6, R7 ;  /* 0x00000007060d7221 */ /* 0x002fe20000010000 */
[----:B------:R-:W-:Y:S01]  /*d150*/  FSETP.NE.FTZ.AND P0, PT, R12, RZ, PT ;  /* 0x000000ff0c00720b */ /* 0x000fe20003f15000 */
[----:B------:R-:W-:-:S03]  /*d160*/  IMAD.MOV.U32 R7, RZ, RZ, RZ ;  /* 0x000000ffff077224 */ /* 0x000fc600078e00ff */
[----:B------:R-:W-:-:S09]  /*d170*/  FSETP.NE.FTZ.AND P1, PT, R13, RZ, PT ;  /* 0x000000ff0d00720b */ /* 0x000fd20003f35000 */
[C---:B------:R-:W-:Y:S01]  /*d180*/  @P0 FMUL.FTZ R6, R0.reuse, 0.69314718246459960938 ;  /* 0x3f31721800060820 */ /* 0x040fe20000410000 */
[----:B------:R-:W0:Y:S03]  /*d190*/  @P0 MUFU.LG2 R10, R12 ;  /* 0x0000000c000a0308 */ /* 0x000e260000000c00 */
[----:B------:R-:W-:Y:S01]  /*d1a0*/  @P1 FMUL.FTZ R8, R0, 0.69314718246459960938 ;  /* 0x3f31721800081820 */ /* 0x000fe20000410000 */
[----:B------:R-:W-:-:S04]  /*d1b0*/  @!P2 VIADD R0, R14, 0x30860 ;  /* 0x000308600e00a836 */ /* 0x000fc80000000000 */
[----:B------:R-:W1:Y:S01]  /*d1c0*/  @P1 MUFU.LG2 R11, R13 ;  /* 0x0000000d000b1308 */ /* 0x000e620000000c00 */
[----:B------:R-:W-:-:S07]  /*d1d0*/  @!P2 PRMT R20, RZ, 0x654, R0 ;  /* 0x00000654ff14a816 */ /* 0x000fce0000000000 */
        /* <DEDUP_REMOVED lines=28> */
[----:B------:R-:W-:-:S04]  /*d3a0*/  USEL UR4, URZ, 0x1, UP0 ;  /* 0x000000013f047887 */ /* 0x000fc80008000000 */
[----:B------:R-:W-:Y:S01]  /*d3b0*/  ULOP3.LUT UR38, UR38, UR4, URZ, 0x3c, !UPT ;  /* 0x0000000426267292 */ /* 0x000fe2000f8e3c3f */
[----:B------:R-:W-:Y:S02]  /*d3c0*/  WARPGROUP.DEPBAR.LE gsb0, 0x0 ;  /* 0x00008000000079c5 */ /* 0x000fe40000010000 */
[----:B------:R-:W-:-:S10]  /*d3d0*/  WARPGROUP.ARRIVE ;  /* 0x00000000000079c5 */ /* 0x000fd40000000000 */
[----:B------:R-:W-:Y:S03]  /*d3e0*/  HGMMA.64x192x16.F32 R24, R168, gdesc[UR4].tnspB, R24, gsb0 ;  /* 0x42e00004a8187df0 */ /* 0x000fe60008000818 */
[----:B------:R-:W-:Y:S02]  /*d3f0*/  WARPGROUP.DEPBAR.LE gsb0, 0x0 ;  /* 0x00008000000079c5 */ /* 0x000fe40000010000 */
[----:B------:R1:W-:Y:S01]  /*d400*/  @!P2 SYNCS.ARRIVE.TRANS64.RED.A1T0 RZ, [R20+URZ], RZ ;  /* 0x000000ff14ffa9a7 */ /* 0x0003e2000810043f */
[-C--:B--2---:R-:W-:Y:S01]  /*d410*/  FMUL.FTZ R4, R24, R7.reuse ;  /* 0x0000000718047220 */ /* 0x084fe20000410000 */
        /* <DEDUP_REMOVED lines=95> */
.L_x_4548:
        /* <DEDUP_REMOVED lines=13> */
[----:B------:R-:W-:Y:S01]  /*dae0*/  F2FP.F16.F32.PACK_AB R5, R150, R21 ;  /* 0x000000159605723e */ /* 0x000fe200000000ff */
[----:B------:R-:W-:Y:S01]  /*daf0*/  ULDC.64 UR14, c[0x0][0x208] ;  /* 0x00008200000e7ab9 */ /* 0x000fe20000000a00 */
[----:B------:R-:W-:Y:S02]  /*db00*/  R2UR UR11, R193 ;  /* 0x00000000c10b72ca */ /* 0x000fe400000e0000 */
[----:B------:R-:W-:Y:S02]  /*db10*/  F2FP.F16.F32.PACK_AB R6, R29, R6 ;  /* 0x000000061d06723e */ /* 0x000fe400000000ff */
[----:B------:R-:W-:-:S02]  /*db20*/  R2UR UR13, R194 ;  /* 0x00000000c20d72ca */ /* 0x000fc400000e0000 */
[----:B------:R-:W-:Y:S02]  /*db30*/  F2FP.F16.F32.PACK_AB R7, R152, R7 ;  /* 0x000000079807723e */ /* 0x000fe400000000ff */
[----:B------:R-:W-:Y:S02]  /*db40*/  F2FP.F16.F32.PACK_AB R10, R11, R10 ;  /* 0x0000000a0b0a723e */ /* 0x000fe400000000ff */
[----:B------:R-:W-:Y:S02]  /*db50*/  F2FP.F16.F32.PACK_AB R8, R15, R8 ;  /* 0x000000080f08723e */ /* 0x000fe400000000ff */
[----:B------:R-:W-:Y:S01]  /*db60*/  F2FP.F16.F32.PACK_AB R11, R147, R140 ;  /* 0x0000008c930b723e */ /* 0x000fe200000000ff */
[----:B------:R-:W-:Y:S01]  /*db70*/  USHF.R.S32.HI UR10, URZ, 0x1f, UR11 ;  /* 0x0000001f3f0a7899 */ /* 0x000fe2000801140b */
[----:B------:R-:W-:Y:S01]  /*db80*/  F2FP.F16.F32.PACK_AB R12, R13, R12 ;  /* 0x0000000c0d0c723e */ /* 0x000fe200000000ff */
[----:B------:R-:W-:Y:S01]  /*db90*/  UIMAD.WIDE.U32 UR6, UR11, UR8, URZ ;  /* 0x000000080b0672a5 */ /* 0x000fe2000f8e003f */
[----:B------:R-:W-:Y:S01]  /*dba0*/  F2FP.F16.F32.PACK_AB R13, R144, R139 ;  /* 0x0000008b900d723e */ /* 0x000fe200000000ff */
[----:B------:R-:W-:Y:S01]  /*dbb0*/  UIMAD UR5, UR10, UR8, URZ ;  /* 0x000000080a0572a4 */ /* 0x000fe2000f8e023f */
[----:B------:R-:W-:Y:S01]  /*dbc0*/  F2FP.F16.F32.PACK_AB R14, R53, R14 ;  /* 0x0000000e350e723e */ /* 0x000fe200000000ff */
[----:B------:R-:W-:Y:S01]  /*dbd0*/  USHF.R.S32.HI UR12, URZ, 0x1f, UR13 ;  /* 0x0000001f3f0c7899 */ /* 0x000fe2000801140d */
[----:B------:R-:W-:Y:S01]  /*dbe0*/  F2FP.F16.F32.PACK_AB R15, R145, R138 ;  /* 0x0000008a910f723e */ /* 0x000fe200000000ff */
[----:B------:R-:W-:Y:S01]  /*dbf0*/  UIMAD UR5, UR11, UR9, UR5 ;  /* 0x000000090b0572a4 */ /* 0x000fe2000f8e0205 */
[----:B------:R-:W-:-:S02]  /*dc00*/  F2FP.F16.F32.PACK_AB R24, R57, R24 ;  /* 0x000000183918723e */ /* 0x000fc400000000ff */
[----:B------:R-:W-:Y:S01]  /*dc10*/  ULDC.64 UR8, c[0x0][0xb98] ;  /* 0x0002e60000087ab9 */ /* 0x000fe20000000a00 */
[----:B------:R-:W-:Y:S01]  /*dc20*/  UIADD3 UR7, UR7, UR5, URZ ;  /* 0x0000000507077290 */ /* 0x000fe2000fffe03f */
[----:B------:R-:W-:Y:S02]  /*dc30*/  MOV R48, R16 ;  /* 0x0000001000307202 */ /* 0x000fe40000000f00 */
[----:B0-----:R-:W-:Y:S01]  /*dc40*/  MOV R49, R27 ;  /* 0x0000001b00317202 */ /* 0x001fe20000000f00 */
[----:B------:R-:W-:Y:S01]  /*dc50*/  IMAD R27, R195, 0x40, R19 ;  /* 0x00000040c31b7824 */ /* 0x000fe200078e0213 */
[----:B------:R-:W-:Y:S01]  /*dc60*/  UIMAD UR5, UR12, UR8, URZ ;  /* 0x000000080c0572a4 */ /* 0x000fe2000f8e023f */
[----:B------:R-:W-:Y:S01]  /*dc70*/  F2FP.F16.F32.PACK_AB R96, R97, R96 ;  /* 0x000000606160723e */ /* 0x000fe200000000ff */
[----:B------:R-:W-:Y:S01]  /*dc80*/  UIMAD.WIDE.U32 UR6, UR13, UR8, UR6 ;  /* 0x000000080d0672a5 */ /* 0x000fe2000f8e0006 */
[----:B------:R-:W-:Y:S01]  /*dc90*/  IMAD.WIDE R46, R200, 0x2, R48 ;  /* 0x00000002c82e7825 */ /* 0x000fe200078e0230 */
[----:B------:R-:W-:Y:S01]  /*dca0*/  UIMAD UR5, UR13, UR9, UR5 ;  /* 0x000000090d0572a4 */ /* 0x000fe2000f8e0205 */
[----:B------:R-:W-:-:S02]  /*dcb0*/  F2FP.F16.F32.PACK_AB R97, R91, R98 ;  /* 0x000000625b61723e */ /* 0x000fc400000000ff */
[----:B------:R-:W-:Y:S01]  /*dcc0*/  IMAD.WIDE R48, R27, 0x2, R48 ;  /* 0x000000021b307825 */ /* 0x000fe200078e0230 */
[C---:B------:R-:W-:Y:S01]  /*dcd0*/  IADD3 R33, P5, R46.reuse, 0x8060, RZ ;  /* 0x000080602e217810 */ /* 0x040fe20007fbe0ff */
[----:B------:R-:W-:Y:S01]  /*dce0*/  ULDC.64 UR8, c[0x0][0xae8] ;  /* 0x0002ba0000087ab9 */ /* 0x000fe20000000a00 */
[----:B------:R-:W-:Y:S02]  /*dcf0*/  IADD3 R43, P2, R46, 0x4060, RZ ;  /* 0x000040602e2b7810 */ /* 0x000fe40007f5e0ff */
[----:B------:R-:W-:Y:S01]  /*dd00*/  LOP3.LUT R26, R33, 0x380, RZ, 0xc0, !PT ;  /* 0x00000380211a7812 */ /* 0x000fe200078ec0ff */
[--C-:B------:R-:W-:Y:S01]  /*dd10*/  IMAD.X R27, RZ, RZ, R47.reuse, P5 ;  /* 0x000000ffff1b7224 */ /* 0x100fe200028e062f */
[----:B------:R-:W-:Y:S01]  /*dd20*/  LOP3.LUT R20, R43, 0x380, RZ, 0xc0, !PT ;  /* 0x000003802b147812 */ /* 0x000fe200078ec0ff */
[----:B------:R-:W-:Y:S01]  /*dd30*/  IMAD.X R63, RZ, RZ, R47, P2 ;  /* 0x000000ffff3f7224 */ /* 0x000fe200010e062f */
[----:B------:R-:W-:Y:S02]  /*dd40*/  SHF.R.U64 R26, R26, 0x3, RZ ;  /* 0x000000031a1a7819 */ /* 0x000fe400000012ff */
[----:B------:R-:W-:-:S02]  /*dd50*/  SHF.R.U64 R20, R20, 0x3, RZ ;  /* 0x0000000314147819 */ /* 0x000fc400000012ff */
[----:B------:R-:W-:Y:S02]  /*dd60*/  LOP3.LUT R26, R26, R33, RZ, 0x3c, !PT ;  /* 0x000000211a1a7212 */ /* 0x000fe400078e3cff */
[C---:B------:R-:W-:Y:S02]  /*dd70*/  IADD3 R33, P3, R46.reuse, 0x20, RZ ;  /* 0x000000202e217810 */ /* 0x040fe40007f7e0ff */
[----:B------:R-:W-:Y:S02]  /*dd80*/  IADD3 R45, P1, R46, 0x8000, RZ ;  /* 0x000080002e2d7810 */ /* 0x000fe40007f3e0ff */
[----:B------:R-:W-:Y:S01]  /*dd90*/  LOP3.LUT R62, R20, R43, RZ, 0x3c, !PT ;  /* 0x0000002b143e7212 */ /* 0x000fe200078e3cff */
[--C-:B------:R-:W-:Y:S01]  /*dda0*/  IMAD.X R67, RZ, RZ, R47.reuse, P3 ;  /* 0x000000ffff437224 */ /* 0x100fe200018e062f */
[----:B------:R-:W-:Y:S01]  /*ddb0*/  LOP3.LUT R20, R33, 0x380, RZ, 0xc0, !PT ;  /* 0x0000038021147812 */ /* 0x000fe200078ec0ff */
[----:B------:R-:W-:Y:S01]  /*ddc0*/  IMAD.X R59, RZ, RZ, R47, P1 ;  /* 0x000000ffff3b7224 */ /* 0x000fe200008e062f */
[----:B------:R-:W-:-:S02]  /*ddd0*/  IADD3 R35, P1, R46, 0x40, RZ ;  /* 0x000000402e237810 */ /* 0x000fc40007f3e0ff */
[----:B------:R-:W-:Y:S02]  /*dde0*/  SHF.R.U64 R20, R20, 0x3, RZ ;  /* 0x0000000314147819 */ /* 0x000fe400000012ff */
[----:B------:R-:W-:Y:S01]  /*ddf0*/  IADD3 R103, P0, R46, 0x8020, RZ ;  /* 0x000080202e677810 */ /* 0x000fe20007f1e0ff */
[--C-:B------:R-:W-:Y:S01]  /*de00*/  IMAD.X R87, RZ, RZ, R47.reuse, P1 ;  /* 0x000000ffff577224 */ /* 0x100fe200008e062f */
[----:B------:R-:W-:Y:S02]  /*de10*/  LOP3.LUT R66, R20, R33, RZ, 0x3c, !PT ;  /* 0x0000002114427212 */ /* 0x000fe400078e3cff */
[----:B------:R-:W-:Y:S01]  /*de20*/  LOP3.LUT R20, R35, 0x380, RZ, 0xc0, !PT ;  /* 0x0000038023147812 */ /* 0x000fe200078ec0ff */
[----:B------:R-:W-:Y:S01]  /*de30*/  IMAD.X R55, RZ, RZ, R47, P0 ;  /* 0x000000ffff377224 */ /* 0x000fe200000e062f */
[----:B------:R-:W-:Y:S02]  /*de40*/  MOV R102, R26 ;  /* 0x0000001a00667202 */ /* 0x000fe40000000f00 */
[----:B------:R-:W-:-:S02]  /*de50*/  SHF.R.U64 R20, R20, 0x3, RZ ;  /* 0x0000000314147819 */ /* 0x000fc400000012ff */
[----:B------:R-:W-:Y:S02]  /*de60*/  IADD3 R37, P0, R46, 0x60, RZ ;  /* 0x000000602e257810 */ /* 0x000fe40007f1e0ff */
[----:B------:R-:W-:Y:S02]  /*de70*/  LOP3.LUT R86, R20, R35, RZ, 0x3c, !PT ;  /* 0x0000002314567212 */ /* 0x000fe400078e3cff */
[----:B------:R-:W-:Y:S01]  /*de80*/  IADD3 R35, P1, R48, 0x4000, RZ ;  /* 0x0000400030237810 */ /* 0x000fe20007f3e0ff */
[----:B------:R-:W-:Y:S01]  /*de90*/  IMAD.X R83, RZ, RZ, R47, P0 ;  /* 0x000000ffff537224 */ /* 0x000fe200000e062f */
[C---:B------:R-:W-:Y:S02]  /*dea0*/  IADD3 R34, P6, R46.reuse, 0x8040, RZ ;  /* 0x000080402e227810 */ /* 0x040fe40007fde0ff */
[----:B------:R-:W-:Y:S01]  /*deb0*/  LOP3.LUT R31, R46, 0x380, RZ, 0xc0, !PT ;  /* 0x000003802e1f7812 */ /* 0x000fe200078ec0ff */
[----:B------:R-:W-:Y:S01]  /*dec0*/  IMAD.X R21, RZ, RZ, R49, P1 ;  /* 0x000000ffff157224 */ /* 0x000fe200008e0631 */
[----:B-1----:R-:W-:Y:S01]  /*ded0*/  ISETP.NE.AND P1, PT, R52, 0x1, PT ;  /* 0x000000013400780c */ /* 0x002fe20003f25270 */
[----:B------:R-:W-:Y:S01]  /*dee0*/  IMAD.X R51, RZ, RZ, R47, P6 ;  /* 0x000000ffff337224 */ /* 0x000fe200030e062f */
[----:B------:R-:W-:-:S02]  /*def0*/  LOP3.LUT R30, R103, 0x380, RZ, 0xc0, !PT ;  /* 0x00000380671e7812 */ /* 0x000fc400078ec0ff */
[----:B------:R-:W-:Y:S02]  /*df00*/  LOP3.LUT R28, R45, 0x380, RZ, 0xc0, !PT ;  /* 0x000003802d1c7812 */ /* 0x000fe400078ec0ff */
[----:B------:R-:W-:Y:S02]  /*df10*/  IADD3 R33, P0, R48, 0x5000, RZ ;  /* 0x0000500030217810 */ /* 0x000fe40007f1e0ff */
[----:B------:R-:W-:Y:S02]  /*df20*/  SHF.R.U64 R31, R31, 0x3, RZ ;  /* 0x000000031f1f7819 */ /* 0x000fe400000012ff */
[----:B------:R-:W-:Y:S01]  /*df30*/  SHF.R.U64 R30, R30, 0x3, RZ ;  /* 0x000000031e1e7819 */ /* 0x000fe200000012ff */
[----:B------:R-:W-:Y:S01]  /*df40*/  IMAD.X R29, RZ, RZ, R49, P0 ;  /* 0x000000ffff1d7224 */ /* 0x000fe200000e0631 */
[----:B------:R-:W-:Y:S01]  /*df50*/  SHF.R.U64 R28, R28, 0x3, RZ ;  /* 0x000000031c1c7819 */ /* 0x000fe200000012ff */
[----:B------:R-:W0:Y:S01]  /*df60*/  @P1 LDC R26, c[0x0][0xbec] ;  /* 0x0002fb00ff1a1b82 */ /* 0x000e220000000800 */
[----:B------:R-:W-:-:S02]  /*df70*/  IADD3 R39, P6, R46, 0x4000, RZ ;  /* 0x000040002e277810 */ /* 0x000fc40007fde0ff */
[C---:B------:R-:W-:Y:S02]  /*df80*/  IADD3 R32, P4, R46.reuse, 0x4040, RZ ;  /* 0x000040402e207810 */ /* 0x040fe40007f9e0ff */
[----:B------:R-:W-:Y:S01]  /*df90*/  IADD3 R41, P5, R46, 0x4020, RZ ;  /* 0x000040202e297810 */ /* 0x000fe20007fbe0ff */
[--C-:B------:R-:W-:Y:S01]  /*dfa0*/  IMAD.X R79, RZ, RZ, R47.reuse, P6 ;  /* 0x000000ffff4f7224 */ /* 0x100fe200030e062f */
[----:B------:R-:W-:Y:S01]  /*dfb0*/  LOP3.LUT R46, R31, R46, RZ, 0x3c, !PT ;  /* 0x0000002e1f2e7212 */ /* 0x000fe200078e3cff */
[----:B------:R-:W1:Y:S01]  /*dfc0*/  @P1 LDC R27, c[0x0][0xbf0] ;  /* 0x0002fc00ff1b1b82 */ /* 0x000e620000000800 */
[----:B------:R-:W-:Y:S01]  /*dfd0*/  LOP3.LUT R54, R30, R103, RZ, 0x3c, !PT ;  /* 0x000000671e367212 */ /* 0x000fe200078e3cff */
[--C-:B------:R-:W-:Y:S01]  /*dfe0*/  IMAD.X R71, RZ, RZ, R47.reuse, P4 ;  /* 0x000000ffff477224 */ /* 0x100fe200020e062f */
[----:B------:R-:W-:Y:S01]  /*dff0*/  LOP3.LUT R58, R28, R45, RZ, 0x3c, !PT ;  /* 0x0000002d1c3a7212 */ /* 0x000fe200078e3cff */
[----:B------:R-:W-:Y:S01]  /*e000*/  IMAD.X R75, RZ, RZ, R47, P5 ;  /* 0x000000ffff4b7224 */ /* 0x000fe200028e062f */
[----:B------:R-:W-:-:S02]  /*e010*/  LOP3.LUT R28, R39, 0x380, RZ, 0xc0, !PT ;  /* 0x00000380271c7812 */ /* 0x000fc400078ec0ff */
[----:B------:R-:W-:Y:S02]  /*e020*/  IADD3 R103, P0, R48, 0xb000, RZ ;  /* 0x0000b00030677810 */ /* 0x000fe40007f1e0ff */
[----:B------:R-:W-:Y:S02]  /*e030*/  LOP3.LUT R31, R34, 0x380, RZ, 0xc0, !PT ;  /* 0x00000380221f7812 */ /* 0x000fe400078ec0ff */
[----:B------:R-:W-:Y:S01]  /*e040*/  MOV R151, R46 ;  /* 0x0000002e00977202 */ /* 0x000fe20000000f00 */
[----:B------:R-:W-:Y:S01]  /*e050*/  BAR.SYNC.DEFER_BLOCKING 0x1, 0x100 ;  /* 0x0044000000007b1d */ /* 0x000fe20000010000 */
[----:B------:R-:W-:Y:S01]  /*e060*/  SHF.R.U64 R28, R28, 0x3, RZ ;  /* 0x000000031c1c7819 */ /* 0x000fe200000012ff */
[----:B------:R-:W-:Y:S01]  /*e070*/  IMAD.X R47, RZ, RZ, R49, P0 ;  /* 0x000000ffff2f7224 */ /* 0x000fe200000e0631 */
[----:B------:R-:W-:Y:S02]  /*e080*/  LOP3.LUT R46, R103, 0x380, RZ, 0xc0, !PT ;  /* 0x00000380672e7812 */ /* 0x000fe400078ec0ff */
[----:B------:R-:W-:-:S02]  /*e090*/  SHF.R.U64 R31, R31, 0x3, RZ ;  /* 0x000000031f1f7819 */ /* 0x000fc400000012ff */
[----:B------:R-:W-:Y:S01]  /*e0a0*/  MOV R150, R54 ;  /* 0x0000003600967202 */ /* 0x000fe20000000f00 */
[----:B------:R-:W-:Y:S01]  /*e0b0*/  VIADD R55, R18, UR39 ;  /* 0x0000002712377c36 */ /* 0x000fe20008000000 */
[----:B------:R-:W-:Y:S02]  /*e0c0*/  LOP3.LUT R78, R28, R39, RZ, 0x3c, !PT ;  /* 0x000000271c4e7212 */ /* 0x000fe400078e3cff */
[----:B------:R-:W-:Y:S02]  /*e0d0*/  SHF.R.U64 R46, R46, 0x3, RZ ;  /* 0x000000032e2e7819 */ /* 0x000fe400000012ff */
[----:B------:R-:W-:Y:S02]  /*e0e0*/  LOP3.LUT R50, R31, R34, RZ, 0x3c, !PT ;  /* 0x000000221f327212 */ /* 0x000fe400078e3cff */
[----:B------:R-:W-:Y:S02]  /*e0f0*/  LOP3.LUT R28, R37, 0x380, RZ, 0xc0, !PT ;  /* 0x00000380251c7812 */ /* 0x000fe400078ec0ff */
[----:B------:R-:W-:-:S02]  /*e100*/  LOP3.LUT R46, R46, R103, RZ, 0x3c, !PT ;  /* 0x000000672e2e7212 */ /* 0x000fc400078e3cff */
[----:B------:R-:W-:Y:S02]  /*e110*/  SHF.R.U64 R28, R28, 0x3, RZ ;  /* 0x000000031c1c7819 */ /* 0x000fe400000012ff */
[----:B------:R-:W-:Y:S01]  /*e120*/  MOV R103, R50 ;  /* 0x0000003200677202 */ /* 0x000fe20000000f00 */
[----:B------:R-:W-:Y:S01]  /*e130*/  IMAD.MOV.U32 R50, RZ, RZ, R55 ;  /* 0x000000ffff327224 */ /* 0x000fe200078e0037 */
[----:B------:R-:W-:Y:S01]  /*e140*/  LOP3.LUT R82, R28, R37, RZ, 0x3c, !PT ;  /* 0x000000251c527212 */ /* 0x000fe200078e3cff */
[----:B------:R0:W-:Y:S01]  /*e150*/  STSM.16.M88.4 [R151], R4 ;  /* 0x0000000497007844 */ /* 0x0001e20000000200 */
[----:B------:R-:W-:Y:S02]  /*e160*/  MOV R66, R66 ;  /* 0x0000004200427202 */ /* 0x000fe40000000f00 */
[----:B------:R-:W-:Y:S02]  /*e170*/  LOP3.LUT R28, R33, 0x380, RZ, 0xc0, !PT ;  /* 0x00000380211c7812 */ /* 0x000fe400078ec0ff */
[----:B------:R-:W-:-:S02]  /*e180*/  MOV R86, R86 ;  /* 0x0000005600567202 */ /* 0x000fc40000000f00 */
[----:B------:R-:W-:Y:S02]  /*e190*/  MOV R82, R82 ;  /* 0x0000005200527202 */ /* 0x000fe40000000f00 */
[----:B------:R-:W-:Y:S02]  /*e1a0*/  LOP3.LUT R31, R32, 0x380, RZ, 0xc0, !PT ;  /* 0x00000380201f7812 */ /* 0x000fe400078ec0ff */
[----:B------:R-:W-:Y:S02]  /*e1b0*/  LOP3.LUT R30, R41, 0x380, RZ, 0xc0, !PT ;  /* 0x00000380291e7812 */ /* 0x000fe400078ec0ff */
[----:B------:R-:W-:Y:S02]  /*e1c0*/  SHF.R.U64 R28, R28, 0x3, RZ ;  /* 0x000000031c1c7819 */ /* 0x000fe400000012ff */
[----:B------:R-:W-:Y:S01]  /*e1d0*/  SHF.R.U64 R31, R31, 0x3, RZ ;  /* 0x000000031f1f7819 */ /* 0x000fe200000012ff */
[----:B0-----:R-:W-:Y:S01]  /*e1e0*/  @P1 IMAD.HI.U32 R4, R55, R26, RZ ;  /* 0x0000001a37041227 */ /* 0x001fe200078e00ff */
[----:B------:R-:W-:-:S02]  /*e1f0*/  F2FP.F16.F32.PACK_AB R5, R148, R143 ;  /* 0x0000008f9405723e */ /* 0x000fc400000000ff */
[----:B------:R-:W-:Y:S02]  /*e200*/  F2FP.F16.F32.PACK_AB R6, R25, R0 ;  /* 0x000000001906723e */ /* 0x000fe400000000ff */
[----:B-1----:R-:W-:Y:S02]  /*e210*/  @P1 SHF.R.U32.HI R50, RZ, R27, R4 ;  /* 0x0000001bff321219 */ /* 0x002fe40000011604 */
[----:B------:R-:W-:Y:S02]  /*e220*/  F2FP.F16.F32.PACK_AB R4, R120, R9 ;  /* 0x000000097804723e */ /* 0x000fe400000000ff */
[----:B------:R-:W-:Y:S01]  /*e230*/  F2FP.F16.F32.PACK_AB R7, R149, R142 ;  /* 0x0000008e9507723e */ /* 0x000fe200000000ff */
[----:B------:R-:W-:Y:S01]  /*e240*/  IMAD.MOV R51, RZ, RZ, -R50 ;  /* 0x000000ffff337224 */ /* 0x000fe200078e0a32 */
[----:B------:R-:W-:Y:S02]  /*e250*/  F2FP.F16.F32.PACK_AB R9, R146, R141 ;  /* 0x0000008d9209723e */ /* 0x000fe400000000ff */
[----:B------:R-:W-:Y:S01]  /*e260*/  SHF.R.U64 R30, R30, 0x3, RZ ;  /* 0x000000031e1e7819 */ /* 0x000fe200000012ff */
[----:B------:R-:W-:Y:S01]  /*e270*/  STSM.16.M88.4 [R66], R4 ;  /* 0x0000000442007844 */ /* 0x000fe20000000200 */
[----:B------:R-:W-:Y:S01]  /*e280*/  IMAD R51, R52, R51, R55 ;  /* 0x0000003334337224 */ /* 0x000fe200078e0237 */
[----:B------:R-:W-:-:S02]  /*e290*/  LOP3.LUT R28, R28, R33, RZ, 0x3c, !PT ;  /* 0x000000211c1c7212 */ /* 0x000fc400078e3cff */
[----:B------:R0:W-:Y:S01]  /*e2a0*/  STSM.16.M88.4 [R86], R8 ;  /* 0x0000000856007844 */ /* 0x0001e20000000200 */
[----:B------:R-:W-:Y:S02]  /*e2b0*/  IADD3 R33, P3, R48, 0x7000, RZ ;  /* 0x0000700030217810 */ /* 0x000fe40007f7e0ff */
[----:B------:R-:W-:Y:S01]  /*e2c0*/  SHF.R.S32.HI R0, RZ, 0x1f, R51 ;  /* 0x0000001fff007819 */ /* 0x000fe20000011433 */
[----:B------:R1:W-:Y:S01]  /*e2d0*/  STSM.16.M88.4 [R82], R12 ;  /* 0x0000000c52007844 */ /* 0x0003e20000000200 */
[----:B------:R-:W-:Y:S02]  /*e2e0*/  LOP3.LUT R70, R31, R32, RZ, 0x3c, !PT ;  /* 0x000000201f467212 */ /* 0x000fe400078e3cff */
[----:B------:R-:W-:Y:S02]  /*e2f0*/  LOP3.LUT R74, R30, R41, RZ, 0x3c, !PT ;  /* 0x000000291e4a7212 */ /* 0x000fe400078e3cff */
[----:B------:R-:W-:Y:S02]  /*e300*/  IADD3 R31, P2, R48, 0x6000, RZ ;  /* 0x00006000301f7810 */ /* 0x000fe40007f5e0ff */
[----:B------:R-:W-:-:S02]  /*e310*/  LOP3.LUT R32, R33, 0x380, RZ, 0xc0, !PT ;  /* 0x0000038021207812 */ /* 0x000fc400078ec0ff */
[----:B------:R-:W-:Y:S02]  /*e320*/  MOV R78, R78 ;  /* 0x0000004e004e7202 */ /* 0x000fe40000000f00 */
[----:B------:R-:W-:Y:S01]  /*e330*/  F2FP.F16.F32.PACK_AB R25, R137, R134 ;  /* 0x000000868919723e */ /* 0x000fe200000000ff */
[----:B0-----:R-:W-:Y:S01]  /*e340*/  IMAD.U32 R9, RZ, RZ, UR5 ;  /* 0x00000005ff097e24 */ /* 0x001fe2000f8e00ff */
[----:B------:R-:W-:Y:S01]  /*e350*/  SHF.R.S32.HI R8, RZ, 0x1f, R50 ;  /* 0x0000001fff087819 */ /* 0x000fe20000011432 */
[----:B------:R-:W-:Y:S01]  /*e360*/  ULDC UR5, c[0x0][0xa88] ;  /* 0x0002a20000057ab9 */ /* 0x000fe20000000800 */
[----:B------:R-:W-:Y:S01]  /*e370*/  F2FP.F16.F32.PACK_AB R26, R61, R60 ;  /* 0x0000003c3d1a723e */ /* 0x000fe200000000ff */
[----:B-1----:R-:W-:Y:S01]  /*e380*/  VIADD R15, R199, UR39 ;  /* 0x00000027c70f7c36 */ /* 0x002fe20008000000 */
[----:B------:R-:W-:Y:S02]  /*e390*/  IADD3 R12, P0, R50, UR6, RZ ;  /* 0x00000006320c7c10 */ /* 0x000fe4000ff1e0ff */
[----:B------:R-:W-:-:S02]  /*e3a0*/  F2FP.F16.F32.PACK_AB R27, R136, R133 ;  /* 0x00000085881b723e */ /* 0x000fc400000000ff */
[----:B------:R-:W-:Y:S01]  /*e3b0*/  IADD3.X R13, R8, UR7, R9, P0, !PT ;  /* 0x00000007080d7c10 */ /* 0x000fe200087fe409 */
[----:B------:R-:W-:Y:S01]  /*e3c0*/  ULDC.64 UR6, c[0x0][0xb88] ;  /* 0x0002e20000067ab9 */ /* 0x000fe20000000a00 */
[----:B------:R-:W-:Y:S01]  /*e3d0*/  LOP3.LUT R30, R31, 0x380, RZ, 0xc0, !PT ;  /* 0x000003801f1e7812 */ /* 0x000fe200078ec0ff */
[----:B------:R-:W-:Y:S01]  /*e3e0*/  IMAD R0, R0, UR6, RZ ;  /* 0x0000000600007c24 */ /* 0x000fe2000f8e02ff */
[----:B------:R-:W-:Y:S01]  /*e3f0*/  MOV R74, R74 ;  /* 0x0000004a004a7202 */ /* 0x000fe20000000f00 */
[----:B------:R-:W-:Y:S01]  /*e400*/  IMAD.WIDE.U32 R12, R51, UR6, R12 ;  /* 0x00000006330c7c25 */ /* 0x000fe2000f8e000c */
[----:B------:R-:W-:Y:S01]  /*e410*/  F2FP.F16.F32.PACK_AB R4, R65, R64 ;  /* 0x000000404104723e */ /* 0x000fe200000000ff */
[----:B------:R0:W-:Y:S01]  /*e420*/  STSM.16.M88.4 [R78], R24 ;  /* 0x000000184e007844 */ /* 0x0001e20000000200 */
[----:B------:R-:W-:Y:S01]  /*e430*/  F2FP.F16.F32.PACK_AB R5, R135, R132 ;  /* 0x000000848705723e */ /* 0x000fe200000000ff */
[----:B------:R-:W-:Y:S01]  /*e440*/  IMAD R51, R51, UR7, R0 ;  /* 0x0000000733337c24 */ /* 0x000fe2000f8e0200 */
[----:B------:R-:W-:Y:S01]  /*e450*/  F2FP.F16.F32.PACK_AB R6, R69, R68 ;  /* 0x000000444506723e */ /* 0x000fe200000000ff */
[----:B------:R-:W-:Y:S01]  /*e460*/  ULDC.64 UR6, c[0x0][0xb50] ;  /* 0x0002d40000067ab9 */ /* 0x000fe20000000a00 */
[----:B------:R-:W-:Y:S01]  /*e470*/  F2FP.F16.F32.PACK_AB R7, R131, R130 ;  /* 0x000000828307723e */ /* 0x000fe200000000ff */
[----:B------:R-:W-:Y:S01]  /*e480*/  IMAD R0, R52, UR5, RZ ;  /* 0x0000000534007c24 */ /* 0x000fe2000f8e02ff */
[----:B------:R-:W-:-:S02]  /*e490*/  SHF.R.U64 R32, R32, 0x3, RZ ;  /* 0x0000000320207819 */ /* 0x000fc400000012ff */
[----:B------:R-:W-:Y:S01]  /*e4a0*/  SHF.R.U64 R30, R30, 0x3, RZ ;  /* 0x000000031e1e7819 */ /* 0x000fe200000012ff */
[----:B------:R1:W-:Y:S01]  /*e4b0*/  STSM.16.M88.4 [R74], R4 ;  /* 0x000000044a007844 */ /* 0x0003e20000000200 */
[----:B------:R-:W-:Y:S01]  /*e4c0*/  LOP3.LUT R32, R32, R33, RZ, 0x3c, !PT ;  /* 0x0000002120207212 */ /* 0x000fe200078e3cff */
[--C-:B------:R-:W-:Y:S01]  /*e4d0*/  IMAD.X R33, RZ, RZ, R49.reuse, P3 ;  /* 0x000000ffff217224 */ /* 0x100fe200018e0631 */
[----:B------:R-:W-:Y:S02]  /*e4e0*/  LOP3.LUT P0, RZ, R197, 0x3, RZ, 0xc0, !PT ;  /* 0x00000003c5ff7812 */ /* 0x000fe4000780c0ff */
[----:B------:R-:W-:Y:S01]  /*e4f0*/  LOP3.LUT R30, R30, R31, RZ, 0x3c, !PT ;  /* 0x0000001f1e1e7212 */ /* 0x000fe200078e3cff */
[----:B------:R-:W-:Y:S01]  /*e500*/  IMAD.X R31, RZ, RZ, R49, P2 ;  /* 0x000000ffff1f7224 */ /* 0x000fe200010e0631 */
[----:B0-----:R-:W-:Y:S02]  /*e510*/  LEA R24, P3, R12, UR6, 0x2 ;  /* 0x000000060c187c11 */ /* 0x001fe4000f8610ff */
[----:B------:R-:W-:-:S02]  /*e520*/  ISETP.GE.OR P2, PT, R15, R0, P0 ;  /* 0x000000000f00720c */ /* 0x000fc40000746670 */
[----:B------:R-:W-:Y:S01]  /*e530*/  MOV R70, R70 ;  /* 0x0000004600467202 */ /* 0x000fe20000000f00 */
[----:B------:R-:W-:Y:S01]  /*e540*/  SHFL.IDX PT, R54, R24, RZ, 0x1c1f ;  /* 0x001c1fff18367589 */ /* 0x000fe200000e0000 */
[----:B------:R-:W-:Y:S02]  /*e550*/  F2FP.F16.F32.PACK_AB R8, R73, R72 ;  /* 0x000000484908723e */ /* 0x000fe400000000ff */
[----:B------:R-:W-:Y:S01]  /*e560*/  F2FP.F16.F32.PACK_AB R9, R128, R127 ;  /* 0x0000007f8009723e */ /* 0x000fe200000000ff */
[----:B-1----:R-:W-:Y:S01]  /*e570*/  VIADD R5, R15, 0x8 ;  /* 0x000000080f057836 */ /* 0x002fe20000000000 */
[----:B------:R-:W-:Y:S01]  /*e580*/  F2FP.F16.F32.PACK_AB R10, R77, R76 ;  /* 0x0000004c4d0a723e */ /* 0x000fe200000000ff */
[----:B------:R-:W-:Y:S01]  /*e590*/  IMAD.IADD R7, R13, 0x1, R51 ;  /* 0x000000010d077824 */ /* 0x000fe200078e0233 */
[----:B------:R-:W-:Y:S01]  /*e5a0*/  F2FP.F16.F32.PACK_AB R11, R129, R126 ;  /* 0x0000007e810b723e */ /* 0x000fe200000000ff */
[----:B------:R-:W-:Y:S01]  /*e5b0*/  SHFL.IDX PT, R64, R24, 0x1, 0x1c1f ;  /* 0x003c1f0018407f89 */ /* 0x000fe200000e0000 */
[----:B------:R-:W-:-:S02]  /*e5c0*/  ISETP.GE.OR P0, PT, R5, R0, P0 ;  /* 0x000000000500720c */ /* 0x000fc40000706670 */
[----:B------:R-:W-:Y:S01]  /*e5d0*/  LEA.HI.X R25, R12, UR7, R7, 0x2, P3 ;  /* 0x000000070c197c11 */ /* 0x000fe200098f1407 */
[----:B------:R-:W-:Y:S01]  /*e5e0*/  STSM.16.M88.4 [R70], R8 ;  /* 0x0000000846007844 */ /* 0x000fe20000000200 */
[----:B------:R-:W-:Y:S02]  /*e5f0*/  MOV R62, R62 ;  /* 0x0000003e003e7202 */ /* 0x000fe40000000f00 */
[----:B------:R-:W-:Y:S01]  /*e600*/  F2FP.F16.F32.PACK_AB R4, R81, R80 ;  /* 0x000000505104723e */ /* 0x000fe200000000ff */
[----:B------:R-:W0:Y:S01]  /*e610*/  SHFL.IDX PT, R55, R25, RZ, 0x1c1f ;  /* 0x001c1fff19377589 */ /* 0x000e2200000e0000 */
[----:B------:R-:W-:Y:S02]  /*e620*/  F2FP.F16.F32.PACK_AB R5, R124, R123 ;  /* 0x0000007b7c05723e */ /* 0x000fe400000000ff */
[----:B------:R-:W-:Y:S01]  /*e630*/  F2FP.F16.F32.PACK_AB R6, R85, R84 ;  /* 0x000000545506723e */ /* 0x000fe200000000ff */
[----:B------:R-:W1:Y:S01]  /*e640*/  SHFL.IDX PT, R65, R25, 0x1, 0x1c1f ;  /* 0x003c1f0019417f89 */ /* 0x000e6200000e0000 */
[----:B------:R-:W-:-:S02]  /*e650*/  F2FP.F16.F32.PACK_AB R7, R125, R122 ;  /* 0x0000007a7d07723e */ /* 0x000fc400000000ff */
[----:B------:R-:W-:Y:S02]  /*e660*/  MOV R58, R58 ;  /* 0x0000003a003a7202 */ /* 0x000fe40000000f00 */
[----:B------:R-:W-:Y:S01]  /*e670*/  F2FP.F16.F32.PACK_AB R12, R89, R88 ;  /* 0x00000058590c723e */ /* 0x000fe200000000ff */
[----:B------:R-:W-:Y:S01]  /*e680*/  STSM.16.M88.4 [R62], R4 ;  /* 0x000000043e007844 */ /* 0x000fe20000000200 */
        /* <DEDUP_REMOVED lines=8> */
[----:B------:R-:W-:Y:S01]  /*e710*/  F2FP.F16.F32.PACK_AB R112, R113, R112 ;  /* 0x000000707170723e */ /* 0x000fe200000000ff */
[----:B------:R-:W-:Y:S01]  /*e720*/  STSM.16.M88.4 [R150], R96 ;  /* 0x0000006096007844 */ /* 0x000fe20000000200 */
[----:B------:R-:W-:Y:S02]  /*e730*/  F2FP.F16.F32.PACK_AB R106, R109, R108 ;  /* 0x0000006c6d6a723e */ /* 0x000fe400000000ff */
[----:B------:R-:W-:-:S02]  /*e740*/  F2FP.F16.F32.PACK_AB R107, R111, R110 ;  /* 0x0000006e6f6b723e */ /* 0x000fc400000000ff */
        /* <DEDUP_REMOVED lines=8> */
[----:B------:R-:W-:Y:S01]  /*e7d0*/  LOP3.LUT R42, R43, 0x380, RZ, 0xc0, !PT ;  /* 0x000003802b2a7812 */ /* 0x000fe200078ec0ff */
[----:B------:R-:W-:Y:S01]  /*e7e0*/  BAR.SYNC.DEFER_BLOCKING 0x1, 0x100 ;  /* 0x0044000000007b1d */ /* 0x000fe20000010000 */
[----:B------:R-:W-:Y:S02]  /*e7f0*/  SHF.R.U64 R40, R40, 0x3, RZ ;  /* 0x0000000328287819 */ /* 0x000fe400000012ff */
[----:B------:R-:W-:Y:S02]  /*e800*/  SHF.R.U64 R42, R42, 0x3, RZ ;  /* 0x000000032a2a7819 */ /* 0x000fe400000012ff */
[----:B------:R-:W-:Y:S01]  /*e810*/  LOP3.LUT R40, R40, R41, RZ, 0x3c, !PT ;  /* 0x0000002928287212 */ /* 0x000fe200078e3cff */
[--C-:B------:R-:W-:Y:S01]  /*e820*/  IMAD.X R41, RZ, RZ, R49.reuse, P4 ;  /* 0x000000ffff297224 */ /* 0x100fe200020e0631 */
[----:B------:R-:W-:Y:S02]  /*e830*/  IADD3 R45, P6, R48, 0x3000, RZ ;  /* 0x00003000302d7810 */ /* 0x000fe40007fde0ff */
[----:B------:R-:W-:Y:S01]  /*e840*/  LOP3.LUT R42, R42, R43, RZ, 0x3c, !PT ;  /* 0x0000002b2a2a7212 */ /* 0x000fe200078e3cff */
[----:B------:R-:W-:Y:S01]  /*e850*/  IMAD.X R43, RZ, RZ, R49, P5 ;  /* 0x000000ffff2b7224 */ /* 0x000fe200028e0631 */
[----:B------:R-:W-:-:S02]  /*e860*/  LOP3.LUT R44, R45, 0x380, RZ, 0xc0, !PT ;  /* 0x000003802d2c7812 */ /* 0x000fc400078ec0ff */
[----:B------:R-:W-:Y:S02]  /*e870*/  LOP3.LUT R20, R35, 0x380, RZ, 0xc0, !PT ;  /* 0x0000038023147812 */ /* 0x000fe400078ec0ff */
[----:B------:R-:W-:Y:S02]  /*e880*/  IADD3 R37, P5, R48, 0x9000, RZ ;  /* 0x0000900030257810 */ /* 0x000fe40007fbe0ff */
[----:B------:R-:W-:Y:S01]  /*e890*/  SHF.R.U64 R44, R44, 0x3, RZ ;  /* 0x000000032c2c7819 */ /* 0x000fe200000012ff */
[----:B------:R-:W-:Y:S01]  /*e8a0*/  UIMAD UR5, UR10, UR8, URZ ;  /* 0x000000080a0572a4 */ /* 0x000fe2000f8e023f */
[----:B------:R-:W-:Y:S02]  /*e8b0*/  SHF.R.U64 R20, R20, 0x3, RZ ;  /* 0x0000000314147819 */ /* 0x000fe400000012ff */
[----:B------:R-:W-:Y:S02]  /*e8c0*/  LOP3.LUT R36, R37, 0x380, RZ, 0xc0, !PT ;  /* 0x0000038025247812 */ /* 0x000fe400078ec0ff */
[----:B------:R-:W-:Y:S01]  /*e8d0*/  LOP3.LUT R44, R44, R45, RZ, 0x3c, !PT ;  /* 0x0000002d2c2c7212 */ /* 0x000fe200078e3cff */
[----:B0-----:R0:W-:Y:S01]  /*e8e0*/  @!P2 ST.E desc[UR14][R54.64], R3 ;  /* 0x000000033600a985 */ /* 0x0011e2000c10190e */
[----:B------:R-:W-:Y:S01]  /*e8f0*/  LOP3.LUT R20, R20, R35, RZ, 0x3c, !PT ;  /* 0x0000002314147212 */ /* 0x000fe200078e3cff */
[----:B------:R-:W-:Y:S01]  /*e900*/  IMAD.X R45, RZ, RZ, R49, P6 ;  /* 0x000000ffff2d7224 */ /* 0x000fe200030e0631 */
[----:B------:R-:W-:Y:S01]  /*e910*/  SHF.R.U64 R36, R36, 0x3, RZ ;  /* 0x0000000324247819 */ /* 0x000fe200000012ff */
[----:B-1----:R1:W-:Y:S01]  /*e920*/  @!P0 ST.E desc[UR14][R64.64], R2 ;  /* 0x0000000240008985 */ /* 0x0023e2000c10190e */
[C---:B------:R-:W-:Y:S01]  /*e930*/  IADD3 R35, P4, R48.reuse, 0x8000, RZ ;  /* 0x0000800030237810 */ /* 0x040fe20007f9e0ff */
[----:B------:R-:W-:Y:S01]  /*e940*/  UIMAD.WIDE.U32 UR6, UR11, UR8, URZ ;  /* 0x000000080b0672a5 */ /* 0x000fe2000f8e003f */
[----:B------:R-:W-:Y:S01]  /*e950*/  IADD3 R39, P6, R48, 0xa000, RZ ;  /* 0x0000a00030277810 */ /* 0x000fe20007fde0ff */
[----:B------:R2:W5:Y:S01]  /*e960*/  LD.E.128 R24, desc[UR14][R40.64] ;  /* 0x0000000e28187980 */ /* 0x000562000c101d00 */
[----:B------:R-:W-:Y:S01]  /*e970*/  UIMAD UR5, UR11, UR9, UR5 ;  /* 0x000000090b0572a4 */ /* 0x000fe2000f8e0205 */
[----:B------:R-:W-:Y:S01]  /*e980*/  LOP3.LUT R36, R36, R37, RZ, 0x3c, !PT ;  /* 0x0000002524247212 */ /* 0x000fe200078e3cff */
[----:B0-----:R-:W0:Y:S01]  /*e990*/  @P1 LDC R3, c[0x0][0xbec] ;  /* 0x0002fb00ff031b82 */ /* 0x001e220000000800 */
[----:B------:R3:W5:Y:S01]  /*e9a0*/  LD.E.128 R60, desc[UR14][R28.64] ;  /* 0x0000000e1c3c7980 */ /* 0x000762000c101d00 */
[----:B------:R-:W-:Y:S01]  /*e9b0*/  ULDC.64 UR10, c[0x0][0xaf0] ;  /* 0x0002bc00000a7ab9 */ /* 0x000fe20000000a00 */
[----:B------:R-:W-:Y:S01]  /*e9c0*/  LOP3.LUT R34, R35, 0x380, RZ, 0xc0, !PT ;  /* 0x0000038023227812 */ /* 0x000fe200078ec0ff */
[----:B-1----:R-:W-:Y:S01]  /*e9d0*/  IMAD R2, R192, 0x20, R195 ;  /* 0x00000020c0027824 */ /* 0x002fe200078e02c3 */
[----:B------:R-:W-:Y:S01]  /*e9e0*/  LOP3.LUT R38, R39, 0x380, RZ, 0xc0, !PT ;  /* 0x0000038027267812 */ /* 0x000fe200078ec0ff */
[----:B------:R1:W5:Y:S01]  /*e9f0*/  LD.E.128 R68, desc[UR14][R20.64] ;  /* 0x0000000e14447980 */ /* 0x000362000c101d00 */
[----:B------:R-:W-:Y:S01]  /*ea00*/  LOP3.LUT R37, R48, 0x380, RZ, 0xc0, !PT ;  /* 0x0000038030257812 */ /* 0x000fe200078ec0ff */
[----:B--2---:R-:W2:Y:S01]  /*ea10*/  @P1 LDC R41, c[0x0][0xbf0] ;  /* 0x0002fc00ff291b82 */ /* 0x004ea20000000800 */
[----:B------:R-:W-:Y:S01]  /*ea20*/  UIMAD UR8, UR12, UR10, URZ ;  /* 0x0000000a0c0872a4 */ /* 0x000fe2000f8e023f */
[----:B------:R-:W-:Y:S01]  /*ea30*/  SHF.R.U64 R34, R34, 0x3, RZ ;  /* 0x0000000322227819 */ /* 0x000fe200000012ff */
[----:B---3--:R-:W-:Y:S01]  /*ea40*/  VIADD R28, R2, UR39 ;  /* 0x00000027021c7c36 */ /* 0x008fe20008000000 */
[----:B------:R-:W-:Y:S01]  /*ea50*/  UIADD3 UR7, UR7, UR5, URZ ;  /* 0x0000000507077290 */ /* 0x000fe2000fffe03f */
[----:B------:R-:W-:Y:S01]  /*ea60*/  SHF.R.U64 R38, R38, 0x3, RZ ;  /* 0x0000000326267819 */ /* 0x000fe200000012ff */
[----:B------:R-:W-:Y:S01]  /*ea70*/  UIMAD UR5, UR13, UR11, UR8 ;  /* 0x0000000b0d0572a4 */ /* 0x000fe2000f8e0208 */
[----:B------:R-:W-:Y:S01]  /*ea80*/  SHF.R.U64 R37, R37, 0x3, RZ ;  /* 0x0000000325257819 */ /* 0x000fe200000012ff */
[----:B-1----:R-:W-:Y:S01]  /*ea90*/  IMAD.MOV.U32 R21, RZ, RZ, R28 ;  /* 0x000000ffff157224 */ /* 0x002fe200078e001c */
[----:B------:R-:W-:Y:S01]  /*eaa0*/  UIMAD.WIDE.U32 UR6, UR13, UR10, UR6 ;  /* 0x0000000a0d0672a5 */ /* 0x000fe2000f8e0006 */
[----:B------:R-:W-:Y:S01]  /*eab0*/  LOP3.LUT R34, R34, R35, RZ, 0x3c, !PT ;  /* 0x0000002322227212 */ /* 0x000fe200078e3cff */
[--C-:B------:R-:W-:Y:S01]  /*eac0*/  IMAD.X R35, RZ, RZ, R49.reuse, P4 ;  /* 0x000000ffff237224 */ /* 0x100fe200020e0631 */
[----:B------:R-:W-:Y:S01]  /*ead0*/  LOP3.LUT R38, R38, R39, RZ, 0x3c, !PT ;  /* 0x0000002726267212 */ /* 0x000fe200078e3cff */
[----:B------:R-:W5:Y:S01]  /*eae0*/  LD.E.128 R8, desc[UR14][R42.64] ;  /* 0x0000000e2a087980 */ /* 0x000f62000c101d00 */
[----:B------:R-:W-:Y:S01]  /*eaf0*/  LOP3.LUT R48, R37, R48, RZ, 0x3c, !PT ;  /* 0x0000003025307212 */ /* 0x000fe200078e3cff */
[----:B0-----:R-:W-:Y:S01]  /*eb00*/  @P1 IMAD.HI.U32 R2, R28, R3, RZ ;  /* 0x000000031c021227 */ /* 0x001fe200078e00ff */
[----:B------:R-:W-:Y:S01]  /*eb10*/  UIADD3 UR5, UR7, UR5, URZ ;  /* 0x0000000507057290 */ /* 0x000fe2000fffe03f */
[----:B------:R-:W5:Y:S01]  /*eb20*/  LD.E.128 R4, desc[UR14][R44.64] ;  /* 0x0000000e2c047980 */ /* 0x000f62000c101d00 */
[----:B------:R-:W-:Y:S01]  /*eb30*/  ULDC.64 UR8, c[0x0][0xae0] ;  /* 0x0002b80000087ab9 */ /* 0x000fe20000000a00 */
[----:B------:R-:W-:-:S02]  /*eb40*/  IMAD.X R37, RZ, RZ, R49, P5 ;  /* 0x000000ffff257224 */ /* 0x000fc400028e0631 */
[----:B------:R-:W-:Y:S01]  /*eb50*/  IMAD.X R39, RZ, RZ, R49, P6 ;  /* 0x000000ffff277224 */ /* 0x000fe200030e0631 */
[----:B------:R0:W5:Y:S01]  /*eb60*/  LD.E.128 R56, desc[UR14][R30.64] ;  /* 0x0000000e1e387980 */ /* 0x000162000c101d00 */
[----:B--2---:R-:W-:Y:S01]  /*eb70*/  @P1 SHF.R.U32.HI R21, RZ, R41, R2 ;  /* 0x00000029ff151219 */ /* 0x004fe20000011602 */
[----:B------:R-:W-:Y:S02]  /*eb80*/  IMAD.U32 R3, RZ, RZ, UR7 ;  /* 0x00000007ff037e24 */ /* 0x000fe4000f8e00ff */
[----:B------:R-:W5:Y:S01]  /*eb90*/  LD.E.128 R48, desc[UR14][R48.64] ;  /* 0x0000000e30307980 */ /* 0x000f62000c101d00 */
[--C-:B------:R-:W-:Y:S01]  /*eba0*/  SHF.R.S32.HI R20, RZ, 0x1f, R21.reuse ;  /* 0x0000001fff147819 */ /* 0x100fe20000011415 */
[----:B------:R-:W-:Y:S02]  /*ebb0*/  IMAD.MOV R29, RZ, RZ, -R21 ;  /* 0x000000ffff1d7224 */ /* 0x000fe400078e0a15 */
[----:B------:R1:W5:Y:S02]  /*ebc0*/  LD.E.128 R12, desc[UR14][R32.64] ;  /* 0x0000000e200c7980 */ /* 0x000364000c101d00 */
[----:B------:R-:W-:-:S02]  /*ebd0*/  IMAD R20, R20, UR8, RZ ;  /* 0x0000000814147c24 */ /* 0x000fc4000f8e02ff */
[----:B------:R-:W-:Y:S01]  /*ebe0*/  IMAD R29, R52, R29, R28 ;  /* 0x0000001d341d7224 */ /* 0x000fe200078e021c */
[----:B------:R2:W5:Y:S01]  /*ebf0*/  LD.E.128 R80, desc[UR14][R34.64] ;  /* 0x0000000e22507980 */ /* 0x000562000c101d00 */
[----:B------:R-:W-:Y:S01]  /*ec00*/  IMAD.U32 R2, RZ, RZ, UR6 ;  /* 0x00000006ff027e24 */ /* 0x000fe2000f8e00ff */
[----:B------:R-:W-:Y:S01]  /*ec10*/  ULDC.64 UR6, c[0x0][0xad8] ;  /* 0x0002b60000067ab9 */ /* 0x000fe20000000a00 */
[----:B------:R-:W-:Y:S01]  /*ec20*/  IMAD.U32 R3, RZ, RZ, UR5 ;  /* 0x00000005ff037e24 */ /* 0x000fe2000f8e00ff */
[----:B------:R2:W5:Y:S01]  /*ec30*/  LD.E.128 R76, desc[UR14][R36.64] ;  /* 0x0000000e244c7980 */ /* 0x000562000c101d00 */
[----:B0-----:R-:W-:-:S03]  /*ec40*/  IMAD R31, R21, UR9, R20 ;  /* 0x00000009151f7c24 */ /* 0x001fc6000f8e0214 */
[----:B------:R2:W5:Y:S01]  /*ec50*/  LD.E.128 R72, desc[UR14][R38.64] ;  /* 0x0000000e26487980 */ /* 0x000562000c101d00 */
[----:B------:R-:W-:-:S03]  /*ec60*/  SHF.R.S32.HI R20, RZ, 0x1f, R29 ;  /* 0x0000001fff147819 */ /* 0x000fc6000001141d */
[----:B------:R2:W5:Y:S01]  /*ec70*/  LD.E.128 R64, desc[UR14][R46.64] ;  /* 0x0000000e2e407980 */ /* 0x000562000c101d00 */
[----:B------:R-:W-:Y:S01]  /*ec80*/  IMAD.WIDE.U32 R2, R21, UR8, R2 ;  /* 0x0000000815027c25 */ /* 0x000fe2000f8e0002 */
        /* <DEDUP_REMOVED lines=8> */
[----:B-1----:R-:W-:Y:S02]  /*ed10*/  VIADD R33, R195, UR39 ;  /* 0x00000027c3217c36 */ /* 0x002fe40008000000 */
        /* <DEDUP_REMOVED lines=13> */
[----:B------:R2:W1:Y:S01]  /*edf0*/  SHFL.IDX PT, R28, R30, RZ, 0x181f ;  /* 0x00181fff1e1c7589 */ /* 0x00046200000e0000 */
        /* <DEDUP_REMOVED lines=8> */
[----:B------:R-:W-:-:S09]  /*ee80*/  ISETP.GE.AND P2, PT, R23, UR5, PT ;  /* 0x0000000517007c0c */ /* 0x000fd2000bf46270 */
[CC--:B-1----:R-:W-:Y:S02]  /*ee90*/  @!P4 LEA R2, P6, R19.reuse, R28.reuse, 0x1 ;  /* 0x0000001c1302c211 */ /* 0x0c2fe400078c08ff */
[C---:B------:R-:W-:Y:S02]  /*eea0*/  @!P3 LEA R20, P5, R22.reuse, R28, 0x1 ;  /* 0x0000001c1614b211 */ /* 0x040fe400078a08ff */
[----:B0-----:R-:W-:Y:S02]  /*eeb0*/  @!P4 LEA.HI.X R3, R19, R16, R204, 0x1, P6 ;  /* 0x000000101303c211 */ /* 0x001fe400030f0ccc */
[C---:B------:R-:W-:Y:S02]  /*eec0*/  @!P2 LEA R28, P6, R23.reuse, R28, 0x1 ;  /* 0x0000001c171ca211 */ /* 0x040fe400078c08ff */
[-C--:B------:R-:W-:Y:S01]  /*eed0*/  @!P3 LEA.HI.X R21, R22, R16.reuse, R203, 0x1, P5 ;  /* 0x000000101615b211 */ /* 0x080fe200028f0ccb */
[----:B-----5:R3:W-:Y:S01]  /*eee0*/  @!P4 ST.E.128 desc[UR6][R2.64], R48 ;  /* 0x000000300200c985 */ /* 0x0207e2000c101d06 */
[----:B------:R-:W-:-:S03]  /*eef0*/  @!P2 LEA.HI.X R29, R23, R16, R202, 0x1, P6 ;  /* 0x00000010171da211 */ /* 0x000fc600030f0cca */
[----:B------:R3:W-:Y:S04]  /*ef00*/  @!P3 ST.E.128 desc[UR6][R20.64], R68 ;  /* 0x000000441400b985 */ /* 0x0007e8000c101d06 */
[----:B------:R3:W-:Y:S02]  /*ef10*/  @!P2 ST.E.128 desc[UR6][R28.64], R80 ;  /* 0x000000501c00a985 */ /* 0x0007e4000c101d06 */
.L_x_4622:
[----:B------:R-:W-:Y:S05]  /*ef20*/  BSYNC B1 ;  /* 0x0000000000017941 */ /* 0x000fea0003800000 */
.L_x_4621:
[----:B0-----:R0:W4:Y:S01]  /*ef30*/  SHFL.IDX PT, R16, R31, 0x1, 0x181f ;  /* 0x00381f001f107f89 */ /* 0x00112200000e0000 */
[----:B------:R-:W-:Y:S03]  /*ef40*/  BSSY B1, `(.L_x_4623) ;  /* 0x0000011000017945 */ /* 0x000fe60003800000 */
[----:B-1-3--:R0:W1:Y:S01]  /*ef50*/  SHFL.IDX PT, R28, R30, 0x1, 0x181f ;  /* 0x00381f001e1c7f89 */ /* 0x00a06200000e0000 */
[----:B------:R-:W-:Y:S05]  /*ef60*/  @P1 BRA `(.L_x_4624) ;  /* 0x0000000000381947 */ /* 0x000fea0003800000 */
[----:B------:R-:W-:Y:S01]  /*ef70*/  ULDC UR5, c[0x0][0xac8] ;  /* 0x0002b20000057ab9 */ /* 0x000fe20000000800 */
[----:B------:R-:W-:Y:S01]  /*ef80*/  ULDC.64 UR6, c[0x0][0x208] ;  /* 0x0000820000067ab9 */ /* 0x000fe20000000a00 */
[----:B------:R-:W-:Y:S02]  /*ef90*/  ISETP.GE.AND P4, PT, R19, UR5, PT ;  /* 0x0000000513007c0c */ /* 0x000fe4000bf86270 */
[----:B------:R-:W-:Y:S02]  /*efa0*/  ISETP.GE.AND P5, PT, R22, UR5, PT ;  /* 0x0000000516007c0c */ /* 0x000fe4000bfa6270 */
[----:B------:R-:W-:-:S09]  /*efb0*/  ISETP.GE.AND P6, PT, R23, UR5, PT ;  /* 0x0000000517007c0c */ /* 0x000fd2000bfc6270 */
[-C--:B-1----:R-:W-:Y:S02]  /*efc0*/  @!P4 LEA R2, P1, R19, R28.reuse, 0x1 ;  /* 0x0000001c1302c211 */ /* 0x082fe400078208ff */
[CC--:B------:R-:W-:Y:S02]  /*efd0*/  @!P5 LEA R20, P2, R22.reuse, R28.reuse, 0x1 ;  /* 0x0000001c1614d211 */ /* 0x0c0fe400078408ff */
[----:B------:R-:W-:Y:S02]  /*efe0*/  @!P6 LEA R28, P3, R23, R28, 0x1 ;  /* 0x0000001c171ce211 */ /* 0x000fe400078608ff */
[-C--:B----4-:R-:W-:Y:S02]  /*eff0*/  @!P4 LEA.HI.X R3, R19, R16.reuse, R204, 0x1, P1 ;  /* 0x000000101303c211 */ /* 0x090fe400008f0ccc */
[-C--:B------:R-:W-:Y:S02]  /*f000*/  @!P5 LEA.HI.X R21, R22, R16.reuse, R203, 0x1, P2 ;  /* 0x000000101615d211 */ /* 0x080fe400010f0ccb */
[----:B------:R-:W-:Y:S01]  /*f010*/  @!P6 LEA.HI.X R29, R23, R16, R202, 0x1, P3 ;  /* 0x00000010171de211 */ /* 0x000fe200018f0cca */
[----:B-----5:R3:W-:Y:S04]  /*f020*/  @!P4 ST.E.128 desc[UR6][R2.64], R24 ;  /* 0x000000180200c985 */ /* 0x0207e8000c101d06 */
[----:B------:R3:W-:Y:S04]  /*f030*/  @!P5 ST.E.128 desc[UR6][R20.64], R60 ;  /* 0x0000003c1400d985 */ /* 0x0007e8000c101d06 */
[----:B------:R3:W-:Y:S02]  /*f040*/  @!P6 ST.E.128 desc[UR6][R28.64], R76 ;  /* 0x0000004c1c00e985 */ /* 0x0007e4000c101d06 */
.L_x_4624:
[----:B------:R-:W-:Y:S05]  /*f050*/  BSYNC B1 ;  /* 0x0000000000017941 */ /* 0x000fea0003800000 */
.L_x_4623:
        /* <DEDUP_REMOVED lines=8> */
[----:B------:R-:W-:-:S09]  /*f0e0*/  ISETP.GE.AND P5, PT, R23, UR5, PT ;  /* 0x0000000517007c0c */ /* 0x000fd2000bfa6270 */
[-C--:B---3--:R-:W-:Y:S02]  /*f0f0*/  @!P3 LEA R2, P0, R19, R24.reuse, 0x1 ;  /* 0x000000181302b211 */ /* 0x088fe400078008ff */
[CC--:B------:R-:W-:Y:S02]  /*f100*/  @!P4 LEA R20, P1, R22.reuse, R24.reuse, 0x1 ;  /* 0x000000181614c211 */ /* 0x0c0fe400078208ff */
[----:B------:R-:W-:Y:S02]  /*f110*/  @!P5 LEA R24, P2, R23, R24, 0x1 ;  /* 0x000000181718d211 */ /* 0x000fe400078408ff */
[-C--:B0-----:R-:W-:Y:S02]  /*f120*/  @!P3 LEA.HI.X R3, R19, R16.reuse, R204, 0x1, P0 ;  /* 0x000000101303b211 */ /* 0x081fe400000f0ccc */
[-C--:B------:R-:W-:Y:S02]  /*f130*/  @!P4 LEA.HI.X R21, R22, R16.reuse, R203, 0x1, P1 ;  /* 0x000000101615c211 */ /* 0x080fe400008f0ccb */
[----:B------:R-:W-:Y:S01]  /*f140*/  @!P5 LEA.HI.X R25, R23, R16, R202, 0x1, P2 ;  /* 0x000000101719d211 */ /* 0x000fe200010f0cca */
[----:B------:R0:W-:Y:S04]  /*f150*/  @!P3 ST.E.128 desc[UR6][R2.64], R8 ;  /* 0x000000080200b985 */ /* 0x0001e8000c101d06 */
[----:B------:R0:W-:Y:S04]  /*f160*/  @!P4 ST.E.128 desc[UR6][R20.64], R56 ;  /* 0x000000381400c985 */ /* 0x0001e8000c101d06 */
[----:B------:R0:W-:Y:S02]  /*f170*/  @!P5 ST.E.128 desc[UR6][R24.64], R72 ;  /* 0x000000481800d985 */ /* 0x0001e4000c101d06 */
.L_x_4626:
[----:B------:R-:W-:Y:S05]  /*f180*/  BSYNC B1 ;  /* 0x0000000000017941 */ /* 0x000fea0003800000 */
.L_x_4625:
[----:B0-----:R-:W-:Y:S01]  /*f190*/  VIADD R3, R33, 0x60 ;  /* 0x0000006021037836 */ /* 0x001fe20000000000 */
[----:B--2-4-:R-:W4:Y:S04]  /*f1a0*/  SHFL.IDX PT, R31, R31, 0x3, 0x181f ;  /* 0x00781f001f1f7f89 */ /* 0x014f2800000e0000 */
[----:B------:R-:W-:Y:S01]  /*f1b0*/  ISETP.GE.AND P0, PT, R3, R0, PT ;  /* 0x000000000300720c */ /* 0x000fe20003f06270 */
[----:B------:R-:W0:-:S12]  /*f1c0*/  SHFL.IDX PT, R30, R30, 0x3, 0x181f ;  /* 0x00781f001e1e7f89 */ /* 0x000e1800000e0000 */
[----:B------:R-:W-:Y:S05]  /*f1d0*/  @P0 BRA `(.L_x_4627) ;  /* 0x0000000c00040947 */ /* 0x000fea0003800000 */
[----:B------:R-:W-:Y:S01]  /*f1e0*/  ULDC UR5, c[0x0][0xac8] ;  /* 0x0002b20000057ab9 */ /* 0x000fe20000000800 */
[----:B------:R-:W-:Y:S01]  /*f1f0*/  ULDC.64 UR6, c[0x0][0x208] ;  /* 0x0000820000067ab9 */ /* 0x000fe20000000a00 */
[----:B------:R-:W-:Y:S02]  /*f200*/  ISETP.GE.AND P2, PT, R19, UR5, PT ;  /* 0x0000000513007c0c */ /* 0x000fe4000bf46270 */
[----:B------:R-:W-:-:S11]  /*f210*/  ISETP.GE.AND P3, PT, R22, UR5, PT ;  /* 0x0000000516007c0c */ /* 0x000fd6000bf66270 */
[CC--:B0-----:R-:W-:Y:S02]  /*f220*/  @!P2 LEA R2, P0, R19.reuse, R30.reuse, 0x1 ;  /* 0x0000001e1302a211 */ /* 0x0c1fe400078008ff */
[C---:B------:R-:W-:Y:S02]  /*f230*/  @!P3 LEA R8, P1, R22.reuse, R30, 0x1 ;  /* 0x0000001e1608b211 */ /* 0x040fe400078208ff */
[-C--:B----4-:R-:W-:Y:S02]  /*f240*/  @!P2 LEA.HI.X R3, R19, R31.reuse, R204, 0x1, P0 ;  /* 0x0000001f1303a211 */ /* 0x090fe400000f0ccc */
[----:B------:R-:W-:Y:S02]  /*f250*/  ISETP.GE.AND P0, PT, R23, UR5, PT ;  /* 0x0000000517007c0c */ /* 0x000fe4000bf06270 */
[----:B------:R-:W-:Y:S01]  /*f260*/  @!P3 LEA.HI.X R9, R22, R31, R203, 0x1, P1 ;  /* 0x0000001f1609b211 */ /* 0x000fe200008f0ccb */
[----:B------:R0:W-:Y:S04]  /*f270*/  @!P2 ST.E.128 desc[UR6][R2.64], R4 ;  /* 0x000000040200a985 */ /* 0x0001e8000c101d06 */
[----:B------:R0:W-:Y:S06]  /*f280*/  @!P3 ST.E.128 desc[UR6][R8.64], R12 ;  /* 0x0000000c0800b985 */ /* 0x0001ec000c101d06 */
[----:B------:R-:W-:Y:S05]  /*f290*/  @P0 BRA `(.L_x_4627) ;  /* 0x0000000800d40947 */ /* 0x000fea0003800000 */
[----:B0-----:R-:W-:Y:S01]  /*f2a0*/  LEA R2, P0, R23, R30, 0x1 ;  /* 0x0000001e17027211 */ /* 0x001fe200078008ff */
[----:B------:R-:W-:-:S03]  /*f2b0*/  ULDC.64 UR6, c[0x0][0x208] ;  /* 0x0000820000067ab9 */ /* 0x000fc60000000a00 */
[----:B------:R-:W-:-:S05]  /*f2c0*/  LEA.HI.X R3, R23, R31, R202, 0x1, P0 ;  /* 0x0000001f17037211 */ /* 0x000fca00000f0cca */
[----:B------:R0:W-:Y:S01]  /*f2d0*/  ST.E.128 desc[UR6][R2.64], R64 ;  /* 0x0000004002007985 */ /* 0x0001e2000c101d06 */
[----:B------:R-:W-:Y:S05]  /*f2e0*/  BRA `(.L_x_4627) ;  /* 0x0000000800c07947 */ /* 0x000fea0003800000 */
.L_x_4620:
        /* <DEDUP_REMOVED lines=55> */
.L_x_4629:
[----:B------:R-:W-:Y:S05]  /*f660*/  BSYNC B1 ;  /* 0x0000000000017941 */ /* 0x000fea0003800000 */
.L_x_4628:
        /* <DEDUP_REMOVED lines=52> */
[----:B------:R-:W-:-:S09]  /*f9b0*/  ISETP.GE.AND P2, PT, R23, UR5, PT ;  /* 0x0000000517007c0c */ /* 0x000fd2000bf46270 */
[CC--:B-1----:R-:W-:Y:S02]  /*f9c0*/  @!P4 LEA R10, P6, R19.reuse, R2.reuse, 0x1 ;  /* 0x00000002130ac211 */ /* 0x0c2fe400078c08ff */
[C---:B------:R-:W-:Y:S02]  /*f9d0*/  @!P3 LEA R12, P5, R22.reuse, R2, 0x1 ;  /* 0x00000002160cb211 */ /* 0x040fe400078a08ff */
[----:B--2---:R-:W-:Y:S02]  /*f9e0*/  @!P4 LEA.HI.X R11, R19, R0, R204, 0x1, P6 ;  /* 0x00000000130bc211 */ /* 0x004fe400030f0ccc */
[C---:B------:R-:W-:Y:S02]  /*f9f0*/  @!P2 LEA R2, P6, R23.reuse, R2, 0x1 ;  /* 0x000000021702a211 */ /* 0x040fe400078c08ff */
[-C--:B------:R-:W-:Y:S01]  /*fa00*/  @!P3 LEA.HI.X R13, R22, R0.reuse, R203, 0x1, P5 ;  /* 0x00000000160db211 */ /* 0x080fe200028f0ccb */
[----:B------:R3:W-:Y:S01]  /*fa10*/  @!P4 ST.E.128 desc[UR6][R10.64], RZ ;  /* 0x000000ff0a00c985 */ /* 0x0007e2000c101d06 */
[----:B------:R-:W-:-:S03]  /*fa20*/  @!P2 LEA.HI.X R3, R23, R0, R202, 0x1, P6 ;  /* 0x000000001703a211 */ /* 0x000fc600030f0cca */
[----:B------:R3:W-:Y:S04]  /*fa30*/  @!P3 ST.E.128 desc[UR6][R12.64], RZ ;  /* 0x000000ff0c00b985 */ /* 0x0007e8000c101d06 */
[----:B------:R3:W-:Y:S02]  /*fa40*/  @!P2 ST.E.128 desc[UR6][R2.64], RZ ;  /* 0x000000ff0200a985 */ /* 0x0007e4000c101d06 */
.L_x_4631:
[----:B------:R-:W-:Y:S05]  /*fa50*/  BSYNC B1 ;  /* 0x0000000000017941 */ /* 0x000fea0003800000 */
.L_x_4630:
        /* <DEDUP_REMOVED lines=15> */
[----:B------:R3:W-:Y:S04]  /*fb50*/  @!P4 ST.E.128 desc[UR6][R10.64], RZ ;  /* 0x000000ff0a00c985 */ /* 0x0007e8000c101d06 */
[----:B------:R3:W-:Y:S04]  /*fb60*/  @!P5 ST.E.128 desc[UR6][R12.64], RZ ;  /* 0x000000ff0c00d985 */ /* 0x0007e8000c101d06 */
[----:B------:R3:W-:Y:S02]  /*fb70*/  @!P6 ST.E.128 desc[UR6][R2.64], RZ ;  /* 0x000000ff0200e985 */ /* 0x0007e4000c101d06 */
.L_x_4633:
[----:B------:R-:W-:Y:S05]  /*fb80*/  BSYNC B1 ;  /* 0x0000000000017941 */ /* 0x000fea0003800000 */
.L_x_4632:
        /* <DEDUP_REMOVED lines=12> */
[-C--:B0-----:R-:W-:Y:S02]  /*fc50*/  @!P3 LEA.HI.X R11, R19, R0.reuse, R204, 0x1, P0 ;  /* 0x00000000130bb211 */ /* 0x081fe400000f0ccc */
[-C--:B------:R-:W-:Y:S02]  /*fc60*/  @!P4 LEA.HI.X R13, R22, R0.reuse, R203, 0x1, P1 ;  /* 0x00000000160dc211 */ /* 0x080fe400008f0ccb */
[----:B------:R-:W-:Y:S01]  /*fc70*/  @!P5 LEA.HI.X R3, R23, R0, R202, 0x1, P2 ;  /* 0x000000001703d211 */ /* 0x000fe200010f0cca */
[----:B------:R3:W-:Y:S04]  /*fc80*/  @!P3 ST.E.128 desc[UR6][R10.64], RZ ;  /* 0x000000ff0a00b985 */ /* 0x0007e8000c101d06 */
[----:B------:R3:W-:Y:S04]  /*fc90*/  @!P4 ST.E.128 desc[UR6][R12.64], RZ ;  /* 0x000000ff0c00c985 */ /* 0x0007e8000c101d06 */
[----:B------:R3:W-:Y:S02]  /*fca0*/  @!P5 ST.E.128 desc[UR6][R2.64], RZ ;  /* 0x000000ff0200d985 */ /* 0x0007e4000c101d06 */
.L_x_4635:
[----:B------:R-:W-:Y:S05]  /*fcb0*/  BSYNC B1 ;  /* 0x0000000000017941 */ /* 0x000fea0003800000 */
.L_x_4634:
        /* <DEDUP_REMOVED lines=9> */
[----:B------:R-:W-:-:S09]  /*fd50*/  ISETP.GE.AND P5, PT, R23, UR5, PT ;  /* 0x0000000517007c0c */ /* 0x000fd2000bfa6270 */
[-C--:B--2---:R-:W-:Y:S02]  /*fd60*/  @!P3 LEA R6, P0, R19, R2.reuse, 0x1 ;  /* 0x000000021306b211 */ /* 0x084fe400078008ff */
        /* <DEDUP_REMOVED lines=8> */
.L_x_4627:
[----:B------:R-:W-:Y:S05]  /*fdf0*/  BSYNC B0 ;  /* 0x0000000000007941 */ /* 0x000fea0003800000 */
.L_x_4619:
[----:B------:R-:W-:Y:S02]  /*fe00*/  ULDC UR5, c[0x0][0xc38] ;  /* 0x00030e0000057ab9 */ /* 0x000fe40000000800 */
[----:B------:R-:W-:-:S06]  /*fe10*/  UISETP.GE.AND UP0, UPT, UR4, UR5, UPT ;  /* 0x000000050400728c */ /* 0x000fcc000bf06270 */
[----:B------:R-:W-:-:S13]  /*fe20*/  PLOP3.LUT P0, PT, PT, PT, UP0, 0x80, 0x0 ;  /* 0x000000000000781c */ /* 0x000fda0003f0f008 */
[----:B------:R-:W-:Y:S05]  /*fe30*/  @!P0 BRA `(.L_x_4636) ;  /* 0xffffff0c00e88947 */ /* 0x000fea000383ffff */
[----:B------:R-:W-:Y:S05]  /*fe40*/  EXIT ;  /* 0x000000000000794d */ /* 0x000fea0003800000 */
.L_x_4538:
[----:B------:R-:W-:-:S08]  /*fe50*/  NOP ;  /* 0x0000000000007918 */ /* 0x000fd00000000000 */
[----:B0-----:R-:W0:-:S00]  /*fe60*/  USETMAXREG.DEALLOC.CTAPOOL 0x18 ;  /* 0x00000018000079c8 */ /* 0x001e0000080e0500 */
[----:B0-----:R-:W2:Y:S01]  /*fe70*/  LDL.LU R2, [R1+0xc] ;  /* 0x00000c0001027983 */ /* 0x001ea20000300800 */
[----:B------:R-:W-:-:S05]  /*fe80*/  LOP3.LUT R0, R0, 0x3, RZ, 0xc0, !PT ;  /* 0x0000000300007812 */ /* 0x000fca00078ec0ff */
[----:B------:R-:W0:Y:S01]  /*fe90*/  S2UR UR6, SR_CTAID.X ;  /* 0x00000000000679c3 */ /* 0x000e220000002500 */
[----:B------:R-:W-:Y:S01]  /*fea0*/  IMAD.MOV.U32 R18, RZ, RZ, RZ ;  /* 0x000000ffff127224 */ /* 0x000fe200078e00ff */
[----:B------:R-:W1:Y:S02]  /*feb0*/  SHFL.IDX PT, R0, R0, RZ, 0x1f ;  /* 0x00001fff00007589 */ /* 0x000e6400000e0000 */
[----:B-1----:R-:W-:-:S04]  /*fec0*/  ISETP.NE.AND P0, PT, R0, RZ, PT ;  /* 0x000000ff0000720c */ /* 0x002fc80003f05270 */
[----:B------:R-:W0:Y:S09]  /*fed0*/  LDC R0, c[0x0][0xc38] ;  /* 0x00030e00ff007b82 */ /* 0x000e320000000800 */
[----:B------:R-:W-:Y:S06]  /*fee0*/  @P0 BAR.ARV 0x4, 0x180 ;  /* 0x0106000000000b1d */ /* 0x000fec0000002000 */
[----:B--2---:R-:W-:-:S04]  /*fef0*/  LOP3.LUT R2, R2, 0xfffffffb, RZ, 0xc0, !PT ;  /* 0xfffffffb02027812 */ /* 0x004fc800078ec0ff */
[----:B------:R-:W-:Y:S02]  /*ff00*/  @P0 LOP3.LUT R2, R2, 0x4, RZ, 0xfc, !PT ;  /* 0x0000000402020812 */ /* 0x000fe400078efcff */
[----:B0-----:R-:W-:Y:S01]  /*ff10*/  ISETP.LE.AND P0, PT, R0, UR6, PT ;  /* 0x0000000600007c0c */ /* 0x001fe2000bf03270 */
[----:B------:R-:W-:Y:S02]  /*ff20*/  IMAD.MOV.U32 R0, RZ, RZ, 0x1 ;  /* 0x00000001ff007424 */ /* 0x000fe400078e00ff */
[----:B------:R0:W-:Y:S04]  /*ff30*/  STL [R1+0xc], R2 ;  /* 0x00000c0201007387 */ /* 0x0001e80000100800 */
[----:B------:R0:W-:Y:S04]  /*ff40*/  STL [R1+0x18], RZ ;  /* 0x000018ff01007387 */ /* 0x0001e80000100800 */
[----:B------:R0:W-:Y:S02]  /*ff50*/  STL [R1+0x4], R0 ;  /* 0x0000040001007387 */ /* 0x0001e40000100800 */
        /* <DEDUP_REMOVED lines=23> */
[----:B------:R-:W-:Y:S04]  /*100d0*/  STL [R1+0x14], R3 ;  /* 0x0000140301007387 */ /* 0x000fe80000100800 */
[----:B------:R-:W-:Y:S04]  /*100e0*/  STL [R1+0x18], RZ ;  /* 0x000018ff01007387 */ /* 0x000fe80000100800 */
[----:B------:R0:W-:Y:S02]  /*100f0*/  STL [R1+0x4], R2 ;  /* 0x0000040201007387 */ /* 0x0001e40000100800 */
[----:B0-----:R-:W-:-:S02]  /*10100*/  LOP3.LUT R2, R0, 0x40, RZ, 0xfc, !PT ;  /* 0x0000004000027812 */ /* 0x001fc400078efcff */
[----:B------:R-:W-:-:S07]  /*10110*/  LOP3.LUT R0, R0, 0x80, RZ, 0xfc, !PT ;  /* 0x0000008000007812 */ /* 0x000fce00078efcff */
.L_x_4737:
        /* <DEDUP_REMOVED lines=23> */
.L_x_4638:
[----:B------:R-:W-:Y:S01]  /*10290*/  ULDC UR9, c[0x0][0xc54] ;  /* 0x0003150000097ab9 */ /* 0x000fe20000000800 */
[----:B------:R-:W-:Y:S01]  /*102a0*/  UMOV UR6, UR8 ;  /* 0x0000000800067c82 */ /* 0x000fe20008000000 */
[----:B------:R-:W-:-:S11]  /*102b0*/  UISETP.NE.AND UP0, UPT, UR9, 0x1, UPT ;  /* 0x000000010900788c */ /* 0x000fd6000bf05270 */
[----:B------:R-:W-:Y:S02]  /*102c0*/  @UP0 ULDC.64 UR10, c[0x0][0xc58] ;  /* 0x00031600000a0ab9 */ /* 0x000fe40000000a00 */
[----:B------:R-:W-:-:S04]  /*102d0*/  UIMAD.WIDE.U32 UR4, UR8, UR10, URZ ;  /* 0x0000000a080472a5 */ /* 0x000fc8000f8e003f */
[----:B------:R-:W-:-:S04]  /*102e0*/  @UP0 USHF.R.U32.HI UR6, URZ, UR11, UR5 ;  /* 0x0000000b3f060299 */ /* 0x000fc80008011605 */
[----:B------:R-:W-:-:S12]  /*102f0*/  UIMAD UR4, UR6, UR9, URZ ;  /* 0x00000009060472a4 */ /* 0x000fd8000f8e023f */
.L_x_4639:
        /* <DEDUP_REMOVED lines=48> */
.L_x_4641:
[----:B------:R-:W-:-:S11]  /*10600*/  UISETP.NE.AND UP0, UPT, UR5, 0x1, UPT ;  /* 0x000000010500788c */ /* 0x000fd6000bf05270 */
[----:B------:R-:W-:Y:S02]  /*10610*/  @UP0 ULDC.64 UR12, c[0x0][0x9e8] ;  /* 0x00027a00000c0ab9 */ /* 0x000fe40000000a00 */
[----:B------:R-:W-:-:S04]  /*10620*/  UIMAD.WIDE.U32 UR8, UR10, UR12, URZ ;  /* 0x0000000c0a0872a5 */ /* 0x000fc8000f8e003f */
[----:B------:R-:W-:-:S12]  /*10630*/  @UP0 USHF.R.U32.HI UR10, URZ, UR13, UR9 ;  /* 0x0000000d3f0a0299 */ /* 0x000fd80008011609 */
.L_x_4642:
[----:B------:R-:W-:-:S04]  /*10640*/  UIMAD UR10, UR10, UR5, UR5 ;  /* 0x000000050a0a72a4 */ /* 0x000fc8000f8e0205 */
[----:B------:R-:W-:-:S04]  /*10650*/  UISETP.LT.AND UP0, UPT, UR4, UR10, UPT ;  /* 0x0000000a0400728c */ /* 0x000fc8000bf01270 */
[----:B------:R-:W-:-:S12]  /*10660*/  USEL UR4, UR4, UR10, UP0 ;  /* 0x0000000a04047287 */ /* 0x000fd80008000000 */
.L_x_4640:
[----:B------:R-:W-:Y:S02]  /*10670*/  UIMAD UR8, UR15, UR7, 0x5f ;  /* 0x0000005f0f0874a4 */ /* 0x000fe4000f8e0207 */
[----:B------:R-:W-:Y:S02]  /*10680*/  UIADD3 UR10, UR4, 0x5f, URZ ;  /* 0x0000005f040a7890 */ /* 0x000fe4000fffe03f */
[----:B------:R-:W-:Y:S02]  /*10690*/  UIMAD.WIDE UR8, UR8, 0x2aaaaaab, URZ ;  /* 0x2aaaaaab080878a5 */ /* 0x000fe4000f8e023f */
[----:B------:R-:W-:Y:S01]  /*106a0*/  UIMAD.WIDE UR10, UR10, 0x2aaaaaab, URZ ;  /* 0x2aaaaaab0a0a78a5 */ /* 0x000fe2000f8e023f */
[----:B------:R-:W-:Y:S01]  /*106b0*/  @UP1 ULDC UR12, c[0x0][0x44c] ;  /* 0x00011300000c1ab9 */ /* 0x000fe20000000800 */
[----:B------:R-:W-:Y:S02]  /*106c0*/  UIMAD UR7, UR15, UR7, -UR6 ;  /* 0x000000070f0772a4 */ /* 0x000fe4000f8e0a06 */
[----:B------:R-:W-:-:S02]  /*106d0*/  UIMAD.WIDE.U32 UR12, UR43, UR12, URZ ;  /* 0x0000000c2b0c72a5 */ /* 0x000fc4000f8e003f */
[----:B------:R-:W-:Y:S02]  /*106e0*/  USHF.R.U32.HI UR6, URZ, 0x1f, UR9 ;  /* 0x0000001f3f067899 */ /* 0x000fe40008011609 */
[----:B------:R-:W-:Y:S01]  /*106f0*/  USHF.R.U32.HI UR4, URZ, 0x1f, UR11 ;  /* 0x0000001f3f047899 */ /* 0x000fe2000801160b */
[----:B------:R-:W-:Y:S01]  /*10700*/  @UP1 ULDC UR16, c[0x0][0x450] ;  /* 0x0001140000101ab9 */ /* 0x000fe20000000800 */
[----:B------:R-:W-:Y:S01]  /*10710*/  UMOV UR14, UR43 ;  /* 0x0000002b000e7c82 */ /* 0x000fe20008000000 */
[----:B------:R-:W-:Y:S02]  /*10720*/  @UP1 USHF.R.U32.HI UR14, URZ, UR16, UR13 ;  /* 0x000000103f0e1299 */ /* 0x000fe4000801160d */
[----:B------:R-:W-:Y:S02]  /*10730*/  ULEA.HI.SX32 UR9, UR9, UR6, 0x1c ;  /* 0x0000000609097291 */ /* 0x000fe4000f8fe23f */
[----:B------:R-:W-:Y:S02]  /*10740*/  ULEA.HI.SX32 UR4, UR11, UR4, 0x1c ;  /* 0x000000040b047291 */ /* 0x000fe4000f8fe23f */
[----:B------:R-:W-:-:S02]  /*10750*/  UIADD3 UR6, UR7, UR14, URZ ;  /* 0x0000000e07067290 */ /* 0x000fc4000fffe03f */
[----:B------:R-:W-:Y:S01]  /*10760*/  UISETP.LT.AND UP0, UPT, UR9, UR4, UPT ;  /* 0x000000040900728c */ /* 0x000fe2000bf01270 */
[----:B------:R-:W-:Y:S02]  /*10770*/  ULDC UR8, c[0x0][0x9dc] ;  /* 0x0002770000087ab9 */ /* 0x000fe40000000800 */
[----:B------:R-:W-:Y:S02]  /*10780*/  UIADD3 UR8, UR6, -UR8, URZ ;  /* 0x8000000806087290 */ /* 0x000fe4000fffe03f */
[----:B------:R-:W-:Y:S01]  /*10790*/  USEL UR41, UR9, UR4, UP0 ;  /* 0x0000000409297287 */ /* 0x000fe20008000000 */
        /* <DEDUP_REMOVED lines=12> */
.L_x_4644:
[----:B------:R-:W-:-:S11]  /*10860*/  UISETP.NE.AND UP0, UPT, UR5, 0x1, UPT ;  /* 0x000000010500788c */ /* 0x000fd6000bf05270 */
[----:B------:R-:W-:Y:S02]  /*10870*/  @UP0 ULDC.64 UR10, c[0x0][0x9e8] ;  /* 0x00027a00000a0ab9 */ /* 0x000fe40000000a00 */
[----:B------:R-:W-:-:S04]  /*10880*/  UIMAD.WIDE.U32 UR6, UR4, UR10, URZ ;  /* 0x0000000a040672a5 */ /* 0x000fc8000f8e003f */
[----:B------:R-:W-:-:S12]  /*10890*/  @UP0 USHF.R.U32.HI UR4, URZ, UR11, UR7 ;  /* 0x0000000b3f040299 */ /* 0x000fd80008011607 */
.L_x_4645:
[----:B------:R-:W-:-:S04]  /*108a0*/  UIMAD UR4, UR4, UR5, URZ ;  /* 0x00000005040472a4 */ /* 0x000fc8000f8e023f */
[----:B------:R-:W-:-:S04]  /*108b0*/  UISETP.LT.AND UP0, UPT, UR8, UR4, UPT ;  /* 0x000000040800728c */ /* 0x000fc8000bf01270 */
[----:B------:R-:W-:-:S12]  /*108c0*/  USEL UR8, UR8, UR4, !UP0 ;  /* 0x0000000408087287 */ /* 0x000fd8000c000000 */
.L_x_4643:
[----:B------:R-:W-:Y:S01]  /*108d0*/  UIMAD.WIDE UR4, UR8, 0x2aaaaaab, URZ ;  /* 0x2aaaaaab080478a5 */ /* 0x000fe2000f8e023f */
[----:B------:R-:W-:Y:S03]  /*108e0*/  BSSY B7, `(.L_x_4646) ;  /* 0x000042f000077945 */ /* 0x000fe60003800000 */
[----:B------:R-:W-:-:S04]  /*108f0*/  USHF.R.U32.HI UR4, URZ, 0x1f, UR5 ;  /* 0x0000001f3f047899 */ /* 0x000fc80008011605 */
[----:B------:R-:W-:-:S04]  /*10900*/  ULEA.HI.SX32 UR4, UR5, UR4, 0x1c ;  /* 0x0000000405047291 */ /* 0x000fc8000f8fe23f */
        /* <DEDUP_REMOVED lines=24> */
.L_x_4647:
        /* <DEDUP_REMOVED lines=20> */
.L_x_4650:
[----:B------:R-:W-:Y:S05]  /*10bd0*/  BSYNC B6 ;  /* 0x0000000000067941 */ /* 0x000fea0003800000 */
.L_x_4649:
        /* <DEDUP_REMOVED lines=20> */
.L_x_4653:
        /* <DEDUP_REMOVED lines=15> */
.L_x_4652:
[----:B------:R-:W-:Y:S05]  /*10e10*/  BSYNC B6 ;  /* 0x0000000000067941 */ /* 0x000fea0003800000 */
.L_x_4651:
[----:B------:R-:W-:Y:S01]  /*10e20*/  ULDC.64 UR4, c[0x0][0x9f8] ;  /* 0x00027e0000047ab9 */ /* 0x000fe20000000a00 */
[----:B------:R-:W2:Y:S01]  /*10e30*/  LDL.LU R0, [R1+0xc] ;  /* 0x00000c0001007983 */ /* 0x000ea20000300800 */
[----:B------:R-:W-:Y:S01]  /*10e40*/  UISETP.NE.U32.AND UP0, UPT, UR4, URZ, UPT ;  /* 0x0000003f0400728c */ /* 0x000fe2000bf05070 */
[----:B------:R-:W-:Y:S01]  /*10e50*/  IMAD.U32 R7, RZ, RZ, UR42 ;  /* 0x0000002aff077e24 */ /* 0x000fe2000f8e00ff */
[----:B------:R-:W-:Y:S02]  /*10e60*/  ULDC.64 UR6, c[0x0][0x208] ;  /* 0x0000820000067ab9 */ /* 0x000fe40000000a00 */
[----:B------:R-:W-:-:S06]  /*10e70*/  UISETP.NE.AND.EX UP0, UPT, UR5, URZ, UPT, UP0 ;  /* 0x0000003f0500728c */ /* 0x000fcc000bf05300 */
[----:B------:R-:W-:-:S05]  /*10e80*/  PLOP3.LUT P0, PT, PT, PT, UP0, 0x80, 0x0 ;  /* 0x000000000000781c */ /* 0x000fca0003f0f008 */
[----:B------:R-:W-:Y:S02]  /*10e90*/  @UP0 ULDC.64 UR4, c[0x0][0x9f8] ;  /* 0x00027e0000040ab9 */ /* 0x000fe40000000a00 */
[----:B------:R-:W-:-:S06]  /*10ea0*/  @UP0 UIMAD.WIDE UR4, UR42, 0x4, UR4 ;  /* 0x000000042a0408a5 */ /* 0x000fcc000f8e0204 */
[----:B------:R-:W-:Y:S02]  /*10eb0*/  IMAD.U32 R2, RZ, RZ, UR4 ;  /* 0x00000004ff027e24 */ /* 0x000fe4000f8e00ff */
[----:B------:R-:W-:-:S05]  /*10ec0*/  IMAD.U32 R3, RZ, RZ, UR5 ;  /* 0x00000005ff037e24 */ /* 0x000fca000f8e00ff */
[----:B------:R0:W3:Y:S01]  /*10ed0*/  @P0 LDG.E R7, desc[UR6][R2.64] ;  /* 0x0000000602070981 */ /* 0x0000e2000c1e1900 */
        /* <DEDUP_REMOVED lines=9> */
[----:B--2---:R-:W-:-:S09]  /*10f70*/  LOP3.LUT R0, R0, 0xfffffffe, RZ, 0xc0, !PT ;  /* 0xfffffffe00007812 */ /* 0x004fd200078ec0ff */
[----:B------:R-:W-:Y:S02]  /*10f80*/  @P1 LOP3.LUT R0, R0, 0x1, RZ, 0xfc, !PT ;  /* 0x0000000100001812 */ /* 0x000fe400078efcff */
[----:B---3--:R-:W-:Y:S01]  /*10f90*/  SHF.R.S32.HI R8, RZ, 0x1f, R7 ;  /* 0x0000001fff087819 */ /* 0x008fe20000011407 */
[----:B------:R0:W-:Y:S01]  /*10fa0*/  STL [R1], R7 ;  /* 0x0000000701007387 */ /* 0x0001e20000100800 */
[----:B------:R-:W-:-:S03]  /*10fb0*/  SEL R16, R7, RZ, !P1 ;  /* 0x000000ff07107207 */ /* 0x000fc60004800000 */
[----:B------:R0:W-:Y:S04]  /*10fc0*/  STL [R1+0x8], R8 ;  /* 0x0000080801007387 */ /* 0x0001e80000100800 */
[----:B------:R0:W-:Y:S01]  /*10fd0*/  STL [R1+0xc], R0 ;  /* 0x00000c0001007387 */ /* 0x0001e20000100800 */
[----:B------:R-:W-:Y:S05]  /*10fe0*/  BRA.DIV UR4, `(.L_x_4654) ;  /* 0x0000004604387947 */ /* 0x000fea000b800000 */
[----:B------:R1:W2:Y:S02]  /*10ff0*/  SHFL.IDX PT, R14, R4, RZ, 0x1f ;  /* 0x00001fff040e7589 */ /* 0x0002a400000e0000 */
.L_x_4752:
[----:B------:R-:W-:Y:S02]  /*11000*/  PLOP3.LUT P2, PT, PT, PT, PT, 0x8, 0x0 ;  /* 0x000000000000781c */ /* 0x000fe40003f4e170 */
[----:B0-----:R-:W-:Y:S02]  /*11010*/  LOP3.LUT R0, R0, 0xfffffffd, RZ, 0xc0, !PT ;  /* 0xfffffffd00007812 */ /* 0x001fe400078ec0ff */
[----:B--2---:R-:W-:-:S09]  /*11020*/  ISETP.NE.AND P0, PT, R14, RZ, PT ;  /* 0x000000ff0e00720c */ /* 0x004fd20003f05270 */
[----:B------:R-:W-:-:S05]  /*11030*/  @P2 LOP3.LUT R0, R0, 0x2, RZ, 0xfc, !PT ;  /* 0x0000000200002812 */ /* 0x000fca00078efcff */
[----:B------:R0:W-:Y:S01]  /*11040*/  STL [R1+0xc], R0 ;  /* 0x00000c0001007387 */ /* 0x0001e20000100800 */
[----:B------:R-:W-:Y:S05]  /*11050*/  @P0 BRA `(.L_x_4655) ;  /* 0x0000000400280947 */ /* 0x000fea0003800000 */
[----:B------:R-:W-:-:S03]  /*11060*/  UMOV UR4, 0xffffffff ;  /* 0xffffffff00047882 */ /* 0x000fc60000000000 */
[----:B------:R-:W-:Y:S05]  /*11070*/  BRA.DIV UR4, `(.L_x_4656) ;  /* 0x0000004604347947 */ /* 0x000fea000b800000 */
[----:B------:R-:W-:-:S13]  /*11080*/  ELECT P6, URZ, PT ;  /* 0x00000000003f782f */ /* 0x000fda00038c0000 */
.L_x_4755:
[----:B------:R-:W-:Y:S05]  /*11090*/  @!P6 BRA `(.L_x_4655) ;  /* 0x000000040018e947 */ /* 0x000fea0003800000 */
[----:B------:R-:W-:Y:S01]  /*110a0*/  IMAD.MOV.U32 R16, RZ, RZ, R7 ;  /* 0x000000ffff107224 */ /* 0x000fe200078e0007 */
[----:B------:R-:W-:Y:S06]  /*110b0*/  @!P1 BRA `(.L_x_4657) ;  /* 0x0000000000489947 */ /* 0x000fec0003800000 */
[----:B------:R-:W2:Y:S01]  /*110c0*/  LDC R6, c[0x0][0x43c] ;  /* 0x00010f00ff067b82 */ /* 0x000ea20000000800 */
[----:B------:R-:W-:Y:S01]  /*110d0*/  ULDC.64 UR4, c[0x0][0x428] ;  /* 0x00010a0000047ab9 */ /* 0x000fe20000000a00 */
[----:B------:R-:W-:Y:S01]  /*110e0*/  ULDC.64 UR6, c[0x0][0x208] ;  /* 0x0000820000067ab9 */ /* 0x000fe20000000a00 */
[----:B--2---:R-:W-:-:S13]  /*110f0*/  ISETP.NE.AND P0, PT, R6, 0x1, PT ;  /* 0x000000010600780c */ /* 0x004fda0003f05270 */
[----:B-1----:R-:W0:Y:S02]  /*11100*/  @P0 LDC.64 R4, c[0x0][0x440] ;  /* 0x00011000ff040b82 */ /* 0x002e240000000a00 */
[----:B0-----:R-:W-:-:S04]  /*11110*/  @P0 IMAD.HI.U32 R0, R19, R4, RZ ;  /* 0x0000000413000227 */ /* 0x001fc800078e00ff */
        /* <DEDUP_REMOVED lines=12> */
.L_x_4657:
[----:B--2---:R-:W2:Y:S01]  /*111e0*/  LDL R2, [R1+0x4] ;  /* 0x0000040001027983 */ /* 0x004ea20000100800 */
[----:B0-----:R-:W-:Y:S01]  /*111f0*/  IMAD R0, R18, 0x8, R17 ;  /* 0x0000000812007824 */ /* 0x001fe200078e0211 */
[----:B--2---:R-:W-:-:S04]  /*11200*/  SHF.L.U32 R2, R2, 0x1f, RZ ;  /* 0x0000001f02027819 */ /* 0x004fc800000006ff */
[----:B------:R-:W0:Y:S02]  /*11210*/  SYNCS.PHASECHK.TRANS64.TRYWAIT P0, [R0+URZ+0x30840], R2 ;  /* 0x03084002000075a7 */ /* 0x000e24000800017f */
[----:B0-----:R-:W-:Y:S05]  /*11220*/  @!P0 BRA `(.L_x_4658) ;  /* 0x0000004000e88947 */ /* 0x001fea0003800000 */
.L_x_4756:
        /* <DEDUP_REMOVED lines=11> */
.L_x_4659:
[----:B0-----:R-:W2:Y:S01]  /*112e0*/  LDL.LU R2, [R1+0xc] ;  /* 0x00000c0001027983 */ /* 0x001ea20000300800 */
[----:B------:R-:W-:Y:S01]  /*112f0*/  R2UR UR33, R0 ;  /* 0x00000000002172ca */ /* 0x000fe200000e0000 */
[----:B------:R-:W-:Y:S01]  /*11300*/  IMAD R0, R18, 0x9000, R17 ;  /* 0x0000900012007824 */ /* 0x000fe200078e0211 */
[----:B------:R-:W-:Y:S01]  /*11310*/  R2UR UR35, R19 ;  /* 0x00000000132372ca */ /* 0x000fe200000e0000 */
[----:B------:R-:W-:Y:S01]  /*11320*/  UIADD3 UR4, UP0, UR38, 0x370, URZ ;  /* 0x0000037026047890 */ /* 0x000fe2000ff1e03f */
[----:B------:R-:W-:Y:S01]  /*11330*/  PLOP3.LUT P0, PT, PT, PT, PT, 0x80, 0x0 ;  /* 0x000000000000781c */ /* 0x000fe20003f0f070 */
[----:B------:R-:W-:Y:S01]  /*11340*/  UMOV UR6, 0x0 ;  /* 0x0000000000067882 */ /* 0x000fe20000000000 */
[----:B------:R-:W-:Y:S01]  /*11350*/  R2UR UR8, R0 ;  /* 0x00000000000872ca */ /* 0x000fe200000e0000 */
[----:B------:R-:W-:Y:S01]  /*11360*/  UIADD3.X UR5, URZ, UR39, URZ, UP0, !UPT ;  /* 0x000000273f057290 */ /* 0x000fe200087fe43f */
[----:B-----5:R-:W-:Y:S01]  /*11370*/  R2UR UR37, R16 ;  /* 0x00000000102572ca */ /* 0x020fe200000e0000 */
[----:B------:R-:W-:Y:S01]  /*11380*/  UMOV UR7, 0x14f00000 ;  /* 0x14f0000000077882 */ /* 0x000fe20000000000 */
[----:B------:R-:W-:Y:S01]  /*11390*/  UMOV UR34, URZ ;  /* 0x0000003f00227c82 */ /* 0x000fe20008000000 */
[----:B------:R-:W-:Y:S01]  /*113a0*/  UMOV UR18, 0x40 ;  /* 0x0000004000127882 */ /* 0x000fe20000000000 */
[----:B------:R-:W-:Y:S01]  /*113b0*/  UMOV UR20, UR36 ;  /* 0x0000002400147c82 */ /* 0x000fe20008000000 */
[----:B------:R-:W-:-:S02]  /*113c0*/  UIADD3 UR33, UR33, 0x30830, URZ ;  /* 0x0003083021217890 */ /* 0x000fc4000fffe03f */
[----:B------:R-:W-:Y:S01]  /*113d0*/  UIMAD UR35, UR35, 0x60, URZ ;  /* 0x00000060232378a4 */ /* 0x000fe2000f8e023f */
[----:B------:R-:W-:Y:S01]  /*113e0*/  UMOV UR10, 0x80 ;  /* 0x00000080000a7882 */ /* 0x000fe20000000000 */
[----:B------:R-:W-:Y:S02]  /*113f0*/  UMOV UR12, UR36 ;  /* 0x00000024000c7c82 */ /* 0x000fe40008000000 */
[----:B------:R-:W-:Y:S02]  /*11400*/  UIADD3 UR32, UR8, 0x1e400, URZ ;  /* 0x0001e40008207890 */ /* 0x000fe4000fffe03f */
[----:B------:R-:W-:Y:S02]  /*11410*/  UIADD3 UR16, UR8, 0x21400, URZ ;  /* 0x0002140008107890 */ /* 0x000fe4000fffe03f */
[----:B------:R-:W-:Y:S01]  /*11420*/  UIADD3 UR8, UR8, 0x24400, URZ ;  /* 0x0002440008087890 */ /* 0x000fe2000fffe03f */
[----:B------:R-:W-:Y:S01]  /*11430*/  UMOV UR21, UR37 ;  /* 0x0000002500157c82 */ /* 0x000fe20008000000 */
[----:B------:R-:W-:Y:S01]  /*11440*/  UMOV UR17, UR33 ;  /* 0x0000002100117c82 */ /* 0x000fe20008000000 */
[----:B------:R-:W-:Y:S01]  /*11450*/  UMOV UR19, UR35 ;  /* 0x0000002300137c82 */ /* 0x000fe20008000000 */
[----:B------:R-:W-:Y:S01]  /*11460*/  UMOV UR13, UR37 ;  /* 0x00000025000d7c82 */ /* 0x000fe20008000000 */
[----:B------:R-:W-:Y:S01]  /*11470*/  UMOV UR9, UR33 ;  /* 0x0000002100097c82 */ /* 0x000fe20008000000 */
[----:B------:R-:W-:Y:S01]  /*11480*/  UMOV UR11, UR35 ;  /* 0x00000023000b7c82 */ /* 0x000fe20008000000 */
[----:B------:R3:W-:Y:S01]  /*11490*/  UTMALDG.4D [UR32], [UR4], desc[UR6] ;  /* 0x00000620040075b4 */ /* 0x0007e20008019000 */
[----:B------:R3:W-:Y:S01]  /*114a0*/  UTMALDG.4D [UR16], [UR4], desc[UR6] ;  /* 0x00000610040075b4 */ /* 0x0007e20008019000 */
[----:B------:R3:W-:Y:S01]  /*114b0*/  UTMALDG.4D [UR8], [UR4], desc[UR6] ;  /* 0x00000608040075b4 */ /* 0x0007e20008019000 */
[----:B--2---:R-:W-:-:S04]  /*114c0*/  LOP3.LUT R2, R2, 0xfffffffd, RZ, 0xc0, !PT ;  /* 0xfffffffd02027812 */ /* 0x004fc800078ec0ff */
[----:B------:R-:W-:-:S05]  /*114d0*/  @P0 LOP3.LUT R2, R2, 0x2, RZ, 0xfc, !PT ;  /* 0x0000000202020812 */ /* 0x000fca00078efcff */
[----:B------:R3:W-:Y:S01]  /*114e0*/  STL [R1+0xc], R2 ;  /* 0x00000c0201007387 */ /* 0x0007e20000100800 */
[----:B------:R-:W-:Y:S01]  /*114f0*/  NOP ;  /* 0x0000000000007918 */ /* 0x000fe20000000000 */
.L_x_4655:
[----:B0-----:R-:W-:Y:S01]  /*11500*/  VIADD R0, R17, 0x12400 ;  /* 0x0001240011007836 */ /* 0x001fe20000000000 */
[----:B------:R-:W-:Y:S05]  /*11510*/  WARPSYNC.ALL ;  /* 0x0000000000007948 */ /* 0x000fea0003800000 */
[----:B------:R-:W-:Y:S01]  /*11520*/  BAR.SYNC.DEFER_BLOCKING 0x8, 0x180 ;  /* 0x0206000000007b1d */ /* 0x000fe20000010000 */
[----:B------:R-:W-:-:S05]  /*11530*/  LOP3.LUT P0, RZ, R0, 0x3ff, RZ, 0xc0, !PT ;  /* 0x000003ff00ff7812 */ /* 0x000fca000780c0ff */
[----:B------:R-:W-:Y:S08]  /*11540*/  BSSY B6, `(.L_x_4660) ;  /* 0x0000012000067945 */ /* 0x000ff00003800000 */
[----:B------:R-:W-:Y:S05]  /*11550*/  @!P0 BRA `(.L_x_4661) ;  /* 0x0000000000408947 */ /* 0x000fea0003800000 */
[----:B---3--:R-:W-:Y:S01]  /*11560*/  MOV R2, 0x0 ;  /* 0x0000000000027802 */ /* 0x008fe20000000f00 */
        /* <DEDUP_REMOVED lines=15> */
.L_x_4661:
[----:B---3--:R-:W-:Y:S05]  /*11660*/  BSYNC B6 ;  /* 0x0000000000067941 */ /* 0x008fea0003800000 */
.L_x_4660:
[----:B------:R-:W0:Y:S01]  /*11670*/  S2R R2, SR_TID.X ;  /* 0x0000000000027919 */ /* 0x000e220000002100 */
[----:B------:R-:W2:Y:S01]  /*11680*/  LDC R7, c[0x0][0x448] ;  /* 0x00011200ff077b82 */ /* 0x000ea20000000800 */
        /* <DEDUP_REMOVED lines=13> */
[----:B--2---:R-:W-:Y:S01]  /*11760*/  ISETP.NE.AND P0, PT, R7, 0x1, PT ;  /* 0x000000010700780c */ /* 0x004fe20003f05270 */
[----:B-1----:R-:W-:Y:S02]  /*11770*/  IMAD.U32 R4, RZ, RZ, UR4 ;  /* 0x00000004ff047e24 */ /* 0x002fe4000f8e00ff */
[----:B------:R-:W-:Y:S02]  /*11780*/  UIADD3 UR6, UR5, UR6, URZ ;  /* 0x0000000605067290 */ /* 0x000fe4000fffe03f */
[----:B------:R-:W-:Y:S01]  /*11790*/  IMAD.U32 R5, RZ, RZ, UR5 ;  /* 0x00000005ff057e24 */ /* 0x000fe2000f8e00ff */
[----:B------:R-:W-:Y:S01]  /*117a0*/  ULDC.64 UR4, c[0x0][0x2d0] ;  /* 0x0000b40000047ab9 */ /* 0x000fe20000000a00 */
[C---:B0-----:R-:W-:Y:S01]  /*117b0*/  LOP3.LUT R0, R2.reuse, 0x7f, RZ, 0xc0, !PT ;  /* 0x0000007f02007812 */ /* 0x041fe200078ec0ff */
        /* <DEDUP_REMOVED lines=11> */
[----:B------:R-:W-:Y:S02]  /*11870*/  LOP3.LUT R9, R9, 0x80, RZ, 0xfc, !PT ;  /* 0x0000008009097812 */ /* 0x000fe400078efcff */
[----:B------:R-:W-:Y:S01]  /*11880*/  LOP3.LUT R10, R10, 0x38, RZ, 0xc0, !PT ;  /* 0x000000380a0a7812 */ /* 0x000fe200078ec0ff */
[----:B0-----:R-:W-:-:S05]  /*11890*/  @P0 IMAD.HI.U32 R3, R2, R3, RZ ;  /* 0x0000000302030227 */ /* 0x001fca00078e00ff */
[----:B-1----:R-:W-:Y:S01]  /*118a0*/  @P0 SHF.R.U32.HI R6, RZ, R0, R3 ;  /* 0x00000000ff060219 */ /* 0x002fe20000011603 */
[----:B------:R-:W-:Y:S01]  /*118b0*/  IMAD.U32 R3, RZ, RZ, UR6 ;  /* 0x00000006ff037e24 */ /* 0x000fe2000f8e00ff */
[----:B------:R-:W-:-:S03]  /*118c0*/  ULDC.64 UR6, c[0x0][0x280] ;  /* 0x0000a00000067ab9 */ /* 0x000fc60000000a00 */
        /* <DEDUP_REMOVED lines=31> */
[----:B------:R-:W-:-:S05]  /*11ac0*/  VIADD R4, R8, UR43 ;  /* 0x0000002b08047c36 */ /* 0x000fca0008000000 */
        /* <DEDUP_REMOVED lines=72> */
[----:B------:R-:W-:Y:S01]  /*11f50*/  ISETP.GE.AND P4, PT, R2, R5, PT ;  /* 0x000000050200720c */ /* 0x000fe20003f86270 */
[----:B------:R-:W-:Y:S04]  /*11f60*/  SHFL.IDX PT, R0, R0, 0x7, 0x181f ;  /* 0x00f81f0000007f89 */ /* 0x000fe800000e0000 */
[----:B------:R-:W1:Y:S04]  /*11f70*/  SHFL.IDX PT, R2, R6, 0x6, 0x181f ;  /* 0x00d81f0006027f89 */ /* 0x000e6800000e0000 */
[----:B------:R-:W2:Y:S04]  /*11f80*/  SHFL.IDX PT, R6, R6, 0x7, 0x181f ;  /* 0x00f81f0006067f89 */ /* 0x000ea800000e0000 */
[----:B0-----:R-:W-:-:S05]  /*11f90*/  @!P4 LEA R3, P3, R10, R3, 0x1 ;  /* 0x000000030a03c211 */ /* 0x001fca00078608ff */
[----:B-1----:R-:W-:-:S05]  /*11fa0*/  @!P4 IMAD.X R2, RZ, RZ, R2, P3 ;  /* 0x000000ffff02c224 */ /* 0x002fca00018e0602 */
[----:B------:R-:W-:-:S04]  /*11fb0*/  @!P4 LOP3.LUT R3, R3, R2, RZ, 0x3c, !PT ;  /* 0x000000020303c212 */ /* 0x000fc800078e3cff */
[----:B------:R-:W-:-:S04]  /*11fc0*/  @!P4 LOP3.LUT R2, R3, R2, RZ, 0x3c, !PT ;  /* 0x000000020302c212 */ /* 0x000fc800078e3cff */
[----:B------:R-:W-:-:S05]  /*11fd0*/  @!P4 LOP3.LUT R3, R3, R2, RZ, 0x3c, !PT ;  /* 0x000000020303c212 */ /* 0x000fca00078e3cff */
[----:B------:R0:W-:Y:S04]  /*11fe0*/  @!P4 LDGSTS.E.BYPASS.LTC128B.128 [R9+0x15400], desc[UR6][R2.64], !P0 ;  /* 0x154000000209cfae */ /* 0x0001e8000c101d46 */
[----:B------:R0:W-:Y:S04]  /*11ff0*/  @!P4 LDGSTS.E.BYPASS.LTC128B.128 [R9+0x19400], desc[UR6][R2.64+0x80], !P1 ;  /* 0x194000800209cfae */ /* 0x0001e8000c901d46 */
[----:B--2---:R0:W-:Y:S02]  /*12000*/  @!P4 LDGSTS.E.BYPASS.LTC128B.128 [R9+0x1d400], desc[UR6][R2.64+0x100], !P2 ;  /* 0x1d4001000209cfae */ /* 0x0041e4000d101d46 */
.L_x_4773:
[----:B------:R-:W-:Y:S01]  /*12010*/  VIADD R4, R4, 0x70 ;  /* 0x0000007004047836 */ /* 0x000fe20000000000 */
[----:B------:R-:W-:Y:S04]  /*12020*/  BSSY B0, `(.L_x_4663) ;  /* 0x000000c000007945 */ /* 0x000fe80003800000 */
[----:B------:R-:W-:-:S13]  /*12030*/  ISETP.GE.AND P3, PT, R4, R5, PT ;  /* 0x000000050400720c */ /* 0x000fda0003f66270 */
[----:B------:R-:W-:Y:S05]  /*12040*/  @P3 BRA `(.L_x_4664) ;  /* 0x0000000000243947 */ /* 0x000fea0003800000 */
[----:B0-----:R-:W-:Y:S01]  /*12050*/  LEA R2, P3, R10, R0, 0x1 ;  /* 0x000000000a027211 */ /* 0x001fe200078608ff */
[----:B------:R-:W-:-:S04]  /*12060*/  ULDC.64 UR4, c[0x0][0x208] ;  /* 0x0000820000047ab9 */ /* 0x000fc80000000a00 */
[----:B------:R-:W-:-:S05]  /*12070*/  IMAD.X R3, RZ, RZ, R6, P3 ;  /* 0x000000ffff037224 */ /* 0x000fca00018e0606 */
[----:B------:R-:W-:Y:S01]  /*12080*/  @!PT LDS RZ, [RZ] ;  /* 0x00000000fffff984 */ /* 0x000fe20000000800 */
[----:B------:R-:W-:Y:S01]  /*12090*/  @!PT LDS RZ, [RZ] ;  /* 0x00000000fffff984 */ /* 0x000fe20000000800 */
[----:B------:R-:W-:Y:S01]  /*120a0*/  @!PT LDS RZ, [RZ] ;  /* 0x00000000fffff984 */ /* 0x000fe20000000800 */
[----:B------:R1:W-:Y:S04]  /*120b0*/  LDGSTS.E.BYPASS.LTC128B.128 [R9+0x15c00], desc[UR4][R2.64], !P0 ;  /* 0x15c0000002097fae */ /* 0x0003e8000c101d44 */
[----:B------:R1:W-:Y:S04]  /*120c0*/  LDGSTS.E.BYPASS.LTC128B.128 [R9+0x19c00], desc[UR4][R2.64+0x80], !P1 ;  /* 0x19c0008002097fae */ /* 0x0003e8000c901d44 */
[----:B------:R1:W-:Y:S02]  /*120d0*/  LDGSTS.E.BYPASS.LTC128B.128 [R9+0x1dc00], desc[UR4][R2.64+0x100], !P2 ;  /* 0x1dc0010002097fae */ /* 0x0003e4000d101d44 */
.L_x_4664:
[----:B------:R-:W-:Y:S05]  /*120e0*/  BSYNC B0 ;  /* 0x0000000000007941 */ /* 0x000fea0003800000 */
.L_x_4663:
[----:B------:R-:W-:Y:S01]  /*120f0*/  NOP ;  /* 0x0000000000007918 */ /* 0x000fe20000000000 */
[----:B------:R-:W-:Y:S01]  /*12100*/  PLOP3.LUT P0, PT, PT, PT, PT, 0x80, 0x0 ;  /* 0x000000000000781c */ /* 0x000fe20003f0f070 */
[----:B------:R-:W-:-:S12]  /*12110*/  VIADD R6, R17, 0x30800 ;  /* 0x0003080011067836 */ /* 0x000fd80000000000 */
.L_x_4665:
[----:B------:R-:W-:Y:S02]  /*12120*/  PLOP3.LUT P1, PT, P1, P0, PT, 0xa2, 0x0 ;  /* 0x000000000000781c */ /* 0x000fe40000f21472 */
[----:B------:R-:W-:-:S08]  /*12130*/  @P0 R2UR P1, UR4, R17 ;  /* 0x00000000110402ca */ /* 0x000fd00000020000 */
[----:B------:R-:W-:-:S05]  /*12140*/  @P0 PLOP3.LUT P0, PT, P1, PT, PT, 0x80, 0x0 ;  /* 0x000000000000081c */ /* 0x000fca0000f0f070 */
[----:B------:R-:W-:Y:S01]  /*12150*/  @!P1 SYNCS.ARRIVE.TRANS64.RED.A0T1 RZ, [UR4+0x30800], RZ ;  /* 0x030800ffffff99a7 */ /* 0x000fe20008200404 */
[----:B------:R-:W-:Y:S07]  /*12160*/  @!P1 ARRIVES.LDGSTSBAR.64.TRANSCNT [UR4+0x30800] ;  /* 0x03080000ff0099b0 */ /* 0x000fee0008000a84 */
[----:B------:R-:W-:Y:S05]  /*12170*/  @P0 BRA.U.ANY `(.L_x_4665) ;  /* 0xfffffffd00e80947 */ /* 0x000fea000393ffff */
[----:B01----:R-:W2:Y:S02]  /*12180*/  LDL.LU R2, [R1+0x18] ;  /* 0x0000180001027983 */ /* 0x003ea40000300800 */
        /* <DEDUP_REMOVED lines=11> */
.L_x_4774:
[----:B------:R-:W-:Y:S05]  /*12240*/  BSYNC B0 ;  /* 0x0000000000007941 */ /* 0x000fea0003800000 */
.L_x_4666:
[----:B------:R-:W-:-:S04]  /*12250*/  UIADD3 UR4, UR41, -0x2, URZ ;  /* 0xfffffffe29047890 */ /* 0x000fc8000fffe03f */
[----:B------:R-:W-:-:S06]  /*12260*/  UISETP.GE.AND UP0, UPT, UR4, UR40, UPT ;  /* 0x000000280400728c */ /* 0x000fcc000bf06270 */
[----:B------:R-:W-:-:S13]  /*12270*/  PLOP3.LUT P0, PT, PT, PT, UP0, 0x80, 0x0 ;  /* 0x000000000000781c */ /* 0x000fda0003f0f008 */
[----:B------:R-:W-:Y:S05]  /*12280*/  @!P0 BRA `(.L_x_4668) ;  /* 0x0000002000c08947 */ /* 0x000fea0003800000 */
[----:B0-----:R-:W-:Y:S01]  /*12290*/  IMAD R0, RZ, RZ, -UR41 ;  /* 0x80000029ff007e24 */ /* 0x001fe2000f8e02ff */
[----:B------:R-:W-:-:S04]  /*122a0*/  LOP3.LUT R8, RZ, UR40, RZ, 0x33, !PT ;  /* 0x00000028ff087c12 */ /* 0x000fc8000f8e33ff */
[----:B------:R-:W-:-:S05]  /*122b0*/  VIADDMNMX R8, R0, 0x1, R8, !PT ;  /* 0x0000000100087846 */ /* 0x000fca0007800108 */
[----:B------:R-:W-:-:S05]  /*122c0*/  VIADD R0, R8, UR41 ;  /* 0x0000002908007c36 */ /* 0x000fca0008000000 */
[----:B------:R-:W-:-:S04]  /*122d0*/  LOP3.LUT R0, R0, 0x1, RZ, 0xc0, !PT ;  /* 0x0000000100007812 */ /* 0x000fc800078ec0ff */
[----:B------:R-:W-:Y:S01]  /*122e0*/  ISETP.NE.U32.AND P0, PT, R0, 0x1, PT ;  /* 0x000000010000780c */ /* 0x000fe20003f05070 */
[----:B------:R-:W-:-:S12]  /*122f0*/  IMAD.U32 R0, RZ, RZ, UR4 ;  /* 0x00000004ff007e24 */ /* 0x000fd8000f8e00ff */
[----:B------:R-:W-:Y:S05]  /*12300*/  @P0 BRA `(.L_x_4669) ;  /* 0x0000000800e00947 */ /* 0x000fea0003800000 */
[----:B------:R-:W2:Y:S04]  /*12310*/  LDL R2, [R1+0xc] ;  /* 0x00000c0001027983 */ /* 0x000ea80000100800 */
[----:B------:R-:W3:Y:S01]  /*12320*/  LDL R3, [R1+0x4] ;  /* 0x0000040001037983 */ /* 0x000ee20000100800 */
[----:B------:R-:W-:-:S05]  /*12330*/  VIADD R7, R18, 0x1 ;  /* 0x0000000112077836 */ /* 0x000fca0000000000 */
[C---:B------:R-:W-:Y:S01]  /*12340*/  ISETP.NE.AND P0, PT, R7.reuse, 0x2, PT ;  /* 0x000000020700780c */ /* 0x040fe20003f05270 */
[----:B------:R-:W-:Y:S03]  /*12350*/  BSSY B0, `(.L_x_4670) ;  /* 0x00000af000007945 */ /* 0x000fe60003800000 */
[----:B------:R-:W-:Y:S02]  /*12360*/  SEL R10, RZ, 0x1, P0 ;  /* 0x00000001ff0a7807 */ /* 0x000fe40000000000 */
[----:B------:R-:W-:Y:S02]  /*12370*/  SEL R7, R7, RZ, P0 ;  /* 0x000000ff07077207 */ /* 0x000fe40000000000 */
[----:B--2---:R-:W-:Y:S02]  /*12380*/  LOP3.LUT P1, RZ, R2, 0x2, RZ, 0xc0, !PT ;  /* 0x0000000202ff7812 */ /* 0x004fe4000782c0ff */
[----:B---3--:R-:W-:-:S11]  /*12390*/  LOP3.LUT R10, R3, R10, RZ, 0x3c, !PT ;  /* 0x0000000a030a7212 */ /* 0x008fd600078e3cff */
[----:B------:R-:W-:Y:S05]  /*123a0*/  @!P1 BRA `(.L_x_4671) ;  /* 0x0000000800a49947 */ /* 0x000fea0003800000 */
[----:B------:R-:W-:Y:S01]  /*123b0*/  LOP3.LUT P1, RZ, R2, 0x1, RZ, 0xc0, !PT ;  /* 0x0000000102ff7812 */ /* 0x000fe2000782c0ff */
[----:B------:R-:W-:-:S12]  /*123c0*/  IMAD.MOV.U32 R5, RZ, RZ, R16 ;  /* 0x000000ffff057224 */ /* 0x000fd800078e0010 */
[----:B------:R-:W-:Y:S05]  /*123d0*/  @!P1 BRA `(.L_x_4672) ;  /* 0x0000000000549947 */ /* 0x000fea0003800000 */
[----:B------:R-:W2:Y:S01]  /*123e0*/  LDL R9, [R1+0x8] ;  /* 0x0000080001097983 */ /* 0x000ea20000100800 */
[----:B------:R-:W0:Y:S03]  /*123f0*/  LDC R5, c[0x0][0x43c] ;  /* 0x00010f00ff057b82 */ /* 0x000e260000000800 */
[----:B------:R-:W3:Y:S01]  /*12400*/  LDL R11, [R1] ;  /* 0x00000000010b7983 */ /* 0x000ee20000100800 */
        /* <DEDUP_REMOVED lines=8> */
[----:B------:R-:W-:Y:S01]  /*12490*/  IMAD R0, R5, R2, R0 ;  /* 0x0000000205007224 */ /* 0x000fe200078e0200 */
[----:B------:R-:W-:Y:S01]  /*124a0*/  SHF.R.S32.HI R5, RZ, 0x1f, R4 ;  /* 0x0000001fff057819 */ /* 0x000fe20000011404 */
[----:B------:R-:W0:Y:S01]  /*124b0*/  LDC.64 R2, c[0x0][0x418] ;  /* 0x00010600ff027b82 */ /* 0x000e220000000a00 */
[----:B--2---:R-:W-:-:S04]  /*124c0*/  IMAD R9, R9, UR4, RZ ;  /* 0x0000000409097c24 */ /* 0x004fc8000f8e02ff */
[C---:B---3--:R-:W-:Y:S02]  /*124d0*/  IMAD R9, R11.reuse, UR5, R9 ;  /* 0x000000050b097c24 */ /* 0x048fe4000f8e0209 */
[----:B------:R-:W-:-:S04]  /*124e0*/  IMAD.WIDE.U32 R4, R11, UR4, R4 ;  /* 0x000000040b047c25 */ /* 0x000fc8000f8e0004 */
[----:B------:R-:W-:Y:S01]  /*124f0*/  IMAD.IADD R5, R9, 0x1, R5 ;  /* 0x0000000109057824 */ /* 0x000fe200078e0205 */
[----:B0-----:R-:W-:-:S04]  /*12500*/  LEA R2, P0, R4, R2, 0x2 ;  /* 0x0000000204027211 */ /* 0x001fc800078010ff */
[----:B------:R-:W-:-:S05]  /*12510*/  LEA.HI.X R3, R4, R3, R5, 0x2, P0 ;  /* 0x0000000304037211 */ /* 0x000fca00000f1405 */
[----:B------:R0:W5:Y:S04]  /*12520*/  LDG.E R5, desc[UR6][R2.64] ;  /* 0x0000000602057981 */ /* 0x000168000c1e1900 */
.L_x_4672:
[----:B0-----:R-:W-:Y:S01]  /*12530*/  IMAD R3, R7, 0x8, R17 ;  /* 0x0000000807037824 */ /* 0x001fe200078e0211 */
[----:B------:R-:W-:Y:S01]  /*12540*/  SHF.L.U32 R2, R10, 0x1f, RZ ;  /* 0x0000001f0a027819 */ /* 0x000fe200000006ff */
[----:B------:R-:W-:Y:S03]  /*12550*/  BSSY B1, `(.L_x_4673) ;  /* 0x0000003000017945 */ /* 0x000fe60003800000 */
[----:B------:R-:W0:Y:S02]  /*12560*/  SYNCS.PHASECHK.TRANS64.TRYWAIT P0, [R3+URZ+0x30840], R2 ;  /* 0x03084002030075a7 */ /* 0x000e24000800017f */
[----:B0-----:R-:W-:Y:S05]  /*12570*/  @!P0 BRA `(.L_x_4674) ;  /* 0x0000003c00408947 */ /* 0x001fea0003800000 */
.L_x_4775:
[----:B------:R-:W-:Y:S05]  /*12580*/  BSYNC B1 ;  /* 0x0000000000017941 */ /* 0x000fea0003800000 */
.L_x_4673:
        /* <DEDUP_REMOVED lines=12> */
.L_x_4676:
[----:B------:R-:W-:Y:S05]  /*12650*/  BSYNC B1 ;  /* 0x0000000000017941 */ /* 0x000fea0003800000 */
.L_x_4675:
[----:B------:R-:W-:Y:S01]  /*12660*/  IMAD.MOV.U32 R11, RZ, RZ, RZ ;  /* 0x000000ffff0b7224 */ /* 0x000fe200078e00ff */
[----:B------:R-:W-:Y:S01]  /*12670*/  UIADD3 UR4, UP0, UR38, 0x370, URZ ;  /* 0x0000037026047890 */ /* 0x000fe2000ff1e03f */
[----:B------:R-:W-:Y:S01]  /*12680*/  IMAD R4, R7, 0x9000, R17 ;  /* 0x0000900007047824 */ /* 0x000fe200078e0211 */
[----:B------:R-:W-:Y:S01]  /*12690*/  PLOP3.LUT P0, PT, PT, PT, PT, 0x80, 0x0 ;  /* 0x000000000000781c */ /* 0x000fe20003f0f070 */
[----:B0-----:R-:W-:Y:S01]  /*126a0*/  VIADD R3, R3, 0x30830 ;  /* 0x0003083003037836 */ /* 0x001fe20000000000 */
[----:B------:R-:W-:Y:S01]  /*126b0*/  R2UR UR10, R11 ;  /* 0x000000000b0a72ca */ /* 0x000fe200000e0000 */
[----:B------:R-:W-:Y:S01]  /*126c0*/  IMAD R2, R0, 0x60, RZ ;  /* 0x0000006000027824 */ /* 0x000fe200078e02ff */
[----:B------:R-:W-:Y:S01]  /*126d0*/  UIADD3.X UR5, URZ, UR39, URZ, UP0, !UPT ;  /* 0x000000273f057290 */ /* 0x000fe200087fe43f */
[----:B------:R-:W-:Y:S01]  /*126e0*/  VIADD R9, R4, 0x1e400 ;  /* 0x0001e40004097836 */ /* 0x000fe20000000000 */
[----:B------:R-:W-:Y:S01]  /*126f0*/  UMOV UR6, 0x0 ;  /* 0x0000000000067882 */ /* 0x000fe20000000000 */
[----:B------:R-:W-:-:S10]  /*12700*/  UMOV UR7, 0x14f00000 ;  /* 0x14f0000000077882 */ /* 0x000fd40000000000 */
.L_x_4677:
        /* <DEDUP_REMOVED lines=16> */
.L_x_4678:
        /* <DEDUP_REMOVED lines=16> */
.L_x_4679:
        /* <DEDUP_REMOVED lines=16> */
.L_x_4776:
[----:B------:R-:W-:Y:S05]  /*12a10*/  BSYNC B1 ;  /* 0x0000000000017941 */ /* 0x000fea0003800000 */
.L_x_4680:
        /* <DEDUP_REMOVED lines=12> */
.L_x_4683:
[----:B------:R-:W-:Y:S05]  /*12ae0*/  BSYNC B1 ;  /* 0x0000000000017941 */ /* 0x000fea0003800000 */
.L_x_4682:
[----:B------:R-:W-:Y:S01]  /*12af0*/  R2UR UR10, R11 ;  /* 0x000000000b0a72ca */ /* 0x000fe200000e0000 */
[--C-:B0-----:R-:W-:Y:S01]  /*12b00*/  IMAD R2, R18, 0x8, R17.reuse ;  /* 0x0000000812027824 */ /* 0x101fe200078e0211 */
        /* <DEDUP_REMOVED lines=9> */
.L_x_4684:
        /* <DEDUP_REMOVED lines=15> */
.L_x_4685:
        /* <DEDUP_REMOVED lines=15> */
.L_x_4686:
        /* <DEDUP_REMOVED lines=12> */
.L_x_4671:
[----:B------:R-:W-:Y:S05]  /*12e40*/  BSYNC B0 ;  /* 0x0000000000007941 */ /* 0x000fea0003800000 */
.L_x_4670:
[----:B------:R0:W-:Y:S01]  /*12e50*/  STL [R1+0x4], R10 ;  /* 0x0000040a01007387 */ /* 0x0001e20000100800 */
[----:B------:R-:W-:Y:S01]  /*12e60*/  UIADD3 UR4, UR41, -0x3, URZ ;  /* 0xfffffffd29047890 */ /* 0x000fe2000fffe03f */
[----:B------:R-:W-:-:S05]  /*12e70*/  IMAD.MOV.U32 R18, RZ, RZ, R7 ;  /* 0x000000ffff127224 */ /* 0x000fca00078e0007 */
[----:B------:R-:W-:-:S07]  /*12e80*/  IMAD.U32 R0, RZ, RZ, UR4 ;  /* 0x00000004ff007e24 */ /* 0x000fce000f8e00ff */
.L_x_4669:
[----:B------:R-:W-:Y:S01]  /*12e90*/  ULOP3.LUT UR4, URZ, UR41, URZ, 0x33, !UPT ;  /* 0x000000293f047292 */ /* 0x000fe2000f8e333f */
[----:B------:R-:W-:Y:S01]  /*12ea0*/  VIADD R8, R8, 0xfffffffe ;  /* 0xfffffffe08087836 */ /* 0x000fe20000000000 */
[----:B------:R-:W-:Y:S04]  /*12eb0*/  BSSY B0, `(.L_x_4668) ;  /* 0x000016d000007945 */ /* 0x000fe80003800000 */
[----:B------:R-:W-:-:S13]  /*12ec0*/  ISETP.NE.AND P0, PT, R8, UR4, PT ;  /* 0x0000000408007c0c */ /* 0x000fda000bf05270 */
[----:B------:R-:W-:Y:S05]  /*12ed0*/  @!P0 BRA `(.L_x_4687) ;  /* 0x0000001400a88947 */ /* 0x000fea0003800000 */
[----:B------:R-:W-:-:S07]  /*12ee0*/  IMAD.MOV.U32 R8, RZ, RZ, R16 ;  /* 0x000000ffff087224 */ /* 0x000fce00078e0010 */
.L_x_4722:
[----:B------:R-:W2:Y:S04]  /*12ef0*/  LDL R2, [R1+0xc] ;  /* 0x00000c0001027983 */ /* 0x000ea80000100800 */
[----:B------:R-:W3:Y:S01]  /*12f00*/  LDL R3, [R1+0x4] ;  /* 0x0000040001037983 */ /* 0x000ee20000100800 */
[----:B------:R-:W-:Y:S01]  /*12f10*/  VIADD R4, R18, 0x1 ;  /* 0x0000000112047836 */ /* 0x000fe20000000000 */
[----:B------:R-:W-:Y:S05]  /*12f20*/  YIELD ;  /* 0x0000000000007946 */ /* 0x000fea0003800000 */
[----:B------:R-:W-:Y:S01]  /*12f30*/  ISETP.NE.AND P0, PT, R4, 0x2, PT ;  /* 0x000000020400780c */ /* 0x000fe20003f05270 */
[----:B------:R-:W-:Y:S03]  /*12f40*/  BSSY B1, `(.L_x_4688) ;  /* 0x00000ad000017945 */ /* 0x000fe60003800000 */
[----:B------:R-:W-:-:S02]  /*12f50*/  SEL R5, RZ, 0x1, P0 ;  /* 0x00000001ff057807 */ /* 0x000fc40000000000 */
[----:B------:R-:W-:Y:S02]  /*12f60*/  SEL R4, R4, RZ, P0 ;  /* 0x000000ff04047207 */ /* 0x000fe40000000000 */
[----:B--2---:R-:W-:Y:S02]  /*12f70*/  LOP3.LUT P1, RZ, R2, 0x2, RZ, 0xc0, !PT ;  /* 0x0000000202ff7812 */ /* 0x004fe4000782c0ff */
[----:B---3--:R-:W-:-:S11]  /*12f80*/  LOP3.LUT R5, R3, R5, RZ, 0x3c, !PT ;  /* 0x0000000503057212 */ /* 0x008fd600078e3cff */
[----:B------:R-:W-:Y:S05]  /*12f90*/  @!P1 BRA `(.L_x_4689) ;  /* 0x00000008009c9947 */ /* 0x000fea0003800000 */
[----:B------:R-:W-:Y:S01]  /*12fa0*/  LOP3.LUT P1, RZ, R2, 0x1, RZ, 0xc0, !PT ;  /* 0x0000000102ff7812 */ /* 0x000fe2000782c0ff */
[----:B------:R-:W-:-:S12]  /*12fb0*/  IMAD.MOV.U32 R7, RZ, RZ, R0 ;  /* 0x000000ffff077224 */ /* 0x000fd800078e0000 */
[----:B------:R-:W-:Y:S05]  /*12fc0*/  @!P1 BRA `(.L_x_4690) ;  /* 0x0000000000549947 */ /* 0x000fea0003800000 */
[----:B0-----:R-:W2:Y:S01]  /*12fd0*/  LDL R10, [R1+0x8] ;  /* 0x00000800010a7983 */ /* 0x001ea20000100800 */
        /* <DEDUP_REMOVED lines=20> */
.L_x_4690:
[----:B------:R-:W-:Y:S01]  /*13120*/  IMAD R3, R4, 0x8, R17 ;  /* 0x0000000804037824 */ /* 0x000fe200078e0211 */
[----:B------:R-:W-:Y:S01]  /*13130*/  SHF.L.U32 R2, R5, 0x1f, RZ ;  /* 0x0000001f05027819 */ /* 0x000fe200000006ff */
[----:B------:R-:W-:Y:S03]  /*13140*/  BSSY B2, `(.L_x_4691) ;  /* 0x0000003000027945 */ /* 0x000fe60003800000 */
[----:B------:R-:W2:Y:S02]  /*13150*/  SYNCS.PHASECHK.TRANS64.TRYWAIT P0, [R3+URZ+0x30840], R2 ;  /* 0x03084002030075a7 */ /* 0x000ea4000800017f */
[----:B--2---:R-:W-:Y:S05]  /*13160*/  @!P0 BRA `(.L_x_4692) ;  /* 0x00000030006c8947 */ /* 0x004fea0003800000 */
.L_x_4777:
[----:B------:R-:W-:Y:S05]  /*13170*/  BSYNC B2 ;  /* 0x0000000000027941 */ /* 0x000fea0003800000 */
.L_x_4691:
        /* <DEDUP_REMOVED lines=12> */
.L_x_4694:
[----:B------:R-:W-:Y:S05]  /*13240*/  BSYNC B2 ;  /* 0x0000000000027941 */ /* 0x000fea0003800000 */
.L_x_4693:
        /* <DEDUP_REMOVED lines=11> */
.L_x_4695:
        /* <DEDUP_REMOVED lines=16> */
.L_x_4696:
        /* <DEDUP_REMOVED lines=16> */
.L_x_4697:
        /* <DEDUP_REMOVED lines=16> */
.L_x_4778:
[----:B------:R-:W-:Y:S05]  /*13600*/  BSYNC B2 ;  /* 0x0000000000027941 */ /* 0x000fea0003800000 */
.L_x_4698:
        /* <DEDUP_REMOVED lines=11> */
.L_x_4701:
[----:B------:R-:W-:Y:S05]  /*136c0*/  BSYNC B2 ;  /* 0x0000000000027941 */ /* 0x000fea0003800000 */
.L_x_4700:
[----:B------:R-:W-:Y:S01]  /*136d0*/  R2UR UR6, R2 ;  /* 0x00000000020672ca */ /* 0x000fe200000e0000 */
[----:B------:R-:W-:Y:S01]  /*136e0*/  IMAD R18, R18, 0x9000, R17 ;  /* 0x0000900012127824 */ /* 0x000fe200078e0211 */
[----:B------:R-:W-:Y:S01]  /*136f0*/  R2UR UR7, R3 ;  /* 0x00000000030772ca */ /* 0x000fe200000e0000 */
[----:B------:R-:W-:Y:S01]  /*13700*/  UIADD3 UR4, UP0, UR38, 0x470, URZ ;  /* 0x0000047026047890 */ /* 0x000fe2000ff1e03f */
[----:B------:R-:W-:Y:S01]  /*13710*/  R2UR UR10, R11 ;  /* 0x000000000b0a72ca */ /* 0x000fe200000e0000 */
[----:B------:R-:W-:Y:S01]  /*13720*/  IMAD R10, R19, 0x60, RZ ;  /* 0x00000060130a7824 */ /* 0x000fe200078e02ff */
[----:B------:R-:W-:Y:S01]  /*13730*/  PLOP3.LUT P0, PT, PT, PT, PT, 0x80, 0x0 ;  /* 0x000000000000781c */ /* 0x000fe20003f0f070 */
[----:B------:R-:W-:Y:S01]  /*13740*/  VIADD R9, R9, 0x50 ;  /* 0x0000005009097836 */ /* 0x000fe20000000000 */
[----:B------:R-:W-:Y:S01]  /*13750*/  UIADD3.X UR5, URZ, UR39, URZ, UP0, !UPT ;  /* 0x000000273f057290 */ /* 0x000fe200087fe43f */
[----:B------:R-:W-:-:S11]  /*13760*/  VIADD R11, R18, 0x400 ;  /* 0x00000400120b7836 */ /* 0x000fd60000000000 */
.L_x_4702:
        /* <DEDUP_REMOVED lines=15> */
.L_x_4703:
        /* <DEDUP_REMOVED lines=15> */
.L_x_4704:
        /* <DEDUP_REMOVED lines=12> */
.L_x_4689:
[----:B------:R-:W-:Y:S05]  /*13a10*/  BSYNC B1 ;  /* 0x0000000000017941 */ /* 0x000fea0003800000 */
.L_x_4688:
[----:B------:R-:W2:Y:S01]  /*13a20*/  LDL R3, [R1+0xc] ;  /* 0x00000c0001037983 */ /* 0x000ea20000100800 */
[----:B------:R-:W-:Y:S01]  /*13a30*/  VIADD R18, R4, 0x1 ;  /* 0x0000000104127836 */ /* 0x000fe20000000000 */
[----:B------:R-:W-:Y:S01]  /*13a40*/  BSSY B1, `(.L_x_4705) ;  /* 0x00000b0000017945 */ /* 0x000fe20003800000 */
[----:B------:R-:W-:-:S03]  /*13a50*/  VIADD R7, R0, 0xffffffff ;  /* 0xffffffff00077836 */ /* 0x000fc60000000000 */
[----:B------:R-:W-:-:S04]  /*13a60*/  ISETP.NE.AND P0, PT, R18, 0x2, PT ;  /* 0x000000021200780c */ /* 0x000fc80003f05270 */
[----:B------:R-:W-:Y:S02]  /*13a70*/  SEL R2, RZ, 0x1, P0 ;  /* 0x00000001ff027807 */ /* 0x000fe40000000000 */
[----:B------:R-:W-:Y:S02]  /*13a80*/  SEL R18, R18, RZ, P0 ;  /* 0x000000ff12127207 */ /* 0x000fe40000000000 */
[----:B------:R-:W-:-:S05]  /*13a90*/  LOP3.LUT R11, R5, R2, RZ, 0x3c, !PT ;  /* 0x00000002050b7212 */ /* 0x000fca00078e3cff */
[----:B------:R1:W-:Y:S01]  /*13aa0*/  STL [R1+0x4], R11 ;  /* 0x0000040b01007387 */ /* 0x0003e20000100800 */
[----:B--2---:R-:W-:-:S13]  /*13ab0*/  LOP3.LUT P1, RZ, R3, 0x2, RZ, 0xc0, !PT ;  /* 0x0000000203ff7812 */ /* 0x004fda000782c0ff */
[----:B-1----:R-:W-:Y:S05]  /*13ac0*/  @!P1 BRA `(.L_x_4706) ;  /* 0x00000008009c9947 */ /* 0x002fea0003800000 */
[----:B------:R-:W-:Y:S01]  /*13ad0*/  LOP3.LUT P1, RZ, R3, 0x1, RZ, 0xc0, !PT ;  /* 0x0000000103ff7812 */ /* 0x000fe2000782c0ff */
[----:B0-----:R-:W-:-:S12]  /*13ae0*/  IMAD.MOV.U32 R10, RZ, RZ, R7 ;  /* 0x000000ffff0a7224 */ /* 0x001fd800078e0007 */
        /* <DEDUP_REMOVED lines=22> */
.L_x_4707:
[----:B------:R-:W-:Y:S01]  /*13c50*/  IMAD R2, R18, 0x8, R17 ;  /* 0x0000000812027824 */ /* 0x000fe200078e0211 */
[----:B------:R-:W-:Y:S01]  /*13c60*/  SHF.L.U32 R3, R11, 0x1f, RZ ;  /* 0x0000001f0b037819 */ /* 0x000fe200000006ff */
[----:B------:R-:W-:Y:S03]  /*13c70*/  BSSY B2, `(.L_x_4708) ;  /* 0x0000003000027945 */ /* 0x000fe60003800000 */
[----:B------:R-:W1:Y:S02]  /*13c80*/  SYNCS.PHASECHK.TRANS64.TRYWAIT P0, [R2+URZ+0x30840], R3 ;  /* 0x03084003020075a7 */ /* 0x000e64000800017f */
[----:B-1----:R-:W-:Y:S05]  /*13c90*/  @!P0 BRA `(.L_x_4709) ;  /* 0x0000002400c88947 */ /* 0x002fea0003800000 */
.L_x_4779:
[----:B------:R-:W-:Y:S05]  /*13ca0*/  BSYNC B2 ;  /* 0x0000000000027941 */ /* 0x000fea0003800000 */
.L_x_4708:
        /* <DEDUP_REMOVED lines=12> */
.L_x_4711:
[----:B------:R-:W-:Y:S05]  /*13d70*/  BSYNC B2 ;  /* 0x0000000000027941 */ /* 0x000fea0003800000 */
.L_x_4710:
[----:B------:R-:W-:Y:S01]  /*13d80*/  IMAD.MOV.U32 R14, RZ, RZ, RZ ;  /* 0x000000ffff0e7224 */ /* 0x000fe200078e00ff */
[----:B------:R-:W-:Y:S01]  /*13d90*/  UIADD3 UR4, UP0, UR38, 0x370, URZ ;  /* 0x0000037026047890 */ /* 0x000fe2000ff1e03f */
[C---:B-1----:R-:W-:Y:S01]  /*13da0*/  IMAD R3, R18.reuse, 0x8, R6 ;  /* 0x0000000812037824 */ /* 0x042fe200078e0206 */
[----:B------:R-:W-:Y:S01]  /*13db0*/  PLOP3.LUT P0, PT, PT, PT, PT, 0x80, 0x0 ;  /* 0x000000000000781c */ /* 0x000fe20003f0f070 */
[----:B------:R-:W-:Y:S01]  /*13dc0*/  IMAD R9, R18, 0x9000, R17 ;  /* 0x0000900012097824 */ /* 0x000fe200078e0211 */
[----:B------:R-:W-:Y:S01]  /*13dd0*/  R2UR UR10, R14 ;  /* 0x000000000e0a72ca */ /* 0x000fe200000e0000 */
[----:B------:R-:W-:Y:S01]  /*13de0*/  VIADD R3, R3, 0x30 ;  /* 0x0000003003037836 */ /* 0x000fe20000000000 */
[----:B------:R-:W-:Y:S01]  /*13df0*/  UIADD3.X UR5, URZ, UR39, URZ, UP0, !UPT ;  /* 0x000000273f057290 */ /* 0x000fe200087fe43f */
[----:B------:R-:W-:Y:S01]  /*13e00*/  IMAD R2, R10, 0x60, RZ ;  /* 0x000000600a027824 */ /* 0x000fe200078e02ff */
[----:B------:R-:W-:Y:S01]  /*13e10*/  UMOV UR6, 0x0 ;  /* 0x0000000000067882 */ /* 0x000fe20000000000 */
[----:B------:R-:W-:Y:S01]  /*13e20*/  VIADD R11, R9, 0x1e400 ;  /* 0x0001e400090b7836 */ /* 0x000fe20000000000 */
[----:B------:R-:W-:-:S09]  /*13e30*/  UMOV UR7, 0x14f00000 ;  /* 0x14f0000000077882 */ /* 0x000fd20000000000 */
.L_x_4712:
        /* <DEDUP_REMOVED lines=16> */
.L_x_4713:
        /* <DEDUP_REMOVED lines=16> */
.L_x_4714:
        /* <DEDUP_REMOVED lines=15> */
.L_x_4780:
[----:B------:R-:W-:Y:S05]  /*14130*/  BSYNC B2 ;  /* 0x0000000000027941 */ /* 0x000fea0003800000 */
.L_x_4715:
        /* <DEDUP_REMOVED lines=11> */
.L_x_4718:
[----:B------:R-:W-:Y:S05]  /*141f0*/  BSYNC B2 ;  /* 0x0000000000027941 */ /* 0x000fea0003800000 */
.L_x_4717:
        /* <DEDUP_REMOVED lines=10> */
.L_x_4719:
        /* <DEDUP_REMOVED lines=15> */
.L_x_4720:
        /* <DEDUP_REMOVED lines=15> */
.L_x_4721:
        /* <DEDUP_REMOVED lines=12> */
.L_x_4706:
[----:B------:R-:W-:Y:S05]  /*14540*/  BSYNC B1 ;  /* 0x0000000000017941 */ /* 0x000fea0003800000 */
.L_x_4705:
[----:B------:R-:W-:Y:S01]  /*14550*/  ISETP.GT.AND P0, PT, R7, UR40, PT ;  /* 0x0000002807007c0c */ /* 0x000fe2000bf04270 */
[----:B------:R-:W-:-:S12]  /*14560*/  VIADD R0, R0, 0xfffffffe ;  /* 0xfffffffe00007836 */ /* 0x000fd80000000000 */
[----:B------:R-:W-:Y:S05]  /*14570*/  @P0 BRA `(.L_x_4722) ;  /* 0xffffffe8005c0947 */ /* 0x000fea000383ffff */
.L_x_4687:
[----:B------:R-:W-:Y:S05]  /*14580*/  BSYNC B0 ;  /* 0x0000000000007941 */ /* 0x000fea0003800000 */
.L_x_4668:
[----:B0-----:R-:W0:Y:S01]  /*14590*/  S2R R0, SR_TID.X ;  /* 0x0000000000007919 */ /* 0x001e220000002100 */
[----:B------:R-:W-:Y:S01]  /*145a0*/  BSSY B0, `(.L_x_4723) ;  /* 0x0000012000007945 */ /* 0x000fe20003800000 */
[----:B0-----:R-:W-:-:S04]  /*145b0*/  LOP3.LUT R6, R0, 0x7f, RZ, 0xc0, !PT ;  /* 0x0000007f00067812 */ /* 0x001fc800078ec0ff */
[----:B------:R-:W-:-:S13]  /*145c0*/  ISETP.NE.AND P1, PT, R6, RZ, PT ;  /* 0x000000ff0600720c */ /* 0x000fda0003f25270 */
[----:B------:R-:W-:Y:S05]  /*145d0*/  @P1 BRA `(.L_x_4724) ;  /* 0x0000000000381947 */ /* 0x000fea0003800000 */
[----:B------:R-:W0:Y:S01]  /*145e0*/  S2R R3, SR_LANEID ;  /* 0x0000000000037919 */ /* 0x000e220000000000 */
[----:B------:R-:W-:Y:S01]  /*145f0*/  VOTEU.ANY UR4, UPT, PT ;  /* 0x0000000000047886 */ /* 0x000fe200038e0100 */
[----:B------:R-:W-:Y:S01]  /*14600*/  ULDC.64 UR6, c[0x0][0x208] ;  /* 0x0000820000067ab9 */ /* 0x000fe20000000a00 */
[----:B------:R-:W0:Y:S08]  /*14610*/  FLO.U32 R0, UR4 ;  /* 0x0000000400007d00 */ /* 0x000e3000080e0000 */
[----:B------:R-:W1:Y:S01]  /*14620*/  POPC R5, UR4 ;  /* 0x0000000400057d09 */ /* 0x000e620008000000 */
[----:B0-----:R-:W-:-:S02]  /*14630*/  ISETP.EQ.U32.AND P0, PT, R0, R3, PT ;  /* 0x000000030000720c */ /* 0x001fc40003f02070 */
[----:B------:R-:W1:Y:S11]  /*14640*/  LDC.64 R2, c[0x0][0xc80] ;  /* 0x00032000ff027b82 */ /* 0x000e760000000a00 */
[----:B-1----:R-:W2:Y:S01]  /*14650*/  @P0 ATOMG.E.ADD.STRONG.GPU PT, R3, desc[UR6][R2.64], R5 ;  /* 0x00000005020309a8 */ /* 0x002ea200081ee1c6 */
[----:B------:R-:W0:Y:S02]  /*14660*/  S2R R4, SR_LTMASK ;  /* 0x0000000000047919 */ /* 0x000e240000003900 */
[----:B0-----:R-:W-:-:S04]  /*14670*/  LOP3.LUT R4, R4, UR4, RZ, 0xc0, !PT ;  /* 0x0000000404047c12 */ /* 0x001fc8000f8ec0ff */
[----:B------:R-:W0:Y:S01]  /*14680*/  POPC R7, R4 ;  /* 0x0000000400077309 */ /* 0x000e220000000000 */
[----:B--2---:R-:W0:Y:S02]  /*14690*/  SHFL.IDX PT, R0, R3, R0, 0x1f ;  /* 0x00001f0003007589 */ /* 0x004e2400000e0000 */
[----:B0-----:R-:W-:-:S05]  /*146a0*/  IADD3 R0, R0, UR44, R7 ;  /* 0x0000002c00007c10 */ /* 0x001fca000fffe007 */
[----:B------:R0:W-:Y:S02]  /*146b0*/  STL [R1+0x14], R0 ;  /* 0x0000140001007387 */ /* 0x0001e40000100800 */
.L_x_4724:
[----:B------:R-:W-:Y:S05]  /*146c0*/  BSYNC B0 ;  /* 0x0000000000007941 */ /* 0x000fea0003800000 */
.L_x_4723:
[----:B0-----:R-:W2:Y:S01]  /*146d0*/  LDL R0, [R1+0xc] ;  /* 0x00000c0001007983 */ /* 0x001ea20000100800 */
[----:B------:R-:W-:Y:S01]  /*146e0*/  BSSY B0, `(.L_x_4725) ;  /* 0x0000047000007945 */ /* 0x000fe20003800000 */
[----:B--2---:R-:W-:-:S13]  /*146f0*/  LOP3.LUT P0, RZ, R0, 0x2, RZ, 0xc0, !PT ;  /* 0x0000000200ff7812 */ /* 0x004fda000780c0ff */
        /* <DEDUP_REMOVED lines=8> */
.L_x_4781:
[----:B------:R-:W-:Y:S05]  /*14780*/  BSYNC B1 ;  /* 0x0000000000017941 */ /* 0x000fea0003800000 */
.L_x_4727:
[----:B------:R-:W-:Y:S04]  /*14790*/  BSSY B1, `(.L_x_4729) ;  /* 0x0000009000017945 */ /* 0x000fe80003800000 */
        /* <DEDUP_REMOVED lines=8> */
.L_x_4730:
[----:B------:R-:W-:Y:S05]  /*14820*/  BSYNC B1 ;  /* 0x0000000000017941 */ /* 0x000fea0003800000 */
.L_x_4729:
        /* <DEDUP_REMOVED lines=10> */
.L_x_4731:
        /* <DEDUP_REMOVED lines=15> */
.L_x_4732:
        /* <DEDUP_REMOVED lines=15> */
.L_x_4733:
        /* <DEDUP_REMOVED lines=10> */
.L_x_4726:
[----:B------:R-:W-:Y:S05]  /*14b50*/  BSYNC B0 ;  /* 0x0000000000007941 */ /* 0x000fea0003800000 */
.L_x_4725:
[----:B------:R-:W2:Y:S01]  /*14b60*/  LDL.LU R3, [R1+0x4] ;  /* 0x0000040001037983 */ /* 0x000ea20000300800 */
[----:B------:R-:W-:-:S05]  /*14b70*/  VIADD R18, R18, 0x1 ;  /* 0x0000000112127836 */ /* 0x000fca0000000000 */
[----:B------:R-:W-:-:S04]  /*14b80*/  ISETP.NE.AND P0, PT, R18, 0x2, PT ;  /* 0x000000021200780c */ /* 0x000fc80003f05270 */
[----:B------:R-:W-:Y:S02]  /*14b90*/  SEL R0, RZ, 0x1, P0 ;  /* 0x00000001ff007807 */ /* 0x000fe40000000000 */
[----:B------:R-:W-:Y:S02]  /*14ba0*/  SEL R18, R18, RZ, P0 ;  /* 0x000000ff12127207 */ /* 0x000fe40000000000 */
[----:B--2---:R-:W-:-:S05]  /*14bb0*/  LOP3.LUT R3, R3, R0, RZ, 0x3c, !PT ;  /* 0x0000000003037212 */ /* 0x004fca00078e3cff */
[----:B------:R0:W-:Y:S02]  /*14bc0*/  STL [R1+0x4], R3 ;  /* 0x0000040301007387 */ /* 0x0001e40000100800 */
.L_x_4648:
[----:B------:R-:W-:Y:S05]  /*14bd0*/  BSYNC B7 ;  /* 0x0000000000077941 */ /* 0x000fea0003800000 */
.L_x_4646:
[----:B-1----:R-:W2:Y:S04]  /*14be0*/  LDL R0, [R1+0xc] ;  /* 0x00000c0001007983 */ /* 0x002ea80000100800 */
[----:B------:R1:W5:Y:S01]  /*14bf0*/  LDL R2, [R1+0x14] ;  /* 0x0000140001027983 */ /* 0x0003620000100800 */
[----:B--2---:R-:W-:-:S13]  /*14c00*/  LOP3.LUT P0, RZ, R0, 0x4, RZ, 0xc0, !PT ;  /* 0x0000000400ff7812 */ /* 0x004fda000780c0ff */
[----:B-1----:R-:W-:Y:S05]  /*14c10*/  @!P0 BRA `(.L_x_4734) ;  /* 0x0000000000288947 */ /* 0x002fea0003800000 */
[----:B------:R-:W-:Y:S05]  /*14c20*/  WARPSYNC.ALL ;  /* 0x0000000000007948 */ /* 0x000fea0003800000 */
[----:B------:R-:W1:Y:S08]  /*14c30*/  S2UR UR5, SR_CgaCtaId ;  /* 0x00000000000579c3 */ /* 0x000e700000008800 */
[----:B------:R-:W-:Y:S06]  /*14c40*/  BAR.SYNC.DEFER_BLOCKING 0x5, 0x180 ;  /* 0x0146000000007b1d */ /* 0x000fec0000010000 */
[----:B------:R-:W-:-:S02]  /*14c50*/  UMOV UR4, 0x400 ;  /* 0x0000040000047882 */ /* 0x000fc40000000000 */
[----:B-1----:R-:W-:-:S06]  /*14c60*/  ULEA UR4, UR5, UR4, 0x18 ;  /* 0x0000000405047291 */ /* 0x002fcc000f8ec03f */
[----:B------:R-:W-:-:S05]  /*14c70*/  IMAD.U32 R17, RZ, RZ, UR4 ;  /* 0x00000004ff117e24 */ /* 0x000fca000f8e00ff */
[----:B-----5:R-:W1:Y:S04]  /*14c80*/  LDS R2, [R17+0x308d0] ;  /* 0x0308d00011027984 */ /* 0x020e680000000800 */
[----:B-1----:R3:W-:Y:S01]  /*14c90*/  STL [R1+0x14], R2 ;  /* 0x0000140201007387 */ /* 0x0027e20000100800 */
[----:B------:R-:W-:Y:S06]  /*14ca0*/  BAR.ARV 0x4, 0x180 ;  /* 0x0106000000007b1d */ /* 0x000fec0000002000 */
[----:B------:R-:W-:Y:S05]  /*14cb0*/  BRA `(.L_x_4735) ;  /* 0x00000000002c7947 */ /* 0x000fea0003800000 */
.L_x_4734:
[----:B------:R-:W-:-:S03]  /*14cc0*/  UMOV UR4, 0xffffffff ;  /* 0xffffffff00047882 */ /* 0x000fc60000000000 */
[----:B------:R-:W-:Y:S05]  /*14cd0*/  BRA.DIV UR4, `(.L_x_4736) ;  /* 0x0000001604f47947 */ /* 0x000fea000b800000 */
[----:B-----5:R1:W2:Y:S02]  /*14ce0*/  SHFL.IDX PT, R14, R2, RZ, 0x1f ;  /* 0x00001fff020e7589 */ /* 0x0202a400000e0000 */
.L_x_4784:
[----:B0-----:R-:W0:Y:S01]  /*14cf0*/  @!P1 S2R R3, SR_CgaCtaId ;  /* 0x0000000000039919 */ /* 0x001e220000008800 */
[----:B------:R-:W-:Y:S05]  /*14d00*/  WARPSYNC.ALL ;  /* 0x0000000000007948 */ /* 0x000fea0003800000 */
[----:B------:R-:W-:Y:S01]  /*14d10*/  BAR.SYNC.DEFER_BLOCKING 0x4, 0x180 ;  /* 0x0106000000007b1d */ /* 0x000fe20000010000 */
[----:B------:R-:W-:-:S05]  /*14d20*/  @!P1 MOV R0, 0x400 ;  /* 0x0000040000009802 */ /* 0x000fca0000000f00 */
[----:B--2---:R2:W-:Y:S01]  /*14d30*/  STL [R1+0x14], R14 ;  /* 0x0000140e01007387 */ /* 0x0045e20000100800 */
[----:B0-----:R-:W-:-:S05]  /*14d40*/  @!P1 LEA R17, R3, R0, 0x18 ;  /* 0x0000000003119211 */ /* 0x001fca00078ec0ff */
[----:B------:R2:W-:Y:S01]  /*14d50*/  @!P1 STS [R17+0x308d0], R2 ;  /* 0x0308d00211009388 */ /* 0x0005e20000000800 */
[----:B------:R-:W-:Y:S06]  /*14d60*/  BAR.ARV 0x5, 0x180 ;  /* 0x0146000000007b1d */ /* 0x000fec0000002000 */
.L_x_4735:
[----:B------:R-:W4:Y:S01]  /*14d70*/  LDL R0, [R1+0x14] ;  /* 0x0000140001007983 */ /* 0x000f220000100800 */
[----:B------:R-:W-:Y:S02]  /*14d80*/  ULDC UR4, c[0x0][0xc38] ;  /* 0x00030e0000047ab9 */ /* 0x000fe40000000800 */
[----:B----4-:R-:W-:-:S13]  /*14d90*/  ISETP.GE.AND P0, PT, R0, UR4, PT ;  /* 0x0000000400007c0c */ /* 0x010fda000bf06270 */
[----:B------:R-:W-:Y:S05]  /*14da0*/  @!P0 BRA `(.L_x_4737) ;  /* 0xffffffb000dc8947 */ /* 0x000fea000383ffff */
.L_x_4637:
[----:B0-----:R-:W4:Y:S01]  /*14db0*/  LDL.LU R0, [R1+0x18] ;  /* 0x0000180001007983 */ /* 0x001f220000300800 */
[----:B------:R-:W-:Y:S01]  /*14dc0*/  BSSY B0, `(.L_x_4738) ;  /* 0x000000b000007945 */ /* 0x000fe20003800000 */
[----:B------:R-:W0:Y:S01]  /*14dd0*/  S2R R5, SR_CgaCtaId ;  /* 0x0000000000057919 */ /* 0x000e220000008800 */
[----:B----4-:R-:W-:-:S05]  /*14de0*/  VIADD R0, R0, 0x1 ;  /* 0x0000000100007836 */ /* 0x010fca0000000000 */
[----:B-123--:R-:W-:-:S04]  /*14df0*/  LEA.HI R2, R0, R0, RZ, 0x1 ;  /* 0x0000000000027211 */ /* 0x00efc800078f08ff */
[----:B------:R-:W-:-:S05]  /*14e00*/  LOP3.LUT R3, R2, 0xfffffffe, RZ, 0xc0, !PT ;  /* 0xfffffffe02037812 */ /* 0x000fca00078ec0ff */
[----:B------:R-:W-:Y:S01]  /*14e10*/  IMAD.IADD R3, R0, 0x1, -R3 ;  /* 0x0000000100037824 */ /* 0x000fe200078e0a03 */
[----:B------:R-:W-:-:S04]  /*14e20*/  MOV R0, 0x400 ;  /* 0x0000040000007802 */ /* 0x000fc80000000f00 */
[----:B0-----:R-:W-:Y:S02]  /*14e30*/  LEA R0, R5, R0, 0x18 ;  /* 0x0000000005007211 */ /* 0x001fe400078ec0ff */
[----:B------:R-:W-:-:S04]  /*14e40*/  SHF.L.U32 R3, R3, 0x1f, RZ ;  /* 0x0000001f03037819 */ /* 0x000fc800000006ff */
[----:B------:R-:W0:Y:S02]  /*14e50*/  SYNCS.PHASECHK.TRANS64.TRYWAIT P0, [R0+URZ+0x30820], R3 ;  /* 0x03082003000075a7 */ /* 0x000e24000800017f */
[----:B0-----:R-:W-:Y:S05]  /*14e60*/  @!P0 BRA `(.L_x_4739) ;  /* 0x0000001400b88947 */ /* 0x001fea0003800000 */
.L_x_4785:
[----:B------:R-:W-:Y:S05]  /*14e70*/  BSYNC B0 ;  /* 0x0000000000007941 */ /* 0x000fea0003800000 */
.L_x_4738:
[----:B------:R-:W-:-:S03]  /*14e80*/  UMOV UR4, 0xffffffff ;  /* 0xffffffff00047882 */ /* 0x000fc60000000000 */
[----:B------:R-:W-:Y:S05]  /*14e90*/  BRA.DIV UR4, `(.L_x_4740) ;  /* 0x0000001604c07947 */ /* 0x000fea000b800000 */
[----:B------:R-:W1:Y:S02]  /*14ea0*/  S2R R2, SR_TID.X ;  /* 0x0000000000027919 */ /* 0x000e640000002100 */
[----:B-1----:R-:W-:-:S04]  /*14eb0*/  SHF.R.U32.HI R2, RZ, 0x5, R2 ;  /* 0x00000005ff027819 */ /* 0x002fc80000011602 */
[----:B------:R-:W-:-:S05]  /*14ec0*/  LOP3.LUT R2, R2, 0x3, RZ, 0xc0, !PT ;  /* 0x0000000302027812 */ /* 0x000fca00078ec0ff */
[----:B------:R1:W2:Y:S02]  /*14ed0*/  SHFL.IDX PT, R14, R2, RZ, 0x1f ;  /* 0x00001fff020e7589 */ /* 0x0002a400000e0000 */
.L_x_4788:
[----:B--2---:R-:W-:Y:S01]  /*14ee0*/  ISETP.NE.AND P0, PT, R14, RZ, PT ;  /* 0x000000ff0e00720c */ /* 0x004fe20003f05270 */
[----:B------:R-:W-:-:S12]  /*14ef0*/  BSSY B0, `(.L_x_4741) ;  /* 0x0000027000007945 */ /* 0x000fd80003800000 */
[----:B------:R-:W-:Y:S05]  /*14f00*/  @P0 BRA `(.L_x_4742) ;  /* 0x0000000000940947 */ /* 0x000fea0003800000 */
[----:B------:R-:W-:-:S03]  /*14f10*/  UMOV UR4, 0xffffffff ;  /* 0xffffffff00047882 */ /* 0x000fc60000000000 */
[----:B------:R-:W-:Y:S05]  /*14f20*/  BRA.DIV UR4, `(.L_x_4743) ;  /* 0x0000001604d07947 */ /* 0x000fea000b800000 */
[----:B------:R-:W-:-:S13]  /*14f30*/  ELECT P6, URZ, PT ;  /* 0x00000000003f782f */ /* 0x000fda00038c0000 */
.L_x_4791:
        /* <DEDUP_REMOVED lines=8> */
.L_x_4744:
        /* <DEDUP_REMOVED lines=13> */
.L_x_4792:
[----:B------:R-:W1:Y:S02]  /*15090*/  SYNCS.PHASECHK.TRANS64.TRYWAIT P0, [R3+URZ], R2 ;  /* 0x00000002030075a7 */ /* 0x000e64000800017f */
[----:B-1----:R-:W-:Y:S05]  /*150a0*/  @!P0 BRA `(.L_x_4746) ;  /* 0x0000001400a48947 */ /* 0x002fea0003800000 */
.L_x_4793:
[----:B------:R-:W-:Y:S05]  /*150b0*/  @!P2 BRA `(.L_x_4747) ;  /* 0x000000000004a947 */ /* 0x000fea0003800000 */
[----:B------:R-:W-:Y:S01]  /*150c0*/  BPT.TRAP 0x1 ;  /* 0x000000040000795c */ /* 0x000fe20000300000 */
.L_x_4747:
[----:B-1----:R-:W-:-:S04]  /*150d0*/  VIADD R3, R0, 0x30860 ;  /* 0x0003086000037836 */ /* 0x002fc80000000000 */
[----:B------:R-:W-:-:S04]  /*150e0*/  IMAD R18, R18, 0x8, R3 ;  /* 0x0000000812127824 */ /* 0x000fc800078e0203 */
[----:B------:R-:W1:Y:S02]  /*150f0*/  SYNCS.PHASECHK.TRANS64.TRYWAIT P0, [R18+URZ], R5 ;  /* 0x00000005120075a7 */ /* 0x000e64000800017f */
[----:B-1----:R-:W-:Y:S05]  /*15100*/  @!P0 BRA `(.L_x_4748) ;  /* 0x0000001400a08947 */ /* 0x002fea0003800000 */
.L_x_4794:
[----:B------:R-:W-:-:S07]  /*15110*/  IMAD R3, R4, 0x8, R3 ;  /* 0x0000000804037824 */ /* 0x000fce00078e0203 */
.L_x_4749:
[----:B--2---:R2:W3:Y:S02]  /*15120*/  SYNCS.PHASECHK.TRANS64.TRYWAIT P0, [R3+URZ], R2 ;  /* 0x00000002030075a7 */ /* 0x0044e4000800017f */
[----:B---3--:R-:W-:Y:S05]  /*15130*/  @!P0 NANOSLEEP.SYNCS 0x989680 ;  /* 0x009896800000895d */ /* 0x008fea0003900000 */
[----:B------:R-:W3:Y:S02]  /*15140*/  @!P0 SYNCS.PHASECHK.TRANS64 P0, [R3+URZ], R2 ;  /* 0x00000002030085a7 */ /* 0x000ee4000800007f */
[----:B---3--:R-:W-:Y:S05]  /*15150*/  @!P0 BRA `(.L_x_4749) ;  /* 0xfffffffc00f08947 */ /* 0x008fea000383ffff */
.L_x_4742:
[----:B------:R-:W-:Y:S05]  /*15160*/  BSYNC B0 ;  /* 0x0000000000007941 */ /* 0x000fea0003800000 */
.L_x_4741:
[----:B------:R-:W-:Y:S05]  /*15170*/  EXIT ;  /* 0x000000000000794d */ /* 0x000fea0003800000 */
.L_x_4550:
[----:B0-----:R-:W-:-:S04]  /*15180*/  IMAD.U32 R3, RZ, RZ, UR37 ;  /* 0x00000025ff037e24 */ /* 0x001fc8000f8e00ff */
[----:B------:R0:W1:Y:S03]  /*15190*/  SYNCS.PHASECHK.TRANS64.TRYWAIT P1, [R3+URZ+0x30800], R0 ;  /* 0x03080000030075a7 */ /* 0x000066000802017f */
[----:B-1----:R-:W-:Y:S05]  /*151a0*/  @!P1 NANOSLEEP.SYNCS 0x989680 ;  /* 0x009896800000995d */ /* 0x002fea0003900000 */
[----:B------:R-:W1:Y:S02]  /*151b0*/  @!P1 SYNCS.PHASECHK.TRANS64 P1, [R3+URZ+0x30800], R0 ;  /* 0x03080000030095a7 */ /* 0x000e64000802007f */
[----:B-1----:R-:W-:Y:S05]  /*151c0*/  @!P1 BRA `(.L_x_4550) ;  /* 0xfffffffc00ec9947 */ /* 0x002fea000383ffff */
[----:B------:R-:W-:Y:S05]  /*151d0*/  BRA `(.L_x_4750) ;  /* 0xfffffec800807947 */ /* 0x000fea000383ffff */
.L_x_4554:
[----:B-1----:R1:W3:Y:S02]  /*151e0*/  SYNCS.PHASECHK.TRANS64.TRYWAIT P1, [R3+URZ+0x30830], R0 ;  /* 0x03083000030075a7 */ /* 0x0022e4000802017f */
[----:B---3--:R-:W-:Y:S05]  /*151f0*/  @!P1 NANOSLEEP.SYNCS 0x989680 ;  /* 0x009896800000995d */ /* 0x008fea0003900000 */
[----:B------:R-:W3:Y:S02]  /*15200*/  @!P1 SYNCS.PHASECHK.TRANS64 P1, [R3+URZ+0x30830], R0 ;  /* 0x03083000030095a7 */ /* 0x000ee4000802007f */
[----:B---3--:R-:W-:Y:S05]  /*15210*/  @!P1 BRA `(.L_x_4554) ;  /* 0xfffffffc00f09947 */ /* 0x008fea000383ffff */
[----:B------:R-:W-:Y:S05]  /*15220*/  BRA `(.L_x_4553) ;  /* 0xfffffec800b47947 */ /* 0x000fea000383ffff */
.L_x_4570:
[----:B-1----:R-:W-:-:S04]  /*15230*/  IMAD.U32 R11, RZ, RZ, UR6 ;  /* 0x00000006ff0b7e24 */ /* 0x002fc8000f8e00ff */
[----:B------:R1:W2:Y:S03]  /*15240*/  SYNCS.PHASECHK.TRANS64.TRYWAIT P1, [R11+URZ+0x30830], R0 ;  /* 0x030830000b0075a7 */ /* 0x0002a6000802017f */
[----:B--2---:R-:W-:Y:S05]  /*15250*/  @!P1 NANOSLEEP.SYNCS 0x989680 ;  /* 0x009896800000995d */ /* 0x004fea0003900000 */
[----:B------:R-:W2:Y:S02]  /*15260*/  @!P1 SYNCS.PHASECHK.TRANS64 P1, [R11+URZ+0x30830], R0 ;  /* 0x030830000b0095a7 */ /* 0x000ea4000802007f */
[----:B--2---:R-:W-:Y:S05]  /*15270*/  @!P1 BRA `(.L_x_4570) ;  /* 0xfffffffc00ec9947 */ /* 0x004fea000383ffff */
[----:B------:R-:W-:Y:S05]  /*15280*/  BRA `(.L_x_4569) ;  /* 0xfffffef400cc7947 */ /* 0x000fea000383ffff */
.L_x_4574:
[----:B-1----:R-:W-:-:S04]  /*15290*/  IMAD.U32 R3, RZ, RZ, UR5 ;  /* 0x00000005ff037e24 */ /* 0x002fc8000f8e00ff */
[----:B------:R1:W2:Y:S03]  /*152a0*/  SYNCS.PHASECHK.TRANS64.TRYWAIT P1, [R3+URZ+0x30850], R0 ;  /* 0x03085000030075a7 */ /* 0x0002a6000802017f */
[----:B--2---:R-:W-:Y:S05]  /*152b0*/  @!P1 NANOSLEEP.SYNCS 0x989680 ;  /* 0x009896800000995d */ /* 0x004fea0003900000 */
[----:B------:R-:W2:Y:S02]  /*152c0*/  @!P1 SYNCS.PHASECHK.TRANS64 P1, [R3+URZ+0x30850], R0 ;  /* 0x03085000030095a7 */ /* 0x000ea4000802007f */
[----:B--2---:R-:W-:Y:S05]  /*152d0*/  @!P1 BRA `(.L_x_4574) ;  /* 0xfffffffc00ec9947 */ /* 0x004fea000383ffff */
[----:B------:R-:W-:Y:S05]  /*152e0*/  BRA `(.L_x_4573) ;  /* 0xffffff0000647947 */ /* 0x000fea000383ffff */
.L_x_4591:
[----:B-1----:R-:W-:-:S04]  /*152f0*/  IMAD.U32 R5, RZ, RZ, UR5 ;  /* 0x00000005ff057e24 */ /* 0x002fc8000f8e00ff */
[----:B------:R1:W2:Y:S03]  /*15300*/  SYNCS.PHASECHK.TRANS64.TRYWAIT P1, [R5+URZ+0x30830], R0 ;  /* 0x03083000050075a7 */ /* 0x0002a6000802017f */
[----:B--2---:R-:W-:Y:S05]  /*15310*/  @!P1 NANOSLEEP.SYNCS 0x989680 ;  /* 0x009896800000995d */ /* 0x004fea0003900000 */
[----:B------:R-:W2:Y:S02]  /*15320*/  @!P1 SYNCS.PHASECHK.TRANS64 P1, [R5+URZ+0x30830], R0 ;  /* 0x03083000050095a7 */ /* 0x000ea4000802007f */
[----:B--2---:R-:W-:Y:S05]  /*15330*/  @!P1 BRA `(.L_x_4591) ;  /* 0xfffffffc00ec9947 */ /* 0x004fea000383ffff */
[----:B------:R-:W-:Y:S05]  /*15340*/  BRA `(.L_x_4590) ;  /* 0xffffff2800387947 */ /* 0x000fea000383ffff */
.L_x_4595:
[----:B-1----:R-:W-:-:S04]  /*15350*/  IMAD.U32 R3, RZ, RZ, UR5 ;  /* 0x00000005ff037e24 */ /* 0x002fc8000f8e00ff */
[----:B------:R1:W2:Y:S03]  /*15360*/  SYNCS.PHASECHK.TRANS64.TRYWAIT P1, [R3+URZ+0x30850], R0 ;  /* 0x03085000030075a7 */ /* 0x0002a6000802017f */
[----:B--2---:R-:W-:Y:S05]  /*15370*/  @!P1 NANOSLEEP.SYNCS 0x989680 ;  /* 0x009896800000995d */ /* 0x004fea0003900000 */
[----:B------:R-:W2:Y:S02]  /*15380*/  @!P1 SYNCS.PHASECHK.TRANS64 P1, [R3+URZ+0x30850], R0 ;  /* 0x03085000030095a7 */ /* 0x000ea4000802007f */
[----:B--2---:R-:W-:Y:S05]  /*15390*/  @!P1 BRA `(.L_x_4595) ;  /* 0xfffffffc00ec9947 */ /* 0x004fea000383ffff */
[----:B------:R-:W-:Y:S05]  /*153a0*/  BRA `(.L_x_4594) ;  /* 0xffffff3000d07947 */ /* 0x000fea000383ffff */
.L_x_4601:
[----:B-1----:R-:W-:-:S04]  /*153b0*/  IMAD.U32 R5, RZ, RZ, UR5 ;  /* 0x00000005ff057e24 */ /* 0x002fc8000f8e00ff */
[----:B------:R1:W2:Y:S03]  /*153c0*/  SYNCS.PHASECHK.TRANS64.TRYWAIT P1, [R5+URZ+0x30830], R0 ;  /* 0x03083000050075a7 */ /* 0x0002a6000802017f */
[----:B--2---:R-:W-:Y:S05]  /*153d0*/  @!P1 NANOSLEEP.SYNCS 0x989680 ;  /* 0x009896800000995d */ /* 0x004fea0003900000 */
[----:B------:R-:W2:Y:S02]  /*153e0*/  @!P1 SYNCS.PHASECHK.TRANS64 P1, [R5+URZ+0x30830], R0 ;  /* 0x03083000050095a7 */ /* 0x000ea4000802007f */
[----:B--2---:R-:W-:Y:S05]  /*153f0*/  @!P1 BRA `(.L_x_4601) ;  /* 0xfffffffc00ec9947 */ /* 0x004fea000383ffff */
[----:B------:R-:W-:Y:S05]  /*15400*/  BRA `(.L_x_4600) ;  /* 0xffffff4400947947 */ /* 0x000fea000383ffff */
.L_x_4605:
[----:B-1----:R-:W-:-:S04]  /*15410*/  IMAD.U32 R3, RZ, RZ, UR5 ;  /* 0x00000005ff037e24 */ /* 0x002fc8000f8e00ff */
[----:B------:R1:W2:Y:S03]  /*15420*/  SYNCS.PHASECHK.TRANS64.TRYWAIT P1, [R3+URZ+0x30850], R0 ;  /* 0x03085000030075a7 */ /* 0x0002a6000802017f */
[----:B--2---:R-:W-:Y:S05]  /*15430*/  @!P1 NANOSLEEP.SYNCS 0x989680 ;  /* 0x009896800000995d */ /* 0x004fea0003900000 */
[----:B------:R-:W2:Y:S02]  /*15440*/  @!P1 SYNCS.PHASECHK.TRANS64 P1, [R3+URZ+0x30850], R0 ;  /* 0x03085000030095a7 */ /* 0x000ea4000802007f */
[----:B--2---:R-:W-:Y:S05]  /*15450*/  @!P1 BRA `(.L_x_4605) ;  /* 0xfffffffc00ec9947 */ /* 0x004fea000383ffff */
[----:B------:R-:W-:Y:S05]  /*15460*/  BRA `(.L_x_4604) ;  /* 0xffffff50002c7947 */ /* 0x000fea000383ffff */
.L_x_4618:
[----:B-1----:R-:W-:-:S04]  /*15470*/  IMAD.U32 R3, RZ, RZ, UR5 ;  /* 0x00000005ff037e24 */ /* 0x002fc8000f8e00ff */
[----:B------:R1:W2:Y:S03]  /*15480*/  SYNCS.PHASECHK.TRANS64.TRYWAIT P0, [R3+URZ+0x30850], R2 ;  /* 0x03085002030075a7 */ /* 0x0002a6000800017f */
[----:B--2---:R-:W-:Y:S05]  /*15490*/  @!P0 NANOSLEEP.SYNCS 0x989680 ;  /* 0x009896800000895d */ /* 0x004fea0003900000 */
[----:B------:R-:W2:Y:S02]  /*154a0*/  @!P0 SYNCS.PHASECHK.TRANS64 P0, [R3+URZ+0x30850], R2 ;  /* 0x03085002030085a7 */ /* 0x000ea4000800007f */
[----:B--2---:R-:W-:Y:S05]  /*154b0*/  @!P0 BRA `(.L_x_4618) ;  /* 0xfffffffc00ec8947 */ /* 0x004fea000383ffff */
[----:B------:R-:W-:Y:S05]  /*154c0*/  BRA `(.L_x_4617) ;  /* 0xffffff7800a47947 */ /* 0x000fea000383ffff */
.L_x_4654:
[----:B------:R-:W-:Y:S02]  /*154d0*/  IMAD.MOV.U32 R13, RZ, RZ, R4 ;  /* 0x000000ffff0d7224 */ /* 0x000fe400078e0004 */
[----:B------:R-:W-:Y:S02]  /*154e0*/  IMAD.MOV.U32 R12, RZ, RZ, RZ ;  /* 0x000000ffff0c7224 */ /* 0x000fe400078e00ff */
[----:B------:R-:W-:Y:S02]  /*154f0*/  IMAD.MOV.U32 R11, RZ, RZ, 0x1f ;  /* 0x0000001fff0b7424 */ /* 0x000fe400078e00ff */
[----:B------:R-:W-:-:S07]  /*15500*/  IMAD.MOV.U32 R15, RZ, RZ, -0x1 ;  /* 0xffffffffff0f7424 */ /* 0x000fce00078e00ff */
[----:B0-----:R-:W-:Y:S05]  /*15510*/  WARPSYNC.COLLECTIVE R15, `(.L_x_4751) ;  /* 0x000000000f087348 */ /* 0x001fea0003c00000 */
[----:B------:R1:W2:Y:S02]  /*15520*/  SHFL.IDX P6, R14, R13, R12, R11 ;  /* 0x0000000c0d0e7389 */ /* 0x0002a400000c000b */
[----:B012---:R-:W-:Y:S01]  /*15530*/  ENDCOLLECTIVE ;  /* 0x000000000000791b */ /* 0x007fe20003800000 */
.L_x_4751:
[----:B------:R-:W-:Y:S05]  /*15540*/  BRA `(.L_x_4752) ;  /* 0xffffffb800ac7947 */ /* 0x000fea000383ffff */
.L_x_4656:
[----:B------:R-:W-:Y:S01]  /*15550*/  BSSY B0, `(.L_x_4753) ;  /* 0x0000006000007945 */ /* 0x000fe20003800000 */
[----:B------:R-:W-:-:S07]  /*15560*/  IMAD.MOV.U32 R15, RZ, RZ, -0x1 ;  /* 0xffffffffff0f7424 */ /* 0x000fce00078e00ff */
[----:B01----:R-:W-:Y:S05]  /*15570*/  WARPSYNC.COLLECTIVE R15, `(.L_x_4754) ;  /* 0x000000000f0c7348 */ /* 0x003fea0003c00000 */
[----:B------:R-:W-:Y:S02]  /*15580*/  ELECT P6, UR62, PT ;  /* 0x00000000003e782f */ /* 0x000fe400038c0000 */
[----:B------:R-:W-:Y:S01]  /*15590*/  MOV R14, UR62 ;  /* 0x0000003e000e7c02 */ /* 0x000fe20008000f00 */
[----:B01----:R-:W-:Y:S10]  /*155a0*/  ENDCOLLECTIVE ;  /* 0x000000000000791b */ /* 0x003ff40003800000 */
.L_x_4754:
[----:B------:R-:W-:Y:S05]  /*155b0*/  BSYNC B0 ;  /* 0x0000000000007941 */ /* 0x000fea0003800000 */
.L_x_4753:
[----:B------:R-:W-:Y:S05]  /*155c0*/  BRA `(.L_x_4755) ;  /* 0xffffffb800b07947 */ /* 0x000fea000383ffff */
.L_x_4658:
[----:B0-----:R0:W2:Y:S02]  /*155d0*/  SYNCS.PHASECHK.TRANS64.TRYWAIT P0, [R0+URZ+0x30840], R2 ;  /* 0x03084002000075a7 */ /* 0x0010a4000800017f */
[----:B--2---:R-:W-:Y:S05]  /*155e0*/  @!P0 NANOSLEEP.SYNCS 0x989680 ;  /* 0x009896800000895d */ /* 0x004fea0003900000 */
[----:B------:R-:W2:Y:S02]  /*155f0*/  @!P0 SYNCS.PHASECHK.TRANS64 P0, [R0+URZ+0x30840], R2 ;  /* 0x03084002000085a7 */ /* 0x000ea4000800007f */
[----:B--2---:R-:W-:Y:S05]  /*15600*/  @!P0 BRA `(.L_x_4658) ;  /* 0xfffffffc00f08947 */ /* 0x004fea000383ffff */
[----:B------:R-:W-:Y:S05]  /*15610*/  BRA `(.L_x_4756) ;  /* 0xffffffbc00047947 */ /* 0x000fea000383ffff */
.L_x_4662:
[----:B------:R-:W-:Y:S01]  /*15620*/  IMAD.MOV.U32 R13, RZ, RZ, R6 ;  /* 0x000000ffff0d7224 */ /* 0x000fe200078e0006 */
[----:B------:R-:W-:Y:S01]  /*15630*/  LOP3.LUT R8, R8, 0x7f, RZ, 0xc0, !PT ;  /* 0x0000007f08087812 */ /* 0x000fe200078ec0ff */
[----:B------:R-:W-:Y:S02]  /*15640*/  IMAD.MOV.U32 R12, RZ, RZ, RZ ;  /* 0x000000ffff0c7224 */ /* 0x000fe400078e00ff */
[----:B------:R-:W-:Y:S01]  /*15650*/  IMAD.MOV.U32 R11, RZ, RZ, 0x181f ;  /* 0x0000181fff0b7424 */ /* 0x000fe200078e00ff */
[----:B------:R-:W-:Y:S01]  /*15660*/  SHF.R.U32.HI R8, RZ, 0x3, R8 ;  /* 0x00000003ff087819 */ /* 0x000fe20000011608 */
[----:B------:R-:W-:-:S04]  /*15670*/  IMAD.MOV.U32 R15, RZ, RZ, -0x1 ;  /* 0xffffffffff0f7424 */ /* 0x000fc800078e00ff */
[----:B------:R-:W-:-:S07]  /*15680*/  VIADD R4, R8, UR43 ;  /* 0x0000002b08047c36 */ /* 0x000fce0008000000 */
[----:B-----5:R-:W-:Y:S05]  /*15690*/  WARPSYNC.COLLECTIVE R15, `(.L_x_4757) ;  /* 0x000000000f087348 */ /* 0x020fea0003c00000 */
[----:B------:R0:W1:Y:S02]  /*156a0*/  SHFL.IDX P6, R14, R13, R12, R11 ;  /* 0x0000000c0d0e7389 */ /* 0x00006400000c000b */
[----:B01---5:R-:W-:Y:S01]  /*156b0*/  ENDCOLLECTIVE ;  /* 0x000000000000791b */ /* 0x023fe20003800000 */
.L_x_4757:
[----:B------:R-:W-:Y:S02]  /*156c0*/  VIADD R8, R4, 0x10 ;  /* 0x0000001004087836 */ /* 0x000fe40000000000 */
[----:B------:R-:W-:Y:S02]  /*156d0*/  IMAD.MOV.U32 R13, RZ, RZ, R0 ;  /* 0x000000ffff0d7224 */ /* 0x000fe400078e0000 */
[----:B------:R-:W-:-:S07]  /*156e0*/  IMAD.MOV.U32 R2, RZ, RZ, R14 ;  /* 0x000000ffff027224 */ /* 0x000fce00078e000e */
[----:B------:R-:W-:Y:S05]  /*156f0*/  WARPSYNC.COLLECTIVE R15, `(.L_x_4758) ;  /* 0x000000000f087348 */ /* 0x000fea0003c00000 */
[----:B------:R0:W1:Y:S02]  /*15700*/  SHFL.IDX P6, R14, R13, R12, R11 ;  /* 0x0000000c0d0e7389 */ /* 0x00006400000c000b */
[----:B01----:R-:W-:Y:S01]  /*15710*/  ENDCOLLECTIVE ;  /* 0x000000000000791b */ /* 0x003fe20003800000 */
.L_x_4758:
        /* <DEDUP_REMOVED lines=22> */
.L_x_4759:
[----:B------:R-:W-:Y:S02]  /*15880*/  IMAD.MOV.U32 R13, RZ, RZ, R0 ;  /* 0x000000ffff0d7224 */ /* 0x000fe400078e0000 */
[----:B------:R-:W-:-:S07]  /*15890*/  IMAD.MOV.U32 R2, RZ, RZ, R14 ;  /* 0x000000ffff027224 */ /* 0x000fce00078e000e */
[----:B------:R-:W-:Y:S05]  /*158a0*/  WARPSYNC.COLLECTIVE R15, `(.L_x_4760) ;  /* 0x000000000f087348 */ /* 0x000fea0003c00000 */
[----:B------:R0:W1:Y:S02]  /*158b0*/  SHFL.IDX P6, R14, R13, R12, R11 ;  /* 0x0000000c0d0e7389 */ /* 0x00006400000c000b */
[----:B01----:R-:W-:Y:S01]  /*158c0*/  ENDCOLLECTIVE ;  /* 0x000000000000791b */ /* 0x003fe20003800000 */
.L_x_4760:
        /* <DEDUP_REMOVED lines=18> */
.L_x_4761:
[----:B------:R-:W-:-:S05]  /*159f0*/  VIADD R2, R4, 0x20 ;  /* 0x0000002004027836 */ /* 0x000fca0000000000 */
[----:B------:R-:W-:Y:S01]  /*15a00*/  ISETP.GE.AND P4, PT, R2, R5, PT ;  /* 0x000000050200720c */ /* 0x000fe20003f86270 */
[----:B------:R-:W-:Y:S02]  /*15a10*/  IMAD.MOV.U32 R13, RZ, RZ, R0 ;  /* 0x000000ffff0d7224 */ /* 0x000fe400078e0000 */
[----:B------:R-:W-:-:S10]  /*15a20*/  IMAD.MOV.U32 R2, RZ, RZ, R14 ;  /* 0x000000ffff027224 */ /* 0x000fd400078e000e */
[----:B------:R-:W-:Y:S05]  /*15a30*/  WARPSYNC.COLLECTIVE R15, `(.L_x_4762) ;  /* 0x000000000f087348 */ /* 0x000fea0003c00000 */
[----:B------:R0:W1:Y:S02]  /*15a40*/  SHFL.IDX P6, R14, R13, R12, R11 ;  /* 0x0000000c0d0e7389 */ /* 0x00006400000c000b */
[----:B01----:R-:W-:Y:S01]  /*15a50*/  ENDCOLLECTIVE ;  /* 0x000000000000791b */ /* 0x003fe20003800000 */
.L_x_4762:
        /* <DEDUP_REMOVED lines=18> */
.L_x_4763:
[----:B------:R-:W-:-:S05]  /*15b80*/  VIADD R2, R4, 0x30 ;  /* 0x0000003004027836 */ /* 0x000fca0000000000 */
[----:B------:R-:W-:Y:S01]  /*15b90*/  ISETP.GE.AND P4, PT, R2, R5, PT ;  /* 0x000000050200720c */ /* 0x000fe20003f86270 */
[----:B------:R-:W-:Y:S02]  /*15ba0*/  IMAD.MOV.U32 R13, RZ, RZ, R0 ;  /* 0x000000ffff0d7224 */ /* 0x000fe400078e0000 */
[----:B------:R-:W-:-:S10]  /*15bb0*/  IMAD.MOV.U32 R2, RZ, RZ, R14 ;  /* 0x000000ffff027224 */ /* 0x000fd400078e000e */
[----:B------:R-:W-:Y:S05]  /*15bc0*/  WARPSYNC.COLLECTIVE R15, `(.L_x_4764) ;  /* 0x000000000f087348 */ /* 0x000fea0003c00000 */
[----:B------:R0:W1:Y:S02]  /*15bd0*/  SHFL.IDX P6, R14, R13, R12, R11 ;  /* 0x0000000c0d0e7389 */ /* 0x00006400000c000b */
[----:B01----:R-:W-:Y:S01]  /*15be0*/  ENDCOLLECTIVE ;  /* 0x000000000000791b */ /* 0x003fe20003800000 */
.L_x_4764:
        /* <DEDUP_REMOVED lines=18> */
.L_x_4765:
[----:B------:R-:W-:-:S05]  /*15d10*/  VIADD R2, R4, 0x40 ;  /* 0x0000004004027836 */ /* 0x000fca0000000000 */
[----:B------:R-:W-:Y:S01]  /*15d20*/  ISETP.GE.AND P4, PT, R2, R5, PT ;  /* 0x000000050200720c */ /* 0x000fe20003f86270 */
[----:B------:R-:W-:Y:S02]  /*15d30*/  IMAD.MOV.U32 R13, RZ, RZ, R0 ;  /* 0x000000ffff0d7224 */ /* 0x000fe400078e0000 */
[----:B------:R-:W-:-:S10]  /*15d40*/  IMAD.MOV.U32 R2, RZ, RZ, R14 ;  /* 0x000000ffff027224 */ /* 0x000fd400078e000e */
[----:B------:R-:W-:Y:S05]  /*15d50*/  WARPSYNC.COLLECTIVE R15, `(.L_x_4766) ;  /* 0x000000000f087348 */ /* 0x000fea0003c00000 */
[----:B------:R0:W1:Y:S02]  /*15d60*/  SHFL.IDX P6, R14, R13, R12, R11 ;  /* 0x0000000c0d0e7389 */ /* 0x00006400000c000b */
[----:B01----:R-:W-:Y:S01]  /*15d70*/  ENDCOLLECTIVE ;  /* 0x000000000000791b */ /* 0x003fe20003800000 */
.L_x_4766:
        /* <DEDUP_REMOVED lines=18> */
.L_x_4767:
[----:B------:R-:W-:-:S05]  /*15ea0*/  VIADD R2, R4, 0x50 ;  /* 0x0000005004027836 */ /* 0x000fca0000000000 */
[----:B------:R-:W-:Y:S01]  /*15eb0*/  ISETP.GE.AND P4, PT, R2, R5, PT ;  /* 0x000000050200720c */ /* 0x000fe20003f86270 */
[----:B------:R-:W-:Y:S02]  /*15ec0*/  IMAD.MOV.U32 R13, RZ, RZ, R0 ;  /* 0x000000ffff0d7224 */ /* 0x000fe400078e0000 */
[----:B------:R-:W-:-:S10]  /*15ed0*/  IMAD.MOV.U32 R2, RZ, RZ, R14 ;  /* 0x000000ffff027224 */ /* 0x000fd400078e000e */
[----:B------:R-:W-:Y:S05]  /*15ee0*/  WARPSYNC.COLLECTIVE R15, `(.L_x_4768) ;  /* 0x000000000f087348 */ /* 0x000fea0003c00000 */
[----:B------:R0:W1:Y:S02]  /*15ef0*/  SHFL.IDX P6, R14, R13, R12, R11 ;  /* 0x0000000c0d0e7389 */ /* 0x00006400000c000b */
[----:B01----:R-:W-:Y:S01]  /*15f00*/  ENDCOLLECTIVE ;  /* 0x000000000000791b */ /* 0x003fe20003800000 */
.L_x_4768:
        /* <DEDUP_REMOVED lines=18> */
.L_x_4769:
[----:B------:R-:W-:-:S05]  /*16030*/  VIADD R2, R4, 0x60 ;  /* 0x0000006004027836 */ /* 0x000fca0000000000 */
[----:B------:R-:W-:Y:S01]  /*16040*/  ISETP.GE.AND P4, PT, R2, R5, PT ;  /* 0x000000050200720c */ /* 0x000fe20003f86270 */
[----:B------:R-:W-:Y:S02]  /*16050*/  IMAD.MOV.U32 R13, RZ, RZ, R0 ;  /* 0x000000ffff0d7224 */ /* 0x000fe400078e0000 */
[----:B------:R-:W-:-:S10]  /*16060*/  IMAD.MOV.U32 R2, RZ, RZ, R14 ;  /* 0x000000ffff027224 */ /* 0x000fd400078e000e */
[----:B------:R-:W-:Y:S05]  /*16070*/  WARPSYNC.COLLECTIVE R15, `(.L_x_4770) ;  /* 0x000000000f087348 */ /* 0x000fea0003c00000 */
[----:B------:R0:W1:Y:S02]  /*16080*/  SHFL.IDX P6, R14, R13, R12, R11 ;  /* 0x0000000c0d0e7389 */ /* 0x00006400000c000b */
[----:B01----:R-:W-:Y:S01]  /*16090*/  ENDCOLLECTIVE ;  /* 0x000000000000791b */ /* 0x003fe20003800000 */
.L_x_4770:
        /* <DEDUP_REMOVED lines=18> */
.L_x_4771:
[----:B------:R-:W-:Y:S02]  /*161c0*/  IMAD.MOV.U32 R13, RZ, RZ, R0 ;  /* 0x000000ffff0d7224 */ /* 0x000fe400078e0000 */
[----:B------:R-:W-:-:S07]  /*161d0*/  IMAD.MOV.U32 R6, RZ, RZ, R14 ;  /* 0x000000ffff067224 */ /* 0x000fce00078e000e */
[----:B------:R-:W-:Y:S05]  /*161e0*/  WARPSYNC.COLLECTIVE R15, `(.L_x_4772) ;  /* 0x000000000f087348 */ /* 0x000fea0003c00000 */
[----:B------:R0:W1:Y:S02]  /*161f0*/  SHFL.IDX P6, R14, R13, R12, R11 ;  /* 0x0000000c0d0e7389 */ /* 0x00006400000c000b */
[----:B01----:R-:W-:Y:S01]  /*16200*/  ENDCOLLECTIVE ;  /* 0x000000000000791b */ /* 0x003fe20003800000 */
.L_x_4772:
[----:B------:R-:W-:Y:S01]  /*16210*/  IMAD.MOV.U32 R0, RZ, RZ, R14 ;  /* 0x000000ffff007224 */ /* 0x000fe200078e000e */
[----:B------:R-:W-:Y:S06]  /*16220*/  BRA `(.L_x_4773) ;  /* 0xffffffbc00787947 */ /* 0x000fec000383ffff */
.L_x_4667:
[----:B0-----:R0:W1:Y:S02]  /*16230*/  SYNCS.PHASECHK.TRANS64.TRYWAIT P0, [R17+URZ+0x30820], R0 ;  /* 0x03082000110075a7 */ /* 0x001064000800017f */
[----:B-1----:R-:W-:Y:S05]  /*16240*/  @!P0 NANOSLEEP.SYNCS 0x989680 ;  /* 0x009896800000895d */ /* 0x002fea0003900000 */
[----:B------:R-:W1:Y:S02]  /*16250*/  @!P0 SYNCS.PHASECHK.TRANS64 P0, [R17+URZ+0x30820], R0 ;  /* 0x03082000110085a7 */ /* 0x000e64000800007f */
[----:B-1----:R-:W-:Y:S05]  /*16260*/  @!P0 BRA `(.L_x_4667) ;  /* 0xfffffffc00f08947 */ /* 0x002fea000383ffff */
[----:B------:R-:W-:Y:S05]  /*16270*/  BRA `(.L_x_4774) ;  /* 0xffffffbc00f07947 */ /* 0x000fea000383ffff */
.L_x_4674:
[----:B0-----:R0:W1:Y:S02]  /*16280*/  SYNCS.PHASECHK.TRANS64.TRYWAIT P0, [R3+URZ+0x30840], R2 ;  /* 0x03084002030075a7 */ /* 0x001064000800017f */
[----:B-1----:R-:W-:Y:S05]  /*16290*/  @!P0 NANOSLEEP.SYNCS 0x989680 ;  /* 0x009896800000895d */ /* 0x002fea0003900000 */
[----:B------:R-:W1:Y:S02]  /*162a0*/  @!P0 SYNCS.PHASECHK.TRANS64 P0, [R3+URZ+0x30840], R2 ;  /* 0x03084002030085a7 */ /* 0x000e64000800007f */
[----:B-1----:R-:W-:Y:S05]  /*162b0*/  @!P0 BRA `(.L_x_4674) ;  /* 0xfffffffc00f08947 */ /* 0x002fea000383ffff */
[----:B------:R-:W-:Y:S05]  /*162c0*/  BRA `(.L_x_4775) ;  /* 0xffffffc000ac7947 */ /* 0x000fea000383ffff */
.L_x_4681:
[----:B0-----:R0:W1:Y:S02]  /*162d0*/  SYNCS.PHASECHK.TRANS64.TRYWAIT P0, [R3+URZ+0x60], R2 ;  /* 0x00006002030075a7 */ /* 0x001064000800017f */
[----:B-1----:R-:W-:Y:S05]  /*162e0*/  @!P0 NANOSLEEP.SYNCS 0x989680 ;  /* 0x009896800000895d */ /* 0x002fea0003900000 */
[----:B------:R-:W1:Y:S02]  /*162f0*/  @!P0 SYNCS.PHASECHK.TRANS64 P0, [R3+URZ+0x60], R2 ;  /* 0x00006002030085a7 */ /* 0x000e64000800007f */
[----:B-1----:R-:W-:Y:S05]  /*16300*/  @!P0 BRA `(.L_x_4681) ;  /* 0xfffffffc00f08947 */ /* 0x002fea000383ffff */
[----:B------:R-:W-:Y:S05]  /*16310*/  BRA `(.L_x_4776) ;  /* 0xffffffc400bc7947 */ /* 0x000fea000383ffff */
.L_x_4692:
[----:B--2---:R2:W3:Y:S02]  /*16320*/  SYNCS.PHASECHK.TRANS64.TRYWAIT P0, [R3+URZ+0x30840], R2 ;  /* 0x03084002030075a7 */ /* 0x0044e4000800017f */
[----:B---3--:R-:W-:Y:S05]  /*16330*/  @!P0 NANOSLEEP.SYNCS 0x989680 ;  /* 0x009896800000895d */ /* 0x008fea0003900000 */
[----:B------:R-:W3:Y:S02]  /*16340*/  @!P0 SYNCS.PHASECHK.TRANS64 P0, [R3+URZ+0x30840], R2 ;  /* 0x03084002030085a7 */ /* 0x000ee4000800007f */
[----:B---3--:R-:W-:Y:S05]  /*16350*/  @!P0 BRA `(.L_x_4692) ;  /* 0xfffffffc00f08947 */ /* 0x008fea000383ffff */
[----:B------:R-:W-:Y:S05]  /*16360*/  BRA `(.L_x_4777) ;  /* 0xffffffcc00807947 */ /* 0x000fea000383ffff */
.L_x_4699:
[----:B0-----:R0:W1:Y:S02]  /*16370*/  SYNCS.PHASECHK.TRANS64.TRYWAIT P0, [R9+URZ+0x60], R2 ;  /* 0x00006002090075a7 */ /* 0x001064000800017f */
[----:B-1----:R-:W-:Y:S05]  /*16380*/  @!P0 NANOSLEEP.SYNCS 0x989680 ;  /* 0x009896800000895d */ /* 0x002fea0003900000 */
[----:B------:R-:W1:Y:S02]  /*16390*/  @!P0 SYNCS.PHASECHK.TRANS64 P0, [R9+URZ+0x60], R2 ;  /* 0x00006002090085a7 */ /* 0x000e64000800007f */
[----:B-1----:R-:W-:Y:S05]  /*163a0*/  @!P0 BRA `(.L_x_4699) ;  /* 0xfffffffc00f08947 */ /* 0x002fea000383ffff */
[----:B------:R-:W-:Y:S05]  /*163b0*/  BRA `(.L_x_4778) ;  /* 0xffffffd000907947 */ /* 0x000fea000383ffff */
.L_x_4709:
[----:B-1----:R1:W2:Y:S02]  /*163c0*/  SYNCS.PHASECHK.TRANS64.TRYWAIT P0, [R2+URZ+0x30840], R3 ;  /* 0x03084003020075a7 */ /* 0x0022a4000800017f */
[----:B--2---:R-:W-:Y:S05]  /*163d0*/  @!P0 NANOSLEEP.SYNCS 0x989680 ;  /* 0x009896800000895d */ /* 0x004fea0003900000 */
[----:B------:R-:W2:Y:S02]  /*163e0*/  @!P0 SYNCS.PHASECHK.TRANS64 P0, [R2+URZ+0x30840], R3 ;  /* 0x03084003020085a7 */ /* 0x000ea4000800007f */
[----:B--2---:R-:W-:Y:S05]  /*163f0*/  @!P0 BRA `(.L_x_4709) ;  /* 0xfffffffc00f08947 */ /* 0x004fea000383ffff */
[----:B------:R-:W-:Y:S05]  /*16400*/  BRA `(.L_x_4779) ;  /* 0xffffffd800247947 */ /* 0x000fea000383ffff */
.L_x_4716:
[----:B0-----:R0:W1:Y:S02]  /*16410*/  SYNCS.PHASECHK.TRANS64.TRYWAIT P0, [R2+URZ+0x60], R5 ;  /* 0x00006005020075a7 */ /* 0x001064000800017f */
[----:B-1----:R-:W-:Y:S05]  /*16420*/  @!P0 NANOSLEEP.SYNCS 0x989680 ;  /* 0x009896800000895d */ /* 0x002fea0003900000 */
[----:B------:R-:W1:Y:S02]  /*16430*/  @!P0 SYNCS.PHASECHK.TRANS64 P0, [R2+URZ+0x60], R5 ;  /* 0x00006005020085a7 */ /* 0x000e64000800007f */
[----:B-1----:R-:W-:Y:S05]  /*16440*/  @!P0 BRA `(.L_x_4716) ;  /* 0xfffffffc00f08947 */ /* 0x002fea000383ffff */
[----:B------:R-:W-:Y:S05]  /*16450*/  BRA `(.L_x_4780) ;  /* 0xffffffdc00347947 */ /* 0x000fea000383ffff */
.L_x_4728:
[----:B0-----:R0:W1:Y:S02]  /*16460*/  SYNCS.PHASECHK.TRANS64.TRYWAIT P0, [R2+URZ+0x30860], R3 ;  /* 0x03086003020075a7 */ /* 0x001064000800017f */
[----:B-1----:R-:W-:Y:S05]  /*16470*/  @!P0 NANOSLEEP.SYNCS 0x989680 ;  /* 0x009896800000895d */ /* 0x002fea0003900000 */
[----:B------:R-:W1:Y:S02]  /*16480*/  @!P0 SYNCS.PHASECHK.TRANS64 P0, [R2+URZ+0x30860], R3 ;  /* 0x03086003020085a7 */ /* 0x000e64000800007f */
[----:B-1----:R-:W-:Y:S05]  /*16490*/  @!P0 BRA `(.L_x_4728) ;  /* 0xfffffffc00f08947 */ /* 0x002fea000383ffff */
[----:B------:R-:W-:Y:S05]  /*164a0*/  BRA `(.L_x_4781) ;  /* 0xffffffe000b47947 */ /* 0x000fea000383ffff */
.L_x_4736:
[----:B------:R-:W-:Y:S01]  /*164b0*/  BSSY B0, `(.L_x_4782) ;  /* 0x0000008000007945 */ /* 0x000fe20003800000 */
[----:B-----5:R-:W-:Y:S02]  /*164c0*/  IMAD.MOV.U32 R13, RZ, RZ, R2 ;  /* 0x000000ffff0d7224 */ /* 0x020fe400078e0002 */
[----:B------:R-:W-:Y:S02]  /*164d0*/  IMAD.MOV.U32 R12, RZ, RZ, RZ ;  /* 0x000000ffff0c7224 */ /* 0x000fe400078e00ff */
[----:B------:R-:W-:Y:S02]  /*164e0*/  IMAD.MOV.U32 R11, RZ, RZ, 0x1f ;  /* 0x0000001fff0b7424 */ /* 0x000fe400078e00ff */
[----:B------:R-:W-:-:S07]  /*164f0*/  IMAD.MOV.U32 R15, RZ, RZ, -0x1 ;  /* 0xffffffffff0f7424 */ /* 0x000fce00078e00ff */
[----:B0-----:R-:W-:Y:S05]  /*16500*/  WARPSYNC.COLLECTIVE R15, `(.L_x_4783) ;  /* 0x000000000f087348 */ /* 0x001fea0003c00000 */
[----:B------:R1:W2:Y:S02]  /*16510*/  SHFL.IDX P6, R14, R13, R12, R11 ;  /* 0x0000000c0d0e7389 */ /* 0x0002a400000c000b */
[----:B012---:R-:W-:Y:S01]  /*16520*/  ENDCOLLECTIVE ;  /* 0x000000000000791b */ /* 0x007fe20003800000 */
.L_x_4783:
[----:B------:R-:W-:Y:S05]  /*16530*/  BSYNC B0 ;  /* 0x0000000000007941 */ /* 0x000fea0003800000 */
.L_x_4782:
[----:B------:R-:W-:Y:S05]  /*16540*/  BRA `(.L_x_4784) ;  /* 0xffffffe400e87947 */ /* 0x000fea000383ffff */
.L_x_4739:
[----:B0-----:R0:W1:Y:S02]  /*16550*/  SYNCS.PHASECHK.TRANS64.TRYWAIT P0, [R0+URZ+0x30820], R3 ;  /* 0x03082003000075a7 */ /* 0x001064000800017f */
[----:B-1----:R-:W-:Y:S05]  /*16560*/  @!P0 NANOSLEEP.SYNCS 0x989680 ;  /* 0x009896800000895d */ /* 0x002fea0003900000 */
[----:B------:R-:W1:Y:S02]  /*16570*/  @!P0 SYNCS.PHASECHK.TRANS64 P0, [R0+URZ+0x30820], R3 ;  /* 0x03082003000085a7 */ /* 0x000e64000800007f */
[----:B-1----:R-:W-:Y:S05]  /*16580*/  @!P0 BRA `(.L_x_4739) ;  /* 0xfffffffc00f08947 */ /* 0x002fea000383ffff */
[----:B------:R-:W-:Y:S05]  /*16590*/  BRA `(.L_x_4785) ;  /* 0xffffffe800347947 */ /* 0x000fea000383ffff */
.L_x_4740:
        /* <DEDUP_REMOVED lines=11> */
.L_x_4787:
[----:B------:R-:W-:Y:S05]  /*16650*/  BSYNC B0 ;  /* 0x0000000000007941 */ /* 0x000fea0003800000 */
.L_x_4786:
[----:B------:R-:W-:Y:S05]  /*16660*/  BRA `(.L_x_4788) ;  /* 0xffffffe8001c7947 */ /* 0x000fea000383ffff */
.L_x_4743:
[----:B------:R-:W-:Y:S01]  /*16670*/  BSSY B1, `(.L_x_4789) ;  /* 0x0000006000017945 */ /* 0x000fe20003800000 */
[----:B------:R-:W-:-:S07]  /*16680*/  IMAD.MOV.U32 R15, RZ, RZ, -0x1 ;  /* 0xffffffffff0f7424 */ /* 0x000fce00078e00ff */
[----:B01----:R-:W-:Y:S05]  /*16690*/  WARPSYNC.COLLECTIVE R15, `(.L_x_4790) ;  /* 0x000000000f0c7348 */ /* 0x003fea0003c00000 */
[----:B------:R-:W-:Y:S02]  /*166a0*/  ELECT P6, UR62, PT ;  /* 0x00000000003e782f */ /* 0x000fe400038c0000 */
[----:B------:R-:W-:Y:S01]  /*166b0*/  MOV R14, UR62 ;  /* 0x0000003e000e7c02 */ /* 0x000fe20008000f00 */
[----:B01----:R-:W-:Y:S10]  /*166c0*/  ENDCOLLECTIVE ;  /* 0x000000000000791b */ /* 0x003ff40003800000 */
.L_x_4790:
[----:B------:R-:W-:Y:S05]  /*166d0*/  BSYNC B1 ;  /* 0x0000000000017941 */ /* 0x000fea0003800000 */
.L_x_4789:
[----:B------:R-:W-:Y:S05]  /*166e0*/  BRA `(.L_x_4791) ;  /* 0xffffffe800147947 */ /* 0x000fea000383ffff */
.L_x_4745:
[----:B0-----:R0:W1:Y:S02]  /*166f0*/  SYNCS.PHASECHK.TRANS64.TRYWAIT P0, [R6+URZ], R5 ;  /* 0x00000005060075a7 */ /* 0x001064000800017f */
[----:B-1----:R-:W-:Y:S05]  /*16700*/  @!P0 NANOSLEEP.SYNCS 0x989680 ;  /* 0x009896800000895d */ /* 0x002fea0003900000 */
[----:B------:R-:W1:Y:S02]  /*16710*/  @!P0 SYNCS.PHASECHK.TRANS64 P0, [R6+URZ], R5 ;  /* 0x00000005060085a7 */ /* 0x000e64000800007f */
[----:B-1----:R-:W-:Y:S05]  /*16720*/  @!P0 BRA `(.L_x_4745) ;  /* 0xfffffffc00f08947 */ /* 0x002fea000383ffff */
[----:B------:R-:W-:Y:S05]  /*16730*/  BRA `(.L_x_4792) ;  /* 0xffffffe800547947 */ /* 0x000fea000383ffff */
.L_x_4746:
[----:B-1----:R1:W2:Y:S02]  /*16740*/  SYNCS.PHASECHK.TRANS64.TRYWAIT P0, [R3+URZ], R2 ;  /* 0x00000002030075a7 */ /* 0x0022a4000800017f */
[----:B--2---:R-:W-:Y:S05]  /*16750*/  @!P0 NANOSLEEP.SYNCS 0x989680 ;  /* 0x009896800000895d */ /* 0x004fea0003900000 */
[----:B------:R-:W2:Y:S02]  /*16760*/  @!P0 SYNCS.PHASECHK.TRANS64 P0, [R3+URZ], R2 ;  /* 0x00000002030085a7 */ /* 0x000ea4000800007f */
[----:B--2---:R-:W-:Y:S05]  /*16770*/  @!P0 BRA `(.L_x_4746) ;  /* 0xfffffffc00f08947 */ /* 0x004fea000383ffff */
[----:B------:R-:W-:Y:S05]  /*16780*/  BRA `(.L_x_4793) ;  /* 0xffffffe800487947 */ /* 0x000fea000383ffff */
.L_x_4748:
[----:B-1----:R1:W2:Y:S02]  /*16790*/  SYNCS.PHASECHK.TRANS64.TRYWAIT P0, [R18+URZ], R5 ;  /* 0x00000005120075a7 */ /* 0x0022a4000800017f */
[----:B--2---:R-:W-:Y:S05]  /*167a0*/  @!P0 NANOSLEEP.SYNCS 0x989680 ;  /* 0x009896800000895d */ /* 0x004fea0003900000 */
[----:B------:R-:W2:Y:S02]  /*167b0*/  @!P0 SYNCS.PHASECHK.TRANS64 P0, [R18+URZ], R5 ;  /* 0x00000005120085a7 */ /* 0x000ea4000800007f */
[----:B--2---:R-:W-:Y:S05]  /*167c0*/  @!P0 BRA `(.L_x_4748) ;  /* 0xfffffffc00f08947 */ /* 0x004fea000383ffff */
[----:B------:R-:W-:Y:S05]  /*167d0*/  BRA `(.L_x_4794) ;  /* 0xffffffe8004c7947 */ /* 0x000fea000383ffff */
.L_x_4795:
        /* <DEDUP_REMOVED lines=10> */
.L_x_15307:


//--------------------- .text._ZN7cutlass13device_kernelIN5flash11enable_sm90INS1_16FlashAttnFwdSm90INS1_25CollectiveMainloopFwdSm90ILi2EN4cute5tupleIJNS5_1CILi1EEES8_S8_EEENS6_IJNS7_ILi128EEENS7_ILi96EEENS7_ILi192EEEEEELi192ENS_6half_tEfNS_4arch4Sm90ELb0ELb1ELb0ELb1ELb0ELb0ELb0ELb1ELb1ELb1ELb0ELb0EEENS1_21CollectiveEpilogueFwdINS6_IJSA_SC_SB_EEES9_SE_SG_Li256ELb1ELb1ELb0ELb0EEENS1_36VarlenDynamicPersistentTileSchedulerILi128ELi96ELi256ELi128ELb0ELb1ELb1ELb1ELb0ELb1EEEEEEEEEvNT_6ParamsE --------------------------
	.section	.text._ZN7cutlass13device_kernelIN5flash11enable_sm90INS1_16FlashAttnFwdSm90INS1_25CollectiveMainloopFwdSm90ILi2EN4cute5tupleIJNS5_1CILi1EEES8_S8_EEENS6_IJNS7_ILi128EEENS7_ILi96EEENS7_ILi192EEEEEELi192ENS_6half_tEfNS_4arch4Sm90ELb0ELb1ELb0ELb1ELb0ELb0ELb0ELb1ELb1ELb1ELb0ELb0EEENS1_21CollectiveEpilogueFwdINS6_IJSA_SC_SB_EEES9_SE_SG_Li256ELb1ELb1ELb0ELb0EEENS1_36VarlenDynamicPersistentTileSchedulerILi128ELi96ELi256ELi128ELb0ELb1ELb1ELb1ELb0ELb1EEEEEEEEEvNT_6ParamsE,"ax",@progbits
	.align	128
.text._ZN7cutlass13device_kernelIN5flash11enable_sm90INS1_16FlashAttnFwdSm90INS1_25CollectiveMainloopFwdSm90ILi2EN4cute5tupleIJNS5_1CILi1EEES8_S8_EEENS6_IJNS7_ILi128EEENS7_ILi96EEENS7_ILi192EEEEEELi192ENS_6half_tEfNS_4arch4Sm90ELb0ELb1ELb0ELb1ELb0ELb0ELb0ELb1ELb1ELb1ELb0ELb0EEENS1_21CollectiveEpilogueFwdINS6_IJSA_SC_SB_EEES9_SE_SG_Li256ELb1ELb1ELb0ELb0EEENS1_36VarlenDynamicPersistentTileSchedulerILi128ELi96ELi256ELi128ELb0ELb1ELb1ELb1ELb0ELb1EEEEEEEEEvNT_6ParamsE:
        .type           _ZN7cutlass13device_kernelIN5flash11enable_sm90INS1_16FlashAttnFwdSm90INS1_25CollectiveMainloopFwdSm90ILi2EN4cute5tupleIJNS5_1CILi1EEES8_S8_EEENS6_IJNS7_ILi128EEENS7_ILi96EEENS7_ILi192EEEEEELi192ENS_6half_tEfNS_4arch4Sm90ELb0ELb1ELb0ELb1ELb0ELb0ELb0ELb1ELb1ELb1ELb0ELb0EEENS1_21CollectiveEpilogueFwdINS6_IJSA_SC_SB_EEES9_SE_SG_Li256ELb1ELb1ELb0ELb0EEENS1_36VarlenDynamicPersistentTileSchedulerILi128ELi96ELi256ELi128ELb0ELb1ELb1ELb1ELb0ELb1EEEEEEEEEvNT_6ParamsE,@function
        .size           _ZN7cutlass13device_kernelIN5flash11enable_sm90INS1_16FlashAttnFwdSm90INS1_25CollectiveMainloopFwdSm90ILi2EN4cute5tupleIJNS5_1CILi1EEES8_S8_EEENS6_IJNS7_ILi128EEENS7_ILi96EEENS7_ILi192EEEEEELi192ENS_6half_tEfNS_4arch4Sm90ELb0ELb1ELb0ELb1ELb0ELb0ELb0ELb1ELb1ELb1ELb0ELb0EEENS1_21CollectiveEpilogueFwdINS6_IJSA_SC_SB_EEES9_SE_SG_Li256ELb1ELb1ELb0ELb0EEENS1_36VarlenDynamicPersistentTileSchedulerILi128ELi96ELi256ELi128ELb0ELb1ELb1ELb1ELb0ELb1EEEEEEEEEvNT_6ParamsE,(.L_x_15308 - _ZN7cutlass13device_kernelIN5flash11enable_sm90INS1_16FlashAttnFwdSm90INS1_25CollectiveMainloopFwdSm90ILi2EN4cute5tupleIJNS5_1CILi1EEES8_S8_EEENS6_IJNS7_ILi128EEENS7_ILi96EEENS7_ILi192EEEEEELi192ENS_6half_tEfNS_4arch4Sm90ELb0ELb1ELb0ELb1ELb0ELb0ELb0ELb1ELb1ELb1ELb0ELb0EEENS1_21CollectiveEpilogueFwdINS6_IJSA_SC_SB_EEES9_SE_SG_Li256ELb1ELb1ELb0ELb0EEENS1_36VarlenDynamicPersistentTileSchedulerILi128ELi96ELi256ELi128ELb0ELb1ELb1ELb1ELb0ELb1EEEEEEEEEvNT_6ParamsE)
        .other          _ZN7cutlass13device_kernelIN5flash11enable_sm90INS1_16FlashAttnFwdSm90INS1_25CollectiveMainloopFwdSm90ILi2EN4cute5tupleIJNS5_1CILi1EEES8_S8_EEENS6_IJNS7_ILi128EEENS7_ILi96EEENS7_ILi192EEEEEELi192ENS_6half_tEfNS_4arch4Sm90ELb0ELb1ELb0ELb1ELb0ELb0ELb0ELb1ELb1ELb1ELb0ELb0EEENS1_21CollectiveEpilogueFwdINS6_IJSA_SC_SB_EEES9_SE_SG_Li256ELb1ELb1ELb0ELb0EEENS1_36VarlenDynamicPersistentTileSchedulerILi128ELi96ELi256ELi128ELb0ELb1ELb1ELb1ELb0ELb1EEEEEEEEEvNT_6ParamsE,@"STO_CUDA_ENTRY STV_DEFAULT"
_ZN7cutlass13device_kernelIN5flash11enable_sm90INS1_16FlashAttnFwdSm90INS1_25CollectiveMainloopFwdSm90ILi2EN4cute5tupleIJNS5_1CILi1EEES8_S8_EEENS6_IJNS7_ILi128EEENS7_ILi96EEENS7_ILi192EEEEEELi192ENS_6half_tEfNS_4arch4Sm90ELb0ELb1ELb0ELb1ELb0ELb0ELb0ELb1ELb1ELb1ELb0ELb0EEENS1_21CollectiveEpilogueFwdINS6_IJSA_SC_SB_EEES9_SE_SG_Li256ELb1ELb1ELb0ELb0EEENS1_36VarlenDynamicPersistentTileSchedulerILi128ELi96ELi256ELi128ELb0ELb1ELb1ELb1ELb0ELb1EEEEEEEEEvNT_6ParamsE:
        /* <DEDUP_REMOVED lines=18> */
.L_x_4797:
[----:B------:R-:W-:Y:S05]  /*0120*/  BSYNC B0 ;  /* 0x0000000000007941 */ /* 0x000fea0003800000 */
.L_x_4796:
        /* <DEDUP_REMOVED lines=41> */
.L_x_4798:
        /* <DEDUP_REMOVED lines=22> */
.L_x_4799:
        /* <DEDUP_REMOVED lines=18> */
.L_x_4800:
        /* <DEDUP_REMOVED lines=22> */
.L_x_4801:
        /* <DEDUP_REMOVED lines=22> */
.L_x_4802:
        /* <DEDUP_REMOVED lines=8> */
.L_x_4804:
        /* <DEDUP_REMOVED lines=40> */
[----:B------:R-:W-:-:S03]  /*0c00*/  LOP3.LUT R11, R11, 0xfffffff8, RZ, 0xc0, !PT ;  /* 0xfffffff80b0b7812 */ /* 0x000fc600078ec0ff */
[----:B------:R-:W-:Y:S02]  /*0c10*/  IMAD.IADD R0, R199, 0x1, -R0 ;  /* 0x00000001c7007824 */ /* 0x000fe400078e0a00 */
[----:B------:R-:W-:-:S04]  /*0c20*/  IMAD.IADD R8, R8, 0x1, -R11 ;  /* 0x0000000108087824 */ /* 0x000fc800078e0a0b */
        /* <DEDUP_REMOVED lines=14> */
[----:B------:R-:W-:Y:S01]  /*0d10*/  LOP3.LUT R3, R6, 0x7ffffffc, RZ, 0xc0, !PT ;  /* 0x7ffffffc06037812 */ /* 0x000fe200078ec0ff */
[----:B------:R-:W-:Y:S01]  /*0d20*/  IMAD.IADD R2, R7, 0x1, -R2 ;  /* 0x0000000107027824 */ /* 0x000fe200078e0a02 */
[----:B------:R-:W-:Y:S01]  /*0d30*/  LOP3.LUT R7, R10, 0xfffffffc, RZ, 0xc0, !PT ;  /* 0xfffffffc0a077812 */ /* 0x000fe200078ec0ff */
[----:B------:R-:W-:Y:S01]  /*0d40*/  IMAD.IADD R193, R206, 0x1, -R193 ;  /* 0x00000001cec17824 */ /* 0x000fe200078e0ac1 */
[----:B------:R-:W-:Y:S01]  /*0d50*/  UMOV UR4, URZ ;  /* 0x0000003f00047c82 */ /* 0x000fe20008000000 */
[----:B------:R-:W-:-:S02]  /*0d60*/  IMAD R201, R2, 0x8, R5 ;  /* 0x0000000802c97824 */ /* 0x000fc400078e0205 */
[----:B------:R-:W-:Y:S02]  /*0d70*/  IMAD.IADD R7, R206, 0x1, -R7 ;  /* 0x00000001ce077824 */ /* 0x000fe400078e0a07 */
[----:B------:R-:W-:Y:S02]  /*0d80*/  IMAD.SHL.U32 R22, R193, 0x8, RZ ;  /* 0x00000008c1167824 */ /* 0x000fe400078e00ff */
[----:B------:R-:W-:Y:S01]  /*0d90*/  IMAD.U32 R202, RZ, RZ, UR8 ;  /* 0x00000008ffca7e24 */ /* 0x000fe2000f8e00ff */
[C---:B------:R-:W-:Y:S01]  /*0da0*/  LEA.HI R4, R7.reuse, R7, RZ, 0x1 ;  /* 0x0000000707047211 */ /* 0x040fe200078f08ff */
[C---:B------:R-:W-:Y:S01]  /*0db0*/  VIADD R23, R22.reuse, 0x40 ;  /* 0x0000004016177836 */ /* 0x040fe20000000000 */
[----:B------:R-:W-:Y:S01]  /*0dc0*/  SHF.R.S32.HI R205, RZ, 0x1f, R22 ;  /* 0x0000001fffcd7819 */ /* 0x000fe20000011416 */
[----:B------:R-:W-:Y:S01]  /*0dd0*/  VIADD R192, R22, 0x80 ;  /* 0x0000008016c07836 */ /* 0x000fe20000000000 */
[----:B------:R-:W-:Y:S01]  /*0de0*/  LOP3.LUT R4, R4, 0x1ffffffe, RZ, 0xc0, !PT ;  /* 0x1ffffffe04047812 */ /* 0x000fe200078ec0ff */
[----:B------:R-:W-:Y:S01]  /*0df0*/  IMAD.U32 R197, RZ, RZ, UR4 ;  /* 0x00000004ffc57e24 */ /* 0x000fe2000f8e00ff */
[----:B------:R-:W-:Y:S01]  /*0e00*/  SHF.R.S32.HI R204, RZ, 0x1f, R23 ;  /* 0x0000001fffcc7819 */ /* 0x000fe20000011417 */
[----:B------:R-:W-:Y:S01]  /*0e10*/  IMAD.IADD R18, R198, 0x1, -R3 ;  /* 0x00000001c6127824 */ /* 0x000fe200078e0a03 */
[----:B------:R-:W-:Y:S01]  /*0e20*/  SHF.R.S32.HI R203, RZ, 0x1f, R192 ;  /* 0x0000001fffcb7819 */ /* 0x000fe200000114c0 */
[----:B------:R-:W-:-:S04]  /*0e30*/  IMAD.IADD R19, R7, 0x1, -R4 ;  /* 0x0000000107137824 */ /* 0x000fc800078e0a04 */
[----:B------:R-:W-:-:S07]  /*0e40*/  IMAD R19, R19, 0x8, R200 ;  /* 0x0000000813137824 */ /* 0x000fce00078e02c8 */
.L_x_4904:
[----:B------:R-:W-:Y:S01]  /*0e50*/  ULDC.64 UR8, c[0x0][0xa28] ;  /* 0x00028a0000087ab9 */ /* 0x000fe20000000a00 */
[----:B0-2---:R-:W-:Y:S01]  /*0e60*/  IMAD.MOV.U32 R7, RZ, RZ, RZ ;  /* 0x000000ffff077224 */ /* 0x005fe200078e00ff */
[----:B------:R-:W-:Y:S01]  /*0e70*/  UISETP.NE.U32.AND UP0, UPT, UR8, URZ, UPT ;  /* 0x0000003f0800728c */ /* 0x000fe2000bf05070 */
[----:B------:R-:W-:-:S03]  /*0e80*/  ULDC.64 UR12, c[0x0][0x208] ;  /* 0x00008200000c7ab9 */ /* 0x000fc60000000a00 */
        /* <DEDUP_REMOVED lines=9> */
[----:B------:R-:W-:Y:S02]  /*0f20*/  IMAD.U32 R2, RZ, RZ, UR8 ;  /* 0x00000008ff027e24 */ /* 0x000fe4000f8e00ff */
[----:B------:R-:W-:Y:S01]  /*0f30*/  IMAD.U32 R3, RZ, RZ, UR9 ;  /* 0x00000009ff037e24 */ /* 0x000fe2000f8e00ff */
[----:B------:R-:W-:Y:S01]  /*0f40*/  @UP1 UIMAD.WIDE UR8, UR6, 0x4, UR10 ;  /* 0x00000004060818a5 */ /* 0x000fe2000f8e020a */
[----:B------:R-:W-:-:S03]  /*0f50*/  ULDC UR4, c[0x0][0x288] ;  /* 0x0000a20000047ab9 */ /* 0x000fc60000000800 */
[----:B------:R0:W5:Y:S01]  /*0f60*/  @P0 LDG.E R7, desc[UR12][R2.64] ;  /* 0x0000000c02070981 */ /* 0x000162000c1e1900 */
[----:B------:R-:W-:Y:S01]  /*0f70*/  IMAD.U32 R17, RZ, RZ, UR4 ;  /* 0x00000004ff117e24 */ /* 0x000fe2000f8e00ff */
[----:B------:R-:W-:Y:S01]  /*0f80*/  ULDC UR4, c[0x0][0x424] ;  /* 0x0001090000047ab9 */ /* 0x000fe20000000800 */
[----:B------:R-:W-:Y:S02]  /*0f90*/  IMAD.U32 R4, RZ, RZ, UR8 ;  /* 0x00000008ff047e24 */ /* 0x000fe4000f8e00ff */
[----:B------:R-:W-:Y:S01]  /*0fa0*/  IMAD.U32 R5, RZ, RZ, UR9 ;  /* 0x00000009ff057e24 */ /* 0x000fe2000f8e00ff */
[----:B------:R-:W-:Y:S02]  /*0fb0*/  ULDC.64 UR8, c[0x0][0x418] ;  /* 0x0001060000087ab9 */ /* 0x000fe40000000a00 */
[----:B------:R-:W-:Y:S02]  /*0fc0*/  UISETP.NE.U32.AND UP0, UPT, UR8, URZ, UPT ;  /* 0x0000003f0800728c */ /* 0x000fe4000bf05070 */
[----:B------:R0:W5:Y:S01]  /*0fd0*/  @P2 LDG.E R17, desc[UR12][R4.64] ;  /* 0x0000000c04112981 */ /* 0x000162000c1e1900 */
[----:B------:R-:W-:Y:S01]  /*0fe0*/  IMAD.U32 R194, RZ, RZ, UR7 ;  /* 0x00000007ffc27e24 */ /* 0x000fe2000f8e00ff */
[----:B------:R-:W-:-:S03]  /*0ff0*/  UISETP.NE.AND.EX UP0, UPT, UR9, URZ, UPT, UP0 ;  /* 0x0000003f0900728c */ /* 0x000fc6000bf05300 */
[----:B------:R-:W-:Y:S01]  /*1000*/  ULDC.64 UR8, c[0x0][0xa20] ;  /* 0x0002880000087ab9 */ /* 0x000fe20000000a00 */
[----:B------:R-:W-:Y:S01]  /*1010*/  USEL UR4, UR4, 0x1, UP0 ;  /* 0x0000000104047887 */ /* 0x000fe20008000000 */
[----:B------:R-:W-:Y:S01]  /*1020*/  ISETP.NE.U32.AND P1, PT, RZ, UR8, PT ;  /* 0x00000008ff007c0c */ /* 0x000fe2000bf25070 */
[----:B------:R-:W-:Y:S02]  /*1030*/  ULDC UR8, c[0x0][0x2f0] ;  /* 0x0000bc0000087ab9 */ /* 0x000fe40000000800 */
[----:B------:R-:W-:Y:S01]  /*1040*/  UIMAD UR4, UR4, UR8, URZ ;  /* 0x00000008040472a4 */ /* 0x000fe2000f8e023f */
[----:B------:R-:W-:Y:S01]  /*1050*/  ISETP.NE.AND.EX P1, PT, RZ, UR9, PT, P1 ;  /* 0x00000009ff007c0c */ /* 0x000fe2000bf25310 */
[----:B01-34-:R-:W-:-:S12]  /*1060*/  @P2 BRA `(.L_x_4805) ;  /* 0x0000000000302947 */ /* 0x01bfd80003800000 */
        /* <DEDUP_REMOVED lines=9> */
[----:B-----5:R-:W2:Y:S04]  /*1100*/  LDG.E R17, desc[UR10][R2.64] ;  /* 0x0000000a02117981 */ /* 0x020ea8000c1e1900 */
[----:B------:R-:W2:Y:S02]  /*1110*/  LDG.E R0, desc[UR10][R2.64+0x4] ;  /* 0x0000040a02007981 */ /* 0x000ea4000c1e1900 */
[----:B--2---:R-:W-:-:S07]  /*1120*/  IMAD.IADD R17, R0, 0x1, -R17 ;  /* 0x0000000100117824 */ /* 0x004fce00078e0a11 */
.L_x_4805:
[----:B------:R-:W-:Y:S02]  /*1130*/  IMAD.U32 R16, RZ, RZ, UR4 ;  /* 0x00000004ff107e24 */ /* 0x000fe4000f8e00ff */
[----:B------:R-:W-:Y:S01]  /*1140*/  IMAD.U32 R196, RZ, RZ, UR6 ;  /* 0x00000006ffc47e24 */ /* 0x000fe2000f8e00ff */
[----:B------:R-:W-:Y:S06]  /*1150*/  @!P1 BRA `(.L_x_4806) ;  /* 0x00000000001c9947 */ /* 0x000fec0003800000 */
[----:B------:R-:W-:Y:S01]  /*1160*/  ULDC.64 UR8, c[0x0][0xa20] ;  /* 0x0002880000087ab9 */ /* 0x000fe20000000a00 */
[----:B------:R-:W-:Y:S01]  /*1170*/  ULDC.64 UR10, c[0x0][0x208] ;  /* 0x00008200000a7ab9 */ /* 0x000fe20000000a00 */
[----:B------:R-:W-:-:S06]  /*1180*/  UIMAD.WIDE UR6, UR6, 0x4, UR8 ;  /* 0x00000004060678a5 */ /* 0x000fcc000f8e0208 */
[----:B------:R-:W-:Y:S02]  /*1190*/  IMAD.U32 R2, RZ, RZ, UR6 ;  /* 0x00000006ff027e24 */ /* 0x000fe4000f8e00ff */
[----:B------:R-:W-:-:S05]  /*11a0*/  IMAD.U32 R3, RZ, RZ, UR7 ;  /* 0x00000007ff037e24 */ /* 0x000fca000f8e00ff */
[----:B------:R0:W5:Y:S01]  /*11b0*/  LDG.E R16, desc[UR10][R2.64] ;  /* 0x0000000a02107981 */ /* 0x000162000c1e1900 */
[----:B------:R-:W-:Y:S05]  /*11c0*/  BRA `(.L_x_4807) ;  /* 0x0000000000307947 */ /* 0x000fea0003800000 */
.L_x_4806:
        /* <DEDUP_REMOVED lines=10> */
[----:B------:R-:W2:Y:S02]  /*1270*/  LDG.E R5, desc[UR10][R2.64+0x4] ;  /* 0x0000040a02057981 */ /* 0x000ea4000c1e1900 */
[----:B--2---:R-:W-:-:S07]  /*1280*/  IMAD.IADD R16, R5, 0x1, -R16 ;  /* 0x0000000105107824 */ /* 0x004fce00078e0a10 */
.L_x_4807:
[----:B------:R-:W1:Y:S01]  /*1290*/  LDC R0, c[0x0][0x448] ;  /* 0x00011200ff007b82 */ /* 0x000e620000000800 */
[----:B------:R-:W-:Y:S01]  /*12a0*/  USHF.L.U32 UR39, UR5, 0x7, URZ ;  /* 0x0000000705277899 */ /* 0x000fe2000800063f */
[----:B-----5:R-:W-:-:S03]  /*12b0*/  IMAD.IADD R16, R16, 0x1, -R7 ;  /* 0x0000000110107824 */ /* 0x020fc600078e0a07 */
[----:B------:R-:W-:Y:S02]  /*12c0*/  UIADD3 UR4, UR39, 0x7f, URZ ;  /* 0x0000007f27047890 */ /* 0x000fe4000fffe03f */
[----:B0-----:R-:W-:Y:S01]  /*12d0*/  IADD3 R3, R16, 0x1, -R17 ;  /* 0x0000000110037810 */ /* 0x001fe20007ffe811 */
[----:B------:R-:W0:Y:S01]  /*12e0*/  LDC.64 R8, c[0x0][0x9e0] ;  /* 0x00027800ff087b82 */ /* 0x000e220000000a00 */
[----:B-1----:R-:W-:Y:S02]  /*12f0*/  ISETP.NE.AND P1, PT, R0, 0x1, PT ;  /* 0x000000010000780c */ /* 0x002fe40003f25270 */
[----:B------:R-:W-:Y:S01]  /*1300*/  IMAD.U32 R0, RZ, RZ, UR4 ;  /* 0x00000004ff007e24 */ /* 0x000fe2000f8e00ff */
[----:B0-----:R-:W-:-:S10]  /*1310*/  ISETP.GE.AND P2, PT, R9, 0x1, PT ;  /* 0x000000010900780c */ /* 0x001fd40003f46270 */
[----:B------:R-:W0:Y:S08]  /*1320*/  @P1 LDC R2, c[0x0][0x44c] ;  /* 0x00011300ff021b82 */ /* 0x000e300000000800 */
[----:B------:R-:W1:Y:S01]  /*1330*/  @P1 LDC R5, c[0x0][0x450] ;  /* 0x00011400ff051b82 */ /* 0x000e620000000800 */
[----:B0-----:R-:W-:-:S05]  /*1340*/  @P1 IMAD.HI.U32 R2, R2, UR4, RZ ;  /* 0x0000000402021c27 */ /* 0x001fca000f8e00ff */
[----:B-1----:R-:W-:-:S05]  /*1350*/  @P1 SHF.R.U32.HI R0, RZ, R5, R2 ;  /* 0x00000005ff001219 */ /* 0x002fca0000011602 */
        /* <DEDUP_REMOVED lines=13> */
.L_x_4809:
[----:B------:R-:W-:-:S13]  /*1430*/  ISETP.NE.AND P0, PT, R9, 0x1, PT ;  /* 0x000000010900780c */ /* 0x000fda0003f05270 */
[----:B------:R-:W0:Y:S02]  /*1440*/  @P0 LDC.64 R4, c[0x0][0x9e8] ;  /* 0x00027a00ff040b82 */ /* 0x000e240000000a00 */
[----:B0-----:R-:W-:-:S05]  /*1450*/  @P0 IMAD.HI.U32 R4, R2, R4, RZ ;  /* 0x0000000402040227 */ /* 0x001fca00078e00ff */
[----:B------:R-:W-:-:S07]  /*1460*/  @P0 SHF.R.U32.HI R2, RZ, R5, R4 ;  /* 0x00000005ff020219 */ /* 0x000fce0000011604 */
.L_x_4810:
[----:B------:R-:W-:-:S05]  /*1470*/  IMAD R3, R2, R9, R9 ;  /* 0x0000000902037224 */ /* 0x000fca00078e0209 */
[----:B------:R-:W-:-:S07]  /*1480*/  VIMNMX R0, R0, R3, PT ;  /* 0x0000000300007248 */ /* 0x000fce0003fe0100 */
.L_x_4808:
[----:B------:R-:W0:Y:S01]  /*1490*/  @P1 LDC R4, c[0x0][0x44c] ;  /* 0x00011300ff041b82 */ /* 0x000e220000000800 */
[----:B------:R-:W-:Y:S01]  /*14a0*/  IMAD.U32 R3, RZ, RZ, UR39 ;  /* 0x00000027ff037e24 */ /* 0x000fe2000f8e00ff */
[----:B------:R-:W-:Y:S01]  /*14b0*/  ULDC UR4, c[0x0][0x9dc] ;  /* 0x0002770000047ab9 */ /* 0x000fe20000000800 */
[----:B------:R-:W-:Y:S02]  /*14c0*/  VIADD R2, R0, 0x5f ;  /* 0x0000005f00027836 */ /* 0x000fe40000000000 */
[C---:B------:R-:W-:Y:S02]  /*14d0*/  VIADD R0, R16.reuse, 0x5f ;  /* 0x0000005f10007836 */ /* 0x040fe40000000000 */
[----:B------:R-:W-:Y:S01]  /*14e0*/  IMAD.IADD R74, R16, 0x1, -R17 ;  /* 0x00000001104a7824 */ /* 0x000fe200078e0a11 */
        /* <DEDUP_REMOVED lines=23> */
.L_x_4812:
[----:B------:R-:W-:-:S13]  /*1660*/  ISETP.NE.AND P0, PT, R9, 0x1, PT ;  /* 0x000000010900780c */ /* 0x000fda0003f05270 */
[----:B------:R-:W0:Y:S02]  /*1670*/  @P0 LDC.64 R2, c[0x0][0x9e8] ;  /* 0x00027a00ff020b82 */ /* 0x000e240000000a00 */
[----:B0-----:R-:W-:-:S05]  /*1680*/  @P0 IMAD.HI.U32 R0, R4, R2, RZ ;  /* 0x0000000204000227 */ /* 0x001fca00078e00ff */
[----:B------:R-:W-:-:S07]  /*1690*/  @P0 SHF.R.U32.HI R4, RZ, R3, R0 ;  /* 0x00000003ff040219 */ /* 0x000fce0000011600 */
.L_x_4813:
[----:B------:R-:W-:-:S05]  /*16a0*/  IMAD R4, R4, R9, RZ ;  /* 0x0000000904047224 */ /* 0x000fca00078e02ff */
[----:B------:R-:W-:-:S13]  /*16b0*/  R2UR UR5, R4 ;  /* 0x00000000040572ca */ /* 0x000fda00000e0000 */
[----:B------:R-:W-:-:S04]  /*16c0*/  UISETP.LT.AND UP0, UPT, UR4, UR5, UPT ;  /* 0x000000050400728c */ /* 0x000fc8000bf01270 */
[----:B------:R-:W-:-:S12]  /*16d0*/  USEL UR4, UR4, UR5, !UP0 ;  /* 0x0000000504047287 */ /* 0x000fd8000c000000 */
.L_x_4811:
        /* <DEDUP_REMOVED lines=55> */
[----:B------:R-:W-:Y:S02]  /*1a50*/  IMAD.MOV.U32 R131, RZ, RZ, RZ ;  /* 0x000000ffff837224 */ /* 0x000fe400078e00ff */
[----:B------:R-:W-:-:S02]  /*1a60*/  IMAD.MOV.U32 R32, RZ, RZ, RZ ;  /* 0x000000ffff207224 */ /* 0x000fc400078e00ff */
[----:B------:R-:W-:Y:S02]  /*1a70*/  IMAD.MOV.U32 R133, RZ, RZ, RZ ;  /* 0x000000ffff857224 */ /* 0x000fe400078e00ff */
        /* <DEDUP_REMOVED lines=33> */
.L_x_4815:
        /* <DEDUP_REMOVED lines=11> */
.L_x_5041:
[----:B------:R-:W-:Y:S05]  /*1d40*/  @!P0 BRA `(.L_x_4817) ;  /* 0x0000000000048947 */ /* 0x000fea0003800000 */
[----:B------:R-:W-:Y:S01]  /*1d50*/  BPT.TRAP 0x1 ;  /* 0x000000040000795c */ /* 0x000fe20000300000 */
.L_x_4817:
[----:B0-----:R-:W-:Y:S02]  /*1d60*/  IMAD.U32 R3, RZ, RZ, UR36 ;  /* 0x00000024ff037e24 */ /* 0x001fe4000f8e00ff */
[----:B------:R-:W-:-:S03]  /*1d70*/  IMAD.U32 R0, RZ, RZ, UR38 ;  /* 0x00000026ff007e24 */ /* 0x000fc6000f8e00ff */
[----:B------:R-:W-:Y:S02]  /*1d80*/  LEA R3, R3, UR37, 0x3 ;  /* 0x0000002503037c11 */ /* 0x000fe4000f8e18ff */
[----:B------:R-:W-:-:S04]  /*1d90*/  SHF.L.U32 R0, R0, 0x1f, RZ ;  /* 0x0000001f00007819 */ /* 0x000fc800000006ff */
[----:B------:R0:W1:Y:S01]  /*1da0*/  SYNCS.PHASECHK.TRANS64.TRYWAIT P1, [R3+URZ+0x30830], R0 ;  /* 0x03083000030075a7 */ /* 0x000062000802017f */
[----:B------:R-:W-:Y:S05]  /*1db0*/  @!P0 BRA `(.L_x_4818) ;  /* 0x0000000000048947 */ /* 0x000fea0003800000 */
[----:B------:R-:W-:Y:S01]  /*1dc0*/  BPT.TRAP 0x1 ;  /* 0x000000040000795c */ /* 0x000fe20000300000 */
.L_x_4818:
        /* <DEDUP_REMOVED lines=9> */
.L_x_4819:
        /* <DEDUP_REMOVED lines=10> */
[----:B--2---:R-:W2:Y:S01]  /*1f00*/  S2R R2, SR_TID.X ;  /* 0x0000000000027919 */ /* 0x004ea20000002100 */
[----:B------:R-:W-:Y:S01]  /*1f10*/  UMOV UR17, 0x40000040 ;  /* 0x4000004000117882 */ /* 0x000fe20000000000 */
[----:B------:R-:W-:Y:S01]  /*1f20*/  UMOV UR19, 0x40000040 ;  /* 0x4000004000137882 */ /* 0x000fe20000000000 */
[----:B------:R-:W-:Y:S01]  /*1f30*/  ULOP3.LUT UR60, UR4, 0x10000, URZ, 0xfc, !UPT ;  /* 0x00010000043c7892 */ /* 0x000fe2000f8efc3f */
[----:B01----:R-:W-:Y:S01]  /*1f40*/  VIADD R0, R19, UR39 ;  /* 0x0000002713007c36 */ /* 0x003fe20008000000 */
[----:B------:R-:W-:-:S02]  /*1f50*/  ULOP3.LUT UR4, UR40, 0x10000, URZ, 0xfc, !UPT ;  /* 0x0001000028047892 */ /* 0x000fc4000f8efc3f */
[----:B------:R-:W-:Y:S02]  /*1f60*/  UIMAD UR5, UR36, 0x900, UR60 ;  /* 0x00000900240578a4 */ /* 0x000fe4000f8e023c */
[----:B------:R-:W-:Y:S02]  /*1f70*/  UIADD3 UR12, UR4, 0x4, URZ ;  /* 0x00000004040c7890 */ /* 0x000fe4000fffe03f */
[----:B------:R-:W-:Y:S01]  /*1f80*/  UIADD3 UR14, UR5, 0x4, URZ ;  /* 0x00000004050e7890 */ /* 0x000fe2000fffe03f */
[----:B------:R-:W-:Y:S02]  /*1f90*/  UMOV UR8, UR4 ;  /* 0x0000000400087c82 */ /* 0x000fe40008000000 */
[----:B------:R-:W-:Y:S01]  /*1fa0*/  UMOV UR10, UR5 ;  /* 0x00000005000a7c82 */ /* 0x000fe20008000000 */
[----:B------:R-:W-:Y:S01]  /*1fb0*/  IMAD.U32 R6, RZ, RZ, UR8 ;  /* 0x00000008ff067e24 */ /* 0x000fe2000f8e00ff */
[----:B------:R-:W-:Y:S01]  /*1fc0*/  HGMMA.64x96x16.F32 R24, gdesc[UR8], RZ, !UPT, gsb0 ;  /* 0x01600000081879f0 */ /* 0x000fe2000c0008ff */
[----:B------:R-:W-:-:S02]  /*1fd0*/  UIADD3 UR8, UR4, 0x2, URZ ;  /* 0x0000000204087890 */ /* 0x000fc4000fffe03f */
[----:B------:R-:W-:Y:S01]  /*1fe0*/  UIADD3 UR10, UR5, 0x2, URZ ;  /* 0x00000002050a7890 */ /* 0x000fe2000fffe03f */
[----:B------:R-:W-:Y:S01]  /*1ff0*/  UMOV UR9, 0x40000040 ;  /* 0x4000004000097882 */ /* 0x000fe20000000000 */
[----:B------:R-:W-:Y:S01]  /*2000*/  UMOV UR11, 0x40000040 ;  /* 0x40000040000b7882 */ /* 0x000fe20000000000 */
[----:B------:R-:W-:Y:S02]  /*2010*/  UIADD3 UR16, UR4, 0x6, URZ ;  /* 0x0000000604107890 */ /* 0x000fe4000fffe03f */
[----:B------:R-:W-:Y:S02]  /*2020*/  UIADD3 UR18, UR5, 0x6, URZ ;  /* 0x0000000605127890 */ /* 0x000fe4000fffe03f */
[----:B------:R-:W-:Y:S02]  /*2030*/  UIADD3 UR20, UR4, 0x400, URZ ;  /* 0x0000040004147890 */ /* 0x000fe4000fffe03f */
[----:B------:R-:W-:Y:S01]  /*2040*/  UIADD3 UR22, UR5, 0x300, URZ ;  /* 0x0000030005167890 */ /* 0x000fe2000fffe03f */
[----:B------:R-:W-:Y:S01]  /*2050*/  UMOV UR21, 0x40000040 ;  /* 0x4000004000157882 */ /* 0x000fe20000000000 */
[----:B------:R-:W-:Y:S01]  /*2060*/  UMOV UR23, 0x40000040 ;  /* 0x4000004000177882 */ /* 0x000fe20000000000 */
[----:B------:R-:W-:Y:S01]  /*2070*/  UIADD3 UR24, UR4, 0x402, URZ ;  /* 0x0000040204187890 */ /* 0x000fe2000fffe03f */
[----:B--2---:R-:W-:Y:S01]  /*2080*/  LOP3.LUT P3, RZ, R2, 0x7f, RZ, 0xc0, !PT ;  /* 0x0000007f02ff7812 */ /* 0x004fe2000786c0ff */
[----:B------:R-:W-:Y:S01]  /*2090*/  UIADD3 UR26, UR5, 0x302, URZ ;  /* 0x00000302051a7890 */ /* 0x000fe2000fffe03f */
[----:B------:R-:W-:Y:S01]  /*20a0*/  IMAD.MOV.U32 R2, RZ, RZ, R0 ;  /* 0x000000ffff027224 */ /* 0x000fe200078e0000 */
        /* <DEDUP_REMOVED lines=40> */
[----:B------:R-:W0:Y:S01]  /*2330*/  SHFL.IDX PT, R9, R2, RZ, 0x1c1f ;  /* 0x001c1fff02097589 */ /* 0x000e2200000e0000 */
[----:B------:R-:W-:Y:S01]  /*2340*/  @!P3 PRMT R0, RZ, 0x654, R0 ;  /* 0x00000654ff00b816 */ /* 0x000fe20000000000 */
[----:B------:R-:W-:-:S03]  /*2350*/  IMAD R5, R75, R4, 0x61 ;  /* 0x000000614b057424 */ /* 0x000fc600078e0204 */
[----:B------:R-:W-:Y:S01]  /*2360*/  PLOP3.LUT P1, PT, PT, PT, UP1, 0x40, 0x0 ;  /* 0x000000000000781c */ /* 0x000fe20003f2e818 */
[----:B------:R-:W-:Y:S02]  /*2370*/  IMAD R4, R18, -0x2, R5 ;  /* 0xfffffffe12047824 */ /* 0x000fe400078e0205 */
[----:B------:R-:W-:Y:S02]  /*2380*/  VIADD R5, R5, 0xffffffff ;  /* 0xffffffff05057836 */ /* 0x000fe40000000000 */
[----:B------:R-:W-:Y:S01]  /*2390*/  VIADD R13, R4, 0xffffffff ;  /* 0xffffffff040d7836 */ /* 0x000fe20000000000 */
        /* <DEDUP_REMOVED lines=35> */
[----:B-1----:R-:W-:-:S04]  /*25d0*/  IMAD R0, R75, -0x60, R16 ;  /* 0xffffffa04b007824 */ /* 0x002fc800078e0210 */
[----:B------:R-:W-:Y:S01]  /*25e0*/  VIADD R3, R0, 0x60 ;  /* 0x0000006000037836 */ /* 0x000fe20000000000 */
[----:B------:R-:W-:-:S03]  /*25f0*/  IADD3 R0, -R17, R4, R16 ;  /* 0x0000000411007210 */ /* 0x000fc60007ffe110 */
[----:B------:R-:W-:Y:S02]  /*2600*/  IMAD R8, R18, -0x2, R3 ;  /* 0xfffffffe12087824 */ /* 0x000fe400078e0203 */
[C---:B------:R-:W-:Y:S02]  /*2610*/  VIADD R11, R0.reuse, UR4 ;  /* 0x00000004000b7c36 */ /* 0x040fe40008000000 */
[----:B------:R-:W-:-:S03]  /*2620*/  VIADD R10, R0, UR7 ;  /* 0x00000007000a7c36 */ /* 0x000fc60008000000 */
[----:B0-----:R-:W-:Y:S01]  /*2630*/  VIADDMNMX R0, R9, R11, R8, PT ;  /* 0x0000000b09007246 */ /* 0x001fe20003800108 */
[----:B------:R-:W-:Y:S01]  /*2640*/  IMAD.IADD R3, R10, 0x1, R9 ;  /* 0x000000010a037824 */ /* 0x000fe200078e0209 */
[----:B------:R-:W-:Y:S06]  /*2650*/  @P1 BRA `(.L_x_4821) ;  /* 0x0000000000541947 */ /* 0x000fec0003800000 */
[----:B------:R-:W-:Y:S01]  /*2660*/  IADD3 R4, -R17, R16, R9 ;  /* 0x0000001011047210 */ /* 0x000fe20007ffe109 */
        /* <DEDUP_REMOVED lines=11> */
.L_x_4823:
[----:B------:R-:W-:-:S06]  /*2720*/  UISETP.NE.AND UP2, UPT, UR5, 0x1, UPT ;  /* 0x000000010500788c */ /* 0x000fcc000bf45270 */
[----:B------:R-:W-:-:S05]  /*2730*/  PLOP3.LUT P1, PT, PT, PT, UP2, 0x80, 0x0 ;  /* 0x000000000000781c */ /* 0x000fca0003f2f028 */
[----:B------:R-:W-:-:S08]  /*2740*/  @UP2 ULDC.64 UR10, c[0x0][0x9e8] ;  /* 0x00027a00000a2ab9 */ /* 0x000fd00000000a00 */
[----:B------:R-:W-:-:S05]  /*2750*/  @P1 IMAD.HI.U32 R9, R4, UR10, RZ ;  /* 0x0000000a04091c27 */ /* 0x000fca000f8e00ff */
[----:B------:R-:W-:-:S07]  /*2760*/  @P1 SHF.R.U32.HI R4, RZ, UR11, R9 ;  /* 0x0000000bff041c19 */ /* 0x000fce0008011609 */
.L_x_4824:
[----:B------:R-:W-:Y:S05]  /*2770*/  BSYNC B0 ;  /* 0x0000000000007941 */ /* 0x000fea0003800000 */
.L_x_4822:
[----:B------:R-:W-:-:S05]  /*2780*/  IMAD R4, R4, UR5, R13 ;  /* 0x0000000504047c24 */ /* 0x000fca000f8e020d */
[----:B------:R-:W-:Y:S02]  /*2790*/  VIMNMX R3, R3, R4, !PT ;  /* 0x0000000403037248 */ /* 0x000fe40007fe0100 */
[----:B------:R-:W-:-:S07]  /*27a0*/  VIADDMNMX R0, R4, UR5, R0, PT ;  /* 0x0000000504007c46 */ /* 0x000fce000b800100 */
.L_x_4821:
[C---:B------:R-:W-:Y:S02]  /*27b0*/  ISETP.GE.AND P1, PT, R5.reuse, 0x2, PT ;  /* 0x000000020500780c */ /* 0x040fe40003f26270 */
[----:B------:R-:W-:Y:S02]  /*27c0*/  ISETP.GE.AND P5, PT, R5, 0xa, PT ;  /* 0x0000000a0500780c */ /* 0x000fe40003fa6270 */
        /* <DEDUP_REMOVED lines=110> */
[----:B------:R-:W-:Y:S02]  /*2eb0*/  ISETP.GT.AND P5, PT, R3, 0x59, !P5 ;  /* 0x000000590300780c */ /* 0x000fe40006fa4270 */
[----:B------:R-:W0:Y:S02]  /*2ec0*/  SHFL.IDX PT, R3, R2, 0x1, 0x1c1f ;  /* 0x003c1f0002037f89 */ /* 0x000e2400000e0000 */
[----:B------:R-:W-:-:S04]  /*2ed0*/  ISETP.LT.OR P5, PT, R0, 0x5a, P5 ;  /* 0x0000005a0000780c */ /* 0x000fc80002fa1670 */
[----:B------:R-:W-:Y:S02]  /*2ee0*/  FSEL R68, R69, -INF , !P5 ;  /* 0xff80000045447808 */ /* 0x000fe40006800000 */
[----:B------:R-:W-:Y:S02]  /*2ef0*/  PLOP3.LUT P5, PT, PT, PT, UP1, 0x40, 0x0 ;  /* 0x000000000000781c */ /* 0x000fe40003fae818 */
[----:B0-----:R-:W-:Y:S01]  /*2f00*/  VIADDMNMX R4, R3, R11, R8, PT ;  /* 0x0000000b03047246 */ /* 0x001fe20003800108 */
[----:B------:R-:W-:-:S10]  /*2f10*/  IMAD.IADD R8, R10, 0x1, R3 ;  /* 0x000000010a087824 */ /* 0x000fd400078e0203 */
[----:B------:R-:W-:Y:S05]  /*2f20*/  @P5 BRA `(.L_x_4825) ;  /* 0x00000000005c5947 */ /* 0x000fea0003800000 */
        /* <DEDUP_REMOVED lines=13> */
.L_x_4827:
[----:B------:R-:W-:-:S06]  /*3000*/  UISETP.NE.AND UP2, UPT, UR5, 0x1, UPT ;  /* 0x000000010500788c */ /* 0x000fcc000bf45270 */
[----:B------:R-:W-:-:S05]  /*3010*/  PLOP3.LUT P5, PT, PT, PT, UP2, 0x80, 0x0 ;  /* 0x000000000000781c */ /* 0x000fca0003faf028 */
[----:B------:R-:W-:-:S08]  /*3020*/  @UP2 ULDC.64 UR10, c[0x0][0x9e8] ;  /* 0x00027a00000a2ab9 */ /* 0x000fd00000000a00 */
[----:B------:R-:W-:Y:S01]  /*3030*/  @P5 IMAD.HI.U32 R2, R0, UR10, RZ ;  /* 0x0000000a00025c27 */ /* 0x000fe2000f8e00ff */
[----:B------:R-:W-:-:S13]  /*3040*/  PLOP3.LUT P5, PT, PT, PT, UP2, 0x80, 0x0 ;  /* 0x000000000000781c */ /* 0x000fda0003faf028 */
[----:B------:R-:W-:-:S07]  /*3050*/  @P5 SHF.R.U32.HI R0, RZ, UR11, R2 ;  /* 0x0000000bff005c19 */ /* 0x000fce0008011602 */
.L_x_4828:
[----:B------:R-:W-:Y:S05]  /*3060*/  BSYNC B0 ;  /* 0x0000000000007941 */ /* 0x000fea0003800000 */
.L_x_4826:
[----:B------:R-:W-:-:S05]  /*3070*/  IMAD R3, R0, UR5, R13 ;  /* 0x0000000500037c24 */ /* 0x000fca000f8e020d */
[----:B------:R-:W-:Y:S02]  /*3080*/  VIMNMX R8, R8, R3, !PT ;  /* 0x0000000308087248 */ /* 0x000fe40007fe0100 */
[----:B------:R-:W-:-:S07]  /*3090*/  VIADDMNMX R4, R3, UR5, R4, PT ;  /* 0x0000000503047c46 */ /* 0x000fce000b800104 */
.L_x_4825:
        /* <DEDUP_REMOVED lines=137> */
[----:B------:R0:W1:Y:S01]  /*3930*/  MUFU.EX2 R61, R12 ;  /* 0x0000000c003d7308 */ /* 0x0000620000000800 */
[----:B------:R-:W-:Y:S01]  /*3940*/  ISETP.LT.OR P1, PT, R4, 0x4a, P1 ;  /* 0x0000004a0400780c */ /* 0x000fe20000f21670 */
[--C-:B------:R-:W-:Y:S01]  /*3950*/  FFMA.FTZ R26, R36, R0, -R57.reuse ;  /* 0x00000000241a7223 */ /* 0x100fe20000010839 */
[----:B------:R-:W-:Y:S01]  /*3960*/  FMNMX.FTZ R2, R59, R2, !PT ;  /* 0x000000023b027209 */ /* 0x000fe20007810000 */
[-CC-:B------:R-:W-:Y:S01]  /*3970*/  FFMA.FTZ R36, R90, R0.reuse, -R57.reuse ;  /* 0x000000005a247223 */ /* 0x180fe20000010839 */
[----:B------:R-:W-:Y:S01]  /*3980*/  ISETP.GT.AND P3, PT, R8, 0x51, !P3 ;  /* 0x000000510800780c */ /* 0x000fe20005f64270 */
[-CC-:B------:R-:W-:Y:S01]  /*3990*/  FFMA.FTZ R28, R48, R0.reuse, -R57.reuse ;  /* 0x00000000301c7223 */ /* 0x180fe20000010839 */
[----:B------:R-:W-:Y:S01]  /*39a0*/  ISETP.LT.OR P2, PT, R4, 0x51, P2 ;  /* 0x000000510400780c */ /* 0x000fe20001741670 */
[----:B------:R-:W-:Y:S01]  /*39b0*/  MUFU.EX2 R14, R14 ;  /* 0x0000000e000e7308 */ /* 0x000fe20000000800 */
[----:B------:R-:W-:Y:S01]  /*39c0*/  FSEL R63, R63, -INF , !P1 ;  /* 0xff8000003f3f7808 */ /* 0x000fe20004800000 */
[--C-:B0-----:R-:W-:Y:S01]  /*39d0*/  FFMA.FTZ R12, R72, R0, -R57.reuse ;  /* 0x00000000480c7223 */ /* 0x101fe20000010839 */
[----:B------:R-:W-:Y:S01]  /*39e0*/  FMNMX.FTZ R2, R41, R2, !PT ;  /* 0x0000000229027209 */ /* 0x000fe20007810000 */
[-CC-:B------:R-:W-:Y:S01]  /*39f0*/  FFMA.FTZ R30, R52, R0.reuse, -R57.reuse ;  /* 0x00000000341e7223 */ /* 0x180fe20000010839 */
[----:B------:R-:W-:Y:S01]  /*3a00*/  ISETP.NE.AND P5, PT, R65, RZ, PT ;  /* 0x000000ff4100720c */ /* 0x000fe20003fa5270 */
[-CC-:B------:R-:W-:Y:S01]  /*3a10*/  FFMA.FTZ R32, R84, R0.reuse, -R57.reuse ;  /* 0x0000000054207223 */ /* 0x180fe20000010839 */
[----:B------:R-:W-:Y:S01]  /*3a20*/  ISETP.GT.AND P4, PT, R8, 0x58, !P4 ;  /* 0x000000580800780c */ /* 0x000fe20006784270 */
[----:B------:R0:W2:Y:S01]  /*3a30*/  MUFU.EX2 R65, R20 ;  /* 0x0000001400417308 */ /* 0x0000a20000000800 */
[----:B------:R-:W-:Y:S01]  /*3a40*/  ISETP.LT.OR P3, PT, R4, 0x52, P3 ;  /* 0x000000520400780c */ /* 0x000fe20001f61670 */
[----:B------:R-:W-:Y:S01]  /*3a50*/  FFMA.FTZ R34, R56, R0, -R57 ;  /* 0x0000000038227223 */ /* 0x000fe20000010839 */
[----:B------:R-:W-:-:S02]  /*3a60*/  FSEL R45, R66, -INF , !P2 ;  /* 0xff800000422d7808 */ /* 0x000fc40005000000 */
[----:B------:R-:W-:Y:S02]  /*3a70*/  FMNMX.FTZ R2, R63, R2, !PT ;  /* 0x000000023f027209 */ /* 0x000fe40007810000 */
[----:B------:R-:W-:Y:S01]  /*3a80*/  ISETP.GT.AND P5, PT, R8, 0x59, !P5 ;  /* 0x000000590800780c */ /* 0x000fe20006fa4270 */
[----:B------:R-:W-:Y:S01]  /*3a90*/  MUFU.EX2 R24, R24 ;  /* 0x0000001800187308 */ /* 0x000fe20000000800 */
[----:B------:R-:W-:Y:S01]  /*3aa0*/  ISETP.LT.OR P4, PT, R4, 0x59, P4 ;  /* 0x000000590400780c */ /* 0x000fe20002781670 */
[-CC-:B0-----:R-:W-:Y:S01]  /*3ab0*/  FFMA.FTZ R20, R76, R0.reuse, -R57.reuse ;  /* 0x000000004c147223 */ /* 0x181fe20000010839 */
        /* <DEDUP_REMOVED lines=10> */
[----:B-1----:R-:W-:Y:S01]  /*3b60*/  F2FP.F16.F32.PACK_AB R188, R61, R10 ;  /* 0x0000000a3dbc723e */ /* 0x002fe200000000ff */
[----:B------:R-:W-:Y:S01]  /*3b70*/  MUFU.EX2 R182, R4 ;  /* 0x0000000400b67308 */ /* 0x000fe20000000800 */
[----:B------:R-:W-:Y:S01]  /*3b80*/  FMNMX.FTZ R2, R71, R2, !PT ;  /* 0x0000000247027209 */ /* 0x000fe20007810000 */
[--C-:B0-----:R-:W-:Y:S01]  /*3b90*/  FFMA.FTZ R20, R80, R0, -R57.reuse ;  /* 0x0000000050147223 */ /* 0x101fe20000010839 */
[----:B------:R-:W-:Y:S02]  /*3ba0*/  R2UR UR14, R74 ;  /* 0x000000004a0e72ca */ /* 0x000fe400000e0000 */
[----:B--2---:R-:W-:Y:S01]  /*3bb0*/  F2FP.F16.F32.PACK_AB R190, R65, R14 ;  /* 0x0000000e41be723e */ /* 0x004fe200000000ff */
        /* <DEDUP_REMOVED lines=162> */
.L_x_4830:
[----:B------:R-:W-:-:S11]  /*45e0*/  UISETP.NE.AND UP2, UPT, UR5, 0x1, UPT ;  /* 0x000000010500788c */ /* 0x000fd6000bf45270 */
[----:B------:R-:W-:Y:S02]  /*45f0*/  @UP2 ULDC.64 UR10, c[0x0][0x9e8] ;  /* 0x00027a00000a2ab9 */ /* 0x000fe40000000a00 */
[----:B------:R-:W-:-:S04]  /*4600*/  UIMAD.WIDE.U32 UR14, UR7, UR10, URZ ;  /* 0x0000000a070e72a5 */ /* 0x000fc8000f8e003f */
[----:B------:R-:W-:-:S12]  /*4610*/  @UP2 USHF.R.U32.HI UR7, URZ, UR11, UR15 ;  /* 0x0000000b3f072299 */ /* 0x000fd8000801160f */
.L_x_4831:
[----:B------:R-:W-:-:S04]  /*4620*/  UIMAD UR5, UR7, UR5, UR5 ;  /* 0x00000005070572a4 */ /* 0x000fc8000f8e0205 */
[----:B------:R-:W-:-:S04]  /*4630*/  UISETP.LT.AND UP2, UPT, UR4, UR5, UPT ;  /* 0x000000050400728c */ /* 0x000fc8000bf41270 */
[----:B------:R-:W-:-:S12]  /*4640*/  USEL UR4, UR4, UR5, UP2 ;  /* 0x0000000504047287 */ /* 0x000fd80009000000 */
.L_x_4829:
        /* <DEDUP_REMOVED lines=60> */
.L_x_4849:
[----:B------:R-:W-:-:S04]  /*4a10*/  UIADD3 UR4, UR36, 0x1, URZ ;  /* 0x0000000124047890 */ /* 0x000fc8000fffe03f */
[----:B------:R-:W-:-:S04]  /*4a20*/  UISETP.NE.AND UP2, UPT, UR4, 0x2, UPT ;  /* 0x000000020400788c */ /* 0x000fc8000bf45270 */
[----:B------:R-:W-:Y:S02]  /*4a30*/  USEL UR7, URZ, 0x1, UP2 ;  /* 0x000000013f077887 */ /* 0x000fe40009000000 */
[----:B------:R-:W-:Y:S02]  /*4a40*/  USEL UR4, UR4, URZ, UP2 ;  /* 0x0000003f04047287 */ /* 0x000fe40009000000 */
[----:B------:R-:W-:Y:S01]  /*4a50*/  ULOP3.LUT UR7, UR38, UR7, URZ, 0x3c, !UPT ;  /* 0x0000000726077292 */ /* 0x000fe2000f8e3c3f */
[----:B------:R-:W-:Y:S11]  /*4a60*/  @!P0 BRA `(.L_x_4833) ;  /* 0x0000000000048947 */ /* 0x000ff60003800000 */
[----:B------:R-:W-:Y:S01]  /*4a70*/  BPT.TRAP 0x1 ;  /* 0x000000040000795c */ /* 0x000fe20000300000 */
.L_x_4833:
[----:B------:R-:W-:Y:S01]  /*4a80*/  ULEA UR6, UR4, UR37, 0x3 ;  /* 0x0000002504067291 */ /* 0x000fe2000f8e183f */
[----:B------:R-:W-:-:S05]  /*4a90*/  IMAD.U32 R0, RZ, RZ, UR7 ;  /* 0x00000007ff007e24 */ /* 0x000fca000f8e00ff */
[----:B------:R-:W-:-:S04]  /*4aa0*/  SHF.L.U32 R0, R0, 0x1f, RZ ;  /* 0x0000001f00007819 */ /* 0x000fc800000006ff */
[----:B------:R0:W1:Y:S01]  /*4ab0*/  SYNCS.PHASECHK.TRANS64.TRYWAIT P1, [UR6+0x30830], R0 ;  /* 0x03083000ff0075a7 */ /* 0x0000620008020146 */
[----:B------:R-:W-:Y:S05]  /*4ac0*/  @!P0 BRA `(.L_x_4834) ;  /* 0x0000000000048947 */ /* 0x000fea0003800000 */
[----:B------:R-:W-:Y:S01]  /*4ad0*/  BPT.TRAP 0x1 ;  /* 0x000000040000795c */ /* 0x000fe20000300000 */
.L_x_4834:
[----:B-1----:R-:W-:Y:S05]  /*4ae0*/  @P1 BRA `(.L_x_4835) ;  /* 0x0000000000081947 */ /* 0x002fea0003800000 */
[----:B------:R-:W1:Y:S02]  /*4af0*/  SYNCS.PHASECHK.TRANS64.TRYWAIT P1, [UR6+0x30830], R0 ;  /* 0x03083000ff0075a7 */ /* 0x000e640008020146 */
[----:B-1----:R-:W-:Y:S05]  /*4b00*/  @!P1 BRA `(.L_x_4836) ;  /* 0x0000012400d89947 */ /* 0x002fea0003800000 */
.L_x_4835:
        /* <DEDUP_REMOVED lines=163> */
.L_x_4837:
[----:B------:R-:W-:Y:S01]  /*5540*/  ULEA UR5, UR36, UR37, 0x3 ;  /* 0x0000002524057291 */ /* 0x000fe2000f8e183f */
[----:B01----:R-:W-:-:S05]  /*5550*/  IMAD.U32 R0, RZ, RZ, UR38 ;  /* 0x00000026ff007e24 */ /* 0x003fca000f8e00ff */
[----:B------:R-:W-:-:S04]  /*5560*/  SHF.L.U32 R0, R0, 0x1f, RZ ;  /* 0x0000001f00007819 */ /* 0x000fc800000006ff */
[----:B------:R0:W1:Y:S01]  /*5570*/  SYNCS.PHASECHK.TRANS64.TRYWAIT P1, [UR5+0x30850], R0 ;  /* 0x03085000ff0075a7 */ /* 0x0000620008020145 */
[----:B------:R-:W-:Y:S05]  /*5580*/  @!P0 BRA `(.L_x_4838) ;  /* 0x0000000000048947 */ /* 0x000fea0003800000 */
[----:B------:R-:W-:Y:S01]  /*5590*/  BPT.TRAP 0x1 ;  /* 0x000000040000795c */ /* 0x000fe20000300000 */
.L_x_4838:
[----:B-1----:R-:W-:Y:S05]  /*55a0*/  @P1 BRA `(.L_x_4839) ;  /* 0x0000000000081947 */ /* 0x002fea0003800000 */
[----:B------:R-:W1:Y:S02]  /*55b0*/  SYNCS.PHASECHK.TRANS64.TRYWAIT P1, [UR5+0x30850], R0 ;  /* 0x03085000ff0075a7 */ /* 0x000e640008020145 */
[----:B-1----:R-:W-:Y:S05]  /*55c0*/  @!P1 BRA `(.L_x_4840) ;  /* 0x0000011c00409947 */ /* 0x002fea0003800000 */
.L_x_4839:
        /* <DEDUP_REMOVED lines=13> */
[----:B------:R-:W-:Y:S01]  /*56a0*/  VIADD R3, R14, 0x1 ;  /* 0x000000010e037836 */ /* 0x000fe20000000000 */
[----:B------:R-:W-:Y:S01]  /*56b0*/  UMOV UR6, UR15 ;  /* 0x0000000f00067c82 */ /* 0x000fe20008000000 */
[----:B------:R-:W-:Y:S01]  /*56c0*/  ULDC UR15, c[0x0][0x9e0] ;  /* 0x00027800000f7ab9 */ /* 0x000fe20000000800 */
[----:B------:R-:W-:Y:S01]  /*56d0*/  UIMAD UR14, UR36, 0x900, UR10 ;  /* 0x00000900240e78a4 */ /* 0x000fe2000f8e020a */
[----:B------:R-:W-:-:S05]  /*56e0*/  IMAD R3, R18, -0x2, R3 ;  /* 0xfffffffe12037824 */ /* 0x000fca00078e0203 */
[----:B------:R-:W-:Y:S01]  /*56f0*/  IADD3 R12, -R17, R3, R16 ;  /* 0x00000003110c7210 */ /* 0x000fe20007ffe110 */
[----:B------:R-:W-:Y:S02]  /*5700*/  UMOV UR10, UR14 ;  /* 0x0000000e000a7c82 */ /* 0x000fe40008000000 */
[----:B------:R-:W-:Y:S01]  /*5710*/  HGMMA.64x192x16.F32 R24, R188, gdesc[UR8].tnspB, R24, gsb0 ;  /* 0x42e00008bc187df0 */ /* 0x000fe20008000818 */
[----:B------:R-:W-:Y:S01]  /*5720*/  UIADD3 UR10, UR14, 0x80, URZ ;  /* 0x000000800e0a7890 */ /* 0x000fe2000fffe03f */
[----:B------:R-:W-:Y:S01]  /*5730*/  UMOV UR11, 0x40000040 ;  /* 0x40000040000b7882 */ /* 0x000fe20000000000 */
[----:B--2---:R-:W-:-:S13]  /*5740*/  LOP3.LUT P3, RZ, R208, 0x7f, RZ, 0xc0, !PT ;  /* 0x0000007fd0ff7812 */ /* 0x004fda000786c0ff */
        /* <DEDUP_REMOVED lines=26> */
[----:B------:R-:W-:Y:S01]  /*58f0*/  @P1 IMAD.HI.U32 R2, R11, UR10, RZ ;  /* 0x0000000a0b021c27 */ /* 0x000fe2000f8e00ff */
[----:B------:R-:W-:Y:S01]  /*5900*/  @UP0 ULDC UR10, c[0x0][0x450] ;  /* 0x00011400000a0ab9 */ /* 0x000fe20000000800 */
[----:B------:R-:W-:-:S03]  /*5910*/  PLOP3.LUT P1, PT, PT, PT, UP1, 0x40, 0x0 ;  /* 0x000000000000781c */ /* 0x000fc60003f2e818 */
[----:B------:R-:W-:Y:S01]  /*5920*/  @P2 SHF.R.U32.HI R11, RZ, UR10, R2 ;  /* 0x0000000aff0b2c19 */ /* 0x000fe20008011602 */
[----:B------:R-:W-:Y:S01]  /*5930*/  ULOP3.LUT UR10, URZ, UR6, URZ, 0x33, !UPT ;  /* 0x000000063f0a7292 */ /* 0x000fe2000f8e333f */
[----:B------:R-:W-:-:S03]  /*5940*/  VIADD R2, R12, UR15 ;  /* 0x0000000f0c027c36 */ /* 0x000fc60008000000 */
[----:B------:R-:W0:Y:S02]  /*5950*/  SHFL.IDX PT, R13, R11, RZ, 0x1c1f ;  /* 0x001c1fff0b0d7589 */ /* 0x000e2400000e0000 */
[----:B------:R-:W-:Y:S02]  /*5960*/  VIADD R12, R12, UR10 ;  /* 0x0000000a0c0c7c36 */ /* 0x000fe40008000000 */
[--C-:B0-----:R-:W-:Y:S01]  /*5970*/  IMAD.IADD R20, R2, 0x1, R13.reuse ;  /* 0x0000000102147824 */ /* 0x101fe200078e020d */
[----:B------:R-:W-:Y:S02]  /*5980*/  WARPGROUP.DEPBAR.LE gsb0, 0x0 ;  /* 0x00008000000079c5 */ /* 0x000fe40000010000 */
[----:B------:R0:W-:Y:S01]  /*5990*/  @!P3 SYNCS.ARRIVE.TRANS64.RED.A1T0 RZ, [R0+URZ], RZ ;  /* 0x000000ff00ffb9a7 */ /* 0x0001e2000810043f */
[----:B------:R-:W-:Y:S02]  /*59a0*/  IMAD.IADD R168, R12, 0x1, R13 ;  /* 0x000000010ca87824 */ /* 0x000fe400078e020d */
[----:B0-----:R-:W-:Y:S01]  /*59b0*/  VIADD R0, R3, 0xffffffff ;  /* 0xffffffff03007836 */ /* 0x001fe20000000000 */
[----:B------:R-:W-:Y:S06]  /*59c0*/  @P1 BRA `(.L_x_4841) ;  /* 0x0000000000541947 */ /* 0x000fec0003800000 */
[----:B------:R-:W-:Y:S01]  /*59d0*/  IADD3 R3, -R17, R16, R13 ;  /* 0x0000001011037210 */ /* 0x000fe20007ffe10d */
        /* <DEDUP_REMOVED lines=11> */
.L_x_4843:
[----:B------:R-:W-:-:S05]  /*5a90*/  IMAD.U32 R13, RZ, RZ, UR59 ;  /* 0x0000003bff0d7e24 */ /* 0x000fca000f8e00ff */
[----:B------:R-:W-:-:S13]  /*5aa0*/  ISETP.NE.AND P1, PT, R13, 0x1, PT ;  /* 0x000000010d00780c */ /* 0x000fda0003f25270 */
[----:B------:R-:W0:Y:S02]  /*5ab0*/  @P1 LDC.64 R170, c[0x0][0x9e8] ;  /* 0x00027a00ffaa1b82 */ /* 0x000e240000000a00 */
[----:B0-----:R-:W-:-:S05]  /*5ac0*/  @P1 IMAD.HI.U32 R170, R3, R170, RZ ;  /* 0x000000aa03aa1227 */ /* 0x001fca00078e00ff */
[----:B------:R-:W-:-:S07]  /*5ad0*/  @P1 SHF.R.U32.HI R3, RZ, R171, R170 ;  /* 0x000000abff031219 */ /* 0x000fce00000116aa */
.L_x_4844:
[----:B------:R-:W-:Y:S05]  /*5ae0*/  BSYNC B0 ;  /* 0x0000000000007941 */ /* 0x000fea0003800000 */
.L_x_4842:
[----:B------:R-:W-:-:S05]  /*5af0*/  IMAD R3, R3, R13, R0 ;  /* 0x0000000d03037224 */ /* 0x000fca00078e0200 */
[----:B------:R-:W-:Y:S02]  /*5b00*/  VIADDMNMX R20, R3, R13, R20, PT ;  /* 0x0000000d03147246 */ /* 0x000fe40003800114 */
[----:B------:R-:W-:-:S07]  /*5b10*/  VIMNMX R168, R168, R3, !PT ;  /* 0x00000003a8a87248 */ /* 0x000fce0007fe0100 */
.L_x_4841:
[C---:B------:R-:W-:Y:S01]  /*5b20*/  ISETP.GE.AND P1, PT, R14.reuse, 0x2, PT ;  /* 0x000000020e00780c */ /* 0x040fe20003f26270 */
[----:B------:R-:W0:Y:S01]  /*5b30*/  SHFL.IDX PT, R11, R11, 0x1, 0x1c1f ;  /* 0x003c1f000b0b7f89 */ /* 0x000e2200000e0000 */
        /* <DEDUP_REMOVED lines=130> */
.L_x_4847:
[----:B------:R-:W-:-:S05]  /*6360*/  IMAD.U32 R20, RZ, RZ, UR59 ;  /* 0x0000003bff147e24 */ /* 0x000fca000f8e00ff */
[----:B------:R-:W-:-:S13]  /*6370*/  ISETP.NE.AND P6, PT, R20, 0x1, PT ;  /* 0x000000011400780c */ /* 0x000fda0003fc5270 */
[----:B------:R-:W0:Y:S02]  /*6380*/  @P6 LDC.64 R132, c[0x0][0x9e8] ;  /* 0x00027a00ff846b82 */ /* 0x000e240000000a00 */
[----:B0-----:R-:W-:-:S05]  /*6390*/  @P6 IMAD.HI.U32 R132, R11, R132, RZ ;  /* 0x000000840b846227 */ /* 0x001fca00078e00ff */
[----:B------:R-:W-:-:S07]  /*63a0*/  @P6 SHF.R.U32.HI R11, RZ, R133, R132 ;  /* 0x00000085ff0b6219 */ /* 0x000fce0000011684 */
.L_x_4848:
[----:B------:R-:W-:Y:S05]  /*63b0*/  BSYNC B0 ;  /* 0x0000000000007941 */ /* 0x000fea0003800000 */
.L_x_4846:
[----:B------:R-:W-:-:S05]  /*63c0*/  IMAD R11, R11, R20, R0 ;  /* 0x000000140b0b7224 */ /* 0x000fca00078e0200 */
[----:B------:R-:W-:Y:S02]  /*63d0*/  VIADDMNMX R2, R11, R20, R2, PT ;  /* 0x000000140b027246 */ /* 0x000fe40003800102 */
[----:B------:R-:W-:-:S07]  /*63e0*/  VIMNMX R12, R12, R11, !PT ;  /* 0x0000000b0c0c7248 */ /* 0x000fce0007fe0100 */
.L_x_4845:
[C---:B------:R-:W-:Y:S01]  /*63f0*/  ISETP.GT.AND P1, PT, R12.reuse, 0x1, !P1 ;  /* 0x000000010c00780c */ /* 0x040fe20004f24270 */
[----:B------:R-:W-:Y:S01]  /*6400*/  IMAD.U32 R132, RZ, RZ, UR5 ;  /* 0x00000005ff847e24 */ /* 0x000fe2000f8e00ff */
[----:B------:R-:W-:Y:S01]  /*6410*/  ISETP.GT.AND P2, PT, R12, 0x8, !P2 ;  /* 0x000000080c00780c */ /* 0x000fe20005744270 */
[----:B------:R-:W-:Y:S01]  /*6420*/  UMOV UR38, UR7 ;  /* 0x0000000700267c82 */ /* 0x000fe20008000000 */
[C---:B------:R-:W-:Y:S01]  /*6430*/  ISETP.LT.OR P1, PT, R2.reuse, 0x2, P1 ;  /* 0x000000020200780c */ /* 0x040fe20000f21670 */
[----:B------:R-:W-:Y:S01]  /*6440*/  UMOV UR36, UR4 ;  /* 0x0000000400247c82 */ /* 0x000fe20008000000 */
        /* <DEDUP_REMOVED lines=109> */
[----:B------:R-:W-:Y:S01]  /*6b20*/  ISETP.NE.AND P6, PT, R14, RZ, PT ;  /* 0x000000ff0e00720c */ /* 0x000fe20003fc5270 */
[----:B0-----:R-:W-:Y:S01]  /*6b30*/  FMUL.FTZ R14, R11, R0 ;  /* 0x000000000b0e7220 */ /* 0x001fe20000410000 */
        /* <DEDUP_REMOVED lines=229> */
.L_x_4832:
        /* <DEDUP_REMOVED lines=26> */
.L_x_4851:
[----:B------:R-:W-:-:S11]  /*7b30*/  UISETP.NE.AND UP2, UPT, UR7, 0x1, UPT ;  /* 0x000000010700788c */ /* 0x000fd6000bf45270 */
[----:B------:R-:W-:Y:S02]  /*7b40*/  @UP2 ULDC.64 UR4, c[0x0][0x9e8] ;  /* 0x00027a0000042ab9 */ /* 0x000fe40000000a00 */
[----:B------:R-:W-:-:S04]  /*7b50*/  UIMAD.WIDE.U32 UR10, UR6, UR4, URZ ;  /* 0x00000004060a72a5 */ /* 0x000fc8000f8e003f */
[----:B------:R-:W-:-:S12]  /*7b60*/  @UP2 USHF.R.U32.HI UR6, URZ, UR5, UR11 ;  /* 0x000000053f062299 */ /* 0x000fd8000801160b */
.L_x_4852:
[----:B------:R-:W-:-:S04]  /*7b70*/  UIMAD UR6, UR6, UR7, URZ ;  /* 0x00000007060672a4 */ /* 0x000fc8000f8e023f */
[----:B------:R-:W-:-:S04]  /*7b80*/  UISETP.LT.AND UP2, UPT, UR14, UR6, UPT ;  /* 0x000000060e00728c */ /* 0x000fc8000bf41270 */
[----:B------:R-:W-:-:S12]  /*7b90*/  USEL UR14, UR14, UR6, !UP2 ;  /* 0x000000060e0e7287 */ /* 0x000fd8000d000000 */
.L_x_4850:
        /* <DEDUP_REMOVED lines=12> */
.L_x_4862:
        /* <DEDUP_REMOVED lines=8> */
.L_x_4854:
[----:B------:R-:W-:Y:S01]  /*7ce0*/  ULEA UR5, UR36, UR37, 0x3 ;  /* 0x0000002524057291 */ /* 0x000fe2000f8e183f */
[----:B------:R-:W-:-:S05]  /*7cf0*/  IMAD.U32 R0, RZ, RZ, UR38 ;  /* 0x00000026ff007e24 */ /* 0x000fca000f8e00ff */
[----:B------:R-:W-:-:S04]  /*7d00*/  SHF.L.U32 R0, R0, 0x1f, RZ ;  /* 0x0000001f00007819 */ /* 0x000fc800000006ff */
[----:B------:R0:W1:Y:S01]  /*7d10*/  SYNCS.PHASECHK.TRANS64.TRYWAIT P1, [UR5+0x30830], R0 ;  /* 0x03083000ff0075a7 */ /* 0x0000620008020145 */
[----:B------:R-:W-:Y:S05]  /*7d20*/  @!P0 BRA `(.L_x_4855) ;  /* 0x0000000000048947 */ /* 0x000fea0003800000 */
[----:B------:R-:W-:Y:S01]  /*7d30*/  BPT.TRAP 0x1 ;  /* 0x000000040000795c */ /* 0x000fe20000300000 */
.L_x_4855:
[----:B-1----:R-:W-:Y:S05]  /*7d40*/  @P1 BRA `(.L_x_4856) ;  /* 0x0000000000081947 */ /* 0x002fea0003800000 */
[----:B------:R-:W1:Y:S02]  /*7d50*/  SYNCS.PHASECHK.TRANS64.TRYWAIT P1, [UR5+0x30830], R0 ;  /* 0x03083000ff0075a7 */ /* 0x000e640008020145 */
[----:B-1----:R-:W-:Y:S05]  /*7d60*/  @!P1 BRA `(.L_x_4857) ;  /* 0x000000f400709947 */ /* 0x002fea0003800000 */
.L_x_4856:
        /* <DEDUP_REMOVED lines=163> */
.L_x_4858:
[----:B------:R-:W-:Y:S01]  /*87a0*/  ULEA UR5, UR4, UR37, 0x3 ;  /* 0x0000002504057291 */ /* 0x000fe2000f8e183f */
[----:B01----:R-:W-:-:S05]  /*87b0*/  IMAD.U32 R0, RZ, RZ, UR6 ;  /* 0x00000006ff007e24 */ /* 0x003fca000f8e00ff */
[----:B------:R-:W-:-:S04]  /*87c0*/  SHF.L.U32 R0, R0, 0x1f, RZ ;  /* 0x0000001f00007819 */ /* 0x000fc800000006ff */
[----:B------:R0:W1:Y:S01]  /*87d0*/  SYNCS.PHASECHK.TRANS64.TRYWAIT P1, [UR5+0x30850], R0 ;  /* 0x03085000ff0075a7 */ /* 0x0000620008020145 */
[----:B------:R-:W-:Y:S05]  /*87e0*/  @!P0 BRA `(.L_x_4859) ;  /* 0x0000000000048947 */ /* 0x000fea0003800000 */
[----:B------:R-:W-:Y:S01]  /*87f0*/  BPT.TRAP 0x1 ;  /* 0x000000040000795c */ /* 0x000fe20000300000 */
.L_x_4859:
[----:B-1----:R-:W-:Y:S05]  /*8800*/  @P1 BRA `(.L_x_4860) ;  /* 0x0000000000081947 */ /* 0x002fea0003800000 */
[----:B------:R-:W1:Y:S02]  /*8810*/  SYNCS.PHASECHK.TRANS64.TRYWAIT P1, [UR5+0x30850], R0 ;  /* 0x03085000ff0075a7 */ /* 0x000e640008020145 */
[----:B-1----:R-:W-:Y:S05]  /*8820*/  @!P1 BRA `(.L_x_4861) ;  /* 0x000000e800d89947 */ /* 0x002fea0003800000 */
.L_x_4860:
        /* <DEDUP_REMOVED lines=135> */
[----:B------:R-:W-:Y:S02]  /*90a0*/  FFMA.FTZ R166, R166, R0, -R153 ;  /* 0x00000000a6a67223 */ /* 0x000fe40000010899 */
        /* <DEDUP_REMOVED lines=8> */
[----:B------:R-:W2:Y:S01]  /*9130*/  MUFU.EX2 R159, R159 ;  /* 0x0000009f009f7308 */ /* 0x000ea20000000800 */
        /* <DEDUP_REMOVED lines=44> */
[----:B------:R-:W-:Y:S01]  /*9400*/  UMOV UR11, 0x40000040 ;  /* 0x40000040000b7882 */ /* 0x000fe20000000000 */
[----:B------:R-:W-:-:S06]  /*9410*/  UMOV UR4, UR36 ;  /* 0x0000002400047c82 */ /* 0x000fcc0008000000 */
[----:B------:R-:W-:Y:S08]  /*9420*/  MUFU.EX2 R177, R177 ;  /* 0x000000b100b17308 */ /* 0x000ff00000000800 */
[----:B------:R-:W-:Y:S08]  /*9430*/  MUFU.EX2 R178, R178 ;  /* 0x000000b200b27308 */ /* 0x000ff00000000800 */
[----:B------:R-:W-:Y:S01]  /*9440*/  MUFU.EX2 R179, R179 ;  /* 0x000000b300b37308 */ /* 0x000fe20000000800 */
[----:B------:R-:W-:-:S02]  /*9450*/  WARPGROUP.DEPBAR.LE gsb0, 0x0 ;  /* 0x00008000000079c5 */ /* 0x000fc40000010000 */
[----:B------:R-:W-:Y:S01]  /*9460*/  WARPGROUP.ARRIVE ;  /* 0x00000000000079c5 */ /* 0x000fe20000000000 */
[-CC-:B------:R-:W-:Y:S01]  /*9470*/  FFMA.FTZ R172, R152, R0.reuse, -R3.reuse ;  /* 0x0000000098ac7223 */ /* 0x180fe20000010803 */
[----:B------:R-:W-:Y:S01]  /*9480*/  FFMA.FTZ R174, R156, R0, -R3 ;  /* 0x000000009cae7223 */ /* 0x000fe20000010803 */
[----:B------:R-:W-:Y:S01]  /*9490*/  FADD.FTZ R3, -R4, R11 ;  /* 0x0000000b04037221 */ /* 0x000fe20000010100 */
[----:B0-----:R-:W-:Y:S01]  /*94a0*/  F2FP.F16.F32.PACK_AB R173, R155, R154 ;  /* 0x0000009a9bad723e */ /* 0x001fe200000000ff */
[----:B------:R-:W-:Y:S01]  /*94b0*/  MUFU.EX2 R11, R165 ;  /* 0x000000a5000b7308 */ /* 0x000fe20000000800 */
[----:B------:R-:W-:Y:S01]  /*94c0*/  HGMMA.64x192x16.F32 R24, R168, gdesc[UR8].tnspB, R24, gsb0 ;  /* 0x42e00008a8187df0 */ /* 0x000fe20008000818 */
[----:B------:R-:W-:Y:S01]  /*94d0*/  FMUL.FTZ R3, R3, R0 ;  /* 0x0000000003037220 */ /* 0x000fe20000410000 */
[----:B--2---:R-:W-:-:S05]  /*94e0*/  F2FP.F16.F32.PACK_AB R175, R159, R158 ;  /* 0x0000009e9faf723e */ /* 0x004fca00000000ff */
[----:B------:R-:W0:Y:S08]  /*94f0*/  MUFU.EX2 R3, R3 ;  /* 0x0000000300037308 */ /* 0x000e300000000800 */
[----:B------:R-:W-:Y:S08]  /*9500*/  MUFU.EX2 R172, R172 ;  /* 0x000000ac00ac7308 */ /* 0x000ff00000000800 */
[----:B------:R-:W-:Y:S01]  /*9510*/  MUFU.EX2 R174, R174 ;  /* 0x000000ae00ae7308 */ /* 0x000fe20000000800 */
[----:B0-----:R-:W-:-:S04]  /*9520*/  FFMA.FTZ R8, R3, R8, R20 ;  /* 0x0000000803087223 */ /* 0x001fc80000010014 */
[----:B------:R-:W-:Y:S01]  /*9530*/  FADD.FTZ R132, R189, R8 ;  /* 0x00000008bd847221 */ /* 0x000fe20000010000 */
[--C-:B------:R-:W-:Y:S01]  /*9540*/  FFMA.FTZ R8, R151, R0, -R153.reuse ;  /* 0x0000000097087223 */ /* 0x100fe20000010899 */
[----:B------:R-:W-:Y:S01]  /*9550*/  F2FP.F16.F32.PACK_AB R189, R189, R20 ;  /* 0x00000014bdbd723e */ /* 0x000fe200000000ff */
[----:B------:R-:W-:Y:S01]  /*9560*/  FFMA.FTZ R153, R167, R0, -R153 ;  /* 0x00000000a7997223 */ /* 0x000fe20000010899 */
[----:B------:R-:W-:Y:S01]  /*9570*/  FADD.FTZ R9, R191, R132 ;  /* 0x00000084bf097221 */ /* 0x000fe20000010000 */
[C---:B------:R-:W-:Y:S02]  /*9580*/  F2FP.F16.F32.PACK_AB R191, R120.reuse, R191 ;  /* 0x000000bf78bf723e */ /* 0x040fe400000000ff */
[----:B------:R-:W0:Y:S01]  /*9590*/  MUFU.EX2 R8, R8 ;  /* 0x0000000800087308 */ /* 0x000e220000000800 */
[----:B------:R-:W-:-:S04]  /*95a0*/  FADD.FTZ R132, R120, R9 ;  /* 0x0000000978847221 */ /* 0x000fc80000010000 */
[----:B------:R-:W-:Y:S01]  /*95b0*/  FADD.FTZ R9, R185, R132 ;  /* 0x00000084b9097221 */ /* 0x000fe20000010000 */
[C---:B------:R-:W-:Y:S02]  /*95c0*/  F2FP.F16.F32.PACK_AB R185, R122.reuse, R185 ;  /* 0x000000b97ab9723e */ /* 0x040fe400000000ff */
[----:B------:R-:W1:Y:S01]  /*95d0*/  MUFU.EX2 R153, R153 ;  /* 0x0000009900997308 */ /* 0x000e620000000800 */
        /* <DEDUP_REMOVED lines=14> */
[----:B0-----:R-:W-:-:S03]  /*96c0*/  F2FP.F16.F32.PACK_AB R179, R8, R179 ;  /* 0x000000b308b3723e */ /* 0x001fc600000000ff */
[----:B------:R-:W-:-:S04]  /*96d0*/  FADD.FTZ R9, R8, R9 ;  /* 0x0000000908097221 */ /* 0x000fc80000010000 */
[----:B------:R-:W-:-:S04]  /*96e0*/  FADD.FTZ R9, R154, R9 ;  /* 0x000000099a097221 */ /* 0x000fc80000010000 */
[----:B------:R-:W-:-:S04]  /*96f0*/  FADD.FTZ R9, R155, R9 ;  /* 0x000000099b097221 */ /* 0x000fc80000010000 */
[----:B------:R-:W-:-:S04]  /*9700*/  FADD.FTZ R9, R158, R9 ;  /* 0x000000099e097221 */ /* 0x000fc80000010000 */
[----:B------:R-:W-:-:S04]  /*9710*/  FADD.FTZ R9, R159, R9 ;  /* 0x000000099f097221 */ /* 0x000fc80000010000 */
[----:B------:R-:W-:-:S04]  /*9720*/  FADD.FTZ R9, R162, R9 ;  /* 0x00000009a2097221 */ /* 0x000fc80000010000 */
[----:B------:R-:W-:Y:S01]  /*9730*/  FADD.FTZ R9, R163, R9 ;  /* 0x00000009a3097221 */ /* 0x000fe20000010000 */
[----:B------:R-:W-:Y:S02]  /*9740*/  WARPGROUP.DEPBAR.LE gsb0, 0x0 ;  /* 0x00008000000079c5 */ /* 0x000fe40000010000 */
[----:B------:R0:W-:Y:S01]  /*9750*/  @!P1 SYNCS.ARRIVE.TRANS64.RED.A1T0 RZ, [R123+URZ], RZ ;  /* 0x000000ff7bff99a7 */ /* 0x0001e2000810043f */
[----:B------:R-:W-:Y:S02]  /*9760*/  F2FP.F16.F32.PACK_AB R168, R149, R12 ;  /* 0x0000000c95a8723e */ /* 0x000fe400000000ff */
[----:B------:R-:W-:Y:S02]  /*9770*/  F2FP.F16.F32.PACK_AB R170, R11, R14 ;  /* 0x0000000e0baa723e */ /* 0x000fe400000000ff */
[----:B------:R-:W-:Y:S02]  /*9780*/  F2FP.F16.F32.PACK_AB R169, R163, R162 ;  /* 0x000000a2a3a9723e */ /* 0x000fe400000000ff */
[----:B-1----:R-:W-:Y:S01]  /*9790*/  F2FP.F16.F32.PACK_AB R171, R153, R166 ;  /* 0x000000a699ab723e */ /* 0x002fe200000000ff */
[----:B0-----:R-:W-:-:S05]  /*97a0*/  @!P1 VIADD R123, R127, 0x30860 ;  /* 0x000308607f7b9836 */ /* 0x001fca0000000000 */
[----:B------:R-:W-:-:S04]  /*97b0*/  @!P1 PRMT R123, RZ, 0x654, R123 ;  /* 0x00000654ff7b9816 */ /* 0x000fc8000000007b */
[----:B------:R0:W-:Y:S01]  /*97c0*/  @!P1 SYNCS.ARRIVE.TRANS64.RED.A1T0 RZ, [R123+URZ], RZ ;  /* 0x000000ff7bff99a7 */ /* 0x0001e2000810043f */
[C---:B------:R-:W-:Y:S01]  /*97d0*/  ISETP.GT.AND P1, PT, R10.reuse, UR58, PT ;  /* 0x0000003a0a007c0c */ /* 0x040fe2000bf24270 */
[----:B------:R-:W-:Y:S02]  /*97e0*/  VIADD R10, R10, 0xffffffff ;  /* 0xffffffff0a0a7836 */ /* 0x000fe40000000000 */
[----:B0-----:R-:W-:-:S04]  /*97f0*/  FADD.FTZ R123, R15, R134 ;  /* 0x000000860f7b7221 */ /* 0x001fc80000010000 */
        /* <DEDUP_REMOVED lines=25> */
[----:B------:R-:W-:-:S03]  /*9990*/  FADD.FTZ R12, R166, R9 ;  /* 0x00000009a60c7221 */ /* 0x000fc60000010000 */
[----:B------:R-:W-:-:S04]  /*99a0*/  FADD.FTZ R13, R149, R8 ;  /* 0x00000008950d7221 */ /* 0x000fc80000010000 */
[----:B------:R-:W-:-:S04]  /*99b0*/  FADD.FTZ R8, R14, R13 ;  /* 0x0000000d0e087221 */ /* 0x000fc80000010000 */
[----:B------:R-:W-:Y:S01]  /*99c0*/  FADD.FTZ R9, R11, R8 ;  /* 0x000000080b097221 */ /* 0x000fe20000010000 */
[----:B------:R-:W-:Y:S01]  /*99d0*/  FADD.FTZ R8, R153, R12 ;  /* 0x0000000c99087221 */ /* 0x000fe20000010000 */
[----:B------:R-:W-:Y:S02]  /*99e0*/  IMAD.MOV.U32 R11, RZ, RZ, R4 ;  /* 0x000000ffff0b7224 */ /* 0x000fe400078e0004 */
[----:B------:R-:W-:Y:S01]  /*99f0*/  IMAD.MOV.U32 R12, RZ, RZ, R5 ;  /* 0x000000ffff0c7224 */ /* 0x000fe200078e0005 */
[----:B------:R-:W-:Y:S06]  /*9a00*/  @P1 BRA `(.L_x_4862) ;  /* 0xffffffe000941947 */ /* 0x000fec000383ffff */
.L_x_4853:
        /* <DEDUP_REMOVED lines=8> */
.L_x_4880:
        /* <DEDUP_REMOVED lines=8> */
.L_x_4864:
[----:B------:R-:W-:Y:S01]  /*9b10*/  ULEA UR5, UR36, UR37, 0x3 ;  /* 0x0000002524057291 */ /* 0x000fe2000f8e183f */
[----:B------:R-:W-:-:S05]  /*9b20*/  IMAD.U32 R0, RZ, RZ, UR38 ;  /* 0x00000026ff007e24 */ /* 0x000fca000f8e00ff */
[----:B------:R-:W-:-:S04]  /*9b30*/  SHF.L.U32 R0, R0, 0x1f, RZ ;  /* 0x0000001f00007819 */ /* 0x000fc800000006ff */
[----:B------:R0:W1:Y:S01]  /*9b40*/  SYNCS.PHASECHK.TRANS64.TRYWAIT P1, [UR5+0x30830], R0 ;  /* 0x03083000ff0075a7 */ /* 0x0000620008020145 */
[----:B------:R-:W-:Y:S05]  /*9b50*/  @!P0 BRA `(.L_x_4865) ;  /* 0x0000000000048947 */ /* 0x000fea0003800000 */
[----:B------:R-:W-:Y:S01]  /*9b60*/  BPT.TRAP 0x1 ;  /* 0x000000040000795c */ /* 0x000fe20000300000 */
.L_x_4865:
[----:B-1----:R-:W-:Y:S05]  /*9b70*/  @P1 BRA `(.L_x_4866) ;  /* 0x0000000000081947 */ /* 0x002fea0003800000 */
[----:B------:R-:W1:Y:S02]  /*9b80*/  SYNCS.PHASECHK.TRANS64.TRYWAIT P1, [UR5+0x30830], R0 ;  /* 0x03083000ff0075a7 */ /* 0x000e640008020145 */
[----:B-1----:R-:W-:Y:S05]  /*9b90*/  @!P1 BRA `(.L_x_4867) ;  /* 0x000000d800149947 */ /* 0x002fea0003800000 */
.L_x_4866:
        /* <DEDUP_REMOVED lines=163> */
.L_x_4868:
[----:B------:R-:W-:Y:S01]  /*a5d0*/  ULEA UR5, UR4, UR37, 0x3 ;  /* 0x0000002504057291 */ /* 0x000fe2000f8e183f */
[----:B01----:R-:W-:-:S05]  /*a5e0*/  IMAD.U32 R0, RZ, RZ, UR6 ;  /* 0x00000006ff007e24 */ /* 0x003fca000f8e00ff */
[----:B------:R-:W-:-:S04]  /*a5f0*/  SHF.L.U32 R0, R0, 0x1f, RZ ;  /* 0x0000001f00007819 */ /* 0x000fc800000006ff */
[----:B------:R0:W1:Y:S01]  /*a600*/  SYNCS.PHASECHK.TRANS64.TRYWAIT P1, [UR5+0x30850], R0 ;  /* 0x03085000ff0075a7 */ /* 0x0000620008020145 */
[----:B------:R-:W-:Y:S05]  /*a610*/  @!P0 BRA `(.L_x_4869) ;  /* 0x0000000000048947 */ /* 0x000fea0003800000 */
[----:B------:R-:W-:Y:S01]  /*a620*/  BPT.TRAP 0x1 ;  /* 0x000000040000795c */ /* 0x000fe20000300000 */
.L_x_4869:
[----:B-1----:R-:W-:Y:S05]  /*a630*/  @P1 BRA `(.L_x_4870) ;  /* 0x0000000000081947 */ /* 0x002fea0003800000 */
[----:B------:R-:W1:Y:S02]  /*a640*/  SYNCS.PHASECHK.TRANS64.TRYWAIT P1, [UR5+0x30850], R0 ;  /* 0x03085000ff0075a7 */ /* 0x000e640008020145 */
[----:B-1----:R-:W-:Y:S05]  /*a650*/  @!P1 BRA `(.L_x_4871) ;  /* 0x000000cc007c9947 */ /* 0x002fea0003800000 */
.L_x_4870:
        /* <DEDUP_REMOVED lines=13> */
[----:B------:R-:W-:-:S03]  /*a730*/  VIADD R3, R5, 0x1 ;  /* 0x0000000105037836 */ /* 0x000fc60000000000 */
        /* <DEDUP_REMOVED lines=61> */
.L_x_4874:
[----:B------:R-:W-:-:S05]  /*ab10*/  IMAD.U32 R13, RZ, RZ, UR58 ;  /* 0x0000003aff0d7e24 */ /* 0x000fca000f8e00ff */
[----:B------:R-:W-:-:S13]  /*ab20*/  ISETP.NE.AND P1, PT, R13, 0x1, PT ;  /* 0x000000010d00780c */ /* 0x000fda0003f25270 */
[----:B------:R-:W0:Y:S02]  /*ab30*/  @P1 LDC.64 R170, c[0x0][0x9e8] ;  /* 0x00027a00ffaa1b82 */ /* 0x000e240000000a00 */
[----:B0-----:R-:W-:-:S05]  /*ab40*/  @P1 IMAD.HI.U32 R170, R3, R170, RZ ;  /* 0x000000aa03aa1227 */ /* 0x001fca00078e00ff */
[----:B------:R-:W-:-:S07]  /*ab50*/  @P1 SHF.R.U32.HI R3, RZ, R171, R170 ;  /* 0x000000abff031219 */ /* 0x000fce00000116aa */
.L_x_4875:
[----:B------:R-:W-:Y:S05]  /*ab60*/  BSYNC B0 ;  /* 0x0000000000007941 */ /* 0x000fea0003800000 */
.L_x_4873:
[----:B------:R-:W-:-:S05]  /*ab70*/  IMAD R3, R3, R13, R0 ;  /* 0x0000000d03037224 */ /* 0x000fca00078e0200 */
[----:B------:R-:W-:Y:S02]  /*ab80*/  VIADDMNMX R20, R3, R13, R20, PT ;  /* 0x0000000d03147246 */ /* 0x000fe40003800114 */
[----:B------:R-:W-:-:S07]  /*ab90*/  VIMNMX R168, R168, R3, !PT ;  /* 0x00000003a8a87248 */ /* 0x000fce0007fe0100 */
.L_x_4872:
        /* <DEDUP_REMOVED lines=132> */
.L_x_4878:
[----:B------:R-:W-:-:S05]  /*b3e0*/  IMAD.U32 R20, RZ, RZ, UR58 ;  /* 0x0000003aff147e24 */ /* 0x000fca000f8e00ff */
[----:B------:R-:W-:-:S13]  /*b3f0*/  ISETP.NE.AND P6, PT, R20, 0x1, PT ;  /* 0x000000011400780c */ /* 0x000fda0003fc5270 */
[----:B------:R-:W0:Y:S02]  /*b400*/  @P6 LDC.64 R4, c[0x0][0x9e8] ;  /* 0x00027a00ff046b82 */ /* 0x000e240000000a00 */
[----:B0-----:R-:W-:-:S05]  /*b410*/  @P6 IMAD.HI.U32 R4, R183, R4, RZ ;  /* 0x00000004b7046227 */ /* 0x001fca00078e00ff */
[----:B------:R-:W-:-:S07]  /*b420*/  @P6 SHF.R.U32.HI R183, RZ, R5, R4 ;  /* 0x00000005ffb76219 */ /* 0x000fce0000011604 */
.L_x_4879:
[----:B------:R-:W-:Y:S05]  /*b430*/  BSYNC B0 ;  /* 0x0000000000007941 */ /* 0x000fea0003800000 */
.L_x_4877:
[----:B------:R-:W-:-:S05]  /*b440*/  IMAD R183, R183, R20, R0 ;  /* 0x00000014b7b77224 */ /* 0x000fca00078e0200 */
[----:B------:R-:W-:Y:S02]  /*b450*/  VIADDMNMX R2, R183, R20, R2, PT ;  /* 0x00000014b7027246 */ /* 0x000fe40003800102 */
[----:B------:R-:W-:-:S07]  /*b460*/  VIMNMX R14, R14, R183, !PT ;  /* 0x000000b70e0e7248 */ /* 0x000fce0007fe0100 */
.L_x_4876:
        /* <DEDUP_REMOVED lines=139> */
[----:B------:R-:W-:Y:S01]  /*bd20*/  FSEL R145, R5, RZ, P1 ;  /* 0x000000ff05917208 */ /* 0x000fe20000800000 */
[--C-:B------:R-:W-:Y:S01]  /*bd30*/  FFMA.FTZ R190, R171, R0, -R20.reuse ;  /* 0x00000000abbe7223 */ /* 0x100fe20000010814 */
[----:B------:R-:W-:Y:S01]  /*bd40*/  FMNMX.FTZ R4, R185, R4, !PT ;  /* 0x00000004b9047209 */ /* 0x000fe20007810000 */
[----:B------:R-:W-:Y:S01]  /*bd50*/  MUFU.EX2 R188, R188 ;  /* 0x000000bc00bc7308 */ /* 0x000fe20000000800 */
[----:B------:R-:W-:Y:S01]  /*bd60*/  FFMA.FTZ R171, R177, R0, -R20 ;  /* 0x00000000b1ab7223 */ /* 0x000fe20000010814 */
[----:B------:R-:W-:Y:S01]  /*bd70*/  FADD.FTZ R145, -R145, R12 ;  /* 0x0000000c91917221 */ /* 0x000fe20000010100 */
[----:B------:R-:W-:Y:S01]  /*bd80*/  FMNMX.FTZ R4, R207, R4, !PT ;  /* 0x00000004cf047209 */ /* 0x000fe20007810000 */
[-CC-:B------:R-:W-:Y:S01]  /*bd90*/  FFMA.FTZ R186, R179, R0.reuse, -R20.reuse ;  /* 0x00000000b3ba7223 */ /* 0x180fe20000010814 */
[-CC-:B------:R-:W-:Y:S01]  /*bda0*/  FFMA.FTZ R178, R13, R0.reuse, -R20.reuse ;  /* 0x000000000db27223 */ /* 0x180fe20000010814 */
[----:B------:R-:W-:Y:S01]  /*bdb0*/  FMUL.FTZ R2, R145, R0 ;  /* 0x0000000091027220 */ /* 0x000fe20000410000 */
[----:B------:R-:W-:Y:S01]  /*bdc0*/  FMNMX.FTZ R4, R187, R4, !PT ;  /* 0x00000004bb047209 */ /* 0x000fe20007810000 */
[----:B------:R-:W-:Y:S01]  /*bdd0*/  MUFU.EX2 R215, R215 ;  /* 0x000000d700d77308 */ /* 0x000fe20000000800 */
[-CC-:B------:R-:W-:Y:S01]  /*bde0*/  FFMA.FTZ R133, R133, R0.reuse, -R20.reuse ;  /* 0x0000000085857223 */ /* 0x180fe20000010814 */
        /* <DEDUP_REMOVED lines=14> */
[----:B------:R-:W1:Y:S01]  /*bed0*/  MUFU.EX2 R190, R190 ;  /* 0x000000be00be7308 */ /* 0x000e620000000800 */
[-CC-:B------:R-:W-:Y:S01]  /*bee0*/  FFMA.FTZ R121, R161, R0.reuse, -R20.reuse ;  /* 0x00000000a1797223 */ /* 0x180fe20000010814 */
[----:B------:R-:W-:Y:S01]  /*bef0*/  FFMA.FTZ R125, R165, R0, -R20 ;  /* 0x00000000a57d7223 */ /* 0x000fe20000010814 */
[----:B------:R-:W-:-:S02]  /*bf00*/  FMNMX.FTZ R4, R147, R4, !PT ;  /* 0x0000000493047209 */ /* 0x000fc40007810000 */
[----:B------:R-:W-:Y:S02]  /*bf10*/  LOP3.LUT P6, RZ, R208, 0x7f, RZ, 0xc0, !PT ;  /* 0x0000007fd0ff7812 */ /* 0x000fe400078cc0ff */
[----:B------:R-:W-:Y:S01]  /*bf20*/  FMNMX.FTZ R4, R131, R4, !PT ;  /* 0x0000000483047209 */ /* 0x000fe20007810000 */
[----:B------:R-:W2:Y:S01]  /*bf30*/  MUFU.EX2 R169, R169 ;  /* 0x000000a900a97308 */ /* 0x000ea20000000800 */
[----:B0-----:R-:W-:Y:S02]  /*bf40*/  FFMA.FTZ R9, R2, R9, R215 ;  /* 0x0000000902097223 */ /* 0x001fe400000100d7 */
[----:B------:R-:W-:Y:S02]  /*bf50*/  FMNMX.FTZ R4, R151, R4, !PT ;  /* 0x0000000497047209 */ /* 0x000fe40007810000 */
[C---:B------:R-:W-:Y:S01]  /*bf60*/  FADD.FTZ R9, R188.reuse, R9 ;  /* 0x00000009bc097221 */ /* 0x040fe20000010000 */
[----:B------:R-:W-:Y:S02]  /*bf70*/  F2FP.F16.F32.PACK_AB R188, R188, R215 ;  /* 0x000000d7bcbc723e */ /* 0x000fe400000000ff */
[----:B------:R-:W-:Y:S01]  /*bf80*/  FMNMX.FTZ R4, R127, R4, !PT ;  /* 0x000000047f047209 */ /* 0x000fe20007810000 */
[----:B------:R-:W0:Y:S01]  /*bf90*/  MUFU.EX2 R184, R184 ;  /* 0x000000b800b87308 */ /* 0x000e220000000800 */
[----:B-1----:R-:W-:-:S02]  /*bfa0*/  FADD.FTZ R130, R190, R9 ;  /* 0x00000009be827221 */ /* 0x002fc40000010000 */
[----:B------:R-:W-:-:S04]  /*bfb0*/  FMNMX.FTZ R4, R155, R4, !PT ;  /* 0x000000049b047209 */ /* 0x000fc80007810000 */
[----:B------:R-:W-:Y:S01]  /*bfc0*/  FMNMX.FTZ R4, R123, R4, !PT ;  /* 0x000000047b047209 */ /* 0x000fe20007810000 */
[----:B------:R-:W1:Y:S01]  /*bfd0*/  MUFU.EX2 R171, R171 ;  /* 0x000000ab00ab7308 */ /* 0x000e620000000800 */
[C---:B--2---:R-:W-:Y:S01]  /*bfe0*/  FADD.FTZ R9, R169.reuse, R130 ;  /* 0x00000082a9097221 */ /* 0x044fe20000010000 */
[----:B------:R-:W-:Y:S02]  /*bff0*/  F2FP.F16.F32.PACK_AB R190, R169, R190 ;  /* 0x000000bea9be723e */ /* 0x000fe400000000ff */
[----:B------:R-:W-:-:S04]  /*c000*/  FMNMX.FTZ R4, R159, R4, !PT ;  /* 0x000000049f047209 */ /* 0x000fc80007810000 */
[----:B------:R-:W-:Y:S01]  /*c010*/  FMNMX.FTZ R4, R173, R4, !PT ;  /* 0x00000004ad047209 */ /* 0x000fe20007810000 */
[----:B------:R-:W2:Y:S01]  /*c020*/  MUFU.EX2 R186, R186 ;  /* 0x000000ba00ba7308 */ /* 0x000ea20000000800 */
[----:B0-----:R-:W-:Y:S02]  /*c030*/  FADD.FTZ R130, R184, R9 ;  /* 0x00000009b8827221 */ /* 0x001fe40000010000 */
[----:B------:R-:W-:-:S04]  /*c040*/  FMNMX.FTZ R4, R163, R4, !PT ;  /* 0x00000004a3047209 */ /* 0x000fc80007810000 */
[----:B------:R-:W-:Y:S01]  /*c050*/  FMNMX.FTZ R4, R175, R4, !PT ;  /* 0x00000004af047209 */ /* 0x000fe20007810000 */
[----:B------:R-:W0:Y:S01]  /*c060*/  MUFU.EX2 R133, R133 ;  /* 0x0000008500857308 */ /* 0x000e220000000800 */
[----:B-1----:R-:W-:Y:S02]  /*c070*/  F2FP.F16.F32.PACK_AB R184, R171, R184 ;  /* 0x000000b8abb8723e */ /* 0x002fe400000000ff */
[----:B------:R-:W-:-:S05]  /*c080*/  FMNMX.FTZ R4, R167, R4, !PT ;  /* 0x00000004a7047209 */ /* 0x000fca0007810000 */
[----:B------:R-:W1:Y:S01]  /*c090*/  SHFL.BFLY PT, R3, R4, 0x2, 0x1f ;  /* 0x0c401f0004037f89 */ /* 0x000e6200000e0000 */
[----:B------:R-:W3:Y:S08]  /*c0a0*/  MUFU.EX2 R180, R180 ;  /* 0x000000b400b47308 */ /* 0x000ef00000000800 */
[----:B------:R-:W4:Y:S08]  /*c0b0*/  MUFU.EX2 R137, R137 ;  /* 0x0000008900897308 */ /* 0x000f300000000800 */
[----:B------:R-:W5:Y:S01]  /*c0c0*/  MUFU.EX2 R182, R182 ;  /* 0x000000b600b67308 */ /* 0x000f620000000800 */
[----:B-1----:R-:W-:-:S07]  /*c0d0*/  FMNMX.FTZ R3, R4, R3, !PT ;  /* 0x0000000304037209 */ /* 0x002fce0007810000 */
[----:B------:R-:W-:Y:S01]  /*c0e0*/  MUFU.EX2 R129, R129 ;  /* 0x0000008100817308 */ /* 0x000fe20000000800 */
[----:B------:R-:W1:Y:S07]  /*c0f0*/  SHFL.BFLY PT, R4, R3, 0x1, 0x1f ;  /* 0x0c201f0003047f89 */ /* 0x000e6e00000e0000 */
[----:B------:R-:W-:Y:S08]  /*c100*/  MUFU.EX2 R176, R176 ;  /* 0x000000b000b07308 */ /* 0x000ff00000000800 */
[----:B------:R-:W-:Y:S08]  /*c110*/  MUFU.EX2 R141, R141 ;  /* 0x0000008d008d7308 */ /* 0x000ff00000000800 */
[----:B------:R-:W-:Y:S01]  /*c120*/  MUFU.EX2 R178, R178 ;  /* 0x000000b200b27308 */ /* 0x000fe20000000800 */
[----:B-1----:R-:W-:-:S04]  /*c130*/  FMNMX.FTZ R4, R3, R4, !PT ;  /* 0x0000000403047209 */ /* 0x002fc80007810000 */
[C---:B------:R-:W-:Y:S01]  /*c140*/  FSETP.NEU.FTZ.AND P1, PT, R4.reuse, -INF , PT ;  /* 0xff8000000400780b */ /* 0x040fe20003f3d000 */
[CC--:B------:R-:W-:Y:S02]  /*c150*/  FMUL.FTZ R124, R4.reuse, R0.reuse ;  /* 0x00000000047c7220 */ /* 0x0c0fe40000410000 */
[----:B------:R-:W-:Y:S01]  /*c160*/  MUFU.EX2 R13, R13 ;  /* 0x0000000d000d7308 */ /* 0x000fe20000000800 */
[----:B------:R-:W-:Y:S02]  /*c170*/  FSEL R126, R4, RZ, P1 ;  /* 0x000000ff047e7208 */ /* 0x000fe40000800000 */
        /* <DEDUP_REMOVED lines=14> */
[----:B--2---:R-:W-:Y:S01]  /*c260*/  FADD.FTZ R132, R186, R11 ;  /* 0x0000000bba847221 */ /* 0x004fe20000010000 */
[-CC-:B------:R-:W-:Y:S01]  /*c270*/  FFMA.FTZ R181, R187, R0.reuse, -R124.reuse ;  /* 0x00000000bbb57223 */ /* 0x180fe2000001087c */
[-CC-:B------:R-:W-:Y:S01]  /*c280*/  FFMA.FTZ R122, R191, R0.reuse, -R124.reuse ;  /* 0x00000000bf7a7223 */ /* 0x180fe2000001087c */
[-C--:B------:R-:W-:Y:S01]  /*c290*/  FFMA.FTZ R183, R139, R0.reuse, -R124 ;  /* 0x000000008bb77223 */ /* 0x080fe2000001087c */
[----:B------:R-:W1:Y:S01]  /*c2a0*/  MUFU.EX2 R3, R3 ;  /* 0x0000000300037308 */ /* 0x000e620000000800 */
[----:B0-----:R-:W-:Y:S01]  /*c2b0*/  FADD.FTZ R11, R133, R132 ;  /* 0x00000084850b7221 */ /* 0x001fe20000010000 */
[-CC-:B------:R-:W-:Y:S01]  /*c2c0*/  FFMA.FTZ R143, R143, R0.reuse, -R124.reuse ;  /* 0x000000008f8f7223 */ /* 0x180fe2000001087c */
[-CC-:B------:R-:W-:Y:S01]  /*c2d0*/  FFMA.FTZ R177, R135, R0.reuse, -R124.reuse ;  /* 0x0000000087b17223 */ /* 0x180fe2000001087c */
[-CC-:B------:R-:W-:Y:S01]  /*c2e0*/  FFMA.FTZ R128, R147, R0.reuse, -R124.reuse ;  /* 0x0000000093807223 */ /* 0x180fe2000001087c */
[----:B---3--:R-:W-:Y:S01]  /*c2f0*/  FADD.FTZ R132, R180, R11 ;  /* 0x0000000bb4847221 */ /* 0x008fe20000010000 */
[-CC-:B------:R-:W-:Y:S01]  /*c300*/  FFMA.FTZ R11, R127, R0.reuse, -R124.reuse ;  /* 0x000000007f0b7223 */ /* 0x180fe2000001087c */
[-C--:B------:R-:W-:Y:S01]  /*c310*/  FFMA.FTZ R179, R131, R0.reuse, -R124 ;  /* 0x0000000083b37223 */ /* 0x080fe2000001087c */
[----:B------:R-:W0:Y:S01]  /*c320*/  MUFU.EX2 R145, R145 ;  /* 0x0000009100917308 */ /* 0x000e220000000800 */
[----:B----4-:R-:W-:Y:S01]  /*c330*/  FADD.FTZ R127, R137, R132 ;  /* 0x00000084897f7221 */ /* 0x010fe20000010000 */
[-CC-:B------:R-:W-:Y:S01]  /*c340*/  FFMA.FTZ R123, R123, R0.reuse, -R124.reuse ;  /* 0x000000007b7b7223 */ /* 0x180fe2000001087c */
[-CC-:B------:R-:W-:Y:S01]  /*c350*/  FFMA.FTZ R159, R159, R0.reuse, -R124.reuse ;  /* 0x000000009f9f7223 */ /* 0x180fe2000001087c */
[-CC-:B------:R-:W-:Y:S01]  /*c360*/  FFMA.FTZ R173, R173, R0.reuse, -R124.reuse ;  /* 0x00000000adad7223 */ /* 0x180fe2000001087c */
[----:B-----5:R-:W-:Y:S01]  /*c370*/  FADD.FTZ R134, R182, R127 ;  /* 0x0000007fb6867221 */ /* 0x020fe20000010000 */
[-CC-:B------:R-:W-:Y:S01]  /*c380*/  FFMA.FTZ R163, R163, R0.reuse, -R124.reuse ;  /* 0x00000000a3a37223 */ /* 0x180fe2000001087c */
[----:B------:R-:W-:Y:S01]  /*c390*/  FFMA.FTZ R175, R175, R0, -R124 ;  /* 0x00000000afaf7223 */ /* 0x000fe2000001087c */
[----:B------:R-:W2:Y:S01]  /*c3a0*/  MUFU.EX2 R14, R14 ;  /* 0x0000000e000e7308 */ /* 0x000ea20000000800 */
[----:B-1----:R-:W-:Y:S01]  /*c3b0*/  FFMA.FTZ R8, R3, R8, R12 ;  /* 0x0000000803087223 */ /* 0x002fe2000001000c */
[----:B------:R-:W-:Y:S01]  /*c3c0*/  IMAD.U32 R131, RZ, RZ, UR5 ;  /* 0x00000005ff837e24 */ /* 0x000fe2000f8e00ff */
[----:B------:R-:W-:Y:S01]  /*c3d0*/  F2FP.F16.F32.PACK_AB R186, R133, R186 ;  /* 0x000000ba85ba723e */ /* 0x000fe200000000ff */
[----:B------:R-:W-:Y:S01]  /*c3e0*/  VIADD R10, R10, 0xffffffff ;  /* 0xffffffff0a0a7836 */ /* 0x000fe20000000000 */
[----:B------:R-:W-:Y:S01]  /*c3f0*/  F2FP.F16.F32.PACK_AB R180, R137, R180 ;  /* 0x000000b489b4723e */ /* 0x000fe200000000ff */
[----:B------:R-:W-:Y:S01]  /*c400*/  @!P6 VIADD R131, R131, 0x30860 ;  /* 0x000308608383e836 */ /* 0x000fe20000000000 */
[----:B------:R-:W-:Y:S01]  /*c410*/  F2FP.F16.F32.PACK_AB R182, R129, R182 ;  /* 0x000000b681b6723e */ /* 0x000fe200000000ff */
[----:B------:R-:W1:Y:S01]  /*c420*/  MUFU.EX2 R149, R149 ;  /* 0x0000009500957308 */ /* 0x000e620000000800 */
[----:B0-----:R-:W-:Y:S01]  /*c430*/  FADD.FTZ R9, R145, R8 ;  /* 0x0000000891097221 */ /* 0x001fe20000010000 */
[----:B------:R-:W-:Y:S01]  /*c440*/  FFMA.FTZ R8, R151, R0, -R124 ;  /* 0x0000000097087223 */ /* 0x000fe2000001087c */
[----:B------:R-:W-:-:S02]  /*c450*/  @!P6 PRMT R131, RZ, 0x654, R131 ;  /* 0x00000654ff83e816 */ /* 0x000fc40000000083 */
[----:B------:R-:W-:Y:S01]  /*c460*/  F2FP.F16.F32.PACK_AB R189, R145, R12 ;  /* 0x0000000c91bd723e */ /* 0x000fe200000000ff */
[----:B------:R-:W-:Y:S01]  /*c470*/  IMAD.MOV.U32 R12, RZ, RZ, R5 ;  /* 0x000000ffff0c7224 */ /* 0x000fe200078e0005 */
[----:B------:R0:W-:Y:S01]  /*c480*/  @!P6 SYNCS.ARRIVE.TRANS64.RED.A1T0 RZ, [R131+URZ], RZ ;  /* 0x000000ff83ffe9a7 */ /* 0x0001e2000810043f */
[----:B------:R-:W3:Y:S01]  /*c490*/  MUFU.EX2 R20, R20 ;  /* 0x0000001400147308 */ /* 0x000ee20000000800 */
[----:B--2---:R-:W-:-:S07]  /*c4a0*/  FADD.FTZ R130, R14, R9 ;  /* 0x000000090e827221 */ /* 0x004fce0000010000 */
[----:B------:R-:W2:Y:S01]  /*c4b0*/  MUFU.EX2 R153, R153 ;  /* 0x0000009900997308 */ /* 0x000ea20000000800 */
[C---:B-1----:R-:W-:Y:S01]  /*c4c0*/  FADD.FTZ R9, R149.reuse, R130 ;  /* 0x0000008295097221 */ /* 0x042fe20000010000 */
[----:B------:R-:W-:-:S06]  /*c4d0*/  F2FP.F16.F32.PACK_AB R191, R149, R14 ;  /* 0x0000000e95bf723e */ /* 0x000fcc00000000ff */
[----:B------:R-:W1:Y:S01]  /*c4e0*/  MUFU.EX2 R120, R120 ;  /* 0x0000007800787308 */ /* 0x000e620000000800 */
[----:B---3--:R-:W-:-:S07]  /*c4f0*/  FADD.FTZ R130, R20, R9 ;  /* 0x0000000914827221 */ /* 0x008fce0000010000 */
[----:B------:R-:W3:Y:S01]  /*c500*/  MUFU.EX2 R157, R157 ;  /* 0x0000009d009d7308 */ /* 0x000ee20000000800 */
[----:B--2---:R-:W-:Y:S01]  /*c510*/  FADD.FTZ R9, R153, R130 ;  /* 0x0000008299097221 */ /* 0x004fe20000010000 */
[-CC-:B------:R-:W-:Y:S01]  /*c520*/  FFMA.FTZ R130, R155, R0.reuse, -R124.reuse ;  /* 0x000000009b827223 */ /* 0x180fe2000001087c */
[----:B------:R-:W-:Y:S01]  /*c530*/  FFMA.FTZ R124, R167, R0, -R124 ;  /* 0x00000000a77c7223 */ /* 0x000fe2000001087c */
[----:B------:R-:W-:-:S04]  /*c540*/  F2FP.F16.F32.PACK_AB R185, R153, R20 ;  /* 0x0000001499b9723e */ /* 0x000fc800000000ff */
[----:B------:R-:W2:Y:S01]  /*c550*/  MUFU.EX2 R181, R181 ;  /* 0x000000b500b57308 */ /* 0x000ea20000000800 */
[----:B-1----:R-:W-:Y:S01]  /*c560*/  FADD.FTZ R132, R120, R9 ;  /* 0x0000000978847221 */ /* 0x002fe20000010000 */
[----:B------:R-:W-:-:S04]  /*c570*/  FADD.FTZ R9, R129, R134 ;  /* 0x0000008681097221 */ /* 0x000fc80000010000 */
[----:B------:R-:W-:Y:S01]  /*c580*/  FADD.FTZ R134, R176, R9 ;  /* 0x00000009b0867221 */ /* 0x000fe20000010000 */
[----:B------:R-:W-:Y:S01]  /*c590*/  F2FP.F16.F32.PACK_AB R176, R141, R176 ;  /* 0x000000b08db0723e */ /* 0x000fe200000000ff */
[----:B------:R-:W1:Y:S01]  /*c5a0*/  MUFU.EX2 R122, R122 ;  /* 0x0000007a007a7308 */ /* 0x000e620000000800 */
[----:B---3--:R-:W-:Y:S01]  /*c5b0*/  FADD.FTZ R132, R157, R132 ;  /* 0x000000849d847221 */ /* 0x008fe20000010000 */
[----:B------:R-:W-:Y:S01]  /*c5c0*/  FADD.FTZ R127, R141, R134 ;  /* 0x000000868d7f7221 */ /* 0x000fe20000010000 */
[----:B------:R-:W-:-:S03]  /*c5d0*/  F2FP.F16.F32.PACK_AB R187, R157, R120 ;  /* 0x000000789dbb723e */ /* 0x000fc600000000ff */
[----:B------:R-:W-:Y:S01]  /*c5e0*/  FADD.FTZ R134, R178, R127 ;  /* 0x0000007fb2867221 */ /* 0x000fe20000010000 */
[----:B------:R-:W-:Y:S01]  /*c5f0*/  F2FP.F16.F32.PACK_AB R178, R13, R178 ;  /* 0x000000b20db2723e */ /* 0x000fe200000000ff */
[----:B------:R-:W3:Y:S01]  /*c600*/  MUFU.EX2 R183, R183 ;  /* 0x000000b700b77308 */ /* 0x000ee20000000800 */
[----:B--2---:R-:W-:Y:S01]  /*c610*/  FADD.FTZ R9, R181, R132 ;  /* 0x00000084b5097221 */ /* 0x004fe20000010000 */
[----:B------:R-:W-:-:S06]  /*c620*/  FADD.FTZ R127, R13, R134 ;  /* 0x000000860d7f7221 */ /* 0x000fcc0000010000 */
[----:B------:R-:W2:Y:S01]  /*c630*/  MUFU.EX2 R126, R143 ;  /* 0x0000008f007e7308 */ /* 0x000ea20000000800 */
[C---:B-1----:R-:W-:Y:S01]  /*c640*/  FADD.FTZ R132, R122.reuse, R9 ;  /* 0x000000097a847221 */ /* 0x042fe20000010000 */
[----:B------:R-:W-:-:S06]  /*c650*/  F2FP.F16.F32.PACK_AB R181, R122, R181 ;  /* 0x000000b57ab5723e */ /* 0x000fcc00000000ff */
[----:B------:R-:W1:Y:S01]  /*c660*/  MUFU.EX2 R172, R172 ;  /* 0x000000ac00ac7308 */ /* 0x000e620000000800 */
[----:B---3--:R-:W-:-:S07]  /*c670*/  FADD.FTZ R9, R183, R132 ;  /* 0x00000084b7097221 */ /* 0x008fce0000010000 */
[----:B------:R-:W3:Y:S01]  /*c680*/  MUFU.EX2 R177, R177 ;  /* 0x000000b100b17308 */ /* 0x000ee20000000800 */
[C---:B--2---:R-:W-:Y:S01]  /*c690*/  FADD.FTZ R132, R126.reuse, R9 ;  /* 0x000000097e847221 */ /* 0x044fe20000010000 */
[----:B------:R-:W-:-:S06]  /*c6a0*/  F2FP.F16.F32.PACK_AB R183, R126, R183 ;  /* 0x000000b77eb7723e */ /* 0x000fcc00000000ff */
[----:B------:R-:W2:Y:S01]  /*c6b0*/  MUFU.EX2 R15, R15 ;  /* 0x0000000f000f7308 */ /* 0x000ea20000000800 */
[----:B-1----:R-:W-:-:S07]  /*c6c0*/  FADD.FTZ R134, R172, R127 ;  /* 0x0000007fac867221 */ /* 0x002fce0000010000 */
[----:B------:R-:W1:Y:S01]  /*c6d0*/  MUFU.EX2 R128, R128 ;  /* 0x0000008000807308 */ /* 0x000e620000000800 */
[----:B---3--:R-:W-:-:S07]  /*c6e0*/  FADD.FTZ R9, R177, R132 ;  /* 0x00000084b1097221 */ /* 0x008fce0000010000 */
[----:B------:R-:W-:Y:S01]  /*c6f0*/  MUFU.EX2 R174, R174 ;  /* 0x000000ae00ae7308 */ /* 0x000fe20000000800 */
[----:B--2---:R-:W-:-:S07]  /*c700*/  F2FP.F16.F32.PACK_AB R172, R15, R172 ;  /* 0x000000ac0fac723e */ /* 0x004fce00000000ff */
[----:B------:R-:W2:Y:S01]  /*c710*/  MUFU.EX2 R179, R179 ;  /* 0x000000b300b37308 */ /* 0x000ea20000000800 */
[C---:B-1----:R-:W-:Y:S01]  /*c720*/  FADD.FTZ R132, R128.reuse, R9 ;  /* 0x0000000980847221 */ /* 0x042fe20000010000 */
[----:B------:R-:W-:-:S06]  /*c730*/  F2FP.F16.F32.PACK_AB R177, R128, R177 ;  /* 0x000000b180b1723e */ /* 0x000fcc00000000ff */
[----:B------:R-:W-:Y:S08]  /*c740*/  MUFU.EX2 R21, R21 ;  /* 0x0000001500157308 */ /* 0x000ff00000000800 */
[----:B------:R-:W1:Y:S01]  /*c750*/  MUFU.EX2 R8, R8 ;  /* 0x0000000800087308 */ /* 0x000e620000000800 */
[----:B--2---:R-:W-:-:S07]  /*c760*/  FADD.FTZ R9, R179, R132 ;  /* 0x00000084b3097221 */ /* 0x004fce0000010000 */
[----:B------:R-:W-:Y:S08]  /*c770*/  MUFU.EX2 R168, R168 ;  /* 0x000000a800a87308 */ /* 0x000ff00000000800 */
[----:B------:R-:W2:Y:S01]  /*c780*/  MUFU.EX2 R11, R11 ;  /* 0x0000000b000b7308 */ /* 0x000ea20000000800 */
[C---:B-1----:R-:W-:Y:S01]  /*c790*/  FADD.FTZ R132, R8.reuse, R9 ;  /* 0x0000000908847221 */ /* 0x042fe20000010000 */
[----:B------:R-:W-:-:S06]  /*c7a0*/  F2FP.F16.F32.PACK_AB R179, R8, R179 ;  /* 0x000000b308b3723e */ /* 0x000fcc00000000ff */
[----:B------:R-:W1:Y:S08]  /*c7b0*/  MUFU.EX2 R121, R121 ;  /* 0x0000007900797308 */ /* 0x000e700000000800 */
[----:B------:R3:W-:Y:S01]  /*c7c0*/  MUFU.EX2 R136, R123 ;  /* 0x0000007b00887308 */ /* 0x0007e20000000800 */
[----:B--2---:R-:W-:-:S07]  /*c7d0*/  FADD.FTZ R9, R11, R132 ;  /* 0x000000840b097221 */ /* 0x004fce0000010000 */
[----:B------:R-:W2:Y:S01]  /*c7e0*/  MUFU.EX2 R130, R130 ;  /* 0x0000008200827308 */ /* 0x000ea20000000800 */
[----:B---3--:R-:W-:-:S04]  /*c7f0*/  FADD.FTZ R123, R15, R134 ;  /* 0x000000860f7b7221 */ /* 0x008fc80000010000 */
[----:B------:R-:W-:Y:S01]  /*c800*/  FADD.FTZ R134, R174, R123 ;  /* 0x0000007bae867221 */ /* 0x000fe20000010000 */
[C---:B------:R-:W-:Y:S02]  /*c810*/  F2FP.F16.F32.PACK_AB R174, R21.reuse, R174 ;  /* 0x000000ae15ae723e */ /* 0x040fe400000000ff */
[----:B------:R-:W3:Y:S01]  /*c820*/  MUFU.EX2 R170, R170 ;  /* 0x000000aa00aa7308 */ /* 0x000ee20000000800 */
[----:B------:R-:W-:-:S04]  /*c830*/  FADD.FTZ R123, R21, R134 ;  /* 0x00000086157b7221 */ /* 0x000fc80000010000 */
[----:B------:R-:W-:Y:S01]  /*c840*/  FADD.FTZ R134, R168, R123 ;  /* 0x0000007ba8867221 */ /* 0x000fe20000010000 */
[C---:B-1----:R-:W-:Y:S02]  /*c850*/  F2FP.F16.F32.PACK_AB R168, R121.reuse, R168 ;  /* 0x000000a879a8723e */ /* 0x042fe400000000ff */
[----:B------:R-:W1:Y:S01]  /*c860*/  MUFU.EX2 R159, R159 ;  /* 0x0000009f009f7308 */ /* 0x000e620000000800 */
[----:B------:R-:W-:Y:S01]  /*c870*/  FADD.FTZ R13, R121, R134 ;  /* 0x00000086790d7221 */ /* 0x000fe20000010000 */
[----:B--2---:R-:W-:-:S06]  /*c880*/  FADD.FTZ R9, R130, R9 ;  /* 0x0000000982097221 */ /* 0x004fcc0000010000 */
[----:B------:R2:W4:Y:S01]  /*c890*/  MUFU.EX2 R138, R173 ;  /* 0x000000ad008a7308 */ /* 0x0005220000000800 */
[----:B---3--:R-:W-:Y:S01]  /*c8a0*/  FADD.FTZ R132, R170, R13 ;  /* 0x0000000daa847221 */ /* 0x008fe20000010000 */
[----:B------:R-:W-:-:S06]  /*c8b0*/  FADD.FTZ R13, R136, R9 ;  /* 0x00000009880d7221 */ /* 0x000fcc0000010000 */
[----:B------:R-:W3:Y:S01]  /*c8c0*/  MUFU.EX2 R163, R163 ;  /* 0x000000a300a37308 */ /* 0x000ee20000000800 */
[----:B-1----:R-:W-:Y:S01]  /*c8d0*/  FADD.FTZ R13, R159, R13 ;  /* 0x0000000d9f0d7221 */ /* 0x002fe20000010000 */
[----:B--2---:R-:W-:Y:S01]  /*c8e0*/  F2FP.F16.F32.PACK_AB R173, R130, R11 ;  /* 0x0000000b82ad723e */ /* 0x004fe200000000ff */
[----:B------:R-:W-:-:S05]  /*c8f0*/  IMAD.MOV.U32 R11, RZ, RZ, R4 ;  /* 0x000000ffff0b7224 */ /* 0x000fca00078e0004 */
[----:B------:R1:W2:Y:S01]  /*c900*/  MUFU.EX2 R134, R175 ;  /* 0x000000af00867308 */ /* 0x0002a20000000800 */
[----:B----4-:R-:W-:-:S07]  /*c910*/  FADD.FTZ R13, R138, R13 ;  /* 0x0000000d8a0d7221 */ /* 0x010fce0000010000 */
[----:B------:R-:W4:Y:S01]  /*c920*/  MUFU.EX2 R125, R125 ;  /* 0x0000007d007d7308 */ /* 0x000f220000000800 */
[----:B---3--:R-:W-:Y:S01]  /*c930*/  FADD.FTZ R13, R163, R13 ;  /* 0x0000000da30d7221 */ /* 0x008fe20000010000 */
[----:B-1----:R-:W-:Y:S02]  /*c940*/  F2FP.F16.F32.PACK_AB R175, R159, R136 ;  /* 0x000000889faf723e */ /* 0x002fe400000000ff */
[----:B------:R-:W-:-:S04]  /*c950*/  F2FP.F16.F32.PACK_AB R169, R163, R138 ;  /* 0x0000008aa3a9723e */ /* 0x000fc800000000ff */
[----:B------:R-:W1:Y:S01]  /*c960*/  MUFU.EX2 R124, R124 ;  /* 0x0000007c007c7308 */ /* 0x000e620000000800 */
[----:B--2---:R-:W-:Y:S01]  /*c970*/  FADD.FTZ R13, R134, R13 ;  /* 0x0000000d860d7221 */ /* 0x004fe20000010000 */
[C---:B----4-:R-:W-:Y:S01]  /*c980*/  FADD.FTZ R9, R125.reuse, R132 ;  /* 0x000000847d097221 */ /* 0x050fe20000010000 */
[----:B------:R-:W-:Y:S02]  /*c990*/  F2FP.F16.F32.PACK_AB R170, R125, R170 ;  /* 0x000000aa7daa723e */ /* 0x000fe400000000ff */
[C---:B-1----:R-:W-:Y:S01]  /*c9a0*/  FADD.FTZ R8, R124.reuse, R13 ;  /* 0x0000000d7c087221 */ /* 0x042fe20000010000 */
[----:B------:R-:W-:Y:S01]  /*c9b0*/  F2FP.F16.F32.PACK_AB R171, R124, R134 ;  /* 0x000000867cab723e */ /* 0x000fe200000000ff */
[----:B0-----:R-:W-:Y:S06]  /*c9c0*/  @P1 BRA `(.L_x_4880) ;  /* 0xffffffd000301947 */ /* 0x001fec000383ffff */
.L_x_4863:
        /* <DEDUP_REMOVED lines=99> */
.L_x_4881:
[----:B------:R-:W-:Y:S01]  /*d000*/  ULEA UR5, UR36, UR37, 0x3 ;  /* 0x0000002524057291 */ /* 0x000fe2000f8e183f */
[----:B------:R-:W-:-:S05]  /*d010*/  IMAD.U32 R2, RZ, RZ, UR38 ;  /* 0x00000026ff027e24 */ /* 0x000fca000f8e00ff */
[----:B------:R-:W-:-:S04]  /*d020*/  SHF.L.U32 R2, R2, 0x1f, RZ ;  /* 0x0000001f02027819 */ /* 0x000fc800000006ff */
[----:B------:R0:W1:Y:S01]  /*d030*/  SYNCS.PHASECHK.TRANS64.TRYWAIT P1, [UR5+0x30850], R2 ;  /* 0x03085002ff0075a7 */ /* 0x0000620008020145 */
[----:B------:R-:W-:Y:S05]  /*d040*/  @!P0 BRA `(.L_x_4882) ;  /* 0x0000000000048947 */ /* 0x000fea0003800000 */
[----:B------:R-:W-:Y:S01]  /*d050*/  BPT.TRAP 0x1 ;  /* 0x000000040000795c */ /* 0x000fe20000300000 */
.L_x_4882:
[----:B-1----:R-:W-:Y:S05]  /*d060*/  @P1 BRA `(.L_x_4883) ;  /* 0x0000000000081947 */ /* 0x002fea0003800000 */
[----:B------:R-:W1:Y:S02]  /*d070*/  SYNCS.PHASECHK.TRANS64.TRYWAIT P0, [UR5+0x30850], R2 ;  /* 0x03085002ff0075a7 */ /* 0x000e640008000145 */
[----:B-1----:R-:W-:Y:S05]  /*d080*/  @!P0 BRA `(.L_x_4884) ;  /* 0x000000a400088947 */ /* 0x002fea0003800000 */
.L_x_4883:
[----:B------:R-:W-:Y:S01]  /*d090*/  UIADD3 UR37, UR37, 0x400, URZ ;  /* 0x0000040025257890 */ /* 0x000fe2000fffe03f */
[----:B------:R-:W-:Y:S01]  /*d0a0*/  WARPGROUP.ARRIVE ;  /* 0x00000000000079c5 */ /* 0x000fe20000000000 */
[----:B------:R-:W-:Y:S01]  /*d0b0*/  UMOV UR7, 0x40000040 ;  /* 0x4000004000077882 */ /* 0x000fe20000000000 */
[----:B-1----:R-:W1:Y:S01]  /*d0c0*/  SHFL.BFLY PT, R3, R8, 0x2, 0x1f ;  /* 0x0c401f0008037f89 */ /* 0x002e6200000e0000 */
[----:B------:R-:W-:Y:S01]  /*d0d0*/  USHF.R.U32.HI UR37, URZ, 0x4, UR37 ;  /* 0x000000043f257899 */ /* 0x000fe20008011625 */
[----:B------:R-:W-:Y:S01]  /*d0e0*/  IMAD.U32 R15, RZ, RZ, UR5 ;  /* 0x00000005ff0f7e24 */ /* 0x000fe2000f8e00ff */
[----:B------:R-:W-:Y:S01]  /*d0f0*/  R2UR UR8, R197 ;  /* 0x00000000c50872ca */ /* 0x000fe200000e0000 */
[----:B0-----:R-:W0:Y:S01]  /*d100*/  SHFL.BFLY PT, R2, R9, 0x2, 0x1f ;  /* 0x0c401f0009027f89 */ /* 0x001e2200000e0000 */
[----:B------:R-:W-:Y:S01]  /*d110*/  ULOP3.LUT UR37, UR37, 0x3fff, URZ, 0xc0, !UPT ;  /* 0x00003fff25257892 */ /* 0x000fe2000f8ec03f */
[----:B------:R-:W2:Y:S03]  /*d120*/  S2R R11, SR_TID.X ;  /* 0x00000000000b7919 */ /* 0x000ea60000002100 */
        /* <DEDUP_REMOVED lines=8> */
[----:B-1----:R-:W-:Y:S01]  /*d1b0*/  FADD.FTZ R6, R3, R8 ;  /* 0x0000000803067221 */ /* 0x002fe20000010000 */
[----:B------:R-:W-:Y:S01]  /*d1c0*/  UMOV UR7, 0x40000040 ;  /* 0x4000004000077882 */ /* 0x000fe20000000000 */
[----:B------:R-:W-:-:S02]  /*d1d0*/  IMAD.U32 R197, RZ, RZ, UR8 ;  /* 0x00000008ffc57e24 */ /* 0x000fc4000f8e00ff */
[----:B0-----:R-:W-:Y:S01]  /*d1e0*/  FADD.FTZ R2, R2, R9 ;  /* 0x0000000902027221 */ /* 0x001fe20000010000 */
[----:B------:R-:W-:Y:S01]  /*d1f0*/  CS2R R8, SRZ ;  /* 0x0000000000087805 */ /* 0x000fe2000001ff00 */
[----:B------:R-:W0:Y:S01]  /*d200*/  SHFL.BFLY PT, R7, R6, 0x1, 0x1f ;  /* 0x0c201f0006077f89 */ /* 0x000e2200000e0000 */
[----:B------:R-:W-:-:S03]  /*d210*/  USEL UR36, UR36, URZ, UP0 ;  /* 0x0000003f24247287 */ /* 0x000fc60008000000 */
[----:B------:R-:W1:Y:S01]  /*d220*/  SHFL.BFLY PT, R3, R2, 0x1, 0x1f ;  /* 0x0c201f0002037f89 */ /* 0x000e6200000e0000 */
[----:B--2---:R-:W-:Y:S01]  /*d230*/  LOP3.LUT P2, RZ, R11, 0x7f, RZ, 0xc0, !PT ;  /* 0x0000007f0bff7812 */ /* 0x004fe2000784c0ff */
[----:B0-----:R-:W-:Y:S01]  /*d240*/  FADD.FTZ R13, R6, R7 ;  /* 0x00000007060d7221 */ /* 0x001fe20000010000 */
[----:B-1----:R-:W-:-:S04]  /*d250*/  FADD.FTZ R12, R2, R3 ;  /* 0x00000003020c7221 */ /* 0x002fc80000010000 */
[----:B------:R-:W-:Y:S01]  /*d260*/  FSETP.NE.FTZ.AND P1, PT, R13, RZ, PT ;  /* 0x000000ff0d00720b */ /* 0x000fe20003f35000 */
[----:B------:R-:W-:Y:S02]  /*d270*/  IMAD.MOV.U32 R3, RZ, RZ, -0x800000 ;  /* 0xff800000ff037424 */ /* 0x000fe400078e00ff */
[----:B------:R-:W-:Y:S01]  /*d280*/  IMAD.MOV.U32 R2, RZ, RZ, -0x800000 ;  /* 0xff800000ff027424 */ /* 0x000fe200078e00ff */
[----:B------:R-:W-:-:S09]  /*d290*/  FSETP.NE.FTZ.AND P0, PT, R12, RZ, PT ;  /* 0x000000ff0c00720b */ /* 0x000fd20003f15000 */
[----:B------:R-:W0:Y:S01]  /*d2a0*/  @P1 MUFU.LG2 R10, R13 ;  /* 0x0000000d000a1308 */ /* 0x000e220000000c00 */
[----:B------:R-:W-:-:S03]  /*d2b0*/  @P1 FMUL.FTZ R14, R0, 0.69314718246459960938 ;  /* 0x3f317218000e1820 */ /* 0x000fc60000410000 */
[----:B------:R-:W-:Y:S01]  /*d2c0*/  @P0 FMUL.FTZ R6, R0, 0.69314718246459960938 ;  /* 0x3f31721800060820 */ /* 0x000fe20000410000 */
[----:B------:R-:W-:-:S03]  /*d2d0*/  @!P2 VIADD R0, R15, 0x30860 ;  /* 0x000308600f00a836 */ /* 0x000fc60000000000 */
[----:B------:R-:W1:Y:S08]  /*d2e0*/  @P0 MUFU.LG2 R7, R12 ;  /* 0x0000000c00070308 */ /* 0x000e700000000c00 */
[----:B------:R-:W2:Y:S01]  /*d2f0*/  @P1 MUFU.RCP R9, R13 ;  /* 0x0000000d00091308 */ /* 0x000ea20000001000 */
[----:B0-----:R-:W-:-:S04]  /*d300*/  @P1 FMUL.FTZ R11, R10, 0.69314718246459960938 ;  /* 0x3f3172180a0b1820 */ /* 0x001fc80000410000 */
[----:B------:R-:W-:Y:S01]  /*d310*/  @P1 FFMA.FTZ R3, R14, R4, R11 ;  /* 0x000000040e031223 */ /* 0x000fe2000001000b */
[----:B------:R-:W-:Y:S02]  /*d320*/  @!P2 PRMT R4, RZ, 0x654, R0 ;  /* 0x00000654ff04a816 */ /* 0x000fe40000000000 */
[----:B------:R-:W0:Y:S01]  /*d330*/  @P0 MUFU.RCP R8, R12 ;  /* 0x0000000c00080308 */ /* 0x000e220000001000 */
[----:B-1----:R-:W-:-:S04]  /*d340*/  @P0 FMUL.FTZ R7, R7, 0.69314718246459960938 ;  /* 0x3f31721807070820 */ /* 0x002fc80000410000 */
[----:B------:R-:W-:Y:S01]  /*d350*/  @P0 FFMA.FTZ R2, R6, R5, R7 ;  /* 0x0000000506020223 */ /* 0x000fe20000010007 */
[----:B------:R-:W-:Y:S01]  /*d360*/  PLOP3.LUT P0, PT, PT, PT, PT, 0x8, 0x0 ;  /* 0x000000000000781c */ /* 0x000fe20003f0e170 */
        /* <DEDUP_REMOVED lines=124> */
.L_x_4814:
        /* <DEDUP_REMOVED lines=36> */
[----:B------:R-:W-:Y:S01]  /*dd70*/  R2UR UR4, R196 ;  /* 0x00000000c40472ca */ /* 0x000fe200000e0000 */
[----:B------:R-:W-:-:S03]  /*dd80*/  IMAD.WIDE R4, R201, 0x2, R16 ;  /* 0x00000002c9047825 */ /* 0x000fc600078e0210 */
[C---:B------:R-:W-:Y:S02]  /*dd90*/  LOP3.LUT R21, R4.reuse, 0x380, RZ, 0xc0, !PT ;  /* 0x0000038004157812 */ /* 0x040fe400078ec0ff */
[C---:B------:R-:W-:Y:S02]  /*dda0*/  IADD3 R75, P2, R4.reuse, 0x20, RZ ;  /* 0x00000020044b7810 */ /* 0x040fe40007f5e0ff */
[C---:B------:R-:W-:Y:S02]  /*ddb0*/  IADD3 R95, P1, R4.reuse, 0x40, RZ ;  /* 0x00000040045f7810 */ /* 0x040fe40007f3e0ff */
[C---:B------:R-:W-:Y:S01]  /*ddc0*/  IADD3 R135, P6, R4.reuse, 0x60, RZ ;  /* 0x0000006004877810 */ /* 0x040fe20007fde0ff */
[--C-:B------:R-:W-:Y:S01]  /*ddd0*/  IMAD.X R9, RZ, RZ, R5.reuse, P2 ;  /* 0x000000ffff097224 */ /* 0x100fe200010e0605 */
[C---:B------:R-:W-:Y:S01]  /*dde0*/  IADD3 R137, P5, R4.reuse, 0x4000, RZ ;  /* 0x0000400004897810 */ /* 0x040fe20007fbe0ff */
[--C-:B------:R-:W-:Y:S01]  /*ddf0*/  IMAD.X R11, RZ, RZ, R5.reuse, P1 ;  /* 0x000000ffff0b7224 */ /* 0x100fe200008e0605 */
[----:B------:R-:W-:Y:S01]  /*de00*/  SHF.R.U64 R21, R21, 0x3, RZ ;  /* 0x0000000315157819 */ /* 0x000fe200000012ff */
[--C-:B------:R-:W-:Y:S01]  /*de10*/  IMAD.X R13, RZ, RZ, R5.reuse, P6 ;  /* 0x000000ffff0d7224 */ /* 0x100fe200030e0605 */
[C---:B------:R-:W-:Y:S01]  /*de20*/  IADD3 R139, P0, R4.reuse, 0x4020, RZ ;  /* 0x00004020048b7810 */ /* 0x040fe20007f1e0ff */
[--C-:B------:R-:W-:Y:S01]  /*de30*/  IMAD.X R15, RZ, RZ, R5.reuse, P5 ;  /* 0x000000ffff0f7224 */ /* 0x100fe200028e0605 */
[C---:B------:R-:W-:Y:S01]  /*de40*/  IADD3 R141, P4, R4.reuse, 0x4040, RZ ;  /* 0x00004040048d7810 */ /* 0x040fe20007f9e0ff */
[----:B------:R-:W-:Y:S01]  /*de50*/  UIMAD.WIDE UR8, UR4, 0x4, UR8 ;  /* 0x00000004040878a5 */ /* 0x000fe2000f8e0208 */
        /* <DEDUP_REMOVED lines=13> */
[----:B------:R-:W-:Y:S01]  /*df30*/  IMAD.X R21, RZ, RZ, R5, P5 ;  /* 0x000000ffff157224 */ /* 0x000fe200028e0605 */
[----:B------:R-:W-:-:S02]  /*df40*/  LOP3.LUT R10, R95, 0x380, RZ, 0xc0, !PT ;  /* 0x000003805f0a7812 */ /* 0x000fc400078ec0ff */
[----:B------:R-:W-:Y:S02]  /*df50*/  LOP3.LUT R12, R135, 0x380, RZ, 0xc0, !PT ;  /* 0x00000380870c7812 */ /* 0x000fe400078ec0ff */
[----:B------:R-:W-:Y:S02]  /*df60*/  LOP3.LUT R14, R137, 0x380, RZ, 0xc0, !PT ;  /* 0x00000380890e7812 */ /* 0x000fe400078ec0ff */
[----:B------:R-:W-:Y:S02]  /*df70*/  LOP3.LUT R24, R139, 0x380, RZ, 0xc0, !PT ;  /* 0x000003808b187812 */ /* 0x000fe400078ec0ff */
[----:B------:R-:W-:Y:S02]  /*df80*/  LOP3.LUT R26, R141, 0x380, RZ, 0xc0, !PT ;  /* 0x000003808d1a7812 */ /* 0x000fe400078ec0ff */
[----:B------:R-:W-:Y:S02]  /*df90*/  SHF.R.U64 R8, R8, 0x3, RZ ;  /* 0x0000000308087819 */ /* 0x000fe400000012ff */
[----:B------:R-:W-:-:S02]  /*dfa0*/  SHF.R.U64 R10, R10, 0x3, RZ ;  /* 0x000000030a0a7819 */ /* 0x000fc400000012ff */
[----:B------:R-:W-:Y:S02]  /*dfb0*/  LOP3.LUT R28, R143, 0x380, RZ, 0xc0, !PT ;  /* 0x000003808f1c7812 */ /* 0x000fe400078ec0ff */
[----:B------:R-:W-:Y:S02]  /*dfc0*/  LOP3.LUT R30, R145, 0x380, RZ, 0xc0, !PT ;  /* 0x00000380911e7812 */ /* 0x000fe400078ec0ff */
[----:B------:R-:W-:Y:S02]  /*dfd0*/  MOV R132, R4 ;  /* 0x0000000400847202 */ /* 0x000fe40000000f00 */
[----:B------:R-:W-:Y:S02]  /*dfe0*/  F2FP.F16.F32.PACK_AB R4, R20, R7 ;  /* 0x000000071404723e */ /* 0x000fe400000000ff */
[----:B------:R-:W-:Y:S02]  /*dff0*/  SHF.R.U64 R12, R12, 0x3, RZ ;  /* 0x000000030c0c7819 */ /* 0x000fe400000012ff */
[----:B------:R-:W-:-:S02]  /*e000*/  SHF.R.U64 R14, R14, 0x3, RZ ;  /* 0x000000030e0e7819 */ /* 0x000fc400000012ff */
[----:B------:R-:W-:Y:S02]  /*e010*/  F2FP.F16.F32.PACK_AB R5, R133, R128 ;  /* 0x000000808505723e */ /* 0x000fe400000000ff */
[----:B------:R-:W-:Y:S02]  /*e020*/  LOP3.LUT R20, R147, 0x380, RZ, 0xc0, !PT ;  /* 0x0000038093147812 */ /* 0x000fe400078ec0ff */
[----:B------:R-:W-:Y:S01]  /*e030*/  F2FP.F16.F32.PACK_AB R7, R131, R32 ;  /* 0x000000208307723e */ /* 0x000fe200000000ff */
[----:B------:R-:W-:Y:S01]  /*e040*/  BAR.SYNC.DEFER_BLOCKING 0x1, 0x100 ;  /* 0x0044000000007b1d */ /* 0x000fe20000010000 */
[----:B------:R-:W-:Y:S02]  /*e050*/  SHF.R.U64 R24, R24, 0x3, RZ ;  /* 0x0000000318187819 */ /* 0x000fe400000012ff */
[----:B------:R-:W-:Y:S02]  /*e060*/  SHF.R.U64 R26, R26, 0x3, RZ ;  /* 0x000000031a1a7819 */ /* 0x000fe400000012ff */
[----:B------:R-:W-:-:S02]  /*e070*/  LOP3.LUT R74, R151, 0x380, RZ, 0xc0, !PT ;  /* 0x00000380974a7812 */ /* 0x000fc400078ec0ff */
[----:B------:R-:W-:Y:S02]  /*e080*/  LOP3.LUT R8, R8, R75, RZ, 0x3c, !PT ;  /* 0x0000004b08087212 */ /* 0x000fe400078e3cff */
[----:B------:R-:W-:Y:S02]  /*e090*/  LOP3.LUT R10, R10, R95, RZ, 0x3c, !PT ;  /* 0x0000005f0a0a7212 */ /* 0x000fe400078e3cff */
[----:B------:R-:W-:Y:S02]  /*e0a0*/  SHF.R.U64 R28, R28, 0x3, RZ ;  /* 0x000000031c1c7819 */ /* 0x000fe400000012ff */
[----:B------:R-:W-:Y:S02]  /*e0b0*/  SHF.R.U64 R30, R30, 0x3, RZ ;  /* 0x000000031e1e7819 */ /* 0x000fe400000012ff */
[----:B------:R-:W-:Y:S02]  /*e0c0*/  LOP3.LUT R12, R12, R135, RZ, 0x3c, !PT ;  /* 0x000000870c0c7212 */ /* 0x000fe400078e3cff */
[----:B------:R-:W-:-:S02]  /*e0d0*/  LOP3.LUT R14, R14, R137, RZ, 0x3c, !PT ;  /* 0x000000890e0e7212 */ /* 0x000fc400078e3cff */
[----:B------:R-:W-:Y:S02]  /*e0e0*/  LOP3.LUT R34, R149, 0x380, RZ, 0xc0, !PT ;  /* 0x0000038095227812 */ /* 0x000fe400078ec0ff */
[----:B------:R-:W-:Y:S02]  /*e0f0*/  SHF.R.U64 R20, R20, 0x3, RZ ;  /* 0x0000000314147819 */ /* 0x000fe400000012ff */
[----:B------:R-:W-:Y:S01]  /*e100*/  LOP3.LUT R24, R24, R139, RZ, 0x3c, !PT ;  /* 0x0000008b18187212 */ /* 0x000fe200078e3cff */
[----:B------:R0:W-:Y:S01]  /*e110*/  STSM.16.M88.4 [R132], R4 ;  /* 0x0000000484007844 */ /* 0x0001e20000000200 */
[----:B------:R-:W-:Y:S02]  /*e120*/  LOP3.LUT R26, R26, R141, RZ, 0x3c, !PT ;  /* 0x0000008d1a1a7212 */ /* 0x000fe400078e3cff */
[----:B------:R-:W-:Y:S02]  /*e130*/  SHF.R.U64 R74, R74, 0x3, RZ ;  /* 0x000000034a4a7819 */ /* 0x000fe400000012ff */
[----:B------:R-:W-:-:S02]  /*e140*/  LOP3.LUT R28, R28, R143, RZ, 0x3c, !PT ;  /* 0x0000008f1c1c7212 */ /* 0x000fc400078e3cff */
[----:B------:R-:W-:Y:S02]  /*e150*/  LOP3.LUT R30, R30, R145, RZ, 0x3c, !PT ;  /* 0x000000911e1e7212 */ /* 0x000fe400078e3cff */
[----:B------:R-:W-:Y:S02]  /*e160*/  MOV R131, R8 ;  /* 0x0000000800837202 */ /* 0x000fe40000000f00 */
[----:B------:R-:W-:Y:S02]  /*e170*/  MOV R130, R10 ;  /* 0x0000000a00827202 */ /* 0x000fe40000000f00 */
[----:B------:R-:W-:Y:S02]  /*e180*/  F2FP.F16.F32.PACK_AB R8, R41, R40 ;  /* 0x000000282908723e */ /* 0x000fe400000000ff */
[----:B------:R-:W-:Y:S02]  /*e190*/  F2FP.F16.F32.PACK_AB R9, R127, R122 ;  /* 0x0000007a7f09723e */ /* 0x000fe400000000ff */
[----:B0-----:R-:W-:-:S02]  /*e1a0*/  F2FP.F16.F32.PACK_AB R4, R121, R0 ;  /* 0x000000007904723e */ /* 0x001fc400000000ff */
[----:B------:R-:W-:Y:S02]  /*e1b0*/  F2FP.F16.F32.PACK_AB R5, R126, R125 ;  /* 0x0000007d7e05723e */ /* 0x000fe400000000ff */
[----:B------:R-:W-:Y:S02]  /*e1c0*/  F2FP.F16.F32.PACK_AB R6, R37, R36 ;  /* 0x000000242506723e */ /* 0x000fe400000000ff */
[----:B------:R-:W-:Y:S02]  /*e1d0*/  F2FP.F16.F32.PACK_AB R7, R129, R124 ;  /* 0x0000007c8107723e */ /* 0x000fe400000000ff */
[----:B------:R-:W-:Y:S02]  /*e1e0*/  F2FP.F16.F32.PACK_AB R10, R45, R44 ;  /* 0x0000002c2d0a723e */ /* 0x000fe400000000ff */
[----:B------:R-:W-:Y:S01]  /*e1f0*/  F2FP.F16.F32.PACK_AB R11, R47, R120 ;  /* 0x000000782f0b723e */ /* 0x000fe200000000ff */
[----:B------:R0:W-:Y:S01]  /*e200*/  STSM.16.M88.4 [R131], R4 ;  /* 0x0000000483007844 */ /* 0x0001e20000000200 */
[----:B------:R-:W-:-:S02]  /*e210*/  SHF.R.U64 R34, R34, 0x3, RZ ;  /* 0x0000000322227819 */ /* 0x000fc400000012ff */
[----:B------:R-:W-:Y:S01]  /*e220*/  LOP3.LUT R32, R20, R147, RZ, 0x3c, !PT ;  /* 0x0000009314207212 */ /* 0x000fe200078e3cff */
[----:B------:R1:W-:Y:S01]  /*e230*/  STSM.16.M88.4 [R130], R8 ;  /* 0x0000000882007844 */ /* 0x0003e20000000200 */
[----:B------:R-:W-:Y:S02]  /*e240*/  MOV R128, R12 ;  /* 0x0000000c00807202 */ /* 0x000fe40000000f00 */
[----:B------:R-:W-:Y:S02]  /*e250*/  MOV R123, R14 ;  /* 0x0000000e007b7202 */ /* 0x000fe40000000f00 */
[----:B------:R-:W-:Y:S02]  /*e260*/  LOP3.LUT R20, R74, R151, RZ, 0x3c, !PT ;  /* 0x000000974a147212 */ /* 0x000fe400078e3cff */
[----:B------:R-:W-:Y:S02]  /*e270*/  MOV R95, R24 ;  /* 0x00000018005f7202 */ /* 0x000fe40000000f00 */
[----:B------:R-:W-:-:S02]  /*e280*/  MOV R94, R26 ;  /* 0x0000001a005e7202 */ /* 0x000fc40000000f00 */
[----:B------:R-:W-:Y:S02]  /*e290*/  F2FP.F16.F32.PACK_AB R12, R49, R48 ;  /* 0x00000030310c723e */ /* 0x000fe400000000ff */
[----:B------:R-:W-:Y:S02]  /*e2a0*/  F2FP.F16.F32.PACK_AB R13, R51, R50 ;  /* 0x00000032330d723e */ /* 0x000fe400000000ff */
[----:B------:R-:W-:Y:S02]  /*e2b0*/  F2FP.F16.F32.PACK_AB R14, R53, R52 ;  /* 0x00000034350e723e */ /* 0x000fe400000000ff */
[----:B------:R-:W-:Y:S02]  /*e2c0*/  F2FP.F16.F32.PACK_AB R15, R55, R54 ;  /* 0x00000036370f723e */ /* 0x000fe400000000ff */
[----:B------:R-:W-:Y:S02]  /*e2d0*/  MOV R75, R28 ;  /* 0x0000001c004b7202 */ /* 0x000fe40000000f00 */
[----:B------:R-:W-:Y:S01]  /*e2e0*/  MOV R74, R30 ;  /* 0x0000001e004a7202 */ /* 0x000fe20000000f00 */
[----:B------:R-:W-:Y:S01]  /*e2f0*/  STSM.16.M88.4 [R128], R12 ;  /* 0x0000000c80007844 */ /* 0x000fe20000000200 */
[----:B------:R-:W-:-:S02]  /*e300*/  F2FP.F16.F32.PACK_AB R24, R57, R56 ;  /* 0x000000383918723e */ /* 0x000fc400000000ff */
[----:B------:R-:W-:Y:S02]  /*e310*/  F2FP.F16.F32.PACK_AB R25, R59, R58 ;  /* 0x0000003a3b19723e */ /* 0x000fe400000000ff */
[----:B------:R-:W-:Y:S02]  /*e320*/  F2FP.F16.F32.PACK_AB R26, R61, R60 ;  /* 0x0000003c3d1a723e */ /* 0x000fe400000000ff */
[----:B------:R-:W-:Y:S02]  /*e330*/  F2FP.F16.F32.PACK_AB R27, R63, R62 ;  /* 0x0000003e3f1b723e */ /* 0x000fe400000000ff */
[----:B------:R-:W-:Y:S02]  /*e340*/  F2FP.F16.F32.PACK_AB R28, R65, R64 ;  /* 0x00000040411c723e */ /* 0x000fe400000000ff */
[----:B------:R-:W-:Y:S01]  /*e350*/  F2FP.F16.F32.PACK_AB R29, R67, R66 ;  /* 0x00000042431d723e */ /* 0x000fe200000000ff */
[----:B------:R-:W-:Y:S01]  /*e360*/  STSM.16.M88.4 [R123], R24 ;  /* 0x000000187b007844 */ /* 0x000fe20000000200 */
[----:B------:R-:W-:-:S02]  /*e370*/  F2FP.F16.F32.PACK_AB R30, R69, R68 ;  /* 0x00000044451e723e */ /* 0x000fc400000000ff */
[----:B------:R-:W-:Y:S02]  /*e380*/  F2FP.F16.F32.PACK_AB R31, R71, R70 ;  /* 0x00000046471f723e */ /* 0x000fe400000000ff */
[----:B------:R-:W-:Y:S02]  /*e390*/  LOP3.LUT R34, R34, R149, RZ, 0x3c, !PT ;  /* 0x0000009522227212 */ /* 0x000fe400078e3cff */
[----:B0-----:R-:W-:Y:S01]  /*e3a0*/  F2FP.F16.F32.PACK_AB R4, R73, R72 ;  /* 0x000000484904723e */ /* 0x001fe200000000ff */
[----:B------:R-:W-:Y:S01]  /*e3b0*/  STSM.16.M88.4 [R95], R28 ;  /* 0x0000001c5f007844 */ /* 0x000fe20000000200 */
[----:B------:R-:W-:Y:S02]  /*e3c0*/  F2FP.F16.F32.PACK_AB R5, R46, R39 ;  /* 0x000000272e05723e */ /* 0x000fe400000000ff */
[----:B------:R-:W-:Y:S01]  /*e3d0*/  F2FP.F16.F32.PACK_AB R6, R77, R76 ;  /* 0x0000004c4d06723e */ /* 0x000fe200000000ff */
[----:B------:R-:W0:Y:S01]  /*e3e0*/  LDC R39, c[0x0][0xbe8] ;  /* 0x0002fa00ff277b82 */ /* 0x000e220000000800 */
[----:B------:R-:W-:-:S02]  /*e3f0*/  F2FP.F16.F32.PACK_AB R7, R79, R78 ;  /* 0x0000004e4f07723e */ /* 0x000fc400000000ff */
[----:B-1----:R-:W-:Y:S02]  /*e400*/  F2FP.F16.F32.PACK_AB R8, R81, R80 ;  /* 0x000000505108723e */ /* 0x002fe400000000ff */
[----:B------:R-:W-:Y:S01]  /*e410*/  F2FP.F16.F32.PACK_AB R9, R83, R82 ;  /* 0x000000525309723e */ /* 0x000fe200000000ff */
[----:B------:R1:W-:Y:S01]  /*e420*/  STSM.16.M88.4 [R94], R4 ;  /* 0x000000045e007844 */ /* 0x0003e20000000200 */
[----:B------:R-:W-:Y:S02]  /*e430*/  F2FP.F16.F32.PACK_AB R10, R85, R84 ;  /* 0x00000054550a723e */ /* 0x000fe400000000ff */
[----:B------:R-:W-:Y:S02]  /*e440*/  F2FP.F16.F32.PACK_AB R11, R87, R86 ;  /* 0x00000056570b723e */ /* 0x000fe400000000ff */
[----:B------:R-:W-:Y:S02]  /*e450*/  MOV R32, R32 ;  /* 0x0000002000207202 */ /* 0x000fe40000000f00 */
[----:B------:R-:W-:Y:S01]  /*e460*/  MOV R34, R34 ;  /* 0x0000002200227202 */ /* 0x000fe20000000f00 */
[----:B------:R2:W-:Y:S01]  /*e470*/  STSM.16.M88.4 [R75], R8 ;  /* 0x000000084b007844 */ /* 0x0005e20000000200 */
[----:B------:R-:W-:-:S02]  /*e480*/  MOV R20, R20 ;  /* 0x0000001400147202 */ /* 0x000fc40000000f00 */
[----:B------:R-:W-:Y:S01]  /*e490*/  PLOP3.LUT P0, PT, PT, PT, UP0, 0x80, 0x0 ;  /* 0x000000000000781c */ /* 0x000fe20003f0f008 */
[----:B------:R3:W-:Y:S04]  /*e4a0*/  STSM.16.M88.4 [R74], R88 ;  /* 0x000000584a007844 */ /* 0x0007e80000000200 */
[----:B------:R3:W-:Y:S01]  /*e4b0*/  STSM.16.M88.4 [R32], R96 ;  /* 0x0000006020007844 */ /* 0x0007e20000000200 */
[----:B-1----:R-:W-:Y:S02]  /*e4c0*/  IMAD.U32 R4, RZ, RZ, UR8 ;  /* 0x00000008ff047e24 */ /* 0x002fe4000f8e00ff */
[----:B------:R-:W-:Y:S01]  /*e4d0*/  IMAD.U32 R5, RZ, RZ, UR9 ;  /* 0x00000009ff057e24 */ /* 0x000fe2000f8e00ff */
[----:B------:R3:W-:Y:S01]  /*e4e0*/  STSM.16.M88.4 [R34], R104 ;  /* 0x0000006822007844 */ /* 0x0007e20000000200 */
[----:B0-----:R-:W-:Y:S01]  /*e4f0*/  ISETP.NE.AND P1, PT, R39, 0x1, PT ;  /* 0x000000012700780c */ /* 0x001fe20003f25270 */
[----:B------:R-:W-:-:S02]  /*e500*/  ULDC.64 UR8, c[0x0][0xc08] ;  /* 0x0003020000087ab9 */ /* 0x000fc40000000a00 */
[----:B------:R3:W-:Y:S01]  /*e510*/  STSM.16.M88.4 [R20], R112 ;  /* 0x0000007014007844 */ /* 0x0007e20000000200 */
[----:B------:R-:W-:Y:S09]  /*e520*/  BAR.SYNC.DEFER_BLOCKING 0x1, 0x100 ;  /* 0x0044000000007b1d */ /* 0x000ff20000010000 */
[----:B------:R-:W0:Y:S08]  /*e530*/  @P1 LDC R6, c[0x0][0xbec] ;  /* 0x0002fb00ff061b82 */ /* 0x000e300000000800 */
[----:B--2---:R-:W1:Y:S01]  /*e540*/  @P1 LDC R8, c[0x0][0xbf0] ;  /* 0x0002fc00ff081b82 */ /* 0x004e620000000800 */
[----:B------:R-:W2:Y:S01]  /*e550*/  @P0 LDG.E R0, desc[UR12][R4.64] ;  /* 0x0000000c04000981 */ /* 0x000ea2000c1e1900 */
[----:B------:R-:W-:Y:S01]  /*e560*/  UISETP.NE.U32.AND UP1, UPT, UR8, URZ, UPT ;  /* 0x0000003f0800728c */ /* 0x000fe2000bf25070 */
[----:B------:R-:W-:-:S03]  /*e570*/  ULDC UR10, c[0x0][0xa88] ;  /* 0x0002a200000a7ab9 */ /* 0x000fc60000000800 */
[----:B------:R-:W-:-:S06]  /*e580*/  UISETP.NE.AND.EX UP1, UPT, UR9, URZ, UPT, UP1 ;  /* 0x0000003f0900728c */ /* 0x000fcc000bf25310 */
[----:B------:R-:W-:-:S05]  /*e590*/  PLOP3.LUT P2, PT, PT, PT, UP1, 0x80, 0x0 ;  /* 0x000000000000781c */ /* 0x000fca0003f4f018 */
[----:B------:R-:W-:Y:S02]  /*e5a0*/  @UP1 ULDC.64 UR8, c[0x0][0xc08] ;  /* 0x0003020000081ab9 */ /* 0x000fe40000000a00 */
[----:B------:R-:W-:-:S03]  /*e5b0*/  @UP1 UIMAD.WIDE UR8, UR4, 0x4, UR8 ;  /* 0x00000004040818a5 */ /* 0x000fc6000f8e0208 */
[----:B------:R-:W-:-:S03]  /*e5c0*/  UMOV UR4, URZ ;  /* 0x0000003f00047c82 */ /* 0x000fc60008000000 */
[----:B------:R-:W-:Y:S02]  /*e5d0*/  IMAD.U32 R10, RZ, RZ, UR8 ;  /* 0x00000008ff0a7e24 */ /* 0x000fe4000f8e00ff */
[----:B------:R-:W-:Y:S01]  /*e5e0*/  IMAD.U32 R11, RZ, RZ, UR9 ;  /* 0x00000009ff0b7e24 */ /* 0x000fe2000f8e00ff */
[----:B--2---:R-:W-:Y:S01]  /*e5f0*/  @P0 R2UR UR4, R0 ;  /* 0x00000000000402ca */ /* 0x004fe200000e0000 */
[----:B------:R-:W-:-:S06]  /*e600*/  IMAD.U32 R0, RZ, RZ, UR10 ;  /* 0x0000000aff007e24 */ /* 0x000fcc000f8e00ff */
[----:B------:R3:W5:Y:S01]  /*e610*/  @P2 LDG.E R0, desc[UR12][R10.64] ;  /* 0x0000000c0a002981 */ /* 0x000762000c1e1900 */
[----:B01----:R-:W-:Y:S07]  /*e620*/  @P2 BRA `(.L_x_4887) ;  /* 0x0000000000142947 */ /* 0x003fee0003800000 */
[----:B------:R-:W-:Y:S05]  /*e630*/  @!P0 BRA `(.L_x_4887) ;  /* 0x0000000000108947 */ /* 0x000fea0003800000 */
[----:B------:R-:W-:Y:S02]  /*e640*/  ULDC.64 UR8, c[0x0][0x208] ;  /* 0x0000820000087ab9 */ /* 0x000fe40000000a00 */
[----:B------:R-:W2:Y:S04]  /*e650*/  LDG.E R7, desc[UR8][R4.64] ;  /* 0x0000000804077981 */ /* 0x000ea8000c1e1900 */
[----:B-----5:R-:W2:Y:S02]  /*e660*/  LDG.E R0, desc[UR8][R4.64+0x4] ;  /* 0x0000040804007981 */ /* 0x020ea4000c1e1900 */
[----:B--2---:R-:W-:-:S07]  /*e670*/  IMAD.IADD R0, R0, 0x1, -R7 ;  /* 0x0000000100007824 */ /* 0x004fce00078e0a07 */
.L_x_4887:
[----:B------:R-:W-:Y:S01]  /*e680*/  R2UR UR19, R194 ;  /* 0x00000000c21372ca */ /* 0x000fe200000e0000 */
[----:B------:R-:W-:Y:S01]  /*e690*/  USHF.R.S32.HI UR9, URZ, 0x1f, UR4 ;  /* 0x0000001f3f097899 */ /* 0x000fe20008011404 */
[----:B------:R-:W-:Y:S01]  /*e6a0*/  R2UR UR13, R196 ;  /* 0x00000000c40d72ca */ /* 0x000fe200000e0000 */
[----:B------:R-:W-:Y:S01]  /*e6b0*/  ULDC.64 UR14, c[0x0][0xb90] ;  /* 0x0002e400000e7ab9 */ /* 0x000fe20000000a00 */
[----:B------:R-:W-:Y:S01]  /*e6c0*/  UMOV UR8, UR4 ;  /* 0x0000000400087c82 */ /* 0x000fe20008000000 */
[----:B------:R-:W-:Y:S01]  /*e6d0*/  VIADD R7, R19, UR39 ;  /* 0x0000002713077c36 */ /* 0x000fe20008000000 */
[----:B------:R-:W-:Y:S01]  /*e6e0*/  ULDC.64 UR20, c[0x0][0x208] ;  /* 0x0000820000147ab9 */ /* 0x000fe20000000a00 */
[----:B------:R-:W-:Y:S02]  /*e6f0*/  VIADD R26, R200, UR39 ;  /* 0x00000027c81a7c36 */ /* 0x000fe40008000000 */
        /* <DEDUP_REMOVED lines=8> */
[----:B-----5:R-:W-:Y:S01]  /*e780*/  IMAD R65, R0, R39, RZ ;  /* 0x0000002700417224 */ /* 0x020fe200078e02ff */
        /* <DEDUP_REMOVED lines=20> */
[----:B---3--:R-:W-:Y:S02]  /*e8d0*/  LOP3.LUT R32, R33, 0x380, RZ, 0xc0, !PT ;  /* 0x0000038021207812 */ /* 0x008fe400078ec0ff */
[----:B------:R-:W-:Y:S01]  /*e8e0*/  IADD3.X R5, R5, UR11, R8, P0, !PT ;  /* 0x0000000b05057c10 */ /* 0x000fe200087fe408 */
[----:B------:R-:W-:Y:S01]  /*e8f0*/  ULDC.64 UR10, c[0x0][0xb88] ;  /* 0x0002e200000a7ab9 */ /* 0x000fe20000000a00 */
[----:B------:R-:W-:Y:S01]  /*e900*/  LOP3.LUT R12, R12, R13, RZ, 0x3c, !PT ;  /* 0x0000000d0c0c7212 */ /* 0x000fe200078e3cff */
[----:B------:R-:W-:Y:S01]  /*e910*/  IMAD R6, R6, UR10, RZ ;  /* 0x0000000a06067c24 */ /* 0x000fe2000f8e02ff */
[----:B------:R-:W-:Y:S01]  /*e920*/  SHF.R.U64 R32, R32, 0x3, RZ ;  /* 0x0000000320207819 */ /* 0x000fe200000012ff */
[----:B------:R-:W-:Y:S01]  /*e930*/  IMAD.WIDE.U32 R4, R7, UR10, R4 ;  /* 0x0000000a07047c25 */ /* 0x000fe2000f8e0004 */
[----:B------:R-:W-:-:S02]  /*e940*/  IADD3 R9, P6, R16, 0x2000, RZ ;  /* 0x0000200010097810 */ /* 0x000fc40007fde0ff */
[----:B------:R-:W-:Y:S01]  /*e950*/  IADD3 R49, P4, R16, 0x4000, RZ ;  /* 0x0000400010317810 */ /* 0x000fe20007f9e0ff */
[----:B------:R-:W-:Y:S01]  /*e960*/  IMAD R11, R7, UR11, R6 ;  /* 0x0000000b070b7c24 */ /* 0x000fe2000f8e0206 */
[----:B------:R-:W-:Y:S01]  /*e970*/  ULDC.64 UR10, c[0x0][0xb50] ;  /* 0x0002d400000a7ab9 */ /* 0x000fe20000000a00 */
[----:B------:R-:W-:Y:S01]  /*e980*/  IMAD.X R13, RZ, RZ, R17, P2 ;  /* 0x000000ffff0d7224 */ /* 0x000fe200010e0611 */
[----:B------:R-:W-:Y:S01]  /*e990*/  LEA R10, P0, R4, UR10, 0x2 ;  /* 0x0000000a040a7c11 */ /* 0x000fe2000f8010ff */
[----:B------:R-:W-:Y:S01]  /*e9a0*/  IMAD.IADD R5, R5, 0x1, R11 ;  /* 0x0000000105057824 */ /* 0x000fe200078e020b */
[----:B------:R-:W-:Y:S01]  /*e9b0*/  IADD3 R25, P2, R16, 0x7000, RZ ;  /* 0x0000700010197810 */ /* 0x000fe20007f5e0ff */
[----:B------:R-:W-:Y:S01]  /*e9c0*/  VIADD R6, R26, 0x8 ;  /* 0x000000081a067836 */ /* 0x000fe20000000000 */
[----:B------:R-:W-:Y:S01]  /*e9d0*/  LOP3.LUT R32, R32, R33, RZ, 0x3c, !PT ;  /* 0x0000002120207212 */ /* 0x000fe200078e3cff */
[----:B------:R-:W-:Y:S01]  /*e9e0*/  SHFL.IDX PT, R20, R10, RZ, 0x1c1f ;  /* 0x001c1fff0a147589 */ /* 0x000fe200000e0000 */
[----:B------:R-:W-:Y:S01]  /*e9f0*/  LEA.HI.X R14, R4, UR11, R5, 0x2, P0 ;  /* 0x0000000b040e7c11 */ /* 0x000fe200080f1405 */
[----:B------:R-:W-:Y:S01]  /*ea00*/  IMAD.X R33, RZ, RZ, R17, P3 ;  /* 0x000000ffff217224 */ /* 0x000fe200018e0611 */
[----:B------:R-:W-:Y:S01]  /*ea10*/  IADD3 R45, P0, R16, 0x5000, RZ ;  /* 0x00005000102d7810 */ /* 0x000fe20007f1e0ff */
[----:B------:R-:W-:Y:S01]  /*ea20*/  SHFL.IDX PT, R36, R10, 0x1, 0x1c1f ;  /* 0x003c1f000a247f89 */ /* 0x000fe200000e0000 */
[----:B------:R-:W-:-:S02]  /*ea30*/  LOP3.LUT R24, R25, 0x380, RZ, 0xc0, !PT ;  /* 0x0000038019187812 */ /* 0x000fc400078ec0ff */
[----:B------:R-:W-:Y:S01]  /*ea40*/  LOP3.LUT R44, R45, 0x380, RZ, 0xc0, !PT ;  /* 0x000003802d2c7812 */ /* 0x000fe200078ec0ff */
[----:B------:R-:W0:Y:S01]  /*ea50*/  SHFL.IDX PT, R21, R14, RZ, 0x1c1f ;  /* 0x001c1fff0e157589 */ /* 0x000e2200000e0000 */
[----:B------:R-:W-:Y:S02]  /*ea60*/  SHF.R.U64 R24, R24, 0x3, RZ ;  /* 0x0000000318187819 */ /* 0x000fe400000012ff */
[----:B------:R-:W-:Y:S01]  /*ea70*/  SHF.R.U64 R44, R44, 0x3, RZ ;  /* 0x000000032c2c7819 */ /* 0x000fe200000012ff */
[----:B------:R-:W1:Y:S01]  /*ea80*/  SHFL.IDX PT, R37, R14, 0x1, 0x1c1f ;  /* 0x003c1f000e257f89 */ /* 0x000e6200000e0000 */
[----:B------:R-:W-:Y:S01]  /*ea90*/  LOP3.LUT R24, R24, R25, RZ, 0x3c, !PT ;  /* 0x0000001918187212 */ /* 0x000fe200078e3cff */
[--C-:B------:R-:W-:Y:S01]  /*eaa0*/  IMAD.X R25, RZ, RZ, R17.reuse, P2 ;  /* 0x000000ffff197224 */ /* 0x100fe200010e0611 */
[----:B------:R-:W-:Y:S01]  /*eab0*/  LOP3.LUT R44, R44, R45, RZ, 0x3c, !PT ;  /* 0x0000002d2c2c7212 */ /* 0x000fe200078e3cff */
[----:B------:R-:W-:Y:S01]  /*eac0*/  IMAD.X R45, RZ, RZ, R17, P0 ;  /* 0x000000ffff2d7224 */ /* 0x000fe200000e0611 */
[----:B------:R-:W-:-:S02]  /*ead0*/  LOP3.LUT P0, RZ, R198, 0x3, RZ, 0xc0, !PT ;  /* 0x00000003c6ff7812 */ /* 0x000fc4000780c0ff */
[----:B------:R-:W-:Y:S02]  /*eae0*/  IADD3 R5, P5, R16, 0x3000, RZ ;  /* 0x0000300010057810 */ /* 0x000fe40007fbe0ff */
[-C--:B------:R-:W-:Y:S02]  /*eaf0*/  ISETP.GE.OR P2, PT, R26, R65.reuse, P0 ;  /* 0x000000411a00720c */ /* 0x080fe40000746670 */
[----:B------:R-:W-:Y:S02]  /*eb00*/  ISETP.GE.OR P0, PT, R6, R65, P0 ;  /* 0x000000410600720c */ /* 0x000fe40000706670 */
[----:B------:R-:W-:Y:S02]  /*eb10*/  IADD3 R7, P3, R16, 0xb000, RZ ;  /* 0x0000b00010077810 */ /* 0x000fe40007f7e0ff */
[----:B------:R-:W-:Y:S02]  /*eb20*/  LOP3.LUT R8, R9, 0x380, RZ, 0xc0, !PT ;  /* 0x0000038009087812 */ /* 0x000fe400078ec0ff */
[----:B------:R-:W-:-:S02]  /*eb30*/  LOP3.LUT R4, R5, 0x380, RZ, 0xc0, !PT ;  /* 0x0000038005047812 */ /* 0x000fc400078ec0ff */
[----:B------:R-:W-:Y:S01]  /*eb40*/  LOP3.LUT R48, R49, 0x380, RZ, 0xc0, !PT ;  /* 0x0000038031307812 */ /* 0x000fe200078ec0ff */
[----:B------:R-:W-:Y:S01]  /*eb50*/  UIMAD UR10, UR9, UR12, URZ ;  /* 0x0000000c090a72a4 */ /* 0x000fe2000f8e023f */
[----:B------:R-:W-:Y:S01]  /*eb60*/  LOP3.LUT R0, R7, 0x380, RZ, 0xc0, !PT ;  /* 0x0000038007007812 */ /* 0x000fe200078ec0ff */
[----:B0-----:R0:W-:Y:S01]  /*eb70*/  @!P2 ST.E desc[UR20][R20.64], R2 ;  /* 0x000000021400a985 */ /* 0x0011e2000c101914 */
[----:B------:R-:W-:Y:S01]  /*eb80*/  SHF.R.U64 R8, R8, 0x3, RZ ;  /* 0x0000000308087819 */ /* 0x000fe200000012ff */
[--C-:B------:R-:W-:Y:S01]  /*eb90*/  IMAD.X R41, RZ, RZ, R17.reuse, P3 ;  /* 0x000000ffff297224 */ /* 0x100fe200018e0611 */
[----:B------:R-:W-:Y:S01]  /*eba0*/  SHF.R.U64 R4, R4, 0x3, RZ ;  /* 0x0000000304047819 */ /* 0x000fe200000012ff */
[----:B-1----:R1:W-:Y:S01]  /*ebb0*/  @!P0 ST.E desc[UR20][R36.64], R3 ;  /* 0x0000000324008985 */ /* 0x0023e2000c101914 */
[----:B------:R-:W-:Y:S02]  /*ebc0*/  SHF.R.U64 R48, R48, 0x3, RZ ;  /* 0x0000000330307819 */ /* 0x000fe400000012ff */
[----:B------:R-:W-:Y:S01]  /*ebd0*/  SHF.R.U64 R0, R0, 0x3, RZ ;  /* 0x0000000300007819 */ /* 0x000fe200000012ff */
[----:B------:R-:W-:Y:S01]  /*ebe0*/  UIMAD.WIDE.U32 UR8, UR4, UR12, URZ ;  /* 0x0000000c040872a5 */ /* 0x000fe2000f8e003f */
[----:B------:R-:W-:Y:S01]  /*ebf0*/  LOP3.LUT R8, R8, R9, RZ, 0x3c, !PT ;  /* 0x0000000908087212 */ /* 0x000fe200078e3cff */
[--C-:B------:R-:W-:Y:S01]  /*ec00*/  IMAD.X R9, RZ, RZ, R17.reuse, P6 ;  /* 0x000000ffff097224 */ /* 0x100fe200030e0611 */
[----:B------:R-:W-:Y:S01]  /*ec10*/  LOP3.LUT R4, R4, R5, RZ, 0x3c, !PT ;  /* 0x0000000504047212 */ /* 0x000fe200078e3cff */
[----:B0-----:R-:W0:Y:S01]  /*ec20*/  @P1 LDC R21, c[0x0][0xbf0] ;  /* 0x0002fc00ff151b82 */ /* 0x001e220000000800 */
[----:B------:R-:W-:Y:S01]  /*ec30*/  LOP3.LUT R48, R48, R49, RZ, 0x3c, !PT ;  /* 0x0000003130307212 */ /* 0x000fe200078e3cff */
[--C-:B------:R-:W-:Y:S01]  /*ec40*/  IMAD.X R5, RZ, RZ, R17.reuse, P5 ;  /* 0x000000ffff057224 */ /* 0x100fe200028e0611 */
[----:B------:R-:W-:Y:S01]  /*ec50*/  UIMAD UR10, UR4, UR13, UR10 ;  /* 0x0000000d040a72a4 */ /* 0x000fe2000f8e020a */
[----:B------:R-:W-:Y:S01]  /*ec60*/  IMAD.X R49, RZ, RZ, R17, P4 ;  /* 0x000000ffff317224 */ /* 0x000fe200020e0611 */
[C---:B------:R-:W-:Y:S01]  /*ec70*/  IADD3 R61, P6, R16.reuse, 0x8000, RZ ;  /* 0x00008000103d7810 */ /* 0x040fe20007fde0ff */
[----:B------:R-:W-:Y:S01]  /*ec80*/  ULDC.64 UR12, c[0x0][0xae8] ;  /* 0x0002ba00000c7ab9 */ /* 0x000fe20000000a00 */
[C---:B------:R-:W-:Y:S01]  /*ec90*/  IADD3 R57, P5, R16.reuse, 0x9000, RZ ;  /* 0x0000900010397810 */ /* 0x040fe20007fbe0ff */
[----:B-1----:R-:W1:Y:S01]  /*eca0*/  @P1 LDC R3, c[0x0][0xbec] ;  /* 0x0002fb00ff031b82 */ /* 0x002e620000000800 */
[C---:B------:R-:W-:Y:S01]  /*ecb0*/  IADD3 R53, P4, R16.reuse, 0xa000, RZ ;  /* 0x0000a00010357810 */ /* 0x040fe20007f9e0ff */
[----:B------:R-:W5:Y:S01]  /*ecc0*/  LD.E.128 R12, desc[UR20][R12.64] ;  /* 0x000000140c0c7980 */ /* 0x000f62000c101d00 */
[----:B------:R-:W-:-:S02]  /*ecd0*/  LOP3.LUT R11, R16, 0x380, RZ, 0xc0, !PT ;  /* 0x00000380100b7812 */ /* 0x000fc400078ec0ff */
[----:B------:R-:W-:Y:S01]  /*ece0*/  LOP3.LUT R40, R0, R7, RZ, 0x3c, !PT ;  /* 0x0000000700287212 */ /* 0x000fe200078e3cff */
[----:B------:R-:W-:Y:S01]  /*ecf0*/  IMAD R0, R193, 0x20, R195 ;  /* 0x00000020c1007824 */ /* 0x000fe200078e02c3 */
[----:B------:R-:W-:Y:S01]  /*ed00*/  UIADD3 UR9, UR9, UR10, URZ ;  /* 0x0000000a09097290 */ /* 0x000fe2000fffe03f */
[----:B------:R-:W-:Y:S01]  /*ed10*/  LOP3.LUT R60, R61, 0x380, RZ, 0xc0, !PT ;  /* 0x000003803d3c7812 */ /* 0x000fe200078ec0ff */
[----:B------:R-:W-:Y:S01]  /*ed20*/  UIMAD UR4, UR16, UR12, URZ ;  /* 0x0000000c100472a4 */ /* 0x000fe2000f8e023f */
[----:B------:R-:W-:Y:S01]  /*ed30*/  LOP3.LUT R56, R57, 0x380, RZ, 0xc0, !PT ;  /* 0x0000038039387812 */ /* 0x000fe200078ec0ff */
[----:B------:R-:W5:Y:S01]  /*ed40*/  LD.E.128 R48, desc[UR20][R48.64] ;  /* 0x0000001430307980 */ /* 0x000f62000c101d00 */
[----:B------:R-:W-:Y:S02]  /*ed50*/  LOP3.LUT R52, R53, 0x380, RZ, 0xc0, !PT ;  /* 0x0000038035347812 */ /* 0x000fe400078ec0ff */
[----:B------:R-:W-:Y:S01]  /*ed60*/  SHF.R.U64 R11, R11, 0x3, RZ ;  /* 0x000000030b0b7819 */ /* 0x000fe200000012ff */
[----:B------:R-:W-:Y:S01]  /*ed70*/  VIADD R20, R0, UR39 ;  /* 0x0000002700147c36 */ /* 0x000fe20008000000 */
[----:B------:R-:W-:Y:S01]  /*ed80*/  UIMAD UR4, UR19, UR13, UR4 ;  /* 0x0000000d130472a4 */ /* 0x000fe2000f8e0204 */
[----:B------:R-:W-:Y:S01]  /*ed90*/  SHF.R.U64 R60, R60, 0x3, RZ ;  /* 0x000000033c3c7819 */ /* 0x000fe200000012ff */
[----:B------:R-:W-:Y:S01]  /*eda0*/  UIMAD.WIDE.U32 UR8, UR19, UR12, UR8 ;  /* 0x0000000c130872a5 */ /* 0x000fe2000f8e0008 */
[----:B------:R-:W-:Y:S01]  /*edb0*/  SHF.R.U64 R56, R56, 0x3, RZ ;  /* 0x0000000338387819 */ /* 0x000fe200000012ff */
[----:B------:R-:W-:Y:S01]  /*edc0*/  ULDC.64 UR10, c[0x0][0xaf0] ;  /* 0x0002bc00000a7ab9 */ /* 0x000fe20000000a00 */
[----:B------:R-:W-:Y:S01]  /*edd0*/  SHF.R.U64 R52, R52, 0x3, RZ ;  /* 0x0000000334347819 */ /* 0x000fe200000012ff */
[----:B------:R-:W5:Y:S01]  /*ede0*/  LD.E.128 R4, desc[UR20][R4.64] ;  /* 0x0000001404047980 */ /* 0x000f62000c101d00 */
[----:B------:R-:W-:Y:S01]  /*edf0*/  LOP3.LUT R16, R11, R16, RZ, 0x3c, !PT ;  /* 0x000000100b107212 */ /* 0x000fe200078e3cff */
[----:B-1----:R-:W-:Y:S01]  /*ee00*/  @P1 IMAD.HI.U32 R0, R20, R3, RZ ;  /* 0x0000000314001227 */ /* 0x002fe200078e00ff */
[----:B------:R-:W-:Y:S01]  /*ee10*/  UIADD3 UR9, UR9, UR4, URZ ;  /* 0x0000000409097290 */ /* 0x000fe2000fffe03f */
[----:B------:R-:W-:Y:S01]  /*ee20*/  LOP3.LUT R60, R60, R61, RZ, 0x3c, !PT ;  /* 0x0000003d3c3c7212 */ /* 0x000fe200078e3cff */
[----:B------:R-:W-:Y:S01]  /*ee30*/  UIMAD UR4, UR18, UR10, URZ ;  /* 0x0000000a120472a4 */ /* 0x000fe2000f8e023f */
[----:B------:R-:W-:Y:S01]  /*ee40*/  LOP3.LUT R56, R56, R57, RZ, 0x3c, !PT ;  /* 0x0000003938387212 */ /* 0x000fe200078e3cff */
[--C-:B------:R-:W-:Y:S01]  /*ee50*/  IMAD.X R61, RZ, RZ, R17.reuse, P6 ;  /* 0x000000ffff3d7224 */ /* 0x100fe200030e0611 */
[----:B------:R-:W-:Y:S01]  /*ee60*/  LOP3.LUT R52, R52, R53, RZ, 0x3c, !PT ;  /* 0x0000003534347212 */ /* 0x000fe200078e3cff */
[--C-:B------:R-:W-:Y:S01]  /*ee70*/  IMAD.X R57, RZ, RZ, R17.reuse, P5 ;  /* 0x000000ffff397224 */ /* 0x100fe200028e0611 */
[----:B------:R1:W5:Y:S01]  /*ee80*/  LD.E.128 R28, desc[UR20][R16.64] ;  /* 0x00000014101c7980 */ /* 0x000362000c101d00 */
[----:B------:R-:W-:Y:S01]  /*ee90*/  IMAD.X R53, RZ, RZ, R17, P4 ;  /* 0x000000ffff357224 */ /* 0x000fe200020e0611 */
[----:B------:R-:W-:-:S02]  /*eea0*/  UIMAD UR4, UR17, UR11, UR4 ;  /* 0x0000000b110472a4 */ /* 0x000fc4000f8e0204 */
[----:B------:R-:W-:Y:S01]  /*eeb0*/  UIMAD.WIDE.U32 UR8, UR17, UR10, UR8 ;  /* 0x0000000a110872a5 */ /* 0x000fe2000f8e0008 */
[----:B------:R-:W5:Y:S02]  /*eec0*/  LD.E.128 R8, desc[UR20][R8.64] ;  /* 0x0000001408087980 */ /* 0x000f64000c101d00 */
[----:B------:R-:W-:Y:S02]  /*eed0*/  ULDC.64 UR10, c[0x0][0xae0] ;  /* 0x0002b800000a7ab9 */ /* 0x000fe40000000a00 */
[----:B------:R-:W5:Y:S01]  /*eee0*/  LD.E.128 R44, desc[UR20][R44.64] ;  /* 0x000000142c2c7980 */ /* 0x000f62000c101d00 */
[----:B-1----:R-:W-:Y:S01]  /*eef0*/  IMAD.MOV.U32 R17, RZ, RZ, R20 ;  /* 0x000000ffff117224 */ /* 0x002fe200078e0014 */
        /* <DEDUP_REMOVED lines=40> */
[----:B0-----:R0:W1:Y:S01]  /*f180*/  SHFL.IDX PT, R21, R36, RZ, 0x181f ;  /* 0x00181fff24157589 */ /* 0x00106200000e0000 */
[----:B------:R-:W-:Y:S01]  /*f190*/  ISETP.GE.AND P0, PT, R0, R65, PT ;  /* 0x000000410000720c */ /* 0x000fe20003f06270 */
[----:B------:R-:W-:Y:S01]  /*f1a0*/  BSSY B1, `(.L_x_4888) ;  /* 0x0000012000017945 */ /* 0x000fe20003800000 */
[----:B------:R0:W-:Y:S01]  /*f1b0*/  SYNCS.ARRIVE.TRANS64.RED.A1T0 RZ, [R38+URZ], RZ ;  /* 0x000000ff26ff79a7 */ /* 0x0001e2000810043f */
[----:B------:R0:W2:Y:S02]  /*f1c0*/  SHFL.IDX PT, R0, R37, RZ, 0x181f ;  /* 0x00181fff25007589 */ /* 0x0000a400000e0000 */
[----:B------:R-:W-:Y:S08]  /*f1d0*/  @P2 BRA `(.L_x_4889) ;  /* 0x0000000000382947 */ /* 0x000ff00003800000 */
[----:B------:R-:W-:Y:S01]  /*f1e0*/  ULDC UR4, c[0x0][0xac8] ;  /* 0x0002b20000047ab9 */ /* 0x000fe20000000800 */
[----:B------:R-:W-:Y:S01]  /*f1f0*/  ULDC.64 UR8, c[0x0][0x208] ;  /* 0x0000820000087ab9 */ /* 0x000fe20000000a00 */
[----:B------:R-:W-:Y:S02]  /*f200*/  ISETP.GE.AND P4, PT, R22, UR4, PT ;  /* 0x0000000416007c0c */ /* 0x000fe4000bf86270 */
[----:B------:R-:W-:Y:S02]  /*f210*/  ISETP.GE.AND P3, PT, R23, UR4, PT ;  /* 0x0000000417007c0c */ /* 0x000fe4000bf66270 */
[----:B------:R-:W-:-:S09]  /*f220*/  ISETP.GE.AND P2, PT, R192, UR4, PT ;  /* 0x00000004c0007c0c */ /* 0x000fd2000bf46270 */
[CC--:B-1----:R-:W-:Y:S02]  /*f230*/  @!P4 LEA R2, P6, R22.reuse, R21.reuse, 0x1 ;  /* 0x000000151602c211 */ /* 0x0c2fe400078c08ff */
[CC--:B------:R-:W-:Y:S02]  /*f240*/  @!P3 LEA R16, P5, R23.reuse, R21.reuse, 0x1 ;  /* 0x000000151710b211 */ /* 0x0c0fe400078a08ff */
[-C--:B--2---:R-:W-:Y:S02]  /*f250*/  @!P4 LEA.HI.X R3, R22, R0.reuse, R205, 0x1, P6 ;  /* 0x000000001603c211 */ /* 0x084fe400030f0ccd */
[C---:B------:R-:W-:Y:S02]  /*f260*/  @!P2 LEA R20, P6, R192.reuse, R21, 0x1 ;  /* 0x00000015c014a211 */ /* 0x040fe400078c08ff */
[-C--:B------:R-:W-:Y:S01]  /*f270*/  @!P3 LEA.HI.X R17, R23, R0.reuse, R204, 0x1, P5 ;  /* 0x000000001711b211 */ /* 0x080fe200028f0ccc */
[----:B-----5:R3:W-:Y:S01]  /*f280*/  @!P4 ST.E.128 desc[UR8][R2.64], R28 ;  /* 0x0000001c0200c985 */ /* 0x0207e2000c101d08 */
[----:B------:R-:W-:-:S03]  /*f290*/  @!P2 LEA.HI.X R21, R192, R0, R203, 0x1, P6 ;  /* 0x00000000c015a211 */ /* 0x000fc600030f0ccb */
[----:B------:R3:W-:Y:S04]  /*f2a0*/  @!P3 ST.E.128 desc[UR8][R16.64], R48 ;  /* 0x000000301000b985 */ /* 0x0007e8000c101d08 */
[----:B------:R3:W-:Y:S02]  /*f2b0*/  @!P2 ST.E.128 desc[UR8][R20.64], R60 ;  /* 0x0000003c1400a985 */ /* 0x0007e4000c101d08 */
.L_x_4889:
[----:B------:R-:W-:Y:S05]  /*f2c0*/  BSYNC B1 ;  /* 0x0000000000017941 */ /* 0x000fea0003800000 */
.L_x_4888:
        /* <DEDUP_REMOVED lines=18> */
.L_x_4891:
[----:B------:R-:W-:Y:S05]  /*f3f0*/  BSYNC B1 ;  /* 0x0000000000017941 */ /* 0x000fea0003800000 */
.L_x_4890:
        /* <DEDUP_REMOVED lines=18> */
.L_x_4893:
[----:B------:R-:W-:Y:S05]  /*f520*/  BSYNC B1 ;  /* 0x0000000000017941 */ /* 0x000fea0003800000 */
.L_x_4892:
[----:B0-----:R-:W-:Y:S01]  /*f530*/  VIADD R0, R64, 0x60 ;  /* 0x0000006040007836 */ /* 0x001fe20000000000 */
[----:B--2-4-:R-:W0:Y:S04]  /*f540*/  SHFL.IDX PT, R37, R37, 0x3, 0x181f ;  /* 0x00781f0025257f89 */ /* 0x014e2800000e0000 */
[----:B------:R-:W-:Y:S01]  /*f550*/  ISETP.GE.AND P0, PT, R0, R65, PT ;  /* 0x000000410000720c */ /* 0x000fe20003f06270 */
[----:B------:R2:W4:-:S12]  /*f560*/  SHFL.IDX PT, R11, R36, 0x3, 0x181f ;  /* 0x00781f00240b7f89 */ /* 0x00051800000e0000 */
[----:B--2---:R-:W-:Y:S05]  /*f570*/  @P0 BRA `(.L_x_4894) ;  /* 0x0000000c00940947 */ /* 0x004fea0003800000 */
[----:B------:R-:W-:Y:S01]  /*f580*/  ULDC UR4, c[0x0][0xac8] ;  /* 0x0002b20000047ab9 */ /* 0x000fe20000000800 */
[----:B------:R-:W-:Y:S01]  /*f590*/  ULDC.64 UR8, c[0x0][0x208] ;  /* 0x0000820000087ab9 */ /* 0x000fe20000000a00 */
[----:B------:R-:W-:Y:S02]  /*f5a0*/  ISETP.GE.AND P2, PT, R22, UR4, PT ;  /* 0x0000000416007c0c */ /* 0x000fe4000bf46270 */
[----:B------:R-:W-:-:S11]  /*f5b0*/  ISETP.GE.AND P3, PT, R23, UR4, PT ;  /* 0x0000000417007c0c */ /* 0x000fd6000bf66270 */
[CC--:B----4-:R-:W-:Y:S02]  /*f5c0*/  @!P2 LEA R2, P0, R22.reuse, R11.reuse, 0x1 ;  /* 0x0000000b1602a211 */ /* 0x0d0fe400078008ff */
[C---:B------:R-:W-:Y:S02]  /*f5d0*/  @!P3 LEA R8, P1, R23.reuse, R11, 0x1 ;  /* 0x0000000b1708b211 */ /* 0x040fe400078208ff */
[-C--:B0-----:R-:W-:Y:S02]  /*f5e0*/  @!P2 LEA.HI.X R3, R22, R37.reuse, R205, 0x1, P0 ;  /* 0x000000251603a211 */ /* 0x081fe400000f0ccd */
[----:B------:R-:W-:Y:S02]  /*f5f0*/  ISETP.GE.AND P0, PT, R192, UR4, PT ;  /* 0x00000004c0007c0c */ /* 0x000fe4000bf06270 */
[----:B------:R-:W-:Y:S01]  /*f600*/  @!P3 LEA.HI.X R9, R23, R37, R204, 0x1, P1 ;  /* 0x000000251709b211 */ /* 0x000fe200008f0ccc */
[----:B------:R2:W-:Y:S04]  /*f610*/  @!P2 ST.E.128 desc[UR8][R2.64], R4 ;  /* 0x000000040200a985 */ /* 0x0005e8000c101d08 */
[----:B------:R2:W-:Y:S06]  /*f620*/  @!P3 ST.E.128 desc[UR8][R8.64], R24 ;  /* 0x000000180800b985 */ /* 0x0005ec000c101d08 */
[----:B------:R-:W-:Y:S05]  /*f630*/  @P0 BRA `(.L_x_4894) ;  /* 0x0000000c00640947 */ /* 0x000fea0003800000 */
[----:B--2---:R-:W-:Y:S01]  /*f640*/  LEA R2, P0, R192, R11, 0x1 ;  /* 0x0000000bc0027211 */ /* 0x004fe200078008ff */
[----:B------:R-:W-:-:S03]  /*f650*/  ULDC.64 UR8, c[0x0][0x208] ;  /* 0x0000820000087ab9 */ /* 0x000fc60000000a00 */
[----:B------:R-:W-:-:S05]  /*f660*/  LEA.HI.X R3, R192, R37, R203, 0x1, P0 ;  /* 0x00000025c0037211 */ /* 0x000fca00000f0ccb */
[----:B------:R0:W-:Y:S01]  /*f670*/  ST.E.128 desc[UR8][R2.64], R40 ;  /* 0x0000002802007985 */ /* 0x0001e2000c101d08 */
[----:B------:R-:W-:Y:S05]  /*f680*/  BRA `(.L_x_4894) ;  /* 0x0000000c00507947 */ /* 0x000fea0003800000 */
.L_x_4886:
        /* <DEDUP_REMOVED lines=36> */
.L_x_4895:
        /* <DEDUP_REMOVED lines=50> */
.L_x_4897:
[----:B------:R-:W-:Y:S05]  /*fbf0*/  BSYNC B1 ;  /* 0x0000000000017941 */ /* 0x000fea0003800000 */
.L_x_4896:
        /* <DEDUP_REMOVED lines=63> */
[----:B------:R3:W-:Y:S01]  /*fff0*/  @!P4 ST.E.128 desc[UR8][R8.64], RZ ;  /* 0x000000ff0800c985 */ /* 0x0007e2000c101d08 */
[----:B------:R-:W-:-:S03]  /*10000*/  @!P2 LEA.HI.X R3, R192, R0, R203, 0x1, P6 ;  /* 0x00000000c003a211 */ /* 0x000fc600030f0ccb */
[----:B------:R3:W-:Y:S04]  /*10010*/  @!P3 ST.E.128 desc[UR8][R12.64], RZ ;  /* 0x000000ff0c00b985 */ /* 0x0007e8000c101d08 */
[----:B------:R3:W-:Y:S02]  /*10020*/  @!P2 ST.E.128 desc[UR8][R2.64], RZ ;  /* 0x000000ff0200a985 */ /* 0x0007e4000c101d08 */
.L_x_4899:
[----:B------:R-:W-:Y:S05]  /*10030*/  BSYNC B1 ;  /* 0x0000000000017941 */ /* 0x000fea0003800000 */
.L_x_4898:
        /* <DEDUP_REMOVED lines=18> */
.L_x_4901:
[----:B------:R-:W-:Y:S05]  /*10160*/  BSYNC B1 ;  /* 0x0000000000017941 */ /* 0x000fea0003800000 */
.L_x_4900:
        /* <DEDUP_REMOVED lines=18> */
.L_x_4903:
[----:B------:R-:W-:Y:S05]  /*10290*/  BSYNC B1 ;  /* 0x0000000000017941 */ /* 0x000fea0003800000 */
.L_x_4902:
        /* <DEDUP_REMOVED lines=19> */
.L_x_4894:
[----:B------:R-:W-:Y:S05]  /*103d0*/  BSYNC B0 ;  /* 0x0000000000007941 */ /* 0x000fea0003800000 */
.L_x_4885:
[----:B------:R-:W-:Y:S02]  /*103e0*/  ULDC UR4, c[0x0][0xc3c] ;  /* 0x00030f0000047ab9 */ /* 0x000fe40000000800 */
[----:B------:R-:W-:-:S06]  /*103f0*/  UISETP.GE.AND UP0, UPT, UR6, UR4, UPT ;  /* 0x000000040600728c */ /* 0x000fcc000bf06270 */
[----:B------:R-:W-:-:S13]  /*10400*/  PLOP3.LUT P0, PT, PT, PT, UP0, 0x80, 0x0 ;  /* 0x000000000000781c */ /* 0x000fda0003f0f008 */
[----:B------:R-:W-:Y:S05]  /*10410*/  @!P0 BRA `(.L_x_4904) ;  /* 0xffffff08008c8947 */ /* 0x000fea000383ffff */
[----:B------:R-:W-:Y:S05]  /*10420*/  EXIT ;  /* 0x000000000000794d */ /* 0x000fea0003800000 */
.L_x_4803:
        /* <DEDUP_REMOVED lines=18> */
.L_x_4905:
        /* <DEDUP_REMOVED lines=43> */
.L_x_4911:
        /* <DEDUP_REMOVED lines=13> */
.L_x_4910:
[----:B------:R-:W-:Y:S05]  /*108d0*/  BSYNC B0 ;  /* 0x0000000000007941 */ /* 0x000fea0003800000 */
.L_x_4909:
        /* <DEDUP_REMOVED lines=21> */
.L_x_4907:
        /* <DEDUP_REMOVED lines=21> */
.L_x_4912:
        /* <DEDUP_REMOVED lines=57> */
.L_x_4908:
[----:B------:R-:W-:Y:S02]  /*10f10*/  IMAD.MOV.U32 R17, RZ, RZ, RZ ;  /* 0x000000ffff117224 */ /* 0x000fe400078e00ff */
[----:B------:R-:W-:Y:S02]  /*10f20*/  IMAD.U32 R16, RZ, RZ, UR6 ;  /* 0x00000006ff107e24 */ /* 0x000fe4000f8e00ff */
[----:B------:R-:W-:-:S07]  /*10f30*/  IMAD.MOV.U32 R18, RZ, RZ, RZ ;  /* 0x000000ffff127224 */ /* 0x000fce00078e00ff */
.L_x_4913:
[----:B------:R-:W-:-:S13]  /*10f40*/  ISETP.NE.AND P0, PT, R0, RZ, PT ;  /* 0x000000ff0000720c */ /* 0x000fda0003f05270 */
[----:B------:R-:W1:Y:S01]  /*10f50*/  @!P0 S2R R3, SR_CgaCtaId ;  /* 0x0000000000038919 */ /* 0x000e620000008800 */
[----:B------:R-:W-:-:S04]  /*10f60*/  @!P0 MOV R0, 0x400 ;  /* 0x0000040000008802 */ /* 0x000fc80000000f00 */
[----:B-1----:R-:W-:-:S05]  /*10f70*/  @!P0 LEA R0, R3, R0, 0x18 ;  /* 0x0000000003008211 */ /* 0x002fca00078ec0ff */
[----:B------:R1:W-:Y:S01]  /*10f80*/  @!P0 STS.128 [R0+0x308d0], R16 ;  /* 0x0308d01000008388 */ /* 0x0003e20000000c00 */
[----:B------:R-:W-:Y:S06]  /*10f90*/  BAR.ARV 0x5, 0x180 ;  /* 0x0146000000007b1d */ /* 0x000fec0000002000 */
.L_x_4906:
        /* <DEDUP_REMOVED lines=28> */
[----:B------:R-:W-:Y:S04]  /*11160*/  STL [R1+0x1c], R3 ;  /* 0x00001c0301007387 */ /* 0x000fe80000100800 */
[----:B------:R-:W-:Y:S04]  /*11170*/  STL [R1+0x38], RZ ;  /* 0x000038ff01007387 */ /* 0x000fe80000100800 */
[----:B------:R0:W-:Y:S04]  /*11180*/  STL [R1+0x10], R2 ;  /* 0x0000100201007387 */ /* 0x0001e80000100800 */
[----:B------:R1:W-:Y:S01]  /*11190*/  STL [R1+0x4], RZ ;  /* 0x000004ff01007387 */ /* 0x0003e20000100800 */
[----:B0-----:R-:W-:-:S02]  /*111a0*/  LOP3.LUT R2, R0, 0x40, RZ, 0xfc, !PT ;  /* 0x0000004000027812 */ /* 0x001fc400078efcff */
[----:B-1----:R-:W-:-:S07]  /*111b0*/  LOP3.LUT R0, R0, 0x80, RZ, 0xfc, !PT ;  /* 0x0000008000007812 */ /* 0x002fce00078efcff */
.L_x_5028:
[----:B------:R-:W-:Y:S05]  /*111c0*/  YIELD ;  /* 0x0000000000007946 */ /* 0x000fea0003800000 */
[----:B------:R-:W-:Y:S01]  /*111d0*/  ULDC.64 UR4, c[0x0][0xa28] ;  /* 0x00028a0000047ab9 */ /* 0x000fe20000000a00 */
[----:B---3--:R-:W-:Y:S01]  /*111e0*/  IMAD.MOV.U32 R0, RZ, RZ, RZ ;  /* 0x000000ffff007224 */ /* 0x008fe200078e00ff */
[----:B------:R-:W-:Y:S01]  /*111f0*/  ISETP.NE.U32.AND P0, PT, RZ, UR4, PT ;  /* 0x00000004ff007c0c */ /* 0x000fe2000bf05070 */
[----:B0-----:R-:W0:Y:S01]  /*11200*/  LDC.64 R4, c[0x0][0xa00] ;  /* 0x00028000ff047b82 */ /* 0x001e220000000a00 */
[----:B------:R-:W-:Y:S01]  /*11210*/  ULDC.64 UR8, c[0x0][0x208] ;  /* 0x0000820000087ab9 */ /* 0x000fe20000000a00 */
[----:B-1----:R-:W-:-:S02]  /*11220*/  CS2R R8, SRZ ;  /* 0x0000000000087805 */ /* 0x002fc4000001ff00 */
[----:B------:R-:W-:Y:S01]  /*11230*/  ISETP.NE.AND.EX P0, PT, RZ, UR5, PT, P0 ;  /* 0x00000005ff007c0c */ /* 0x000fe2000bf05300 */
[----:B------:R-:W-:Y:S01]  /*11240*/  ULDC.64 UR4, c[0x0][0xa18] ;  /* 0x0002860000047ab9 */ /* 0x000fe20000000a00 */
[----:B------:R-:W-:-:S11]  /*11250*/  ULDC.64 UR6, c[0x0][0xa08] ;  /* 0x0002820000067ab9 */ /* 0x000fd60000000a00 */
[----:B------:R-:W1:Y:S02]  /*11260*/  @P0 LDC.64 R2, c[0x0][0xa28] ;  /* 0x00028a00ff020b82 */ /* 0x000e640000000a00 */
[----:B-1----:R-:W-:-:S05]  /*11270*/  @P0 IMAD.WIDE R2, R19, 0x4, R2 ;  /* 0x0000000413020825 */ /* 0x002fca00078e0202 */
[----:B------:R1:W5:Y:S01]  /*11280*/  @P0 LDG.E R0, desc[UR8][R2.64] ;  /* 0x0000000802000981 */ /* 0x000362000c1e1900 */
[----:B------:R-:W-:Y:S01]  /*11290*/  ISETP.NE.U32.AND P0, PT, RZ, UR4, PT ;  /* 0x00000004ff007c0c */ /* 0x000fe2000bf05070 */
[----:B0-----:R-:W-:Y:S01]  /*112a0*/  IMAD.WIDE R4, R19, 0x4, R4 ;  /* 0x0000000413047825 */ /* 0x001fe200078e0204 */
[----:B------:R-:W-:Y:S02]  /*112b0*/  ISETP.NE.U32.AND P1, PT, RZ, UR6, PT ;  /* 0x00000006ff007c0c */ /* 0x000fe4000bf25070 */
[----:B------:R-:W-:Y:S01]  /*112c0*/  ISETP.NE.AND.EX P2, PT, RZ, UR5, PT, P0 ;  /* 0x00000005ff007c0c */ /* 0x000fe2000bf45300 */
[----:B------:R-:W-:Y:S01]  /*112d0*/  ULDC.64 UR4, c[0x0][0xa00] ;  /* 0x0002800000047ab9 */ /* 0x000fe20000000a00 */
[----:B------:R-:W-:Y:S02]  /*112e0*/  ISETP.NE.AND.EX P1, PT, RZ, UR7, PT, P1 ;  /* 0x00000007ff007c0c */ /* 0x000fe4000bf25310 */
[----:B------:R-:W-:Y:S01]  /*112f0*/  ISETP.NE.U32.AND P0, PT, RZ, UR4, PT ;  /* 0x00000004ff007c0c */ /* 0x000fe2000bf05070 */
[----:B-1----:R-:W0:Y:S03]  /*11300*/  LDC.64 R2, c[0x0][0xa08] ;  /* 0x00028200ff027b82 */ /* 0x002e260000000a00 */
[----:B------:R-:W-:-:S05]  /*11310*/  ISETP.NE.AND.EX P0, PT, RZ, UR5, PT, P0 ;  /* 0x00000005ff007c0c */ /* 0x000fca000bf05300 */
[----:B--2---:R-:W1:Y:S08]  /*11320*/  @P2 LDC.64 R6, c[0x0][0xa18] ;  /* 0x00028600ff062b82 */ /* 0x004e700000000a00 */
[----:B------:R-:W2:Y:S01]  /*11330*/  @P0 LDG.E R9, desc[UR8][R4.64] ;  /* 0x0000000804090981 */ /* 0x000ea2000c1e1900 */
[----:B------:R-:W-:Y:S01]  /*11340*/  ULDC UR4, c[0x0][0x288] ;  /* 0x0000a20000047ab9 */ /* 0x000fe20000000800 */
[----:B0-----:R-:W-:-:S05]  /*11350*/  IMAD.WIDE R2, R19, 0x4, R2 ;  /* 0x0000000413027825 */ /* 0x001fca00078e0202 */
[----:B------:R-:W5:Y:S01]  /*11360*/  @P1 LDG.E R8, desc[UR8][R2.64] ;  /* 0x0000000802081981 */ /* 0x000f62000c1e1900 */
[----:B-1----:R-:W-:-:S03]  /*11370*/  @P2 IMAD.WIDE R6, R19, 0x4, R6 ;  /* 0x0000000413062825 */ /* 0x002fc600078e0206 */
        /* <DEDUP_REMOVED lines=14> */
[----:B------:R-:W-:Y:S02]  /*11460*/  ULDC.64 UR4, c[0x0][0x208] ;  /* 0x0000820000047ab9 */ /* 0x000fe40000000a00 */
[----:B------:R-:W0:Y:S04]  /*11470*/  LDG.E R7, desc[UR4][R4.64] ;  /* 0x0000000404077981 */ /* 0x000e28000c1e1900 */
[----:B------:R-:W0:Y:S02]  /*11480*/  LDG.E R4, desc[UR4][R4.64+0x4] ;  /* 0x0000040404047981 */ /* 0x000e24000c1e1900 */
[----:B0-----:R-:W-:-:S05]  /*11490*/  IMAD.IADD R9, R4, 0x1, -R7 ;  /* 0x0000000104097824 */ /* 0x001fca00078e0a07 */
[----:B------:R1:W-:Y:S02]  /*114a0*/  STL [R1+0x30], R9 ;  /* 0x0000300901007387 */ /* 0x0003e40000100800 */
.L_x_4915:
[----:B-----5:R-:W-:Y:S01]  /*114b0*/  IMAD.IADD R4, R8, 0x1, R0 ;  /* 0x0000000108047824 */ /* 0x020fe200078e0200 */
[----:B------:R-:W-:Y:S02]  /*114c0*/  ULDC.64 UR4, c[0x0][0xa20] ;  /* 0x0002880000047ab9 */ /* 0x000fe40000000a00 */
[----:B------:R-:W-:Y:S02]  /*114d0*/  ISETP.NE.U32.AND P0, PT, RZ, UR4, PT ;  /* 0x00000004ff007c0c */ /* 0x000fe4000bf05070 */
[----:B------:R2:W-:Y:S02]  /*114e0*/  STL [R1+0x14], R4 ;  /* 0x0000140401007387 */ /* 0x0005e40000100800 */
[----:B------:R-:W-:-:S13]  /*114f0*/  ISETP.NE.AND.EX P0, PT, RZ, UR5, PT, P0 ;  /* 0x00000005ff007c0c */ /* 0x000fda000bf05300 */
[----:B--2---:R-:W-:Y:S05]  /*11500*/  @!P0 BRA `(.L_x_4916) ;  /* 0x0000000000148947 */ /* 0x004fea0003800000 */
[----:B------:R-:W2:Y:S01]  /*11510*/  LDC.64 R2, c[0x0][0xa20] ;  /* 0x00028800ff027b82 */ /* 0x000ea20000000a00 */
[----:B------:R-:W-:Y:S01]  /*11520*/  ULDC.64 UR4, c[0x0][0x208] ;  /* 0x0000820000047ab9 */ /* 0x000fe20000000a00 */
[----:B--2---:R-:W-:-:S05]  /*11530*/  IMAD.WIDE R2, R19, 0x4, R2 ;  /* 0x0000000413027825 */ /* 0x004fca00078e0202 */
[----:B------:R2:W5:Y:S01]  /*11540*/  LDG.E R6, desc[UR4][R2.64] ;  /* 0x0000000402067981 */ /* 0x000562000c1e1900 */
[----:B------:R-:W-:Y:S05]  /*11550*/  BRA `(.L_x_4917) ;  /* 0x0000000000147947 */ /* 0x000fea0003800000 */
.L_x_4916:
[----:B------:R-:W-:Y:S05]  /*11560*/  @!P1 BRA `(.L_x_4917) ;  /* 0x0000000000109947 */ /* 0x000fea0003800000 */
[----:B------:R-:W-:Y:S02]  /*11570*/  ULDC.64 UR4, c[0x0][0x208] ;  /* 0x0000820000047ab9 */ /* 0x000fe40000000a00 */
[----:B------:R-:W2:Y:S04]  /*11580*/  LDG.E R6, desc[UR4][R2.64] ;  /* 0x0000000402067981 */ /* 0x000ea8000c1e1900 */
[----:B------:R-:W2:Y:S02]  /*11590*/  LDG.E R2, desc[UR4][R2.64+0x4] ;  /* 0x0000040402027981 */ /* 0x000ea4000c1e1900 */
[----:B--2---:R-:W-:-:S07]  /*115a0*/  IMAD.IADD R6, R2, 0x1, -R6 ;  /* 0x0000000102067824 */ /* 0x004fce00078e0a06 */
.L_x_4917:
[----:B--2---:R-:W2:Y:S01]  /*115b0*/  LDC R2, c[0x0][0x448] ;  /* 0x00011200ff027b82 */ /* 0x004ea20000000800 */
[----:B------:R-:W-:Y:S02]  /*115c0*/  IMAD.SHL.U32 R8, R17, 0x80, RZ ;  /* 0x0000008011087824 */ /* 0x000fe400078e00ff */
[----:B-----5:R-:W-:Y:S02]  /*115d0*/  IMAD.IADD R0, R6, 0x1, -R0 ;  /* 0x0000000106007824 */ /* 0x020fe400078e0a00 */
[----:B------:R-:W-:Y:S01]  /*115e0*/  VIADD R4, R8, 0x7f ;  /* 0x0000007f08047836 */ /* 0x000fe20000000000 */
[----:B------:R3:W-:Y:S03]  /*115f0*/  STL [R1+0x2c], R8 ;  /* 0x00002c0801007387 */ /* 0x0007e60000100800 */
[----:B------:R-:W-:Y:S01]  /*11600*/  IMAD.MOV.U32 R6, RZ, RZ, R4 ;  /* 0x000000ffff067224 */ /* 0x000fe200078e0004 */
[----:B--2---:R-:W-:-:S13]  /*11610*/  ISETP.NE.AND P1, PT, R2, 0x1, PT ;  /* 0x000000010200780c */ /* 0x004fda0003f25270 */
[----:B------:R-:W2:Y:S08]  /*11620*/  @P1 LDC R3, c[0x0][0x44c] ;  /* 0x00011300ff031b82 */ /* 0x000eb00000000800 */
[----:B------:R-:W4:Y:S01]  /*11630*/  @P1 LDC R2, c[0x0][0x450] ;  /* 0x00011400ff021b82 */ /* 0x000f220000000800 */
[----:B--2---:R-:W-:-:S05]  /*11640*/  @P1 IMAD.HI.U32 R3, R4, R3, RZ ;  /* 0x0000000304031227 */ /* 0x004fca00078e00ff */
[----:B----4-:R-:W-:Y:S02]  /*11650*/  @P1 SHF.R.U32.HI R6, RZ, R2, R3 ;  /* 0x00000002ff061219 */ /* 0x010fe40000011603 */
[----:B------:R-:W-:-:S05]  /*11660*/  IADD3 R2, R0, 0x1, -R9 ;  /* 0x0000000100027810 */ /* 0x000fca0007ffe809 */
[----:B------:R-:W-:Y:S02]  /*11670*/  IMAD.IADD R6, R2, 0x1, R6 ;  /* 0x0000000102067824 */ /* 0x000fe400078e0206 */
[----:B------:R-:W2:Y:S02]  /*11680*/  LDC.64 R2, c[0x0][0x9e0] ;  /* 0x00027800ff027b82 */ /* 0x000ea40000000a00 */
[----:B--2---:R-:W-:Y:S01]  /*11690*/  ISETP.GE.AND P2, PT, R3, 0x1, PT ;  /* 0x000000010300780c */ /* 0x004fe20003f46270 */
[----:B------:R-:W-:-:S12]  /*116a0*/  IMAD.IADD R2, R6, 0x1, R2 ;  /* 0x0000000106027824 */ /* 0x000fd800078e0202 */
[----:B---3--:R-:W-:Y:S05]  /*116b0*/  @!P2 BRA `(.L_x_4918) ;  /* 0x000000000048a947 */ /* 0x008fea0003800000 */
[C---:B------:R-:W-:Y:S01]  /*116c0*/  ISETP.GT.AND P0, PT, R6.reuse, RZ, PT ;  /* 0x000000ff0600720c */ /* 0x040fe20003f04270 */
[----:B------:R-:W-:Y:S01]  /*116d0*/  BSSY B0, `(.L_x_4919) ;  /* 0x000000e000007945 */ /* 0x000fe20003800000 */
[----:B------:R-:W-:-:S11]  /*116e0*/  VIADD R7, R6, 0xffffffff ;  /* 0xffffffff06077836 */ /* 0x000fd60000000000 */
[----:B------:R-:W-:Y:S05]  /*116f0*/  @P0 BRA `(.L_x_4920) ;  /* 0x00000000001c0947 */ /* 0x000fea0003800000 */
[----:B------:R-:W-:Y:S01]  /*11700*/  ISETP.NE.AND P0, PT, R3, 0x1, PT ;  /* 0x000000010300780c */ /* 0x000fe20003f05270 */
[----:B------:R-:W-:-:S12]  /*11710*/  IMAD.MOV R6, RZ, RZ, -R6 ;  /* 0x000000ffff067224 */ /* 0x000fd800078e0a06 */
[----:B------:R-:W2:Y:S02]  /*11720*/  @P0 LDC.64 R4, c[0x0][0x9e8] ;  /* 0x00027a00ff040b82 */ /* 0x000ea40000000a00 */
[----:B--2---:R-:W-:-:S05]  /*11730*/  @P0 IMAD.HI.U32 R4, R6, R4, RZ ;  /* 0x0000000406040227 */ /* 0x004fca00078e00ff */
[----:B------:R-:W-:-:S04]  /*11740*/  @P0 SHF.R.U32.HI R6, RZ, R5, R4 ;  /* 0x00000005ff060219 */ /* 0x000fc80000011604 */
[----:B------:R-:W-:Y:S01]  /*11750*/  LOP3.LUT R7, RZ, R6, RZ, 0x33, !PT ;  /* 0x00000006ff077212 */ /* 0x000fe200078e33ff */
[----:B------:R-:W-:Y:S06]  /*11760*/  BRA `(.L_x_4921) ;  /* 0x0000000000107947 */ /* 0x000fec0003800000 */
.L_x_4920:
[----:B------:R-:W-:-:S13]  /*11770*/  ISETP.NE.AND P0, PT, R3, 0x1, PT ;  /* 0x000000010300780c */ /* 0x000fda0003f05270 */
[----:B------:R-:W2:Y:S02]  /*11780*/  @P0 LDC.64 R4, c[0x0][0x9e8] ;  /* 0x00027a00ff040b82 */ /* 0x000ea40000000a00 */
[----:B--2---:R-:W-:-:S05]  /*11790*/  @P0 IMAD.HI.U32 R4, R7, R4, RZ ;  /* 0x0000000407040227 */ /* 0x004fca00078e00ff */
[----:B------:R-:W-:-:S07]  /*117a0*/  @P0 SHF.R.U32.HI R7, RZ, R5, R4 ;  /* 0x00000005ff070219 */ /* 0x000fce0000011604 */
.L_x_4921:
[----:B------:R-:W-:Y:S05]  /*117b0*/  BSYNC B0 ;  /* 0x0000000000007941 */ /* 0x000fea0003800000 */
.L_x_4919:
[----:B------:R-:W-:-:S05]  /*117c0*/  IMAD R7, R7, R3, R3 ;  /* 0x0000000307077224 */ /* 0x000fca00078e0203 */
[----:B------:R-:W-:-:S07]  /*117d0*/  VIMNMX R2, R2, R7, PT ;  /* 0x0000000702027248 */ /* 0x000fce0003fe0100 */
.L_x_4918:
[----:B------:R-:W2:Y:S01]  /*117e0*/  @P1 LDC R6, c[0x0][0x44c] ;  /* 0x00011300ff061b82 */ /* 0x000ea20000000800 */
[----:B------:R-:W-:Y:S01]  /*117f0*/  IMAD.MOV.U32 R4, RZ, RZ, R8 ;  /* 0x000000ffff047224 */ /* 0x000fe200078e0008 */
[----:B------:R-:W-:-:S06]  /*11800*/  ULDC UR4, c[0x0][0x9dc] ;  /* 0x0002770000047ab9 */ /* 0x000fcc0000000800 */
[----:B------:R-:W3:Y:S01]  /*11810*/  @P1 LDC R5, c[0x0][0x450] ;  /* 0x00011400ff051b82 */ /* 0x000ee20000000800 */
[----:B--2---:R-:W-:-:S05]  /*11820*/  @P1 IMAD.HI.U32 R6, R8, R6, RZ ;  /* 0x0000000608061227 */ /* 0x004fca00078e00ff */
[----:B---3--:R-:W-:Y:S01]  /*11830*/  @P1 SHF.R.U32.HI R4, RZ, R5, R6 ;  /* 0x00000005ff041219 */ /* 0x008fe20000011606 */
[----:B------:R-:W-:Y:S02]  /*11840*/  VIADD R5, R2, 0x5f ;  /* 0x0000005f02057836 */ /* 0x000fe40000000000 */
[----:B------:R-:W-:Y:S01]  /*11850*/  VIADD R6, R0, 0x5f ;  /* 0x0000005f00067836 */ /* 0x000fe20000000000 */
[----:B------:R-:W-:Y:S01]  /*11860*/  IADD3 R2, R4, R0, -R9 ;  /* 0x0000000004027210 */ /* 0x000fe20007ffe809 */
[----:B------:R-:W-:-:S04]  /*11870*/  IMAD.HI R5, R5, 0x2aaaaaab, RZ ;  /* 0x2aaaaaab05057827 */ /* 0x000fc800078e02ff */
[----:B------:R-:W-:Y:S01]  /*11880*/  IMAD.HI R6, R6, 0x2aaaaaab, RZ ;  /* 0x2aaaaaab06067827 */ /* 0x000fe200078e02ff */
[----:B------:R-:W-:-:S04]  /*11890*/  SHF.R.U32.HI R0, RZ, 0x1f, R5 ;  /* 0x0000001fff007819 */ /* 0x000fc80000011605 */
[----:B------:R-:W-:Y:S02]  /*118a0*/  SHF.R.U32.HI R4, RZ, 0x1f, R6 ;  /* 0x0000001fff047819 */ /* 0x000fe40000011606 */
[----:B------:R-:W-:Y:S02]  /*118b0*/  LEA.HI.SX32 R0, R5, R0, 0x1c ;  /* 0x0000000005007211 */ /* 0x000fe400078fe2ff */
[----:B------:R-:W-:-:S04]  /*118c0*/  LEA.HI.SX32 R4, R6, R4, 0x1c ;  /* 0x0000000406047211 */ /* 0x000fc800078fe2ff */
[----:B------:R-:W-:Y:S01]  /*118d0*/  VIMNMX R7, R4, R0, PT ;  /* 0x0000000004077248 */ /* 0x000fe20003fe0100 */
[----:B------:R-:W-:-:S04]  /*118e0*/  VIADD R0, R2, -UR4 ;  /* 0x8000000402007c36 */ /* 0x000fc80008000000 */
        /* <DEDUP_REMOVED lines=12> */
.L_x_4924:
[----:B------:R-:W-:-:S13]  /*119b0*/  ISETP.NE.AND P0, PT, R3, 0x1, PT ;  /* 0x000000010300780c */ /* 0x000fda0003f05270 */
[----:B------:R-:W3:Y:S02]  /*119c0*/  @P0 LDC.64 R4, c[0x0][0x9e8] ;  /* 0x00027a00ff040b82 */ /* 0x000ee40000000a00 */
[----:B---3--:R-:W-:-:S05]  /*119d0*/  @P0 IMAD.HI.U32 R4, R2, R4, RZ ;  /* 0x0000000402040227 */ /* 0x008fca00078e00ff */
[----:B------:R-:W-:-:S07]  /*119e0*/  @P0 SHF.R.U32.HI R2, RZ, R5, R4 ;  /* 0x00000005ff020219 */ /* 0x000fce0000011604 */
.L_x_4925:
[----:B------:R-:W-:Y:S05]  /*119f0*/  BSYNC B0 ;  /* 0x0000000000007941 */ /* 0x000fea0003800000 */
.L_x_4923:
[----:B------:R-:W-:-:S05]  /*11a00*/  IMAD R2, R2, R3, RZ ;  /* 0x0000000302027224 */ /* 0x000fca00078e02ff */
[----:B------:R-:W-:-:S07]  /*11a10*/  VIMNMX R0, R0, R2, !PT ;  /* 0x0000000200007248 */ /* 0x000fce0007fe0100 */
.L_x_4922:
[----:B------:R-:W-:Y:S01]  /*11a20*/  IMAD.HI R0, R0, 0x2aaaaaab, RZ ;  /* 0x2aaaaaab00007827 */ /* 0x000fe200078e02ff */
[----:B------:R-:W-:Y:S04]  /*11a30*/  BSSY B7, `(.L_x_4926) ;  /* 0x000046f000077945 */ /* 0x000fe80003800000 */
[----:B------:R-:W-:-:S04]  /*11a40*/  SHF.R.U32.HI R2, RZ, 0x1f, R0 ;  /* 0x0000001fff027819 */ /* 0x000fc80000011600 */
[----:B------:R-:W-:-:S04]  /*11a50*/  LEA.HI.SX32 R2, R0, R2, 0x1c ;  /* 0x0000000200027211 */ /* 0x000fc800078fe2ff */
        /* <DEDUP_REMOVED lines=15> */
[----:B----4-:R-:W3:Y:S01]  /*11b50*/  @P0 ATOMG.E.ADD.STRONG.GPU PT, R3, desc[UR6][R2.64], R5 ;  /* 0x00000005020309a8 */ /* 0x010ee200081ee1c6 */
[----:B------:R-:W4:Y:S02]  /*11b60*/  S2R R4, SR_LTMASK ;  /* 0x0000000000047919 */ /* 0x000f240000003900 */
[----:B----4-:R-:W-:-:S04]  /*11b70*/  LOP3.LUT R4, R4, UR4, RZ, 0xc0, !PT ;  /* 0x0000000404047c12 */ /* 0x010fc8000f8ec0ff */
[----:B--2---:R-:W2:Y:S01]  /*11b80*/  POPC R7, R4 ;  /* 0x0000000400077309 */ /* 0x004ea20000000000 */
[----:B---3--:R-:W2:Y:S02]  /*11b90*/  SHFL.IDX PT, R0, R3, R0, 0x1f ;  /* 0x00001f0003007589 */ /* 0x008ea400000e0000 */
[----:B--2---:R-:W-:Y:S01]  /*11ba0*/  IADD3 R16, R0, UR38, R7 ;  /* 0x0000002600107c10 */ /* 0x004fe2000fffe007 */
[----:B------:R-:W-:Y:S06]  /*11bb0*/  BRA `(.L_x_4928) ;  /* 0x0000004400587947 */ /* 0x000fec0003800000 */
.L_x_4927:
        /* <DEDUP_REMOVED lines=17> */
[----:B------:R-:W-:Y:S02]  /*11cd0*/  IMAD.MOV.U32 R12, RZ, RZ, 0x1 ;  /* 0x00000001ff0c7424 */ /* 0x000fe400078e00ff */
[----:B------:R-:W-:-:S07]  /*11ce0*/  IMAD.MOV.U32 R13, RZ, RZ, RZ ;  /* 0x000000ffff0d7224 */ /* 0x000fce00078e00ff */
[----:B------:R-:W-:-:S07]  /*11cf0*/  LEPC R20, `(.L_x_4930) ;  /* 0x000000001014794e */ /* 0x000fce0000000000 */
[----:B01-3--:R-:W-:Y:S05]  /*11d00*/  CALL.ABS.NOINC R2 ;  /* 0x0000000002007343 */ /* 0x00bfea0003c00000 */
.L_x_4930:
[----:B------:R-:W-:Y:S05]  /*11d10*/  BSYNC B6 ;  /* 0x0000000000067941 */ /* 0x000fea0003800000 */
.L_x_4929:
        /* <DEDUP_REMOVED lines=16> */
[----:B------:R-:W-:Y:S02]  /*11e20*/  IMAD.MOV.U32 R12, RZ, RZ, 0x1 ;  /* 0x00000001ff0c7424 */ /* 0x000fe400078e00ff */
[----:B---3--:R-:W-:-:S07]  /*11e30*/  IMAD.MOV.U32 R13, RZ, RZ, RZ ;  /* 0x000000ffff0d7224 */ /* 0x008fce00078e00ff */
[----:B------:R-:W-:-:S07]  /*11e40*/  LEPC R20, `(.L_x_4933) ;  /* 0x000000001014794e */ /* 0x000fce0000000000 */
[----:B01--4-:R-:W-:Y:S05]  /*11e50*/  CALL.ABS.NOINC R2 ;  /* 0x0000000002007343 */ /* 0x013fea0003c00000 */
.L_x_4933:
        /* <DEDUP_REMOVED lines=15> */
.L_x_4932:
[----:B------:R-:W-:Y:S05]  /*11f50*/  BSYNC B6 ;  /* 0x0000000000067941 */ /* 0x000fea0003800000 */
.L_x_4931:
[----:B------:R-:W-:Y:S01]  /*11f60*/  ULDC.64 UR4, c[0x0][0x9f8] ;  /* 0x00027e0000047ab9 */ /* 0x000fe20000000a00 */
[----:B------:R-:W3:Y:S01]  /*11f70*/  LDL R17, [R1+0x28] ;  /* 0x0000280001117983 */ /* 0x000ee20000100800 */
[----:B------:R-:W-:Y:S01]  /*11f80*/  ISETP.NE.U32.AND P0, PT, RZ, UR4, PT ;  /* 0x00000004ff007c0c */ /* 0x000fe2000bf05070 */
[----:B--2---:R-:W-:Y:S01]  /*11f90*/  IMAD.MOV.U32 R7, RZ, RZ, R19 ;  /* 0x000000ffff077224 */ /* 0x004fe200078e0013 */
[----:B------:R-:W-:Y:S02]  /*11fa0*/  ULDC.64 UR6, c[0x0][0x208] ;  /* 0x0000820000067ab9 */ /* 0x000fe40000000a00 */
[----:B------:R-:W-:Y:S01]  /*11fb0*/  ISETP.NE.AND.EX P0, PT, RZ, UR5, PT, P0 ;  /* 0x00000005ff007c0c */ /* 0x000fe2000bf05300 */
[----:B------:R-:W-:-:S12]  /*11fc0*/  ULDC.64 UR4, c[0x0][0xa08] ;  /* 0x0002820000047ab9 */ /* 0x000fd80000000a00 */
[----:B------:R-:W2:Y:S02]  /*11fd0*/  @P0 LDC.64 R2, c[0x0][0x9f8] ;  /* 0x00027e00ff020b82 */ /* 0x000ea40000000a00 */
[----:B--2---:R-:W-:-:S05]  /*11fe0*/  @P0 IMAD.WIDE R2, R19, 0x4, R2 ;  /* 0x0000000413020825 */ /* 0x004fca00078e0202 */
[----:B------:R2:W4:Y:S02]  /*11ff0*/  @P0 LDG.E R7, desc[UR6][R2.64] ;  /* 0x0000000602070981 */ /* 0x000524000c1e1900 */
[----:B--2---:R-:W2:Y:S02]  /*12000*/  LDC.64 R2, c[0x0][0x418] ;  /* 0x00010600ff027b82 */ /* 0x004ea40000000a00 */
[----:B--2---:R-:W-:Y:S01]  /*12010*/  LOP3.LUT P0, RZ, R2, UR4, RZ, 0xfc, !PT ;  /* 0x0000000402ff7c12 */ /* 0x004fe2000f80fcff */
        /* <DEDUP_REMOVED lines=12> */
.L_x_5044:
        /* <DEDUP_REMOVED lines=11> */
.L_x_5047:
[----:B------:R-:W-:Y:S05]  /*12190*/  @!P6 BRA `(.L_x_4935) ;  /* 0x00000004003ce947 */ /* 0x000fea0003800000 */
[----:B------:R-:W-:-:S04]  /*121a0*/  ISETP.NE.U32.AND P0, PT, R2, RZ, PT ;  /* 0x000000ff0200720c */ /* 0x000fc80003f05070 */
[----:B------:R-:W-:-:S13]  /*121b0*/  ISETP.NE.AND.EX P0, PT, R3, RZ, PT, P0 ;  /* 0x000000ff0300720c */ /* 0x000fda0003f05300 */
[----:B------:R-:W-:Y:S05]  /*121c0*/  @!P0 BRA `(.L_x_4937) ;  /* 0x0000000000548947 */ /* 0x000fea0003800000 */
[----:B------:R-:W3:Y:S01]  /*121d0*/  LDC R6, c[0x0][0x43c] ;  /* 0x00010f00ff067b82 */ /* 0x000ee20000000800 */
[----:B01----:R-:W-:Y:S01]  /*121e0*/  IMAD.MOV.U32 R9, RZ, RZ, R0 ;  /* 0x000000ffff097224 */ /* 0x003fe200078e0000 */
[----:B------:R-:W-:Y:S01]  /*121f0*/  ULDC.64 UR4, c[0x0][0x428] ;  /* 0x00010a0000047ab9 */ /* 0x000fe20000000a00 */
[----:B------:R-:W-:Y:S02]  /*12200*/  ULDC.64 UR6, c[0x0][0x208] ;  /* 0x0000820000067ab9 */ /* 0x000fe40000000a00 */
[----:B----4-:R-:W-:Y:S01]  /*12210*/  IMAD.MOV.U32 R0, RZ, RZ, R9 ;  /* 0x000000ffff007224 */ /* 0x010fe200078e0009 */
[----:B---3--:R-:W-:-:S13]  /*12220*/  ISETP.NE.AND P0, PT, R6, 0x1, PT ;  /* 0x000000010600780c */ /* 0x008fda0003f05270 */
[----:B------:R-:W0:Y:S02]  /*12230*/  @P0 LDC.64 R4, c[0x0][0x440] ;  /* 0x00011000ff040b82 */ /* 0x000e240000000a00 */
        /* <DEDUP_REMOVED lines=14> */
.L_x_4937:
[----:B--2---:R-:W2:Y:S04]  /*12320*/  LDL R7, [R1] ;  /* 0x0000000001077983 */ /* 0x004ea80000100800 */
[----:B----4-:R-:W2:Y:S04]  /*12330*/  LDL R0, [R1+0x4] ;  /* 0x0000040001007983 */ /* 0x010ea80000100800 */
[----:B---3--:R-:W3:Y:S01]  /*12340*/  LDL R2, [R1+0x10] ;  /* 0x0000100001027983 */ /* 0x008ee20000100800 */
[----:B--2---:R-:W-:Y:S01]  /*12350*/  IMAD R0, R0, 0x8, R7 ;  /* 0x0000000800007824 */ /* 0x004fe200078e0207 */
[----:B---3--:R-:W-:-:S04]  /*12360*/  SHF.L.U32 R2, R2, 0x1f, RZ ;  /* 0x0000001f02027819 */ /* 0x008fc800000006ff */
[----:B------:R-:W2:Y:S02]  /*12370*/  SYNCS.PHASECHK.TRANS64.TRYWAIT P0, [R0+URZ+0x30840], R2 ;  /* 0x03084002000075a7 */ /* 0x000ea4000800017f */
[----:B--2---:R-:W-:Y:S05]  /*12380*/  @!P0 BRA `(.L_x_4938) ;  /* 0x0000005000b48947 */ /* 0x004fea0003800000 */
.L_x_5048:
        /* <DEDUP_REMOVED lines=11> */
.L_x_4939:
[----:B------:R-:W3:Y:S04]  /*12440*/  LDL R6, [R1] ;  /* 0x0000000001067983 */ /* 0x000ee80000100800 */
[----:B------:R-:W3:Y:S04]  /*12450*/  LDL R5, [R1+0x4] ;  /* 0x0000040001057983 */ /* 0x000ee80000100800 */
[----:B------:R-:W4:Y:S04]  /*12460*/  LDL R4, [R1+0x8] ;  /* 0x0000080001047983 */ /* 0x000f280000100800 */
[----:B------:R-:W4:Y:S04]  /*12470*/  LDL R3, [R1+0x14] ;  /* 0x0000140001037983 */ /* 0x000f280000100800 */
[----:B--2---:R-:W2:Y:S01]  /*12480*/  LDL.LU R2, [R1+0x24] ;  /* 0x0000240001027983 */ /* 0x004ea20000300800 */
[----:B------:R-:W-:Y:S01]  /*12490*/  R2UR UR9, R0 ;  /* 0x00000000000972ca */ /* 0x000fe200000e0000 */
[----:B------:R-:W-:Y:S01]  /*124a0*/  UIADD3 UR4, UP0, UR36, 0x370, URZ ;  /* 0x0000037024047890 */ /* 0x000fe2000ff1e03f */
[----:B------:R-:W-:Y:S01]  /*124b0*/  R2UR UR12, R18 ;  /* 0x00000000120c72ca */ /* 0x000fe200000e0000 */
[----:B------:R-:W-:Y:S01]  /*124c0*/  UMOV UR10, URZ ;  /* 0x0000003f000a7c82 */ /* 0x000fe20008000000 */
[----:B-----5:R-:W-:Y:S01]  /*124d0*/  R2UR UR13, R17 ;  /* 0x00000000110d72ca */ /* 0x020fe200000e0000 */
[----:B------:R-:W-:Y:S01]  /*124e0*/  UMOV UR6, 0x0 ;  /* 0x0000000000067882 */ /* 0x000fe20000000000 */
[----:B------:R-:W-:Y:S01]  /*124f0*/  PLOP3.LUT P0, PT, PT, PT, PT, 0x80, 0x0 ;  /* 0x000000000000781c */ /* 0x000fe20003f0f070 */
[----:B------:R-:W-:Y:S01]  /*12500*/  UMOV UR7, 0x14f00000 ;  /* 0x14f0000000077882 */ /* 0x000fe20000000000 */
[----:B------:R-:W-:-:S05]  /*12510*/  UMOV UR16, 0x40 ;  /* 0x0000004000107882 */ /* 0x000fca0000000000 */
[----:B------:R-:W-:Y:S01]  /*12520*/  UIADD3 UR9, UR9, 0x30830, URZ ;  /* 0x0003083009097890 */ /* 0x000fe2000fffe03f */
[----:B---3--:R-:W-:Y:S01]  /*12530*/  IMAD R0, R5, 0x9000, R6 ;  /* 0x0000900005007824 */ /* 0x008fe200078e0206 */
[----:B----4-:R-:W-:-:S04]  /*12540*/  R2UR UR11, R4 ;  /* 0x00000000040b72ca */ /* 0x010fc800000e0000 */
[----:B------:R-:W-:Y:S02]  /*12550*/  R2UR UR8, R0 ;  /* 0x00000000000872ca */ /* 0x000fe400000e0000 */
[----:B------:R-:W-:Y:S02]  /*12560*/  R2UR UR5, R3 ;  /* 0x00000000030572ca */ /* 0x000fe400000e0000 */
[----:B--2---:R-:W-:-:S04]  /*12570*/  LOP3.LUT R2, R2, 0xfffffffe, RZ, 0xc0, !PT ;  /* 0xfffffffe02027812 */ /* 0x004fc800078ec0ff */
[----:B------:R-:W-:-:S05]  /*12580*/  @P0 LOP3.LUT R2, R2, 0x1, RZ, 0xfc, !PT ;  /* 0x0000000102020812 */ /* 0x000fca00078efcff */
[----:B------:R-:W-:Y:S02]  /*12590*/  UIADD3 UR14, UR8, 0x1e400, URZ ;  /* 0x0001e400080e7890 */ /* 0x000fe4000fffe03f */
[----:B------:R-:W-:Y:S01]  /*125a0*/  UIMAD UR11, UR11, 0x60, UR5 ;  /* 0x000000600b0b78a4 */ /* 0x000fe2000f8e0205 */
[----:B------:R3:W-:Y:S01]  /*125b0*/  STL [R1+0x24], R2 ;  /* 0x0000240201007387 */ /* 0x0007e20000100800 */
[----:B------:R-:W-:Y:S02]  /*125c0*/  UIADD3.X UR5, URZ, UR37, URZ, UP0, !UPT ;  /* 0x000000253f057290 */ /* 0x000fe400087fe43f */
[----:B------:R-:W-:Y:S02]  /*125d0*/  UIADD3 UR15, UR8, 0x21400, URZ ;  /* 0x00021400080f7890 */ /* 0x000fe4000fffe03f */
[----:B------:R-:W-:-:S03]  /*125e0*/  UIADD3 UR17, UR8, 0x24400, URZ ;  /* 0x0002440008117890 */ /* 0x000fc6000fffe03f */
[----:B------:R-:W-:Y:S01]  /*125f0*/  UMOV UR8, UR14 ;  /* 0x0000000e00087c82 */ /* 0x000fe20008000000 */
[----:B------:R-:W-:Y:S01]  /*12600*/  UMOV UR14, 0x80 ;  /* 0x00000080000e7882 */ /* 0x000fe20000000000 */
[----:B------:R2:W-:Y:S02]  /*12610*/  UTMALDG.4D [UR8], [UR4], desc[UR6] ;  /* 0x00000608040075b4 */ /* 0x0005e40008019000 */
[----:B--2---:R-:W-:Y:S01]  /*12620*/  UMOV UR8, UR15 ;  /* 0x0000000f00087c82 */ /* 0x004fe20008000000 */
[----:B------:R-:W-:Y:S02]  /*12630*/  UMOV UR10, UR16 ;  /* 0x00000010000a7c82 */ /* 0x000fe40008000000 */
[----:B------:R2:W-:Y:S02]  /*12640*/  UTMALDG.4D [UR8], [UR4], desc[UR6] ;  /* 0x00000608040075b4 */ /* 0x0005e40008019000 */
[----:B--2---:R-:W-:Y:S01]  /*12650*/  UMOV UR8, UR17 ;  /* 0x0000001100087c82 */ /* 0x004fe20008000000 */
[----:B------:R-:W-:-:S02]  /*12660*/  UMOV UR10, UR14 ;  /* 0x0000000e000a7c82 */ /* 0x000fc40008000000 */
[----:B------:R3:W-:Y:S02]  /*12670*/  UTMALDG.4D [UR8], [UR4], desc[UR6] ;  /* 0x00000608040075b4 */ /* 0x0007e40008019000 */
[----:B---3--:R-:W-:Y:S01]  /*12680*/  NOP ;  /* 0x0000000000007918 */ /* 0x008fe20000000000 */
.L_x_4935:
[----:B----4-:R-:W3:Y:S04]  /*12690*/  LDL R0, [R1] ;  /* 0x0000000001007983 */ /* 0x010ee80000100800 */
[----:B------:R-:W4:Y:S01]  /*126a0*/  LDL.LU R3, [R1+0x34] ;  /* 0x0000340001037983 */ /* 0x000f220000300800 */
[----:B------:R-:W-:Y:S05]  /*126b0*/  WARPSYNC.ALL ;  /* 0x0000000000007948 */ /* 0x000fea0003800000 */
[----:B------:R-:W-:Y:S01]  /*126c0*/  ULDC.64 UR4, c[0x0][0x298] ;  /* 0x0000a60000047ab9 */ /* 0x000fe20000000a00 */
[----:B------:R-:W-:Y:S01]  /*126d0*/  BSSY B6, `(.L_x_4940) ;  /* 0x000001c000067945 */ /* 0x000fe20003800000 */
[----:B------:R-:W-:Y:S01]  /*126e0*/  BAR.SYNC.DEFER_BLOCKING 0x8, 0x180 ;  /* 0x0206000000007b1d */ /* 0x000fe20000010000 */
[----:B---3--:R-:W-:Y:S01]  /*126f0*/  VIADD R0, R0, 0x12400 ;  /* 0x0001240000007836 */ /* 0x008fe20000000000 */
[----:B----4-:R-:W-:Y:S01]  /*12700*/  SHF.R.S32.HI R2, RZ, 0x1f, R3 ;  /* 0x0000001fff027819 */ /* 0x010fe20000011403 */
[----:B------:R-:W-:-:S03]  /*12710*/  IMAD.WIDE.U32 R4, R3, UR4, RZ ;  /* 0x0000000403047c25 */ /* 0x000fc6000f8e00ff */
[----:B------:R-:W-:Y:S01]  /*12720*/  LOP3.LUT P0, RZ, R0, 0x3ff, RZ, 0xc0, !PT ;  /* 0x000003ff00ff7812 */ /* 0x000fe2000780c0ff */
[----:B------:R-:W-:Y:S01]  /*12730*/  IMAD R2, R2, UR4, RZ ;  /* 0x0000000402027c24 */ /* 0x000fe2000f8e02ff */
[----:B------:R3:W-:Y:S03]  /*12740*/  STL.64 [R1+0x40], R4 ;  /* 0x0000400401007387 */ /* 0x0007e60000100a00 */
[----:B------:R-:W-:-:S04]  /*12750*/  IMAD R2, R3, UR5, R2 ;  /* 0x0000000503027c24 */ /* 0x000fc8000f8e0202 */
[----:B------:R-:W-:-:S05]  /*12760*/  IMAD.IADD R0, R5, 0x1, R2 ;  /* 0x0000000105007824 */ /* 0x000fca00078e0202 */
[----:B------:R3:W-:Y:S01]  /*12770*/  STL [R1+0x34], R0 ;  /* 0x0000340001007387 */ /* 0x0007e20000100800 */
[----:B------:R-:W-:Y:S05]  /*12780*/  @!P0 BRA `(.L_x_4941) ;  /* 0x0000000000408947 */ /* 0x000fea0003800000 */
[----:B------:R-:W-:Y:S01]  /*12790*/  MOV R2, 0x0 ;  /* 0x0000000000027802 */ /* 0x000fe20000000f00 */
[----:B------:R-:W-:Y:S01]  /*127a0*/  ULDC.64 UR6, c[0x4][0x1b8] ;  /* 0x01006e0000067ab9 */ /* 0x000fe20000000a00 */
[----:B------:R-:W-:Y:S01]  /*127b0*/  ULDC.64 UR8, c[0x4][0x1c0] ;  /* 0x0100700000087ab9 */ /* 0x000fe20000000a00 */
[----:B------:R-:W-:Y:S01]  /*127c0*/  ULDC.64 UR4, c[0x4][0xe8] ;  /* 0x01003a0000047ab9 */ /* 0x000fe20000000a00 */
[----:B---3--:R-:W-:Y:S02]  /*127d0*/  IMAD.U32 R4, RZ, RZ, UR6 ;  /* 0x00000006ff047e24 */ /* 0x008fe4000f8e00ff */
        /* <DEDUP_REMOVED lines=11> */
.L_x_4941:
[----:B------:R-:W-:Y:S05]  /*12890*/  BSYNC B6 ;  /* 0x0000000000067941 */ /* 0x000fea0003800000 */
.L_x_4940:
[----:B---3--:R-:W3:Y:S01]  /*128a0*/  LDL.LU R0, [R1+0x34] ;  /* 0x0000340001007983 */ /* 0x008ee20000300800 */
[----:B--2---:R-:W2:Y:S01]  /*128b0*/  LDC R7, c[0x0][0x448] ;  /* 0x00011200ff077b82 */ /* 0x004ea20000000800 */
[----:B------:R-:W-:Y:S01]  /*128c0*/  ULDC.64 UR4, c[0x0][0x2d8] ;  /* 0x0000b60000047ab9 */ /* 0x000fe20000000a00 */
[----:B------:R-:W-:Y:S01]  /*128d0*/  ULDC.64 UR6, c[0x0][0x280] ;  /* 0x0000a00000067ab9 */ /* 0x000fe20000000a00 */
[----:B------:R-:W3:Y:S04]  /*128e0*/  LDL.LU.64 R2, [R1+0x40] ;  /* 0x0000400001027983 */ /* 0x000ee80000300a00 */
[----:B01----:R-:W4:Y:S01]  /*128f0*/  LDL R9, [R1+0x2c] ;  /* 0x00002c0001097983 */ /* 0x003f220000100800 */
[----:B------:R-:W0:Y:S01]  /*12900*/  S2R R5, SR_TID.X ;  /* 0x0000000000057919 */ /* 0x000e220000002100 */
[----:B------:R-:W1:Y:S01]  /*12910*/  S2R R6, SR_TID.X ;  /* 0x0000000000067919 */ /* 0x000e620000002100 */
[----:B------:R-:W1:Y:S01]  /*12920*/  S2R R10, SR_TID.X ;  /* 0x00000000000a7919 */ /* 0x000e620000002100 */
[----:B0-----:R-:W-:-:S04]  /*12930*/  LOP3.LUT R5, R5, 0x7f, RZ, 0xc0, !PT ;  /* 0x0000007f05057812 */ /* 0x001fc800078ec0ff */
[----:B------:R-:W-:Y:S01]  /*12940*/  SHF.R.U32.HI R5, RZ, 0x3, R5 ;  /* 0x00000003ff057819 */ /* 0x000fe20000011605 */
[----:B-1----:R-:W-:-:S05]  /*12950*/  IMAD.SHL.U32 R8, R6, 0x10, RZ ;  /* 0x0000001006087824 */ /* 0x002fca00078e00ff */
[----:B------:R-:W-:Y:S01]  /*12960*/  LOP3.LUT R8, R5, 0x70, R8, 0xf8, !PT ;  /* 0x0000007005087812 */ /* 0x000fe200078ef808 */
[----:B------:R-:W-:-:S05]  /*12970*/  IMAD.SHL.U32 R10, R10, 0x8, RZ ;  /* 0x000000080a0a7824 */ /* 0x000fca00078e00ff */
[----:B------:R-:W-:-:S04]  /*12980*/  LOP3.LUT R10, R10, 0x38, RZ, 0xc0, !PT ;  /* 0x000000380a0a7812 */ /* 0x000fc800078ec0ff */
[C---:B------:R-:W-:Y:S02]  /*12990*/  LOP3.LUT R11, R10.reuse, 0x40, RZ, 0xfc, !PT ;  /* 0x000000400a0b7812 */ /* 0x040fe400078efcff */
[----:B------:R-:W-:Y:S01]  /*129a0*/  LOP3.LUT R10, R10, 0x80, RZ, 0xfc, !PT ;  /* 0x000000800a0a7812 */ /* 0x000fe200078efcff */
[----:B---3--:R-:W-:Y:S01]  /*129b0*/  IMAD.MOV.U32 R3, RZ, RZ, R0 ;  /* 0x000000ffff037224 */ /* 0x008fe200078e0000 */
        /* <DEDUP_REMOVED lines=12> */
[----:B--2---:R-:W-:Y:S01]  /*12a80*/  ISETP.NE.AND P0, PT, R7, 0x1, PT ;  /* 0x000000010700780c */ /* 0x004fe20003f05270 */
[----:B------:R-:W-:-:S12]  /*12a90*/  IMAD R4, R4, UR4, RZ ;  /* 0x0000000404047c24 */ /* 0x000fd8000f8e02ff */
[----:B------:R-:W0:Y:S08]  /*12aa0*/  @P0 LDC R5, c[0x0][0x44c] ;  /* 0x00011300ff050b82 */ /* 0x000e300000000800 */
[----:B------:R-:W1:Y:S01]  /*12ab0*/  @P0 LDC R6, c[0x0][0x450] ;  /* 0x00011400ff060b82 */ /* 0x000e620000000800 */
[----:B------:R-:W-:-:S04]  /*12ac0*/  IMAD.WIDE.U32 R2, R0, UR4, R2 ;  /* 0x0000000400027c25 */ /* 0x000fc8000f8e0002 */
[----:B------:R-:W-:Y:S01]  /*12ad0*/  IMAD R0, R0, UR5, R4 ;  /* 0x0000000500007c24 */ /* 0x000fe2000f8e0204 */
[----:B------:R-:W-:-:S03]  /*12ae0*/  ULDC.64 UR4, c[0x0][0x2d0] ;  /* 0x0000b40000047ab9 */ /* 0x000fc60000000a00 */
[----:B------:R-:W-:Y:S02]  /*12af0*/  IMAD.IADD R3, R3, 0x1, R0 ;  /* 0x0000000103037824 */ /* 0x000fe400078e0200 */
[----:B----4-:R-:W-:-:S04]  /*12b00*/  IMAD.IADD R0, R8, 0x1, R9 ;  /* 0x0000000108007824 */ /* 0x010fc800078e0209 */
        /* <DEDUP_REMOVED lines=15> */
[----:B------:R-:W-:Y:S02]  /*12c00*/  ISETP.GE.AND P0, PT, R10, UR4, PT ;  /* 0x000000040a007c0c */ /* 0x000fe4000bf06270 */
[----:B------:R0:W5:Y:S01]  /*12c10*/  LDL R10, [R1+0x1c] ;  /* 0x00001c00010a7983 */ /* 0x0001620000100800 */
[----:B------:R-:W1:Y:S01]  /*12c20*/  S2R R5, SR_TID.X ;  /* 0x0000000000057919 */ /* 0x000e620000002100 */
[----:B------:R-:W-:Y:S01]  /*12c30*/  IMAD R0, R0, UR5, R4 ;  /* 0x0000000500007c24 */ /* 0x000fe2000f8e0204 */
[----:B------:R-:W-:-:S03]  /*12c40*/  LEA R4, P3, R2, UR6, 0x1 ;  /* 0x0000000602047c11 */ /* 0x000fc6000f8608ff */
[----:B------:R-:W-:Y:S01]  /*12c50*/  IMAD.IADD R0, R3, 0x1, R0 ;  /* 0x0000000103007824 */ /* 0x000fe200078e0200 */
[----:B------:R-:W-:-:S04]  /*12c60*/  ISETP.GE.AND P1, PT, R11, UR4, PT ;  /* 0x000000040b007c0c */ /* 0x000fc8000bf26270 */
[----:B------:R-:W-:Y:S01]  /*12c70*/  LEA.HI.X R3, R2, UR7, R0, 0x1, P3 ;  /* 0x0000000702037c11 */ /* 0x000fe200098f0c00 */
[----:B-1----:R-:W-:-:S05]  /*12c80*/  IMAD.SHL.U32 R8, R5, 0x8, RZ ;  /* 0x0000000805087824 */ /* 0x002fca00078e00ff */
[----:B------:R-:W-:-:S04]  /*12c90*/  LOP3.LUT R8, R8, 0x38, RZ, 0xc0, !PT ;  /* 0x0000003808087812 */ /* 0x000fc800078ec0ff */
[----:B------:R-:W-:Y:S01]  /*12ca0*/  ISETP.GE.AND P2, PT, R8, UR4, PT ;  /* 0x0000000408007c0c */ /* 0x000fe2000bf46270 */
[----:B------:R-:W-:-:S03]  /*12cb0*/  UMOV UR4, 0xffffffff ;  /* 0xffffffff00047882 */ /* 0x000fc60000000000 */
[----:B0-----:R-:W-:Y:S09]  /*12cc0*/  BRA.DIV UR4, `(.L_x_4942) ;  /* 0x0000004a04787947 */ /* 0x001ff2000b800000 */
[----:B------:R-:W0:Y:S01]  /*12cd0*/  S2R R5, SR_TID.X ;  /* 0x0000000000057919 */ /* 0x000e220000002100 */
[----:B------:R-:W2:Y:S01]  /*12ce0*/  LDL.LU R8, [R1+0x2c] ;  /* 0x00002c0001087983 */ /* 0x000ea20000300800 */
[----:B0-----:R-:W-:-:S04]  /*12cf0*/  LOP3.LUT R5, R5, 0x7f, RZ, 0xc0, !PT ;  /* 0x0000007f05057812 */ /* 0x001fc800078ec0ff */
[----:B------:R-:W-:Y:S02]  /*12d00*/  SHF.R.U32.HI R6, RZ, 0x3, R5 ;  /* 0x00000003ff067819 */ /* 0x000fe40000011605 */
[----:B------:R-:W3:Y:S04]  /*12d10*/  LDL.LU R5, [R1+0x30] ;  /* 0x0000300001057983 */ /* 0x000ee80000300800 */
[----:B------:R-:W-:Y:S01]  /*12d20*/  SHFL.IDX PT, R9, R3, 0x1, 0x181f ;  /* 0x00381f0003097f89 */ /* 0x000fe200000e0000 */
[----:B------:R-:W-:Y:S01]  /*12d30*/  ULDC.64 UR4, c[0x0][0x208] ;  /* 0x0000820000047ab9 */ /* 0x000fe20000000a00 */
[----:B--2---:R-:W-:Y:S02]  /*12d40*/  IMAD.IADD R0, R6, 0x1, R8 ;  /* 0x0000000106007824 */ /* 0x004fe400078e0208 */
[----:B------:R-:W0:Y:S01]  /*12d50*/  S2R R6, SR_TID.X ;  /* 0x0000000000067919 */ /* 0x000e220000002100 */
[----:B---3--:R-:W-:-:S02]  /*12d60*/  IMAD R2, R5, R7, RZ ;  /* 0x0000000705027224 */ /* 0x008fc400078e02ff */
[----:B------:R-:W1:Y:S01]  /*12d70*/  SHFL.IDX PT, R7, R4, RZ, 0x181f ;  /* 0x00181fff04077589 */ /* 0x000e6200000e0000 */
[----:B0-----:R-:W-:-:S03]  /*12d80*/  IMAD.SHL.U32 R11, R6, 0x8, RZ ;  /* 0x00000008060b7824 */ /* 0x001fc600078e00ff */
[----:B------:R-:W0:Y:S01]  /*12d90*/  SHFL.IDX PT, R6, R3, RZ, 0x181f ;  /* 0x00181fff03067589 */ /* 0x000e2200000e0000 */
[C---:B------:R-:W-:Y:S01]  /*12da0*/  VIADD R5, R0.reuse, 0x10 ;  /* 0x0000001000057836 */ /* 0x040fe20000000000 */
[----:B------:R-:W-:-:S04]  /*12db0*/  ISETP.GE.AND P4, PT, R0, R2, PT ;  /* 0x000000020000720c */ /* 0x000fc80003f86270 */
[----:B------:R-:W-:Y:S02]  /*12dc0*/  ISETP.GE.AND P3, PT, R5, R2, PT ;  /* 0x000000020500720c */ /* 0x000fe40003f66270 */
[----:B------:R-:W2:Y:S01]  /*12dd0*/  SHFL.IDX PT, R5, R4, 0x1, 0x181f ;  /* 0x00381f0004057f89 */ /* 0x000ea200000e0000 */
[----:B------:R-:W-:-:S06]  /*12de0*/  LOP3.LUT R11, R11, 0x38, RZ, 0xc0, !PT ;  /* 0x000000380b0b7812 */ /* 0x000fcc00078ec0ff */
[----:B-1----:R-:W-:-:S05]  /*12df0*/  @!P4 LEA R7, P5, R11, R7, 0x1 ;  /* 0x000000070b07c211 */ /* 0x002fca00078a08ff */
[----:B0-----:R-:W-:-:S05]  /*12e00*/  @!P4 IMAD.X R6, RZ, RZ, R6, P5 ;  /* 0x000000ffff06c224 */ /* 0x001fca00028e0606 */
[----:B------:R-:W-:-:S04]  /*12e10*/  @!P4 LOP3.LUT R7, R7, R6, RZ, 0x3c, !PT ;  /* 0x000000060707c212 */ /* 0x000fc800078e3cff */
[----:B------:R-:W-:Y:S02]  /*12e20*/  @!P4 LOP3.LUT R6, R7, R6, RZ, 0x3c, !PT ;  /* 0x000000060706c212 */ /* 0x000fe400078e3cff */
[----:B--2---:R-:W-:Y:S02]  /*12e30*/  @!P3 LEA R8, P5, R11, R5, 0x1 ;  /* 0x000000050b08b211 */ /* 0x004fe400078a08ff */
[----:B------:R-:W-:-:S03]  /*12e40*/  @!P4 LOP3.LUT R7, R7, R6, RZ, 0x3c, !PT ;  /* 0x000000060707c212 */ /* 0x000fc600078e3cff */
[----:B------:R-:W-:Y:S02]  /*12e50*/  @!P3 IMAD.X R5, RZ, RZ, R9, P5 ;  /* 0x000000ffff05b224 */ /* 0x000fe400028e0609 */
[----:B-----5:R-:W-:Y:S04]  /*12e60*/  @!P4 LDGSTS.E.BYPASS.LTC128B.128 [R10+0x12400], desc[UR4][R6.64], !P2 ;  /* 0x12400000060acfae */ /* 0x020fe8000d101d44 */
[----:B------:R-:W-:Y:S04]  /*12e70*/  @!P4 LDGSTS.E.BYPASS.LTC128B.128 [R10+0x16400], desc[UR4][R6.64+0x80], !P1 ;  /* 0x16400080060acfae */ /* 0x000fe8000c901d44 */
[----:B------:R0:W-:Y:S02]  /*12e80*/  @!P4 LDGSTS.E.BYPASS.LTC128B.128 [R10+0x1a400], desc[UR4][R6.64+0x100], !P0 ;  /* 0x1a400100060acfae */ /* 0x0001e4000c101d44 */
[----:B0-----:R-:W-:-:S02]  /*12e90*/  @!P3 IMAD.MOV.U32 R6, RZ, RZ, R8 ;  /* 0x000000ffff06b224 */ /* 0x001fc400078e0008 */
[----:B------:R-:W-:Y:S02]  /*12ea0*/  @!P3 IMAD.MOV.U32 R7, RZ, RZ, R5 ;  /* 0x000000ffff07b224 */ /* 0x000fe400078e0005 */
[----:B------:R-:W-:-:S03]  /*12eb0*/  VIADD R5, R0, 0x20 ;  /* 0x0000002000057836 */ /* 0x000fc60000000000 */
[----:B------:R-:W-:Y:S04]  /*12ec0*/  @!P3 LDGSTS.E.BYPASS.LTC128B.128 [R10+0x12c00], desc[UR4][R6.64], !P2 ;  /* 0x12c00000060abfae */ /* 0x000fe8000d101d44 */
[----:B------:R-:W-:Y:S04]  /*12ed0*/  @!P3 LDGSTS.E.BYPASS.LTC128B.128 [R10+0x16c00], desc[UR4][R6.64+0x80], !P1 ;  /* 0x16c00080060abfae */ /* 0x000fe8000c901d44 */
[----:B------:R0:W-:Y:S01]  /*12ee0*/  @!P3 LDGSTS.E.BYPASS.LTC128B.128 [R10+0x1ac00], desc[UR4][R6.64+0x100], !P0 ;  /* 0x1ac00100060abfae */ /* 0x0001e2000c101d44 */
[----:B------:R-:W-:-:S03]  /*12ef0*/  ISETP.GE.AND P3, PT, R5, R2, PT ;  /* 0x000000020500720c */ /* 0x000fc60003f66270 */
[----:B------:R-:W1:Y:S04]  /*12f00*/  SHFL.IDX PT, R5, R4, 0x2, 0x181f ;  /* 0x00581f0004057f89 */ /* 0x000e6800000e0000 */
[----:B------:R-:W0:Y:S06]  /*12f10*/  SHFL.IDX PT, R8, R3, 0x2, 0x181f ;  /* 0x00581f0003087f89 */ /* 0x000e2c00000e0000 */
        /* <DEDUP_REMOVED lines=43> */
[----:B-1----:R-:W1:Y:S01]  /*131d0*/  SHFL.IDX PT, R6, R3, 0x6, 0x181f ;  /* 0x00d81f0003067f89 */ /* 0x002e6200000e0000 */
[----:B0-----:R-:W-:-:S03]  /*131e0*/  @!P4 LEA R5, P3, R11, R5, 0x1 ;  /* 0x000000050b05c211 */ /* 0x001fc600078608ff */
[----:B------:R-:W0:Y:S04]  /*131f0*/  SHFL.IDX PT, R3, R3, 0x7, 0x181f ;  /* 0x00f81f0003037f89 */ /* 0x000e2800000e0000 */
[----:B------:R-:W2:Y:S01]  /*13200*/  SHFL.IDX PT, R4, R4, 0x7, 0x181f ;  /* 0x00f81f0004047f89 */ /* 0x000ea200000e0000 */
[----:B-1----:R-:W-:-:S04]  /*13210*/  @!P4 IMAD.X R6, RZ, RZ, R6, P3 ;  /* 0x000000ffff06c224 */ /* 0x002fc800018e0606 */
[----:B------:R-:W-:Y:S02]  /*13220*/  @!P4 IMAD.MOV.U32 R7, RZ, RZ, R6 ;  /* 0x000000ffff07c224 */ /* 0x000fe400078e0006 */
[----:B------:R-:W-:-:S05]  /*13230*/  @!P4 IMAD.MOV.U32 R6, RZ, RZ, R5 ;  /* 0x000000ffff06c224 */ /* 0x000fca00078e0005 */
[----:B------:R1:W-:Y:S04]  /*13240*/  @!P4 LDGSTS.E.BYPASS.LTC128B.128 [R10+0x15400], desc[UR4][R6.64], !P2 ;  /* 0x15400000060acfae */ /* 0x0003e8000d101d44 */
[----:B------:R1:W-:Y:S04]  /*13250*/  @!P4 LDGSTS.E.BYPASS.LTC128B.128 [R10+0x19400], desc[UR4][R6.64+0x80], !P1 ;  /* 0x19400080060acfae */ /* 0x0003e8000c901d44 */
[----:B0-2---:R1:W-:Y:S02]  /*13260*/  @!P4 LDGSTS.E.BYPASS.LTC128B.128 [R10+0x1d400], desc[UR4][R6.64+0x100], !P0 ;  /* 0x1d400100060acfae */ /* 0x0053e4000c101d44 */
.L_x_5065:
[----:B------:R-:W-:Y:S01]  /*13270*/  VIADD R0, R0, 0x70 ;  /* 0x0000007000007836 */ /* 0x000fe20000000000 */
[----:B------:R-:W-:Y:S04]  /*13280*/  BSSY B0, `(.L_x_4943) ;  /* 0x000000f000007945 */ /* 0x000fe80003800000 */
[----:B------:R-:W-:-:S13]  /*13290*/  ISETP.GE.AND P3, PT, R0, R2, PT ;  /* 0x000000020000720c */ /* 0x000fda0003f66270 */
[----:B------:R-:W-:Y:S05]  /*132a0*/  @P3 BRA `(.L_x_4944) ;  /* 0x0000000000303947 */ /* 0x000fea0003800000 */
[----:B------:R-:W0:Y:S01]  /*132b0*/  S2R R5, SR_TID.X ;  /* 0x0000000000057919 */ /* 0x000e220000002100 */
[----:B------:R-:W-:Y:S01]  /*132c0*/  ULDC.64 UR4, c[0x0][0x208] ;  /* 0x0000820000047ab9 */ /* 0x000fe20000000a00 */
[----:B0-----:R-:W-:-:S05]  /*132d0*/  IMAD.SHL.U32 R5, R5, 0x8, RZ ;  /* 0x0000000805057824 */ /* 0x001fca00078e00ff */
        /* <DEDUP_REMOVED lines=9> */
.L_x_4944:
[----:B------:R-:W-:Y:S05]  /*13370*/  BSYNC B0 ;  /* 0x0000000000007941 */ /* 0x000fea0003800000 */
.L_x_4943:
[----:B01----:R-:W2:Y:S01]  /*13380*/  LDL R10, [R1] ;  /* 0x00000000010a7983 */ /* 0x003ea20000100800 */
[----:B------:R-:W-:Y:S01]  /*13390*/  PLOP3.LUT P0, PT, PT, PT, PT, 0x80, 0x0 ;  /* 0x000000000000781c */ /* 0x000fe20003f0f070 */
[----:B------:R-:W-:Y:S01]  /*133a0*/  NOP ;  /* 0x0000000000007918 */ /* 0x000fe20000000000 */
[----:B--2---:R-:W-:-:S11]  /*133b0*/  VIADD R10, R10, 0x30800 ;  /* 0x000308000a0a7836 */ /* 0x004fd60000000000 */
.L_x_4945:
        /* <DEDUP_REMOVED lines=19> */
.L_x_5066:
[----:B------:R-:W-:Y:S05]  /*134f0*/  BSYNC B0 ;  /* 0x0000000000007941 */ /* 0x000fea0003800000 */
.L_x_4946:
        /* <DEDUP_REMOVED lines=50> */
.L_x_4954:
[----:B------:R-:W2:Y:S01]  /*13820*/  LDL R2, [R1] ;  /* 0x0000000001027983 */ /* 0x000ea20000100800 */
[----:B------:R-:W-:Y:S01]  /*13830*/  BSSY B3, `(.L_x_4955) ;  /* 0x0000005000037945 */ /* 0x000fe20003800000 */
[----:B--2---:R-:W-:Y:S01]  /*13840*/  IMAD R3, R7, 0x8, R2 ;  /* 0x0000000807037824 */ /* 0x004fe200078e0202 */
[----:B------:R-:W-:-:S04]  /*13850*/  SHF.L.U32 R2, R9, 0x1f, RZ ;  /* 0x0000001f09027819 */ /* 0x000fc800000006ff */
[----:B------:R-:W1:Y:S02]  /*13860*/  SYNCS.PHASECHK.TRANS64.TRYWAIT P0, [R3+URZ+0x30840], R2 ;  /* 0x03084002030075a7 */ /* 0x000e64000800017f */
[----:B-1----:R-:W-:Y:S05]  /*13870*/  @!P0 BRA `(.L_x_4956) ;  /* 0x00000048009c8947 */ /* 0x002fea0003800000 */
.L_x_5067:
[----:B------:R-:W-:Y:S05]  /*13880*/  BSYNC B3 ;  /* 0x0000000000037941 */ /* 0x000fea0003800000 */
.L_x_4955:
        /* <DEDUP_REMOVED lines=12> */
.L_x_4958:
[----:B------:R-:W-:Y:S05]  /*13950*/  BSYNC B3 ;  /* 0x0000000000037941 */ /* 0x000fea0003800000 */
.L_x_4957:
        /* <DEDUP_REMOVED lines=13> */
.L_x_4959:
        /* <DEDUP_REMOVED lines=16> */
.L_x_4960:
        /* <DEDUP_REMOVED lines=16> */
.L_x_4961:
        /* <DEDUP_REMOVED lines=17> */
.L_x_5068:
[----:B------:R-:W-:Y:S05]  /*13d40*/  BSYNC B3 ;  /* 0x0000000000037941 */ /* 0x000fea0003800000 */
.L_x_4962:
        /* <DEDUP_REMOVED lines=14> */
.L_x_4965:
[----:B------:R-:W-:Y:S05]  /*13e30*/  BSYNC B3 ;  /* 0x0000000000037941 */ /* 0x000fea0003800000 */
.L_x_4964:
        /* <DEDUP_REMOVED lines=15> */
.L_x_4966:
        /* <DEDUP_REMOVED lines=15> */
.L_x_4967:
        /* <DEDUP_REMOVED lines=15> */
.L_x_4968:
        /* <DEDUP_REMOVED lines=12> */
.L_x_4953:
[----:B------:R-:W-:Y:S05]  /*141d0*/  BSYNC B1 ;  /* 0x0000000000017941 */ /* 0x000fea0003800000 */
.L_x_4952:
[----:B0-----:R-:W2:Y:S04]  /*141e0*/  LDL R0, [R1+0x28] ;  /* 0x0000280001007983 */ /* 0x001ea80000100800 */
[----:B------:R0:W-:Y:S04]  /*141f0*/  STL [R1+0x4], R7 ;  /* 0x0000040701007387 */ /* 0x0001e80000100800 */
[----:B------:R0:W-:Y:S02]  /*14200*/  STL [R1+0x10], R9 ;  /* 0x0000100901007387 */ /* 0x0001e40000100800 */
[----:B0-2---:R-:W-:-:S07]  /*14210*/  VIADD R0, R0, 0xfffffffd ;  /* 0xfffffffd00007836 */ /* 0x005fce0000000000 */
.L_x_4951:
[----:B------:R-:W-:Y:S05]  /*14220*/  BSYNC B2 ;  /* 0x0000000000027941 */ /* 0x000fea0003800000 */
.L_x_4950:
[----:B------:R-:W2:Y:S01]  /*14230*/  LDL.LU R2, [R1+0x28] ;  /* 0x0000280001027983 */ /* 0x000ea20000300800 */
[----:B------:R-:W-:Y:S01]  /*14240*/  VIADD R8, R8, 0xfffffffe ;  /* 0xfffffffe08087836 */ /* 0x000fe20000000000 */
[----:B--2---:R-:W-:-:S04]  /*14250*/  LOP3.LUT R2, RZ, R2, RZ, 0x33, !PT ;  /* 0x00000002ff027212 */ /* 0x004fc800078e33ff */
[----:B------:R-:W-:-:S13]  /*14260*/  ISETP.NE.AND P0, PT, R8, R2, PT ;  /* 0x000000020800720c */ /* 0x000fda0003f05270 */
[----:B------:R-:W-:Y:S05]  /*14270*/  @!P0 BRA `(.L_x_4949) ;  /* 0x0000001400f88947 */ /* 0x000fea0003800000 */
[----:B------:R-:W-:-:S07]  /*14280*/  IMAD.MOV.U32 R9, RZ, RZ, R17 ;  /* 0x000000ffff097224 */ /* 0x000fce00078e0011 */
.L_x_5003:
        /* <DEDUP_REMOVED lines=37> */
.L_x_4971:
[----:B------:R-:W2:Y:S01]  /*144e0*/  LDL R2, [R1] ;  /* 0x0000000001027983 */ /* 0x000ea20000100800 */
[----:B------:R-:W-:Y:S01]  /*144f0*/  BSSY B2, `(.L_x_4972) ;  /* 0x0000005000027945 */ /* 0x000fe20003800000 */
[----:B--2---:R-:W-:Y:S01]  /*14500*/  IMAD R3, R4, 0x8, R2 ;  /* 0x0000000804037824 */ /* 0x004fe200078e0202 */
[----:B------:R-:W-:-:S04]  /*14510*/  SHF.L.U32 R2, R5, 0x1f, RZ ;  /* 0x0000001f05027819 */ /* 0x000fc800000006ff */
[----:B------:R-:W1:Y:S02]  /*14520*/  SYNCS.PHASECHK.TRANS64.TRYWAIT P0, [R3+URZ+0x30840], R2 ;  /* 0x03084002030075a7 */ /* 0x000e64000800017f */
[----:B-1----:R-:W-:Y:S05]  /*14530*/  @!P0 BRA `(.L_x_4973) ;  /* 0x0000003c00948947 */ /* 0x002fea0003800000 */
.L_x_5069:
[----:B------:R-:W-:Y:S05]  /*14540*/  BSYNC B2 ;  /* 0x0000000000027941 */ /* 0x000fea0003800000 */
.L_x_4972:
        /* <DEDUP_REMOVED lines=12> */
.L_x_4975:
[----:B------:R-:W-:Y:S05]  /*14610*/  BSYNC B2 ;  /* 0x0000000000027941 */ /* 0x000fea0003800000 */
.L_x_4974:
        /* <DEDUP_REMOVED lines=13> */
.L_x_4976:
        /* <DEDUP_REMOVED lines=16> */
.L_x_4977:
        /* <DEDUP_REMOVED lines=16> */
.L_x_4978:
        /* <DEDUP_REMOVED lines=17> */
.L_x_5070:
[----:B------:R-:W-:Y:S05]  /*14a00*/  BSYNC B2 ;  /* 0x0000000000027941 */ /* 0x000fea0003800000 */
.L_x_4979:
        /* <DEDUP_REMOVED lines=11> */
.L_x_4982:
[----:B------:R-:W-:Y:S05]  /*14ac0*/  BSYNC B2 ;  /* 0x0000000000027941 */ /* 0x000fea0003800000 */
.L_x_4981:
        /* <DEDUP_REMOVED lines=14> */
.L_x_4983:
        /* <DEDUP_REMOVED lines=15> */
.L_x_4984:
        /* <DEDUP_REMOVED lines=15> */
.L_x_4985:
        /* <DEDUP_REMOVED lines=12> */
.L_x_4970:
[----:B------:R-:W-:Y:S05]  /*14e50*/  BSYNC B1 ;  /* 0x0000000000017941 */ /* 0x000fea0003800000 */
.L_x_4969:
        /* <DEDUP_REMOVED lines=37> */
.L_x_4988:
[----:B------:R-:W3:Y:S01]  /*150b0*/  LDL R2, [R1] ;  /* 0x0000000001027983 */ /* 0x000ee20000100800 */
[----:B------:R-:W-:Y:S01]  /*150c0*/  SHF.L.U32 R3, R11, 0x1f, RZ ;  /* 0x0000001f0b037819 */ /* 0x000fe200000006ff */
[----:B------:R-:W-:Y:S01]  /*150d0*/  BSSY B2, `(.L_x_4989) ;  /* 0x0000004000027945 */ /* 0x000fe20003800000 */
[----:B---3--:R-:W-:-:S04]  /*150e0*/  IMAD R2, R12, 0x8, R2 ;  /* 0x000000080c027824 */ /* 0x008fc800078e0202 */
[----:B------:R-:W3:Y:S02]  /*150f0*/  SYNCS.PHASECHK.TRANS64.TRYWAIT P0, [R2+URZ+0x30840], R3 ;  /* 0x03084003020075a7 */ /* 0x000ee4000800017f */
[----:B---3--:R-:W-:Y:S05]  /*15100*/  @!P0 BRA `(.L_x_4990) ;  /* 0x0000003000c88947 */ /* 0x008fea0003800000 */
.L_x_5071:
[----:B------:R-:W-:Y:S05]  /*15110*/  BSYNC B2 ;  /* 0x0000000000027941 */ /* 0x000fea0003800000 */
.L_x_4989:
        /* <DEDUP_REMOVED lines=12> */
.L_x_4992:
[----:B------:R-:W-:Y:S05]  /*151e0*/  BSYNC B2 ;  /* 0x0000000000027941 */ /* 0x000fea0003800000 */
.L_x_4991:
        /* <DEDUP_REMOVED lines=15> */
.L_x_4993:
        /* <DEDUP_REMOVED lines=16> */
.L_x_4994:
        /* <DEDUP_REMOVED lines=16> */
.L_x_4995:
        /* <DEDUP_REMOVED lines=15> */
.L_x_5072:
[----:B------:R-:W-:Y:S05]  /*155d0*/  BSYNC B2 ;  /* 0x0000000000027941 */ /* 0x000fea0003800000 */
.L_x_4996:
        /* <DEDUP_REMOVED lines=11> */
.L_x_4999:
[----:B------:R-:W-:Y:S05]  /*15690*/  BSYNC B2 ;  /* 0x0000000000027941 */ /* 0x000fea0003800000 */
.L_x_4998:
        /* <DEDUP_REMOVED lines=13> */
.L_x_5000:
        /* <DEDUP_REMOVED lines=15> */
.L_x_5001:
        /* <DEDUP_REMOVED lines=15> */
.L_x_5002:
        /* <DEDUP_REMOVED lines=12> */
.L_x_4987:
[----:B------:R-:W-:Y:S05]  /*15a10*/  BSYNC B1 ;  /* 0x0000000000017941 */ /* 0x000fea0003800000 */
.L_x_4986:
[----:B------:R-:W3:Y:S01]  /*15a20*/  LDL R2, [R1+0x20] ;  /* 0x0000200001027983 */ /* 0x000ee20000100800 */
[----:B------:R-:W-:Y:S01]  /*15a30*/  VIADD R0, R0, 0xfffffffe ;  /* 0xfffffffe00007836 */ /* 0x000fe20000000000 */
[----:B---3--:R-:W-:-:S13]  /*15a40*/  ISETP.GT.AND P0, PT, R6, R2, PT ;  /* 0x000000020600720c */ /* 0x008fda0003f04270 */
[----:B------:R-:W-:Y:S05]  /*15a50*/  @P0 BRA `(.L_x_5003) ;  /* 0xffffffe8000c0947 */ /* 0x000fea000383ffff */
.L_x_4949:
[----:B------:R-:W-:Y:S05]  /*15a60*/  BSYNC B0 ;  /* 0x0000000000007941 */ /* 0x000fea0003800000 */
.L_x_4948:
        /* <DEDUP_REMOVED lines=18> */
.L_x_5005:
[----:B------:R-:W-:Y:S05]  /*15b90*/  BSYNC B0 ;  /* 0x0000000000007941 */ /* 0x000fea0003800000 */
.L_x_5004:
        /* <DEDUP_REMOVED lines=13> */
.L_x_5073:
[----:B------:R-:W-:Y:S05]  /*15c70*/  BSYNC B1 ;  /* 0x0000000000017941 */ /* 0x000fea0003800000 */
.L_x_5008:
        /* <DEDUP_REMOVED lines=9> */
.L_x_5011:
[----:B------:R-:W-:Y:S05]  /*15d10*/  BSYNC B1 ;  /* 0x0000000000017941 */ /* 0x000fea0003800000 */
.L_x_5010:
        /* <DEDUP_REMOVED lines=14> */
.L_x_5012:
        /* <DEDUP_REMOVED lines=15> */
.L_x_5013:
        /* <DEDUP_REMOVED lines=15> */
.L_x_5014:
        /* <DEDUP_REMOVED lines=10> */
.L_x_5007:
[----:B------:R-:W-:Y:S05]  /*16080*/  BSYNC B0 ;  /* 0x0000000000007941 */ /* 0x000fea0003800000 */
.L_x_5006:
        /* <DEDUP_REMOVED lines=9> */
.L_x_4928:
[----:B------:R-:W-:Y:S05]  /*16120*/  BSYNC B7 ;  /* 0x0000000000077941 */ /* 0x000fea0003800000 */
.L_x_4926:
        /* <DEDUP_REMOVED lines=9> */
[----:B------:R3:W4:Y:S04]  /*161c0*/  LDS.128 R16, [R0+0x308d0] ;  /* 0x0308d00000107984 */ /* 0x0007280000000c00 */
[----:B------:R3:W-:Y:S01]  /*161d0*/  STL [R1], R0 ;  /* 0x0000000001007387 */ /* 0x0007e20000100800 */
[----:B------:R-:W-:Y:S06]  /*161e0*/  BAR.ARV 0x4, 0x180 ;  /* 0x0106000000007b1d */ /* 0x000fec0000002000 */
[----:B------:R-:W-:Y:S05]  /*161f0*/  BRA `(.L_x_5016) ;  /* 0x0000000800e47947 */ /* 0x000fea0003800000 */
.L_x_5015:
        /* <DEDUP_REMOVED lines=37> */
.L_x_5083:
[----:B------:R-:W-:Y:S02]  /*16450*/  ULDC UR4, c[0x0][0xc38] ;  /* 0x00030e0000047ab9 */ /* 0x000fe40000000800 */
[----:B------:R-:W-:-:S04]  /*16460*/  IMAD.U32 R4, RZ, RZ, UR4 ;  /* 0x00000004ff047e24 */ /* 0x000fc8000f8e00ff */
[----:B----4-:R-:W-:-:S04]  /*16470*/  IMAD R16, R16, R4, RZ ;  /* 0x0000000410107224 */ /* 0x010fc800078e02ff */
[----:B------:R-:W-:-:S05]  /*16480*/  IMAD.IADD R5, R5, 0x1, R16 ;  /* 0x0000000105057824 */ /* 0x000fca00078e0210 */
[----:B------:R-:W-:-:S13]  /*16490*/  ISETP.GT.AND P6, PT, R5, R0, PT ;  /* 0x000000000500720c */ /* 0x000fda0003fc4270 */
[----:B------:R-:W-:Y:S05]  /*164a0*/  @P6 BRA `(.L_x_5018) ;  /* 0x0000000000a06947 */ /* 0x000fea0003800000 */
.L_x_5023:
[----:B------:R-:W4:Y:S01]  /*164b0*/  LDC R2, c[0x0][0xc3c] ;  /* 0x00030f00ff027b82 */ /* 0x000f220000000800 */
[----:B------:R-:W-:-:S05]  /*164c0*/  VIADD R19, R19, 0x1f ;  /* 0x0000001f13137836 */ /* 0x000fca0000000000 */
[----:B----4-:R-:W-:-:S13]  /*164d0*/  ISETP.GE.AND P6, PT, R19, R2, PT ;  /* 0x000000021300720c */ /* 0x010fda0003fc6270 */
[----:B------:R-:W-:Y:S05]  /*164e0*/  @P6 BRA `(.L_x_5019) ;  /* 0x0000000400dc6947 */ /* 0x000fea0003800000 */
[----:B---3--:R-:W3:Y:S01]  /*164f0*/  S2R R3, SR_TID.X ;  /* 0x0000000000037919 */ /* 0x008ee20000002100 */
[----:B------:R-:W-:Y:S01]  /*16500*/  BSSY B0, `(.L_x_5020) ;  /* 0x000000a000007945 */ /* 0x000fe20003800000 */
[----:B---3--:R-:W-:-:S05]  /*16510*/  LOP3.LUT R3, R3, 0x1f, RZ, 0xc0, !PT ;  /* 0x0000001f03037812 */ /* 0x008fca00078ec0ff */
[----:B------:R-:W-:-:S05]  /*16520*/  IMAD.IADD R4, R19, 0x1, R3 ;  /* 0x0000000113047824 */ /* 0x000fca00078e0203 */
[----:B------:R-:W-:Y:S01]  /*16530*/  ISETP.GE.OR P6, PT, R4, R2, !P0 ;  /* 0x000000020400720c */ /* 0x000fe200047c6670 */
[----:B------:R-:W-:-:S12]  /*16540*/  IMAD.MOV.U32 R2, RZ, RZ, RZ ;  /* 0x000000ffff027224 */ /* 0x000fd800078e00ff */
[----:B------:R-:W-:Y:S05]  /*16550*/  @P6 BRA `(.L_x_5021) ;  /* 0x0000000000106947 */ /* 0x000fea0003800000 */
[----:B------:R-:W3:Y:S01]  /*16560*/  LDC.64 R2, c[0x0][0xc80] ;  /* 0x00032000ff027b82 */ /* 0x000ee20000000a00 */
[----:B------:R-:W-:Y:S01]  /*16570*/  ULDC.64 UR4, c[0x0][0x208] ;  /* 0x0000820000047ab9 */ /* 0x000fe20000000a00 */
[----:B---3--:R-:W-:-:S06]  /*16580*/  IMAD.WIDE R2, R4, 0x4, R2 ;  /* 0x0000000404027825 */ /* 0x008fcc00078e0202 */
[----:B------:R3:W5:Y:S02]  /*16590*/  LDG.E R2, desc[UR4][R2.64] ;  /* 0x0000000402027981 */ /* 0x000764000c1e1900 */
.L_x_5021:
[----:B------:R-:W-:Y:S05]  /*165a0*/  BSYNC B0 ;  /* 0x0000000000007941 */ /* 0x000fea0003800000 */
.L_x_5020:
        /* <DEDUP_REMOVED lines=18> */
.L_x_5091:
[----:B------:R-:W-:Y:S02]  /*166d0*/  ULDC UR4, c[0x0][0xc38] ;  /* 0x00030e0000047ab9 */ /* 0x000fe40000000800 */
[----:B------:R-:W-:-:S04]  /*166e0*/  IMAD.U32 R4, RZ, RZ, UR4 ;  /* 0x00000004ff047e24 */ /* 0x000fc8000f8e00ff */
[----:B----4-:R-:W-:-:S04]  /*166f0*/  IMAD R16, R16, R4, RZ ;  /* 0x0000000410107224 */ /* 0x010fc800078e02ff */
[----:B------:R-:W-:-:S05]  /*16700*/  IMAD.IADD R5, R16, 0x1, R5 ;  /* 0x0000000110057824 */ /* 0x000fca00078e0205 */
[----:B------:R-:W-:-:S13]  /*16710*/  ISETP.GT.AND P6, PT, R5, R0, PT ;  /* 0x000000000500720c */ /* 0x000fda0003fc4270 */
[----:B------:R-:W-:Y:S05]  /*16720*/  @!P6 BRA `(.L_x_5023) ;  /* 0xfffffffc0060e947 */ /* 0x000fea000383ffff */
.L_x_5018:
        /* <DEDUP_REMOVED lines=8> */
.L_x_5095:
[----:B------:R-:W-:Y:S01]  /*167b0*/  ISETP.NE.AND P0, PT, R5, RZ, PT ;  /* 0x000000ff0500720c */ /* 0x000fe20003f05270 */
[----:B------:R-:W-:-:S12]  /*167c0*/  IMAD.MOV.U32 R5, RZ, RZ, RZ ;  /* 0x000000ffff057224 */ /* 0x000fd800078e00ff */
[----:B------:R-:W-:Y:S05]  /*167d0*/  @!P0 BRA `(.L_x_5025) ;  /* 0x0000000000148947 */ /* 0x000fea0003800000 */
[----:B------:R-:W-:Y:S01]  /*167e0*/  UMOV UR4, 0xffffffff ;  /* 0xffffffff00047882 */ /* 0x000fe20000000000 */
[----:B-1----:R-:W-:Y:S02]  /*167f0*/  VIADD R12, R6, 0xffffffff ;  /* 0xffffffff060c7836 */ /* 0x002fe40000000000 */
[----:B------:R-:W-:Y:S05]  /*16800*/  BRA.DIV UR4, `(.L_x_5026) ;  /* 0x00000026048c7947 */ /* 0x000fea000b800000 */
[----:B---3--:R1:W3:Y:S02]  /*16810*/  SHFL.IDX PT, R3, R3, R12, 0x1f ;  /* 0x00001f0c03037589 */ /* 0x0082e400000e0000 */
.L_x_5098:
[----:B---3--:R-:W-:-:S07]  /*16820*/  IMAD.MOV.U32 R5, RZ, RZ, R3 ;  /* 0x000000ffff057224 */ /* 0x008fce00078e0003 */
.L_x_5025:
[----:B---34-:R-:W3:Y:S01]  /*16830*/  LDC.64 R2, c[0x0][0xc90] ;  /* 0x00032400ff027b82 */ /* 0x018ee20000000a00 */
[----:B------:R-:W-:Y:S01]  /*16840*/  IMAD.IADD R19, R6, 0x1, R19 ;  /* 0x0000000106137824 */ /* 0x000fe200078e0213 */
[----:B------:R-:W-:-:S03]  /*16850*/  ULDC.64 UR4, c[0x0][0x208] ;  /* 0x0000820000047ab9 */ /* 0x000fc60000000a00 */
[----:B---3--:R-:W-:-:S05]  /*16860*/  IMAD.WIDE R2, R19, 0x4, R2 ;  /* 0x0000000413027825 */ /* 0x008fca00078e0202 */
[----:B--2---:R-:W0:Y:S01]  /*16870*/  LDG.E R7, desc[UR4][R2.64] ;  /* 0x0000000402077981 */ /* 0x004e22000c1e1900 */
[----:B------:R-:W-:-:S04]  /*16880*/  IMAD R16, R5, R4, R16 ;  /* 0x0000000405107224 */ /* 0x000fc800078e0210 */
[----:B------:R-:W-:Y:S02]  /*16890*/  IMAD.IADD R0, R0, 0x1, -R16 ;  /* 0x0000000100007824 */ /* 0x000fe400078e0a10 */
[----:B0-----:R-:W-:-:S05]  /*168a0*/  IMAD R6, R17, R7, RZ ;  /* 0x0000000711067224 */ /* 0x001fca00078e02ff */
        /* <DEDUP_REMOVED lines=28> */
[----:B------:R-:W-:Y:S01]  /*16a70*/  VIADDMNMX R4, R3, R4, R7, PT ;  /* 0x0000000403047246 */ /* 0x000fe20003800107 */
[----:B------:R-:W-:-:S03]  /*16a80*/  IMAD.IADD R5, R0, 0x1, R5 ;  /* 0x0000000100057824 */ /* 0x000fc600078e0205 */
        /* <DEDUP_REMOVED lines=29> */
.L_x_5019:
[----:B------:R-:W-:Y:S01]  /*16c60*/  UMOV UR4, URZ ;  /* 0x0000003f00047c82 */ /* 0x000fe20008000000 */
[----:B------:R-:W-:Y:S01]  /*16c70*/  UMOV UR5, URZ ;  /* 0x0000003f00057c82 */ /* 0x000fe20008000000 */
[----:B------:R-:W-:Y:S01]  /*16c80*/  ULDC UR6, c[0x0][0xc3c] ;  /* 0x00030f0000067ab9 */ /* 0x000fe20000000800 */
[----:B------:R-:W-:Y:S02]  /*16c90*/  IMAD.MOV.U32 R16, RZ, RZ, R0 ;  /* 0x000000ffff107224 */ /* 0x000fe400078e0000 */
[----:B------:R-:W-:Y:S02]  /*16ca0*/  IMAD.U32 R17, RZ, RZ, UR4 ;  /* 0x00000004ff117e24 */ /* 0x000fe4000f8e00ff */
[----:B------:R-:W-:Y:S02]  /*16cb0*/  IMAD.U32 R18, RZ, RZ, UR5 ;  /* 0x00000005ff127e24 */ /* 0x000fe4000f8e00ff */
[----:B------:R-:W-:-:S07]  /*16cc0*/  IMAD.U32 R19, RZ, RZ, UR6 ;  /* 0x00000006ff137e24 */ /* 0x000fce000f8e00ff */
.L_x_5027:
[----:B------:R4:W5:Y:S01]  /*16cd0*/  LDL R2, [R1] ;  /* 0x0000000001027983 */ /* 0x0009620000100800 */
[----:B------:R-:W0:Y:S01]  /*16ce0*/  S2R R0, SR_TID.X ;  /* 0x0000000000007919 */ /* 0x000e220000002100 */
[----:B------:R-:W-:Y:S05]  /*16cf0*/  WARPSYNC.ALL ;  /* 0x0000000000007948 */ /* 0x000fea0003800000 */
[----:B0-----:R-:W-:Y:S01]  /*16d00*/  LOP3.LUT R0, R0, 0x1f, RZ, 0xc0, !PT ;  /* 0x0000001f00007812 */ /* 0x001fe200078ec0ff */
[----:B------:R-:W-:Y:S03]  /*16d10*/  BAR.SYNC.DEFER_BLOCKING 0x4, 0x180 ;  /* 0x0106000000007b1d */ /* 0x000fe60000010000 */
[----:B------:R-:W-:-:S13]  /*16d20*/  ISETP.NE.AND P0, PT, R0, RZ, PT ;  /* 0x000000ff0000720c */ /* 0x000fda0003f05270 */
[----:B---3--:R-:W5:Y:S01]  /*16d30*/  @!P0 S2R R3, SR_CgaCtaId ;  /* 0x0000000000038919 */ /* 0x008f620000008800 */
[----:B------:R-:W-:-:S04]  /*16d40*/  @!P0 MOV R0, 0x400 ;  /* 0x0000040000008802 */ /* 0x000fc80000000f00 */
[----:B-----5:R-:W-:-:S05]  /*16d50*/  @!P0 LEA R2, R3, R0, 0x18 ;  /* 0x0000000003028211 */ /* 0x020fca00078ec0ff */
[----:B------:R4:W-:Y:S04]  /*16d60*/  @!P0 STS.128 [R2+0x308d0], R16 ;  /* 0x0308d01002008388 */ /* 0x0009e80000000c00 */
[----:B------:R4:W-:Y:S01]  /*16d70*/  @!P0 STL [R1], R2 ;  /* 0x0000000201008387 */ /* 0x0009e20000100800 */
[----:B------:R-:W-:Y:S06]  /*16d80*/  BAR.ARV 0x5, 0x180 ;  /* 0x0146000000007b1d */ /* 0x000fec0000002000 */
.L_x_5016:
[----:B------:R-:W-:Y:S02]  /*16d90*/  ULDC UR4, c[0x0][0xc3c] ;  /* 0x00030f0000047ab9 */ /* 0x000fe40000000800 */
[----:B----4-:R-:W-:-:S13]  /*16da0*/  ISETP.GE.AND P0, PT, R19, UR4, PT ;  /* 0x0000000413007c0c */ /* 0x010fda000bf06270 */
[----:B------:R-:W-:Y:S05]  /*16db0*/  @!P0 BRA `(.L_x_5028) ;  /* 0xffffffa400008947 */ /* 0x000fea000383ffff */
[----:B------:R-:W-:Y:S05]  /*16dc0*/  BSYNC B8 ;  /* 0x0000000000087941 */ /* 0x000fea0003800000 */
.L_x_4914:
[----:B---3--:R-:W3:Y:S01]  /*16dd0*/  LDL.LU R0, [R1+0x38] ;  /* 0x0000380001007983 */ /* 0x008ee20000300800 */
        /* <DEDUP_REMOVED lines=11> */
.L_x_5099:
[----:B------:R-:W-:Y:S05]  /*16e90*/  BSYNC B0 ;  /* 0x0000000000007941 */ /* 0x000fea0003800000 */
.L_x_5029:
[----:B------:R-:W-:-:S03]  /*16ea0*/  UMOV UR4, 0xffffffff ;  /* 0xffffffff00047882 */ /* 0x000fc60000000000 */
[----:B------:R-:W-:Y:S05]  /*16eb0*/  BRA.DIV UR4, `(.L_x_5031) ;  /* 0x00000022041c7947 */ /* 0x000fea000b800000 */
[----:B------:R-:W3:Y:S02]  /*16ec0*/  S2R R2, SR_TID.X ;  /* 0x0000000000027919 */ /* 0x000ee40000002100 */
[----:B---3--:R-:W-:-:S04]  /*16ed0*/  SHF.R.U32.HI R2, RZ, 0x5, R2 ;  /* 0x00000005ff027819 */ /* 0x008fc80000011602 */
[----:B------:R-:W-:-:S05]  /*16ee0*/  LOP3.LUT R2, R2, 0x3, RZ, 0xc0, !PT ;  /* 0x0000000302027812 */ /* 0x000fca00078ec0ff */
[----:B------:R3:W4:Y:S02]  /*16ef0*/  SHFL.IDX PT, R14, R2, RZ, 0x1f ;  /* 0x00001fff020e7589 */ /* 0x00072400000e0000 */
.L_x_5102:
[----:B----4-:R-:W-:Y:S01]  /*16f00*/  ISETP.NE.AND P0, PT, R14, RZ, PT ;  /* 0x000000ff0e00720c */ /* 0x010fe20003f05270 */
[----:B------:R-:W-:-:S12]  /*16f10*/  BSSY B0, `(.L_x_5032) ;  /* 0x0000029000007945 */ /* 0x000fd80003800000 */
[----:B------:R-:W-:Y:S05]  /*16f20*/  @P0 BRA `(.L_x_5033) ;  /* 0x00000000009c0947 */ /* 0x000fea0003800000 */
[----:B------:R-:W-:-:S03]  /*16f30*/  UMOV UR4, 0xffffffff ;  /* 0xffffffff00047882 */ /* 0x000fc60000000000 */
[----:B------:R-:W-:Y:S05]  /*16f40*/  BRA.DIV UR4, `(.L_x_5034) ;  /* 0x00000022042c7947 */ /* 0x000fea000b800000 */
[----:B------:R-:W-:-:S13]  /*16f50*/  ELECT P6, URZ, PT ;  /* 0x00000000003f782f */ /* 0x000fda00038c0000 */
.L_x_5105:
        /* <DEDUP_REMOVED lines=8> */
.L_x_5035:
        /* <DEDUP_REMOVED lines=14> */
.L_x_5106:
[----:B------:R-:W2:Y:S02]  /*170c0*/  SYNCS.PHASECHK.TRANS64.TRYWAIT P0, [R7+URZ], R2 ;  /* 0x00000002070075a7 */ /* 0x000ea4000800017f */
[----:B--2---:R-:W-:Y:S05]  /*170d0*/  @!P0 BRA `(.L_x_5037) ;  /* 0x0000001c00fc8947 */ /* 0x004fea0003800000 */
.L_x_5107:
[----:B------:R-:W-:Y:S05]  /*170e0*/  @!P2 BRA `(.L_x_5038) ;  /* 0x000000000004a947 */ /* 0x000fea0003800000 */
[----:B------:R-:W-:Y:S01]  /*170f0*/  BPT.TRAP 0x1 ;  /* 0x000000040000795c */ /* 0x000fe20000300000 */
.L_x_5038:
[----:B------:R-:W3:Y:S01]  /*17100*/  LDL.LU R4, [R1+0x4] ;  /* 0x0000040001047983 */ /* 0x000ee20000300800 */
[----:B------:R-:W-:-:S04]  /*17110*/  VIADD R0, R0, 0x30860 ;  /* 0x0003086000007836 */ /* 0x000fc80000000000 */
[----:B---3--:R-:W-:-:S04]  /*17120*/  IMAD R4, R4, 0x8, R0 ;  /* 0x0000000804047824 */ /* 0x008fc800078e0200 */
[----:B------:R-:W3:Y:S02]  /*17130*/  SYNCS.PHASECHK.TRANS64.TRYWAIT P0, [R4+URZ], R5 ;  /* 0x00000005040075a7 */ /* 0x000ee4000800017f */
[----:B---3--:R-:W-:Y:S05]  /*17140*/  @!P0 BRA `(.L_x_5039) ;  /* 0x0000001c00f48947 */ /* 0x008fea0003800000 */
.L_x_5108:
[----:B------:R-:W-:-:S07]  /*17150*/  IMAD R3, R3, 0x8, R0 ;  /* 0x0000000803037824 */ /* 0x000fce00078e0200 */
.L_x_5040:
[----:B----4-:R4:W0:Y:S02]  /*17160*/  SYNCS.PHASECHK.TRANS64.TRYWAIT P0, [R3+URZ], R2 ;  /* 0x00000002030075a7 */ /* 0x010824000800017f */
[----:B0-----:R-:W-:Y:S05]  /*17170*/  @!P0 NANOSLEEP.SYNCS 0x989680 ;  /* 0x009896800000895d */ /* 0x001fea0003900000 */
[----:B------:R-:W0:Y:S02]  /*17180*/  @!P0 SYNCS.PHASECHK.TRANS64 P0, [R3+URZ], R2 ;  /* 0x00000002030085a7 */ /* 0x000e24000800007f */
[----:B0-----:R-:W-:Y:S05]  /*17190*/  @!P0 BRA `(.L_x_5040) ;  /* 0xfffffffc00f08947 */ /* 0x001fea000383ffff */
.L_x_5033:
[----:B------:R-:W-:Y:S05]  /*171a0*/  BSYNC B0 ;  /* 0x0000000000007941 */ /* 0x000fea0003800000 */
.L_x_5032:
[----:B------:R-:W-:Y:S05]  /*171b0*/  EXIT ;  /* 0x000000000000794d */ /* 0x000fea0003800000 */
.L_x_4816:
[----:B0-----:R-:W-:-:S04]  /*171c0*/  IMAD.U32 R3, RZ, RZ, UR37 ;  /* 0x00000025ff037e24 */ /* 0x001fc8000f8e00ff */
[----:B------:R0:W1:Y:S03]  /*171d0*/  SYNCS.PHASECHK.TRANS64.TRYWAIT P1, [R3+URZ+0x30800], R0 ;  /* 0x03080000030075a7 */ /* 0x000066000802017f */
[----:B-1----:R-:W-:Y:S05]  /*171e0*/  @!P1 NANOSLEEP.SYNCS 0x989680 ;  /* 0x009896800000995d */ /* 0x002fea0003900000 */
[----:B------:R-:W1:Y:S02]  /*171f0*/  @!P1 SYNCS.PHASECHK.TRANS64 P1, [R3+URZ+0x30800], R0 ;  /* 0x03080000030095a7 */ /* 0x000e64000802007f */
[----:B-1----:R-:W-:Y:S05]  /*17200*/  @!P1 BRA `(.L_x_4816) ;  /* 0xfffffffc00ec9947 */ /* 0x002fea000383ffff */
[----:B------:R-:W-:Y:S05]  /*17210*/  BRA `(.L_x_5041) ;  /* 0xfffffea800c87947 */ /* 0x000fea000383ffff */
.L_x_4820:
[----:B-1----:R1:W3:Y:S02]  /*17220*/  SYNCS.PHASECHK.TRANS64.TRYWAIT P1, [R3+URZ+0x30830], R0 ;  /* 0x03083000030075a7 */ /* 0x0022e4000802017f */
[----:B---3--:R-:W-:Y:S05]  /*17230*/  @!P1 NANOSLEEP.SYNCS 0x989680 ;  /* 0x009896800000995d */ /* 0x008fea0003900000 */
[----:B------:R-:W3:Y:S02]  /*17240*/  @!P1 SYNCS.PHASECHK.TRANS64 P1, [R3+URZ+0x30830], R0 ;  /* 0x03083000030095a7 */ /* 0x000ee4000802007f */
[----:B---3--:R-:W-:Y:S05]  /*17250*/  @!P1 BRA `(.L_x_4820) ;  /* 0xfffffffc00f09947 */ /* 0x008fea000383ffff */
[----:B------:R-:W-:Y:S05]  /*17260*/  BRA `(.L_x_4819) ;  /* 0xfffffea800fc7947 */ /* 0x000fea000383ffff */
.L_x_4836:
[----:B-1----:R-:W-:-:S04]  /*17270*/  IMAD.U32 R11, RZ, RZ, UR6 ;  /* 0x00000006ff0b7e24 */ /* 0x002fc8000f8e00ff */
[----:B------:R1:W2:Y:S03]  /*17280*/  SYNCS.PHASECHK.TRANS64.TRYWAIT P1, [R11+URZ+0x30830], R0 ;  /* 0x030830000b0075a7 */ /* 0x0002a6000802017f */
[----:B--2---:R-:W-:Y:S05]  /*17290*/  @!P1 NANOSLEEP.SYNCS 0x989680 ;  /* 0x009896800000995d */ /* 0x004fea0003900000 */
[----:B------:R-:W2:Y:S02]  /*172a0*/  @!P1 SYNCS.PHASECHK.TRANS64 P1, [R11+URZ+0x30830], R0 ;  /* 0x030830000b0095a7 */ /* 0x000ea4000802007f */
[----:B--2---:R-:W-:Y:S05]  /*172b0*/  @!P1 BRA `(.L_x_4836) ;  /* 0xfffffffc00ec9947 */ /* 0x004fea000383ffff */
[----:B------:R-:W-:Y:S05]  /*172c0*/  BRA `(.L_x_4835) ;  /* 0xfffffed800107947 */ /* 0x000fea000383ffff */
.L_x_4840:
[----:B-1----:R-:W-:-:S04]  /*172d0*/  IMAD.U32 R3, RZ, RZ, UR5 ;  /* 0x00000005ff037e24 */ /* 0x002fc8000f8e00ff */
[----:B------:R1:W2:Y:S03]  /*172e0*/  SYNCS.PHASECHK.TRANS64.TRYWAIT P1, [R3+URZ+0x30850], R0 ;  /* 0x03085000030075a7 */ /* 0x0002a6000802017f */
[----:B--2---:R-:W-:Y:S05]  /*172f0*/  @!P1 NANOSLEEP.SYNCS 0x989680 ;  /* 0x009896800000995d */ /* 0x004fea0003900000 */
[----:B------:R-:W2:Y:S02]  /*17300*/  @!P1 SYNCS.PHASECHK.TRANS64 P1, [R3+URZ+0x30850], R0 ;  /* 0x03085000030095a7 */ /* 0x000ea4000802007f */
[----:B--2---:R-:W-:Y:S05]  /*17310*/  @!P1 BRA `(.L_x_4840) ;  /* 0xfffffffc00ec9947 */ /* 0x004fea000383ffff */
[----:B------:R-:W-:Y:S05]  /*17320*/  BRA `(.L_x_4839) ;  /* 0xfffffee000a87947 */ /* 0x000fea000383ffff */
.L_x_4857:
[----:B-1----:R-:W-:-:S04]  /*17330*/  IMAD.U32 R5, RZ, RZ, UR5 ;  /* 0x00000005ff057e24 */ /* 0x002fc8000f8e00ff */
[----:B------:R1:W2:Y:S03]  /*17340*/  SYNCS.PHASECHK.TRANS64.TRYWAIT P1, [R5+URZ+0x30830], R0 ;  /* 0x03083000050075a7 */ /* 0x0002a6000802017f */
[----:B--2---:R-:W-:Y:S05]  /*17350*/  @!P1 NANOSLEEP.SYNCS 0x989680 ;  /* 0x009896800000995d */ /* 0x004fea0003900000 */
[----:B------:R-:W2:Y:S02]  /*17360*/  @!P1 SYNCS.PHASECHK.TRANS64 P1, [R5+URZ+0x30830], R0 ;  /* 0x03083000050095a7 */ /* 0x000ea4000802007f */
[----:B--2---:R-:W-:Y:S05]  /*17370*/  @!P1 BRA `(.L_x_4857) ;  /* 0xfffffffc00ec9947 */ /* 0x004fea000383ffff */
[----:B------:R-:W-:Y:S05]  /*17380*/  BRA `(.L_x_4856) ;  /* 0xffffff0800787947 */ /* 0x000fea000383ffff */
.L_x_4861:
[----:B-1----:R-:W-:-:S04]  /*17390*/  IMAD.U32 R3, RZ, RZ, UR5 ;  /* 0x00000005ff037e24 */ /* 0x002fc8000f8e00ff */
[----:B------:R1:W2:Y:S03]  /*173a0*/  SYNCS.PHASECHK.TRANS64.TRYWAIT P1, [R3+URZ+0x30850], R0 ;  /* 0x03085000030075a7 */ /* 0x0002a6000802017f */
[----:B--2---:R-:W-:Y:S05]  /*173b0*/  @!P1 NANOSLEEP.SYNCS 0x989680 ;  /* 0x009896800000995d */ /* 0x004fea0003900000 */
[----:B------:R-:W2:Y:S02]  /*173c0*/  @!P1 SYNCS.PHASECHK.TRANS64 P1, [R3+URZ+0x30850], R0 ;  /* 0x03085000030095a7 */ /* 0x000ea4000802007f */
[----:B--2---:R-:W-:Y:S05]  /*173d0*/  @!P1 BRA `(.L_x_4861) ;  /* 0xfffffffc00ec9947 */ /* 0x004fea000383ffff */
[----:B------:R-:W-:Y:S05]  /*173e0*/  BRA `(.L_x_4860) ;  /* 0xffffff1400107947 */ /* 0x000fea000383ffff */
.L_x_4867:
[----:B-1----:R-:W-:-:S04]  /*173f0*/  IMAD.U32 R5, RZ, RZ, UR5 ;  /* 0x00000005ff057e24 */ /* 0x002fc8000f8e00ff */
[----:B------:R1:W2:Y:S03]  /*17400*/  SYNCS.PHASECHK.TRANS64.TRYWAIT P1, [R5+URZ+0x30830], R0 ;  /* 0x03083000050075a7 */ /* 0x0002a6000802017f */
[----:B--2---:R-:W-:Y:S05]  /*17410*/  @!P1 NANOSLEEP.SYNCS 0x989680 ;  /* 0x009896800000995d */ /* 0x004fea0003900000 */
[----:B------:R-:W2:Y:S02]  /*17420*/  @!P1 SYNCS.PHASECHK.TRANS64 P1, [R5+URZ+0x30830], R0 ;  /* 0x03083000050095a7 */ /* 0x000ea4000802007f */
[----:B--2---:R-:W-:Y:S05]  /*17430*/  @!P1 BRA `(.L_x_4867) ;  /* 0xfffffffc00ec9947 */ /* 0x004fea000383ffff */
[----:B------:R-:W-:Y:S05]  /*17440*/  BRA `(.L_x_4866) ;  /* 0xffffff2400d47947 */ /* 0x000fea000383ffff */
.L_x_4871:
[----:B-1----:R-:W-:-:S04]  /*17450*/  IMAD.U32 R3, RZ, RZ, UR5 ;  /* 0x00000005ff037e24 */ /* 0x002fc8000f8e00ff */
[----:B------:R1:W2:Y:S03]  /*17460*/  SYNCS.PHASECHK.TRANS64.TRYWAIT P1, [R3+URZ+0x30850], R0 ;  /* 0x03085000030075a7 */ /* 0x0002a6000802017f */
[----:B--2---:R-:W-:Y:S05]  /*17470*/  @!P1 NANOSLEEP.SYNCS 0x989680 ;  /* 0x009896800000995d */ /* 0x004fea0003900000 */
[----:B------:R-:W2:Y:S02]  /*17480*/  @!P1 SYNCS.PHASECHK.TRANS64 P1, [R3+URZ+0x30850], R0 ;  /* 0x03085000030095a7 */ /* 0x000ea4000802007f */
[----:B--2---:R-:W-:Y:S05]  /*17490*/  @!P1 BRA `(.L_x_4871) ;  /* 0xfffffffc00ec9947 */ /* 0x004fea000383ffff */
[----:B------:R-:W-:Y:S05]  /*174a0*/  BRA `(.L_x_4870) ;  /* 0xffffff30006c7947 */ /* 0x000fea000383ffff */
.L_x_4884:
[----:B-1----:R-:W-:-:S04]  /*174b0*/  IMAD.U32 R3, RZ, RZ, UR5 ;  /* 0x00000005ff037e24 */ /* 0x002fc8000f8e00ff */
[----:B------:R1:W2:Y:S03]  /*174c0*/  SYNCS.PHASECHK.TRANS64.TRYWAIT P0, [R3+URZ+0x30850], R2 ;  /* 0x03085002030075a7 */ /* 0x0002a6000800017f */
[----:B--2---:R-:W-:Y:S05]  /*174d0*/  @!P0 NANOSLEEP.SYNCS 0x989680 ;  /* 0x009896800000895d */ /* 0x004fea0003900000 */
[----:B------:R-:W2:Y:S02]  /*174e0*/  @!P0 SYNCS.PHASECHK.TRANS64 P0, [R3+URZ+0x30850], R2 ;  /* 0x03085002030085a7 */ /* 0x000ea4000800007f */
[----:B--2---:R-:W-:Y:S05]  /*174f0*/  @!P0 BRA `(.L_x_4884) ;  /* 0xfffffffc00ec8947 */ /* 0x004fea000383ffff */
[----:B------:R-:W-:Y:S05]  /*17500*/  BRA `(.L_x_4883) ;  /* 0xffffff5800e07947 */ /* 0x000fea000383ffff */
.L_x_4934:
        /* <DEDUP_REMOVED lines=11> */
.L_x_5043:
[----:B------:R-:W-:Y:S05]  /*175c0*/  BSYNC B0 ;  /* 0x0000000000007941 */ /* 0x000fea0003800000 */
.L_x_5042:
[----:B------:R-:W-:Y:S05]  /*175d0*/  BRA `(.L_x_5044) ;  /* 0xffffffa800c07947 */ /* 0x000fea000383ffff */
.L_x_4936:
[----:B------:R-:W-:Y:S01]  /*175e0*/  BSSY B0, `(.L_x_5045) ;  /* 0x0000006000007945 */ /* 0x000fe20003800000 */
[----:B------:R-:W-:-:S07]  /*175f0*/  IMAD.MOV.U32 R15, RZ, RZ, -0x1 ;  /* 0xffffffffff0f7424 */ /* 0x000fce00078e00ff */
[----:B012-4-:R-:W-:Y:S05]  /*17600*/  WARPSYNC.COLLECTIVE R15, `(.L_x_5046) ;  /* 0x000000000f0c7348 */ /* 0x017fea0003c00000 */
[----:B------:R-:W-:Y:S02]  /*17610*/  ELECT P6, UR62, PT ;  /* 0x00000000003e782f */ /* 0x000fe400038c0000 */
[----:B------:R-:W-:Y:S01]  /*17620*/  MOV R14, UR62 ;  /* 0x0000003e000e7c02 */ /* 0x000fe20008000f00 */
[----:B012-4-:R-:W-:Y:S10]  /*17630*/  ENDCOLLECTIVE ;  /* 0x000000000000791b */ /* 0x017ff40003800000 */
.L_x_5046:
[----:B------:R-:W-:Y:S05]  /*17640*/  BSYNC B0 ;  /* 0x0000000000007941 */ /* 0x000fea0003800000 */
.L_x_5045:
[----:B------:R-:W-:Y:S05]  /*17650*/  BRA `(.L_x_5047) ;  /* 0xffffffa800cc7947 */ /* 0x000fea000383ffff */
.L_x_4938:
[----:B--2---:R2:W3:Y:S02]  /*17660*/  SYNCS.PHASECHK.TRANS64.TRYWAIT P0, [R0+URZ+0x30840], R2 ;  /* 0x03084002000075a7 */ /* 0x0044e4000800017f */
[----:B---3--:R-:W-:Y:S05]  /*17670*/  @!P0 NANOSLEEP.SYNCS 0x989680 ;  /* 0x009896800000895d */ /* 0x008fea0003900000 */
[----:B------:R-:W3:Y:S02]  /*17680*/  @!P0 SYNCS.PHASECHK.TRANS64 P0, [R0+URZ+0x30840], R2 ;  /* 0x03084002000085a7 */ /* 0x000ee4000800007f */
[----:B---3--:R-:W-:Y:S05]  /*17690*/  @!P0 BRA `(.L_x_4938) ;  /* 0xfffffffc00f08947 */ /* 0x008fea000383ffff */
[----:B------:R-:W-:Y:S05]  /*176a0*/  BRA `(.L_x_5048) ;  /* 0xffffffac00387947 */ /* 0x000fea000383ffff */
.L_x_4942:
        /* <DEDUP_REMOVED lines=14> */
.L_x_5049:
[----:B------:R-:W-:Y:S02]  /*17790*/  IMAD.MOV.U32 R13, RZ, RZ, R4 ;  /* 0x000000ffff0d7224 */ /* 0x000fe400078e0004 */
[----:B------:R-:W-:-:S07]  /*177a0*/  IMAD.MOV.U32 R6, RZ, RZ, R14 ;  /* 0x000000ffff067224 */ /* 0x000fce00078e000e */
[----:B------:R-:W-:Y:S05]  /*177b0*/  WARPSYNC.COLLECTIVE R15, `(.L_x_5050) ;  /* 0x000000000f087348 */ /* 0x000fea0003c00000 */
[----:B------:R0:W1:Y:S02]  /*177c0*/  SHFL.IDX P6, R14, R13, R12, R11 ;  /* 0x0000000c0d0e7389 */ /* 0x00006400000c000b */
[----:B01----:R-:W-:Y:S01]  /*177d0*/  ENDCOLLECTIVE ;  /* 0x000000000000791b */ /* 0x003fe20003800000 */
.L_x_5050:
        /* <DEDUP_REMOVED lines=19> */
.L_x_5051:
[----:B------:R-:W-:Y:S02]  /*17910*/  IMAD.MOV.U32 R13, RZ, RZ, R4 ;  /* 0x000000ffff0d7224 */ /* 0x000fe400078e0004 */
[----:B------:R-:W-:-:S07]  /*17920*/  IMAD.MOV.U32 R9, RZ, RZ, R14 ;  /* 0x000000ffff097224 */ /* 0x000fce00078e000e */
[----:B------:R-:W-:Y:S05]  /*17930*/  WARPSYNC.COLLECTIVE R15, `(.L_x_5052) ;  /* 0x000000000f087348 */ /* 0x000fea0003c00000 */
[----:B------:R0:W1:Y:S02]  /*17940*/  SHFL.IDX P6, R14, R13, R12, R11 ;  /* 0x0000000c0d0e7389 */ /* 0x00006400000c000b */
[----:B01----:R-:W-:Y:S01]  /*17950*/  ENDCOLLECTIVE ;  /* 0x000000000000791b */ /* 0x003fe20003800000 */
.L_x_5052:
[----:B------:R-:W-:Y:S01]  /*17960*/  ULDC.64 UR4, c[0x0][0x208] ;  /* 0x0000820000047ab9 */ /* 0x000fe20000000a00 */
[----:B------:R-:W-:Y:S02]  /*17970*/  IMAD.MOV.U32 R13, RZ, RZ, R3 ;  /* 0x000000ffff0d7224 */ /* 0x000fe400078e0003 */
[----:B------:R-:W-:Y:S02]  /*17980*/  IMAD.MOV.U32 R12, RZ, RZ, 0x2 ;  /* 0x00000002ff0c7424 */ /* 0x000fe400078e00ff */
[----:B------:R-:W-:-:S05]  /*17990*/  IMAD.MOV.U32 R5, RZ, RZ, R14 ;  /* 0x000000ffff057224 */ /* 0x000fca00078e000e */
[----:B------:R-:W-:-:S05]  /*179a0*/  @!P3 LEA R8, P5, R8, R5, 0x1 ;  /* 0x000000050808b211 */ /* 0x000fca00078a08ff */
[----:B------:R-:W-:Y:S02]  /*179b0*/  @!P3 IMAD.X R5, RZ, RZ, R9, P5 ;  /* 0x000000ffff05b224 */ /* 0x000fe400028e0609 */
[----:B------:R-:W-:Y:S01]  /*179c0*/  @!P3 IMAD.MOV.U32 R6, RZ, RZ, R8 ;  /* 0x000000ffff06b224 */ /* 0x000fe200078e0008 */
[----:B------:R-:W0:Y:S01]  /*179d0*/  S2R R9, SR_TID.X ;  /* 0x0000000000097919 */ /* 0x000e220000002100 */
        /* <DEDUP_REMOVED lines=12> */
.L_x_5053:
[----:B------:R-:W-:Y:S02]  /*17aa0*/  IMAD.MOV.U32 R13, RZ, RZ, R4 ;  /* 0x000000ffff0d7224 */ /* 0x000fe400078e0004 */
[----:B------:R-:W-:-:S05]  /*17ab0*/  IMAD.SHL.U32 R9, R9, 0x8, RZ ;  /* 0x0000000809097824 */ /* 0x000fca00078e00ff */
[----:B------:R-:W-:Y:S01]  /*17ac0*/  LOP3.LUT R9, R9, 0x38, RZ, 0xc0, !PT ;  /* 0x0000003809097812 */ /* 0x000fe200078ec0ff */
[----:B------:R-:W-:-:S07]  /*17ad0*/  IMAD.MOV.U32 R8, RZ, RZ, R14 ;  /* 0x000000ffff087224 */ /* 0x000fce00078e000e */
[----:B------:R-:W-:Y:S05]  /*17ae0*/  WARPSYNC.COLLECTIVE R15, `(.L_x_5054) ;  /* 0x000000000f087348 */ /* 0x000fea0003c00000 */
[----:B------:R0:W1:Y:S02]  /*17af0*/  SHFL.IDX P6, R14, R13, R12, R11 ;  /* 0x0000000c0d0e7389 */ /* 0x00006400000c000b */
[----:B01----:R-:W-:Y:S01]  /*17b00*/  ENDCOLLECTIVE ;  /* 0x000000000000791b */ /* 0x003fe20003800000 */
.L_x_5054:
        /* <DEDUP_REMOVED lines=19> */
.L_x_5055:
[----:B------:R-:W-:Y:S02]  /*17c40*/  IMAD.MOV.U32 R13, RZ, RZ, R4 ;  /* 0x000000ffff0d7224 */ /* 0x000fe400078e0004 */
[----:B------:R-:W-:-:S07]  /*17c50*/  IMAD.MOV.U32 R6, RZ, RZ, R14 ;  /* 0x000000ffff067224 */ /* 0x000fce00078e000e */
[----:B------:R-:W-:Y:S05]  /*17c60*/  WARPSYNC.COLLECTIVE R15, `(.L_x_5056) ;  /* 0x000000000f087348 */ /* 0x000fea0003c00000 */
[----:B------:R0:W1:Y:S02]  /*17c70*/  SHFL.IDX P6, R14, R13, R12, R11 ;  /* 0x0000000c0d0e7389 */ /* 0x00006400000c000b */
[----:B01----:R-:W-:Y:S01]  /*17c80*/  ENDCOLLECTIVE ;  /* 0x000000000000791b */ /* 0x003fe20003800000 */
.L_x_5056:
        /* <DEDUP_REMOVED lines=19> */
.L_x_5057:
[----:B------:R-:W-:Y:S02]  /*17dc0*/  IMAD.MOV.U32 R13, RZ, RZ, R4 ;  /* 0x000000ffff0d7224 */ /* 0x000fe400078e0004 */
[----:B------:R-:W-:-:S07]  /*17dd0*/  IMAD.MOV.U32 R6, RZ, RZ, R14 ;  /* 0x000000ffff067224 */ /* 0x000fce00078e000e */
[----:B------:R-:W-:Y:S05]  /*17de0*/  WARPSYNC.COLLECTIVE R15, `(.L_x_5058) ;  /* 0x000000000f087348 */ /* 0x000fea0003c00000 */
[----:B------:R0:W1:Y:S02]  /*17df0*/  SHFL.IDX P6, R14, R13, R12, R11 ;  /* 0x0000000c0d0e7389 */ /* 0x00006400000c000b */
[----:B01----:R-:W-:Y:S01]  /*17e00*/  ENDCOLLECTIVE ;  /* 0x000000000000791b */ /* 0x003fe20003800000 */
.L_x_5058:
        /* <DEDUP_REMOVED lines=19> */
.L_x_5059:
[----:B------:R-:W-:Y:S02]  /*17f40*/  IMAD.MOV.U32 R13, RZ, RZ, R4 ;  /* 0x000000ffff0d7224 */ /* 0x000fe400078e0004 */
[----:B------:R-:W-:-:S07]  /*17f50*/  IMAD.MOV.U32 R6, RZ, RZ, R14 ;  /* 0x000000ffff067224 */ /* 0x000fce00078e000e */
[----:B------:R-:W-:Y:S05]  /*17f60*/  WARPSYNC.COLLECTIVE R15, `(.L_x_5060) ;  /* 0x000000000f087348 */ /* 0x000fea0003c00000 */
[----:B------:R0:W1:Y:S02]  /*17f70*/  SHFL.IDX P6, R14, R13, R12, R11 ;  /* 0x0000000c0d0e7389 */ /* 0x00006400000c000b */
[----:B01----:R-:W-:Y:S01]  /*17f80*/  ENDCOLLECTIVE ;  /* 0x000000000000791b */ /* 0x003fe20003800000 */
.L_x_5060:
        /* <DEDUP_REMOVED lines=17> */
.L_x_5061:
[----:B------:R-:W-:-:S05]  /*180a0*/  VIADD R7, R0, 0x60 ;  /* 0x0000006000077836 */ /* 0x000fca0000000000 */
[----:B------:R-:W-:Y:S01]  /*180b0*/  ISETP.GE.AND P4, PT, R7, R2, PT ;  /* 0x000000020700720c */ /* 0x000fe20003f86270 */
[----:B------:R-:W-:Y:S02]  /*180c0*/  IMAD.MOV.U32 R13, RZ, RZ, R4 ;  /* 0x000000ffff0d7224 */ /* 0x000fe400078e0004 */
[----:B------:R-:W-:-:S10]  /*180d0*/  IMAD.MOV.U32 R6, RZ, RZ, R14 ;  /* 0x000000ffff067224 */ /* 0x000fd400078e000e */
[----:B------:R-:W-:Y:S05]  /*180e0*/  WARPSYNC.COLLECTIVE R15, `(.L_x_5062) ;  /* 0x000000000f087348 */ /* 0x000fea0003c00000 */
[----:B------:R0:W1:Y:S02]  /*180f0*/  SHFL.IDX P6, R14, R13, R12, R11 ;  /* 0x0000000c0d0e7389 */ /* 0x00006400000c000b */
[----:B01----:R-:W-:Y:S01]  /*18100*/  ENDCOLLECTIVE ;  /* 0x000000000000791b */ /* 0x003fe20003800000 */
.L_x_5062:
        /* <DEDUP_REMOVED lines=17> */
.L_x_5063:
[----:B------:R-:W-:Y:S02]  /*18220*/  IMAD.MOV.U32 R13, RZ, RZ, R4 ;  /* 0x000000ffff0d7224 */ /* 0x000fe400078e0004 */
[----:B------:R-:W-:-:S07]  /*18230*/  IMAD.MOV.U32 R3, RZ, RZ, R14 ;  /* 0x000000ffff037224 */ /* 0x000fce00078e000e */
[----:B------:R-:W-:Y:S05]  /*18240*/  WARPSYNC.COLLECTIVE R15, `(.L_x_5064) ;  /* 0x000000000f087348 */ /* 0x000fea0003c00000 */
[----:B------:R0:W1:Y:S02]  /*18250*/  SHFL.IDX P6, R14, R13, R12, R11 ;  /* 0x0000000c0d0e7389 */ /* 0x00006400000c000b */
[----:B01----:R-:W-:Y:S01]  /*18260*/  ENDCOLLECTIVE ;  /* 0x000000000000791b */ /* 0x003fe20003800000 */
.L_x_5064:
[----:B------:R-:W-:Y:S01]  /*18270*/  IMAD.MOV.U32 R4, RZ, RZ, R14 ;  /* 0x000000ffff047224 */ /* 0x000fe200078e000e */
[----:B------:R-:W-:Y:S06]  /*18280*/  BRA `(.L_x_5065) ;  /* 0xffffffac00f87947 */ /* 0x000fec000383ffff */
.L_x_4947:
[----:B0-----:R-:W2:Y:S02]  /*18290*/  LDL R2, [R1] ;  /* 0x0000000001027983 */ /* 0x001ea40000100800 */
[----:B--2---:R0:W1:Y:S02]  /*182a0*/  SYNCS.PHASECHK.TRANS64.TRYWAIT P0, [R2+URZ+0x30820], R0 ;  /* 0x03082000020075a7 */ /* 0x004064000800017f */
[----:B-1----:R-:W-:Y:S05]  /*182b0*/  @!P0 NANOSLEEP.SYNCS 0x989680 ;  /* 0x009896800000895d */ /* 0x002fea0003900000 */
[----:B------:R-:W1:Y:S02]  /*182c0*/  @!P0 SYNCS.PHASECHK.TRANS64 P0, [R2+URZ+0x30820], R0 ;  /* 0x03082000020085a7 */ /* 0x000e64000800007f */
[----:B-1----:R-:W-:Y:S05]  /*182d0*/  @!P0 BRA `(.L_x_4947) ;  /* 0xfffffffc00ec8947 */ /* 0x002fea000383ffff */
[----:B------:R-:W-:Y:S05]  /*182e0*/  BRA `(.L_x_5066) ;  /* 0xffffffb000807947 */ /* 0x000fea000383ffff */
.L_x_4956:
[----:B-1----:R1:W2:Y:S02]  /*182f0*/  SYNCS.PHASECHK.TRANS64.TRYWAIT P0, [R3+URZ+0x30840], R2 ;  /* 0x03084002030075a7 */ /* 0x0022a4000800017f */
[----:B--2---:R-:W-:Y:S05]  /*18300*/  @!P0 NANOSLEEP.SYNCS 0x989680 ;  /* 0x009896800000895d */ /* 0x004fea0003900000 */
[----:B------:R-:W2:Y:S02]  /*18310*/  @!P0 SYNCS.PHASECHK.TRANS64 P0, [R3+URZ+0x30840], R2 ;  /* 0x03084002030085a7 */ /* 0x000ea4000800007f */
[----:B--2---:R-:W-:Y:S05]  /*18320*/  @!P0 BRA `(.L_x_4956) ;  /* 0xfffffffc00f08947 */ /* 0x004fea000383ffff */
[----:B------:R-:W-:Y:S05]  /*18330*/  BRA `(.L_x_5067) ;  /* 0xffffffb400507947 */ /* 0x000fea000383ffff */
.L_x_4963:
[----:B0-----:R0:W1:Y:S02]  /*18340*/  SYNCS.PHASECHK.TRANS64.TRYWAIT P0, [R3+URZ+0x60], R2 ;  /* 0x00006002030075a7 */ /* 0x001064000800017f */
[----:B-1----:R-:W-:Y:S05]  /*18350*/  @!P0 NANOSLEEP.SYNCS 0x989680 ;  /* 0x009896800000895d */ /* 0x002fea0003900000 */
[----:B------:R-:W1:Y:S02]  /*18360*/  @!P0 SYNCS.PHASECHK.TRANS64 P0, [R3+URZ+0x60], R2 ;  /* 0x00006002030085a7 */ /* 0x000e64000800007f */
[----:B-1----:R-:W-:Y:S05]  /*18370*/  @!P0 BRA `(.L_x_4963) ;  /* 0xfffffffc00f08947 */ /* 0x002fea000383ffff */
[----:B------:R-:W-:Y:S05]  /*18380*/  BRA `(.L_x_5068) ;  /* 0xffffffb8006c7947 */ /* 0x000fea000383ffff */
.L_x_4973:
[----:B-1----:R1:W2:Y:S02]  /*18390*/  SYNCS.PHASECHK.TRANS64.TRYWAIT P0, [R3+URZ+0x30840], R2 ;  /* 0x03084002030075a7 */ /* 0x0022a4000800017f */
[----:B--2---:R-:W-:Y:S05]  /*183a0*/  @!P0 NANOSLEEP.SYNCS 0x989680 ;  /* 0x009896800000895d */ /* 0x004fea0003900000 */
[----:B------:R-:W2:Y:S02]  /*183b0*/  @!P0 SYNCS.PHASECHK.TRANS64 P0, [R3+URZ+0x30840], R2 ;  /* 0x03084002030085a7 */ /* 0x000ea4000800007f */
[----:B--2---:R-:W-:Y:S05]  /*183c0*/  @!P0 BRA `(.L_x_4973) ;  /* 0xfffffffc00f08947 */ /* 0x004fea000383ffff */
[----:B------:R-:W-:Y:S05]  /*183d0*/  BRA `(.L_x_5069) ;  /* 0xffffffc000587947 */ /* 0x000fea000383ffff */
.L_x_4980:
[----:B0-----:R0:W1:Y:S02]  /*183e0*/  SYNCS.PHASECHK.TRANS64.TRYWAIT P0, [R2+URZ+0x60], R3 ;  /* 0x00006003020075a7 */ /* 0x001064000800017f */
[----:B-1----:R-:W-:Y:S05]  /*183f0*/  @!P0 NANOSLEEP.SYNCS 0x989680 ;  /* 0x009896800000895d */ /* 0x002fea0003900000 */
[----:B------:R-:W1:Y:S02]  /*18400*/  @!P0 SYNCS.PHASECHK.TRANS64 P0, [R2+URZ+0x60], R3 ;  /* 0x00006003020085a7 */ /* 0x000e64000800007f */
[----:B-1----:R-:W-:Y:S05]  /*18410*/  @!P0 BRA `(.L_x_4980) ;  /* 0xfffffffc00f08947 */ /* 0x002fea000383ffff */
[----:B------:R-:W-:Y:S05]  /*18420*/  BRA `(.L_x_5070) ;  /* 0xffffffc400747947 */ /* 0x000fea000383ffff */
.L_x_4990:
[----:B---3--:R3:W4:Y:S02]  /*18430*/  SYNCS.PHASECHK.TRANS64.TRYWAIT P0, [R2+URZ+0x30840], R3 ;  /* 0x03084003020075a7 */ /* 0x008724000800017f */
[----:B----4-:R-:W-:Y:S05]  /*18440*/  @!P0 NANOSLEEP.SYNCS 0x989680 ;  /* 0x009896800000895d */ /* 0x010fea0003900000 */
[----:B------:R-:W4:Y:S02]  /*18450*/  @!P0 SYNCS.PHASECHK.TRANS64 P0, [R2+URZ+0x30840], R3 ;  /* 0x03084003020085a7 */ /* 0x000f24000800007f */
[----:B----4-:R-:W-:Y:S05]  /*18460*/  @!P0 BRA `(.L_x_4990) ;  /* 0xfffffffc00f08947 */ /* 0x010fea000383ffff */
[----:B------:R-:W-:Y:S05]  /*18470*/  BRA `(.L_x_5071) ;  /* 0xffffffcc00247947 */ /* 0x000fea000383ffff */
.L_x_4997:
[----:B0-----:R0:W1:Y:S02]  /*18480*/  SYNCS.PHASECHK.TRANS64.TRYWAIT P0, [R2+URZ+0x60], R5 ;  /* 0x00006005020075a7 */ /* 0x001064000800017f */
[----:B-1----:R-:W-:Y:S05]  /*18490*/  @!P0 NANOSLEEP.SYNCS 0x989680 ;  /* 0x009896800000895d */ /* 0x002fea0003900000 */
[----:B------:R-:W1:Y:S02]  /*184a0*/  @!P0 SYNCS.PHASECHK.TRANS64 P0, [R2+URZ+0x60], R5 ;  /* 0x00006005020085a7 */ /* 0x000e64000800007f */
[----:B-1----:R-:W-:Y:S05]  /*184b0*/  @!P0 BRA `(.L_x_4997) ;  /* 0xfffffffc00f08947 */ /* 0x002fea000383ffff */
[----:B------:R-:W-:Y:S05]  /*184c0*/  BRA `(.L_x_5072) ;  /* 0xffffffd000407947 */ /* 0x000fea000383ffff */
.L_x_5009:
[----:B---3--:R3:W4:Y:S02]  /*184d0*/  SYNCS.PHASECHK.TRANS64.TRYWAIT P0, [R0+URZ+0x30860], R2 ;  /* 0x03086002000075a7 */ /* 0x008724000800017f */
[----:B----4-:R-:W-:Y:S05]  /*184e0*/  @!P0 NANOSLEEP.SYNCS 0x989680 ;  /* 0x009896800000895d */ /* 0x010fea0003900000 */
[----:B------:R-:W4:Y:S02]  /*184f0*/  @!P0 SYNCS.PHASECHK.TRANS64 P0, [R0+URZ+0x30860], R2 ;  /* 0x03086002000085a7 */ /* 0x000f24000800007f */
[----:B----4-:R-:W-:Y:S05]  /*18500*/  @!P0 BRA `(.L_x_5009) ;  /* 0xfffffffc00f08947 */ /* 0x010fea000383ffff */
[----:B------:R-:W-:Y:S05]  /*18510*/  BRA `(.L_x_5073) ;  /* 0xffffffd400d47947 */ /* 0x000fea000383ffff */
.L_x_5017:
        /* <DEDUP_REMOVED lines=8> */
.L_x_5075:
[----:B------:R-:W-:Y:S05]  /*185a0*/  BSYNC B0 ;  /* 0x0000000000007941 */ /* 0x000fea0003800000 */
.L_x_5074:
        /* <DEDUP_REMOVED lines=9> */
.L_x_5076:
        /* <DEDUP_REMOVED lines=19> */
.L_x_5077:
[----:B------:R-:W-:Y:S01]  /*18770*/  IMAD.MOV.U32 R12, RZ, RZ, 0x2 ;  /* 0x00000002ff0c7424 */ /* 0x000fe200078e00ff */
[----:B------:R-:W-:-:S05]  /*18780*/  SEL R7, R14, RZ, P1 ;  /* 0x000000ff0e077207 */ /* 0x000fca0000800000 */
[----:B------:R-:W-:-:S04]  /*18790*/  IMAD.IADD R3, R2, 0x1, R7 ;  /* 0x0000000102037824 */ /* 0x000fc800078e0207 */
[----:B------:R-:W-:-:S07]  /*187a0*/  IMAD.MOV.U32 R13, RZ, RZ, R3 ;  /* 0x000000ffff0d7224 */ /* 0x000fce00078e0003 */
[----:B------:R-:W-:Y:S05]  /*187b0*/  WARPSYNC.COLLECTIVE R15, `(.L_x_5078) ;  /* 0x000000000f087348 */ /* 0x000fea0003c00000 */
[----:B------:R0:W1:Y:S02]  /*187c0*/  SHFL.UP P6, R14, R13, R12, R11 ;  /* 0x0400000c0d0e7389 */ /* 0x00006400000c000b */
[----:B01----:R-:W-:Y:S01]  /*187d0*/  ENDCOLLECTIVE ;  /* 0x000000000000791b */ /* 0x003fe20003800000 */
.L_x_5078:
        /* <DEDUP_REMOVED lines=8> */
.L_x_5079:
        /* <DEDUP_REMOVED lines=8> */
.L_x_5080:
        /* <DEDUP_REMOVED lines=8> */
.L_x_5081:
        /* <DEDUP_REMOVED lines=9> */
.L_x_5082:
[----:B------:R-:W-:Y:S01]  /*189f0*/  IMAD.MOV.U32 R16, RZ, RZ, R14 ;  /* 0x000000ffff107224 */ /* 0x000fe200078e000e */
[----:B------:R-:W-:Y:S06]  /*18a00*/  BRA `(.L_x_5083) ;  /* 0xffffffd800907947 */ /* 0x000fec000383ffff */
.L_x_5022:
        /* <DEDUP_REMOVED lines=8> */
.L_x_5085:
[----:B------:R-:W-:Y:S05]  /*18a90*/  BSYNC B0 ;  /* 0x0000000000007941 */ /* 0x000fea0003800000 */
.L_x_5084:
        /* <DEDUP_REMOVED lines=9> */
.L_x_5086:
[----:B------:R-:W-:Y:S01]  /*18b30*/  IMAD.MOV.U32 R12, RZ, RZ, 0x4 ;  /* 0x00000004ff0c7424 */ /* 0x000fe200078e00ff */
[----:B------:R-:W-:-:S05]  /*18b40*/  SEL R14, R14, RZ, P2 ;  /* 0x000000ff0e0e7207 */ /* 0x000fca0001000000 */
[----:B------:R-:W-:-:S04]  /*18b50*/  IMAD.IADD R3, R3, 0x1, R14 ;  /* 0x0000000103037824 */ /* 0x000fc800078e020e */
[----:B------:R-:W-:-:S07]  /*18b60*/  IMAD.MOV.U32 R13, RZ, RZ, R3 ;  /* 0x000000ffff0d7224 */ /* 0x000fce00078e0003 */
[----:B------:R-:W-:Y:S05]  /*18b70*/  WARPSYNC.COLLECTIVE R15, `(.L_x_5087) ;  /* 0x000000000f087348 */ /* 0x000fea0003c00000 */
[----:B------:R0:W1:Y:S02]  /*18b80*/  SHFL.UP P6, R14, R13, R12, R11 ;  /* 0x0400000c0d0e7389 */ /* 0x00006400000c000b */
[----:B01----:R-:W-:Y:S01]  /*18b90*/  ENDCOLLECTIVE ;  /* 0x000000000000791b */ /* 0x003fe20003800000 */
.L_x_5087:
[----:B------:R-:W-:Y:S01]  /*18ba0*/  IMAD.MOV.U32 R12, RZ, RZ, 0x8 ;  /* 0x00000008ff0c7424 */ /* 0x000fe200078e00ff */
[----:B------:R-:W-:-:S05]  /*18bb0*/  SEL R14, R14, RZ, P3 ;  /* 0x000000ff0e0e7207 */ /* 0x000fca0001800000 */
[----:B------:R-:W-:-:S04]  /*18bc0*/  IMAD.IADD R3, R3, 0x1, R14 ;  /* 0x0000000103037824 */ /* 0x000fc800078e020e */
[----:B------:R-:W-:-:S07]  /*18bd0*/  IMAD.MOV.U32 R13, RZ, RZ, R3 ;  /* 0x000000ffff0d7224 */ /* 0x000fce00078e0003 */
[----:B------:R-:W-:Y:S05]  /*18be0*/  WARPSYNC.COLLECTIVE R15, `(.L_x_5088) ;  /* 0x000000000f087348 */ /* 0x000fea0003c00000 */
[----:B------:R0:W1:Y:S02]  /*18bf0*/  SHFL.UP P6, R14, R13, R12, R11 ;  /* 0x0400000c0d0e7389 */ /* 0x00006400000c000b */
[----:B01----:R-:W-:Y:S01]  /*18c00*/  ENDCOLLECTIVE ;  /* 0x000000000000791b */ /* 0x003fe20003800000 */
.L_x_5088:
[----:B------:R-:W-:Y:S01]  /*18c10*/  IMAD.MOV.U32 R12, RZ, RZ, 0x10 ;  /* 0x00000010ff0c7424 */ /* 0x000fe200078e00ff */
[----:B------:R-:W-:-:S05]  /*18c20*/  SEL R14, R14, RZ, P4 ;  /* 0x000000ff0e0e7207 */ /* 0x000fca0002000000 */
[----:B------:R-:W-:-:S04]  /*18c30*/  IMAD.IADD R3, R3, 0x1, R14 ;  /* 0x0000000103037824 */ /* 0x000fc800078e020e */
[----:B------:R-:W-:-:S07]  /*18c40*/  IMAD.MOV.U32 R13, RZ, RZ, R3 ;  /* 0x000000ffff0d7224 */ /* 0x000fce00078e0003 */
[----:B------:R-:W-:Y:S05]  /*18c50*/  WARPSYNC.COLLECTIVE R15, `(.L_x_5089) ;  /* 0x000000000f087348 */ /* 0x000fea0003c00000 */
[----:B------:R0:W1:Y:S02]  /*18c60*/  SHFL.UP P6, R14, R13, R12, R11 ;  /* 0x0400000c0d0e7389 */ /* 0x00006400000c000b */
[----:B01----:R-:W-:Y:S01]  /*18c70*/  ENDCOLLECTIVE ;  /* 0x000000000000791b */ /* 0x003fe20003800000 */
.L_x_5089:
[----:B------:R-:W-:Y:S02]  /*18c80*/  IMAD.MOV.U32 R12, RZ, RZ, 0x1f ;  /* 0x0000001fff0c7424 */ /* 0x000fe400078e00ff */
[----:B------:R-:W-:Y:S01]  /*18c90*/  IMAD.MOV.U32 R11, RZ, RZ, 0x1f ;  /* 0x0000001fff0b7424 */ /* 0x000fe200078e00ff */
[----:B------:R-:W-:-:S05]  /*18ca0*/  SEL R14, R14, RZ, P5 ;  /* 0x000000ff0e0e7207 */ /* 0x000fca0002800000 */
[----:B------:R-:W-:-:S04]  /*18cb0*/  IMAD.IADD R3, R3, 0x1, R14 ;  /* 0x0000000103037824 */ /* 0x000fc800078e020e */
[----:B------:R-:W-:-:S07]  /*18cc0*/  IMAD.MOV.U32 R13, RZ, RZ, R3 ;  /* 0x000000ffff0d7224 */ /* 0x000fce00078e0003 */
[----:B------:R-:W-:Y:S05]  /*18cd0*/  WARPSYNC.COLLECTIVE R15, `(.L_x_5090) ;  /* 0x000000000f087348 */ /* 0x000fea0003c00000 */
[----:B------:R0:W1:Y:S02]  /*18ce0*/  SHFL.IDX P6, R14, R13, R12, R11 ;  /* 0x0000000c0d0e7389 */ /* 0x00006400000c000b */
[----:B01----:R-:W-:Y:S01]  /*18cf0*/  ENDCOLLECTIVE ;  /* 0x000000000000791b */ /* 0x003fe20003800000 */
.L_x_5090:
[----:B------:R-:W-:Y:S01]  /*18d00*/  IMAD.MOV.U32 R16, RZ, RZ, R14 ;  /* 0x000000ffff107224 */ /* 0x000fe200078e000e */
[----:B------:R-:W-:Y:S06]  /*18d10*/  BRA `(.L_x_5091) ;  /* 0xffffffd8006c7947 */ /* 0x000fec000383ffff */
.L_x_5024:
[----:B------:R-:W-:Y:S01]  /*18d20*/  BSSY B0, `(.L_x_5092) ;  /* 0x0000006000007945 */ /* 0x000fe20003800000 */
[----:B------:R-:W-:Y:S01]  /*18d30*/  PLOP3.LUT P6, PT, P6, PT, PT, 0x8, 0x0 ;  /* 0x000000000000781c */ /* 0x000fe200037ce170 */
[----:B------:R-:W-:-:S12]  /*18d40*/  IMAD.MOV.U32 R15, RZ, RZ, -0x1 ;  /* 0xffffffffff0f7424 */ /* 0x000fd800078e00ff */
[----:B0123--:R-:W-:Y:S05]  /*18d50*/  WARPSYNC.COLLECTIVE R15, `(.L_x_5093) ;  /* 0x000000000f087348 */ /* 0x00ffea0003c00000 */
[----:B------:R-:W-:Y:S01]  /*18d60*/  VOTE.ANY R14, PT, P6 ;  /* 0x00000000000e7806 */ /* 0x000fe200030e0100 */
[----:B0123--:R-:W-:Y:S06]  /*18d70*/  ENDCOLLECTIVE ;  /* 0x000000000000791b */ /* 0x00ffec0003800000 */
.L_x_5093:
[----:B------:R-:W-:Y:S05]  /*18d80*/  BSYNC B0 ;  /* 0x0000000000007941 */ /* 0x000fea0003800000 */
.L_x_5092:
        /* <DEDUP_REMOVED lines=9> */
.L_x_5094:
[----:B------:R-:W-:Y:S01]  /*18e20*/  IMAD.MOV.U32 R17, RZ, RZ, R14 ;  /* 0x000000ffff117224 */ /* 0x000fe200078e000e */
[----:B------:R-:W-:Y:S06]  /*18e30*/  BRA `(.L_x_5095) ;  /* 0xffffffd8005c7947 */ /* 0x000fec000383ffff */
.L_x_5026:
[----:B------:R-:W-:Y:S01]  /*18e40*/  BSSY B0, `(.L_x_5096) ;  /* 0x0000007000007945 */ /* 0x000fe20003800000 */
[----:B------:R-:W-:Y:S02]  /*18e50*/  IMAD.MOV.U32 R13, RZ, RZ, R3 ;  /* 0x000000ffff0d7224 */ /* 0x000fe400078e0003 */
[----:B------:R-:W-:Y:S02]  /*18e60*/  IMAD.MOV.U32 R11, RZ, RZ, 0x1f ;  /* 0x0000001fff0b7424 */ /* 0x000fe400078e00ff */
[----:B------:R-:W-:-:S07]  /*18e70*/  IMAD.MOV.U32 R15, RZ, RZ, -0x1 ;  /* 0xffffffffff0f7424 */ /* 0x000fce00078e00ff */
[----:B0-234-:R-:W-:Y:S05]  /*18e80*/  WARPSYNC.COLLECTIVE R15, `(.L_x_5097) ;  /* 0x000000000f087348 */ /* 0x01dfea0003c00000 */
[----:B------:R1:W0:Y:S02]  /*18e90*/  SHFL.IDX P6, R14, R13, R12, R11 ;  /* 0x0000000c0d0e7389 */ /* 0x00022400000c000b */
[----:B01234-:R-:W-:Y:S01]  /*18ea0*/  ENDCOLLECTIVE ;  /* 0x000000000000791b */ /* 0x01ffe20003800000 */
.L_x_5097:
[----:B------:R-:W-:Y:S05]  /*18eb0*/  BSYNC B0 ;  /* 0x0000000000007941 */ /* 0x000fea0003800000 */
.L_x_5096:
[----:B------:R-:W-:Y:S01]  /*18ec0*/  IMAD.MOV.U32 R3, RZ, RZ, R14 ;  /* 0x000000ffff037224 */ /* 0x000fe200078e000e */
[----:B------:R-:W-:Y:S06]  /*18ed0*/  BRA `(.L_x_5098) ;  /* 0xffffffd800507947 */ /* 0x000fec000383ffff */
.L_x_5030:
[----:B0-----:R0:W3:Y:S02]  /*18ee0*/  SYNCS.PHASECHK.TRANS64.TRYWAIT P0, [R0+URZ+0x30820], R3 ;  /* 0x03082003000075a7 */ /* 0x0010e4000800017f */
[----:B---3--:R-:W-:Y:S05]  /*18ef0*/  @!P0 NANOSLEEP.SYNCS 0x989680 ;  /* 0x009896800000895d */ /* 0x008fea0003900000 */
[----:B------:R-:W3:Y:S02]  /*18f00*/  @!P0 SYNCS.PHASECHK.TRANS64 P0, [R0+URZ+0x30820], R3 ;  /* 0x03082003000085a7 */ /* 0x000ee4000800007f */
[----:B---3--:R-:W-:Y:S05]  /*18f10*/  @!P0 BRA `(.L_x_5030) ;  /* 0xfffffffc00f08947 */ /* 0x008fea000383ffff */
[----:B------:R-:W-:Y:S05]  /*18f20*/  BRA `(.L_x_5099) ;  /* 0xffffffdc00d87947 */ /* 0x000fea000383ffff */
.L_x_5031:
        /* <DEDUP_REMOVED lines=11> */
.L_x_5101:
[----:B------:R-:W-:Y:S05]  /*18fe0*/  BSYNC B0 ;  /* 0x0000000000007941 */ /* 0x000fea0003800000 */
.L_x_5100:
[----:B------:R-:W-:Y:S05]  /*18ff0*/  BRA `(.L_x_5102) ;  /* 0xffffffdc00c07947 */ /* 0x000fea000383ffff */
.L_x_5034:
[----:B------:R-:W-:Y:S01]  /*19000*/  BSSY B1, `(.L_x_5103) ;  /* 0x0000006000017945 */ /* 0x000fe20003800000 */
[----:B------:R-:W-:-:S07]  /*19010*/  IMAD.MOV.U32 R15, RZ, RZ, -0x1 ;  /* 0xffffffffff0f7424 */ /* 0x000fce00078e00ff */
[----:B0123--:R-:W-:Y:S05]  /*19020*/  WARPSYNC.COLLECTIVE R15, `(.L_x_5104) ;  /* 0x000000000f0c7348 */ /* 0x00ffea0003c00000 */
[----:B------:R-:W-:Y:S02]  /*19030*/  ELECT P6, UR62, PT ;  /* 0x00000000003e782f */ /* 0x000fe400038c0000 */
[----:B------:R-:W-:Y:S01]  /*19040*/  MOV R14, UR62 ;  /* 0x0000003e000e7c02 */ /* 0x000fe20008000f00 */
[----:B0123--:R-:W-:Y:S10]  /*19050*/  ENDCOLLECTIVE ;  /* 0x000000000000791b */ /* 0x00fff40003800000 */
.L_x_5104:
[----:B------:R-:W-:Y:S05]  /*19060*/  BSYNC B1 ;  /* 0x0000000000017941 */ /* 0x000fea0003800000 */
.L_x_5103:
[----:B------:R-:W-:Y:S05]  /*19070*/  BRA `(.L_x_5105) ;  /* 0xffffffdc00b87947 */ /* 0x000fea000383ffff */
.L_x_5036:
[----:B0-----:R0:W2:Y:S02]  /*19080*/  SYNCS.PHASECHK.TRANS64.TRYWAIT P0, [R6+URZ], R5 ;  /* 0x00000005060075a7 */ /* 0x0010a4000800017f */
[----:B--2---:R-:W-:Y:S05]  /*19090*/  @!P0 NANOSLEEP.SYNCS 0x989680 ;  /* 0x009896800000895d */ /* 0x004fea0003900000 */
[----:B------:R-:W2:Y:S02]  /*190a0*/  @!P0 SYNCS.PHASECHK.TRANS64 P0, [R6+URZ], R5 ;  /* 0x00000005060085a7 */ /* 0x000ea4000800007f */
[----:B--2---:R-:W-:Y:S05]  /*190b0*/  @!P0 BRA `(.L_x_5036) ;  /* 0xfffffffc00f08947 */ /* 0x004fea000383ffff */
[----:B------:R-:W-:Y:S05]  /*190c0*/  BRA `(.L_x_5106) ;  /* 0xffffffdc00fc7947 */ /* 0x000fea000383ffff */
.L_x_5037:
[----:B--2---:R2:W3:Y:S02]  /*190d0*/  SYNCS.PHASECHK.TRANS64.TRYWAIT P0, [R7+URZ], R2 ;  /* 0x00000002070075a7 */ /* 0x0044e4000800017f */
[----:B---3--:R-:W-:Y:S05]  /*190e0*/  @!P0 NANOSLEEP.SYNCS 0x989680 ;  /* 0x009896800000895d */ /* 0x008fea0003900000 */
[----:B------:R-:W3:Y:S02]  /*190f0*/  @!P0 SYNCS.PHASECHK.TRANS64 P0, [R7+URZ], R2 ;  /* 0x00000002070085a7 */ /* 0x000ee4000800007f */
[----:B---3--:R-:W-:Y:S05]  /*19100*/  @!P0 BRA `(.L_x_5037) ;  /* 0xfffffffc00f08947 */ /* 0x008fea000383ffff */
[----:B------:R-:W-:Y:S05]  /*19110*/  BRA `(.L_x_5107) ;  /* 0xffffffdc00f07947 */ /* 0x000fea000383ffff */
.L_x_5039:
[----:B---3--:R3:W4:Y:S02]  /*19120*/  SYNCS.PHASECHK.TRANS64.TRYWAIT P0, [R4+URZ], R5 ;  /* 0x00000005040075a7 */ /* 0x008724000800017f */
[----:B----4-:R-:W-:Y:S05]  /*19130*/  @!P0 NANOSLEEP.SYNCS 0x989680 ;  /* 0x009896800000895d */ /* 0x010fea0003900000 */
[----:B------:R-:W4:Y:S02]  /*19140*/  @!P0 SYNCS.PHASECHK.TRANS64 P0, [R4+URZ], R5 ;  /* 0x00000005040085a7 */ /* 0x000f24000800007f */
[----:B----4-:R-:W-:Y:S05]  /*19150*/  @!P0 BRA `(.L_x_5039) ;  /* 0xfffffffc00f08947 */ /* 0x010fea000383ffff */
[----:B------:R-:W-:Y:S05]  /*19160*/  BRA `(.L_x_5108) ;  /* 0xffffffdc00f87947 */ /* 0x000fea000383ffff */
.L_x_5109:
        /* <DEDUP_REMOVED lines=9> */
.L_x_15308:


//--------------------- .text._ZN7cutlass13device_kernelIN5flash11enable_sm90INS1_16FlashAttnFwdSm90INS1_25CollectiveMainloopFwdSm90ILi2EN4cute5tupleIJNS5_1CILi1EEES8_S8_EEENS6_IJNS7_ILi128EEENS7_ILi96EEENS7_ILi192EEEEEELi192ENS_6half_tEfNS_4arch4Sm90ELb0ELb1ELb0ELb1ELb0ELb1ELb0ELb1ELb1ELb1ELb0ELb0EEENS1_21CollectiveEpilogueFwdINS6_IJSA_SC_SB_EEES9_SE_SG_Li256ELb1ELb1ELb0ELb0EEENS1_36VarlenDynamicPersistentTileSchedulerILi128ELi96ELi256ELi128ELb0ELb1ELb1ELb1ELb0ELb1EEEEEEEEEvNT_6ParamsE --------------------------
	.section	.text._ZN7cutlass13device_kernelIN5flash11enable_sm90INS1_16FlashAttnFwdSm90INS1_25CollectiveMainloopFwdSm90ILi2EN4cute5tupleIJNS5_1CILi1EEES8_S8_EEENS6_IJNS7_ILi128EEENS7_ILi96EEENS7_ILi192EEEEEELi192ENS_6half_tEfNS_4arch4Sm90ELb0ELb1ELb0ELb1ELb0ELb1ELb0ELb1ELb1ELb1ELb0ELb0EEENS1_21CollectiveEpilogueFwdINS6_IJSA_SC_SB_EEES9_SE_SG_Li256ELb1ELb1ELb0ELb0EEENS1_36VarlenDynamicPersistentTileSchedulerILi128ELi96ELi256ELi128ELb0ELb1ELb1ELb1ELb0ELb1EEEEEEEEEvNT_6ParamsE,"ax",@progbits
	.align	128
.text._ZN7cutlass13device_kernelIN5flash11enable_sm90INS1_16FlashAttnFwdSm90INS1_25CollectiveMainloopFwdSm90ILi2EN4cute5tupleIJNS5_1CILi1EEES8_S8_EEENS6_IJNS7_ILi128EEENS7_ILi96EEENS7_ILi192EEEEEELi192ENS_6half_tEfNS_4arch4Sm90ELb0ELb1ELb0ELb1ELb0ELb1ELb0ELb1ELb1ELb1ELb0ELb0EEENS1_21CollectiveEpilogueFwdINS6_IJSA_SC_SB_EEES9_SE_SG_Li256ELb1ELb1ELb0ELb0EEENS1_36VarlenDynamicPersistentTileSchedulerILi128ELi96ELi256ELi128ELb0ELb1ELb1ELb1ELb0ELb1EEEEEEEEEvNT_6ParamsE:
        .type           _ZN7cutlass13device_kernelIN5flash11enable_sm90INS1_16FlashAttnFwdSm90INS1_25CollectiveMainloopFwdSm90ILi2EN4cute5tupleIJNS5_1CILi1EEES8_S8_EEENS6_IJNS7_ILi128EEENS7_ILi96EEENS7_ILi192EEEEEELi192ENS_6half_tEfNS_4arch4Sm90ELb0ELb1ELb0ELb1ELb0ELb1ELb0ELb1ELb1ELb1ELb0ELb0EEENS1_21CollectiveEpilogueFwdINS6_IJSA_SC_SB_EEES9_SE_SG_Li256ELb1ELb1ELb0ELb0EEENS1_36VarlenDynamicPersistentTileSchedulerILi128ELi96ELi256ELi128ELb0ELb1ELb1ELb1ELb0ELb1EEEEEEEEEvNT_6ParamsE,@function
        .size           _ZN7cutlass13device_kernelIN5flash11enable_sm90INS1_16FlashAttnFwdSm90INS1_25CollectiveMainloopFwdSm90ILi2EN4cute5tupleIJNS5_1CILi1EEES8_S8_EEENS6_IJNS7_ILi128EEENS7_ILi96EEENS7_ILi192EEEEEELi192ENS_6half_tEfNS_4arch4Sm90ELb0ELb1ELb0ELb1ELb0ELb1ELb0ELb1ELb1ELb1ELb0ELb0EEENS1_21CollectiveEpilogueFwdINS6_IJSA_SC_SB_EEES9_SE_SG_Li256ELb1ELb1ELb0ELb0EEENS1_36VarlenDynamicPersistentTileSchedulerILi128ELi96ELi256ELi128ELb0ELb1ELb1ELb1ELb0ELb1EEEEEEEEEvNT_6ParamsE,(.L_x_15309 - _ZN7cutlass13device_kernelIN5flash11enable_sm90INS1_16FlashAttnFwdSm90INS1_25CollectiveMainloopFwdSm90ILi2EN4cute5tupleIJNS5_1CILi1EEES8_S8_EEENS6_IJNS7_ILi128EEENS7_ILi96EEENS7_ILi192EEEEEELi192ENS_6half_tEfNS_4arch4Sm90ELb0ELb1ELb0ELb1ELb0ELb1ELb0ELb1ELb1ELb1ELb0ELb0EEENS1_21CollectiveEpilogueFwdINS6_IJSA_SC_SB_EEES9_SE_SG_Li256ELb1ELb1ELb0ELb0EEENS1_36VarlenDynamicPersistentTileSchedulerILi128ELi96ELi256ELi128ELb0ELb1ELb1ELb1ELb0ELb1EEEEEEEEEvNT_6ParamsE)
        .other          _ZN7cutlass13device_kernelIN5flash11enable_sm90INS1_16FlashAttnFwdSm90INS1_25CollectiveMainloopFwdSm90ILi2EN4cute5tupleIJNS5_1CILi1EEES8_S8_EEENS6_IJNS7_ILi128EEENS7_ILi96EEENS7_ILi192EEEEEELi192ENS_6half_tEfNS_4arch4Sm90ELb0ELb1ELb0ELb1ELb0ELb1ELb0ELb1ELb1ELb1ELb0ELb0EEENS1_21CollectiveEpilogueFwdINS6_IJSA_SC_SB_EEES9_SE_SG_Li256ELb1ELb1ELb0ELb0EEENS1_36VarlenDynamicPersistentTileSchedulerILi128ELi96ELi256ELi128ELb0ELb1ELb1ELb1ELb0ELb1EEEEEEEEEvNT_6ParamsE,@"STO_CUDA_ENTRY STV_DEFAULT"
_ZN7cutlass13device_kernelIN5flash11enable_sm90INS1_16FlashAttnFwdSm90INS1_25CollectiveMainloopFwdSm90ILi2EN4cute5tupleIJNS5_1CILi1EEES8_S8_EEENS6_IJNS7_ILi128EEENS7_ILi96EEENS7_ILi192EEEEEELi192ENS_6half_tEfNS_4arch4Sm90ELb0ELb1ELb0ELb1ELb0ELb1ELb0ELb1ELb1ELb1ELb0ELb0EEENS1_21CollectiveEpilogueFwdINS6_IJSA_SC_SB_EEES9_SE_SG_Li256ELb1ELb1ELb0ELb0EEENS1_36VarlenDynamicPersistentTileSchedulerILi128ELi96ELi256ELi128ELb0ELb1ELb1ELb1ELb0ELb1EEEEEEEEEvNT_6ParamsE:
        /* <DEDUP_REMOVED lines=24> */
.L_x_5111:
[----:B------:R-:W-:Y:S05]  /*0180*/  BSYNC B0 ;  /* 0x0000000000007941 */ /* 0x000fea0003800000 */
.L_x_5110:
        /* <DEDUP_REMOVED lines=41> */
.L_x_5112:
        /* <DEDUP_REMOVED lines=22> */
.L_x_5113:
        /* <DEDUP_REMOVED lines=18> */
.L_x_5114:
        /* <DEDUP_REMOVED lines=22> */
.L_x_5115:
        /* <DEDUP_REMOVED lines=22> */
.L_x_5116:
        /* <DEDUP_REMOVED lines=10> */
.L_x_5119:
        /* <DEDUP_REMOVED lines=17> */
[----:B------:R-:W-:Y:S01]  /*0b10*/  R2UR UR4, R16 ;  /* 0x00000000100472ca */ /* 0x000fe200000e0000 */
[----:B------:R-:W-:Y:S01]  /*0b20*/  IMAD.MOV.U32 R221, RZ, RZ, RZ ;  /* 0x000000ffffdd7224 */ /* 0x000fe200078e00ff */
[----:B------:R-:W-:Y:S01]  /*0b30*/  CS2R R22, SRZ ;  /* 0x0000000000167805 */ /* 0x000fe2000001ff00 */
[----:B------:R-:W-:Y:S01]  /*0b40*/  IMAD.MOV.U32 R17, RZ, RZ, RZ ;  /* 0x000000ffff117224 */ /* 0x000fe200078e00ff */
[----:B------:R-:W-:Y:S01]  /*0b50*/  SHF.R.S32.HI R3, RZ, 0x1f, R4 ;  /* 0x0000001fff037819 */ /* 0x000fe20000011404 */
[----:B------:R-:W-:-:S03]  /*0b60*/  IMAD.MOV.U32 R199, RZ, RZ, RZ ;  /* 0x000000ffffc77224 */ /* 0x000fc600078e00ff */
[CC--:B0-----:R-:W-:Y:S02]  /*0b70*/  LEA.HI R2, R3.reuse, R4.reuse, RZ, 0x4 ;  /* 0x0000000403027211 */ /* 0x0c1fe400078f20ff */
[CC--:B------:R-:W-:Y:S02]  /*0b80*/  LEA.HI R224, R3.reuse, R4.reuse, RZ, 0x3 ;  /* 0x0000000403e07211 */ /* 0x0c0fe400078f18ff */
[----:B------:R-:W-:Y:S01]  /*0b90*/  SHF.R.S32.HI R5, RZ, 0x4, R2 ;  /* 0x00000004ff057819 */ /* 0x000fe20000011402 */
[----:B------:R-:W-:Y:S01]  /*0ba0*/  UIADD3 UR4, UR4, 0x12400, URZ ;  /* 0x0001240004047890 */ /* 0x000fe2000fffe03f */
[----:B--2---:R-:W-:Y:S02]  /*0bb0*/  R2UR UR5, R0 ;  /* 0x00000000000572ca */ /* 0x004fe400000e0000 */
[----:B------:R-:W-:-:S04]  /*0bc0*/  LEA.HI R0, R3, R4, RZ, 0x7 ;  /* 0x0000000403007211 */ /* 0x000fc800078f38ff */
[----:B------:R-:W-:Y:S02]  /*0bd0*/  LOP3.LUT R233, R0, 0xffffff80, RZ, 0xc0, !PT ;  /* 0xffffff8000e97812 */ /* 0x000fe400078ec0ff */
[----:B------:R-:W-:-:S03]  /*0be0*/  SHF.R.S32.HI R12, RZ, 0x7, R0 ;  /* 0x00000007ff0c7819 */ /* 0x000fc60000011400 */
[----:B------:R-:W-:Y:S01]  /*0bf0*/  IMAD.IADD R233, R4, 0x1, -R233 ;  /* 0x0000000104e97824 */ /* 0x000fe200078e0ae9 */
[----:B------:R-:W-:Y:S01]  /*0c00*/  LEA.HI R0, R0, R12, RZ, 0x1 ;  /* 0x0000000c00007211 */ /* 0x000fe200078f08ff */
[----:B------:R0:W-:Y:S01]  /*0c10*/  STL [R1+0x50], R12 ;  /* 0x0000500c01007387 */ /* 0x0001e20000100800 */
[----:B------:R-:W-:Y:S02]  /*0c20*/  ULOP3.LUT UR5, UR5, 0x1, URZ, 0xfc, !UPT ;  /* 0x0000000105057892 */ /* 0x000fe4000f8efc3f */
[----:B------:R-:W-:-:S04]  /*0c30*/  SHF.R.S32.HI R8, RZ, 0x1f, R233 ;  /* 0x0000001fff087819 */ /* 0x000fc800000114e9 */
[CC--:B------:R-:W-:Y:S02]  /*0c40*/  LEA.HI R9, R8.reuse, R233.reuse, RZ, 0x2 ;  /* 0x000000e908097211 */ /* 0x0c0fe400078f10ff */
[----:B------:R-:W-:Y:S02]  /*0c50*/  LEA.HI R8, R8, R233, RZ, 0x5 ;  /* 0x000000e908087211 */ /* 0x000fe400078f28ff */
[--C-:B------:R-:W-:Y:S02]  /*0c60*/  SHF.R.S32.HI R7, RZ, 0x2, R9.reuse ;  /* 0x00000002ff077819 */ /* 0x100fe40000011409 */
[----:B------:R-:W-:Y:S02]  /*0c70*/  SHF.R.S32.HI R6, RZ, 0x1f, R9 ;  /* 0x0000001fff067819 */ /* 0x000fe40000011409 */
[----:B------:R-:W-:Y:S02]  /*0c80*/  SHF.R.S32.HI R8, RZ, 0x5, R8 ;  /* 0x00000005ff087819 */ /* 0x000fe40000011408 */
[----:B------:R-:W-:-:S02]  /*0c90*/  LEA.HI R10, R6, R7, RZ, 0x3 ;  /* 0x00000007060a7211 */ /* 0x000fc400078f18ff */
[----:B------:R-:W-:Y:S02]  /*0ca0*/  LEA.HI R6, R2, R5, RZ, 0x1 ;  /* 0x0000000502067211 */ /* 0x000fe400078f08ff */
[----:B------:R-:W-:Y:S02]  /*0cb0*/  LOP3.LUT R10, R10, 0xfffffff8, RZ, 0xc0, !PT ;  /* 0xfffffff80a0a7812 */ /* 0x000fe400078ec0ff */
[----:B------:R-:W-:Y:S02]  /*0cc0*/  LOP3.LUT R6, R6, 0x1ffffffe, RZ, 0xc0, !PT ;  /* 0x1ffffffe06067812 */ /* 0x000fe400078ec0ff */
[----:B------:R-:W-:Y:S01]  /*0cd0*/  LOP3.LUT R212, R9, 0x7ffffffc, RZ, 0xc0, !PT ;  /* 0x7ffffffc09d47812 */ /* 0x000fe200078ec0ff */
[----:B------:R-:W-:Y:S02]  /*0ce0*/  IMAD.IADD R7, R7, 0x1, -R10 ;  /* 0x0000000107077824 */ /* 0x000fe400078e0a0a */
[----:B------:R-:W-:Y:S01]  /*0cf0*/  IMAD.IADD R6, R5, 0x1, -R6 ;  /* 0x0000000105067824 */ /* 0x000fe200078e0a06 */
[CC--:B------:R-:W-:Y:S01]  /*0d00*/  LEA.HI R5, R3.reuse, R4.reuse, RZ, 0x5 ;  /* 0x0000000403057211 */ /* 0x0c0fe200078f28ff */
[----:B------:R-:W-:Y:S01]  /*0d10*/  IMAD R11, R8, 0x10, R7 ;  /* 0x00000010080b7824 */ /* 0x000fe200078e0207 */
[----:B------:R-:W-:Y:S01]  /*0d20*/  LEA.HI R7, R3, R4, RZ, 0x2 ;  /* 0x0000000403077211 */ /* 0x000fe200078f10ff */
[----:B------:R-:W-:Y:S01]  /*0d30*/  IMAD.IADD R212, R233, 0x1, -R212 ;  /* 0x00000001e9d47824 */ /* 0x000fe200078e0ad4 */
[----:B------:R-:W-:-:S02]  /*0d40*/  LOP3.LUT R3, R2, 0x3fffff0, RZ, 0xc0, !PT ;  /* 0x03fffff002037812 */ /* 0x000fc400078ec0ff */
[----:B------:R-:W-:Y:S02]  /*0d50*/  LOP3.LUT R223, R7, 0xfffffffc, RZ, 0xc0, !PT ;  /* 0xfffffffc07df7812 */ /* 0x000fe400078ec0ff */
[----:B------:R-:W-:Y:S02]  /*0d60*/  SHF.R.S32.HI R208, RZ, 0x5, R5 ;  /* 0x00000005ffd07819 */ /* 0x000fe40000011405 */
[C---:B------:R-:W-:Y:S01]  /*0d70*/  IADD3 R3, R4.reuse, -R3, RZ ;  /* 0x8000000304037210 */ /* 0x040fe20007ffe0ff */
[----:B------:R-:W-:Y:S01]  /*0d80*/  IMAD.IADD R223, R4, 0x1, -R223 ;  /* 0x0000000104df7824 */ /* 0x000fe200078e0adf */
[----:B------:R-:W-:Y:S02]  /*0d90*/  SHF.R.S32.HI R195, RZ, 0x2, R7 ;  /* 0x00000002ffc37819 */ /* 0x000fe40000011407 */
[----:B------:R-:W-:Y:S01]  /*0da0*/  LOP3.LUT R2, R0, 0x3fffffe, RZ, 0xc0, !PT ;  /* 0x03fffffe00027812 */ /* 0x000fe200078ec0ff */
[----:B------:R-:W-:Y:S01]  /*0db0*/  IMAD R3, R208, 0x10, R3 ;  /* 0x00000010d0037824 */ /* 0x000fe200078e0203 */
[----:B------:R-:W-:Y:S01]  /*0dc0*/  SHF.R.S32.HI R0, RZ, 0x1f, R7 ;  /* 0x0000001fff007819 */ /* 0x000fe20000011407 */
[----:B------:R-:W-:Y:S01]  /*0dd0*/  VIADD R222, R195, 0x40 ;  /* 0x00000040c3de7836 */ /* 0x000fe20000000000 */
[----:B------:R-:W-:Y:S01]  /*0de0*/  SHF.L.U32 R192, R223, 0x2, RZ ;  /* 0x00000002dfc07819 */ /* 0x000fe200000006ff */
[----:B------:R-:W-:Y:S01]  /*0df0*/  IMAD.IADD R2, R12, 0x1, -R2 ;  /* 0x000000010c027824 */ /* 0x000fe200078e0a02 */
[----:B------:R-:W-:Y:S01]  /*0e00*/  LEA.HI R0, R0, R195, RZ, 0x3 ;  /* 0x000000c300007211 */ /* 0x000fe200078f18ff */
[----:B0-----:R-:W-:Y:S01]  /*0e10*/  IMAD R12, R3, 0x8, R6 ;  /* 0x00000008030c7824 */ /* 0x001fe200078e0206 */
[----:B------:R-:W-:Y:S01]  /*0e20*/  SHF.R.S32.HI R3, RZ, 0x1f, R222 ;  /* 0x0000001fff037819 */ /* 0x000fe200000114de */
[----:B------:R-:W-:Y:S01]  /*0e30*/  VIADD R201, R192, 0x20 ;  /* 0x00000020c0c97836 */ /* 0x000fe20000000000 */
[----:B------:R-:W-:Y:S01]  /*0e40*/  LOP3.LUT R0, R0, 0xfffffff8, RZ, 0xc0, !PT ;  /* 0xfffffff800007812 */ /* 0x000fe200078ec0ff */
[C---:B------:R-:W-:Y:S01]  /*0e50*/  VIADD R200, R192.reuse, 0x40 ;  /* 0x00000040c0c87836 */ /* 0x040fe20000000000 */
[----:B------:R-:W-:Y:S01]  /*0e60*/  LEA.HI R3, R3, R222, RZ, 0x3 ;  /* 0x000000de03037211 */ /* 0x000fe200078f18ff */
[----:B------:R-:W-:Y:S01]  /*0e70*/  IMAD.IADD R197, R192, 0x1, R201 ;  /* 0x00000001c0c57824 */ /* 0x000fe200078e02c9 */
[----:B------:R-:W-:Y:S01]  /*0e80*/  LOP3.LUT R5, R224, 0xfffffff8, RZ, 0xc0, !PT ;  /* 0xfffffff8e0057812 */ /* 0x000fe200078ec0ff */
[----:B------:R-:W-:Y:S01]  /*0e90*/  IMAD.IADD R215, R195, 0x1, -R0 ;  /* 0x00000001c3d77824 */ /* 0x000fe200078e0a00 */
[C---:B------:R-:W-:Y:S01]  /*0ea0*/  IADD3 R203, R192.reuse, 0x10, RZ ;  /* 0x00000010c0cb7810 */ /* 0x040fe20007ffe0ff */
[----:B------:R-:W-:Y:S01]  /*0eb0*/  IMAD.SHL.U32 R3, R3, 0x40, RZ ;  /* 0x0000004003037824 */ /* 0x000fe200078e00ff */
[----:B------:R-:W-:Y:S01]  /*0ec0*/  SHF.R.S32.HI R0, RZ, 0x1f, R197 ;  /* 0x0000001fff007819 */ /* 0x000fe200000114c5 */
[----:B------:R-:W-:Y:S01]  /*0ed0*/  IMAD.IADD R198, R192, 0x1, R200 ;  /* 0x00000001c0c67824 */ /* 0x000fe200078e02c8 */
[----:B------:R-:W-:Y:S01]  /*0ee0*/  SHF.R.S32.HI R224, RZ, 0x3, R224 ;  /* 0x00000003ffe07819 */ /* 0x000fe200000114e0 */
[----:B------:R-:W-:Y:S01]  /*0ef0*/  IMAD.SHL.U32 R206, R215, 0x40, RZ ;  /* 0x00000040d7ce7824 */ /* 0x000fe200078e00ff */
[----:B------:R-:W-:Y:S01]  /*0f00*/  LOP3.LUT R210, R3, 0xfffffe00, RZ, 0xc0, !PT ;  /* 0xfffffe0003d27812 */ /* 0x000fe200078ec0ff */
[----:B------:R-:W-:Y:S01]  /*0f10*/  IMAD.SHL.U32 R205, R222, 0x40, RZ ;  /* 0x00000040decd7824 */ /* 0x000fe200078e00ff */
[-C--:B------:R-:W-:Y:S01]  /*0f20*/  LEA.HI R225, R0, R197.reuse, RZ, 0x3 ;  /* 0x000000c500e17211 */ /* 0x080fe200078f18ff */
[----:B------:R-:W-:Y:S01]  /*0f30*/  IMAD.IADD R218, R4, 0x1, -R5 ;  /* 0x0000000104da7824 */ /* 0x000fe200078e0a05 */
[----:B------:R-:W-:Y:S01]  /*0f40*/  SHF.R.S32.HI R3, RZ, 0x1f, R198 ;  /* 0x0000001fff037819 */ /* 0x000fe200000114c6 */
[----:B------:R-:W-:Y:S01]  /*0f50*/  IMAD R11, R2, 0x40, R11 ;  /* 0x00000040020b7824 */ /* 0x000fe200078e020b */
[----:B------:R-:W-:Y:S01]  /*0f60*/  LEA.HI R0, R0, R197, RZ, 0x6 ;  /* 0x000000c500007211 */ /* 0x000fe200078f30ff */
[----:B------:R-:W-:Y:S01]  /*0f70*/  IMAD.SHL.U32 R214, R218, 0x8, RZ ;  /* 0x00000008dad67824 */ /* 0x000fe200078e00ff */
[----:B------:R-:W-:Y:S01]  /*0f80*/  LOP3.LUT R206, R206, 0x1c0, RZ, 0xc0, !PT ;  /* 0x000001c0cece7812 */ /* 0x000fe200078ec0ff */
[----:B------:R-:W-:Y:S01]  /*0f90*/  IMAD.SHL.U32 R208, R208, 0x200, RZ ;  /* 0x00000200d0d07824 */ /* 0x000fe200078e00ff */
[----:B------:R-:W-:Y:S01]  /*0fa0*/  LOP3.LUT R205, R205, 0x1c0, RZ, 0xc0, !PT ;  /* 0x000001c0cdcd7812 */ /* 0x000fe200078ec0ff */
[----:B------:R-:W-:Y:S01]  /*0fb0*/  VIADD R217, R214, 0x80 ;  /* 0x00000080d6d97836 */ /* 0x000fe20000000000 */
[----:B------:R-:W-:Y:S01]  /*0fc0*/  LEA.HI R4, R3, R198, RZ, 0x6 ;  /* 0x000000c603047211 */ /* 0x000fe200078f30ff */
[----:B------:R-:W-:Y:S01]  /*0fd0*/  STL [R1+0x54], R11 ;  /* 0x0000540b01007387 */ /* 0x000fe20000100800 */
[----:B------:R-:W-:Y:S01]  /*0fe0*/  SHF.L.U32 R2, R0, 0x7, RZ ;  /* 0x0000000700027819 */ /* 0x000fe200000006ff */
[----:B------:R-:W-:Y:S01]  /*0ff0*/  IMAD.SHL.U32 R18, R223, 0x8, RZ ;  /* 0x00000008df127824 */ /* 0x000fe200078e00ff */
[----:B------:R-:W-:Y:S01]  /*1000*/  SHF.R.U32.HI R207, RZ, 0x3, R206 ;  /* 0x00000003ffcf7819 */ /* 0x000fe200000116ce */
[----:B------:R-:W-:Y:S01]  /*1010*/  IMAD.SHL.U32 R6, R4, 0x80, RZ ;  /* 0x0000008004067824 */ /* 0x000fe200078e00ff */
[----:B------:R-:W-:Y:S01]  /*1020*/  LOP3.LUT R0, R206, 0x38, R225, 0xf8, !PT ;  /* 0x00000038ce007812 */ /* 0x000fe200078ef8e1 */
[----:B------:R-:W-:Y:S01]  /*1030*/  VIADD R216, R214, 0x40 ;  /* 0x00000040d6d87836 */ /* 0x000fe20000000000 */
[----:B------:R-:W-:Y:S01]  /*1040*/  SHF.R.U32.HI R13, RZ, 0x3, R205 ;  /* 0x00000003ff0d7819 */ /* 0x000fe200000116cd */
[C---:B------:R-:W-:Y:S01]  /*1050*/  VIADD R202, R192.reuse, 0x30 ;  /* 0x00000030c0ca7836 */ /* 0x040fe20000000000 */
[----:B------:R-:W-:Y:S01]  /*1060*/  LOP3.LUT R7, R205, 0x38, R225, 0xf8, !PT ;  /* 0x00000038cd077812 */ /* 0x000fe200078ef8e1 */
[----:B------:R-:W-:Y:S01]  /*1070*/  VIADD R204, R192, 0x50 ;  /* 0x00000050c0cc7836 */ /* 0x000fe20000000000 */
[----:B------:R-:W-:-:S02]  /*1080*/  LOP3.LUT R5, R2, 0xffffe000, RZ, 0xc0, !PT ;  /* 0xffffe00002057812 */ /* 0x000fc400078ec0ff */
[----:B------:R-:W-:Y:S02]  /*1090*/  LOP3.LUT R0, R0, R207, RZ, 0x3c, !PT ;  /* 0x000000cf00007212 */ /* 0x000fe400078e3cff */
[----:B------:R-:W-:Y:S02]  /*10a0*/  LOP3.LUT R8, R7, R13, RZ, 0x3c, !PT ;  /* 0x0000000d07087212 */ /* 0x000fe400078e3cff */
[-C--:B------:R-:W-:Y:S01]  /*10b0*/  IADD3 R2, R0, R5.reuse, R208 ;  /* 0x0000000500027210 */ /* 0x080fe20007ffe0d0 */
[----:B------:R-:W-:Y:S01]  /*10c0*/  IMAD.U32 R0, RZ, RZ, UR5 ;  /* 0x00000005ff007e24 */ /* 0x000fe2000f8e00ff */
[----:B------:R-:W-:Y:S02]  /*10d0*/  LOP3.LUT R7, R6, 0xffffe000, RZ, 0xc0, !PT ;  /* 0xffffe00006077812 */ /* 0x000fe400078ec0ff */
[----:B------:R-:W-:Y:S01]  /*10e0*/  IADD3 R8, R8, R5, R210 ;  /* 0x0000000508087210 */ /* 0x000fe20007ffe0d2 */
[----:B------:R-:W-:Y:S01]  /*10f0*/  IMAD.U32 R5, RZ, RZ, UR4 ;  /* 0x00000004ff057e24 */ /* 0x000fe2000f8e00ff */
[----:B------:R-:W-:Y:S01]  /*1100*/  SHF.R.S32.HI R6, RZ, 0x1f, R217 ;  /* 0x0000001fff067819 */ /* 0x000fe200000114d9 */
[----:B------:R-:W-:Y:S01]  /*1110*/  IMAD.SHL.U32 R6, R12, 0x8, RZ ;  /* 0x000000080c067824 */ /* 0x000fe200078e00ff */
[----:B------:R-:W-:Y:S01]  /*1120*/  LEA R2, R2, UR4, 0x1 ;  /* 0x0000000402027c11 */ /* 0x000fe2000f8e08ff */
[----:B------:R0:W-:Y:S01]  /*1130*/  STL [R1+0x4], R0 ;  /* 0x0000040001007387 */ /* 0x0001e20000100800 */
[----:B------:R-:W-:-:S02]  /*1140*/  LEA.HI R3, R3, R198, RZ, 0x3 ;  /* 0x000000c603037211 */ /* 0x000fc400078f18ff */
[----:B------:R-:W-:Y:S01]  /*1150*/  SHF.R.S32.HI R232, RZ, 0x1f, R203 ;  /* 0x0000001fffe87819 */ /* 0x000fe200000114cb */
[----:B------:R1:W-:Y:S01]  /*1160*/  STL [R1+0x48], R5 ;  /* 0x0000480501007387 */ /* 0x0003e20000100800 */
[--C-:B------:R-:W-:Y:S02]  /*1170*/  LOP3.LUT R4, R206, 0x38, R3.reuse, 0xf8, !PT ;  /* 0x00000038ce047812 */ /* 0x100fe400078ef803 */
[----:B------:R-:W-:Y:S01]  /*1180*/  LOP3.LUT R10, R205, 0x38, R3, 0xf8, !PT ;  /* 0x00000038cd0a7812 */ /* 0x000fe200078ef803 */
[----:B------:R2:W-:Y:S01]  /*1190*/  STL [R1+0x58], R6 ;  /* 0x0000580601007387 */ /* 0x0005e20000100800 */
[----:B------:R-:W-:Y:S02]  /*11a0*/  LOP3.LUT R4, R4, R207, RZ, 0x3c, !PT ;  /* 0x000000cf04047212 */ /* 0x000fe400078e3cff */
[----:B0-----:R-:W-:Y:S01]  /*11b0*/  LEA.HI R0, R223, R223, RZ, 0x1 ;  /* 0x000000dfdf007211 */ /* 0x001fe200078f08ff */
[----:B------:R2:W-:Y:S01]  /*11c0*/  STL [R1+0x44], R2 ;  /* 0x0000440201007387 */ /* 0x0005e20000100800 */
[----:B------:R-:W-:-:S02]  /*11d0*/  LOP3.LUT R10, R10, R13, RZ, 0x3c, !PT ;  /* 0x0000000d0a0a7212 */ /* 0x000fc400078e3cff */
[----:B------:R-:W-:Y:S02]  /*11e0*/  LOP3.LUT R0, R0, 0x1ffffffe, RZ, 0xc0, !PT ;  /* 0x1ffffffe00007812 */ /* 0x000fe400078ec0ff */
[----:B-1----:R-:W-:Y:S02]  /*11f0*/  SHF.R.S32.HI R5, RZ, 0x1f, R214 ;  /* 0x0000001fff057819 */ /* 0x002fe400000114d6 */
[----:B------:R-:W-:Y:S01]  /*1200*/  LOP3.LUT R5, R205, 0x38, R18, 0xf8, !PT ;  /* 0x00000038cd057812 */ /* 0x000fe200078ef812 */
[----:B------:R-:W-:Y:S01]  /*1210*/  IMAD.IADD R0, R223, 0x1, -R0 ;  /* 0x00000001df007824 */ /* 0x000fe200078e0a00 */
[-C--:B------:R-:W-:Y:S02]  /*1220*/  IADD3 R4, R4, R7.reuse, R208 ;  /* 0x0000000704047210 */ /* 0x080fe40007ffe0d0 */
[----:B------:R-:W-:Y:S01]  /*1230*/  IADD3 R10, R10, R7, R210 ;  /* 0x000000070a0a7210 */ /* 0x000fe20007ffe0d2 */
[----:B------:R-:W-:Y:S01]  /*1240*/  IMAD R213, R0, 0x8, R11 ;  /* 0x0000000800d57824 */ /* 0x000fe200078e020b */
[----:B------:R-:W-:-:S02]  /*1250*/  LOP3.LUT R5, R210, R5, R13, 0xf6, !PT ;  /* 0x00000005d2057212 */ /* 0x000fc400078ef60d */
[----:B------:R-:W-:Y:S02]  /*1260*/  SHF.R.S32.HI R7, RZ, 0x1f, R216 ;  /* 0x0000001fff077819 */ /* 0x000fe400000114d8 */
[----:B------:R-:W-:Y:S02]  /*1270*/  SHF.R.S32.HI R231, RZ, 0x1f, R201 ;  /* 0x0000001fffe77819 */ /* 0x000fe400000114c9 */
[----:B------:R-:W-:Y:S02]  /*1280*/  SHF.R.S32.HI R230, RZ, 0x1f, R202 ;  /* 0x0000001fffe67819 */ /* 0x000fe400000114ca */
[----:B------:R-:W-:Y:S02]  /*1290*/  SHF.R.S32.HI R229, RZ, 0x1f, R200 ;  /* 0x0000001fffe57819 */ /* 0x000fe400000114c8 */
[----:B------:R-:W-:Y:S02]  /*12a0*/  SHF.R.S32.HI R228, RZ, 0x1f, R204 ;  /* 0x0000001fffe47819 */ /* 0x000fe400000114cc */
[----:B------:R-:W-:-:S02]  /*12b0*/  SHF.R.S32.HI R225, RZ, 0x3, R225 ;  /* 0x00000003ffe17819 */ /* 0x000fc400000114e1 */
[----:B------:R-:W-:Y:S02]  /*12c0*/  SHF.R.S32.HI R226, RZ, 0x3, R3 ;  /* 0x00000003ffe27819 */ /* 0x000fe40000011403 */
[----:B------:R-:W-:Y:S02]  /*12d0*/  LEA R237, R5, UR4, 0x1 ;  /* 0x0000000405ed7c11 */ /* 0x000fe4000f8e08ff */
[----:B------:R-:W-:Y:S02]  /*12e0*/  LEA R235, R8, UR4, 0x1 ;  /* 0x0000000408eb7c11 */ /* 0x000fe4000f8e08ff */
[----:B------:R-:W-:Y:S02]  /*12f0*/  LEA R236, R4, UR4, 0x1 ;  /* 0x0000000404ec7c11 */ /* 0x000fe4000f8e08ff */
[----:B--2---:R-:W-:-:S07]  /*1300*/  LEA R234, R10, UR4, 0x1 ;  /* 0x000000040aea7c11 */ /* 0x004fce000f8e08ff */
.L_x_5406:
[----:B------:R-:W-:Y:S01]  /*1310*/  ULDC.64 UR4, c[0x0][0xa28] ;  /* 0x00028a0000047ab9 */ /* 0x000fe20000000a00 */
[----:B0---4-:R-:W0:Y:S01]  /*1320*/  LDC.64 R4, c[0x0][0xa08] ;  /* 0x00028200ff047b82 */ /* 0x011e220000000a00 */
[----:B------:R-:W-:Y:S01]  /*1330*/  ISETP.NE.U32.AND P0, PT, RZ, UR4, PT ;  /* 0x00000004ff007c0c */ /* 0x000fe2000bf05070 */
[----:B------:R-:W-:Y:S01]  /*1340*/  IMAD.MOV.U32 R28, RZ, RZ, RZ ;  /* 0x000000ffff1c7224 */ /* 0x000fe200078e00ff */
[----:B------:R-:W-:Y:S01]  /*1350*/  MOV R0, RZ ;  /* 0x000000ff00007202 */ /* 0x000fe20000000f00 */
[----:B------:R-:W-:Y:S01]  /*1360*/  ULDC UR6, c[0x0][0x424] ;  /* 0x0001090000067ab9 */ /* 0x000fe20000000800 */
[----:B------:R-:W-:Y:S01]  /*1370*/  ISETP.NE.AND.EX P0, PT, RZ, UR5, PT, P0 ;  /* 0x00000005ff007c0c */ /* 0x000fe2000bf05300 */
[----:B------:R-:W-:Y:S02]  /*1380*/  ULDC.64 UR4, c[0x0][0xa18] ;  /* 0x0002860000047ab9 */ /* 0x000fe40000000a00 */
[----:B------:R-:W-:-:S04]  /*1390*/  ISETP.NE.U32.AND P1, PT, RZ, UR4, PT ;  /* 0x00000004ff007c0c */ /* 0x000fc8000bf25070 */
[----:B------:R-:W-:Y:S01]  /*13a0*/  ISETP.NE.AND.EX P1, PT, RZ, UR5, PT, P1 ;  /* 0x00000005ff007c0c */ /* 0x000fe2000bf25310 */
[----:B------:R-:W-:Y:S02]  /*13b0*/  ULDC.64 UR4, c[0x0][0xa08] ;  /* 0x0002820000047ab9 */ /* 0x000fe40000000a00 */
[----:B------:R-:W-:-:S03]  /*13c0*/  ISETP.NE.U32.AND P3, PT, RZ, UR4, PT ;  /* 0x00000004ff007c0c */ /* 0x000fc6000bf65070 */
[----:B-12---:R-:W1:Y:S01]  /*13d0*/  @P0 LDC.64 R2, c[0x0][0xa28] ;  /* 0x00028a00ff020b82 */ /* 0x006e620000000a00 */
[----:B------:R-:W-:Y:S01]  /*13e0*/  ISETP.NE.AND.EX P3, PT, RZ, UR5, PT, P3 ;  /* 0x00000005ff007c0c */ /* 0x000fe2000bf65330 */
[----:B0-----:R-:W-:-:S06]  /*13f0*/  IMAD.WIDE R8, R27, 0x4, R4 ;  /* 0x000000041b087825 */ /* 0x001fcc00078e0204 */
[----:B------:R-:W0:Y:S01]  /*1400*/  @P1 LDC.64 R6, c[0x0][0xa18] ;  /* 0x00028600ff061b82 */ /* 0x000e220000000a00 */
[----:B------:R-:W-:Y:S02]  /*1410*/  ULDC UR4, c[0x0][0x288] ;  /* 0x0000a20000047ab9 */ /* 0x000fe40000000800 */
[----:B------:R-:W-:Y:S01]  /*1420*/  IMAD.U32 R194, RZ, RZ, UR4 ;  /* 0x00000004ffc27e24 */ /* 0x000fe2000f8e00ff */
[----:B------:R-:W-:Y:S02]  /*1430*/  ULDC.64 UR4, c[0x0][0x418] ;  /* 0x0001060000047ab9 */ /* 0x000fe40000000a00 */
[----:B------:R2:W5:Y:S01]  /*1440*/  @P3 LDG.E R28, desc[UR60][R8.64] ;  /* 0x0000003c081c3981 */ /* 0x000562000c1e1900 */
[----:B-1----:R-:W-:-:S05]  /*1450*/  @P0 IMAD.WIDE R2, R27, 0x4, R2 ;  /* 0x000000041b020825 */ /* 0x002fca00078e0202 */
[----:B------:R2:W5:Y:S01]  /*1460*/  @P0 LDG.E R0, desc[UR60][R2.64] ;  /* 0x0000003c02000981 */ /* 0x000562000c1e1900 */
[----:B0-----:R-:W-:-:S05]  /*1470*/  @P1 IMAD.WIDE R4, R27, 0x4, R6 ;  /* 0x000000041b041825 */ /* 0x001fca00078e0206 */
[----:B------:R2:W5:Y:S01]  /*1480*/  @P1 LDG.E R194, desc[UR60][R4.64] ;  /* 0x0000003c04c21981 */ /* 0x000562000c1e1900 */
[----:B------:R-:W-:-:S04]  /*1490*/  UISETP.NE.U32.AND UP0, UPT, UR4, URZ, UPT ;  /* 0x0000003f0400728c */ /* 0x000fc8000bf05070 */
[----:B------:R-:W-:-:S03]  /*14a0*/  UISETP.NE.AND.EX UP0, UPT, UR5, URZ, UPT, UP0 ;  /* 0x0000003f0500728c */ /* 0x000fc6000bf05300 */
[----:B------:R-:W-:Y:S02]  /*14b0*/  ULDC.64 UR4, c[0x0][0xa20] ;  /* 0x0002880000047ab9 */ /* 0x000fe40000000a00 */
[----:B------:R-:W-:Y:S01]  /*14c0*/  ISETP.NE.U32.AND P2, PT, RZ, UR4, PT ;  /* 0x00000004ff007c0c */ /* 0x000fe2000bf45070 */
[----:B------:R-:W-:-:S03]  /*14d0*/  USEL UR4, UR6, 0x1, UP0 ;  /* 0x0000000106047887 */ /* 0x000fc60008000000 */
[----:B------:R-:W-:Y:S01]  /*14e0*/  ULDC UR6, c[0x0][0x2f0] ;  /* 0x0000bc0000067ab9 */ /* 0x000fe20000000800 */
[----:B------:R-:W-:Y:S01]  /*14f0*/  ISETP.NE.AND.EX P2, PT, RZ, UR5, PT, P2 ;  /* 0x00000005ff007c0c */ /* 0x000fe2000bf45320 */
[----:B------:R-:W-:Y:S01]  /*1500*/  UIMAD UR6, UR4, UR6, URZ ;  /* 0x00000006040672a4 */ /* 0x000fe2000f8e023f */
[----:B------:R-:W-:Y:S01]  /*1510*/  ULDC UR7, c[0x0][0x348] ;  /* 0x0000d20000077ab9 */ /* 0x000fe20000000800 */
[----:B------:R-:W-:Y:S02]  /*1520*/  IMAD.MOV.U32 R219, RZ, RZ, R26 ;  /* 0x000000ffffdb7224 */ /* 0x000fe400078e001a */
[----:B------:R-:W-:Y:S01]  /*1530*/  IMAD.MOV.U32 R220, RZ, RZ, R27 ;  /* 0x000000ffffdc7224 */ /* 0x000fe200078e001b */
[----:B--23--:R-:W-:Y:S07]  /*1540*/  @P1 BRA `(.L_x_5121) ;  /* 0x0000000000241947 */ /* 0x00cfee0003800000 */
        /* <DEDUP_REMOVED lines=8> */
[----:B--2---:R-:W-:-:S07]  /*15d0*/  IMAD.IADD R194, R5, 0x1, -R194 ;  /* 0x0000000105c27824 */ /* 0x004fce00078e0ac2 */
.L_x_5121:
[----:B------:R-:W-:Y:S02]  /*15e0*/  IMAD.U32 R2, RZ, RZ, UR7 ;  /* 0x00000007ff027e24 */ /* 0x000fe4000f8e00ff */
[----:B------:R-:W-:Y:S01]  /*15f0*/  IMAD.U32 R29, RZ, RZ, UR6 ;  /* 0x00000006ff1d7e24 */ /* 0x000fe2000f8e00ff */
[----:B------:R-:W-:Y:S06]  /*1600*/  @!P2 BRA `(.L_x_5122) ;  /* 0x000000000010a947 */ /* 0x000fec0003800000 */
[----:B------:R-:W0:Y:S02]  /*1610*/  LDC.64 R4, c[0x0][0xa20] ;  /* 0x00028800ff047b82 */ /* 0x000e240000000a00 */
[----:B0-----:R-:W-:-:S05]  /*1620*/  IMAD.WIDE R4, R27, 0x4, R4 ;  /* 0x000000041b047825 */ /* 0x001fca00078e0204 */
[----:B------:R0:W5:Y:S01]  /*1630*/  LDG.E R29, desc[UR60][R4.64] ;  /* 0x0000003c041d7981 */ /* 0x000162000c1e1900 */
[----:B------:R-:W-:Y:S05]  /*1640*/  BRA `(.L_x_5123) ;  /* 0x0000000000107947 */ /* 0x000fea0003800000 */
.L_x_5122:
[----:B------:R-:W-:Y:S05]  /*1650*/  @!P3 BRA `(.L_x_5123) ;  /* 0x00000000000cb947 */ /* 0x000fea0003800000 */
[----:B------:R-:W2:Y:S04]  /*1660*/  LDG.E R4, desc[UR60][R8.64] ;  /* 0x0000003c08047981 */ /* 0x000ea8000c1e1900 */
[----:B------:R-:W2:Y:S02]  /*1670*/  LDG.E R29, desc[UR60][R8.64+0x4] ;  /* 0x0000043c081d7981 */ /* 0x000ea4000c1e1900 */
[----:B--2---:R-:W-:-:S07]  /*1680*/  IMAD.IADD R29, R29, 0x1, -R4 ;  /* 0x000000011d1d7824 */ /* 0x004fce00078e0a04 */
.L_x_5123:
[----:B------:R-:W-:Y:S01]  /*1690*/  ULDC.64 UR4, c[0x0][0xa10] ;  /* 0x0002840000047ab9 */ /* 0x000fe20000000a00 */
[----:B------:R-:W1:Y:S01]  /*16a0*/  LDC R9, c[0x0][0x448] ;  /* 0x00011200ff097b82 */ /* 0x000e620000000800 */
[----:B------:R-:W-:-:S04]  /*16b0*/  ISETP.NE.U32.AND P0, PT, RZ, UR4, PT ;  /* 0x00000004ff007c0c */ /* 0x000fc8000bf05070 */
[----:B------:R-:W-:Y:S01]  /*16c0*/  ISETP.NE.AND.EX P0, PT, RZ, UR5, PT, P0 ;  /* 0x00000005ff007c0c */ /* 0x000fe2000bf05300 */
[----:B------:R-:W-:Y:S02]  /*16d0*/  ULDC.64 UR4, c[0x0][0xa30] ;  /* 0x00028c0000047ab9 */ /* 0x000fe40000000a00 */
[----:B------:R-:W-:Y:S01]  /*16e0*/  ISETP.NE.U32.AND P1, PT, RZ, UR4, PT ;  /* 0x00000004ff007c0c */ /* 0x000fe2000bf25070 */
[----:B------:R-:W2:Y:S03]  /*16f0*/  LDC.64 R14, c[0x0][0x9e0] ;  /* 0x00027800ff0e7b82 */ /* 0x000ea60000000a00 */
[----:B------:R-:W-:-:S06]  /*1700*/  ISETP.NE.AND.EX P1, PT, RZ, UR5, PT, P1 ;  /* 0x00000005ff007c0c */ /* 0x000fcc000bf25310 */
[----:B0-----:R-:W0:Y:S08]  /*1710*/  @P0 LDC.64 R4, c[0x0][0xa10] ;  /* 0x00028400ff040b82 */ /* 0x001e300000000a00 */
[----:B------:R-:W3:Y:S01]  /*1720*/  @P1 LDC.64 R6, c[0x0][0xa30] ;  /* 0x00028c00ff061b82 */ /* 0x000ee20000000a00 */
[----:B0-----:R-:W-:-:S05]  /*1730*/  @P0 IMAD.WIDE R4, R27, 0x4, R4 ;  /* 0x000000041b040825 */ /* 0x001fca00078e0204 */
[----:B------:R-:W4:Y:S04]  /*1740*/  @P0 LDG.E R3, desc[UR60][R4.64] ;  /* 0x0000003c04030981 */ /* 0x000f28000c1e1900 */
[----:B------:R-:W4:Y:S01]  /*1750*/  @P0 LDG.E R8, desc[UR60][R4.64+0x4] ;  /* 0x0000043c04080981 */ /* 0x000f22000c1e1900 */
[----:B-----5:R-:W-:Y:S01]  /*1760*/  MOV R145, R29 ;  /* 0x0000001d00917202 */ /* 0x020fe20000000f00 */
[----:B---3--:R-:W-:-:S05]  /*1770*/  @P1 IMAD.WIDE R6, R27, 0x4, R6 ;  /* 0x000000041b061825 */ /* 0x008fca00078e0206 */
[----:B------:R0:W5:Y:S01]  /*1780*/  @P1 LDG.E R145, desc[UR60][R6.64] ;  /* 0x0000003c06911981 */ /* 0x000162000c1e1900 */
[----:B-1----:R-:W-:Y:S01]  /*1790*/  ISETP.NE.AND P1, PT, R9, 0x1, PT ;  /* 0x000000010900780c */ /* 0x002fe20003f25270 */
[----:B------:R-:W-:Y:S01]  /*17a0*/  IMAD.SHL.U32 R209, R25, 0x80, RZ ;  /* 0x0000008019d17824 */ /* 0x000fe200078e00ff */
[----:B--2---:R-:W-:-:S11]  /*17b0*/  ISETP.GE.AND P2, PT, R15, 0x1, PT ;  /* 0x000000010f00780c */ /* 0x004fd60003f46270 */
[----:B------:R-:W1:Y:S08]  /*17c0*/  @P1 LDC R10, c[0x0][0x44c] ;  /* 0x00011300ff0a1b82 */ /* 0x000e700000000800 */
[----:B------:R-:W2:Y:S01]  /*17d0*/  @P1 LDC R12, c[0x0][0x450] ;  /* 0x00011400ff0c1b82 */ /* 0x000ea20000000800 */
[----:B----4-:R-:W-:Y:S02]  /*17e0*/  @P0 IMAD.IADD R2, R8, 0x1, -R3 ;  /* 0x0000000108020824 */ /* 0x010fe400078e0a03 */
[----:B------:R-:W-:-:S02]  /*17f0*/  IMAD.IADD R8, R29, 0x1, -R0 ;  /* 0x000000011d087824 */ /* 0x000fc400078e0a00 */
[----:B------:R-:W-:Y:S02]  /*1800*/  VIADD R3, R209, 0x7f ;  /* 0x0000007fd1037836 */ /* 0x000fe40000000000 */
[----:B------:R-:W-:Y:S02]  /*1810*/  IMAD.IADD R196, R8, 0x1, R2 ;  /* 0x0000000108c47824 */ /* 0x000fe400078e0202 */
[----:B-1----:R-:W-:-:S04]  /*1820*/  @P1 IMAD.HI.U32 R5, R3, R10, RZ ;  /* 0x0000000a03051227 */ /* 0x002fc800078e00ff */
[----:B------:R-:W-:Y:S02]  /*1830*/  VIADD R0, R196, 0x5f ;  /* 0x0000005fc4007836 */ /* 0x000fe40000000000 */
[----:B------:R-:W-:Y:S01]  /*1840*/  IMAD.MOV.U32 R4, RZ, RZ, R3 ;  /* 0x000000ffff047224 */ /* 0x000fe200078e0003 */
[----:B--2---:R-:W-:Y:S01]  /*1850*/  @P1 SHF.R.U32.HI R4, RZ, R12, R5 ;  /* 0x0000000cff041219 */ /* 0x004fe20000011605 */
[----:B------:R-:W-:Y:S01]  /*1860*/  IMAD.HI R0, R0, 0x2aaaaaab, RZ ;  /* 0x2aaaaaab00007827 */ /* 0x000fe200078e02ff */
[----:B------:R-:W-:-:S04]  /*1870*/  IADD3 R5, R196, 0x1, -R194 ;  /* 0x00000001c4057810 */ /* 0x000fc80007ffe8c2 */
[----:B------:R-:W-:Y:S01]  /*1880*/  SHF.R.U32.HI R3, RZ, 0x1f, R0 ;  /* 0x0000001fff037819 */ /* 0x000fe20000011600 */
[----:B0-----:R-:W-:-:S03]  /*1890*/  IMAD.IADD R7, R5, 0x1, R4 ;  /* 0x0000000105077824 */ /* 0x001fc600078e0204 */
[----:B------:R-:W-:Y:S02]  /*18a0*/  LEA.HI.SX32 R150, R0, R3, 0x1c ;  /* 0x0000000300967211 */ /* 0x000fe400078fe2ff */
        /* <DEDUP_REMOVED lines=13> */
.L_x_5126:
[----:B------:R-:W-:-:S13]  /*1980*/  ISETP.NE.AND P0, PT, R15, 0x1, PT ;  /* 0x000000010f00780c */ /* 0x000fda0003f05270 */
[----:B------:R-:W0:Y:S02]  /*1990*/  @P0 LDC.64 R4, c[0x0][0x9e8] ;  /* 0x00027a00ff040b82 */ /* 0x000e240000000a00 */
[----:B0-----:R-:W-:-:S05]  /*19a0*/  @P0 IMAD.HI.U32 R4, R3, R4, RZ ;  /* 0x0000000403040227 */ /* 0x001fca00078e00ff */
[----:B------:R-:W-:-:S07]  /*19b0*/  @P0 SHF.R.U32.HI R3, RZ, R5, R4 ;  /* 0x00000005ff030219 */ /* 0x000fce0000011604 */
.L_x_5127:
[----:B------:R-:W-:Y:S05]  /*19c0*/  BSYNC B0 ;  /* 0x0000000000007941 */ /* 0x000fea0003800000 */
.L_x_5125:
[----:B------:R-:W-:-:S05]  /*19d0*/  IMAD R3, R3, R15, R15 ;  /* 0x0000000f03037224 */ /* 0x000fca00078e020f */
[----:B------:R-:W-:-:S07]  /*19e0*/  VIMNMX R0, R0, R3, PT ;  /* 0x0000000300007248 */ /* 0x000fce0003fe0100 */
.L_x_5124:
[----:B------:R-:W0:Y:S01]  /*19f0*/  @P1 LDC R4, c[0x0][0x44c] ;  /* 0x00011300ff041b82 */ /* 0x000e220000000800 */
[----:B------:R-:W-:Y:S01]  /*1a00*/  IMAD.IADD R149, R196, 0x1, -R194 ;  /* 0x00000001c4957824 */ /* 0x000fe200078e0ac2 */
[----:B------:R-:W-:-:S06]  /*1a10*/  ULDC UR4, c[0x0][0x9dc] ;  /* 0x0002770000047ab9 */ /* 0x000fcc0000000800 */
[----:B------:R-:W1:Y:S01]  /*1a20*/  @P1 LDC R6, c[0x0][0x450] ;  /* 0x00011400ff061b82 */ /* 0x000e620000000800 */
[----:B0-----:R-:W-:-:S04]  /*1a30*/  @P1 IMAD.HI.U32 R3, R209, R4, RZ ;  /* 0x00000004d1031227 */ /* 0x001fc800078e00ff */
[----:B------:R-:W-:Y:S01]  /*1a40*/  IMAD.MOV.U32 R4, RZ, RZ, R209 ;  /* 0x000000ffff047224 */ /* 0x000fe200078e00d1 */
        /* <DEDUP_REMOVED lines=14> */
.L_x_5130:
[----:B------:R-:W-:-:S13]  /*1b30*/  ISETP.NE.AND P0, PT, R15, 0x1, PT ;  /* 0x000000010f00780c */ /* 0x000fda0003f05270 */
[----:B------:R-:W0:Y:S02]  /*1b40*/  @P0 LDC.64 R6, c[0x0][0x9e8] ;  /* 0x00027a00ff060b82 */ /* 0x000e240000000a00 */
[----:B0-----:R-:W-:-:S05]  /*1b50*/  @P0 IMAD.HI.U32 R6, R3, R6, RZ ;  /* 0x0000000603060227 */ /* 0x001fca00078e00ff */
[----:B------:R-:W-:-:S07]  /*1b60*/  @P0 SHF.R.U32.HI R3, RZ, R7, R6 ;  /* 0x00000007ff030219 */ /* 0x000fce0000011606 */
.L_x_5131:
[----:B------:R-:W-:Y:S05]  /*1b70*/  BSYNC B0 ;  /* 0x0000000000007941 */ /* 0x000fea0003800000 */
.L_x_5129:
[----:B------:R-:W-:-:S05]  /*1b80*/  IMAD R3, R3, R15, RZ ;  /* 0x0000000f03037224 */ /* 0x000fca00078e02ff */
[----:B------:R-:W-:-:S07]  /*1b90*/  VIMNMX R4, R4, R3, !PT ;  /* 0x0000000304047248 */ /* 0x000fce0007fe0100 */
.L_x_5128:
[----:B------:R-:W-:Y:S01]  /*1ba0*/  VIADD R0, R0, 0x5f ;  /* 0x0000005f00007836 */ /* 0x000fe20000000000 */
[----:B------:R-:W-:Y:S01]  /*1bb0*/  PLOP3.LUT P2, PT, PT, PT, PT, 0x80, 0x0 ;  /* 0x000000000000781c */ /* 0x000fe20003f4f070 */
[----:B------:R-:W-:-:S04]  /*1bc0*/  IMAD.HI R4, R4, 0x2aaaaaab, RZ ;  /* 0x2aaaaaab04047827 */ /* 0x000fc800078e02ff */
[----:B------:R-:W-:Y:S01]  /*1bd0*/  IMAD.HI R0, R0, 0x2aaaaaab, RZ ;  /* 0x2aaaaaab00007827 */ /* 0x000fe200078e02ff */
[----:B------:R-:W-:-:S04]  /*1be0*/  SHF.R.U32.HI R5, RZ, 0x1f, R4 ;  /* 0x0000001fff057819 */ /* 0x000fc80000011604 */
[----:B------:R-:W-:Y:S02]  /*1bf0*/  SHF.R.U32.HI R3, RZ, 0x1f, R0 ;  /* 0x0000001fff037819 */ /* 0x000fe40000011600 */
[----:B------:R-:W-:Y:S02]  /*1c00*/  LEA.HI.SX32 R5, R4, R5, 0x1c ;  /* 0x0000000504057211 */ /* 0x000fe400078fe2ff */
[----:B------:R-:W-:Y:S02]  /*1c10*/  LEA.HI.SX32 R3, R0, R3, 0x1c ;  /* 0x0000000300037211 */ /* 0x000fe400078fe2ff */
[----:B------:R-:W-:Y:S02]  /*1c20*/  VIMNMX R5, RZ, R5, !PT ;  /* 0x00000005ff057248 */ /* 0x000fe40007fe0100 */
[----:B------:R-:W-:-:S03]  /*1c30*/  VIMNMX R3, R150, R3, PT ;  /* 0x0000000396037248 */ /* 0x000fc60003fe0100 */
[--C-:B------:R-:W-:Y:S02]  /*1c40*/  IMAD R5, R5, 0x60, -R8.reuse ;  /* 0x0000006005057824 */ /* 0x100fe400078e0a08 */
[----:B------:R-:W-:-:S03]  /*1c50*/  IMAD R3, R3, 0x60, -R8 ;  /* 0x0000006003037824 */ /* 0x000fc600078e0a08 */
[----:B------:R-:W-:Y:S02]  /*1c60*/  VIMNMX R5, RZ, R5, !PT ;  /* 0x00000005ff057248 */ /* 0x000fe40007fe0100 */
[----:B------:R-:W-:-:S04]  /*1c70*/  VIMNMX R0, R3, R2, PT ;  /* 0x0000000203007248 */ /* 0x000fc80003fe0100 */
[----:B------:R-:W-:Y:S01]  /*1c80*/  ISETP.GT.AND P0, PT, R0, R5, PT ;  /* 0x000000050000720c */ /* 0x000fe20003f04270 */
[----:B------:R-:W-:-:S05]  /*1c90*/  IMAD.WIDE.U32 R4, R5, -0x55555555, RZ ;  /* 0xaaaaaaab05047825 */ /* 0x000fca00078e00ff */
[----:B------:R-:W-:-:S04]  /*1ca0*/  SHF.R.U32.HI R131, RZ, 0x6, R5 ;  /* 0x00000006ff837819 */ /* 0x000fc80000011605 */
[----:B------:R-:W-:-:S03]  /*1cb0*/  MOV R24, R131 ;  /* 0x0000008300187202 */ /* 0x000fc60000000f00 */
[----:B------:R-:W-:-:S04]  /*1cc0*/  @P0 VIADD R0, R0, 0x5f ;  /* 0x0000005f00000836 */ /* 0x000fc80000000000 */
[----:B------:R-:W-:-:S05]  /*1cd0*/  @P0 IMAD.HI R0, R0, 0x2aaaaaab, RZ ;  /* 0x2aaaaaab00000827 */ /* 0x000fca00078e02ff */
        /* <DEDUP_REMOVED lines=24> */
.L_x_5134:
[----:B------:R-:W-:Y:S05]  /*1e60*/  BSYNC B6 ;  /* 0x0000000000067941 */ /* 0x000fea0003800000 */
.L_x_5133:
        /* <DEDUP_REMOVED lines=20> */
.L_x_5136:
[----:B------:R-:W-:Y:S05]  /*1fb0*/  BSYNC B6 ;  /* 0x0000000000067941 */ /* 0x000fea0003800000 */
.L_x_5135:
[----:B------:R-:W-:Y:S01]  /*1fc0*/  ULDC.64 UR4, c[0x0][0x9f8] ;  /* 0x00027e0000047ab9 */ /* 0x000fe20000000a00 */
[----:B------:R-:W2:Y:S01]  /*1fd0*/  LDL.LU R30, [R1] ;  /* 0x00000000011e7983 */ /* 0x000ea20000300800 */
[----:B------:R-:W-:Y:S01]  /*1fe0*/  ISETP.NE.U32.AND P0, PT, RZ, UR4, PT ;  /* 0x00000004ff007c0c */ /* 0x000fe2000bf05070 */
[----:B------:R-:W0:Y:S01]  /*1ff0*/  LDC.64 R104, c[0x0][0x300] ;  /* 0x0000c000ff687b82 */ /* 0x000e220000000a00 */
[----:B------:R-:W-:Y:S01]  /*2000*/  ULDC UR8, c[0x0][0x2f4] ;  /* 0x0000bd0000087ab9 */ /* 0x000fe20000000800 */
[----:B------:R-:W-:Y:S02]  /*2010*/  SHF.R.S32.HI R9, RZ, 0x1f, R26 ;  /* 0x0000001fff097819 */ /* 0x000fe4000001141a */
[----:B------:R-:W-:Y:S01]  /*2020*/  SHF.R.S32.HI R19, RZ, 0x1f, R18 ;  /* 0x0000001fff137819 */ /* 0x000fe20000011412 */
[----:B------:R-:W-:Y:S01]  /*2030*/  IMAD.IADD R28, R28, 0x1, R29 ;  /* 0x000000011c1c7824 */ /* 0x000fe200078e021d */
[----:B------:R-:W-:Y:S01]  /*2040*/  ISETP.NE.AND.EX P0, PT, RZ, UR5, PT, P0 ;  /* 0x00000005ff007c0c */ /* 0x000fe2000bf05300 */
[----:B------:R-:W-:Y:S01]  /*2050*/  ULDC.64 UR4, c[0x0][0x330] ;  /* 0x0000cc0000047ab9 */ /* 0x000fe20000000a00 */
[----:B------:R-:W1:Y:S01]  /*2060*/  LDC.64 R98, c[0x0][0x408] ;  /* 0x00010200ff627b82 */ /* 0x000e620000000a00 */
[----:B------:R-:W-:Y:S01]  /*2070*/  ULDC.64 UR6, c[0x0][0x308] ;  /* 0x0000c20000067ab9 */ /* 0x000fe20000000a00 */
[----:B------:R-:W-:-:S06]  /*2080*/  SHF.R.S32.HI R147, RZ, 0x1f, R195 ;  /* 0x0000001fff937819 */ /* 0x000fcc00000114c3 */
[----:B------:R-:W3:Y:S08]  /*2090*/  LDC R33, c[0x0][0x3f4] ;  /* 0x0000fd00ff217b82 */ /* 0x000ef00000000800 */
[----:B------:R-:W4:Y:S08]  /*20a0*/  @P0 LDC.64 R4, c[0x0][0x9f8] ;  /* 0x00027e00ff040b82 */ /* 0x000f300000000a00 */
[----:B------:R-:W3:Y:S01]  /*20b0*/  LDC.64 R92, c[0x0][0x3f8] ;  /* 0x0000fe00ff5c7b82 */ /* 0x000ee20000000a00 */
[----:B----4-:R-:W-:-:S05]  /*20c0*/  @P0 IMAD.WIDE R4, R27, 0x4, R4 ;  /* 0x000000041b040825 */ /* 0x010fca00078e0204 */
[----:B------:R4:W2:Y:S01]  /*20d0*/  @P0 LDG.E R27, desc[UR60][R4.64] ;  /* 0x0000003c041b0981 */ /* 0x0008a2000c1e1900 */
[----:B------:R-:W-:Y:S01]  /*20e0*/  ISETP.GE.AND P1, PT, R197, UR8, PT ;  /* 0x00000008c5007c0c */ /* 0x000fe2000bf26270 */
[----:B------:R-:W-:Y:S01]  /*20f0*/  IMAD R3, R9, UR4, RZ ;  /* 0x0000000409037c24 */ /* 0x000fe2000f8e02ff */
[----:B------:R-:W-:Y:S01]  /*2100*/  ISETP.GE.AND P0, PT, R18, UR8, PT ;  /* 0x0000000812007c0c */ /* 0x000fe2000bf06270 */
[C---:B------:R-:W-:Y:S01]  /*2110*/  IMAD.WIDE.U32 R106, R26.reuse, UR4, R18 ;  /* 0x000000041a6a7c25 */ /* 0x040fe2000f8e0012 */
[----:B------:R-:W-:Y:S01]  /*2120*/  SEL R0, RZ, 0xffffffff, P1 ;  /* 0xffffffffff007807 */ /* 0x000fe20000800000 */
[----:B------:R-:W3:Y:S01]  /*2130*/  S2R R151, SR_TID.X ;  /* 0x0000000000977919 */ /* 0x000ee20000002100 */
[----:B------:R-:W-:Y:S01]  /*2140*/  SHF.R.S32.HI R10, RZ, 0x1f, R28 ;  /* 0x0000001fff0a7819 */ /* 0x000fe2000001141c */
[----:B------:R-:W-:Y:S01]  /*2150*/  IMAD R3, R26, UR5, R3 ;  /* 0x000000051a037c24 */ /* 0x000fe2000f8e0203 */
[----:B------:R-:W-:Y:S01]  /*2160*/  ULDC.64 UR4, c[0x0][0xa08] ;  /* 0x0002820000047ab9 */ /* 0x000fe20000000a00 */
[----:B----4-:R-:W-:Y:S01]  /*2170*/  IMAD.SHL.U32 R5, R0, 0x2, RZ ;  /* 0x0000000200057824 */ /* 0x010fe200078e00ff */
[----:B------:R-:W-:Y:S01]  /*2180*/  SEL R4, RZ, 0x1, P0 ;  /* 0x00000001ff047807 */ /* 0x000fe20000000000 */
[----:B------:R-:W-:Y:S01]  /*2190*/  VIADD R0, R18, 0x60 ;  /* 0x0000006012007836 */ /* 0x000fe20000000000 */
[----:B------:R-:W-:Y:S01]  /*21a0*/  ISETP.GE.AND P0, PT, R198, UR8, PT ;  /* 0x00000008c6007c0c */ /* 0x000fe2000bf06270 */
[----:B------:R-:W-:Y:S01]  /*21b0*/  IMAD.IADD R107, R107, 0x1, R3 ;  /* 0x000000016b6b7824 */ /* 0x000fe200078e0203 */
[----:B------:R-:W-:Y:S01]  /*21c0*/  LOP3.LUT R6, R5, 0x2, R4, 0xe2, !PT ;  /* 0x0000000205067812 */ /* 0x000fe200078ee204 */
[----:B------:R-:W-:Y:S01]  /*21d0*/  VIADD R3, R18, 0x80 ;  /* 0x0000008012037836 */ /* 0x000fe20000000000 */
[----:B------:R-:W-:Y:S01]  /*21e0*/  ISETP.GE.AND P1, PT, R0, UR8, PT ;  /* 0x0000000800007c0c */ /* 0x000fe2000bf26270 */
[-C--:B0-----:R-:W-:Y:S01]  /*21f0*/  IMAD R11, R10, R104.reuse, RZ ;  /* 0x000000680a0b7224 */ /* 0x081fe200078e02ff */
[----:B------:R-:W-:Y:S01]  /*2200*/  SEL R7, RZ, 0x4, P0 ;  /* 0x00000004ff077807 */ /* 0x000fe20000000000 */
[----:B------:R-:W-:Y:S01]  /*2210*/  IMAD.WIDE.U32 R4, R28, R104, RZ ;  /* 0x000000681c047225 */ /* 0x000fe200078e00ff */
[----:B------:R-:W-:-:S02]  /*2220*/  ISETP.GE.AND P2, PT, R3, UR8, PT ;  /* 0x0000000803007c0c */ /* 0x000fc4000bf46270 */
[----:B------:R-:W-:Y:S01]  /*2230*/  SEL R8, RZ, 0x8, P1 ;  /* 0x00000008ff087807 */ /* 0x000fe20000800000 */
[----:B------:R-:W-:Y:S01]  /*2240*/  IMAD R11, R28, R105, R11 ;  /* 0x000000691c0b7224 */ /* 0x000fe200078e020b */
[----:B------:R-:W-:Y:S01]  /*2250*/  SEL R21, RZ, 0x10, P2 ;  /* 0x00000010ff157807 */ /* 0x000fe20001000000 */
[----:B------:R-:W-:Y:S01]  /*2260*/  IMAD R9, R9, UR6, RZ ;  /* 0x0000000609097c24 */ /* 0x000fe2000f8e02ff */
[----:B------:R-:W-:Y:S01]  /*2270*/  LOP3.LUT R6, R8, R6, R7, 0xfe, !PT ;  /* 0x0000000608067212 */ /* 0x000fe200078efe07 */
[----:B------:R-:W-:Y:S01]  /*2280*/  IMAD.IADD R5, R5, 0x1, R11 ;  /* 0x0000000105057824 */ /* 0x000fe200078e020b */
[----:B------:R-:W-:Y:S01]  /*2290*/  ISETP.NE.U32.AND P0, PT, RZ, UR4, PT ;  /* 0x00000004ff007c0c */ /* 0x000fe2000bf05070 */
[----:B------:R-:W-:Y:S01]  /*22a0*/  IMAD R9, R26, UR7, R9 ;  /* 0x000000071a097c24 */ /* 0x000fe2000f8e0209 */
[----:B------:R-:W-:Y:S01]  /*22b0*/  LOP3.LUT R21, R6, R21, RZ, 0xfc, !PT ;  /* 0x0000001506157212 */ /* 0x000fe200078efcff */
[----:B------:R-:W-:Y:S01]  /*22c0*/  IMAD.WIDE.U32 R4, R26, UR6, R4 ;  /* 0x000000061a047c25 */ /* 0x000fe2000f8e0004 */
[----:B------:R-:W-:Y:S01]  /*22d0*/  ISETP.NE.AND.EX P0, PT, RZ, UR5, PT, P0 ;  /* 0x00000005ff007c0c */ /* 0x000fe2000bf05300 */
[----:B------:R-:W-:Y:S01]  /*22e0*/  ULDC.64 UR4, c[0x0][0x310] ;  /* 0x0000c40000047ab9 */ /* 0x000fe20000000a00 */
[----:B------:R-:W-:Y:S01]  /*22f0*/  SHF.R.S32.HI R193, RZ, 0x1f, R192 ;  /* 0x0000001fffc17819 */ /* 0x000fe200000114c0 */
[----:B-1----:R-:W-:Y:S01]  /*2300*/  IMAD.WIDE.U32 R100, R195, R98, R18 ;  /* 0x00000062c3647225 */ /* 0x002fe200078e0012 */
[----:B------:R-:W-:-:S02]  /*2310*/  IADD3 R5, R5, R9, RZ ;  /* 0x0000000905057210 */ /* 0x000fc40007ffe0ff */
[-C--:B---3--:R-:W-:Y:S01]  /*2320*/  ISETP.GE.AND P1, PT, R197, R33.reuse, PT ;  /* 0x00000021c500720c */ /* 0x088fe20003f26270 */
[C---:B------:R-:W-:Y:S01]  /*2330*/  IMAD.WIDE.U32 R102, R195.reuse, R98, R192 ;  /* 0x00000062c3667225 */ /* 0x040fe200078e00c0 */
[----:B------:R-:W-:Y:S02]  /*2340*/  ISETP.GE.AND P3, PT, R198, R33, PT ;  /* 0x00000021c600720c */ /* 0x000fe40003f66270 */
[----:B------:R-:W-:Y:S01]  /*2350*/  SHF.R.U32.HI R32, RZ, 0x3, R205 ;  /* 0x00000003ff207819 */ /* 0x000fe200000116cd */
[-C--:B------:R-:W-:Y:S01]  /*2360*/  IMAD.WIDE.U32 R96, R195, R92.reuse, R192 ;  /* 0x0000005cc3607225 */ /* 0x080fe200078e00c0 */
[----:B------:R-:W-:Y:S02]  /*2370*/  LOP3.LUT P2, RZ, R215, 0x4, RZ, 0xc0, !PT ;  /* 0x00000004d7ff7812 */ /* 0x000fe4000784c0ff */
[----:B------:R-:W-:Y:S01]  /*2380*/  SHF.L.U64.HI R135, R104, 0x6, R105 ;  /* 0x0000000668877819 */ /* 0x000fe20000010269 */
[----:B------:R-:W-:Y:S01]  /*2390*/  IMAD.WIDE.U32 R94, R195, R92, R18 ;  /* 0x0000005cc35e7225 */ /* 0x000fe200078e0012 */
[----:B------:R-:W-:-:S02]  /*23a0*/  SHF.L.U64.HI R110, R92, 0x6, R93 ;  /* 0x000000065c6e7819 */ /* 0x000fc4000001025d */
[----:B------:R-:W-:Y:S01]  /*23b0*/  SHF.R.S32.HI R148, RZ, 0x1f, R222 ;  /* 0x0000001fff947819 */ /* 0x000fe200000114de */
[----:B------:R-:W-:Y:S01]  /*23c0*/  IMAD.SHL.U32 R136, R104, 0x40, RZ ;  /* 0x0000004068887824 */ /* 0x000fe200078e00ff */
[----:B------:R-:W-:Y:S01]  /*23d0*/  LEA.HI R151, R151, 0x8, RZ, 0x19 ;  /* 0x0000000897977811 */ /* 0x000fe200078fc8ff */
[----:B------:R-:W-:Y:S02]  /*23e0*/  IMAD R133, R93, 0x60, RZ ;  /* 0x000000605d857824 */ /* 0x000fe400078e02ff */
[----:B------:R-:W-:Y:S02]  /*23f0*/  IMAD.SHL.U32 R111, R92, 0x40, RZ ;  /* 0x000000405c6f7824 */ /* 0x000fe400078e00ff */
[----:B------:R-:W-:Y:S01]  /*2400*/  IMAD.SHL.U32 R130, R33, 0x2, RZ ;  /* 0x0000000221827824 */ /* 0x000fe200078e00ff */
[----:B--2---:R-:W-:-:S04]  /*2410*/  LOP3.LUT R30, R30, 0xfffffffe, RZ, 0xc0, !PT ;  /* 0xfffffffe1e1e7812 */ /* 0x004fc800078ec0ff */
[----:B------:R-:W-:-:S04]  /*2420*/  @P3 LOP3.LUT R30, R30, 0x1, RZ, 0xfc, !PT ;  /* 0x000000011e1e3812 */ /* 0x000fc800078efcff */
[----:B------:R-:W-:-:S04]  /*2430*/  LOP3.LUT R30, R30, 0xfffffffb, RZ, 0xc0, !PT ;  /* 0xfffffffb1e1e7812 */ /* 0x000fc800078ec0ff */
[----:B------:R-:W-:-:S05]  /*2440*/  @P2 LOP3.LUT R30, R30, 0x4, RZ, 0xfc, !PT ;  /* 0x000000041e1e2812 */ /* 0x000fca00078efcff */
[----:B------:R0:W-:Y:S01]  /*2450*/  STL [R1], R30 ;  /* 0x0000001e01007387 */ /* 0x0001e20000100800 */
[----:B------:R-:W-:Y:S02]  /*2460*/  SHF.R.S32.HI R6, RZ, 0x1f, R27 ;  /* 0x0000001fff067819 */ /* 0x000fe4000001141b */
[----:B------:R-:W-:Y:S02]  /*2470*/  SEL R27, R27, RZ, !P0 ;  /* 0x000000ff1b1b7207 */ /* 0x000fe40004000000 */
[----:B------:R-:W-:Y:S01]  /*2480*/  SEL R8, R6, RZ, !P0 ;  /* 0x000000ff06087207 */ /* 0x000fe20004000000 */
[----:B------:R-:W-:Y:S02]  /*2490*/  IMAD R6, R147, R98, RZ ;  /* 0x0000006293067224 */ /* 0x000fe400078e02ff */
[----:B------:R-:W-:-:S04]  /*24a0*/  IMAD.WIDE.U32 R108, R27, UR4, R4 ;  /* 0x000000041b6c7c25 */ /* 0x000fc8000f8e0004 */
[----:B------:R-:W-:Y:S02]  /*24b0*/  IMAD R12, R8, UR4, RZ ;  /* 0x00000004080c7c24 */ /* 0x000fe4000f8e02ff */
[-C--:B------:R-:W-:Y:S02]  /*24c0*/  IMAD R4, R147, R104.reuse, RZ ;  /* 0x0000006893047224 */ /* 0x080fe400078e02ff */
[----:B------:R-:W-:Y:S02]  /*24d0*/  IMAD R9, R195, R99, R6 ;  /* 0x00000063c3097224 */ /* 0x000fe400078e0206 */
[----:B------:R-:W-:Y:S01]  /*24e0*/  IMAD R11, R27, UR5, R12 ;  /* 0x000000051b0b7c24 */ /* 0x000fe2000f8e020c */
[----:B------:R-:W-:Y:S01]  /*24f0*/  ULDC.64 UR4, c[0x0][0x338] ;  /* 0x0000ce0000047ab9 */ /* 0x000fe20000000a00 */
[----:B------:R-:W-:-:S04]  /*2500*/  IMAD.WIDE.U32 R6, R195, R104, R18 ;  /* 0x00000068c3067225 */ /* 0x000fc800078e0012 */
[----:B------:R-:W-:Y:S01]  /*2510*/  IMAD R13, R195, R105, R4 ;  /* 0x00000069c30d7224 */ /* 0x000fe200078e0204 */
[----:B------:R-:W-:Y:S01]  /*2520*/  IADD3 R5, P0, R108, R6, RZ ;  /* 0x000000066c057210 */ /* 0x000fe20007f1e0ff */
[----:B------:R-:W-:Y:S01]  /*2530*/  IMAD.IADD R4, R109, 0x1, R11 ;  /* 0x000000016d047824 */ /* 0x000fe200078e020b */
[----:B------:R-:W-:Y:S01]  /*2540*/  SEL R11, R33, RZ, P3 ;  /* 0x000000ff210b7207 */ /* 0x000fe20001800000 */
[----:B------:R-:W-:Y:S01]  /*2550*/  IMAD R8, R8, UR4, RZ ;  /* 0x0000000408087c24 */ /* 0x000fe2000f8e02ff */
[----:B------:R-:W-:Y:S01]  /*2560*/  IADD3 R122, P3, R195, R28, RZ ;  /* 0x0000001cc37a7210 */ /* 0x000fe20007f7e0ff */
[----:B------:R-:W-:Y:S01]  /*2570*/  IMAD.IADD R103, R103, 0x1, R9 ;  /* 0x0000000167677824 */ /* 0x000fe200078e0209 */
[----:B------:R-:W-:Y:S01]  /*2580*/  IADD3.X R6, R4, R7, R13, P0, !PT ;  /* 0x0000000704067210 */ /* 0x000fe200007fe40d */
[----:B------:R-:W-:Y:S01]  /*2590*/  IMAD R31, R27, UR5, R8 ;  /* 0x000000051b1f7c24 */ /* 0x000fe2000f8e0208 */
[----:B------:R-:W-:Y:S01]  /*25a0*/  ISETP.GE.AND P0, PT, R18, R33, PT ;  /* 0x000000211200720c */ /* 0x000fe20003f06270 */
[----:B------:R-:W-:-:S02]  /*25b0*/  IMAD R8, R147, R92, RZ ;  /* 0x0000005c93087224 */ /* 0x000fc400078e02ff */
[----:B------:R-:W-:Y:S01]  /*25c0*/  IMAD.IADD R101, R9, 0x1, R101 ;  /* 0x0000000109657824 */ /* 0x000fe200078e0265 */
[----:B------:R-:W-:Y:S01]  /*25d0*/  SEL R7, R33, RZ, P0 ;  /* 0x000000ff21077207 */ /* 0x000fe20000000000 */
[----:B------:R-:W-:Y:S01]  /*25e0*/  IMAD R9, R195, R93, R8 ;  /* 0x0000005dc3097224 */ /* 0x000fe200078e0208 */
[----:B------:R-:W-:Y:S01]  /*25f0*/  SEL R8, R33, RZ, P1 ;  /* 0x000000ff21087207 */ /* 0x000fe20000800000 */
[----:B------:R-:W-:Y:S02]  /*2600*/  IMAD.IADD R13, R198, 0x1, R11 ;  /* 0x00000001c60d7824 */ /* 0x000fe400078e020b */
[----:B------:R-:W-:Y:S02]  /*2610*/  IMAD.IADD R7, R18, 0x1, R7 ;  /* 0x0000000112077824 */ /* 0x000fe400078e0207 */
[----:B------:R-:W-:Y:S01]  /*2620*/  IMAD.IADD R97, R97, 0x1, R9 ;  /* 0x0000000161617824 */ /* 0x000fe200078e0209 */
[----:B------:R-:W-:Y:S01]  /*2630*/  SHF.R.S32.HI R26, RZ, 0x1f, R13 ;  /* 0x0000001fff1a7819 */ /* 0x000fe2000001140d */
[----:B------:R-:W-:-:S02]  /*2640*/  IMAD.IADD R95, R9, 0x1, R95 ;  /* 0x00000001095f7824 */ /* 0x000fc400078e025f */
[----:B------:R-:W-:Y:S01]  /*2650*/  IMAD.IADD R9, R197, 0x1, R8 ;  /* 0x00000001c5097824 */ /* 0x000fe200078e0208 */
[----:B------:R-:W-:Y:S01]  /*2660*/  SHF.R.S32.HI R8, RZ, 0x1f, R7 ;  /* 0x0000001fff087819 */ /* 0x000fe20000011407 */
[----:B------:R-:W-:Y:S01]  /*2670*/  IMAD.WIDE.U32 R106, R27, UR4, R106 ;  /* 0x000000041b6a7c25 */ /* 0x000fe2000f8e006a */
[----:B------:R-:W-:Y:S02]  /*2680*/  LEA.HI R25, R26, R13, RZ, 0x3 ;  /* 0x0000000d1a197211 */ /* 0x000fe400078f18ff */
[----:B------:R-:W-:Y:S01]  /*2690*/  SHF.R.S32.HI R12, RZ, 0x1f, R9 ;  /* 0x0000001fff0c7819 */ /* 0x000fe20000011409 */
[CC--:B-----5:R-:W-:Y:S01]  /*26a0*/  IMAD.WIDE.U32 R102, R145.reuse, R98.reuse, R102 ;  /* 0x0000006291667225 */ /* 0x0e0fe200078e0066 */
[CC--:B------:R-:W-:Y:S02]  /*26b0*/  LEA.HI R14, R8.reuse, R7.reuse, RZ, 0x3 ;  /* 0x00000007080e7211 */ /* 0x0c0fe400078f18ff */
[----:B------:R-:W-:Y:S01]  /*26c0*/  LEA.HI R7, R8, R7, RZ, 0x6 ;  /* 0x0000000708077211 */ /* 0x000fe200078f30ff */
[----:B------:R-:W-:Y:S01]  /*26d0*/  IMAD.WIDE.U32 R100, R145, R98, R100 ;  /* 0x0000006291647225 */ /* 0x000fe200078e0064 */
[----:B------:R-:W-:-:S02]  /*26e0*/  LEA.HI R8, R12, R9, RZ, 0x6 ;  /* 0x000000090c087211 */ /* 0x000fc400078f30ff */
[----:B------:R-:W-:Y:S01]  /*26f0*/  LEA.HI R15, R12, R9, RZ, 0x3 ;  /* 0x000000090c0f7211 */ /* 0x000fe200078f18ff */
[-C--:B------:R-:W-:Y:S01]  /*2700*/  IMAD.WIDE.U32 R96, R145, R92.reuse, R96 ;  /* 0x0000005c91607225 */ /* 0x080fe200078e0060 */
[----:B------:R-:W-:Y:S02]  /*2710*/  SHF.R.S32.HI R7, RZ, 0x6, R7 ;  /* 0x00000006ff077819 */ /* 0x000fe40000011407 */
[----:B------:R-:W-:Y:S01]  /*2720*/  SHF.R.S32.HI R9, RZ, 0x6, R8 ;  /* 0x00000006ff097819 */ /* 0x000fe20000011408 */
[----:B------:R-:W-:Y:S01]  /*2730*/  IMAD.X R123, R10, 0x1, R147, P3 ;  /* 0x000000010a7b7824 */ /* 0x000fe200018e0693 */
[C---:B------:R-:W-:Y:S01]  /*2740*/  LOP3.LUT R12, R206.reuse, 0x38, R15, 0xf8, !PT ;  /* 0x00000038ce0c7812 */ /* 0x040fe200078ef80f */
[C---:B------:R-:W-:Y:S01]  /*2750*/  IMAD R143, R7.reuse, 0x1800, R208 ;  /* 0x00001800078f7824 */ /* 0x040fe200078e02d0 */
[----:B------:R-:W-:Y:S01]  /*2760*/  LOP3.LUT R8, R206, 0x38, R14, 0xf8, !PT ;  /* 0x00000038ce087812 */ /* 0x000fe200078ef80e */
[----:B------:R-:W-:Y:S01]  /*2770*/  IMAD R141, R7, 0x1800, R210 ;  /* 0x00001800078d7824 */ /* 0x000fe200078e02d2 */
[-C--:B------:R-:W-:Y:S01]  /*2780*/  LOP3.LUT R7, R12, R207.reuse, RZ, 0x3c, !PT ;  /* 0x000000cf0c077212 */ /* 0x080fe200078e3cff */
[C---:B------:R-:W-:Y:S01]  /*2790*/  IMAD R142, R9.reuse, 0x1800, R208 ;  /* 0x00001800098e7824 */ /* 0x040fe200078e02d0 */
[----:B------:R-:W-:Y:S01]  /*27a0*/  LOP3.LUT R8, R8, R207, RZ, 0x3c, !PT ;  /* 0x000000cf08087212 */ /* 0x000fe200078e3cff */
[----:B------:R-:W-:Y:S01]  /*27b0*/  IMAD R139, R9, 0x1800, R210 ;  /* 0x00001800098b7824 */ /* 0x000fe200078e02d2 */
[C---:B------:R-:W-:Y:S01]  /*27c0*/  LOP3.LUT R11, R205.reuse, 0x38, R14, 0xf8, !PT ;  /* 0x00000038cd0b7812 */ /* 0x040fe200078ef80e */
[----:B------:R-:W-:Y:S01]  /*27d0*/  IMAD.IADD R142, R142, 0x1, R7 ;  /* 0x000000018e8e7824 */ /* 0x000fe200078e0207 */
[----:B------:R-:W-:Y:S01]  /*27e0*/  LOP3.LUT R7, R205, 0x38, R15, 0xf8, !PT ;  /* 0x00000038cd077812 */ /* 0x000fe200078ef80f */
[----:B------:R-:W-:Y:S01]  /*27f0*/  IMAD.WIDE.U32 R94, R145, R92, R94 ;  /* 0x0000005c915e7225 */ /* 0x000fe200078e005e */
[----:B------:R-:W-:-:S02]  /*2800*/  LEA.HI R13, R26, R13, RZ, 0x6 ;  /* 0x0000000d1a0d7211 */ /* 0x000fc400078f30ff */
[----:B------:R-:W-:Y:S01]  /*2810*/  IADD3 R143, R143, R8, RZ ;  /* 0x000000088f8f7210 */ /* 0x000fe20007ffe0ff */
[----:B0-----:R-:W-:Y:S01]  /*2820*/  IMAD.IADD R30, R107, 0x1, R31 ;  /* 0x000000016b1e7824 */ /* 0x001fe200078e021f */
[-C--:B------:R-:W-:Y:S02]  /*2830*/  LOP3.LUT R12, R7, R32.reuse, RZ, 0x3c, !PT ;  /* 0x00000020070c7212 */ /* 0x080fe400078e3cff */
[----:B------:R-:W-:Y:S02]  /*2840*/  LOP3.LUT R20, R11, R32, RZ, 0x3c, !PT ;  /* 0x000000200b147212 */ /* 0x000fe400078e3cff */
[----:B------:R-:W-:Y:S01]  /*2850*/  LOP3.LUT R8, R206, 0x38, R25, 0xf8, !PT ;  /* 0x00000038ce087812 */ /* 0x000fe200078ef819 */
[----:B------:R-:W-:Y:S01]  /*2860*/  IMAD.IADD R139, R139, 0x1, R12 ;  /* 0x000000018b8b7824 */ /* 0x000fe200078e020c */
[----:B------:R-:W-:Y:S01]  /*2870*/  SHF.R.S32.HI R9, RZ, 0x1f, R145 ;  /* 0x0000001fff097819 */ /* 0x000fe20000011491 */
[----:B------:R-:W-:Y:S01]  /*2880*/  IMAD.IADD R141, R141, 0x1, R20 ;  /* 0x000000018d8d7824 */ /* 0x000fe200078e0214 */
[----:B------:R-:W-:-:S02]  /*2890*/  SHF.R.S32.HI R13, RZ, 0x6, R13 ;  /* 0x00000006ff0d7819 */ /* 0x000fc4000001140d */
[----:B------:R-:W-:Y:S01]  /*28a0*/  LOP3.LUT R11, R205, 0x38, R25, 0xf8, !PT ;  /* 0x00000038cd0b7812 */ /* 0x000fe200078ef819 */
[C---:B------:R-:W-:Y:S01]  /*28b0*/  IMAD R12, R9.reuse, R92, RZ ;  /* 0x0000005c090c7224 */ /* 0x040fe200078e02ff */
[----:B------:R-:W-:Y:S01]  /*28c0*/  LOP3.LUT R7, R8, R207, RZ, 0x3c, !PT ;  /* 0x000000cf08077212 */ /* 0x000fe200078e3cff */
[----:B------:R-:W-:Y:S01]  /*28d0*/  IMAD R8, R9, R98, RZ ;  /* 0x0000006209087224 */ /* 0x000fe200078e02ff */
[----:B------:R-:W-:Y:S01]  /*28e0*/  LOP3.LUT R11, R11, R32, RZ, 0x3c, !PT ;  /* 0x000000200b0b7212 */ /* 0x000fe200078e3cff */
[C---:B------:R-:W-:Y:S01]  /*28f0*/  IMAD R138, R13.reuse, 0x1800, R210 ;  /* 0x000018000d8a7824 */ /* 0x040fe200078e02d2 */
[----:B------:R-:W-:Y:S01]  /*2900*/  IADD3 R9, R18, 0xa0, RZ ;  /* 0x000000a012097810 */ /* 0x000fe20007ffe0ff */
[----:B------:R-:W-:Y:S01]  /*2910*/  IMAD R140, R13, 0x1800, R208 ;  /* 0x000018000d8c7824 */ /* 0x000fe200078e02d0 */
[----:B------:R-:W-:Y:S01]  /*2920*/  SHF.R.S32.HI R119, RZ, 0x3, R14 ;  /* 0x00000003ff777819 */ /* 0x000fe2000001140e */
[----:B------:R-:W-:Y:S01]  /*2930*/  IMAD.IADD R138, R138, 0x1, R11 ;  /* 0x000000018a8a7824 */ /* 0x000fe200078e020b */
[----:B------:R-:W-:Y:S01]  /*2940*/  ISETP.GE.AND P2, PT, R9, UR8, PT ;  /* 0x0000000809007c0c */ /* 0x000fe2000bf46270 */
[----:B------:R-:W-:Y:S01]  /*2950*/  IMAD R11, R105, 0x60, RZ ;  /* 0x00000060690b7824 */ /* 0x000fe200078e02ff */
[----:B------:R-:W-:Y:S01]  /*2960*/  SHF.R.S32.HI R118, RZ, 0x3, R15 ;  /* 0x00000003ff767819 */ /* 0x000fe2000001140f */
[----:B------:R-:W-:Y:S01]  /*2970*/  IMAD.WIDE.U32 R104, R104, 0x60, RZ ;  /* 0x0000006068687825 */ /* 0x000fe200078e00ff */
[----:B------:R-:W-:-:S02]  /*2980*/  SEL R26, RZ, 0x20, P2 ;  /* 0x00000020ff1a7807 */ /* 0x000fc40001000000 */
[----:B------:R-:W-:Y:S01]  /*2990*/  LOP3.LUT R14, R14, 0xfffffff8, RZ, 0xc0, !PT ;  /* 0xfffffff80e0e7812 */ /* 0x000fe200078ec0ff */
[----:B------:R-:W-:Y:S01]  /*29a0*/  IMAD R29, R145, R99, R8 ;  /* 0x00000063911d7224 */ /* 0x000fe200078e0208 */
[----:B------:R-:W-:Y:S01]  /*29b0*/  LOP3.LUT R15, R15, 0xfffffff8, RZ, 0xc0, !PT ;  /* 0xfffffff80f0f7812 */ /* 0x000fe200078ec0ff */
[----:B------:R-:W-:Y:S01]  /*29c0*/  IMAD R27, R145, R93, R12 ;  /* 0x0000005d911b7224 */ /* 0x000fe200078e020c */
[----:B------:R-:W-:Y:S01]  /*29d0*/  LOP3.LUT R12, R206, 0x18, R18, 0xf8, !PT ;  /* 0x00000018ce0c7812 */ /* 0x000fe200078ef812 */
[----:B------:R-:W-:Y:S01]  /*29e0*/  IMAD.IADD R140, R140, 0x1, R7 ;  /* 0x000000018c8c7824 */ /* 0x000fe200078e0207 */
[----:B------:R-:W-:Y:S01]  /*29f0*/  SHF.L.U64.HI R7, R98, 0x6, R99 ;  /* 0x0000000662077819 */ /* 0x000fe20000010263 */
[----:B------:R-:W-:Y:S01]  /*2a00*/  IMAD R13, R99, 0x60, RZ ;  /* 0x00000060630d7824 */ /* 0x000fe200078e02ff */
[----:B------:R-:W-:Y:S01]  /*2a10*/  LOP3.LUT R137, R12, R207, RZ, 0x3c, !PT ;  /* 0x000000cf0c897212 */ /* 0x000fe200078e3cff */
[C---:B------:R-:W-:Y:S01]  /*2a20*/  IMAD.SHL.U32 R8, R98.reuse, 0x40, RZ ;  /* 0x0000004062087824 */ /* 0x040fe200078e00ff */
[----:B------:R-:W-:Y:S01]  /*2a30*/  LOP3.LUT R20, R25, 0xfffffff8, RZ, 0xc0, !PT ;  /* 0xfffffff819147812 */ /* 0x000fe200078ec0ff */
[----:B------:R-:W-:Y:S01]  /*2a40*/  IMAD.WIDE.U32 R98, R98, 0x60, RZ ;  /* 0x0000006062627825 */ /* 0x000fe200078e00ff */
[----:B------:R-:W-:-:S02]  /*2a50*/  IADD3 R12, R97, R27, RZ ;  /* 0x0000001b610c7210 */ /* 0x000fc40007ffe0ff */
[----:B------:R-:W-:Y:S01]  /*2a60*/  SHF.R.S32.HI R115, RZ, 0x3, R25 ;  /* 0x00000003ff737819 */ /* 0x000fe20000011419 */
[----:B------:R-:W-:Y:S01]  /*2a70*/  IMAD.IADD R132, R105, 0x1, R11 ;  /* 0x0000000169847824 */ /* 0x000fe200078e020b */
[----:B------:R-:W-:Y:S01]  /*2a80*/  SHF.R.S32.HI R114, RZ, 0x1f, R14 ;  /* 0x0000001fff727819 */ /* 0x000fe2000001140e */
[----:B------:R-:W-:Y:S01]  /*2a90*/  IMAD.IADD R10, R103, 0x1, R29 ;  /* 0x00000001670a7824 */ /* 0x000fe200078e021d */
[----:B------:R-:W-:Y:S01]  /*2aa0*/  SHF.R.S32.HI R113, RZ, 0x1f, R15 ;  /* 0x0000001fff717819 */ /* 0x000fe2000001140f */
[----:B------:R-:W-:Y:S01]  /*2ab0*/  IMAD.IADD R11, R29, 0x1, R101 ;  /* 0x000000011d0b7824 */ /* 0x000fe200078e0265 */
[C---:B------:R-:W-:Y:S01]  /*2ac0*/  LOP3.LUT R29, R21.reuse, R26, RZ, 0xfc, !PT ;  /* 0x0000001a151d7212 */ /* 0x040fe200078efcff */
[----:B------:R-:W-:Y:S01]  /*2ad0*/  IMAD.WIDE.U32 R92, R92, 0x60, RZ ;  /* 0x000000605c5c7825 */ /* 0x000fe200078e00ff */
[----:B------:R-:W-:Y:S02]  /*2ae0*/  LOP3.LUT R21, R21, 0x1, RZ, 0xc0, !PT ;  /* 0x0000000115157812 */ /* 0x000fe400078ec0ff */
[----:B------:R-:W-:Y:S01]  /*2af0*/  LOP3.LUT R25, R29, 0x2, RZ, 0xc0, !PT ;  /* 0x000000021d197812 */ /* 0x000fe200078ec0ff */
[----:B------:R-:W-:Y:S01]  /*2b00*/  IMAD.IADD R134, R99, 0x1, R13 ;  /* 0x0000000163867824 */ /* 0x000fe200078e020d */
[----:B------:R-:W-:Y:S01]  /*2b10*/  LOP3.LUT R26, R29, 0x4, RZ, 0xc0, !PT ;  /* 0x000000041d1a7812 */ /* 0x000fe200078ec0ff */
[----:B------:R-:W-:Y:S01]  /*2b20*/  IMAD.IADD R13, R27, 0x1, R95 ;  /* 0x000000011b0d7824 */ /* 0x000fe200078e025f */
[C---:B------:R-:W-:Y:S01]  /*2b30*/  LOP3.LUT R27, R29.reuse, 0x8, RZ, 0xc0, !PT ;  /* 0x000000081d1b7812 */ /* 0x040fe200078ec0ff */
[----:B------:R-:W-:Y:S01]  /*2b40*/  IMAD.IADD R137, R208, 0x1, R137 ;  /* 0x00000001d0897824 */ /* 0x000fe200078e0289 */
[----:B------:R-:W-:Y:S01]  /*2b50*/  LOP3.LUT R28, R29, 0x10, RZ, 0xc0, !PT ;  /* 0x000000101d1c7812 */ /* 0x000fe200078ec0ff */
[----:B------:R-:W-:Y:S01]  /*2b60*/  IMAD.IADD R133, R93, 0x1, R133 ;  /* 0x000000015d857824 */ /* 0x000fe200078e0285 */
[----:B------:R-:W-:-:S02]  /*2b70*/  SHF.R.S32.HI R112, RZ, 0x1f, R20 ;  /* 0x0000001fff707819 */ /* 0x000fc40000011414 */
[----:B------:R-:W-:-:S07]  /*2b80*/  LOP3.LUT R29, R29, 0x20, RZ, 0xc0, !PT ;  /* 0x000000201d1d7812 */ /* 0x000fce00078ec0ff */
.L_x_5236:
[----:B------:R-:W2:Y:S01]  /*2b90*/  LDL.LU R35, [R1] ;  /* 0x0000000001237983 */ /* 0x000ea20000300800 */
        /* <DEDUP_REMOVED lines=13> */
[----:B------:R-:W-:Y:S02]  /*2c70*/  IMAD R31, R17, 0x4800, R137 ;  /* 0x00004800111f7824 */ /* 0x000fe400078e0289 */
[----:B------:R-:W-:Y:S01]  /*2c80*/  IMAD.X R34, R84, 0x1, R6, P4 ;  /* 0x0000000154227824 */ /* 0x000fe200020e0606 */
[----:B------:R-:W-:Y:S02]  /*2c90*/  IADD3.X R32, R6, R84, R135, P2, P3 ;  /* 0x0000005406207210 */ /* 0x000fe400017e6487 */
[----:B------:R-:W-:Y:S02]  /*2ca0*/  ISETP.GT.AND P3, PT, R41, R131, PT ;  /* 0x000000832900720c */ /* 0x000fe40003f64270 */
[----:B0-----:R-:W-:-:S02]  /*2cb0*/  LEA R36, P2, R24, R116, 0x1 ;  /* 0x0000007418247211 */ /* 0x001fc400078408ff */
[----:B------:R-:W-:Y:S02]  /*2cc0*/  LEA R38, P4, R33, R116, 0x1 ;  /* 0x0000007421267211 */ /* 0x000fe400078808ff */
[-C--:B------:R-:W-:Y:S02]  /*2cd0*/  LEA.HI.X R37, R24, R117.reuse, R32, 0x1, P2 ;  /* 0x0000007518257211 */ /* 0x080fe400010f0c20 */
[----:B-1----:R-:W-:Y:S02]  /*2ce0*/  ISETP.GE.AND P2, PT, R121, 0x1, PT ;  /* 0x000000017900780c */ /* 0x002fe40003f46270 */
[----:B------:R-:W-:Y:S01]  /*2cf0*/  LEA.HI.X R39, R33, R117, R34, 0x1, P4 ;  /* 0x0000007521277211 */ /* 0x000fe200020f0c22 */
[C---:B------:R-:W-:Y:S01]  /*2d00*/  VIADD R33, R31.reuse, 0x20 ;  /* 0x000000201f217836 */ /* 0x040fe20000000000 */
[----:B------:R-:W-:Y:S01]  /*2d10*/  MOV R24, R41 ;  /* 0x0000002900187202 */ /* 0x000fe20000000f00 */
[C---:B------:R-:W-:Y:S02]  /*2d20*/  @P5 VIADD R33, R31.reuse, 0xffffffe0 ;  /* 0xffffffe01f215836 */ /* 0x040fe40000000000 */
[----:B------:R-:W-:-:S02]  /*2d30*/  IMAD R31, R31, 0x2, R120 ;  /* 0x000000021f1f7824 */ /* 0x000fc400078e0278 */
[----:B------:R-:W-:Y:S01]  /*2d40*/  IMAD R88, R33, 0x2, R120 ;  /* 0x0000000221587824 */ /* 0x000fe200078e0278 */
[----:B--2---:R-:W-:-:S04]  /*2d50*/  LOP3.LUT R35, R35, 0xfffffffd, RZ, 0xc0, !PT ;  /* 0xfffffffd23237812 */ /* 0x004fc800078ec0ff */
[----:B------:R-:W-:-:S05]  /*2d60*/  @P3 LOP3.LUT R35, R35, 0x2, RZ, 0xfc, !PT ;  /* 0x0000000223233812 */ /* 0x000fca00078efcff */
[----:B------:R0:W-:Y:S01]  /*2d70*/  STL [R1], R35 ;  /* 0x0000002301007387 */ /* 0x0001e20000100800 */
[----:B------:R-:W-:Y:S05]  /*2d80*/  @!P2 BRA `(.L_x_5138) ;  /* 0x0000006c00c0a947 */ /* 0x000fea0003800000 */
        /* <DEDUP_REMOVED lines=32> */
[----:B------:R-:W-:Y:S01]  /*2f90*/  CS2R R124, SRZ ;  /* 0x00000000007c7805 */ /* 0x000fe2000001ff00 */
[----:B------:R-:W-:Y:S01]  /*2fa0*/  IMAD.X R34, R90, 0x1, R12, P2 ;  /* 0x000000015a227824 */ /* 0x000fe200010e060c */
        /* <DEDUP_REMOVED lines=35> */
.L_x_5141:
[----:B------:R-:W-:Y:S05]  /*31e0*/  BSYNC B1 ;  /* 0x0000000000017941 */ /* 0x000fea0003800000 */
.L_x_5140:
        /* <DEDUP_REMOVED lines=56> */
.L_x_5143:
[----:B------:R-:W-:Y:S05]  /*3570*/  BSYNC B1 ;  /* 0x0000000000017941 */ /* 0x000fea0003800000 */
.L_x_5142:
[----:B01----:R-:W2:Y:S01]  /*3580*/  LDL R32, [R1+0x4] ;  /* 0x0000040001207983 */ /* 0x003ea20000100800 */
[----:B------:R-:W-:Y:S01]  /*3590*/  MOV R33, R69 ;  /* 0x0000004500217202 */ /* 0x000fe20000000f00 */
[----:B------:R-:W-:Y:S01]  /*35a0*/  IMAD.MOV.U32 R34, RZ, RZ, R76 ;  /* 0x000000ffff227224 */ /* 0x000fe200078e004c */
[----:B------:R-:W-:Y:S01]  /*35b0*/  PRMT R144, R126, 0x5410, R127 ;  /* 0x000054107e907816 */ /* 0x000fe2000000007f */
[----:B------:R-:W-:Y:S01]  /*35c0*/  IMAD.MOV.U32 R35, RZ, RZ, R77 ;  /* 0x000000ffff237224 */ /* 0x000fe200078e004d */
[----:B------:R-:W-:Y:S01]  /*35d0*/  PRMT R159, R33, 0x7610, R159 ;  /* 0x00007610219f7816 */ /* 0x000fe2000000009f */
[----:B------:R-:W-:-:S03]  /*35e0*/  IMAD.MOV.U32 R33, RZ, RZ, R73 ;  /* 0x000000ffff217224 */ /* 0x000fc600078e0049 */
[----:B------:R-:W-:Y:S01]  /*35f0*/  PRMT R164, R34, 0x5410, R35 ;  /* 0x0000541022a47816 */ /* 0x000fe20000000023 */
[----:B------:R-:W-:Y:S02]  /*3600*/  IMAD.MOV.U32 R34, RZ, RZ, R116 ;  /* 0x000000ffff227224 */ /* 0x000fe400078e0074 */
[----:B------:R-:W-:-:S05]  /*3610*/  IMAD.MOV.U32 R35, RZ, RZ, R117 ;  /* 0x000000ffff237224 */ /* 0x000fca00078e0075 */
[----:B------:R-:W-:Y:S01]  /*3620*/  PRMT R166, R34, 0x5410, R35 ;  /* 0x0000541022a67816 */ /* 0x000fe20000000023 */
[----:B------:R-:W-:Y:S02]  /*3630*/  IMAD.MOV.U32 R34, RZ, RZ, R70 ;  /* 0x000000ffff227224 */ /* 0x000fe400078e0046 */
[----:B------:R-:W-:-:S05]  /*3640*/  IMAD.MOV.U32 R35, RZ, RZ, R71 ;  /* 0x000000ffff237224 */ /* 0x000fca00078e0047 */
[----:B------:R-:W-:Y:S01]  /*3650*/  PRMT R159, R159, 0x5410, R35 ;  /* 0x000054109f9f7816 */ /* 0x000fe20000000023 */
[----:B------:R-:W-:Y:S01]  /*3660*/  IMAD.MOV.U32 R35, RZ, RZ, R79 ;  /* 0x000000ffff237224 */ /* 0x000fe200078e004f */
[----:B--2---:R-:W-:Y:S01]  /*3670*/  R2UR UR4, R32 ;  /* 0x00000000200472ca */ /* 0x004fe200000e0000 */
[----:B------:R-:W-:-:S05]  /*3680*/  IMAD.MOV.U32 R32, RZ, RZ, R68 ;  /* 0x000000ffff207224 */ /* 0x000fca00078e0044 */
[----:B------:R-:W-:Y:S01]  /*3690*/  PRMT R160, R160, 0x5410, R32 ;  /* 0x00005410a0a07816 */ /* 0x000fe20000000020 */
[----:B------:R-:W-:-:S03]  /*36a0*/  IMAD.MOV.U32 R32, RZ, RZ, R72 ;  /* 0x000000ffff207224 */ /* 0x000fc600078e0048 */
[----:B------:R-:W-:Y:S01]  /*36b0*/  PRMT R160, R34, 0x7610, R160 ;  /* 0x0000761022a07816 */ /* 0x000fe200000000a0 */
[----:B------:R-:W-:Y:S01]  /*36c0*/  IMAD.MOV.U32 R34, RZ, RZ, R78 ;  /* 0x000000ffff227224 */ /* 0x000fe200078e004e */
[----:B------:R-:W-:Y:S01]  /*36d0*/  PRMT R163, R33, 0x5410, R32 ;  /* 0x0000541021a37816 */ /* 0x000fe20000000020 */
[----:B------:R-:W-:Y:S01]  /*36e0*/  IMAD.MOV.U32 R32, RZ, RZ, R84 ;  /* 0x000000ffff207224 */ /* 0x000fe200078e0054 */
[----:B------:R-:W-:Y:S01]  /*36f0*/  UISETP.NE.AND UP0, UPT, UR4, 0x3, UPT ;  /* 0x000000030400788c */ /* 0x000fe2000bf05270 */
        /* <DEDUP_REMOVED lines=8> */
[----:B-----5:R-:W-:Y:S01]  /*3780*/  IMAD.MOV.U32 R34, RZ, RZ, R44 ;  /* 0x000000ffff227224 */ /* 0x020fe200078e002c */
[----:B------:R-:W-:Y:S01]  /*3790*/  PRMT R146, R32, 0x5410, R33 ;  /* 0x0000541020927816 */ /* 0x000fe20000000021 */
[----:B------:R-:W-:Y:S01]  /*37a0*/  IMAD.MOV.U32 R32, RZ, RZ, R74 ;  /* 0x000000ffff207224 */ /* 0x000fe200078e004a */
[----:B------:R-:W-:Y:S01]  /*37b0*/  PLOP3.LUT P2, PT, PT, PT, UP0, 0x80, 0x0 ;  /* 0x000000000000781c */ /* 0x000fe20003f4f008 */
[----:B------:R-:W-:Y:S02]  /*37c0*/  IMAD.MOV.U32 R33, RZ, RZ, R75 ;  /* 0x000000ffff217224 */ /* 0x000fe400078e004b */
[----:B------:R-:W-:-:S03]  /*37d0*/  IMAD.MOV.U32 R35, RZ, RZ, R45 ;  /* 0x000000ffff237224 */ /* 0x000fc600078e002d */
[----:B------:R-:W-:Y:S01]  /*37e0*/  PRMT R167, R32, 0x5410, R33 ;  /* 0x0000541020a77816 */ /* 0x000fe20000000021 */
[----:B------:R-:W-:Y:S01]  /*37f0*/  IMAD.MOV.U32 R32, RZ, RZ, R86 ;  /* 0x000000ffff207224 */ /* 0x000fe200078e0056 */
[----:B------:R-:W-:Y:S02]  /*3800*/  MOV R33, R87 ;  /* 0x0000005700217202 */ /* 0x000fe40000000f00 */
        /* <DEDUP_REMOVED lines=33> */
[----:B------:R-:W-:-:S02]  /*3a20*/  IMAD.MOV.U32 R32, RZ, RZ, R58 ;  /* 0x000000ffff207224 */ /* 0x000fc400078e003a */
[----:B------:R-:W-:-:S03]  /*3a30*/  IMAD.MOV.U32 R35, RZ, RZ, R63 ;  /* 0x000000ffff237224 */ /* 0x000fc600078e003f */
[----:B------:R-:W-:Y:S02]  /*3a40*/  PRMT R161, R32, 0x5410, R33 ;  /* 0x0000541020a17816 */ /* 0x000fe40000000021 */
[----:B------:R-:W-:Y:S01]  /*3a50*/  PRMT R162, R34, 0x5410, R35 ;  /* 0x0000541022a27816 */ /* 0x000fe20000000023 */
[----:B------:R-:W-:Y:S06]  /*3a60*/  @!P2 BRA `(.L_x_5144) ;  /* 0x000000000004a947 */ /* 0x000fec0003800000 */
[----:B------:R-:W-:Y:S01]  /*3a70*/  BPT.TRAP 0x1 ;  /* 0x000000040000795c */ /* 0x000fe20000300000 */
.L_x_5144:
[----:B------:R-:W-:Y:S01]  /*3a80*/  LEA R90, R17, R16, 0x3 ;  /* 0x00000010115a7211 */ /* 0x000fe200078e18ff */
[----:B------:R-:W-:Y:S01]  /*3a90*/  BSSY B1, `(.L_x_5145) ;  /* 0x0000004000017945 */ /* 0x000fe20003800000 */
[----:B------:R-:W-:-:S04]  /*3aa0*/  SHF.L.U32 R91, R199, 0x1f, RZ ;  /* 0x0000001fc75b7819 */ /* 0x000fc800000006ff */
[----:B------:R-:W0:Y:S02]  /*3ab0*/  SYNCS.PHASECHK.TRANS64.TRYWAIT P5, [R90+URZ+0x30890], R91 ;  /* 0x0308905b5a0075a7 */ /* 0x000e2400080a017f */
[----:B0-----:R-:W-:Y:S05]  /*3ac0*/  @!P5 BRA `(.L_x_5146) ;  /* 0x000002600060d947 */ /* 0x001fea0003800000 */
.L_x_5593:
[----:B------:R-:W-:Y:S05]  /*3ad0*/  BSYNC B1 ;  /* 0x0000000000017941 */ /* 0x000fea0003800000 */
.L_x_5145:
        /* <DEDUP_REMOVED lines=10> */
[----:B--2---:R-:W-:Y:S01]  /*3b80*/  HADD2.F32 R154, -RZ, R33.H0_H0 ;  /* 0x20000021ff9a7230 */ /* 0x004fe20000004100 */
[----:B------:R-:W-:Y:S01]  /*3b90*/  SHF.R.U64 R116, R116, 0x10, R117 ;  /* 0x0000001074747819 */ /* 0x000fe20000001275 */
[----:B------:R-:W-:Y:S01]  /*3ba0*/  HADD2.F32 R152, -RZ, R35.H1_H1 ;  /* 0x30000023ff987230 */ /* 0x000fe20000004100 */
[----:B------:R-:W-:Y:S01]  /*3bb0*/  SHF.R.U32.HI R125, RZ, 0x10, R125 ;  /* 0x00000010ff7d7819 */ /* 0x000fe2000001167d */
[----:B------:R-:W-:Y:S01]  /*3bc0*/  HADD2.F32 R153, -RZ, R124.H0_H0 ;  /* 0x2000007cff997230 */ /* 0x000fe20000004100 */
[----:B------:R-:W-:Y:S01]  /*3bd0*/  SHF.R.U32.HI R117, RZ, 0x10, R117 ;  /* 0x00000010ff757819 */ /* 0x000fe20000011675 */
[----:B------:R-:W-:Y:S02]  /*3be0*/  HADD2.F32 R124, -RZ, R33.H1_H1 ;  /* 0x30000021ff7c7230 */ /* 0x000fe40000004100 */
[----:B------:R-:W-:Y:S02]  /*3bf0*/  HADD2.F32 R155, -RZ, R116.H0_H0 ;  /* 0x20000074ff9b7230 */ /* 0x000fe40000004100 */
[----:B------:R-:W-:-:S02]  /*3c00*/  HADD2.F32 R125, -RZ, R125.H0_H0 ;  /* 0x2000007dff7d7230 */ /* 0x000fc40000004100 */
[-C--:B------:R-:W-:Y:S01]  /*3c10*/  FMUL.FTZ R33, R124, R153.reuse ;  /* 0x000000997c217220 */ /* 0x080fe20000410000 */
[C---:B------:R-:W-:Y:S01]  /*3c20*/  FMUL.FTZ R153, R154.reuse, R153 ;  /* 0x000000999a997220 */ /* 0x040fe20000410000 */
[----:B------:R-:W-:Y:S02]  /*3c30*/  HADD2.F32 R157, -RZ, R117.H0_H0 ;  /* 0x20000075ff9d7230 */ /* 0x000fe40000004100 */
[----:B------:R-:W-:Y:S01]  /*3c40*/  FFMA.FTZ R33, R154, R155, -R33 ;  /* 0x0000009b9a217223 */ /* 0x000fe20000010821 */
[----:B------:R-:W-:Y:S02]  /*3c50*/  HADD2.F32 R154, -RZ, R35.H0_H0 ;  /* 0x20000023ff9a7230 */ /* 0x000fe40000004100 */
[----:B------:R-:W-:Y:S01]  /*3c60*/  FMUL.FTZ R35, R152, R125 ;  /* 0x0000007d98237220 */ /* 0x000fe20000410000 */
[----:B------:R-:W-:Y:S01]  /*3c70*/  FFMA.FTZ R116, R124, R155, R153 ;  /* 0x0000009b7c747223 */ /* 0x000fe20000010099 */
[----:B------:R-:W-:Y:S02]  /*3c80*/  HADD2.F32 R117, -RZ, R170.H0_H0 ;  /* 0x200000aaff757230 */ /* 0x000fe40000004100 */
[----:B------:R-:W-:Y:S01]  /*3c90*/  FMUL.FTZ R125, R154, R125 ;  /* 0x0000007d9a7d7220 */ /* 0x000fe20000410000 */
[----:B------:R-:W-:-:S02]  /*3ca0*/  HADD2.F32 R124, -RZ, R32.H1_H1 ;  /* 0x30000020ff7c7230 */ /* 0x000fc40000004100 */
[-C--:B------:R-:W-:Y:S01]  /*3cb0*/  FFMA.FTZ R35, R154, R157.reuse, -R35 ;  /* 0x0000009d9a237223 */ /* 0x080fe20000010823 */
[----:B------:R-:W-:Y:S02]  /*3cc0*/  HADD2.F32 R154, -RZ, R32.H0_H0 ;  /* 0x20000020ff9a7230 */ /* 0x000fe40000004100 */
[----:B------:R-:W-:Y:S01]  /*3cd0*/  FFMA.FTZ R152, R152, R157, R125 ;  /* 0x0000009d98987223 */ /* 0x000fe2000001007d */
[----:B------:R-:W-:Y:S02]  /*3ce0*/  HADD2.F32 R125, -RZ, R166.H0_H0 ;  /* 0x200000a6ff7d7230 */ /* 0x000fe40000004100 */
[-C--:B------:R-:W-:Y:S01]  /*3cf0*/  FMUL.FTZ R155, R124, R117.reuse ;  /* 0x000000757c9b7220 */ /* 0x080fe20000410000 */
[----:B------:R-:W-:Y:S02]  /*3d00*/  HADD2.F32 R32, -RZ, R170.H1_H1 ;  /* 0x300000aaff207230 */ /* 0x000fe40000004100 */
[----:B------:R-:W-:Y:S01]  /*3d10*/  FMUL.FTZ R117, R154, R117 ;  /* 0x000000759a757220 */ /* 0x000fe20000410000 */
[----:B------:R-:W-:-:S02]  /*3d20*/  HADD2.F32 R153, -RZ, R34.H1_H1 ;  /* 0x30000022ff997230 */ /* 0x000fc40000004100 */
[-C--:B------:R-:W-:Y:S01]  /*3d30*/  FFMA.FTZ R155, R154, R125.reuse, -R155 ;  /* 0x0000007d9a9b7223 */ /* 0x080fe2000001089b */
[----:B------:R-:W-:Y:S02]  /*3d40*/  HADD2.F32 R157, -RZ, R34.H0_H0 ;  /* 0x20000022ff9d7230 */ /* 0x000fe40000004100 */
[----:B------:R-:W-:Y:S01]  /*3d50*/  FFMA.FTZ R124, R124, R125, R117 ;  /* 0x0000007d7c7c7223 */ /* 0x000fe20000010075 */
[----:B------:R-:W-:Y:S02]  /*3d60*/  HADD2.F32 R154, -RZ, R166.H1_H1 ;  /* 0x300000a6ff9a7230 */ /* 0x000fe40000004100 */
[-C--:B------:R-:W-:Y:S01]  /*3d70*/  FMUL.FTZ R34, R153, R32.reuse ;  /* 0x0000002099227220 */ /* 0x080fe20000410000 */
[----:B------:R-:W-:Y:S01]  /*3d80*/  F2FP.F16.F32.PACK_AB R33, R116, R33 ;  /* 0x000000217421723e */ /* 0x000fe200000000ff */
[C---:B------:R-:W-:Y:S01]  /*3d90*/  FMUL.FTZ R32, R157.reuse, R32 ;  /* 0x000000209d207220 */ /* 0x040fe20000410000 */
[----:B------:R-:W-:Y:S01]  /*3da0*/  F2FP.F16.F32.PACK_AB R35, R152, R35 ;  /* 0x000000239823723e */ /* 0x000fe200000000ff */
[----:B------:R-:W-:-:S02]  /*3db0*/  FFMA.FTZ R34, R157, R154, -R34 ;  /* 0x0000009a9d227223 */ /* 0x000fc40000010822 */
[----:B------:R-:W-:Y:S01]  /*3dc0*/  FFMA.FTZ R153, R153, R154, R32 ;  /* 0x0000009a99997223 */ /* 0x000fe20000010020 */
[----:B------:R-:W-:-:S04]  /*3dd0*/  F2FP.F16.F32.PACK_AB R32, R124, R155 ;  /* 0x0000009b7c20723e */ /* 0x000fc800000000ff */
[----:B------:R-:W-:-:S07]  /*3de0*/  F2FP.F16.F32.PACK_AB R34, R153, R34 ;  /* 0x000000229922723e */ /* 0x000fce00000000ff */
.L_x_5152:
[----:B------:R-:W-:Y:S05]  /*3df0*/  BSYNC B3 ;  /* 0x0000000000037941 */ /* 0x000fea0003800000 */
.L_x_5151:
[----:B--2---:R1:W-:Y:S02]  /*3e00*/  STG.E.128 desc[UR60][R38.64], R32 ;  /* 0x0000002026007986 */ /* 0x0043e4000c101d3c */
.L_x_5150:
[----:B------:R-:W-:Y:S05]  /*3e10*/  BSYNC B2 ;  /* 0x0000000000027941 */ /* 0x000fea0003800000 */
.L_x_5149:
        /* <DEDUP_REMOVED lines=48> */
.L_x_5156:
[----:B------:R-:W-:Y:S05]  /*4120*/  BSYNC B3 ;  /* 0x0000000000037941 */ /* 0x000fea0003800000 */
.L_x_5155:
[----:B--2---:R2:W-:Y:S02]  /*4130*/  STG.E.128 desc[UR60][R38.64+0x40], R32 ;  /* 0x0000402026007986 */ /* 0x0045e4000c101d3c */
.L_x_5154:
[----:B------:R-:W-:Y:S05]  /*4140*/  BSYNC B2 ;  /* 0x0000000000027941 */ /* 0x000fea0003800000 */
.L_x_5153:
        /* <DEDUP_REMOVED lines=48> */
.L_x_5160:
[----:B------:R-:W-:Y:S05]  /*4450*/  BSYNC B3 ;  /* 0x0000000000037941 */ /* 0x000fea0003800000 */
.L_x_5159:
[----:B--2---:R3:W-:Y:S02]  /*4460*/  STG.E.128 desc[UR60][R38.64+0x80], R32 ;  /* 0x0000802026007986 */ /* 0x0047e4000c101d3c */
.L_x_5158:
[----:B------:R-:W-:Y:S05]  /*4470*/  BSYNC B2 ;  /* 0x0000000000027941 */ /* 0x000fea0003800000 */
.L_x_5157:
        /* <DEDUP_REMOVED lines=9> */
[----:B------:R-:W-:Y:S01]  /*4510*/  SHF.R.U32.HI R77, RZ, 0x10, R75 ;  /* 0x00000010ff4d7819 */ /* 0x000fe2000001164b */
[----:B------:R-:W-:Y:S01]  /*4520*/  HADD2.F32 R85, -RZ, R163.H0_H0 ;  /* 0x200000a3ff557230 */ /* 0x000fe20000004100 */
        /* <DEDUP_REMOVED lines=25> */
[----:B------:R-:W-:Y:S01]  /*46c0*/  HADD2.F32 R76, -RZ, R163.H1_H1 ;  /* 0x300000a3ff4c7230 */ /* 0x000fe20000004100 */
        /* <DEDUP_REMOVED lines=11> */
.L_x_5164:
[----:B------:R-:W-:Y:S05]  /*4780*/  BSYNC B3 ;  /* 0x0000000000037941 */ /* 0x000fea0003800000 */
.L_x_5163:
[----:B--2---:R4:W-:Y:S02]  /*4790*/  STG.E.128 desc[UR60][R38.64+0xc0], R32 ;  /* 0x0000c02026007986 */ /* 0x0049e4000c101d3c */
.L_x_5162:
[----:B------:R-:W-:Y:S05]  /*47a0*/  BSYNC B2 ;  /* 0x0000000000027941 */ /* 0x000fea0003800000 */
.L_x_5161:
        /* <DEDUP_REMOVED lines=8> */
[----:B------:R-:W-:Y:S01]  /*4830*/  SHF.R.U32.HI R68, RZ, 0x10, R69 ;  /* 0x00000010ff447819 */ /* 0x000fe20000011645 */
[----:B--2---:R-:W-:Y:S01]  /*4840*/  IMAD.MOV.U32 R69, RZ, RZ, R35 ;  /* 0x000000ffff457224 */ /* 0x004fe200078e0023 */
[--C-:B------:R-:W-:Y:S01]  /*4850*/  SHF.R.U64 R74, R70, 0x10, R71.reuse ;  /* 0x00000010464a7819 */ /* 0x100fe20000001247 */
[--C-:B------:R-:W-:Y:S01]  /*4860*/  HADD2.F32 R35, -RZ, R33.reuse.H1_H1 ;  /* 0x30000021ff237230 */ /* 0x100fe20000004100 */
[----:B------:R-:W-:Y:S01]  /*4870*/  SHF.R.U32.HI R73, RZ, 0x10, R71 ;  /* 0x00000010ff497819 */ /* 0x000fe20000011647 */
[----:B------:R-:W-:Y:S02]  /*4880*/  HADD2.F32 R33, -RZ, R33.H0_H0 ;  /* 0x20000021ff217230 */ /* 0x000fe40000004100 */
[----:B------:R-:W-:Y:S02]  /*4890*/  HADD2.F32 R74, -RZ, R74.H0_H0 ;  /* 0x2000004aff4a7230 */ /* 0x000fe40000004100 */
[----:B------:R-:W-:-:S02]  /*48a0*/  HADD2.F32 R73, -RZ, R73.H0_H0 ;  /* 0x20000049ff497230 */ /* 0x000fc40000004100 */
[--C-:B------:R-:W-:Y:S02]  /*48b0*/  HADD2.F32 R70, -RZ, R69.reuse.H1_H1 ;  /* 0x30000045ff467230 */ /* 0x100fe40000004100 */
[----:B------:R-:W-:Y:S02]  /*48c0*/  HADD2.F32 R69, -RZ, R69.H0_H0 ;  /* 0x20000045ff457230 */ /* 0x000fe40000004100 */
[----:B------:R-:W-:Y:S02]  /*48d0*/  HADD2.F32 R72, -RZ, R72.H0_H0 ;  /* 0x20000048ff487230 */ /* 0x000fe40000004100 */
[-C--:B------:R-:W-:Y:S01]  /*48e0*/  FMUL.FTZ R76, R70, R73.reuse ;  /* 0x00000049464c7220 */ /* 0x080fe20000410000 */
[----:B------:R-:W-:Y:S02]  /*48f0*/  HADD2.F32 R71, -RZ, R68.H0_H0 ;  /* 0x20000044ff477230 */ /* 0x000fe40000004100 */
[-C--:B------:R-:W-:Y:S01]  /*4900*/  FMUL.FTZ R68, R35, R74.reuse ;  /* 0x0000004a23447220 */ /* 0x080fe20000410000 */
[----:B------:R-:W-:Y:S01]  /*4910*/  FMUL.FTZ R74, R33, R74 ;  /* 0x0000004a214a7220 */ /* 0x000fe20000410000 */
[----:B------:R-:W-:-:S02]  /*4920*/  FMUL.FTZ R73, R69, R73 ;  /* 0x0000004945497220 */ /* 0x000fc40000410000 */
[-C--:B------:R-:W-:Y:S01]  /*4930*/  FFMA.FTZ R33, R33, R72.reuse, -R68 ;  /* 0x0000004821217223 */ /* 0x080fe20000010844 */
[----:B------:R-:W-:Y:S01]  /*4940*/  FFMA.FTZ R68, R35, R72, R74 ;  /* 0x0000004823447223 */ /* 0x000fe2000001004a */
[-C--:B------:R-:W-:Y:S01]  /*4950*/  FFMA.FTZ R35, R69, R71.reuse, -R76 ;  /* 0x0000004745237223 */ /* 0x080fe2000001084c */
[----:B------:R-:W-:Y:S01]  /*4960*/  FFMA.FTZ R70, R70, R71, R73 ;  /* 0x0000004746467223 */ /* 0x000fe20000010049 */
[----:B------:R-:W-:Y:S02]  /*4970*/  HADD2.F32 R73, -RZ, R160.H0_H0 ;  /* 0x200000a0ff497230 */ /* 0x000fe40000004100 */
[----:B------:R-:W-:Y:S01]  /*4980*/  HADD2.F32 R74, -RZ, R159.H1_H1 ;  /* 0x3000009fff4a7230 */ /* 0x000fe20000004100 */
[----:B------:R-:W-:Y:S01]  /*4990*/  F2FP.F16.F32.PACK_AB R33, R68, R33 ;  /* 0x000000214421723e */ /* 0x000fe200000000ff */
[----:B------:R-:W-:Y:S01]  /*49a0*/  HADD2.F32 R72, -RZ, R32.H1_H1 ;  /* 0x30000020ff487230 */ /* 0x000fe20000004100 */
[----:B------:R-:W-:Y:S01]  /*49b0*/  F2FP.F16.F32.PACK_AB R35, R70, R35 ;  /* 0x000000234623723e */ /* 0x000fe200000000ff */
[----:B------:R-:W-:-:S02]  /*49c0*/  HADD2.F32 R71, -RZ, R34.H1_H1 ;  /* 0x30000022ff477230 */ /* 0x000fc40000004100 */
[----:B------:R-:W-:Y:S02]  /*49d0*/  HADD2.F32 R32, -RZ, R32.H0_H0 ;  /* 0x20000020ff207230 */ /* 0x000fe40000004100 */
[-C--:B------:R-:W-:Y:S01]  /*49e0*/  FMUL.FTZ R75, R72, R73.reuse ;  /* 0x00000049484b7220 */ /* 0x080fe20000410000 */
[----:B------:R-:W-:Y:S02]  /*49f0*/  HADD2.F32 R34, -RZ, R34.H0_H0 ;  /* 0x20000022ff227230 */ /* 0x000fe40000004100 */
[CC--:B------:R-:W-:Y:S01]  /*4a00*/  FMUL.FTZ R77, R71.reuse, R74.reuse ;  /* 0x0000004a474d7220 */ /* 0x0c0fe20000410000 */
[----:B------:R-:W-:Y:S02]  /*4a10*/  HADD2.F32 R69, -RZ, R160.H1_H1 ;  /* 0x300000a0ff457230 */ /* 0x000fe40000004100 */
        /* <DEDUP_REMOVED lines=9> */
.L_x_5168:
[----:B------:R-:W-:Y:S05]  /*4ab0*/  BSYNC B3 ;  /* 0x0000000000037941 */ /* 0x000fea0003800000 */
.L_x_5167:
[----:B--2---:R1:W-:Y:S02]  /*4ac0*/  STG.E.128 desc[UR60][R38.64+0x100], R32 ;  /* 0x0001002026007986 */ /* 0x0043e4000c101d3c */
.L_x_5166:
[----:B------:R-:W-:Y:S05]  /*4ad0*/  BSYNC B2 ;  /* 0x0000000000027941 */ /* 0x000fea0003800000 */
.L_x_5165:
        /* <DEDUP_REMOVED lines=9> */
[----:B------:R-:W-:Y:S01]  /*4b70*/  IMAD.MOV.U32 R65, RZ, RZ, R35 ;  /* 0x000000ffff417224 */ /* 0x000fe200078e0023 */
[--C-:B------:R-:W-:Y:S01]  /*4b80*/  SHF.R.U64 R69, R66, 0x10, R67.reuse ;  /* 0x0000001042457819 */ /* 0x100fe20000001243 */
[--C-:B------:R-:W-:Y:S01]  /*4b90*/  HADD2.F32 R35, -RZ, R33.reuse.H1_H1 ;  /* 0x30000021ff237230 */ /* 0x100fe20000004100 */
[----:B------:R-:W-:Y:S01]  /*4ba0*/  SHF.R.U32.HI R70, RZ, 0x10, R67 ;  /* 0x00000010ff467819 */ /* 0x000fe20000011643 */
[----:B------:R-:W-:Y:S02]  /*4bb0*/  HADD2.F32 R32, -RZ, R33.H0_H0 ;  /* 0x20000021ff207230 */ /* 0x000fe40000004100 */
[----:B------:R-:W-:Y:S02]  /*4bc0*/  HADD2.F32 R69, -RZ, R69.H0_H0 ;  /* 0x20000045ff457230 */ /* 0x000fe40000004100 */
[----:B------:R-:W-:-:S02]  /*4bd0*/  HADD2.F32 R66, -RZ, R65.H1_H1 ;  /* 0x30000041ff427230 */ /* 0x000fc40000004100 */
[----:B------:R-:W-:Y:S02]  /*4be0*/  HADD2.F32 R70, -RZ, R70.H0_H0 ;  /* 0x20000046ff467230 */ /* 0x000fe40000004100 */
[-C--:B------:R-:W-:Y:S01]  /*4bf0*/  FMUL.FTZ R33, R35, R69.reuse ;  /* 0x0000004523217220 */ /* 0x080fe20000410000 */
[----:B------:R-:W-:Y:S02]  /*4c00*/  HADD2.F32 R65, -RZ, R65.H0_H0 ;  /* 0x20000041ff417230 */ /* 0x000fe40000004100 */
[----:B------:R-:W-:Y:S01]  /*4c10*/  FMUL.FTZ R72, R32, R69 ;  /* 0x0000004520487220 */ /* 0x000fe20000410000 */
[----:B------:R-:W-:Y:S02]  /*4c20*/  HADD2.F32 R67, -RZ, R71.H0_H0 ;  /* 0x20000047ff437230 */ /* 0x000fe40000004100 */
[-C--:B------:R-:W-:Y:S01]  /*4c30*/  FMUL.FTZ R74, R66, R70.reuse ;  /* 0x00000046424a7220 */ /* 0x080fe20000410000 */
[----:B------:R-:W-:Y:S02]  /*4c40*/  HADD2.F32 R68, -RZ, R68.H0_H0 ;  /* 0x20000044ff447230 */ /* 0x000fe40000004100 */
[----:B------:R-:W-:Y:S01]  /*4c50*/  FMUL.FTZ R69, R65, R70 ;  /* 0x0000004641457220 */ /* 0x000fe20000410000 */
[----:B------:R-:W-:-:S02]  /*4c60*/  HADD2.F32 R71, -RZ, R146.H1_H1 ;  /* 0x30000092ff477230 */ /* 0x000fc40000004100 */
        /* <DEDUP_REMOVED lines=23> */
.L_x_5170:
[----:B------:R-:W-:Y:S05]  /*4de0*/  BSYNC B2 ;  /* 0x0000000000027941 */ /* 0x000fea0003800000 */
.L_x_5169:
[----:B--2---:R1:W-:Y:S02]  /*4df0*/  STG.E.128 desc[UR60][R38.64+0x140], R32 ;  /* 0x0001402026007986 */ /* 0x0043e4000c101d3c */
.L_x_5148:
[----:B------:R-:W-:Y:S05]  /*4e00*/  BSYNC B1 ;  /* 0x0000000000017941 */ /* 0x000fea0003800000 */
.L_x_5147:
        /* <DEDUP_REMOVED lines=37> */
[----:B------:R-:W-:Y:S02]  /*5060*/  HADD2.F32 R35, -RZ, R156.H0_H0 ;  /* 0x2000009cff237230 */ /* 0x000fe40000004100 */
[----:B------:R-:W-:Y:S01]  /*5070*/  FMUL.FTZ R60, R32, R60 ;  /* 0x0000003c203c7220 */ /* 0x000fe20000410000 */
        /* <DEDUP_REMOVED lines=10> */
.L_x_5175:
[----:B------:R-:W-:Y:S05]  /*5120*/  BSYNC B2 ;  /* 0x0000000000027941 */ /* 0x000fea0003800000 */
.L_x_5174:
[----:B--2---:R1:W-:Y:S02]  /*5130*/  STG.E.128 desc[UR60][R36.64], R32 ;  /* 0x0000002024007986 */ /* 0x0043e4000c101d3c */
.L_x_5173:
[----:B------:R-:W-:Y:S05]  /*5140*/  BSYNC B1 ;  /* 0x0000000000017941 */ /* 0x000fea0003800000 */
.L_x_5172:
        /* <DEDUP_REMOVED lines=28> */
[--C-:B------:R-:W-:Y:S02]  /*5310*/  HADD2.F32 R39, -RZ, R161.reuse.H0_H0 ;  /* 0x200000a1ff277230 */ /* 0x100fe40000004100 */
        /* <DEDUP_REMOVED lines=19> */
.L_x_5179:
[----:B------:R-:W-:Y:S05]  /*5450*/  BSYNC B2 ;  /* 0x0000000000027941 */ /* 0x000fea0003800000 */
.L_x_5178:
[----:B--2---:R1:W-:Y:S02]  /*5460*/  STG.E.128 desc[UR60][R36.64+0x40], R32 ;  /* 0x0000402024007986 */ /* 0x0043e4000c101d3c */
.L_x_5177:
[----:B------:R-:W-:Y:S05]  /*5470*/  BSYNC B1 ;  /* 0x0000000000017941 */ /* 0x000fea0003800000 */
.L_x_5176:
        /* <DEDUP_REMOVED lines=48> */
.L_x_5183:
[----:B------:R-:W-:Y:S05]  /*5780*/  BSYNC B2 ;  /* 0x0000000000027941 */ /* 0x000fea0003800000 */
.L_x_5182:
[----:B--2---:R1:W-:Y:S02]  /*5790*/  STG.E.128 desc[UR60][R36.64+0x80], R32 ;  /* 0x0000802024007986 */ /* 0x0043e4000c101d3c */
.L_x_5181:
[----:B------:R-:W-:Y:S05]  /*57a0*/  BSYNC B1 ;  /* 0x0000000000017941 */ /* 0x000fea0003800000 */
.L_x_5180:
        /* <DEDUP_REMOVED lines=36> */
[--C-:B------:R-:W-:Y:S02]  /*59f0*/  HADD2.F32 R35, -RZ, R126.reuse.H1_H1 ;  /* 0x3000007eff237230 */ /* 0x100fe40000004100 */
        /* <DEDUP_REMOVED lines=11> */
.L_x_5187:
[----:B------:R-:W-:Y:S05]  /*5ab0*/  BSYNC B2 ;  /* 0x0000000000027941 */ /* 0x000fea0003800000 */
.L_x_5186:
[----:B--2---:R1:W-:Y:S02]  /*5ac0*/  STG.E.128 desc[UR60][R36.64+0xc0], R32 ;  /* 0x0000c02024007986 */ /* 0x0043e4000c101d3c */
.L_x_5185:
[----:B------:R-:W-:Y:S05]  /*5ad0*/  BSYNC B1 ;  /* 0x0000000000017941 */ /* 0x000fea0003800000 */
.L_x_5184:
        /* <DEDUP_REMOVED lines=48> */
.L_x_5191:
[----:B------:R-:W-:Y:S05]  /*5de0*/  BSYNC B2 ;  /* 0x0000000000027941 */ /* 0x000fea0003800000 */
.L_x_5190:
[----:B--2---:R1:W-:Y:S02]  /*5df0*/  STG.E.128 desc[UR60][R36.64+0x100], R32 ;  /* 0x0001002024007986 */ /* 0x0043e4000c101d3c */
.L_x_5189:
[----:B------:R-:W-:Y:S05]  /*5e00*/  BSYNC B1 ;  /* 0x0000000000017941 */ /* 0x000fea0003800000 */
.L_x_5188:
        /* <DEDUP_REMOVED lines=47> */
.L_x_5193:
[----:B------:R-:W-:Y:S05]  /*6100*/  BSYNC B1 ;  /* 0x0000000000017941 */ /* 0x000fea0003800000 */
.L_x_5192:
[----:B--2---:R1:W-:Y:S01]  /*6110*/  STG.E.128 desc[UR60][R36.64+0x140], R32 ;  /* 0x0001402024007986 */ /* 0x0043e2000c101d3c */
[----:B------:R-:W-:Y:S05]  /*6120*/  BRA `(.L_x_5171) ;  /* 0x0000003c00b87947 */ /* 0x000fea0003800000 */
.L_x_5139:
        /* <DEDUP_REMOVED lines=20> */
[----:B------:R-:W-:Y:S01]  /*6270*/  CS2R R54, SRZ ;  /* 0x0000000000367805 */ /* 0x000fe2000001ff00 */
[----:B------:R-:W-:Y:S01]  /*6280*/  IMAD.X R33, R90, 0x1, R13, P2 ;  /* 0x000000015a217824 */ /* 0x000fe200010e060d */
[----:B------:R-:W-:Y:S02]  /*6290*/  LEA R56, P2, R32, UR4, 0x1 ;  /* 0x0000000420387c11 */ /* 0x000fe4000f8408ff */
[----:B------:R-:W-:-:S02]  /*62a0*/  CS2R R52, SRZ ;  /* 0x0000000000347805 */ /* 0x000fc4000001ff00 */
        /* <DEDUP_REMOVED lines=23> */
.L_x_5195:
[----:B------:R-:W-:Y:S05]  /*6420*/  BSYNC B1 ;  /* 0x0000000000017941 */ /* 0x000fea0003800000 */
.L_x_5194:
        /* <DEDUP_REMOVED lines=47> */
.L_x_5197:
[----:B------:R-:W-:Y:S05]  /*6720*/  BSYNC B1 ;  /* 0x0000000000017941 */ /* 0x000fea0003800000 */
.L_x_5196:
[----:B0-----:R-:W2:Y:S01]  /*6730*/  LDL R80, [R1+0x4] ;  /* 0x0000040001507983 */ /* 0x001ea20000100800 */
[----:B------:R-:W-:Y:S01]  /*6740*/  MOV R81, R33 ;  /* 0x0000002100517202 */ /* 0x000fe20000000f00 */
[----:B------:R-:W-:Y:S01]  /*6750*/  IMAD.MOV.U32 R82, RZ, RZ, R36 ;  /* 0x000000ffff527224 */ /* 0x000fe200078e0024 */
[----:B------:R-:W-:Y:S01]  /*6760*/  PRMT R172, R85, 0x5410, R86 ;  /* 0x0000541055ac7816 */ /* 0x000fe20000000056 */
[----:B------:R-:W-:-:S03]  /*6770*/  IMAD.MOV.U32 R83, RZ, RZ, R37 ;  /* 0x000000ffff537224 */ /* 0x000fc600078e0025 */
[----:B------:R-:W-:Y:S01]  /*6780*/  PRMT R177, R82, 0x7610, R177 ;  /* 0x0000761052b17816 */ /* 0x000fe200000000b1 */
[----:B------:R-:W-:Y:S01]  /*6790*/  IMAD.MOV.U32 R82, RZ, RZ, R40 ;  /* 0x000000ffff527224 */ /* 0x000fe200078e0028 */
[----:B--2---:R-:W-:Y:S01]  /*67a0*/  R2UR UR4, R80 ;  /* 0x00000000500472ca */ /* 0x004fe200000e0000 */
[----:B------:R-:W-:-:S05]  /*67b0*/  IMAD.MOV.U32 R80, RZ, RZ, R32 ;  /* 0x000000ffff507224 */ /* 0x000fca00078e0020 */
[----:B------:R-:W-:Y:S01]  /*67c0*/  PRMT R173, R80, 0x5410, R81 ;  /* 0x0000541050ad7816 */ /* 0x000fe20000000051 */
[----:B------:R-:W-:Y:S02]  /*67d0*/  IMAD.MOV.U32 R80, RZ, RZ, R38 ;  /* 0x000000ffff507224 */ /* 0x000fe400078e0026 */
        /* <DEDUP_REMOVED lines=18> */
[----:B------:R-:W-:Y:S02]  /*6900*/  IMAD.MOV.U32 R81, RZ, RZ, R51 ;  /* 0x000000ffff517224 */ /* 0x000fe400078e0033 */
[----:B------:R-:W-:Y:S01]  /*6910*/  IMAD.MOV.U32 R82, RZ, RZ, R48 ;  /* 0x000000ffff527224 */ /* 0x000fe200078e0030 */
[----:B------:R-:W-:Y:S01]  /*6920*/  PRMT R176, R176, 0x5410, R80 ;  /* 0x00005410b0b07816 */ /* 0x000fe20000000050 */
[----:B------:R-:W-:Y:S02]  /*6930*/  IMAD.MOV.U32 R83, RZ, RZ, R49 ;  /* 0x000000ffff537224 */ /* 0x000fe400078e0031 */
[----:B------:R-:W-:Y:S01]  /*6940*/  IMAD.MOV.U32 R80, RZ, RZ, R54 ;  /* 0x000000ffff507224 */ /* 0x000fe200078e0036 */
[----:B------:R-:W-:Y:S01]  /*6950*/  PRMT R177, R177, 0x5410, R82 ;  /* 0x00005410b1b17816 */ /* 0x000fe20000000052 */
        /* <DEDUP_REMOVED lines=15> */
[----:B------:R-:W-:Y:S02]  /*6a50*/  IMAD.MOV.U32 R83, RZ, RZ, R62 ;  /* 0x000000ffff537224 */ /* 0x000fe400078e003e */
        /* <DEDUP_REMOVED lines=23> */
[----:B------:R-:W-:-:S02]  /*6bd0*/  IMAD.MOV.U32 R81, RZ, RZ, R76 ;  /* 0x000000ffff517224 */ /* 0x000fc400078e004c */
[----:B------:R-:W-:Y:S01]  /*6be0*/  IMAD.MOV.U32 R80, RZ, RZ, R77 ;  /* 0x000000ffff507224 */ /* 0x000fe200078e004d */
[----:B------:R-:W-:-:S04]  /*6bf0*/  PRMT R170, R83, 0x5410, R82 ;  /* 0x0000541053aa7816 */ /* 0x000fc80000000052 */
[----:B------:R-:W-:Y:S01]  /*6c00*/  PRMT R171, R81, 0x5410, R80 ;  /* 0x0000541051ab7816 */ /* 0x000fe20000000050 */
[----:B------:R-:W-:Y:S06]  /*6c10*/  @!P2 BRA `(.L_x_5198) ;  /* 0x000000000004a947 */ /* 0x000fec0003800000 */
[----:B------:R-:W-:Y:S01]  /*6c20*/  BPT.TRAP 0x1 ;  /* 0x000000040000795c */ /* 0x000fe20000300000 */
.L_x_5198:
[----:B------:R-:W-:Y:S01]  /*6c30*/  LEA R90, R17, R16, 0x3 ;  /* 0x00000010115a7211 */ /* 0x000fe200078e18ff */
[----:B------:R-:W0:Y:S01]  /*6c40*/  LDC R144, c[0x0][0x2f4] ;  /* 0x0000bd00ff907b82 */ /* 0x000e220000000800 */
[----:B------:R-:W-:Y:S01]  /*6c50*/  SHF.L.U32 R91, R199, 0x1f, RZ ;  /* 0x0000001fc75b7819 */ /* 0x000fe200000006ff */
[----:B------:R-:W-:Y:S03]  /*6c60*/  BSSY B1, `(.L_x_5199) ;  /* 0x0000004000017945 */ /* 0x000fe60003800000 */
[----:B------:R-:W1:Y:S03]  /*6c70*/  SYNCS.PHASECHK.TRANS64.TRYWAIT P5, [R90+URZ+0x30890], R91 ;  /* 0x0308905b5a0075a7 */ /* 0x000e6600080a017f */
[----:B------:R-:W2:Y:S01]  /*6c80*/  LDC.64 R124, c[0x0][0x300] ;  /* 0x0000c000ff7c7b82 */ /* 0x000ea20000000a00 */
[----:B-1----:R-:W-:Y:S05]  /*6c90*/  @!P5 BRA `(.L_x_5200) ;  /* 0x000002300000d947 */ /* 0x002fea0003800000 */
.L_x_5594:
[----:B------:R-:W-:Y:S05]  /*6ca0*/  BSYNC B1 ;  /* 0x0000000000017941 */ /* 0x000fea0003800000 */
.L_x_5199:
[----:B------:R-:W-:Y:S01]  /*6cb0*/  BSSY B1, `(.L_x_5201) ;  /* 0x0000182000017945 */ /* 0x000fe20003800000 */
[----:B0-----:R-:W-:Y:S02]  /*6cc0*/  IMAD.IADD R146, R144, 0x1, -R130 ;  /* 0x0000000190927824 */ /* 0x001fe400078e0a82 */
[----:B------:R-:W-:Y:S01]  /*6cd0*/  IMAD.MOV.U32 R127, RZ, RZ, R84 ;  /* 0x000000ffff7f7224 */ /* 0x000fe200078e0054 */
[----:B------:R-:W-:Y:S06]  /*6ce0*/  @P4 BRA `(.L_x_5202) ;  /* 0x0000001400f84947 */ /* 0x000fec0003800000 */
        /* <DEDUP_REMOVED lines=53> */
[C---:B------:R-:W-:Y:S01]  /*7040*/  FMUL.FTZ R164, R85.reuse, R164 ;  /* 0x000000a455a47220 */ /* 0x040fe20000410000 */
[----:B------:R-:W-:Y:S02]  /*7050*/  HADD2.F32 R83, -RZ, R41.H0_H0 ;  /* 0x20000029ff537230 */ /* 0x000fe40000004100 */
[-C--:B------:R-:W-:Y:S01]  /*7060*/  FFMA.FTZ R85, R85, R163.reuse, -R165 ;  /* 0x000000a355557223 */ /* 0x080fe200000108a5 */
[----:B------:R-:W-:Y:S01]  /*7070*/  FFMA.FTZ R81, R81, R163, R164 ;  /* 0x000000a351517223 */ /* 0x000fe200000100a4 */
[----:B------:R-:W-:-:S02]  /*7080*/  HADD2.F32 R164, -RZ, R167.H1_H1 ;  /* 0x300000a7ffa47230 */ /* 0x000fc40000004100 */
[----:B------:R-:W-:Y:S01]  /*7090*/  HADD2.F32 R87, -RZ, R167.H0_H0 ;  /* 0x200000a7ff577230 */ /* 0x000fe20000004100 */
[----:B------:R-:W-:Y:S01]  /*70a0*/  F2FP.F16.F32.PACK_AB R85, R85, R162 ;  /* 0x000000a25555723e */ /* 0x000fe200000000ff */
[--C-:B------:R-:W-:Y:S02]  /*70b0*/  HADD2.F32 R163, -RZ, R52.reuse.H0_H0 ;  /* 0x20000034ffa37230 */ /* 0x100fe40000004100 */
[-C--:B------:R-:W-:Y:S01]  /*70c0*/  FMUL.FTZ R165, R83, R164.reuse ;  /* 0x000000a453a57220 */ /* 0x080fe20000410000 */
[----:B------:R-:W-:Y:S01]  /*70d0*/  HADD2.F32 R41, -RZ, R41.H1_H1 ;  /* 0x30000029ff297230 */ /* 0x000fe20000004100 */
[----:B------:R-:W-:Y:S01]  /*70e0*/  F2FP.F16.F32.PACK_AB R161, R81, R161 ;  /* 0x000000a151a1723e */ /* 0x000fe200000000ff */
[----:B------:R-:W-:Y:S02]  /*70f0*/  HADD2.F32 R52, -RZ, R52.H1_H1 ;  /* 0x30000034ff347230 */ /* 0x000fe40000004100 */
[C---:B------:R-:W-:Y:S01]  /*7100*/  FFMA.FTZ R165, R163.reuse, R87, -R165 ;  /* 0x00000057a3a57223 */ /* 0x040fe200000108a5 */
[----:B------:R-:W-:Y:S01]  /*7110*/  FMUL.FTZ R163, R163, R164 ;  /* 0x000000a4a3a37220 */ /* 0x000fe20000410000 */
[----:B------:R-:W-:-:S02]  /*7120*/  HADD2.F32 R167, -RZ, R181.H1_H1 ;  /* 0x300000b5ffa77230 */ /* 0x000fc40000004100 */
[----:B------:R-:W-:Y:S02]  /*7130*/  HADD2.F32 R53, -RZ, R53.H0_H0 ;  /* 0x20000035ff357230 */ /* 0x000fe40000004100 */
[----:B------:R-:W-:Y:S01]  /*7140*/  FFMA.FTZ R83, R83, R87, R163 ;  /* 0x0000005753537223 */ /* 0x000fe200000100a3 */
[----:B------:R-:W-:Y:S01]  /*7150*/  SHF.R.U32.HI R87, RZ, 0x10, R55 ;  /* 0x00000010ff577819 */ /* 0x000fe20000011637 */
[----:B------:R-:W-:Y:S01]  /*7160*/  IMAD.MOV.U32 R81, RZ, RZ, R85 ;  /* 0x000000ffff517224 */ /* 0x000fe200078e0055 */
[----:B------:R-:W-:Y:S01]  /*7170*/  SHF.R.U32.HI R55, RZ, 0x10, R43 ;  /* 0x00000010ff377819 */ /* 0x000fe2000001162b */
[----:B------:R-:W-:Y:S02]  /*7180*/  IMAD.MOV.U32 R85, RZ, RZ, R161 ;  /* 0x000000ffff557224 */ /* 0x000fe400078e00a1 */
[----:B------:R-:W-:Y:S02]  /*7190*/  HADD2.F32 R87, -RZ, R87.H0_H0 ;  /* 0x20000057ff577230 */ /* 0x000fe40000004100 */
[----:B------:R-:W-:-:S03]  /*71a0*/  HADD2.F32 R55, -RZ, R55.H0_H0 ;  /* 0x20000037ff377230 */ /* 0x000fc60000004100 */
[-C--:B------:R-:W-:Y:S01]  /*71b0*/  FMUL.FTZ R163, R41, R87.reuse ;  /* 0x0000005729a37220 */ /* 0x080fe20000410000 */
[----:B------:R-:W-:-:S03]  /*71c0*/  FMUL.FTZ R87, R52, R87 ;  /* 0x0000005734577220 */ /* 0x000fc60000410000 */
        /* <DEDUP_REMOVED lines=8> */
[----:B------:R-:W-:Y:S01]  /*7250*/  FMUL.FTZ R167, R163, R167 ;  /* 0x000000a7a3a77220 */ /* 0x000fe20000410000 */
[----:B------:R-:W-:-:S02]  /*7260*/  HADD2.F32 R80, -RZ, R80.H1_H1 ;  /* 0x30000050ff507230 */ /* 0x000fc40000004100 */
[-C--:B------:R-:W-:Y:S01]  /*7270*/  FFMA.FTZ R164, R163, R87.reuse, -R164 ;  /* 0x00000057a3a47223 */ /* 0x080fe200000108a4 */
[----:B------:R-:W-:Y:S02]  /*7280*/  HADD2.F32 R163, -RZ, R181.H0_H0 ;  /* 0x200000b5ffa37230 */ /* 0x000fe40000004100 */
[----:B------:R-:W-:Y:S01]  /*7290*/  FFMA.FTZ R167, R55, R87, R167 ;  /* 0x0000005737a77223 */ /* 0x000fe200000100a7 */
[----:B------:R-:W-:Y:S02]  /*72a0*/  HADD2.F32 R55, -RZ, R40.H0_H0 ;  /* 0x20000028ff377230 */ /* 0x000fe40000004100 */
[-C--:B------:R-:W-:Y:S01]  /*72b0*/  FMUL.FTZ R40, R84, R53.reuse ;  /* 0x0000003554287220 */ /* 0x080fe20000410000 */
[C---:B------:R-:W-:Y:S01]  /*72c0*/  FMUL.FTZ R53, R80.reuse, R53 ;  /* 0x0000003550357220 */ /* 0x040fe20000410000 */
[----:B------:R-:W-:Y:S01]  /*72d0*/  F2FP.F16.F32.PACK_AB R41, R41, R83 ;  /* 0x000000532929723e */ /* 0x000fe200000000ff */
[----:B------:R-:W-:Y:S02]  /*72e0*/  IMAD.MOV.U32 R83, RZ, RZ, R52 ;  /* 0x000000ffff537224 */ /* 0x000fe400078e0034 */
[-C--:B------:R-:W-:Y:S01]  /*72f0*/  FFMA.FTZ R40, R80, R55.reuse, -R40 ;  /* 0x0000003750287223 */ /* 0x080fe20000010828 */
[----:B------:R-:W-:Y:S01]  /*7300*/  FFMA.FTZ R53, R84, R55, R53 ;  /* 0x0000003754357223 */ /* 0x000fe20000010035 */
[----:B------:R-:W-:-:S02]  /*7310*/  HADD2.F32 R55, -RZ, R86.H0_H0 ;  /* 0x20000056ff377230 */ /* 0x000fc40000004100 */
[----:B------:R-:W-:Y:S01]  /*7320*/  HADD2.F32 R84, -RZ, R82.H0_H0 ;  /* 0x20000052ff547230 */ /* 0x000fe20000004100 */
[----:B------:R-:W-:Y:S01]  /*7330*/  F2FP.F16.F32.PACK_AB R40, R40, R164 ;  /* 0x000000a42828723e */ /* 0x000fe200000000ff */
[----:B------:R-:W-:Y:S02]  /*7340*/  HADD2.F32 R86, -RZ, R86.H1_H1 ;  /* 0x30000056ff567230 */ /* 0x000fe40000004100 */
[-C--:B------:R-:W-:Y:S01]  /*7350*/  FMUL.FTZ R87, R55, R163.reuse ;  /* 0x000000a337577220 */ /* 0x080fe20000410000 */
[----:B------:R-:W-:Y:S02]  /*7360*/  HADD2.F32 R82, -RZ, R82.H1_H1 ;  /* 0x30000052ff527230 */ /* 0x000fe40000004100 */
[----:B------:R-:W-:Y:S01]  /*7370*/  FMUL.FTZ R163, R84, R163 ;  /* 0x000000a354a37220 */ /* 0x000fe20000410000 */
[----:B------:R-:W-:Y:S02]  /*7380*/  HADD2.F32 R80, -RZ, R179.H0_H0 ;  /* 0x200000b3ff507230 */ /* 0x000fe40000004100 */
[-C--:B------:R-:W-:Y:S01]  /*7390*/  FMUL.FTZ R43, R86, R54.reuse ;  /* 0x00000036562b7220 */ /* 0x080fe20000410000 */
[----:B------:R-:W-:Y:S01]  /*73a0*/  F2FP.F16.F32.PACK_AB R53, R53, R167 ;  /* 0x000000a73535723e */ /* 0x000fe200000000ff */
[----:B------:R-:W-:Y:S01]  /*73b0*/  FMUL.FTZ R54, R82, R54 ;  /* 0x0000003652367220 */ /* 0x000fe20000410000 */
[----:B------:R-:W-:Y:S01]  /*73c0*/  FFMA.FTZ R87, R84, R80, -R87 ;  /* 0x0000005054577223 */ /* 0x000fe20000010857 */
[----:B------:R-:W-:Y:S01]  /*73d0*/  FFMA.FTZ R43, R82, R42, -R43 ;  /* 0x0000002a522b7223 */ /* 0x000fe2000001082b */
[----:B------:R-:W-:Y:S01]  /*73e0*/  FFMA.FTZ R163, R55, R80, R163 ;  /* 0x0000005037a37223 */ /* 0x000fe200000100a3 */
[----:B------:R-:W-:Y:S01]  /*73f0*/  FFMA.FTZ R54, R86, R42, R54 ;  /* 0x0000002a56367223 */ /* 0x000fe20000010036 */
[----:B------:R-:W-:-:S02]  /*7400*/  IMAD.MOV.U32 R80, RZ, RZ, R40 ;  /* 0x000000ffff507224 */ /* 0x000fc400078e0028 */
[----:B------:R-:W-:Y:S01]  /*7410*/  F2FP.F16.F32.PACK_AB R43, R43, R87 ;  /* 0x000000572b2b723e */ /* 0x000fe200000000ff */
[----:B------:R-:W-:Y:S01]  /*7420*/  IMAD.MOV.U32 R84, RZ, RZ, R53 ;  /* 0x000000ffff547224 */ /* 0x000fe200078e0035 */
[----:B------:R-:W-:Y:S01]  /*7430*/  F2FP.F16.F32.PACK_AB R54, R54, R163 ;  /* 0x000000a33636723e */ /* 0x000fe200000000ff */
[----:B------:R-:W-:Y:S02]  /*7440*/  IMAD.MOV.U32 R87, RZ, RZ, R41 ;  /* 0x000000ffff577224 */ /* 0x000fe400078e0029 */
[----:B------:R-:W-:Y:S01]  /*7450*/  IMAD.MOV.U32 R82, RZ, RZ, R43 ;  /* 0x000000ffff527224 */ /* 0x000fe200078e002b */
[----:B------:R-:W-:-:S07]  /*7460*/  MOV R86, R54 ;  /* 0x0000003600567202 */ /* 0x000fce0000000f00 */
.L_x_5206:
[----:B------:R-:W-:Y:S05]  /*7470*/  BSYNC B3 ;  /* 0x0000000000037941 */ /* 0x000fea0003800000 */
.L_x_5205:
        /* <DEDUP_REMOVED lines=9> */
[----:B--2---:R2:W-:Y:S01]  /*7510*/  STG.E.128 desc[UR60][R40.64], R80 ;  /* 0x0000005028007986 */ /* 0x0045e2000c101d3c */
[----:B------:R-:W-:-:S05]  /*7520*/  @!P4 LEA.HI.X R43, R160, R117, R43, 0x1, P5 ;  /* 0x00000075a02bc211 */ /* 0x000fca00028f0c2b */
[----:B0-----:R2:W-:Y:S04]  /*7530*/  @!P4 STG.E.128 desc[UR60][R42.64], R84 ;  /* 0x000000542a00c986 */ /* 0x0015e8000c101d3c */
.L_x_5204:
[----:B------:R-:W-:Y:S05]  /*7540*/  BSYNC B2 ;  /* 0x0000000000027941 */ /* 0x000fea0003800000 */
.L_x_5203:
[----:B------:R-:W-:Y:S01]  /*7550*/  ISETP.NE.AND P4, PT, R25, RZ, PT ;  /* 0x000000ff1900720c */ /* 0x000fe20003f85270 */
[----:B------:R-:W-:-:S12]  /*7560*/  BSSY B2, `(.L_x_5207) ;  /* 0x000007f000027945 */ /* 0x000fd80003800000 */
[----:B------:R-:W-:Y:S05]  /*7570*/  @!P4 BRA `(.L_x_5208) ;  /* 0x0000000400f4c947 */ /* 0x000fea0003800000 */
[----:B--2---:R-:W-:Y:S01]  /*7580*/  SEL R40, R130, R146, !P1 ;  /* 0x0000009282287207 */ /* 0x004fe20004800000 */
[----:B------:R-:W-:Y:S01]  /*7590*/  BSSY B3, `(.L_x_5209) ;  /* 0x0000071000037945 */ /* 0x000fe20003800000 */
[----:B------:R-:W-:Y:S02]  /*75a0*/  IADD3 R80, P4, P5, R108, R128, R15 ;  /* 0x000000806c507210 */ /* 0x000fe40007d9e00f */
[----:B------:R-:W-:Y:S02]  /*75b0*/  SHF.R.S32.HI R41, RZ, 0x1f, R40 ;  /* 0x0000001fff297819 */ /* 0x000fe40000011428 */
[----:B------:R-:W-:Y:S02]  /*75c0*/  IADD3.X R81, R4, R152, R113, P4, P5 ;  /* 0x0000009804517210 */ /* 0x000fe400027ea471 */
[----:B------:R-:W-:Y:S02]  /*75d0*/  LEA.HI R41, R41, R40, RZ, 0x4 ;  /* 0x0000002829297211 */ /* 0x000fe400078f20ff */
[----:B------:R-:W-:-:S02]  /*75e0*/  ISETP.GE.AND P4, PT, R197, R121, PT ;  /* 0x00000079c500720c */ /* 0x000fc40003f86270 */
        /* <DEDUP_REMOVED lines=16> */
[----:B--2---:R-:W-:Y:S01]  /*76f0*/  IMAD.MOV.U32 R85, RZ, RZ, R53 ;  /* 0x000000ffff557224 */ /* 0x004fe200078e0035 */
[----:B------:R-:W-:Y:S01]  /*7700*/  SHF.R.U64 R48, R48, 0x10, R49 ;  /* 0x0000001030307819 */ /* 0x000fe20000001231 */
[----:B0-----:R-:W-:Y:S01]  /*7710*/  IMAD.MOV.U32 R53, RZ, RZ, R41 ;  /* 0x000000ffff357224 */ /* 0x001fe200078e0029 */
[----:B------:R-:W-:Y:S01]  /*7720*/  SHF.R.U64 R36, R36, 0x10, R37 ;  /* 0x0000001024247819 */ /* 0x000fe20000001225 */
[----:B------:R-:W-:Y:S01]  /*7730*/  HADD2.F32 R86, -RZ, R180.H1_H1 ;  /* 0x300000b4ff567230 */ /* 0x000fe20000004100 */
[----:B------:R-:W-:Y:S01]  /*7740*/  SHF.R.U64 R38, R38, 0x10, R39 ;  /* 0x0000001026267819 */ /* 0x000fe20000001227 */
[----:B------:R-:W-:Y:S01]  /*7750*/  HADD2.F32 R83, -RZ, R85.H0_H0 ;  /* 0x20000055ff537230 */ /* 0x000fe20000004100 */
[----:B------:R-:W-:Y:S01]  /*7760*/  SHF.R.U64 R50, R50, 0x10, R51 ;  /* 0x0000001032327819 */ /* 0x000fe20000001233 */
[----:B------:R-:W-:Y:S02]  /*7770*/  HADD2.F32 R84, -RZ, R53.H0_H0 ;  /* 0x20000035ff547230 */ /* 0x000fe40000004100 */
[----:B------:R-:W-:-:S02]  /*7780*/  HADD2.F32 R41, -RZ, R178.H1_H1 ;  /* 0x300000b2ff297230 */ /* 0x000fc40000004100 */
[CC--:B------:R-:W-:Y:S01]  /*7790*/  FMUL.FTZ R87, R83.reuse, R86.reuse ;  /* 0x0000005653577220 */ /* 0x0c0fe20000410000 */
[----:B------:R-:W-:Y:S02]  /*77a0*/  HADD2.F32 R53, -RZ, R53.H1_H1 ;  /* 0x30000035ff357230 */ /* 0x000fe40000004100 */
        /* <DEDUP_REMOVED lines=13> */
[C---:B------:R-:W-:Y:S01]  /*7880*/  FMUL.FTZ R86, R53.reuse, R86 ;  /* 0x0000005635567220 */ /* 0x040fe20000410000 */
[----:B------:R-:W-:Y:S02]  /*7890*/  HADD2.F32 R163, -RZ, R177.H1_H1 ;  /* 0x300000b1ffa37230 */ /* 0x000fe40000004100 */
[-C--:B------:R-:W-:Y:S01]  /*78a0*/  FFMA.FTZ R53, R53, R85.reuse, -R87 ;  /* 0x0000005535357223 */ /* 0x080fe20000010857 */
[----:B------:R-:W-:Y:S01]  /*78b0*/  FFMA.FTZ R41, R41, R85, R86 ;  /* 0x0000005529297223 */ /* 0x000fe20000010056 */
[----:B------:R-:W-:-:S02]  /*78c0*/  IMAD.MOV.U32 R85, RZ, RZ, R55 ;  /* 0x000000ffff557224 */ /* 0x000fc400078e0037 */
[----:B------:R-:W-:Y:S01]  /*78d0*/  HADD2.F32 R55, -RZ, R43.H0_H0 ;  /* 0x2000002bff377230 */ /* 0x000fe20000004100 */
[----:B------:R-:W-:Y:S01]  /*78e0*/  F2FP.F16.F32.PACK_AB R53, R53, R84 ;  /* 0x000000543535723e */ /* 0x000fe200000000ff */
[----:B------:R-:W-:Y:S01]  /*78f0*/  HADD2.F32 R87, -RZ, R178.H0_H0 ;  /* 0x200000b2ff577230 */ /* 0x000fe20000004100 */
[----:B------:R-:W-:Y:S01]  /*7900*/  F2FP.F16.F32.PACK_AB R83, R41, R83 ;  /* 0x000000532953723e */ /* 0x000fe200000000ff */
[----:B------:R-:W-:Y:S02]  /*7910*/  HADD2.F32 R86, -RZ, R85.H0_H0 ;  /* 0x20000055ff567230 */ /* 0x000fe40000004100 */
[----:B------:R-:W-:Y:S02]  /*7920*/  HADD2.F32 R42, -RZ, R42.H1_H1 ;  /* 0x3000002aff2a7230 */ /* 0x000fe40000004100 */
[----:B------:R-:W-:Y:S02]  /*7930*/  IMAD.MOV.U32 R41, RZ, RZ, R53 ;  /* 0x000000ffff297224 */ /* 0x000fe400078e0035 */
[-C--:B------:R-:W-:Y:S01]  /*7940*/  FMUL.FTZ R161, R86, R160.reuse ;  /* 0x000000a056a17220 */ /* 0x080fe20000410000 */
[----:B------:R-:W-:Y:S01]  /*7950*/  FMUL.FTZ R160, R55, R160 ;  /* 0x000000a037a07220 */ /* 0x000fe20000410000 */
[----:B------:R-:W-:-:S02]  /*7960*/  IMAD.MOV.U32 R53, RZ, RZ, R83 ;  /* 0x000000ffff357224 */ /* 0x000fc400078e0053 */
[-C--:B------:R-:W-:Y:S01]  /*7970*/  FFMA.FTZ R55, R55, R87.reuse, -R161 ;  /* 0x0000005737377223 */ /* 0x080fe200000108a1 */
[----:B------:R-:W-:Y:S01]  /*7980*/  FFMA.FTZ R160, R86, R87, R160 ;  /* 0x0000005756a07223 */ /* 0x000fe200000100a0 */
[----:B------:R-:W-:Y:S01]  /*7990*/  SHF.R.U32.HI R87, RZ, 0x10, R51 ;  /* 0x00000010ff577819 */ /* 0x000fe20000011633 */
[----:B------:R-:W-:Y:S01]  /*79a0*/  HADD2.F32 R86, -RZ, R85.H1_H1 ;  /* 0x30000055ff567230 */ /* 0x000fe20000004100 */
[----:B------:R-:W-:Y:S01]  /*79b0*/  SHF.R.U32.HI R161, RZ, 0x10, R39 ;  /* 0x00000010ffa17819 */ /* 0x000fe20000011627 */
[----:B------:R-:W-:Y:S02]  /*79c0*/  HADD2.F32 R39, -RZ, R176.H1_H1 ;  /* 0x300000b0ff277230 */ /* 0x000fe40000004100 */
[----:B------:R-:W-:Y:S02]  /*79d0*/  HADD2.F32 R85, -RZ, R87.H0_H0 ;  /* 0x20000057ff557230 */ /* 0x000fe40000004100 */
[----:B------:R-:W-:Y:S02]  /*79e0*/  HADD2.F32 R87, -RZ, R43.H1_H1 ;  /* 0x3000002bff577230 */ /* 0x000fe40000004100 */
[----:B------:R-:W-:-:S02]  /*79f0*/  HADD2.F32 R43, -RZ, R161.H0_H0 ;  /* 0x200000a1ff2b7230 */ /* 0x000fc40000004100 */
[CC--:B------:R-:W-:Y:S01]  /*7a00*/  FMUL.FTZ R161, R86.reuse, R85.reuse ;  /* 0x0000005556a17220 */ /* 0x0c0fe20000410000 */
[----:B------:R-:W-:Y:S02]  /*7a10*/  HADD2.F32 R51, -RZ, R50.H0_H0 ;  /* 0x20000032ff337230 */ /* 0x000fe40000004100 */
[C---:B------:R-:W-:Y:S01]  /*7a20*/  FMUL.FTZ R162, R87.reuse, R85 ;  /* 0x0000005557a27220 */ /* 0x040fe20000410000 */
[-C--:B------:R-:W-:Y:S01]  /*7a30*/  FFMA.FTZ R85, R87, R43.reuse, -R161 ;  /* 0x0000002b57557223 */ /* 0x080fe200000108a1 */
[----:B------:R-:W-:Y:S02]  /*7a40*/  HADD2.F32 R161, -RZ, R40.H0_H0 ;  /* 0x20000028ffa17230 */ /* 0x000fe40000004100 */
[----:B------:R-:W-:Y:S01]  /*7a50*/  FFMA.FTZ R43, R86, R43, R162 ;  /* 0x0000002b562b7223 */ /* 0x000fe200000100a2 */
[--C-:B------:R-:W-:Y:S02]  /*7a60*/  HADD2.F32 R86, -RZ, R52.reuse.H0_H0 ;  /* 0x20000034ff567230 */ /* 0x100fe40000004100 */
[----:B------:R-:W-:Y:S01]  /*7a70*/  HADD2.F32 R52, -RZ, R52.H1_H1 ;  /* 0x30000034ff347230 */ /* 0x000fe20000004100 */
[----:B------:R-:W-:Y:S01]  /*7a80*/  F2FP.F16.F32.PACK_AB R55, R85, R55 ;  /* 0x000000375537723e */ /* 0x000fe200000000ff */
[----:B------:R-:W-:-:S02]  /*7a90*/  HADD2.F32 R40, -RZ, R40.H1_H1 ;  /* 0x30000028ff287230 */ /* 0x000fc40000004100 */
[-C--:B------:R-:W-:Y:S01]  /*7aa0*/  FMUL.FTZ R162, R86, R163.reuse ;  /* 0x000000a356a27220 */ /* 0x080fe20000410000 */
[----:B------:R-:W-:Y:S02]  /*7ab0*/  HADD2.F32 R87, -RZ, R177.H0_H0 ;  /* 0x200000b1ff577230 */ /* 0x000fe40000004100 */
[-C--:B------:R-:W-:Y:S01]  /*7ac0*/  FMUL.FTZ R37, R52, R48.reuse ;  /* 0x0000003034257220 */ /* 0x080fe20000410000 */
[----:B------:R-:W-:Y:S01]  /*7ad0*/  FMUL.FTZ R163, R161, R163 ;  /* 0x000000a3a1a37220 */ /* 0x000fe20000410000 */
[C---:B------:R-:W-:Y:S01]  /*7ae0*/  FMUL.FTZ R48, R40.reuse, R48 ;  /* 0x0000003028307220 */ /* 0x040fe20000410000 */
[----:B------:R-:W-:Y:S01]  /*7af0*/  F2FP.F16.F32.PACK_AB R160, R43, R160 ;  /* 0x000000a02ba0723e */ /* 0x000fe200000000ff */
[-C--:B------:R-:W-:Y:S01]  /*7b00*/  FFMA.FTZ R37, R40, R36.reuse, -R37 ;  /* 0x0000002428257223 */ /* 0x080fe20000010825 */
[----:B------:R-:W-:Y:S02]  /*7b10*/  HADD2.F32 R40, -RZ, R54.H0_H0 ;  /* 0x20000036ff287230 */ /* 0x000fe40000004100 */
[----:B------:R-:W-:Y:S01]  /*7b20*/  FFMA.FTZ R48, R52, R36, R48 ;  /* 0x0000002434307223 */ /* 0x000fe20000010030 */
[----:B------:R-:W-:-:S02]  /*7b30*/  HADD2.F32 R36, -RZ, R176.H0_H0 ;  /* 0x200000b0ff247230 */ /* 0x000fc40000004100 */
[----:B------:R-:W-:Y:S01]  /*7b40*/  FFMA.FTZ R163, R86, R87, R163 ;  /* 0x0000005756a37223 */ /* 0x000fe200000100a3 */
[----:B------:R-:W-:Y:S02]  /*7b50*/  HADD2.F32 R54, -RZ, R54.H1_H1 ;  /* 0x30000036ff367230 */ /* 0x000fe40000004100 */
[-C--:B------:R-:W-:Y:S01]  /*7b60*/  FMUL.FTZ R50, R40, R39.reuse ;  /* 0x0000002728327220 */ /* 0x080fe20000410000 */
[----:B------:R-:W-:Y:S01]  /*7b70*/  FMUL.FTZ R39, R49, R39 ;  /* 0x0000002731277220 */ /* 0x000fe20000410000 */
[----:B------:R-:W-:Y:S01]  /*7b80*/  FFMA.FTZ R162, R161, R87, -R162 ;  /* 0x00000057a1a27223 */ /* 0x000fe200000108a2 */
[----:B------:R-:W-:Y:S01]  /*7b90*/  F2FP.F16.F32.PACK_AB R48, R48, R163 ;  /* 0x000000a33030723e */ /* 0x000fe200000000ff */
[-C--:B------:R-:W-:Y:S01]  /*7ba0*/  FFMA.FTZ R50, R49, R36.reuse, -R50 ;  /* 0x0000002431327223 */ /* 0x080fe20000010832 */
[----:B------:R-:W-:Y:S02]  /*7bb0*/  HADD2.F32 R49, -RZ, R38.H0_H0 ;  /* 0x20000026ff317230 */ /* 0x000fe40000004100 */
[-C--:B------:R-:W-:Y:S01]  /*7bc0*/  FMUL.FTZ R38, R54, R51.reuse ;  /* 0x0000003336267220 */ /* 0x080fe20000410000 */
[----:B------:R-:W-:Y:S01]  /*7bd0*/  FMUL.FTZ R51, R42, R51 ;  /* 0x000000332a337220 */ /* 0x000fe20000410000 */
[----:B------:R-:W-:Y:S01]  /*7be0*/  FFMA.FTZ R39, R40, R36, R39 ;  /* 0x0000002428277223 */ /* 0x000fe20000010027 */
[----:B------:R-:W-:Y:S01]  /*7bf0*/  F2FP.F16.F32.PACK_AB R37, R37, R162 ;  /* 0x000000a22525723e */ /* 0x000fe200000000ff */
[-C--:B------:R-:W-:Y:S01]  /*7c00*/  FFMA.FTZ R38, R42, R49.reuse, -R38 ;  /* 0x000000312a267223 */ /* 0x080fe20000010826 */
[----:B------:R-:W-:Y:S01]  /*7c10*/  FFMA.FTZ R51, R54, R49, R51 ;  /* 0x0000003136337223 */ /* 0x000fe20000010033 */
[----:B------:R-:W-:Y:S01]  /*7c20*/  IMAD.MOV.U32 R43, RZ, RZ, R55 ;  /* 0x000000ffff2b7224 */ /* 0x000fe200078e0037 */
[----:B------:R-:W-:Y:S01]  /*7c30*/  MOV R40, R37 ;  /* 0x0000002500287202 */ /* 0x000fe20000000f00 */
[----:B------:R-:W-:Y:S01]  /*7c40*/  IMAD.MOV.U32 R52, RZ, RZ, R48 ;  /* 0x000000ffff347224 */ /* 0x000fe200078e0030 */
[----:B------:R-:W-:Y:S01]  /*7c50*/  F2FP.F16.F32.PACK_AB R38, R38, R50 ;  /* 0x000000322626723e */ /* 0x000fe200000000ff */
[----:B------:R-:W-:Y:S01]  /*7c60*/  IMAD.MOV.U32 R55, RZ, RZ, R160 ;  /* 0x000000ffff377224 */ /* 0x000fe200078e00a0 */
[----:B------:R-:W-:-:S03]  /*7c70*/  F2FP.F16.F32.PACK_AB R39, R51, R39 ;  /* 0x000000273327723e */ /* 0x000fc600000000ff */
[----:B------:R-:W-:Y:S02]  /*7c80*/  IMAD.MOV.U32 R42, RZ, RZ, R38 ;  /* 0x000000ffff2a7224 */ /* 0x000fe400078e0026 */
[----:B------:R-:W-:-:S07]  /*7c90*/  IMAD.MOV.U32 R54, RZ, RZ, R39 ;  /* 0x000000ffff367224 */ /* 0x000fce00078e0027 */
.L_x_5210:
[----:B------:R-:W-:Y:S05]  /*7ca0*/  BSYNC B3 ;  /* 0x0000000000037941 */ /* 0x000fea0003800000 */
.L_x_5209:
        /* <DEDUP_REMOVED lines=10> */
.L_x_5208:
[----:B------:R-:W-:Y:S05]  /*7d50*/  BSYNC B2 ;  /* 0x0000000000027941 */ /* 0x000fea0003800000 */
.L_x_5207:
[----:B------:R-:W-:-:S13]  /*7d60*/  ISETP.NE.AND P4, PT, R26, RZ, PT ;  /* 0x000000ff1a00720c */ /* 0x000fda0003f85270 */
[----:B------:R-:W-:Y:S05]  /*7d70*/  @!P4 BRA `(.L_x_5202) ;  /* 0x0000000400d4c947 */ /* 0x000fea0003800000 */
[----:B0-----:R-:W3:Y:S01]  /*7d80*/  LDL R36, [R1] ;  /* 0x0000000001247983 */ /* 0x001ee20000100800 */
        /* <DEDUP_REMOVED lines=9> */
[----:B------:R-:W-:Y:S01]  /*7e20*/  SHF.R.S32.HI R37, RZ, 0x1f, R36 ;  /* 0x0000001fff257819 */ /* 0x000fe20000011424 */
[----:B------:R-:W-:-:S03]  /*7e30*/  IMAD.SHL.U32 R50, R36, 0x8, RZ ;  /* 0x0000000824327824 */ /* 0x000fc600078e00ff */
[----:B------:R-:W-:Y:S02]  /*7e40*/  LEA.HI R37, R37, R36, RZ, 0x3 ;  /* 0x0000002425257211 */ /* 0x000fe400078f18ff */
[----:B------:R-:W-:Y:S02]  /*7e50*/  LOP3.LUT R36, R206, 0x38, R50, 0xf8, !PT ;  /* 0x00000038ce247812 */ /* 0x000fe400078ef832 */
[----:B------:R-:W-:Y:S02]  /*7e60*/  SHF.R.S32.HI R37, RZ, 0x3, R37 ;  /* 0x00000003ff257819 */ /* 0x000fe40000011425 */
[----:B------:R-:W-:-:S03]  /*7e70*/  LOP3.LUT R36, R36, R207, RZ, 0x3c, !PT ;  /* 0x000000cf24247212 */ /* 0x000fc600078e3cff */
[----:B------:R-:W-:-:S05]  /*7e80*/  IMAD R37, R37, 0x1800, R208 ;  /* 0x0000180025257824 */ /* 0x000fca00078e02d0 */
[----:B------:R-:W-:Y:S01]  /*7e90*/  IADD3 R36, R37, R36, RZ ;  /* 0x0000002425247210 */ /* 0x000fe20007ffe0ff */
[----:B------:R-:W-:-:S04]  /*7ea0*/  IMAD R37, R17, 0x4800, R140 ;  /* 0x0000480011257824 */ /* 0x000fc800078e028c */
[----:B------:R-:W-:Y:S02]  /*7eb0*/  IMAD R39, R17, 0x4800, R36 ;  /* 0x0000480011277824 */ /* 0x000fe400078e0224 */
[--C-:B------:R-:W-:Y:S02]  /*7ec0*/  IMAD R37, R37, 0x2, R16.reuse ;  /* 0x0000000225257824 */ /* 0x100fe400078e0210 */
[----:B--2---:R-:W-:-:S04]  /*7ed0*/  IMAD R40, R39, 0x2, R16 ;  /* 0x0000000227287824 */ /* 0x004fc800078e0210 */
        /* <DEDUP_REMOVED lines=11> */
[--C-:B------:R-:W-:Y:S01]  /*7f90*/  SHF.R.U64 R45, R46, 0x10, R47.reuse ;  /* 0x000000102e2d7819 */ /* 0x100fe2000000122f */
[----:B------:R-:W-:Y:S01]  /*7fa0*/  HADD2.F32 R55, -RZ, R51.H0_H0 ;  /* 0x20000033ff377230 */ /* 0x000fe20000004100 */
[----:B------:R-:W-:Y:S01]  /*7fb0*/  SHF.R.U32.HI R46, RZ, 0x10, R47 ;  /* 0x00000010ff2e7819 */ /* 0x000fe2000001162f */
[----:B------:R-:W-:-:S02]  /*7fc0*/  HADD2.F32 R47, -RZ, R173.H1_H1 ;  /* 0x300000adff2f7230 */ /* 0x000fc40000004100 */
[-C--:B------:R-:W-:Y:S01]  /*7fd0*/  FMUL.FTZ R51, R53, R52.reuse ;  /* 0x0000003435337220 */ /* 0x080fe20000410000 */
[----:B------:R-:W-:Y:S02]  /*7fe0*/  HADD2.F32 R44, -RZ, R44.H0_H0 ;  /* 0x2000002cff2c7230 */ /* 0x000fe40000004100 */
[C---:B------:R-:W-:Y:S01]  /*7ff0*/  FMUL.FTZ R80, R41.reuse, R52 ;  /* 0x0000003429507220 */ /* 0x040fe20000410000 */
[----:B------:R-:W-:Y:S01]  /*8000*/  HADD2.F32 R37, -RZ, R37.H1_H1 ;  /* 0x30000025ff257230 */ /* 0x000fe20000004100 */
[----:B------:R-:W-:Y:S01]  /*8010*/  SHF.R.U64 R34, R34, 0x10, R35 ;  /* 0x0000001022227819 */ /* 0x000fe20000001223 */
[-C--:B------:R-:W-:Y:S01]  /*8020*/  FFMA.FTZ R51, R41, R47.reuse, -R51 ;  /* 0x0000002f29337223 */ /* 0x080fe20000010833 */
[-C--:B------:R-:W-:Y:S01]  /*8030*/  FMUL.FTZ R52, R54, R44.reuse ;  /* 0x0000002c36347220 */ /* 0x080fe20000410000 */
[----:B------:R-:W-:Y:S01]  /*8040*/  FFMA.FTZ R80, R53, R47, R80 ;  /* 0x0000002f35507223 */ /* 0x000fe20000010050 */
[----:B------:R-:W-:Y:S01]  /*8050*/  SHF.R.U32.HI R35, RZ, 0x10, R35 ;  /* 0x00000010ff237819 */ /* 0x000fe20000011623 */
[----:B------:R-:W-:Y:S01]  /*8060*/  FMUL.FTZ R44, R37, R44 ;  /* 0x0000002c252c7220 */ /* 0x000fe20000410000 */
[----:B------:R-:W-:-:S02]  /*8070*/  HADD2.F32 R47, -RZ, R43.H0_H0 ;  /* 0x2000002bff2f7230 */ /* 0x000fc40000004100 */
[-C--:B------:R-:W-:Y:S01]  /*8080*/  FFMA.FTZ R52, R37, R55.reuse, -R52 ;  /* 0x0000003725347223 */ /* 0x080fe20000010834 */
[----:B------:R-:W-:Y:S02]  /*8090*/  HADD2.F32 R53, -RZ, R43.H1_H1 ;  /* 0x3000002bff357230 */ /* 0x000fe40000004100 */
[----:B------:R-:W-:Y:S01]  /*80a0*/  FFMA.FTZ R44, R54, R55, R44 ;  /* 0x00000037362c7223 */ /* 0x000fe2000001002c */
[----:B------:R-:W-:Y:S02]  /*80b0*/  HADD2.F32 R41, -RZ, R174.H1_H1 ;  /* 0x300000aeff297230 */ /* 0x000fe40000004100 */
[----:B------:R-:W-:Y:S01]  /*80c0*/  HADD2.F32 R43, -RZ, R39.H0_H0 ;  /* 0x20000027ff2b7230 */ /* 0x000fe20000004100 */
[----:B------:R-:W-:Y:S01]  /*80d0*/  F2FP.F16.F32.PACK_AB R51, R52, R51 ;  /* 0x000000333433723e */ /* 0x000fe200000000ff */
[----:B------:R-:W-:Y:S02]  /*80e0*/  HADD2.F32 R46, -RZ, R46.H0_H0 ;  /* 0x2000002eff2e7230 */ /* 0x000fe40000004100 */
[----:B------:R-:W-:-:S02]  /*80f0*/  HADD2.F32 R54, -RZ, R35.H0_H0 ;  /* 0x20000023ff367230 */ /* 0x000fc40000004100 */
[-C--:B------:R-:W-:Y:S01]  /*8100*/  FMUL.FTZ R35, R47, R41.reuse ;  /* 0x000000292f237220 */ /* 0x080fe20000410000 */
[----:B------:R-:W-:Y:S02]  /*8110*/  HADD2.F32 R39, -RZ, R39.H1_H1 ;  /* 0x30000027ff277230 */ /* 0x000fe40000004100 */
[----:B------:R-:W-:Y:S01]  /*8120*/  FMUL.FTZ R55, R43, R41 ;  /* 0x000000292b377220 */ /* 0x000fe20000410000 */
[-C--:B------:R-:W-:Y:S01]  /*8130*/  FMUL.FTZ R41, R53, R46.reuse ;  /* 0x0000002e35297220 */ /* 0x080fe20000410000 */
[----:B------:R-:W-:Y:S02]  /*8140*/  HADD2.F32 R37, -RZ, R172.H1_H1 ;  /* 0x300000acff257230 */ /* 0x000fe40000004100 */
[C---:B------:R-:W-:Y:S01]  /*8150*/  FMUL.FTZ R46, R39.reuse, R46 ;  /* 0x0000002e272e7220 */ /* 0x040fe20000410000 */
[----:B------:R-:W-:Y:S01]  /*8160*/  FFMA.FTZ R41, R39, R54, -R41 ;  /* 0x0000003627297223 */ /* 0x000fe20000010829 */
[----:B------:R-:W-:Y:S02]  /*8170*/  HADD2.F32 R175, -RZ, R175.H0_H0 ;  /* 0x200000afffaf7230 */ /* 0x000fe40000004100 */
[----:B------:R-:W-:Y:S01]  /*8180*/  FFMA.FTZ R35, R43, R37, -R35 ;  /* 0x000000252b237223 */ /* 0x000fe20000010823 */
[----:B------:R-:W-:-:S02]  /*8190*/  HADD2.F32 R39, -RZ, R40.H0_H0 ;  /* 0x20000028ff277230 */ /* 0x000fc40000004100 */
[----:B------:R-:W-:Y:S01]  /*81a0*/  FFMA.FTZ R55, R47, R37, R55 ;  /* 0x000000252f377223 */ /* 0x000fe20000010037 */
[----:B------:R-:W-:Y:S02]  /*81b0*/  HADD2.F32 R33, -RZ, R33.H0_H0 ;  /* 0x20000021ff217230 */ /* 0x000fe40000004100 */
[----:B------:R-:W-:Y:S01]  /*81c0*/  FFMA.FTZ R46, R53, R54, R46 ;  /* 0x00000036352e7223 */ /* 0x000fe2000001002e */
[----:B------:R-:W-:Y:S02]  /*81d0*/  HADD2.F32 R40, -RZ, R40.H1_H1 ;  /* 0x30000028ff287230 */ /* 0x000fe40000004100 */
[----:B------:R-:W-:Y:S02]  /*81e0*/  HADD2.F32 R173, -RZ, R173.H0_H0 ;  /* 0x200000adffad7230 */ /* 0x000fe40000004100 */
[----:B------:R-:W-:Y:S02]  /*81f0*/  HADD2.F32 R37, -RZ, R36.H0_H0 ;  /* 0x20000024ff257230 */ /* 0x000fe40000004100 */
[----:B------:R-:W-:Y:S01]  /*8200*/  FMUL.FTZ R47, R40, R33 ;  /* 0x00000021282f7220 */ /* 0x000fe20000410000 */
[----:B------:R-:W-:-:S02]  /*8210*/  HADD2.F32 R43, -RZ, R32.H0_H0 ;  /* 0x20000020ff2b7230 */ /* 0x000fc40000004100 */
[-C--:B------:R-:W-:Y:S01]  /*8220*/  FMUL.FTZ R32, R39, R175.reuse ;  /* 0x000000af27207220 */ /* 0x080fe20000410000 */
[----:B------:R-:W-:Y:S02]  /*8230*/  HADD2.F32 R36, -RZ, R36.H1_H1 ;  /* 0x30000024ff247230 */ /* 0x000fe40000004100 */
[C---:B------:R-:W-:Y:S01]  /*8240*/  FMUL.FTZ R175, R37.reuse, R175 ;  /* 0x000000af25af7220 */ /* 0x040fe20000410000 */
[----:B------:R-:W-:Y:S02]  /*8250*/  HADD2.F32 R174, -RZ, R174.H0_H0 ;  /* 0x200000aeffae7230 */ /* 0x000fe40000004100 */
[----:B------:R-:W-:Y:S01]  /*8260*/  FFMA.FTZ R32, R37, R173, -R32 ;  /* 0x000000ad25207223 */ /* 0x000fe20000010820 */
[----:B------:R-:W-:Y:S02]  /*8270*/  HADD2.F32 R37, -RZ, R42.H0_H0 ;  /* 0x2000002aff257230 */ /* 0x000fe40000004100 */
[C---:B------:R-:W-:Y:S01]  /*8280*/  FMUL.FTZ R33, R36.reuse, R33 ;  /* 0x0000002124217220 */ /* 0x040fe20000410000 */
[----:B------:R-:W-:Y:S01]  /*8290*/  FFMA.FTZ R47, R36, R43, -R47 ;  /* 0x0000002b242f7223 */ /* 0x000fe2000001082f */
[----:B------:R-:W-:-:S02]  /*82a0*/  HADD2.F32 R36, -RZ, R38.H0_H0 ;  /* 0x20000026ff247230 */ /* 0x000fc40000004100 */
[----:B------:R-:W-:Y:S01]  /*82b0*/  FFMA.FTZ R175, R39, R173, R175 ;  /* 0x000000ad27af7223 */ /* 0x000fe200000100af */
[----:B------:R-:W-:Y:S02]  /*82c0*/  HADD2.F32 R45, -RZ, R45.H0_H0 ;  /* 0x2000002dff2d7230 */ /* 0x000fe40000004100 */
[----:B------:R-:W-:Y:S01]  /*82d0*/  FFMA.FTZ R33, R40, R43, R33 ;  /* 0x0000002b28217223 */ /* 0x000fe20000010021 */
[----:B------:R-:W-:Y:S01]  /*82e0*/  HADD2.F32 R42, -RZ, R42.H1_H1 ;  /* 0x3000002aff2a7230 */ /* 0x000fe20000004100 */
[----:B------:R-:W-:Y:S01]  /*82f0*/  F2FP.F16.F32.PACK_AB R43, R46, R55 ;  /* 0x000000372e2b723e */ /* 0x000fe200000000ff */
[----:B------:R-:W-:Y:S02]  /*8300*/  HADD2.F32 R38, -RZ, R38.H1_H1 ;  /* 0x30000026ff267230 */ /* 0x000fe40000004100 */
[----:B------:R-:W-:Y:S02]  /*8310*/  HADD2.F32 R39, -RZ, R34.H0_H0 ;  /* 0x20000022ff277230 */ /* 0x000fe40000004100 */
[----:B------:R-:W-:Y:S01]  /*8320*/  FMUL.FTZ R34, R37, R174 ;  /* 0x000000ae25227220 */ /* 0x000fe20000410000 */
[----:B------:R-:W-:-:S02]  /*8330*/  HADD2.F32 R172, -RZ, R172.H0_H0 ;  /* 0x200000acffac7230 */ /* 0x000fc40000004100 */
[----:B------:R-:W-:Y:S01]  /*8340*/  FMUL.FTZ R174, R36, R174 ;  /* 0x000000ae24ae7220 */ /* 0x000fe20000410000 */
[-C--:B------:R-:W-:Y:S01]  /*8350*/  FMUL.FTZ R40, R42, R45.reuse ;  /* 0x0000002d2a287220 */ /* 0x080fe20000410000 */
[----:B------:R-:W-:Y:S02]  /*8360*/  FMUL.FTZ R45, R38, R45 ;  /* 0x0000002d262d7220 */ /* 0x000fe40000410000 */
[-C--:B------:R-:W-:Y:S01]  /*8370*/  FFMA.FTZ R174, R37, R172.reuse, R174 ;  /* 0x000000ac25ae7223 */ /* 0x080fe200000100ae */
[----:B------:R-:W-:Y:S01]  /*8380*/  FFMA.FTZ R34, R36, R172, -R34 ;  /* 0x000000ac24227223 */ /* 0x000fe20000010822 */
[-C--:B------:R-:W-:Y:S01]  /*8390*/  FFMA.FTZ R37, R38, R39.reuse, -R40 ;  /* 0x0000002726257223 */ /* 0x080fe20000010828 */
[----:B------:R-:W-:Y:S01]  /*83a0*/  FFMA.FTZ R45, R42, R39, R45 ;  /* 0x000000272a2d7223 */ /* 0x000fe2000001002d */
[----:B------:R-:W-:Y:S02]  /*83b0*/  F2FP.F16.F32.PACK_AB R39, R41, R35 ;  /* 0x000000232927723e */ /* 0x000fe400000000ff */
[----:B------:R-:W-:-:S02]  /*83c0*/  F2FP.F16.F32.PACK_AB R41, R44, R80 ;  /* 0x000000502c29723e */ /* 0x000fc400000000ff */
[----:B------:R-:W-:Y:S01]  /*83d0*/  F2FP.F16.F32.PACK_AB R38, R37, R34 ;  /* 0x000000222526723e */ /* 0x000fe200000000ff */
[----:B------:R-:W-:Y:S01]  /*83e0*/  IMAD.MOV.U32 R37, RZ, RZ, R51 ;  /* 0x000000ffff257224 */ /* 0x000fe200078e0033 */
[----:B------:R-:W-:Y:S02]  /*83f0*/  F2FP.F16.F32.PACK_AB R36, R47, R32 ;  /* 0x000000202f24723e */ /* 0x000fe400000000ff */
[----:B------:R-:W-:Y:S02]  /*8400*/  F2FP.F16.F32.PACK_AB R40, R33, R175 ;  /* 0x000000af2128723e */ /* 0x000fe400000000ff */
[----:B------:R-:W-:-:S07]  /*8410*/  F2FP.F16.F32.PACK_AB R42, R45, R174 ;  /* 0x000000ae2d2a723e */ /* 0x000fce00000000ff */
.L_x_5212:
[----:B------:R-:W-:Y:S05]  /*8420*/  BSYNC B2 ;  /* 0x0000000000027941 */ /* 0x000fea0003800000 */
.L_x_5211:
        /* <DEDUP_REMOVED lines=10> */
.L_x_5202:
[----:B------:R-:W-:Y:S05]  /*84d0*/  BSYNC B1 ;  /* 0x0000000000017941 */ /* 0x000fea0003800000 */
.L_x_5201:
        /* <DEDUP_REMOVED lines=12> */
[----:B------:R-:W-:Y:S02]  /*85a0*/  IADD3.X R35, R4, R44, R114, P3, P4 ;  /* 0x0000002c04237210 */ /* 0x000fe40001fe8472 */
[----:B------:R-:W-:Y:S02]  /*85b0*/  LEA.HI R32, R33, R32, RZ, 0x4 ;  /* 0x0000002021207211 */ /* 0x000fe400078f20ff */
[----:B0-----:R-:W-:-:S02]  /*85c0*/  SHF.R.U32.HI R38, RZ, 0x3, R205 ;  /* 0x00000003ff267819 */ /* 0x001fc400000116cd */
[----:B------:R-:W-:-:S05]  /*85d0*/  LEA.HI.SX32 R36, R32, R119, 0x1c ;  /* 0x0000007720247211 */ /* 0x000fca00078fe2ff */
[----:B------:R-:W-:-:S05]  /*85e0*/  IMAD.SHL.U32 R37, R36, 0x8, RZ ;  /* 0x0000000824257824 */ /* 0x000fca00078e00ff */
        /* <DEDUP_REMOVED lines=72> */
[--C-:B------:R-:W-:Y:S01]  /*8a70*/  HADD2.F32 R49, -RZ, R32.reuse.H1_H1 ;  /* 0x30000020ff317230 */ /* 0x100fe20000004100 */
[----:B------:R-:W-:Y:S01]  /*8a80*/  F2FP.F16.F32.PACK_AB R39, R64, R39 ;  /* 0x000000274027723e */ /* 0x000fe200000000ff */
[----:B------:R-:W-:Y:S02]  /*8a90*/  HADD2.F32 R169, -RZ, R169.H0_H0 ;  /* 0x200000a9ffa97230 */ /* 0x000fe40000004100 */
[-C--:B------:R-:W-:Y:S01]  /*8aa0*/  FMUL.FTZ R78, R53, R76.reuse ;  /* 0x0000004c354e7220 */ /* 0x080fe20000410000 */
[----:B------:R-:W-:Y:S02]  /*8ab0*/  HADD2.F32 R46, -RZ, R32.H0_H0 ;  /* 0x20000020ff2e7230 */ /* 0x000fe40000004100 */
[----:B------:R-:W-:Y:S01]  /*8ac0*/  FMUL.FTZ R76, R49, R76 ;  /* 0x0000004c314c7220 */ /* 0x000fe20000410000 */
[----:B------:R-:W-:-:S02]  /*8ad0*/  HADD2.F32 R66, -RZ, R45.H0_H0 ;  /* 0x2000002dff427230 */ /* 0x000fc40000004100 */
[-C--:B------:R-:W-:Y:S01]  /*8ae0*/  FMUL.FTZ R45, R51, R171.reuse ;  /* 0x000000ab332d7220 */ /* 0x080fe20000410000 */
[----:B------:R-:W-:Y:S02]  /*8af0*/  HADD2.F32 R55, -RZ, R48.H0_H0 ;  /* 0x20000030ff377230 */ /* 0x000fe40000004100 */
[C---:B------:R-:W-:Y:S01]  /*8b00*/  FMUL.FTZ R36, R46.reuse, R171 ;  /* 0x000000ab2e247220 */ /* 0x040fe20000410000 */
[----:B------:R-:W-:Y:S02]  /*8b10*/  HADD2.F32 R48, -RZ, R38.H0_H0 ;  /* 0x20000026ff307230 */ /* 0x000fe40000004100 */
[-C--:B------:R-:W-:Y:S01]  /*8b20*/  FFMA.FTZ R32, R46, R169.reuse, -R45 ;  /* 0x000000a92e207223 */ /* 0x080fe2000001082d */
[-C--:B------:R-:W-:Y:S01]  /*8b30*/  FFMA.FTZ R45, R49, R66.reuse, -R78 ;  /* 0x00000042312d7223 */ /* 0x080fe2000001084e */
[----:B------:R-:W-:Y:S01]  /*8b40*/  FFMA.FTZ R49, R53, R66, R76 ;  /* 0x0000004235317223 */ /* 0x000fe2000001004c */
[----:B------:R-:W-:Y:S02]  /*8b50*/  HADD2.F32 R53, -RZ, R170.H0_H0 ;  /* 0x200000aaff357230 */ /* 0x000fe40000004100 */
[----:B------:R-:W-:Y:S01]  /*8b60*/  FFMA.FTZ R36, R51, R169, R36 ;  /* 0x000000a933247223 */ /* 0x000fe20000010024 */
[----:B------:R-:W-:Y:S01]  /*8b70*/  HADD2.F32 R46, -RZ, R34.H0_H0 ;  /* 0x20000022ff2e7230 */ /* 0x000fe20000004100 */
[----:B------:R-:W-:Y:S01]  /*8b80*/  F2FP.F16.F32.PACK_AB R32, R45, R32 ;  /* 0x000000202d20723e */ /* 0x000fe200000000ff */
[----:B------:R-:W-:-:S02]  /*8b90*/  HADD2.F32 R38, -RZ, R38.H1_H1 ;  /* 0x30000026ff267230 */ /* 0x000fc40000004100 */
[-C--:B------:R-:W-:Y:S01]  /*8ba0*/  FMUL.FTZ R65, R48, R53.reuse ;  /* 0x0000003530417220 */ /* 0x080fe20000410000 */
[----:B------:R-:W-:Y:S02]  /*8bb0*/  HADD2.F32 R34, -RZ, R34.H1_H1 ;  /* 0x30000022ff227230 */ /* 0x000fe40000004100 */
[----:B------:R-:W-:Y:S01]  /*8bc0*/  FMUL.FTZ R53, R46, R53 ;  /* 0x000000352e357220 */ /* 0x000fe20000410000 */
[----:B------:R-:W-:Y:S02]  /*8bd0*/  HADD2.F32 R51, -RZ, R168.H0_H0 ;  /* 0x200000a8ff337230 */ /* 0x000fe40000004100 */
[-C--:B------:R-:W-:Y:S01]  /*8be0*/  FMUL.FTZ R67, R38, R55.reuse ;  /* 0x0000003726437220 */ /* 0x080fe20000410000 */
[----:B------:R-:W-:Y:S02]  /*8bf0*/  HADD2.F32 R47, -RZ, R47.H0_H0 ;  /* 0x2000002fff2f7230 */ /* 0x000fe40000004100 */
[----:B------:R-:W-:Y:S01]  /*8c00*/  FMUL.FTZ R55, R34, R55 ;  /* 0x0000003722377220 */ /* 0x000fe20000410000 */
[----:B------:R-:W-:-:S02]  /*8c10*/  IMAD.MOV.U32 R33, RZ, RZ, R35 ;  /* 0x000000ffff217224 */ /* 0x000fc400078e0023 */
[-C--:B------:R-:W-:Y:S01]  /*8c20*/  FFMA.FTZ R65, R46, R51.reuse, -R65 ;  /* 0x000000332e417223 */ /* 0x080fe20000010841 */
[----:B------:R-:W-:Y:S01]  /*8c30*/  FFMA.FTZ R53, R48, R51, R53 ;  /* 0x0000003330357223 */ /* 0x000fe20000010035 */
[-C--:B------:R-:W-:Y:S01]  /*8c40*/  FFMA.FTZ R34, R34, R47.reuse, -R67 ;  /* 0x0000002f22227223 */ /* 0x080fe20000010843 */
[----:B------:R-:W-:Y:S01]  /*8c50*/  FFMA.FTZ R38, R38, R47, R55 ;  /* 0x0000002f26267223 */ /* 0x000fe20000010037 */
[----:B------:R-:W-:Y:S01]  /*8c60*/  F2FP.F16.F32.PACK_AB R36, R49, R36 ;  /* 0x000000243124723e */ /* 0x000fe200000000ff */
[----:B------:R-:W-:Y:S02]  /*8c70*/  IMAD.MOV.U32 R35, RZ, RZ, R54 ;  /* 0x000000ffff237224 */ /* 0x000fe400078e0036 */
[----:B------:R-:W-:Y:S02]  /*8c80*/  F2FP.F16.F32.PACK_AB R34, R34, R65 ;  /* 0x000000412222723e */ /* 0x000fe400000000ff */
[----:B------:R-:W-:-:S07]  /*8c90*/  F2FP.F16.F32.PACK_AB R38, R38, R53 ;  /* 0x000000352626723e */ /* 0x000fce00000000ff */
.L_x_5216:
[----:B------:R-:W-:Y:S05]  /*8ca0*/  BSYNC B2 ;  /* 0x0000000000027941 */ /* 0x000fea0003800000 */
.L_x_5215:
[----:B0-----:R3:W-:Y:S04]  /*8cb0*/  STG.E.128 desc[UR60][R40.64], R32 ;  /* 0x0000002028007986 */ /* 0x0017e8000c101d3c */
[----:B--2---:R3:W-:Y:S02]  /*8cc0*/  @!P3 STG.E.128 desc[UR60][R42.64], R36 ;  /* 0x000000242a00b986 */ /* 0x0047e4000c101d3c */
.L_x_5214:
[----:B------:R-:W-:Y:S05]  /*8cd0*/  BSYNC B1 ;  /* 0x0000000000017941 */ /* 0x000fea0003800000 */
.L_x_5213:
        /* <DEDUP_REMOVED lines=36> */
[----:B------:R-:W-:Y:S01]  /*8f20*/  SHF.R.U32.HI R55, RZ, 0x10, R73 ;  /* 0x00000010ff377819 */ /* 0x000fe20000011649 */
[----:B------:R-:W-:Y:S01]  /*8f30*/  IMAD.MOV.U32 R51, RZ, RZ, R39 ;  /* 0x000000ffff337224 */ /* 0x000fe200078e0027 */
[----:B------:R-:W-:Y:S01]  /*8f40*/  SHF.R.U32.HI R53, RZ, 0x10, R61 ;  /* 0x00000010ff357819 */ /* 0x000fe2000001163d */
[----:B0-----:R-:W-:Y:S01]  /*8f50*/  IMAD.MOV.U32 R37, RZ, RZ, R35 ;  /* 0x000000ffff257224 */ /* 0x001fe200078e0023 */
[----:B------:R-:W-:Y:S01]  /*8f60*/  MOV R49, R36 ;  /* 0x0000002400317202 */ /* 0x000fe20000000f00 */
[--C-:B------:R-:W-:Y:S01]  /*8f70*/  HADD2.F32 R39, -RZ, R50.reuse.H0_H0 ;  /* 0x20000032ff277230 */ /* 0x100fe20000004100 */
[----:B------:R-:W-:Y:S01]  /*8f80*/  SHF.R.U64 R45, R60, 0x10, R61 ;  /* 0x000000103c2d7819 */ /* 0x000fe2000000123d */
[----:B------:R-:W-:Y:S01]  /*8f90*/  HADD2.F32 R50, -RZ, R50.H1_H1 ;  /* 0x30000032ff327230 */ /* 0x000fe20000004100 */
[--C-:B------:R-:W-:Y:S01]  /*8fa0*/  SHF.R.U64 R47, R74, 0x10, R75.reuse ;  /* 0x000000104a2f7819 */ /* 0x100fe2000000124b */
[----:B------:R-:W-:Y:S01]  /*8fb0*/  HADD2.F32 R55, -RZ, R55.H0_H0 ;  /* 0x20000037ff377230 */ /* 0x000fe20000004100 */
[----:B------:R-:W-:Y:S01]  /*8fc0*/  SHF.R.U32.HI R74, RZ, 0x10, R75 ;  /* 0x00000010ff4a7819 */ /* 0x000fe2000001164b */
[----:B------:R-:W-:Y:S01]  /*8fd0*/  HADD2.F32 R54, -RZ, R166.H1_H1 ;  /* 0x300000a6ff367230 */ /* 0x000fe20000004100 */
[----:B------:R-:W-:Y:S01]  /*8fe0*/  SHF.R.U64 R46, R62, 0x10, R63 ;  /* 0x000000103e2e7819 */ /* 0x000fe2000000123f */
[----:B------:R-:W-:-:S02]  /*8ff0*/  HADD2.F32 R36, -RZ, R33.H1_H1 ;  /* 0x30000021ff247230 */ /* 0x000fc40000004100 */
[-C--:B------:R-:W-:Y:S01]  /*9000*/  FMUL.FTZ R61, R50, R55.reuse ;  /* 0x00000037323d7220 */ /* 0x080fe20000410000 */
[----:B------:R-:W-:Y:S02]  /*9010*/  HADD2.F32 R35, -RZ, R33.H0_H0 ;  /* 0x20000021ff237230 */ /* 0x000fe40000004100 */
[-C--:B------:R-:W-:Y:S01]  /*9020*/  FMUL.FTZ R60, R39, R54.reuse ;  /* 0x00000036273c7220 */ /* 0x080fe20000410000 */
[----:B------:R-:W-:Y:S02]  /*9030*/  HADD2.F32 R52, -RZ, R158.H1_H1 ;  /* 0x3000009eff347230 */ /* 0x000fe40000004100 */
[----:B------:R-:W-:Y:S01]  /*9040*/  FMUL.FTZ R55, R36, R55 ;  /* 0x0000003724377220 */ /* 0x000fe20000410000 */
[----:B------:R-:W-:Y:S02]  /*9050*/  HADD2.F32 R53, -RZ, R53.H0_H0 ;  /* 0x20000035ff357230 */ /* 0x000fe40000004100 */
[C---:B------:R-:W-:Y:S01]  /*9060*/  FMUL.FTZ R54, R35.reuse, R54 ;  /* 0x0000003623367220 */ /* 0x040fe20000410000 */
[----:B------:R-:W-:Y:S01]  /*9070*/  SHF.R.U32.HI R62, RZ, 0x10, R63 ;  /* 0x00000010ff3e7819 */ /* 0x000fe2000001163f */
[----:B------:R-:W-:Y:S01]  /*9080*/  FFMA.FTZ R33, R35, R52, -R60 ;  /* 0x0000003423217223 */ /* 0x000fe2000001083c */
[----:B------:R-:W-:-:S02]  /*9090*/  HADD2.F32 R60, -RZ, R159.H1_H1 ;  /* 0x3000009fff3c7230 */ /* 0x000fc40000004100 */
[-C--:B------:R-:W-:Y:S01]  /*90a0*/  FFMA.FTZ R36, R36, R53.reuse, -R61 ;  /* 0x0000003524247223 */ /* 0x080fe2000001083d */
[----:B------:R-:W-:Y:S01]  /*90b0*/  FFMA.FTZ R50, R50, R53, R55 ;  /* 0x0000003532327223 */ /* 0x000fe20000010037 */
[----:B------:R-:W-:Y:S01]  /*90c0*/  FFMA.FTZ R35, R39, R52, R54 ;  /* 0x0000003427237223 */ /* 0x000fe20000010036 */
[----:B------:R-:W-:Y:S01]  /*90d0*/  HADD2.F32 R53, -RZ, R51.H0_H0 ;  /* 0x20000033ff357230 */ /* 0x000fe20000004100 */
[----:B------:R-:W-:Y:S01]  /*90e0*/  SHF.R.U64 R48, R72, 0x10, R73 ;  /* 0x0000001048307819 */ /* 0x000fe20000001249 */
[--C-:B------:R-:W-:Y:S01]  /*90f0*/  HADD2.F32 R39, -RZ, R37.reuse.H0_H0 ;  /* 0x20000025ff277230 */ /* 0x100fe20000004100 */
[----:B------:R-:W-:Y:S01]  /*9100*/  F2FP.F16.F32.PACK_AB R33, R36, R33 ;  /* 0x000000212421723e */ /* 0x000fe200000000ff */
[----:B------:R-:W-:Y:S02]  /*9110*/  HADD2.F32 R55, -RZ, R74.H0_H0 ;  /* 0x2000004aff377230 */ /* 0x000fe40000004100 */
[----:B------:R-:W-:Y:S01]  /*9120*/  FMUL.FTZ R64, R53, R60 ;  /* 0x0000003c35407220 */ /* 0x000fe20000410000 */
[----:B------:R-:W-:-:S02]  /*9130*/  HADD2.F32 R52, -RZ, R37.H1_H1 ;  /* 0x30000025ff347230 */ /* 0x000fc40000004100 */
[C---:B------:R-:W-:Y:S01]  /*9140*/  FMUL.FTZ R60, R39.reuse, R60 ;  /* 0x0000003c273c7220 */ /* 0x040fe20000410000 */
[----:B------:R-:W-:Y:S02]  /*9150*/  HADD2.F32 R54, -RZ, R157.H1_H1 ;  /* 0x3000009dff367230 */ /* 0x000fe40000004100 */
        /* <DEDUP_REMOVED lines=8> */
[----:B------:R-:W-:Y:S02]  /*91e0*/  HADD2.F32 R53, -RZ, R48.H0_H0 ;  /* 0x20000030ff357230 */ /* 0x000fe40000004100 */
[----:B------:R-:W-:Y:S01]  /*91f0*/  FFMA.FTZ R52, R52, R62, -R61 ;  /* 0x0000003e34347223 */ /* 0x000fe2000001083d */
[--C-:B------:R-:W-:Y:S02]  /*9200*/  HADD2.F32 R51, -RZ, R49.reuse.H0_H0 ;  /* 0x20000031ff337230 */ /* 0x100fe40000004100 */
[--C-:B------:R-:W-:Y:S01]  /*9210*/  HADD2.F32 R48, -RZ, R32.reuse.H0_H0 ;  /* 0x20000020ff307230 */ /* 0x100fe20000004100 */
[----:B------:R-:W-:Y:S01]  /*9220*/  F2FP.F16.F32.PACK_AB R39, R54, R39 ;  /* 0x000000273627723e */ /* 0x000fe200000000ff */
[----:B------:R-:W-:Y:S02]  /*9230*/  HADD2.F32 R49, -RZ, R49.H1_H1 ;  /* 0x30000031ff317230 */ /* 0x000fe40000004100 */
[----:B------:R-:W-:Y:S01]  /*9240*/  FMUL.FTZ R55, R51, R166 ;  /* 0x000000a633377220 */ /* 0x000fe20000410000 */
[----:B------:R-:W-:-:S02]  /*9250*/  HADD2.F32 R32, -RZ, R32.H1_H1 ;  /* 0x30000020ff207230 */ /* 0x000fc40000004100 */
[----:B------:R-:W-:Y:S01]  /*9260*/  FMUL.FTZ R166, R48, R166 ;  /* 0x000000a630a67220 */ /* 0x000fe20000410000 */
[----:B------:R-:W-:Y:S02]  /*9270*/  HADD2.F32 R158, -RZ, R158.H0_H0 ;  /* 0x2000009eff9e7230 */ /* 0x000fe40000004100 */
[-C--:B------:R-:W-:Y:S01]  /*9280*/  FMUL.FTZ R61, R49, R53.reuse ;  /* 0x00000035313d7220 */ /* 0x080fe20000410000 */
[----:B------:R-:W-:Y:S02]  /*9290*/  HADD2.F32 R45, -RZ, R45.H0_H0 ;  /* 0x2000002dff2d7230 */ /* 0x000fe40000004100 */
[----:B------:R-:W-:Y:S01]  /*92a0*/  FMUL.FTZ R60, R32, R53 ;  /* 0x00000035203c7220 */ /* 0x000fe20000410000 */
[----:B------:R-:W-:Y:S02]  /*92b0*/  HADD2.F32 R159, -RZ, R159.H0_H0 ;  /* 0x2000009fff9f7230 */ /* 0x000fe40000004100 */
[-C--:B------:R-:W-:Y:S01]  /*92c0*/  FFMA.FTZ R55, R48, R158.reuse, -R55 ;  /* 0x0000009e30377223 */ /* 0x080fe20000010837 */
[----:B------:R-:W-:Y:S01]  /*92d0*/  FFMA.FTZ R166, R51, R158, R166 ;  /* 0x0000009e33a67223 */ /* 0x000fe200000100a6 */
[-C--:B------:R-:W-:Y:S01]  /*92e0*/  FFMA.FTZ R48, R32, R45.reuse, -R61 ;  /* 0x0000002d20307223 */ /* 0x080fe2000001083d */
[----:B------:R-:W-:Y:S01]  /*92f0*/  FFMA.FTZ R51, R49, R45, R60 ;  /* 0x0000002d31337223 */ /* 0x000fe2000001003c */
[----:B------:R-:W-:Y:S01]  /*9300*/  HADD2.F32 R45, -RZ, R38.H0_H0 ;  /* 0x20000026ff2d7230 */ /* 0x000fe20000004100 */
[----:B------:R-:W-:Y:S01]  /*9310*/  F2FP.F16.F32.PACK_AB R52, R52, R37 ;  /* 0x000000253434723e */ /* 0x000fe200000000ff */
[----:B------:R-:W-:Y:S01]  /*9320*/  HADD2.F32 R49, -RZ, R47.H0_H0 ;  /* 0x2000002fff317230 */ /* 0x000fe20000004100 */
[----:B------:R-:W-:Y:S01]  /*9330*/  F2FP.F16.F32.PACK_AB R37, R50, R35 ;  /* 0x000000233225723e */ /* 0x000fe200000000ff */
[----:B------:R-:W-:-:S02]  /*9340*/  HADD2.F32 R32, -RZ, R34.H0_H0 ;  /* 0x20000022ff207230 */ /* 0x000fc40000004100 */
[----:B------:R-:W-:Y:S01]  /*9350*/  FMUL.FTZ R53, R45, R159 ;  /* 0x0000009f2d357220 */ /* 0x000fe20000410000 */
[----:B------:R-:W-:Y:S01]  /*9360*/  HADD2.F32 R38, -RZ, R38.H1_H1 ;  /* 0x30000026ff267230 */ /* 0x000fe20000004100 */
[----:B------:R-:W-:Y:S01]  /*9370*/  F2FP.F16.F32.PACK_AB R36, R51, R166 ;  /* 0x000000a63324723e */ /* 0x000fe200000000ff */
[----:B------:R-:W-:Y:S02]  /*9380*/  HADD2.F32 R34, -RZ, R34.H1_H1 ;  /* 0x30000022ff227230 */ /* 0x000fe40000004100 */
[----:B------:R-:W-:Y:S02]  /*9390*/  HADD2.F32 R157, -RZ, R157.H0_H0 ;  /* 0x2000009dff9d7230 */ /* 0x000fe40000004100 */
[----:B------:R-:W-:Y:S01]  /*93a0*/  FMUL.FTZ R61, R38, R49 ;  /* 0x00000031263d7220 */ /* 0x000fe20000410000 */
[----:B------:R-:W-:Y:S02]  /*93b0*/  HADD2.F32 R47, -RZ, R46.H0_H0 ;  /* 0x2000002eff2f7230 */ /* 0x000fe40000004100 */
[----:B------:R-:W-:Y:S01]  /*93c0*/  FMUL.FTZ R46, R32, R159 ;  /* 0x0000009f202e7220 */ /* 0x000fe20000410000 */
[----:B------:R-:W-:Y:S01]  /*93d0*/  FMUL.FTZ R49, R34, R49 ;  /* 0x0000003122317220 */ /* 0x000fe20000410000 */
[----:B------:R-:W-:Y:S01]  /*93e0*/  FFMA.FTZ R53, R32, R157, -R53 ;  /* 0x0000009d20357223 */ /* 0x000fe20000010835 */
[----:B------:R-:W-:Y:S01]  /*93f0*/  F2FP.F16.F32.PACK_AB R32, R48, R55 ;  /* 0x000000373020723e */ /* 0x000fe200000000ff */
[----:B------:R-:W-:Y:S01]  /*9400*/  FFMA.FTZ R46, R45, R157, R46 ;  /* 0x0000009d2d2e7223 */ /* 0x000fe2000001002e */
[-C--:B------:R-:W-:Y:S01]  /*9410*/  FFMA.FTZ R34, R34, R47.reuse, -R61 ;  /* 0x0000002f22227223 */ /* 0x080fe2000001083d */
[----:B------:R-:W-:Y:S01]  /*9420*/  FFMA.FTZ R49, R38, R47, R49 ;  /* 0x0000002f26317223 */ /* 0x000fe20000010031 */
[----:B------:R-:W-:-:S03]  /*9430*/  IMAD.MOV.U32 R35, RZ, RZ, R52 ;  /* 0x000000ffff237224 */ /* 0x000fc600078e0034 */
[----:B------:R-:W-:Y:S02]  /*9440*/  F2FP.F16.F32.PACK_AB R34, R34, R53 ;  /* 0x000000352222723e */ /* 0x000fe400000000ff */
[----:B------:R-:W-:-:S07]  /*9450*/  F2FP.F16.F32.PACK_AB R38, R49, R46 ;  /* 0x0000002e3126723e */ /* 0x000fce00000000ff */
.L_x_5220:
[----:B------:R-:W-:Y:S05]  /*9460*/  BSYNC B2 ;  /* 0x0000000000027941 */ /* 0x000fea0003800000 */
.L_x_5219:
[----:B0-----:R4:W-:Y:S04]  /*9470*/  STG.E.128 desc[UR60][R40.64], R32 ;  /* 0x0000002028007986 */ /* 0x0019e8000c101d3c */
[----:B--2---:R4:W-:Y:S02]  /*9480*/  @!P3 STG.E.128 desc[UR60][R42.64], R36 ;  /* 0x000000242a00b986 */ /* 0x0049e4000c101d3c */
.L_x_5218:
[----:B------:R-:W-:Y:S05]  /*9490*/  BSYNC B1 ;  /* 0x0000000000017941 */ /* 0x000fea0003800000 */
.L_x_5217:
[----:B------:R-:W-:-:S13]  /*94a0*/  ISETP.NE.AND P3, PT, R26, RZ, PT ;  /* 0x000000ff1a00720c */ /* 0x000fda0003f65270 */
[----:B------:R-:W-:Y:S05]  /*94b0*/  @!P3 BRA `(.L_x_5171) ;  /* 0x0000000800d4b947 */ /* 0x000fea0003800000 */
[----:B---34-:R-:W2:Y:S01]  /*94c0*/  LDL R32, [R1] ;  /* 0x0000000001207983 */ /* 0x018ea20000100800 */
        /* <DEDUP_REMOVED lines=27> */
[----:B------:R-:W-:Y:S01]  /*9680*/  SHF.R.U32.HI R54, RZ, 0x10, R69 ;  /* 0x00000010ff367819 */ /* 0x000fe20000011645 */
[----:B--2---:R-:W-:Y:S01]  /*9690*/  IMAD.MOV.U32 R49, RZ, RZ, R39 ;  /* 0x000000ffff317224 */ /* 0x004fe200078e0027 */
[----:B------:R-:W-:Y:S01]  /*96a0*/  MOV R48, R36 ;  /* 0x0000002400307202 */ /* 0x000fe20000000f00 */
[--C-:B------:R-:W-:Y:S01]  /*96b0*/  HADD2.F32 R39, -RZ, R37.reuse.H0_H0 ;  /* 0x20000025ff277230 */ /* 0x100fe20000004100 */
[----:B------:R-:W-:Y:S01]  /*96c0*/  SHF.R.U32.HI R52, RZ, 0x10, R57 ;  /* 0x00000010ff347819 */ /* 0x000fe20000011639 */
[----:B0-----:R-:W-:Y:S01]  /*96d0*/  IMAD.MOV.U32 R36, RZ, RZ, R35 ;  /* 0x000000ffff247224 */ /* 0x001fe200078e0023 */
[----:B------:R-:W-:Y:S01]  /*96e0*/  SHF.R.U64 R42, R58, 0x10, R59 ;  /* 0x000000103a2a7819 */ /* 0x000fe2000000123b */
[----:B------:R-:W-:Y:S01]  /*96f0*/  HADD2.F32 R37, -RZ, R37.H1_H1 ;  /* 0x30000025ff257230 */ /* 0x000fe20000004100 */
[--C-:B------:R-:W-:Y:S01]  /*9700*/  SHF.R.U64 R45, R70, 0x10, R71.reuse ;  /* 0x00000010462d7819 */ /* 0x100fe20000001247 */
[----:B------:R-:W-:Y:S01]  /*9710*/  HADD2.F32 R54, -RZ, R54.H0_H0 ;  /* 0x20000036ff367230 */ /* 0x000fe20000004100 */
[----:B------:R-:W-:Y:S01]  /*9720*/  SHF.R.U32.HI R70, RZ, 0x10, R71 ;  /* 0x00000010ff467819 */ /* 0x000fe20000011647 */
[----:B------:R-:W-:Y:S01]  /*9730*/  HADD2.F32 R35, -RZ, R33.H1_H1 ;  /* 0x30000021ff237230 */ /* 0x000fe20000004100 */
[----:B------:R-:W-:Y:S01]  /*9740*/  SHF.R.U64 R46, R56, 0x10, R57 ;  /* 0x00000010382e7819 */ /* 0x000fe20000001239 */
[----:B------:R-:W-:-:S02]  /*9750*/  IMAD.MOV.U32 R47, RZ, RZ, R32 ;  /* 0x000000ffff2f7224 */ /* 0x000fc400078e0020 */
[-C--:B------:R-:W-:Y:S01]  /*9760*/  FMUL.FTZ R58, R37, R54.reuse ;  /* 0x00000036253a7220 */ /* 0x080fe20000410000 */
[----:B------:R-:W-:Y:S02]  /*9770*/  HADD2.F32 R51, -RZ, R156.H1_H1 ;  /* 0x3000009cff337230 */ /* 0x000fe40000004100 */
[----:B------:R-:W-:Y:S01]  /*9780*/  FMUL.FTZ R54, R35, R54 ;  /* 0x0000003623367220 */ /* 0x000fe20000410000 */
[----:B------:R-:W-:Y:S01]  /*9790*/  HADD2.F32 R32, -RZ, R33.H0_H0 ;  /* 0x20000021ff207230 */ /* 0x000fe20000004100 */
[----:B------:R-:W-:Y:S01]  /*97a0*/  SHF.R.U32.HI R59, RZ, 0x10, R59 ;  /* 0x00000010ff3b7819 */ /* 0x000fe2000001163b */
[----:B------:R-:W-:Y:S02]  /*97b0*/  HADD2.F32 R52, -RZ, R52.H0_H0 ;  /* 0x20000034ff347230 */ /* 0x000fe40000004100 */
[-C--:B------:R-:W-:Y:S01]  /*97c0*/  FMUL.FTZ R33, R39, R51.reuse ;  /* 0x0000003327217220 */ /* 0x080fe20000410000 */
[----:B------:R-:W-:Y:S02]  /*97d0*/  HADD2.F32 R50, -RZ, R154.H1_H1 ;  /* 0x3000009aff327230 */ /* 0x000fe40000004100 */
[----:B------:R-:W-:Y:S01]  /*97e0*/  FMUL.FTZ R56, R32, R51 ;  /* 0x0000003320387220 */ /* 0x000fe20000410000 */
[----:B------:R-:W-:-:S02]  /*97f0*/  HADD2.F32 R51, -RZ, R70.H0_H0 ;  /* 0x20000046ff337230 */ /* 0x000fc40000004100 */
[-C--:B------:R-:W-:Y:S01]  /*9800*/  FFMA.FTZ R53, R35, R52.reuse, -R58 ;  /* 0x0000003423357223 */ /* 0x080fe2000001083a */
[----:B------:R-:W-:Y:S01]  /*9810*/  FFMA.FTZ R54, R37, R52, R54 ;  /* 0x0000003425367223 */ /* 0x000fe20000010036 */
[----:B------:R-:W-:Y:S02]  /*9820*/  HADD2.F32 R52, -RZ, R155.H1_H1 ;  /* 0x3000009bff347230 */ /* 0x000fe40000004100 */
[-C--:B------:R-:W-:Y:S01]  /*9830*/  FFMA.FTZ R32, R32, R50.reuse, -R33 ;  /* 0x0000003220207223 */ /* 0x080fe20000010821 */
[--C-:B------:R-:W-:Y:S02]  /*9840*/  HADD2.F32 R37, -RZ, R49.reuse.H0_H0 ;  /* 0x20000031ff257230 */ /* 0x100fe40000004100 */
[----:B------:R-:W-:Y:S01]  /*9850*/  FFMA.FTZ R33, R39, R50, R56 ;  /* 0x0000003227217223 */ /* 0x000fe20000010038 */
[----:B------:R-:W-:Y:S01]  /*9860*/  HADD2.F32 R49, -RZ, R49.H1_H1 ;  /* 0x30000031ff317230 */ /* 0x000fe20000004100 */
[----:B------:R-:W-:Y:S01]  /*9870*/  SHF.R.U64 R57, R68, 0x10, R69 ;  /* 0x0000001044397819 */ /* 0x000fe20000001245 */
[----:B------:R-:W-:-:S02]  /*9880*/  HADD2.F32 R50, -RZ, R153.H1_H1 ;  /* 0x30000099ff327230 */ /* 0x000fc40000004100 */
[----:B------:R-:W-:Y:S01]  /*9890*/  FMUL.FTZ R56, R37, R52 ;  /* 0x0000003425387220 */ /* 0x000fe20000410000 */
[--C-:B------:R-:W-:Y:S02]  /*98a0*/  HADD2.F32 R35, -RZ, R36.reuse.H0_H0 ;  /* 0x20000024ff237230 */ /* 0x100fe40000004100 */
[-C--:B------:R-:W-:Y:S01]  /*98b0*/  FMUL.FTZ R55, R49, R51.reuse ;  /* 0x0000003331377220 */ /* 0x080fe20000410000 */
[----:B------:R-:W-:Y:S01]  /*98c0*/  HADD2.F32 R36, -RZ, R36.H1_H1 ;  /* 0x30000024ff247230 */ /* 0x000fe20000004100 */
[----:B------:R-:W-:Y:S01]  /*98d0*/  F2FP.F16.F32.PACK_AB R53, R53, R32 ;  /* 0x000000203535723e */ /* 0x000fe200000000ff */
[----:B------:R-:W-:Y:S02]  /*98e0*/  HADD2.F32 R39, -RZ, R59.H0_H0 ;  /* 0x2000003bff277230 */ /* 0x000fe40000004100 */
[C---:B------:R-:W-:Y:S01]  /*98f0*/  FMUL.FTZ R52, R35.reuse, R52 ;  /* 0x0000003423347220 */ /* 0x040fe20000410000 */
[----:B------:R-:W-:Y:S01]  /*9900*/  FFMA.FTZ R56, R35, R50, -R56 ;  /* 0x0000003223387223 */ /* 0x000fe20000010838 */
[----:B------:R-:W-:Y:S01]  /*9910*/  FMUL.FTZ R58, R36, R51 ;  /* 0x00000033243a7220 */ /* 0x000fe20000410000 */
[----:B------:R-:W-:-:S02]  /*9920*/  HADD2.F32 R156, -RZ, R156.H0_H0 ;  /* 0x2000009cff9c7230 */ /* 0x000fc40000004100 */
[-C--:B------:R-:W-:Y:S01]  /*9930*/  FFMA.FTZ R55, R36, R39.reuse, -R55 ;  /* 0x0000002724377223 */ /* 0x080fe20000010837 */
[----:B------:R-:W-:Y:S02]  /*9940*/  HADD2.F32 R35, -RZ, R47.H0_H0 ;  /* 0x2000002fff237230 */ /* 0x000fe40000004100 */
[----:B------:R-:W-:Y:S01]  /*9950*/  FFMA.FTZ R51, R37, R50, R52 ;  /* 0x0000003225337223 */ /* 0x000fe20000010034 */
[----:B------:R-:W-:Y:S02]  /*9960*/  HADD2.F32 R36, -RZ, R48.H0_H0 ;  /* 0x20000030ff247230 */ /* 0x000fe40000004100 */
[----:B------:R-:W-:Y:S01]  /*9970*/  FFMA.FTZ R58, R49, R39, R58 ;  /* 0x00000027313a7223 */ /* 0x000fe2000001003a */
[----:B------:R-:W-:Y:S02]  /*9980*/  HADD2.F32 R154, -RZ, R154.H0_H0 ;  /* 0x2000009aff9a7230 */ /* 0x000fe40000004100 */
[----:B------:R-:W-:Y:S01]  /*9990*/  FMUL.FTZ R39, R35, R156 ;  /* 0x0000009c23277220 */ /* 0x000fe20000410000 */
[----:B------:R-:W-:-:S02]  /*99a0*/  HADD2.F32 R37, -RZ, R57.H0_H0 ;  /* 0x20000039ff257230 */ /* 0x000fc40000004100 */
[C---:B------:R-:W-:Y:S01]  /*99b0*/  FMUL.FTZ R50, R36.reuse, R156 ;  /* 0x0000009c24327220 */ /* 0x040fe20000410000 */
[----:B------:R-:W-:Y:S02]  /*99c0*/  HADD2.F32 R48, -RZ, R48.H1_H1 ;  /* 0x30000030ff307230 */ /* 0x000fe40000004100 */
[-C--:B------:R-:W-:Y:S01]  /*99d0*/  FFMA.FTZ R39, R36, R154.reuse, R39 ;  /* 0x0000009a24277223 */ /* 0x080fe20000010027 */
[----:B------:R-:W-:Y:S02]  /*99e0*/  HADD2.F32 R47, -RZ, R47.H1_H1 ;  /* 0x3000002fff2f7230 */ /* 0x000fe40000004100 */
[----:B------:R-:W-:Y:S01]  /*99f0*/  FFMA.FTZ R50, R35, R154, -R50 ;  /* 0x0000009a23327223 */ /* 0x000fe20000010832 */
        /* <DEDUP_REMOVED lines=8> */
[----:B------:R-:W-:Y:S01]  /*9a80*/  HADD2.F32 R35, -RZ, R34.H0_H0 ;  /* 0x20000022ff237230 */ /* 0x000fe20000004100 */
[----:B------:R-:W-:Y:S01]  /*9a90*/  F2FP.F16.F32.PACK_AB R51, R58, R51 ;  /* 0x000000333a33723e */ /* 0x000fe200000000ff */
[----:B------:R-:W-:Y:S01]  /*9aa0*/  HADD2.F32 R38, -RZ, R38.H1_H1 ;  /* 0x30000026ff267230 */ /* 0x000fe20000004100 */
[----:B------:R-:W-:Y:S01]  /*9ab0*/  F2FP.F16.F32.PACK_AB R32, R47, R50 ;  /* 0x000000322f20723e */ /* 0x000fe200000000ff */
        /* <DEDUP_REMOVED lines=13> */
[----:B------:R-:W-:Y:S01]  /*9b90*/  F2FP.F16.F32.PACK_AB R36, R46, R39 ;  /* 0x000000272e24723e */ /* 0x000fe200000000ff */
[----:B------:R-:W-:Y:S01]  /*9ba0*/  IMAD.MOV.U32 R39, RZ, RZ, R51 ;  /* 0x000000ffff277224 */ /* 0x000fe200078e0033 */
[----:B------:R-:W-:-:S02]  /*9bb0*/  F2FP.F16.F32.PACK_AB R35, R55, R56 ;  /* 0x000000383723723e */ /* 0x000fc400000000ff */
[----:B------:R-:W-:Y:S02]  /*9bc0*/  F2FP.F16.F32.PACK_AB R34, R49, R42 ;  /* 0x0000002a3122723e */ /* 0x000fe400000000ff */
[----:B------:R-:W-:-:S07]  /*9bd0*/  F2FP.F16.F32.PACK_AB R38, R38, R155 ;  /* 0x0000009b2626723e */ /* 0x000fce00000000ff */
.L_x_5222:
[----:B------:R-:W-:Y:S05]  /*9be0*/  BSYNC B1 ;  /* 0x0000000000017941 */ /* 0x000fea0003800000 */
.L_x_5221:
        /* <DEDUP_REMOVED lines=10> */
.L_x_5138:
[----:B------:R-:W2:Y:S02]  /*9c90*/  LDL R32, [R1+0x4] ;  /* 0x0000040001207983 */ /* 0x000ea40000100800 */
[----:B--2---:R-:W-:-:S13]  /*9ca0*/  R2UR UR4, R32 ;  /* 0x00000000200472ca */ /* 0x004fda00000e0000 */
[----:B------:R-:W-:-:S06]  /*9cb0*/  UISETP.NE.AND UP0, UPT, UR4, 0x3, UPT ;  /* 0x000000030400788c */ /* 0x000fcc000bf05270 */
[----:B------:R-:W-:-:S13]  /*9cc0*/  PLOP3.LUT P2, PT, PT, PT, UP0, 0x80, 0x0 ;  /* 0x000000000000781c */ /* 0x000fda0003f4f008 */
[----:B------:R-:W-:Y:S05]  /*9cd0*/  @!P2 BRA `(.L_x_5223) ;  /* 0x000000000004a947 */ /* 0x000fea0003800000 */
[----:B------:R-:W-:Y:S01]  /*9ce0*/  BPT.TRAP 0x1 ;  /* 0x000000040000795c */ /* 0x000fe20000300000 */
.L_x_5223:
[----:B------:R-:W-:Y:S01]  /*9cf0*/  IMAD R90, R17, 0x8, R16 ;  /* 0x00000008115a7824 */ /* 0x000fe200078e0210 */
[----:B------:R-:W-:Y:S01]  /*9d00*/  SHF.L.U32 R91, R199, 0x1f, RZ ;  /* 0x0000001fc75b7819 */ /* 0x000fe200000006ff */
[----:B------:R-:W-:Y:S01]  /*9d10*/  IMAD R89, R24, -0x60, R2 ;  /* 0xffffffa018597824 */ /* 0x000fe200078e0202 */
[----:B------:R-:W-:Y:S02]  /*9d20*/  BSSY B1, `(.L_x_5224) ;  /* 0x0000004000017945 */ /* 0x000fe40003800000 */
[----:B------:R-:W1:Y:S02]  /*9d30*/  SYNCS.PHASECHK.TRANS64.TRYWAIT P3, [R90+URZ+0x30890], R91 ;  /* 0x0308905b5a0075a7 */ /* 0x000e64000806017f */
[----:B------:R-:W-:Y:S01]  /*9d40*/  VIMNMX R89, R89, 0x60, PT ;  /* 0x0000006059597848 */ /* 0x000fe20003fe0100 */
[----:B-1----:R-:W-:Y:S06]  /*9d50*/  @!P3 BRA `(.L_x_5225) ;  /* 0x000001fc00e4b947 */ /* 0x002fec0003800000 */
.L_x_5595:
[----:B------:R-:W-:Y:S05]  /*9d60*/  BSYNC B1 ;  /* 0x0000000000017941 */ /* 0x000fea0003800000 */
.L_x_5224:
        /* <DEDUP_REMOVED lines=21> */
.L_x_5227:
[----:B------:R-:W-:Y:S05]  /*9ec0*/  BSYNC B1 ;  /* 0x0000000000017941 */ /* 0x000fea0003800000 */
.L_x_5226:
        /* <DEDUP_REMOVED lines=20> */
.L_x_5171:
[----:B------:R-:W-:Y:S05]  /*a010*/  BSYNC B0 ;  /* 0x0000000000007941 */ /* 0x000fea0003800000 */
.L_x_5137:
        /* <DEDUP_REMOVED lines=17> */
.L_x_5229:
[----:B------:R-:W-:Y:S05]  /*a130*/  BSYNC B0 ;  /* 0x0000000000007941 */ /* 0x000fea0003800000 */
.L_x_5228:
[----:B------:R-:W1:Y:S01]  /*a140*/  SYNCS.PHASECHK.TRANS64.TRYWAIT P2, [R90+URZ+0x308b0], R91 ;  /* 0x0308b05b5a0075a7 */ /* 0x000e62000804017f */
[----:B------:R-:W-:Y:S01]  /*a150*/  ULDC.64 UR44, c[0x0][0x328] ;  /* 0x0000ca00002c7ab9 */ /* 0x000fe20000000a00 */
[----:B------:R-:W-:Y:S01]  /*a160*/  ULDC.64 UR46, c[0x0][0x318] ;  /* 0x0000c600002e7ab9 */ /* 0x000fe20000000a00 */
[----:B------:R-:W-:Y:S04]  /*a170*/  BSSY B0, `(.L_x_5230) ;  /* 0x0000002000007945 */ /* 0x000fe80003800000 */
[----:B-1----:R-:W-:Y:S05]  /*a180*/  @!P2 BRA `(.L_x_5231) ;  /* 0x000001f800eca947 */ /* 0x002fea0003800000 */
.L_x_5596:
[----:B------:R-:W-:Y:S05]  /*a190*/  BSYNC B0 ;  /* 0x0000000000007941 */ /* 0x000fea0003800000 */
.L_x_5230:
[----:B------:R-:W-:Y:S01]  /*a1a0*/  ISETP.GE.AND P2, PT, R195, R89, PT ;  /* 0x00000059c300720c */ /* 0x000fe20003f46270 */
[----:B------:R-:W-:Y:S01]  /*a1b0*/  BSSY B0, `(.L_x_5232) ;  /* 0x000001e000007945 */ /* 0x000fe20003800000 */
[----:B------:R-:W-:-:S11]  /*a1c0*/  IMAD.WIDE R36, R24, 0x60, R122 ;  /* 0x0000006018247825 */ /* 0x000fd600078e027a */
[----:B------:R-:W-:Y:S05]  /*a1d0*/  @P2 BRA `(.L_x_5233) ;  /* 0x00000000006c2947 */ /* 0x000fea0003800000 */
[----:B------:R-:W-:Y:S01]  /*a1e0*/  IMAD R35, R37, UR44, RZ ;  /* 0x0000002c25237c24 */ /* 0x000fe2000f8e02ff */
[----:B------:R-:W-:Y:S01]  /*a1f0*/  ULDC UR4, c[0x0][0x2f4] ;  /* 0x0000bd0000047ab9 */ /* 0x000fe20000000800 */
[----:B0-----:R-:W-:Y:S02]  /*a200*/  IMAD.MOV.U32 R32, RZ, RZ, R106 ;  /* 0x000000ffff207224 */ /* 0x001fe400078e006a */
[----:B------:R-:W-:Y:S02]  /*a210*/  IMAD.MOV.U32 R33, RZ, RZ, R30 ;  /* 0x000000ffff217224 */ /* 0x000fe400078e001e */
[C---:B------:R-:W-:Y:S02]  /*a220*/  IMAD R35, R36.reuse, UR45, R35 ;  /* 0x0000002d24237c24 */ /* 0x040fe4000f8e0223 */
[----:B------:R-:W-:-:S05]  /*a230*/  IMAD.WIDE.U32 R32, R36, UR44, R32 ;  /* 0x0000002c24207c25 */ /* 0x000fca000f8e0020 */
[----:B------:R-:W-:Y:S02]  /*a240*/  IADD3 R33, R33, R35, RZ ;  /* 0x0000002321217210 */ /* 0x000fe40007ffe0ff */
[----:B------:R-:W-:-:S04]  /*a250*/  LEA R38, P2, R32, UR46, 0x1 ;  /* 0x0000002e20267c11 */ /* 0x000fc8000f8408ff */
[----:B------:R-:W-:Y:S02]  /*a260*/  LEA.HI.X R39, R32, UR47, R33, 0x1, P2 ;  /* 0x0000002f20277c11 */ /* 0x000fe400090f0c21 */
[----:B------:R-:W-:-:S13]  /*a270*/  ISETP.GE.AND P2, PT, R18, UR4, PT ;  /* 0x0000000412007c0c */ /* 0x000fda000bf46270 */
[----:B------:R-:W0:Y:S04]  /*a280*/  @!P2 LDS.128 R32, [R31] ;  /* 0x000000001f20a984 */ /* 0x000e280000000c00 */
[----:B0-----:R-:W-:Y:S01]  /*a290*/  @!P2 STG.E.128 desc[UR60][R38.64], R32 ;  /* 0x000000202600a986 */ /* 0x001fe2000c101d3c */
[----:B------:R-:W-:-:S13]  /*a2a0*/  ISETP.GE.AND P2, PT, R197, UR4, PT ;  /* 0x00000004c5007c0c */ /* 0x000fda000bf46270 */
[----:B------:R-:W0:Y:S04]  /*a2b0*/  @!P2 LDS.128 R32, [R88] ;  /* 0x000000005820a984 */ /* 0x000e280000000c00 */
[----:B0-----:R-:W-:Y:S01]  /*a2c0*/  @!P2 STG.E.128 desc[UR60][R38.64+0x40], R32 ;  /* 0x000040202600a986 */ /* 0x001fe2000c101d3c */
[----:B------:R-:W-:-:S13]  /*a2d0*/  ISETP.GE.AND P2, PT, R198, UR4, PT ;  /* 0x00000004c6007c0c */ /* 0x000fda000bf46270 */
[----:B------:R-:W0:Y:S04]  /*a2e0*/  @!P2 LDS.128 R32, [R31+0x3000] ;  /* 0x003000001f20a984 */ /* 0x000e280000000c00 */
        /* <DEDUP_REMOVED lines=9> */
[----:B0-----:R2:W-:Y:S02]  /*a380*/  @!P2 STG.E.128 desc[UR60][R38.64+0x140], R32 ;  /* 0x000140202600a986 */ /* 0x0015e4000c101d3c */
.L_x_5233:
[----:B------:R-:W-:Y:S05]  /*a390*/  BSYNC B0 ;  /* 0x0000000000007941 */ /* 0x000fea0003800000 */
.L_x_5232:
[----:B------:R-:W-:Y:S01]  /*a3a0*/  ISETP.GE.AND P2, PT, R222, R89, PT ;  /* 0x00000059de00720c */ /* 0x000fe20003f46270 */
[----:B------:R-:W-:-:S12]  /*a3b0*/  BSSY B0, `(.L_x_5234) ;  /* 0x000001f000007945 */ /* 0x000fd80003800000 */
[----:B------:R-:W-:Y:S05]  /*a3c0*/  @P2 BRA `(.L_x_5235) ;  /* 0x0000000000742947 */ /* 0x000fea0003800000 */
[----:B--2---:R-:W-:Y:S01]  /*a3d0*/  IADD3 R35, P2, R36, 0x40, RZ ;  /* 0x0000004024237810 */ /* 0x004fe20007f5e0ff */
[----:B0-----:R-:W-:Y:S01]  /*a3e0*/  IMAD.MOV.U32 R32, RZ, RZ, R106 ;  /* 0x000000ffff207224 */ /* 0x001fe200078e006a */
[----:B------:R-:W-:Y:S01]  /*a3f0*/  ULDC UR4, c[0x0][0x2f4] ;  /* 0x0000bd0000047ab9 */ /* 0x000fe20000000800 */
[----:B------:R-:W-:Y:S02]  /*a400*/  IMAD.MOV.U32 R33, RZ, RZ, R30 ;  /* 0x000000ffff217224 */ /* 0x000fe400078e001e */
[----:B------:R-:W-:Y:S02]  /*a410*/  IMAD.X R36, RZ, RZ, R37, P2 ;  /* 0x000000ffff247224 */ /* 0x000fe400010e0625 */
[----:B------:R-:W-:-:S04]  /*a420*/  IMAD.WIDE.U32 R32, R35, UR44, R32 ;  /* 0x0000002c23207c25 */ /* 0x000fc8000f8e0020 */
[----:B------:R-:W-:-:S04]  /*a430*/  IMAD R36, R36, UR44, RZ ;  /* 0x0000002c24247c24 */ /* 0x000fc8000f8e02ff */
[----:B------:R-:W-:Y:S01]  /*a440*/  IMAD R35, R35, UR45, R36 ;  /* 0x0000002d23237c24 */ /* 0x000fe2000f8e0224 */
[----:B------:R-:W-:-:S03]  /*a450*/  LEA R36, P2, R32, UR46, 0x1 ;  /* 0x0000002e20247c11 */ /* 0x000fc6000f8408ff */
[----:B------:R-:W-:-:S05]  /*a460*/  IMAD.IADD R33, R33, 0x1, R35 ;  /* 0x0000000121217824 */ /* 0x000fca00078e0223 */
[----:B------:R-:W-:Y:S02]  /*a470*/  LEA.HI.X R37, R32, UR47, R33, 0x1, P2 ;  /* 0x0000002f20257c11 */ /* 0x000fe400090f0c21 */
        /* <DEDUP_REMOVED lines=18> */
.L_x_5235:
[----:B------:R-:W-:Y:S05]  /*a5a0*/  BSYNC B0 ;  /* 0x0000000000007941 */ /* 0x000fea0003800000 */
.L_x_5234:
[----:B------:R-:W4:Y:S01]  /*a5b0*/  LDL R31, [R1] ;  /* 0x00000000011f7983 */ /* 0x000f220000100800 */
        /* <DEDUP_REMOVED lines=8> */
[----:B-1----:R-:W1:Y:S01]  /*a640*/  FENCE.VIEW.ASYNC.S ;  /* 0x00000000000073c6 */ /* 0x002e620000000000 */
[----:B------:R-:W-:Y:S01]  /*a650*/  @!P3 PRMT R90, RZ, 0x654, R90 ;  /* 0x00000654ff5ab816 */ /* 0x000fe2000000005a */
[----:B-1----:R1:W-:Y:S06]  /*a660*/  BAR.SYNC.DEFER_BLOCKING R151, 0x80 ;  /* 0x000200970000751d */ /* 0x0023ec0000010000 */
[----:B------:R1:W-:Y:S01]  /*a670*/  @!P3 SYNCS.ARRIVE.TRANS64.RED.A1T0 RZ, [R90+URZ], RZ ;  /* 0x000000ff5affb9a7 */ /* 0x0003e2000810043f */
[----:B------:R-:W-:-:S04]  /*a680*/  ISETP.NE.AND P3, PT, R17, 0x2, PT ;  /* 0x000000021100780c */ /* 0x000fc80003f65270 */
[----:B0-23--:R-:W-:Y:S02]  /*a690*/  SEL R32, RZ, 0x1, P3 ;  /* 0x00000001ff207807 */ /* 0x00dfe40001800000 */
[----:B------:R-:W-:Y:S02]  /*a6a0*/  SEL R17, R17, RZ, P3 ;  /* 0x000000ff11117207 */ /* 0x000fe40001800000 */
[----:B------:R-:W-:Y:S02]  /*a6b0*/  LOP3.LUT R199, R199, R32, RZ, 0x3c, !PT ;  /* 0x00000020c7c77212 */ /* 0x000fe400078e3cff */
[----:B----4-:R-:W-:-:S13]  /*a6c0*/  LOP3.LUT P4, RZ, R31, 0x2, RZ, 0xc0, !PT ;  /* 0x000000021fff7812 */ /* 0x010fda000788c0ff */
[----:B-1----:R-:W-:Y:S05]  /*a6d0*/  @P4 BRA `(.L_x_5236) ;  /* 0xffffff84002c4947 */ /* 0x002fea000383ffff */
.L_x_5132:
[----:B------:R-:W0:Y:S01]  /*a6e0*/  LDC R0, c[0x0][0x448] ;  /* 0x00011200ff007b82 */ /* 0x000e220000000800 */
[----:B------:R-:W-:Y:S01]  /*a6f0*/  IADD3 R5, R196, 0x1, -R194 ;  /* 0x00000001c4057810 */ /* 0x000fe20007ffe8c2 */
[----:B------:R-:W-:Y:S06]  /*a700*/  BSSY B0, `(.L_x_5237) ;  /* 0x000000d000007945 */ /* 0x000fec0003800000 */
[----:B------:R-:W1:Y:S01]  /*a710*/  LDC.64 R6, c[0x0][0x9e0] ;  /* 0x00027800ff067b82 */ /* 0x000e620000000a00 */
[----:B0-----:R-:W-:Y:S01]  /*a720*/  ISETP.NE.AND P1, PT, R0, 0x1, PT ;  /* 0x000000010000780c */ /* 0x001fe20003f25270 */
[----:B------:R-:W-:Y:S01]  /*a730*/  VIADD R0, R209, 0x7f ;  /* 0x0000007fd1007836 */ /* 0x000fe20000000000 */
[----:B-1----:R-:W-:-:S11]  /*a740*/  ISETP.GE.AND P3, PT, R7, 0x1, PT ;  /* 0x000000010700780c */ /* 0x002fd60003f66270 */
[----:B------:R-:W0:Y:S08]  /*a750*/  @P1 LDC R3, c[0x0][0x44c] ;  /* 0x00011300ff031b82 */ /* 0x000e300000000800 */
[----:B------:R-:W1:Y:S01]  /*a760*/  @P1 LDC R2, c[0x0][0x450] ;  /* 0x00011400ff021b82 */ /* 0x000e620000000800 */
[----:B0-----:R-:W-:-:S05]  /*a770*/  @P1 IMAD.HI.U32 R3, R0, R3, RZ ;  /* 0x0000000300031227 */ /* 0x001fca00078e00ff */
[----:B-1----:R-:W-:-:S05]  /*a780*/  @P1 SHF.R.U32.HI R0, RZ, R2, R3 ;  /* 0x00000002ff001219 */ /* 0x002fca0000011603 */
[----:B------:R-:W-:Y:S01]  /*a790*/  IMAD.IADD R3, R5, 0x1, R0 ;  /* 0x0000000105037824 */ /* 0x000fe200078e0200 */
[----:B------:R-:W-:Y:S06]  /*a7a0*/  @P2 BRA `(.L_x_5238) ;  /* 0x0000000000082947 */ /* 0x000fec0003800000 */
[----:B------:R-:W0:Y:S02]  /*a7b0*/  FENCE.VIEW.ASYNC.G ;  /* 0x00000000000073c6 */ /* 0x000e240000000100 */
[----:B0-----:R-:W-:Y:S06]  /*a7c0*/  BAR.ARV 0xc, 0x180 ;  /* 0x0306000000007b1d */ /* 0x001fec0000002000 */
.L_x_5238:
[----:B------:R-:W-:Y:S05]  /*a7d0*/  BSYNC B0 ;  /* 0x0000000000007941 */ /* 0x000fea0003800000 */
.L_x_5237:
        /* <DEDUP_REMOVED lines=13> */
.L_x_5241:
[----:B------:R-:W-:-:S13]  /*a8b0*/  ISETP.NE.AND P0, PT, R7, 0x1, PT ;  /* 0x000000010700780c */ /* 0x000fda0003f05270 */
[----:B------:R-:W0:Y:S02]  /*a8c0*/  @P0 LDC.64 R4, c[0x0][0x9e8] ;  /* 0x00027a00ff040b82 */ /* 0x000e240000000a00 */
[----:B0-----:R-:W-:-:S05]  /*a8d0*/  @P0 IMAD.HI.U32 R4, R2, R4, RZ ;  /* 0x0000000402040227 */ /* 0x001fca00078e00ff */
[----:B------:R-:W-:-:S07]  /*a8e0*/  @P0 SHF.R.U32.HI R2, RZ, R5, R4 ;  /* 0x00000005ff020219 */ /* 0x000fce0000011604 */
.L_x_5242:
[----:B------:R-:W-:Y:S05]  /*a8f0*/  BSYNC B0 ;  /* 0x0000000000007941 */ /* 0x000fea0003800000 */
.L_x_5240:
[----:B------:R-:W-:-:S05]  /*a900*/  IMAD R3, R2, R7, R7 ;  /* 0x0000000702037224 */ /* 0x000fca00078e0207 */
[----:B------:R-:W-:-:S07]  /*a910*/  VIMNMX R0, R0, R3, PT ;  /* 0x0000000300007248 */ /* 0x000fce0003fe0100 */
.L_x_5239:
[----:B------:R-:W0:Y:S01]  /*a920*/  @P1 LDC R2, c[0x0][0x44c] ;  /* 0x00011300ff021b82 */ /* 0x000e220000000800 */
[----:B------:R-:W-:Y:S01]  /*a930*/  VIADD R0, R0, 0x5f ;  /* 0x0000005f00007836 */ /* 0x000fe20000000000 */
[----:B------:R-:W-:-:S03]  /*a940*/  ULDC UR4, c[0x0][0x9dc] ;  /* 0x0002770000047ab9 */ /* 0x000fc60000000800 */
[----:B------:R-:W-:-:S03]  /*a950*/  IMAD.HI R0, R0, 0x2aaaaaab, RZ ;  /* 0x2aaaaaab00007827 */ /* 0x000fc600078e02ff */
[----:B------:R-:W1:Y:S02]  /*a960*/  @P1 LDC R5, c[0x0][0x450] ;  /* 0x00011400ff051b82 */ /* 0x000e640000000800 */
[----:B------:R-:W-:-:S04]  /*a970*/  SHF.R.U32.HI R3, RZ, 0x1f, R0 ;  /* 0x0000001fff037819 */ /* 0x000fc80000011600 */
[----:B------:R-:W-:-:S04]  /*a980*/  LEA.HI.SX32 R3, R0, R3, 0x1c ;  /* 0x0000000300037211 */ /* 0x000fc800078fe2ff */
[----:B------:R-:W-:Y:S01]  /*a990*/  VIMNMX R150, R150, R3, PT ;  /* 0x0000000396967248 */ /* 0x000fe20003fe0100 */
        /* <DEDUP_REMOVED lines=16> */
.L_x_5245:
[----:B------:R-:W-:-:S13]  /*aaa0*/  ISETP.NE.AND P0, PT, R7, 0x1, PT ;  /* 0x000000010700780c */ /* 0x000fda0003f05270 */
[----:B------:R-:W0:Y:S02]  /*aab0*/  @P0 LDC.64 R4, c[0x0][0x9e8] ;  /* 0x00027a00ff040b82 */ /* 0x000e240000000a00 */
[----:B0-----:R-:W-:-:S05]  /*aac0*/  @P0 IMAD.HI.U32 R4, R0, R4, RZ ;  /* 0x0000000400040227 */ /* 0x001fca00078e00ff */
[----:B------:R-:W-:-:S07]  /*aad0*/  @P0 SHF.R.U32.HI R0, RZ, R5, R4 ;  /* 0x00000005ff000219 */ /* 0x000fce0000011604 */
.L_x_5246:
[----:B------:R-:W-:Y:S05]  /*aae0*/  BSYNC B0 ;  /* 0x0000000000007941 */ /* 0x000fea0003800000 */
.L_x_5244:
[----:B------:R-:W-:-:S05]  /*aaf0*/  IMAD R3, R0, R7, RZ ;  /* 0x0000000700037224 */ /* 0x000fca00078e02ff */
[----:B------:R-:W-:-:S07]  /*ab00*/  VIMNMX R2, R2, R3, !PT ;  /* 0x0000000302027248 */ /* 0x000fce0007fe0100 */
.L_x_5243:
[----:B------:R-:W-:Y:S01]  /*ab10*/  IMAD.HI R0, R2, 0x2aaaaaab, RZ ;  /* 0x2aaaaaab02007827 */ /* 0x000fe200078e02ff */
[----:B------:R-:W-:Y:S02]  /*ab20*/  PLOP3.LUT P0, PT, PT, PT, PT, 0x80, 0x0 ;  /* 0x000000000000781c */ /* 0x000fe40003f0f070 */
[----:B------:R-:W-:Y:S02]  /*ab30*/  CS2R R4, SRZ ;  /* 0x0000000000047805 */ /* 0x000fe4000001ff00 */
[----:B------:R-:W-:Y:S02]  /*ab40*/  CS2R R118, SRZ ;  /* 0x0000000000767805 */ /* 0x000fe4000001ff00 */
[----:B------:R-:W-:Y:S02]  /*ab50*/  CS2R R116, SRZ ;  /* 0x0000000000747805 */ /* 0x000fe4000001ff00 */
[----:B------:R-:W-:Y:S02]  /*ab60*/  SHF.R.U32.HI R3, RZ, 0x1f, R0 ;  /* 0x0000001fff037819 */ /* 0x000fe40000011600 */
[----:B------:R-:W-:-:S02]  /*ab70*/  CS2R R114, SRZ ;  /* 0x0000000000727805 */ /* 0x000fc4000001ff00 */
[----:B------:R-:W-:Y:S02]  /*ab80*/  CS2R R112, SRZ ;  /* 0x0000000000707805 */ /* 0x000fe4000001ff00 */
[----:B------:R-:W-:Y:S02]  /*ab90*/  CS2R R106, SRZ ;  /* 0x00000000006a7805 */ /* 0x000fe4000001ff00 */
[----:B------:R-:W-:Y:S01]  /*aba0*/  LEA.HI.SX32 R3, R0, R3, 0x1c ;  /* 0x0000000300037211 */ /* 0x000fe200078fe2ff */
[----:B------:R-:W-:Y:S01]  /*abb0*/  IMAD.MOV.U32 R110, RZ, RZ, RZ ;  /* 0x000000ffff6e7224 */ /* 0x000fe200078e00ff */
[----:B------:R-:W-:Y:S02]  /*abc0*/  CS2R R108, SRZ ;  /* 0x00000000006c7805 */ /* 0x000fe4000001ff00 */
[----:B------:R-:W-:Y:S02]  /*abd0*/  CS2R R62, SRZ ;  /* 0x00000000003e7805 */ /* 0x000fe4000001ff00 */
[----:B------:R-:W-:-:S02]  /*abe0*/  VIMNMX R211, RZ, R3, !PT ;  /* 0x00000003ffd37248 */ /* 0x000fc40007fe0100 */
[----:B------:R-:W-:Y:S01]  /*abf0*/  CS2R R104, SRZ ;  /* 0x0000000000687805 */ /* 0x000fe2000001ff00 */
[----:B------:R-:W-:Y:S01]  /*ac00*/  IMAD.MOV.U32 R103, RZ, RZ, RZ ;  /* 0x000000ffff677224 */ /* 0x000fe200078e00ff */
[----:B------:R-:W-:Y:S02]  /*ac10*/  CS2R R98, SRZ ;  /* 0x0000000000627805 */ /* 0x000fe4000001ff00 */
[----:B------:R-:W-:Y:S02]  /*ac20*/  ISETP.GT.AND P1, PT, R150, R211, PT ;  /* 0x000000d39600720c */ /* 0x000fe40003f24270 */
        /* <DEDUP_REMOVED lines=38> */
[----:B------:R-:W-:Y:S01]  /*ae90*/  CS2R R2, SRZ ;  /* 0x0000000000027805 */ /* 0x000fe2000001ff00 */
        /* <DEDUP_REMOVED lines=31> */
.L_x_5248:
        /* <DEDUP_REMOVED lines=12> */
.L_x_5252:
[----:B-1----:R1:W2:Y:S02]  /*b150*/  SYNCS.PHASECHK.TRANS64.TRYWAIT P0, [R16+URZ+0x30800], R3 ;  /* 0x03080003100075a7 */ /* 0x0022a4000800017f */
[----:B--2---:R-:W-:Y:S05]  /*b160*/  @!P0 NANOSLEEP.SYNCS 0x989680 ;  /* 0x009896800000895d */ /* 0x004fea0003900000 */
[----:B------:R-:W2:Y:S02]  /*b170*/  @!P0 SYNCS.PHASECHK.TRANS64 P0, [R16+URZ+0x30800], R3 ;  /* 0x03080003100085a7 */ /* 0x000ea4000800007f */
[----:B--2---:R-:W-:Y:S05]  /*b180*/  @!P0 BRA `(.L_x_5252) ;  /* 0xfffffffc00f08947 */ /* 0x004fea000383ffff */
.L_x_5251:
[----:B------:R-:W-:Y:S05]  /*b190*/  BSYNC B0 ;  /* 0x0000000000007941 */ /* 0x000fea0003800000 */
.L_x_5250:
[----:B------:R-:W-:Y:S05]  /*b1a0*/  BRA `(.L_x_5253) ;  /* 0x0000006c000c7947 */ /* 0x000fea0003800000 */
.L_x_5249:
[----:B------:R-:W2:Y:S01]  /*b1b0*/  LDL R0, [R1+0x48] ;  /* 0x0000480001007983 */ /* 0x000ea20000100800 */
[----:B------:R-:W-:Y:S02]  /*b1c0*/  ULDC.64 UR6, c[0x0][0x408] ;  /* 0x0001020000067ab9 */ /* 0x000fe40000000a00 */
[----:B-----5:R-:W-:Y:S01]  /*b1d0*/  IMAD.WIDE.U32 R26, R145, UR6, RZ ;  /* 0x00000006911a7c25 */ /* 0x020fe2000f8e00ff */
[----:B--2---:R-:W-:Y:S02]  /*b1e0*/  R2UR UR4, R0 ;  /* 0x00000000000472ca */ /* 0x004fe400000e0000 */
[----:B------:R-:W-:-:S11]  /*b1f0*/  SHF.R.S32.HI R0, RZ, 0x1f, R145 ;  /* 0x0000001fff007819 */ /* 0x000fd60000011491 */
[----:B------:R-:W-:-:S03]  /*b200*/  ULOP3.LUT UP0, URZ, UR4, 0x3ff, URZ, 0xc0, !UPT ;  /* 0x000003ff043f7892 */ /* 0x000fc6000f80c03f */
[----:B------:R-:W-:Y:S02]  /*b210*/  ULDC.64 UR4, c[0x0][0x3f8] ;  /* 0x0000fe0000047ab9 */ /* 0x000fe40000000a00 */
[C---:B------:R-:W-:Y:S01]  /*b220*/  IMAD R4, R0.reuse, UR4, RZ ;  /* 0x0000000400047c24 */ /* 0x040fe2000f8e02ff */
[----:B------:R-:W-:Y:S01]  /*b230*/  PLOP3.LUT P0, PT, PT, PT, UP0, 0x80, 0x0 ;  /* 0x000000000000781c */ /* 0x000fe20003f0f008 */
[----:B------:R-:W-:Y:S02]  /*b240*/  IMAD R0, R0, UR6, RZ ;  /* 0x0000000600007c24 */ /* 0x000fe4000f8e02ff */
[----:B------:R-:W-:-:S04]  /*b250*/  IMAD.WIDE.U32 R24, R145, UR4, RZ ;  /* 0x0000000491187c25 */ /* 0x000fc8000f8e00ff */
[C---:B------:R-:W-:Y:S02]  /*b260*/  IMAD R29, R145.reuse, UR5, R4 ;  /* 0x00000005911d7c24 */ /* 0x040fe4000f8e0204 */
[----:B------:R-:W-:Y:S02]  /*b270*/  IMAD R31, R145, UR7, R0 ;  /* 0x00000007911f7c24 */ /* 0x000fe4000f8e0200 */
[----:B------:R-:W-:Y:S02]  /*b280*/  IMAD.IADD R29, R29, 0x1, R25 ;  /* 0x000000011d1d7824 */ /* 0x000fe400078e0219 */
[----:B------:R-:W-:Y:S01]  /*b290*/  IMAD.IADD R31, R31, 0x1, R27 ;  /* 0x000000011f1f7824 */ /* 0x000fe200078e021b */
[----:B------:R-:W-:Y:S06]  /*b2a0*/  @!P0 BRA `(.L_x_5254) ;  /* 0x0000000000408947 */ /* 0x000fec0003800000 */
[----:B------:R-:W-:Y:S01]  /*b2b0*/  MOV R0, 0x0 ;  /* 0x0000000000007802 */ /* 0x000fe20000000f00 */
[----:B------:R-:W-:Y:S01]  /*b2c0*/  ULDC.64 UR4, c[0x4][0x1b8] ;  /* 0x01006e0000047ab9 */ /* 0x000fe20000000a00 */
[----:B------:R-:W-:Y:S01]  /*b2d0*/  ULDC.64 UR6, c[0x4][0xe8] ;  /* 0x01003a0000067ab9 */ /* 0x000fe20000000a00 */
[----:B------:R-:W-:Y:S01]  /*b2e0*/  IMAD.U32 R4, RZ, RZ, UR4 ;  /* 0x00000004ff047e24 */ /* 0x000fe2000f8e00ff */
[----:B------:R0:W1:Y:S01]  /*b2f0*/  LDC.64 R14, c[0x4][R0] ;  /* 0x01000000000e7b82 */ /* 0x0000620000000a00 */
[----:B------:R-:W-:Y:S01]  /*b300*/  MOV R5, UR5 ;  /* 0x0000000500057c02 */ /* 0x000fe20008000f00 */
        /* <DEDUP_REMOVED lines=10> */
.L_x_5254:
[----:B------:R-:W-:Y:S01]  /*b3b0*/  ULDC.U8 UR4, c[0x0][0x410] ;  /* 0x0001040000047ab9 */ /* 0x000fe20000000000 */
[----:B------:R-:W-:Y:S01]  /*b3c0*/  BSSY B0, `(.L_x_5255) ;  /* 0x0000699000007945 */ /* 0x000fe20003800000 */
[----:B------:R-:W-:Y:S01]  /*b3d0*/  ISETP.NE.AND P0, PT, RZ, UR4, PT ;  /* 0x00000004ff007c0c */ /* 0x000fe2000bf05270 */
[----:B------:R-:W-:-:S12]  /*b3e0*/  IMAD.IADD R10, R195, 0x1, R209 ;  /* 0x00000001c30a7824 */ /* 0x000fd800078e02d1 */
[----:B------:R-:W-:Y:S05]  /*b3f0*/  @!P0 BRA `(.L_x_5256) ;  /* 0x0000003400648947 */ /* 0x000fea0003800000 */
[----:B------:R-:W0:Y:S01]  /*b400*/  LDC R63, c[0x0][0x448] ;  /* 0x00011200ff3f7b82 */ /* 0x000e220000000800 */
[----:B------:R-:W-:Y:S01]  /*b410*/  LEA R3, R223, R10, 0x6 ;  /* 0x0000000adf037211 */ /* 0x000fe200078e30ff */
[----:B------:R-:W-:Y:S01]  /*b420*/  ULDC.64 UR4, c[0x0][0x3f8] ;  /* 0x0000fe0000047ab9 */ /* 0x000fe20000000a00 */
[----:B------:R-:W-:Y:S01]  /*b430*/  ULDC.64 UR6, c[0x0][0x408] ;  /* 0x0001020000067ab9 */ /* 0x000fe20000000a00 */
[----:B------:R-:W-:Y:S02]  /*b440*/  IMAD.MOV.U32 R8, RZ, RZ, R24 ;  /* 0x000000ffff087224 */ /* 0x000fe400078e0018 */
[----:B------:R-:W-:Y:S02]  /*b450*/  IMAD.MOV.U32 R9, RZ, RZ, R29 ;  /* 0x000000ffff097224 */ /* 0x000fe400078e001d */
        /* <DEDUP_REMOVED lines=13> */
[C---:B------:R-:W-:Y:S01]  /*b530*/  IMAD.WIDE.U32 R12, R3.reuse, UR6, R12 ;  /* 0x00000006030c7c25 */ /* 0x040fe2000f8e000c */
[----:B------:R-:W-:Y:S01]  /*b540*/  LEA R6, P0, R8, UR4, 0x1 ;  /* 0x0000000408067c11 */ /* 0x000fe2000f8008ff */
[----:B------:R-:W-:Y:S02]  /*b550*/  UMOV UR4, 0xffffffff ;  /* 0xffffffff00047882 */ /* 0x000fe40000000000 */
[----:B------:R-:W-:Y:S01]  /*b560*/  IMAD R3, R3, UR7, R0 ;  /* 0x0000000703037c24 */ /* 0x000fe2000f8e0200 */
[----:B------:R-:W-:Y:S01]  /*b570*/  ULDC.64 UR6, c[0x0][0x400] ;  /* 0x0001000000067ab9 */ /* 0x000fe20000000a00 */
[----:B------:R-:W-:Y:S01]  /*b580*/  IMAD.IADD R7, R9, 0x1, R7 ;  /* 0x0000000109077824 */ /* 0x000fe200078e0207 */
[----:B------:R-:W-:Y:S01]  /*b590*/  LEA R4, P1, R12, UR6, 0x1 ;  /* 0x000000060c047c11 */ /* 0x000fe2000f8208ff */
[----:B------:R-:W-:-:S03]  /*b5a0*/  IMAD.IADD R3, R13, 0x1, R3 ;  /* 0x000000010d037824 */ /* 0x000fc600078e0203 */
[----:B------:R-:W-:Y:S02]  /*b5b0*/  LEA.HI.X R7, R8, UR5, R7, 0x1, P0 ;  /* 0x0000000508077c11 */ /* 0x000fe400080f0c07 */
[----:B------:R-:W-:Y:S01]  /*b5c0*/  LEA.HI.X R8, R12, UR7, R3, 0x1, P1 ;  /* 0x000000070c087c11 */ /* 0x000fe200088f0c03 */
[----:B------:R-:W-:Y:S06]  /*b5d0*/  BRA.DIV UR4, `(.L_x_5257) ;  /* 0x000001e604ec7947 */ /* 0x000fec000b800000 */
[----:B------:R0:W1:Y:S04]  /*b5e0*/  SHFL.IDX PT, R3, R7, RZ, 0x1c1f ;  /* 0x001c1fff07037589 */ /* 0x00006800000e0000 */
[----:B------:R0:W2:Y:S04]  /*b5f0*/  SHFL.IDX PT, R0, R6, RZ, 0x1c1f ;  /* 0x001c1fff06007589 */ /* 0x0000a800000e0000 */
[----:B------:R0:W3:Y:S04]  /*b600*/  SHFL.IDX PT, R5, R8, RZ, 0x1c1f ;  /* 0x001c1fff08057589 */ /* 0x0000e800000e0000 */
[----:B------:R0:W4:Y:S02]  /*b610*/  SHFL.IDX PT, R14, R4, RZ, 0x1c1f ;  /* 0x001c1fff040e7589 */ /* 0x00012400000e0000 */
.L_x_5602:
        /* <DEDUP_REMOVED lines=16> */
[----:B------:R-:W-:Y:S01]  /*b720*/  ULDC UR4, c[0x0][0x3f4] ;  /* 0x0000fd0000047ab9 */ /* 0x000fe20000000800 */
[----:B------:R-:W-:Y:S02]  /*b730*/  CS2R R60, SRZ ;  /* 0x00000000003c7805 */ /* 0x000fe4000001ff00 */
[----:B------:R-:W-:Y:S02]  /*b740*/  ISETP.GE.AND P3, PT, R203, UR4, PT ;  /* 0x00000004cb007c0c */ /* 0x000fe4000bf66270 */
[----:B------:R-:W-:Y:S02]  /*b750*/  CS2R R58, SRZ ;  /* 0x00000000003a7805 */ /* 0x000fe4000001ff00 */
[----:B------:R-:W-:Y:S02]  /*b760*/  ISETP.GE.AND P2, PT, R201, UR4, PT ;  /* 0x00000004c9007c0c */ /* 0x000fe4000bf46270 */
[----:B------:R-:W-:Y:S02]  /*b770*/  ISETP.GE.AND P1, PT, R202, UR4, PT ;  /* 0x00000004ca007c0c */ /* 0x000fe4000bf26270 */
[----:B------:R-:W-:-:S02]  /*b780*/  ISETP.GE.AND P0, PT, R200, UR4, PT ;  /* 0x00000004c8007c0c */ /* 0x000fc4000bf06270 */
[----:B------:R-:W-:-:S03]  /*b790*/  ISETP.GE.AND P4, PT, R192, UR4, PT ;  /* 0x00000004c0007c0c */ /* 0x000fc6000bf86270 */
[C---:B------:R-:W-:Y:S01]  /*b7a0*/  @!P3 IMAD.SHL.U32 R27, R203.reuse, 0x2, RZ ;  /* 0x00000002cb1bb824 */ /* 0x040fe200078e00ff */
[----:B------:R-:W-:-:S03]  /*b7b0*/  @!P3 SHF.L.U64.HI R20, R203, 0x1, R232 ;  /* 0x00000001cb14b819 */ /* 0x000fc600000102e8 */
[C---:B------:R-:W-:Y:S01]  /*b7c0*/  @!P2 IMAD.SHL.U32 R31, R201.reuse, 0x2, RZ ;  /* 0x00000002c91fa824 */ /* 0x040fe200078e00ff */
[----:B------:R-:W-:Y:S02]  /*b7d0*/  @!P2 SHF.L.U64.HI R12, R201, 0x1, R231 ;  /* 0x00000001c90ca819 */ /* 0x000fe400000102e7 */
[-C--:B--2---:R-:W-:Y:S01]  /*b7e0*/  @!P3 IADD3 R24, P6, R0, R27.reuse, RZ ;  /* 0x0000001b0018b210 */ /* 0x084fe20007fde0ff */
[----:B------:R-:W-:Y:S01]  /*b7f0*/  @!P0 IMAD.SHL.U32 R65, R200, 0x2, RZ ;  /* 0x00000002c8418824 */ /* 0x000fe200078e00ff */
[----:B----4-:R-:W-:Y:S01]  /*b800*/  @!P3 IADD3 R26, P5, R14, R27, RZ ;  /* 0x0000001b0e1ab210 */ /* 0x010fe20007fbe0ff */
[----:B-1----:R-:W-:Y:S01]  /*b810*/  @!P4 IMAD.MOV.U32 R13, RZ, RZ, R3 ;  /* 0x000000ffff0dc224 */ /* 0x002fe200078e0003 */
[----:B------:R-:W-:Y:S01]  /*b820*/  @!P1 SHF.L.U32 R39, R202, 0x1, RZ ;  /* 0x00000001ca279819 */ /* 0x000fe200000006ff */
[--C-:B------:R-:W-:Y:S01]  /*b830*/  @!P3 IMAD.X R25, R3, 0x1, R20.reuse, P6 ;  /* 0x000000010319b824 */ /* 0x100fe200030e0614 */
[-C--:B------:R-:W-:Y:S01]  /*b840*/  @!P2 IADD3 R28, P6, R0, R31.reuse, RZ ;  /* 0x0000001f001ca210 */ /* 0x080fe20007fde0ff */
[----:B---3--:R-:W-:Y:S01]  /*b850*/  @!P3 IMAD.X R27, R5, 0x1, R20, P5 ;  /* 0x00000001051bb824 */ /* 0x008fe200028e0614 */
[----:B------:R-:W-:Y:S01]  /*b860*/  @!P2 IADD3 R30, P5, R14, R31, RZ ;  /* 0x0000001f0e1ea210 */ /* 0x000fe20007fbe0ff */
[----:B------:R-:W-:Y:S01]  /*b870*/  @!P4 IMAD.MOV.U32 R15, RZ, RZ, R5 ;  /* 0x000000ffff0fc224 */ /* 0x000fe200078e0005 */
[----:B------:R-:W-:Y:S01]  /*b880*/  @!P1 SHF.L.U64.HI R20, R202, 0x1, R230 ;  /* 0x00000001ca149819 */ /* 0x000fe200000102e6 */
[--C-:B------:R-:W-:Y:S01]  /*b890*/  @!P2 IMAD.X R29, R3, 0x1, R12.reuse, P6 ;  /* 0x00000001031da824 */ /* 0x100fe200030e060c */
[-C--:B------:R-:W-:Y:S01]  /*b8a0*/  @!P1 IADD3 R36, P6, R0, R39.reuse, RZ ;  /* 0x0000002700249210 */ /* 0x080fe20007fde0ff */
[----:B------:R-:W-:Y:S01]  /*b8b0*/  @!P2 IMAD.X R31, R5, 0x1, R12, P5 ;  /* 0x00000001051fa824 */ /* 0x000fe200028e060c */
[----:B------:R-:W-:Y:S01]  /*b8c0*/  ISETP.GE.AND P5, PT, R204, UR4, PT ;  /* 0x00000004cc007c0c */ /* 0x000fe2000bfa6270 */
[----:B------:R-:W-:Y:S01]  /*b8d0*/  @!P4 IMAD.MOV.U32 R12, RZ, RZ, R0 ;  /* 0x000000ffff0cc224 */ /* 0x000fe200078e0000 */
[----:B------:R-:W-:Y:S01]  /*b8e0*/  @!P0 SHF.L.U64.HI R34, R200, 0x1, R229 ;  /* 0x00000001c8228819 */ /* 0x000fe200000102e5 */
[----:B------:R-:W-:Y:S01]  /*b8f0*/  @!P1 IMAD.X R37, R3, 0x1, R20, P6 ;  /* 0x0000000103259824 */ /* 0x000fe200030e0614 */
[----:B------:R-:W-:Y:S01]  /*b900*/  @!P1 IADD3 R38, P6, R14, R39, RZ ;  /* 0x000000270e269210 */ /* 0x000fe20007fde0ff */
[----:B------:R-:W-:-:S03]  /*b910*/  @!P4 IMAD.WIDE R12, R192, 0x2, R12 ;  /* 0x00000002c00cc825 */ /* 0x000fc600078e020c */
[----:B------:R-:W-:Y:S01]  /*b920*/  @!P1 IADD3.X R39, R5, R20, RZ, P6, !PT ;  /* 0x0000001405279210 */ /* 0x000fe200037fe4ff */
[----:B------:R-:W-:Y:S01]  /*b930*/  @!P4 IMAD.WIDE R20, R192, 0x2, R14 ;  /* 0x00000002c014c825 */ /* 0x000fe200078e020e */
[-C--:B------:R-:W-:Y:S01]  /*b940*/  @!P0 IADD3 R44, P6, R0, R65.reuse, RZ ;  /* 0x00000041002c8210 */ /* 0x080fe20007fde0ff */
[----:B------:R1:W5:Y:S02]  /*b950*/  @!P4 LD.E.64 R60, desc[UR60][R12.64] ;  /* 0x0000003c0c3cc980 */ /* 0x000364000c101b00 */
[----:B------:R-:W-:Y:S02]  /*b960*/  @!P5 IMAD.SHL.U32 R15, R204, 0x2, RZ ;  /* 0x00000002cc0fd824 */ /* 0x000fe400078e00ff */
[----:B------:R-:W-:Y:S01]  /*b970*/  @!P0 IMAD.X R45, R3, 0x1, R34, P6 ;  /* 0x00000001032d8824 */ /* 0x000fe200030e0622 */
[----:B------:R-:W-:Y:S01]  /*b980*/  @!P0 IADD3 R64, P6, R14, R65, RZ ;  /* 0x000000410e408210 */ /* 0x000fe20007fde0ff */
[----:B------:R1:W5:Y:S01]  /*b990*/  @!P4 LD.E.64 R58, desc[UR60][R20.64] ;  /* 0x0000003c143ac980 */ /* 0x000362000c101b00 */
[----:B------:R-:W-:-:S02]  /*b9a0*/  @!P5 SHF.L.U64.HI R32, R204, 0x1, R228 ;  /* 0x00000001cc20d819 */ /* 0x000fc400000102e4 */
[----:B------:R-:W-:Y:S02]  /*b9b0*/  CS2R R56, SRZ ;  /* 0x0000000000387805 */ /* 0x000fe4000001ff00 */
[-C--:B------:R-:W-:Y:S01]  /*b9c0*/  @!P5 IADD3 R66, P4, R0, R15.reuse, RZ ;  /* 0x0000000f0042d210 */ /* 0x080fe20007f9e0ff */
[----:B------:R-:W-:Y:S01]  /*b9d0*/  @!P0 IMAD.X R65, R5, 0x1, R34, P6 ;  /* 0x0000000105418824 */ /* 0x000fe200030e0622 */
[----:B------:R-:W-:Y:S02]  /*b9e0*/  @!P5 IADD3 R14, P6, R14, R15, RZ ;  /* 0x0000000f0e0ed210 */ /* 0x000fe40007fde0ff */
[----:B------:R-:W-:Y:S02]  /*b9f0*/  CS2R R54, SRZ ;  /* 0x0000000000367805 */ /* 0x000fe4000001ff00 */
[----:B------:R-:W-:Y:S01]  /*ba00*/  CS2R R52, SRZ ;  /* 0x0000000000347805 */ /* 0x000fe2000001ff00 */
[--C-:B------:R-:W-:Y:S01]  /*ba10*/  @!P5 IMAD.X R67, R3, 0x1, R32.reuse, P4 ;  /* 0x000000010343d824 */ /* 0x100fe200020e0620 */
[----:B------:R-:W-:Y:S01]  /*ba20*/  CS2R R50, SRZ ;  /* 0x0000000000327805 */ /* 0x000fe2000001ff00 */
[----:B------:R-:W-:Y:S01]  /*ba30*/  @!P5 IMAD.X R15, R5, 0x1, R32, P6 ;  /* 0x00000001050fd824 */ /* 0x000fe200030e0620 */
[----:B------:R-:W-:-:S02]  /*ba40*/  CS2R R48, SRZ ;  /* 0x0000000000307805 */ /* 0x000fc4000001ff00 */
[----:B------:R-:W-:Y:S02]  /*ba50*/  CS2R R46, SRZ ;  /* 0x00000000002e7805 */ /* 0x000fe4000001ff00 */
[----:B------:R-:W-:Y:S02]  /*ba60*/  CS2R R42, SRZ ;  /* 0x00000000002a7805 */ /* 0x000fe4000001ff00 */
[----:B------:R-:W-:Y:S02]  /*ba70*/  CS2R R40, SRZ ;  /* 0x0000000000287805 */ /* 0x000fe4000001ff00 */
[----:B------:R-:W-:Y:S02]  /*ba80*/  CS2R R32, SRZ ;  /* 0x0000000000207805 */ /* 0x000fe4000001ff00 */
[----:B------:R-:W-:Y:S01]  /*ba90*/  CS2R R34, SRZ ;  /* 0x0000000000227805 */ /* 0x000fe2000001ff00 */
[----:B------:R1:W5:Y:S04]  /*baa0*/  @!P3 LD.E.64 R56, desc[UR60][R24.64] ;  /* 0x0000003c1838b980 */ /* 0x000368000c101b00 */
        /* <DEDUP_REMOVED lines=9> */
.L_x_5259:
[----:B------:R-:W-:Y:S05]  /*bb40*/  BSYNC B1 ;  /* 0x0000000000017941 */ /* 0x000fea0003800000 */
.L_x_5258:
[----:B--2--5:R-:W-:Y:S01]  /*bb50*/  IMAD.MOV.U32 R0, RZ, RZ, R34 ;  /* 0x000000ffff007224 */ /* 0x024fe200078e0022 */
[----:B---3--:R-:W-:Y:S01]  /*bb60*/  MOV R5, R40 ;  /* 0x0000002800057202 */ /* 0x008fe20000000f00 */
[----:B-1----:R-:W-:Y:S01]  /*bb70*/  IMAD.MOV.U32 R3, RZ, RZ, R35 ;  /* 0x000000ffff037224 */ /* 0x002fe200078e0023 */
[----:B------:R-:W-:Y:S01]  /*bb80*/  UMOV UR4, 0xffffffff ;  /* 0xffffffff00047882 */ /* 0x000fe20000000000 */
[----:B------:R-:W-:Y:S01]  /*bb90*/  IMAD.MOV.U32 R9, RZ, RZ, R41 ;  /* 0x000000ffff097224 */ /* 0x000fe200078e0029 */
[----:B------:R-:W-:Y:S02]  /*bba0*/  CS2R R30, SRZ ;  /* 0x00000000001e7805 */ /* 0x000fe4000001ff00 */
[----:B------:R-:W-:Y:S01]  /*bbb0*/  PRMT R77, R3, 0x5410, R0 ;  /* 0x00005410034d7816 */ /* 0x000fe20000000000 */
[----:B------:R-:W-:Y:S01]  /*bbc0*/  IMAD.MOV.U32 R0, RZ, RZ, R46 ;  /* 0x000000ffff007224 */ /* 0x000fe200078e002e */
[----:B------:R-:W-:Y:S01]  /*bbd0*/  PRMT R78, R5, 0x5410, R9 ;  /* 0x00005410054e7816 */ /* 0x000fe20000000009 */
[----:B------:R-:W-:-:S02]  /*bbe0*/  IMAD.MOV.U32 R3, RZ, RZ, R47 ;  /* 0x000000ffff037224 */ /* 0x000fc400078e002f */
[----:B------:R-:W-:Y:S02]  /*bbf0*/  IMAD.MOV.U32 R5, RZ, RZ, R50 ;  /* 0x000000ffff057224 */ /* 0x000fe400078e0032 */
[----:B------:R-:W-:Y:S01]  /*bc00*/  IMAD.MOV.U32 R9, RZ, RZ, R51 ;  /* 0x000000ffff097224 */ /* 0x000fe200078e0033 */
[----:B------:R-:W-:Y:S01]  /*bc10*/  PRMT R80, R0, 0x5410, R3 ;  /* 0x0000541000507816 */ /* 0x000fe20000000003 */
        /* <DEDUP_REMOVED lines=30> */
[----:B------:R1:W1:Y:S04]  /*be00*/  SHFL.IDX PT, R5, R8, 0x1, 0x1c1f ;  /* 0x003c1f0008057f89 */ /* 0x00026800000e0000 */
[----:B0-----:R-:W0:Y:S02]  /*be10*/  SHFL.IDX PT, R4, R4, 0x1, 0x1c1f ;  /* 0x003c1f0004047f89 */ /* 0x001e2400000e0000 */
.L_x_5608:
[----:B------:R-:W-:Y:S01]  /*be20*/  VIADD R10, R10, 0x40 ;  /* 0x000000400a0a7836 */ /* 0x000fe20000000000 */
[----:B-1----:R-:W-:Y:S01]  /*be30*/  LOP3.LUT R6, R206, 0x18, R18, 0xf8, !PT ;  /* 0x00000018ce067812 */ /* 0x002fe200078ef812 */
[----:B------:R-:W-:Y:S01]  /*be40*/  BSSY B1, `(.L_x_5261) ;  /* 0x0000053000017945 */ /* 0x000fe20003800000 */
[----:B------:R-:W-:Y:S02]  /*be50*/  LOP3.LUT P0, RZ, R215, 0x4, RZ, 0xc0, !PT ;  /* 0x00000004d7ff7812 */ /* 0x000fe4000780c0ff */
[----:B------:R-:W-:Y:S02]  /*be60*/  CS2R R36, SRZ ;  /* 0x0000000000247805 */ /* 0x000fe4000001ff00 */
[----:B------:R-:W-:Y:S02]  /*be70*/  ISETP.GE.AND P1, PT, R10, R63, PT ;  /* 0x0000003f0a00720c */ /* 0x000fe40003f26270 */
[----:B------:R-:W-:Y:S02]  /*be80*/  CS2R R26, SRZ ;  /* 0x00000000001a7805 */ /* 0x000fe4000001ff00 */
[----:B------:R-:W-:-:S02]  /*be90*/  LOP3.LUT R7, R6, R207, RZ, 0x3c, !PT ;  /* 0x000000cf06077212 */ /* 0x000fc400078e3cff */
[----:B------:R-:W-:Y:S02]  /*bea0*/  CS2R R20, SRZ ;  /* 0x0000000000147805 */ /* 0x000fe4000001ff00 */
[----:B------:R-:W-:Y:S02]  /*beb0*/  CS2R R12, SRZ ;  /* 0x00000000000c7805 */ /* 0x000fe4000001ff00 */
[----:B------:R-:W-:Y:S02]  /*bec0*/  CS2R R8, SRZ ;  /* 0x0000000000087805 */ /* 0x000fe4000001ff00 */
[----:B------:R-:W-:Y:S01]  /*bed0*/  CS2R R44, SRZ ;  /* 0x00000000002c7805 */ /* 0x000fe2000001ff00 */
[----:B------:R-:W-:Y:S01]  /*bee0*/  IMAD.IADD R7, R208, 0x1, R7 ;  /* 0x00000001d0077824 */ /* 0x000fe200078e0207 */
[----:B------:R-:W-:Y:S02]  /*bef0*/  CS2R R38, SRZ ;  /* 0x0000000000267805 */ /* 0x000fe4000001ff00 */
[----:B------:R-:W-:-:S02]  /*bf00*/  CS2R R28, SRZ ;  /* 0x00000000001c7805 */ /* 0x000fc4000001ff00 */
[----:B------:R-:W-:Y:S02]  /*bf10*/  CS2R R24, SRZ ;  /* 0x0000000000187805 */ /* 0x000fe4000001ff00 */
[----:B----4-:R-:W-:Y:S01]  /*bf20*/  CS2R R14, SRZ ;  /* 0x00000000000e7805 */ /* 0x010fe2000001ff00 */
[----:B------:R-:W-:Y:S01]  /*bf30*/  IMAD R62, R7, 0x2, R16 ;  /* 0x00000002073e7824 */ /* 0x000fe200078e0210 */
        /* <DEDUP_REMOVED lines=8> */
[----:B------:R-:W-:-:S05]  /*bfc0*/  ISETP.GE.AND P1, PT, R200, UR4, PT ;  /* 0x00000004c8007c0c */ /* 0x000fca000bf26270 */
[C---:B------:R-:W-:Y:S01]  /*bfd0*/  @!P4 IMAD.SHL.U32 R9, R203.reuse, 0x2, RZ ;  /* 0x00000002cb09c824 */ /* 0x040fe200078e00ff */
[----:B------:R-:W-:-:S03]  /*bfe0*/  @!P4 SHF.L.U64.HI R6, R203, 0x1, R232 ;  /* 0x00000001cb06c819 */ /* 0x000fc600000102e8 */
[C---:B------:R-:W-:Y:S01]  /*bff0*/  @!P3 IMAD.SHL.U32 R71, R201.reuse, 0x2, RZ ;  /* 0x00000002c947b824 */ /* 0x040fe200078e00ff */
[----:B------:R-:W-:Y:S02]  /*c000*/  @!P3 SHF.L.U64.HI R12, R201, 0x1, R231 ;  /* 0x00000001c90cb819 */ /* 0x000fe400000102e7 */
[-C--:B---3--:R-:W-:Y:S01]  /*c010*/  @!P4 IADD3 R10, P5, R0, R9.reuse, RZ ;  /* 0x00000009000ac210 */ /* 0x088fe20007fbe0ff */
[----:B------:R-:W-:Y:S01]  /*c020*/  @!P1 IMAD.SHL.U32 R7, R200, 0x2, RZ ;  /* 0x00000002c8079824 */ /* 0x000fe200078e00ff */
[----:B0-----:R-:W-:Y:S02]  /*c030*/  @!P4 IADD3 R8, P6, R4, R9, RZ ;  /* 0x000000090408c210 */ /* 0x001fe40007fde0ff */
[----:B------:R-:W-:Y:S01]  /*c040*/  @!P2 SHF.L.U32 R67, R202, 0x1, RZ ;  /* 0x00000001ca43a819 */ /* 0x000fe200000006ff */
[--C-:B--2---:R-:W-:Y:S01]  /*c050*/  @!P4 IMAD.X R11, R3, 0x1, R6.reuse, P5 ;  /* 0x00000001030bc824 */ /* 0x104fe200028e0606 */
[----:B------:R-:W-:Y:S01]  /*c060*/  @!P3 IADD3 R74, P5, R0, R71, RZ ;  /* 0x00000047004ab210 */ /* 0x000fe20007fbe0ff */
[----:B------:R-:W-:Y:S01]  /*c070*/  @!P4 IMAD.X R9, R5, 0x1, R6, P6 ;  /* 0x000000010509c824 */ /* 0x000fe200030e0606 */
[----:B------:R-:W-:-:S02]  /*c080*/  @!P2 SHF.L.U64.HI R14, R202, 0x1, R230 ;  /* 0x00000001ca0ea819 */ /* 0x000fc400000102e6 */
[----:B------:R-:W-:Y:S01]  /*c090*/  @!P3 IADD3 R70, P6, R4, R71, RZ ;  /* 0x000000470446b210 */ /* 0x000fe20007fde0ff */
[--C-:B------:R-:W-:Y:S01]  /*c0a0*/  @!P3 IMAD.X R75, R3, 0x1, R12.reuse, P5 ;  /* 0x00000001034bb824 */ /* 0x100fe200028e060c */
[-C--:B------:R-:W-:Y:S02]  /*c0b0*/  @!P2 IADD3 R68, P5, R0, R67.reuse, RZ ;  /* 0x000000430044a210 */ /* 0x080fe40007fbe0ff */
[----:B------:R-:W-:Y:S01]  /*c0c0*/  @!P1 SHF.L.U64.HI R20, R200, 0x1, R229 ;  /* 0x00000001c8149819 */ /* 0x000fe200000102e5 */
[----:B------:R-:W-:Y:S01]  /*c0d0*/  @!P3 IMAD.X R71, R5, 0x1, R12, P6 ;  /* 0x000000010547b824 */ /* 0x000fe200030e060c */
[----:B------:R-:W-:Y:S01]  /*c0e0*/  @!P2 IADD3 R66, P6, R4, R67, RZ ;  /* 0x000000430442a210 */ /* 0x000fe20007fde0ff */
[----:B------:R-:W-:Y:S01]  /*c0f0*/  @!P2 IMAD.X R69, R3, 0x1, R14, P5 ;  /* 0x000000010345a824 */ /* 0x000fe200028e060e */
[----:B------:R-:W-:-:S03]  /*c100*/  @!P1 IADD3 R64, P5, R0, R7, RZ ;  /* 0x0000000700409210 */ /* 0x000fc60007fbe0ff */
[----:B------:R-:W-:Y:S01]  /*c110*/  @!P2 IMAD.X R67, R5, 0x1, R14, P6 ;  /* 0x000000010543a824 */ /* 0x000fe200030e060e */
[----:B------:R-:W-:Y:S01]  /*c120*/  ISETP.GE.AND P6, PT, R192, UR4, PT ;  /* 0x00000004c0007c0c */ /* 0x000fe2000bfc6270 */
[----:B------:R-:W-:Y:S01]  /*c130*/  @!P1 IMAD.X R65, R3, 0x1, R20, P5 ;  /* 0x0000000103419824 */ /* 0x000fe200028e0614 */
[----:B------:R-:W-:-:S04]  /*c140*/  @!P1 IADD3 R6, P5, R4, R7, RZ ;  /* 0x0000000704069210 */ /* 0x000fc80007fbe0ff */
[----:B------:R-:W-:Y:S02]  /*c150*/  @!P1 IADD3.X R7, R5, R20, RZ, P5, !PT ;  /* 0x0000001405079210 */ /* 0x000fe40002ffe4ff */
[----:B------:R-:W-:-:S05]  /*c160*/  ISETP.GE.AND P5, PT, R204, UR4, PT ;  /* 0x00000004cc007c0c */ /* 0x000fca000bfa6270 */
[----:B------:R-:W-:Y:S02]  /*c170*/  @!P6 IMAD.MOV.U32 R12, RZ, RZ, R0 ;  /* 0x000000ffff0ce224 */ /* 0x000fe400078e0000 */
[----:B------:R-:W-:Y:S02]  /*c180*/  @!P6 IMAD.MOV.U32 R13, RZ, RZ, R3 ;  /* 0x000000ffff0de224 */ /* 0x000fe400078e0003 */
[----:B------:R-:W-:-:S04]  /*c190*/  @!P6 IMAD.WIDE R14, R192, 0x2, R4 ;  /* 0x00000002c00ee825 */ /* 0x000fc800078e0204 */
[----:B------:R-:W-:Y:S01]  /*c1a0*/  @!P6 IMAD.WIDE R12, R192, 0x2, R12 ;  /* 0x00000002c00ce825 */ /* 0x000fe200078e020c */
[----:B------:R0:W5:Y:S03]  /*c1b0*/  @!P6 LD.E.64 R30, desc[UR60][R14.64] ;  /* 0x0000003c0e1ee980 */ /* 0x000166000c101b00 */
[C---:B------:R-:W-:Y:S01]  /*c1c0*/  @!P5 IMAD.SHL.U32 R21, R204.reuse, 0x2, RZ ;  /* 0x00000002cc15d824 */ /* 0x040fe200078e00ff */
[----:B------:R1:W5:Y:S01]  /*c1d0*/  @!P6 LD.E.64 R44, desc[UR60][R12.64] ;  /* 0x0000003c0c2ce980 */ /* 0x000362000c101b00 */
[----:B------:R-:W-:-:S03]  /*c1e0*/  @!P5 SHF.L.U64.HI R20, R204, 0x1, R228 ;  /* 0x00000001cc14d819 */ /* 0x000fc600000102e4 */
[-C--:B------:R-:W-:Y:S02]  /*c1f0*/  @!P5 IADD3 R72, P6, R0, R21.reuse, RZ ;  /* 0x000000150048d210 */ /* 0x080fe40007fde0ff */
[----:B------:R-:W-:Y:S02]  /*c200*/  CS2R R38, SRZ ;  /* 0x0000000000267805 */ /* 0x000fe4000001ff00 */
[----:B------:R-:W-:Y:S01]  /*c210*/  CS2R R36, SRZ ;  /* 0x0000000000247805 */ /* 0x000fe2000001ff00 */
[----:B------:R-:W-:Y:S01]  /*c220*/  @!P5 IMAD.X R73, R3, 0x1, R20, P6 ;  /* 0x000000010349d824 */ /* 0x000fe200030e0614 */
[----:B------:R-:W-:Y:S02]  /*c230*/  @!P5 IADD3 R4, P6, R4, R21, RZ ;  /* 0x000000150404d210 */ /* 0x000fe40007fde0ff */
[----:B------:R2:W5:Y:S01]  /*c240*/  @!P4 LD.E.64 R38, desc[UR60][R10.64] ;  /* 0x0000003c0a26c980 */ /* 0x000562000c101b00 */
[----:B------:R-:W-:Y:S02]  /*c250*/  CS2R R28, SRZ ;  /* 0x00000000001c7805 */ /* 0x000fe4000001ff00 */
[----:B------:R-:W-:-:S02]  /*c260*/  CS2R R26, SRZ ;  /* 0x00000000001a7805 */ /* 0x000fc4000001ff00 */
[----:B------:R-:W-:Y:S01]  /*c270*/  CS2R R24, SRZ ;  /* 0x0000000000187805 */ /* 0x000fe2000001ff00 */
[----:B------:R-:W-:Y:S01]  /*c280*/  @!P5 IMAD.X R5, R5, 0x1, R20, P6 ;  /* 0x000000010505d824 */ /* 0x000fe200030e0614 */
[----:B------:R3:W5:Y:S01]  /*c290*/  @!P4 LD.E.64 R36, desc[UR60][R8.64] ;  /* 0x0000003c0824c980 */ /* 0x000762000c101b00 */
[----:B------:R-:W-:Y:S02]  /*c2a0*/  CS2R R20, SRZ ;  /* 0x0000000000147805 */ /* 0x000fe4000001ff00 */
[----:B0-----:R-:W-:Y:S02]  /*c2b0*/  CS2R R14, SRZ ;  /* 0x00000000000e7805 */ /* 0x001fe4000001ff00 */
[----:B-1----:R-:W-:Y:S01]  /*c2c0*/  CS2R R12, SRZ ;  /* 0x00000000000c7805 */ /* 0x002fe2000001ff00 */
[----:B------:R1:W5:Y:S01]  /*c2d0*/  @!P3 LD.E.64 R28, desc[UR60][R74.64] ;  /* 0x0000003c4a1cb980 */ /* 0x000362000c101b00 */
[----:B--2---:R-:W-:-:S03]  /*c2e0*/  CS2R R10, SRZ ;  /* 0x00000000000a7805 */ /* 0x004fc6000001ff00 */
[----:B------:R1:W5:Y:S01]  /*c2f0*/  @!P3 LD.E.64 R26, desc[UR60][R70.64] ;  /* 0x0000003c461ab980 */ /* 0x000362000c101b00 */
[----:B---3--:R-:W-:-:S03]  /*c300*/  CS2R R8, SRZ ;  /* 0x0000000000087805 */ /* 0x008fc6000001ff00 */
[----:B------:R1:W5:Y:S04]  /*c310*/  @!P2 LD.E.64 R24, desc[UR60][R68.64] ;  /* 0x0000003c4418a980 */ /* 0x000368000c101b00 */
[----:B------:R1:W5:Y:S04]  /*c320*/  @!P2 LD.E.64 R20, desc[UR60][R66.64] ;  /* 0x0000003c4214a980 */ /* 0x000368000c101b00 */
[----:B------:R1:W5:Y:S04]  /*c330*/  @!P1 LD.E.64 R14, desc[UR60][R64.64] ;  /* 0x0000003c400e9980 */ /* 0x000368000c101b00 */
[----:B------:R1:W5:Y:S04]  /*c340*/  @!P1 LD.E.64 R12, desc[UR60][R6.64] ;  /* 0x0000003c060c9980 */ /* 0x000368000c101b00 */
[----:B------:R1:W5:Y:S04]  /*c350*/  @!P5 LD.E.64 R10, desc[UR60][R72.64] ;  /* 0x0000003c480ad980 */ /* 0x000368000c101b00 */
[----:B------:R1:W5:Y:S02]  /*c360*/  @!P5 LD.E.64 R8, desc[UR60][R4.64] ;  /* 0x0000003c0408d980 */ /* 0x000364000c101b00 */
.L_x_5262:
[----:B------:R-:W-:Y:S05]  /*c370*/  BSYNC B1 ;  /* 0x0000000000017941 */ /* 0x000fea0003800000 */
.L_x_5261:
[----:B01---5:R-:W-:Y:S01]  /*c380*/  IMAD.MOV.U32 R4, RZ, RZ, R30 ;  /* 0x000000ffff047224 */ /* 0x023fe200078e001e */
[----:B--2---:R-:W-:Y:S01]  /*c390*/  LEA.HI R3, R221, R221, RZ, 0x1 ;  /* 0x000000dddd037211 */ /* 0x004fe200078f08ff */
[C---:B------:R-:W-:Y:S01]  /*c3a0*/  VIADD R5, R62.reuse, 0x12400 ;  /* 0x000124003e057836 */ /* 0x040fe20000000000 */
[----:B------:R-:W-:Y:S01]  /*c3b0*/  VIADDMNMX R68, R63, -R209, 0x80, PT ;  /* 0x000000803f447446 */ /* 0x000fe200038009d1 */
[----:B---3--:R-:W-:Y:S01]  /*c3c0*/  VIADD R0, R62, 0x12440 ;  /* 0x000124403e007836 */ /* 0x008fe20000000000 */
[----:B------:R-:W-:Y:S01]  /*c3d0*/  PRMT R73, R4, 0x7610, R73 ;  /* 0x0000761004497816 */ /* 0x000fe20000000049 */
[----:B------:R-:W-:Y:S01]  /*c3e0*/  IMAD.MOV.U32 R6, RZ, RZ, R36 ;  /* 0x000000ffff067224 */ /* 0x000fe200078e0024 */
[----:B------:R-:W-:Y:S01]  /*c3f0*/  LOP3.LUT R4, R3, 0xfffffffe, RZ, 0xc0, !PT ;  /* 0xfffffffe03047812 */ /* 0x000fe200078ec0ff */
[----:B------:R-:W-:Y:S01]  /*c400*/  IMAD.MOV.U32 R7, RZ, RZ, R37 ;  /* 0x000000ffff077224 */ /* 0x000fe200078e0025 */
[----:B------:R-:W-:Y:S01]  /*c410*/  @P0 IADD3 R0, R5, -0x40, RZ ;  /* 0xffffffc005000810 */ /* 0x000fe20007ffe0ff */
[----:B------:R-:W-:Y:S01]  /*c420*/  IMAD.MOV.U32 R5, RZ, RZ, R31 ;  /* 0x000000ffff057224 */ /* 0x000fe200078e001f */
[----:B------:R-:W-:Y:S01]  /*c430*/  BSSY B1, `(.L_x_5263) ;  /* 0x0000028000017945 */ /* 0x000fe20003800000 */
[----:B------:R-:W-:Y:S01]  /*c440*/  IMAD.IADD R4, R221, 0x1, -R4 ;  /* 0x00000001dd047824 */ /* 0x000fe200078e0a04 */
[----:B------:R-:W-:Y:S01]  /*c450*/  PRMT R71, R6, 0x5410, R7 ;  /* 0x0000541006477816 */ /* 0x000fe20000000007 */
[----:B------:R-:W-:Y:S01]  /*c460*/  IMAD.MOV.U32 R3, RZ, RZ, R26 ;  /* 0x000000ffff037224 */ /* 0x000fe200078e001a */
[----:B------:R-:W-:Y:S01]  /*c470*/  PRMT R73, R73, 0x5410, R5 ;  /* 0x0000541049497816 */ /* 0x000fe20000000005 */
[----:B------:R-:W-:Y:S01]  /*c480*/  IMAD.MOV.U32 R6, RZ, RZ, R27 ;  /* 0x000000ffff067224 */ /* 0x000fe200078e001b */
[----:B------:R-:W-:Y:S01]  /*c490*/  SHF.L.U32 R5, R4, 0x1f, RZ ;  /* 0x0000001f04057819 */ /* 0x000fe200000006ff */
[----:B------:R-:W-:Y:S01]  /*c4a0*/  IMAD.MOV.U32 R7, RZ, RZ, R20 ;  /* 0x000000ffff077224 */ /* 0x000fe200078e0014 */
[----:B------:R-:W-:Y:S01]  /*c4b0*/  MOV R4, R12 ;  /* 0x0000000c00047202 */ /* 0x000fe20000000f00 */
[----:B------:R-:W-:Y:S01]  /*c4c0*/  IMAD.MOV.U32 R65, RZ, RZ, R38 ;  /* 0x000000ffff417224 */ /* 0x000fe200078e0026 */
[----:B------:R-:W0:Y:S01]  /*c4d0*/  SYNCS.PHASECHK.TRANS64.TRYWAIT P0, [R16+URZ+0x30800], R5 ;  /* 0x03080005100075a7 */ /* 0x000e22000800017f */
        /* <DEDUP_REMOVED lines=12> */
[----:B------:R-:W-:Y:S01]  /*c5a0*/  ISETP.GE.AND P1, PT, R195, R68, PT ;  /* 0x00000044c300720c */ /* 0x000fe20003f26270 */
[----:B------:R-:W-:Y:S01]  /*c5b0*/  IMAD.MOV.U32 R7, RZ, RZ, R45 ;  /* 0x000000ffff077224 */ /* 0x000fe200078e002d */
[----:B------:R-:W-:Y:S01]  /*c5c0*/  PRMT R3, R3, 0x5410, R4 ;  /* 0x0000541003037816 */ /* 0x000fe20000000004 */
        /* <DEDUP_REMOVED lines=8> */
[----:B------:R-:W-:-:S03]  /*c650*/  IMAD.MOV.U32 R7, RZ, RZ, R14 ;  /* 0x000000ffff077224 */ /* 0x000fc600078e000e */
[----:B------:R-:W-:Y:S01]  /*c660*/  PRMT R67, R4, 0x5410, R6 ;  /* 0x0000541004437816 */ /* 0x000fe20000000006 */
[----:B------:R-:W-:Y:S01]  /*c670*/  IMAD.MOV.U32 R4, RZ, RZ, R10 ;  /* 0x000000ffff047224 */ /* 0x000fe200078e000a */
[----:B------:R-:W-:Y:S01]  /*c680*/  PRMT R65, R7, 0x5410, R63 ;  /* 0x0000541007417816 */ /* 0x000fe2000000003f */
[----:B------:R-:W-:Y:S01]  /*c690*/  IMAD.MOV.U32 R6, RZ, RZ, R11 ;  /* 0x000000ffff067224 */ /* 0x000fe200078e000b */
[----:B0-----:R-:W-:Y:S06]  /*c6a0*/  @!P0 BRA `(.L_x_5264) ;  /* 0x000001d8009c8947 */ /* 0x001fec0003800000 */
.L_x_5609:
[----:B------:R-:W-:Y:S05]  /*c6b0*/  BSYNC B1 ;  /* 0x0000000000017941 */ /* 0x000fea0003800000 */
.L_x_5263:
        /* <DEDUP_REMOVED lines=8> */
[-C--:B------:R-:W-:Y:S02]  /*c740*/  ISETP.GE.AND P3, PT, R202, R5.reuse, PT ;  /* 0x00000005ca00720c */ /* 0x080fe40003f66270 */
[----:B------:R-:W-:-:S02]  /*c750*/  ISETP.GE.AND P4, PT, R200, R5, PT ;  /* 0x00000005c800720c */ /* 0x000fc40003f86270 */
[----:B------:R-:W-:-:S03]  /*c760*/  ISETP.GE.AND P5, PT, R204, R5, PT ;  /* 0x00000005cc00720c */ /* 0x000fc60003fa6270 */
[----:B------:R-:W-:Y:S10]  /*c770*/  @P0 BRA `(.L_x_5268) ;  /* 0x0000000000a80947 */ /* 0x000ff40003800000 */
[----:B------:R-:W0:Y:S01]  /*c780*/  LDS.128 R4, [R62+0x12400] ;  /* 0x012400003e047984 */ /* 0x000e220000000c00 */
        /* <DEDUP_REMOVED lines=8> */
[----:B0-----:R-:W-:-:S02]  /*c810*/  HADD2.F32 R61, -RZ, R7.H1_H1 ;  /* 0x30000007ff3d7230 */ /* 0x001fc40000004100 */
[----:B------:R-:W-:Y:S02]  /*c820*/  HADD2.F32 R60, -RZ, R7.H0_H0 ;  /* 0x20000007ff3c7230 */ /* 0x000fe40000004100 */
[--C-:B------:R-:W-:Y:S02]  /*c830*/  HADD2.F32 R7, -RZ, R4.reuse.H0_H0 ;  /* 0x20000004ff077230 */ /* 0x100fe40000004100 */
[C---:B------:R-:W-:Y:S01]  /*c840*/  FMUL.FTZ R92, R61.reuse, R87 ;  /* 0x000000573d5c7220 */ /* 0x040fe20000410000 */
[----:B------:R-:W-:Y:S02]  /*c850*/  HADD2.F32 R4, -RZ, R4.H1_H1 ;  /* 0x30000004ff047230 */ /* 0x000fe40000004100 */
[-C--:B------:R-:W-:Y:S01]  /*c860*/  FMUL.FTZ R91, R61, R89.reuse ;  /* 0x000000593d5b7220 */ /* 0x080fe20000410000 */
[--C-:B------:R-:W-:Y:S02]  /*c870*/  HADD2.F32 R58, -RZ, R6.reuse.H0_H0 ;  /* 0x20000006ff3a7230 */ /* 0x100fe40000004100 */
[----:B------:R-:W-:Y:S01]  /*c880*/  FFMA.FTZ R94, R60, R89, R92 ;  /* 0x000000593c5e7223 */ /* 0x000fe2000001005c */
[----:B------:R-:W-:-:S02]  /*c890*/  HADD2.F32 R59, -RZ, R6.H1_H1 ;  /* 0x30000006ff3b7230 */ /* 0x000fc40000004100 */
[----:B------:R-:W-:Y:S01]  /*c8a0*/  FMUL.FTZ R90, R4, R88 ;  /* 0x00000058045a7220 */ /* 0x000fe20000410000 */
[--C-:B------:R-:W-:Y:S02]  /*c8b0*/  HADD2.F32 R61, -RZ, R86.reuse.H1_H1 ;  /* 0x30000056ff3d7230 */ /* 0x100fe40000004100 */
[----:B------:R-:W-:Y:S01]  /*c8c0*/  FFMA.FTZ R91, R60, R87, -R91 ;  /* 0x000000573c5b7223 */ /* 0x000fe2000001085b */
[--C-:B------:R-:W-:Y:S02]  /*c8d0*/  HADD2.F32 R6, -RZ, R5.reuse.H0_H0 ;  /* 0x20000005ff067230 */ /* 0x100fe40000004100 */
[-C--:B------:R-:W-:Y:S01]  /*c8e0*/  FMUL.FTZ R92, R4, R75.reuse ;  /* 0x0000004b045c7220 */ /* 0x080fe20000410000 */
[----:B------:R-:W-:Y:S02]  /*c8f0*/  HADD2.F32 R86, -RZ, R86.H0_H0 ;  /* 0x20000056ff567230 */ /* 0x000fe40000004100 */
[----:B------:R-:W-:Y:S01]  /*c900*/  FFMA.FTZ R90, R7, R75, -R90 ;  /* 0x0000004b075a7223 */ /* 0x000fe2000001085a */
[----:B------:R-:W-:-:S02]  /*c910*/  HADD2.F32 R5, -RZ, R5.H1_H1 ;  /* 0x30000005ff057230 */ /* 0x000fc40000004100 */
[----:B------:R-:W-:Y:S01]  /*c920*/  FFMA.FTZ R75, R7, R88, R92 ;  /* 0x00000058074b7223 */ /* 0x000fe2000001005c */
[----:B------:R-:W-:Y:S02]  /*c930*/  HADD2.F32 R60, -RZ, R93.H0_H0 ;  /* 0x2000005dff3c7230 */ /* 0x000fe40000004100 */
[CC--:B------:R-:W-:Y:S01]  /*c940*/  FMUL.FTZ R87, R59.reuse, R61.reuse ;  /* 0x0000003d3b577220 */ /* 0x0c0fe20000410000 */
[----:B------:R-:W-:Y:S02]  /*c950*/  HADD2.F32 R4, -RZ, R95.H0_H0 ;  /* 0x2000005fff047230 */ /* 0x000fe40000004100 */
[----:B------:R-:W-:Y:S01]  /*c960*/  FMUL.FTZ R88, R59, R86 ;  /* 0x000000563b587220 */ /* 0x000fe20000410000 */
        /* <DEDUP_REMOVED lines=10> */
[----:B------:R0:W-:Y:S02]  /*ca10*/  STS.128 [R62+0x12400], R4 ;  /* 0x012400043e007388 */ /* 0x0001e40000000c00 */
.L_x_5268:
[----:B------:R-:W-:Y:S05]  /*ca20*/  BSYNC B2 ;  /* 0x0000000000027941 */ /* 0x000fea0003800000 */
.L_x_5267:
[----:B------:R-:W-:Y:S04]  /*ca30*/  BSSY B2, `(.L_x_5269) ;  /* 0x000002c000027945 */ /* 0x000fe80003800000 */
[----:B------:R-:W-:Y:S05]  /*ca40*/  @P1 BRA `(.L_x_5270) ;  /* 0x0000000000a81947 */ /* 0x000fea0003800000 */
[----:B0-----:R-:W0:Y:S01]  /*ca50*/  LDS.128 R4, [R0] ;  /* 0x0000000000047984 */ /* 0x001e220000000c00 */
        /* <DEDUP_REMOVED lines=10> */
[--C-:B0-----:R-:W-:Y:S02]  /*cb00*/  HADD2.F32 R57, -RZ, R7.reuse.H1_H1 ;  /* 0x30000007ff397230 */ /* 0x101fe40000004100 */
        /* <DEDUP_REMOVED lines=30> */
.L_x_5270:
[----:B------:R-:W-:Y:S05]  /*ccf0*/  BSYNC B2 ;  /* 0x0000000000027941 */ /* 0x000fea0003800000 */
.L_x_5269:
[----:B------:R-:W-:Y:S04]  /*cd00*/  BSSY B2, `(.L_x_5271) ;  /* 0x000002c000027945 */ /* 0x000fe80003800000 */
[----:B------:R-:W-:Y:S05]  /*cd10*/  @P2 BRA `(.L_x_5272) ;  /* 0x0000000000a82947 */ /* 0x000fea0003800000 */
[----:B01----:R-:W0:Y:S01]  /*cd20*/  LDS.128 R4, [R62+0x16400] ;  /* 0x016400003e047984 */ /* 0x003e220000000c00 */
        /* <DEDUP_REMOVED lines=41> */
.L_x_5272:
[----:B------:R-:W-:Y:S05]  /*cfc0*/  BSYNC B2 ;  /* 0x0000000000027941 */ /* 0x000fea0003800000 */
.L_x_5271:
[----:B------:R-:W-:Y:S04]  /*cfd0*/  BSSY B2, `(.L_x_5273) ;  /* 0x000002c000027945 */ /* 0x000fe80003800000 */
[----:B------:R-:W-:Y:S05]  /*cfe0*/  @P3 BRA `(.L_x_5274) ;  /* 0x0000000000a83947 */ /* 0x000fea0003800000 */
[----:B012---:R-:W0:Y:S01]  /*cff0*/  LDS.128 R4, [R0+0x4000] ;  /* 0x0040000000047984 */ /* 0x007e220000000c00 */
        /* <DEDUP_REMOVED lines=41> */
.L_x_5274:
[----:B------:R-:W-:Y:S05]  /*d290*/  BSYNC B2 ;  /* 0x0000000000027941 */ /* 0x000fea0003800000 */
.L_x_5273:
[----:B------:R-:W-:Y:S04]  /*d2a0*/  BSSY B2, `(.L_x_5275) ;  /* 0x000002c000027945 */ /* 0x000fe80003800000 */
[----:B------:R-:W-:Y:S05]  /*d2b0*/  @P4 BRA `(.L_x_5276) ;  /* 0x0000000000a84947 */ /* 0x000fea0003800000 */
[----:B0123--:R-:W0:Y:S01]  /*d2c0*/  LDS.128 R4, [R62+0x1a400] ;  /* 0x01a400003e047984 */ /* 0x00fe220000000c00 */
        /* <DEDUP_REMOVED lines=41> */
.L_x_5276:
[----:B------:R-:W-:Y:S05]  /*d560*/  BSYNC B2 ;  /* 0x0000000000027941 */ /* 0x000fea0003800000 */
.L_x_5275:
[----:B------:R-:W-:Y:S05]  /*d570*/  @P5 BRA `(.L_x_5266) ;  /* 0x0000000000a85947 */ /* 0x000fea0003800000 */
[----:B01234-:R-:W0:Y:S01]  /*d580*/  LDS.128 R4, [R0+0x8000] ;  /* 0x0080000000047984 */ /* 0x01fe220000000c00 */
        /* <DEDUP_REMOVED lines=41> */
.L_x_5266:
[----:B------:R-:W-:Y:S05]  /*d820*/  BSYNC B1 ;  /* 0x0000000000017941 */ /* 0x000fea0003800000 */
.L_x_5265:
[----:B------:R-:W-:-:S13]  /*d830*/  ISETP.GE.AND P0, PT, R222, R68, PT ;  /* 0x00000044de00720c */ /* 0x000fda0003f06270 */
[----:B------:R-:W-:Y:S05]  /*d840*/  @P0 BRA `(.L_x_5277) ;  /* 0x0000004400400947 */ /* 0x000fea0003800000 */
[----:B01234-:R-:W0:Y:S01]  /*d850*/  LDC R5, c[0x0][0x3f4] ;  /* 0x0000fd00ff057b82 */ /* 0x01fe220000000800 */
        /* <DEDUP_REMOVED lines=50> */
.L_x_5279:
[----:B------:R-:W-:Y:S05]  /*db80*/  BSYNC B1 ;  /* 0x0000000000017941 */ /* 0x000fea0003800000 */
.L_x_5278:
[----:B------:R-:W-:Y:S04]  /*db90*/  BSSY B1, `(.L_x_5280) ;  /* 0x000002c000017945 */ /* 0x000fe80003800000 */
[----:B------:R-:W-:Y:S05]  /*dba0*/  @P1 BRA `(.L_x_5281) ;  /* 0x0000000000a81947 */ /* 0x000fea0003800000 */
[----:B0-----:R-:W0:Y:S01]  /*dbb0*/  LDS.128 R4, [R0+0x2000] ;  /* 0x0020000000047984 */ /* 0x001e220000000c00 */
[----:B------:R-:W-:Y:S01]  /*dbc0*/  SHF.R.U32.HI R35, RZ, 0x10, R39 ;  /* 0x00000010ff237819 */ /* 0x000fe20000011627 */
[----:B------:R-:W-:Y:S01]  /*dbd0*/  HADD2.F32 R34, -RZ, R72.H0_H0 ;  /* 0x20000048ff227230 */ /* 0x000fe20000004100 */
[--C-:B------:R-:W-:Y:S01]  /*dbe0*/  SHF.R.U64 R41, R36, 0x10, R37.reuse ;  /* 0x0000001024297819 */ /* 0x100fe20000001225 */
[----:B------:R-:W-:Y:S01]  /*dbf0*/  HADD2.F32 R36, -RZ, R71.H0_H0 ;  /* 0x20000047ff247230 */ /* 0x000fe20000004100 */
[----:B------:R-:W-:Y:S01]  /*dc00*/  SHF.R.U32.HI R37, RZ, 0x10, R37 ;  /* 0x00000010ff257819 */ /* 0x000fe20000011625 */
[----:B------:R-:W-:Y:S01]  /*dc10*/  HADD2.F32 R35, -RZ, R35.H0_H0 ;  /* 0x20000023ff237230 */ /* 0x000fe20000004100 */
[----:B------:R-:W-:Y:S01]  /*dc20*/  SHF.R.U64 R43, R38, 0x10, R39 ;  /* 0x00000010262b7819 */ /* 0x000fe20000001227 */
[----:B------:R-:W-:Y:S02]  /*dc30*/  HADD2.F32 R71, -RZ, R71.H1_H1 ;  /* 0x30000047ff477230 */ /* 0x000fe40000004100 */
[----:B------:R-:W-:-:S02]  /*dc40*/  HADD2.F32 R37, -RZ, R37.H0_H0 ;  /* 0x20000025ff257230 */ /* 0x000fc40000004100 */
        /* <DEDUP_REMOVED lines=32> */
.L_x_5281:
[----:B------:R-:W-:Y:S05]  /*de50*/  BSYNC B1 ;  /* 0x0000000000017941 */ /* 0x000fea0003800000 */
.L_x_5280:
[----:B------:R-:W-:Y:S04]  /*de60*/  BSSY B1, `(.L_x_5282) ;  /* 0x000002c000017945 */ /* 0x000fe80003800000 */
[----:B------:R-:W-:Y:S05]  /*de70*/  @P2 BRA `(.L_x_5283) ;  /* 0x0000000000a82947 */ /* 0x000fea0003800000 */
[----:B01----:R-:W0:Y:S01]  /*de80*/  LDS.128 R4, [R62+0x18400] ;  /* 0x018400003e047984 */ /* 0x003e220000000c00 */
        /* <DEDUP_REMOVED lines=41> */
.L_x_5283:
[----:B------:R-:W-:Y:S05]  /*e120*/  BSYNC B1 ;  /* 0x0000000000017941 */ /* 0x000fea0003800000 */
.L_x_5282:
        /* <DEDUP_REMOVED lines=44> */
.L_x_5285:
[----:B------:R-:W-:Y:S05]  /*e3f0*/  BSYNC B1 ;  /* 0x0000000000017941 */ /* 0x000fea0003800000 */
.L_x_5284:
        /* <DEDUP_REMOVED lines=44> */
.L_x_5287:
[----:B------:R-:W-:Y:S05]  /*e6c0*/  BSYNC B1 ;  /* 0x0000000000017941 */ /* 0x000fea0003800000 */
.L_x_5286:
[----:B------:R-:W-:Y:S05]  /*e6d0*/  @P5 BRA `(.L_x_5277) ;  /* 0x00000034009c5947 */ /* 0x000fea0003800000 */
[----:B01234-:R-:W0:Y:S01]  /*e6e0*/  LDS.128 R4, [R0+0xa000] ;  /* 0x00a0000000047984 */ /* 0x01fe220000000c00 */
        /* <DEDUP_REMOVED lines=9> */
[--C-:B0-----:R-:W-:Y:S02]  /*e780*/  HADD2.F32 R11, -RZ, R7.reuse.H1_H1 ;  /* 0x30000007ff0b7230 */ /* 0x101fe40000004100 */
[----:B------:R-:W-:Y:S02]  /*e790*/  HADD2.F32 R10, -RZ, R7.H0_H0 ;  /* 0x20000007ff0a7230 */ /* 0x000fe40000004100 */
[--C-:B------:R-:W-:Y:S02]  /*e7a0*/  HADD2.F32 R7, -RZ, R4.reuse.H0_H0 ;  /* 0x20000004ff077230 */ /* 0x100fe40000004100 */
[C---:B------:R-:W-:Y:S01]  /*e7b0*/  FMUL.FTZ R21, R11.reuse, R15 ;  /* 0x0000000f0b157220 */ /* 0x040fe20000410000 */
[----:B------:R-:W-:Y:S02]  /*e7c0*/  HADD2.F32 R4, -RZ, R4.H1_H1 ;  /* 0x30000004ff047230 */ /* 0x000fe40000004100 */
[----:B------:R-:W-:Y:S01]  /*e7d0*/  FMUL.FTZ R24, R11, R13 ;  /* 0x0000000d0b187220 */ /* 0x000fe20000410000 */
[----:B------:R-:W-:-:S02]  /*e7e0*/  HADD2.F32 R8, -RZ, R6.H0_H0 ;  /* 0x20000006ff087230 */ /* 0x000fc40000004100 */
[C---:B------:R-:W-:Y:S01]  /*e7f0*/  FFMA.FTZ R21, R10.reuse, R13, -R21 ;  /* 0x0000000d0a157223 */ /* 0x040fe20000010815 */
[----:B------:R-:W-:Y:S02]  /*e800*/  HADD2.F32 R9, -RZ, R6.H1_H1 ;  /* 0x30000006ff097230 */ /* 0x000fe40000004100 */
[----:B------:R-:W-:Y:S01]  /*e810*/  FFMA.FTZ R26, R10, R15, R24 ;  /* 0x0000000f0a1a7223 */ /* 0x000fe20000010018 */
[----:B------:R-:W-:Y:S02]  /*e820*/  HADD2.F32 R6, -RZ, R5.H0_H0 ;  /* 0x20000005ff067230 */ /* 0x000fe40000004100 */
[C---:B------:R-:W-:Y:S01]  /*e830*/  FMUL.FTZ R20, R4.reuse, R14 ;  /* 0x0000000e04147220 */ /* 0x040fe20000410000 */
[----:B------:R-:W-:Y:S01]  /*e840*/  FMUL.FTZ R24, R4, R12 ;  /* 0x0000000c04187220 */ /* 0x000fe20000410000 */
[----:B------:R-:W-:Y:S02]  /*e850*/  HADD2.F32 R10, -RZ, R3.H1_H1 ;  /* 0x30000003ff0a7230 */ /* 0x000fe40000004100 */
[----:B------:R-:W-:Y:S01]  /*e860*/  FMUL.FTZ R15, R9, R63 ;  /* 0x0000003f090f7220 */ /* 0x000fe20000410000 */
[----:B------:R-:W-:-:S02]  /*e870*/  HADD2.F32 R5, -RZ, R5.H1_H1 ;  /* 0x30000005ff057230 */ /* 0x000fc40000004100 */
[C---:B------:R-:W-:Y:S01]  /*e880*/  FFMA.FTZ R20, R7.reuse, R12, -R20 ;  /* 0x0000000c07147223 */ /* 0x040fe20000010814 */
[----:B------:R-:W-:Y:S02]  /*e890*/  HADD2.F32 R4, -RZ, R25.H0_H0 ;  /* 0x20000019ff047230 */ /* 0x000fe40000004100 */
[----:B------:R-:W-:Y:S01]  /*e8a0*/  FFMA.FTZ R11, R7, R14, R24 ;  /* 0x0000000e070b7223 */ /* 0x000fe20000010018 */
[----:B------:R-:W-:Y:S02]  /*e8b0*/  HADD2.F32 R3, -RZ, R27.H0_H0 ;  /* 0x2000001bff037230 */ /* 0x000fe40000004100 */
[-C--:B------:R-:W-:Y:S01]  /*e8c0*/  FMUL.FTZ R13, R9, R10.reuse ;  /* 0x0000000a090d7220 */ /* 0x080fe20000410000 */
[C---:B------:R-:W-:Y:S01]  /*e8d0*/  FFMA.FTZ R10, R8.reuse, R10, R15 ;  /* 0x0000000a080a7223 */ /* 0x040fe2000001000f */
[C---:B------:R-:W-:Y:S01]  /*e8e0*/  FMUL.FTZ R7, R5.reuse, R4 ;  /* 0x0000000405077220 */ /* 0x040fe20000410000 */
[----:B------:R-:W-:Y:S01]  /*e8f0*/  FMUL.FTZ R9, R5, R3 ;  /* 0x0000000305097220 */ /* 0x000fe20000410000 */
[----:B------:R-:W-:-:S02]  /*e900*/  FFMA.FTZ R13, R8, R63, -R13 ;  /* 0x0000003f080d7223 */ /* 0x000fc4000001080d */
[----:B------:R-:W-:Y:S01]  /*e910*/  FFMA.FTZ R5, R6, R3, -R7 ;  /* 0x0000000306057223 */ /* 0x000fe20000010807 */
[----:B------:R-:W-:Y:S01]  /*e920*/  F2FP.F16.F32.PACK_AB R7, R26, R21 ;  /* 0x000000151a07723e */ /* 0x000fe200000000ff */
[----:B------:R-:W-:Y:S01]  /*e930*/  FFMA.FTZ R8, R6, R4, R9 ;  /* 0x0000000406087223 */ /* 0x000fe20000010009 */
[----:B------:R-:W-:Y:S02]  /*e940*/  F2FP.F16.F32.PACK_AB R4, R11, R20 ;  /* 0x000000140b04723e */ /* 0x000fe400000000ff */
[----:B------:R-:W-:Y:S02]  /*e950*/  F2FP.F16.F32.PACK_AB R6, R10, R13 ;  /* 0x0000000d0a06723e */ /* 0x000fe400000000ff */
[----:B------:R-:W-:-:S05]  /*e960*/  F2FP.F16.F32.PACK_AB R5, R8, R5 ;  /* 0x000000050805723e */ /* 0x000fca00000000ff */
[----:B------:R0:W-:Y:S01]  /*e970*/  STS.128 [R0+0xa000], R4 ;  /* 0x00a0000400007388 */ /* 0x0001e20000000c00 */
[----:B------:R-:W-:Y:S05]  /*e980*/  BRA `(.L_x_5277) ;  /* 0x0000003000f07947 */ /* 0x000fea0003800000 */
.L_x_5256:
[----:B------:R-:W0:Y:S01]  /*e990*/  LDC R25, c[0x0][0x448] ;  /* 0x00011200ff197b82 */ /* 0x000e220000000800 */
[----:B------:R-:W-:Y:S01]  /*e9a0*/  IMAD R3, R223, 0x40, R10 ;  /* 0x00000040df037824 */ /* 0x000fe200078e020a */
[----:B------:R-:W-:Y:S01]  /*e9b0*/  ULDC.64 UR4, c[0x0][0x3f8] ;  /* 0x0000fe0000047ab9 */ /* 0x000fe20000000a00 */
[----:B------:R-:W-:Y:S01]  /*e9c0*/  MOV R9, R29 ;  /* 0x0000001d00097202 */ /* 0x000fe20000000f00 */
[----:B------:R-:W-:Y:S01]  /*e9d0*/  ULDC.64 UR6, c[0x0][0x408] ;  /* 0x0001020000067ab9 */ /* 0x000fe20000000a00 */
        /* <DEDUP_REMOVED lines=25> */
[----:B------:R-:W0:Y:S04]  /*eb70*/  SHFL.IDX PT, R3, R8, RZ, 0x1c1f ;  /* 0x001c1fff08037589 */ /* 0x000e2800000e0000 */
[----:B------:R-:W1:Y:S04]  /*eb80*/  SHFL.IDX PT, R0, R6, RZ, 0x1c1f ;  /* 0x001c1fff06007589 */ /* 0x000e6800000e0000 */
[----:B------:R2:W3:Y:S04]  /*eb90*/  SHFL.IDX PT, R5, R7, RZ, 0x1c1f ;  /* 0x001c1fff07057589 */ /* 0x0004e800000e0000 */
[----:B------:R2:W4:Y:S01]  /*eba0*/  SHFL.IDX PT, R14, R9, RZ, 0x1c1f ;  /* 0x001c1fff090e7589 */ /* 0x00052200000e0000 */
[----:B0-----:R-:W-:-:S02]  /*ebb0*/  IMAD.MOV.U32 R21, RZ, RZ, R3 ;  /* 0x000000ffff157224 */ /* 0x001fc400078e0003 */
[----:B-12---:R-:W-:-:S07]  /*ebc0*/  IMAD.MOV.U32 R20, RZ, RZ, R0 ;  /* 0x000000ffff147224 */ /* 0x006fce00078e0000 */
.L_x_5615:
[----:B------:R-:W-:Y:S01]  /*ebd0*/  IMAD R70, R194, R25, RZ ;  /* 0x00000019c2467224 */ /* 0x000fe200078e02ff */
[----:B------:R-:W-:Y:S01]  /*ebe0*/  BSSY B1, `(.L_x_5289) ;  /* 0x000002f000017945 */ /* 0x000fe20003800000 */
[----:B----4-:R-:W-:Y:S01]  /*ebf0*/  IMAD.MOV.U32 R50, RZ, RZ, R14 ;  /* 0x000000ffff327224 */ /* 0x010fe200078e000e */
[----:B------:R-:W-:Y:S01]  /*ec00*/  CS2R R44, SRZ ;  /* 0x00000000002c7805 */ /* 0x000fe2000001ff00 */
[----:B---3--:R-:W-:Y:S01]  /*ec10*/  IMAD.MOV.U32 R51, RZ, RZ, R5 ;  /* 0x000000ffff337224 */ /* 0x008fe200078e0005 */
[----:B------:R-:W-:Y:S02]  /*ec20*/  ISETP.GE.AND P0, PT, R10, R70, PT ;  /* 0x000000460a00720c */ /* 0x000fe40003f06270 */
        /* <DEDUP_REMOVED lines=18> */
[----:B------:R-:W-:-:S02]  /*ed50*/  CS2R R44, SRZ ;  /* 0x00000000002c7805 */ /* 0x000fc4000001ff00 */
[----:B------:R-:W-:Y:S02]  /*ed60*/  CS2R R46, SRZ ;  /* 0x00000000002e7805 */ /* 0x000fe4000001ff00 */
[----:B------:R-:W-:Y:S02]  /*ed70*/  CS2R R28, SRZ ;  /* 0x00000000001c7805 */ /* 0x000fe4000001ff00 */
[----:B------:R-:W-:-:S03]  /*ed80*/  @!P1 SHF.L.U32 R15, R225, 0x3, RZ ;  /* 0x00000003e10f9819 */ /* 0x000fc600000006ff */
[----:B------:R-:W-:-:S04]  /*ed90*/  @!P0 IMAD.WIDE R4, R18, 0x2, R20 ;  /* 0x0000000212048825 */ /* 0x000fc800078e0214 */
[----:B------:R-:W-:Y:S01]  /*eda0*/  @!P2 IMAD.SHL.U32 R49, R226, 0x8, RZ ;  /* 0x00000008e231a824 */ /* 0x000fe200078e00ff */
[----:B------:R0:W5:Y:S01]  /*edb0*/  @!P0 LD.E.128 R32, desc[UR60][R4.64] ;  /* 0x0000003c04208980 */ /* 0x000162000c101d00 */
[--C-:B------:R-:W-:Y:S01]  /*edc0*/  @!P1 IMAD.WIDE R12, R15, 0x2, R20.reuse ;  /* 0x000000020f0c9825 */ /* 0x100fe200078e0214 */
[----:B------:R-:W-:Y:S02]  /*edd0*/  CS2R R30, SRZ ;  /* 0x00000000001e7805 */ /* 0x000fe4000001ff00 */
[----:B------:R-:W-:Y:S02]  /*ede0*/  CS2R R40, SRZ ;  /* 0x0000000000287805 */ /* 0x000fe4000001ff00 */
[----:B------:R-:W-:Y:S01]  /*edf0*/  CS2R R42, SRZ ;  /* 0x00000000002a7805 */ /* 0x000fe2000001ff00 */
[----:B------:R-:W-:Y:S01]  /*ee00*/  @!P2 IMAD.WIDE R20, R49, 0x2, R20 ;  /* 0x000000023114a825 */ /* 0x000fe200078e0214 */
[----:B------:R-:W-:Y:S02]  /*ee10*/  CS2R R24, SRZ ;  /* 0x0000000000187805 */ /* 0x000fe4000001ff00 */
[----:B------:R-:W-:-:S02]  /*ee20*/  CS2R R26, SRZ ;  /* 0x00000000001a7805 */ /* 0x000fc4000001ff00 */
[----:B------:R-:W-:Y:S02]  /*ee30*/  CS2R R36, SRZ ;  /* 0x0000000000247805 */ /* 0x000fe4000001ff00 */
[----:B------:R-:W-:Y:S01]  /*ee40*/  CS2R R38, SRZ ;  /* 0x0000000000267805 */ /* 0x000fe2000001ff00 */
[--C-:B------:R-:W-:Y:S01]  /*ee50*/  @!P1 IMAD.WIDE R14, R15, 0x2, R50.reuse ;  /* 0x000000020f0e9825 */ /* 0x100fe200078e0232 */
[----:B------:R1:W5:Y:S03]  /*ee60*/  @!P1 LD.E.128 R28, desc[UR60][R12.64] ;  /* 0x0000003c0c1c9980 */ /* 0x000366000c101d00 */
[--C-:B------:R-:W-:Y:S01]  /*ee70*/  @!P2 IMAD.WIDE R48, R49, 0x2, R50.reuse ;  /* 0x000000023130a825 */ /* 0x100fe200078e0232 */
[----:B------:R1:W5:Y:S03]  /*ee80*/  @!P1 LD.E.128 R40, desc[UR60][R14.64] ;  /* 0x0000003c0e289980 */ /* 0x000366000c101d00 */
[----:B0-----:R-:W-:Y:S01]  /*ee90*/  @!P0 IMAD.WIDE R4, R18, 0x2, R50 ;  /* 0x0000000212048825 */ /* 0x001fe200078e0232 */
[----:B------:R1:W5:Y:S04]  /*eea0*/  @!P2 LD.E.128 R24, desc[UR60][R20.64] ;  /* 0x0000003c1418a980 */ /* 0x000368000c101d00 */
[----:B------:R1:W5:Y:S04]  /*eeb0*/  @!P0 LD.E.128 R44, desc[UR60][R4.64] ;  /* 0x0000003c042c8980 */ /* 0x000368000c101d00 */
[----:B------:R1:W5:Y:S02]  /*eec0*/  @!P2 LD.E.128 R36, desc[UR60][R48.64] ;  /* 0x0000003c3024a980 */ /* 0x000364000c101d00 */
.L_x_5290:
[----:B------:R-:W-:Y:S05]  /*eed0*/  BSYNC B1 ;  /* 0x0000000000017941 */ /* 0x000fea0003800000 */
.L_x_5289:
[----:B-1---5:R-:W-:Y:S01]  /*eee0*/  IMAD.MOV.U32 R4, RZ, RZ, R46 ;  /* 0x000000ffff047224 */ /* 0x022fe200078e002e */
[----:B------:R-:W-:Y:S01]  /*eef0*/  UMOV UR4, 0xffffffff ;  /* 0xffffffff00047882 */ /* 0x000fe20000000000 */
        /* <DEDUP_REMOVED lines=41> */
[----:B------:R-:W0:Y:S04]  /*f190*/  SHFL.IDX PT, R3, R8, 0x1, 0x1c1f ;  /* 0x003c1f0008037f89 */ /* 0x000e2800000e0000 */
[----:B------:R-:W1:Y:S04]  /*f1a0*/  SHFL.IDX PT, R0, R6, 0x1, 0x1c1f ;  /* 0x003c1f0006007f89 */ /* 0x000e6800000e0000 */
[----:B------:R-:W2:Y:S04]  /*f1b0*/  SHFL.IDX PT, R7, R7, 0x1, 0x1c1f ;  /* 0x003c1f0007077f89 */ /* 0x000ea800000e0000 */
[----:B------:R3:W4:Y:S01]  /*f1c0*/  SHFL.IDX PT, R14, R9, 0x1, 0x1c1f ;  /* 0x003c1f00090e7f89 */ /* 0x00072200000e0000 */
[----:B0-----:R-:W-:Y:S01]  /*f1d0*/  MOV R61, R3 ;  /* 0x00000003003d7202 */ /* 0x001fe20000000f00 */
[----:B-1-3--:R-:W-:-:S07]  /*f1e0*/  IMAD.MOV.U32 R60, RZ, RZ, R0 ;  /* 0x000000ffff3c7224 */ /* 0x00afce00078e0000 */
.L_x_5621:
[----:B------:R-:W-:Y:S01]  /*f1f0*/  VIADD R3, R10, 0x40 ;  /* 0x000000400a037836 */ /* 0x000fe20000000000 */
[----:B------:R-:W-:Y:S01]  /*f200*/  BSSY B1, `(.L_x_5292) ;  /* 0x000002e000017945 */ /* 0x000fe20003800000 */
[----:B----4-:R-:W-:Y:S01]  /*f210*/  IMAD.MOV.U32 R62, RZ, RZ, R14 ;  /* 0x000000ffff3e7224 */ /* 0x010fe200078e000e */
[----:B------:R-:W-:Y:S01]  /*f220*/  CS2R R8, SRZ ;  /* 0x0000000000087805 */ /* 0x000fe2000001ff00 */
[----:B--2---:R-:W-:Y:S01]  /*f230*/  IMAD.MOV.U32 R63, RZ, RZ, R7 ;  /* 0x000000ffff3f7224 */ /* 0x004fe200078e0007 */
        /* <DEDUP_REMOVED lines=20> */
[----:B------:R-:W-:Y:S01]  /*f380*/  CS2R R52, SRZ ;  /* 0x0000000000347805 */ /* 0x000fe2000001ff00 */
[----:B------:R-:W-:-:S04]  /*f390*/  @!P0 IMAD.WIDE R12, R18, 0x2, R60 ;  /* 0x00000002120c8825 */ /* 0x000fc800078e023c */
[----:B------:R-:W-:Y:S01]  /*f3a0*/  @!P1 IMAD.SHL.U32 R65, R225, 0x8, RZ ;  /* 0x00000008e1419824 */ /* 0x000fe200078e00ff */
[----:B------:R0:W5:Y:S01]  /*f3b0*/  @!P0 LD.E.128 R48, desc[UR60][R12.64] ;  /* 0x0000003c0c308980 */ /* 0x000162000c101d00 */
[----:B------:R-:W-:Y:S01]  /*f3c0*/  @!P2 IMAD.SHL.U32 R67, R226, 0x8, RZ ;  /* 0x00000008e243a824 */ /* 0x000fe200078e00ff */
[----:B------:R-:W-:Y:S01]  /*f3d0*/  CS2R R54, SRZ ;  /* 0x0000000000367805 */ /* 0x000fe2000001ff00 */
[--C-:B------:R-:W-:Y:S01]  /*f3e0*/  @!P1 IMAD.WIDE R20, R65, 0x2, R60.reuse ;  /* 0x0000000241149825 */ /* 0x100fe200078e023c */
[----:B------:R-:W-:Y:S02]  /*f3f0*/  CS2R R8, SRZ ;  /* 0x0000000000087805 */ /* 0x000fe4000001ff00 */
[----:B------:R-:W-:Y:S02]  /*f400*/  CS2R R10, SRZ ;  /* 0x00000000000a7805 */ /* 0x000fe4000001ff00 */
[----:B------:R-:W-:Y:S01]  /*f410*/  CS2R R56, SRZ ;  /* 0x0000000000387805 */ /* 0x000fe2000001ff00 */
[----:B------:R-:W-:Y:S01]  /*f420*/  @!P2 IMAD.WIDE R60, R67, 0x2, R60 ;  /* 0x00000002433ca825 */ /* 0x000fe200078e023c */
[----:B------:R-:W-:-:S02]  /*f430*/  CS2R R58, SRZ ;  /* 0x00000000003a7805 */ /* 0x000fc4000001ff00 */
[----:B------:R-:W-:Y:S02]  /*f440*/  CS2R R14, SRZ ;  /* 0x00000000000e7805 */ /* 0x000fe4000001ff00 */
[----:B0-----:R-:W-:Y:S01]  /*f450*/  CS2R R12, SRZ ;  /* 0x00000000000c7805 */ /* 0x001fe2000001ff00 */
[--C-:B------:R-:W-:Y:S01]  /*f460*/  @!P1 IMAD.WIDE R64, R65, 0x2, R62.reuse ;  /* 0x0000000241409825 */ /* 0x100fe200078e023e */
[----:B------:R0:W5:Y:S03]  /*f470*/  @!P1 LD.E.128 R52, desc[UR60][R20.64] ;  /* 0x0000003c14349980 */ /* 0x000166000c101d00 */
[--C-:B------:R-:W-:Y:S01]  /*f480*/  @!P2 IMAD.WIDE R66, R67, 0x2, R62.reuse ;  /* 0x000000024342a825 */ /* 0x100fe200078e023e */
[----:B------:R0:W5:Y:S03]  /*f490*/  @!P1 LD.E.128 R8, desc[UR60][R64.64] ;  /* 0x0000003c40089980 */ /* 0x000166000c101d00 */
[----:B------:R-:W-:Y:S01]  /*f4a0*/  @!P0 IMAD.WIDE R62, R18, 0x2, R62 ;  /* 0x00000002123e8825 */ /* 0x000fe200078e023e */
[----:B------:R0:W5:Y:S04]  /*f4b0*/  @!P2 LD.E.128 R56, desc[UR60][R60.64] ;  /* 0x0000003c3c38a980 */ /* 0x000168000c101d00 */
[----:B------:R0:W5:Y:S04]  /*f4c0*/  @!P0 LD.E.128 R4, desc[UR60][R62.64] ;  /* 0x0000003c3e048980 */ /* 0x000168000c101d00 */
[----:B------:R0:W5:Y:S02]  /*f4d0*/  @!P2 LD.E.128 R12, desc[UR60][R66.64] ;  /* 0x0000003c420ca980 */ /* 0x000164000c101d00 */
.L_x_5293:
[----:B------:R-:W-:Y:S05]  /*f4e0*/  BSYNC B1 ;  /* 0x0000000000017941 */ /* 0x000fea0003800000 */
.L_x_5292:
[----:B------:R-:W-:Y:S01]  /*f4f0*/  LEA.HI R0, R221, R221, RZ, 0x1 ;  /* 0x000000dddd007211 */ /* 0x000fe200078f08ff */
[----:B-----5:R-:W-:Y:S01]  /*f500*/  IMAD.MOV.U32 R3, RZ, RZ, R4 ;  /* 0x000000ffff037224 */ /* 0x020fe200078e0004 */
[----:B0-----:R-:W-:Y:S01]  /*f510*/  MOV R21, R7 ;  /* 0x0000000700157202 */ /* 0x001fe20000000f00 */
[----:B------:R-:W-:Y:S01]  /*f520*/  IMAD.MOV.U32 R20, RZ, RZ, R5 ;  /* 0x000000ffff147224 */ /* 0x000fe200078e0005 */
[----:B------:R-:W-:Y:S01]  /*f530*/  LOP3.LUT R0, R0, 0xfffffffe, RZ, 0xc0, !PT ;  /* 0xfffffffe00007812 */ /* 0x000fe200078ec0ff */
[----:B------:R-:W-:Y:S01]  /*f540*/  IMAD.MOV.U32 R60, RZ, RZ, R10 ;  /* 0x000000ffff3c7224 */ /* 0x000fe200078e000a */
[----:B------:R-:W-:Y:S01]  /*f550*/  VIADDMNMX R70, R70, -R209, 0x80, PT ;  /* 0x0000008046467446 */ /* 0x000fe200038009d1 */
[----:B------:R-:W-:Y:S01]  /*f560*/  IMAD.MOV.U32 R61, RZ, RZ, R49 ;  /* 0x000000ffff3d7224 */ /* 0x000fe200078e0031 */
[----:B------:R-:W-:Y:S01]  /*f570*/  PRMT R77, R3, 0x5410, R20 ;  /* 0x00005410034d7816 */ /* 0x000fe20000000014 */
[----:B------:R-:W-:Y:S01]  /*f580*/  IMAD.MOV.U32 R3, RZ, RZ, R6 ;  /* 0x000000ffff037224 */ /* 0x000fe200078e0006 */
[----:B------:R-:W-:Y:S01]  /*f590*/  PRMT R69, R60, 0x7610, R69 ;  /* 0x000076103c457816 */ /* 0x000fe20000000045 */
[----:B------:R-:W-:Y:S01]  /*f5a0*/  IMAD.IADD R0, R221, 0x1, -R0 ;  /* 0x00000001dd007824 */ /* 0x000fe200078e0a00 */
[----:B------:R-:W-:Y:S01]  /*f5b0*/  BSSY B1, `(.L_x_5294) ;  /* 0x0000023000017945 */ /* 0x000fe20003800000 */
[----:B------:R-:W-:Y:S01]  /*f5c0*/  IMAD.MOV.U32 R20, RZ, RZ, R9 ;  /* 0x000000ffff147224 */ /* 0x000fe200078e0009 */
[----:B------:R-:W-:Y:S01]  /*f5d0*/  PRMT R78, R3, 0x5410, R21 ;  /* 0x00005410034e7816 */ /* 0x000fe20000000015 */
[----:B------:R-:W-:Y:S01]  /*f5e0*/  IMAD.MOV.U32 R3, RZ, RZ, R8 ;  /* 0x000000ffff037224 */ /* 0x000fe200078e0008 */
[----:B------:R-:W-:Y:S01]  /*f5f0*/  SHF.L.U32 R21, R0, 0x1f, RZ ;  /* 0x0000001f00157819 */ /* 0x000fe200000006ff */
[----:B------:R-:W-:Y:S01]  /*f600*/  IMAD.MOV.U32 R0, RZ, RZ, R11 ;  /* 0x000000ffff007224 */ /* 0x000fe200078e000b */
[----:B------:R-:W-:Y:S01]  /*f610*/  ISETP.GE.AND P1, PT, R195, R70, PT ;  /* 0x00000046c300720c */ /* 0x000fe20003f26270 */
[----:B------:R-:W-:Y:S01]  /*f620*/  IMAD.MOV.U32 R60, RZ, RZ, R14 ;  /* 0x000000ffff3c7224 */ /* 0x000fe200078e000e */
[----:B------:R-:W0:Y:S01]  /*f630*/  SYNCS.PHASECHK.TRANS64.TRYWAIT P0, [R16+URZ+0x30800], R21 ;  /* 0x03080015100075a7 */ /* 0x000e22000800017f */
[----:B------:R-:W-:Y:S01]  /*f640*/  PRMT R68, R3, 0x5410, R20 ;  /* 0x0000541003447816 */ /* 0x000fe20000000014 */
[----:B------:R-:W-:Y:S01]  /*f650*/  IMAD.MOV.U32 R3, RZ, RZ, R12 ;  /* 0x000000ffff037224 */ /* 0x000fe200078e000c */
[----:B------:R-:W-:Y:S01]  /*f660*/  PRMT R69, R69, 0x5410, R0 ;  /* 0x0000541045457816 */ /* 0x000fe20000000000 */
[----:B------:R-:W-:-:S02]  /*f670*/  IMAD.MOV.U32 R20, RZ, RZ, R13 ;  /* 0x000000ffff147224 */ /* 0x000fc400078e000d */
[----:B------:R-:W-:-:S03]  /*f680*/  IMAD.MOV.U32 R62, RZ, RZ, R50 ;  /* 0x000000ffff3e7224 */ /* 0x000fc600078e0032 */
        /* <DEDUP_REMOVED lines=12> */
[----:B------:R-:W-:-:S03]  /*f750*/  IMAD.MOV.U32 R20, RZ, RZ, R54 ;  /* 0x000000ffff147224 */ /* 0x000fc600078e0036 */
[----:B------:R-:W-:Y:S01]  /*f760*/  PRMT R71, R60, 0x5410, R61 ;  /* 0x000054103c477816 */ /* 0x000fe2000000003d */
[----:B------:R-:W-:Y:S01]  /*f770*/  IMAD.MOV.U32 R60, RZ, RZ, R55 ;  /* 0x000000ffff3c7224 */ /* 0x000fe200078e0037 */
[----:B------:R-:W-:-:S04]  /*f780*/  MOV R61, R56 ;  /* 0x00000038003d7202 */ /* 0x000fc80000000f00 */
[----:B------:R-:W-:Y:S01]  /*f790*/  PRMT R72, R20, 0x5410, R60 ;  /* 0x0000541014487816 */ /* 0x000fe2000000003c */
[----:B------:R-:W-:Y:S01]  /*f7a0*/  IMAD.MOV.U32 R60, RZ, RZ, R58 ;  /* 0x000000ffff3c7224 */ /* 0x000fe200078e003a */
[----:B------:R-:W-:Y:S01]  /*f7b0*/  PRMT R20, R61, 0x5410, R62 ;  /* 0x000054103d147816 */ /* 0x000fe2000000003e */
[----:B------:R-:W-:Y:S01]  /*f7c0*/  IMAD.MOV.U32 R61, RZ, RZ, R59 ;  /* 0x000000ffff3d7224 */ /* 0x000fe200078e003b */
[----:B0-----:R-:W-:Y:S06]  /*f7d0*/  @!P0 BRA `(.L_x_5295) ;  /* 0x000001ac00548947 */ /* 0x001fec0003800000 */
.L_x_5622:
[----:B------:R-:W-:Y:S05]  /*f7e0*/  BSYNC B1 ;  /* 0x0000000000017941 */ /* 0x000fea0003800000 */
.L_x_5294:
[----:B------:R-:W-:Y:S01]  /*f7f0*/  BSSY B1, `(.L_x_5296) ;  /* 0x000012d000017945 */ /* 0x000fe20003800000 */
[----:B0-----:R-:W-:-:S03]  /*f800*/  PRMT R21, R60, 0x5410, R61 ;  /* 0x000054103c157816 */ /* 0x001fc6000000003d */
[----:B------:R-:W-:Y:S05]  /*f810*/  @P1 BRA `(.L_x_5297) ;  /* 0x0000001000a81947 */ /* 0x000fea0003800000 */
[----:B------:R-:W0:Y:S01]  /*f820*/  LDC R81, c[0x0][0x3f4] ;  /* 0x0000fd00ff517b82 */ /* 0x000e220000000800 */
[----:B------:R-:W-:Y:S01]  /*f830*/  BSSY B2, `(.L_x_5298) ;  /* 0x0000067000027945 */ /* 0x000fe20003800000 */
[-C--:B0-----:R-:W-:Y:S02]  /*f840*/  ISETP.GE.AND P0, PT, R18, R81.reuse, PT ;  /* 0x000000511200720c */ /* 0x081fe40003f06270 */
[-C--:B------:R-:W-:Y:S02]  /*f850*/  ISETP.GE.AND P1, PT, R197, R81.reuse, PT ;  /* 0x00000051c500720c */ /* 0x080fe40003f26270 */
[----:B------:R-:W-:-:S09]  /*f860*/  ISETP.GE.AND P2, PT, R198, R81, PT ;  /* 0x00000051c600720c */ /* 0x000fd20003f46270 */
[----:B------:R-:W-:Y:S05]  /*f870*/  @P0 BRA `(.L_x_5299) ;  /* 0x0000000400880947 */ /* 0x000fea0003800000 */
[----:B------:R-:W-:Y:S01]  /*f880*/  LEA.HI R62, R81, R223, RZ, 0x1d ;  /* 0x000000df513e7211 */ /* 0x000fe200078fe8ff */
[--C-:B------:R-:W-:Y:S01]  /*f890*/  HADD2.F32 R95, -RZ, R91.reuse.H1_H1 ;  /* 0x3000005bff5f7230 */ /* 0x100fe20000004100 */
[----:B------:R-:W-:Y:S01]  /*f8a0*/  LOP3.LUT R60, R206, 0x38, R18, 0xf8, !PT ;  /* 0x00000038ce3c7812 */ /* 0x000fe200078ef812 */
[----:B------:R-:W-:Y:S01]  /*f8b0*/  HADD2.F32 R97, -RZ, R91.H0_H0 ;  /* 0x2000005bff617230 */ /* 0x000fe20000004100 */
[----:B------:R-:W-:Y:S01]  /*f8c0*/  SHF.R.S32.HI R65, RZ, 0x1f, R62 ;  /* 0x0000001fff417819 */ /* 0x000fe2000001143e */
[----:B------:R-:W-:Y:S01]  /*f8d0*/  IMAD.SHL.U32 R63, R62, 0x8, RZ ;  /* 0x000000083e3f7824 */ /* 0x000fe200078e00ff */
[-C--:B------:R-:W-:Y:S01]  /*f8e0*/  LOP3.LUT R61, R60, R207.reuse, RZ, 0x3c, !PT ;  /* 0x000000cf3c3d7212 */ /* 0x080fe200078e3cff */
[--C-:B------:R-:W-:Y:S01]  /*f8f0*/  HADD2.F32 R98, -RZ, R90.reuse.H1_H1 ;  /* 0x3000005aff627230 */ /* 0x100fe20000004100 */
[----:B------:R-:W-:Y:S01]  /*f900*/  LEA.HI R65, R65, R62, RZ, 0x3 ;  /* 0x0000003e41417211 */ /* 0x000fe200078f18ff */
[----:B------:R-:W-:Y:S01]  /*f910*/  HADD2.F32 R90, -RZ, R90.H0_H0 ;  /* 0x2000005aff5a7230 */ /* 0x000fe20000004100 */
[----:B------:R-:W-:Y:S01]  /*f920*/  LOP3.LUT R60, R206, 0x38, R63, 0xf8, !PT ;  /* 0x00000038ce3c7812 */ /* 0x000fe200078ef83f */
[----:B------:R-:W-:Y:S01]  /*f930*/  IMAD.IADD R61, R208, 0x1, R61 ;  /* 0x00000001d03d7824 */ /* 0x000fe200078e023d */
[--C-:B------:R-:W-:Y:S01]  /*f940*/  SHF.R.U32.HI R100, RZ, 0x10, R45.reuse ;  /* 0x00000010ff647819 */ /* 0x100fe2000001162d */
[----:B------:R-:W-:Y:S01]  /*f950*/  IMAD.SHL.U32 R65, R65, 0x400, RZ ;  /* 0x0000040041417824 */ /* 0x000fe200078e00ff */
[----:B------:R-:W-:Y:S01]  /*f960*/  LOP3.LUT R64, R60, R207, RZ, 0x3c, !PT ;  /* 0x000000cf3c407212 */ /* 0x000fe200078e3cff */
[----:B------:R-:W-:Y:S01]  /*f970*/  IMAD R86, R61, 0x2, R16 ;  /* 0x000000023d567824 */ /* 0x000fe200078e0210 */
[----:B------:R-:W-:Y:S01]  /*f980*/  SHF.R.U64 R44, R44, 0x10, R45 ;  /* 0x000000102c2c7819 */ /* 0x000fe2000000122d */
[----:B------:R-:W-:Y:S01]  /*f990*/  HADD2.F32 R100, -RZ, R100.H0_H0 ;  /* 0x20000064ff647230 */ /* 0x000fe20000004100 */
[----:B------:R-:W-:-:S02]  /*f9a0*/  LOP3.LUT R65, R65, 0x7fffe000, RZ, 0xc0, !PT ;  /* 0x7fffe00041417812 */ /* 0x000fc400078ec0ff */
[----:B------:R-:W0:Y:S01]  /*f9b0*/  LDS.128 R60, [R86+0x12400] ;  /* 0x01240000563c7984 */ /* 0x000e220000000c00 */
[--C-:B------:R-:W-:Y:S02]  /*f9c0*/  SHF.R.U64 R32, R32, 0x10, R33.reuse ;  /* 0x0000001020207819 */ /* 0x100fe40000001221 */
[----:B------:R-:W-:Y:S02]  /*f9d0*/  IADD3 R65, R64, R65, R208 ;  /* 0x0000004140417210 */ /* 0x000fe40007ffe0d0 */
[----:B------:R-:W-:Y:S02]  /*f9e0*/  SHF.R.U32.HI R96, RZ, 0x10, R33 ;  /* 0x00000010ff607819 */ /* 0x000fe40000011621 */
[----:B------:R-:W-:Y:S01]  /*f9f0*/  SHF.R.U64 R33, R34, 0x10, R35 ;  /* 0x0000001022217819 */ /* 0x000fe20000001223 */
[----:B------:R-:W-:Y:S01]  /*fa00*/  IMAD R89, R65, 0x2, R16 ;  /* 0x0000000241597824 */ /* 0x000fe200078e0210 */
[----:B------:R-:W-:Y:S01]  /*fa10*/  SHF.R.U64 R34, R46, 0x10, R47 ;  /* 0x000000102e227819 */ /* 0x000fe2000000122f */
[----:B------:R-:W-:Y:S01]  /*fa20*/  HADD2.F32 R96, -RZ, R96.H0_H0 ;  /* 0x20000060ff607230 */ /* 0x000fe20000004100 */
[----:B------:R-:W-:Y:S01]  /*fa30*/  SHF.R.U32.HI R105, RZ, 0x10, R35 ;  /* 0x00000010ff697819 */ /* 0x000fe20000011623 */
[----:B------:R-:W-:Y:S01]  /*fa40*/  HADD2.F32 R33, -RZ, R33.H0_H0 ;  /* 0x20000021ff217230 */ /* 0x000fe20000004100 */
[----:B------:R-:W1:Y:S01]  /*fa50*/  LDS.128 R64, [R89+0x12400] ;  /* 0x0124000059407984 */ /* 0x000e620000000c00 */
[----:B------:R-:W-:Y:S01]  /*fa60*/  SHF.R.U32.HI R103, RZ, 0x10, R47 ;  /* 0x00000010ff677819 */ /* 0x000fe2000001162f */
[----:B0-----:R-:W-:-:S02]  /*fa70*/  HADD2.F32 R46, -RZ, R61.H0_H0 ;  /* 0x2000003dff2e7230 */ /* 0x001fc40000004100 */
[----:B------:R-:W-:Y:S02]  /*fa80*/  HADD2.F32 R61, -RZ, R61.H1_H1 ;  /* 0x3000003dff3d7230 */ /* 0x000fe40000004100 */
[----:B------:R-:W-:Y:S02]  /*fa90*/  HADD2.F32 R35, -RZ, R60.H0_H0 ;  /* 0x2000003cff237230 */ /* 0x000fe40000004100 */
[----:B------:R-:W-:Y:S02]  /*faa0*/  HADD2.F32 R47, -RZ, R62.H0_H0 ;  /* 0x2000003eff2f7230 */ /* 0x000fe40000004100 */
[--C-:B------:R-:W-:Y:S02]  /*fab0*/  HADD2.F32 R92, -RZ, R63.reuse.H0_H0 ;  /* 0x2000003fff5c7230 */ /* 0x100fe40000004100 */
[----:B------:R-:W-:Y:S02]  /*fac0*/  HADD2.F32 R63, -RZ, R63.H1_H1 ;  /* 0x3000003fff3f7230 */ /* 0x000fe40000004100 */
[----:B------:R-:W-:-:S02]  /*fad0*/  HADD2.F32 R60, -RZ, R60.H1_H1 ;  /* 0x3000003cff3c7230 */ /* 0x000fc40000004100 */
[--C-:B-1----:R-:W-:Y:S02]  /*fae0*/  HADD2.F32 R45, -RZ, R65.reuse.H0_H0 ;  /* 0x20000041ff2d7230 */ /* 0x102fe40000004100 */
[----:B------:R-:W-:Y:S02]  /*faf0*/  HADD2.F32 R91, -RZ, R65.H1_H1 ;  /* 0x30000041ff5b7230 */ /* 0x000fe40000004100 */
[----:B------:R-:W-:Y:S02]  /*fb00*/  HADD2.F32 R65, -RZ, R64.H0_H0 ;  /* 0x20000040ff417230 */ /* 0x000fe40000004100 */
[C---:B------:R-:W-:Y:S01]  /*fb10*/  FMUL.FTZ R99, R45.reuse, R97 ;  /* 0x000000612d637220 */ /* 0x040fe20000410000 */
[-C--:B------:R-:W-:Y:S01]  /*fb20*/  FMUL.FTZ R101, R45, R95.reuse ;  /* 0x0000005f2d657220 */ /* 0x080fe20000410000 */
[C---:B------:R-:W-:Y:S01]  /*fb30*/  FMUL.FTZ R102, R91.reuse, R100 ;  /* 0x000000645b667220 */ /* 0x040fe20000410000 */
[----:B------:R-:W-:Y:S01]  /*fb40*/  FMUL.FTZ R104, R91, R96 ;  /* 0x000000605b687220 */ /* 0x000fe20000410000 */
[C---:B------:R-:W-:Y:S01]  /*fb50*/  FFMA.FTZ R45, R46.reuse, R95, -R99 ;  /* 0x0000005f2e2d7223 */ /* 0x040fe20000010863 */
[----:B------:R-:W-:Y:S01]  /*fb60*/  FFMA.FTZ R101, R46, R97, R101 ;  /* 0x000000612e657223 */ /* 0x000fe20000010065 */
[C---:B------:R-:W-:Y:S01]  /*fb70*/  FMUL.FTZ R46, R65.reuse, R98 ;  /* 0x00000062412e7220 */ /* 0x040fe20000410000 */
[----:B------:R-:W-:Y:S01]  /*fb80*/  FMUL.FTZ R65, R65, R90 ;  /* 0x0000005a41417220 */ /* 0x000fe20000410000 */
[----:B------:R-:W-:Y:S01]  /*fb90*/  FFMA.FTZ R102, R61, R96, -R102 ;  /* 0x000000603d667223 */ /* 0x000fe20000010866 */
[----:B------:R-:W-:-:S02]  /*fba0*/  HADD2.F32 R93, -RZ, R66.H0_H0 ;  /* 0x20000042ff5d7230 */ /* 0x000fc40000004100 */
[C---:B------:R-:W-:Y:S01]  /*fbb0*/  FFMA.FTZ R90, R35.reuse, R90, -R46 ;  /* 0x0000005a235a7223 */ /* 0x040fe2000001082e */
[--C-:B------:R-:W-:Y:S02]  /*fbc0*/  HADD2.F32 R96, -RZ, R88.reuse.H1_H1 ;  /* 0x30000058ff607230 */ /* 0x100fe40000004100 */
[----:B------:R-:W-:Y:S01]  /*fbd0*/  FFMA.FTZ R65, R35, R98, R65 ;  /* 0x0000006223417223 */ /* 0x000fe20000010041 */
[----:B------:R-:W-:Y:S02]  /*fbe0*/  HADD2.F32 R35, -RZ, R87.H1_H1 ;  /* 0x30000057ff237230 */ /* 0x000fe40000004100 */
[----:B------:R-:W-:Y:S01]  /*fbf0*/  FFMA.FTZ R104, R61, R100, R104 ;  /* 0x000000643d687223 */ /* 0x000fe20000010068 */
[----:B------:R-:W-:Y:S02]  /*fc00*/  HADD2.F32 R94, -RZ, R67.H0_H0 ;  /* 0x20000043ff5e7230 */ /* 0x000fe40000004100 */
[----:B------:R-:W-:Y:S01]  /*fc10*/  FMUL.FTZ R46, R93, R96 ;  /* 0x000000605d2e7220 */ /* 0x000fe20000410000 */
[----:B------:R-:W-:-:S02]  /*fc20*/  HADD2.F32 R88, -RZ, R88.H0_H0 ;  /* 0x20000058ff587230 */ /* 0x000fc40000004100 */
[----:B------:R-:W-:Y:S02]  /*fc30*/  HADD2.F32 R87, -RZ, R87.H0_H0 ;  /* 0x20000057ff577230 */ /* 0x000fe40000004100 */
[----:B------:R-:W-:Y:S02]  /*fc40*/  HADD2.F32 R67, -RZ, R67.H1_H1 ;  /* 0x30000043ff437230 */ /* 0x000fe40000004100 */
[-C--:B------:R-:W-:Y:S01]  /*fc50*/  FMUL.FTZ R98, R93, R88.reuse ;  /* 0x000000585d627220 */ /* 0x080fe20000410000 */
[----:B------:R-:W-:Y:S01]  /*fc60*/  FFMA.FTZ R91, R47, R88, -R46 ;  /* 0x000000582f5b7223 */ /* 0x000fe2000001082e */
[C---:B------:R-:W-:Y:S01]  /*fc70*/  FMUL.FTZ R61, R94.reuse, R87 ;  /* 0x000000575e3d7220 */ /* 0x040fe20000410000 */
[----:B------:R-:W-:Y:S02]  /*fc80*/  HADD2.F32 R88, -RZ, R103.H0_H0 ;  /* 0x20000067ff587230 */ /* 0x000fe40000004100 */
[----:B------:R-:W-:Y:S01]  /*fc90*/  FMUL.FTZ R94, R94, R35 ;  /* 0x000000235e5e7220 */ /* 0x000fe20000410000 */
[----:B------:R-:W-:-:S02]  /*fca0*/  HADD2.F32 R46, -RZ, R105.H0_H0 ;  /* 0x20000069ff2e7230 */ /* 0x000fc40000004100 */
[----:B------:R-:W-:Y:S01]  /*fcb0*/  FFMA.FTZ R98, R47, R96, R98 ;  /* 0x000000602f627223 */ /* 0x000fe20000010062 */
[C---:B------:R-:W-:Y:S01]  /*fcc0*/  FFMA.FTZ R93, R92.reuse, R35, -R61 ;  /* 0x000000235c5d7223 */ /* 0x040fe2000001083d */
[----:B------:R-:W-:Y:S01]  /*fcd0*/  FFMA.FTZ R94, R92, R87, R94 ;  /* 0x000000575c5e7223 */ /* 0x000fe2000001005e */
[----:B------:R-:W-:Y:S02]  /*fce0*/  HADD2.F32 R64, -RZ, R64.H1_H1 ;  /* 0x30000040ff407230 */ /* 0x000fe40000004100 */
[C---:B------:R-:W-:Y:S01]  /*fcf0*/  FMUL.FTZ R96, R67.reuse, R88 ;  /* 0x0000005843607220 */ /* 0x040fe20000410000 */
[----:B------:R-:W-:Y:S02]  /*fd00*/  HADD2.F32 R66, -RZ, R66.H1_H1 ;  /* 0x30000042ff427230 */ /* 0x000fe40000004100 */
[-C--:B------:R-:W-:Y:S01]  /*fd10*/  FMUL.FTZ R92, R67, R46.reuse ;  /* 0x0000002e435c7220 */ /* 0x080fe20000410000 */
[----:B------:R-:W-:Y:S02]  /*fd20*/  HADD2.F32 R47, -RZ, R44.H0_H0 ;  /* 0x2000002cff2f7230 */ /* 0x000fe40000004100 */
[----:B------:R-:W-:Y:S01]  /*fd30*/  FFMA.FTZ R96, R63, R46, -R96 ;  /* 0x0000002e3f607223 */ /* 0x000fe20000010860 */
[----:B------:R-:W-:-:S02]  /*fd40*/  HADD2.F32 R61, -RZ, R34.H0_H0 ;  /* 0x20000022ff3d7230 */ /* 0x000fc40000004100 */
[----:B------:R-:W-:Y:S01]  /*fd50*/  FFMA.FTZ R87, R63, R88, R92 ;  /* 0x000000583f577223 */ /* 0x000fe2000001005c */
[----:B------:R-:W-:Y:S02]  /*fd60*/  HADD2.F32 R35, -RZ, R32.H0_H0 ;  /* 0x20000020ff237230 */ /* 0x000fe40000004100 */
[----:B------:R-:W-:Y:S01]  /*fd70*/  FMUL.FTZ R63, R64, R47 ;  /* 0x0000002f403f7220 */ /* 0x000fe20000410000 */
[----:B------:R-:W-:Y:S02]  /*fd80*/  HADD2.F32 R62, -RZ, R62.H1_H1 ;  /* 0x3000003eff3e7230 */ /* 0x000fe40000004100 */
[C---:B------:R-:W-:Y:S01]  /*fd90*/  FMUL.FTZ R67, R66.reuse, R61 ;  /* 0x0000003d42437220 */ /* 0x040fe20000410000 */
[----:B------:R-:W-:Y:S01]  /*fda0*/  FMUL.FTZ R66, R66, R33 ;  /* 0x0000002142427220 */ /* 0x000fe20000410000 */
[-C--:B------:R-:W-:Y:S01]  /*fdb0*/  FMUL.FTZ R64, R64, R35.reuse ;  /* 0x0000002340407220 */ /* 0x080fe20000410000 */
[----:B------:R-:W-:Y:S01]  /*fdc0*/  FFMA.FTZ R63, R60, R35, -R63 ;  /* 0x000000233c3f7223 */ /* 0x000fe2000001083f */
[C---:B------:R-:W-:Y:S01]  /*fdd0*/  FFMA.FTZ R34, R62.reuse, R33, -R67 ;  /* 0x000000213e227223 */ /* 0x040fe20000010843 */
        /* <DEDUP_REMOVED lines=9> */
[----:B------:R-:W-:-:S02]  /*fe70*/  F2FP.F16.F32.PACK_AB R44, R44, R65 ;  /* 0x000000412c2c723e */ /* 0x000fc400000000ff */
[----:B------:R-:W-:-:S05]  /*fe80*/  F2FP.F16.F32.PACK_AB R46, R61, R98 ;  /* 0x000000623d2e723e */ /* 0x000fca00000000ff */
[----:B------:R0:W-:Y:S02]  /*fe90*/  STS.128 [R89+0x12400], R44 ;  /* 0x0124002c59007388 */ /* 0x0001e40000000c00 */
.L_x_5299:
[----:B------:R-:W-:Y:S05]  /*fea0*/  BSYNC B2 ;  /* 0x0000000000027941 */ /* 0x000fea0003800000 */
.L_x_5298:
[----:B------:R-:W-:Y:S04]  /*feb0*/  BSSY B2, `(.L_x_5300) ;  /* 0x0000061000027945 */ /* 0x000fe80003800000 */
[----:B------:R-:W-:Y:S05]  /*fec0*/  @P1 BRA `(.L_x_5301) ;  /* 0x00000004007c1947 */ /* 0x000fea0003800000 */
[----:B------:R-:W2:Y:S01]  /*fed0*/  LDL R94, [R1+0x44] ;  /* 0x00004400015e7983 */ /* 0x000ea20000100800 */
[----:B0-----:R-:W-:Y:S01]  /*fee0*/  LEA.HI R32, R81, R225, RZ, 0x1d ;  /* 0x000000e151207211 */ /* 0x001fe200078fe8ff */
[----:B------:R-:W-:Y:S01]  /*fef0*/  HADD2.F32 R62, -RZ, R84.H1_H1 ;  /* 0x30000054ff3e7230 */ /* 0x000fe20000004100 */
[----:B------:R-:W-:Y:S01]  /*ff00*/  SHF.R.U64 R90, R40, 0x10, R41 ;  /* 0x00000010285a7819 */ /* 0x000fe20000001229 */
[----:B------:R-:W-:Y:S01]  /*ff10*/  HADD2.F32 R64, -RZ, R82.H1_H1 ;  /* 0x30000052ff407230 */ /* 0x000fe20000004100 */
[----:B------:R-:W-:Y:S02]  /*ff20*/  SHF.R.S32.HI R35, RZ, 0x1f, R32 ;  /* 0x0000001fff237819 */ /* 0x000fe40000011420 */
[----:B------:R-:W-:Y:S02]  /*ff30*/  SHF.L.U32 R33, R32, 0x3, RZ ;  /* 0x0000000320217819 */ /* 0x000fe400000006ff */
[----:B------:R-:W-:Y:S02]  /*ff40*/  LEA.HI R35, R35, R32, RZ, 0x3 ;  /* 0x0000002023237211 */ /* 0x000fe400078f18ff */
[----:B------:R-:W-:-:S02]  /*ff50*/  LOP3.LUT R32, R206, 0x38, R33, 0xf8, !PT ;  /* 0x00000038ce207812 */ /* 0x000fc400078ef821 */
[----:B------:R-:W-:Y:S01]  /*ff60*/  SHF.R.U32.HI R66, RZ, 0x10, R41 ;  /* 0x00000010ff427819 */ /* 0x000fe20000011629 */
[----:B------:R-:W-:Y:S01]  /*ff70*/  IMAD.SHL.U32 R35, R35, 0x400, RZ ;  /* 0x0000040023237824 */ /* 0x000fe200078e00ff */
[----:B------:R-:W-:Y:S02]  /*ff80*/  LOP3.LUT R44, R32, R207, RZ, 0x3c, !PT ;  /* 0x000000cf202c7212 */ /* 0x000fe400078e3cff */
[--C-:B------:R-:W-:Y:S01]  /*ff90*/  SHF.R.U64 R93, R28, 0x10, R29.reuse ;  /* 0x000000101c5d7819 */ /* 0x100fe2000000121d */
[----:B------:R-:W-:Y:S01]  /*ffa0*/  HADD2.F32 R66, -RZ, R66.H0_H0 ;  /* 0x20000042ff427230 */ /* 0x000fe20000004100 */
[----:B------:R-:W-:Y:S02]  /*ffb0*/  LOP3.LUT R45, R35, 0x7fffe000, RZ, 0xc0, !PT ;  /* 0x7fffe000232d7812 */ /* 0x000fe400078ec0ff */
[----:B------:R-:W-:Y:S02]  /*ffc0*/  SHF.R.U32.HI R61, RZ, 0x10, R29 ;  /* 0x00000010ff3d7819 */ /* 0x000fe4000001161d */
[----:B------:R-:W-:-:S02]  /*ffd0*/  IADD3 R45, R44, R45, R208 ;  /* 0x0000002d2c2d7210 */ /* 0x000fc40007ffe0d0 */
[--C-:B------:R-:W-:Y:S02]  /*ffe0*/  SHF.R.U64 R89, R42, 0x10, R43.reuse ;  /* 0x000000102a597819 */ /* 0x100fe4000000122b */
[----:B------:R-:W-:Y:S01]  /*fff0*/  SHF.R.U32.HI R87, RZ, 0x10, R43 ;  /* 0x00000010ff577819 */ /* 0x000fe2000001162b */
[----:B------:R-:W-:Y:S01]  /*10000*/  IMAD R60, R45, 0x2, R16 ;  /* 0x000000022d3c7824 */ /* 0x000fe200078e0210 */
[--C-:B------:R-:W-:Y:S02]  /*10010*/  SHF.R.U32.HI R91, RZ, 0x10, R31.reuse ;  /* 0x00000010ff5b7819 */ /* 0x100fe4000001161f */
[----:B------:R-:W-:Y:S02]  /*10020*/  SHF.R.U64 R92, R30, 0x10, R31 ;  /* 0x000000101e5c7819 */ /* 0x000fe4000000121f */
[----:B------:R-:W0:Y:S02]  /*10030*/  LDS.128 R44, [R60+0x12400] ;  /* 0x012400003c2c7984 */ /* 0x000e240000000c00 */
[----:B0-----:R-:W-:-:S02]  /*10040*/  HADD2.F32 R41, -RZ, R45.H0_H0 ;  /* 0x2000002dff297230 */ /* 0x001fc40000004100 */
[----:B------:R-:W-:Y:S02]  /*10050*/  HADD2.F32 R40, -RZ, R44.H0_H0 ;  /* 0x2000002cff287230 */ /* 0x000fe40000004100 */
[----:B------:R-:W-:Y:S02]  /*10060*/  HADD2.F32 R45, -RZ, R45.H1_H1 ;  /* 0x3000002dff2d7230 */ /* 0x000fe40000004100 */
[C---:B------:R-:W-:Y:S01]  /*10070*/  FMUL.FTZ R86, R41.reuse, R64 ;  /* 0x0000004029567220 */ /* 0x040fe20000410000 */
[----:B------:R-:W-:Y:S01]  /*10080*/  FMUL.FTZ R88, R41, R62 ;  /* 0x0000003e29587220 */ /* 0x000fe20000410000 */
[----:B------:R-:W-:Y:S02]  /*10090*/  HADD2.F32 R41, -RZ, R82.H0_H0 ;  /* 0x20000052ff297230 */ /* 0x000fe40000004100 */
[----:B------:R-:W-:Y:S01]  /*100a0*/  FMUL.FTZ R82, R45, R66 ;  /* 0x000000422d527220 */ /* 0x000fe20000410000 */
[----:B------:R-:W-:Y:S02]  /*100b0*/  HADD2.F32 R42, -RZ, R46.H0_H0 ;  /* 0x2000002eff2a7230 */ /* 0x000fe40000004100 */
[----:B------:R-:W-:-:S02]  /*100c0*/  HADD2.F32 R43, -RZ, R47.H0_H0 ;  /* 0x2000002fff2b7230 */ /* 0x000fc40000004100 */
[----:B------:R-:W-:Y:S02]  /*100d0*/  HADD2.F32 R47, -RZ, R47.H1_H1 ;  /* 0x3000002fff2f7230 */ /* 0x000fe40000004100 */
[----:B------:R-:W-:Y:S02]  /*100e0*/  HADD2.F32 R44, -RZ, R44.H1_H1 ;  /* 0x3000002cff2c7230 */ /* 0x000fe40000004100 */
[----:B------:R-:W-:Y:S01]  /*100f0*/  HADD2.F32 R46, -RZ, R46.H1_H1 ;  /* 0x3000002eff2e7230 */ /* 0x000fe20000004100 */
[----:B--2---:R-:W0:Y:S02]  /*10100*/  LDS.128 R32, [R94] ;  /* 0x000000005e207984 */ /* 0x004e240000000c00 */
[--C-:B0-----:R-:W-:Y:S02]  /*10110*/  HADD2.F32 R29, -RZ, R33.reuse.H0_H0 ;  /* 0x20000021ff1d7230 */ /* 0x101fe40000004100 */
[----:B------:R-:W-:Y:S02]  /*10120*/  HADD2.F32 R28, -RZ, R32.H0_H0 ;  /* 0x20000020ff1c7230 */ /* 0x000fe40000004100 */
[----:B------:R-:W-:-:S02]  /*10130*/  HADD2.F32 R33, -RZ, R33.H1_H1 ;  /* 0x30000021ff217230 */ /* 0x000fc40000004100 */
[C---:B------:R-:W-:Y:S01]  /*10140*/  FFMA.FTZ R86, R29.reuse, R62, -R86 ;  /* 0x0000003e1d567223 */ /* 0x040fe20000010856 */
[----:B------:R-:W-:Y:S01]  /*10150*/  FFMA.FTZ R88, R29, R64, R88 ;  /* 0x000000401d587223 */ /* 0x000fe20000010058 */
[----:B------:R-:W-:Y:S02]  /*10160*/  HADD2.F32 R29, -RZ, R84.H0_H0 ;  /* 0x20000054ff1d7230 */ /* 0x000fe40000004100 */
[----:B------:R-:W-:Y:S02]  /*10170*/  HADD2.F32 R62, -RZ, R61.H0_H0 ;  /* 0x2000003dff3e7230 */ /* 0x000fe40000004100 */
[C---:B------:R-:W-:Y:S01]  /*10180*/  FMUL.FTZ R61, R40.reuse, R41 ;  /* 0x00000029283d7220 */ /* 0x040fe20000410000 */
[----:B------:R-:W-:Y:S02]  /*10190*/  HADD2.F32 R30, -RZ, R34.H0_H0 ;  /* 0x20000022ff1e7230 */ /* 0x000fe40000004100 */
[----:B------:R-:W-:Y:S01]  /*101a0*/  FMUL.FTZ R40, R40, R29 ;  /* 0x0000001d28287220 */ /* 0x000fe20000410000 */
[----:B------:R-:W-:-:S02]  /*101b0*/  HADD2.F32 R31, -RZ, R35.H0_H0 ;  /* 0x20000023ff1f7230 */ /* 0x000fc40000004100 */
[-C--:B------:R-:W-:Y:S01]  /*101c0*/  FMUL.FTZ R64, R45, R62.reuse ;  /* 0x0000003e2d407220 */ /* 0x080fe20000410000 */
[C---:B------:R-:W-:Y:S01]  /*101d0*/  FFMA.FTZ R61, R28.reuse, R29, -R61 ;  /* 0x0000001d1c3d7223 */ /* 0x040fe2000001083d */
[C---:B------:R-:W-:Y:S01]  /*101e0*/  FFMA.FTZ R65, R33.reuse, R62, -R82 ;  /* 0x0000003e21417223 */ /* 0x040fe20000010852 */
[----:B------:R-:W-:Y:S02]  /*101f0*/  HADD2.F32 R45, -RZ, R83.H0_H0 ;  /* 0x20000053ff2d7230 */ /* 0x000fe40000004100 */
[----:B------:R-:W-:Y:S01]  /*10200*/  FFMA.FTZ R63, R28, R41, R40 ;  /* 0x000000291c3f7223 */ /* 0x000fe20000010028 */
[----:B------:R-:W-:Y:S02]  /*10210*/  HADD2.F32 R29, -RZ, R85.H0_H0 ;  /* 0x20000055ff1d7230 */ /* 0x000fe40000004100 */
[----:B------:R-:W-:Y:S01]  /*10220*/  FFMA.FTZ R67, R33, R66, R64 ;  /* 0x0000004221437223 */ /* 0x000fe20000010040 */
[----:B------:R-:W-:Y:S02]  /*10230*/  HADD2.F32 R62, -RZ, R83.H1_H1 ;  /* 0x30000053ff3e7230 */ /* 0x000fe40000004100 */
[----:B------:R-:W-:Y:S01]  /*10240*/  FMUL.FTZ R33, R42, R45 ;  /* 0x0000002d2a217220 */ /* 0x000fe20000410000 */
[----:B------:R-:W-:-:S02]  /*10250*/  HADD2.F32 R28, -RZ, R85.H1_H1 ;  /* 0x30000055ff1c7230 */ /* 0x000fc40000004100 */
[-C--:B------:R-:W-:Y:S01]  /*10260*/  FMUL.FTZ R41, R42, R29.reuse ;  /* 0x0000001d2a297220 */ /* 0x080fe20000410000 */
[----:B------:R-:W-:Y:S02]  /*10270*/  HADD2.F32 R42, -RZ, R87.H0_H0 ;  /* 0x20000057ff2a7230 */ /* 0x000fe40000004100 */
[C---:B------:R-:W-:Y:S01]  /*10280*/  FMUL.FTZ R66, R43.reuse, R62 ;  /* 0x0000003e2b427220 */ /* 0x040fe20000410000 */
[----:B------:R-:W-:Y:S02]  /*10290*/  HADD2.F32 R40, -RZ, R91.H0_H0 ;  /* 0x2000005bff287230 */ /* 0x000fe40000004100 */
[-C--:B------:R-:W-:Y:S01]  /*102a0*/  FMUL.FTZ R43, R43, R28.reuse ;  /* 0x0000001c2b2b7220 */ /* 0x080fe20000410000 */
[----:B------:R-:W-:Y:S02]  /*102b0*/  HADD2.F32 R35, -RZ, R35.H1_H1 ;  /* 0x30000023ff237230 */ /* 0x000fe40000004100 */
[C---:B------:R-:W-:Y:S01]  /*102c0*/  FFMA.FTZ R64, R30.reuse, R29, -R33 ;  /* 0x0000001d1e407223 */ /* 0x040fe20000010821 */
[----:B------:R-:W-:Y:S01]  /*102d0*/  FFMA.FTZ R45, R30, R45, R41 ;  /* 0x0000002d1e2d7223 */ /* 0x000fe20000010029 */
[----:B------:R-:W-:Y:S01]  /*102e0*/  FFMA.FTZ R66, R31, R28, -R66 ;  /* 0x0000001c1f427223 */ /* 0x000fe20000010842 */
[----:B------:R-:W-:Y:S01]  /*102f0*/  FMUL.FTZ R30, R47, R42 ;  /* 0x0000002a2f1e7220 */ /* 0x000fe20000410000 */
        /* <DEDUP_REMOVED lines=28> */
.L_x_5301:
[----:B------:R-:W-:Y:S05]  /*104c0*/  BSYNC B2 ;  /* 0x0000000000027941 */ /* 0x000fea0003800000 */
.L_x_5300:
[----:B------:R-:W-:Y:S05]  /*104d0*/  @P2 BRA `(.L_x_5297) ;  /* 0x0000000400782947 */ /* 0x000fea0003800000 */
[----:B------:R-:W-:Y:S01]  /*104e0*/  LEA.HI R81, R81, R226, RZ, 0x1d ;  /* 0x000000e251517211 */ /* 0x000fe200078fe8ff */
[----:B------:R-:W-:Y:S01]  /*104f0*/  HADD2.F32 R41, -RZ, R73.H1_H1 ;  /* 0x30000049ff297230 */ /* 0x000fe20000004100 */
[----:B------:R-:W-:Y:S01]  /*10500*/  SHF.R.U64 R61, R36, 0x10, R37 ;  /* 0x00000010243d7819 */ /* 0x000fe20000001225 */
[----:B------:R-:W-:Y:S01]  /*10510*/  HADD2.F32 R40, -RZ, R75.H1_H1 ;  /* 0x3000004bff287230 */ /* 0x000fe20000004100 */
[----:B-1----:R-:W-:Y:S01]  /*10520*/  SHF.R.S32.HI R28, RZ, 0x1f, R81 ;  /* 0x0000001fff1c7819 */ /* 0x002fe20000011451 */
[----:B------:R-:W-:Y:S01]  /*10530*/  IMAD.SHL.U32 R29, R81, 0x8, RZ ;  /* 0x00000008511d7824 */ /* 0x000fe200078e00ff */
[----:B------:R-:W-:Y:S01]  /*10540*/  SHF.R.U32.HI R42, RZ, 0x10, R37 ;  /* 0x00000010ff2a7819 */ /* 0x000fe20000011625 */
[----:B------:R-:W-:Y:S01]  /*10550*/  HADD2.F32 R73, -RZ, R73.H0_H0 ;  /* 0x20000049ff497230 */ /* 0x000fe20000004100 */
[----:B------:R-:W-:Y:S01]  /*10560*/  LEA.HI R81, R28, R81, RZ, 0x3 ;  /* 0x000000511c517211 */ /* 0x000fe200078f18ff */
[----:B------:R-:W-:Y:S01]  /*10570*/  HADD2.F32 R75, -RZ, R75.H0_H0 ;  /* 0x2000004bff4b7230 */ /* 0x000fe20000004100 */
[----:B------:R-:W-:Y:S01]  /*10580*/  LOP3.LUT R28, R206, 0x38, R29, 0xf8, !PT ;  /* 0x00000038ce1c7812 */ /* 0x000fe200078ef81d */
[----:B------:R-:W-:Y:S01]  /*10590*/  HADD2.F32 R42, -RZ, R42.H0_H0 ;  /* 0x2000002aff2a7230 */ /* 0x000fe20000004100 */
[----:B------:R-:W-:Y:S01]  /*105a0*/  SHF.R.U64 R64, R24, 0x10, R25 ;  /* 0x0000001018407819 */ /* 0x000fe20000001219 */
[----:B------:R-:W-:Y:S01]  /*105b0*/  IMAD.SHL.U32 R81, R81, 0x400, RZ ;  /* 0x0000040051517824 */ /* 0x000fe200078e00ff */
[----:B0-----:R-:W-:-:S02]  /*105c0*/  LOP3.LUT R32, R28, R207, RZ, 0x3c, !PT ;  /* 0x000000cf1c207212 */ /* 0x001fc400078e3cff */
[----:B------:R-:W0:Y:S01]  /*105d0*/  LDS.128 R28, [R236] ;  /* 0x00000000ec1c7984 */ /* 0x000e220000000c00 */
[----:B------:R-:W-:Y:S02]  /*105e0*/  SHF.R.U32.HI R43, RZ, 0x10, R25 ;  /* 0x00000010ff2b7819 */ /* 0x000fe40000011619 */
[----:B------:R-:W-:Y:S02]  /*105f0*/  LOP3.LUT R81, R81, 0x7fffe000, RZ, 0xc0, !PT ;  /* 0x7fffe00051517812 */ /* 0x000fe400078ec0ff */
[--C-:B------:R-:W-:Y:S02]  /*10600*/  SHF.R.U64 R47, R38, 0x10, R39.reuse ;  /* 0x00000010262f7819 */ /* 0x100fe40000001227 */
[----:B------:R-:W-:Y:S02]  /*10610*/  IADD3 R81, R32, R81, R208 ;  /* 0x0000005120517210 */ /* 0x000fe40007ffe0d0 */
[----:B------:R-:W-:Y:S02]  /*10620*/  SHF.R.U32.HI R45, RZ, 0x10, R39 ;  /* 0x00000010ff2d7819 */ /* 0x000fe40000011627 */
[--C-:B------:R-:W-:Y:S01]  /*10630*/  SHF.R.U32.HI R62, RZ, 0x10, R27.reuse ;  /* 0x00000010ff3e7819 */ /* 0x100fe2000001161b */
[----:B------:R-:W-:Y:S01]  /*10640*/  IMAD R81, R81, 0x2, R16 ;  /* 0x0000000251517824 */ /* 0x000fe200078e0210 */
[----:B------:R-:W-:-:S04]  /*10650*/  SHF.R.U64 R63, R26, 0x10, R27 ;  /* 0x000000101a3f7819 */ /* 0x000fc8000000121b */
[----:B------:R-:W1:Y:S01]  /*10660*/  LDS.128 R32, [R81+0x12400] ;  /* 0x0124000051207984 */ /* 0x000e620000000c00 */
[--C-:B0-----:R-:W-:Y:S02]  /*10670*/  HADD2.F32 R25, -RZ, R29.reuse.H0_H0 ;  /* 0x2000001dff197230 */ /* 0x101fe40000004100 */
[----:B------:R-:W-:Y:S02]  /*10680*/  HADD2.F32 R29, -RZ, R29.H1_H1 ;  /* 0x3000001dff1d7230 */ /* 0x000fe40000004100 */
[----:B------:R-:W-:Y:S02]  /*10690*/  HADD2.F32 R24, -RZ, R28.H0_H0 ;  /* 0x2000001cff187230 */ /* 0x000fe40000004100 */
[----:B------:R-:W-:Y:S02]  /*106a0*/  HADD2.F32 R26, -RZ, R30.H0_H0 ;  /* 0x2000001eff1a7230 */ /* 0x000fe40000004100 */
[--C-:B------:R-:W-:Y:S02]  /*106b0*/  HADD2.F32 R27, -RZ, R31.reuse.H0_H0 ;  /* 0x2000001fff1b7230 */ /* 0x100fe40000004100 */
[----:B------:R-:W-:-:S02]  /*106c0*/  HADD2.F32 R31, -RZ, R31.H1_H1 ;  /* 0x3000001fff1f7230 */ /* 0x000fc40000004100 */
[----:B------:R-:W-:Y:S02]  /*106d0*/  HADD2.F32 R28, -RZ, R28.H1_H1 ;  /* 0x3000001cff1c7230 */ /* 0x000fe40000004100 */
[----:B------:R-:W-:Y:S02]  /*106e0*/  HADD2.F32 R30, -RZ, R30.H1_H1 ;  /* 0x3000001eff1e7230 */ /* 0x000fe40000004100 */
[--C-:B-1----:R-:W-:Y:S02]  /*106f0*/  HADD2.F32 R36, -RZ, R33.reuse.H0_H0 ;  /* 0x20000021ff247230 */ /* 0x102fe40000004100 */
[----:B------:R-:W-:Y:S02]  /*10700*/  HADD2.F32 R37, -RZ, R33.H1_H1 ;  /* 0x30000021ff257230 */ /* 0x000fe40000004100 */
[----:B------:R-:W-:Y:S02]  /*10710*/  HADD2.F32 R33, -RZ, R32.H0_H0 ;  /* 0x20000020ff217230 */ /* 0x000fe40000004100 */
[C---:B------:R-:W-:Y:S01]  /*10720*/  FMUL.FTZ R44, R36.reuse, R41 ;  /* 0x00000029242c7220 */ /* 0x040fe20000410000 */
[----:B------:R-:W-:Y:S01]  /*10730*/  FMUL.FTZ R46, R36, R40 ;  /* 0x00000028242e7220 */ /* 0x000fe20000410000 */
[----:B------:R-:W-:-:S02]  /*10740*/  HADD2.F32 R36, -RZ, R43.H0_H0 ;  /* 0x2000002bff247230 */ /* 0x000fc40000004100 */
[----:B------:R-:W-:Y:S01]  /*10750*/  FFMA.FTZ R44, R25, R40, -R44 ;  /* 0x00000028192c7223 */ /* 0x000fe2000001082c */
[----:B------:R-:W-:Y:S01]  /*10760*/  FMUL.FTZ R40, R37, R42 ;  /* 0x0000002a25287220 */ /* 0x000fe20000410000 */
[----:B------:R-:W-:Y:S01]  /*10770*/  FFMA.FTZ R46, R25, R41, R46 ;  /* 0x00000029192e7223 */ /* 0x000fe2000001002e */
[----:B------:R-:W-:Y:S01]  /*10780*/  FMUL.FTZ R25, R33, R73 ;  /* 0x0000004921197220 */ /* 0x000fe20000410000 */
[-C--:B------:R-:W-:Y:S01]  /*10790*/  FMUL.FTZ R60, R37, R36.reuse ;  /* 0x00000024253c7220 */ /* 0x080fe20000410000 */
[----:B------:R-:W-:Y:S01]  /*107a0*/  FFMA.FTZ R41, R29, R36, -R40 ;  /* 0x000000241d297223 */ /* 0x000fe20000010828 */
[-C--:B------:R-:W-:Y:S01]  /*107b0*/  FMUL.FTZ R36, R33, R75.reuse ;  /* 0x0000004b21247220 */ /* 0x080fe20000410000 */
[----:B------:R-:W-:Y:S02]  /*107c0*/  HADD2.F32 R37, -RZ, R74.H0_H0 ;  /* 0x2000004aff257230 */ /* 0x000fe40000004100 */
[----:B------:R-:W-:Y:S01]  /*107d0*/  FFMA.FTZ R75, R24, R75, -R25 ;  /* 0x0000004b184b7223 */ /* 0x000fe20000010819 */
[----:B------:R-:W-:-:S02]  /*107e0*/  HADD2.F32 R38, -RZ, R34.H0_H0 ;  /* 0x20000022ff267230 */ /* 0x000fc40000004100 */
[----:B------:R-:W-:Y:S01]  /*107f0*/  FFMA.FTZ R43, R29, R42, R60 ;  /* 0x0000002a1d2b7223 */ /* 0x000fe2000001003c */
[--C-:B------:R-:W-:Y:S02]  /*10800*/  HADD2.F32 R39, -RZ, R35.reuse.H0_H0 ;  /* 0x20000023ff277230 */ /* 0x100fe40000004100 */
[----:B------:R-:W-:Y:S01]  /*10810*/  FFMA.FTZ R73, R24, R73, R36 ;  /* 0x0000004918497223 */ /* 0x000fe20000010024 */
[----:B------:R-:W-:Y:S02]  /*10820*/  HADD2.F32 R25, -RZ, R76.H0_H0 ;  /* 0x2000004cff197230 */ /* 0x000fe40000004100 */
[C---:B------:R-:W-:Y:S01]  /*10830*/  FMUL.FTZ R29, R38.reuse, R37 ;  /* 0x00000025261d7220 */ /* 0x040fe20000410000 */
[----:B------:R-:W-:Y:S02]  /*10840*/  HADD2.F32 R74, -RZ, R74.H1_H1 ;  /* 0x3000004aff4a7230 */ /* 0x000fe40000004100 */
        /* <DEDUP_REMOVED lines=9> */
[----:B------:R-:W-:Y:S02]  /*108e0*/  HADD2.F32 R32, -RZ, R32.H1_H1 ;  /* 0x30000020ff207230 */ /* 0x000fe40000004100 */
[----:B------:R-:W-:Y:S01]  /*108f0*/  FMUL.FTZ R26, R35, R36 ;  /* 0x00000024231a7220 */ /* 0x000fe20000410000 */
[----:B------:R-:W-:-:S02]  /*10900*/  HADD2.F32 R34, -RZ, R34.H1_H1 ;  /* 0x30000022ff227230 */ /* 0x000fc40000004100 */
[C---:B------:R-:W-:Y:S01]  /*10910*/  FFMA.FTZ R40, R27.reuse, R76, -R40 ;  /* 0x0000004c1b287223 */ /* 0x040fe20000010828 */
        /* <DEDUP_REMOVED lines=26> */
.L_x_5297:
[----:B------:R-:W-:Y:S05]  /*10ac0*/  BSYNC B1 ;  /* 0x0000000000017941 */ /* 0x000fea0003800000 */
.L_x_5296:
[----:B------:R-:W-:-:S13]  /*10ad0*/  ISETP.GE.AND P0, PT, R222, R70, PT ;  /* 0x00000046de00720c */ /* 0x000fda0003f06270 */
[----:B------:R-:W-:Y:S05]  /*10ae0*/  @P0 BRA `(.L_x_5277) ;  /* 0x0000001000980947 */ /* 0x000fea0003800000 */
[----:B01----:R-:W0:Y:S01]  /*10af0*/  LDC R32, c[0x0][0x3f4] ;  /* 0x0000fd00ff207b82 */ /* 0x003e220000000800 */
[----:B------:R-:W-:Y:S01]  /*10b00*/  BSSY B1, `(.L_x_5302) ;  /* 0x0000064000017945 */ /* 0x000fe20003800000 */
[----:B------:R-:W-:Y:S02]  /*10b10*/  SHF.R.U32.HI R61, RZ, 0x3, R205 ;  /* 0x00000003ff3d7819 */ /* 0x000fe400000116cd */
[-C--:B0-----:R-:W-:Y:S02]  /*10b20*/  ISETP.GE.AND P0, PT, R18, R32.reuse, PT ;  /* 0x000000201200720c */ /* 0x081fe40003f06270 */
[-C--:B------:R-:W-:Y:S02]  /*10b30*/  ISETP.GE.AND P1, PT, R197, R32.reuse, PT ;  /* 0x00000020c500720c */ /* 0x080fe40003f26270 */
[----:B------:R-:W-:-:S09]  /*10b40*/  ISETP.GE.AND P2, PT, R198, R32, PT ;  /* 0x00000020c600720c */ /* 0x000fd20003f46270 */
[----:B------:R-:W-:Y:S05]  /*10b50*/  @P0 BRA `(.L_x_5303) ;  /* 0x0000000400780947 */ /* 0x000fea0003800000 */
[----:B--2---:R-:W-:Y:S01]  /*10b60*/  LEA.HI R24, R32, R223, RZ, 0x1d ;  /* 0x000000df20187211 */ /* 0x004fe200078fe8ff */
[----:B------:R-:W-:Y:S01]  /*10b70*/  HADD2.F32 R39, -RZ, R77.H1_H1 ;  /* 0x3000004dff277230 */ /* 0x000fe20000004100 */
[----:B------:R-:W-:Y:S01]  /*10b80*/  SHF.R.U32.HI R40, RZ, 0x10, R5 ;  /* 0x00000010ff287819 */ /* 0x000fe20000011605 */
[----:B------:R-:W-:Y:S01]  /*10b90*/  HADD2.F32 R38, -RZ, R79.H1_H1 ;  /* 0x3000004fff267230 */ /* 0x000fe20000004100 */
[----:B------:R-:W-:Y:S01]  /*10ba0*/  SHF.R.S32.HI R25, RZ, 0x1f, R24 ;  /* 0x0000001fff197819 */ /* 0x000fe20000011418 */
[----:B------:R-:W-:Y:S01]  /*10bb0*/  IMAD.SHL.U32 R26, R24, 0x8, RZ ;  /* 0x00000008181a7824 */ /* 0x000fe200078e00ff */
[----:B------:R-:W-:Y:S01]  /*10bc0*/  SHF.R.U64 R60, R48, 0x10, R49 ;  /* 0x00000010303c7819 */ /* 0x000fe20000001231 */
[----:B------:R-:W-:Y:S01]  /*10bd0*/  HADD2.F32 R40, -RZ, R40.H0_H0 ;  /* 0x20000028ff287230 */ /* 0x000fe20000004100 */
[----:B------:R-:W-:Y:S01]  /*10be0*/  LEA.HI R25, R25, R24, RZ, 0x3 ;  /* 0x0000001819197211 */ /* 0x000fe200078f18ff */
[----:B------:R-:W-:Y:S01]  /*10bf0*/  HADD2.F32 R77, -RZ, R77.H0_H0 ;  /* 0x2000004dff4d7230 */ /* 0x000fe20000004100 */
[----:B------:R-:W-:Y:S01]  /*10c00*/  LOP3.LUT R24, R205, 0x38, R26, 0xf8, !PT ;  /* 0x00000038cd187812 */ /* 0x000fe200078ef81a */
[----:B------:R-:W-:Y:S01]  /*10c10*/  HADD2.F32 R79, -RZ, R79.H0_H0 ;  /* 0x2000004fff4f7230 */ /* 0x000fe20000004100 */
[----:B------:R-:W-:Y:S01]  /*10c20*/  SHF.R.U64 R47, R4, 0x10, R5 ;  /* 0x00000010042f7819 */ /* 0x000fe20000001205 */
[----:B------:R-:W-:Y:S01]  /*10c30*/  IMAD.SHL.U32 R25, R25, 0x400, RZ ;  /* 0x0000040019197824 */ /* 0x000fe200078e00ff */
[----:B------:R-:W-:-:S02]  /*10c40*/  LOP3.LUT R29, R24, R61, RZ, 0x3c, !PT ;  /* 0x0000003d181d7212 */ /* 0x000fc400078e3cff */
[----:B------:R-:W-:Y:S02]  /*10c50*/  SHF.R.U32.HI R49, RZ, 0x10, R49 ;  /* 0x00000010ff317819 */ /* 0x000fe40000011631 */
[----:B------:R-:W-:Y:S02]  /*10c60*/  LOP3.LUT R28, R25, 0x7fffe000, RZ, 0xc0, !PT ;  /* 0x7fffe000191c7812 */ /* 0x000fe400078ec0ff */
[----:B------:R-:W0:Y:S01]  /*10c70*/  LDS.128 R24, [R237] ;  /* 0x00000000ed187984 */ /* 0x000e220000000c00 */
        /* <DEDUP_REMOVED lines=60> */
[-C--:B------:R-:W-:Y:S01]  /*11040*/  FMUL.FTZ R28, R28, R5.reuse ;  /* 0x000000051c1c7220 */ /* 0x080fe20000410000 */
[----:B------:R-:W-:Y:S01]  /*11050*/  FFMA.FTZ R4, R24, R5, -R27 ;  /* 0x0000000518047223 */ /* 0x000fe2000001081b */
[-C--:B------:R-:W-:Y:S01]  /*11060*/  FMUL.FTZ R30, R30, R7.reuse ;  /* 0x000000071e1e7220 */ /* 0x080fe20000410000 */
        /* <DEDUP_REMOVED lines=13> */
.L_x_5303:
[----:B------:R-:W-:Y:S05]  /*11140*/  BSYNC B1 ;  /* 0x0000000000017941 */ /* 0x000fea0003800000 */
.L_x_5302:
[----:B------:R-:W-:Y:S04]  /*11150*/  BSSY B1, `(.L_x_5304) ;  /* 0x0000060000017945 */ /* 0x000fe80003800000 */
[----:B------:R-:W-:Y:S05]  /*11160*/  @P1 BRA `(.L_x_5305) ;  /* 0x0000000400781947 */ /* 0x000fea0003800000 */
[----:B0-----:R-:W-:Y:S01]  /*11170*/  LEA.HI R4, R32, R225, RZ, 0x1d ;  /* 0x000000e120047211 */ /* 0x001fe200078fe8ff */
[----:B------:R-:W-:Y:S01]  /*11180*/  HADD2.F32 R34, -RZ, R71.H1_H1 ;  /* 0x30000047ff227230 */ /* 0x000fe20000004100 */
[----:B------:R-:W-:Y:S01]  /*11190*/  SHF.R.U32.HI R36, RZ, 0x10, R9 ;  /* 0x00000010ff247819 */ /* 0x000fe20000011609 */
[--C-:B------:R-:W-:Y:S01]  /*111a0*/  HADD2.F32 R35, -RZ, R68.reuse.H1_H1 ;  /* 0x30000044ff237230 */ /* 0x100fe20000004100 */
[----:B------:R-:W-:Y:S01]  /*111b0*/  SHF.R.S32.HI R5, RZ, 0x1f, R4 ;  /* 0x0000001fff057819 */ /* 0x000fe20000011404 */
[----:B------:R-:W-:Y:S01]  /*111c0*/  HADD2.F32 R68, -RZ, R68.H0_H0 ;  /* 0x20000044ff447230 */ /* 0x000fe20000004100 */
[----:B------:R-:W-:Y:S01]  /*111d0*/  SHF.L.U32 R6, R4, 0x3, RZ ;  /* 0x0000000304067819 */ /* 0x000fe200000006ff */
[----:B------:R-:W-:Y:S01]  /*111e0*/  HADD2.F32 R36, -RZ, R36.H0_H0 ;  /* 0x20000024ff247230 */ /* 0x000fe20000004100 */
[----:B------:R-:W-:Y:S02]  /*111f0*/  LEA.HI R5, R5, R4, RZ, 0x3 ;  /* 0x0000000405057211 */ /* 0x000fe400078f18ff */
[----:B------:R-:W-:-:S02]  /*11200*/  LOP3.LUT R4, R205, 0x38, R6, 0xf8, !PT ;  /* 0x00000038cd047812 */ /* 0x000fc400078ef806 */
[--C-:B------:R-:W-:Y:S01]  /*11210*/  SHF.R.U64 R46, R52, 0x10, R53.reuse ;  /* 0x00000010342e7819 */ /* 0x100fe20000001235 */
[----:B------:R-:W-:Y:S01]  /*11220*/  IMAD.SHL.U32 R5, R5, 0x400, RZ ;  /* 0x0000040005057824 */ /* 0x000fe200078e00ff */
[----:B--2---:R-:W-:Y:S02]  /*11230*/  LOP3.LUT R25, R4, R61, RZ, 0x3c, !PT ;  /* 0x0000003d04197212 */ /* 0x004fe400078e3cff */
[----:B------:R-:W-:Y:S02]  /*11240*/  SHF.R.U32.HI R52, RZ, 0x10, R53 ;  /* 0x00000010ff347819 */ /* 0x000fe40000011635 */
[----:B------:R-:W-:Y:S02]  /*11250*/  LOP3.LUT R24, R5, 0x7fffe000, RZ, 0xc0, !PT ;  /* 0x7fffe00005187812 */ /* 0x000fe400078ec0ff */
[----:B------:R-:W0:Y:S01]  /*11260*/  LDS.128 R4, [R235] ;  /* 0x00000000eb047984 */ /* 0x000e220000000c00 */
[----:B------:R-:W-:Y:S02]  /*11270*/  SHF.R.U64 R44, R8, 0x10, R9 ;  /* 0x00000010082c7819 */ /* 0x000fe40000001209 */
[----:B------:R-:W-:-:S02]  /*11280*/  IADD3 R25, R25, R24, R210 ;  /* 0x0000001819197210 */ /* 0x000fc40007ffe0d2 */
[----:B------:R-:W-:Y:S02]  /*11290*/  SHF.R.U64 R43, R10, 0x10, R11 ;  /* 0x000000100a2b7819 */ /* 0x000fe4000000120b */
[--C-:B------:R-:W-:Y:S01]  /*112a0*/  SHF.R.U64 R45, R54, 0x10, R55.reuse ;  /* 0x00000010362d7819 */ /* 0x100fe20000001237 */
[----:B------:R-:W-:Y:S01]  /*112b0*/  IMAD R28, R25, 0x2, R16 ;  /* 0x00000002191c7824 */ /* 0x000fe200078e0210 */
[----:B------:R-:W-:Y:S02]  /*112c0*/  SHF.R.U32.HI R54, RZ, 0x10, R55 ;  /* 0x00000010ff367819 */ /* 0x000fe40000011637 */
[----:B------:R-:W-:Y:S02]  /*112d0*/  SHF.R.U32.HI R41, RZ, 0x10, R11 ;  /* 0x00000010ff297819 */ /* 0x000fe4000001160b */
[----:B------:R-:W1:Y:S01]  /*112e0*/  LDS.128 R24, [R28+0x12400] ;  /* 0x012400001c187984 */ /* 0x000e620000000c00 */
[--C-:B0-----:R-:W-:Y:S02]  /*112f0*/  HADD2.F32 R8, -RZ, R5.reuse.H0_H0 ;  /* 0x20000005ff087230 */ /* 0x101fe40000004100 */
[----:B------:R-:W-:-:S02]  /*11300*/  HADD2.F32 R9, -RZ, R5.H1_H1 ;  /* 0x30000005ff097230 */ /* 0x000fc40000004100 */
[----:B------:R-:W-:Y:S02]  /*11310*/  HADD2.F32 R5, -RZ, R4.H0_H0 ;  /* 0x20000004ff057230 */ /* 0x000fe40000004100 */
[----:B------:R-:W-:Y:S02]  /*11320*/  HADD2.F32 R10, -RZ, R6.H0_H0 ;  /* 0x20000006ff0a7230 */ /* 0x000fe40000004100 */
[--C-:B------:R-:W-:Y:S02]  /*11330*/  HADD2.F32 R11, -RZ, R7.reuse.H0_H0 ;  /* 0x20000007ff0b7230 */ /* 0x100fe40000004100 */
[----:B------:R-:W-:Y:S02]  /*11340*/  HADD2.F32 R7, -RZ, R7.H1_H1 ;  /* 0x30000007ff077230 */ /* 0x000fe40000004100 */
[----:B------:R-:W-:Y:S02]  /*11350*/  HADD2.F32 R4, -RZ, R4.H1_H1 ;  /* 0x30000004ff047230 */ /* 0x000fe40000004100 */
[----:B-1----:R-:W-:-:S02]  /*11360*/  HADD2.F32 R29, -RZ, R25.H0_H0 ;  /* 0x20000019ff1d7230 */ /* 0x002fc40000004100 */
[----:B------:R-:W-:Y:S02]  /*11370*/  HADD2.F32 R30, -RZ, R25.H1_H1 ;  /* 0x30000019ff1e7230 */ /* 0x000fe40000004100 */
[----:B------:R-:W-:Y:S02]  /*11380*/  HADD2.F32 R25, -RZ, R24.H0_H0 ;  /* 0x20000018ff197230 */ /* 0x000fe40000004100 */
[CC--:B------:R-:W-:Y:S01]  /*11390*/  FMUL.FTZ R37, R29.reuse, R35.reuse ;  /* 0x000000231d257220 */ /* 0x0c0fe20000410000 */
[-C--:B------:R-:W-:Y:S01]  /*113a0*/  FMUL.FTZ R39, R29, R34.reuse ;  /* 0x000000221d277220 */ /* 0x080fe20000410000 */
[----:B------:R-:W-:Y:S02]  /*113b0*/  HADD2.F32 R29, -RZ, R52.H0_H0 ;  /* 0x20000034ff1d7230 */ /* 0x000fe40000004100 */
[C---:B------:R-:W-:Y:S01]  /*113c0*/  FFMA.FTZ R37, R8.reuse, R34, -R37 ;  /* 0x0000002208257223 */ /* 0x040fe20000010825 */
[----:B------:R-:W-:Y:S01]  /*113d0*/  FFMA.FTZ R39, R8, R35, R39 ;  /* 0x0000002308277223 */ /* 0x000fe20000010027 */
[----:B------:R-:W-:Y:S01]  /*113e0*/  FMUL.FTZ R34, R30, R36 ;  /* 0x000000241e227220 */ /* 0x000fe20000410000 */
[----:B------:R-:W-:-:S02]  /*113f0*/  HADD2.F32 R8, -RZ, R71.H0_H0 ;  /* 0x20000047ff087230 */ /* 0x000fc40000004100 */
[-C--:B------:R-:W-:Y:S01]  /*11400*/  FMUL.FTZ R40, R30, R29.reuse ;  /* 0x0000001d1e287220 */ /* 0x080fe20000410000 */
[----:B------:R-:W-:Y:S01]  /*11410*/  FMUL.FTZ R30, R25, R68 ;  /* 0x00000044191e7220 */ /* 0x000fe20000410000 */
[----:B------:R-:W-:Y:S01]  /*11420*/  FFMA.FTZ R38, R9, R29, -R34 ;  /* 0x0000001d09267223 */ /* 0x000fe20000010822 */
[----:B------:R-:W-:Y:S02]  /*11430*/  HADD2.F32 R31, -RZ, R26.H0_H0 ;  /* 0x2000001aff1f7230 */ /* 0x000fe40000004100 */
[-C--:B------:R-:W-:Y:S01]  /*11440*/  FMUL.FTZ R25, R25, R8.reuse ;  /* 0x0000000819197220 */ /* 0x080fe20000410000 */
[----:B------:R-:W-:Y:S02]  /*11450*/  HADD2.F32 R29, -RZ, R69.H0_H0 ;  /* 0x20000045ff1d7230 */ /* 0x000fe40000004100 */
[C---:B------:R-:W-:Y:S01]  /*11460*/  FFMA.FTZ R35, R5.reuse, R8, -R30 ;  /* 0x0000000805237223 */ /* 0x040fe2000001081e */
[----:B------:R-:W-:Y:S02]  /*11470*/  HADD2.F32 R8, -RZ, R72.H0_H0 ;  /* 0x20000048ff087230 */ /* 0x000fe40000004100 */
[----:B------:R-:W-:Y:S01]  /*11480*/  FFMA.FTZ R68, R5, R68, R25 ;  /* 0x0000004405447223 */ /* 0x000fe20000010019 */
[----:B------:R-:W-:-:S02]  /*11490*/  HADD2.F32 R33, -RZ, R27.H0_H0 ;  /* 0x2000001bff217230 */ /* 0x000fc40000004100 */
[----:B------:R-:W-:Y:S01]  /*114a0*/  FMUL.FTZ R5, R31, R29 ;  /* 0x0000001d1f057220 */ /* 0x000fe20000410000 */
[----:B------:R-:W-:Y:S02]  /*114b0*/  HADD2.F32 R30, -RZ, R69.H1_H1 ;  /* 0x30000045ff1e7230 */ /* 0x000fe40000004100 */
[----:B------:R-:W-:Y:S01]  /*114c0*/  FFMA.FTZ R40, R9, R36, R40 ;  /* 0x0000002409287223 */ /* 0x000fe20000010028 */
[----:B------:R-:W-:Y:S02]  /*114d0*/  HADD2.F32 R72, -RZ, R72.H1_H1 ;  /* 0x30000048ff487230 */ /* 0x000fe40000004100 */
[-C--:B------:R-:W-:Y:S01]  /*114e0*/  FMUL.FTZ R9, R31, R8.reuse ;  /* 0x000000081f097220 */ /* 0x080fe20000410000 */
[----:B------:R-:W-:Y:S01]  /*114f0*/  FFMA.FTZ R31, R10, R8, -R5 ;  /* 0x000000080a1f7223 */ /* 0x000fe20000010805 */
[C---:B------:R-:W-:Y:S01]  /*11500*/  FMUL.FTZ R36, R33.reuse, R30 ;  /* 0x0000001e21247220 */ /* 0x040fe20000410000 */
[----:B------:R-:W-:Y:S02]  /*11510*/  HADD2.F32 R27, -RZ, R27.H1_H1 ;  /* 0x3000001bff1b7230 */ /* 0x000fe40000004100 */
[----:B------:R-:W-:Y:S01]  /*11520*/  FMUL.FTZ R33, R33, R72 ;  /* 0x0000004821217220 */ /* 0x000fe20000410000 */
[----:B------:R-:W-:-:S02]  /*11530*/  HADD2.F32 R34, -RZ, R41.H0_H0 ;  /* 0x20000029ff227230 */ /* 0x000fc40000004100 */
[C---:B------:R-:W-:Y:S01]  /*11540*/  FFMA.FTZ R36, R11.reuse, R72, -R36 ;  /* 0x000000480b247223 */ /* 0x040fe20000010824 */
[----:B------:R-:W-:Y:S02]  /*11550*/  HADD2.F32 R8, -RZ, R54.H0_H0 ;  /* 0x20000036ff087230 */ /* 0x000fe40000004100 */
[----:B------:R-:W-:Y:S01]  /*11560*/  FFMA.FTZ R33, R11, R30, R33 ;  /* 0x0000001e0b217223 */ /* 0x000fe20000010021 */
[----:B------:R-:W-:Y:S02]  /*11570*/  HADD2.F32 R24, -RZ, R24.H1_H1 ;  /* 0x30000018ff187230 */ /* 0x000fe40000004100 */
[C---:B------:R-:W-:Y:S01]  /*11580*/  FMUL.FTZ R42, R27.reuse, R34 ;  /* 0x000000221b2a7220 */ /* 0x040fe20000410000 */
[----:B------:R-:W-:Y:S02]  /*11590*/  HADD2.F32 R11, -RZ, R44.H0_H0 ;  /* 0x2000002cff0b7230 */ /* 0x000fe40000004100 */
[----:B------:R-:W-:Y:S01]  /*115a0*/  FMUL.FTZ R30, R27, R8 ;  /* 0x000000081b1e7220 */ /* 0x000fe20000410000 */
[----:B------:R-:W-:-:S02]  /*115b0*/  HADD2.F32 R5, -RZ, R46.H0_H0 ;  /* 0x2000002eff057230 */ /* 0x000fc40000004100 */
[----:B------:R-:W-:Y:S01]  /*115c0*/  FFMA.FTZ R10, R10, R29, R9 ;  /* 0x0000001d0a0a7223 */ /* 0x000fe20000010009 */
[----:B------:R-:W-:Y:S02]  /*115d0*/  HADD2.F32 R26, -RZ, R26.H1_H1 ;  /* 0x3000001aff1a7230 */ /* 0x000fe40000004100 */
[C---:B------:R-:W-:Y:S01]  /*115e0*/  FFMA.FTZ R41, R7.reuse, R8, -R42 ;  /* 0x0000000807297223 */ /* 0x040fe2000001082a */
[----:B------:R-:W-:Y:S02]  /*115f0*/  HADD2.F32 R25, -RZ, R43.H0_H0 ;  /* 0x2000002bff197230 */ /* 0x000fe40000004100 */
[----:B------:R-:W-:Y:S01]  /*11600*/  FFMA.FTZ R30, R7, R34, R30 ;  /* 0x00000022071e7223 */ /* 0x000fe2000001001e */
[----:B------:R-:W-:Y:S02]  /*11610*/  HADD2.F32 R9, -RZ, R45.H0_H0 ;  /* 0x2000002dff097230 */ /* 0x000fe40000004100 */
[----:B------:R-:W-:Y:S01]  /*11620*/  FMUL.FTZ R7, R24, R11 ;  /* 0x0000000b18077220 */ /* 0x000fe20000410000 */
[----:B------:R-:W-:-:S02]  /*11630*/  HADD2.F32 R6, -RZ, R6.H1_H1 ;  /* 0x30000006ff067230 */ /* 0x000fc40000004100 */
[----:B------:R-:W-:Y:S01]  /*11640*/  FMUL.FTZ R24, R24, R5 ;  /* 0x0000000518187220 */ /* 0x000fe20000410000 */
[C---:B------:R-:W-:Y:S01]  /*11650*/  FMUL.FTZ R29, R26.reuse, R25 ;  /* 0x000000191a1d7220 */ /* 0x040fe20000410000 */
[----:B------:R-:W-:Y:S01]  /*11660*/  FMUL.FTZ R26, R26, R9 ;  /* 0x000000091a1a7220 */ /* 0x000fe20000410000 */
[C---:B------:R-:W-:Y:S01]  /*11670*/  FFMA.FTZ R8, R4.reuse, R5, -R7 ;  /* 0x0000000504087223 */ /* 0x040fe20000010807 */
[----:B------:R-:W-:Y:S01]  /*11680*/  FFMA.FTZ R27, R4, R11, R24 ;  /* 0x0000000b041b7223 */ /* 0x000fe20000010018 */
[C---:B------:R-:W-:Y:S01]  /*11690*/  FFMA.FTZ R24, R6.reuse, R9, -R29 ;  /* 0x0000000906187223 */ /* 0x040fe2000001081d */
        /* <DEDUP_REMOVED lines=11> */
.L_x_5305:
[----:B------:R-:W-:Y:S05]  /*11750*/  BSYNC B1 ;  /* 0x0000000000017941 */ /* 0x000fea0003800000 */
.L_x_5304:
[----:B------:R-:W-:Y:S05]  /*11760*/  @P2 BRA `(.L_x_5277) ;  /* 0x0000000400782947 */ /* 0x000fea0003800000 */
[----:B------:R-:W-:Y:S01]  /*11770*/  LEA.HI R32, R32, R226, RZ, 0x1d ;  /* 0x000000e220207211 */ /* 0x000fe200078fe8ff */
[----:B--2---:R-:W-:Y:S01]  /*11780*/  HADD2.F32 R29, -RZ, R20.H1_H1 ;  /* 0x30000014ff1d7230 */ /* 0x004fe20000004100 */
[--C-:B------:R-:W-:Y:S01]  /*11790*/  SHF.R.U64 R40, R56, 0x10, R57.reuse ;  /* 0x0000001038287819 */ /* 0x100fe20000001239 */
[--C-:B------:R-:W-:Y:S01]  /*117a0*/  HADD2.F32 R31, -RZ, R0.reuse.H1_H1 ;  /* 0x30000000ff1f7230 */ /* 0x100fe20000004100 */
[----:B01----:R-:W-:Y:S01]  /*117b0*/  SHF.R.S32.HI R5, RZ, 0x1f, R32 ;  /* 0x0000001fff057819 */ /* 0x003fe20000011420 */
[----:B------:R-:W-:Y:S01]  /*117c0*/  IMAD.SHL.U32 R4, R32, 0x8, RZ ;  /* 0x0000000820047824 */ /* 0x000fe200078e00ff */
[----:B------:R-:W-:Y:S01]  /*117d0*/  SHF.R.U32.HI R56, RZ, 0x10, R57 ;  /* 0x00000010ff387819 */ /* 0x000fe20000011639 */
[----:B------:R-:W-:Y:S01]  /*117e0*/  HADD2.F32 R30, -RZ, R0.H0_H0 ;  /* 0x20000000ff1e7230 */ /* 0x000fe20000004100 */
[----:B------:R-:W-:Y:S01]  /*117f0*/  LEA.HI R5, R5, R32, RZ, 0x3 ;  /* 0x0000002005057211 */ /* 0x000fe200078f18ff */
[----:B------:R-:W-:Y:S01]  /*11800*/  HADD2.F32 R20, -RZ, R20.H0_H0 ;  /* 0x20000014ff147230 */ /* 0x000fe20000004100 */
[----:B------:R-:W-:-:S02]  /*11810*/  LOP3.LUT R4, R205, 0x38, R4, 0xf8, !PT ;  /* 0x00000038cd047812 */ /* 0x000fc400078ef804 */
[--C-:B------:R-:W-:Y:S01]  /*11820*/  SHF.R.U32.HI R32, RZ, 0x10, R13.reuse ;  /* 0x00000010ff207819 */ /* 0x100fe2000001160d */
[----:B------:R-:W-:Y:S01]  /*11830*/  IMAD.SHL.U32 R5, R5, 0x400, RZ ;  /* 0x0000040005057824 */ /* 0x000fe200078e00ff */
[----:B------:R-:W-:Y:S02]  /*11840*/  LOP3.LUT R9, R4, R61, RZ, 0x3c, !PT ;  /* 0x0000003d04097212 */ /* 0x000fe400078e3cff */
[----:B------:R-:W-:Y:S01]  /*11850*/  SHF.R.U64 R38, R12, 0x10, R13 ;  /* 0x000000100c267819 */ /* 0x000fe2000000120d */
[----:B------:R-:W-:Y:S01]  /*11860*/  HADD2.F32 R32, -RZ, R32.H0_H0 ;  /* 0x20000020ff207230 */ /* 0x000fe20000004100 */
[----:B------:R-:W-:Y:S02]  /*11870*/  LOP3.LUT R8, R5, 0x7fffe000, RZ, 0xc0, !PT ;  /* 0x7fffe00005087812 */ /* 0x000fe400078ec0ff */
[----:B------:R-:W0:Y:S01]  /*11880*/  LDS.128 R4, [R234] ;  /* 0x00000000ea047984 */ /* 0x000e220000000c00 */
[----:B------:R-:W-:Y:S02]  /*11890*/  SHF.R.U64 R37, R14, 0x10, R15 ;  /* 0x000000100e257819 */ /* 0x000fe4000000120f */
[----:B------:R-:W-:-:S02]  /*118a0*/  IADD3 R9, R9, R8, R210 ;  /* 0x0000000809097210 */ /* 0x000fc40007ffe0d2 */
[--C-:B------:R-:W-:Y:S02]  /*118b0*/  SHF.R.U64 R39, R58, 0x10, R59.reuse ;  /* 0x000000103a277819 */ /* 0x100fe4000000123b */
[----:B------:R-:W-:Y:S01]  /*118c0*/  SHF.R.U32.HI R58, RZ, 0x10, R59 ;  /* 0x00000010ff3a7819 */ /* 0x000fe2000001163b */
[----:B------:R-:W-:Y:S01]  /*118d0*/  IMAD R24, R9, 0x2, R16 ;  /* 0x0000000209187824 */ /* 0x000fe200078e0210 */
[----:B------:R-:W-:-:S04]  /*118e0*/  SHF.R.U32.HI R36, RZ, 0x10, R15 ;  /* 0x00000010ff247819 */ /* 0x000fc8000001160f */
[----:B------:R-:W1:Y:S01]  /*118f0*/  LDS.128 R8, [R24+0x12400] ;  /* 0x0124000018087984 */ /* 0x000e620000000c00 */
[--C-:B0-----:R-:W-:Y:S02]  /*11900*/  HADD2.F32 R13, -RZ, R5.reuse.H1_H1 ;  /* 0x30000005ff0d7230 */ /* 0x101fe40000004100 */
[----:B------:R-:W-:Y:S02]  /*11910*/  HADD2.F32 R12, -RZ, R5.H0_H0 ;  /* 0x20000005ff0c7230 */ /* 0x000fe40000004100 */
        /* <DEDUP_REMOVED lines=11> */
[----:B------:R-:W-:Y:S01]  /*119d0*/  FMUL.FTZ R0, R26, R32 ;  /* 0x000000201a007220 */ /* 0x000fe20000410000 */
        /* <DEDUP_REMOVED lines=9> */
[----:B------:R-:W-:Y:S01]  /*11a70*/  FFMA.FTZ R13, R5, R20, -R0 ;  /* 0x00000014050d7223 */ /* 0x000fe20000010800 */
[----:B------:R-:W-:-:S02]  /*11a80*/  HADD2.F32 R0, -RZ, R21.H0_H0 ;  /* 0x20000015ff007230 */ /* 0x000fc40000004100 */
[----:B------:R-:W-:Y:S01]  /*11a90*/  FFMA.FTZ R30, R5, R30, R9 ;  /* 0x0000001e051e7223 */ /* 0x000fe20000010009 */
[C---:B------:R-:W-:Y:S01]  /*11aa0*/  FMUL.FTZ R5, R27.reuse, R12 ;  /* 0x0000000c1b057220 */ /* 0x040fe20000410000 */
[----:B------:R-:W-:Y:S02]  /*11ab0*/  HADD2.F32 R28, -RZ, R11.H0_H0 ;  /* 0x2000000bff1c7230 */ /* 0x000fe40000004100 */
[----:B------:R-:W-:Y:S02]  /*11ac0*/  HADD2.F32 R3, -RZ, R3.H1_H1 ;  /* 0x30000003ff037230 */ /* 0x000fe40000004100 */
[-C--:B------:R-:W-:Y:S01]  /*11ad0*/  FMUL.FTZ R27, R27, R0.reuse ;  /* 0x000000001b1b7220 */ /* 0x080fe20000410000 */
[----:B------:R-:W-:Y:S02]  /*11ae0*/  HADD2.F32 R21, -RZ, R21.H1_H1 ;  /* 0x30000015ff157230 */ /* 0x000fe40000004100 */
[----:B------:R-:W-:Y:S01]  /*11af0*/  FFMA.FTZ R25, R14, R0, -R5 ;  /* 0x000000000e197223 */ /* 0x000fe20000010805 */
[----:B------:R-:W-:-:S02]  /*11b00*/  HADD2.F32 R11, -RZ, R11.H1_H1 ;  /* 0x3000000bff0b7230 */ /* 0x000fc40000004100 */
[C---:B------:R-:W-:Y:S01]  /*11b10*/  FMUL.FTZ R32, R28.reuse, R3 ;  /* 0x000000031c207220 */ /* 0x040fe20000410000 */
[----:B------:R-:W-:Y:S02]  /*11b20*/  HADD2.F32 R20, -RZ, R36.H0_H0 ;  /* 0x20000024ff147230 */ /* 0x000fe40000004100 */
[----:B------:R-:W-:Y:S01]  /*11b30*/  FMUL.FTZ R28, R28, R21 ;  /* 0x000000151c1c7220 */ /* 0x000fe20000410000 */
[----:B------:R-:W-:Y:S02]  /*11b40*/  HADD2.F32 R0, -RZ, R58.H0_H0 ;  /* 0x2000003aff007230 */ /* 0x000fe40000004100 */
[----:B------:R-:W-:Y:S01]  /*11b50*/  FFMA.FTZ R27, R14, R12, R27 ;  /* 0x0000000c0e1b7223 */ /* 0x000fe2000001001b */
[----:B------:R-:W-:Y:S02]  /*11b60*/  HADD2.F32 R8, -RZ, R8.H1_H1 ;  /* 0x30000008ff087230 */ /* 0x000fe40000004100 */
[----:B------:R-:W-:Y:S01]  /*11b70*/  FMUL.FTZ R12, R11, R20 ;  /* 0x000000140b0c7220 */ /* 0x000fe20000410000 */
[----:B------:R-:W-:-:S02]  /*11b80*/  HADD2.F32 R10, -RZ, R10.H1_H1 ;  /* 0x3000000aff0a7230 */ /* 0x000fc40000004100 */
[-C--:B------:R-:W-:Y:S01]  /*11b90*/  FMUL.FTZ R14, R11, R0.reuse ;  /* 0x000000000b0e7220 */ /* 0x080fe20000410000 */
[C---:B------:R-:W-:Y:S01]  /*11ba0*/  FFMA.FTZ R28, R15.reuse, R3, R28 ;  /* 0x000000030f1c7223 */ /* 0x040fe2000001001c */
[----:B------:R-:W-:Y:S02]  /*11bb0*/  HADD2.F32 R9, -RZ, R38.H0_H0 ;  /* 0x20000026ff097230 */ /* 0x000fe40000004100 */
[----:B------:R-:W-:Y:S01]  /*11bc0*/  FFMA.FTZ R32, R15, R21, -R32 ;  /* 0x000000150f207223 */ /* 0x000fe20000010820 */
        /* <DEDUP_REMOVED lines=24> */
.L_x_5277:
[----:B------:R-:W-:Y:S05]  /*11d50*/  BSYNC B0 ;  /* 0x0000000000007941 */ /* 0x000fea0003800000 */
.L_x_5255:
        /* <DEDUP_REMOVED lines=8> */
.L_x_5253:
[----:B01-3--:R-:W3:Y:S02]  /*11de0*/  LDL R0, [R1+0x4] ;  /* 0x0000040001007983 */ /* 0x00bee40000100800 */
[----:B---3--:R-:W-:-:S13]  /*11df0*/  R2UR UR4, R0 ;  /* 0x00000000000472ca */ /* 0x008fda00000e0000 */
[----:B------:R-:W-:-:S05]  /*11e00*/  IMAD.U32 R0, RZ, RZ, UR4 ;  /* 0x00000004ff007e24 */ /* 0x000fca000f8e00ff */
[----:B------:R-:W-:-:S13]  /*11e10*/  ISETP.NE.AND P0, PT, R0, 0x3, PT ;  /* 0x000000030000780c */ /* 0x000fda0003f05270 */
[----:B------:R-:W-:Y:S05]  /*11e20*/  @!P0 BRA `(.L_x_5306) ;  /* 0x0000000000048947 */ /* 0x000fea0003800000 */
[----:B------:R-:W-:Y:S01]  /*11e30*/  BPT.TRAP 0x1 ;  /* 0x000000040000795c */ /* 0x000fe20000300000 */
.L_x_5306:
[----:B--2-4-:R-:W-:Y:S01]  /*11e40*/  IMAD R5, R22, 0x8, R16 ;  /* 0x0000000816057824 */ /* 0x014fe200078e0210 */
[----:B------:R-:W-:-:S04]  /*11e50*/  SHF.L.U32 R0, R23, 0x1f, RZ ;  /* 0x0000001f17007819 */ /* 0x000fc800000006ff */
[----:B------:R0:W1:Y:S01]  /*11e60*/  SYNCS.PHASECHK.TRANS64.TRYWAIT P2, [R5+URZ+0x30830], R0 ;  /* 0x03083000050075a7 */ /* 0x000062000804017f */
[----:B------:R-:W-:Y:S05]  /*11e70*/  @!P0 BRA `(.L_x_5307) ;  /* 0x0000000000048947 */ /* 0x000fea0003800000 */
[----:B------:R-:W-:Y:S01]  /*11e80*/  BPT.TRAP 0x1 ;  /* 0x000000040000795c */ /* 0x000fe20000300000 */
.L_x_5307:
[----:B------:R-:W2:Y:S02]  /*11e90*/  S2R R3, SR_TID.X ;  /* 0x0000000000037919 */ /* 0x000ea40000002100 */
[----:B--2---:R-:W-:-:S04]  /*11ea0*/  LOP3.LUT R3, R3, 0x7f, RZ, 0xc0, !PT ;  /* 0x0000007f03037812 */ /* 0x004fc800078ec0ff */
[----:B------:R-:W-:Y:S01]  /*11eb0*/  ISETP.NE.AND P1, PT, R3, RZ, PT ;  /* 0x000000ff0300720c */ /* 0x000fe20003f25270 */
[----:B-1----:R-:W-:-:S12]  /*11ec0*/  @P2 BRA `(.L_x_5308) ;  /* 0x0000000000082947 */ /* 0x002fd80003800000 */
[----:B------:R-:W1:Y:S02]  /*11ed0*/  SYNCS.PHASECHK.TRANS64.TRYWAIT P2, [R5+URZ+0x30830], R0 ;  /* 0x03083000050075a7 */ /* 0x000e64000804017f */
[----:B-1----:R-:W-:Y:S05]  /*11ee0*/  @!P2 BRA `(.L_x_5309) ;  /* 0x0000018400a4a947 */ /* 0x002fea0003800000 */
.L_x_5308:
[----:B------:R-:W-:Y:S05]  /*11ef0*/  WARPSYNC.ALL ;  /* 0x0000000000007948 */ /* 0x000fea0003800000 */
[----:B01----:R-:W-:Y:S01]  /*11f00*/  VIADD R0, R16, 0x1e400 ;  /* 0x0001e40010007836 */ /* 0x003fe20000000000 */
[----:B------:R-:W-:Y:S01]  /*11f10*/  R2UR UR52, R2 ;  /* 0x00000000023472ca */ /* 0x000fe200000e0000 */
[----:B------:R-:W-:Y:S01]  /*11f20*/  WARPGROUP.ARRIVE ;  /* 0x00000000000079c5 */ /* 0x000fe20000000000 */
[----:B------:R-:W-:Y:S01]  /*11f30*/  MOV R3, 0x40000040 ;  /* 0x4000004000037802 */ /* 0x000fe20000000f00 */
[----:B------:R-:W-:Y:S01]  /*11f40*/  UMOV UR53, 0x40000040 ;  /* 0x4000004000357882 */ /* 0x000fe20000000000 */
[----:B------:R-:W-:Y:S01]  /*11f50*/  SHF.R.U32.HI R0, RZ, 0x4, R0 ;  /* 0x00000004ff007819 */ /* 0x000fe20000011600 */
[----:B------:R-:W-:Y:S01]  /*11f60*/  IMAD.MOV.U32 R7, RZ, RZ, 0x40000040 ;  /* 0x40000040ff077424 */ /* 0x000fe200078e00ff */
[----:B------:R-:W-:Y:S01]  /*11f70*/  R2UR UR55, R3 ;  /* 0x00000000033772ca */ /* 0x000fe200000e0000 */
[----:B------:R-:W-:Y:S01]  /*11f80*/  UMOV UR49, 0x40000040 ;  /* 0x4000004000317882 */ /* 0x000fe20000000000 */
[----:B------:R-:W-:Y:S01]  /*11f90*/  LOP3.LUT R0, R0, 0x3fff, RZ, 0xc0, !PT ;  /* 0x00003fff00007812 */ /* 0x000fe200078ec0ff */
[----:B------:R-:W-:Y:S01]  /*11fa0*/  UMOV UR9, 0x40000040 ;  /* 0x4000004000097882 */ /* 0x000fe20000000000 */
[----:B------:R-:W-:Y:S01]  /*11fb0*/  R2UR UR51, R7 ;  /* 0x00000000073372ca */ /* 0x000fe200000e0000 */
[----:B------:R-:W-:Y:S01]  /*11fc0*/  IMAD.MOV.U32 R7, RZ, RZ, 0x40000040 ;  /* 0x40000040ff077424 */ /* 0x000fe200078e00ff */
[----:B------:R-:W-:Y:S01]  /*11fd0*/  LOP3.LUT R8, R0, 0x10000, RZ, 0xfc, !PT ;  /* 0x0001000000087812 */ /* 0x000fe200078efcff */
[----:B------:R-:W-:Y:S01]  /*11fe0*/  ULOP3.LUT UR52, UR52, 0x10000, URZ, 0xfc, !UPT ;  /* 0x0001000034347892 */ /* 0x000fe2000f8efc3f */
[----:B------:R-:W-:Y:S01]  /*11ff0*/  IMAD.U32 R11, RZ, RZ, UR9 ;  /* 0x00000009ff0b7e24 */ /* 0x000fe2000f8e00ff */
[----:B------:R-:W-:Y:S01]  /*12000*/  UMOV UR57, 0x40000040 ;  /* 0x4000004000397882 */ /* 0x000fe20000000000 */
[----:B------:R-:W-:Y:S01]  /*12010*/  R2UR UR11, R7 ;  /* 0x00000000070b72ca */ /* 0x000fe200000e0000 */
[----:B------:R-:W-:Y:S01]  /*12020*/  IMAD R2, R22, 0x900, R8 ;  /* 0x0000090016027824 */ /* 0x000fe200078e0208 */
[----:B------:R-:W-:Y:S01]  /*12030*/  UIADD3 UR48, UR52, 0x2, URZ ;  /* 0x0000000234307890 */ /* 0x000fe2000fffe03f */
[----:B------:R-:W-:Y:S01]  /*12040*/  IMAD.MOV.U32 R7, RZ, RZ, 0x40000040 ;  /* 0x40000040ff077424 */ /* 0x000fe200078e00ff */
[----:B------:R-:W-:Y:S01]  /*12050*/  UIADD3 UR4, UR52, 0x4, URZ ;  /* 0x0000000434047890 */ /* 0x000fe2000fffe03f */
[C---:B------:R-:W-:Y:S01]  /*12060*/  VIADD R6, R2.reuse, 0x2 ;  /* 0x0000000202067836 */ /* 0x040fe20000000000 */
[----:B------:R-:W-:Y:S01]  /*12070*/  R2UR UR54, R2 ;  /* 0x00000000023672ca */ /* 0x000fe200000e0000 */
[----:B------:R-:W-:Y:S01]  /*12080*/  UMOV UR41, 0x40000040 ;  /* 0x4000004000297882 */ /* 0x000fe20000000000 */
[----:B------:R-:W-:Y:S01]  /*12090*/  UMOV UR37, 0x40000040 ;  /* 0x4000004000257882 */ /* 0x000fe20000000000 */
[----:B------:R-:W0:Y:S01]  /*120a0*/  LDC R227, c[0x0][0x448] ;  /* 0x00011200ffe37b82 */ /* 0x000e220000000800 */
[----:B------:R-:W-:Y:S01]  /*120b0*/  R2UR UR50, R6 ;  /* 0x00000000063272ca */ /* 0x000fe200000e0000 */
[----:B------:R-:W-:Y:S01]  /*120c0*/  VIADD R6, R2, 0x4 ;  /* 0x0000000402067836 */ /* 0x000fe20000000000 */
[----:B------:R-:W-:Y:S01]  /*120d0*/  UMOV UR8, UR4 ;  /* 0x0000000400087c82 */ /* 0x000fe20008000000 */
[----:B------:R-:W-:Y:S01]  /*120e0*/  UIADD3 UR4, UR52, 0x6, URZ ;  /* 0x0000000634047890 */ /* 0x000fe2000fffe03f */
[----:B------:R-:W-:-:S02]  /*120f0*/  IMAD.U32 R10, RZ, RZ, UR8 ;  /* 0x00000008ff0a7e24 */ /* 0x000fc4000f8e00ff */
[----:B------:R-:W-:Y:S01]  /*12100*/  R2UR UR10, R6 ;  /* 0x00000000060a72ca */ /* 0x000fe200000e0000 */
[----:B------:R-:W-:Y:S01]  /*12110*/  VIADD R6, R2, 0x6 ;  /* 0x0000000602067836 */ /* 0x000fe20000000000 */
[----:B------:R-:W1:Y:S01]  /*12120*/  LDC.64 R12, c[0x0][0x9e0] ;  /* 0x00027800ff0c7b82 */ /* 0x000e620000000a00 */
[----:B------:R-:W-:Y:S01]  /*12130*/  HGMMA.64x96x16.F32 R24, gdesc[UR52], RZ, !UPT, gsb0 ;  /* 0x01600000341879f0 */ /* 0x000fe2000c0008ff */
[----:B------:R2:W-:Y:S02]  /*12140*/  STL.64 [R1+0x38], R10 ;  /* 0x0000380a01007387 */ /* 0x0005e40000100a00 */
[----:B------:R-:W-:Y:S02]  /*12150*/  WARPGROUP.DEPBAR.LE gsb0, 0x0 ;  /* 0x00008000000079c5 */ /* 0x000fe40000010000 */
[----:B------:R-:W-:-:S06]  /*12160*/  WARPGROUP.ARRIVE ;  /* 0x00000000000079c5 */ /* 0x000fcc0000000000 */
[----:B------:R-:W-:Y:S03]  /*12170*/  HGMMA.64x96x16.F32 R24, gdesc[UR48], R24, gsb0 ;  /* 0x01600000301879f0 */ /* 0x000fe60008000818 */
[----:B------:R-:W-:Y:S02]  /*12180*/  WARPGROUP.DEPBAR.LE gsb0, 0x0 ;  /* 0x00008000000079c5 */ /* 0x000fe40000010000 */
[----:B------:R-:W-:-:S06]  /*12190*/  WARPGROUP.ARRIVE ;  /* 0x00000000000079c5 */ /* 0x000fcc0000000000 */
[----:B------:R-:W-:Y:S01]  /*121a0*/  HGMMA.64x96x16.F32 R24, gdesc[UR8], R24, gsb0 ;  /* 0x01600000081879f0 */ /* 0x000fe20008000818 */
[----:B------:R-:W-:Y:S01]  /*121b0*/  R2UR UR10, R6 ;  /* 0x00000000060a72ca */ /* 0x000fe200000e0000 */
[----:B------:R-:W-:Y:S01]  /*121c0*/  UMOV UR8, UR4 ;  /* 0x0000000400087c82 */ /* 0x000fe20008000000 */
[----:B------:R-:W-:Y:S01]  /*121d0*/  R2UR UR11, R7 ;  /* 0x00000000070b72ca */ /* 0x000fe200000e0000 */
[----:B------:R-:W-:Y:S01]  /*121e0*/  UMOV UR9, 0x40000040 ;  /* 0x4000004000097882 */ /* 0x000fe20000000000 */
[----:B------:R-:W-:Y:S01]  /*121f0*/  VIADD R6, R2, 0x300 ;  /* 0x0000030002067836 */ /* 0x000fe20000000000 */
[----:B------:R-:W-:Y:S01]  /*12200*/  UIADD3 UR4, UR52, 0x400, URZ ;  /* 0x0000040034047890 */ /* 0x000fe2000fffe03f */
[----:B------:R-:W-:Y:S01]  /*12210*/  IMAD.MOV.U32 R7, RZ, RZ, 0x40000040 ;  /* 0x40000040ff077424 */ /* 0x000fe200078e00ff */
[----:B--2---:R-:W-:Y:S01]  /*12220*/  MOV R10, UR8 ;  /* 0x00000008000a7c02 */ /* 0x004fe20008000f00 */
[----:B------:R-:W-:-:S05]  /*12230*/  IMAD.U32 R11, RZ, RZ, UR9 ;  /* 0x00000009ff0b7e24 */ /* 0x000fca000f8e00ff */
[----:B------:R2:W-:Y:S01]  /*12240*/  STL.64 [R1+0x30], R10 ;  /* 0x0000300a01007387 */ /* 0x0005e20000100a00 */
        /* <DEDUP_REMOVED lines=9> */
[----:B------:R-:W-:Y:S02]  /*122e0*/  IMAD.MOV.U32 R7, RZ, RZ, 0x40000040 ;  /* 0x40000040ff077424 */ /* 0x000fe400078e00ff */
[----:B--2---:R-:W-:Y:S02]  /*122f0*/  IMAD.U32 R10, RZ, RZ, UR8 ;  /* 0x00000008ff0a7e24 */ /* 0x004fe4000f8e00ff */
        /* <DEDUP_REMOVED lines=14> */
[----:B------:R2:W-:Y:S04]  /*123e0*/  STL.64 [R1+0x20], R10 ;  /* 0x0000200a01007387 */ /* 0x0005e80000100a00 */
[----:B------:R-:W3:Y:S01]  /*123f0*/  LDL.LU R15, [R1] ;  /* 0x00000000010f7983 */ /* 0x000ee20000300800 */
[----:B------:R-:W-:Y:S02]  /*12400*/  WARPGROUP.DEPBAR.LE gsb0, 0x0 ;  /* 0x00008000000079c5 */ /* 0x000fe40000010000 */
[----:B------:R-:W-:-:S06]  /*12410*/  WARPGROUP.ARRIVE ;  /* 0x00000000000079c5 */ /* 0x000fcc0000000000 */
[----:B------:R-:W-:Y:S01]  /*12420*/  HGMMA.64x96x16.F32 R24, gdesc[UR8], R24, gsb0 ;  /* 0x01600000081879f0 */ /* 0x000fe20008000818 */
[----:B------:R-:W-:Y:S01]  /*12430*/  R2UR UR10, R6 ;  /* 0x00000000060a72ca */ /* 0x000fe200000e0000 */
[----:B------:R-:W-:Y:S01]  /*12440*/  UMOV UR8, UR4 ;  /* 0x0000000400087c82 */ /* 0x000fe20008000000 */
[----:B------:R-:W-:Y:S01]  /*12450*/  R2UR UR11, R7 ;  /* 0x00000000070b72ca */ /* 0x000fe200000e0000 */
[----:B------:R-:W-:Y:S01]  /*12460*/  UMOV UR9, 0x40000040 ;  /* 0x4000004000097882 */ /* 0x000fe20000000000 */
[----:B------:R-:W-:Y:S02]  /*12470*/  VIADD R6, R2, 0x306 ;  /* 0x0000030602067836 */ /* 0x000fe40000000000 */
[----:B------:R-:W-:Y:S01]  /*12480*/  IMAD.MOV.U32 R7, RZ, RZ, 0x40000040 ;  /* 0x40000040ff077424 */ /* 0x000fe200078e00ff */
[----:B------:R-:W-:Y:S02]  /*12490*/  WARPGROUP.DEPBAR.LE gsb0, 0x0 ;  /* 0x00008000000079c5 */ /* 0x000fe40000010000 */
[----:B------:R-:W-:Y:S01]  /*124a0*/  WARPGROUP.ARRIVE ;  /* 0x00000000000079c5 */ /* 0x000fe20000000000 */
[----:B------:R-:W-:Y:S01]  /*124b0*/  UIADD3 UR4, UR52, 0x406, URZ ;  /* 0x0000040634047890 */ /* 0x000fe2000fffe03f */
[----:B--2---:R-:W-:-:S02]  /*124c0*/  IMAD.U32 R10, RZ, RZ, UR8 ;  /* 0x00000008ff0a7e24 */ /* 0x004fc4000f8e00ff */
[----:B------:R-:W-:Y:S02]  /*124d0*/  IMAD.U32 R11, RZ, RZ, UR9 ;  /* 0x00000009ff0b7e24 */ /* 0x000fe4000f8e00ff */
[----:B------:R-:W-:Y:S01]  /*124e0*/  HGMMA.64x96x16.F32 R24, gdesc[UR8], R24, gsb0 ;  /* 0x01600000081879f0 */ /* 0x000fe20008000818 */
[----:B------:R-:W-:Y:S02]  /*124f0*/  R2UR UR10, R6 ;  /* 0x00000000060a72ca */ /* 0x000fe400000e0000 */
[----:B------:R-:W-:Y:S01]  /*12500*/  R2UR UR11, R7 ;  /* 0x00000000070b72ca */ /* 0x000fe200000e0000 */
[----:B------:R-:W-:Y:S01]  /*12510*/  UMOV UR8, UR4 ;  /* 0x0000000400087c82 */ /* 0x000fe20008000000 */
[----:B------:R-:W-:Y:S01]  /*12520*/  UMOV UR9, 0x40000040 ;  /* 0x4000004000097882 */ /* 0x000fe20000000000 */
[----:B------:R-:W-:Y:S01]  /*12530*/  IMAD.MOV.U32 R7, RZ, RZ, 0x40000040 ;  /* 0x40000040ff077424 */ /* 0x000fe200078e00ff */
[----:B------:R-:W-:Y:S01]  /*12540*/  IADD3 R6, R2, 0x600, RZ ;  /* 0x0000060002067810 */ /* 0x000fe20007ffe0ff */
[----:B------:R-:W-:-:S02]  /*12550*/  WARPGROUP.DEPBAR.LE gsb0, 0x0 ;  /* 0x00008000000079c5 */ /* 0x000fc40000010000 */
[----:B------:R-:W-:-:S06]  /*12560*/  WARPGROUP.ARRIVE ;  /* 0x00000000000079c5 */ /* 0x000fcc0000000000 */
[----:B------:R-:W-:Y:S01]  /*12570*/  HGMMA.64x96x16.F32 R24, gdesc[UR8], R24, gsb0 ;  /* 0x01600000081879f0 */ /* 0x000fe20008000818 */
[----:B------:R-:W-:Y:S02]  /*12580*/  R2UR UR10, R6 ;  /* 0x00000000060a72ca */ /* 0x000fe400000e0000 */
[----:B------:R-:W-:Y:S01]  /*12590*/  R2UR UR11, R7 ;  /* 0x00000000070b72ca */ /* 0x000fe200000e0000 */
[----:B------:R-:W-:Y:S01]  /*125a0*/  UIADD3 UR4, UR52, 0x800, URZ ;  /* 0x0000080034047890 */ /* 0x000fe2000fffe03f */
[----:B------:R2:W-:Y:S02]  /*125b0*/  STL.64 [R1+0x18], R10 ;  /* 0x0000180a01007387 */ /* 0x0005e40000100a00 */
[----:B--2---:R-:W-:-:S04]  /*125c0*/  IMAD.U32 R10, RZ, RZ, UR8 ;  /* 0x00000008ff0a7e24 */ /* 0x004fc8000f8e00ff */
[----:B------:R-:W-:Y:S01]  /*125d0*/  UMOV UR8, UR4 ;  /* 0x0000000400087c82 */ /* 0x000fe20008000000 */
[----:B------:R-:W-:Y:S01]  /*125e0*/  IMAD.U32 R11, RZ, RZ, UR9 ;  /* 0x00000009ff0b7e24 */ /* 0x000fe2000f8e00ff */
[----:B------:R-:W-:Y:S01]  /*125f0*/  UMOV UR9, 0x40000040 ;  /* 0x4000004000097882 */ /* 0x000fe20000000000 */
[----:B------:R-:W-:Y:S02]  /*12600*/  WARPGROUP.DEPBAR.LE gsb0, 0x0 ;  /* 0x00008000000079c5 */ /* 0x000fe40000010000 */
[----:B------:R-:W-:Y:S01]  /*12610*/  WARPGROUP.ARRIVE ;  /* 0x00000000000079c5 */ /* 0x000fe20000000000 */
[----:B------:R-:W-:Y:S01]  /*12620*/  VIADD R6, R2, 0x602 ;  /* 0x0000060202067836 */ /* 0x000fe20000000000 */
[----:B------:R-:W-:Y:S01]  /*12630*/  UIADD3 UR56, UR52, 0x802, URZ ;  /* 0x0000080234387890 */ /* 0x000fe2000fffe03f */
[----:B------:R-:W-:Y:S01]  /*12640*/  IMAD.MOV.U32 R7, RZ, RZ, 0x40000040 ;  /* 0x40000040ff077424 */ /* 0x000fe200078e00ff */
[----:B------:R-:W-:Y:S02]  /*12650*/  UIADD3 UR40, UR52, 0x804, URZ ;  /* 0x0000080434287890 */ /* 0x000fe4000fffe03f */
[----:B------:R-:W-:Y:S01]  /*12660*/  HGMMA.64x96x16.F32 R24, gdesc[UR8], R24, gsb0 ;  /* 0x01600000081879f0 */ /* 0x000fe20008000818 */
[----:B------:R-:W-:-:S02]  /*12670*/  R2UR UR58, R6 ;  /* 0x00000000063a72ca */ /* 0x000fc400000e0000 */
[----:B------:R-:W-:Y:S01]  /*12680*/  MOV R3, 0x40000040 ;  /* 0x4000004000037802 */ /* 0x000fe20000000f00 */
[----:B------:R-:W-:Y:S01]  /*12690*/  UIADD3 UR36, UR52, 0x806, URZ ;  /* 0x0000080634247890 */ /* 0x000fe2000fffe03f */
[----:B------:R-:W-:Y:S01]  /*126a0*/  R2UR UR59, R7 ;  /* 0x00000000073b72ca */ /* 0x000fe200000e0000 */
[----:B------:R-:W-:Y:S01]  /*126b0*/  VIADD R6, R2, 0x604 ;  /* 0x0000060402067836 */ /* 0x000fe20000000000 */
[----:B0-----:R-:W-:Y:S01]  /*126c0*/  ISETP.NE.AND P2, PT, R227, 0x1, PT ;  /* 0x00000001e300780c */ /* 0x001fe20003f45270 */
[----:B------:R-:W-:Y:S02]  /*126d0*/  IMAD.MOV.U32 R7, RZ, RZ, 0x40000040 ;  /* 0x40000040ff077424 */ /* 0x000fe400078e00ff */
[----:B------:R-:W-:Y:S01]  /*126e0*/  IMAD.IADD R0, R213, 0x1, R209 ;  /* 0x00000001d5007824 */ /* 0x000fe200078e02d1 */
[----:B---3--:R-:W-:Y:S01]  /*126f0*/  LOP3.LUT R15, R15, 0xffdfffff, RZ, 0xc0, !PT ;  /* 0xffdfffff0f0f7812 */ /* 0x008fe200078ec0ff */
[----:B------:R-:W-:Y:S01]  /*12700*/  ULDC UR4, c[0x0][0x9dc] ;  /* 0x0002770000047ab9 */ /* 0x000fe20000000800 */
[----:B------:R-:W-:-:S02]  /*12710*/  WARPGROUP.DEPBAR.LE gsb0, 0x0 ;  /* 0x00008000000079c5 */ /* 0x000fc40000010000 */
[----:B------:R-:W-:-:S06]  /*12720*/  WARPGROUP.ARRIVE ;  /* 0x00000000000079c5 */ /* 0x000fcc0000000000 */
[----:B------:R-:W-:Y:S01]  /*12730*/  HGMMA.64x96x16.F32 R24, gdesc[UR56], R24, gsb0 ;  /* 0x01600000381879f0 */ /* 0x000fe20008000818 */
[----:B------:R-:W-:Y:S02]  /*12740*/  R2UR UR42, R6 ;  /* 0x00000000062a72ca */ /* 0x000fe400000e0000 */
[----:B------:R-:W-:Y:S01]  /*12750*/  R2UR UR43, R7 ;  /* 0x00000000072b72ca */ /* 0x000fe200000e0000 */
[----:B------:R-:W-:Y:S01]  /*12760*/  VIADD R2, R2, 0x606 ;  /* 0x0000060602027836 */ /* 0x000fe20000000000 */
[----:B------:R-:W-:Y:S01]  /*12770*/  R2UR UR39, R3 ;  /* 0x00000000032772ca */ /* 0x000fe200000e0000 */
[----:B------:R-:W0:Y:S03]  /*12780*/  @P2 LDC R7, c[0x0][0x450] ;  /* 0x00011400ff072b82 */ /* 0x000e260000000800 */
[----:B------:R-:W-:-:S05]  /*12790*/  R2UR UR38, R2 ;  /* 0x00000000022672ca */ /* 0x000fca00000e0000 */
[----:B------:R-:W2:Y:S01]  /*127a0*/  @P2 LDC R3, c[0x0][0x44c] ;  /* 0x00011300ff032b82 */ /* 0x000ea20000000800 */
[----:B------:R-:W-:Y:S02]  /*127b0*/  WARPGROUP.DEPBAR.LE gsb0, 0x0 ;  /* 0x00008000000079c5 */ /* 0x000fe40000010000 */
[----:B------:R-:W-:-:S06]  /*127c0*/  WARPGROUP.ARRIVE ;  /* 0x00000000000079c5 */ /* 0x000fcc0000000000 */
[----:B------:R-:W-:Y:S01]  /*127d0*/  HGMMA.64x96x16.F32 R24, gdesc[UR40], R24, gsb0 ;  /* 0x01600000281879f0 */ /* 0x000fe20008000818 */
[----:B--2---:R-:W-:Y:S01]  /*127e0*/  @P2 IMAD.HI.U32 R2, R0, R3, RZ ;  /* 0x0000000300022227 */ /* 0x004fe200078e00ff */
[----:B------:R-:W-:-:S03]  /*127f0*/  @P2 LOP3.LUT R15, R15, 0x200000, RZ, 0xfc, !PT ;  /* 0x002000000f0f2812 */ /* 0x000fc600078efcff */
[----:B------:R-:W-:Y:S01]  /*12800*/  IMAD.MOV.U32 R4, RZ, RZ, R0 ;  /* 0x000000ffff047224 */ /* 0x000fe200078e0000 */
[----:B0-----:R-:W-:Y:S02]  /*12810*/  @P2 SHF.R.U32.HI R4, RZ, R7, R2 ;  /* 0x00000007ff042219 */ /* 0x001fe40000011602 */
[----:B-1----:R-:W-:Y:S01]  /*12820*/  ISETP.GE.AND P2, PT, R13, 0x1, PT ;  /* 0x000000010d00780c */ /* 0x002fe20003f46270 */
[----:B------:R0:W-:Y:S01]  /*12830*/  STL.64 [R1+0x10], R10 ;  /* 0x0000100a01007387 */ /* 0x0001e20000100a00 */
[----:B------:R-:W-:Y:S01]  /*12840*/  LOP3.LUT R15, R15, 0xffefffff, RZ, 0xc0, !PT ;  /* 0xffefffff0f0f7812 */ /* 0x000fe200078ec0ff */
[----:B------:R-:W-:Y:S01]  /*12850*/  @!P1 VIADD R0, R5, 0x30840 ;  /* 0x0003084005009836 */ /* 0x000fe20000000000 */
[----:B------:R-:W-:Y:S02]  /*12860*/  WARPGROUP.DEPBAR.LE gsb0, 0x0 ;  /* 0x00008000000079c5 */ /* 0x000fe40000010000 */
[----:B------:R-:W-:-:S06]  /*12870*/  WARPGROUP.ARRIVE ;  /* 0x00000000000079c5 */ /* 0x000fcc0000000000 */
[----:B------:R-:W-:Y:S01]  /*12880*/  HGMMA.64x96x16.F32 R24, gdesc[UR36], R24, gsb0 ;  /* 0x01600000241879f0 */ /* 0x000fe20008000818 */
[----:B0-----:R-:W-:Y:S02]  /*12890*/  IMAD.U32 R10, RZ, RZ, UR8 ;  /* 0x00000008ff0a7e24 */ /* 0x001fe4000f8e00ff */
[----:B------:R-:W-:Y:S01]  /*128a0*/  IMAD.U32 R11, RZ, RZ, UR9 ;  /* 0x00000009ff0b7e24 */ /* 0x000fe2000f8e00ff */
[----:B------:R-:W-:Y:S01]  /*128b0*/  @P2 LOP3.LUT R15, R15, 0x100000, RZ, 0xfc, !PT ;  /* 0x001000000f0f2812 */ /* 0x000fe200078efcff */
[----:B------:R-:W-:-:S03]  /*128c0*/  IMAD.MOV.U32 R5, RZ, RZ, -0x60 ;  /* 0xffffffa0ff057424 */ /* 0x000fc600078e00ff */
[----:B------:R0:W-:Y:S04]  /*128d0*/  STL.64 [R1+0x8], R10 ;  /* 0x0000080a01007387 */ /* 0x0001e80000100a00 */
[----:B------:R-:W1:Y:S01]  /*128e0*/  SHFL.IDX PT, R11, R4, RZ, 0x1c1f ;  /* 0x001c1fff040b7589 */ /* 0x000e6200000e0000 */
[----:B------:R-:W-:Y:S01]  /*128f0*/  @!P1 PRMT R0, RZ, 0x654, R0 ;  /* 0x00000654ff009816 */ /* 0x000fe20000000000 */
[----:B------:R-:W-:Y:S02]  /*12900*/  IMAD R5, R150, R5, 0x61 ;  /* 0x0000006196057424 */ /* 0x000fe400078e0205 */
[----:B------:R2:W-:Y:S02]  /*12910*/  STL [R1], R15 ;  /* 0x0000000f01007387 */ /* 0x0005e40000100800 */
[----:B------:R-:W-:-:S02]  /*12920*/  IMAD R7, R212, -0x2, R5 ;  /* 0xfffffffed4077824 */ /* 0x000fc400078e0205 */
[----:B0-----:R-:W-:-:S03]  /*12930*/  IMAD.U32 R10, RZ, RZ, UR4 ;  /* 0x00000004ff0a7e24 */ /* 0x001fc6000f8e00ff */
[----:B------:R-:W-:-:S05]  /*12940*/  IADD3 R9, -R194, R7, R196 ;  /* 0x00000007c2097210 */ /* 0x000fca0007ffe1c4 */
[----:B------:R-:W-:Y:S01]  /*12950*/  IMAD.IADD R73, R9, 0x1, R12 ;  /* 0x0000000109497824 */ /* 0x000fe200078e020c */
[----:B------:R-:W-:Y:S01]  /*12960*/  IADD3 R72, R5, -0x1, RZ ;  /* 0xffffffff05487810 */ /* 0x000fe20007ffe0ff */
[----:B------:R-:W-:Y:S01]  /*12970*/  VIADD R74, R7, 0xffffffff ;  /* 0xffffffff074a7836 */ /* 0x000fe20000000000 */
[----:B------:R-:W-:Y:S02]  /*12980*/  WARPGROUP.DEPBAR.LE gsb0, 0x0 ;  /* 0x00008000000079c5 */ /* 0x000fe40000010000 */
[----:B------:R0:W-:Y:S02]  /*12990*/  @!P1 SYNCS.ARRIVE.TRANS64.RED.A1T0 RZ, [R0+URZ], RZ ;  /* 0x000000ff00ff99a7 */ /* 0x0001e4000810043f */
[----:B0-----:R-:W-:-:S04]  /*129a0*/  IMAD R0, R150, -0x60, R196 ;  /* 0xffffffa096007824 */ /* 0x001fc800078e02c4 */
[----:B------:R-:W-:Y:S01]  /*129b0*/  VIADD R3, R0, 0x60 ;  /* 0x0000006000037836 */ /* 0x000fe20000000000 */
[----:B------:R-:W-:-:S03]  /*129c0*/  LOP3.LUT R0, RZ, R10, RZ, 0x33, !PT ;  /* 0x0000000aff007212 */ /* 0x000fc600078e33ff */
[----:B------:R-:W-:Y:S02]  /*129d0*/  IMAD R14, R212, -0x2, R3 ;  /* 0xfffffffed40e7824 */ /* 0x000fe400078e0203 */
[----:B------:R-:W-:-:S03]  /*129e0*/  IMAD.IADD R20, R9, 0x1, R0 ;  /* 0x0000000109147824 */ /* 0x000fc600078e0200 */
[----:B-1----:R-:W-:Y:S01]  /*129f0*/  VIADDMNMX R0, R11, R73, R14, PT ;  /* 0x000000490b007246 */ /* 0x002fe2000380010e */
[----:B------:R-:W-:Y:S01]  /*12a00*/  IMAD.IADD R2, R20, 0x1, R11 ;  /* 0x0000000114027824 */ /* 0x000fe200078e020b */
[----:B--2---:R-:W-:Y:S06]  /*12a10*/  @!P2 BRA `(.L_x_5310) ;  /* 0x00000000004ca947 */ /* 0x004fec0003800000 */
        /* <DEDUP_REMOVED lines=11> */
.L_x_5312:
[----:B------:R-:W-:-:S13]  /*12ad0*/  ISETP.NE.AND P2, PT, R13, 0x1, PT ;  /* 0x000000010d00780c */ /* 0x000fda0003f45270 */
[----:B------:R-:W0:Y:S02]  /*12ae0*/  @P2 LDC.64 R6, c[0x0][0x9e8] ;  /* 0x00027a00ff062b82 */ /* 0x000e240000000a00 */
[----:B0-----:R-:W-:-:S05]  /*12af0*/  @P2 IMAD.HI.U32 R6, R3, R6, RZ ;  /* 0x0000000603062227 */ /* 0x001fca00078e00ff */
[----:B------:R-:W-:-:S07]  /*12b00*/  @P2 SHF.R.U32.HI R3, RZ, R7, R6 ;  /* 0x00000007ff032219 */ /* 0x000fce0000011606 */
.L_x_5313:
[----:B------:R-:W-:Y:S05]  /*12b10*/  BSYNC B0 ;  /* 0x0000000000007941 */ /* 0x000fea0003800000 */
.L_x_5311:
[----:B------:R-:W-:-:S05]  /*12b20*/  IMAD R3, R3, R13, R74 ;  /* 0x0000000d03037224 */ /* 0x000fca00078e024a */
[----:B------:R-:W-:Y:S02]  /*12b30*/  VIMNMX R2, R2, R3, !PT ;  /* 0x0000000302027248 */ /* 0x000fe40007fe0100 */
[----:B------:R-:W-:-:S07]  /*12b40*/  VIADDMNMX R0, R3, R13, R0, PT ;  /* 0x0000000d03007246 */ /* 0x000fce0003800100 */
.L_x_5310:
[C---:B------:R-:W-:Y:S02]  /*12b50*/  ISETP.GE.AND P2, PT, R72.reuse, 0x2, PT ;  /* 0x000000024800780c */ /* 0x040fe40003f46270 */
[----:B------:R-:W-:Y:S02]  /*12b60*/  ISETP.GE.AND P6, PT, R72, 0x9, PT ;  /* 0x000000094800780c */ /* 0x000fe40003fc6270 */
[----:B------:R-:W-:Y:S02]  /*12b70*/  ISETP.GT.AND P3, PT, R2, 0x1, !P2 ;  /* 0x000000010200780c */ /* 0x000fe40005764270 */
[----:B------:R-:W-:Y:S02]  /*12b80*/  ISETP.GE.AND P4, PT, R72, 0xa, PT ;  /* 0x0000000a4800780c */ /* 0x000fe40003f86270 */
[----:B------:R-:W-:-:S04]  /*12b90*/  ISETP.LT.OR P3, PT, R0, 0x2, P3 ;  /* 0x000000020000780c */ /* 0x000fc80001f61670 */
[----:B------:R-:W-:Y:S02]  /*12ba0*/  FSEL R91, R25, -INF , !P3 ;  /* 0xff800000195b7808 */ /* 0x000fe40005800000 */
[----:B------:R-:W-:Y:S01]  /*12bb0*/  ISETP.GT.AND P3, PT, R2, 0x8, !P6 ;  /* 0x000000080200780c */ /* 0x000fe20007764270 */
[----:B------:R-:W0:Y:S03]  /*12bc0*/  SHFL.IDX PT, R25, R4, 0x1, 0x1c1f ;  /* 0x003c1f0004197f89 */ /* 0x000e2600000e0000 */
        /* <DEDUP_REMOVED lines=9> */
[----:B------:R-:W-:Y:S01]  /*12c60*/  ISETP.LT.OR P3, PT, R0, 0x11, P3 ;  /* 0x000000110000780c */ /* 0x000fe20001f61670 */
[----:B0-----:R-:W-:Y:S01]  /*12c70*/  IMAD.IADD R6, R20, 0x1, R25 ;  /* 0x0000000114067824 */ /* 0x001fe200078e0219 */
        /* <DEDUP_REMOVED lines=84> */
[----:B------:R-:W-:-:S04]  /*131c0*/  ISETP.LT.OR P3, PT, R0, 0x52, P3 ;  /* 0x000000520000780c */ /* 0x000fc80001f61670 */
[----:B------:R-:W-:Y:S02]  /*131d0*/  FSEL R65, R65, -INF , !P3 ;  /* 0xff80000041417808 */ /* 0x000fe40005800000 */
[----:B------:R-:W-:-:S04]  /*131e0*/  ISETP.GE.AND P3, PT, R72, 0x59, PT ;  /* 0x000000594800780c */ /* 0x000fc80003f66270 */
[----:B------:R-:W-:-:S04]  /*131f0*/  ISETP.GT.AND P4, PT, R2, 0x58, !P3 ;  /* 0x000000580200780c */ /* 0x000fc80005f84270 */
[----:B------:R-:W-:-:S04]  /*13200*/  ISETP.LT.OR P4, PT, R0, 0x59, P4 ;  /* 0x000000590000780c */ /* 0x000fc80002781670 */
[----:B------:R-:W-:Y:S02]  /*13210*/  FSEL R5, R68, -INF , !P4 ;  /* 0xff80000044057808 */ /* 0x000fe40006000000 */
[----:B------:R-:W-:-:S04]  /*13220*/  ISETP.GE.AND P4, PT, R72, 0x1, PT ;  /* 0x000000014800780c */ /* 0x000fc80003f86270 */
[----:B------:R-:W-:-:S04]  /*13230*/  ISETP.GT.AND P5, PT, R2, RZ, !P4 ;  /* 0x000000ff0200720c */ /* 0x000fc800067a4270 */
[----:B------:R-:W-:-:S04]  /*13240*/  ISETP.LT.OR P5, PT, R0, 0x1, P5 ;  /* 0x000000010000780c */ /* 0x000fc80002fa1670 */
[----:B------:R-:W-:Y:S02]  /*13250*/  FSEL R101, R24, -INF , !P5 ;  /* 0xff80000018657808 */ /* 0x000fe40006800000 */
[----:B------:R-:W-:-:S04]  /*13260*/  ISETP.GE.AND P5, PT, R72, 0x5a, PT ;  /* 0x0000005a4800780c */ /* 0x000fc80003fa6270 */
[----:B------:R-:W-:Y:S02]  /*13270*/  P2R R68, PR, RZ, 0x20 ;  /* 0x00000020ff447803 */ /* 0x000fe40000000000 */
[----:B------:R-:W-:Y:S02]  /*13280*/  ISETP.GT.AND P5, PT, R2, 0x59, !P5 ;  /* 0x000000590200780c */ /* 0x000fe40006fa4270 */
[----:B------:R-:W-:Y:S02]  /*13290*/  VIADDMNMX R2, R25, R73, R14, PT ;  /* 0x0000004919027246 */ /* 0x000fe4000380010e */
[----:B------:R-:W-:-:S04]  /*132a0*/  ISETP.LT.OR P5, PT, R0, 0x5a, P5 ;  /* 0x0000005a0000780c */ /* 0x000fc80002fa1670 */
[----:B------:R-:W-:Y:S02]  /*132b0*/  FSEL R69, R69, -INF , !P5 ;  /* 0xff80000045457808 */ /* 0x000fe40006800000 */
[----:B------:R-:W-:-:S13]  /*132c0*/  ISETP.GE.AND P5, PT, R13, 0x1, PT ;  /* 0x000000010d00780c */ /* 0x000fda0003fa6270 */
[----:B------:R-:W-:Y:S05]  /*132d0*/  @!P5 BRA `(.L_x_5314) ;  /* 0x00000000004cd947 */ /* 0x000fea0003800000 */
        /* <DEDUP_REMOVED lines=11> */
.L_x_5316:
[----:B------:R-:W-:-:S13]  /*13390*/  ISETP.NE.AND P5, PT, R13, 0x1, PT ;  /* 0x000000010d00780c */ /* 0x000fda0003fa5270 */
[----:B------:R-:W0:Y:S02]  /*133a0*/  @P5 LDC.64 R24, c[0x0][0x9e8] ;  /* 0x00027a00ff185b82 */ /* 0x000e240000000a00 */
[----:B0-----:R-:W-:-:S05]  /*133b0*/  @P5 IMAD.HI.U32 R24, R0, R24, RZ ;  /* 0x0000001800185227 */ /* 0x001fca00078e00ff */
[----:B------:R-:W-:-:S07]  /*133c0*/  @P5 SHF.R.U32.HI R0, RZ, R25, R24 ;  /* 0x00000019ff005219 */ /* 0x000fce0000011618 */
.L_x_5317:
[----:B------:R-:W-:Y:S05]  /*133d0*/  BSYNC B0 ;  /* 0x0000000000007941 */ /* 0x000fea0003800000 */
.L_x_5315:
[----:B------:R-:W-:-:S05]  /*133e0*/  IMAD R25, R0, R13, R74 ;  /* 0x0000000d00197224 */ /* 0x000fca00078e024a */
[----:B------:R-:W-:Y:S02]  /*133f0*/  VIMNMX R6, R6, R25, !PT ;  /* 0x0000001906067248 */ /* 0x000fe40007fe0100 */
[----:B------:R-:W-:-:S07]  /*13400*/  VIADDMNMX R2, R25, R13, R2, PT ;  /* 0x0000000d19027246 */ /* 0x000fce0003800102 */
.L_x_5314:
[----:B------:R-:W-:Y:S01]  /*13410*/  ISETP.GT.AND P2, PT, R6, 0x1, !P2 ;  /* 0x000000010600780c */ /* 0x000fe20005744270 */
[----:B------:R-:W-:Y:S01]  /*13420*/  ULDC UR4, c[0x0][0x988] ;  /* 0x0002620000047ab9 */ /* 0x000fe20000000800 */
[----:B------:R-:W-:Y:S02]  /*13430*/  FMNMX.FTZ R0, R101, R91, !PT ;  /* 0x0000005b65007209 */ /* 0x000fe40007810000 */
[----:B------:R-:W-:Y:S02]  /*13440*/  ISETP.LT.OR P2, PT, R2, 0x2, P2 ;  /* 0x000000020200780c */ /* 0x000fe40001741670 */
[----:B------:R-:W-:Y:S02]  /*13450*/  FMNMX.FTZ R0, R99, R0, !PT ;  /* 0x0000000063007209 */ /* 0x000fe40007810000 */
[----:B------:R-:W-:Y:S02]  /*13460*/  FSEL R27, R27, -INF , !P2 ;  /* 0xff8000001b1b7808 */ /* 0x000fe40005000000 */
[----:B------:R-:W-:-:S02]  /*13470*/  ISETP.NE.AND P2, PT, R28, RZ, PT ;  /* 0x000000ff1c00720c */ /* 0x000fc40003f45270 */
[C---:B------:R-:W-:Y:S02]  /*13480*/  ISETP.GT.AND P6, PT, R6.reuse, 0x8, !P6 ;  /* 0x000000080600780c */ /* 0x040fe400077c4270 */
[----:B------:R-:W-:Y:S02]  /*13490*/  ISETP.GT.AND P2, PT, R6, 0x9, !P2 ;  /* 0x000000090600780c */ /* 0x000fe40005744270 */
[----:B------:R-:W-:Y:S02]  /*134a0*/  FMNMX.FTZ R0, R93, R0, !PT ;  /* 0x000000005d007209 */ /* 0x000fe40007810000 */
[C---:B------:R-:W-:Y:S02]  /*134b0*/  ISETP.LT.OR P2, PT, R2.reuse, 0xa, P2 ;  /* 0x0000000a0200780c */ /* 0x040fe40001741670 */
[----:B------:R-:W-:Y:S02]  /*134c0*/  ISETP.LT.OR P6, PT, R2, 0x9, P6 ;  /* 0x000000090200780c */ /* 0x000fe400037c1670 */
[----:B------:R-:W-:-:S02]  /*134d0*/  FSEL R31, R31, -INF , !P2 ;  /* 0xff8000001f1f7808 */ /* 0x000fc40005000000 */
[----:B------:R-:W-:Y:S02]  /*134e0*/  ISETP.NE.AND P2, PT, R75, RZ, PT ;  /* 0x000000ff4b00720c */ /* 0x000fe40003f45270 */
[----:B------:R-:W-:Y:S02]  /*134f0*/  FMNMX.FTZ R0, R97, R0, !PT ;  /* 0x0000000061007209 */ /* 0x000fe40007810000 */
[----:B------:R-:W-:Y:S02]  /*13500*/  ISETP.GT.AND P2, PT, R6, 0x10, !P2 ;  /* 0x000000100600780c */ /* 0x000fe40005744270 */
[----:B------:R-:W-:Y:S02]  /*13510*/  FSEL R25, R30, -INF , !P6 ;  /* 0xff8000001e197808 */ /* 0x000fe40007000000 */
[----:B------:R-:W-:Y:S02]  /*13520*/  ISETP.LT.OR P2, PT, R2, 0x11, P2 ;  /* 0x000000110200780c */ /* 0x000fe40001741670 */
[----:B------:R-:W-:-:S02]  /*13530*/  ISETP.NE.AND P6, PT, R36, RZ, PT ;  /* 0x000000ff2400720c */ /* 0x000fc40003fc5270 */
[----:B------:R-:W-:Y:S02]  /*13540*/  FSEL R29, R34, -INF , !P2 ;  /* 0xff800000221d7808 */ /* 0x000fe40005000000 */
[----:B------:R-:W-:Y:S02]  /*13550*/  ISETP.NE.AND P2, PT, R32, RZ, PT ;  /* 0x000000ff2000720c */ /* 0x000fe40003f45270 */
[----:B------:R-:W-:Y:S02]  /*13560*/  FMNMX.FTZ R0, R95, R0, !PT ;  /* 0x000000005f007209 */ /* 0x000fe40007810000 */
[----:B------:R-:W-:Y:S02]  /*13570*/  ISETP.GT.AND P2, PT, R6, 0x11, !P2 ;  /* 0x000000110600780c */ /* 0x000fe40005744270 */
[----:B------:R-:W-:Y:S02]  /*13580*/  FMNMX.FTZ R0, R77, R0, !PT ;  /* 0x000000004d007209 */ /* 0x000fe40007810000 */
[----:B------:R-:W-:-:S02]  /*13590*/  ISETP.LT.OR P2, PT, R2, 0x12, P2 ;  /* 0x000000120200780c */ /* 0x000fc40001741670 */
[----:B------:R-:W-:Y:S02]  /*135a0*/  ISETP.NE.AND P5, PT, R78, RZ, PT ;  /* 0x000000ff4e00720c */ /* 0x000fe40003fa5270 */
        /* <DEDUP_REMOVED lines=19> */
[----:B------:R-:W-:Y:S01]  /*136e0*/  IMAD.MOV.U32 R40, RZ, RZ, R209 ;  /* 0x000000ffff287224 */ /* 0x000fe200078e00d1 */
        /* <DEDUP_REMOVED lines=23> */
[----:B------:R-:W-:Y:S01]  /*13860*/  FMNMX.FTZ R14, R69, R0, !PT ;  /* 0x00000000450e7209 */ /* 0x000fe20007810000 */
[----:B------:R-:W-:Y:S01]  /*13870*/  IMAD.U32 R0, RZ, RZ, UR4 ;  /* 0x00000004ff007e24 */ /* 0x000fe2000f8e00ff */
[----:B------:R-:W-:Y:S02]  /*13880*/  ISETP.LT.OR P2, PT, R2, 0x31, P2 ;  /* 0x000000310200780c */ /* 0x000fe40001741670 */
[----:B------:R-:W-:Y:S01]  /*13890*/  ISETP.GT.AND P4, PT, R6, RZ, !P4 ;  /* 0x000000ff0600720c */ /* 0x000fe20006784270 */
[----:B------:R-:W0:Y:S01]  /*138a0*/  SHFL.BFLY PT, R89, R14, 0x2, 0x1f ;  /* 0x0c401f000e597f89 */ /* 0x000e2200000e0000 */
[----:B------:R-:W-:Y:S02]  /*138b0*/  FSEL R81, R50, -INF , !P2 ;  /* 0xff80000032517808 */ /* 0x000fe40005000000 */
        /* <DEDUP_REMOVED lines=8> */
[C---:B------:R-:W-:Y:S02]  /*13940*/  ISETP.GT.AND P3, PT, R6.reuse, 0x58, !P3 ;  /* 0x000000580600780c */ /* 0x040fe40005f64270 */
[----:B------:R-:W-:Y:S02]  /*13950*/  ISETP.GT.AND P2, PT, R6, 0x38, !P2 ;  /* 0x000000380600780c */ /* 0x000fe40005744270 */
[C---:B------:R-:W-:Y:S02]  /*13960*/  ISETP.LT.OR P3, PT, R2.reuse, 0x59, P3 ;  /* 0x000000590200780c */ /* 0x040fe40001f61670 */
        /* <DEDUP_REMOVED lines=35> */
[C---:B------:R-:W-:Y:S01]  /*13ba0*/  FMUL.FTZ R24, R4.reuse, R0 ;  /* 0x0000000004187220 */ /* 0x040fe20000410000 */
        /* <DEDUP_REMOVED lines=10> */
[-CC-:B------:R-:W-:Y:S01]  /*13c50*/  FFMA.FTZ R182, R3, R0.reuse, -R24.reuse ;  /* 0x0000000003b67223 */ /* 0x180fe20000010818 */
[----:B------:R-:W-:Y:S01]  /*13c60*/  ISETP.NE.AND P6, PT, R64, RZ, PT ;  /* 0x000000ff4000720c */ /* 0x000fe20003fc5270 */
[--C-:B------:R-:W-:Y:S01]  /*13c70*/  FFMA.FTZ R188, R101, R0, -R24.reuse ;  /* 0x0000000065bc7223 */ /* 0x100fe20000010818 */
[----:B------:R-:W-:Y:S01]  /*13c80*/  FMNMX.FTZ R14, R59, R14, !PT ;  /* 0x0000000e3b0e7209 */ /* 0x000fe20007810000 */
[-CC-:B------:R-:W-:Y:S01]  /*13c90*/  FFMA.FTZ R91, R91, R0.reuse, -R24.reuse ;  /* 0x000000005b5b7223 */ /* 0x180fe20000010818 */
[----:B------:R-:W-:Y:S01]  /*13ca0*/  FSEL R89, R66, -INF , !P2 ;  /* 0xff80000042597808 */ /* 0x000fe20005000000 */
[--C-:B------:R-:W-:Y:S01]  /*13cb0*/  FFMA.FTZ R190, R99, R0, -R24.reuse ;  /* 0x0000000063be7223 */ /* 0x100fe20000010818 */
[----:B------:R-:W-:Y:S01]  /*13cc0*/  ISETP.GT.AND P2, PT, R6, 0x51, !P6 ;  /* 0x000000510600780c */ /* 0x000fe20007744270 */
[----:B------:R-:W-:Y:S01]  /*13cd0*/  MUFU.EX2 R188, R188 ;  /* 0x000000bc00bc7308 */ /* 0x000fe20000000800 */
[----:B------:R-:W-:Y:S01]  /*13ce0*/  FMNMX.FTZ R14, R87, R14, !PT ;  /* 0x0000000e570e7209 */ /* 0x000fe20007810000 */
[-CC-:B------:R-:W-:Y:S01]  /*13cf0*/  FFMA.FTZ R93, R93, R0.reuse, -R24.reuse ;  /* 0x000000005d5d7223 */ /* 0x180fe20000010818 */
[----:B------:R-:W-:Y:S01]  /*13d00*/  ISETP.NE.AND P5, PT, R68, RZ, PT ;  /* 0x000000ff4400720c */ /* 0x000fe20003fa5270 */
[-CC-:B------:R-:W-:Y:S01]  /*13d10*/  FFMA.FTZ R184, R97, R0.reuse, -R24.reuse ;  /* 0x0000000061b87223 */ /* 0x180fe20000010818 */
[----:B------:R-:W-:Y:S01]  /*13d20*/  ISETP.LT.OR P2, PT, R2, 0x52, P2 ;  /* 0x000000520200780c */ /* 0x000fe20001741670 */
[--C-:B------:R-:W-:Y:S01]  /*13d30*/  FFMA.FTZ R95, R95, R0, -R24.reuse ;  /* 0x000000005f5f7223 */ /* 0x100fe20000010818 */
[----:B------:R-:W-:Y:S01]  /*13d40*/  FMNMX.FTZ R14, R63, R14, !PT ;  /* 0x0000000e3f0e7209 */ /* 0x000fe20007810000 */
[----:B------:R-:W0:Y:S01]  /*13d50*/  MUFU.EX2 R91, R91 ;  /* 0x0000005b005b7308 */ /* 0x000e220000000800 */
[----:B------:R-:W-:Y:S01]  /*13d60*/  ISETP.GT.AND P4, PT, R6, 0x59, !P5 ;  /* 0x000000590600780c */ /* 0x000fe20006f84270 */
[-CC-:B------:R-:W-:Y:S01]  /*13d70*/  FFMA.FTZ R37, R37, R0.reuse, -R24.reuse ;  /* 0x0000000025257223 */ /* 0x180fe20000010818 */
[----:B------:R-:W-:Y:S01]  /*13d80*/  FSEL R67, R67, -INF , !P2 ;  /* 0xff80000043437808 */ /* 0x000fe20005000000 */
[--C-:B------:R-:W-:Y:S01]  /*13d90*/  FFMA.FTZ R180, R33, R0, -R24.reuse ;  /* 0x0000000021b47223 */ /* 0x100fe20000010818 */
[----:B------:R-:W-:Y:S01]  /*13da0*/  FMNMX.FTZ R14, R89, R14, !PT ;  /* 0x0000000e590e7209 */ /* 0x000fe20007810000 */
[-CC-:B------:R-:W-:Y:S01]  /*13db0*/  FFMA.FTZ R33, R41, R0.reuse, -R24.reuse ;  /* 0x0000000029217223 */ /* 0x180fe20000010818 */
[----:B------:R-:W-:Y:S01]  /*13dc0*/  ISETP.LT.OR P4, PT, R2, 0x5a, P4 ;  /* 0x0000005a0200780c */ /* 0x000fe20002781670 */
[----:B------:R-:W1:Y:S01]  /*13dd0*/  MUFU.EX2 R190, R190 ;  /* 0x000000be00be7308 */ /* 0x000e620000000800 */
[----:B------:R-:W-:Y:S01]  /*13de0*/  FSEL R77, R70, -INF , !P3 ;  /* 0xff800000464d7808 */ /* 0x000fe20005800000 */
[--C-:B------:R-:W-:Y:S01]  /*13df0*/  FFMA.FTZ R41, R45, R0, -R24.reuse ;  /* 0x000000002d297223 */ /* 0x100fe20000010818 */
[----:B------:R-:W-:Y:S01]  /*13e00*/  FMNMX.FTZ R14, R67, R14, !PT ;  /* 0x0000000e430e7209 */ /* 0x000fe20007810000 */
[-CC-:B------:R-:W-:Y:S01]  /*13e10*/  FFMA.FTZ R176, R15, R0.reuse, -R24.reuse ;  /* 0x000000000fb07223 */ /* 0x180fe20000010818 */
[----:B------:R-:W-:Y:S01]  /*13e20*/  FSEL R71, R71, -INF , !P4 ;  /* 0xff80000047477808 */ /* 0x000fe20006000000 */
[--C-:B------:R-:W-:Y:S01]  /*13e30*/  FFMA.FTZ R178, R7, R0, -R24.reuse ;  /* 0x0000000007b27223 */ /* 0x100fe20000010818 */
[----:B------:R-:W-:Y:S01]  /*13e40*/  FMNMX.FTZ R14, R77, R14, !PT ;  /* 0x0000000e4d0e7209 */ /* 0x000fe20007810000 */
[----:B------:R-:W2:Y:S01]  /*13e50*/  MUFU.EX2 R93, R93 ;  /* 0x0000005d005d7308 */ /* 0x000ea20000000800 */
[----:B------:R-:W-:Y:S01]  /*13e60*/  ISETP.NE.AND P5, PT, R227, 0x1, PT ;  /* 0x00000001e300780c */ /* 0x000fe20003fa5270 */
[--C-:B------:R-:W-:Y:S01]  /*13e70*/  FFMA.FTZ R172, R11, R0, -R24.reuse ;  /* 0x000000000bac7223 */ /* 0x100fe20000010818 */
[----:B------:R-:W-:Y:S01]  /*13e80*/  FMNMX.FTZ R14, R71, R14, !PT ;  /* 0x0000000e470e7209 */ /* 0x000fe20007810000 */
[-CC-:B------:R-:W-:Y:S01]  /*13e90*/  FFMA.FTZ R174, R21, R0.reuse, -R24.reuse ;  /* 0x0000000015ae7223 */ /* 0x180fe20000010818 */
[-CC-:B------:R-:W-:Y:S01]  /*13ea0*/  FFMA.FTZ R168, R9, R0.reuse, -R24.reuse ;  /* 0x0000000009a87223 */ /* 0x180fe20000010818 */
[-CC-:B------:R-:W-:Y:S01]  /*13eb0*/  FFMA.FTZ R170, R5, R0.reuse, -R24.reuse ;  /* 0x0000000005aa7223 */ /* 0x180fe20000010818 */
[-CC-:B------:R-:W-:Y:S01]  /*13ec0*/  FFMA.FTZ R15, R49, R0.reuse, -R24.reuse ;  /* 0x00000000310f7223 */ /* 0x180fe20000010818 */
[----:B------:R-:W3:Y:S01]  /*13ed0*/  SHFL.BFLY PT, R3, R14, 0x2, 0x1f ;  /* 0x0c401f000e037f89 */ /* 0x000ee200000e0000 */
[----:B------:R-:W4:Y:S01]  /*13ee0*/  MUFU.EX2 R184, R184 ;  /* 0x000000b800b87308 */ /* 0x000f220000000800 */
[-CC-:B------:R-:W-:Y:S01]  /*13ef0*/  FFMA.FTZ R7, R53, R0.reuse, -R24.reuse ;  /* 0x0000000035077223 */ /* 0x180fe20000010818 */
[-CC-:B------:R-:W-:Y:S01]  /*13f00*/  FFMA.FTZ R11, R57, R0.reuse, -R24.reuse ;  /* 0x00000000390b7223 */ /* 0x180fe20000010818 */
[-CC-:B------:R-:W-:Y:S01]  /*13f10*/  FFMA.FTZ R21, R61, R0.reuse, -R24.reuse ;  /* 0x000000003d157223 */ /* 0x180fe20000010818 */
[-CC-:B------:R-:W-:Y:S01]  /*13f20*/  FFMA.FTZ R9, R65, R0.reuse, -R24.reuse ;  /* 0x0000000041097223 */ /* 0x180fe20000010818 */
[----:B------:R-:W4:Y:S01]  /*13f30*/  @P5 LDC R38, c[0x0][0x44c] ;  /* 0x00011300ff265b82 */ /* 0x000f220000000800 */
[----:B------:R-:W-:-:S02]  /*13f40*/  FFMA.FTZ R5, R69, R0, -R24 ;  /* 0x0000000045057223 */ /* 0x000fc40000010818 */
[----:B------:R-:W4:Y:S05]  /*13f50*/  MUFU.EX2 R95, R95 ;  /* 0x0000005f005f7308 */ /* 0x000f2a0000000800 */
[----:B------:R-:W4:Y:S03]  /*13f60*/  @P5 LDC R42, c[0x0][0x450] ;  /* 0x00011400ff2a5b82 */ /* 0x000f260000000800 */
[----:B------:R-:W4:Y:S01]  /*13f70*/  MUFU.EX2 R186, R186 ;  /* 0x000000ba00ba7308 */ /* 0x000f220000000800 */
[----:B---3--:R-:W-:-:S07]  /*13f80*/  FMNMX.FTZ R2, R14, R3, !PT ;  /* 0x000000030e027209 */ /* 0x008fce0007810000 */
[----:B------:R-:W3:Y:S01]  /*13f90*/  MUFU.EX2 R37, R37 ;  /* 0x0000002500257308 */ /* 0x000ee20000000800 */
[----:B------:R-:W0:Y:S07]  /*13fa0*/  SHFL.BFLY PT, R3, R2, 0x1, 0x1f ;  /* 0x0c201f0002037f89 */ /* 0x000e2e00000e0000 */
[----:B------:R-:W-:Y:S08]  /*13fb0*/  MUFU.EX2 R180, R180 ;  /* 0x000000b400b47308 */ /* 0x000ff00000000800 */
[----:B------:R-:W-:Y:S08]  /*13fc0*/  MUFU.EX2 R33, R33 ;  /* 0x0000002100217308 */ /* 0x000ff00000000800 */
[----:B------:R-:W-:Y:S01]  /*13fd0*/  MUFU.EX2 R182, R182 ;  /* 0x000000b600b67308 */ /* 0x000fe20000000800 */
[----:B0-----:R-:W-:-:S04]  /*13fe0*/  FMNMX.FTZ R3, R2, R3, !PT ;  /* 0x0000000302037209 */ /* 0x001fc80007810000 */
[C---:B------:R-:W-:Y:S01]  /*13ff0*/  FSETP.NEU.FTZ.AND P2, PT, R3.reuse, -INF , PT ;  /* 0xff8000000300780b */ /* 0x040fe20003f5d000 */
[----:B------:R-:W-:Y:S02]  /*14000*/  FMUL.FTZ R2, R3, R0 ;  /* 0x0000000003027220 */ /* 0x000fe40000410000 */
[----:B------:R-:W-:Y:S03]  /*14010*/  MUFU.EX2 R41, R41 ;  /* 0x0000002900297308 */ /* 0x000fe60000000800 */
[----:B------:R-:W-:-:S05]  /*14020*/  FSEL R6, R2, RZ, P2 ;  /* 0x000000ff02067208 */ /* 0x000fca0001000000 */
[----:B------:R-:W-:Y:S01]  /*14030*/  MUFU.EX2 R176, R176 ;  /* 0x000000b000b07308 */ /* 0x000fe20000000800 */
[-CC-:B------:R-:W-:Y:S01]  /*14040*/  FFMA.FTZ R189, R26, R0.reuse, -R6.reuse ;  /* 0x000000001abd7223 */ /* 0x180fe20000010806 */
[-CC-:B------:R-:W-:Y:S01]  /*14050*/  FFMA.FTZ R2, R27, R0.reuse, -R6.reuse ;  /* 0x000000001b027223 */ /* 0x180fe20000010806 */
[-CC-:B------:R-:W-:Y:S01]  /*14060*/  FFMA.FTZ R191, R25, R0.reuse, -R6.reuse ;  /* 0x0000000019bf7223 */ /* 0x180fe20000010806 */
[-CC-:B------:R-:W-:Y:S01]  /*14070*/  FFMA.FTZ R31, R31, R0.reuse, -R6.reuse ;  /* 0x000000001f1f7223 */ /* 0x180fe20000010806 */
[----:B------:R-:W-:Y:S01]  /*14080*/  FADD.FTZ R25, R188, R91 ;  /* 0x0000005bbc197221 */ /* 0x000fe20000010000 */
[-CC-:B------:R-:W-:Y:S01]  /*14090*/  FFMA.FTZ R29, R29, R0.reuse, -R6.reuse ;  /* 0x000000001d1d7223 */ /* 0x180fe20000010806 */
[-CC-:B------:R-:W-:Y:S01]  /*140a0*/  FFMA.FTZ R35, R35, R0.reuse, -R6.reuse ;  /* 0x0000000023237223 */ /* 0x180fe20000010806 */
[----:B------:R-:W-:Y:S01]  /*140b0*/  MUFU.EX2 R189, R189 ;  /* 0x000000bd00bd7308 */ /* 0x000fe20000000800 */
[----:B-1----:R-:W-:Y:S01]  /*140c0*/  FADD.FTZ R32, R190, R25 ;  /* 0x00000019be207221 */ /* 0x002fe20000010000 */
[-CC-:B------:R-:W-:Y:S01]  /*140d0*/  FFMA.FTZ R73, R73, R0.reuse, -R6.reuse ;  /* 0x0000000049497223 */ /* 0x180fe20000010806 */
[-CC-:B------:R-:W-:Y:S01]  /*140e0*/  FFMA.FTZ R39, R39, R0.reuse, -R6.reuse ;  /* 0x0000000027277223 */ /* 0x180fe20000010806 */
[-C--:B------:R-:W-:Y:S01]  /*140f0*/  FFMA.FTZ R75, R75, R0.reuse, -R6 ;  /* 0x000000004b4b7223 */ /* 0x080fe20000010806 */
[----:B--2---:R-:W-:Y:S01]  /*14100*/  FADD.FTZ R25, R93, R32 ;  /* 0x000000205d197221 */ /* 0x004fe20000010000 */
[-CC-:B------:R-:W-:Y:S01]  /*14110*/  FFMA.FTZ R43, R43, R0.reuse, -R6.reuse ;  /* 0x000000002b2b7223 */ /* 0x180fe20000010806 */
[-CC-:B------:R-:W-:Y:S01]  /*14120*/  FFMA.FTZ R79, R79, R0.reuse, -R6.reuse ;  /* 0x000000004f4f7223 */ /* 0x180fe20000010806 */
[----:B------:R-:W0:Y:S01]  /*14130*/  MUFU.EX2 R2, R2 ;  /* 0x0000000200027308 */ /* 0x000e220000000800 */
[----:B----4-:R-:W-:Y:S01]  /*14140*/  FADD.FTZ R34, R184, R25 ;  /* 0x00000019b8227221 */ /* 0x010fe20000010000 */
[-CC-:B------:R-:W-:Y:S01]  /*14150*/  FFMA.FTZ R47, R47, R0.reuse, -R6.reuse ;  /* 0x000000002f2f7223 */ /* 0x180fe20000010806 */
[-CC-:B------:R-:W-:Y:S01]  /*14160*/  FFMA.FTZ R81, R81, R0.reuse, -R6.reuse ;  /* 0x0000000051517223 */ /* 0x180fe20000010806 */
[-C--:B------:R-:W-:Y:S01]  /*14170*/  FFMA.FTZ R51, R51, R0.reuse, -R6 ;  /* 0x0000000033337223 */ /* 0x080fe20000010806 */
[----:B------:R-:W-:Y:S01]  /*14180*/  FADD.FTZ R27, R95, R34 ;  /* 0x000000225f1b7221 */ /* 0x000fe20000010000 */
[-CC-:B------:R-:W-:Y:S01]  /*14190*/  FFMA.FTZ R83, R83, R0.reuse, -R6.reuse ;  /* 0x0000000053537223 */ /* 0x180fe20000010806 */
[-CC-:B------:R-:W-:Y:S01]  /*141a0*/  FFMA.FTZ R55, R55, R0.reuse, -R6.reuse ;  /* 0x0000000037377223 */ /* 0x180fe20000010806 */
[----:B------:R-:W1:Y:S01]  /*141b0*/  MUFU.EX2 R191, R191 ;  /* 0x000000bf00bf7308 */ /* 0x000e620000000800 */
[----:B------:R-:W-:Y:S01]  /*141c0*/  FADD.FTZ R36, R186, R27 ;  /* 0x0000001bba247221 */ /* 0x000fe20000010000 */
[-CC-:B------:R-:W-:Y:S01]  /*141d0*/  FFMA.FTZ R85, R85, R0.reuse, -R6.reuse ;  /* 0x0000000055557223 */ /* 0x180fe20000010806 */
[-CC-:B------:R-:W-:Y:S01]  /*141e0*/  FFMA.FTZ R59, R59, R0.reuse, -R6.reuse ;  /* 0x000000003b3b7223 */ /* 0x180fe20000010806 */
[-C--:B------:R-:W-:Y:S01]  /*141f0*/  FFMA.FTZ R87, R87, R0.reuse, -R6 ;  /* 0x0000000057577223 */ /* 0x080fe20000010806 */
[----:B---3--:R-:W-:Y:S01]  /*14200*/  FADD.FTZ R27, R37, R36 ;  /* 0x00000024251b7221 */ /* 0x008fe20000010000 */
[-CC-:B------:R-:W-:Y:S01]  /*14210*/  FFMA.FTZ R63, R63, R0.reuse, -R6.reuse ;  /* 0x000000003f3f7223 */ /* 0x180fe20000010806 */
[-C--:B------:R-:W-:Y:S01]  /*14220*/  FFMA.FTZ R89, R89, R0.reuse, -R6 ;  /* 0x0000000059597223 */ /* 0x080fe20000010806 */
[----:B------:R2:W3:Y:S01]  /*14230*/  MUFU.EX2 R14, R31 ;  /* 0x0000001f000e7308 */ /* 0x0004e20000000800 */
[----:B0-----:R-:W-:Y:S01]  /*14240*/  FADD.FTZ R32, R189, R2 ;  /* 0x00000002bd207221 */ /* 0x001fe20000010000 */
[----:B------:R-:W-:Y:S01]  /*14250*/  FADD.FTZ R36, R180, R27 ;  /* 0x0000001bb4247221 */ /* 0x000fe20000010000 */
[-CC-:B------:R-:W-:Y:S01]  /*14260*/  FFMA.FTZ R67, R67, R0.reuse, -R6.reuse ;  /* 0x0000000043437223 */ /* 0x180fe20000010806 */
[-CC-:B------:R-:W-:Y:S01]  /*14270*/  FFMA.FTZ R77, R77, R0.reuse, -R6.reuse ;  /* 0x000000004d4d7223 */ /* 0x180fe20000010806 */
[----:B------:R-:W-:Y:S01]  /*14280*/  FFMA.FTZ R71, R71, R0, -R6 ;  /* 0x0000000047477223 */ /* 0x000fe20000010806 */
[----:B------:R-:W-:Y:S01]  /*14290*/  FADD.FTZ R27, R33, R36 ;  /* 0x00000024211b7221 */ /* 0x000fe20000010000 */
[----:B------:R-:W-:Y:S01]  /*142a0*/  F2FP.F16.F32.PACK_AB R189, R2, R189 ;  /* 0x000000bd02bd723e */ /* 0x000fe200000000ff */
[----:B------:R-:W0:Y:S01]  /*142b0*/  MUFU.EX2 R29, R29 ;  /* 0x0000001d001d7308 */ /* 0x000e220000000800 */
[----:B-1----:R-:W-:Y:S01]  /*142c0*/  FADD.FTZ R25, R191, R32 ;  /* 0x00000020bf197221 */ /* 0x002fe20000010000 */
[----:B--2---:R-:W-:-:S04]  /*142d0*/  @P5 IMAD.HI.U32 R31, R209, R38, RZ ;  /* 0x00000026d11f5227 */ /* 0x004fc800078e00ff */
[----:B------:R-:W-:Y:S01]  /*142e0*/  FADD.FTZ R38, R182, R27 ;  /* 0x0000001bb6267221 */ /* 0x000fe20000010000 */
[----:B------:R-:W-:Y:S02]  /*142f0*/  F2FP.F16.F32.PACK_AB R188, R91, R188 ;  /* 0x000000bc5bbc723e */ /* 0x000fe400000000ff */
[----:B------:R-:W-:Y:S01]  /*14300*/  F2FP.F16.F32.PACK_AB R190, R93, R190 ;  /* 0x000000be5dbe723e */ /* 0x000fe200000000ff */
[----:B------:R-:W-:Y:S01]  /*14310*/  FADD.FTZ R27, R41, R38 ;  /* 0x00000026291b7221 */ /* 0x000fe20000010000 */
[----:B------:R-:W1:Y:S01]  /*14320*/  MUFU.EX2 R20, R35 ;  /* 0x0000002300147308 */ /* 0x000e620000000800 */
[----:B---3--:R-:W-:Y:S01]  /*14330*/  FADD.FTZ R34, R14, R25 ;  /* 0x000000190e227221 */ /* 0x008fe20000010000 */
[----:B------:R-:W-:Y:S01]  /*14340*/  @P5 SHF.R.U32.HI R40, RZ, R42, R31 ;  /* 0x0000002aff285219 */ /* 0x000fe2000001161f */
[----:B------:R-:W-:Y:S01]  /*14350*/  FADD.FTZ R38, R176, R27 ;  /* 0x0000001bb0267221 */ /* 0x000fe20000010000 */
[----:B------:R-:W-:Y:S02]  /*14360*/  ISETP.GE.AND P5, PT, R13, 0x1, PT ;  /* 0x000000010d00780c */ /* 0x000fe40003fa6270 */
[----:B------:R-:W-:Y:S01]  /*14370*/  F2FP.F16.F32.PACK_AB R184, R95, R184 ;  /* 0x000000b85fb8723e */ /* 0x000fe200000000ff */
[----:B------:R-:W-:Y:S01]  /*14380*/  IMAD.IADD R149, R149, 0x1, R40 ;  /* 0x0000000195957824 */ /* 0x000fe200078e0228 */
[----:B------:R-:W2:Y:S01]  /*14390*/  MUFU.EX2 R73, R73 ;  /* 0x0000004900497308 */ /* 0x000ea20000000800 */
[----:B0-----:R-:W-:Y:S01]  /*143a0*/  FADD.FTZ R25, R29, R34 ;  /* 0x000000221d197221 */ /* 0x001fe20000010000 */
[----:B------:R-:W-:Y:S01]  /*143b0*/  F2FP.F16.F32.PACK_AB R186, R37, R186 ;  /* 0x000000ba25ba723e */ /* 0x000fe200000000ff */
[----:B------:R-:W-:Y:S01]  /*143c0*/  IMAD.IADD R12, R149, 0x1, R12 ;  /* 0x00000001950c7824 */ /* 0x000fe200078e020c */
[----:B------:R-:W-:-:S02]  /*143d0*/  F2FP.F16.F32.PACK_AB R180, R33, R180 ;  /* 0x000000b421b4723e */ /* 0x000fc400000000ff */
[----:B------:R-:W-:Y:S02]  /*143e0*/  F2FP.F16.F32.PACK_AB R182, R41, R182 ;  /* 0x000000b629b6723e */ /* 0x000fe400000000ff */
[----:B------:R-:W0:Y:S01]  /*143f0*/  MUFU.EX2 R24, R39 ;  /* 0x0000002700187308 */ /* 0x000e220000000800 */
[----:B-1----:R-:W-:Y:S01]  /*14400*/  FADD.FTZ R34, R20, R25 ;  /* 0x0000001914227221 */ /* 0x002fe20000010000 */
[----:B------:R-:W-:Y:S02]  /*14410*/  F2FP.F16.F32.PACK_AB R191, R14, R191 ;  /* 0x000000bf0ebf723e */ /* 0x000fe400000000ff */
[----:B------:R-:W-:-:S04]  /*14420*/  F2FP.F16.F32.PACK_AB R185, R20, R29 ;  /* 0x0000001d14b9723e */ /* 0x000fc800000000ff */
        /* <DEDUP_REMOVED lines=59> */
[----:B------:R-:W-:Y:S01]  /*147e0*/  F2FP.F16.F32.PACK_AB R175, R36, R87 ;  /* 0x0000005724af723e */ /* 0x000fe200000000ff */
[----:B------:R-:W-:-:S05]  /*147f0*/  VIADD R7, R150, 0xfffffffe ;  /* 0xfffffffe96077836 */ /* 0x000fca0000000000 */
        /* <DEDUP_REMOVED lines=23> */
.L_x_5320:
[----:B------:R-:W-:-:S13]  /*14970*/  ISETP.NE.AND P2, PT, R13, 0x1, PT ;  /* 0x000000010d00780c */ /* 0x000fda0003f45270 */
[----:B------:R-:W0:Y:S02]  /*14980*/  @P2 LDC.64 R14, c[0x0][0x9e8] ;  /* 0x00027a00ff0e2b82 */ /* 0x000e240000000a00 */
[----:B0-----:R-:W-:-:S05]  /*14990*/  @P2 IMAD.HI.U32 R14, R2, R14, RZ ;  /* 0x0000000e020e2227 */ /* 0x001fca00078e00ff */
[----:B------:R-:W-:-:S07]  /*149a0*/  @P2 SHF.R.U32.HI R2, RZ, R15, R14 ;  /* 0x0000000fff022219 */ /* 0x000fce000001160e */
.L_x_5321:
[----:B------:R-:W-:Y:S05]  /*149b0*/  BSYNC B0 ;  /* 0x0000000000007941 */ /* 0x000fea0003800000 */
.L_x_5319:
[----:B------:R-:W-:-:S05]  /*149c0*/  IMAD R13, R2, R13, R13 ;  /* 0x0000000d020d7224 */ /* 0x000fca00078e020d */
[----:B------:R-:W-:-:S07]  /*149d0*/  VIMNMX R12, R12, R13, PT ;  /* 0x0000000d0c0c7248 */ /* 0x000fce0003fe0100 */
.L_x_5318:
[----:B------:R-:W-:Y:S01]  /*149e0*/  IMAD.HI R12, R12, 0x2aaaaaab, RZ ;  /* 0x2aaaaaab0c0c7827 */ /* 0x000fe200078e02ff */
[----:B------:R-:W-:Y:S01]  /*149f0*/  ULDC UR59, c[0x0][0x9e4] ;  /* 0x00027900003b7ab9 */ /* 0x000fe20000000800 */
[----:B------:R-:W-:Y:S01]  /*14a00*/  ULDC UR58, c[0x0][0x9e4] ;  /* 0x00027900003a7ab9 */ /* 0x000fe20000000800 */
[----:B------:R-:W-:Y:S01]  /*14a10*/  BSSY B0, `(.L_x_5322) ;  /* 0x0000382000007945 */ /* 0x000fe20003800000 */
[----:B------:R-:W-:Y:S01]  /*14a20*/  IMAD.MOV.U32 R2, RZ, RZ, 0x3f800000 ;  /* 0x3f800000ff027424 */ /* 0x000fe200078e00ff */
[----:B------:R-:W-:Y:S02]  /*14a30*/  SHF.R.U32.HI R9, RZ, 0x1f, R12 ;  /* 0x0000001fff097819 */ /* 0x000fe4000001160c */
[----:B------:R-:W-:Y:S02]  /*14a40*/  CS2R R118, SRZ ;  /* 0x0000000000767805 */ /* 0x000fe4000001ff00 */
[----:B------:R-:W-:Y:S02]  /*14a50*/  CS2R R116, SRZ ;  /* 0x0000000000747805 */ /* 0x000fe4000001ff00 */
[----:B------:R-:W-:-:S02]  /*14a60*/  CS2R R114, SRZ ;  /* 0x0000000000727805 */ /* 0x000fc4000001ff00 */
[----:B------:R-:W-:Y:S01]  /*14a70*/  LEA.HI.SX32 R14, R12, R9, 0x1c ;  /* 0x000000090c0e7211 */ /* 0x000fe200078fe2ff */
[----:B------:R-:W-:Y:S01]  /*14a80*/  IMAD.MOV.U32 R9, RZ, RZ, 0x3f800000 ;  /* 0x3f800000ff097424 */ /* 0x000fe200078e00ff */
[----:B------:R-:W-:Y:S02]  /*14a90*/  CS2R R112, SRZ ;  /* 0x0000000000707805 */ /* 0x000fe4000001ff00 */
[----:B------:R-:W-:Y:S02]  /*14aa0*/  CS2R R110, SRZ ;  /* 0x00000000006e7805 */ /* 0x000fe4000001ff00 */
[----:B------:R-:W-:Y:S02]  /*14ab0*/  VIMNMX R14, R211, R14, !PT ;  /* 0x0000000ed30e7248 */ /* 0x000fe40007fe0100 */
[----:B------:R-:W-:Y:S02]  /*14ac0*/  CS2R R108, SRZ ;  /* 0x00000000006c7805 */ /* 0x000fe4000001ff00 */
[----:B------:R-:W-:-:S02]  /*14ad0*/  CS2R R106, SRZ ;  /* 0x00000000006a7805 */ /* 0x000fc4000001ff00 */
[----:B------:R-:W-:Y:S02]  /*14ae0*/  CS2R R104, SRZ ;  /* 0x0000000000687805 */ /* 0x000fe4000001ff00 */
[----:B------:R-:W-:Y:S02]  /*14af0*/  ISETP.GE.AND P2, PT, R7, R14, PT ;  /* 0x0000000e0700720c */ /* 0x000fe40003f46270 */
        /* <DEDUP_REMOVED lines=41> */
[----:B------:R-:W-:Y:S01]  /*14d90*/  BSSY B1, `(.L_x_5324) ;  /* 0x0000345000017945 */ /* 0x000fe20003800000 */
[----:B------:R-:W-:Y:S02]  /*14da0*/  IMAD.MOV.U32 R2, RZ, RZ, 0x3f800000 ;  /* 0x3f800000ff027424 */ /* 0x000fe400078e00ff */
[----:B------:R-:W-:-:S07]  /*14db0*/  IMAD.MOV.U32 R119, RZ, RZ, RZ ;  /* 0x000000ffff777224 */ /* 0x000fce00078e00ff */
.L_x_5343:
[----:B------:R-:W-:-:S05]  /*14dc0*/  VIADD R15, R22, 0x1 ;  /* 0x00000001160f7836 */ /* 0x000fca0000000000 */
[----:B------:R-:W-:-:S04]  /*14dd0*/  ISETP.NE.AND P2, PT, R15, 0x2, PT ;  /* 0x000000020f00780c */ /* 0x000fc80003f45270 */
[----:B------:R-:W-:Y:S02]  /*14de0*/  SEL R20, RZ, 0x1, P2 ;  /* 0x00000001ff147807 */ /* 0x000fe40001000000 */
[----:B------:R-:W-:Y:S02]  /*14df0*/  SEL R15, R15, RZ, P2 ;  /* 0x000000ff0f0f7207 */ /* 0x000fe40001000000 */
[----:B------:R-:W-:Y:S01]  /*14e00*/  LOP3.LUT R20, R23, R20, RZ, 0x3c, !PT ;  /* 0x0000001417147212 */ /* 0x000fe200078e3cff */
[----:B------:R-:W-:Y:S06]  /*14e10*/  @!P0 BRA `(.L_x_5325) ;  /* 0x0000000000048947 */ /* 0x000fec0003800000 */
[----:B------:R-:W-:Y:S01]  /*14e20*/  BPT.TRAP 0x1 ;  /* 0x000000040000795c */ /* 0x000fe20000300000 */
.L_x_5325:
[----:B------:R-:W-:Y:S01]  /*14e30*/  IMAD R0, R15, 0x8, R16 ;  /* 0x000000080f007824 */ /* 0x000fe200078e0210 */
[----:B------:R-:W-:-:S04]  /*14e40*/  SHF.L.U32 R11, R20, 0x1f, RZ ;  /* 0x0000001f140b7819 */ /* 0x000fc800000006ff */
[----:B------:R0:W1:Y:S01]  /*14e50*/  SYNCS.PHASECHK.TRANS64.TRYWAIT P2, [R0+URZ+0x30830], R11 ;  /* 0x0308300b000075a7 */ /* 0x000062000804017f */
[----:B------:R-:W-:Y:S05]  /*14e60*/  @!P0 BRA `(.L_x_5326) ;  /* 0x0000000000048947 */ /* 0x000fea0003800000 */
[----:B------:R-:W-:Y:S01]  /*14e70*/  BPT.TRAP 0x1 ;  /* 0x000000040000795c */ /* 0x000fe20000300000 */
.L_x_5326:
[----:B------:R-:W-:Y:S01]  /*14e80*/  IMAD R124, R15, 0x900, R8 ;  /* 0x000009000f7c7824 */ /* 0x000fe200078e0208 */
[----:B------:R-:W-:Y:S03]  /*14e90*/  BSSY B2, `(.L_x_5327) ;  /* 0x0000006000027945 */ /* 0x000fe60003800000 */
[C---:B------:R-:W-:Y:S01]  /*14ea0*/  VIADD R12, R124.reuse, 0x2 ;  /* 0x000000027c0c7836 */ /* 0x040fe20000000000 */
[----:B------:R-:W-:Y:S01]  /*14eb0*/  IADD3 R21, R124, 0x4, RZ ;  /* 0x000000047c157810 */ /* 0x000fe20007ffe0ff */
[----:B-1----:R-:W-:Y:S06]  /*14ec0*/  @P2 BRA `(.L_x_5328) ;  /* 0x0000000000082947 */ /* 0x002fec0003800000 */
[----:B------:R-:W1:Y:S02]  /*14ed0*/  SYNCS.PHASECHK.TRANS64.TRYWAIT P2, [R0+URZ+0x30830], R11 ;  /* 0x0308300b000075a7 */ /* 0x000e64000804017f */
[----:B-1----:R-:W-:Y:S05]  /*14ee0*/  @!P2 BRA `(.L_x_5329) ;  /* 0x0000015400b8a947 */ /* 0x002fea0003800000 */
.L_x_5328:
[----:B------:R-:W-:Y:S05]  /*14ef0*/  BSYNC B2 ;  /* 0x0000000000027941 */ /* 0x000fea0003800000 */
.L_x_5327:
[----:B------:R-:W-:Y:S01]  /*14f00*/  IMAD.MOV.U32 R10, RZ, RZ, R124 ;  /* 0x000000ffff0a7224 */ /* 0x000fe200078e007c */
[----:B------:R2:W-:Y:S04]  /*14f10*/  STL.64 [R1+0x78], R16 ;  /* 0x0000781001007387 */ /* 0x0005e80000100a00 */
[----:B------:R-:W-:Y:S01]  /*14f20*/  R2UR UR54, R10 ;  /* 0x000000000a3672ca */ /* 0x000fe200000e0000 */
[----:B------:R-:W-:-:S05]  /*14f30*/  IMAD.MOV.U32 R10, RZ, RZ, R21 ;  /* 0x000000ffff0a7224 */ /* 0x000fca00078e0015 */
[----:B------:R-:W-:Y:S01]  /*14f40*/  R2UR UR34, R10 ;  /* 0x000000000a2272ca */ /* 0x000fe200000e0000 */
[----:B------:R-:W-:Y:S01]  /*14f50*/  VIADD R10, R124, 0x302 ;  /* 0x000003027c0a7836 */ /* 0x000fe20000000000 */
[----:B--2---:R-:W2:Y:S01]  /*14f60*/  LDL.64 R16, [R1+0x30] ;  /* 0x0000300001107983 */ /* 0x004ea20000100a00 */
[----:B01----:R-:W-:-:S03]  /*14f70*/  IMAD.MOV.U32 R11, RZ, RZ, 0x40000040 ;  /* 0x40000040ff0b7424 */ /* 0x003fc600078e00ff */
[----:B------:R-:W-:Y:S01]  /*14f80*/  R2UR UR22, R10 ;  /* 0x000000000a1672ca */ /* 0x000fe200000e0000 */
[----:B------:R-:W-:Y:S01]  /*14f90*/  VIADD R10, R124, 0x306 ;  /* 0x000003067c0a7836 */ /* 0x000fe20000000000 */
[----:B------:R0:W-:Y:S01]  /*14fa0*/  STL.64 [R1+0x70], R14 ;  /* 0x0000700e01007387 */ /* 0x0001e20000100a00 */
[C---:B------:R-:W-:Y:S02]  /*14fb0*/  R2UR UR55, R11.reuse ;  /* 0x000000000b3772ca */ /* 0x040fe400000e0000 */
[C---:B------:R-:W-:Y:S02]  /*14fc0*/  R2UR UR35, R11.reuse ;  /* 0x000000000b2372ca */ /* 0x040fe400000e0000 */
[C---:B------:R-:W-:Y:S02]  /*14fd0*/  R2UR UR23, R11.reuse ;  /* 0x000000000b1772ca */ /* 0x040fe400000e0000 */
[----:B------:R-:W-:Y:S02]  /*14fe0*/  R2UR UR14, R10 ;  /* 0x000000000a0e72ca */ /* 0x000fe400000e0000 */
[----:B------:R-:W-:Y:S01]  /*14ff0*/  R2UR UR15, R11 ;  /* 0x000000000b0f72ca */ /* 0x000fe200000e0000 */
[----:B0-----:R-:W3:Y:S04]  /*15000*/  LDL.64 R14, [R1+0x28] ;  /* 0x00002800010e7983 */ /* 0x001ee80000100a00 */
[----:B------:R0:W-:Y:S04]  /*15010*/  STL.64 [R1+0x68], R6 ;  /* 0x0000680601007387 */ /* 0x0001e80000100a00 */
[----:B0-----:R-:W4:Y:S04]  /*15020*/  LDL.64 R6, [R1+0x20] ;  /* 0x0000200001067983 */ /* 0x001f280000100a00 */
[----:B------:R0:W-:Y:S04]  /*15030*/  STL.64 [R1+0x60], R4 ;  /* 0x0000600401007387 */ /* 0x0001e80000100a00 */
[----:B------:R-:W2:Y:S01]  /*15040*/  LDL.64 R10, [R1+0x38] ;  /* 0x00003800010a7983 */ /* 0x000ea20000100a00 */
[----:B------:R-:W-:Y:S01]  /*15050*/  VIADD R120, R124, 0x6 ;  /* 0x000000067c787836 */ /* 0x000fe20000000000 */
[----:B------:R-:W-:Y:S01]  /*15060*/  R2UR UR50, R12 ;  /* 0x000000000c3272ca */ /* 0x000fe200000e0000 */
[----:B------:R-:W-:-:S03]  /*15070*/  VIADD R12, R124, 0x300 ;  /* 0x000003007c0c7836 */ /* 0x000fc60000000000 */
[----:B------:R-:W-:Y:S02]  /*15080*/  R2UR UR30, R120 ;  /* 0x00000000781e72ca */ /* 0x000fe400000e0000 */
[C---:B------:R-:W-:Y:S01]  /*15090*/  IADD3 R120, R124.reuse, 0x304, RZ ;  /* 0x000003047c787810 */ /* 0x040fe20007ffe0ff */
[----:B------:R-:W-:Y:S01]  /*150a0*/  VIADD R122, R124, 0x604 ;  /* 0x000006047c7a7836 */ /* 0x000fe20000000000 */
[----:B------:R-:W-:Y:S01]  /*150b0*/  R2UR UR26, R12 ;  /* 0x000000000c1a72ca */ /* 0x000fe200000e0000 */
[----:B------:R-:W-:Y:S01]  /*150c0*/  VIADD R12, R124, 0x600 ;  /* 0x000006007c0c7836 */ /* 0x000fe20000000000 */
[----:B------:R-:W-:Y:S01]  /*150d0*/  R2UR UR18, R120 ;  /* 0x00000000781272ca */ /* 0x000fe200000e0000 */
[----:B------:R-:W-:Y:S01]  /*150e0*/  VIADD R120, R124, 0x602 ;  /* 0x000006027c787836 */ /* 0x000fe20000000000 */
[----:B0-----:R-:W4:Y:S01]  /*150f0*/  LDL.64 R4, [R1+0x18] ;  /* 0x0000180001047983 */ /* 0x001f220000100a00 */
[----:B------:R-:W-:Y:S02]  /*15100*/  IMAD.MOV.U32 R121, RZ, RZ, 0x40000040 ;  /* 0x40000040ff797424 */ /* 0x000fe400078e00ff */
[----:B------:R-:W-:Y:S01]  /*15110*/  FMUL.FTZ R24, R24, R9 ;  /* 0x0000000918187220 */ /* 0x000fe20000410000 */
[----:B------:R-:W-:-:S02]  /*15120*/  VIADD R124, R124, 0x606 ;  /* 0x000006067c7c7836 */ /* 0x000fc40000000000 */
[-C--:B------:R-:W-:Y:S01]  /*15130*/  FMUL.FTZ R25, R25, R9.reuse ;  /* 0x0000000919197220 */ /* 0x080fe20000410000 */
[----:B------:R-:W-:Y:S01]  /*15140*/  IMAD.MOV.U32 R123, RZ, RZ, 0x40000040 ;  /* 0x40000040ff7b7424 */ /* 0x000fe200078e00ff */
[C---:B------:R-:W-:Y:S01]  /*15150*/  R2UR UR31, R121.reuse ;  /* 0x00000000791f72ca */ /* 0x040fe200000e0000 */
[----:B------:R-:W-:Y:S01]  /*15160*/  IMAD.MOV.U32 R125, RZ, RZ, 0x40000040 ;  /* 0x40000040ff7d7424 */ /* 0x000fe200078e00ff */
[C---:B------:R-:W-:Y:S01]  /*15170*/  R2UR UR19, R121.reuse ;  /* 0x00000000791372ca */ /* 0x040fe200000e0000 */
[----:B------:R-:W-:Y:S01]  /*15180*/  IMAD.MOV.U32 R13, RZ, RZ, 0x40000040 ;  /* 0x40000040ff0d7424 */ /* 0x000fe200078e00ff */
        /* <DEDUP_REMOVED lines=12> */
[----:B-----5:R-:W-:Y:S01]  /*15250*/  WARPGROUP.ARRIVE ;  /* 0x00000000000079c5 */ /* 0x020fe20000000000 */
[C---:B------:R-:W-:Y:S01]  /*15260*/  R2UR UR51, R13.reuse ;  /* 0x000000000d3372ca */ /* 0x040fe200000e0000 */
[-C--:B------:R-:W-:Y:S01]  /*15270*/  FMUL.FTZ R40, R40, R9.reuse ;  /* 0x0000000928287220 */ /* 0x080fe20000410000 */
[----:B------:R-:W-:Y:S01]  /*15280*/  R2UR UR27, R13 ;  /* 0x000000000d1b72ca */ /* 0x000fe200000e0000 */
[-C--:B------:R-:W-:Y:S01]  /*15290*/  FMUL.FTZ R41, R41, R9.reuse ;  /* 0x0000000929297220 */ /* 0x080fe20000410000 */
[-C--:B------:R-:W-:Y:S01]  /*152a0*/  FMUL.FTZ R44, R44, R9.reuse ;  /* 0x000000092c2c7220 */ /* 0x080fe20000410000 */
[----:B------:R-:W-:Y:S01]  /*152b0*/  HGMMA.64x96x16.F32 R120, gdesc[UR52], RZ, !UPT, gsb0 ;  /* 0x01600000347879f0 */ /* 0x000fe2000c0008ff */
        /* <DEDUP_REMOVED lines=89> */
[----:B------:R-:W-:Y:S01]  /*15850*/  WARPGROUP.ARRIVE ;  /* 0x00000000000079c5 */ /* 0x000fe20000000000 */
[----:B--2---:R-:W-:Y:S02]  /*15860*/  R2UR UR32, R10 ;  /* 0x000000000a2072ca */ /* 0x004fe400000e0000 */
[----:B------:R-:W-:Y:S02]  /*15870*/  R2UR UR33, R11 ;  /* 0x000000000b2172ca */ /* 0x000fe400000e0000 */
[----:B------:R-:W-:Y:S01]  /*15880*/  R2UR UR28, R16 ;  /* 0x00000000101c72ca */ /* 0x000fe200000e0000 */
[----:B------:R-:W2:Y:S10]  /*15890*/  LDL.64 R10, [R1+0x8] ;  /* 0x00000800010a7983 */ /* 0x000eb40000100a00 */
[----:B------:R-:W-:Y:S01]  /*158a0*/  HGMMA.64x96x16.F32 R120, gdesc[UR32], R120, gsb0 ;  /* 0x01600000207879f0 */ /* 0x000fe20008000878 */
[----:B------:R-:W-:-:S02]  /*158b0*/  R2UR UR29, R17 ;  /* 0x00000000111d72ca */ /* 0x000fc400000e0000 */
[----:B------:R-:W-:Y:S02]  /*158c0*/  R2UR UR10, R12 ;  /* 0x000000000c0a72ca */ /* 0x000fe400000e0000 */
[----:B------:R-:W-:Y:S02]  /*158d0*/  R2UR UR11, R13 ;  /* 0x000000000d0b72ca */ /* 0x000fe400000e0000 */
[----:B------:R-:W2:Y:S01]  /*158e0*/  LDL.64 R12, [R1+0x10] ;  /* 0x00001000010c7983 */ /* 0x000ea20000100a00 */
[----:B---3--:R-:W-:Y:S02]  /*158f0*/  R2UR UR24, R14 ;  /* 0x000000000e1872ca */ /* 0x008fe400000e0000 */
[----:B------:R-:W-:Y:S01]  /*15900*/  R2UR UR25, R15 ;  /* 0x000000000f1972ca */ /* 0x000fe200000e0000 */
[----:B------:R0:W5:Y:S01]  /*15910*/  LDL.LU.64 R16, [R1+0x78] ;  /* 0x0000780001107983 */ /* 0x0001620000300a00 */
[----:B----4-:R-:W-:Y:S02]  /*15920*/  R2UR UR20, R6 ;  /* 0x00000000061472ca */ /* 0x010fe400000e0000 */
[----:B------:R-:W-:Y:S01]  /*15930*/  R2UR UR21, R7 ;  /* 0x00000000071572ca */ /* 0x000fe200000e0000 */
[----:B------:R0:W5:Y:S01]  /*15940*/  LDL.LU.64 R14, [R1+0x70] ;  /* 0x00007000010e7983 */ /* 0x0001620000300a00 */
[----:B------:R-:W-:-:S02]  /*15950*/  R2UR UR16, R4 ;  /* 0x00000000041072ca */ /* 0x000fc400000e0000 */
[----:B------:R-:W-:Y:S01]  /*15960*/  R2UR UR17, R5 ;  /* 0x00000000051172ca */ /* 0x000fe200000e0000 */
[----:B------:R0:W5:Y:S01]  /*15970*/  LDL.LU.64 R6, [R1+0x68] ;  /* 0x0000680001067983 */ /* 0x0001620000300a00 */
[----:B------:R-:W-:Y:S01]  /*15980*/  UMOV UR4, UR56 ;  /* 0x0000003800047c82 */ /* 0x000fe20008000000 */
[----:B------:R-:W-:Y:S02]  /*15990*/  UMOV UR5, UR57 ;  /* 0x0000003900057c82 */ /* 0x000fe40008000000 */
[----:B------:R0:W5:Y:S01]  /*159a0*/  LDL.LU.64 R4, [R1+0x60] ;  /* 0x0000600001047983 */ /* 0x0001620000300a00 */
        /* <DEDUP_REMOVED lines=8> */
[----:B------:R-:W-:Y:S01]  /*15a30*/  HGMMA.64x96x16.F32 R120, gdesc[UR20], R120, gsb0 ;  /* 0x01600000147879f0 */ /* 0x000fe20008000878 */
[----:B--2---:R-:W-:Y:S02]  /*15a40*/  R2UR UR12, R12 ;  /* 0x000000000c0c72ca */ /* 0x004fe400000e0000 */
[----:B------:R-:W-:Y:S01]  /*15a50*/  R2UR UR13, R13 ;  /* 0x000000000d0d72ca */ /* 0x000fe200000e0000 */
[----:B------:R-:W-:Y:S02]  /*15a60*/  WARPGROUP.DEPBAR.LE gsb0, 0x0 ;  /* 0x00008000000079c5 */ /* 0x000fe40000010000 */
[----:B------:R-:W-:-:S06]  /*15a70*/  WARPGROUP.ARRIVE ;  /* 0x00000000000079c5 */ /* 0x000fcc0000000000 */
[----:B------:R-:W-:Y:S01]  /*15a80*/  HGMMA.64x96x16.F32 R120, gdesc[UR16], R120, gsb0 ;  /* 0x01600000107879f0 */ /* 0x000fe20008000878 */
[----:B------:R-:W-:Y:S02]  /*15a90*/  R2UR UR8, R10 ;  /* 0x000000000a0872ca */ /* 0x000fe400000e0000 */
[----:B------:R-:W-:Y:S01]  /*15aa0*/  R2UR UR9, R11 ;  /* 0x000000000b0972ca */ /* 0x000fe200000e0000 */
        /* <DEDUP_REMOVED lines=16> */
[----:B0-----:R-:W-:Y:S05]  /*15bb0*/  @!P0 BRA `(.L_x_5330) ;  /* 0x0000000000048947 */ /* 0x001fea0003800000 */
[----:B------:R-:W-:Y:S01]  /*15bc0*/  BPT.TRAP 0x1 ;  /* 0x000000040000795c */ /* 0x000fe20000300000 */
.L_x_5330:
[----:B------:R-:W-:Y:S01]  /*15bd0*/  SHF.L.U32 R2, R23, 0x1f, RZ ;  /* 0x0000001f17027819 */ /* 0x000fe200000006ff */
[----:B-----5:R-:W-:-:S04]  /*15be0*/  IMAD R21, R22, 0x8, R16 ;  /* 0x0000000816157824 */ /* 0x020fc800078e0210 */
[----:B------:R0:W1:Y:S01]  /*15bf0*/  SYNCS.PHASECHK.TRANS64.TRYWAIT P2, [R21+URZ+0x30850], R2 ;  /* 0x03085002150075a7 */ /* 0x000062000804017f */
[----:B------:R-:W-:Y:S05]  /*15c00*/  @!P0 BRA `(.L_x_5331) ;  /* 0x0000000000048947 */ /* 0x000fea0003800000 */
[----:B------:R-:W-:Y:S01]  /*15c10*/  BPT.TRAP 0x1 ;  /* 0x000000040000795c */ /* 0x000fe20000300000 */
.L_x_5331:
[----:B------:R-:W-:Y:S04]  /*15c20*/  BSSY B2, `(.L_x_5332) ;  /* 0x0000004000027945 */ /* 0x000fe80003800000 */
[----:B-1----:R-:W-:Y:S05]  /*15c30*/  @P2 BRA `(.L_x_5333) ;  /* 0x0000000000082947 */ /* 0x002fea0003800000 */
[----:B------:R-:W1:Y:S02]  /*15c40*/  SYNCS.PHASECHK.TRANS64.TRYWAIT P2, [R21+URZ+0x30850], R2 ;  /* 0x03085002150075a7 */ /* 0x000e64000804017f */
[----:B-1----:R-:W-:Y:S05]  /*15c50*/  @!P2 BRA `(.L_x_5334) ;  /* 0x000001480070a947 */ /* 0x002fea0003800000 */
.L_x_5333:
[----:B------:R-:W-:Y:S05]  /*15c60*/  BSYNC B2 ;  /* 0x0000000000027941 */ /* 0x000fea0003800000 */
.L_x_5332:
[----:B01----:R-:W-:Y:S01]  /*15c70*/  IADD3 R2, R16, 0x400, RZ ;  /* 0x0000040010027810 */ /* 0x003fe20007ffe0ff */
[----:B------:R-:W-:Y:S01]  /*15c80*/  IMAD.MOV.U32 R11, RZ, RZ, 0x40000040 ;  /* 0x40000040ff0b7424 */ /* 0x000fe200078e00ff */
[----:B------:R-:W-:Y:S01]  /*15c90*/  WARPGROUP.ARRIVE ;  /* 0x00000000000079c5 */ /* 0x000fe20000000000 */
[----:B------:R-:W-:Y:S01]  /*15ca0*/  IMAD.MOV.U32 R13, RZ, RZ, 0x40000040 ;  /* 0x40000040ff0d7424 */ /* 0x000fe200078e00ff */
[----:B------:R-:W-:Y:S01]  /*15cb0*/  SHF.R.U32.HI R2, RZ, 0x4, R2 ;  /* 0x00000004ff027819 */ /* 0x000fe20000011602 */
[----:B------:R-:W2:Y:S01]  /*15cc0*/  LDL R9, [R1] ;  /* 0x0000000001097983 */ /* 0x000ea20000100800 */
[----:B------:R-:W-:Y:S01]  /*15cd0*/  R2UR UR7, R11 ;  /* 0x000000000b0772ca */ /* 0x000fe200000e0000 */
[----:B------:R-:W-:Y:S01]  /*15ce0*/  IMAD.MOV.U32 R11, RZ, RZ, 0x40000040 ;  /* 0x40000040ff0b7424 */ /* 0x000fe200078e00ff */
[----:B------:R-:W-:Y:S01]  /*15cf0*/  LOP3.LUT R2, R2, 0x3fff, RZ, 0xc0, !PT ;  /* 0x00003fff02027812 */ /* 0x000fe200078ec0ff */
[----:B------:R-:W-:Y:S01]  /*15d00*/  @!P1 VIADD R0, R0, 0x30840 ;  /* 0x0003084000009836 */ /* 0x000fe20000000000 */
[----:B------:R-:W-:Y:S01]  /*15d10*/  ISETP.NE.AND P3, PT, R227, 0x1, PT ;  /* 0x00000001e300780c */ /* 0x000fe20003f65270 */
[----:B------:R-:W-:Y:S01]  /*15d20*/  ULDC UR5, c[0x0][0x9dc] ;  /* 0x0002770000057ab9 */ /* 0x000fe20000000800 */
[----:B------:R-:W-:Y:S01]  /*15d30*/  LOP3.LUT R2, R2, 0x3000000, RZ, 0xfc, !PT ;  /* 0x0300000002027812 */ /* 0x000fe200078efcff */
[----:B------:R-:W-:Y:S01]  /*15d40*/  ULDC UR4, c[0x0][0x9e0] ;  /* 0x0002780000047ab9 */ /* 0x000fe20000000800 */
[----:B------:R-:W-:-:S03]  /*15d50*/  @!P1 PRMT R0, RZ, 0x654, R0 ;  /* 0x00000654ff009816 */ /* 0x000fc60000000000 */
[----:B------:R-:W-:Y:S02]  /*15d60*/  IMAD R10, R22, 0x900, R2 ;  /* 0x00000900160a7824 */ /* 0x000fe400078e0202 */
[----:B------:R-:W-:Y:S02]  /*15d70*/  IMAD.IADD R2, R213, 0x1, R209 ;  /* 0x00000001d5027824 */ /* 0x000fe400078e02d1 */
[C---:B------:R-:W-:Y:S01]  /*15d80*/  VIADD R12, R10.reuse, 0x80 ;  /* 0x000000800a0c7836 */ /* 0x040fe20000000000 */
[----:B------:R-:W-:-:S13]  /*15d90*/  R2UR UR6, R10 ;  /* 0x000000000a0672ca */ /* 0x000fda00000e0000 */
        /* <DEDUP_REMOVED lines=12> */
[----:B--2---:R-:W-:Y:S02]  /*15e60*/  LOP3.LUT P2, RZ, R9, 0x100000, RZ, 0xc0, !PT ;  /* 0x0010000009ff7812 */ /* 0x004fe4000784c0ff */
[----:B------:R-:W0:Y:S02]  /*15e70*/  @P3 LDC R9, c[0x0][0x44c] ;  /* 0x00011300ff093b82 */ /* 0x000e240000000800 */
[----:B0-----:R-:W-:Y:S01]  /*15e80*/  @P3 IMAD.HI.U32 R9, R2, R9, RZ ;  /* 0x0000000902093227 */ /* 0x001fe200078e00ff */
[----:B------:R-:W-:-:S02]  /*15e90*/  WARPGROUP.DEPBAR.LE gsb0, 0x0 ;  /* 0x00008000000079c5 */ /* 0x000fc40000010000 */
[----:B------:R-:W-:-:S08]  /*15ea0*/  WARPGROUP.ARRIVE ;  /* 0x00000000000079c5 */ /* 0x000fd00000000000 */
[----:B------:R-:W-:Y:S01]  /*15eb0*/  HGMMA.64x192x16.F32 R24, R180, gdesc[UR4].tnspB, R24, gsb0 ;  /* 0x42e00004b4187df0 */ /* 0x000fe20008000818 */
[----:B------:R-:W-:Y:S01]  /*15ec0*/  R2UR UR6, R12 ;  /* 0x000000000c0672ca */ /* 0x000fe200000e0000 */
[C---:B------:R-:W-:Y:S01]  /*15ed0*/  VIADD R12, R10.reuse, 0x200 ;  /* 0x000002000a0c7836 */ /* 0x040fe20000000000 */
[----:B------:R-:W-:Y:S01]  /*15ee0*/  R2UR UR7, R13 ;  /* 0x000000000d0772ca */ /* 0x000fe200000e0000 */
[----:B------:R-:W-:Y:S01]  /*15ef0*/  VIADD R10, R10, 0x280 ;  /* 0x000002800a0a7836 */ /* 0x000fe20000000000 */
[----:B------:R-:W-:Y:S01]  /*15f00*/  MOV R13, 0x40000040 ;  /* 0x40000040000d7802 */ /* 0x000fe20000000f00 */
[----:B------:R-:W-:Y:S02]  /*15f10*/  WARPGROUP.DEPBAR.LE gsb0, 0x0 ;  /* 0x00008000000079c5 */ /* 0x000fe40000010000 */
[----:B------:R-:W-:-:S12]  /*15f20*/  WARPGROUP.ARRIVE ;  /* 0x00000000000079c5 */ /* 0x000fd80000000000 */
[----:B------:R-:W-:Y:S01]  /*15f30*/  HGMMA.64x192x16.F32 R24, R176, gdesc[UR4].tnspB, R24, gsb0 ;  /* 0x42e00004b0187df0 */ /* 0x000fe20008000818 */
[----:B------:R-:W-:Y:S02]  /*15f40*/  R2UR UR6, R12 ;  /* 0x000000000c0672ca */ /* 0x000fe400000e0000 */
[----:B------:R-:W-:Y:S01]  /*15f50*/  R2UR UR7, R13 ;  /* 0x000000000d0772ca */ /* 0x000fe200000e0000 */
[----:B------:R-:W-:Y:S02]  /*15f60*/  WARPGROUP.DEPBAR.LE gsb0, 0x0 ;  /* 0x00008000000079c5 */ /* 0x000fe40000010000 */
[----:B------:R-:W-:-:S14]  /*15f70*/  WARPGROUP.ARRIVE ;  /* 0x00000000000079c5 */ /* 0x000fdc0000000000 */
[----:B------:R-:W-:Y:S01]  /*15f80*/  HGMMA.64x192x16.F32 R24, R172, gdesc[UR4].tnspB, R24, gsb0 ;  /* 0x42e00004ac187df0 */ /* 0x000fe20008000818 */
[----:B------:R-:W-:Y:S02]  /*15f90*/  R2UR UR6, R10 ;  /* 0x000000000a0672ca */ /* 0x000fe400000e0000 */
[----:B------:R-:W-:Y:S01]  /*15fa0*/  R2UR UR7, R11 ;  /* 0x000000000b0772ca */ /* 0x000fe200000e0000 */
[----:B------:R-:W0:Y:S02]  /*15fb0*/  @P3 LDC R10, c[0x0][0x450] ;  /* 0x00011400ff0a3b82 */ /* 0x000e240000000800 */
[----:B0-----:R-:W-:Y:S01]  /*15fc0*/  @P3 SHF.R.U32.HI R2, RZ, R10, R9 ;  /* 0x0000000aff023219 */ /* 0x001fe20000011609 */
[----:B------:R-:W-:Y:S01]  /*15fd0*/  IMAD.U32 R10, RZ, RZ, UR5 ;  /* 0x00000005ff0a7e24 */ /* 0x000fe2000f8e00ff */
[----:B------:R-:W-:Y:S02]  /*15fe0*/  WARPGROUP.DEPBAR.LE gsb0, 0x0 ;  /* 0x00008000000079c5 */ /* 0x000fe40000010000 */
[----:B------:R-:W-:-:S10]  /*15ff0*/  WARPGROUP.ARRIVE ;  /* 0x00000000000079c5 */ /* 0x000fd40000000000 */
[----:B------:R-:W-:Y:S03]  /*16000*/  HGMMA.64x192x16.F32 R24, R168, gdesc[UR4].tnspB, R24, gsb0 ;  /* 0x42e00004a8187df0 */ /* 0x000fe60008000818 */
[----:B------:R-:W-:Y:S02]  /*16010*/  WARPGROUP.DEPBAR.LE gsb0, 0x0 ;  /* 0x00008000000079c5 */ /* 0x000fe40000010000 */
[----:B------:R-:W0:Y:S01]  /*16020*/  SHFL.IDX PT, R169, R2, RZ, 0x1c1f ;  /* 0x001c1fff02a97589 */ /* 0x000e2200000e0000 */
[----:B------:R-:W-:Y:S01]  /*16030*/  IMAD R168, R7, -0x60, RZ ;  /* 0xffffffa007a87824 */ /* 0x000fe200078e02ff */
[----:B------:R1:W-:Y:S03]  /*16040*/  @!P1 SYNCS.ARRIVE.TRANS64.RED.A1T0 RZ, [R0+URZ], RZ ;  /* 0x000000ff00ff99a7 */ /* 0x0003e6000810043f */
[----:B------:R-:W-:-:S04]  /*16050*/  VIADD R9, R168, 0x1 ;  /* 0x00000001a8097836 */ /* 0x000fc80000000000 */
[----:B-1----:R-:W-:Y:S01]  /*16060*/  IMAD R0, R212, -0x2, R9 ;  /* 0xfffffffed4007824 */ /* 0x002fe200078e0209 */
[----:B------:R-:W-:-:S04]  /*16070*/  LOP3.LUT R9, RZ, R10, RZ, 0x33, !PT ;  /* 0x0000000aff097212 */ /* 0x000fc800078e33ff */
[----:B------:R-:W-:Y:S02]  /*16080*/  IADD3 R22, -R194, R0, R196 ;  /* 0x00000000c2167210 */ /* 0x000fe40007ffe1c4 */
[----:B------:R-:W-:-:S03]  /*16090*/  IADD3 R0, R0, -0x1, RZ ;  /* 0xffffffff00007810 */ /* 0x000fc60007ffe0ff */
[----:B------:R-:W-:Y:S02]  /*160a0*/  VIADD R23, R22, UR4 ;  /* 0x0000000416177c36 */ /* 0x000fe40008000000 */
[----:B------:R-:W-:Y:S02]  /*160b0*/  IMAD.IADD R22, R9, 0x1, R22 ;  /* 0x0000000109167824 */ /* 0x000fe400078e0216 */
[--C-:B0-----:R-:W-:Y:S02]  /*160c0*/  IMAD.IADD R11, R23, 0x1, R169.reuse ;  /* 0x00000001170b7824 */ /* 0x101fe400078e02a9 */
[----:B------:R-:W-:Y:S01]  /*160d0*/  IMAD.IADD R9, R22, 0x1, R169 ;  /* 0x0000000116097824 */ /* 0x000fe200078e02a9 */
[----:B------:R-:W-:Y:S06]  /*160e0*/  @!P2 BRA `(.L_x_5335) ;  /* 0x000000000054a947 */ /* 0x000fec0003800000 */
        /* <DEDUP_REMOVED lines=12> */
.L_x_5337:
[----:B------:R-:W-:-:S05]  /*161b0*/  IMAD.U32 R170, RZ, RZ, UR59 ;  /* 0x0000003bffaa7e24 */ /* 0x000fca000f8e00ff */
[----:B------:R-:W-:-:S13]  /*161c0*/  ISETP.NE.AND P2, PT, R170, 0x1, PT ;  /* 0x00000001aa00780c */ /* 0x000fda0003f45270 */
[----:B------:R-:W0:Y:S02]  /*161d0*/  @P2 LDC.64 R12, c[0x0][0x9e8] ;  /* 0x00027a00ff0c2b82 */ /* 0x000e240000000a00 */
[----:B0-----:R-:W-:-:S05]  /*161e0*/  @P2 IMAD.HI.U32 R12, R169, R12, RZ ;  /* 0x0000000ca90c2227 */ /* 0x001fca00078e00ff */
[----:B------:R-:W-:-:S07]  /*161f0*/  @P2 SHF.R.U32.HI R169, RZ, R13, R12 ;  /* 0x0000000dffa92219 */ /* 0x000fce000001160c */
.L_x_5338:
[----:B------:R-:W-:Y:S05]  /*16200*/  BSYNC B2 ;  /* 0x0000000000027941 */ /* 0x000fea0003800000 */
.L_x_5336:
[----:B------:R-:W-:-:S05]  /*16210*/  IMAD R169, R169, R170, R0 ;  /* 0x000000aaa9a97224 */ /* 0x000fca00078e0200 */
[----:B------:R-:W-:Y:S02]  /*16220*/  VIADDMNMX R11, R169, R170, R11, PT ;  /* 0x000000aaa90b7246 */ /* 0x000fe4000380010b */
[----:B------:R-:W-:-:S07]  /*16230*/  VIMNMX R9, R9, R169, !PT ;  /* 0x000000a909097248 */ /* 0x000fce0007fe0100 */
.L_x_5335:
[----:B------:R-:W2:Y:S01]  /*16240*/  LDL.LU R169, [R1] ;  /* 0x0000000001a97983 */ /* 0x000ea20000300800 */
[C---:B------:R-:W-:Y:S02]  /*16250*/  ISETP.GE.AND P2, PT, R168.reuse, 0x2, PT ;  /* 0x00000002a800780c */ /* 0x040fe40003f46270 */
[----:B------:R-:W-:Y:S01]  /*16260*/  ISETP.GE.AND P5, PT, R168, 0xa, PT ;  /* 0x0000000aa800780c */ /* 0x000fe20003fa6270 */
[----:B------:R-:W0:Y:S01]  /*16270*/  SHFL.IDX PT, R2, R2, 0x1, 0x1c1f ;  /* 0x003c1f0002027f89 */ /* 0x000e2200000e0000 */
[----:B------:R-:W-:-:S04]  /*16280*/  ISETP.GT.AND P3, PT, R9, 0x1, !P2 ;  /* 0x000000010900780c */ /* 0x000fc80005764270 */
[----:B------:R-:W-:Y:S02]  /*16290*/  ISETP.LT.OR P4, PT, R11, 0x2, P3 ;  /* 0x000000020b00780c */ /* 0x000fe40001f81670 */
[----:B------:R-:W-:Y:S02]  /*162a0*/  ISETP.GE.AND P3, PT, R168, 0x9, PT ;  /* 0x00000009a800780c */ /* 0x000fe40003f66270 */
[----:B------:R-:W-:Y:S02]  /*162b0*/  FSEL R121, R121, -INF , !P4 ;  /* 0xff80000079797808 */ /* 0x000fe40006000000 */
[----:B------:R-:W-:-:S04]  /*162c0*/  ISETP.GT.AND P4, PT, R9, 0x8, !P3 ;  /* 0x000000080900780c */ /* 0x000fc80005f84270 */
[----:B------:R-:W-:-:S04]  /*162d0*/  ISETP.LT.OR P4, PT, R11, 0x9, P4 ;  /* 0x000000090b00780c */ /* 0x000fc80002781670 */
[----:B------:R-:W-:Y:S02]  /*162e0*/  FSEL R124, R124, -INF , !P4 ;  /* 0xff8000007c7c7808 */ /* 0x000fe40006000000 */
[----:B------:R-:W-:Y:S01]  /*162f0*/  ISETP.GT.AND P4, PT, R9, 0x9, !P5 ;  /* 0x000000090900780c */ /* 0x000fe20006f84270 */
[----:B0-----:R-:W-:-:S03]  /*16300*/  IMAD.IADD R23, R23, 0x1, R2 ;  /* 0x0000000117177824 */ /* 0x001fc600078e0202 */
[----:B------:R-:W-:Y:S01]  /*16310*/  ISETP.LT.OR P4, PT, R11, 0xa, P4 ;  /* 0x0000000a0b00780c */ /* 0x000fe20002781670 */
[----:B------:R-:W-:-:S03]  /*16320*/  IMAD.IADD R22, R22, 0x1, R2 ;  /* 0x0000000116167824 */ /* 0x000fc600078e0202 */
[----:B------:R-:W-:Y:S02]  /*16330*/  FSEL R125, R125, -INF , !P4 ;  /* 0xff8000007d7d7808 */ /* 0x000fe40006000000 */
[----:B--2---:R-:W-:-:S04]  /*16340*/  LOP3.LUT R169, R169, 0xfffffffb, RZ, 0xc0, !PT ;  /* 0xfffffffba9a97812 */ /* 0x004fc800078ec0ff */
[----:B------:R-:W-:Y:S02]  /*16350*/  @P5 LOP3.LUT R169, R169, 0x4, RZ, 0xfc, !PT ;  /* 0x00000004a9a95812 */ /* 0x000fe400078efcff */
[----:B------:R-:W-:Y:S02]  /*16360*/  ISETP.GE.AND P5, PT, R168, 0x11, PT ;  /* 0x00000011a800780c */ /* 0x000fe40003fa6270 */
[----:B------:R-:W-:Y:S02]  /*16370*/  LOP3.LUT R169, R169, 0xfffffff7, RZ, 0xc0, !PT ;  /* 0xfffffff7a9a97812 */ /* 0x000fe400078ec0ff */
[----:B------:R-:W-:-:S04]  /*16380*/  ISETP.GT.AND P4, PT, R9, 0x10, !P5 ;  /* 0x000000100900780c */ /* 0x000fc80006f84270 */
[----:B------:R-:W-:-:S04]  /*16390*/  ISETP.LT.OR P4, PT, R11, 0x11, P4 ;  /* 0x000000110b00780c */ /* 0x000fc80002781670 */
[----:B------:R-:W-:Y:S02]  /*163a0*/  FSEL R128, R128, -INF , !P4 ;  /* 0xff80000080807808 */ /* 0x000fe40006000000 */
        /* <DEDUP_REMOVED lines=96> */
[----:B------:R-:W-:Y:S02]  /*169b0*/  ISETP.GE.AND P4, PT, R168, 0x52, PT ;  /* 0x00000052a800780c */ /* 0x000fe40003f86270 */
[----:B------:R-:W-:Y:S02]  /*169c0*/  @P5 LOP3.LUT R169, R169, 0x10, RZ, 0xfc, !PT ;  /* 0x00000010a9a95812 */ /* 0x000fe400078efcff */
[----:B------:R-:W-:Y:S02]  /*169d0*/  ISETP.GT.AND P5, PT, R9, 0x51, !P4 ;  /* 0x000000510900780c */ /* 0x000fe400067a4270 */
[----:B------:R-:W-:Y:S02]  /*169e0*/  LOP3.LUT R169, R169, 0xfffffffd, RZ, 0xc0, !PT ;  /* 0xfffffffda9a97812 */ /* 0x000fe400078ec0ff */
[----:B------:R-:W-:-:S04]  /*169f0*/  ISETP.LT.OR P5, PT, R11, 0x52, P5 ;  /* 0x000000520b00780c */ /* 0x000fc80002fa1670 */
[----:B------:R-:W-:Y:S02]  /*16a00*/  FSEL R161, R161, -INF , !P5 ;  /* 0xff800000a1a17808 */ /* 0x000fe40006800000 */
[----:B------:R-:W-:-:S04]  /*16a10*/  ISETP.GE.AND P5, PT, R168, 0x59, PT ;  /* 0x00000059a800780c */ /* 0x000fc80003fa6270 */
[----:B------:R-:W-:-:S04]  /*16a20*/  ISETP.GT.AND P6, PT, R9, 0x58, !P5 ;  /* 0x000000580900780c */ /* 0x000fc80006fc4270 */
[----:B------:R-:W-:-:S04]  /*16a30*/  ISETP.LT.OR P6, PT, R11, 0x59, P6 ;  /* 0x000000590b00780c */ /* 0x000fc800037c1670 */
[----:B------:R-:W-:Y:S02]  /*16a40*/  FSEL R164, R164, -INF , !P6 ;  /* 0xff800000a4a47808 */ /* 0x000fe40007000000 */
[----:B------:R-:W-:-:S13]  /*16a50*/  ISETP.GE.AND P6, PT, R168, 0x1, PT ;  /* 0x00000001a800780c */ /* 0x000fda0003fc6270 */
[----:B------:R-:W-:Y:S02]  /*16a60*/  @P6 LOP3.LUT R169, R169, 0x2, RZ, 0xfc, !PT ;  /* 0x00000002a9a96812 */ /* 0x000fe400078efcff */
[----:B------:R-:W-:Y:S02]  /*16a70*/  ISETP.GT.AND P6, PT, R9, RZ, !P6 ;  /* 0x000000ff0900720c */ /* 0x000fe400077c4270 */
[----:B------:R-:W-:Y:S02]  /*16a80*/  LOP3.LUT R169, R169, 0xfffffffe, RZ, 0xc0, !PT ;  /* 0xfffffffea9a97812 */ /* 0x000fe400078ec0ff */
[----:B------:R-:W-:-:S04]  /*16a90*/  ISETP.LT.OR P6, PT, R11, 0x1, P6 ;  /* 0x000000010b00780c */ /* 0x000fc800037c1670 */
[----:B------:R-:W-:Y:S02]  /*16aa0*/  FSEL R120, R120, -INF , !P6 ;  /* 0xff80000078787808 */ /* 0x000fe40007000000 */
[----:B------:R-:W-:-:S13]  /*16ab0*/  ISETP.GE.AND P6, PT, R168, 0x5a, PT ;  /* 0x0000005aa800780c */ /* 0x000fda0003fc6270 */
[----:B------:R-:W-:Y:S02]  /*16ac0*/  @P6 LOP3.LUT R169, R169, 0x1, RZ, 0xfc, !PT ;  /* 0x00000001a9a96812 */ /* 0x000fe400078efcff */
[----:B------:R-:W-:-:S03]  /*16ad0*/  ISETP.GT.AND P6, PT, R9, 0x59, !P6 ;  /* 0x000000590900780c */ /* 0x000fc600077c4270 */
[----:B------:R0:W-:Y:S01]  /*16ae0*/  STL [R1], R169 ;  /* 0x000000a901007387 */ /* 0x0001e20000100800 */
[----:B------:R-:W-:-:S04]  /*16af0*/  ISETP.LT.OR P6, PT, R11, 0x5a, P6 ;  /* 0x0000005a0b00780c */ /* 0x000fc800037c1670 */
[----:B------:R-:W-:Y:S02]  /*16b00*/  FSEL R165, R165, -INF , !P6 ;  /* 0xff800000a5a57808 */ /* 0x000fe40007000000 */
[----:B------:R-:W-:-:S13]  /*16b10*/  LOP3.LUT P6, RZ, R169, 0x100000, RZ, 0xc0, !PT ;  /* 0x00100000a9ff7812 */ /* 0x000fda00078cc0ff */
[----:B0-----:R-:W-:Y:S05]  /*16b20*/  @!P6 BRA `(.L_x_5339) ;  /* 0x000000000054e947 */ /* 0x001fea0003800000 */
        /* <DEDUP_REMOVED lines=12> */
.L_x_5341:
[----:B------:R-:W-:-:S05]  /*16bf0*/  IMAD.U32 R9, RZ, RZ, UR59 ;  /* 0x0000003bff097e24 */ /* 0x000fca000f8e00ff */
[----:B------:R-:W-:-:S13]  /*16c00*/  ISETP.NE.AND P6, PT, R9, 0x1, PT ;  /* 0x000000010900780c */ /* 0x000fda0003fc5270 */
[----:B------:R-:W0:Y:S02]  /*16c10*/  @P6 LDC.64 R12, c[0x0][0x9e8] ;  /* 0x00027a00ff0c6b82 */ /* 0x000e240000000a00 */
[----:B0-----:R-:W-:-:S05]  /*16c20*/  @P6 IMAD.HI.U32 R12, R2, R12, RZ ;  /* 0x0000000c020c6227 */ /* 0x001fca00078e00ff */
[----:B------:R-:W-:-:S07]  /*16c30*/  @P6 SHF.R.U32.HI R2, RZ, R13, R12 ;  /* 0x0000000dff026219 */ /* 0x000fce000001160c */
.L_x_5342:
[----:B------:R-:W-:Y:S05]  /*16c40*/  BSYNC B2 ;  /* 0x0000000000027941 */ /* 0x000fea0003800000 */
.L_x_5340:
[----:B------:R-:W-:-:S05]  /*16c50*/  IMAD R0, R2, R9, R0 ;  /* 0x0000000902007224 */ /* 0x000fca00078e0200 */
[----:B------:R-:W-:Y:S02]  /*16c60*/  VIADDMNMX R23, R0, R9, R23, PT ;  /* 0x0000000900177246 */ /* 0x000fe40003800117 */
[----:B------:R-:W-:-:S07]  /*16c70*/  VIMNMX R22, R22, R0, !PT ;  /* 0x0000000016167248 */ /* 0x000fce0007fe0100 */
.L_x_5339:
[C---:B------:R-:W-:Y:S01]  /*16c80*/  ISETP.GT.AND P2, PT, R22.reuse, 0x1, !P2 ;  /* 0x000000011600780c */ /* 0x040fe20005744270 */
[----:B------:R-:W-:Y:S01]  /*16c90*/  ULDC UR4, c[0x0][0x988] ;  /* 0x0002620000047ab9 */ /* 0x000fe20000000800 */
[----:B------:R-:W-:Y:S01]  /*16ca0*/  ISETP.GT.AND P3, PT, R22, 0x8, !P3 ;  /* 0x000000081600780c */ /* 0x000fe20005f64270 */
[----:B------:R-:W-:Y:S01]  /*16cb0*/  @!P1 VIADD R21, R21, 0x30860 ;  /* 0x0003086015159836 */ /* 0x000fe20000000000 */
[C---:B------:R-:W-:Y:S02]  /*16cc0*/  ISETP.LT.OR P2, PT, R23.reuse, 0x2, P2 ;  /* 0x000000021700780c */ /* 0x040fe40001741670 */
[----:B------:R-:W-:Y:S02]  /*16cd0*/  ISETP.LT.OR P3, PT, R23, 0x9, P3 ;  /* 0x000000091700780c */ /* 0x000fe40001f61670 */
[----:B------:R-:W-:Y:S02]  /*16ce0*/  FSEL R123, R123, -INF , !P2 ;  /* 0xff8000007b7b7808 */ /* 0x000fe40005000000 */
[----:B------:R-:W-:-:S02]  /*16cf0*/  LOP3.LUT P2, RZ, R169, 0x4, RZ, 0xc0, !PT ;  /* 0x00000004a9ff7812 */ /* 0x000fc4000784c0ff */
[----:B------:R-:W-:Y:S02]  /*16d00*/  FSEL R126, R126, -INF , !P3 ;  /* 0xff8000007e7e7808 */ /* 0x000fe40005800000 */
[----:B------:R-:W-:Y:S02]  /*16d10*/  ISETP.GT.AND P2, PT, R22, 0x9, !P2 ;  /* 0x000000091600780c */ /* 0x000fe40005744270 */
[----:B------:R-:W-:Y:S02]  /*16d20*/  LOP3.LUT P3, RZ, R169, 0x10000, RZ, 0xc0, !PT ;  /* 0x00010000a9ff7812 */ /* 0x000fe4000786c0ff */
[----:B------:R-:W-:Y:S02]  /*16d30*/  ISETP.LT.OR P2, PT, R23, 0xa, P2 ;  /* 0x0000000a1700780c */ /* 0x000fe40001741670 */
[----:B------:R-:W-:Y:S02]  /*16d40*/  LOP3.LUT P6, RZ, R169, 0x8000, RZ, 0xc0, !PT ;  /* 0x00008000a9ff7812 */ /* 0x000fe400078cc0ff */
[----:B------:R-:W-:-:S02]  /*16d50*/  FSEL R127, R127, -INF , !P2 ;  /* 0xff8000007f7f7808 */ /* 0x000fc40005000000 */
[----:B------:R-:W-:Y:S02]  /*16d60*/  LOP3.LUT P2, RZ, R169, 0x8, RZ, 0xc0, !PT ;  /* 0x00000008a9ff7812 */ /* 0x000fe4000784c0ff */
[----:B------:R-:W-:Y:S02]  /*16d70*/  FMNMX.FTZ R0, R120, R4, !PT ;  /* 0x0000000478007209 */ /* 0x000fe40007810000 */
[----:B------:R-:W-:Y:S02]  /*16d80*/  ISETP.GT.AND P2, PT, R22, 0x10, !P2 ;  /* 0x000000101600780c */ /* 0x000fe40005744270 */
[----:B------:R-:W-:Y:S02]  /*16d90*/  FMNMX.FTZ R9, R121, R0, !PT ;  /* 0x0000000079097209 */ /* 0x000fe40007810000 */
[----:B------:R-:W-:Y:S02]  /*16da0*/  ISETP.LT.OR P2, PT, R23, 0x11, P2 ;  /* 0x000000111700780c */ /* 0x000fe40001741670 */
[----:B------:R-:W-:-:S02]  /*16db0*/  FMNMX.FTZ R0, R124, R9, !PT ;  /* 0x000000097c007209 */ /* 0x000fc40007810000 */
[----:B------:R-:W-:Y:S02]  /*16dc0*/  FSEL R130, R130, -INF , !P2 ;  /* 0xff80000082827808 */ /* 0x000fe40005000000 */
[----:B------:R-:W-:Y:S02]  /*16dd0*/  LOP3.LUT P2, RZ, R169, 0x80000, RZ, 0xc0, !PT ;  /* 0x00080000a9ff7812 */ /* 0x000fe4000784c0ff */
[----:B------:R-:W-:Y:S02]  /*16de0*/  FMNMX.FTZ R9, R125, R0, !PT ;  /* 0x000000007d097209 */ /* 0x000fe40007810000 */
[----:B------:R-:W-:Y:S02]  /*16df0*/  ISETP.GT.AND P2, PT, R22, 0x11, !P2 ;  /* 0x000000111600780c */ /* 0x000fe40005744270 */
[----:B------:R-:W-:Y:S02]  /*16e00*/  FMNMX.FTZ R0, R128, R9, !PT ;  /* 0x0000000980007209 */ /* 0x000fe40007810000 */
[----:B------:R-:W-:-:S02]  /*16e10*/  ISETP.LT.OR P2, PT, R23, 0x12, P2 ;  /* 0x000000121700780c */ /* 0x000fc40001741670 */
[----:B------:R-:W-:Y:S02]  /*16e20*/  FMNMX.FTZ R9, R129, R0, !PT ;  /* 0x0000000081097209 */ /* 0x000fe40007810000 */
[----:B------:R-:W-:Y:S02]  /*16e30*/  FSEL R131, R131, -INF , !P2 ;  /* 0xff80000083837808 */ /* 0x000fe40005000000 */
[----:B------:R-:W-:Y:S02]  /*16e40*/  LOP3.LUT P2, RZ, R169, 0x40000, RZ, 0xc0, !PT ;  /* 0x00040000a9ff7812 */ /* 0x000fe4000784c0ff */
[----:B------:R-:W-:Y:S02]  /*16e50*/  FMNMX.FTZ R0, R132, R9, !PT ;  /* 0x0000000984007209 */ /* 0x000fe40007810000 */
[----:B------:R-:W-:Y:S02]  /*16e60*/  ISETP.GT.AND P2, PT, R22, 0x18, !P2 ;  /* 0x000000181600780c */ /* 0x000fe40005744270 */
[----:B------:R-:W-:-:S02]  /*16e70*/  FMNMX.FTZ R9, R133, R0, !PT ;  /* 0x0000000085097209 */ /* 0x000fc40007810000 */
[----:B------:R-:W-:Y:S02]  /*16e80*/  ISETP.LT.OR P2, PT, R23, 0x19, P2 ;  /* 0x000000191700780c */ /* 0x000fe40001741670 */
[----:B------:R-:W-:Y:S02]  /*16e90*/  FMNMX.FTZ R0, R136, R9, !PT ;  /* 0x0000000988007209 */ /* 0x000fe40007810000 */
[----:B------:R-:W-:Y:S02]  /*16ea0*/  FSEL R134, R134, -INF , !P2 ;  /* 0xff80000086867808 */ /* 0x000fe40005000000 */
[----:B------:R-:W-:Y:S02]  /*16eb0*/  LOP3.LUT P2, RZ, R169, 0x20000, RZ, 0xc0, !PT ;  /* 0x00020000a9ff7812 */ /* 0x000fe4000784c0ff */
        /* <DEDUP_REMOVED lines=30> */
[C---:B------:R-:W-:Y:S02]  /*170a0*/  LOP3.LUT P2, RZ, R169.reuse, 0x1000, RZ, 0xc0, !PT ;  /* 0x00001000a9ff7812 */ /* 0x040fe4000784c0ff */
[----:B------:R-:W-:-:S02]  /*170b0*/  LOP3.LUT P3, RZ, R169, 0x20, RZ, 0xc0, !PT ;  /* 0x00000020a9ff7812 */ /* 0x000fc4000786c0ff */
[----:B------:R-:W-:Y:S02]  /*170c0*/  ISETP.GT.AND P2, PT, R22, 0x30, !P2 ;  /* 0x000000301600780c */ /* 0x000fe40005744270 */
[----:B------:R-:W-:Y:S02]  /*170d0*/  FMNMX.FTZ R0, R164, R9, !PT ;  /* 0x00000009a4007209 */ /* 0x000fe40007810000 */
[----:B------:R-:W-:Y:S02]  /*170e0*/  ISETP.LT.OR P2, PT, R23, 0x31, P2 ;  /* 0x000000311700780c */ /* 0x000fe40001741670 */
[----:B------:R-:W-:Y:S02]  /*170f0*/  FMNMX.FTZ R2, R165, R0, !PT ;  /* 0x00000000a5027209 */ /* 0x000fe40007810000 */
[----:B------:R-:W-:Y:S02]  /*17100*/  FSEL R146, R146, -INF , !P2 ;  /* 0xff80000092927808 */ /* 0x000fe40005000000 */
[C---:B------:R-:W-:Y:S01]  /*17110*/  LOP3.LUT P2, RZ, R169.reuse, 0x800, RZ, 0xc0, !PT ;  /* 0x00000800a9ff7812 */ /* 0x040fe2000784c0ff */
[----:B------:R-:W0:Y:S01]  /*17120*/  SHFL.BFLY PT, R9, R2, 0x2, 0x1f ;  /* 0x0c401f0002097f89 */ /* 0x000e2200000e0000 */
[----:B------:R-:W-:-:S02]  /*17130*/  LOP3.LUT P6, RZ, R169, 0x10, RZ, 0xc0, !PT ;  /* 0x00000010a9ff7812 */ /* 0x000fc400078cc0ff */
[C---:B------:R-:W-:Y:S02]  /*17140*/  ISETP.GT.AND P2, PT, R22.reuse, 0x31, !P2 ;  /* 0x000000311600780c */ /* 0x040fe40005744270 */
[----:B------:R-:W-:Y:S02]  /*17150*/  ISETP.GT.AND P4, PT, R22, 0x51, !P4 ;  /* 0x000000511600780c */ /* 0x000fe40006784270 */
[C---:B------:R-:W-:Y:S02]  /*17160*/  ISETP.LT.OR P2, PT, R23.reuse, 0x32, P2 ;  /* 0x000000321700780c */ /* 0x040fe40001741670 */
[----:B------:R-:W-:Y:S02]  /*17170*/  ISETP.LT.OR P4, PT, R23, 0x52, P4 ;  /* 0x000000521700780c */ /* 0x000fe40002781670 */
[----:B------:R-:W-:Y:S02]  /*17180*/  FSEL R147, R147, -INF , !P2 ;  /* 0xff80000093937808 */ /* 0x000fe40005000000 */
[----:B------:R-:W-:-:S02]  /*17190*/  LOP3.LUT P2, RZ, R169, 0x400, RZ, 0xc0, !PT ;  /* 0x00000400a9ff7812 */ /* 0x000fc4000784c0ff */
[C---:B------:R-:W-:Y:S02]  /*171a0*/  ISETP.GT.AND P5, PT, R22.reuse, 0x58, !P5 ;  /* 0x000000581600780c */ /* 0x040fe40006fa4270 */
[----:B------:R-:W-:Y:S02]  /*171b0*/  ISETP.GT.AND P2, PT, R22, 0x38, !P2 ;  /* 0x000000381600780c */ /* 0x000fe40005744270 */
[----:B------:R-:W-:Y:S02]  /*171c0*/  FSEL R163, R163, -INF , !P4 ;  /* 0xff800000a3a37808 */ /* 0x000fe40006000000 */
[C---:B------:R-:W-:Y:S02]  /*171d0*/  ISETP.LT.OR P2, PT, R23.reuse, 0x39, P2 ;  /* 0x000000391700780c */ /* 0x040fe40001741670 */
[----:B------:R-:W-:Y:S02]  /*171e0*/  ISETP.LT.OR P5, PT, R23, 0x59, P5 ;  /* 0x000000591700780c */ /* 0x000fe40002fa1670 */
[----:B------:R-:W-:-:S02]  /*171f0*/  FSEL R150, R150, -INF , !P2 ;  /* 0xff80000096967808 */ /* 0x000fc40005000000 */
[----:B------:R-:W-:Y:S02]  /*17200*/  LOP3.LUT P2, RZ, R169, 0x200, RZ, 0xc0, !PT ;  /* 0x00000200a9ff7812 */ /* 0x000fe4000784c0ff */
[----:B0-----:R-:W-:Y:S02]  /*17210*/  FMNMX.FTZ R12, R2, R9, !PT ;  /* 0x00000009020c7209 */ /* 0x001fe40007810000 */
[----:B------:R-:W-:Y:S02]  /*17220*/  ISETP.GT.AND P2, PT, R22, 0x39, !P2 ;  /* 0x000000391600780c */ /* 0x000fe40005744270 */
[----:B------:R-:W-:Y:S01]  /*17230*/  FSEL R166, R166, -INF , !P5 ;  /* 0xff800000a6a67808 */ /* 0x000fe20006800000 */
[----:B------:R-:W0:Y:S01]  /*17240*/  SHFL.BFLY PT, R11, R12, 0x1, 0x1f ;  /* 0x0c201f000c0b7f89 */ /* 0x000e2200000e0000 */
[----:B------:R-:W-:Y:S02]  /*17250*/  ISETP.LT.OR P2, PT, R23, 0x3a, P2 ;  /* 0x0000003a1700780c */ /* 0x000fe40001741670 */
[----:B------:R-:W-:-:S02]  /*17260*/  MOV R0, UR4 ;  /* 0x0000000400007c02 */ /* 0x000fc40008000f00 */
[----:B------:R-:W-:Y:S02]  /*17270*/  FSEL R151, R151, -INF , !P2 ;  /* 0xff80000097977808 */ /* 0x000fe40005000000 */
[----:B------:R-:W-:Y:S02]  /*17280*/  LOP3.LUT P2, RZ, R169, 0x100, RZ, 0xc0, !PT ;  /* 0x00000100a9ff7812 */ /* 0x000fe4000784c0ff */
[----:B------:R-:W-:Y:S02]  /*17290*/  @!P1 PRMT R21, RZ, 0x654, R21 ;  /* 0x00000654ff159816 */ /* 0x000fe40000000015 */
[----:B------:R-:W-:Y:S02]  /*172a0*/  ISETP.GT.AND P2, PT, R22, 0x40, !P2 ;  /* 0x000000401600780c */ /* 0x000fe40005744270 */
[----:B------:R1:W-:Y:S02]  /*172b0*/  @!P1 SYNCS.ARRIVE.TRANS64.RED.A1T0 RZ, [R21+URZ], RZ ;  /* 0x000000ff15ff99a7 */ /* 0x0003e4000810043f */
[----:B------:R-:W-:-:S04]  /*172c0*/  ISETP.LT.OR P2, PT, R23, 0x41, P2 ;  /* 0x000000411700780c */ /* 0x000fc80001741670 */
[----:B------:R-:W-:Y:S02]  /*172d0*/  FSEL R154, R154, -INF , !P2 ;  /* 0xff8000009a9a7808 */ /* 0x000fe40005000000 */
[----:B------:R-:W-:Y:S02]  /*172e0*/  LOP3.LUT P2, RZ, R169, 0x80, RZ, 0xc0, !PT ;  /* 0x00000080a9ff7812 */ /* 0x000fe4000784c0ff */
[----:B0-----:R-:W-:Y:S02]  /*172f0*/  FMNMX.FTZ R11, R12, R11, !PT ;  /* 0x0000000b0c0b7209 */ /* 0x001fe40007810000 */
[----:B------:R-:W-:-:S03]  /*17300*/  ISETP.GT.AND P2, PT, R22, 0x41, !P2 ;  /* 0x000000411600780c */ /* 0x000fc60005744270 */
[----:B------:R-:W-:Y:S01]  /*17310*/  FMUL.FTZ R9, R11, R0 ;  /* 0x000000000b097220 */ /* 0x000fe20000410000 */
[----:B------:R-:W-:-:S04]  /*17320*/  ISETP.LT.OR P2, PT, R23, 0x42, P2 ;  /* 0x000000421700780c */ /* 0x000fc80001741670 */
[----:B------:R-:W-:Y:S02]  /*17330*/  FSEL R155, R155, -INF , !P2 ;  /* 0xff8000009b9b7808 */ /* 0x000fe40005000000 */
[----:B------:R-:W-:-:S04]  /*17340*/  LOP3.LUT P2, RZ, R169, 0x40, RZ, 0xc0, !PT ;  /* 0x00000040a9ff7812 */ /* 0x000fc8000784c0ff */
[----:B------:R-:W-:-:S04]  /*17350*/  ISETP.GT.AND P2, PT, R22, 0x48, !P2 ;  /* 0x000000481600780c */ /* 0x000fc80005744270 */
[----:B------:R-:W-:-:S04]  /*17360*/  ISETP.LT.OR P2, PT, R23, 0x49, P2 ;  /* 0x000000491700780c */ /* 0x000fc80001741670 */
[----:B------:R-:W-:Y:S02]  /*17370*/  FSEL R158, R158, -INF , !P2 ;  /* 0xff8000009e9e7808 */ /* 0x000fe40005000000 */
[----:B------:R-:W-:-:S04]  /*17380*/  ISETP.GT.AND P2, PT, R22, 0x49, !P3 ;  /* 0x000000491600780c */ /* 0x000fc80005f44270 */
[----:B------:R-:W-:-:S04]  /*17390*/  ISETP.LT.OR P2, PT, R23, 0x4a, P2 ;  /* 0x0000004a1700780c */ /* 0x000fc80001741670 */
[----:B------:R-:W-:Y:S02]  /*173a0*/  FSEL R159, R159, -INF , !P2 ;  /* 0xff8000009f9f7808 */ /* 0x000fe40005000000 */
[----:B------:R-:W-:Y:S02]  /*173b0*/  ISETP.GT.AND P2, PT, R22, 0x50, !P6 ;  /* 0x000000501600780c */ /* 0x000fe40007744270 */
[----:B------:R-:W-:Y:S02]  /*173c0*/  LOP3.LUT P6, RZ, R169, 0x2, RZ, 0xc0, !PT ;  /* 0x00000002a9ff7812 */ /* 0x000fe400078cc0ff */
[----:B------:R-:W-:-:S04]  /*173d0*/  ISETP.LT.OR P2, PT, R23, 0x51, P2 ;  /* 0x000000511700780c */ /* 0x000fc80001741670 */
[----:B------:R-:W-:Y:S02]  /*173e0*/  FSEL R162, R162, -INF , !P2 ;  /* 0xff800000a2a27808 */ /* 0x000fe40005000000 */
[C---:B------:R-:W-:Y:S02]  /*173f0*/  ISETP.GT.AND P2, PT, R22.reuse, RZ, !P6 ;  /* 0x000000ff1600720c */ /* 0x040fe40007744270 */
[----:B------:R-:W-:Y:S02]  /*17400*/  LOP3.LUT P6, RZ, R169, 0x1, RZ, 0xc0, !PT ;  /* 0x00000001a9ff7812 */ /* 0x000fe400078cc0ff */
[----:B------:R-:W-:Y:S02]  /*17410*/  ISETP.LT.OR P2, PT, R23, 0x1, P2 ;  /* 0x000000011700780c */ /* 0x000fe40001741670 */
[----:B------:R-:W-:Y:S02]  /*17420*/  ISETP.GT.AND P3, PT, R22, 0x59, !P6 ;  /* 0x000000591600780c */ /* 0x000fe40007764270 */
[----:B------:R-:W-:-:S02]  /*17430*/  FSEL R122, R122, -INF , !P2 ;  /* 0xff8000007a7a7808 */ /* 0x000fc40005000000 */
[----:B------:R-:W-:Y:S02]  /*17440*/  ISETP.LT.OR P3, PT, R23, 0x5a, P3 ;  /* 0x0000005a1700780c */ /* 0x000fe40001f61670 */
[----:B------:R-:W-:Y:S02]  /*17450*/  FMNMX.FTZ R2, R122, R3, !PT ;  /* 0x000000037a027209 */ /* 0x000fe40007810000 */
[----:B------:R-:W-:Y:S02]  /*17460*/  FSEL R167, R167, -INF , !P3 ;  /* 0xff800000a7a77808 */ /* 0x000fe40005800000 */
[----:B------:R-:W-:Y:S02]  /*17470*/  FMNMX.FTZ R2, R123, R2, !PT ;  /* 0x000000027b027209 */ /* 0x000fe40007810000 */
[----:B------:R-:W-:Y:S02]  /*17480*/  FSETP.NEU.FTZ.AND P2, PT, R11, -INF , PT ;  /* 0xff8000000b00780b */ /* 0x000fe40003f5d000 */
[----:B------:R-:W-:-:S02]  /*17490*/  FMNMX.FTZ R2, R126, R2, !PT ;  /* 0x000000027e027209 */ /* 0x000fc40007810000 */
[----:B------:R-:W-:Y:S02]  /*174a0*/  FSEL R9, R9, RZ, P2 ;  /* 0x000000ff09097208 */ /* 0x000fe40001000000 */
[----:B------:R-:W-:-:S03]  /*174b0*/  FMNMX.FTZ R2, R127, R2, !PT ;  /* 0x000000027f027209 */ /* 0x000fc60007810000 */
[--C-:B------:R-:W-:Y:S01]  /*174c0*/  FFMA.FTZ R180, R136, R0, -R9.reuse ;  /* 0x0000000088b47223 */ /* 0x100fe20000010809 */
[----:B------:R-:W-:Y:S01]  /*174d0*/  FMNMX.FTZ R2, R130, R2, !PT ;  /* 0x0000000282027209 */ /* 0x000fe20007810000 */
[-CC-:B------:R-:W-:Y:S01]  /*174e0*/  FFMA.FTZ R188, R120, R0.reuse, -R9.reuse ;  /* 0x0000000078bc7223 */ /* 0x180fe20000010809 */
[----:B------:R-:W-:Y:S01]  /*174f0*/  FSEL R136, R11, RZ, P2 ;  /* 0x000000ff0b887208 */ /* 0x000fe20001000000 */
        /* <DEDUP_REMOVED lines=11> */
[----:B------:R-:W-:Y:S01]  /*175b0*/  FADD.FTZ R137, -R136, R4 ;  /* 0x0000000488897221 */ /* 0x000fe20000010100 */
        /* <DEDUP_REMOVED lines=46> */
[----:B0-----:R-:W-:Y:S01]  /*178a0*/  FMNMX.FTZ R13, R2, R13, !PT ;  /* 0x0000000d020d7209 */ /* 0x001fe20007810000 */
[----:B------:R-:W-:-:S03]  /*178b0*/  FMUL.FTZ R2, R137, R0 ;  /* 0x0000000089027220 */ /* 0x000fc60000410000 */
[C---:B------:R-:W-:Y:S01]  /*178c0*/  FSETP.NEU.FTZ.AND P2, PT, R13.reuse, -INF , PT ;  /* 0xff8000000d00780b */ /* 0x040fe20003f5d000 */
[----:B------:R-:W-:Y:S02]  /*178d0*/  FMUL.FTZ R136, R13, R0 ;  /* 0x000000000d887220 */ /* 0x000fe40000410000 */
[----:B------:R0:W2:Y:S03]  /*178e0*/  MUFU.EX2 R9, R2 ;  /* 0x0000000200097308 */ /* 0x0000a60000000800 */
[----:B------:R-:W-:-:S05]  /*178f0*/  FSEL R137, R136, RZ, P2 ;  /* 0x000000ff88897208 */ /* 0x000fca0001000000 */
[----:B------:R-:W-:Y:S01]  /*17900*/  MUFU.EX2 R176, R176 ;  /* 0x000000b000b07308 */ /* 0x000fe20000000800 */
[----:B0-----:R-:W-:Y:S01]  /*17910*/  FSEL R2, R13, RZ, P2 ;  /* 0x000000ff0d027208 */ /* 0x001fe20001000000 */
[-CC-:B------:R-:W-:Y:S01]  /*17920*/  FFMA.FTZ R191, R126, R0.reuse, -R137.reuse ;  /* 0x000000007ebf7223 */ /* 0x180fe20000010889 */
[-CC-:B------:R-:W-:Y:S01]  /*17930*/  FFMA.FTZ R126, R131, R0.reuse, -R137.reuse ;  /* 0x00000000837e7223 */ /* 0x180fe20000010889 */
[-CC-:B------:R-:W-:Y:S01]  /*17940*/  FFMA.FTZ R189, R122, R0.reuse, -R137.reuse ;  /* 0x000000007abd7223 */ /* 0x180fe20000010889 */
[-C--:B------:R-:W-:Y:S01]  /*17950*/  FFMA.FTZ R122, R123, R0.reuse, -R137 ;  /* 0x000000007b7a7223 */ /* 0x080fe20000010889 */
[----:B------:R-:W-:Y:S01]  /*17960*/  FADD.FTZ R131, -R2, R3 ;  /* 0x0000000302837221 */ /* 0x000fe20000010100 */
[-CC-:B------:R-:W-:Y:S01]  /*17970*/  FFMA.FTZ R123, R127, R0.reuse, -R137.reuse ;  /* 0x000000007f7b7223 */ /* 0x180fe20000010889 */
[-CC-:B------:R-:W-:Y:S01]  /*17980*/  FFMA.FTZ R127, R135, R0.reuse, -R137.reuse ;  /* 0x00000000877f7223 */ /* 0x180fe20000010889 */
[----:B------:R-:W-:Y:S01]  /*17990*/  MUFU.EX2 R191, R191 ;  /* 0x000000bf00bf7308 */ /* 0x000fe20000000800 */
[----:B------:R-:W-:Y:S01]  /*179a0*/  FMUL.FTZ R2, R131, R0 ;  /* 0x0000000083027220 */ /* 0x000fe20000410000 */
[----:B--2---:R-:W-:Y:S01]  /*179b0*/  FFMA.FTZ R131, R9, R6, R188 ;  /* 0x0000000609837223 */ /* 0x004fe200000100bc */
[-CC-:B------:R-:W-:Y:S01]  /*179c0*/  FFMA.FTZ R185, R130, R0.reuse, -R137.reuse ;  /* 0x0000000082b97223 */ /* 0x180fe20000010889 */
[-CC-:B------:R-:W-:Y:S01]  /*179d0*/  FFMA.FTZ R187, R134, R0.reuse, -R137.reuse ;  /* 0x0000000086bb7223 */ /* 0x180fe20000010889 */
[-C--:B------:R-:W-:Y:S01]  /*179e0*/  FFMA.FTZ R181, R138, R0.reuse, -R137 ;  /* 0x000000008ab57223 */ /* 0x080fe20000010889 */
[----:B------:R-:W-:Y:S01]  /*179f0*/  FADD.FTZ R131, R12, R131 ;  /* 0x000000830c837221 */ /* 0x000fe20000010000 */
[-CC-:B------:R-:W-:Y:S01]  /*17a00*/  FFMA.FTZ R130, R139, R0.reuse, -R137.reuse ;  /* 0x000000008b827223 */ /* 0x180fe20000010889 */
[----:B------:R-:W-:Y:S01]  /*17a10*/  MUFU.EX2 R189, R189 ;  /* 0x000000bd00bd7308 */ /* 0x000fe20000000800 */
[-C--:B------:R-:W-:Y:S01]  /*17a20*/  FFMA.FTZ R183, R142, R0.reuse, -R137 ;  /* 0x000000008eb77223 */ /* 0x080fe20000010889 */
[----:B------:R-:W-:Y:S01]  /*17a30*/  FADD.FTZ R135, R190, R131 ;  /* 0x00000083be877221 */ /* 0x000fe20000010000 */
[-CC-:B------:R-:W-:Y:S01]  /*17a40*/  FFMA.FTZ R143, R143, R0.reuse, -R137.reuse ;  /* 0x000000008f8f7223 */ /* 0x180fe20000010889 */
[-CC-:B------:R-:W-:Y:S01]  /*17a50*/  FFMA.FTZ R177, R146, R0.reuse, -R137.reuse ;  /* 0x0000000092b17223 */ /* 0x180fe20000010889 */
[-C--:B------:R-:W-:Y:S01]  /*17a60*/  FFMA.FTZ R131, R147, R0.reuse, -R137 ;  /* 0x0000000093837223 */ /* 0x080fe20000010889 */
[----:B------:R-:W-:Y:S01]  /*17a70*/  FADD.FTZ R135, R120, R135 ;  /* 0x0000008778877221 */ /* 0x000fe20000010000 */
[-CC-:B------:R-:W-:Y:S01]  /*17a80*/  FFMA.FTZ R179, R150, R0.reuse, -R137.reuse ;  /* 0x0000000096b37223 */ /* 0x180fe20000010889 */
[----:B------:R-:W0:Y:S01]  /*17a90*/  MUFU.EX2 R2, R2 ;  /* 0x0000000200027308 */ /* 0x000e220000000800 */
[-C--:B------:R-:W-:Y:S01]  /*17aa0*/  FFMA.FTZ R173, R154, R0.reuse, -R137 ;  /* 0x000000009aad7223 */ /* 0x080fe20000010889 */
[----:B------:R-:W-:Y:S01]  /*17ab0*/  FADD.FTZ R6, R184, R135 ;  /* 0x00000087b8067221 */ /* 0x000fe20000010000 */
[-CC-:B------:R-:W-:Y:S01]  /*17ac0*/  FFMA.FTZ R155, R155, R0.reuse, -R137.reuse ;  /* 0x000000009b9b7223 */ /* 0x180fe20000010889 */
[-CC-:B------:R-:W-:Y:S01]  /*17ad0*/  FFMA.FTZ R175, R158, R0.reuse, -R137.reuse ;  /* 0x000000009eaf7223 */ /* 0x180fe20000010889 */
[-CC-:B------:R-:W-:Y:S01]  /*17ae0*/  FFMA.FTZ R169, R162, R0.reuse, -R137.reuse ;  /* 0x00000000a2a97223 */ /* 0x180fe20000010889 */
[----:B------:R-:W-:Y:S01]  /*17af0*/  FADD.FTZ R135, R121, R6 ;  /* 0x0000000679877221 */ /* 0x000fe20000010000 */
[-CC-:B------:R-:W-:Y:S01]  /*17b00*/  FFMA.FTZ R163, R163, R0.reuse, -R137.reuse ;  /* 0x00000000a3a37223 */ /* 0x180fe20000010889 */
[----:B------:R-:W2:Y:S01]  /*17b10*/  MUFU.EX2 R122, R122 ;  /* 0x0000007a007a7308 */ /* 0x000ea20000000800 */
[----:B------:R-:W-:Y:S01]  /*17b20*/  FFMA.FTZ R166, R166, R0, -R137 ;  /* 0x00000000a6a67223 */ /* 0x000fe20000010889 */
[----:B------:R-:W-:Y:S01]  /*17b30*/  FADD.FTZ R135, R186, R135 ;  /* 0x00000087ba877221 */ /* 0x000fe20000010000 */
[----:B------:R-:W-:-:S02]  /*17b40*/  F2FP.F16.F32.PACK_AB R188, R12, R188 ;  /* 0x000000bc0cbc723e */ /* 0x000fc400000000ff */
[----:B------:R-:W-:Y:S01]  /*17b50*/  F2FP.F16.F32.PACK_AB R184, R121, R184 ;  /* 0x000000b879b8723e */ /* 0x000fe200000000ff */
[----:B------:R-:W-:Y:S01]  /*17b60*/  FADD.FTZ R135, R124, R135 ;  /* 0x000000877c877221 */ /* 0x000fe20000010000 */
[C---:B------:R-:W-:Y:S01]  /*17b70*/  ISETP.GT.AND P2, PT, R7.reuse, R14, PT ;  /* 0x0000000e0700720c */ /* 0x040fe20003f44270 */
[----:B------:R-:W3:Y:S01]  /*17b80*/  MUFU.EX2 R123, R123 ;  /* 0x0000007b007b7308 */ /* 0x000ee20000000800 */
[----:B0-----:R-:W-:Y:S01]  /*17b90*/  FFMA.FTZ R5, R2, R5, R189 ;  /* 0x0000000502057223 */ /* 0x001fe200000100bd */
[----:B------:R-:W-:Y:S01]  /*17ba0*/  FADD.FTZ R134, R180, R135 ;  /* 0x00000087b4867221 */ /* 0x000fe20000010000 */
[----:B------:R-:W-:Y:S01]  /*17bb0*/  F2FP.F16.F32.PACK_AB R190, R120, R190 ;  /* 0x000000be78be723e */ /* 0x000fe200000000ff */
[----:B------:R-:W-:Y:S01]  /*17bc0*/  VIADD R7, R7, 0xffffffff ;  /* 0xffffffff07077836 */ /* 0x000fe20000000000 */
[----:B------:R-:W-:Y:S01]  /*17bd0*/  F2FP.F16.F32.PACK_AB R186, R124, R186 ;  /* 0x000000ba7cba723e */ /* 0x000fe200000000ff */
[----:B------:R-:W-:Y:S01]  /*17be0*/  FADD.FTZ R139, R125, R134 ;  /* 0x000000867d8b7221 */ /* 0x000fe20000010000 */
[-C--:B------:R-:W-:Y:S01]  /*17bf0*/  FFMA.FTZ R134, R159, R0.reuse, -R137 ;  /* 0x000000009f867223 */ /* 0x080fe20000010889 */
[----:B------:R-:W0:Y:S01]  /*17c00*/  MUFU.EX2 R185, R185 ;  /* 0x000000b900b97308 */ /* 0x000e220000000800 */
[----:B--2---:R-:W-:Y:S01]  /*17c10*/  FADD.FTZ R6, R122, R5 ;  /* 0x000000057a067221 */ /* 0x004fe20000010000 */
[----:B------:R-:W-:Y:S01]  /*17c20*/  FADD.FTZ R139, R182, R139 ;  /* 0x0000008bb68b7221 */ /* 0x000fe20000010000 */
[----:B------:R-:W-:Y:S01]  /*17c30*/  FFMA.FTZ R5, R151, R0, -R137 ;  /* 0x0000000097057223 */ /* 0x000fe20000010889 */
[C---:B------:R-:W-:Y:S01]  /*17c40*/  F2FP.F16.F32.PACK_AB R182, R22.reuse, R182 ;  /* 0x000000b616b6723e */ /* 0x040fe200000000ff */
[----:B------:R-:W-:Y:S01]  /*17c50*/  FADD.FTZ R6, R191, R6 ;  /* 0x00000006bf067221 */ /* 0x000fe20000010000 */
[----:B------:R-:W-:Y:S01]  /*17c60*/  FADD.FTZ R139, R22, R139 ;  /* 0x0000008b168b7221 */ /* 0x000fe20000010000 */
[----:B------:R-:W-:Y:S01]  /*17c70*/  FFMA.FTZ R137, R167, R0, -R137 ;  /* 0x00000000a7897223 */ /* 0x000fe20000010889 */
[----:B------:R-:W2:Y:S01]  /*17c80*/  MUFU.EX2 R126, R126 ;  /* 0x0000007e007e7308 */ /* 0x000ea20000000800 */
[----:B---3--:R-:W-:Y:S01]  /*17c90*/  FADD.FTZ R6, R123, R6 ;  /* 0x000000067b067221 */ /* 0x008fe20000010000 */
[----:B------:R-:W-:Y:S01]  /*17ca0*/  FADD.FTZ R136, R176, R139 ;  /* 0x0000008bb0887221 */ /* 0x000fe20000010000 */
[----:B------:R-:W-:-:S02]  /*17cb0*/  F2FP.F16.F32.PACK_AB R180, R125, R180 ;  /* 0x000000b47db4723e */ /* 0x000fc400000000ff */
[----:B------:R-:W-:Y:S02]  /*17cc0*/  F2FP.F16.F32.PACK_AB R189, R122, R189 ;  /* 0x000000bd7abd723e */ /* 0x000fe400000000ff */
[----:B------:R-:W-:Y:S01]  /*17cd0*/  F2FP.F16.F32.PACK_AB R191, R123, R191 ;  /* 0x000000bf7bbf723e */ /* 0x000fe200000000ff */
        /* <DEDUP_REMOVED lines=16> */
[C---:B0-----:R-:W-:Y:S01]  /*17de0*/  FADD.FTZ R6, R130.reuse, R135 ;  /* 0x0000008782067221 */ /* 0x041fe20000010000 */
[----:B------:R-:W-:-:S06]  /*17df0*/  F2FP.F16.F32.PACK_AB R181, R130, R181 ;  /* 0x000000b582b5723e */ /* 0x000fcc00000000ff */
[----:B------:R-:W0:Y:S01]  /*17e00*/  MUFU.EX2 R128, R128 ;  /* 0x0000008000807308 */ /* 0x000e220000000800 */
[----:B--2---:R-:W-:-:S07]  /*17e10*/  FADD.FTZ R139, R178, R139 ;  /* 0x0000008bb28b7221 */ /* 0x004fce0000010000 */
[----:B------:R-:W2:Y:S01]  /*17e20*/  MUFU.EX2 R3, R143 ;  /* 0x0000008f00037308 */ /* 0x000ea20000000800 */
[----:B---3--:R-:W-:-:S07]  /*17e30*/  FADD.FTZ R6, R183, R6 ;  /* 0x00000006b7067221 */ /* 0x008fce0000010000 */
[----:B------:R-:W3:Y:S01]  /*17e40*/  MUFU.EX2 R172, R172 ;  /* 0x000000ac00ac7308 */ /* 0x000ee20000000800 */
[C---:B0-----:R-:W-:Y:S01]  /*17e50*/  FADD.FTZ R139, R128.reuse, R139 ;  /* 0x0000008b808b7221 */ /* 0x041fe20000010000 */
[----:B------:R-:W-:-:S06]  /*17e60*/  F2FP.F16.F32.PACK_AB R178, R128, R178 ;  /* 0x000000b280b2723e */ /* 0x000fcc00000000ff */
[----:B------:R-:W0:Y:S01]  /*17e70*/  MUFU.EX2 R177, R177 ;  /* 0x000000b100b17308 */ /* 0x000e220000000800 */
[C---:B--2---:R-:W-:Y:S01]  /*17e80*/  FADD.FTZ R6, R3.reuse, R6 ;  /* 0x0000000603067221 */ /* 0x044fe20000010000 */
[----:B------:R-:W-:Y:S01]  /*17e90*/  F2FP.F16.F32.PACK_AB R183, R3, R183 ;  /* 0x000000b703b7723e */ /* 0x000fe200000000ff */
[----:B------:R-:W-:-:S05]  /*17ea0*/  IMAD.MOV.U32 R3, RZ, RZ, R13 ;  /* 0x000000ffff037224 */ /* 0x000fca00078e000d */
[----:B------:R-:W2:Y:S01]  /*17eb0*/  MUFU.EX2 R129, R129 ;  /* 0x0000008100817308 */ /* 0x000ea20000000800 */
[----:B---3--:R-:W-:-:S07]  /*17ec0*/  FADD.FTZ R136, R172, R139 ;  /* 0x0000008bac887221 */ /* 0x008fce0000010000 */
[----:B------:R-:W3:Y:S01]  /*17ed0*/  MUFU.EX2 R131, R131 ;  /* 0x0000008300837308 */ /* 0x000ee20000000800 */
[----:B0-----:R-:W-:-:S07]  /*17ee0*/  FADD.FTZ R6, R177, R6 ;  /* 0x00000006b1067221 */ /* 0x001fce0000010000 */
[----:B------:R-:W0:Y:S01]  /*17ef0*/  MUFU.EX2 R174, R174 ;  /* 0x000000ae00ae7308 */ /* 0x000e220000000800 */
[C---:B--2---:R-:W-:Y:S01]  /*17f00*/  FADD.FTZ R135, R129.reuse, R136 ;  /* 0x0000008881877221 */ /* 0x044fe20000010000 */
[----:B------:R-:W-:-:S06]  /*17f10*/  F2FP.F16.F32.PACK_AB R172, R129, R172 ;  /* 0x000000ac81ac723e */ /* 0x000fcc00000000ff */
[----:B------:R-:W2:Y:S01]  /*17f20*/  MUFU.EX2 R179, R179 ;  /* 0x000000b300b37308 */ /* 0x000ea20000000800 */
[C---:B---3--:R-:W-:Y:S01]  /*17f30*/  FADD.FTZ R6, R131.reuse, R6 ;  /* 0x0000000683067221 */ /* 0x048fe20000010000 */
[----:B------:R-:W-:-:S06]  /*17f40*/  F2FP.F16.F32.PACK_AB R177, R131, R177 ;  /* 0x000000b183b1723e */ /* 0x000fcc00000000ff */
[----:B------:R-:W3:Y:S01]  /*17f50*/  MUFU.EX2 R132, R132 ;  /* 0x0000008400847308 */ /* 0x000ee20000000800 */
[----:B0-----:R-:W-:-:S07]  /*17f60*/  FADD.FTZ R135, R174, R135 ;  /* 0x00000087ae877221 */ /* 0x001fce0000010000 */
        /* <DEDUP_REMOVED lines=10> */
[----:B-1----:R-:W1:Y:S01]  /*18010*/  MUFU.EX2 R21, R155 ;  /* 0x0000009b00157308 */ /* 0x002e620000000800 */
[----:B---3--:R-:W-:-:S07]  /*18020*/  FADD.FTZ R6, R173, R6 ;  /* 0x00000006ad067221 */ /* 0x008fce0000010000 */
[----:B------:R-:W2:Y:S01]  /*18030*/  MUFU.EX2 R170, R170 ;  /* 0x000000aa00aa7308 */ /* 0x000ea20000000800 */
[C---:B0-----:R-:W-:Y:S01]  /*18040*/  FADD.FTZ R23, R133.reuse, R22 ;  /* 0x0000001685177221 */ /* 0x041fe20000010000 */
[----:B------:R-:W-:Y:S01]  /*18050*/  F2FP.F16.F32.PACK_AB R168, R133, R168 ;  /* 0x000000a885a8723e */ /* 0x000fe200000000ff */
[----:B------:R-:W-:-:S05]  /*18060*/  IMAD.MOV.U32 R22, RZ, RZ, R15 ;  /* 0x000000ffff167224 */ /* 0x000fca00078e000f */
[----:B------:R-:W0:Y:S01]  /*18070*/  MUFU.EX2 R175, R175 ;  /* 0x000000af00af7308 */ /* 0x000e220000000800 */
[C---:B-1----:R-:W-:Y:S01]  /*18080*/  FADD.FTZ R6, R21.reuse, R6 ;  /* 0x0000000615067221 */ /* 0x042fe20000010000 */
[----:B------:R-:W-:-:S06]  /*18090*/  F2FP.F16.F32.PACK_AB R173, R21, R173 ;  /* 0x000000ad15ad723e */ /* 0x000fcc00000000ff */
[----:B------:R-:W1:Y:S01]  /*180a0*/  MUFU.EX2 R134, R134 ;  /* 0x0000008600867308 */ /* 0x000e620000000800 */
[----:B--2---:R-:W-:Y:S01]  /*180b0*/  FADD.FTZ R121, R170, R23 ;  /* 0x00000017aa797221 */ /* 0x004fe20000010000 */
[----:B------:R-:W-:-:S06]  /*180c0*/  F2FP.F16.F32.PACK_AB R170, R4, R170 ;  /* 0x000000aa04aa723e */ /* 0x000fcc00000000ff */
[----:B------:R-:W2:Y:S01]  /*180d0*/  MUFU.EX2 R169, R169 ;  /* 0x000000a900a97308 */ /* 0x000ea20000000800 */
[----:B0-----:R-:W-:Y:S01]  /*180e0*/  FADD.FTZ R23, R175, R6 ;  /* 0x00000006af177221 */ /* 0x001fe20000010000 */
[----:B------:R-:W-:-:S06]  /*180f0*/  FADD.FTZ R6, R4, R121 ;  /* 0x0000007904067221 */ /* 0x000fcc0000010000 */
[----:B------:R-:W0:Y:S01]  /*18100*/  MUFU.EX2 R12, R163 ;  /* 0x000000a3000c7308 */ /* 0x000e220000000800 */
[C---:B-1----:R-:W-:Y:S01]  /*18110*/  FADD.FTZ R4, R134.reuse, R23 ;  /* 0x0000001786047221 */ /* 0x042fe20000010000 */
[----:B------:R-:W-:-:S06]  /*18120*/  F2FP.F16.F32.PACK_AB R175, R134, R175 ;  /* 0x000000af86af723e */ /* 0x000fcc00000000ff */
[----:B------:R-:W1:Y:S01]  /*18130*/  MUFU.EX2 R166, R166 ;  /* 0x000000a600a67308 */ /* 0x000e620000000800 */
[----:B--2---:R-:W-:Y:S01]  /*18140*/  FADD.FTZ R23, R169, R4 ;  /* 0x00000004a9177221 */ /* 0x004fe20000010000 */
[----:B------:R-:W-:-:S06]  /*18150*/  IMAD.MOV.U32 R4, RZ, RZ, R11 ;  /* 0x000000ffff047224 */ /* 0x000fcc00078e000b */
[----:B------:R-:W2:Y:S01]  /*18160*/  MUFU.EX2 R137, R137 ;  /* 0x0000008900897308 */ /* 0x000ea20000000800 */
[C---:B0-----:R-:W-:Y:S01]  /*18170*/  FADD.FTZ R23, R12.reuse, R23 ;  /* 0x000000170c177221 */ /* 0x041fe20000010000 */
[----:B------:R-:W-:-:S03]  /*18180*/  F2FP.F16.F32.PACK_AB R169, R12, R169 ;  /* 0x000000a90ca9723e */ /* 0x000fc600000000ff */
[----:B-1----:R-:W-:-:S04]  /*18190*/  FADD.FTZ R23, R166, R23 ;  /* 0x00000017a6177221 */ /* 0x002fc80000010000 */
[C---:B--2---:R-:W-:Y:S01]  /*181a0*/  FADD.FTZ R5, R137.reuse, R23 ;  /* 0x0000001789057221 */ /* 0x044fe20000010000 */
[----:B------:R-:W-:Y:S01]  /*181b0*/  F2FP.F16.F32.PACK_AB R171, R137, R166 ;  /* 0x000000a689ab723e */ /* 0x000fe200000000ff */
[----:B------:R-:W-:Y:S01]  /*181c0*/  IMAD.MOV.U32 R23, RZ, RZ, R20 ;  /* 0x000000ffff177224 */ /* 0x000fe200078e0014 */
[----:B------:R-:W-:Y:S06]  /*181d0*/  @P2 BRA `(.L_x_5343) ;  /* 0xffffffc800f82947 */ /* 0x000fec000383ffff */
[----:B------:R-:W-:Y:S05]  /*181e0*/  BSYNC B1 ;  /* 0x0000000000017941 */ /* 0x000fea0003800000 */
.L_x_5324:
[----:B------:R-:W-:Y:S01]  /*181f0*/  IMAD.MOV.U32 R3, RZ, RZ, R13 ;  /* 0x000000ffff037224 */ /* 0x000fe200078e000d */
[----:B------:R-:W-:Y:S01]  /*18200*/  MOV R22, R15 ;  /* 0x0000000f00167202 */ /* 0x000fe20000000f00 */
[----:B------:R-:W-:Y:S02]  /*18210*/  IMAD.MOV.U32 R4, RZ, RZ, R11 ;  /* 0x000000ffff047224 */ /* 0x000fe400078e000b */
[----:B------:R-:W-:-:S07]  /*18220*/  IMAD.MOV.U32 R23, RZ, RZ, R20 ;  /* 0x000000ffff177224 */ /* 0x000fce00078e0014 */
.L_x_5323:
[----:B------:R-:W-:Y:S05]  /*18230*/  BSYNC B0 ;  /* 0x0000000000007941 */ /* 0x000fea0003800000 */
.L_x_5322:
[----:B------:R-:W2:Y:S01]  /*18240*/  LDL.LU R15, [R1] ;  /* 0x00000000010f7983 */ /* 0x000ea20000300800 */
[----:B------:R-:W0:Y:S01]  /*18250*/  LDC R11, c[0x0][0x448] ;  /* 0x00011200ff0b7b82 */ /* 0x000e220000000800 */
[----:B------:R-:W-:-:S07]  /*18260*/  IADD3 R14, R196, 0x1, -R194 ;  /* 0x00000001c40e7810 */ /* 0x000fce0007ffe8c2 */
[----:B------:R-:W1:Y:S01]  /*18270*/  LDC R227, c[0x0][0x9e4] ;  /* 0x00027900ffe37b82 */ /* 0x000e620000000800 */
[----:B0-----:R-:W-:Y:S01]  /*18280*/  ISETP.NE.AND P2, PT, R11, 0x1, PT ;  /* 0x000000010b00780c */ /* 0x001fe20003f45270 */
[----:B------:R-:W-:-:S12]  /*18290*/  VIADD R11, R209, 0x7f ;  /* 0x0000007fd10b7836 */ /* 0x000fd80000000000 */
[----:B------:R-:W0:Y:S08]  /*182a0*/  @P2 LDC R12, c[0x0][0x44c] ;  /* 0x00011300ff0c2b82 */ /* 0x000e300000000800 */
[----:B------:R-:W3:Y:S01]  /*182b0*/  @P2 LDC R13, c[0x0][0x450] ;  /* 0x00011400ff0d2b82 */ /* 0x000ee20000000800 */
[----:B0-----:R-:W-:-:S05]  /*182c0*/  @P2 IMAD.HI.U32 R12, R11, R12, RZ ;  /* 0x0000000c0b0c2227 */ /* 0x001fca00078e00ff */
[----:B---3--:R-:W-:-:S05]  /*182d0*/  @P2 SHF.R.U32.HI R11, RZ, R13, R12 ;  /* 0x0000000dff0b2219 */ /* 0x008fca000001160c */
[----:B------:R-:W-:-:S04]  /*182e0*/  IMAD.IADD R11, R14, 0x1, R11 ;  /* 0x000000010e0b7824 */ /* 0x000fc800078e020b */
[----:B------:R-:W-:Y:S01]  /*182f0*/  IMAD.IADD R13, R11, 0x1, -R10 ;  /* 0x000000010b0d7824 */ /* 0x000fe200078e0a0a */
[----:B--2---:R-:W-:-:S04]  /*18300*/  LOP3.LUT R15, R15, 0xffefffff, RZ, 0xc0, !PT ;  /* 0xffefffff0f0f7812 */ /* 0x004fc800078ec0ff */
[----:B------:R-:W-:Y:S02]  /*18310*/  @P2 LOP3.LUT R15, R15, 0x100000, RZ, 0xfc, !PT ;  /* 0x001000000f0f2812 */ /* 0x000fe400078efcff */
[----:B-1----:R-:W-:Y:S02]  /*18320*/  ISETP.GE.AND P2, PT, R227, 0x1, PT ;  /* 0x00000001e300780c */ /* 0x002fe40003f46270 */
[----:B------:R-:W-:-:S11]  /*18330*/  LOP3.LUT R15, R15, 0xffdfffff, RZ, 0xc0, !PT ;  /* 0xffdfffff0f0f7812 */ /* 0x000fd600078ec0ff */
[----:B------:R-:W-:-:S05]  /*18340*/  @P2 LOP3.LUT R15, R15, 0x200000, RZ, 0xfc, !PT ;  /* 0x002000000f0f2812 */ /* 0x000fca00078efcff */
[----:B------:R0:W-:Y:S01]  /*18350*/  STL [R1], R15 ;  /* 0x0000000f01007387 */ /* 0x0001e20000100800 */
[----:B------:R-:W-:Y:S05]  /*18360*/  @!P2 BRA `(.L_x_5344) ;  /* 0x000000000048a947 */ /* 0x000fea0003800000 */
[----:B------:R-:W-:Y:S01]  /*18370*/  IMAD.MOV.U32 R12, RZ, RZ, R11 ;  /* 0x000000ffff0c7224 */ /* 0x000fe200078e000b */
[----:B------:R-:W-:Y:S04]  /*18380*/  BSSY B0, `(.L_x_5345) ;  /* 0x000000e000007945 */ /* 0x000fe80003800000 */
[----:B------:R-:W-:-:S13]  /*18390*/  ISETP.GT.AND P2, PT, R12, -0x1, PT ;  /* 0xffffffff0c00780c */ /* 0x000fda0003f44270 */
[----:B------:R-:W-:Y:S05]  /*183a0*/  @P2 BRA `(.L_x_5346) ;  /* 0x00000000001c2947 */ /* 0x000fea0003800000 */
[----:B------:R-:W-:Y:S02]  /*183b0*/  ISETP.NE.AND P2, PT, R227, 0x1, PT ;  /* 0x00000001e300780c */ /* 0x000fe40003f45270 */
[----:B0-----:R-:W-:-:S11]  /*183c0*/  LOP3.LUT R15, RZ, R12, RZ, 0x33, !PT ;  /* 0x0000000cff0f7212 */ /* 0x001fd600078e33ff */
[----:B------:R-:W0:Y:S02]  /*183d0*/  @P2 LDC.64 R10, c[0x0][0x9e8] ;  /* 0x00027a00ff0a2b82 */ /* 0x000e240000000a00 */
[----:B0-----:R-:W-:-:S05]  /*183e0*/  @P2 IMAD.HI.U32 R10, R15, R10, RZ ;  /* 0x0000000a0f0a2227 */ /* 0x001fca00078e00ff */
[----:B------:R-:W-:-:S04]  /*183f0*/  @P2 SHF.R.U32.HI R15, RZ, R11, R10 ;  /* 0x0000000bff0f2219 */ /* 0x000fc8000001160a */
[----:B------:R-:W-:Y:S01]  /*18400*/  LOP3.LUT R12, RZ, R15, RZ, 0x33, !PT ;  /* 0x0000000fff0c7212 */ /* 0x000fe200078e33ff */
[----:B------:R-:W-:Y:S06]  /*18410*/  BRA `(.L_x_5347) ;  /* 0x0000000000107947 */ /* 0x000fec0003800000 */
.L_x_5346:
[----:B------:R-:W-:-:S13]  /*18420*/  ISETP.NE.AND P2, PT, R227, 0x1, PT ;  /* 0x00000001e300780c */ /* 0x000fda0003f45270 */
[----:B------:R-:W1:Y:S02]  /*18430*/  @P2 LDC.64 R10, c[0x0][0x9e8] ;  /* 0x00027a00ff0a2b82 */ /* 0x000e640000000a00 */
[----:B-1----:R-:W-:-:S05]  /*18440*/  @P2 IMAD.HI.U32 R10, R12, R10, RZ ;  /* 0x0000000a0c0a2227 */ /* 0x002fca00078e00ff */
[----:B------:R-:W-:-:S07]  /*18450*/  @P2 SHF.R.U32.HI R12, RZ, R11, R10 ;  /* 0x0000000bff0c2219 */ /* 0x000fce000001160a */
.L_x_5347:
[----:B------:R-:W-:Y:S05]  /*18460*/  BSYNC B0 ;  /* 0x0000000000007941 */ /* 0x000fea0003800000 */
.L_x_5345:
[----:B------:R-:W-:-:S05]  /*18470*/  IMAD R12, R12, R227, RZ ;  /* 0x000000e30c0c7224 */ /* 0x000fca00078e02ff */
[----:B------:R-:W-:-:S07]  /*18480*/  VIMNMX R13, R13, R12, !PT ;  /* 0x0000000c0d0d7248 */ /* 0x000fce0007fe0100 */
.L_x_5344:
[----:B------:R-:W-:Y:S01]  /*18490*/  VIADD R13, R13, 0x5f ;  /* 0x0000005f0d0d7836 */ /* 0x000fe20000000000 */
[----:B------:R-:W-:Y:S03]  /*184a0*/  BSSY B0, `(.L_x_5348) ;  /* 0x0000221000007945 */ /* 0x000fe60003800000 */
[----:B------:R-:W-:-:S05]  /*184b0*/  IMAD.HI R13, R13, 0x2aaaaaab, RZ ;  /* 0x2aaaaaab0d0d7827 */ /* 0x000fca00078e02ff */
[----:B------:R-:W-:-:S04]  /*184c0*/  SHF.R.U32.HI R10, RZ, 0x1f, R13 ;  /* 0x0000001fff0a7819 */ /* 0x000fc8000001160d */
[----:B------:R-:W-:-:S04]  /*184d0*/  LEA.HI.SX32 R10, R13, R10, 0x1c ;  /* 0x0000000a0d0a7211 */ /* 0x000fc800078fe2ff */
[----:B------:R-:W-:-:S04]  /*184e0*/  VIMNMX R14, R211, R10, !PT ;  /* 0x0000000ad30e7248 */ /* 0x000fc80007fe0100 */
[----:B------:R-:W-:-:S13]  /*184f0*/  ISETP.GE.AND P2, PT, R7, R14, PT ;  /* 0x0000000e0700720c */ /* 0x000fda0003f46270 */
[----:B------:R-:W-:Y:S05]  /*18500*/  @!P2 BRA `(.L_x_5349) ;  /* 0x000000200068a947 */ /* 0x000fea0003800000 */
[----:B------:R-:W-:Y:S01]  /*18510*/  BSSY B1, `(.L_x_5349) ;  /* 0x0000219000017945 */ /* 0x000fe20003800000 */
[----:B------:R-:W-:Y:S01]  /*18520*/  IMAD.MOV.U32 R13, RZ, RZ, R3 ;  /* 0x000000ffff0d7224 */ /* 0x000fe200078e0003 */
[----:B------:R-:W-:Y:S01]  /*18530*/  MOV R11, R23 ;  /* 0x00000017000b7202 */ /* 0x000fe20000000f00 */
[----:B------:R-:W-:Y:S02]  /*18540*/  IMAD.MOV.U32 R12, RZ, RZ, R4 ;  /* 0x000000ffff0c7224 */ /* 0x000fe400078e0004 */
[----:B------:R-:W-:-:S07]  /*18550*/  IMAD.MOV.U32 R10, RZ, RZ, R22 ;  /* 0x000000ffff0a7224 */ /* 0x000fce00078e0016 */
.L_x_5360:
        /* <DEDUP_REMOVED lines=8> */
.L_x_5350:
[----:B------:R-:W-:Y:S01]  /*185e0*/  IMAD R0, R22, 0x8, R16 ;  /* 0x0000000816007824 */ /* 0x000fe200078e0210 */
[----:B------:R-:W-:-:S04]  /*185f0*/  SHF.L.U32 R3, R23, 0x1f, RZ ;  /* 0x0000001f17037819 */ /* 0x000fc800000006ff */
[----:B------:R1:W2:Y:S01]  /*18600*/  SYNCS.PHASECHK.TRANS64.TRYWAIT P2, [R0+URZ+0x30830], R3 ;  /* 0x03083003000075a7 */ /* 0x0002a2000804017f */
[----:B------:R-:W-:Y:S05]  /*18610*/  @!P0 BRA `(.L_x_5351) ;  /* 0x0000000000048947 */ /* 0x000fea0003800000 */
[----:B------:R-:W-:Y:S01]  /*18620*/  BPT.TRAP 0x1 ;  /* 0x000000040000795c */ /* 0x000fe20000300000 */
.L_x_5351:
[----:B------:R-:W-:Y:S01]  /*18630*/  IMAD R126, R22, 0x900, R8 ;  /* 0x00000900167e7824 */ /* 0x000fe200078e0208 */
[----:B------:R-:W-:Y:S03]  /*18640*/  BSSY B2, `(.L_x_5352) ;  /* 0x0000006000027945 */ /* 0x000fe60003800000 */
[C---:B------:R-:W-:Y:S02]  /*18650*/  VIADD R122, R126.reuse, 0x2 ;  /* 0x000000027e7a7836 */ /* 0x040fe40000000000 */
[----:B------:R-:W-:Y:S01]  /*18660*/  VIADD R4, R126, 0x4 ;  /* 0x000000047e047836 */ /* 0x000fe20000000000 */
[----:B--2---:R-:W-:Y:S06]  /*18670*/  @P2 BRA `(.L_x_5353) ;  /* 0x0000000000082947 */ /* 0x004fec0003800000 */
[----:B------:R-:W2:Y:S02]  /*18680*/  SYNCS.PHASECHK.TRANS64.TRYWAIT P2, [R0+URZ+0x30830], R3 ;  /* 0x03083003000075a7 */ /* 0x000ea4000804017f */
[----:B--2---:R-:W-:Y:S05]  /*18690*/  @!P2 BRA `(.L_x_5354) ;  /* 0x0000011c00f4a947 */ /* 0x004fea0003800000 */
.L_x_5353:
[----:B------:R-:W-:Y:S05]  /*186a0*/  BSYNC B2 ;  /* 0x0000000000027941 */ /* 0x000fea0003800000 */
.L_x_5352:
[----:B------:R3:W-:Y:S01]  /*186b0*/  STL.64 [R1+0x80], R16 ;  /* 0x0000801001007387 */ /* 0x0007e20000100a00 */
        /* <DEDUP_REMOVED lines=11> */
[----:B---3--:R-:W3:Y:S01]  /*18770*/  LDL.64 R16, [R1+0x30] ;  /* 0x0000300001107983 */ /* 0x008ee20000100a00 */
[-C--:B------:R-:W-:Y:S01]  /*18780*/  FMUL.FTZ R47, R47, R2.reuse ;  /* 0x000000022f2f7220 */ /* 0x080fe20000410000 */
[-C--:B------:R-:W-:Y:S01]  /*18790*/  FMUL.FTZ R50, R50, R2.reuse ;  /* 0x0000000232327220 */ /* 0x080fe20000410000 */
[-C--:B------:R-:W-:Y:S01]  /*187a0*/  FMUL.FTZ R51, R51, R2.reuse ;  /* 0x0000000233337220 */ /* 0x080fe20000410000 */
[----:B------:R0:W-:Y:S01]  /*187b0*/  STL [R1+0x78], R14 ;  /* 0x0000780e01007387 */ /* 0x0001e20000100800 */
        /* <DEDUP_REMOVED lines=34> */
[----:B0-----:R-:W4:Y:S01]  /*189e0*/  LDL.64 R14, [R1+0x28] ;  /* 0x00002800010e7983 */ /* 0x001f220000100a00 */
[----:B------:R-:W-:-:S02]  /*189f0*/  VIADD R2, R126, 0x306 ;  /* 0x000003067e027836 */ /* 0x000fc40000000000 */
[----:B-12---:R-:W-:Y:S01]  /*18a00*/  IMAD.MOV.U32 R3, RZ, RZ, 0x40000040 ;  /* 0x40000040ff037424 */ /* 0x006fe200078e00ff */
[----:B------:R0:W-:Y:S02]  /*18a10*/  STL.64 [R1+0x70], R12 ;  /* 0x0000700c01007387 */ /* 0x0001e40000100a00 */
[----:B------:R-:W-:Y:S02]  /*18a20*/  R2UR UR14, R2 ;  /* 0x00000000020e72ca */ /* 0x000fe400000e0000 */
[----:B------:R-:W-:Y:S01]  /*18a30*/  R2UR UR15, R3 ;  /* 0x00000000030f72ca */ /* 0x000fe200000e0000 */
[----:B0-----:R-:W2:Y:S04]  /*18a40*/  LDL.64 R12, [R1+0x20] ;  /* 0x00002000010c7983 */ /* 0x001ea80000100a00 */
[----:B------:R0:W-:Y:S04]  /*18a50*/  STL.64 [R1+0x68], R10 ;  /* 0x0000680a01007387 */ /* 0x0001e80000100a00 */
[----:B0-----:R-:W2:Y:S04]  /*18a60*/  LDL.64 R10, [R1+0x18] ;  /* 0x00001800010a7983 */ /* 0x001ea80000100a00 */
[----:B------:R0:W-:Y:S04]  /*18a70*/  STL.64 [R1+0x60], R6 ;  /* 0x0000600601007387 */ /* 0x0001e80000100a00 */
[----:B------:R-:W3:Y:S01]  /*18a80*/  LDL.64 R2, [R1+0x38] ;  /* 0x0000380001027983 */ /* 0x000ee20000100a00 */
[----:B------:R-:W-:-:S02]  /*18a90*/  IMAD.MOV.U32 R120, RZ, RZ, R126 ;  /* 0x000000ffff787224 */ /* 0x000fc400078e007e */
[----:B------:R-:W-:-:S03]  /*18aa0*/  VIADD R124, R126, 0x6 ;  /* 0x000000067e7c7836 */ /* 0x000fc60000000000 */
[----:B------:R-:W-:Y:S01]  /*18ab0*/  R2UR UR54, R120 ;  /* 0x00000000783672ca */ /* 0x000fe200000e0000 */
[----:B------:R-:W-:Y:S01]  /*18ac0*/  IMAD.MOV.U32 R120, RZ, RZ, R4 ;  /* 0x000000ffff787224 */ /* 0x000fe200078e0004 */
[----:B------:R-:W-:Y:S01]  /*18ad0*/  R2UR UR50, R122 ;  /* 0x000000007a3272ca */ /* 0x000fe200000e0000 */
[----:B------:R-:W-:Y:S01]  /*18ae0*/  VIADD R122, R126, 0x300 ;  /* 0x000003007e7a7836 */ /* 0x000fe20000000000 */
[----:B------:R-:W-:Y:S01]  /*18af0*/  R2UR UR30, R124 ;  /* 0x000000007c1e72ca */ /* 0x000fe200000e0000 */
[----:B------:R-:W-:Y:S01]  /*18b00*/  VIADD R124, R126, 0x304 ;  /* 0x000003047e7c7836 */ /* 0x000fe20000000000 */
[----:B------:R-:W-:Y:S01]  /*18b10*/  R2UR UR34, R120 ;  /* 0x00000000782272ca */ /* 0x000fe200000e0000 */
[----:B------:R-:W-:Y:S02]  /*18b20*/  VIADD R120, R126, 0x302 ;  /* 0x000003027e787836 */ /* 0x000fe40000000000 */
[----:B------:R-:W-:Y:S01]  /*18b30*/  IMAD.MOV.U32 R121, RZ, RZ, 0x40000040 ;  /* 0x40000040ff797424 */ /* 0x000fe200078e00ff */
[----:B------:R-:W-:Y:S01]  /*18b40*/  R2UR UR26, R122 ;  /* 0x000000007a1a72ca */ /* 0x000fe200000e0000 */
[----:B------:R-:W-:Y:S01]  /*18b50*/  IMAD.MOV.U32 R125, RZ, RZ, 0x40000040 ;  /* 0x40000040ff7d7424 */ /* 0x000fe200078e00ff */
[----:B------:R-:W-:Y:S01]  /*18b60*/  R2UR UR22, R120 ;  /* 0x00000000781672ca */ /* 0x000fe200000e0000 */
[----:B------:R-:W-:Y:S01]  /*18b70*/  VIADD R120, R126, 0x600 ;  /* 0x000006007e787836 */ /* 0x000fe20000000000 */
[----:B------:R-:W-:Y:S01]  /*18b80*/  R2UR UR18, R124 ;  /* 0x000000007c1272ca */ /* 0x000fe200000e0000 */
[C---:B------:R-:W-:Y:S01]  /*18b90*/  VIADD R124, R126.reuse, 0x604 ;  /* 0x000006047e7c7836 */ /* 0x040fe20000000000 */
[C---:B------:R-:W-:Y:S01]  /*18ba0*/  R2UR UR55, R121.reuse ;  /* 0x00000000793772ca */ /* 0x040fe200000e0000 */
[----:B------:R-:W-:Y:S01]  /*18bb0*/  IMAD.MOV.U32 R127, RZ, RZ, 0x40000040 ;  /* 0x40000040ff7f7424 */ /* 0x000fe200078e00ff */
[C---:B------:R-:W-:Y:S01]  /*18bc0*/  IADD3 R122, R126.reuse, 0x602, RZ ;  /* 0x000006027e7a7810 */ /* 0x040fe20007ffe0ff */
[----:B------:R-:W-:Y:S01]  /*18bd0*/  VIADD R126, R126, 0x606 ;  /* 0x000006067e7e7836 */ /* 0x000fe20000000000 */
[----:B------:R-:W-:Y:S01]  /*18be0*/  MOV R123, 0x40000040 ;  /* 0x40000040007b7802 */ /* 0x000fe20000000f00 */
[----:B0-----:R-:W2:Y:S01]  /*18bf0*/  LDL.64 R6, [R1+0x10] ;  /* 0x0000100001067983 */ /* 0x001ea20000100a00 */
        /* <DEDUP_REMOVED lines=29> */
[-C--:B------:R-:W-:Y:S01]  /*18dd0*/  FMUL.FTZ R52, R52, R9.reuse ;  /* 0x0000000934347220 */ /* 0x080fe20000410000 */
[-C--:B------:R-:W-:Y:S01]  /*18de0*/  FMUL.FTZ R53, R53, R9.reuse ;  /* 0x0000000935357220 */ /* 0x080fe20000410000 */
[-C--:B------:R-:W-:Y:S01]  /*18df0*/  FMUL.FTZ R56, R56, R9.reuse ;  /* 0x0000000938387220 */ /* 0x080fe20000410000 */
        /* <DEDUP_REMOVED lines=37> */
[----:B---3--:R-:W-:Y:S02]  /*19050*/  R2UR UR32, R2 ;  /* 0x00000000022072ca */ /* 0x008fe400000e0000 */
[----:B------:R-:W-:Y:S02]  /*19060*/  R2UR UR33, R3 ;  /* 0x00000000032172ca */ /* 0x000fe400000e0000 */
[----:B------:R-:W-:Y:S01]  /*19070*/  R2UR UR28, R16 ;  /* 0x00000000101c72ca */ /* 0x000fe200000e0000 */
[----:B------:R-:W3:Y:S10]  /*19080*/  LDL.64 R2, [R1+0x8] ;  /* 0x0000080001027983 */ /* 0x000ef40000100a00 */
[----:B------:R-:W-:Y:S01]  /*19090*/  HGMMA.64x96x16.F32 R120, gdesc[UR32], R120, gsb0 ;  /* 0x01600000207879f0 */ /* 0x000fe20008000878 */
[----:B------:R-:W-:-:S02]  /*190a0*/  R2UR UR29, R17 ;  /* 0x00000000111d72ca */ /* 0x000fc400000e0000 */
[----:B----4-:R-:W-:Y:S01]  /*190b0*/  R2UR UR24, R14 ;  /* 0x000000000e1872ca */ /* 0x010fe200000e0000 */
[----:B------:R0:W5:Y:S01]  /*190c0*/  LDL.LU.64 R16, [R1+0x80] ;  /* 0x0000800001107983 */ /* 0x0001620000300a00 */
[----:B------:R-:W-:Y:S02]  /*190d0*/  R2UR UR25, R15 ;  /* 0x000000000f1972ca */ /* 0x000fe400000e0000 */
[----:B--2---:R-:W-:Y:S01]  /*190e0*/  R2UR UR20, R12 ;  /* 0x000000000c1472ca */ /* 0x004fe200000e0000 */
[----:B------:R0:W5:Y:S01]  /*190f0*/  LDL.LU R14, [R1+0x78] ;  /* 0x00007800010e7983 */ /* 0x0001620000300800 */
[----:B------:R-:W-:Y:S02]  /*19100*/  WARPGROUP.DEPBAR.LE gsb0, 0x0 ;  /* 0x00008000000079c5 */ /* 0x000fe40000010000 */
[----:B------:R-:W-:-:S06]  /*19110*/  WARPGROUP.ARRIVE ;  /* 0x00000000000079c5 */ /* 0x000fcc0000000000 */
[----:B------:R-:W-:Y:S01]  /*19120*/  HGMMA.64x96x16.F32 R120, gdesc[UR28], R120, gsb0 ;  /* 0x016000001c7879f0 */ /* 0x000fe20008000878 */
[----:B------:R-:W-:Y:S02]  /*19130*/  R2UR UR21, R13 ;  /* 0x000000000d1572ca */ /* 0x000fe400000e0000 */
[----:B------:R-:W-:Y:S01]  /*19140*/  R2UR UR16, R10 ;  /* 0x000000000a1072ca */ /* 0x000fe200000e0000 */
[----:B------:R0:W5:Y:S01]  /*19150*/  LDL.LU.64 R12, [R1+0x70] ;  /* 0x00007000010c7983 */ /* 0x0001620000300a00 */
        /* <DEDUP_REMOVED lines=10> */
[----:B---3--:R-:W-:Y:S01]  /*19200*/  R2UR UR8, R2 ;  /* 0x00000000020872ca */ /* 0x008fe200000e0000 */
[----:B------:R0:W5:Y:S01]  /*19210*/  LDL.LU.64 R6, [R1+0x60] ;  /* 0x0000600001067983 */ /* 0x0001620000300a00 */
[----:B------:R-:W-:Y:S02]  /*19220*/  WARPGROUP.DEPBAR.LE gsb0, 0x0 ;  /* 0x00008000000079c5 */ /* 0x000fe40000010000 */
[----:B------:R-:W-:-:S06]  /*19230*/  WARPGROUP.ARRIVE ;  /* 0x00000000000079c5 */ /* 0x000fcc0000000000 */
[----:B------:R-:W-:Y:S01]  /*19240*/  HGMMA.64x96x16.F32 R120, gdesc[UR16], R120, gsb0 ;  /* 0x01600000107879f0 */ /* 0x000fe20008000878 */
[----:B------:R-:W-:Y:S02]  /*19250*/  R2UR UR9, R3 ;  /* 0x00000000030972ca */ /* 0x000fe400000e0000 */
[----:B------:R-:W-:Y:S02]  /*19260*/  WARPGROUP.DEPBAR.LE gsb0, 0x0 ;  /* 0x00008000000079c5 */ /* 0x000fe40000010000 */
[----:B------:R-:W-:-:S06]  /*19270*/  WARPGROUP.ARRIVE ;  /* 0x00000000000079c5 */ /* 0x000fcc0000000000 */
[----:B------:R-:W-:Y:S03]  /*19280*/  HGMMA.64x96x16.F32 R120, gdesc[UR12], R120, gsb0 ;  /* 0x016000000c7879f0 */ /* 0x000fe60008000878 */
[----:B------:R-:W-:Y:S02]  /*19290*/  WARPGROUP.DEPBAR.LE gsb0, 0x0 ;  /* 0x00008000000079c5 */ /* 0x000fe40000010000 */
[----:B------:R-:W-:-:S06]  /*192a0*/  WARPGROUP.ARRIVE ;  /* 0x00000000000079c5 */ /* 0x000fcc0000000000 */
[----:B------:R-:W-:Y:S01]  /*192b0*/  HGMMA.64x96x16.F32 R120, gdesc[UR8], R120, gsb0 ;  /* 0x01600000087879f0 */ /* 0x000fe20008000878 */
[----:B------:R-:W-:Y:S01]  /*192c0*/  UMOV UR4, UR56 ;  /* 0x0000003800047c82 */ /* 0x000fe20008000000 */
[----:B------:R-:W-:Y:S01]  /*192d0*/  UMOV UR5, UR57 ;  /* 0x0000003900057c82 */ /* 0x000fe20008000000 */
        /* <DEDUP_REMOVED lines=12> */
.L_x_5355:
[----:B-----5:R-:W-:Y:S01]  /*193a0*/  SHF.L.U32 R0, R11, 0x1f, RZ ;  /* 0x0000001f0b007819 */ /* 0x020fe200000006ff */
[----:B------:R-:W-:-:S04]  /*193b0*/  IMAD R15, R10, 0x8, R16 ;  /* 0x000000080a0f7824 */ /* 0x000fc800078e0210 */
[----:B------:R0:W1:Y:S01]  /*193c0*/  SYNCS.PHASECHK.TRANS64.TRYWAIT P2, [R15+URZ+0x30850], R0 ;  /* 0x030850000f0075a7 */ /* 0x000062000804017f */
[----:B------:R-:W-:Y:S05]  /*193d0*/  @!P0 BRA `(.L_x_5356) ;  /* 0x0000000000048947 */ /* 0x000fea0003800000 */
[----:B------:R-:W-:Y:S01]  /*193e0*/  BPT.TRAP 0x1 ;  /* 0x000000040000795c */ /* 0x000fe20000300000 */
.L_x_5356:
[----:B------:R-:W-:Y:S04]  /*193f0*/  BSSY B2, `(.L_x_5357) ;  /* 0x0000004000027945 */ /* 0x000fe80003800000 */
[----:B-1----:R-:W-:Y:S05]  /*19400*/  @P2 BRA `(.L_x_5358) ;  /* 0x0000000000082947 */ /* 0x002fea0003800000 */
[----:B------:R-:W1:Y:S02]  /*19410*/  SYNCS.PHASECHK.TRANS64.TRYWAIT P2, [R15+URZ+0x30850], R0 ;  /* 0x030850000f0075a7 */ /* 0x000e64000804017f */
[----:B-1----:R-:W-:Y:S05]  /*19420*/  @!P2 BRA `(.L_x_5359) ;  /* 0x0000011000a4a947 */ /* 0x002fea0003800000 */
.L_x_5358:
[----:B------:R-:W-:Y:S05]  /*19430*/  BSYNC B2 ;  /* 0x0000000000027941 */ /* 0x000fea0003800000 */
.L_x_5357:
[----:B01----:R-:W-:Y:S01]  /*19440*/  VIADD R0, R16, 0x400 ;  /* 0x0000040010007836 */ /* 0x003fe20000000000 */
[----:B------:R-:W-:Y:S01]  /*19450*/  WARPGROUP.ARRIVE ;  /* 0x00000000000079c5 */ /* 0x000fe20000000000 */
[----:B------:R-:W-:Y:S01]  /*19460*/  IMAD.MOV.U32 R11, RZ, RZ, 0x40000040 ;  /* 0x40000040ff0b7424 */ /* 0x000fe200078e00ff */
[----:B------:R-:W-:Y:S01]  /*19470*/  MOV R3, 0x40000040 ;  /* 0x4000004000037802 */ /* 0x000fe20000000f00 */
[----:B------:R-:W-:Y:S01]  /*19480*/  ULDC UR4, c[0x0][0x988] ;  /* 0x0002620000047ab9 */ /* 0x000fe20000000800 */
[----:B------:R-:W-:Y:S01]  /*19490*/  SHF.R.U32.HI R0, RZ, 0x4, R0 ;  /* 0x00000004ff007819 */ /* 0x000fe20000011600 */
[----:B------:R-:W-:Y:S01]  /*194a0*/  @!P1 IMAD R20, R20, 0x8, R16 ;  /* 0x0000000814149824 */ /* 0x000fe200078e0210 */
[----:B------:R-:W-:Y:S01]  /*194b0*/  R2UR UR7, R11 ;  /* 0x000000000b0772ca */ /* 0x000fe200000e0000 */
[----:B------:R-:W-:Y:S01]  /*194c0*/  @!P1 VIADD R15, R15, 0x30860 ;  /* 0x000308600f0f9836 */ /* 0x000fe20000000000 */
[----:B------:R-:W-:Y:S01]  /*194d0*/  LOP3.LUT R0, R0, 0x3fff, RZ, 0xc0, !PT ;  /* 0x00003fff00007812 */ /* 0x000fe200078ec0ff */
[----:B------:R-:W-:Y:S01]  /*194e0*/  @!P1 VIADD R20, R20, 0x30840 ;  /* 0x0003084014149836 */ /* 0x000fe20000000000 */
[C---:B------:R-:W-:Y:S01]  /*194f0*/  ISETP.GT.AND P2, PT, R7.reuse, R14, PT ;  /* 0x0000000e0700720c */ /* 0x040fe20003f44270 */
[----:B------:R-:W-:Y:S01]  /*19500*/  VIADD R7, R7, 0xffffffff ;  /* 0xffffffff07077836 */ /* 0x000fe20000000000 */
[----:B------:R-:W-:-:S02]  /*19510*/  LOP3.LUT R0, R0, 0x3000000, RZ, 0xfc, !PT ;  /* 0x0300000000007812 */ /* 0x000fc400078efcff */
[----:B------:R-:W-:-:S03]  /*19520*/  @!P1 PRMT R15, RZ, 0x654, R15 ;  /* 0x00000654ff0f9816 */ /* 0x000fc6000000000f */
[----:B------:R-:W-:Y:S01]  /*19530*/  IMAD R10, R10, 0x900, R0 ;  /* 0x000009000a0a7824 */ /* 0x000fe200078e0200 */
[----:B------:R-:W-:-:S03]  /*19540*/  FMNMX.FTZ R0, R120, R12, !PT ;  /* 0x0000000c78007209 */ /* 0x000fc60007810000 */
[C---:B------:R-:W-:Y:S01]  /*19550*/  VIADD R2, R10.reuse, 0x80 ;  /* 0x000000800a027836 */ /* 0x040fe20000000000 */
[----:B------:R-:W-:Y:S02]  /*19560*/  R2UR UR6, R10 ;  /* 0x000000000a0672ca */ /* 0x000fe400000e0000 */
[----:B------:R-:W-:-:S04]  /*19570*/  FMNMX.FTZ R0, R121, R0, !PT ;  /* 0x0000000079007209 */ /* 0x000fc80007810000 */
[----:B------:R-:W-:-:S04]  /*19580*/  FMNMX.FTZ R0, R124, R0, !PT ;  /* 0x000000007c007209 */ /* 0x000fc80007810000 */
[----:B------:R-:W-:-:S03]  /*19590*/  FMNMX.FTZ R0, R125, R0, !PT ;  /* 0x000000007d007209 */ /* 0x000fc60007810000 */
        /* <DEDUP_REMOVED lines=30> */
[C---:B------:R-:W-:Y:S01]  /*19780*/  FMUL.FTZ R11, R4.reuse, R0 ;  /* 0x00000000040b7220 */ /* 0x040fe20000410000 */
[----:B------:R-:W-:-:S03]  /*19790*/  FADD.FTZ R9, -R4, R12 ;  /* 0x0000000c04097221 */ /* 0x000fc60000010100 */
[-CC-:B------:R-:W-:Y:S01]  /*197a0*/  FFMA.FTZ R21, R133, R0.reuse, -R11.reuse ;  /* 0x0000000085157223 */ /* 0x180fe2000001080b */
[-CC-:B------:R-:W-:Y:S01]  /*197b0*/  FFMA.FTZ R121, R121, R0.reuse, -R11.reuse ;  /* 0x0000000079797223 */ /* 0x180fe2000001080b */
[-CC-:B------:R-:W-:Y:S01]  /*197c0*/  FFMA.FTZ R133, R141, R0.reuse, -R11.reuse ;  /* 0x000000008d857223 */ /* 0x180fe2000001080b */
[-C--:B------:R-:W-:Y:S01]  /*197d0*/  FFMA.FTZ R12, R160, R0.reuse, -R11 ;  /* 0x00000000a00c7223 */ /* 0x080fe2000001080b */
[----:B------:R-:W-:Y:S02]  /*197e0*/  FMUL.FTZ R9, R9, R0 ;  /* 0x0000000009097220 */ /* 0x000fe40000410000 */
        /* <DEDUP_REMOVED lines=10> */
[----:B------:R-:W-:Y:S02]  /*19890*/  FFMA.FTZ R120, R145, R0, -R11 ;  /* 0x0000000091787223 */ /* 0x000fe4000001080b */
[----:B------:R-:W-:Y:S01]  /*198a0*/  HGMMA.64x192x16.F32 R24, R184, gdesc[UR4].tnspB, R24, gsb0 ;  /* 0x42e00004b8187df0 */ /* 0x000fe20008000818 */
[----:B------:R-:W-:Y:S01]  /*198b0*/  R2UR UR6, R2 ;  /* 0x00000000020672ca */ /* 0x000fe200000e0000 */
[----:B------:R-:W-:Y:S01]  /*198c0*/  VIADD R2, R10, 0x180 ;  /* 0x000001800a027836 */ /* 0x000fe20000000000 */
[----:B------:R-:W-:Y:S01]  /*198d0*/  R2UR UR7, R3 ;  /* 0x00000000030772ca */ /* 0x000fe200000e0000 */
[----:B------:R-:W-:Y:S01]  /*198e0*/  IMAD.MOV.U32 R3, RZ, RZ, 0x40000040 ;  /* 0x40000040ff037424 */ /* 0x000fe200078e00ff */
[----:B------:R-:W0:Y:S08]  /*198f0*/  MUFU.EX2 R188, R188 ;  /* 0x000000bc00bc7308 */ /* 0x000e300000000800 */
[----:B------:R-:W-:Y:S08]  /*19900*/  MUFU.EX2 R190, R190 ;  /* 0x000000be00be7308 */ /* 0x000ff00000000800 */
[----:B------:R-:W-:Y:S01]  /*19910*/  MUFU.EX2 R124, R124 ;  /* 0x0000007c007c7308 */ /* 0x000fe20000000800 */
[----:B0-----:R-:W-:Y:S01]  /*19920*/  FFMA.FTZ R6, R9, R6, R188 ;  /* 0x0000000609067223 */ /* 0x001fe200000100bc */
[----:B------:R-:W-:-:S06]  /*19930*/  F2FP.F16.F32.PACK_AB R188, R121, R188 ;  /* 0x000000bc79bc723e */ /* 0x000fcc00000000ff */
        /* <DEDUP_REMOVED lines=9> */
[C---:B------:R-:W-:Y:S01]  /*199d0*/  VIADD R2, R10.reuse, 0x200 ;  /* 0x000002000a027836 */ /* 0x040fe20000000000 */
[----:B------:R-:W-:Y:S01]  /*199e0*/  R2UR UR7, R3 ;  /* 0x00000000030772ca */ /* 0x000fe200000e0000 */
[----:B------:R-:W-:Y:S01]  /*199f0*/  IMAD.MOV.U32 R3, RZ, RZ, 0x40000040 ;  /* 0x40000040ff037424 */ /* 0x000fe200078e00ff */
[----:B------:R-:W-:Y:S01]  /*19a00*/  MUFU.EX2 R184, R184 ;  /* 0x000000b800b87308 */ /* 0x000fe20000000800 */
[----:B------:R-:W-:-:S07]  /*19a10*/  VIADD R10, R10, 0x280 ;  /* 0x000002800a0a7836 */ /* 0x000fce0000000000 */
[----:B------:R-:W-:Y:S08]  /*19a20*/  MUFU.EX2 R186, R186 ;  /* 0x000000ba00ba7308 */ /* 0x000ff00000000800 */
        /* <DEDUP_REMOVED lines=52> */
[----:B------:R-:W-:Y:S01]  /*19d70*/  @!P1 PRMT R130, RZ, 0x654, R20 ;  /* 0x00000654ff829816 */ /* 0x000fe20000000014 */
[----:B------:R-:W-:Y:S01]  /*19d80*/  FADD.FTZ R131, R121, R6 ;  /* 0x0000000679837221 */ /* 0x000fe20000010000 */
        /* <DEDUP_REMOVED lines=10> */
[----:B------:R-:W-:Y:S01]  /*19e30*/  FFMA.FTZ R166, R166, R0, -R137 ;  /* 0x00000000a6a67223 */ /* 0x000fe20000010889 */
[----:B------:R-:W1:Y:S08]  /*19e40*/  MUFU.EX2 R122, R122 ;  /* 0x0000007a007a7308 */ /* 0x000e700000000800 */
[----:B------:R-:W2:Y:S01]  /*19e50*/  MUFU.EX2 R191, R191 ;  /* 0x000000bf00bf7308 */ /* 0x000ea20000000800 */
[----:B0-----:R-:W-:-:S07]  /*19e60*/  FFMA.FTZ R5, R2, R5, R189 ;  /* 0x0000000502057223 */ /* 0x001fce00000100bd */
[----:B------:R-:W0:Y:S01]  /*19e70*/  MUFU.EX2 R123, R123 ;  /* 0x0000007b007b7308 */ /* 0x000e220000000800 */
[C---:B-1----:R-:W-:Y:S01]  /*19e80*/  FADD.FTZ R6, R122.reuse, R5 ;  /* 0x000000057a067221 */ /* 0x042fe20000010000 */
[-C--:B------:R-:W-:Y:S01]  /*19e90*/  FFMA.FTZ R5, R151, R0.reuse, -R137 ;  /* 0x0000000097057223 */ /* 0x080fe20000010889 */
[----:B------:R-:W-:Y:S01]  /*19ea0*/  F2FP.F16.F32.PACK_AB R189, R122, R189 ;  /* 0x000000bd7abd723e */ /* 0x000fe200000000ff */
[----:B------:R-:W-:Y:S02]  /*19eb0*/  WARPGROUP.DEPBAR.LE gsb0, 0x0 ;  /* 0x00008000000079c5 */ /* 0x000fe40000010000 */
[----:B------:R-:W-:Y:S01]  /*19ec0*/  WARPGROUP.ARRIVE ;  /* 0x00000000000079c5 */ /* 0x000fe20000000000 */
[-CC-:B------:R-:W-:Y:S01]  /*19ed0*/  FFMA.FTZ R176, R144, R0.reuse, -R11.reuse ;  /* 0x0000000090b07223 */ /* 0x180fe2000001080b */
[-C--:B------:R-:W-:Y:S01]  /*19ee0*/  FFMA.FTZ R178, R148, R0.reuse, -R11 ;  /* 0x0000000094b27223 */ /* 0x080fe2000001080b */
[----:B------:R-:W-:Y:S01]  /*19ef0*/  MUFU.EX2 R185, R185 ;  /* 0x000000b900b97308 */ /* 0x000fe20000000800 */
[----:B--2---:R-:W-:Y:S01]  /*19f00*/  FADD.FTZ R6, R191, R6 ;  /* 0x00000006bf067221 */ /* 0x004fe20000010000 */
[-CC-:B------:R-:W-:Y:S01]  /*19f10*/  FFMA.FTZ R177, R146, R0.reuse, -R137.reuse ;  /* 0x0000000092b17223 */ /* 0x180fe20000010889 */
[----:B------:R-:W-:Y:S01]  /*19f20*/  HGMMA.64x192x16.F32 R24, R172, gdesc[UR4].tnspB, R24, gsb0 ;  /* 0x42e00004ac187df0 */ /* 0x000fe20008000818 */
[----:B------:R-:W-:Y:S01]  /*19f30*/  R2UR UR6, R10 ;  /* 0x000000000a0672ca */ /* 0x000fe200000e0000 */
[-CC-:B------:R-:W-:Y:S01]  /*19f40*/  FFMA.FTZ R10, R139, R0.reuse, -R137.reuse ;  /* 0x000000008b0a7223 */ /* 0x180fe20000010889 */
[C---:B0-----:R-:W-:Y:S01]  /*19f50*/  FADD.FTZ R6, R123.reuse, R6 ;  /* 0x000000067b067221 */ /* 0x041fe20000010000 */
[----:B------:R-:W-:Y:S01]  /*19f60*/  FFMA.FTZ R179, R150, R0, -R137 ;  /* 0x0000000096b37223 */ /* 0x000fe20000010889 */
[----:B------:R-:W-:Y:S01]  /*19f70*/  MUFU.EX2 R126, R126 ;  /* 0x0000007e007e7308 */ /* 0x000fe20000000800 */
[----:B------:R-:W-:-:S07]  /*19f80*/  F2FP.F16.F32.PACK_AB R191, R123, R191 ;  /* 0x000000bf7bbf723e */ /* 0x000fce00000000ff */
        /* <DEDUP_REMOVED lines=16> */
[-CC-:B------:R-:W-:Y:S01]  /*1a090*/  FFMA.FTZ R175, R125, R0.reuse, -R11.reuse ;  /* 0x000000007daf7223 */ /* 0x180fe2000001080b */
[-CC-:B------:R-:W-:Y:S01]  /*1a0a0*/  FFMA.FTZ R173, R129, R0.reuse, -R11.reuse ;  /* 0x0000000081ad7223 */ /* 0x180fe2000001080b */
[-CC-:B------:R-:W-:Y:S01]  /*1a0b0*/  FFMA.FTZ R125, R149, R0.reuse, -R11.reuse ;  /* 0x00000000957d7223 */ /* 0x180fe2000001080b */
[-CC-:B------:R-:W-:Y:S01]  /*1a0c0*/  FFMA.FTZ R172, R152, R0.reuse, -R11.reuse ;  /* 0x0000000098ac7223 */ /* 0x180fe2000001080b */
[-CC-:B------:R-:W-:Y:S01]  /*1a0d0*/  FFMA.FTZ R174, R156, R0.reuse, -R11.reuse ;  /* 0x000000009cae7223 */ /* 0x180fe2000001080b */
[-CC-:B------:R-:W-:Y:S01]  /*1a0e0*/  FFMA.FTZ R129, R157, R0.reuse, -R11.reuse ;  /* 0x000000009d817223 */ /* 0x180fe2000001080b */
[----:B------:R-:W-:Y:S01]  /*1a0f0*/  FFMA.FTZ R11, R165, R0, -R11 ;  /* 0x00000000a50b7223 */ /* 0x000fe2000001080b */
[----:B------:R-:W-:Y:S01]  /*1a100*/  WARPGROUP.ARRIVE ;  /* 0x00000000000079c5 */ /* 0x000fe20000000000 */
[----:B------:R-:W-:Y:S08]  /*1a110*/  MUFU.EX2 R175, R175 ;  /* 0x000000af00af7308 */ /* 0x000ff00000000800 */
[----:B------:R0:W1:Y:S08]  /*1a120*/  MUFU.EX2 R13, R11 ;  /* 0x0000000b000d7308 */ /* 0x0000700000000800 */
[----:B------:R-:W2:Y:S01]  /*1a130*/  MUFU.EX2 R173, R173 ;  /* 0x000000ad00ad7308 */ /* 0x000ea20000000800 */
[----:B0-----:R-:W-:-:S04]  /*1a140*/  MOV R11, 0x40000040 ;  /* 0x40000040000b7802 */ /* 0x001fc80000000f00 */
[----:B------:R-:W-:Y:S01]  /*1a150*/  R2UR UR7, R11 ;  /* 0x000000000b0772ca */ /* 0x000fe200000e0000 */
[----:B------:R-:W-:Y:S02]  /*1a160*/  FFMA.FTZ R11, R143, R0, -R137 ;  /* 0x000000008f0b7223 */ /* 0x000fe40000010889 */
[----:B------:R-:W-:Y:S08]  /*1a170*/  MUFU.EX2 R125, R125 ;  /* 0x0000007d007d7308 */ /* 0x000ff00000000800 */
[----:B------:R-:W0:Y:S02]  /*1a180*/  MUFU.EX2 R11, R11 ;  /* 0x0000000b000b7308 */ /* 0x000e240000000800 */
[----:B------:R-:W-:Y:S06]  /*1a190*/  HGMMA.64x192x16.F32 R24, R168, gdesc[UR4].tnspB, R24, gsb0 ;  /* 0x42e00004a8187df0 */ /* 0x000fec0008000818 */
[----:B------:R-:W-:Y:S08]  /*1a1a0*/  MUFU.EX2 R172, R172 ;  /* 0x000000ac00ac7308 */ /* 0x000ff00000000800 */
[----:B------:R-:W-:Y:S08]  /*1a1b0*/  MUFU.EX2 R174, R174 ;  /* 0x000000ae00ae7308 */ /* 0x000ff00000000800 */
[----:B------:R-:W-:Y:S01]  /*1a1c0*/  MUFU.EX2 R129, R129 ;  /* 0x0000008100817308 */ /* 0x000fe20000000800 */
[----:B------:R-:W-:-:S02]  /*1a1d0*/  WARPGROUP.DEPBAR.LE gsb0, 0x0 ;  /* 0x00008000000079c5 */ /* 0x000fc40000010000 */
[----:B------:R3:W-:Y:S01]  /*1a1e0*/  @!P1 SYNCS.ARRIVE.TRANS64.RED.A1T0 RZ, [R130+URZ], RZ ;  /* 0x000000ff82ff99a7 */ /* 0x0007e2000810043f */
[----:B------:R-:W-:Y:S02]  /*1a1f0*/  F2FP.F16.F32.PACK_AB R168, R132, R12 ;  /* 0x0000000c84a8723e */ /* 0x000fe400000000ff */
[----:B-1----:R-:W-:Y:S02]  /*1a200*/  F2FP.F16.F32.PACK_AB R170, R13, R136 ;  /* 0x000000880daa723e */ /* 0x002fe400000000ff */
[----:B------:R-:W-:Y:S01]  /*1a210*/  F2FP.F16.F32.PACK_AB R169, R163, R162 ;  /* 0x000000a2a3a9723e */ /* 0x000fe200000000ff */
[----:B---3--:R-:W-:Y:S01]  /*1a220*/  FADD.FTZ R130, R190, R131 ;  /* 0x00000083be827221 */ /* 0x008fe20000010000 */
[----:B------:R1:W-:Y:S01]  /*1a230*/  @!P1 SYNCS.ARRIVE.TRANS64.RED.A1T0 RZ, [R15+URZ], RZ ;  /* 0x000000ff0fff99a7 */ /* 0x0003e2000810043f */
[C---:B------:R-:W-:Y:S02]  /*1a240*/  F2FP.F16.F32.PACK_AB R190, R175.reuse, R190 ;  /* 0x000000beafbe723e */ /* 0x040fe400000000ff */
[----:B------:R-:W-:-:S02]  /*1a250*/  FADD.FTZ R131, R175, R130 ;  /* 0x00000082af837221 */ /* 0x000fc40000010000 */
[----:B------:R-:W-:Y:S02]  /*1a260*/  MUFU.EX2 R175, R159 ;  /* 0x0000009f00af7308 */ /* 0x000fe40000000800 */
[----:B------:R-:W-:Y:S01]  /*1a270*/  FADD.FTZ R130, R184, R131 ;  /* 0x00000083b8827221 */ /* 0x000fe20000010000 */
[----:B------:R-:W-:Y:S01]  /*1a280*/  FADD.FTZ R131, R185, R6 ;  /* 0x00000006b9837221 */ /* 0x000fe20000010000 */
[-C--:B-1----:R-:W-:Y:S01]  /*1a290*/  FFMA.FTZ R15, R155, R0.reuse, -R137 ;  /* 0x000000009b0f7223 */ /* 0x082fe20000010889 */
[C---:B------:R-:W-:Y:S01]  /*1a2a0*/  F2FP.F16.F32.PACK_AB R185, R126.reuse, R185 ;  /* 0x000000b97eb9723e */ /* 0x040fe200000000ff */
[----:B--2---:R-:W-:Y:S01]  /*1a2b0*/  FADD.FTZ R135, R173, R130 ;  /* 0x00000082ad877221 */ /* 0x004fe20000010000 */
[----:B------:R-:W-:Y:S01]  /*1a2c0*/  FADD.FTZ R130, R126, R131 ;  /* 0x000000837e827221 */ /* 0x000fe20000010000 */
[----:B------:R-:W-:Y:S01]  /*1a2d0*/  MUFU.EX2 R6, R154 ;  /* 0x0000009a00067308 */ /* 0x000fe20000000800 */
[----:B------:R-:W-:Y:S01]  /*1a2e0*/  FFMA.FTZ R137, R167, R0, -R137 ;  /* 0x00000000a7897223 */ /* 0x000fe20000010889 */
[----:B------:R-:W-:Y:S01]  /*1a2f0*/  FADD.FTZ R134, R186, R135 ;  /* 0x00000087ba867221 */ /* 0x000fe20000010000 */
[----:B------:R-:W-:Y:S01]  /*1a300*/  FADD.FTZ R130, R187, R130 ;  /* 0x00000082bb827221 */ /* 0x000fe20000010000 */
[----:B------:R-:W-:-:S02]  /*1a310*/  F2FP.F16.F32.PACK_AB R186, R21, R186 ;  /* 0x000000ba15ba723e */ /* 0x000fc400000000ff */
[----:B------:R-:W-:Y:S01]  /*1a320*/  FADD.FTZ R131, R21, R134 ;  /* 0x0000008615837221 */ /* 0x000fe20000010000 */
[----:B------:R-:W-:Y:S01]  /*1a330*/  FADD.FTZ R130, R127, R130 ;  /* 0x000000827f827221 */ /* 0x000fe20000010000 */
[----:B------:R-:W1:Y:S01]  /*1a340*/  MUFU.EX2 R15, R15 ;  /* 0x0000000f000f7308 */ /* 0x000e620000000800 */
[----:B------:R-:W-:Y:S01]  /*1a350*/  F2FP.F16.F32.PACK_AB R184, R173, R184 ;  /* 0x000000b8adb8723e */ /* 0x000fe200000000ff */
[----:B------:R-:W-:Y:S01]  /*1a360*/  FADD.FTZ R131, R180, R131 ;  /* 0x00000083b4837221 */ /* 0x000fe20000010000 */
[----:B------:R-:W-:Y:S01]  /*1a370*/  FADD.FTZ R135, R181, R130 ;  /* 0x00000082b5877221 */ /* 0x000fe20000010000 */
[----:B------:R-:W-:Y:S02]  /*1a380*/  F2FP.F16.F32.PACK_AB R181, R10, R181 ;  /* 0x000000b50ab5723e */ /* 0x000fe400000000ff */
[----:B------:R-:W-:Y:S01]  /*1a390*/  FADD.FTZ R131, R124, R131 ;  /* 0x000000837c837221 */ /* 0x000fe20000010000 */
[----:B------:R-:W-:Y:S01]  /*1a3a0*/  FADD.FTZ R130, R10, R135 ;  /* 0x000000870a827221 */ /* 0x000fe20000010000 */
[----:B------:R-:W2:Y:S01]  /*1a3b0*/  MUFU.EX2 R137, R137 ;  /* 0x0000008900897308 */ /* 0x000ea20000000800 */
[----:B------:R-:W-:Y:S01]  /*1a3c0*/  F2FP.F16.F32.PACK_AB R187, R127, R187 ;  /* 0x000000bb7fbb723e */ /* 0x000fe200000000ff */
        /* <DEDUP_REMOVED lines=8> */
[C---:B------:R-:W-:Y:S02]  /*1a450*/  F2FP.F16.F32.PACK_AB R176, R120.reuse, R176 ;  /* 0x000000b078b0723e */ /* 0x040fe400000000ff */
[----:B------:R-:W-:Y:S01]  /*1a460*/  FADD.FTZ R131, R120, R131 ;  /* 0x0000008378837221 */ /* 0x000fe20000010000 */
[----:B------:R-:W-:Y:S01]  /*1a470*/  FADD.FTZ R122, R20, R123 ;  /* 0x0000007b147a7221 */ /* 0x000fe20000010000 */
[----:B-1----:R-:W-:-:S02]  /*1a480*/  F2FP.F16.F32.PACK_AB R173, R15, R6 ;  /* 0x000000060fad723e */ /* 0x002fc400000000ff */
        /* <DEDUP_REMOVED lines=17> */
[----:B------:R-:W-:Y:S01]  /*1a5a0*/  F2FP.F16.F32.PACK_AB R174, R129, R174 ;  /* 0x000000ae81ae723e */ /* 0x000fe200000000ff */
[----:B------:R-:W-:-:S02]  /*1a5b0*/  IMAD.MOV.U32 R10, RZ, RZ, R22 ;  /* 0x000000ffff0a7224 */ /* 0x000fc400078e0016 */
[----:B------:R-:W-:Y:S01]  /*1a5c0*/  FADD.FTZ R11, R12, R11 ;  /* 0x0000000b0c0b7221 */ /* 0x000fe20000010000 */
[----:B------:R-:W-:Y:S01]  /*1a5d0*/  FADD.FTZ R6, R162, R5 ;  /* 0x00000005a2067221 */ /* 0x000fe20000010000 */
[----:B------:R-:W-:Y:S01]  /*1a5e0*/  F2FP.F16.F32.PACK_AB R175, R175, R121 ;  /* 0x00000079afaf723e */ /* 0x000fe200000000ff */
[----:B------:R-:W-:Y:S02]  /*1a5f0*/  IMAD.MOV.U32 R12, RZ, RZ, R4 ;  /* 0x000000ffff0c7224 */ /* 0x000fe400078e0004 */
[----:B------:R-:W-:Y:S01]  /*1a600*/  FADD.FTZ R11, R132, R11 ;  /* 0x0000000b840b7221 */ /* 0x000fe20000010000 */
[----:B------:R-:W-:Y:S01]  /*1a610*/  FADD.FTZ R5, R163, R6 ;  /* 0x00000006a3057221 */ /* 0x000fe20000010000 */
[----:B--2---:R-:W-:Y:S02]  /*1a620*/  F2FP.F16.F32.PACK_AB R171, R137, R166 ;  /* 0x000000a689ab723e */ /* 0x004fe400000000ff */
[----:B------:R-:W-:Y:S01]  /*1a630*/  FADD.FTZ R6, R136, R11 ;  /* 0x0000000b88067221 */ /* 0x000fe20000010000 */
[----:B------:R-:W-:Y:S01]  /*1a640*/  FADD.FTZ R5, R166, R5 ;  /* 0x00000005a6057221 */ /* 0x000fe20000010000 */
[----:B------:R-:W-:-:S02]  /*1a650*/  IMAD.MOV.U32 R11, RZ, RZ, R23 ;  /* 0x000000ffff0b7224 */ /* 0x000fc400078e0017 */
[----:B------:R-:W-:Y:S01]  /*1a660*/  FADD.FTZ R6, R13, R6 ;  /* 0x000000060d067221 */ /* 0x000fe20000010000 */
[----:B------:R-:W-:Y:S01]  /*1a670*/  FADD.FTZ R5, R137, R5 ;  /* 0x0000000589057221 */ /* 0x000fe20000010000 */
[----:B------:R-:W-:Y:S01]  /*1a680*/  IMAD.MOV.U32 R13, RZ, RZ, R3 ;  /* 0x000000ffff0d7224 */ /* 0x000fe200078e0003 */
[----:B------:R-:W-:Y:S06]  /*1a690*/  @P2 BRA `(.L_x_5360) ;  /* 0xffffffdc00b02947 */ /* 0x000fec000383ffff */
[----:B------:R-:W-:Y:S05]  /*1a6a0*/  BSYNC B1 ;  /* 0x0000000000017941 */ /* 0x000fea0003800000 */
.L_x_5349:
[----:B------:R-:W-:Y:S05]  /*1a6b0*/  BSYNC B0 ;  /* 0x0000000000007941 */ /* 0x000fea0003800000 */
.L_x_5348:
[----:B------:R-:W-:Y:S01]  /*1a6c0*/  ISETP.GE.AND P2, PT, R7, R211, PT ;  /* 0x000000d30700720c */ /* 0x000fe20003f46270 */
[----:B------:R-:W-:-:S12]  /*1a6d0*/  BSSY B0, `(.L_x_5361) ;  /* 0x0000347000007945 */ /* 0x000fd80003800000 */
[----:B------:R-:W-:Y:S05]  /*1a6e0*/  @!P2 BRA `(.L_x_5362) ;  /* 0x000000340014a947 */ /* 0x000fea0003800000 */
[----:B------:R-:W-:Y:S01]  /*1a6f0*/  MOV R12, R3 ;  /* 0x00000003000c7202 */ /* 0x000fe20000000f00 */
[----:B------:R-:W-:Y:S02]  /*1a700*/  IMAD.MOV.U32 R13, RZ, RZ, R4 ;  /* 0x000000ffff0d7224 */ /* 0x000fe400078e0004 */
[----:B------:R-:W-:Y:S02]  /*1a710*/  IMAD.MOV.U32 R11, RZ, RZ, R23 ;  /* 0x000000ffff0b7224 */ /* 0x000fe400078e0017 */
[----:B------:R-:W-:-:S07]  /*1a720*/  IMAD.MOV.U32 R10, RZ, RZ, R22 ;  /* 0x000000ffff0a7224 */ /* 0x000fce00078e0016 */
.L_x_5381:
        /* <DEDUP_REMOVED lines=8> */
.L_x_5363:
[----:B------:R-:W-:Y:S01]  /*1a7b0*/  IMAD R3, R22, 0x8, R16 ;  /* 0x0000000816037824 */ /* 0x000fe200078e0210 */
[----:B------:R-:W-:-:S04]  /*1a7c0*/  SHF.L.U32 R4, R23, 0x1f, RZ ;  /* 0x0000001f17047819 */ /* 0x000fc800000006ff */
[----:B------:R1:W2:Y:S01]  /*1a7d0*/  SYNCS.PHASECHK.TRANS64.TRYWAIT P2, [R3+URZ+0x30830], R4 ;  /* 0x03083004030075a7 */ /* 0x0002a2000804017f */
[----:B------:R-:W-:Y:S05]  /*1a7e0*/  @!P0 BRA `(.L_x_5364) ;  /* 0x0000000000048947 */ /* 0x000fea0003800000 */
[----:B------:R-:W-:Y:S01]  /*1a7f0*/  BPT.TRAP 0x1 ;  /* 0x000000040000795c */ /* 0x000fe20000300000 */
.L_x_5364:
[----:B------:R-:W-:Y:S01]  /*1a800*/  IMAD R122, R22, 0x900, R8 ;  /* 0x00000900167a7824 */ /* 0x000fe200078e0208 */
[----:B------:R-:W-:Y:S03]  /*1a810*/  BSSY B1, `(.L_x_5365) ;  /* 0x0000006000017945 */ /* 0x000fe60003800000 */
[C---:B------:R-:W-:Y:S02]  /*1a820*/  VIADD R20, R122.reuse, 0x2 ;  /* 0x000000027a147836 */ /* 0x040fe40000000000 */
[----:B------:R-:W-:Y:S01]  /*1a830*/  VIADD R121, R122, 0x4 ;  /* 0x000000047a797836 */ /* 0x000fe20000000000 */
[----:B--2---:R-:W-:Y:S06]  /*1a840*/  @P2 BRA `(.L_x_5366) ;  /* 0x0000000000082947 */ /* 0x004fec0003800000 */
[----:B------:R-:W2:Y:S02]  /*1a850*/  SYNCS.PHASECHK.TRANS64.TRYWAIT P2, [R3+URZ+0x30830], R4 ;  /* 0x03083004030075a7 */ /* 0x000ea4000804017f */
[----:B--2---:R-:W-:Y:S05]  /*1a860*/  @!P2 BRA `(.L_x_5367) ;  /* 0x000000fc00a8a947 */ /* 0x004fea0003800000 */
.L_x_5366:
[----:B------:R-:W-:Y:S05]  /*1a870*/  BSYNC B1 ;  /* 0x0000000000017941 */ /* 0x000fea0003800000 */
.L_x_5365:
        /* <DEDUP_REMOVED lines=48> */
[----:B------:R-:W-:Y:S01]  /*1ab80*/  IADD3 R2, R122, 0x306, RZ ;  /* 0x000003067a027810 */ /* 0x000fe20007ffe0ff */
[----:B-12---:R-:W-:Y:S01]  /*1ab90*/  IMAD.MOV.U32 R3, RZ, RZ, 0x40000040 ;  /* 0x40000040ff037424 */ /* 0x006fe200078e00ff */
[----:B------:R1:W-:Y:S02]  /*1aba0*/  STL.64 [R1+0x70], R10 ;  /* 0x0000700a01007387 */ /* 0x0003e40000100a00 */
[----:B------:R-:W-:-:S02]  /*1abb0*/  R2UR UR14, R2 ;  /* 0x00000000020e72ca */ /* 0x000fc400000e0000 */
[----:B------:R-:W-:Y:S01]  /*1abc0*/  R2UR UR15, R3 ;  /* 0x00000000030f72ca */ /* 0x000fe200000e0000 */
[----:B-1----:R-:W2:Y:S04]  /*1abd0*/  LDL.64 R10, [R1+0x30] ;  /* 0x00003000010a7983 */ /* 0x002ea80000100a00 */
[----:B------:R1:W-:Y:S04]  /*1abe0*/  STL.64 [R1+0x68], R6 ;  /* 0x0000680601007387 */ /* 0x0003e80000100a00 */
[----:B-1----:R-:W3:Y:S04]  /*1abf0*/  LDL.64 R6, [R1+0x28] ;  /* 0x0000280001067983 */ /* 0x002ee80000100a00 */
[----:B------:R1:W-:Y:S04]  /*1ac00*/  STL [R1+0x60], R5 ;  /* 0x0000600501007387 */ /* 0x0003e80000100800 */
[----:B------:R-:W4:Y:S01]  /*1ac10*/  LDL.64 R2, [R1+0x38] ;  /* 0x0000380001027983 */ /* 0x000f220000100a00 */
[----:B------:R-:W-:Y:S01]  /*1ac20*/  MOV R14, R122 ;  /* 0x0000007a000e7202 */ /* 0x000fe20000000f00 */
        /* <DEDUP_REMOVED lines=9> */
[----:B0-----:R-:W-:Y:S01]  /*1acc0*/  IMAD.MOV.U32 R15, RZ, RZ, 0x40000040 ;  /* 0x40000040ff0f7424 */ /* 0x001fe200078e00ff */
[----:B------:R-:W-:Y:S01]  /*1acd0*/  R2UR UR26, R20 ;  /* 0x00000000141a72ca */ /* 0x000fe200000e0000 */
[----:B------:R-:W-:Y:S01]  /*1ace0*/  VIADD R20, R122, 0x602 ;  /* 0x000006027a147836 */ /* 0x000fe20000000000 */
[----:B------:R-:W-:Y:S01]  /*1acf0*/  R2UR UR22, R14 ;  /* 0x000000000e1672ca */ /* 0x000fe200000e0000 */
[----:B------:R-:W-:Y:S01]  /*1ad00*/  VIADD R14, R122, 0x600 ;  /* 0x000006007a0e7836 */ /* 0x000fe20000000000 */
[----:B------:R-:W-:Y:S01]  /*1ad10*/  R2UR UR18, R120 ;  /* 0x00000000781272ca */ /* 0x000fe200000e0000 */
[C---:B------:R-:W-:Y:S01]  /*1ad20*/  VIADD R120, R122.reuse, 0x604 ;  /* 0x000006047a787836 */ /* 0x040fe20000000000 */
[----:B------:R-:W-:Y:S01]  /*1ad30*/  R2UR UR55, R15 ;  /* 0x000000000f3772ca */ /* 0x000fe200000e0000 */
[----:B------:R-:W-:Y:S01]  /*1ad40*/  IMAD.MOV.U32 R121, RZ, RZ, 0x40000040 ;  /* 0x40000040ff797424 */ /* 0x000fe200078e00ff */
[----:B-1----:R-:W3:Y:S01]  /*1ad50*/  LDL.64 R4, [R1+0x20] ;  /* 0x0000200001047983 */ /* 0x002ee20000100a00 */
[----:B------:R-:W-:-:S02]  /*1ad60*/  VIADD R122, R122, 0x606 ;  /* 0x000006067a7a7836 */ /* 0x000fc40000000000 */
[-C--:B------:R-:W-:Y:S01]  /*1ad70*/  FMUL.FTZ R24, R24, R9.reuse ;  /* 0x0000000918187220 */ /* 0x080fe20000410000 */
        /* <DEDUP_REMOVED lines=14> */
[----:B------:R-:W-:Y:S01]  /*1ae60*/  R2UR UR51, R21 ;  /* 0x00000000153372ca */ /* 0x000fe200000e0000 */
[-C--:B------:R-:W-:Y:S01]  /*1ae70*/  FMUL.FTZ R36, R36, R9.reuse ;  /* 0x0000000924247220 */ /* 0x080fe20000410000 */
[----:B------:R-:W-:Y:S01]  /*1ae80*/  R2UR UR35, R15 ;  /* 0x000000000f2372ca */ /* 0x000fe200000e0000 */
[-C--:B------:R-:W-:Y:S01]  /*1ae90*/  FMUL.FTZ R37, R37, R9.reuse ;  /* 0x0000000925257220 */ /* 0x080fe20000410000 */
[----:B------:R-:W-:Y:S01]  /*1aea0*/  R2UR UR27, R21 ;  /* 0x00000000151b72ca */ /* 0x000fe200000e0000 */
[----:B------:R-:W-:Y:S01]  /*1aeb0*/  HGMMA.64x96x16.F32 R120, gdesc[UR52], RZ, !UPT, gsb0 ;  /* 0x01600000347879f0 */ /* 0x000fe2000c0008ff */
        /* <DEDUP_REMOVED lines=43> */
[----:B------:R-:W-:Y:S01]  /*1b170*/  HGMMA.64x96x16.F32 R120, gdesc[UR48], R120, gsb0 ;  /* 0x01600000307879f0 */ /* 0x000fe20008000878 */
[----:B------:R-:W-:Y:S02]  /*1b180*/  R2UR UR6, R20 ;  /* 0x00000000140672ca */ /* 0x000fe400000e0000 */
[----:B------:R-:W-:Y:S02]  /*1b190*/  R2UR UR7, R21 ;  /* 0x00000000150772ca */ /* 0x000fe400000e0000 */
[----:B------:R-:W3:Y:S01]  /*1b1a0*/  LDL.64 R20, [R1+0x18] ;  /* 0x0000180001147983 */ /* 0x000ee20000100a00 */
[----:B------:R-:W-:Y:S02]  /*1b1b0*/  WARPGROUP.DEPBAR.LE gsb0, 0x0 ;  /* 0x00008000000079c5 */ /* 0x000fe40000010000 */
[----:B------:R-:W-:Y:S01]  /*1b1c0*/  WARPGROUP.ARRIVE ;  /* 0x00000000000079c5 */ /* 0x000fe20000000000 */
[----:B----4-:R-:W-:Y:S02]  /*1b1d0*/  R2UR UR32, R2 ;  /* 0x00000000022072ca */ /* 0x010fe400000e0000 */
[----:B------:R-:W-:-:S02]  /*1b1e0*/  R2UR UR33, R3 ;  /* 0x00000000032172ca */ /* 0x000fc400000e0000 */
[----:B--2---:R-:W-:Y:S01]  /*1b1f0*/  R2UR UR28, R10 ;  /* 0x000000000a1c72ca */ /* 0x004fe200000e0000 */
[----:B------:R-:W2:Y:S10]  /*1b200*/  LDL.64 R2, [R1+0x8] ;  /* 0x0000080001027983 */ /* 0x000eb40000100a00 */
[----:B------:R-:W-:Y:S01]  /*1b210*/  HGMMA.64x96x16.F32 R120, gdesc[UR32], R120, gsb0 ;  /* 0x01600000207879f0 */ /* 0x000fe20008000878 */
[----:B------:R-:W-:-:S02]  /*1b220*/  R2UR UR29, R11 ;  /* 0x000000000b1d72ca */ /* 0x000fc400000e0000 */
[----:B------:R-:W-:Y:S02]  /*1b230*/  R2UR UR10, R14 ;  /* 0x000000000e0a72ca */ /* 0x000fe400000e0000 */
[----:B------:R-:W-:Y:S02]  /*1b240*/  R2UR UR11, R15 ;  /* 0x000000000f0b72ca */ /* 0x000fe400000e0000 */
[----:B------:R-:W4:Y:S01]  /*1b250*/  LDL.64 R14, [R1+0x10] ;  /* 0x00001000010e7983 */ /* 0x000f220000100a00 */
[----:B---3--:R-:W-:Y:S02]  /*1b260*/  R2UR UR24, R6 ;  /* 0x00000000061872ca */ /* 0x008fe400000e0000 */
[----:B------:R-:W-:Y:S01]  /*1b270*/  R2UR UR25, R7 ;  /* 0x00000000071972ca */ /* 0x000fe200000e0000 */
[----:B------:R0:W5:Y:S01]  /*1b280*/  LDL.LU.64 R10, [R1+0x70] ;  /* 0x00007000010a7983 */ /* 0x0001620000300a00 */
[----:B------:R-:W-:Y:S02]  /*1b290*/  R2UR UR20, R4 ;  /* 0x00000000041472ca */ /* 0x000fe400000e0000 */
[----:B------:R-:W-:Y:S01]  /*1b2a0*/  R2UR UR21, R5 ;  /* 0x00000000051572ca */ /* 0x000fe200000e0000 */
[----:B------:R0:W5:Y:S01]  /*1b2b0*/  LDL.LU.64 R6, [R1+0x68] ;  /* 0x0000680001067983 */ /* 0x0001620000300a00 */
[----:B------:R-:W-:Y:S01]  /*1b2c0*/  UMOV UR4, UR56 ;  /* 0x0000003800047c82 */ /* 0x000fe20008000000 */
[----:B------:R-:W-:-:S02]  /*1b2d0*/  UMOV UR5, UR57 ;  /* 0x0000003900057c82 */ /* 0x000fc40008000000 */
[----:B------:R0:W5:Y:S01]  /*1b2e0*/  LDL.LU R5, [R1+0x60] ;  /* 0x0000600001057983 */ /* 0x0001620000300800 */
[----:B------:R-:W-:Y:S02]  /*1b2f0*/  WARPGROUP.DEPBAR.LE gsb0, 0x0 ;  /* 0x00008000000079c5 */ /* 0x000fe40000010000 */
[----:B------:R-:W-:-:S06]  /*1b300*/  WARPGROUP.ARRIVE ;  /* 0x00000000000079c5 */ /* 0x000fcc0000000000 */
[----:B------:R-:W-:Y:S03]  /*1b310*/  HGMMA.64x96x16.F32 R120, gdesc[UR28], R120, gsb0 ;  /* 0x016000001c7879f0 */ /* 0x000fe60008000878 */
[----:B------:R-:W-:Y:S02]  /*1b320*/  WARPGROUP.DEPBAR.LE gsb0, 0x0 ;  /* 0x00008000000079c5 */ /* 0x000fe40000010000 */
[----:B------:R-:W-:-:S06]  /*1b330*/  WARPGROUP.ARRIVE ;  /* 0x00000000000079c5 */ /* 0x000fcc0000000000 */
[----:B------:R-:W-:Y:S01]  /*1b340*/  HGMMA.64x96x16.F32 R120, gdesc[UR24], R120, gsb0 ;  /* 0x01600000187879f0 */ /* 0x000fe20008000878 */
[----:B------:R-:W-:Y:S02]  /*1b350*/  R2UR UR16, R20 ;  /* 0x00000000141072ca */ /* 0x000fe400000e0000 */
[----:B------:R-:W-:Y:S01]  /*1b360*/  R2UR UR17, R21 ;  /* 0x00000000151172ca */ /* 0x000fe200000e0000 */
[----:B------:R-:W-:Y:S02]  /*1b370*/  WARPGROUP.DEPBAR.LE gsb0, 0x0 ;  /* 0x00008000000079c5 */ /* 0x000fe40000010000 */
[----:B------:R-:W-:-:S06]  /*1b380*/  WARPGROUP.ARRIVE ;  /* 0x00000000000079c5 */ /* 0x000fcc0000000000 */
[----:B------:R-:W-:Y:S01]  /*1b390*/  HGMMA.64x96x16.F32 R120, gdesc[UR20], R120, gsb0 ;  /* 0x01600000147879f0 */ /* 0x000fe20008000878 */
[----:B----4-:R-:W-:Y:S02]  /*1b3a0*/  R2UR UR12, R14 ;  /* 0x000000000e0c72ca */ /* 0x010fe400000e0000 */
[----:B------:R-:W-:Y:S01]  /*1b3b0*/  R2UR UR13, R15 ;  /* 0x000000000f0d72ca */ /* 0x000fe200000e0000 */
[----:B------:R-:W-:Y:S02]  /*1b3c0*/  WARPGROUP.DEPBAR.LE gsb0, 0x0 ;  /* 0x00008000000079c5 */ /* 0x000fe40000010000 */
[----:B------:R-:W-:-:S06]  /*1b3d0*/  WARPGROUP.ARRIVE ;  /* 0x00000000000079c5 */ /* 0x000fcc0000000000 */
[----:B------:R-:W-:Y:S01]  /*1b3e0*/  HGMMA.64x96x16.F32 R120, gdesc[UR16], R120, gsb0 ;  /* 0x01600000107879f0 */ /* 0x000fe20008000878 */
[----:B--2---:R-:W-:Y:S02]  /*1b3f0*/  R2UR UR8, R2 ;  /* 0x00000000020872ca */ /* 0x004fe400000e0000 */
        /* <DEDUP_REMOVED lines=19> */
.L_x_5368:
[----:B-----5:R-:W-:Y:S01]  /*1b530*/  SHF.L.U32 R2, R11, 0x1f, RZ ;  /* 0x0000001f0b027819 */ /* 0x020fe200000006ff */
[----:B------:R-:W-:-:S04]  /*1b540*/  IMAD R14, R10, 0x8, R16 ;  /* 0x000000080a0e7824 */ /* 0x000fc800078e0210 */
[----:B------:R0:W1:Y:S01]  /*1b550*/  SYNCS.PHASECHK.TRANS64.TRYWAIT P2, [R14+URZ+0x30850], R2 ;  /* 0x030850020e0075a7 */ /* 0x000062000804017f */
[----:B------:R-:W-:Y:S05]  /*1b560*/  @!P0 BRA `(.L_x_5369) ;  /* 0x0000000000048947 */ /* 0x000fea0003800000 */
[----:B------:R-:W-:Y:S01]  /*1b570*/  BPT.TRAP 0x1 ;  /* 0x000000040000795c */ /* 0x000fe20000300000 */
.L_x_5369:
[----:B------:R-:W-:Y:S04]  /*1b580*/  BSSY B1, `(.L_x_5370) ;  /* 0x0000004000017945 */ /* 0x000fe80003800000 */
[----:B-1----:R-:W-:Y:S05]  /*1b590*/  @P2 BRA `(.L_x_5371) ;  /* 0x0000000000082947 */ /* 0x002fea0003800000 */
[----:B------:R-:W1:Y:S02]  /*1b5a0*/  SYNCS.PHASECHK.TRANS64.TRYWAIT P2, [R14+URZ+0x30850], R2 ;  /* 0x030850020e0075a7 */ /* 0x000e64000804017f */
[----:B-1----:R-:W-:Y:S05]  /*1b5b0*/  @!P2 BRA `(.L_x_5372) ;  /* 0x000000f00068a947 */ /* 0x002fea0003800000 */
.L_x_5371:
[----:B------:R-:W-:Y:S05]  /*1b5c0*/  BSYNC B1 ;  /* 0x0000000000017941 */ /* 0x000fea0003800000 */
.L_x_5370:
[----:B01----:R-:W-:Y:S01]  /*1b5d0*/  IADD3 R2, R16, 0x400, RZ ;  /* 0x0000040010027810 */ /* 0x003fe20007ffe0ff */
[----:B------:R-:W-:Y:S01]  /*1b5e0*/  IMAD.MOV.U32 R3, RZ, RZ, 0x40000040 ;  /* 0x40000040ff037424 */ /* 0x000fe200078e00ff */
[----:B------:R-:W-:Y:S01]  /*1b5f0*/  WARPGROUP.ARRIVE ;  /* 0x00000000000079c5 */ /* 0x000fe20000000000 */
[----:B------:R-:W-:Y:S01]  /*1b600*/  IMAD.MOV.U32 R11, RZ, RZ, 0x40000040 ;  /* 0x40000040ff0b7424 */ /* 0x000fe200078e00ff */
[----:B------:R-:W-:Y:S01]  /*1b610*/  SHF.R.U32.HI R2, RZ, 0x4, R2 ;  /* 0x00000004ff027819 */ /* 0x000fe20000011602 */
[----:B------:R-:W0:Y:S01]  /*1b620*/  LDC R4, c[0x0][0x448] ;  /* 0x00011200ff047b82 */ /* 0x000e220000000800 */
[----:B------:R-:W-:Y:S01]  /*1b630*/  R2UR UR7, R3 ;  /* 0x00000000030772ca */ /* 0x000fe200000e0000 */
[----:B------:R-:W-:Y:S01]  /*1b640*/  IMAD.MOV.U32 R3, RZ, RZ, 0x40000040 ;  /* 0x40000040ff037424 */ /* 0x000fe200078e00ff */
[----:B------:R-:W-:Y:S01]  /*1b650*/  LOP3.LUT R2, R2, 0x3fff, RZ, 0xc0, !PT ;  /* 0x00003fff02027812 */ /* 0x000fe200078ec0ff */
[----:B------:R-:W-:Y:S01]  /*1b660*/  IMAD R20, R7, -0x60, RZ ;  /* 0xffffffa007147824 */ /* 0x000fe200078e02ff */
[----:B------:R-:W-:Y:S01]  /*1b670*/  ULDC UR4, c[0x0][0x9dc] ;  /* 0x0002770000047ab9 */ /* 0x000fe20000000800 */
[----:B------:R-:W-:Y:S01]  /*1b680*/  @!P1 IMAD R0, R0, 0x8, R16 ;  /* 0x0000000800009824 */ /* 0x000fe200078e0210 */
[----:B------:R-:W-:Y:S01]  /*1b690*/  LOP3.LUT R2, R2, 0x3000000, RZ, 0xfc, !PT ;  /* 0x0300000002027812 */ /* 0x000fe200078efcff */
[----:B------:R-:W-:-:S02]  /*1b6a0*/  ULOP3.LUT UR4, URZ, UR4, URZ, 0x33, !UPT ;  /* 0x000000043f047292 */ /* 0x000fc4000f8e333f */
[----:B------:R-:W-:Y:S01]  /*1b6b0*/  @!P1 VIADD R0, R0, 0x30840 ;  /* 0x0003084000009836 */ /* 0x000fe20000000000 */
[----:B------:R-:W-:Y:S01]  /*1b6c0*/  ULDC UR5, c[0x0][0x9e0] ;  /* 0x0002780000057ab9 */ /* 0x000fe20000000800 */
[----:B------:R-:W-:-:S03]  /*1b6d0*/  IMAD R2, R10, 0x900, R2 ;  /* 0x000009000a027824 */ /* 0x000fc600078e0202 */
[----:B------:R-:W-:Y:S01]  /*1b6e0*/  @!P1 PRMT R0, RZ, 0x654, R0 ;  /* 0x00000654ff009816 */ /* 0x000fe20000000000 */
[C---:B------:R-:W-:Y:S01]  /*1b6f0*/  VIADD R10, R2.reuse, 0x80 ;  /* 0x00000080020a7836 */ /* 0x040fe20000000000 */
[----:B------:R-:W-:Y:S02]  /*1b700*/  R2UR UR6, R2 ;  /* 0x00000000020672ca */ /* 0x000fe400000e0000 */
[----:B0-----:R-:W-:Y:S01]  /*1b710*/  ISETP.NE.AND P2, PT, R4, 0x1, PT ;  /* 0x000000010400780c */ /* 0x001fe20003f45270 */
[----:B------:R-:W-:-:S10]  /*1b720*/  IMAD.IADD R4, R213, 0x1, R209 ;  /* 0x00000001d5047824 */ /* 0x000fd400078e02d1 */
        /* <DEDUP_REMOVED lines=18> */
[C---:B------:R-:W-:Y:S01]  /*1b850*/  IADD3 R10, R2.reuse, 0x200, RZ ;  /* 0x00000200020a7810 */ /* 0x040fe20007ffe0ff */
        /* <DEDUP_REMOVED lines=11> */
[----:B------:R-:W0:Y:S08]  /*1b910*/  @P2 LDC R2, c[0x0][0x450] ;  /* 0x00011400ff022b82 */ /* 0x000e300000000800 */
[----:B------:R-:W1:Y:S02]  /*1b920*/  @P2 LDC R3, c[0x0][0x44c] ;  /* 0x00011300ff032b82 */ /* 0x000e640000000800 */
[----:B-1----:R-:W-:-:S05]  /*1b930*/  @P2 IMAD.HI.U32 R3, R4, R3, RZ ;  /* 0x0000000304032227 */ /* 0x002fca00078e00ff */
[----:B0-----:R-:W-:Y:S01]  /*1b940*/  @P2 SHF.R.U32.HI R4, RZ, R2, R3 ;  /* 0x00000002ff042219 */ /* 0x001fe20000011603 */
[----:B------:R-:W-:Y:S01]  /*1b950*/  VIADD R3, R20, 0x1 ;  /* 0x0000000114037836 */ /* 0x000fe20000000000 */
[----:B------:R-:W-:-:S03]  /*1b960*/  ISETP.GE.AND P2, PT, R227, 0x1, PT ;  /* 0x00000001e300780c */ /* 0x000fc60003f46270 */
[----:B------:R-:W0:Y:S01]  /*1b970*/  SHFL.IDX PT, R21, R4, RZ, 0x1c1f ;  /* 0x001c1fff04157589 */ /* 0x000e2200000e0000 */
[----:B------:R-:W-:-:S05]  /*1b980*/  IMAD R3, R212, -0x2, R3 ;  /* 0xfffffffed4037824 */ /* 0x000fca00078e0203 */
[----:B------:R-:W-:-:S04]  /*1b990*/  IADD3 R11, -R194, R3, R196 ;  /* 0x00000003c20b7210 */ /* 0x000fc80007ffe1c4 */
[C---:B------:R-:W-:Y:S01]  /*1b9a0*/  IADD3 R15, R11.reuse, UR5, RZ ;  /* 0x000000050b0f7c10 */ /* 0x040fe2000fffe0ff */
[----:B------:R-:W-:-:S04]  /*1b9b0*/  VIADD R11, R11, UR4 ;  /* 0x000000040b0b7c36 */ /* 0x000fc80008000000 */
[--C-:B0-----:R-:W-:Y:S02]  /*1b9c0*/  IMAD.IADD R10, R15, 0x1, R21.reuse ;  /* 0x000000010f0a7824 */ /* 0x101fe400078e0215 */
[----:B------:R-:W-:Y:S01]  /*1b9d0*/  IMAD.IADD R9, R11, 0x1, R21 ;  /* 0x000000010b097824 */ /* 0x000fe200078e0215 */
[----:B------:R-:W-:Y:S02]  /*1b9e0*/  WARPGROUP.DEPBAR.LE gsb0, 0x0 ;  /* 0x00008000000079c5 */ /* 0x000fe40000010000 */
[----:B------:R-:W-:-:S06]  /*1b9f0*/  WARPGROUP.ARRIVE ;  /* 0x00000000000079c5 */ /* 0x000fcc0000000000 */
[----:B------:R-:W-:Y:S03]  /*1ba00*/  HGMMA.64x192x16.F32 R24, R168, gdesc[UR4].tnspB, R24, gsb0 ;  /* 0x42e00004a8187df0 */ /* 0x000fe60008000818 */
[----:B------:R-:W-:Y:S02]  /*1ba10*/  WARPGROUP.DEPBAR.LE gsb0, 0x0 ;  /* 0x00008000000079c5 */ /* 0x000fe40000010000 */
[----:B------:R0:W-:Y:S02]  /*1ba20*/  @!P1 SYNCS.ARRIVE.TRANS64.RED.A1T0 RZ, [R0+URZ], RZ ;  /* 0x000000ff00ff99a7 */ /* 0x0001e4000810043f */
[----:B0-----:R-:W-:Y:S01]  /*1ba30*/  VIADD R0, R3, 0xffffffff ;  /* 0xffffffff03007836 */ /* 0x001fe20000000000 */
        /* <DEDUP_REMOVED lines=13> */
.L_x_5375:
[----:B------:R-:W-:-:S05]  /*1bb10*/  IMAD.U32 R168, RZ, RZ, UR58 ;  /* 0x0000003affa87e24 */ /* 0x000fca000f8e00ff */
[----:B------:R-:W-:-:S13]  /*1bb20*/  ISETP.NE.AND P2, PT, R168, 0x1, PT ;  /* 0x00000001a800780c */ /* 0x000fda0003f45270 */
[----:B------:R-:W0:Y:S02]  /*1bb30*/  @P2 LDC.64 R2, c[0x0][0x9e8] ;  /* 0x00027a00ff022b82 */ /* 0x000e240000000a00 */
[----:B0-----:R-:W-:-:S05]  /*1bb40*/  @P2 IMAD.HI.U32 R2, R21, R2, RZ ;  /* 0x0000000215022227 */ /* 0x001fca00078e00ff */
[----:B------:R-:W-:-:S07]  /*1bb50*/  @P2 SHF.R.U32.HI R21, RZ, R3, R2 ;  /* 0x00000003ff152219 */ /* 0x000fce0000011602 */
.L_x_5376:
[----:B------:R-:W-:Y:S05]  /*1bb60*/  BSYNC B1 ;  /* 0x0000000000017941 */ /* 0x000fea0003800000 */
.L_x_5374:
[----:B------:R-:W-:-:S05]  /*1bb70*/  IMAD R21, R21, R168, R0 ;  /* 0x000000a815157224 */ /* 0x000fca00078e0200 */
[----:B------:R-:W-:Y:S02]  /*1bb80*/  VIADDMNMX R10, R21, R168, R10, PT ;  /* 0x000000a8150a7246 */ /* 0x000fe4000380010a */
[----:B------:R-:W-:-:S07]  /*1bb90*/  VIMNMX R9, R9, R21, !PT ;  /* 0x0000001509097248 */ /* 0x000fce0007fe0100 */
.L_x_5373:
        /* <DEDUP_REMOVED lines=13> */
[----:B------:R-:W-:Y:S02]  /*1bc70*/  ISETP.LT.OR P4, PT, R10, 0xa, P4 ;  /* 0x0000000a0a00780c */ /* 0x000fe40002781670 */
[----:B------:R-:W-:Y:S02]  /*1bc80*/  IADD3 R11, R11, R4, RZ ;  /* 0x000000040b0b7210 */ /* 0x000fe40007ffe0ff */
        /* <DEDUP_REMOVED lines=126> */
[----:B------:R-:W-:-:S13]  /*1c470*/  ISETP.GE.AND P6, PT, R227, 0x1, PT ;  /* 0x00000001e300780c */ /* 0x000fda0003fc6270 */
        /* <DEDUP_REMOVED lines=13> */
.L_x_5379:
[----:B------:R-:W-:-:S05]  /*1c550*/  IMAD.U32 R9, RZ, RZ, UR58 ;  /* 0x0000003aff097e24 */ /* 0x000fca000f8e00ff */
[----:B------:R-:W-:-:S13]  /*1c560*/  ISETP.NE.AND P6, PT, R9, 0x1, PT ;  /* 0x000000010900780c */ /* 0x000fda0003fc5270 */
[----:B------:R-:W0:Y:S02]  /*1c570*/  @P6 LDC.64 R2, c[0x0][0x9e8] ;  /* 0x00027a00ff026b82 */ /* 0x000e240000000a00 */
[----:B0-----:R-:W-:-:S05]  /*1c580*/  @P6 IMAD.HI.U32 R2, R4, R2, RZ ;  /* 0x0000000204026227 */ /* 0x001fca00078e00ff */
[----:B------:R-:W-:-:S07]  /*1c590*/  @P6 SHF.R.U32.HI R4, RZ, R3, R2 ;  /* 0x00000003ff046219 */ /* 0x000fce0000011602 */
.L_x_5380:
[----:B------:R-:W-:Y:S05]  /*1c5a0*/  BSYNC B1 ;  /* 0x0000000000017941 */ /* 0x000fea0003800000 */
.L_x_5378:
[----:B------:R-:W-:-:S05]  /*1c5b0*/  IMAD R0, R4, R9, R0 ;  /* 0x0000000904007224 */ /* 0x000fca00078e0200 */
[----:B------:R-:W-:Y:S02]  /*1c5c0*/  VIADDMNMX R15, R0, R9, R15, PT ;  /* 0x00000009000f7246 */ /* 0x000fe4000380010f */
[----:B------:R-:W-:-:S07]  /*1c5d0*/  VIMNMX R11, R11, R0, !PT ;  /* 0x000000000b0b7248 */ /* 0x000fce0007fe0100 */
.L_x_5377:
        /* <DEDUP_REMOVED lines=71> */
[----:B------:R-:W-:Y:S01]  /*1ca50*/  FMNMX.FTZ R2, R165, R0, !PT ;  /* 0x00000000a5027209 */ /* 0x000fe20007810000 */
[----:B------:R-:W-:Y:S01]  /*1ca60*/  IMAD.U32 R0, RZ, RZ, UR4 ;  /* 0x00000004ff007e24 */ /* 0x000fe2000f8e00ff */
        /* <DEDUP_REMOVED lines=22> */
[----:B------:R-:W-:-:S02]  /*1cbd0*/  @!P1 PRMT R14, RZ, 0x654, R14 ;  /* 0x00000654ff0e9816 */ /* 0x000fc4000000000e */
[----:B------:R-:W-:Y:S02]  /*1cbe0*/  FSEL R151, R151, -INF , !P2 ;  /* 0xff80000097977808 */ /* 0x000fe40005000000 */
[----:B------:R-:W-:Y:S01]  /*1cbf0*/  LOP3.LUT P2, RZ, R21, 0x100, RZ, 0xc0, !PT ;  /* 0x0000010015ff7812 */ /* 0x000fe2000784c0ff */
[----:B------:R1:W-:Y:S03]  /*1cc00*/  @!P1 SYNCS.ARRIVE.TRANS64.RED.A1T0 RZ, [R14+URZ], RZ ;  /* 0x000000ff0eff99a7 */ /* 0x0003e6000810043f */
[----:B------:R-:W-:-:S04]  /*1cc10*/  ISETP.GT.AND P2, PT, R11, 0x40, !P2 ;  /* 0x000000400b00780c */ /* 0x000fc80005744270 */
        /* <DEDUP_REMOVED lines=19> */
[----:B------:R-:W-:Y:S02]  /*1cd50*/  ISETP.GT.AND P2, PT, R11, RZ, !P6 ;  /* 0x000000ff0b00720c */ /* 0x000fe40007744270 */
        /* <DEDUP_REMOVED lines=44> */
[----:B------:R-:W-:Y:S01]  /*1d020*/  FSEL R132, R4, RZ, P2 ;  /* 0x000000ff04847208 */ /* 0x000fe20001000000 */
        /* <DEDUP_REMOVED lines=29> */
[----:B------:R-:W-:-:S06]  /*1d200*/  FADD.FTZ R9, -R132, R13 ;  /* 0x0000000d84097221 */ /* 0x000fcc0000010100 */
[----:B------:R-:W-:Y:S01]  /*1d210*/  MUFU.EX2 R15, R15 ;  /* 0x0000000f000f7308 */ /* 0x000fe20000000800 */
[C---:B------:R-:W-:Y:S01]  /*1d220*/  FSETP.NEU.FTZ.AND P2, PT, R3.reuse, -INF , PT ;  /* 0xff8000000300780b */ /* 0x040fe20003f5d000 */
[-C--:B------:R-:W-:Y:S01]  /*1d230*/  FMUL.FTZ R133, R3, R0.reuse ;  /* 0x0000000003857220 */ /* 0x080fe20000410000 */
[----:B------:R-:W-:-:S04]  /*1d240*/  FMUL.FTZ R9, R9, R0 ;  /* 0x0000000009097220 */ /* 0x000fc80000410000 */
[----:B------:R-:W-:Y:S01]  /*1d250*/  FSEL R133, R133, RZ, P2 ;  /* 0x000000ff85857208 */ /* 0x000fe20001000000 */
[----:B------:R-:W-:Y:S04]  /*1d260*/  MUFU.EX2 R178, R178 ;  /* 0x000000b200b27308 */ /* 0x000fe80000000800 */
[-CC-:B------:R-:W-:Y:S01]  /*1d270*/  FFMA.FTZ R191, R126, R0.reuse, -R133.reuse ;  /* 0x000000007ebf7223 */ /* 0x180fe20000010885 */
[-CC-:B------:R-:W-:Y:S01]  /*1d280*/  FFMA.FTZ R126, R131, R0.reuse, -R133.reuse ;  /* 0x00000000837e7223 */ /* 0x180fe20000010885 */
[----:B------:R-:W-:Y:S01]  /*1d290*/  FSEL R131, R3, RZ, P2 ;  /* 0x000000ff03837208 */ /* 0x000fe20001000000 */
[-CC-:B------:R-:W-:Y:S01]  /*1d2a0*/  FFMA.FTZ R189, R122, R0.reuse, -R133.reuse ;  /* 0x000000007abd7223 */ /* 0x180fe20000010885 */
[----:B------:R-:W0:Y:S01]  /*1d2b0*/  MUFU.EX2 R9, R9 ;  /* 0x0000000900097308 */ /* 0x000e220000000800 */
[-CC-:B------:R-:W-:Y:S01]  /*1d2c0*/  FFMA.FTZ R122, R123, R0.reuse, -R133.reuse ;  /* 0x000000007b7a7223 */ /* 0x180fe20000010885 */
[-CC-:B------:R-:W-:Y:S01]  /*1d2d0*/  FFMA.FTZ R123, R127, R0.reuse, -R133.reuse ;  /* 0x000000007f7b7223 */ /* 0x180fe20000010885 */
[----:B------:R-:W-:Y:S01]  /*1d2e0*/  FADD.FTZ R131, -R131, R12 ;  /* 0x0000000c83837221 */ /* 0x000fe20000010100 */
[-CC-:B------:R-:W-:Y:S01]  /*1d2f0*/  FFMA.FTZ R127, R135, R0.reuse, -R133.reuse ;  /* 0x00000000877f7223 */ /* 0x180fe20000010885 */
[-CC-:B------:R-:W-:Y:S01]  /*1d300*/  FFMA.FTZ R185, R130, R0.reuse, -R133.reuse ;  /* 0x0000000082b97223 */ /* 0x180fe20000010885 */
[-CC-:B------:R-:W-:Y:S01]  /*1d310*/  FFMA.FTZ R187, R134, R0.reuse, -R133.reuse ;  /* 0x0000000086bb7223 */ /* 0x180fe20000010885 */
[-C--:B------:R-:W-:Y:S01]  /*1d320*/  FMUL.FTZ R2, R131, R0.reuse ;  /* 0x0000000083027220 */ /* 0x080fe20000410000 */
[----:B------:R-:W-:Y:S01]  /*1d330*/  MUFU.EX2 R189, R189 ;  /* 0x000000bd00bd7308 */ /* 0x000fe20000000800 */
[-CC-:B------:R-:W-:Y:S01]  /*1d340*/  FFMA.FTZ R181, R138, R0.reuse, -R133.reuse ;  /* 0x000000008ab57223 */ /* 0x180fe20000010885 */
[-CC-:B------:R-:W-:Y:S01]  /*1d350*/  FFMA.FTZ R130, R139, R0.reuse, -R133.reuse ;  /* 0x000000008b827223 */ /* 0x180fe20000010885 */
[-CC-:B------:R-:W-:Y:S01]  /*1d360*/  FFMA.FTZ R183, R142, R0.reuse, -R133.reuse ;  /* 0x000000008eb77223 */ /* 0x180fe20000010885 */
[-CC-:B------:R-:W-:Y:S01]  /*1d370*/  FFMA.FTZ R143, R143, R0.reuse, -R133.reuse ;  /* 0x000000008f8f7223 */ /* 0x180fe20000010885 */
[-CC-:B------:R-:W-:Y:S01]  /*1d380*/  FFMA.FTZ R177, R146, R0.reuse, -R133.reuse ;  /* 0x0000000092b17223 */ /* 0x180fe20000010885 */
[-CC-:B------:R-:W-:Y:S01]  /*1d390*/  FFMA.FTZ R179, R150, R0.reuse, -R133.reuse ;  /* 0x0000000096b37223 */ /* 0x180fe20000010885 */
[--C-:B------:R-:W-:Y:S01]  /*1d3a0*/  FFMA.FTZ R173, R154, R0, -R133.reuse ;  /* 0x000000009aad7223 */ /* 0x100fe20000010885 */
[----:B------:R-:W2:Y:S01]  /*1d3b0*/  MUFU.EX2 R2, R2 ;  /* 0x0000000200027308 */ /* 0x000ea20000000800 */
[----:B0-----:R-:W-:Y:S01]  /*1d3c0*/  FFMA.FTZ R131, R9, R6, R188 ;  /* 0x0000000609837223 */ /* 0x001fe200000100bc */
[-CC-:B------:R-:W-:Y:S01]  /*1d3d0*/  FFMA.FTZ R155, R155, R0.reuse, -R133.reuse ;  /* 0x000000009b9b7223 */ /* 0x180fe20000010885 */
[-CC-:B------:R-:W-:Y:S01]  /*1d3e0*/  FFMA.FTZ R175, R158, R0.reuse, -R133.reuse ;  /* 0x000000009eaf7223 */ /* 0x180fe20000010885 */
[-C--:B------:R-:W-:Y:S01]  /*1d3f0*/  FFMA.FTZ R169, R162, R0.reuse, -R133 ;  /* 0x00000000a2a97223 */ /* 0x080fe20000010885 */
[----:B------:R-:W-:Y:S01]  /*1d400*/  FADD.FTZ R131, R10, R131 ;  /* 0x000000830a837221 */ /* 0x000fe20000010000 */
[-CC-:B------:R-:W-:Y:S01]  /*1d410*/  FFMA.FTZ R163, R163, R0.reuse, -R133.reuse ;  /* 0x00000000a3a37223 */ /* 0x180fe20000010885 */
[-C--:B------:R-:W-:Y:S01]  /*1d420*/  FFMA.FTZ R166, R166, R0.reuse, -R133 ;  /* 0x00000000a6a67223 */ /* 0x080fe20000010885 */
[----:B------:R-:W0:Y:S01]  /*1d430*/  MUFU.EX2 R122, R122 ;  /* 0x0000007a007a7308 */ /* 0x000e220000000800 */
[----:B------:R-:W-:Y:S01]  /*1d440*/  FADD.FTZ R135, R190, R131 ;  /* 0x00000083be877221 */ /* 0x000fe20000010000 */
[----:B------:R-:W-:Y:S01]  /*1d450*/  FFMA.FTZ R131, R147, R0, -R133 ;  /* 0x0000000093837223 */ /* 0x000fe20000010885 */
[----:B------:R-:W-:-:S02]  /*1d460*/  F2FP.F16.F32.PACK_AB R190, R20, R190 ;  /* 0x000000be14be723e */ /* 0x000fc400000000ff */
[----:B------:R-:W-:Y:S01]  /*1d470*/  FADD.FTZ R135, R20, R135 ;  /* 0x0000008714877221 */ /* 0x000fe20000010000 */
[----:B------:R-:W-:Y:S02]  /*1d480*/  F2FP.F16.F32.PACK_AB R188, R10, R188 ;  /* 0x000000bc0abc723e */ /* 0x000fe400000000ff */
[----:B------:R-:W3:Y:S01]  /*1d490*/  MUFU.EX2 R191, R191 ;  /* 0x000000bf00bf7308 */ /* 0x000ee20000000800 */
[----:B------:R-:W-:Y:S01]  /*1d4a0*/  FADD.FTZ R6, R184, R135 ;  /* 0x00000087b8067221 */ /* 0x000fe20000010000 */
[----:B--2---:R-:W-:Y:S01]  /*1d4b0*/  FFMA.FTZ R5, R2, R5, R189 ;  /* 0x0000000502057223 */ /* 0x004fe200000100bd */
[C---:B------:R-:W-:Y:S01]  /*1d4c0*/  ISETP.GT.AND P2, PT, R7.reuse, R211, PT ;  /* 0x000000d30700720c */ /* 0x040fe20003f44270 */
[----:B------:R-:W-:Y:S02]  /*1d4d0*/  VIADD R7, R7, 0xffffffff ;  /* 0xffffffff07077836 */ /* 0x000fe40000000000 */
[C---:B------:R-:W-:Y:S01]  /*1d4e0*/  FADD.FTZ R135, R21.reuse, R6 ;  /* 0x0000000615877221 */ /* 0x040fe20000010000 */
[----:B------:R-:W-:Y:S01]  /*1d4f0*/  F2FP.F16.F32.PACK_AB R184, R21, R184 ;  /* 0x000000b815b8723e */ /* 0x000fe200000000ff */
[----:B------:R-:W2:Y:S01]  /*1d500*/  MUFU.EX2 R123, R123 ;  /* 0x0000007b007b7308 */ /* 0x000ea20000000800 */
[----:B0-----:R-:W-:Y:S01]  /*1d510*/  FADD.FTZ R6, R122, R5 ;  /* 0x000000057a067221 */ /* 0x001fe20000010000 */
[----:B------:R-:W-:Y:S01]  /*1d520*/  FADD.FTZ R135, R186, R135 ;  /* 0x00000087ba877221 */ /* 0x000fe20000010000 */
[----:B------:R-:W-:Y:S01]  /*1d530*/  FFMA.FTZ R5, R151, R0, -R133 ;  /* 0x0000000097057223 */ /* 0x000fe20000010885 */
[----:B------:R-:W-:-:S02]  /*1d540*/  F2FP.F16.F32.PACK_AB R186, R120, R186 ;  /* 0x000000ba78ba723e */ /* 0x000fc400000000ff */
[----:B------:R-:W-:Y:S01]  /*1d550*/  FADD.FTZ R135, R120, R135 ;  /* 0x0000008778877221 */ /* 0x000fe20000010000 */
[----:B------:R-:W-:Y:S01]  /*1d560*/  F2FP.F16.F32.PACK_AB R189, R122, R189 ;  /* 0x000000bd7abd723e */ /* 0x000fe200000000ff */
[----:B------:R-:W0:Y:S01]  /*1d570*/  MUFU.EX2 R185, R185 ;  /* 0x000000b900b97308 */ /* 0x000e220000000800 */
[----:B---3--:R-:W-:Y:S01]  /*1d580*/  FADD.FTZ R6, R191, R6 ;  /* 0x00000006bf067221 */ /* 0x008fe20000010000 */
[----:B------:R-:W-:Y:S01]  /*1d590*/  FADD.FTZ R132, R180, R135 ;  /* 0x00000087b4847221 */ /* 0x000fe20000010000 */
[----:B------:R-:W-:-:S03]  /*1d5a0*/  F2FP.F16.F32.PACK_AB R180, R121, R180 ;  /* 0x000000b479b4723e */ /* 0x000fc600000000ff */
[----:B------:R-:W-:Y:S02]  /*1d5b0*/  FADD.FTZ R135, R121, R132 ;  /* 0x0000008479877221 */ /* 0x000fe40000010000 */
[----:B------:R-:W3:Y:S01]  /*1d5c0*/  MUFU.EX2 R126, R126 ;  /* 0x0000007e007e7308 */ /* 0x000ee20000000800 */
[----:B--2---:R-:W-:Y:S01]  /*1d5d0*/  FADD.FTZ R6, R123, R6 ;  /* 0x000000067b067221 */ /* 0x004fe20000010000 */
[----:B------:R-:W-:Y:S01]  /*1d5e0*/  FADD.FTZ R132, R182, R135 ;  /* 0x00000087b6847221 */ /* 0x000fe20000010000 */
[----:B------:R-:W-:Y:S02]  /*1d5f0*/  F2FP.F16.F32.PACK_AB R182, R11, R182 ;  /* 0x000000b60bb6723e */ /* 0x000fe400000000ff */
[----:B------:R-:W-:Y:S01]  /*1d600*/  F2FP.F16.F32.PACK_AB R191, R123, R191 ;  /* 0x000000bf7bbf723e */ /* 0x000fe200000000ff */
[----:B------:R-:W-:Y:S01]  /*1d610*/  FADD.FTZ R135, R11, R132 ;  /* 0x000000840b877221 */ /* 0x000fe20000010000 */
[----:B------:R-:W-:Y:S01]  /*1d620*/  FFMA.FTZ R132, R159, R0, -R133 ;  /* 0x000000009f847223 */ /* 0x000fe20000010885 */
[----:B------:R-:W2:Y:S01]  /*1d630*/  MUFU.EX2 R187, R187 ;  /* 0x000000bb00bb7308 */ /* 0x000ea20000000800 */
[----:B0-----:R-:W-:Y:S01]  /*1d640*/  FADD.FTZ R137, R185, R6 ;  /* 0x00000006b9897221 */ /* 0x001fe20000010000 */
[----:B------:R-:W-:Y:S01]  /*1d650*/  FADD.FTZ R134, R176, R135 ;  /* 0x00000087b0867221 */ /* 0x000fe20000010000 */
[----:B------:R-:W-:Y:S01]  /*1d660*/  F2FP.F16.F32.PACK_AB R176, R15, R176 ;  /* 0x000000b00fb0723e */ /* 0x000fe200000000ff */
[----:B------:R-:W-:-:S04]  /*1d670*/  FFMA.FTZ R133, R167, R0, -R133 ;  /* 0x00000000a7857223 */ /* 0x000fc80000010885 */
[----:B------:R-:W0:Y:S01]  /*1d680*/  MUFU.EX2 R127, R127 ;  /* 0x0000007f007f7308 */ /* 0x000e220000000800 */
[C---:B---3--:R-:W-:Y:S01]  /*1d690*/  FADD.FTZ R6, R126.reuse, R137 ;  /* 0x000000897e067221 */ /* 0x048fe20000010000 */
[----:B------:R-:W-:Y:S01]  /*1d6a0*/  FADD.FTZ R137, R15, R134 ;  /* 0x000000860f897221 */ /* 0x000fe20000010000 */
[----:B------:R-:W-:-:S03]  /*1d6b0*/  F2FP.F16.F32.PACK_AB R185, R126, R185 ;  /* 0x000000b97eb9723e */ /* 0x000fc600000000ff */
[----:B------:R-:W-:Y:S02]  /*1d6c0*/  FADD.FTZ R137, R178, R137 ;  /* 0x00000089b2897221 */ /* 0x000fe40000010000 */
        /* <DEDUP_REMOVED lines=17> */
[----:B------:R-:W-:Y:S01]  /*1d7e0*/  F2FP.F16.F32.PACK_AB R183, R12, R183 ;  /* 0x000000b70cb7723e */ /* 0x000fe200000000ff */
[----:B------:R-:W-:-:S05]  /*1d7f0*/  IMAD.MOV.U32 R12, RZ, RZ, R3 ;  /* 0x000000ffff0c7224 */ /* 0x000fca00078e0003 */
        /* <DEDUP_REMOVED lines=22> */
[----:B-1----:R-:W1:Y:S01]  /*1d960*/  MUFU.EX2 R14, R155 ;  /* 0x0000009b000e7308 */ /* 0x002e620000000800 */
[----:B0-----:R-:W-:-:S07]  /*1d970*/  FADD.FTZ R11, R173, R6 ;  /* 0x00000006ad0b7221 */ /* 0x001fce0000010000 */
[----:B------:R-:W0:Y:S01]  /*1d980*/  MUFU.EX2 R170, R170 ;  /* 0x000000aa00aa7308 */ /* 0x000e220000000800 */
[C---:B---3--:R-:W-:Y:S01]  /*1d990*/  FADD.FTZ R15, R129.reuse, R20 ;  /* 0x00000014810f7221 */ /* 0x048fe20000010000 */
[----:B------:R-:W-:-:S06]  /*1d9a0*/  F2FP.F16.F32.PACK_AB R168, R129, R168 ;  /* 0x000000a881a8723e */ /* 0x000fcc00000000ff */
[----:B------:R-:W2:Y:S01]  /*1d9b0*/  MUFU.EX2 R175, R175 ;  /* 0x000000af00af7308 */ /* 0x000ea20000000800 */
[C---:B-1----:R-:W-:Y:S01]  /*1d9c0*/  FADD.FTZ R6, R14.reuse, R11 ;  /* 0x0000000b0e067221 */ /* 0x042fe20000010000 */
[----:B------:R-:W-:-:S06]  /*1d9d0*/  F2FP.F16.F32.PACK_AB R173, R14, R173 ;  /* 0x000000ad0ead723e */ /* 0x000fcc00000000ff */
[----:B------:R-:W1:Y:S01]  /*1d9e0*/  MUFU.EX2 R13, R165 ;  /* 0x000000a5000d7308 */ /* 0x000e620000000800 */
[----:B0-----:R-:W-:-:S07]  /*1d9f0*/  FADD.FTZ R20, R170, R15 ;  /* 0x0000000faa147221 */ /* 0x001fce0000010000 */
[----:B------:R-:W0:Y:S01]  /*1da00*/  MUFU.EX2 R132, R132 ;  /* 0x0000008400847308 */ /* 0x000e220000000800 */
[----:B--2---:R-:W-:-:S07]  /*1da10*/  FADD.FTZ R11, R175, R6 ;  /* 0x00000006af0b7221 */ /* 0x004fce0000010000 */
[----:B------:R-:W2:Y:S01]  /*1da20*/  MUFU.EX2 R169, R169 ;  /* 0x000000a900a97308 */ /* 0x000ea20000000800 */
[C---:B-1----:R-:W-:Y:S01]  /*1da30*/  FADD.FTZ R6, R13.reuse, R20 ;  /* 0x000000140d067221 */ /* 0x042fe20000010000 */
[----:B------:R-:W-:Y:S02]  /*1da40*/  F2FP.F16.F32.PACK_AB R170, R13, R170 ;  /* 0x000000aa0daa723e */ /* 0x000fe400000000ff */
[----:B------:R-:W-:-:S04]  /*1da50*/  MOV R13, R4 ;  /* 0x00000004000d7202 */ /* 0x000fc80000000f00 */
[----:B------:R-:W1:Y:S01]  /*1da60*/  MUFU.EX2 R10, R163 ;  /* 0x000000a3000a7308 */ /* 0x000e620000000800 */
[C---:B0-----:R-:W-:Y:S01]  /*1da70*/  FADD.FTZ R20, R132.reuse, R11 ;  /* 0x0000000b84147221 */ /* 0x041fe20000010000 */
[----:B------:R-:W-:-:S06]  /*1da80*/  F2FP.F16.F32.PACK_AB R175, R132, R175 ;  /* 0x000000af84af723e */ /* 0x000fcc00000000ff */
[----:B------:R-:W0:Y:S01]  /*1da90*/  MUFU.EX2 R166, R166 ;  /* 0x000000a600a67308 */ /* 0x000e220000000800 */
[----:B--2---:R-:W-:-:S07]  /*1daa0*/  FADD.FTZ R11, R169, R20 ;  /* 0x00000014a90b7221 */ /* 0x004fce0000010000 */
[----:B------:R-:W2:Y:S01]  /*1dab0*/  MUFU.EX2 R133, R133 ;  /* 0x0000008500857308 */ /* 0x000ea20000000800 */
[C---:B-1----:R-:W-:Y:S01]  /*1dac0*/  FADD.FTZ R11, R10.reuse, R11 ;  /* 0x0000000b0a0b7221 */ /* 0x042fe20000010000 */
[----:B------:R-:W-:Y:S01]  /*1dad0*/  F2FP.F16.F32.PACK_AB R169, R10, R169 ;  /* 0x000000a90aa9723e */ /* 0x000fe200000000ff */
[----:B------:R-:W-:Y:S02]  /*1dae0*/  IMAD.MOV.U32 R10, RZ, RZ, R22 ;  /* 0x000000ffff0a7224 */ /* 0x000fe400078e0016 */
[----:B0-----:R-:W-:-:S04]  /*1daf0*/  FADD.FTZ R11, R166, R11 ;  /* 0x0000000ba60b7221 */ /* 0x001fc80000010000 */
[C---:B--2---:R-:W-:Y:S01]  /*1db00*/  FADD.FTZ R5, R133.reuse, R11 ;  /* 0x0000000b85057221 */ /* 0x044fe20000010000 */
[----:B------:R-:W-:Y:S01]  /*1db10*/  F2FP.F16.F32.PACK_AB R171, R133, R166 ;  /* 0x000000a685ab723e */ /* 0x000fe200000000ff */
[----:B------:R-:W-:Y:S01]  /*1db20*/  IMAD.MOV.U32 R11, RZ, RZ, R23 ;  /* 0x000000ffff0b7224 */ /* 0x000fe200078e0017 */
[----:B------:R-:W-:Y:S06]  /*1db30*/  @P2 BRA `(.L_x_5381) ;  /* 0xffffffc800fc2947 */ /* 0x000fec000383ffff */
.L_x_5362:
[----:B------:R-:W-:Y:S05]  /*1db40*/  BSYNC B0 ;  /* 0x0000000000007941 */ /* 0x000fea0003800000 */
.L_x_5361:
        /* <DEDUP_REMOVED lines=99> */
.L_x_5382:
[----:B------:R-:W-:Y:S01]  /*1e180*/  IMAD R12, R22, 0x8, R16 ;  /* 0x00000008160c7824 */ /* 0x000fe200078e0210 */
[----:B------:R-:W-:-:S04]  /*1e190*/  SHF.L.U32 R7, R23, 0x1f, RZ ;  /* 0x0000001f17077819 */ /* 0x000fc800000006ff */
[----:B------:R1:W2:Y:S01]  /*1e1a0*/  SYNCS.PHASECHK.TRANS64.TRYWAIT P2, [R12+URZ+0x30850], R7 ;  /* 0x030850070c0075a7 */ /* 0x0002a2000804017f */
[----:B------:R-:W-:Y:S05]  /*1e1b0*/  @!P0 BRA `(.L_x_5383) ;  /* 0x0000000000048947 */ /* 0x000fea0003800000 */
[----:B------:R-:W-:Y:S01]  /*1e1c0*/  BPT.TRAP 0x1 ;  /* 0x000000040000795c */ /* 0x000fe20000300000 */
.L_x_5383:
[----:B------:R-:W-:Y:S01]  /*1e1d0*/  VIADD R16, R16, 0x400 ;  /* 0x0000040010107836 */ /* 0x000fe20000000000 */
[----:B------:R-:W-:Y:S04]  /*1e1e0*/  BSSY B0, `(.L_x_5384) ;  /* 0x0000008000007945 */ /* 0x000fe80003800000 */
[----:B------:R-:W-:-:S04]  /*1e1f0*/  SHF.R.U32.HI R16, RZ, 0x4, R16 ;  /* 0x00000004ff107819 */ /* 0x000fc80000011610 */
[----:B------:R-:W-:-:S04]  /*1e200*/  LOP3.LUT R16, R16, 0x3fff, RZ, 0xc0, !PT ;  /* 0x00003fff10107812 */ /* 0x000fc800078ec0ff */
[----:B------:R-:W-:-:S05]  /*1e210*/  LOP3.LUT R9, R16, 0x3000000, RZ, 0xfc, !PT ;  /* 0x0300000010097812 */ /* 0x000fca00078efcff */
[----:B------:R-:W-:Y:S01]  /*1e220*/  IMAD R2, R22, 0x900, R9 ;  /* 0x0000090016027824 */ /* 0x000fe200078e0209 */
[----:B--2---:R-:W-:Y:S06]  /*1e230*/  @P2 BRA `(.L_x_5385) ;  /* 0x0000000000082947 */ /* 0x004fec0003800000 */
[----:B------:R-:W2:Y:S02]  /*1e240*/  SYNCS.PHASECHK.TRANS64.TRYWAIT P0, [R12+URZ+0x30850], R7 ;  /* 0x030850070c0075a7 */ /* 0x000ea4000800017f */
[----:B--2---:R-:W-:Y:S05]  /*1e250*/  @!P0 BRA `(.L_x_5386) ;  /* 0x000000c400548947 */ /* 0x004fea0003800000 */
.L_x_5385:
[----:B------:R-:W-:Y:S05]  /*1e260*/  BSYNC B0 ;  /* 0x0000000000007941 */ /* 0x000fea0003800000 */
.L_x_5384:
[----:B------:R-:W-:Y:S01]  /*1e270*/  IMAD.MOV.U32 R8, RZ, RZ, R2 ;  /* 0x000000ffff087224 */ /* 0x000fe200078e0002 */
[----:B------:R-:W-:Y:S01]  /*1e280*/  WARPGROUP.ARRIVE ;  /* 0x00000000000079c5 */ /* 0x000fe20000000000 */
[----:B------:R-:W-:Y:S01]  /*1e290*/  IMAD.MOV.U32 R9, RZ, RZ, 0x40000040 ;  /* 0x40000040ff097424 */ /* 0x000fe200078e00ff */
[----:B-12---:R-:W1:Y:S01]  /*1e2a0*/  SHFL.BFLY PT, R7, R6, 0x2, 0x1f ;  /* 0x0c401f0006077f89 */ /* 0x006e6200000e0000 */
[----:B------:R-:W-:Y:S01]  /*1e2b0*/  IADD3 R22, R22, 0x1, RZ ;  /* 0x0000000116167810 */ /* 0x000fe20007ffe0ff */
[----:B------:R-:W-:Y:S01]  /*1e2c0*/  VIADD R221, R221, 0x1 ;  /* 0x00000001dddd7836 */ /* 0x000fe20000000000 */
[----:B------:R-:W-:Y:S01]  /*1e2d0*/  R2UR UR6, R8 ;  /* 0x00000000080672ca */ /* 0x000fe200000e0000 */
[----:B------:R-:W-:Y:S01]  /*1e2e0*/  VIADD R8, R2, 0x80 ;  /* 0x0000008002087836 */ /* 0x000fe20000000000 */
[----:B------:R-:W-:Y:S01]  /*1e2f0*/  R2UR UR7, R9 ;  /* 0x00000000090772ca */ /* 0x000fe200000e0000 */
[----:B------:R-:W-:Y:S01]  /*1e300*/  IMAD.MOV.U32 R9, RZ, RZ, 0x40000040 ;  /* 0x40000040ff097424 */ /* 0x000fe200078e00ff */
[----:B------:R-:W-:-:S04]  /*1e310*/  ISETP.NE.AND P2, PT, R22, 0x2, PT ;  /* 0x000000021600780c */ /* 0x000fc80003f45270 */
[----:B------:R-:W-:-:S07]  /*1e320*/  SEL R22, R22, RZ, P2 ;  /* 0x000000ff16167207 */ /* 0x000fce0001000000 */
[----:B------:R-:W-:Y:S01]  /*1e330*/  HGMMA.64x192x16.F32 R24, R188, gdesc[UR4].tnspB, R24, gsb0 ;  /* 0x42e00004bc187df0 */ /* 0x000fe20008000818 */
[----:B------:R-:W-:Y:S02]  /*1e340*/  R2UR UR6, R8 ;  /* 0x00000000080672ca */ /* 0x000fe400000e0000 */
[----:B------:R-:W-:Y:S01]  /*1e350*/  R2UR UR7, R9 ;  /* 0x00000000090772ca */ /* 0x000fe200000e0000 */
[----:B------:R-:W-:Y:S01]  /*1e360*/  IMAD.MOV.U32 R9, RZ, RZ, 0x40000040 ;  /* 0x40000040ff097424 */ /* 0x000fe200078e00ff */
[----:B------:R-:W-:Y:S01]  /*1e370*/  IADD3 R8, R2, 0x100, RZ ;  /* 0x0000010002087810 */ /* 0x000fe20007ffe0ff */
[----:B-1----:R-:W-:Y:S01]  /*1e380*/  FADD.FTZ R7, R7, R6 ;  /* 0x0000000607077221 */ /* 0x002fe20000010000 */
[----:B------:R-:W-:Y:S01]  /*1e390*/  IMAD.MOV.U32 R6, RZ, RZ, RZ ;  /* 0x000000ffff067224 */ /* 0x000fe200078e00ff */
[----:B------:R-:W-:Y:S02]  /*1e3a0*/  WARPGROUP.DEPBAR.LE gsb0, 0x0 ;  /* 0x00008000000079c5 */ /* 0x000fe40000010000 */
[----:B------:R-:W-:-:S10]  /*1e3b0*/  WARPGROUP.ARRIVE ;  /* 0x00000000000079c5 */ /* 0x000fd40000000000 */
        /* <DEDUP_REMOVED lines=19> */
[----:B------:R-:W1:Y:S01]  /*1e4f0*/  SHFL.BFLY PT, R2, R5, 0x2, 0x1f ;  /* 0x0c401f0005027f89 */ /* 0x000e6200000e0000 */
[----:B------:R-:W-:Y:S02]  /*1e500*/  WARPGROUP.DEPBAR.LE gsb0, 0x0 ;  /* 0x00008000000079c5 */ /* 0x000fe40000010000 */
[----:B------:R-:W-:-:S12]  /*1e510*/  WARPGROUP.ARRIVE ;  /* 0x00000000000079c5 */ /* 0x000fd80000000000 */
[----:B------:R-:W-:Y:S01]  /*1e520*/  HGMMA.64x192x16.F32 R24, R172, gdesc[UR4].tnspB, R24, gsb0 ;  /* 0x42e00004ac187df0 */ /* 0x000fe20008000818 */
[----:B------:R-:W-:Y:S01]  /*1e530*/  R2UR UR6, R8 ;  /* 0x00000000080672ca */ /* 0x000fe200000e0000 */
[----:B-1----:R-:W-:Y:S01]  /*1e540*/  FADD.FTZ R8, R2, R5 ;  /* 0x0000000502087221 */ /* 0x002fe20000010000 */
[----:B------:R-:W-:Y:S01]  /*1e550*/  R2UR UR7, R9 ;  /* 0x00000000090772ca */ /* 0x000fe200000e0000 */
[----:B------:R-:W1:Y:S01]  /*1e560*/  SHFL.BFLY PT, R2, R7, 0x1, 0x1f ;  /* 0x0c201f0007027f89 */ /* 0x000e6200000e0000 */
[----:B------:R-:W-:-:S03]  /*1e570*/  IMAD.MOV.U32 R5, RZ, RZ, -0x800000 ;  /* 0xff800000ff057424 */ /* 0x000fc600078e00ff */
[----:B------:R-:W2:Y:S01]  /*1e580*/  SHFL.BFLY PT, R9, R8, 0x1, 0x1f ;  /* 0x0c201f0008097f89 */ /* 0x000ea200000e0000 */
[----:B-1----:R-:W-:Y:S01]  /*1e590*/  FADD.FTZ R13, R7, R2 ;  /* 0x00000002070d7221 */ /* 0x002fe20000010000 */
[----:B------:R-:W-:Y:S01]  /*1e5a0*/  SEL R2, RZ, 0x1, P2 ;  /* 0x00000001ff027807 */ /* 0x000fe20001000000 */
[----:B--2---:R-:W-:-:S03]  /*1e5b0*/  FADD.FTZ R14, R8, R9 ;  /* 0x00000009080e7221 */ /* 0x004fc60000010000 */
[----:B------:R-:W-:Y:S01]  /*1e5c0*/  FSETP.NE.FTZ.AND P0, PT, R13, RZ, PT ;  /* 0x000000ff0d00720b */ /* 0x000fe20003f15000 */
[----:B------:R-:W-:Y:S01]  /*1e5d0*/  @!P1 VIADD R8, R12, 0x30860 ;  /* 0x000308600c089836 */ /* 0x000fe20000000000 */
[----:B------:R-:W-:Y:S01]  /*1e5e0*/  LOP3.LUT R23, R23, R2, RZ, 0x3c, !PT ;  /* 0x0000000217177212 */ /* 0x000fe200078e3cff */
[----:B------:R-:W-:Y:S01]  /*1e5f0*/  IMAD.MOV.U32 R9, RZ, RZ, RZ ;  /* 0x000000ffff097224 */ /* 0x000fe200078e00ff */
[----:B------:R-:W-:Y:S01]  /*1e600*/  FSETP.NE.FTZ.AND P3, PT, R14, RZ, PT ;  /* 0x000000ff0e00720b */ /* 0x000fe20003f75000 */
[----:B------:R-:W-:Y:S01]  /*1e610*/  IMAD.MOV.U32 R2, RZ, RZ, -0x800000 ;  /* 0xff800000ff027424 */ /* 0x000fe200078e00ff */
[----:B------:R-:W-:-:S07]  /*1e620*/  @!P1 PRMT R8, RZ, 0x654, R8 ;  /* 0x00000654ff089816 */ /* 0x000fce0000000008 */
[----:B------:R-:W1:Y:S01]  /*1e630*/  @P0 MUFU.LG2 R10, R13 ;  /* 0x0000000d000a0308 */ /* 0x000e620000000c00 */
[----:B------:R-:W-:-:S03]  /*1e640*/  @P0 FMUL.FTZ R7, R0, 0.69314718246459960938 ;  /* 0x3f31721800070820 */ /* 0x000fc60000410000 */
[----:B0-----:R-:W-:-:S04]  /*1e650*/  @P3 FMUL.FTZ R15, R0, 0.69314718246459960938 ;  /* 0x3f317218000f3820 */ /* 0x001fc80000410000 */
[----:B------:R-:W0:Y:S08]  /*1e660*/  @P3 MUFU.LG2 R11, R14 ;  /* 0x0000000e000b3308 */ /* 0x000e300000000c00 */
[----:B------:R-:W2:Y:S01]  /*1e670*/  @P3 MUFU.RCP R6, R14 ;  /* 0x0000000e00063308 */ /* 0x000ea20000001000 */
[----:B-1----:R-:W-:-:S04]  /*1e680*/  @P0 FMUL.FTZ R10, R10, 0.69314718246459960938 ;  /* 0x3f3172180a0a0820 */ /* 0x002fc80000410000 */
[----:B------:R-:W-:-:S03]  /*1e690*/  @P0 FFMA.FTZ R5, R7, R4, R10 ;  /* 0x0000000407050223 */ /* 0x000fc6000001000a */
[----:B------:R-:W1:Y:S01]  /*1e6a0*/  @P0 MUFU.RCP R9, R13 ;  /* 0x0000000d00090308 */ /* 0x000e620000001000 */
[----:B0-----:R-:W-:Y:S01]  /*1e6b0*/  @P3 FMUL.FTZ R0, R11, 0.69314718246459960938 ;  /* 0x3f3172180b003820 */ /* 0x001fe20000410000 */
        /* <DEDUP_REMOVED lines=103> */
.L_x_5247:
        /* <DEDUP_REMOVED lines=51> */
[----:B------:R-:W-:Y:S01]  /*1f060*/  BAR.SYNC.DEFER_BLOCKING 0x1, 0x100 ;  /* 0x0044000000007b1d */ /* 0x000fe20000010000 */
[----:B--2---:R-:W-:-:S03]  /*1f070*/  IMAD.WIDE R8, R8, 0x2, R6 ;  /* 0x0000000208087825 */ /* 0x004fc600078e0206 */
[C---:B------:R-:W-:Y:S02]  /*1f080*/  LOP3.LUT R13, R8.reuse, 0x380, RZ, 0xc0, !PT ;  /* 0x00000380080d7812 */ /* 0x040fe400078ec0ff */
[C---:B------:R-:W-:Y:S02]  /*1f090*/  IADD3 R139, P1, R8.reuse, 0x40, RZ ;  /* 0x00000040088b7810 */ /* 0x040fe40007f3e0ff */
[C---:B------:R-:W-:Y:S02]  /*1f0a0*/  IADD3 R141, P6, R8.reuse, 0x60, RZ ;  /* 0x00000060088d7810 */ /* 0x040fe40007fde0ff */
[C---:B------:R-:W-:Y:S01]  /*1f0b0*/  IADD3 R143, P5, R8.reuse, 0x4000, RZ ;  /* 0x00004000088f7810 */ /* 0x040fe20007fbe0ff */
[--C-:B------:R-:W-:Y:S01]  /*1f0c0*/  IMAD.X R21, RZ, RZ, R9.reuse, P1 ;  /* 0x000000ffff157224 */ /* 0x100fe200008e0609 */
[----:B------:R-:W-:Y:S01]  /*1f0d0*/  IADD3 R111, P2, R8, 0x20, RZ ;  /* 0x00000020086f7810 */ /* 0x000fe20007f5e0ff */
[--C-:B------:R-:W-:Y:S01]  /*1f0e0*/  IMAD.X R31, RZ, RZ, R9.reuse, P6 ;  /* 0x000000ffff1f7224 */ /* 0x100fe200030e0609 */
[----:B------:R-:W-:Y:S01]  /*1f0f0*/  SHF.R.U64 R13, R13, 0x3, RZ ;  /* 0x000000030d0d7819 */ /* 0x000fe200000012ff */
[----:B------:R-:W-:Y:S01]  /*1f100*/  IMAD.X R35, RZ, RZ, R9, P5 ;  /* 0x000000ffff237224 */ /* 0x000fe200028e0609 */
[----:B------:R-:W-:-:S02]  /*1f110*/  IADD3.X R15, RZ, R9, RZ, P2, !PT ;  /* 0x00000009ff0f7210 */ /* 0x000fc400017fe4ff */
[C---:B-----5:R-:W-:Y:S02]  /*1f120*/  IADD3 R145, P0, R8.reuse, 0x4020, RZ ;  /* 0x0000402008917810 */ /* 0x060fe40007f1e0ff */
[C---:B------:R-:W-:Y:S02]  /*1f130*/  IADD3 R147, P4, R8.reuse, 0x4040, RZ ;  /* 0x0000404008937810 */ /* 0x040fe40007f9e0ff */
[C---:B------:R-:W-:Y:S01]  /*1f140*/  IADD3 R149, P3, R8.reuse, 0x4060, RZ ;  /* 0x0000406008957810 */ /* 0x040fe20007f7e0ff */
[--C-:B------:R-:W-:Y:S01]  /*1f150*/  IMAD.X R39, RZ, RZ, R9.reuse, P0 ;  /* 0x000000ffff277224 */ /* 0x100fe200000e0609 */
[C---:B------:R-:W-:Y:S01]  /*1f160*/  IADD3 R151, P2, R8.reuse, 0x8000, RZ ;  /* 0x0000800008977810 */ /* 0x040fe20007f5e0ff */
[--C-:B------:R-:W-:Y:S01]  /*1f170*/  IMAD.X R43, RZ, RZ, R9.reuse, P4 ;  /* 0x000000ffff2b7224 */ /* 0x100fe200020e0609 */
[C---:B-1----:R-:W-:Y:S01]  /*1f180*/  IADD3 R24, P1, R8.reuse, 0x8020, RZ ;  /* 0x0000802008187810 */ /* 0x042fe20007f3e0ff */
[--C-:B------:R-:W-:Y:S01]  /*1f190*/  IMAD.X R47, RZ, RZ, R9.reuse, P3 ;  /* 0x000000ffff2f7224 */ /* 0x100fe200018e0609 */
[C---:B------:R-:W-:Y:S01]  /*1f1a0*/  IADD3 R58, P6, R8.reuse, 0x8040, RZ ;  /* 0x00008040083a7810 */ /* 0x040fe20007fde0ff */
[----:B------:R-:W-:Y:S01]  /*1f1b0*/  IMAD.X R51, RZ, RZ, R9, P2 ;  /* 0x000000ffff337224 */ /* 0x000fe200010e0609 */
[----:B------:R-:W-:-:S02]  /*1f1c0*/  IADD3 R86, P5, R8, 0x8060, RZ ;  /* 0x0000806008567810 */ /* 0x000fc40007fbe0ff */
[----:B------:R-:W-:Y:S01]  /*1f1d0*/  LOP3.LUT R8, R13, R8, RZ, 0x3c, !PT ;  /* 0x000000080d087212 */ /* 0x000fe200078e3cff */
[--C-:B------:R-:W-:Y:S01]  /*1f1e0*/  IMAD.X R59, RZ, RZ, R9.reuse, P6 ;  /* 0x000000ffff3b7224 */ /* 0x100fe200030e0609 */
[-C--:B------:R-:W-:Y:S01]  /*1f1f0*/  IADD3.X R55, RZ, R9.reuse, RZ, P1, !PT ;  /* 0x00000009ff377210 */ /* 0x080fe20000ffe4ff */
[----:B------:R-:W-:Y:S01]  /*1f200*/  IMAD.X R13, RZ, RZ, R9, P5 ;  /* 0x000000ffff0d7224 */ /* 0x000fe200028e0609 */
[----:B------:R-:W-:Y:S02]  /*1f210*/  MOV R94, R8 ;  /* 0x00000008005e7202 */ /* 0x000fe40000000f00 */
[----:B------:R-:W-:Y:S02]  /*1f220*/  F2FP.F16.F32.PACK_AB R9, R137, R10 ;  /* 0x0000000a8909723e */ /* 0x000fe400000000ff */
[----:B------:R-:W-:Y:S02]  /*1f230*/  F2FP.F16.F32.PACK_AB R8, R3, R0 ;  /* 0x000000000308723e */ /* 0x000fe400000000ff */
[----:B------:R-:W-:-:S02]  /*1f240*/  F2FP.F16.F32.PACK_AB R10, R29, R28 ;  /* 0x0000001c1d0a723e */ /* 0x000fc400000000ff */
[----:B------:R-:W-:Y:S02]  /*1f250*/  LOP3.LUT R14, R111, 0x380, RZ, 0xc0, !PT ;  /* 0x000003806f0e7812 */ /* 0x000fe400078ec0ff */
[----:B------:R-:W-:Y:S01]  /*1f260*/  LOP3.LUT R34, R143, 0x380, RZ, 0xc0, !PT ;  /* 0x000003808f227812 */ /* 0x000fe200078ec0ff */
[----:B------:R1:W-:Y:S01]  /*1f270*/  STSM.16.M88.4 [R94], R8 ;  /* 0x000000085e007844 */ /* 0x0003e20000000200 */
[----:B------:R-:W-:Y:S02]  /*1f280*/  ISETP.NE.U32.AND P0, PT, RZ, UR4, PT ;  /* 0x00000004ff007c0c */ /* 0x000fe4000bf05070 */
[----:B------:R-:W-:Y:S02]  /*1f290*/  LOP3.LUT R42, R147, 0x380, RZ, 0xc0, !PT ;  /* 0x00000380932a7812 */ /* 0x000fe400078ec0ff */
[----:B------:R-:W-:Y:S02]  /*1f2a0*/  LOP3.LUT R20, R139, 0x380, RZ, 0xc0, !PT ;  /* 0x000003808b147812 */ /* 0x000fe400078ec0ff */
[----:B------:R-:W-:-:S02]  /*1f2b0*/  LOP3.LUT R50, R151, 0x380, RZ, 0xc0, !PT ;  /* 0x0000038097327812 */ /* 0x000fc400078ec0ff */
[----:B------:R-:W-:Y:S02]  /*1f2c0*/  LOP3.LUT R3, R24, 0x380, RZ, 0xc0, !PT ;  /* 0x0000038018037812 */ /* 0x000fe400078ec0ff */
[----:B------:R-:W-:Y:S02]  /*1f2d0*/  LOP3.LUT R30, R141, 0x380, RZ, 0xc0, !PT ;  /* 0x000003808d1e7812 */ /* 0x000fe400078ec0ff */
[----:B------:R-:W-:Y:S02]  /*1f2e0*/  SHF.R.U64 R14, R14, 0x3, RZ ;  /* 0x000000030e0e7819 */ /* 0x000fe400000012ff */
[----:B------:R-:W-:Y:S01]  /*1f2f0*/  LOP3.LUT R0, R58, 0x380, RZ, 0xc0, !PT ;  /* 0x000003803a007812 */ /* 0x000fe200078ec0ff */
[----:B-1----:R-:W1:Y:S01]  /*1f300*/  LDC.64 R8, c[0x0][0xc00] ;  /* 0x00030000ff087b82 */ /* 0x002e620000000a00 */
[----:B------:R-:W-:Y:S02]  /*1f310*/  SHF.R.U64 R34, R34, 0x3, RZ ;  /* 0x0000000322227819 */ /* 0x000fe400000012ff */
[----:B------:R-:W-:Y:S01]  /*1f320*/  ISETP.NE.AND.EX P0, PT, RZ, UR5, PT, P0 ;  /* 0x00000005ff007c0c */ /* 0x000fe2000bf05300 */
[----:B------:R-:W-:Y:S01]  /*1f330*/  ULDC.64 UR4, c[0x0][0xc08] ;  /* 0x0003020000047ab9 */ /* 0x000fe20000000a00 */
[----:B------:R-:W-:-:S02]  /*1f340*/  LOP3.LUT R38, R145, 0x380, RZ, 0xc0, !PT ;  /* 0x0000038091267812 */ /* 0x000fc400078ec0ff */
[----:B------:R-:W-:Y:S02]  /*1f350*/  SHF.R.U64 R42, R42, 0x3, RZ ;  /* 0x000000032a2a7819 */ /* 0x000fe400000012ff */
[----:B------:R-:W-:Y:S02]  /*1f360*/  SHF.R.U64 R20, R20, 0x3, RZ ;  /* 0x0000000314147819 */ /* 0x000fe400000012ff */
[----:B------:R-:W-:Y:S02]  /*1f370*/  SHF.R.U64 R50, R50, 0x3, RZ ;  /* 0x0000000332327819 */ /* 0x000fe400000012ff */
[----:B------:R-:W-:Y:S02]  /*1f380*/  SHF.R.U64 R3, R3, 0x3, RZ ;  /* 0x0000000303037819 */ /* 0x000fe400000012ff */
[----:B------:R-:W-:Y:S02]  /*1f390*/  SHF.R.U64 R30, R30, 0x3, RZ ;  /* 0x000000031e1e7819 */ /* 0x000fe400000012ff */
[----:B------:R-:W-:-:S02]  /*1f3a0*/  LOP3.LUT R14, R14, R111, RZ, 0x3c, !PT ;  /* 0x0000006f0e0e7212 */ /* 0x000fc400078e3cff */
[----:B------:R-:W-:Y:S02]  /*1f3b0*/  LOP3.LUT R46, R149, 0x380, RZ, 0xc0, !PT ;  /* 0x00000380952e7812 */ /* 0x000fe400078ec0ff */
[----:B------:R-:W-:Y:S02]  /*1f3c0*/  SHF.R.U64 R29, R0, 0x3, RZ ;  /* 0x00000003001d7819 */ /* 0x000fe400000012ff */
[----:B------:R-:W-:Y:S01]  /*1f3d0*/  ISETP.NE.U32.AND P2, PT, RZ, UR4, PT ;  /* 0x00000004ff007c0c */ /* 0x000fe2000bf45070 */
[----:B-1----:R-:W-:Y:S01]  /*1f3e0*/  IMAD.WIDE R10, R220, 0x4, R8 ;  /* 0x00000004dc0a7825 */ /* 0x002fe200078e0208 */
[----:B------:R-:W-:Y:S02]  /*1f3f0*/  LOP3.LUT R34, R34, R143, RZ, 0x3c, !PT ;  /* 0x0000008f22227212 */ /* 0x000fe400078e3cff */
[----:B------:R-:W-:Y:S02]  /*1f400*/  SHF.R.U64 R38, R38, 0x3, RZ ;  /* 0x0000000326267819 */ /* 0x000fe400000012ff */
[----:B------:R-:W-:-:S02]  /*1f410*/  LOP3.LUT R42, R42, R147, RZ, 0x3c, !PT ;  /* 0x000000932a2a7212 */ /* 0x000fc400078e3cff */
[----:B------:R-:W-:Y:S02]  /*1f420*/  LOP3.LUT R20, R20, R139, RZ, 0x3c, !PT ;  /* 0x0000008b14147212 */ /* 0x000fe400078e3cff */
[----:B------:R-:W-:Y:S02]  /*1f430*/  LOP3.LUT R50, R50, R151, RZ, 0x3c, !PT ;  /* 0x0000009732327212 */ /* 0x000fe400078e3cff */
[----:B------:R-:W-:Y:S02]  /*1f440*/  LOP3.LUT R54, R3, R24, RZ, 0x3c, !PT ;  /* 0x0000001803367212 */ /* 0x000fe400078e3cff */
[----:B------:R-:W-:Y:S02]  /*1f450*/  LOP3.LUT R30, R30, R141, RZ, 0x3c, !PT ;  /* 0x0000008d1e1e7212 */ /* 0x000fe400078e3cff */
[----:B------:R-:W-:Y:S02]  /*1f460*/  SHF.R.U64 R46, R46, 0x3, RZ ;  /* 0x000000032e2e7819 */ /* 0x000fe400000012ff */
[----:B------:R-:W-:-:S02]  /*1f470*/  LOP3.LUT R111, R86, 0x380, RZ, 0xc0, !PT ;  /* 0x00000380566f7812 */ /* 0x000fc400078ec0ff */
[----:B------:R-:W-:Y:S02]  /*1f480*/  LOP3.LUT R58, R29, R58, RZ, 0x3c, !PT ;  /* 0x0000003a1d3a7212 */ /* 0x000fe400078e3cff */
[----:B------:R-:W-:Y:S02]  /*1f490*/  MOV R24, R14 ;  /* 0x0000000e00187202 */ /* 0x000fe40000000f00 */
[----:B------:R-:W-:Y:S02]  /*1f4a0*/  ISETP.NE.AND.EX P2, PT, RZ, UR5, PT, P2 ;  /* 0x00000005ff007c0c */ /* 0x000fe4000bf45320 */
[----:B------:R-:W-:Y:S02]  /*1f4b0*/  MOV R15, R34 ;  /* 0x00000022000f7202 */ /* 0x000fe40000000f00 */
[----:B------:R-:W-:Y:S02]  /*1f4c0*/  LOP3.LUT R38, R38, R145, RZ, 0x3c, !PT ;  /* 0x0000009126267212 */ /* 0x000fe400078e3cff */
[----:B------:R-:W-:-:S02]  /*1f4d0*/  MOV R14, R42 ;  /* 0x0000002a000e7202 */ /* 0x000fc40000000f00 */
[----:B------:R-:W-:Y:S02]  /*1f4e0*/  F2FP.F16.F32.PACK_AB R34, R37, R36 ;  /* 0x000000242522723e */ /* 0x000fe400000000ff */
[----:B------:R-:W-:Y:S02]  /*1f4f0*/  F2FP.F16.F32.PACK_AB R35, R135, R124 ;  /* 0x0000007c8723723e */ /* 0x000fe400000000ff */
[----:B------:R-:W-:Y:S01]  /*1f500*/  MOV R20, R20 ;  /* 0x0000001400147202 */ /* 0x000fe20000000f00 */
[----:B------:R-:W1:Y:S01]  /*1f510*/  @P2 LDC.64 R8, c[0x0][0xc08] ;  /* 0x00030200ff082b82 */ /* 0x000e620000000a00 */
[----:B------:R-:W-:Y:S01]  /*1f520*/  MOV R0, R50 ;  /* 0x0000003200007202 */ /* 0x000fe20000000f00 */
[----:B------:R-:W-:Y:S01]  /*1f530*/  STSM.16.M88.4 [R24], R32 ;  /* 0x0000002018007844 */ /* 0x000fe20000000200 */
[----:B------:R-:W-:Y:S02]  /*1f540*/  F2FP.F16.F32.PACK_AB R42, R45, R44 ;  /* 0x0000002c2d2a723e */ /* 0x000fe400000000ff */
[----:B------:R-:W-:-:S02]  /*1f550*/  F2FP.F16.F32.PACK_AB R43, R133, R122 ;  /* 0x0000007a852b723e */ /* 0x000fc400000000ff */
[----:B------:R-:W-:Y:S02]  /*1f560*/  LOP3.LUT R46, R46, R149, RZ, 0x3c, !PT ;  /* 0x000000952e2e7212 */ /* 0x000fe400078e3cff */
[----:B------:R-:W-:Y:S01]  /*1f570*/  SHF.R.U64 R111, R111, 0x3, RZ ;  /* 0x000000036f6f7819 */ /* 0x000fe200000012ff */
[----:B------:R2:W-:Y:S01]  /*1f580*/  STSM.16.M88.4 [R20], R40 ;  /* 0x0000002814007844 */ /* 0x0005e20000000200 */
[----:B------:R-:W-:Y:S02]  /*1f590*/  MOV R30, R30 ;  /* 0x0000001e001e7202 */ /* 0x000fe40000000f00 */
[----:B------:R-:W-:Y:S02]  /*1f5a0*/  MOV R3, R58 ;  /* 0x0000003a00037202 */ /* 0x000fe40000000f00 */
[----:B------:R-:W-:Y:S02]  /*1f5b0*/  F2FP.F16.F32.PACK_AB R50, R53, R52 ;  /* 0x000000343532723e */ /* 0x000fe400000000ff */
[----:B------:R-:W-:-:S02]  /*1f5c0*/  F2FP.F16.F32.PACK_AB R51, R131, R120 ;  /* 0x000000788333723e */ /* 0x000fc400000000ff */
[----:B------:R-:W-:Y:S02]  /*1f5d0*/  F2FP.F16.F32.PACK_AB R58, R61, R60 ;  /* 0x0000003c3d3a723e */ /* 0x000fe400000000ff */
[----:B------:R-:W-:Y:S01]  /*1f5e0*/  F2FP.F16.F32.PACK_AB R59, R129, R62 ;  /* 0x0000003e813b723e */ /* 0x000fe200000000ff */
[----:B------:R-:W-:Y:S01]  /*1f5f0*/  STSM.16.M88.4 [R30], R48 ;  /* 0x000000301e007844 */ /* 0x000fe20000000200 */
[----:B------:R-:W-:Y:S02]  /*1f600*/  MOV R38, R38 ;  /* 0x0000002600267202 */ /* 0x000fe40000000f00 */
[----:B------:R-:W-:Y:S01]  /*1f610*/  LOP3.LUT R12, R111, R86, RZ, 0x3c, !PT ;  /* 0x000000566f0c7212 */ /* 0x000fe200078e3cff */
[----:B------:R-:W-:Y:S01]  /*1f620*/  STSM.16.M88.4 [R15], R56 ;  /* 0x000000380f007844 */ /* 0x000fe20000000200 */
[----:B------:R-:W-:Y:S01]  /*1f630*/  MOV R46, R46 ;  /* 0x0000002e002e7202 */ /* 0x000fe20000000f00 */
[----:B------:R-:W-:Y:S01]  /*1f640*/  ULDC UR4, c[0x0][0xa88] ;  /* 0x0002a20000047ab9 */ /* 0x000fe20000000800 */
[----:B------:R-:W-:Y:S01]  /*1f650*/  MOV R54, R54 ;  /* 0x0000003600367202 */ /* 0x000fe20000000f00 */
[----:B------:R3:W-:Y:S01]  /*1f660*/  STSM.16.M88.4 [R38], R64 ;  /* 0x0000004026007844 */ /* 0x0007e20000000200 */
[----:B------:R-:W-:Y:S01]  /*1f670*/  MOV R12, R12 ;  /* 0x0000000c000c7202 */ /* 0x000fe20000000f00 */
[----:B--2---:R-:W-:-:S02]  /*1f680*/  IMAD.MOV.U32 R20, RZ, RZ, RZ ;  /* 0x000000ffff147224 */ /* 0x004fc400078e00ff */
[----:B------:R-:W-:Y:S04]  /*1f690*/  STSM.16.M88.4 [R14], R72 ;  /* 0x000000480e007844 */ /* 0x000fe80000000200 */
[----:B------:R-:W-:Y:S04]  /*1f6a0*/  STSM.16.M88.4 [R46], R80 ;  /* 0x000000502e007844 */ /* 0x000fe80000000200 */
[----:B------:R2:W-:Y:S04]  /*1f6b0*/  STSM.16.M88.4 [R0], R88 ;  /* 0x0000005800007844 */ /* 0x0005e80000000200 */
[----:B------:R4:W-:Y:S04]  /*1f6c0*/  STSM.16.M88.4 [R54], R96 ;  /* 0x0000006036007844 */ /* 0x0009e80000000200 */
[----:B------:R4:W-:Y:S04]  /*1f6d0*/  STSM.16.M88.4 [R3], R104 ;  /* 0x0000006803007844 */ /* 0x0009e80000000200 */
[----:B------:R4:W-:Y:S01]  /*1f6e0*/  STSM.16.M88.4 [R12], R112 ;  /* 0x000000700c007844 */ /* 0x0009e20000000200 */
[----:B------:R-:W-:Y:S01]  /*1f6f0*/  BAR.SYNC.DEFER_BLOCKING 0x1, 0x100 ;  /* 0x0044000000007b1d */ /* 0x000fe20000010000 */
[----:B---3--:R-:W-:-:S02]  /*1f700*/  IMAD.U32 R65, RZ, RZ, UR4 ;  /* 0x00000004ff417e24 */ /* 0x008fc4000f8e00ff */
[----:B-1----:R-:W-:-:S05]  /*1f710*/  @P2 IMAD.WIDE R8, R220, 0x4, R8 ;  /* 0x00000004dc082825 */ /* 0x002fca00078e0208 */
[----:B--2---:R-:W1:Y:S01]  /*1f720*/  LDC R0, c[0x0][0xbe8] ;  /* 0x0002fa00ff007b82 */ /* 0x004e620000000800 */
[----:B------:R4:W5:Y:S04]  /*1f730*/  @P0 LDG.E R20, desc[UR60][R10.64] ;  /* 0x0000003c0a140981 */ /* 0x000968000c1e1900 */
[----:B------:R4:W5:Y:S01]  /*1f740*/  @P2 LDG.E R65, desc[UR60][R8.64] ;  /* 0x0000003c08412981 */ /* 0x000962000c1e1900 */
[----:B-1----:R-:W-:-:S13]  /*1f750*/  ISETP.NE.AND P1, PT, R0, 0x1, PT ;  /* 0x000000010000780c */ /* 0x002fda0003f25270 */
[----:B------:R-:W1:Y:S08]  /*1f760*/  @P1 LDC R13, c[0x0][0xbec] ;  /* 0x0002fb00ff0d1b82 */ /* 0x000e700000000800 */
[----:B------:R-:W2:Y:S01]  /*1f770*/  @P1 LDC R14, c[0x0][0xbf0] ;  /* 0x0002fc00ff0e1b82 */ /* 0x000ea20000000800 */
[----:B----4-:R-:W-:Y:S05]  /*1f780*/  @P2 BRA `(.L_x_5389) ;  /* 0x0000000000102947 */ /* 0x010fea0003800000 */
[----:B------:R-:W-:Y:S05]  /*1f790*/  @!P0 BRA `(.L_x_5389) ;  /* 0x00000000000c8947 */ /* 0x000fea0003800000 */
[----:B------:R-:W3:Y:S04]  /*1f7a0*/  LDG.E R4, desc[UR60][R10.64] ;  /* 0x0000003c0a047981 */ /* 0x000ee8000c1e1900 */
[----:B-----5:R-:W3:Y:S02]  /*1f7b0*/  LDG.E R65, desc[UR60][R10.64+0x4] ;  /* 0x0000043c0a417981 */ /* 0x020ee4000c1e1900 */
[----:B---3--:R-:W-:-:S07]  /*1f7c0*/  IMAD.IADD R65, R65, 0x1, -R4 ;  /* 0x0000000141417824 */ /* 0x008fce00078e0a04 */
.L_x_5389:
[----:B------:R-:W3:Y:S01]  /*1f7d0*/  LDL R30, [R1+0x54] ;  /* 0x00005400011e7983 */ /* 0x000ee20000100800 */
[----:B------:R-:W-:Y:S01]  /*1f7e0*/  SHF.R.S32.HI R64, RZ, 0x1f, R219 ;  /* 0x0000001fff407819 */ /* 0x000fe200000114db */
[----:B------:R-:W-:Y:S01]  /*1f7f0*/  IMAD.IADD R10, R213, 0x1, R209 ;  /* 0x00000001d50a7824 */ /* 0x000fe200078e02d1 */
[----:B------:R-:W-:Y:S01]  /*1f800*/  ULDC.64 UR4, c[0x0][0xb90] ;  /* 0x0002e40000047ab9 */ /* 0x000fe20000000a00 */
[----:B-----5:R-:W-:Y:S01]  /*1f810*/  SHF.R.S32.HI R21, RZ, 0x1f, R20 ;  /* 0x0000001fff157819 */ /* 0x020fe20000011414 */
[----:B------:R-:W-:Y:S01]  /*1f820*/  IMAD R65, R65, R0, RZ ;  /* 0x0000000041417224 */ /* 0x000fe200078e02ff */
[----:B------:R-:W-:Y:S01]  /*1f830*/  SEL R24, R220, RZ, !P0 ;  /* 0x000000ffdc187207 */ /* 0x000fe20004000000 */
[----:B------:R-:W-:Y:S01]  /*1f840*/  IMAD R4, R64, UR4, RZ ;  /* 0x0000000440047c24 */ /* 0x000fe2000f8e02ff */
[----:B------:R-:W4:Y:S01]  /*1f850*/  @P1 LDC R69, c[0x0][0xbec] ;  /* 0x0002fb00ff451b82 */ /* 0x000f220000000800 */
[----:B-1----:R-:W-:Y:S01]  /*1f860*/  @P1 IMAD.HI.U32 R3, R10, R13, RZ ;  /* 0x0000000d0a031227 */ /* 0x002fe200078e00ff */
[----:B------:R-:W-:-:S03]  /*1f870*/  LEA R13, R224, R214, 0x6 ;  /* 0x000000d6e00d7211 */ /* 0x000fc600078e30ff */
[----:B------:R-:W-:Y:S01]  /*1f880*/  IMAD.MOV.U32 R11, RZ, RZ, R10 ;  /* 0x000000ffff0b7224 */ /* 0x000fe200078e000a */
[----:B--2---:R-:W-:Y:S01]  /*1f890*/  @P1 SHF.R.U32.HI R11, RZ, R14, R3 ;  /* 0x0000000eff0b1219 */ /* 0x004fe20000011603 */
[C---:B------:R-:W-:Y:S01]  /*1f8a0*/  IMAD R15, R219.reuse, UR5, R4 ;  /* 0x00000005db0f7c24 */ /* 0x040fe2000f8e0204 */
[----:B------:R-:W-:Y:S01]  /*1f8b0*/  SHF.R.S32.HI R4, RZ, 0x1f, R220 ;  /* 0x0000001fff047819 */ /* 0x000fe200000114dc */
[----:B------:R-:W-:Y:S01]  /*1f8c0*/  IMAD.WIDE.U32 R8, R219, UR4, R20 ;  /* 0x00000004db087c25 */ /* 0x000fe2000f8e0014 */
[----:B------:R-:W-:Y:S01]  /*1f8d0*/  ULDC.64 UR4, c[0x0][0xb98] ;  /* 0x0002e60000047ab9 */ /* 0x000fe20000000a00 */
[----:B------:R-:W1:Y:S01]  /*1f8e0*/  @P1 LDC R71, c[0x0][0xbf0] ;  /* 0x0002fc00ff471b82 */ /* 0x000e620000000800 */
[----:B------:R-:W-:Y:S01]  /*1f8f0*/  SEL R3, R4, RZ, !P0 ;  /* 0x000000ff04037207 */ /* 0x000fe20004000000 */
[----:B------:R-:W-:Y:S02]  /*1f900*/  IMAD.IADD R9, R9, 0x1, R15 ;  /* 0x0000000109097824 */ /* 0x000fe400078e020f */
[----:B------:R-:W-:-:S02]  /*1f910*/  IMAD.MOV R29, RZ, RZ, -R11 ;  /* 0x000000ffff1d7224 */ /* 0x000fc400078e0a0b */
[----:B------:R-:W-:-:S04]  /*1f920*/  IMAD.WIDE R6, R13, 0x2, R6 ;  /* 0x000000020d067825 */ /* 0x000fc800078e0206 */
[----:B------:R-:W-:Y:S01]  /*1f930*/  IMAD R15, R3, UR4, RZ ;  /* 0x00000004030f7c24 */ /* 0x000fe2000f8e02ff */
[----:B------:R-:W-:Y:S01]  /*1f940*/  IADD3 R33, P4, R6, 0x4000, RZ ;  /* 0x0000400006217810 */ /* 0x000fe20007f9e0ff */
[----:B------:R-:W-:Y:S01]  /*1f950*/  IMAD.WIDE.U32 R8, R24, UR4, R8 ;  /* 0x0000000418087c25 */ /* 0x000fe2000f8e0008 */
[----:B------:R-:W-:Y:S02]  /*1f960*/  IADD3 R41, P3, R6, 0x6000, RZ ;  /* 0x0000600006297810 */ /* 0x000fe40007f7e0ff */
[----:B------:R-:W-:Y:S01]  /*1f970*/  LOP3.LUT R32, R33, 0x380, RZ, 0xc0, !PT ;  /* 0x0000038021207812 */ /* 0x000fe200078ec0ff */
[----:B------:R-:W-:Y:S01]  /*1f980*/  IMAD R13, R0, R29, R10 ;  /* 0x0000001d000d7224 */ /* 0x000fe200078e020a */
[----:B------:R-:W-:Y:S01]  /*1f990*/  IADD3 R10, P0, R11, R8, RZ ;  /* 0x000000080b0a7210 */ /* 0x000fe20007f1e0ff */
[----:B------:R-:W-:Y:S01]  /*1f9a0*/  IMAD R12, R24, UR5, R15 ;  /* 0x00000005180c7c24 */ /* 0x000fe2000f8e020f */
[----:B------:R-:W-:Y:S01]  /*1f9b0*/  SHF.R.S32.HI R15, RZ, 0x1f, R11 ;  /* 0x0000001fff0f7819 */ /* 0x000fe2000001140b */
[----:B------:R-:W-:Y:S01]  /*1f9c0*/  ULDC.64 UR4, c[0x0][0xb88] ;  /* 0x0002e20000047ab9 */ /* 0x000fe20000000a00 */
[----:B------:R-:W-:-:S02]  /*1f9d0*/  SHF.R.S32.HI R4, RZ, 0x1f, R13 ;  /* 0x0000001fff047819 */ /* 0x000fc4000001140d */
[----:B------:R-:W-:Y:S02]  /*1f9e0*/  IADD3.X R11, R15, R9, R12, P0, !PT ;  /* 0x000000090f0b7210 */ /* 0x000fe400007fe40c */
[----:B------:R-:W-:Y:S01]  /*1f9f0*/  IADD3 R9, P6, R6, 0x2000, RZ ;  /* 0x0000200006097810 */ /* 0x000fe20007fde0ff */
[----:B------:R-:W-:Y:S01]  /*1fa00*/  IMAD R4, R4, UR4, RZ ;  /* 0x0000000404047c24 */ /* 0x000fe2000f8e02ff */
[----:B------:R-:W-:Y:S01]  /*1fa10*/  IADD3 R29, P2, R6, 0x1000, RZ ;  /* 0x00001000061d7810 */ /* 0x000fe20007f5e0ff */
[----:B------:R-:W-:Y:S01]  /*1fa20*/  IMAD.WIDE.U32 R10, R13, UR4, R10 ;  /* 0x000000040d0a7c25 */ /* 0x000fe2000f8e000a */
[----:B------:R-:W-:Y:S02]  /*1fa30*/  LOP3.LUT R12, R9, 0x380, RZ, 0xc0, !PT ;  /* 0x00000380090c7812 */ /* 0x000fe400078ec0ff */
[----:B------:R-:W-:Y:S01]  /*1fa40*/  LOP3.LUT R8, R29, 0x380, RZ, 0xc0, !PT ;  /* 0x000003801d087812 */ /* 0x000fe200078ec0ff */
        /* <DEDUP_REMOVED lines=11> */
[----:B------:R-:W-:Y:S01]  /*1fb00*/  ULDC.64 UR4, c[0x0][0xaa0] ;  /* 0x0002a80000047ab9 */ /* 0x000fe20000000a00 */
[----:B------:R-:W-:Y:S01]  /*1fb10*/  IADD3 R37, P0, R6, 0x5000, RZ ;  /* 0x0000500006257810 */ /* 0x000fe20007f1e0ff */
[----:B------:R-:W-:Y:S01]  /*1fb20*/  SHFL.IDX PT, R58, R14, 0x1, 0x1c1f ;  /* 0x003c1f000e3a7f89 */ /* 0x000fe200000e0000 */
[----:B------:R-:W-:-:S02]  /*1fb30*/  LOP3.LUT R44, R45, 0x380, RZ, 0xc0, !PT ;  /* 0x000003802d2c7812 */ /* 0x000fc400078ec0ff */
[----:B------:R-:W-:Y:S01]  /*1fb40*/  LOP3.LUT R36, R37, 0x380, RZ, 0xc0, !PT ;  /* 0x0000038025247812 */ /* 0x000fe200078ec0ff */
[----:B------:R-:W2:Y:S01]  /*1fb50*/  SHFL.IDX PT, R55, R10, RZ, 0x1c1f ;  /* 0x001c1fff0a377589 */ /* 0x000ea200000e0000 */
[----:B------:R-:W-:Y:S02]  /*1fb60*/  SHF.R.U64 R44, R44, 0x3, RZ ;  /* 0x000000032c2c7819 */ /* 0x000fe400000012ff */
[----:B------:R-:W-:Y:S01]  /*1fb70*/  SHF.R.U64 R36, R36, 0x3, RZ ;  /* 0x0000000324247819 */ /* 0x000fe200000012ff */
[----:B------:R-:W0:Y:S01]  /*1fb80*/  SHFL.IDX PT, R59, R10, 0x1, 0x1c1f ;  /* 0x003c1f000a3b7f89 */ /* 0x000e2200000e0000 */
[----:B------:R-:W-:Y:S01]  /*1fb90*/  LOP3.LUT R44, R44, R45, RZ, 0x3c, !PT ;  /* 0x0000002d2c2c7212 */ /* 0x000fe200078e3cff */
[--C-:B------:R-:W-:Y:S01]  /*1fba0*/  IMAD.X R45, RZ, RZ, R7.reuse, P2 ;  /* 0x000000ffff2d7224 */ /* 0x100fe200010e0607 */
[----:B------:R-:W-:Y:S01]  /*1fbb0*/  LOP3.LUT R36, R36, R37, RZ, 0x3c, !PT ;  /* 0x0000002524247212 */ /* 0x000fe200078e3cff */
[----:B------:R-:W-:Y:S01]  /*1fbc0*/  IMAD.X R37, RZ, RZ, R7, P0 ;  /* 0x000000ffff257224 */ /* 0x000fe200000e0607 */
[----:B------:R-:W-:-:S02]  /*1fbd0*/  LOP3.LUT P0, RZ, R233, 0x3, RZ, 0xc0, !PT ;  /* 0x00000003e9ff7812 */ /* 0x000fc4000780c0ff */
[----:B------:R-:W-:Y:S01]  /*1fbe0*/  SHF.R.U64 R8, R8, 0x3, RZ ;  /* 0x0000000308087819 */ /* 0x000fe200000012ff */
[----:B------:R-:W-:Y:S01]  /*1fbf0*/  IMAD R21, R21, UR4, RZ ;  /* 0x0000000415157c24 */ /* 0x000fe2000f8e02ff */
[----:B------:R-:W-:Y:S02]  /*1fc00*/  LOP3.LUT R40, R41, 0x380, RZ, 0xc0, !PT ;  /* 0x0000038029287812 */ /* 0x000fe400078ec0ff */
[----:B------:R-:W-:Y:S02]  /*1fc10*/  LOP3.LUT R8, R8, R29, RZ, 0x3c, !PT ;  /* 0x0000001d08087212 */ /* 0x000fe400078e3cff */
[----:B------:R-:W-:Y:S01]  /*1fc20*/  IADD3 R29, P5, R6, 0x3000, RZ ;  /* 0x00003000061d7810 */ /* 0x000fe20007fbe0ff */
[----:B------:R-:W-:Y:S01]  /*1fc30*/  IMAD R67, R20, UR5, R21 ;  /* 0x0000000514437c24 */ /* 0x000fe2000f8e0215 */
[----:B------:R-:W-:Y:S02]  /*1fc40*/  SHF.R.U64 R32, R32, 0x3, RZ ;  /* 0x0000000320207819 */ /* 0x000fe400000012ff */
[----:B------:R-:W-:Y:S01]  /*1fc50*/  LOP3.LUT R28, R29, 0x380, RZ, 0xc0, !PT ;  /* 0x000003801d1c7812 */ /* 0x000fe200078ec0ff */
[----:B------:R-:W-:Y:S01]  /*1fc60*/  IMAD.WIDE.U32 R20, R20, UR4, RZ ;  /* 0x0000000414147c25 */ /* 0x000fe2000f8e00ff */
[----:B------:R-:W-:Y:S01]  /*1fc70*/  SHF.R.U64 R40, R40, 0x3, RZ ;  /* 0x0000000328287819 */ /* 0x000fe200000012ff */
[----:B------:R-:W-:Y:S01]  /*1fc80*/  ULDC.64 UR4, c[0x0][0xae8] ;  /* 0x0002ba0000047ab9 */ /* 0x000fe20000000a00 */
[----:B------:R-:W-:Y:S01]  /*1fc90*/  SHF.R.U64 R28, R28, 0x3, RZ ;  /* 0x000000031c1c7819 */ /* 0x000fe200000012ff */
[----:B------:R-:W-:Y:S01]  /*1fca0*/  IMAD.IADD R21, R21, 0x1, R67 ;  /* 0x0000000115157824 */ /* 0x000fe200078e0243 */
[----:B------:R-:W-:Y:S01]  /*1fcb0*/  LOP3.LUT R32, R32, R33, RZ, 0x3c, !PT ;  /* 0x0000002120207212 */ /* 0x000fe200078e3cff */
[----:B------:R-:W-:Y:S01]  /*1fcc0*/  IMAD R64, R64, UR4, RZ ;  /* 0x0000000440407c24 */ /* 0x000fe2000f8e02ff */
[----:B------:R-:W-:Y:S01]  /*1fcd0*/  LOP3.LUT R28, R28, R29, RZ, 0x3c, !PT ;  /* 0x0000001d1c1c7212 */ /* 0x000fe200078e3cff */
[--C-:B------:R-:W-:Y:S01]  /*1fce0*/  IMAD.X R29, RZ, RZ, R7.reuse, P5 ;  /* 0x000000ffff1d7224 */ /* 0x100fe200028e0607 */
[----:B------:R-:W-:Y:S01]  /*1fcf0*/  LOP3.LUT R40, R40, R41, RZ, 0x3c, !PT ;  /* 0x0000002928287212 */ /* 0x000fe200078e3cff */
[--C-:B------:R-:W-:Y:S01]  /*1fd00*/  IMAD.X R33, RZ, RZ, R7.reuse, P4 ;  /* 0x000000ffff217224 */ /* 0x100fe200020e0607 */
[C---:B------:R-:W-:Y:S01]  /*1fd10*/  IADD3 R49, P6, R6.reuse, 0x8000, RZ ;  /* 0x0000800006317810 */ /* 0x040fe20007fde0ff */
[----:B------:R-:W-:Y:S01]  /*1fd20*/  IMAD.X R41, RZ, RZ, R7, P3 ;  /* 0x000000ffff297224 */ /* 0x000fe200018e0607 */
[C---:B------:R-:W-:Y:S01]  /*1fd30*/  IADD3 R53, P5, R6.reuse, 0x9000, RZ ;  /* 0x0000900006357810 */ /* 0x040fe20007fbe0ff */
[C---:B------:R-:W-:Y:S01]  /*1fd40*/  IMAD R67, R219.reuse, UR5, R64 ;  /* 0x00000005db437c24 */ /* 0x040fe2000f8e0240 */
[C---:B------:R-:W-:Y:S01]  /*1fd50*/  IADD3 R57, P4, R6.reuse, 0xa000, RZ ;  /* 0x0000a00006397810 */ /* 0x040fe20007f9e0ff */
[----:B------:R-:W-:Y:S01]  /*1fd60*/  IMAD.WIDE.U32 R20, R219, UR4, R20 ;  /* 0x00000004db147c25 */ /* 0x000fe2000f8e0014 */
[----:B------:R-:W-:Y:S01]  /*1fd70*/  IADD3 R11, P3, R6, 0xb000, RZ ;  /* 0x0000b000060b7810 */ /* 0x000fe20007f7e0ff */
[----:B------:R-:W-:Y:S01]  /*1fd80*/  ULDC.64 UR4, c[0x0][0xaf0] ;  /* 0x0002bc0000047ab9 */ /* 0x000fe20000000a00 */
[----:B------:R-:W-:Y:S01]  /*1fd90*/  LOP3.LUT R48, R49, 0x380, RZ, 0xc0, !PT ;  /* 0x0000038031307812 */ /* 0x000fe200078ec0ff */
[----:B------:R-:W-:Y:S01]  /*1fda0*/  IMAD.IADD R21, R21, 0x1, R67 ;  /* 0x0000000115157824 */ /* 0x000fe200078e0243 */
[----:B------:R-:W-:-:S02]  /*1fdb0*/  LOP3.LUT R52, R53, 0x380, RZ, 0xc0, !PT ;  /* 0x0000038035347812 */ /* 0x000fc400078ec0ff */
[----:B------:R-:W-:Y:S01]  /*1fdc0*/  LOP3.LUT R56, R57, 0x380, RZ, 0xc0, !PT ;  /* 0x0000038039387812 */ /* 0x000fe200078ec0ff */
[----:B------:R-:W-:Y:S01]  /*1fdd0*/  IMAD R3, R3, UR4, RZ ;  /* 0x0000000403037c24 */ /* 0x000fe2000f8e02ff */
[----:B------:R-:W-:Y:S02]  /*1fde0*/  LOP3.LUT R15, R6, 0x380, RZ, 0xc0, !PT ;  /* 0x00000380060f7812 */ /* 0x000fe400078ec0ff */
[----:B------:R-:W-:Y:S02]  /*1fdf0*/  SHF.R.U64 R48, R48, 0x3, RZ ;  /* 0x0000000330307819 */ /* 0x000fe400000012ff */
[----:B------:R-:W-:Y:S02]  /*1fe00*/  SHF.R.U64 R52, R52, 0x3, RZ ;  /* 0x0000000334347819 */ /* 0x000fe400000012ff */
[----:B------:R-:W-:Y:S02]  /*1fe10*/  SHF.R.U64 R56, R56, 0x3, RZ ;  /* 0x0000000338387819 */ /* 0x000fe400000012ff */
[----:B------:R-:W-:-:S02]  /*1fe20*/  SHF.R.U64 R15, R15, 0x3, RZ ;  /* 0x000000030f0f7819 */ /* 0x000fc400000012ff */
[----:B------:R-:W-:Y:S01]  /*1fe30*/  LOP3.LUT R48, R48, R49, RZ, 0x3c, !PT ;  /* 0x0000003130307212 */ /* 0x000fe200078e3cff */
[--C-:B------:R-:W-:Y:S01]  /*1fe40*/  IMAD.X R49, RZ, RZ, R7.reuse, P6 ;  /* 0x000000ffff317224 */ /* 0x100fe200030e0607 */
[----:B------:R-:W-:Y:S01]  /*1fe50*/  LOP3.LUT R52, R52, R53, RZ, 0x3c, !PT ;  /* 0x0000003534347212 */ /* 0x000fe200078e3cff */
[--C-:B------:R-:W-:Y:S01]  /*1fe60*/  IMAD.X R53, RZ, RZ, R7.reuse, P5 ;  /* 0x000000ffff357224 */ /* 0x100fe200028e0607 */
[----:B------:R-:W-:Y:S01]  /*1fe70*/  LOP3.LUT R56, R56, R57, RZ, 0x3c, !PT ;  /* 0x0000003938387212 */ /* 0x000fe200078e3cff */
[----:B------:R-:W-:Y:S01]  /*1fe80*/  IMAD.X R57, RZ, RZ, R7, P4 ;  /* 0x000000ffff397224 */ /* 0x000fe200020e0607 */
[----:B------:R-:W-:Y:S02]  /*1fe90*/  LOP3.LUT R6, R15, R6, RZ, 0x3c, !PT ;  /* 0x000000060f067212 */ /* 0x000fe400078e3cff */
[----:B------:R-:W-:Y:S02]  /*1fea0*/  IADD3.X R61, RZ, R7, RZ, P3, !PT ;  /* 0x00000007ff3d7210 */ /* 0x000fe40001ffe4ff */
[----:B------:R-:W-:Y:S01]  /*1feb0*/  IADD3 R68, R224, R209, RZ ;  /* 0x000000d1e0447210 */ /* 0x000fe20007ffe0ff */
[----:B------:R-:W-:Y:S01]  /*1fec0*/  BSSY B1, `(.L_x_5390) ;  /* 0x0000050000017945 */ /* 0x000fe20003800000 */
[----:B------:R-:W-:-:S02]  /*1fed0*/  SHF.R.S32.HI R70, RZ, 0x1f, R217 ;  /* 0x0000001fff467819 */ /* 0x000fc400000114d9 */
[----:B------:R-:W-:Y:S02]  /*1fee0*/  SHF.R.S32.HI R72, RZ, 0x1f, R216 ;  /* 0x0000001fff487819 */ /* 0x000fe400000114d8 */
[----:B------:R-:W-:Y:S02]  /*1fef0*/  SHF.R.S32.HI R73, RZ, 0x1f, R214 ;  /* 0x0000001fff497819 */ /* 0x000fe400000114d6 */
[----:B---3--:R-:W-:-:S04]  /*1ff00*/  IADD3 R30, R30, R209, RZ ;  /* 0x000000d11e1e7210 */ /* 0x008fc80007ffe0ff */
[C---:B------:R-:W-:Y:S01]  /*1ff10*/  ISETP.GE.OR P2, PT, R30.reuse, R65, P0 ;  /* 0x000000411e00720c */ /* 0x040fe20000746670 */
[----:B------:R-:W-:-:S05]  /*1ff20*/  VIADD R4, R30, 0x8 ;  /* 0x000000081e047836 */ /* 0x000fca0000000000 */
[----:B------:R-:W-:Y:S02]  /*1ff30*/  ISETP.GE.OR P0, PT, R4, R65, P0 ;  /* 0x000000410400720c */ /* 0x000fe40000706670 */
[----:B------:R-:W-:-:S04]  /*1ff40*/  LOP3.LUT R4, R11, 0x380, RZ, 0xc0, !PT ;  /* 0x000003800b047812 */ /* 0x000fc800078ec0ff */
[----:B------:R-:W-:Y:S01]  /*1ff50*/  SHF.R.U64 R4, R4, 0x3, RZ ;  /* 0x0000000304047819 */ /* 0x000fe200000012ff */
[----:B--2---:R2:W-:Y:S03]  /*1ff60*/  @!P2 ST.E desc[UR60][R54.64], R5 ;  /* 0x000000053600a985 */ /* 0x0045e6000c10193c */
[----:B------:R-:W-:-:S03]  /*1ff70*/  LOP3.LUT R60, R4, R11, RZ, 0x3c, !PT ;  /* 0x0000000b043c7212 */ /* 0x000fc600078e3cff */
[----:B0-----:R0:W-:Y:S04]  /*1ff80*/  @!P0 ST.E desc[UR60][R58.64], R2 ;  /* 0x000000023a008985 */ /* 0x0011e8000c10193c */
[----:B------:R-:W5:Y:S04]  /*1ff90*/  LD.E.128 R8, desc[UR60][R8.64] ;  /* 0x0000003c08087980 */ /* 0x000f68000c101d00 */
[----:B--2---:R-:W5:Y:S01]  /*1ffa0*/  LD.E.128 R4, desc[UR60][R6.64] ;  /* 0x0000003c06047980 */ /* 0x004f62000c101d00 */
[----:B0-----:R-:W-:-:S03]  /*1ffb0*/  IMAD R2, R218, 0x20, R224 ;  /* 0x00000020da027824 */ /* 0x001fc600078e02e0 */
[----:B------:R-:W5:Y:S01]  /*1ffc0*/  LD.E.128 R12, desc[UR60][R12.64] ;  /* 0x0000003c0c0c7980 */ /* 0x000f62000c101d00 */
[----:B------:R-:W-:-:S03]  /*1ffd0*/  IMAD.IADD R66, R209, 0x1, R2 ;  /* 0x00000001d1427824 */ /* 0x000fc600078e0202 */
[----:B------:R-:W5:Y:S01]  /*1ffe0*/  LD.E.128 R28, desc[UR60][R28.64] ;  /* 0x0000003c1c1c7980 */ /* 0x000f62000c101d00 */
[----:B----4-:R-:W-:-:S03]  /*1fff0*/  @P1 IMAD.HI.U32 R2, R66, R69, RZ ;  /* 0x0000004542021227 */ /* 0x010fc600078e00ff */
[----:B------:R-:W5:Y:S01]  /*20000*/  LD.E.128 R32, desc[UR60][R32.64] ;  /* 0x0000003c20207980 */ /* 0x000f62000c101d00 */
[----:B------:R-:W-:Y:S01]  /*20010*/  IMAD.MOV.U32 R67, RZ, RZ, R66 ;  /* 0x000000ffff437224 */ /* 0x000fe200078e0042 */
[----:B-1----:R-:W-:Y:S01]  /*20020*/  @P1 SHF.R.U32.HI R67, RZ, R71, R2 ;  /* 0x00000047ff431219 */ /* 0x002fe20000011602 */
[C---:B------:R-:W-:Y:S01]  /*20030*/  IMAD R69, R24.reuse, UR5, R3 ;  /* 0x0000000518457c24 */ /* 0x040fe2000f8e0203 */
[----:B------:R-:W5:Y:S01]  /*20040*/  LD.E.128 R36, desc[UR60][R36.64] ;  /* 0x0000003c24247980 */ /* 0x000f62000c101d00 */
[----:B------:R-:W-:Y:S01]  /*20050*/  IMAD.WIDE.U32 R2, R24, UR4, R20 ;  /* 0x0000000418027c25 */ /* 0x000fe2000f8e0014 */
[--C-:B------:R-:W-:Y:S01]  /*20060*/  SHF.R.S32.HI R20, RZ, 0x1f, R67.reuse ;  /* 0x0000001fff147819 */ /* 0x100fe20000011443 */
[----:B------:R-:W-:Y:S01]  /*20070*/  ULDC.64 UR4, c[0x0][0xae0] ;  /* 0x0002b80000047ab9 */ /* 0x000fe20000000a00 */
[----:B------:R-:W5:Y:S01]  /*20080*/  LD.E.128 R40, desc[UR60][R40.64] ;  /* 0x0000003c28287980 */ /* 0x000f62000c101d00 */
[----:B------:R-:W-:Y:S02]  /*20090*/  IMAD.MOV R21, RZ, RZ, -R67 ;  /* 0x000000ffff157224 */ /* 0x000fe400078e0a43 */
[----:B------:R-:W-:Y:S01]  /*200a0*/  IMAD.IADD R3, R3, 0x1, R69 ;  /* 0x0000000103037824 */ /* 0x000fe200078e0245 */
[----:B------:R-:W5:Y:S01]  /*200b0*/  LD.E.128 R44, desc[UR60][R44.64] ;  /* 0x0000003c2c2c7980 */ /* 0x000f62000c101d00 */
[----:B------:R-:W-:-:S02]  /*200c0*/  IMAD R21, R0, R21, R66 ;  /* 0x0000001500157224 */ /* 0x000fc400078e0242 */
[----:B------:R-:W-:Y:S01]  /*200d0*/  IMAD R20, R20, UR4, RZ ;  /* 0x0000000414147c24 */ /* 0x000fe2000f8e02ff */
[----:B------:R-:W5:Y:S01]  /*200e0*/  LD.E.128 R48, desc[UR60][R48.64] ;  /* 0x0000003c30307980 */ /* 0x000f62000c101d00 */
[C---:B------:R-:W-:Y:S01]  /*200f0*/  IMAD.WIDE.U32 R2, R67.reuse, UR4, R2 ;  /* 0x0000000443027c25 */ /* 0x040fe2000f8e0002 */
[----:B------:R-:W-:Y:S02]  /*20100*/  SHF.R.S32.HI R0, RZ, 0x1f, R21 ;  /* 0x0000001fff007819 */ /* 0x000fe40000011415 */
[----:B------:R-:W5:Y:S01]  /*20110*/  LD.E.128 R52, desc[UR60][R52.64] ;  /* 0x0000003c34347980 */ /* 0x000f62000c101d00 */
[----:B------:R-:W-:Y:S01]  /*20120*/  IMAD R69, R67, UR5, R20 ;  /* 0x0000000543457c24 */ /* 0x000fe2000f8e0214 */
[----:B------:R-:W-:Y:S02]  /*20130*/  ULDC.64 UR4, c[0x0][0xad8] ;  /* 0x0002b60000047ab9 */ /* 0x000fe40000000a00 */
[----:B------:R-:W5:Y:S04]  /*20140*/  LD.E.128 R56, desc[UR60][R56.64] ;  /* 0x0000003c38387980 */ /* 0x000f68000c101d00 */
[----:B------:R-:W5:Y:S01]  /*20150*/  LD.E.128 R60, desc[UR60][R60.64] ;  /* 0x0000003c3c3c7980 */ /* 0x000f62000c101d00 */
        /* <DEDUP_REMOVED lines=20> */
[----:B0-----:R0:W1:Y:S02]  /*202a0*/  SHFL.IDX PT, R21, R24, RZ, 0x181f ;  /* 0x00181fff18157589 */ /* 0x00106400000e0000 */
[----:B------:R0:W-:Y:S02]  /*202b0*/  SYNCS.ARRIVE.TRANS64.RED.A1T0 RZ, [R0+URZ], RZ ;  /* 0x000000ff00ff79a7 */ /* 0x0001e4000810043f */
[----:B------:R0:W2:Y:S01]  /*202c0*/  SHFL.IDX PT, R67, R64, RZ, 0x181f ;  /* 0x00181fff40437589 */ /* 0x0000a200000e0000 */
[----:B------:R-:W-:Y:S01]  /*202d0*/  ISETP.GE.AND P0, PT, R20, R65, PT ;  /* 0x000000411400720c */ /* 0x000fe20003f06270 */
[----:B------:R-:W-:-:S12]  /*202e0*/  @P2 BRA `(.L_x_5391) ;  /* 0x0000000000342947 */ /* 0x000fd80003800000 */
        /* <DEDUP_REMOVED lines=13> */
.L_x_5391:
[----:B------:R-:W-:Y:S05]  /*203c0*/  BSYNC B1 ;  /* 0x0000000000017941 */ /* 0x000fea0003800000 */
.L_x_5390:
[----:B---3-5:R3:W4:Y:S01]  /*203d0*/  SHFL.IDX PT, R7, R64, 0x1, 0x181f ;  /* 0x00381f0040077f89 */ /* 0x02872200000e0000 */
[----:B------:R-:W-:Y:S03]  /*203e0*/  BSSY B1, `(.L_x_5392) ;  /* 0x0000010000017945 */ /* 0x000fe60003800000 */
[----:B------:R3:W0:Y:S01]  /*203f0*/  SHFL.IDX PT, R3, R24, 0x1, 0x181f ;  /* 0x00381f0018037f89 */ /* 0x00062200000e0000 */
[----:B------:R-:W-:Y:S05]  /*20400*/  @P1 BRA `(.L_x_5393) ;  /* 0x0000000000341947 */ /* 0x000fea0003800000 */
[----:B------:R-:W-:Y:S02]  /*20410*/  ULDC UR4, c[0x0][0xac8] ;  /* 0x0002b20000047ab9 */ /* 0x000fe40000000800 */
[----:B------:R-:W-:Y:S02]  /*20420*/  ISETP.GE.AND P4, PT, R214, UR4, PT ;  /* 0x00000004d6007c0c */ /* 0x000fe4000bf86270 */
[----:B------:R-:W-:Y:S02]  /*20430*/  ISETP.GE.AND P5, PT, R216, UR4, PT ;  /* 0x00000004d8007c0c */ /* 0x000fe4000bfa6270 */
[----:B------:R-:W-:-:S09]  /*20440*/  ISETP.GE.AND P6, PT, R217, UR4, PT ;  /* 0x00000004d9007c0c */ /* 0x000fd2000bfc6270 */
[-C--:B0-----:R-:W-:Y:S02]  /*20450*/  @!P4 LEA R2, P1, R214, R3.reuse, 0x1 ;  /* 0x00000003d602c211 */ /* 0x081fe400078208ff */
        /* <DEDUP_REMOVED lines=8> */
.L_x_5393:
[----:B------:R-:W-:Y:S05]  /*204e0*/  BSYNC B1 ;  /* 0x0000000000017941 */ /* 0x000fea0003800000 */
.L_x_5392:
[----:B0---4-:R0:W4:Y:S01]  /*204f0*/  SHFL.IDX PT, R7, R64, 0x2, 0x181f ;  /* 0x00581f0040077f89 */ /* 0x01112200000e0000 */
        /* <DEDUP_REMOVED lines=16> */
.L_x_5395:
[----:B------:R-:W-:Y:S05]  /*20600*/  BSYNC B1 ;  /* 0x0000000000017941 */ /* 0x000fea0003800000 */
.L_x_5394:
[----:B------:R-:W-:Y:S01]  /*20610*/  VIADD R0, R68, 0x60 ;  /* 0x0000006044007836 */ /* 0x000fe20000000000 */
[----:B0---4-:R4:W0:Y:S04]  /*20620*/  SHFL.IDX PT, R7, R64, 0x3, 0x181f ;  /* 0x00781f0040077f89 */ /* 0x01182800000e0000 */
[----:B------:R-:W-:Y:S01]  /*20630*/  ISETP.GE.AND P0, PT, R0, R65, PT ;  /* 0x000000410000720c */ /* 0x000fe20003f06270 */
[----:B------:R4:W0:-:S12]  /*20640*/  SHFL.IDX PT, R9, R24, 0x3, 0x181f ;  /* 0x00781f0018097f89 */ /* 0x00081800000e0000 */
[----:B----4-:R-:W-:Y:S05]  /*20650*/  @P0 BRA `(.L_x_5396) ;  /* 0x0000000c003c0947 */ /* 0x010fea0003800000 */
[----:B------:R-:W-:Y:S02]  /*20660*/  ULDC UR4, c[0x0][0xac8] ;  /* 0x0002b20000047ab9 */ /* 0x000fe40000000800 */
[----:B------:R-:W-:Y:S02]  /*20670*/  ISETP.GE.AND P2, PT, R214, UR4, PT ;  /* 0x00000004d6007c0c */ /* 0x000fe4000bf46270 */
[----:B------:R-:W-:-:S11]  /*20680*/  ISETP.GE.AND P3, PT, R216, UR4, PT ;  /* 0x00000004d8007c0c */ /* 0x000fd6000bf66270 */
[-C--:B0-----:R-:W-:Y:S02]  /*20690*/  @!P2 LEA R2, P0, R214, R9.reuse, 0x1 ;  /* 0x00000009d602a211 */ /* 0x081fe400078008ff */
[----:B------:R-:W-:Y:S02]  /*206a0*/  @!P3 LEA R4, P1, R216, R9, 0x1 ;  /* 0x00000009d804b211 */ /* 0x000fe400078208ff */
[-C--:B------:R-:W-:Y:S02]  /*206b0*/  @!P2 LEA.HI.X R3, R214, R7.reuse, R73, 0x1, P0 ;  /* 0x00000007d603a211 */ /* 0x080fe400000f0c49 */
        /* <DEDUP_REMOVED lines=9> */
.L_x_5388:
[----:B------:R-:W-:Y:S01]  /*20750*/  ULDC.64 UR4, c[0x0][0xc00] ;  /* 0x0003000000047ab9 */ /* 0x000fe20000000a00 */
[----:B------:R-:W2:Y:S01]  /*20760*/  LDC.64 R2, c[0x0][0xc00] ;  /* 0x00030000ff027b82 */ /* 0x000ea20000000a00 */
[----:B------:R-:W-:Y:S01]  /*20770*/  ISETP.NE.U32.AND P0, PT, RZ, UR4, PT ;  /* 0x00000004ff007c0c */ /* 0x000fe2000bf05070 */
[----:B------:R-:W-:-:S03]  /*20780*/  IMAD.MOV.U32 R6, RZ, RZ, RZ ;  /* 0x000000ffff067224 */ /* 0x000fc600078e00ff */
[----:B------:R-:W-:Y:S01]  /*20790*/  ISETP.NE.AND.EX P0, PT, RZ, UR5, PT, P0 ;  /* 0x00000005ff007c0c */ /* 0x000fe2000bf05300 */
[----:B------:R-:W-:Y:S02]  /*207a0*/  ULDC.64 UR4, c[0x0][0xc08] ;  /* 0x0003020000047ab9 */ /* 0x000fe40000000a00 */
[----:B------:R-:W-:Y:S01]  /*207b0*/  ISETP.NE.U32.AND P1, PT, RZ, UR4, PT ;  /* 0x00000004ff007c0c */ /* 0x000fe2000bf25070 */
[----:B------:R-:W3:Y:S03]  /*207c0*/  LDC R21, c[0x0][0xbe8] ;  /* 0x0002fa00ff157b82 */ /* 0x000ee60000000800 */
[----:B------:R-:W-:Y:S01]  /*207d0*/  ISETP.NE.AND.EX P1, PT, RZ, UR5, PT, P1 ;  /* 0x00000005ff007c0c */ /* 0x000fe2000bf25310 */
[----:B--2---:R-:W-:-:S12]  /*207e0*/  IMAD.WIDE R2, R220, 0x4, R2 ;  /* 0x00000004dc027825 */ /* 0x004fd800078e0202 */
[----:B------:R-:W2:Y:S01]  /*207f0*/  @P1 LDC.64 R4, c[0x0][0xc08] ;  /* 0x00030200ff041b82 */ /* 0x000ea20000000a00 */
[----:B------:R-:W-:Y:S02]  /*20800*/  ULDC UR4, c[0x0][0xa88] ;  /* 0x0002a20000047ab9 */ /* 0x000fe40000000800 */
[----:B------:R-:W-:Y:S01]  /*20810*/  MOV R0, UR4 ;  /* 0x0000000400007c02 */ /* 0x000fe20008000f00 */
[----:B------:R4:W5:Y:S01]  /*20820*/  @P0 LDG.E R6, desc[UR60][R2.64] ;  /* 0x0000003c02060981 */ /* 0x000962000c1e1900 */
[----:B--2---:R-:W-:-:S05]  /*20830*/  @P1 IMAD.WIDE R4, R220, 0x4, R4 ;  /* 0x00000004dc041825 */ /* 0x004fca00078e0204 */
[----:B------:R4:W5:Y:S01]  /*20840*/  @P1 LDG.E R0, desc[UR60][R4.64] ;  /* 0x0000003c04001981 */ /* 0x000962000c1e1900 */
[----:B---3--:R-:W-:Y:S01]  /*20850*/  ISETP.NE.AND P2, PT, R21, 0x1, PT ;  /* 0x000000011500780c */ /* 0x008fe20003f45270 */
[----:B------:R-:W2:-:S12]  /*20860*/  S2R R8, SR_TID.X ;  /* 0x0000000000087919 */ /* 0x000e980000002100 */
[----:B------:R-:W3:Y:S08]  /*20870*/  @P2 LDC R20, c[0x0][0xbec] ;  /* 0x0002fb00ff142b82 */ /* 0x000ef00000000800 */
[----:B------:R-:W0:Y:S01]  /*20880*/  @P2 LDC R29, c[0x0][0xbf0] ;  /* 0x0002fc00ff1d2b82 */ /* 0x000e220000000800 */
[----:B--2---:R-:W-:-:S05]  /*20890*/  VIADD R7, R8, 0xffffff80 ;  /* 0xffffff8008077836 */ /* 0x004fca0000000000 */
[----:B------:R-:W-:Y:S02]  /*208a0*/  ISETP.GE.AND P3, PT, R7, 0x80, PT ;  /* 0x000000800700780c */ /* 0x000fe40003f66270 */
[----:B------:R-:W-:Y:S01]  /*208b0*/  SHF.R.S32.HI R7, RZ, 0x1f, R220 ;  /* 0x0000001fff077819 */ /* 0x000fe200000114dc */
[----:B----4-:R-:W-:Y:S10]  /*208c0*/  @P1 BRA `(.L_x_5397) ;  /* 0x0000000000101947 */ /* 0x010ff40003800000 */
[----:B------:R-:W-:Y:S05]  /*208d0*/  @!P0 BRA `(.L_x_5397) ;  /* 0x00000000000c8947 */ /* 0x000fea0003800000 */
[----:B------:R-:W2:Y:S04]  /*208e0*/  LDG.E R5, desc[UR60][R2.64] ;  /* 0x0000003c02057981 */ /* 0x000ea8000c1e1900 */
[----:B-----5:R-:W2:Y:S02]  /*208f0*/  LDG.E R0, desc[UR60][R2.64+0x4] ;  /* 0x0000043c02007981 */ /* 0x020ea4000c1e1900 */
[----:B--2---:R-:W-:-:S07]  /*20900*/  IMAD.IADD R0, R0, 0x1, -R5 ;  /* 0x0000000100007824 */ /* 0x004fce00078e0a05 */
.L_x_5397:
[----:B------:R-:W-:Y:S01]  /*20910*/  BSSY B1, `(.L_x_5398) ;  /* 0x000002c000017945 */ /* 0x000fe20003800000 */
[----:B------:R-:W-:Y:S02]  /*20920*/  SHF.R.S32.HI R10, RZ, 0x1f, R219 ;  /* 0x0000001fff0a7819 */ /* 0x000fe400000114db */
[----:B------:R-:W-:Y:S02]  /*20930*/  SEL R13, R220, RZ, !P0 ;  /* 0x000000ffdc0d7207 */ /* 0x000fe40004000000 */
[----:B------:R-:W-:Y:S02]  /*20940*/  SEL R12, R7, RZ, !P0 ;  /* 0x000000ff070c7207 */ /* 0x000fe40004000000 */
[----:B-----5:R-:W-:Y:S01]  /*20950*/  SHF.R.S32.HI R11, RZ, 0x1f, R6 ;  /* 0x0000001fff0b7819 */ /* 0x020fe20000011406 */
[----:B------:R-:W-:Y:S06]  /*20960*/  @P3 BRA `(.L_x_5399) ;  /* 0x0000000000983947 */ /* 0x000fec0003800000 */
[----:B------:R-:W2:Y:S01]  /*20970*/  LDC R14, c[0x0][0xbe8] ;  /* 0x0002fa00ff0e7b82 */ /* 0x000ea20000000800 */
[----:B------:R-:W-:Y:S01]  /*20980*/  IADD3 R9, R209, -0x80, R8 ;  /* 0xffffff80d1097810 */ /* 0x000fe20007ffe008 */
[----:B--2---:R-:W-:-:S05]  /*20990*/  IMAD R2, R0, R14, RZ ;  /* 0x0000000e00027224 */ /* 0x004fca00078e02ff */
        /* <DEDUP_REMOVED lines=19> */
[----:B------:R-:W-:Y:S02]  /*20ad0*/  IMAD.MOV R7, RZ, RZ, -R5 ;  /* 0x000000ffff077224 */ /* 0x000fe400078e0a05 */
[----:B------:R-:W-:Y:S01]  /*20ae0*/  IMAD R8, R13, UR5, R4 ;  /* 0x000000050d087c24 */ /* 0x000fe2000f8e0204 */
[----:B------:R-:W-:Y:S01]  /*20af0*/  ULDC.64 UR4, c[0x0][0xb88] ;  /* 0x0002e20000047ab9 */ /* 0x000fe20000000a00 */
[----:B------:R-:W-:Y:S01]  /*20b00*/  IMAD R7, R14, R7, R9 ;  /* 0x000000070e077224 */ /* 0x000fe200078e0209 */
[----:B------:R-:W-:-:S04]  /*20b10*/  SHF.R.S32.HI R9, RZ, 0x1f, R5 ;  /* 0x0000001fff097819 */ /* 0x000fc80000011405 */
        /* <DEDUP_REMOVED lines=11> */
.L_x_5399:
[----:B------:R-:W-:Y:S05]  /*20bd0*/  BSYNC B1 ;  /* 0x0000000000017941 */ /* 0x000fea0003800000 */
.L_x_5398:
[----:B------:R-:W-:Y:S01]  /*20be0*/  ULDC.64 UR4, c[0x0][0xaa0] ;  /* 0x0002a80000047ab9 */ /* 0x000fe20000000a00 */
[----:B--2---:R-:W-:Y:S01]  /*20bf0*/  IMAD R4, R218, 0x20, R224 ;  /* 0x00000020da047824 */ /* 0x004fe200078e02e0 */
[----:B------:R-:W-:Y:S01]  /*20c00*/  BSSY B1, `(.L_x_5400) ;  /* 0x000003e000017945 */ /* 0x000fe20003800000 */
[----:B------:R-:W-:Y:S01]  /*20c10*/  IMAD R3, R11, UR4, RZ ;  /* 0x000000040b037c24 */ /* 0x000fe2000f8e02ff */
[----:B------:R-:W-:Y:S01]  /*20c20*/  SHF.R.S32.HI R14, RZ, 0x1f, R217 ;  /* 0x0000001fff0e7819 */ /* 0x000fe200000114d9 */
[----:B------:R-:W-:Y:S01]  /*20c30*/  IMAD.IADD R9, R209, 0x1, R4 ;  /* 0x00000001d1097824 */ /* 0x000fe200078e0204 */
[----:B------:R-:W-:Y:S01]  /*20c40*/  SHF.R.S32.HI R15, RZ, 0x1f, R216 ;  /* 0x0000001fff0f7819 */ /* 0x000fe200000114d8 */
[C---:B------:R-:W-:Y:S01]  /*20c50*/  IMAD R5, R6.reuse, UR5, R3 ;  /* 0x0000000506057c24 */ /* 0x040fe2000f8e0203 */
[----:B-1----:R-:W-:Y:S01]  /*20c60*/  SHF.R.S32.HI R24, RZ, 0x1f, R214 ;  /* 0x0000001fff187819 */ /* 0x002fe200000114d6 */
        /* <DEDUP_REMOVED lines=9> */
[----:B0-----:R-:W-:Y:S01]  /*20d00*/  @P2 SHF.R.U32.HI R5, RZ, R29, R4 ;  /* 0x0000001dff052219 */ /* 0x001fe20000011604 */
[----:B------:R-:W-:Y:S02]  /*20d10*/  IMAD R6, R12, UR4, RZ ;  /* 0x000000040c067c24 */ /* 0x000fe4000f8e02ff */
[----:B------:R-:W-:Y:S01]  /*20d20*/  IMAD.IADD R3, R3, 0x1, R7 ;  /* 0x0000000103037824 */ /* 0x000fe200078e0207 */
[----:B------:R-:W-:Y:S01]  /*20d30*/  SHF.R.S32.HI R4, RZ, 0x1f, R5 ;  /* 0x0000001fff047819 */ /* 0x000fe20000011405 */
[C---:B------:R-:W-:Y:S02]  /*20d40*/  IMAD R7, R13.reuse, UR5, R6 ;  /* 0x000000050d077c24 */ /* 0x040fe4000f8e0206 */
        /* <DEDUP_REMOVED lines=37> */
[----:B------:R3:W-:Y:S01]  /*20fa0*/  @!P4 ST.E.128 desc[UR60][R8.64], RZ ;  /* 0x000000ff0800c985 */ /* 0x0007e2000c101d3c */
[----:B------:R-:W-:-:S03]  /*20fb0*/  @!P2 LEA.HI.X R3, R217, R3, R14, 0x1, P6 ;  /* 0x00000003d903a211 */ /* 0x000fc600030f0c0e */
[----:B------:R3:W-:Y:S04]  /*20fc0*/  @!P3 ST.E.128 desc[UR60][R10.64], RZ ;  /* 0x000000ff0a00b985 */ /* 0x0007e8000c101d3c */
[----:B------:R3:W-:Y:S02]  /*20fd0*/  @!P2 ST.E.128 desc[UR60][R2.64], RZ ;  /* 0x000000ff0200a985 */ /* 0x0007e4000c101d3c */
.L_x_5401:
[----:B------:R-:W-:Y:S05]  /*20fe0*/  BSYNC B1 ;  /* 0x0000000000017941 */ /* 0x000fea0003800000 */
.L_x_5400:
[----:B--23--:R2:W3:Y:S01]  /*20ff0*/  SHFL.IDX PT, R3, R5, 0x1, 0x181f ;  /* 0x00381f0005037f89 */ /* 0x00c4e200000e0000 */
[----:B------:R-:W-:Y:S03]  /*21000*/  BSSY B1, `(.L_x_5402) ;  /* 0x0000010000017945 */ /* 0x000fe60003800000 */
[----:B-1----:R2:W1:Y:S01]  /*21010*/  SHFL.IDX PT, R7, R4, 0x1, 0x181f ;  /* 0x00381f0004077f89 */ /* 0x00246200000e0000 */
[----:B------:R-:W-:Y:S05]  /*21020*/  @P1 BRA `(.L_x_5403) ;  /* 0x0000000000341947 */ /* 0x000fea0003800000 */
[----:B------:R-:W-:Y:S02]  /*21030*/  ULDC UR4, c[0x0][0xac8] ;  /* 0x0002b20000047ab9 */ /* 0x000fe40000000800 */
[----:B------:R-:W-:Y:S02]  /*21040*/  ISETP.GE.AND P4, PT, R214, UR4, PT ;  /* 0x00000004d6007c0c */ /* 0x000fe4000bf86270 */
[----:B------:R-:W-:Y:S02]  /*21050*/  ISETP.GE.AND P5, PT, R216, UR4, PT ;  /* 0x00000004d8007c0c */ /* 0x000fe4000bfa6270 */
[----:B------:R-:W-:-:S09]  /*21060*/  ISETP.GE.AND P6, PT, R217, UR4, PT ;  /* 0x00000004d9007c0c */ /* 0x000fd2000bfc6270 */
[-C--:B-1----:R-:W-:Y:S02]  /*21070*/  @!P4 LEA R8, P1, R214, R7.reuse, 0x1 ;  /* 0x00000007d608c211 */ /* 0x082fe400078208ff */
[-C--:B------:R-:W-:Y:S02]  /*21080*/  @!P5 LEA R10, P2, R216, R7.reuse, 0x1 ;  /* 0x00000007d80ad211 */ /* 0x080fe400078408ff */
[C---:B------:R-:W-:Y:S02]  /*21090*/  @!P6 LEA R2, P3, R217.reuse, R7, 0x1 ;  /* 0x00000007d902e211 */ /* 0x040fe400078608ff */
[-C--:B---3--:R-:W-:Y:S02]  /*210a0*/  @!P4 LEA.HI.X R9, R214, R3.reuse, R24, 0x1, P1 ;  /* 0x00000003d609c211 */ /* 0x088fe400008f0c18 */
[-C--:B------:R-:W-:Y:S02]  /*210b0*/  @!P5 LEA.HI.X R11, R216, R3.reuse, R15, 0x1, P2 ;  /* 0x00000003d80bd211 */ /* 0x080fe400010f0c0f */
[----:B------:R-:W-:Y:S01]  /*210c0*/  @!P6 LEA.HI.X R3, R217, R3, R14, 0x1, P3 ;  /* 0x00000003d903e211 */ /* 0x000fe200018f0c0e */
[----:B------:R4:W-:Y:S04]  /*210d0*/  @!P4 ST.E.128 desc[UR60][R8.64], RZ ;  /* 0x000000ff0800c985 */ /* 0x0009e8000c101d3c */
[----:B------:R4:W-:Y:S04]  /*210e0*/  @!P5 ST.E.128 desc[UR60][R10.64], RZ ;  /* 0x000000ff0a00d985 */ /* 0x0009e8000c101d3c */
[----:B------:R4:W-:Y:S02]  /*210f0*/  @!P6 ST.E.128 desc[UR60][R2.64], RZ ;  /* 0x000000ff0200e985 */ /* 0x0009e4000c101d3c */
.L_x_5403:
[----:B------:R-:W-:Y:S05]  /*21100*/  BSYNC B1 ;  /* 0x0000000000017941 */ /* 0x000fea0003800000 */
.L_x_5402:
[----:B---34-:R3:W4:Y:S01]  /*21110*/  SHFL.IDX PT, R3, R5, 0x2, 0x181f ;  /* 0x00581f0005037f89 */ /* 0x01872200000e0000 */
        /* <DEDUP_REMOVED lines=10> */
[-C--:B----4-:R-:W-:Y:S02]  /*211c0*/  @!P3 LEA.HI.X R9, R214, R3.reuse, R24, 0x1, P0 ;  /* 0x00000003d609b211 */ /* 0x090fe400000f0c18 */
[-C--:B------:R-:W-:Y:S02]  /*211d0*/  @!P4 LEA.HI.X R11, R216, R3.reuse, R15, 0x1, P1 ;  /* 0x00000003d80bc211 */ /* 0x080fe400008f0c0f */
[----:B------:R-:W-:Y:S01]  /*211e0*/  @!P5 LEA.HI.X R3, R217, R3, R14, 0x1, P2 ;  /* 0x00000003d903d211 */ /* 0x000fe200010f0c0e */
[----:B------:R1:W-:Y:S04]  /*211f0*/  @!P3 ST.E.128 desc[UR60][R8.64], RZ ;  /* 0x000000ff0800b985 */ /* 0x0003e8000c101d3c */
[----:B------:R1:W-:Y:S04]  /*21200*/  @!P4 ST.E.128 desc[UR60][R10.64], RZ ;  /* 0x000000ff0a00c985 */ /* 0x0003e8000c101d3c */
[----:B------:R1:W-:Y:S02]  /*21210*/  @!P5 ST.E.128 desc[UR60][R2.64], RZ ;  /* 0x000000ff0200d985 */ /* 0x0003e4000c101d3c */
.L_x_5405:
[----:B------:R-:W-:Y:S05]  /*21220*/  BSYNC B1 ;  /* 0x0000000000017941 */ /* 0x000fea0003800000 */
.L_x_5404:
[----:B------:R-:W-:Y:S01]  /*21230*/  VIADD R0, R6, 0x60 ;  /* 0x0000006006007836 */ /* 0x000fe20000000000 */
[----:B0-23--:R-:W0:Y:S04]  /*21240*/  SHFL.IDX PT, R5, R5, 0x3, 0x181f ;  /* 0x00781f0005057f89 */ /* 0x00de2800000e0000 */
[----:B------:R-:W-:Y:S01]  /*21250*/  ISETP.GE.AND P0, PT, R0, R21, PT ;  /* 0x000000150000720c */ /* 0x000fe20003f06270 */
[----:B-1--4-:R1:W2:-:S12]  /*21260*/  SHFL.IDX PT, R3, R4, 0x3, 0x181f ;  /* 0x00781f0004037f89 */ /* 0x01229800000e0000 */
[----:B-1----:R-:W-:Y:S05]  /*21270*/  @P0 BRA `(.L_x_5396) ;  /* 0x0000000000340947 */ /* 0x002fea0003800000 */
        /* <DEDUP_REMOVED lines=13> */
.L_x_5396:
[----:B------:R-:W-:Y:S05]  /*21350*/  BSYNC B0 ;  /* 0x0000000000007941 */ /* 0x000fea0003800000 */
.L_x_5387:
[----:B------:R-:W-:Y:S02]  /*21360*/  ULDC UR4, c[0x0][0xc3c] ;  /* 0x00030f0000047ab9 */ /* 0x000fe40000000800 */
[----:B------:R-:W-:-:S13]  /*21370*/  ISETP.GE.AND P0, PT, R27, UR4, PT ;  /* 0x000000041b007c0c */ /* 0x000fda000bf06270 */
[----:B------:R-:W-:Y:S05]  /*21380*/  @!P0 BRA `(.L_x_5406) ;  /* 0xfffffdfc00e08947 */ /* 0x000fea000383ffff */
[----:B------:R-:W-:Y:S05]  /*21390*/  BRA `(.L_x_5120) ;  /* 0x0000008800247947 */ /* 0x000fea0003800000 */
.L_x_5118:
[----:B------:R-:W-:-:S08]  /*213a0*/  NOP ;  /* 0x0000000000007918 */ /* 0x000fd00000000000 */
[----:B0-----:R-:W0:-:S00]  /*213b0*/  USETMAXREG.DEALLOC.CTAPOOL 0x18 ;  /* 0x00000018000079c8 */ /* 0x001e0000080e0500 */
[----:B0-----:R-:W2:Y:S01]  /*213c0*/  LDL.LU R2, [R1] ;  /* 0x0000000001027983 */ /* 0x001ea20000300800 */
[----:B------:R-:W-:Y:S01]  /*213d0*/  LOP3.LUT R0, R0, 0x3, RZ, 0xc0, !PT ;  /* 0x0000000300007812 */ /* 0x000fe200078ec0ff */
[----:B------:R-:W-:-:S05]  /*213e0*/  IMAD.MOV.U32 R6, RZ, RZ, RZ ;  /* 0x000000ffff067224 */ /* 0x000fca00078e00ff */
[----:B------:R-:W0:Y:S02]  /*213f0*/  SHFL.IDX PT, R0, R0, RZ, 0x1f ;  /* 0x00001fff00007589 */ /* 0x000e2400000e0000 */
[----:B0-----:R-:W-:Y:S02]  /*21400*/  ISETP.NE.AND P0, PT, R0, RZ, PT ;  /* 0x000000ff0000720c */ /* 0x001fe40003f05270 */
[----:B--2---:R-:W-:-:S11]  /*21410*/  LOP3.LUT R2, R2, 0xffffffef, RZ, 0xc0, !PT ;  /* 0xffffffef02027812 */ /* 0x004fd600078ec0ff */
[----:B------:R-:W-:-:S05]  /*21420*/  @P0 LOP3.LUT R2, R2, 0x10, RZ, 0xfc, !PT ;  /* 0x0000001002020812 */ /* 0x000fca00078efcff */
[----:B------:R0:W-:Y:S01]  /*21430*/  STL [R1], R2 ;  /* 0x0000000201007387 */ /* 0x0001e20000100800 */
        /* <DEDUP_REMOVED lines=8> */
.L_x_5407:
        /* <DEDUP_REMOVED lines=41> */
.L_x_5413:
[----:B------:R-:W-:Y:S01]  /*21750*/  UIADD3 UR4, UR4, 0x1f, URZ ;  /* 0x0000001f04047890 */ /* 0x000fe2000fffe03f */
[----:B------:R-:W-:-:S05]  /*21760*/  MOV R19, UR7 ;  /* 0x0000000700137c02 */ /* 0x000fca0008000f00 */
        /* <DEDUP_REMOVED lines=10> */
.L_x_5412:
[----:B------:R-:W-:Y:S05]  /*21810*/  BSYNC B0 ;  /* 0x0000000000007941 */ /* 0x000fea0003800000 */
.L_x_5411:
        /* <DEDUP_REMOVED lines=21> */
.L_x_5409:
[----:B------:R-:W-:-:S04]  /*21970*/  IMAD.IADD R8, R7, 0x1, -R8 ;  /* 0x0000000107087824 */ /* 0x000fc800078e0a08 */
        /* <DEDUP_REMOVED lines=19> */
.L_x_5414:
        /* <DEDUP_REMOVED lines=50> */
[----:B------:R-:W-:Y:S02]  /*21dd0*/  @!P1 LOP3.LUT R2, RZ, R11, RZ, 0x33, !PT ;  /* 0x0000000bff029212 */ /* 0x000fe400078e33ff */
[----:B------:R-:W-:Y:S02]  /*21de0*/  IADD3 R11, -R11, RZ, RZ ;  /* 0x000000ff0b0b7210 */ /* 0x000fe40007ffe1ff */
[----:B------:R-:W-:-:S03]  /*21df0*/  LOP3.LUT R17, RZ, R2, RZ, 0x33, !PT ;  /* 0x00000002ff117212 */ /* 0x000fc600078e33ff */
[----:B------:R-:W-:Y:S02]  /*21e00*/  IMAD R18, R2, R11, R5 ;  /* 0x0000000b02127224 */ /* 0x000fe400078e0205 */
[----:B------:R-:W-:Y:S01]  /*21e10*/  IMAD.IADD R17, R6, 0x1, R17 ;  /* 0x0000000106117824 */ /* 0x000fe200078e0211 */
[----:B------:R-:W-:Y:S06]  /*21e20*/  BRA `(.L_x_5415) ;  /* 0x00000000000c7947 */ /* 0x000fec0003800000 */
.L_x_5410:
[----:B------:R-:W-:Y:S02]  /*21e30*/  IMAD.MOV.U32 R17, RZ, RZ, RZ ;  /* 0x000000ffff117224 */ /* 0x000fe400078e00ff */
[----:B------:R-:W-:Y:S02]  /*21e40*/  IMAD.U32 R16, RZ, RZ, UR6 ;  /* 0x00000006ff107e24 */ /* 0x000fe4000f8e00ff */
[----:B------:R-:W-:-:S07]  /*21e50*/  IMAD.MOV.U32 R18, RZ, RZ, RZ ;  /* 0x000000ffff127224 */ /* 0x000fce00078e00ff */
.L_x_5415:
[----:B------:R-:W-:-:S13]  /*21e60*/  ISETP.NE.AND P0, PT, R0, RZ, PT ;  /* 0x000000ff0000720c */ /* 0x000fda0003f05270 */
[----:B------:R-:W1:Y:S01]  /*21e70*/  @!P0 S2R R3, SR_CgaCtaId ;  /* 0x0000000000038919 */ /* 0x000e620000008800 */
[----:B------:R-:W-:-:S04]  /*21e80*/  @!P0 MOV R0, 0x400 ;  /* 0x0000040000008802 */ /* 0x000fc80000000f00 */
[----:B-1----:R-:W-:-:S05]  /*21e90*/  @!P0 LEA R0, R3, R0, 0x18 ;  /* 0x0000000003008211 */ /* 0x002fca00078ec0ff */
[----:B------:R2:W-:Y:S01]  /*21ea0*/  @!P0 STS.128 [R0+0x308d0], R16 ;  /* 0x0308d01000008388 */ /* 0x0005e20000000c00 */
[----:B------:R-:W-:Y:S06]  /*21eb0*/  BAR.ARV 0x5, 0x180 ;  /* 0x0146000000007b1d */ /* 0x000fec0000002000 */
.L_x_5408:
[----:B--2---:R-:W-:Y:S01]  /*21ec0*/  IMAD.MOV.U32 R0, RZ, RZ, 0x1 ;  /* 0x00000001ff007424 */ /* 0x004fe200078e00ff */
[----:B------:R2:W-:Y:S01]  /*21ed0*/  STL [R1+0x8], RZ ;  /* 0x000008ff01007387 */ /* 0x0005e20000100800 */
[----:B------:R-:W-:Y:S02]  /*21ee0*/  ULDC UR4, c[0x0][0xc3c] ;  /* 0x00030f0000047ab9 */ /* 0x000fe40000000800 */
[----:B-1----:R-:W-:Y:S01]  /*21ef0*/  ISETP.GE.AND P0, PT, R19, UR4, PT ;  /* 0x0000000413007c0c */ /* 0x002fe2000bf06270 */
[----:B------:R2:W-:Y:S04]  /*21f00*/  STL [R1+0x14], R0 ;  /* 0x0000140001007387 */ /* 0x0005e80000100800 */
[----:B------:R2:W-:Y:S08]  /*21f10*/  STL [R1+0x48], RZ ;  /* 0x000048ff01007387 */ /* 0x0005f00000100800 */
[----:B--2---:R-:W-:Y:S05]  /*21f20*/  @P0 BRA `(.L_x_5416) ;  /* 0x0000007800500947 */ /* 0x004fea0003800000 */
[----:B------:R-:W2:Y:S04]  /*21f30*/  LDL R0, [R1+0x5c] ;  /* 0x00005c0001007983 */ /* 0x000ea80000100800 */
[----:B------:R-:W3:Y:S01]  /*21f40*/  LDL.LU R5, [R1] ;  /* 0x0000000001057983 */ /* 0x000ee20000300800 */
[----:B------:R-:W1:Y:S01]  /*21f50*/  S2UR UR5, SR_CgaCtaId ;  /* 0x00000000000579c3 */ /* 0x000e620000008800 */
[----:B------:R-:W-:Y:S01]  /*21f60*/  LOP3.LUT R7, R4, 0x7f, RZ, 0xc0, !PT ;  /* 0x0000007f04077812 */ /* 0x000fe200078ec0ff */
[----:B------:R-:W-:Y:S01]  /*21f70*/  UMOV UR4, 0x400 ;  /* 0x0000040000047882 */ /* 0x000fe20000000000 */
[----:B------:R-:W-:Y:S01]  /*21f80*/  BSSY B8, `(.L_x_5416) ;  /* 0x000078e000087945 */ /* 0x000fe20003800000 */
[----:B------:R-:W-:Y:S01]  /*21f90*/  ULDC.64 UR36, c[0x0][0x198] ;  /* 0x0000660000247ab9 */ /* 0x000fe20000000a00 */
[C---:B------:R-:W-:Y:S01]  /*21fa0*/  ISETP.NE.AND P1, PT, R7.reuse, RZ, PT ;  /* 0x000000ff0700720c */ /* 0x040fe20003f25270 */
[----:B0-----:R-:W-:Y:S01]  /*21fb0*/  IMAD.SHL.U32 R2, R7, 0x8, RZ ;  /* 0x0000000807027824 */ /* 0x001fe200078e00ff */
[----:B------:R-:W-:Y:S01]  /*21fc0*/  SHF.R.U32.HI R6, RZ, 0x3, R7 ;  /* 0x00000003ff067819 */ /* 0x000fe20000011607 */
[----:B------:R-:W-:Y:S01]  /*21fd0*/  ULDC UR39, c[0x0][0xc] ;  /* 0x0000030000277ab9 */ /* 0x000fe20000000800 */
        /* <DEDUP_REMOVED lines=10> */
[----:B------:R-:W-:-:S02]  /*22080*/  LOP3.LUT P0, R3, R4, 0x1f, RZ, 0xc0, !PT ;  /* 0x0000001f04037812 */ /* 0x000fc4000780c0ff */
[----:B------:R-:W-:Y:S02]  /*22090*/  LOP3.LUT R0, R0, 0x38, RZ, 0xc0, !PT ;  /* 0x0000003800007812 */ /* 0x000fe400078ec0ff */
[----:B------:R-:W-:Y:S01]  /*220a0*/  SHF.L.U32 R4, R4, 0x4, RZ ;  /* 0x0000000404047819 */ /* 0x000fe200000006ff */
[----:B------:R0:W-:Y:S03]  /*220b0*/  STL [R1+0x28], R3 ;  /* 0x0000280301007387 */ /* 0x0001e60000100800 */
[----:B------:R-:W-:-:S05]  /*220c0*/  LOP3.LUT R4, R6, 0x70, R4, 0xf8, !PT ;  /* 0x0000007006047812 */ /* 0x000fca00078ef804 */
        /* <DEDUP_REMOVED lines=9> */
[----:B0-----:R-:W-:-:S03]  /*22160*/  IMAD.MOV.U32 R3, RZ, RZ, 0x1 ;  /* 0x00000001ff037424 */ /* 0x001fc600078e00ff */
[----:B------:R-:W-:Y:S01]  /*22170*/  STL [R1], R5 ;  /* 0x0000000501007387 */ /* 0x000fe20000100800 */
[----:B-1----:R-:W-:-:S05]  /*22180*/  IMAD.MOV.U32 R2, RZ, RZ, 0x1 ;  /* 0x00000001ff027424 */ /* 0x002fca00078e00ff */
[----:B------:R0:W-:Y:S04]  /*22190*/  STL [R1+0x20], R2 ;  /* 0x0000200201007387 */ /* 0x0001e80000100800 */
[----:B------:R1:W-:Y:S04]  /*221a0*/  STL [R1+0x1c], RZ ;  /* 0x00001cff01007387 */ /* 0x0003e80000100800 */
[----:B------:R1:W-:Y:S01]  /*221b0*/  STL [R1+0x8], RZ ;  /* 0x000008ff01007387 */ /* 0x0003e20000100800 */
[----:B0-----:R-:W-:-:S03]  /*221c0*/  LOP3.LUT R2, R0, 0x40, RZ, 0xfc, !PT ;  /* 0x0000004000027812 */ /* 0x001fc600078efcff */
[----:B------:R1:W-:Y:S01]  /*221d0*/  STL [R1+0x14], R3 ;  /* 0x0000140301007387 */ /* 0x0003e20000100800 */
[----:B------:R-:W-:-:S07]  /*221e0*/  LOP3.LUT R0, R0, 0x80, RZ, 0xfc, !PT ;  /* 0x0000008000007812 */ /* 0x000fce00078efcff */
.L_x_5582:
[----:B0-----:R-:W0:Y:S01]  /*221f0*/  LDC.64 R12, c[0x0][0xa00] ;  /* 0x00028000ff0c7b82 */ /* 0x001e220000000a00 */
[----:B------:R-:W-:Y:S05]  /*22200*/  YIELD ;  /* 0x0000000000007946 */ /* 0x000fea0003800000 */
[----:B------:R-:W-:Y:S01]  /*22210*/  ULDC.64 UR4, c[0x0][0xa28] ;  /* 0x00028a0000047ab9 */ /* 0x000fe20000000a00 */
[----:B------:R-:W-:Y:S02]  /*22220*/  CS2R R6, SRZ ;  /* 0x0000000000067805 */ /* 0x000fe4000001ff00 */
[----:B------:R-:W-:Y:S01]  /*22230*/  ISETP.NE.U32.AND P0, PT, RZ, UR4, PT ;  /* 0x00000004ff007c0c */ /* 0x000fe2000bf05070 */
[----:B------:R-:W-:Y:S01]  /*22240*/  ULDC.64 UR8, c[0x0][0xa18] ;  /* 0x0002860000087ab9 */ /* 0x000fe20000000a00 */
[----:B------:R-:W2:Y:S01]  /*22250*/  LDC.64 R4, c[0x0][0xa08] ;  /* 0x00028200ff047b82 */ /* 0x000ea20000000a00 */
[----:B------:R-:W-:Y:S01]  /*22260*/  ULDC.64 UR6, c[0x0][0xa08] ;  /* 0x0002820000067ab9 */ /* 0x000fe20000000a00 */
[----:B------:R-:W-:Y:S01]  /*22270*/  ISETP.NE.AND.EX P0, PT, RZ, UR5, PT, P0 ;  /* 0x00000005ff007c0c */ /* 0x000fe2000bf05300 */
[----:B------:R-:W-:-:S02]  /*22280*/  ULDC.64 UR4, c[0x0][0xa00] ;  /* 0x0002800000047ab9 */ /* 0x000fc40000000a00 */
[----:B------:R-:W-:-:S04]  /*22290*/  ISETP.NE.U32.AND P1, PT, RZ, UR4, PT ;  /* 0x00000004ff007c0c */ /* 0x000fc8000bf25070 */
[----:B------:R-:W-:Y:S01]  /*222a0*/  ISETP.NE.AND.EX P1, PT, RZ, UR5, PT, P1 ;  /* 0x00000005ff007c0c */ /* 0x000fe2000bf25310 */
[----:B------:R-:W-:Y:S01]  /*222b0*/  ULDC.64 UR4, c[0x0][0xa10] ;  /* 0x0002840000047ab9 */ /* 0x000fe20000000a00 */
[----:B0-----:R-:W-:-:S04]  /*222c0*/  IMAD.WIDE R12, R19, 0x4, R12 ;  /* 0x00000004130c7825 */ /* 0x001fc800078e020c */
[----:B-1-3--:R-:W0:Y:S07]  /*222d0*/  @P0 LDC.64 R2, c[0x0][0xa28] ;  /* 0x00028a00ff020b82 */ /* 0x00ae2e0000000a00 */
[----:B------:R-:W3:Y:S01]  /*222e0*/  @P1 LDG.E R7, desc[UR60][R12.64] ;  /* 0x0000003c0c071981 */ /* 0x000ee2000c1e1900 */
[----:B------:R-:W-:-:S04]  /*222f0*/  ISETP.NE.U32.AND P3, PT, RZ, UR8, PT ;  /* 0x00000008ff007c0c */ /* 0x000fc8000bf65070 */
[----:B------:R-:W-:Y:S01]  /*22300*/  ISETP.NE.AND.EX P3, PT, RZ, UR9, PT, P3 ;  /* 0x00000009ff007c0c */ /* 0x000fe2000bf65330 */
[----:B0-----:R-:W-:-:S12]  /*22310*/  @P0 IMAD.WIDE R2, R19, 0x4, R2 ;  /* 0x0000000413020825 */ /* 0x001fd800078e0202 */
[----:B------:R-:W0:Y:S01]  /*22320*/  @P3 LDC.64 R10, c[0x0][0xa18] ;  /* 0x00028600ff0a3b82 */ /* 0x000e220000000a00 */
[----:B-----5:R1:W5:Y:S01]  /*22330*/  @P0 LDG.E R6, desc[UR60][R2.64] ;  /* 0x0000003c02060981 */ /* 0x020362000c1e1900 */
[----:B------:R-:W-:Y:S01]  /*22340*/  ISETP.NE.U32.AND P2, PT, RZ, UR6, PT ;  /* 0x00000006ff007c0c */ /* 0x000fe2000bf45070 */
[----:B------:R-:W-:Y:S01]  /*22350*/  IMAD.MOV.U32 R8, RZ, RZ, RZ ;  /* 0x000000ffff087224 */ /* 0x000fe200078e00ff */
[----:B------:R-:W-:Y:S01]  /*22360*/  ISETP.NE.U32.AND P0, PT, RZ, UR4, PT ;  /* 0x00000004ff007c0c */ /* 0x000fe2000bf05070 */
[----:B------:R-:W-:Y:S02]  /*22370*/  IMAD.MOV.U32 R0, RZ, RZ, RZ ;  /* 0x000000ffff007224 */ /* 0x000fe400078e00ff */
[----:B--2---:R-:W-:Y:S01]  /*22380*/  IMAD.WIDE R4, R19, 0x4, R4 ;  /* 0x0000000413047825 */ /* 0x004fe200078e0204 */
[----:B-1----:R-:W1:Y:S01]  /*22390*/  LDC.64 R2, c[0x0][0xa10] ;  /* 0x00028400ff027b82 */ /* 0x002e620000000a00 */
[----:B------:R-:W-:Y:S01]  /*223a0*/  ULDC UR4, c[0x0][0x288] ;  /* 0x0000a20000047ab9 */ /* 0x000fe20000000800 */
[----:B------:R-:W-:-:S02]  /*223b0*/  ISETP.NE.AND.EX P2, PT, RZ, UR7, PT, P2 ;  /* 0x00000007ff007c0c */ /* 0x000fc4000bf45320 */
[----:B------:R-:W-:Y:S01]  /*223c0*/  ISETP.NE.AND.EX P0, PT, RZ, UR5, PT, P0 ;  /* 0x00000005ff007c0c */ /* 0x000fe2000bf05300 */
[----:B0-----:R-:W-:-:S10]  /*223d0*/  @P3 IMAD.WIDE R10, R19, 0x4, R10 ;  /* 0x00000004130a3825 */ /* 0x001fd400078e020a */
[----:B------:R-:W5:Y:S01]  /*223e0*/  @P2 LDG.E R8, desc[UR60][R4.64] ;  /* 0x0000003c04082981 */ /* 0x000f62000c1e1900 */
[----:B-1----:R-:W-:-:S05]  /*223f0*/  IMAD.WIDE R2, R19, 0x4, R2 ;  /* 0x0000000413027825 */ /* 0x002fca00078e0202 */
[----:B------:R-:W5:Y:S04]  /*22400*/  @P0 LDG.E R0, desc[UR60][R2.64] ;  /* 0x0000003c02000981 */ /* 0x000f68000c1e1900 */
[----:B---3--:R0:W-:Y:S02]  /*22410*/  STL [R1+0x40], R7 ;  /* 0x0000400701007387 */ /* 0x0081e40000100800 */
        /* <DEDUP_REMOVED lines=12> */
[----:B------:R-:W-:Y:S01]  /*224e0*/  MOV R11, R7 ;  /* 0x00000007000b7202 */ /* 0x000fe20000000f00 */
[----:B0-----:R-:W-:Y:S01]  /*224f0*/  IMAD.U32 R7, RZ, RZ, UR4 ;  /* 0x00000004ff077e24 */ /* 0x001fe2000f8e00ff */
[----:B------:R-:W-:Y:S06]  /*22500*/  @P3 BRA `(.L_x_5417) ;  /* 0x0000000000143947 */ /* 0x000fec0003800000 */
[----:B------:R-:W-:Y:S05]  /*22510*/  @!P1 BRA `(.L_x_5417) ;  /* 0x0000000000109947 */ /* 0x000fea0003800000 */
[----:B------:R-:W2:Y:S04]  /*22520*/  LDG.E R9, desc[UR60][R12.64] ;  /* 0x0000003c0c097981 */ /* 0x000ea8000c1e1900 */
[----:B------:R-:W2:Y:S02]  /*22530*/  LDG.E R12, desc[UR60][R12.64+0x4] ;  /* 0x0000043c0c0c7981 */ /* 0x000ea4000c1e1900 */
[----:B--2---:R-:W-:-:S05]  /*22540*/  IMAD.IADD R11, R12, 0x1, -R9 ;  /* 0x000000010c0b7824 */ /* 0x004fca00078e0a09 */
[----:B------:R0:W-:Y:S02]  /*22550*/  STL [R1+0x3c], R11 ;  /* 0x00003c0b01007387 */ /* 0x0001e40000100800 */
.L_x_5417:
[----:B-----5:R-:W-:Y:S01]  /*22560*/  IMAD.IADD R8, R8, 0x1, R6 ;  /* 0x0000000108087824 */ /* 0x020fe200078e0206 */
[----:B------:R-:W-:Y:S02]  /*22570*/  ULDC.64 UR4, c[0x0][0xa20] ;  /* 0x0002880000047ab9 */ /* 0x000fe40000000a00 */
[----:B------:R-:W-:Y:S02]  /*22580*/  ISETP.NE.U32.AND P1, PT, RZ, UR4, PT ;  /* 0x00000004ff007c0c */ /* 0x000fe4000bf25070 */
[----:B------:R1:W-:Y:S02]  /*22590*/  STL [R1+0x18], R8 ;  /* 0x0000180801007387 */ /* 0x0003e40000100800 */
[----:B------:R-:W-:-:S13]  /*225a0*/  ISETP.NE.AND.EX P1, PT, RZ, UR5, PT, P1 ;  /* 0x00000005ff007c0c */ /* 0x000fda000bf25310 */
[----:B-1----:R-:W-:Y:S05]  /*225b0*/  @!P1 BRA `(.L_x_5418) ;  /* 0x0000000000109947 */ /* 0x002fea0003800000 */
[----:B------:R-:W1:Y:S02]  /*225c0*/  LDC.64 R4, c[0x0][0xa20] ;  /* 0x00028800ff047b82 */ /* 0x000e640000000a00 */
[----:B-1----:R-:W-:-:S05]  /*225d0*/  IMAD.WIDE R4, R19, 0x4, R4 ;  /* 0x0000000413047825 */ /* 0x002fca00078e0204 */
[----:B------:R1:W5:Y:S01]  /*225e0*/  LDG.E R7, desc[UR60][R4.64] ;  /* 0x0000003c04077981 */ /* 0x000362000c1e1900 */
[----:B------:R-:W-:Y:S05]  /*225f0*/  BRA `(.L_x_5419) ;  /* 0x0000000000107947 */ /* 0x000fea0003800000 */
.L_x_5418:
[----:B------:R-:W-:Y:S05]  /*22600*/  @!P2 BRA `(.L_x_5419) ;  /* 0x00000000000ca947 */ /* 0x000fea0003800000 */
[----:B------:R-:W2:Y:S04]  /*22610*/  LDG.E R7, desc[UR60][R4.64] ;  /* 0x0000003c04077981 */ /* 0x000ea8000c1e1900 */
[----:B------:R-:W2:Y:S02]  /*22620*/  LDG.E R4, desc[UR60][R4.64+0x4] ;  /* 0x0000043c04047981 */ /* 0x000ea4000c1e1900 */
[----:B--2---:R-:W-:-:S07]  /*22630*/  IMAD.IADD R7, R4, 0x1, -R7 ;  /* 0x0000000104077824 */ /* 0x004fce00078e0a07 */
.L_x_5419:
[----:B-1----:R-:W2:Y:S04]  /*22640*/  @P0 LDG.E R4, desc[UR60][R2.64] ;  /* 0x0000003c02040981 */ /* 0x002ea8000c1e1900 */
[----:B------:R1:W2:Y:S01]  /*22650*/  @P0 LDG.E R2, desc[UR60][R2.64+0x4] ;  /* 0x0000043c02020981 */ /* 0x0002a2000c1e1900 */
[----:B------:R-:W-:Y:S01]  /*22660*/  IMAD.SHL.U32 R12, R17, 0x80, RZ ;  /* 0x00000080110c7824 */ /* 0x000fe200078e00ff */
[----:B-----5:R-:W-:-:S03]  /*22670*/  IADD3 R9, -R6, R7, RZ ;  /* 0x0000000706097210 */ /* 0x020fc60007ffe1ff */
[----:B------:R-:W-:Y:S01]  /*22680*/  VIADD R7, R12, 0x7f ;  /* 0x0000007f0c077836 */ /* 0x000fe20000000000 */
[----:B------:R3:W-:Y:S01]  /*22690*/  STL [R1+0x34], R12 ;  /* 0x0000340c01007387 */ /* 0x0007e20000100800 */
[----:B-1----:R-:W1:Y:S02]  /*226a0*/  LDC R3, c[0x0][0x448] ;  /* 0x00011200ff037b82 */ /* 0x002e640000000800 */
[----:B-1----:R-:W-:-:S13]  /*226b0*/  ISETP.NE.AND P1, PT, R3, 0x1, PT ;  /* 0x000000010300780c */ /* 0x002fda0003f25270 */
[----:B------:R-:W1:Y:S08]  /*226c0*/  @P1 LDC R3, c[0x0][0x44c] ;  /* 0x00011300ff031b82 */ /* 0x000e700000000800 */
[----:B------:R-:W4:Y:S01]  /*226d0*/  @P1 LDC R5, c[0x0][0x450] ;  /* 0x00011400ff051b82 */ /* 0x000f220000000800 */
[----:B--2---:R-:W-:Y:S02]  /*226e0*/  @P0 IMAD.IADD R10, R2, 0x1, -R4 ;  /* 0x00000001020a0824 */ /* 0x004fe400078e0a04 */
[----:B-1----:R-:W-:-:S04]  /*226f0*/  @P1 IMAD.HI.U32 R2, R7, R3, RZ ;  /* 0x0000000307021227 */ /* 0x002fc800078e00ff */
[----:B------:R-:W-:Y:S01]  /*22700*/  IMAD.IADD R6, R9, 0x1, R10 ;  /* 0x0000000109067824 */ /* 0x000fe200078e020a */
[----:B----4-:R-:W-:-:S03]  /*22710*/  @P1 SHF.R.U32.HI R7, RZ, R5, R2 ;  /* 0x00000005ff071219 */ /* 0x010fc60000011602 */
[C---:B------:R-:W-:Y:S01]  /*22720*/  VIADD R2, R6.reuse, 0x5f ;  /* 0x0000005f06027836 */ /* 0x040fe20000000000 */
[----:B------:R-:W-:-:S03]  /*22730*/  IADD3 R17, R6, 0x1, -R11 ;  /* 0x0000000106117810 */ /* 0x000fc60007ffe80b */
[----:B------:R-:W-:-:S04]  /*22740*/  IMAD.HI R2, R2, 0x2aaaaaab, RZ ;  /* 0x2aaaaaab02027827 */ /* 0x000fc800078e02ff */
[----:B------:R-:W-:Y:S01]  /*22750*/  IMAD.IADD R7, R17, 0x1, R7 ;  /* 0x0000000111077824 */ /* 0x000fe200078e0207 */
[----:B------:R-:W-:-:S04]  /*22760*/  SHF.R.U32.HI R21, RZ, 0x1f, R2 ;  /* 0x0000001fff157819 */ /* 0x000fc80000011602 */
[----:B------:R-:W-:Y:S02]  /*22770*/  LEA.HI.SX32 R21, R2, R21, 0x1c ;  /* 0x0000001502157211 */ /* 0x000fe400078fe2ff */
[----:B------:R-:W1:Y:S02]  /*22780*/  LDC.64 R2, c[0x0][0x9e0] ;  /* 0x00027800ff027b82 */ /* 0x000e640000000a00 */
[----:B-1----:R-:W-:Y:S01]  /*22790*/  ISETP.GE.AND P2, PT, R3, 0x1, PT ;  /* 0x000000010300780c */ /* 0x002fe20003f46270 */
        /* <DEDUP_REMOVED lines=13> */
.L_x_5422:
[----:B------:R-:W-:-:S13]  /*22870*/  ISETP.NE.AND P3, PT, R3, 0x1, PT ;  /* 0x000000010300780c */ /* 0x000fda0003f65270 */
[----:B------:R-:W1:Y:S02]  /*22880*/  @P3 LDC.64 R4, c[0x0][0x9e8] ;  /* 0x00027a00ff043b82 */ /* 0x000e640000000a00 */
[----:B-1----:R-:W-:-:S05]  /*22890*/  @P3 IMAD.HI.U32 R4, R2, R4, RZ ;  /* 0x0000000402043227 */ /* 0x002fca00078e00ff */
[----:B------:R-:W-:-:S07]  /*228a0*/  @P3 SHF.R.U32.HI R2, RZ, R5, R4 ;  /* 0x00000005ff023219 */ /* 0x000fce0000011604 */
.L_x_5423:
[----:B------:R-:W-:Y:S05]  /*228b0*/  BSYNC B0 ;  /* 0x0000000000007941 */ /* 0x000fea0003800000 */
.L_x_5421:
[----:B------:R-:W-:-:S05]  /*228c0*/  IMAD R2, R2, R3, R3 ;  /* 0x0000000302027224 */ /* 0x000fca00078e0203 */
[----:B------:R-:W-:-:S07]  /*228d0*/  VIMNMX R8, R8, R2, PT ;  /* 0x0000000208087248 */ /* 0x000fce0003fe0100 */
.L_x_5420:
[----:B------:R-:W1:Y:S01]  /*228e0*/  @P1 LDC R4, c[0x0][0x44c] ;  /* 0x00011300ff041b82 */ /* 0x000e620000000800 */
[----:B------:R-:W-:Y:S01]  /*228f0*/  MOV R2, R12 ;  /* 0x0000000c00027202 */ /* 0x000fe20000000f00 */
[----:B------:R-:W-:Y:S01]  /*22900*/  IMAD.IADD R20, R6, 0x1, -R11 ;  /* 0x0000000106147824 */ /* 0x000fe200078e0a0b */
[----:B------:R-:W-:-:S05]  /*22910*/  ULDC UR4, c[0x0][0x9dc] ;  /* 0x0002770000047ab9 */ /* 0x000fca0000000800 */
[----:B------:R-:W2:Y:S01]  /*22920*/  @P1 LDC R5, c[0x0][0x450] ;  /* 0x00011400ff051b82 */ /* 0x000ea20000000800 */
[----:B-1----:R-:W-:-:S05]  /*22930*/  @P1 IMAD.HI.U32 R4, R12, R4, RZ ;  /* 0x000000040c041227 */ /* 0x002fca00078e00ff */
[----:B--2---:R-:W-:-:S05]  /*22940*/  @P1 SHF.R.U32.HI R2, RZ, R5, R4 ;  /* 0x00000005ff021219 */ /* 0x004fca0000011604 */
        /* <DEDUP_REMOVED lines=13> */
.L_x_5426:
[----:B------:R-:W-:-:S13]  /*22a20*/  ISETP.NE.AND P1, PT, R3, 0x1, PT ;  /* 0x000000010300780c */ /* 0x000fda0003f25270 */
[----:B------:R-:W1:Y:S02]  /*22a30*/  @P1 LDC.64 R4, c[0x0][0x9e8] ;  /* 0x00027a00ff041b82 */ /* 0x000e640000000a00 */
[----:B-1----:R-:W-:-:S05]  /*22a40*/  @P1 IMAD.HI.U32 R4, R2, R4, RZ ;  /* 0x0000000402041227 */ /* 0x002fca00078e00ff */
[----:B------:R-:W-:-:S07]  /*22a50*/  @P1 SHF.R.U32.HI R2, RZ, R5, R4 ;  /* 0x00000005ff021219 */ /* 0x000fce0000011604 */
.L_x_5427:
[----:B------:R-:W-:Y:S05]  /*22a60*/  BSYNC B0 ;  /* 0x0000000000007941 */ /* 0x000fea0003800000 */
.L_x_5425:
[----:B------:R-:W-:-:S05]  /*22a70*/  IMAD R2, R2, R3, RZ ;  /* 0x0000000302027224 */ /* 0x000fca00078e02ff */
[----:B------:R-:W-:-:S07]  /*22a80*/  VIMNMX R6, R6, R2, !PT ;  /* 0x0000000206067248 */ /* 0x000fce0007fe0100 */
.L_x_5424:
[----:B------:R-:W-:Y:S01]  /*22a90*/  VIADD R8, R8, 0x5f ;  /* 0x0000005f08087836 */ /* 0x000fe20000000000 */
[----:B------:R-:W-:Y:S01]  /*22aa0*/  BSSY B0, `(.L_x_5428) ;  /* 0x0000167000007945 */ /* 0x000fe20003800000 */
[----:B------:R-:W-:Y:S01]  /*22ab0*/  IMAD.HI R6, R6, 0x2aaaaaab, RZ ;  /* 0x2aaaaaab06067827 */ /* 0x000fe200078e02ff */
[----:B------:R-:W-:-:S03]  /*22ac0*/  PLOP3.LUT P5, PT, PT, PT, PT, 0x80, 0x0 ;  /* 0x000000000000781c */ /* 0x000fc60003faf070 */
        /* <DEDUP_REMOVED lines=10> */
[----:B------:R-:W-:-:S03]  /*22b70*/  VIMNMX R10, R9, R10, PT ;  /* 0x0000000a090a7248 */ /* 0x000fc60003fe0100 */
[----:B------:R-:W-:Y:S01]  /*22b80*/  IMAD.WIDE.U32 R4, R2, -0x55555555, RZ ;  /* 0xaaaaaaab02047825 */ /* 0x000fe200078e00ff */
[----:B------:R-:W-:-:S04]  /*22b90*/  ISETP.GT.AND P1, PT, R10, R2, PT ;  /* 0x000000020a00720c */ /* 0x000fc80003f24270 */
[----:B------:R-:W-:-:S05]  /*22ba0*/  SHF.R.U32.HI R3, RZ, 0x6, R5 ;  /* 0x00000006ff037819 */ /* 0x000fca0000011605 */
[----:B------:R-:W-:-:S04]  /*22bb0*/  IMAD.MOV.U32 R9, RZ, RZ, R3 ;  /* 0x000000ffff097224 */ /* 0x000fc800078e0003 */
[----:B------:R-:W-:-:S04]  /*22bc0*/  @P1 VIADD R2, R10, 0x5f ;  /* 0x0000005f0a021836 */ /* 0x000fc80000000000 */
[----:B------:R-:W-:-:S05]  /*22bd0*/  @P1 IMAD.HI R2, R2, 0x2aaaaaab, RZ ;  /* 0x2aaaaaab02021827 */ /* 0x000fca00078e02ff */
[----:B------:R-:W-:-:S04]  /*22be0*/  @P1 SHF.R.U32.HI R4, RZ, 0x1f, R2 ;  /* 0x0000001fff041819 */ /* 0x000fc80000011602 */
        /* <DEDUP_REMOVED lines=10> */
.L_x_5625:
[----:B--2---:R-:W-:Y:S02]  /*22c90*/  ISETP.NE.AND P0, PT, R14, RZ, PT ;  /* 0x000000ff0e00720c */ /* 0x004fe40003f05270 */
[----:B------:R-:W-:-:S11]  /*22ca0*/  PLOP3.LUT P2, PT, PT, PT, PT, 0x8, 0x0 ;  /* 0x000000000000781c */ /* 0x000fd60003f4e170 */
[----:B------:R-:W-:Y:S05]  /*22cb0*/  @P0 BRA `(.L_x_5431) ;  /* 0x00000000000c0947 */ /* 0x000fea0003800000 */
[----:B------:R-:W-:-:S03]  /*22cc0*/  UMOV UR4, 0xffffffff ;  /* 0xffffffff00047882 */ /* 0x000fc60000000000 */
[----:B------:R-:W-:Y:S05]  /*22cd0*/  BRA.DIV UR4, `(.L_x_5432) ;  /* 0x0000007a04fc7947 */ /* 0x000fea000b800000 */
[----:B------:R-:W-:-:S13]  /*22ce0*/  ELECT P2, URZ, PT ;  /* 0x00000000003f782f */ /* 0x000fda0003840000 */
.L_x_5431:
[----:B-1----:R-:W2:Y:S04]  /*22cf0*/  LDL R4, [R1+0x48] ;  /* 0x0000480001047983 */ /* 0x002ea80000100800 */
[----:B------:R-:W3:Y:S01]  /*22d00*/  LDL R6, [R1+0x4] ;  /* 0x0000040001067983 */ /* 0x000ee20000100800 */
[----:B------:R-:W-:Y:S01]  /*22d10*/  BSSY B1, `(.L_x_5433) ;  /* 0x0000008000017945 */ /* 0x000fe20003800000 */
[----:B--2---:R-:W-:-:S05]  /*22d20*/  VIADD R4, R4, 0x1 ;  /* 0x0000000104047836 */ /* 0x004fca0000000000 */
[----:B------:R-:W-:-:S04]  /*22d30*/  LEA.HI R5, R4, R4, RZ, 0x1 ;  /* 0x0000000404057211 */ /* 0x000fc800078f08ff */
[----:B------:R-:W-:-:S04]  /*22d40*/  LOP3.LUT R5, R5, 0xfffffffe, RZ, 0xc0, !PT ;  /* 0xfffffffe05057812 */ /* 0x000fc800078ec0ff */
[----:B------:R-:W-:-:S04]  /*22d50*/  IADD3 R4, R4, -R5, RZ ;  /* 0x8000000504047210 */ /* 0x000fc80007ffe0ff */
[----:B------:R-:W-:-:S04]  /*22d60*/  SHF.L.U32 R4, R4, 0x1f, RZ ;  /* 0x0000001f04047819 */ /* 0x000fc800000006ff */
[----:B---3--:R-:W1:Y:S02]  /*22d70*/  SYNCS.PHASECHK.TRANS64.TRYWAIT P0, [R6+URZ+0x30820], R4 ;  /* 0x03082004060075a7 */ /* 0x008e64000800017f */
[----:B-1----:R-:W-:Y:S05]  /*22d80*/  @!P0 BRA `(.L_x_5434) ;  /* 0x0000007800f48947 */ /* 0x002fea0003800000 */
.L_x_5628:
[----:B------:R-:W-:Y:S05]  /*22d90*/  BSYNC B1 ;  /* 0x0000000000017941 */ /* 0x000fea0003800000 */
.L_x_5433:
        /* <DEDUP_REMOVED lines=13> */
.L_x_5629:
[----:B------:R-:W-:Y:S05]  /*22e70*/  BSYNC B2 ;  /* 0x0000000000027941 */ /* 0x000fea0003800000 */
.L_x_5437:
[----:B------:R-:W-:Y:S04]  /*22e80*/  BSSY B2, `(.L_x_5439) ;  /* 0x0000008000027945 */ /* 0x000fe80003800000 */
[----:B------:R-:W-:Y:S05]  /*22e90*/  @P4 BRA `(.L_x_5440) ;  /* 0x0000000000184947 */ /* 0x000fea0003800000 */
[----:B------:R-:W2:Y:S02]  /*22ea0*/  LDL R4, [R1] ;  /* 0x0000000001047983 */ /* 0x000ea40000100800 */
[----:B--2---:R-:W-:Y:S01]  /*22eb0*/  LOP3.LUT P0, RZ, R4, 0x1, RZ, 0xc0, !PT ;  /* 0x0000000104ff7812 */ /* 0x004fe2000780c0ff */
[----:B------:R-:W-:-:S04]  /*22ec0*/  IMAD.MOV.U32 R4, RZ, RZ, 0x9000 ;  /* 0x00009000ff047424 */ /* 0x000fc800078e00ff */
[----:B------:R2:W-:Y:S08]  /*22ed0*/  SYNCS.ARRIVE.TRANS64 RZ, [R7+URZ+0x30890], R4 ;  /* 0x0308900407ff79a7 */ /* 0x0005f0000800003f */
[----:B------:R-:W-:Y:S05]  /*22ee0*/  @!P0 BRA `(.L_x_5440) ;  /* 0x0000000000048947 */ /* 0x000fea0003800000 */
[----:B------:R-:W-:Y:S01]  /*22ef0*/  BPT.TRAP 0x1 ;  /* 0x000000040000795c */ /* 0x000fe20000300000 */
.L_x_5440:
[----:B------:R-:W-:Y:S05]  /*22f00*/  BSYNC B2 ;  /* 0x0000000000027941 */ /* 0x000fea0003800000 */
.L_x_5439:
[----:B------:R-:W3:Y:S04]  /*22f10*/  LDL R6, [R1+0x4] ;  /* 0x0000040001067983 */ /* 0x000ee80000100800 */
[----:B--2---:R-:W3:Y:S01]  /*22f20*/  LDL R4, [R1+0x1c] ;  /* 0x00001c0001047983 */ /* 0x004ee20000100800 */
        /* <DEDUP_REMOVED lines=9> */
[----:B---3--:R-:W-:-:S02]  /*22fc0*/  IMAD R6, R4, 0x9000, R6 ;  /* 0x0000900004067824 */ /* 0x008fc400078e0206 */
[----:B------:R-:W-:Y:S02]  /*22fd0*/  VIADD R4, R7, 0x30890 ;  /* 0x0003089007047836 */ /* 0x000fe40000000000 */
[----:B------:R-:W-:-:S07]  /*22fe0*/  VIADD R8, R6, 0x1e400 ;  /* 0x0001e40006087836 */ /* 0x000fce0000000000 */
.L_x_5441:
        /* <DEDUP_REMOVED lines=16> */
.L_x_5442:
        /* <DEDUP_REMOVED lines=16> */
.L_x_5443:
        /* <DEDUP_REMOVED lines=13> */
.L_x_5630:
[----:B------:R-:W-:Y:S05]  /*232c0*/  BSYNC B2 ;  /* 0x0000000000027941 */ /* 0x000fea0003800000 */
.L_x_5444:
[----:B------:R-:W-:Y:S01]  /*232d0*/  BSSY B2, `(.L_x_5446) ;  /* 0x000000a000027945 */ /* 0x000fe20003800000 */
[----:B-12---:R-:W-:Y:S02]  /*232e0*/  IMAD.MOV.U32 R10, RZ, RZ, 0x0 ;  /* 0x00000000ff0a7424 */ /* 0x006fe400078e00ff */
[----:B0-----:R-:W-:Y:S01]  /*232f0*/  IMAD.MOV.U32 R11, RZ, RZ, 0x12f00000 ;  /* 0x12f00000ff0b7424 */ /* 0x001fe200078e00ff */
[----:B------:R-:W-:Y:S06]  /*23300*/  @P4 BRA `(.L_x_5447) ;  /* 0x0000000000184947 */ /* 0x000fec0003800000 */
[----:B------:R-:W2:Y:S02]  /*23310*/  LDL R4, [R1] ;  /* 0x0000000001047983 */ /* 0x000ea40000100800 */
[----:B--2---:R-:W-:Y:S01]  /*23320*/  LOP3.LUT P0, RZ, R4, 0x1, RZ, 0xc0, !PT ;  /* 0x0000000104ff7812 */ /* 0x004fe2000780c0ff */
[----:B------:R-:W-:-:S04]  /*23330*/  IMAD.MOV.U32 R4, RZ, RZ, 0x9000 ;  /* 0x00009000ff047424 */ /* 0x000fc800078e00ff */
[----:B------:R0:W-:Y:S08]  /*23340*/  SYNCS.ARRIVE.TRANS64 RZ, [R7+URZ+0x308b0], R4 ;  /* 0x0308b00407ff79a7 */ /* 0x0001f0000800003f */
[----:B------:R-:W-:Y:S05]  /*23350*/  @!P0 BRA `(.L_x_5447) ;  /* 0x0000000000048947 */ /* 0x000fea0003800000 */
[----:B------:R-:W-:Y:S01]  /*23360*/  BPT.TRAP 0x1 ;  /* 0x000000040000795c */ /* 0x000fe20000300000 */
.L_x_5447:
[----:B------:R-:W-:Y:S05]  /*23370*/  BSYNC B2 ;  /* 0x0000000000027941 */ /* 0x000fea0003800000 */
.L_x_5446:
[----:B------:R-:W-:Y:S01]  /*23380*/  R2UR UR10, R14 ;  /* 0x000000000e0a72ca */ /* 0x000fe200000e0000 */
[----:B------:R-:W-:Y:S01]  /*23390*/  UIADD3 UR4, UP0, UR36, 0x670, URZ ;  /* 0x0000067024047890 */ /* 0x000fe2000ff1e03f */
[----:B------:R-:W-:Y:S01]  /*233a0*/  R2UR UR6, R10 ;  /* 0x000000000a0672ca */ /* 0x000fe200000e0000 */
[----:B0-----:R-:W-:Y:S01]  /*233b0*/  VIADD R7, R7, 0x308b0 ;  /* 0x000308b007077836 */ /* 0x001fe20000000000 */
[----:B------:R-:W-:Y:S01]  /*233c0*/  R2UR UR7, R11 ;  /* 0x000000000b0772ca */ /* 0x000fe200000e0000 */
[----:B------:R-:W-:Y:S01]  /*233d0*/  VIADD R4, R6, 0x400 ;  /* 0x0000040006047836 */ /* 0x000fe20000000000 */
[----:B------:R-:W-:Y:S01]  /*233e0*/  PLOP3.LUT P0, PT, PT, PT, PT, 0x80, 0x0 ;  /* 0x000000000000781c */ /* 0x000fe20003f0f070 */
[----:B------:R-:W-:-:S12]  /*233f0*/  UIADD3.X UR5, URZ, UR37, URZ, UP0, !UPT ;  /* 0x000000253f057290 */ /* 0x000fd800087fe43f */
.L_x_5448:
        /* <DEDUP_REMOVED lines=15> */
.L_x_5449:
        /* <DEDUP_REMOVED lines=15> */
.L_x_5450:
        /* <DEDUP_REMOVED lines=10> */
.L_x_5436:
[----:B------:R-:W-:Y:S05]  /*23680*/  BSYNC B1 ;  /* 0x0000000000017941 */ /* 0x000fea0003800000 */
.L_x_5435:
[----:B-1----:R-:W2:Y:S04]  /*23690*/  LDL.LU R4, [R1+0x1c] ;  /* 0x00001c0001047983 */ /* 0x002ea80000300800 */
[----:B------:R-:W3:Y:S01]  /*236a0*/  LDL.LU R8, [R1+0x20] ;  /* 0x0000200001087983 */ /* 0x000ee20000300800 */
[----:B------:R-:W-:Y:S01]  /*236b0*/  VIADD R9, R9, 0xfffffffe ;  /* 0xfffffffe09097836 */ /* 0x000fe20000000000 */
[----:B------:R-:W-:Y:S01]  /*236c0*/  PLOP3.LUT P5, PT, PT, PT, PT, 0x8, 0x0 ;  /* 0x000000000000781c */ /* 0x000fe20003fae170 */
[----:B--2---:R-:W-:-:S05]  /*236d0*/  VIADD R4, R4, 0x1 ;  /* 0x0000000104047836 */ /* 0x004fca0000000000 */
[----:B------:R-:W-:-:S04]  /*236e0*/  ISETP.NE.AND P0, PT, R4, 0x2, PT ;  /* 0x000000020400780c */ /* 0x000fc80003f05270 */
[----:B------:R-:W-:Y:S02]  /*236f0*/  SEL R5, RZ, 0x1, P0 ;  /* 0x00000001ff057807 */ /* 0x000fe40000000000 */
[----:B------:R-:W-:Y:S02]  /*23700*/  SEL R4, R4, RZ, P0 ;  /* 0x000000ff04047207 */ /* 0x000fe40000000000 */
[----:B---3--:R-:W-:Y:S02]  /*23710*/  LOP3.LUT R8, R8, R5, RZ, 0x3c, !PT ;  /* 0x0000000508087212 */ /* 0x008fe400078e3cff */
[----:B------:R-:W-:-:S03]  /*23720*/  ISETP.GE.AND P0, PT, R9, R3, PT ;  /* 0x000000030900720c */ /* 0x000fc60003f06270 */
[----:B------:R1:W-:Y:S04]  /*23730*/  STL [R1+0x20], R8 ;  /* 0x0000200801007387 */ /* 0x0003e80000100800 */
[----:B------:R1:W-:Y:S06]  /*23740*/  STL [R1+0x1c], R4 ;  /* 0x00001c0401007387 */ /* 0x0003ec0000100800 */
[----:B------:R-:W-:Y:S05]  /*23750*/  @!P0 BRA `(.L_x_5429) ;  /* 0x00000008006c8947 */ /* 0x000fea0003800000 */
.L_x_5467:
[----:B------:R-:W-:Y:S05]  /*23760*/  YIELD ;  /* 0x0000000000007946 */ /* 0x000fea0003800000 */
[----:B------:R-:W-:Y:S04]  /*23770*/  BSSY B1, `(.L_x_5451) ;  /* 0x000008d000017945 */ /* 0x000fe80003800000 */
[----:B--2---:R-:W-:Y:S05]  /*23780*/  @!P2 BRA `(.L_x_5452) ;  /* 0x00000008002ca947 */ /* 0x004fea0003800000 */
        /* <DEDUP_REMOVED lines=11> */
.L_x_5631:
[----:B------:R-:W-:Y:S05]  /*23840*/  BSYNC B2 ;  /* 0x0000000000027941 */ /* 0x000fea0003800000 */
.L_x_5453:
        /* <DEDUP_REMOVED lines=8> */
.L_x_5456:
[----:B------:R-:W-:Y:S05]  /*238d0*/  BSYNC B2 ;  /* 0x0000000000027941 */ /* 0x000fea0003800000 */
.L_x_5455:
        /* <DEDUP_REMOVED lines=13> */
.L_x_5457:
        /* <DEDUP_REMOVED lines=16> */
.L_x_5458:
        /* <DEDUP_REMOVED lines=16> */
.L_x_5459:
        /* <DEDUP_REMOVED lines=13> */
.L_x_5632:
[----:B------:R-:W-:Y:S05]  /*23c80*/  BSYNC B2 ;  /* 0x0000000000027941 */ /* 0x000fea0003800000 */
.L_x_5460:
[----:B------:R-:W-:Y:S01]  /*23c90*/  BSSY B2, `(.L_x_5462) ;  /* 0x000000a000027945 */ /* 0x000fe20003800000 */
[----:B------:R-:W-:Y:S02]  /*23ca0*/  IMAD.MOV.U32 R10, RZ, RZ, 0x0 ;  /* 0x00000000ff0a7424 */ /* 0x000fe400078e00ff */
[----:B0-----:R-:W-:Y:S01]  /*23cb0*/  IMAD.MOV.U32 R11, RZ, RZ, 0x12f00000 ;  /* 0x12f00000ff0b7424 */ /* 0x001fe200078e00ff */
[----:B------:R-:W-:Y:S06]  /*23cc0*/  @P1 BRA `(.L_x_5463) ;  /* 0x0000000000181947 */ /* 0x000fec0003800000 */
[----:B------:R-:W3:Y:S02]  /*23cd0*/  LDL R4, [R1] ;  /* 0x0000000001047983 */ /* 0x000ee40000100800 */
[----:B---3--:R-:W-:Y:S01]  /*23ce0*/  LOP3.LUT P0, RZ, R4, 0x1, RZ, 0xc0, !PT ;  /* 0x0000000104ff7812 */ /* 0x008fe2000780c0ff */
[----:B------:R-:W-:-:S04]  /*23cf0*/  IMAD.MOV.U32 R4, RZ, RZ, 0x9000 ;  /* 0x00009000ff047424 */ /* 0x000fc800078e00ff */
[----:B------:R0:W-:Y:S08]  /*23d00*/  SYNCS.ARRIVE.TRANS64 RZ, [R8+URZ+0x308b0], R4 ;  /* 0x0308b00408ff79a7 */ /* 0x0001f0000800003f */
[----:B------:R-:W-:Y:S05]  /*23d10*/  @!P0 BRA `(.L_x_5463) ;  /* 0x0000000000048947 */ /* 0x000fea0003800000 */
[----:B------:R-:W-:Y:S01]  /*23d20*/  BPT.TRAP 0x1 ;  /* 0x000000040000795c */ /* 0x000fe20000300000 */
.L_x_5463:
[----:B------:R-:W-:Y:S05]  /*23d30*/  BSYNC B2 ;  /* 0x0000000000027941 */ /* 0x000fea0003800000 */
.L_x_5462:
        /* <DEDUP_REMOVED lines=8> */
.L_x_5464:
        /* <DEDUP_REMOVED lines=15> */
.L_x_5465:
        /* <DEDUP_REMOVED lines=15> */
.L_x_5466:
        /* <DEDUP_REMOVED lines=10> */
.L_x_5452:
[----:B------:R-:W-:Y:S05]  /*24040*/  BSYNC B1 ;  /* 0x0000000000017941 */ /* 0x000fea0003800000 */
.L_x_5451:
[----:B-1----:R-:W2:Y:S04]  /*24050*/  LDL.LU R4, [R1+0x1c] ;  /* 0x00001c0001047983 */ /* 0x002ea80000300800 */
[----:B------:R-:W3:Y:S01]  /*24060*/  LDL.LU R7, [R1+0x20] ;  /* 0x0000200001077983 */ /* 0x000ee20000300800 */
        /* <DEDUP_REMOVED lines=10> */
.L_x_5429:
[----:B------:R-:W-:Y:S05]  /*24110*/  BSYNC B0 ;  /* 0x0000000000007941 */ /* 0x000fea0003800000 */
.L_x_5428:
[----:B--2---:R-:W2:Y:S01]  /*24120*/  LDL R7, [R1+0x34] ;  /* 0x0000340001077983 */ /* 0x004ea20000100800 */
[----:B------:R-:W3:Y:S01]  /*24130*/  LDC R0, c[0x0][0x448] ;  /* 0x00011200ff007b82 */ /* 0x000ee20000000800 */
[----:B------:R-:W-:Y:S07]  /*24140*/  @!P5 WARPSYNC.ALL ;  /* 0x000000000000d948 */ /* 0x000fee0003800000 */
[----:B------:R-:W-:Y:S01]  /*24150*/  @!P5 BAR.SYNC.DEFER_BLOCKING 0xc, 0x180 ;  /* 0x030600000000db1d */ /* 0x000fe20000010000 */
[----:B---3--:R-:W-:-:S13]  /*24160*/  ISETP.NE.AND P0, PT, R0, 0x1, PT ;  /* 0x000000010000780c */ /* 0x008fda0003f05270 */
[----:B------:R-:W3:Y:S08]  /*24170*/  @P0 LDC R2, c[0x0][0x44c] ;  /* 0x00011300ff020b82 */ /* 0x000ef00000000800 */
[----:B------:R-:W4:Y:S01]  /*24180*/  @P0 LDC R3, c[0x0][0x450] ;  /* 0x00011400ff030b82 */ /* 0x000f220000000800 */
[----:B--2---:R-:W-:-:S04]  /*24190*/  VIADD R0, R7, 0x7f ;  /* 0x0000007f07007836 */ /* 0x004fc80000000000 */
[----:B---3--:R-:W-:-:S05]  /*241a0*/  @P0 IMAD.HI.U32 R2, R0, R2, RZ ;  /* 0x0000000200020227 */ /* 0x008fca00078e00ff */
[----:B----4-:R-:W-:Y:S02]  /*241b0*/  @P0 SHF.R.U32.HI R0, RZ, R3, R2 ;  /* 0x00000003ff000219 */ /* 0x010fe40000011602 */
[----:B------:R-:W2:Y:S03]  /*241c0*/  LDC.64 R2, c[0x0][0x9e0] ;  /* 0x00027800ff027b82 */ /* 0x000ea60000000a00 */
[----:B------:R-:W-:Y:S01]  /*241d0*/  IMAD.IADD R0, R17, 0x1, R0 ;  /* 0x0000000111007824 */ /* 0x000fe200078e0200 */
[----:B--2---:R-:W-:-:S04]  /*241e0*/  ISETP.GE.AND P1, PT, R3, 0x1, PT ;  /* 0x000000010300780c */ /* 0x004fc80003f26270 */
[----:B------:R-:W-:-:S09]  /*241f0*/  IADD3 R2, R0, R2, RZ ;  /* 0x0000000200027210 */ /* 0x000fd20007ffe0ff */
[----:B------:R-:W-:Y:S05]  /*24200*/  @!P1 BRA `(.L_x_5468) ;  /* 0x0000000000489947 */ /* 0x000fea0003800000 */
[C---:B------:R-:W-:Y:S01]  /*24210*/  ISETP.GT.AND P2, PT, R0.reuse, RZ, PT ;  /* 0x000000ff0000720c */ /* 0x040fe20003f44270 */
[----:B------:R-:W-:Y:S01]  /*24220*/  BSSY B0, `(.L_x_5469) ;  /* 0x000000e000007945 */ /* 0x000fe20003800000 */
[----:B------:R-:W-:-:S11]  /*24230*/  VIADD R6, R0, 0xffffffff ;  /* 0xffffffff00067836 */ /* 0x000fd60000000000 */
[----:B------:R-:W-:Y:S05]  /*24240*/  @P2 BRA `(.L_x_5470) ;  /* 0x00000000001c2947 */ /* 0x000fea0003800000 */
[----:B------:R-:W-:Y:S01]  /*24250*/  ISETP.NE.AND P2, PT, R3, 0x1, PT ;  /* 0x000000010300780c */ /* 0x000fe20003f45270 */
[----:B------:R-:W-:-:S12]  /*24260*/  IMAD.MOV R0, RZ, RZ, -R0 ;  /* 0x000000ffff007224 */ /* 0x000fd800078e0a00 */
[----:B-1----:R-:W1:Y:S02]  /*24270*/  @P2 LDC.64 R4, c[0x0][0x9e8] ;  /* 0x00027a00ff042b82 */ /* 0x002e640000000a00 */
[----:B-1----:R-:W-:-:S05]  /*24280*/  @P2 IMAD.HI.U32 R4, R0, R4, RZ ;  /* 0x0000000400042227 */ /* 0x002fca00078e00ff */
[----:B------:R-:W-:-:S04]  /*24290*/  @P2 SHF.R.U32.HI R0, RZ, R5, R4 ;  /* 0x00000005ff002219 */ /* 0x000fc80000011604 */
[----:B------:R-:W-:Y:S01]  /*242a0*/  LOP3.LUT R6, RZ, R0, RZ, 0x33, !PT ;  /* 0x00000000ff067212 */ /* 0x000fe200078e33ff */
[----:B------:R-:W-:Y:S06]  /*242b0*/  BRA `(.L_x_5471) ;  /* 0x0000000000107947 */ /* 0x000fec0003800000 */
.L_x_5470:
[----:B------:R-:W-:-:S13]  /*242c0*/  ISETP.NE.AND P2, PT, R3, 0x1, PT ;  /* 0x000000010300780c */ /* 0x000fda0003f45270 */
[----:B-1----:R-:W1:Y:S02]  /*242d0*/  @P2 LDC.64 R4, c[0x0][0x9e8] ;  /* 0x00027a00ff042b82 */ /* 0x002e640000000a00 */
[----:B-1----:R-:W-:-:S05]  /*242e0*/  @P2 IMAD.HI.U32 R4, R6, R4, RZ ;  /* 0x0000000406042227 */ /* 0x002fca00078e00ff */
[----:B------:R-:W-:-:S07]  /*242f0*/  @P2 SHF.R.U32.HI R6, RZ, R5, R4 ;  /* 0x00000005ff062219 */ /* 0x000fce0000011604 */
.L_x_5471:
[----:B------:R-:W-:Y:S05]  /*24300*/  BSYNC B0 ;  /* 0x0000000000007941 */ /* 0x000fea0003800000 */
.L_x_5469:
[----:B------:R-:W-:-:S05]  /*24310*/  IMAD R6, R6, R3, R3 ;  /* 0x0000000306067224 */ /* 0x000fca00078e0203 */
[----:B------:R-:W-:-:S07]  /*24320*/  VIMNMX R2, R2, R6, PT ;  /* 0x0000000602027248 */ /* 0x000fce0003fe0100 */
.L_x_5468:
[----:B------:R-:W-:Y:S01]  /*24330*/  VIADD R0, R2, 0x5f ;  /* 0x0000005f02007836 */ /* 0x000fe20000000000 */
[----:B-1----:R-:W1:Y:S01]  /*24340*/  @P0 LDC R4, c[0x0][0x450] ;  /* 0x00011400ff040b82 */ /* 0x002e620000000800 */
[----:B------:R-:W-:Y:S02]  /*24350*/  ULDC UR4, c[0x0][0x9dc] ;  /* 0x0002770000047ab9 */ /* 0x000fe40000000800 */
[----:B------:R-:W-:-:S05]  /*24360*/  IMAD.HI R0, R0, 0x2aaaaaab, RZ ;  /* 0x2aaaaaab00007827 */ /* 0x000fca00078e02ff */
[----:B------:R-:W-:-:S04]  /*24370*/  SHF.R.U32.HI R2, RZ, 0x1f, R0 ;  /* 0x0000001fff027819 */ /* 0x000fc80000011600 */
[----:B------:R-:W-:Y:S02]  /*24380*/  LEA.HI.SX32 R2, R0, R2, 0x1c ;  /* 0x0000000200027211 */ /* 0x000fe400078fe2ff */
[----:B------:R-:W2:Y:S02]  /*24390*/  @P0 LDC R0, c[0x0][0x44c] ;  /* 0x00011300ff000b82 */ /* 0x000ea40000000800 */
[----:B------:R-:W-:Y:S01]  /*243a0*/  VIMNMX R6, R21, R2, PT ;  /* 0x0000000215067248 */ /* 0x000fe20003fe0100 */
[----:B------:R-:W-:-:S04]  /*243b0*/  IMAD.MOV.U32 R2, RZ, RZ, R7 ;  /* 0x000000ffff027224 */ /* 0x000fc800078e0007 */
[----:B------:R3:W-:Y:S01]  /*243c0*/  STL [R1+0x38], R6 ;  /* 0x0000380601007387 */ /* 0x0007e20000100800 */
[----:B--2---:R-:W-:-:S05]  /*243d0*/  @P0 IMAD.HI.U32 R0, R7, R0, RZ ;  /* 0x0000000007000227 */ /* 0x004fca00078e00ff */
[----:B-1----:R-:W-:-:S05]  /*243e0*/  @P0 SHF.R.U32.HI R2, RZ, R4, R0 ;  /* 0x00000004ff020219 */ /* 0x002fca0000011600 */
[----:B------:R-:W-:-:S04]  /*243f0*/  IMAD.IADD R0, R20, 0x1, R2 ;  /* 0x0000000114007824 */ /* 0x000fc800078e0202 */
[----:B------:R-:W-:Y:S01]  /*24400*/  VIADD R2, R0, -UR4 ;  /* 0x8000000400027c36 */ /* 0x000fe20008000000 */
[----:B---3--:R-:W-:Y:S06]  /*24410*/  @!P1 BRA `(.L_x_5472) ;  /* 0x0000000000449947 */ /* 0x008fec0003800000 */
        /* <DEDUP_REMOVED lines=10> */
.L_x_5474:
[----:B------:R-:W-:-:S13]  /*244c0*/  ISETP.NE.AND P0, PT, R3, 0x1, PT ;  /* 0x000000010300780c */ /* 0x000fda0003f05270 */
[----:B------:R-:W1:Y:S02]  /*244d0*/  @P0 LDC.64 R4, c[0x0][0x9e8] ;  /* 0x00027a00ff040b82 */ /* 0x000e640000000a00 */
[----:B-1----:R-:W-:-:S05]  /*244e0*/  @P0 IMAD.HI.U32 R4, R0, R4, RZ ;  /* 0x0000000400040227 */ /* 0x002fca00078e00ff */
[----:B------:R-:W-:-:S07]  /*244f0*/  @P0 SHF.R.U32.HI R0, RZ, R5, R4 ;  /* 0x00000005ff000219 */ /* 0x000fce0000011604 */
.L_x_5475:
[----:B------:R-:W-:Y:S05]  /*24500*/  BSYNC B0 ;  /* 0x0000000000007941 */ /* 0x000fea0003800000 */
.L_x_5473:
[----:B------:R-:W-:-:S05]  /*24510*/  IMAD R0, R0, R3, RZ ;  /* 0x0000000300007224 */ /* 0x000fca00078e02ff */
[----:B------:R-:W-:-:S07]  /*24520*/  VIMNMX R2, R2, R0, !PT ;  /* 0x0000000002027248 */ /* 0x000fce0007fe0100 */
.L_x_5472:
[----:B------:R-:W-:Y:S01]  /*24530*/  IMAD.HI R2, R2, 0x2aaaaaab, RZ ;  /* 0x2aaaaaab02027827 */ /* 0x000fe200078e02ff */
[----:B------:R-:W-:Y:S04]  /*24540*/  BSSY B7, `(.L_x_5476) ;  /* 0x000046b000077945 */ /* 0x000fe80003800000 */
[----:B------:R-:W-:-:S04]  /*24550*/  SHF.R.U32.HI R0, RZ, 0x1f, R2 ;  /* 0x0000001fff007819 */ /* 0x000fc80000011602 */
[----:B------:R-:W-:-:S04]  /*24560*/  LEA.HI.SX32 R0, R2, R0, 0x1c ;  /* 0x0000000002007211 */ /* 0x000fc800078fe2ff */
[----:B------:R-:W-:-:S04]  /*24570*/  VIMNMX R3, RZ, R0, !PT ;  /* 0x00000000ff037248 */ /* 0x000fc80007fe0100 */
[----:B------:R-:W-:Y:S01]  /*24580*/  ISETP.GT.AND P0, PT, R6, R3, PT ;  /* 0x000000030600720c */ /* 0x000fe20003f04270 */
[----:B------:R1:W-:-:S12]  /*24590*/  STL [R1+0x30], R3 ;  /* 0x0000300301007387 */ /* 0x0003d80000100800 */
[----:B-1----:R-:W-:Y:S05]  /*245a0*/  @P0 BRA `(.L_x_5477) ;  /* 0x0000000000440947 */ /* 0x002fea0003800000 */
[----:B------:R-:W1:Y:S02]  /*245b0*/  S2R R3, SR_TID.X ;  /* 0x0000000000037919 */ /* 0x000e640000002100 */
[----:B-1----:R-:W-:-:S04]  /*245c0*/  LOP3.LUT R3, R3, 0x7f, RZ, 0xc0, !PT ;  /* 0x0000007f03037812 */ /* 0x002fc800078ec0ff */
[----:B------:R-:W-:-:S13]  /*245d0*/  ISETP.NE.AND P1, PT, R3, RZ, PT ;  /* 0x000000ff0300720c */ /* 0x000fda0003f25270 */
[----:B------:R-:W-:Y:S05]  /*245e0*/  @P1 BRA `(.L_x_5478) ;  /* 0x0000004400801947 */ /* 0x000fea0003800000 */
[----:B------:R-:W1:Y:S01]  /*245f0*/  S2R R3, SR_LANEID ;  /* 0x0000000000037919 */ /* 0x000e620000000000 */
[----:B------:R-:W-:Y:S02]  /*24600*/  VOTEU.ANY UR4, UPT, PT ;  /* 0x0000000000047886 */ /* 0x000fe400038e0100 */
[----:B------:R-:W1:Y:S08]  /*24610*/  FLO.U32 R0, UR4 ;  /* 0x0000000400007d00 */ /* 0x000e7000080e0000 */
[----:B------:R-:W2:Y:S01]  /*24620*/  POPC R4, UR4 ;  /* 0x0000000400047d09 */ /* 0x000ea20008000000 */
[----:B-1----:R-:W-:-:S02]  /*24630*/  ISETP.EQ.U32.AND P0, PT, R0, R3, PT ;  /* 0x000000030000720c */ /* 0x002fc40003f02070 */
[----:B------:R-:W2:Y:S11]  /*24640*/  LDC.64 R2, c[0x0][0xc60] ;  /* 0x00031800ff027b82 */ /* 0x000eb60000000a00 */
[----:B--2---:R-:W2:Y:S01]  /*24650*/  @P0 ATOMG.E.ADD.STRONG.GPU PT, R3, desc[UR60][R2.64], R4 ;  /* 0x00000004020309a8 */ /* 0x004ea200081ee1fc */
[----:B------:R-:W1:Y:S02]  /*24660*/  S2R R5, SR_LTMASK ;  /* 0x0000000000057919 */ /* 0x000e640000003900 */
[----:B-1----:R-:W-:-:S06]  /*24670*/  LOP3.LUT R5, R5, UR4, RZ, 0xc0, !PT ;  /* 0x0000000405057c12 */ /* 0x002fcc000f8ec0ff */
[----:B------:R-:W1:Y:S01]  /*24680*/  POPC R5, R5 ;  /* 0x0000000500057309 */ /* 0x000e620000000000 */
[----:B--2---:R-:W1:Y:S02]  /*24690*/  SHFL.IDX PT, R0, R3, R0, 0x1f ;  /* 0x00001f0003007589 */ /* 0x004e6400000e0000 */
[----:B-1----:R-:W-:Y:S01]  /*246a0*/  IADD3 R16, R0, UR39, R5 ;  /* 0x0000002700107c10 */ /* 0x002fe2000fffe005 */
[----:B------:R-:W-:Y:S06]  /*246b0*/  BRA `(.L_x_5478) ;  /* 0x00000044004c7947 */ /* 0x000fec0003800000 */
.L_x_5477:
        /* <DEDUP_REMOVED lines=13> */
[----:B------:R-:W-:Y:S01]  /*24790*/  MOV R13, RZ ;  /* 0x000000ff000d7202 */ /* 0x000fe20000000f00 */
[----:B------:R-:W-:Y:S02]  /*247a0*/  IMAD.U32 R7, RZ, RZ, UR9 ;  /* 0x00000009ff077e24 */ /* 0x000fe4000f8e00ff */
[----:B------:R-:W-:-:S02]  /*247b0*/  IMAD.U32 R10, RZ, RZ, UR4 ;  /* 0x00000004ff0a7e24 */ /* 0x000fc4000f8e00ff */
[----:B0-----:R-:W-:Y:S02]  /*247c0*/  IMAD.U32 R11, RZ, RZ, UR5 ;  /* 0x00000005ff0b7e24 */ /* 0x001fe4000f8e00ff */
[----:B------:R-:W-:Y:S02]  /*247d0*/  IMAD.MOV.U32 R8, RZ, RZ, 0x70 ;  /* 0x00000070ff087424 */ /* 0x000fe400078e00ff */
[----:B------:R-:W-:-:S07]  /*247e0*/  IMAD.MOV.U32 R12, RZ, RZ, 0x1 ;  /* 0x00000001ff0c7424 */ /* 0x000fce00078e00ff */
[----:B------:R-:W-:-:S07]  /*247f0*/  LEPC R20, `(.L_x_5480) ;  /* 0x000000001014794e */ /* 0x000fce0000000000 */
[----:B-1----:R-:W-:Y:S05]  /*24800*/  CALL.ABS.NOINC R2 ;  /* 0x0000000002007343 */ /* 0x002fea0003c00000 */
.L_x_5480:
[----:B------:R-:W-:Y:S05]  /*24810*/  BSYNC B6 ;  /* 0x0000000000067941 */ /* 0x000fea0003800000 */
.L_x_5479:
        /* <DEDUP_REMOVED lines=8> */
[----:B------:R1:W2:Y:S01]  /*248a0*/  LDC.64 R2, c[0x4][R17] ;  /* 0x0100000011027b82 */ /* 0x0002a20000000a00 */
[----:B------:R-:W-:Y:S01]  /*248b0*/  IMAD.U32 R4, RZ, RZ, UR6 ;  /* 0x00000006ff047e24 */ /* 0x000fe2000f8e00ff */
[----:B------:R-:W-:Y:S01]  /*248c0*/  MOV R8, 0x70 ;  /* 0x0000007000087802 */ /* 0x000fe20000000f00 */
[----:B------:R-:W-:Y:S02]  /*248d0*/  IMAD.U32 R5, RZ, RZ, UR7 ;  /* 0x00000007ff057e24 */ /* 0x000fe4000f8e00ff */
[----:B------:R-:W-:Y:S02]  /*248e0*/  IMAD.U32 R6, RZ, RZ, UR8 ;  /* 0x00000008ff067e24 */ /* 0x000fe4000f8e00ff */
[----:B------:R-:W-:-:S02]  /*248f0*/  IMAD.U32 R7, RZ, RZ, UR9 ;  /* 0x00000009ff077e24 */ /* 0x000fc4000f8e00ff */
[----:B------:R-:W-:Y:S02]  /*24900*/  IMAD.U32 R10, RZ, RZ, UR4 ;  /* 0x00000004ff0a7e24 */ /* 0x000fe4000f8e00ff */
[----:B0-----:R-:W-:Y:S02]  /*24910*/  IMAD.U32 R11, RZ, RZ, UR5 ;  /* 0x00000005ff0b7e24 */ /* 0x001fe4000f8e00ff */
[----:B------:R-:W-:Y:S02]  /*24920*/  IMAD.MOV.U32 R12, RZ, RZ, 0x1 ;  /* 0x00000001ff0c7424 */ /* 0x000fe400078e00ff */
[----:B-1----:R-:W-:-:S07]  /*24930*/  IMAD.MOV.U32 R13, RZ, RZ, RZ ;  /* 0x000000ffff0d7224 */ /* 0x002fce00078e00ff */
[----:B------:R-:W-:-:S07]  /*24940*/  LEPC R20, `(.L_x_5483) ;  /* 0x000000001014794e */ /* 0x000fce0000000000 */
[----:B--2---:R-:W-:Y:S05]  /*24950*/  CALL.ABS.NOINC R2 ;  /* 0x0000000002007343 */ /* 0x004fea0003c00000 */
.L_x_5483:
        /* <DEDUP_REMOVED lines=15> */
.L_x_5482:
[----:B------:R-:W-:Y:S05]  /*24a50*/  BSYNC B6 ;  /* 0x0000000000067941 */ /* 0x000fea0003800000 */
.L_x_5481:
[----:B------:R-:W-:Y:S01]  /*24a60*/  ULDC.64 UR4, c[0x0][0x9f8] ;  /* 0x00027e0000047ab9 */ /* 0x000fe20000000a00 */
[----:B------:R-:W2:Y:S01]  /*24a70*/  LDL R17, [R1+0x38] ;  /* 0x0000380001117983 */ /* 0x000ea20000100800 */
[----:B------:R-:W-:Y:S01]  /*24a80*/  ISETP.NE.U32.AND P0, PT, RZ, UR4, PT ;  /* 0x00000004ff007c0c */ /* 0x000fe2000bf05070 */
[----:B------:R-:W-:-:S03]  /*24a90*/  IMAD.MOV.U32 R7, RZ, RZ, R19 ;  /* 0x000000ffff077224 */ /* 0x000fc600078e0013 */
[----:B------:R-:W-:Y:S01]  /*24aa0*/  ISETP.NE.AND.EX P0, PT, RZ, UR5, PT, P0 ;  /* 0x00000005ff007c0c */ /* 0x000fe2000bf05300 */
[----:B------:R-:W-:-:S12]  /*24ab0*/  ULDC.64 UR4, c[0x0][0xa08] ;  /* 0x0002820000047ab9 */ /* 0x000fd80000000a00 */
[----:B------:R-:W1:Y:S02]  /*24ac0*/  @P0 LDC.64 R2, c[0x0][0x9f8] ;  /* 0x00027e00ff020b82 */ /* 0x000e640000000a00 */
[----:B-1----:R-:W-:-:S05]  /*24ad0*/  @P0 IMAD.WIDE R2, R19, 0x4, R2 ;  /* 0x0000000413020825 */ /* 0x002fca00078e0202 */
[----:B------:R1:W3:Y:S02]  /*24ae0*/  @P0 LDG.E R7, desc[UR60][R2.64] ;  /* 0x0000003c02070981 */ /* 0x0002e4000c1e1900 */
[----:B-1----:R-:W1:Y:S02]  /*24af0*/  LDC.64 R2, c[0x0][0x418] ;  /* 0x00010600ff027b82 */ /* 0x002e640000000a00 */
[----:B-1----:R-:W-:Y:S01]  /*24b00*/  LOP3.LUT P0, RZ, R2, UR4, RZ, 0xfc, !PT ;  /* 0x0000000402ff7c12 */ /* 0x002fe2000f80fcff */
        /* <DEDUP_REMOVED lines=8> */
[----:B------:R-:W2:Y:S02]  /*24b90*/  S2R R4, SR_TID.X ;  /* 0x0000000000047919 */ /* 0x000ea40000002100 */
[----:B--2---:R-:W-:-:S04]  /*24ba0*/  SHF.R.U32.HI R4, RZ, 0x5, R4 ;  /* 0x00000005ff047819 */ /* 0x004fc80000011604 */
[----:B------:R-:W-:-:S05]  /*24bb0*/  LOP3.LUT R4, R4, 0x3, RZ, 0xc0, !PT ;  /* 0x0000000304047812 */ /* 0x000fca00078ec0ff */
[----:B------:R2:W3:Y:S02]  /*24bc0*/  SHFL.IDX PT, R14, R4, RZ, 0x1f ;  /* 0x00001fff040e7589 */ /* 0x0004e400000e0000 */
.L_x_5635:
[----:B--2---:R-:W2:Y:S01]  /*24bd0*/  LDL.LU R4, [R1] ;  /* 0x0000000001047983 */ /* 0x004ea20000300800 */
[----:B------:R-:W-:Y:S02]  /*24be0*/  PLOP3.LUT P1, PT, PT, PT, PT, 0x8, 0x0 ;  /* 0x000000000000781c */ /* 0x000fe40003f2e170 */
[----:B---3--:R-:W-:Y:S01]  /*24bf0*/  ISETP.NE.AND P0, PT, R14, RZ, PT ;  /* 0x000000ff0e00720c */ /* 0x008fe20003f05270 */
[----:B------:R3:W-:Y:S01]  /*24c00*/  STL [R1+0xc], R0 ;  /* 0x00000c0001007387 */ /* 0x0007e20000100800 */
[----:B--2---:R-:W-:-:S09]  /*24c10*/  LOP3.LUT R4, R4, 0xfffffffb, RZ, 0xc0, !PT ;  /* 0xfffffffb04047812 */ /* 0x004fd200078ec0ff */
[----:B------:R-:W-:-:S05]  /*24c20*/  @P1 LOP3.LUT R4, R4, 0x4, RZ, 0xfc, !PT ;  /* 0x0000000404041812 */ /* 0x000fca00078efcff */
[----:B------:R3:W-:Y:S01]  /*24c30*/  STL [R1], R4 ;  /* 0x0000000401007387 */ /* 0x0007e20000100800 */
[----:B------:R-:W-:Y:S05]  /*24c40*/  @P0 BRA `(.L_x_5485) ;  /* 0x0000000400400947 */ /* 0x000fea0003800000 */
[----:B------:R-:W-:-:S03]  /*24c50*/  UMOV UR4, 0xffffffff ;  /* 0xffffffff00047882 */ /* 0x000fc60000000000 */
[----:B------:R-:W-:Y:S05]  /*24c60*/  BRA.DIV UR4, `(.L_x_5486) ;  /* 0x0000005e04d87947 */ /* 0x000fea000b800000 */
[----:B------:R-:W-:-:S13]  /*24c70*/  ELECT P6, URZ, PT ;  /* 0x00000000003f782f */ /* 0x000fda00038c0000 */
.L_x_5638:
[----:B------:R-:W-:Y:S05]  /*24c80*/  @!P6 BRA `(.L_x_5485) ;  /* 0x000000040030e947 */ /* 0x000fea0003800000 */
[----:B------:R-:W-:-:S04]  /*24c90*/  ISETP.NE.U32.AND P0, PT, R2, RZ, PT ;  /* 0x000000ff0200720c */ /* 0x000fc80003f05070 */
[----:B------:R-:W-:-:S13]  /*24ca0*/  ISETP.NE.AND.EX P0, PT, R3, RZ, PT, P0 ;  /* 0x000000ff0300720c */ /* 0x000fda0003f05300 */
[----:B------:R-:W-:Y:S05]  /*24cb0*/  @!P0 BRA `(.L_x_5487) ;  /* 0x0000000000508947 */ /* 0x000fea0003800000 */
[----:B------:R-:W2:Y:S01]  /*24cc0*/  LDC R6, c[0x0][0x43c] ;  /* 0x00010f00ff067b82 */ /* 0x000ea20000000800 */
[----:B------:R-:W-:Y:S01]  /*24cd0*/  IMAD.MOV.U32 R9, RZ, RZ, R0 ;  /* 0x000000ffff097224 */ /* 0x000fe200078e0000 */
[----:B------:R-:W-:-:S03]  /*24ce0*/  ULDC.64 UR4, c[0x0][0x428] ;  /* 0x00010a0000047ab9 */ /* 0x000fc60000000a00 */
[----:B---3--:R-:W-:Y:S01]  /*24cf0*/  IMAD.MOV.U32 R0, RZ, RZ, R9 ;  /* 0x000000ffff007224 */ /* 0x008fe200078e0009 */
[----:B--2---:R-:W-:-:S13]  /*24d00*/  ISETP.NE.AND P0, PT, R6, 0x1, PT ;  /* 0x000000010600780c */ /* 0x004fda0003f05270 */
[----:B------:R-:W2:Y:S02]  /*24d10*/  @P0 LDC.64 R4, c[0x0][0x440] ;  /* 0x00011000ff040b82 */ /* 0x000ea40000000a00 */
[----:B--2---:R-:W-:-:S05]  /*24d20*/  @P0 IMAD.HI.U32 R4, R9, R4, RZ ;  /* 0x0000000409040227 */ /* 0x004fca00078e00ff */
[----:B------:R-:W-:-:S04]  /*24d30*/  @P0 SHF.R.U32.HI R0, RZ, R5, R4 ;  /* 0x00000005ff000219 */ /* 0x000fc80000011604 */
[----:B------:R-:W-:Y:S02]  /*24d40*/  IADD3 R4, -R0, RZ, RZ ;  /* 0x000000ff00047210 */ /* 0x000fe40007ffe1ff */
[----:B------:R-:W-:-:S03]  /*24d50*/  SHF.R.S32.HI R5, RZ, 0x1f, R0 ;  /* 0x0000001fff057819 */ /* 0x000fc60000011400 */
        /* <DEDUP_REMOVED lines=10> */
.L_x_5487:
[----:B-1----:R-:W4:Y:S04]  /*24e00*/  LDL R7, [R1+0x4] ;  /* 0x0000040001077983 */ /* 0x002f280000100800 */
[----:B---3--:R-:W4:Y:S04]  /*24e10*/  LDL R0, [R1+0x8] ;  /* 0x0000080001007983 */ /* 0x008f280000100800 */
[----:B--2---:R-:W2:Y:S01]  /*24e20*/  LDL R2, [R1+0x14] ;  /* 0x0000140001027983 */ /* 0x004ea20000100800 */
[----:B----4-:R-:W-:Y:S01]  /*24e30*/  IMAD R0, R0, 0x8, R7 ;  /* 0x0000000800007824 */ /* 0x010fe200078e0207 */
[----:B--2---:R-:W-:-:S04]  /*24e40*/  SHF.L.U32 R2, R2, 0x1f, RZ ;  /* 0x0000001f02027819 */ /* 0x004fc800000006ff */
[----:B------:R-:W1:Y:S02]  /*24e50*/  SYNCS.PHASECHK.TRANS64.TRYWAIT P0, [R0+URZ+0x30840], R2 ;  /* 0x03084002000075a7 */ /* 0x000e64000800017f */
[----:B-1----:R-:W-:Y:S05]  /*24e60*/  @!P0 BRA `(.L_x_5488) ;  /* 0x0000005c00788947 */ /* 0x002fea0003800000 */
.L_x_5639:
[----:B------:R2:W5:Y:S01]  /*24e70*/  LDL R3, [R1] ;  /* 0x0000000001037983 */ /* 0x0005620000100800 */
[----:B------:R-:W3:Y:S02]  /*24e80*/  S2R R4, SR_TID.X ;  /* 0x0000000000047919 */ /* 0x000ee40000002100 */
[----:B---3--:R-:W-:-:S04]  /*24e90*/  LOP3.LUT R4, R4, 0x7f, RZ, 0xc0, !PT ;  /* 0x0000007f04047812 */ /* 0x008fc800078ec0ff */
[----:B------:R-:W-:-:S13]  /*24ea0*/  ISETP.NE.AND P0, PT, R4, RZ, PT ;  /* 0x000000ff0400720c */ /* 0x000fda0003f05270 */
[----:B--2---:R-:W-:Y:S05]  /*24eb0*/  @P0 BRA `(.L_x_5489) ;  /* 0x0000000000140947 */ /* 0x004fea0003800000 */
[----:B-----5:R-:W-:Y:S01]  /*24ec0*/  LOP3.LUT P1, RZ, R3, 0x1, RZ, 0xc0, !PT ;  /* 0x0000000103ff7812 */ /* 0x020fe2000782c0ff */
[----:B-1----:R-:W-:-:S04]  /*24ed0*/  IMAD.MOV.U32 R2, RZ, RZ, 0x9000 ;  /* 0x00009000ff027424 */ /* 0x002fc800078e00ff */
[----:B------:R2:W-:Y:S08]  /*24ee0*/  SYNCS.ARRIVE.TRANS64 RZ, [R0+URZ+0x30830], R2 ;  /* 0x0308300200ff79a7 */ /* 0x0005f0000800003f */
[----:B------:R-:W-:Y:S05]  /*24ef0*/  @!P1 BRA `(.L_x_5489) ;  /* 0x0000000000049947 */ /* 0x000fea0003800000 */
[----:B------:R-:W-:Y:S01]  /*24f00*/  BPT.TRAP 0x1 ;  /* 0x000000040000795c */ /* 0x000fe20000300000 */
.L_x_5489:
[----:B------:R-:W3:Y:S04]  /*24f10*/  LDL R6, [R1+0x4] ;  /* 0x0000040001067983 */ /* 0x000ee80000100800 */
[----:B------:R-:W3:Y:S04]  /*24f20*/  LDL R5, [R1+0x8] ;  /* 0x0000080001057983 */ /* 0x000ee80000100800 */
[----:B------:R-:W4:Y:S04]  /*24f30*/  LDL R4, [R1+0xc] ;  /* 0x00000c0001047983 */ /* 0x000f280000100800 */
[----:B-12---:R-:W2:Y:S01]  /*24f40*/  LDL R2, [R1+0x18] ;  /* 0x0000180001027983 */ /* 0x006ea20000100800 */
        /* <DEDUP_REMOVED lines=8> */
[----:B------:R-:W-:Y:S01]  /*24fd0*/  LOP3.LUT R3, R3, 0xfffffffb, RZ, 0xc0, !PT ;  /* 0xfffffffb03037812 */ /* 0x000fe200078ec0ff */
[----:B------:R-:W-:-:S04]  /*24fe0*/  UMOV UR17, 0x40 ;  /* 0x0000004000117882 */ /* 0x000fc80000000000 */
[----:B------:R-:W-:-:S06]  /*24ff0*/  UIADD3 UR9, UR9, 0x30830, URZ ;  /* 0x0003083009097890 */ /* 0x000fcc000fffe03f */
[----:B------:R-:W-:-:S05]  /*25000*/  @P0 LOP3.LUT R3, R3, 0x4, RZ, 0xfc, !PT ;  /* 0x0000000403030812 */ /* 0x000fca00078efcff */
[----:B------:R1:W-:Y:S01]  /*25010*/  STL [R1], R3 ;  /* 0x0000000301007387 */ /* 0x0003e20000100800 */
[----:B---3--:R-:W-:Y:S01]  /*25020*/  IMAD R0, R5, 0x9000, R6 ;  /* 0x0000900005007824 */ /* 0x008fe200078e0206 */
[----:B----4-:R-:W-:-:S04]  /*25030*/  R2UR UR11, R4 ;  /* 0x00000000040b72ca */ /* 0x010fc800000e0000 */
[----:B------:R-:W-:Y:S02]  /*25040*/  R2UR UR8, R0 ;  /* 0x00000000000872ca */ /* 0x000fe400000e0000 */
[----:B--2---:R-:W-:-:S11]  /*25050*/  R2UR UR5, R2 ;  /* 0x00000000020572ca */ /* 0x004fd600000e0000 */
        /* <DEDUP_REMOVED lines=14> */
[----:B-1----:R-:W-:Y:S01]  /*25140*/  NOP ;  /* 0x0000000000007918 */ /* 0x002fe20000000000 */
.L_x_5485:
[----:B---3--:R-:W2:Y:S04]  /*25150*/  LDL R4, [R1+0x4] ;  /* 0x0000040001047983 */ /* 0x008ea80000100800 */
        /* <DEDUP_REMOVED lines=19> */
[----:B--2---:R-:W-:Y:S01]  /*25290*/  IMAD.U32 R4, RZ, RZ, UR4 ;  /* 0x00000004ff047e24 */ /* 0x004fe2000f8e00ff */
[----:B------:R-:W-:Y:S01]  /*252a0*/  MOV R5, UR5 ;  /* 0x0000000500057c02 */ /* 0x000fe20008000f00 */
[----:B------:R-:W2:Y:S01]  /*252b0*/  LDC.64 R2, c[0x4][R2] ;  /* 0x0100000002027b82 */ /* 0x000ea20000000a00 */
[----:B------:R-:W-:Y:S02]  /*252c0*/  IMAD.U32 R6, RZ, RZ, UR6 ;  /* 0x00000006ff067e24 */ /* 0x000fe4000f8e00ff */
[----:B-1----:R-:W-:Y:S02]  /*252d0*/  IMAD.U32 R7, RZ, RZ, UR7 ;  /* 0x00000007ff077e24 */ /* 0x002fe4000f8e00ff */
[----:B------:R-:W-:-:S02]  /*252e0*/  IMAD.U32 R10, RZ, RZ, UR8 ;  /* 0x00000008ff0a7e24 */ /* 0x000fc4000f8e00ff */
[----:B0-----:R-:W-:Y:S02]  /*252f0*/  IMAD.U32 R11, RZ, RZ, UR9 ;  /* 0x00000009ff0b7e24 */ /* 0x001fe4000f8e00ff */
[----:B------:R-:W-:Y:S02]  /*25300*/  IMAD.MOV.U32 R8, RZ, RZ, 0x70 ;  /* 0x00000070ff087424 */ /* 0x000fe400078e00ff */
[----:B------:R-:W-:Y:S02]  /*25310*/  IMAD.MOV.U32 R12, RZ, RZ, 0x1 ;  /* 0x00000001ff0c7424 */ /* 0x000fe400078e00ff */
[----:B------:R-:W-:-:S07]  /*25320*/  IMAD.MOV.U32 R13, RZ, RZ, RZ ;  /* 0x000000ffff0d7224 */ /* 0x000fce00078e00ff */
[----:B------:R-:W-:-:S07]  /*25330*/  LEPC R20, `(.L_x_5491) ;  /* 0x000000001014794e */ /* 0x000fce0000000000 */
[----:B--2---:R-:W-:Y:S05]  /*25340*/  CALL.ABS.NOINC R2 ;  /* 0x0000000002007343 */ /* 0x004fea0003c00000 */
.L_x_5491:
[----:B------:R-:W-:Y:S05]  /*25350*/  BSYNC B6 ;  /* 0x0000000000067941 */ /* 0x000fea0003800000 */
.L_x_5490:
[----:B--2---:R-:W2:Y:S01]  /*25360*/  LDL.LU R0, [R1+0x4c] ;  /* 0x00004c0001007983 */ /* 0x004ea20000300800 */
[----:B-1----:R-:W1:Y:S01]  /*25370*/  LDC R7, c[0x0][0x448] ;  /* 0x00011200ff077b82 */ /* 0x002e620000000800 */
[----:B------:R-:W-:Y:S02]  /*25380*/  ULDC.64 UR4, c[0x0][0x2d8] ;  /* 0x0000b60000047ab9 */ /* 0x000fe40000000a00 */
[----:B------:R-:W2:Y:S04]  /*25390*/  LDL.LU.64 R2, [R1+0x40] ;  /* 0x0000400001027983 */ /* 0x000ea80000300a00 */
[----:B0-----:R-:W3:Y:S01]  /*253a0*/  LDL R11, [R1+0x34] ;  /* 0x00003400010b7983 */ /* 0x001ee20000100800 */
[----:B------:R-:W0:Y:S01]  /*253b0*/  S2R R5, SR_TID.X ;  /* 0x0000000000057919 */ /* 0x000e220000002100 */
[----:B------:R-:W4:Y:S01]  /*253c0*/  S2R R8, SR_TID.X ;  /* 0x0000000000087919 */ /* 0x000f220000002100 */
[----:B0-----:R-:W-:-:S04]  /*253d0*/  LOP3.LUT R5, R5, 0x7f, RZ, 0xc0, !PT ;  /* 0x0000007f05057812 */ /* 0x001fc800078ec0ff */
[----:B------:R-:W-:Y:S01]  /*253e0*/  SHF.R.U32.HI R5, RZ, 0x3, R5 ;  /* 0x00000003ff057819 */ /* 0x000fe20000011605 */
[----:B----4-:R-:W-:-:S05]  /*253f0*/  IMAD.SHL.U32 R8, R8, 0x10, RZ ;  /* 0x0000001008087824 */ /* 0x010fca00078e00ff */
[----:B------:R-:W-:Y:S01]  /*25400*/  LOP3.LUT R8, R5, 0x70, R8, 0xf8, !PT ;  /* 0x0000007005087812 */ /* 0x000fe200078ef808 */
[----:B------:R-:W0:Y:S01]  /*25410*/  S2R R9, SR_TID.X ;  /* 0x0000000000097919 */ /* 0x000e220000002100 */
[----:B------:R-:W4:Y:S01]  /*25420*/  S2R R10, SR_TID.X ;  /* 0x00000000000a7919 */ /* 0x000f220000002100 */
[----:B0-----:R-:W-:-:S05]  /*25430*/  IMAD.SHL.U32 R9, R9, 0x8, RZ ;  /* 0x0000000809097824 */ /* 0x001fca00078e00ff */
[----:B------:R-:W-:-:S04]  /*25440*/  LOP3.LUT R9, R9, 0x38, RZ, 0xc0, !PT ;  /* 0x0000003809097812 */ /* 0x000fc800078ec0ff */
        /* <DEDUP_REMOVED lines=17> */
[----:B-1----:R-:W-:-:S13]  /*25560*/  ISETP.NE.AND P0, PT, R7, 0x1, PT ;  /* 0x000000010700780c */ /* 0x002fda0003f05270 */
        /* <DEDUP_REMOVED lines=11> */
[----:B------:R-:W0:Y:S04]  /*25620*/  S2R R8, SR_TID.X ;  /* 0x0000000000087919 */ /* 0x000e280000002100 */
        /* <DEDUP_REMOVED lines=13> */
[----:B0-----:R-:W-:-:S03]  /*25700*/  IMAD.SHL.U32 R8, R8, 0x8, RZ ;  /* 0x0000000808087824 */ /* 0x001fc600078e00ff */
[----:B------:R-:W-:Y:S02]  /*25710*/  IADD3 R3, R3, R4, RZ ;  /* 0x0000000403037210 */ /* 0x000fe40007ffe0ff */
[----:B------:R-:W-:Y:S01]  /*25720*/  LEA R4, P0, R2, UR4, 0x1 ;  /* 0x0000000402047c11 */ /* 0x000fe2000f8008ff */
[----:B------:R-:W-:Y:S01]  /*25730*/  ULDC UR4, c[0x0][0x2b8] ;  /* 0x0000ae0000047ab9 */ /* 0x000fe20000000800 */
[----:B------:R-:W-:Y:S02]  /*25740*/  LOP3.LUT R8, R8, 0x38, RZ, 0xc0, !PT ;  /* 0x0000003808087812 */ /* 0x000fe400078ec0ff */
[----:B------:R-:W-:Y:S01]  /*25750*/  LEA.HI.X R3, R2, UR5, R3, 0x1, P0 ;  /* 0x0000000502037c11 */ /* 0x000fe200080f0c03 */
[----:B------:R-:W-:Y:S01]  /*25760*/  UMOV UR5, 0xffffffff ;  /* 0xffffffff00057882 */ /* 0x000fe20000000000 */
[----:B------:R-:W-:Y:S02]  /*25770*/  ISETP.GE.AND P3, PT, R8, UR4, PT ;  /* 0x0000000408007c0c */ /* 0x000fe4000bf66270 */
[----:B------:R-:W-:-:S02]  /*25780*/  ISETP.GE.AND P0, PT, R12, UR4, PT ;  /* 0x000000040c007c0c */ /* 0x000fc4000bf06270 */
[----:B------:R-:W-:Y:S01]  /*25790*/  ISETP.GE.AND P1, PT, R9, UR4, PT ;  /* 0x0000000409007c0c */ /* 0x000fe2000bf26270 */
[----:B------:R-:W-:-:S12]  /*257a0*/  BRA.DIV UR5, `(.L_x_5492) ;  /* 0x00000056053c7947 */ /* 0x000fd8000b800000 */
[----:B------:R-:W2:Y:S04]  /*257b0*/  LDL.LU R6, [R1+0x3c] ;  /* 0x00003c0001067983 */ /* 0x000ea80000300800 */
[----:B------:R-:W3:Y:S04]  /*257c0*/  LDL.LU R11, [R1+0x34] ;  /* 0x00003400010b7983 */ /* 0x000ee80000300800 */
[----:B------:R-:W4:Y:S01]  /*257d0*/  LDL R9, [R1+0x2c] ;  /* 0x00002c0001097983 */ /* 0x000f220000100800 */
[----:B--2---:R-:W-:-:S03]  /*257e0*/  IMAD R2, R6, R7, RZ ;  /* 0x0000000706027224 */ /* 0x004fc600078e02ff */
        /* <DEDUP_REMOVED lines=11> */
[----:B----4-:R-:W-:Y:S04]  /*258a0*/  @!P2 LDGSTS.E.BYPASS.LTC128B.128 [R9+0x12400], desc[UR60][R6.64], !P3 ;  /* 0x124000000609afae */ /* 0x010fe8000d901d7c */
[----:B------:R-:W-:Y:S04]  /*258b0*/  @!P2 LDGSTS.E.BYPASS.LTC128B.128 [R9+0x16400], desc[UR60][R6.64+0x80], !P0 ;  /* 0x164000800609afae */ /* 0x000fe8000c101d7c */
[----:B------:R0:W-:Y:S01]  /*258c0*/  @!P2 LDGSTS.E.BYPASS.LTC128B.128 [R9+0x1a400], desc[UR60][R6.64+0x100], !P1 ;  /* 0x1a4001000609afae */ /* 0x0001e2000c901d7c */
[----:B------:R-:W-:-:S03]  /*258d0*/  ISETP.GE.AND P2, PT, R5, R2, PT ;  /* 0x000000020500720c */ /* 0x000fc60003f46270 */
[----:B------:R-:W1:Y:S04]  /*258e0*/  SHFL.IDX PT, R5, R4, 0x1, 0x181f ;  /* 0x00381f0004057f89 */ /* 0x000e6800000e0000 */
[----:B0-----:R-:W0:Y:S06]  /*258f0*/  SHFL.IDX PT, R6, R3, 0x1, 0x181f ;  /* 0x00381f0003067f89 */ /* 0x001e2c00000e0000 */
[----:B-1----:R-:W-:-:S05]  /*25900*/  @!P2 LEA R5, P4, R8, R5, 0x1 ;  /* 0x000000050805a211 */ /* 0x002fca00078808ff */
[----:B0-----:R-:W-:-:S04]  /*25910*/  @!P2 IMAD.X R6, RZ, RZ, R6, P4 ;  /* 0x000000ffff06a224 */ /* 0x001fc800020e0606 */
[----:B------:R-:W-:Y:S01]  /*25920*/  @!P2 IMAD.MOV.U32 R7, RZ, RZ, R6 ;  /* 0x000000ffff07a224 */ /* 0x000fe200078e0006 */
[----:B------:R-:W-:Y:S01]  /*25930*/  @!P2 MOV R6, R5 ;  /* 0x000000050006a202 */ /* 0x000fe20000000f00 */
[----:B------:R-:W-:-:S04]  /*25940*/  VIADD R5, R0, 0x20 ;  /* 0x0000002000057836 */ /* 0x000fc80000000000 */
        /* <DEDUP_REMOVED lines=54> */
[----:B------:R1:W2:Y:S04]  /*25cb0*/  SHFL.IDX PT, R5, R3, 0x7, 0x181f ;  /* 0x00f81f0003057f89 */ /* 0x0002a800000e0000 */
[----:B------:R1:W-:Y:S04]  /*25cc0*/  @!P2 LDGSTS.E.BYPASS.LTC128B.128 [R9+0x15400], desc[UR60][R6.64], !P3 ;  /* 0x154000000609afae */ /* 0x0003e8000d901d7c */
[----:B------:R1:W-:Y:S04]  /*25cd0*/  @!P2 LDGSTS.E.BYPASS.LTC128B.128 [R9+0x19400], desc[UR60][R6.64+0x80], !P0 ;  /* 0x194000800609afae */ /* 0x0003e8000c101d7c */
[----:B------:R1:W-:Y:S04]  /*25ce0*/  @!P2 LDGSTS.E.BYPASS.LTC128B.128 [R9+0x1d400], desc[UR60][R6.64+0x100], !P1 ;  /* 0x1d4001000609afae */ /* 0x0003e8000c901d7c */
[----:B------:R1:W3:Y:S02]  /*25cf0*/  SHFL.IDX PT, R3, R4, 0x7, 0x181f ;  /* 0x00f81f0004037f89 */ /* 0x0002e400000e0000 */
.L_x_5656:
        /* <DEDUP_REMOVED lines=12> */
[----:B------:R4:W-:Y:S02]  /*25dc0*/  LDGSTS.E.BYPASS.LTC128B.128 [R4+0x1dc00], desc[UR60][R2.64+0x100], !P1 ;  /* 0x1dc0010002047fae */ /* 0x0009e4000c901d7c */
.L_x_5494:
[----:B------:R-:W-:Y:S05]  /*25dd0*/  BSYNC B0 ;  /* 0x0000000000007941 */ /* 0x000fea0003800000 */
.L_x_5493:
[----:B------:R0:W5:Y:S01]  /*25de0*/  LDL R8, [R1+0x4] ;  /* 0x0000040001087983 */ /* 0x0001620000100800 */
[----:B------:R-:W-:Y:S01]  /*25df0*/  PLOP3.LUT P0, PT, PT, PT, PT, 0x80, 0x0 ;  /* 0x000000000000781c */ /* 0x000fe20003f0f070 */
[----:B------:R-:W-:-:S12]  /*25e00*/  NOP ;  /* 0x0000000000007918 */ /* 0x000fd80000000000 */
.L_x_5495:
[----:B----4-:R-:W4:Y:S01]  /*25e10*/  LDL R2, [R1+0x4] ;  /* 0x0000040001027983 */ /* 0x010f220000100800 */
        /* <DEDUP_REMOVED lines=16> */
[----:B------:R-:W3:Y:S03]  /*25f20*/  SYNCS.PHASECHK.TRANS64.TRYWAIT P0, [R2+URZ+0x30820], R0 ;  /* 0x03082000020075a7 */ /* 0x000ee6000800017f */
[----:B-1-3--:R-:W-:Y:S05]  /*25f30*/  @!P0 BRA `(.L_x_5497) ;  /* 0x0000005800348947 */ /* 0x00afea0003800000 */
.L_x_5657:
[----:B------:R-:W-:Y:S05]  /*25f40*/  BSYNC B0 ;  /* 0x0000000000007941 */ /* 0x000fea0003800000 */
.L_x_5496:
[----:B------:R-:W3:Y:S04]  /*25f50*/  LDL R3, [R1+0x38] ;  /* 0x0000380001037983 */ /* 0x000ee80000100800 */
[----:B-1----:R-:W4:Y:S01]  /*25f60*/  LDL R2, [R1+0x30] ;  /* 0x0000300001027983 */ /* 0x002f220000100800 */
[----:B------:R-:W-:Y:S01]  /*25f70*/  BSSY B0, `(.L_x_5498) ;  /* 0x0000258000007945 */ /* 0x000fe20003800000 */
[----:B---3--:R-:W-:-:S05]  /*25f80*/  VIADD R0, R3, 0xfffffffe ;  /* 0xfffffffe03007836 */ /* 0x008fca0000000000 */
[----:B----4-:R-:W-:-:S13]  /*25f90*/  ISETP.GE.AND P0, PT, R0, R2, PT ;  /* 0x000000020000720c */ /* 0x010fda0003f06270 */
[----:B------:R-:W-:Y:S05]  /*25fa0*/  @!P0 BRA `(.L_x_5499) ;  /* 0x0000002400508947 */ /* 0x000fea0003800000 */
[----:B-----5:R-:W-:Y:S01]  /*25fb0*/  IMAD.MOV R8, RZ, RZ, -R3 ;  /* 0x000000ffff087224 */ /* 0x020fe200078e0a03 */
[----:B------:R-:W-:Y:S01]  /*25fc0*/  LOP3.LUT R2, RZ, R2, RZ, 0x33, !PT ;  /* 0x00000002ff027212 */ /* 0x000fe200078e33ff */
[----:B------:R-:W-:Y:S03]  /*25fd0*/  BSSY B2, `(.L_x_5500) ;  /* 0x00000c9000027945 */ /* 0x000fe60003800000 */
[----:B------:R-:W-:-:S05]  /*25fe0*/  VIADDMNMX R8, R8, 0x1, R2, !PT ;  /* 0x0000000108087846 */ /* 0x000fca0007800102 */
[----:B------:R-:W-:-:S05]  /*25ff0*/  IMAD.IADD R2, R3, 0x1, R8 ;  /* 0x0000000103027824 */ /* 0x000fca00078e0208 */
[----:B------:R-:W-:-:S04]  /*26000*/  LOP3.LUT R2, R2, 0x1, RZ, 0xc0, !PT ;  /* 0x0000000102027812 */ /* 0x000fc800078ec0ff */
[----:B------:R-:W-:-:S13]  /*26010*/  ISETP.NE.U32.AND P0, PT, R2, 0x1, PT ;  /* 0x000000010200780c */ /* 0x000fda0003f05070 */
[----:B------:R-:W-:Y:S05]  /*26020*/  @P0 BRA `(.L_x_5501) ;  /* 0x0000000c000c0947 */ /* 0x000fea0003800000 */
[----:B--2---:R-:W2:Y:S04]  /*26030*/  LDL R5, [R1] ;  /* 0x0000000001057983 */ /* 0x004ea80000100800 */
        /* <DEDUP_REMOVED lines=34> */
.L_x_5504:
[----:B------:R-:W2:Y:S01]  /*26260*/  LDL R2, [R1+0x4] ;  /* 0x0000040001027983 */ /* 0x000ea20000100800 */
[----:B------:R-:W-:Y:S01]  /*26270*/  BSSY B3, `(.L_x_5505) ;  /* 0x0000005000037945 */ /* 0x000fe20003800000 */
[----:B--2---:R-:W-:Y:S01]  /*26280*/  IMAD R3, R7, 0x8, R2 ;  /* 0x0000000807037824 */ /* 0x004fe200078e0202 */
[----:B------:R-:W-:-:S04]  /*26290*/  SHF.L.U32 R2, R9, 0x1f, RZ ;  /* 0x0000001f09027819 */ /* 0x000fc800000006ff */
[----:B------:R-:W1:Y:S02]  /*262a0*/  SYNCS.PHASECHK.TRANS64.TRYWAIT P0, [R3+URZ+0x30840], R2 ;  /* 0x03084002030075a7 */ /* 0x000e64000800017f */
[----:B-1----:R-:W-:Y:S05]  /*262b0*/  @!P0 BRA `(.L_x_5506) ;  /* 0x00000054006c8947 */ /* 0x002fea0003800000 */
.L_x_5658:
[----:B------:R-:W-:Y:S05]  /*262c0*/  BSYNC B3 ;  /* 0x0000000000037941 */ /* 0x000fea0003800000 */
.L_x_5505:
[----:B0-----:R-:W0:Y:S01]  /*262d0*/  S2R R5, SR_TID.X ;  /* 0x0000000000057919 */ /* 0x001e220000002100 */
[----:B------:R-:W-:Y:S01]  /*262e0*/  BSSY B3, `(.L_x_5507) ;  /* 0x000000a000037945 */ /* 0x000fe20003800000 */
[----:B0-----:R-:W-:-:S04]  /*262f0*/  LOP3.LUT R5, R5, 0x7f, RZ, 0xc0, !PT ;  /* 0x0000007f05057812 */ /* 0x001fc800078ec0ff */
[----:B------:R-:W-:-:S13]  /*26300*/  ISETP.NE.AND P0, PT, R5, RZ, PT ;  /* 0x000000ff0500720c */ /* 0x000fda0003f05270 */
[----:B------:R-:W-:Y:S05]  /*26310*/  @P0 BRA `(.L_x_5508) ;  /* 0x0000000000180947 */ /* 0x000fea0003800000 */
[----:B------:R-:W2:Y:S01]  /*26320*/  LDL R5, [R1] ;  /* 0x0000000001057983 */ /* 0x000ea20000100800 */
[----:B-1----:R-:W-:-:S04]  /*26330*/  IMAD.MOV.U32 R2, RZ, RZ, 0x9000 ;  /* 0x00009000ff027424 */ /* 0x002fc800078e00ff */
[----:B------:R0:W-:Y:S01]  /*26340*/  SYNCS.ARRIVE.TRANS64 RZ, [R3+URZ+0x30830], R2 ;  /* 0x0308300203ff79a7 */ /* 0x0001e2000800003f */
[----:B--2---:R-:W-:-:S13]  /*26350*/  LOP3.LUT P1, RZ, R5, 0x1, RZ, 0xc0, !PT ;  /* 0x0000000105ff7812 */ /* 0x004fda000782c0ff */
[----:B0-----:R-:W-:Y:S05]  /*26360*/  @!P1 BRA `(.L_x_5508) ;  /* 0x0000000000049947 */ /* 0x001fea0003800000 */
[----:B------:R-:W-:Y:S01]  /*26370*/  BPT.TRAP 0x1 ;  /* 0x000000040000795c */ /* 0x000fe20000300000 */
.L_x_5508:
[----:B------:R-:W-:Y:S05]  /*26380*/  BSYNC B3 ;  /* 0x0000000000037941 */ /* 0x000fea0003800000 */
.L_x_5507:
        /* <DEDUP_REMOVED lines=13> */
.L_x_5509:
        /* <DEDUP_REMOVED lines=16> */
.L_x_5510:
        /* <DEDUP_REMOVED lines=16> */
.L_x_5511:
        /* <DEDUP_REMOVED lines=18> */
.L_x_5659:
[----:B------:R-:W-:Y:S05]  /*26780*/  BSYNC B3 ;  /* 0x0000000000037941 */ /* 0x000fea0003800000 */
.L_x_5512:
        /* <DEDUP_REMOVED lines=10> */
.L_x_5514:
[----:B------:R-:W2:Y:S01]  /*26830*/  LDL R3, [R1] ;  /* 0x0000000001037983 */ /* 0x000ea20000100800 */
[----:B------:R-:W-:Y:S01]  /*26840*/  BSSY B3, `(.L_x_5515) ;  /* 0x0000004000037945 */ /* 0x000fe20003800000 */
[----:B--2---:R-:W-:-:S13]  /*26850*/  LOP3.LUT P0, RZ, R3, 0x8, RZ, 0xc0, !PT ;  /* 0x0000000803ff7812 */ /* 0x004fda000780c0ff */
[----:B------:R-:W-:Y:S05]  /*26860*/  @P0 BRA `(.L_x_5516) ;  /* 0x0000000000040947 */ /* 0x000fea0003800000 */
[----:B------:R-:W-:Y:S01]  /*26870*/  BPT.TRAP 0x1 ;  /* 0x000000040000795c */ /* 0x000fe20000300000 */
.L_x_5516:
[----:B------:R-:W-:Y:S05]  /*26880*/  BSYNC B3 ;  /* 0x0000000000037941 */ /* 0x000fea0003800000 */
.L_x_5515:
        /* <DEDUP_REMOVED lines=14> */
.L_x_5517:
        /* <DEDUP_REMOVED lines=15> */
.L_x_5518:
        /* <DEDUP_REMOVED lines=15> */
.L_x_5519:
        /* <DEDUP_REMOVED lines=12> */
.L_x_5503:
[----:B------:R-:W-:Y:S05]  /*26c10*/  BSYNC B1 ;  /* 0x0000000000017941 */ /* 0x000fea0003800000 */
.L_x_5502:
[----:B0-----:R-:W2:Y:S04]  /*26c20*/  LDL R0, [R1+0x38] ;  /* 0x0000380001007983 */ /* 0x001ea80000100800 */
[----:B------:R1:W-:Y:S04]  /*26c30*/  STL [R1+0x8], R7 ;  /* 0x0000080701007387 */ /* 0x0003e80000100800 */
[----:B------:R1:W-:Y:S02]  /*26c40*/  STL [R1+0x14], R9 ;  /* 0x0000140901007387 */ /* 0x0003e40000100800 */
[----:B-12---:R-:W-:-:S07]  /*26c50*/  VIADD R0, R0, 0xfffffffd ;  /* 0xfffffffd00007836 */ /* 0x006fce0000000000 */
.L_x_5501:
[----:B------:R-:W-:Y:S05]  /*26c60*/  BSYNC B2 ;  /* 0x0000000000027941 */ /* 0x000fea0003800000 */
.L_x_5500:
[----:B------:R-:W3:Y:S01]  /*26c70*/  LDL.LU R2, [R1+0x38] ;  /* 0x0000380001027983 */ /* 0x000ee20000300800 */
[----:B------:R-:W-:Y:S01]  /*26c80*/  VIADD R8, R8, 0xfffffffe ;  /* 0xfffffffe08087836 */ /* 0x000fe20000000000 */
[----:B---3--:R-:W-:-:S04]  /*26c90*/  LOP3.LUT R2, RZ, R2, RZ, 0x33, !PT ;  /* 0x00000002ff027212 */ /* 0x008fc800078e33ff */
[----:B------:R-:W-:-:S13]  /*26ca0*/  ISETP.NE.AND P0, PT, R8, R2, PT ;  /* 0x000000020800720c */ /* 0x000fda0003f05270 */
[----:B------:R-:W-:Y:S05]  /*26cb0*/  @!P0 BRA `(.L_x_5499) ;  /* 0x00000018000c8947 */ /* 0x000fea0003800000 */
[----:B0-----:R-:W-:-:S07]  /*26cc0*/  IMAD.MOV.U32 R9, RZ, RZ, R17 ;  /* 0x000000ffff097224 */ /* 0x001fce00078e0011 */
.L_x_5556:
[----:B------:R-:W3:Y:S04]  /*26cd0*/  LDL R4, [R1] ;  /* 0x0000000001047983 */ /* 0x000ee80000100800 */
        /* <DEDUP_REMOVED lines=35> */
.L_x_5522:
[----:B------:R-:W2:Y:S01]  /*26f10*/  LDL R2, [R1+0x4] ;  /* 0x0000040001027983 */ /* 0x000ea20000100800 */
[----:B------:R-:W-:Y:S01]  /*26f20*/  BSSY B2, `(.L_x_5523) ;  /* 0x0000005000027945 */ /* 0x000fe20003800000 */
[----:B--2---:R-:W-:Y:S01]  /*26f30*/  IMAD R3, R4, 0x8, R2 ;  /* 0x0000000804037824 */ /* 0x004fe200078e0202 */
[----:B------:R-:W-:-:S04]  /*26f40*/  SHF.L.U32 R2, R5, 0x1f, RZ ;  /* 0x0000001f05027819 */ /* 0x000fc800000006ff */
[----:B------:R-:W1:Y:S02]  /*26f50*/  SYNCS.PHASECHK.TRANS64.TRYWAIT P0, [R3+URZ+0x30840], R2 ;  /* 0x03084002030075a7 */ /* 0x000e64000800017f */
[----:B-1----:R-:W-:Y:S05]  /*26f60*/  @!P0 BRA `(.L_x_5524) ;  /* 0x0000004800688947 */ /* 0x002fea0003800000 */
.L_x_5660:
[----:B------:R-:W-:Y:S05]  /*26f70*/  BSYNC B2 ;  /* 0x0000000000027941 */ /* 0x000fea0003800000 */
.L_x_5523:
[----:B------:R-:W2:Y:S01]  /*26f80*/  S2R R7, SR_TID.X ;  /* 0x0000000000077919 */ /* 0x000ea20000002100 */
[----:B------:R-:W-:Y:S01]  /*26f90*/  BSSY B2, `(.L_x_5525) ;  /* 0x000000a000027945 */ /* 0x000fe20003800000 */
[----:B--2---:R-:W-:-:S04]  /*26fa0*/  LOP3.LUT R7, R7, 0x7f, RZ, 0xc0, !PT ;  /* 0x0000007f07077812 */ /* 0x004fc800078ec0ff */
[----:B------:R-:W-:-:S13]  /*26fb0*/  ISETP.NE.AND P0, PT, R7, RZ, PT ;  /* 0x000000ff0700720c */ /* 0x000fda0003f05270 */
[----:B------:R-:W-:Y:S05]  /*26fc0*/  @P0 BRA `(.L_x_5526) ;  /* 0x0000000000180947 */ /* 0x000fea0003800000 */
[----:B------:R-:W2:Y:S01]  /*26fd0*/  LDL R7, [R1] ;  /* 0x0000000001077983 */ /* 0x000ea20000100800 */
[----:B-1----:R-:W-:-:S04]  /*26fe0*/  IMAD.MOV.U32 R2, RZ, RZ, 0x9000 ;  /* 0x00009000ff027424 */ /* 0x002fc800078e00ff */
[----:B------:R3:W-:Y:S01]  /*26ff0*/  SYNCS.ARRIVE.TRANS64 RZ, [R3+URZ+0x30830], R2 ;  /* 0x0308300203ff79a7 */ /* 0x0007e2000800003f */
[----:B--2---:R-:W-:-:S13]  /*27000*/  LOP3.LUT P1, RZ, R7, 0x1, RZ, 0xc0, !PT ;  /* 0x0000000107ff7812 */ /* 0x004fda000782c0ff */
[----:B---3--:R-:W-:Y:S05]  /*27010*/  @!P1 BRA `(.L_x_5526) ;  /* 0x0000000000049947 */ /* 0x008fea0003800000 */
[----:B------:R-:W-:Y:S01]  /*27020*/  BPT.TRAP 0x1 ;  /* 0x000000040000795c */ /* 0x000fe20000300000 */
.L_x_5526:
[----:B------:R-:W-:Y:S05]  /*27030*/  BSYNC B2 ;  /* 0x0000000000027941 */ /* 0x000fea0003800000 */
.L_x_5525:
        /* <DEDUP_REMOVED lines=12> */
[----:B0-----:R-:W-:-:S08]  /*27100*/  VIADD R8, R7, 0x1e400 ;  /* 0x0001e40007087836 */ /* 0x001fd00000000000 */
.L_x_5527:
        /* <DEDUP_REMOVED lines=16> */
.L_x_5528:
        /* <DEDUP_REMOVED lines=16> */
.L_x_5529:
        /* <DEDUP_REMOVED lines=18> */
.L_x_5661:
[----:B------:R-:W-:Y:S05]  /*27430*/  BSYNC B2 ;  /* 0x0000000000027941 */ /* 0x000fea0003800000 */
.L_x_5530:
        /* <DEDUP_REMOVED lines=10> */
.L_x_5532:
[----:B------:R-:W2:Y:S01]  /*274e0*/  LDL R3, [R1] ;  /* 0x0000000001037983 */ /* 0x000ea20000100800 */
[----:B------:R-:W-:Y:S01]  /*274f0*/  BSSY B2, `(.L_x_5533) ;  /* 0x0000004000027945 */ /* 0x000fe20003800000 */
[----:B--2---:R-:W-:-:S13]  /*27500*/  LOP3.LUT P0, RZ, R3, 0x8, RZ, 0xc0, !PT ;  /* 0x0000000803ff7812 */ /* 0x004fda000780c0ff */
[----:B------:R-:W-:Y:S05]  /*27510*/  @P0 BRA `(.L_x_5534) ;  /* 0x0000000000040947 */ /* 0x000fea0003800000 */
[----:B------:R-:W-:Y:S01]  /*27520*/  BPT.TRAP 0x1 ;  /* 0x000000040000795c */ /* 0x000fe20000300000 */
.L_x_5534:
[----:B------:R-:W-:Y:S05]  /*27530*/  BSYNC B2 ;  /* 0x0000000000027941 */ /* 0x000fea0003800000 */
.L_x_5533:
        /* <DEDUP_REMOVED lines=14> */
.L_x_5535:
        /* <DEDUP_REMOVED lines=15> */
.L_x_5536:
        /* <DEDUP_REMOVED lines=15> */
.L_x_5537:
        /* <DEDUP_REMOVED lines=12> */
.L_x_5521:
[----:B------:R-:W-:Y:S05]  /*278c0*/  BSYNC B1 ;  /* 0x0000000000017941 */ /* 0x000fea0003800000 */
.L_x_5520:
[----:B------:R-:W2:Y:S01]  /*278d0*/  LDL R2, [R1] ;  /* 0x0000000001027983 */ /* 0x000ea20000100800 */
        /* <DEDUP_REMOVED lines=35> */
.L_x_5540:
[----:B------:R-:W2:Y:S01]  /*27b10*/  LDL R2, [R1+0x4] ;  /* 0x0000040001027983 */ /* 0x000ea20000100800 */
[----:B------:R-:W-:Y:S01]  /*27b20*/  BSSY B2, `(.L_x_5541) ;  /* 0x0000005000027945 */ /* 0x000fe20003800000 */
[----:B--2---:R-:W-:Y:S01]  /*27b30*/  IMAD R3, R11, 0x8, R2 ;  /* 0x000000080b037824 */ /* 0x004fe200078e0202 */
[----:B------:R-:W-:-:S04]  /*27b40*/  SHF.L.U32 R2, R10, 0x1f, RZ ;  /* 0x0000001f0a027819 */ /* 0x000fc800000006ff */
[----:B------:R-:W2:Y:S02]  /*27b50*/  SYNCS.PHASECHK.TRANS64.TRYWAIT P0, [R3+URZ+0x30840], R2 ;  /* 0x03084002030075a7 */ /* 0x000ea4000800017f */
[----:B--2---:R-:W-:Y:S05]  /*27b60*/  @!P0 BRA `(.L_x_5542) ;  /* 0x0000003c00908947 */ /* 0x004fea0003800000 */
.L_x_5662:
[----:B------:R-:W-:Y:S05]  /*27b70*/  BSYNC B2 ;  /* 0x0000000000027941 */ /* 0x000fea0003800000 */
.L_x_5541:
[----:B-1----:R-:W1:Y:S01]  /*27b80*/  S2R R8, SR_TID.X ;  /* 0x0000000000087919 */ /* 0x002e620000002100 */
[----:B------:R-:W-:Y:S01]  /*27b90*/  BSSY B2, `(.L_x_5543) ;  /* 0x000000a000027945 */ /* 0x000fe20003800000 */
[----:B-1----:R-:W-:-:S04]  /*27ba0*/  LOP3.LUT R8, R8, 0x7f, RZ, 0xc0, !PT ;  /* 0x0000007f08087812 */ /* 0x002fc800078ec0ff */
[----:B------:R-:W-:-:S13]  /*27bb0*/  ISETP.NE.AND P0, PT, R8, RZ, PT ;  /* 0x000000ff0800720c */ /* 0x000fda0003f05270 */
[----:B------:R-:W-:Y:S05]  /*27bc0*/  @P0 BRA `(.L_x_5544) ;  /* 0x0000000000180947 */ /* 0x000fea0003800000 */
[----:B------:R-:W3:Y:S01]  /*27bd0*/  LDL R8, [R1] ;  /* 0x0000000001087983 */ /* 0x000ee20000100800 */
[----:B--2---:R-:W-:-:S04]  /*27be0*/  MOV R2, 0x9000 ;  /* 0x0000900000027802 */ /* 0x004fc80000000f00 */
[----:B------:R1:W-:Y:S01]  /*27bf0*/  SYNCS.ARRIVE.TRANS64 RZ, [R3+URZ+0x30830], R2 ;  /* 0x0308300203ff79a7 */ /* 0x0003e2000800003f */
[----:B---3--:R-:W-:-:S13]  /*27c00*/  LOP3.LUT P1, RZ, R8, 0x1, RZ, 0xc0, !PT ;  /* 0x0000000108ff7812 */ /* 0x008fda000782c0ff */
[----:B-1----:R-:W-:Y:S05]  /*27c10*/  @!P1 BRA `(.L_x_5544) ;  /* 0x0000000000049947 */ /* 0x002fea0003800000 */
[----:B------:R-:W-:Y:S01]  /*27c20*/  BPT.TRAP 0x1 ;  /* 0x000000040000795c */ /* 0x000fe20000300000 */
.L_x_5544:
[----:B------:R-:W-:Y:S05]  /*27c30*/  BSYNC B2 ;  /* 0x0000000000027941 */ /* 0x000fea0003800000 */
.L_x_5543:
[----:B0-----:R-:W3:Y:S04]  /*27c40*/  LDL R10, [R1+0x4] ;  /* 0x00000400010a7983 */ /* 0x001ee80000100800 */
        /* <DEDUP_REMOVED lines=13> */
.L_x_5545:
        /* <DEDUP_REMOVED lines=16> */
.L_x_5546:
        /* <DEDUP_REMOVED lines=16> */
.L_x_5547:
        /* <DEDUP_REMOVED lines=13> */
[----:B--2---:R-:W-:-:S04]  /*27ff0*/  LEA R2, R4, R13, 0x3 ;  /* 0x0000000d04027211 */ /* 0x004fc800078e18ff */
[----:B------:R-:W0:Y:S02]  /*28000*/  SYNCS.PHASECHK.TRANS64.TRYWAIT P0, [R2+URZ+0x30860], R5 ;  /* 0x03086005020075a7 */ /* 0x000e24000800017f */
[----:B0-----:R-:W-:Y:S05]  /*28010*/  @!P0 BRA `(.L_x_5549) ;  /* 0x0000003800788947 */ /* 0x001fea0003800000 */
.L_x_5663:
[----:B------:R-:W-:Y:S05]  /*28020*/  BSYNC B2 ;  /* 0x0000000000027941 */ /* 0x000fea0003800000 */
.L_x_5548:
[----:B------:R-:W1:Y:S01]  /*28030*/  S2R R3, SR_TID.X ;  /* 0x0000000000037919 */ /* 0x000e620000002100 */
[----:B------:R-:W-:-:S04]  /*28040*/  UPRMT UR4, UR38, 0x9910, URZ ;  /* 0x0000991026047896 */ /* 0x000fc8000800003f */
[----:B------:R-:W-:Y:S01]  /*28050*/  UISETP.NE.AND UP0, UPT, UR4, 0x2, UPT ;  /* 0x000000020400788c */ /* 0x000fe2000bf05270 */
[----:B-1----:R-:W-:-:S04]  /*28060*/  LOP3.LUT R3, R3, 0x7f, RZ, 0xc0, !PT ;  /* 0x0000007f03037812 */ /* 0x002fc800078ec0ff */
[----:B------:R-:W-:-:S13]  /*28070*/  ISETP.NE.AND P0, PT, R3, RZ, PT ;  /* 0x000000ff0300720c */ /* 0x000fda0003f05270 */
[----:B------:R-:W-:-:S04]  /*28080*/  @!P0 IMAD.MOV.U32 R3, RZ, RZ, 0x9000 ;  /* 0x00009000ff038424 */ /* 0x000fc800078e00ff */
[----:B------:R1:W-:Y:S01]  /*28090*/  @!P0 SYNCS.ARRIVE.TRANS64 RZ, [R2+URZ+0x30850], R3 ;  /* 0x0308500302ff89a7 */ /* 0x0003e2000800003f */
[----:B------:R-:W-:-:S13]  /*280a0*/  PLOP3.LUT P0, PT, PT, PT, UP0, 0x80, 0x0 ;  /* 0x000000000000781c */ /* 0x000fda0003f0f008 */
[----:B-1----:R-:W-:Y:S05]  /*280b0*/  @P0 BRA `(.L_x_5550) ;  /* 0x0000000000040947 */ /* 0x002fea0003800000 */
[----:B------:R-:W-:Y:S01]  /*280c0*/  BPT.TRAP 0x1 ;  /* 0x000000040000795c */ /* 0x000fe20000300000 */
.L_x_5550:
[----:B------:R-:W2:Y:S01]  /*280d0*/  LDL R3, [R1] ;  /* 0x0000000001037983 */ /* 0x000ea20000100800 */
[----:B------:R-:W-:Y:S01]  /*280e0*/  BSSY B2, `(.L_x_5551) ;  /* 0x0000004000027945 */ /* 0x000fe20003800000 */
[----:B--2---:R-:W-:-:S13]  /*280f0*/  LOP3.LUT P0, RZ, R3, 0x8, RZ, 0xc0, !PT ;  /* 0x0000000803ff7812 */ /* 0x004fda000780c0ff */
[----:B------:R-:W-:Y:S05]  /*28100*/  @P0 BRA `(.L_x_5552) ;  /* 0x0000000000040947 */ /* 0x000fea0003800000 */
[----:B------:R-:W-:Y:S01]  /*28110*/  BPT.TRAP 0x1 ;  /* 0x000000040000795c */ /* 0x000fe20000300000 */
.L_x_5552:
[----:B------:R-:W-:Y:S05]  /*28120*/  BSYNC B2 ;  /* 0x0000000000027941 */ /* 0x000fea0003800000 */
.L_x_5551:
        /* <DEDUP_REMOVED lines=13> */
.L_x_5553:
        /* <DEDUP_REMOVED lines=15> */
.L_x_5554:
        /* <DEDUP_REMOVED lines=15> */
.L_x_5555:
        /* <DEDUP_REMOVED lines=12> */
.L_x_5539:
[----:B------:R-:W-:Y:S05]  /*284a0*/  BSYNC B1 ;  /* 0x0000000000017941 */ /* 0x000fea0003800000 */
.L_x_5538:
[----:B------:R-:W2:Y:S01]  /*284b0*/  LDL R2, [R1+0x30] ;  /* 0x0000300001027983 */ /* 0x000ea20000100800 */
[----:B------:R-:W-:Y:S01]  /*284c0*/  VIADD R0, R0, 0xfffffffe ;  /* 0xfffffffe00007836 */ /* 0x000fe20000000000 */
[----:B--2---:R-:W-:-:S13]  /*284d0*/  ISETP.GT.AND P0, PT, R6, R2, PT ;  /* 0x000000020600720c */ /* 0x004fda0003f04270 */
[----:B------:R-:W-:Y:S05]  /*284e0*/  @P0 BRA `(.L_x_5556) ;  /* 0xffffffe400f80947 */ /* 0x000fea000383ffff */
.L_x_5499:
[----:B------:R-:W-:Y:S05]  /*284f0*/  BSYNC B0 ;  /* 0x0000000000007941 */ /* 0x000fea0003800000 */
.L_x_5498:
        /* <DEDUP_REMOVED lines=17> */
.L_x_5558:
[----:B------:R-:W-:Y:S05]  /*28610*/  BSYNC B0 ;  /* 0x0000000000007941 */ /* 0x000fea0003800000 */
.L_x_5557:
[----:B------:R-:W3:Y:S01]  /*28620*/  LDL R0, [R1] ;  /* 0x0000000001007983 */ /* 0x000ee20000100800 */
[----:B------:R-:W-:Y:S01]  /*28630*/  BSSY B0, `(.L_x_5559) ;  /* 0x0000052000007945 */ /* 0x000fe20003800000 */
[----:B---3--:R-:W-:-:S13]  /*28640*/  LOP3.LUT P0, RZ, R0, 0x4, RZ, 0xc0, !PT ;  /* 0x0000000400ff7812 */ /* 0x008fda000780c0ff */
[----:B------:R-:W-:Y:S05]  /*28650*/  @!P0 BRA `(.L_x_5560) ;  /* 0x00000004003c8947 */ /* 0x000fea0003800000 */
[----:B------:R-:W3:Y:S04]  /*28660*/  LDL R3, [R1+0x4] ;  /* 0x0000040001037983 */ /* 0x000ee80000100800 */
[----:B------:R-:W3:Y:S04]  /*28670*/  LDL R0, [R1+0x8] ;  /* 0x0000080001007983 */ /* 0x000ee80000100800 */
[----:B------:R-:W4:Y:S01]  /*28680*/  LDL R2, [R1+0x14] ;  /* 0x0000140001027983 */ /* 0x000f220000100800 */
[----:B------:R-:W-:Y:S01]  /*28690*/  BSSY B1, `(.L_x_5561) ;  /* 0x0000005000017945 */ /* 0x000fe20003800000 */
[----:B---3--:R-:W-:-:S02]  /*286a0*/  LEA R0, R0, R3, 0x3 ;  /* 0x0000000300007211 */ /* 0x008fc400078e18ff */
[----:B----4-:R-:W-:-:S04]  /*286b0*/  SHF.L.U32 R2, R2, 0x1f, RZ ;  /* 0x0000001f02027819 */ /* 0x010fc800000006ff */
[----:B------:R-:W3:Y:S02]  /*286c0*/  SYNCS.PHASECHK.TRANS64.TRYWAIT P0, [R0+URZ+0x30860], R2 ;  /* 0x03086002000075a7 */ /* 0x000ee4000800017f */
[----:B---3--:R-:W-:Y:S05]  /*286d0*/  @!P0 BRA `(.L_x_5562) ;  /* 0x0000003000dc8947 */ /* 0x008fea0003800000 */
.L_x_5664:
[----:B------:R-:W-:Y:S05]  /*286e0*/  BSYNC B1 ;  /* 0x0000000000017941 */ /* 0x000fea0003800000 */
.L_x_5561:
[----:B------:R-:W4:Y:S01]  /*286f0*/  S2R R3, SR_TID.X ;  /* 0x0000000000037919 */ /* 0x000f220000002100 */
[----:B------:R-:W-:-:S04]  /*28700*/  UPRMT UR4, UR38, 0x9910, URZ ;  /* 0x0000991026047896 */ /* 0x000fc8000800003f */
[----:B------:R-:W-:Y:S01]  /*28710*/  UISETP.NE.AND UP0, UPT, UR4, 0x2, UPT ;  /* 0x000000020400788c */ /* 0x000fe2000bf05270 */
[----:B----4-:R-:W-:-:S04]  /*28720*/  LOP3.LUT R3, R3, 0x7f, RZ, 0xc0, !PT ;  /* 0x0000007f03037812 */ /* 0x010fc800078ec0ff */
[----:B------:R-:W-:-:S13]  /*28730*/  ISETP.NE.AND P0, PT, R3, RZ, PT ;  /* 0x000000ff0300720c */ /* 0x000fda0003f05270 */
[----:B---3--:R-:W-:-:S04]  /*28740*/  @!P0 IMAD.MOV.U32 R2, RZ, RZ, 0x9000 ;  /* 0x00009000ff028424 */ /* 0x008fc800078e00ff */
[----:B------:R3:W-:Y:S01]  /*28750*/  @!P0 SYNCS.ARRIVE.TRANS64 RZ, [R0+URZ+0x30850], R2 ;  /* 0x0308500200ff89a7 */ /* 0x0007e2000800003f */
[----:B------:R-:W-:-:S13]  /*28760*/  PLOP3.LUT P0, PT, PT, PT, UP0, 0x80, 0x0 ;  /* 0x000000000000781c */ /* 0x000fda0003f0f008 */
[----:B---3--:R-:W-:Y:S05]  /*28770*/  @P0 BRA `(.L_x_5563) ;  /* 0x0000000000040947 */ /* 0x008fea0003800000 */
[----:B------:R-:W-:Y:S01]  /*28780*/  BPT.TRAP 0x1 ;  /* 0x000000040000795c */ /* 0x000fe20000300000 */
.L_x_5563:
[----:B------:R-:W3:Y:S01]  /*28790*/  LDL R2, [R1] ;  /* 0x0000000001027983 */ /* 0x000ee20000100800 */
[----:B------:R-:W-:Y:S01]  /*287a0*/  BSSY B1, `(.L_x_5564) ;  /* 0x0000004000017945 */ /* 0x000fe20003800000 */
[----:B---3--:R-:W-:-:S13]  /*287b0*/  LOP3.LUT P0, RZ, R2, 0x8, RZ, 0xc0, !PT ;  /* 0x0000000802ff7812 */ /* 0x008fda000780c0ff */
[----:B------:R-:W-:Y:S05]  /*287c0*/  @P0 BRA `(.L_x_5565) ;  /* 0x0000000000040947 */ /* 0x000fea0003800000 */
[----:B------:R-:W-:Y:S01]  /*287d0*/  BPT.TRAP 0x1 ;  /* 0x000000040000795c */ /* 0x000fe20000300000 */
.L_x_5565:
[----:B------:R-:W-:Y:S05]  /*287e0*/  BSYNC B1 ;  /* 0x0000000000017941 */ /* 0x000fea0003800000 */
.L_x_5564:
[----:B--2---:R-:W2:Y:S04]  /*287f0*/  LDL.LU R5, [R1+0x18] ;  /* 0x0000180001057983 */ /* 0x004ea80000300800 */
[----:B------:R-:W2:Y:S04]  /*28800*/  LDL.LU R3, [R1+0xc] ;  /* 0x00000c0001037983 */ /* 0x000ea80000300800 */
[----:B------:R-:W3:Y:S04]  /*28810*/  LDL R4, [R1+0x4] ;  /* 0x0000040001047983 */ /* 0x000ee80000100800 */
        /* <DEDUP_REMOVED lines=9> */
[----:B---3--:R-:W-:-:S04]  /*288b0*/  IMAD R2, R2, 0x9000, R4 ;  /* 0x0000900002027824 */ /* 0x008fc800078e0204 */
[----:B------:R-:W-:-:S07]  /*288c0*/  VIADD R4, R2, 0x400 ;  /* 0x0000040002047836 */ /* 0x000fce0000000000 */
.L_x_5566:
        /* <DEDUP_REMOVED lines=10> */
[----:B------:R-:W-:Y:S01]  /*28970*/  PLOP3.LUT P0, PT, PT, PT, PT, 0x80, 0x0 ;  /* 0x000000000000781c */ /* 0x000fe20003f0f070 */
[----:B------:R-:W-:Y:S01]  /*28980*/  VIADD R4, R2, 0x3400 ;  /* 0x0000340002047836 */ /* 0x000fe20000000000 */
[----:B------:R-:W-:Y:S01]  /*28990*/  UMOV UR6, 0x0 ;  /* 0x0000000000067882 */ /* 0x000fe20000000000 */
[----:B------:R-:W-:Y:S01]  /*289a0*/  UMOV UR7, 0x14f00000 ;  /* 0x14f0000000077882 */ /* 0x000fe20000000000 */
[----:B------:R-:W-:-:S09]  /*289b0*/  UMOV UR10, 0x40 ;  /* 0x00000040000a7882 */ /* 0x000fd20000000000 */
.L_x_5567:
        /* <DEDUP_REMOVED lines=15> */
.L_x_5568:
        /* <DEDUP_REMOVED lines=10> */
.L_x_5560:
[----:B------:R-:W-:Y:S05]  /*28b50*/  BSYNC B0 ;  /* 0x0000000000007941 */ /* 0x000fea0003800000 */
.L_x_5559:
        /* <DEDUP_REMOVED lines=9> */
.L_x_5478:
[----:B------:R-:W-:Y:S05]  /*28bf0*/  BSYNC B7 ;  /* 0x0000000000077941 */ /* 0x000fea0003800000 */
.L_x_5476:
[----:B01----:R-:W3:Y:S02]  /*28c00*/  LDL R7, [R1] ;  /* 0x0000000001077983 */ /* 0x003ee40000100800 */
        /* <DEDUP_REMOVED lines=9> */
[----:B------:R0:W-:Y:S01]  /*28ca0*/  STL [R1+0x4], R0 ;  /* 0x0000040001007387 */ /* 0x0001e20000100800 */
[----:B------:R-:W-:Y:S06]  /*28cb0*/  BAR.ARV 0x4, 0x180 ;  /* 0x0106000000007b1d */ /* 0x000fec0000002000 */
[----:B------:R-:W-:Y:S05]  /*28cc0*/  BRA `(.L_x_5570) ;  /* 0x0000000800d87947 */ /* 0x000fea0003800000 */
.L_x_5569:
        /* <DEDUP_REMOVED lines=13> */
[----:B------:R-:W-:Y:S01]  /*28da0*/  SHFL.IDX PT, R5, R16, 0x1, 0x1f ;  /* 0x00201f0010057f89 */ /* 0x000fe200000e0000 */
[C---:B------:R-:W-:Y:S01]  /*28db0*/  ISETP.GE.U32.AND P3, PT, R6.reuse, 0x10, PT ;  /* 0x000000100600780c */ /* 0x040fe20003f66070 */
[----:B0-----:R-:W-:Y:S02]  /*28dc0*/  IMAD.MOV.U32 R3, RZ, RZ, RZ ;  /* 0x000000ffff037224 */ /* 0x001fe400078e00ff */
[----:B--2---:R-:W-:Y:S01]  /*28dd0*/  @!P0 IMAD.MOV.U32 R3, RZ, RZ, R2 ;  /* 0x000000ffff038224 */ /* 0x004fe200078e0002 */
[----:B------:R-:W-:-:S04]  /*28de0*/  ISETP.GE.U32.AND P0, PT, R6, 0x2, PT ;  /* 0x000000020600780c */ /* 0x000fc80003f06070 */
[----:B------:R-:W0:Y:S02]  /*28df0*/  SHFL.UP PT, R2, R3, 0x1, RZ ;  /* 0x0420000003027989 */ /* 0x000e2400000e00ff */
[----:B0-----:R-:W-:-:S05]  /*28e00*/  SEL R0, R2, RZ, P4 ;  /* 0x000000ff02007207 */ /* 0x001fca0002000000 */
[----:B------:R-:W-:Y:S02]  /*28e10*/  IMAD.IADD R2, R3, 0x1, R0 ;  /* 0x0000000103027824 */ /* 0x000fe400078e0200 */
[----:B------:R-:W-:Y:S04]  /*28e20*/  SHFL.IDX PT, R0, R16, RZ, 0x1f ;  /* 0x00001fff10007589 */ /* 0x000fe800000e0000 */
        /* <DEDUP_REMOVED lines=13> */
.L_x_5674:
[----:B------:R-:W-:Y:S02]  /*28f00*/  ULDC UR4, c[0x0][0xc38] ;  /* 0x00030e0000047ab9 */ /* 0x000fe40000000800 */
[----:B------:R-:W-:-:S05]  /*28f10*/  MOV R4, UR4 ;  /* 0x0000000400047c02 */ /* 0x000fca0008000f00 */
[----:B-1----:R-:W-:-:S04]  /*28f20*/  IMAD R16, R16, R4, RZ ;  /* 0x0000000410107224 */ /* 0x002fc800078e02ff */
[----:B------:R-:W-:-:S05]  /*28f30*/  IMAD.IADD R5, R5, 0x1, R16 ;  /* 0x0000000105057824 */ /* 0x000fca00078e0210 */
[----:B------:R-:W-:-:S13]  /*28f40*/  ISETP.GT.AND P4, PT, R5, R0, PT ;  /* 0x000000000500720c */ /* 0x000fda0003f84270 */
[----:B------:R-:W-:Y:S05]  /*28f50*/  @P4 BRA `(.L_x_5572) ;  /* 0x0000000000a04947 */ /* 0x000fea0003800000 */
.L_x_5577:
[----:B0-----:R-:W0:Y:S01]  /*28f60*/  LDC R2, c[0x0][0xc3c] ;  /* 0x00030f00ff027b82 */ /* 0x001e220000000800 */
[----:B------:R-:W-:-:S05]  /*28f70*/  VIADD R19, R19, 0x1f ;  /* 0x0000001f13137836 */ /* 0x000fca0000000000 */
[----:B0-----:R-:W-:-:S13]  /*28f80*/  ISETP.GE.AND P4, PT, R19, R2, PT ;  /* 0x000000021300720c */ /* 0x001fda0003f86270 */
[----:B------:R-:W-:Y:S05]  /*28f90*/  @P4 BRA `(.L_x_5573) ;  /* 0x0000000400dc4947 */ /* 0x000fea0003800000 */
[----:B------:R-:W2:Y:S01]  /*28fa0*/  LDL R3, [R1+0x28] ;  /* 0x0000280001037983 */ /* 0x000ea20000100800 */
[----:B------:R-:W-:Y:S01]  /*28fb0*/  BSSY B0, `(.L_x_5574) ;  /* 0x0000008000007945 */ /* 0x000fe20003800000 */
[----:B--2---:R-:W-:Y:S02]  /*28fc0*/  IMAD.IADD R4, R19, 0x1, R3 ;  /* 0x0000000113047824 */ /* 0x004fe400078e0203 */
[----:B------:R-:W-:-:S03]  /*28fd0*/  IMAD.MOV.U32 R3, RZ, RZ, RZ ;  /* 0x000000ffff037224 */ /* 0x000fc600078e00ff */
[----:B------:R-:W-:-:S13]  /*28fe0*/  ISETP.GE.OR P4, PT, R4, R2, !P5 ;  /* 0x000000020400720c */ /* 0x000fda0006f86670 */
[----:B------:R-:W-:Y:S05]  /*28ff0*/  @P4 BRA `(.L_x_5575) ;  /* 0x00000000000c4947 */ /* 0x000fea0003800000 */
[----:B------:R-:W0:Y:S02]  /*29000*/  LDC.64 R2, c[0x0][0xc80] ;  /* 0x00032000ff027b82 */ /* 0x000e240000000a00 */
[----:B0-----:R-:W-:-:S06]  /*29010*/  IMAD.WIDE R2, R4, 0x4, R2 ;  /* 0x0000000404027825 */ /* 0x001fcc00078e0202 */
[----:B------:R0:W5:Y:S02]  /*29020*/  LDG.E R3, desc[UR60][R2.64] ;  /* 0x0000003c02037981 */ /* 0x000164000c1e1900 */
.L_x_5575:
[----:B------:R-:W-:Y:S05]  /*29030*/  BSYNC B0 ;  /* 0x0000000000007941 */ /* 0x000fea0003800000 */
.L_x_5574:
[----:B------:R-:W-:-:S03]  /*29040*/  UMOV UR4, 0xffffffff ;  /* 0xffffffff00047882 */ /* 0x000fc60000000000 */
[----:B------:R-:W-:Y:S05]  /*29050*/  BRA.DIV UR4, `(.L_x_5576) ;  /* 0x0000002e04cc7947 */ /* 0x000fea000b800000 */
[----:B------:R-:W2:Y:S04]  /*29060*/  LDL R4, [R1] ;  /* 0x0000000001047983 */ /* 0x000ea80000100800 */
        /* <DEDUP_REMOVED lines=17> */
.L_x_5682:
[----:B------:R-:W-:Y:S02]  /*29180*/  ULDC UR4, c[0x0][0xc38] ;  /* 0x00030e0000047ab9 */ /* 0x000fe40000000800 */
[----:B------:R-:W-:-:S04]  /*29190*/  IMAD.U32 R4, RZ, RZ, UR4 ;  /* 0x00000004ff047e24 */ /* 0x000fc8000f8e00ff */
[----:B-1----:R-:W-:-:S04]  /*291a0*/  IMAD R16, R16, R4, RZ ;  /* 0x0000000410107224 */ /* 0x002fc800078e02ff */
[----:B------:R-:W-:-:S05]  /*291b0*/  IMAD.IADD R5, R16, 0x1, R5 ;  /* 0x0000000110057824 */ /* 0x000fca00078e0205 */
[----:B------:R-:W-:-:S13]  /*291c0*/  ISETP.GT.AND P4, PT, R5, R0, PT ;  /* 0x000000000500720c */ /* 0x000fda0003f84270 */
[----:B------:R-:W-:Y:S05]  /*291d0*/  @!P4 BRA `(.L_x_5577) ;  /* 0xfffffffc0060c947 */ /* 0x000fea000383ffff */
.L_x_5572:
        /* <DEDUP_REMOVED lines=8> */
.L_x_5686:
[----:B------:R-:W-:Y:S01]  /*29260*/  ISETP.NE.AND P0, PT, R5, RZ, PT ;  /* 0x000000ff0500720c */ /* 0x000fe20003f05270 */
[----:B------:R-:W-:-:S12]  /*29270*/  IMAD.MOV.U32 R5, RZ, RZ, RZ ;  /* 0x000000ffff057224 */ /* 0x000fd800078e00ff */
[----:B------:R-:W-:Y:S05]  /*29280*/  @!P0 BRA `(.L_x_5579) ;  /* 0x0000000000148947 */ /* 0x000fea0003800000 */
[----:B------:R-:W-:Y:S01]  /*29290*/  UMOV UR4, 0xffffffff ;  /* 0xffffffff00047882 */ /* 0x000fe20000000000 */
[----:B------:R-:W-:Y:S02]  /*292a0*/  VIADD R12, R6, 0xffffffff ;  /* 0xffffffff060c7836 */ /* 0x000fe40000000000 */
[----:B------:R-:W-:Y:S05]  /*292b0*/  BRA.DIV UR4, `(.L_x_5580) ;  /* 0x00000032045c7947 */ /* 0x000fea000b800000 */
[----:B0-----:R0:W3:Y:S02]  /*292c0*/  SHFL.IDX PT, R2, R2, R12, 0x1f ;  /* 0x00001f0c02027589 */ /* 0x0010e400000e0000 */
.L_x_5689:
[----:B---3--:R-:W-:-:S07]  /*292d0*/  IMAD.MOV.U32 R5, RZ, RZ, R2 ;  /* 0x000000ffff057224 */ /* 0x008fce00078e0002 */
.L_x_5579:
        /* <DEDUP_REMOVED lines=67> */
.L_x_5573:
[----:B------:R-:W-:Y:S01]  /*29710*/  UMOV UR4, URZ ;  /* 0x0000003f00047c82 */ /* 0x000fe20008000000 */
[----:B------:R-:W-:Y:S01]  /*29720*/  UMOV UR5, URZ ;  /* 0x0000003f00057c82 */ /* 0x000fe20008000000 */
[----:B------:R-:W-:Y:S01]  /*29730*/  ULDC UR6, c[0x0][0xc3c] ;  /* 0x00030f0000067ab9 */ /* 0x000fe20000000800 */
[----:B------:R-:W-:Y:S01]  /*29740*/  MOV R16, R0 ;  /* 0x0000000000107202 */ /* 0x000fe20000000f00 */
[----:B------:R-:W-:Y:S02]  /*29750*/  IMAD.U32 R17, RZ, RZ, UR4 ;  /* 0x00000004ff117e24 */ /* 0x000fe4000f8e00ff */
[----:B------:R-:W-:Y:S02]  /*29760*/  IMAD.U32 R18, RZ, RZ, UR5 ;  /* 0x00000005ff127e24 */ /* 0x000fe4000f8e00ff */
[----:B------:R-:W-:-:S07]  /*29770*/  IMAD.U32 R19, RZ, RZ, UR6 ;  /* 0x00000006ff137e24 */ /* 0x000fce000f8e00ff */
.L_x_5581:
        /* <DEDUP_REMOVED lines=11> */
.L_x_5570:
[----:B------:R-:W-:Y:S02]  /*29830*/  ULDC UR4, c[0x0][0xc3c] ;  /* 0x00030f0000047ab9 */ /* 0x000fe40000000800 */
[----:B-1----:R-:W-:-:S13]  /*29840*/  ISETP.GE.AND P0, PT, R19, UR4, PT ;  /* 0x0000000413007c0c */ /* 0x002fda000bf06270 */
[----:B------:R-:W-:Y:S05]  /*29850*/  @!P0 BRA `(.L_x_5582) ;  /* 0xffffff8800648947 */ /* 0x000fea000383ffff */
[----:B------:R-:W-:Y:S05]  /*29860*/  BSYNC B8 ;  /* 0x0000000000087941 */ /* 0x000fea0003800000 */
.L_x_5416:
        /* <DEDUP_REMOVED lines=12> */
.L_x_5690:
[----:B------:R-:W-:Y:S05]  /*29930*/  BSYNC B0 ;  /* 0x0000000000007941 */ /* 0x000fea0003800000 */
.L_x_5583:
[----:B------:R-:W-:-:S03]  /*29940*/  UMOV UR4, 0xffffffff ;  /* 0xffffffff00047882 */ /* 0x000fc60000000000 */
[----:B------:R-:W-:Y:S05]  /*29950*/  BRA.DIV UR4, `(.L_x_5585) ;  /* 0x0000002a04f07947 */ /* 0x000fea000b800000 */
[----:B------:R-:W1:Y:S02]  /*29960*/  S2R R2, SR_TID.X ;  /* 0x0000000000027919 */ /* 0x000e640000002100 */
[----:B-1----:R-:W-:-:S04]  /*29970*/  SHF.R.U32.HI R2, RZ, 0x5, R2 ;  /* 0x00000005ff027819 */ /* 0x002fc80000011602 */
[----:B------:R-:W-:-:S05]  /*29980*/  LOP3.LUT R2, R2, 0x3, RZ, 0xc0, !PT ;  /* 0x0000000302027812 */ /* 0x000fca00078ec0ff */
[----:B------:R1:W2:Y:S02]  /*29990*/  SHFL.IDX PT, R14, R2, RZ, 0x1f ;  /* 0x00001fff020e7589 */ /* 0x0002a400000e0000 */
.L_x_5693:
[----:B--2---:R-:W-:-:S13]  /*299a0*/  ISETP.NE.AND P0, PT, R14, RZ, PT ;  /* 0x000000ff0e00720c */ /* 0x004fda0003f05270 */
[----:B------:R-:W-:Y:S05]  /*299b0*/  @P0 BRA `(.L_x_5120) ;  /* 0x00000000009c0947 */ /* 0x000fea0003800000 */
[----:B------:R-:W-:-:S03]  /*299c0*/  UMOV UR4, 0xffffffff ;  /* 0xffffffff00047882 */ /* 0x000fc60000000000 */
[----:B------:R-:W-:Y:S05]  /*299d0*/  BRA.DIV UR4, `(.L_x_5586) ;  /* 0x0000002e04047947 */ /* 0x000fea000b800000 */
[----:B------:R-:W-:-:S13]  /*299e0*/  ELECT P6, URZ, PT ;  /* 0x00000000003f782f */ /* 0x000fda00038c0000 */
.L_x_5696:
        /* <DEDUP_REMOVED lines=8> */
.L_x_5587:
        /* <DEDUP_REMOVED lines=14> */
.L_x_5697:
[----:B------:R-:W1:Y:S02]  /*29b50*/  SYNCS.PHASECHK.TRANS64.TRYWAIT P0, [R7+URZ], R2 ;  /* 0x00000002070075a7 */ /* 0x000e64000800017f */
[----:B-1----:R-:W-:Y:S05]  /*29b60*/  @!P0 BRA `(.L_x_5589) ;  /* 0x0000002800d48947 */ /* 0x002fea0003800000 */
.L_x_5698:
[----:B------:R-:W-:Y:S05]  /*29b70*/  @!P2 BRA `(.L_x_5590) ;  /* 0x000000000004a947 */ /* 0x000fea0003800000 */
[----:B------:R-:W-:Y:S01]  /*29b80*/  BPT.TRAP 0x1 ;  /* 0x000000040000795c */ /* 0x000fe20000300000 */
.L_x_5590:
[----:B------:R-:W2:Y:S01]  /*29b90*/  LDL.LU R4, [R1+0x8] ;  /* 0x0000080001047983 */ /* 0x000ea20000300800 */
[----:B------:R-:W-:-:S04]  /*29ba0*/  VIADD R0, R0, 0x30860 ;  /* 0x0003086000007836 */ /* 0x000fc80000000000 */
[----:B--2---:R-:W-:-:S04]  /*29bb0*/  IMAD R4, R4, 0x8, R0 ;  /* 0x0000000804047824 */ /* 0x004fc800078e0200 */
[----:B------:R-:W2:Y:S02]  /*29bc0*/  SYNCS.PHASECHK.TRANS64.TRYWAIT P0, [R4+URZ], R5 ;  /* 0x00000005040075a7 */ /* 0x000ea4000800017f */
[----:B--2---:R-:W-:Y:S05]  /*29bd0*/  @!P0 BRA `(.L_x_5591) ;  /* 0x0000002800cc8947 */ /* 0x004fea0003800000 */
.L_x_5699:
[----:B------:R-:W-:-:S07]  /*29be0*/  IMAD R3, R3, 0x8, R0 ;  /* 0x0000000803037824 */ /* 0x000fce00078e0200 */
.L_x_5592:
[----:B---3--:R3:W4:Y:S02]  /*29bf0*/  SYNCS.PHASECHK.TRANS64.TRYWAIT P0, [R3+URZ], R2 ;  /* 0x00000002030075a7 */ /* 0x008724000800017f */
[----:B----4-:R-:W-:Y:S05]  /*29c00*/  @!P0 NANOSLEEP.SYNCS 0x989680 ;  /* 0x009896800000895d */ /* 0x010fea0003900000 */
[----:B------:R-:W4:Y:S02]  /*29c10*/  @!P0 SYNCS.PHASECHK.TRANS64 P0, [R3+URZ], R2 ;  /* 0x00000002030085a7 */ /* 0x000f24000800007f */
[----:B----4-:R-:W-:Y:S05]  /*29c20*/  @!P0 BRA `(.L_x_5592) ;  /* 0xfffffffc00f08947 */ /* 0x010fea000383ffff */
.L_x_5120:
[----:B------:R-:W-:Y:S05]  /*29c30*/  BSYNC B9 ;  /* 0x0000000000097941 */ /* 0x000fea0003800000 */
.L_x_5117:
[----:B------:R-:W-:Y:S05]  /*29c40*/  EXIT ;  /* 0x000000000000794d */ /* 0x000fea0003800000 */
.L_x_5146:
[----:B0-----:R0:W1:Y:S02]  /*29c50*/  SYNCS.PHASECHK.TRANS64.TRYWAIT P5, [R90+URZ+0x30890], R91 ;  /* 0x0308905b5a0075a7 */ /* 0x00106400080a017f */
[----:B-1----:R-:W-:Y:S05]  /*29c60*/  @!P5 NANOSLEEP.SYNCS 0x989680 ;  /* 0x009896800000d95d */ /* 0x002fea0003900000 */
[----:B------:R-:W1:Y:S02]  /*29c70*/  @!P5 SYNCS.PHASECHK.TRANS64 P5, [R90+URZ+0x30890], R91 ;  /* 0x0308905b5a00d5a7 */ /* 0x000e6400080a007f */
[----:B-1----:R-:W-:Y:S05]  /*29c80*/  @!P5 BRA `(.L_x_5146) ;  /* 0xfffffffc00f0d947 */ /* 0x002fea000383ffff */
[----:B------:R-:W-:Y:S05]  /*29c90*/  BRA `(.L_x_5593) ;  /* 0xfffffd9c008c7947 */ /* 0x000fea000383ffff */
.L_x_5200:
[----:B-1----:R1:W3:Y:S02]  /*29ca0*/  SYNCS.PHASECHK.TRANS64.TRYWAIT P5, [R90+URZ+0x30890], R91 ;  /* 0x0308905b5a0075a7 */ /* 0x0022e400080a017f */
[----:B---3--:R-:W-:Y:S05]  /*29cb0*/  @!P5 NANOSLEEP.SYNCS 0x989680 ;  /* 0x009896800000d95d */ /* 0x008fea0003900000 */
[----:B------:R-:W3:Y:S02]  /*29cc0*/  @!P5 SYNCS.PHASECHK.TRANS64 P5, [R90+URZ+0x30890], R91 ;  /* 0x0308905b5a00d5a7 */ /* 0x000ee400080a007f */
[----:B---3--:R-:W-:Y:S05]  /*29cd0*/  @!P5 BRA `(.L_x_5200) ;  /* 0xfffffffc00f0d947 */ /* 0x008fea000383ffff */
[----:B------:R-:W-:Y:S05]  /*29ce0*/  BRA `(.L_x_5594) ;  /* 0xfffffdcc00ec7947 */ /* 0x000fea000383ffff */
.L_x_5225:
[----:B-1----:R1:W2:Y:S02]  /*29cf0*/  SYNCS.PHASECHK.TRANS64.TRYWAIT P3, [R90+URZ+0x30890], R91 ;  /* 0x0308905b5a0075a7 */ /* 0x0022a4000806017f */
[----:B--2---:R-:W-:Y:S05]  /*29d00*/  @!P3 NANOSLEEP.SYNCS 0x989680 ;  /* 0x009896800000b95d */ /* 0x004fea0003900000 */
[----:B------:R-:W2:Y:S02]  /*29d10*/  @!P3 SYNCS.PHASECHK.TRANS64 P3, [R90+URZ+0x30890], R91 ;  /* 0x0308905b5a00b5a7 */ /* 0x000ea4000806007f */
[----:B--2---:R-:W-:Y:S05]  /*29d20*/  @!P3 BRA `(.L_x_5225) ;  /* 0xfffffffc00f0b947 */ /* 0x004fea000383ffff */
[----:B------:R-:W-:Y:S05]  /*29d30*/  BRA `(.L_x_5595) ;  /* 0xfffffe0000087947 */ /* 0x000fea000383ffff */
.L_x_5231:
[----:B-1----:R1:W2:Y:S02]  /*29d40*/  SYNCS.PHASECHK.TRANS64.TRYWAIT P2, [R90+URZ+0x308b0], R91 ;  /* 0x0308b05b5a0075a7 */ /* 0x0022a4000804017f */
[----:B--2---:R-:W-:Y:S05]  /*29d50*/  @!P2 NANOSLEEP.SYNCS 0x989680 ;  /* 0x009896800000a95d */ /* 0x004fea0003900000 */
[----:B------:R-:W2:Y:S02]  /*29d60*/  @!P2 SYNCS.PHASECHK.TRANS64 P2, [R90+URZ+0x308b0], R91 ;  /* 0x0308b05b5a00a5a7 */ /* 0x000ea4000804007f */
[----:B--2---:R-:W-:Y:S05]  /*29d70*/  @!P2 BRA `(.L_x_5231) ;  /* 0xfffffffc00f0a947 */ /* 0x004fea000383ffff */
[----:B------:R-:W-:Y:S05]  /*29d80*/  BRA `(.L_x_5596) ;  /* 0xfffffe0400007947 */ /* 0x000fea000383ffff */
.L_x_5257:
        /* <DEDUP_REMOVED lines=8> */
.L_x_5598:
[----:B------:R-:W-:Y:S05]  /*29e10*/  BSYNC B1 ;  /* 0x0000000000017941 */ /* 0x000fea0003800000 */
.L_x_5597:
[----:B------:R-:W-:Y:S02]  /*29e20*/  IMAD.MOV.U32 R13, RZ, RZ, R6 ;  /* 0x000000ffff0d7224 */ /* 0x000fe400078e0006 */
[----:B------:R-:W-:Y:S02]  /*29e30*/  IMAD.MOV.U32 R12, RZ, RZ, RZ ;  /* 0x000000ffff0c7224 */ /* 0x000fe400078e00ff */
[----:B------:R-:W-:Y:S02]  /*29e40*/  IMAD.MOV.U32 R11, RZ, RZ, 0x1c1f ;  /* 0x00001c1fff0b7424 */ /* 0x000fe400078e00ff */
[----:B------:R-:W-:Y:S02]  /*29e50*/  IMAD.MOV.U32 R15, RZ, RZ, -0x1 ;  /* 0xffffffffff0f7424 */ /* 0x000fe400078e00ff */
[----:B------:R-:W-:-:S07]  /*29e60*/  IMAD.MOV.U32 R3, RZ, RZ, R14 ;  /* 0x000000ffff037224 */ /* 0x000fce00078e000e */
[----:B------:R-:W-:Y:S05]  /*29e70*/  WARPSYNC.COLLECTIVE R15, `(.L_x_5599) ;  /* 0x000000000f087348 */ /* 0x000fea0003c00000 */
[----:B------:R0:W1:Y:S02]  /*29e80*/  SHFL.IDX P6, R14, R13, R12, R11 ;  /* 0x0000000c0d0e7389 */ /* 0x00006400000c000b */
[----:B01----:R-:W-:Y:S01]  /*29e90*/  ENDCOLLECTIVE ;  /* 0x000000000000791b */ /* 0x003fe20003800000 */
.L_x_5599:
[----:B------:R-:W-:Y:S01]  /*29ea0*/  MOV R13, R8 ;  /* 0x00000008000d7202 */ /* 0x000fe20000000f00 */
[----:B------:R-:W-:-:S07]  /*29eb0*/  IMAD.MOV.U32 R0, RZ, RZ, R14 ;  /* 0x000000ffff007224 */ /* 0x000fce00078e000e */
[----:B------:R-:W-:Y:S05]  /*29ec0*/  WARPSYNC.COLLECTIVE R15, `(.L_x_5600) ;  /* 0x000000000f087348 */ /* 0x000fea0003c00000 */
[----:B------:R0:W1:Y:S02]  /*29ed0*/  SHFL.IDX P6, R14, R13, R12, R11 ;  /* 0x0000000c0d0e7389 */ /* 0x00006400000c000b */
[----:B01----:R-:W-:Y:S01]  /*29ee0*/  ENDCOLLECTIVE ;  /* 0x000000000000791b */ /* 0x003fe20003800000 */
.L_x_5600:
[----:B------:R-:W-:Y:S02]  /*29ef0*/  IMAD.MOV.U32 R13, RZ, RZ, R4 ;  /* 0x000000ffff0d7224 */ /* 0x000fe400078e0004 */
[----:B------:R-:W-:-:S07]  /*29f00*/  IMAD.MOV.U32 R5, RZ, RZ, R14 ;  /* 0x000000ffff057224 */ /* 0x000fce00078e000e */
[----:B------:R-:W-:Y:S05]  /*29f10*/  WARPSYNC.COLLECTIVE R15, `(.L_x_5601) ;  /* 0x000000000f087348 */ /* 0x000fea0003c00000 */
[----:B------:R0:W1:Y:S02]  /*29f20*/  SHFL.IDX P6, R14, R13, R12, R11 ;  /* 0x0000000c0d0e7389 */ /* 0x00006400000c000b */
[----:B01----:R-:W-:Y:S01]  /*29f30*/  ENDCOLLECTIVE ;  /* 0x000000000000791b */ /* 0x003fe20003800000 */
.L_x_5601:
[----:B------:R-:W-:Y:S05]  /*29f40*/  BRA `(.L_x_5602) ;  /* 0xfffffe1400b47947 */ /* 0x000fea000383ffff */
.L_x_5260:
        /* <DEDUP_REMOVED lines=8> */
.L_x_5604:
[----:B------:R-:W-:Y:S05]  /*29fd0*/  BSYNC B1 ;  /* 0x0000000000017941 */ /* 0x000fea0003800000 */
.L_x_5603:
        /* <DEDUP_REMOVED lines=8> */
.L_x_5605:
[----:B------:R-:W-:Y:S02]  /*2a060*/  IMAD.MOV.U32 R13, RZ, RZ, R8 ;  /* 0x000000ffff0d7224 */ /* 0x000fe400078e0008 */
[----:B------:R-:W-:-:S07]  /*2a070*/  IMAD.MOV.U32 R0, RZ, RZ, R14 ;  /* 0x000000ffff007224 */ /* 0x000fce00078e000e */
[----:B------:R-:W-:Y:S05]  /*2a080*/  WARPSYNC.COLLECTIVE R15, `(.L_x_5606) ;  /* 0x000000000f087348 */ /* 0x000fea0003c00000 */
[----:B------:R0:W1:Y:S02]  /*2a090*/  SHFL.IDX P6, R14, R13, R12, R11 ;  /* 0x0000000c0d0e7389 */ /* 0x00006400000c000b */
[----:B01----:R-:W-:Y:S01]  /*2a0a0*/  ENDCOLLECTIVE ;  /* 0x000000000000791b */ /* 0x003fe20003800000 */
.L_x_5606:
[----:B------:R-:W-:Y:S02]  /*2a0b0*/  IMAD.MOV.U32 R13, RZ, RZ, R4 ;  /* 0x000000ffff0d7224 */ /* 0x000fe400078e0004 */
[----:B------:R-:W-:-:S07]  /*2a0c0*/  IMAD.MOV.U32 R5, RZ, RZ, R14 ;  /* 0x000000ffff057224 */ /* 0x000fce00078e000e */
[----:B------:R-:W-:Y:S05]  /*2a0d0*/  WARPSYNC.COLLECTIVE R15, `(.L_x_5607) ;  /* 0x000000000f087348 */ /* 0x000fea0003c00000 */
[----:B------:R0:W1:Y:S02]  /*2a0e0*/  SHFL.IDX P6, R14, R13, R12, R11 ;  /* 0x0000000c0d0e7389 */ /* 0x00006400000c000b */
[----:B01----:R-:W-:Y:S01]  /*2a0f0*/  ENDCOLLECTIVE ;  /* 0x000000000000791b */ /* 0x003fe20003800000 */
.L_x_5607:
[----:B------:R-:W-:Y:S01]  /*2a100*/  MOV R4, R14 ;  /* 0x0000000e00047202 */ /* 0x000fe20000000f00 */
[----:B------:R-:W-:Y:S06]  /*2a110*/  BRA `(.L_x_5608) ;  /* 0xfffffe1c00407947 */ /* 0x000fec000383ffff */
.L_x_5264:
[----:B0-----:R0:W1:Y:S02]  /*2a120*/  SYNCS.PHASECHK.TRANS64.TRYWAIT P0, [R16+URZ+0x30800], R5 ;  /* 0x03080005100075a7 */ /* 0x001064000800017f */
[----:B-1----:R-:W-:Y:S05]  /*2a130*/  @!P0 NANOSLEEP.SYNCS 0x989680 ;  /* 0x009896800000895d */ /* 0x002fea0003900000 */
[----:B------:R-:W1:Y:S02]  /*2a140*/  @!P0 SYNCS.PHASECHK.TRANS64 P0, [R16+URZ+0x30800], R5 ;  /* 0x03080005100085a7 */ /* 0x000e64000800007f */
[----:B-1----:R-:W-:Y:S05]  /*2a150*/  @!P0 BRA `(.L_x_5264) ;  /* 0xfffffffc00f08947 */ /* 0x002fea000383ffff */
[----:B------:R-:W-:Y:S05]  /*2a160*/  BRA `(.L_x_5609) ;  /* 0xfffffe2400507947 */ /* 0x000fea000383ffff */
.L_x_5288:
        /* <DEDUP_REMOVED lines=8> */
.L_x_5611:
[----:B------:R-:W-:Y:S05]  /*2a1f0*/  BSYNC B1 ;  /* 0x0000000000017941 */ /* 0x000fea0003800000 */
.L_x_5610:
[----:B------:R-:W-:Y:S01]  /*2a200*/  IMAD.MOV.U32 R13, RZ, RZ, R6 ;  /* 0x000000ffff0d7224 */ /* 0x000fe200078e0006 */
[----:B------:R-:W-:Y:S01]  /*2a210*/  MOV R11, 0x1c1f ;  /* 0x00001c1f000b7802 */ /* 0x000fe20000000f00 */
[----:B------:R-:W-:Y:S02]  /*2a220*/  IMAD.MOV.U32 R12, RZ, RZ, RZ ;  /* 0x000000ffff0c7224 */ /* 0x000fe400078e00ff */
[----:B------:R-:W-:Y:S02]  /*2a230*/  IMAD.MOV.U32 R15, RZ, RZ, -0x1 ;  /* 0xffffffffff0f7424 */ /* 0x000fe400078e00ff */
[----:B------:R-:W-:-:S07]  /*2a240*/  IMAD.MOV.U32 R3, RZ, RZ, R14 ;  /* 0x000000ffff037224 */ /* 0x000fce00078e000e */
[----:B------:R-:W-:Y:S05]  /*2a250*/  WARPSYNC.COLLECTIVE R15, `(.L_x_5612) ;  /* 0x000000000f087348 */ /* 0x000fea0003c00000 */
[----:B------:R0:W1:Y:S02]  /*2a260*/  SHFL.IDX P6, R14, R13, R12, R11 ;  /* 0x0000000c0d0e7389 */ /* 0x00006400000c000b */
[----:B01----:R-:W-:Y:S01]  /*2a270*/  ENDCOLLECTIVE ;  /* 0x000000000000791b */ /* 0x003fe20003800000 */
.L_x_5612:
[----:B------:R-:W-:Y:S02]  /*2a280*/  IMAD.MOV.U32 R21, RZ, RZ, R3 ;  /* 0x000000ffff157224 */ /* 0x000fe400078e0003 */
[----:B------:R-:W-:Y:S02]  /*2a290*/  IMAD.MOV.U32 R13, RZ, RZ, R7 ;  /* 0x000000ffff0d7224 */ /* 0x000fe400078e0007 */
[----:B------:R-:W-:-:S07]  /*2a2a0*/  IMAD.MOV.U32 R0, RZ, RZ, R14 ;  /* 0x000000ffff007224 */ /* 0x000fce00078e000e */
[----:B------:R-:W-:Y:S05]  /*2a2b0*/  WARPSYNC.COLLECTIVE R15, `(.L_x_5613) ;  /* 0x000000000f087348 */ /* 0x000fea0003c00000 */
[----:B------:R0:W1:Y:S02]  /*2a2c0*/  SHFL.IDX P6, R14, R13, R12, R11 ;  /* 0x0000000c0d0e7389 */ /* 0x00006400000c000b */
[----:B01----:R-:W-:Y:S01]  /*2a2d0*/  ENDCOLLECTIVE ;  /* 0x000000000000791b */ /* 0x003fe20003800000 */
.L_x_5613:
[----:B------:R-:W-:Y:S02]  /*2a2e0*/  IMAD.MOV.U32 R20, RZ, RZ, R0 ;  /* 0x000000ffff147224 */ /* 0x000fe400078e0000 */
[----:B------:R-:W-:Y:S02]  /*2a2f0*/  IMAD.MOV.U32 R13, RZ, RZ, R9 ;  /* 0x000000ffff0d7224 */ /* 0x000fe400078e0009 */
[----:B------:R-:W-:-:S07]  /*2a300*/  IMAD.MOV.U32 R5, RZ, RZ, R14 ;  /* 0x000000ffff057224 */ /* 0x000fce00078e000e */
[----:B------:R-:W-:Y:S05]  /*2a310*/  WARPSYNC.COLLECTIVE R15, `(.L_x_5614) ;  /* 0x000000000f087348 */ /* 0x000fea0003c00000 */
[----:B------:R0:W1:Y:S02]  /*2a320*/  SHFL.IDX P6, R14, R13, R12, R11 ;  /* 0x0000000c0d0e7389 */ /* 0x00006400000c000b */
[----:B01----:R-:W-:Y:S01]  /*2a330*/  ENDCOLLECTIVE ;  /* 0x000000000000791b */ /* 0x003fe20003800000 */
.L_x_5614:
[----:B------:R-:W-:Y:S05]  /*2a340*/  BRA `(.L_x_5615) ;  /* 0xfffffe4800207947 */ /* 0x000fea000383ffff */
.L_x_5291:
[----:B------:R-:W-:Y:S01]  /*2a350*/  BSSY B1, `(.L_x_5616) ;  /* 0x0000008000017945 */ /* 0x000fe20003800000 */
[----:B------:R-:W-:Y:S01]  /*2a360*/  MOV R13, R8 ;  /* 0x00000008000d7202 */ /* 0x000fe20000000f00 */
[----:B------:R-:W-:Y:S02]  /*2a370*/  IMAD.MOV.U32 R12, RZ, RZ, 0x1 ;  /* 0x00000001ff0c7424 */ /* 0x000fe400078e00ff */
[----:B------:R-:W-:Y:S02]  /*2a380*/  IMAD.MOV.U32 R11, RZ, RZ, 0x1c1f ;  /* 0x00001c1fff0b7424 */ /* 0x000fe400078e00ff */
[----:B------:R-:W-:-:S07]  /*2a390*/  IMAD.MOV.U32 R15, RZ, RZ, -0x1 ;  /* 0xffffffffff0f7424 */ /* 0x000fce00078e00ff */
[----:B------:R-:W-:Y:S05]  /*2a3a0*/  WARPSYNC.COLLECTIVE R15, `(.L_x_5617) ;  /* 0x000000000f087348 */ /* 0x000fea0003c00000 */
[----:B------:R0:W1:Y:S02]  /*2a3b0*/  SHFL.IDX P6, R14, R13, R12, R11 ;  /* 0x0000000c0d0e7389 */ /* 0x00006400000c000b */
[----:B01----:R-:W-:Y:S01]  /*2a3c0*/  ENDCOLLECTIVE ;  /* 0x000000000000791b */ /* 0x003fe20003800000 */
.L_x_5617:
[----:B------:R-:W-:Y:S05]  /*2a3d0*/  BSYNC B1 ;  /* 0x0000000000017941 */ /* 0x000fea0003800000 */
.L_x_5616:
        /* <DEDUP_REMOVED lines=8> */
.L_x_5618:
[----:B------:R-:W-:Y:S02]  /*2a460*/  IMAD.MOV.U32 R61, RZ, RZ, R3 ;  /* 0x000000ffff3d7224 */ /* 0x000fe400078e0003 */
[----:B------:R-:W-:Y:S02]  /*2a470*/  IMAD.MOV.U32 R13, RZ, RZ, R7 ;  /* 0x000000ffff0d7224 */ /* 0x000fe400078e0007 */
[----:B------:R-:W-:-:S07]  /*2a480*/  IMAD.MOV.U32 R0, RZ, RZ, R14 ;  /* 0x000000ffff007224 */ /* 0x000fce00078e000e */
[----:B------:R-:W-:Y:S05]  /*2a490*/  WARPSYNC.COLLECTIVE R15, `(.L_x_5619) ;  /* 0x000000000f087348 */ /* 0x000fea0003c00000 */
[----:B------:R0:W1:Y:S02]  /*2a4a0*/  SHFL.IDX P6, R14, R13, R12, R11 ;  /* 0x0000000c0d0e7389 */ /* 0x00006400000c000b */
[----:B01----:R-:W-:Y:S01]  /*2a4b0*/  ENDCOLLECTIVE ;  /* 0x000000000000791b */ /* 0x003fe20003800000 */
.L_x_5619:
[----:B------:R-:W-:Y:S02]  /*2a4c0*/  IMAD.MOV.U32 R60, RZ, RZ, R0 ;  /* 0x000000ffff3c7224 */ /* 0x000fe400078e0000 */
[----:B------:R-:W-:Y:S02]  /*2a4d0*/  IMAD.MOV.U32 R13, RZ, RZ, R9 ;  /* 0x000000ffff0d7224 */ /* 0x000fe400078e0009 */
[----:B------:R-:W-:-:S07]  /*2a4e0*/  IMAD.MOV.U32 R7, RZ, RZ, R14 ;  /* 0x000000ffff077224 */ /* 0x000fce00078e000e */
[----:B------:R-:W-:Y:S05]  /*2a4f0*/  WARPSYNC.COLLECTIVE R15, `(.L_x_5620) ;  /* 0x000000000f087348 */ /* 0x000fea0003c00000 */
[----:B------:R0:W1:Y:S02]  /*2a500*/  SHFL.IDX P6, R14, R13, R12, R11 ;  /* 0x0000000c0d0e7389 */ /* 0x00006400000c000b */
[----:B01----:R-:W-:Y:S01]  /*2a510*/  ENDCOLLECTIVE ;  /* 0x000000000000791b */ /* 0x003fe20003800000 */
.L_x_5620:
[----:B------:R-:W-:Y:S05]  /*2a520*/  BRA `(.L_x_5621) ;  /* 0xfffffe4c00307947 */ /* 0x000fea000383ffff */
.L_x_5295:
[----:B0-----:R0:W1:Y:S02]  /*2a530*/  SYNCS.PHASECHK.TRANS64.TRYWAIT P0, [R16+URZ+0x30800], R21 ;  /* 0x03080015100075a7 */ /* 0x001064000800017f */
[----:B-1----:R-:W-:Y:S05]  /*2a540*/  @!P0 NANOSLEEP.SYNCS 0x989680 ;  /* 0x009896800000895d */ /* 0x002fea0003900000 */
[----:B------:R-:W1:Y:S02]  /*2a550*/  @!P0 SYNCS.PHASECHK.TRANS64 P0, [R16+URZ+0x30800], R21 ;  /* 0x03080015100085a7 */ /* 0x000e64000800007f */
[----:B-1----:R-:W-:Y:S05]  /*2a560*/  @!P0 BRA `(.L_x_5295) ;  /* 0xfffffffc00f08947 */ /* 0x002fea000383ffff */
[----:B------:R-:W-:Y:S05]  /*2a570*/  BRA `(.L_x_5622) ;  /* 0xfffffe5000987947 */ /* 0x000fea000383ffff */
.L_x_5309:
[----:B-1----:R1:W2:Y:S02]  /*2a580*/  SYNCS.PHASECHK.TRANS64.TRYWAIT P2, [R5+URZ+0x30830], R0 ;  /* 0x03083000050075a7 */ /* 0x0022a4000804017f */
[----:B--2---:R-:W-:Y:S05]  /*2a590*/  @!P2 NANOSLEEP.SYNCS 0x989680 ;  /* 0x009896800000a95d */ /* 0x004fea0003900000 */
[----:B------:R-:W2:Y:S02]  /*2a5a0*/  @!P2 SYNCS.PHASECHK.TRANS64 P2, [R5+URZ+0x30830], R0 ;  /* 0x030830000500a5a7 */ /* 0x000ea4000804007f */
[----:B--2---:R-:W-:Y:S05]  /*2a5b0*/  @!P2 BRA `(.L_x_5309) ;  /* 0xfffffffc00f0a947 */ /* 0x004fea000383ffff */
[----:B------:R-:W-:Y:S05]  /*2a5c0*/  BRA `(.L_x_5308) ;  /* 0xfffffe7800487947 */ /* 0x000fea000383ffff */
.L_x_5329:
[----:B-1----:R1:W2:Y:S02]  /*2a5d0*/  SYNCS.PHASECHK.TRANS64.TRYWAIT P2, [R0+URZ+0x30830], R11 ;  /* 0x0308300b000075a7 */ /* 0x0022a4000804017f */
[----:B--2---:R-:W-:Y:S05]  /*2a5e0*/  @!P2 NANOSLEEP.SYNCS 0x989680 ;  /* 0x009896800000a95d */ /* 0x004fea0003900000 */
[----:B------:R-:W2:Y:S02]  /*2a5f0*/  @!P2 SYNCS.PHASECHK.TRANS64 P2, [R0+URZ+0x30830], R11 ;  /* 0x0308300b0000a5a7 */ /* 0x000ea4000804007f */
[----:B--2---:R-:W-:Y:S05]  /*2a600*/  @!P2 BRA `(.L_x_5329) ;  /* 0xfffffffc00f0a947 */ /* 0x004fea000383ffff */
[----:B------:R-:W-:Y:S05]  /*2a610*/  BRA `(.L_x_5328) ;  /* 0xfffffea800347947 */ /* 0x000fea000383ffff */
.L_x_5334:
[----:B-1----:R1:W2:Y:S02]  /*2a620*/  SYNCS.PHASECHK.TRANS64.TRYWAIT P2, [R21+URZ+0x30850], R2 ;  /* 0x03085002150075a7 */ /* 0x0022a4000804017f */
[----:B--2---:R-:W-:Y:S05]  /*2a630*/  @!P2 NANOSLEEP.SYNCS 0x989680 ;  /* 0x009896800000a95d */ /* 0x004fea0003900000 */
[----:B------:R-:W2:Y:S02]  /*2a640*/  @!P2 SYNCS.PHASECHK.TRANS64 P2, [R21+URZ+0x30850], R2 ;  /* 0x030850021500a5a7 */ /* 0x000ea4000804007f */
[----:B--2---:R-:W-:Y:S05]  /*2a650*/  @!P2 BRA `(.L_x_5334) ;  /* 0xfffffffc00f0a947 */ /* 0x004fea000383ffff */
[----:B------:R-:W-:Y:S05]  /*2a660*/  BRA `(.L_x_5333) ;  /* 0xfffffeb4007c7947 */ /* 0x000fea000383ffff */
.L_x_5354:
[----:B--2---:R2:W3:Y:S02]  /*2a670*/  SYNCS.PHASECHK.TRANS64.TRYWAIT P2, [R0+URZ+0x30830], R3 ;  /* 0x03083003000075a7 */ /* 0x0044e4000804017f */
[----:B---3--:R-:W-:Y:S05]  /*2a680*/  @!P2 NANOSLEEP.SYNCS 0x989680 ;  /* 0x009896800000a95d */ /* 0x008fea0003900000 */
[----:B------:R-:W3:Y:S02]  /*2a690*/  @!P2 SYNCS.PHASECHK.TRANS64 P2, [R0+URZ+0x30830], R3 ;  /* 0x030830030000a5a7 */ /* 0x000ee4000804007f */
[----:B---3--:R-:W-:Y:S05]  /*2a6a0*/  @!P2 BRA `(.L_x_5354) ;  /* 0xfffffffc00f0a947 */ /* 0x008fea000383ffff */
[----:B------:R-:W-:Y:S05]  /*2a6b0*/  BRA `(.L_x_5353) ;  /* 0xfffffedc00f87947 */ /* 0x000fea000383ffff */
.L_x_5359:
[----:B-1----:R1:W2:Y:S02]  /*2a6c0*/  SYNCS.PHASECHK.TRANS64.TRYWAIT P2, [R15+URZ+0x30850], R0 ;  /* 0x030850000f0075a7 */ /* 0x0022a4000804017f */
[----:B--2---:R-:W-:Y:S05]  /*2a6d0*/  @!P2 NANOSLEEP.SYNCS 0x989680 ;  /* 0x009896800000a95d */ /* 0x004fea0003900000 */
[----:B------:R-:W2:Y:S02]  /*2a6e0*/  @!P2 SYNCS.PHASECHK.TRANS64 P2, [R15+URZ+0x30850], R0 ;  /* 0x030850000f00a5a7 */ /* 0x000ea4000804007f */
[----:B--2---:R-:W-:Y:S05]  /*2a6f0*/  @!P2 BRA `(.L_x_5359) ;  /* 0xfffffffc00f0a947 */ /* 0x004fea000383ffff */
[----:B------:R-:W-:Y:S05]  /*2a700*/  BRA `(.L_x_5358) ;  /* 0xfffffeec00487947 */ /* 0x000fea000383ffff */
.L_x_5367:
[----:B--2---:R2:W3:Y:S02]  /*2a710*/  SYNCS.PHASECHK.TRANS64.TRYWAIT P2, [R3+URZ+0x30830], R4 ;  /* 0x03083004030075a7 */ /* 0x0044e4000804017f */
[----:B---3--:R-:W-:Y:S05]  /*2a720*/  @!P2 NANOSLEEP.SYNCS 0x989680 ;  /* 0x009896800000a95d */ /* 0x008fea0003900000 */
[----:B------:R-:W3:Y:S02]  /*2a730*/  @!P2 SYNCS.PHASECHK.TRANS64 P2, [R3+URZ+0x30830], R4 ;  /* 0x030830040300a5a7 */ /* 0x000ee4000804007f */
[----:B---3--:R-:W-:Y:S05]  /*2a740*/  @!P2 BRA `(.L_x_5367) ;  /* 0xfffffffc00f0a947 */ /* 0x008fea000383ffff */
[----:B------:R-:W-:Y:S05]  /*2a750*/  BRA `(.L_x_5366) ;  /* 0xffffff0000447947 */ /* 0x000fea000383ffff */
.L_x_5372:
[----:B-1----:R1:W2:Y:S02]  /*2a760*/  SYNCS.PHASECHK.TRANS64.TRYWAIT P2, [R14+URZ+0x30850], R2 ;  /* 0x030850020e0075a7 */ /* 0x0022a4000804017f */
[----:B--2---:R-:W-:Y:S05]  /*2a770*/  @!P2 NANOSLEEP.SYNCS 0x989680 ;  /* 0x009896800000a95d */ /* 0x004fea0003900000 */
[----:B------:R-:W2:Y:S02]  /*2a780*/  @!P2 SYNCS.PHASECHK.TRANS64 P2, [R14+URZ+0x30850], R2 ;  /* 0x030850020e00a5a7 */ /* 0x000ea4000804007f */
[----:B--2---:R-:W-:Y:S05]  /*2a790*/  @!P2 BRA `(.L_x_5372) ;  /* 0xfffffffc00f0a947 */ /* 0x004fea000383ffff */
[----:B------:R-:W-:Y:S05]  /*2a7a0*/  BRA `(.L_x_5371) ;  /* 0xffffff0c00847947 */ /* 0x000fea000383ffff */
.L_x_5386:
[----:B--2---:R2:W3:Y:S02]  /*2a7b0*/  SYNCS.PHASECHK.TRANS64.TRYWAIT P0, [R12+URZ+0x30850], R7 ;  /* 0x030850070c0075a7 */ /* 0x0044e4000800017f */
[----:B---3--:R-:W-:Y:S05]  /*2a7c0*/  @!P0 NANOSLEEP.SYNCS 0x989680 ;  /* 0x009896800000895d */ /* 0x008fea0003900000 */
[----:B------:R-:W3:Y:S02]  /*2a7d0*/  @!P0 SYNCS.PHASECHK.TRANS64 P0, [R12+URZ+0x30850], R7 ;  /* 0x030850070c0085a7 */ /* 0x000ee4000800007f */
[----:B---3--:R-:W-:Y:S05]  /*2a7e0*/  @!P0 BRA `(.L_x_5386) ;  /* 0xfffffffc00f08947 */ /* 0x008fea000383ffff */
[----:B------:R-:W-:Y:S05]  /*2a7f0*/  BRA `(.L_x_5385) ;  /* 0xffffff3800987947 */ /* 0x000fea000383ffff */
.L_x_5430:
[----:B------:R-:W1:Y:S01]  /*2a800*/  S2R R7, SR_TID.X ;  /* 0x0000000000077919 */ /* 0x000e620000002100 */
[----:B------:R-:W-:Y:S01]  /*2a810*/  BSSY B1, `(.L_x_5623) ;  /* 0x000000a000017945 */ /* 0x000fe20003800000 */
[----:B------:R-:W-:Y:S01]  /*2a820*/  MOV R12, RZ ;  /* 0x000000ff000c7202 */ /* 0x000fe20000000f00 */
[----:B0-----:R-:W-:Y:S02]  /*2a830*/  IMAD.MOV.U32 R11, RZ, RZ, 0x1f ;  /* 0x0000001fff0b7424 */ /* 0x001fe400078e00ff */
[----:B------:R-:W-:Y:S01]  /*2a840*/  IMAD.MOV.U32 R15, RZ, RZ, -0x1 ;  /* 0xffffffffff0f7424 */ /* 0x000fe200078e00ff */
[----:B-1----:R-:W-:-:S04]  /*2a850*/  SHF.R.U32.HI R7, RZ, 0x5, R7 ;  /* 0x00000005ff077819 */ /* 0x002fc80000011607 */
[----:B------:R-:W-:-:S05]  /*2a860*/  LOP3.LUT R7, R7, 0x3, RZ, 0xc0, !PT ;  /* 0x0000000307077812 */ /* 0x000fca00078ec0ff */
[----:B------:R-:W-:-:S07]  /*2a870*/  IMAD.MOV.U32 R13, RZ, RZ, R7 ;  /* 0x000000ffff0d7224 */ /* 0x000fce00078e0007 */
[----:B------:R-:W-:Y:S05]  /*2a880*/  WARPSYNC.COLLECTIVE R15, `(.L_x_5624) ;  /* 0x000000000f087348 */ /* 0x000fea0003c00000 */
[----:B------:R0:W1:Y:S02]  /*2a890*/  SHFL.IDX P6, R14, R13, R12, R11 ;  /* 0x0000000c0d0e7389 */ /* 0x00006400000c000b */
[----:B01----:R-:W-:Y:S01]  /*2a8a0*/  ENDCOLLECTIVE ;  /* 0x000000000000791b */ /* 0x003fe20003800000 */
.L_x_5624:
[----:B------:R-:W-:Y:S05]  /*2a8b0*/  BSYNC B1 ;  /* 0x0000000000017941 */ /* 0x000fea0003800000 */
.L_x_5623:
[----:B------:R-:W-:Y:S05]  /*2a8c0*/  BRA `(.L_x_5625) ;  /* 0xffffff8000f07947 */ /* 0x000fea000383ffff */
.L_x_5432:
[----:B------:R-:W-:Y:S01]  /*2a8d0*/  BSSY B1, `(.L_x_5626) ;  /* 0x0000006000017945 */ /* 0x000fe20003800000 */
[----:B------:R-:W-:-:S07]  /*2a8e0*/  IMAD.MOV.U32 R15, RZ, RZ, -0x1 ;  /* 0xffffffffff0f7424 */ /* 0x000fce00078e00ff */
[----:B01----:R-:W-:Y:S05]  /*2a8f0*/  WARPSYNC.COLLECTIVE R15, `(.L_x_5627) ;  /* 0x000000000f0c7348 */ /* 0x003fea0003c00000 */
[----:B------:R-:W-:Y:S02]  /*2a900*/  ELECT P6, UR62, PT ;  /* 0x00000000003e782f */ /* 0x000fe400038c0000 */
[----:B------:R-:W-:Y:S01]  /*2a910*/  MOV R14, UR62 ;  /* 0x0000003e000e7c02 */ /* 0x000fe20008000f00 */
[----:B01----:R-:W-:Y:S10]  /*2a920*/  ENDCOLLECTIVE ;  /* 0x000000000000791b */ /* 0x003ff40003800000 */
.L_x_5627:
[----:B------:R-:W-:Y:S05]  /*2a930*/  BSYNC B1 ;  /* 0x0000000000017941 */ /* 0x000fea0003800000 */
.L_x_5626:
[----:B------:R-:W-:Y:S01]  /*2a940*/  PLOP3.LUT P2, PT, P6, PT, PT, 0x80, 0x0 ;  /* 0x000000000000781c */ /* 0x000fe2000374f070 */
[----:B------:R-:W-:-:S12]  /*2a950*/  BRA `(.L_x_5431) ;  /* 0xffffff8000e47947 */ /* 0x000fd8000383ffff */
.L_x_5434:
[----:B-1----:R-:W2:Y:S02]  /*2a960*/  LDL R5, [R1+0x4] ;  /* 0x0000040001057983 */ /* 0x002ea40000100800 */
[----:B--2---:R1:W2:Y:S02]  /*2a970*/  SYNCS.PHASECHK.TRANS64.TRYWAIT P0, [R5+URZ+0x30820], R4 ;  /* 0x03082004050075a7 */ /* 0x0042a4000800017f */
[----:B--2---:R-:W-:Y:S05]  /*2a980*/  @!P0 NANOSLEEP.SYNCS 0x989680 ;  /* 0x009896800000895d */ /* 0x004fea0003900000 */
[----:B------:R-:W2:Y:S02]  /*2a990*/  @!P0 SYNCS.PHASECHK.TRANS64 P0, [R5+URZ+0x30820], R4 ;  /* 0x03082004050085a7 */ /* 0x000ea4000800007f */
[----:B--2---:R-:W-:Y:S05]  /*2a9a0*/  @!P0 BRA `(.L_x_5434) ;  /* 0xfffffffc00ec8947 */ /* 0x004fea000383ffff */
[----:B------:R-:W-:Y:S05]  /*2a9b0*/  BRA `(.L_x_5628) ;  /* 0xffffff8000f47947 */ /* 0x000fea000383ffff */
.L_x_5438:
[----:B-1----:R1:W2:Y:S02]  /*2a9c0*/  SYNCS.PHASECHK.TRANS64.TRYWAIT P0, [R7+URZ+0x308a0], R10 ;  /* 0x0308a00a070075a7 */ /* 0x0022a4000800017f */
[----:B--2---:R-:W-:Y:S05]  /*2a9d0*/  @!P0 NANOSLEEP.SYNCS 0x989680 ;  /* 0x009896800000895d */ /* 0x004fea0003900000 */
[----:B------:R-:W2:Y:S02]  /*2a9e0*/  @!P0 SYNCS.PHASECHK.TRANS64 P0, [R7+URZ+0x308a0], R10 ;  /* 0x0308a00a070085a7 */ /* 0x000ea4000800007f */
[----:B--2---:R-:W-:Y:S05]  /*2a9f0*/  @!P0 BRA `(.L_x_5438) ;  /* 0xfffffffc00f08947 */ /* 0x004fea000383ffff */
[----:B------:R-:W-:Y:S05]  /*2aa00*/  BRA `(.L_x_5629) ;  /* 0xffffff8400187947 */ /* 0x000fea000383ffff */
.L_x_5445:
[----:B--2---:R2:W3:Y:S02]  /*2aa10*/  SYNCS.PHASECHK.TRANS64.TRYWAIT P0, [R7+URZ+0x308c0], R10 ;  /* 0x0308c00a070075a7 */ /* 0x0044e4000800017f */
[----:B---3--:R-:W-:Y:S05]  /*2aa20*/  @!P0 NANOSLEEP.SYNCS 0x989680 ;  /* 0x009896800000895d */ /* 0x008fea0003900000 */
[----:B------:R-:W3:Y:S02]  /*2aa30*/  @!P0 SYNCS.PHASECHK.TRANS64 P0, [R7+URZ+0x308c0], R10 ;  /* 0x0308c00a070085a7 */ /* 0x000ee4000800007f */
[----:B---3--:R-:W-:Y:S05]  /*2aa40*/  @!P0 BRA `(.L_x_5445) ;  /* 0xfffffffc00f08947 */ /* 0x008fea000383ffff */
[----:B------:R-:W-:Y:S05]  /*2aa50*/  BRA `(.L_x_5630) ;  /* 0xffffff8800187947 */ /* 0x000fea000383ffff */
.L_x_5454:
[----:B-1----:R1:W2:Y:S02]  /*2aa60*/  SYNCS.PHASECHK.TRANS64.TRYWAIT P0, [R8+URZ+0x308a0], R7 ;  /* 0x0308a007080075a7 */ /* 0x0022a4000800017f */
[----:B--2---:R-:W-:Y:S05]  /*2aa70*/  @!P0 NANOSLEEP.SYNCS 0x989680 ;  /* 0x009896800000895d */ /* 0x004fea0003900000 */
[----:B------:R-:W2:Y:S02]  /*2aa80*/  @!P0 SYNCS.PHASECHK.TRANS64 P0, [R8+URZ+0x308a0], R7 ;  /* 0x0308a007080085a7 */ /* 0x000ea4000800007f */
[----:B--2---:R-:W-:Y:S05]  /*2aa90*/  @!P0 BRA `(.L_x_5454) ;  /* 0xfffffffc00f08947 */ /* 0x004fea000383ffff */
[----:B------:R-:W-:Y:S05]  /*2aaa0*/  BRA `(.L_x_5631) ;  /* 0xffffff8c00647947 */ /* 0x000fea000383ffff */
.L_x_5461:
[----:B--2---:R2:W3:Y:S02]  /*2aab0*/  SYNCS.PHASECHK.TRANS64.TRYWAIT P0, [R8+URZ+0x308c0], R7 ;  /* 0x0308c007080075a7 */ /* 0x0044e4000800017f */
[----:B---3--:R-:W-:Y:S05]  /*2aac0*/  @!P0 NANOSLEEP.SYNCS 0x989680 ;  /* 0x009896800000895d */ /* 0x008fea0003900000 */
[----:B------:R-:W3:Y:S02]  /*2aad0*/  @!P0 SYNCS.PHASECHK.TRANS64 P0, [R8+URZ+0x308c0], R7 ;  /* 0x0308c007080085a7 */ /* 0x000ee4000800007f */
[----:B---3--:R-:W-:Y:S05]  /*2aae0*/  @!P0 BRA `(.L_x_5461) ;  /* 0xfffffffc00f08947 */ /* 0x008fea000383ffff */
[----:B------:R-:W-:Y:S05]  /*2aaf0*/  BRA `(.L_x_5632) ;  /* 0xffffff9000607947 */ /* 0x000fea000383ffff */
.L_x_5484:
[----:B------:R-:W2:Y:S01]  /*2ab00*/  S2R R4, SR_TID.X ;  /* 0x0000000000047919 */ /* 0x000ea20000002100 */
[----:B------:R-:W-:Y:S01]  /*2ab10*/  BSSY B0, `(.L_x_5633) ;  /* 0x000000a000007945 */ /* 0x000fe20003800000 */
[----:B------:R-:W-:Y:S02]  /*2ab20*/  IMAD.MOV.U32 R12, RZ, RZ, RZ ;  /* 0x000000ffff0c7224 */ /* 0x000fe400078e00ff */
[----:B0-----:R-:W-:Y:S02]  /*2ab30*/  IMAD.MOV.U32 R11, RZ, RZ, 0x1f ;  /* 0x0000001fff0b7424 */ /* 0x001fe400078e00ff */
[----:B------:R-:W-:Y:S01]  /*2ab40*/  IMAD.MOV.U32 R15, RZ, RZ, -0x1 ;  /* 0xffffffffff0f7424 */ /* 0x000fe200078e00ff */
[----:B--2---:R-:W-:-:S04]  /*2ab50*/  SHF.R.U32.HI R4, RZ, 0x5, R4 ;  /* 0x00000005ff047819 */ /* 0x004fc80000011604 */
[----:B------:R-:W-:-:S05]  /*2ab60*/  LOP3.LUT R4, R4, 0x3, RZ, 0xc0, !PT ;  /* 0x0000000304047812 */ /* 0x000fca00078ec0ff */
[----:B------:R-:W-:-:S07]  /*2ab70*/  IMAD.MOV.U32 R13, RZ, RZ, R4 ;  /* 0x000000ffff0d7224 */ /* 0x000fce00078e0004 */
[----:B-1----:R-:W-:Y:S05]  /*2ab80*/  WARPSYNC.COLLECTIVE R15, `(.L_x_5634) ;  /* 0x000000000f087348 */ /* 0x002fea0003c00000 */
[----:B------:R0:W2:Y:S02]  /*2ab90*/  SHFL.IDX P6, R14, R13, R12, R11 ;  /* 0x0000000c0d0e7389 */ /* 0x0000a400000c000b */
[----:B012---:R-:W-:Y:S01]  /*2aba0*/  ENDCOLLECTIVE ;  /* 0x000000000000791b */ /* 0x007fe20003800000 */
.L_x_5634:
[----:B------:R-:W-:Y:S05]  /*2abb0*/  BSYNC B0 ;  /* 0x0000000000007941 */ /* 0x000fea0003800000 */
.L_x_5633:
[----:B------:R-:W-:Y:S05]  /*2abc0*/  BRA `(.L_x_5635) ;  /* 0xffffffa000007947 */ /* 0x000fea000383ffff */
.L_x_5486:
[----:B------:R-:W-:Y:S01]  /*2abd0*/  BSSY B0, `(.L_x_5636) ;  /* 0x0000006000007945 */ /* 0x000fe20003800000 */
[----:B------:R-:W-:-:S07]  /*2abe0*/  MOV R15, 0xffffffff ;  /* 0xffffffff000f7802 */ /* 0x000fce0000000f00 */
[----:B01-3--:R-:W-:Y:S05]  /*2abf0*/  WARPSYNC.COLLECTIVE R15, `(.L_x_5637) ;  /* 0x000000000f0c7348 */ /* 0x00bfea0003c00000 */
[----:B------:R-:W-:Y:S02]  /*2ac00*/  ELECT P6, UR62, PT ;  /* 0x00000000003e782f */ /* 0x000fe400038c0000 */
[----:B------:R-:W-:Y:S01]  /*2ac10*/  MOV R14, UR62 ;  /* 0x0000003e000e7c02 */ /* 0x000fe20008000f00 */
[----:B01-3--:R-:W-:Y:S10]  /*2ac20*/  ENDCOLLECTIVE ;  /* 0x000000000000791b */ /* 0x00bff40003800000 */
.L_x_5637:
[----:B------:R-:W-:Y:S05]  /*2ac30*/  BSYNC B0 ;  /* 0x0000000000007941 */ /* 0x000fea0003800000 */
.L_x_5636:
[----:B------:R-:W-:Y:S05]  /*2ac40*/  BRA `(.L_x_5638) ;  /* 0xffffffa0000c7947 */ /* 0x000fea000383ffff */
.L_x_5488:
[----:B-1----:R1:W2:Y:S02]  /*2ac50*/  SYNCS.PHASECHK.TRANS64.TRYWAIT P0, [R0+URZ+0x30840], R2 ;  /* 0x03084002000075a7 */ /* 0x0022a4000800017f */
[----:B--2---:R-:W-:Y:S05]  /*2ac60*/  @!P0 NANOSLEEP.SYNCS 0x989680 ;  /* 0x009896800000895d */ /* 0x004fea0003900000 */
[----:B------:R-:W2:Y:S02]  /*2ac70*/  @!P0 SYNCS.PHASECHK.TRANS64 P0, [R0+URZ+0x30840], R2 ;  /* 0x03084002000085a7 */ /* 0x000ea4000800007f */
[----:B--2---:R-:W-:Y:S05]  /*2ac80*/  @!P0 BRA `(.L_x_5488) ;  /* 0xfffffffc00f08947 */ /* 0x004fea000383ffff */
[----:B------:R-:W-:Y:S05]  /*2ac90*/  BRA `(.L_x_5639) ;  /* 0xffffffa000747947 */ /* 0x000fea000383ffff */
.L_x_5492:
[----:B------:R0:W5:Y:S01]  /*2aca0*/  LDL.LU R9, [R1+0x3c] ;  /* 0x00003c0001097983 */ /* 0x0001620000300800 */
[----:B------:R-:W-:Y:S02]  /*2acb0*/  IMAD.MOV.U32 R5, RZ, RZ, R11 ;  /* 0x000000ffff057224 */ /* 0x000fe400078e000b */
[----:B------:R-:W-:Y:S02]  /*2acc0*/  IMAD.MOV.U32 R13, RZ, RZ, R3 ;  /* 0x000000ffff0d7224 */ /* 0x000fe400078e0003 */
[----:B------:R-:W-:Y:S02]  /*2acd0*/  IMAD.MOV.U32 R12, RZ, RZ, RZ ;  /* 0x000000ffff0c7224 */ /* 0x000fe400078e00ff */
[----:B------:R-:W-:Y:S02]  /*2ace0*/  IMAD.MOV.U32 R11, RZ, RZ, 0x181f ;  /* 0x0000181fff0b7424 */ /* 0x000fe400078e00ff */
[----:B0-----:R-:W-:-:S07]  /*2acf0*/  IMAD.MOV.U32 R15, RZ, RZ, -0x1 ;  /* 0xffffffffff0f7424 */ /* 0x001fce00078e00ff */
[----:B-----5:R-:W-:Y:S05]  /*2ad00*/  WARPSYNC.COLLECTIVE R15, `(.L_x_5640) ;  /* 0x000000000f087348 */ /* 0x020fea0003c00000 */
[----:B------:R0:W1:Y:S02]  /*2ad10*/  SHFL.IDX P6, R14, R13, R12, R11 ;  /* 0x0000000c0d0e7389 */ /* 0x00006400000c000b */
[----:B01---5:R-:W-:Y:S01]  /*2ad20*/  ENDCOLLECTIVE ;  /* 0x000000000000791b */ /* 0x023fe20003800000 */
.L_x_5640:
[----:B------:R-:W-:Y:S02]  /*2ad30*/  IMAD.MOV.U32 R13, RZ, RZ, R4 ;  /* 0x000000ffff0d7224 */ /* 0x000fe400078e0004 */
[----:B------:R-:W-:-:S07]  /*2ad40*/  IMAD.MOV.U32 R6, RZ, RZ, R14 ;  /* 0x000000ffff067224 */ /* 0x000fce00078e000e */
[----:B------:R-:W-:Y:S05]  /*2ad50*/  WARPSYNC.COLLECTIVE R15, `(.L_x_5641) ;  /* 0x000000000f087348 */ /* 0x000fea0003c00000 */
[----:B------:R0:W1:Y:S02]  /*2ad60*/  SHFL.IDX P6, R14, R13, R12, R11 ;  /* 0x0000000c0d0e7389 */ /* 0x00006400000c000b */
[----:B01----:R-:W-:Y:S01]  /*2ad70*/  ENDCOLLECTIVE ;  /* 0x000000000000791b */ /* 0x003fe20003800000 */
.L_x_5641:
[----:B------:R-:W-:Y:S02]  /*2ad80*/  IMAD R2, R9, R7, RZ ;  /* 0x0000000709027224 */ /* 0x000fe400078e02ff */
[----:B------:R0:W5:Y:S01]  /*2ad90*/  LDL R9, [R1+0x2c] ;  /* 0x00002c0001097983 */ /* 0x0001620000100800 */
[----:B------:R-:W-:Y:S01]  /*2ada0*/  IMAD.IADD R0, R10, 0x1, R5 ;  /* 0x000000010a007824 */ /* 0x000fe200078e0205 */
[----:B------:R-:W-:Y:S01]  /*2adb0*/  MOV R7, R14 ;  /* 0x0000000e00077202 */ /* 0x000fe20000000f00 */
[----:B------:R-:W-:Y:S02]  /*2adc0*/  IMAD.MOV.U32 R13, RZ, RZ, R3 ;  /* 0x000000ffff0d7224 */ /* 0x000fe400078e0003 */
[----:B------:R-:W-:Y:S01]  /*2add0*/  IMAD.MOV.U32 R12, RZ, RZ, 0x1 ;  /* 0x00000001ff0c7424 */ /* 0x000fe200078e00ff */
[C---:B------:R-:W-:Y:S01]  /*2ade0*/  ISETP.GE.AND P2, PT, R0.reuse, R2, PT ;  /* 0x000000020000720c */ /* 0x040fe20003f46270 */
[----:B------:R-:W-:-:S12]  /*2adf0*/  VIADD R5, R0, 0x10 ;  /* 0x0000001000057836 */ /* 0x000fd80000000000 */
[----:B0----5:R-:W-:Y:S05]  /*2ae00*/  WARPSYNC.COLLECTIVE R15, `(.L_x_5642) ;  /* 0x000000000f087348 */ /* 0x021fea0003c00000 */
[----:B------:R1:W2:Y:S02]  /*2ae10*/  SHFL.IDX P6, R14, R13, R12, R11 ;  /* 0x0000000c0d0e7389 */ /* 0x0002a400000c000b */
[----:B012--5:R-:W-:Y:S01]  /*2ae20*/  ENDCOLLECTIVE ;  /* 0x000000000000791b */ /* 0x027fe20003800000 */
.L_x_5642:
        /* <DEDUP_REMOVED lines=17> */
.L_x_5643:
[----:B------:R-:W-:Y:S02]  /*2af40*/  IMAD.MOV.U32 R13, RZ, RZ, R3 ;  /* 0x000000ffff0d7224 */ /* 0x000fe400078e0003 */
[----:B------:R-:W-:Y:S01]  /*2af50*/  IMAD.MOV.U32 R12, RZ, RZ, 0x2 ;  /* 0x00000002ff0c7424 */ /* 0x000fe200078e00ff */
[----:B------:R-:W-:-:S07]  /*2af60*/  MOV R5, R14 ;  /* 0x0000000e00057202 */ /* 0x000fce0000000f00 */
[----:B------:R-:W-:Y:S05]  /*2af70*/  WARPSYNC.COLLECTIVE R15, `(.L_x_5644) ;  /* 0x000000000f087348 */ /* 0x000fea0003c00000 */
[----:B------:R0:W1:Y:S02]  /*2af80*/  SHFL.IDX P6, R14, R13, R12, R11 ;  /* 0x0000000c0d0e7389 */ /* 0x00006400000c000b */
[----:B01----:R-:W-:Y:S01]  /*2af90*/  ENDCOLLECTIVE ;  /* 0x000000000000791b */ /* 0x003fe20003800000 */
.L_x_5644:
[----:B------:R-:W-:-:S05]  /*2afa0*/  @!P2 LEA R5, P4, R8, R5, 0x1 ;  /* 0x000000050805a211 */ /* 0x000fca00078808ff */
[----:B------:R-:W-:-:S04]  /*2afb0*/  @!P2 IMAD.X R6, RZ, RZ, R6, P4 ;  /* 0x000000ffff06a224 */ /* 0x000fc800020e0606 */
[----:B------:R-:W-:Y:S02]  /*2afc0*/  @!P2 IMAD.MOV.U32 R7, RZ, RZ, R6 ;  /* 0x000000ffff07a224 */ /* 0x000fe400078e0006 */
[----:B------:R-:W-:Y:S01]  /*2afd0*/  @!P2 IMAD.MOV.U32 R6, RZ, RZ, R5 ;  /* 0x000000ffff06a224 */ /* 0x000fe200078e0005 */
[----:B------:R-:W-:Y:S01]  /*2afe0*/  MOV R13, R4 ;  /* 0x00000004000d7202 */ /* 0x000fe20000000f00 */
[----:B------:R-:W-:-:S03]  /*2aff0*/  VIADD R5, R0, 0x20 ;  /* 0x0000002000057836 */ /* 0x000fc60000000000 */
        /* <DEDUP_REMOVED lines=11> */
.L_x_5645:
[----:B------:R-:W-:Y:S02]  /*2b0b0*/  IMAD.MOV.U32 R13, RZ, RZ, R3 ;  /* 0x000000ffff0d7224 */ /* 0x000fe400078e0003 */
[----:B------:R-:W-:Y:S02]  /*2b0c0*/  IMAD.MOV.U32 R12, RZ, RZ, 0x3 ;  /* 0x00000003ff0c7424 */ /* 0x000fe400078e00ff */
[----:B------:R-:W-:-:S07]  /*2b0d0*/  IMAD.MOV.U32 R5, RZ, RZ, R14 ;  /* 0x000000ffff057224 */ /* 0x000fce00078e000e */
[----:B------:R-:W-:Y:S05]  /*2b0e0*/  WARPSYNC.COLLECTIVE R15, `(.L_x_5646) ;  /* 0x000000000f087348 */ /* 0x000fea0003c00000 */
[----:B------:R0:W1:Y:S02]  /*2b0f0*/  SHFL.IDX P6, R14, R13, R12, R11 ;  /* 0x0000000c0d0e7389 */ /* 0x00006400000c000b */
[----:B01----:R-:W-:Y:S01]  /*2b100*/  ENDCOLLECTIVE ;  /* 0x000000000000791b */ /* 0x003fe20003800000 */
.L_x_5646:
        /* <DEDUP_REMOVED lines=12> */
[----:B------:R-:W-:-:S02]  /*2b1d0*/  ISETP.GE.AND P2, PT, R5, R2, PT ;  /* 0x000000020500720c */ /* 0x000fc40003f46270 */
[----:B0-----:R-:W-:-:S11]  /*2b1e0*/  MOV R6, R14 ;  /* 0x0000000e00067202 */ /* 0x001fd60000000f00 */
[----:B------:R-:W-:Y:S05]  /*2b1f0*/  WARPSYNC.COLLECTIVE R15, `(.L_x_5647) ;  /* 0x000000000f087348 */ /* 0x000fea0003c00000 */
[----:B------:R0:W1:Y:S02]  /*2b200*/  SHFL.IDX P6, R14, R13, R12, R11 ;  /* 0x0000000c0d0e7389 */ /* 0x00006400000c000b */
[----:B01----:R-:W-:Y:S01]  /*2b210*/  ENDCOLLECTIVE ;  /* 0x000000000000791b */ /* 0x003fe20003800000 */
.L_x_5647:
[----:B------:R-:W-:Y:S01]  /*2b220*/  IMAD.MOV.U32 R13, RZ, RZ, R3 ;  /* 0x000000ffff0d7224 */ /* 0x000fe200078e0003 */
[----:B------:R-:W-:Y:S01]  /*2b230*/  MOV R12, 0x4 ;  /* 0x00000004000c7802 */ /* 0x000fe20000000f00 */
[----:B------:R-:W-:-:S07]  /*2b240*/  IMAD.MOV.U32 R5, RZ, RZ, R14 ;  /* 0x000000ffff057224 */ /* 0x000fce00078e000e */
[----:B------:R-:W-:Y:S05]  /*2b250*/  WARPSYNC.COLLECTIVE R15, `(.L_x_5648) ;  /* 0x000000000f087348 */ /* 0x000fea0003c00000 */
[----:B------:R0:W1:Y:S02]  /*2b260*/  SHFL.IDX P6, R14, R13, R12, R11 ;  /* 0x0000000c0d0e7389 */ /* 0x00006400000c000b */
[----:B01----:R-:W-:Y:S01]  /*2b270*/  ENDCOLLECTIVE ;  /* 0x000000000000791b */ /* 0x003fe20003800000 */
.L_x_5648:
        /* <DEDUP_REMOVED lines=17> */
.L_x_5649:
[----:B------:R-:W-:Y:S01]  /*2b390*/  MOV R13, R3 ;  /* 0x00000003000d7202 */ /* 0x000fe20000000f00 */
[----:B------:R-:W-:Y:S02]  /*2b3a0*/  IMAD.MOV.U32 R12, RZ, RZ, 0x5 ;  /* 0x00000005ff0c7424 */ /* 0x000fe400078e00ff */
[----:B------:R-:W-:-:S07]  /*2b3b0*/  IMAD.MOV.U32 R5, RZ, RZ, R14 ;  /* 0x000000ffff057224 */ /* 0x000fce00078e000e */
[----:B------:R-:W-:Y:S05]  /*2b3c0*/  WARPSYNC.COLLECTIVE R15, `(.L_x_5650) ;  /* 0x000000000f087348 */ /* 0x000fea0003c00000 */
[----:B------:R0:W1:Y:S02]  /*2b3d0*/  SHFL.IDX P6, R14, R13, R12, R11 ;  /* 0x0000000c0d0e7389 */ /* 0x00006400000c000b */
[----:B01----:R-:W-:Y:S01]  /*2b3e0*/  ENDCOLLECTIVE ;  /* 0x000000000000791b */ /* 0x003fe20003800000 */
.L_x_5650:
        /* <DEDUP_REMOVED lines=17> */
.L_x_5651:
[----:B------:R-:W-:Y:S02]  /*2b500*/  IMAD.MOV.U32 R13, RZ, RZ, R3 ;  /* 0x000000ffff0d7224 */ /* 0x000fe400078e0003 */
[----:B------:R-:W-:Y:S02]  /*2b510*/  IMAD.MOV.U32 R12, RZ, RZ, 0x6 ;  /* 0x00000006ff0c7424 */ /* 0x000fe400078e00ff */
[----:B------:R-:W-:-:S07]  /*2b520*/  IMAD.MOV.U32 R5, RZ, RZ, R14 ;  /* 0x000000ffff057224 */ /* 0x000fce00078e000e */
[----:B------:R-:W-:Y:S05]  /*2b530*/  WARPSYNC.COLLECTIVE R15, `(.L_x_5652) ;  /* 0x000000000f087348 */ /* 0x000fea0003c00000 */
[----:B------:R0:W1:Y:S02]  /*2b540*/  SHFL.IDX P6, R14, R13, R12, R11 ;  /* 0x0000000c0d0e7389 */ /* 0x00006400000c000b */
[----:B01----:R-:W-:Y:S01]  /*2b550*/  ENDCOLLECTIVE ;  /* 0x000000000000791b */ /* 0x003fe20003800000 */
.L_x_5652:
[----:B------:R-:W-:-:S05]  /*2b560*/  @!P2 LEA R5, P4, R8, R5, 0x1 ;  /* 0x000000050805a211 */ /* 0x000fca00078808ff */
[----:B------:R-:W-:-:S04]  /*2b570*/  @!P2 IMAD.X R6, RZ, RZ, R6, P4 ;  /* 0x000000ffff06a224 */ /* 0x000fc800020e0606 */
        /* <DEDUP_REMOVED lines=15> */
.L_x_5653:
[----:B------:R-:W-:Y:S02]  /*2b670*/  IMAD.MOV.U32 R13, RZ, RZ, R3 ;  /* 0x000000ffff0d7224 */ /* 0x000fe400078e0003 */
[----:B------:R-:W-:Y:S02]  /*2b680*/  IMAD.MOV.U32 R12, RZ, RZ, 0x7 ;  /* 0x00000007ff0c7424 */ /* 0x000fe400078e00ff */
[----:B------:R-:W-:-:S07]  /*2b690*/  IMAD.MOV.U32 R5, RZ, RZ, R14 ;  /* 0x000000ffff057224 */ /* 0x000fce00078e000e */
[----:B------:R-:W-:Y:S05]  /*2b6a0*/  WARPSYNC.COLLECTIVE R15, `(.L_x_5654) ;  /* 0x000000000f087348 */ /* 0x000fea0003c00000 */
[----:B------:R0:W1:Y:S02]  /*2b6b0*/  SHFL.IDX P6, R14, R13, R12, R11 ;  /* 0x0000000c0d0e7389 */ /* 0x00006400000c000b */
[----:B01----:R-:W-:Y:S01]  /*2b6c0*/  ENDCOLLECTIVE ;  /* 0x000000000000791b */ /* 0x003fe20003800000 */
.L_x_5654:
        /* <DEDUP_REMOVED lines=14> */
.L_x_5655:
[----:B------:R-:W-:Y:S01]  /*2b7b0*/  @!PT LDS RZ, [RZ] ;  /* 0x00000000fffff984 */ /* 0x000fe20000000800 */
[----:B------:R-:W-:Y:S01]  /*2b7c0*/  @!PT LDS RZ, [RZ] ;  /* 0x00000000fffff984 */ /* 0x000fe20000000800 */
[----:B------:R-:W-:Y:S01]  /*2b7d0*/  @!PT LDS RZ, [RZ] ;  /* 0x00000000fffff984 */ /* 0x000fe20000000800 */
[----:B------:R0:W-:Y:S01]  /*2b7e0*/  @!P2 LDGSTS.E.BYPASS.LTC128B.128 [R9+0x1d400], desc[UR60][R6.64+0x100], !P1 ;  /* 0x1d4001000609afae */ /* 0x0001e2000c901d7c */
[----:B------:R-:W-:Y:S01]  /*2b7f0*/  IMAD.MOV.U32 R3, RZ, RZ, R14 ;  /* 0x000000ffff037224 */ /* 0x000fe200078e000e */
[----:B------:R-:W-:Y:S06]  /*2b800*/  BRA `(.L_x_5656) ;  /* 0xffffffa4003c7947 */ /* 0x000fec000383ffff */
.L_x_5497:
[----:B-1----:R-:W3:Y:S02]  /*2b810*/  LDL R2, [R1+0x4] ;  /* 0x0000040001027983 */ /* 0x002ee40000100800 */
[----:B---3--:R1:W3:Y:S02]  /*2b820*/  SYNCS.PHASECHK.TRANS64.TRYWAIT P0, [R2+URZ+0x30820], R0 ;  /* 0x03082000020075a7 */ /* 0x0082e4000800017f */
[----:B---3--:R-:W-:Y:S05]  /*2b830*/  @!P0 NANOSLEEP.SYNCS 0x989680 ;  /* 0x009896800000895d */ /* 0x008fea0003900000 */
[----:B------:R-:W3:Y:S02]  /*2b840*/  @!P0 SYNCS.PHASECHK.TRANS64 P0, [R2+URZ+0x30820], R0 ;  /* 0x03082000020085a7 */ /* 0x000ee4000800007f */
[----:B---3--:R-:W-:Y:S05]  /*2b850*/  @!P0 BRA `(.L_x_5497) ;  /* 0xfffffffc00ec8947 */ /* 0x008fea000383ffff */
[----:B------:R-:W-:Y:S05]  /*2b860*/  BRA `(.L_x_5657) ;  /* 0xffffffa400b47947 */ /* 0x000fea000383ffff */
.L_x_5506:
[----:B-1----:R1:W2:Y:S02]  /*2b870*/  SYNCS.PHASECHK.TRANS64.TRYWAIT P0, [R3+URZ+0x30840], R2 ;  /* 0x03084002030075a7 */ /* 0x0022a4000800017f */
[----:B--2---:R-:W-:Y:S05]  /*2b880*/  @!P0 NANOSLEEP.SYNCS 0x989680 ;  /* 0x009896800000895d */ /* 0x004fea0003900000 */
[----:B------:R-:W2:Y:S02]  /*2b890*/  @!P0 SYNCS.PHASECHK.TRANS64 P0, [R3+URZ+0x30840], R2 ;  /* 0x03084002030085a7 */ /* 0x000ea4000800007f */
[----:B--2---:R-:W-:Y:S05]  /*2b8a0*/  @!P0 BRA `(.L_x_5506) ;  /* 0xfffffffc00f08947 */ /* 0x004fea000383ffff */
[----:B------:R-:W-:Y:S05]  /*2b8b0*/  BRA `(.L_x_5658) ;  /* 0xffffffa800807947 */ /* 0x000fea000383ffff */
.L_x_5513:
[----:B0-----:R0:W1:Y:S02]  /*2b8c0*/  SYNCS.PHASECHK.TRANS64.TRYWAIT P0, [R2+URZ+0x30860], R3 ;  /* 0x03086003020075a7 */ /* 0x001064000800017f */
[----:B-1----:R-:W-:Y:S05]  /*2b8d0*/  @!P0 NANOSLEEP.SYNCS 0x989680 ;  /* 0x009896800000895d */ /* 0x002fea0003900000 */
[----:B------:R-:W1:Y:S02]  /*2b8e0*/  @!P0 SYNCS.PHASECHK.TRANS64 P0, [R2+URZ+0x30860], R3 ;  /* 0x03086003020085a7 */ /* 0x000e64000800007f */
[----:B-1----:R-:W-:Y:S05]  /*2b8f0*/  @!P0 BRA `(.L_x_5513) ;  /* 0xfffffffc00f08947 */ /* 0x002fea000383ffff */
[----:B------:R-:W-:Y:S05]  /*2b900*/  BRA `(.L_x_5659) ;  /* 0xffffffac009c7947 */ /* 0x000fea000383ffff */
.L_x_5524:
[----:B-1----:R1:W2:Y:S02]  /*2b910*/  SYNCS.PHASECHK.TRANS64.TRYWAIT P0, [R3+URZ+0x30840], R2 ;  /* 0x03084002030075a7 */ /* 0x0022a4000800017f */
[----:B--2---:R-:W-:Y:S05]  /*2b920*/  @!P0 NANOSLEEP.SYNCS 0x989680 ;  /* 0x009896800000895d */ /* 0x004fea0003900000 */
[----:B------:R-:W2:Y:S02]  /*2b930*/  @!P0 SYNCS.PHASECHK.TRANS64 P0, [R3+URZ+0x30840], R2 ;  /* 0x03084002030085a7 */ /* 0x000ea4000800007f */
[----:B--2---:R-:W-:Y:S05]  /*2b940*/  @!P0 BRA `(.L_x_5524) ;  /* 0xfffffffc00f08947 */ /* 0x004fea000383ffff */
[----:B------:R-:W-:Y:S05]  /*2b950*/  BRA `(.L_x_5660) ;  /* 0xffffffb400847947 */ /* 0x000fea000383ffff */
.L_x_5531:
[----:B0-----:R0:W1:Y:S02]  /*2b960*/  SYNCS.PHASECHK.TRANS64.TRYWAIT P0, [R2+URZ+0x30860], R3 ;  /* 0x03086003020075a7 */ /* 0x001064000800017f */
[----:B-1----:R-:W-:Y:S05]  /*2b970*/  @!P0 NANOSLEEP.SYNCS 0x989680 ;  /* 0x009896800000895d */ /* 0x002fea0003900000 */
[----:B------:R-:W1:Y:S02]  /*2b980*/  @!P0 SYNCS.PHASECHK.TRANS64 P0, [R2+URZ+0x30860], R3 ;  /* 0x03086003020085a7 */ /* 0x000e64000800007f */
[----:B-1----:R-:W-:Y:S05]  /*2b990*/  @!P0 BRA `(.L_x_5531) ;  /* 0xfffffffc00f08947 */ /* 0x002fea000383ffff */
[----:B------:R-:W-:Y:S05]  /*2b9a0*/  BRA `(.L_x_5661) ;  /* 0xffffffb800a07947 */ /* 0x000fea000383ffff */
.L_x_5542:
[----:B--2---:R2:W3:Y:S02]  /*2b9b0*/  SYNCS.PHASECHK.TRANS64.TRYWAIT P0, [R3+URZ+0x30840], R2 ;  /* 0x03084002030075a7 */ /* 0x0044e4000800017f */
[----:B---3--:R-:W-:Y:S05]  /*2b9c0*/  @!P0 NANOSLEEP.SYNCS 0x989680 ;  /* 0x009896800000895d */ /* 0x008fea0003900000 */
[----:B------:R-:W3:Y:S02]  /*2b9d0*/  @!P0 SYNCS.PHASECHK.TRANS64 P0, [R3+URZ+0x30840], R2 ;  /* 0x03084002030085a7 */ /* 0x000ee4000800007f */
[----:B---3--:R-:W-:Y:S05]  /*2b9e0*/  @!P0 BRA `(.L_x_5542) ;  /* 0xfffffffc00f08947 */ /* 0x008fea000383ffff */
[----:B------:R-:W-:Y:S05]  /*2b9f0*/  BRA `(.L_x_5662) ;  /* 0xffffffc0005c7947 */ /* 0x000fea000383ffff */
.L_x_5549:
[----:B0-----:R0:W1:Y:S02]  /*2ba00*/  SYNCS.PHASECHK.TRANS64.TRYWAIT P0, [R2+URZ+0x30860], R5 ;  /* 0x03086005020075a7 */ /* 0x001064000800017f */
[----:B-1----:R-:W-:Y:S05]  /*2ba10*/  @!P0 NANOSLEEP.SYNCS 0x989680 ;  /* 0x009896800000895d */ /* 0x002fea0003900000 */
[----:B------:R-:W1:Y:S02]  /*2ba20*/  @!P0 SYNCS.PHASECHK.TRANS64 P0, [R2+URZ+0x30860], R5 ;  /* 0x03086005020085a7 */ /* 0x000e64000800007f */
[----:B-1----:R-:W-:Y:S05]  /*2ba30*/  @!P0 BRA `(.L_x_5549) ;  /* 0xfffffffc00f08947 */ /* 0x002fea000383ffff */
[----:B------:R-:W-:Y:S05]  /*2ba40*/  BRA `(.L_x_5663) ;  /* 0xffffffc400747947 */ /* 0x000fea000383ffff */
.L_x_5562:
[----:B---3--:R3:W4:Y:S02]  /*2ba50*/  SYNCS.PHASECHK.TRANS64.TRYWAIT P0, [R0+URZ+0x30860], R2 ;  /* 0x03086002000075a7 */ /* 0x008724000800017f */
[----:B----4-:R-:W-:Y:S05]  /*2ba60*/  @!P0 NANOSLEEP.SYNCS 0x989680 ;  /* 0x009896800000895d */ /* 0x010fea0003900000 */
[----:B------:R-:W4:Y:S02]  /*2ba70*/  @!P0 SYNCS.PHASECHK.TRANS64 P0, [R0+URZ+0x30860], R2 ;  /* 0x03086002000085a7 */ /* 0x000f24000800007f */
[----:B----4-:R-:W-:Y:S05]  /*2ba80*/  @!P0 BRA `(.L_x_5562) ;  /* 0xfffffffc00f08947 */ /* 0x010fea000383ffff */
[----:B------:R-:W-:Y:S05]  /*2ba90*/  BRA `(.L_x_5664) ;  /* 0xffffffcc00107947 */ /* 0x000fea000383ffff */
.L_x_5571:
[----:B------:R-:W-:Y:S01]  /*2baa0*/  BSSY B0, `(.L_x_5665) ;  /* 0x0000008000007945 */ /* 0x000fe20003800000 */
[----:B------:R-:W-:Y:S01]  /*2bab0*/  IMAD.MOV.U32 R13, RZ, RZ, R16 ;  /* 0x000000ffff0d7224 */ /* 0x000fe200078e0010 */
[----:B------:R-:W-:Y:S01]  /*2bac0*/  MOV R11, 0x1f ;  /* 0x0000001f000b7802 */ /* 0x000fe20000000f00 */
[----:B------:R-:W-:Y:S02]  /*2bad0*/  IMAD.MOV.U32 R12, RZ, RZ, RZ ;  /* 0x000000ffff0c7224 */ /* 0x000fe400078e00ff */
[----:B------:R-:W-:-:S07]  /*2bae0*/  IMAD.MOV.U32 R15, RZ, RZ, -0x1 ;  /* 0xffffffffff0f7424 */ /* 0x000fce00078e00ff */
[----:B--2--5:R-:W-:Y:S05]  /*2baf0*/  WARPSYNC.COLLECTIVE R15, `(.L_x_5666) ;  /* 0x000000000f087348 */ /* 0x024fea0003c00000 */
[----:B------:R0:W1:Y:S02]  /*2bb00*/  SHFL.IDX P6, R14, R13, R12, R11 ;  /* 0x0000000c0d0e7389 */ /* 0x00006400000c000b */
[----:B012--5:R-:W-:Y:S01]  /*2bb10*/  ENDCOLLECTIVE ;  /* 0x000000000000791b */ /* 0x027fe20003800000 */
.L_x_5666:
[----:B------:R-:W-:Y:S05]  /*2bb20*/  BSYNC B0 ;  /* 0x0000000000007941 */ /* 0x000fea0003800000 */
.L_x_5665:
[----:B------:R-:W-:Y:S01]  /*2bb30*/  IMAD.MOV.U32 R13, RZ, RZ, R16 ;  /* 0x000000ffff0d7224 */ /* 0x000fe200078e0010 */
[----:B------:R-:W-:Y:S01]  /*2bb40*/  IADD3 R4, R19, R6, RZ ;  /* 0x0000000613047210 */ /* 0x000fe20007ffe0ff */
[----:B------:R-:W-:Y:S01]  /*2bb50*/  IMAD.MOV.U32 R12, RZ, RZ, 0x1 ;  /* 0x00000001ff0c7424 */ /* 0x000fe200078e00ff */
[----:B------:R-:W-:Y:S01]  /*2bb60*/  LOP3.LUT P1, RZ, R7, 0x1, RZ, 0xc0, !PT ;  /* 0x0000000107ff7812 */ /* 0x000fe2000782c0ff */
[----:B------:R-:W-:Y:S02]  /*2bb70*/  IMAD.MOV.U32 R11, RZ, RZ, 0x1f ;  /* 0x0000001fff0b7424 */ /* 0x000fe400078e00ff */
[----:B------:R-:W-:Y:S02]  /*2bb80*/  IMAD.MOV.U32 R15, RZ, RZ, -0x1 ;  /* 0xffffffffff0f7424 */ /* 0x000fe400078e00ff */
[----:B------:R-:W-:-:S08]  /*2bb90*/  IMAD.MOV.U32 R0, RZ, RZ, R14 ;  /* 0x000000ffff007224 */ /* 0x000fd000078e000e */
[----:B------:R-:W-:Y:S05]  /*2bba0*/  WARPSYNC.COLLECTIVE R15, `(.L_x_5667) ;  /* 0x000000000f087348 */ /* 0x000fea0003c00000 */
[----:B------:R0:W1:Y:S02]  /*2bbb0*/  SHFL.IDX P6, R14, R13, R12, R11 ;  /* 0x0000000c0d0e7389 */ /* 0x00006400000c000b */
[----:B01----:R-:W-:Y:S01]  /*2bbc0*/  ENDCOLLECTIVE ;  /* 0x000000000000791b */ /* 0x003fe20003800000 */
.L_x_5667:
        /* <DEDUP_REMOVED lines=16> */
.L_x_5668:
        /* <DEDUP_REMOVED lines=9> */
.L_x_5669:
        /* <DEDUP_REMOVED lines=8> */
.L_x_5670:
        /* <DEDUP_REMOVED lines=8> */
.L_x_5671:
        /* <DEDUP_REMOVED lines=8> */
.L_x_5672:
        /* <DEDUP_REMOVED lines=9> */
.L_x_5673:
[----:B------:R-:W-:Y:S01]  /*2bf70*/  IMAD.MOV.U32 R16, RZ, RZ, R14 ;  /* 0x000000ffff107224 */ /* 0x000fe200078e000e */
[----:B------:R-:W-:Y:S06]  /*2bf80*/  BRA `(.L_x_5674) ;  /* 0xffffffcc00dc7947 */ /* 0x000fec000383ffff */
.L_x_5576:
        /* <DEDUP_REMOVED lines=8> */
.L_x_5676:
[----:B------:R-:W-:Y:S05]  /*2c010*/  BSYNC B0 ;  /* 0x0000000000007941 */ /* 0x000fea0003800000 */
.L_x_5675:
[----:B------:R-:W2:Y:S01]  /*2c020*/  LDL R2, [R1] ;  /* 0x0000000001027983 */ /* 0x000ea20000100800 */
        /* <DEDUP_REMOVED lines=11> */
.L_x_5677:
        /* <DEDUP_REMOVED lines=8> */
.L_x_5678:
        /* <DEDUP_REMOVED lines=8> */
.L_x_5679:
        /* <DEDUP_REMOVED lines=8> */
.L_x_5680:
        /* <DEDUP_REMOVED lines=9> */
.L_x_5681:
[----:B------:R-:W-:Y:S01]  /*2c2f0*/  IMAD.MOV.U32 R16, RZ, RZ, R14 ;  /* 0x000000ffff107224 */ /* 0x000fe200078e000e */
[----:B------:R-:W-:Y:S06]  /*2c300*/  BRA `(.L_x_5682) ;  /* 0xffffffcc009c7947 */ /* 0x000fec000383ffff */
.L_x_5578:
[----:B------:R-:W-:Y:S01]  /*2c310*/  BSSY B0, `(.L_x_5683) ;  /* 0x0000006000007945 */ /* 0x000fe20003800000 */
[----:B------:R-:W-:Y:S01]  /*2c320*/  PLOP3.LUT P6, PT, P6, PT, PT, 0x8, 0x0 ;  /* 0x000000000000781c */ /* 0x000fe200037ce170 */
[----:B------:R-:W-:-:S12]  /*2c330*/  IMAD.MOV.U32 R15, RZ, RZ, -0x1 ;  /* 0xffffffffff0f7424 */ /* 0x000fd800078e00ff */
[----:B0----5:R-:W-:Y:S05]  /*2c340*/  WARPSYNC.COLLECTIVE R15, `(.L_x_5684) ;  /* 0x000000000f087348 */ /* 0x021fea0003c00000 */
[----:B------:R-:W-:Y:S01]  /*2c350*/  VOTE.ANY R14, PT, P6 ;  /* 0x00000000000e7806 */ /* 0x000fe200030e0100 */
[----:B0----5:R-:W-:Y:S06]  /*2c360*/  ENDCOLLECTIVE ;  /* 0x000000000000791b */ /* 0x021fec0003800000 */
.L_x_5684:
[----:B------:R-:W-:Y:S05]  /*2c370*/  BSYNC B0 ;  /* 0x0000000000007941 */ /* 0x000fea0003800000 */
.L_x_5683:
        /* <DEDUP_REMOVED lines=9> */
.L_x_5685:
[----:B------:R-:W-:Y:S01]  /*2c410*/  IMAD.MOV.U32 R17, RZ, RZ, R14 ;  /* 0x000000ffff117224 */ /* 0x000fe200078e000e */
[----:B------:R-:W-:Y:S06]  /*2c420*/  BRA `(.L_x_5686) ;  /* 0xffffffcc008c7947 */ /* 0x000fec000383ffff */
.L_x_5580:
[----:B------:R-:W-:Y:S01]  /*2c430*/  BSSY B0, `(.L_x_5687) ;  /* 0x0000007000007945 */ /* 0x000fe20003800000 */
[----:B------:R-:W-:Y:S01]  /*2c440*/  IMAD.MOV.U32 R13, RZ, RZ, R2 ;  /* 0x000000ffff0d7224 */ /* 0x000fe200078e0002 */
[----:B------:R-:W-:Y:S01]  /*2c450*/  MOV R15, 0xffffffff ;  /* 0xffffffff000f7802 */ /* 0x000fe20000000f00 */
[----:B------:R-:W-:-:S07]  /*2c460*/  IMAD.MOV.U32 R11, RZ, RZ, 0x1f ;  /* 0x0000001fff0b7424 */ /* 0x000fce00078e00ff */
[----:B012--5:R-:W-:Y:S05]  /*2c470*/  WARPSYNC.COLLECTIVE R15, `(.L_x_5688) ;  /* 0x000000000f087348 */ /* 0x027fea0003c00000 */
[----:B------:R3:W4:Y:S02]  /*2c480*/  SHFL.IDX P6, R14, R13, R12, R11 ;  /* 0x0000000c0d0e7389 */ /* 0x00072400000c000b */
[----:B012345:R-:W-:Y:S01]  /*2c490*/  ENDCOLLECTIVE ;  /* 0x000000000000791b */ /* 0x03ffe20003800000 */
.L_x_5688:
[----:B------:R-:W-:Y:S05]  /*2c4a0*/  BSYNC B0 ;  /* 0x0000000000007941 */ /* 0x000fea0003800000 */
.L_x_5687:
[----:B------:R-:W-:Y:S01]  /*2c4b0*/  IMAD.MOV.U32 R2, RZ, RZ, R14 ;  /* 0x000000ffff027224 */ /* 0x000fe200078e000e */
[----:B------:R-:W-:Y:S06]  /*2c4c0*/  BRA `(.L_x_5689) ;  /* 0xffffffcc00807947 */ /* 0x000fec000383ffff */
.L_x_5584:
[----:B0-----:R0:W1:Y:S02]  /*2c4d0*/  SYNCS.PHASECHK.TRANS64.TRYWAIT P0, [R0+URZ+0x30820], R3 ;  /* 0x03082003000075a7 */ /* 0x001064000800017f */
[----:B-1----:R-:W-:Y:S05]  /*2c4e0*/  @!P0 NANOSLEEP.SYNCS 0x989680 ;  /* 0x009896800000895d */ /* 0x002fea0003900000 */
[----:B------:R-:W1:Y:S02]  /*2c4f0*/  @!P0 SYNCS.PHASECHK.TRANS64 P0, [R0+URZ+0x30820], R3 ;  /* 0x03082003000085a7 */ /* 0x000e64000800007f */
[----:B-1----:R-:W-:Y:S05]  /*2c500*/  @!P0 BRA `(.L_x_5584) ;  /* 0xfffffffc00f08947 */ /* 0x002fea000383ffff */
[----:B------:R-:W-:Y:S05]  /*2c510*/  BRA `(.L_x_5690) ;  /* 0xffffffd400047947 */ /* 0x000fea000383ffff */
.L_x_5585:
        /* <DEDUP_REMOVED lines=11> */
.L_x_5692:
[----:B------:R-:W-:Y:S05]  /*2c5d0*/  BSYNC B0 ;  /* 0x0000000000007941 */ /* 0x000fea0003800000 */
.L_x_5691:
[----:B------:R-:W-:Y:S05]  /*2c5e0*/  BRA `(.L_x_5693) ;  /* 0xffffffd000ec7947 */ /* 0x000fea000383ffff */
.L_x_5586:
[----:B------:R-:W-:Y:S01]  /*2c5f0*/  BSSY B0, `(.L_x_5694) ;  /* 0x0000006000007945 */ /* 0x000fe20003800000 */
[----:B------:R-:W-:-:S07]  /*2c600*/  IMAD.MOV.U32 R15, RZ, RZ, -0x1 ;  /* 0xffffffffff0f7424 */ /* 0x000fce00078e00ff */
[----:B01---5:R-:W-:Y:S05]  /*2c610*/  WARPSYNC.COLLECTIVE R15, `(.L_x_5695) ;  /* 0x000000000f0c7348 */ /* 0x023fea0003c00000 */
[----:B------:R-:W-:Y:S02]  /*2c620*/  ELECT P6, UR62, PT ;  /* 0x00000000003e782f */ /* 0x000fe400038c0000 */
[----:B------:R-:W-:Y:S01]  /*2c630*/  MOV R14, UR62 ;  /* 0x0000003e000e7c02 */ /* 0x000fe20008000f00 */
[----:B01---5:R-:W-:Y:S10]  /*2c640*/  ENDCOLLECTIVE ;  /* 0x000000000000791b */ /* 0x023ff40003800000 */
.L_x_5695:
[----:B------:R-:W-:Y:S05]  /*2c650*/  BSYNC B0 ;  /* 0x0000000000007941 */ /* 0x000fea0003800000 */
.L_x_5694:
[----:B------:R-:W-:Y:S05]  /*2c660*/  BRA `(.L_x_5696) ;  /* 0xffffffd000e07947 */ /* 0x000fea000383ffff */
.L_x_5588:
[----:B0-----:R0:W1:Y:S02]  /*2c670*/  SYNCS.PHASECHK.TRANS64.TRYWAIT P0, [R6+URZ], R5 ;  /* 0x00000005060075a7 */ /* 0x001064000800017f */
[----:B-1----:R-:W-:Y:S05]  /*2c680*/  @!P0 NANOSLEEP.SYNCS 0x989680 ;  /* 0x009896800000895d */ /* 0x002fea0003900000 */
[----:B------:R-:W1:Y:S02]  /*2c690*/  @!P0 SYNCS.PHASECHK.TRANS64 P0, [R6+URZ], R5 ;  /* 0x00000005060085a7 */ /* 0x000e64000800007f */
[----:B-1----:R-:W-:Y:S05]  /*2c6a0*/  @!P0 BRA `(.L_x_5588) ;  /* 0xfffffffc00f08947 */ /* 0x002fea000383ffff */
[----:B------:R-:W-:Y:S05]  /*2c6b0*/  BRA `(.L_x_5697) ;  /* 0xffffffd400247947 */ /* 0x000fea000383ffff */
.L_x_5589:
[----:B-1----:R1:W2:Y:S02]  /*2c6c0*/  SYNCS.PHASECHK.TRANS64.TRYWAIT P0, [R7+URZ], R2 ;  /* 0x00000002070075a7 */ /* 0x0022a4000800017f */
[----:B--2---:R-:W-:Y:S05]  /*2c6d0*/  @!P0 NANOSLEEP.SYNCS 0x989680 ;  /* 0x009896800000895d */ /* 0x004fea0003900000 */
[----:B------:R-:W2:Y:S02]  /*2c6e0*/  @!P0 SYNCS.PHASECHK.TRANS64 P0, [R7+URZ], R2 ;  /* 0x00000002070085a7 */ /* 0x000ea4000800007f */
[----:B--2---:R-:W-:Y:S05]  /*2c6f0*/  @!P0 BRA `(.L_x_5589) ;  /* 0xfffffffc00f08947 */ /* 0x004fea000383ffff */
[----:B------:R-:W-:Y:S05]  /*2c700*/  BRA `(.L_x_5698) ;  /* 0xffffffd400187947 */ /* 0x000fea000383ffff */
.L_x_5591:
[----:B--2---:R2:W3:Y:S02]  /*2c710*/  SYNCS.PHASECHK.TRANS64.TRYWAIT P0, [R4+URZ], R5 ;  /* 0x00000005040075a7 */ /* 0x0044e4000800017f */
[----:B---3--:R-:W-:Y:S05]  /*2c720*/  @!P0 NANOSLEEP.SYNCS 0x989680 ;  /* 0x009896800000895d */ /* 0x008fea0003900000 */
[----:B------:R-:W3:Y:S02]  /*2c730*/  @!P0 SYNCS.PHASECHK.TRANS64 P0, [R4+URZ], R5 ;  /* 0x00000005040085a7 */ /* 0x000ee4000800007f */
[----:B---3--:R-:W-:Y:S05]  /*2c740*/  @!P0 BRA `(.L_x_5591) ;  /* 0xfffffffc00f08947 */ /* 0x008fea000383ffff */
[----:B------:R-:W-:Y:S05]  /*2c750*/  BRA `(.L_x_5699) ;  /* 0xffffffd400207947 */ /* 0x000fea000383ffff */
.L_x_5700:
        /* <DEDUP_REMOVED lines=10> */
.L_x_15309:


//--------------------- .text._ZN7cutlass13device_kernelIN5flash11enable_sm90INS1_16FlashAttnFwdSm90INS1_25CollectiveMainloopFwdSm90ILi2EN4cute5tupleIJNS5_1CILi1EEES8_S8_EEENS6_IJNS7_ILi128EEENS7_ILi112EEENS7_ILi192EEEEEELi192ENS_6half_tEfNS_4arch4Sm90ELb1ELb0ELb0ELb0ELb0ELb0ELb0ELb1ELb1ELb1ELb0ELb0EEENS1_21CollectiveEpilogueFwdINS6_IJSA_SC_SB_EEES9_SE_SG_Li256ELb0ELb1ELb0ELb0EEENS1_30DynamicPersistentTileSchedulerILi256ELi128ELb0ELb1ELb1EEEEEEEEEvNT_6ParamsE --------------------------
	.section	.text._ZN7cutlass13device_kernelIN5flash11enable_sm90INS1_16FlashAttnFwdSm90INS1_25CollectiveMainloopFwdSm90ILi2EN4cute5tupleIJNS5_1CILi1EEES8_S8_EEENS6_IJNS7_ILi128EEENS7_ILi112EEENS7_ILi192EEEEEELi192ENS_6half_tEfNS_4arch4Sm90ELb1ELb0ELb0ELb0ELb0ELb0ELb0ELb1ELb1ELb1ELb0ELb0EEENS1_21CollectiveEpilogueFwdINS6_IJSA_SC_SB_EEES9_SE_SG_Li256ELb0ELb1ELb0ELb0EEENS1_30DynamicPersistentTileSchedulerILi256ELi128ELb0ELb1ELb1EEEEEEEEEvNT_6ParamsE,"ax",@progbits
	.align	128
.text._ZN7cutlass13device_kernelIN5flash11enable_sm90INS1_16FlashAttnFwdSm90INS1_25CollectiveMainloopFwdSm90ILi2EN4cute5tupleIJNS5_1CILi1EEES8_S8_EEENS6_IJNS7_ILi128EEENS7_ILi112EEENS7_ILi192EEEEEELi192ENS_6half_tEfNS_4arch4Sm90ELb1ELb0ELb0ELb0ELb0ELb0ELb0ELb1ELb1ELb1ELb0ELb0EEENS1_21CollectiveEpilogueFwdINS6_IJSA_SC_SB_EEES9_SE_SG_Li256ELb0ELb1ELb0ELb0EEENS1_30DynamicPersistentTileSchedulerILi256ELi128ELb0ELb1ELb1EEEEEEEEEvNT_6ParamsE:
        .type           _ZN7cutlass13device_kernelIN5flash11enable_sm90INS1_16FlashAttnFwdSm90INS1_25CollectiveMainloopFwdSm90ILi2EN4cute5tupleIJNS5_1CILi1EEES8_S8_EEENS6_IJNS7_ILi128EEENS7_ILi112EEENS7_ILi192EEEEEELi192ENS_6half_tEfNS_4arch4Sm90ELb1ELb0ELb0ELb0ELb0ELb0ELb0ELb1ELb1ELb1ELb0ELb0EEENS1_21CollectiveEpilogueFwdINS6_IJSA_SC_SB_EEES9_SE_SG_Li256ELb0ELb1ELb0ELb0EEENS1_30DynamicPersistentTileSchedulerILi256ELi128ELb0ELb1ELb1EEEEEEEEEvNT_6ParamsE,@function
        .size           _ZN7cutlass13device_kernelIN5flash11enable_sm90INS1_16FlashAttnFwdSm90INS1_25CollectiveMainloopFwdSm90ILi2EN4cute5tupleIJNS5_1CILi1EEES8_S8_EEENS6_IJNS7_ILi128EEENS7_ILi112EEENS7_ILi192EEEEEELi192ENS_6half_tEfNS_4arch4Sm90ELb1ELb0ELb0ELb0ELb0ELb0ELb0ELb1ELb1ELb1ELb0ELb0EEENS1_21CollectiveEpilogueFwdINS6_IJSA_SC_SB_EEES9_SE_SG_Li256ELb0ELb1ELb0ELb0EEENS1_30DynamicPersistentTileSchedulerILi256ELi128ELb0ELb1ELb1EEEEEEEEEvNT_6ParamsE,(.L_x_15310 - _ZN7cutlass13device_kernelIN5flash11enable_sm90INS1_16FlashAttnFwdSm90INS1_25CollectiveMainloopFwdSm90ILi2EN4cute5tupleIJNS5_1CILi1EEES8_S8_EEENS6_IJNS7_ILi128EEENS7_ILi112EEENS7_ILi192EEEEEELi192ENS_6half_tEfNS_4arch4Sm90ELb1ELb0ELb0ELb0ELb0ELb0ELb0ELb1ELb1ELb1ELb0ELb0EEENS1_21CollectiveEpilogueFwdINS6_IJSA_SC_SB_EEES9_SE_SG_Li256ELb0ELb1ELb0ELb0EEENS1_30DynamicPersistentTileSchedulerILi256ELi128ELb0ELb1ELb1EEEEEEEEEvNT_6ParamsE)
        .other          _ZN7cutlass13device_kernelIN5flash11enable_sm90INS1_16FlashAttnFwdSm90INS1_25CollectiveMainloopFwdSm90ILi2EN4cute5tupleIJNS5_1CILi1EEES8_S8_EEENS6_IJNS7_ILi128EEENS7_ILi112EEENS7_ILi192EEEEEELi192ENS_6half_tEfNS_4arch4Sm90ELb1ELb0ELb0ELb0ELb0ELb0ELb0ELb1ELb1ELb1ELb0ELb0EEENS1_21CollectiveEpilogueFwdINS6_IJSA_SC_SB_EEES9_SE_SG_Li256ELb0ELb1ELb0ELb0EEENS1_30DynamicPersistentTileSchedulerILi256ELi128ELb0ELb1ELb1EEEEEEEEEvNT_6ParamsE,@"STO_CUDA_ENTRY STV_DEFAULT"
_ZN7cutlass13device_kernelIN5flash11enable_sm90INS1_16FlashAttnFwdSm90INS1_25CollectiveMainloopFwdSm90ILi2EN4cute5tupleIJNS5_1CILi1EEES8_S8_EEENS6_IJNS7_ILi128EEENS7_ILi112EEENS7_ILi192EEEEEELi192ENS_6half_tEfNS_4arch4Sm90ELb1ELb0ELb0ELb0ELb0ELb0ELb0ELb1ELb1ELb1ELb0ELb0EEENS1_21CollectiveEpilogueFwdINS6_IJSA_SC_SB_EEES9_SE_SG_Li256ELb0ELb1ELb0ELb0EEENS1_30DynamicPersistentTileSchedulerILi256ELi128ELb0ELb1ELb1EEEEEEEEEvNT_6ParamsE:
        /* <DEDUP_REMOVED lines=17> */
.L_x_5702:
[----:B------:R-:W-:Y:S05]  /*0110*/  BSYNC B0 ;  /* 0x0000000000007941 */ /* 0x000fea0003800000 */
.L_x_5701:
        /* <DEDUP_REMOVED lines=40> */
.L_x_5703:
        /* <DEDUP_REMOVED lines=22> */
.L_x_5704:
        /* <DEDUP_REMOVED lines=18> */
.L_x_5705:
        /* <DEDUP_REMOVED lines=22> */
.L_x_5706:
        /* <DEDUP_REMOVED lines=22> */
.L_x_5707:
[----:B0-----:R-:W-:Y:S01]  /*08e0*/  ISETP.NE.AND P0, PT, R2, RZ, PT ;  /* 0x000000ff0200720c */ /* 0x001fe20003f05270 */
[----:B------:R-:W-:Y:S01]  /*08f0*/  IMAD.MOV.U32 R2, RZ, RZ, 0x1 ;  /* 0x00000001ff027424 */ /* 0x000fe200078e00ff */
[----:B------:R-:W-:-:S04]  /*0900*/  NOP ;  /* 0x0000000000007918 */ /* 0x000fc80000000000 */
[----:B------:R-:W-:-:S05]  /*0910*/  SEL R2, R2, 0x2, !P0 ;  /* 0x0000000202027807 */ /* 0x000fca0004000000 */
[----:B------:R0:W-:Y:S01]  /*0920*/  STL [R1+0x30], R2 ;  /* 0x0000300201007387 */ /* 0x0001e20000100800 */
[----:B-123--:R-:W-:Y:S06]  /*0930*/  BAR.SYNC.DEFER_BLOCKING 0x0 ;  /* 0x0000000000007b1d */ /* 0x00efec0000010000 */
[----:B------:R-:W-:Y:S05]  /*0940*/  @!P0 BRA `(.L_x_5708) ;  /* 0x000000fc00bc8947 */ /* 0x000fea0003800000 */
.L_x_5709:
        /* <DEDUP_REMOVED lines=10> */
[----:B------:R-:W2:Y:S01]  /*09f0*/  LDL.LU R12, [R1+0x30] ;  /* 0x00003000010c7983 */ /* 0x000ea20000300800 */
[----:B0-----:R-:W0:Y:S02]  /*0a00*/  S2R R2, SR_TID.X ;  /* 0x0000000000027919 */ /* 0x001e240000002100 */
[----:B0-----:R-:W-:-:S05]  /*0a10*/  VIADD R217, R2, 0xffffff80 ;  /* 0xffffff8002d97836 */ /* 0x001fca0000000000 */
[----:B------:R-:W-:-:S04]  /*0a20*/  SHF.R.S32.HI R0, RZ, 0x1f, R217 ;  /* 0x0000001fff007819 */ /* 0x000fc800000114d9 */
[CC--:B------:R-:W-:Y:S02]  /*0a30*/  LEA.HI R2, R0.reuse, R217.reuse, RZ, 0x7 ;  /* 0x000000d900027211 */ /* 0x0c0fe400078f38ff */
[-C--:B------:R-:W-:Y:S02]  /*0a40*/  LEA.HI R3, R0, R217.reuse, RZ, 0x4 ;  /* 0x000000d900037211 */ /* 0x080fe400078f20ff */
[----:B------:R-:W-:Y:S02]  /*0a50*/  LOP3.LUT R210, R2, 0xffffff80, RZ, 0xc0, !PT ;  /* 0xffffff8002d27812 */ /* 0x000fe400078ec0ff */
[----:B------:R-:W-:Y:S02]  /*0a60*/  LEA.HI R4, R0, R217, RZ, 0x5 ;  /* 0x000000d900047211 */ /* 0x000fe400078f28ff */
[----:B------:R-:W-:Y:S01]  /*0a70*/  SHF.R.S32.HI R6, RZ, 0x4, R3 ;  /* 0x00000004ff067819 */ /* 0x000fe20000011403 */
[----:B------:R-:W-:Y:S02]  /*0a80*/  IMAD.IADD R210, R217, 0x1, -R210 ;  /* 0x00000001d9d27824 */ /* 0x000fe400078e0ad2 */
[----:B------:R-:W-:Y:S01]  /*0a90*/  IMAD.SHL.U32 R5, R4, 0x20, RZ ;  /* 0x0000002004057824 */ /* 0x000fe200078e00ff */
[----:B------:R-:W-:-:S02]  /*0aa0*/  LOP3.LUT R4, R3, 0x3fffff0, RZ, 0xc0, !PT ;  /* 0x03fffff003047812 */ /* 0x000fc400078ec0ff */
[----:B------:R-:W-:Y:S02]  /*0ab0*/  SHF.R.S32.HI R7, RZ, 0x1f, R210 ;  /* 0x0000001fff077819 */ /* 0x000fe400000114d2 */
[----:B------:R-:W-:Y:S02]  /*0ac0*/  LEA.HI R3, R3, R6, RZ, 0x1 ;  /* 0x0000000603037211 */ /* 0x000fe400078f08ff */
[----:B------:R-:W-:Y:S02]  /*0ad0*/  LEA.HI R8, R7, R210, RZ, 0x2 ;  /* 0x000000d207087211 */ /* 0x000fe400078f10ff */
[----:B------:R-:W-:Y:S02]  /*0ae0*/  LOP3.LUT R3, R3, 0x1ffffffe, RZ, 0xc0, !PT ;  /* 0x1ffffffe03037812 */ /* 0x000fe400078ec0ff */
[----:B------:R-:W-:Y:S02]  /*0af0*/  LEA.HI R11, R0, R217, RZ, 0x2 ;  /* 0x000000d9000b7211 */ /* 0x000fe400078f10ff */
[--C-:B------:R-:W-:Y:S01]  /*0b00*/  SHF.R.S32.HI R9, RZ, 0x2, R8.reuse ;  /* 0x00000002ff097819 */ /* 0x100fe20000011408 */
[----:B------:R-:W-:Y:S01]  /*0b10*/  IMAD.IADD R3, R6, 0x1, -R3 ;  /* 0x0000000106037824 */ /* 0x000fe200078e0a03 */
[----:B------:R-:W-:-:S02]  /*0b20*/  SHF.R.S32.HI R10, RZ, 0x1f, R8 ;  /* 0x0000001fff0a7819 */ /* 0x000fc40000011408 */
[----:B------:R-:W-:Y:S02]  /*0b30*/  LOP3.LUT R6, R11, 0xfffffffc, RZ, 0xc0, !PT ;  /* 0xfffffffc0b067812 */ /* 0x000fe400078ec0ff */
[----:B------:R-:W-:Y:S02]  /*0b40*/  LEA.HI R0, R0, R217, RZ, 0x3 ;  /* 0x000000d900007211 */ /* 0x000fe400078f18ff */
[----:B------:R-:W-:Y:S02]  /*0b50*/  LEA.HI R10, R10, R9, RZ, 0x3 ;  /* 0x000000090a0a7211 */ /* 0x000fe400078f18ff */
[----:B------:R-:W-:Y:S01]  /*0b60*/  SHF.R.S32.HI R211, RZ, 0x7, R2 ;  /* 0x00000007ffd37819 */ /* 0x000fe20000011402 */
[----:B------:R-:W-:Y:S01]  /*0b70*/  IMAD.IADD R4, R217, 0x1, -R4 ;  /* 0x00000001d9047824 */ /* 0x000fe200078e0a04 */
[----:B------:R-:W-:Y:S01]  /*0b80*/  LOP3.LUT R5, R5, 0xfffffc00, RZ, 0xc0, !PT ;  /* 0xfffffc0005057812 */ /* 0x000fe200078ec0ff */
[----:B------:R-:W-:Y:S01]  /*0b90*/  IMAD.IADD R6, R217, 0x1, -R6 ;  /* 0x00000001d9067824 */ /* 0x000fe200078e0a06 */
[----:B------:R-:W-:-:S02]  /*0ba0*/  LOP3.LUT R206, R0, 0xfffffff8, RZ, 0xc0, !PT ;  /* 0xfffffff800ce7812 */ /* 0x000fc400078ec0ff */
[----:B------:R-:W-:Y:S02]  /*0bb0*/  LOP3.LUT R10, R10, 0xfffffff8, RZ, 0xc0, !PT ;  /* 0xfffffff80a0a7812 */ /* 0x000fe400078ec0ff */
[----:B------:R-:W-:Y:S02]  /*0bc0*/  LEA.HI R7, R7, R210, RZ, 0x5 ;  /* 0x000000d207077211 */ /* 0x000fe400078f28ff */
[----:B------:R-:W-:Y:S01]  /*0bd0*/  LEA.HI R2, R2, R211, RZ, 0x1 ;  /* 0x000000d302027211 */ /* 0x000fe200078f08ff */
[----:B------:R-:W-:Y:S01]  /*0be0*/  IMAD R4, R4, 0x40, R5 ;  /* 0x0000004004047824 */ /* 0x000fe200078e0205 */
[----:B------:R-:W-:Y:S01]  /*0bf0*/  SHF.R.S32.HI R7, RZ, 0x5, R7 ;  /* 0x00000005ff077819 */ /* 0x000fe20000011407 */
[----:B------:R-:W-:Y:S01]  /*0c00*/  IMAD.IADD R206, R217, 0x1, -R206 ;  /* 0x00000001d9ce7824 */ /* 0x000fe200078e0ace */
[----:B------:R-:W-:Y:S01]  /*0c10*/  LEA.HI R5, R6, R6, RZ, 0x1 ;  /* 0x0000000606057211 */ /* 0x000fe200078f08ff */
[----:B------:R-:W-:Y:S01]  /*0c20*/  IMAD.IADD R10, R9, 0x1, -R10 ;  /* 0x00000001090a7824 */ /* 0x000fe200078e0a0a */
[----:B------:R-:W-:Y:S01]  /*0c30*/  LOP3.LUT R2, R2, 0x3fffffe, RZ, 0xc0, !PT ;  /* 0x03fffffe02027812 */ /* 0x000fe200078ec0ff */
[----:B------:R-:W-:Y:S01]  /*0c40*/  IMAD.SHL.U32 R16, R206, 0x8, RZ ;  /* 0x00000008ce107824 */ /* 0x000fe200078e00ff */
[----:B------:R-:W-:Y:S01]  /*0c50*/  LOP3.LUT R5, R5, 0x1ffffffe, RZ, 0xc0, !PT ;  /* 0x1ffffffe05057812 */ /* 0x000fe200078ec0ff */
[----:B------:R-:W-:-:S02]  /*0c60*/  IMAD R7, R7, 0x10, R10 ;  /* 0x0000001007077824 */ /* 0x000fc400078e020a */
[----:B------:R-:W-:Y:S01]  /*0c70*/  IMAD.IADD R2, R211, 0x1, -R2 ;  /* 0x00000001d3027824 */ /* 0x000fe200078e0a02 */
[----:B------:R-:W-:Y:S01]  /*0c80*/  LOP3.LUT R19, R8, 0x7ffffffc, RZ, 0xc0, !PT ;  /* 0x7ffffffc08137812 */ /* 0x000fe200078ec0ff */
[C---:B------:R-:W-:Y:S02]  /*0c90*/  VIADD R23, R16.reuse, 0x40 ;  /* 0x0000004010177836 */ /* 0x040fe40000000000 */
[----:B------:R-:W-:Y:S02]  /*0ca0*/  VIADD R204, R16, 0x80 ;  /* 0x0000008010cc7836 */ /* 0x000fe40000000000 */
[----:B------:R-:W-:Y:S02]  /*0cb0*/  IMAD.IADD R5, R6, 0x1, -R5 ;  /* 0x0000000106057824 */ /* 0x000fe400078e0a05 */
[----:B------:R-:W-:Y:S01]  /*0cc0*/  IMAD R212, R2, 0x40, R7 ;  /* 0x0000004002d47824 */ /* 0x000fe200078e0207 */
[----:B------:R-:W-:Y:S01]  /*0cd0*/  SHF.R.S32.HI R208, RZ, 0x3, R0 ;  /* 0x00000003ffd07819 */ /* 0x000fe20000011400 */
[----:B------:R-:W-:Y:S01]  /*0ce0*/  IMAD R213, R3, 0x8, R4 ;  /* 0x0000000803d57824 */ /* 0x000fe200078e0204 */
[----:B------:R-:W-:Y:S01]  /*0cf0*/  SHF.R.S32.HI R216, RZ, 0x1f, R16 ;  /* 0x0000001fffd87819 */ /* 0x000fe20000011410 */
[----:B------:R-:W-:Y:S01]  /*0d00*/  IMAD.U32 R52, RZ, RZ, UR4 ;  /* 0x00000004ff347e24 */ /* 0x000fe2000f8e00ff */
[----:B------:R-:W-:Y:S01]  /*0d10*/  SHF.R.S32.HI R215, RZ, 0x1f, R23 ;  /* 0x0000001fffd77819 */ /* 0x000fe20000011417 */
[----:B------:R-:W-:Y:S01]  /*0d20*/  IMAD.MOV.U32 R209, RZ, RZ, RZ ;  /* 0x000000ffffd17224 */ /* 0x000fe200078e00ff */
[----:B------:R-:W-:Y:S01]  /*0d30*/  SHF.R.S32.HI R214, RZ, 0x1f, R204 ;  /* 0x0000001fffd67819 */ /* 0x000fe200000114cc */
[----:B------:R-:W-:-:S02]  /*0d40*/  IMAD.IADD R19, R210, 0x1, -R19 ;  /* 0x00000001d2137824 */ /* 0x000fc400078e0a13 */
[----:B------:R-:W-:Y:S01]  /*0d50*/  IMAD R22, R5, 0x8, R212 ;  /* 0x0000000805167824 */ /* 0x000fe200078e02d4 */
[----:B------:R-:W-:Y:S01]  /*0d60*/  UMOV UR38, URZ ;  /* 0x0000003f00267c82 */ /* 0x000fe20008000000 */
[----:B------:R-:W-:Y:S01]  /*0d70*/  UMOV UR36, URZ ;  /* 0x0000003f00247c82 */ /* 0x000fe20008000000 */
[----:B--2---:R-:W-:-:S07]  /*0d80*/  LOP3.LUT R18, R12, 0x1, RZ, 0xfc, !PT ;  /* 0x000000010c127812 */ /* 0x004fce00078efcff */
.L_x_5760:
[----:B0-234-:R-:W0:Y:S01]  /*0d90*/  LDC R3, c[0x0][0xc60] ;  /* 0x00031800ff037b82 */ /* 0x01de220000000800 */
[----:B------:R-:W-:Y:S01]  /*0da0*/  IMAD.MOV.U32 R0, RZ, RZ, R52 ;  /* 0x000000ffff007224 */ /* 0x000fe200078e0034 */
[----:B------:R-:W-:Y:S01]  /*0db0*/  ULDC UR4, c[0x0][0xc78] ;  /* 0x00031e0000047ab9 */ /* 0x000fe20000000800 */
[----:B0-----:R-:W-:-:S13]  /*0dc0*/  ISETP.NE.AND P0, PT, R3, 0x1, PT ;  /* 0x000000010300780c */ /* 0x001fda0003f05270 */
[----:B------:R-:W0:Y:S08]  /*0dd0*/  @P0 LDC R5, c[0x0][0xc64] ;  /* 0x00031900ff050b82 */ /* 0x000e300000000800 */
[----:B------:R-:W1:Y:S01]  /*0de0*/  @P0 LDC R7, c[0x0][0xc68] ;  /* 0x00031a00ff070b82 */ /* 0x000e620000000800 */
[----:B0-----:R-:W-:-:S05]  /*0df0*/  @P0 IMAD.HI.U32 R2, R52, R5, RZ ;  /* 0x0000000534020227 */ /* 0x001fca00078e00ff */
[----:B-1----:R-:W-:-:S04]  /*0e00*/  @P0 SHF.R.U32.HI R0, RZ, R7, R2 ;  /* 0x00000007ff000219 */ /* 0x002fc80000011602 */
[----:B------:R-:W-:Y:S01]  /*0e10*/  ISETP.GE.AND P0, PT, R0, UR4, PT ;  /* 0x0000000400007c0c */ /* 0x000fe2000bf06270 */
[----:B------:R-:W-:-:S04]  /*0e20*/  IMAD.MOV R2, RZ, RZ, -R0 ;  /* 0x000000ffff027224 */ /* 0x000fc800078e0a00 */
[----:B------:R-:W-:-:S08]  /*0e30*/  IMAD R13, R3, R2, R52 ;  /* 0x00000002030d7224 */ /* 0x000fd000078e0234 */
[----:B------:R-:W-:Y:S05]  /*0e40*/  @!P0 BRA `(.L_x_5710) ;  /* 0x0000000000208947 */ /* 0x000fea0003800000 */
[----:B------:R-:W0:Y:S01]  /*0e50*/  LDC R3, c[0x0][0xc6c] ;  /* 0x00031b00ff037b82 */ /* 0x000e220000000800 */
[----:B------:R-:W-:Y:S01]  /*0e60*/  IMAD.MOV.U32 R2, RZ, RZ, R13 ;  /* 0x000000ffff027224 */ /* 0x000fe200078e000d */
[----:B0-----:R-:W-:-:S13]  /*0e70*/  ISETP.NE.AND P0, PT, R3, 0x1, PT ;  /* 0x000000010300780c */ /* 0x001fda0003f05270 */
[----:B------:R-:W0:Y:S02]  /*0e80*/  @P0 LDC.64 R4, c[0x0][0xc70] ;  /* 0x00031c00ff040b82 */ /* 0x000e240000000a00 */
[----:B0-----:R-:W-:-:S05]  /*0e90*/  @P0 IMAD.HI.U32 R4, R13, R4, RZ ;  /* 0x000000040d040227 */ /* 0x001fca00078e00ff */
[----:B------:R-:W-:-:S05]  /*0ea0*/  @P0 SHF.R.U32.HI R2, RZ, R5, R4 ;  /* 0x00000005ff020219 */ /* 0x000fca0000011604 */
[----:B------:R-:W-:Y:S01]  /*0eb0*/  IMAD R3, R2, R3, RZ ;  /* 0x0000000302037224 */ /* 0x000fe200078e02ff */
[----:B------:R-:W-:Y:S06]  /*0ec0*/  BRA `(.L_x_5711) ;  /* 0x00000000001c7947 */ /* 0x000fec0003800000 */
.L_x_5710:
[----:B------:R-:W0:Y:S01]  /*0ed0*/  LDC R3, c[0x0][0xc54] ;  /* 0x00031500ff037b82 */ /* 0x000e220000000800 */
[----:B------:R-:W-:Y:S01]  /*0ee0*/  IMAD.MOV.U32 R2, RZ, RZ, R13 ;  /* 0x000000ffff027224 */ /* 0x000fe200078e000d */
[----:B0-----:R-:W-:-:S13]  /*0ef0*/  ISETP.NE.AND P0, PT, R3, 0x1, PT ;  /* 0x000000010300780c */ /* 0x001fda0003f05270 */
[----:B------:R-:W0:Y:S02]  /*0f00*/  @P0 LDC.64 R4, c[0x0][0xc58] ;  /* 0x00031600ff040b82 */ /* 0x000e240000000a00 */
[----:B0-----:R-:W-:-:S05]  /*0f10*/  @P0 IMAD.HI.U32 R4, R13, R4, RZ ;  /* 0x000000040d040227 */ /* 0x001fca00078e00ff */
[----:B------:R-:W-:-:S05]  /*0f20*/  @P0 SHF.R.U32.HI R2, RZ, R5, R4 ;  /* 0x00000005ff020219 */ /* 0x000fca0000011604 */
[----:B------:R-:W-:-:S07]  /*0f30*/  IMAD R3, R2, R3, RZ ;  /* 0x0000000302037224 */ /* 0x000fce00078e02ff */
.L_x_5711:
[----:B------:R-:W0:Y:S01]  /*0f40*/  LDC R4, c[0x0][0x448] ;  /* 0x00011200ff047b82 */ /* 0x000e220000000800 */
[----:B------:R-:W-:Y:S01]  /*0f50*/  LOP3.LUT R2, RZ, R2, RZ, 0x33, !PT ;  /* 0x00000002ff027212 */ /* 0x000fe200078e33ff */
[----:B------:R-:W-:Y:S01]  /*0f60*/  ULDC UR4, c[0x0][0xc3c] ;  /* 0x00030f0000047ab9 */ /* 0x000fe20000000800 */
[----:B------:R-:W-:Y:S01]  /*0f70*/  ULDC.64 UR6, c[0x0][0x418] ;  /* 0x0001060000067ab9 */ /* 0x000fe20000000a00 */
[----:B------:R-:W-:Y:S01]  /*0f80*/  ULDC UR39, c[0x0][0x424] ;  /* 0x0001090000277ab9 */ /* 0x000fe20000000800 */
[----:B------:R-:W-:Y:S01]  /*0f90*/  UISETP.NE.U32.AND UP0, UPT, UR6, URZ, UPT ;  /* 0x0000003f0600728c */ /* 0x000fe2000bf05070 */
[----:B------:R-:W-:Y:S01]  /*0fa0*/  VIADD R2, R2, UR4 ;  /* 0x0000000402027c36 */ /* 0x000fe20008000000 */
[----:B------:R-:W-:Y:S01]  /*0fb0*/  ULDC UR4, c[0x0][0x288] ;  /* 0x0000a20000047ab9 */ /* 0x000fe20000000800 */
[----:B------:R-:W1:Y:S01]  /*0fc0*/  LDC R207, c[0x0][0xc48] ;  /* 0x00031200ffcf7b82 */ /* 0x000e620000000800 */
[----:B------:R-:W-:Y:S01]  /*0fd0*/  UISETP.NE.AND.EX UP0, UPT, UR7, URZ, UPT, UP0 ;  /* 0x0000003f0700728c */ /* 0x000fe2000bf05300 */
[----:B------:R-:W-:Y:S01]  /*0fe0*/  IMAD.SHL.U32 R17, R2, 0x80, RZ ;  /* 0x0000008002117824 */ /* 0x000fe200078e00ff */
[----:B------:R-:W-:Y:S01]  /*0ff0*/  UIADD3 UR4, -UR4, 0x70, URZ ;  /* 0x0000007004047890 */ /* 0x000fe2000fffe13f */
[----:B------:R-:W-:Y:S01]  /*1000*/  IMAD.IADD R3, R13, 0x1, -R3 ;  /* 0x000000010d037824 */ /* 0x000fe200078e0a03 */
[----:B------:R-:W-:Y:S01]  /*1010*/  USEL UR39, UR39, 0x1, UP0 ;  /* 0x0000000127277887 */ /* 0x000fe20008000000 */
[----:B------:R-:W-:Y:S01]  /*1020*/  VIADD R2, R17, 0x7f ;  /* 0x0000007f11027836 */ /* 0x000fe20000000000 */
[----:B------:R-:W-:Y:S01]  /*1030*/  ULDC UR5, c[0x0][0x2f0] ;  /* 0x0000bc0000057ab9 */ /* 0x000fe20000000800 */
[----:B------:R-:W-:Y:S01]  /*1040*/  ULDC UR6, c[0x0][0xc54] ;  /* 0x0003150000067ab9 */ /* 0x000fe20000000800 */
[----:B------:R-:W-:Y:S01]  /*1050*/  UIMAD UR4, UR39, UR5, UR4 ;  /* 0x00000005270472a4 */ /* 0x000fe2000f8e0204 */
[----:B------:R-:W-:Y:S01]  /*1060*/  IMAD R6, R0, UR6, R3 ;  /* 0x0000000600067c24 */ /* 0x000fe2000f8e0203 */
[----:B------:R-:W-:Y:S01]  /*1070*/  UIMAD UR5, UR39, UR5, 0x6f ;  /* 0x0000006f270574a4 */ /* 0x000fe2000f8e0205 */
[----:B------:R-:W-:-:S02]  /*1080*/  CS2R R118, SRZ ;  /* 0x0000000000767805 */ /* 0x000fc4000001ff00 */
[----:B------:R-:W-:Y:S01]  /*1090*/  CS2R R116, SRZ ;  /* 0x0000000000747805 */ /* 0x000fe2000001ff00 */
[----:B------:R-:W-:Y:S01]  /*10a0*/  IMAD.MOV.U32 R205, RZ, RZ, R6 ;  /* 0x000000ffffcd7224 */ /* 0x000fe200078e0006 */
[----:B------:R-:W-:Y:S02]  /*10b0*/  CS2R R114, SRZ ;  /* 0x0000000000727805 */ /* 0x000fe4000001ff00 */
[----:B0-----:R-:W-:Y:S02]  /*10c0*/  ISETP.NE.AND P1, PT, R4, 0x1, PT ;  /* 0x000000010400780c */ /* 0x001fe40003f25270 */
[----:B------:R-:W-:Y:S01]  /*10d0*/  CS2R R112, SRZ ;  /* 0x0000000000707805 */ /* 0x000fe2000001ff00 */
[----:B------:R-:W-:Y:S01]  /*10e0*/  IMAD.MOV.U32 R102, RZ, RZ, RZ ;  /* 0x000000ffff667224 */ /* 0x000fe200078e00ff */
[----:B------:R-:W-:Y:S02]  /*10f0*/  CS2R R106, SRZ ;  /* 0x00000000006a7805 */ /* 0x000fe4000001ff00 */
[----:B------:R-:W-:Y:S01]  /*1100*/  CS2R R108, SRZ ;  /* 0x00000000006c7805 */ /* 0x000fe2000001ff00 */
[----:B------:R-:W-:Y:S01]  /*1110*/  IMAD.MOV.U32 R95, RZ, RZ, RZ ;  /* 0x000000ffff5f7224 */ /* 0x000fe200078e00ff */
[----:B------:R-:W-:-:S02]  /*1120*/  CS2R R104, SRZ ;  /* 0x0000000000687805 */ /* 0x000fc4000001ff00 */
[----:B------:R-:W-:Y:S02]  /*1130*/  CS2R R126, SRZ ;  /* 0x00000000007e7805 */ /* 0x000fe4000001ff00 */
[----:B-1----:R-:W-:Y:S02]  /*1140*/  ISETP.NE.AND P0, PT, R207, 0x1, PT ;  /* 0x00000001cf00780c */ /* 0x002fe40003f05270 */
        /* <DEDUP_REMOVED lines=19> */
[----:B------:R-:W-:Y:S01]  /*1280*/  CS2R R68, SRZ ;  /* 0x0000000000447805 */ /* 0x000fe2000001ff00 */
[----:B------:R-:W2:Y:S01]  /*1290*/  @P0 LDC R5, c[0x0][0xc4c] ;  /* 0x00031300ff050b82 */ /* 0x000ea20000000800 */
[----:B------:R-:W-:-:S02]  /*12a0*/  CS2R R142, SRZ ;  /* 0x00000000008e7805 */ /* 0x000fc4000001ff00 */
[----:B------:R-:W-:Y:S02]  /*12b0*/  CS2R R64, SRZ ;  /* 0x0000000000407805 */ /* 0x000fe4000001ff00 */
[----:B------:R-:W-:Y:S02]  /*12c0*/  CS2R R136, SRZ ;  /* 0x0000000000887805 */ /* 0x000fe4000001ff00 */
[----:B------:R-:W-:Y:S02]  /*12d0*/  CS2R R60, SRZ ;  /* 0x00000000003c7805 */ /* 0x000fe4000001ff00 */
[----:B------:R-:W-:Y:S02]  /*12e0*/  CS2R R56, SRZ ;  /* 0x0000000000387805 */ /* 0x000fe4000001ff00 */
[----:B------:R-:W-:Y:S01]  /*12f0*/  CS2R R144, SRZ ;  /* 0x0000000000907805 */ /* 0x000fe2000001ff00 */
[----:B------:R-:W-:Y:S01]  /*1300*/  IMAD.MOV.U32 R53, RZ, RZ, RZ ;  /* 0x000000ffff357224 */ /* 0x000fe200078e00ff */
[----:B------:R-:W3:Y:S01]  /*1310*/  @P0 LDC R7, c[0x0][0xc50] ;  /* 0x00031400ff070b82 */ /* 0x000ee20000000800 */
[----:B0-----:R-:W-:Y:S01]  /*1320*/  @P1 IMAD.HI.U32 R4, R2, R9, RZ ;  /* 0x0000000902041227 */ /* 0x001fe200078e00ff */
[----:B------:R-:W-:-:S02]  /*1330*/  CS2R R14, SRZ ;  /* 0x00000000000e7805 */ /* 0x000fc4000001ff00 */
[----:B------:R-:W-:Y:S02]  /*1340*/  CS2R R150, SRZ ;  /* 0x0000000000967805 */ /* 0x000fe4000001ff00 */
[----:B------:R-:W-:Y:S02]  /*1350*/  CS2R R146, SRZ ;  /* 0x0000000000927805 */ /* 0x000fe4000001ff00 */
[----:B------:R-:W-:Y:S02]  /*1360*/  CS2R R12, SRZ ;  /* 0x00000000000c7805 */ /* 0x000fe4000001ff00 */
[----:B------:R-:W-:Y:S02]  /*1370*/  CS2R R152, SRZ ;  /* 0x0000000000987805 */ /* 0x000fe4000001ff00 */
[----:B------:R-:W-:Y:S02]  /*1380*/  CS2R R148, SRZ ;  /* 0x0000000000947805 */ /* 0x000fe4000001ff00 */
[----:B-1----:R-:W-:-:S02]  /*1390*/  @P1 SHF.R.U32.HI R2, RZ, R11, R4 ;  /* 0x0000000bff021219 */ /* 0x002fc40000011604 */
[----:B------:R-:W-:Y:S02]  /*13a0*/  CS2R R10, SRZ ;  /* 0x00000000000a7805 */ /* 0x000fe4000001ff00 */
[----:B------:R-:W-:Y:S02]  /*13b0*/  CS2R R8, SRZ ;  /* 0x0000000000087805 */ /* 0x000fe4000001ff00 */
[----:B------:R-:W-:Y:S02]  /*13c0*/  CS2R R154, SRZ ;  /* 0x00000000009a7805 */ /* 0x000fe4000001ff00 */
[----:B------:R-:W-:Y:S01]  /*13d0*/  CS2R R120, SRZ ;  /* 0x0000000000787805 */ /* 0x000fe2000001ff00 */
[----:B------:R-:W-:Y:S01]  /*13e0*/  VIADD R3, R2, UR4 ;  /* 0x0000000402037c36 */ /* 0x000fe20008000000 */
[----:B------:R-:W-:Y:S01]  /*13f0*/  UMOV UR4, URZ ;  /* 0x0000003f00047c82 */ /* 0x000fe20008000000 */
[----:B------:R-:W-:Y:S01]  /*1400*/  IMAD.MOV.U32 R2, RZ, RZ, RZ ;  /* 0x000000ffff027224 */ /* 0x000fe200078e00ff */
[----:B------:R-:W-:Y:S01]  /*1410*/  UIMAD.WIDE UR4, UR5, -0x6db6db6d, UR4 ;  /* 0x92492493050478a5 */ /* 0x000fe2000f8e0204 */
[----:B--2---:R-:W-:Y:S01]  /*1420*/  @P0 IMAD.HI.U32 R0, R6, R5, RZ ;  /* 0x0000000506000227 */ /* 0x004fe200078e00ff */
[----:B------:R-:W-:-:S02]  /*1430*/  CS2R R4, SRZ ;  /* 0x0000000000047805 */ /* 0x000fc4000001ff00 */
[----:B------:R-:W-:Y:S01]  /*1440*/  USHF.R.U32.HI UR4, URZ, 0x1f, UR5 ;  /* 0x0000001f3f047899 */ /* 0x000fe20008011605 */
[----:B------:R-:W-:-:S03]  /*1450*/  IMAD.HI R2, R3, -0x6db6db6d, R2 ;  /* 0x9249249303027827 */ /* 0x000fc600078e0202 */
[----:B------:R-:W-:Y:S01]  /*1460*/  ULEA.HI.SX32 UR4, UR5, UR4, 0x1a ;  /* 0x0000000405047291 */ /* 0x000fe2000f8fd23f */
[----:B---3--:R-:W-:Y:S01]  /*1470*/  @P0 SHF.R.U32.HI R205, RZ, R7, R0 ;  /* 0x00000007ffcd0219 */ /* 0x008fe20000011600 */
[----:B------:R-:W-:Y:S01]  /*1480*/  IMAD.MOV.U32 R156, RZ, RZ, RZ ;  /* 0x000000ffff9c7224 */ /* 0x000fe200078e00ff */
[----:B------:R-:W-:Y:S01]  /*1490*/  SHF.R.U32.HI R3, RZ, 0x1f, R2 ;  /* 0x0000001fff037819 */ /* 0x000fe20000011602 */
[----:B------:R-:W-:Y:S01]  /*14a0*/  IMAD.MOV.U32 R33, RZ, RZ, RZ ;  /* 0x000000ffff217224 */ /* 0x000fe200078e00ff */
[----:B------:R-:W-:Y:S01]  /*14b0*/  PLOP3.LUT P0, PT, PT, PT, PT, 0x80, 0x0 ;  /* 0x000000000000781c */ /* 0x000fe20003f0f070 */
[----:B------:R-:W-:Y:S01]  /*14c0*/  IMAD.MOV R0, RZ, RZ, -R205 ;  /* 0x000000ffff007224 */ /* 0x000fe200078e0acd */
[----:B------:R-:W-:Y:S02]  /*14d0*/  LEA.HI.SX32 R82, R2, R3, 0x1a ;  /* 0x0000000302527211 */ /* 0x000fe400078fd2ff */
[----:B------:R-:W-:Y:S01]  /*14e0*/  CS2R R2, SRZ ;  /* 0x0000000000027805 */ /* 0x000fe2000001ff00 */
[----:B------:R-:W-:Y:S01]  /*14f0*/  IMAD.MOV.U32 R158, RZ, RZ, RZ ;  /* 0x000000ffff9e7224 */ /* 0x000fe200078e00ff */
[----:B------:R-:W-:Y:S01]  /*1500*/  VIMNMX R82, R82, UR4, PT ;  /* 0x0000000452527c48 */ /* 0x000fe2000bfe0100 */
[----:B------:R-:W-:Y:S01]  /*1510*/  IMAD R207, R207, R0, R6 ;  /* 0x00000000cfcf7224 */ /* 0x000fe200078e0206 */
[----:B------:R-:W-:Y:S01]  /*1520*/  CS2R R6, SRZ ;  /* 0x0000000000067805 */ /* 0x000fe2000001ff00 */
[----:B------:R-:W-:Y:S01]  /*1530*/  IMAD.MOV.U32 R0, RZ, RZ, RZ ;  /* 0x000000ffff007224 */ /* 0x000fe200078e00ff */
[----:B------:R-:W-:Y:S01]  /*1540*/  ISETP.GE.AND P1, PT, R82, 0x1, PT ;  /* 0x000000015200780c */ /* 0x000fe20003f26270 */
[----:B------:R-:W-:-:S12]  /*1550*/  IMAD.MOV.U32 R37, RZ, RZ, RZ ;  /* 0x000000ffff257224 */ /* 0x000fd800078e00ff */
[----:B------:R-:W-:Y:S05]  /*1560*/  @!P1 BRA `(.L_x_5712) ;  /* 0x000000cc00f09947 */ /* 0x000fea0003800000 */
        /* <DEDUP_REMOVED lines=31> */
.L_x_5713:
[----:B------:R-:W-:Y:S02]  /*1760*/  LEA.HI R0, R209, R209, RZ, 0x1 ;  /* 0x000000d1d1007211 */ /* 0x000fe400078f08ff */
[----:B------:R-:W-:Y:S02]  /*1770*/  ISETP.NE.AND P0, PT, R18, 0x3, PT ;  /* 0x000000031200780c */ /* 0x000fe40003f05270 */
[----:B------:R-:W-:-:S05]  /*1780*/  LOP3.LUT R0, R0, 0xfffffffe, RZ, 0xc0, !PT ;  /* 0xfffffffe00007812 */ /* 0x000fca00078ec0ff */
[----:B------:R-:W-:-:S05]  /*1790*/  IMAD.IADD R0, R209, 0x1, -R0 ;  /* 0x00000001d1007824 */ /* 0x000fca00078e0a00 */
[----:B------:R-:W-:-:S04]  /*17a0*/  SHF.L.U32 R0, R0, 0x1f, RZ ;  /* 0x0000001f00007819 */ /* 0x000fc800000006ff */
[----:B------:R-:W0:Y:S02]  /*17b0*/  SYNCS.PHASECHK.TRANS64.TRYWAIT P1, [UR37+0x36800], R0 ;  /* 0x03680000ff0075a7 */ /* 0x000e240008020165 */
[----:B0-----:R-:W-:Y:S05]  /*17c0*/  @!P1 BRA `(.L_x_5714) ;  /* 0x0000013c00989947 */ /* 0x001fea0003800000 */
.L_x_5868:
[----:B------:R-:W-:Y:S05]  /*17d0*/  @!P0 BRA `(.L_x_5715) ;  /* 0x0000000000048947 */ /* 0x000fea0003800000 */
[----:B------:R-:W-:Y:S01]  /*17e0*/  BPT.TRAP 0x1 ;  /* 0x000000040000795c */ /* 0x000fe20000300000 */
.L_x_5715:
[----:B------:R-:W-:Y:S02]  /*17f0*/  IMAD.U32 R2, RZ, RZ, UR36 ;  /* 0x00000024ff027e24 */ /* 0x000fe4000f8e00ff */
[----:B0-----:R-:W-:-:S03]  /*1800*/  IMAD.U32 R3, RZ, RZ, UR38 ;  /* 0x00000026ff037e24 */ /* 0x001fc6000f8e00ff */
[----:B------:R-:W-:Y:S02]  /*1810*/  LEA R2, R2, UR37, 0x3 ;  /* 0x0000002502027c11 */ /* 0x000fe4000f8e18ff */
[----:B------:R-:W-:-:S04]  /*1820*/  SHF.L.U32 R3, R3, 0x1f, RZ ;  /* 0x0000001f03037819 */ /* 0x000fc800000006ff */
[----:B------:R0:W1:Y:S01]  /*1830*/  SYNCS.PHASECHK.TRANS64.TRYWAIT P2, [R2+URZ+0x36830], R3 ;  /* 0x03683003020075a7 */ /* 0x000062000804017f */
[----:B------:R-:W-:Y:S05]  /*1840*/  @!P0 BRA `(.L_x_5716) ;  /* 0x0000000000048947 */ /* 0x000fea0003800000 */
[----:B------:R-:W-:Y:S01]  /*1850*/  BPT.TRAP 0x1 ;  /* 0x000000040000795c */ /* 0x000fe20000300000 */
.L_x_5716:
[----:B------:R-:W2:Y:S02]  /*1860*/  S2R R0, SR_TID.X ;  /* 0x0000000000007919 */ /* 0x000ea40000002100 */
[----:B--2---:R-:W-:Y:S01]  /*1870*/  LOP3.LUT P1, RZ, R0, 0x7f, RZ, 0xc0, !PT ;  /* 0x0000007f00ff7812 */ /* 0x004fe2000782c0ff */
[----:B-1----:R-:W-:-:S12]  /*1880*/  @P2 BRA `(.L_x_5717) ;  /* 0x0000000000082947 */ /* 0x002fd80003800000 */
[----:B------:R-:W1:Y:S02]  /*1890*/  SYNCS.PHASECHK.TRANS64.TRYWAIT P2, [R2+URZ+0x36830], R3 ;  /* 0x03683003020075a7 */ /* 0x000e64000804017f */
[----:B-1----:R-:W-:Y:S05]  /*18a0*/  @!P2 BRA `(.L_x_5718) ;  /* 0x0000013c0078a947 */ /* 0x002fea0003800000 */
.L_x_5717:
[----:B------:R-:W-:Y:S05]  /*18b0*/  WARPSYNC.ALL ;  /* 0x0000000000007948 */ /* 0x000fea0003800000 */
[----:B------:R-:W-:Y:S01]  /*18c0*/  UIADD3 UR4, UR37, 0x21400, URZ ;  /* 0x0002140025047890 */ /* 0x000fe2000fffe03f */
[----:B------:R-:W-:Y:S01]  /*18d0*/  WARPGROUP.ARRIVE ;  /* 0x00000000000079c5 */ /* 0x000fe20000000000 */
[----:B------:R-:W-:Y:S01]  /*18e0*/  ULOP3.LUT UR5, UR40, 0x10000, URZ, 0xfc, !UPT ;  /* 0x0001000028057892 */ /* 0x000fe2000f8efc3f */
[----:B------:R-:W2:Y:S01]  /*18f0*/  LDC R0, c[0x0][0x448] ;  /* 0x00011200ff007b82 */ /* 0x000ea20000000800 */
[----:B------:R-:W-:Y:S01]  /*1900*/  USHF.R.U32.HI UR4, URZ, 0x4, UR4 ;  /* 0x000000043f047899 */ /* 0x000fe20008011604 */
[----:B01----:R-:W-:Y:S01]  /*1910*/  @!P1 VIADD R2, R2, 0x36840 ;  /* 0x0003684002029836 */ /* 0x003fe20000000000 */
[----:B------:R-:W-:Y:S01]  /*1920*/  UMOV UR57, 0x40000040 ;  /* 0x4000004000397882 */ /* 0x000fe20000000000 */
[----:B------:R-:W-:Y:S01]  /*1930*/  UMOV UR59, 0x40000040 ;  /* 0x40000040003b7882 */ /* 0x000fe20000000000 */
[----:B------:R-:W-:Y:S01]  /*1940*/  ULOP3.LUT UR4, UR4, 0x3fff, URZ, 0xc0, !UPT ;  /* 0x00003fff04047892 */ /* 0x000fe2000f8ec03f */
[----:B------:R-:W-:Y:S01]  /*1950*/  UMOV UR56, UR5 ;  /* 0x0000000500387c82 */ /* 0x000fe20008000000 */
[----:B------:R-:W-:Y:S01]  /*1960*/  UIADD3 UR8, UR5, 0x2, URZ ;  /* 0x0000000205087890 */ /* 0x000fe2000fffe03f */
[----:B------:R-:W0:Y:S01]  /*1970*/  LDC R3, c[0x0][0x2f0] ;  /* 0x0000bc00ff037b82 */ /* 0x000e220000000800 */
[----:B------:R-:W-:Y:S01]  /*1980*/  ULOP3.LUT UR60, UR4, 0x10000, URZ, 0xfc, !UPT ;  /* 0x00010000043c7892 */ /* 0x000fe2000f8efc3f */
[----:B------:R-:W-:Y:S01]  /*1990*/  @!P1 PRMT R2, RZ, 0x654, R2 ;  /* 0x00000654ff029816 */ /* 0x000fe20000000002 */
[----:B------:R-:W-:Y:S01]  /*19a0*/  UMOV UR9, 0x40000040 ;  /* 0x4000004000097882 */ /* 0x000fe20000000000 */
[----:B------:R-:W-:Y:S01]  /*19b0*/  UMOV UR11, 0x40000040 ;  /* 0x40000040000b7882 */ /* 0x000fe20000000000 */
[----:B------:R-:W-:-:S02]  /*19c0*/  UIMAD UR4, UR36, 0xa80, UR60 ;  /* 0x00000a80240478a4 */ /* 0x000fc4000f8e023c */
[----:B------:R-:W-:Y:S02]  /*19d0*/  UIADD3 UR12, UR5, 0x4, URZ ;  /* 0x00000004050c7890 */ /* 0x000fe4000fffe03f */
[----:B------:R-:W-:Y:S02]  /*19e0*/  UIADD3 UR6, UR4, 0x200, URZ ;  /* 0x0000020004067890 */ /* 0x000fe4000fffe03f */
[----:B------:R-:W-:Y:S02]  /*19f0*/  UIADD3 UR7, UR4, 0x280, URZ ;  /* 0x0000028004077890 */ /* 0x000fe4000fffe03f */
[----:B------:R-:W-:Y:S01]  /*1a00*/  UMOV UR58, UR4 ;  /* 0x00000004003a7c82 */ /* 0x000fe20008000000 */
[----:B------:R-:W-:Y:S01]  /*1a10*/  UIADD3 UR10, UR4, 0x2, URZ ;  /* 0x00000002040a7890 */ /* 0x000fe2000fffe03f */
[----:B------:R-:W-:Y:S01]  /*1a20*/  HGMMA.64x16x16.F32 R72, gdesc[UR56], RZ, !UPT, gsb0 ;  /* 0x00200000384879f0 */ /* 0x000fe2000c0008ff */
[----:B------:R-:W-:Y:S01]  /*1a30*/  UIADD3 UR58, UR4, 0x80, URZ ;  /* 0x00000080043a7890 */ /* 0x000fe2000fffe03f */
[----:B--2---:R-:W-:Y:S01]  /*1a40*/  ISETP.NE.AND P2, PT, R0, 0x1, PT ;  /* 0x000000010000780c */ /* 0x004fe20003f45270 */
[----:B------:R-:W-:Y:S01]  /*1a50*/  UMOV UR59, 0x40000040 ;  /* 0x40000040003b7882 */ /* 0x000fe20000000000 */
[----:B------:R-:W-:Y:S01]  /*1a60*/  UIADD3 UR14, UR4, 0x4, URZ ;  /* 0x00000004040e7890 */ /* 0x000fe2000fffe03f */
[----:B------:R-:W-:Y:S01]  /*1a70*/  IMAD.IADD R0, R22, 0x1, R17 ;  /* 0x0000000116007824 */ /* 0x000fe200078e0211 */
[----:B------:R-:W-:Y:S01]  /*1a80*/  UMOV UR13, 0x40000040 ;  /* 0x40000040000d7882 */ /* 0x000fe20000000000 */
[----:B------:R-:W-:Y:S01]  /*1a90*/  UMOV UR15, 0x40000040 ;  /* 0x40000040000f7882 */ /* 0x000fe20000000000 */
[----:B------:R-:W-:Y:S01]  /*1aa0*/  UIADD3 UR16, UR5, 0x6, URZ ;  /* 0x0000000605107890 */ /* 0x000fe2000fffe03f */
[----:B------:R-:W-:Y:S01]  /*1ab0*/  IMAD.MOV.U32 R4, RZ, RZ, R0 ;  /* 0x000000ffff047224 */ /* 0x000fe200078e0000 */
[----:B------:R-:W-:Y:S01]  /*1ac0*/  UIADD3 UR18, UR4, 0x6, URZ ;  /* 0x0000000604127890 */ /* 0x000fe2000fffe03f */
[----:B------:R-:W-:Y:S01]  /*1ad0*/  UMOV UR17, 0x40000040 ;  /* 0x4000004000117882 */ /* 0x000fe20000000000 */
[----:B------:R-:W-:Y:S01]  /*1ae0*/  UMOV UR19, 0x40000040 ;  /* 0x4000004000137882 */ /* 0x000fe20000000000 */
[----:B------:R-:W-:-:S02]  /*1af0*/  UIADD3 UR20, UR5, 0x400, URZ ;  /* 0x0000040005147890 */ /* 0x000fc4000fffe03f */
[----:B------:R-:W1:Y:S01]  /*1b00*/  @P2 LDC R5, c[0x0][0x44c] ;  /* 0x00011300ff052b82 */ /* 0x000e620000000800 */
[----:B------:R-:W-:Y:S01]  /*1b10*/  UIADD3 UR22, UR4, 0x380, URZ ;  /* 0x0000038004167890 */ /* 0x000fe2000fffe03f */
[----:B------:R-:W-:Y:S01]  /*1b20*/  UMOV UR21, 0x40000040 ;  /* 0x4000004000157882 */ /* 0x000fe20000000000 */
[----:B------:R-:W-:Y:S01]  /*1b30*/  UMOV UR23, 0x40000040 ;  /* 0x4000004000177882 */ /* 0x000fe20000000000 */
[----:B------:R-:W-:Y:S02]  /*1b40*/  UIADD3 UR24, UR5, 0x402, URZ ;  /* 0x0000040205187890 */ /* 0x000fe4000fffe03f */
[----:B------:R-:W-:Y:S02]  /*1b50*/  UIADD3 UR26, UR4, 0x382, URZ ;  /* 0x00000382041a7890 */ /* 0x000fe4000fffe03f */
[----:B------:R-:W2:Y:S01]  /*1b60*/  @P2 LDC R6, c[0x0][0x450] ;  /* 0x00011400ff062b82 */ /* 0x000ea20000000800 */
        /* <DEDUP_REMOVED lines=10> */
[----:B------:R-:W-:Y:S01]  /*1c10*/  UIADD3 UR40, UR5, 0x800, URZ ;  /* 0x0000080005287890 */ /* 0x000fe2000fffe03f */
[----:B-1----:R-:W-:Y:S01]  /*1c20*/  @P2 IMAD.HI.U32 R5, R0, R5, RZ ;  /* 0x0000000500052227 */ /* 0x002fe200078e00ff */
[----:B------:R-:W-:Y:S01]  /*1c30*/  UIADD3 UR42, UR4, 0x700, URZ ;  /* 0x00000700042a7890 */ /* 0x000fe2000fffe03f */
[----:B------:R-:W-:Y:S01]  /*1c40*/  UMOV UR41, 0x40000040 ;  /* 0x4000004000297882 */ /* 0x000fe20000000000 */
[----:B------:R-:W-:Y:S01]  /*1c50*/  UMOV UR43, 0x40000040 ;  /* 0x40000040002b7882 */ /* 0x000fe20000000000 */
[----:B------:R-:W-:Y:S01]  /*1c60*/  UIADD3 UR44, UR5, 0x802, URZ ;  /* 0x00000802052c7890 */ /* 0x000fe2000fffe03f */
[----:B------:R-:W-:Y:S01]  /*1c70*/  IMAD R0, R82, -0x70, RZ ;  /* 0xffffff9052007824 */ /* 0x000fe200078e02ff */
[----:B------:R-:W-:Y:S01]  /*1c80*/  UIADD3 UR46, UR4, 0x702, URZ ;  /* 0x00000702042e7890 */ /* 0x000fe2000fffe03f */
[----:B--2---:R-:W-:Y:S01]  /*1c90*/  @P2 SHF.R.U32.HI R4, RZ, R6, R5 ;  /* 0x00000006ff042219 */ /* 0x004fe20000011605 */
[----:B------:R-:W-:Y:S01]  /*1ca0*/  UMOV UR45, 0x40000040 ;  /* 0x40000040002d7882 */ /* 0x000fe20000000000 */
[----:B------:R-:W-:Y:S01]  /*1cb0*/  UMOV UR47, 0x40000040 ;  /* 0x40000040002f7882 */ /* 0x000fe20000000000 */
[----:B------:R-:W-:Y:S01]  /*1cc0*/  UIADD3 UR48, UR5, 0x804, URZ ;  /* 0x0000080405307890 */ /* 0x000fe2000fffe03f */
[----:B------:R-:W1:Y:S01]  /*1cd0*/  LDC R6, c[0x0][0x288] ;  /* 0x0000a200ff067b82 */ /* 0x000e620000000800 */
[----:B------:R-:W-:-:S02]  /*1ce0*/  WARPGROUP.DEPBAR.LE gsb0, 0x0 ;  /* 0x00008000000079c5 */ /* 0x000fc40000010000 */
[----:B------:R-:W-:Y:S01]  /*1cf0*/  WARPGROUP.ARRIVE ;  /* 0x00000000000079c5 */ /* 0x000fe20000000000 */
[----:B------:R-:W-:Y:S01]  /*1d00*/  UIADD3 UR50, UR4, 0x704, URZ ;  /* 0x0000070404327890 */ /* 0x000fe2000fffe03f */
[----:B------:R-:W2:Y:S01]  /*1d10*/  SHFL.IDX PT, R5, R4, 0x1, 0x1c1f ;  /* 0x003c1f0004057f89 */ /* 0x000ea200000e0000 */
[----:B------:R-:W-:Y:S01]  /*1d20*/  UMOV UR49, 0x40000040 ;  /* 0x4000004000317882 */ /* 0x000fe20000000000 */
[----:B------:R-:W-:Y:S01]  /*1d30*/  UMOV UR51, 0x40000040 ;  /* 0x4000004000337882 */ /* 0x000fe20000000000 */
[----:B------:R-:W-:Y:S01]  /*1d40*/  UIADD3 UR52, UR5, 0x806, URZ ;  /* 0x0000080605347890 */ /* 0x000fe2000fffe03f */
[----:B------:R-:W-:Y:S01]  /*1d50*/  HGMMA.64x16x16.F32 R64, gdesc[UR56], RZ, !UPT, gsb0 ;  /* 0x00200000384079f0 */ /* 0x000fe2000c0008ff */
[----:B------:R-:W-:Y:S01]  /*1d60*/  UIADD3 UR58, UR4, 0x100, URZ ;  /* 0x00000100043a7890 */ /* 0x000fe2000fffe03f */
[----:B------:R-:W-:Y:S01]  /*1d70*/  VIADD R8, R0, 0x71 ;  /* 0x0000007100087836 */ /* 0x000fe20000000000 */
[----:B------:R-:W-:Y:S01]  /*1d80*/  UMOV UR59, 0x40000040 ;  /* 0x40000040003b7882 */ /* 0x000fe20000000000 */
[----:B------:R-:W-:Y:S01]  /*1d90*/  UIADD3 UR5, UR4, 0x904, URZ ;  /* 0x0000090404057890 */ /* 0x000fe2000fffe03f */
[----:B0-----:R-:W-:Y:S01]  /*1da0*/  IMAD R0, R3, UR39, R0 ;  /* 0x0000002703007c24 */ /* 0x001fe2000f8e0200 */
[----:B------:R-:W-:Y:S01]  /*1db0*/  UIADD3 UR54, UR4, 0x706, URZ ;  /* 0x0000070604367890 */ /* 0x000fe2000fffe03f */
[----:B------:R-:W-:Y:S01]  /*1dc0*/  IMAD R8, R19, -0x2, R8 ;  /* 0xfffffffe13087824 */ /* 0x000fe200078e0208 */
[----:B------:R-:W-:Y:S01]  /*1dd0*/  UMOV UR53, 0x40000040 ;  /* 0x4000004000357882 */ /* 0x000fe20000000000 */
[----:B------:R-:W-:Y:S01]  /*1de0*/  UMOV UR55, 0x40000040 ;  /* 0x4000004000377882 */ /* 0x000fe20000000000 */
[----:B------:R-:W-:Y:S01]  /*1df0*/  VIADD R0, R0, 0x70 ;  /* 0x0000007000007836 */ /* 0x000fe20000000000 */
[----:B------:R-:W0:Y:S01]  /*1e00*/  SHFL.IDX PT, R4, R4, RZ, 0x1c1f ;  /* 0x001c1fff04047589 */ /* 0x000e2200000e0000 */
[----:B------:R-:W-:-:S02]  /*1e10*/  IMAD R9, R3, UR39, R8 ;  /* 0x0000002703097c24 */ /* 0x000fc4000f8e0208 */
[----:B------:R-:W-:Y:S02]  /*1e20*/  IMAD R7, R19, -0x2, R0 ;  /* 0xfffffffe13077824 */ /* 0x000fe400078e0200 */
[----:B-1----:R-:W-:Y:S01]  /*1e30*/  IMAD R3, R3, UR39, -R6 ;  /* 0x0000002703037c24 */ /* 0x002fe2000f8e0a06 */
[----:B--2---:R-:W-:-:S04]  /*1e40*/  IADD3 R0, R5, -R6, R9 ;  /* 0x8000000605007210 */ /* 0x004fc80007ffe009 */
[----:B------:R-:W-:-:S04]  /*1e50*/  VIMNMX R0, R7, R0, PT ;  /* 0x0000000007007248 */ /* 0x000fc80003fe0100 */
[C---:B------:R-:W-:Y:S02]  /*1e60*/  ISETP.GT.AND P3, PT, R0.reuse, RZ, PT ;  /* 0x000000ff0000720c */ /* 0x040fe40003f64270 */
[C---:B------:R-:W-:Y:S02]  /*1e70*/  ISETP.GT.AND P4, PT, R0.reuse, 0x1, PT ;  /* 0x000000010000780c */ /* 0x040fe40003f84270 */
[----:B------:R-:W-:Y:S01]  /*1e80*/  ISETP.GT.AND P5, PT, R0, 0x8, PT ;  /* 0x000000080000780c */ /* 0x000fe20003fa4270 */
        /* <DEDUP_REMOVED lines=394> */
[----:B------:R-:W-:Y:S02]  /*3730*/  FSEL R11, R74, -INF , P3 ;  /* 0xff8000004a0b7808 */ /* 0x000fe40001800000 */
[----:B------:R-:W-:Y:S02]  /*3740*/  FSEL R75, R75, -INF , P4 ;  /* 0xff8000004b4b7808 */ /* 0x000fe40002000000 */
[----:B------:R-:W-:Y:S01]  /*3750*/  ISETP.GT.AND P3, PT, R0, 0x9, PT ;  /* 0x000000090000780c */ /* 0x000fe20003f64270 */
[----:B------:R-:W-:Y:S01]  /*3760*/  HGMMA.64x16x16.F32 R64, gdesc[UR52], R64, gsb0 ;  /* 0x00200000344079f0 */ /* 0x000fe20008000840 */
[----:B------:R-:W-:Y:S01]  /*3770*/  UIADD3 UR54, UR4, 0x806, URZ ;  /* 0x0000080604367890 */ /* 0x000fe2000fffe03f */
[----:B------:R-:W-:Y:S01]  /*3780*/  FSEL R15, R78, -INF , P5 ;  /* 0xff8000004e0f7808 */ /* 0x000fe20002800000 */
[----:B------:R-:W-:Y:S01]  /*3790*/  UMOV UR55, 0x40000040 ;  /* 0x4000004000377882 */ /* 0x000fe20000000000 */
[----:B------:R-:W-:-:S02]  /*37a0*/  FMNMX.FTZ R8, R11, R75, !PT ;  /* 0x0000004b0b087209 */ /* 0x000fc40007810000 */
[C---:B------:R-:W-:Y:S02]  /*37b0*/  ISETP.GT.AND P4, PT, R0.reuse, 0x10, PT ;  /* 0x000000100000780c */ /* 0x040fe40003f84270 */
[----:B------:R-:W-:Y:S02]  /*37c0*/  FSEL R79, R79, -INF , P3 ;  /* 0xff8000004f4f7808 */ /* 0x000fe40001800000 */
[----:B------:R-:W-:Y:S02]  /*37d0*/  FMNMX.FTZ R8, R15, R8, !PT ;  /* 0x000000080f087209 */ /* 0x000fe40007810000 */
[----:B------:R-:W-:Y:S02]  /*37e0*/  ISETP.GT.AND P3, PT, R0, 0x11, PT ;  /* 0x000000110000780c */ /* 0x000fe40003f64270 */
[----:B------:R-:W-:Y:S01]  /*37f0*/  FMNMX.FTZ R8, R79, R8, !PT ;  /* 0x000000084f087209 */ /* 0x000fe20007810000 */
[----:B------:R-:W-:Y:S02]  /*3800*/  WARPGROUP.DEPBAR.LE gsb0, 0x0 ;  /* 0x00008000000079c5 */ /* 0x000fe40000010000 */
[----:B------:R-:W-:Y:S01]  /*3810*/  WARPGROUP.ARRIVE ;  /* 0x00000000000079c5 */ /* 0x000fe20000000000 */
[----:B------:R-:W-:-:S02]  /*3820*/  FSEL R81, R66, -INF , P4 ;  /* 0xff80000042517808 */ /* 0x000fc40002000000 */
[C---:B------:R-:W-:Y:S02]  /*3830*/  ISETP.GT.AND P4, PT, R0.reuse, 0x18, PT ;  /* 0x000000180000780c */ /* 0x040fe40003f84270 */
[----:B------:R-:W-:Y:S01]  /*3840*/  FSEL R67, R67, -INF , P3 ;  /* 0xff80000043437808 */ /* 0x000fe20001800000 */
[----:B------:R-:W-:Y:S01]  /*3850*/  HGMMA.64x16x16.F32 R56, gdesc[UR52], R56, gsb0 ;  /* 0x00200000343879f0 */ /* 0x000fe20008000838 */
[----:B------:R-:W-:Y:S01]  /*3860*/  UIADD3 UR54, UR4, 0x886, URZ ;  /* 0x0000088604367890 */ /* 0x000fe2000fffe03f */
[----:B------:R-:W-:Y:S01]  /*3870*/  FMNMX.FTZ R8, R81, R8, !PT ;  /* 0x0000000851087209 */ /* 0x000fe20007810000 */
[----:B------:R-:W-:Y:S01]  /*3880*/  UMOV UR55, 0x40000040 ;  /* 0x4000004000377882 */ /* 0x000fe20000000000 */
[----:B------:R-:W-:Y:S02]  /*3890*/  ISETP.GT.AND P3, PT, R0, 0x19, PT ;  /* 0x000000190000780c */ /* 0x000fe40003f64270 */
[----:B------:R-:W-:Y:S02]  /*38a0*/  FSEL R83, R70, -INF , P4 ;  /* 0xff80000046537808 */ /* 0x000fe40002000000 */
        /* <DEDUP_REMOVED lines=32> */
[----:B------:R-:W-:Y:S01]  /*3ab0*/  UMOV UR4, UR52 ;  /* 0x0000003400047c82 */ /* 0x000fe20008000000 */
[----:B------:R-:W-:Y:S02]  /*3ac0*/  ISETP.GT.AND P3, PT, R0, 0x39, PT ;  /* 0x000000390000780c */ /* 0x000fe40003f64270 */
[----:B------:R-:W-:-:S02]  /*3ad0*/  FSEL R93, R54, -INF , P4 ;  /* 0xff800000365d7808 */ /* 0x000fc40002000000 */
[----:B------:R-:W-:Y:S02]  /*3ae0*/  FMNMX.FTZ R8, R91, R8, !PT ;  /* 0x000000085b087209 */ /* 0x000fe40007810000 */
[C---:B------:R-:W-:Y:S02]  /*3af0*/  ISETP.GT.AND P4, PT, R0.reuse, 0x40, PT ;  /* 0x000000400000780c */ /* 0x040fe40003f84270 */
[----:B------:R-:W-:Y:S02]  /*3b00*/  FSEL R95, R55, -INF , P3 ;  /* 0xff800000375f7808 */ /* 0x000fe40001800000 */
[----:B------:R-:W-:Y:S02]  /*3b10*/  FMNMX.FTZ R8, R93, R8, !PT ;  /* 0x000000085d087209 */ /* 0x000fe40007810000 */
[----:B------:R-:W-:Y:S02]  /*3b20*/  ISETP.GT.AND P3, PT, R0, 0x41, PT ;  /* 0x000000410000780c */ /* 0x000fe40003f64270 */
[----:B------:R-:W-:Y:S01]  /*3b30*/  FMNMX.FTZ R8, R95, R8, !PT ;  /* 0x000000085f087209 */ /* 0x000fe20007810000 */
[----:B------:R-:W-:-:S02]  /*3b40*/  WARPGROUP.DEPBAR.LE gsb0, 0x0 ;  /* 0x00008000000079c5 */ /* 0x000fc40000010000 */
[----:B------:R-:W-:Y:S01]  /*3b50*/  WARPGROUP.ARRIVE ;  /* 0x00000000000079c5 */ /* 0x000fe20000000000 */
[----:B------:R-:W-:Y:S02]  /*3b60*/  FSEL R97, R42, -INF , P4 ;  /* 0xff8000002a617808 */ /* 0x000fe40002000000 */
[C---:B------:R-:W-:Y:S02]  /*3b70*/  ISETP.GT.AND P4, PT, R0.reuse, 0x48, PT ;  /* 0x000000480000780c */ /* 0x040fe40003f84270 */
[----:B------:R-:W-:Y:S01]  /*3b80*/  FSEL R99, R43, -INF , P3 ;  /* 0xff8000002b637808 */ /* 0x000fe20001800000 */
[----:B------:R-:W-:Y:S01]  /*3b90*/  HGMMA.64x16x16.F32 R32, gdesc[UR52], R32, gsb0 ;  /* 0x00200000342079f0 */ /* 0x000fe20008000820 */
[----:B------:R-:W-:Y:S02]  /*3ba0*/  FMNMX.FTZ R8, R97, R8, !PT ;  /* 0x0000000861087209 */ /* 0x000fe40007810000 */
[----:B------:R-:W-:Y:S02]  /*3bb0*/  ISETP.GT.AND P3, PT, R0, 0x49, PT ;  /* 0x000000490000780c */ /* 0x000fe40003f64270 */
[----:B------:R-:W-:Y:S01]  /*3bc0*/  FSEL R101, R46, -INF , P4 ;  /* 0xff8000002e657808 */ /* 0x000fe20002000000 */
[----:B------:R-:W-:Y:S01]  /*3bd0*/  IMAD.MOV.U32 R46, RZ, RZ, R17 ;  /* 0x000000ffff2e7224 */ /* 0x000fe200078e0011 */
        /* <DEDUP_REMOVED lines=12> */
[----:B------:R-:W-:Y:S01]  /*3ca0*/  FMNMX.FTZ R8, R105, R8, !PT ;  /* 0x0000000869087209 */ /* 0x000fe20007810000 */
[----:B------:R-:W-:Y:S01]  /*3cb0*/  ULDC UR4, c[0x0][0x988] ;  /* 0x0002620000047ab9 */ /* 0x000fe20000000800 */
        /* <DEDUP_REMOVED lines=9> */
[----:B------:R-:W-:Y:S01]  /*3d50*/  FSEL R113, R26, -INF , P4 ;  /* 0xff8000001a717808 */ /* 0x000fe20002000000 */
[----:B------:R1:W-:Y:S01]  /*3d60*/  @!P1 SYNCS.ARRIVE.TRANS64.RED.A1T0 RZ, [R2+URZ], RZ ;  /* 0x000000ff02ff99a7 */ /* 0x0003e2000810043f */
[----:B------:R-:W-:-:S02]  /*3d70*/  ISETP.GT.AND P4, PT, R0, 0x68, PT ;  /* 0x000000680000780c */ /* 0x000fc40003f84270 */
[----:B------:R-:W-:Y:S02]  /*3d80*/  FSEL R115, R27, -INF , P3 ;  /* 0xff8000001b737808 */ /* 0x000fe40001800000 */
[----:B------:R-:W-:Y:S02]  /*3d90*/  FMNMX.FTZ R8, R113, R8, !PT ;  /* 0x0000000871087209 */ /* 0x000fe40007810000 */
[----:B------:R-:W-:Y:S01]  /*3da0*/  ISETP.GT.AND P3, PT, R0, 0x69, PT ;  /* 0x000000690000780c */ /* 0x000fe20003f64270 */
[----:B------:R-:W-:Y:S01]  /*3db0*/  IMAD.U32 R0, RZ, RZ, UR4 ;  /* 0x00000004ff007e24 */ /* 0x000fe2000f8e00ff */
[----:B------:R-:W-:Y:S01]  /*3dc0*/  FSEL R117, R30, -INF , P4 ;  /* 0xff8000001e757808 */ /* 0x000fe20002000000 */
[----:B-1----:R-:W-:Y:S01]  /*3dd0*/  IMAD.MOV.U32 R2, RZ, RZ, RZ ;  /* 0x000000ffff027224 */ /* 0x002fe200078e00ff */
[----:B------:R-:W-:Y:S02]  /*3de0*/  FMNMX.FTZ R8, R115, R8, !PT ;  /* 0x0000000873087209 */ /* 0x000fe40007810000 */
[----:B------:R-:W-:-:S02]  /*3df0*/  FSEL R119, R31, -INF , P3 ;  /* 0xff8000001f777808 */ /* 0x000fc40001800000 */
[----:B------:R-:W-:-:S04]  /*3e00*/  FMNMX.FTZ R8, R117, R8, !PT ;  /* 0x0000000875087209 */ /* 0x000fc80007810000 */
[----:B------:R-:W-:Y:S01]  /*3e10*/  FMNMX.FTZ R10, R119, R8, !PT ;  /* 0x00000008770a7209 */ /* 0x000fe20007810000 */
[----:B------:R-:W-:-:S04]  /*3e20*/  IMAD.IADD R8, R9, 0x1, -R6 ;  /* 0x0000000109087824 */ /* 0x000fc800078e0a06 */
[----:B------:R-:W1:Y:S01]  /*3e30*/  SHFL.BFLY PT, R5, R10, 0x2, 0x1f ;  /* 0x0c401f000a057f89 */ /* 0x000e6200000e0000 */
[----:B0-----:R-:W-:-:S04]  /*3e40*/  VIADDMNMX R7, R4, R8, R7, PT ;  /* 0x0000000804077246 */ /* 0x001fc80003800107 */
[C---:B------:R-:W-:Y:S02]  /*3e50*/  ISETP.GT.AND P4, PT, R7.reuse, 0x1, PT ;  /* 0x000000010700780c */ /* 0x040fe40003f84270 */
[----:B------:R-:W-:Y:S02]  /*3e60*/  ISETP.GT.AND P5, PT, R7, 0x8, PT ;  /* 0x000000080700780c */ /* 0x000fe40003fa4270 */
[----:B------:R-:W-:Y:S02]  /*3e70*/  FSEL R73, R73, -INF , P4 ;  /* 0xff80000049497808 */ /* 0x000fe40002000000 */
[----:B------:R-:W-:-:S04]  /*3e80*/  ISETP.GT.AND P4, PT, R7, 0x11, PT ;  /* 0x000000110700780c */ /* 0x000fc80003f84270 */
[----:B------:R-:W-:Y:S02]  /*3e90*/  FSEL R65, R65, -INF , P4 ;  /* 0xff80000041417808 */ /* 0x000fe40002000000 */
[----:B------:R-:W-:-:S04]  /*3ea0*/  ISETP.GT.AND P4, PT, R7, 0x19, PT ;  /* 0x000000190700780c */ /* 0x000fc80003f84270 */
[----:B------:R-:W-:Y:S02]  /*3eb0*/  FSEL R69, R69, -INF , P4 ;  /* 0xff80000045457808 */ /* 0x000fe40002000000 */
[----:B------:R-:W-:Y:S02]  /*3ec0*/  ISETP.GT.AND P4, PT, R7, 0x21, PT ;  /* 0x000000210700780c */ /* 0x000fe40003f84270 */
[----:B-1----:R-:W-:Y:S02]  /*3ed0*/  FMNMX.FTZ R12, R10, R5, !PT ;  /* 0x000000050a0c7209 */ /* 0x002fe40007810000 */
[----:B------:R-:W-:Y:S02]  /*3ee0*/  FSEL R57, R57, -INF , P4 ;  /* 0xff80000039397808 */ /* 0x000fe40002000000 */
[----:B------:R-:W-:Y:S01]  /*3ef0*/  ISETP.GT.AND P4, PT, R7, 0x29, PT ;  /* 0x000000290700780c */ /* 0x000fe20003f84270 */
[----:B------:R-:W0:Y:S03]  /*3f00*/  SHFL.BFLY PT, R5, R12, 0x1, 0x1f ;  /* 0x0c201f000c057f89 */ /* 0x000e2600000e0000 */
[----:B------:R-:W-:-:S02]  /*3f10*/  FSEL R61, R61, -INF , P4 ;  /* 0xff8000003d3d7808 */ /* 0x000fc40002000000 */
[----:B------:R-:W-:-:S04]  /*3f20*/  ISETP.GT.AND P4, PT, R7, 0x31, PT ;  /* 0x000000310700780c */ /* 0x000fc80003f84270 */
[----:B------:R-:W-:Y:S02]  /*3f30*/  FSEL R49, R49, -INF , P4 ;  /* 0xff80000031317808 */ /* 0x000fe40002000000 */
[----:B------:R-:W-:-:S04]  /*3f40*/  ISETP.GT.AND P4, PT, R7, 0x39, PT ;  /* 0x000000390700780c */ /* 0x000fc80003f84270 */
[----:B------:R-:W-:Y:S02]  /*3f50*/  FSEL R53, R53, -INF , P4 ;  /* 0xff80000035357808 */ /* 0x000fe40002000000 */
[----:B------:R-:W-:-:S04]  /*3f60*/  ISETP.GT.AND P4, PT, R7, 0x41, PT ;  /* 0x000000410700780c */ /* 0x000fc80003f84270 */
[----:B------:R-:W-:Y:S02]  /*3f70*/  FSEL R41, R41, -INF , P4 ;  /* 0xff80000029297808 */ /* 0x000fe40002000000 */
[----:B------:R-:W-:Y:S02]  /*3f80*/  ISETP.GT.AND P4, PT, R7, 0x49, PT ;  /* 0x000000490700780c */ /* 0x000fe40003f84270 */
[----:B0-----:R-:W-:Y:S02]  /*3f90*/  FMNMX.FTZ R5, R12, R5, !PT ;  /* 0x000000050c057209 */ /* 0x001fe40007810000 */
[----:B------:R-:W-:Y:S02]  /*3fa0*/  FSEL R45, R45, -INF , P4 ;  /* 0xff8000002d2d7808 */ /* 0x000fe40002000000 */
[C---:B------:R-:W-:Y:S01]  /*3fb0*/  FSETP.NEU.FTZ.AND P3, PT, R5.reuse, -INF , PT ;  /* 0xff8000000500780b */ /* 0x040fe20003f7d000 */
[----:B------:R-:W-:Y:S01]  /*3fc0*/  FMUL.FTZ R9, R5, R0 ;  /* 0x0000000005097220 */ /* 0x000fe20000410000 */
[----:B------:R-:W-:-:S04]  /*3fd0*/  ISETP.GT.AND P4, PT, R7, 0x51, PT ;  /* 0x000000510700780c */ /* 0x000fc80003f84270 */
[----:B------:R-:W-:Y:S02]  /*3fe0*/  FSEL R30, R9, RZ, P3 ;  /* 0x000000ff091e7208 */ /* 0x000fe40001800000 */
[----:B------:R-:W-:Y:S02]  /*3ff0*/  ISETP.GT.AND P3, PT, R7, RZ, PT ;  /* 0x000000ff0700720c */ /* 0x000fe40003f64270 */
[----:B------:R-:W-:Y:S01]  /*4000*/  FSEL R33, R33, -INF , P4 ;  /* 0xff80000021217808 */ /* 0x000fe20002000000 */
[-CC-:B------:R-:W-:Y:S01]  /*4010*/  FFMA.FTZ R201, R11, R0.reuse, -R30.reuse ;  /* 0x000000000bc97223 */ /* 0x180fe2000001081e */
[----:B------:R-:W-:Y:S01]  /*4020*/  FSEL R9, R72, -INF , P3 ;  /* 0xff80000048097808 */ /* 0x000fe20001800000 */
[-CC-:B------:R-:W-:Y:S01]  /*4030*/  FFMA.FTZ R203, R15, R0.reuse, -R30.reuse ;  /* 0x000000000fcb7223 */ /* 0x180fe2000001081e */
[----:B------:R-:W-:Y:S01]  /*4040*/  ISETP.GT.AND P3, PT, R7, 0x9, PT ;  /* 0x000000090700780c */ /* 0x000fe20003f64270 */
[-CC-:B------:R-:W-:Y:S01]  /*4050*/  FFMA.FTZ R20, R59, R0.reuse, -R30.reuse ;  /* 0x000000003b147223 */ /* 0x180fe2000001081e */
[----:B------:R-:W-:Y:S01]  /*4060*/  FSEL R11, R76, -INF , P5 ;  /* 0xff8000004c0b7808 */ /* 0x000fe20002800000 */
[-CC-:B------:R-:W-:Y:S01]  /*4070*/  FFMA.FTZ R8, R75, R0.reuse, -R30.reuse ;  /* 0x000000004b087223 */ /* 0x180fe2000001081e */
[----:B------:R-:W-:Y:S01]  /*4080*/  FMNMX.FTZ R4, R9, R73, !PT ;  /* 0x0000004909047209 */ /* 0x000fe20007810000 */
[----:B------:R-:W-:Y:S01]  /*4090*/  MUFU.EX2 R201, R201 ;  /* 0x000000c900c97308 */ /* 0x000fe20000000800 */
[----:B------:R-:W-:Y:S01]  /*40a0*/  FSEL R77, R77, -INF , P3 ;  /* 0xff8000004d4d7808 */ /* 0x000fe20001800000 */
[-CC-:B------:R-:W-:Y:S01]  /*40b0*/  FFMA.FTZ R10, R79, R0.reuse, -R30.reuse ;  /* 0x000000004f0a7223 */ /* 0x180fe2000001081e */
[----:B------:R-:W-:Y:S01]  /*40c0*/  ISETP.GT.AND P3, PT, R7, 0x10, PT ;  /* 0x000000100700780c */ /* 0x000fe20003f64270 */
[--C-:B------:R-:W-:Y:S01]  /*40d0*/  FFMA.FTZ R197, R81, R0, -R30.reuse ;  /* 0x0000000051c57223 */ /* 0x100fe2000001081e */
[----:B------:R-:W-:Y:S01]  /*40e0*/  FMNMX.FTZ R4, R11, R4, !PT ;  /* 0x000000040b047209 */ /* 0x000fe20007810000 */
[--C-:B------:R-:W-:Y:S01]  /*40f0*/  FFMA.FTZ R12, R67, R0, -R30.reuse ;  /* 0x00000000430c7223 */ /* 0x100fe2000001081e */
[----:B------:R-:W-:Y:S01]  /*4100*/  FSEL R13, R64, -INF , P3 ;  /* 0xff800000400d7808 */ /* 0x000fe20001800000 */
[----:B------:R-:W0:Y:S01]  /*4110*/  MUFU.EX2 R8, R8 ;  /* 0x0000000800087308 */ /* 0x000e220000000800 */
[----:B------:R-:W-:Y:S01]  /*4120*/  FMNMX.FTZ R4, R77, R4, !PT ;  /* 0x000000044d047209 */ /* 0x000fe20007810000 */
[-CC-:B------:R-:W-:Y:S01]  /*4130*/  FFMA.FTZ R199, R83, R0.reuse, -R30.reuse ;  /* 0x0000000053c77223 */ /* 0x180fe2000001081e */
[----:B------:R-:W-:Y:S01]  /*4140*/  ISETP.GT.AND P3, PT, R7, 0x18, PT ;  /* 0x000000180700780c */ /* 0x000fe20003f64270 */
[--C-:B------:R-:W-:Y:S01]  /*4150*/  FFMA.FTZ R14, R71, R0, -R30.reuse ;  /* 0x00000000470e7223 */ /* 0x100fe2000001081e */
[----:B------:R-:W-:Y:S01]  /*4160*/  FMNMX.FTZ R4, R13, R4, !PT ;  /* 0x000000040d047209 */ /* 0x000fe20007810000 */
[--C-:B------:R-:W-:Y:S01]  /*4170*/  FFMA.FTZ R193, R85, R0, -R30.reuse ;  /* 0x0000000055c17223 */ /* 0x100fe2000001081e */
[----:B------:R-:W-:Y:S01]  /*4180*/  FSEL R15, R68, -INF , P3 ;  /* 0xff800000440f7808 */ /* 0x000fe20001800000 */
[----:B------:R-:W-:Y:S01]  /*4190*/  MUFU.EX2 R203, R203 ;  /* 0x000000cb00cb7308 */ /* 0x000fe20000000800 */
        /* <DEDUP_REMOVED lines=25> */
[----:B------:R-:W1:Y:S01]  /*4330*/  @P2 LDC R48, c[0x0][0x44c] ;  /* 0x00011300ff302b82 */ /* 0x000e620000000800 */
        /* <DEDUP_REMOVED lines=19> */
[----:B------:R-:W-:Y:S01]  /*4470*/  FFMA.FTZ R117, R117, R0, -R30 ;  /* 0x0000000075757223 */ /* 0x000fe2000001081e */
[----:B------:R-:W-:Y:S01]  /*4480*/  FSEL R43, R44, -INF , P3 ;  /* 0xff8000002c2b7808 */ /* 0x000fe20001800000 */
[----:B0-----:R-:W-:Y:S01]  /*4490*/  FADD.FTZ R44, R201, R8 ;  /* 0x00000008c92c7221 */ /* 0x001fe20000010000 */
[----:B------:R-:W-:Y:S01]  /*44a0*/  FMNMX.FTZ R4, R41, R4, !PT ;  /* 0x0000000429047209 */ /* 0x000fe20007810000 */
[----:B------:R-:W-:Y:S01]  /*44b0*/  MUFU.EX2 R193, R193 ;  /* 0x000000c100c17308 */ /* 0x000fe20000000800 */
[----:B------:R-:W-:Y:S01]  /*44c0*/  ISETP.GT.AND P3, PT, R7, 0x50, PT ;  /* 0x000000500700780c */ /* 0x000fe20003f64270 */
[----:B-1----:R-:W-:Y:S01]  /*44d0*/  @P2 IMAD.HI.U32 R48, R17, R48, RZ ;  /* 0x0000003011302227 */ /* 0x002fe200078e00ff */
[----:B------:R-:W-:-:S03]  /*44e0*/  FMNMX.FTZ R4, R43, R4, !PT ;  /* 0x000000042b047209 */ /* 0x000fc60007810000 */
[----:B------:R-:W-:Y:S01]  /*44f0*/  FFMA.FTZ R30, R119, R0, -R30 ;  /* 0x00000000771e7223 */ /* 0x000fe2000001081e */
[----:B------:R-:W-:Y:S02]  /*4500*/  FSEL R47, R32, -INF , P3 ;  /* 0xff800000202f7808 */ /* 0x000fe40001800000 */
[----:B------:R-:W-:Y:S02]  /*4510*/  CS2R R118, SRZ ;  /* 0x0000000000767805 */ /* 0x000fe4000001ff00 */
[----:B------:R-:W-:Y:S01]  /*4520*/  FMNMX.FTZ R4, R45, R4, !PT ;  /* 0x000000042d047209 */ /* 0x000fe20007810000 */
[----:B------:R-:W-:Y:S01]  /*4530*/  MUFU.EX2 R20, R20 ;  /* 0x0000001400147308 */ /* 0x000fe20000000800 */
[----:B------:R-:W-:Y:S02]  /*4540*/  ISETP.GT.AND P3, PT, R7, 0x58, PT ;  /* 0x000000580700780c */ /* 0x000fe40003f64270 */
[----:B------:R-:W-:Y:S02]  /*4550*/  CS2R R88, SRZ ;  /* 0x0000000000587805 */ /* 0x000fe4000001ff00 */
[----:B------:R-:W-:-:S02]  /*4560*/  FMNMX.FTZ R4, R47, R4, !PT ;  /* 0x000000042f047209 */ /* 0x000fc40007810000 */
[----:B------:R-:W-:Y:S02]  /*4570*/  CS2R R86, SRZ ;  /* 0x0000000000567805 */ /* 0x000fe4000001ff00 */
[----:B------:R-:W-:Y:S02]  /*4580*/  ISETP.GT.AND P4, PT, R7, 0x59, PT ;  /* 0x000000590700780c */ /* 0x000fe40003f84270 */
[----:B------:R-:W-:Y:S02]  /*4590*/  CS2R R84, SRZ ;  /* 0x0000000000547805 */ /* 0x000fe4000001ff00 */
[----:B------:R-:W-:Y:S01]  /*45a0*/  FSEL R51, R36, -INF , P3 ;  /* 0xff80000024337808 */ /* 0x000fe20001800000 */
[----:B------:R-:W-:Y:S01]  /*45b0*/  MUFU.EX2 R195, R195 ;  /* 0x000000c300c37308 */ /* 0x000fe20000000800 */
[----:B------:R-:W-:Y:S02]  /*45c0*/  FMNMX.FTZ R4, R33, R4, !PT ;  /* 0x0000000421047209 */ /* 0x000fe40007810000 */
[----:B------:R-:W-:-:S02]  /*45d0*/  CS2R R80, SRZ ;  /* 0x0000000000507805 */ /* 0x000fc4000001ff00 */
[----:B------:R-:W-:Y:S02]  /*45e0*/  FSEL R37, R37, -INF , P4 ;  /* 0xff80000025257808 */ /* 0x000fe40002000000 */
[----:B------:R-:W-:Y:S02]  /*45f0*/  CS2R R78, SRZ ;  /* 0x00000000004e7805 */ /* 0x000fe4000001ff00 */
[----:B------:R-:W-:Y:S02]  /*4600*/  ISETP.GT.AND P3, PT, R7, 0x60, PT ;  /* 0x000000600700780c */ /* 0x000fe40003f64270 */
[----:B------:R-:W-:Y:S02]  /*4610*/  CS2R R74, SRZ ;  /* 0x00000000004a7805 */ /* 0x000fe4000001ff00 */
[----:B------:R-:W-:Y:S01]  /*4620*/  FMNMX.FTZ R4, R51, R4, !PT ;  /* 0x0000000433047209 */ /* 0x000fe20007810000 */
[----:B------:R-:W-:Y:S01]  /*4630*/  MUFU.EX2 R26, R26 ;  /* 0x0000001a001a7308 */ /* 0x000fe20000000800 */
[----:B------:R-:W-:-:S02]  /*4640*/  ISETP.GT.AND P4, PT, R7, 0x61, PT ;  /* 0x000000610700780c */ /* 0x000fc40003f84270 */
[----:B------:R-:W-:Y:S02]  /*4650*/  CS2R R70, SRZ ;  /* 0x0000000000467805 */ /* 0x000fe4000001ff00 */
[----:B------:R-:W-:Y:S02]  /*4660*/  FSEL R55, R24, -INF , P3 ;  /* 0xff80000018377808 */ /* 0x000fe40001800000 */
[----:B------:R-:W-:Y:S02]  /*4670*/  CS2R R66, SRZ ;  /* 0x0000000000427805 */ /* 0x000fe4000001ff00 */
[----:B------:R-:W-:Y:S02]  /*4680*/  FMNMX.FTZ R4, R37, R4, !PT ;  /* 0x0000000425047209 */ /* 0x000fe40007810000 */
[----:B------:R-:W-:Y:S02]  /*4690*/  CS2R R62, SRZ ;  /* 0x00000000003e7805 */ /* 0x000fe4000001ff00 */
[----:B------:R-:W-:Y:S01]  /*46a0*/  ISETP.GT.AND P3, PT, R7, 0x68, PT ;  /* 0x000000680700780c */ /* 0x000fe20003f64270 */
[----:B------:R-:W-:Y:S01]  /*46b0*/  MUFU.EX2 R189, R189 ;  /* 0x000000bd00bd7308 */ /* 0x000fe20000000800 */
[----:B------:R-:W-:-:S02]  /*46c0*/  FSEL R25, R25, -INF , P4 ;  /* 0xff80000019197808 */ /* 0x000fc40002000000 */
[----:B------:R-:W-:Y:S02]  /*46d0*/  FMNMX.FTZ R4, R55, R4, !PT ;  /* 0x0000000437047209 */ /* 0x000fe40007810000 */
[----:B------:R-:W-:Y:S02]  /*46e0*/  ISETP.GT.AND P4, PT, R7, 0x69, PT ;  /* 0x000000690700780c */ /* 0x000fe40003f84270 */
[----:B------:R-:W-:Y:S01]  /*46f0*/  FSEL R7, R28, -INF , P3 ;  /* 0xff8000001c077808 */ /* 0x000fe20001800000 */
[----:B------:R-:W-:Y:S01]  /*4700*/  MUFU.EX2 R93, R93 ;  /* 0x0000005d005d7308 */ /* 0x000fe20000000800 */
[----:B------:R-:W-:Y:S02]  /*4710*/  FMNMX.FTZ R4, R25, R4, !PT ;  /* 0x0000000419047209 */ /* 0x000fe40007810000 */
[----:B------:R-:W-:Y:S02]  /*4720*/  FSEL R29, R29, -INF , P4 ;  /* 0xff8000001d1d7808 */ /* 0x000fe40002000000 */
[----:B------:R-:W-:-:S02]  /*4730*/  FMNMX.FTZ R4, R7, R4, !PT ;  /* 0x0000000407047209 */ /* 0x000fc40007810000 */
[----:B------:R-:W-:Y:S01]  /*4740*/  F2FP.F16.F32.PACK_AB R201, R8, R201 ;  /* 0x000000c908c9723e */ /* 0x000fe200000000ff */
[----:B------:R0:W-:Y:S01]  /*4750*/  MUFU.EX2 R28, R91 ;  /* 0x0000005b001c7308 */ /* 0x0001e20000000800 */
[----:B------:R-:W-:-:S05]  /*4760*/  FMNMX.FTZ R4, R29, R4, !PT ;  /* 0x000000041d047209 */ /* 0x000fca0007810000 */
[----:B------:R-:W1:Y:S02]  /*4770*/  SHFL.BFLY PT, R59, R4, 0x2, 0x1f ;  /* 0x0c401f00043b7f89 */ /* 0x000e6400000e0000 */
[----:B------:R2:W3:Y:S01]  /*4780*/  MUFU.EX2 R32, R95 ;  /* 0x0000005f00207308 */ /* 0x0004e20000000800 */
[----:B0-----:R-:W-:-:S07]  /*4790*/  CS2R R90, SRZ ;  /* 0x00000000005a7805 */ /* 0x001fce000001ff00 */
[----:B------:R-:W-:Y:S01]  /*47a0*/  MUFU.EX2 R97, R97 ;  /* 0x0000006100617308 */ /* 0x000fe20000000800 */
[----:B--2---:R-:W-:-:S07]  /*47b0*/  CS2R R94, SRZ ;  /* 0x00000000005e7805 */ /* 0x004fce000001ff00 */
[----:B------:R0:W2:Y:S01]  /*47c0*/  MUFU.EX2 R34, R99 ;  /* 0x0000006300227308 */ /* 0x0000a20000000800 */
[----:B---3--:R-:W-:Y:S02]  /*47d0*/  F2FP.F16.F32.PACK_AB R191, R32, R93 ;  /* 0x0000005d20bf723e */ /* 0x008fe400000000ff */
[----:B-1----:R-:W-:-:S05]  /*47e0*/  FMNMX.FTZ R59, R4, R59, !PT ;  /* 0x0000003b043b7209 */ /* 0x002fca0007810000 */
[----:B------:R-:W-:Y:S01]  /*47f0*/  MUFU.EX2 R101, R101 ;  /* 0x0000006500657308 */ /* 0x000fe20000000800 */
[----:B0-----:R-:W-:Y:S01]  /*4800*/  CS2R R98, SRZ ;  /* 0x0000000000627805 */ /* 0x001fe2000001ff00 */
[----:B------:R-:W0:Y:S06]  /*4810*/  SHFL.BFLY PT, R4, R59, 0x1, 0x1f ;  /* 0x0c201f003b047f89 */ /* 0x000e2c00000e0000 */
[----:B------:R1:W3:Y:S01]  /*4820*/  MUFU.EX2 R36, R103 ;  /* 0x0000006700247308 */ /* 0x0002e20000000800 */
[----:B--2---:R-:W-:-:S07]  /*4830*/  F2FP.F16.F32.PACK_AB R185, R34, R97 ;  /* 0x0000006122b9723e */ /* 0x004fce00000000ff */
[----:B------:R-:W-:Y:S01]  /*4840*/  MUFU.EX2 R105, R105 ;  /* 0x0000006900697308 */ /* 0x000fe20000000800 */
[----:B-1----:R-:W-:-:S07]  /*4850*/  CS2R R102, SRZ ;  /* 0x0000000000667805 */ /* 0x002fce000001ff00 */
[----:B------:R1:W-:Y:S01]  /*4860*/  MUFU.EX2 R38, R107 ;  /* 0x0000006b00267308 */ /* 0x0003e20000000800 */
[----:B---3--:R-:W-:Y:S02]  /*4870*/  F2FP.F16.F32.PACK_AB R187, R36, R101 ;  /* 0x0000006524bb723e */ /* 0x008fe400000000ff */
[----:B0-----:R-:W-:Y:S02]  /*4880*/  FMNMX.FTZ R4, R59, R4, !PT ;  /* 0x000000043b047209 */ /* 0x001fe40007810000 */
[----:B------:R-:W0:Y:S02]  /*4890*/  @P2 LDC R59, c[0x0][0x450] ;  /* 0x00011400ff3b2b82 */ /* 0x000e240000000800 */
[C---:B------:R-:W-:Y:S01]  /*48a0*/  FSETP.NEU.FTZ.AND P3, PT, R4.reuse, -INF , PT ;  /* 0xff8000000400780b */ /* 0x040fe20003f7d000 */
[----:B------:R-:W-:Y:S01]  /*48b0*/  FMUL.FTZ R24, R4, R0 ;  /* 0x0000000004187220 */ /* 0x000fe20000410000 */
[----:B------:R-:W-:Y:S01]  /*48c0*/  MUFU.EX2 R109, R109 ;  /* 0x0000006d006d7308 */ /* 0x000fe20000000800 */
[----:B-1----:R-:W-:-:S03]  /*48d0*/  CS2R R106, SRZ ;  /* 0x00000000006a7805 */ /* 0x002fc6000001ff00 */
[----:B------:R-:W-:-:S04]  /*48e0*/  FSEL R24, R24, RZ, P3 ;  /* 0x000000ff18187208 */ /* 0x000fc80001800000 */
        /* <DEDUP_REMOVED lines=14> */
[-C--:B------:R-:W-:Y:S01]  /*49d0*/  FFMA.FTZ R27, R27, R0.reuse, -R24 ;  /* 0x000000001b1b7223 */ /* 0x080fe20000010818 */
[----:B0-----:R-:W-:Y:S01]  /*49e0*/  @P2 SHF.R.U32.HI R46, RZ, R59, R48 ;  /* 0x0000003bff2e2219 */ /* 0x001fe20000011630 */
[----:B------:R-:W0:Y:S01]  /*49f0*/  MUFU.EX2 R200, R73 ;  /* 0x0000004900c87308 */ /* 0x000e220000000800 */
[-CC-:B------:R-:W-:Y:S01]  /*4a00*/  FFMA.FTZ R41, R41, R0.reuse, -R24.reuse ;  /* 0x0000000029297223 */ /* 0x180fe20000010818 */
[-CC-:B------:R-:W-:Y:S01]  /*4a10*/  FFMA.FTZ R61, R61, R0.reuse, -R24.reuse ;  /* 0x000000003d3d7223 */ /* 0x180fe20000010818 */
[----:B------:R-:W-:Y:S01]  /*4a20*/  FFMA.FTZ R31, R31, R0, -R24 ;  /* 0x000000001f1f7223 */ /* 0x000fe20000010818 */
[----:B------:R-:W-:-:S02]  /*4a30*/  IMAD.IADD R3, R3, 0x1, R46 ;  /* 0x0000000103037824 */ /* 0x000fc400078e022e */
        /* <DEDUP_REMOVED lines=12> */
[----:B-1----:R-:W-:Y:S01]  /*4b00*/  FADD.FTZ R57, R203, R44 ;  /* 0x0000002ccb397221 */ /* 0x002fe20000010000 */
[----:B0-----:R-:W-:Y:S01]  /*4b10*/  FADD.FTZ R6, R9, R200 ;  /* 0x000000c809067221 */ /* 0x001fe20000010000 */
[-CC-:B------:R-:W-:Y:S01]  /*4b20*/  FFMA.FTZ R7, R7, R0.reuse, -R24.reuse ;  /* 0x0000000007077223 */ /* 0x180fe20000010818 */
[----:B------:R-:W-:Y:S01]  /*4b30*/  FFMA.FTZ R24, R29, R0, -R24 ;  /* 0x000000001d187223 */ /* 0x000fe20000010818 */
[----:B------:R-:W-:Y:S01]  /*4b40*/  FADD.FTZ R44, R10, R57 ;  /* 0x000000390a2c7221 */ /* 0x000fe20000010000 */
[----:B------:R-:W-:Y:S01]  /*4b50*/  F2FP.F16.F32.PACK_AB R200, R200, R9 ;  /* 0x00000009c8c8723e */ /* 0x000fe200000000ff */
[----:B------:R-:W-:Y:S01]  /*4b60*/  VIADD R9, R82, 0xfffffffe ;  /* 0xfffffffe52097836 */ /* 0x000fe20000000000 */
[----:B------:R0:W1:Y:S01]  /*4b70*/  MUFU.EX2 R202, R77 ;  /* 0x0000004d00ca7308 */ /* 0x0000620000000800 */
[----:B------:R-:W-:Y:S01]  /*4b80*/  FADD.FTZ R57, R197, R44 ;  /* 0x0000002cc5397221 */ /* 0x000fe20000010000 */
[----:B------:R-:W-:-:S02]  /*4b90*/  F2FP.F16.F32.PACK_AB R197, R12, R197 ;  /* 0x000000c50cc5723e */ /* 0x000fc400000000ff */
[----:B------:R-:W-:Y:S02]  /*4ba0*/  CS2R R110, SRZ ;  /* 0x00000000006e7805 */ /* 0x000fe4000001ff00 */
[----:B------:R-:W-:Y:S01]  /*4bb0*/  F2FP.F16.F32.PACK_AB R181, R38, R105 ;  /* 0x0000006926b5723e */ /* 0x000fe200000000ff */
[----:B------:R-:W-:Y:S01]  /*4bc0*/  FADD.FTZ R44, R12, R57 ;  /* 0x000000390c2c7221 */ /* 0x000fe20000010000 */
[----:B------:R-:W-:Y:S02]  /*4bd0*/  F2FP.F16.F32.PACK_AB R183, R40, R109 ;  /* 0x0000006d28b7723e */ /* 0x000fe400000000ff */
[----:B------:R-:W-:Y:S01]  /*4be0*/  CS2R R82, SRZ ;  /* 0x0000000000527805 */ /* 0x000fe2000001ff00 */
[----:B------:R-:W3:Y:S01]  /*4bf0*/  MUFU.EX2 R13, R13 ;  /* 0x0000000d000d7308 */ /* 0x000ee20000000800 */
[----:B------:R-:W-:Y:S01]  /*4c00*/  FADD.FTZ R57, R199, R44 ;  /* 0x0000002cc7397221 */ /* 0x000fe20000010000 */
[----:B------:R-:W-:Y:S02]  /*4c10*/  F2FP.F16.F32.PACK_AB R203, R10, R203 ;  /* 0x000000cb0acb723e */ /* 0x000fe400000000ff */
[----:B0-----:R-:W-:-:S02]  /*4c20*/  CS2R R76, SRZ ;  /* 0x00000000004c7805 */ /* 0x001fc4000001ff00 */
[C---:B------:R-:W-:Y:S01]  /*4c30*/  F2FP.F16.F32.PACK_AB R199, R14.reuse, R199 ;  /* 0x000000c70ec7723e */ /* 0x040fe200000000ff */
[----:B------:R-:W-:Y:S01]  /*4c40*/  FADD.FTZ R44, R14, R57 ;  /* 0x000000390e2c7221 */ /* 0x000fe20000010000 */
[----:B------:R-:W-:Y:S02]  /*4c50*/  CS2R R72, SRZ ;  /* 0x0000000000487805 */ /* 0x000fe4000001ff00 */
[----:B------:R-:W-:Y:S01]  /*4c60*/  CS2R R58, SRZ ;  /* 0x00000000003a7805 */ /* 0x000fe2000001ff00 */
[----:B------:R0:W4:Y:S01]  /*4c70*/  MUFU.EX2 R196, R65 ;  /* 0x0000004100c47308 */ /* 0x0001220000000800 */
[----:B------:R-:W-:-:S07]  /*4c80*/  CS2R R56, SRZ ;  /* 0x0000000000387805 */ /* 0x000fce000001ff00 */
[----:B------:R-:W5:Y:S01]  /*4c90*/  MUFU.EX2 R15, R15 ;  /* 0x0000000f000f7308 */ /* 0x000f620000000800 */
[----:B0-----:R-:W-:-:S07]  /*4ca0*/  CS2R R64, SRZ ;  /* 0x0000000000407805 */ /* 0x001fce000001ff00 */
[----:B------:R2:W-:Y:S08]  /*4cb0*/  MUFU.EX2 R188, R49 ;  /* 0x0000003100bc7308 */ /* 0x0005f00000000800 */
[----:B------:R0:W5:Y:S01]  /*4cc0*/  MUFU.EX2 R198, R69 ;  /* 0x0000004500c67308 */ /* 0x0001620000000800 */
[----:B--2---:R-:W-:-:S04]  /*4cd0*/  FADD.FTZ R49, R11, R6 ;  /* 0x000000060b317221 */ /* 0x004fc80000010000 */
[C---:B-1----:R-:W-:Y:S01]  /*4ce0*/  FADD.FTZ R6, R202.reuse, R49 ;  /* 0x00000031ca067221 */ /* 0x042fe20000010000 */
[----:B------:R-:W-:Y:S02]  /*4cf0*/  F2FP.F16.F32.PACK_AB R202, R202, R11 ;  /* 0x0000000bcaca723e */ /* 0x000fe400000000ff */
[----:B------:R1:W-:Y:S01]  /*4d00*/  MUFU.EX2 R190, R53 ;  /* 0x0000003500be7308 */ /* 0x0003e20000000800 */
[----:B---3--:R-:W-:Y:S01]  /*4d10*/  FADD.FTZ R49, R13, R6 ;  /* 0x000000060d317221 */ /* 0x008fe20000010000 */
[----:B0-----:R-:W-:-:S03]  /*4d20*/  CS2R R68, SRZ ;  /* 0x0000000000447805 */ /* 0x001fc6000001ff00 */
[C---:B----4-:R-:W-:Y:S01]  /*4d30*/  FADD.FTZ R6, R196.reuse, R49 ;  /* 0x00000031c4067221 */ /* 0x050fe20000010000 */
[----:B------:R-:W-:Y:S02]  /*4d40*/  F2FP.F16.F32.PACK_AB R196, R196, R13 ;  /* 0x0000000dc4c4723e */ /* 0x000fe400000000ff */
[----:B------:R-:W0:Y:S01]  /*4d50*/  MUFU.EX2 R21, R21 ;  /* 0x0000001500157308 */ /* 0x000e220000000800 */
[----:B-1----:R-:W-:Y:S01]  /*4d60*/  FADD.FTZ R53, R193, R44 ;  /* 0x0000002cc1357221 */ /* 0x002fe20000010000 */
[----:B------:R-:W-:-:S03]  /*4d70*/  F2FP.F16.F32.PACK_AB R193, R20, R193 ;  /* 0x000000c114c1723e */ /* 0x000fc600000000ff */
[----:B------:R-:W-:Y:S01]  /*4d80*/  FADD.FTZ R44, R20, R53 ;  /* 0x00000035142c7221 */ /* 0x000fe20000010000 */
[----:B------:R-:W-:Y:S02]  /*4d90*/  CS2R R52, SRZ ;  /* 0x0000000000347805 */ /* 0x000fe4000001ff00 */
[----:B------:R-:W1:Y:S01]  /*4da0*/  MUFU.EX2 R27, R27 ;  /* 0x0000001b001b7308 */ /* 0x000e620000000800 */
[----:B------:R-:W-:Y:S01]  /*4db0*/  FADD.FTZ R49, R195, R44 ;  /* 0x0000002cc3317221 */ /* 0x000fe20000010000 */
[----:B------:R-:W-:Y:S01]  /*4dc0*/  IMAD.HI R44, R3, -0x6db6db6d, R2 ;  /* 0x92492493032c7827 */ /* 0x000fe200078e0202 */
[----:B------:R-:W-:-:S05]  /*4dd0*/  F2FP.F16.F32.PACK_AB R195, R26, R195 ;  /* 0x000000c31ac3723e */ /* 0x000fca00000000ff */
[----:B------:R5:W-:Y:S08]  /*4de0*/  MUFU.EX2 R184, R41 ;  /* 0x0000002900b87308 */ /* 0x000bf00000000800 */
[----:B------:R2:W3:Y:S01]  /*4df0*/  MUFU.EX2 R194, R61 ;  /* 0x0000003d00c27308 */ /* 0x0004e20000000800 */
[----:B-----5:R-:W-:Y:S01]  /*4e00*/  FADD.FTZ R41, R15, R6 ;  /* 0x000000060f297221 */ /* 0x020fe20000010000 */
[----:B------:R-:W-:Y:S01]  /*4e10*/  FADD.FTZ R6, R26, R49 ;  /* 0x000000311a067221 */ /* 0x000fe20000010000 */
[----:B------:R-:W-:-:S02]  /*4e20*/  CS2R R48, SRZ ;  /* 0x0000000000307805 */ /* 0x000fc4000001ff00 */
[----:B------:R-:W-:Y:S01]  /*4e30*/  FADD.FTZ R2, R198, R41 ;  /* 0x00000029c6027221 */ /* 0x000fe20000010000 */
[----:B------:R-:W-:Y:S01]  /*4e40*/  FADD.FTZ R41, R189, R6 ;  /* 0x00000006bd297221 */ /* 0x000fe20000010000 */
[C---:B------:R-:W-:Y:S01]  /*4e50*/  F2FP.F16.F32.PACK_AB R189, R28.reuse, R189 ;  /* 0x000000bd1cbd723e */ /* 0x040fe200000000ff */
[----:B------:R-:W4:Y:S01]  /*4e60*/  MUFU.EX2 R31, R31 ;  /* 0x0000001f001f7308 */ /* 0x000f220000000800 */
[----:B0-----:R-:W-:Y:S01]  /*4e70*/  FADD.FTZ R3, R21, R2 ;  /* 0x0000000215037221 */ /* 0x001fe20000010000 */
[----:B------:R-:W-:Y:S01]  /*4e80*/  FADD.FTZ R6, R28, R41 ;  /* 0x000000291c067221 */ /* 0x000fe20000010000 */
[----:B------:R-:W-:Y:S02]  /*4e90*/  F2FP.F16.F32.PACK_AB R198, R198, R15 ;  /* 0x0000000fc6c6723e */ /* 0x000fe400000000ff */
[----:B--2---:R-:W-:Y:S01]  /*4ea0*/  CS2R R60, SRZ ;  /* 0x00000000003c7805 */ /* 0x004fe2000001ff00 */
[C---:B------:R-:W-:Y:S01]  /*4eb0*/  FADD.FTZ R2, R192.reuse, R3 ;  /* 0x00000003c0027221 */ /* 0x040fe20000010000 */
[----:B------:R-:W-:Y:S01]  /*4ec0*/  FADD.FTZ R41, R93, R6 ;  /* 0x000000065d297221 */ /* 0x000fe20000010000 */
[----:B------:R-:W-:Y:S01]  /*4ed0*/  F2FP.F16.F32.PACK_AB R192, R192, R21 ;  /* 0x00000015c0c0723e */ /* 0x000fe200000000ff */
[----:B------:R-:W0:Y:S01]  /*4ee0*/  MUFU.EX2 R35, R35 ;  /* 0x0000002300237308 */ /* 0x000e220000000800 */
[----:B-1----:R-:W-:Y:S01]  /*4ef0*/  FADD.FTZ R3, R27, R2 ;  /* 0x000000021b037221 */ /* 0x002fe20000010000 */
[----:B------:R-:W-:Y:S01]  /*4f00*/  FADD.FTZ R6, R32, R41 ;  /* 0x0000002920067221 */ /* 0x000fe20000010000 */
[----:B------:R-:W-:-:S02]  /*4f10*/  CS2R R92, SRZ ;  /* 0x00000000005c7805 */ /* 0x000fc4000001ff00 */
[C---:B---3--:R-:W-:Y:S01]  /*4f20*/  FADD.FTZ R2, R194.reuse, R3 ;  /* 0x00000003c2027221 */ /* 0x048fe20000010000 */
[----:B------:R-:W-:Y:S01]  /*4f30*/  FADD.FTZ R41, R97, R6 ;  /* 0x0000000661297221 */ /* 0x000fe20000010000 */
[----:B------:R-:W-:Y:S01]  /*4f40*/  F2FP.F16.F32.PACK_AB R194, R194, R27 ;  /* 0x0000001bc2c2723e */ /* 0x000fe200000000ff */
[----:B------:R-:W1:Y:S01]  /*4f50*/  MUFU.EX2 R39, R39 ;  /* 0x0000002700277308 */ /* 0x000e620000000800 */
[----:B----4-:R-:W-:Y:S01]  /*4f60*/  FADD.FTZ R3, R31, R2 ;  /* 0x000000021f037221 */ /* 0x010fe20000010000 */
[----:B------:R-:W-:Y:S01]  /*4f70*/  FADD.FTZ R6, R34, R41 ;  /* 0x0000002922067221 */ /* 0x000fe20000010000 */
[----:B------:R-:W-:Y:S02]  /*4f80*/  SHF.R.U32.HI R41, RZ, 0x1f, R44 ;  /* 0x0000001fff297819 */ /* 0x000fe4000001162c */
[----:B------:R-:W-:Y:S01]  /*4f90*/  CS2R R96, SRZ ;  /* 0x0000000000607805 */ /* 0x000fe2000001ff00 */
[----:B------:R-:W-:Y:S01]  /*4fa0*/  FADD.FTZ R2, R188, R3 ;  /* 0x00000003bc027221 */ /* 0x000fe20000010000 */
[----:B------:R-:W-:Y:S01]  /*4fb0*/  FADD.FTZ R29, R101, R6 ;  /* 0x00000006651d7221 */ /* 0x000fe20000010000 */
[----:B------:R-:W-:Y:S01]  /*4fc0*/  LEA.HI.SX32 R120, R44, R41, 0x1a ;  /* 0x000000292c787211 */ /* 0x000fe200078fd2ff */
[----:B------:R-:W2:Y:S01]  /*4fd0*/  MUFU.EX2 R43, R43 ;  /* 0x0000002b002b7308 */ /* 0x000ea20000000800 */
[----:B0-----:R-:W-:Y:S01]  /*4fe0*/  FADD.FTZ R3, R35, R2 ;  /* 0x0000000223037221 */ /* 0x001fe20000010000 */
[----:B------:R-:W-:Y:S01]  /*4ff0*/  FADD.FTZ R6, R36, R29 ;  /* 0x0000001d24067221 */ /* 0x000fe20000010000 */
[----:B------:R-:W-:-:S02]  /*5000*/  VIMNMX R12, RZ, R120, !PT ;  /* 0x00000078ff0c7248 */ /* 0x000fc40007fe0100 */
[----:B------:R-:W-:Y:S01]  /*5010*/  CS2R R100, SRZ ;  /* 0x0000000000647805 */ /* 0x000fe2000001ff00 */
[----:B------:R-:W-:Y:S01]  /*5020*/  FADD.FTZ R2, R190, R3 ;  /* 0x00000003be027221 */ /* 0x000fe20000010000 */
[----:B------:R-:W-:Y:S01]  /*5030*/  FADD.FTZ R29, R105, R6 ;  /* 0x00000006691d7221 */ /* 0x000fe20000010000 */
[----:B------:R-:W-:Y:S01]  /*5040*/  ISETP.GE.AND P3, PT, R9, R12, PT ;  /* 0x0000000c0900720c */ /* 0x000fe20003f66270 */
[----:B------:R0:W3:Y:S01]  /*5050*/  MUFU.EX2 R186, R45 ;  /* 0x0000002d00ba7308 */ /* 0x0000e20000000800 */
[----:B-1----:R-:W-:Y:S01]  /*5060*/  FADD.FTZ R3, R39, R2 ;  /* 0x0000000227037221 */ /* 0x002fe20000010000 */
[----:B------:R-:W-:Y:S01]  /*5070*/  FADD.FTZ R6, R38, R29 ;  /* 0x0000001d26067221 */ /* 0x000fe20000010000 */
[----:B------:R-:W-:Y:S02]  /*5080*/  F2FP.F16.F32.PACK_AB R188, R188, R31 ;  /* 0x0000001fbcbc723e */ /* 0x000fe400000000ff */
[----:B------:R-:W-:Y:S01]  /*5090*/  CS2R R104, SRZ ;  /* 0x0000000000687805 */ /* 0x000fe2000001ff00 */
[----:B------:R-:W-:Y:S01]  /*50a0*/  FADD.FTZ R2, R184, R3 ;  /* 0x00000003b8027221 */ /* 0x000fe20000010000 */
[----:B------:R-:W-:Y:S01]  /*50b0*/  FADD.FTZ R29, R109, R6 ;  /* 0x000000066d1d7221 */ /* 0x000fe20000010000 */
[----:B------:R-:W-:Y:S01]  /*50c0*/  F2FP.F16.F32.PACK_AB R190, R190, R35 ;  /* 0x00000023bebe723e */ /* 0x000fe200000000ff */
[----:B------:R-:W1:Y:S01]  /*50d0*/  MUFU.EX2 R113, R113 ;  /* 0x0000007100717308 */ /* 0x000e620000000800 */
[----:B--2---:R-:W-:Y:S01]  /*50e0*/  FADD.FTZ R3, R43, R2 ;  /* 0x000000022b037221 */ /* 0x004fe20000010000 */
[----:B------:R-:W-:Y:S01]  /*50f0*/  FADD.FTZ R6, R40, R29 ;  /* 0x0000001d28067221 */ /* 0x000fe20000010000 */
[----:B------:R-:W-:-:S02]  /*5100*/  F2FP.F16.F32.PACK_AB R184, R184, R39 ;  /* 0x00000027b8b8723e */ /* 0x000fc400000000ff */
[----:B------:R-:W-:Y:S02]  /*5110*/  CS2R R108, SRZ ;  /* 0x00000000006c7805 */ /* 0x000fe4000001ff00 */
[----:B0-----:R-:W-:Y:S02]  /*5120*/  CS2R R44, SRZ ;  /* 0x00000000002c7805 */ /* 0x001fe4000001ff00 */
[----:B------:R-:W-:Y:S02]  /*5130*/  CS2R R40, SRZ ;  /* 0x0000000000287805 */ /* 0x000fe4000001ff00 */
[----:B------:R-:W-:Y:S01]  /*5140*/  CS2R R38, SRZ ;  /* 0x0000000000267805 */ /* 0x000fe2000001ff00 */
[----:B------:R-:W0:Y:S01]  /*5150*/  MUFU.EX2 R47, R47 ;  /* 0x0000002f002f7308 */ /* 0x000e220000000800 */
[C---:B---3--:R-:W-:Y:S01]  /*5160*/  FADD.FTZ R2, R186.reuse, R3 ;  /* 0x00000003ba027221 */ /* 0x048fe20000010000 */
[----:B------:R-:W-:Y:S02]  /*5170*/  F2FP.F16.F32.PACK_AB R186, R186, R43 ;  /* 0x0000002bbaba723e */ /* 0x000fe400000000ff */
[----:B------:R-:W-:-:S02]  /*5180*/  CS2R R34, SRZ ;  /* 0x0000000000227805 */ /* 0x000fc4000001ff00 */
[----:B------:R-:W-:Y:S02]  /*5190*/  CS2R R26, SRZ ;  /* 0x00000000001a7805 */ /* 0x000fe4000001ff00 */
[----:B------:R2:W3:Y:S01]  /*51a0*/  MUFU.EX2 R42, R115 ;  /* 0x00000073002a7308 */ /* 0x0004e20000000800 */
[----:B-1----:R-:W-:-:S07]  /*51b0*/  FADD.FTZ R29, R113, R6 ;  /* 0x00000006711d7221 */ /* 0x002fce0000010000 */
[----:B------:R1:W4:Y:S01]  /*51c0*/  MUFU.EX2 R180, R33 ;  /* 0x0000002100b47308 */ /* 0x0003220000000800 */
[----:B0-----:R-:W-:Y:S01]  /*51d0*/  FADD.FTZ R3, R47, R2 ;  /* 0x000000022f037221 */ /* 0x001fe20000010000 */
[----:B--2---:R-:W-:-:S06]  /*51e0*/  CS2R R114, SRZ ;  /* 0x0000000000727805 */ /* 0x004fcc000001ff00 */
[----:B------:R-:W0:Y:S01]  /*51f0*/  MUFU.EX2 R117, R117 ;  /* 0x0000007500757308 */ /* 0x000e220000000800 */
[C---:B---3--:R-:W-:Y:S01]  /*5200*/  FADD.FTZ R6, R42.reuse, R29 ;  /* 0x0000001d2a067221 */ /* 0x048fe20000010000 */
[----:B------:R-:W-:Y:S02]  /*5210*/  F2FP.F16.F32.PACK_AB R177, R42, R113 ;  /* 0x000000712ab1723e */ /* 0x000fe400000000ff */
[----:B------:R-:W-:Y:S02]  /*5220*/  CS2R R112, SRZ ;  /* 0x0000000000707805 */ /* 0x000fe4000001ff00 */
[----:B------:R-:W-:Y:S02]  /*5230*/  CS2R R42, SRZ ;  /* 0x00000000002a7805 */ /* 0x000fe4000001ff00 */
[----:B-1----:R-:W-:Y:S02]  /*5240*/  CS2R R32, SRZ ;  /* 0x0000000000207805 */ /* 0x002fe4000001ff00 */
[----:B------:R-:W-:Y:S01]  /*5250*/  CS2R R28, SRZ ;  /* 0x00000000001c7805 */ /* 0x000fe2000001ff00 */
[----:B------:R-:W-:Y:S01]  /*5260*/  MUFU.EX2 R51, R51 ;  /* 0x0000003300337308 */ /* 0x000fe20000000800 */
[C---:B----4-:R-:W-:Y:S01]  /*5270*/  FADD.FTZ R2, R180.reuse, R3 ;  /* 0x00000003b4027221 */ /* 0x050fe20000010000 */
[----:B------:R-:W-:-:S02]  /*5280*/  F2FP.F16.F32.PACK_AB R180, R180, R47 ;  /* 0x0000002fb4b4723e */ /* 0x000fc400000000ff */
[----:B------:R-:W-:-:S04]  /*5290*/  CS2R R46, SRZ ;  /* 0x00000000002e7805 */ /* 0x000fc8000001ff00 */
[----:B------:R-:W1:Y:S01]  /*52a0*/  MUFU.EX2 R30, R30 ;  /* 0x0000001e001e7308 */ /* 0x000e620000000800 */
[----:B0-----:R-:W-:-:S07]  /*52b0*/  FADD.FTZ R3, R117, R6 ;  /* 0x0000000675037221 */ /* 0x001fce0000010000 */
[----:B------:R0:W2:Y:S08]  /*52c0*/  MUFU.EX2 R182, R37 ;  /* 0x0000002500b67308 */ /* 0x0000b00000000800 */
[----:B------:R-:W3:Y:S01]  /*52d0*/  MUFU.EX2 R55, R55 ;  /* 0x0000003700377308 */ /* 0x000ee20000000800 */
[C---:B-1----:R-:W-:Y:S01]  /*52e0*/  FADD.FTZ R6, R30.reuse, R3 ;  /* 0x000000031e067221 */ /* 0x042fe20000010000 */
[----:B------:R-:W-:-:S02]  /*52f0*/  F2FP.F16.F32.PACK_AB R179, R30, R117 ;  /* 0x000000751eb3723e */ /* 0x000fc400000000ff */
[----:B------:R-:W-:Y:S02]  /*5300*/  CS2R R116, SRZ ;  /* 0x0000000000747805 */ /* 0x000fe4000001ff00 */
[----:B0-----:R-:W-:Y:S02]  /*5310*/  CS2R R36, SRZ ;  /* 0x0000000000247805 */ /* 0x001fe4000001ff00 */
[----:B------:R-:W-:Y:S01]  /*5320*/  CS2R R30, SRZ ;  /* 0x00000000001e7805 */ /* 0x000fe2000001ff00 */
[----:B------:R0:W1:Y:S08]  /*5330*/  MUFU.EX2 R176, R25 ;  /* 0x0000001900b07308 */ /* 0x0000700000000800 */
[----:B------:R3:W4:Y:S01]  /*5340*/  MUFU.EX2 R178, R7 ;  /* 0x0000000700b27308 */ /* 0x0007220000000800 */
[----:B0-----:R-:W-:-:S04]  /*5350*/  FADD.FTZ R25, R51, R2 ;  /* 0x0000000233197221 */ /* 0x001fc80000010000 */
[C---:B--2---:R-:W-:Y:S01]  /*5360*/  FADD.FTZ R2, R182.reuse, R25 ;  /* 0x00000019b6027221 */ /* 0x044fe20000010000 */
[----:B------:R-:W-:Y:S02]  /*5370*/  F2FP.F16.F32.PACK_AB R182, R182, R51 ;  /* 0x00000033b6b6723e */ /* 0x000fe400000000ff */
[----:B------:R-:W-:Y:S01]  /*5380*/  CS2R R50, SRZ ;  /* 0x0000000000327805 */ /* 0x000fe2000001ff00 */
[----:B------:R0:W2:Y:S01]  /*5390*/  MUFU.EX2 R3, R24 ;  /* 0x0000001800037308 */ /* 0x0000a20000000800 */
[----:B---3--:R-:W-:-:S04]  /*53a0*/  FADD.FTZ R7, R55, R2 ;  /* 0x0000000237077221 */ /* 0x008fc80000010000 */
[C---:B-1----:R-:W-:Y:S01]  /*53b0*/  FADD.FTZ R7, R176.reuse, R7 ;  /* 0x00000007b0077221 */ /* 0x042fe20000010000 */
[----:B------:R-:W-:Y:S02]  /*53c0*/  F2FP.F16.F32.PACK_AB R176, R176, R55 ;  /* 0x00000037b0b0723e */ /* 0x000fe400000000ff */
[----:B------:R-:W-:Y:S01]  /*53d0*/  CS2R R54, SRZ ;  /* 0x0000000000367805 */ /* 0x000fe2000001ff00 */
[----:B----4-:R-:W-:Y:S01]  /*53e0*/  FADD.FTZ R2, R178, R7 ;  /* 0x00000007b2027221 */ /* 0x010fe20000010000 */
[----:B0-----:R-:W-:-:S03]  /*53f0*/  CS2R R24, SRZ ;  /* 0x0000000000187805 */ /* 0x001fc6000001ff00 */
[C---:B--2---:R-:W-:Y:S01]  /*5400*/  FADD.FTZ R7, R3.reuse, R2 ;  /* 0x0000000203077221 */ /* 0x044fe20000010000 */
[----:B------:R-:W-:Y:S01]  /*5410*/  F2FP.F16.F32.PACK_AB R178, R3, R178 ;  /* 0x000000b203b2723e */ /* 0x000fe200000000ff */
[----:B------:R-:W-:Y:S02]  /*5420*/  IMAD.MOV.U32 R3, RZ, RZ, 0x3f800000 ;  /* 0x3f800000ff037424 */ /* 0x000fe400078e00ff */
[----:B------:R-:W-:Y:S01]  /*5430*/  IMAD.MOV.U32 R2, RZ, RZ, 0x3f800000 ;  /* 0x3f800000ff027424 */ /* 0x000fe200078e00ff */
[----:B------:R-:W-:Y:S06]  /*5440*/  @!P3 BRA `(.L_x_5719) ;  /* 0x0000004000f4b947 */ /* 0x000fec0003800000 */
[----:B------:R-:W-:Y:S01]  /*5450*/  IMAD.MOV.U32 R8, RZ, RZ, R5 ;  /* 0x000000ffff087224 */ /* 0x000fe200078e0005 */
[----:B------:R-:W-:Y:S01]  /*5460*/  UMOV UR7, UR38 ;  /* 0x0000002600077c82 */ /* 0x000fe20008000000 */
[----:B------:R-:W-:Y:S01]  /*5470*/  IMAD.MOV.U32 R10, RZ, RZ, R4 ;  /* 0x000000ffff0a7224 */ /* 0x000fe200078e0004 */
[----:B------:R-:W-:Y:S01]  /*5480*/  UMOV UR5, UR36 ;  /* 0x0000002400057c82 */ /* 0x000fe20008000000 */
[----:B------:R-:W-:Y:S01]  /*5490*/  IMAD.MOV.U32 R3, RZ, RZ, 0x3f800000 ;  /* 0x3f800000ff037424 */ /* 0x000fe200078e00ff */
[----:B------:R-:W-:Y:S01]  /*54a0*/  ULDC UR61, c[0x0][0x288] ;  /* 0x0000a200003d7ab9 */ /* 0x000fe20000000800 */
[----:B------:R-:W-:-:S07]  /*54b0*/  IMAD.MOV.U32 R119, RZ, RZ, RZ ;  /* 0x000000ffff777224 */ /* 0x000fce00078e00ff */
.L_x_5728:
[----:B------:R-:W-:-:S04]  /*54c0*/  UIADD3 UR4, UR5, 0x1, URZ ;  /* 0x0000000105047890 */ /* 0x000fc8000fffe03f */
[----:B------:R-:W-:-:S04]  /*54d0*/  UISETP.NE.AND UP0, UPT, UR4, 0x2, UPT ;  /* 0x000000020400788c */ /* 0x000fc8000bf05270 */
[----:B------:R-:W-:Y:S02]  /*54e0*/  USEL UR38, URZ, 0x1, UP0 ;  /* 0x000000013f267887 */ /* 0x000fe40008000000 */
[----:B------:R-:W-:Y:S02]  /*54f0*/  USEL UR36, UR4, URZ, UP0 ;  /* 0x0000003f04247287 */ /* 0x000fe40008000000 */
[----:B------:R-:W-:Y:S01]  /*5500*/  ULOP3.LUT UR38, UR7, UR38, URZ, 0x3c, !UPT ;  /* 0x0000002607267292 */ /* 0x000fe2000f8e3c3f */
[----:B------:R-:W-:Y:S11]  /*5510*/  @!P0 BRA `(.L_x_5720) ;  /* 0x0000000000048947 */ /* 0x000ff60003800000 */
[----:B------:R-:W-:Y:S01]  /*5520*/  BPT.TRAP 0x1 ;  /* 0x000000040000795c */ /* 0x000fe20000300000 */
.L_x_5720:
[----:B------:R-:W-:Y:S01]  /*5530*/  ULEA UR6, UR36, UR37, 0x3 ;  /* 0x0000002524067291 */ /* 0x000fe2000f8e183f */
[----:B------:R-:W-:-:S05]  /*5540*/  IMAD.U32 R0, RZ, RZ, UR38 ;  /* 0x00000026ff007e24 */ /* 0x000fca000f8e00ff */
[----:B------:R-:W-:-:S04]  /*5550*/  SHF.L.U32 R0, R0, 0x1f, RZ ;  /* 0x0000001f00007819 */ /* 0x000fc800000006ff */
[----:B------:R0:W1:Y:S01]  /*5560*/  SYNCS.PHASECHK.TRANS64.TRYWAIT P3, [UR6+0x36830], R0 ;  /* 0x03683000ff0075a7 */ /* 0x0000620008060146 */
[----:B------:R-:W-:Y:S05]  /*5570*/  @!P0 BRA `(.L_x_5721) ;  /* 0x0000000000048947 */ /* 0x000fea0003800000 */
[----:B------:R-:W-:Y:S01]  /*5580*/  BPT.TRAP 0x1 ;  /* 0x000000040000795c */ /* 0x000fe20000300000 */
.L_x_5721:
[----:B-1----:R-:W-:Y:S05]  /*5590*/  @P3 BRA `(.L_x_5722) ;  /* 0x0000000000083947 */ /* 0x002fea0003800000 */
[----:B------:R-:W1:Y:S02]  /*55a0*/  SYNCS.PHASECHK.TRANS64.TRYWAIT P3, [UR6+0x36830], R0 ;  /* 0x03683000ff0075a7 */ /* 0x000e640008060146 */
[----:B-1----:R-:W-:Y:S05]  /*55b0*/  @!P3 BRA `(.L_x_5723) ;  /* 0x000001000048b947 */ /* 0x002fea0003800000 */
.L_x_5722:
[----:B------:R-:W-:Y:S01]  /*55c0*/  UIMAD UR4, UR36, 0xa80, UR60 ;  /* 0x00000a80240478a4 */ /* 0x000fe2000f8e023c */
[----:B------:R-:W-:Y:S01]  /*55d0*/  WARPGROUP.ARRIVE ;  /* 0x00000000000079c5 */ /* 0x000fe20000000000 */
        /* <DEDUP_REMOVED lines=8> */
[----:B------:R-:W-:Y:S01]  /*5660*/  HGMMA.64x16x16.F32 R168, gdesc[UR56], RZ, !UPT, gsb0 ;  /* 0x0020000038a879f0 */ /* 0x000fe2000c0008ff */
        /* <DEDUP_REMOVED lines=144> */
[----:B------:R-:W-:Y:S01]  /*5f70*/  UMOV UR11, 0x40000040 ;  /* 0x40000040000b7882 */ /* 0x000fe20000000000 */
        /* <DEDUP_REMOVED lines=435> */
.L_x_5724:
[----:B------:R-:W-:Y:S01]  /*7ab0*/  ULEA UR11, UR5, UR37, 0x3 ;  /* 0x00000025050b7291 */ /* 0x000fe2000f8e183f */
[----:B01----:R-:W-:-:S05]  /*7ac0*/  IMAD.U32 R0, RZ, RZ, UR7 ;  /* 0x00000007ff007e24 */ /* 0x003fca000f8e00ff */
[----:B------:R-:W-:-:S04]  /*7ad0*/  SHF.L.U32 R0, R0, 0x1f, RZ ;  /* 0x0000001f00007819 */ /* 0x000fc800000006ff */
[----:B------:R0:W1:Y:S01]  /*7ae0*/  SYNCS.PHASECHK.TRANS64.TRYWAIT P3, [UR11+0x36850], R0 ;  /* 0x03685000ff0075a7 */ /* 0x000062000806014b */
[----:B------:R-:W-:Y:S05]  /*7af0*/  @!P0 BRA `(.L_x_5725) ;  /* 0x0000000000048947 */ /* 0x000fea0003800000 */
[----:B------:R-:W-:Y:S01]  /*7b00*/  BPT.TRAP 0x1 ;  /* 0x000000040000795c */ /* 0x000fe20000300000 */
.L_x_5725:
[----:B-1----:R-:W-:Y:S05]  /*7b10*/  @P3 BRA `(.L_x_5726) ;  /* 0x0000000000083947 */ /* 0x002fea0003800000 */
[----:B------:R-:W1:Y:S02]  /*7b20*/  SYNCS.PHASECHK.TRANS64.TRYWAIT P3, [UR11+0x36850], R0 ;  /* 0x03685000ff0075a7 */ /* 0x000e64000806014b */
[----:B-1----:R-:W-:Y:S05]  /*7b30*/  @!P3 BRA `(.L_x_5727) ;  /* 0x000000dc0000b947 */ /* 0x002fea0003800000 */
.L_x_5726:
[----:B------:R-:W-:Y:S01]  /*7b40*/  UIADD3 UR4, UR37, 0x400, URZ ;  /* 0x0000040025047890 */ /* 0x000fe2000fffe03f */
[----:B------:R-:W-:Y:S01]  /*7b50*/  WARPGROUP.ARRIVE ;  /* 0x00000000000079c5 */ /* 0x000fe20000000000 */
[----:B------:R-:W-:Y:S01]  /*7b60*/  UMOV UR15, 0x40000040 ;  /* 0x40000040000f7882 */ /* 0x000fe20000000000 */
[----:B-1----:R-:W1:Y:S01]  /*7b70*/  @P2 LDC R3, c[0x0][0x44c] ;  /* 0x00011300ff032b82 */ /* 0x002e620000000800 */
[----:B------:R-:W-:Y:S01]  /*7b80*/  USHF.R.U32.HI UR4, URZ, 0x4, UR4 ;  /* 0x000000043f047899 */ /* 0x000fe20008011604 */
[----:B------:R-:W-:Y:S01]  /*7b90*/  IMAD.IADD R4, R22, 0x1, R17 ;  /* 0x0000000116047824 */ /* 0x000fe200078e0211 */
[----:B------:R-:W-:Y:S02]  /*7ba0*/  UMOV UR7, 0x40000040 ;  /* 0x4000004000077882 */ /* 0x000fe40000000000 */
[----:B------:R-:W-:-:S03]  /*7bb0*/  ULOP3.LUT UR4, UR4, 0x3fff, URZ, 0xc0, !UPT ;  /* 0x00003fff04047892 */ /* 0x000fc6000f8ec03f */
[----:B0-----:R-:W0:Y:S01]  /*7bc0*/  @P2 LDC R0, c[0x0][0x450] ;  /* 0x00011400ff002b82 */ /* 0x001e220000000800 */
[----:B------:R-:W-:-:S04]  /*7bd0*/  ULOP3.LUT UR4, UR4, 0x3800000, URZ, 0xfc, !UPT ;  /* 0x0380000004047892 */ /* 0x000fc8000f8efc3f */
[----:B------:R-:W-:-:S03]  /*7be0*/  UIMAD UR4, UR5, 0xa80, UR4 ;  /* 0x00000a80050478a4 */ /* 0x000fc6000f8e0204 */
[----:B------:R-:W2:Y:S01]  /*7bf0*/  LDC R5, c[0x0][0x2f0] ;  /* 0x0000bc00ff057b82 */ /* 0x000ea20000000800 */
[----:B------:R-:W-:Y:S01]  /*7c00*/  UIADD3 UR10, UR4, 0x80, URZ ;  /* 0x00000080040a7890 */ /* 0x000fe2000fffe03f */
[----:B------:R-:W-:Y:S02]  /*7c10*/  UMOV UR5, UR36 ;  /* 0x0000002400057c82 */ /* 0x000fe40008000000 */
[----:B------:R-:W-:Y:S02]  /*7c20*/  UMOV UR14, UR4 ;  /* 0x00000004000e7c82 */ /* 0x000fe40008000000 */
[----:B------:R-:W-:Y:S01]  /*7c30*/  HGMMA.64x192x16.F32 R24, R200, gdesc[UR12].tnspB, R24, gsb0 ;  /* 0x42e0000cc8187df0 */ /* 0x000fe20008000818 */
[----:B------:R-:W-:Y:S01]  /*7c40*/  UMOV UR15, 0x40000040 ;  /* 0x40000040000f7882 */ /* 0x000fe20000000000 */
[----:B------:R-:W-:Y:S01]  /*7c50*/  UMOV UR14, UR10 ;  /* 0x0000000a000e7c82 */ /* 0x000fe20008000000 */
[----:B------:R-:W-:Y:S01]  /*7c60*/  UIADD3 UR10, UR4, 0x100, URZ ;  /* 0x00000100040a7890 */ /* 0x000fe2000fffe03f */
[----:B-1----:R-:W-:-:S05]  /*7c70*/  @P2 IMAD.HI.U32 R3, R4, R3, RZ ;  /* 0x0000000304032227 */ /* 0x002fca00078e00ff */
[----:B0-----:R-:W-:Y:S01]  /*7c80*/  @P2 SHF.R.U32.HI R4, RZ, R0, R3 ;  /* 0x00000000ff042219 */ /* 0x001fe20000011603 */
[----:B------:R-:W-:-:S04]  /*7c90*/  IMAD.MOV.U32 R0, RZ, RZ, -0x70 ;  /* 0xffffff90ff007424 */ /* 0x000fc800078e00ff */
[----:B------:R-:W0:Y:S01]  /*7ca0*/  SHFL.IDX PT, R3, R4, 0x1, 0x1c1f ;  /* 0x003c1f0004037f89 */ /* 0x000e2200000e0000 */
[----:B------:R-:W-:-:S04]  /*7cb0*/  IMAD R0, R9, R0, 0x1 ;  /* 0x0000000109007424 */ /* 0x000fc800078e0200 */
[----:B------:R-:W-:-:S04]  /*7cc0*/  IMAD R0, R19, -0x2, R0 ;  /* 0xfffffffe13007824 */ /* 0x000fc800078e0200 */
[----:B--2---:R-:W-:-:S05]  /*7cd0*/  IMAD R2, R5, UR39, R0 ;  /* 0x0000002705027c24 */ /* 0x004fca000f8e0200 */
[----:B0-----:R-:W-:-:S04]  /*7ce0*/  IADD3 R0, R3, -UR61, R2 ;  /* 0x8000003d03007c10 */ /* 0x001fc8000fffe002 */
[C---:B------:R-:W-:Y:S02]  /*7cf0*/  ISETP.GT.AND P3, PT, R0.reuse, RZ, PT ;  /* 0x000000ff0000720c */ /* 0x040fe40003f64270 */
[----:B------:R-:W-:Y:S02]  /*7d00*/  ISETP.GT.AND P4, PT, R0, 0x1, PT ;  /* 0x000000010000780c */ /* 0x000fe40003f84270 */
[----:B------:R-:W-:Y:S02]  /*7d10*/  FSEL R219, R170, -INF , P3 ;  /* 0xff800000aadb7808 */ /* 0x000fe40001800000 */
[----:B------:R-:W-:Y:S02]  /*7d20*/  ISETP.GT.AND P3, PT, R0, 0x8, PT ;  /* 0x000000080000780c */ /* 0x000fe40003f64270 */
[----:B------:R-:W-:Y:S01]  /*7d30*/  FMNMX.FTZ R14, R219, R8, !PT ;  /* 0x00000008db0e7209 */ /* 0x000fe20007810000 */
[----:B------:R-:W-:Y:S02]  /*7d40*/  WARPGROUP.DEPBAR.LE gsb0, 0x0 ;  /* 0x00008000000079c5 */ /* 0x000fe40000010000 */
[----:B------:R-:W-:Y:S01]  /*7d50*/  WARPGROUP.ARRIVE ;  /* 0x00000000000079c5 */ /* 0x000fe20000000000 */
[----:B------:R-:W-:-:S02]  /*7d60*/  FSEL R201, R171, -INF , P4 ;  /* 0xff800000abc97808 */ /* 0x000fc40002000000 */
[----:B------:R-:W-:Y:S02]  /*7d70*/  ISETP.GT.AND P4, PT, R0, 0x9, PT ;  /* 0x000000090000780c */ /* 0x000fe40003f84270 */
[----:B------:R-:W-:Y:S01]  /*7d80*/  FSEL R203, R174, -INF , P3 ;  /* 0xff800000aecb7808 */ /* 0x000fe20001800000 */
[----:B------:R-:W-:Y:S01]  /*7d90*/  HGMMA.64x192x16.F32 R24, R196, gdesc[UR12].tnspB, R24, gsb0 ;  /* 0x42e0000cc4187df0 */ /* 0x000fe20008000818 */
[----:B------:R-:W-:Y:S01]  /*7da0*/  UMOV UR14, UR10 ;  /* 0x0000000a000e7c82 */ /* 0x000fe20008000000 */
[----:B------:R-:W-:Y:S01]  /*7db0*/  UMOV UR15, 0x40000040 ;  /* 0x40000040000f7882 */ /* 0x000fe20000000000 */
[----:B------:R-:W-:Y:S01]  /*7dc0*/  UIADD3 UR10, UR4, 0x180, URZ ;  /* 0x00000180040a7890 */ /* 0x000fe2000fffe03f */
[----:B------:R-:W-:Y:S02]  /*7dd0*/  FMNMX.FTZ R14, R201, R14, !PT ;  /* 0x0000000ec90e7209 */ /* 0x000fe40007810000 */
[----:B------:R-:W-:Y:S02]  /*7de0*/  ISETP.GT.AND P3, PT, R0, 0x10, PT ;  /* 0x000000100000780c */ /* 0x000fe40003f64270 */
[----:B------:R-:W-:-:S02]  /*7df0*/  FSEL R221, R175, -INF , P4 ;  /* 0xff800000afdd7808 */ /* 0x000fc40002000000 */
[----:B------:R-:W-:Y:S02]  /*7e00*/  FMNMX.FTZ R14, R203, R14, !PT ;  /* 0x0000000ecb0e7209 */ /* 0x000fe40007810000 */
[----:B------:R-:W-:Y:S02]  /*7e10*/  ISETP.GT.AND P4, PT, R0, 0x11, PT ;  /* 0x000000110000780c */ /* 0x000fe40003f84270 */
[----:B------:R-:W-:Y:S01]  /*7e20*/  FMNMX.FTZ R14, R221, R14, !PT ;  /* 0x0000000edd0e7209 */ /* 0x000fe20007810000 */
[----:B------:R-:W-:Y:S02]  /*7e30*/  WARPGROUP.DEPBAR.LE gsb0, 0x0 ;  /* 0x00008000000079c5 */ /* 0x000fe40000010000 */
[----:B------:R-:W-:Y:S01]  /*7e40*/  WARPGROUP.ARRIVE ;  /* 0x00000000000079c5 */ /* 0x000fe20000000000 */
[----:B------:R-:W-:Y:S02]  /*7e50*/  FSEL R199, R162, -INF , P3 ;  /* 0xff800000a2c77808 */ /* 0x000fe40001800000 */
[----:B------:R-:W-:-:S02]  /*7e60*/  ISETP.GT.AND P3, PT, R0, 0x18, PT ;  /* 0x000000180000780c */ /* 0x000fc40003f64270 */
[----:B------:R-:W-:Y:S01]  /*7e70*/  FSEL R197, R163, -INF , P4 ;  /* 0xff800000a3c57808 */ /* 0x000fe20002000000 */
[----:B------:R-:W-:Y:S01]  /*7e80*/  HGMMA.64x192x16.F32 R24, R192, gdesc[UR12].tnspB, R24, gsb0 ;  /* 0x42e0000cc0187df0 */ /* 0x000fe20008000818 */
[----:B------:R-:W-:Y:S01]  /*7e90*/  UMOV UR14, UR10 ;  /* 0x0000000a000e7c82 */ /* 0x000fe20008000000 */
[----:B------:R-:W-:Y:S01]  /*7ea0*/  UMOV UR15, 0x40000040 ;  /* 0x40000040000f7882 */ /* 0x000fe20000000000 */
[----:B------:R-:W-:Y:S01]  /*7eb0*/  FMNMX.FTZ R14, R199, R14, !PT ;  /* 0x0000000ec70e7209 */ /* 0x000fe20007810000 */
[----:B------:R-:W-:Y:S01]  /*7ec0*/  UIADD3 UR10, UR4, 0x200, URZ ;  /* 0x00000200040a7890 */ /* 0x000fe2000fffe03f */
[----:B------:R-:W-:Y:S02]  /*7ed0*/  ISETP.GT.AND P4, PT, R0, 0x19, PT ;  /* 0x000000190000780c */ /* 0x000fe40003f84270 */
[----:B------:R-:W-:Y:S01]  /*7ee0*/  FMNMX.FTZ R14, R197, R14, !PT ;  /* 0x0000000ec50e7209 */ /* 0x000fe20007810000 */
[----:B------:R-:W-:Y:S02]  /*7ef0*/  WARPGROUP.DEPBAR.LE gsb0, 0x0 ;  /* 0x00008000000079c5 */ /* 0x000fe40000010000 */
[----:B------:R-:W-:Y:S01]  /*7f00*/  WARPGROUP.ARRIVE ;  /* 0x00000000000079c5 */ /* 0x000fe20000000000 */
[----:B------:R-:W-:-:S02]  /*7f10*/  FSEL R195, R166, -INF , P3 ;  /* 0xff800000a6c37808 */ /* 0x000fc40001800000 */
[----:B------:R-:W-:Y:S02]  /*7f20*/  ISETP.GT.AND P3, PT, R0, 0x20, PT ;  /* 0x000000200000780c */ /* 0x000fe40003f64270 */
[----:B------:R-:W-:-:S05]  /*7f30*/  FSEL R193, R167, -INF , P4 ;  /* 0xff800000a7c17808 */ /* 0x000fca0002000000 */
[----:B------:R-:W-:Y:S01]  /*7f40*/  HGMMA.64x192x16.F32 R24, R188, gdesc[UR12].tnspB, R24, gsb0 ;  /* 0x42e0000cbc187df0 */ /* 0x000fe20008000818 */
[----:B------:R-:W-:Y:S01]  /*7f50*/  FMNMX.FTZ R14, R195, R14, !PT ;  /* 0x0000000ec30e7209 */ /* 0x000fe20007810000 */
[----:B------:R-:W-:Y:S01]  /*7f60*/  UMOV UR14, UR10 ;  /* 0x0000000a000e7c82 */ /* 0x000fe20008000000 */
[----:B------:R-:W-:Y:S01]  /*7f70*/  UMOV UR15, 0x40000040 ;  /* 0x40000040000f7882 */ /* 0x000fe20000000000 */
[----:B------:R-:W-:Y:S01]  /*7f80*/  ISETP.GT.AND P4, PT, R0, 0x21, PT ;  /* 0x000000210000780c */ /* 0x000fe20003f84270 */
[----:B------:R-:W-:Y:S01]  /*7f90*/  UIADD3 UR10, UR4, 0x280, URZ ;  /* 0x00000280040a7890 */ /* 0x000fe2000fffe03f */
[----:B------:R-:W-:Y:S01]  /*7fa0*/  FSEL R11, R154, -INF , P3 ;  /* 0xff8000009a0b7808 */ /* 0x000fe20001800000 */
[----:B------:R-:W-:Y:S01]  /*7fb0*/  UIADD3 UR4, UR4, 0x300, URZ ;  /* 0x0000030004047890 */ /* 0x000fe2000fffe03f */
        /* <DEDUP_REMOVED lines=53> */
[----:B------:R-:W-:Y:S01]  /*8310*/  FMNMX.FTZ R14, R123, R14, !PT ;  /* 0x0000000e7b0e7209 */ /* 0x000fe20007810000 */
[----:B------:R-:W0:Y:S01]  /*8320*/  LDC R0, c[0x0][0x988] ;  /* 0x00026200ff007b82 */ /* 0x000e220000000800 */
[----:B------:R-:W-:Y:S01]  /*8330*/  FSEL R127, R127, -INF , P4 ;  /* 0xff8000007f7f7808 */ /* 0x000fe20002000000 */
[----:B------:R-:W-:Y:S02]  /*8340*/  WARPGROUP.DEPBAR.LE gsb0, 0x0 ;  /* 0x00008000000079c5 */ /* 0x000fe40000010000 */
[----:B------:R-:W-:Y:S01]  /*8350*/  WARPGROUP.ARRIVE ;  /* 0x00000000000079c5 */ /* 0x000fe20000000000 */
[----:B------:R-:W-:Y:S01]  /*8360*/  FSEL R189, R126, -INF , P3 ;  /* 0xff8000007ebd7808 */ /* 0x000fe20001800000 */
[----:B------:R-:W1:Y:S03]  /*8370*/  SHFL.IDX PT, R191, R4, RZ, 0x1c1f ;  /* 0x001c1fff04bf7589 */ /* 0x000e6600000e0000 */
[----:B------:R-:W-:Y:S01]  /*8380*/  FMNMX.FTZ R14, R189, R14, !PT ;  /* 0x0000000ebd0e7209 */ /* 0x000fe20007810000 */
[----:B------:R-:W-:Y:S01]  /*8390*/  HGMMA.64x192x16.F32 R24, R184, gdesc[UR12].tnspB, R24, gsb0 ;  /* 0x42e0000cb8187df0 */ /* 0x000fe20008000818 */
[----:B------:R-:W-:Y:S01]  /*83a0*/  UMOV UR14, UR10 ;  /* 0x0000000a000e7c82 */ /* 0x000fe20008000000 */
[----:B------:R-:W-:Y:S01]  /*83b0*/  UMOV UR15, 0x40000040 ;  /* 0x40000040000f7882 */ /* 0x000fe20000000000 */
[----:B------:R-:W-:-:S05]  /*83c0*/  FMNMX.FTZ R14, R127, R14, !PT ;  /* 0x0000000e7f0e7209 */ /* 0x000fca0007810000 */
[----:B------:R-:W2:Y:S01]  /*83d0*/  SHFL.BFLY PT, R5, R14, 0x2, 0x1f ;  /* 0x0c401f000e057f89 */ /* 0x000ea200000e0000 */
[----:B-1----:R-:W-:-:S04]  /*83e0*/  IADD3 R2, R191, -UR61, R2 ;  /* 0x8000003dbf027c10 */ /* 0x002fc8000fffe002 */
[C---:B------:R-:W-:Y:S02]  /*83f0*/  ISETP.GT.AND P4, PT, R2.reuse, RZ, PT ;  /* 0x000000ff0200720c */ /* 0x040fe40003f84270 */
[----:B------:R-:W-:-:S04]  /*8400*/  ISETP.GT.AND P5, PT, R2, 0x1, PT ;  /* 0x000000010200780c */ /* 0x000fc80003fa4270 */
[----:B------:R-:W-:Y:S02]  /*8410*/  FSEL R169, R169, -INF , P5 ;  /* 0xff800000a9a97808 */ /* 0x000fe40002800000 */
[----:B--2---:R-:W-:Y:S02]  /*8420*/  FMNMX.FTZ R20, R14, R5, !PT ;  /* 0x000000050e147209 */ /* 0x004fe40007810000 */
[----:B------:R-:W-:-:S03]  /*8430*/  ISETP.GT.AND P5, PT, R2, 0x9, PT ;  /* 0x000000090200780c */ /* 0x000fc60003fa4270 */
[----:B------:R-:W1:Y:S01]  /*8440*/  SHFL.BFLY PT, R5, R20, 0x1, 0x1f ;  /* 0x0c201f0014057f89 */ /* 0x000e6200000e0000 */
[----:B------:R-:W-:Y:S02]  /*8450*/  FSEL R173, R173, -INF , P5 ;  /* 0xff800000adad7808 */ /* 0x000fe40002800000 */
[----:B------:R-:W-:-:S04]  /*8460*/  ISETP.GT.AND P5, PT, R2, 0x11, PT ;  /* 0x000000110200780c */ /* 0x000fc80003fa4270 */
        /* <DEDUP_REMOVED lines=8> */
[C---:B------:R-:W-:Y:S01]  /*84f0*/  FSETP.NEU.FTZ.AND P3, PT, R5.reuse, -INF , PT ;  /* 0xff8000000500780b */ /* 0x040fe20003f7d000 */
[----:B0-----:R-:W-:Y:S01]  /*8500*/  FMUL.FTZ R122, R5, R0 ;  /* 0x00000000057a7220 */ /* 0x001fe20000410000 */
[----:B------:R-:W-:-:S04]  /*8510*/  ISETP.GT.AND P5, PT, R2, 0x31, PT ;  /* 0x000000310200780c */ /* 0x000fc80003fa4270 */
[----:B------:R-:W-:Y:S02]  /*8520*/  FSEL R14, R122, RZ, P3 ;  /* 0x000000ff7a0e7208 */ /* 0x000fe40001800000 */
[----:B------:R-:W-:Y:S02]  /*8530*/  FSEL R145, R145, -INF , P5 ;  /* 0xff80000091917808 */ /* 0x000fe40002800000 */
[C---:B------:R-:W-:Y:S01]  /*8540*/  ISETP.GT.AND P5, PT, R2.reuse, 0x39, PT ;  /* 0x000000390200780c */ /* 0x040fe20003fa4270 */
[-CC-:B------:R-:W-:Y:S01]  /*8550*/  FFMA.FTZ R20, R219, R0.reuse, -R14.reuse ;  /* 0x00000000db147223 */ /* 0x180fe2000001080e */
[-CC-:B------:R-:W-:Y:S01]  /*8560*/  FFMA.FTZ R122, R221, R0.reuse, -R14.reuse ;  /* 0x00000000dd7a7223 */ /* 0x180fe2000001080e */
[-CC-:B------:R-:W-:Y:S01]  /*8570*/  FFMA.FTZ R130, R193, R0.reuse, -R14.reuse ;  /* 0x00000000c1827223 */ /* 0x180fe2000001080e */
[----:B------:R-:W-:Y:S01]  /*8580*/  FSEL R149, R149, -INF , P5 ;  /* 0xff80000095957808 */ /* 0x000fe20002800000 */
[-CC-:B------:R-:W-:Y:S01]  /*8590*/  FFMA.FTZ R193, R11, R0.reuse, -R14.reuse ;  /* 0x000000000bc17223 */ /* 0x180fe2000001080e */
        /* <DEDUP_REMOVED lines=13> */
[----:B------:R-:W-:Y:S01]  /*8670*/  MUFU.EX2 R20, R20 ;  /* 0x0000001400147308 */ /* 0x000fe20000000800 */
[-CC-:B------:R-:W-:Y:S01]  /*8680*/  FFMA.FTZ R203, R203, R0.reuse, -R14.reuse ;  /* 0x00000000cbcb7223 */ /* 0x180fe2000001080e */
[-CC-:B------:R-:W-:Y:S01]  /*8690*/  FFMA.FTZ R197, R197, R0.reuse, -R14.reuse ;  /* 0x00000000c5c57223 */ /* 0x180fe2000001080e */
[----:B------:R-:W-:Y:S01]  /*86a0*/  FSEL R129, R129, -INF , P5 ;  /* 0xff80000081817808 */ /* 0x000fe20002800000 */
[-CC-:B------:R-:W-:Y:S01]  /*86b0*/  FFMA.FTZ R142, R123, R0.reuse, -R14.reuse ;  /* 0x000000007b8e7223 */ /* 0x180fe2000001080e */
[C---:B------:R-:W-:Y:S01]  /*86c0*/  ISETP.GT.AND P5, PT, R2.reuse, 0x59, PT ;  /* 0x000000590200780c */ /* 0x040fe20003fa4270 */
[-CC-:B------:R-:W-:Y:S01]  /*86d0*/  FFMA.FTZ R13, R13, R0.reuse, -R14.reuse ;  /* 0x000000000d0d7223 */ /* 0x180fe2000001080e */
[-CC-:B------:R-:W-:Y:S01]  /*86e0*/  FFMA.FTZ R21, R21, R0.reuse, -R14.reuse ;  /* 0x0000000015157223 */ /* 0x180fe2000001080e */
[----:B------:R-:W-:Y:S01]  /*86f0*/  MUFU.EX2 R201, R201 ;  /* 0x000000c900c97308 */ /* 0x000fe20000000800 */
[----:B------:R-:W-:Y:S01]  /*8700*/  FSEL R133, R133, -INF , P5 ;  /* 0xff80000085857808 */ /* 0x000fe20002800000 */
[----:B------:R-:W-:Y:S01]  /*8710*/  FFMA.FTZ R123, R189, R0, -R14 ;  /* 0x00000000bd7b7223 */ /* 0x000fe2000001080e */
[----:B------:R-:W-:-:S04]  /*8720*/  ISETP.GT.AND P5, PT, R2, 0x61, PT ;  /* 0x000000610200780c */ /* 0x000fc80003fa4270 */
[----:B------:R-:W-:Y:S01]  /*8730*/  FSEL R233, R121, -INF , P5 ;  /* 0xff80000079e97808 */ /* 0x000fe20002800000 */
[-CC-:B------:R-:W-:Y:S01]  /*8740*/  FFMA.FTZ R121, R15, R0.reuse, -R14.reuse ;  /* 0x000000000f797223 */ /* 0x180fe2000001080e */
[----:B------:R-:W-:Y:S01]  /*8750*/  ISETP.GT.AND P5, PT, R2, 0x69, PT ;  /* 0x000000690200780c */ /* 0x000fe20003fa4270 */
[-CC-:B------:R-:W-:Y:S01]  /*8760*/  FFMA.FTZ R15, R139, R0.reuse, -R14.reuse ;  /* 0x000000008b0f7223 */ /* 0x180fe2000001080e */
[----:B------:R-:W-:Y:S02]  /*8770*/  MUFU.EX2 R203, R203 ;  /* 0x000000cb00cb7308 */ /* 0x000fe40000000800 */
[----:B------:R-:W-:Y:S01]  /*8780*/  FSEL R237, R125, -INF , P5 ;  /* 0xff8000007ded7808 */ /* 0x000fe20002800000 */
[----:B------:R-:W-:-:S05]  /*8790*/  FFMA.FTZ R125, R151, R0, -R14 ;  /* 0x00000000977d7223 */ /* 0x000fca000001080e */
        /* <DEDUP_REMOVED lines=12> */
[----:B------:R-:W-:Y:S01]  /*8860*/  FSEL R185, R168, -INF , P4 ;  /* 0xff800000a8b97808 */ /* 0x000fe20002000000 */
[----:B------:R-:W-:Y:S01]  /*8870*/  WARPGROUP.ARRIVE ;  /* 0x00000000000079c5 */ /* 0x000fe20000000000 */
[----:B------:R-:W-:-:S03]  /*8880*/  ISETP.GT.AND P4, PT, R2, 0x8, PT ;  /* 0x000000080200780c */ /* 0x000fc60003f84270 */
[----:B------:R-:W-:Y:S01]  /*8890*/  MUFU.EX2 R21, R21 ;  /* 0x0000001500157308 */ /* 0x000fe20000000800 */
[----:B------:R-:W-:Y:S02]  /*88a0*/  FMNMX.FTZ R4, R185, R10, !PT ;  /* 0x0000000ab9047209 */ /* 0x000fe40007810000 */
[----:B------:R-:W-:Y:S01]  /*88b0*/  FSEL R187, R172, -INF , P4 ;  /* 0xff800000acbb7808 */ /* 0x000fe20002000000 */
[----:B------:R-:W-:Y:S01]  /*88c0*/  HGMMA.64x192x16.F32 R24, R180, gdesc[UR12].tnspB, R24, gsb0 ;  /* 0x42e0000cb4187df0 */ /* 0x000fe20008000818 */
[----:B------:R-:W-:Y:S02]  /*88d0*/  FMNMX.FTZ R4, R169, R4, !PT ;  /* 0x00000004a9047209 */ /* 0x000fe40007810000 */
[----:B------:R-:W-:Y:S01]  /*88e0*/  ISETP.GT.AND P4, PT, R2, 0x10, PT ;  /* 0x000000100200780c */ /* 0x000fe20003f84270 */
[----:B------:R-:W-:Y:S01]  /*88f0*/  MUFU.EX2 R138, R138 ;  /* 0x0000008a008a7308 */ /* 0x000fe20000000800 */
[----:B------:R-:W-:Y:S02]  /*8900*/  FMNMX.FTZ R4, R187, R4, !PT ;  /* 0x00000004bb047209 */ /* 0x000fe40007810000 */
[----:B------:R-:W-:-:S02]  /*8910*/  FSEL R191, R160, -INF , P4 ;  /* 0xff800000a0bf7808 */ /* 0x000fc40002000000 */
[----:B------:R-:W-:Y:S02]  /*8920*/  FMNMX.FTZ R4, R173, R4, !PT ;  /* 0x00000004ad047209 */ /* 0x000fe40007810000 */
[----:B------:R-:W-:Y:S01]  /*8930*/  ISETP.GT.AND P4, PT, R2, 0x18, PT ;  /* 0x000000180200780c */ /* 0x000fe20003f84270 */
[----:B------:R-:W-:Y:S01]  /*8940*/  MUFU.EX2 R131, R131 ;  /* 0x0000008300837308 */ /* 0x000fe20000000800 */
[----:B------:R-:W-:Y:S02]  /*8950*/  FMNMX.FTZ R4, R191, R4, !PT ;  /* 0x00000004bf047209 */ /* 0x000fe40007810000 */
[----:B------:R-:W-:Y:S02]  /*8960*/  FSEL R219, R164, -INF , P4 ;  /* 0xff800000a4db7808 */ /* 0x000fe40002000000 */
[----:B------:R-:W-:Y:S02]  /*8970*/  FMNMX.FTZ R4, R161, R4, !PT ;  /* 0x00000004a1047209 */ /* 0x000fe40007810000 */
[----:B------:R-:W-:Y:S01]  /*8980*/  ISETP.GT.AND P4, PT, R2, 0x20, PT ;  /* 0x000000200200780c */ /* 0x000fe20003f84270 */
[----:B------:R-:W-:Y:S01]  /*8990*/  MUFU.EX2 R142, R142 ;  /* 0x0000008e008e7308 */ /* 0x000fe20000000800 */
[----:B------:R-:W-:-:S02]  /*89a0*/  FMNMX.FTZ R4, R219, R4, !PT ;  /* 0x00000004db047209 */ /* 0x000fc40007810000 */
[----:B------:R-:W-:Y:S02]  /*89b0*/  FSEL R221, R152, -INF , P4 ;  /* 0xff80000098dd7808 */ /* 0x000fe40002000000 */
[----:B------:R-:W-:Y:S02]  /*89c0*/  FMNMX.FTZ R4, R165, R4, !PT ;  /* 0x00000004a5047209 */ /* 0x000fe40007810000 */
[----:B------:R-:W-:Y:S01]  /*89d0*/  ISETP.GT.AND P4, PT, R2, 0x28, PT ;  /* 0x000000280200780c */ /* 0x000fe20003f84270 */
[----:B------:R-:W-:Y:S01]  /*89e0*/  MUFU.EX2 R123, R123 ;  /* 0x0000007b007b7308 */ /* 0x000fe20000000800 */
[----:B------:R-:W-:Y:S02]  /*89f0*/  FMNMX.FTZ R4, R221, R4, !PT ;  /* 0x00000004dd047209 */ /* 0x000fe40007810000 */
[----:B------:R-:W-:Y:S02]  /*8a00*/  FSEL R223, R156, -INF , P4 ;  /* 0xff8000009cdf7808 */ /* 0x000fe40002000000 */
[----:B------:R-:W-:-:S02]  /*8a10*/  FMNMX.FTZ R4, R153, R4, !PT ;  /* 0x0000000499047209 */ /* 0x000fc40007810000 */
[----:B------:R-:W-:Y:S02]  /*8a20*/  ISETP.GT.AND P4, PT, R2, 0x30, PT ;  /* 0x000000300200780c */ /* 0x000fe40003f84270 */
        /* <DEDUP_REMOVED lines=9> */
[----:B------:R-:W-:Y:S01]  /*8ac0*/  FSEL R229, R136, -INF , P4 ;  /* 0xff80000088e57808 */ /* 0x000fe20002000000 */
[----:B------:R-:W-:Y:S01]  /*8ad0*/  FFMA.FTZ R136, R147, R0, -R14 ;  /* 0x0000000093887223 */ /* 0x000fe2000001080e */
[----:B------:R-:W-:-:S02]  /*8ae0*/  FMNMX.FTZ R4, R149, R4, !PT ;  /* 0x0000000495047209 */ /* 0x000fc40007810000 */
[----:B------:R-:W-:Y:S02]  /*8af0*/  ISETP.GT.AND P4, PT, R2, 0x48, PT ;  /* 0x000000480200780c */ /* 0x000fe40003f84270 */
[----:B------:R-:W-:Y:S01]  /*8b00*/  FMNMX.FTZ R4, R229, R4, !PT ;  /* 0x00000004e5047209 */ /* 0x000fe20007810000 */
[----:B------:R-:W-:Y:S01]  /*8b10*/  MUFU.EX2 R136, R136 ;  /* 0x0000008800887308 */ /* 0x000fe20000000800 */
[----:B------:R-:W-:Y:S01]  /*8b20*/  FSEL R11, R140, -INF , P4 ;  /* 0xff8000008c0b7808 */ /* 0x000fe20002000000 */
[----:B------:R-:W-:Y:S01]  /*8b30*/  FFMA.FTZ R140, R175, R0, -R14 ;  /* 0x00000000af8c7223 */ /* 0x000fe2000001080e */
[----:B------:R-:W-:Y:S02]  /*8b40*/  FMNMX.FTZ R4, R137, R4, !PT ;  /* 0x0000000489047209 */ /* 0x000fe40007810000 */
[----:B------:R-:W-:Y:S02]  /*8b50*/  ISETP.GT.AND P4, PT, R2, 0x50, PT ;  /* 0x000000500200780c */ /* 0x000fe40003f84270 */
[----:B------:R-:W-:Y:S01]  /*8b60*/  FMNMX.FTZ R4, R11, R4, !PT ;  /* 0x000000040b047209 */ /* 0x000fe20007810000 */
[----:B------:R-:W-:Y:S01]  /*8b70*/  MUFU.EX2 R140, R140 ;  /* 0x0000008c008c7308 */ /* 0x000fe20000000800 */
[----:B------:R-:W-:-:S02]  /*8b80*/  FSEL R155, R128, -INF , P4 ;  /* 0xff800000809b7808 */ /* 0x000fc40002000000 */
[----:B------:R-:W-:Y:S02]  /*8b90*/  FMNMX.FTZ R4, R141, R4, !PT ;  /* 0x000000048d047209 */ /* 0x000fe40007810000 */
[----:B------:R-:W-:Y:S02]  /*8ba0*/  ISETP.GT.AND P4, PT, R2, 0x58, PT ;  /* 0x000000580200780c */ /* 0x000fe40003f84270 */
[----:B------:R-:W-:Y:S01]  /*8bb0*/  FMNMX.FTZ R4, R155, R4, !PT ;  /* 0x000000049b047209 */ /* 0x000fe20007810000 */
[----:B------:R0:W-:Y:S01]  /*8bc0*/  MUFU.EX2 R128, R134 ;  /* 0x0000008600807308 */ /* 0x0001e20000000800 */
[----:B------:R-:W-:Y:S01]  /*8bd0*/  FSEL R231, R132, -INF , P4 ;  /* 0xff80000084e77808 */ /* 0x000fe20002000000 */
[----:B------:R-:W-:Y:S01]  /*8be0*/  FFMA.FTZ R132, R167, R0, -R14 ;  /* 0x00000000a7847223 */ /* 0x000fe2000001080e */
[----:B------:R-:W-:Y:S02]  /*8bf0*/  FMNMX.FTZ R4, R129, R4, !PT ;  /* 0x0000000481047209 */ /* 0x000fe40007810000 */
[----:B------:R-:W-:-:S02]  /*8c00*/  ISETP.GT.AND P4, PT, R2, 0x60, PT ;  /* 0x000000600200780c */ /* 0x000fc40003f84270 */
[----:B------:R-:W-:Y:S01]  /*8c10*/  FMNMX.FTZ R4, R231, R4, !PT ;  /* 0x00000004e7047209 */ /* 0x000fe20007810000 */
[----:B------:R-:W1:Y:S01]  /*8c20*/  MUFU.EX2 R132, R132 ;  /* 0x0000008400847308 */ /* 0x000e620000000800 */
[----:B------:R-:W-:Y:S01]  /*8c30*/  FSEL R159, R120, -INF , P4 ;  /* 0xff800000789f7808 */ /* 0x000fe20002000000 */
[--C-:B0-----:R-:W-:Y:S01]  /*8c40*/  FFMA.FTZ R134, R143, R0, -R14.reuse ;  /* 0x000000008f867223 */ /* 0x101fe2000001080e */
[----:B------:R-:W-:Y:S02]  /*8c50*/  FMNMX.FTZ R4, R133, R4, !PT ;  /* 0x0000000485047209 */ /* 0x000fe40007810000 */
[----:B------:R-:W-:Y:S02]  /*8c60*/  ISETP.GT.AND P4, PT, R2, 0x68, PT ;  /* 0x000000680200780c */ /* 0x000fe40003f84270 */
[----:B------:R-:W-:Y:S01]  /*8c70*/  FMNMX.FTZ R4, R159, R4, !PT ;  /* 0x000000049f047209 */ /* 0x000fe20007810000 */
[----:B------:R0:W-:Y:S01]  /*8c80*/  MUFU.EX2 R120, R3 ;  /* 0x0000000300787308 */ /* 0x0001e20000000800 */
[----:B------:R-:W-:Y:S01]  /*8c90*/  FSEL R235, R124, -INF , P4 ;  /* 0xff8000007ceb7808 */ /* 0x000fe20002000000 */
[----:B------:R-:W-:Y:S01]  /*8ca0*/  FFMA.FTZ R124, R163, R0, -R14 ;  /* 0x00000000a37c7223 */ /* 0x000fe2000001080e */
[----:B------:R-:W-:-:S04]  /*8cb0*/  FMNMX.FTZ R4, R233, R4, !PT ;  /* 0x00000004e9047209 */ /* 0x000fc80007810000 */
[----:B------:R-:W-:Y:S01]  /*8cc0*/  FMNMX.FTZ R4, R235, R4, !PT ;  /* 0x00000004eb047209 */ /* 0x000fe20007810000 */
[----:B------:R-:W-:Y:S01]  /*8cd0*/  MUFU.EX2 R124, R124 ;  /* 0x0000007c007c7308 */ /* 0x000fe20000000800 */
[----:B-1----:R-:W-:Y:S02]  /*8ce0*/  F2FP.F16.F32.PACK_AB R189, R132, R13 ;  /* 0x0000000d84bd723e */ /* 0x002fe400000000ff */
[----:B------:R-:W-:-:S05]  /*8cf0*/  FMNMX.FTZ R4, R237, R4, !PT ;  /* 0x00000004ed047209 */ /* 0x000fca0007810000 */
[----:B0-----:R-:W0:Y:S01]  /*8d00*/  SHFL.BFLY PT, R3, R4, 0x2, 0x1f ;  /* 0x0c401f0004037f89 */ /* 0x001e2200000e0000 */
[----:B------:R-:W-:Y:S01]  /*8d10*/  MUFU.EX2 R134, R134 ;  /* 0x0000008600867308 */ /* 0x000fe20000000800 */
[----:B0-----:R-:W-:-:S05]  /*8d20*/  FMNMX.FTZ R3, R4, R3, !PT ;  /* 0x0000000304037209 */ /* 0x001fca0007810000 */
[----:B------:R-:W0:Y:S02]  /*8d30*/  SHFL.BFLY PT, R4, R3, 0x1, 0x1f ;  /* 0x0c201f0003047f89 */ /* 0x000e2400000e0000 */
[----:B0-----:R-:W-:Y:S02]  /*8d40*/  FMNMX.FTZ R4, R3, R4, !PT ;  /* 0x0000000403047209 */ /* 0x001fe40007810000 */
[----:B------:R-:W-:Y:S02]  /*8d50*/  FSEL R3, R5, RZ, P3 ;  /* 0x000000ff05037208 */ /* 0x000fe40001800000 */
[C---:B------:R-:W-:Y:S01]  /*8d60*/  FSETP.NEU.FTZ.AND P4, PT, R4.reuse, -INF , PT ;  /* 0xff8000000400780b */ /* 0x040fe20003f9d000 */
[----:B------:R-:W-:Y:S01]  /*8d70*/  FMUL.FTZ R144, R4, R0 ;  /* 0x0000000004907220 */ /* 0x000fe20000410000 */
[C---:B------:R-:W-:Y:S01]  /*8d80*/  ISETP.GT.AND P3, PT, R9.reuse, R12, PT ;  /* 0x0000000c0900720c */ /* 0x040fe20003f64270 */
[----:B------:R-:W-:-:S03]  /*8d90*/  VIADD R9, R9, 0xffffffff ;  /* 0xffffffff09097836 */ /* 0x000fc60000000000 */
[----:B------:R-:W-:-:S05]  /*8da0*/  FSEL R144, R144, RZ, P4 ;  /* 0x000000ff90907208 */ /* 0x000fca0002000000 */
[-CC-:B------:R-:W-:Y:S01]  /*8db0*/  FFMA.FTZ R151, R153, R0.reuse, -R144.reuse ;  /* 0x0000000099977223 */ /* 0x180fe20000010890 */
[-C--:B------:R-:W-:Y:S01]  /*8dc0*/  FFMA.FTZ R153, R157, R0.reuse, -R144 ;  /* 0x000000009d997223 */ /* 0x080fe20000010890 */
[----:B------:R-:W-:Y:S01]  /*8dd0*/  FADD.FTZ R157, -R3, R8 ;  /* 0x00000008039d7221 */ /* 0x000fe20000010100 */
[----:B------:R-:W-:Y:S01]  /*8de0*/  IMAD.U32 R8, RZ, RZ, UR6 ;  /* 0x00000006ff087e24 */ /* 0x000fe2000f8e00ff */
[----:B------:R-:W-:Y:S01]  /*8df0*/  UMOV UR6, UR4 ;  /* 0x0000000400067c82 */ /* 0x000fe20008000000 */
[----:B------:R-:W-:Y:S01]  /*8e00*/  FSEL R3, R4, RZ, P4 ;  /* 0x000000ff04037208 */ /* 0x000fe20002000000 */
[-C--:B------:R-:W-:Y:S01]  /*8e10*/  FMUL.FTZ R146, R157, R0.reuse ;  /* 0x000000009d927220 */ /* 0x080fe20000410000 */
[-CC-:B------:R-:W-:Y:S01]  /*8e20*/  FFMA.FTZ R135, R185, R0.reuse, -R144.reuse ;  /* 0x00000000b9877223 */ /* 0x180fe20000010890 */
[-CC-:B------:R-:W-:Y:S01]  /*8e30*/  FFMA.FTZ R200, R169, R0.reuse, -R144.reuse ;  /* 0x00000000a9c87223 */ /* 0x180fe20000010890 */
[-C--:B------:R-:W-:Y:S01]  /*8e40*/  FFMA.FTZ R202, R187, R0.reuse, -R144 ;  /* 0x00000000bbca7223 */ /* 0x080fe20000010890 */
[----:B------:R-:W-:Y:S01]  /*8e50*/  FADD.FTZ R157, -R3, R10 ;  /* 0x0000000a039d7221 */ /* 0x000fe20000010100 */
[----:B------:R-:W-:Y:S01]  /*8e60*/  @!P1 VIADD R8, R8, 0x36840 ;  /* 0x0003684008089836 */ /* 0x000fe20000000000 */
[----:B------:R-:W0:Y:S01]  /*8e70*/  MUFU.EX2 R3, R146 ;  /* 0x0000009200037308 */ /* 0x000e220000000800 */
[-CC-:B------:R-:W-:Y:S01]  /*8e80*/  FFMA.FTZ R139, R173, R0.reuse, -R144.reuse ;  /* 0x00000000ad8b7223 */ /* 0x180fe20000010890 */
[-C--:B------:R-:W-:Y:S01]  /*8e90*/  FMUL.FTZ R157, R157, R0.reuse ;  /* 0x000000009d9d7220 */ /* 0x080fe20000410000 */
[----:B------:R-:W-:Y:S01]  /*8ea0*/  FFMA.FTZ R196, R191, R0, -R144 ;  /* 0x00000000bfc47223 */ /* 0x000fe20000010890 */
[----:B------:R-:W-:Y:S01]  /*8eb0*/  @!P1 PRMT R8, RZ, 0x654, R8 ;  /* 0x00000654ff089816 */ /* 0x000fe20000000008 */
[----:B------:R-:W-:-:S02]  /*8ec0*/  IMAD.U32 R10, RZ, RZ, UR11 ;  /* 0x0000000bff0a7e24 */ /* 0x000fc4000f8e00ff */
        /* <DEDUP_REMOVED lines=9> */
[----:B------:R-:W-:Y:S01]  /*8f60*/  FFMA.FTZ R190, R227, R0, -R144 ;  /* 0x00000000e3be7223 */ /* 0x000fe20000010890 */
[----:B------:R-:W-:-:S02]  /*8f70*/  WARPGROUP.DEPBAR.LE gsb0, 0x0 ;  /* 0x00008000000079c5 */ /* 0x000fc40000010000 */
[----:B------:R-:W-:Y:S01]  /*8f80*/  WARPGROUP.ARRIVE ;  /* 0x00000000000079c5 */ /* 0x000fe20000000000 */
[----:B------:R-:W1:Y:S01]  /*8f90*/  MUFU.EX2 R2, R157 ;  /* 0x0000009d00027308 */ /* 0x000e620000000800 */
[----:B0-----:R-:W-:Y:S01]  /*8fa0*/  FFMA.FTZ R6, R3, R6, R20 ;  /* 0x0000000603067223 */ /* 0x001fe20000010014 */
[-CC-:B------:R-:W-:Y:S01]  /*8fb0*/  FFMA.FTZ R183, R171, R0.reuse, -R14.reuse ;  /* 0x00000000abb77223 */ /* 0x180fe2000001080e */
[-C--:B------:R-:W-:Y:S01]  /*8fc0*/  FFMA.FTZ R14, R127, R0.reuse, -R14 ;  /* 0x000000007f0e7223 */ /* 0x080fe2000001080e */
[-C--:B------:R-:W-:Y:S01]  /*8fd0*/  FFMA.FTZ R149, R149, R0.reuse, -R144 ;  /* 0x0000000095957223 */ /* 0x080fe20000010890 */
[----:B------:R-:W-:Y:S01]  /*8fe0*/  HGMMA.64x192x16.F32 R24, R176, gdesc[UR4].tnspB, R24, gsb0 ;  /* 0x42e00004b0187df0 */ /* 0x000fe20008000818 */
        /* <DEDUP_REMOVED lines=8> */
[-CC-:B------:R-:W-:Y:S01]  /*9070*/  FFMA.FTZ R159, R159, R0.reuse, -R144.reuse ;  /* 0x000000009f9f7223 */ /* 0x180fe20000010890 */
[-CC-:B------:R-:W-:Y:S01]  /*9080*/  FFMA.FTZ R233, R233, R0.reuse, -R144.reuse ;  /* 0x00000000e9e97223 */ /* 0x180fe20000010890 */
[----:B------:R-:W-:Y:S01]  /*9090*/  MUFU.EX2 R202, R202 ;  /* 0x000000ca00ca7308 */ /* 0x000fe20000000800 */
[----:B-1----:R-:W-:Y:S01]  /*90a0*/  FFMA.FTZ R157, R2, R7, R135 ;  /* 0x00000007029d7223 */ /* 0x002fe20000010087 */
[-CC-:B------:R-:W-:Y:S01]  /*90b0*/  FFMA.FTZ R7, R137, R0.reuse, -R144.reuse ;  /* 0x0000000089077223 */ /* 0x180fe20000010890 */
[----:B------:R-:W-:Y:S01]  /*90c0*/  FADD.FTZ R137, R122, R11 ;  /* 0x0000000b7a897221 */ /* 0x000fe20000010000 */
[-CC-:B------:R-:W-:Y:S01]  /*90d0*/  FFMA.FTZ R11, R141, R0.reuse, -R144.reuse ;  /* 0x000000008d0b7223 */ /* 0x180fe20000010890 */
[-CC-:B------:R-:W-:Y:S01]  /*90e0*/  FFMA.FTZ R235, R235, R0.reuse, -R144.reuse ;  /* 0x00000000ebeb7223 */ /* 0x180fe20000010890 */
[----:B------:R-:W-:Y:S01]  /*90f0*/  FFMA.FTZ R144, R237, R0, -R144 ;  /* 0x00000000ed907223 */ /* 0x000fe20000010890 */
[----:B------:R-:W-:Y:S01]  /*9100*/  UMOV UR7, UR38 ;  /* 0x0000002600077c82 */ /* 0x000fe20008000000 */
[----:B------:R-:W-:Y:S01]  /*9110*/  MUFU.EX2 R139, R139 ;  /* 0x0000008b008b7308 */ /* 0x000fe20000000800 */
[----:B0-----:R-:W-:Y:S01]  /*9120*/  FADD.FTZ R157, R200, R157 ;  /* 0x0000009dc89d7221 */ /* 0x001fe20000010000 */
[----:B------:R-:W-:-:S02]  /*9130*/  F2FP.F16.F32.PACK_AB R201, R201, R20 ;  /* 0x00000014c9c9723e */ /* 0x000fc400000000ff */
[----:B------:R-:W-:Y:S02]  /*9140*/  F2FP.F16.F32.PACK_AB R203, R122, R203 ;  /* 0x000000cb7acb723e */ /* 0x000fe400000000ff */
[----:B------:R-:W-:Y:S02]  /*9150*/  F2FP.F16.F32.PACK_AB R200, R200, R135 ;  /* 0x00000087c8c8723e */ /* 0x000fe400000000ff */
[----:B------:R-:W-:Y:S01]  /*9160*/  MUFU.EX2 R196, R196 ;  /* 0x000000c400c47308 */ /* 0x000fe20000000800 */
[----:B------:R-:W-:Y:S02]  /*9170*/  F2FP.F16.F32.PACK_AB R191, R125, R124 ;  /* 0x0000007c7dbf723e */ /* 0x000fe400000000ff */
[----:B------:R-:W-:Y:S02]  /*9180*/  F2FP.F16.F32.PACK_AB R185, R136, R121 ;  /* 0x0000007988b9723e */ /* 0x000fe400000000ff */
[----:B------:R-:W-:Y:S02]  /*9190*/  F2FP.F16.F32.PACK_AB R187, R134, R15 ;  /* 0x0000000f86bb723e */ /* 0x000fe400000000ff */
[----:B------:R-:W-:Y:S01]  /*91a0*/  F2FP.F16.F32.PACK_AB R181, R138, R21 ;  /* 0x000000158ab5723e */ /* 0x000fe200000000ff */
        /* <DEDUP_REMOVED lines=23> */
[----:B------:R1:W-:Y:S01]  /*9320*/  @!P1 SYNCS.ARRIVE.TRANS64.RED.A1T0 RZ, [R8+URZ], RZ ;  /* 0x000000ff08ff99a7 */ /* 0x0003e2000810043f */
[----:B------:R-:W-:-:S04]  /*9330*/  F2FP.F16.F32.PACK_AB R177, R142, R131 ;  /* 0x000000838eb1723e */ /* 0x000fc800000000ff */
[----:B------:R-:W-:Y:S01]  /*9340*/  MUFU.EX2 R176, R159 ;  /* 0x0000009f00b07308 */ /* 0x000fe20000000800 */
[----:B-1----:R-:W-:-:S07]  /*9350*/  @!P1 VIADD R8, R10, 0x36860 ;  /* 0x000368600a089836 */ /* 0x002fce0000000000 */
[----:B------:R1:W2:Y:S01]  /*9360*/  MUFU.EX2 R10, R129 ;  /* 0x00000081000a7308 */ /* 0x0002a20000000800 */
[----:B0-----:R-:W-:Y:S02]  /*9370*/  F2FP.F16.F32.PACK_AB R179, R14, R123 ;  /* 0x0000007b0eb3723e */ /* 0x001fe400000000ff */
[----:B------:R-:W-:-:S04]  /*9380*/  @!P1 PRMT R8, RZ, 0x654, R8 ;  /* 0x00000654ff089816 */ /* 0x000fc80000000008 */
[----:B------:R0:W-:Y:S01]  /*9390*/  @!P1 SYNCS.ARRIVE.TRANS64.RED.A1T0 RZ, [R8+URZ], RZ ;  /* 0x000000ff08ff99a7 */ /* 0x0001e2000810043f */
[----:B------:R-:W3:Y:S01]  /*93a0*/  MUFU.EX2 R178, R235 ;  /* 0x000000eb00b27308 */ /* 0x000ee20000000800 */
[----:B0-----:R-:W-:Y:S01]  /*93b0*/  FADD.FTZ R8, R202, R157 ;  /* 0x0000009dca087221 */ /* 0x001fe20000010000 */
[----:B------:R-:W-:-:S03]  /*93c0*/  F2FP.F16.F32.PACK_AB R202, R139, R202 ;  /* 0x000000ca8bca723e */ /* 0x000fc600000000ff */
[----:B------:R-:W-:Y:S01]  /*93d0*/  FADD.FTZ R127, R139, R8 ;  /* 0x000000088b7f7221 */ /* 0x000fe20000010000 */
[----:B------:R-:W-:-:S03]  /*93e0*/  FADD.FTZ R8, R126, R137 ;  /* 0x000000897e087221 */ /* 0x000fc60000010000 */
[----:B------:R-:W-:Y:S01]  /*93f0*/  FADD.FTZ R6, R196, R127 ;  /* 0x0000007fc4067221 */ /* 0x000fe20000010000 */
[C---:B------:R-:W-:Y:S01]  /*9400*/  FADD.FTZ R8, R197.reuse, R8 ;  /* 0x00000008c5087221 */ /* 0x040fe20000010000 */
[----:B------:R-:W-:Y:S02]  /*9410*/  F2FP.F16.F32.PACK_AB R197, R197, R126 ;  /* 0x0000007ec5c5723e */ /* 0x000fe400000000ff */
[C---:B------:R-:W-:Y:S01]  /*9420*/  FADD.FTZ R127, R143.reuse, R6 ;  /* 0x000000068f7f7221 */ /* 0x040fe20000010000 */
[----:B------:R-:W-:-:S03]  /*9430*/  F2FP.F16.F32.PACK_AB R196, R143, R196 ;  /* 0x000000c48fc4723e */ /* 0x000fc600000000ff */
        /* <DEDUP_REMOVED lines=20> */
[C---:B------:R-:W-:Y:S02]  /*9580*/  F2FP.F16.F32.PACK_AB R188, R145.reuse, R188 ;  /* 0x000000bc91bc723e */ /* 0x040fe400000000ff */
[----:B-1----:R-:W-:Y:S01]  /*9590*/  FADD.FTZ R129, R145, R8 ;  /* 0x0000000891817221 */ /* 0x002fe20000010000 */
[----:B------:R-:W-:-:S03]  /*95a0*/  FADD.FTZ R127, R132, R127 ;  /* 0x0000007f847f7221 */ /* 0x000fc60000010000 */
[----:B------:R-:W-:Y:S01]  /*95b0*/  FADD.FTZ R6, R190, R129 ;  /* 0x00000081be067221 */ /* 0x000fe20000010000 */
[----:B------:R-:W-:Y:S01]  /*95c0*/  FADD.FTZ R8, R124, R127 ;  /* 0x0000007f7c087221 */ /* 0x000fe20000010000 */
[C---:B------:R-:W-:Y:S02]  /*95d0*/  F2FP.F16.F32.PACK_AB R190, R149.reuse, R190 ;  /* 0x000000be95be723e */ /* 0x040fe400000000ff */
[----:B------:R-:W-:Y:S01]  /*95e0*/  FADD.FTZ R127, R149, R6 ;  /* 0x00000006957f7221 */ /* 0x000fe20000010000 */
        /* <DEDUP_REMOVED lines=10> */
[----:B------:R-:W-:Y:S01]  /*9690*/  FADD.FTZ R6, R134, R13 ;  /* 0x0000000d86067221 */ /* 0x000fe20000010000 */
[----:B------:R-:W-:Y:S02]  /*96a0*/  IMAD.MOV.U32 R8, RZ, RZ, R5 ;  /* 0x000000ffff087224 */ /* 0x000fe400078e0005 */
[----:B------:R-:W-:Y:S01]  /*96b0*/  FADD.FTZ R127, R180, R127 ;  /* 0x0000007fb47f7221 */ /* 0x000fe20000010000 */
[----:B------:R-:W-:Y:S01]  /*96c0*/  FADD.FTZ R7, R21, R6 ;  /* 0x0000000615077221 */ /* 0x000fe20000010000 */
[----:B--2---:R-:W-:-:S02]  /*96d0*/  F2FP.F16.F32.PACK_AB R180, R10, R180 ;  /* 0x000000b40ab4723e */ /* 0x004fc400000000ff */
[----:B------:R-:W-:Y:S01]  /*96e0*/  FADD.FTZ R127, R10, R127 ;  /* 0x0000007f0a7f7221 */ /* 0x000fe20000010000 */
[----:B------:R-:W-:Y:S01]  /*96f0*/  FADD.FTZ R6, R138, R7 ;  /* 0x000000078a067221 */ /* 0x000fe20000010000 */
[----:B------:R-:W-:Y:S02]  /*9700*/  IMAD.MOV.U32 R10, RZ, RZ, R4 ;  /* 0x000000ffff0a7224 */ /* 0x000fe400078e0004 */
        /* <DEDUP_REMOVED lines=9> */
[----:B------:R-:W-:Y:S01]  /*97a0*/  FADD.FTZ R127, R233, R127 ;  /* 0x0000007fe97f7221 */ /* 0x000fe20000010000 */
[----:B------:R-:W-:-:S03]  /*97b0*/  FADD.FTZ R6, R142, R7 ;  /* 0x000000078e067221 */ /* 0x000fc60000010000 */
[----:B---3--:R-:W-:Y:S01]  /*97c0*/  FADD.FTZ R127, R178, R127 ;  /* 0x0000007fb27f7221 */ /* 0x008fe20000010000 */
[----:B------:R-:W-:Y:S01]  /*97d0*/  FADD.FTZ R6, R123, R6 ;  /* 0x000000067b067221 */ /* 0x000fe20000010000 */
[C---:B------:R-:W-:Y:S02]  /*97e0*/  F2FP.F16.F32.PACK_AB R178, R144.reuse, R178 ;  /* 0x000000b290b2723e */ /* 0x040fe400000000ff */
[----:B------:R-:W-:Y:S01]  /*97f0*/  FADD.FTZ R7, R144, R127 ;  /* 0x0000007f90077221 */ /* 0x000fe20000010000 */
[----:B------:R-:W-:Y:S01]  /*9800*/  FADD.FTZ R6, R14, R6 ;  /* 0x000000060e067221 */ /* 0x000fe20000010000 */
[----:B------:R-:W-:Y:S06]  /*9810*/  @P3 BRA `(.L_x_5728) ;  /* 0xffffffbc00283947 */ /* 0x000fec000383ffff */
.L_x_5719:
[----:B------:R-:W-:-:S13]  /*9820*/  ISETP.GE.AND P2, PT, R9, RZ, PT ;  /* 0x000000ff0900720c */ /* 0x000fda0003f46270 */
[----:B------:R-:W-:Y:S05]  /*9830*/  @!P2 BRA `(.L_x_5729) ;  /* 0x0000003800e0a947 */ /* 0x000fea0003800000 */
[----:B------:R-:W-:Y:S01]  /*9840*/  IMAD.MOV.U32 R8, RZ, RZ, R5 ;  /* 0x000000ffff087224 */ /* 0x000fe200078e0005 */
[----:B------:R-:W-:Y:S01]  /*9850*/  UMOV UR6, UR38 ;  /* 0x0000002600067c82 */ /* 0x000fe20008000000 */
[----:B------:R-:W-:Y:S01]  /*9860*/  IMAD.MOV.U32 R11, RZ, RZ, R4 ;  /* 0x000000ffff0b7224 */ /* 0x000fe200078e0004 */
[----:B------:R-:W-:-:S06]  /*9870*/  UMOV UR5, UR36 ;  /* 0x0000002400057c82 */ /* 0x000fcc0008000000 */
.L_x_5738:
        /* <DEDUP_REMOVED lines=8> */
.L_x_5730:
[----:B------:R-:W-:Y:S01]  /*9900*/  ULEA UR4, UR36, UR37, 0x3 ;  /* 0x0000002524047291 */ /* 0x000fe2000f8e183f */
[----:B------:R-:W-:-:S05]  /*9910*/  IMAD.U32 R0, RZ, RZ, UR38 ;  /* 0x00000026ff007e24 */ /* 0x000fca000f8e00ff */
[----:B------:R-:W-:-:S04]  /*9920*/  SHF.L.U32 R0, R0, 0x1f, RZ ;  /* 0x0000001f00007819 */ /* 0x000fc800000006ff */
[----:B------:R0:W1:Y:S01]  /*9930*/  SYNCS.PHASECHK.TRANS64.TRYWAIT P2, [UR4+0x36830], R0 ;  /* 0x03683000ff0075a7 */ /* 0x0000620008040144 */
[----:B------:R-:W-:Y:S05]  /*9940*/  @!P0 BRA `(.L_x_5731) ;  /* 0x0000000000048947 */ /* 0x000fea0003800000 */
[----:B------:R-:W-:Y:S01]  /*9950*/  BPT.TRAP 0x1 ;  /* 0x000000040000795c */ /* 0x000fe20000300000 */
.L_x_5731:
[----:B-1----:R-:W-:Y:S05]  /*9960*/  @P2 BRA `(.L_x_5732) ;  /* 0x0000000000082947 */ /* 0x002fea0003800000 */
[----:B------:R-:W1:Y:S02]  /*9970*/  SYNCS.PHASECHK.TRANS64.TRYWAIT P2, [UR4+0x36830], R0 ;  /* 0x03683000ff0075a7 */ /* 0x000e640008040144 */
[----:B-1----:R-:W-:Y:S05]  /*9980*/  @!P2 BRA `(.L_x_5733) ;  /* 0x000000bc0084a947 */ /* 0x002fea0003800000 */
.L_x_5732:
        /* <DEDUP_REMOVED lines=591> */
.L_x_5734:
[----:B------:R-:W-:Y:S01]  /*be80*/  ULEA UR10, UR5, UR37, 0x3 ;  /* 0x00000025050a7291 */ /* 0x000fe2000f8e183f */
[----:B01----:R-:W-:-:S05]  /*be90*/  IMAD.U32 R0, RZ, RZ, UR6 ;  /* 0x00000006ff007e24 */ /* 0x003fca000f8e00ff */
[----:B------:R-:W-:-:S04]  /*bea0*/  SHF.L.U32 R0, R0, 0x1f, RZ ;  /* 0x0000001f00007819 */ /* 0x000fc800000006ff */
[----:B------:R0:W1:Y:S01]  /*beb0*/  SYNCS.PHASECHK.TRANS64.TRYWAIT P2, [UR10+0x36850], R0 ;  /* 0x03685000ff0075a7 */ /* 0x000062000804014a */
[----:B------:R-:W-:Y:S05]  /*bec0*/  @!P0 BRA `(.L_x_5735) ;  /* 0x0000000000048947 */ /* 0x000fea0003800000 */
[----:B------:R-:W-:Y:S01]  /*bed0*/  BPT.TRAP 0x1 ;  /* 0x000000040000795c */ /* 0x000fe20000300000 */
.L_x_5735:
[----:B-1----:R-:W-:Y:S05]  /*bee0*/  @P2 BRA `(.L_x_5736) ;  /* 0x0000000000082947 */ /* 0x002fea0003800000 */
[----:B------:R-:W1:Y:S02]  /*bef0*/  SYNCS.PHASECHK.TRANS64.TRYWAIT P2, [UR10+0x36850], R0 ;  /* 0x03685000ff0075a7 */ /* 0x000e64000804014a */
[----:B-1----:R-:W-:Y:S05]  /*bf00*/  @!P2 BRA `(.L_x_5737) ;  /* 0x00000098003ca947 */ /* 0x002fea0003800000 */
.L_x_5736:
[----:B------:R-:W-:Y:S01]  /*bf10*/  UIADD3 UR4, UR37, 0x400, URZ ;  /* 0x0000040025047890 */ /* 0x000fe2000fffe03f */
[----:B------:R-:W-:Y:S01]  /*bf20*/  WARPGROUP.ARRIVE ;  /* 0x00000000000079c5 */ /* 0x000fe20000000000 */
[----:B------:R-:W-:Y:S01]  /*bf30*/  UMOV UR15, 0x40000040 ;  /* 0x40000040000f7882 */ /* 0x000fe20000000000 */
[----:B01----:R-:W-:Y:S01]  /*bf40*/  FMNMX.FTZ R0, R168, R11, !PT ;  /* 0x0000000ba8007209 */ /* 0x003fe20007810000 */
[----:B------:R-:W-:Y:S01]  /*bf50*/  USHF.R.U32.HI UR4, URZ, 0x4, UR4 ;  /* 0x000000043f047899 */ /* 0x000fe20008011604 */
[C---:B------:R-:W-:Y:S01]  /*bf60*/  ISETP.GT.AND P2, PT, R9.reuse, RZ, PT ;  /* 0x000000ff0900720c */ /* 0x040fe20003f44270 */
[----:B------:R-:W-:Y:S01]  /*bf70*/  VIADD R9, R9, 0xffffffff ;  /* 0xffffffff09097836 */ /* 0x000fe20000000000 */
[----:B------:R-:W-:Y:S01]  /*bf80*/  FMNMX.FTZ R3, R169, R0, !PT ;  /* 0x00000000a9037209 */ /* 0x000fe20007810000 */
[----:B------:R-:W-:-:S03]  /*bf90*/  ULOP3.LUT UR4, UR4, 0x3fff, URZ, 0xc0, !UPT ;  /* 0x00003fff04047892 */ /* 0x000fc6000f8ec03f */
[----:B------:R-:W-:Y:S01]  /*bfa0*/  FMNMX.FTZ R0, R172, R3, !PT ;  /* 0x00000003ac007209 */ /* 0x000fe20007810000 */
[----:B------:R-:W-:-:S03]  /*bfb0*/  ULOP3.LUT UR4, UR4, 0x3800000, URZ, 0xfc, !UPT ;  /* 0x0380000004047892 */ /* 0x000fc6000f8efc3f */
[----:B------:R-:W-:Y:S01]  /*bfc0*/  FMNMX.FTZ R3, R173, R0, !PT ;  /* 0x00000000ad037209 */ /* 0x000fe20007810000 */
[----:B------:R-:W-:-:S03]  /*bfd0*/  UIMAD UR4, UR5, 0xa80, UR4 ;  /* 0x00000a80050478a4 */ /* 0x000fc6000f8e0204 */
[----:B------:R-:W-:Y:S01]  /*bfe0*/  FMNMX.FTZ R0, R160, R3, !PT ;  /* 0x00000003a0007209 */ /* 0x000fe20007810000 */
[----:B------:R-:W-:Y:S01]  /*bff0*/  UIADD3 UR6, UR4, 0x80, URZ ;  /* 0x0000008004067890 */ /* 0x000fe2000fffe03f */
[----:B------:R-:W-:Y:S02]  /*c000*/  UMOV UR5, UR36 ;  /* 0x0000002400057c82 */ /* 0x000fe40008000000 */
[----:B------:R-:W-:Y:S01]  /*c010*/  UMOV UR14, UR4 ;  /* 0x00000004000e7c82 */ /* 0x000fe20008000000 */
[----:B------:R-:W-:Y:S01]  /*c020*/  FMNMX.FTZ R3, R161, R0, !PT ;  /* 0x00000000a1037209 */ /* 0x000fe20007810000 */
[----:B------:R-:W-:Y:S01]  /*c030*/  HGMMA.64x192x16.F32 R24, R200, gdesc[UR12].tnspB, R24, gsb0 ;  /* 0x42e0000cc8187df0 */ /* 0x000fe20008000818 */
[----:B------:R-:W-:Y:S01]  /*c040*/  UMOV UR15, 0x40000040 ;  /* 0x40000040000f7882 */ /* 0x000fe20000000000 */
[----:B------:R-:W-:Y:S01]  /*c050*/  UMOV UR14, UR6 ;  /* 0x00000006000e7c82 */ /* 0x000fe20008000000 */
[----:B------:R-:W-:Y:S01]  /*c060*/  UIADD3 UR6, UR4, 0x100, URZ ;  /* 0x0000010004067890 */ /* 0x000fe2000fffe03f */
        /* <DEDUP_REMOVED lines=23> */
[----:B0-----:R-:W-:Y:S02]  /*c1e0*/  FMNMX.FTZ R10, R5, R0, !PT ;  /* 0x00000000050a7209 */ /* 0x001fe40007810000 */
[----:B------:R-:W0:Y:S03]  /*c1f0*/  LDC R0, c[0x0][0x988] ;  /* 0x00026200ff007b82 */ /* 0x000e260000000800 */
[----:B------:R-:W1:Y:S02]  /*c200*/  SHFL.BFLY PT, R3, R10, 0x1, 0x1f ;  /* 0x0c201f000a037f89 */ /* 0x000e6400000e0000 */
[----:B-1----:R-:W-:Y:S02]  /*c210*/  FMNMX.FTZ R4, R10, R3, !PT ;  /* 0x000000030a047209 */ /* 0x002fe40007810000 */
[----:B------:R-:W-:-:S03]  /*c220*/  FMNMX.FTZ R10, R170, R8, !PT ;  /* 0x00000008aa0a7209 */ /* 0x000fc60007810000 */
[----:B------:R-:W-:Y:S01]  /*c230*/  FADD.FTZ R3, -R4, R11 ;  /* 0x0000000b04037221 */ /* 0x000fe20000010100 */
[----:B------:R-:W-:-:S03]  /*c240*/  FMNMX.FTZ R5, R171, R10, !PT ;  /* 0x0000000aab057209 */ /* 0x000fc60007810000 */
[-C--:B0-----:R-:W-:Y:S01]  /*c250*/  FMUL.FTZ R2, R3, R0.reuse ;  /* 0x0000000003027220 */ /* 0x081fe20000410000 */
[----:B------:R-:W-:Y:S01]  /*c260*/  FMNMX.FTZ R10, R174, R5, !PT ;  /* 0x00000005ae0a7209 */ /* 0x000fe20007810000 */
[----:B------:R-:W-:-:S03]  /*c270*/  FMUL.FTZ R3, R4, R0 ;  /* 0x0000000004037220 */ /* 0x000fc60000410000 */
[----:B------:R-:W-:Y:S01]  /*c280*/  FMNMX.FTZ R5, R175, R10, !PT ;  /* 0x0000000aaf057209 */ /* 0x000fe20007810000 */
[-CC-:B------:R-:W-:Y:S01]  /*c290*/  FFMA.FTZ R21, R145, R0.reuse, -R3.reuse ;  /* 0x0000000091157223 */ /* 0x180fe20000010803 */
[-CC-:B------:R-:W-:Y:S01]  /*c2a0*/  FFMA.FTZ R145, R149, R0.reuse, -R3.reuse ;  /* 0x0000000095917223 */ /* 0x180fe20000010803 */
[-CC-:B------:R-:W-:Y:S01]  /*c2b0*/  FFMA.FTZ R149, R129, R0.reuse, -R3.reuse ;  /* 0x0000000081957223 */ /* 0x180fe20000010803 */
[----:B------:R-:W-:Y:S01]  /*c2c0*/  FMNMX.FTZ R10, R162, R5, !PT ;  /* 0x00000005a20a7209 */ /* 0x000fe20007810000 */
[-CC-:B------:R-:W-:Y:S01]  /*c2d0*/  FFMA.FTZ R11, R168, R0.reuse, -R3.reuse ;  /* 0x00000000a80b7223 */ /* 0x180fe20000010803 */
[-CC-:B------:R-:W-:Y:S01]  /*c2e0*/  FFMA.FTZ R161, R161, R0.reuse, -R3.reuse ;  /* 0x00000000a1a17223 */ /* 0x180fe20000010803 */
[--C-:B------:R-:W-:Y:S01]  /*c2f0*/  FFMA.FTZ R13, R165, R0, -R3.reuse ;  /* 0x00000000a50d7223 */ /* 0x100fe20000010803 */
        /* <DEDUP_REMOVED lines=12> */
[----:B------:R-:W-:-:S04]  /*c3c0*/  FMNMX.FTZ R10, R154, R5, !PT ;  /* 0x000000059a0a7209 */ /* 0x000fc80007810000 */
[----:B------:R-:W-:-:S03]  /*c3d0*/  FMNMX.FTZ R5, R155, R10, !PT ;  /* 0x0000000a9b057209 */ /* 0x000fc60007810000 */
[----:B------:R-:W0:Y:S01]  /*c3e0*/  MUFU.EX2 R11, R11 ;  /* 0x0000000b000b7308 */ /* 0x000e220000000800 */
[----:B------:R-:W-:-:S04]  /*c3f0*/  FMNMX.FTZ R10, R158, R5, !PT ;  /* 0x000000059e0a7209 */ /* 0x000fc80007810000 */
[----:B------:R-:W-:-:S03]  /*c400*/  FMNMX.FTZ R5, R159, R10, !PT ;  /* 0x0000000a9f057209 */ /* 0x000fc60007810000 */
[----:B------:R-:W-:Y:S01]  /*c410*/  MUFU.EX2 R161, R161 ;  /* 0x000000a100a17308 */ /* 0x000fe20000000800 */
[----:B------:R-:W-:-:S04]  /*c420*/  FMNMX.FTZ R10, R146, R5, !PT ;  /* 0x00000005920a7209 */ /* 0x000fc80007810000 */
[----:B------:R-:W-:-:S03]  /*c430*/  FMNMX.FTZ R5, R147, R10, !PT ;  /* 0x0000000a93057209 */ /* 0x000fc60007810000 */
[----:B------:R-:W-:Y:S01]  /*c440*/  MUFU.EX2 R13, R13 ;  /* 0x0000000d000d7308 */ /* 0x000fe20000000800 */
[----:B------:R-:W-:Y:S01]  /*c450*/  FMNMX.FTZ R10, R150, R5, !PT ;  /* 0x00000005960a7209 */ /* 0x000fe20007810000 */
[----:B0-----:R-:W-:Y:S01]  /*c460*/  FFMA.FTZ R7, R2, R7, R11 ;  /* 0x0000000702077223 */ /* 0x001fe2000001000b */
[----:B------:R-:W-:Y:S02]  /*c470*/  WARPGROUP.DEPBAR.LE gsb0, 0x0 ;  /* 0x00008000000079c5 */ /* 0x000fe40000010000 */
[----:B------:R-:W-:Y:S01]  /*c480*/  WARPGROUP.ARRIVE ;  /* 0x00000000000079c5 */ /* 0x000fe20000000000 */
[----:B------:R-:W-:Y:S01]  /*c490*/  FMNMX.FTZ R5, R151, R10, !PT ;  /* 0x0000000a97057209 */ /* 0x000fe20007810000 */
[-CC-:B------:R-:W-:Y:S01]  /*c4a0*/  FFMA.FTZ R200, R169, R0.reuse, -R3.reuse ;  /* 0x00000000a9c87223 */ /* 0x180fe20000010803 */
[-CC-:B------:R-:W-:Y:S01]  /*c4b0*/  FFMA.FTZ R202, R172, R0.reuse, -R3.reuse ;  /* 0x00000000acca7223 */ /* 0x180fe20000010803 */
[----:B------:R-:W-:Y:S01]  /*c4c0*/  FFMA.FTZ R169, R173, R0, -R3 ;  /* 0x00000000ada97223 */ /* 0x000fe20000010803 */
[----:B------:R-:W-:Y:S01]  /*c4d0*/  FMNMX.FTZ R10, R138, R5, !PT ;  /* 0x000000058a0a7209 */ /* 0x000fe20007810000 */
[----:B------:R-:W-:Y:S01]  /*c4e0*/  HGMMA.64x192x16.F32 R24, R196, gdesc[UR12].tnspB, R24, gsb0 ;  /* 0x42e0000cc4187df0 */ /* 0x000fe20008000818 */
[----:B------:R-:W-:Y:S01]  /*c4f0*/  UMOV UR14, UR6 ;  /* 0x00000006000e7c82 */ /* 0x000fe20008000000 */
[----:B------:R-:W-:Y:S01]  /*c500*/  UMOV UR15, 0x40000040 ;  /* 0x40000040000f7882 */ /* 0x000fe20000000000 */
[----:B------:R-:W-:Y:S01]  /*c510*/  UIADD3 UR6, UR4, 0x180, URZ ;  /* 0x0000018004067890 */ /* 0x000fe2000fffe03f */
[----:B------:R-:W-:Y:S01]  /*c520*/  FMNMX.FTZ R5, R139, R10, !PT ;  /* 0x0000000a8b057209 */ /* 0x000fe20007810000 */
[----:B------:R-:W0:Y:S03]  /*c530*/  MUFU.EX2 R200, R200 ;  /* 0x000000c800c87308 */ /* 0x000e260000000800 */
[----:B------:R-:W-:-:S04]  /*c540*/  FMNMX.FTZ R10, R142, R5, !PT ;  /* 0x000000058e0a7209 */ /* 0x000fc80007810000 */
[----:B------:R-:W-:Y:S01]  /*c550*/  FMNMX.FTZ R5, R143, R10, !PT ;  /* 0x0000000a8f057209 */ /* 0x000fe20007810000 */
[----:B------:R-:W-:Y:S03]  /*c560*/  MUFU.EX2 R202, R202 ;  /* 0x000000ca00ca7308 */ /* 0x000fe60000000800 */
[----:B------:R-:W-:-:S04]  /*c570*/  FMNMX.FTZ R10, R130, R5, !PT ;  /* 0x00000005820a7209 */ /* 0x000fc80007810000 */
[----:B------:R-:W-:Y:S01]  /*c580*/  FMNMX.FTZ R5, R131, R10, !PT ;  /* 0x0000000a83057209 */ /* 0x000fe20007810000 */
[----:B------:R-:W-:Y:S01]  /*c590*/  MUFU.EX2 R169, R169 ;  /* 0x000000a900a97308 */ /* 0x000fe20000000800 */
[C---:B0-----:R-:W-:Y:S01]  /*c5a0*/  FADD.FTZ R7, R200.reuse, R7 ;  /* 0x00000007c8077221 */ /* 0x041fe20000010000 */
[----:B------:R-:W-:Y:S02]  /*c5b0*/  F2FP.F16.F32.PACK_AB R200, R200, R11 ;  /* 0x0000000bc8c8723e */ /* 0x000fe400000000ff */
[----:B------:R-:W-:-:S04]  /*c5c0*/  FMNMX.FTZ R10, R134, R5, !PT ;  /* 0x00000005860a7209 */ /* 0x000fc80007810000 */
[----:B------:R-:W-:Y:S01]  /*c5d0*/  FMNMX.FTZ R5, R135, R10, !PT ;  /* 0x0000000a87057209 */ /* 0x000fe20007810000 */
[----:B------:R-:W-:Y:S03]  /*c5e0*/  MUFU.EX2 R153, R153 ;  /* 0x0000009900997308 */ /* 0x000fe60000000800 */
[----:B------:R-:W-:-:S04]  /*c5f0*/  FMNMX.FTZ R10, R122, R5, !PT ;  /* 0x000000057a0a7209 */ /* 0x000fc80007810000 */
[----:B------:R-:W-:Y:S01]  /*c600*/  FMNMX.FTZ R5, R123, R10, !PT ;  /* 0x0000000a7b057209 */ /* 0x000fe20007810000 */
[----:B------:R-:W-:Y:S03]  /*c610*/  MUFU.EX2 R15, R15 ;  /* 0x0000000f000f7308 */ /* 0x000fe60000000800 */
[----:B------:R-:W-:-:S04]  /*c620*/  FMNMX.FTZ R10, R126, R5, !PT ;  /* 0x000000057e0a7209 */ /* 0x000fc80007810000 */
[----:B------:R-:W-:Y:S01]  /*c630*/  FMNMX.FTZ R10, R127, R10, !PT ;  /* 0x0000000a7f0a7209 */ /* 0x000fe20007810000 */
[----:B------:R-:W-:Y:S04]  /*c640*/  MUFU.EX2 R21, R21 ;  /* 0x0000001500157308 */ /* 0x000fe80000000800 */
[----:B------:R-:W0:Y:S04]  /*c650*/  SHFL.BFLY PT, R5, R10, 0x2, 0x1f ;  /* 0x0c401f000a057f89 */ /* 0x000e2800000e0000 */
[----:B------:R-:W-:Y:S08]  /*c660*/  MUFU.EX2 R145, R145 ;  /* 0x0000009100917308 */ /* 0x000ff00000000800 */
[----:B------:R-:W-:Y:S08]  /*c670*/  MUFU.EX2 R137, R137 ;  /* 0x0000008900897308 */ /* 0x000ff00000000800 */
[----:B------:R-:W-:Y:S01]  /*c680*/  MUFU.EX2 R141, R141 ;  /* 0x0000008d008d7308 */ /* 0x000fe20000000800 */
[----:B0-----:R-:W-:Y:S01]  /*c690*/  FMNMX.FTZ R12, R10, R5, !PT ;  /* 0x000000050a0c7209 */ /* 0x001fe20007810000 */
[----:B------:R-:W-:-:S06]  /*c6a0*/  FFMA.FTZ R10, R120, R0, -R3 ;  /* 0x00000000780a7223 */ /* 0x000fcc0000010803 */
[----:B------:R-:W-:Y:S01]  /*c6b0*/  MUFU.EX2 R149, R149 ;  /* 0x0000009500957308 */ /* 0x000fe20000000800 */
[----:B------:R-:W0:Y:S07]  /*c6c0*/  SHFL.BFLY PT, R5, R12, 0x1, 0x1f ;  /* 0x0c201f000c057f89 */ /* 0x000e2e00000e0000 */
[----:B------:R-:W-:Y:S08]  /*c6d0*/  MUFU.EX2 R129, R129 ;  /* 0x0000008100817308 */ /* 0x000ff00000000800 */
[----:B------:R-:W-:Y:S08]  /*c6e0*/  MUFU.EX2 R10, R10 ;  /* 0x0000000a000a7308 */ /* 0x000ff00000000800 */
[----:B------:R-:W-:Y:S01]  /*c6f0*/  MUFU.EX2 R121, R121 ;  /* 0x0000007900797308 */ /* 0x000fe20000000800 */
[----:B0-----:R-:W-:-:S05]  /*c700*/  FMNMX.FTZ R5, R12, R5, !PT ;  /* 0x000000050c057209 */ /* 0x001fca0007810000 */
[-C--:B------:R-:W-:Y:S02]  /*c710*/  FMUL.FTZ R133, R5, R0.reuse ;  /* 0x0000000005857220 */ /* 0x080fe40000410000 */
[----:B------:R0:W-:Y:S02]  /*c720*/  MUFU.EX2 R12, R124 ;  /* 0x0000007c000c7308 */ /* 0x0001e40000000800 */
[-CC-:B------:R-:W-:Y:S01]  /*c730*/  FFMA.FTZ R201, R171, R0.reuse, -R133.reuse ;  /* 0x00000000abc97223 */ /* 0x180fe20000010885 */
[-CC-:B------:R-:W-:Y:S01]  /*c740*/  FFMA.FTZ R203, R174, R0.reuse, -R133.reuse ;  /* 0x00000000aecb7223 */ /* 0x180fe20000010885 */
[-CC-:B------:R-:W-:Y:S01]  /*c750*/  FFMA.FTZ R14, R175, R0.reuse, -R133.reuse ;  /* 0x00000000af0e7223 */ /* 0x180fe20000010885 */
[-CC-:B------:R-:W-:Y:S01]  /*c760*/  FFMA.FTZ R20, R163, R0.reuse, -R133.reuse ;  /* 0x00000000a3147223 */ /* 0x180fe20000010885 */
[-CC-:B------:R-:W-:Y:S01]  /*c770*/  FFMA.FTZ R120, R167, R0.reuse, -R133.reuse ;  /* 0x00000000a7787223 */ /* 0x180fe20000010885 */
[-CC-:B------:R-:W-:Y:S01]  /*c780*/  FFMA.FTZ R151, R151, R0.reuse, -R133.reuse ;  /* 0x0000000097977223 */ /* 0x180fe20000010885 */
[----:B------:R-:W-:Y:S01]  /*c790*/  MUFU.EX2 R201, R201 ;  /* 0x000000c900c97308 */ /* 0x000fe20000000800 */
[-CC-:B0-----:R-:W-:Y:S01]  /*c7a0*/  FFMA.FTZ R124, R155, R0.reuse, -R133.reuse ;  /* 0x000000009b7c7223 */ /* 0x181fe20000010885 */
[-CC-:B------:R-:W-:Y:S01]  /*c7b0*/  FFMA.FTZ R143, R143, R0.reuse, -R133.reuse ;  /* 0x000000008f8f7223 */ /* 0x180fe20000010885 */
[-CC-:B------:R-:W-:Y:S01]  /*c7c0*/  FFMA.FTZ R131, R131, R0.reuse, -R133.reuse ;  /* 0x0000000083837223 */ /* 0x180fe20000010885 */
[-CC-:B------:R-:W-:Y:S01]  /*c7d0*/  FFMA.FTZ R134, R134, R0.reuse, -R133.reuse ;  /* 0x0000000086867223 */ /* 0x180fe20000010885 */
[-CC-:B------:R-:W-:Y:S01]  /*c7e0*/  FFMA.FTZ R135, R135, R0.reuse, -R133.reuse ;  /* 0x0000000087877223 */ /* 0x180fe20000010885 */
[-CC-:B------:R-:W-:Y:S01]  /*c7f0*/  FFMA.FTZ R123, R123, R0.reuse, -R133.reuse ;  /* 0x000000007b7b7223 */ /* 0x180fe20000010885 */
[-CC-:B------:R-:W-:Y:S01]  /*c800*/  FFMA.FTZ R126, R126, R0.reuse, -R133.reuse ;  /* 0x000000007e7e7223 */ /* 0x180fe20000010885 */
[----:B------:R-:W-:Y:S01]  /*c810*/  MUFU.EX2 R203, R203 ;  /* 0x000000cb00cb7308 */ /* 0x000fe20000000800 */
[----:B------:R-:W-:-:S07]  /*c820*/  FFMA.FTZ R127, R127, R0, -R133 ;  /* 0x000000007f7f7223 */ /* 0x000fce0000010885 */
        /* <DEDUP_REMOVED lines=16> */
[----:B------:R-:W-:Y:S01]  /*c930*/  UMOV UR14, UR6 ;  /* 0x00000006000e7c82 */ /* 0x000fe20008000000 */
[----:B------:R-:W-:Y:S01]  /*c940*/  UMOV UR15, 0x40000040 ;  /* 0x40000040000f7882 */ /* 0x000fe20000000000 */
[----:B------:R-:W-:Y:S01]  /*c950*/  UIADD3 UR6, UR4, 0x200, URZ ;  /* 0x0000020004067890 */ /* 0x000fe2000fffe03f */
        /* <DEDUP_REMOVED lines=14> */
[----:B------:R-:W-:Y:S01]  /*ca40*/  MUFU.EX2 R192, R192 ;  /* 0x000000c000c07308 */ /* 0x000fe20000000800 */
[----:B------:R-:W-:-:S07]  /*ca50*/  UIADD3 UR4, UR4, 0x300, URZ ;  /* 0x0000030004047890 */ /* 0x000fce000fffe03f */
[----:B------:R-:W-:Y:S08]  /*ca60*/  MUFU.EX2 R193, R193 ;  /* 0x000000c100c17308 */ /* 0x000ff00000000800 */
[----:B------:R-:W-:Y:S08]  /*ca70*/  MUFU.EX2 R194, R194 ;  /* 0x000000c200c27308 */ /* 0x000ff00000000800 */
[----:B------:R-:W-:Y:S01]  /*ca80*/  MUFU.EX2 R195, R195 ;  /* 0x000000c300c37308 */ /* 0x000fe20000000800 */
[----:B------:R-:W-:-:S02]  /*ca90*/  WARPGROUP.DEPBAR.LE gsb0, 0x0 ;  /* 0x00008000000079c5 */ /* 0x000fc40000010000 */
[----:B------:R-:W-:Y:S01]  /*caa0*/  WARPGROUP.ARRIVE ;  /* 0x00000000000079c5 */ /* 0x000fe20000000000 */
[-CC-:B------:R-:W-:Y:S01]  /*cab0*/  FFMA.FTZ R188, R144, R0.reuse, -R3.reuse ;  /* 0x0000000090bc7223 */ /* 0x180fe20000010803 */
[-C--:B------:R-:W-:Y:S01]  /*cac0*/  FFMA.FTZ R190, R148, R0.reuse, -R3 ;  /* 0x0000000094be7223 */ /* 0x080fe20000010803 */
[----:B------:R-:W-:Y:S02]  /*cad0*/  IMAD.U32 R144, RZ, RZ, UR10 ;  /* 0x0000000aff907e24 */ /* 0x000fe4000f8e00ff */
[-CC-:B------:R-:W-:Y:S01]  /*cae0*/  FFMA.FTZ R189, R146, R0.reuse, -R133.reuse ;  /* 0x0000000092bd7223 */ /* 0x180fe20000010885 */
[----:B------:R-:W-:Y:S01]  /*caf0*/  FFMA.FTZ R191, R150, R0, -R133 ;  /* 0x0000000096bf7223 */ /* 0x000fe20000010885 */
[----:B------:R-:W-:Y:S01]  /*cb00*/  HGMMA.64x192x16.F32 R24, R184, gdesc[UR12].tnspB, R24, gsb0 ;  /* 0x42e0000cb8187df0 */ /* 0x000fe20008000818 */
[----:B------:R-:W-:Y:S01]  /*cb10*/  UMOV UR14, UR6 ;  /* 0x00000006000e7c82 */ /* 0x000fe20008000000 */
[----:B------:R-:W-:Y:S01]  /*cb20*/  UMOV UR15, 0x40000040 ;  /* 0x40000040000f7882 */ /* 0x000fe20000000000 */
[----:B------:R-:W-:Y:S01]  /*cb30*/  UMOV UR6, UR4 ;  /* 0x0000000400067c82 */ /* 0x000fe20008000000 */
[----:B------:R-:W-:Y:S08]  /*cb40*/  MUFU.EX2 R188, R188 ;  /* 0x000000bc00bc7308 */ /* 0x000ff00000000800 */
[----:B------:R-:W-:Y:S08]  /*cb50*/  MUFU.EX2 R189, R189 ;  /* 0x000000bd00bd7308 */ /* 0x000ff00000000800 */
[----:B------:R-:W-:Y:S08]  /*cb60*/  MUFU.EX2 R190, R190 ;  /* 0x000000be00be7308 */ /* 0x000ff00000000800 */
[----:B------:R-:W-:Y:S01]  /*cb70*/  MUFU.EX2 R191, R191 ;  /* 0x000000bf00bf7308 */ /* 0x000fe20000000800 */
[----:B------:R-:W-:-:S02]  /*cb80*/  WARPGROUP.DEPBAR.LE gsb0, 0x0 ;  /* 0x00008000000079c5 */ /* 0x000fc40000010000 */
[----:B------:R-:W-:Y:S01]  /*cb90*/  WARPGROUP.ARRIVE ;  /* 0x00000000000079c5 */ /* 0x000fe20000000000 */
[-CC-:B------:R-:W-:Y:S01]  /*cba0*/  FFMA.FTZ R184, R136, R0.reuse, -R3.reuse ;  /* 0x0000000088b87223 */ /* 0x180fe20000010803 */
[----:B------:R-:W-:Y:S01]  /*cbb0*/  IMAD.U32 R136, RZ, RZ, UR7 ;  /* 0x00000007ff887e24 */ /* 0x000fe2000f8e00ff */
[----:B------:R-:W-:Y:S01]  /*cbc0*/  UMOV UR7, 0x40000040 ;  /* 0x4000004000077882 */ /* 0x000fe20000000000 */
[-C--:B------:R-:W-:Y:S01]  /*cbd0*/  FFMA.FTZ R186, R140, R0.reuse, -R3 ;  /* 0x000000008cba7223 */ /* 0x080fe20000010803 */
[-CC-:B------:R-:W-:Y:S01]  /*cbe0*/  FFMA.FTZ R185, R138, R0.reuse, -R133.reuse ;  /* 0x000000008ab97223 */ /* 0x180fe20000010885 */
[----:B------:R-:W-:Y:S01]  /*cbf0*/  HGMMA.64x192x16.F32 R24, R180, gdesc[UR12].tnspB, R24, gsb0 ;  /* 0x42e0000cb4187df0 */ /* 0x000fe20008000818 */
[----:B------:R-:W-:Y:S01]  /*cc00*/  @!P1 LEA R136, R136, UR37, 0x3 ;  /* 0x0000002588889c11 */ /* 0x000fe2000f8e18ff */
[----:B------:R-:W-:Y:S01]  /*cc10*/  FFMA.FTZ R187, R142, R0, -R133 ;  /* 0x000000008ebb7223 */ /* 0x000fe20000010885 */
[----:B------:R-:W-:Y:S03]  /*cc20*/  MUFU.EX2 R184, R184 ;  /* 0x000000b800b87308 */ /* 0x000fe60000000800 */
[----:B------:R-:W-:-:S05]  /*cc30*/  @!P1 VIADD R136, R136, 0x36840 ;  /* 0x0003684088889836 */ /* 0x000fca0000000000 */
[----:B------:R-:W-:Y:S01]  /*cc40*/  @!P1 PRMT R140, RZ, 0x654, R136 ;  /* 0x00000654ff8c9816 */ /* 0x000fe20000000088 */
        /* <DEDUP_REMOVED lines=8> */
[----:B------:R-:W-:Y:S01]  /*ccd0*/  FADD.FTZ R3, -R5, R8 ;  /* 0x0000000805037221 */ /* 0x000fe20000010100 */
[-CC-:B------:R-:W-:Y:S01]  /*cce0*/  FFMA.FTZ R8, R170, R0.reuse, -R133.reuse ;  /* 0x00000000aa087223 */ /* 0x180fe20000010885 */
[-CC-:B------:R-:W-:Y:S01]  /*ccf0*/  FFMA.FTZ R181, R130, R0.reuse, -R133.reuse ;  /* 0x0000000082b57223 */ /* 0x180fe20000010885 */
[----:B------:R-:W-:Y:S01]  /*cd00*/  HGMMA.64x192x16.F32 R24, R176, gdesc[UR4].tnspB, R24, gsb0 ;  /* 0x42e00004b0187df0 */ /* 0x000fe20008000818 */
[-C--:B------:R-:W-:Y:S01]  /*cd10*/  FMUL.FTZ R3, R3, R0.reuse ;  /* 0x0000000003037220 */ /* 0x080fe20000410000 */
[-CC-:B------:R-:W-:Y:S01]  /*cd20*/  FFMA.FTZ R128, R159, R0.reuse, -R133.reuse ;  /* 0x000000009f807223 */ /* 0x180fe20000010885 */
[----:B------:R-:W-:Y:S01]  /*cd30*/  FFMA.FTZ R132, R147, R0, -R133 ;  /* 0x0000000093847223 */ /* 0x000fe20000010885 */
[----:B------:R-:W-:Y:S01]  /*cd40*/  MUFU.EX2 R8, R8 ;  /* 0x0000000800087308 */ /* 0x000fe20000000800 */
[----:B------:R-:W-:-:S07]  /*cd50*/  UMOV UR6, UR38 ;  /* 0x0000002600067c82 */ /* 0x000fce0008000000 */
[----:B------:R-:W0:Y:S08]  /*cd60*/  MUFU.EX2 R3, R3 ;  /* 0x0000000300037308 */ /* 0x000e300000000800 */
[----:B------:R-:W1:Y:S08]  /*cd70*/  MUFU.EX2 R128, R128 ;  /* 0x0000008000807308 */ /* 0x000e700000000800 */
[----:B------:R-:W2:Y:S01]  /*cd80*/  MUFU.EX2 R132, R132 ;  /* 0x0000008400847308 */ /* 0x000ea20000000800 */
[----:B0-----:R-:W-:-:S04]  /*cd90*/  FFMA.FTZ R6, R3, R6, R8 ;  /* 0x0000000603067223 */ /* 0x001fc80000010008 */
[----:B------:R-:W-:Y:S01]  /*cda0*/  FADD.FTZ R138, R201, R6 ;  /* 0x00000006c98a7221 */ /* 0x000fe20000010000 */
[----:B------:R-:W-:Y:S01]  /*cdb0*/  FFMA.FTZ R6, R139, R0, -R133 ;  /* 0x000000008b067223 */ /* 0x000fe20000010885 */
[----:B------:R-:W-:Y:S01]  /*cdc0*/  F2FP.F16.F32.PACK_AB R201, R201, R8 ;  /* 0x00000008c9c9723e */ /* 0x000fe200000000ff */
[----:B------:R-:W-:Y:S08]  /*cdd0*/  MUFU.EX2 R180, R180 ;  /* 0x000000b400b47308 */ /* 0x000ff00000000800 */
[----:B------:R-:W0:Y:S08]  /*cde0*/  MUFU.EX2 R6, R6 ;  /* 0x0000000600067308 */ /* 0x000e300000000800 */
        /* <DEDUP_REMOVED lines=8> */
[----:B---3--:R-:W-:-:S05]  /*ce70*/  @!P1 VIADD R140, R144, 0x36860 ;  /* 0x00036860908c9836 */ /* 0x008fca0000000000 */
[----:B------:R-:W-:-:S04]  /*ce80*/  @!P1 PRMT R140, RZ, 0x654, R140 ;  /* 0x00000654ff8c9816 */ /* 0x000fc8000000008c */
[----:B------:R3:W-:Y:S02]  /*ce90*/  @!P1 SYNCS.ARRIVE.TRANS64.RED.A1T0 RZ, [R140+URZ], RZ ;  /* 0x000000ff8cff99a7 */ /* 0x0007e4000810043f */
[----:B---3--:R-:W-:Y:S01]  /*cea0*/  FADD.FTZ R140, R202, R7 ;  /* 0x00000007ca8c7221 */ /* 0x008fe20000010000 */
[----:B------:R-:W-:Y:S01]  /*ceb0*/  FADD.FTZ R7, R203, R138 ;  /* 0x0000008acb077221 */ /* 0x000fe20000010000 */
[C---:B------:R-:W-:Y:S02]  /*cec0*/  F2FP.F16.F32.PACK_AB R203, R14.reuse, R203 ;  /* 0x000000cb0ecb723e */ /* 0x040fe400000000ff */
[C---:B------:R-:W-:Y:S01]  /*ced0*/  FADD.FTZ R139, R169.reuse, R140 ;  /* 0x0000008ca98b7221 */ /* 0x040fe20000010000 */
[----:B------:R-:W-:Y:S01]  /*cee0*/  FADD.FTZ R138, R14, R7 ;  /* 0x000000070e8a7221 */ /* 0x000fe20000010000 */
[----:B------:R-:W-:Y:S02]  /*cef0*/  F2FP.F16.F32.PACK_AB R202, R169, R202 ;  /* 0x000000caa9ca723e */ /* 0x000fe400000000ff */
[----:B------:R-:W-:Y:S01]  /*cf00*/  FADD.FTZ R140, R196, R139 ;  /* 0x0000008bc48c7221 */ /* 0x000fe20000010000 */
[----:B------:R-:W-:Y:S01]  /*cf10*/  FADD.FTZ R7, R197, R138 ;  /* 0x0000008ac5077221 */ /* 0x000fe20000010000 */
[----:B------:R-:W-:-:S02]  /*cf20*/  F2FP.F16.F32.PACK_AB R196, R161, R196 ;  /* 0x000000c4a1c4723e */ /* 0x000fc400000000ff */
[----:B------:R-:W-:Y:S01]  /*cf30*/  FADD.FTZ R139, R161, R140 ;  /* 0x0000008ca18b7221 */ /* 0x000fe20000010000 */
[----:B------:R-:W-:Y:S01]  /*cf40*/  FADD.FTZ R130, R20, R7 ;  /* 0x0000000714827221 */ /* 0x000fe20000010000 */
[----:B------:R-:W-:Y:S01]  /*cf50*/  FFMA.FTZ R7, R122, R0, -R133 ;  /* 0x000000007a077223 */ /* 0x000fe20000010885 */
[----:B------:R-:W-:Y:S01]  /*cf60*/  F2FP.F16.F32.PACK_AB R197, R20, R197 ;  /* 0x000000c514c5723e */ /* 0x000fe200000000ff */
[----:B------:R-:W-:Y:S01]  /*cf70*/  FADD.FTZ R138, R198, R139 ;  /* 0x0000008bc68a7221 */ /* 0x000fe20000010000 */
[----:B------:R-:W-:Y:S01]  /*cf80*/  FADD.FTZ R139, R199, R130 ;  /* 0x00000082c78b7221 */ /* 0x000fe20000010000 */
[C---:B------:R-:W-:Y:S01]  /*cf90*/  F2FP.F16.F32.PACK_AB R198, R13.reuse, R198 ;  /* 0x000000c60dc6723e */ /* 0x040fe200000000ff */
[----:B------:R-:W3:Y:S01]  /*cfa0*/  MUFU.EX2 R122, R143 ;  /* 0x0000008f007a7308 */ /* 0x000ee20000000800 */
[----:B------:R-:W-:Y:S01]  /*cfb0*/  FADD.FTZ R147, R13, R138 ;  /* 0x0000008a0d937221 */ /* 0x000fe20000010000 */
[C---:B------:R-:W-:Y:S01]  /*cfc0*/  FADD.FTZ R130, R120.reuse, R139 ;  /* 0x0000008b78827221 */ /* 0x040fe20000010000 */
[----:B------:R-:W-:-:S02]  /*cfd0*/  F2FP.F16.F32.PACK_AB R199, R120, R199 ;  /* 0x000000c778c7723e */ /* 0x000fc400000000ff */
[----:B------:R-:W-:Y:S01]  /*cfe0*/  FADD.FTZ R138, R192, R147 ;  /* 0x00000093c08a7221 */ /* 0x000fe20000010000 */
[----:B------:R-:W-:Y:S01]  /*cff0*/  FADD.FTZ R139, R193, R130 ;  /* 0x00000082c18b7221 */ /* 0x000fe20000010000 */
[C---:B------:R-:W-:Y:S01]  /*d000*/  F2FP.F16.F32.PACK_AB R192, R153.reuse, R192 ;  /* 0x000000c099c0723e */ /* 0x040fe200000000ff */
[----:B------:R4:W5:Y:S01]  /*d010*/  MUFU.EX2 R177, R7 ;  /* 0x0000000700b17308 */ /* 0x0009620000000800 */
[----:B------:R-:W-:Y:S01]  /*d020*/  FADD.FTZ R133, R153, R138 ;  /* 0x0000008a99857221 */ /* 0x000fe20000010000 */
[C---:B------:R-:W-:Y:S01]  /*d030*/  FADD.FTZ R130, R124.reuse, R139 ;  /* 0x0000008b7c827221 */ /* 0x040fe20000010000 */
[----:B------:R-:W-:Y:S02]  /*d040*/  F2FP.F16.F32.PACK_AB R193, R124, R193 ;  /* 0x000000c17cc1723e */ /* 0x000fe400000000ff */
[----:B------:R-:W-:Y:S01]  /*d050*/  FADD.FTZ R138, R194, R133 ;  /* 0x00000085c28a7221 */ /* 0x000fe20000010000 */
[----:B------:R-:W-:Y:S01]  /*d060*/  FADD.FTZ R11, R195, R130 ;  /* 0x00000082c30b7221 */ /* 0x000fe20000010000 */
[----:B------:R-:W-:-:S02]  /*d070*/  F2FP.F16.F32.PACK_AB R194, R15, R194 ;  /* 0x000000c20fc2723e */ /* 0x000fc400000000ff */
[----:B------:R-:W-:Y:S01]  /*d080*/  FADD.FTZ R133, R15, R138 ;  /* 0x0000008a0f857221 */ /* 0x000fe20000010000 */
[C---:B-1----:R-:W-:Y:S01]  /*d090*/  FADD.FTZ R130, R128.reuse, R11 ;  /* 0x0000000b80827221 */ /* 0x042fe20000010000 */
[----:B------:R-:W-:Y:S02]  /*d0a0*/  F2FP.F16.F32.PACK_AB R195, R128, R195 ;  /* 0x000000c380c3723e */ /* 0x000fe400000000ff */
[----:B------:R-:W-:Y:S01]  /*d0b0*/  FADD.FTZ R8, R188, R133 ;  /* 0x00000085bc087221 */ /* 0x000fe20000010000 */
[----:B------:R-:W-:Y:S01]  /*d0c0*/  FADD.FTZ R11, R189, R130 ;  /* 0x00000082bd0b7221 */ /* 0x000fe20000010000 */
[C---:B------:R-:W-:Y:S02]  /*d0d0*/  F2FP.F16.F32.PACK_AB R188, R21.reuse, R188 ;  /* 0x000000bc15bc723e */ /* 0x040fe400000000ff */
[----:B------:R-:W-:Y:S01]  /*d0e0*/  FADD.FTZ R133, R21, R8 ;  /* 0x0000000815857221 */ /* 0x000fe20000010000 */
[C---:B--2---:R-:W-:Y:S01]  /*d0f0*/  FADD.FTZ R8, R132.reuse, R11 ;  /* 0x0000000b84087221 */ /* 0x044fe20000010000 */
        /* <DEDUP_REMOVED lines=9> */
[----:B0-----:R-:W-:-:S02]  /*d190*/  F2FP.F16.F32.PACK_AB R185, R6, R185 ;  /* 0x000000b906b9723e */ /* 0x001fc400000000ff */
[C---:B------:R-:W-:Y:S01]  /*d1a0*/  FADD.FTZ R13, R137.reuse, R14 ;  /* 0x0000000e890d7221 */ /* 0x040fe20000010000 */
[----:B------:R-:W-:Y:S01]  /*d1b0*/  FADD.FTZ R8, R6, R11 ;  /* 0x0000000b06087221 */ /* 0x000fe20000010000 */
[----:B------:R-:W-:Y:S02]  /*d1c0*/  F2FP.F16.F32.PACK_AB R184, R137, R184 ;  /* 0x000000b889b8723e */ /* 0x000fe400000000ff */
[----:B------:R-:W-:Y:S01]  /*d1d0*/  FADD.FTZ R14, R186, R13 ;  /* 0x0000000dba0e7221 */ /* 0x000fe20000010000 */
[----:B------:R-:W-:Y:S01]  /*d1e0*/  FADD.FTZ R11, R187, R8 ;  /* 0x00000008bb0b7221 */ /* 0x000fe20000010000 */
[C---:B------:R-:W-:Y:S02]  /*d1f0*/  F2FP.F16.F32.PACK_AB R186, R141.reuse, R186 ;  /* 0x000000ba8dba723e */ /* 0x040fe400000000ff */
[----:B------:R-:W-:Y:S01]  /*d200*/  FADD.FTZ R13, R141, R14 ;  /* 0x0000000e8d0d7221 */ /* 0x000fe20000010000 */
[C---:B---3--:R-:W-:Y:S01]  /*d210*/  FADD.FTZ R8, R122.reuse, R11 ;  /* 0x0000000b7a087221 */ /* 0x048fe20000010000 */
[----:B------:R-:W-:Y:S01]  /*d220*/  F2FP.F16.F32.PACK_AB R187, R122, R187 ;  /* 0x000000bb7abb723e */ /* 0x000fe200000000ff */
[----:B------:R-:W-:-:S02]  /*d230*/  IMAD.MOV.U32 R11, RZ, RZ, R4 ;  /* 0x000000ffff0b7224 */ /* 0x000fc400078e0004 */
[----:B------:R-:W-:Y:S01]  /*d240*/  FADD.FTZ R14, R180, R13 ;  /* 0x0000000db40e7221 */ /* 0x000fe20000010000 */
[----:B------:R-:W-:Y:S01]  /*d250*/  FADD.FTZ R8, R181, R8 ;  /* 0x00000008b5087221 */ /* 0x000fe20000010000 */
[C---:B------:R-:W-:Y:S02]  /*d260*/  F2FP.F16.F32.PACK_AB R180, R149.reuse, R180 ;  /* 0x000000b495b4723e */ /* 0x040fe400000000ff */
[----:B----4-:R-:W-:Y:S01]  /*d270*/  FADD.FTZ R7, R149, R14 ;  /* 0x0000000e95077221 */ /* 0x010fe20000010000 */
        /* <DEDUP_REMOVED lines=9> */
[----:B-----5:R-:W-:Y:S01]  /*d310*/  FADD.FTZ R8, R177, R8 ;  /* 0x00000008b1087221 */ /* 0x020fe20000010000 */
[----:B------:R-:W-:Y:S02]  /*d320*/  F2FP.F16.F32.PACK_AB R177, R123, R177 ;  /* 0x000000b17bb1723e */ /* 0x000fe400000000ff */
[----:B------:R-:W-:Y:S01]  /*d330*/  FADD.FTZ R7, R121, R6 ;  /* 0x0000000679077221 */ /* 0x000fe20000010000 */
[----:B------:R-:W-:-:S03]  /*d340*/  FADD.FTZ R8, R123, R8 ;  /* 0x000000087b087221 */ /* 0x000fc60000010000 */
[----:B------:R-:W-:Y:S01]  /*d350*/  FADD.FTZ R6, R12, R7 ;  /* 0x000000070c067221 */ /* 0x000fe20000010000 */
[----:B------:R-:W-:Y:S01]  /*d360*/  FADD.FTZ R8, R179, R8 ;  /* 0x00000008b3087221 */ /* 0x000fe20000010000 */
[----:B------:R-:W-:Y:S02]  /*d370*/  F2FP.F16.F32.PACK_AB R179, R127, R179 ;  /* 0x000000b37fb3723e */ /* 0x000fe400000000ff */
[----:B------:R-:W-:Y:S01]  /*d380*/  FADD.FTZ R7, R125, R6 ;  /* 0x000000067d077221 */ /* 0x000fe20000010000 */
[----:B------:R-:W-:Y:S01]  /*d390*/  FADD.FTZ R6, R127, R8 ;  /* 0x000000087f067221 */ /* 0x000fe20000010000 */
[----:B------:R-:W-:Y:S01]  /*d3a0*/  IMAD.MOV.U32 R8, RZ, RZ, R5 ;  /* 0x000000ffff087224 */ /* 0x000fe200078e0005 */
[----:B------:R-:W-:Y:S06]  /*d3b0*/  @P2 BRA `(.L_x_5738) ;  /* 0xffffffc400302947 */ /* 0x000fec000383ffff */
.L_x_5729:
        /* <DEDUP_REMOVED lines=99> */
.L_x_5739:
[----:B------:R-:W-:Y:S01]  /*d9f0*/  ULEA UR5, UR36, UR37, 0x3 ;  /* 0x0000002524057291 */ /* 0x000fe2000f8e183f */
[----:B------:R-:W-:-:S05]  /*da00*/  IMAD.U32 R2, RZ, RZ, UR38 ;  /* 0x00000026ff027e24 */ /* 0x000fca000f8e00ff */
[----:B------:R-:W-:-:S04]  /*da10*/  SHF.L.U32 R2, R2, 0x1f, RZ ;  /* 0x0000001f02027819 */ /* 0x000fc800000006ff */
[----:B------:R0:W1:Y:S01]  /*da20*/  SYNCS.PHASECHK.TRANS64.TRYWAIT P2, [UR5+0x36850], R2 ;  /* 0x03685002ff0075a7 */ /* 0x0000620008040145 */
[----:B------:R-:W-:Y:S05]  /*da30*/  @!P0 BRA `(.L_x_5740) ;  /* 0x0000000000048947 */ /* 0x000fea0003800000 */
[----:B------:R-:W-:Y:S01]  /*da40*/  BPT.TRAP 0x1 ;  /* 0x000000040000795c */ /* 0x000fe20000300000 */
.L_x_5740:
[----:B-1----:R-:W-:Y:S05]  /*da50*/  @P2 BRA `(.L_x_5741) ;  /* 0x0000000000082947 */ /* 0x002fea0003800000 */
[----:B------:R-:W1:Y:S02]  /*da60*/  SYNCS.PHASECHK.TRANS64.TRYWAIT P0, [UR5+0x36850], R2 ;  /* 0x03685002ff0075a7 */ /* 0x000e640008000145 */
[----:B-1----:R-:W-:Y:S05]  /*da70*/  @!P0 BRA `(.L_x_5742) ;  /* 0x0000007c00788947 */ /* 0x002fea0003800000 */
.L_x_5741:
[----:B------:R-:W-:Y:S01]  /*da80*/  UIADD3 UR37, UR37, 0x400, URZ ;  /* 0x0000040025257890 */ /* 0x000fe2000fffe03f */
[----:B------:R-:W-:Y:S01]  /*da90*/  WARPGROUP.ARRIVE ;  /* 0x00000000000079c5 */ /* 0x000fe20000000000 */
[----:B------:R-:W-:Y:S01]  /*daa0*/  UMOV UR7, 0x40000040 ;  /* 0x4000004000077882 */ /* 0x000fe20000000000 */
[----:B01----:R-:W0:Y:S01]  /*dab0*/  SHFL.BFLY PT, R2, R7, 0x2, 0x1f ;  /* 0x0c401f0007027f89 */ /* 0x003e2200000e0000 */
[----:B------:R-:W-:Y:S01]  /*dac0*/  USHF.R.U32.HI UR37, URZ, 0x4, UR37 ;  /* 0x000000043f257899 */ /* 0x000fe20008011625 */
[----:B------:R-:W-:Y:S01]  /*dad0*/  CS2R R20, SRZ ;  /* 0x0000000000147805 */ /* 0x000fe2000001ff00 */
[----:B------:R-:W-:Y:S01]  /*dae0*/  VIADD R209, R209, 0x1 ;  /* 0x00000001d1d17836 */ /* 0x000fe20000000000 */
[----:B------:R-:W1:Y:S01]  /*daf0*/  SHFL.BFLY PT, R3, R6, 0x2, 0x1f ;  /* 0x0c401f0006037f89 */ /* 0x000e6200000e0000 */
[----:B------:R-:W-:-:S04]  /*db00*/  ULOP3.LUT UR37, UR37, 0x3fff, URZ, 0xc0, !UPT ;  /* 0x00003fff25257892 */ /* 0x000fc8000f8ec03f */
[----:B------:R-:W-:-:S04]  /*db10*/  ULOP3.LUT UR4, UR37, 0x3800000, URZ, 0xfc, !UPT ;  /* 0x0380000025047892 */ /* 0x000fc8000f8efc3f */
[----:B------:R-:W-:Y:S02]  /*db20*/  UIMAD UR4, UR36, 0xa80, UR4 ;  /* 0x00000a80240478a4 */ /* 0x000fe4000f8e0204 */
[----:B------:R-:W-:-:S04]  /*db30*/  UIADD3 UR36, UR36, 0x1, URZ ;  /* 0x0000000124247890 */ /* 0x000fc8000fffe03f */
[----:B------:R-:W-:Y:S01]  /*db40*/  UISETP.NE.AND UP0, UPT, UR36, 0x2, UPT ;  /* 0x000000022400788c */ /* 0x000fe2000bf05270 */
[----:B------:R-:W-:Y:S02]  /*db50*/  UMOV UR6, UR4 ;  /* 0x0000000400067c82 */ /* 0x000fe40008000000 */
[----:B------:R-:W-:Y:S01]  /*db60*/  HGMMA.64x192x16.F32 R24, R200, gdesc[UR4].tnspB, R24, gsb0 ;  /* 0x42e00004c8187df0 */ /* 0x000fe20008000818 */
[----:B------:R-:W-:Y:S01]  /*db70*/  UIADD3 UR6, UR4, 0x80, URZ ;  /* 0x0000008004067890 */ /* 0x000fe2000fffe03f */
[----:B0-----:R-:W-:Y:S01]  /*db80*/  FADD.FTZ R2, R2, R7 ;  /* 0x0000000702027221 */ /* 0x001fe20000010000 */
[----:B------:R-:W-:Y:S01]  /*db90*/  UMOV UR7, 0x40000040 ;  /* 0x4000004000077882 */ /* 0x000fe20000000000 */
[----:B------:R-:W-:Y:S01]  /*dba0*/  USEL UR36, UR36, URZ, UP0 ;  /* 0x0000003f24247287 */ /* 0x000fe20008000000 */
[----:B-1----:R-:W-:Y:S01]  /*dbb0*/  FADD.FTZ R8, R3, R6 ;  /* 0x0000000603087221 */ /* 0x002fe20000010000 */
[----:B------:R-:W-:Y:S01]  /*dbc0*/  IMAD.U32 R6, RZ, RZ, UR5 ;  /* 0x00000005ff067e24 */ /* 0x000fe2000f8e00ff */
[----:B------:R-:W0:Y:S03]  /*dbd0*/  SHFL.BFLY PT, R3, R2, 0x1, 0x1f ;  /* 0x0c201f0002037f89 */ /* 0x000e2600000e0000 */
[----:B------:R-:W-:Y:S01]  /*dbe0*/  @!P1 VIADD R6, R6, 0x36860 ;  /* 0x0003686006069836 */ /* 0x000fe20000000000 */
[----:B------:R-:W1:Y:S04]  /*dbf0*/  SHFL.BFLY PT, R9, R8, 0x1, 0x1f ;  /* 0x0c201f0008097f89 */ /* 0x000e6800000e0000 */
[----:B------:R-:W-:Y:S01]  /*dc00*/  @!P1 PRMT R122, RZ, 0x654, R6 ;  /* 0x00000654ff7a9816 */ /* 0x000fe20000000006 */
[----:B0-----:R-:W-:Y:S01]  /*dc10*/  FADD.FTZ R11, R2, R3 ;  /* 0x00000003020b7221 */ /* 0x001fe20000010000 */
[----:B------:R-:W-:-:S02]  /*dc20*/  IMAD.MOV.U32 R3, RZ, RZ, -0x800000 ;  /* 0xff800000ff037424 */ /* 0x000fc400078e00ff */
[----:B------:R-:W-:Y:S02]  /*dc30*/  IMAD.MOV.U32 R2, RZ, RZ, -0x800000 ;  /* 0xff800000ff027424 */ /* 0x000fe400078e00ff */
[----:B-1----:R-:W-:Y:S01]  /*dc40*/  FADD.FTZ R12, R8, R9 ;  /* 0x00000009080c7221 */ /* 0x002fe20000010000 */
[----:B------:R-:W-:-:S04]  /*dc50*/  FSETP.NE.FTZ.AND P0, PT, R11, RZ, PT ;  /* 0x000000ff0b00720b */ /* 0x000fc80003f15000 */
        /* <DEDUP_REMOVED lines=44> */
[-C--:B--2---:R-:W-:Y:S01]  /*df20*/  FMUL.FTZ R128, R95, R21.reuse ;  /* 0x000000155f807220 */ /* 0x084fe20000410000 */
[-C--:B------:R-:W-:Y:S01]  /*df30*/  FMUL.FTZ R127, R99, R21.reuse ;  /* 0x00000015637f7220 */ /* 0x080fe20000410000 */
[-C--:B0-----:R-:W-:Y:S01]  /*df40*/  FMUL.FTZ R120, R33, R20.reuse ;  /* 0x0000001421787220 */ /* 0x081fe20000410000 */
        /* <DEDUP_REMOVED lines=94> */
.L_x_5712:
[----:B------:R-:W0:Y:S01]  /*e530*/  S2R R21, SR_CgaCtaId ;  /* 0x0000000000157919 */ /* 0x000e220000008800 */
[----:B------:R-:W-:Y:S01]  /*e540*/  MOV R90, 0x400 ;  /* 0x00000400005a7802 */ /* 0x000fe20000000f00 */
[----:B------:R-:W-:Y:S01]  /*e550*/  BSSY B0, `(.L_x_5743) ;  /* 0x000022a000007945 */ /* 0x000fe20003800000 */
[----:B------:R-:W-:Y:S02]  /*e560*/  BAR.SYNC.DEFER_BLOCKING 0x5, 0x180 ;  /* 0x0146000000007b1d */ /* 0x000fe40000010000 */
[----:B0-----:R-:W-:-:S05]  /*e570*/  LEA R90, R21, R90, 0x18 ;  /* 0x0000005a155a7211 */ /* 0x001fca00078ec0ff */
[----:B------:R0:W1:Y:S01]  /*e580*/  LDS R52, [R90+0x368d0] ;  /* 0x0368d0005a347984 */ /* 0x0000620000000800 */
[----:B------:R-:W-:Y:S06]  /*e590*/  BAR.ARV 0x4, 0x180 ;  /* 0x0106000000007b1d */ /* 0x000fec0000002000 */
[----:B------:R-:W-:Y:S05]  /*e5a0*/  @P0 BRA `(.L_x_5744) ;  /* 0x0000001400fc0947 */ /* 0x000fea0003800000 */
[----:B------:R-:W2:Y:S01]  /*e5b0*/  S2R R21, SR_SWINHI ;  /* 0x0000000000157919 */ /* 0x000ea20000002f00 */
[----:B------:R-:W-:Y:S01]  /*e5c0*/  SHF.R.S32.HI R91, RZ, 0x1f, R207 ;  /* 0x0000001fff5b7819 */ /* 0x000fe200000114cf */
[----:B------:R-:W-:Y:S01]  /*e5d0*/  ULDC.64 UR4, c[0x0][0xb90] ;  /* 0x0002e40000047ab9 */ /* 0x000fe20000000a00 */
[----:B------:R-:W3:Y:S01]  /*e5e0*/  LDC R94, c[0x0][0xbe8] ;  /* 0x0002fa00ff5e7b82 */ /* 0x000ee20000000800 */
[----:B------:R-:W-:Y:S01]  /*e5f0*/  IMAD.WIDE.U32 R24, R207, UR4, RZ ;  /* 0x00000004cf187c25 */ /* 0x000fe2000f8e00ff */
[----:B------:R-:W-:Y:S01]  /*e600*/  F2FP.F16.F32.PACK_AB R6, R7, R6 ;  /* 0x000000060706723e */ /* 0x000fe200000000ff */
[----:B------:R-:W-:Y:S01]  /*e610*/  ULDC UR6, c[0x0][0xa88] ;  /* 0x0002a20000067ab9 */ /* 0x000fe20000000800 */
[----:B------:R-:W-:Y:S01]  /*e620*/  F2FP.F16.F32.PACK_AB R7, R156, R33 ;  /* 0x000000219c07723e */ /* 0x000fe200000000ff */
[----:B------:R-:W-:Y:S01]  /*e630*/  IMAD R20, R91, UR4, RZ ;  /* 0x000000045b147c24 */ /* 0x000fe2000f8e02ff */
[----:B------:R-:W-:Y:S01]  /*e640*/  F2FP.F16.F32.PACK_AB R4, R5, R4 ;  /* 0x000000040504723e */ /* 0x000fe200000000ff */
[----:B------:R-:W-:Y:S01]  /*e650*/  ULDC.64 UR8, c[0x0][0x208] ;  /* 0x0000820000087ab9 */ /* 0x000fe20000000a00 */
[----:B------:R-:W-:Y:S01]  /*e660*/  F2FP.F16.F32.PACK_AB R5, R158, R37 ;  /* 0x000000259e05723e */ /* 0x000fe200000000ff */
[----:B------:R-:W-:Y:S01]  /*e670*/  IMAD R29, R207, UR5, R20 ;  /* 0x00000005cf1d7c24 */ /* 0x000fe2000f8e0214 */
[----:B------:R-:W-:Y:S01]  /*e680*/  F2FP.F16.F32.PACK_AB R14, R53, R14 ;  /* 0x0000000e350e723e */ /* 0x000fe200000000ff */
[----:B------:R-:W-:Y:S01]  /*e690*/  ULDC.64 UR4, c[0x0][0xb98] ;  /* 0x0002e60000047ab9 */ /* 0x000fe20000000a00 */
[----:B------:R-:W-:Y:S01]  /*e6a0*/  F2FP.F16.F32.PACK_AB R10, R11, R10 ;  /* 0x0000000a0b0a723e */ /* 0x000fe200000000ff */
[----:B------:R-:W-:Y:S01]  /*e6b0*/  IMAD.IADD R25, R25, 0x1, R29 ;  /* 0x0000000119197824 */ /* 0x000fe200078e021d */
        /* <DEDUP_REMOVED lines=9> */
[----:B--2---:R-:W-:Y:S01]  /*e750*/  MOV R49, R21 ;  /* 0x0000001500317202 */ /* 0x004fe20000000f00 */
[----:B------:R-:W-:Y:S01]  /*e760*/  IMAD R21, R208, 0x40, R16 ;  /* 0x00000040d0157824 */ /* 0x000fe200078e0210 */
[----:B------:R-:W-:Y:S02]  /*e770*/  F2FP.F16.F32.PACK_AB R98, R101, R100 ;  /* 0x000000646562723e */ /* 0x000fe400000000ff */
[----:B------:R-:W-:Y:S01]  /*e780*/  F2FP.F16.F32.PACK_AB R99, R126, R99 ;  /* 0x000000637e63723e */ /* 0x000fe200000000ff */
[----:B------:R-:W-:Y:S01]  /*e790*/  IMAD.WIDE R46, R213, 0x2, R48 ;  /* 0x00000002d52e7825 */ /* 0x000fe200078e0230 */
[----:B------:R-:W-:-:S02]  /*e7a0*/  F2FP.F16.F32.PACK_AB R105, R95, R106 ;  /* 0x0000006a5f69723e */ /* 0x000fc400000000ff */
[----:B------:R-:W-:Y:S01]  /*e7b0*/  F2FP.F16.F32.PACK_AB R112, R113, R112 ;  /* 0x000000707170723e */ /* 0x000fe200000000ff */
[----:B------:R-:W-:Y:S01]  /*e7c0*/  IMAD.WIDE R48, R21, 0x2, R48 ;  /* 0x0000000215307825 */ /* 0x000fe200078e0230 */
[C---:B------:R-:W-:Y:S02]  /*e7d0*/  IADD3 R27, P5, R46.reuse, 0x8060, RZ ;  /* 0x000080602e1b7810 */ /* 0x040fe40007fbe0ff */
[C---:B------:R-:W-:Y:S02]  /*e7e0*/  LOP3.LUT R21, R46.reuse, 0x380, RZ, 0xc0, !PT ;  /* 0x000003802e157812 */ /* 0x040fe400078ec0ff */
[----:B------:R-:W-:Y:S02]  /*e7f0*/  LOP3.LUT R26, R27, 0x380, RZ, 0xc0, !PT ;  /* 0x000003801b1a7812 */ /* 0x000fe400078ec0ff */
[----:B------:R-:W-:Y:S02]  /*e800*/  IADD3 R103, P6, R46, 0x8040, RZ ;  /* 0x000080402e677810 */ /* 0x000fe40007fde0ff */
[----:B------:R-:W-:-:S02]  /*e810*/  SHF.R.U64 R26, R26, 0x3, RZ ;  /* 0x000000031a1a7819 */ /* 0x000fc400000012ff */
[C---:B------:R-:W-:Y:S01]  /*e820*/  IADD3 R45, P0, R46.reuse, 0x8020, RZ ;  /* 0x000080202e2d7810 */ /* 0x040fe20007f1e0ff */
[--C-:B------:R-:W-:Y:S01]  /*e830*/  IMAD.X R51, RZ, RZ, R47.reuse, P6 ;  /* 0x000000ffff337224 */ /* 0x100fe200030e062f */
[C---:B------:R-:W-:Y:S02]  /*e840*/  IADD3 R30, P1, R46.reuse, 0x8000, RZ ;  /* 0x000080002e1e7810 */ /* 0x040fe40007f3e0ff */
[----:B------:R-:W-:Y:S01]  /*e850*/  IADD3 R43, P2, R46, 0x4060, RZ ;  /* 0x000040602e2b7810 */ /* 0x000fe20007f5e0ff */
[--C-:B------:R-:W-:Y:S01]  /*e860*/  IMAD.X R55, RZ, RZ, R47.reuse, P0 ;  /* 0x000000ffff377224 */ /* 0x100fe200000e062f */
[----:B------:R-:W-:Y:S01]  /*e870*/  SHF.R.U64 R21, R21, 0x3, RZ ;  /* 0x0000000315157819 */ /* 0x000fe200000012ff */
[--C-:B------:R-:W-:Y:S01]  /*e880*/  IMAD.X R59, RZ, RZ, R47.reuse, P1 ;  /* 0x000000ffff3b7224 */ /* 0x100fe200008e062f */
[----:B------:R-:W-:Y:S01]  /*e890*/  LOP3.LUT R26, R26, R27, RZ, 0x3c, !PT ;  /* 0x0000001b1a1a7212 */ /* 0x000fe200078e3cff */
[--C-:B------:R-:W-:Y:S01]  /*e8a0*/  IMAD.X R27, RZ, RZ, R47.reuse, P5 ;  /* 0x000000ffff1b7224 */ /* 0x100fe200028e062f */
[----:B------:R-:W-:Y:S01]  /*e8b0*/  LOP3.LUT R32, R45, 0x380, RZ, 0xc0, !PT ;  /* 0x000003802d207812 */ /* 0x000fe200078ec0ff */
        /* <DEDUP_REMOVED lines=16> */
[----:B------:R-:W-:-:S02]  /*e9c0*/  SHF.R.U64 R32, R32, 0x3, RZ ;  /* 0x0000000320207819 */ /* 0x000fc400000012ff */
[----:B------:R-:W-:Y:S02]  /*e9d0*/  SHF.R.U64 R20, R20, 0x3, RZ ;  /* 0x0000000314147819 */ /* 0x000fe400000012ff */
[----:B------:R-:W-:Y:S02]  /*e9e0*/  SHF.R.U64 R21, R21, 0x3, RZ ;  /* 0x0000000315157819 */ /* 0x000fe400000012ff */
[----:B------:R-:W-:Y:S02]  /*e9f0*/  LOP3.LUT R54, R32, R45, RZ, 0x3c, !PT ;  /* 0x0000002d20367212 */ /* 0x000fe400078e3cff */
[----:B------:R-:W-:Y:S02]  /*ea00*/  LOP3.LUT R62, R20, R43, RZ, 0x3c, !PT ;  /* 0x0000002b143e7212 */ /* 0x000fe400078e3cff */
[----:B------:R-:W-:Y:S02]  /*ea10*/  LOP3.LUT R20, R29, 0x380, RZ, 0xc0, !PT ;  /* 0x000003801d147812 */ /* 0x000fe400078ec0ff */
[----:B------:R-:W-:-:S02]  /*ea20*/  LOP3.LUT R32, R41, 0x380, RZ, 0xc0, !PT ;  /* 0x0000038029207812 */ /* 0x000fc400078ec0ff */
[----:B------:R-:W-:Y:S02]  /*ea30*/  LOP3.LUT R58, R21, R30, RZ, 0x3c, !PT ;  /* 0x0000001e153a7212 */ /* 0x000fe400078e3cff */
[----:B------:R-:W-:Y:S02]  /*ea40*/  LOP3.LUT R21, R28, 0x380, RZ, 0xc0, !PT ;  /* 0x000003801c157812 */ /* 0x000fe400078ec0ff */
[----:B------:R-:W-:Y:S02]  /*ea50*/  SHF.R.U64 R20, R20, 0x3, RZ ;  /* 0x0000000314147819 */ /* 0x000fe400000012ff */
[----:B------:R-:W-:Y:S02]  /*ea60*/  SHF.R.U64 R32, R32, 0x3, RZ ;  /* 0x0000000320207819 */ /* 0x000fe400000012ff */
[----:B------:R-:W-:Y:S02]  /*ea70*/  SHF.R.U64 R21, R21, 0x3, RZ ;  /* 0x0000000315157819 */ /* 0x000fe400000012ff */
[----:B------:R-:W-:-:S02]  /*ea80*/  LOP3.LUT R66, R20, R29, RZ, 0x3c, !PT ;  /* 0x0000001d14427212 */ /* 0x000fc400078e3cff */
[----:B------:R-:W-:Y:S02]  /*ea90*/  LOP3.LUT R70, R32, R41, RZ, 0x3c, !PT ;  /* 0x0000002920467212 */ /* 0x000fe400078e3cff */
[----:B------:R-:W-:Y:S02]  /*eaa0*/  IADD3 R29, P5, R48, 0x2000, RZ ;  /* 0x00002000301d7810 */ /* 0x000fe40007fbe0ff */
[----:B------:R-:W-:Y:S02]  /*eab0*/  LOP3.LUT R32, R35, 0x380, RZ, 0xc0, !PT ;  /* 0x0000038023207812 */ /* 0x000fe400078ec0ff */
[----:B------:R-:W-:Y:S02]  /*eac0*/  LOP3.LUT R78, R21, R28, RZ, 0x3c, !PT ;  /* 0x0000001c154e7212 */ /* 0x000fe400078e3cff */
[----:B------:R-:W-:Y:S02]  /*ead0*/  LOP3.LUT R34, R103, 0x380, RZ, 0xc0, !PT ;  /* 0x0000038067227812 */ /* 0x000fe400078ec0ff */
[----:B------:R-:W-:-:S02]  /*eae0*/  LOP3.LUT R28, R29, 0x380, RZ, 0xc0, !PT ;  /* 0x000003801d1c7812 */ /* 0x000fc400078ec0ff */
[----:B------:R-:W-:Y:S02]  /*eaf0*/  SHF.R.U64 R32, R32, 0x3, RZ ;  /* 0x0000000320207819 */ /* 0x000fe400000012ff */
[----:B------:R-:W-:Y:S02]  /*eb00*/  SHF.R.U64 R34, R34, 0x3, RZ ;  /* 0x0000000322227819 */ /* 0x000fe400000012ff */
[----:B------:R-:W-:Y:S02]  /*eb10*/  SHF.R.U64 R28, R28, 0x3, RZ ;  /* 0x000000031c1c7819 */ /* 0x000fe400000012ff */
[----:B------:R-:W-:Y:S02]  /*eb20*/  LOP3.LUT R82, R32, R35, RZ, 0x3c, !PT ;  /* 0x0000002320527212 */ /* 0x000fe400078e3cff */
[----:B------:R-:W-:Y:S02]  /*eb30*/  IADD3 R35, P0, R48, 0x5000, RZ ;  /* 0x0000500030237810 */ /* 0x000fe40007f1e0ff */
[----:B------:R-:W-:-:S02]  /*eb40*/  LOP3.LUT R50, R34, R103, RZ, 0x3c, !PT ;  /* 0x0000006722327212 */ /* 0x000fc400078e3cff */
[----:B------:R-:W-:Y:S02]  /*eb50*/  LOP3.LUT R28, R28, R29, RZ, 0x3c, !PT ;  /* 0x0000001d1c1c7212 */ /* 0x000fe400078e3cff */
[----:B------:R-:W-:Y:S02]  /*eb60*/  IADD3 R29, P1, R48, 0x4000, RZ ;  /* 0x00004000301d7810 */ /* 0x000fe40007f3e0ff */
[----:B------:R-:W-:Y:S02]  /*eb70*/  LOP3.LUT R34, R35, 0x380, RZ, 0xc0, !PT ;  /* 0x0000038023227812 */ /* 0x000fe400078ec0ff */
[----:B------:R-:W-:Y:S01]  /*eb80*/  MOV R111, R46 ;  /* 0x0000002e006f7202 */ /* 0x000fe20000000f00 */
[----:B------:R-:W-:Y:S01]  /*eb90*/  IMAD.X R33, RZ, RZ, R49, P1 ;  /* 0x000000ffff217224 */ /* 0x000fe200008e0631 */
[----:B------:R-:W-:Y:S01]  /*eba0*/  SHF.R.U64 R34, R34, 0x3, RZ ;  /* 0x0000000322227819 */ /* 0x000fe200000012ff */
[----:B------:R-:W-:Y:S01]  /*ebb0*/  BAR.SYNC.DEFER_BLOCKING 0x1, 0x100 ;  /* 0x0044000000007b1d */ /* 0x000fe20000010000 */
[----:B---3--:R-:W-:-:S02]  /*ebc0*/  ISETP.NE.AND P1, PT, R94, 0x1, PT ;  /* 0x000000015e00780c */ /* 0x008fc40003f25270 */
[----:B------:R-:W-:Y:S01]  /*ebd0*/  LOP3.LUT R34, R34, R35, RZ, 0x3c, !PT ;  /* 0x0000002322227212 */ /* 0x000fe200078e3cff */
[--C-:B------:R-:W-:Y:S01]  /*ebe0*/  IMAD.X R35, RZ, RZ, R49.reuse, P0 ;  /* 0x000000ffff237224 */ /* 0x100fe200000e0631 */
[----:B------:R-:W-:Y:S02]  /*ebf0*/  IADD3 R103, P0, R48, 0xb000, RZ ;  /* 0x0000b00030677810 */ /* 0x000fe40007f1e0ff */
[----:B------:R-:W-:Y:S02]  /*ec00*/  LOP3.LUT R30, R39, 0x380, RZ, 0xc0, !PT ;  /* 0x00000380271e7812 */ /* 0x000fe400078ec0ff */
[----:B------:R-:W-:Y:S01]  /*ec10*/  LOP3.LUT R46, R103, 0x380, RZ, 0xc0, !PT ;  /* 0x00000380672e7812 */ /* 0x000fe200078ec0ff */
[----:B------:R-:W-:Y:S01]  /*ec20*/  IMAD.X R47, RZ, RZ, R49, P0 ;  /* 0x000000ffff2f7224 */ /* 0x000fe200000e0631 */
[----:B------:R-:W-:Y:S01]  /*ec30*/  MOV R110, R50 ;  /* 0x00000032006e7202 */ /* 0x000fe20000000f00 */
[----:B------:R-:W-:Y:S01]  /*ec40*/  IMAD.IADD R51, R22, 0x1, R17 ;  /* 0x0000000116337824 */ /* 0x000fe200078e0211 */
[----:B------:R-:W-:Y:S01]  /*ec50*/  SHF.R.U64 R46, R46, 0x3, RZ ;  /* 0x000000032e2e7819 */ /* 0x000fe200000012ff */
[----:B------:R-:W2:Y:S01]  /*ec60*/  @P1 LDC R156, c[0x0][0xbec] ;  /* 0x0002fb00ff9c1b82 */ /* 0x000ea20000000800 */
[----:B------:R-:W-:-:S02]  /*ec70*/  SHF.R.U64 R30, R30, 0x3, RZ ;  /* 0x000000031e1e7819 */ /* 0x000fc400000012ff */
[----:B------:R-:W-:Y:S02]  /*ec80*/  LOP3.LUT R46, R46, R103, RZ, 0x3c, !PT ;  /* 0x000000672e2e7212 */ /* 0x000fe400078e3cff */
[----:B------:R-:W-:Y:S02]  /*ec90*/  MOV R103, R26 ;  /* 0x0000001a00677202 */ /* 0x000fe40000000f00 */
[----:B------:R-:W-:Y:S01]  /*eca0*/  LOP3.LUT R74, R30, R39, RZ, 0x3c, !PT ;  /* 0x000000271e4a7212 */ /* 0x000fe200078e3cff */
[----:B------:R-:W3:Y:S01]  /*ecb0*/  @P1 LDC R27, c[0x0][0xbf0] ;  /* 0x0002fc00ff1b1b82 */ /* 0x000ee20000000800 */
[----:B------:R-:W-:Y:S01]  /*ecc0*/  LOP3.LUT R30, R31, 0x380, RZ, 0xc0, !PT ;  /* 0x000003801f1e7812 */ /* 0x000fe200078ec0ff */
[----:B------:R2:W-:Y:S01]  /*ecd0*/  STSM.16.M88.4 [R111], R4 ;  /* 0x000000046f007844 */ /* 0x0005e20000000200 */
[----:B------:R-:W-:Y:S01]  /*ece0*/  MOV R54, R54 ;  /* 0x0000003600367202 */ /* 0x000fe20000000f00 */
[----:B------:R-:W-:Y:S01]  /*ecf0*/  IMAD.MOV.U32 R55, RZ, RZ, R51 ;  /* 0x000000ffff377224 */ /* 0x000fe200078e0033 */
[----:B------:R-:W-:-:S02]  /*ed00*/  SHF.R.U64 R30, R30, 0x3, RZ ;  /* 0x000000031e1e7819 */ /* 0x000fc400000012ff */
[----:B------:R-:W-:Y:S02]  /*ed10*/  MOV R66, R66 ;  /* 0x0000004200427202 */ /* 0x000fe40000000f00 */
[----:B------:R-:W-:Y:S02]  /*ed20*/  LOP3.LUT R86, R30, R31, RZ, 0x3c, !PT ;  /* 0x0000001f1e567212 */ /* 0x000fe400078e3cff */
[----:B------:R-:W-:Y:S02]  /*ed30*/  MOV R82, R82 ;  /* 0x0000005200527202 */ /* 0x000fe40000000f00 */
[----:B------:R-:W-:Y:S02]  /*ed40*/  MOV R86, R86 ;  /* 0x0000005600567202 */ /* 0x000fe40000000f00 */
[----:B------:R-:W-:Y:S02]  /*ed50*/  IADD3 R21, P4, R48, 0x1000, RZ ;  /* 0x0000100030157810 */ /* 0x000fe40007f9e0ff */
[----:B------:R-:W-:Y:S01]  /*ed60*/  MOV R58, R58 ;  /* 0x0000003a003a7202 */ /* 0x000fe20000000f00 */
[----:B--2---:R-:W-:Y:S01]  /*ed70*/  @P1 IMAD.HI.U32 R4, R51, R156, RZ ;  /* 0x0000009c33041227 */ /* 0x004fe200078e00ff */
[----:B------:R-:W-:-:S02]  /*ed80*/  F2FP.F16.F32.PACK_AB R6, R121, R0 ;  /* 0x000000007906723e */ /* 0x000fc400000000ff */
[----:B------:R-:W-:Y:S02]  /*ed90*/  SHF.R.S32.HI R0, RZ, 0x1f, R205 ;  /* 0x0000001fff007819 */ /* 0x000fe400000114cd */
[----:B------:R-:W-:Y:S02]  /*eda0*/  F2FP.F16.F32.PACK_AB R5, R155, R150 ;  /* 0x000000969b05723e */ /* 0x000fe400000000ff */
[----:B---3--:R-:W-:Y:S01]  /*edb0*/  @P1 SHF.R.U32.HI R55, RZ, R27, R4 ;  /* 0x0000001bff371219 */ /* 0x008fe20000011604 */
[----:B------:R-:W-:Y:S01]  /*edc0*/  IMAD R26, R0, UR4, RZ ;  /* 0x00000004001a7c24 */ /* 0x000fe2000f8e02ff */
[----:B------:R-:W-:Y:S02]  /*edd0*/  F2FP.F16.F32.PACK_AB R4, R120, R9 ;  /* 0x000000097804723e */ /* 0x000fe400000000ff */
[----:B------:R-:W-:Y:S01]  /*ede0*/  F2FP.F16.F32.PACK_AB R7, R154, R149 ;  /* 0x000000959a07723e */ /* 0x000fe200000000ff */
[----:B------:R-:W-:Y:S01]  /*edf0*/  IMAD.MOV R53, RZ, RZ, -R55 ;  /* 0x000000ffff357224 */ /* 0x000fe200078e0a37 */
[----:B------:R-:W-:Y:S01]  /*ee00*/  F2FP.F16.F32.PACK_AB R9, R153, R148 ;  /* 0x000000949909723e */ /* 0x000fe200000000ff */
[C---:B------:R-:W-:Y:S01]  /*ee10*/  IMAD R59, R205.reuse, UR5, R26 ;  /* 0x00000005cd3b7c24 */ /* 0x040fe2000f8e021a */
[----:B------:R-:W-:Y:S01]  /*ee20*/  IADD3 R39, P3, R48, 0x7000, RZ ;  /* 0x0000700030277810 */ /* 0x000fe20007f7e0ff */
[----:B------:R-:W-:Y:S01]  /*ee30*/  IMAD R53, R94, R53, R51 ;  /* 0x000000355e357224 */ /* 0x000fe200078e0233 */
[----:B------:R-:W-:Y:S01]  /*ee40*/  STSM.16.M88.4 [R66], R4 ;  /* 0x0000000442007844 */ /* 0x000fe20000000200 */
[----:B------:R-:W-:Y:S01]  /*ee50*/  IMAD.WIDE.U32 R50, R205, UR4, R24 ;  /* 0x00000004cd327c25 */ /* 0x000fe2000f8e0018 */
[----:B------:R-:W-:Y:S01]  /*ee60*/  LOP3.LUT R20, R21, 0x380, RZ, 0xc0, !PT ;  /* 0x0000038015147812 */ /* 0x000fe200078ec0ff */
[----:B------:R-:W-:Y:S01]  /*ee70*/  ULDC.64 UR4, c[0x0][0xb88] ;  /* 0x0002e20000047ab9 */ /* 0x000fe20000000a00 */
[----:B------:R2:W-:Y:S01]  /*ee80*/  STSM.16.M88.4 [R86], R8 ;  /* 0x0000000856007844 */ /* 0x0005e20000000200 */
[----:B------:R-:W-:-:S02]  /*ee90*/  LOP3.LUT R38, R39, 0x380, RZ, 0xc0, !PT ;  /* 0x0000038027267812 */ /* 0x000fc400078ec0ff */
[----:B------:R-:W-:Y:S01]  /*eea0*/  SHF.R.U64 R20, R20, 0x3, RZ ;  /* 0x0000000314147819 */ /* 0x000fe200000012ff */
[----:B------:R3:W-:Y:S01]  /*eeb0*/  STSM.16.M88.4 [R82], R12 ;  /* 0x0000000c52007844 */ /* 0x0007e20000000200 */
[----:B------:R-:W-:Y:S02]  /*eec0*/  MOV R78, R78 ;  /* 0x0000004e004e7202 */ /* 0x000fe40000000f00 */
[----:B------:R-:W-:Y:S02]  /*eed0*/  F2FP.F16.F32.PACK_AB R24, R57, R56 ;  /* 0x000000383918723e */ /* 0x000fe400000000ff */
[----:B------:R-:W-:Y:S02]  /*eee0*/  F2FP.F16.F32.PACK_AB R25, R140, R137 ;  /* 0x000000898c19723e */ /* 0x000fe400000000ff */
[----:B------:R-:W-:Y:S02]  /*eef0*/  F2FP.F16.F32.PACK_AB R26, R61, R60 ;  /* 0x0000003c3d1a723e */ /* 0x000fe400000000ff */
[----:B------:R-:W-:-:S02]  /*ef00*/  F2FP.F16.F32.PACK_AB R27, R143, R136 ;  /* 0x000000888f1b723e */ /* 0x000fc400000000ff */
[----:B------:R-:W-:Y:S02]  /*ef10*/  MOV R74, R74 ;  /* 0x0000004a004a7202 */ /* 0x000fe40000000f00 */
[----:B--2---:R-:W-:Y:S01]  /*ef20*/  SHF.R.S32.HI R9, RZ, 0x1f, R55 ;  /* 0x0000001fff097819 */ /* 0x004fe20000011437 */
[----:B------:R2:W-:Y:S01]  /*ef30*/  STSM.16.M88.4 [R78], R24 ;  /* 0x000000184e007844 */ /* 0x0005e20000000200 */
[----:B------:R-:W-:Y:S01]  /*ef40*/  SHF.R.S32.HI R8, RZ, 0x1f, R53 ;  /* 0x0000001fff087819 */ /* 0x000fe20000011435 */
[----:B---3--:R-:W-:Y:S01]  /*ef50*/  IMAD.IADD R14, R212, 0x1, R17 ;  /* 0x00000001d40e7824 */ /* 0x008fe200078e0211 */
[----:B------:R-:W-:Y:S02]  /*ef60*/  IADD3 R12, P0, R55, R50, RZ ;  /* 0x00000032370c7210 */ /* 0x000fe40007f1e0ff */
[----:B------:R-:W-:Y:S01]  /*ef70*/  F2FP.F16.F32.PACK_AB R4, R65, R64 ;  /* 0x000000404104723e */ /* 0x000fe200000000ff */
[----:B------:R-:W-:Y:S01]  /*ef80*/  IMAD R8, R8, UR4, RZ ;  /* 0x0000000408087c24 */ /* 0x000fe2000f8e02ff */
[----:B------:R-:W-:Y:S01]  /*ef90*/  IADD3.X R13, R9, R51, R59, P0, !PT ;  /* 0x00000033090d7210 */ /* 0x000fe200007fe43b */
[----:B------:R-:W3:Y:S01]  /*efa0*/  @P1 LDC R55, c[0x0][0xbec] ;  /* 0x0002fb00ff371b82 */ /* 0x000ee20000000800 */
[----:B------:R-:W-:Y:S01]  /*efb0*/  F2FP.F16.F32.PACK_AB R5, R142, R135 ;  /* 0x000000878e05723e */ /* 0x000fe200000000ff */
[----:B------:R-:W-:Y:S01]  /*efc0*/  IMAD R15, R53, UR5, R8 ;  /* 0x00000005350f7c24 */ /* 0x000fe2000f8e0208 */
[----:B------:R-:W-:Y:S01]  /*efd0*/  F2FP.F16.F32.PACK_AB R6, R69, R68 ;  /* 0x000000444506723e */ /* 0x000fe200000000ff */
[----:B------:R-:W-:Y:S01]  /*efe0*/  IMAD.WIDE.U32 R12, R53, UR4, R12 ;  /* 0x00000004350c7c25 */ /* 0x000fe2000f8e000c */
[----:B------:R-:W-:Y:S01]  /*eff0*/  F2FP.F16.F32.PACK_AB R7, R141, R134 ;  /* 0x000000868d07723e */ /* 0x000fe200000000ff */
[----:B------:R-:W-:Y:S01]  /*f000*/  ULDC.64 UR4, c[0x0][0xb50] ;  /* 0x0002d40000047ab9 */ /* 0x000fe20000000a00 */
[----:B------:R-:W-:Y:S01]  /*f010*/  SHF.R.U64 R38, R38, 0x3, RZ ;  /* 0x0000000326267819 */ /* 0x000fe200000012ff */
[----:B------:R-:W-:Y:S01]  /*f020*/  IMAD R53, R94, UR6, RZ ;  /* 0x000000065e357c24 */ /* 0x000fe2000f8e02ff */
[----:B------:R-:W-:Y:S01]  /*f030*/  LOP3.LUT R20, R20, R21, RZ, 0x3c, !PT ;  /* 0x0000001514147212 */ /* 0x000fe200078e3cff */
[----:B------:R4:W-:Y:S01]  /*f040*/  STSM.16.M88.4 [R74], R4 ;  /* 0x000000044a007844 */ /* 0x0009e20000000200 */
[----:B------:R-:W-:-:S02]  /*f050*/  IADD3 R21, P2, R48, 0x6000, RZ ;  /* 0x0000600030157810 */ /* 0x000fc40007f5e0ff */
[----:B------:R-:W-:Y:S01]  /*f060*/  LOP3.LUT R38, R38, R39, RZ, 0x3c, !PT ;  /* 0x0000002726267212 */ /* 0x000fe200078e3cff */
[--C-:B------:R-:W-:Y:S01]  /*f070*/  IMAD.X R39, RZ, RZ, R49.reuse, P3 ;  /* 0x000000ffff277224 */ /* 0x100fe200018e0631 */
[----:B------:R-:W-:Y:S01]  /*f080*/  LOP3.LUT P0, RZ, R210, 0x3, RZ, 0xc0, !PT ;  /* 0x00000003d2ff7812 */ /* 0x000fe2000780c0ff */
[----:B------:R-:W-:Y:S01]  /*f090*/  IMAD.X R37, RZ, RZ, R49, P2 ;  /* 0x000000ffff257224 */ /* 0x000fe200010e0631 */
[----:B--2---:R-:W-:Y:S02]  /*f0a0*/  LEA R24, P3, R12, UR4, 0x2 ;  /* 0x000000040c187c11 */ /* 0x004fe4000f8610ff */
[----:B------:R-:W-:Y:S02]  /*f0b0*/  ISETP.GE.OR P2, PT, R14, R53, P0 ;  /* 0x000000350e00720c */ /* 0x000fe40000746670 */
[----:B------:R-:W-:Y:S01]  /*f0c0*/  MOV R70, R70 ;  /* 0x0000004600467202 */ /* 0x000fe20000000f00 */
[----:B------:R-:W-:Y:S01]  /*f0d0*/  SHFL.IDX PT, R64, R24, RZ, 0x1c1f ;  /* 0x001c1fff18407589 */ /* 0x000fe200000e0000 */
[----:B------:R-:W-:-:S02]  /*f0e0*/  F2FP.F16.F32.PACK_AB R8, R73, R72 ;  /* 0x000000484908723e */ /* 0x000fc400000000ff */
[----:B------:R-:W-:Y:S01]  /*f0f0*/  F2FP.F16.F32.PACK_AB R9, R138, R133 ;  /* 0x000000858a09723e */ /* 0x000fe200000000ff */
[----:B----4-:R-:W-:Y:S01]  /*f100*/  VIADD R4, R14, 0x8 ;  /* 0x000000080e047836 */ /* 0x010fe20000000000 */
[----:B------:R-:W-:Y:S01]  /*f110*/  F2FP.F16.F32.PACK_AB R10, R77, R76 ;  /* 0x0000004c4d0a723e */ /* 0x000fe200000000ff */
[----:B------:R-:W-:Y:S01]  /*f120*/  IMAD.IADD R5, R13, 0x1, R15 ;  /* 0x000000010d057824 */ /* 0x000fe200078e020f */
[----:B------:R-:W-:Y:S01]  /*f130*/  F2FP.F16.F32.PACK_AB R11, R139, R132 ;  /* 0x000000848b0b723e */ /* 0x000fe200000000ff */
[----:B------:R-:W-:Y:S01]  /*f140*/  SHFL.IDX PT, R66, R24, 0x1, 0x1c1f ;  /* 0x003c1f0018427f89 */ /* 0x000fe200000e0000 */
[----:B------:R-:W-:Y:S02]  /*f150*/  ISETP.GE.OR P0, PT, R4, R53, P0 ;  /* 0x000000350400720c */ /* 0x000fe40000706670 */
[----:B------:R-:W-:Y:S01]  /*f160*/  LEA.HI.X R25, R12, UR5, R5, 0x2, P3 ;  /* 0x000000050c197c11 */ /* 0x000fe200098f1405 */
[----:B------:R-:W-:Y:S01]  /*f170*/  STSM.16.M88.4 [R70], R8 ;  /* 0x0000000846007844 */ /* 0x000fe20000000200 */
[----:B------:R-:W-:Y:S01]  /*f180*/  MOV R62, R62 ;  /* 0x0000003e003e7202 */ /* 0x000fe20000000f00 */
[----:B------:R-:W-:Y:S01]  /*f190*/  ULDC.64 UR4, c[0x0][0xae8] ;  /* 0x0002ba0000047ab9 */ /* 0x000fe20000000a00 */
[----:B------:R-:W-:Y:S01]  /*f1a0*/  F2FP.F16.F32.PACK_AB R4, R81, R80 ;  /* 0x000000505104723e */ /* 0x000fe200000000ff */
[----:B------:R-:W2:Y:S01]  /*f1b0*/  SHFL.IDX PT, R65, R25, RZ, 0x1c1f ;  /* 0x001c1fff19417589 */ /* 0x000ea200000e0000 */
[----:B------:R-:W-:-:S02]  /*f1c0*/  F2FP.F16.F32.PACK_AB R5, R129, R122 ;  /* 0x0000007a8105723e */ /* 0x000fc400000000ff */
[----:B------:R-:W-:Y:S01]  /*f1d0*/  F2FP.F16.F32.PACK_AB R6, R85, R84 ;  /* 0x000000545506723e */ /* 0x000fe200000000ff */
[----:B------:R-:W4:Y:S01]  /*f1e0*/  SHFL.IDX PT, R67, R25, 0x1, 0x1c1f ;  /* 0x003c1f0019437f89 */ /* 0x000f2200000e0000 */
        /* <DEDUP_REMOVED lines=10> */
[----:B------:R-:W-:Y:S01]  /*f290*/  F2FP.F16.F32.PACK_AB R114, R117, R116 ;  /* 0x000000747572723e */ /* 0x000fe200000000ff */
[----:B------:R-:W-:Y:S01]  /*f2a0*/  STSM.16.M88.4 [R54], R96 ;  /* 0x0000006036007844 */ /* 0x000fe20000000200 */
[----:B------:R-:W-:Y:S02]  /*f2b0*/  F2FP.F16.F32.PACK_AB R115, R119, R118 ;  /* 0x000000767773723e */ /* 0x000fe400000000ff */
[----:B------:R-:W-:Y:S01]  /*f2c0*/  LOP3.LUT R32, R29, 0x380, RZ, 0xc0, !PT ;  /* 0x000003801d207812 */ /* 0x000fe200078ec0ff */
[----:B------:R-:W-:Y:S01]  /*f2d0*/  STSM.16.M88.4 [R110], R104 ;  /* 0x000000686e007844 */ /* 0x000fe20000000200 */
[----:B------:R-:W-:-:S02]  /*f2e0*/  LOP3.LUT R36, R21, 0x380, RZ, 0xc0, !PT ;  /* 0x0000038015247812 */ /* 0x000fc400078ec0ff */
[----:B------:R-:W-:Y:S01]  /*f2f0*/  SHF.R.U64 R32, R32, 0x3, RZ ;  /* 0x0000000320207819 */ /* 0x000fe200000012ff */
[----:B------:R-:W-:Y:S01]  /*f300*/  STSM.16.M88.4 [R103], R112 ;  /* 0x0000007067007844 */ /* 0x000fe20000000200 */
[----:B------:R-:W-:Y:S02]  /*f310*/  SHF.R.U64 R36, R36, 0x3, RZ ;  /* 0x0000000324247819 */ /* 0x000fe400000012ff */
[----:B------:R-:W-:Y:S01]  /*f320*/  LOP3.LUT R32, R32, R29, RZ, 0x3c, !PT ;  /* 0x0000001d20207212 */ /* 0x000fe200078e3cff */
[----:B------:R-:W-:Y:S01]  /*f330*/  BAR.SYNC.DEFER_BLOCKING 0x1, 0x100 ;  /* 0x0044000000007b1d */ /* 0x000fe20000010000 */
[--C-:B------:R-:W-:Y:S01]  /*f340*/  IMAD.X R29, RZ, RZ, R49.reuse, P5 ;  /* 0x000000ffff1d7224 */ /* 0x100fe200028e0631 */
[----:B------:R-:W-:Y:S02]  /*f350*/  IADD3 R31, P6, R48, 0x3000, RZ ;  /* 0x00003000301f7810 */ /* 0x000fe40007fde0ff */
[----:B------:R-:W-:Y:S01]  /*f360*/  LOP3.LUT R36, R36, R21, RZ, 0x3c, !PT ;  /* 0x0000001524247212 */ /* 0x000fe200078e3cff */
[----:B------:R-:W-:Y:S01]  /*f370*/  IMAD.X R21, RZ, RZ, R49, P4 ;  /* 0x000000ffff157224 */ /* 0x000fe200020e0631 */
[----:B------:R-:W-:-:S02]  /*f380*/  LOP3.LUT R30, R31, 0x380, RZ, 0xc0, !PT ;  /* 0x000003801f1e7812 */ /* 0x000fc400078ec0ff */
[----:B------:R-:W-:Y:S02]  /*f390*/  IADD3 R43, P5, R48, 0x9000, RZ ;  /* 0x00009000302b7810 */ /* 0x000fe40007fbe0ff */
[----:B------:R-:W-:Y:S02]  /*f3a0*/  SHF.R.U64 R30, R30, 0x3, RZ ;  /* 0x000000031e1e7819 */ /* 0x000fe400000012ff */
[----:B------:R-:W-:Y:S02]  /*f3b0*/  LOP3.LUT R42, R43, 0x380, RZ, 0xc0, !PT ;  /* 0x000003802b2a7812 */ /* 0x000fe400078ec0ff */
[----:B------:R-:W-:Y:S01]  /*f3c0*/  LOP3.LUT R30, R30, R31, RZ, 0x3c, !PT ;  /* 0x0000001f1e1e7212 */ /* 0x000fe200078e3cff */
[----:B------:R-:W-:Y:S01]  /*f3d0*/  IMAD.X R31, RZ, RZ, R49, P6 ;  /* 0x000000ffff1f7224 */ /* 0x000fe200030e0631 */
[----:B------:R-:W-:Y:S02]  /*f3e0*/  SHF.R.U64 R42, R42, 0x3, RZ ;  /* 0x000000032a2a7819 */ /* 0x000fe400000012ff */
[----:B------:R-:W-:-:S02]  /*f3f0*/  IADD3 R41, P4, R48, 0x8000, RZ ;  /* 0x0000800030297810 */ /* 0x000fc40007f9e0ff */
[----:B------:R-:W-:Y:S02]  /*f400*/  IADD3 R45, P6, R48, 0xa000, RZ ;  /* 0x0000a000302d7810 */ /* 0x000fe40007fde0ff */
[----:B------:R-:W-:Y:S01]  /*f410*/  LOP3.LUT R42, R42, R43, RZ, 0x3c, !PT ;  /* 0x0000002b2a2a7212 */ /* 0x000fe200078e3cff */
[----:B--2---:R-:W-:Y:S01]  /*f420*/  @!P2 ST.E desc[UR8][R64.64], R3 ;  /* 0x000000034000a985 */ /* 0x004fe2000c101908 */
[----:B------:R-:W-:Y:S02]  /*f430*/  LOP3.LUT R40, R41, 0x380, RZ, 0xc0, !PT ;  /* 0x0000038029287812 */ /* 0x000fe400078ec0ff */
[----:B------:R-:W-:Y:S01]  /*f440*/  LOP3.LUT R44, R45, 0x380, RZ, 0xc0, !PT ;  /* 0x000003802d2c7812 */ /* 0x000fe200078ec0ff */
[----:B----4-:R2:W-:Y:S01]  /*f450*/  @!P0 ST.E desc[UR8][R66.64], R2 ;  /* 0x0000000242008985 */ /* 0x0105e2000c101908 */
[----:B------:R-:W-:Y:S02]  /*f460*/  LOP3.LUT R43, R48, 0x380, RZ, 0xc0, !PT ;  /* 0x00000380302b7812 */ /* 0x000fe400078ec0ff */
[----:B------:R-:W-:Y:S01]  /*f470*/  SHF.R.U64 R40, R40, 0x3, RZ ;  /* 0x0000000328287819 */ /* 0x000fe200000012ff */
[----:B------:R4:W5:Y:S01]  /*f480*/  LD.E.128 R24, desc[UR8][R28.64] ;  /* 0x000000081c187980 */ /* 0x000962000c101d00 */
[----:B------:R-:W-:-:S02]  /*f490*/  SHF.R.U64 R44, R44, 0x3, RZ ;  /* 0x000000032c2c7819 */ /* 0x000fc400000012ff */
[----:B------:R-:W-:Y:S01]  /*f4a0*/  SHF.R.U64 R43, R43, 0x3, RZ ;  /* 0x000000032b2b7819 */ /* 0x000fe200000012ff */
[----:B------:R0:W5:Y:S01]  /*f4b0*/  LD.E.128 R8, desc[UR8][R20.64] ;  /* 0x0000000814087980 */ /* 0x000162000c101d00 */
[----:B------:R-:W-:Y:S01]  /*f4c0*/  LOP3.LUT R40, R40, R41, RZ, 0x3c, !PT ;  /* 0x0000002928287212 */ /* 0x000fe200078e3cff */
[--C-:B------:R-:W-:Y:S01]  /*f4d0*/  IMAD.X R41, RZ, RZ, R49.reuse, P4 ;  /* 0x000000ffff297224 */ /* 0x100fe200020e0631 */
[----:B------:R-:W-:Y:S01]  /*f4e0*/  LOP3.LUT R44, R44, R45, RZ, 0x3c, !PT ;  /* 0x0000002d2c2c7212 */ /* 0x000fe200078e3cff */
[----:B--2---:R-:W-:Y:S01]  /*f4f0*/  IMAD R2, R91, UR4, RZ ;  /* 0x000000045b027c24 */ /* 0x004fe2000f8e02ff */
[----:B------:R2:W5:Y:S01]  /*f500*/  LD.E.128 R4, desc[UR8][R30.64] ;  /* 0x000000081e047980 */ /* 0x000562000c101d00 */
[----:B----4-:R-:W4:Y:S01]  /*f510*/  @P1 LDC R29, c[0x0][0xbf0] ;  /* 0x0002fc00ff1d1b82 */ /* 0x010f220000000800 */
[----:B------:R-:W-:Y:S01]  /*f520*/  LOP3.LUT R48, R43, R48, RZ, 0x3c, !PT ;  /* 0x000000302b307212 */ /* 0x000fe200078e3cff */
[----:B------:R-:W-:Y:S01]  /*f530*/  IMAD.X R43, RZ, RZ, R49, P5 ;  /* 0x000000ffff2b7224 */ /* 0x000fe200028e0631 */
[----:B------:R1:W5:Y:S01]  /*f540*/  LD.E.128 R68, desc[UR8][R32.64] ;  /* 0x0000000820447980 */ /* 0x000362000c101d00 */
[----:B0-----:R-:W-:-:S02]  /*f550*/  IMAD R20, R206, 0x20, R208 ;  /* 0x00000020ce147824 */ /* 0x001fc400078e02d0 */
[----:B------:R-:W-:Y:S01]  /*f560*/  IMAD R21, R207, UR5, R2 ;  /* 0x00000005cf157c24 */ /* 0x000fe2000f8e0202 */
[----:B------:R0:W5:Y:S01]  /*f570*/  LD.E.128 R60, desc[UR8][R34.64] ;  /* 0x00000008223c7980 */ /* 0x000162000c101d00 */
[----:B------:R-:W-:Y:S02]  /*f580*/  IMAD.IADD R28, R17, 0x1, R20 ;  /* 0x00000001111c7824 */ /* 0x000fe400078e0214 */
[----:B------:R-:W-:Y:S01]  /*f590*/  IMAD.WIDE.U32 R2, R207, UR4, RZ ;  /* 0x00000004cf027c25 */ /* 0x000fe2000f8e00ff */
[----:B------:R-:W-:Y:S01]  /*f5a0*/  ULDC.64 UR4, c[0x0][0xaf0] ;  /* 0x0002bc0000047ab9 */ /* 0x000fe20000000a00 */
[----:B------:R0:W5:Y:S02]  /*f5b0*/  LD.E.128 R12, desc[UR8][R36.64] ;  /* 0x00000008240c7980 */ /* 0x000164000c101d00 */
[----:B---3--:R-:W-:Y:S02]  /*f5c0*/  @P1 IMAD.HI.U32 R20, R28, R55, RZ ;  /* 0x000000371c141227 */ /* 0x008fe400078e00ff */
[----:B------:R0:W5:Y:S02]  /*f5d0*/  LD.E.128 R56, desc[UR8][R38.64] ;  /* 0x0000000826387980 */ /* 0x000164000c101d00 */
[----:B------:R-:W-:-:S02]  /*f5e0*/  IMAD.IADD R3, R3, 0x1, R21 ;  /* 0x0000000103037824 */ /* 0x000fc400078e0215 */
[----:B------:R-:W-:Y:S01]  /*f5f0*/  IMAD.MOV.U32 R21, RZ, RZ, R28 ;  /* 0x000000ffff157224 */ /* 0x000fe200078e001c */
[----:B------:R0:W5:Y:S01]  /*f600*/  LD.E.128 R80, desc[UR8][R40.64] ;  /* 0x0000000828507980 */ /* 0x000162000c101d00 */
[----:B------:R-:W-:Y:S01]  /*f610*/  IMAD R0, R0, UR4, RZ ;  /* 0x0000000400007c24 */ /* 0x000fe2000f8e02ff */
[----:B----4-:R-:W-:Y:S01]  /*f620*/  @P1 SHF.R.U32.HI R21, RZ, R29, R20 ;  /* 0x0000001dff151219 */ /* 0x010fe20000011614 */
[C---:B------:R-:W-:Y:S01]  /*f630*/  IMAD.WIDE.U32 R2, R205.reuse, UR4, R2 ;  /* 0x00000004cd027c25 */ /* 0x040fe2000f8e0002 */
[----:B------:R0:W5:Y:S03]  /*f640*/  LD.E.128 R76, desc[UR8][R42.64] ;  /* 0x000000082a4c7980 */ /* 0x000166000c101d00 */
[----:B------:R-:W-:Y:S01]  /*f650*/  IMAD R29, R205, UR5, R0 ;  /* 0x00000005cd1d7c24 */ /* 0x000fe2000f8e0200 */
[--C-:B------:R-:W-:Y:S01]  /*f660*/  SHF.R.S32.HI R0, RZ, 0x1f, R21.reuse ;  /* 0x0000001fff007819 */ /* 0x100fe20000011415 */
[----:B--2---:R-:W-:Y:S01]  /*f670*/  IMAD.MOV R31, RZ, RZ, -R21 ;  /* 0x000000ffff1f7224 */ /* 0x004fe200078e0a15 */
[----:B------:R-:W-:Y:S01]  /*f680*/  ULDC.64 UR4, c[0x0][0xae0] ;  /* 0x0002b80000047ab9 */ /* 0x000fe20000000a00 */
[----:B------:R-:W-:Y:S01]  /*f690*/  IMAD.X R45, RZ, RZ, R49, P6 ;  /* 0x000000ffff2d7224 */ /* 0x000fe200030e0631 */
[----:B------:R0:W5:Y:S01]  /*f6a0*/  LD.E.128 R64, desc[UR8][R46.64] ;  /* 0x000000082e407980 */ /* 0x000162000c101d00 */
[----:B------:R-:W-:-:S02]  /*f6b0*/  IMAD.IADD R3, R3, 0x1, R29 ;  /* 0x0000000103037824 */ /* 0x000fc400078e021d */
[----:B------:R-:W-:Y:S01]  /*f6c0*/  IMAD R0, R0, UR4, RZ ;  /* 0x0000000400007c24 */ /* 0x000fe2000f8e02ff */
[----:B------:R-:W5:Y:S01]  /*f6d0*/  LD.E.128 R48, desc[UR8][R48.64] ;  /* 0x0000000830307980 */ /* 0x000f62000c101d00 */
[----:B------:R-:W-:Y:S02]  /*f6e0*/  IMAD R29, R94, R31, R28 ;  /* 0x0000001f5e1d7224 */ /* 0x000fe400078e021c */
[C---:B------:R-:W-:Y:S01]  /*f6f0*/  IMAD R31, R21.reuse, UR5, R0 ;  /* 0x00000005151f7c24 */ /* 0x040fe2000f8e0200 */
[----:B------:R0:W5:Y:S01]  /*f700*/  LD.E.128 R72, desc[UR8][R44.64] ;  /* 0x000000082c487980 */ /* 0x000162000c101d00 */
[----:B------:R-:W-:Y:S01]  /*f710*/  IMAD.WIDE.U32 R2, R21, UR4, R2 ;  /* 0x0000000415027c25 */ /* 0x000fe2000f8e0002 */
[----:B------:R-:W-:Y:S01]  /*f720*/  SHF.R.S32.HI R0, RZ, 0x1f, R29 ;  /* 0x0000001fff007819 */ /* 0x000fe2000001141d */
[----:B------:R-:W-:Y:S01]  /*f730*/  ULDC.64 UR4, c[0x0][0xad8] ;  /* 0x0002b60000047ab9 */ /* 0x000fe20000000a00 */
[----:B------:R-:W-:Y:S01]  /*f740*/  @!PT LDS RZ, [RZ] ;  /* 0x00000000fffff984 */ /* 0x000fe20000000800 */
[----:B------:R-:W-:Y:S01]  /*f750*/  @!PT LDS RZ, [RZ] ;  /* 0x00000000fffff984 */ /* 0x000fe20000000800 */
[----:B------:R-:W-:Y:S01]  /*f760*/  @!PT LDS RZ, [RZ] ;  /* 0x00000000fffff984 */ /* 0x000fe20000000800 */
[----:B------:R-:W-:Y:S01]  /*f770*/  @!PT LDS RZ, [RZ] ;  /* 0x00000000fffff984 */ /* 0x000fe20000000800 */
[----:B------:R2:W-:Y:S06]  /*f780*/  MEMBAR.ALL.CTA ;  /* 0x0000000000007992 */ /* 0x0005ec0000008000 */
[----:B--2---:R-:W2:Y:S01]  /*f790*/  FENCE.VIEW.ASYNC.S ;  /* 0x00000000000073c6 */ /* 0x004ea20000000000 */
[----:B------:R-:W-:-:S02]  /*f7a0*/  IMAD.IADD R3, R3, 0x1, R31 ;  /* 0x0000000103037824 */ /* 0x000fc400078e021f */
[----:B------:R-:W-:Y:S02]  /*f7b0*/  IMAD R20, R0, UR4, RZ ;  /* 0x0000000400147c24 */ /* 0x000fe4000f8e02ff */
[----:B-1----:R-:W-:Y:S02]  /*f7c0*/  IMAD.IADD R32, R208, 0x1, R17 ;  /* 0x00000001d0207824 */ /* 0x002fe400078e0211 */
        /* <DEDUP_REMOVED lines=8> */
[----:B------:R-:W-:Y:S02]  /*f850*/  LEA.HI.X R30, R2, UR5, R3, 0x1, P3 ;  /* 0x00000005021e7c11 */ /* 0x000fe400098f0c03 */
[----:B------:R-:W-:Y:S02]  /*f860*/  PRMT R90, RZ, 0x654, R90 ;  /* 0x00000654ff5a7816 */ /* 0x000fe4000000005a */
[-C--:B------:R-:W-:Y:S01]  /*f870*/  ISETP.GE.AND P1, PT, R0, R53.reuse, PT ;  /* 0x000000350000720c */ /* 0x080fe20003f26270 */
[----:B------:R-:W-:Y:S01]  /*f880*/  VIADD R0, R32, 0x40 ;  /* 0x0000004020007836 */ /* 0x000fe20000000000 */
[----:B--2---:R0:W-:Y:S01]  /*f890*/  SYNCS.ARRIVE.TRANS64.RED.A1T0 RZ, [R90+URZ], RZ ;  /* 0x000000ff5aff79a7 */ /* 0x0041e2000810043f */
[----:B------:R0:W1:Y:S01]  /*f8a0*/  SHFL.IDX PT, R21, R17, RZ, 0x181f ;  /* 0x00181fff11157589 */ /* 0x00006200000e0000 */
[----:B------:R-:W-:Y:S03]  /*f8b0*/  BSSY B1, `(.L_x_5745) ;  /* 0x0000012000017945 */ /* 0x000fe60003800000 */
[----:B------:R0:W2:Y:S01]  /*f8c0*/  SHFL.IDX PT, R29, R30, RZ, 0x181f ;  /* 0x00181fff1e1d7589 */ /* 0x0000a200000e0000 */
[----:B------:R-:W-:Y:S01]  /*f8d0*/  ISETP.GE.AND P0, PT, R0, R53, PT ;  /* 0x000000350000720c */ /* 0x000fe20003f06270 */
[----:B------:R-:W-:-:S12]  /*f8e0*/  @P2 BRA `(.L_x_5746) ;  /* 0x0000000000382947 */ /* 0x000fd80003800000 */
        /* <DEDUP_REMOVED lines=10> */
[----:B-----5:R3:W-:Y:S01]  /*f990*/  @!P4 ST.E.128 desc[UR6][R2.64], R48 ;  /* 0x000000300200c985 */ /* 0x0207e2000c101d06 */
[----:B------:R-:W-:-:S03]  /*f9a0*/  @!P2 LEA.HI.X R29, R204, R29, R214, 0x1, P6 ;  /* 0x0000001dcc1da211 */ /* 0x000fc600030f0cd6 */
[----:B------:R3:W-:Y:S04]  /*f9b0*/  @!P3 ST.E.128 desc[UR6][R20.64], R68 ;  /* 0x000000441400b985 */ /* 0x0007e8000c101d06 */
[----:B------:R3:W-:Y:S02]  /*f9c0*/  @!P2 ST.E.128 desc[UR6][R28.64], R80 ;  /* 0x000000501c00a985 */ /* 0x0007e4000c101d06 */
.L_x_5746:
[----:B------:R-:W-:Y:S05]  /*f9d0*/  BSYNC B1 ;  /* 0x0000000000017941 */ /* 0x000fea0003800000 */
.L_x_5745:
[----:B--23--:R2:W3:Y:S01]  /*f9e0*/  SHFL.IDX PT, R29, R30, 0x1, 0x181f ;  /* 0x00381f001e1d7f89 */ /* 0x00c4e200000e0000 */
[----:B------:R-:W-:Y:S03]  /*f9f0*/  BSSY B1, `(.L_x_5747) ;  /* 0x0000011000017945 */ /* 0x000fe60003800000 */
[----:B------:R2:W4:Y:S01]  /*fa00*/  SHFL.IDX PT, R3, R17, 0x1, 0x181f ;  /* 0x00381f0011037f89 */ /* 0x00052200000e0000 */
[----:B------:R-:W-:Y:S05]  /*fa10*/  @P1 BRA `(.L_x_5748) ;  /* 0x0000000000381947 */ /* 0x000fea0003800000 */
[----:B------:R-:W-:Y:S01]  /*fa20*/  ULDC UR4, c[0x0][0xac8] ;  /* 0x0002b20000047ab9 */ /* 0x000fe20000000800 */
[----:B------:R-:W-:Y:S01]  /*fa30*/  ULDC.64 UR6, c[0x0][0x208] ;  /* 0x0000820000067ab9 */ /* 0x000fe20000000a00 */
[----:B------:R-:W-:Y:S02]  /*fa40*/  ISETP.GE.AND P4, PT, R16, UR4, PT ;  /* 0x0000000410007c0c */ /* 0x000fe4000bf86270 */
[----:B------:R-:W-:Y:S02]  /*fa50*/  ISETP.GE.AND P5, PT, R23, UR4, PT ;  /* 0x0000000417007c0c */ /* 0x000fe4000bfa6270 */
[----:B------:R-:W-:-:S09]  /*fa60*/  ISETP.GE.AND P6, PT, R204, UR4, PT ;  /* 0x00000004cc007c0c */ /* 0x000fd2000bfc6270 */
[-C--:B----4-:R-:W-:Y:S02]  /*fa70*/  @!P4 LEA R2, P1, R16, R3.reuse, 0x1 ;  /* 0x000000031002c211 */ /* 0x090fe400078208ff */
[CC--:B------:R-:W-:Y:S02]  /*fa80*/  @!P5 LEA R20, P2, R23.reuse, R3.reuse, 0x1 ;  /* 0x000000031714d211 */ /* 0x0c0fe400078408ff */
[----:B------:R-:W-:Y:S02]  /*fa90*/  @!P6 LEA R28, P3, R204, R3, 0x1 ;  /* 0x00000003cc1ce211 */ /* 0x000fe400078608ff */
[-C--:B---3--:R-:W-:Y:S02]  /*faa0*/  @!P4 LEA.HI.X R3, R16, R29.reuse, R216, 0x1, P1 ;  /* 0x0000001d1003c211 */ /* 0x088fe400008f0cd8 */
[-C--:B-1----:R-:W-:Y:S02]  /*fab0*/  @!P5 LEA.HI.X R21, R23, R29.reuse, R215, 0x1, P2 ;  /* 0x0000001d1715d211 */ /* 0x082fe400010f0cd7 */
[----:B------:R-:W-:Y:S01]  /*fac0*/  @!P6 LEA.HI.X R29, R204, R29, R214, 0x1, P3 ;  /* 0x0000001dcc1de211 */ /* 0x000fe200018f0cd6 */
[----:B-----5:R1:W-:Y:S04]  /*fad0*/  @!P4 ST.E.128 desc[UR6][R2.64], R8 ;  /* 0x000000080200c985 */ /* 0x0203e8000c101d06 */
[----:B------:R1:W-:Y:S04]  /*fae0*/  @!P5 ST.E.128 desc[UR6][R20.64], R60 ;  /* 0x0000003c1400d985 */ /* 0x0003e8000c101d06 */
[----:B------:R1:W-:Y:S02]  /*faf0*/  @!P6 ST.E.128 desc[UR6][R28.64], R76 ;  /* 0x0000004c1c00e985 */ /* 0x0003e4000c101d06 */
.L_x_5748:
[----:B------:R-:W-:Y:S05]  /*fb00*/  BSYNC B1 ;  /* 0x0000000000017941 */ /* 0x000fea0003800000 */
.L_x_5747:
[----:B-1---5:R1:W0:Y:S01]  /*fb10*/  SHFL.IDX PT, R11, R30, 0x2, 0x181f ;  /* 0x00581f001e0b7f89 */ /* 0x02222200000e0000 */
[----:B------:R-:W-:Y:S03]  /*fb20*/  BSSY B1, `(.L_x_5749) ;  /* 0x0000011000017945 */ /* 0x000fe60003800000 */
[----:B----4-:R1:W4:Y:S01]  /*fb30*/  SHFL.IDX PT, R3, R17, 0x2, 0x181f ;  /* 0x00581f0011037f89 */ /* 0x01032200000e0000 */
        /* <DEDUP_REMOVED lines=15> */
.L_x_5750:
[----:B------:R-:W-:Y:S05]  /*fc30*/  BSYNC B1 ;  /* 0x0000000000017941 */ /* 0x000fea0003800000 */
.L_x_5749:
[----:B------:R-:W-:Y:S01]  /*fc40*/  VIADD R0, R32, 0x60 ;  /* 0x0000006020007836 */ /* 0x000fe20000000000 */
[----:B0-----:R0:W0:Y:S04]  /*fc50*/  SHFL.IDX PT, R11, R30, 0x3, 0x181f ;  /* 0x00781f001e0b7f89 */ /* 0x00102800000e0000 */
[----:B------:R-:W-:Y:S01]  /*fc60*/  ISETP.GE.AND P0, PT, R0, R53, PT ;  /* 0x000000350000720c */ /* 0x000fe20003f06270 */
[----:B-12---:R-:W1:-:S12]  /*fc70*/  SHFL.IDX PT, R17, R17, 0x3, 0x181f ;  /* 0x00781f0011117f89 */ /* 0x006e5800000e0000 */
[----:B------:R-:W-:Y:S05]  /*fc80*/  @P0 BRA `(.L_x_5751) ;  /* 0x0000000800d80947 */ /* 0x000fea0003800000 */
[----:B------:R-:W-:Y:S01]  /*fc90*/  ULDC UR4, c[0x0][0xac8] ;  /* 0x0002b20000047ab9 */ /* 0x000fe20000000800 */
[----:B------:R-:W-:Y:S01]  /*fca0*/  ULDC.64 UR6, c[0x0][0x208] ;  /* 0x0000820000067ab9 */ /* 0x000fe20000000a00 */
[----:B------:R-:W-:Y:S02]  /*fcb0*/  ISETP.GE.AND P2, PT, R16, UR4, PT ;  /* 0x0000000410007c0c */ /* 0x000fe4000bf46270 */
[----:B------:R-:W-:-:S11]  /*fcc0*/  ISETP.GE.AND P3, PT, R23, UR4, PT ;  /* 0x0000000417007c0c */ /* 0x000fd6000bf66270 */
[CC--:B-1----:R-:W-:Y:S02]  /*fcd0*/  @!P2 LEA R2, P0, R16.reuse, R17.reuse, 0x1 ;  /* 0x000000111002a211 */ /* 0x0c2fe400078008ff */
[C---:B------:R-:W-:Y:S02]  /*fce0*/  @!P3 LEA R8, P1, R23.reuse, R17, 0x1 ;  /* 0x000000111708b211 */ /* 0x040fe400078208ff */
[-C--:B0---4-:R-:W-:Y:S02]  /*fcf0*/  @!P2 LEA.HI.X R3, R16, R11.reuse, R216, 0x1, P0 ;  /* 0x0000000b1003a211 */ /* 0x091fe400000f0cd8 */
        /* <DEDUP_REMOVED lines=10> */
.L_x_5744:
[----:B------:R-:W2:Y:S01]  /*fda0*/  LDC R12, c[0x0][0xbe8] ;  /* 0x0002fa00ff0c7b82 */ /* 0x000ea20000000800 */
[----:B------:R-:W-:Y:S01]  /*fdb0*/  ISETP.GE.AND P0, PT, R217, 0x80, PT ;  /* 0x00000080d900780c */ /* 0x000fe20003f06270 */
[----:B------:R-:W-:Y:S01]  /*fdc0*/  IMAD R0, R206, 0x20, R208 ;  /* 0x00000020ce007824 */ /* 0x000fe200078e02d0 */
[----:B------:R-:W-:Y:S01]  /*fdd0*/  BSSY B1, `(.L_x_5752) ;  /* 0x000002f000017945 */ /* 0x000fe20003800000 */
[----:B------:R-:W-:Y:S02]  /*fde0*/  SHF.R.S32.HI R8, RZ, 0x1f, R207 ;  /* 0x0000001fff087819 */ /* 0x000fe400000114cf */
[----:B------:R-:W-:Y:S01]  /*fdf0*/  IMAD.IADD R13, R17, 0x1, R0 ;  /* 0x00000001110d7824 */ /* 0x000fe200078e0200 */
[----:B------:R-:W-:Y:S02]  /*fe00*/  SHF.R.S32.HI R10, RZ, 0x1f, R205 ;  /* 0x0000001fff0a7819 */ /* 0x000fe400000114cd */
[----:B--2---:R-:W-:-:S13]  /*fe10*/  ISETP.NE.AND P1, PT, R12, 0x1, PT ;  /* 0x000000010c00780c */ /* 0x004fda0003f25270 */
[----:B------:R-:W2:Y:S08]  /*fe20*/  @P1 LDC R14, c[0x0][0xbec] ;  /* 0x0002fb00ff0e1b82 */ /* 0x000eb00000000800 */
[----:B------:R-:W3:Y:S01]  /*fe30*/  @P1 LDC R15, c[0x0][0xbf0] ;  /* 0x0002fc00ff0f1b82 */ /* 0x000ee20000000800 */
[----:B------:R-:W-:Y:S05]  /*fe40*/  @P0 BRA `(.L_x_5753) ;  /* 0x00000000009c0947 */ /* 0x000fea0003800000 */
[----:B------:R-:W4:Y:S01]  /*fe50*/  S2R R2, SR_TID.X ;  /* 0x0000000000027919 */ /* 0x000f220000002100 */
[----:B------:R-:W5:Y:S01]  /*fe60*/  LDC R9, c[0x0][0xbe8] ;  /* 0x0002fa00ff097b82 */ /* 0x000f620000000800 */
[----:B------:R-:W-:Y:S02]  /*fe70*/  ULDC UR4, c[0x0][0xa88] ;  /* 0x0002a20000047ab9 */ /* 0x000fe40000000800 */
[----:B-----5:R-:W-:Y:S01]  /*fe80*/  IMAD R3, R9, UR4, RZ ;  /* 0x0000000409037c24 */ /* 0x020fe2000f8e02ff */
[----:B----4-:R-:W-:-:S04]  /*fe90*/  IADD3 R6, R17, -0x80, R2 ;  /* 0xffffff8011067810 */ /* 0x010fc80007ffe002 */
[----:B------:R-:W-:-:S13]  /*fea0*/  ISETP.GE.AND P0, PT, R6, R3, PT ;  /* 0x000000030600720c */ /* 0x000fda0003f06270 */
[----:B------:R-:W-:Y:S05]  /*feb0*/  @P0 BRA `(.L_x_5753) ;  /* 0x0000000000800947 */ /* 0x000fea0003800000 */
[----:B------:R-:W-:Y:S01]  /*fec0*/  ISETP.NE.AND P0, PT, R9, 0x1, PT ;  /* 0x000000010900780c */ /* 0x000fe20003f05270 */
[----:B------:R-:W-:Y:S01]  /*fed0*/  ULDC.64 UR4, c[0x0][0xb90] ;  /* 0x0002e40000047ab9 */ /* 0x000fe20000000a00 */
[----:B------:R-:W-:Y:S01]  /*fee0*/  IMAD.MOV.U32 R5, RZ, RZ, R6 ;  /* 0x000000ffff057224 */ /* 0x000fe200078e0006 */
[----:B------:R-:W-:Y:S01]  /*fef0*/  ULDC.64 UR6, c[0x0][0x208] ;  /* 0x0000820000067ab9 */ /* 0x000fe20000000a00 */
[----:B------:R-:W-:-:S04]  /*ff00*/  IMAD R4, R8, UR4, RZ ;  /* 0x0000000408047c24 */ /* 0x000fc8000f8e02ff */
[----:B------:R-:W-:-:S05]  /*ff10*/  IMAD R7, R207, UR5, R4 ;  /* 0x00000005cf077c24 */ /* 0x000fca000f8e0204 */
[----:B------:R-:W4:Y:S08]  /*ff20*/  @P0 LDC R3, c[0x0][0xbec] ;  /* 0x0002fb00ff030b82 */ /* 0x000f300000000800 */
[----:B------:R-:W5:Y:S01]  /*ff30*/  @P0 LDC R11, c[0x0][0xbf0] ;  /* 0x0002fc00ff0b0b82 */ /* 0x000f620000000800 */
[----:B----4-:R-:W-:-:S04]  /*ff40*/  @P0 IMAD.HI.U32 R0, R6, R3, RZ ;  /* 0x0000000306000227 */ /* 0x010fc800078e00ff */
[----:B------:R-:W-:Y:S01]  /*ff50*/  IMAD.WIDE.U32 R2, R207, UR4, RZ ;  /* 0x00000004cf027c25 */ /* 0x000fe2000f8e00ff */
        /* <DEDUP_REMOVED lines=22> */
.L_x_5753:
[----:B------:R-:W-:Y:S05]  /*100c0*/  BSYNC B1 ;  /* 0x0000000000017941 */ /* 0x000fea0003800000 */
.L_x_5752:
[----:B------:R-:W-:Y:S01]  /*100d0*/  ULDC.64 UR4, c[0x0][0xae8] ;  /* 0x0002ba0000047ab9 */ /* 0x000fe20000000a00 */
[----:B--2---:R-:W-:Y:S01]  /*100e0*/  @P1 IMAD.HI.U32 R0, R13, R14, RZ ;  /* 0x0000000e0d001227 */ /* 0x004fe200078e00ff */
[----:B------:R-:W-:Y:S01]  /*100f0*/  ULDC UR6, c[0x0][0xa88] ;  /* 0x0002a20000067ab9 */ /* 0x000fe20000000800 */
[----:B------:R-:W-:Y:S02]  /*10100*/  BSSY B1, `(.L_x_5754) ;  /* 0x0000035000017945 */ /* 0x000fe40003800000 */
[----:B------:R-:W-:Y:S02]  /*10110*/  IMAD R2, R8, UR4, RZ ;  /* 0x0000000408027c24 */ /* 0x000fe4000f8e02ff */
[----:B----4-:R-:W-:Y:S01]  /*10120*/  IMAD.MOV.U32 R5, RZ, RZ, R13 ;  /* 0x000000ffff057224 */ /* 0x010fe200078e000d */
[----:B---3--:R-:W-:Y:S01]  /*10130*/  @P1 SHF.R.U32.HI R5, RZ, R15, R0 ;  /* 0x0000000fff051219 */ /* 0x008fe20000011600 */
[C---:B------:R-:W-:Y:S02]  /*10140*/  IMAD R7, R207.reuse, UR5, R2 ;  /* 0x00000005cf077c24 */ /* 0x040fe4000f8e0202 */
[----:B------:R-:W-:Y:S01]  /*10150*/  IMAD.WIDE.U32 R2, R207, UR4, RZ ;  /* 0x00000004cf027c25 */ /* 0x000fe2000f8e00ff */
[----:B------:R-:W-:Y:S01]  /*10160*/  ULDC.64 UR4, c[0x0][0xaf0] ;  /* 0x0002bc0000047ab9 */ /* 0x000fe20000000a00 */
[----:B------:R-:W-:-:S02]  /*10170*/  SHF.R.S32.HI R0, RZ, 0x1f, R5 ;  /* 0x0000001fff007819 */ /* 0x000fc40000011405 */
[----:B------:R-:W-:Y:S02]  /*10180*/  IMAD R4, R10, UR4, RZ ;  /* 0x000000040a047c24 */ /* 0x000fe4000f8e02ff */
[----:B------:R-:W-:Y:S02]  /*10190*/  IMAD.IADD R3, R3, 0x1, R7 ;  /* 0x0000000103037824 */ /* 0x000fe400078e0207 */
        /* <DEDUP_REMOVED lines=14> */
[----:B------:R-:W-:Y:S02]  /*10280*/  IMAD R9, R12, UR6, RZ ;  /* 0x000000060c097c24 */ /* 0x000fe4000f8e02ff */
        /* <DEDUP_REMOVED lines=8> */
[----:B------:R2:W3:Y:S01]  /*10310*/  SHFL.IDX PT, R7, R4, RZ, 0x181f ;  /* 0x00181fff04077589 */ /* 0x0004e200000e0000 */
[-C--:B------:R-:W-:Y:S01]  /*10320*/  ISETP.GE.AND P1, PT, R0, R9.reuse, PT ;  /* 0x000000090000720c */ /* 0x080fe20003f26270 */
[----:B------:R-:W-:Y:S02]  /*10330*/  VIADD R0, R6, 0x40 ;  /* 0x0000004006007836 */ /* 0x000fe40000000000 */
[----:B------:R2:W4:Y:S03]  /*10340*/  SHFL.IDX PT, R3, R5, RZ, 0x181f ;  /* 0x00181fff05037589 */ /* 0x00052600000e0000 */
[----:B------:R-:W-:Y:S01]  /*10350*/  ISETP.GE.AND P0, PT, R0, R9, PT ;  /* 0x000000090000720c */ /* 0x000fe20003f06270 */
[----:B------:R-:W-:-:S12]  /*10360*/  @P2 BRA `(.L_x_5755) ;  /* 0x0000000000382947 */ /* 0x000fd80003800000 */
[----:B------:R-:W-:Y:S01]  /*10370*/  ULDC UR4, c[0x0][0xac8] ;  /* 0x0002b20000047ab9 */ /* 0x000fe20000000800 */
[----:B------:R-:W-:Y:S01]  /*10380*/  ULDC.64 UR6, c[0x0][0x208] ;  /* 0x0000820000067ab9 */ /* 0x000fe20000000a00 */
[----:B------:R-:W-:Y:S02]  /*10390*/  ISETP.GE.AND P4, PT, R16, UR4, PT ;  /* 0x0000000410007c0c */ /* 0x000fe4000bf86270 */
[----:B------:R-:W-:Y:S02]  /*103a0*/  ISETP.GE.AND P3, PT, R23, UR4, PT ;  /* 0x0000000417007c0c */ /* 0x000fe4000bf66270 */
[----:B------:R-:W-:-:S09]  /*103b0*/  ISETP.GE.AND P2, PT, R204, UR4, PT ;  /* 0x00000004cc007c0c */ /* 0x000fd2000bf46270 */
[CC--:B---3--:R-:W-:Y:S02]  /*103c0*/  @!P4 LEA R10, P6, R16.reuse, R7.reuse, 0x1 ;  /* 0x00000007100ac211 */ /* 0x0c8fe400078c08ff */
[C---:B------:R-:W-:Y:S02]  /*103d0*/  @!P3 LEA R12, P5, R23.reuse, R7, 0x1 ;  /* 0x00000007170cb211 */ /* 0x040fe400078a08ff */
[----:B----4-:R-:W-:Y:S02]  /*103e0*/  @!P4 LEA.HI.X R11, R16, R3, R216, 0x1, P6 ;  /* 0x00000003100bc211 */ /* 0x010fe400030f0cd8 */
[C---:B------:R-:W-:Y:S02]  /*103f0*/  @!P2 LEA R2, P6, R204.reuse, R7, 0x1 ;  /* 0x00000007cc02a211 */ /* 0x040fe400078c08ff */
[-C--:B------:R-:W-:Y:S01]  /*10400*/  @!P3 LEA.HI.X R13, R23, R3.reuse, R215, 0x1, P5 ;  /* 0x00000003170db211 */ /* 0x080fe200028f0cd7 */
[----:B------:R3:W-:Y:S01]  /*10410*/  @!P4 ST.E.128 desc[UR6][R10.64], RZ ;  /* 0x000000ff0a00c985 */ /* 0x0007e2000c101d06 */
[----:B------:R-:W-:-:S03]  /*10420*/  @!P2 LEA.HI.X R3, R204, R3, R214, 0x1, P6 ;  /* 0x00000003cc03a211 */ /* 0x000fc600030f0cd6 */
[----:B------:R3:W-:Y:S04]  /*10430*/  @!P3 ST.E.128 desc[UR6][R12.64], RZ ;  /* 0x000000ff0c00b985 */ /* 0x0007e8000c101d06 */
[----:B------:R3:W-:Y:S02]  /*10440*/  @!P2 ST.E.128 desc[UR6][R2.64], RZ ;  /* 0x000000ff0200a985 */ /* 0x0007e4000c101d06 */
.L_x_5755:
[----:B------:R-:W-:Y:S05]  /*10450*/  BSYNC B1 ;  /* 0x0000000000017941 */ /* 0x000fea0003800000 */
.L_x_5754:
        /* <DEDUP_REMOVED lines=8> */
[----:B------:R-:W-:-:S09]  /*104e0*/  ISETP.GE.AND P6, PT, R204, UR4, PT ;  /* 0x00000004cc007c0c */ /* 0x000fd2000bfc6270 */
[-C--:B0-----:R-:W-:Y:S02]  /*104f0*/  @!P4 LEA R10, P1, R16, R7.reuse, 0x1 ;  /* 0x00000007100ac211 */ /* 0x081fe400078208ff */
        /* <DEDUP_REMOVED lines=8> */
.L_x_5757:
[----:B------:R-:W-:Y:S05]  /*10580*/  BSYNC B1 ;  /* 0x0000000000017941 */ /* 0x000fea0003800000 */
.L_x_5756:
        /* <DEDUP_REMOVED lines=18> */
.L_x_5759:
[----:B------:R-:W-:Y:S05]  /*106b0*/  BSYNC B1 ;  /* 0x0000000000017941 */ /* 0x000fea0003800000 */
.L_x_5758:
[----:B------:R-:W-:Y:S01]  /*106c0*/  VIADD R0, R6, 0x60 ;  /* 0x0000006006007836 */ /* 0x000fe20000000000 */
[----:B0-23--:R-:W0:Y:S04]  /*106d0*/  SHFL.IDX PT, R5, R5, 0x3, 0x181f ;  /* 0x00781f0005057f89 */ /* 0x00de2800000e0000 */
[----:B------:R-:W-:Y:S01]  /*106e0*/  ISETP.GE.AND P0, PT, R0, R9, PT ;  /* 0x000000090000720c */ /* 0x000fe20003f06270 */
[----:B----4-:R2:W3:-:S12]  /*106f0*/  SHFL.IDX PT, R3, R4, 0x3, 0x181f ;  /* 0x00781f0004037f89 */ /* 0x0104d800000e0000 */
[----:B--2---:R-:W-:Y:S05]  /*10700*/  @P0 BRA `(.L_x_5751) ;  /* 0x0000000000380947 */ /* 0x004fea0003800000 */
        /* <DEDUP_REMOVED lines=14> */
.L_x_5751:
[----:B------:R-:W-:Y:S05]  /*107f0*/  BSYNC B0 ;  /* 0x0000000000007941 */ /* 0x000fea0003800000 */
.L_x_5743:
[----:B------:R-:W-:Y:S02]  /*10800*/  ULDC UR4, c[0x0][0xc38] ;  /* 0x00030e0000047ab9 */ /* 0x000fe40000000800 */
[----:B-1----:R-:W-:-:S13]  /*10810*/  ISETP.GE.AND P0, PT, R52, UR4, PT ;  /* 0x0000000434007c0c */ /* 0x002fda000bf06270 */
[----:B------:R-:W-:Y:S05]  /*10820*/  @!P0 BRA `(.L_x_5760) ;  /* 0xffffff0400588947 */ /* 0x000fea000383ffff */
[----:B------:R-:W-:Y:S05]  /*10830*/  EXIT ;  /* 0x000000000000794d */ /* 0x000fea0003800000 */
.L_x_5708:
        /* <DEDUP_REMOVED lines=39> */
[----:B------:R0:W-:Y:S04]  /*10ab0*/  STL [R1+0x4], R2 ;  /* 0x0000040201007387 */ /* 0x0001e80000100800 */
[----:B------:R1:W-:Y:S01]  /*10ac0*/  STL [R1+0x28], RZ ;  /* 0x000028ff01007387 */ /* 0x0003e20000100800 */
[----:B0-----:R-:W-:-:S02]  /*10ad0*/  LOP3.LUT R2, R0, 0x40, RZ, 0xfc, !PT ;  /* 0x0000004000027812 */ /* 0x001fc400078efcff */
[----:B-1----:R-:W-:-:S07]  /*10ae0*/  LOP3.LUT R0, R0, 0x80, RZ, 0xfc, !PT ;  /* 0x0000008000007812 */ /* 0x002fce00078efcff */
.L_x_5855:
[----:B--2---:R-:W2:Y:S01]  /*10af0*/  LDL R5, [R1+0x18] ;  /* 0x0000180001057983 */ /* 0x004ea20000100800 */
[----:B0-----:R-:W0:Y:S01]  /*10b00*/  LDC R0, c[0x0][0xc60] ;  /* 0x00031800ff007b82 */ /* 0x001e220000000800 */
[----:B------:R-:W-:Y:S01]  /*10b10*/  ULDC UR4, c[0x0][0xc78] ;  /* 0x00031e0000047ab9 */ /* 0x000fe20000000800 */
[----:B0-----:R-:W-:-:S13]  /*10b20*/  ISETP.NE.AND P0, PT, R0, 0x1, PT ;  /* 0x000000010000780c */ /* 0x001fda0003f05270 */
[----:B---3--:R-:W2:Y:S08]  /*10b30*/  @P0 LDC R2, c[0x0][0xc64] ;  /* 0x00031900ff020b82 */ /* 0x008eb00000000800 */
[----:B-1----:R-:W0:Y:S01]  /*10b40*/  @P0 LDC R3, c[0x0][0xc68] ;  /* 0x00031a00ff030b82 */ /* 0x002e220000000800 */
[----:B--2---:R-:W-:-:S04]  /*10b50*/  @P0 IMAD.HI.U32 R2, R5, R2, RZ ;  /* 0x0000000205020227 */ /* 0x004fc800078e00ff */
[----:B------:R-:W-:Y:S01]  /*10b60*/  IMAD.MOV.U32 R4, RZ, RZ, R5 ;  /* 0x000000ffff047224 */ /* 0x000fe200078e0005 */
[----:B0-----:R-:W-:-:S04]  /*10b70*/  @P0 SHF.R.U32.HI R4, RZ, R3, R2 ;  /* 0x00000003ff040219 */ /* 0x001fc80000011602 */
[----:B------:R-:W-:Y:S01]  /*10b80*/  ISETP.GE.AND P0, PT, R4, UR4, PT ;  /* 0x0000000404007c0c */ /* 0x000fe2000bf06270 */
[----:B------:R-:W-:-:S04]  /*10b90*/  IMAD.MOV R3, RZ, RZ, -R4 ;  /* 0x000000ffff037224 */ /* 0x000fc800078e0a04 */
[----:B------:R-:W-:-:S08]  /*10ba0*/  IMAD R0, R0, R3, R5 ;  /* 0x0000000300007224 */ /* 0x000fd000078e0205 */
[----:B------:R-:W-:Y:S05]  /*10bb0*/  @!P0 BRA `(.L_x_5762) ;  /* 0x0000000000208947 */ /* 0x000fea0003800000 */
[----:B------:R-:W0:Y:S02]  /*10bc0*/  LDC R5, c[0x0][0xc6c] ;  /* 0x00031b00ff057b82 */ /* 0x000e240000000800 */
[----:B0-----:R-:W-:-:S13]  /*10bd0*/  ISETP.NE.AND P0, PT, R5, 0x1, PT ;  /* 0x000000010500780c */ /* 0x001fda0003f05270 */
[----:B------:R-:W0:Y:S02]  /*10be0*/  @P0 LDC.64 R2, c[0x0][0xc70] ;  /* 0x00031c00ff020b82 */ /* 0x000e240000000a00 */
[----:B0-----:R-:W-:-:S04]  /*10bf0*/  @P0 IMAD.HI.U32 R6, R0, R2, RZ ;  /* 0x0000000200060227 */ /* 0x001fc800078e00ff */
[----:B------:R-:W-:Y:S01]  /*10c00*/  IMAD.MOV.U32 R2, RZ, RZ, R0 ;  /* 0x000000ffff027224 */ /* 0x000fe200078e0000 */
[----:B------:R-:W-:-:S05]  /*10c10*/  @P0 SHF.R.U32.HI R2, RZ, R3, R6 ;  /* 0x00000003ff020219 */ /* 0x000fca0000011606 */
[----:B------:R-:W-:Y:S01]  /*10c20*/  IMAD R5, R2, R5, RZ ;  /* 0x0000000502057224 */ /* 0x000fe200078e02ff */
[----:B------:R-:W-:Y:S06]  /*10c30*/  BRA `(.L_x_5763) ;  /* 0x00000000001c7947 */ /* 0x000fec0003800000 */
.L_x_5762:
[----:B------:R-:W0:Y:S02]  /*10c40*/  LDC R5, c[0x0][0xc54] ;  /* 0x00031500ff057b82 */ /* 0x000e240000000800 */
[----:B0-----:R-:W-:-:S13]  /*10c50*/  ISETP.NE.AND P0, PT, R5, 0x1, PT ;  /* 0x000000010500780c */ /* 0x001fda0003f05270 */
[----:B------:R-:W0:Y:S02]  /*10c60*/  @P0 LDC.64 R2, c[0x0][0xc58] ;  /* 0x00031600ff020b82 */ /* 0x000e240000000a00 */
[----:B0-----:R-:W-:-:S04]  /*10c70*/  @P0 IMAD.HI.U32 R6, R0, R2, RZ ;  /* 0x0000000200060227 */ /* 0x001fc800078e00ff */
[----:B------:R-:W-:Y:S01]  /*10c80*/  IMAD.MOV.U32 R2, RZ, RZ, R0 ;  /* 0x000000ffff027224 */ /* 0x000fe200078e0000 */
[----:B------:R-:W-:-:S05]  /*10c90*/  @P0 SHF.R.U32.HI R2, RZ, R3, R6 ;  /* 0x00000003ff020219 */ /* 0x000fca0000011606 */
[----:B------:R-:W-:-:S07]  /*10ca0*/  IMAD R5, R2, R5, RZ ;  /* 0x0000000502057224 */ /* 0x000fce00078e02ff */
.L_x_5763:
[----:B------:R-:W0:Y:S01]  /*10cb0*/  LDC R3, c[0x0][0xc48] ;  /* 0x00031200ff037b82 */ /* 0x000e220000000800 */
[----:B------:R-:W-:Y:S01]  /*10cc0*/  IMAD.IADD R5, R0, 0x1, -R5 ;  /* 0x0000000100057824 */ /* 0x000fe200078e0a05 */
[----:B------:R-:W-:Y:S01]  /*10cd0*/  LOP3.LUT R2, RZ, R2, RZ, 0x33, !PT ;  /* 0x00000002ff027212 */ /* 0x000fe200078e33ff */
[----:B------:R-:W-:Y:S01]  /*10ce0*/  ULDC UR4, c[0x0][0xc3c] ;  /* 0x00030f0000047ab9 */ /* 0x000fe20000000800 */
[----:B------:R-:W-:Y:S03]  /*10cf0*/  BSSY B7, `(.L_x_5764) ;  /* 0x000043b000077945 */ /* 0x000fe60003800000 */
[----:B------:R-:W-:Y:S01]  /*10d00*/  VIADD R7, R2, UR4 ;  /* 0x0000000402077c36 */ /* 0x000fe20008000000 */
[----:B------:R-:W1:Y:S01]  /*10d10*/  LDC R0, c[0x0][0xc54] ;  /* 0x00031500ff007b82 */ /* 0x000e620000000800 */
[----:B------:R-:W-:Y:S02]  /*10d20*/  ULDC.64 UR4, c[0x0][0x418] ;  /* 0x0001060000047ab9 */ /* 0x000fe40000000a00 */
[----:B------:R-:W-:Y:S01]  /*10d30*/  IMAD.SHL.U32 R2, R7, 0x80, RZ ;  /* 0x0000008007027824 */ /* 0x000fe200078e00ff */
[----:B------:R-:W-:-:S03]  /*10d40*/  UISETP.NE.U32.AND UP0, UPT, UR4, URZ, UPT ;  /* 0x0000003f0400728c */ /* 0x000fc6000bf05070 */
[----:B------:R-:W-:Y:S01]  /*10d50*/  VIADD R2, R2, 0x7f ;  /* 0x0000007f02027836 */ /* 0x000fe20000000000 */
[----:B------:R-:W-:Y:S01]  /*10d60*/  UISETP.NE.AND.EX UP0, UPT, UR5, URZ, UPT, UP0 ;  /* 0x0000003f0500728c */ /* 0x000fe2000bf05300 */
[----:B------:R-:W-:Y:S02]  /*10d70*/  ULDC UR4, c[0x0][0x424] ;  /* 0x0001090000047ab9 */ /* 0x000fe40000000800 */
[----:B------:R-:W-:Y:S01]  /*10d80*/  ULDC UR5, c[0x0][0x288] ;  /* 0x0000a20000057ab9 */ /* 0x000fe20000000800 */
[----:B------:R-:W-:Y:S02]  /*10d90*/  USEL UR4, UR4, 0x1, UP0 ;  /* 0x0000000104047887 */ /* 0x000fe40008000000 */
[----:B------:R-:W-:Y:S01]  /*10da0*/  UIADD3 UR6, -UR5, 0x70, URZ ;  /* 0x0000007005067890 */ /* 0x000fe2000fffe13f */
[C---:B0-----:R-:W-:Y:S02]  /*10db0*/  ISETP.NE.AND P0, PT, R3.reuse, 0x1, PT ;  /* 0x000000010300780c */ /* 0x041fe40003f05270 */
[----:B------:R-:W-:Y:S01]  /*10dc0*/  ULDC UR5, c[0x0][0x2f0] ;  /* 0x0000bc0000057ab9 */ /* 0x000fe20000000800 */
[----:B------:R-:W-:Y:S01]  /*10dd0*/  R2UR UR36, R3 ;  /* 0x00000000032472ca */ /* 0x000fe200000e0000 */
[----:B------:R-:W-:-:S02]  /*10de0*/  UIMAD UR6, UR4, UR5, UR6 ;  /* 0x00000005040672a4 */ /* 0x000fc4000f8e0206 */
[----:B------:R-:W-:Y:S01]  /*10df0*/  UIMAD UR5, UR4, UR5, 0x6f ;  /* 0x0000006f040574a4 */ /* 0x000fe2000f8e0205 */
[----:B-1----:R-:W-:Y:S02]  /*10e00*/  IMAD R0, R4, R0, R5 ;  /* 0x0000000004007224 */ /* 0x002fe400078e0205 */
[----:B------:R-:W-:Y:S02]  /*10e10*/  UMOV UR4, URZ ;  /* 0x0000003f00047c82 */ /* 0x000fe40008000000 */
[----:B------:R-:W-:Y:S01]  /*10e20*/  UIMAD.WIDE UR4, UR5, -0x6db6db6d, UR4 ;  /* 0x92492493050478a5 */ /* 0x000fe2000f8e0204 */
[----:B------:R-:W-:Y:S01]  /*10e30*/  IMAD.MOV.U32 R6, RZ, RZ, R0 ;  /* 0x000000ffff067224 */ /* 0x000fe200078e0000 */
[----:B------:R-:W0:Y:S01]  /*10e40*/  @P0 LDC R5, c[0x0][0xc4c] ;  /* 0x00031300ff050b82 */ /* 0x000e220000000800 */
[----:B------:R-:W-:Y:S01]  /*10e50*/  R2UR UR7, R0 ;  /* 0x00000000000772ca */ /* 0x000fe200000e0000 */
[----:B------:R-:W-:-:S04]  /*10e60*/  USHF.R.U32.HI UR4, URZ, 0x1f, UR5 ;  /* 0x0000001f3f047899 */ /* 0x000fc80008011605 */
[----:B------:R-:W-:Y:S02]  /*10e70*/  ULEA.HI.SX32 UR4, UR5, UR4, 0x1a ;  /* 0x0000000405047291 */ /* 0x000fe4000f8fd23f */
[----:B------:R-:W1:Y:S01]  /*10e80*/  @P0 LDC R3, c[0x0][0xc50] ;  /* 0x00031400ff030b82 */ /* 0x000e620000000800 */
[----:B0-----:R-:W-:-:S07]  /*10e90*/  @P0 IMAD.HI.U32 R4, R0, R5, RZ ;  /* 0x0000000500040227 */ /* 0x001fce00078e00ff */
[----:B------:R-:W0:Y:S01]  /*10ea0*/  LDC R0, c[0x0][0x448] ;  /* 0x00011200ff007b82 */ /* 0x000e220000000800 */
[----:B-1----:R-:W-:-:S05]  /*10eb0*/  @P0 SHF.R.U32.HI R6, RZ, R3, R4 ;  /* 0x00000003ff060219 */ /* 0x002fca0000011604 */
[----:B------:R1:W-:Y:S04]  /*10ec0*/  STL [R1+0x1c], R6 ;  /* 0x00001c0601007387 */ /* 0x0003e80000100800 */
[----:B------:R1:W-:Y:S01]  /*10ed0*/  STL [R1+0x24], R7 ;  /* 0x0000240701007387 */ /* 0x0003e20000100800 */
[----:B0-----:R-:W-:-:S13]  /*10ee0*/  ISETP.NE.AND P0, PT, R0, 0x1, PT ;  /* 0x000000010000780c */ /* 0x001fda0003f05270 */
[----:B------:R-:W0:Y:S08]  /*10ef0*/  @P0 LDC R3, c[0x0][0x44c] ;  /* 0x00011300ff030b82 */ /* 0x000e300000000800 */
[----:B------:R-:W2:Y:S01]  /*10f00*/  @P0 LDC R0, c[0x0][0x450] ;  /* 0x00011400ff000b82 */ /* 0x000ea20000000800 */
[----:B0-----:R-:W-:-:S05]  /*10f10*/  @P0 IMAD.HI.U32 R3, R2, R3, RZ ;  /* 0x0000000302030227 */ /* 0x001fca00078e00ff */
[----:B--2---:R-:W-:Y:S01]  /*10f20*/  @P0 SHF.R.U32.HI R2, RZ, R0, R3 ;  /* 0x00000000ff020219 */ /* 0x004fe20000011603 */
[----:B------:R-:W-:-:S04]  /*10f30*/  IMAD.MOV R0, RZ, RZ, -R6 ;  /* 0x000000ffff007224 */ /* 0x000fc800078e0a06 */
[----:B------:R-:W-:Y:S01]  /*10f40*/  VIADD R3, R2, UR6 ;  /* 0x0000000602037c36 */ /* 0x000fe20008000000 */
[----:B------:R-:W-:Y:S01]  /*10f50*/  R2UR UR6, R0 ;  /* 0x00000000000672ca */ /* 0x000fe200000e0000 */
[----:B------:R-:W-:-:S04]  /*10f60*/  IMAD.MOV.U32 R2, RZ, RZ, RZ ;  /* 0x000000ffff027224 */ /* 0x000fc800078e00ff */
[----:B------:R-:W-:-:S05]  /*10f70*/  IMAD.HI R2, R3, -0x6db6db6d, R2 ;  /* 0x9249249303027827 */ /* 0x000fca00078e0202 */
[----:B------:R-:W-:-:S03]  /*10f80*/  SHF.R.U32.HI R3, RZ, 0x1f, R2 ;  /* 0x0000001fff037819 */ /* 0x000fc60000011602 */
[----:B------:R-:W-:Y:S01]  /*10f90*/  UIMAD UR36, UR36, UR6, UR7 ;  /* 0x00000006242472a4 */ /* 0x000fe2000f8e0207 */
[----:B------:R-:W-:-:S04]  /*10fa0*/  LEA.HI.SX32 R3, R2, R3, 0x1a ;  /* 0x0000000302037211 */ /* 0x000fc800078fd2ff */
[----:B------:R-:W-:-:S04]  /*10fb0*/  VIMNMX R19, R3, UR4, PT ;  /* 0x0000000403137c48 */ /* 0x000fc8000bfe0100 */
[----:B------:R-:W-:Y:S01]  /*10fc0*/  ISETP.GT.AND P0, PT, R19, RZ, PT ;  /* 0x000000ff1300720c */ /* 0x000fe20003f04270 */
[----:B------:R1:W-:-:S12]  /*10fd0*/  STL [R1+0x20], R19 ;  /* 0x0000201301007387 */ /* 0x0003d80000100800 */
[----:B-1----:R-:W-:Y:S05]  /*10fe0*/  @P0 BRA `(.L_x_5765) ;  /* 0x00000000004c0947 */ /* 0x002fea0003800000 */
        /* <DEDUP_REMOVED lines=19> */
.L_x_5765:
        /* <DEDUP_REMOVED lines=20> */
.L_x_5768:
[----:B------:R-:W-:Y:S05]  /*11260*/  BSYNC B6 ;  /* 0x0000000000067941 */ /* 0x000fea0003800000 */
.L_x_5767:
        /* <DEDUP_REMOVED lines=20> */
.L_x_5771:
        /* <DEDUP_REMOVED lines=15> */
.L_x_5770:
[----:B------:R-:W-:Y:S05]  /*114a0*/  BSYNC B6 ;  /* 0x0000000000067941 */ /* 0x000fea0003800000 */
.L_x_5769:
[----:B------:R-:W2:Y:S01]  /*114b0*/  LDL R16, [R1+0x1c] ;  /* 0x00001c0001107983 */ /* 0x000ea20000100800 */
[----:B------:R-:W0:Y:S01]  /*114c0*/  LDC.64 R2, c[0x0][0x9f8] ;  /* 0x00027e00ff027b82 */ /* 0x000e220000000a00 */
[----:B------:R-:W-:Y:S01]  /*114d0*/  ULDC.64 UR4, c[0x0][0x208] ;  /* 0x0000820000047ab9 */ /* 0x000fe20000000a00 */
[----:B0-----:R-:W-:-:S04]  /*114e0*/  ISETP.NE.U32.AND P0, PT, R2, RZ, PT ;  /* 0x000000ff0200720c */ /* 0x001fc80003f05070 */
[----:B------:R-:W-:-:S13]  /*114f0*/  ISETP.NE.AND.EX P0, PT, R3, RZ, PT, P0 ;  /* 0x000000ff0300720c */ /* 0x000fda0003f05300 */
[----:B------:R-:W0:Y:S01]  /*11500*/  @P0 LDC.64 R2, c[0x0][0x9f8] ;  /* 0x00027e00ff020b82 */ /* 0x000e220000000a00 */
[----:B--2---:R-:W-:Y:S02]  /*11510*/  IMAD.MOV.U32 R7, RZ, RZ, R16 ;  /* 0x000000ffff077224 */ /* 0x004fe400078e0010 */
[----:B0-----:R-:W-:-:S05]  /*11520*/  @P0 IMAD.WIDE R2, R16, 0x4, R2 ;  /* 0x0000000410020825 */ /* 0x001fca00078e0202 */
[----:B------:R0:W2:Y:S01]  /*11530*/  @P0 LDG.E R7, desc[UR4][R2.64] ;  /* 0x0000000402070981 */ /* 0x0000a2000c1e1900 */
[----:B------:R-:W-:Y:S01]  /*11540*/  UMOV UR4, 0xffffffff ;  /* 0xffffffff00047882 */ /* 0x000fe20000000000 */
[----:B------:R-:W-:Y:S01]  /*11550*/  VIADD R19, R19, 0xffffffff ;  /* 0xffffffff13137836 */ /* 0x000fe20000000000 */
[----:B------:R-:W1:Y:S01]  /*11560*/  S2R R0, SR_TID.X ;  /* 0x0000000000007919 */ /* 0x000e620000002100 */
[----:B0-----:R-:W0:Y:S02]  /*11570*/  LDC.64 R2, c[0x0][0x418] ;  /* 0x00010600ff027b82 */ /* 0x001e240000000a00 */
[----:B0-----:R-:W-:Y:S02]  /*11580*/  ISETP.NE.U32.AND P0, PT, R2, RZ, PT ;  /* 0x000000ff0200720c */ /* 0x001fe40003f05070 */
[----:B-1----:R-:W-:Y:S02]  /*11590*/  SHF.R.U32.HI R0, RZ, 0x5, R0 ;  /* 0x00000005ff007819 */ /* 0x002fe40000011600 */
[----:B------:R-:W-:-:S02]  /*115a0*/  ISETP.NE.AND.EX P1, PT, R3, RZ, PT, P0 ;  /* 0x000000ff0300720c */ /* 0x000fc40003f25300 */
        /* <DEDUP_REMOVED lines=9> */
.L_x_5870:
        /* <DEDUP_REMOVED lines=8> */
.L_x_5873:
        /* <DEDUP_REMOVED lines=21> */
.L_x_5775:
[----:B-1----:R-:W3:Y:S01]  /*11810*/  LDL R0, [R1+0x4] ;  /* 0x0000040001007983 */ /* 0x002ee20000100800 */
[----:B--2---:R-:W-:Y:S01]  /*11820*/  IMAD R2, R18, 0x8, R17 ;  /* 0x0000000812027824 */ /* 0x004fe200078e0211 */
[----:B---3--:R-:W-:-:S04]  /*11830*/  SHF.L.U32 R0, R0, 0x1f, RZ ;  /* 0x0000001f00007819 */ /* 0x008fc800000006ff */
[----:B------:R-:W1:Y:S02]  /*11840*/  SYNCS.PHASECHK.TRANS64.TRYWAIT P0, [R2+URZ+0x36840], R0 ;  /* 0x03684000020075a7 */ /* 0x000e64000800017f */
[----:B-1----:R-:W-:Y:S05]  /*11850*/  @!P0 BRA `(.L_x_5776) ;  /* 0x0000004000588947 */ /* 0x002fea0003800000 */
.L_x_5874:
        /* <DEDUP_REMOVED lines=11> */
.L_x_5777:
[----:B-1----:R-:W-:Y:S01]  /*11910*/  IMAD R0, R18, 0xa800, R17 ;  /* 0x0000a80012007824 */ /* 0x002fe200078e0211 */
[----:B------:R-:W-:Y:S01]  /*11920*/  R2UR UR33, R2 ;  /* 0x00000000022172ca */ /* 0x000fe200000e0000 */
[----:B------:R-:W-:Y:S01]  /*11930*/  UIADD3 UR4, UP0, UR38, 0x370, URZ ;  /* 0x0000037026047890 */ /* 0x000fe2000ff1e03f */
[----:B------:R-:W-:Y:S01]  /*11940*/  R2UR UR35, R19 ;  /* 0x00000000132372ca */ /* 0x000fe200000e0000 */
[----:B------:R-:W-:Y:S01]  /*11950*/  UMOV UR6, 0x0 ;  /* 0x0000000000067882 */ /* 0x000fe20000000000 */
[----:B------:R-:W-:Y:S01]  /*11960*/  R2UR UR8, R0 ;  /* 0x00000000000872ca */ /* 0x000fe200000e0000 */
[----:B------:R-:W-:Y:S01]  /*11970*/  UIADD3.X UR5, URZ, UR39, URZ, UP0, !UPT ;  /* 0x000000273f057290 */ /* 0x000fe200087fe43f */
[----:B-----5:R-:W-:Y:S01]  /*11980*/  R2UR UR37, R16 ;  /* 0x00000000102572ca */ /* 0x020fe200000e0000 */
[----:B------:R-:W-:Y:S01]  /*11990*/  UMOV UR7, 0x14f00000 ;  /* 0x14f0000000077882 */ /* 0x000fe20000000000 */
[----:B------:R-:W-:Y:S01]  /*119a0*/  PLOP3.LUT P0, PT, PT, PT, PT, 0x80, 0x0 ;  /* 0x000000000000781c */ /* 0x000fe20003f0f070 */
[----:B------:R-:W-:Y:S01]  /*119b0*/  UMOV UR34, URZ ;  /* 0x0000003f00227c82 */ /* 0x000fe20008000000 */
[----:B------:R-:W-:Y:S01]  /*119c0*/  UMOV UR18, 0x40 ;  /* 0x0000004000127882 */ /* 0x000fe20000000000 */
[----:B------:R-:W-:Y:S01]  /*119d0*/  UMOV UR20, UR36 ;  /* 0x0000002400147c82 */ /* 0x000fe20008000000 */
[----:B------:R-:W-:Y:S01]  /*119e0*/  P2R R0, PR, RZ, 0x1 ;  /* 0x00000001ff007803 */ /* 0x000fe20000000000 */
[----:B------:R-:W-:-:S02]  /*119f0*/  UIADD3 UR33, UR33, 0x36830, URZ ;  /* 0x0003683021217890 */ /* 0x000fc4000fffe03f */
[----:B------:R-:W-:Y:S02]  /*11a00*/  UIMAD UR35, UR35, 0x70, URZ ;  /* 0x00000070232378a4 */ /* 0x000fe4000f8e023f */
[----:B------:R-:W-:Y:S01]  /*11a10*/  UIADD3 UR32, UR8, 0x21400, URZ ;  /* 0x0002140008207890 */ /* 0x000fe2000fffe03f */
[----:B------:R2:W-:Y:S01]  /*11a20*/  STL [R1+0xc], R0 ;  /* 0x00000c0001007387 */ /* 0x0005e20000100800 */
[----:B------:R-:W-:Y:S02]  /*11a30*/  UIADD3 UR16, UR8, 0x24c00, URZ ;  /* 0x00024c0008107890 */ /* 0x000fe4000fffe03f */
[----:B------:R-:W-:Y:S01]  /*11a40*/  UIADD3 UR8, UR8, 0x28400, URZ ;  /* 0x0002840008087890 */ /* 0x000fe2000fffe03f */
[----:B------:R-:W-:Y:S01]  /*11a50*/  UMOV UR21, UR37 ;  /* 0x0000002500157c82 */ /* 0x000fe20008000000 */
[----:B------:R-:W-:Y:S01]  /*11a60*/  UMOV UR17, UR33 ;  /* 0x0000002100117c82 */ /* 0x000fe20008000000 */
[----:B------:R-:W-:Y:S01]  /*11a70*/  UMOV UR19, UR35 ;  /* 0x0000002300137c82 */ /* 0x000fe20008000000 */
[----:B------:R-:W-:Y:S01]  /*11a80*/  UMOV UR10, 0x80 ;  /* 0x00000080000a7882 */ /* 0x000fe20000000000 */
[----:B------:R-:W-:Y:S01]  /*11a90*/  UMOV UR12, UR36 ;  /* 0x00000024000c7c82 */ /* 0x000fe20008000000 */
[----:B------:R-:W-:Y:S01]  /*11aa0*/  UMOV UR13, UR37 ;  /* 0x00000025000d7c82 */ /* 0x000fe20008000000 */
[----:B------:R-:W-:Y:S01]  /*11ab0*/  UMOV UR9, UR33 ;  /* 0x0000002100097c82 */ /* 0x000fe20008000000 */
[----:B------:R-:W-:Y:S01]  /*11ac0*/  UMOV UR11, UR35 ;  /* 0x00000023000b7c82 */ /* 0x000fe20008000000 */
[----:B------:R2:W-:Y:S01]  /*11ad0*/  UTMALDG.4D [UR32], [UR4], desc[UR6] ;  /* 0x00000620040075b4 */ /* 0x0005e20008019000 */
[----:B------:R2:W-:Y:S01]  /*11ae0*/  UTMALDG.4D [UR16], [UR4], desc[UR6] ;  /* 0x00000610040075b4 */ /* 0x0005e20008019000 */
[----:B------:R2:W-:Y:S02]  /*11af0*/  UTMALDG.4D [UR8], [UR4], desc[UR6] ;  /* 0x00000608040075b4 */ /* 0x0005e40008019000 */
[----:B--2---:R-:W-:Y:S01]  /*11b00*/  NOP ;  /* 0x0000000000007918 */ /* 0x004fe20000000000 */
.L_x_5773:
        /* <DEDUP_REMOVED lines=22> */
.L_x_5779:
[----:B------:R-:W-:Y:S05]  /*11c70*/  BSYNC B6 ;  /* 0x0000000000067941 */ /* 0x000fea0003800000 */
.L_x_5778:
[----:B------:R-:W2:Y:S01]  /*11c80*/  LDL.LU R6, [R1+0x1c] ;  /* 0x00001c0001067983 */ /* 0x000ea20000300800 */
[----:B0-----:R-:W0:Y:S08]  /*11c90*/  LDC R7, c[0x0][0x448] ;  /* 0x00011200ff077b82 */ /* 0x001e300000000800 */
[----:B------:R-:W1:Y:S01]  /*11ca0*/  LDC.64 R2, c[0x0][0x2e0] ;  /* 0x0000b800ff027b82 */ /* 0x000e620000000a00 */
[----:B------:R-:W3:Y:S01]  /*11cb0*/  LDL R8, [R1+0x24] ;  /* 0x0000240001087983 */ /* 0x000ee20000100800 */
[----:B------:R-:W-:Y:S01]  /*11cc0*/  USHF.R.S32.HI UR4, URZ, 0x1f, UR36 ;  /* 0x0000001f3f047899 */ /* 0x000fe20008011424 */
[----:B------:R-:W-:Y:S01]  /*11cd0*/  ULDC.64 UR8, c[0x0][0x2d8] ;  /* 0x0000b60000087ab9 */ /* 0x000fe20000000a00 */
[----:B------:R-:W4:Y:S02]  /*11ce0*/  S2R R4, SR_TID.X ;  /* 0x0000000000047919 */ /* 0x000f240000002100 */
[----:B------:R-:W-:-:S02]  /*11cf0*/  UIMAD UR6, UR4, UR8, URZ ;  /* 0x00000008040672a4 */ /* 0x000fc4000f8e023f */
[----:B------:R-:W-:Y:S01]  /*11d00*/  UIMAD.WIDE.U32 UR4, UR36, UR8, URZ ;  /* 0x00000008240472a5 */ /* 0x000fe2000f8e003f */
[----:B------:R-:W4:Y:S01]  /*11d10*/  S2R R9, SR_TID.X ;  /* 0x0000000000097919 */ /* 0x000f220000002100 */
[----:B------:R-:W-:-:S04]  /*11d20*/  UIMAD UR6, UR36, UR9, UR6 ;  /* 0x00000009240672a4 */ /* 0x000fc8000f8e0206 */
[----:B------:R-:W-:Y:S01]  /*11d30*/  UIADD3 UR5, UR5, UR6, URZ ;  /* 0x0000000605057290 */ /* 0x000fe2000fffe03f */
[----:B0-----:R-:W-:Y:S02]  /*11d40*/  ISETP.NE.AND P0, PT, R7, 0x1, PT ;  /* 0x000000010700780c */ /* 0x001fe40003f05270 */
[----:B------:R-:W-:Y:S01]  /*11d50*/  ULDC.64 UR6, c[0x0][0x280] ;  /* 0x0000a00000067ab9 */ /* 0x000fe20000000a00 */
[C---:B----4-:R-:W-:Y:S01]  /*11d60*/  LOP3.LUT R5, R4.reuse, 0x7f, RZ, 0xc0, !PT ;  /* 0x0000007f04057812 */ /* 0x050fe200078ec0ff */
[----:B------:R-:W-:-:S03]  /*11d70*/  IMAD.SHL.U32 R4, R4, 0x10, RZ ;  /* 0x0000001004047824 */ /* 0x000fc600078e00ff */
[----:B------:R-:W-:Y:S01]  /*11d80*/  SHF.R.U32.HI R5, RZ, 0x3, R5 ;  /* 0x00000003ff057819 */ /* 0x000fe20000011605 */
[----:B------:R-:W-:-:S03]  /*11d90*/  IMAD.SHL.U32 R9, R9, 0x8, RZ ;  /* 0x0000000809097824 */ /* 0x000fc600078e00ff */
[----:B------:R-:W-:Y:S02]  /*11da0*/  LOP3.LUT R4, R5, 0x70, R4, 0xf8, !PT ;  /* 0x0000007005047812 */ /* 0x000fe400078ef804 */
[----:B------:R-:W0:Y:S01]  /*11db0*/  @P0 LDC R5, c[0x0][0x44c] ;  /* 0x00011300ff050b82 */ /* 0x000e220000000800 */
[----:B------:R-:W-:-:S04]  /*11dc0*/  LOP3.LUT R9, R9, 0x38, RZ, 0xc0, !PT ;  /* 0x0000003809097812 */ /* 0x000fc800078ec0ff */
[C---:B------:R-:W-:Y:S02]  /*11dd0*/  LOP3.LUT R11, R9.reuse, 0x40, RZ, 0xfc, !PT ;  /* 0x00000040090b7812 */ /* 0x040fe400078efcff */
[----:B------:R-:W-:Y:S02]  /*11de0*/  LOP3.LUT R9, R9, 0x80, RZ, 0xfc, !PT ;  /* 0x0000008009097812 */ /* 0x000fe400078efcff */
[----:B--2---:R-:W-:-:S05]  /*11df0*/  SHF.R.S32.HI R0, RZ, 0x1f, R6 ;  /* 0x0000001fff007819 */ /* 0x004fca0000011406 */
[----:B-1----:R-:W-:-:S04]  /*11e00*/  IMAD R0, R0, R2, RZ ;  /* 0x0000000200007224 */ /* 0x002fc800078e02ff */
[C---:B------:R-:W-:Y:S02]  /*11e10*/  IMAD R0, R6.reuse, R3, R0 ;  /* 0x0000000306007224 */ /* 0x040fe400078e0200 */
[----:B------:R-:W-:Y:S01]  /*11e20*/  IMAD.WIDE.U32 R2, R6, R2, UR4 ;  /* 0x0000000406027e25 */ /* 0x000fe2000f8e0002 */
[----:B------:R-:W-:Y:S01]  /*11e30*/  ULDC.64 UR4, c[0x0][0x2d0] ;  /* 0x0000b40000047ab9 */ /* 0x000fe20000000a00 */
[----:B------:R-:W1:Y:S02]  /*11e40*/  @P0 LDC R6, c[0x0][0x450] ;  /* 0x00011400ff060b82 */ /* 0x000e640000000800 */
[----:B------:R-:W-:Y:S02]  /*11e50*/  IMAD.IADD R3, R3, 0x1, R0 ;  /* 0x0000000103037824 */ /* 0x000fe400078e0200 */
[----:B---3--:R-:W-:-:S04]  /*11e60*/  IMAD R0, R8, 0x80, R4 ;  /* 0x0000008008007824 */ /* 0x008fc800078e0204 */
[----:B0-----:R-:W-:-:S04]  /*11e70*/  @P0 IMAD.HI.U32 R5, R0, R5, RZ ;  /* 0x0000000500050227 */ /* 0x001fc800078e00ff */
[----:B------:R-:W-:Y:S01]  /*11e80*/  IMAD.MOV.U32 R4, RZ, RZ, R0 ;  /* 0x000000ffff047224 */ /* 0x000fe200078e0000 */
[----:B-1----:R-:W-:Y:S02]  /*11e90*/  @P0 SHF.R.U32.HI R4, RZ, R6, R5 ;  /* 0x00000006ff040219 */ /* 0x002fe40000011605 */
[----:B------:R-:W0:Y:S03]  /*11ea0*/  S2R R6, SR_TID.X ;  /* 0x0000000000067919 */ /* 0x000e260000002100 */
[----:B------:R-:W-:Y:S02]  /*11eb0*/  IMAD.MOV R5, RZ, RZ, -R4 ;  /* 0x000000ffff057224 */ /* 0x000fe400078e0a04 */
[----:B------:R-:W-:-:S04]  /*11ec0*/  IMAD.WIDE.U32 R2, R4, UR4, R2 ;  /* 0x0000000404027c25 */ /* 0x000fc8000f8e0002 */
[----:B------:R-:W-:Y:S01]  /*11ed0*/  IMAD R0, R7, R5, R0 ;  /* 0x0000000507007224 */ /* 0x000fe200078e0200 */
[----:B------:R-:W-:-:S05]  /*11ee0*/  SHF.R.S32.HI R5, RZ, 0x1f, R4 ;  /* 0x0000001fff057819 */ /* 0x000fca0000011404 */
[----:B------:R-:W-:-:S04]  /*11ef0*/  IMAD R5, R5, UR4, RZ ;  /* 0x0000000405057c24 */ /* 0x000fc8000f8e02ff */
[----:B------:R-:W-:Y:S01]  /*11f00*/  IMAD R5, R4, UR5, R5 ;  /* 0x0000000504057c24 */ /* 0x000fe2000f8e0205 */
[----:B------:R-:W-:Y:S01]  /*11f10*/  SHF.R.S32.HI R4, RZ, 0x1f, R0 ;  /* 0x0000001fff047819 */ /* 0x000fe20000011400 */
[----:B------:R-:W-:Y:S02]  /*11f20*/  ULDC.64 UR4, c[0x0][0x2c8] ;  /* 0x0000b20000047ab9 */ /* 0x000fe40000000a00 */
[----:B------:R-:W-:Y:S02]  /*11f30*/  IMAD.IADD R3, R3, 0x1, R5 ;  /* 0x0000000103037824 */ /* 0x000fe400078e0205 */
[----:B------:R-:W-:Y:S02]  /*11f40*/  IMAD R4, R4, UR4, RZ ;  /* 0x0000000404047c24 */ /* 0x000fe4000f8e02ff */
[C---:B------:R-:W-:Y:S01]  /*11f50*/  IMAD.WIDE.U32 R2, R0.reuse, UR4, R2 ;  /* 0x0000000400027c25 */ /* 0x040fe2000f8e0002 */
[----:B------:R-:W-:Y:S02]  /*11f60*/  ULDC UR4, c[0x0][0x2b8] ;  /* 0x0000ae0000047ab9 */ /* 0x000fe40000000800 */
[----:B------:R-:W-:Y:S01]  /*11f70*/  ISETP.GE.AND P2, PT, R9, UR4, PT ;  /* 0x0000000409007c0c */ /* 0x000fe2000bf46270 */
[----:B------:R-:W-:Y:S01]  /*11f80*/  IMAD R4, R0, UR5, R4 ;  /* 0x0000000500047c24 */ /* 0x000fe2000f8e0204 */
[----:B------:R1:W5:Y:S01]  /*11f90*/  LDL R9, [R1+0x14] ;  /* 0x0000140001097983 */ /* 0x0003620000100800 */
[----:B0-----:R-:W-:Y:S01]  /*11fa0*/  IMAD.SHL.U32 R10, R6, 0x8, RZ ;  /* 0x00000008060a7824 */ /* 0x001fe200078e00ff */
[----:B------:R-:W-:Y:S01]  /*11fb0*/  LEA R0, P3, R2, UR6, 0x1 ;  /* 0x0000000602007c11 */ /* 0x000fe2000f8608ff */
[----:B------:R-:W-:Y:S01]  /*11fc0*/  IMAD.IADD R4, R3, 0x1, R4 ;  /* 0x0000000103047824 */ /* 0x000fe200078e0204 */
[----:B------:R-:W-:-:S02]  /*11fd0*/  ISETP.GE.AND P1, PT, R11, UR4, PT ;  /* 0x000000040b007c0c */ /* 0x000fc4000bf26270 */
[----:B------:R-:W-:-:S04]  /*11fe0*/  LOP3.LUT R10, R10, 0x38, RZ, 0xc0, !PT ;  /* 0x000000380a0a7812 */ /* 0x000fc800078ec0ff */
[----:B------:R-:W-:Y:S01]  /*11ff0*/  ISETP.GE.AND P0, PT, R10, UR4, PT ;  /* 0x000000040a007c0c */ /* 0x000fe2000bf06270 */
[----:B------:R-:W-:Y:S01]  /*12000*/  UMOV UR4, 0xffffffff ;  /* 0xffffffff00047882 */ /* 0x000fe20000000000 */
[----:B------:R-:W-:Y:S02]  /*12010*/  LEA.HI.X R4, R2, UR7, R4, 0x1, P3 ;  /* 0x0000000702047c11 */ /* 0x000fe400098f0c04 */
[----:B-1----:R-:W-:Y:S09]  /*12020*/  BRA.DIV UR4, `(.L_x_5780) ;  /* 0x0000003a04787947 */ /* 0x002ff2000b800000 */
[----:B------:R-:W2:Y:S01]  /*12030*/  LDL.LU R8, [R1+0x24] ;  /* 0x0000240001087983 */ /* 0x000ea20000300800 */
[----:B------:R-:W-:Y:S01]  /*12040*/  ULDC UR4, c[0x0][0x288] ;  /* 0x0000a20000047ab9 */ /* 0x000fe20000000800 */
[----:B------:R-:W0:Y:S02]  /*12050*/  S2R R5, SR_TID.X ;  /* 0x0000000000057919 */ /* 0x000e240000002100 */
[----:B------:R-:W1:Y:S01]  /*12060*/  SHFL.IDX PT, R6, R0, RZ, 0x181f ;  /* 0x00181fff00067589 */ /* 0x000e6200000e0000 */
[----:B------:R-:W-:Y:S01]  /*12070*/  IMAD R3, R7, UR4, RZ ;  /* 0x0000000407037c24 */ /* 0x000fe2000f8e02ff */
[----:B0-----:R-:W-:-:S04]  /*12080*/  LOP3.LUT R5, R5, 0x7f, RZ, 0xc0, !PT ;  /* 0x0000007f05057812 */ /* 0x001fc800078ec0ff */
[----:B------:R-:W-:Y:S02]  /*12090*/  SHF.R.U32.HI R11, RZ, 0x3, R5 ;  /* 0x00000003ff0b7819 */ /* 0x000fe40000011605 */
[----:B------:R-:W0:Y:S01]  /*120a0*/  SHFL.IDX PT, R5, R4, RZ, 0x181f ;  /* 0x00181fff04057589 */ /* 0x000e2200000e0000 */
[----:B------:R-:W-:Y:S02]  /*120b0*/  ULDC.64 UR6, c[0x0][0x208] ;  /* 0x0000820000067ab9 */ /* 0x000fe40000000a00 */
[----:B--2---:R-:W-:-:S05]  /*120c0*/  IMAD R2, R8, 0x80, R11 ;  /* 0x0000008008027824 */ /* 0x004fca00078e020b */
[----:B------:R-:W-:-:S13]  /*120d0*/  ISETP.GE.AND P4, PT, R2, R3, PT ;  /* 0x000000030200720c */ /* 0x000fda0003f86270 */
[----:B-1----:R-:W-:-:S05]  /*120e0*/  @!P4 LEA R6, P3, R10, R6, 0x1 ;  /* 0x000000060a06c211 */ /* 0x002fca00078608ff */
[----:B0-----:R-:W-:-:S04]  /*120f0*/  @!P4 IMAD.X R5, RZ, RZ, R5, P3 ;  /* 0x000000ffff05c224 */ /* 0x001fc800018e0605 */
[----:B------:R-:W-:Y:S02]  /*12100*/  @!P4 IMAD.MOV.U32 R7, RZ, RZ, R5 ;  /* 0x000000ffff07c224 */ /* 0x000fe400078e0005 */
[----:B------:R-:W-:-:S03]  /*12110*/  VIADD R5, R2, 0x10 ;  /* 0x0000001002057836 */ /* 0x000fc60000000000 */
[----:B------:R-:W-:Y:S01]  /*12120*/  @!PT LDS RZ, [RZ] ;  /* 0x00000000fffff984 */ /* 0x000fe20000000800 */
[----:B-----5:R-:W-:Y:S04]  /*12130*/  @!P4 LDGSTS.E.BYPASS.LTC128B.128 [R9+0x15400], desc[UR6][R6.64], !P0 ;  /* 0x154000000609cfae */ /* 0x020fe8000c101d46 */
        /* <DEDUP_REMOVED lines=54> */
[----:B0-----:R-:W0:Y:S04]  /*124a0*/  SHFL.IDX PT, R6, R0, 0x6, 0x181f ;  /* 0x00d81f0000067f89 */ /* 0x001e2800000e0000 */
[----:B------:R-:W1:Y:S04]  /*124b0*/  SHFL.IDX PT, R4, R4, 0x7, 0x181f ;  /* 0x00f81f0004047f89 */ /* 0x000e6800000e0000 */
[----:B------:R-:W2:Y:S01]  /*124c0*/  SHFL.IDX PT, R0, R0, 0x7, 0x181f ;  /* 0x00f81f0000007f89 */ /* 0x000ea200000e0000 */
[----:B0-----:R-:W-:-:S05]  /*124d0*/  @!P4 LEA R6, P3, R10, R6, 0x1 ;  /* 0x000000060a06c211 */ /* 0x001fca00078608ff */
[----:B------:R-:W-:-:S04]  /*124e0*/  @!P4 IMAD.X R5, RZ, RZ, R5, P3 ;  /* 0x000000ffff05c224 */ /* 0x000fc800018e0605 */
[----:B------:R-:W-:-:S05]  /*124f0*/  @!P4 IMAD.MOV.U32 R7, RZ, RZ, R5 ;  /* 0x000000ffff07c224 */ /* 0x000fca00078e0005 */
[----:B------:R0:W-:Y:S04]  /*12500*/  @!P4 LDGSTS.E.BYPASS.LTC128B.128 [R9+0x18400], desc[UR6][R6.64], !P0 ;  /* 0x184000000609cfae */ /* 0x0001e8000c101d46 */
[----:B------:R0:W-:Y:S04]  /*12510*/  @!P4 LDGSTS.E.BYPASS.LTC128B.128 [R9+0x1c400], desc[UR6][R6.64+0x80], !P1 ;  /* 0x1c4000800609cfae */ /* 0x0001e8000c901d46 */
[----:B-12---:R0:W-:Y:S02]  /*12520*/  @!P4 LDGSTS.E.BYPASS.LTC128B.128 [R9+0x20400], desc[UR6][R6.64+0x100], !P2 ;  /* 0x204001000609cfae */ /* 0x0061e4000d101d46 */
.L_x_5891:
        /* <DEDUP_REMOVED lines=13> */
.L_x_5782:
[----:B------:R-:W-:Y:S05]  /*12600*/  BSYNC B0 ;  /* 0x0000000000007941 */ /* 0x000fea0003800000 */
.L_x_5781:
[----:B------:R-:W-:Y:S01]  /*12610*/  NOP ;  /* 0x0000000000007918 */ /* 0x000fe20000000000 */
[----:B------:R-:W-:Y:S01]  /*12620*/  PLOP3.LUT P0, PT, PT, PT, PT, 0x80, 0x0 ;  /* 0x000000000000781c */ /* 0x000fe20003f0f070 */
[----:B0-----:R-:W-:-:S12]  /*12630*/  VIADD R6, R17, 0x36800 ;  /* 0x0003680011067836 */ /* 0x001fd80000000000 */
.L_x_5783:
[----:B------:R-:W-:Y:S02]  /*12640*/  PLOP3.LUT P1, PT, P1, P0, PT, 0xa2, 0x0 ;  /* 0x000000000000781c */ /* 0x000fe40000f21472 */
[----:B------:R-:W-:-:S08]  /*12650*/  @P0 R2UR P1, UR4, R17 ;  /* 0x00000000110402ca */ /* 0x000fd00000020000 */
[----:B------:R-:W-:-:S05]  /*12660*/  @P0 PLOP3.LUT P0, PT, P1, PT, PT, 0x80, 0x0 ;  /* 0x000000000000081c */ /* 0x000fca0000f0f070 */
[----:B------:R-:W-:Y:S01]  /*12670*/  @!P1 SYNCS.ARRIVE.TRANS64.RED.A0T1 RZ, [UR4+0x36800], RZ ;  /* 0x036800ffffff99a7 */ /* 0x000fe20008200404 */
[----:B------:R-:W-:Y:S07]  /*12680*/  @!P1 ARRIVES.LDGSTSBAR.64.TRANSCNT [UR4+0x36800] ;  /* 0x03680000ff0099b0 */ /* 0x000fee0008000a84 */
[----:B------:R-:W-:Y:S05]  /*12690*/  @P0 BRA.U.ANY `(.L_x_5783) ;  /* 0xfffffffd00e80947 */ /* 0x000fea000393ffff */
[----:B-1----:R-:W2:Y:S02]  /*126a0*/  LDL.LU R2, [R1+0x28] ;  /* 0x0000280001027983 */ /* 0x002ea40000300800 */
        /* <DEDUP_REMOVED lines=11> */
.L_x_5892:
[----:B------:R-:W-:Y:S05]  /*12760*/  BSYNC B0 ;  /* 0x0000000000007941 */ /* 0x000fea0003800000 */
.L_x_5784:
[----:B------:R-:W2:Y:S02]  /*12770*/  LDL R2, [R1+0x20] ;  /* 0x0000200001027983 */ /* 0x000ea40000100800 */
[----:B--2---:R-:W-:-:S13]  /*12780*/  ISETP.GE.AND P0, PT, R2, 0x2, PT ;  /* 0x000000020200780c */ /* 0x004fda0003f06270 */
[----:B------:R-:W-:Y:S05]  /*12790*/  @!P0 BRA `(.L_x_5786) ;  /* 0x0000002000b08947 */ /* 0x000fea0003800000 */
[C---:B0-----:R-:W-:Y:S01]  /*127a0*/  LOP3.LUT R0, R2.reuse, 0x1, RZ, 0xc0, !PT ;  /* 0x0000000102007812 */ /* 0x041fe200078ec0ff */
[----:B------:R-:W-:-:S03]  /*127b0*/  VIADD R7, R2, 0xfffffffe ;  /* 0xfffffffe02077836 */ /* 0x000fc60000000000 */
[----:B------:R-:W-:Y:S01]  /*127c0*/  ISETP.NE.U32.AND P0, PT, R0, 0x1, PT ;  /* 0x000000010000780c */ /* 0x000fe20003f05070 */
[----:B------:R-:W-:-:S12]  /*127d0*/  IMAD.MOV.U32 R0, RZ, RZ, R7 ;  /* 0x000000ffff007224 */ /* 0x000fd800078e0007 */
[----:B------:R-:W-:Y:S05]  /*127e0*/  @!P0 BRA `(.L_x_5787) ;  /* 0x0000000800e08947 */ /* 0x000fea0003800000 */
[----:B------:R-:W2:Y:S04]  /*127f0*/  LDL R3, [R1+0xc] ;  /* 0x00000c0001037983 */ /* 0x000ea80000100800 */
        /* <DEDUP_REMOVED lines=35> */
.L_x_5790:
[----:B0-----:R-:W-:Y:S01]  /*12a30*/  IMAD R2, R8, 0x8, R17 ;  /* 0x0000000808027824 */ /* 0x001fe200078e0211 */
[----:B------:R-:W-:Y:S01]  /*12a40*/  SHF.L.U32 R3, R9, 0x1f, RZ ;  /* 0x0000001f09037819 */ /* 0x000fe200000006ff */
[----:B------:R-:W-:Y:S03]  /*12a50*/  BSSY B1, `(.L_x_5791) ;  /* 0x0000003000017945 */ /* 0x000fe60003800000 */
[----:B------:R-:W0:Y:S02]  /*12a60*/  SYNCS.PHASECHK.TRANS64.TRYWAIT P0, [R2+URZ+0x36840], R3 ;  /* 0x03684003020075a7 */ /* 0x000e24000800017f */
[----:B0-----:R-:W-:Y:S05]  /*12a70*/  @!P0 BRA `(.L_x_5792) ;  /* 0x0000003800c48947 */ /* 0x001fea0003800000 */
.L_x_5893:
[----:B------:R-:W-:Y:S05]  /*12a80*/  BSYNC B1 ;  /* 0x0000000000017941 */ /* 0x000fea0003800000 */
.L_x_5791:
        /* <DEDUP_REMOVED lines=12> */
.L_x_5794:
[----:B------:R-:W-:Y:S05]  /*12b50*/  BSYNC B1 ;  /* 0x0000000000017941 */ /* 0x000fea0003800000 */
.L_x_5793:
        /* <DEDUP_REMOVED lines=12> */
.L_x_5795:
        /* <DEDUP_REMOVED lines=15> */
.L_x_5796:
        /* <DEDUP_REMOVED lines=15> */
.L_x_5797:
        /* <DEDUP_REMOVED lines=15> */
.L_x_5894:
[----:B------:R-:W-:Y:S05]  /*12ef0*/  BSYNC B1 ;  /* 0x0000000000017941 */ /* 0x000fea0003800000 */
.L_x_5798:
        /* <DEDUP_REMOVED lines=12> */
.L_x_5801:
[----:B------:R-:W-:Y:S05]  /*12fc0*/  BSYNC B1 ;  /* 0x0000000000017941 */ /* 0x000fea0003800000 */
.L_x_5800:
        /* <DEDUP_REMOVED lines=11> */
.L_x_5802:
        /* <DEDUP_REMOVED lines=15> */
.L_x_5803:
        /* <DEDUP_REMOVED lines=15> */
.L_x_5804:
        /* <DEDUP_REMOVED lines=12> */
.L_x_5789:
[----:B------:R-:W-:Y:S05]  /*13320*/  BSYNC B0 ;  /* 0x0000000000007941 */ /* 0x000fea0003800000 */
.L_x_5788:
[----:B------:R-:W2:Y:S01]  /*13330*/  LDL.LU R0, [R1+0x20] ;  /* 0x0000200001007983 */ /* 0x000ea20000300800 */
[----:B------:R-:W-:-:S03]  /*13340*/  IMAD.MOV.U32 R18, RZ, RZ, R8 ;  /* 0x000000ffff127224 */ /* 0x000fc600078e0008 */
[----:B------:R0:W-:Y:S02]  /*13350*/  STL [R1+0x4], R9 ;  /* 0x0000040901007387 */ /* 0x0001e40000100800 */
[----:B0-2---:R-:W-:-:S07]  /*13360*/  VIADD R0, R0, 0xfffffffd ;  /* 0xfffffffd00007836 */ /* 0x005fce0000000000 */
.L_x_5787:
[----:B------:R-:W-:Y:S01]  /*13370*/  ISETP.NE.AND P0, PT, R7, RZ, PT ;  /* 0x000000ff0700720c */ /* 0x000fe20003f05270 */
[----:B------:R-:W-:-:S12]  /*13380*/  BSSY B0, `(.L_x_5786) ;  /* 0x000016d000007945 */ /* 0x000fd80003800000 */
[----:B------:R-:W-:Y:S05]  /*13390*/  @!P0 BRA `(.L_x_5805) ;  /* 0x0000001400ac8947 */ /* 0x000fea0003800000 */
[----:B------:R-:W-:-:S07]  /*133a0*/  IMAD.MOV.U32 R8, RZ, RZ, R16 ;  /* 0x000000ffff087224 */ /* 0x000fce00078e0010 */
.L_x_5840:
        /* <DEDUP_REMOVED lines=36> */
.L_x_5808:
[----:B------:R-:W-:Y:S01]  /*135f0*/  IMAD R3, R4, 0x8, R17 ;  /* 0x0000000804037824 */ /* 0x000fe200078e0211 */
[----:B------:R-:W-:Y:S01]  /*13600*/  SHF.L.U32 R2, R5, 0x1f, RZ ;  /* 0x0000001f05027819 */ /* 0x000fe200000006ff */
[----:B------:R-:W-:Y:S03]  /*13610*/  BSSY B2, `(.L_x_5809) ;  /* 0x0000003000027945 */ /* 0x000fe60003800000 */
[----:B------:R-:W1:Y:S02]  /*13620*/  SYNCS.PHASECHK.TRANS64.TRYWAIT P0, [R3+URZ+0x36840], R2 ;  /* 0x03684002030075a7 */ /* 0x000e64000800017f */
[----:B-1----:R-:W-:Y:S05]  /*13630*/  @!P0 BRA `(.L_x_5810) ;  /* 0x0000002c00fc8947 */ /* 0x002fea0003800000 */
.L_x_5895:
[----:B------:R-:W-:Y:S05]  /*13640*/  BSYNC B2 ;  /* 0x0000000000027941 */ /* 0x000fea0003800000 */
.L_x_5809:
        /* <DEDUP_REMOVED lines=12> */
.L_x_5812:
[----:B------:R-:W-:Y:S05]  /*13710*/  BSYNC B2 ;  /* 0x0000000000027941 */ /* 0x000fea0003800000 */
.L_x_5811:
        /* <DEDUP_REMOVED lines=11> */
.L_x_5813:
        /* <DEDUP_REMOVED lines=16> */
.L_x_5814:
        /* <DEDUP_REMOVED lines=16> */
.L_x_5815:
        /* <DEDUP_REMOVED lines=16> */
.L_x_5896:
[----:B------:R-:W-:Y:S05]  /*13ad0*/  BSYNC B2 ;  /* 0x0000000000027941 */ /* 0x000fea0003800000 */
.L_x_5816:
        /* <DEDUP_REMOVED lines=11> */
.L_x_5819:
[----:B------:R-:W-:Y:S05]  /*13b90*/  BSYNC B2 ;  /* 0x0000000000027941 */ /* 0x000fea0003800000 */
.L_x_5818:
        /* <DEDUP_REMOVED lines=10> */
.L_x_5820:
        /* <DEDUP_REMOVED lines=15> */
.L_x_5821:
        /* <DEDUP_REMOVED lines=15> */
.L_x_5822:
        /* <DEDUP_REMOVED lines=12> */
.L_x_5807:
[----:B------:R-:W-:Y:S05]  /*13ee0*/  BSYNC B1 ;  /* 0x0000000000017941 */ /* 0x000fea0003800000 */
.L_x_5806:
        /* <DEDUP_REMOVED lines=15> */
[----:B------:R-:W1:Y:S01]  /*13fe0*/  LDC R9, c[0x0][0x43c] ;  /* 0x00010f00ff097b82 */ /* 0x000e620000000800 */
[----:B------:R-:W-:Y:S02]  /*13ff0*/  ULDC.64 UR4, c[0x0][0x428] ;  /* 0x00010a0000047ab9 */ /* 0x000fe40000000a00 */
[----:B------:R-:W3:Y:S01]  /*14000*/  LDL R11, [R1] ;  /* 0x00000000010b7983 */ /* 0x000ee20000100800 */
[----:B------:R-:W-:Y:S01]  /*14010*/  ULDC.64 UR6, c[0x0][0x208] ;  /* 0x0000820000067ab9 */ /* 0x000fe20000000a00 */
[----:B-1----:R-:W-:-:S13]  /*14020*/  ISETP.NE.AND P0, PT, R9, 0x1, PT ;  /* 0x000000010900780c */ /* 0x002fda0003f05270 */
[----:B------:R-:W1:Y:S02]  /*14030*/  @P0 LDC.64 R2, c[0x0][0x440] ;  /* 0x00011000ff020b82 */ /* 0x000e640000000a00 */
[----:B-1----:R-:W-:-:S04]  /*14040*/  @P0 IMAD.HI.U32 R8, R7, R2, RZ ;  /* 0x0000000207080227 */ /* 0x002fc800078e00ff */
        /* <DEDUP_REMOVED lines=13> */
.L_x_5825:
[----:B------:R-:W-:Y:S01]  /*14120*/  IMAD R2, R18, 0x8, R17 ;  /* 0x0000000812027824 */ /* 0x000fe200078e0211 */
[----:B------:R-:W-:Y:S01]  /*14130*/  SHF.L.U32 R3, R10, 0x1f, RZ ;  /* 0x0000001f0a037819 */ /* 0x000fe200000006ff */
[----:B------:R-:W-:Y:S03]  /*14140*/  BSSY B2, `(.L_x_5826) ;  /* 0x0000003000027945 */ /* 0x000fe60003800000 */
[----:B------:R-:W2:Y:S02]  /*14150*/  SYNCS.PHASECHK.TRANS64.TRYWAIT P0, [R2+URZ+0x36840], R3 ;  /* 0x03684003020075a7 */ /* 0x000ea4000800017f */
[----:B--2---:R-:W-:Y:S05]  /*14160*/  @!P0 BRA `(.L_x_5827) ;  /* 0x0000002400588947 */ /* 0x004fea0003800000 */
.L_x_5897:
[----:B------:R-:W-:Y:S05]  /*14170*/  BSYNC B2 ;  /* 0x0000000000027941 */ /* 0x000fea0003800000 */
.L_x_5826:
        /* <DEDUP_REMOVED lines=12> */
.L_x_5829:
[----:B------:R-:W-:Y:S05]  /*14240*/  BSYNC B2 ;  /* 0x0000000000027941 */ /* 0x000fea0003800000 */
.L_x_5828:
        /* <DEDUP_REMOVED lines=10> */
[----:B0-----:R-:W-:Y:S01]  /*142f0*/  VIADD R10, R9, 0x21400 ;  /* 0x00021400090a7836 */ /* 0x001fe20000000000 */
[----:B------:R-:W-:-:S09]  /*14300*/  UMOV UR7, 0x14f00000 ;  /* 0x14f0000000077882 */ /* 0x000fd20000000000 */
.L_x_5830:
        /* <DEDUP_REMOVED lines=16> */
.L_x_5831:
        /* <DEDUP_REMOVED lines=16> */
.L_x_5832:
        /* <DEDUP_REMOVED lines=15> */
.L_x_5898:
[----:B------:R-:W-:Y:S05]  /*14600*/  BSYNC B2 ;  /* 0x0000000000027941 */ /* 0x000fea0003800000 */
.L_x_5833:
        /* <DEDUP_REMOVED lines=11> */
.L_x_5836:
[----:B------:R-:W-:Y:S05]  /*146c0*/  BSYNC B2 ;  /* 0x0000000000027941 */ /* 0x000fea0003800000 */
.L_x_5835:
        /* <DEDUP_REMOVED lines=10> */
.L_x_5837:
        /* <DEDUP_REMOVED lines=15> */
.L_x_5838:
        /* <DEDUP_REMOVED lines=15> */
.L_x_5839:
        /* <DEDUP_REMOVED lines=12> */
.L_x_5824:
[----:B------:R-:W-:Y:S05]  /*14a10*/  BSYNC B1 ;  /* 0x0000000000017941 */ /* 0x000fea0003800000 */
.L_x_5823:
[C---:B------:R-:W-:Y:S01]  /*14a20*/  ISETP.GT.AND P0, PT, R0.reuse, 0x1, PT ;  /* 0x000000010000780c */ /* 0x040fe20003f04270 */
[----:B------:R-:W-:-:S12]  /*14a30*/  VIADD R0, R0, 0xfffffffe ;  /* 0xfffffffe00007836 */ /* 0x000fd80000000000 */
[----:B------:R-:W-:Y:S05]  /*14a40*/  @P0 BRA `(.L_x_5840) ;  /* 0xffffffe800580947 */ /* 0x000fea000383ffff */
.L_x_5805:
[----:B------:R-:W-:Y:S05]  /*14a50*/  BSYNC B0 ;  /* 0x0000000000007941 */ /* 0x000fea0003800000 */
.L_x_5786:
[----:B0-----:R-:W0:Y:S01]  /*14a60*/  S2R R0, SR_TID.X ;  /* 0x0000000000007919 */ /* 0x001e220000002100 */
[----:B------:R-:W-:Y:S01]  /*14a70*/  BSSY B0, `(.L_x_5841) ;  /* 0x0000012000007945 */ /* 0x000fe20003800000 */
[----:B0-----:R-:W-:-:S04]  /*14a80*/  LOP3.LUT R6, R0, 0x7f, RZ, 0xc0, !PT ;  /* 0x0000007f00067812 */ /* 0x001fc800078ec0ff */
[----:B------:R-:W-:-:S13]  /*14a90*/  ISETP.NE.AND P1, PT, R6, RZ, PT ;  /* 0x000000ff0600720c */ /* 0x000fda0003f25270 */
[----:B------:R-:W-:Y:S05]  /*14aa0*/  @P1 BRA `(.L_x_5842) ;  /* 0x0000000000381947 */ /* 0x000fea0003800000 */
[----:B------:R-:W0:Y:S01]  /*14ab0*/  S2R R3, SR_LANEID ;  /* 0x0000000000037919 */ /* 0x000e220000000000 */
        /* <DEDUP_REMOVED lines=13> */
.L_x_5842:
[----:B------:R-:W-:Y:S05]  /*14b90*/  BSYNC B0 ;  /* 0x0000000000007941 */ /* 0x000fea0003800000 */
.L_x_5841:
[----:B0-----:R-:W2:Y:S01]  /*14ba0*/  LDL.LU R0, [R1+0xc] ;  /* 0x00000c0001007983 */ /* 0x001ea20000300800 */
[----:B------:R-:W-:Y:S01]  /*14bb0*/  BSSY B0, `(.L_x_5843) ;  /* 0x0000047000007945 */ /* 0x000fe20003800000 */
[----:B--2---:R-:W-:-:S13]  /*14bc0*/  ISETP.NE.AND P0, PT, R0, RZ, PT ;  /* 0x000000ff0000720c */ /* 0x004fda0003f05270 */
        /* <DEDUP_REMOVED lines=8> */
.L_x_5899:
[----:B------:R-:W-:Y:S05]  /*14c50*/  BSYNC B1 ;  /* 0x0000000000017941 */ /* 0x000fea0003800000 */
.L_x_5845:
        /* <DEDUP_REMOVED lines=9> */
.L_x_5848:
[----:B------:R-:W-:Y:S05]  /*14cf0*/  BSYNC B1 ;  /* 0x0000000000017941 */ /* 0x000fea0003800000 */
.L_x_5847:
        /* <DEDUP_REMOVED lines=10> */
.L_x_5849:
        /* <DEDUP_REMOVED lines=15> */
.L_x_5850:
        /* <DEDUP_REMOVED lines=15> */
.L_x_5851:
        /* <DEDUP_REMOVED lines=10> */
.L_x_5844:
[----:B------:R-:W-:Y:S05]  /*15020*/  BSYNC B0 ;  /* 0x0000000000007941 */ /* 0x000fea0003800000 */
.L_x_5843:
[----:B------:R-:W2:Y:S01]  /*15030*/  LDL.LU R3, [R1+0x4] ;  /* 0x0000040001037983 */ /* 0x000ea20000300800 */
[----:B------:R-:W-:-:S05]  /*15040*/  VIADD R18, R18, 0x1 ;  /* 0x0000000112127836 */ /* 0x000fca0000000000 */
[----:B------:R-:W-:-:S04]  /*15050*/  ISETP.NE.AND P0, PT, R18, 0x2, PT ;  /* 0x000000021200780c */ /* 0x000fc80003f05270 */
[----:B------:R-:W-:Y:S02]  /*15060*/  SEL R0, RZ, 0x1, P0 ;  /* 0x00000001ff007807 */ /* 0x000fe40000000000 */
[----:B------:R-:W-:Y:S02]  /*15070*/  SEL R18, R18, RZ, P0 ;  /* 0x000000ff12127207 */ /* 0x000fe40000000000 */
[----:B--2---:R-:W-:-:S05]  /*15080*/  LOP3.LUT R3, R3, R0, RZ, 0x3c, !PT ;  /* 0x0000000003037212 */ /* 0x004fca00078e3cff */
[----:B------:R1:W-:Y:S02]  /*15090*/  STL [R1+0x4], R3 ;  /* 0x0000040301007387 */ /* 0x0003e40000100800 */
.L_x_5766:
[----:B------:R-:W-:Y:S05]  /*150a0*/  BSYNC B7 ;  /* 0x0000000000077941 */ /* 0x000fea0003800000 */
.L_x_5764:
[----:B0-----:R-:W2:Y:S04]  /*150b0*/  LDL R0, [R1+0x2c] ;  /* 0x00002c0001007983 */ /* 0x001ea80000100800 */
[----:B------:R0:W5:Y:S01]  /*150c0*/  LDL R2, [R1+0x18] ;  /* 0x0000180001027983 */ /* 0x0001620000100800 */
[----:B--2---:R-:W-:-:S13]  /*150d0*/  ISETP.NE.AND P0, PT, R0, RZ, PT ;  /* 0x000000ff0000720c */ /* 0x004fda0003f05270 */
        /* <DEDUP_REMOVED lines=11> */
.L_x_5852:
[----:B------:R-:W-:-:S03]  /*15190*/  UMOV UR4, 0xffffffff ;  /* 0xffffffff00047882 */ /* 0x000fc60000000000 */
[----:B------:R-:W-:Y:S05]  /*151a0*/  BRA.DIV UR4, `(.L_x_5854) ;  /* 0x0000001604847947 */ /* 0x000fea000b800000 */
[----:B-----5:R0:W2:Y:S02]  /*151b0*/  SHFL.IDX PT, R14, R2, RZ, 0x1f ;  /* 0x00001fff020e7589 */ /* 0x0200a400000e0000 */
.L_x_5902:
[----:B-1----:R-:W1:Y:S01]  /*151c0*/  @!P1 S2R R3, SR_CgaCtaId ;  /* 0x0000000000039919 */ /* 0x002e620000008800 */
[----:B------:R-:W-:Y:S05]  /*151d0*/  WARPSYNC.ALL ;  /* 0x0000000000007948 */ /* 0x000fea0003800000 */
[----:B------:R-:W-:Y:S01]  /*151e0*/  BAR.SYNC.DEFER_BLOCKING 0x4, 0x180 ;  /* 0x0106000000007b1d */ /* 0x000fe20000010000 */
[----:B------:R-:W-:-:S05]  /*151f0*/  @!P1 MOV R0, 0x400 ;  /* 0x0000040000009802 */ /* 0x000fca0000000f00 */
[----:B--2---:R2:W-:Y:S01]  /*15200*/  STL [R1+0x18], R14 ;  /* 0x0000180e01007387 */ /* 0x0045e20000100800 */
[----:B-1----:R-:W-:-:S05]  /*15210*/  @!P1 LEA R17, R3, R0, 0x18 ;  /* 0x0000000003119211 */ /* 0x002fca00078ec0ff */
[----:B------:R2:W-:Y:S01]  /*15220*/  @!P1 STS [R17+0x368d0], R2 ;  /* 0x0368d00211009388 */ /* 0x0005e20000000800 */
[----:B------:R-:W-:Y:S06]  /*15230*/  BAR.ARV 0x5, 0x180 ;  /* 0x0146000000007b1d */ /* 0x000fec0000002000 */
.L_x_5853:
[----:B------:R-:W4:Y:S01]  /*15240*/  LDL R0, [R1+0x18] ;  /* 0x0000180001007983 */ /* 0x000f220000100800 */
[----:B------:R-:W-:Y:S02]  /*15250*/  ULDC UR4, c[0x0][0xc38] ;  /* 0x00030e0000047ab9 */ /* 0x000fe40000000800 */
[----:B----4-:R-:W-:-:S13]  /*15260*/  ISETP.GE.AND P0, PT, R0, UR4, PT ;  /* 0x0000000400007c0c */ /* 0x010fda000bf06270 */
[----:B------:R-:W-:Y:S05]  /*15270*/  @!P0 BRA `(.L_x_5855) ;  /* 0xffffffb8001c8947 */ /* 0x000fea000383ffff */
.L_x_5761:
[----:B-1----:R-:W4:Y:S01]  /*15280*/  LDL.LU R0, [R1+0x28] ;  /* 0x0000280001007983 */ /* 0x002f220000300800 */
[----:B------:R-:W-:Y:S01]  /*15290*/  BSSY B0, `(.L_x_5856) ;  /* 0x000000b000007945 */ /* 0x000fe20003800000 */
[----:B------:R-:W1:Y:S01]  /*152a0*/  S2R R5, SR_CgaCtaId ;  /* 0x0000000000057919 */ /* 0x000e620000008800 */
[----:B----4-:R-:W-:-:S05]  /*152b0*/  VIADD R0, R0, 0x1 ;  /* 0x0000000100007836 */ /* 0x010fca0000000000 */
[----:B0-23--:R-:W-:-:S04]  /*152c0*/  LEA.HI R2, R0, R0, RZ, 0x1 ;  /* 0x0000000000027211 */ /* 0x00dfc800078f08ff */
[----:B------:R-:W-:-:S05]  /*152d0*/  LOP3.LUT R3, R2, 0xfffffffe, RZ, 0xc0, !PT ;  /* 0xfffffffe02037812 */ /* 0x000fca00078ec0ff */
[----:B------:R-:W-:Y:S01]  /*152e0*/  IMAD.IADD R3, R0, 0x1, -R3 ;  /* 0x0000000100037824 */ /* 0x000fe200078e0a03 */
[----:B------:R-:W-:-:S04]  /*152f0*/  MOV R0, 0x400 ;  /* 0x0000040000007802 */ /* 0x000fc80000000f00 */
[----:B-1----:R-:W-:Y:S02]  /*15300*/  LEA R0, R5, R0, 0x18 ;  /* 0x0000000005007211 */ /* 0x002fe400078ec0ff */
[----:B------:R-:W-:-:S04]  /*15310*/  SHF.L.U32 R3, R3, 0x1f, RZ ;  /* 0x0000001f03037819 */ /* 0x000fc800000006ff */
[----:B------:R-:W0:Y:S02]  /*15320*/  SYNCS.PHASECHK.TRANS64.TRYWAIT P0, [R0+URZ+0x36820], R3 ;  /* 0x03682003000075a7 */ /* 0x000e24000800017f */
[----:B0-----:R-:W-:Y:S05]  /*15330*/  @!P0 BRA `(.L_x_5857) ;  /* 0x0000001400488947 */ /* 0x001fea0003800000 */
.L_x_5903:
[----:B------:R-:W-:Y:S05]  /*15340*/  BSYNC B0 ;  /* 0x0000000000007941 */ /* 0x000fea0003800000 */
.L_x_5856:
[----:B------:R-:W-:-:S03]  /*15350*/  UMOV UR4, 0xffffffff ;  /* 0xffffffff00047882 */ /* 0x000fc60000000000 */
[----:B------:R-:W-:Y:S05]  /*15360*/  BRA.DIV UR4, `(.L_x_5858) ;  /* 0x0000001604507947 */ /* 0x000fea000b800000 */
[----:B------:R-:W1:Y:S02]  /*15370*/  S2R R2, SR_TID.X ;  /* 0x0000000000027919 */ /* 0x000e640000002100 */
[----:B-1----:R-:W-:-:S04]  /*15380*/  SHF.R.U32.HI R2, RZ, 0x5, R2 ;  /* 0x00000005ff027819 */ /* 0x002fc80000011602 */
[----:B------:R-:W-:-:S05]  /*15390*/  LOP3.LUT R2, R2, 0x3, RZ, 0xc0, !PT ;  /* 0x0000000302027812 */ /* 0x000fca00078ec0ff */
[----:B------:R1:W2:Y:S02]  /*153a0*/  SHFL.IDX PT, R14, R2, RZ, 0x1f ;  /* 0x00001fff020e7589 */ /* 0x0002a400000e0000 */
.L_x_5906:
[----:B--2---:R-:W-:Y:S01]  /*153b0*/  ISETP.NE.AND P0, PT, R14, RZ, PT ;  /* 0x000000ff0e00720c */ /* 0x004fe20003f05270 */
[----:B------:R-:W-:-:S12]  /*153c0*/  BSSY B0, `(.L_x_5859) ;  /* 0x0000025000007945 */ /* 0x000fd80003800000 */
[----:B------:R-:W-:Y:S05]  /*153d0*/  @P0 BRA `(.L_x_5860) ;  /* 0x00000000008c0947 */ /* 0x000fea0003800000 */
[----:B------:R-:W-:-:S03]  /*153e0*/  UMOV UR4, 0xffffffff ;  /* 0xffffffff00047882 */ /* 0x000fc60000000000 */
[----:B------:R-:W-:Y:S05]  /*153f0*/  BRA.DIV UR4, `(.L_x_5861) ;  /* 0x0000001604607947 */ /* 0x000fea000b800000 */
[----:B------:R-:W-:-:S13]  /*15400*/  ELECT P6, URZ, PT ;  /* 0x00000000003f782f */ /* 0x000fda00038c0000 */
.L_x_5909:
[----:B------:R-:W-:Y:S05]  /*15410*/  @!P6 BRA `(.L_x_5860) ;  /* 0x00000000007ce947 */ /* 0x000fea0003800000 */
[----:B-1----:R-:W2:Y:S02]  /*15420*/  LDL.LU R2, [R1+0x30] ;  /* 0x0000300001027983 */ /* 0x002ea40000300800 */
[----:B--2---:R-:W-:-:S04]  /*15430*/  LOP3.LUT R2, R2, 0x2, RZ, 0xfc, !PT ;  /* 0x0000000202027812 */ /* 0x004fc800078efcff */
[----:B------:R-:W-:-:S13]  /*15440*/  ISETP.NE.AND P2, PT, R2, 0x3, PT ;  /* 0x000000030200780c */ /* 0x000fda0003f45270 */
[----:B------:R-:W-:Y:S05]  /*15450*/  @!P2 BRA `(.L_x_5862) ;  /* 0x000000000004a947 */ /* 0x000fea0003800000 */
[----:B------:R-:W-:Y:S01]  /*15460*/  BPT.TRAP 0x1 ;  /* 0x000000040000795c */ /* 0x000fe20000300000 */
.L_x_5862:
        /* <DEDUP_REMOVED lines=13> */
.L_x_5910:
[----:B------:R-:W1:Y:S02]  /*15540*/  SYNCS.PHASECHK.TRANS64.TRYWAIT P0, [R3+URZ], R2 ;  /* 0x00000002030075a7 */ /* 0x000e64000800017f */
[----:B-1----:R-:W-:Y:S05]  /*15550*/  @!P0 BRA `(.L_x_5864) ;  /* 0x00000014003c8947 */ /* 0x002fea0003800000 */
.L_x_5911:
[----:B------:R-:W-:Y:S05]  /*15560*/  @!P2 BRA `(.L_x_5865) ;  /* 0x000000000004a947 */ /* 0x000fea0003800000 */
[----:B------:R-:W-:Y:S01]  /*15570*/  BPT.TRAP 0x1 ;  /* 0x000000040000795c */ /* 0x000fe20000300000 */
.L_x_5865:
[----:B-1----:R-:W-:-:S04]  /*15580*/  VIADD R3, R0, 0x36860 ;  /* 0x0003686000037836 */ /* 0x002fc80000000000 */
[----:B------:R-:W-:-:S04]  /*15590*/  IMAD R18, R18, 0x8, R3 ;  /* 0x0000000812127824 */ /* 0x000fc800078e0203 */
[----:B------:R-:W1:Y:S02]  /*155a0*/  SYNCS.PHASECHK.TRANS64.TRYWAIT P0, [R18+URZ], R5 ;  /* 0x00000005120075a7 */ /* 0x000e64000800017f */
[----:B-1----:R-:W-:Y:S05]  /*155b0*/  @!P0 BRA `(.L_x_5866) ;  /* 0x0000001400388947 */ /* 0x002fea0003800000 */
.L_x_5912:
[----:B------:R-:W-:-:S07]  /*155c0*/  IMAD R3, R4, 0x8, R3 ;  /* 0x0000000804037824 */ /* 0x000fce00078e0203 */
.L_x_5867:
[----:B--2---:R2:W3:Y:S02]  /*155d0*/  SYNCS.PHASECHK.TRANS64.TRYWAIT P0, [R3+URZ], R2 ;  /* 0x00000002030075a7 */ /* 0x0044e4000800017f */
[----:B---3--:R-:W-:Y:S05]  /*155e0*/  @!P0 NANOSLEEP.SYNCS 0x989680 ;  /* 0x009896800000895d */ /* 0x008fea0003900000 */
[----:B------:R-:W3:Y:S02]  /*155f0*/  @!P0 SYNCS.PHASECHK.TRANS64 P0, [R3+URZ], R2 ;  /* 0x00000002030085a7 */ /* 0x000ee4000800007f */
[----:B---3--:R-:W-:Y:S05]  /*15600*/  @!P0 BRA `(.L_x_5867) ;  /* 0xfffffffc00f08947 */ /* 0x008fea000383ffff */
.L_x_5860:
[----:B------:R-:W-:Y:S05]  /*15610*/  BSYNC B0 ;  /* 0x0000000000007941 */ /* 0x000fea0003800000 */
.L_x_5859:
[----:B------:R-:W-:Y:S05]  /*15620*/  EXIT ;  /* 0x000000000000794d */ /* 0x000fea0003800000 */
.L_x_5714:
[----:B0-----:R-:W-:-:S04]  /*15630*/  IMAD.U32 R3, RZ, RZ, UR37 ;  /* 0x00000025ff037e24 */ /* 0x001fc8000f8e00ff */
[----:B------:R0:W1:Y:S03]  /*15640*/  SYNCS.PHASECHK.TRANS64.TRYWAIT P1, [R3+URZ+0x36800], R0 ;  /* 0x03680000030075a7 */ /* 0x000066000802017f */
[----:B-1----:R-:W-:Y:S05]  /*15650*/  @!P1 NANOSLEEP.SYNCS 0x989680 ;  /* 0x009896800000995d */ /* 0x002fea0003900000 */
[----:B------:R-:W1:Y:S02]  /*15660*/  @!P1 SYNCS.PHASECHK.TRANS64 P1, [R3+URZ+0x36800], R0 ;  /* 0x03680000030095a7 */ /* 0x000e64000802007f */
[----:B-1----:R-:W-:Y:S05]  /*15670*/  @!P1 BRA `(.L_x_5714) ;  /* 0xfffffffc00ec9947 */ /* 0x002fea000383ffff */
[----:B------:R-:W-:Y:S05]  /*15680*/  BRA `(.L_x_5868) ;  /* 0xfffffec000507947 */ /* 0x000fea000383ffff */
.L_x_5718:
[----:B-1----:R1:W2:Y:S02]  /*15690*/  SYNCS.PHASECHK.TRANS64.TRYWAIT P2, [R2+URZ+0x36830], R3 ;  /* 0x03683003020075a7 */ /* 0x0022a4000804017f */
[----:B--2---:R-:W-:Y:S05]  /*156a0*/  @!P2 NANOSLEEP.SYNCS 0x989680 ;  /* 0x009896800000a95d */ /* 0x004fea0003900000 */
[----:B------:R-:W2:Y:S02]  /*156b0*/  @!P2 SYNCS.PHASECHK.TRANS64 P2, [R2+URZ+0x36830], R3 ;  /* 0x036830030200a5a7 */ /* 0x000ea4000804007f */
[----:B--2---:R-:W-:Y:S05]  /*156c0*/  @!P2 BRA `(.L_x_5718) ;  /* 0xfffffffc00f0a947 */ /* 0x004fea000383ffff */
[----:B------:R-:W-:Y:S05]  /*156d0*/  BRA `(.L_x_5717) ;  /* 0xfffffec000747947 */ /* 0x000fea000383ffff */
.L_x_5723:
[----:B-1----:R-:W-:-:S04]  /*156e0*/  IMAD.U32 R5, RZ, RZ, UR6 ;  /* 0x00000006ff057e24 */ /* 0x002fc8000f8e00ff */
[----:B------:R1:W2:Y:S03]  /*156f0*/  SYNCS.PHASECHK.TRANS64.TRYWAIT P3, [R5+URZ+0x36830], R0 ;  /* 0x03683000050075a7 */ /* 0x0002a6000806017f */
[----:B--2---:R-:W-:Y:S05]  /*15700*/  @!P3 NANOSLEEP.SYNCS 0x989680 ;  /* 0x009896800000b95d */ /* 0x004fea0003900000 */
[----:B------:R-:W2:Y:S02]  /*15710*/  @!P3 SYNCS.PHASECHK.TRANS64 P3, [R5+URZ+0x36830], R0 ;  /* 0x036830000500b5a7 */ /* 0x000ea4000806007f */
[----:B--2---:R-:W-:Y:S05]  /*15720*/  @!P3 BRA `(.L_x_5723) ;  /* 0xfffffffc00ecb947 */ /* 0x004fea000383ffff */
[----:B------:R-:W-:Y:S05]  /*15730*/  BRA `(.L_x_5722) ;  /* 0xfffffefc00a07947 */ /* 0x000fea000383ffff */
.L_x_5727:
[----:B-1----:R-:W-:-:S04]  /*15740*/  IMAD.U32 R3, RZ, RZ, UR11 ;  /* 0x0000000bff037e24 */ /* 0x002fc8000f8e00ff */
[----:B------:R1:W2:Y:S03]  /*15750*/  SYNCS.PHASECHK.TRANS64.TRYWAIT P3, [R3+URZ+0x36850], R0 ;  /* 0x03685000030075a7 */ /* 0x0002a6000806017f */
[----:B--2---:R-:W-:Y:S05]  /*15760*/  @!P3 NANOSLEEP.SYNCS 0x989680 ;  /* 0x009896800000b95d */ /* 0x004fea0003900000 */
[----:B------:R-:W2:Y:S02]  /*15770*/  @!P3 SYNCS.PHASECHK.TRANS64 P3, [R3+URZ+0x36850], R0 ;  /* 0x036850000300b5a7 */ /* 0x000ea4000806007f */
[----:B--2---:R-:W-:Y:S05]  /*15780*/  @!P3 BRA `(.L_x_5727) ;  /* 0xfffffffc00ecb947 */ /* 0x004fea000383ffff */
[----:B------:R-:W-:Y:S05]  /*15790*/  BRA `(.L_x_5726) ;  /* 0xffffff2000e87947 */ /* 0x000fea000383ffff */
.L_x_5733:
[----:B-1----:R-:W-:-:S04]  /*157a0*/  IMAD.U32 R5, RZ, RZ, UR4 ;  /* 0x00000004ff057e24 */ /* 0x002fc8000f8e00ff */
[----:B------:R1:W2:Y:S03]  /*157b0*/  SYNCS.PHASECHK.TRANS64.TRYWAIT P2, [R5+URZ+0x36830], R0 ;  /* 0x03683000050075a7 */ /* 0x0002a6000804017f */
[----:B--2---:R-:W-:Y:S05]  /*157c0*/  @!P2 NANOSLEEP.SYNCS 0x989680 ;  /* 0x009896800000a95d */ /* 0x004fea0003900000 */
[----:B------:R-:W2:Y:S02]  /*157d0*/  @!P2 SYNCS.PHASECHK.TRANS64 P2, [R5+URZ+0x36830], R0 ;  /* 0x036830000500a5a7 */ /* 0x000ea4000804007f */
[----:B--2---:R-:W-:Y:S05]  /*157e0*/  @!P2 BRA `(.L_x_5733) ;  /* 0xfffffffc00eca947 */ /* 0x004fea000383ffff */
[----:B------:R-:W-:Y:S05]  /*157f0*/  BRA `(.L_x_5732) ;  /* 0xffffff4000647947 */ /* 0x000fea000383ffff */
.L_x_5737:
[----:B-1----:R-:W-:-:S04]  /*15800*/  IMAD.U32 R3, RZ, RZ, UR10 ;  /* 0x0000000aff037e24 */ /* 0x002fc8000f8e00ff */
[----:B------:R1:W2:Y:S03]  /*15810*/  SYNCS.PHASECHK.TRANS64.TRYWAIT P2, [R3+URZ+0x36850], R0 ;  /* 0x03685000030075a7 */ /* 0x0002a6000804017f */
[----:B--2---:R-:W-:Y:S05]  /*15820*/  @!P2 NANOSLEEP.SYNCS 0x989680 ;  /* 0x009896800000a95d */ /* 0x004fea0003900000 */
[----:B------:R-:W2:Y:S02]  /*15830*/  @!P2 SYNCS.PHASECHK.TRANS64 P2, [R3+URZ+0x36850], R0 ;  /* 0x036850000300a5a7 */ /* 0x000ea4000804007f */
[----:B--2---:R-:W-:Y:S05]  /*15840*/  @!P2 BRA `(.L_x_5737) ;  /* 0xfffffffc00eca947 */ /* 0x004fea000383ffff */
[----:B------:R-:W-:Y:S05]  /*15850*/  BRA `(.L_x_5736) ;  /* 0xffffff6400ac7947 */ /* 0x000fea000383ffff */
.L_x_5742:
[----:B-1----:R-:W-:-:S04]  /*15860*/  IMAD.U32 R3, RZ, RZ, UR5 ;  /* 0x00000005ff037e24 */ /* 0x002fc8000f8e00ff */
[----:B------:R1:W2:Y:S03]  /*15870*/  SYNCS.PHASECHK.TRANS64.TRYWAIT P0, [R3+URZ+0x36850], R2 ;  /* 0x03685002030075a7 */ /* 0x0002a6000800017f */
[----:B--2---:R-:W-:Y:S05]  /*15880*/  @!P0 NANOSLEEP.SYNCS 0x989680 ;  /* 0x009896800000895d */ /* 0x004fea0003900000 */
[----:B------:R-:W2:Y:S02]  /*15890*/  @!P0 SYNCS.PHASECHK.TRANS64 P0, [R3+URZ+0x36850], R2 ;  /* 0x03685002030085a7 */ /* 0x000ea4000800007f */
[----:B--2---:R-:W-:Y:S05]  /*158a0*/  @!P0 BRA `(.L_x_5742) ;  /* 0xfffffffc00ec8947 */ /* 0x004fea000383ffff */
[----:B------:R-:W-:Y:S05]  /*158b0*/  BRA `(.L_x_5741) ;  /* 0xffffff8000707947 */ /* 0x000fea000383ffff */
.L_x_5772:
[----:B------:R-:W-:Y:S02]  /*158c0*/  IMAD.MOV.U32 R13, RZ, RZ, R0 ;  /* 0x000000ffff0d7224 */ /* 0x000fe400078e0000 */
[----:B------:R-:W-:Y:S02]  /*158d0*/  IMAD.MOV.U32 R12, RZ, RZ, RZ ;  /* 0x000000ffff0c7224 */ /* 0x000fe400078e00ff */
[----:B------:R-:W-:Y:S02]  /*158e0*/  IMAD.MOV.U32 R11, RZ, RZ, 0x1f ;  /* 0x0000001fff0b7424 */ /* 0x000fe400078e00ff */
[----:B------:R-:W-:-:S07]  /*158f0*/  IMAD.MOV.U32 R15, RZ, RZ, -0x1 ;  /* 0xffffffffff0f7424 */ /* 0x000fce00078e00ff */
[----:B0-----:R-:W-:Y:S05]  /*15900*/  WARPSYNC.COLLECTIVE R15, `(.L_x_5869) ;  /* 0x000000000f087348 */ /* 0x001fea0003c00000 */
[----:B------:R1:W2:Y:S02]  /*15910*/  SHFL.IDX P6, R14, R13, R12, R11 ;  /* 0x0000000c0d0e7389 */ /* 0x0002a400000c000b */
[----:B012---:R-:W-:Y:S01]  /*15920*/  ENDCOLLECTIVE ;  /* 0x000000000000791b */ /* 0x007fe20003800000 */
.L_x_5869:
[----:B------:R-:W-:Y:S05]  /*15930*/  BRA `(.L_x_5870) ;  /* 0xffffffbc00407947 */ /* 0x000fea000383ffff */
.L_x_5774:
[----:B------:R-:W-:Y:S01]  /*15940*/  BSSY B0, `(.L_x_5871) ;  /* 0x0000006000007945 */ /* 0x000fe20003800000 */
[----:B------:R-:W-:-:S07]  /*15950*/  IMAD.MOV.U32 R15, RZ, RZ, -0x1 ;  /* 0xffffffffff0f7424 */ /* 0x000fce00078e00ff */
[----:B01----:R-:W-:Y:S05]  /*15960*/  WARPSYNC.COLLECTIVE R15, `(.L_x_5872) ;  /* 0x000000000f0c7348 */ /* 0x003fea0003c00000 */
[----:B------:R-:W-:Y:S02]  /*15970*/  ELECT P6, UR62, PT ;  /* 0x00000000003e782f */ /* 0x000fe400038c0000 */
[----:B------:R-:W-:Y:S01]  /*15980*/  MOV R14, UR62 ;  /* 0x0000003e000e7c02 */ /* 0x000fe20008000f00 */
[----:B01----:R-:W-:Y:S10]  /*15990*/  ENDCOLLECTIVE ;  /* 0x000000000000791b */ /* 0x003ff40003800000 */
.L_x_5872:
[----:B------:R-:W-:Y:S05]  /*159a0*/  BSYNC B0 ;  /* 0x0000000000007941 */ /* 0x000fea0003800000 */
.L_x_5871:
[----:B------:R-:W-:Y:S05]  /*159b0*/  BRA `(.L_x_5873) ;  /* 0xffffffbc00407947 */ /* 0x000fea000383ffff */
.L_x_5776:
[----:B-1----:R1:W2:Y:S02]  /*159c0*/  SYNCS.PHASECHK.TRANS64.TRYWAIT P0, [R2+URZ+0x36840], R0 ;  /* 0x03684000020075a7 */ /* 0x0022a4000800017f */
[----:B--2---:R-:W-:Y:S05]  /*159d0*/  @!P0 NANOSLEEP.SYNCS 0x989680 ;  /* 0x009896800000895d */ /* 0x004fea0003900000 */
[----:B------:R-:W2:Y:S02]  /*159e0*/  @!P0 SYNCS.PHASECHK.TRANS64 P0, [R2+URZ+0x36840], R0 ;  /* 0x03684000020085a7 */ /* 0x000ea4000800007f */
[----:B--2---:R-:W-:Y:S05]  /*159f0*/  @!P0 BRA `(.L_x_5776) ;  /* 0xfffffffc00f08947 */ /* 0x004fea000383ffff */
[----:B------:R-:W-:Y:S05]  /*15a00*/  BRA `(.L_x_5874) ;  /* 0xffffffbc00947947 */ /* 0x000fea000383ffff */
.L_x_5780:
[----:B------:R-:W-:Y:S01]  /*15a10*/  IMAD.MOV.U32 R13, RZ, RZ, R4 ;  /* 0x000000ffff0d7224 */ /* 0x000fe200078e0004 */
[----:B------:R-:W-:Y:S01]  /*15a20*/  LOP3.LUT R6, R6, 0x7f, RZ, 0xc0, !PT ;  /* 0x0000007f06067812 */ /* 0x000fe200078ec0ff */
[----:B------:R-:W-:Y:S02]  /*15a30*/  IMAD.MOV.U32 R12, RZ, RZ, RZ ;  /* 0x000000ffff0c7224 */ /* 0x000fe400078e00ff */
[----:B------:R-:W-:Y:S01]  /*15a40*/  IMAD.MOV.U32 R11, RZ, RZ, 0x181f ;  /* 0x0000181fff0b7424 */ /* 0x000fe200078e00ff */
[----:B------:R-:W-:Y:S01]  /*15a50*/  SHF.R.U32.HI R2, RZ, 0x3, R6 ;  /* 0x00000003ff027819 */ /* 0x000fe20000011606 */
[----:B------:R-:W-:-:S04]  /*15a60*/  IMAD.MOV.U32 R15, RZ, RZ, -0x1 ;  /* 0xffffffffff0f7424 */ /* 0x000fc800078e00ff */
[----:B------:R-:W-:-:S07]  /*15a70*/  IMAD R2, R8, 0x80, R2 ;  /* 0x0000008008027824 */ /* 0x000fce00078e0202 */
[----:B-----5:R-:W-:Y:S05]  /*15a80*/  WARPSYNC.COLLECTIVE R15, `(.L_x_5875) ;  /* 0x000000000f087348 */ /* 0x020fea0003c00000 */
[----:B------:R0:W1:Y:S02]  /*15a90*/  SHFL.IDX P6, R14, R13, R12, R11 ;  /* 0x0000000c0d0e7389 */ /* 0x00006400000c000b */
[----:B01---5:R-:W-:Y:S01]  /*15aa0*/  ENDCOLLECTIVE ;  /* 0x000000000000791b */ /* 0x023fe20003800000 */
.L_x_5875:
[----:B------:R-:W-:Y:S02]  /*15ab0*/  VIADD R8, R2, 0x10 ;  /* 0x0000001002087836 */ /* 0x000fe40000000000 */
[----:B------:R-:W-:Y:S02]  /*15ac0*/  IMAD.MOV.U32 R13, RZ, RZ, R0 ;  /* 0x000000ffff0d7224 */ /* 0x000fe400078e0000 */
[----:B------:R-:W-:-:S07]  /*15ad0*/  IMAD.MOV.U32 R5, RZ, RZ, R14 ;  /* 0x000000ffff057224 */ /* 0x000fce00078e000e */
[----:B------:R-:W-:Y:S05]  /*15ae0*/  WARPSYNC.COLLECTIVE R15, `(.L_x_5876) ;  /* 0x000000000f087348 */ /* 0x000fea0003c00000 */
[----:B------:R0:W1:Y:S02]  /*15af0*/  SHFL.IDX P6, R14, R13, R12, R11 ;  /* 0x0000000c0d0e7389 */ /* 0x00006400000c000b */
[----:B01----:R-:W-:Y:S01]  /*15b00*/  ENDCOLLECTIVE ;  /* 0x000000000000791b */ /* 0x003fe20003800000 */
.L_x_5876:
        /* <DEDUP_REMOVED lines=20> */
.L_x_5877:
[----:B------:R-:W-:Y:S02]  /*15c50*/  IMAD.MOV.U32 R13, RZ, RZ, R0 ;  /* 0x000000ffff0d7224 */ /* 0x000fe400078e0000 */
[----:B------:R-:W-:-:S07]  /*15c60*/  IMAD.MOV.U32 R5, RZ, RZ, R14 ;  /* 0x000000ffff057224 */ /* 0x000fce00078e000e */
[----:B------:R-:W-:Y:S05]  /*15c70*/  WARPSYNC.COLLECTIVE R15, `(.L_x_5878) ;  /* 0x000000000f087348 */ /* 0x000fea0003c00000 */
[----:B------:R0:W1:Y:S02]  /*15c80*/  SHFL.IDX P6, R14, R13, R12, R11 ;  /* 0x0000000c0d0e7389 */ /* 0x00006400000c000b */
[----:B01----:R-:W-:Y:S01]  /*15c90*/  ENDCOLLECTIVE ;  /* 0x000000000000791b */ /* 0x003fe20003800000 */
.L_x_5878:
        /* <DEDUP_REMOVED lines=18> */
.L_x_5879:
[----:B------:R-:W-:Y:S02]  /*15dc0*/  IMAD.MOV.U32 R13, RZ, RZ, R0 ;  /* 0x000000ffff0d7224 */ /* 0x000fe400078e0000 */
[----:B------:R-:W-:-:S07]  /*15dd0*/  IMAD.MOV.U32 R5, RZ, RZ, R14 ;  /* 0x000000ffff057224 */ /* 0x000fce00078e000e */
[----:B------:R-:W-:Y:S05]  /*15de0*/  WARPSYNC.COLLECTIVE R15, `(.L_x_5880) ;  /* 0x000000000f087348 */ /* 0x000fea0003c00000 */
[----:B------:R0:W1:Y:S02]  /*15df0*/  SHFL.IDX P6, R14, R13, R12, R11 ;  /* 0x0000000c0d0e7389 */ /* 0x00006400000c000b */
[----:B01----:R-:W-:Y:S01]  /*15e00*/  ENDCOLLECTIVE ;  /* 0x000000000000791b */ /* 0x003fe20003800000 */
.L_x_5880:
        /* <DEDUP_REMOVED lines=18> */
.L_x_5881:
[----:B------:R-:W-:Y:S02]  /*15f30*/  IMAD.MOV.U32 R13, RZ, RZ, R0 ;  /* 0x000000ffff0d7224 */ /* 0x000fe400078e0000 */
[----:B------:R-:W-:-:S07]  /*15f40*/  IMAD.MOV.U32 R5, RZ, RZ, R14 ;  /* 0x000000ffff057224 */ /* 0x000fce00078e000e */
[----:B------:R-:W-:Y:S05]  /*15f50*/  WARPSYNC.COLLECTIVE R15, `(.L_x_5882) ;  /* 0x000000000f087348 */ /* 0x000fea0003c00000 */
[----:B------:R0:W1:Y:S02]  /*15f60*/  SHFL.IDX P6, R14, R13, R12, R11 ;  /* 0x0000000c0d0e7389 */ /* 0x00006400000c000b */
[----:B01----:R-:W-:Y:S01]  /*15f70*/  ENDCOLLECTIVE ;  /* 0x000000000000791b */ /* 0x003fe20003800000 */
.L_x_5882:
        /* <DEDUP_REMOVED lines=18> */
.L_x_5883:
[----:B------:R-:W-:Y:S02]  /*160a0*/  IMAD.MOV.U32 R13, RZ, RZ, R0 ;  /* 0x000000ffff0d7224 */ /* 0x000fe400078e0000 */
[----:B------:R-:W-:-:S07]  /*160b0*/  IMAD.MOV.U32 R5, RZ, RZ, R14 ;  /* 0x000000ffff057224 */ /* 0x000fce00078e000e */
[----:B------:R-:W-:Y:S05]  /*160c0*/  WARPSYNC.COLLECTIVE R15, `(.L_x_5884) ;  /* 0x000000000f087348 */ /* 0x000fea0003c00000 */
[----:B------:R0:W1:Y:S02]  /*160d0*/  SHFL.IDX P6, R14, R13, R12, R11 ;  /* 0x0000000c0d0e7389 */ /* 0x00006400000c000b */
[----:B01----:R-:W-:Y:S01]  /*160e0*/  ENDCOLLECTIVE ;  /* 0x000000000000791b */ /* 0x003fe20003800000 */
.L_x_5884:
        /* <DEDUP_REMOVED lines=18> */
.L_x_5885:
[----:B------:R-:W-:Y:S02]  /*16210*/  IMAD.MOV.U32 R13, RZ, RZ, R0 ;  /* 0x000000ffff0d7224 */ /* 0x000fe400078e0000 */
[----:B------:R-:W-:-:S07]  /*16220*/  IMAD.MOV.U32 R5, RZ, RZ, R14 ;  /* 0x000000ffff057224 */ /* 0x000fce00078e000e */
[----:B------:R-:W-:Y:S05]  /*16230*/  WARPSYNC.COLLECTIVE R15, `(.L_x_5886) ;  /* 0x000000000f087348 */ /* 0x000fea0003c00000 */
[----:B------:R0:W1:Y:S02]  /*16240*/  SHFL.IDX P6, R14, R13, R12, R11 ;  /* 0x0000000c0d0e7389 */ /* 0x00006400000c000b */
[----:B01----:R-:W-:Y:S01]  /*16250*/  ENDCOLLECTIVE ;  /* 0x000000000000791b */ /* 0x003fe20003800000 */
.L_x_5886:
        /* <DEDUP_REMOVED lines=18> */
.L_x_5887:
[----:B------:R-:W-:Y:S02]  /*16380*/  IMAD.MOV.U32 R13, RZ, RZ, R0 ;  /* 0x000000ffff0d7224 */ /* 0x000fe400078e0000 */
[----:B------:R-:W-:-:S07]  /*16390*/  IMAD.MOV.U32 R5, RZ, RZ, R14 ;  /* 0x000000ffff057224 */ /* 0x000fce00078e000e */
[----:B------:R-:W-:Y:S05]  /*163a0*/  WARPSYNC.COLLECTIVE R15, `(.L_x_5888) ;  /* 0x000000000f087348 */ /* 0x000fea0003c00000 */
[----:B------:R0:W1:Y:S02]  /*163b0*/  SHFL.IDX P6, R14, R13, R12, R11 ;  /* 0x0000000c0d0e7389 */ /* 0x00006400000c000b */
[----:B01----:R-:W-:Y:S01]  /*163c0*/  ENDCOLLECTIVE ;  /* 0x000000000000791b */ /* 0x003fe20003800000 */
.L_x_5888:
        /* <DEDUP_REMOVED lines=16> */
.L_x_5889:
[----:B------:R-:W-:Y:S02]  /*164d0*/  IMAD.MOV.U32 R13, RZ, RZ, R0 ;  /* 0x000000ffff0d7224 */ /* 0x000fe400078e0000 */
[----:B------:R-:W-:-:S07]  /*164e0*/  IMAD.MOV.U32 R4, RZ, RZ, R14 ;  /* 0x000000ffff047224 */ /* 0x000fce00078e000e */
[----:B------:R-:W-:Y:S05]  /*164f0*/  WARPSYNC.COLLECTIVE R15, `(.L_x_5890) ;  /* 0x000000000f087348 */ /* 0x000fea0003c00000 */
[----:B------:R0:W1:Y:S02]  /*16500*/  SHFL.IDX P6, R14, R13, R12, R11 ;  /* 0x0000000c0d0e7389 */ /* 0x00006400000c000b */
[----:B01----:R-:W-:Y:S01]  /*16510*/  ENDCOLLECTIVE ;  /* 0x000000000000791b */ /* 0x003fe20003800000 */
.L_x_5890:
[----:B------:R-:W-:Y:S01]  /*16520*/  IMAD.MOV.U32 R0, RZ, RZ, R14 ;  /* 0x000000ffff007224 */ /* 0x000fe200078e000e */
[----:B------:R-:W-:Y:S06]  /*16530*/  BRA `(.L_x_5891) ;  /* 0xffffffbc00fc7947 */ /* 0x000fec000383ffff */
.L_x_5785:
[----:B0-----:R0:W1:Y:S02]  /*16540*/  SYNCS.PHASECHK.TRANS64.TRYWAIT P0, [R17+URZ+0x36820], R0 ;  /* 0x03682000110075a7 */ /* 0x001064000800017f */
[----:B-1----:R-:W-:Y:S05]  /*16550*/  @!P0 NANOSLEEP.SYNCS 0x989680 ;  /* 0x009896800000895d */ /* 0x002fea0003900000 */
[----:B------:R-:W1:Y:S02]  /*16560*/  @!P0 SYNCS.PHASECHK.TRANS64 P0, [R17+URZ+0x36820], R0 ;  /* 0x03682000110085a7 */ /* 0x000e64000800007f */
[----:B-1----:R-:W-:Y:S05]  /*16570*/  @!P0 BRA `(.L_x_5785) ;  /* 0xfffffffc00f08947 */ /* 0x002fea000383ffff */
[----:B------:R-:W-:Y:S05]  /*16580*/  BRA `(.L_x_5892) ;  /* 0xffffffc000747947 */ /* 0x000fea000383ffff */
.L_x_5792:
[----:B0-----:R0:W1:Y:S02]  /*16590*/  SYNCS.PHASECHK.TRANS64.TRYWAIT P0, [R2+URZ+0x36840], R3 ;  /* 0x03684003020075a7 */ /* 0x001064000800017f */
[----:B-1----:R-:W-:Y:S05]  /*165a0*/  @!P0 NANOSLEEP.SYNCS 0x989680 ;  /* 0x009896800000895d */ /* 0x002fea0003900000 */
[----:B------:R-:W1:Y:S02]  /*165b0*/  @!P0 SYNCS.PHASECHK.TRANS64 P0, [R2+URZ+0x36840], R3 ;  /* 0x03684003020085a7 */ /* 0x000e64000800007f */
[----:B-1----:R-:W-:Y:S05]  /*165c0*/  @!P0 BRA `(.L_x_5792) ;  /* 0xfffffffc00f08947 */ /* 0x002fea000383ffff */
[----:B------:R-:W-:Y:S05]  /*165d0*/  BRA `(.L_x_5893) ;  /* 0xffffffc400287947 */ /* 0x000fea000383ffff */
.L_x_5799:
[----:B0-----:R0:W1:Y:S02]  /*165e0*/  SYNCS.PHASECHK.TRANS64.TRYWAIT P0, [R3+URZ+0x60], R2 ;  /* 0x00006002030075a7 */ /* 0x001064000800017f */
[----:B-1----:R-:W-:Y:S05]  /*165f0*/  @!P0 NANOSLEEP.SYNCS 0x989680 ;  /* 0x009896800000895d */ /* 0x002fea0003900000 */
[----:B------:R-:W1:Y:S02]  /*16600*/  @!P0 SYNCS.PHASECHK.TRANS64 P0, [R3+URZ+0x60], R2 ;  /* 0x00006002030085a7 */ /* 0x000e64000800007f */
[----:B-1----:R-:W-:Y:S05]  /*16610*/  @!P0 BRA `(.L_x_5799) ;  /* 0xfffffffc00f08947 */ /* 0x002fea000383ffff */
[----:B------:R-:W-:Y:S05]  /*16620*/  BRA `(.L_x_5894) ;  /* 0xffffffc800307947 */ /* 0x000fea000383ffff */
.L_x_5810:
[----:B-1----:R1:W2:Y:S02]  /*16630*/  SYNCS.PHASECHK.TRANS64.TRYWAIT P0, [R3+URZ+0x36840], R2 ;  /* 0x03684002030075a7 */ /* 0x0022a4000800017f */
[----:B--2---:R-:W-:Y:S05]  /*16640*/  @!P0 NANOSLEEP.SYNCS 0x989680 ;  /* 0x009896800000895d */ /* 0x004fea0003900000 */
[----:B------:R-:W2:Y:S02]  /*16650*/  @!P0 SYNCS.PHASECHK.TRANS64 P0, [R3+URZ+0x36840], R2 ;  /* 0x03684002030085a7 */ /* 0x000ea4000800007f */
[----:B--2---:R-:W-:Y:S05]  /*16660*/  @!P0 BRA `(.L_x_5810) ;  /* 0xfffffffc00f08947 */ /* 0x004fea000383ffff */
[----:B------:R-:W-:Y:S05]  /*16670*/  BRA `(.L_x_5895) ;  /* 0xffffffcc00f07947 */ /* 0x000fea000383ffff */
.L_x_5817:
[----:B0-----:R0:W1:Y:S02]  /*16680*/  SYNCS.PHASECHK.TRANS64.TRYWAIT P0, [R2+URZ+0x60], R3 ;  /* 0x00006003020075a7 */ /* 0x001064000800017f */
[----:B-1----:R-:W-:Y:S05]  /*16690*/  @!P0 NANOSLEEP.SYNCS 0x989680 ;  /* 0x009896800000895d */ /* 0x002fea0003900000 */
[----:B------:R-:W1:Y:S02]  /*166a0*/  @!P0 SYNCS.PHASECHK.TRANS64 P0, [R2+URZ+0x60], R3 ;  /* 0x00006003020085a7 */ /* 0x000e64000800007f */
[----:B-1----:R-:W-:Y:S05]  /*166b0*/  @!P0 BRA `(.L_x_5817) ;  /* 0xfffffffc00f08947 */ /* 0x002fea000383ffff */
[----:B------:R-:W-:Y:S05]  /*166c0*/  BRA `(.L_x_5896) ;  /* 0xffffffd400007947 */ /* 0x000fea000383ffff */
.L_x_5827:
[----:B--2---:R2:W3:Y:S02]  /*166d0*/  SYNCS.PHASECHK.TRANS64.TRYWAIT P0, [R2+URZ+0x36840], R3 ;  /* 0x03684003020075a7 */ /* 0x0044e4000800017f */
[----:B---3--:R-:W-:Y:S05]  /*166e0*/  @!P0 NANOSLEEP.SYNCS 0x989680 ;  /* 0x009896800000895d */ /* 0x008fea0003900000 */
[----:B------:R-:W3:Y:S02]  /*166f0*/  @!P0 SYNCS.PHASECHK.TRANS64 P0, [R2+URZ+0x36840], R3 ;  /* 0x03684003020085a7 */ /* 0x000ee4000800007f */
[----:B---3--:R-:W-:Y:S05]  /*16700*/  @!P0 BRA `(.L_x_5827) ;  /* 0xfffffffc00f08947 */ /* 0x008fea000383ffff */
[----:B------:R-:W-:Y:S05]  /*16710*/  BRA `(.L_x_5897) ;  /* 0xffffffd800947947 */ /* 0x000fea000383ffff */
.L_x_5834:
[----:B0-----:R0:W1:Y:S02]  /*16720*/  SYNCS.PHASECHK.TRANS64.TRYWAIT P0, [R2+URZ+0x60], R5 ;  /* 0x00006005020075a7 */ /* 0x001064000800017f */
[----:B-1----:R-:W-:Y:S05]  /*16730*/  @!P0 NANOSLEEP.SYNCS 0x989680 ;  /* 0x009896800000895d */ /* 0x002fea0003900000 */
[----:B------:R-:W1:Y:S02]  /*16740*/  @!P0 SYNCS.PHASECHK.TRANS64 P0, [R2+URZ+0x60], R5 ;  /* 0x00006005020085a7 */ /* 0x000e64000800007f */
[----:B-1----:R-:W-:Y:S05]  /*16750*/  @!P0 BRA `(.L_x_5834) ;  /* 0xfffffffc00f08947 */ /* 0x002fea000383ffff */
[----:B------:R-:W-:Y:S05]  /*16760*/  BRA `(.L_x_5898) ;  /* 0xffffffdc00a47947 */ /* 0x000fea000383ffff */
.L_x_5846:
[----:B0-----:R0:W1:Y:S02]  /*16770*/  SYNCS.PHASECHK.TRANS64.TRYWAIT P0, [R2+URZ+0x36860], R3 ;  /* 0x03686003020075a7 */ /* 0x001064000800017f */
[----:B-1----:R-:W-:Y:S05]  /*16780*/  @!P0 NANOSLEEP.SYNCS 0x989680 ;  /* 0x009896800000895d */ /* 0x002fea0003900000 */
[----:B------:R-:W1:Y:S02]  /*16790*/  @!P0 SYNCS.PHASECHK.TRANS64 P0, [R2+URZ+0x36860], R3 ;  /* 0x03686003020085a7 */ /* 0x000e64000800007f */
[----:B-1----:R-:W-:Y:S05]  /*167a0*/  @!P0 BRA `(.L_x_5846) ;  /* 0xfffffffc00f08947 */ /* 0x002fea000383ffff */
[----:B------:R-:W-:Y:S05]  /*167b0*/  BRA `(.L_x_5899) ;  /* 0xffffffe400247947 */ /* 0x000fea000383ffff */
.L_x_5854:
[----:B------:R-:W-:Y:S01]  /*167c0*/  BSSY B0, `(.L_x_5900) ;  /* 0x0000008000007945 */ /* 0x000fe20003800000 */
[----:B-----5:R-:W-:Y:S02]  /*167d0*/  IMAD.MOV.U32 R13, RZ, RZ, R2 ;  /* 0x000000ffff0d7224 */ /* 0x020fe400078e0002 */
[----:B------:R-:W-:Y:S02]  /*167e0*/  IMAD.MOV.U32 R12, RZ, RZ, RZ ;  /* 0x000000ffff0c7224 */ /* 0x000fe400078e00ff */
[----:B------:R-:W-:Y:S02]  /*167f0*/  IMAD.MOV.U32 R11, RZ, RZ, 0x1f ;  /* 0x0000001fff0b7424 */ /* 0x000fe400078e00ff */
[----:B------:R-:W-:-:S07]  /*16800*/  IMAD.MOV.U32 R15, RZ, RZ, -0x1 ;  /* 0xffffffffff0f7424 */ /* 0x000fce00078e00ff */
[----:B-1----:R-:W-:Y:S05]  /*16810*/  WARPSYNC.COLLECTIVE R15, `(.L_x_5901) ;  /* 0x000000000f087348 */ /* 0x002fea0003c00000 */
[----:B------:R0:W2:Y:S02]  /*16820*/  SHFL.IDX P6, R14, R13, R12, R11 ;  /* 0x0000000c0d0e7389 */ /* 0x0000a400000c000b */
[----:B012---:R-:W-:Y:S01]  /*16830*/  ENDCOLLECTIVE ;  /* 0x000000000000791b */ /* 0x007fe20003800000 */
.L_x_5901:
[----:B------:R-:W-:Y:S05]  /*16840*/  BSYNC B0 ;  /* 0x0000000000007941 */ /* 0x000fea0003800000 */
.L_x_5900:
[----:B------:R-:W-:Y:S05]  /*16850*/  BRA `(.L_x_5902) ;  /* 0xffffffe800587947 */ /* 0x000fea000383ffff */
.L_x_5857:
[----:B0-----:R0:W1:Y:S02]  /*16860*/  SYNCS.PHASECHK.TRANS64.TRYWAIT P0, [R0+URZ+0x36820], R3 ;  /* 0x03682003000075a7 */ /* 0x001064000800017f */
[----:B-1----:R-:W-:Y:S05]  /*16870*/  @!P0 NANOSLEEP.SYNCS 0x989680 ;  /* 0x009896800000895d */ /* 0x002fea0003900000 */
[----:B------:R-:W1:Y:S02]  /*16880*/  @!P0 SYNCS.PHASECHK.TRANS64 P0, [R0+URZ+0x36820], R3 ;  /* 0x03682003000085a7 */ /* 0x000e64000800007f */
[----:B-1----:R-:W-:Y:S05]  /*16890*/  @!P0 BRA `(.L_x_5857) ;  /* 0xfffffffc00f08947 */ /* 0x002fea000383ffff */
[----:B------:R-:W-:Y:S05]  /*168a0*/  BRA `(.L_x_5903) ;  /* 0xffffffe800a47947 */ /* 0x000fea000383ffff */
.L_x_5858:
        /* <DEDUP_REMOVED lines=11> */
.L_x_5905:
[----:B------:R-:W-:Y:S05]  /*16960*/  BSYNC B0 ;  /* 0x0000000000007941 */ /* 0x000fea0003800000 */
.L_x_5904:
[----:B------:R-:W-:Y:S05]  /*16970*/  BRA `(.L_x_5906) ;  /* 0xffffffe8008c7947 */ /* 0x000fea000383ffff */
.L_x_5861:
[----:B------:R-:W-:Y:S01]  /*16980*/  BSSY B1, `(.L_x_5907) ;  /* 0x0000006000017945 */ /* 0x000fe20003800000 */
[----:B------:R-:W-:-:S07]  /*16990*/  IMAD.MOV.U32 R15, RZ, RZ, -0x1 ;  /* 0xffffffffff0f7424 */ /* 0x000fce00078e00ff */
[----:B01----:R-:W-:Y:S05]  /*169a0*/  WARPSYNC.COLLECTIVE R15, `(.L_x_5908) ;  /* 0x000000000f0c7348 */ /* 0x003fea0003c00000 */
[----:B------:R-:W-:Y:S02]  /*169b0*/  ELECT P6, UR62, PT ;  /* 0x00000000003e782f */ /* 0x000fe400038c0000 */
[----:B------:R-:W-:Y:S01]  /*169c0*/  MOV R14, UR62 ;  /* 0x0000003e000e7c02 */ /* 0x000fe20008000f00 */
[----:B01----:R-:W-:Y:S10]  /*169d0*/  ENDCOLLECTIVE ;  /* 0x000000000000791b */ /* 0x003ff40003800000 */
.L_x_5908:
[----:B------:R-:W-:Y:S05]  /*169e0*/  BSYNC B1 ;  /* 0x0000000000017941 */ /* 0x000fea0003800000 */
.L_x_5907:
[----:B------:R-:W-:Y:S05]  /*169f0*/  BRA `(.L_x_5909) ;  /* 0xffffffe800847947 */ /* 0x000fea000383ffff */
.L_x_5863:
[----:B0-----:R0:W1:Y:S02]  /*16a00*/  SYNCS.PHASECHK.TRANS64.TRYWAIT P0, [R6+URZ], R5 ;  /* 0x00000005060075a7 */ /* 0x001064000800017f */
[----:B-1----:R-:W-:Y:S05]  /*16a10*/  @!P0 NANOSLEEP.SYNCS 0x989680 ;  /* 0x009896800000895d */ /* 0x002fea0003900000 */
[----:B------:R-:W1:Y:S02]  /*16a20*/  @!P0 SYNCS.PHASECHK.TRANS64 P0, [R6+URZ], R5 ;  /* 0x00000005060085a7 */ /* 0x000e64000800007f */
[----:B-1----:R-:W-:Y:S05]  /*16a30*/  @!P0 BRA `(.L_x_5863) ;  /* 0xfffffffc00f08947 */ /* 0x002fea000383ffff */
[----:B------:R-:W-:Y:S05]  /*16a40*/  BRA `(.L_x_5910) ;  /* 0xffffffe800bc7947 */ /* 0x000fea000383ffff */
.L_x_5864:
[----:B-1----:R1:W2:Y:S02]  /*16a50*/  SYNCS.PHASECHK.TRANS64.TRYWAIT P0, [R3+URZ], R2 ;  /* 0x00000002030075a7 */ /* 0x0022a4000800017f */
[----:B--2---:R-:W-:Y:S05]  /*16a60*/  @!P0 NANOSLEEP.SYNCS 0x989680 ;  /* 0x009896800000895d */ /* 0x004fea0003900000 */
[----:B------:R-:W2:Y:S02]  /*16a70*/  @!P0 SYNCS.PHASECHK.TRANS64 P0, [R3+URZ], R2 ;  /* 0x00000002030085a7 */ /* 0x000ea4000800007f */
[----:B--2---:R-:W-:Y:S05]  /*16a80*/  @!P0 BRA `(.L_x_5864) ;  /* 0xfffffffc00f08947 */ /* 0x004fea000383ffff */
[----:B------:R-:W-:Y:S05]  /*16a90*/  BRA `(.L_x_5911) ;  /* 0xffffffe800b07947 */ /* 0x000fea000383ffff */
.L_x_5866:
[----:B-1----:R1:W2:Y:S02]  /*16aa0*/  SYNCS.PHASECHK.TRANS64.TRYWAIT P0, [R18+URZ], R5 ;  /* 0x00000005120075a7 */ /* 0x0022a4000800017f */
[----:B--2---:R-:W-:Y:S05]  /*16ab0*/  @!P0 NANOSLEEP.SYNCS 0x989680 ;  /* 0x009896800000895d */ /* 0x004fea0003900000 */
[----:B------:R-:W2:Y:S02]  /*16ac0*/  @!P0 SYNCS.PHASECHK.TRANS64 P0, [R18+URZ], R5 ;  /* 0x00000005120085a7 */ /* 0x000ea4000800007f */
[----:B--2---:R-:W-:Y:S05]  /*16ad0*/  @!P0 BRA `(.L_x_5866) ;  /* 0xfffffffc00f08947 */ /* 0x004fea000383ffff */
[----:B------:R-:W-:Y:S05]  /*16ae0*/  BRA `(.L_x_5912) ;  /* 0xffffffe800b47947 */ /* 0x000fea000383ffff */
.L_x_5913:
        /* <DEDUP_REMOVED lines=9> */
.L_x_15310:


//--------------------- .text._ZN7cutlass13device_kernelIN5flash11enable_sm90INS1_16FlashAttnFwdSm90INS1_25CollectiveMainloopFwdSm90ILi2EN4cute5tupleIJNS5_1CILi1EEES8_S8_EEENS6_IJNS7_ILi128EEENS7_ILi112EEENS7_ILi192EEEEEELi192ENS_6half_tEfNS_4arch4Sm90ELb1ELb0ELb0ELb1ELb0ELb0ELb0ELb1ELb1ELb1ELb0ELb0EEENS1_21CollectiveEpilogueFwdINS6_IJSA_SC_SB_EEES9_SE_SG_Li256ELb1ELb1ELb0ELb0EEENS1_36VarlenDynamicPersistentTileSchedulerILi128ELi112ELi256ELi128ELb0ELb1ELb1ELb1ELb1ELb1EEEEEEEEEvNT_6ParamsE --------------------------
	.section	.text._ZN7cutlass13device_kernelIN5flash11enable_sm90INS1_16FlashAttnFwdSm90INS1_25CollectiveMainloopFwdSm90ILi2EN4cute5tupleIJNS5_1CILi1EEES8_S8_EEENS6_IJNS7_ILi128EEENS7_ILi112EEENS7_ILi192EEEEEELi192ENS_6half_tEfNS_4arch4Sm90ELb1ELb0ELb0ELb1ELb0ELb0ELb0ELb1ELb1ELb1ELb0ELb0EEENS1_21CollectiveEpilogueFwdINS6_IJSA_SC_SB_EEES9_SE_SG_Li256ELb1ELb1ELb0ELb0EEENS1_36VarlenDynamicPersistentTileSchedulerILi128ELi112ELi256ELi128ELb0ELb1ELb1ELb1ELb1ELb1EEEEEEEEEvNT_6ParamsE,"ax",@progbits
	.align	128
.text._ZN7cutlass13device_kernelIN5flash11enable_sm90INS1_16FlashAttnFwdSm90INS1_25CollectiveMainloopFwdSm90ILi2EN4cute5tupleIJNS5_1CILi1EEES8_S8_EEENS6_IJNS7_ILi128EEENS7_ILi112EEENS7_ILi192EEEEEELi192ENS_6half_tEfNS_4arch4Sm90ELb1ELb0ELb0ELb1ELb0ELb0ELb0ELb1ELb1ELb1ELb0ELb0EEENS1_21CollectiveEpilogueFwdINS6_IJSA_SC_SB_EEES9_SE_SG_Li256ELb1ELb1ELb0ELb0EEENS1_36VarlenDynamicPersistentTileSchedulerILi128ELi112ELi256ELi128ELb0ELb1ELb1ELb1ELb1ELb1EEEEEEEEEvNT_6ParamsE:
        .type           _ZN7cutlass13device_kernelIN5flash11enable_sm90INS1_16FlashAttnFwdSm90INS1_25CollectiveMainloopFwdSm90ILi2EN4cute5tupleIJNS5_1CILi1EEES8_S8_EEENS6_IJNS7_ILi128EEENS7_ILi112EEENS7_ILi192EEEEEELi192ENS_6half_tEfNS_4arch4Sm90ELb1ELb0ELb0ELb1ELb0ELb0ELb0ELb1ELb1ELb1ELb0ELb0EEENS1_21CollectiveEpilogueFwdINS6_IJSA_SC_SB_EEES9_SE_SG_Li256ELb1ELb1ELb0ELb0EEENS1_36VarlenDynamicPersistentTileSchedulerILi128ELi112ELi256ELi128ELb0ELb1ELb1ELb1ELb1ELb1EEEEEEEEEvNT_6ParamsE,@function
        .size           _ZN7cutlass13device_kernelIN5flash11enable_sm90INS1_16FlashAttnFwdSm90INS1_25CollectiveMainloopFwdSm90ILi2EN4cute5tupleIJNS5_1CILi1EEES8_S8_EEENS6_IJNS7_ILi128EEENS7_ILi112EEENS7_ILi192EEEEEELi192ENS_6half_tEfNS_4arch4Sm90ELb1ELb0ELb0ELb1ELb0ELb0ELb0ELb1ELb1ELb1ELb0ELb0EEENS1_21CollectiveEpilogueFwdINS6_IJSA_SC_SB_EEES9_SE_SG_Li256ELb1ELb1ELb0ELb0EEENS1_36VarlenDynamicPersistentTileSchedulerILi128ELi112ELi256ELi128ELb0ELb1ELb1ELb1ELb1ELb1EEEEEEEEEvNT_6ParamsE,(.L_x_15311 - _ZN7cutlass13device_kernelIN5flash11enable_sm90INS1_16FlashAttnFwdSm90INS1_25CollectiveMainloopFwdSm90ILi2EN4cute5tupleIJNS5_1CILi1EEES8_S8_EEENS6_IJNS7_ILi128EEENS7_ILi112EEENS7_ILi192EEEEEELi192ENS_6half_tEfNS_4arch4Sm90ELb1ELb0ELb0ELb1ELb0ELb0ELb0ELb1ELb1ELb1ELb0ELb0EEENS1_21CollectiveEpilogueFwdINS6_IJSA_SC_SB_EEES9_SE_SG_Li256ELb1ELb1ELb0ELb0EEENS1_36VarlenDynamicPersistentTileSchedulerILi128ELi112ELi256ELi128ELb0ELb1ELb1ELb1ELb1ELb1EEEEEEEEEvNT_6ParamsE)
        .other          _ZN7cutlass13device_kernelIN5flash11enable_sm90INS1_16FlashAttnFwdSm90INS1_25CollectiveMainloopFwdSm90ILi2EN4cute5tupleIJNS5_1CILi1EEES8_S8_EEENS6_IJNS7_ILi128EEENS7_ILi112EEENS7_ILi192EEEEEELi192ENS_6half_tEfNS_4arch4Sm90ELb1ELb0ELb0ELb1ELb0ELb0ELb0ELb1ELb1ELb1ELb0ELb0EEENS1_21CollectiveEpilogueFwdINS6_IJSA_SC_SB_EEES9_SE_SG_Li256ELb1ELb1ELb0ELb0EEENS1_36VarlenDynamicPersistentTileSchedulerILi128ELi112ELi256ELi128ELb0ELb1ELb1ELb1ELb1ELb1EEEEEEEEEvNT_6ParamsE,@"STO_CUDA_ENTRY STV_DEFAULT"
_ZN7cutlass13device_kernelIN5flash11enable_sm90INS1_16FlashAttnFwdSm90INS1_25CollectiveMainloopFwdSm90ILi2EN4cute5tupleIJNS5_1CILi1EEES8_S8_EEENS6_IJNS7_ILi128EEENS7_ILi112EEENS7_ILi192EEEEEELi192ENS_6half_tEfNS_4arch4Sm90ELb1ELb0ELb0ELb1ELb0ELb0ELb0ELb1ELb1ELb1ELb0ELb0EEENS1_21CollectiveEpilogueFwdINS6_IJSA_SC_SB_EEES9_SE_SG_Li256ELb1ELb1ELb0ELb0EEENS1_36VarlenDynamicPersistentTileSchedulerILi128ELi112ELi256ELi128ELb0ELb1ELb1ELb1ELb1ELb1EEEEEEEEEvNT_6ParamsE:
        /* <DEDUP_REMOVED lines=18> */
.L_x_5915:
[----:B------:R-:W-:Y:S05]  /*0120*/  BSYNC B0 ;  /* 0x0000000000007941 */ /* 0x000fea0003800000 */
.L_x_5914:
        /* <DEDUP_REMOVED lines=41> */
.L_x_5916:
        /* <DEDUP_REMOVED lines=22> */
.L_x_5917:
        /* <DEDUP_REMOVED lines=18> */
.L_x_5918:
        /* <DEDUP_REMOVED lines=22> */
.L_x_5919:
        /* <DEDUP_REMOVED lines=22> */
.L_x_5920:
        /* <DEDUP_REMOVED lines=8> */
.L_x_5922:
        /* <DEDUP_REMOVED lines=50> */
[----:B------:R-:W-:Y:S01]  /*0ca0*/  SHF.R.S32.HI R210, RZ, 0x3, R3 ;  /* 0x00000003ffd27819 */ /* 0x000fe20000011403 */
[----:B------:R-:W-:Y:S01]  /*0cb0*/  IMAD.IADD R5, R220, 0x1, -R5 ;  /* 0x00000001dc057824 */ /* 0x000fe200078e0a05 */
[----:B------:R-:W-:Y:S01]  /*0cc0*/  LOP3.LUT R2, R2, 0x1ffffffe, RZ, 0xc0, !PT ;  /* 0x1ffffffe02027812 */ /* 0x000fe200078ec0ff */
[----:B------:R-:W-:Y:S02]  /*0cd0*/  ULOP3.LUT UR7, UR4, 0x1, URZ, 0xfc, !UPT ;  /* 0x0000000104077892 */ /* 0x000fe4000f8efc3f */
[----:B------:R-:W-:Y:S01]  /*0ce0*/  IMAD R5, R5, 0x40, R4 ;  /* 0x0000004005057824 */ /* 0x000fe200078e0204 */
[----:B------:R-:W-:Y:S01]  /*0cf0*/  UMOV UR4, URZ ;  /* 0x0000003f00047c82 */ /* 0x000fe20008000000 */
[----:B------:R-:W-:Y:S01]  /*0d00*/  IMAD.IADD R2, R7, 0x1, -R2 ;  /* 0x0000000107027824 */ /* 0x000fe200078e0a02 */
[----:B------:R-:W-:Y:S01]  /*0d10*/  LOP3.LUT R7, R10, 0xfffffffc, RZ, 0xc0, !PT ;  /* 0xfffffffc0a077812 */ /* 0x000fe200078ec0ff */
[----:B------:R-:W-:Y:S02]  /*0d20*/  IMAD.U32 R216, RZ, RZ, UR7 ;  /* 0x00000007ffd87e24 */ /* 0x000fe4000f8e00ff */
[----:B------:R-:W-:-:S02]  /*0d30*/  IMAD R215, R2, 0x8, R5 ;  /* 0x0000000802d77824 */ /* 0x000fc400078e0205 */
[----:B------:R-:W-:Y:S01]  /*0d40*/  IMAD.IADD R4, R220, 0x1, -R7 ;  /* 0x00000001dc047824 */ /* 0x000fe200078e0a07 */
[----:B------:R-:W-:Y:S01]  /*0d50*/  LOP3.LUT R7, R3, 0xfffffff8, RZ, 0xc0, !PT ;  /* 0xfffffff803077812 */ /* 0x000fe200078ec0ff */
[----:B------:R-:W-:Y:S01]  /*0d60*/  IMAD.U32 R211, RZ, RZ, UR4 ;  /* 0x00000004ffd37e24 */ /* 0x000fe2000f8e00ff */
[----:B------:R-:W-:Y:S02]  /*0d70*/  LOP3.LUT R3, R6, 0x7ffffffc, RZ, 0xc0, !PT ;  /* 0x7ffffffc06037812 */ /* 0x000fe400078ec0ff */
[----:B------:R-:W-:Y:S01]  /*0d80*/  LEA.HI R10, R4, R4, RZ, 0x1 ;  /* 0x00000004040a7211 */ /* 0x000fe200078f08ff */
[----:B------:R-:W-:Y:S02]  /*0d90*/  IMAD.IADD R206, R220, 0x1, -R7 ;  /* 0x00000001dcce7824 */ /* 0x000fe400078e0a07 */
[----:B------:R-:W-:Y:S01]  /*0da0*/  IMAD.IADD R22, R212, 0x1, -R3 ;  /* 0x00000001d4167824 */ /* 0x000fe200078e0a03 */
[----:B------:R-:W-:Y:S01]  /*0db0*/  LOP3.LUT R11, R10, 0x1ffffffe, RZ, 0xc0, !PT ;  /* 0x1ffffffe0a0b7812 */ /* 0x000fe200078ec0ff */
[----:B------:R-:W-:-:S04]  /*0dc0*/  IMAD.SHL.U32 R16, R206, 0x8, RZ ;  /* 0x00000008ce107824 */ /* 0x000fc800078e00ff */
[C---:B------:R-:W-:Y:S01]  /*0dd0*/  VIADD R204, R16.reuse, 0x40 ;  /* 0x0000004010cc7836 */ /* 0x040fe20000000000 */
[----:B------:R-:W-:Y:S01]  /*0de0*/  SHF.R.S32.HI R219, RZ, 0x1f, R16 ;  /* 0x0000001fffdb7819 */ /* 0x000fe20000011410 */
[----:B------:R-:W-:Y:S02]  /*0df0*/  VIADD R205, R16, 0x80 ;  /* 0x0000008010cd7836 */ /* 0x000fe40000000000 */
[----:B------:R-:W-:Y:S01]  /*0e00*/  IMAD.IADD R11, R4, 0x1, -R11 ;  /* 0x00000001040b7824 */ /* 0x000fe200078e0a0b */
[----:B------:R-:W-:Y:S02]  /*0e10*/  SHF.R.S32.HI R218, RZ, 0x1f, R204 ;  /* 0x0000001fffda7819 */ /* 0x000fe400000114cc */
[----:B------:R-:W-:Y:S01]  /*0e20*/  SHF.R.S32.HI R217, RZ, 0x1f, R205 ;  /* 0x0000001fffd97819 */ /* 0x000fe200000114cd */
[----:B------:R-:W-:-:S07]  /*0e30*/  IMAD R23, R11, 0x8, R214 ;  /* 0x000000080b177824 */ /* 0x000fce00078e02d6 */
.L_x_5976:
[----:B0-2---:R-:W0:Y:S01]  /*0e40*/  LDC.64 R2, c[0x0][0xc88] ;  /* 0x00032200ff027b82 */ /* 0x005e220000000a00 */
        /* <DEDUP_REMOVED lines=41> */
[----:B-1--4-:R-:W-:Y:S06]  /*10e0*/  @P2 BRA `(.L_x_5923) ;  /* 0x0000000000402947 */ /* 0x012fec0003800000 */
        /* <DEDUP_REMOVED lines=16> */
.L_x_5923:
        /* <DEDUP_REMOVED lines=11> */
.L_x_5924:
        /* <DEDUP_REMOVED lines=15> */
.L_x_5925:
        /* <DEDUP_REMOVED lines=10> */
[----:B------:R-:W-:-:S02]  /*1430*/  CS2R R118, SRZ ;  /* 0x0000000000767805 */ /* 0x000fc4000001ff00 */
[----:B------:R-:W-:Y:S02]  /*1440*/  CS2R R116, SRZ ;  /* 0x0000000000747805 */ /* 0x000fe4000001ff00 */
[----:B------:R-:W-:Y:S02]  /*1450*/  CS2R R114, SRZ ;  /* 0x0000000000727805 */ /* 0x000fe4000001ff00 */
[----:B------:R-:W-:Y:S01]  /*1460*/  CS2R R112, SRZ ;  /* 0x0000000000707805 */ /* 0x000fe2000001ff00 */
[----:B------:R-:W-:Y:S01]  /*1470*/  UIADD3 UR7, UR9, 0x70, -UR7 ;  /* 0x0000007009077890 */ /* 0x000fe2000fffe807 */
[----:B------:R-:W-:Y:S02]  /*1480*/  CS2R R110, SRZ ;  /* 0x00000000006e7805 */ /* 0x000fe4000001ff00 */
[----:B------:R-:W-:Y:S01]  /*1490*/  CS2R R108, SRZ ;  /* 0x00000000006c7805 */ /* 0x000fe2000001ff00 */
[----:B------:R-:W-:Y:S01]  /*14a0*/  @UP0 ULDC UR4, c[0x0][0x44c] ;  /* 0x0001130000040ab9 */ /* 0x000fe20000000800 */
[----:B------:R-:W-:Y:S01]  /*14b0*/  @UP0 ULDC UR8, c[0x0][0x450] ;  /* 0x0001140000080ab9 */ /* 0x000fe20000000800 */
[----:B------:R-:W-:Y:S01]  /*14c0*/  UIMAD.WIDE.U32 UR4, UR6, UR4, URZ ;  /* 0x00000004060472a5 */ /* 0x000fe2000f8e003f */
[----:B------:R-:W-:-:S02]  /*14d0*/  CS2R R106, SRZ ;  /* 0x00000000006a7805 */ /* 0x000fc4000001ff00 */
[----:B------:R-:W-:Y:S02]  /*14e0*/  CS2R R104, SRZ ;  /* 0x0000000000687805 */ /* 0x000fe4000001ff00 */
[----:B------:R-:W-:Y:S01]  /*14f0*/  CS2R R42, SRZ ;  /* 0x00000000002a7805 */ /* 0x000fe2000001ff00 */
[----:B------:R-:W-:Y:S01]  /*1500*/  @UP0 USHF.R.U32.HI UR6, URZ, UR8, UR5 ;  /* 0x000000083f060299 */ /* 0x000fe20008011605 */
[----:B------:R-:W-:Y:S01]  /*1510*/  CS2R R98, SRZ ;  /* 0x0000000000627805 */ /* 0x000fe2000001ff00 */
[----:B------:R-:W-:Y:S01]  /*1520*/  UIADD3 UR5, UR9, 0x6f, URZ ;  /* 0x0000006f09057890 */ /* 0x000fe2000fffe03f */
[----:B------:R-:W-:Y:S01]  /*1530*/  CS2R R100, SRZ ;  /* 0x0000000000647805 */ /* 0x000fe2000001ff00 */
[----:B------:R-:W-:Y:S01]  /*1540*/  UIADD3 UR7, UR7, UR6, URZ ;  /* 0x0000000607077290 */ /* 0x000fe2000fffe03f */
[----:B------:R-:W-:Y:S01]  /*1550*/  CS2R R96, SRZ ;  /* 0x0000000000607805 */ /* 0x000fe2000001ff00 */
[----:B------:R-:W-:Y:S01]  /*1560*/  UMOV UR4, URZ ;  /* 0x0000003f00047c82 */ /* 0x000fe20008000000 */
[----:B------:R-:W-:Y:S01]  /*1570*/  UMOV UR6, URZ ;  /* 0x0000003f00067c82 */ /* 0x000fe20008000000 */
[----:B------:R-:W-:Y:S01]  /*1580*/  UIMAD.WIDE UR4, UR5, -0x6db6db6d, UR4 ;  /* 0x92492493050478a5 */ /* 0x000fe2000f8e0204 */
[----:B------:R-:W-:Y:S01]  /*1590*/  CS2R R94, SRZ ;  /* 0x00000000005e7805 */ /* 0x000fe2000001ff00 */
[----:B------:R-:W-:Y:S01]  /*15a0*/  UIMAD.WIDE UR6, UR7, -0x6db6db6d, UR6 ;  /* 0x92492493070678a5 */ /* 0x000fe2000f8e0206 */
[----:B------:R-:W-:Y:S01]  /*15b0*/  CS2R R92, SRZ ;  /* 0x00000000005c7805 */ /* 0x000fe2000001ff00 */
[----:B------:R-:W-:Y:S01]  /*15c0*/  USHF.R.U32.HI UR4, URZ, 0x1f, UR5 ;  /* 0x0000001f3f047899 */ /* 0x000fe20008011605 */
[----:B------:R-:W-:Y:S01]  /*15d0*/  CS2R R90, SRZ ;  /* 0x00000000005a7805 */ /* 0x000fe2000001ff00 */
[----:B------:R-:W-:Y:S01]  /*15e0*/  USHF.R.U32.HI UR6, URZ, 0x1f, UR7 ;  /* 0x0000001f3f067899 */ /* 0x000fe20008011607 */
[----:B------:R-:W-:Y:S01]  /*15f0*/  CS2R R88, SRZ ;  /* 0x0000000000587805 */ /* 0x000fe2000001ff00 */
[----:B------:R-:W-:Y:S01]  /*1600*/  ULEA.HI.SX32 UR4, UR5, UR4, 0x1a ;  /* 0x0000000405047291 */ /* 0x000fe2000f8fd23f */
        /* <DEDUP_REMOVED lines=9> */
[----:B------:R-:W-:Y:S01]  /*16a0*/  USEL UR38, UR4, UR6, UP0 ;  /* 0x0000000604267287 */ /* 0x000fe20008000000 */
[----:B------:R-:W-:-:S02]  /*16b0*/  CS2R R72, SRZ ;  /* 0x0000000000487805 */ /* 0x000fc4000001ff00 */
[----:B------:R-:W-:Y:S02]  /*16c0*/  CS2R R70, SRZ ;  /* 0x0000000000467805 */ /* 0x000fe4000001ff00 */
[----:B------:R-:W-:Y:S01]  /*16d0*/  CS2R R68, SRZ ;  /* 0x0000000000447805 */ /* 0x000fe2000001ff00 */
[----:B------:R-:W-:Y:S01]  /*16e0*/  UISETP.GE.AND UP0, UPT, UR38, 0x1, UPT ;  /* 0x000000012600788c */ /* 0x000fe2000bf06270 */
[----:B------:R-:W-:Y:S02]  /*16f0*/  CS2R R66, SRZ ;  /* 0x0000000000427805 */ /* 0x000fe4000001ff00 */
[----:B------:R-:W-:Y:S02]  /*1700*/  CS2R R64, SRZ ;  /* 0x0000000000407805 */ /* 0x000fe4000001ff00 */
[----:B------:R-:W-:Y:S02]  /*1710*/  CS2R R62, SRZ ;  /* 0x00000000003e7805 */ /* 0x000fe4000001ff00 */
[----:B------:R-:W-:-:S02]  /*1720*/  CS2R R60, SRZ ;  /* 0x00000000003c7805 */ /* 0x000fc4000001ff00 */
[----:B------:R-:W-:Y:S02]  /*1730*/  CS2R R58, SRZ ;  /* 0x00000000003a7805 */ /* 0x000fe4000001ff00 */
[----:B------:R-:W-:Y:S02]  /*1740*/  PLOP3.LUT P1, PT, PT, PT, UP0, 0x80, 0x0 ;  /* 0x000000000000781c */ /* 0x000fe40003f2f008 */
        /* <DEDUP_REMOVED lines=51> */
.L_x_5927:
        /* <DEDUP_REMOVED lines=11> */
.L_x_6105:
[----:B------:R-:W-:Y:S05]  /*1b30*/  @!P0 BRA `(.L_x_5929) ;  /* 0x0000000000048947 */ /* 0x000fea0003800000 */
[----:B------:R-:W-:Y:S01]  /*1b40*/  BPT.TRAP 0x1 ;  /* 0x000000040000795c */ /* 0x000fe20000300000 */
.L_x_5929:
[----:B------:R-:W-:Y:S02]  /*1b50*/  IMAD.U32 R2, RZ, RZ, UR36 ;  /* 0x00000024ff027e24 */ /* 0x000fe4000f8e00ff */
[----:B0-----:R-:W-:-:S03]  /*1b60*/  IMAD.U32 R3, RZ, RZ, UR61 ;  /* 0x0000003dff037e24 */ /* 0x001fc6000f8e00ff */
[----:B------:R-:W-:Y:S02]  /*1b70*/  LEA R2, R2, UR60, 0x3 ;  /* 0x0000003c02027c11 */ /* 0x000fe4000f8e18ff */
[----:B------:R-:W-:-:S04]  /*1b80*/  SHF.L.U32 R3, R3, 0x1f, RZ ;  /* 0x0000001f03037819 */ /* 0x000fc800000006ff */
[----:B------:R0:W1:Y:S01]  /*1b90*/  SYNCS.PHASECHK.TRANS64.TRYWAIT P2, [R2+URZ+0x36830], R3 ;  /* 0x03683003020075a7 */ /* 0x000062000804017f */
[----:B------:R-:W-:Y:S05]  /*1ba0*/  @!P0 BRA `(.L_x_5930) ;  /* 0x0000000000048947 */ /* 0x000fea0003800000 */
[----:B------:R-:W-:Y:S01]  /*1bb0*/  BPT.TRAP 0x1 ;  /* 0x000000040000795c */ /* 0x000fe20000300000 */
.L_x_5930:
[----:B------:R-:W2:Y:S02]  /*1bc0*/  S2R R0, SR_TID.X ;  /* 0x0000000000007919 */ /* 0x000ea40000002100 */
[----:B--2---:R-:W-:Y:S01]  /*1bd0*/  LOP3.LUT P1, RZ, R0, 0x7f, RZ, 0xc0, !PT ;  /* 0x0000007f00ff7812 */ /* 0x004fe2000782c0ff */
[----:B-1----:R-:W-:-:S12]  /*1be0*/  @P2 BRA `(.L_x_5931) ;  /* 0x0000000000082947 */ /* 0x002fd80003800000 */
[----:B------:R-:W1:Y:S02]  /*1bf0*/  SYNCS.PHASECHK.TRANS64.TRYWAIT P2, [R2+URZ+0x36830], R3 ;  /* 0x03683003020075a7 */ /* 0x000e64000804017f */
[----:B-1----:R-:W-:Y:S05]  /*1c00*/  @!P2 BRA `(.L_x_5932) ;  /* 0x00000164003ca947 */ /* 0x002fea0003800000 */
.L_x_5931:
[----:B------:R-:W-:Y:S05]  /*1c10*/  WARPSYNC.ALL ;  /* 0x0000000000007948 */ /* 0x000fea0003800000 */
[----:B------:R-:W-:Y:S01]  /*1c20*/  UIADD3 UR4, UR60, 0x21400, URZ ;  /* 0x000214003c047890 */ /* 0x000fe2000fffe03f */
[----:B------:R-:W-:Y:S01]  /*1c30*/  WARPGROUP.ARRIVE ;  /* 0x00000000000079c5 */ /* 0x000fe20000000000 */
[----:B------:R-:W-:Y:S01]  /*1c40*/  UMOV UR7, 0x40000040 ;  /* 0x4000004000077882 */ /* 0x000fe20000000000 */
[----:B------:R-:W-:Y:S01]  /*1c50*/  UMOV UR11, 0x40000040 ;  /* 0x40000040000b7882 */ /* 0x000fe20000000000 */
[----:B------:R-:W-:Y:S01]  /*1c60*/  USHF.R.U32.HI UR4, URZ, 0x4, UR4 ;  /* 0x000000043f047899 */ /* 0x000fe20008011604 */
[----:B------:R-:W-:Y:S01]  /*1c70*/  R2UR UR39, R17 ;  /* 0x00000000112772ca */ /* 0x000fe200000e0000 */
[----:B------:R-:W-:Y:S01]  /*1c80*/  UMOV UR15, 0x40000040 ;  /* 0x40000040000f7882 */ /* 0x000fe20000000000 */
[----:B------:R-:W-:Y:S01]  /*1c90*/  UMOV UR19, 0x40000040 ;  /* 0x4000004000137882 */ /* 0x000fe20000000000 */
[----:B------:R-:W-:Y:S01]  /*1ca0*/  ULOP3.LUT UR4, UR4, 0x3fff, URZ, 0xc0, !UPT ;  /* 0x00003fff04047892 */ /* 0x000fe2000f8ec03f */
[----:B01----:R-:W-:Y:S01]  /*1cb0*/  @!P1 VIADD R2, R2, 0x36840 ;  /* 0x0003684002029836 */ /* 0x003fe20000000000 */
[----:B------:R-:W-:Y:S01]  /*1cc0*/  UMOV UR23, 0x40000040 ;  /* 0x4000004000177882 */ /* 0x000fe20000000000 */
[----:B------:R-:W-:Y:S01]  /*1cd0*/  UMOV UR27, 0x40000040 ;  /* 0x40000040001b7882 */ /* 0x000fe20000000000 */
[----:B------:R-:W-:Y:S01]  /*1ce0*/  ULOP3.LUT UR5, UR4, 0x10000, URZ, 0xfc, !UPT ;  /* 0x0001000004057892 */ /* 0x000fe2000f8efc3f */
[----:B------:R-:W-:Y:S01]  /*1cf0*/  CS2R R118, SRZ ;  /* 0x0000000000767805 */ /* 0x000fe2000001ff00 */
[----:B------:R-:W-:Y:S01]  /*1d00*/  ULOP3.LUT UR4, UR37, 0x10000, URZ, 0xfc, !UPT ;  /* 0x0001000025047892 */ /* 0x000fe2000f8efc3f */
[----:B------:R-:W-:Y:S01]  /*1d10*/  R2UR UR37, R18 ;  /* 0x00000000122572ca */ /* 0x000fe200000e0000 */
[----:B------:R-:W-:Y:S01]  /*1d20*/  UIMAD UR6, UR36, 0xa80, UR5 ;  /* 0x00000a80240678a4 */ /* 0x000fe2000f8e0205 */
[----:B------:R-:W-:Y:S01]  /*1d30*/  @!P1 PRMT R2, RZ, 0x654, R2 ;  /* 0x00000654ff029816 */ /* 0x000fe20000000002 */
[----:B------:R-:W-:Y:S01]  /*1d40*/  IMAD.U32 R8, RZ, RZ, UR5 ;  /* 0x00000005ff087e24 */ /* 0x000fe2000f8e00ff */
[----:B------:R-:W-:Y:S01]  /*1d50*/  UMOV UR5, 0x40000040 ;  /* 0x4000004000057882 */ /* 0x000fe20000000000 */
[----:B------:R-:W-:Y:S01]  /*1d60*/  UIADD3 UR10, UR6, 0x80, URZ ;  /* 0x00000080060a7890 */ /* 0x000fe2000fffe03f */
[----:B------:R-:W-:Y:S01]  /*1d70*/  CS2R R116, SRZ ;  /* 0x0000000000747805 */ /* 0x000fe2000001ff00 */
[----:B------:R-:W-:Y:S01]  /*1d80*/  UMOV UR8, UR4 ;  /* 0x0000000400087c82 */ /* 0x000fe20008000000 */
[----:B------:R-:W-:Y:S01]  /*1d90*/  UMOV UR9, UR5 ;  /* 0x0000000500097c82 */ /* 0x000fe20008000000 */
[----:B------:R-:W-:-:S02]  /*1da0*/  UIADD3 UR14, UR6, 0x200, URZ ;  /* 0x00000200060e7890 */ /* 0x000fc4000fffe03f */
[----:B------:R-:W-:Y:S01]  /*1db0*/  HGMMA.64x16x16.F32 R72, gdesc[UR4], RZ, !UPT, gsb0 ;  /* 0x00200000044879f0 */ /* 0x000fe2000c0008ff */
[----:B------:R-:W-:Y:S01]  /*1dc0*/  UMOV UR12, UR4 ;  /* 0x00000004000c7c82 */ /* 0x000fe20008000000 */
[----:B------:R-:W-:Y:S01]  /*1dd0*/  UMOV UR13, UR5 ;  /* 0x00000005000d7c82 */ /* 0x000fe20008000000 */
[----:B------:R-:W-:Y:S01]  /*1de0*/  UIADD3 UR18, UR6, 0x280, URZ ;  /* 0x0000028006127890 */ /* 0x000fe2000fffe03f */
[----:B------:R-:W-:Y:S01]  /*1df0*/  UMOV UR16, UR4 ;  /* 0x0000000400107c82 */ /* 0x000fe20008000000 */
[----:B------:R-:W-:Y:S01]  /*1e00*/  UMOV UR17, UR5 ;  /* 0x0000000500117c82 */ /* 0x000fe20008000000 */
[----:B------:R-:W-:Y:S02]  /*1e10*/  UIADD3 UR7, UR4, 0x2, URZ ;  /* 0x0000000204077890 */ /* 0x000fe4000fffe03f */
[----:B------:R-:W-:Y:S02]  /*1e20*/  UIADD3 UR22, UR6, 0x284, URZ ;  /* 0x0000028406167890 */ /* 0x000fe4000fffe03f */
        /* <DEDUP_REMOVED lines=99> */
[----:B------:R-:W-:Y:S01]  /*2460*/  ULDC UR10, c[0x0][0x448] ;  /* 0x00011200000a7ab9 */ /* 0x000fe20000000800 */
[----:B------:R-:W-:Y:S01]  /*2470*/  R2UR UR11, R19 ;  /* 0x00000000130b72ca */ /* 0x000fe200000e0000 */
[----:B------:R-:W-:-:S03]  /*2480*/  UISETP.NE.AND UP0, UPT, UR10, 0x1, UPT ;  /* 0x000000010a00788c */ /* 0x000fc6000bf05270 */
[----:B------:R-:W-:Y:S02]  /*2490*/  UMOV UR10, 0xffffff90 ;  /* 0xffffff90000a7882 */ /* 0x000fe40000000000 */
[----:B------:R-:W-:Y:S01]  /*24a0*/  UIMAD UR10, UR38, UR10, 0x71 ;  /* 0x00000071260a74a4 */ /* 0x000fe2000f8e020a */
[----:B------:R-:W-:-:S05]  /*24b0*/  PLOP3.LUT P2, PT, PT, PT, UP0, 0x80, 0x0 ;  /* 0x000000000000781c */ /* 0x000fca0003f4f008 */
[----:B------:R-:W-:Y:S01]  /*24c0*/  IMAD.U32 R7, RZ, RZ, UR10 ;  /* 0x0000000aff077e24 */ /* 0x000fe2000f8e00ff */
[----:B------:R-:W-:Y:S01]  /*24d0*/  UMOV UR10, UR11 ;  /* 0x0000000b000a7c82 */ /* 0x000fe20008000000 */
[----:B------:R-:W-:Y:S02]  /*24e0*/  VIADD R0, R23, UR11 ;  /* 0x0000000b17007c36 */ /* 0x000fe40008000000 */
[----:B------:R-:W-:Y:S02]  /*24f0*/  IMAD R4, R22, -0x2, R7 ;  /* 0xfffffffe16047824 */ /* 0x000fe400078e0207 */
[----:B------:R-:W-:-:S05]  /*2500*/  IMAD.U32 R7, RZ, RZ, UR39 ;  /* 0x00000027ff077e24 */ /* 0x000fca000f8e00ff */
[----:B------:R-:W-:Y:S01]  /*2510*/  IADD3 R4, -R7, UR37, R4 ;  /* 0x0000002507047c10 */ /* 0x000fe2000fffe104 */
        /* <DEDUP_REMOVED lines=347> */
[----:B------:R-:W-:Y:S02]  /*3ad0*/  @UP0 ULDC UR7, c[0x0][0x44c] ;  /* 0x0001130000070ab9 */ /* 0x000fe40000000800 */
[----:B------:R-:W-:Y:S01]  /*3ae0*/  @P2 IMAD.HI.U32 R3, R0, UR7, RZ ;  /* 0x0000000700032c27 */ /* 0x000fe2000f8e00ff */
[----:B------:R-:W-:-:S04]  /*3af0*/  @UP0 ULDC UR7, c[0x0][0x450] ;  /* 0x0001140000070ab9 */ /* 0x000fc80000000800 */
[----:B------:R-:W-:Y:S01]  /*3b00*/  @P2 SHF.R.U32.HI R0, RZ, UR7, R3 ;  /* 0x00000007ff002c19 */ /* 0x000fe20008011603 */
[----:B------:R-:W-:Y:S02]  /*3b10*/  UIMAD UR7, UR38, -0x70, UR37 ;  /* 0xffffff90260778a4 */ /* 0x000fe4000f8e0225 */
[----:B------:R-:W-:Y:S02]  /*3b20*/  UIADD3 UR38, UR38, -0x2, URZ ;  /* 0xfffffffe26267890 */ /* 0x000fe4000fffe03f */
[----:B------:R-:W0:Y:S01]  /*3b30*/  SHFL.IDX PT, R5, R0, 0x1, 0x1c1f ;  /* 0x003c1f0000057f89 */ /* 0x000e2200000e0000 */
[----:B------:R-:W-:-:S06]  /*3b40*/  UIADD3 UR7, UR7, 0x70, URZ ;  /* 0x0000007007077890 */ /* 0x000fcc000fffe03f */
[----:B------:R-:W-:-:S04]  /*3b50*/  IMAD.U32 R3, RZ, RZ, UR7 ;  /* 0x00000007ff037e24 */ /* 0x000fc8000f8e00ff */
[----:B------:R-:W-:-:S05]  /*3b60*/  IMAD R3, R22, -0x2, R3 ;  /* 0xfffffffe16037824 */ /* 0x000fca00078e0203 */
[----:B0-----:R-:W-:-:S04]  /*3b70*/  VIADDMNMX R5, R5, R4, R3, PT ;  /* 0x0000000405057246 */ /* 0x001fc80003800103 */
        /* <DEDUP_REMOVED lines=24> */
[----:B------:R-:W-:Y:S02]  /*3d00*/  ISETP.GT.AND P4, PT, R5, 0x10, PT ;  /* 0x000000100500780c */ /* 0x000fe40003f84270 */
[----:B------:R-:W-:Y:S02]  /*3d10*/  FSEL R79, R79, -INF , P3 ;  /* 0xff8000004f4f7808 */ /* 0x000fe40001800000 */
[----:B------:R-:W-:Y:S02]  /*3d20*/  FMNMX.FTZ R6, R13, R6, !PT ;  /* 0x000000060d067209 */ /* 0x000fe40007810000 */
[----:B------:R-:W-:Y:S02]  /*3d30*/  ISETP.GT.AND P3, PT, R5, 0x11, PT ;  /* 0x000000110500780c */ /* 0x000fe40003f64270 */
[----:B------:R-:W-:Y:S01]  /*3d40*/  FMNMX.FTZ R6, R79, R6, !PT ;  /* 0x000000064f067209 */ /* 0x000fe20007810000 */
[----:B------:R-:W-:Y:S02]  /*3d50*/  WARPGROUP.DEPBAR.LE gsb0, 0x0 ;  /* 0x00008000000079c5 */ /* 0x000fe40000010000 */
[----:B------:R-:W-:Y:S01]  /*3d60*/  WARPGROUP.ARRIVE ;  /* 0x00000000000079c5 */ /* 0x000fe20000000000 */
[----:B------:R-:W-:-:S02]  /*3d70*/  FSEL R21, R66, -INF , P4 ;  /* 0xff80000042157808 */ /* 0x000fc40002000000 */
[----:B------:R-:W-:Y:S02]  /*3d80*/  ISETP.GT.AND P4, PT, R5, 0x18, PT ;  /* 0x000000180500780c */ /* 0x000fe40003f84270 */
        /* <DEDUP_REMOVED lines=56> */
[----:B------:R-:W-:Y:S01]  /*4110*/  ISETP.GT.AND P3, PT, R5, 0x49, PT ;  /* 0x000000490500780c */ /* 0x000fe20003f64270 */
[----:B------:R-:W-:Y:S01]  /*4120*/  ULDC UR6, c[0x0][0x988] ;  /* 0x0002620000067ab9 */ /* 0x000fe20000000800 */
        /* <DEDUP_REMOVED lines=28> */
[----:B------:R-:W-:Y:S02]  /*42f0*/  ISETP.GT.AND P3, PT, R5, 0x69, PT ;  /* 0x000000690500780c */ /* 0x000fe40003f64270 */
[----:B------:R-:W-:Y:S02]  /*4300*/  FSEL R113, R30, -INF , P4 ;  /* 0xff8000001e717808 */ /* 0x000fe40002000000 */
[----:B------:R-:W-:Y:S02]  /*4310*/  FMNMX.FTZ R6, R111, R6, !PT ;  /* 0x000000066f067209 */ /* 0x000fe40007810000 */
[----:B------:R-:W-:-:S02]  /*4320*/  FSEL R115, R31, -INF , P3 ;  /* 0xff8000001f737808 */ /* 0x000fc40001800000 */
[----:B------:R-:W-:-:S04]  /*4330*/  FMNMX.FTZ R6, R113, R6, !PT ;  /* 0x0000000671067209 */ /* 0x000fc80007810000 */
[----:B------:R-:W-:-:S05]  /*4340*/  FMNMX.FTZ R9, R115, R6, !PT ;  /* 0x0000000673097209 */ /* 0x000fca0007810000 */
[----:B------:R-:W1:Y:S02]  /*4350*/  SHFL.BFLY PT, R6, R9, 0x2, 0x1f ;  /* 0x0c401f0009067f89 */ /* 0x000e6400000e0000 */
[----:B-1----:R-:W-:Y:S02]  /*4360*/  FMNMX.FTZ R10, R9, R6, !PT ;  /* 0x00000006090a7209 */ /* 0x002fe40007810000 */
[----:B------:R1:W2:Y:S04]  /*4370*/  SHFL.IDX PT, R6, R0, RZ, 0x1c1f ;  /* 0x001c1fff00067589 */ /* 0x0002a800000e0000 */
[----:B------:R-:W3:Y:S01]  /*4380*/  SHFL.BFLY PT, R5, R10, 0x1, 0x1f ;  /* 0x0c201f000a057f89 */ /* 0x000ee200000e0000 */
[----:B-1----:R-:W-:Y:S01]  /*4390*/  IMAD.U32 R0, RZ, RZ, UR6 ;  /* 0x00000006ff007e24 */ /* 0x002fe2000f8e00ff */
[----:B------:R-:W-:-:S02]  /*43a0*/  @UP0 ULDC UR6, c[0x0][0x44c] ;  /* 0x0001130000060ab9 */ /* 0x000fc40000000800 */
[----:B------:R-:W-:-:S03]  /*43b0*/  UIMAD.WIDE.U32 UR6, UR11, UR6, URZ ;  /* 0x000000060b0672a5 */ /* 0x000fc6000f8e003f */
[----:B------:R-:W-:Y:S02]  /*43c0*/  @UP0 ULDC UR11, c[0x0][0x450] ;  /* 0x00011400000b0ab9 */ /* 0x000fe40000000800 */
[----:B------:R-:W-:Y:S02]  /*43d0*/  @UP0 USHF.R.U32.HI UR10, URZ, UR11, UR7 ;  /* 0x0000000b3f0a0299 */ /* 0x000fe40008011607 */
[----:B------:R-:W-:Y:S02]  /*43e0*/  UMOV UR6, URZ ;  /* 0x0000003f00067c82 */ /* 0x000fe40008000000 */
[----:B------:R-:W-:Y:S01]  /*43f0*/  UIADD3 UR7, UR10, UR37, -UR39 ;  /* 0x000000250a077290 */ /* 0x000fe2000fffe827 */
[----:B--2---:R-:W-:-:S03]  /*4400*/  VIADDMNMX R3, R6, R4, R3, PT ;  /* 0x0000000406037246 */ /* 0x004fc60003800103 */
[----:B------:R-:W-:Y:S01]  /*4410*/  UIMAD.WIDE UR6, UR7, -0x6db6db6d, UR6 ;  /* 0x92492493070678a5 */ /* 0x000fe2000f8e0206 */
[----:B---3--:R-:W-:-:S03]  /*4420*/  FMNMX.FTZ R5, R10, R5, !PT ;  /* 0x000000050a057209 */ /* 0x008fc60007810000 */
[----:B------:R-:W-:Y:S01]  /*4430*/  USHF.R.U32.HI UR6, URZ, 0x1f, UR7 ;  /* 0x0000001f3f067899 */ /* 0x000fe20008011607 */
[----:B------:R-:W-:Y:S02]  /*4440*/  ISETP.GT.AND P4, PT, R3, 0x1, PT ;  /* 0x000000010300780c */ /* 0x000fe40003f84270 */
[C---:B------:R-:W-:Y:S01]  /*4450*/  FSETP.NEU.FTZ.AND P3, PT, R5.reuse, -INF , PT ;  /* 0xff8000000500780b */ /* 0x040fe20003f7d000 */
[----:B------:R-:W-:Y:S01]  /*4460*/  FMUL.FTZ R11, R5, R0 ;  /* 0x00000000050b7220 */ /* 0x000fe20000410000 */
[----:B------:R-:W-:Y:S01]  /*4470*/  ISETP.GT.AND P5, PT, R3, 0x8, PT ;  /* 0x000000080300780c */ /* 0x000fe20003fa4270 */
[----:B------:R-:W-:Y:S01]  /*4480*/  ULEA.HI.SX32 UR6, UR7, UR6, 0x1a ;  /* 0x0000000607067291 */ /* 0x000fe2000f8fd23f */
[----:B------:R-:W-:Y:S02]  /*4490*/  FSEL R73, R73, -INF , P4 ;  /* 0xff80000049497808 */ /* 0x000fe40002000000 */
[----:B------:R-:W-:Y:S01]  /*44a0*/  FSEL R26, R11, RZ, P3 ;  /* 0x000000ff0b1a7208 */ /* 0x000fe20001800000 */
[----:B------:R-:W-:Y:S01]  /*44b0*/  UISETP.LT.AND UP1, UPT, URZ, UR6, UPT ;  /* 0x000000063f00728c */ /* 0x000fe2000bf21270 */
[----:B------:R-:W-:-:S02]  /*44c0*/  ISETP.GT.AND P3, PT, R3, RZ, PT ;  /* 0x000000ff0300720c */ /* 0x000fc40003f64270 */
[----:B------:R-:W-:Y:S01]  /*44d0*/  FSEL R9, R76, -INF , P5 ;  /* 0xff8000004c097808 */ /* 0x000fe20002800000 */
[-CC-:B------:R-:W-:Y:S01]  /*44e0*/  FFMA.FTZ R201, R7, R0.reuse, -R26.reuse ;  /* 0x0000000007c97223 */ /* 0x180fe2000001081a */
[----:B------:R-:W-:Y:S01]  /*44f0*/  FSEL R7, R72, -INF , P3 ;  /* 0xff80000048077808 */ /* 0x000fe20001800000 */
[-CC-:B------:R-:W-:Y:S01]  /*4500*/  FFMA.FTZ R203, R13, R0.reuse, -R26.reuse ;  /* 0x000000000dcb7223 */ /* 0x180fe2000001081a */
[----:B------:R-:W-:Y:S01]  /*4510*/  ISETP.GT.AND P3, PT, R3, 0x9, PT ;  /* 0x000000090300780c */ /* 0x000fe20003f64270 */
[-CC-:B------:R-:W-:Y:S01]  /*4520*/  FFMA.FTZ R197, R21, R0.reuse, -R26.reuse ;  /* 0x0000000015c57223 */ /* 0x180fe2000001081a */
[----:B------:R-:W-:Y:S01]  /*4530*/  FMNMX.FTZ R4, R7, R73, !PT ;  /* 0x0000004907047209 */ /* 0x000fe20007810000 */
[-CC-:B------:R-:W-:Y:S01]  /*4540*/  FFMA.FTZ R6, R75, R0.reuse, -R26.reuse ;  /* 0x000000004b067223 */ /* 0x180fe2000001081a */
[----:B------:R-:W-:Y:S01]  /*4550*/  FSEL R77, R77, -INF , P3 ;  /* 0xff8000004d4d7808 */ /* 0x000fe20001800000 */
[----:B------:R-:W-:Y:S01]  /*4560*/  MUFU.EX2 R201, R201 ;  /* 0x000000c900c97308 */ /* 0x000fe20000000800 */
[----:B------:R-:W-:Y:S01]  /*4570*/  ISETP.GT.AND P3, PT, R3, 0x10, PT ;  /* 0x000000100300780c */ /* 0x000fe20003f64270 */
[--C-:B------:R-:W-:Y:S01]  /*4580*/  FFMA.FTZ R10, R79, R0, -R26.reuse ;  /* 0x000000004f0a7223 */ /* 0x100fe2000001081a */
[----:B------:R-:W-:Y:S01]  /*4590*/  FMNMX.FTZ R4, R9, R4, !PT ;  /* 0x0000000409047209 */ /* 0x000fe20007810000 */
[-CC-:B------:R-:W-:Y:S01]  /*45a0*/  FFMA.FTZ R12, R67, R0.reuse, -R26.reuse ;  /* 0x00000000430c7223 */ /* 0x180fe2000001081a */
[----:B------:R-:W-:Y:S01]  /*45b0*/  ISETP.GT.AND P4, PT, R3, 0x11, PT ;  /* 0x000000110300780c */ /* 0x000fe20003f84270 */
[--C-:B------:R-:W-:Y:S01]  /*45c0*/  FFMA.FTZ R199, R81, R0, -R26.reuse ;  /* 0x0000000051c77223 */ /* 0x100fe2000001081a */
[----:B------:R-:W-:Y:S01]  /*45d0*/  FSEL R11, R64, -INF , P3 ;  /* 0xff800000400b7808 */ /* 0x000fe20001800000 */
[----:B------:R-:W1:Y:S01]  /*45e0*/  MUFU.EX2 R6, R6 ;  /* 0x0000000600067308 */ /* 0x000e620000000800 */
[----:B------:R-:W-:Y:S01]  /*45f0*/  FMNMX.FTZ R4, R77, R4, !PT ;  /* 0x000000044d047209 */ /* 0x000fe20007810000 */
[-CC-:B------:R-:W-:Y:S01]  /*4600*/  FFMA.FTZ R14, R71, R0.reuse, -R26.reuse ;  /* 0x00000000470e7223 */ /* 0x180fe2000001081a */
[----:B------:R-:W-:Y:S01]  /*4610*/  ISETP.GT.AND P3, PT, R3, 0x18, PT ;  /* 0x000000180300780c */ /* 0x000fe20003f64270 */
[-CC-:B------:R-:W-:Y:S01]  /*4620*/  FFMA.FTZ R193, R83, R0.reuse, -R26.reuse ;  /* 0x0000000053c17223 */ /* 0x180fe2000001081a */
[----:B------:R-:W-:Y:S01]  /*4630*/  FSEL R65, R65, -INF , P4 ;  /* 0xff80000041417808 */ /* 0x000fe20002000000 */
[--C-:B------:R-:W-:Y:S01]  /*4640*/  FFMA.FTZ R20, R59, R0, -R26.reuse ;  /* 0x000000003b147223 */ /* 0x100fe2000001081a */
[----:B------:R-:W-:Y:S01]  /*4650*/  FMNMX.FTZ R4, R11, R4, !PT ;  /* 0x000000040b047209 */ /* 0x000fe20007810000 */
[----:B------:R-:W-:Y:S01]  /*4660*/  MUFU.EX2 R203, R203 ;  /* 0x000000cb00cb7308 */ /* 0x000fe20000000800 */
[----:B------:R-:W-:Y:S01]  /*4670*/  ISETP.GT.AND P4, PT, R3, 0x19, PT ;  /* 0x000000190300780c */ /* 0x000fe20003f84270 */
[-CC-:B------:R-:W-:Y:S01]  /*4680*/  FFMA.FTZ R195, R85, R0.reuse, -R26.reuse ;  /* 0x0000000055c37223 */ /* 0x180fe2000001081a */
[----:B------:R-:W-:Y:S01]  /*4690*/  FSEL R13, R68, -INF , P3 ;  /* 0xff800000440d7808 */ /* 0x000fe20001800000 */
[--C-:B------:R-:W-:Y:S01]  /*46a0*/  FFMA.FTZ R63, R63, R0, -R26.reuse ;  /* 0x000000003f3f7223 */ /* 0x100fe2000001081a */
        /* <DEDUP_REMOVED lines=11> */
[----:B------:R-:W-:Y:S01]  /*4760*/  MUFU.EX2 R197, R197 ;  /* 0x000000c500c57308 */ /* 0x000fe20000000800 */
        /* <DEDUP_REMOVED lines=25> */
[----:B------:R-:W-:Y:S01]  /*4900*/  FFMA.FTZ R113, R113, R0, -R26 ;  /* 0x0000000071717223 */ /* 0x000fe2000001081a */
[----:B------:R-:W-:Y:S01]  /*4910*/  ISETP.GT.AND P3, PT, R3, 0x38, PT ;  /* 0x000000380300780c */ /* 0x000fe20003f64270 */
[----:B------:R-:W-:Y:S01]  /*4920*/  USEL UR11, URZ, UR6, !UP1 ;  /* 0x000000063f0b7287 */ /* 0x000fe2000c800000 */
[----:B------:R-:W-:-:S02]  /*4930*/  FSEL R49, R49, -INF , P4 ;  /* 0xff80000031317808 */ /* 0x000fc40002000000 */
[----:B------:R-:W-:Y:S02]  /*4940*/  CS2R R84, SRZ ;  /* 0x0000000000547805 */ /* 0x000fe4000001ff00 */
[----:B------:R-:W-:Y:S01]  /*4950*/  FMNMX.FTZ R4, R27, R4, !PT ;  /* 0x000000041b047209 */ /* 0x000fe20007810000 */
[----:B------:R-:W-:Y:S01]  /*4960*/  MUFU.EX2 R193, R193 ;  /* 0x000000c100c17308 */ /* 0x000fe20000000800 */
[----:B------:R-:W-:Y:S01]  /*4970*/  ISETP.GT.AND P4, PT, R3, 0x39, PT ;  /* 0x000000390300780c */ /* 0x000fe20003f84270 */
[----:B------:R-:W-:Y:S01]  /*4980*/  UISETP.GE.AND UP1, UPT, UR38, UR11, UPT ;  /* 0x0000000b2600728c */ /* 0x000fe2000bf26270 */
[----:B------:R-:W-:Y:S02]  /*4990*/  FSEL R31, R52, -INF , P3 ;  /* 0xff800000341f7808 */ /* 0x000fe40001800000 */
[----:B------:R-:W-:Y:S02]  /*49a0*/  CS2R R82, SRZ ;  /* 0x0000000000527805 */ /* 0x000fe4000001ff00 */
[----:B------:R-:W-:-:S02]  /*49b0*/  FMNMX.FTZ R4, R49, R4, !PT ;  /* 0x0000000431047209 */ /* 0x000fc40007810000 */
[----:B------:R-:W-:Y:S02]  /*49c0*/  CS2R R80, SRZ ;  /* 0x0000000000507805 */ /* 0x000fe4000001ff00 */
[----:B------:R-:W-:Y:S01]  /*49d0*/  FSEL R53, R53, -INF , P4 ;  /* 0xff80000035357808 */ /* 0x000fe20002000000 */
[----:B------:R-:W-:Y:S01]  /*49e0*/  MUFU.EX2 R20, R20 ;  /* 0x0000001400147308 */ /* 0x000fe20000000800 */
[----:B------:R-:W-:Y:S02]  /*49f0*/  ISETP.GT.AND P3, PT, R3, 0x40, PT ;  /* 0x000000400300780c */ /* 0x000fe40003f64270 */
[----:B------:R-:W-:Y:S02]  /*4a00*/  CS2R R78, SRZ ;  /* 0x00000000004e7805 */ /* 0x000fe4000001ff00 */
[----:B------:R-:W-:Y:S02]  /*4a10*/  FMNMX.FTZ R4, R31, R4, !PT ;  /* 0x000000041f047209 */ /* 0x000fe40007810000 */
[----:B------:R-:W-:-:S02]  /*4a20*/  CS2R R74, SRZ ;  /* 0x00000000004a7805 */ /* 0x000fc4000001ff00 */
[----:B------:R-:W-:Y:S02]  /*4a30*/  ISETP.GT.AND P4, PT, R3, 0x41, PT ;  /* 0x000000410300780c */ /* 0x000fe40003f84270 */
[----:B------:R-:W-:Y:S02]  /*4a40*/  CS2R R70, SRZ ;  /* 0x0000000000467805 */ /* 0x000fe4000001ff00 */
[----:B------:R-:W-:Y:S01]  /*4a50*/  FSEL R35, R40, -INF , P3 ;  /* 0xff80000028237808 */ /* 0x000fe20001800000 */
[----:B------:R-:W-:Y:S01]  /*4a60*/  MUFU.EX2 R195, R195 ;  /* 0x000000c300c37308 */ /* 0x000fe20000000800 */
[----:B------:R-:W-:Y:S02]  /*4a70*/  FMNMX.FTZ R4, R53, R4, !PT ;  /* 0x0000000435047209 */ /* 0x000fe40007810000 */
[----:B------:R-:W-:Y:S02]  /*4a80*/  CS2R R66, SRZ ;  /* 0x0000000000427805 */ /* 0x000fe4000001ff00 */
[----:B------:R-:W-:-:S02]  /*4a90*/  ISETP.GT.AND P3, PT, R3, 0x48, PT ;  /* 0x000000480300780c */ /* 0x000fc40003f64270 */
[----:B------:R-:W-:Y:S02]  /*4aa0*/  CS2R R58, SRZ ;  /* 0x00000000003a7805 */ /* 0x000fe4000001ff00 */
[----:B------:R-:W-:Y:S02]  /*4ab0*/  FSEL R41, R41, -INF , P4 ;  /* 0xff80000029297808 */ /* 0x000fe40002000000 */
[----:B------:R-:W-:Y:S01]  /*4ac0*/  FMNMX.FTZ R4, R35, R4, !PT ;  /* 0x0000000423047209 */ /* 0x000fe20007810000 */
[----:B------:R2:W-:Y:S01]  /*4ad0*/  MUFU.EX2 R30, R63 ;  /* 0x0000003f001e7308 */ /* 0x0005e20000000800 */
[----:B------:R-:W-:Y:S02]  /*4ae0*/  ISETP.GT.AND P4, PT, R3, 0x49, PT ;  /* 0x000000490300780c */ /* 0x000fe40003f84270 */
[----:B------:R-:W-:Y:S01]  /*4af0*/  FSEL R39, R44, -INF , P3 ;  /* 0xff8000002c277808 */ /* 0x000fe20001800000 */
[----:B-1----:R-:W-:Y:S01]  /*4b00*/  FADD.FTZ R44, R201, R6 ;  /* 0x00000006c92c7221 */ /* 0x002fe20000010000 */
[----:B------:R-:W-:-:S02]  /*4b10*/  FMNMX.FTZ R4, R41, R4, !PT ;  /* 0x0000000429047209 */ /* 0x000fc40007810000 */
[----:B------:R-:W-:Y:S01]  /*4b20*/  FSEL R45, R45, -INF , P4 ;  /* 0xff8000002d2d7808 */ /* 0x000fe20002000000 */
[----:B------:R-:W-:Y:S01]  /*4b30*/  MUFU.EX2 R87, R87 ;  /* 0x0000005700577308 */ /* 0x000fe20000000800 */
[----:B------:R-:W-:Y:S02]  /*4b40*/  ISETP.GT.AND P3, PT, R3, 0x50, PT ;  /* 0x000000500300780c */ /* 0x000fe40003f64270 */
[----:B--2---:R-:W-:Y:S02]  /*4b50*/  CS2R R62, SRZ ;  /* 0x00000000003e7805 */ /* 0x004fe4000001ff00 */
[----:B------:R-:W-:Y:S02]  /*4b60*/  FMNMX.FTZ R4, R39, R4, !PT ;  /* 0x0000000427047209 */ /* 0x000fe40007810000 */
[----:B------:R-:W-:Y:S02]  /*4b70*/  ISETP.GT.AND P4, PT, R3, 0x51, PT ;  /* 0x000000510300780c */ /* 0x000fe40003f84270 */
[----:B------:R-:W-:Y:S01]  /*4b80*/  FSEL R43, R32, -INF , P3 ;  /* 0xff800000202b7808 */ /* 0x000fe20001800000 */
[----:B------:R-:W-:Y:S01]  /*4b90*/  MUFU.EX2 R91, R91 ;  /* 0x0000005b005b7308 */ /* 0x000fe20000000800 */
[----:B------:R-:W-:-:S02]  /*4ba0*/  FMNMX.FTZ R4, R45, R4, !PT ;  /* 0x000000042d047209 */ /* 0x000fc40007810000 */
[----:B------:R-:W-:Y:S02]  /*4bb0*/  ISETP.GT.AND P3, PT, R3, 0x58, PT ;  /* 0x000000580300780c */ /* 0x000fe40003f64270 */
[----:B------:R-:W-:Y:S02]  /*4bc0*/  FSEL R33, R33, -INF , P4 ;  /* 0xff80000021217808 */ /* 0x000fe40002000000 */
[----:B------:R-:W-:Y:S01]  /*4bd0*/  FMNMX.FTZ R4, R43, R4, !PT ;  /* 0x000000042b047209 */ /* 0x000fe20007810000 */
[----:B------:R-:W-:Y:S01]  /*4be0*/  MUFU.EX2 R93, R93 ;  /* 0x0000005d005d7308 */ /* 0x000fe20000000800 */
[----:B------:R-:W-:Y:S02]  /*4bf0*/  ISETP.GT.AND P4, PT, R3, 0x59, PT ;  /* 0x000000590300780c */ /* 0x000fe40003f84270 */
[----:B------:R-:W-:Y:S02]  /*4c00*/  FSEL R47, R36, -INF , P3 ;  /* 0xff800000242f7808 */ /* 0x000fe40001800000 */
[----:B------:R-:W-:-:S02]  /*4c10*/  FMNMX.FTZ R4, R33, R4, !PT ;  /* 0x0000000421047209 */ /* 0x000fc40007810000 */
[----:B------:R-:W-:Y:S01]  /*4c20*/  FSEL R37, R37, -INF , P4 ;  /* 0xff80000025257808 */ /* 0x000fe20002000000 */
[----:B------:R1:W2:Y:S01]  /*4c30*/  MUFU.EX2 R34, R95 ;  /* 0x0000005f00227308 */ /* 0x0002a20000000800 */
[----:B------:R-:W-:Y:S02]  /*4c40*/  ISETP.GT.AND P3, PT, R3, 0x60, PT ;  /* 0x000000600300780c */ /* 0x000fe40003f64270 */
[----:B------:R-:W-:Y:S02]  /*4c50*/  FMNMX.FTZ R4, R47, R4, !PT ;  /* 0x000000042f047209 */ /* 0x000fe40007810000 */
[----:B------:R-:W-:Y:S02]  /*4c60*/  ISETP.GT.AND P4, PT, R3, 0x61, PT ;  /* 0x000000610300780c */ /* 0x000fe40003f84270 */
[----:B------:R-:W-:Y:S01]  /*4c70*/  FSEL R51, R24, -INF , P3 ;  /* 0xff80000018337808 */ /* 0x000fe20001800000 */
[--C-:B------:R-:W-:Y:S01]  /*4c80*/  FFMA.FTZ R24, R55, R0, -R26.reuse ;  /* 0x0000000037187223 */ /* 0x100fe2000001081a */
[----:B------:R-:W-:Y:S01]  /*4c90*/  FMNMX.FTZ R4, R37, R4, !PT ;  /* 0x0000000425047209 */ /* 0x000fe20007810000 */
[----:B------:R-:W-:Y:S01]  /*4ca0*/  MUFU.EX2 R97, R97 ;  /* 0x0000006100617308 */ /* 0x000fe20000000800 */
[----:B------:R-:W-:Y:S01]  /*4cb0*/  ISETP.GT.AND P3, PT, R3, 0x68, PT ;  /* 0x000000680300780c */ /* 0x000fe20003f64270 */
[----:B------:R-:W-:Y:S01]  /*4cc0*/  FFMA.FTZ R26, R115, R0, -R26 ;  /* 0x00000000731a7223 */ /* 0x000fe2000001081a */
[----:B------:R-:W-:-:S02]  /*4cd0*/  FSEL R25, R25, -INF , P4 ;  /* 0xff80000019197808 */ /* 0x000fc40002000000 */
[----:B------:R-:W-:Y:S02]  /*4ce0*/  CS2R R114, SRZ ;  /* 0x0000000000727805 */ /* 0x000fe4000001ff00 */
[----:B------:R-:W-:Y:S02]  /*4cf0*/  FMNMX.FTZ R4, R51, R4, !PT ;  /* 0x0000000433047209 */ /* 0x000fe40007810000 */
[----:B-1----:R-:W-:Y:S02]  /*4d00*/  CS2R R94, SRZ ;  /* 0x00000000005e7805 */ /* 0x002fe4000001ff00 */
[----:B------:R-:W-:Y:S01]  /*4d10*/  ISETP.GT.AND P4, PT, R3, 0x69, PT ;  /* 0x000000690300780c */ /* 0x000fe20003f84270 */
[----:B------:R-:W1:Y:S01]  /*4d20*/  MUFU.EX2 R32, R24 ;  /* 0x0000001800207308 */ /* 0x000e620000000800 */
[----:B------:R-:W-:Y:S02]  /*4d30*/  FSEL R3, R28, -INF , P3 ;  /* 0xff8000001c037808 */ /* 0x000fe40001800000 */
[----:B------:R-:W-:-:S02]  /*4d40*/  FMNMX.FTZ R4, R25, R4, !PT ;  /* 0x0000000419047209 */ /* 0x000fc40007810000 */
[----:B------:R-:W-:Y:S02]  /*4d50*/  FSEL R29, R29, -INF , P4 ;  /* 0xff8000001d1d7808 */ /* 0x000fe40002000000 */
[----:B------:R-:W-:Y:S01]  /*4d60*/  FMNMX.FTZ R4, R3, R4, !PT ;  /* 0x0000000403047209 */ /* 0x000fe20007810000 */
[----:B------:R3:W4:Y:S01]  /*4d70*/  MUFU.EX2 R28, R89 ;  /* 0x00000059001c7308 */ /* 0x0007220000000800 */
[----:B------:R-:W-:Y:S02]  /*4d80*/  F2FP.F16.F32.PACK_AB R201, R6, R201 ;  /* 0x000000c906c9723e */ /* 0x000fe400000000ff */
[----:B------:R-:W-:Y:S02]  /*4d90*/  FMNMX.FTZ R4, R29, R4, !PT ;  /* 0x000000041d047209 */ /* 0x000fe40007810000 */
[----:B--2---:R-:W-:-:S03]  /*4da0*/  F2FP.F16.F32.PACK_AB R185, R34, R93 ;  /* 0x0000005d22b9723e */ /* 0x004fc600000000ff */
[----:B------:R-:W2:Y:S01]  /*4db0*/  SHFL.BFLY PT, R55, R4, 0x2, 0x1f ;  /* 0x0c401f0004377f89 */ /* 0x000ea200000e0000 */
[----:B------:R5:W0:Y:S01]  /*4dc0*/  MUFU.EX2 R36, R99 ;  /* 0x0000006300247308 */ /* 0x000a220000000800 */
[----:B-1----:R-:W-:Y:S02]  /*4dd0*/  F2FP.F16.F32.PACK_AB R191, R32, R91 ;  /* 0x0000005b20bf723e */ /* 0x002fe400000000ff */
[----:B---3--:R-:W-:-:S05]  /*4de0*/  CS2R R88, SRZ ;  /* 0x0000000000587805 */ /* 0x008fca000001ff00 */
[----:B------:R-:W-:Y:S01]  /*4df0*/  MUFU.EX2 R101, R101 ;  /* 0x0000006500657308 */ /* 0x000fe20000000800 */
[----:B----4-:R-:W-:Y:S02]  /*4e00*/  F2FP.F16.F32.PACK_AB R189, R28, R87 ;  /* 0x000000571cbd723e */ /* 0x010fe400000000ff */
[----:B-----5:R-:W-:-:S05]  /*4e10*/  CS2R R98, SRZ ;  /* 0x0000000000627805 */ /* 0x020fca000001ff00 */
[----:B------:R1:W3:Y:S01]  /*4e20*/  MUFU.EX2 R38, R103 ;  /* 0x0000006700267308 */ /* 0x0002e20000000800 */
[----:B0-----:R-:W-:Y:S02]  /*4e30*/  F2FP.F16.F32.PACK_AB R187, R36, R97 ;  /* 0x0000006124bb723e */ /* 0x001fe400000000ff */
[----:B--2---:R-:W-:-:S05]  /*4e40*/  FMNMX.FTZ R55, R4, R55, !PT ;  /* 0x0000003704377209 */ /* 0x004fca0007810000 */
[----:B------:R-:W-:Y:S01]  /*4e50*/  MUFU.EX2 R105, R105 ;  /* 0x0000006900697308 */ /* 0x000fe20000000800 */
[----:B-1----:R-:W-:Y:S01]  /*4e60*/  CS2R R102, SRZ ;  /* 0x0000000000667805 */ /* 0x002fe2000001ff00 */
[----:B------:R-:W0:Y:S06]  /*4e70*/  SHFL.BFLY PT, R4, R55, 0x1, 0x1f ;  /* 0x0c201f0037047f89 */ /* 0x000e2c00000e0000 */
[----:B------:R1:W2:Y:S01]  /*4e80*/  MUFU.EX2 R40, R107 ;  /* 0x0000006b00287308 */ /* 0x0002a20000000800 */
[----:B---3--:R-:W-:-:S07]  /*4e90*/  F2FP.F16.F32.PACK_AB R181, R38, R101 ;  /* 0x0000006526b5723e */ /* 0x008fce00000000ff */
[----:B------:R-:W-:Y:S01]  /*4ea0*/  MUFU.EX2 R109, R109 ;  /* 0x0000006d006d7308 */ /* 0x000fe20000000800 */
[----:B-1----:R-:W-:-:S07]  /*4eb0*/  CS2R R106, SRZ ;  /* 0x00000000006a7805 */ /* 0x002fce000001ff00 */
[----:B------:R1:W-:Y:S01]  /*4ec0*/  MUFU.EX2 R42, R111 ;  /* 0x0000006f002a7308 */ /* 0x0003e20000000800 */
[----:B--2---:R-:W-:Y:S02]  /*4ed0*/  F2FP.F16.F32.PACK_AB R183, R40, R105 ;  /* 0x0000006928b7723e */ /* 0x004fe400000000ff */
[----:B0-----:R-:W-:Y:S01]  /*4ee0*/  FMNMX.FTZ R4, R55, R4, !PT ;  /* 0x0000000437047209 */ /* 0x001fe20007810000 */
[----:B------:R-:W-:Y:S01]  /*4ef0*/  FADD.FTZ R55, R203, R44 ;  /* 0x0000002ccb377221 */ /* 0x000fe20000010000 */
[----:B------:R-:W-:Y:S02]  /*4f00*/  F2FP.F16.F32.PACK_AB R203, R10, R203 ;  /* 0x000000cb0acb723e */ /* 0x000fe400000000ff */
[C---:B------:R-:W-:Y:S01]  /*4f10*/  FSETP.NEU.FTZ.AND P3, PT, R4.reuse, -INF , PT ;  /* 0xff8000000400780b */ /* 0x040fe20003f7d000 */
[----:B------:R-:W-:Y:S01]  /*4f20*/  FMUL.FTZ R24, R4, R0 ;  /* 0x0000000004187220 */ /* 0x000fe20000410000 */
[----:B------:R-:W-:Y:S01]  /*4f30*/  FADD.FTZ R44, R10, R55 ;  /* 0x000000370a2c7221 */ /* 0x000fe20000010000 */
[----:B------:R-:W-:Y:S01]  /*4f40*/  MUFU.EX2 R113, R113 ;  /* 0x0000007100717308 */ /* 0x000fe20000000800 */
[----:B-1----:R-:W-:-:S02]  /*4f50*/  CS2R R110, SRZ ;  /* 0x00000000006e7805 */ /* 0x002fc4000001ff00 */
[----:B------:R-:W-:Y:S01]  /*4f60*/  FSEL R24, R24, RZ, P3 ;  /* 0x000000ff18187208 */ /* 0x000fe20001800000 */
[----:B------:R-:W-:Y:S01]  /*4f70*/  FADD.FTZ R55, R197, R44 ;  /* 0x0000002cc5377221 */ /* 0x000fe20000010000 */
[----:B------:R-:W-:Y:S02]  /*4f80*/  PLOP3.LUT P3, PT, PT, PT, UP1, 0x80, 0x0 ;  /* 0x000000000000781c */ /* 0x000fe40003f6f018 */
[C---:B------:R-:W-:Y:S01]  /*4f90*/  F2FP.F16.F32.PACK_AB R197, R12.reuse, R197 ;  /* 0x000000c50cc5723e */ /* 0x040fe200000000ff */
        /* <DEDUP_REMOVED lines=13> */
[----:B------:R-:W0:Y:S01]  /*5070*/  MUFU.EX2 R7, R7 ;  /* 0x0000000700077308 */ /* 0x000e220000000800 */
[----:B------:R-:W-:Y:S01]  /*5080*/  FADD.FTZ R46, R12, R55 ;  /* 0x000000370c2e7221 */ /* 0x000fe20000010000 */
        /* <DEDUP_REMOVED lines=10> */
[-CC-:B------:R-:W-:Y:S01]  /*5130*/  FFMA.FTZ R45, R45, R0.reuse, -R24.reuse ;  /* 0x000000002d2d7223 */ /* 0x180fe20000010818 */
[-CC-:B------:R-:W-:Y:S01]  /*5140*/  FFMA.FTZ R43, R43, R0.reuse, -R24.reuse ;  /* 0x000000002b2b7223 */ /* 0x180fe20000010818 */
[-CC-:B------:R-:W-:Y:S01]  /*5150*/  FFMA.FTZ R33, R33, R0.reuse, -R24.reuse ;  /* 0x0000000021217223 */ /* 0x180fe20000010818 */
[-C--:B------:R-:W-:Y:S01]  /*5160*/  FFMA.FTZ R47, R47, R0.reuse, -R24 ;  /* 0x000000002f2f7223 */ /* 0x080fe20000010818 */
[----:B------:R2:W3:Y:S01]  /*5170*/  MUFU.EX2 R202, R77 ;  /* 0x0000004d00ca7308 */ /* 0x0004e20000000800 */
[----:B0-----:R-:W-:Y:S01]  /*5180*/  FADD.FTZ R44, R7, R200 ;  /* 0x000000c8072c7221 */ /* 0x001fe20000010000 */
[-CC-:B------:R-:W-:Y:S01]  /*5190*/  FFMA.FTZ R37, R37, R0.reuse, -R24.reuse ;  /* 0x0000000025257223 */ /* 0x180fe20000010818 */
[-CC-:B------:R-:W-:Y:S01]  /*51a0*/  FFMA.FTZ R51, R51, R0.reuse, -R24.reuse ;  /* 0x0000000033337223 */ /* 0x180fe20000010818 */
[-CC-:B------:R-:W-:Y:S01]  /*51b0*/  FFMA.FTZ R25, R25, R0.reuse, -R24.reuse ;  /* 0x0000000019197223 */ /* 0x180fe20000010818 */
[-CC-:B------:R-:W-:Y:S01]  /*51c0*/  FFMA.FTZ R3, R3, R0.reuse, -R24.reuse ;  /* 0x0000000003037223 */ /* 0x180fe20000010818 */
[----:B------:R-:W-:Y:S01]  /*51d0*/  FFMA.FTZ R24, R29, R0, -R24 ;  /* 0x000000001d187223 */ /* 0x000fe20000010818 */
[----:B------:R-:W-:Y:S01]  /*51e0*/  F2FP.F16.F32.PACK_AB R200, R200, R7 ;  /* 0x00000007c8c8723e */ /* 0x000fe200000000ff */
[----:B------:R-:W0:Y:S01]  /*51f0*/  MUFU.EX2 R11, R11 ;  /* 0x0000000b000b7308 */ /* 0x000e220000000800 */
[----:B------:R-:W-:Y:S01]  /*5200*/  IMAD.U32 R12, RZ, RZ, UR11 ;  /* 0x0000000bff0c7e24 */ /* 0x000fe2000f8e00ff */
[----:B------:R-:W-:-:S02]  /*5210*/  F2FP.F16.F32.PACK_AB R177, R42, R109 ;  /* 0x0000006d2ab1723e */ /* 0x000fc400000000ff */
[----:B--2---:R-:W-:Y:S02]  /*5220*/  CS2R R76, SRZ ;  /* 0x00000000004c7805 */ /* 0x004fe4000001ff00 */
[----:B------:R-:W-:Y:S02]  /*5230*/  F2FP.F16.F32.PACK_AB R199, R14, R199 ;  /* 0x000000c70ec7723e */ /* 0x000fe400000000ff */
[----:B------:R-:W-:Y:S02]  /*5240*/  CS2R R72, SRZ ;  /* 0x0000000000487805 */ /* 0x000fe4000001ff00 */
[----:B------:R-:W-:Y:S01]  /*5250*/  CS2R R54, SRZ ;  /* 0x0000000000367805 */ /* 0x000fe2000001ff00 */
[----:B------:R2:W4:Y:S08]  /*5260*/  MUFU.EX2 R196, R65 ;  /* 0x0000004100c47308 */ /* 0x0005300000000800 */
[----:B------:R-:W5:Y:S01]  /*5270*/  MUFU.EX2 R13, R13 ;  /* 0x0000000d000d7308 */ /* 0x000f620000000800 */
[----:B--2---:R-:W-:-:S07]  /*5280*/  CS2R R64, SRZ ;  /* 0x0000000000407805 */ /* 0x004fce000001ff00 */
[----:B------:R1:W-:Y:S08]  /*5290*/  MUFU.EX2 R188, R49 ;  /* 0x0000003100bc7308 */ /* 0x0003f00000000800 */
[----:B------:R2:W5:Y:S01]  /*52a0*/  MUFU.EX2 R198, R69 ;  /* 0x0000004500c67308 */ /* 0x0005620000000800 */
[----:B-1----:R-:W-:-:S04]  /*52b0*/  FADD.FTZ R49, R9, R44 ;  /* 0x0000002c09317221 */ /* 0x002fc80000010000 */
[C---:B---3--:R-:W-:Y:S01]  /*52c0*/  FADD.FTZ R44, R202.reuse, R49 ;  /* 0x00000031ca2c7221 */ /* 0x048fe20000010000 */
[----:B------:R-:W-:Y:S02]  /*52d0*/  F2FP.F16.F32.PACK_AB R202, R202, R9 ;  /* 0x00000009caca723e */ /* 0x000fe400000000ff */
[----:B------:R-:W1:Y:S01]  /*52e0*/  MUFU.EX2 R15, R15 ;  /* 0x0000000f000f7308 */ /* 0x000e620000000800 */
[----:B0-----:R-:W-:Y:S01]  /*52f0*/  FADD.FTZ R49, R11, R44 ;  /* 0x0000002c0b317221 */ /* 0x001fe20000010000 */
[----:B--2---:R-:W-:-:S03]  /*5300*/  CS2R R68, SRZ ;  /* 0x0000000000447805 */ /* 0x004fc6000001ff00 */
[C---:B----4-:R-:W-:Y:S01]  /*5310*/  FADD.FTZ R44, R196.reuse, R49 ;  /* 0x00000031c42c7221 */ /* 0x050fe20000010000 */
[----:B------:R-:W-:Y:S02]  /*5320*/  F2FP.F16.F32.PACK_AB R196, R196, R11 ;  /* 0x0000000bc4c4723e */ /* 0x000fe400000000ff */
[----:B------:R0:W2:Y:S01]  /*5330*/  MUFU.EX2 R192, R57 ;  /* 0x0000003900c07308 */ /* 0x0000a20000000800 */
[----:B-----5:R-:W-:-:S04]  /*5340*/  FADD.FTZ R49, R13, R44 ;  /* 0x0000002c0d317221 */ /* 0x020fc80000010000 */
[C---:B------:R-:W-:Y:S01]  /*5350*/  FADD.FTZ R44, R198.reuse, R49 ;  /* 0x00000031c62c7221 */ /* 0x040fe20000010000 */
[----:B------:R-:W-:Y:S02]  /*5360*/  F2FP.F16.F32.PACK_AB R198, R198, R13 ;  /* 0x0000000dc6c6723e */ /* 0x000fe400000000ff */
[----:B------:R-:W3:Y:S01]  /*5370*/  MUFU.EX2 R21, R21 ;  /* 0x0000001500157308 */ /* 0x000ee20000000800 */
[----:B0-----:R-:W-:-:S07]  /*5380*/  CS2R R56, SRZ ;  /* 0x0000000000387805 */ /* 0x001fce000001ff00 */
[----:B------:R0:W4:Y:S08]  /*5390*/  MUFU.EX2 R194, R61 ;  /* 0x0000003d00c27308 */ /* 0x0001300000000800 */
[----:B------:R-:W5:Y:S01]  /*53a0*/  MUFU.EX2 R27, R27 ;  /* 0x0000001b001b7308 */ /* 0x000f620000000800 */
[----:B0-----:R-:W-:-:S07]  /*53b0*/  CS2R R60, SRZ ;  /* 0x00000000003c7805 */ /* 0x001fce000001ff00 */
[----:B------:R0:W-:Y:S08]  /*53c0*/  MUFU.EX2 R190, R53 ;  /* 0x0000003500be7308 */ /* 0x0001f00000000800 */
[----:B------:R1:W-:Y:S01]  /*53d0*/  MUFU.EX2 R184, R41 ;  /* 0x0000002900b87308 */ /* 0x0003e20000000800 */
[----:B0-----:R-:W-:Y:S01]  /*53e0*/  FADD.FTZ R53, R193, R46 ;  /* 0x0000002ec1357221 */ /* 0x001fe20000010000 */
[----:B------:R-:W-:-:S03]  /*53f0*/  F2FP.F16.F32.PACK_AB R193, R20, R193 ;  /* 0x000000c114c1723e */ /* 0x000fc600000000ff */
[----:B------:R-:W-:-:S03]  /*5400*/  FADD.FTZ R46, R20, R53 ;  /* 0x00000035142e7221 */ /* 0x000fc60000010000 */
[----:B------:R-:W0:Y:S01]  /*5410*/  MUFU.EX2 R31, R31 ;  /* 0x0000001f001f7308 */ /* 0x000e220000000800 */
[----:B-1----:R-:W-:Y:S01]  /*5420*/  FADD.FTZ R41, R15, R44 ;  /* 0x0000002c0f297221 */ /* 0x002fe20000010000 */
[----:B------:R-:W-:Y:S01]  /*5430*/  FADD.FTZ R53, R195, R46 ;  /* 0x0000002ec3357221 */ /* 0x000fe20000010000 */
[----:B------:R-:W-:Y:S02]  /*5440*/  F2FP.F16.F32.PACK_AB R195, R30, R195 ;  /* 0x000000c31ec3723e */ /* 0x000fe400000000ff */
[----:B--2---:R-:W-:Y:S01]  /*5450*/  FADD.FTZ R2, R192, R41 ;  /* 0x00000029c0027221 */ /* 0x004fe20000010000 */
[----:B------:R-:W-:Y:S01]  /*5460*/  FADD.FTZ R46, R30, R53 ;  /* 0x000000351e2e7221 */ /* 0x000fe20000010000 */
[----:B------:R-:W-:Y:S01]  /*5470*/  F2FP.F16.F32.PACK_AB R192, R192, R15 ;  /* 0x0000000fc0c0723e */ /* 0x000fe200000000ff */
[----:B------:R-:W1:Y:S01]  /*5480*/  MUFU.EX2 R35, R35 ;  /* 0x0000002300237308 */ /* 0x000e620000000800 */
[----:B---3--:R-:W-:Y:S01]  /*5490*/  FADD.FTZ R41, R21, R2 ;  /* 0x0000000215297221 */ /* 0x008fe20000010000 */
[----:B------:R-:W-:Y:S01]  /*54a0*/  FADD.FTZ R49, R87, R46 ;  /* 0x0000002e57317221 */ /* 0x000fe20000010000 */
[----:B------:R-:W-:-:S02]  /*54b0*/  CS2R R86, SRZ ;  /* 0x0000000000567805 */ /* 0x000fc4000001ff00 */
[----:B------:R-:W-:Y:S01]  /*54c0*/  CS2R R52, SRZ ;  /* 0x0000000000347805 */ /* 0x000fe2000001ff00 */
[----:B----4-:R-:W-:Y:S01]  /*54d0*/  FADD.FTZ R2, R194, R41 ;  /* 0x00000029c2027221 */ /* 0x010fe20000010000 */
[----:B------:R-:W-:Y:S01]  /*54e0*/  FADD.FTZ R44, R28, R49 ;  /* 0x000000311c2c7221 */ /* 0x000fe20000010000 */
[----:B------:R-:W-:Y:S01]  /*54f0*/  F2FP.F16.F32.PACK_AB R194, R194, R21 ;  /* 0x00000015c2c2723e */ /* 0x000fe200000000ff */
[----:B------:R-:W2:Y:S01]  /*5500*/  MUFU.EX2 R39, R39 ;  /* 0x0000002700277308 */ /* 0x000ea20000000800 */
[----:B-----5:R-:W-:Y:S01]  /*5510*/  FADD.FTZ R41, R27, R2 ;  /* 0x000000021b297221 */ /* 0x020fe20000010000 */
[----:B------:R-:W-:Y:S01]  /*5520*/  FADD.FTZ R49, R91, R44 ;  /* 0x0000002c5b317221 */ /* 0x000fe20000010000 */
[----:B------:R-:W-:Y:S02]  /*5530*/  CS2R R90, SRZ ;  /* 0x00000000005a7805 */ /* 0x000fe4000001ff00 */
[----:B------:R-:W-:Y:S01]  /*5540*/  FADD.FTZ R2, R188, R41 ;  /* 0x00000029bc027221 */ /* 0x000fe20000010000 */
[----:B------:R-:W-:Y:S01]  /*5550*/  FADD.FTZ R44, R32, R49 ;  /* 0x00000031202c7221 */ /* 0x000fe20000010000 */
[----:B------:R-:W-:Y:S01]  /*5560*/  F2FP.F16.F32.PACK_AB R188, R188, R27 ;  /* 0x0000001bbcbc723e */ /* 0x000fe200000000ff */
[----:B------:R3:W4:Y:S01]  /*5570*/  MUFU.EX2 R186, R45 ;  /* 0x0000002d00ba7308 */ /* 0x0007220000000800 */
[----:B0-----:R-:W-:Y:S01]  /*5580*/  FADD.FTZ R29, R31, R2 ;  /* 0x000000021f1d7221 */ /* 0x001fe20000010000 */
[----:B------:R-:W-:-:S03]  /*5590*/  CS2R R48, SRZ ;  /* 0x0000000000307805 */ /* 0x000fc6000001ff00 */
[C---:B------:R-:W-:Y:S01]  /*55a0*/  FADD.FTZ R2, R190.reuse, R29 ;  /* 0x0000001dbe027221 */ /* 0x040fe20000010000 */
[----:B------:R-:W-:Y:S02]  /*55b0*/  F2FP.F16.F32.PACK_AB R190, R190, R31 ;  /* 0x0000001fbebe723e */ /* 0x000fe400000000ff */
[----:B------:R-:W-:Y:S01]  /*55c0*/  CS2R R30, SRZ ;  /* 0x00000000001e7805 */ /* 0x000fe2000001ff00 */
[----:B------:R-:W0:Y:S01]  /*55d0*/  MUFU.EX2 R43, R43 ;  /* 0x0000002b002b7308 */ /* 0x000e220000000800 */
[----:B---3--:R-:W-:Y:S01]  /*55e0*/  FADD.FTZ R45, R93, R44 ;  /* 0x0000002c5d2d7221 */ /* 0x008fe20000010000 */
[----:B-1----:R-:W-:Y:S01]  /*55f0*/  FADD.FTZ R29, R35, R2 ;  /* 0x00000002231d7221 */ /* 0x002fe20000010000 */
[----:B------:R-:W-:Y:S02]  /*5600*/  CS2R R92, SRZ ;  /* 0x00000000005c7805 */ /* 0x000fe4000001ff00 */
[----:B------:R-:W-:Y:S01]  /*5610*/  FADD.FTZ R44, R34, R45 ;  /* 0x0000002d222c7221 */ /* 0x000fe20000010000 */
[C---:B------:R-:W-:Y:S01]  /*5620*/  FADD.FTZ R2, R184.reuse, R29 ;  /* 0x0000001db8027221 */ /* 0x040fe20000010000 */
[----:B------:R-:W-:Y:S01]  /*5630*/  F2FP.F16.F32.PACK_AB R184, R184, R35 ;  /* 0x00000023b8b8723e */ /* 0x000fe200000000ff */
[----:B------:R1:W3:Y:S01]  /*5640*/  MUFU.EX2 R180, R33 ;  /* 0x0000002100b47308 */ /* 0x0002e20000000800 */
[----:B------:R-:W-:Y:S01]  /*5650*/  FADD.FTZ R41, R97, R44 ;  /* 0x0000002c61297221 */ /* 0x000fe20000010000 */
[----:B--2---:R-:W-:Y:S01]  /*5660*/  FADD.FTZ R29, R39, R2 ;  /* 0x00000002271d7221 */ /* 0x004fe20000010000 */
[----:B------:R-:W-:-:S02]  /*5670*/  CS2R R96, SRZ ;  /* 0x0000000000607805 */ /* 0x000fc4000001ff00 */
[----:B------:R-:W-:Y:S01]  /*5680*/  CS2R R44, SRZ ;  /* 0x00000000002c7805 */ /* 0x000fe2000001ff00 */
[----:B------:R-:W-:Y:S01]  /*5690*/  FADD.FTZ R6, R36, R41 ;  /* 0x0000002924067221 */ /* 0x000fe20000010000 */
[C---:B----4-:R-:W-:Y:S01]  /*56a0*/  FADD.FTZ R2, R186.reuse, R29 ;  /* 0x0000001dba027221 */ /* 0x050fe20000010000 */
[----:B------:R-:W-:Y:S01]  /*56b0*/  F2FP.F16.F32.PACK_AB R186, R186, R39 ;  /* 0x00000027baba723e */ /* 0x000fe200000000ff */
[----:B------:R-:W2:Y:S01]  /*56c0*/  MUFU.EX2 R47, R47 ;  /* 0x0000002f002f7308 */ /* 0x000ea20000000800 */
[----:B-1----:R-:W-:Y:S01]  /*56d0*/  FADD.FTZ R33, R101, R6 ;  /* 0x0000000665217221 */ /* 0x002fe20000010000 */
[----:B0-----:R-:W-:Y:S01]  /*56e0*/  FADD.FTZ R29, R43, R2 ;  /* 0x000000022b1d7221 */ /* 0x001fe20000010000 */
[----:B------:R-:W-:Y:S02]  /*56f0*/  CS2R R100, SRZ ;  /* 0x0000000000647805 */ /* 0x000fe4000001ff00 */
[----:B------:R-:W-:Y:S01]  /*5700*/  CS2R R34, SRZ ;  /* 0x0000000000227805 */ /* 0x000fe2000001ff00 */
[----:B------:R-:W-:Y:S01]  /*5710*/  FADD.FTZ R6, R38, R33 ;  /* 0x0000002126067221 */ /* 0x000fe20000010000 */
[----:B------:R-:W-:Y:S01]  /*5720*/  CS2R R38, SRZ ;  /* 0x0000000000267805 */ /* 0x000fe2000001ff00 */
[----:B------:R0:W1:Y:S01]  /*5730*/  MUFU.EX2 R182, R37 ;  /* 0x0000002500b67308 */ /* 0x0000620000000800 */
[C---:B---3--:R-:W-:Y:S01]  /*5740*/  FADD.FTZ R2, R180.reuse, R29 ;  /* 0x0000001db4027221 */ /* 0x048fe20000010000 */
[----:B------:R-:W-:Y:S01]  /*5750*/  FADD.FTZ R33, R105, R6 ;  /* 0x0000000669217221 */ /* 0x000fe20000010000 */
[----:B------:R-:W-:-:S02]  /*5760*/  F2FP.F16.F32.PACK_AB R180, R180, R43 ;  /* 0x0000002bb4b4723e */ /* 0x000fc400000000ff */
[----:B------:R-:W-:Y:S01]  /*5770*/  CS2R R104, SRZ ;  /* 0x0000000000687805 */ /* 0x000fe2000001ff00 */
[----:B------:R-:W-:Y:S01]  /*5780*/  FADD.FTZ R6, R40, R33 ;  /* 0x0000002128067221 */ /* 0x000fe20000010000 */
[----:B------:R-:W-:Y:S01]  /*5790*/  CS2R R40, SRZ ;  /* 0x0000000000287805 */ /* 0x000fe2000001ff00 */
[----:B------:R-:W3:Y:S01]  /*57a0*/  MUFU.EX2 R51, R51 ;  /* 0x0000003300337308 */ /* 0x000ee20000000800 */
[----:B0-----:R-:W-:Y:S01]  /*57b0*/  CS2R R36, SRZ ;  /* 0x0000000000247805 */ /* 0x001fe2000001ff00 */
[----:B------:R-:W-:Y:S01]  /*57c0*/  FADD.FTZ R33, R109, R6 ;  /* 0x000000066d217221 */ /* 0x000fe20000010000 */
[----:B------:R-:W-:-:S03]  /*57d0*/  CS2R R108, SRZ ;  /* 0x00000000006c7805 */ /* 0x000fc6000001ff00 */
[----:B------:R-:W-:Y:S01]  /*57e0*/  FADD.FTZ R6, R42, R33 ;  /* 0x000000212a067221 */ /* 0x000fe20000010000 */
[----:B------:R-:W-:Y:S01]  /*57f0*/  CS2R R42, SRZ ;  /* 0x00000000002a7805 */ /* 0x000fe2000001ff00 */
[----:B------:R2:W0:Y:S01]  /*5800*/  MUFU.EX2 R176, R25 ;  /* 0x0000001900b07308 */ /* 0x0004220000000800 */
[----:B------:R-:W-:Y:S01]  /*5810*/  CS2R R32, SRZ ;  /* 0x0000000000207805 */ /* 0x000fe2000001ff00 */
[----:B------:R-:W-:-:S06]  /*5820*/  FADD.FTZ R29, R113, R6 ;  /* 0x00000006711d7221 */ /* 0x000fcc0000010000 */
[----:B------:R-:W4:Y:S01]  /*5830*/  MUFU.EX2 R3, R3 ;  /* 0x0000000300037308 */ /* 0x000f220000000800 */
[----:B--2---:R-:W-:-:S04]  /*5840*/  FADD.FTZ R25, R47, R2 ;  /* 0x000000022f197221 */ /* 0x004fc80000010000 */
[C---:B-1----:R-:W-:Y:S01]  /*5850*/  FADD.FTZ R2, R182.reuse, R25 ;  /* 0x00000019b6027221 */ /* 0x042fe20000010000 */
[----:B------:R-:W-:Y:S02]  /*5860*/  F2FP.F16.F32.PACK_AB R182, R182, R47 ;  /* 0x0000002fb6b6723e */ /* 0x000fe400000000ff */
[----:B------:R-:W-:Y:S01]  /*5870*/  CS2R R46, SRZ ;  /* 0x00000000002e7805 */ /* 0x000fe2000001ff00 */
[----:B------:R-:W1:Y:S01]  /*5880*/  MUFU.EX2 R26, R26 ;  /* 0x0000001a001a7308 */ /* 0x000e620000000800 */
[----:B---3--:R-:W-:-:S04]  /*5890*/  FADD.FTZ R7, R51, R2 ;  /* 0x0000000233077221 */ /* 0x008fc80000010000 */
[C---:B0-----:R-:W-:Y:S01]  /*58a0*/  FADD.FTZ R2, R176.reuse, R7 ;  /* 0x00000007b0027221 */ /* 0x041fe20000010000 */
[----:B------:R-:W-:Y:S02]  /*58b0*/  F2FP.F16.F32.PACK_AB R176, R176, R51 ;  /* 0x00000033b0b0723e */ /* 0x000fe400000000ff */
[----:B------:R-:W-:Y:S01]  /*58c0*/  CS2R R50, SRZ ;  /* 0x0000000000327805 */ /* 0x000fe2000001ff00 */
[----:B------:R-:W0:Y:S01]  /*58d0*/  MUFU.EX2 R24, R24 ;  /* 0x0000001800187308 */ /* 0x000e220000000800 */
[----:B----4-:R-:W-:Y:S01]  /*58e0*/  FADD.FTZ R7, R3, R2 ;  /* 0x0000000203077221 */ /* 0x010fe20000010000 */
[----:B------:R-:W-:Y:S02]  /*58f0*/  IMAD.MOV.U32 R2, RZ, RZ, 0x3f800000 ;  /* 0x3f800000ff027424 */ /* 0x000fe400078e00ff */
[C---:B-1----:R-:W-:Y:S01]  /*5900*/  FADD.FTZ R6, R26.reuse, R29 ;  /* 0x0000001d1a067221 */ /* 0x042fe20000010000 */
[----:B------:R-:W-:Y:S02]  /*5910*/  F2FP.F16.F32.PACK_AB R179, R26, R113 ;  /* 0x000000711ab3723e */ /* 0x000fe400000000ff */
[----:B------:R-:W-:-:S02]  /*5920*/  CS2R R112, SRZ ;  /* 0x0000000000707805 */ /* 0x000fc4000001ff00 */
[----:B------:R-:W-:Y:S02]  /*5930*/  CS2R R28, SRZ ;  /* 0x00000000001c7805 */ /* 0x000fe4000001ff00 */
[----:B------:R-:W-:Y:S01]  /*5940*/  CS2R R26, SRZ ;  /* 0x00000000001a7805 */ /* 0x000fe2000001ff00 */
[C---:B0-----:R-:W-:Y:S01]  /*5950*/  FADD.FTZ R7, R24.reuse, R7 ;  /* 0x0000000718077221 */ /* 0x041fe20000010000 */
[----:B------:R-:W-:Y:S01]  /*5960*/  F2FP.F16.F32.PACK_AB R178, R24, R3 ;  /* 0x0000000318b2723e */ /* 0x000fe200000000ff */
[----:B------:R-:W-:Y:S01]  /*5970*/  IMAD.MOV.U32 R3, RZ, RZ, 0x3f800000 ;  /* 0x3f800000ff037424 */ /* 0x000fe200078e00ff */
[----:B------:R-:W-:Y:S01]  /*5980*/  CS2R R24, SRZ ;  /* 0x0000000000187805 */ /* 0x000fe2000001ff00 */
[----:B------:R-:W-:Y:S06]  /*5990*/  @!P3 BRA `(.L_x_5933) ;  /* 0x000000440024b947 */ /* 0x000fec0003800000 */
[----:B------:R-:W-:Y:S01]  /*59a0*/  IMAD.MOV.U32 R9, RZ, RZ, R5 ;  /* 0x000000ffff097224 */ /* 0x000fe200078e0005 */
[----:B------:R-:W-:Y:S01]  /*59b0*/  UMOV UR37, UR36 ;  /* 0x0000002400257c82 */ /* 0x000fe20008000000 */
[----:B------:R-:W-:Y:S02]  /*59c0*/  IMAD.MOV.U32 R10, RZ, RZ, R4 ;  /* 0x000000ffff0a7224 */ /* 0x000fe400078e0004 */
[----:B------:R-:W-:Y:S02]  /*59d0*/  IMAD.MOV.U32 R3, RZ, RZ, 0x3f800000 ;  /* 0x3f800000ff037424 */ /* 0x000fe400078e00ff */
[----:B------:R-:W-:Y:S02]  /*59e0*/  IMAD.MOV.U32 R119, RZ, RZ, RZ ;  /* 0x000000ffff777224 */ /* 0x000fe400078e00ff */
[----:B------:R-:W-:-:S07]  /*59f0*/  IMAD.U32 R11, RZ, RZ, UR61 ;  /* 0x0000003dff0b7e24 */ /* 0x000fce000f8e00ff */
.L_x_5942:
[----:B------:R-:W-:Y:S01]  /*5a00*/  R2UR UR7, R11 ;  /* 0x000000000b0772ca */ /* 0x000fe200000e0000 */
[----:B------:R-:W-:-:S04]  /*5a10*/  UIADD3 UR6, UR37, 0x1, URZ ;  /* 0x0000000125067890 */ /* 0x000fc8000fffe03f */
[----:B------:R-:W-:-:S04]  /*5a20*/  UISETP.NE.AND UP1, UPT, UR6, 0x2, UPT ;  /* 0x000000020600788c */ /* 0x000fc8000bf25270 */
[----:B------:R-:W-:Y:S02]  /*5a30*/  USEL UR61, URZ, 0x1, UP1 ;  /* 0x000000013f3d7887 */ /* 0x000fe40008800000 */
[----:B------:R-:W-:Y:S02]  /*5a40*/  USEL UR36, UR6, URZ, UP1 ;  /* 0x0000003f06247287 */ /* 0x000fe40008800000 */
[----:B------:R-:W-:Y:S01]  /*5a50*/  ULOP3.LUT UR61, UR7, UR61, URZ, 0x3c, !UPT ;  /* 0x0000003d073d7292 */ /* 0x000fe2000f8e3c3f */
[----:B------:R-:W-:Y:S11]  /*5a60*/  @!P0 BRA `(.L_x_5934) ;  /* 0x0000000000048947 */ /* 0x000ff60003800000 */
[----:B------:R-:W-:Y:S01]  /*5a70*/  BPT.TRAP 0x1 ;  /* 0x000000040000795c */ /* 0x000fe20000300000 */
.L_x_5934:
[----:B------:R-:W-:Y:S01]  /*5a80*/  ULEA UR39, UR36, UR60, 0x3 ;  /* 0x0000003c24277291 */ /* 0x000fe2000f8e183f */
[----:B------:R-:W-:-:S05]  /*5a90*/  IMAD.U32 R0, RZ, RZ, UR61 ;  /* 0x0000003dff007e24 */ /* 0x000fca000f8e00ff */
[----:B------:R-:W-:-:S04]  /*5aa0*/  SHF.L.U32 R0, R0, 0x1f, RZ ;  /* 0x0000001f00007819 */ /* 0x000fc800000006ff */
[----:B------:R0:W1:Y:S01]  /*5ab0*/  SYNCS.PHASECHK.TRANS64.TRYWAIT P3, [UR39+0x36830], R0 ;  /* 0x03683000ff0075a7 */ /* 0x0000620008060167 */
[----:B------:R-:W-:Y:S05]  /*5ac0*/  @!P0 BRA `(.L_x_5935) ;  /* 0x0000000000048947 */ /* 0x000fea0003800000 */
[----:B------:R-:W-:Y:S01]  /*5ad0*/  BPT.TRAP 0x1 ;  /* 0x000000040000795c */ /* 0x000fe20000300000 */
.L_x_5935:
[----:B-1----:R-:W-:Y:S05]  /*5ae0*/  @P3 BRA `(.L_x_5936) ;  /* 0x0000000000083947 */ /* 0x002fea0003800000 */
[----:B------:R-:W1:Y:S02]  /*5af0*/  SYNCS.PHASECHK.TRANS64.TRYWAIT P3, [UR39+0x36830], R0 ;  /* 0x03683000ff0075a7 */ /* 0x000e640008060167 */
[----:B-1----:R-:W-:Y:S05]  /*5b00*/  @!P3 BRA `(.L_x_5937) ;  /* 0x000001240090b947 */ /* 0x002fea0003800000 */
.L_x_5936:
        /* <DEDUP_REMOVED lines=602> */
.L_x_5938:
[----:B------:R-:W-:Y:S01]  /*80b0*/  R2UR UR6, R11 ;  /* 0x000000000b0672ca */ /* 0x000fe200000e0000 */
[----:B------:R-:W-:-:S12]  /*80c0*/  ULEA UR10, UR37, UR60, 0x3 ;  /* 0x0000003c250a7291 */ /* 0x000fd8000f8e183f */
[----:B01----:R-:W-:-:S05]  /*80d0*/  IMAD.U32 R0, RZ, RZ, UR6 ;  /* 0x00000006ff007e24 */ /* 0x003fca000f8e00ff */
[----:B------:R-:W-:-:S04]  /*80e0*/  SHF.L.U32 R0, R0, 0x1f, RZ ;  /* 0x0000001f00007819 */ /* 0x000fc800000006ff */
[----:B------:R0:W1:Y:S01]  /*80f0*/  SYNCS.PHASECHK.TRANS64.TRYWAIT P3, [UR10+0x36850], R0 ;  /* 0x03685000ff0075a7 */ /* 0x000062000806014a */
[----:B------:R-:W-:Y:S05]  /*8100*/  @!P0 BRA `(.L_x_5939) ;  /* 0x0000000000048947 */ /* 0x000fea0003800000 */
[----:B------:R-:W-:Y:S01]  /*8110*/  BPT.TRAP 0x1 ;  /* 0x000000040000795c */ /* 0x000fe20000300000 */
.L_x_5939:
[----:B-1----:R-:W-:Y:S05]  /*8120*/  @P3 BRA `(.L_x_5940) ;  /* 0x0000000000083947 */ /* 0x002fea0003800000 */
[----:B------:R-:W1:Y:S02]  /*8130*/  SYNCS.PHASECHK.TRANS64.TRYWAIT P3, [UR10+0x36850], R0 ;  /* 0x03685000ff0075a7 */ /* 0x000e64000806014a */
[----:B-1----:R-:W-:Y:S05]  /*8140*/  @!P3 BRA `(.L_x_5941) ;  /* 0x000001000018b947 */ /* 0x002fea0003800000 */
.L_x_5940:
[----:B------:R-:W-:Y:S01]  /*8150*/  UIADD3 UR6, UR60, 0x400, URZ ;  /* 0x000004003c067890 */ /* 0x000fe2000fffe03f */
[----:B------:R-:W-:Y:S01]  /*8160*/  WARPGROUP.ARRIVE ;  /* 0x00000000000079c5 */ /* 0x000fe20000000000 */
[----:B------:R-:W-:Y:S01]  /*8170*/  UMOV UR7, 0x40000040 ;  /* 0x4000004000077882 */ /* 0x000fe20000000000 */
[----:B------:R-:W-:Y:S01]  /*8180*/  R2UR UR18, R19 ;  /* 0x00000000131272ca */ /* 0x000fe200000e0000 */
[----:B------:R-:W-:Y:S01]  /*8190*/  USHF.R.U32.HI UR6, URZ, 0x4, UR6 ;  /* 0x000000043f067899 */ /* 0x000fe20008011606 */
[----:B------:R-:W-:Y:S02]  /*81a0*/  R2UR UR15, R17 ;  /* 0x00000000110f72ca */ /* 0x000fe400000e0000 */
[----:B------:R-:W-:Y:S01]  /*81b0*/  R2UR UR14, R18 ;  /* 0x00000000120e72ca */ /* 0x000fe200000e0000 */
[----:B------:R-:W-:-:S04]  /*81c0*/  ULOP3.LUT UR6, UR6, 0x3fff, URZ, 0xc0, !UPT ;  /* 0x00003fff06067892 */ /* 0x000fc8000f8ec03f */
[----:B------:R-:W-:-:S04]  /*81d0*/  ULOP3.LUT UR6, UR6, 0x3800000, URZ, 0xfc, !UPT ;  /* 0x0380000006067892 */ /* 0x000fc8000f8efc3f */
[----:B------:R-:W-:Y:S01]  /*81e0*/  UIMAD UR11, UR37, 0xa80, UR6 ;  /* 0x00000a80250b78a4 */ /* 0x000fe2000f8e0206 */
[----:B------:R-:W-:Y:S02]  /*81f0*/  VIADD R4, R23, UR18 ;  /* 0x0000001217047c36 */ /* 0x000fe40008000000 */
[----:B------:R-:W-:-:S04]  /*8200*/  UMOV UR37, UR36 ;  /* 0x0000002400257c82 */ /* 0x000fc80008000000 */
        /* <DEDUP_REMOVED lines=12> */
[----:B------:R-:W-:Y:S01]  /*82d0*/  @UP0 ULDC UR6, c[0x0][0x44c] ;  /* 0x0001130000060ab9 */ /* 0x000fe20000000800 */
[----:B------:R-:W-:Y:S01]  /*82e0*/  UMOV UR7, 0x40000040 ;  /* 0x4000004000077882 */ /* 0x000fe20000000000 */
[----:B01----:R-:W-:Y:S01]  /*82f0*/  @P2 IMAD.HI.U32 R0, R4, UR6, RZ ;  /* 0x0000000604002c27 */ /* 0x003fe2000f8e00ff */
[----:B------:R-:W-:-:S04]  /*8300*/  @UP0 ULDC UR6, c[0x0][0x450] ;  /* 0x0001140000060ab9 */ /* 0x000fc80000000800 */
[----:B------:R-:W-:Y:S01]  /*8310*/  @P2 SHF.R.U32.HI R4, RZ, UR6, R0 ;  /* 0x00000006ff042c19 */ /* 0x000fe20008011600 */
[----:B------:R-:W-:Y:S02]  /*8320*/  UMOV UR6, 0x1 ;  /* 0x0000000100067882 */ /* 0x000fe40000000000 */
[----:B------:R-:W-:Y:S02]  /*8330*/  UIMAD UR6, UR38, -0x70, UR6 ;  /* 0xffffff90260678a4 */ /* 0x000fe4000f8e0206 */
[----:B------:R-:W0:Y:S04]  /*8340*/  SHFL.IDX PT, R3, R4, 0x1, 0x1c1f ;  /* 0x003c1f0004037f89 */ /* 0x000e2800000e0000 */
[----:B------:R-:W-:Y:S01]  /*8350*/  IMAD.U32 R5, RZ, RZ, UR6 ;  /* 0x00000006ff057e24 */ /* 0x000fe2000f8e00ff */
[----:B------:R-:W-:Y:S01]  /*8360*/  UIADD3 UR6, UR11, 0x180, URZ ;  /* 0x000001800b067890 */ /* 0x000fe2000fffe03f */
[----:B------:R-:W1:Y:S02]  /*8370*/  SHFL.IDX PT, R203, R4, RZ, 0x1c1f ;  /* 0x001c1fff04cb7589 */ /* 0x000e6400000e0000 */
[----:B------:R-:W-:-:S02]  /*8380*/  IMAD R2, R22, -0x2, R5 ;  /* 0xfffffffe16027824 */ /* 0x000fc400078e0205 */
[----:B------:R-:W-:-:S05]  /*8390*/  IMAD.U32 R5, RZ, RZ, UR15 ;  /* 0x0000000fff057e24 */ /* 0x000fca000f8e00ff */
[----:B------:R-:W-:Y:S02]  /*83a0*/  IADD3 R2, -R5, UR14, R2 ;  /* 0x0000000e05027c10 */ /* 0x000fe4000fffe102 */
[----:B------:R-:W-:-:S03]  /*83b0*/  R2UR UR14, R12 ;  /* 0x000000000c0e72ca */ /* 0x000fc600000e0000 */
[----:B0-----:R-:W-:-:S05]  /*83c0*/  IMAD.IADD R0, R2, 0x1, R3 ;  /* 0x0000000102007824 */ /* 0x001fca00078e0203 */
[----:B------:R-:W-:Y:S01]  /*83d0*/  ISETP.GT.AND P3, PT, R0, RZ, PT ;  /* 0x000000ff0000720c */ /* 0x000fe20003f64270 */
[----:B-1----:R-:W-:Y:S01]  /*83e0*/  IMAD.IADD R2, R2, 0x1, R203 ;  /* 0x0000000102027824 */ /* 0x002fe200078e02cb */
[----:B------:R-:W-:-:S03]  /*83f0*/  ISETP.GT.AND P4, PT, R0, 0x1, PT ;  /* 0x000000010000780c */ /* 0x000fc60003f84270 */
[----:B------:R-:W-:Y:S01]  /*8400*/  UISETP.GT.AND UP1, UPT, UR38, UR14, UPT ;  /* 0x0000000e2600728c */ /* 0x000fe2000bf24270 */
[----:B------:R-:W-:Y:S01]  /*8410*/  FSEL R201, R170, -INF , P3 ;  /* 0xff800000aac97808 */ /* 0x000fe20001800000 */
[----:B------:R-:W-:Y:S01]  /*8420*/  UIADD3 UR38, UR38, -0x1, URZ ;  /* 0xffffffff26267890 */ /* 0x000fe2000fffe03f */
[C---:B------:R-:W-:Y:S02]  /*8430*/  ISETP.GT.AND P3, PT, R0.reuse, 0x8, PT ;  /* 0x000000080000780c */ /* 0x040fe40003f64270 */
[----:B------:R-:W-:Y:S02]  /*8440*/  FSEL R197, R171, -INF , P4 ;  /* 0xff800000abc57808 */ /* 0x000fe40002000000 */
[----:B------:R-:W-:Y:S02]  /*8450*/  FMNMX.FTZ R14, R201, R9, !PT ;  /* 0x00000009c90e7209 */ /* 0x000fe40007810000 */
[----:B------:R-:W-:Y:S02]  /*8460*/  ISETP.GT.AND P4, PT, R0, 0x9, PT ;  /* 0x000000090000780c */ /* 0x000fe40003f84270 */
[----:B------:R-:W-:-:S02]  /*8470*/  FSEL R199, R174, -INF , P3 ;  /* 0xff800000aec77808 */ /* 0x000fc40001800000 */
[----:B------:R-:W-:Y:S02]  /*8480*/  FMNMX.FTZ R14, R197, R14, !PT ;  /* 0x0000000ec50e7209 */ /* 0x000fe40007810000 */
        /* <DEDUP_REMOVED lines=52> */
[----:B------:R-:W-:-:S02]  /*87d0*/  FMNMX.FTZ R14, R143, R14, !PT ;  /* 0x0000000e8f0e7209 */ /* 0x000fc40007810000 */
[----:B------:R-:W-:Y:S02]  /*87e0*/  FSEL R131, R131, -INF , P4 ;  /* 0xff80000083837808 */ /* 0x000fe40002000000 */
[----:B------:R-:W-:Y:S02]  /*87f0*/  ISETP.GT.AND P4, PT, R0, 0x59, PT ;  /* 0x000000590000780c */ /* 0x000fe40003f84270 */
[----:B------:R-:W-:-:S04]  /*8800*/  ISETP.GT.AND P5, PT, R2, 0x1, PT ;  /* 0x000000010200780c */ /* 0x000fc80003fa4270 */
[----:B------:R-:W-:Y:S02]  /*8810*/  FSEL R169, R169, -INF , P5 ;  /* 0xff800000a9a97808 */ /* 0x000fe40002800000 */
        /* <DEDUP_REMOVED lines=9> */
[----:B------:R-:W-:Y:S01]  /*88b0*/  FSEL R225, R157, -INF , P5 ;  /* 0xff8000009de17808 */ /* 0x000fe20002800000 */
[----:B------:R-:W-:Y:S02]  /*88c0*/  WARPGROUP.DEPBAR.LE gsb0, 0x0 ;  /* 0x00008000000079c5 */ /* 0x000fe40000010000 */
[----:B------:R-:W-:Y:S01]  /*88d0*/  WARPGROUP.ARRIVE ;  /* 0x00000000000079c5 */ /* 0x000fe20000000000 */
[----:B------:R-:W-:Y:S02]  /*88e0*/  FSEL R193, R135, -INF , P4 ;  /* 0xff80000087c17808 */ /* 0x000fe40002000000 */
[----:B------:R-:W-:Y:S02]  /*88f0*/  ISETP.GT.AND P4, PT, R0, 0x61, PT ;  /* 0x000000610000780c */ /* 0x000fe40003f84270 */
[----:B------:R-:W-:Y:S01]  /*8900*/  ISETP.GT.AND P5, PT, R2, 0x31, PT ;  /* 0x000000310200780c */ /* 0x000fe20003fa4270 */
[----:B------:R-:W-:Y:S01]  /*8910*/  HGMMA.64x192x16.F32 R24, R188, gdesc[UR4].tnspB, R24, gsb0 ;  /* 0x42e00004bc187df0 */ /* 0x000fe20008000818 */
[----:B------:R-:W-:Y:S01]  /*8920*/  UIADD3 UR6, UR11, 0x200, URZ ;  /* 0x000002000b067890 */ /* 0x000fe2000fffe03f */
[----:B------:R-:W-:Y:S01]  /*8930*/  FSEL R123, R123, -INF , P4 ;  /* 0xff8000007b7b7808 */ /* 0x000fe20002000000 */
[----:B------:R-:W-:Y:S01]  /*8940*/  UMOV UR7, 0x40000040 ;  /* 0x4000004000077882 */ /* 0x000fe20000000000 */
[----:B------:R-:W-:-:S02]  /*8950*/  ISETP.GT.AND P4, PT, R0, 0x69, PT ;  /* 0x000000690000780c */ /* 0x000fc40003f84270 */
[----:B------:R-:W-:Y:S02]  /*8960*/  FSEL R227, R145, -INF , P5 ;  /* 0xff80000091e37808 */ /* 0x000fe40002800000 */
[----:B------:R-:W-:Y:S02]  /*8970*/  FSEL R127, R127, -INF , P4 ;  /* 0xff8000007f7f7808 */ /* 0x000fe40002000000 */
[C---:B------:R-:W-:Y:S02]  /*8980*/  ISETP.GT.AND P4, PT, R2.reuse, RZ, PT ;  /* 0x000000ff0200720c */ /* 0x040fe40003f84270 */
        /* <DEDUP_REMOVED lines=12> */
[----:B------:R-:W-:Y:S01]  /*8a50*/  ISETP.GT.AND P5, PT, R2, 0x69, PT ;  /* 0x000000690200780c */ /* 0x000fe20003fa4270 */
[----:B------:R-:W-:Y:S02]  /*8a60*/  WARPGROUP.DEPBAR.LE gsb0, 0x0 ;  /* 0x00008000000079c5 */ /* 0x000fe40000010000 */
[----:B------:R-:W-:Y:S01]  /*8a70*/  WARPGROUP.ARRIVE ;  /* 0x00000000000079c5 */ /* 0x000fe20000000000 */
[----:B------:R-:W-:Y:S02]  /*8a80*/  FSEL R189, R130, -INF , P3 ;  /* 0xff80000082bd7808 */ /* 0x000fe40001800000 */
[----:B------:R-:W-:Y:S02]  /*8a90*/  ISETP.GT.AND P3, PT, R0, 0x58, PT ;  /* 0x000000580000780c */ /* 0x000fe40003f64270 */
[----:B------:R-:W-:Y:S01]  /*8aa0*/  FMNMX.FTZ R14, R189, R14, !PT ;  /* 0x0000000ebd0e7209 */ /* 0x000fe20007810000 */
[----:B------:R-:W-:Y:S01]  /*8ab0*/  HGMMA.64x192x16.F32 R24, R184, gdesc[UR4].tnspB, R24, gsb0 ;  /* 0x42e00004b8187df0 */ /* 0x000fe20008000818 */
[----:B------:R-:W-:Y:S01]  /*8ac0*/  FSEL R191, R134, -INF , P3 ;  /* 0xff80000086bf7808 */ /* 0x000fe20001800000 */
[----:B------:R-:W-:Y:S01]  /*8ad0*/  UIADD3 UR6, UR11, 0x280, URZ ;  /* 0x000002800b067890 */ /* 0x000fe2000fffe03f */
[----:B------:R-:W-:Y:S01]  /*8ae0*/  FMNMX.FTZ R14, R131, R14, !PT ;  /* 0x0000000e830e7209 */ /* 0x000fe20007810000 */
[----:B------:R-:W-:Y:S01]  /*8af0*/  UMOV UR7, 0x40000040 ;  /* 0x4000004000077882 */ /* 0x000fe20000000000 */
[----:B------:R-:W-:-:S02]  /*8b00*/  ISETP.GT.AND P3, PT, R0, 0x60, PT ;  /* 0x000000600000780c */ /* 0x000fc40003f64270 */
[----:B------:R-:W-:Y:S02]  /*8b10*/  FMNMX.FTZ R14, R191, R14, !PT ;  /* 0x0000000ebf0e7209 */ /* 0x000fe40007810000 */
[----:B------:R-:W-:Y:S02]  /*8b20*/  FSEL R135, R122, -INF , P3 ;  /* 0xff8000007a877808 */ /* 0x000fe40001800000 */
[----:B------:R-:W-:Y:S02]  /*8b30*/  FMNMX.FTZ R14, R193, R14, !PT ;  /* 0x0000000ec10e7209 */ /* 0x000fe40007810000 */
[----:B------:R-:W-:Y:S02]  /*8b40*/  ISETP.GT.AND P3, PT, R0, 0x68, PT ;  /* 0x000000680000780c */ /* 0x000fe40003f64270 */
[----:B------:R-:W-:Y:S01]  /*8b50*/  FMNMX.FTZ R14, R135, R14, !PT ;  /* 0x0000000e870e7209 */ /* 0x000fe20007810000 */
[----:B------:R-:W0:Y:S01]  /*8b60*/  LDC R0, c[0x0][0x988] ;  /* 0x00026200ff007b82 */ /* 0x000e220000000800 */
[----:B------:R-:W-:-:S02]  /*8b70*/  FSEL R195, R126, -INF , P3 ;  /* 0xff8000007ec37808 */ /* 0x000fc40001800000 */
[----:B------:R-:W-:-:S04]  /*8b80*/  FMNMX.FTZ R14, R123, R14, !PT ;  /* 0x0000000e7b0e7209 */ /* 0x000fc80007810000 */
[----:B------:R-:W-:-:S04]  /*8b90*/  FMNMX.FTZ R14, R195, R14, !PT ;  /* 0x0000000ec30e7209 */ /* 0x000fc80007810000 */
[----:B------:R-:W-:-:S05]  /*8ba0*/  FMNMX.FTZ R14, R127, R14, !PT ;  /* 0x0000000e7f0e7209 */ /* 0x000fca0007810000 */
[----:B------:R-:W1:Y:S02]  /*8bb0*/  SHFL.BFLY PT, R5, R14, 0x2, 0x1f ;  /* 0x0c401f000e057f89 */ /* 0x000e6400000e0000 */
[----:B-1----:R-:W-:-:S05]  /*8bc0*/  FMNMX.FTZ R20, R14, R5, !PT ;  /* 0x000000050e147209 */ /* 0x002fca0007810000 */
[----:B------:R-:W1:Y:S02]  /*8bd0*/  SHFL.BFLY PT, R5, R20, 0x1, 0x1f ;  /* 0x0c201f0014057f89 */ /* 0x000e6400000e0000 */
[----:B-1----:R-:W-:-:S04]  /*8be0*/  FMNMX.FTZ R5, R20, R5, !PT ;  /* 0x0000000514057209 */ /* 0x002fc80007810000 */
[C---:B------:R-:W-:Y:S01]  /*8bf0*/  FSETP.NEU.FTZ.AND P3, PT, R5.reuse, -INF , PT ;  /* 0xff8000000500780b */ /* 0x040fe20003f7d000 */
[----:B0-----:R-:W-:-:S05]  /*8c00*/  FMUL.FTZ R122, R5, R0 ;  /* 0x00000000057a7220 */ /* 0x001fca0000410000 */
[----:B------:R-:W-:-:S05]  /*8c10*/  FSEL R14, R122, RZ, P3 ;  /* 0x000000ff7a0e7208 */ /* 0x000fca0001800000 */
        /* <DEDUP_REMOVED lines=31> */
[----:B------:R-:W-:-:S04]  /*8e10*/  FSEL R185, R168, -INF , P4 ;  /* 0xff800000a8b97808 */ /* 0x000fc80002000000 */
[----:B------:R-:W-:Y:S01]  /*8e20*/  MUFU.EX2 R131, R131 ;  /* 0x0000008300837308 */ /* 0x000fe20000000800 */
[----:B------:R-:W-:Y:S02]  /*8e30*/  ISETP.GT.AND P4, PT, R2, 0x8, PT ;  /* 0x000000080200780c */ /* 0x000fe40003f84270 */
[----:B------:R-:W-:Y:S01]  /*8e40*/  FMNMX.FTZ R4, R185, R10, !PT ;  /* 0x0000000ab9047209 */ /* 0x000fe20007810000 */
[----:B------:R-:W-:Y:S01]  /*8e50*/  HGMMA.64x192x16.F32 R24, R180, gdesc[UR4].tnspB, R24, gsb0 ;  /* 0x42e00004b4187df0 */ /* 0x000fe20008000818 */
[----:B------:R-:W-:Y:S01]  /*8e60*/  FSEL R187, R172, -INF , P4 ;  /* 0xff800000acbb7808 */ /* 0x000fe20002000000 */
[----:B------:R-:W-:Y:S01]  /*8e70*/  UIADD3 UR6, UR11, 0x300, URZ ;  /* 0x000003000b067890 */ /* 0x000fe2000fffe03f */
[----:B------:R-:W-:Y:S01]  /*8e80*/  FMNMX.FTZ R4, R169, R4, !PT ;  /* 0x00000004a9047209 */ /* 0x000fe20007810000 */
[----:B------:R-:W-:Y:S01]  /*8e90*/  UMOV UR7, 0x40000040 ;  /* 0x4000004000077882 */ /* 0x000fe20000000000 */
        /* <DEDUP_REMOVED lines=28> */
[----:B------:R-:W-:Y:S01]  /*9060*/  FSEL R167, R136, -INF , P4 ;  /* 0xff80000088a77808 */ /* 0x000fe20002000000 */
[--C-:B------:R-:W-:Y:S01]  /*9070*/  FFMA.FTZ R136, R147, R0, -R14.reuse ;  /* 0x0000000093887223 */ /* 0x100fe2000001080e */
[----:B------:R-:W-:Y:S02]  /*9080*/  FMNMX.FTZ R4, R149, R4, !PT ;  /* 0x0000000495047209 */ /* 0x000fe40007810000 */
[----:B------:R-:W-:Y:S02]  /*9090*/  ISETP.GT.AND P4, PT, R2, 0x48, PT ;  /* 0x000000480200780c */ /* 0x000fe40003f84270 */
[----:B------:R-:W-:Y:S01]  /*90a0*/  FMNMX.FTZ R4, R167, R4, !PT ;  /* 0x00000004a7047209 */ /* 0x000fe20007810000 */
[----:B------:R-:W-:Y:S01]  /*90b0*/  MUFU.EX2 R136, R136 ;  /* 0x0000008800887308 */ /* 0x000fe20000000800 */
[----:B------:R-:W-:Y:S01]  /*90c0*/  FSEL R229, R140, -INF , P4 ;  /* 0xff8000008ce57808 */ /* 0x000fe20002000000 */
[----:B------:R-:W-:Y:S01]  /*90d0*/  FFMA.FTZ R140, R193, R0, -R14 ;  /* 0x00000000c18c7223 */ /* 0x000fe2000001080e */
[----:B------:R-:W-:-:S02]  /*90e0*/  FMNMX.FTZ R4, R137, R4, !PT ;  /* 0x0000000489047209 */ /* 0x000fc40007810000 */
[----:B------:R-:W-:Y:S02]  /*90f0*/  ISETP.GT.AND P4, PT, R2, 0x50, PT ;  /* 0x000000500200780c */ /* 0x000fe40003f84270 */
[----:B------:R-:W-:Y:S01]  /*9100*/  FMNMX.FTZ R4, R229, R4, !PT ;  /* 0x00000004e5047209 */ /* 0x000fe20007810000 */
[----:B------:R-:W-:Y:S01]  /*9110*/  MUFU.EX2 R140, R140 ;  /* 0x0000008c008c7308 */ /* 0x000fe20000000800 */
[----:B------:R-:W-:Y:S02]  /*9120*/  FSEL R155, R128, -INF , P4 ;  /* 0xff800000809b7808 */ /* 0x000fe40002000000 */
[----:B------:R-:W-:Y:S02]  /*9130*/  FMNMX.FTZ R4, R141, R4, !PT ;  /* 0x000000048d047209 */ /* 0x000fe40007810000 */
[----:B------:R-:W-:Y:S02]  /*9140*/  ISETP.GT.AND P4, PT, R2, 0x58, PT ;  /* 0x000000580200780c */ /* 0x000fe40003f84270 */
[----:B------:R-:W-:Y:S01]  /*9150*/  FMNMX.FTZ R4, R155, R4, !PT ;  /* 0x000000049b047209 */ /* 0x000fe20007810000 */
[----:B------:R0:W1:Y:S01]  /*9160*/  MUFU.EX2 R128, R134 ;  /* 0x0000008600807308 */ /* 0x0000620000000800 */
[----:B------:R-:W-:Y:S01]  /*9170*/  FSEL R233, R132, -INF , P4 ;  /* 0xff80000084e97808 */ /* 0x000fe20002000000 */
[----:B------:R-:W-:Y:S01]  /*9180*/  FFMA.FTZ R132, R143, R0, -R14 ;  /* 0x000000008f847223 */ /* 0x000fe2000001080e */
[----:B------:R-:W-:-:S02]  /*9190*/  FMNMX.FTZ R4, R231, R4, !PT ;  /* 0x00000004e7047209 */ /* 0x000fc40007810000 */
[----:B------:R-:W-:Y:S02]  /*91a0*/  ISETP.GT.AND P4, PT, R2, 0x60, PT ;  /* 0x000000600200780c */ /* 0x000fe40003f84270 */
[----:B------:R-:W-:Y:S01]  /*91b0*/  FMNMX.FTZ R4, R233, R4, !PT ;  /* 0x00000004e9047209 */ /* 0x000fe20007810000 */
[----:B------:R-:W-:Y:S01]  /*91c0*/  MUFU.EX2 R132, R132 ;  /* 0x0000008400847308 */ /* 0x000fe20000000800 */
[----:B------:R-:W-:Y:S01]  /*91d0*/  FSEL R159, R120, -INF , P4 ;  /* 0xff800000789f7808 */ /* 0x000fe20002000000 */
[--C-:B0-----:R-:W-:Y:S01]  /*91e0*/  FFMA.FTZ R134, R139, R0, -R14.reuse ;  /* 0x000000008b867223 */ /* 0x101fe2000001080e */
[----:B------:R-:W-:Y:S02]  /*91f0*/  FMNMX.FTZ R4, R133, R4, !PT ;  /* 0x0000000485047209 */ /* 0x000fe40007810000 */
[----:B------:R-:W-:Y:S02]  /*9200*/  ISETP.GT.AND P4, PT, R2, 0x68, PT ;  /* 0x000000680200780c */ /* 0x000fe40003f84270 */
[----:B------:R-:W-:Y:S01]  /*9210*/  FMNMX.FTZ R4, R159, R4, !PT ;  /* 0x000000049f047209 */ /* 0x000fe20007810000 */
[----:B------:R0:W2:Y:S01]  /*9220*/  MUFU.EX2 R120, R129 ;  /* 0x0000008100787308 */ /* 0x0000a20000000800 */
[----:B------:R-:W-:Y:S01]  /*9230*/  FSEL R237, R124, -INF , P4 ;  /* 0xff8000007ced7808 */ /* 0x000fe20002000000 */
[--C-:B------:R-:W-:Y:S01]  /*9240*/  FFMA.FTZ R124, R21, R0, -R14.reuse ;  /* 0x00000000157c7223 */ /* 0x100fe2000001080e */
[----:B------:R-:W-:Y:S01]  /*9250*/  FMNMX.FTZ R4, R235, R4, !PT ;  /* 0x00000004eb047209 */ /* 0x000fe20007810000 */
[-CC-:B------:R-:W-:Y:S01]  /*9260*/  FFMA.FTZ R21, R175, R0.reuse, -R14.reuse ;  /* 0x00000000af157223 */ /* 0x180fe2000001080e */
[----:B------:R-:W-:Y:S01]  /*9270*/  FSEL R144, R125, -INF , P5 ;  /* 0xff8000007d907808 */ /* 0x000fe20002800000 */
[----:B------:R-:W-:Y:S01]  /*9280*/  FFMA.FTZ R125, R151, R0, -R14 ;  /* 0x00000000977d7223 */ /* 0x000fe2000001080e */
[----:B------:R-:W-:Y:S01]  /*9290*/  FMNMX.FTZ R121, R237, R4, !PT ;  /* 0x00000004ed797209 */ /* 0x000fe20007810000 */
[----:B------:R-:W-:Y:S01]  /*92a0*/  MUFU.EX2 R124, R124 ;  /* 0x0000007c007c7308 */ /* 0x000fe20000000800 */
[----:B-1----:R-:W-:-:S02]  /*92b0*/  F2FP.F16.F32.PACK_AB R193, R128, R11 ;  /* 0x0000000b80c1723e */ /* 0x002fc400000000ff */
[----:B------:R-:W-:Y:S01]  /*92c0*/  FMNMX.FTZ R2, R144, R121, !PT ;  /* 0x0000007990027209 */ /* 0x000fe20007810000 */
[----:B------:R-:W-:-:S04]  /*92d0*/  FFMA.FTZ R121, R171, R0, -R14 ;  /* 0x00000000ab797223 */ /* 0x000fc8000001080e */
[----:B0-----:R-:W0:Y:S01]  /*92e0*/  SHFL.BFLY PT, R129, R2, 0x2, 0x1f ;  /* 0x0c401f0002817f89 */ /* 0x001e2200000e0000 */
[----:B------:R-:W-:Y:S01]  /*92f0*/  MUFU.EX2 R125, R125 ;  /* 0x0000007d007d7308 */ /* 0x000fe20000000800 */
[----:B--2---:R-:W-:-:S07]  /*9300*/  F2FP.F16.F32.PACK_AB R195, R120, R13 ;  /* 0x0000000d78c3723e */ /* 0x004fce00000000ff */
[----:B------:R-:W-:Y:S08]  /*9310*/  MUFU.EX2 R121, R121 ;  /* 0x0000007900797308 */ /* 0x000ff00000000800 */
[----:B------:R-:W-:Y:S01]  /*9320*/  MUFU.EX2 R134, R134 ;  /* 0x0000008600867308 */ /* 0x000fe20000000800 */
[----:B0-----:R-:W-:Y:S01]  /*9330*/  FMNMX.FTZ R4, R2, R129, !PT ;  /* 0x0000008102047209 */ /* 0x001fe20007810000 */
[----:B------:R-:W-:Y:S01]  /*9340*/  FFMA.FTZ R129, R189, R0, -R14 ;  /* 0x00000000bd817223 */ /* 0x000fe2000001080e */
[----:B------:R-:W-:-:S05]  /*9350*/  FSEL R2, R5, RZ, P3 ;  /* 0x000000ff05027208 */ /* 0x000fca0001800000 */
[----:B------:R-:W-:Y:S01]  /*9360*/  MUFU.EX2 R21, R21 ;  /* 0x0000001500157308 */ /* 0x000fe20000000800 */
[----:B------:R-:W-:Y:S01]  /*9370*/  PLOP3.LUT P3, PT, PT, PT, UP1, 0x80, 0x0 ;  /* 0x000000000000781c */ /* 0x000fe20003f6f018 */
[----:B------:R-:W0:Y:S01]  /*9380*/  SHFL.BFLY PT, R139, R4, 0x1, 0x1f ;  /* 0x0c201f00048b7f89 */ /* 0x000e2200000e0000 */
[----:B------:R-:W-:Y:S01]  /*9390*/  F2FP.F16.F32.PACK_AB R189, R136, R15 ;  /* 0x0000000f88bd723e */ /* 0x000fe200000000ff */
[----:B------:R-:W-:-:S04]  /*93a0*/  FADD.FTZ R9, -R2, R9 ;  /* 0x0000000902097221 */ /* 0x000fc80000010100 */
[----:B------:R-:W-:Y:S01]  /*93b0*/  FMUL.FTZ R148, R9, R0 ;  /* 0x0000000009947220 */ /* 0x000fe20000410000 */
[----:B------:R-:W-:Y:S01]  /*93c0*/  MUFU.EX2 R129, R129 ;  /* 0x0000008100817308 */ /* 0x000fe20000000800 */
[----:B0-----:R-:W-:-:S04]  /*93d0*/  FMNMX.FTZ R4, R4, R139, !PT ;  /* 0x0000008b04047209 */ /* 0x001fc80007810000 */
[C---:B------:R-:W-:Y:S01]  /*93e0*/  FSETP.NEU.FTZ.AND P4, PT, R4.reuse, -INF , PT ;  /* 0xff8000000400780b */ /* 0x040fe20003f9d000 */
[----:B------:R-:W-:-:S05]  /*93f0*/  FMUL.FTZ R146, R4, R0 ;  /* 0x0000000004927220 */ /* 0x000fca0000410000 */
[----:B------:R-:W-:-:S05]  /*9400*/  FSEL R146, R146, RZ, P4 ;  /* 0x000000ff92927208 */ /* 0x000fca0002000000 */
[-CC-:B------:R-:W-:Y:S01]  /*9410*/  FFMA.FTZ R190, R3, R0.reuse, -R146.reuse ;  /* 0x0000000003be7223 */ /* 0x180fe20000010892 */
[----:B------:R-:W-:Y:S01]  /*9420*/  FSEL R3, R4, RZ, P4 ;  /* 0x000000ff04037208 */ /* 0x000fe20002000000 */
[-CC-:B------:R-:W-:Y:S01]  /*9430*/  FFMA.FTZ R135, R185, R0.reuse, -R146.reuse ;  /* 0x00000000b9877223 */ /* 0x180fe20000010892 */
[-CC-:B------:R-:W-:Y:S01]  /*9440*/  FFMA.FTZ R200, R169, R0.reuse, -R146.reuse ;  /* 0x00000000a9c87223 */ /* 0x180fe20000010892 */
[-CC-:B------:R-:W-:Y:S01]  /*9450*/  FFMA.FTZ R202, R187, R0.reuse, -R146.reuse ;  /* 0x00000000bbca7223 */ /* 0x180fe20000010892 */
[-C--:B------:R-:W-:Y:S01]  /*9460*/  FFMA.FTZ R139, R173, R0.reuse, -R146 ;  /* 0x00000000ad8b7223 */ /* 0x080fe20000010892 */
[----:B------:R-:W-:Y:S01]  /*9470*/  FADD.FTZ R9, -R3, R10 ;  /* 0x0000000a03097221 */ /* 0x000fe20000010100 */
[-CC-:B------:R-:W-:Y:S01]  /*9480*/  FFMA.FTZ R196, R197, R0.reuse, -R146.reuse ;  /* 0x00000000c5c47223 */ /* 0x180fe20000010892 */
[----:B------:R-:W-:Y:S01]  /*9490*/  MUFU.EX2 R135, R135 ;  /* 0x0000008700877308 */ /* 0x000fe20000000800 */
[----:B------:R-:W-:Y:S02]  /*94a0*/  IMAD.U32 R10, RZ, RZ, UR39 ;  /* 0x00000027ff0a7e24 */ /* 0x000fe4000f8e00ff */
[-C--:B------:R-:W-:Y:S01]  /*94b0*/  FMUL.FTZ R2, R9, R0.reuse ;  /* 0x0000000009027220 */ /* 0x080fe20000410000 */
[----:B------:R-:W-:Y:S01]  /*94c0*/  FFMA.FTZ R9, R149, R0, -R146 ;  /* 0x0000000095097223 */ /* 0x000fe20000010892 */
[----:B------:R-:W-:-:S02]  /*94d0*/  IMAD.U32 R149, RZ, RZ, UR10 ;  /* 0x0000000aff957e24 */ /* 0x000fc4000f8e00ff */
[-CC-:B------:R-:W-:Y:S01]  /*94e0*/  FFMA.FTZ R143, R161, R0.reuse, -R146.reuse ;  /* 0x00000000a18f7223 */ /* 0x180fe20000010892 */
[----:B------:R-:W-:Y:S02]  /*94f0*/  @!P1 VIADD R10, R10, 0x36840 ;  /* 0x000368400a0a9836 */ /* 0x000fe40000000000 */
[-CC-:B------:R-:W-:Y:S01]  /*9500*/  FFMA.FTZ R198, R199, R0.reuse, -R146.reuse ;  /* 0x00000000c7c67223 */ /* 0x180fe20000010892 */
[----:B------:R-:W0:Y:S01]  /*9510*/  MUFU.EX2 R2, R2 ;  /* 0x0000000200027308 */ /* 0x000e220000000800 */
[-CC-:B------:R-:W-:Y:S01]  /*9520*/  FFMA.FTZ R147, R165, R0.reuse, -R146.reuse ;  /* 0x00000000a5937223 */ /* 0x180fe20000010892 */
[-C--:B------:R-:W-:Y:S01]  /*9530*/  FFMA.FTZ R192, R223, R0.reuse, -R146 ;  /* 0x00000000dfc07223 */ /* 0x080fe20000010892 */
[----:B------:R-:W-:Y:S01]  /*9540*/  @!P1 PRMT R10, RZ, 0x654, R10 ;  /* 0x00000654ff0a9816 */ /* 0x000fe2000000000a */
[-CC-:B------:R-:W-:Y:S01]  /*9550*/  FFMA.FTZ R151, R153, R0.reuse, -R146.reuse ;  /* 0x0000000099977223 */ /* 0x180fe20000010892 */
[-CC-:B------:R-:W-:Y:S01]  /*9560*/  FFMA.FTZ R194, R221, R0.reuse, -R146.reuse ;  /* 0x00000000ddc27223 */ /* 0x180fe20000010892 */
[-CC-:B------:R-:W-:Y:S01]  /*9570*/  FFMA.FTZ R153, R225, R0.reuse, -R146.reuse ;  /* 0x00000000e1997223 */ /* 0x180fe20000010892 */
[-CC-:B------:R-:W-:Y:S01]  /*9580*/  FFMA.FTZ R188, R163, R0.reuse, -R146.reuse ;  /* 0x00000000a3bc7223 */ /* 0x180fe20000010892 */
[----:B------:R1:W2:Y:S01]  /*9590*/  MUFU.EX2 R3, R148 ;  /* 0x0000009400037308 */ /* 0x0002a20000000800 */
[----:B------:R-:W-:Y:S01]  /*95a0*/  FFMA.FTZ R161, R227, R0, -R146 ;  /* 0x00000000e3a17223 */ /* 0x000fe20000010892 */
[----:B------:R-:W-:-:S02]  /*95b0*/  WARPGROUP.DEPBAR.LE gsb0, 0x0 ;  /* 0x00008000000079c5 */ /* 0x000fc40000010000 */
[----:B------:R-:W-:Y:S01]  /*95c0*/  WARPGROUP.ARRIVE ;  /* 0x00000000000079c5 */ /* 0x000fe20000000000 */
[-CC-:B------:R-:W-:Y:S01]  /*95d0*/  FFMA.FTZ R183, R191, R0.reuse, -R14.reuse ;  /* 0x00000000bfb77223 */ /* 0x180fe2000001080e */
[-C--:B------:R-:W-:Y:S01]  /*95e0*/  FFMA.FTZ R14, R127, R0.reuse, -R14 ;  /* 0x000000007f0e7223 */ /* 0x080fe2000001080e */
[-CC-:B------:R-:W-:Y:S01]  /*95f0*/  FFMA.FTZ R127, R141, R0.reuse, -R146.reuse ;  /* 0x000000008d7f7223 */ /* 0x180fe20000010892 */
[----:B------:R-:W3:Y:S01]  /*9600*/  MUFU.EX2 R200, R200 ;  /* 0x000000c800c87308 */ /* 0x000ee20000000800 */
[----:B-1----:R-:W-:Y:S01]  /*9610*/  @!P1 VIADD R148, R149, 0x36860 ;  /* 0x0003686095949836 */ /* 0x002fe20000000000 */
[----:B------:R-:W-:Y:S01]  /*9620*/  HGMMA.64x192x16.F32 R24, R176, gdesc[UR4].tnspB, R24, gsb0 ;  /* 0x42e00004b0187df0 */ /* 0x000fe20008000818 */
[----:B0-----:R-:W-:Y:S01]  /*9630*/  FFMA.FTZ R149, R2, R7, R135 ;  /* 0x0000000702957223 */ /* 0x001fe20000010087 */
[-CC-:B------:R-:W-:Y:S01]  /*9640*/  FFMA.FTZ R7, R137, R0.reuse, -R146.reuse ;  /* 0x0000000089077223 */ /* 0x180fe20000010892 */
[-CC-:B------:R-:W-:Y:S01]  /*9650*/  FFMA.FTZ R184, R167, R0.reuse, -R146.reuse ;  /* 0x00000000a7b87223 */ /* 0x180fe20000010892 */
[-CC-:B------:R-:W-:Y:S01]  /*9660*/  FFMA.FTZ R186, R229, R0.reuse, -R146.reuse ;  /* 0x00000000e5ba7223 */ /* 0x180fe20000010892 */
[----:B------:R-:W-:Y:S01]  /*9670*/  FFMA.FTZ R180, R155, R0, -R146 ;  /* 0x000000009bb47223 */ /* 0x000fe20000010892 */
[----:B------:R-:W0:Y:S01]  /*9680*/  MUFU.EX2 R202, R202 ;  /* 0x000000ca00ca7308 */ /* 0x000e220000000800 */
[----:B--2---:R-:W-:Y:S01]  /*9690*/  FFMA.FTZ R6, R3, R6, R20 ;  /* 0x0000000603067223 */ /* 0x004fe20000010014 */
[-CC-:B------:R-:W-:Y:S01]  /*96a0*/  FFMA.FTZ R231, R231, R0.reuse, -R146.reuse ;  /* 0x00000000e7e77223 */ /* 0x180fe20000010892 */
[-CC-:B------:R-:W-:Y:S01]  /*96b0*/  FFMA.FTZ R233, R233, R0.reuse, -R146.reuse ;  /* 0x00000000e9e97223 */ /* 0x180fe20000010892 */
[-C--:B------:R-:W-:Y:S01]  /*96c0*/  FFMA.FTZ R133, R133, R0.reuse, -R146 ;  /* 0x0000000085857223 */ /* 0x080fe20000010892 */
[----:B------:R-:W-:Y:S01]  /*96d0*/  FADD.FTZ R6, R201, R6 ;  /* 0x00000006c9067221 */ /* 0x000fe20000010000 */
[-CC-:B------:R-:W-:Y:S01]  /*96e0*/  FFMA.FTZ R159, R159, R0.reuse, -R146.reuse ;  /* 0x000000009f9f7223 */ /* 0x180fe20000010892 */
[-C--:B------:R-:W-:Y:S01]  /*96f0*/  FFMA.FTZ R235, R235, R0.reuse, -R146 ;  /* 0x00000000ebeb7223 */ /* 0x080fe20000010892 */
[----:B------:R-:W1:Y:S01]  /*9700*/  MUFU.EX2 R139, R139 ;  /* 0x0000008b008b7308 */ /* 0x000e620000000800 */
[C---:B---3--:R-:W-:Y:S01]  /*9710*/  FADD.FTZ R149, R200.reuse, R149 ;  /* 0x00000095c8957221 */ /* 0x048fe20000010000 */
[----:B------:R-:W-:Y:S01]  /*9720*/  FADD.FTZ R137, R203, R6 ;  /* 0x00000006cb897221 */ /* 0x000fe20000010000 */
[----:B------:R-:W-:Y:S01]  /*9730*/  F2FP.F16.F32.PACK_AB R200, R200, R135 ;  /* 0x00000087c8c8723e */ /* 0x000fe200000000ff */
[-CC-:B------:R-:W-:Y:S01]  /*9740*/  FFMA.FTZ R237, R237, R0.reuse, -R146.reuse ;  /* 0x00000000eded7223 */ /* 0x180fe20000010892 */
[----:B------:R-:W-:Y:S01]  /*9750*/  FFMA.FTZ R144, R144, R0, -R146 ;  /* 0x0000000090907223 */ /* 0x000fe20000010892 */
[----:B------:R-:W-:Y:S01]  /*9760*/  FADD.FTZ R137, R122, R137 ;  /* 0x000000897a897221 */ /* 0x000fe20000010000 */
[----:B------:R-:W-:Y:S01]  /*9770*/  @!P1 PRMT R148, RZ, 0x654, R148 ;  /* 0x00000654ff949816 */ /* 0x000fe20000000094 */
[----:B------:R-:W2:Y:S01]  /*9780*/  MUFU.EX2 R196, R196 ;  /* 0x000000c400c47308 */ /* 0x000ea20000000800 */
[----:B------:R-:W-:-:S02]  /*9790*/  F2FP.F16.F32.PACK_AB R201, R201, R20 ;  /* 0x00000014c9c9723e */ /* 0x000fc400000000ff */
[----:B------:R-:W-:Y:S02]  /*97a0*/  F2FP.F16.F32.PACK_AB R203, R122, R203 ;  /* 0x000000cb7acb723e */ /* 0x000fe400000000ff */
[----:B------:R-:W-:Y:S02]  /*97b0*/  F2FP.F16.F32.PACK_AB R197, R157, R126 ;  /* 0x0000007e9dc5723e */ /* 0x000fe400000000ff */
[----:B------:R-:W-:Y:S01]  /*97c0*/  F2FP.F16.F32.PACK_AB R199, R145, R130 ;  /* 0x0000008291c7723e */ /* 0x000fe200000000ff */
[----:B------:R-:W3:Y:S01]  /*97d0*/  MUFU.EX2 R143, R143 ;  /* 0x0000008f008f7308 */ /* 0x000ee20000000800 */
[----:B------:R-:W-:Y:S02]  /*97e0*/  F2FP.F16.F32.PACK_AB R191, R125, R124 ;  /* 0x0000007c7dbf723e */ /* 0x000fe400000000ff */
[----:B------:R-:W-:Y:S02]  /*97f0*/  F2FP.F16.F32.PACK_AB R185, R134, R121 ;  /* 0x0000007986b9723e */ /* 0x000fe400000000ff */
[----:B------:R-:W-:-:S02]  /*9800*/  F2FP.F16.F32.PACK_AB R187, R132, R21 ;  /* 0x0000001584bb723e */ /* 0x000fc400000000ff */
[----:B------:R-:W-:Y:S01]  /*9810*/  F2FP.F16.F32.PACK_AB R181, R138, R129 ;  /* 0x000000818ab5723e */ /* 0x000fe200000000ff */
[----:B------:R-:W4:Y:S08]  /*9820*/  MUFU.EX2 R198, R198 ;  /* 0x000000c600c67308 */ /* 0x000f300000000800 */
        /* <DEDUP_REMOVED lines=23> */
[----:B------:R-:W-:Y:S01]  /*99a0*/  F2FP.F16.F32.PACK_AB R177, R142, R131 ;  /* 0x000000838eb1723e */ /* 0x000fe200000000ff */
[----:B0-----:R-:W-:-:S06]  /*99b0*/  FADD.FTZ R10, R202, R149 ;  /* 0x00000095ca0a7221 */ /* 0x001fcc0000010000 */
[----:B------:R-:W-:Y:S01]  /*99c0*/  MUFU.EX2 R178, R237 ;  /* 0x000000ed00b27308 */ /* 0x000fe20000000800 */
[----:B------:R0:W-:Y:S01]  /*99d0*/  @!P1 SYNCS.ARRIVE.TRANS64.RED.A1T0 RZ, [R148+URZ], RZ ;  /* 0x000000ff94ff99a7 */ /* 0x0001e2000810043f */
[C---:B-1----:R-:W-:Y:S01]  /*99e0*/  F2FP.F16.F32.PACK_AB R202, R139.reuse, R202 ;  /* 0x000000ca8bca723e */ /* 0x042fe200000000ff */
[----:B------:R-:W-:Y:S01]  /*99f0*/  FADD.FTZ R149, R139, R10 ;  /* 0x0000000a8b957221 */ /* 0x000fe20000010000 */
[----:B------:R-:W-:-:S03]  /*9a00*/  FADD.FTZ R10, R126, R137 ;  /* 0x000000897e0a7221 */ /* 0x000fc60000010000 */
[----:B--2---:R-:W-:Y:S01]  /*9a10*/  FADD.FTZ R6, R196, R149 ;  /* 0x00000095c4067221 */ /* 0x004fe20000010000 */
[----:B------:R-:W-:Y:S01]  /*9a20*/  FADD.FTZ R141, R157, R10 ;  /* 0x0000000a9d8d7221 */ /* 0x000fe20000010000 */
[----:B------:R-:W1:Y:S01]  /*9a30*/  MUFU.EX2 R14, R14 ;  /* 0x0000000e000e7308 */ /* 0x000e620000000800 */
[C---:B---3--:R-:W-:Y:S01]  /*9a40*/  F2FP.F16.F32.PACK_AB R196, R143.reuse, R196 ;  /* 0x000000c48fc4723e */ /* 0x048fe200000000ff */
[----:B------:R-:W-:Y:S01]  /*9a50*/  FADD.FTZ R137, R143, R6 ;  /* 0x000000068f897221 */ /* 0x000fe20000010000 */
[----:B------:R-:W-:-:S03]  /*9a60*/  FADD.FTZ R10, R130, R141 ;  /* 0x0000008d820a7221 */ /* 0x000fc60000010000 */
[----:B----4-:R-:W-:Y:S01]  /*9a70*/  FADD.FTZ R6, R198, R137 ;  /* 0x00000089c6067221 */ /* 0x010fe20000010000 */
[----:B------:R-:W-:Y:S01]  /*9a80*/  FADD.FTZ R10, R145, R10 ;  /* 0x0000000a910a7221 */ /* 0x000fe20000010000 */
[C---:B-----5:R-:W-:Y:S02]  /*9a90*/  F2FP.F16.F32.PACK_AB R198, R147.reuse, R198 ;  /* 0x000000c693c6723e */ /* 0x060fe400000000ff */
[----:B------:R-:W-:-:S04]  /*9aa0*/  FADD.FTZ R137, R147, R6 ;  /* 0x0000000693897221 */ /* 0x000fc80000010000 */
[----:B------:R-:W-:Y:S01]  /*9ab0*/  FADD.FTZ R6, R192, R137 ;  /* 0x00000089c0067221 */ /* 0x000fe20000010000 */
[----:B------:R-:W-:Y:S01]  /*9ac0*/  FADD.FTZ R137, R11, R10 ;  /* 0x0000000a0b897221 */ /* 0x000fe20000010000 */
[C---:B------:R-:W-:Y:S02]  /*9ad0*/  F2FP.F16.F32.PACK_AB R192, R151.reuse, R192 ;  /* 0x000000c097c0723e */ /* 0x040fe400000000ff */
[----:B------:R-:W-:Y:S01]  /*9ae0*/  FADD.FTZ R141, R151, R6 ;  /* 0x00000006978d7221 */ /* 0x000fe20000010000 */
[----:B------:R-:W-:Y:S01]  /*9af0*/  FADD.FTZ R6, R128, R137 ;  /* 0x0000008980067221 */ /* 0x000fe20000010000 */
[----:B-1----:R-:W-:Y:S02]  /*9b00*/  F2FP.F16.F32.PACK_AB R179, R14, R123 ;  /* 0x0000007b0eb3723e */ /* 0x002fe400000000ff */
[----:B------:R-:W-:Y:S01]  /*9b10*/  FADD.FTZ R10, R194, R141 ;  /* 0x0000008dc20a7221 */ /* 0x000fe20000010000 */
[----:B------:R-:W-:Y:S01]  /*9b20*/  FADD.FTZ R137, R13, R6 ;  /* 0x000000060d897221 */ /* 0x000fe20000010000 */
[----:B------:R-:W-:-:S02]  /*9b30*/  F2FP.F16.F32.PACK_AB R194, R153, R194 ;  /* 0x000000c299c2723e */ /* 0x000fc400000000ff */
        /* <DEDUP_REMOVED lines=25> */
[----:B------:R-:W-:Y:S01]  /*9cd0*/  F2FP.F16.F32.PACK_AB R180, R231, R180 ;  /* 0x000000b4e7b4723e */ /* 0x000fe200000000ff */
[----:B------:R-:W-:-:S02]  /*9ce0*/  IMAD.MOV.U32 R10, RZ, RZ, R4 ;  /* 0x000000ffff0a7224 */ /* 0x000fc400078e0004 */
[----:B------:R-:W-:Y:S01]  /*9cf0*/  FADD.FTZ R11, R231, R11 ;  /* 0x0000000be70b7221 */ /* 0x000fe20000010000 */
[----:B------:R-:W-:-:S03]  /*9d00*/  FADD.FTZ R6, R138, R7 ;  /* 0x000000078a067221 */ /* 0x000fc60000010000 */
        /* <DEDUP_REMOVED lines=15> */
[----:B------:R-:W-:Y:S01]  /*9e00*/  FADD.FTZ R6, R14, R6 ;  /* 0x000000060e067221 */ /* 0x000fe20000010000 */
[----:B------:R-:W-:Y:S01]  /*9e10*/  IMAD.U32 R11, RZ, RZ, UR61 ;  /* 0x0000003dff0b7e24 */ /* 0x000fe2000f8e00ff */
[----:B0-----:R-:W-:Y:S06]  /*9e20*/  @P3 BRA `(.L_x_5942) ;  /* 0xffffffb800f43947 */ /* 0x001fec000383ffff */
.L_x_5933:
[----:B------:R-:W-:-:S13]  /*9e30*/  ISETP.LE.AND P2, PT, RZ, UR38, PT ;  /* 0x00000026ff007c0c */ /* 0x000fda000bf43270 */
[----:B------:R-:W-:Y:S05]  /*9e40*/  @!P2 BRA `(.L_x_5943) ;  /* 0x0000003800f4a947 */ /* 0x000fea0003800000 */
[----:B------:R-:W-:Y:S01]  /*9e50*/  IMAD.MOV.U32 R9, RZ, RZ, R5 ;  /* 0x000000ffff097224 */ /* 0x000fe200078e0005 */
[----:B------:R-:W-:Y:S01]  /*9e60*/  UMOV UR39, UR61 ;  /* 0x0000003d00277c82 */ /* 0x000fe20008000000 */
[----:B------:R-:W-:Y:S01]  /*9e70*/  IMAD.MOV.U32 R11, RZ, RZ, R4 ;  /* 0x000000ffff0b7224 */ /* 0x000fe200078e0004 */
[----:B------:R-:W-:-:S06]  /*9e80*/  UMOV UR37, UR36 ;  /* 0x0000002400257c82 */ /* 0x000fcc0008000000 */
.L_x_5952:
[----:B------:R-:W-:-:S04]  /*9e90*/  UIADD3 UR36, UR37, 0x1, URZ ;  /* 0x0000000125247890 */ /* 0x000fc8000fffe03f */
[----:B------:R-:W-:-:S04]  /*9ea0*/  UISETP.NE.AND UP0, UPT, UR36, 0x2, UPT ;  /* 0x000000022400788c */ /* 0x000fc8000bf05270 */
[----:B------:R-:W-:Y:S02]  /*9eb0*/  USEL UR61, URZ, 0x1, UP0 ;  /* 0x000000013f3d7887 */ /* 0x000fe40008000000 */
[----:B------:R-:W-:Y:S02]  /*9ec0*/  USEL UR36, UR36, URZ, UP0 ;  /* 0x0000003f24247287 */ /* 0x000fe40008000000 */
[----:B------:R-:W-:Y:S01]  /*9ed0*/  ULOP3.LUT UR61, UR39, UR61, URZ, 0x3c, !UPT ;  /* 0x0000003d273d7292 */ /* 0x000fe2000f8e3c3f */
[----:B------:R-:W-:Y:S11]  /*9ee0*/  @!P0 BRA `(.L_x_5944) ;  /* 0x0000000000048947 */ /* 0x000ff60003800000 */
[----:B------:R-:W-:Y:S01]  /*9ef0*/  BPT.TRAP 0x1 ;  /* 0x000000040000795c */ /* 0x000fe20000300000 */
.L_x_5944:
[----:B------:R-:W-:Y:S01]  /*9f00*/  ULEA UR6, UR36, UR60, 0x3 ;  /* 0x0000003c24067291 */ /* 0x000fe2000f8e183f */
[----:B------:R-:W-:-:S05]  /*9f10*/  IMAD.U32 R0, RZ, RZ, UR61 ;  /* 0x0000003dff007e24 */ /* 0x000fca000f8e00ff */
[----:B------:R-:W-:-:S04]  /*9f20*/  SHF.L.U32 R0, R0, 0x1f, RZ ;  /* 0x0000001f00007819 */ /* 0x000fc800000006ff */
[----:B------:R0:W1:Y:S01]  /*9f30*/  SYNCS.PHASECHK.TRANS64.TRYWAIT P2, [UR6+0x36830], R0 ;  /* 0x03683000ff0075a7 */ /* 0x0000620008040146 */
[----:B------:R-:W-:Y:S05]  /*9f40*/  @!P0 BRA `(.L_x_5945) ;  /* 0x0000000000048947 */ /* 0x000fea0003800000 */
[----:B------:R-:W-:Y:S01]  /*9f50*/  BPT.TRAP 0x1 ;  /* 0x000000040000795c */ /* 0x000fe20000300000 */
.L_x_5945:
[----:B-1----:R-:W-:Y:S05]  /*9f60*/  @P2 BRA `(.L_x_5946) ;  /* 0x0000000000082947 */ /* 0x002fea0003800000 */
[----:B------:R-:W1:Y:S02]  /*9f70*/  SYNCS.PHASECHK.TRANS64.TRYWAIT P2, [UR6+0x36830], R0 ;  /* 0x03683000ff0075a7 */ /* 0x000e640008040146 */
[----:B-1----:R-:W-:Y:S05]  /*9f80*/  @!P2 BRA `(.L_x_5947) ;  /* 0x000000e000a0a947 */ /* 0x002fea0003800000 */
.L_x_5946:
        /* <DEDUP_REMOVED lines=602> */
.L_x_5948:
[----:B------:R-:W-:Y:S01]  /*c530*/  ULEA UR11, UR37, UR60, 0x3 ;  /* 0x0000003c250b7291 */ /* 0x000fe2000f8e183f */
[----:B01----:R-:W-:-:S05]  /*c540*/  IMAD.U32 R0, RZ, RZ, UR39 ;  /* 0x00000027ff007e24 */ /* 0x003fca000f8e00ff */
[----:B------:R-:W-:-:S04]  /*c550*/  SHF.L.U32 R0, R0, 0x1f, RZ ;  /* 0x0000001f00007819 */ /* 0x000fc800000006ff */
[----:B------:R0:W1:Y:S01]  /*c560*/  SYNCS.PHASECHK.TRANS64.TRYWAIT P2, [UR11+0x36850], R0 ;  /* 0x03685000ff0075a7 */ /* 0x000062000804014b */
[----:B------:R-:W-:Y:S05]  /*c570*/  @!P0 BRA `(.L_x_5949) ;  /* 0x0000000000048947 */ /* 0x000fea0003800000 */
[----:B------:R-:W-:Y:S01]  /*c580*/  BPT.TRAP 0x1 ;  /* 0x000000040000795c */ /* 0x000fe20000300000 */
.L_x_5949:
[----:B-1----:R-:W-:Y:S05]  /*c590*/  @P2 BRA `(.L_x_5950) ;  /* 0x0000000000082947 */ /* 0x002fea0003800000 */
[----:B------:R-:W1:Y:S02]  /*c5a0*/  SYNCS.PHASECHK.TRANS64.TRYWAIT P2, [UR11+0x36850], R0 ;  /* 0x03685000ff0075a7 */ /* 0x000e64000804014b */
[----:B-1----:R-:W-:Y:S05]  /*c5b0*/  @!P2 BRA `(.L_x_5951) ;  /* 0x000000bc002ca947 */ /* 0x002fea0003800000 */
.L_x_5950:
[----:B------:R-:W-:Y:S01]  /*c5c0*/  UIADD3 UR6, UR60, 0x400, URZ ;  /* 0x000004003c067890 */ /* 0x000fe2000fffe03f */
[----:B------:R-:W-:Y:S01]  /*c5d0*/  WARPGROUP.ARRIVE ;  /* 0x00000000000079c5 */ /* 0x000fe20000000000 */
[----:B------:R-:W-:Y:S01]  /*c5e0*/  UMOV UR7, 0x40000040 ;  /* 0x4000004000077882 */ /* 0x000fe20000000000 */
[----:B01----:R-:W-:Y:S01]  /*c5f0*/  FMNMX.FTZ R0, R168, R11, !PT ;  /* 0x0000000ba8007209 */ /* 0x003fe20007810000 */
[----:B------:R-:W-:Y:S01]  /*c600*/  USHF.R.U32.HI UR6, URZ, 0x4, UR6 ;  /* 0x000000043f067899 */ /* 0x000fe20008011606 */
[----:B------:R-:W-:Y:S01]  /*c610*/  ISETP.LT.AND P2, PT, RZ, UR38, PT ;  /* 0x00000026ff007c0c */ /* 0x000fe2000bf41270 */
[----:B------:R-:W-:Y:S01]  /*c620*/  UMOV UR39, UR61 ;  /* 0x0000003d00277c82 */ /* 0x000fe20008000000 */
[----:B------:R-:W-:Y:S01]  /*c630*/  FMNMX.FTZ R3, R169, R0, !PT ;  /* 0x00000000a9037209 */ /* 0x000fe20007810000 */
[----:B------:R-:W-:-:S03]  /*c640*/  ULOP3.LUT UR6, UR6, 0x3fff, URZ, 0xc0, !UPT ;  /* 0x00003fff06067892 */ /* 0x000fc6000f8ec03f */
        /* <DEDUP_REMOVED lines=63> */
[----:B------:R-:W-:Y:S01]  /*ca40*/  IMAD.U32 R133, RZ, RZ, UR36 ;  /* 0x00000024ff857e24 */ /* 0x000fe2000f8e00ff */
[----:B------:R-:W-:Y:S01]  /*ca50*/  FMNMX.FTZ R10, R154, R5, !PT ;  /* 0x000000059a0a7209 */ /* 0x000fe20007810000 */
[----:B------:R-:W-:Y:S03]  /*ca60*/  MUFU.EX2 R2, R2 ;  /* 0x0000000200027308 */ /* 0x000fe60000000800 */
[----:B------:R-:W-:-:S02]  /*ca70*/  FMNMX.FTZ R5, R155, R10, !PT ;  /* 0x0000000a9b057209 */ /* 0x000fc40007810000 */
[----:B------:R-:W-:Y:S02]  /*ca80*/  @!P1 LEA R133, R133, UR60, 0x3 ;  /* 0x0000003c85859c11 */ /* 0x000fe4000f8e18ff */
[----:B------:R-:W-:Y:S01]  /*ca90*/  FMNMX.FTZ R10, R158, R5, !PT ;  /* 0x000000059e0a7209 */ /* 0x000fe20007810000 */
[----:B------:R-:W0:Y:S02]  /*caa0*/  MUFU.EX2 R11, R11 ;  /* 0x0000000b000b7308 */ /* 0x000e240000000800 */
[----:B------:R-:W-:Y:S01]  /*cab0*/  @!P1 VIADD R133, R133, 0x36840 ;  /* 0x0003684085859836 */ /* 0x000fe20000000000 */
[----:B------:R-:W-:-:S04]  /*cac0*/  FMNMX.FTZ R5, R159, R10, !PT ;  /* 0x0000000a9f057209 */ /* 0x000fc80007810000 */
[----:B------:R-:W-:Y:S01]  /*cad0*/  FMNMX.FTZ R10, R146, R5, !PT ;  /* 0x00000005920a7209 */ /* 0x000fe20007810000 */
[----:B------:R-:W-:Y:S01]  /*cae0*/  MUFU.EX2 R161, R161 ;  /* 0x000000a100a17308 */ /* 0x000fe20000000800 */
[----:B------:R-:W-:Y:S02]  /*caf0*/  @!P1 PRMT R133, RZ, 0x654, R133 ;  /* 0x00000654ff859816 */ /* 0x000fe40000000085 */
[----:B------:R-:W-:-:S04]  /*cb00*/  FMNMX.FTZ R5, R147, R10, !PT ;  /* 0x0000000a93057209 */ /* 0x000fc80007810000 */
[----:B------:R-:W-:Y:S01]  /*cb10*/  FMNMX.FTZ R10, R150, R5, !PT ;  /* 0x00000005960a7209 */ /* 0x000fe20007810000 */
[----:B------:R-:W-:Y:S01]  /*cb20*/  MUFU.EX2 R13, R13 ;  /* 0x0000000d000d7308 */ /* 0x000fe20000000800 */
        /* <DEDUP_REMOVED lines=8> */
[----:B------:R-:W-:Y:S01]  /*cbb0*/  UIADD3 UR6, UR10, 0x100, URZ ;  /* 0x000001000a067890 */ /* 0x000fe2000fffe03f */
[----:B------:R-:W1:Y:S01]  /*cbc0*/  MUFU.EX2 R200, R200 ;  /* 0x000000c800c87308 */ /* 0x000e620000000800 */
[----:B------:R-:W-:Y:S01]  /*cbd0*/  UMOV UR7, 0x40000040 ;  /* 0x4000004000077882 */ /* 0x000fe20000000000 */
[----:B------:R-:W-:Y:S01]  /*cbe0*/  FMNMX.FTZ R5, R139, R10, !PT ;  /* 0x0000000a8b057209 */ /* 0x000fe20007810000 */
[----:B0-----:R-:W-:-:S03]  /*cbf0*/  FFMA.FTZ R7, R2, R7, R11 ;  /* 0x0000000702077223 */ /* 0x001fc6000001000b */
[----:B------:R-:W-:Y:S02]  /*cc00*/  FMNMX.FTZ R10, R142, R5, !PT ;  /* 0x000000058e0a7209 */ /* 0x000fe40007810000 */
[----:B------:R-:W-:Y:S02]  /*cc10*/  MUFU.EX2 R202, R202 ;  /* 0x000000ca00ca7308 */ /* 0x000fe40000000800 */
[----:B------:R-:W-:-:S04]  /*cc20*/  FMNMX.FTZ R5, R143, R10, !PT ;  /* 0x0000000a8f057209 */ /* 0x000fc80007810000 */
[----:B------:R-:W-:Y:S02]  /*cc30*/  FMNMX.FTZ R10, R130, R5, !PT ;  /* 0x00000005820a7209 */ /* 0x000fe40007810000 */
[----:B------:R-:W-:Y:S01]  /*cc40*/  MUFU.EX2 R169, R169 ;  /* 0x000000a900a97308 */ /* 0x000fe20000000800 */
[C---:B-1----:R-:W-:Y:S01]  /*cc50*/  FADD.FTZ R7, R200.reuse, R7 ;  /* 0x00000007c8077221 */ /* 0x042fe20000010000 */
[----:B------:R-:W-:Y:S02]  /*cc60*/  FMNMX.FTZ R5, R131, R10, !PT ;  /* 0x0000000a83057209 */ /* 0x000fe40007810000 */
[----:B------:R-:W-:Y:S02]  /*cc70*/  F2FP.F16.F32.PACK_AB R200, R200, R11 ;  /* 0x0000000bc8c8723e */ /* 0x000fe400000000ff */
        /* <DEDUP_REMOVED lines=90> */
[-CC-:B------:R-:W-:Y:S01]  /*d220*/  FFMA.FTZ R136, R151, R0.reuse, -R125.reuse ;  /* 0x0000000097887223 */ /* 0x180fe2000001087d */
[----:B------:R-:W-:Y:S01]  /*d230*/  HGMMA.64x192x16.F32 R24, R180, gdesc[UR4].tnspB, R24, gsb0 ;  /* 0x42e00004b4187df0 */ /* 0x000fe20008000818 */
[----:B------:R-:W-:Y:S01]  /*d240*/  UIADD3 UR6, UR10, 0x300, URZ ;  /* 0x000003000a067890 */ /* 0x000fe2000fffe03f */
[----:B------:R-:W-:Y:S01]  /*d250*/  FFMA.FTZ R187, R142, R0, -R125 ;  /* 0x000000008ebb7223 */ /* 0x000fe2000001087d */
[----:B------:R-:W-:Y:S01]  /*d260*/  UMOV UR7, 0x40000040 ;  /* 0x4000004000077882 */ /* 0x000fe20000000000 */
        /* <DEDUP_REMOVED lines=11> */
[----:B------:R-:W-:Y:S01]  /*d320*/  MUFU.EX2 R9, R18 ;  /* 0x0000001200097308 */ /* 0x000fe20000000800 */
[----:B------:R-:W-:Y:S01]  /*d330*/  HGMMA.64x192x16.F32 R24, R176, gdesc[UR4].tnspB, R24, gsb0 ;  /* 0x42e00004b0187df0 */ /* 0x000fe20008000818 */
[-C--:B------:R-:W-:Y:S01]  /*d340*/  FMUL.FTZ R3, R3, R0.reuse ;  /* 0x0000000003037220 */ /* 0x080fe20000410000 */
[-CC-:B------:R-:W-:Y:S01]  /*d350*/  FFMA.FTZ R128, R159, R0.reuse, -R125.reuse ;  /* 0x000000009f807223 */ /* 0x180fe2000001087d */
[----:B------:R-:W-:Y:S01]  /*d360*/  FFMA.FTZ R132, R147, R0, -R125 ;  /* 0x0000000093847223 */ /* 0x000fe2000001087d */
[----:B------:R-:W-:-:S03]  /*d370*/  UIADD3 UR6, UR38, -0x1, URZ ;  /* 0xffffffff26067890 */ /* 0x000fc6000fffe03f */
[----:B------:R-:W0:Y:S04]  /*d380*/  MUFU.EX2 R3, R3 ;  /* 0x0000000300037308 */ /* 0x000e280000000800 */
[----:B------:R-:W-:-:S04]  /*d390*/  UMOV UR38, UR6 ;  /* 0x0000000600267c82 */ /* 0x000fc80008000000 */
[----:B------:R-:W1:Y:S08]  /*d3a0*/  MUFU.EX2 R18, R175 ;  /* 0x000000af00127308 */ /* 0x000e700000000800 */
[----:B------:R-:W2:Y:S01]  /*d3b0*/  MUFU.EX2 R128, R128 ;  /* 0x0000008000807308 */ /* 0x000ea20000000800 */
[----:B0-----:R-:W-:-:S04]  /*d3c0*/  FFMA.FTZ R6, R3, R6, R14 ;  /* 0x0000000603067223 */ /* 0x001fc8000001000e */
[----:B------:R-:W-:Y:S01]  /*d3d0*/  FADD.FTZ R138, R201, R6 ;  /* 0x00000006c98a7221 */ /* 0x000fe20000010000 */
[----:B------:R-:W-:Y:S01]  /*d3e0*/  FFMA.FTZ R6, R139, R0, -R125 ;  /* 0x000000008b067223 */ /* 0x000fe2000001087d */
[----:B------:R-:W-:Y:S01]  /*d3f0*/  F2FP.F16.F32.PACK_AB R201, R201, R14 ;  /* 0x0000000ec9c9723e */ /* 0x000fe200000000ff */
[----:B------:R-:W0:Y:S08]  /*d400*/  MUFU.EX2 R132, R132 ;  /* 0x0000008400847308 */ /* 0x000e300000000800 */
[----:B------:R-:W3:Y:S08]  /*d410*/  MUFU.EX2 R6, R6 ;  /* 0x0000000600067308 */ /* 0x000ef00000000800 */
        /* <DEDUP_REMOVED lines=9> */
[----:B----4-:R-:W-:Y:S02]  /*d4b0*/  @!P1 VIADD R133, R140, 0x36860 ;  /* 0x000368608c859836 */ /* 0x010fe40000000000 */
[----:B------:R-:W-:Y:S01]  /*d4c0*/  FADD.FTZ R140, R202, R7 ;  /* 0x00000007ca8c7221 */ /* 0x000fe20000010000 */
[----:B------:R-:W-:Y:S01]  /*d4d0*/  FADD.FTZ R7, R203, R138 ;  /* 0x0000008acb077221 */ /* 0x000fe20000010000 */
[----:B-1----:R-:W-:-:S02]  /*d4e0*/  F2FP.F16.F32.PACK_AB R203, R18, R203 ;  /* 0x000000cb12cb723e */ /* 0x002fc400000000ff */
[----:B------:R-:W-:Y:S01]  /*d4f0*/  @!P1 PRMT R133, RZ, 0x654, R133 ;  /* 0x00000654ff859816 */ /* 0x000fe20000000085 */
[----:B------:R-:W-:Y:S01]  /*d500*/  FADD.FTZ R138, R18, R7 ;  /* 0x00000007128a7221 */ /* 0x000fe20000010000 */
[----:B------:R-:W-:Y:S02]  /*d510*/  F2FP.F16.F32.PACK_AB R202, R169, R202 ;  /* 0x000000caa9ca723e */ /* 0x000fe400000000ff */
[----:B------:R1:W-:Y:S01]  /*d520*/  @!P1 SYNCS.ARRIVE.TRANS64.RED.A1T0 RZ, [R133+URZ], RZ ;  /* 0x000000ff85ff99a7 */ /* 0x0003e2000810043f */
[----:B------:R-:W-:Y:S01]  /*d530*/  FADD.FTZ R7, R197, R138 ;  /* 0x0000008ac5077221 */ /* 0x000fe20000010000 */
[----:B------:R-:W-:-:S03]  /*d540*/  F2FP.F16.F32.PACK_AB R197, R20, R197 ;  /* 0x000000c514c5723e */ /* 0x000fc600000000ff */
[----:B------:R-:W-:Y:S01]  /*d550*/  FADD.FTZ R130, R20, R7 ;  /* 0x0000000714827221 */ /* 0x000fe20000010000 */
[-CC-:B------:R-:W-:Y:S01]  /*d560*/  FFMA.FTZ R7, R122, R0.reuse, -R125.reuse ;  /* 0x000000007a077223 */ /* 0x180fe2000001087d */
[----:B------:R-:W-:Y:S01]  /*d570*/  FFMA.FTZ R125, R127, R0, -R125 ;  /* 0x000000007f7d7223 */ /* 0x000fe2000001087d */
[----:B-1----:R-:W-:Y:S01]  /*d580*/  FADD.FTZ R133, R169, R140 ;  /* 0x0000008ca9857221 */ /* 0x002fe20000010000 */
[----:B------:R-:W1:Y:S03]  /*d590*/  MUFU.EX2 R122, R143 ;  /* 0x0000008f007a7308 */ /* 0x000e660000000800 */
[----:B------:R-:W-:Y:S01]  /*d5a0*/  FADD.FTZ R140, R196, R133 ;  /* 0x00000085c48c7221 */ /* 0x000fe20000010000 */
[----:B------:R-:W-:-:S03]  /*d5b0*/  F2FP.F16.F32.PACK_AB R196, R161, R196 ;  /* 0x000000c4a1c4723e */ /* 0x000fc600000000ff */
[----:B------:R-:W-:Y:S01]  /*d5c0*/  FADD.FTZ R133, R161, R140 ;  /* 0x0000008ca1857221 */ /* 0x000fe20000010000 */
[----:B------:R4:W5:Y:S03]  /*d5d0*/  MUFU.EX2 R177, R7 ;  /* 0x0000000700b17308 */ /* 0x0009660000000800 */
[----:B------:R-:W-:Y:S01]  /*d5e0*/  FADD.FTZ R138, R198, R133 ;  /* 0x00000085c68a7221 */ /* 0x000fe20000010000 */
[----:B------:R-:W-:Y:S01]  /*d5f0*/  FADD.FTZ R133, R199, R130 ;  /* 0x00000082c7857221 */ /* 0x000fe20000010000 */
[C---:B------:R-:W-:Y:S02]  /*d600*/  F2FP.F16.F32.PACK_AB R198, R13.reuse, R198 ;  /* 0x000000c60dc6723e */ /* 0x040fe400000000ff */
[----:B------:R-:W-:Y:S01]  /*d610*/  FADD.FTZ R139, R13, R138 ;  /* 0x0000008a0d8b7221 */ /* 0x000fe20000010000 */
[C---:B------:R-:W-:Y:S01]  /*d620*/  FADD.FTZ R130, R120.reuse, R133 ;  /* 0x0000008578827221 */ /* 0x040fe20000010000 */
[----:B------:R-:W5:Y:S01]  /*d630*/  MUFU.EX2 R125, R125 ;  /* 0x0000007d007d7308 */ /* 0x000f620000000800 */
[----:B------:R-:W-:Y:S01]  /*d640*/  F2FP.F16.F32.PACK_AB R199, R120, R199 ;  /* 0x000000c778c7723e */ /* 0x000fe200000000ff */
        /* <DEDUP_REMOVED lines=16> */
[C---:B0-----:R-:W-:Y:S01]  /*d750*/  FADD.FTZ R14, R132.reuse, R11 ;  /* 0x0000000b840e7221 */ /* 0x041fe20000010000 */
        /* <DEDUP_REMOVED lines=9> */
[C---:B---3--:R-:W-:Y:S02]  /*d7f0*/  F2FP.F16.F32.PACK_AB R185, R6.reuse, R185 ;  /* 0x000000b906b9723e */ /* 0x048fe400000000ff */
[C---:B------:R-:W-:Y:S01]  /*d800*/  FADD.FTZ R13, R21.reuse, R18 ;  /* 0x00000012150d7221 */ /* 0x040fe20000010000 */
[----:B------:R-:W-:Y:S01]  /*d810*/  FADD.FTZ R14, R6, R11 ;  /* 0x0000000b060e7221 */ /* 0x000fe20000010000 */
[----:B------:R-:W-:-:S02]  /*d820*/  F2FP.F16.F32.PACK_AB R184, R21, R184 ;  /* 0x000000b815b8723e */ /* 0x000fc400000000ff */
[----:B------:R-:W-:Y:S01]  /*d830*/  FADD.FTZ R18, R186, R13 ;  /* 0x0000000dba127221 */ /* 0x000fe20000010000 */
[----:B------:R-:W-:Y:S01]  /*d840*/  FADD.FTZ R11, R187, R14 ;  /* 0x0000000ebb0b7221 */ /* 0x000fe20000010000 */
[C---:B------:R-:W-:Y:S02]  /*d850*/  F2FP.F16.F32.PACK_AB R186, R137.reuse, R186 ;  /* 0x000000ba89ba723e */ /* 0x040fe400000000ff */
[----:B------:R-:W-:Y:S01]  /*d860*/  FADD.FTZ R13, R137, R18 ;  /* 0x00000012890d7221 */ /* 0x000fe20000010000 */
[C---:B-1----:R-:W-:Y:S01]  /*d870*/  FADD.FTZ R14, R122.reuse, R11 ;  /* 0x0000000b7a0e7221 */ /* 0x042fe20000010000 */
[----:B------:R-:W-:Y:S01]  /*d880*/  F2FP.F16.F32.PACK_AB R187, R122, R187 ;  /* 0x000000bb7abb723e */ /* 0x000fe200000000ff */
[----:B------:R-:W-:Y:S02]  /*d890*/  IMAD.MOV.U32 R11, RZ, RZ, R4 ;  /* 0x000000ffff0b7224 */ /* 0x000fe400078e0004 */
[----:B------:R-:W-:Y:S01]  /*d8a0*/  FADD.FTZ R18, R180, R13 ;  /* 0x0000000db4127221 */ /* 0x000fe20000010000 */
[----:B------:R-:W-:Y:S01]  /*d8b0*/  FADD.FTZ R14, R181, R14 ;  /* 0x0000000eb50e7221 */ /* 0x000fe20000010000 */
[----:B------:R-:W-:-:S02]  /*d8c0*/  F2FP.F16.F32.PACK_AB R180, R141, R180 ;  /* 0x000000b48db4723e */ /* 0x000fc400000000ff */
[----:B----4-:R-:W-:Y:S01]  /*d8d0*/  FADD.FTZ R7, R141, R18 ;  /* 0x000000128d077221 */ /* 0x010fe20000010000 */
        /* <DEDUP_REMOVED lines=20> */
.L_x_5943:
        /* <DEDUP_REMOVED lines=99> */
.L_x_5953:
[----:B------:R-:W-:Y:S01]  /*e050*/  ULEA UR5, UR36, UR60, 0x3 ;  /* 0x0000003c24057291 */ /* 0x000fe2000f8e183f */
[----:B------:R-:W-:-:S05]  /*e060*/  IMAD.U32 R2, RZ, RZ, UR61 ;  /* 0x0000003dff027e24 */ /* 0x000fca000f8e00ff */
[----:B------:R-:W-:-:S04]  /*e070*/  SHF.L.U32 R2, R2, 0x1f, RZ ;  /* 0x0000001f02027819 */ /* 0x000fc800000006ff */
[----:B------:R0:W1:Y:S01]  /*e080*/  SYNCS.PHASECHK.TRANS64.TRYWAIT P2, [UR5+0x36850], R2 ;  /* 0x03685002ff0075a7 */ /* 0x0000620008040145 */
[----:B------:R-:W-:Y:S05]  /*e090*/  @!P0 BRA `(.L_x_5954) ;  /* 0x0000000000048947 */ /* 0x000fea0003800000 */
[----:B------:R-:W-:Y:S01]  /*e0a0*/  BPT.TRAP 0x1 ;  /* 0x000000040000795c */ /* 0x000fe20000300000 */
.L_x_5954:
[----:B-1----:R-:W-:Y:S05]  /*e0b0*/  @P2 BRA `(.L_x_5955) ;  /* 0x0000000000082947 */ /* 0x002fea0003800000 */
[----:B------:R-:W1:Y:S02]  /*e0c0*/  SYNCS.PHASECHK.TRANS64.TRYWAIT P0, [UR5+0x36850], R2 ;  /* 0x03685002ff0075a7 */ /* 0x000e640008000145 */
[----:B-1----:R-:W-:Y:S05]  /*e0d0*/  @!P0 BRA `(.L_x_5956) ;  /* 0x000000a0007c8947 */ /* 0x002fea0003800000 */
.L_x_5955:
        /* <DEDUP_REMOVED lines=8> */
[----:B------:R-:W-:-:S04]  /*e160*/  ULOP3.LUT UR60, UR60, 0x3fff, URZ, 0xc0, !UPT ;  /* 0x00003fff3c3c7892 */ /* 0x000fc8000f8ec03f */
        /* <DEDUP_REMOVED lines=12> */
[----:B------:R-:W-:Y:S01]  /*e230*/  IMAD.U32 R6, RZ, RZ, UR5 ;  /* 0x00000005ff067e24 */ /* 0x000fe2000f8e00ff */
[----:B------:R-:W0:Y:S01]  /*e240*/  SHFL.BFLY PT, R3, R2, 0x1, 0x1f ;  /* 0x0c201f0002037f89 */ /* 0x000e2200000e0000 */
[----:B------:R-:W-:-:S03]  /*e250*/  USEL UR36, UR36, URZ, UP0 ;  /* 0x0000003f24247287 */ /* 0x000fc60008000000 */
[----:B------:R-:W1:Y:S01]  /*e260*/  SHFL.BFLY PT, R9, R8, 0x1, 0x1f ;  /* 0x0c201f0008097f89 */ /* 0x000e6200000e0000 */
[----:B0-----:R-:W-:Y:S01]  /*e270*/  FADD.FTZ R13, R2, R3 ;  /* 0x00000003020d7221 */ /* 0x001fe20000010000 */
[----:B------:R-:W-:Y:S02]  /*e280*/  IMAD.MOV.U32 R2, RZ, RZ, -0x800000 ;  /* 0xff800000ff027424 */ /* 0x000fe400078e00ff */
[----:B------:R-:W-:Y:S02]  /*e290*/  IMAD.MOV.U32 R3, RZ, RZ, -0x800000 ;  /* 0xff800000ff037424 */ /* 0x000fe400078e00ff */
[----:B-1----:R-:W-:Y:S01]  /*e2a0*/  FADD.FTZ R14, R8, R9 ;  /* 0x00000009080e7221 */ /* 0x002fe20000010000 */
[----:B------:R-:W-:Y:S01]  /*e2b0*/  FSETP.NE.FTZ.AND P0, PT, R13, RZ, PT ;  /* 0x000000ff0d00720b */ /* 0x000fe20003f15000 */
[----:B------:R-:W-:-:S03]  /*e2c0*/  IMAD.MOV.U32 R9, RZ, RZ, RZ ;  /* 0x000000ffff097224 */ /* 0x000fc600078e00ff */
        /* <DEDUP_REMOVED lines=49> */
[----:B------:R-:W-:Y:S01]  /*e5e0*/  FMUL.FTZ R43, R99, R11 ;  /* 0x0000000b632b7220 */ /* 0x000fe20000410000 */
        /* <DEDUP_REMOVED lines=93> */
.L_x_5926:
        /* <DEDUP_REMOVED lines=30> */
[----:B------:R-:W-:Y:S02]  /*eda0*/  R2UR UR4, R207 ;  /* 0x00000000cf0472ca */ /* 0x000fe400000e0000 */
[----:B------:R-:W-:Y:S02]  /*edb0*/  R2UR UR7, R209 ;  /* 0x00000000d10772ca */ /* 0x000fe400000e0000 */
[----:B------:R-:W-:Y:S02]  /*edc0*/  MOV R20, R17 ;  /* 0x0000001100147202 */ /* 0x000fe40000000f00 */
[----:B0-----:R-:W-:-:S03]  /*edd0*/  MOV R21, R4 ;  /* 0x0000000400157202 */ /* 0x001fc60000000f00 */
[----:B------:R-:W-:-:S04]  /*ede0*/  IMAD.WIDE R4, R215, 0x2, R20 ;  /* 0x00000002d7047825 */ /* 0x000fc800078e0214 */
[----:B------:R-:W-:Y:S01]  /*edf0*/  UIMAD.WIDE UR8, UR4, 0x4, UR8 ;  /* 0x00000004040878a5 */ /* 0x000fe2000f8e0208 */
[C---:B------:R-:W-:Y:S02]  /*ee00*/  IADD3 R143, P0, R4.reuse, 0x4020, RZ ;  /* 0x00004020048f7810 */ /* 0x040fe40007f1e0ff */
[C---:B------:R-:W-:Y:S02]  /*ee10*/  LOP3.LUT R25, R4.reuse, 0x380, RZ, 0xc0, !PT ;  /* 0x0000038004197812 */ /* 0x040fe400078ec0ff */
[C---:B------:R-:W-:Y:S01]  /*ee20*/  IADD3 R103, P2, R4.reuse, 0x20, RZ ;  /* 0x0000002004677810 */ /* 0x040fe20007f5e0ff */
[--C-:B------:R-:W-:Y:S01]  /*ee30*/  IMAD.X R27, RZ, RZ, R5.reuse, P0 ;  /* 0x000000ffff1b7224 */ /* 0x100fe200000e0605 */
[C---:B------:R-:W-:Y:S02]  /*ee40*/  IADD3 R137, P1, R4.reuse, 0x40, RZ ;  /* 0x0000004004897810 */ /* 0x040fe40007f3e0ff */
[C---:B------:R-:W-:Y:S01]  /*ee50*/  IADD3 R139, P6, R4.reuse, 0x60, RZ ;  /* 0x00000060048b7810 */ /* 0x040fe20007fde0ff */
[--C-:B------:R-:W-:Y:S01]  /*ee60*/  IMAD.X R9, RZ, RZ, R5.reuse, P2 ;  /* 0x000000ffff097224 */ /* 0x100fe200010e0605 */
[C---:B------:R-:W-:Y:S01]  /*ee70*/  IADD3 R141, P5, R4.reuse, 0x4000, RZ ;  /* 0x00004000048d7810 */ /* 0x040fe20007fbe0ff */
[--C-:B------:R-:W-:Y:S01]  /*ee80*/  IMAD.X R11, RZ, RZ, R5.reuse, P1 ;  /* 0x000000ffff0b7224 */ /* 0x100fe200008e0605 */
[----:B------:R-:W-:Y:S01]  /*ee90*/  LOP3.LUT R18, R143, 0x380, RZ, 0xc0, !PT ;  /* 0x000003808f127812 */ /* 0x000fe200078ec0ff */
[--C-:B------:R-:W-:Y:S01]  /*eea0*/  IMAD.X R13, RZ, RZ, R5.reuse, P6 ;  /* 0x000000ffff0d7224 */ /* 0x100fe200030e0605 */
[----:B------:R-:W-:Y:S01]  /*eeb0*/  SHF.R.U64 R25, R25, 0x3, RZ ;  /* 0x0000000319197819 */ /* 0x000fe200000012ff */
        /* <DEDUP_REMOVED lines=15> */
[----:B------:R-:W-:-:S02]  /*efb0*/  LOP3.LUT R26, R18, R143, RZ, 0x3c, !PT ;  /* 0x0000008f121a7212 */ /* 0x000fc400078e3cff */
[----:B------:R-:W-:Y:S02]  /*efc0*/  LOP3.LUT R8, R103, 0x380, RZ, 0xc0, !PT ;  /* 0x0000038067087812 */ /* 0x000fe400078ec0ff */
[----:B------:R-:W-:Y:S02]  /*efd0*/  LOP3.LUT R10, R137, 0x380, RZ, 0xc0, !PT ;  /* 0x00000380890a7812 */ /* 0x000fe400078ec0ff */
[----:B------:R-:W-:Y:S02]  /*efe0*/  MOV R18, R4 ;  /* 0x0000000400127202 */ /* 0x000fe40000000f00 */
[----:B------:R-:W-:Y:S02]  /*eff0*/  LOP3.LUT R12, R139, 0x380, RZ, 0xc0, !PT ;  /* 0x000003808b0c7812 */ /* 0x000fe400078ec0ff */
[----:B------:R-:W-:Y:S02]  /*f000*/  LOP3.LUT R14, R141, 0x380, RZ, 0xc0, !PT ;  /* 0x000003808d0e7812 */ /* 0x000fe400078ec0ff */
[----:B------:R-:W-:-:S02]  /*f010*/  F2FP.F16.F32.PACK_AB R4, R125, R24 ;  /* 0x000000187d04723e */ /* 0x000fc400000000ff */
[----:B------:R-:W-:Y:S02]  /*f020*/  LOP3.LUT R24, R151, 0x380, RZ, 0xc0, !PT ;  /* 0x0000038097187812 */ /* 0x000fe400078ec0ff */
[----:B------:R-:W-:Y:S02]  /*f030*/  LOP3.LUT R38, R155, 0x380, RZ, 0xc0, !PT ;  /* 0x000003809b267812 */ /* 0x000fe400078ec0ff */
[----:B------:R-:W-:Y:S02]  /*f040*/  SHF.R.U64 R8, R8, 0x3, RZ ;  /* 0x0000000308087819 */ /* 0x000fe400000012ff */
[----:B------:R-:W-:Y:S02]  /*f050*/  SHF.R.U64 R10, R10, 0x3, RZ ;  /* 0x000000030a0a7819 */ /* 0x000fe400000012ff */
[----:B------:R-:W-:Y:S02]  /*f060*/  LOP3.LUT R28, R145, 0x380, RZ, 0xc0, !PT ;  /* 0x00000380911c7812 */ /* 0x000fe400078ec0ff */
[----:B------:R-:W-:-:S02]  /*f070*/  LOP3.LUT R30, R147, 0x380, RZ, 0xc0, !PT ;  /* 0x00000380931e7812 */ /* 0x000fc400078ec0ff */
[----:B------:R-:W-:Y:S02]  /*f080*/  SHF.R.U64 R12, R12, 0x3, RZ ;  /* 0x000000030c0c7819 */ /* 0x000fe400000012ff */
[----:B------:R-:W-:Y:S02]  /*f090*/  SHF.R.U64 R14, R14, 0x3, RZ ;  /* 0x000000030e0e7819 */ /* 0x000fe400000012ff */
[----:B------:R-:W-:Y:S01]  /*f0a0*/  F2FP.F16.F32.PACK_AB R5, R135, R130 ;  /* 0x000000828705723e */ /* 0x000fe200000000ff */
[----:B------:R-:W-:Y:S01]  /*f0b0*/  BAR.SYNC.DEFER_BLOCKING 0x1, 0x100 ;  /* 0x0044000000007b1d */ /* 0x000fe20000010000 */
[----:B------:R-:W-:Y:S02]  /*f0c0*/  SHF.R.U64 R24, R24, 0x3, RZ ;  /* 0x0000000318187819 */ /* 0x000fe400000012ff */
[----:B------:R-:W-:Y:S02]  /*f0d0*/  SHF.R.U64 R38, R38, 0x3, RZ ;  /* 0x0000000326267819 */ /* 0x000fe400000012ff */
[----:B------:R-:W-:-:S02]  /*f0e0*/  LOP3.LUT R8, R8, R103, RZ, 0x3c, !PT ;  /* 0x0000006708087212 */ /* 0x000fc400078e3cff */
[----:B------:R-:W-:Y:S02]  /*f0f0*/  LOP3.LUT R10, R10, R137, RZ, 0x3c, !PT ;  /* 0x000000890a0a7212 */ /* 0x000fe400078e3cff */
[----:B------:R-:W-:Y:S02]  /*f100*/  LOP3.LUT R32, R149, 0x380, RZ, 0xc0, !PT ;  /* 0x0000038095207812 */ /* 0x000fe400078ec0ff */
[----:B------:R-:W-:Y:S02]  /*f110*/  SHF.R.U64 R28, R28, 0x3, RZ ;  /* 0x000000031c1c7819 */ /* 0x000fe400000012ff */
[----:B------:R-:W-:Y:S02]  /*f120*/  SHF.R.U64 R30, R30, 0x3, RZ ;  /* 0x000000031e1e7819 */ /* 0x000fe400000012ff */
[----:B------:R-:W-:Y:S02]  /*f130*/  LOP3.LUT R12, R12, R139, RZ, 0x3c, !PT ;  /* 0x0000008b0c0c7212 */ /* 0x000fe400078e3cff */
[----:B------:R-:W-:-:S02]  /*f140*/  LOP3.LUT R14, R14, R141, RZ, 0x3c, !PT ;  /* 0x0000008d0e0e7212 */ /* 0x000fc400078e3cff */
[----:B------:R-:W-:Y:S02]  /*f150*/  LOP3.LUT R36, R153, 0x380, RZ, 0xc0, !PT ;  /* 0x0000038099247812 */ /* 0x000fe400078ec0ff */
[----:B------:R-:W-:Y:S02]  /*f160*/  LOP3.LUT R34, R24, R151, RZ, 0x3c, !PT ;  /* 0x0000009718227212 */ /* 0x000fe400078e3cff */
[----:B------:R-:W-:Y:S01]  /*f170*/  LOP3.LUT R24, R38, R155, RZ, 0x3c, !PT ;  /* 0x0000009b26187212 */ /* 0x000fe200078e3cff */
[----:B------:R0:W-:Y:S01]  /*f180*/  STSM.16.M88.4 [R18], R4 ;  /* 0x0000000412007844 */ /* 0x0001e20000000200 */
[----:B------:R-:W-:Y:S02]  /*f190*/  SHF.R.U64 R32, R32, 0x3, RZ ;  /* 0x0000000320207819 */ /* 0x000fe400000012ff */
[----:B------:R-:W-:Y:S02]  /*f1a0*/  LOP3.LUT R28, R28, R145, RZ, 0x3c, !PT ;  /* 0x000000911c1c7212 */ /* 0x000fe400078e3cff */
[----:B------:R-:W-:-:S02]  /*f1b0*/  LOP3.LUT R30, R30, R147, RZ, 0x3c, !PT ;  /* 0x000000931e1e7212 */ /* 0x000fc400078e3cff */
[----:B------:R-:W-:Y:S02]  /*f1c0*/  MOV R132, R8 ;  /* 0x0000000800847202 */ /* 0x000fe40000000f00 */
[----:B------:R-:W-:Y:S02]  /*f1d0*/  MOV R130, R10 ;  /* 0x0000000a00827202 */ /* 0x000fe40000000f00 */
[----:B------:R-:W-:Y:S02]  /*f1e0*/  MOV R128, R12 ;  /* 0x0000000c00807202 */ /* 0x000fe40000000f00 */
[----:B------:R-:W-:Y:S02]  /*f1f0*/  MOV R125, R14 ;  /* 0x0000000e007d7202 */ /* 0x000fe40000000f00 */
        /* <DEDUP_REMOVED lines=8> */
[----:B------:R-:W-:-:S02]  /*f280*/  F2FP.F16.F32.PACK_AB R11, R47, R46 ;  /* 0x0000002e2f0b723e */ /* 0x000fc400000000ff */
[----:B------:R-:W-:Y:S02]  /*f290*/  SHF.R.U64 R36, R36, 0x3, RZ ;  /* 0x0000000324247819 */ /* 0x000fe400000012ff */
[----:B------:R-:W-:Y:S01]  /*f2a0*/  F2FP.F16.F32.PACK_AB R12, R49, R48 ;  /* 0x00000030310c723e */ /* 0x000fe200000000ff */
[----:B------:R1:W-:Y:S01]  /*f2b0*/  STSM.16.M88.4 [R130], R8 ;  /* 0x0000000882007844 */ /* 0x0003e20000000200 */
[----:B------:R-:W-:Y:S02]  /*f2c0*/  F2FP.F16.F32.PACK_AB R13, R51, R50 ;  /* 0x00000032330d723e */ /* 0x000fe400000000ff */
[----:B------:R-:W-:Y:S02]  /*f2d0*/  F2FP.F16.F32.PACK_AB R14, R53, R52 ;  /* 0x00000034350e723e */ /* 0x000fe400000000ff */
[----:B------:R-:W-:Y:S02]  /*f2e0*/  F2FP.F16.F32.PACK_AB R15, R55, R54 ;  /* 0x00000036370f723e */ /* 0x000fe400000000ff */
[----:B------:R-:W-:-:S02]  /*f2f0*/  MOV R103, R26 ;  /* 0x0000001a00677202 */ /* 0x000fc40000000f00 */
[----:B------:R-:W-:Y:S01]  /*f300*/  MOV R18, R24 ;  /* 0x0000001800127202 */ /* 0x000fe20000000f00 */
[----:B------:R2:W-:Y:S01]  /*f310*/  STSM.16.M88.4 [R128], R12 ;  /* 0x0000000c80007844 */ /* 0x0005e20000000200 */
[----:B------:R-:W-:Y:S02]  /*f320*/  LOP3.LUT R32, R32, R149, RZ, 0x3c, !PT ;  /* 0x0000009520207212 */ /* 0x000fe400078e3cff */
[----:B------:R-:W-:Y:S02]  /*f330*/  MOV R102, R28 ;  /* 0x0000001c00667202 */ /* 0x000fe40000000f00 */
[----:B------:R-:W-:Y:S02]  /*f340*/  MOV R38, R30 ;  /* 0x0000001e00267202 */ /* 0x000fe40000000f00 */
[----:B------:R-:W-:Y:S02]  /*f350*/  F2FP.F16.F32.PACK_AB R24, R57, R56 ;  /* 0x000000383918723e */ /* 0x000fe400000000ff */
[----:B------:R-:W-:-:S02]  /*f360*/  F2FP.F16.F32.PACK_AB R25, R59, R58 ;  /* 0x0000003a3b19723e */ /* 0x000fc400000000ff */
[----:B------:R-:W-:Y:S02]  /*f370*/  F2FP.F16.F32.PACK_AB R26, R61, R60 ;  /* 0x0000003c3d1a723e */ /* 0x000fe400000000ff */
[----:B------:R-:W-:Y:S02]  /*f380*/  F2FP.F16.F32.PACK_AB R27, R63, R62 ;  /* 0x0000003e3f1b723e */ /* 0x000fe400000000ff */
[----:B------:R-:W-:Y:S02]  /*f390*/  F2FP.F16.F32.PACK_AB R28, R65, R64 ;  /* 0x00000040411c723e */ /* 0x000fe400000000ff */
[----:B------:R-:W-:Y:S01]  /*f3a0*/  F2FP.F16.F32.PACK_AB R29, R67, R66 ;  /* 0x00000042431d723e */ /* 0x000fe200000000ff */
[----:B------:R-:W-:Y:S01]  /*f3b0*/  STSM.16.M88.4 [R125], R24 ;  /* 0x000000187d007844 */ /* 0x000fe20000000200 */
[----:B------:R-:W-:Y:S01]  /*f3c0*/  F2FP.F16.F32.PACK_AB R30, R69, R68 ;  /* 0x00000044451e723e */ /* 0x000fe200000000ff */
[----:B------:R-:W3:Y:S01]  /*f3d0*/  LDC R65, c[0x0][0xbe8] ;  /* 0x0002fa00ff417b82 */ /* 0x000ee20000000800 */
[----:B------:R-:W-:-:S02]  /*f3e0*/  F2FP.F16.F32.PACK_AB R31, R71, R70 ;  /* 0x00000046471f723e */ /* 0x000fc400000000ff */
[----:B------:R-:W-:Y:S02]  /*f3f0*/  LOP3.LUT R36, R36, R153, RZ, 0x3c, !PT ;  /* 0x0000009924247212 */ /* 0x000fe400078e3cff */
[----:B0-----:R-:W-:Y:S01]  /*f400*/  F2FP.F16.F32.PACK_AB R4, R73, R72 ;  /* 0x000000484904723e */ /* 0x001fe200000000ff */
[----:B------:R-:W-:Y:S01]  /*f410*/  STSM.16.M88.4 [R103], R28 ;  /* 0x0000001c67007844 */ /* 0x000fe20000000200 */
[----:B------:R-:W-:Y:S02]  /*f420*/  F2FP.F16.F32.PACK_AB R5, R75, R74 ;  /* 0x0000004a4b05723e */ /* 0x000fe400000000ff */
[----:B------:R-:W-:Y:S02]  /*f430*/  F2FP.F16.F32.PACK_AB R6, R77, R76 ;  /* 0x0000004c4d06723e */ /* 0x000fe400000000ff */
[----:B------:R-:W-:Y:S02]  /*f440*/  F2FP.F16.F32.PACK_AB R7, R79, R78 ;  /* 0x0000004e4f07723e */ /* 0x000fe400000000ff */
[----:B-1----:R-:W-:-:S02]  /*f450*/  F2FP.F16.F32.PACK_AB R8, R81, R80 ;  /* 0x000000505108723e */ /* 0x002fc400000000ff */
[----:B------:R-:W-:Y:S01]  /*f460*/  F2FP.F16.F32.PACK_AB R9, R83, R82 ;  /* 0x000000525309723e */ /* 0x000fe200000000ff */
[----:B------:R0:W-:Y:S01]  /*f470*/  STSM.16.M88.4 [R102], R4 ;  /* 0x0000000466007844 */ /* 0x0001e20000000200 */
[----:B------:R-:W-:Y:S02]  /*f480*/  F2FP.F16.F32.PACK_AB R10, R85, R84 ;  /* 0x00000054550a723e */ /* 0x000fe400000000ff */
[----:B------:R-:W-:Y:S02]  /*f490*/  F2FP.F16.F32.PACK_AB R11, R87, R86 ;  /* 0x00000056570b723e */ /* 0x000fe400000000ff */
[----:B------:R-:W-:Y:S02]  /*f4a0*/  MOV R32, R32 ;  /* 0x0000002000207202 */ /* 0x000fe40000000f00 */
[----:B--2---:R-:W-:Y:S01]  /*f4b0*/  F2FP.F16.F32.PACK_AB R12, R89, R88 ;  /* 0x00000058590c723e */ /* 0x004fe200000000ff */
[----:B------:R1:W-:Y:S01]  /*f4c0*/  STSM.16.M88.4 [R38], R8 ;  /* 0x0000000826007844 */ /* 0x0003e20000000200 */
[----:B------:R-:W-:-:S02]  /*f4d0*/  F2FP.F16.F32.PACK_AB R13, R91, R90 ;  /* 0x0000005a5b0d723e */ /* 0x000fc400000000ff */
[----:B------:R-:W-:Y:S02]  /*f4e0*/  F2FP.F16.F32.PACK_AB R14, R93, R92 ;  /* 0x0000005c5d0e723e */ /* 0x000fe400000000ff */
[----:B------:R-:W-:Y:S02]  /*f4f0*/  F2FP.F16.F32.PACK_AB R15, R95, R94 ;  /* 0x0000005e5f0f723e */ /* 0x000fe400000000ff */
[----:B------:R-:W-:Y:S01]  /*f500*/  MOV R34, R34 ;  /* 0x0000002200227202 */ /* 0x000fe20000000f00 */
[----:B0-----:R-:W-:Y:S01]  /*f510*/  IMAD.U32 R4, RZ, RZ, UR8 ;  /* 0x00000008ff047e24 */ /* 0x001fe2000f8e00ff */
[----:B------:R-:W-:Y:S01]  /*f520*/  MOV R36, R36 ;  /* 0x0000002400247202 */ /* 0x000fe20000000f00 */
[----:B------:R0:W-:Y:S01]  /*f530*/  STSM.16.M88.4 [R32], R12 ;  /* 0x0000000c20007844 */ /* 0x0001e20000000200 */
[----:B------:R-:W-:Y:S01]  /*f540*/  PLOP3.LUT P0, PT, PT, PT, UP0, 0x80, 0x0 ;  /* 0x000000000000781c */ /* 0x000fe20003f0f008 */
[----:B------:R-:W-:Y:S01]  /*f550*/  IMAD.U32 R5, RZ, RZ, UR9 ;  /* 0x00000009ff057e24 */ /* 0x000fe2000f8e00ff */
[----:B------:R-:W-:Y:S01]  /*f560*/  ULDC.64 UR8, c[0x0][0xc08] ;  /* 0x0003020000087ab9 */ /* 0x000fe20000000a00 */
[----:B------:R0:W-:Y:S04]  /*f570*/  STSM.16.M88.4 [R34], R96 ;  /* 0x0000006022007844 */ /* 0x0001e80000000200 */
[----:B------:R0:W-:Y:S04]  /*f580*/  STSM.16.M88.4 [R36], R104 ;  /* 0x0000006824007844 */ /* 0x0001e80000000200 */
[----:B------:R0:W-:Y:S01]  /*f590*/  STSM.16.M88.4 [R18], R112 ;  /* 0x0000007012007844 */ /* 0x0001e20000000200 */
[----:B------:R-:W-:Y:S06]  /*f5a0*/  BAR.SYNC.DEFER_BLOCKING 0x1, 0x100 ;  /* 0x0044000000007b1d */ /* 0x000fec0000010000 */
[----:B------:R-:W2:Y:S01]  /*f5b0*/  @P0 LDG.E R0, desc[UR10][R4.64] ;  /* 0x0000000a04000981 */ /* 0x000ea2000c1e1900 */
[----:B---3--:R-:W-:Y:S01]  /*f5c0*/  ISETP.NE.AND P1, PT, R65, 0x1, PT ;  /* 0x000000014100780c */ /* 0x008fe20003f25270 */
[----:B------:R-:W-:-:S04]  /*f5d0*/  UISETP.NE.U32.AND UP1, UPT, UR8, URZ, UPT ;  /* 0x0000003f0800728c */ /* 0x000fc8000bf25070 */
[----:B------:R-:W-:-:S06]  /*f5e0*/  UISETP.NE.AND.EX UP1, UPT, UR9, URZ, UPT, UP1 ;  /* 0x0000003f0900728c */ /* 0x000fcc000bf25310 */
[----:B------:R-:W-:Y:S02]  /*f5f0*/  PLOP3.LUT P2, PT, PT, PT, UP1, 0x80, 0x0 ;  /* 0x000000000000781c */ /* 0x000fe40003f4f018 */
[----:B------:R-:W3:Y:S03]  /*f600*/  @P1 LDC R6, c[0x0][0xbec] ;  /* 0x0002fb00ff061b82 */ /* 0x000ee60000000800 */
[----:B------:R-:W-:-:S04]  /*f610*/  @UP1 ULEA UR8, UP2, UR4, UR8, 0x2 ;  /* 0x0000000804081291 */ /* 0x000fc8000f84103f */
[----:B------:R-:W-:Y:S01]  /*f620*/  @UP1 ULEA.HI.X UR9, UR4, UR9, UR7, 0x2, UP2 ;  /* 0x0000000904091291 */ /* 0x000fe200090f1407 */
[----:B-1----:R-:W1:Y:S01]  /*f630*/  @P1 LDC R8, c[0x0][0xbf0] ;  /* 0x0002fc00ff081b82 */ /* 0x002e620000000800 */
[----:B------:R-:W-:Y:S01]  /*f640*/  IMAD.U32 R10, RZ, RZ, UR8 ;  /* 0x00000008ff0a7e24 */ /* 0x000fe2000f8e00ff */
[----:B------:R-:W-:Y:S01]  /*f650*/  ULDC UR7, c[0x0][0xa88] ;  /* 0x0002a20000077ab9 */ /* 0x000fe20000000800 */
[----:B------:R-:W-:Y:S02]  /*f660*/  UMOV UR4, URZ ;  /* 0x0000003f00047c82 */ /* 0x000fe40008000000 */
[----:B------:R-:W-:Y:S01]  /*f670*/  IMAD.U32 R11, RZ, RZ, UR9 ;  /* 0x00000009ff0b7e24 */ /* 0x000fe2000f8e00ff */
[----:B--2---:R-:W-:Y:S01]  /*f680*/  @P0 R2UR UR4, R0 ;  /* 0x00000000000402ca */ /* 0x004fe200000e0000 */
[----:B------:R-:W-:-:S06]  /*f690*/  IMAD.U32 R0, RZ, RZ, UR7 ;  /* 0x00000007ff007e24 */ /* 0x000fcc000f8e00ff */
[----:B------:R0:W5:Y:S01]  /*f6a0*/  @P2 LDG.E R0, desc[UR10][R10.64] ;  /* 0x0000000a0a002981 */ /* 0x000162000c1e1900 */
[----:B-1-3--:R-:W-:Y:S07]  /*f6b0*/  @P2 BRA `(.L_x_5959) ;  /* 0x0000000000142947 */ /* 0x00afee0003800000 */
[----:B------:R-:W-:Y:S05]  /*f6c0*/  @!P0 BRA `(.L_x_5959) ;  /* 0x0000000000108947 */ /* 0x000fea0003800000 */
[----:B------:R-:W-:Y:S02]  /*f6d0*/  ULDC.64 UR8, c[0x0][0x208] ;  /* 0x0000820000087ab9 */ /* 0x000fe40000000a00 */
[----:B------:R-:W2:Y:S04]  /*f6e0*/  LDG.E R7, desc[UR8][R4.64] ;  /* 0x0000000804077981 */ /* 0x000ea8000c1e1900 */
[----:B-----5:R-:W2:Y:S02]  /*f6f0*/  LDG.E R0, desc[UR8][R4.64+0x4] ;  /* 0x0000040804007981 */ /* 0x020ea4000c1e1900 */
[----:B--2---:R-:W-:-:S07]  /*f700*/  IMAD.IADD R0, R0, 0x1, -R7 ;  /* 0x0000000100007824 */ /* 0x004fce00078e0a07 */
.L_x_5959:
[----:B------:R-:W-:Y:S01]  /*f710*/  R2UR UR18, R208 ;  /* 0x00000000d01272ca */ /* 0x000fe200000e0000 */
[----:B------:R-:W-:Y:S01]  /*f720*/  ULDC.64 UR12, c[0x0][0xb90] ;  /* 0x0002e400000c7ab9 */ /* 0x000fe20000000a00 */
[----:B------:R-:W-:Y:S01]  /*f730*/  R2UR UR17, R19 ;  /* 0x00000000131172ca */ /* 0x000fe200000e0000 */
[----:B------:R-:W-:Y:S01]  /*f740*/  USHF.R.S32.HI UR11, URZ, 0x1f, UR4 ;  /* 0x0000001f3f0b7899 */ /* 0x000fe20008011404 */
[----:B------:R-:W-:Y:S01]  /*f750*/  R2UR UR16, R209 ;  /* 0x00000000d11072ca */ /* 0x000fe200000e0000 */
[----:B------:R-:W-:Y:S01]  /*f760*/  UMOV UR10, UR4 ;  /* 0x00000004000a7c82 */ /* 0x000fe20008000000 */
[----:B------:R-:W-:Y:S01]  /*f770*/  R2UR UR15, R207 ;  /* 0x00000000cf0f72ca */ /* 0x000fe200000e0000 */
[----:B-----5:R-:W-:Y:S01]  /*f780*/  IMAD R67, R0, R65, RZ ;  /* 0x0000004100437224 */ /* 0x020fe200078e02ff */
[----:B------:R-:W-:-:S05]  /*f790*/  ULDC.64 UR20, c[0x0][0x208] ;  /* 0x0000820000147ab9 */ /* 0x000fca0000000a00 */
[----:B------:R-:W-:Y:S02]  /*f7a0*/  USHF.R.S32.HI UR14, URZ, 0x1f, UR18 ;  /* 0x0000001f3f0e7899 */ /* 0x000fe40008011412 */
[----:B------:R-:W-:Y:S01]  /*f7b0*/  VIADD R7, R23, UR17 ;  /* 0x0000001117077c36 */ /* 0x000fe20008000000 */
[----:B------:R-:W-:Y:S01]  /*f7c0*/  UIMAD.WIDE.U32 UR8, UR18, UR12, UR10 ;  /* 0x0000000c120872a5 */ /* 0x000fe2000f8e000a */
[----:B------:R-:W-:Y:S01]  /*f7d0*/  VIADD R26, R214, UR17 ;  /* 0x00000011d61a7c36 */ /* 0x000fe20008000000 */
[----:B------:R-:W-:Y:S01]  /*f7e0*/  UIMAD UR7, UR14, UR12, URZ ;  /* 0x0000000c0e0772a4 */ /* 0x000fe2000f8e023f */
[----:B------:R-:W-:Y:S01]  /*f7f0*/  @P1 IMAD.HI.U32 R5, R7, R6, RZ ;  /* 0x0000000607051227 */ /* 0x000fe200078e00ff */
[----:B------:R-:W-:Y:S02]  /*f800*/  USEL UR16, UR16, URZ, !UP0 ;  /* 0x0000003f10107287 */ /* 0x000fe4000c000000 */
[----:B------:R-:W-:Y:S01]  /*f810*/  UIMAD UR7, UR18, UR13, UR7 ;  /* 0x0000000d120772a4 */ /* 0x000fe2000f8e0207 */
[----:B------:R-:W-:Y:S01]  /*f820*/  IMAD.MOV.U32 R4, RZ, RZ, R7 ;  /* 0x000000ffff047224 */ /* 0x000fe200078e0007 */
[----:B------:R-:W-:Y:S01]  /*f830*/  @P1 SHF.R.U32.HI R4, RZ, R8, R5 ;  /* 0x00000008ff041219 */ /* 0x000fe20000011605 */
[----:B------:R-:W-:Y:S01]  /*f840*/  ULDC.64 UR12, c[0x0][0xb98] ;  /* 0x0002e600000c7ab9 */ /* 0x000fe20000000a00 */
[----:B------:R-:W-:Y:S01]  /*f850*/  UIADD3 UR9, UR9, UR7, URZ ;  /* 0x0000000709097290 */ /* 0x000fe2000fffe03f */
[----:B------:R-:W-:Y:S01]  /*f860*/  IMAD R5, R210, 0x40, R16 ;  /* 0x00000040d2057824 */ /* 0x000fe200078e0210 */
[----:B------:R-:W-:Y:S01]  /*f870*/  USEL UR15, UR15, URZ, !UP0 ;  /* 0x0000003f0f0f7287 */ /* 0x000fe2000c000000 */
[----:B------:R-:W-:Y:S01]  /*f880*/  IMAD.MOV R6, RZ, RZ, -R4 ;  /* 0x000000ffff067224 */ /* 0x000fe200078e0a04 */
[----:B------:R-:W-:Y:S01]  /*f890*/  UIMAD UR7, UR16, UR12, URZ ;  /* 0x0000000c100772a4 */ /* 0x000fe2000f8e023f */
[----:B------:R-:W-:Y:S01]  /*f8a0*/  IMAD.WIDE R20, R5, 0x2, R20 ;  /* 0x0000000205147825 */ /* 0x000fe200078e0214 */
[----:B------:R-:W-:Y:S01]  /*f8b0*/  UIMAD.WIDE.U32 UR8, UR15, UR12, UR8 ;  /* 0x0000000c0f0872a5 */ /* 0x000fe2000f8e0008 */
[----:B------:R-:W-:Y:S01]  /*f8c0*/  SHF.R.S32.HI R5, RZ, 0x1f, R4 ;  /* 0x0000001fff057819 */ /* 0x000fe20000011404 */
[----:B------:R-:W-:Y:S01]  /*f8d0*/  UIMAD UR7, UR15, UR13, UR7 ;  /* 0x0000000d0f0772a4 */ /* 0x000fe2000f8e0207 */
[----:B------:R-:W-:Y:S01]  /*f8e0*/  IMAD R7, R65, R6, R7 ;  /* 0x0000000641077224 */ /* 0x000fe200078e0207 */
[----:B0-----:R-:W-:Y:S01]  /*f8f0*/  IADD3 R13, P2, R20, 0x1000, RZ ;  /* 0x00001000140d7810 */ /* 0x001fe20007f5e0ff */
[----:B------:R-:W-:Y:S01]  /*f900*/  ULDC.64 UR12, c[0x0][0xaa0] ;  /* 0x0002a800000c7ab9 */ /* 0x000fe20000000a00 */
[----:B------:R-:W-:-:S02]  /*f910*/  IADD3 R4, P0, R4, UR8, RZ ;  /* 0x0000000804047c10 */ /* 0x000fc4000ff1e0ff */
[----:B------:R-:W-:Y:S01]  /*f920*/  IMAD.U32 R8, RZ, RZ, UR7 ;  /* 0x00000007ff087e24 */ /* 0x000fe2000f8e00ff */
[----:B------:R-:W-:Y:S02]  /*f930*/  SHF.R.S32.HI R6, RZ, 0x1f, R7 ;  /* 0x0000001fff067819 */ /* 0x000fe40000011407 */
[----:B------:R-:W-:Y:S02]  /*f940*/  LOP3.LUT R12, R13, 0x380, RZ, 0xc0, !PT ;  /* 0x000003800d0c7812 */ /* 0x000fe400078ec0ff */
[----:B------:R-:W-:Y:S01]  /*f950*/  IADD3.X R5, R5, UR9, R8, P0, !PT ;  /* 0x0000000905057c10 */ /* 0x000fe200087fe408 */
[----:B------:R-:W-:Y:S01]  /*f960*/  ULDC.64 UR8, c[0x0][0xb88] ;  /* 0x0002e20000087ab9 */ /* 0x000fe20000000a00 */
[----:B------:R-:W-:Y:S01]  /*f970*/  SHF.R.U64 R12, R12, 0x3, RZ ;  /* 0x000000030c0c7819 */ /* 0x000fe200000012ff */
[----:B------:R-:W-:Y:S01]  /*f980*/  IMAD R6, R6, UR8, RZ ;  /* 0x0000000806067c24 */ /* 0x000fe2000f8e02ff */
[----:B------:R-:W-:Y:S01]  /*f990*/  IADD3 R9, P6, R20, 0x2000, RZ ;  /* 0x0000200014097810 */ /* 0x000fe20007fde0ff */
[----:B------:R-:W-:Y:S01]  /*f9a0*/  IMAD.WIDE.U32 R4, R7, UR8, R4 ;  /* 0x0000000807047c25 */ /* 0x000fe2000f8e0004 */
[----:B------:R-:W-:-:S02]  /*f9b0*/  LOP3.LUT R12, R12, R13, RZ, 0x3c, !PT ;  /* 0x0000000d0c0c7212 */ /* 0x000fc400078e3cff */
        /* <DEDUP_REMOVED lines=8> */
[----:B------:R-:W-:Y:S01]  /*fa40*/  LOP3.LUT R8, R9, 0x380, RZ, 0xc0, !PT ;  /* 0x0000038009087812 */ /* 0x000fe200078ec0ff */
[----:B------:R-:W-:Y:S01]  /*fa50*/  SHFL.IDX PT, R18, R10, RZ, 0x1c1f ;  /* 0x001c1fff0a127589 */ /* 0x000fe200000e0000 */
[----:B------:R-:W-:-:S02]  /*fa60*/  LEA.HI.X R14, R4, UR9, R5, 0x2, P0 ;  /* 0x00000009040e7c11 */ /* 0x000fc400080f1405 */
[C---:B------:R-:W-:Y:S01]  /*fa70*/  IADD3 R45, P0, R20.reuse, 0x5000, RZ ;  /* 0x00005000142d7810 */ /* 0x040fe20007f1e0ff */
[----:B------:R-:W-:Y:S01]  /*fa80*/  SHFL.IDX PT, R36, R10, 0x1, 0x1c1f ;  /* 0x003c1f000a247f89 */ /* 0x000fe200000e0000 */
[----:B------:R-:W-:Y:S02]  /*fa90*/  LOP3.LUT R24, R25, 0x380, RZ, 0xc0, !PT ;  /* 0x0000038019187812 */ /* 0x000fe400078ec0ff */
[----:B------:R-:W-:Y:S01]  /*faa0*/  LOP3.LUT R44, R45, 0x380, RZ, 0xc0, !PT ;  /* 0x000003802d2c7812 */ /* 0x000fe200078ec0ff */
[----:B------:R-:W0:Y:S01]  /*fab0*/  SHFL.IDX PT, R19, R14, RZ, 0x1c1f ;  /* 0x001c1fff0e137589 */ /* 0x000e2200000e0000 */
[----:B------:R-:W-:Y:S02]  /*fac0*/  IADD3 R5, P5, R20, 0x3000, RZ ;  /* 0x0000300014057810 */ /* 0x000fe40007fbe0ff */
[----:B------:R-:W-:Y:S01]  /*fad0*/  SHF.R.U64 R44, R44, 0x3, RZ ;  /* 0x000000032c2c7819 */ /* 0x000fe200000012ff */
[----:B------:R-:W1:Y:S01]  /*fae0*/  SHFL.IDX PT, R37, R14, 0x1, 0x1c1f ;  /* 0x003c1f000e257f89 */ /* 0x000e6200000e0000 */
[----:B------:R-:W-:-:S02]  /*faf0*/  SHF.R.U64 R24, R24, 0x3, RZ ;  /* 0x0000000318187819 */ /* 0x000fc400000012ff */
[----:B------:R-:W-:Y:S01]  /*fb00*/  LOP3.LUT R44, R44, R45, RZ, 0x3c, !PT ;  /* 0x0000002d2c2c7212 */ /* 0x000fe200078e3cff */
[--C-:B------:R-:W-:Y:S01]  /*fb10*/  IMAD.X R45, RZ, RZ, R21.reuse, P0 ;  /* 0x000000ffff2d7224 */ /* 0x100fe200000e0615 */
[----:B------:R-:W-:Y:S02]  /*fb20*/  LOP3.LUT R4, R5, 0x380, RZ, 0xc0, !PT ;  /* 0x0000038005047812 */ /* 0x000fe400078ec0ff */
[----:B------:R-:W-:Y:S02]  /*fb30*/  LOP3.LUT R48, R49, 0x380, RZ, 0xc0, !PT ;  /* 0x0000038031307812 */ /* 0x000fe400078ec0ff */
[----:B------:R-:W-:Y:S02]  /*fb40*/  LOP3.LUT P0, RZ, R212, 0x3, RZ, 0xc0, !PT ;  /* 0x00000003d4ff7812 */ /* 0x000fe4000780c0ff */
[----:B------:R-:W-:Y:S01]  /*fb50*/  LOP3.LUT R24, R24, R25, RZ, 0x3c, !PT ;  /* 0x0000001918187212 */ /* 0x000fe200078e3cff */
[----:B------:R-:W-:Y:S01]  /*fb60*/  IMAD.X R25, RZ, RZ, R21, P2 ;  /* 0x000000ffff197224 */ /* 0x000fe200010e0615 */
[----:B------:R-:W-:-:S02]  /*fb70*/  IADD3 R33, P3, R20, 0x6000, RZ ;  /* 0x0000600014217810 */ /* 0x000fc40007f7e0ff */
[----:B------:R-:W-:Y:S02]  /*fb80*/  SHF.R.U64 R8, R8, 0x3, RZ ;  /* 0x0000000308087819 */ /* 0x000fe400000012ff */
[----:B------:R-:W-:Y:S02]  /*fb90*/  SHF.R.U64 R4, R4, 0x3, RZ ;  /* 0x0000000304047819 */ /* 0x000fe400000012ff */
[----:B------:R-:W-:Y:S02]  /*fba0*/  SHF.R.U64 R48, R48, 0x3, RZ ;  /* 0x0000000330307819 */ /* 0x000fe400000012ff */
[-C--:B------:R-:W-:Y:S02]  /*fbb0*/  ISETP.GE.OR P2, PT, R26, R67.reuse, P0 ;  /* 0x000000431a00720c */ /* 0x080fe40000746670 */
[----:B------:R-:W-:Y:S02]  /*fbc0*/  ISETP.GE.OR P0, PT, R6, R67, P0 ;  /* 0x000000430600720c */ /* 0x000fe40000706670 */
[----:B------:R-:W-:-:S02]  /*fbd0*/  LOP3.LUT R32, R33, 0x380, RZ, 0xc0, !PT ;  /* 0x0000038021207812 */ /* 0x000fc400078ec0ff */
[----:B------:R-:W-:Y:S01]  /*fbe0*/  LOP3.LUT R8, R8, R9, RZ, 0x3c, !PT ;  /* 0x0000000908087212 */ /* 0x000fe200078e3cff */
[--C-:B------:R-:W-:Y:S01]  /*fbf0*/  IMAD.X R9, RZ, RZ, R21.reuse, P6 ;  /* 0x000000ffff097224 */ /* 0x100fe200030e0615 */
[----:B------:R-:W-:Y:S01]  /*fc00*/  LOP3.LUT R4, R4, R5, RZ, 0x3c, !PT ;  /* 0x0000000504047212 */ /* 0x000fe200078e3cff */
[--C-:B------:R-:W-:Y:S01]  /*fc10*/  IMAD.X R5, RZ, RZ, R21.reuse, P5 ;  /* 0x000000ffff057224 */ /* 0x100fe200028e0615 */
[----:B------:R-:W-:Y:S01]  /*fc20*/  LOP3.LUT R48, R48, R49, RZ, 0x3c, !PT ;  /* 0x0000003130307212 */ /* 0x000fe200078e3cff */
[----:B------:R-:W-:Y:S01]  /*fc30*/  IMAD.X R49, RZ, RZ, R21, P4 ;  /* 0x000000ffff317224 */ /* 0x000fe200020e0615 */
[C---:B------:R-:W-:Y:S01]  /*fc40*/  IADD3 R61, P6, R20.reuse, 0x8000, RZ ;  /* 0x00008000143d7810 */ /* 0x040fe20007fde0ff */
[----:B0-----:R-:W-:Y:S01]  /*fc50*/  @!P2 ST.E desc[UR20][R18.64], R2 ;  /* 0x000000021200a985 */ /* 0x001fe2000c101914 */
[C---:B------:R-:W-:Y:S02]  /*fc60*/  IADD3 R57, P5, R20.reuse, 0x9000, RZ ;  /* 0x0000900014397810 */ /* 0x040fe40007fbe0ff */
[C---:B------:R-:W-:Y:S01]  /*fc70*/  IADD3 R53, P4, R20.reuse, 0xa000, RZ ;  /* 0x0000a00014357810 */ /* 0x040fe20007f9e0ff */
[----:B-1----:R0:W-:Y:S01]  /*fc80*/  @!P0 ST.E desc[UR20][R36.64], R3 ;  /* 0x0000000324008985 */ /* 0x0021e2000c101914 */
[----:B------:R-:W-:-:S02]  /*fc90*/  LOP3.LUT R11, R20, 0x380, RZ, 0xc0, !PT ;  /* 0x00000380140b7812 */ /* 0x000fc400078ec0ff */
[----:B------:R-:W-:Y:S01]  /*fca0*/  SHF.R.U64 R32, R32, 0x3, RZ ;  /* 0x0000000320207819 */ /* 0x000fe200000012ff */
[----:B------:R-:W-:Y:S01]  /*fcb0*/  UIMAD UR7, UR11, UR12, URZ ;  /* 0x0000000c0b0772a4 */ /* 0x000fe2000f8e023f */
[----:B------:R-:W-:Y:S01]  /*fcc0*/  LOP3.LUT R60, R61, 0x380, RZ, 0xc0, !PT ;  /* 0x000003803d3c7812 */ /* 0x000fe200078ec0ff */
[----:B------:R-:W-:Y:S01]  /*fcd0*/  UIMAD.WIDE.U32 UR8, UR4, UR12, URZ ;  /* 0x0000000c040872a5 */ /* 0x000fe2000f8e003f */
[----:B------:R-:W-:Y:S01]  /*fce0*/  LOP3.LUT R56, R57, 0x380, RZ, 0xc0, !PT ;  /* 0x0000038039387812 */ /* 0x000fe200078ec0ff */
[----:B------:R-:W-:Y:S01]  /*fcf0*/  ULDC.64 UR10, c[0x0][0xae8] ;  /* 0x0002ba00000a7ab9 */ /* 0x000fe20000000a00 */
[----:B------:R-:W-:Y:S01]  /*fd00*/  LOP3.LUT R52, R53, 0x380, RZ, 0xc0, !PT ;  /* 0x0000038035347812 */ /* 0x000fe200078ec0ff */
[----:B------:R-:W5:Y:S01]  /*fd10*/  LD.E.128 R12, desc[UR20][R12.64] ;  /* 0x000000140c0c7980 */ /* 0x000f62000c101d00 */
[----:B------:R-:W-:Y:S01]  /*fd20*/  SHF.R.U64 R11, R11, 0x3, RZ ;  /* 0x000000030b0b7819 */ /* 0x000fe200000012ff */
[----:B0-----:R-:W0:Y:S01]  /*fd30*/  @P1 LDC R3, c[0x0][0xbec] ;  /* 0x0002fb00ff031b82 */ /* 0x001e220000000800 */
[----:B------:R-:W-:Y:S01]  /*fd40*/  LOP3.LUT R32, R32, R33, RZ, 0x3c, !PT ;  /* 0x0000002120207212 */ /* 0x000fe200078e3cff */
[----:B------:R-:W-:Y:S01]  /*fd50*/  IMAD.X R33, RZ, RZ, R21, P3 ;  /* 0x000000ffff217224 */ /* 0x000fe200018e0615 */
[----:B------:R-:W-:Y:S01]  /*fd60*/  IADD3 R7, P3, R20, 0xb000, RZ ;  /* 0x0000b00014077810 */ /* 0x000fe20007f7e0ff */
[----:B------:R-:W5:Y:S01]  /*fd70*/  LD.E.128 R48, desc[UR20][R48.64] ;  /* 0x0000001430307980 */ /* 0x000f62000c101d00 */
[----:B------:R-:W-:-:S02]  /*fd80*/  SHF.R.U64 R60, R60, 0x3, RZ ;  /* 0x000000033c3c7819 */ /* 0x000fc400000012ff */
[----:B------:R-:W-:Y:S01]  /*fd90*/  SHF.R.U64 R56, R56, 0x3, RZ ;  /* 0x0000000338387819 */ /* 0x000fe200000012ff */
[--C-:B------:R-:W-:Y:S01]  /*fda0*/  IMAD.X R41, RZ, RZ, R21.reuse, P3 ;  /* 0x000000ffff297224 */ /* 0x100fe200018e0615 */
[----:B------:R-:W-:Y:S01]  /*fdb0*/  SHF.R.U64 R52, R52, 0x3, RZ ;  /* 0x0000000334347819 */ /* 0x000fe200000012ff */
[----:B------:R-:W-:Y:S01]  /*fdc0*/  UIMAD UR7, UR4, UR13, UR7 ;  /* 0x0000000d040772a4 */ /* 0x000fe2000f8e0207 */
[----:B------:R-:W-:Y:S01]  /*fdd0*/  LOP3.LUT R20, R11, R20, RZ, 0x3c, !PT ;  /* 0x000000140b147212 */ /* 0x000fe200078e3cff */
[----:B------:R-:W5:Y:S01]  /*fde0*/  LD.E.128 R44, desc[UR20][R44.64] ;  /* 0x000000142c2c7980 */ /* 0x000f62000c101d00 */
[----:B------:R-:W-:Y:S01]  /*fdf0*/  LOP3.LUT R60, R60, R61, RZ, 0x3c, !PT ;  /* 0x0000003d3c3c7212 */ /* 0x000fe200078e3cff */
[--C-:B------:R-:W-:Y:S01]  /*fe00*/  IMAD.X R61, RZ, RZ, R21.reuse, P6 ;  /* 0x000000ffff3d7224 */ /* 0x100fe200030e0615 */
[----:B------:R-:W-:Y:S01]  /*fe10*/  LOP3.LUT R56, R56, R57, RZ, 0x3c, !PT ;  /* 0x0000003938387212 */ /* 0x000fe200078e3cff */
[--C-:B------:R-:W-:Y:S01]  /*fe20*/  IMAD.X R57, RZ, RZ, R21.reuse, P5 ;  /* 0x000000ffff397224 */ /* 0x100fe200028e0615 */
[----:B------:R-:W-:Y:S01]  /*fe30*/  LOP3.LUT R52, R52, R53, RZ, 0x3c, !PT ;  /* 0x0000003534347212 */ /* 0x000fe200078e3cff */
[----:B------:R-:W-:Y:S01]  /*fe40*/  IMAD.X R53, RZ, RZ, R21, P4 ;  /* 0x000000ffff357224 */ /* 0x000fe200020e0615 */
[----:B------:R1:W5:Y:S01]  /*fe50*/  LD.E.128 R28, desc[UR20][R20.64] ;  /* 0x00000014141c7980 */ /* 0x000362000c101d00 */
[----:B------:R-:W-:Y:S01]  /*fe60*/  LOP3.LUT R0, R7, 0x380, RZ, 0xc0, !PT ;  /* 0x0000038007007812 */ /* 0x000fe200078ec0ff */
[----:B------:R-:W-:-:S02]  /*fe70*/  UIADD3 UR9, UR9, UR7, URZ ;  /* 0x0000000709097290 */ /* 0x000fc4000fffe03f */
[----:B------:R-:W-:Y:S01]  /*fe80*/  UIMAD UR4, UR14, UR10, URZ ;  /* 0x0000000a0e0472a4 */ /* 0x000fe2000f8e023f */
[----:B------:R-:W-:Y:S01]  /*fe90*/  SHF.R.U64 R0, R0, 0x3, RZ ;  /* 0x0000000300007819 */ /* 0x000fe200000012ff */
[----:B------:R-:W5:Y:S03]  /*fea0*/  LD.E.128 R8, desc[UR20][R8.64] ;  /* 0x0000001408087980 */ /* 0x000f66000c101d00 */
[----:B------:R-:W-:Y:S01]  /*feb0*/  LOP3.LUT R40, R0, R7, RZ, 0x3c, !PT ;  /* 0x0000000700287212 */ /* 0x000fe200078e3cff */
[----:B-1----:R-:W1:Y:S01]  /*fec0*/  @P1 LDC R21, c[0x0][0xbf0] ;  /* 0x0002fc00ff151b82 */ /* 0x002e620000000800 */
[----:B------:R-:W-:Y:S01]  /*fed0*/  IMAD R0, R206, 0x20, R210 ;  /* 0x00000020ce007824 */ /* 0x000fe200078e02d2 */
[----:B------:R-:W-:Y:S01]  /*fee0*/  UIMAD UR4, UR18, UR11, UR4 ;  /* 0x0000000b120472a4 */ /* 0x000fe2000f8e0204 */
[----:B------:R-:W5:Y:S01]  /*fef0*/  LD.E.128 R4, desc[UR20][R4.64] ;  /* 0x0000001404047980 */ /* 0x000f62000c101d00 */
[----:B------:R-:W-:Y:S01]  /*ff00*/  UIMAD.WIDE.U32 UR8, UR18, UR10, UR8 ;  /* 0x0000000a120872a5 */ /* 0x000fe2000f8e0008 */
[----:B------:R-:W-:-:S02]  /*ff10*/  VIADD R20, R0, UR17 ;  /* 0x0000001100147c36 */ /* 0x000fc40008000000 */
[----:B------:R-:W-:Y:S01]  /*ff20*/  ULDC.64 UR10, c[0x0][0xaf0] ;  /* 0x0002bc00000a7ab9 */ /* 0x000fe20000000a00 */
[----:B------:R-:W-:Y:S01]  /*ff30*/  UIADD3 UR9, UR9, UR4, URZ ;  /* 0x0000000409097290 */ /* 0x000fe2000fffe03f */
[----:B0-----:R-:W-:Y:S01]  /*ff40*/  @P1 IMAD.HI.U32 R0, R20, R3, RZ ;  /* 0x0000000314001227 */ /* 0x001fe200078e00ff */
[----:B------:R-:W-:Y:S01]  /*ff50*/  UIMAD UR4, UR16, UR10, URZ ;  /* 0x0000000a100472a4 */ /* 0x000fe2000f8e023f */
[----:B------:R-:W5:Y:S02]  /*ff60*/  LD.E.128 R32, desc[UR20][R32.64] ;  /* 0x0000001420207980 */ /* 0x000f64000c101d00 */
[----:B------:R-:W-:Y:S01]  /*ff70*/  IMAD.MOV.U32 R19, RZ, RZ, R20 ;  /* 0x000000ffff137224 */ /* 0x000fe200078e0014 */
[----:B------:R-:W-:Y:S01]  /*ff80*/  UIMAD UR4, UR15, UR11, UR4 ;  /* 0x0000000b0f0472a4 */ /* 0x000fe2000f8e0204 */
[----:B------:R-:W5:Y:S01]  /*ff90*/  LD.E.128 R24, desc[UR20][R24.64] ;  /* 0x0000001418187980 */ /* 0x000f62000c101d00 */
[----:B------:R-:W-:-:S03]  /*ffa0*/  UIMAD.WIDE.U32 UR8, UR15, UR10, UR8 ;  /* 0x0000000a0f0872a5 */ /* 0x000fc6000f8e0008 */
[----:B------:R-:W-:Y:S01]  /*ffb0*/  ULDC.64 UR10, c[0x0][0xae0] ;  /* 0x0002b800000a7ab9 */ /* 0x000fe20000000a00 */
[----:B------:R-:W5:Y:S01]  /*ffc0*/  LD.E.128 R60, desc[UR20][R60.64] ;  /* 0x000000143c3c7980 */ /* 0x000f62000c101d00 */
[----:B-1----:R-:W-:Y:S01]  /*ffd0*/  @P1 SHF.R.U32.HI R19, RZ, R21, R0 ;  /* 0x00000015ff131219 */ /* 0x002fe20000011600 */
[----:B------:R-:W-:Y:S02]  /*ffe0*/  UIADD3 UR4, UR9, UR4, URZ ;  /* 0x0000000409047290 */ /* 0x000fe4000fffe03f */
[----:B------:R-:W5:Y:S01]  /*fff0*/  LD.E.128 R56, desc[UR20][R56.64] ;  /* 0x0000001438387980 */ /* 0x000f62000c101d00 */
[--C-:B------:R-:W-:Y:S01]  /*10000*/  SHF.R.S32.HI R0, RZ, 0x1f, R19.reuse ;  /* 0x0000001fff007819 */ /* 0x100fe20000011413 */
[----:B------:R-:W-:Y:S02]  /*10010*/  IMAD.MOV R18, RZ, RZ, -R19 ;  /* 0x000000ffff127224 */ /* 0x000fe400078e0a13 */
[----:B------:R-:W5:Y:S01]  /*10020*/  LD.E.128 R52, desc[UR20][R52.64] ;  /* 0x0000001434347980 */ /* 0x000f62000c101d00 */
[----:B------:R-:W-:-:S02]  /*10030*/  IMAD.U32 R3, RZ, RZ, UR9 ;  /* 0x00000009ff037e24 */ /* 0x000fc4000f8e00ff */
[----:B------:R-:W-:Y:S01]  /*10040*/  IMAD R0, R0, UR10, RZ ;  /* 0x0000000a00007c24 */ /* 0x000fe2000f8e02ff */
[----:B------:R-:W5:Y:S01]  /*10050*/  LD.E.128 R40, desc[UR20][R40.64] ;  /* 0x0000001428287980 */ /* 0x000f62000c101d00 */
[----:B------:R-:W-:Y:S02]  /*10060*/  IMAD R21, R65, R18, R20 ;  /* 0x0000001241157224 */ /* 0x000fe400078e0214 */
[----:B------:R-:W-:Y:S01]  /*10070*/  IMAD.U32 R2, RZ, RZ, UR8 ;  /* 0x00000008ff027e24 */ /* 0x000fe2000f8e00ff */
[----:B------:R-:W-:Y:S01]  /*10080*/  @!PT LDS RZ, [RZ] ;  /* 0x00000000fffff984 */ /* 0x000fe20000000800 */
[----:B------:R-:W-:Y:S01]  /*10090*/  @!PT LDS RZ, [RZ] ;  /* 0x00000000fffff984 */ /* 0x000fe20000000800 */
[----:B------:R-:W-:Y:S01]  /*100a0*/  @!PT LDS RZ, [RZ] ;  /* 0x00000000fffff984 */ /* 0x000fe20000000800 */
[----:B------:R-:W-:Y:S01]  /*100b0*/  @!PT LDS RZ, [RZ] ;  /* 0x00000000fffff984 */ /* 0x000fe20000000800 */
[----:B------:R0:W-:Y:S06]  /*100c0*/  MEMBAR.ALL.CTA ;  /* 0x0000000000007992 */ /* 0x0001ec0000008000 */
[----:B0-----:R-:W0:Y:S01]  /*100d0*/  FENCE.VIEW.ASYNC.S ;  /* 0x00000000000073c6 */ /* 0x001e220000000000 */
[----:B------:R-:W-:Y:S01]  /*100e0*/  IMAD.U32 R3, RZ, RZ, UR4 ;  /* 0x00000004ff037e24 */ /* 0x000fe2000f8e00ff */
[----:B------:R-:W-:Y:S01]  /*100f0*/  ULDC.64 UR8, c[0x0][0xad8] ;  /* 0x0002b60000087ab9 */ /* 0x000fe20000000a00 */
[C---:B------:R-:W-:Y:S01]  /*10100*/  IMAD R37, R19.reuse, UR11, R0 ;  /* 0x0000000b13257c24 */ /* 0x040fe2000f8e0200 */
[----:B------:R-:W-:Y:S01]  /*10110*/  SHF.R.S32.HI R0, RZ, 0x1f, R21 ;  /* 0x0000001fff007819 */ /* 0x000fe20000011415 */
[----:B------:R-:W-:-:S04]  /*10120*/  IMAD.WIDE.U32 R2, R19, UR10, R2 ;  /* 0x0000000a13027c25 */ /* 0x000fc8000f8e0002 */
[----:B------:R-:W-:Y:S02]  /*10130*/  IMAD.IADD R3, R3, 0x1, R37 ;  /* 0x0000000103037824 */ /* 0x000fe400078e0225 */
[----:B------:R-:W-:Y:S02]  /*10140*/  IMAD R18, R0, UR8, RZ ;  /* 0x0000000800127c24 */ /* 0x000fe4000f8e02ff */
[----:B------:R-:W-:Y:S02]  /*10150*/  VIADD R38, R210, UR17 ;  /* 0x00000011d2267c36 */ /* 0x000fe40008000000 */
[C---:B------:R-:W-:Y:S02]  /*10160*/  IMAD R19, R21.reuse, UR9, R18 ;  /* 0x0000000915137c24 */ /* 0x040fe4000f8e0212 */
[----:B------:R-:W-:Y:S01]  /*10170*/  IMAD.WIDE.U32 R2, R21, UR8, R2 ;  /* 0x0000000815027c25 */ /* 0x000fe2000f8e0002 */
[----:B------:R-:W-:Y:S01]  /*10180*/  ISETP.GE.AND P2, PT, R38, R67, PT ;  /* 0x000000432600720c */ /* 0x000fe20003f46270 */
[----:B------:R-:W-:-:S02]  /*10190*/  ULDC.64 UR8, c[0x0][0xa80] ;  /* 0x0002a00000087ab9 */ /* 0x000fc40000000a00 */
[----:B------:R-:W-:Y:S01]  /*101a0*/  VIADD R0, R38, 0x20 ;  /* 0x0000002026007836 */ /* 0x000fe20000000000 */
[----:B------:R-:W-:Y:S01]  /*101b0*/  LEA R36, P3, R2, UR8, 0x1 ;  /* 0x0000000802247c11 */ /* 0x000fe2000f8608ff */
[----:B------:R-:W-:Y:S02]  /*101c0*/  IMAD.IADD R3, R3, 0x1, R19 ;  /* 0x0000000103037824 */ /* 0x000fe400078e0213 */
        /* <DEDUP_REMOVED lines=16> */
[-C--:B-1----:R-:W-:Y:S02]  /*102d0*/  @!P4 LEA R2, P6, R16, R21.reuse, 0x1 ;  /* 0x000000151002c211 */ /* 0x082fe400078c08ff */
[-C--:B------:R-:W-:Y:S02]  /*102e0*/  @!P3 LEA R18, P5, R204, R21.reuse, 0x1 ;  /* 0x00000015cc12b211 */ /* 0x080fe400078a08ff */
[-C--:B--2---:R-:W-:Y:S02]  /*102f0*/  @!P4 LEA.HI.X R3, R16, R0.reuse, R219, 0x1, P6 ;  /* 0x000000001003c211 */ /* 0x084fe400030f0cdb */
[C---:B------:R-:W-:Y:S02]  /*10300*/  @!P2 LEA R20, P6, R205.reuse, R21, 0x1 ;  /* 0x00000015cd14a211 */ /* 0x040fe400078c08ff */
[-C--:B------:R-:W-:Y:S01]  /*10310*/  @!P3 LEA.HI.X R19, R204, R0.reuse, R218, 0x1, P5 ;  /* 0x00000000cc13b211 */ /* 0x080fe200028f0cda */
[----:B-----5:R3:W-:Y:S01]  /*10320*/  @!P4 ST.E.128 desc[UR8][R2.64], R28 ;  /* 0x0000001c0200c985 */ /* 0x0207e2000c101d08 */
[----:B------:R-:W-:-:S03]  /*10330*/  @!P2 LEA.HI.X R21, R205, R0, R217, 0x1, P6 ;  /* 0x00000000cd15a211 */ /* 0x000fc600030f0cd9 */
[----:B------:R3:W-:Y:S04]  /*10340*/  @!P3 ST.E.128 desc[UR8][R18.64], R48 ;  /* 0x000000301200b985 */ /* 0x0007e8000c101d08 */
[----:B------:R3:W-:Y:S02]  /*10350*/  @!P2 ST.E.128 desc[UR8][R20.64], R60 ;  /* 0x0000003c1400a985 */ /* 0x0007e4000c101d08 */
.L_x_5961:
[----:B------:R-:W-:Y:S05]  /*10360*/  BSYNC B1 ;  /* 0x0000000000017941 */ /* 0x000fea0003800000 */
.L_x_5960:
        /* <DEDUP_REMOVED lines=15> */
[----:B-----5:R3:W-:Y:S04]  /*10460*/  @!P4 ST.E.128 desc[UR8][R2.64], R12 ;  /* 0x0000000c0200c985 */ /* 0x0207e8000c101d08 */
[----:B------:R3:W-:Y:S04]  /*10470*/  @!P5 ST.E.128 desc[UR8][R18.64], R44 ;  /* 0x0000002c1200d985 */ /* 0x0007e8000c101d08 */
[----:B------:R3:W-:Y:S02]  /*10480*/  @!P6 ST.E.128 desc[UR8][R20.64], R56 ;  /* 0x000000381400e985 */ /* 0x0007e4000c101d08 */
.L_x_5963:
[----:B------:R-:W-:Y:S05]  /*10490*/  BSYNC B1 ;  /* 0x0000000000017941 */ /* 0x000fea0003800000 */
.L_x_5962:
        /* <DEDUP_REMOVED lines=18> */
.L_x_5965:
[----:B------:R-:W-:Y:S05]  /*105c0*/  BSYNC B1 ;  /* 0x0000000000017941 */ /* 0x000fea0003800000 */
.L_x_5964:
        /* <DEDUP_REMOVED lines=9> */
[-C--:B----4-:R-:W-:Y:S02]  /*10660*/  @!P2 LEA R2, P0, R16, R11.reuse, 0x1 ;  /* 0x0000000b1002a211 */ /* 0x090fe400078008ff */
[----:B------:R-:W-:Y:S02]  /*10670*/  @!P3 LEA R8, P1, R204, R11, 0x1 ;  /* 0x0000000bcc08b211 */ /* 0x000fe400078208ff */
        /* <DEDUP_REMOVED lines=11> */
.L_x_5958:
        /* <DEDUP_REMOVED lines=40> */
.L_x_5967:
        /* <DEDUP_REMOVED lines=50> */
.L_x_5969:
[----:B------:R-:W-:Y:S05]  /*10cd0*/  BSYNC B1 ;  /* 0x0000000000017941 */ /* 0x000fea0003800000 */
.L_x_5968:
        /* <DEDUP_REMOVED lines=64> */
[----:B------:R3:W-:Y:S01]  /*110e0*/  @!P4 ST.E.128 desc[UR8][R8.64], RZ ;  /* 0x000000ff0800c985 */ /* 0x0007e2000c101d08 */
[----:B------:R-:W-:-:S03]  /*110f0*/  @!P2 LEA.HI.X R3, R205, R0, R217, 0x1, P6 ;  /* 0x00000000cd03a211 */ /* 0x000fc600030f0cd9 */
[----:B------:R3:W-:Y:S04]  /*11100*/  @!P3 ST.E.128 desc[UR8][R12.64], RZ ;  /* 0x000000ff0c00b985 */ /* 0x0007e8000c101d08 */
[----:B------:R3:W-:Y:S02]  /*11110*/  @!P2 ST.E.128 desc[UR8][R2.64], RZ ;  /* 0x000000ff0200a985 */ /* 0x0007e4000c101d08 */
.L_x_5971:
[----:B------:R-:W-:Y:S05]  /*11120*/  BSYNC B1 ;  /* 0x0000000000017941 */ /* 0x000fea0003800000 */
.L_x_5970:
        /* <DEDUP_REMOVED lines=18> */
.L_x_5973:
[----:B------:R-:W-:Y:S05]  /*11250*/  BSYNC B1 ;  /* 0x0000000000017941 */ /* 0x000fea0003800000 */
.L_x_5972:
        /* <DEDUP_REMOVED lines=18> */
.L_x_5975:
[----:B------:R-:W-:Y:S05]  /*11380*/  BSYNC B1 ;  /* 0x0000000000017941 */ /* 0x000fea0003800000 */
.L_x_5974:
        /* <DEDUP_REMOVED lines=19> */
.L_x_5966:
[----:B------:R-:W-:Y:S05]  /*114c0*/  BSYNC B0 ;  /* 0x0000000000007941 */ /* 0x000fea0003800000 */
.L_x_5957:
[----:B------:R-:W-:Y:S02]  /*114d0*/  ULDC UR4, c[0x0][0xc3c] ;  /* 0x00030f0000047ab9 */ /* 0x000fe40000000800 */
[----:B------:R-:W-:-:S13]  /*114e0*/  ISETP.GE.AND P0, PT, R39, UR4, PT ;  /* 0x0000000427007c0c */ /* 0x000fda000bf06270 */
[----:B------:R-:W-:Y:S05]  /*114f0*/  @!P0 BRA `(.L_x_5976) ;  /* 0xfffffef800508947 */ /* 0x000fea000383ffff */
[----:B------:R-:W-:Y:S05]  /*11500*/  EXIT ;  /* 0x000000000000794d */ /* 0x000fea0003800000 */
.L_x_5921:
        /* <DEDUP_REMOVED lines=16> */
.L_x_5977:
        /* <DEDUP_REMOVED lines=43> */
.L_x_5983:
        /* <DEDUP_REMOVED lines=13> */
.L_x_5982:
[----:B------:R-:W-:Y:S05]  /*11990*/  BSYNC B0 ;  /* 0x0000000000007941 */ /* 0x000fea0003800000 */
.L_x_5981:
        /* <DEDUP_REMOVED lines=21> */
.L_x_5979:
        /* <DEDUP_REMOVED lines=21> */
.L_x_5984:
        /* <DEDUP_REMOVED lines=57> */
.L_x_5980:
[----:B------:R-:W-:Y:S02]  /*11fd0*/  IMAD.MOV.U32 R17, RZ, RZ, RZ ;  /* 0x000000ffff117224 */ /* 0x000fe400078e00ff */
[----:B------:R-:W-:Y:S02]  /*11fe0*/  IMAD.U32 R16, RZ, RZ, UR6 ;  /* 0x00000006ff107e24 */ /* 0x000fe4000f8e00ff */
[----:B------:R-:W-:-:S07]  /*11ff0*/  IMAD.MOV.U32 R18, RZ, RZ, RZ ;  /* 0x000000ffff127224 */ /* 0x000fce00078e00ff */
.L_x_5985:
[----:B------:R-:W-:-:S13]  /*12000*/  ISETP.NE.AND P0, PT, R0, RZ, PT ;  /* 0x000000ff0000720c */ /* 0x000fda0003f05270 */
[----:B------:R-:W1:Y:S01]  /*12010*/  @!P0 S2R R3, SR_CgaCtaId ;  /* 0x0000000000038919 */ /* 0x000e620000008800 */
[----:B------:R-:W-:-:S04]  /*12020*/  @!P0 MOV R0, 0x400 ;  /* 0x0000040000008802 */ /* 0x000fc80000000f00 */
[----:B-1----:R-:W-:-:S05]  /*12030*/  @!P0 LEA R0, R3, R0, 0x18 ;  /* 0x0000000003008211 */ /* 0x002fca00078ec0ff */
[----:B------:R1:W-:Y:S01]  /*12040*/  @!P0 STS.128 [R0+0x368d0], R16 ;  /* 0x0368d01000008388 */ /* 0x0003e20000000c00 */
[----:B------:R-:W-:Y:S06]  /*12050*/  BAR.ARV 0x5, 0x180 ;  /* 0x0146000000007b1d */ /* 0x000fec0000002000 */
.L_x_5978:
[----:B01----:R-:W-:Y:S01]  /*12060*/  IMAD.MOV.U32 R0, RZ, RZ, 0x1 ;  /* 0x00000001ff007424 */ /* 0x003fe200078e00ff */
[----:B------:R0:W-:Y:S01]  /*12070*/  STL [R1+0x48], RZ ;  /* 0x000048ff01007387 */ /* 0x0001e20000100800 */
[----:B------:R-:W-:Y:S02]  /*12080*/  ULDC UR4, c[0x0][0xc3c] ;  /* 0x00030f0000047ab9 */ /* 0x000fe40000000800 */
[----:B--2---:R-:W-:Y:S01]  /*12090*/  ISETP.GE.AND P0, PT, R19, UR4, PT ;  /* 0x0000000413007c0c */ /* 0x004fe2000bf06270 */
        /* <DEDUP_REMOVED lines=24> */
[----:B------:R-:W-:Y:S04]  /*12220*/  STL [R1+0x24], R3 ;  /* 0x0000240301007387 */ /* 0x000fe80000100800 */
[----:B------:R-:W-:Y:S04]  /*12230*/  STL [R1+0x8], RZ ;  /* 0x000008ff01007387 */ /* 0x000fe80000100800 */
[----:B------:R0:W-:Y:S04]  /*12240*/  STL [R1+0x14], R2 ;  /* 0x0000140201007387 */ /* 0x0001e80000100800 */
[----:B------:R1:W-:Y:S01]  /*12250*/  STL [R1+0x48], RZ ;  /* 0x000048ff01007387 */ /* 0x0003e20000100800 */
[----:B0-----:R-:W-:-:S02]  /*12260*/  LOP3.LUT R2, R0, 0x40, RZ, 0xfc, !PT ;  /* 0x0000004000027812 */ /* 0x001fc400078efcff */
[----:B-1----:R-:W-:-:S07]  /*12270*/  LOP3.LUT R0, R0, 0x80, RZ, 0xfc, !PT ;  /* 0x0000008000007812 */ /* 0x002fce00078efcff */
.L_x_6092:
[----:B0--3--:R-:W0:Y:S01]  /*12280*/  LDC.64 R2, c[0x0][0xc88] ;  /* 0x00032200ff027b82 */ /* 0x009e220000000a00 */
[----:B------:R-:W-:Y:S01]  /*12290*/  ULDC.64 UR4, c[0x0][0x208] ;  /* 0x0000820000047ab9 */ /* 0x000fe20000000a00 */
[----:B0-----:R-:W-:-:S05]  /*122a0*/  IMAD.WIDE R2, R19, 0x4, R2 ;  /* 0x0000000413027825 */ /* 0x001fca00078e0202 */
[----:B------:R-:W2:Y:S01]  /*122b0*/  LDG.E R12, desc[UR4][R2.64] ;  /* 0x00000004020c7981 */ /* 0x000ea2000c1e1900 */
[----:B------:R-:W-:Y:S05]  /*122c0*/  YIELD ;  /* 0x0000000000007946 */ /* 0x000fea0003800000 */
[----:B------:R-:W-:Y:S01]  /*122d0*/  ULDC.64 UR4, c[0x0][0xa28] ;  /* 0x00028a0000047ab9 */ /* 0x000fe20000000a00 */
[----:B------:R-:W-:Y:S01]  /*122e0*/  IMAD.MOV.U32 R0, RZ, RZ, RZ ;  /* 0x000000ffff007224 */ /* 0x000fe200078e00ff */
        /* <DEDUP_REMOVED lines=52> */
.L_x_5987:
[----:B------:R-:W-:Y:S01]  /*12630*/  IMAD.MOV.U32 R2, RZ, RZ, R12 ;  /* 0x000000ffff027224 */ /* 0x000fe200078e000c */
        /* <DEDUP_REMOVED lines=12> */
.L_x_5988:
[----:B------:R-:W-:Y:S05]  /*12700*/  @!P0 BRA `(.L_x_5989) ;  /* 0x0000000000108947 */ /* 0x000fea0003800000 */
[----:B------:R-:W-:Y:S02]  /*12710*/  ULDC.64 UR4, c[0x0][0x208] ;  /* 0x0000820000047ab9 */ /* 0x000fe40000000a00 */
[----:B------:R-:W2:Y:S04]  /*12720*/  LDG.E R6, desc[UR4][R4.64] ;  /* 0x0000000404067981 */ /* 0x000ea8000c1e1900 */
[----:B------:R-:W2:Y:S02]  /*12730*/  LDG.E R4, desc[UR4][R4.64+0x4] ;  /* 0x0000040404047981 */ /* 0x000ea4000c1e1900 */
[----:B--2---:R-:W-:-:S07]  /*12740*/  IMAD.IADD R6, R4, 0x1, -R6 ;  /* 0x0000000104067824 */ /* 0x004fce00078e0a06 */
.L_x_5989:
[----:B-----5:R-:W-:Y:S01]  /*12750*/  IMAD.IADD R6, R6, 0x1, -R0 ;  /* 0x0000000106067824 */ /* 0x020fe200078e0a00 */
[----:B------:R-:W-:Y:S01]  /*12760*/  BSSY B7, `(.L_x_5990) ;  /* 0x000048a000077945 */ /* 0x000fe20003800000 */
[----:B------:R-:W3:Y:S01]  /*12770*/  LDC R0, c[0x0][0x448] ;  /* 0x00011200ff007b82 */ /* 0x000ee20000000800 */
[----:B------:R-:W-:Y:S02]  /*12780*/  IMAD.SHL.U32 R2, R17, 0x80, RZ ;  /* 0x0000008011027824 */ /* 0x000fe400078e00ff */
[----:B------:R-:W-:Y:S02]  /*12790*/  VIADD R5, R6, 0x6f ;  /* 0x0000006f06057836 */ /* 0x000fe40000000000 */
[----:B------:R-:W-:Y:S02]  /*127a0*/  VIADD R2, R2, 0x7f ;  /* 0x0000007f02027836 */ /* 0x000fe40000000000 */
[----:B------:R-:W-:-:S04]  /*127b0*/  IMAD.MOV.U32 R4, RZ, RZ, RZ ;  /* 0x000000ffff047224 */ /* 0x000fc800078e00ff */
[----:B------:R-:W-:Y:S01]  /*127c0*/  IMAD.HI R4, R5, -0x6db6db6d, R4 ;  /* 0x9249249305047827 */ /* 0x000fe200078e0204 */
[----:B---3--:R-:W-:-:S13]  /*127d0*/  ISETP.NE.AND P0, PT, R0, 0x1, PT ;  /* 0x000000010000780c */ /* 0x008fda0003f05270 */
[----:B------:R-:W3:Y:S08]  /*127e0*/  @P0 LDC R0, c[0x0][0x44c] ;  /* 0x00011300ff000b82 */ /* 0x000ef00000000800 */
[----:B------:R-:W4:Y:S01]  /*127f0*/  @P0 LDC R3, c[0x0][0x450] ;  /* 0x00011400ff030b82 */ /* 0x000f220000000800 */
[----:B---3--:R-:W-:-:S05]  /*12800*/  @P0 IMAD.HI.U32 R0, R2, R0, RZ ;  /* 0x0000000002000227 */ /* 0x008fca00078e00ff */
[----:B----4-:R-:W-:Y:S02]  /*12810*/  @P0 SHF.R.U32.HI R2, RZ, R3, R0 ;  /* 0x00000003ff020219 */ /* 0x010fe40000011600 */
[----:B------:R-:W-:Y:S02]  /*12820*/  IADD3 R3, R6, 0x70, -R9 ;  /* 0x0000007006037810 */ /* 0x000fe40007ffe809 */
[----:B------:R-:W-:-:S03]  /*12830*/  SHF.R.U32.HI R0, RZ, 0x1f, R4 ;  /* 0x0000001fff007819 */ /* 0x000fc60000011604 */
[----:B------:R-:W-:Y:S01]  /*12840*/  IMAD.IADD R3, R3, 0x1, R2 ;  /* 0x0000000103037824 */ /* 0x000fe200078e0202 */
[----:B------:R-:W-:Y:S01]  /*12850*/  LEA.HI.SX32 R0, R4, R0, 0x1a ;  /* 0x0000000004007211 */ /* 0x000fe200078fd2ff */
[----:B------:R-:W-:-:S04]  /*12860*/  IMAD.MOV.U32 R2, RZ, RZ, RZ ;  /* 0x000000ffff027224 */ /* 0x000fc800078e00ff */
[----:B------:R-:W-:-:S05]  /*12870*/  IMAD.HI R2, R3, -0x6db6db6d, R2 ;  /* 0x9249249303027827 */ /* 0x000fca00078e0202 */
[----:B------:R-:W-:-:S04]  /*12880*/  SHF.R.U32.HI R3, RZ, 0x1f, R2 ;  /* 0x0000001fff037819 */ /* 0x000fc80000011602 */
[----:B------:R-:W-:-:S04]  /*12890*/  LEA.HI.SX32 R3, R2, R3, 0x1a ;  /* 0x0000000302037211 */ /* 0x000fc800078fd2ff */
[----:B--2---:R-:W-:-:S04]  /*128a0*/  VIMNMX R7, R0, R3, PT ;  /* 0x0000000300077248 */ /* 0x004fc80003fe0100 */
[----:B------:R-:W-:Y:S01]  /*128b0*/  ISETP.GT.AND P0, PT, R7, RZ, PT ;  /* 0x000000ff0700720c */ /* 0x000fe20003f04270 */
[----:B------:R2:W-:-:S12]  /*128c0*/  STL [R1+0x2c], R7 ;  /* 0x00002c0701007387 */ /* 0x0005d80000100800 */
[----:B--2---:R-:W-:Y:S05]  /*128d0*/  @P0 BRA `(.L_x_5991) ;  /* 0x0000000000480947 */ /* 0x004fea0003800000 */
[----:B------:R-:W2:Y:S02]  /*128e0*/  S2R R7, SR_TID.X ;  /* 0x0000000000077919 */ /* 0x000ea40000002100 */
[----:B--2---:R-:W-:-:S04]  /*128f0*/  LOP3.LUT R7, R7, 0x7f, RZ, 0xc0, !PT ;  /* 0x0000007f07077812 */ /* 0x004fc800078ec0ff */
[----:B------:R-:W-:-:S13]  /*12900*/  ISETP.NE.AND P0, PT, R7, RZ, PT ;  /* 0x000000ff0700720c */ /* 0x000fda0003f05270 */
[----:B------:R-:W-:Y:S05]  /*12910*/  @P0 BRA `(.L_x_5992) ;  /* 0x0000004400b80947 */ /* 0x000fea0003800000 */
[----:B------:R-:W2:Y:S01]  /*12920*/  S2R R5, SR_LANEID ;  /* 0x0000000000057919 */ /* 0x000ea20000000000 */
[----:B------:R-:W-:Y:S01]  /*12930*/  VOTEU.ANY UR4, UPT, PT ;  /* 0x0000000000047886 */ /* 0x000fe200038e0100 */
[----:B------:R-:W3:Y:S01]  /*12940*/  LDC.64 R2, c[0x0][0xc60] ;  /* 0x00031800ff027b82 */ /* 0x000ee20000000a00 */
[----:B------:R-:W2:Y:S01]  /*12950*/  FLO.U32 R0, UR4 ;  /* 0x0000000400007d00 */ /* 0x000ea200080e0000 */
[----:B------:R-:W-:Y:S01]  /*12960*/  ULDC.64 UR6, c[0x0][0x208] ;  /* 0x0000820000067ab9 */ /* 0x000fe20000000a00 */
[----:B--2---:R-:W-:-:S06]  /*12970*/  ISETP.EQ.U32.AND P0, PT, R0, R5, PT ;  /* 0x000000050000720c */ /* 0x004fcc0003f02070 */
[----:B------:R-:W3:Y:S07]  /*12980*/  POPC R5, UR4 ;  /* 0x0000000400057d09 */ /* 0x000eee0008000000 */
[----:B---3--:R-:W2:Y:S01]  /*12990*/  @P0 ATOMG.E.ADD.STRONG.GPU PT, R3, desc[UR6][R2.64], R5 ;  /* 0x00000005020309a8 */ /* 0x008ea200081ee1c6 */
[----:B------:R-:W3:Y:S02]  /*129a0*/  S2R R4, SR_LTMASK ;  /* 0x0000000000047919 */ /* 0x000ee40000003900 */
[----:B---3--:R-:W-:-:S04]  /*129b0*/  LOP3.LUT R4, R4, UR4, RZ, 0xc0, !PT ;  /* 0x0000000404047c12 */ /* 0x008fc8000f8ec0ff */
[----:B------:R-:W3:Y:S01]  /*129c0*/  POPC R7, R4 ;  /* 0x0000000400077309 */ /* 0x000ee20000000000 */
[----:B--2---:R-:W3:Y:S02]  /*129d0*/  SHFL.IDX PT, R0, R3, R0, 0x1f ;  /* 0x00001f0003007589 */ /* 0x004ee400000e0000 */
[----:B---3--:R-:W-:Y:S01]  /*129e0*/  IADD3 R16, R0, UR38, R7 ;  /* 0x0000002600107c10 */ /* 0x008fe2000fffe007 */
[----:B------:R-:W-:Y:S06]  /*129f0*/  BRA `(.L_x_5992) ;  /* 0x0000004400807947 */ /* 0x000fec0003800000 */
.L_x_5991:
        /* <DEDUP_REMOVED lines=21> */
.L_x_5994:
[----:B------:R-:W-:Y:S05]  /*12b50*/  BSYNC B6 ;  /* 0x0000000000067941 */ /* 0x000fea0003800000 */
.L_x_5993:
        /* <DEDUP_REMOVED lines=18> */
[----:B--2---:R-:W-:-:S07]  /*12c80*/  IMAD.MOV.U32 R13, RZ, RZ, RZ ;  /* 0x000000ffff0d7224 */ /* 0x004fce00078e00ff */
[----:B------:R-:W-:-:S07]  /*12c90*/  LEPC R20, `(.L_x_5997) ;  /* 0x000000001014794e */ /* 0x000fce0000000000 */
[----:B01-3--:R-:W-:Y:S05]  /*12ca0*/  CALL.ABS.NOINC R2 ;  /* 0x0000000002007343 */ /* 0x00bfea0003c00000 */
.L_x_5997:
        /* <DEDUP_REMOVED lines=16> */
.L_x_5996:
[----:B------:R-:W-:Y:S05]  /*12db0*/  BSYNC B6 ;  /* 0x0000000000067941 */ /* 0x000fea0003800000 */
.L_x_5995:
        /* <DEDUP_REMOVED lines=11> */
[----:B----4-:R2:W3:Y:S02]  /*12e70*/  @P0 LDG.E R7, desc[UR6][R2.64] ;  /* 0x0000000602070981 */ /* 0x0104e4000c1e1900 */
[----:B--2---:R-:W2:Y:S01]  /*12e80*/  LDC.64 R2, c[0x0][0x418] ;  /* 0x00010600ff027b82 */ /* 0x004ea20000000a00 */
[----:B-----5:R-:W-:Y:S01]  /*12e90*/  VIADD R4, R0, 0xffffffff ;  /* 0xffffffff00047836 */ /* 0x020fe20000000000 */
[----:B---3--:R-:W-:Y:S01]  /*12ea0*/  SHF.R.S32.HI R8, RZ, 0x1f, R7 ;  /* 0x0000001fff087819 */ /* 0x008fe20000011407 */
[----:B------:R3:W-:Y:S04]  /*12eb0*/  @P0 STL [R1+0x10], R7 ;  /* 0x0000100701000387 */ /* 0x0007e80000100800 */
        /* <DEDUP_REMOVED lines=10> */
.L_x_6108:
[----:B------:R-:W-:Y:S01]  /*12f60*/  PLOP3.LUT P1, PT, PT, PT, PT, 0x8, 0x0 ;  /* 0x000000000000781c */ /* 0x000fe20003f2e170 */
[----:B------:R4:W-:Y:S01]  /*12f70*/  STL [R1], R0 ;  /* 0x0000000001007387 */ /* 0x0009e20000100800 */
[----:B---3--:R-:W-:-:S03]  /*12f80*/  ISETP.NE.AND P0, PT, R14, RZ, PT ;  /* 0x000000ff0e00720c */ /* 0x008fc60003f05270 */
[----:B------:R3:W-:Y:S01]  /*12f90*/  STL [R1+0xc], R4 ;  /* 0x00000c0401007387 */ /* 0x0007e20000100800 */
[----:B----4-:R-:W-:-:S05]  /*12fa0*/  P2R R0, PR, RZ, 0x2 ;  /* 0x00000002ff007803 */ /* 0x010fca0000000000 */
[----:B------:R3:W-:Y:S04]  /*12fb0*/  STL [R1+0x20], R0 ;  /* 0x0000200001007387 */ /* 0x0007e80000100800 */
[----:B------:R-:W-:Y:S05]  /*12fc0*/  @P0 BRA `(.L_x_5999) ;  /* 0x00000004004c0947 */ /* 0x000fea0003800000 */
[----:B------:R-:W-:-:S03]  /*12fd0*/  UMOV UR4, 0xffffffff ;  /* 0xffffffff00047882 */ /* 0x000fc60000000000 */
[----:B------:R-:W-:Y:S05]  /*12fe0*/  BRA.DIV UR4, `(.L_x_6000) ;  /* 0x0000005604047947 */ /* 0x000fea000b800000 */
[----:B------:R-:W-:-:S13]  /*12ff0*/  ELECT P6, URZ, PT ;  /* 0x00000000003f782f */ /* 0x000fda00038c0000 */
.L_x_6111:
[----:B------:R-:W-:Y:S05]  /*13000*/  @!P6 BRA `(.L_x_5999) ;  /* 0x00000004003ce947 */ /* 0x000fea0003800000 */
[----:B------:R-:W-:-:S04]  /*13010*/  ISETP.NE.U32.AND P0, PT, R2, RZ, PT ;  /* 0x000000ff0200720c */ /* 0x000fc80003f05070 */
[----:B------:R-:W-:-:S13]  /*13020*/  ISETP.NE.AND.EX P0, PT, R3, RZ, PT, P0 ;  /* 0x000000ff0300720c */ /* 0x000fda0003f05300 */
[----:B------:R-:W-:Y:S05]  /*13030*/  @!P0 BRA `(.L_x_6001) ;  /* 0x0000000000588947 */ /* 0x000fea0003800000 */
[----:B------:R-:W4:Y:S01]  /*13040*/  LDC R6, c[0x0][0x43c] ;  /* 0x00010f00ff067b82 */ /* 0x000f220000000800 */
[----:B01----:R-:W-:Y:S01]  /*13050*/  IMAD.MOV.U32 R9, RZ, RZ, R4 ;  /* 0x000000ffff097224 */ /* 0x003fe200078e0004 */
[----:B------:R-:W-:Y:S01]  /*13060*/  ULDC.64 UR4, c[0x0][0x428] ;  /* 0x00010a0000047ab9 */ /* 0x000fe20000000a00 */
[----:B------:R-:W-:Y:S02]  /*13070*/  ULDC.64 UR6, c[0x0][0x208] ;  /* 0x0000820000067ab9 */ /* 0x000fe40000000a00 */
[----:B---3--:R-:W-:Y:S01]  /*13080*/  IMAD.MOV.U32 R0, RZ, RZ, R9 ;  /* 0x000000ffff007224 */ /* 0x008fe200078e0009 */
[----:B----4-:R-:W-:-:S13]  /*13090*/  ISETP.NE.AND P0, PT, R6, 0x1, PT ;  /* 0x000000010600780c */ /* 0x010fda0003f05270 */
[----:B--2---:R-:W0:Y:S02]  /*130a0*/  @P0 LDC.64 R4, c[0x0][0x440] ;  /* 0x00011000ff040b82 */ /* 0x004e240000000a00 */
        /* <DEDUP_REMOVED lines=15> */
.L_x_6001:
[----:B------:R-:W5:Y:S04]  /*131a0*/  LDL R7, [R1+0x4] ;  /* 0x0000040001077983 */ /* 0x000f680000100800 */
[----:B---34-:R-:W5:Y:S04]  /*131b0*/  LDL R0, [R1+0x8] ;  /* 0x0000080001007983 */ /* 0x018f680000100800 */
[----:B------:R-:W3:Y:S01]  /*131c0*/  LDL R2, [R1+0x14] ;  /* 0x0000140001027983 */ /* 0x000ee20000100800 */
[----:B-----5:R-:W-:Y:S01]  /*131d0*/  IMAD R0, R0, 0x8, R7 ;  /* 0x0000000800007824 */ /* 0x020fe200078e0207 */
[----:B---3--:R-:W-:-:S04]  /*131e0*/  SHF.L.U32 R2, R2, 0x1f, RZ ;  /* 0x0000001f02027819 */ /* 0x008fc800000006ff */
[----:B------:R-:W3:Y:S02]  /*131f0*/  SYNCS.PHASECHK.TRANS64.TRYWAIT P0, [R0+URZ+0x36840], R2 ;  /* 0x03684002000075a7 */ /* 0x000ee4000800017f */
[----:B---3--:R-:W-:Y:S05]  /*13200*/  @!P0 BRA `(.L_x_6002) ;  /* 0x00000050009c8947 */ /* 0x008fea0003800000 */
.L_x_6112:
        /* <DEDUP_REMOVED lines=11> */
.L_x_6003:
[----:B------:R-:W4:Y:S04]  /*132c0*/  LDL R6, [R1+0x4] ;  /* 0x0000040001067983 */ /* 0x000f280000100800 */
[----:B--2---:R-:W4:Y:S04]  /*132d0*/  LDL R5, [R1+0x8] ;  /* 0x0000080001057983 */ /* 0x004f280000100800 */
[----:B------:R-:W2:Y:S04]  /*132e0*/  LDL R4, [R1+0xc] ;  /* 0x00000c0001047983 */ /* 0x000ea80000100800 */
[----:B------:R-:W5:Y:S04]  /*132f0*/  LDL R3, [R1+0x18] ;  /* 0x0000180001037983 */ /* 0x000f680000100800 */
[----:B---3--:R-:W3:Y:S01]  /*13300*/  LDL R2, [R1] ;  /* 0x0000000001027983 */ /* 0x008ee20000100800 */
        /* <DEDUP_REMOVED lines=30> */
[----:B----4-:R-:W-:Y:S01]  /*134f0*/  NOP ;  /* 0x0000000000007918 */ /* 0x010fe20000000000 */
.L_x_5999:
[----:B------:R-:W4:Y:S04]  /*13500*/  LDL R2, [R1+0x4] ;  /* 0x0000040001027983 */ /* 0x000f280000100800 */
[----:B------:R-:W5:Y:S04]  /*13510*/  LDL.LU R3, [R1+0x30] ;  /* 0x0000300001037983 */ /* 0x000f680000300800 */
[----:B--2---:R-:W2:Y:S04]  /*13520*/  LDL.LU R5, [R1+0x28] ;  /* 0x0000280001057983 */ /* 0x004ea80000300800 */
[----:B---3--:R-:W3:Y:S01]  /*13530*/  LDL.LU R4, [R1+0x38] ;  /* 0x0000380001047983 */ /* 0x008ee20000300800 */
        /* <DEDUP_REMOVED lines=8> */
[----:B-----5:R-:W-:-:S04]  /*135c0*/  SHF.R.S32.HI R0, RZ, 0x1f, R3 ;  /* 0x0000001fff007819 */ /* 0x020fc80000011403 */
[----:B------:R-:W-:Y:S02]  /*135d0*/  LOP3.LUT P1, RZ, R2, 0x3ff, RZ, 0xc0, !PT ;  /* 0x000003ff02ff7812 */ /* 0x000fe4000782c0ff */
[----:B--2---:R-:W-:Y:S01]  /*135e0*/  SEL R5, R5, RZ, !P0 ;  /* 0x000000ff05057207 */ /* 0x004fe20004000000 */
[----:B------:R-:W-:Y:S01]  /*135f0*/  IMAD R0, R0, UR4, RZ ;  /* 0x0000000400007c24 */ /* 0x000fe2000f8e02ff */
[----:B---3--:R-:W-:-:S03]  /*13600*/  SEL R4, R4, RZ, !P0 ;  /* 0x000000ff04047207 */ /* 0x008fc60004000000 */
        /* <DEDUP_REMOVED lines=26> */
.L_x_6005:
[----:B------:R-:W-:Y:S05]  /*137b0*/  BSYNC B6 ;  /* 0x0000000000067941 */ /* 0x000fea0003800000 */
.L_x_6004:
[----:B---3--:R-:W2:Y:S01]  /*137c0*/  LDL.LU R5, [R1+0x30] ;  /* 0x0000300001057983 */ /* 0x008ea20000300800 */
[----:B------:R-:W-:Y:S01]  /*137d0*/  ULDC.64 UR4, c[0x0][0x2d8] ;  /* 0x0000b60000047ab9 */ /* 0x000fe20000000a00 */
[----:B------:R-:W3:Y:S01]  /*137e0*/  LDC R7, c[0x0][0x448] ;  /* 0x00011200ff077b82 */ /* 0x000ee20000000800 */
[----:B------:R-:W-:Y:S01]  /*137f0*/  ULDC.64 UR6, c[0x0][0x280] ;  /* 0x0000a00000067ab9 */ /* 0x000fe20000000a00 */
[----:B------:R-:W2:Y:S04]  /*13800*/  LDL.LU.64 R2, [R1+0x40] ;  /* 0x0000400001027983 */ /* 0x000ea80000300a00 */
[----:B------:R-:W4:Y:S04]  /*13810*/  LDL.LU R0, [R1+0x38] ;  /* 0x0000380001007983 */ /* 0x000f280000300800 */
[----:B------:R-:W4:Y:S04]  /*13820*/  LDL.LU R6, [R1+0x4c] ;  /* 0x00004c0001067983 */ /* 0x000f280000300800 */
[----:B------:R-:W4:Y:S01]  /*13830*/  LDL.LU R4, [R1+0x28] ;  /* 0x0000280001047983 */ /* 0x000f220000300800 */
[----:B01----:R-:W0:Y:S01]  /*13840*/  S2R R9, SR_TID.X ;  /* 0x0000000000097919 */ /* 0x003e220000002100 */
[----:B------:R-:W1:Y:S01]  /*13850*/  S2R R8, SR_TID.X ;  /* 0x0000000000087919 */ /* 0x000e620000002100 */
[----:B---3--:R-:W-:Y:S01]  /*13860*/  ISETP.NE.AND P0, PT, R7, 0x1, PT ;  /* 0x000000010700780c */ /* 0x008fe20003f05270 */
[----:B0-----:R-:W-:-:S02]  /*13870*/  IMAD.SHL.U32 R9, R9, 0x8, RZ ;  /* 0x0000000809097824 */ /* 0x001fc400078e00ff */
[----:B-1----:R-:W-:-:S03]  /*13880*/  IMAD.SHL.U32 R10, R8, 0x8, RZ ;  /* 0x00000008080a7824 */ /* 0x002fc600078e00ff */
[----:B------:R-:W-:-:S04]  /*13890*/  LOP3.LUT R9, R9, 0x38, RZ, 0xc0, !PT ;  /* 0x0000003809097812 */ /* 0x000fc800078ec0ff */
[C---:B------:R-:W-:Y:S02]  /*138a0*/  LOP3.LUT R11, R9.reuse, 0x40, RZ, 0xfc, !PT ;  /* 0x00000040090b7812 */ /* 0x040fe400078efcff */
[----:B------:R-:W-:Y:S02]  /*138b0*/  LOP3.LUT R9, R9, 0x80, RZ, 0xfc, !PT ;  /* 0x0000008009097812 */ /* 0x000fe400078efcff */
[----:B------:R-:W-:Y:S01]  /*138c0*/  LOP3.LUT R10, R10, 0x38, RZ, 0xc0, !PT ;  /* 0x000000380a0a7812 */ /* 0x000fe200078ec0ff */
[----:B--2---:R-:W-:Y:S02]  /*138d0*/  IMAD.MOV.U32 R3, RZ, RZ, R5 ;  /* 0x000000ffff037224 */ /* 0x004fe400078e0005 */
[----:B------:R-:W0:Y:S01]  /*138e0*/  S2R R5, SR_TID.X ;  /* 0x0000000000057919 */ /* 0x000e220000002100 */
[----:B----4-:R-:W-:Y:S02]  /*138f0*/  IMAD R0, R0, UR4, RZ ;  /* 0x0000000400007c24 */ /* 0x010fe4000f8e02ff */
        /* <DEDUP_REMOVED lines=30> */
[C---:B------:R-:W-:Y:S01]  /*13ae0*/  IMAD.WIDE.U32 R4, R0.reuse, UR4, R2 ;  /* 0x0000000400047c25 */ /* 0x040fe2000f8e0002 */
[----:B------:R-:W-:Y:S02]  /*13af0*/  ULDC UR4, c[0x0][0x2b8] ;  /* 0x0000ae0000047ab9 */ /* 0x000fe40000000800 */
[----:B------:R-:W-:Y:S01]  /*13b00*/  ISETP.GE.AND P0, PT, R9, UR4, PT ;  /* 0x0000000409007c0c */ /* 0x000fe2000bf06270 */
[----:B------:R-:W-:Y:S01]  /*13b10*/  IMAD R0, R0, UR5, R6 ;  /* 0x0000000500007c24 */ /* 0x000fe2000f8e0206 */
[----:B------:R0:W5:Y:S01]  /*13b20*/  LDL R9, [R1+0x24] ;  /* 0x0000240001097983 */ /* 0x0001620000100800 */
[----:B------:R-:W-:Y:S02]  /*13b30*/  LEA R3, P3, R4, UR6, 0x1 ;  /* 0x0000000604037c11 */ /* 0x000fe4000f8608ff */
[----:B------:R-:W-:Y:S01]  /*13b40*/  IMAD.IADD R0, R5, 0x1, R0 ;  /* 0x0000000105007824 */ /* 0x000fe200078e0200 */
[----:B------:R-:W-:-:S02]  /*13b50*/  ISETP.GE.AND P2, PT, R10, UR4, PT ;  /* 0x000000040a007c0c */ /* 0x000fc4000bf46270 */
[----:B------:R-:W-:Y:S01]  /*13b60*/  ISETP.GE.AND P1, PT, R11, UR4, PT ;  /* 0x000000040b007c0c */ /* 0x000fe2000bf26270 */
[----:B------:R-:W-:Y:S01]  /*13b70*/  UMOV UR4, 0xffffffff ;  /* 0xffffffff00047882 */ /* 0x000fe20000000000 */
[----:B------:R-:W-:Y:S02]  /*13b80*/  LEA.HI.X R0, R4, UR7, R0, 0x1, P3 ;  /* 0x0000000704007c11 */ /* 0x000fe400098f0c00 */
[----:B0-----:R-:W-:Y:S09]  /*13b90*/  BRA.DIV UR4, `(.L_x_6006) ;  /* 0x0000004a044c7947 */ /* 0x001ff2000b800000 */
[----:B------:R-:W0:Y:S02]  /*13ba0*/  S2R R4, SR_TID.X ;  /* 0x0000000000047919 */ /* 0x000e240000002100 */
[----:B0-----:R-:W-:-:S04]  /*13bb0*/  LOP3.LUT R4, R4, 0x7f, RZ, 0xc0, !PT ;  /* 0x0000007f04047812 */ /* 0x001fc800078ec0ff */
[----:B------:R-:W-:Y:S02]  /*13bc0*/  SHF.R.U32.HI R5, RZ, 0x3, R4 ;  /* 0x00000003ff057819 */ /* 0x000fe40000011604 */
[----:B------:R-:W2:Y:S01]  /*13bd0*/  LDL.LU R4, [R1+0x34] ;  /* 0x0000340001047983 */ /* 0x000ea20000300800 */
[----:B------:R-:W-:Y:S02]  /*13be0*/  ULDC.64 UR4, c[0x0][0x208] ;  /* 0x0000820000047ab9 */ /* 0x000fe40000000a00 */
[----:B------:R-:W-:Y:S01]  /*13bf0*/  IMAD R17, R17, 0x80, R5 ;  /* 0x0000008011117824 */ /* 0x000fe200078e0205 */
[----:B------:R-:W-:Y:S04]  /*13c00*/  SHFL.IDX PT, R6, R3, 0x1, 0x181f ;  /* 0x00381f0003067f89 */ /* 0x000fe800000e0000 */
[----:B------:R-:W0:Y:S04]  /*13c10*/  SHFL.IDX PT, R5, R3, RZ, 0x181f ;  /* 0x00181fff03057589 */ /* 0x000e2800000e0000 */
[----:B------:R-:W-:Y:S01]  /*13c20*/  SHFL.IDX PT, R8, R0, 0x1, 0x181f ;  /* 0x00381f0000087f89 */ /* 0x000fe200000e0000 */
[----:B--2---:R-:W-:-:S02]  /*13c30*/  IMAD R2, R4, R7, RZ ;  /* 0x0000000704027224 */ /* 0x004fc400078e02ff */
[----:B------:R-:W-:-:S03]  /*13c40*/  VIADD R4, R17, 0x10 ;  /* 0x0000001011047836 */ /* 0x000fc60000000000 */
[-C--:B------:R-:W-:Y:S02]  /*13c50*/  ISETP.GE.AND P4, PT, R17, R2.reuse, PT ;  /* 0x000000021100720c */ /* 0x080fe40003f86270 */
[----:B------:R-:W-:Y:S02]  /*13c60*/  ISETP.GE.AND P3, PT, R4, R2, PT ;  /* 0x000000020400720c */ /* 0x000fe40003f66270 */
[----:B------:R-:W1:Y:S09]  /*13c70*/  SHFL.IDX PT, R4, R0, RZ, 0x181f ;  /* 0x00181fff00047589 */ /* 0x000e7200000e0000 */
[----:B0-----:R-:W-:-:S05]  /*13c80*/  @!P4 LEA R5, P5, R10, R5, 0x1 ;  /* 0x000000050a05c211 */ /* 0x001fca00078a08ff */
[----:B-1----:R-:W-:Y:S01]  /*13c90*/  @!P4 IMAD.X R4, RZ, RZ, R4, P5 ;  /* 0x000000ffff04c224 */ /* 0x002fe200028e0604 */
[----:B------:R-:W-:-:S04]  /*13ca0*/  @!P3 LEA R7, P5, R10, R6, 0x1 ;  /* 0x000000060a07b211 */ /* 0x000fc800078a08ff */
        /* <DEDUP_REMOVED lines=9> */
[----:B------:R-:W0:Y:S04]  /*13d40*/  SHFL.IDX PT, R7, R3, 0x2, 0x181f ;  /* 0x00581f0003077f89 */ /* 0x000e2800000e0000 */
[----:B------:R-:W-:Y:S04]  /*13d50*/  @!P3 LDGSTS.E.BYPASS.LTC128B.128 [R9+0x15c00], desc[UR4][R4.64], !P2 ;  /* 0x15c000000409bfae */ /* 0x000fe8000d101d44 */
[----:B------:R-:W-:Y:S04]  /*13d60*/  @!P3 LDGSTS.E.BYPASS.LTC128B.128 [R9+0x19c00], desc[UR4][R4.64+0x80], !P1 ;  /* 0x19c000800409bfae */ /* 0x000fe8000c901d44 */
[----:B------:R1:W-:Y:S04]  /*13d70*/  @!P3 LDGSTS.E.BYPASS.LTC128B.128 [R9+0x1dc00], desc[UR4][R4.64+0x100], !P0 ;  /* 0x1dc001000409bfae */ /* 0x0003e8000c101d44 */
[----:B------:R-:W2:Y:S01]  /*13d80*/  SHFL.IDX PT, R6, R0, 0x2, 0x181f ;  /* 0x00581f0000067f89 */ /* 0x000ea200000e0000 */
[----:B-1----:R-:W-:-:S05]  /*13d90*/  VIADD R4, R17, 0x20 ;  /* 0x0000002011047836 */ /* 0x002fca0000000000 */
[----:B------:R-:W-:-:S13]  /*13da0*/  ISETP.GE.AND P3, PT, R4, R2, PT ;  /* 0x000000020400720c */ /* 0x000fda0003f66270 */
[----:B0-----:R-:W-:-:S05]  /*13db0*/  @!P3 LEA R7, P4, R10, R7, 0x1 ;  /* 0x000000070a07b211 */ /* 0x001fca00078808ff */
[----:B--2---:R-:W-:-:S04]  /*13dc0*/  @!P3 IMAD.X R4, RZ, RZ, R6, P4 ;  /* 0x000000ffff04b224 */ /* 0x004fc800020e0606 */
[----:B------:R-:W-:Y:S02]  /*13dd0*/  @!P3 IMAD.MOV.U32 R5, RZ, RZ, R4 ;  /* 0x000000ffff05b224 */ /* 0x000fe400078e0004 */
[----:B------:R-:W-:-:S05]  /*13de0*/  @!P3 IMAD.MOV.U32 R4, RZ, RZ, R7 ;  /* 0x000000ffff04b224 */ /* 0x000fca00078e0007 */
        /* <DEDUP_REMOVED lines=53> */
.L_x_6129:
        /* <DEDUP_REMOVED lines=13> */
.L_x_6008:
[----:B------:R-:W-:Y:S05]  /*14210*/  BSYNC B0 ;  /* 0x0000000000007941 */ /* 0x000fea0003800000 */
.L_x_6007:
[----:B01----:R-:W2:Y:S01]  /*14220*/  LDL R9, [R1+0x4] ;  /* 0x0000040001097983 */ /* 0x003ea20000100800 */
[----:B------:R-:W-:Y:S01]  /*14230*/  PLOP3.LUT P0, PT, PT, PT, PT, 0x80, 0x0 ;  /* 0x000000000000781c */ /* 0x000fe20003f0f070 */
[----:B------:R-:W-:Y:S01]  /*14240*/  NOP ;  /* 0x0000000000007918 */ /* 0x000fe20000000000 */
[----:B--2---:R-:W-:-:S11]  /*14250*/  VIADD R6, R9, 0x36800 ;  /* 0x0003680009067836 */ /* 0x004fd60000000000 */
.L_x_6009:
        /* <DEDUP_REMOVED lines=19> */
.L_x_6130:
[----:B------:R-:W-:Y:S05]  /*14390*/  BSYNC B0 ;  /* 0x0000000000007941 */ /* 0x000fea0003800000 */
.L_x_6010:
        /* <DEDUP_REMOVED lines=28> */
[----:B------:R-:W0:Y:S03]  /*14560*/  LDC R5, c[0x0][0x43c] ;  /* 0x00010f00ff057b82 */ /* 0x000e260000000800 */
[----:B------:R-:W3:Y:S01]  /*14570*/  LDL R7, [R1+0x10] ;  /* 0x0000100001077983 */ /* 0x000ee20000100800 */
[----:B------:R-:W-:Y:S01]  /*14580*/  IMAD.MOV.U32 R0, RZ, RZ, R4 ;  /* 0x000000ffff007224 */ /* 0x000fe200078e0004 */
[----:B------:R-:W-:Y:S01]  /*14590*/  ULDC.64 UR6, c[0x0][0x428] ;  /* 0x00010a0000067ab9 */ /* 0x000fe20000000a00 */
[----:B------:R-:W-:Y:S01]  /*145a0*/  ULDC.64 UR8, c[0x0][0x208] ;  /* 0x0000820000087ab9 */ /* 0x000fe20000000a00 */
[----:B0-----:R-:W-:-:S13]  /*145b0*/  ISETP.NE.AND P0, PT, R5, 0x1, PT ;  /* 0x000000010500780c */ /* 0x001fda0003f05270 */
[----:B-----5:R-:W0:Y:S02]  /*145c0*/  @P0 LDC.64 R2, c[0x0][0x440] ;  /* 0x00011000ff020b82 */ /* 0x020e240000000a00 */
        /* <DEDUP_REMOVED lines=13> */
.L_x_6018:
[----:B------:R-:W2:Y:S01]  /*146a0*/  LDL R0, [R1+0x4] ;  /* 0x0000040001007983 */ /* 0x000ea20000100800 */
[----:B------:R-:W-:Y:S01]  /*146b0*/  BSSY B3, `(.L_x_6019) ;  /* 0x0000005000037945 */ /* 0x000fe20003800000 */
[----:B--2---:R-:W-:Y:S01]  /*146c0*/  IMAD R2, R9, 0x8, R0 ;  /* 0x0000000809027824 */ /* 0x004fe200078e0200 */
[----:B------:R-:W-:-:S04]  /*146d0*/  SHF.L.U32 R0, R12, 0x1f, RZ ;  /* 0x0000001f0c007819 */ /* 0x000fc800000006ff */
[----:B------:R-:W1:Y:S02]  /*146e0*/  SYNCS.PHASECHK.TRANS64.TRYWAIT P0, [R2+URZ+0x36840], R0 ;  /* 0x03684000020075a7 */ /* 0x000e64000800017f */
[----:B-1----:R-:W-:Y:S05]  /*146f0*/  @!P0 BRA `(.L_x_6020) ;  /* 0x0000004800888947 */ /* 0x002fea0003800000 */
.L_x_6131:
[----:B------:R-:W-:Y:S05]  /*14700*/  BSYNC B3 ;  /* 0x0000000000037941 */ /* 0x000fea0003800000 */
.L_x_6019:
        /* <DEDUP_REMOVED lines=12> */
.L_x_6022:
[----:B------:R-:W-:Y:S05]  /*147d0*/  BSYNC B3 ;  /* 0x0000000000037941 */ /* 0x000fea0003800000 */
.L_x_6021:
        /* <DEDUP_REMOVED lines=13> */
.L_x_6023:
        /* <DEDUP_REMOVED lines=16> */
.L_x_6024:
        /* <DEDUP_REMOVED lines=16> */
.L_x_6025:
        /* <DEDUP_REMOVED lines=17> */
.L_x_6132:
[----:B------:R-:W-:Y:S05]  /*14bc0*/  BSYNC B3 ;  /* 0x0000000000037941 */ /* 0x000fea0003800000 */
.L_x_6026:
        /* <DEDUP_REMOVED lines=14> */
.L_x_6029:
[----:B------:R-:W-:Y:S05]  /*14cb0*/  BSYNC B3 ;  /* 0x0000000000037941 */ /* 0x000fea0003800000 */
.L_x_6028:
        /* <DEDUP_REMOVED lines=14> */
.L_x_6030:
        /* <DEDUP_REMOVED lines=16> */
.L_x_6031:
        /* <DEDUP_REMOVED lines=16> */
.L_x_6032:
        /* <DEDUP_REMOVED lines=13> */
.L_x_6017:
[----:B------:R-:W-:Y:S05]  /*15070*/  BSYNC B1 ;  /* 0x0000000000017941 */ /* 0x000fea0003800000 */
.L_x_6016:
[----:B------:R-:W2:Y:S04]  /*15080*/  LDL.LU R0, [R1+0x2c] ;  /* 0x00002c0001007983 */ /* 0x000ea80000300800 */
[----:B------:R3:W-:Y:S04]  /*15090*/  STL [R1+0x8], R9 ;  /* 0x0000080901007387 */ /* 0x0007e80000100800 */
[----:B------:R3:W-:Y:S02]  /*150a0*/  STL [R1+0x14], R12 ;  /* 0x0000140c01007387 */ /* 0x0007e40000100800 */
[----:B--23--:R-:W-:-:S07]  /*150b0*/  VIADD R0, R0, 0xfffffffd ;  /* 0xfffffffd00007836 */ /* 0x00cfce0000000000 */
.L_x_6015:
[----:B------:R-:W-:Y:S05]  /*150c0*/  BSYNC B2 ;  /* 0x0000000000027941 */ /* 0x000fea0003800000 */
.L_x_6014:
[----:B------:R-:W-:-:S13]  /*150d0*/  ISETP.NE.AND P0, PT, R4, RZ, PT ;  /* 0x000000ff0400720c */ /* 0x000fda0003f05270 */
[----:B------:R-:W-:Y:S05]  /*150e0*/  @!P0 BRA `(.L_x_6013) ;  /* 0x0000001800088947 */ /* 0x000fea0003800000 */
[----:B0-----:R0:W5:Y:S02]  /*150f0*/  LDL R8, [R1] ;  /* 0x0000000001087983 */ /* 0x0011640000100800 */
.L_x_6067:
[----:B--2---:R-:W2:Y:S04]  /*15100*/  LDL R4, [R1+0x20] ;  /* 0x0000200001047983 */ /* 0x004ea80000100800 */
[----:B---3--:R-:W3:Y:S04]  /*15110*/  LDL R3, [R1+0x8] ;  /* 0x0000080001037983 */ /* 0x008ee80000100800 */
[----:B----4-:R-:W4:Y:S01]  /*15120*/  LDL R2, [R1+0x14] ;  /* 0x0000140001027983 */ /* 0x010f220000100800 */
        /* <DEDUP_REMOVED lines=18> */
[----:B------:R-:W-:Y:S01]  /*15250*/  ULDC.64 UR8, c[0x0][0x208] ;  /* 0x0000820000087ab9 */ /* 0x000fe20000000a00 */
        /* <DEDUP_REMOVED lines=15> */
.L_x_6035:
[----:B------:R-:W3:Y:S01]  /*15350*/  LDL R2, [R1+0x4] ;  /* 0x0000040001027983 */ /* 0x000ee20000100800 */
[----:B------:R-:W-:Y:S01]  /*15360*/  BSSY B2, `(.L_x_6036) ;  /* 0x0000005000027945 */ /* 0x000fe20003800000 */
[----:B---3--:R-:W-:Y:S01]  /*15370*/  IMAD R3, R4, 0x8, R2 ;  /* 0x0000000804037824 */ /* 0x008fe200078e0202 */
[----:B------:R-:W-:-:S04]  /*15380*/  SHF.L.U32 R2, R5, 0x1f, RZ ;  /* 0x0000001f05027819 */ /* 0x000fc800000006ff */
[----:B------:R-:W3:Y:S02]  /*15390*/  SYNCS.PHASECHK.TRANS64.TRYWAIT P0, [R3+URZ+0x36840], R2 ;  /* 0x03684002030075a7 */ /* 0x000ee4000800017f */
[----:B---3--:R-:W-:Y:S05]  /*153a0*/  @!P0 BRA `(.L_x_6037) ;  /* 0x0000003c00848947 */ /* 0x008fea0003800000 */
.L_x_6133:
[----:B------:R-:W-:Y:S05]  /*153b0*/  BSYNC B2 ;  /* 0x0000000000027941 */ /* 0x000fea0003800000 */
.L_x_6036:
        /* <DEDUP_REMOVED lines=12> */
.L_x_6039:
[----:B------:R-:W-:Y:S05]  /*15480*/  BSYNC B2 ;  /* 0x0000000000027941 */ /* 0x000fea0003800000 */
.L_x_6038:
        /* <DEDUP_REMOVED lines=13> */
.L_x_6040:
        /* <DEDUP_REMOVED lines=16> */
.L_x_6041:
        /* <DEDUP_REMOVED lines=16> */
.L_x_6042:
        /* <DEDUP_REMOVED lines=17> */
.L_x_6134:
[----:B------:R-:W-:Y:S05]  /*15870*/  BSYNC B2 ;  /* 0x0000000000027941 */ /* 0x000fea0003800000 */
.L_x_6043:
        /* <DEDUP_REMOVED lines=11> */
.L_x_6046:
[----:B------:R-:W-:Y:S05]  /*15930*/  BSYNC B2 ;  /* 0x0000000000027941 */ /* 0x000fea0003800000 */
.L_x_6045:
        /* <DEDUP_REMOVED lines=14> */
.L_x_6047:
        /* <DEDUP_REMOVED lines=16> */
.L_x_6048:
        /* <DEDUP_REMOVED lines=16> */
.L_x_6049:
        /* <DEDUP_REMOVED lines=13> */
.L_x_6034:
[----:B------:R-:W-:Y:S05]  /*15cf0*/  BSYNC B1 ;  /* 0x0000000000017941 */ /* 0x000fea0003800000 */
.L_x_6033:
[----:B------:R-:W3:Y:S01]  /*15d00*/  LDL R2, [R1+0x20] ;  /* 0x0000200001027983 */ /* 0x000ee20000100800 */
[----:B------:R-:W-:Y:S01]  /*15d10*/  VIADD R3, R4, 0x1 ;  /* 0x0000000104037836 */ /* 0x000fe20000000000 */
[----:B------:R-:W-:Y:S04]  /*15d20*/  BSSY B1, `(.L_x_6050) ;  /* 0x00000bb000017945 */ /* 0x000fe80003800000 */
[----:B------:R-:W-:-:S04]  /*15d30*/  ISETP.NE.AND P0, PT, R3, 0x2, PT ;  /* 0x000000020300780c */ /* 0x000fc80003f05270 */
[----:B------:R-:W-:Y:S02]  /*15d40*/  SEL R11, R3, RZ, P0 ;  /* 0x000000ff030b7207 */ /* 0x000fe40000000000 */
[----:B---3--:R-:W-:Y:S02]  /*15d50*/  ISETP.NE.AND P1, PT, R2, RZ, PT ;  /* 0x000000ff0200720c */ /* 0x008fe40003f25270 */
        /* <DEDUP_REMOVED lines=14> */
[----:B------:R-:W-:Y:S01]  /*15e40*/  ULDC.64 UR8, c[0x0][0x208] ;  /* 0x0000820000087ab9 */ /* 0x000fe20000000a00 */
        /* <DEDUP_REMOVED lines=15> */
.L_x_6052:
[----:B------:R-:W4:Y:S01]  /*15f40*/  LDL R2, [R1+0x4] ;  /* 0x0000040001027983 */ /* 0x000f220000100800 */
[----:B------:R-:W-:Y:S01]  /*15f50*/  SHF.L.U32 R3, R10, 0x1f, RZ ;  /* 0x0000001f0a037819 */ /* 0x000fe200000006ff */
[----:B------:R-:W-:Y:S01]  /*15f60*/  BSSY B2, `(.L_x_6053) ;  /* 0x0000004000027945 */ /* 0x000fe20003800000 */
[----:B----4-:R-:W-:-:S04]  /*15f70*/  IMAD R2, R11, 0x8, R2 ;  /* 0x000000080b027824 */ /* 0x010fc800078e0202 */
[----:B------:R-:W4:Y:S02]  /*15f80*/  SYNCS.PHASECHK.TRANS64.TRYWAIT P0, [R2+URZ+0x36840], R3 ;  /* 0x03684003020075a7 */ /* 0x000f24000800017f */
[----:B----4-:R-:W-:Y:S05]  /*15f90*/  @!P0 BRA `(.L_x_6054) ;  /* 0x0000003000b08947 */ /* 0x010fea0003800000 */
.L_x_6135:
[----:B------:R-:W-:Y:S05]  /*15fa0*/  BSYNC B2 ;  /* 0x0000000000027941 */ /* 0x000fea0003800000 */
.L_x_6053:
        /* <DEDUP_REMOVED lines=12> */
.L_x_6056:
[----:B------:R-:W-:Y:S05]  /*16070*/  BSYNC B2 ;  /* 0x0000000000027941 */ /* 0x000fea0003800000 */
.L_x_6055:
        /* <DEDUP_REMOVED lines=15> */
.L_x_6057:
        /* <DEDUP_REMOVED lines=16> */
.L_x_6058:
        /* <DEDUP_REMOVED lines=16> */
.L_x_6059:
        /* <DEDUP_REMOVED lines=15> */
.L_x_6136:
[----:B------:R-:W-:Y:S05]  /*16460*/  BSYNC B2 ;  /* 0x0000000000027941 */ /* 0x000fea0003800000 */
.L_x_6060:
        /* <DEDUP_REMOVED lines=11> */
.L_x_6063:
[----:B------:R-:W-:Y:S05]  /*16520*/  BSYNC B2 ;  /* 0x0000000000027941 */ /* 0x000fea0003800000 */
.L_x_6062:
        /* <DEDUP_REMOVED lines=13> */
.L_x_6064:
        /* <DEDUP_REMOVED lines=16> */
.L_x_6065:
        /* <DEDUP_REMOVED lines=16> */
.L_x_6066:
        /* <DEDUP_REMOVED lines=13> */
.L_x_6051:
[----:B------:R-:W-:Y:S05]  /*168d0*/  BSYNC B1 ;  /* 0x0000000000017941 */ /* 0x000fea0003800000 */
.L_x_6050:
[C---:B------:R-:W-:Y:S01]  /*168e0*/  ISETP.GT.AND P0, PT, R0.reuse, 0x1, PT ;  /* 0x000000010000780c */ /* 0x040fe20003f04270 */
[----:B------:R-:W-:-:S12]  /*168f0*/  VIADD R0, R0, 0xfffffffe ;  /* 0xfffffffe00007836 */ /* 0x000fd80000000000 */
[----:B------:R-:W-:Y:S05]  /*16900*/  @P0 BRA `(.L_x_6067) ;  /* 0xffffffe400fc0947 */ /* 0x000fea000383ffff */
.L_x_6013:
[----:B------:R-:W-:Y:S05]  /*16910*/  BSYNC B0 ;  /* 0x0000000000007941 */ /* 0x000fea0003800000 */
.L_x_6012:
        /* <DEDUP_REMOVED lines=18> */
.L_x_6069:
[----:B------:R-:W-:Y:S05]  /*16a40*/  BSYNC B0 ;  /* 0x0000000000007941 */ /* 0x000fea0003800000 */
.L_x_6068:
[----:B------:R-:W2:Y:S01]  /*16a50*/  LDL.LU R0, [R1+0x20] ;  /* 0x0000200001007983 */ /* 0x000ea20000300800 */
[----:B------:R-:W-:Y:S01]  /*16a60*/  BSSY B0, `(.L_x_6070) ;  /* 0x0000050000007945 */ /* 0x000fe20003800000 */
[----:B--2---:R-:W-:-:S13]  /*16a70*/  ISETP.NE.AND P0, PT, R0, RZ, PT ;  /* 0x000000ff0000720c */ /* 0x004fda0003f05270 */
        /* <DEDUP_REMOVED lines=10> */
.L_x_6137:
[----:B------:R-:W-:Y:S05]  /*16b20*/  BSYNC B1 ;  /* 0x0000000000017941 */ /* 0x000fea0003800000 */
.L_x_6072:
        /* <DEDUP_REMOVED lines=9> */
.L_x_6075:
[----:B------:R-:W-:Y:S05]  /*16bc0*/  BSYNC B1 ;  /* 0x0000000000017941 */ /* 0x000fea0003800000 */
.L_x_6074:
[----:B------:R-:W2:Y:S04]  /*16bd0*/  LDL.LU R5, [R1+0x18] ;  /* 0x0000180001057983 */ /* 0x000ea80000300800 */
[----:B------:R-:W2:Y:S04]  /*16be0*/  LDL.LU R3, [R1+0xc] ;  /* 0x00000c0001037983 */ /* 0x000ea80000300800 */
[----:B------:R-:W3:Y:S04]  /*16bf0*/  LDL R4, [R1+0x4] ;  /* 0x0000040001047983 */ /* 0x000ee80000100800 */
[----:B0-----:R-:W3:Y:S01]  /*16c00*/  LDL R2, [R1+0x8] ;  /* 0x0000080001027983 */ /* 0x001ee20000100800 */
        /* <DEDUP_REMOVED lines=10> */
.L_x_6076:
        /* <DEDUP_REMOVED lines=16> */
.L_x_6077:
        /* <DEDUP_REMOVED lines=16> */
.L_x_6078:
        /* <DEDUP_REMOVED lines=11> */
.L_x_6071:
[----:B------:R-:W-:Y:S05]  /*16f60*/  BSYNC B0 ;  /* 0x0000000000007941 */ /* 0x000fea0003800000 */
.L_x_6070:
        /* <DEDUP_REMOVED lines=9> */
.L_x_5992:
[----:B------:R-:W-:Y:S05]  /*17000*/  BSYNC B7 ;  /* 0x0000000000077941 */ /* 0x000fea0003800000 */
.L_x_5990:
[----:B0-----:R-:W2:Y:S02]  /*17010*/  LDL R0, [R1+0x50] ;  /* 0x0000500001007983 */ /* 0x001ea40000100800 */
[----:B--2---:R-:W-:-:S13]  /*17020*/  ISETP.NE.AND P0, PT, R0, RZ, PT ;  /* 0x000000ff0000720c */ /* 0x004fda0003f05270 */
        /* <DEDUP_REMOVED lines=11> */
.L_x_6079:
        /* <DEDUP_REMOVED lines=11> */
[----:B------:R0:W2:Y:S01]  /*17190*/  @!P1 LDG.E R3, desc[UR6][R2.64] ;  /* 0x0000000602039981 */ /* 0x0000a2000c1e1900 */
[C---:B------:R-:W-:Y:S02]  /*171a0*/  ISETP.GE.U32.AND P2, PT, R6.reuse, 0x2, PT ;  /* 0x000000020600780c */ /* 0x040fe40003f46070 */
[C---:B------:R-:W-:Y:S01]  /*171b0*/  ISETP.GE.U32.AND P3, PT, R6.reuse, 0x4, PT ;  /* 0x000000040600780c */ /* 0x040fe20003f66070 */
[----:B------:R-:W-:Y:S01]  /*171c0*/  SHFL.IDX PT, R0, R16, RZ, 0x1f ;  /* 0x00001fff10007589 */ /* 0x000fe200000e0000 */
[C---:B------:R-:W-:Y:S02]  /*171d0*/  ISETP.GE.U32.AND P4, PT, R6.reuse, 0x8, PT ;  /* 0x000000080600780c */ /* 0x040fe40003f86070 */
[C---:B------:R-:W-:Y:S01]  /*171e0*/  ISETP.GE.U32.AND P5, PT, R6.reuse, 0x10, PT ;  /* 0x000000100600780c */ /* 0x040fe20003fa6070 */
[----:B0-----:R-:W-:Y:S02]  /*171f0*/  IMAD.MOV.U32 R2, RZ, RZ, RZ ;  /* 0x000000ffff027224 */ /* 0x001fe400078e00ff */
[----:B--2---:R-:W-:Y:S01]  /*17200*/  @!P1 IMAD.MOV.U32 R2, RZ, RZ, R3 ;  /* 0x000000ffff029224 */ /* 0x004fe200078e0003 */
        /* <DEDUP_REMOVED lines=17> */
[----:B------:R0:W2:Y:S02]  /*17320*/  SHFL.IDX PT, R16, R3, 0x1f, 0x1f ;  /* 0x03e01f0003107f89 */ /* 0x0000a400000e0000 */
.L_x_6147:
[----:B------:R-:W-:Y:S02]  /*17330*/  ULDC UR4, c[0x0][0xc38] ;  /* 0x00030e0000047ab9 */ /* 0x000fe40000000800 */
[----:B------:R-:W-:-:S04]  /*17340*/  IMAD.U32 R4, RZ, RZ, UR4 ;  /* 0x00000004ff047e24 */ /* 0x000fc8000f8e00ff */
[----:B--2---:R-:W-:-:S04]  /*17350*/  IMAD R16, R16, R4, RZ ;  /* 0x0000000410107224 */ /* 0x004fc800078e02ff */
[----:B------:R-:W-:-:S05]  /*17360*/  IMAD.IADD R5, R5, 0x1, R16 ;  /* 0x0000000105057824 */ /* 0x000fca00078e0210 */
[----:B------:R-:W-:-:S13]  /*17370*/  ISETP.GT.AND P6, PT, R5, R0, PT ;  /* 0x000000000500720c */ /* 0x000fda0003fc4270 */
[----:B------:R-:W-:Y:S05]  /*17380*/  @P6 BRA `(.L_x_6082) ;  /* 0x0000000000a06947 */ /* 0x000fea0003800000 */
.L_x_6087:
[----:B------:R-:W2:Y:S01]  /*17390*/  LDC R2, c[0x0][0xc3c] ;  /* 0x00030f00ff027b82 */ /* 0x000ea20000000800 */
[----:B------:R-:W-:-:S05]  /*173a0*/  VIADD R19, R19, 0x1f ;  /* 0x0000001f13137836 */ /* 0x000fca0000000000 */
[----:B--2---:R-:W-:-:S13]  /*173b0*/  ISETP.GE.AND P6, PT, R19, R2, PT ;  /* 0x000000021300720c */ /* 0x004fda0003fc6270 */
[----:B------:R-:W-:Y:S05]  /*173c0*/  @P6 BRA `(.L_x_6083) ;  /* 0x0000000400dc6947 */ /* 0x000fea0003800000 */
[----:B0-----:R-:W0:Y:S01]  /*173d0*/  S2R R3, SR_TID.X ;  /* 0x0000000000037919 */ /* 0x001e220000002100 */
[----:B------:R-:W-:Y:S01]  /*173e0*/  BSSY B0, `(.L_x_6084) ;  /* 0x000000a000007945 */ /* 0x000fe20003800000 */
[----:B0-----:R-:W-:-:S05]  /*173f0*/  LOP3.LUT R3, R3, 0x1f, RZ, 0xc0, !PT ;  /* 0x0000001f03037812 */ /* 0x001fca00078ec0ff */
[----:B------:R-:W-:-:S05]  /*17400*/  IMAD.IADD R4, R19, 0x1, R3 ;  /* 0x0000000113047824 */ /* 0x000fca00078e0203 */
[----:B------:R-:W-:Y:S01]  /*17410*/  ISETP.GE.OR P6, PT, R4, R2, !P0 ;  /* 0x000000020400720c */ /* 0x000fe200047c6670 */
[----:B------:R-:W-:-:S12]  /*17420*/  IMAD.MOV.U32 R2, RZ, RZ, RZ ;  /* 0x000000ffff027224 */ /* 0x000fd800078e00ff */
[----:B------:R-:W-:Y:S05]  /*17430*/  @P6 BRA `(.L_x_6085) ;  /* 0x0000000000106947 */ /* 0x000fea0003800000 */
[----:B------:R-:W0:Y:S01]  /*17440*/  LDC.64 R2, c[0x0][0xc80] ;  /* 0x00032000ff027b82 */ /* 0x000e220000000a00 */
[----:B------:R-:W-:Y:S01]  /*17450*/  ULDC.64 UR4, c[0x0][0x208] ;  /* 0x0000820000047ab9 */ /* 0x000fe20000000a00 */
[----:B0-----:R-:W-:-:S06]  /*17460*/  IMAD.WIDE R2, R4, 0x4, R2 ;  /* 0x0000000404027825 */ /* 0x001fcc00078e0202 */
[----:B------:R0:W5:Y:S02]  /*17470*/  LDG.E R2, desc[UR4][R2.64] ;  /* 0x0000000402027981 */ /* 0x000164000c1e1900 */
.L_x_6085:
[----:B------:R-:W-:Y:S05]  /*17480*/  BSYNC B0 ;  /* 0x0000000000007941 */ /* 0x000fea0003800000 */
.L_x_6084:
        /* <DEDUP_REMOVED lines=18> */
.L_x_6155:
[----:B------:R-:W-:Y:S02]  /*175b0*/  ULDC UR4, c[0x0][0xc38] ;  /* 0x00030e0000047ab9 */ /* 0x000fe40000000800 */
[----:B------:R-:W-:-:S04]  /*175c0*/  IMAD.U32 R4, RZ, RZ, UR4 ;  /* 0x00000004ff047e24 */ /* 0x000fc8000f8e00ff */
[----:B--2---:R-:W-:-:S04]  /*175d0*/  IMAD R16, R16, R4, RZ ;  /* 0x0000000410107224 */ /* 0x004fc800078e02ff */
[----:B------:R-:W-:-:S05]  /*175e0*/  IMAD.IADD R5, R16, 0x1, R5 ;  /* 0x0000000110057824 */ /* 0x000fca00078e0205 */
[----:B------:R-:W-:-:S13]  /*175f0*/  ISETP.GT.AND P6, PT, R5, R0, PT ;  /* 0x000000000500720c */ /* 0x000fda0003fc4270 */
[----:B------:R-:W-:Y:S05]  /*17600*/  @!P6 BRA `(.L_x_6087) ;  /* 0xfffffffc0060e947 */ /* 0x000fea000383ffff */
.L_x_6082:
        /* <DEDUP_REMOVED lines=8> */
.L_x_6159:
[----:B------:R-:W-:Y:S01]  /*17690*/  ISETP.NE.AND P0, PT, R5, RZ, PT ;  /* 0x000000ff0500720c */ /* 0x000fe20003f05270 */
[----:B------:R-:W-:-:S12]  /*176a0*/  IMAD.MOV.U32 R5, RZ, RZ, RZ ;  /* 0x000000ffff057224 */ /* 0x000fd800078e00ff */
[----:B------:R-:W-:Y:S05]  /*176b0*/  @!P0 BRA `(.L_x_6089) ;  /* 0x0000000000148947 */ /* 0x000fea0003800000 */
[----:B------:R-:W-:Y:S01]  /*176c0*/  UMOV UR4, 0xffffffff ;  /* 0xffffffff00047882 */ /* 0x000fe20000000000 */
[----:B------:R-:W-:Y:S02]  /*176d0*/  VIADD R12, R6, 0xffffffff ;  /* 0xffffffff060c7836 */ /* 0x000fe40000000000 */
[----:B------:R-:W-:Y:S05]  /*176e0*/  BRA.DIV UR4, `(.L_x_6090) ;  /* 0x0000002604607947 */ /* 0x000fea000b800000 */
[----:B0-----:R0:W0:Y:S02]  /*176f0*/  SHFL.IDX PT, R3, R3, R12, 0x1f ;  /* 0x00001f0c03037589 */ /* 0x00102400000e0000 */
.L_x_6162:
[----:B0-----:R-:W-:-:S07]  /*17700*/  IMAD.MOV.U32 R5, RZ, RZ, R3 ;  /* 0x000000ffff057224 */ /* 0x001fce00078e0003 */
.L_x_6089:
[----:B0-2---:R-:W0:Y:S01]  /*17710*/  LDC.64 R2, c[0x0][0xc90] ;  /* 0x00032400ff027b82 */ /* 0x005e220000000a00 */
[----:B------:R-:W-:Y:S01]  /*17720*/  IMAD.IADD R19, R6, 0x1, R19 ;  /* 0x0000000106137824 */ /* 0x000fe200078e0213 */
[----:B------:R-:W-:-:S03]  /*17730*/  ULDC.64 UR4, c[0x0][0x208] ;  /* 0x0000820000047ab9 */ /* 0x000fc60000000a00 */
[----:B0-----:R-:W-:-:S05]  /*17740*/  IMAD.WIDE R2, R19, 0x4, R2 ;  /* 0x0000000413027825 */ /* 0x001fca00078e0202 */
[----:B----4-:R-:W3:Y:S01]  /*17750*/  LDG.E R7, desc[UR4][R2.64] ;  /* 0x0000000402077981 */ /* 0x010ee2000c1e1900 */
        /* <DEDUP_REMOVED lines=62> */
.L_x_6083:
[----:B------:R-:W-:Y:S01]  /*17b40*/  UMOV UR4, URZ ;  /* 0x0000003f00047c82 */ /* 0x000fe20008000000 */
[----:B------:R-:W-:Y:S01]  /*17b50*/  UMOV UR5, URZ ;  /* 0x0000003f00057c82 */ /* 0x000fe20008000000 */
[----:B------:R-:W-:Y:S01]  /*17b60*/  ULDC UR6, c[0x0][0xc3c] ;  /* 0x00030f0000067ab9 */ /* 0x000fe20000000800 */
[----:B------:R-:W-:Y:S02]  /*17b70*/  IMAD.MOV.U32 R16, RZ, RZ, R0 ;  /* 0x000000ffff107224 */ /* 0x000fe400078e0000 */
[----:B------:R-:W-:Y:S02]  /*17b80*/  IMAD.U32 R17, RZ, RZ, UR4 ;  /* 0x00000004ff117e24 */ /* 0x000fe4000f8e00ff */
[----:B------:R-:W-:Y:S02]  /*17b90*/  IMAD.U32 R18, RZ, RZ, UR5 ;  /* 0x00000005ff127e24 */ /* 0x000fe4000f8e00ff */
[----:B------:R-:W-:-:S07]  /*17ba0*/  IMAD.U32 R19, RZ, RZ, UR6 ;  /* 0x00000006ff137e24 */ /* 0x000fce000f8e00ff */
.L_x_6091:
        /* <DEDUP_REMOVED lines=12> */
.L_x_6080:
[----:B------:R-:W-:Y:S02]  /*17c70*/  ULDC UR4, c[0x0][0xc3c] ;  /* 0x00030f0000047ab9 */ /* 0x000fe40000000800 */
[----:B--2---:R-:W-:-:S13]  /*17c80*/  ISETP.GE.AND P0, PT, R19, UR4, PT ;  /* 0x0000000413007c0c */ /* 0x004fda000bf06270 */
[----:B------:R-:W-:Y:S05]  /*17c90*/  @!P0 BRA `(.L_x_6092) ;  /* 0xffffffa400788947 */ /* 0x000fea000383ffff */
[----:B------:R-:W-:Y:S05]  /*17ca0*/  BSYNC B8 ;  /* 0x0000000000087941 */ /* 0x000fea0003800000 */
.L_x_5986:
[----:B0-----:R-:W2:Y:S01]  /*17cb0*/  LDL.LU R0, [R1+0x48] ;  /* 0x0000480001007983 */ /* 0x001ea20000300800 */
[----:B------:R-:W-:Y:S01]  /*17cc0*/  BSSY B0, `(.L_x_6093) ;  /* 0x000000b000007945 */ /* 0x000fe20003800000 */
[----:B------:R-:W0:Y:S01]  /*17cd0*/  S2R R5, SR_CgaCtaId ;  /* 0x0000000000057919 */ /* 0x000e220000008800 */
[----:B--2---:R-:W-:-:S05]  /*17ce0*/  VIADD R0, R0, 0x1 ;  /* 0x0000000100007836 */ /* 0x004fca0000000000 */
[----:B---3--:R-:W-:-:S04]  /*17cf0*/  LEA.HI R2, R0, R0, RZ, 0x1 ;  /* 0x0000000000027211 */ /* 0x008fc800078f08ff */
[----:B------:R-:W-:-:S05]  /*17d00*/  LOP3.LUT R3, R2, 0xfffffffe, RZ, 0xc0, !PT ;  /* 0xfffffffe02037812 */ /* 0x000fca00078ec0ff */
[----:B------:R-:W-:Y:S01]  /*17d10*/  IMAD.IADD R3, R0, 0x1, -R3 ;  /* 0x0000000100037824 */ /* 0x000fe200078e0a03 */
[----:B------:R-:W-:-:S04]  /*17d20*/  MOV R0, 0x400 ;  /* 0x0000040000007802 */ /* 0x000fc80000000f00 */
[----:B0-----:R-:W-:Y:S02]  /*17d30*/  LEA R0, R5, R0, 0x18 ;  /* 0x0000000005007211 */ /* 0x001fe400078ec0ff */
[----:B------:R-:W-:-:S04]  /*17d40*/  SHF.L.U32 R3, R3, 0x1f, RZ ;  /* 0x0000001f03037819 */ /* 0x000fc800000006ff */
[----:B------:R-:W0:Y:S02]  /*17d50*/  SYNCS.PHASECHK.TRANS64.TRYWAIT P0, [R0+URZ+0x36820], R3 ;  /* 0x03682003000075a7 */ /* 0x000e24000800017f */
[----:B0-----:R-:W-:Y:S05]  /*17d60*/  @!P0 BRA `(.L_x_6094) ;  /* 0x0000001c00e88947 */ /* 0x001fea0003800000 */
.L_x_6163:
[----:B------:R-:W-:Y:S05]  /*17d70*/  BSYNC B0 ;  /* 0x0000000000007941 */ /* 0x000fea0003800000 */
.L_x_6093:
[----:B------:R-:W-:-:S03]  /*17d80*/  UMOV UR4, 0xffffffff ;  /* 0xffffffff00047882 */ /* 0x000fc60000000000 */
[----:B------:R-:W-:Y:S05]  /*17d90*/  BRA.DIV UR4, `(.L_x_6095) ;  /* 0x0000001e04f07947 */ /* 0x000fea000b800000 */
[----:B------:R-:W2:Y:S02]  /*17da0*/  S2R R2, SR_TID.X ;  /* 0x0000000000027919 */ /* 0x000ea40000002100 */
[----:B--2---:R-:W-:-:S04]  /*17db0*/  SHF.R.U32.HI R2, RZ, 0x5, R2 ;  /* 0x00000005ff027819 */ /* 0x004fc80000011602 */
[----:B------:R-:W-:-:S05]  /*17dc0*/  LOP3.LUT R2, R2, 0x3, RZ, 0xc0, !PT ;  /* 0x0000000302027812 */ /* 0x000fca00078ec0ff */
[----:B------:R2:W3:Y:S02]  /*17dd0*/  SHFL.IDX PT, R14, R2, RZ, 0x1f ;  /* 0x00001fff020e7589 */ /* 0x0004e400000e0000 */
.L_x_6166:
[----:B---3--:R-:W-:Y:S01]  /*17de0*/  ISETP.NE.AND P0, PT, R14, RZ, PT ;  /* 0x000000ff0e00720c */ /* 0x008fe20003f05270 */
[----:B------:R-:W-:-:S12]  /*17df0*/  BSSY B0, `(.L_x_6096) ;  /* 0x0000029000007945 */ /* 0x000fd80003800000 */
[----:B------:R-:W-:Y:S05]  /*17e00*/  @P0 BRA `(.L_x_6097) ;  /* 0x00000000009c0947 */ /* 0x000fea0003800000 */
[----:B------:R-:W-:-:S03]  /*17e10*/  UMOV UR4, 0xffffffff ;  /* 0xffffffff00047882 */ /* 0x000fc60000000000 */
[----:B------:R-:W-:Y:S05]  /*17e20*/  BRA.DIV UR4, `(.L_x_6098) ;  /* 0x0000002204007947 */ /* 0x000fea000b800000 */
[----:B------:R-:W-:-:S13]  /*17e30*/  ELECT P6, URZ, PT ;  /* 0x00000000003f782f */ /* 0x000fda00038c0000 */
.L_x_6169:
        /* <DEDUP_REMOVED lines=8> */
.L_x_6099:
[----:B0-----:R-:W2:Y:S04]  /*17ec0*/  LDL R3, [R1+0x8] ;  /* 0x0000080001037983 */ /* 0x001ea80000100800 */
[----:B----4-:R-:W3:Y:S01]  /*17ed0*/  LDL.LU R7, [R1+0x14] ;  /* 0x0000140001077983 */ /* 0x010ee20000300800 */
        /* <DEDUP_REMOVED lines=12> */
.L_x_6170:
[----:B------:R-:W2:Y:S02]  /*17fa0*/  SYNCS.PHASECHK.TRANS64.TRYWAIT P0, [R7+URZ], R2 ;  /* 0x00000002070075a7 */ /* 0x000ea4000800017f */
[----:B--2---:R-:W-:Y:S05]  /*17fb0*/  @!P0 BRA `(.L_x_6101) ;  /* 0x0000001c00d08947 */ /* 0x004fea0003800000 */
.L_x_6171:
[----:B------:R-:W-:Y:S05]  /*17fc0*/  @!P2 BRA `(.L_x_6102) ;  /* 0x000000000004a947 */ /* 0x000fea0003800000 */
[----:B------:R-:W-:Y:S01]  /*17fd0*/  BPT.TRAP 0x1 ;  /* 0x000000040000795c */ /* 0x000fe20000300000 */
.L_x_6102:
[----:B------:R-:W3:Y:S01]  /*17fe0*/  LDL.LU R4, [R1+0x8] ;  /* 0x0000080001047983 */ /* 0x000ee20000300800 */
[----:B------:R-:W-:-:S04]  /*17ff0*/  VIADD R0, R0, 0x36860 ;  /* 0x0003686000007836 */ /* 0x000fc80000000000 */
[----:B---3--:R-:W-:-:S04]  /*18000*/  IMAD R4, R4, 0x8, R0 ;  /* 0x0000000804047824 */ /* 0x008fc800078e0200 */
[----:B------:R-:W3:Y:S02]  /*18010*/  SYNCS.PHASECHK.TRANS64.TRYWAIT P0, [R4+URZ], R5 ;  /* 0x00000005040075a7 */ /* 0x000ee4000800017f */
[----:B---3--:R-:W-:Y:S05]  /*18020*/  @!P0 BRA `(.L_x_6103) ;  /* 0x0000001c00c88947 */ /* 0x008fea0003800000 */
.L_x_6172:
[----:B------:R-:W-:-:S07]  /*18030*/  IMAD R3, R3, 0x8, R0 ;  /* 0x0000000803037824 */ /* 0x000fce00078e0200 */
.L_x_6104:
[----:B----4-:R4:W0:Y:S02]  /*18040*/  SYNCS.PHASECHK.TRANS64.TRYWAIT P0, [R3+URZ], R2 ;  /* 0x00000002030075a7 */ /* 0x010824000800017f */
[----:B0-----:R-:W-:Y:S05]  /*18050*/  @!P0 NANOSLEEP.SYNCS 0x989680 ;  /* 0x009896800000895d */ /* 0x001fea0003900000 */
[----:B------:R-:W0:Y:S02]  /*18060*/  @!P0 SYNCS.PHASECHK.TRANS64 P0, [R3+URZ], R2 ;  /* 0x00000002030085a7 */ /* 0x000e24000800007f */
[----:B0-----:R-:W-:Y:S05]  /*18070*/  @!P0 BRA `(.L_x_6104) ;  /* 0xfffffffc00f08947 */ /* 0x001fea000383ffff */
.L_x_6097:
[----:B------:R-:W-:Y:S05]  /*18080*/  BSYNC B0 ;  /* 0x0000000000007941 */ /* 0x000fea0003800000 */
.L_x_6096:
[----:B------:R-:W-:Y:S05]  /*18090*/  EXIT ;  /* 0x000000000000794d */ /* 0x000fea0003800000 */
.L_x_5928:
[----:B0-----:R-:W-:-:S04]  /*180a0*/  IMAD.U32 R3, RZ, RZ, UR60 ;  /* 0x0000003cff037e24 */ /* 0x001fc8000f8e00ff */
[----:B------:R0:W1:Y:S03]  /*180b0*/  SYNCS.PHASECHK.TRANS64.TRYWAIT P1, [R3+URZ+0x36800], R0 ;  /* 0x03680000030075a7 */ /* 0x000066000802017f */
[----:B-1----:R-:W-:Y:S05]  /*180c0*/  @!P1 NANOSLEEP.SYNCS 0x989680 ;  /* 0x009896800000995d */ /* 0x002fea0003900000 */
[----:B------:R-:W1:Y:S02]  /*180d0*/  @!P1 SYNCS.PHASECHK.TRANS64 P1, [R3+URZ+0x36800], R0 ;  /* 0x03680000030095a7 */ /* 0x000e64000802007f */
[----:B-1----:R-:W-:Y:S05]  /*180e0*/  @!P1 BRA `(.L_x_5928) ;  /* 0xfffffffc00ec9947 */ /* 0x002fea000383ffff */
[----:B------:R-:W-:Y:S05]  /*180f0*/  BRA `(.L_x_6105) ;  /* 0xfffffe98008c7947 */ /* 0x000fea000383ffff */
.L_x_5932:
[----:B-1----:R1:W2:Y:S02]  /*18100*/  SYNCS.PHASECHK.TRANS64.TRYWAIT P2, [R2+URZ+0x36830], R3 ;  /* 0x03683003020075a7 */ /* 0x0022a4000804017f */
[----:B--2---:R-:W-:Y:S05]  /*18110*/  @!P2 NANOSLEEP.SYNCS 0x989680 ;  /* 0x009896800000a95d */ /* 0x004fea0003900000 */
[----:B------:R-:W2:Y:S02]  /*18120*/  @!P2 SYNCS.PHASECHK.TRANS64 P2, [R2+URZ+0x36830], R3 ;  /* 0x036830030200a5a7 */ /* 0x000ea4000804007f */
[----:B--2---:R-:W-:Y:S05]  /*18130*/  @!P2 BRA `(.L_x_5932) ;  /* 0xfffffffc00f0a947 */ /* 0x004fea000383ffff */
[----:B------:R-:W-:Y:S05]  /*18140*/  BRA `(.L_x_5931) ;  /* 0xfffffe9800b07947 */ /* 0x000fea000383ffff */
.L_x_5937:
[----:B-1----:R-:W-:-:S04]  /*18150*/  IMAD.U32 R5, RZ, RZ, UR39 ;  /* 0x00000027ff057e24 */ /* 0x002fc8000f8e00ff */
[----:B------:R1:W2:Y:S03]  /*18160*/  SYNCS.PHASECHK.TRANS64.TRYWAIT P3, [R5+URZ+0x36830], R0 ;  /* 0x03683000050075a7 */ /* 0x0002a6000806017f */
[----:B--2---:R-:W-:Y:S05]  /*18170*/  @!P3 NANOSLEEP.SYNCS 0x989680 ;  /* 0x009896800000b95d */ /* 0x004fea0003900000 */
[----:B------:R-:W2:Y:S02]  /*18180*/  @!P3 SYNCS.PHASECHK.TRANS64 P3, [R5+URZ+0x36830], R0 ;  /* 0x036830000500b5a7 */ /* 0x000ea4000806007f */
[----:B--2---:R-:W-:Y:S05]  /*18190*/  @!P3 BRA `(.L_x_5937) ;  /* 0xfffffffc00ecb947 */ /* 0x004fea000383ffff */
[----:B------:R-:W-:Y:S05]  /*181a0*/  BRA `(.L_x_5936) ;  /* 0xfffffed800587947 */ /* 0x000fea000383ffff */
.L_x_5941:
[----:B-1----:R-:W-:-:S04]  /*181b0*/  IMAD.U32 R3, RZ, RZ, UR10 ;  /* 0x0000000aff037e24 */ /* 0x002fc8000f8e00ff */
[----:B------:R1:W2:Y:S03]  /*181c0*/  SYNCS.PHASECHK.TRANS64.TRYWAIT P3, [R3+URZ+0x36850], R0 ;  /* 0x03685000030075a7 */ /* 0x0002a6000806017f */
[----:B--2---:R-:W-:Y:S05]  /*181d0*/  @!P3 NANOSLEEP.SYNCS 0x989680 ;  /* 0x009896800000b95d */ /* 0x004fea0003900000 */
[----:B------:R-:W2:Y:S02]  /*181e0*/  @!P3 SYNCS.PHASECHK.TRANS64 P3, [R3+URZ+0x36850], R0 ;  /* 0x036850000300b5a7 */ /* 0x000ea4000806007f */
[----:B--2---:R-:W-:Y:S05]  /*181f0*/  @!P3 BRA `(.L_x_5941) ;  /* 0xfffffffc00ecb947 */ /* 0x004fea000383ffff */
[----:B------:R-:W-:Y:S05]  /*18200*/  BRA `(.L_x_5940) ;  /* 0xfffffefc00d07947 */ /* 0x000fea000383ffff */
.L_x_5947:
[----:B-1----:R-:W-:-:S04]  /*18210*/  IMAD.U32 R5, RZ, RZ, UR6 ;  /* 0x00000006ff057e24 */ /* 0x002fc8000f8e00ff */
[----:B------:R1:W2:Y:S03]  /*18220*/  SYNCS.PHASECHK.TRANS64.TRYWAIT P2, [R5+URZ+0x36830], R0 ;  /* 0x03683000050075a7 */ /* 0x0002a6000804017f */
[----:B--2---:R-:W-:Y:S05]  /*18230*/  @!P2 NANOSLEEP.SYNCS 0x989680 ;  /* 0x009896800000a95d */ /* 0x004fea0003900000 */
[----:B------:R-:W2:Y:S02]  /*18240*/  @!P2 SYNCS.PHASECHK.TRANS64 P2, [R5+URZ+0x36830], R0 ;  /* 0x036830000500a5a7 */ /* 0x000ea4000804007f */
[----:B--2---:R-:W-:Y:S05]  /*18250*/  @!P2 BRA `(.L_x_5947) ;  /* 0xfffffffc00eca947 */ /* 0x004fea000383ffff */
[----:B------:R-:W-:Y:S05]  /*18260*/  BRA `(.L_x_5946) ;  /* 0xffffff1c00487947 */ /* 0x000fea000383ffff */
.L_x_5951:
[----:B-1----:R-:W-:-:S04]  /*18270*/  IMAD.U32 R3, RZ, RZ, UR11 ;  /* 0x0000000bff037e24 */ /* 0x002fc8000f8e00ff */
[----:B------:R1:W2:Y:S03]  /*18280*/  SYNCS.PHASECHK.TRANS64.TRYWAIT P2, [R3+URZ+0x36850], R0 ;  /* 0x03685000030075a7 */ /* 0x0002a6000804017f */
[----:B--2---:R-:W-:Y:S05]  /*18290*/  @!P2 NANOSLEEP.SYNCS 0x989680 ;  /* 0x009896800000a95d */ /* 0x004fea0003900000 */
[----:B------:R-:W2:Y:S02]  /*182a0*/  @!P2 SYNCS.PHASECHK.TRANS64 P2, [R3+URZ+0x36850], R0 ;  /* 0x036850000300a5a7 */ /* 0x000ea4000804007f */
[----:B--2---:R-:W-:Y:S05]  /*182b0*/  @!P2 BRA `(.L_x_5951) ;  /* 0xfffffffc00eca947 */ /* 0x004fea000383ffff */
[----:B------:R-:W-:Y:S05]  /*182c0*/  BRA `(.L_x_5950) ;  /* 0xffffff4000bc7947 */ /* 0x000fea000383ffff */
.L_x_5956:
[----:B-1----:R-:W-:-:S04]  /*182d0*/  IMAD.U32 R3, RZ, RZ, UR5 ;  /* 0x00000005ff037e24 */ /* 0x002fc8000f8e00ff */
[----:B------:R1:W2:Y:S03]  /*182e0*/  SYNCS.PHASECHK.TRANS64.TRYWAIT P0, [R3+URZ+0x36850], R2 ;  /* 0x03685002030075a7 */ /* 0x0002a6000800017f */
[----:B--2---:R-:W-:Y:S05]  /*182f0*/  @!P0 NANOSLEEP.SYNCS 0x989680 ;  /* 0x009896800000895d */ /* 0x004fea0003900000 */
[----:B------:R-:W2:Y:S02]  /*18300*/  @!P0 SYNCS.PHASECHK.TRANS64 P0, [R3+URZ+0x36850], R2 ;  /* 0x03685002030085a7 */ /* 0x000ea4000800007f */
[----:B--2---:R-:W-:Y:S05]  /*18310*/  @!P0 BRA `(.L_x_5956) ;  /* 0xfffffffc00ec8947 */ /* 0x004fea000383ffff */
[----:B------:R-:W-:Y:S05]  /*18320*/  BRA `(.L_x_5955) ;  /* 0xffffff5c006c7947 */ /* 0x000fea000383ffff */
.L_x_5998:
        /* <DEDUP_REMOVED lines=8> */
[----:B01----:R-:W-:Y:S05]  /*183b0*/  WARPSYNC.COLLECTIVE R15, `(.L_x_6107) ;  /* 0x000000000f087348 */ /* 0x003fea0003c00000 */
[----:B------:R2:W3:Y:S02]  /*183c0*/  SHFL.IDX P6, R14, R13, R12, R11 ;  /* 0x0000000c0d0e7389 */ /* 0x0004e400000c000b */
[----:B0123--:R-:W-:Y:S01]  /*183d0*/  ENDCOLLECTIVE ;  /* 0x000000000000791b */ /* 0x00ffe20003800000 */
.L_x_6107:
[----:B------:R-:W-:Y:S05]  /*183e0*/  BSYNC B0 ;  /* 0x0000000000007941 */ /* 0x000fea0003800000 */
.L_x_6106:
[----:B------:R-:W-:Y:S05]  /*183f0*/  BRA `(.L_x_6108) ;  /* 0xffffffa800d87947 */ /* 0x000fea000383ffff */
.L_x_6000:
[----:B------:R-:W-:Y:S01]  /*18400*/  BSSY B0, `(.L_x_6109) ;  /* 0x0000006000007945 */ /* 0x000fe20003800000 */
[----:B------:R-:W-:-:S07]  /*18410*/  IMAD.MOV.U32 R15, RZ, RZ, -0x1 ;  /* 0xffffffffff0f7424 */ /* 0x000fce00078e00ff */
[----:B0123--:R-:W-:Y:S05]  /*18420*/  WARPSYNC.COLLECTIVE R15, `(.L_x_6110) ;  /* 0x000000000f0c7348 */ /* 0x00ffea0003c00000 */
[----:B------:R-:W-:Y:S02]  /*18430*/  ELECT P6, UR62, PT ;  /* 0x00000000003e782f */ /* 0x000fe400038c0000 */
[----:B------:R-:W-:Y:S01]  /*18440*/  MOV R14, UR62 ;  /* 0x0000003e000e7c02 */ /* 0x000fe20008000f00 */
[----:B0123--:R-:W-:Y:S10]  /*18450*/  ENDCOLLECTIVE ;  /* 0x000000000000791b */ /* 0x00fff40003800000 */
.L_x_6110:
[----:B------:R-:W-:Y:S05]  /*18460*/  BSYNC B0 ;  /* 0x0000000000007941 */ /* 0x000fea0003800000 */
.L_x_6109:
[----:B------:R-:W-:Y:S05]  /*18470*/  BRA `(.L_x_6111) ;  /* 0xffffffa800e07947 */ /* 0x000fea000383ffff */
.L_x_6002:
[----:B---3--:R3:W4:Y:S02]  /*18480*/  SYNCS.PHASECHK.TRANS64.TRYWAIT P0, [R0+URZ+0x36840], R2 ;  /* 0x03684002000075a7 */ /* 0x008724000800017f */
[----:B----4-:R-:W-:Y:S05]  /*18490*/  @!P0 NANOSLEEP.SYNCS 0x989680 ;  /* 0x009896800000895d */ /* 0x010fea0003900000 */
[----:B------:R-:W4:Y:S02]  /*184a0*/  @!P0 SYNCS.PHASECHK.TRANS64 P0, [R0+URZ+0x36840], R2 ;  /* 0x03684002000085a7 */ /* 0x000f24000800007f */
[----:B----4-:R-:W-:Y:S05]  /*184b0*/  @!P0 BRA `(.L_x_6002) ;  /* 0xfffffffc00f08947 */ /* 0x010fea000383ffff */
[----:B------:R-:W-:Y:S05]  /*184c0*/  BRA `(.L_x_6112) ;  /* 0xffffffac00507947 */ /* 0x000fea000383ffff */
.L_x_6006:
[----:B------:R-:W2:Y:S01]  /*184d0*/  LDL.LU R11, [R1+0x34] ;  /* 0x00003400010b7983 */ /* 0x000ea20000300800 */
[----:B------:R-:W-:Y:S01]  /*184e0*/  IMAD.MOV.U32 R13, RZ, RZ, R0 ;  /* 0x000000ffff0d7224 */ /* 0x000fe200078e0000 */
[----:B------:R-:W-:Y:S01]  /*184f0*/  LOP3.LUT R8, R8, 0x7f, RZ, 0xc0, !PT ;  /* 0x0000007f08087812 */ /* 0x000fe200078ec0ff */
[----:B------:R-:W-:Y:S02]  /*18500*/  IMAD.MOV.U32 R12, RZ, RZ, RZ ;  /* 0x000000ffff0c7224 */ /* 0x000fe400078e00ff */
[----:B------:R-:W-:Y:S01]  /*18510*/  IMAD.MOV.U32 R15, RZ, RZ, -0x1 ;  /* 0xffffffffff0f7424 */ /* 0x000fe200078e00ff */
[----:B------:R-:W-:-:S05]  /*18520*/  SHF.R.U32.HI R6, RZ, 0x3, R8 ;  /* 0x00000003ff067819 */ /* 0x000fca0000011608 */
[----:B------:R-:W-:Y:S02]  /*18530*/  IMAD R17, R17, 0x80, R6 ;  /* 0x0000008011117824 */ /* 0x000fe400078e0206 */
[----:B--2---:R-:W-:Y:S02]  /*18540*/  IMAD R2, R11, R7, RZ ;  /* 0x000000070b027224 */ /* 0x004fe400078e02ff */
[----:B------:R-:W-:-:S03]  /*18550*/  IMAD.MOV.U32 R11, RZ, RZ, 0x181f ;  /* 0x0000181fff0b7424 */ /* 0x000fc600078e00ff */
[----:B------:R-:W-:-:S13]  /*18560*/  ISETP.GE.AND P3, PT, R17, R2, PT ;  /* 0x000000021100720c */ /* 0x000fda0003f66270 */
[----:B-----5:R-:W-:Y:S05]  /*18570*/  WARPSYNC.COLLECTIVE R15, `(.L_x_6113) ;  /* 0x000000000f087348 */ /* 0x020fea0003c00000 */
[----:B------:R0:W1:Y:S02]  /*18580*/  SHFL.IDX P6, R14, R13, R12, R11 ;  /* 0x0000000c0d0e7389 */ /* 0x00006400000c000b */
[----:B01---5:R-:W-:Y:S01]  /*18590*/  ENDCOLLECTIVE ;  /* 0x000000000000791b */ /* 0x023fe20003800000 */
.L_x_6113:
[----:B------:R-:W-:Y:S02]  /*185a0*/  IMAD.MOV.U32 R13, RZ, RZ, R3 ;  /* 0x000000ffff0d7224 */ /* 0x000fe400078e0003 */
[----:B------:R-:W-:-:S07]  /*185b0*/  IMAD.MOV.U32 R4, RZ, RZ, R14 ;  /* 0x000000ffff047224 */ /* 0x000fce00078e000e */
[----:B------:R-:W-:Y:S05]  /*185c0*/  WARPSYNC.COLLECTIVE R15, `(.L_x_6114) ;  /* 0x000000000f087348 */ /* 0x000fea0003c00000 */
[----:B------:R0:W1:Y:S02]  /*185d0*/  SHFL.IDX P6, R14, R13, R12, R11 ;  /* 0x0000000c0d0e7389 */ /* 0x00006400000c000b */
[----:B01----:R-:W-:Y:S01]  /*185e0*/  ENDCOLLECTIVE ;  /* 0x000000000000791b */ /* 0x003fe20003800000 */
.L_x_6114:
        /* <DEDUP_REMOVED lines=18> */
.L_x_6115:
[----:B------:R-:W-:-:S05]  /*18710*/  VIADD R4, R17, 0x10 ;  /* 0x0000001011047836 */ /* 0x000fca0000000000 */
[----:B------:R-:W-:Y:S01]  /*18720*/  ISETP.GE.AND P3, PT, R4, R2, PT ;  /* 0x000000020400720c */ /* 0x000fe20003f66270 */
[----:B------:R-:W-:Y:S02]  /*18730*/  IMAD.MOV.U32 R13, RZ, RZ, R3 ;  /* 0x000000ffff0d7224 */ /* 0x000fe400078e0003 */
[----:B------:R-:W-:-:S10]  /*18740*/  IMAD.MOV.U32 R8, RZ, RZ, R14 ;  /* 0x000000ffff087224 */ /* 0x000fd400078e000e */
[----:B------:R-:W-:Y:S05]  /*18750*/  WARPSYNC.COLLECTIVE R15, `(.L_x_6116) ;  /* 0x000000000f087348 */ /* 0x000fea0003c00000 */
[----:B------:R0:W1:Y:S02]  /*18760*/  SHFL.IDX P6, R14, R13, R12, R11 ;  /* 0x0000000c0d0e7389 */ /* 0x00006400000c000b */
[----:B01----:R-:W-:Y:S01]  /*18770*/  ENDCOLLECTIVE ;  /* 0x000000000000791b */ /* 0x003fe20003800000 */
.L_x_6116:
[----:B------:R-:W-:Y:S01]  /*18780*/  ULDC.64 UR4, c[0x0][0x208] ;  /* 0x0000820000047ab9 */ /* 0x000fe20000000a00 */
[----:B------:R-:W-:Y:S02]  /*18790*/  IMAD.MOV.U32 R13, RZ, RZ, R0 ;  /* 0x000000ffff0d7224 */ /* 0x000fe400078e0000 */
[----:B------:R-:W-:Y:S02]  /*187a0*/  IMAD.MOV.U32 R12, RZ, RZ, 0x2 ;  /* 0x00000002ff0c7424 */ /* 0x000fe400078e00ff */
[----:B------:R-:W-:-:S05]  /*187b0*/  IMAD.MOV.U32 R6, RZ, RZ, R14 ;  /* 0x000000ffff067224 */ /* 0x000fca00078e000e */
[----:B------:R-:W-:-:S05]  /*187c0*/  @!P3 LEA R7, P5, R10, R6, 0x1 ;  /* 0x000000060a07b211 */ /* 0x000fca00078a08ff */
[----:B------:R-:W-:Y:S02]  /*187d0*/  @!P3 IMAD.X R6, RZ, RZ, R8, P5 ;  /* 0x000000ffff06b224 */ /* 0x000fe400028e0608 */
        /* <DEDUP_REMOVED lines=11> */
.L_x_6117:
[----:B------:R-:W-:-:S05]  /*18890*/  VIADD R4, R17, 0x20 ;  /* 0x0000002011047836 */ /* 0x000fca0000000000 */
[----:B------:R-:W-:Y:S01]  /*188a0*/  ISETP.GE.AND P3, PT, R4, R2, PT ;  /* 0x000000020400720c */ /* 0x000fe20003f66270 */
[----:B------:R-:W-:Y:S02]  /*188b0*/  IMAD.MOV.U32 R13, RZ, RZ, R3 ;  /* 0x000000ffff0d7224 */ /* 0x000fe400078e0003 */
[----:B------:R-:W-:-:S10]  /*188c0*/  IMAD.MOV.U32 R6, RZ, RZ, R14 ;  /* 0x000000ffff067224 */ /* 0x000fd400078e000e */
[----:B------:R-:W-:Y:S05]  /*188d0*/  WARPSYNC.COLLECTIVE R15, `(.L_x_6118) ;  /* 0x000000000f087348 */ /* 0x000fea0003c00000 */
[----:B------:R0:W1:Y:S02]  /*188e0*/  SHFL.IDX P6, R14, R13, R12, R11 ;  /* 0x0000000c0d0e7389 */ /* 0x00006400000c000b */
[----:B01----:R-:W-:Y:S01]  /*188f0*/  ENDCOLLECTIVE ;  /* 0x000000000000791b */ /* 0x003fe20003800000 */
.L_x_6118:
        /* <DEDUP_REMOVED lines=18> */
.L_x_6119:
[----:B------:R-:W-:-:S05]  /*18a20*/  VIADD R4, R17, 0x30 ;  /* 0x0000003011047836 */ /* 0x000fca0000000000 */
[----:B------:R-:W-:Y:S01]  /*18a30*/  ISETP.GE.AND P3, PT, R4, R2, PT ;  /* 0x000000020400720c */ /* 0x000fe20003f66270 */
[----:B------:R-:W-:Y:S02]  /*18a40*/  IMAD.MOV.U32 R13, RZ, RZ, R3 ;  /* 0x000000ffff0d7224 */ /* 0x000fe400078e0003 */
[----:B------:R-:W-:-:S10]  /*18a50*/  IMAD.MOV.U32 R4, RZ, RZ, R14 ;  /* 0x000000ffff047224 */ /* 0x000fd400078e000e */
[----:B------:R-:W-:Y:S05]  /*18a60*/  WARPSYNC.COLLECTIVE R15, `(.L_x_6120) ;  /* 0x000000000f087348 */ /* 0x000fea0003c00000 */
[----:B------:R0:W1:Y:S02]  /*18a70*/  SHFL.IDX P6, R14, R13, R12, R11 ;  /* 0x0000000c0d0e7389 */ /* 0x00006400000c000b */
[----:B01----:R-:W-:Y:S01]  /*18a80*/  ENDCOLLECTIVE ;  /* 0x000000000000791b */ /* 0x003fe20003800000 */
.L_x_6120:
        /* <DEDUP_REMOVED lines=18> */
.L_x_6121:
[----:B------:R-:W-:-:S05]  /*18bb0*/  VIADD R4, R17, 0x40 ;  /* 0x0000004011047836 */ /* 0x000fca0000000000 */
[----:B------:R-:W-:Y:S01]  /*18bc0*/  ISETP.GE.AND P3, PT, R4, R2, PT ;  /* 0x000000020400720c */ /* 0x000fe20003f66270 */
[----:B------:R-:W-:Y:S02]  /*18bd0*/  IMAD.MOV.U32 R13, RZ, RZ, R3 ;  /* 0x000000ffff0d7224 */ /* 0x000fe400078e0003 */
[----:B------:R-:W-:-:S10]  /*18be0*/  IMAD.MOV.U32 R4, RZ, RZ, R14 ;  /* 0x000000ffff047224 */ /* 0x000fd400078e000e */
[----:B------:R-:W-:Y:S05]  /*18bf0*/  WARPSYNC.COLLECTIVE R15, `(.L_x_6122) ;  /* 0x000000000f087348 */ /* 0x000fea0003c00000 */
[----:B------:R0:W1:Y:S02]  /*18c00*/  SHFL.IDX P6, R14, R13, R12, R11 ;  /* 0x0000000c0d0e7389 */ /* 0x00006400000c000b */
[----:B01----:R-:W-:Y:S01]  /*18c10*/  ENDCOLLECTIVE ;  /* 0x000000000000791b */ /* 0x003fe20003800000 */
.L_x_6122:
        /* <DEDUP_REMOVED lines=18> */
.L_x_6123:
[----:B------:R-:W-:-:S05]  /*18d40*/  VIADD R4, R17, 0x50 ;  /* 0x0000005011047836 */ /* 0x000fca0000000000 */
[----:B------:R-:W-:Y:S01]  /*18d50*/  ISETP.GE.AND P3, PT, R4, R2, PT ;  /* 0x000000020400720c */ /* 0x000fe20003f66270 */
[----:B------:R-:W-:Y:S02]  /*18d60*/  IMAD.MOV.U32 R13, RZ, RZ, R3 ;  /* 0x000000ffff0d7224 */ /* 0x000fe400078e0003 */
[----:B------:R-:W-:-:S10]  /*18d70*/  IMAD.MOV.U32 R4, RZ, RZ, R14 ;  /* 0x000000ffff047224 */ /* 0x000fd400078e000e */
[----:B------:R-:W-:Y:S05]  /*18d80*/  WARPSYNC.COLLECTIVE R15, `(.L_x_6124) ;  /* 0x000000000f087348 */ /* 0x000fea0003c00000 */
[----:B------:R0:W1:Y:S02]  /*18d90*/  SHFL.IDX P6, R14, R13, R12, R11 ;  /* 0x0000000c0d0e7389 */ /* 0x00006400000c000b */
[----:B01----:R-:W-:Y:S01]  /*18da0*/  ENDCOLLECTIVE ;  /* 0x000000000000791b */ /* 0x003fe20003800000 */
.L_x_6124:
[----:B------:R-:W-:Y:S01]  /*18db0*/  ULDC.64 UR4, c[0x0][0x208] ;  /* 0x0000820000047ab9 */ /* 0x000fe20000000a00 */
[----:B------:R-:W-:Y:S02]  /*18dc0*/  IMAD.MOV.U32 R13, RZ, RZ, R0 ;  /* 0x000000ffff0d7224 */ /* 0x000fe400078e0000 */
[----:B------:R-:W-:Y:S02]  /*18dd0*/  IMAD.MOV.U32 R12, RZ, RZ, 0x6 ;  /* 0x00000006ff0c7424 */ /* 0x000fe400078e00ff */
[----:B------:R-:W-:-:S05]  /*18de0*/  IMAD.MOV.U32 R5, RZ, RZ, R14 ;  /* 0x000000ffff057224 */ /* 0x000fca00078e000e */
[----:B------:R-:W-:-:S05]  /*18df0*/  @!P3 LEA R5, P4, R10, R5, 0x1 ;  /* 0x000000050a05b211 */ /* 0x000fca00078808ff */
[----:B------:R-:W-:Y:S01]  /*18e00*/  @!P3 IMAD.X R4, RZ, RZ, R4, P4 ;  /* 0x000000ffff04b224 */ /* 0x000fe200020e0604 */
[----:B------:R-:W-:-:S04]  /*18e10*/  ISETP.GE.AND P4, PT, R7, R2, PT ;  /* 0x000000020700720c */ /* 0x000fc80003f86270 */
        /* <DEDUP_REMOVED lines=12> */
.L_x_6125:
[----:B------:R-:W-:Y:S02]  /*18ee0*/  IMAD.MOV.U32 R13, RZ, RZ, R3 ;  /* 0x000000ffff0d7224 */ /* 0x000fe400078e0003 */
[----:B------:R-:W-:-:S07]  /*18ef0*/  IMAD.MOV.U32 R4, RZ, RZ, R14 ;  /* 0x000000ffff047224 */ /* 0x000fce00078e000e */
[----:B------:R-:W-:Y:S05]  /*18f00*/  WARPSYNC.COLLECTIVE R15, `(.L_x_6126) ;  /* 0x000000000f087348 */ /* 0x000fea0003c00000 */
[----:B------:R0:W1:Y:S02]  /*18f10*/  SHFL.IDX P6, R14, R13, R12, R11 ;  /* 0x0000000c0d0e7389 */ /* 0x00006400000c000b */
[----:B01----:R-:W-:Y:S01]  /*18f20*/  ENDCOLLECTIVE ;  /* 0x000000000000791b */ /* 0x003fe20003800000 */
.L_x_6126:
        /* <DEDUP_REMOVED lines=18> */
.L_x_6127:
[----:B------:R-:W-:Y:S02]  /*19050*/  IMAD.MOV.U32 R13, RZ, RZ, R3 ;  /* 0x000000ffff0d7224 */ /* 0x000fe400078e0003 */
[----:B------:R-:W-:-:S07]  /*19060*/  IMAD.MOV.U32 R0, RZ, RZ, R14 ;  /* 0x000000ffff007224 */ /* 0x000fce00078e000e */
[----:B------:R-:W-:Y:S05]  /*19070*/  WARPSYNC.COLLECTIVE R15, `(.L_x_6128) ;  /* 0x000000000f087348 */ /* 0x000fea0003c00000 */
[----:B------:R0:W1:Y:S02]  /*19080*/  SHFL.IDX P6, R14, R13, R12, R11 ;  /* 0x0000000c0d0e7389 */ /* 0x00006400000c000b */
[----:B01----:R-:W-:Y:S01]  /*19090*/  ENDCOLLECTIVE ;  /* 0x000000000000791b */ /* 0x003fe20003800000 */
.L_x_6128:
[----:B------:R-:W-:Y:S01]  /*190a0*/  IMAD.MOV.U32 R3, RZ, RZ, R14 ;  /* 0x000000ffff037224 */ /* 0x000fe200078e000e */
[----:B------:R-:W-:Y:S06]  /*190b0*/  BRA `(.L_x_6129) ;  /* 0xffffffb000207947 */ /* 0x000fec000383ffff */
.L_x_6011:
[----:B0-----:R-:W2:Y:S02]  /*190c0*/  LDL R2, [R1+0x4] ;  /* 0x0000040001027983 */ /* 0x001ea40000100800 */
[----:B--2---:R0:W1:Y:S02]  /*190d0*/  SYNCS.PHASECHK.TRANS64.TRYWAIT P0, [R2+URZ+0x36820], R0 ;  /* 0x03682000020075a7 */ /* 0x004064000800017f */
[----:B-1----:R-:W-:Y:S05]  /*190e0*/  @!P0 NANOSLEEP.SYNCS 0x989680 ;  /* 0x009896800000895d */ /* 0x002fea0003900000 */
[----:B------:R-:W1:Y:S02]  /*190f0*/  @!P0 SYNCS.PHASECHK.TRANS64 P0, [R2+URZ+0x36820], R0 ;  /* 0x03682000020085a7 */ /* 0x000e64000800007f */
[----:B-1----:R-:W-:Y:S05]  /*19100*/  @!P0 BRA `(.L_x_6011) ;  /* 0xfffffffc00ec8947 */ /* 0x002fea000383ffff */
[----:B------:R-:W-:Y:S05]  /*19110*/  BRA `(.L_x_6130) ;  /* 0xffffffb0009c7947 */ /* 0x000fea000383ffff */
.L_x_6020:
[----:B-1----:R1:W2:Y:S02]  /*19120*/  SYNCS.PHASECHK.TRANS64.TRYWAIT P0, [R2+URZ+0x36840], R0 ;  /* 0x03684000020075a7 */ /* 0x0022a4000800017f */
[----:B--2---:R-:W-:Y:S05]  /*19130*/  @!P0 NANOSLEEP.SYNCS 0x989680 ;  /* 0x009896800000895d */ /* 0x004fea0003900000 */
[----:B------:R-:W2:Y:S02]  /*19140*/  @!P0 SYNCS.PHASECHK.TRANS64 P0, [R2+URZ+0x36840], R0 ;  /* 0x03684000020085a7 */ /* 0x000ea4000800007f */
[----:B--2---:R-:W-:Y:S05]  /*19150*/  @!P0 BRA `(.L_x_6020) ;  /* 0xfffffffc00f08947 */ /* 0x004fea000383ffff */
[----:B------:R-:W-:Y:S05]  /*19160*/  BRA `(.L_x_6131) ;  /* 0xffffffb400647947 */ /* 0x000fea000383ffff */
.L_x_6027:
[----:B0-----:R0:W1:Y:S02]  /*19170*/  SYNCS.PHASECHK.TRANS64.TRYWAIT P0, [R2+URZ+0x60], R0 ;  /* 0x00006000020075a7 */ /* 0x001064000800017f */
[----:B-1----:R-:W-:Y:S05]  /*19180*/  @!P0 NANOSLEEP.SYNCS 0x989680 ;  /* 0x009896800000895d */ /* 0x002fea0003900000 */
[----:B------:R-:W1:Y:S02]  /*19190*/  @!P0 SYNCS.PHASECHK.TRANS64 P0, [R2+URZ+0x60], R0 ;  /* 0x00006000020085a7 */ /* 0x000e64000800007f */
[----:B-1----:R-:W-:Y:S05]  /*191a0*/  @!P0 BRA `(.L_x_6027) ;  /* 0xfffffffc00f08947 */ /* 0x002fea000383ffff */
[----:B------:R-:W-:Y:S05]  /*191b0*/  BRA `(.L_x_6132) ;  /* 0xffffffb800807947 */ /* 0x000fea000383ffff */
.L_x_6037:
[----:B---3--:R3:W4:Y:S02]  /*191c0*/  SYNCS.PHASECHK.TRANS64.TRYWAIT P0, [R3+URZ+0x36840], R2 ;  /* 0x03684002030075a7 */ /* 0x008724000800017f */
[----:B----4-:R-:W-:Y:S05]  /*191d0*/  @!P0 NANOSLEEP.SYNCS 0x989680 ;  /* 0x009896800000895d */ /* 0x010fea0003900000 */
[----:B------:R-:W4:Y:S02]  /*191e0*/  @!P0 SYNCS.PHASECHK.TRANS64 P0, [R3+URZ+0x36840], R2 ;  /* 0x03684002030085a7 */ /* 0x000f24000800007f */
[----:B----4-:R-:W-:Y:S05]  /*191f0*/  @!P0 BRA `(.L_x_6037) ;  /* 0xfffffffc00f08947 */ /* 0x010fea000383ffff */
[----:B------:R-:W-:Y:S05]  /*19200*/  BRA `(.L_x_6133) ;  /* 0xffffffc000687947 */ /* 0x000fea000383ffff */
.L_x_6044:
[----:B--2---:R2:W3:Y:S02]  /*19210*/  SYNCS.PHASECHK.TRANS64.TRYWAIT P0, [R2+URZ+0x60], R3 ;  /* 0x00006003020075a7 */ /* 0x0044e4000800017f */
[----:B---3--:R-:W-:Y:S05]  /*19220*/  @!P0 NANOSLEEP.SYNCS 0x989680 ;  /* 0x009896800000895d */ /* 0x008fea0003900000 */
[----:B------:R-:W3:Y:S02]  /*19230*/  @!P0 SYNCS.PHASECHK.TRANS64 P0, [R2+URZ+0x60], R3 ;  /* 0x00006003020085a7 */ /* 0x000ee4000800007f */
[----:B---3--:R-:W-:Y:S05]  /*19240*/  @!P0 BRA `(.L_x_6044) ;  /* 0xfffffffc00f08947 */ /* 0x008fea000383ffff */
[----:B------:R-:W-:Y:S05]  /*19250*/  BRA `(.L_x_6134) ;  /* 0xffffffc400847947 */ /* 0x000fea000383ffff */
.L_x_6054:
[----:B----4-:R4:W0:Y:S02]  /*19260*/  SYNCS.PHASECHK.TRANS64.TRYWAIT P0, [R2+URZ+0x36840], R3 ;  /* 0x03684003020075a7 */ /* 0x010824000800017f */
[----:B0-----:R-:W-:Y:S05]  /*19270*/  @!P0 NANOSLEEP.SYNCS 0x989680 ;  /* 0x009896800000895d */ /* 0x001fea0003900000 */
[----:B------:R-:W0:Y:S02]  /*19280*/  @!P0 SYNCS.PHASECHK.TRANS64 P0, [R2+URZ+0x36840], R3 ;  /* 0x03684003020085a7 */ /* 0x000e24000800007f */
[----:B0-----:R-:W-:Y:S05]  /*19290*/  @!P0 BRA `(.L_x_6054) ;  /* 0xfffffffc00f08947 */ /* 0x001fea000383ffff */
[----:B------:R-:W-:Y:S05]  /*192a0*/  BRA `(.L_x_6135) ;  /* 0xffffffcc003c7947 */ /* 0x000fea000383ffff */
.L_x_6061:
[----:B--2---:R2:W3:Y:S02]  /*192b0*/  SYNCS.PHASECHK.TRANS64.TRYWAIT P0, [R2+URZ+0x60], R5 ;  /* 0x00006005020075a7 */ /* 0x0044e4000800017f */
[----:B---3--:R-:W-:Y:S05]  /*192c0*/  @!P0 NANOSLEEP.SYNCS 0x989680 ;  /* 0x009896800000895d */ /* 0x008fea0003900000 */
[----:B------:R-:W3:Y:S02]  /*192d0*/  @!P0 SYNCS.PHASECHK.TRANS64 P0, [R2+URZ+0x60], R5 ;  /* 0x00006005020085a7 */ /* 0x000ee4000800007f */
[----:B---3--:R-:W-:Y:S05]  /*192e0*/  @!P0 BRA `(.L_x_6061) ;  /* 0xfffffffc00f08947 */ /* 0x008fea000383ffff */
[----:B------:R-:W-:Y:S05]  /*192f0*/  BRA `(.L_x_6136) ;  /* 0xffffffd000587947 */ /* 0x000fea000383ffff */
.L_x_6073:
[----:B0-----:R0:W2:Y:S02]  /*19300*/  SYNCS.PHASECHK.TRANS64.TRYWAIT P0, [R0+URZ+0x36860], R2 ;  /* 0x03686002000075a7 */ /* 0x0010a4000800017f */
[----:B--2---:R-:W-:Y:S05]  /*19310*/  @!P0 NANOSLEEP.SYNCS 0x989680 ;  /* 0x009896800000895d */ /* 0x004fea0003900000 */
[----:B------:R-:W2:Y:S02]  /*19320*/  @!P0 SYNCS.PHASECHK.TRANS64 P0, [R0+URZ+0x36860], R2 ;  /* 0x03686002000085a7 */ /* 0x000ea4000800007f */
[----:B--2---:R-:W-:Y:S05]  /*19330*/  @!P0 BRA `(.L_x_6073) ;  /* 0xfffffffc00f08947 */ /* 0x004fea000383ffff */
[----:B------:R-:W-:Y:S05]  /*19340*/  BRA `(.L_x_6137) ;  /* 0xffffffd400f47947 */ /* 0x000fea000383ffff */
.L_x_6081:
[----:B------:R-:W-:Y:S01]  /*19350*/  BSSY B0, `(.L_x_6138) ;  /* 0x0000008000007945 */ /* 0x000fe20003800000 */
[----:B------:R-:W-:Y:S02]  /*19360*/  IMAD.MOV.U32 R13, RZ, RZ, R16 ;  /* 0x000000ffff0d7224 */ /* 0x000fe400078e0010 */
[----:B------:R-:W-:Y:S02]  /*19370*/  IMAD.MOV.U32 R12, RZ, RZ, RZ ;  /* 0x000000ffff0c7224 */ /* 0x000fe400078e00ff */
[----:B------:R-:W-:Y:S02]  /*19380*/  IMAD.MOV.U32 R11, RZ, RZ, 0x1f ;  /* 0x0000001fff0b7424 */ /* 0x000fe400078e00ff */
[----:B------:R-:W-:-:S07]  /*19390*/  IMAD.MOV.U32 R15, RZ, RZ, -0x1 ;  /* 0xffffffffff0f7424 */ /* 0x000fce00078e00ff */
[----:B-1--45:R-:W-:Y:S05]  /*193a0*/  WARPSYNC.COLLECTIVE R15, `(.L_x_6139) ;  /* 0x000000000f087348 */ /* 0x032fea0003c00000 */
[----:B------:R0:W2:Y:S02]  /*193b0*/  SHFL.IDX P6, R14, R13, R12, R11 ;  /* 0x0000000c0d0e7389 */ /* 0x0000a400000c000b */
[----:B012-45:R-:W-:Y:S01]  /*193c0*/  ENDCOLLECTIVE ;  /* 0x000000000000791b */ /* 0x037fe20003800000 */
.L_x_6139:
[----:B------:R-:W-:Y:S05]  /*193d0*/  BSYNC B0 ;  /* 0x0000000000007941 */ /* 0x000fea0003800000 */
.L_x_6138:
        /* <DEDUP_REMOVED lines=9> */
.L_x_6140:
        /* <DEDUP_REMOVED lines=19> */
.L_x_6141:
[----:B------:R-:W-:Y:S01]  /*195a0*/  IMAD.MOV.U32 R12, RZ, RZ, 0x2 ;  /* 0x00000002ff0c7424 */ /* 0x000fe200078e00ff */
[----:B------:R-:W-:-:S05]  /*195b0*/  SEL R7, R14, RZ, P1 ;  /* 0x000000ff0e077207 */ /* 0x000fca0000800000 */
[----:B------:R-:W-:-:S04]  /*195c0*/  IMAD.IADD R3, R2, 0x1, R7 ;  /* 0x0000000102037824 */ /* 0x000fc800078e0207 */
[----:B------:R-:W-:-:S07]  /*195d0*/  IMAD.MOV.U32 R13, RZ, RZ, R3 ;  /* 0x000000ffff0d7224 */ /* 0x000fce00078e0003 */
[----:B------:R-:W-:Y:S05]  /*195e0*/  WARPSYNC.COLLECTIVE R15, `(.L_x_6142) ;  /* 0x000000000f087348 */ /* 0x000fea0003c00000 */
[----:B------:R0:W1:Y:S02]  /*195f0*/  SHFL.UP P6, R14, R13, R12, R11 ;  /* 0x0400000c0d0e7389 */ /* 0x00006400000c000b */
[----:B01----:R-:W-:Y:S01]  /*19600*/  ENDCOLLECTIVE ;  /* 0x000000000000791b */ /* 0x003fe20003800000 */
.L_x_6142:
        /* <DEDUP_REMOVED lines=8> */
.L_x_6143:
        /* <DEDUP_REMOVED lines=8> */
.L_x_6144:
        /* <DEDUP_REMOVED lines=8> */
.L_x_6145:
        /* <DEDUP_REMOVED lines=9> */
.L_x_6146:
[----:B------:R-:W-:Y:S01]  /*19820*/  IMAD.MOV.U32 R16, RZ, RZ, R14 ;  /* 0x000000ffff107224 */ /* 0x000fe200078e000e */
[----:B------:R-:W-:Y:S06]  /*19830*/  BRA `(.L_x_6147) ;  /* 0xffffffd800bc7947 */ /* 0x000fec000383ffff */
.L_x_6086:
[----:B------:R-:W-:Y:S01]  /*19840*/  BSSY B0, `(.L_x_6148) ;  /* 0x0000008000007945 */ /* 0x000fe20003800000 */
[----:B-----5:R-:W-:Y:S02]  /*19850*/  IMAD.MOV.U32 R13, RZ, RZ, R2 ;  /* 0x000000ffff0d7224 */ /* 0x020fe400078e0002 */
[----:B------:R-:W-:Y:S02]  /*19860*/  IMAD.MOV.U32 R12, RZ, RZ, 0x1 ;  /* 0x00000001ff0c7424 */ /* 0x000fe400078e00ff */
[----:B------:R-:W-:Y:S02]  /*19870*/  IMAD.MOV.U32 R11, RZ, RZ, RZ ;  /* 0x000000ffff0b7224 */ /* 0x000fe400078e00ff */
[----:B------:R-:W-:-:S07]  /*19880*/  IMAD.MOV.U32 R15, RZ, RZ, -0x1 ;  /* 0xffffffffff0f7424 */ /* 0x000fce00078e00ff */
[----:B01--4-:R-:W-:Y:S05]  /*19890*/  WARPSYNC.COLLECTIVE R15, `(.L_x_6149) ;  /* 0x000000000f087348 */ /* 0x013fea0003c00000 */
[----:B------:R2:W3:Y:S02]  /*198a0*/  SHFL.UP P6, R14, R13, R12, R11 ;  /* 0x0400000c0d0e7389 */ /* 0x0004e400000c000b */
[----:B01234-:R-:W-:Y:S01]  /*198b0*/  ENDCOLLECTIVE ;  /* 0x000000000000791b */ /* 0x01ffe20003800000 */
.L_x_6149:
[----:B------:R-:W-:Y:S05]  /*198c0*/  BSYNC B0 ;  /* 0x0000000000007941 */ /* 0x000fea0003800000 */
.L_x_6148:
        /* <DEDUP_REMOVED lines=9> */
.L_x_6150:
[----:B------:R-:W-:Y:S01]  /*19960*/  IMAD.MOV.U32 R12, RZ, RZ, 0x4 ;  /* 0x00000004ff0c7424 */ /* 0x000fe200078e00ff */
[----:B------:R-:W-:-:S05]  /*19970*/  SEL R14, R14, RZ, P2 ;  /* 0x000000ff0e0e7207 */ /* 0x000fca0001000000 */
[----:B------:R-:W-:-:S04]  /*19980*/  IMAD.IADD R3, R3, 0x1, R14 ;  /* 0x0000000103037824 */ /* 0x000fc800078e020e */
[----:B------:R-:W-:-:S07]  /*19990*/  IMAD.MOV.U32 R13, RZ, RZ, R3 ;  /* 0x000000ffff0d7224 */ /* 0x000fce00078e0003 */
[----:B------:R-:W-:Y:S05]  /*199a0*/  WARPSYNC.COLLECTIVE R15, `(.L_x_6151) ;  /* 0x000000000f087348 */ /* 0x000fea0003c00000 */
[----:B------:R0:W1:Y:S02]  /*199b0*/  SHFL.UP P6, R14, R13, R12, R11 ;  /* 0x0400000c0d0e7389 */ /* 0x00006400000c000b */
[----:B01----:R-:W-:Y:S01]  /*199c0*/  ENDCOLLECTIVE ;  /* 0x000000000000791b */ /* 0x003fe20003800000 */
.L_x_6151:
[----:B------:R-:W-:Y:S01]  /*199d0*/  IMAD.MOV.U32 R12, RZ, RZ, 0x8 ;  /* 0x00000008ff0c7424 */ /* 0x000fe200078e00ff */
[----:B------:R-:W-:-:S05]  /*199e0*/  SEL R14, R14, RZ, P3 ;  /* 0x000000ff0e0e7207 */ /* 0x000fca0001800000 */
[----:B------:R-:W-:-:S04]  /*199f0*/  IMAD.IADD R3, R3, 0x1, R14 ;  /* 0x0000000103037824 */ /* 0x000fc800078e020e */
[----:B------:R-:W-:-:S07]  /*19a00*/  IMAD.MOV.U32 R13, RZ, RZ, R3 ;  /* 0x000000ffff0d7224 */ /* 0x000fce00078e0003 */
[----:B------:R-:W-:Y:S05]  /*19a10*/  WARPSYNC.COLLECTIVE R15, `(.L_x_6152) ;  /* 0x000000000f087348 */ /* 0x000fea0003c00000 */
[----:B------:R0:W1:Y:S02]  /*19a20*/  SHFL.UP P6, R14, R13, R12, R11 ;  /* 0x0400000c0d0e7389 */ /* 0x00006400000c000b */
[----:B01----:R-:W-:Y:S01]  /*19a30*/  ENDCOLLECTIVE ;  /* 0x000000000000791b */ /* 0x003fe20003800000 */
.L_x_6152:
[----:B------:R-:W-:Y:S01]  /*19a40*/  IMAD.MOV.U32 R12, RZ, RZ, 0x10 ;  /* 0x00000010ff0c7424 */ /* 0x000fe200078e00ff */
[----:B------:R-:W-:-:S05]  /*19a50*/  SEL R14, R14, RZ, P4 ;  /* 0x000000ff0e0e7207 */ /* 0x000fca0002000000 */
[----:B------:R-:W-:-:S04]  /*19a60*/  IMAD.IADD R3, R3, 0x1, R14 ;  /* 0x0000000103037824 */ /* 0x000fc800078e020e */
[----:B------:R-:W-:-:S07]  /*19a70*/  IMAD.MOV.U32 R13, RZ, RZ, R3 ;  /* 0x000000ffff0d7224 */ /* 0x000fce00078e0003 */
[----:B------:R-:W-:Y:S05]  /*19a80*/  WARPSYNC.COLLECTIVE R15, `(.L_x_6153) ;  /* 0x000000000f087348 */ /* 0x000fea0003c00000 */
[----:B------:R0:W1:Y:S02]  /*19a90*/  SHFL.UP P6, R14, R13, R12, R11 ;  /* 0x0400000c0d0e7389 */ /* 0x00006400000c000b */
[----:B01----:R-:W-:Y:S01]  /*19aa0*/  ENDCOLLECTIVE ;  /* 0x000000000000791b */ /* 0x003fe20003800000 */
.L_x_6153:
        /* <DEDUP_REMOVED lines=8> */
.L_x_6154:
[----:B------:R-:W-:Y:S01]  /*19b30*/  IMAD.MOV.U32 R16, RZ, RZ, R14 ;  /* 0x000000ffff107224 */ /* 0x000fe200078e000e */
[----:B------:R-:W-:Y:S06]  /*19b40*/  BRA `(.L_x_6155) ;  /* 0xffffffd800987947 */ /* 0x000fec000383ffff */
.L_x_6088:
[----:B------:R-:W-:Y:S01]  /*19b50*/  BSSY B0, `(.L_x_6156) ;  /* 0x0000006000007945 */ /* 0x000fe20003800000 */
[----:B------:R-:W-:Y:S01]  /*19b60*/  PLOP3.LUT P6, PT, P6, PT, PT, 0x8, 0x0 ;  /* 0x000000000000781c */ /* 0x000fe200037ce170 */
[----:B------:R-:W-:-:S12]  /*19b70*/  IMAD.MOV.U32 R15, RZ, RZ, -0x1 ;  /* 0xffffffffff0f7424 */ /* 0x000fd800078e00ff */
[----:B01--45:R-:W-:Y:S05]  /*19b80*/  WARPSYNC.COLLECTIVE R15, `(.L_x_6157) ;  /* 0x000000000f087348 */ /* 0x033fea0003c00000 */
[----:B------:R-:W-:Y:S01]  /*19b90*/  VOTE.ANY R14, PT, P6 ;  /* 0x00000000000e7806 */ /* 0x000fe200030e0100 */
[----:B01--45:R-:W-:Y:S06]  /*19ba0*/  ENDCOLLECTIVE ;  /* 0x000000000000791b */ /* 0x033fec0003800000 */
.L_x_6157:
[----:B------:R-:W-:Y:S05]  /*19bb0*/  BSYNC B0 ;  /* 0x0000000000007941 */ /* 0x000fea0003800000 */
.L_x_6156:
        /* <DEDUP_REMOVED lines=9> */
.L_x_6158:
[----:B------:R-:W-:Y:S01]  /*19c50*/  IMAD.MOV.U32 R17, RZ, RZ, R14 ;  /* 0x000000ffff117224 */ /* 0x000fe200078e000e */
[----:B------:R-:W-:Y:S06]  /*19c60*/  BRA `(.L_x_6159) ;  /* 0xffffffd800887947 */ /* 0x000fec000383ffff */
.L_x_6090:
[----:B------:R-:W-:Y:S01]  /*19c70*/  BSSY B0, `(.L_x_6160) ;  /* 0x0000007000007945 */ /* 0x000fe20003800000 */
[----:B------:R-:W-:Y:S02]  /*19c80*/  IMAD.MOV.U32 R13, RZ, RZ, R3 ;  /* 0x000000ffff0d7224 */ /* 0x000fe400078e0003 */
[----:B------:R-:W-:Y:S02]  /*19c90*/  IMAD.MOV.U32 R11, RZ, RZ, 0x1f ;  /* 0x0000001fff0b7424 */ /* 0x000fe400078e00ff */
[----:B------:R-:W-:-:S07]  /*19ca0*/  IMAD.MOV.U32 R15, RZ, RZ, -0x1 ;  /* 0xffffffffff0f7424 */ /* 0x000fce00078e00ff */
[----:B012345:R-:W-:Y:S05]  /*19cb0*/  WARPSYNC.COLLECTIVE R15, `(.L_x_6161) ;  /* 0x000000000f087348 */ /* 0x03ffea0003c00000 */
[----:B------:R0:W0:Y:S02]  /*19cc0*/  SHFL.IDX P6, R14, R13, R12, R11 ;  /* 0x0000000c0d0e7389 */ /* 0x00002400000c000b */
[----:B012345:R-:W-:Y:S01]  /*19cd0*/  ENDCOLLECTIVE ;  /* 0x000000000000791b */ /* 0x03ffe20003800000 */
.L_x_6161:
[----:B------:R-:W-:Y:S05]  /*19ce0*/  BSYNC B0 ;  /* 0x0000000000007941 */ /* 0x000fea0003800000 */
.L_x_6160:
[----:B------:R-:W-:Y:S01]  /*19cf0*/  IMAD.MOV.U32 R3, RZ, RZ, R14 ;  /* 0x000000ffff037224 */ /* 0x000fe200078e000e */
[----:B------:R-:W-:Y:S06]  /*19d00*/  BRA `(.L_x_6162) ;  /* 0xffffffd8007c7947 */ /* 0x000fec000383ffff */
.L_x_6094:
[----:B0-----:R0:W2:Y:S02]  /*19d10*/  SYNCS.PHASECHK.TRANS64.TRYWAIT P0, [R0+URZ+0x36820], R3 ;  /* 0x03682003000075a7 */ /* 0x0010a4000800017f */
[----:B--2---:R-:W-:Y:S05]  /*19d20*/  @!P0 NANOSLEEP.SYNCS 0x989680 ;  /* 0x009896800000895d */ /* 0x004fea0003900000 */
[----:B------:R-:W2:Y:S02]  /*19d30*/  @!P0 SYNCS.PHASECHK.TRANS64 P0, [R0+URZ+0x36820], R3 ;  /* 0x03682003000085a7 */ /* 0x000ea4000800007f */
[----:B--2---:R-:W-:Y:S05]  /*19d40*/  @!P0 BRA `(.L_x_6094) ;  /* 0xfffffffc00f08947 */ /* 0x004fea000383ffff */
[----:B------:R-:W-:Y:S05]  /*19d50*/  BRA `(.L_x_6163) ;  /* 0xffffffe000047947 */ /* 0x000fea000383ffff */
.L_x_6095:
        /* <DEDUP_REMOVED lines=11> */
.L_x_6165:
[----:B------:R-:W-:Y:S05]  /*19e10*/  BSYNC B0 ;  /* 0x0000000000007941 */ /* 0x000fea0003800000 */
.L_x_6164:
[----:B------:R-:W-:Y:S05]  /*19e20*/  BRA `(.L_x_6166) ;  /* 0xffffffdc00ec7947 */ /* 0x000fea000383ffff */
.L_x_6098:
[----:B------:R-:W-:Y:S01]  /*19e30*/  BSSY B1, `(.L_x_6167) ;  /* 0x0000006000017945 */ /* 0x000fe20003800000 */
[----:B------:R-:W-:-:S07]  /*19e40*/  IMAD.MOV.U32 R15, RZ, RZ, -0x1 ;  /* 0xffffffffff0f7424 */ /* 0x000fce00078e00ff */
[----:B012-45:R-:W-:Y:S05]  /*19e50*/  WARPSYNC.COLLECTIVE R15, `(.L_x_6168) ;  /* 0x000000000f0c7348 */ /* 0x037fea0003c00000 */
[----:B------:R-:W-:Y:S02]  /*19e60*/  ELECT P6, UR62, PT ;  /* 0x00000000003e782f */ /* 0x000fe400038c0000 */
[----:B------:R-:W-:Y:S01]  /*19e70*/  MOV R14, UR62 ;  /* 0x0000003e000e7c02 */ /* 0x000fe20008000f00 */
[----:B012-45:R-:W-:Y:S10]  /*19e80*/  ENDCOLLECTIVE ;  /* 0x000000000000791b */ /* 0x037ff40003800000 */
.L_x_6168:
[----:B------:R-:W-:Y:S05]  /*19e90*/  BSYNC B1 ;  /* 0x0000000000017941 */ /* 0x000fea0003800000 */
.L_x_6167:
[----:B------:R-:W-:Y:S05]  /*19ea0*/  BRA `(.L_x_6169) ;  /* 0xffffffdc00e47947 */ /* 0x000fea000383ffff */
.L_x_6100:
[----:B0-----:R0:W2:Y:S02]  /*19eb0*/  SYNCS.PHASECHK.TRANS64.TRYWAIT P0, [R6+URZ], R5 ;  /* 0x00000005060075a7 */ /* 0x0010a4000800017f */
[----:B--2---:R-:W-:Y:S05]  /*19ec0*/  @!P0 NANOSLEEP.SYNCS 0x989680 ;  /* 0x009896800000895d */ /* 0x004fea0003900000 */
[----:B------:R-:W2:Y:S02]  /*19ed0*/  @!P0 SYNCS.PHASECHK.TRANS64 P0, [R6+URZ], R5 ;  /* 0x00000005060085a7 */ /* 0x000ea4000800007f */
[----:B--2---:R-:W-:Y:S05]  /*19ee0*/  @!P0 BRA `(.L_x_6100) ;  /* 0xfffffffc00f08947 */ /* 0x004fea000383ffff */
[----:B------:R-:W-:Y:S05]  /*19ef0*/  BRA `(.L_x_6170) ;  /* 0xffffffe000287947 */ /* 0x000fea000383ffff */
.L_x_6101:
[----:B--2---:R2:W3:Y:S02]  /*19f00*/  SYNCS.PHASECHK.TRANS64.TRYWAIT P0, [R7+URZ], R2 ;  /* 0x00000002070075a7 */ /* 0x0044e4000800017f */
[----:B---3--:R-:W-:Y:S05]  /*19f10*/  @!P0 NANOSLEEP.SYNCS 0x989680 ;  /* 0x009896800000895d */ /* 0x008fea0003900000 */
[----:B------:R-:W3:Y:S02]  /*19f20*/  @!P0 SYNCS.PHASECHK.TRANS64 P0, [R7+URZ], R2 ;  /* 0x00000002070085a7 */ /* 0x000ee4000800007f */
[----:B---3--:R-:W-:Y:S05]  /*19f30*/  @!P0 BRA `(.L_x_6101) ;  /* 0xfffffffc00f08947 */ /* 0x008fea000383ffff */
[----:B------:R-:W-:Y:S05]  /*19f40*/  BRA `(.L_x_6171) ;  /* 0xffffffe0001c7947 */ /* 0x000fea000383ffff */
.L_x_6103:
[----:B---3--:R3:W4:Y:S02]  /*19f50*/  SYNCS.PHASECHK.TRANS64.TRYWAIT P0, [R4+URZ], R5 ;  /* 0x00000005040075a7 */ /* 0x008724000800017f */
[----:B----4-:R-:W-:Y:S05]  /*19f60*/  @!P0 NANOSLEEP.SYNCS 0x989680 ;  /* 0x009896800000895d */ /* 0x010fea0003900000 */
[----:B------:R-:W4:Y:S02]  /*19f70*/  @!P0 SYNCS.PHASECHK.TRANS64 P0, [R4+URZ], R5 ;  /* 0x00000005040085a7 */ /* 0x000f24000800007f */
[----:B----4-:R-:W-:Y:S05]  /*19f80*/  @!P0 BRA `(.L_x_6103) ;  /* 0xfffffffc00f08947 */ /* 0x010fea000383ffff */
[----:B------:R-:W-:Y:S05]  /*19f90*/  BRA `(.L_x_6172) ;  /* 0xffffffe000247947 */ /* 0x000fea000383ffff */
.L_x_6173:
        /* <DEDUP_REMOVED lines=14> */
.L_x_15311:


//--------------------- .text._ZN7cutlass13device_kernelIN5flash11enable_sm90INS1_16FlashAttnFwdSm90INS1_25CollectiveMainloopFwdSm90ILi2EN4cute5tupleIJNS5_1CILi1EEES8_S8_EEENS6_IJNS7_ILi128EEENS7_ILi112EEENS7_ILi192EEEEEELi192ENS_6half_tEfNS_4arch4Sm90ELb1ELb0ELb0ELb1ELb0ELb1ELb0ELb1ELb1ELb1ELb0ELb0EEENS1_21CollectiveEpilogueFwdINS6_IJSA_SC_SB_EEES9_SE_SG_Li256ELb1ELb1ELb0ELb0EEENS1_36VarlenDynamicPersistentTileSchedulerILi128ELi112ELi256ELi128ELb0ELb1ELb1ELb1ELb1ELb1EEEEEEEEEvNT_6ParamsE --------------------------
	.section	.text._ZN7cutlass13device_kernelIN5flash11enable_sm90INS1_16FlashAttnFwdSm90INS1_25CollectiveMainloopFwdSm90ILi2EN4cute5tupleIJNS5_1CILi1EEES8_S8_EEENS6_IJNS7_ILi128EEENS7_ILi112EEENS7_ILi192EEEEEELi192ENS_6half_tEfNS_4arch4Sm90ELb1ELb0ELb0ELb1ELb0ELb1ELb0ELb1ELb1ELb1ELb0ELb0EEENS1_21CollectiveEpilogueFwdINS6_IJSA_SC_SB_EEES9_SE_SG_Li256ELb1ELb1ELb0ELb0EEENS1_36VarlenDynamicPersistentTileSchedulerILi128ELi112ELi256ELi128ELb0ELb1ELb1ELb1ELb1ELb1EEEEEEEEEvNT_6ParamsE,"ax",@progbits
	.align	128
.text._ZN7cutlass13device_kernelIN5flash11enable_sm90INS1_16FlashAttnFwdSm90INS1_25CollectiveMainloopFwdSm90ILi2EN4cute5tupleIJNS5_1CILi1EEES8_S8_EEENS6_IJNS7_ILi128EEENS7_ILi112EEENS7_ILi192EEEEEELi192ENS_6half_tEfNS_4arch4Sm90ELb1ELb0ELb0ELb1ELb0ELb1ELb0ELb1ELb1ELb1ELb0ELb0EEENS1_21CollectiveEpilogueFwdINS6_IJSA_SC_SB_EEES9_SE_SG_Li256ELb1ELb1ELb0ELb0EEENS1_36VarlenDynamicPersistentTileSchedulerILi128ELi112ELi256ELi128ELb0ELb1ELb1ELb1ELb1ELb1EEEEEEEEEvNT_6ParamsE:
        .type           _ZN7cutlass13device_kernelIN5flash11enable_sm90INS1_16FlashAttnFwdSm90INS1_25CollectiveMainloopFwdSm90ILi2EN4cute5tupleIJNS5_1CILi1EEES8_S8_EEENS6_IJNS7_ILi128EEENS7_ILi112EEENS7_ILi192EEEEEELi192ENS_6half_tEfNS_4arch4Sm90ELb1ELb0ELb0ELb1ELb0ELb1ELb0ELb1ELb1ELb1ELb0ELb0EEENS1_21CollectiveEpilogueFwdINS6_IJSA_SC_SB_EEES9_SE_SG_Li256ELb1ELb1ELb0ELb0EEENS1_36VarlenDynamicPersistentTileSchedulerILi128ELi112ELi256ELi128ELb0ELb1ELb1ELb1ELb1ELb1EEEEEEEEEvNT_6ParamsE,@function
        .size           _ZN7cutlass13device_kernelIN5flash11enable_sm90INS1_16FlashAttnFwdSm90INS1_25CollectiveMainloopFwdSm90ILi2EN4cute5tupleIJNS5_1CILi1EEES8_S8_EEENS6_IJNS7_ILi128EEENS7_ILi112EEENS7_ILi192EEEEEELi192ENS_6half_tEfNS_4arch4Sm90ELb1ELb0ELb0ELb1ELb0ELb1ELb0ELb1ELb1ELb1ELb0ELb0EEENS1_21CollectiveEpilogueFwdINS6_IJSA_SC_SB_EEES9_SE_SG_Li256ELb1ELb1ELb0ELb0EEENS1_36VarlenDynamicPersistentTileSchedulerILi128ELi112ELi256ELi128ELb0ELb1ELb1ELb1ELb1ELb1EEEEEEEEEvNT_6ParamsE,(.L_x_15312 - _ZN7cutlass13device_kernelIN5flash11enable_sm90INS1_16FlashAttnFwdSm90INS1_25CollectiveMainloopFwdSm90ILi2EN4cute5tupleIJNS5_1CILi1EEES8_S8_EEENS6_IJNS7_ILi128EEENS7_ILi112EEENS7_ILi192EEEEEELi192ENS_6half_tEfNS_4arch4Sm90ELb1ELb0ELb0ELb1ELb0ELb1ELb0ELb1ELb1ELb1ELb0ELb0EEENS1_21CollectiveEpilogueFwdINS6_IJSA_SC_SB_EEES9_SE_SG_Li256ELb1ELb1ELb0ELb0EEENS1_36VarlenDynamicPersistentTileSchedulerILi128ELi112ELi256ELi128ELb0ELb1ELb1ELb1ELb1ELb1EEEEEEEEEvNT_6ParamsE)
        .other          _ZN7cutlass13device_kernelIN5flash11enable_sm90INS1_16FlashAttnFwdSm90INS1_25CollectiveMainloopFwdSm90ILi2EN4cute5tupleIJNS5_1CILi1EEES8_S8_EEENS6_IJNS7_ILi128EEENS7_ILi112EEENS7_ILi192EEEEEELi192ENS_6half_tEfNS_4arch4Sm90ELb1ELb0ELb0ELb1ELb0ELb1ELb0ELb1ELb1ELb1ELb0ELb0EEENS1_21CollectiveEpilogueFwdINS6_IJSA_SC_SB_EEES9_SE_SG_Li256ELb1ELb1ELb0ELb0EEENS1_36VarlenDynamicPersistentTileSchedulerILi128ELi112ELi256ELi128ELb0ELb1ELb1ELb1ELb1ELb1EEEEEEEEEvNT_6ParamsE,@"STO_CUDA_ENTRY STV_DEFAULT"
_ZN7cutlass13device_kernelIN5flash11enable_sm90INS1_16FlashAttnFwdSm90INS1_25CollectiveMainloopFwdSm90ILi2EN4cute5tupleIJNS5_1CILi1EEES8_S8_EEENS6_IJNS7_ILi128EEENS7_ILi112EEENS7_ILi192EEEEEELi192ENS_6half_tEfNS_4arch4Sm90ELb1ELb0ELb0ELb1ELb0ELb1ELb0ELb1ELb1ELb1ELb0ELb0EEENS1_21CollectiveEpilogueFwdINS6_IJSA_SC_SB_EEES9_SE_SG_Li256ELb1ELb1ELb0ELb0EEENS1_36VarlenDynamicPersistentTileSchedulerILi128ELi112ELi256ELi128ELb0ELb1ELb1ELb1ELb1ELb1EEEEEEEEEvNT_6ParamsE:
        /* <DEDUP_REMOVED lines=24> */
.L_x_6175:
[----:B------:R-:W-:Y:S05]  /*0180*/  BSYNC B0 ;  /* 0x0000000000007941 */ /* 0x000fea0003800000 */
.L_x_6174:
        /* <DEDUP_REMOVED lines=41> */
.L_x_6176:
        /* <DEDUP_REMOVED lines=22> */
.L_x_6177:
        /* <DEDUP_REMOVED lines=18> */
.L_x_6178:
        /* <DEDUP_REMOVED lines=22> */
.L_x_6179:
        /* <DEDUP_REMOVED lines=22> */
.L_x_6180:
        /* <DEDUP_REMOVED lines=10> */
.L_x_6183:
        /* <DEDUP_REMOVED lines=19> */
[----:B------:R-:W-:Y:S02]  /*0b30*/  MOV R17, RZ ;  /* 0x000000ff00117202 */ /* 0x000fe40000000f00 */
[----:B------:R-:W-:Y:S01]  /*0b40*/  CS2R R208, SRZ ;  /* 0x0000000000d07805 */ /* 0x000fe2000001ff00 */
[----:B------:R-:W-:-:S08]  /*0b50*/  IMAD.MOV.U32 R205, RZ, RZ, RZ ;  /* 0x000000ffffcd7224 */ /* 0x000fd000078e00ff */
[----:B------:R-:W-:Y:S01]  /*0b60*/  UIADD3 UR4, UR4, 0x15400, URZ ;  /* 0x0001540004047890 */ /* 0x000fe2000fffe03f */
[----:B--2---:R-:W-:Y:S02]  /*0b70*/  R2UR UR5, R0 ;  /* 0x00000000000572ca */ /* 0x004fe400000e0000 */
[----:B------:R-:W-:-:S04]  /*0b80*/  SHF.R.S32.HI R0, RZ, 0x1f, R18 ;  /* 0x0000001fff007819 */ /* 0x000fc80000011412 */
[----:B0-----:R-:W-:-:S04]  /*0b90*/  LEA.HI R2, R0, R18, RZ, 0x7 ;  /* 0x0000001200027211 */ /* 0x001fc800078f38ff */
[----:B------:R-:W-:Y:S02]  /*0ba0*/  LOP3.LUT R3, R2, 0xffffff80, RZ, 0xc0, !PT ;  /* 0xffffff8002037812 */ /* 0x000fe400078ec0ff */
[----:B------:R-:W-:Y:S01]  /*0bb0*/  SHF.R.S32.HI R11, RZ, 0x7, R2 ;  /* 0x00000007ff0b7819 */ /* 0x000fe20000011402 */
[----:B------:R-:W-:Y:S02]  /*0bc0*/  ULOP3.LUT UR5, UR5, 0x1, URZ, 0xfc, !UPT ;  /* 0x0000000105057892 */ /* 0x000fe4000f8efc3f */
[----:B------:R-:W-:Y:S01]  /*0bd0*/  IMAD.IADD R15, R18, 0x1, -R3 ;  /* 0x00000001120f7824 */ /* 0x000fe200078e0a03 */
[----:B------:R-:W-:Y:S02]  /*0be0*/  LEA.HI R3, R0, R18, RZ, 0x4 ;  /* 0x0000001200037211 */ /* 0x000fe400078f20ff */
[----:B------:R-:W-:Y:S02]  /*0bf0*/  LEA.HI R2, R2, R11, RZ, 0x1 ;  /* 0x0000000b02027211 */ /* 0x000fe400078f08ff */
[----:B------:R-:W-:-:S02]  /*0c00*/  SHF.R.S32.HI R7, RZ, 0x1f, R15 ;  /* 0x0000001fff077819 */ /* 0x000fc4000001140f */
[----:B------:R-:W-:Y:S02]  /*0c10*/  SHF.R.S32.HI R6, RZ, 0x4, R3 ;  /* 0x00000004ff067819 */ /* 0x000fe40000011403 */
[----:B------:R-:W-:Y:S02]  /*0c20*/  LEA.HI R8, R7, R15, RZ, 0x2 ;  /* 0x0000000f07087211 */ /* 0x000fe400078f10ff */
[----:B------:R-:W-:Y:S02]  /*0c30*/  LEA.HI R4, R3, R6, RZ, 0x1 ;  /* 0x0000000603047211 */ /* 0x000fe400078f08ff */
[--C-:B------:R-:W-:Y:S02]  /*0c40*/  SHF.R.S32.HI R9, RZ, 0x2, R8.reuse ;  /* 0x00000002ff097819 */ /* 0x100fe40000011408 */
[----:B------:R-:W-:Y:S02]  /*0c50*/  SHF.R.S32.HI R10, RZ, 0x1f, R8 ;  /* 0x0000001fff0a7819 */ /* 0x000fe40000011408 */
[----:B------:R-:W-:-:S02]  /*0c60*/  LOP3.LUT R5, R4, 0x1ffffffe, RZ, 0xc0, !PT ;  /* 0x1ffffffe04057812 */ /* 0x000fc400078ec0ff */
[----:B------:R-:W-:Y:S02]  /*0c70*/  LEA.HI R10, R10, R9, RZ, 0x3 ;  /* 0x000000090a0a7211 */ /* 0x000fe400078f18ff */
[----:B------:R-:W-:Y:S02]  /*0c80*/  LEA.HI R7, R7, R15, RZ, 0x5 ;  /* 0x0000000f07077211 */ /* 0x000fe400078f28ff */
[----:B------:R-:W-:Y:S02]  /*0c90*/  LOP3.LUT R10, R10, 0xfffffff8, RZ, 0xc0, !PT ;  /* 0xfffffff80a0a7812 */ /* 0x000fe400078ec0ff */
[----:B------:R-:W-:Y:S02]  /*0ca0*/  LEA.HI R4, R0, R18, RZ, 0x5 ;  /* 0x0000001200047211 */ /* 0x000fe400078f28ff */
[----:B------:R-:W-:Y:S01]  /*0cb0*/  LOP3.LUT R3, R3, 0x3fffff0, RZ, 0xc0, !PT ;  /* 0x03fffff003037812 */ /* 0x000fe200078ec0ff */
[----:B------:R-:W-:Y:S01]  /*0cc0*/  IMAD.IADD R10, R9, 0x1, -R10 ;  /* 0x00000001090a7824 */ /* 0x000fe200078e0a0a */
[----:B------:R-:W-:-:S02]  /*0cd0*/  SHF.R.S32.HI R7, RZ, 0x5, R7 ;  /* 0x00000005ff077819 */ /* 0x000fc40000011407 */
[----:B------:R-:W-:Y:S01]  /*0ce0*/  SHF.R.S32.HI R4, RZ, 0x5, R4 ;  /* 0x00000005ff047819 */ /* 0x000fe20000011404 */
[----:B------:R-:W-:Y:S01]  /*0cf0*/  IMAD.IADD R3, R18, 0x1, -R3 ;  /* 0x0000000112037824 */ /* 0x000fe200078e0a03 */
[----:B------:R-:W-:Y:S01]  /*0d00*/  IADD3 R5, R6, -R5, RZ ;  /* 0x8000000506057210 */ /* 0x000fe20007ffe0ff */
[----:B------:R-:W-:Y:S01]  /*0d10*/  IMAD R7, R7, 0x10, R10 ;  /* 0x0000001007077824 */ /* 0x000fe200078e020a */
[----:B------:R-:W-:Y:S01]  /*0d20*/  LEA.HI R6, R0, R18, RZ, 0x2 ;  /* 0x0000001200067211 */ /* 0x000fe200078f10ff */
[----:B------:R-:W-:Y:S01]  /*0d30*/  IMAD R10, R4, 0x10, R3 ;  /* 0x00000010040a7824 */ /* 0x000fe200078e0203 */
[----:B------:R-:W-:Y:S01]  /*0d40*/  LOP3.LUT R2, R2, 0x3fffffe, RZ, 0xc0, !PT ;  /* 0x03fffffe02027812 */ /* 0x000fe200078ec0ff */
[----:B------:R-:W-:Y:S01]  /*0d50*/  IMAD.SHL.U32 R218, R4, 0x200, RZ ;  /* 0x0000020004da7824 */ /* 0x000fe200078e00ff */
[--C-:B------:R-:W-:Y:S02]  /*0d60*/  SHF.R.S32.HI R204, RZ, 0x2, R6.reuse ;  /* 0x00000002ffcc7819 */ /* 0x100fe40000011406 */
[----:B------:R-:W-:Y:S01]  /*0d70*/  SHF.R.S32.HI R3, RZ, 0x1f, R6 ;  /* 0x0000001fff037819 */ /* 0x000fe20000011406 */
[----:B------:R-:W-:Y:S01]  /*0d80*/  IMAD.IADD R2, R11, 0x1, -R2 ;  /* 0x000000010b027824 */ /* 0x000fe200078e0a02 */
[----:B------:R-:W-:Y:S01]  /*0d90*/  LOP3.LUT R6, R6, 0xfffffffc, RZ, 0xc0, !PT ;  /* 0xfffffffc06067812 */ /* 0x000fe200078ec0ff */
[----:B------:R-:W-:Y:S01]  /*0da0*/  VIADD R237, R204, 0x40 ;  /* 0x00000040cced7836 */ /* 0x000fe20000000000 */
[----:B------:R-:W-:Y:S01]  /*0db0*/  LEA.HI R3, R3, R204, RZ, 0x3 ;  /* 0x000000cc03037211 */ /* 0x000fe200078f18ff */
[----:B------:R-:W-:Y:S01]  /*0dc0*/  IMAD R13, R2, 0x40, R7 ;  /* 0x00000040020d7824 */ /* 0x000fe200078e0207 */
[----:B------:R-:W-:Y:S01]  /*0dd0*/  LEA R12, R10, R5, 0x3 ;  /* 0x000000050a0c7211 */ /* 0x000fe200078e18ff */
[----:B------:R-:W-:Y:S01]  /*0de0*/  IMAD.IADD R20, R18, 0x1, -R6 ;  /* 0x0000000112147824 */ /* 0x000fe200078e0a06 */
[----:B------:R-:W-:-:S02]  /*0df0*/  SHF.R.S32.HI R2, RZ, 0x1f, R237 ;  /* 0x0000001fff027819 */ /* 0x000fc400000114ed */
[----:B------:R-:W-:Y:S01]  /*0e00*/  LOP3.LUT R3, R3, 0xfffffff8, RZ, 0xc0, !PT ;  /* 0xfffffff803037812 */ /* 0x000fe200078ec0ff */
[----:B------:R-:W-:Y:S01]  /*0e10*/  IMAD.SHL.U32 R22, R20, 0x4, RZ ;  /* 0x0000000414167824 */ /* 0x000fe200078e00ff */
[----:B------:R-:W-:Y:S01]  /*0e20*/  LEA.HI R2, R2, R237, RZ, 0x3 ;  /* 0x000000ed02027211 */ /* 0x000fe200078f18ff */
[----:B------:R-:W-:Y:S01]  /*0e30*/  STL [R1+0x8c], R13 ;  /* 0x00008c0d01007387 */ /* 0x000fe20000100800 */
[----:B------:R-:W-:Y:S01]  /*0e40*/  SHF.L.U32 R215, R237, 0x6, RZ ;  /* 0x00000006edd77819 */ /* 0x000fe200000006ff */
[----:B------:R-:W-:Y:S01]  /*0e50*/  VIADD R211, R22, 0x20 ;  /* 0x0000002016d37836 */ /* 0x000fe20000000000 */
[----:B------:R-:W-:Y:S01]  /*0e60*/  LEA.HI R0, R0, R18, RZ, 0x3 ;  /* 0x0000001200007211 */ /* 0x000fe200078f18ff */
[C---:B------:R-:W-:Y:S01]  /*0e70*/  VIADD R210, R22.reuse, 0x40 ;  /* 0x0000004016d27836 */ /* 0x040fe20000000000 */
[----:B------:R-:W-:Y:S01]  /*0e80*/  LOP3.LUT R215, R215, 0x1c0, RZ, 0xc0, !PT ;  /* 0x000001c0d7d77812 */ /* 0x000fe200078ec0ff */
[----:B------:R-:W-:Y:S01]  /*0e90*/  IMAD.IADD R206, R22, 0x1, R211 ;  /* 0x0000000116ce7824 */ /* 0x000fe200078e02d3 */
[----:B------:R-:W-:Y:S01]  /*0ea0*/  LOP3.LUT R231, R0, 0xfffffff8, RZ, 0xc0, !PT ;  /* 0xfffffff800e77812 */ /* 0x000fe200078ec0ff */
[----:B------:R-:W-:Y:S01]  /*0eb0*/  IMAD.IADD R226, R204, 0x1, -R3 ;  /* 0x00000001cce27824 */ /* 0x000fe200078e0a03 */
[----:B------:R-:W-:Y:S01]  /*0ec0*/  SHF.R.U32.HI R14, RZ, 0x3, R215 ;  /* 0x00000003ff0e7819 */ /* 0x000fe200000116d7 */
[----:B------:R-:W-:Y:S01]  /*0ed0*/  IMAD.SHL.U32 R2, R2, 0x40, RZ ;  /* 0x0000004002027824 */ /* 0x000fe200078e00ff */
[----:B------:R-:W-:Y:S01]  /*0ee0*/  SHF.R.S32.HI R3, RZ, 0x1f, R206 ;  /* 0x0000001fff037819 */ /* 0x000fe200000114ce */
[----:B------:R-:W-:Y:S01]  /*0ef0*/  IMAD.IADD R207, R22, 0x1, R210 ;  /* 0x0000000116cf7824 */ /* 0x000fe200078e02d2 */
[----:B------:R-:W-:Y:S01]  /*0f00*/  SHF.L.U32 R216, R226, 0x6, RZ ;  /* 0x00000006e2d87819 */ /* 0x000fe200000006ff */
[----:B------:R-:W-:Y:S01]  /*0f10*/  IMAD.IADD R231, R18, 0x1, -R231 ;  /* 0x0000000112e77824 */ /* 0x000fe200078e0ae7 */
[----:B------:R-:W-:Y:S01]  /*0f20*/  LOP3.LUT R220, R2, 0xfffffe00, RZ, 0xc0, !PT ;  /* 0xfffffe0002dc7812 */ /* 0x000fe200078ec0ff */
[C---:B------:R-:W-:Y:S01]  /*0f30*/  VIADD R212, R22.reuse, 0x30 ;  /* 0x0000003016d47836 */ /* 0x040fe20000000000 */
[----:B------:R-:W-:Y:S01]  /*0f40*/  SHF.R.S32.HI R2, RZ, 0x1f, R207 ;  /* 0x0000001fff027819 */ /* 0x000fe200000114cf */
[----:B------:R-:W-:Y:S01]  /*0f50*/  IMAD.SHL.U32 R223, R231, 0x8, RZ ;  /* 0x00000008e7df7824 */ /* 0x000fe200078e00ff */
[-C--:B------:R-:W-:Y:S01]  /*0f60*/  LEA.HI R5, R3, R206.reuse, RZ, 0x6 ;  /* 0x000000ce03057211 */ /* 0x080fe200078f30ff */
[----:B------:R-:W-:Y:S01]  /*0f70*/  VIADD R214, R22, 0x50 ;  /* 0x0000005016d67836 */ /* 0x000fe20000000000 */
[----:B------:R-:W-:Y:S01]  /*0f80*/  LOP3.LUT R216, R216, 0x1c0, RZ, 0xc0, !PT ;  /* 0x000001c0d8d87812 */ /* 0x000fe200078ec0ff */
[----:B------:R-:W-:Y:S01]  /*0f90*/  VIADD R229, R223, 0x40 ;  /* 0x00000040dfe57836 */ /* 0x000fe20000000000 */
[----:B------:R-:W-:Y:S01]  /*0fa0*/  LEA.HI R4, R3, R206, RZ, 0x3 ;  /* 0x000000ce03047211 */ /* 0x000fe200078f18ff */
[----:B------:R-:W-:Y:S01]  /*0fb0*/  IMAD.SHL.U32 R5, R5, 0x80, RZ ;  /* 0x0000008005057824 */ /* 0x000fe200078e00ff */
[CC--:B------:R-:W-:Y:S01]  /*0fc0*/  LEA.HI R6, R2.reuse, R207.reuse, RZ, 0x6 ;  /* 0x000000cf02067211 */ /* 0x0c0fe200078f30ff */
[----:B------:R-:W-:Y:S01]  /*0fd0*/  VIADD R230, R223, 0x80 ;  /* 0x00000080dfe67836 */ /* 0x000fe20000000000 */
[----:B------:R-:W-:Y:S01]  /*0fe0*/  LEA.HI R3, R2, R207, RZ, 0x3 ;  /* 0x000000cf02037211 */ /* 0x000fe200078f18ff */
[----:B------:R-:W-:Y:S01]  /*0ff0*/  IMAD.SHL.U32 R18, R20, 0x8, RZ ;  /* 0x0000000814127824 */ /* 0x000fe200078e00ff */
[----:B------:R-:W-:Y:S01]  /*1000*/  SHF.R.U32.HI R217, RZ, 0x3, R216 ;  /* 0x00000003ffd97819 */ /* 0x000fe200000116d8 */
[----:B------:R-:W-:Y:S01]  /*1010*/  IMAD.SHL.U32 R7, R6, 0x80, RZ ;  /* 0x0000008006077824 */ /* 0x000fe200078e00ff */
[----:B------:R-:W-:-:S02]  /*1020*/  LOP3.LUT R2, R216, 0x38, R4, 0xf8, !PT ;  /* 0x00000038d8027812 */ /* 0x000fc400078ef804 */
[----:B------:R-:W-:Y:S02]  /*1030*/  LOP3.LUT R9, R215, 0x38, R4, 0xf8, !PT ;  /* 0x00000038d7097812 */ /* 0x000fe400078ef804 */
[----:B------:R-:W-:Y:S02]  /*1040*/  LOP3.LUT R6, R216, 0x38, R3, 0xf8, !PT ;  /* 0x00000038d8067812 */ /* 0x000fe400078ef803 */
[----:B------:R-:W-:Y:S02]  /*1050*/  LOP3.LUT R5, R5, 0xffffe000, RZ, 0xc0, !PT ;  /* 0xffffe00005057812 */ /* 0x000fe400078ec0ff */
[-C--:B------:R-:W-:Y:S02]  /*1060*/  LOP3.LUT R2, R2, R217.reuse, RZ, 0x3c, !PT ;  /* 0x000000d902027212 */ /* 0x080fe400078e3cff */
[----:B------:R-:W-:Y:S02]  /*1070*/  LOP3.LUT R10, R9, R14, RZ, 0x3c, !PT ;  /* 0x0000000e090a7212 */ /* 0x000fe400078e3cff */
[----:B------:R-:W-:-:S02]  /*1080*/  LOP3.LUT R9, R6, R217, RZ, 0x3c, !PT ;  /* 0x000000d906097212 */ /* 0x000fc400078e3cff */
[-C--:B------:R-:W-:Y:S01]  /*1090*/  IADD3 R6, R2, R5.reuse, R218 ;  /* 0x0000000502067210 */ /* 0x080fe20007ffe0da */
[----:B------:R-:W-:Y:S01]  /*10a0*/  IMAD.U32 R2, RZ, RZ, UR5 ;  /* 0x00000005ff027e24 */ /* 0x000fe2000f8e00ff */
[----:B------:R-:W-:Y:S02]  /*10b0*/  IADD3 R10, R10, R5, R220 ;  /* 0x000000050a0a7210 */ /* 0x000fe40007ffe0dc */
[----:B------:R-:W-:Y:S02]  /*10c0*/  LOP3.LUT R11, R215, 0x38, R3, 0xf8, !PT ;  /* 0x00000038d70b7812 */ /* 0x000fe400078ef803 */
[----:B------:R-:W-:Y:S01]  /*10d0*/  SHF.R.S32.HI R5, RZ, 0x3, R0 ;  /* 0x00000003ff057819 */ /* 0x000fe20000011400 */
[----:B------:R-:W-:Y:S01]  /*10e0*/  IMAD.U32 R0, RZ, RZ, UR4 ;  /* 0x00000004ff007e24 */ /* 0x000fe2000f8e00ff */
[----:B------:R-:W-:Y:S01]  /*10f0*/  LOP3.LUT R7, R7, 0xffffe000, RZ, 0xc0, !PT ;  /* 0xffffe00007077812 */ /* 0x000fe200078ec0ff */
[----:B------:R-:W-:Y:S01]  /*1100*/  STL [R1+0x4c], R2 ;  /* 0x00004c0201007387 */ /* 0x000fe20000100800 */
[----:B------:R-:W-:-:S02]  /*1110*/  LOP3.LUT R11, R11, R14, RZ, 0x3c, !PT ;  /* 0x0000000e0b0b7212 */ /* 0x000fc400078e3cff */
[----:B------:R-:W-:Y:S01]  /*1120*/  IADD3 R213, R22, 0x10, RZ ;  /* 0x0000001016d57810 */ /* 0x000fe20007ffe0ff */
[----:B------:R0:W-:Y:S01]  /*1130*/  STL [R1+0x88], R0 ;  /* 0x0000880001007387 */ /* 0x0001e20000100800 */
[-C--:B------:R-:W-:Y:S02]  /*1140*/  IADD3 R9, R9, R7.reuse, R218 ;  /* 0x0000000709097210 */ /* 0x080fe40007ffe0da */
[----:B------:R-:W-:Y:S02]  /*1150*/  IADD3 R11, R11, R7, R220 ;  /* 0x000000070b0b7210 */ /* 0x000fe40007ffe0dc */
[----:B------:R-:W-:Y:S02]  /*1160*/  SHF.R.S32.HI R7, RZ, 0x1f, R211 ;  /* 0x0000001fff077819 */ /* 0x000fe400000114d3 */
[----:B------:R-:W-:Y:S02]  /*1170*/  LOP3.LUT R227, R8, 0x7ffffffc, RZ, 0xc0, !PT ;  /* 0x7ffffffc08e37812 */ /* 0x000fe400078ec0ff */
[----:B------:R-:W-:-:S02]  /*1180*/  SHF.R.S32.HI R8, RZ, 0x1f, R229 ;  /* 0x0000001fff087819 */ /* 0x000fc400000114e5 */
[----:B0-----:R-:W-:Y:S02]  /*1190*/  SHF.R.S32.HI R0, RZ, 0x1f, R223 ;  /* 0x0000001fff007819 */ /* 0x001fe400000114df */
[----:B------:R-:W-:Y:S02]  /*11a0*/  SHF.R.S32.HI R0, RZ, 0x1f, R213 ;  /* 0x0000001fff007819 */ /* 0x000fe400000114d5 */
[----:B------:R-:W-:Y:S02]  /*11b0*/  SHF.R.S32.HI R8, RZ, 0x1f, R212 ;  /* 0x0000001fff087819 */ /* 0x000fe400000114d4 */
[----:B------:R-:W-:Y:S01]  /*11c0*/  LOP3.LUT R5, R215, 0x38, R18, 0xf8, !PT ;  /* 0x00000038d7057812 */ /* 0x000fe200078ef812 */
[----:B------:R0:W-:Y:S01]  /*11d0*/  STL [R1+0x70], R0 ;  /* 0x0000700001007387 */ /* 0x0001e20000100800 */
[----:B------:R-:W-:Y:S02]  /*11e0*/  LEA.HI R2, R20, R20, RZ, 0x1 ;  /* 0x0000001414027211 */ /* 0x000fe400078f08ff */
[----:B------:R-:W-:Y:S01]  /*11f0*/  LOP3.LUT R5, R220, R5, R14, 0xf6, !PT ;  /* 0x00000005dc057212 */ /* 0x000fe200078ef60e */
[----:B------:R1:W-:Y:S01]  /*1200*/  STL [R1+0x6c], R7 ;  /* 0x00006c0701007387 */ /* 0x0003e20000100800 */
[----:B------:R-:W-:-:S02]  /*1210*/  LOP3.LUT R2, R2, 0x1ffffffe, RZ, 0xc0, !PT ;  /* 0x1ffffffe02027812 */ /* 0x000fc400078ec0ff */
[----:B------:R-:W-:Y:S01]  /*1220*/  IADD3 R227, R15, -R227, RZ ;  /* 0x800000e30fe37210 */ /* 0x000fe20007ffe0ff */
[----:B------:R-:W-:Y:S01]  /*1230*/  STL [R1+0x68], R8 ;  /* 0x0000680801007387 */ /* 0x000fe20000100800 */
[----:B0-----:R-:W-:Y:S01]  /*1240*/  SHF.R.S32.HI R0, RZ, 0x1f, R230 ;  /* 0x0000001fff007819 */ /* 0x001fe200000114e6 */
[----:B------:R-:W-:Y:S01]  /*1250*/  IMAD.IADD R2, R20, 0x1, -R2 ;  /* 0x0000000114027824 */ /* 0x000fe200078e0a02 */
[----:B------:R-:W-:Y:S02]  /*1260*/  SHF.R.S32.HI R0, RZ, 0x1f, R214 ;  /* 0x0000001fff007819 */ /* 0x000fe400000114d6 */
[----:B-1----:R-:W-:Y:S01]  /*1270*/  SHF.R.S32.HI R7, RZ, 0x1f, R210 ;  /* 0x0000001fff077819 */ /* 0x002fe200000114d2 */
[----:B------:R-:W-:-:S04]  /*1280*/  IMAD R228, R2, 0x8, R13 ;  /* 0x0000000802e47824 */ /* 0x000fc800078e020d */
[----:B------:R0:W-:Y:S04]  /*1290*/  STL [R1+0x64], R7 ;  /* 0x0000640701007387 */ /* 0x0001e80000100800 */
[----:B------:R1:W-:Y:S01]  /*12a0*/  STL [R1+0x60], R0 ;  /* 0x0000600001007387 */ /* 0x0003e20000100800 */
[----:B0-----:R-:W-:Y:S01]  /*12b0*/  IMAD.SHL.U32 R7, R12, 0x8, RZ ;  /* 0x000000080c077824 */ /* 0x001fe200078e00ff */
[----:B-1----:R-:W-:-:S04]  /*12c0*/  SHF.R.S32.HI R0, RZ, 0x3, R4 ;  /* 0x00000003ff007819 */ /* 0x002fc80000011404 */
[----:B------:R-:W-:Y:S01]  /*12d0*/  STL [R1+0x90], R7 ;  /* 0x0000900701007387 */ /* 0x000fe20000100800 */
[----:B------:R-:W-:Y:S02]  /*12e0*/  SHF.R.S32.HI R4, RZ, 0x3, R3 ;  /* 0x00000003ff047819 */ /* 0x000fe40000011403 */
[----:B------:R-:W-:Y:S01]  /*12f0*/  LEA R3, R5, UR4, 0x1 ;  /* 0x0000000405037c11 */ /* 0x000fe2000f8e08ff */
[----:B------:R0:W-:Y:S04]  /*1300*/  STL [R1+0x58], R0 ;  /* 0x0000580001007387 */ /* 0x0001e80000100800 */
[----:B------:R1:W-:Y:S04]  /*1310*/  STL [R1+0x5c], R4 ;  /* 0x00005c0401007387 */ /* 0x0003e80000100800 */
[----:B------:R2:W-:Y:S01]  /*1320*/  STL [R1+0x80], R3 ;  /* 0x0000800301007387 */ /* 0x0005e20000100800 */
[----:B0-----:R-:W-:-:S02]  /*1330*/  LEA R0, R6, UR4, 0x1 ;  /* 0x0000000406007c11 */ /* 0x001fc4000f8e08ff */
[----:B-1----:R-:W-:-:S03]  /*1340*/  LEA R4, R10, UR4, 0x1 ;  /* 0x000000040a047c11 */ /* 0x002fc6000f8e08ff */
[----:B------:R0:W-:Y:S01]  /*1350*/  STL [R1+0x84], R0 ;  /* 0x0000840001007387 */ /* 0x0001e20000100800 */
[----:B--2---:R-:W-:-:S03]  /*1360*/  LEA R3, R9, UR4, 0x1 ;  /* 0x0000000409037c11 */ /* 0x004fc6000f8e08ff */
[----:B------:R1:W-:Y:S04]  /*1370*/  STL [R1+0x78], R4 ;  /* 0x0000780401007387 */ /* 0x0003e80000100800 */
[----:B------:R1:W-:Y:S01]  /*1380*/  STL [R1+0x7c], R3 ;  /* 0x00007c0301007387 */ /* 0x0003e20000100800 */
[----:B0-----:R-:W-:-:S05]  /*1390*/  LEA R0, R11, UR4, 0x1 ;  /* 0x000000040b007c11 */ /* 0x001fca000f8e08ff */
[----:B------:R1:W-:Y:S02]  /*13a0*/  STL [R1+0x74], R0 ;  /* 0x0000740001007387 */ /* 0x0003e40000100800 */
.L_x_6408:
        /* <DEDUP_REMOVED lines=10> */
[----:B------:R-:W-:Y:S02]  /*1450*/  ISETP.NE.AND.EX P1, PT, RZ, UR9, PT, P1 ;  /* 0x00000009ff007c0c */ /* 0x000fe4000bf25310 */
[----:B------:R-:W-:-:S04]  /*1460*/  ISETP.NE.U32.AND P0, PT, RZ, UR6, PT ;  /* 0x00000006ff007c0c */ /* 0x000fc8000bf05070 */
[----:B------:R-:W-:Y:S02]  /*1470*/  ISETP.NE.AND.EX P0, PT, RZ, UR7, PT, P0 ;  /* 0x00000007ff007c0c */ /* 0x000fe4000bf05300 */
[----:B--2---:R-:W-:Y:S01]  /*1480*/  SHF.R.S32.HI R0, RZ, 0x1f, R235 ;  /* 0x0000001fff007819 */ /* 0x004fe200000114eb */
[C---:B------:R-:W-:Y:S02]  /*1490*/  IMAD.SHL.U32 R233, R235.reuse, 0x4, RZ ;  /* 0x00000004ebe97824 */ /* 0x040fe400078e00ff */
[C---:B------:R-:W-:Y:S02]  /*14a0*/  @P2 LEA R2, P3, R235.reuse, UR4, 0x2 ;  /* 0x00000004eb022c11 */ /* 0x040fe4000f8610ff */
[C-C-:B------:R-:W-:Y:S01]  /*14b0*/  SHF.L.U64.HI R234, R235.reuse, 0x2, R0.reuse ;  /* 0x00000002ebea7819 */ /* 0x140fe20000010200 */
[----:B------:R0:W-:Y:S01]  /*14c0*/  STL [R1+0x54], R0 ;  /* 0x0000540001007387 */ /* 0x0001e20000100800 */
[----:B------:R-:W-:Y:S01]  /*14d0*/  @P2 LEA.HI.X R3, R235, UR5, R0, 0x2, P3 ;  /* 0x00000005eb032c11 */ /* 0x000fe200098f1400 */
[----:B------:R-:W-:Y:S01]  /*14e0*/  ULDC UR4, c[0x0][0x288] ;  /* 0x0000a20000047ab9 */ /* 0x000fe20000000800 */
[----:B---3--:R-:W-:Y:S01]  /*14f0*/  IADD3 R6, P4, R233, UR6, RZ ;  /* 0x00000006e9067c10 */ /* 0x008fe2000ff9e0ff */
[----:B0-----:R-:W-:Y:S01]  /*1500*/  IMAD.MOV.U32 R0, RZ, RZ, RZ ;  /* 0x000000ffff007224 */ /* 0x001fe200078e00ff */
[----:B------:R-:W-:Y:S01]  /*1510*/  MOV R224, UR4 ;  /* 0x0000000400e07c02 */ /* 0x000fe20008000f00 */
[----:B------:R-:W-:Y:S01]  /*1520*/  ULDC.64 UR4, c[0x0][0x418] ;  /* 0x0001060000047ab9 */ /* 0x000fe20000000a00 */
[----:B------:R-:W-:-:S03]  /*1530*/  IADD3.X R7, R234, UR7, RZ, P4, !PT ;  /* 0x00000007ea077c10 */ /* 0x000fc6000a7fe4ff */
[----:B------:R0:W5:Y:S01]  /*1540*/  @P2 LDG.E R0, desc[UR60][R2.64] ;  /* 0x0000003c02002981 */ /* 0x000162000c1e1900 */
[----:B------:R-:W-:-:S03]  /*1550*/  @P1 IADD3 R4, P2, R233, UR8, RZ ;  /* 0x00000008e9041c10 */ /* 0x000fc6000ff5e0ff */
[----:B------:R0:W5:Y:S01]  /*1560*/  @P0 LDG.E R28, desc[UR60][R6.64] ;  /* 0x0000003c061c0981 */ /* 0x000162000c1e1900 */
[----:B------:R-:W-:Y:S01]  /*1570*/  @P1 IADD3.X R5, R234, UR9, RZ, P2, !PT ;  /* 0x00000009ea051c10 */ /* 0x000fe200097fe4ff */
[----:B------:R-:W-:Y:S01]  /*1580*/  UISETP.NE.U32.AND UP0, UPT, UR4, URZ, UPT ;  /* 0x0000003f0400728c */ /* 0x000fe2000bf05070 */
[----:B------:R-:W-:Y:S02]  /*1590*/  ULDC.64 UR8, c[0x0][0xa20] ;  /* 0x0002880000087ab9 */ /* 0x000fe40000000a00 */
[----:B------:R-:W-:Y:S01]  /*15a0*/  ULDC UR4, c[0x0][0x424] ;  /* 0x0001090000047ab9 */ /* 0x000fe20000000800 */
[----:B------:R0:W5:Y:S01]  /*15b0*/  @P1 LDG.E R224, desc[UR60][R4.64] ;  /* 0x0000003c04e01981 */ /* 0x000162000c1e1900 */
[----:B------:R-:W-:Y:S01]  /*15c0*/  UISETP.NE.AND.EX UP0, UPT, UR5, URZ, UPT, UP0 ;  /* 0x0000003f0500728c */ /* 0x000fe2000bf05300 */
[----:B------:R-:W-:Y:S01]  /*15d0*/  ISETP.NE.U32.AND P2, PT, RZ, UR8, PT ;  /* 0x00000008ff007c0c */ /* 0x000fe2000bf45070 */
[----:B------:R-:W-:Y:S01]  /*15e0*/  IMAD.MOV.U32 R232, RZ, RZ, R26 ;  /* 0x000000ffffe87224 */ /* 0x000fe200078e001a */
[----:B------:R-:W-:Y:S01]  /*15f0*/  ULDC UR5, c[0x0][0x2f0] ;  /* 0x0000bc0000057ab9 */ /* 0x000fe20000000800 */
[----:B------:R-:W-:Y:S01]  /*1600*/  USEL UR4, UR4, 0x1, UP0 ;  /* 0x0000000104047887 */ /* 0x000fe20008000000 */
[----:B------:R-:W-:Y:S01]  /*1610*/  ISETP.NE.AND.EX P2, PT, RZ, UR9, PT, P2 ;  /* 0x00000009ff007c0c */ /* 0x000fe2000bf45320 */
[----:B------:R-:W-:-:S02]  /*1620*/  IMAD.MOV.U32 R29, RZ, RZ, R235 ;  /* 0x000000ffff1d7224 */ /* 0x000fc400078e00eb */
[----:B------:R-:W-:-:S03]  /*1630*/  UIMAD UR4, UR4, UR5, URZ ;  /* 0x00000005040472a4 */ /* 0x000fc6000f8e023f */
[----:B------:R-:W-:Y:S01]  /*1640*/  ULDC UR5, c[0x0][0x348] ;  /* 0x0000d20000057ab9 */ /* 0x000fe20000000800 */
[----:B0-----:R-:W-:Y:S08]  /*1650*/  @P1 BRA `(.L_x_6185) ;  /* 0x0000000000241947 */ /* 0x001ff00003800000 */
        /* <DEDUP_REMOVED lines=9> */
.L_x_6185:
[----:B------:R-:W-:Y:S02]  /*16f0*/  IMAD.U32 R2, RZ, RZ, UR5 ;  /* 0x00000005ff027e24 */ /* 0x000fe4000f8e00ff */
[----:B------:R-:W-:Y:S01]  /*1700*/  IMAD.U32 R27, RZ, RZ, UR4 ;  /* 0x00000004ff1b7e24 */ /* 0x000fe2000f8e00ff */
[----:B------:R-:W-:Y:S06]  /*1710*/  @!P2 BRA `(.L_x_6186) ;  /* 0x000000000010a947 */ /* 0x000fec0003800000 */
[----:B------:R-:W-:-:S04]  /*1720*/  IADD3 R4, P0, R233, UR8, RZ ;  /* 0x00000008e9047c10 */ /* 0x000fc8000ff1e0ff */
[----:B------:R-:W-:-:S05]  /*1730*/  IADD3.X R5, R234, UR9, RZ, P0, !PT ;  /* 0x00000009ea057c10 */ /* 0x000fca00087fe4ff */
[----:B------:R0:W5:Y:S01]  /*1740*/  LDG.E R27, desc[UR60][R4.64] ;  /* 0x0000003c041b7981 */ /* 0x000162000c1e1900 */
[----:B------:R-:W-:Y:S05]  /*1750*/  BRA `(.L_x_6187) ;  /* 0x0000000000107947 */ /* 0x000fea0003800000 */
.L_x_6186:
[----:B------:R-:W-:Y:S05]  /*1760*/  @!P0 BRA `(.L_x_6187) ;  /* 0x00000000000c8947 */ /* 0x000fea0003800000 */
[----:B------:R-:W2:Y:S04]  /*1770*/  LDG.E R4, desc[UR60][R6.64] ;  /* 0x0000003c06047981 */ /* 0x000ea8000c1e1900 */
[----:B------:R-:W2:Y:S02]  /*1780*/  LDG.E R27, desc[UR60][R6.64+0x4] ;  /* 0x0000043c061b7981 */ /* 0x000ea4000c1e1900 */
[----:B--2---:R-:W-:-:S07]  /*1790*/  IADD3 R27, -R4, R27, RZ ;  /* 0x0000001b041b7210 */ /* 0x004fce0007ffe1ff */
.L_x_6187:
[----:B------:R-:W-:Y:S01]  /*17a0*/  ULDC.64 UR4, c[0x0][0xa10] ;  /* 0x0002840000047ab9 */ /* 0x000fe20000000a00 */
[----:B------:R-:W1:Y:S01]  /*17b0*/  LDC R9, c[0x0][0x448] ;  /* 0x00011200ff097b82 */ /* 0x000e620000000800 */
[----:B------:R-:W-:-:S04]  /*17c0*/  ISETP.NE.U32.AND P0, PT, RZ, UR4, PT ;  /* 0x00000004ff007c0c */ /* 0x000fc8000bf05070 */
        /* <DEDUP_REMOVED lines=14> */
[----:B------:R-:W-:-:S03]  /*18b0*/  PLOP3.LUT P2, PT, PT, PT, PT, 0x80, 0x0 ;  /* 0x000000000000781c */ /* 0x000fc60003f4f070 */
[----:B0-----:R-:W-:Y:S02]  /*18c0*/  VIADD R4, R222, 0x7f ;  /* 0x0000007fde047836 */ /* 0x001fe40000000000 */
[----:B---3--:R-:W-:-:S06]  /*18d0*/  IMAD.MOV.U32 R6, RZ, RZ, RZ ;  /* 0x000000ffff067224 */ /* 0x008fcc00078e00ff */
[----:B------:R-:W0:Y:S08]  /*18e0*/  @P1 LDC R9, c[0x0][0x44c] ;  /* 0x00011300ff091b82 */ /* 0x000e300000000800 */
[----:B------:R-:W1:Y:S01]  /*18f0*/  @P1 LDC R5, c[0x0][0x450] ;  /* 0x00011400ff051b82 */ /* 0x000e620000000800 */
[----:B--2---:R-:W-:Y:S02]  /*1900*/  @P0 IMAD.IADD R2, R8, 0x1, -R3 ;  /* 0x0000000108020824 */ /* 0x004fe400078e0a03 */
[----:B------:R-:W-:-:S02]  /*1910*/  IMAD.IADD R8, R27, 0x1, -R0 ;  /* 0x000000011b087824 */ /* 0x000fc400078e0a00 */
[----:B0-----:R-:W-:-:S03]  /*1920*/  @P1 IMAD.HI.U32 R0, R4, R9, RZ ;  /* 0x0000000904001227 */ /* 0x001fc600078e00ff */
[----:B------:R-:W-:Y:S02]  /*1930*/  IADD3 R225, R8, R2, RZ ;  /* 0x0000000208e17210 */ /* 0x000fe40007ffe0ff */
[----:B-1----:R-:W-:Y:S01]  /*1940*/  @P1 SHF.R.U32.HI R4, RZ, R5, R0 ;  /* 0x00000005ff041219 */ /* 0x002fe20000011600 */
[----:B------:R-:W-:Y:S01]  /*1950*/  IMAD.MOV R0, RZ, RZ, -R8 ;  /* 0x000000ffff007224 */ /* 0x000fe200078e0a08 */
[C---:B------:R-:W-:Y:S01]  /*1960*/  IADD3 R149, R225.reuse, 0x70, -R224 ;  /* 0x00000070e1957810 */ /* 0x040fe20007ffe8e0 */
[----:B------:R-:W-:-:S03]  /*1970*/  VIADD R5, R225, 0x6f ;  /* 0x0000006fe1057836 */ /* 0x000fc60000000000 */
[----:B------:R-:W-:Y:S01]  /*1980*/  VIMNMX R0, RZ, R0, !PT ;  /* 0x00000000ff007248 */ /* 0x000fe20007fe0100 */
[----:B------:R-:W-:Y:S02]  /*1990*/  IMAD.IADD R7, R149, 0x1, R4 ;  /* 0x0000000195077824 */ /* 0x000fe400078e0204 */
[----:B------:R-:W-:Y:S01]  /*19a0*/  IMAD.MOV.U32 R4, RZ, RZ, RZ ;  /* 0x000000ffff047224 */ /* 0x000fe200078e00ff */
[----:B------:R-:W-:Y:S01]  /*19b0*/  SHF.R.U32.HI R124, RZ, 0x4, R0 ;  /* 0x00000004ff7c7819 */ /* 0x000fe20000011600 */
[----:B------:R-:W-:-:S04]  /*19c0*/  IMAD.HI R6, R7, -0x6db6db6d, R6 ;  /* 0x9249249307067827 */ /* 0x000fc800078e0206 */
[----:B------:R-:W-:Y:S01]  /*19d0*/  IMAD.HI R4, R5, -0x6db6db6d, R4 ;  /* 0x9249249305047827 */ /* 0x000fe200078e0204 */
[----:B------:R-:W-:-:S03]  /*19e0*/  SHF.R.U32.HI R5, RZ, 0x1f, R6 ;  /* 0x0000001fff057819 */ /* 0x000fc60000011606 */
[----:B------:R-:W-:Y:S01]  /*19f0*/  IMAD.WIDE.U32 R124, R124, 0x24924925, RZ ;  /* 0x249249257c7c7825 */ /* 0x000fe200078e00ff */
[----:B------:R-:W-:Y:S02]  /*1a00*/  SHF.R.U32.HI R3, RZ, 0x1f, R4 ;  /* 0x0000001fff037819 */ /* 0x000fe40000011604 */
[----:B------:R-:W-:Y:S01]  /*1a10*/  LEA.HI.SX32 R5, R6, R5, 0x1a ;  /* 0x0000000506057211 */ /* 0x000fe200078fd2ff */
[----:B------:R-:W-:Y:S01]  /*1a20*/  IMAD.MOV.U32 R24, RZ, RZ, R125 ;  /* 0x000000ffff187224 */ /* 0x000fe200078e007d */
[----:B------:R-:W-:-:S04]  /*1a30*/  LEA.HI.SX32 R150, R4, R3, 0x1a ;  /* 0x0000000304967211 */ /* 0x000fc800078fd2ff */
[----:B------:R-:W-:-:S05]  /*1a40*/  VIMNMX R5, R150, R5, PT ;  /* 0x0000000596057248 */ /* 0x000fca0003fe0100 */
[----:B------:R-:W-:-:S05]  /*1a50*/  IMAD R5, R5, 0x70, -R8 ;  /* 0x0000007005057824 */ /* 0x000fca00078e0a08 */
[----:B------:R-:W-:-:S04]  /*1a60*/  VIMNMX R5, R5, R2, PT ;  /* 0x0000000205057248 */ /* 0x000fc80003fe0100 */
[----:B------:R-:W-:-:S13]  /*1a70*/  ISETP.GT.AND P0, PT, R5, R0, PT ;  /* 0x000000000500720c */ /* 0x000fda0003f04270 */
[----:B------:R-:W-:Y:S01]  /*1a80*/  @P0 IADD3 R5, R5, 0x6f, RZ ;  /* 0x0000006f05050810 */ /* 0x000fe20007ffe0ff */
        /* <DEDUP_REMOVED lines=25> */
[----:B-1---5:R-:W-:Y:S05]  /*1c20*/  CALL.ABS.NOINC R14 ;  /* 0x000000000e007343 */ /* 0x022fea0003c00000 */
.L_x_6190:
[----:B------:R-:W-:Y:S05]  /*1c30*/  BSYNC B6 ;  /* 0x0000000000067941 */ /* 0x000fea0003800000 */
.L_x_6189:
        /* <DEDUP_REMOVED lines=20> */
.L_x_6192:
[----:B------:R-:W-:Y:S05]  /*1d80*/  BSYNC B6 ;  /* 0x0000000000067941 */ /* 0x000fea0003800000 */
.L_x_6191:
[----:B------:R-:W-:Y:S01]  /*1d90*/  ULDC.64 UR4, c[0x0][0x9f8] ;  /* 0x00027e0000047ab9 */ /* 0x000fe20000000a00 */
[----:B------:R-:W2:Y:S01]  /*1da0*/  LDL.LU R30, [R1+0x8] ;  /* 0x00000800011e7983 */ /* 0x000ea20000300800 */
[----:B------:R-:W-:Y:S01]  /*1db0*/  ISETP.NE.U32.AND P0, PT, RZ, UR4, PT ;  /* 0x00000004ff007c0c */ /* 0x000fe2000bf05070 */
[----:B------:R-:W0:Y:S01]  /*1dc0*/  LDC.64 R110, c[0x0][0x300] ;  /* 0x0000c000ff6e7b82 */ /* 0x000e220000000a00 */
[----:B------:R-:W-:Y:S01]  /*1dd0*/  ULDC UR6, c[0x0][0x2f4] ;  /* 0x0000bd0000067ab9 */ /* 0x000fe20000000800 */
[----:B------:R-:W-:Y:S01]  /*1de0*/  SHF.R.S32.HI R9, RZ, 0x1f, R26 ;  /* 0x0000001fff097819 */ /* 0x000fe2000001141a */
[----:B------:R-:W-:Y:S01]  /*1df0*/  ULDC.64 UR8, c[0x0][0xa08] ;  /* 0x0002820000087ab9 */ /* 0x000fe20000000a00 */
[----:B------:R-:W-:Y:S02]  /*1e00*/  ISETP.NE.AND.EX P0, PT, RZ, UR5, PT, P0 ;  /* 0x00000005ff007c0c */ /* 0x000fe4000bf05300 */
[----:B------:R-:W-:Y:S02]  /*1e10*/  SHF.R.S32.HI R19, RZ, 0x1f, R18 ;  /* 0x0000001fff137819 */ /* 0x000fe40000011412 */
[----:B------:R-:W-:Y:S01]  /*1e20*/  IADD3 R121, R28, R27, RZ ;  /* 0x0000001b1c797210 */ /* 0x000fe20007ffe0ff */
[----:B------:R-:W1:Y:S08]  /*1e30*/  LDC.64 R104, c[0x0][0x408] ;  /* 0x00010200ff687b82 */ /* 0x000e700000000a00 */
[----:B------:R-:W-:Y:S01]  /*1e40*/  @P0 IADD3 R4, P1, R233, UR4, RZ ;  /* 0x00000004e9040c10 */ /* 0x000fe2000ff3e0ff */
[----:B------:R-:W3:Y:S03]  /*1e50*/  LDC.64 R98, c[0x0][0x3f8] ;  /* 0x0000fe00ff627b82 */ /* 0x000ee60000000a00 */
[----:B------:R-:W-:Y:S01]  /*1e60*/  @P0 IADD3.X R5, R234, UR5, RZ, P1, !PT ;  /* 0x00000005ea050c10 */ /* 0x000fe20008ffe4ff */
[----:B------:R-:W-:-:S04]  /*1e70*/  ULDC.64 UR4, c[0x0][0x330] ;  /* 0x0000cc0000047ab9 */ /* 0x000fc80000000a00 */
[----:B------:R4:W2:Y:S01]  /*1e80*/  @P0 LDG.E R29, desc[UR60][R4.64] ;  /* 0x0000003c041d0981 */ /* 0x0008a2000c1e1900 */
[----:B------:R-:W-:Y:S01]  /*1e90*/  ISETP.GE.AND P1, PT, R206, UR6, PT ;  /* 0x00000006ce007c0c */ /* 0x000fe2000bf26270 */
[----:B------:R-:W-:Y:S01]  /*1ea0*/  IMAD R3, R9, UR4, RZ ;  /* 0x0000000409037c24 */ /* 0x000fe2000f8e02ff */
[----:B------:R-:W-:Y:S01]  /*1eb0*/  ISETP.GE.AND P0, PT, R18, UR6, PT ;  /* 0x0000000612007c0c */ /* 0x000fe2000bf06270 */
[C---:B------:R-:W-:Y:S01]  /*1ec0*/  IMAD.WIDE.U32 R112, R26.reuse, UR4, R18 ;  /* 0x000000041a707c25 */ /* 0x040fe2000f8e0012 */
[----:B------:R-:W-:Y:S01]  /*1ed0*/  SEL R0, RZ, 0xffffffff, P1 ;  /* 0xffffffffff007807 */ /* 0x000fe20000800000 */
[----:B------:R-:W3:Y:S01]  /*1ee0*/  LDC R33, c[0x0][0x3f4] ;  /* 0x0000fd00ff217b82 */ /* 0x000ee20000000800 */
[----:B------:R-:W-:Y:S01]  /*1ef0*/  SHF.R.S32.HI R12, RZ, 0x1f, R121 ;  /* 0x0000001fff0c7819 */ /* 0x000fe20000011479 */
[----:B------:R-:W-:Y:S01]  /*1f00*/  IMAD R3, R26, UR5, R3 ;  /* 0x000000051a037c24 */ /* 0x000fe2000f8e0203 */
[----:B------:R-:W-:Y:S01]  /*1f10*/  ULDC.64 UR4, c[0x0][0x308] ;  /* 0x0000c20000047ab9 */ /* 0x000fe20000000a00 */
[----:B----4-:R-:W-:Y:S01]  /*1f20*/  IMAD.SHL.U32 R5, R0, 0x2, RZ ;  /* 0x0000000200057824 */ /* 0x010fe200078e00ff */
[----:B------:R-:W-:Y:S01]  /*1f30*/  SEL R4, RZ, 0x1, P0 ;  /* 0x00000001ff047807 */ /* 0x000fe20000000000 */
[C---:B------:R-:W-:Y:S01]  /*1f40*/  VIADD R0, R18.reuse, 0x60 ;  /* 0x0000006012007836 */ /* 0x040fe20000000000 */
        /* <DEDUP_REMOVED lines=8> */
[----:B------:R-:W-:Y:S01]  /*1fd0*/  ISETP.GE.AND P2, PT, R3, UR6, PT ;  /* 0x0000000603007c0c */ /* 0x000fe2000bf46270 */
[----:B------:R-:W0:Y:S01]  /*1fe0*/  S2R R151, SR_TID.X ;  /* 0x0000000000977919 */ /* 0x000e220000002100 */
        /* <DEDUP_REMOVED lines=13> */
[----:B------:R-:W-:Y:S01]  /*20c0*/  IMAD.IADD R5, R5, 0x1, R9 ;  /* 0x0000000105057824 */ /* 0x000fe200078e0209 */
[----:B------:R-:W-:Y:S01]  /*20d0*/  SHF.R.S32.HI R23, RZ, 0x1f, R22 ;  /* 0x0000001fff177819 */ /* 0x000fe20000011416 */
[----:B-1----:R-:W-:Y:S01]  /*20e0*/  IMAD.WIDE.U32 R106, R204, R104, R18 ;  /* 0x00000068cc6a7225 */ /* 0x002fe200078e0012 */
[----:B---3--:R-:W-:-:S02]  /*20f0*/  ISETP.GE.AND P3, PT, R207, R33, PT ;  /* 0x00000021cf00720c */ /* 0x008fc40003f66270 */
[----:B------:R-:W-:Y:S01]  /*2100*/  ISETP.GE.AND P1, PT, R206, R33, PT ;  /* 0x00000021ce00720c */ /* 0x000fe20003f26270 */
[----:B------:R-:W-:Y:S01]  /*2110*/  IMAD.WIDE.U32 R108, R204, R104, R22 ;  /* 0x00000068cc6c7225 */ /* 0x000fe200078e0016 */
[----:B------:R-:W-:Y:S02]  /*2120*/  SHF.R.U32.HI R25, RZ, 0x3, R215 ;  /* 0x00000003ff197819 */ /* 0x000fe400000116d7 */
[----:B------:R-:W-:Y:S01]  /*2130*/  LOP3.LUT P2, RZ, R226, 0x4, RZ, 0xc0, !PT ;  /* 0x00000004e2ff7812 */ /* 0x000fe2000784c0ff */
[-C--:B------:R-:W-:Y:S01]  /*2140*/  IMAD.WIDE.U32 R102, R204, R98.reuse, R22 ;  /* 0x00000062cc667225 */ /* 0x080fe200078e0016 */
[----:B------:R-:W-:Y:S02]  /*2150*/  SHF.L.U64.HI R135, R110, 0x6, R111 ;  /* 0x000000066e877819 */ /* 0x000fe4000001026f */
[----:B------:R-:W-:Y:S01]  /*2160*/  SHF.L.U32 R124, R33, 0x1, RZ ;  /* 0x00000001217c7819 */ /* 0x000fe200000006ff */
[----:B------:R-:W-:Y:S01]  /*2170*/  IMAD.WIDE.U32 R100, R204, R98, R18 ;  /* 0x00000062cc647225 */ /* 0x000fe200078e0012 */
[----:B------:R-:W-:-:S03]  /*2180*/  SHF.R.S32.HI R148, RZ, 0x1f, R237 ;  /* 0x0000001fff947819 */ /* 0x000fc600000114ed */
[----:B------:R-:W-:Y:S01]  /*2190*/  IMAD.SHL.U32 R136, R110, 0x40, RZ ;  /* 0x000000406e887824 */ /* 0x000fe200078e00ff */
[----:B0-----:R-:W-:Y:S01]  /*21a0*/  LEA.HI R151, R151, 0x8, RZ, 0x19 ;  /* 0x0000000897977811 */ /* 0x001fe200078fc8ff */
[----:B------:R-:W-:Y:S02]  /*21b0*/  IMAD R15, R105, 0x70, RZ ;  /* 0x00000070690f7824 */ /* 0x000fe400078e02ff */
        /* <DEDUP_REMOVED lines=12> */
[C---:B------:R-:W-:Y:S02]  /*2280*/  IMAD R9, R204.reuse, R105, R6 ;  /* 0x00000069cc097224 */ /* 0x040fe400078e0206 */
        /* <DEDUP_REMOVED lines=9> */
[----:B------:R-:W-:Y:S01]  /*2320*/  IMAD.WIDE.U32 R112, R37, UR4, R112 ;  /* 0x0000000425707c25 */ /* 0x000fe2000f8e0070 */
[----:B------:R-:W-:Y:S02]  /*2330*/  IADD3.X R6, R5, R7, R10, P0, !PT ;  /* 0x0000000705067210 */ /* 0x000fe400007fe40a */
[----:B------:R-:W-:Y:S01]  /*2340*/  ISETP.GE.AND P0, PT, R18, R33, PT ;  /* 0x000000211200720c */ /* 0x000fe20003f06270 */
[----:B------:R-:W-:-:S02]  /*2350*/  IMAD R7, R147, R98, RZ ;  /* 0x0000006293077224 */ /* 0x000fc400078e02ff */
[----:B------:R-:W-:Y:S01]  /*2360*/  IMAD R37, R37, UR5, R8 ;  /* 0x0000000525257c24 */ /* 0x000fe2000f8e0208 */
[C---:B------:R-:W-:Y:S01]  /*2370*/  SEL R8, R33.reuse, RZ, P3 ;  /* 0x000000ff21087207 */ /* 0x040fe20001800000 */
[C---:B------:R-:W-:Y:S01]  /*2380*/  IMAD R11, R204.reuse, R99, R7 ;  /* 0x00000063cc0b7224 */ /* 0x040fe200078e0207 */
[----:B------:R-:W-:Y:S01]  /*2390*/  SEL R7, R33, RZ, P0 ;  /* 0x000000ff21077207 */ /* 0x000fe20000000000 */
[----:B------:R-:W-:Y:S01]  /*23a0*/  IMAD.IADD R107, R9, 0x1, R107 ;  /* 0x00000001096b7824 */ /* 0x000fe200078e026b */
[----:B------:R-:W-:Y:S01]  /*23b0*/  SEL R9, R33, RZ, P1 ;  /* 0x000000ff21097207 */ /* 0x000fe20000800000 */
[----:B------:R-:W-:Y:S01]  /*23c0*/  IMAD.IADD R13, R207, 0x1, R8 ;  /* 0x00000001cf0d7824 */ /* 0x000fe200078e0208 */
[----:B------:R-:W-:Y:S01]  /*23d0*/  IADD3 R120, P3, R204, R121, RZ ;  /* 0x00000079cc787210 */ /* 0x000fe20007f7e0ff */
[----:B------:R-:W-:Y:S01]  /*23e0*/  IMAD.IADD R7, R18, 0x1, R7 ;  /* 0x0000000112077824 */ /* 0x000fe200078e0207 */
[----:B------:R-:W-:Y:S01]  /*23f0*/  IADD3 R9, R206, R9, RZ ;  /* 0x00000009ce097210 */ /* 0x000fe20007ffe0ff */
[----:B------:R-:W-:Y:S01]  /*2400*/  IMAD.IADD R103, R103, 0x1, R11 ;  /* 0x0000000167677824 */ /* 0x000fe200078e020b */
[----:B------:R-:W-:Y:S01]  /*2410*/  SHF.R.S32.HI R26, RZ, 0x1f, R13 ;  /* 0x0000001fff1a7819 */ /* 0x000fe2000001140d */
[----:B------:R-:W-:Y:S01]  /*2420*/  IMAD.IADD R101, R11, 0x1, R101 ;  /* 0x000000010b657824 */ /* 0x000fe200078e0265 */
[----:B------:R-:W-:Y:S01]  /*2430*/  SHF.R.S32.HI R8, RZ, 0x1f, R7 ;  /* 0x0000001fff087819 */ /* 0x000fe20000011407 */
[----:B-----5:R-:W-:Y:S01]  /*2440*/  IMAD.WIDE.U32 R108, R144, R104, R108 ;  /* 0x00000068906c7225 */ /* 0x020fe200078e006c */
[----:B------:R-:W-:-:S02]  /*2450*/  SHF.R.S32.HI R10, RZ, 0x1f, R9 ;  /* 0x0000001fff0a7819 */ /* 0x000fc40000011409 */
[-C--:B------:R-:W-:Y:S01]  /*2460*/  LEA.HI R20, R8, R7.reuse, RZ, 0x3 ;  /* 0x0000000708147211 */ /* 0x080fe200078f18ff */
[----:B------:R-:W-:Y:S01]  /*2470*/  IMAD.WIDE.U32 R106, R144, R104, R106 ;  /* 0x00000068906a7225 */ /* 0x000fe200078e006a */
[----:B------:R-:W-:Y:S02]  /*2480*/  LEA.HI R7, R8, R7, RZ, 0x6 ;  /* 0x0000000708077211 */ /* 0x000fe400078f30ff */
[-C--:B------:R-:W-:Y:S01]  /*2490*/  LEA.HI R8, R10, R9.reuse, RZ, 0x6 ;  /* 0x000000090a087211 */ /* 0x080fe200078f30ff */
[-C--:B------:R-:W-:Y:S01]  /*24a0*/  IMAD.WIDE.U32 R102, R144, R98.reuse, R102 ;  /* 0x0000006290667225 */ /* 0x080fe200078e0066 */
[----:B------:R-:W-:Y:S02]  /*24b0*/  LEA.HI R21, R10, R9, RZ, 0x3 ;  /* 0x000000090a157211 */ /* 0x000fe400078f18ff */
[----:B------:R-:W-:Y:S01]  /*24c0*/  SHF.R.S32.HI R7, RZ, 0x6, R7 ;  /* 0x00000006ff077819 */ /* 0x000fe20000011407 */
[----:B------:R-:W-:Y:S01]  /*24d0*/  IMAD.WIDE.U32 R100, R144, R98, R100 ;  /* 0x0000006290647225 */ /* 0x000fe200078e0064 */
[----:B------:R-:W-:-:S02]  /*24e0*/  LEA.HI R29, R26, R13, RZ, 0x3 ;  /* 0x0000000d1a1d7211 */ /* 0x000fc400078f18ff */
[----:B------:R-:W-:Y:S01]  /*24f0*/  SHF.R.S32.HI R9, RZ, 0x6, R8 ;  /* 0x00000006ff097819 */ /* 0x000fe20000011408 */
[----:B------:R-:W-:Y:S01]  /*2500*/  IMAD R143, R7, 0x1c00, R218 ;  /* 0x00001c00078f7824 */ /* 0x000fe200078e02da */
[----:B------:R-:W-:Y:S01]  /*2510*/  LOP3.LUT R11, R215, 0x38, R20, 0xf8, !PT ;  /* 0x00000038d70b7812 */ /* 0x000fe200078ef814 */
[----:B------:R-:W-:Y:S01]  /*2520*/  IMAD R141, R7, 0x1c00, R220 ;  /* 0x00001c00078d7824 */ /* 0x000fe200078e02dc */
[C---:B------:R-:W-:Y:S01]  /*2530*/  LOP3.LUT R10, R216.reuse, 0x38, R21, 0xf8, !PT ;  /* 0x00000038d80a7812 */ /* 0x040fe200078ef815 */
[C---:B------:R-:W-:Y:S01]  /*2540*/  IMAD R142, R9.reuse, 0x1c00, R218 ;  /* 0x00001c00098e7824 */ /* 0x040fe200078e02da */
[----:B------:R-:W-:Y:S01]  /*2550*/  LOP3.LUT R8, R216, 0x38, R20, 0xf8, !PT ;  /* 0x00000038d8087812 */ /* 0x000fe200078ef814 */
[----:B------:R-:W-:Y:S01]  /*2560*/  IMAD R139, R9, 0x1c00, R220 ;  /* 0x00001c00098b7824 */ /* 0x000fe200078e02dc */
[----:B------:R-:W-:Y:S01]  /*2570*/  LEA.HI R13, R26, R13, RZ, 0x6 ;  /* 0x0000000d1a0d7211 */ /* 0x000fe200078f30ff */
[----:B------:R-:W-:Y:S01]  /*2580*/  IMAD.X R121, R12, 0x1, R147, P3 ;  /* 0x000000010c797824 */ /* 0x000fe200018e0693 */
[----:B------:R-:W-:Y:S01]  /*2590*/  LOP3.LUT R14, R11, R25, RZ, 0x3c, !PT ;  /* 0x000000190b0e7212 */ /* 0x000fe200078e3cff */
[----:B------:R-:W-:Y:S01]  /*25a0*/  IMAD.IADD R36, R113, 0x1, R37 ;  /* 0x0000000171247824 */ /* 0x000fe200078e0225 */
[----:B------:R-:W-:-:S02]  /*25b0*/  LOP3.LUT R7, R10, R217, RZ, 0x3c, !PT ;  /* 0x000000d90a077212 */ /* 0x000fc400078e3cff */
[----:B------:R-:W-:Y:S01]  /*25c0*/  LOP3.LUT R8, R8, R217, RZ, 0x3c, !PT ;  /* 0x000000d908087212 */ /* 0x000fe200078e3cff */
[----:B------:R-:W-:Y:S01]  /*25d0*/  IMAD.IADD R141, R141, 0x1, R14 ;  /* 0x000000018d8d7824 */ /* 0x000fe200078e020e */
[----:B------:R-:W-:Y:S01]  /*25e0*/  SHF.R.S32.HI R13, RZ, 0x6, R13 ;  /* 0x00000006ff0d7819 */ /* 0x000fe2000001140d */
[----:B------:R-:W-:Y:S01]  /*25f0*/  IMAD.IADD R142, R142, 0x1, R7 ;  /* 0x000000018e8e7824 */ /* 0x000fe200078e0207 */
[----:B------:R-:W-:Y:S01]  /*2600*/  LOP3.LUT R11, R215, 0x38, R29, 0xf8, !PT ;  /* 0x00000038d70b7812 */ /* 0x000fe200078ef81d */
[----:B------:R-:W-:Y:S01]  /*2610*/  IMAD.IADD R143, R143, 0x1, R8 ;  /* 0x000000018f8f7824 */ /* 0x000fe200078e0208 */
[----:B------:R-:W-:Y:S01]  /*2620*/  LOP3.LUT R7, R215, 0x38, R21, 0xf8, !PT ;  /* 0x00000038d7077812 */ /* 0x000fe200078ef815 */
[----:B------:R-:W-:Y:S01]  /*2630*/  IMAD R138, R13, 0x1c00, R220 ;  /* 0x00001c000d8a7824 */ /* 0x000fe200078e02dc */
[-C--:B------:R-:W-:Y:S01]  /*2640*/  LOP3.LUT R11, R11, R25.reuse, RZ, 0x3c, !PT ;  /* 0x000000190b0b7212 */ /* 0x080fe200078e3cff */
[----:B------:R-:W-:Y:S01]  /*2650*/  IMAD R140, R13, 0x1c00, R218 ;  /* 0x00001c000d8c7824 */ /* 0x000fe200078e02da */
[----:B------:R-:W-:Y:S01]  /*2660*/  LOP3.LUT R8, R216, 0x38, R29, 0xf8, !PT ;  /* 0x00000038d8087812 */ /* 0x000fe200078ef81d */
[----:B------:R-:W-:Y:S01]  /*2670*/  IMAD R13, R111, 0x70, RZ ;  /* 0x000000706f0d7824 */ /* 0x000fe200078e02ff */
[----:B------:R-:W-:Y:S01]  /*2680*/  LOP3.LUT R10, R7, R25, RZ, 0x3c, !PT ;  /* 0x00000019070a7212 */ /* 0x000fe200078e3cff */
[----:B------:R-:W-:Y:S01]  /*2690*/  IMAD.IADD R138, R138, 0x1, R11 ;  /* 0x000000018a8a7824 */ /* 0x000fe200078e020b */
[----:B------:R-:W-:Y:S01]  /*26a0*/  LOP3.LUT R7, R8, R217, RZ, 0x3c, !PT ;  /* 0x000000d908077212 */ /* 0x000fe200078e3cff */
[----:B------:R-:W-:Y:S01]  /*26b0*/  VIADD R11, R18, 0xa0 ;  /* 0x000000a0120b7836 */ /* 0x000fe20000000000 */
[----:B------:R-:W-:Y:S01]  /*26c0*/  SHF.R.S32.HI R9, RZ, 0x1f, R144 ;  /* 0x0000001fff097819 */ /* 0x000fe20000011490 */
[----:B------:R-:W-:Y:S01]  /*26d0*/  IMAD.SHL.U32 R8, R104, 0x40, RZ ;  /* 0x0000004068087824 */ /* 0x000fe200078e00ff */
[----:B------:R-:W-:Y:S01]  /*26e0*/  IADD3 R140, R140, R7, RZ ;  /* 0x000000078c8c7210 */ /* 0x000fe20007ffe0ff */
[----:B------:R-:W-:Y:S01]  /*26f0*/  IMAD.WIDE.U32 R110, R110, 0x70, RZ ;  /* 0x000000706e6e7825 */ /* 0x000fe200078e00ff */
[----:B------:R-:W-:-:S02]  /*2700*/  ISETP.GE.AND P2, PT, R11, UR6, PT ;  /* 0x000000060b007c0c */ /* 0x000fc4000bf46270 */
[----:B------:R-:W-:Y:S01]  /*2710*/  LOP3.LUT R14, R216, 0x18, R18, 0xf8, !PT ;  /* 0x00000018d80e7812 */ /* 0x000fe200078ef812 */
[C---:B------:R-:W-:Y:S01]  /*2720*/  IMAD R7, R9.reuse, R104, RZ ;  /* 0x0000006809077224 */ /* 0x040fe200078e02ff */
[----:B------:R-:W-:Y:S01]  /*2730*/  SEL R28, RZ, 0x20, P2 ;  /* 0x00000020ff1c7807 */ /* 0x000fe20001000000 */
[----:B------:R-:W-:Y:S01]  /*2740*/  IMAD R9, R9, R98, RZ ;  /* 0x0000006209097224 */ /* 0x000fe200078e02ff */
[----:B------:R-:W-:Y:S01]  /*2750*/  LOP3.LUT R137, R14, R217, RZ, 0x3c, !PT ;  /* 0x000000d90e897212 */ /* 0x000fe200078e3cff */
[----:B------:R-:W-:Y:S01]  /*2760*/  IMAD R31, R144, R105, R7 ;  /* 0x00000069901f7224 */ /* 0x000fe200078e0207 */
[C---:B------:R-:W-:Y:S01]  /*2770*/  SHF.L.U64.HI R7, R104.reuse, 0x6, R105 ;  /* 0x0000000668077819 */ /* 0x040fe20000010269 */
[----:B------:R-:W-:Y:S01]  /*2780*/  IMAD.WIDE.U32 R104, R104, 0x70, RZ ;  /* 0x0000007068687825 */ /* 0x000fe200078e00ff */
[----:B------:R-:W-:Y:S02]  /*2790*/  SHF.R.S32.HI R117, RZ, 0x3, R20 ;  /* 0x00000003ff757819 */ /* 0x000fe40000011414 */
[----:B------:R-:W-:Y:S01]  /*27a0*/  SHF.R.S32.HI R116, RZ, 0x3, R21 ;  /* 0x00000003ff747819 */ /* 0x000fe20000011415 */
[----:B------:R-:W-:Y:S01]  /*27b0*/  IMAD.IADD R139, R139, 0x1, R10 ;  /* 0x000000018b8b7824 */ /* 0x000fe200078e020a */
[----:B------:R-:W-:Y:S01]  /*27c0*/  LOP3.LUT R35, R27, R28, RZ, 0xfc, !PT ;  /* 0x0000001c1b237212 */ /* 0x000fe200078efcff */
[----:B------:R-:W-:Y:S01]  /*27d0*/  IMAD R25, R144, R99, R9 ;  /* 0x0000006390197224 */ /* 0x000fe200078e0209 */
[C---:B------:R-:W-:Y:S01]  /*27e0*/  SHF.L.U64.HI R9, R98.reuse, 0x6, R99 ;  /* 0x0000000662097819 */ /* 0x040fe20000010263 */
[----:B------:R-:W-:Y:S01]  /*27f0*/  IMAD.SHL.U32 R10, R98, 0x40, RZ ;  /* 0x00000040620a7824 */ /* 0x000fe200078e00ff */
[----:B------:R-:W-:Y:S01]  /*2800*/  LOP3.LUT R20, R20, 0xfffffff8, RZ, 0xc0, !PT ;  /* 0xfffffff814147812 */ /* 0x000fe200078ec0ff */
[----:B------:R-:W-:Y:S01]  /*2810*/  IMAD.WIDE.U32 R98, R98, 0x70, RZ ;  /* 0x0000007062627825 */ /* 0x000fe200078e00ff */
[----:B------:R-:W-:-:S02]  /*2820*/  LOP3.LUT R21, R21, 0xfffffff8, RZ, 0xc0, !PT ;  /* 0xfffffff815157812 */ /* 0x000fc400078ec0ff */
[----:B------:R-:W-:Y:S01]  /*2830*/  LOP3.LUT R26, R29, 0xfffffff8, RZ, 0xc0, !PT ;  /* 0xfffffff81d1a7812 */ /* 0x000fe200078ec0ff */
[----:B------:R-:W-:Y:S01]  /*2840*/  IMAD.IADD R132, R111, 0x1, R13 ;  /* 0x000000016f847824 */ /* 0x000fe200078e020d */
[----:B------:R-:W-:Y:S01]  /*2850*/  IADD3 R12, R109, R31, RZ ;  /* 0x0000001f6d0c7210 */ /* 0x000fe20007ffe0ff */
[----:B------:R-:W-:Y:S01]  /*2860*/  IMAD.IADD R134, R105, 0x1, R15 ;  /* 0x0000000169867824 */ /* 0x000fe200078e020f */
[----:B------:R-:W-:Y:S01]  /*2870*/  LOP3.LUT R32, R35, 0x4, RZ, 0xc0, !PT ;  /* 0x0000000423207812 */ /* 0x000fe200078ec0ff */
[----:B------:R-:W-:Y:S01]  /*2880*/  IMAD.IADD R13, R31, 0x1, R107 ;  /* 0x000000011f0d7824 */ /* 0x000fe200078e026b */
[----:B------:R-:W-:Y:S01]  /*2890*/  LOP3.LUT R31, R35, 0x2, RZ, 0xc0, !PT ;  /* 0x00000002231f7812 */ /* 0x000fe200078ec0ff */
[----:B------:R-:W-:Y:S01]  /*28a0*/  IMAD.IADD R14, R103, 0x1, R25 ;  /* 0x00000001670e7824 */ /* 0x000fe200078e0219 */
[----:B------:R-:W-:Y:S01]  /*28b0*/  LOP3.LUT R33, R35, 0x8, RZ, 0xc0, !PT ;  /* 0x0000000823217812 */ /* 0x000fe200078ec0ff */
[----:B------:R-:W-:Y:S01]  /*28c0*/  IMAD.IADD R15, R25, 0x1, R101 ;  /* 0x00000001190f7824 */ /* 0x000fe200078e0265 */
[----:B------:R-:W-:Y:S01]  /*28d0*/  SHF.R.S32.HI R25, RZ, 0x3, R29 ;  /* 0x00000003ff197819 */ /* 0x000fe2000001141d */
[----:B------:R-:W-:Y:S01]  /*28e0*/  IMAD.IADD R137, R218, 0x1, R137 ;  /* 0x00000001da897824 */ /* 0x000fe200078e0289 */
[----:B------:R-:W-:Y:S01]  /*28f0*/  LOP3.LUT R34, R35, 0x10, RZ, 0xc0, !PT ;  /* 0x0000001023227812 */ /* 0x000fe200078ec0ff */
[----:B------:R-:W-:Y:S01]  /*2900*/  IMAD.IADD R133, R99, 0x1, R133 ;  /* 0x0000000163857824 */ /* 0x000fe200078e0285 */
[----:B------:R-:W-:-:S02]  /*2910*/  LOP3.LUT R27, R27, 0x1, RZ, 0xc0, !PT ;  /* 0x000000011b1b7812 */ /* 0x000fc400078ec0ff */
[----:B------:R-:W-:Y:S02]  /*2920*/  SHF.R.S32.HI R28, RZ, 0x1f, R20 ;  /* 0x0000001fff1c7819 */ /* 0x000fe40000011414 */
[----:B------:R-:W-:Y:S02]  /*2930*/  SHF.R.S32.HI R29, RZ, 0x1f, R21 ;  /* 0x0000001fff1d7819 */ /* 0x000fe40000011415 */
[----:B0-----:R-:W-:Y:S02]  /*2940*/  SHF.R.S32.HI R30, RZ, 0x1f, R26 ;  /* 0x0000001fff1e7819 */ /* 0x001fe4000001141a */
[----:B------:R-:W-:-:S07]  /*2950*/  LOP3.LUT R35, R35, 0x20, RZ, 0xc0, !PT ;  /* 0x0000002023237812 */ /* 0x000fce00078ec0ff */
.L_x_6292:
[----:B-12---:R-:W2:Y:S01]  /*2960*/  LDL.LU R41, [R1+0x8] ;  /* 0x0000080001297983 */ /* 0x006ea20000300800 */
[----:B-----5:R-:W-:Y:S01]  /*2970*/  VIADD R49, R24, 0xffffffff ;  /* 0xffffffff18317836 */ /* 0x020fe20000000000 */
        /* <DEDUP_REMOVED lines=10> */
[----:B------:R-:W-:Y:S02]  /*2a20*/  IADD3 R39, P4, R4, R126, RZ ;  /* 0x0000007e04277210 */ /* 0x000fe40007f9e0ff */
[----:B------:R-:W-:Y:S01]  /*2a30*/  IADD3 R92, R127, R37, RZ ;  /* 0x000000257f5c7210 */ /* 0x000fe20007ffe0ff */
[----:B------:R-:W-:-:S03]  /*2a40*/  IMAD R37, R17, 0x5400, R137 ;  /* 0x0000540011257824 */ /* 0x000fc600078e0289 */
[----:B------:R-:W-:Y:S01]  /*2a50*/  IADD3.X R38, R6, R92, R135, P2, P3 ;  /* 0x0000005c06267210 */ /* 0x000fe200017e6487 */
[----:B------:R-:W-:Y:S01]  /*2a60*/  IMAD.X R40, R92, 0x1, R6, P4 ;  /* 0x000000015c287824 */ /* 0x000fe200020e0606 */
[----:B------:R-:W-:Y:S02]  /*2a70*/  ISETP.GT.AND P3, PT, R49, R125, PT ;  /* 0x0000007d3100720c */ /* 0x000fe40003f64270 */
[CC--:B0-----:R-:W-:Y:S02]  /*2a80*/  LEA R44, P2, R24.reuse, R122.reuse, 0x1 ;  /* 0x0000007a182c7211 */ /* 0x0c1fe400078408ff */
[----:B------:R-:W-:Y:S02]  /*2a90*/  LEA R46, P4, R39, R122, 0x1 ;  /* 0x0000007a272e7211 */ /* 0x000fe400078808ff */
[----:B------:R-:W-:Y:S01]  /*2aa0*/  LEA.HI.X R45, R24, R123, R38, 0x1, P2 ;  /* 0x0000007b182d7211 */ /* 0x000fe200010f0c26 */
[----:B------:R-:W-:Y:S01]  /*2ab0*/  IMAD.MOV.U32 R24, RZ, RZ, R49 ;  /* 0x000000ffff187224 */ /* 0x000fe200078e0031 */
[----:B-1----:R-:W-:-:S02]  /*2ac0*/  ISETP.GE.AND P2, PT, R119, 0x1, PT ;  /* 0x000000017700780c */ /* 0x002fc40003f46270 */
[----:B------:R-:W-:Y:S01]  /*2ad0*/  LEA.HI.X R47, R39, R123, R40, 0x1, P4 ;  /* 0x0000007b272f7211 */ /* 0x000fe200020f0c28 */
[C---:B------:R-:W-:Y:S02]  /*2ae0*/  VIADD R39, R37.reuse, 0x20 ;  /* 0x0000002025277836 */ /* 0x040fe40000000000 */
[C---:B------:R-:W-:Y:S02]  /*2af0*/  @P5 VIADD R39, R37.reuse, 0xffffffe0 ;  /* 0xffffffe025275836 */ /* 0x040fe40000000000 */
[----:B------:R-:W-:-:S03]  /*2b00*/  IMAD R37, R37, 0x2, R118 ;  /* 0x0000000225257824 */ /* 0x000fc600078e0276 */
        /* <DEDUP_REMOVED lines=8> */
[-C--:B------:R-:W-:Y:S02]  /*2b90*/  IMAD R43, R134, R49.reuse, RZ ;  /* 0x00000031862b7224 */ /* 0x080fe400078e02ff */
[----:B0-----:R-:W-:Y:S02]  /*2ba0*/  IMAD R41, R42, R98, R39 ;  /* 0x000000622a297224 */ /* 0x001fe400078e0227 */
        /* <DEDUP_REMOVED lines=64> */
.L_x_6197:
[----:B------:R-:W-:Y:S05]  /*2fb0*/  BSYNC B1 ;  /* 0x0000000000017941 */ /* 0x000fea0003800000 */
.L_x_6196:
        /* <DEDUP_REMOVED lines=13> */
[----:B------:R-:W-:-:S02]  /*3090*/  MOV R129, R73 ;  /* 0x0000004900817202 */ /* 0x000fc40000000f00 */
[----:B------:R-:W-:Y:S01]  /*30a0*/  CS2R R70, SRZ ;  /* 0x0000000000467805 */ /* 0x000fe2000001ff00 */
        /* <DEDUP_REMOVED lines=41> */
.L_x_6199:
[----:B------:R-:W-:Y:S05]  /*3340*/  BSYNC B1 ;  /* 0x0000000000017941 */ /* 0x000fea0003800000 */
.L_x_6198:
[----:B01----:R-:W2:Y:S01]  /*3350*/  LDL R40, [R1+0x4c] ;  /* 0x00004c0001287983 */ /* 0x003ea20000100800 */
[----:B------:R-:W-:Y:S01]  /*3360*/  IMAD.MOV.U32 R41, RZ, RZ, R77 ;  /* 0x000000ffff297224 */ /* 0x000fe200078e004d */
[----:B------:R-:W-:Y:S01]  /*3370*/  MOV R43, R85 ;  /* 0x00000055002b7202 */ /* 0x000fe20000000f00 */
[----:B------:R-:W-:Y:S01]  /*3380*/  IMAD.MOV.U32 R42, RZ, RZ, R84 ;  /* 0x000000ffff2a7224 */ /* 0x000fe200078e0054 */
[----:B------:R-:W-:Y:S02]  /*3390*/  PRMT R156, R128, 0x5410, R129 ;  /* 0x00005410809c7816 */ /* 0x000fe40000000081 */
        /* <DEDUP_REMOVED lines=8> */
[----:B------:R-:W-:-:S05]  /*3420*/  IMAD.MOV.U32 R43, RZ, RZ, R79 ;  /* 0x000000ffff2b7224 */ /* 0x000fca00078e004f */
[----:B------:R-:W-:Y:S02]  /*3430*/  PRMT R158, R158, 0x5410, R43 ;  /* 0x000054109e9e7816 */ /* 0x000fe4000000002b */
[----:B------:R-:W-:-:S04]  /*3440*/  MOV R43, R87 ;  /* 0x00000057002b7202 */ /* 0x000fc80000000f00 */
        /* <DEDUP_REMOVED lines=17> */
[----:B------:R-:W-:Y:S02]  /*3560*/  IMAD.MOV.U32 R40, RZ, RZ, R82 ;  /* 0x000000ffff287224 */ /* 0x000fe400078e0052 */
[----:B------:R-:W-:-:S03]  /*3570*/  IMAD.MOV.U32 R41, RZ, RZ, R83 ;  /* 0x000000ffff297224 */ /* 0x000fc600078e0053 */
[----:B------:R-:W-:Y:S01]  /*3580*/  PRMT R164, R164, 0x5410, R40 ;  /* 0x00005410a4a47816 */ /* 0x000fe20000000028 */
[----:B------:R-:W-:Y:S01]  /*3590*/  IMAD.MOV.U32 R40, RZ, RZ, R94 ;  /* 0x000000ffff287224 */ /* 0x000fe200078e005e */
[----:B------:R-:W-:Y:S01]  /*35a0*/  PRMT R165, R41, 0x5410, R42 ;  /* 0x0000541029a57816 */ /* 0x000fe2000000002a */
[----:B------:R-:W-:Y:S02]  /*35b0*/  IMAD.MOV.U32 R41, RZ, RZ, R95 ;  /* 0x000000ffff297224 */ /* 0x000fe400078e005f */
        /* <DEDUP_REMOVED lines=44> */
.L_x_6200:
[----:B------:R-:W-:Y:S01]  /*3880*/  IMAD R96, R17, 0x8, R16 ;  /* 0x0000000811607824 */ /* 0x000fe200078e0210 */
[----:B------:R-:W-:Y:S01]  /*3890*/  SHF.L.U32 R97, R209, 0x1f, RZ ;  /* 0x0000001fd1617819 */ /* 0x000fe200000006ff */
[----:B------:R-:W-:Y:S03]  /*38a0*/  BSSY B1, `(.L_x_6201) ;  /* 0x0000003000017945 */ /* 0x000fe60003800000 */
[----:B------:R-:W0:Y:S02]  /*38b0*/  SYNCS.PHASECHK.TRANS64.TRYWAIT P5, [R96+URZ+0x36890], R97 ;  /* 0x03689061600075a7 */ /* 0x000e2400080a017f */
[----:B0-----:R-:W-:Y:S05]  /*38c0*/  @!P5 BRA `(.L_x_6202) ;  /* 0x0000029400a8d947 */ /* 0x001fea0003800000 */
.L_x_6579:
[----:B------:R-:W-:Y:S05]  /*38d0*/  BSYNC B1 ;  /* 0x0000000000017941 */ /* 0x000fea0003800000 */
.L_x_6201:
        /* <DEDUP_REMOVED lines=9> */
[----:B------:R-:W-:Y:S02]  /*3970*/  SHF.R.U64 R90, R126, 0x10, R127 ;  /* 0x000000107e5a7819 */ /* 0x000fe4000000127f */
[----:B--2---:R-:W-:Y:S02]  /*3980*/  MOV R91, R41 ;  /* 0x00000029005b7202 */ /* 0x004fe40000000f00 */
[----:B------:R-:W-:Y:S01]  /*3990*/  SHF.R.U64 R122, R122, 0x10, R123 ;  /* 0x000000107a7a7819 */ /* 0x000fe2000000127b */
[----:B------:R-:W-:Y:S01]  /*39a0*/  HADD2.F32 R90, -RZ, R90.H0_H0 ;  /* 0x2000005aff5a7230 */ /* 0x000fe20000004100 */
[----:B------:R-:W-:Y:S01]  /*39b0*/  SHF.R.U32.HI R127, RZ, 0x10, R127 ;  /* 0x00000010ff7f7819 */ /* 0x000fe2000001167f */
[--C-:B------:R-:W-:Y:S02]  /*39c0*/  HADD2.F32 R41, -RZ, R91.reuse.H1_H1 ;  /* 0x3000005bff297230 */ /* 0x100fe40000004100 */
[----:B------:R-:W-:Y:S02]  /*39d0*/  HADD2.F32 R91, -RZ, R91.H0_H0 ;  /* 0x2000005bff5b7230 */ /* 0x000fe40000004100 */
[----:B------:R-:W-:-:S02]  /*39e0*/  HADD2.F32 R122, -RZ, R122.H0_H0 ;  /* 0x2000007aff7a7230 */ /* 0x000fc40000004100 */
[-C--:B------:R-:W-:Y:S01]  /*39f0*/  FMUL.FTZ R126, R41, R90.reuse ;  /* 0x0000005a297e7220 */ /* 0x080fe20000410000 */
[----:B------:R-:W-:-:S03]  /*3a00*/  FMUL.FTZ R90, R91, R90 ;  /* 0x0000005a5b5a7220 */ /* 0x000fc60000410000 */
[-C--:B------:R-:W-:Y:S01]  /*3a10*/  FFMA.FTZ R126, R91, R122.reuse, -R126 ;  /* 0x0000007a5b7e7223 */ /* 0x080fe2000001087e */
[----:B------:R-:W-:Y:S02]  /*3a20*/  IMAD.MOV.U32 R91, RZ, RZ, R40 ;  /* 0x000000ffff5b7224 */ /* 0x000fe400078e0028 */
[----:B------:R-:W-:Y:S01]  /*3a30*/  FFMA.FTZ R90, R41, R122, R90 ;  /* 0x0000007a295a7223 */ /* 0x000fe2000001005a */
[----:B------:R-:W-:Y:S01]  /*3a40*/  IMAD.MOV.U32 R41, RZ, RZ, R43 ;  /* 0x000000ffff297224 */ /* 0x000fe200078e002b */
[----:B------:R-:W-:Y:S01]  /*3a50*/  SHF.R.U32.HI R122, RZ, 0x10, R123 ;  /* 0x00000010ff7a7819 */ /* 0x000fe2000001167b */
[----:B------:R-:W-:Y:S02]  /*3a60*/  HADD2.F32 R43, -RZ, R127.H0_H0 ;  /* 0x2000007fff2b7230 */ /* 0x000fe40000004100 */
[----:B------:R-:W-:Y:S01]  /*3a70*/  F2FP.F16.F32.PACK_AB R90, R90, R126 ;  /* 0x0000007e5a5a723e */ /* 0x000fe200000000ff */
[--C-:B------:R-:W-:Y:S02]  /*3a80*/  HADD2.F32 R40, -RZ, R41.reuse.H1_H1 ;  /* 0x30000029ff287230 */ /* 0x100fe40000004100 */
[----:B------:R-:W-:-:S02]  /*3a90*/  HADD2.F32 R41, -RZ, R41.H0_H0 ;  /* 0x20000029ff297230 */ /* 0x000fc40000004100 */
[----:B------:R-:W-:Y:S02]  /*3aa0*/  HADD2.F32 R122, -RZ, R122.H0_H0 ;  /* 0x2000007aff7a7230 */ /* 0x000fe40000004100 */
[-C--:B------:R-:W-:Y:S01]  /*3ab0*/  FMUL.FTZ R123, R40, R43.reuse ;  /* 0x0000002b287b7220 */ /* 0x080fe20000410000 */
[----:B------:R-:W-:-:S03]  /*3ac0*/  FMUL.FTZ R43, R41, R43 ;  /* 0x0000002b292b7220 */ /* 0x000fc60000410000 */
[-C--:B------:R-:W-:Y:S01]  /*3ad0*/  FFMA.FTZ R41, R41, R122.reuse, -R123 ;  /* 0x0000007a29297223 */ /* 0x080fe2000001087b */
[--C-:B------:R-:W-:Y:S02]  /*3ae0*/  HADD2.F32 R123, -RZ, R91.reuse.H0_H0 ;  /* 0x2000005bff7b7230 */ /* 0x100fe40000004100 */
[----:B------:R-:W-:Y:S01]  /*3af0*/  FFMA.FTZ R40, R40, R122, R43 ;  /* 0x0000007a28287223 */ /* 0x000fe2000001002b */
[--C-:B------:R-:W-:Y:S02]  /*3b00*/  HADD2.F32 R43, -RZ, R152.reuse.H1_H1 ;  /* 0x30000098ff2b7230 */ /* 0x100fe40000004100 */
[----:B------:R-:W-:Y:S02]  /*3b10*/  HADD2.F32 R122, -RZ, R91.H1_H1 ;  /* 0x3000005bff7a7230 */ /* 0x000fe40000004100 */
[----:B------:R-:W-:Y:S02]  /*3b20*/  HADD2.F32 R91, -RZ, R152.H0_H0 ;  /* 0x20000098ff5b7230 */ /* 0x000fe40000004100 */
[-C--:B------:R-:W-:Y:S01]  /*3b30*/  FMUL.FTZ R152, R123, R43.reuse ;  /* 0x0000002b7b987220 */ /* 0x080fe20000410000 */
[----:B------:R-:W-:-:S04]  /*3b40*/  FMUL.FTZ R127, R122, R43 ;  /* 0x0000002b7a7f7220 */ /* 0x000fc80000410000 */
[-C--:B------:R-:W-:Y:S01]  /*3b50*/  FFMA.FTZ R43, R123, R91.reuse, -R127 ;  /* 0x0000005b7b2b7223 */ /* 0x080fe2000001087f */
[----:B------:R-:W-:Y:S01]  /*3b60*/  FFMA.FTZ R91, R122, R91, R152 ;  /* 0x0000005b7a5b7223 */ /* 0x000fe20000010098 */
[----:B------:R-:W-:Y:S02]  /*3b70*/  HADD2.F32 R123, -RZ, R167.H1_H1 ;  /* 0x300000a7ff7b7230 */ /* 0x000fe40000004100 */
[--C-:B------:R-:W-:Y:S02]  /*3b80*/  HADD2.F32 R122, -RZ, R42.reuse.H1_H1 ;  /* 0x3000002aff7a7230 */ /* 0x100fe40000004100 */
[----:B------:R-:W-:Y:S01]  /*3b90*/  HADD2.F32 R127, -RZ, R42.H0_H0 ;  /* 0x2000002aff7f7230 */ /* 0x000fe20000004100 */
[----:B------:R-:W-:Y:S01]  /*3ba0*/  F2FP.F16.F32.PACK_AB R43, R91, R43 ;  /* 0x0000002b5b2b723e */ /* 0x000fe200000000ff */
[----:B------:R-:W-:Y:S02]  /*3bb0*/  HADD2.F32 R42, -RZ, R164.H0_H0 ;  /* 0x200000a4ff2a7230 */ /* 0x000fe40000004100 */
[-C--:B------:R-:W-:Y:S01]  /*3bc0*/  FMUL.FTZ R152, R122, R123.reuse ;  /* 0x0000007b7a987220 */ /* 0x080fe20000410000 */
[----:B------:R-:W-:-:S03]  /*3bd0*/  FMUL.FTZ R123, R127, R123 ;  /* 0x0000007b7f7b7220 */ /* 0x000fc60000410000 */
[-C--:B------:R-:W-:Y:S01]  /*3be0*/  FFMA.FTZ R152, R127, R42.reuse, -R152 ;  /* 0x0000002a7f987223 */ /* 0x080fe20000010898 */
[----:B------:R-:W-:Y:S01]  /*3bf0*/  FFMA.FTZ R123, R122, R42, R123 ;  /* 0x0000002a7a7b7223 */ /* 0x000fe2000001007b */
[----:B------:R-:W-:Y:S01]  /*3c00*/  F2FP.F16.F32.PACK_AB R42, R40, R41 ;  /* 0x00000029282a723e */ /* 0x000fe200000000ff */
[----:B------:R-:W-:Y:S02]  /*3c10*/  IMAD.MOV.U32 R40, RZ, RZ, R43 ;  /* 0x000000ffff287224 */ /* 0x000fe400078e002b */
[----:B------:R-:W-:Y:S01]  /*3c20*/  IMAD.MOV.U32 R41, RZ, RZ, R90 ;  /* 0x000000ffff297224 */ /* 0x000fe200078e005a */
[----:B------:R-:W-:Y:S01]  /*3c30*/  F2FP.F16.F32.PACK_AB R123, R123, R152 ;  /* 0x000000987b7b723e */ /* 0x000fe200000000ff */
[----:B------:R-:W-:-:S03]  /*3c40*/  IMAD.MOV.U32 R43, RZ, RZ, R42 ;  /* 0x000000ffff2b7224 */ /* 0x000fc600078e002a */
[----:B------:R-:W-:-:S07]  /*3c50*/  MOV R42, R123 ;  /* 0x0000007b002a7202 */ /* 0x000fce0000000f00 */
.L_x_6208:
[----:B------:R-:W-:Y:S05]  /*3c60*/  BSYNC B3 ;  /* 0x0000000000037941 */ /* 0x000fea0003800000 */
.L_x_6207:
[----:B--2---:R1:W-:Y:S02]  /*3c70*/  STG.E.128 desc[UR60][R46.64], R40 ;  /* 0x000000282e007986 */ /* 0x0043e4000c101d3c */
.L_x_6206:
[----:B------:R-:W-:Y:S05]  /*3c80*/  BSYNC B2 ;  /* 0x0000000000027941 */ /* 0x000fea0003800000 */
.L_x_6205:
        /* <DEDUP_REMOVED lines=9> */
[----:B------:R-:W-:Y:S01]  /*3d20*/  SHF.R.U32.HI R92, RZ, 0x10, R93 ;  /* 0x00000010ff5c7819 */ /* 0x000fe2000001165d */
[----:B------:R-:W-:Y:S01]  /*3d30*/  IMAD.MOV.U32 R41, RZ, RZ, R42 ;  /* 0x000000ffff297224 */ /* 0x000fe200078e002a */
[--C-:B------:R-:W-:Y:S01]  /*3d40*/  SHF.R.U64 R93, R94, 0x10, R95.reuse ;  /* 0x000000105e5d7819 */ /* 0x100fe2000000125f */
[----:B------:R-:W-:Y:S01]  /*3d50*/  HADD2.F32 R90, -RZ, R90.H0_H0 ;  /* 0x2000005aff5a7230 */ /* 0x000fe20000004100 */
[----:B------:R-:W-:Y:S01]  /*3d60*/  SHF.R.U32.HI R94, RZ, 0x10, R95 ;  /* 0x00000010ff5e7819 */ /* 0x000fe2000001165f */
[----:B------:R-:W-:Y:S02]  /*3d70*/  HADD2.F32 R95, -RZ, R91.H0_H0 ;  /* 0x2000005bff5f7230 */ /* 0x000fe40000004100 */
[----:B------:R-:W-:Y:S02]  /*3d80*/  HADD2.F32 R122, -RZ, R93.H0_H0 ;  /* 0x2000005dff7a7230 */ /* 0x000fe40000004100 */
[----:B------:R-:W-:-:S02]  /*3d90*/  HADD2.F32 R93, -RZ, R91.H1_H1 ;  /* 0x3000005bff5d7230 */ /* 0x000fc40000004100 */
[----:B------:R-:W-:Y:S02]  /*3da0*/  HADD2.F32 R42, -RZ, R94.H0_H0 ;  /* 0x2000005eff2a7230 */ /* 0x000fe40000004100 */
[-C--:B------:R-:W-:Y:S01]  /*3db0*/  FMUL.FTZ R126, R95, R122.reuse ;  /* 0x0000007a5f7e7220 */ /* 0x080fe20000410000 */
[--C-:B------:R-:W-:Y:S02]  /*3dc0*/  HADD2.F32 R91, -RZ, R43.reuse.H1_H1 ;  /* 0x3000002bff5b7230 */ /* 0x100fe40000004100 */
[----:B------:R-:W-:Y:S02]  /*3dd0*/  HADD2.F32 R94, -RZ, R43.H0_H0 ;  /* 0x2000002bff5e7230 */ /* 0x000fe40000004100 */
[----:B------:R-:W-:Y:S01]  /*3de0*/  FMUL.FTZ R43, R93, R122 ;  /* 0x0000007a5d2b7220 */ /* 0x000fe20000410000 */
        /* <DEDUP_REMOVED lines=8> */
[--C-:B------:R-:W-:Y:S01]  /*3e70*/  HADD2.F32 R95, -RZ, R40.reuse.H1_H1 ;  /* 0x30000028ff5f7230 */ /* 0x100fe20000004100 */
[----:B------:R-:W-:Y:S01]  /*3e80*/  F2FP.F16.F32.PACK_AB R42, R43, R42 ;  /* 0x0000002a2b2a723e */ /* 0x000fe200000000ff */
[----:B------:R-:W-:Y:S01]  /*3e90*/  HADD2.F32 R122, -RZ, R40.H0_H0 ;  /* 0x20000028ff7a7230 */ /* 0x000fe20000004100 */
[----:B------:R-:W-:Y:S01]  /*3ea0*/  F2FP.F16.F32.PACK_AB R90, R92, R90 ;  /* 0x0000005a5c5a723e */ /* 0x000fe200000000ff */
[----:B------:R-:W-:Y:S02]  /*3eb0*/  HADD2.F32 R91, -RZ, R167.H0_H0 ;  /* 0x200000a7ff5b7230 */ /* 0x000fe40000004100 */
[--C-:B------:R-:W-:Y:S02]  /*3ec0*/  HADD2.F32 R40, -RZ, R41.reuse.H1_H1 ;  /* 0x30000029ff287230 */ /* 0x100fe40000004100 */
[-C--:B------:R-:W-:Y:S01]  /*3ed0*/  FMUL.FTZ R127, R122, R93.reuse ;  /* 0x0000005d7a7f7220 */ /* 0x080fe20000410000 */
[----:B------:R-:W-:Y:S02]  /*3ee0*/  HADD2.F32 R126, -RZ, R41.H0_H0 ;  /* 0x20000029ff7e7230 */ /* 0x000fe40000004100 */
[----:B------:R-:W-:Y:S01]  /*3ef0*/  FMUL.FTZ R41, R95, R93 ;  /* 0x0000005d5f297220 */ /* 0x000fe20000410000 */
[----:B------:R-:W-:-:S02]  /*3f00*/  HADD2.F32 R94, -RZ, R163.H0_H0 ;  /* 0x200000a3ff5e7230 */ /* 0x000fc40000004100 */
[-C--:B------:R-:W-:Y:S01]  /*3f10*/  FMUL.FTZ R93, R40, R91.reuse ;  /* 0x0000005b285d7220 */ /* 0x080fe20000410000 */
[----:B------:R-:W-:Y:S02]  /*3f20*/  HADD2.F32 R123, -RZ, R163.H1_H1 ;  /* 0x300000a3ff7b7230 */ /* 0x000fe40000004100 */
[----:B------:R-:W-:Y:S01]  /*3f30*/  FMUL.FTZ R91, R126, R91 ;  /* 0x0000005b7e5b7220 */ /* 0x000fe20000410000 */
[----:B------:R-:W-:Y:S01]  /*3f40*/  MOV R43, R90 ;  /* 0x0000005a002b7202 */ /* 0x000fe20000000f00 */
[-C--:B------:R-:W-:Y:S01]  /*3f50*/  FFMA.FTZ R41, R122, R94.reuse, -R41 ;  /* 0x0000005e7a297223 */ /* 0x080fe20000010829 */
[----:B------:R-:W-:Y:S01]  /*3f60*/  FFMA.FTZ R127, R95, R94, R127 ;  /* 0x0000005e5f7f7223 */ /* 0x000fe2000001007f */
[-C--:B------:R-:W-:Y:S01]  /*3f70*/  FFMA.FTZ R93, R126, R123.reuse, -R93 ;  /* 0x0000007b7e5d7223 */ /* 0x080fe2000001085d */
[----:B------:R-:W-:-:S03]  /*3f80*/  FFMA.FTZ R91, R40, R123, R91 ;  /* 0x0000007b285b7223 */ /* 0x000fc6000001005b */
[----:B------:R-:W-:Y:S02]  /*3f90*/  F2FP.F16.F32.PACK_AB R41, R127, R41 ;  /* 0x000000297f29723e */ /* 0x000fe400000000ff */
[----:B------:R-:W-:-:S03]  /*3fa0*/  F2FP.F16.F32.PACK_AB R91, R91, R93 ;  /* 0x0000005d5b5b723e */ /* 0x000fc600000000ff */
[----:B------:R-:W-:Y:S02]  /*3fb0*/  IMAD.MOV.U32 R40, RZ, RZ, R41 ;  /* 0x000000ffff287224 */ /* 0x000fe400078e0029 */
[----:B------:R-:W-:Y:S02]  /*3fc0*/  IMAD.MOV.U32 R41, RZ, RZ, R42 ;  /* 0x000000ffff297224 */ /* 0x000fe400078e002a */
[----:B------:R-:W-:-:S07]  /*3fd0*/  IMAD.MOV.U32 R42, RZ, RZ, R91 ;  /* 0x000000ffff2a7224 */ /* 0x000fce00078e005b */
.L_x_6212:
[----:B------:R-:W-:Y:S05]  /*3fe0*/  BSYNC B3 ;  /* 0x0000000000037941 */ /* 0x000fea0003800000 */
.L_x_6211:
[----:B--2---:R2:W-:Y:S02]  /*3ff0*/  STG.E.128 desc[UR60][R46.64+0x40], R40 ;  /* 0x000040282e007986 */ /* 0x0045e4000c101d3c */
.L_x_6210:
[----:B------:R-:W-:Y:S05]  /*4000*/  BSYNC B2 ;  /* 0x0000000000027941 */ /* 0x000fea0003800000 */
.L_x_6209:
        /* <DEDUP_REMOVED lines=38> */
[C---:B------:R-:W-:Y:S01]  /*4270*/  FMUL.FTZ R41, R91.reuse, R87 ;  /* 0x000000575b297220 */ /* 0x040fe20000410000 */
[--C-:B------:R-:W-:Y:S02]  /*4280*/  HADD2.F32 R90, -RZ, R162.reuse.H0_H0 ;  /* 0x200000a2ff5a7230 */ /* 0x100fe40000004100 */
        /* <DEDUP_REMOVED lines=13> */
.L_x_6216:
[----:B------:R-:W-:Y:S05]  /*4360*/  BSYNC B3 ;  /* 0x0000000000037941 */ /* 0x000fea0003800000 */
.L_x_6215:
[----:B--2---:R3:W-:Y:S02]  /*4370*/  STG.E.128 desc[UR60][R46.64+0x80], R40 ;  /* 0x000080282e007986 */ /* 0x0047e4000c101d3c */
.L_x_6214:
[----:B------:R-:W-:Y:S05]  /*4380*/  BSYNC B2 ;  /* 0x0000000000027941 */ /* 0x000fea0003800000 */
.L_x_6213:
        /* <DEDUP_REMOVED lines=39> */
[--C-:B------:R-:W-:Y:S02]  /*4600*/  HADD2.F32 R84, -RZ, R161.reuse.H1_H1 ;  /* 0x300000a1ff547230 */ /* 0x100fe40000004100 */
[-C--:B------:R-:W-:Y:S01]  /*4610*/  FMUL.FTZ R83, R40, R81.reuse ;  /* 0x0000005128537220 */ /* 0x080fe20000410000 */
[----:B------:R-:W-:Y:S02]  /*4620*/  HADD2.F32 R87, -RZ, R161.H0_H0 ;  /* 0x200000a1ff577230 */ /* 0x000fe40000004100 */
        /* <DEDUP_REMOVED lines=11> */
.L_x_6220:
[----:B------:R-:W-:Y:S05]  /*46e0*/  BSYNC B3 ;  /* 0x0000000000037941 */ /* 0x000fea0003800000 */
.L_x_6219:
[----:B--2---:R4:W-:Y:S02]  /*46f0*/  STG.E.128 desc[UR60][R46.64+0xc0], R40 ;  /* 0x0000c0282e007986 */ /* 0x0049e4000c101d3c */
.L_x_6218:
[----:B------:R-:W-:Y:S05]  /*4700*/  BSYNC B2 ;  /* 0x0000000000027941 */ /* 0x000fea0003800000 */
.L_x_6217:
        /* <DEDUP_REMOVED lines=29> */
[----:B------:R-:W-:Y:S02]  /*48e0*/  HADD2.F32 R80, -RZ, R42.H1_H1 ;  /* 0x3000002aff507230 */ /* 0x000fe40000004100 */
        /* <DEDUP_REMOVED lines=14> */
[----:B------:R-:W-:-:S03]  /*49d0*/  F2FP.F16.F32.PACK_AB R41, R83, R77 ;  /* 0x0000004d5329723e */ /* 0x000fc600000000ff */
[----:B------:R-:W-:Y:S01]  /*49e0*/  F2FP.F16.F32.PACK_AB R42, R43, R82 ;  /* 0x000000522b2a723e */ /* 0x000fe200000000ff */
[----:B------:R-:W-:Y:S01]  /*49f0*/  IMAD.MOV.U32 R43, RZ, RZ, R78 ;  /* 0x000000ffff2b7224 */ /* 0x000fe200078e004e */
[----:B------:R-:W-:-:S07]  /*4a00*/  F2FP.F16.F32.PACK_AB R40, R76, R81 ;  /* 0x000000514c28723e */ /* 0x000fce00000000ff */
.L_x_6224:
[----:B------:R-:W-:Y:S05]  /*4a10*/  BSYNC B3 ;  /* 0x0000000000037941 */ /* 0x000fea0003800000 */
.L_x_6223:
[----:B--2---:R1:W-:Y:S02]  /*4a20*/  STG.E.128 desc[UR60][R46.64+0x100], R40 ;  /* 0x000100282e007986 */ /* 0x0043e4000c101d3c */
.L_x_6222:
[----:B------:R-:W-:Y:S05]  /*4a30*/  BSYNC B2 ;  /* 0x0000000000027941 */ /* 0x000fea0003800000 */
.L_x_6221:
[----:B------:R-:W-:-:S13]  /*4a40*/  ISETP.NE.AND P3, PT, R35, RZ, PT ;  /* 0x000000ff2300720c */ /* 0x000fda0003f65270 */
        /* <DEDUP_REMOVED lines=26> */
[--C-:B------:R-:W-:Y:S02]  /*4bf0*/  HADD2.F32 R77, -RZ, R157.reuse.H0_H0 ;  /* 0x2000009dff4d7230 */ /* 0x100fe40000004100 */
[----:B------:R-:W-:Y:S01]  /*4c00*/  HADD2.F32 R76, -RZ, R40.H1_H1 ;  /* 0x30000028ff4c7230 */ /* 0x000fe20000004100 */
[----:B------:R-:W-:Y:S01]  /*4c10*/  F2FP.F16.F32.PACK_AB R41, R72, R41 ;  /* 0x000000294829723e */ /* 0x000fe200000000ff */
[----:B------:R-:W-:Y:S01]  /*4c20*/  HADD2.F32 R75, -RZ, R42.H1_H1 ;  /* 0x3000002aff4b7230 */ /* 0x000fe20000004100 */
[----:B------:R-:W-:Y:S01]  /*4c30*/  F2FP.F16.F32.PACK_AB R43, R74, R43 ;  /* 0x0000002b4a2b723e */ /* 0x000fe200000000ff */
[----:B------:R-:W-:-:S02]  /*4c40*/  HADD2.F32 R157, -RZ, R157.H1_H1 ;  /* 0x3000009dff9d7230 */ /* 0x000fc40000004100 */
[----:B------:R-:W-:Y:S01]  /*4c50*/  FMUL.FTZ R79, R76, R77 ;  /* 0x0000004d4c4f7220 */ /* 0x000fe20000410000 */
[----:B------:R-:W-:Y:S02]  /*4c60*/  HADD2.F32 R40, -RZ, R40.H0_H0 ;  /* 0x20000028ff287230 */ /* 0x000fe40000004100 */
[----:B------:R-:W-:Y:S02]  /*4c70*/  HADD2.F32 R42, -RZ, R42.H0_H0 ;  /* 0x2000002aff2a7230 */ /* 0x000fe40000004100 */
[C---:B------:R-:W-:Y:S01]  /*4c80*/  FMUL.FTZ R81, R75.reuse, R157 ;  /* 0x0000009d4b517220 */ /* 0x040fe20000410000 */
        /* <DEDUP_REMOVED lines=10> */
.L_x_6226:
[----:B------:R-:W-:Y:S05]  /*4d30*/  BSYNC B2 ;  /* 0x0000000000027941 */ /* 0x000fea0003800000 */
.L_x_6225:
[----:B--2---:R1:W-:Y:S02]  /*4d40*/  STG.E.128 desc[UR60][R46.64+0x140], R40 ;  /* 0x000140282e007986 */ /* 0x0043e4000c101d3c */
.L_x_6204:
[----:B------:R-:W-:Y:S05]  /*4d50*/  BSYNC B1 ;  /* 0x0000000000017941 */ /* 0x000fea0003800000 */
.L_x_6203:
        /* <DEDUP_REMOVED lines=17> */
[----:B------:R-:W-:-:S02]  /*4e70*/  HADD2.F32 R72, -RZ, R72.H0_H0 ;  /* 0x20000048ff487230 */ /* 0x000fc40000004100 */
[--C-:B------:R-:W-:Y:S02]  /*4e80*/  HADD2.F32 R41, -RZ, R47.reuse.H1_H1 ;  /* 0x3000002fff297230 */ /* 0x100fe40000004100 */
[-C--:B------:R-:W-:Y:S01]  /*4e90*/  FMUL.FTZ R71, R43, R69.reuse ;  /* 0x000000452b477220 */ /* 0x080fe20000410000 */
[----:B------:R-:W-:Y:S02]  /*4ea0*/  HADD2.F32 R47, -RZ, R47.H0_H0 ;  /* 0x2000002fff2f7230 */ /* 0x000fe40000004100 */
[C---:B------:R-:W-:Y:S01]  /*4eb0*/  FMUL.FTZ R74, R40.reuse, R69 ;  /* 0x00000045284a7220 */ /* 0x040fe20000410000 */
[----:B------:R-:W-:Y:S02]  /*4ec0*/  HADD2.F32 R68, -RZ, R68.H0_H0 ;  /* 0x20000044ff447230 */ /* 0x000fe40000004100 */
[-C--:B------:R-:W-:Y:S01]  /*4ed0*/  FMUL.FTZ R76, R41, R72.reuse ;  /* 0x00000048294c7220 */ /* 0x080fe20000410000 */
[----:B------:R-:W-:Y:S02]  /*4ee0*/  HADD2.F32 R70, -RZ, R73.H0_H0 ;  /* 0x20000049ff467230 */ /* 0x000fe40000004100 */
[----:B------:R-:W-:Y:S01]  /*4ef0*/  FMUL.FTZ R72, R47, R72 ;  /* 0x000000482f487220 */ /* 0x000fe20000410000 */
[-C--:B------:R-:W-:Y:S01]  /*4f00*/  FFMA.FTZ R40, R40, R68.reuse, -R71 ;  /* 0x0000004428287223 */ /* 0x080fe20000010847 */
[----:B------:R-:W-:-:S02]  /*4f10*/  FFMA.FTZ R71, R43, R68, R74 ;  /* 0x000000442b477223 */ /* 0x000fc4000001004a */
[-C--:B------:R-:W-:Y:S01]  /*4f20*/  FFMA.FTZ R75, R41, R70.reuse, R72 ;  /* 0x00000046294b7223 */ /* 0x080fe20000010048 */
[--C-:B------:R-:W-:Y:S02]  /*4f30*/  HADD2.F32 R68, -RZ, R160.reuse.H0_H0 ;  /* 0x200000a0ff447230 */ /* 0x100fe40000004100 */
[----:B------:R-:W-:Y:S01]  /*4f40*/  FFMA.FTZ R76, R47, R70, -R76 ;  /* 0x000000462f4c7223 */ /* 0x000fe2000001084c */
[----:B------:R-:W-:Y:S02]  /*4f50*/  HADD2.F32 R160, -RZ, R160.H1_H1 ;  /* 0x300000a0ffa07230 */ /* 0x000fe40000004100 */
[----:B------:R-:W-:Y:S02]  /*4f60*/  HADD2.F32 R41, -RZ, R46.H1_H1 ;  /* 0x3000002eff297230 */ /* 0x000fe40000004100 */
[----:B------:R-:W-:Y:S02]  /*4f70*/  HADD2.F32 R43, -RZ, R42.H1_H1 ;  /* 0x3000002aff2b7230 */ /* 0x000fe40000004100 */
[----:B------:R-:W-:-:S02]  /*4f80*/  HADD2.F32 R46, -RZ, R46.H0_H0 ;  /* 0x2000002eff2e7230 */ /* 0x000fc40000004100 */
[----:B------:R-:W-:Y:S01]  /*4f90*/  FMUL.FTZ R69, R41, R68 ;  /* 0x0000004429457220 */ /* 0x000fe20000410000 */
[----:B------:R-:W-:Y:S02]  /*4fa0*/  HADD2.F32 R42, -RZ, R42.H0_H0 ;  /* 0x2000002aff2a7230 */ /* 0x000fe40000004100 */
[----:B------:R-:W-:Y:S01]  /*4fb0*/  FMUL.FTZ R73, R43, R160 ;  /* 0x000000a02b497220 */ /* 0x000fe20000410000 */
        /* <DEDUP_REMOVED lines=12> */
.L_x_6231:
[----:B------:R-:W-:Y:S05]  /*5080*/  BSYNC B2 ;  /* 0x0000000000027941 */ /* 0x000fea0003800000 */
.L_x_6230:
[----:B--2---:R1:W-:Y:S02]  /*5090*/  STG.E.128 desc[UR60][R44.64], R40 ;  /* 0x000000282c007986 */ /* 0x0043e4000c101d3c */
.L_x_6229:
[----:B------:R-:W-:Y:S05]  /*50a0*/  BSYNC B1 ;  /* 0x0000000000017941 */ /* 0x000fea0003800000 */
.L_x_6228:
        /* <DEDUP_REMOVED lines=36> */
[----:B------:R-:W-:Y:S02]  /*52f0*/  HADD2.F32 R43, -RZ, R146.H1_H1 ;  /* 0x30000092ff2b7230 */ /* 0x000fe40000004100 */
        /* <DEDUP_REMOVED lines=11> */
.L_x_6235:
[----:B------:R-:W-:Y:S05]  /*53b0*/  BSYNC B2 ;  /* 0x0000000000027941 */ /* 0x000fea0003800000 */
.L_x_6234:
[----:B--2---:R1:W-:Y:S02]  /*53c0*/  STG.E.128 desc[UR60][R44.64+0x40], R40 ;  /* 0x000040282c007986 */ /* 0x0043e4000c101d3c */
.L_x_6233:
[----:B------:R-:W-:Y:S05]  /*53d0*/  BSYNC B1 ;  /* 0x0000000000017941 */ /* 0x000fea0003800000 */
.L_x_6232:
        /* <DEDUP_REMOVED lines=48> */
.L_x_6239:
[----:B------:R-:W-:Y:S05]  /*56e0*/  BSYNC B2 ;  /* 0x0000000000027941 */ /* 0x000fea0003800000 */
.L_x_6238:
[----:B--2---:R1:W-:Y:S02]  /*56f0*/  STG.E.128 desc[UR60][R44.64+0x80], R40 ;  /* 0x000080282c007986 */ /* 0x0043e4000c101d3c */
.L_x_6237:
[----:B------:R-:W-:Y:S05]  /*5700*/  BSYNC B1 ;  /* 0x0000000000017941 */ /* 0x000fea0003800000 */
.L_x_6236:
        /* <DEDUP_REMOVED lines=48> */
.L_x_6243:
[----:B------:R-:W-:Y:S05]  /*5a10*/  BSYNC B2 ;  /* 0x0000000000027941 */ /* 0x000fea0003800000 */
.L_x_6242:
[----:B--2---:R1:W-:Y:S02]  /*5a20*/  STG.E.128 desc[UR60][R44.64+0xc0], R40 ;  /* 0x0000c0282c007986 */ /* 0x0043e4000c101d3c */
.L_x_6241:
[----:B------:R-:W-:Y:S05]  /*5a30*/  BSYNC B1 ;  /* 0x0000000000017941 */ /* 0x000fea0003800000 */
.L_x_6240:
        /* <DEDUP_REMOVED lines=48> */
.L_x_6247:
[----:B------:R-:W-:Y:S05]  /*5d40*/  BSYNC B2 ;  /* 0x0000000000027941 */ /* 0x000fea0003800000 */
.L_x_6246:
[----:B--2---:R1:W-:Y:S02]  /*5d50*/  STG.E.128 desc[UR60][R44.64+0x100], R40 ;  /* 0x000100282c007986 */ /* 0x0043e4000c101d3c */
.L_x_6245:
[----:B------:R-:W-:Y:S05]  /*5d60*/  BSYNC B1 ;  /* 0x0000000000017941 */ /* 0x000fea0003800000 */
.L_x_6244:
        /* <DEDUP_REMOVED lines=47> */
.L_x_6249:
[----:B------:R-:W-:Y:S05]  /*6060*/  BSYNC B1 ;  /* 0x0000000000017941 */ /* 0x000fea0003800000 */
.L_x_6248:
[----:B--2---:R1:W-:Y:S01]  /*6070*/  STG.E.128 desc[UR60][R44.64+0x140], R40 ;  /* 0x000140282c007986 */ /* 0x0043e2000c101d3c */
[----:B------:R-:W-:Y:S05]  /*6080*/  BRA `(.L_x_6227) ;  /* 0x0000003c00c07947 */ /* 0x000fea0003800000 */
.L_x_6195:
        /* <DEDUP_REMOVED lines=47> */
.L_x_6251:
[----:B------:R-:W-:Y:S05]  /*6380*/  BSYNC B1 ;  /* 0x0000000000017941 */ /* 0x000fea0003800000 */
.L_x_6250:
        /* <DEDUP_REMOVED lines=12> */
[----:B-----5:R-:W-:Y:S01]  /*6450*/  MOV R93, R42 ;  /* 0x0000002a005d7202 */ /* 0x020fe20000000f00 */
[----:B------:R-:W-:Y:S01]  /*6460*/  IMAD.MOV.U32 R94, RZ, RZ, R43 ;  /* 0x000000ffff5e7224 */ /* 0x000fe200078e002b */
[----:B------:R-:W-:Y:S01]  /*6470*/  CS2R R84, SRZ ;  /* 0x0000000000547805 */ /* 0x000fe2000001ff00 */
        /* <DEDUP_REMOVED lines=32> */
.L_x_6253:
[----:B------:R-:W-:Y:S05]  /*6680*/  BSYNC B1 ;  /* 0x0000000000017941 */ /* 0x000fea0003800000 */
.L_x_6252:
[----:B0-----:R-:W2:Y:S01]  /*6690*/  LDL R88, [R1+0x4c] ;  /* 0x00004c0001587983 */ /* 0x001ea20000100800 */
[----:B------:R-:W-:Y:S01]  /*66a0*/  IMAD.MOV.U32 R89, RZ, RZ, R41 ;  /* 0x000000ffff597224 */ /* 0x000fe200078e0029 */
[----:B------:R-:W-:Y:S01]  /*66b0*/  MOV R90, R44 ;  /* 0x0000002c005a7202 */ /* 0x000fe20000000f00 */
[----:B------:R-:W-:Y:S01]  /*66c0*/  IMAD.MOV.U32 R91, RZ, RZ, R45 ;  /* 0x000000ffff5b7224 */ /* 0x000fe200078e002d */
[----:B------:R-:W-:Y:S02]  /*66d0*/  PRMT R171, R93, 0x5410, R94 ;  /* 0x000054105dab7816 */ /* 0x000fe4000000005e */
[----:B------:R-:W-:Y:S01]  /*66e0*/  PRMT R176, R90, 0x7610, R176 ;  /* 0x000076105ab07816 */ /* 0x000fe200000000b0 */
[----:B------:R-:W-:-:S05]  /*66f0*/  IMAD.MOV.U32 R90, RZ, RZ, R48 ;  /* 0x000000ffff5a7224 */ /* 0x000fca00078e0030 */
        /* <DEDUP_REMOVED lines=17> */
[----:B------:R-:W-:Y:S02]  /*6810*/  MOV R88, R54 ;  /* 0x0000003600587202 */ /* 0x000fe40000000f00 */
[----:B------:R-:W-:Y:S02]  /*6820*/  PLOP3.LUT P2, PT, PT, PT, UP0, 0x80, 0x0 ;  /* 0x000000000000781c */ /* 0x000fe40003f4f008 */
        /* <DEDUP_REMOVED lines=51> */
[----:B------:R-:W-:-:S04]  /*6b60*/  PRMT R169, R91, 0x5410, R90 ;  /* 0x000054105ba97816 */ /* 0x000fc8000000005a */
[----:B------:R-:W-:Y:S01]  /*6b70*/  PRMT R170, R89, 0x5410, R88 ;  /* 0x0000541059aa7816 */ /* 0x000fe20000000058 */
[----:B------:R-:W-:Y:S06]  /*6b80*/  @!P2 BRA `(.L_x_6254) ;  /* 0x000000000004a947 */ /* 0x000fec0003800000 */
[----:B------:R-:W-:Y:S01]  /*6b90*/  BPT.TRAP 0x1 ;  /* 0x000000040000795c */ /* 0x000fe20000300000 */
.L_x_6254:
[----:B------:R-:W-:Y:S01]  /*6ba0*/  LEA R96, R17, R16, 0x3 ;  /* 0x0000001011607211 */ /* 0x000fe200078e18ff */
[----:B------:R-:W0:Y:S01]  /*6bb0*/  LDC R145, c[0x0][0x2f4] ;  /* 0x0000bd00ff917b82 */ /* 0x000e220000000800 */
[----:B------:R-:W-:Y:S01]  /*6bc0*/  SHF.L.U32 R97, R209, 0x1f, RZ ;  /* 0x0000001fd1617819 */ /* 0x000fe200000006ff */
[----:B------:R-:W-:Y:S01]  /*6bd0*/  BSSY B1, `(.L_x_6255) ;  /* 0x0000005000017945 */ /* 0x000fe20003800000 */
[----:B------:R-:W-:Y:S02]  /*6be0*/  IMAD.MOV.U32 R127, RZ, RZ, R92 ;  /* 0x000000ffff7f7224 */ /* 0x000fe400078e005c */
[----:B------:R-:W1:Y:S03]  /*6bf0*/  SYNCS.PHASECHK.TRANS64.TRYWAIT P5, [R96+URZ+0x36890], R97 ;  /* 0x03689061600075a7 */ /* 0x000e6600080a017f */
[----:B------:R-:W2:Y:S01]  /*6c00*/  LDC.64 R128, c[0x0][0x300] ;  /* 0x0000c000ff807b82 */ /* 0x000ea20000000a00 */
[----:B-1----:R-:W-:Y:S05]  /*6c10*/  @!P5 BRA `(.L_x_6256) ;  /* 0x0000026000e8d947 */ /* 0x002fea0003800000 */
.L_x_6580:
[----:B------:R-:W-:Y:S05]  /*6c20*/  BSYNC B1 ;  /* 0x0000000000017941 */ /* 0x000fea0003800000 */
.L_x_6255:
[----:B------:R-:W-:Y:S01]  /*6c30*/  BSSY B1, `(.L_x_6257) ;  /* 0x0000186000017945 */ /* 0x000fe20003800000 */
[----:B0-----:R-:W-:-:S03]  /*6c40*/  IMAD.IADD R146, R145, 0x1, -R124 ;  /* 0x0000000191927824 */ /* 0x001fc600078e0a7c */
        /* <DEDUP_REMOVED lines=53> */
[----:B------:R-:W-:Y:S02]  /*6fa0*/  HADD2.F32 R162, -RZ, R178.H1_H1 ;  /* 0x300000b2ffa27230 */ /* 0x000fe40000004100 */
[----:B------:R-:W-:Y:S01]  /*6fb0*/  FFMA.FTZ R49, R60, R49, R164 ;  /* 0x000000313c317223 */ /* 0x000fe200000100a4 */
[----:B------:R-:W-:Y:S02]  /*6fc0*/  IMAD.MOV.U32 R60, RZ, RZ, R91 ;  /* 0x000000ffff3c7224 */ /* 0x000fe400078e005b */
[----:B------:R-:W-:Y:S01]  /*6fd0*/  HADD2.F32 R164, -RZ, R181.H0_H0 ;  /* 0x200000b5ffa47230 */ /* 0x000fe20000004100 */
[----:B------:R-:W-:Y:S01]  /*6fe0*/  F2FP.F16.F32.PACK_AB R61, R61, R93 ;  /* 0x0000005d3d3d723e */ /* 0x000fe200000000ff */
[----:B------:R-:W-:Y:S01]  /*6ff0*/  HADD2.F32 R91, -RZ, R95.H0_H0 ;  /* 0x2000005fff5b7230 */ /* 0x000fe20000004100 */
[----:B------:R-:W-:Y:S01]  /*7000*/  F2FP.F16.F32.PACK_AB R49, R49, R89 ;  /* 0x000000593131723e */ /* 0x000fe200000000ff */
[--C-:B------:R-:W-:Y:S01]  /*7010*/  HADD2.F32 R163, -RZ, R60.reuse.H0_H0 ;  /* 0x2000003cffa37230 */ /* 0x100fe20000004100 */
[----:B------:R-:W-:Y:S01]  /*7020*/  MOV R89, R61 ;  /* 0x0000003d00597202 */ /* 0x000fe20000000f00 */
[----:B------:R-:W-:-:S02]  /*7030*/  HADD2.F32 R60, -RZ, R60.H1_H1 ;  /* 0x3000003cff3c7230 */ /* 0x000fc40000004100 */
[----:B------:R-:W-:Y:S01]  /*7040*/  FMUL.FTZ R165, R91, R164 ;  /* 0x000000a45ba57220 */ /* 0x000fe20000410000 */
[----:B------:R-:W-:-:S03]  /*7050*/  IMAD.MOV.U32 R93, RZ, RZ, R49 ;  /* 0x000000ffff5d7224 */ /* 0x000fc600078e0031 */
        /* <DEDUP_REMOVED lines=14> */
[----:B------:R-:W-:-:S03]  /*7140*/  HADD2.F32 R63, -RZ, R179.H0_H0 ;  /* 0x200000b3ff3f7230 */ /* 0x000fc60000004100 */
        /* <DEDUP_REMOVED lines=21> */
[----:B------:R-:W-:Y:S01]  /*72a0*/  HADD2.F32 R88, -RZ, R178.H0_H0 ;  /* 0x200000b2ff587230 */ /* 0x000fe20000004100 */
        /* <DEDUP_REMOVED lines=17> */
.L_x_6262:
[----:B------:R-:W-:Y:S05]  /*73c0*/  BSYNC B3 ;  /* 0x0000000000037941 */ /* 0x000fea0003800000 */
.L_x_6261:
        /* <DEDUP_REMOVED lines=12> */
.L_x_6260:
[----:B------:R-:W-:Y:S05]  /*7490*/  BSYNC B2 ;  /* 0x0000000000027941 */ /* 0x000fea0003800000 */
.L_x_6259:
        /* <DEDUP_REMOVED lines=30> */
[----:B------:R-:W-:Y:S01]  /*7680*/  HADD2.F32 R94, -RZ, R180.H0_H0 ;  /* 0x200000b4ff5e7230 */ /* 0x000fe20000004100 */
        /* <DEDUP_REMOVED lines=15> */
[----:B------:R-:W-:-:S02]  /*7780*/  HADD2.F32 R162, -RZ, R176.H1_H1 ;  /* 0x300000b0ffa27230 */ /* 0x000fc40000004100 */
[----:B------:R-:W-:Y:S02]  /*7790*/  HADD2.F32 R94, -RZ, R94.H0_H0 ;  /* 0x2000005eff5e7230 */ /* 0x000fe40000004100 */
[----:B------:R-:W-:Y:S02]  /*77a0*/  HADD2.F32 R93, -RZ, R93.H0_H0 ;  /* 0x2000005dff5d7230 */ /* 0x000fe40000004100 */
[----:B------:R-:W-:Y:S02]  /*77b0*/  HADD2.F32 R44, -RZ, R44.H0_H0 ;  /* 0x2000002cff2c7230 */ /* 0x000fe40000004100 */
[-C--:B------:R-:W-:Y:S01]  /*77c0*/  FMUL.FTZ R95, R49, R94.reuse ;  /* 0x0000005e315f7220 */ /* 0x080fe20000410000 */
[C---:B------:R-:W-:Y:S01]  /*77d0*/  FMUL.FTZ R94, R61.reuse, R94 ;  /* 0x0000005e3d5e7220 */ /* 0x040fe20000410000 */
[----:B------:R-:W-:Y:S02]  /*77e0*/  HADD2.F32 R57, -RZ, R176.H0_H0 ;  /* 0x200000b0ff397230 */ /* 0x000fe40000004100 */
[-C--:B------:R-:W-:Y:S01]  /*77f0*/  FFMA.FTZ R61, R61, R93.reuse, -R95 ;  /* 0x0000005d3d3d7223 */ /* 0x080fe2000001085f */
[----:B------:R-:W-:Y:S01]  /*7800*/  FFMA.FTZ R49, R49, R93, R94 ;  /* 0x0000005d31317223 */ /* 0x000fe2000001005e */
[----:B------:R-:W-:Y:S01]  /*7810*/  MOV R93, R63 ;  /* 0x0000003f005d7202 */ /* 0x000fe20000000f00 */
[----:B------:R-:W-:-:S02]  /*7820*/  HADD2.F32 R63, -RZ, R51.H0_H0 ;  /* 0x20000033ff3f7230 */ /* 0x000fc40000004100 */
[----:B------:R-:W-:Y:S01]  /*7830*/  HADD2.F32 R95, -RZ, R177.H0_H0 ;  /* 0x200000b1ff5f7230 */ /* 0x000fe20000004100 */
[----:B------:R-:W-:Y:S01]  /*7840*/  F2FP.F16.F32.PACK_AB R61, R61, R92 ;  /* 0x0000005c3d3d723e */ /* 0x000fe200000000ff */
[--C-:B------:R-:W-:Y:S01]  /*7850*/  HADD2.F32 R94, -RZ, R93.reuse.H0_H0 ;  /* 0x2000005dff5e7230 */ /* 0x100fe20000004100 */
[----:B------:R-:W-:Y:S01]  /*7860*/  F2FP.F16.F32.PACK_AB R91, R49, R91 ;  /* 0x0000005b315b723e */ /* 0x000fe200000000ff */
        /* <DEDUP_REMOVED lines=8> */
[----:B------:R-:W-:Y:S01]  /*78f0*/  HADD2.F32 R59, -RZ, R175.H1_H1 ;  /* 0x300000afff3b7230 */ /* 0x000fe20000004100 */
[----:B------:R-:W-:Y:S01]  /*7900*/  SHF.R.U32.HI R95, RZ, 0x10, R47 ;  /* 0x00000010ff5f7819 */ /* 0x000fe2000001162f */
[----:B------:R-:W-:Y:S02]  /*7910*/  HADD2.F32 R46, -RZ, R46.H0_H0 ;  /* 0x2000002eff2e7230 */ /* 0x000fe40000004100 */
[----:B------:R-:W-:Y:S02]  /*7920*/  HADD2.F32 R94, -RZ, R94.H0_H0 ;  /* 0x2000005eff5e7230 */ /* 0x000fe40000004100 */
[----:B------:R-:W-:Y:S02]  /*7930*/  HADD2.F32 R95, -RZ, R95.H0_H0 ;  /* 0x2000005fff5f7230 */ /* 0x000fe40000004100 */
[----:B------:R-:W-:-:S02]  /*7940*/  IMAD.MOV.U32 R49, RZ, RZ, R61 ;  /* 0x000000ffff317224 */ /* 0x000fc400078e003d */
[-C--:B------:R-:W-:Y:S01]  /*7950*/  FMUL.FTZ R161, R93, R94.reuse ;  /* 0x0000005e5da17220 */ /* 0x080fe20000410000 */
        /* <DEDUP_REMOVED lines=11> */
[----:B------:R-:W-:Y:S01]  /*7a10*/  F2FP.F16.F32.PACK_AB R94, R94, R160 ;  /* 0x000000a05e5e723e */ /* 0x000fe200000000ff */
[-C--:B------:R-:W-:Y:S01]  /*7a20*/  FMUL.FTZ R45, R60, R56.reuse ;  /* 0x000000383c2d7220 */ /* 0x080fe20000410000 */
[-C--:B------:R-:W-:Y:S01]  /*7a30*/  FFMA.FTZ R95, R93, R57.reuse, -R95 ;  /* 0x000000395d5f7223 */ /* 0x080fe2000001085f */
[C---:B------:R-:W-:Y:S01]  /*7a40*/  FMUL.FTZ R56, R48.reuse, R56 ;  /* 0x0000003830387220 */ /* 0x040fe20000410000 */
[----:B------:R-:W-:Y:S01]  /*7a50*/  FFMA.FTZ R162, R51, R57, R162 ;  /* 0x0000003933a27223 */ /* 0x000fe200000100a2 */
[----:B------:R-:W-:Y:S01]  /*7a60*/  FFMA.FTZ R45, R48, R44, -R45 ;  /* 0x0000002c302d7223 */ /* 0x000fe2000001082d */
[----:B------:R-:W-:-:S02]  /*7a70*/  HADD2.F32 R51, -RZ, R50.H0_H0 ;  /* 0x20000032ff337230 */ /* 0x000fc40000004100 */
[----:B------:R-:W-:Y:S01]  /*7a80*/  FFMA.FTZ R56, R60, R44, R56 ;  /* 0x0000002c3c387223 */ /* 0x000fe20000010038 */
[--C-:B------:R-:W-:Y:S02]  /*7a90*/  HADD2.F32 R44, -RZ, R62.reuse.H0_H0 ;  /* 0x2000003eff2c7230 */ /* 0x100fe40000004100 */
[----:B------:R-:W-:Y:S01]  /*7aa0*/  HADD2.F32 R48, -RZ, R175.H0_H0 ;  /* 0x200000afff307230 */ /* 0x000fe20000004100 */
[----:B------:R-:W-:Y:S01]  /*7ab0*/  F2FP.F16.F32.PACK_AB R45, R45, R95 ;  /* 0x0000005f2d2d723e */ /* 0x000fe200000000ff */
[----:B------:R-:W-:Y:S02]  /*7ac0*/  HADD2.F32 R62, -RZ, R62.H1_H1 ;  /* 0x3000003eff3e7230 */ /* 0x000fe40000004100 */
[-C--:B------:R-:W-:Y:S01]  /*7ad0*/  FMUL.FTZ R57, R44, R59.reuse ;  /* 0x0000003b2c397220 */ /* 0x080fe20000410000 */
[C---:B------:R-:W-:Y:S01]  /*7ae0*/  FMUL.FTZ R59, R51.reuse, R59 ;  /* 0x0000003b333b7220 */ /* 0x040fe20000410000 */
[----:B------:R-:W-:Y:S01]  /*7af0*/  HADD2.F32 R50, -RZ, R50.H1_H1 ;  /* 0x30000032ff327230 */ /* 0x000fe20000004100 */
[----:B------:R-:W-:Y:S01]  /*7b00*/  F2FP.F16.F32.PACK_AB R56, R56, R162 ;  /* 0x000000a23838723e */ /* 0x000fe200000000ff */
[-C--:B------:R-:W-:Y:S01]  /*7b10*/  FFMA.FTZ R57, R51, R48.reuse, -R57 ;  /* 0x0000003033397223 */ /* 0x080fe20000010839 */
[----:B------:R-:W-:Y:S01]  /*7b20*/  FFMA.FTZ R59, R44, R48, R59 ;  /* 0x000000302c3b7223 */ /* 0x000fe2000001003b */
[-C--:B------:R-:W-:Y:S01]  /*7b30*/  FMUL.FTZ R44, R62, R58.reuse ;  /* 0x0000003a3e2c7220 */ /* 0x080fe20000410000 */
[----:B------:R-:W-:Y:S01]  /*7b40*/  FMUL.FTZ R58, R50, R58 ;  /* 0x0000003a323a7220 */ /* 0x000fe20000410000 */
[----:B------:R-:W-:Y:S01]  /*7b50*/  MOV R51, R63 ;  /* 0x0000003f00337202 */ /* 0x000fe20000000f00 */
[----:B------:R-:W-:-:S02]  /*7b60*/  IMAD.MOV.U32 R48, RZ, RZ, R45 ;  /* 0x000000ffff307224 */ /* 0x000fc400078e002d */
[-C--:B------:R-:W-:Y:S01]  /*7b70*/  FFMA.FTZ R44, R50, R46.reuse, -R44 ;  /* 0x0000002e322c7223 */ /* 0x080fe2000001082c */
[----:B------:R-:W-:Y:S01]  /*7b80*/  FFMA.FTZ R58, R62, R46, R58 ;  /* 0x0000002e3e3a7223 */ /* 0x000fe2000001003a */
[----:B------:R-:W-:Y:S02]  /*7b90*/  IMAD.MOV.U32 R60, RZ, RZ, R56 ;  /* 0x000000ffff3c7224 */ /* 0x000fe400078e0038 */
[----:B------:R-:W-:Y:S01]  /*7ba0*/  IMAD.MOV.U32 R63, RZ, RZ, R94 ;  /* 0x000000ffff3f7224 */ /* 0x000fe200078e005e */
[----:B------:R-:W-:Y:S02]  /*7bb0*/  F2FP.F16.F32.PACK_AB R44, R44, R57 ;  /* 0x000000392c2c723e */ /* 0x000fe400000000ff */
[----:B------:R-:W-:-:S03]  /*7bc0*/  F2FP.F16.F32.PACK_AB R58, R58, R59 ;  /* 0x0000003b3a3a723e */ /* 0x000fc600000000ff */
[----:B------:R-:W-:Y:S02]  /*7bd0*/  IMAD.MOV.U32 R50, RZ, RZ, R44 ;  /* 0x000000ffff327224 */ /* 0x000fe400078e002c */
[----:B------:R-:W-:-:S07]  /*7be0*/  IMAD.MOV.U32 R62, RZ, RZ, R58 ;  /* 0x000000ffff3e7224 */ /* 0x000fce00078e003a */
.L_x_6266:
[----:B------:R-:W-:Y:S05]  /*7bf0*/  BSYNC B3 ;  /* 0x0000000000037941 */ /* 0x000fea0003800000 */
.L_x_6265:
        /* <DEDUP_REMOVED lines=10> */
.L_x_6264:
[----:B------:R-:W-:Y:S05]  /*7ca0*/  BSYNC B2 ;  /* 0x0000000000027941 */ /* 0x000fea0003800000 */
.L_x_6263:
        /* <DEDUP_REMOVED lines=21> */
[----:B--2---:R-:W-:Y:S02]  /*7e00*/  IMAD R48, R17, 0x5400, R45 ;  /* 0x0000540011307824 */ /* 0x004fe400078e022d */
[----:B------:R-:W-:-:S03]  /*7e10*/  IMAD R44, R44, 0x2, R16 ;  /* 0x000000022c2c7824 */ /* 0x000fc600078e0210 */
[----:B------:R-:W-:-:S03]  /*7e20*/  LEA R48, R48, R16, 0x1 ;  /* 0x0000001030307211 */ /* 0x000fc600078e08ff */
        /* <DEDUP_REMOVED lines=32> */
[----:B------:R-:W-:Y:S01]  /*8030*/  HADD2.F32 R54, -RZ, R54.H0_H0 ;  /* 0x20000036ff367230 */ /* 0x000fe20000004100 */
[----:B------:R-:W-:Y:S01]  /*8040*/  F2FP.F16.F32.PACK_AB R52, R52, R88 ;  /* 0x000000583434723e */ /* 0x000fe200000000ff */
        /* <DEDUP_REMOVED lines=14> */
[----:B------:R-:W-:Y:S01]  /*8130*/  HADD2.F32 R48, -RZ, R48.H1_H1 ;  /* 0x30000030ff307230 */ /* 0x000fe20000004100 */
[----:B------:R-:W-:Y:S01]  /*8140*/  F2FP.F16.F32.PACK_AB R43, R49, R43 ;  /* 0x0000002b312b723e */ /* 0x000fe200000000ff */
        /* <DEDUP_REMOVED lines=18> */
[----:B------:R-:W-:Y:S01]  /*8270*/  HADD2.F32 R46, -RZ, R46.H1_H1 ;  /* 0x3000002eff2e7230 */ /* 0x000fe20000004100 */
[----:B------:R-:W-:Y:S01]  /*8280*/  F2FP.F16.F32.PACK_AB R40, R55, R40 ;  /* 0x000000283728723e */ /* 0x000fe200000000ff */
[----:B------:R-:W-:Y:S02]  /*8290*/  HADD2.F32 R47, -RZ, R42.H0_H0 ;  /* 0x2000002aff2f7230 */ /* 0x000fe40000004100 */
[----:B------:R-:W-:Y:S01]  /*82a0*/  FMUL.FTZ R42, R45, R173 ;  /* 0x000000ad2d2a7220 */ /* 0x000fe20000410000 */
[----:B------:R-:W-:-:S02]  /*82b0*/  HADD2.F32 R171, -RZ, R171.H0_H0 ;  /* 0x200000abffab7230 */ /* 0x000fc40000004100 */
        /* <DEDUP_REMOVED lines=16> */
[----:B------:R-:W-:Y:S02]  /*83c0*/  IMAD.MOV.U32 R50, RZ, RZ, R53 ;  /* 0x000000ffff327224 */ /* 0x000fe400078e0035 */
[----:B------:R-:W-:-:S07]  /*83d0*/  IMAD.MOV.U32 R51, RZ, RZ, R54 ;  /* 0x000000ffff337224 */ /* 0x000fce00078e0036 */
.L_x_6268:
[----:B------:R-:W-:Y:S05]  /*83e0*/  BSYNC B2 ;  /* 0x0000000000027941 */ /* 0x000fea0003800000 */
.L_x_6267:
        /* <DEDUP_REMOVED lines=10> */
.L_x_6258:
[----:B------:R-:W-:Y:S05]  /*8490*/  BSYNC B1 ;  /* 0x0000000000017941 */ /* 0x000fea0003800000 */
.L_x_6257:
        /* <DEDUP_REMOVED lines=34> */
[----:B------:R-:W-:-:S03]  /*86c0*/  IMAD R43, R17, 0x5400, R40 ;  /* 0x00005400112b7824 */ /* 0x000fc600078e0228 */
[----:B------:R-:W-:Y:S01]  /*86d0*/  LEA R41, R41, R16, 0x1 ;  /* 0x0000001029297211 */ /* 0x000fe200078e08ff */
[----:B------:R-:W-:-:S05]  /*86e0*/  IMAD R44, R43, 0x2, R16 ;  /* 0x000000022b2c7824 */ /* 0x000fca00078e0210 */
[----:B------:R-:W0:Y:S04]  /*86f0*/  LDS.128 R40, [R41+0x21400] ;  /* 0x0214000029287984 */ /* 0x000e280000000c00 */
[----:B------:R-:W2:Y:S01]  /*8700*/  LDS.128 R44, [R44+0x21400] ;  /* 0x021400002c2c7984 */ /* 0x000ea20000000c00 */
[----:B------:R-:W-:Y:S05]  /*8710*/  @P4 BRA `(.L_x_6272) ;  /* 0x0000000400404947 */ /* 0x000fea0003800000 */
[--C-:B------:R-:W-:Y:S01]  /*8720*/  SHF.R.U64 R54, R84, 0x10, R85.reuse ;  /* 0x0000001054367819 */ /* 0x100fe20000001255 */
[----:B------:R-:W-:Y:S01]  /*8730*/  HADD2.F32 R63, -RZ, R170.H1_H1 ;  /* 0x300000aaff3f7230 */ /* 0x000fe20000004100 */
[----:B------:R-:W-:Y:S01]  /*8740*/  SHF.R.U32.HI R84, RZ, 0x10, R85 ;  /* 0x00000010ff547819 */ /* 0x000fe20000011655 */
[----:B0-----:R-:W-:Y:S01]  /*8750*/  HADD2.F32 R60, -RZ, R41.H0_H0 ;  /* 0x20000029ff3c7230 */ /* 0x001fe20000004100 */
[--C-:B------:R-:W-:Y:S01]  /*8760*/  SHF.R.U64 R53, R72, 0x10, R73.reuse ;  /* 0x0000001048357819 */ /* 0x100fe20000001249 */
[--C-:B--2---:R-:W-:Y:S01]  /*8770*/  HADD2.F32 R58, -RZ, R45.reuse.H0_H0 ;  /* 0x2000002dff3a7230 */ /* 0x104fe20000004100 */
[----:B------:R-:W-:Y:S01]  /*8780*/  SHF.R.U32.HI R72, RZ, 0x10, R73 ;  /* 0x00000010ff487819 */ /* 0x000fe20000011649 */
[----:B------:R-:W-:Y:S02]  /*8790*/  HADD2.F32 R59, -RZ, R45.H1_H1 ;  /* 0x3000002dff3b7230 */ /* 0x000fe40000004100 */
[----:B------:R-:W-:Y:S01]  /*87a0*/  FMUL.FTZ R45, R60, R63 ;  /* 0x0000003f3c2d7220 */ /* 0x000fe20000410000 */
[----:B------:R-:W-:Y:S01]  /*87b0*/  HADD2.F32 R84, -RZ, R84.H0_H0 ;  /* 0x20000054ff547230 */ /* 0x000fe20000004100 */
[----:B------:R-:W-:Y:S01]  /*87c0*/  SHF.R.U64 R56, R86, 0x10, R87 ;  /* 0x0000001056387819 */ /* 0x000fe20000001257 */
[----:B------:R-:W-:-:S02]  /*87d0*/  HADD2.F32 R61, -RZ, R41.H1_H1 ;  /* 0x30000029ff3d7230 */ /* 0x000fc40000004100 */
[C---:B------:R-:W-:Y:S01]  /*87e0*/  FMUL.FTZ R41, R58.reuse, R63 ;  /* 0x0000003f3a297220 */ /* 0x040fe20000410000 */
[----:B------:R-:W-:Y:S02]  /*87f0*/  HADD2.F32 R57, -RZ, R168.H1_H1 ;  /* 0x300000a8ff397230 */ /* 0x000fe40000004100 */
[-C--:B------:R-:W-:Y:S01]  /*8800*/  FMUL.FTZ R62, R59, R84.reuse ;  /* 0x000000543b3e7220 */ /* 0x080fe20000410000 */
[----:B------:R-:W-:Y:S01]  /*8810*/  HADD2.F32 R72, -RZ, R72.H0_H0 ;  /* 0x20000048ff487230 */ /* 0x000fe20000004100 */
[----:B------:R-:W-:Y:S01]  /*8820*/  SHF.R.U32.HI R86, RZ, 0x10, R87 ;  /* 0x00000010ff567819 */ /* 0x000fe20000011657 */
[C---:B------:R-:W-:Y:S01]  /*8830*/  FMUL.FTZ R84, R61.reuse, R84 ;  /* 0x000000543d547220 */ /* 0x040fe20000410000 */
[-C--:B------:R-:W-:Y:S01]  /*8840*/  FFMA.FTZ R45, R58, R57.reuse, R45 ;  /* 0x000000393a2d7223 */ /* 0x080fe2000001002d */
[----:B------:R-:W-:Y:S01]  /*8850*/  FFMA.FTZ R41, R60, R57, -R41 ;  /* 0x000000393c297223 */ /* 0x000fe20000010829 */
[----:B------:R-:W-:Y:S01]  /*8860*/  FFMA.FTZ R58, R61, R72, -R62 ;  /* 0x000000483d3a7223 */ /* 0x000fe2000001083e */
[--C-:B------:R-:W-:Y:S01]  /*8870*/  SHF.R.U64 R55, R74, 0x10, R75.reuse ;  /* 0x000000104a377819 */ /* 0x100fe2000000124b */
[----:B------:R-:W-:Y:S01]  /*8880*/  HADD2.F32 R61, -RZ, R169.H1_H1 ;  /* 0x300000a9ff3d7230 */ /* 0x000fe20000004100 */
[----:B------:R-:W-:Y:S01]  /*8890*/  SHF.R.U32.HI R74, RZ, 0x10, R75 ;  /* 0x00000010ff4a7819 */ /* 0x000fe2000001164b */
[----:B------:R-:W-:-:S02]  /*88a0*/  HADD2.F32 R60, -RZ, R47.H0_H0 ;  /* 0x2000002fff3c7230 */ /* 0x000fc40000004100 */
[----:B------:R-:W-:Y:S01]  /*88b0*/  FFMA.FTZ R72, R59, R72, R84 ;  /* 0x000000483b487223 */ /* 0x000fe20000010054 */
[----:B------:R-:W-:Y:S01]  /*88c0*/  HADD2.F32 R62, -RZ, R47.H1_H1 ;  /* 0x3000002fff3e7230 */ /* 0x000fe20000004100 */
[----:B------:R-:W-:Y:S01]  /*88d0*/  F2FP.F16.F32.PACK_AB R41, R58, R41 ;  /* 0x000000293a29723e */ /* 0x000fe200000000ff */
[--C-:B------:R-:W-:Y:S02]  /*88e0*/  HADD2.F32 R88, -RZ, R43.reuse.H0_H0 ;  /* 0x2000002bff587230 */ /* 0x100fe40000004100 */
[----:B------:R-:W-:Y:S01]  /*88f0*/  HADD2.F32 R47, -RZ, R86.H0_H0 ;  /* 0x20000056ff2f7230 */ /* 0x000fe20000004100 */
[----:B------:R-:W-:Y:S01]  /*8900*/  F2FP.F16.F32.PACK_AB R45, R72, R45 ;  /* 0x0000002d482d723e */ /* 0x000fe200000000ff */
[----:B------:R-:W-:Y:S02]  /*8910*/  HADD2.F32 R84, -RZ, R43.H1_H1 ;  /* 0x3000002bff547230 */ /* 0x000fe40000004100 */
[----:B------:R-:W-:Y:S01]  /*8920*/  FMUL.FTZ R43, R60, R61 ;  /* 0x0000003d3c2b7220 */ /* 0x000fe20000410000 */
[----:B------:R-:W-:-:S02]  /*8930*/  HADD2.F32 R57, -RZ, R167.H1_H1 ;  /* 0x300000a7ff397230 */ /* 0x000fc40000004100 */
[----:B------:R-:W-:Y:S01]  /*8940*/  FMUL.FTZ R61, R88, R61 ;  /* 0x0000003d583d7220 */ /* 0x000fe20000410000 */
[----:B------:R-:W-:Y:S02]  /*8950*/  HADD2.F32 R59, -RZ, R74.H0_H0 ;  /* 0x2000004aff3b7230 */ /* 0x000fe40000004100 */
[-C--:B------:R-:W-:Y:S01]  /*8960*/  FMUL.FTZ R63, R62, R47.reuse ;  /* 0x0000002f3e3f7220 */ /* 0x080fe20000410000 */
[----:B------:R-:W-:Y:S01]  /*8970*/  FMUL.FTZ R73, R84, R47 ;  /* 0x0000002f54497220 */ /* 0x000fe20000410000 */
[-C--:B------:R-:W-:Y:S01]  /*8980*/  FFMA.FTZ R47, R60, R57.reuse, R61 ;  /* 0x000000393c2f7223 */ /* 0x080fe2000001003d */
[----:B------:R-:W-:Y:S01]  /*8990*/  FFMA.FTZ R43, R88, R57, -R43 ;  /* 0x00000039582b7223 */ /* 0x000fe2000001082b */
[-C--:B------:R-:W-:Y:S01]  /*89a0*/  FFMA.FTZ R60, R84, R59.reuse, -R63 ;  /* 0x0000003b543c7223 */ /* 0x080fe2000001083f */
[----:B------:R-:W-:Y:S01]  /*89b0*/  FFMA.FTZ R62, R62, R59, R73 ;  /* 0x0000003b3e3e7223 */ /* 0x000fe20000010049 */
[----:B------:R-:W-:Y:S02]  /*89c0*/  HADD2.F32 R59, -RZ, R44.H0_H0 ;  /* 0x2000002cff3b7230 */ /* 0x000fe40000004100 */
[----:B------:R-:W-:Y:S01]  /*89d0*/  HADD2.F32 R170, -RZ, R170.H0_H0 ;  /* 0x200000aaffaa7230 */ /* 0x000fe20000004100 */
[----:B------:R-:W-:Y:S01]  /*89e0*/  F2FP.F16.F32.PACK_AB R43, R60, R43 ;  /* 0x0000002b3c2b723e */ /* 0x000fe200000000ff */
[----:B------:R-:W-:Y:S01]  /*89f0*/  HADD2.F32 R63, -RZ, R54.H0_H0 ;  /* 0x20000036ff3f7230 */ /* 0x000fe20000004100 */
[----:B------:R-:W-:Y:S01]  /*8a00*/  F2FP.F16.F32.PACK_AB R47, R62, R47 ;  /* 0x0000002f3e2f723e */ /* 0x000fe200000000ff */
[----:B------:R-:W-:-:S02]  /*8a10*/  HADD2.F32 R44, -RZ, R44.H1_H1 ;  /* 0x3000002cff2c7230 */ /* 0x000fc40000004100 */
[--C-:B------:R-:W-:Y:S02]  /*8a20*/  HADD2.F32 R57, -RZ, R40.reuse.H0_H0 ;  /* 0x20000028ff397230 */ /* 0x100fe40000004100 */
[----:B------:R-:W-:Y:S02]  /*8a30*/  HADD2.F32 R54, -RZ, R40.H1_H1 ;  /* 0x30000028ff367230 */ /* 0x000fe40000004100 */
        /* <DEDUP_REMOVED lines=10> */
[----:B------:R-:W-:-:S02]  /*8ae0*/  HADD2.F32 R54, -RZ, R46.H0_H0 ;  /* 0x2000002eff367230 */ /* 0x000fc40000004100 */
[----:B------:R-:W-:Y:S01]  /*8af0*/  HADD2.F32 R169, -RZ, R169.H0_H0 ;  /* 0x200000a9ffa97230 */ /* 0x000fe20000004100 */
[----:B------:R-:W-:Y:S01]  /*8b00*/  F2FP.F16.F32.PACK_AB R40, R53, R40 ;  /* 0x000000283528723e */ /* 0x000fe200000000ff */
[----:B------:R-:W-:Y:S02]  /*8b10*/  HADD2.F32 R59, -RZ, R56.H0_H0 ;  /* 0x20000038ff3b7230 */ /* 0x000fe40000004100 */
        /* <DEDUP_REMOVED lines=8> */
[----:B------:R-:W-:Y:S01]  /*8ba0*/  FMUL.FTZ R59, R42, R59 ;  /* 0x0000003b2a3b7220 */ /* 0x000fe20000410000 */
[-C--:B------:R-:W-:Y:S01]  /*8bb0*/  FFMA.FTZ R61, R44, R167.reuse, -R61 ;  /* 0x000000a72c3d7223 */ /* 0x080fe2000001083d */
[----:B------:R-:W-:Y:S01]  /*8bc0*/  FFMA.FTZ R169, R54, R167, R169 ;  /* 0x000000a736a97223 */ /* 0x000fe200000100a9 */
[-C--:B------:R-:W-:Y:S01]  /*8bd0*/  FFMA.FTZ R42, R42, R55.reuse, -R63 ;  /* 0x000000372a2a7223 */ /* 0x080fe2000001083f */
[----:B------:R-:W-:Y:S01]  /*8be0*/  FFMA.FTZ R46, R46, R55, R59 ;  /* 0x000000372e2e7223 */ /* 0x000fe2000001003b */
[----:B------:R-:W-:-:S03]  /*8bf0*/  F2FP.F16.F32.PACK_AB R44, R57, R168 ;  /* 0x000000a8392c723e */ /* 0x000fc600000000ff */
[----:B------:R-:W-:Y:S02]  /*8c00*/  F2FP.F16.F32.PACK_AB R42, R42, R61 ;  /* 0x0000003d2a2a723e */ /* 0x000fe400000000ff */
[----:B------:R-:W-:-:S07]  /*8c10*/  F2FP.F16.F32.PACK_AB R46, R46, R169 ;  /* 0x000000a92e2e723e */ /* 0x000fce00000000ff */
.L_x_6272:
[----:B------:R-:W-:Y:S05]  /*8c20*/  BSYNC B2 ;  /* 0x0000000000027941 */ /* 0x000fea0003800000 */
.L_x_6271:
[----:B0-----:R3:W-:Y:S04]  /*8c30*/  STG.E.128 desc[UR60][R48.64], R40 ;  /* 0x0000002830007986 */ /* 0x0017e8000c101d3c */
[----:B--2---:R3:W-:Y:S02]  /*8c40*/  @!P3 STG.E.128 desc[UR60][R50.64], R44 ;  /* 0x0000002c3200b986 */ /* 0x0047e4000c101d3c */
.L_x_6270:
[----:B------:R-:W-:Y:S05]  /*8c50*/  BSYNC B1 ;  /* 0x0000000000017941 */ /* 0x000fea0003800000 */
.L_x_6269:
        /* <DEDUP_REMOVED lines=36> */
[----:B------:R-:W-:Y:S01]  /*8ea0*/  IMAD.MOV.U32 R59, RZ, RZ, R47 ;  /* 0x000000ffff3b7224 */ /* 0x000fe200078e002f */
[----:B------:R-:W-:Y:S01]  /*8eb0*/  SHF.R.U32.HI R63, RZ, 0x10, R81 ;  /* 0x00000010ff3f7819 */ /* 0x000fe20000011651 */
[----:B0-----:R-:W-:Y:S01]  /*8ec0*/  IMAD.MOV.U32 R45, RZ, RZ, R43 ;  /* 0x000000ffff2d7224 */ /* 0x001fe200078e002b */
[--C-:B------:R-:W-:Y:S01]  /*8ed0*/  SHF.R.U32.HI R61, RZ, 0x10, R69.reuse ;  /* 0x00000010ff3d7819 */ /* 0x100fe20000011645 */
[----:B------:R-:W-:Y:S01]  /*8ee0*/  HADD2.F32 R62, -RZ, R166.H1_H1 ;  /* 0x300000a6ff3e7230 */ /* 0x000fe20000004100 */
[----:B------:R-:W-:Y:S01]  /*8ef0*/  SHF.R.U64 R53, R68, 0x10, R69 ;  /* 0x0000001044357819 */ /* 0x000fe20000001245 */
        /* <DEDUP_REMOVED lines=8> */
[----:B------:R-:W-:Y:S01]  /*8f80*/  HADD2.F32 R60, -RZ, R158.H0_H0 ;  /* 0x2000009eff3c7230 */ /* 0x000fe20000004100 */
[--C-:B------:R-:W-:Y:S01]  /*8f90*/  SHF.R.U64 R54, R70, 0x10, R71.reuse ;  /* 0x0000001046367819 */ /* 0x100fe20000001247 */
[----:B------:R-:W-:Y:S02]  /*8fa0*/  HADD2.F32 R57, -RZ, R57.H1_H1 ;  /* 0x30000039ff397230 */ /* 0x000fe40000004100 */
[-C--:B------:R-:W-:Y:S01]  /*8fb0*/  FMUL.FTZ R72, R58, R63.reuse ;  /* 0x0000003f3a487220 */ /* 0x080fe20000410000 */
[----:B------:R-:W-:Y:S02]  /*8fc0*/  HADD2.F32 R61, -RZ, R61.H0_H0 ;  /* 0x2000003dff3d7230 */ /* 0x000fe40000004100 */
[-C--:B------:R-:W-:Y:S01]  /*8fd0*/  FFMA.FTZ R41, R43, R60.reuse, -R68 ;  /* 0x0000003c2b297223 */ /* 0x080fe20000010844 */
[----:B------:R-:W-:Y:S01]  /*8fe0*/  FFMA.FTZ R43, R47, R60, R62 ;  /* 0x0000003c2f2b7223 */ /* 0x000fe2000001003e */
[C---:B------:R-:W-:Y:S01]  /*8ff0*/  FMUL.FTZ R69, R57.reuse, R63 ;  /* 0x0000003f39457220 */ /* 0x040fe20000410000 */
[----:B------:R-:W-:Y:S01]  /*9000*/  SHF.R.U32.HI R70, RZ, 0x10, R71 ;  /* 0x00000010ff467819 */ /* 0x000fe20000011647 */
[----:B------:R-:W-:Y:S01]  /*9010*/  FFMA.FTZ R60, R57, R61, R72 ;  /* 0x0000003d393c7223 */ /* 0x000fe20000010048 */
[----:B------:R-:W-:-:S02]  /*9020*/  HADD2.F32 R72, -RZ, R157.H0_H0 ;  /* 0x2000009dff487230 */ /* 0x000fc40000004100 */
[----:B------:R-:W-:Y:S01]  /*9030*/  FFMA.FTZ R58, R58, R61, -R69 ;  /* 0x0000003d3a3a7223 */ /* 0x000fe20000010845 */
[--C-:B------:R-:W-:Y:S01]  /*9040*/  HADD2.F32 R57, -RZ, R59.reuse.H0_H0 ;  /* 0x2000003bff397230 */ /* 0x100fe20000004100 */
[----:B------:R-:W-:Y:S01]  /*9050*/  SHF.R.U64 R55, R80, 0x10, R81 ;  /* 0x0000001050377819 */ /* 0x000fe20000001251 */
[----:B------:R-:W-:Y:S02]  /*9060*/  HADD2.F32 R59, -RZ, R59.H1_H1 ;  /* 0x3000003bff3b7230 */ /* 0x000fe40000004100 */
[--C-:B------:R-:W-:Y:S02]  /*9070*/  HADD2.F32 R47, -RZ, R45.reuse.H0_H0 ;  /* 0x2000002dff2f7230 */ /* 0x100fe40000004100 */
[----:B------:R-:W-:Y:S01]  /*9080*/  FMUL.FTZ R74, R57, R72 ;  /* 0x00000048394a7220 */ /* 0x000fe20000410000 */
[----:B------:R-:W-:Y:S01]  /*9090*/  HADD2.F32 R82, -RZ, R82.H0_H0 ;  /* 0x20000052ff527230 */ /* 0x000fe20000004100 */
[----:B------:R-:W-:Y:S01]  /*90a0*/  F2FP.F16.F32.PACK_AB R41, R58, R41 ;  /* 0x000000293a29723e */ /* 0x000fe200000000ff */
        /* <DEDUP_REMOVED lines=10> */
[----:B------:R-:W-:-:S02]  /*9150*/  HADD2.F32 R59, -RZ, R55.H0_H0 ;  /* 0x20000037ff3b7230 */ /* 0x000fc40000004100 */
[----:B------:R-:W-:Y:S01]  /*9160*/  FFMA.FTZ R62, R62, R70, -R61 ;  /* 0x000000463e3e7223 */ /* 0x000fe2000001083d */
[----:B------:R-:W-:Y:S02]  /*9170*/  HADD2.F32 R57, -RZ, R44.H0_H0 ;  /* 0x2000002cff397230 */ /* 0x000fe40000004100 */
        /* <DEDUP_REMOVED lines=8> */
[----:B------:R-:W-:Y:S02]  /*9200*/  HADD2.F32 R158, -RZ, R158.H1_H1 ;  /* 0x3000009eff9e7230 */ /* 0x000fe40000004100 */
[C---:B------:R-:W-:Y:S01]  /*9210*/  FMUL.FTZ R59, R40.reuse, R59 ;  /* 0x0000003b283b7220 */ /* 0x040fe20000410000 */
[----:B------:R-:W-:Y:S02]  /*9220*/  HADD2.F32 R157, -RZ, R157.H1_H1 ;  /* 0x3000009dff9d7230 */ /* 0x000fe40000004100 */
[-C--:B------:R-:W-:Y:S01]  /*9230*/  FFMA.FTZ R61, R40, R53.reuse, -R61 ;  /* 0x00000035283d7223 */ /* 0x080fe2000001083d */
[----:B------:R-:W-:Y:S02]  /*9240*/  HADD2.F32 R40, -RZ, R42.H0_H0 ;  /* 0x2000002aff287230 */ /* 0x000fe40000004100 */
[----:B------:R-:W-:Y:S01]  /*9250*/  FFMA.FTZ R59, R44, R53, R59 ;  /* 0x000000352c3b7223 */ /* 0x000fe2000001003b */
[----:B------:R-:W-:Y:S01]  /*9260*/  FFMA.FTZ R70, R55, R158, -R70 ;  /* 0x0000009e37467223 */ /* 0x000fe20000010846 */
[----:B------:R-:W-:-:S02]  /*9270*/  HADD2.F32 R44, -RZ, R46.H0_H0 ;  /* 0x2000002eff2c7230 */ /* 0x000fc40000004100 */
[----:B------:R-:W-:Y:S01]  /*9280*/  FFMA.FTZ R166, R57, R158, R166 ;  /* 0x0000009e39a67223 */ /* 0x000fe200000100a6 */
[----:B------:R-:W-:Y:S01]  /*9290*/  HADD2.F32 R55, -RZ, R56.H0_H0 ;  /* 0x20000038ff377230 */ /* 0x000fe20000004100 */
[----:B------:R-:W-:Y:S01]  /*92a0*/  F2FP.F16.F32.PACK_AB R62, R62, R45 ;  /* 0x0000002d3e3e723e */ /* 0x000fe200000000ff */
        /* <DEDUP_REMOVED lines=17> */
[----:B------:R-:W-:-:S07]  /*93c0*/  F2FP.F16.F32.PACK_AB R46, R46, R157 ;  /* 0x0000009d2e2e723e */ /* 0x000fce00000000ff */
.L_x_6276:
[----:B------:R-:W-:Y:S05]  /*93d0*/  BSYNC B2 ;  /* 0x0000000000027941 */ /* 0x000fea0003800000 */
.L_x_6275:
[----:B0-----:R4:W-:Y:S04]  /*93e0*/  STG.E.128 desc[UR60][R48.64], R40 ;  /* 0x0000002830007986 */ /* 0x0019e8000c101d3c */
[----:B--2---:R4:W-:Y:S02]  /*93f0*/  @!P3 STG.E.128 desc[UR60][R50.64], R44 ;  /* 0x0000002c3200b986 */ /* 0x0049e4000c101d3c */
.L_x_6274:
[----:B------:R-:W-:Y:S05]  /*9400*/  BSYNC B1 ;  /* 0x0000000000017941 */ /* 0x000fea0003800000 */
.L_x_6273:
        /* <DEDUP_REMOVED lines=30> */
[----:B0-----:R-:W-:Y:S01]  /*95f0*/  IMAD.MOV.U32 R56, RZ, RZ, R40 ;  /* 0x000000ffff387224 */ /* 0x001fe200078e0028 */
[----:B------:R-:W-:Y:S01]  /*9600*/  SHF.R.U32.HI R62, RZ, 0x10, R77 ;  /* 0x00000010ff3e7819 */ /* 0x000fe2000001164d */
[----:B--2---:R-:W-:Y:S01]  /*9610*/  IMAD.MOV.U32 R40, RZ, RZ, R45 ;  /* 0x000000ffff287224 */ /* 0x004fe200078e002d */
[----:B------:R-:W-:Y:S01]  /*9620*/  MOV R58, R47 ;  /* 0x0000002f003a7202 */ /* 0x000fe20000000f00 */
[----:B------:R-:W-:Y:S01]  /*9630*/  IMAD.MOV.U32 R57, RZ, RZ, R44 ;  /* 0x000000ffff397224 */ /* 0x000fe200078e002c */
[--C-:B------:R-:W-:Y:S01]  /*9640*/  SHF.R.U32.HI R60, RZ, 0x10, R65.reuse ;  /* 0x00000010ff3c7819 */ /* 0x100fe20000011641 */
[----:B------:R-:W-:Y:S01]  /*9650*/  HADD2.F32 R61, -RZ, R156.H1_H1 ;  /* 0x3000009cff3d7230 */ /* 0x000fe20000004100 */
[----:B------:R-:W-:Y:S01]  /*9660*/  SHF.R.U64 R54, R64, 0x10, R65 ;  /* 0x0000001040367819 */ /* 0x000fe20000001241 */
[--C-:B------:R-:W-:Y:S01]  /*9670*/  HADD2.F32 R44, -RZ, R40.reuse.H0_H0 ;  /* 0x20000028ff2c7230 */ /* 0x100fe20000004100 */
[----:B------:R-:W-:Y:S01]  /*9680*/  SHF.R.U32.HI R63, RZ, 0x10, R79 ;  /* 0x00000010ff3f7819 */ /* 0x000fe2000001164f */
[----:B------:R-:W-:Y:S01]  /*9690*/  HADD2.F32 R47, -RZ, R40.H1_H1 ;  /* 0x30000028ff2f7230 */ /* 0x000fe20000004100 */
[----:B------:R-:W-:Y:S01]  /*96a0*/  SHF.R.U64 R51, R66, 0x10, R67 ;  /* 0x0000001042337819 */ /* 0x000fe20000001243 */
        /* <DEDUP_REMOVED lines=19> */
[----:B------:R-:W-:Y:S02]  /*97e0*/  HADD2.F32 R58, -RZ, R58.H1_H1 ;  /* 0x3000003aff3a7230 */ /* 0x000fe40000004100 */
[----:B------:R-:W-:Y:S02]  /*97f0*/  HADD2.F32 R63, -RZ, R63.H0_H0 ;  /* 0x2000003fff3f7230 */ /* 0x000fe40000004100 */
[----:B------:R-:W-:Y:S01]  /*9800*/  FMUL.FTZ R64, R59, R62 ;  /* 0x0000003e3b407220 */ /* 0x000fe20000410000 */
[----:B------:R-:W-:Y:S01]  /*9810*/  HADD2.F32 R60, -RZ, R154.H0_H0 ;  /* 0x2000009aff3c7230 */ /* 0x000fe20000004100 */
[----:B------:R-:W-:Y:S01]  /*9820*/  F2FP.F16.F32.PACK_AB R43, R43, R40 ;  /* 0x000000282b2b723e */ /* 0x000fe200000000ff */
[----:B------:R-:W-:-:S02]  /*9830*/  HADD2.F32 R47, -RZ, R45.H0_H0 ;  /* 0x2000002dff2f7230 */ /* 0x000fc40000004100 */
[----:B------:R-:W-:Y:S02]  /*9840*/  HADD2.F32 R45, -RZ, R45.H1_H1 ;  /* 0x3000002dff2d7230 */ /* 0x000fe40000004100 */
[----:B------:R-:W-:Y:S02]  /*9850*/  HADD2.F32 R61, -RZ, R66.H0_H0 ;  /* 0x20000042ff3d7230 */ /* 0x000fe40000004100 */
[-C--:B------:R-:W-:Y:S01]  /*9860*/  FMUL.FTZ R66, R58, R63.reuse ;  /* 0x0000003f3a427220 */ /* 0x080fe20000410000 */
[C---:B------:R-:W-:Y:S01]  /*9870*/  FMUL.FTZ R62, R47.reuse, R62 ;  /* 0x0000003e2f3e7220 */ /* 0x040fe20000410000 */
[-C--:B------:R-:W-:Y:S01]  /*9880*/  FFMA.FTZ R64, R47, R60.reuse, -R64 ;  /* 0x0000003c2f407223 */ /* 0x080fe20000010840 */
[C---:B------:R-:W-:Y:S01]  /*9890*/  FMUL.FTZ R67, R45.reuse, R63 ;  /* 0x0000003f2d437220 */ /* 0x040fe20000410000 */
[----:B------:R-:W-:Y:S01]  /*98a0*/  FFMA.FTZ R65, R45, R61, -R66 ;  /* 0x0000003d2d417223 */ /* 0x000fe20000010842 */
[----:B------:R-:W-:Y:S02]  /*98b0*/  HADD2.F32 R156, -RZ, R156.H0_H0 ;  /* 0x2000009cff9c7230 */ /* 0x000fe40000004100 */
[----:B------:R-:W-:Y:S01]  /*98c0*/  FFMA.FTZ R63, R59, R60, R62 ;  /* 0x0000003c3b3f7223 */ /* 0x000fe2000001003e */
[----:B------:R-:W-:-:S02]  /*98d0*/  HADD2.F32 R47, -RZ, R57.H0_H0 ;  /* 0x20000039ff2f7230 */ /* 0x000fc40000004100 */
[----:B------:R-:W-:Y:S01]  /*98e0*/  FFMA.FTZ R66, R58, R61, R67 ;  /* 0x0000003d3a427223 */ /* 0x000fe20000010043 */
[--C-:B------:R-:W-:Y:S01]  /*98f0*/  HADD2.F32 R45, -RZ, R56.reuse.H0_H0 ;  /* 0x20000038ff2d7230 */ /* 0x100fe20000004100 */
[----:B------:R-:W-:Y:S01]  /*9900*/  F2FP.F16.F32.PACK_AB R64, R65, R64 ;  /* 0x000000404140723e */ /* 0x000fe200000000ff */
[----:B------:R-:W-:Y:S02]  /*9910*/  HADD2.F32 R55, -RZ, R55.H0_H0 ;  /* 0x20000037ff377230 */ /* 0x000fe40000004100 */
[-C--:B------:R-:W-:Y:S01]  /*9920*/  FMUL.FTZ R60, R47, R156.reuse ;  /* 0x0000009c2f3c7220 */ /* 0x080fe20000410000 */
[----:B------:R-:W-:Y:S02]  /*9930*/  HADD2.F32 R57, -RZ, R57.H1_H1 ;  /* 0x30000039ff397230 */ /* 0x000fe40000004100 */
[----:B------:R-:W-:Y:S01]  /*9940*/  FMUL.FTZ R156, R45, R156 ;  /* 0x0000009c2d9c7220 */ /* 0x000fe20000410000 */
[----:B------:R-:W-:Y:S02]  /*9950*/  HADD2.F32 R56, -RZ, R56.H1_H1 ;  /* 0x30000038ff387230 */ /* 0x000fe40000004100 */
[----:B------:R-:W-:-:S02]  /*9960*/  HADD2.F32 R58, -RZ, R153.H1_H1 ;  /* 0x30000099ff3a7230 */ /* 0x000fc40000004100 */
[-C--:B------:R-:W-:Y:S01]  /*9970*/  FMUL.FTZ R59, R57, R55.reuse ;  /* 0x00000037393b7220 */ /* 0x080fe20000410000 */
[----:B------:R-:W-:Y:S02]  /*9980*/  HADD2.F32 R54, -RZ, R54.H0_H0 ;  /* 0x20000036ff367230 */ /* 0x000fe40000004100 */
[C---:B------:R-:W-:Y:S01]  /*9990*/  FMUL.FTZ R62, R56.reuse, R55 ;  /* 0x00000037383e7220 */ /* 0x040fe20000410000 */
[----:B------:R-:W-:Y:S02]  /*99a0*/  HADD2.F32 R53, -RZ, R53.H0_H0 ;  /* 0x20000035ff357230 */ /* 0x000fe40000004100 */
[-C--:B------:R-:W-:Y:S01]  /*99b0*/  FFMA.FTZ R156, R47, R58.reuse, R156 ;  /* 0x0000003a2f9c7223 */ /* 0x080fe2000001009c */
[----:B------:R-:W-:Y:S01]  /*99c0*/  FFMA.FTZ R60, R45, R58, -R60 ;  /* 0x0000003a2d3c7223 */ /* 0x000fe2000001083c */
[-C--:B------:R-:W-:Y:S01]  /*99d0*/  FFMA.FTZ R59, R56, R54.reuse, -R59 ;  /* 0x00000036383b7223 */ /* 0x080fe2000001083b */
[----:B------:R-:W-:Y:S01]  /*99e0*/  FFMA.FTZ R57, R57, R54, R62 ;  /* 0x0000003639397223 */ /* 0x000fe2000001003e */
[----:B------:R-:W-:-:S02]  /*99f0*/  HADD2.F32 R47, -RZ, R46.H0_H0 ;  /* 0x2000002eff2f7230 */ /* 0x000fc40000004100 */
        /* <DEDUP_REMOVED lines=8> */
[-C--:B------:R-:W-:Y:S01]  /*9a80*/  FMUL.FTZ R55, R46, R53.reuse ;  /* 0x000000352e377220 */ /* 0x080fe20000410000 */
[----:B------:R-:W-:Y:S02]  /*9a90*/  HADD2.F32 R51, -RZ, R51.H0_H0 ;  /* 0x20000033ff337230 */ /* 0x000fe40000004100 */
[C---:B------:R-:W-:Y:S01]  /*9aa0*/  FMUL.FTZ R53, R42.reuse, R53 ;  /* 0x000000352a357220 */ /* 0x040fe20000410000 */
        /* <DEDUP_REMOVED lines=11> */
.L_x_6278:
[----:B------:R-:W-:Y:S05]  /*9b60*/  BSYNC B1 ;  /* 0x0000000000017941 */ /* 0x000fea0003800000 */
.L_x_6277:
        /* <DEDUP_REMOVED lines=10> */
.L_x_6194:
[----:B------:R-:W2:Y:S02]  /*9c10*/  LDL R40, [R1+0x4c] ;  /* 0x00004c0001287983 */ /* 0x000ea40000100800 */
[----:B--2---:R-:W-:-:S13]  /*9c20*/  R2UR UR4, R40 ;  /* 0x00000000280472ca */ /* 0x004fda00000e0000 */
[----:B------:R-:W-:-:S06]  /*9c30*/  UISETP.NE.AND UP0, UPT, UR4, 0x3, UPT ;  /* 0x000000030400788c */ /* 0x000fcc000bf05270 */
[----:B------:R-:W-:-:S13]  /*9c40*/  PLOP3.LUT P2, PT, PT, PT, UP0, 0x80, 0x0 ;  /* 0x000000000000781c */ /* 0x000fda0003f4f008 */
[----:B------:R-:W-:Y:S05]  /*9c50*/  @!P2 BRA `(.L_x_6279) ;  /* 0x000000000004a947 */ /* 0x000fea0003800000 */
[----:B------:R-:W-:Y:S01]  /*9c60*/  BPT.TRAP 0x1 ;  /* 0x000000040000795c */ /* 0x000fe20000300000 */
.L_x_6279:
[----:B------:R-:W-:Y:S01]  /*9c70*/  IMAD R96, R17, 0x8, R16 ;  /* 0x0000000811607824 */ /* 0x000fe200078e0210 */
[----:B------:R-:W-:Y:S01]  /*9c80*/  SHF.L.U32 R97, R209, 0x1f, RZ ;  /* 0x0000001fd1617819 */ /* 0x000fe200000006ff */
[----:B------:R-:W-:Y:S01]  /*9c90*/  IMAD R39, R24, -0x70, R2 ;  /* 0xffffff9018277824 */ /* 0x000fe200078e0202 */
[----:B------:R-:W-:Y:S02]  /*9ca0*/  BSSY B1, `(.L_x_6280) ;  /* 0x0000004000017945 */ /* 0x000fe40003800000 */
[----:B------:R-:W1:Y:S02]  /*9cb0*/  SYNCS.PHASECHK.TRANS64.TRYWAIT P3, [R96+URZ+0x36890], R97 ;  /* 0x03689061600075a7 */ /* 0x000e64000806017f */
[----:B------:R-:W-:Y:S01]  /*9cc0*/  VIMNMX R39, R39, 0x70, PT ;  /* 0x0000007027277848 */ /* 0x000fe20003fe0100 */
[----:B-1----:R-:W-:Y:S06]  /*9cd0*/  @!P3 BRA `(.L_x_6281) ;  /* 0x0000023000ccb947 */ /* 0x002fec0003800000 */
.L_x_6581:
[----:B------:R-:W-:Y:S05]  /*9ce0*/  BSYNC B1 ;  /* 0x0000000000017941 */ /* 0x000fea0003800000 */
.L_x_6280:
        /* <DEDUP_REMOVED lines=21> */
.L_x_6283:
[----:B------:R-:W-:Y:S05]  /*9e40*/  BSYNC B1 ;  /* 0x0000000000017941 */ /* 0x000fea0003800000 */
.L_x_6282:
        /* <DEDUP_REMOVED lines=20> */
.L_x_6227:
[----:B------:R-:W-:Y:S05]  /*9f90*/  BSYNC B0 ;  /* 0x0000000000007941 */ /* 0x000fea0003800000 */
.L_x_6193:
        /* <DEDUP_REMOVED lines=17> */
.L_x_6285:
[----:B------:R-:W-:Y:S05]  /*a0b0*/  BSYNC B0 ;  /* 0x0000000000007941 */ /* 0x000fea0003800000 */
.L_x_6284:
[----:B------:R-:W1:Y:S01]  /*a0c0*/  SYNCS.PHASECHK.TRANS64.TRYWAIT P2, [R96+URZ+0x368b0], R97 ;  /* 0x0368b061600075a7 */ /* 0x000e62000804017f */
[----:B------:R-:W-:Y:S01]  /*a0d0*/  ULDC.64 UR4, c[0x0][0x318] ;  /* 0x0000c60000047ab9 */ /* 0x000fe20000000a00 */
[----:B------:R-:W-:Y:S01]  /*a0e0*/  ULDC.64 UR6, c[0x0][0x328] ;  /* 0x0000ca0000067ab9 */ /* 0x000fe20000000a00 */
[----:B0-----:R-:W-:Y:S01]  /*a0f0*/  IMAD.U32 R40, RZ, RZ, UR4 ;  /* 0x00000004ff287e24 */ /* 0x001fe2000f8e00ff */
[----:B------:R-:W-:Y:S01]  /*a100*/  MOV R42, UR6 ;  /* 0x00000006002a7c02 */ /* 0x000fe20008000f00 */
[----:B------:R-:W-:Y:S01]  /*a110*/  IMAD.U32 R41, RZ, RZ, UR7 ;  /* 0x00000007ff297e24 */ /* 0x000fe2000f8e00ff */
[----:B------:R-:W-:Y:S02]  /*a120*/  BSSY B0, `(.L_x_6286) ;  /* 0x0000007000007945 */ /* 0x000fe40003800000 */
[----:B------:R0:W-:Y:S04]  /*a130*/  STL [R1+0x40], R40 ;  /* 0x0000402801007387 */ /* 0x0001e80000100800 */
[----:B------:R2:W-:Y:S01]  /*a140*/  STL [R1+0x48], R42 ;  /* 0x0000482a01007387 */ /* 0x0005e20000100800 */
[----:B0-----:R-:W-:-:S05]  /*a150*/  IMAD.U32 R40, RZ, RZ, UR5 ;  /* 0x00000005ff287e24 */ /* 0x001fca000f8e00ff */
[----:B------:R2:W-:Y:S04]  /*a160*/  STL [R1+0xc], R40 ;  /* 0x00000c2801007387 */ /* 0x0005e80000100800 */
[----:B------:R2:W-:Y:S02]  /*a170*/  STL [R1+0x44], R41 ;  /* 0x0000442901007387 */ /* 0x0005e40000100800 */
[----:B-12---:R-:W-:Y:S05]  /*a180*/  @!P2 BRA `(.L_x_6287) ;  /* 0x0000022c00b4a947 */ /* 0x006fea0003800000 */
.L_x_6582:
[----:B------:R-:W-:Y:S05]  /*a190*/  BSYNC B0 ;  /* 0x0000000000007941 */ /* 0x000fea0003800000 */
.L_x_6286:
        /* <DEDUP_REMOVED lines=10> */
[----:B------:R-:W-:Y:S01]  /*a240*/  R2UR UR4, R50 ;  /* 0x00000000320472ca */ /* 0x000fe200000e0000 */
[----:B------:R-:W-:Y:S01]  /*a250*/  IMAD.MOV.U32 R41, RZ, RZ, R36 ;  /* 0x000000ffff297224 */ /* 0x000fe200078e0024 */
[----:B------:R-:W-:Y:S02]  /*a260*/  R2UR UR6, R49 ;  /* 0x00000000310672ca */ /* 0x000fe400000e0000 */
[----:B------:R-:W-:-:S07]  /*a270*/  R2UR UR5, R48 ;  /* 0x00000000300572ca */ /* 0x000fce00000e0000 */
        /* <DEDUP_REMOVED lines=25> */
.L_x_6289:
[----:B------:R-:W-:Y:S05]  /*a410*/  BSYNC B0 ;  /* 0x0000000000007941 */ /* 0x000fea0003800000 */
.L_x_6288:
[----:B------:R-:W-:Y:S01]  /*a420*/  ISETP.GE.AND P2, PT, R237, R39, PT ;  /* 0x00000027ed00720c */ /* 0x000fe20003f46270 */
[----:B------:R-:W-:-:S12]  /*a430*/  BSSY B0, `(.L_x_6290) ;  /* 0x0000023000007945 */ /* 0x000fd80003800000 */
[----:B------:R-:W-:Y:S05]  /*a440*/  @P2 BRA `(.L_x_6291) ;  /* 0x0000000000842947 */ /* 0x000fea0003800000 */
[----:B-----5:R-:W-:Y:S01]  /*a450*/  R2UR UR7, R51 ;  /* 0x00000000330772ca */ /* 0x020fe200000e0000 */
[----:B-1----:R-:W-:Y:S01]  /*a460*/  IMAD.MOV.U32 R40, RZ, RZ, R112 ;  /* 0x000000ffff287224 */ /* 0x002fe200078e0070 */
[----:B------:R-:W-:Y:S01]  /*a470*/  R2UR UR4, R50 ;  /* 0x00000000320472ca */ /* 0x000fe200000e0000 */
[----:B------:R-:W-:Y:S01]  /*a480*/  IMAD.MOV.U32 R41, RZ, RZ, R36 ;  /* 0x000000ffff297224 */ /* 0x000fe200078e0024 */
[----:B------:R-:W-:Y:S02]  /*a490*/  IADD3 R39, P2, R44, 0x40, RZ ;  /* 0x000000402c277810 */ /* 0x000fe40007f5e0ff */
[----:B------:R-:W-:Y:S02]  /*a4a0*/  R2UR UR6, R49 ;  /* 0x00000000310672ca */ /* 0x000fe400000e0000 */
[----:B------:R-:W-:Y:S02]  /*a4b0*/  IADD3.X R44, RZ, R45, RZ, P2, !PT ;  /* 0x0000002dff2c7210 */ /* 0x000fe400017fe4ff */
        /* <DEDUP_REMOVED lines=26> */
.L_x_6291:
[----:B------:R-:W-:Y:S05]  /*a660*/  BSYNC B0 ;  /* 0x0000000000007941 */ /* 0x000fea0003800000 */
.L_x_6290:
[----:B------:R-:W3:Y:S01]  /*a670*/  LDL R37, [R1+0x8] ;  /* 0x0000080001257983 */ /* 0x000ee20000100800 */
[----:B0-----:R-:W-:Y:S01]  /*a680*/  @!P3 VIADD R96, R96, 0x368c0 ;  /* 0x000368c06060b836 */ /* 0x001fe20000000000 */
        /* <DEDUP_REMOVED lines=12> */
[----:B------:R-:W-:Y:S02]  /*a750*/  SEL R38, RZ, 0x1, P3 ;  /* 0x00000001ff267807 */ /* 0x000fe40001800000 */
[----:B------:R-:W-:Y:S02]  /*a760*/  SEL R17, R17, RZ, P3 ;  /* 0x000000ff11117207 */ /* 0x000fe40001800000 */
[----:B------:R-:W-:Y:S02]  /*a770*/  LOP3.LUT R209, R209, R38, RZ, 0x3c, !PT ;  /* 0x00000026d1d17212 */ /* 0x000fe400078e3cff */
[----:B---3--:R-:W-:-:S13]  /*a780*/  LOP3.LUT P4, RZ, R37, 0x2, RZ, 0xc0, !PT ;  /* 0x0000000225ff7812 */ /* 0x008fda000788c0ff */
[----:B0-----:R-:W-:Y:S05]  /*a790*/  @P4 BRA `(.L_x_6292) ;  /* 0xffffff8000704947 */ /* 0x001fea000383ffff */
.L_x_6188:
[----:B------:R-:W0:Y:S01]  /*a7a0*/  LDC R0, c[0x0][0x448] ;  /* 0x00011200ff007b82 */ /* 0x000e220000000800 */
[----:B------:R-:W-:Y:S01]  /*a7b0*/  IADD3 R2, R222, 0x7f, RZ ;  /* 0x0000007fde027810 */ /* 0x000fe20007ffe0ff */
[----:B------:R-:W-:Y:S01]  /*a7c0*/  BSSY B0, `(.L_x_6293) ;  /* 0x0000044000007945 */ /* 0x000fe20003800000 */
        /* <DEDUP_REMOVED lines=15> */
[----:B------:R-:W-:Y:S02]  /*a8c0*/  MOV R95, RZ ;  /* 0x000000ff005f7202 */ /* 0x000fe40000000f00 */
[----:B------:R-:W-:Y:S02]  /*a8d0*/  CS2R R90, SRZ ;  /* 0x00000000005a7805 */ /* 0x000fe4000001ff00 */
[----:B------:R-:W-:Y:S02]  /*a8e0*/  CS2R R92, SRZ ;  /* 0x00000000005c7805 */ /* 0x000fe4000001ff00 */
[----:B------:R-:W-:Y:S01]  /*a8f0*/  CS2R R88, SRZ ;  /* 0x0000000000587805 */ /* 0x000fe2000001ff00 */
[----:B------:R-:W-:Y:S01]  /*a900*/  IMAD.MOV.U32 R87, RZ, RZ, RZ ;  /* 0x000000ffff577224 */ /* 0x000fe200078e00ff */
[----:B------:R-:W-:-:S02]  /*a910*/  CS2R R82, SRZ ;  /* 0x0000000000527805 */ /* 0x000fc4000001ff00 */
[----:B0-----:R-:W-:Y:S02]  /*a920*/  ISETP.NE.AND P0, PT, R0, 0x1, PT ;  /* 0x000000010000780c */ /* 0x001fe40003f05270 */
        /* <DEDUP_REMOVED lines=12> */
[----:B------:R-:W0:Y:S01]  /*a9f0*/  @P0 LDC R3, c[0x0][0x44c] ;  /* 0x00011300ff030b82 */ /* 0x000e220000000800 */
[----:B------:R-:W-:Y:S02]  /*aa00*/  CS2R R130, SRZ ;  /* 0x0000000000827805 */ /* 0x000fe4000001ff00 */
[----:B------:R-:W-:Y:S02]  /*aa10*/  CS2R R56, SRZ ;  /* 0x0000000000387805 */ /* 0x000fe4000001ff00 */
[----:B------:R-:W-:Y:S02]  /*aa20*/  CS2R R120, SRZ ;  /* 0x0000000000787805 */ /* 0x000fe4000001ff00 */
[----:B------:R-:W-:Y:S02]  /*aa30*/  CS2R R52, SRZ ;  /* 0x0000000000347805 */ /* 0x000fe4000001ff00 */
[----:B------:R-:W-:-:S02]  /*aa40*/  CS2R R132, SRZ ;  /* 0x0000000000847805 */ /* 0x000fc4000001ff00 */
[----:B-----5:R-:W-:Y:S02]  /*aa50*/  CS2R R48, SRZ ;  /* 0x0000000000307805 */ /* 0x020fe4000001ff00 */
[----:B------:R-:W-:Y:S01]  /*aa60*/  CS2R R122, SRZ ;  /* 0x00000000007a7805 */ /* 0x000fe2000001ff00 */
[----:B------:R-:W3:Y:S01]  /*aa70*/  @P0 LDC R0, c[0x0][0x450] ;  /* 0x00011400ff000b82 */ /* 0x000ee20000000800 */
[----:B--2---:R-:W-:Y:S02]  /*aa80*/  CS2R R44, SRZ ;  /* 0x00000000002c7805 */ /* 0x004fe4000001ff00 */
[----:B------:R-:W-:Y:S02]  /*aa90*/  CS2R R134, SRZ ;  /* 0x0000000000867805 */ /* 0x000fe4000001ff00 */
[----:B-1----:R-:W-:Y:S02]  /*aaa0*/  CS2R R40, SRZ ;  /* 0x0000000000287805 */ /* 0x002fe4000001ff00 */
[----:B------:R-:W-:-:S02]  /*aab0*/  CS2R R124, SRZ ;  /* 0x00000000007c7805 */ /* 0x000fc4000001ff00 */
[----:B------:R-:W-:Y:S02]  /*aac0*/  CS2R R36, SRZ ;  /* 0x0000000000247805 */ /* 0x000fe4000001ff00 */
[----:B------:R-:W-:Y:S02]  /*aad0*/  CS2R R136, SRZ ;  /* 0x0000000000887805 */ /* 0x000fe4000001ff00 */
[----:B------:R-:W-:Y:S02]  /*aae0*/  CS2R R32, SRZ ;  /* 0x0000000000207805 */ /* 0x000fe4000001ff00 */
[----:B------:R-:W-:Y:S02]  /*aaf0*/  CS2R R10, SRZ ;  /* 0x00000000000a7805 */ /* 0x000fe4000001ff00 */
[----:B------:R-:W-:Y:S01]  /*ab00*/  CS2R R28, SRZ ;  /* 0x00000000001c7805 */ /* 0x000fe2000001ff00 */
[----:B------:R-:W-:Y:S02]  /*ab10*/  IMAD.MOV.U32 R138, RZ, RZ, RZ ;  /* 0x000000ffff8a7224 */ /* 0x000fe400078e00ff */
[----:B0-----:R-:W-:-:S05]  /*ab20*/  @P0 IMAD.HI.U32 R3, R2, R3, RZ ;  /* 0x0000000302030227 */ /* 0x001fca00078e00ff */
[----:B---3--:R-:W-:Y:S02]  /*ab30*/  @P0 SHF.R.U32.HI R2, RZ, R0, R3 ;  /* 0x00000000ff020219 */ /* 0x008fe40000011603 */
[----:B------:R-:W-:-:S03]  /*ab40*/  PLOP3.LUT P0, PT, PT, PT, PT, 0x80, 0x0 ;  /* 0x000000000000781c */ /* 0x000fc60003f0f070 */
[----:B------:R-:W-:Y:S02]  /*ab50*/  IMAD.IADD R3, R149, 0x1, R2 ;  /* 0x0000000195037824 */ /* 0x000fe400078e0202 */
[----:B------:R-:W-:-:S04]  /*ab60*/  IMAD.MOV.U32 R2, RZ, RZ, RZ ;  /* 0x000000ffff027224 */ /* 0x000fc800078e00ff */
[----:B------:R-:W-:-:S05]  /*ab70*/  IMAD.HI R2, R3, -0x6db6db6d, R2 ;  /* 0x9249249303027827 */ /* 0x000fca00078e0202 */
[----:B------:R-:W-:-:S04]  /*ab80*/  SHF.R.U32.HI R3, RZ, 0x1f, R2 ;  /* 0x0000001fff037819 */ /* 0x000fc80000011602 */
[----:B------:R-:W-:Y:S01]  /*ab90*/  LEA.HI.SX32 R5, R2, R3, 0x1a ;  /* 0x0000000302057211 */ /* 0x000fe200078fd2ff */
[----:B------:R-:W-:-:S03]  /*aba0*/  IMAD.MOV.U32 R3, RZ, RZ, RZ ;  /* 0x000000ffff037224 */ /* 0x000fc600078e00ff */
[----:B------:R-:W-:-:S04]  /*abb0*/  VIMNMX R2, R150, R5, PT ;  /* 0x0000000596027248 */ /* 0x000fc80003fe0100 */
[----:B------:R-:W-:Y:S01]  /*abc0*/  ISETP.GE.AND P1, PT, R2, 0x1, PT ;  /* 0x000000010200780c */ /* 0x000fe20003f26270 */
[----:B------:R-:W-:-:S12]  /*abd0*/  @P2 BRA `(.L_x_6294) ;  /* 0x0000000000082947 */ /* 0x000fd80003800000 */
[----:B------:R-:W0:Y:S02]  /*abe0*/  FENCE.VIEW.ASYNC.G ;  /* 0x00000000000073c6 */ /* 0x000e240000000100 */
[----:B0-----:R-:W-:Y:S06]  /*abf0*/  BAR.ARV 0xc, 0x180 ;  /* 0x0306000000007b1d */ /* 0x001fec0000002000 */
.L_x_6294:
[----:B------:R-:W-:Y:S05]  /*ac00*/  BSYNC B0 ;  /* 0x0000000000007941 */ /* 0x000fea0003800000 */
.L_x_6293:
[----:B------:R-:W-:Y:S02]  /*ac10*/  IMAD.MOV.U32 R4, RZ, RZ, RZ ;  /* 0x000000ffff047224 */ /* 0x000fe400078e00ff */
[----:B------:R-:W-:Y:S01]  /*ac20*/  IMAD.MOV.U32 R0, RZ, RZ, RZ ;  /* 0x000000ffff007224 */ /* 0x000fe200078e00ff */
        /* <DEDUP_REMOVED lines=34> */
.L_x_6296:
        /* <DEDUP_REMOVED lines=12> */
.L_x_6300:
[----:B-1----:R1:W2:Y:S02]  /*af10*/  SYNCS.PHASECHK.TRANS64.TRYWAIT P0, [R16+URZ+0x36800], R3 ;  /* 0x03680003100075a7 */ /* 0x0022a4000800017f */
[----:B--2---:R-:W-:Y:S05]  /*af20*/  @!P0 NANOSLEEP.SYNCS 0x989680 ;  /* 0x009896800000895d */ /* 0x004fea0003900000 */
[----:B------:R-:W2:Y:S02]  /*af30*/  @!P0 SYNCS.PHASECHK.TRANS64 P0, [R16+URZ+0x36800], R3 ;  /* 0x03680003100085a7 */ /* 0x000ea4000800007f */
[----:B--2---:R-:W-:Y:S05]  /*af40*/  @!P0 BRA `(.L_x_6300) ;  /* 0xfffffffc00f08947 */ /* 0x004fea000383ffff */
.L_x_6299:
[----:B------:R-:W-:Y:S05]  /*af50*/  BSYNC B0 ;  /* 0x0000000000007941 */ /* 0x000fea0003800000 */
.L_x_6298:
[----:B------:R-:W-:Y:S05]  /*af60*/  BRA `(.L_x_6301) ;  /* 0x0000006c00d07947 */ /* 0x000fea0003800000 */
.L_x_6297:
[----:B------:R-:W2:Y:S01]  /*af70*/  LDL R0, [R1+0x88] ;  /* 0x0000880001007983 */ /* 0x000ea20000100800 */
[----:B------:R-:W-:Y:S01]  /*af80*/  ULDC.64 UR6, c[0x0][0x408] ;  /* 0x0001020000067ab9 */ /* 0x000fe20000000a00 */
[----:B--2---:R-:W-:Y:S02]  /*af90*/  R2UR UR4, R0 ;  /* 0x00000000000472ca */ /* 0x004fe400000e0000 */
[----:B------:R-:W-:-:S05]  /*afa0*/  SHF.R.S32.HI R0, RZ, 0x1f, R144 ;  /* 0x0000001fff007819 */ /* 0x000fca0000011490 */
[----:B------:R-:W-:-:S04]  /*afb0*/  IMAD R5, R0, UR6, RZ ;  /* 0x0000000600057c24 */ /* 0x000fc8000f8e02ff */
[----:B------:R-:W-:Y:S02]  /*afc0*/  IMAD R5, R144, UR7, R5 ;  /* 0x0000000790057c24 */ /* 0x000fe4000f8e0205 */
[----:B------:R-:W-:-:S03]  /*afd0*/  ULOP3.LUT UP0, URZ, UR4, 0x3ff, URZ, 0xc0, !UPT ;  /* 0x000003ff043f7892 */ /* 0x000fc6000f80c03f */
[----:B------:R-:W-:Y:S02]  /*afe0*/  ULDC.64 UR4, c[0x0][0x3f8] ;  /* 0x0000fe0000047ab9 */ /* 0x000fe40000000a00 */
[----:B------:R-:W-:Y:S01]  /*aff0*/  IMAD R3, R0, UR4, RZ ;  /* 0x0000000400037c24 */ /* 0x000fe2000f8e02ff */
[----:B------:R-:W-:Y:S01]  /*b000*/  PLOP3.LUT P0, PT, PT, PT, UP0, 0x80, 0x0 ;  /* 0x000000000000781c */ /* 0x000fe20003f0f008 */
[----:B------:R-:W-:-:S04]  /*b010*/  IMAD.WIDE.U32 R24, R144, UR4, RZ ;  /* 0x0000000490187c25 */ /* 0x000fc8000f8e00ff */
[C---:B------:R-:W-:Y:S02]  /*b020*/  IMAD R3, R144.reuse, UR5, R3 ;  /* 0x0000000590037c24 */ /* 0x040fe4000f8e0203 */
[----:B------:R-:W-:-:S04]  /*b030*/  IMAD.WIDE.U32 R144, R144, UR6, RZ ;  /* 0x0000000690907c25 */ /* 0x000fc8000f8e00ff */
[----:B------:R-:W-:Y:S01]  /*b040*/  IMAD.IADD R27, R3, 0x1, R25 ;  /* 0x00000001031b7824 */ /* 0x000fe200078e0219 */
[----:B------:R-:W-:Y:S01]  /*b050*/  IADD3 R29, R5, R145, RZ ;  /* 0x00000091051d7210 */ /* 0x000fe20007ffe0ff */
        /* <DEDUP_REMOVED lines=17> */
.L_x_6302:
[----:B------:R-:W-:Y:S01]  /*b170*/  ULDC.U8 UR4, c[0x0][0x410] ;  /* 0x0001040000047ab9 */ /* 0x000fe20000000000 */
[----:B------:R-:W-:Y:S01]  /*b180*/  BSSY B0, `(.L_x_6303) ;  /* 0x00006ca000007945 */ /* 0x000fe20003800000 */
[----:B------:R-:W-:Y:S01]  /*b190*/  ISETP.NE.AND P0, PT, RZ, UR4, PT ;  /* 0x00000004ff007c0c */ /* 0x000fe2000bf05270 */
[----:B------:R-:W-:-:S12]  /*b1a0*/  IMAD.IADD R10, R204, 0x1, R222 ;  /* 0x00000001cc0a7824 */ /* 0x000fd800078e02de */
[----:B------:R-:W-:Y:S05]  /*b1b0*/  @!P0 BRA `(.L_x_6304) ;  /* 0x0000003400b08947 */ /* 0x000fea0003800000 */
[----:B------:R-:W0:Y:S01]  /*b1c0*/  LDC R63, c[0x0][0x448] ;  /* 0x00011200ff3f7b82 */ /* 0x000e220000000800 */
[----:B------:R-:W1:Y:S01]  /*b1d0*/  S2R R21, SR_TID.X ;  /* 0x0000000000157919 */ /* 0x000e620000002100 */
[----:B------:R-:W-:Y:S01]  /*b1e0*/  ULDC.64 UR4, c[0x0][0x3f8] ;  /* 0x0000fe0000047ab9 */ /* 0x000fe20000000a00 */
[----:B------:R-:W-:Y:S01]  /*b1f0*/  ULDC.64 UR6, c[0x0][0x408] ;  /* 0x0001020000067ab9 */ /* 0x000fe20000000a00 */
[----:B------:R-:W-:Y:S02]  /*b200*/  IMAD.MOV.U32 R8, RZ, RZ, R24 ;  /* 0x000000ffff087224 */ /* 0x000fe400078e0018 */
[----:B------:R-:W-:Y:S02]  /*b210*/  IMAD.MOV.U32 R9, RZ, RZ, R27 ;  /* 0x000000ffff097224 */ /* 0x000fe400078e001b */
[----:B------:R-:W-:Y:S02]  /*b220*/  IMAD.MOV.U32 R12, RZ, RZ, R144 ;  /* 0x000000ffff0c7224 */ /* 0x000fe400078e0090 */
[----:B------:R-:W-:Y:S01]  /*b230*/  IMAD.MOV.U32 R13, RZ, RZ, R29 ;  /* 0x000000ffff0d7224 */ /* 0x000fe200078e001d */
[----:B0-----:R-:W-:Y:S01]  /*b240*/  ISETP.NE.AND P0, PT, R63, 0x1, PT ;  /* 0x000000013f00780c */ /* 0x001fe20003f05270 */
[----:B-1----:R-:W-:-:S12]  /*b250*/  VIADD R21, R21, 0xffffff80 ;  /* 0xffffff8015157836 */ /* 0x002fd80000000000 */
[----:B------:R-:W0:Y:S01]  /*b260*/  @P0 LDC R0, c[0x0][0x44c] ;  /* 0x00011300ff000b82 */ /* 0x000e220000000800 */
[----:B------:R-:W-:-:S04]  /*b270*/  SHF.R.S32.HI R20, RZ, 0x1f, R21 ;  /* 0x0000001fff147819 */ /* 0x000fc80000011415 */
[----:B------:R-:W-:-:S03]  /*b280*/  LEA.HI R20, R20, R21, RZ, 0x2 ;  /* 0x0000001514147211 */ /* 0x000fc600078f10ff */
[----:B------:R-:W1:Y:S01]  /*b290*/  @P0 LDC R5, c[0x0][0x450] ;  /* 0x00011400ff050b82 */ /* 0x000e620000000800 */
[----:B------:R-:W-:-:S04]  /*b2a0*/  LOP3.LUT R20, R20, 0xfffffffc, RZ, 0xc0, !PT ;  /* 0xfffffffc14147812 */ /* 0x000fc800078ec0ff */
[----:B------:R-:W-:-:S05]  /*b2b0*/  IADD3 R20, R21, -R20, RZ ;  /* 0x8000001415147210 */ /* 0x000fca0007ffe0ff */
[----:B------:R-:W-:-:S04]  /*b2c0*/  IMAD R3, R20, 0x40, R10 ;  /* 0x0000004014037824 */ /* 0x000fc800078e020a */
        /* <DEDUP_REMOVED lines=23> */
.L_x_6588:
        /* <DEDUP_REMOVED lines=16> */
[----:B------:R-:W3:Y:S01]  /*b540*/  LDL R15, [R1+0x70] ;  /* 0x00007000010f7983 */ /* 0x000ee20000100800 */
[----:B------:R-:W-:-:S03]  /*b550*/  ULDC UR4, c[0x0][0x3f4] ;  /* 0x0000fd0000047ab9 */ /* 0x000fc60000000800 */
[----:B------:R-:W3:Y:S04]  /*b560*/  LDL R12, [R1+0x6c] ;  /* 0x00006c00010c7983 */ /* 0x000ee80000100800 */
[----:B------:R-:W3:Y:S04]  /*b570*/  LDL R13, [R1+0x68] ;  /* 0x00006800010d7983 */ /* 0x000ee80000100800 */
[----:B------:R-:W3:Y:S04]  /*b580*/  LDL R11, [R1+0x64] ;  /* 0x00006400010b7983 */ /* 0x000ee80000100800 */
[----:B------:R-:W3:Y:S01]  /*b590*/  LDL R9, [R1+0x60] ;  /* 0x0000600001097983 */ /* 0x000ee20000100800 */
[----:B------:R-:W-:-:S02]  /*b5a0*/  ISETP.GE.AND P3, PT, R213, UR4, PT ;  /* 0x00000004d5007c0c */ /* 0x000fc4000bf66270 */
[----:B------:R-:W-:Y:S02]  /*b5b0*/  CS2R R60, SRZ ;  /* 0x00000000003c7805 */ /* 0x000fe4000001ff00 */
[----:B------:R-:W-:Y:S02]  /*b5c0*/  ISETP.GE.AND P2, PT, R211, UR4, PT ;  /* 0x00000004d3007c0c */ /* 0x000fe4000bf46270 */
[----:B------:R-:W-:Y:S02]  /*b5d0*/  CS2R R58, SRZ ;  /* 0x00000000003a7805 */ /* 0x000fe4000001ff00 */
[----:B------:R-:W-:Y:S02]  /*b5e0*/  ISETP.GE.AND P1, PT, R212, UR4, PT ;  /* 0x00000004d4007c0c */ /* 0x000fe4000bf26270 */
[----:B------:R-:W-:Y:S02]  /*b5f0*/  ISETP.GE.AND P0, PT, R210, UR4, PT ;  /* 0x00000004d2007c0c */ /* 0x000fe4000bf06270 */
[----:B------:R-:W-:Y:S01]  /*b600*/  ISETP.GE.AND P4, PT, R22, UR4, PT ;  /* 0x0000000416007c0c */ /* 0x000fe2000bf86270 */
[----:B------:R-:W-:-:S04]  /*b610*/  @!P3 IMAD.SHL.U32 R27, R213, 0x2, RZ ;  /* 0x00000002d51bb824 */ /* 0x000fc800078e00ff */
[----:B------:R-:W-:-:S04]  /*b620*/  @!P2 IMAD.SHL.U32 R31, R211, 0x2, RZ ;  /* 0x00000002d31fa824 */ /* 0x000fc800078e00ff */
[----:B------:R-:W-:Y:S01]  /*b630*/  @!P1 IMAD.SHL.U32 R35, R212, 0x2, RZ ;  /* 0x00000002d4239824 */ /* 0x000fe200078e00ff */
[-C--:B--2---:R-:W-:Y:S01]  /*b640*/  @!P3 IADD3 R24, P6, R0, R27.reuse, RZ ;  /* 0x0000001b0018b210 */ /* 0x084fe20007fde0ff */
[----:B------:R-:W-:Y:S01]  /*b650*/  @!P0 IMAD.SHL.U32 R65, R210, 0x2, RZ ;  /* 0x00000002d2418824 */ /* 0x000fe200078e00ff */
[----:B----4-:R-:W-:Y:S02]  /*b660*/  @!P3 IADD3 R26, P5, R14, R27, RZ ;  /* 0x0000001b0e1ab210 */ /* 0x010fe40007fbe0ff */
        /* <DEDUP_REMOVED lines=8> */
[----:B---3--:R-:W-:Y:S01]  /*b6f0*/  @!P3 SHF.L.U64.HI R20, R213, 0x1, R15 ;  /* 0x00000001d514b819 */ /* 0x008fe2000001020f */
[----:B------:R-:W-:Y:S01]  /*b700*/  @!P4 IMAD.MOV.U32 R15, RZ, RZ, R5 ;  /* 0x000000ffff0fc224 */ /* 0x000fe200078e0005 */
[----:B------:R-:W-:-:S03]  /*b710*/  @!P2 SHF.L.U64.HI R12, R211, 0x1, R12 ;  /* 0x00000001d30ca819 */ /* 0x000fc6000001020c */
[----:B-1----:R-:W-:Y:S01]  /*b720*/  @!P3 IMAD.X R25, R3, 0x1, R20, P6 ;  /* 0x000000010319b824 */ /* 0x002fe200030e0614 */
[-C--:B------:R-:W-:Y:S02]  /*b730*/  @!P2 IADD3 R28, P6, R0, R31.reuse, RZ ;  /* 0x0000001f001ca210 */ /* 0x080fe40007fde0ff */
[----:B------:R-:W-:Y:S02]  /*b740*/  @!P3 IADD3.X R27, R5, R20, RZ, P5, !PT ;  /* 0x00000014051bb210 */ /* 0x000fe40002ffe4ff */
[----:B------:R-:W-:Y:S01]  /*b750*/  @!P2 IADD3 R30, P5, R14, R31, RZ ;  /* 0x0000001f0e1ea210 */ /* 0x000fe20007fbe0ff */
[--C-:B------:R-:W-:Y:S01]  /*b760*/  @!P2 IMAD.X R29, R3, 0x1, R12.reuse, P6 ;  /* 0x00000001031da824 */ /* 0x100fe200030e060c */
[----:B------:R-:W-:Y:S01]  /*b770*/  @!P1 SHF.L.U64.HI R20, R212, 0x1, R13 ;  /* 0x00000001d4149819 */ /* 0x000fe2000001020d */
[----:B------:R1:W5:Y:S01]  /*b780*/  @!P3 LD.E.64 R54, desc[UR60][R24.64] ;  /* 0x0000003c1836b980 */ /* 0x000362000c101b00 */
[-C--:B------:R-:W-:Y:S01]  /*b790*/  @!P1 IADD3 R32, P6, R0, R35.reuse, RZ ;  /* 0x0000002300209210 */ /* 0x080fe20007fde0ff */
[----:B------:R-:W-:Y:S01]  /*b7a0*/  @!P2 IMAD.X R31, R5, 0x1, R12, P5 ;  /* 0x00000001051fa824 */ /* 0x000fe200028e060c */
[----:B------:R-:W-:Y:S01]  /*b7b0*/  ISETP.GE.AND P5, PT, R214, UR4, PT ;  /* 0x00000004d6007c0c */ /* 0x000fe2000bfa6270 */
[----:B------:R-:W-:Y:S01]  /*b7c0*/  @!P4 IMAD.MOV.U32 R12, RZ, RZ, R0 ;  /* 0x000000ffff0cc224 */ /* 0x000fe200078e0000 */
[----:B------:R-:W-:Y:S01]  /*b7d0*/  @!P0 SHF.L.U64.HI R38, R210, 0x1, R11 ;  /* 0x00000001d2268819 */ /* 0x000fe2000001020b */
[----:B------:R-:W-:Y:S01]  /*b7e0*/  @!P1 IMAD.X R33, R3, 0x1, R20, P6 ;  /* 0x0000000103219824 */ /* 0x000fe200030e0614 */
[----:B------:R-:W-:Y:S01]  /*b7f0*/  @!P1 IADD3 R34, P6, R14, R35, RZ ;  /* 0x000000230e229210 */ /* 0x000fe20007fde0ff */
[----:B------:R1:W5:Y:S01]  /*b800*/  @!P3 LD.E.64 R56, desc[UR60][R26.64] ;  /* 0x0000003c1a38b980 */ /* 0x000362000c101b00 */
[----:B------:R-:W-:-:S03]  /*b810*/  @!P4 MOV R13, R3 ;  /* 0x00000003000dc202 */ /* 0x000fc60000000f00 */
[----:B------:R-:W-:Y:S01]  /*b820*/  @!P1 IMAD.X R35, R5, 0x1, R20, P6 ;  /* 0x0000000105239824 */ /* 0x000fe200030e0614 */
[-C--:B------:R-:W-:Y:S01]  /*b830*/  @!P0 IADD3 R40, P6, R0, R65.reuse, RZ ;  /* 0x0000004100288210 */ /* 0x080fe20007fde0ff */
[----:B------:R-:W-:Y:S01]  /*b840*/  @!P4 IMAD.WIDE R20, R22, 0x2, R14 ;  /* 0x000000021614c825 */ /* 0x000fe200078e020e */
[----:B------:R1:W5:Y:S03]  /*b850*/  @!P2 LD.E.64 R50, desc[UR60][R28.64] ;  /* 0x0000003c1c32a980 */ /* 0x000366000c101b00 */
[----:B------:R-:W-:Y:S01]  /*b860*/  @!P0 IMAD.X R41, R3, 0x1, R38, P6 ;  /* 0x0000000103298824 */ /* 0x000fe200030e0626 */
[----:B------:R-:W-:Y:S01]  /*b870*/  @!P0 IADD3 R64, P6, R14, R65, RZ ;  /* 0x000000410e408210 */ /* 0x000fe20007fde0ff */
[----:B------:R-:W-:Y:S01]  /*b880*/  @!P4 IMAD.WIDE R12, R22, 0x2, R12 ;  /* 0x00000002160cc825 */ /* 0x000fe200078e020c */
[----:B------:R1:W5:Y:S03]  /*b890*/  @!P4 LD.E.64 R58, desc[UR60][R20.64] ;  /* 0x0000003c143ac980 */ /* 0x000366000c101b00 */
[C---:B------:R-:W-:Y:S01]  /*b8a0*/  @!P5 IMAD.SHL.U32 R15, R214.reuse, 0x2, RZ ;  /* 0x00000002d60fd824 */ /* 0x040fe200078e00ff */
[----:B------:R1:W5:Y:S01]  /*b8b0*/  @!P4 LD.E.64 R60, desc[UR60][R12.64] ;  /* 0x0000003c0c3cc980 */ /* 0x000362000c101b00 */
[----:B------:R-:W-:Y:S01]  /*b8c0*/  @!P0 IMAD.X R65, R5, 0x1, R38, P6 ;  /* 0x0000000105418824 */ /* 0x000fe200030e0626 */
[----:B------:R-:W-:-:S02]  /*b8d0*/  @!P5 SHF.L.U64.HI R36, R214, 0x1, R9 ;  /* 0x00000001d624d819 */ /* 0x000fc40000010209 */
[-C--:B------:R-:W-:Y:S01]  /*b8e0*/  @!P5 IADD3 R14, P6, R14, R15.reuse, RZ ;  /* 0x0000000f0e0ed210 */ /* 0x080fe20007fde0ff */
[----:B------:R1:W5:Y:S01]  /*b8f0*/  @!P2 LD.E.64 R52, desc[UR60][R30.64] ;  /* 0x0000003c1e34a980 */ /* 0x000362000c101b00 */
[----:B------:R-:W-:Y:S02]  /*b900*/  @!P5 IADD3 R66, P4, R0, R15, RZ ;  /* 0x0000000f0042d210 */ /* 0x000fe40007f9e0ff */
[----:B------:R-:W-:Y:S01]  /*b910*/  CS2R R38, SRZ ;  /* 0x0000000000267805 */ /* 0x000fe2000001ff00 */
[----:B------:R-:W-:Y:S01]  /*b920*/  @!P5 IMAD.X R15, R5, 0x1, R36, P6 ;  /* 0x00000001050fd824 */ /* 0x000fe200030e0624 */
[----:B------:R-:W-:Y:S02]  /*b930*/  @!P5 IADD3.X R67, R3, R36, RZ, P4, !PT ;  /* 0x000000240343d210 */ /* 0x000fe400027fe4ff */
[----:B------:R-:W-:Y:S01]  /*b940*/  CS2R R36, SRZ ;  /* 0x0000000000247805 */ /* 0x000fe2000001ff00 */
[----:B------:R1:W5:Y:S04]  /*b950*/  @!P1 LD.E.64 R48, desc[UR60][R32.64] ;  /* 0x0000003c20309980 */ /* 0x000368000c101b00 */
[----:B------:R1:W5:Y:S04]  /*b960*/  @!P1 LD.E.64 R46, desc[UR60][R34.64] ;  /* 0x0000003c222e9980 */ /* 0x000368000c101b00 */
[----:B------:R1:W5:Y:S04]  /*b970*/  @!P0 LD.E.64 R44, desc[UR60][R40.64] ;  /* 0x0000003c282c8980 */ /* 0x000368000c101b00 */
[----:B------:R1:W5:Y:S04]  /*b980*/  @!P0 LD.E.64 R42, desc[UR60][R64.64] ;  /* 0x0000003c402a8980 */ /* 0x000368000c101b00 */
[----:B------:R1:W5:Y:S04]  /*b990*/  @!P5 LD.E.64 R38, desc[UR60][R66.64] ;  /* 0x0000003c4226d980 */ /* 0x000368000c101b00 */
[----:B------:R1:W5:Y:S02]  /*b9a0*/  @!P5 LD.E.64 R36, desc[UR60][R14.64] ;  /* 0x0000003c0e24d980 */ /* 0x000364000c101b00 */
.L_x_6307:
[----:B------:R-:W-:Y:S05]  /*b9b0*/  BSYNC B1 ;  /* 0x0000000000017941 */ /* 0x000fea0003800000 */
.L_x_6306:
[----:B--2--5:R-:W-:Y:S01]  /*b9c0*/  IMAD.MOV.U32 R0, RZ, RZ, R36 ;  /* 0x000000ffff007224 */ /* 0x024fe200078e0024 */
[----:B------:R-:W-:Y:S01]  /*b9d0*/  UMOV UR4, 0xffffffff ;  /* 0xffffffff00047882 */ /* 0x000fe20000000000 */
[----:B-1----:R-:W-:Y:S01]  /*b9e0*/  IMAD.MOV.U32 R3, RZ, RZ, R37 ;  /* 0x000000ffff037224 */ /* 0x002fe200078e0025 */
        /* <DEDUP_REMOVED lines=42> */
[----:B------:R1:W1:Y:S04]  /*bc90*/  SHFL.IDX PT, R5, R8, 0x1, 0x1c1f ;  /* 0x003c1f0008057f89 */ /* 0x00026800000e0000 */
[----:B0-----:R-:W0:Y:S02]  /*bca0*/  SHFL.IDX PT, R4, R4, 0x1, 0x1c1f ;  /* 0x003c1f0004047f89 */ /* 0x001e2400000e0000 */
.L_x_6594:
        /* <DEDUP_REMOVED lines=20> */
[----:B------:R-:W4:Y:S01]  /*bdf0*/  LDL R70, [R1+0x70] ;  /* 0x0000700001467983 */ /* 0x000f220000100800 */
[----:B------:R-:W-:-:S03]  /*be00*/  ULDC UR4, c[0x0][0x3f4] ;  /* 0x0000fd0000047ab9 */ /* 0x000fc60000000800 */
[----:B------:R-:W2:Y:S04]  /*be10*/  LDL R67, [R1+0x6c] ;  /* 0x00006c0001437983 */ /* 0x000ea80000100800 */
[----:B------:R-:W2:Y:S04]  /*be20*/  LDL R65, [R1+0x68] ;  /* 0x0000680001417983 */ /* 0x000ea80000100800 */
[----:B------:R-:W2:Y:S04]  /*be30*/  LDL R66, [R1+0x60] ;  /* 0x0000600001427983 */ /* 0x000ea80000100800 */
[----:B------:R-:W2:Y:S01]  /*be40*/  LDL R64, [R1+0x64] ;  /* 0x0000640001407983 */ /* 0x000ea20000100800 */
[----:B------:R-:W-:-:S02]  /*be50*/  ISETP.GE.AND P4, PT, R213, UR4, PT ;  /* 0x00000004d5007c0c */ /* 0x000fc4000bf86270 */
[----:B------:R-:W-:Y:S02]  /*be60*/  ISETP.GE.AND P3, PT, R211, UR4, PT ;  /* 0x00000004d3007c0c */ /* 0x000fe4000bf66270 */
[----:B------:R-:W-:Y:S02]  /*be70*/  ISETP.GE.AND P2, PT, R212, UR4, PT ;  /* 0x00000004d4007c0c */ /* 0x000fe4000bf46270 */
[----:B------:R-:W-:-:S07]  /*be80*/  ISETP.GE.AND P1, PT, R210, UR4, PT ;  /* 0x00000004d2007c0c */ /* 0x000fce000bf26270 */
[----:B------:R-:W-:Y:S02]  /*be90*/  @!P4 IMAD.SHL.U32 R9, R213, 0x2, RZ ;  /* 0x00000002d509c824 */ /* 0x000fe400078e00ff */
[----:B------:R-:W-:-:S03]  /*bea0*/  @!P3 IMAD.SHL.U32 R73, R211, 0x2, RZ ;  /* 0x00000002d349b824 */ /* 0x000fc600078e00ff */
[-C--:B---3--:R-:W-:Y:S02]  /*beb0*/  @!P4 IADD3 R10, P5, R0, R9.reuse, RZ ;  /* 0x00000009000ac210 */ /* 0x088fe40007fbe0ff */
[----:B0-----:R-:W-:Y:S02]  /*bec0*/  @!P4 IADD3 R8, P6, R4, R9, RZ ;  /* 0x000000090408c210 */ /* 0x001fe40007fde0ff */
[----:B------:R-:W-:Y:S02]  /*bed0*/  @!P1 SHF.L.U32 R7, R210, 0x1, RZ ;  /* 0x00000001d2079819 */ /* 0x000fe400000006ff */
[----:B------:R-:W-:Y:S02]  /*bee0*/  CS2R R40, SRZ ;  /* 0x0000000000287805 */ /* 0x000fe4000001ff00 */
[----:B------:R-:W-:Y:S02]  /*bef0*/  CS2R R30, SRZ ;  /* 0x00000000001e7805 */ /* 0x000fe4000001ff00 */
[----:B------:R-:W-:-:S02]  /*bf00*/  CS2R R34, SRZ ;  /* 0x0000000000227805 */ /* 0x000fc4000001ff00 */
[----:B------:R-:W-:Y:S02]  /*bf10*/  CS2R R32, SRZ ;  /* 0x0000000000207805 */ /* 0x000fe4000001ff00 */
[----:B------:R-:W-:Y:S02]  /*bf20*/  CS2R R28, SRZ ;  /* 0x00000000001c7805 */ /* 0x000fe4000001ff00 */
[----:B------:R-:W-:Y:S02]  /*bf30*/  CS2R R26, SRZ ;  /* 0x00000000001a7805 */ /* 0x000fe4000001ff00 */
[----:B------:R-:W-:Y:S02]  /*bf40*/  CS2R R24, SRZ ;  /* 0x0000000000187805 */ /* 0x000fe4000001ff00 */
[----:B----4-:R-:W-:Y:S02]  /*bf50*/  @!P4 SHF.L.U64.HI R6, R213, 0x1, R70 ;  /* 0x00000001d506c819 */ /* 0x010fe40000010246 */
[----:B--2---:R-:W-:-:S03]  /*bf60*/  @!P3 SHF.L.U64.HI R12, R211, 0x1, R67 ;  /* 0x00000001d30cb819 */ /* 0x004fc60000010243 */
[--C-:B------:R-:W-:Y:S01]  /*bf70*/  @!P4 IMAD.X R11, R3, 0x1, R6.reuse, P5 ;  /* 0x00000001030bc824 */ /* 0x100fe200028e0606 */
[-C--:B------:R-:W-:Y:S01]  /*bf80*/  @!P3 IADD3 R76, P5, R0, R73.reuse, RZ ;  /* 0x00000049004cb210 */ /* 0x080fe20007fbe0ff */
[C---:B------:R-:W-:Y:S01]  /*bf90*/  @!P2 IMAD.SHL.U32 R67, R212.reuse, 0x2, RZ ;  /* 0x00000002d443a824 */ /* 0x040fe200078e00ff */
[----:B------:R-:W-:Y:S01]  /*bfa0*/  @!P2 SHF.L.U64.HI R14, R212, 0x1, R65 ;  /* 0x00000001d40ea819 */ /* 0x000fe20000010241 */
[----:B------:R-:W-:Y:S01]  /*bfb0*/  @!P4 IMAD.X R9, R5, 0x1, R6, P6 ;  /* 0x000000010509c824 */ /* 0x000fe200030e0606 */
[----:B------:R-:W-:Y:S01]  /*bfc0*/  @!P3 IADD3 R72, P6, R4, R73, RZ ;  /* 0x000000490448b210 */ /* 0x000fe20007fde0ff */
[--C-:B------:R-:W-:Y:S01]  /*bfd0*/  @!P3 IMAD.X R77, R3, 0x1, R12.reuse, P5 ;  /* 0x00000001034db824 */ /* 0x100fe200028e060c */
[-C--:B------:R-:W-:Y:S01]  /*bfe0*/  @!P2 IADD3 R70, P5, R0, R67.reuse, RZ ;  /* 0x000000430046a210 */ /* 0x080fe20007fbe0ff */
[----:B------:R0:W5:Y:S01]  /*bff0*/  @!P4 LD.E.64 R34, desc[UR60][R10.64] ;  /* 0x0000003c0a22c980 */ /* 0x000162000c101b00 */
[----:B------:R-:W-:Y:S01]  /*c000*/  MOV R74, R66 ;  /* 0x00000042004a7202 */ /* 0x000fe20000000f00 */
[----:B------:R-:W-:Y:S01]  /*c010*/  @!P3 IMAD.X R73, R5, 0x1, R12, P6 ;  /* 0x000000010549b824 */ /* 0x000fe200030e060c */
[----:B------:R-:W-:Y:S01]  /*c020*/  @!P1 SHF.L.U64.HI R20, R210, 0x1, R64 ;  /* 0x00000001d2149819 */ /* 0x000fe20000010240 */
[----:B------:R-:W-:Y:S01]  /*c030*/  @!P2 IMAD.X R71, R3, 0x1, R14, P5 ;  /* 0x000000010347a824 */ /* 0x000fe200028e060e */
[----:B------:R-:W-:Y:S01]  /*c040*/  @!P2 IADD3 R66, P6, R4, R67, RZ ;  /* 0x000000430442a210 */ /* 0x000fe20007fde0ff */
[----:B------:R-:W5:Y:S01]  /*c050*/  @!P4 LD.E.64 R32, desc[UR60][R8.64] ;  /* 0x0000003c0820c980 */ /* 0x000f62000c101b00 */
[----:B------:R-:W-:-:S03]  /*c060*/  @!P1 IADD3 R64, P5, R0, R7, RZ ;  /* 0x0000000700409210 */ /* 0x000fc60007fbe0ff */
[----:B------:R-:W-:Y:S01]  /*c070*/  @!P2 IMAD.X R67, R5, 0x1, R14, P6 ;  /* 0x000000010543a824 */ /* 0x000fe200030e060e */
[----:B------:R-:W-:Y:S01]  /*c080*/  ISETP.GE.AND P6, PT, R22, UR4, PT ;  /* 0x0000000416007c0c */ /* 0x000fe2000bfc6270 */
[--C-:B------:R-:W-:Y:S01]  /*c090*/  @!P1 IMAD.X R65, R3, 0x1, R20.reuse, P5 ;  /* 0x0000000103419824 */ /* 0x100fe200028e0614 */
[----:B------:R-:W-:Y:S02]  /*c0a0*/  @!P1 IADD3 R6, P5, R4, R7, RZ ;  /* 0x0000000704069210 */ /* 0x000fe40007fbe0ff */
[----:B0-----:R-:W-:Y:S01]  /*c0b0*/  CS2R R10, SRZ ;  /* 0x00000000000a7805 */ /* 0x001fe2000001ff00 */
[----:B------:R-:W5:Y:S02]  /*c0c0*/  @!P3 LD.E.64 R28, desc[UR60][R76.64] ;  /* 0x0000003c4c1cb980 */ /* 0x000f64000c101b00 */
[----:B------:R-:W-:Y:S01]  /*c0d0*/  @!P1 IMAD.X R7, R5, 0x1, R20, P5 ;  /* 0x0000000105079824 */ /* 0x000fe200028e0614 */
[----:B------:R-:W-:Y:S01]  /*c0e0*/  ISETP.GE.AND P5, PT, R214, UR4, PT ;  /* 0x00000004d6007c0c */ /* 0x000fe2000bfa6270 */
[----:B------:R-:W5:Y:S04]  /*c0f0*/  @!P3 LD.E.64 R26, desc[UR60][R72.64] ;  /* 0x0000003c481ab980 */ /* 0x000f68000c101b00 */
[----:B------:R-:W-:Y:S01]  /*c100*/  @!P6 MOV R12, R0 ;  /* 0x00000000000ce202 */ /* 0x000fe20000000f00 */
[----:B------:R-:W-:Y:S01]  /*c110*/  @!P6 IMAD.MOV.U32 R13, RZ, RZ, R3 ;  /* 0x000000ffff0de224 */ /* 0x000fe200078e0003 */
[----:B------:R-:W5:Y:S01]  /*c120*/  @!P2 LD.E.64 R24, desc[UR60][R70.64] ;  /* 0x0000003c4618a980 */ /* 0x000f62000c101b00 */
[----:B------:R-:W-:-:S04]  /*c130*/  @!P6 IMAD.WIDE R14, R22, 0x2, R4 ;  /* 0x00000002160ee825 */ /* 0x000fc800078e0204 */
[----:B------:R-:W-:Y:S01]  /*c140*/  @!P6 IMAD.WIDE R12, R22, 0x2, R12 ;  /* 0x00000002160ce825 */ /* 0x000fe200078e020c */
[----:B------:R0:W5:Y:S03]  /*c150*/  @!P6 LD.E.64 R30, desc[UR60][R14.64] ;  /* 0x0000003c0e1ee980 */ /* 0x000166000c101b00 */
[C---:B------:R-:W-:Y:S01]  /*c160*/  @!P5 IMAD.SHL.U32 R21, R214.reuse, 0x2, RZ ;  /* 0x00000002d615d824 */ /* 0x040fe200078e00ff */
[----:B------:R1:W5:Y:S01]  /*c170*/  @!P6 LD.E.64 R40, desc[UR60][R12.64] ;  /* 0x0000003c0c28e980 */ /* 0x000362000c101b00 */
[----:B------:R-:W-:-:S03]  /*c180*/  @!P5 SHF.L.U64.HI R20, R214, 0x1, R74 ;  /* 0x00000001d614d819 */ /* 0x000fc6000001024a */
[----:B------:R-:W-:-:S05]  /*c190*/  @!P5 IADD3 R74, P6, R0, R21, RZ ;  /* 0x00000015004ad210 */ /* 0x000fca0007fde0ff */
[--C-:B------:R-:W-:Y:S01]  /*c1a0*/  @!P5 IMAD.X R75, R3, 0x1, R20.reuse, P6 ;  /* 0x00000001034bd824 */ /* 0x100fe200030e0614 */
[----:B------:R-:W-:Y:S02]  /*c1b0*/  @!P5 IADD3 R4, P6, R4, R21, RZ ;  /* 0x000000150404d210 */ /* 0x000fe40007fde0ff */
[----:B0-----:R-:W-:Y:S02]  /*c1c0*/  CS2R R14, SRZ ;  /* 0x00000000000e7805 */ /* 0x001fe4000001ff00 */
[----:B-1----:R-:W-:Y:S02]  /*c1d0*/  CS2R R12, SRZ ;  /* 0x00000000000c7805 */ /* 0x002fe4000001ff00 */
[----:B------:R-:W-:Y:S01]  /*c1e0*/  CS2R R8, SRZ ;  /* 0x0000000000087805 */ /* 0x000fe2000001ff00 */
[----:B------:R1:W5:Y:S01]  /*c1f0*/  @!P5 LD.E.64 R10, desc[UR60][R74.64] ;  /* 0x0000003c4a0ad980 */ /* 0x000362000c101b00 */
[----:B------:R-:W-:Y:S01]  /*c200*/  @!P5 IMAD.X R5, R5, 0x1, R20, P6 ;  /* 0x000000010505d824 */ /* 0x000fe200030e0614 */
[----:B------:R-:W-:-:S02]  /*c210*/  CS2R R20, SRZ ;  /* 0x0000000000147805 */ /* 0x000fc4000001ff00 */
[----:B------:R1:W5:Y:S04]  /*c220*/  @!P1 LD.E.64 R14, desc[UR60][R64.64] ;  /* 0x0000003c400e9980 */ /* 0x000368000c101b00 */
[----:B------:R1:W5:Y:S04]  /*c230*/  @!P2 LD.E.64 R20, desc[UR60][R66.64] ;  /* 0x0000003c4214a980 */ /* 0x000368000c101b00 */
[----:B------:R1:W5:Y:S04]  /*c240*/  @!P1 LD.E.64 R12, desc[UR60][R6.64] ;  /* 0x0000003c060c9980 */ /* 0x000368000c101b00 */
[----:B------:R1:W5:Y:S02]  /*c250*/  @!P5 LD.E.64 R8, desc[UR60][R4.64] ;  /* 0x0000003c0408d980 */ /* 0x000364000c101b00 */
.L_x_6310:
[----:B------:R-:W-:Y:S05]  /*c260*/  BSYNC B1 ;  /* 0x0000000000017941 */ /* 0x000fea0003800000 */
.L_x_6309:
[----:B--2---:R-:W-:Y:S01]  /*c270*/  LEA.HI R3, R236, R236, RZ, 0x1 ;  /* 0x000000ecec037211 */ /* 0x004fe200078f08ff */
[C---:B-1----:R-:W-:Y:S01]  /*c280*/  VIADD R5, R62.reuse, 0x15400 ;  /* 0x000154003e057836 */ /* 0x042fe20000000000 */
[----:B---3--:R-:W-:Y:S01]  /*c290*/  IADD3 R0, R62, 0x15440, RZ ;  /* 0x000154403e007810 */ /* 0x008fe20007ffe0ff */
[----:B-----5:R-:W-:Y:S01]  /*c2a0*/  IMAD.MOV.U32 R6, RZ, RZ, R33 ;  /* 0x000000ffff067224 */ /* 0x020fe200078e0021 */
[----:B------:R-:W-:Y:S01]  /*c2b0*/  LOP3.LUT R3, R3, 0xfffffffe, RZ, 0xc0, !PT ;  /* 0xfffffffe03037812 */ /* 0x000fe200078ec0ff */
[----:B------:R-:W-:Y:S01]  /*c2c0*/  @P0 VIADD R0, R5, 0xffffffc0 ;  /* 0xffffffc005000836 */ /* 0x000fe20000000000 */
[----:B------:R-:W-:Y:S01]  /*c2d0*/  VIADDMNMX R63, R63, -R222, 0x80, PT ;  /* 0x000000803f3f7446 */ /* 0x000fe200038009de */
[----:B------:R-:W-:Y:S01]  /*c2e0*/  IMAD.MOV.U32 R5, RZ, RZ, R32 ;  /* 0x000000ffff057224 */ /* 0x000fe200078e0020 */
[----:B------:R-:W-:Y:S01]  /*c2f0*/  IADD3 R3, R236, -R3, RZ ;  /* 0x80000003ec037210 */ /* 0x000fe20007ffe0ff */
[----:B0-----:R-:W-:Y:S01]  /*c300*/  IMAD.MOV.U32 R4, RZ, RZ, R30 ;  /* 0x000000ffff047224 */ /* 0x001fe200078e001e */
[----:B------:R-:W-:Y:S01]  /*c310*/  BSSY B1, `(.L_x_6311) ;  /* 0x0000029000017945 */ /* 0x000fe20003800000 */
[----:B------:R-:W-:Y:S01]  /*c320*/  IMAD.MOV.U32 R7, RZ, RZ, R20 ;  /* 0x000000ffff077224 */ /* 0x000fe200078e0014 */
[----:B------:R-:W-:Y:S01]  /*c330*/  PRMT R73, R5, 0x5410, R6 ;  /* 0x0000541005497816 */ /* 0x000fe20000000006 */
[----:B------:R-:W-:Y:S01]  /*c340*/  IMAD.MOV.U32 R6, RZ, RZ, R27 ;  /* 0x000000ffff067224 */ /* 0x000fe200078e001b */
[----:B------:R-:W-:Y:S01]  /*c350*/  SHF.L.U32 R5, R3, 0x1f, RZ ;  /* 0x0000001f03057819 */ /* 0x000fe200000006ff */
[----:B------:R-:W-:Y:S01]  /*c360*/  IMAD.MOV.U32 R3, RZ, RZ, R21 ;  /* 0x000000ffff037224 */ /* 0x000fe200078e0015 */
[----:B------:R-:W-:Y:S01]  /*c370*/  PRMT R75, R4, 0x7610, R75 ;  /* 0x00007610044b7816 */ /* 0x000fe2000000004b */
[----:B------:R-:W-:Y:S01]  /*c380*/  IMAD.MOV.U32 R4, RZ, RZ, R31 ;  /* 0x000000ffff047224 */ /* 0x000fe200078e001f */
[----:B------:R-:W0:Y:S01]  /*c390*/  SYNCS.PHASECHK.TRANS64.TRYWAIT P0, [R16+URZ+0x36800], R5 ;  /* 0x03680005100075a7 */ /* 0x000e22000800017f */
[----:B------:R-:W-:Y:S01]  /*c3a0*/  PRMT R67, R7, 0x7610, R67 ;  /* 0x0000761007437816 */ /* 0x000fe20000000043 */
[----:B------:R-:W-:Y:S01]  /*c3b0*/  IMAD.MOV.U32 R7, RZ, RZ, R8 ;  /* 0x000000ffff077224 */ /* 0x000fe200078e0008 */
[----:B------:R-:W-:Y:S01]  /*c3c0*/  ISETP.GE.AND P1, PT, R204, R63, PT ;  /* 0x0000003fcc00720c */ /* 0x000fe20003f26270 */
[----:B------:R-:W-:Y:S01]  /*c3d0*/  IMAD.MOV.U32 R64, RZ, RZ, R34 ;  /* 0x000000ffff407224 */ /* 0x000fe200078e0022 */
[----:B------:R-:W-:Y:S01]  /*c3e0*/  PRMT R75, R75, 0x5410, R4 ;  /* 0x000054104b4b7816 */ /* 0x000fe20000000004 */
[----:B------:R-:W-:Y:S01]  /*c3f0*/  IMAD.MOV.U32 R4, RZ, RZ, R26 ;  /* 0x000000ffff047224 */ /* 0x000fe200078e001a */
[----:B------:R-:W-:-:S02]  /*c400*/  PRMT R67, R67, 0x5410, R3 ;  /* 0x0000541043437816 */ /* 0x000fc40000000003 */
[----:B------:R-:W-:Y:S01]  /*c410*/  PRMT R3, R7, 0x7610, R3 ;  /* 0x0000761007037816 */ /* 0x000fe20000000003 */
[----:B------:R-:W-:Y:S01]  /*c420*/  IMAD.MOV.U32 R7, RZ, RZ, R41 ;  /* 0x000000ffff077224 */ /* 0x000fe200078e0029 */
[----:B------:R-:W-:Y:S01]  /*c430*/  PRMT R71, R4, 0x5410, R6 ;  /* 0x0000541004477816 */ /* 0x000fe20000000006 */
[----:B------:R-:W-:Y:S01]  /*c440*/  IMAD.MOV.U32 R4, RZ, RZ, R12 ;  /* 0x000000ffff047224 */ /* 0x000fe200078e000c */
[----:B------:R-:W-:Y:S02]  /*c450*/  MOV R6, R13 ;  /* 0x0000000d00067202 */ /* 0x000fe40000000f00 */
[----:B------:R-:W-:Y:S02]  /*c460*/  PRMT R74, R64, 0x7610, R74 ;  /* 0x00007610404a7816 */ /* 0x000fe4000000004a */
        /* <DEDUP_REMOVED lines=19> */
.L_x_6595:
[----:B------:R-:W-:Y:S05]  /*c5a0*/  BSYNC B1 ;  /* 0x0000000000017941 */ /* 0x000fea0003800000 */
.L_x_6311:
        /* <DEDUP_REMOVED lines=15> */
[--C-:B------:R-:W-:Y:S01]  /*c6a0*/  SHF.R.U32.HI R91, RZ, 0x10, R61.reuse ;  /* 0x00000010ff5b7819 */ /* 0x100fe2000001163d */
        /* <DEDUP_REMOVED lines=9> */
[----:B------:R-:W-:Y:S01]  /*c740*/  FMUL.FTZ R61, R61, R88 ;  /* 0x000000583d3d7220 */ /* 0x000fe20000410000 */
[----:B------:R-:W-:Y:S02]  /*c750*/  HADD2.F32 R4, -RZ, R4.H1_H1 ;  /* 0x30000004ff047230 */ /* 0x000fe40000004100 */
[--C-:B------:R-:W-:Y:S02]  /*c760*/  HADD2.F32 R58, -RZ, R6.reuse.H0_H0 ;  /* 0x20000006ff3a7230 */ /* 0x100fe40000004100 */
[----:B------:R-:W-:Y:S01]  /*c770*/  FFMA.FTZ R90, R60, R90, R61 ;  /* 0x0000005a3c5a7223 */ /* 0x000fe2000001003d */
[----:B------:R-:W-:-:S02]  /*c780*/  HADD2.F32 R59, -RZ, R6.H1_H1 ;  /* 0x30000006ff3b7230 */ /* 0x000fc40000004100 */
[----:B------:R-:W-:Y:S01]  /*c790*/  FFMA.FTZ R91, R60, R88, -R91 ;  /* 0x000000583c5b7223 */ /* 0x000fe2000001085b */
[----:B------:R-:W-:Y:S02]  /*c7a0*/  HADD2.F32 R61, -RZ, R87.H0_H0 ;  /* 0x20000057ff3d7230 */ /* 0x000fe40000004100 */
[C---:B------:R-:W-:Y:S01]  /*c7b0*/  FMUL.FTZ R92, R4.reuse, R89 ;  /* 0x00000059045c7220 */ /* 0x040fe20000410000 */
[----:B------:R-:W-:Y:S02]  /*c7c0*/  HADD2.F32 R6, -RZ, R5.H0_H0 ;  /* 0x20000005ff067230 */ /* 0x000fe40000004100 */
[-C--:B------:R-:W-:Y:S01]  /*c7d0*/  FMUL.FTZ R88, R4, R77.reuse ;  /* 0x0000004d04587220 */ /* 0x080fe20000410000 */
[----:B------:R-:W-:Y:S02]  /*c7e0*/  HADD2.F32 R87, -RZ, R87.H1_H1 ;  /* 0x30000057ff577230 */ /* 0x000fe40000004100 */
        /* <DEDUP_REMOVED lines=18> */
.L_x_6316:
[----:B------:R-:W-:Y:S05]  /*c910*/  BSYNC B2 ;  /* 0x0000000000027941 */ /* 0x000fea0003800000 */
.L_x_6315:
[----:B------:R-:W-:Y:S04]  /*c920*/  BSSY B2, `(.L_x_6317) ;  /* 0x000002c000027945 */ /* 0x000fe80003800000 */
[----:B------:R-:W-:Y:S05]  /*c930*/  @P1 BRA `(.L_x_6318) ;  /* 0x0000000000a81947 */ /* 0x000fea0003800000 */
[----:B0-----:R-:W0:Y:S01]  /*c940*/  LDS.128 R4, [R0] ;  /* 0x0000000000047984 */ /* 0x001e220000000c00 */
        /* <DEDUP_REMOVED lines=11> */
[CC--:B------:R-:W-:Y:S01]  /*ca00*/  FMUL.FTZ R61, R57.reuse, R60.reuse ;  /* 0x0000003c393d7220 */ /* 0x0c0fe20000410000 */
[----:B------:R-:W-:Y:S01]  /*ca10*/  FMUL.FTZ R57, R57, R59 ;  /* 0x0000003b39397220 */ /* 0x000fe20000410000 */
[----:B------:R-:W-:Y:S02]  /*ca20*/  HADD2.F32 R4, -RZ, R4.H1_H1 ;  /* 0x30000004ff047230 */ /* 0x000fe40000004100 */
        /* <DEDUP_REMOVED lines=27> */
.L_x_6318:
[----:B------:R-:W-:Y:S05]  /*cbe0*/  BSYNC B2 ;  /* 0x0000000000027941 */ /* 0x000fea0003800000 */
.L_x_6317:
[----:B------:R-:W-:Y:S04]  /*cbf0*/  BSSY B2, `(.L_x_6319) ;  /* 0x000002c000027945 */ /* 0x000fe80003800000 */
[----:B------:R-:W-:Y:S05]  /*cc00*/  @P2 BRA `(.L_x_6320) ;  /* 0x0000000000a82947 */ /* 0x000fea0003800000 */
[----:B01----:R-:W0:Y:S01]  /*cc10*/  LDS.128 R4, [R62+0x19400] ;  /* 0x019400003e047984 */ /* 0x003e220000000c00 */
        /* <DEDUP_REMOVED lines=41> */
.L_x_6320:
[----:B------:R-:W-:Y:S05]  /*ceb0*/  BSYNC B2 ;  /* 0x0000000000027941 */ /* 0x000fea0003800000 */
.L_x_6319:
[----:B------:R-:W-:Y:S04]  /*cec0*/  BSSY B2, `(.L_x_6321) ;  /* 0x000002c000027945 */ /* 0x000fe80003800000 */
[----:B------:R-:W-:Y:S05]  /*ced0*/  @P3 BRA `(.L_x_6322) ;  /* 0x0000000000a83947 */ /* 0x000fea0003800000 */
[----:B012---:R-:W0:Y:S01]  /*cee0*/  LDS.128 R4, [R0+0x4000] ;  /* 0x0040000000047984 */ /* 0x007e220000000c00 */
        /* <DEDUP_REMOVED lines=41> */
.L_x_6322:
[----:B------:R-:W-:Y:S05]  /*d180*/  BSYNC B2 ;  /* 0x0000000000027941 */ /* 0x000fea0003800000 */
.L_x_6321:
[----:B------:R-:W-:Y:S04]  /*d190*/  BSSY B2, `(.L_x_6323) ;  /* 0x000002c000027945 */ /* 0x000fe80003800000 */
[----:B------:R-:W-:Y:S05]  /*d1a0*/  @P4 BRA `(.L_x_6324) ;  /* 0x0000000000a84947 */ /* 0x000fea0003800000 */
[----:B0123--:R-:W0:Y:S01]  /*d1b0*/  LDS.128 R4, [R62+0x1d400] ;  /* 0x01d400003e047984 */ /* 0x00fe220000000c00 */
        /* <DEDUP_REMOVED lines=41> */
.L_x_6324:
[----:B------:R-:W-:Y:S05]  /*d450*/  BSYNC B2 ;  /* 0x0000000000027941 */ /* 0x000fea0003800000 */
.L_x_6323:
        /* <DEDUP_REMOVED lines=43> */
.L_x_6314:
[----:B------:R-:W-:Y:S05]  /*d710*/  BSYNC B1 ;  /* 0x0000000000017941 */ /* 0x000fea0003800000 */
.L_x_6313:
        /* <DEDUP_REMOVED lines=12> */
[--C-:B------:R-:W-:Y:S01]  /*d7e0*/  SHF.R.U64 R47, R40, 0x10, R41.reuse ;  /* 0x00000010282f7819 */ /* 0x100fe20000001229 */
[----:B------:R-:W-:Y:S01]  /*d7f0*/  HADD2.F32 R38, -RZ, R76.H0_H0 ;  /* 0x2000004cff267230 */ /* 0x000fe20000004100 */
[----:B------:R-:W-:Y:S01]  /*d800*/  SHF.R.U32.HI R39, RZ, 0x10, R41 ;  /* 0x00000010ff277819 */ /* 0x000fe20000011629 */
[--C-:B------:R-:W-:Y:S01]  /*d810*/  HADD2.F32 R40, -RZ, R75.reuse.H0_H0 ;  /* 0x2000004bff287230 */ /* 0x100fe20000004100 */
[--C-:B------:R-:W-:Y:S01]  /*d820*/  SHF.R.U32.HI R41, RZ, 0x10, R31.reuse ;  /* 0x00000010ff297819 */ /* 0x100fe2000001161f */
[----:B------:R-:W-:Y:S01]  /*d830*/  HADD2.F32 R75, -RZ, R75.H1_H1 ;  /* 0x3000004bff4b7230 */ /* 0x000fe20000004100 */
[----:B------:R-:W-:Y:S01]  /*d840*/  SHF.R.U64 R45, R30, 0x10, R31 ;  /* 0x000000101e2d7819 */ /* 0x000fe2000000121f */
[----:B------:R-:W-:Y:S02]  /*d850*/  HADD2.F32 R39, -RZ, R39.H0_H0 ;  /* 0x20000027ff277230 */ /* 0x000fe40000004100 */
        /* <DEDUP_REMOVED lines=33> */
.L_x_6327:
[----:B------:R-:W-:Y:S05]  /*da70*/  BSYNC B1 ;  /* 0x0000000000017941 */ /* 0x000fea0003800000 */
.L_x_6326:
[----:B------:R-:W-:Y:S04]  /*da80*/  BSSY B1, `(.L_x_6328) ;  /* 0x000002c000017945 */ /* 0x000fe80003800000 */
[----:B------:R-:W-:Y:S05]  /*da90*/  @P1 BRA `(.L_x_6329) ;  /* 0x0000000000a81947 */ /* 0x000fea0003800000 */
[----:B0-----:R-:W0:Y:S01]  /*daa0*/  LDS.128 R4, [R0+0x2000] ;  /* 0x0020000000047984 */ /* 0x001e220000000c00 */
        /* <DEDUP_REMOVED lines=41> */
.L_x_6329:
[----:B------:R-:W-:Y:S05]  /*dd40*/  BSYNC B1 ;  /* 0x0000000000017941 */ /* 0x000fea0003800000 */
.L_x_6328:
        /* <DEDUP_REMOVED lines=44> */
.L_x_6331:
[----:B------:R-:W-:Y:S05]  /*e010*/  BSYNC B1 ;  /* 0x0000000000017941 */ /* 0x000fea0003800000 */
.L_x_6330:
        /* <DEDUP_REMOVED lines=44> */
.L_x_6333:
[----:B------:R-:W-:Y:S05]  /*e2e0*/  BSYNC B1 ;  /* 0x0000000000017941 */ /* 0x000fea0003800000 */
.L_x_6332:
        /* <DEDUP_REMOVED lines=44> */
.L_x_6335:
[----:B------:R-:W-:Y:S05]  /*e5b0*/  BSYNC B1 ;  /* 0x0000000000017941 */ /* 0x000fea0003800000 */
.L_x_6334:
[----:B------:R-:W-:Y:S05]  /*e5c0*/  @P5 BRA `(.L_x_6325) ;  /* 0x0000003800145947 */ /* 0x000fea0003800000 */
[----:B01234-:R-:W0:Y:S01]  /*e5d0*/  LDS.128 R4, [R0+0xa000] ;  /* 0x00a0000000047984 */ /* 0x01fe220000000c00 */
[----:B------:R-:W-:Y:S01]  /*e5e0*/  SHF.R.U32.HI R13, RZ, 0x10, R11 ;  /* 0x00000010ff0d7819 */ /* 0x000fe2000001160b */
[--C-:B------:R-:W-:Y:S01]  /*e5f0*/  HADD2.F32 R12, -RZ, R64.reuse.H0_H0 ;  /* 0x20000040ff0c7230 */ /* 0x100fe20000004100 */
        /* <DEDUP_REMOVED lines=40> */
.L_x_6304:
[----:B------:R-:W0:Y:S01]  /*e880*/  S2R R0, SR_TID.X ;  /* 0x0000000000007919 */ /* 0x000e220000002100 */
[----:B------:R-:W1:Y:S01]  /*e890*/  LDC R69, c[0x0][0x448] ;  /* 0x00011200ff457b82 */ /* 0x000e620000000800 */
[----:B------:R-:W-:Y:S01]  /*e8a0*/  ULDC.64 UR4, c[0x0][0x3f8] ;  /* 0x0000fe0000047ab9 */ /* 0x000fe20000000a00 */
[----:B------:R-:W-:Y:S01]  /*e8b0*/  MOV R8, R24 ;  /* 0x0000001800087202 */ /* 0x000fe20000000f00 */
[----:B------:R-:W-:Y:S01]  /*e8c0*/  ULDC.64 UR6, c[0x0][0x408] ;  /* 0x0001020000067ab9 */ /* 0x000fe20000000a00 */
[----:B------:R-:W-:Y:S02]  /*e8d0*/  IMAD.MOV.U32 R9, RZ, RZ, R27 ;  /* 0x000000ffff097224 */ /* 0x000fe400078e001b */
[----:B------:R-:W-:Y:S01]  /*e8e0*/  IMAD.MOV.U32 R4, RZ, RZ, R144 ;  /* 0x000000ffff047224 */ /* 0x000fe200078e0090 */
[----:B-1----:R-:W-:Y:S01]  /*e8f0*/  ISETP.NE.AND P0, PT, R69, 0x1, PT ;  /* 0x000000014500780c */ /* 0x002fe20003f05270 */
[----:B0-----:R-:W-:-:S05]  /*e900*/  VIADD R0, R0, 0xffffff80 ;  /* 0xffffff8000007836 */ /* 0x001fca0000000000 */
[----:B------:R-:W-:-:S07]  /*e910*/  SHF.R.S32.HI R3, RZ, 0x1f, R0 ;  /* 0x0000001fff037819 */ /* 0x000fce0000011400 */
[----:B------:R-:W0:Y:S01]  /*e920*/  @P0 LDC R5, c[0x0][0x450] ;  /* 0x00011400ff050b82 */ /* 0x000e220000000800 */
[----:B------:R-:W-:-:S04]  /*e930*/  LEA.HI R3, R3, R0, RZ, 0x2 ;  /* 0x0000000003037211 */ /* 0x000fc800078f10ff */
[----:B------:R-:W-:-:S05]  /*e940*/  LOP3.LUT R3, R3, 0xfffffffc, RZ, 0xc0, !PT ;  /* 0xfffffffc03037812 */ /* 0x000fca00078ec0ff */
[----:B------:R-:W-:Y:S02]  /*e950*/  IMAD.IADD R3, R0, 0x1, -R3 ;  /* 0x0000000100037824 */ /* 0x000fe400078e0a03 */
[----:B------:R-:W1:Y:S02]  /*e960*/  @P0 LDC R0, c[0x0][0x44c] ;  /* 0x00011300ff000b82 */ /* 0x000e640000000800 */
[----:B------:R-:W-:-:S04]  /*e970*/  IMAD R3, R3, 0x40, R10 ;  /* 0x0000004003037824 */ /* 0x000fc800078e020a */
[----:B-1----:R-:W-:-:S05]  /*e980*/  @P0 IMAD.HI.U32 R0, R3, R0, RZ ;  /* 0x0000000003000227 */ /* 0x002fca00078e00ff */
[----:B0-----:R-:W-:Y:S01]  /*e990*/  @P0 SHF.R.U32.HI R3, RZ, R5, R0 ;  /* 0x00000005ff030219 */ /* 0x001fe20000011600 */
        /* <DEDUP_REMOVED lines=22> */
[----:B0-----:R-:W-:Y:S01]  /*eb00*/  IMAD.MOV.U32 R21, RZ, RZ, R3 ;  /* 0x000000ffff157224 */ /* 0x001fe200078e0003 */
[----:B-12---:R-:W-:-:S07]  /*eb10*/  MOV R20, R0 ;  /* 0x0000000000147202 */ /* 0x006fce0000000f00 */
.L_x_6601:
        /* <DEDUP_REMOVED lines=18> */
[----:B------:R-:W2:Y:S01]  /*ec40*/  LDL R3, [R1+0x58] ;  /* 0x0000580001037983 */ /* 0x000ea20000100800 */
[----:B------:R-:W-:-:S03]  /*ec50*/  ULDC UR4, c[0x0][0x3f4] ;  /* 0x0000fd0000047ab9 */ /* 0x000fc60000000800 */
[----:B------:R-:W3:Y:S01]  /*ec60*/  LDL R0, [R1+0x5c] ;  /* 0x00005c0001007983 */ /* 0x000ee20000100800 */
[----:B------:R-:W-:Y:S02]  /*ec70*/  ISETP.GE.AND P0, PT, R18, UR4, PT ;  /* 0x0000000412007c0c */ /* 0x000fe4000bf06270 */
[----:B------:R-:W-:Y:S02]  /*ec80*/  CS2R R32, SRZ ;  /* 0x0000000000207805 */ /* 0x000fe4000001ff00 */
[----:B------:R-:W-:Y:S02]  /*ec90*/  ISETP.GE.AND P1, PT, R206, UR4, PT ;  /* 0x00000004ce007c0c */ /* 0x000fe4000bf26270 */
[----:B------:R-:W-:Y:S02]  /*eca0*/  CS2R R34, SRZ ;  /* 0x0000000000227805 */ /* 0x000fe4000001ff00 */
[----:B------:R-:W-:Y:S02]  /*ecb0*/  ISETP.GE.AND P2, PT, R207, UR4, PT ;  /* 0x00000004cf007c0c */ /* 0x000fe4000bf46270 */
[----:B------:R-:W-:-:S02]  /*ecc0*/  CS2R R44, SRZ ;  /* 0x00000000002c7805 */ /* 0x000fc4000001ff00 */
[----:B------:R-:W-:Y:S02]  /*ecd0*/  CS2R R46, SRZ ;  /* 0x00000000002e7805 */ /* 0x000fe4000001ff00 */
[----:B------:R-:W-:Y:S02]  /*ece0*/  CS2R R28, SRZ ;  /* 0x00000000001c7805 */ /* 0x000fe4000001ff00 */
[----:B------:R-:W-:Y:S01]  /*ecf0*/  CS2R R30, SRZ ;  /* 0x00000000001e7805 */ /* 0x000fe2000001ff00 */
[----:B------:R-:W-:Y:S01]  /*ed00*/  @!P0 IMAD.WIDE R4, R18, 0x2, R20 ;  /* 0x0000000212048825 */ /* 0x000fe200078e0214 */
[----:B------:R-:W-:Y:S02]  /*ed10*/  CS2R R40, SRZ ;  /* 0x0000000000287805 */ /* 0x000fe4000001ff00 */
[----:B------:R-:W-:Y:S02]  /*ed20*/  CS2R R42, SRZ ;  /* 0x00000000002a7805 */ /* 0x000fe4000001ff00 */
[----:B------:R-:W-:-:S02]  /*ed30*/  CS2R R24, SRZ ;  /* 0x0000000000187805 */ /* 0x000fc4000001ff00 */
[----:B------:R-:W-:Y:S01]  /*ed40*/  CS2R R26, SRZ ;  /* 0x00000000001a7805 */ /* 0x000fe2000001ff00 */
[----:B------:R0:W5:Y:S01]  /*ed50*/  @!P0 LD.E.128 R32, desc[UR60][R4.64] ;  /* 0x0000003c04208980 */ /* 0x000162000c101d00 */
[----:B------:R-:W-:Y:S02]  /*ed60*/  CS2R R36, SRZ ;  /* 0x0000000000247805 */ /* 0x000fe4000001ff00 */
[----:B------:R-:W-:Y:S01]  /*ed70*/  CS2R R38, SRZ ;  /* 0x0000000000267805 */ /* 0x000fe2000001ff00 */
[----:B0-----:R-:W-:-:S05]  /*ed80*/  @!P0 IMAD.WIDE R4, R18, 0x2, R50 ;  /* 0x0000000212048825 */ /* 0x001fca00078e0232 */
[----:B------:R0:W5:Y:S01]  /*ed90*/  @!P0 LD.E.128 R44, desc[UR60][R4.64] ;  /* 0x0000003c042c8980 */ /* 0x000162000c101d00 */
[----:B--2---:R-:W-:Y:S02]  /*eda0*/  @!P1 IMAD.SHL.U32 R15, R3, 0x8, RZ ;  /* 0x00000008030f9824 */ /* 0x004fe400078e00ff */
[----:B---3--:R-:W-:Y:S02]  /*edb0*/  @!P2 IMAD.SHL.U32 R49, R0, 0x8, RZ ;  /* 0x000000080031a824 */ /* 0x008fe400078e00ff */
[----:B------:R-:W-:-:S04]  /*edc0*/  @!P1 IMAD.WIDE R12, R15, 0x2, R20 ;  /* 0x000000020f0c9825 */ /* 0x000fc800078e0214 */
[----:B------:R-:W-:Y:S01]  /*edd0*/  @!P2 IMAD.WIDE R20, R49, 0x2, R20 ;  /* 0x000000023114a825 */ /* 0x000fe200078e0214 */
[----:B------:R0:W5:Y:S03]  /*ede0*/  @!P1 LD.E.128 R28, desc[UR60][R12.64] ;  /* 0x0000003c0c1c9980 */ /* 0x000166000c101d00 */
[--C-:B------:R-:W-:Y:S01]  /*edf0*/  @!P1 IMAD.WIDE R14, R15, 0x2, R50.reuse ;  /* 0x000000020f0e9825 */ /* 0x100fe200078e0232 */
[----:B------:R0:W5:Y:S03]  /*ee00*/  @!P2 LD.E.128 R24, desc[UR60][R20.64] ;  /* 0x0000003c1418a980 */ /* 0x000166000c101d00 */
[----:B------:R-:W-:Y:S01]  /*ee10*/  @!P2 IMAD.WIDE R48, R49, 0x2, R50 ;  /* 0x000000023130a825 */ /* 0x000fe200078e0232 */
[----:B------:R0:W5:Y:S04]  /*ee20*/  @!P1 LD.E.128 R40, desc[UR60][R14.64] ;  /* 0x0000003c0e289980 */ /* 0x000168000c101d00 */
[----:B------:R0:W5:Y:S02]  /*ee30*/  @!P2 LD.E.128 R36, desc[UR60][R48.64] ;  /* 0x0000003c3024a980 */ /* 0x000164000c101d00 */
.L_x_6338:
[----:B------:R-:W-:Y:S05]  /*ee40*/  BSYNC B1 ;  /* 0x0000000000017941 */ /* 0x000fea0003800000 */
.L_x_6337:
[----:B0----5:R-:W-:Y:S01]  /*ee50*/  IMAD.MOV.U32 R5, RZ, RZ, R47 ;  /* 0x000000ffff057224 */ /* 0x021fe200078e002f */
[----:B------:R-:W-:Y:S01]  /*ee60*/  MOV R0, R44 ;  /* 0x0000002c00007202 */ /* 0x000fe20000000f00 */
[----:B------:R-:W-:Y:S01]  /*ee70*/  IMAD.MOV.U32 R3, RZ, RZ, R45 ;  /* 0x000000ffff037224 */ /* 0x000fe200078e002d */
[----:B------:R-:W-:Y:S01]  /*ee80*/  UMOV UR4, 0xffffffff ;  /* 0xffffffff00047882 */ /* 0x000fe20000000000 */
        /* <DEDUP_REMOVED lines=35> */
[----:B------:R-:W-:Y:S02]  /*f0c0*/  PRMT R78, R4, 0x5410, R5 ;  /* 0x00005410044e7816 */ /* 0x000fe40000000005 */
[----:B------:R-:W-:Y:S02]  /*f0d0*/  CS2R R4, SRZ ;  /* 0x0000000000047805 */ /* 0x000fe4000001ff00 */
[----:B------:R-:W-:Y:S01]  /*f0e0*/  PRMT R77, R0, 0x5410, R3 ;  /* 0x00005410004d7816 */ /* 0x000fe20000000003 */
[----:B------:R-:W-:Y:S06]  /*f0f0*/  BRA.DIV UR4, `(.L_x_6339) ;  /* 0x000001e6045c7947 */ /* 0x000fec000b800000 */
[----:B------:R-:W0:Y:S04]  /*f100*/  SHFL.IDX PT, R3, R8, 0x1, 0x1c1f ;  /* 0x003c1f0008037f89 */ /* 0x000e2800000e0000 */
[----:B------:R-:W1:Y:S04]  /*f110*/  SHFL.IDX PT, R0, R6, 0x1, 0x1c1f ;  /* 0x003c1f0006007f89 */ /* 0x000e6800000e0000 */
[----:B------:R-:W2:Y:S04]  /*f120*/  SHFL.IDX PT, R7, R7, 0x1, 0x1c1f ;  /* 0x003c1f0007077f89 */ /* 0x000ea800000e0000 */
[----:B------:R3:W4:Y:S01]  /*f130*/  SHFL.IDX PT, R14, R9, 0x1, 0x1c1f ;  /* 0x003c1f00090e7f89 */ /* 0x00072200000e0000 */
[----:B0-----:R-:W-:Y:S01]  /*f140*/  IMAD.MOV.U32 R21, RZ, RZ, R3 ;  /* 0x000000ffff157224 */ /* 0x001fe200078e0003 */
[----:B-1-3--:R-:W-:-:S07]  /*f150*/  MOV R20, R0 ;  /* 0x0000000000147202 */ /* 0x00afce0000000f00 */
.L_x_6607:
        /* <DEDUP_REMOVED lines=27> */
[----:B------:R-:W-:Y:S01]  /*f310*/  CS2R R52, SRZ ;  /* 0x0000000000347805 */ /* 0x000fe2000001ff00 */
[----:B------:R-:W-:Y:S01]  /*f320*/  @!P0 IMAD.WIDE R12, R18, 0x2, R20 ;  /* 0x00000002120c8825 */ /* 0x000fe200078e0214 */
[----:B------:R-:W-:Y:S02]  /*f330*/  CS2R R54, SRZ ;  /* 0x0000000000367805 */ /* 0x000fe4000001ff00 */
[----:B------:R-:W-:Y:S02]  /*f340*/  CS2R R8, SRZ ;  /* 0x0000000000087805 */ /* 0x000fe4000001ff00 */
[----:B------:R-:W-:Y:S02]  /*f350*/  CS2R R10, SRZ ;  /* 0x00000000000a7805 */ /* 0x000fe4000001ff00 */
[----:B------:R-:W-:Y:S01]  /*f360*/  CS2R R56, SRZ ;  /* 0x0000000000387805 */ /* 0x000fe2000001ff00 */
[----:B------:R0:W5:Y:S01]  /*f370*/  @!P0 LD.E.128 R48, desc[UR60][R12.64] ;  /* 0x0000003c0c308980 */ /* 0x000162000c101d00 */
[----:B------:R-:W-:-:S02]  /*f380*/  CS2R R58, SRZ ;  /* 0x00000000003a7805 */ /* 0x000fc4000001ff00 */
[----:B------:R-:W-:Y:S02]  /*f390*/  CS2R R14, SRZ ;  /* 0x00000000000e7805 */ /* 0x000fe4000001ff00 */
[----:B0-----:R-:W-:Y:S01]  /*f3a0*/  CS2R R12, SRZ ;  /* 0x00000000000c7805 */ /* 0x001fe2000001ff00 */
[----:B--2---:R-:W-:Y:S01]  /*f3b0*/  @!P1 IMAD.SHL.U32 R65, R3, 0x8, RZ ;  /* 0x0000000803419824 */ /* 0x004fe200078e00ff */
[----:B---3--:R-:W-:-:S03]  /*f3c0*/  @!P2 SHF.L.U32 R67, R0, 0x3, RZ ;  /* 0x000000030043a819 */ /* 0x008fc600000006ff */
[----:B------:R-:W-:-:S04]  /*f3d0*/  @!P1 IMAD.WIDE R62, R65, 0x2, R20 ;  /* 0x00000002413e9825 */ /* 0x000fc800078e0214 */
[----:B------:R-:W-:Y:S01]  /*f3e0*/  @!P2 IMAD.WIDE R20, R67, 0x2, R20 ;  /* 0x000000024314a825 */ /* 0x000fe200078e0214 */
[----:B------:R0:W5:Y:S03]  /*f3f0*/  @!P1 LD.E.128 R52, desc[UR60][R62.64] ;  /* 0x0000003c3e349980 */ /* 0x000166000c101d00 */
[--C-:B------:R-:W-:Y:S01]  /*f400*/  @!P1 IMAD.WIDE R64, R65, 0x2, R60.reuse ;  /* 0x0000000241409825 */ /* 0x100fe200078e023c */
[----:B------:R0:W5:Y:S03]  /*f410*/  @!P2 LD.E.128 R56, desc[UR60][R20.64] ;  /* 0x0000003c1438a980 */ /* 0x000166000c101d00 */
[--C-:B------:R-:W-:Y:S01]  /*f420*/  @!P2 IMAD.WIDE R66, R67, 0x2, R60.reuse ;  /* 0x000000024342a825 */ /* 0x100fe200078e023c */
[----:B------:R0:W5:Y:S03]  /*f430*/  @!P1 LD.E.128 R8, desc[UR60][R64.64] ;  /* 0x0000003c40089980 */ /* 0x000166000c101d00 */
[----:B------:R-:W-:Y:S01]  /*f440*/  @!P0 IMAD.WIDE R60, R18, 0x2, R60 ;  /* 0x00000002123c8825 */ /* 0x000fe200078e023c */
[----:B------:R0:W5:Y:S04]  /*f450*/  @!P2 LD.E.128 R12, desc[UR60][R66.64] ;  /* 0x0000003c420ca980 */ /* 0x000168000c101d00 */
[----:B------:R0:W5:Y:S02]  /*f460*/  @!P0 LD.E.128 R4, desc[UR60][R60.64] ;  /* 0x0000003c3c048980 */ /* 0x000164000c101d00 */
.L_x_6341:
[----:B------:R-:W-:Y:S05]  /*f470*/  BSYNC B1 ;  /* 0x0000000000017941 */ /* 0x000fea0003800000 */
.L_x_6340:
[----:B-----5:R-:W-:Y:S01]  /*f480*/  IMAD.MOV.U32 R3, RZ, RZ, R4 ;  /* 0x000000ffff037224 */ /* 0x020fe200078e0004 */
[----:B------:R-:W-:Y:S01]  /*f490*/  LEA.HI R0, R236, R236, RZ, 0x1 ;  /* 0x000000ecec007211 */ /* 0x000fe200078f08ff */
[----:B0-----:R-:W-:Y:S01]  /*f4a0*/  IMAD.MOV.U32 R20, RZ, RZ, R5 ;  /* 0x000000ffff147224 */ /* 0x001fe200078e0005 */
[----:B------:R-:W-:Y:S01]  /*f4b0*/  BSSY B1, `(.L_x_6342) ;  /* 0x000002c000017945 */ /* 0x000fe20003800000 */
[----:B------:R-:W-:Y:S02]  /*f4c0*/  IMAD.MOV.U32 R21, RZ, RZ, R6 ;  /* 0x000000ffff157224 */ /* 0x000fe400078e0006 */
[----:B------:R-:W-:Y:S01]  /*f4d0*/  IMAD.MOV.U32 R60, RZ, RZ, R7 ;  /* 0x000000ffff3c7224 */ /* 0x000fe200078e0007 */
[----:B------:R-:W-:Y:S01]  /*f4e0*/  PRMT R79, R3, 0x5410, R20 ;  /* 0x00005410034f7816 */ /* 0x000fe20000000014 */
[----:B------:R-:W-:Y:S01]  /*f4f0*/  IMAD.MOV.U32 R20, RZ, RZ, R9 ;  /* 0x000000ffff147224 */ /* 0x000fe200078e0009 */
[----:B------:R-:W-:Y:S01]  /*f500*/  LOP3.LUT R3, R0, 0xfffffffe, RZ, 0xc0, !PT ;  /* 0xfffffffe00037812 */ /* 0x000fe200078ec0ff */
[----:B------:R-:W-:Y:S01]  /*f510*/  IMAD.MOV.U32 R62, RZ, RZ, R50 ;  /* 0x000000ffff3e7224 */ /* 0x000fe200078e0032 */
[----:B------:R-:W-:Y:S01]  /*f520*/  PRMT R80, R21, 0x5410, R60 ;  /* 0x0000541015507816 */ /* 0x000fe2000000003c */
[----:B------:R-:W-:Y:S01]  /*f530*/  IMAD.MOV.U32 R21, RZ, RZ, R10 ;  /* 0x000000ffff157224 */ /* 0x000fe200078e000a */
[----:B------:R-:W-:Y:S01]  /*f540*/  MOV R0, R8 ;  /* 0x0000000800007202 */ /* 0x000fe20000000f00 */
[----:B------:R-:W-:Y:S01]  /*f550*/  IMAD.IADD R3, R236, 0x1, -R3 ;  /* 0x00000001ec037824 */ /* 0x000fe200078e0a03 */
[----:B------:R-:W-:Y:S01]  /*f560*/  PRMT R82, R62, 0x7610, R82 ;  /* 0x000076103e527816 */ /* 0x000fe20000000052 */
        /* <DEDUP_REMOVED lines=8> */
[----:B------:R-:W-:Y:S01]  /*f5f0*/  MOV R21, R14 ;  /* 0x0000000e00157202 */ /* 0x000fe20000000f00 */
[----:B------:R-:W-:Y:S01]  /*f600*/  IMAD.MOV.U32 R62, RZ, RZ, R53 ;  /* 0x000000ffff3e7224 */ /* 0x000fe200078e0035 */
[--C-:B------:R-:W-:Y:S01]  /*f610*/  PRMT R3, R3, 0x5410, R20.reuse ;  /* 0x0000541003037816 */ /* 0x100fe20000000014 */
[----:B------:R-:W-:Y:S01]  /*f620*/  IMAD.MOV.U32 R63, RZ, RZ, R57 ;  /* 0x000000ffff3f7224 */ /* 0x000fe200078e0039 */
[----:B------:R-:W-:Y:S01]  /*f630*/  PRMT R20, R21, 0x7610, R20 ;  /* 0x0000761015147816 */ /* 0x000fe20000000014 */
[----:B------:R-:W-:Y:S01]  /*f640*/  IMAD.MOV.U32 R21, RZ, RZ, R48 ;  /* 0x000000ffff157224 */ /* 0x000fe200078e0030 */
[----:B------:R-:W-:Y:S01]  /*f650*/  PRMT R72, R72, 0x5410, R0 ;  /* 0x0000541048487816 */ /* 0x000fe20000000000 */
[----:B------:R-:W-:-:S03]  /*f660*/  IMAD.MOV.U32 R0, RZ, RZ, R15 ;  /* 0x000000ffff007224 */ /* 0x000fc600078e000f */
[----:B------:R-:W-:Y:S01]  /*f670*/  PRMT R81, R21, 0x5410, R60 ;  /* 0x0000541015517816 */ /* 0x000fe2000000003c */
[----:B------:R-:W-:Y:S01]  /*f680*/  IMAD.MOV.U32 R21, RZ, RZ, R51 ;  /* 0x000000ffff157224 */ /* 0x000fe200078e0033 */
[----:B------:R-:W-:Y:S02]  /*f690*/  MOV R60, R52 ;  /* 0x00000034003c7202 */ /* 0x000fe40000000f00 */
[----:B------:R-:W-:Y:S02]  /*f6a0*/  PRMT R20, R20, 0x5410, R0 ;  /* 0x0000541014147816 */ /* 0x000fe40000000000 */
[----:B------:R-:W-:Y:S01]  /*f6b0*/  PRMT R82, R82, 0x5410, R21 ;  /* 0x0000541052527816 */ /* 0x000fe20000000015 */
[----:B------:R-:W-:Y:S01]  /*f6c0*/  IMAD.MOV.U32 R21, RZ, RZ, R54 ;  /* 0x000000ffff157224 */ /* 0x000fe200078e0036 */
[----:B------:R-:W-:Y:S01]  /*f6d0*/  PRMT R73, R60, 0x5410, R62 ;  /* 0x000054103c497816 */ /* 0x000fe2000000003e */
[----:B------:R-:W-:Y:S01]  /*f6e0*/  IMAD.MOV.U32 R60, RZ, RZ, R55 ;  /* 0x000000ffff3c7224 */ /* 0x000fe200078e0037 */
[----:B------:R-:W-:Y:S01]  /*f6f0*/  VIADDMNMX R0, R69, -R222, 0x80, PT ;  /* 0x0000008045007446 */ /* 0x000fe200038009de */
[----:B------:R-:W-:-:S03]  /*f700*/  IMAD.MOV.U32 R62, RZ, RZ, R56 ;  /* 0x000000ffff3e7224 */ /* 0x000fc600078e0038 */
[----:B------:R-:W-:Y:S02]  /*f710*/  PRMT R74, R21, 0x5410, R60 ;  /* 0x00005410154a7816 */ /* 0x000fe4000000003c */
[----:B------:R-:W-:Y:S01]  /*f720*/  PRMT R21, R62, 0x5410, R63 ;  /* 0x000054103e157816 */ /* 0x000fe2000000003f */
[----:B------:R-:W-:Y:S01]  /*f730*/  IMAD.MOV.U32 R62, RZ, RZ, R59 ;  /* 0x000000ffff3e7224 */ /* 0x000fe200078e003b */
[----:B------:R-:W-:Y:S02]  /*f740*/  ISETP.GE.AND P1, PT, R204, R0, PT ;  /* 0x00000000cc00720c */ /* 0x000fe40003f26270 */
[----:B------:R-:W-:Y:S01]  /*f750*/  MOV R60, R58 ;  /* 0x0000003a003c7202 */ /* 0x000fe20000000f00 */
[----:B0-----:R-:W-:Y:S10]  /*f760*/  @!P0 BRA `(.L_x_6343) ;  /* 0x000001e000388947 */ /* 0x001ff40003800000 */
.L_x_6608:
[----:B------:R-:W-:Y:S05]  /*f770*/  BSYNC B1 ;  /* 0x0000000000017941 */ /* 0x000fea0003800000 */
.L_x_6342:
[----:B------:R-:W-:Y:S01]  /*f780*/  BSSY B1, `(.L_x_6344) ;  /* 0x0000136000017945 */ /* 0x000fe20003800000 */
[----:B------:R-:W-:-:S03]  /*f790*/  PRMT R69, R60, 0x5410, R62 ;  /* 0x000054103c457816 */ /* 0x000fc6000000003e */
[----:B------:R-:W-:Y:S05]  /*f7a0*/  @P1 BRA `(.L_x_6345) ;  /* 0x0000001000cc1947 */ /* 0x000fea0003800000 */
[----:B------:R-:W1:Y:S01]  /*f7b0*/  LDC R71, c[0x0][0x3f4] ;  /* 0x0000fd00ff477b82 */ /* 0x000e620000000800 */
[----:B------:R-:W-:Y:S01]  /*f7c0*/  BSSY B2, `(.L_x_6346) ;  /* 0x000006d000027945 */ /* 0x000fe20003800000 */
[-C--:B-1----:R-:W-:Y:S02]  /*f7d0*/  ISETP.GE.AND P0, PT, R18, R71.reuse, PT ;  /* 0x000000471200720c */ /* 0x082fe40003f06270 */
[-C--:B------:R-:W-:Y:S02]  /*f7e0*/  ISETP.GE.AND P1, PT, R206, R71.reuse, PT ;  /* 0x00000047ce00720c */ /* 0x080fe40003f26270 */
[----:B------:R-:W-:-:S09]  /*f7f0*/  ISETP.GE.AND P2, PT, R207, R71, PT ;  /* 0x00000047cf00720c */ /* 0x000fd20003f46270 */
[----:B------:R-:W-:Y:S05]  /*f800*/  @P0 BRA `(.L_x_6347) ;  /* 0x0000000400a00947 */ /* 0x000fea0003800000 */
[----:B------:R-:W1:Y:S01]  /*f810*/  S2R R64, SR_TID.X ;  /* 0x0000000000407919 */ /* 0x000e620000002100 */
[----:B------:R-:W-:Y:S01]  /*f820*/  LOP3.LUT R60, R216, 0x38, R18, 0xf8, !PT ;  /* 0x00000038d83c7812 */ /* 0x000fe200078ef812 */
[--C-:B------:R-:W-:Y:S01]  /*f830*/  HADD2.F32 R99, -RZ, R93.reuse.H0_H0 ;  /* 0x2000005dff637230 */ /* 0x100fe20000004100 */
[--C-:B------:R-:W-:Y:S01]  /*f840*/  SHF.R.U64 R44, R44, 0x10, R45.reuse ;  /* 0x000000102c2c7819 */ /* 0x100fe2000000122d */
[----:B------:R-:W-:Y:S01]  /*f850*/  HADD2.F32 R97, -RZ, R93.H1_H1 ;  /* 0x3000005dff617230 */ /* 0x000fe20000004100 */
[----:B0-----:R-:W-:Y:S01]  /*f860*/  LOP3.LUT R61, R60, R217, RZ, 0x3c, !PT ;  /* 0x000000d93c3d7212 */ /* 0x001fe200078e3cff */
[----:B------:R-:W-:Y:S01]  /*f870*/  HADD2.F32 R102, -RZ, R91.H1_H1 ;  /* 0x3000005bff667230 */ /* 0x000fe20000004100 */
[----:B------:R-:W-:Y:S02]  /*f880*/  SHF.R.U32.HI R100, RZ, 0x10, R45 ;  /* 0x00000010ff647819 */ /* 0x000fe4000001162d */
[----:B------:R-:W-:Y:S01]  /*f890*/  SHF.R.U64 R32, R32, 0x10, R33 ;  /* 0x0000001020207819 */ /* 0x000fe20000001221 */
[----:B------:R-:W-:Y:S01]  /*f8a0*/  IMAD.IADD R61, R218, 0x1, R61 ;  /* 0x00000001da3d7824 */ /* 0x000fe200078e023d */
[----:B------:R-:W-:Y:S01]  /*f8b0*/  SHF.R.U32.HI R98, RZ, 0x10, R33 ;  /* 0x00000010ff627819 */ /* 0x000fe20000011621 */
[----:B------:R-:W-:Y:S01]  /*f8c0*/  HADD2.F32 R100, -RZ, R100.H0_H0 ;  /* 0x20000064ff647230 */ /* 0x000fe20000004100 */
[----:B------:R-:W-:Y:S01]  /*f8d0*/  SHF.R.U64 R33, R34, 0x10, R35 ;  /* 0x0000001022217819 */ /* 0x000fe20000001223 */
[----:B------:R-:W-:Y:S01]  /*f8e0*/  IMAD R87, R61, 0x2, R16 ;  /* 0x000000023d577824 */ /* 0x000fe200078e0210 */
[----:B------:R-:W-:-:S02]  /*f8f0*/  SHF.R.U64 R34, R46, 0x10, R47 ;  /* 0x000000102e227819 */ /* 0x000fc4000000122f */
[----:B------:R-:W-:Y:S01]  /*f900*/  SHF.R.U32.HI R105, RZ, 0x10, R47 ;  /* 0x00000010ff697819 */ /* 0x000fe2000001162f */
[----:B------:R-:W-:Y:S01]  /*f910*/  HADD2.F32 R33, -RZ, R33.H0_H0 ;  /* 0x20000021ff217230 */ /* 0x000fe20000004100 */
[----:B------:R-:W-:-:S05]  /*f920*/  SHF.R.U32.HI R90, RZ, 0x10, R35 ;  /* 0x00000010ff5a7819 */ /* 0x000fca0000011623 */
[----:B------:R-:W-:Y:S02]  /*f930*/  HADD2.F32 R90, -RZ, R90.H0_H0 ;  /* 0x2000005aff5a7230 */ /* 0x000fe40000004100 */
[----:B-1----:R-:W-:-:S05]  /*f940*/  VIADD R64, R64, 0xffffff80 ;  /* 0xffffff8040407836 */ /* 0x002fca0000000000 */
[----:B------:R-:W-:-:S04]  /*f950*/  SHF.R.S32.HI R63, RZ, 0x1f, R64 ;  /* 0x0000001fff3f7819 */ /* 0x000fc80000011440 */
[----:B------:R-:W-:-:S04]  /*f960*/  LEA.HI R63, R63, R64, RZ, 0x2 ;  /* 0x000000403f3f7211 */ /* 0x000fc800078f10ff */
[----:B------:R-:W-:-:S05]  /*f970*/  LOP3.LUT R63, R63, 0xfffffffc, RZ, 0xc0, !PT ;  /* 0xfffffffc3f3f7812 */ /* 0x000fca00078ec0ff */
[----:B------:R-:W-:-:S05]  /*f980*/  IMAD.IADD R63, R64, 0x1, -R63 ;  /* 0x00000001403f7824 */ /* 0x000fca00078e0a3f */
[----:B------:R-:W-:-:S04]  /*f990*/  LEA.HI R62, R71, R63, RZ, 0x1d ;  /* 0x0000003f473e7211 */ /* 0x000fc800078fe8ff */
[----:B------:R-:W-:Y:S01]  /*f9a0*/  SHF.R.S32.HI R65, RZ, 0x1f, R62 ;  /* 0x0000001fff417819 */ /* 0x000fe2000001143e */
[----:B------:R-:W-:-:S03]  /*f9b0*/  IMAD.SHL.U32 R63, R62, 0x8, RZ ;  /* 0x000000083e3f7824 */ /* 0x000fc600078e00ff */
[----:B------:R-:W-:Y:S02]  /*f9c0*/  LEA.HI R65, R65, R62, RZ, 0x3 ;  /* 0x0000003e41417211 */ /* 0x000fe400078f18ff */
[----:B------:R-:W-:Y:S02]  /*f9d0*/  LOP3.LUT R60, R216, 0x38, R63, 0xf8, !PT ;  /* 0x00000038d83c7812 */ /* 0x000fe400078ef83f */
[----:B------:R-:W-:Y:S02]  /*f9e0*/  SHF.L.U32 R65, R65, 0xa, RZ ;  /* 0x0000000a41417819 */ /* 0x000fe400000006ff */
[----:B------:R-:W-:Y:S02]  /*f9f0*/  LOP3.LUT R64, R60, R217, RZ, 0x3c, !PT ;  /* 0x000000d93c407212 */ /* 0x000fe400078e3cff */
[----:B------:R-:W-:Y:S01]  /*fa00*/  LOP3.LUT R65, R65, 0x7fffe000, RZ, 0xc0, !PT ;  /* 0x7fffe00041417812 */ /* 0x000fe200078ec0ff */
[----:B------:R-:W0:Y:S03]  /*fa10*/  LDS.128 R60, [R87+0x15400] ;  /* 0x01540000573c7984 */ /* 0x000e260000000c00 */
[----:B------:R-:W-:-:S05]  /*fa20*/  IADD3 R65, R64, R65, R218 ;  /* 0x0000004140417210 */ /* 0x000fca0007ffe0da */
        /* <DEDUP_REMOVED lines=15> */
[C---:B------:R-:W-:Y:S01]  /*fb20*/  FFMA.FTZ R45, R46.reuse, R97, -R101 ;  /* 0x000000612e2d7223 */ /* 0x040fe20000010865 */
[----:B------:R-:W-:Y:S02]  /*fb30*/  HADD2.F32 R97, -RZ, R98.H0_H0 ;  /* 0x20000062ff617230 */ /* 0x000fe40000004100 */
[C---:B------:R-:W-:Y:S01]  /*fb40*/  FMUL.FTZ R101, R93.reuse, R100 ;  /* 0x000000645d657220 */ /* 0x040fe20000410000 */
[--C-:B------:R-:W-:Y:S02]  /*fb50*/  HADD2.F32 R98, -RZ, R92.reuse.H0_H0 ;  /* 0x2000005cff627230 */ /* 0x100fe40000004100 */
[----:B------:R-:W-:Y:S01]  /*fb60*/  FFMA.FTZ R46, R46, R99, R103 ;  /* 0x000000632e2e7223 */ /* 0x000fe20000010067 */
[----:B------:R-:W-:Y:S02]  /*fb70*/  HADD2.F32 R92, -RZ, R92.H1_H1 ;  /* 0x3000005cff5c7230 */ /* 0x000fe40000004100 */
[-C--:B------:R-:W-:Y:S01]  /*fb80*/  FMUL.FTZ R93, R93, R97.reuse ;  /* 0x000000615d5d7220 */ /* 0x080fe20000410000 */
[----:B------:R-:W-:Y:S01]  /*fb90*/  FFMA.FTZ R106, R94, R97, -R101 ;  /* 0x000000615e6a7223 */ /* 0x000fe20000010865 */
[----:B------:R-:W-:Y:S01]  /*fba0*/  FMUL.FTZ R104, R65, R98 ;  /* 0x0000006241687220 */ /* 0x000fe20000410000 */
[----:B------:R-:W-:-:S02]  /*fbb0*/  HADD2.F32 R96, -RZ, R67.H0_H0 ;  /* 0x20000043ff607230 */ /* 0x000fc40000004100 */
[----:B------:R-:W-:Y:S01]  /*fbc0*/  FMUL.FTZ R65, R65, R92 ;  /* 0x0000005c41417220 */ /* 0x000fe20000410000 */
[----:B------:R-:W-:Y:S01]  /*fbd0*/  FFMA.FTZ R93, R94, R100, R93 ;  /* 0x000000645e5d7223 */ /* 0x000fe2000001005d */
[C---:B------:R-:W-:Y:S01]  /*fbe0*/  FFMA.FTZ R104, R61.reuse, R92, -R104 ;  /* 0x0000005c3d687223 */ /* 0x040fe20000010868 */
[----:B------:R-:W-:Y:S02]  /*fbf0*/  HADD2.F32 R92, -RZ, R91.H0_H0 ;  /* 0x2000005bff5c7230 */ /* 0x000fe40000004100 */
[----:B------:R-:W-:Y:S01]  /*fc00*/  FFMA.FTZ R65, R61, R98, R65 ;  /* 0x000000623d417223 */ /* 0x000fe20000010041 */
[--C-:B------:R-:W-:Y:S02]  /*fc10*/  HADD2.F32 R61, -RZ, R89.reuse.H1_H1 ;  /* 0x30000059ff3d7230 */ /* 0x100fe40000004100 */
[C---:B------:R-:W-:Y:S01]  /*fc20*/  FMUL.FTZ R94, R95.reuse, R102 ;  /* 0x000000665f5e7220 */ /* 0x040fe20000410000 */
[----:B------:R-:W-:Y:S02]  /*fc30*/  HADD2.F32 R89, -RZ, R89.H0_H0 ;  /* 0x20000059ff597230 */ /* 0x000fe40000004100 */
[----:B------:R-:W-:Y:S01]  /*fc40*/  FMUL.FTZ R98, R95, R92 ;  /* 0x0000005c5f627220 */ /* 0x000fe20000410000 */
[----:B------:R-:W-:-:S02]  /*fc50*/  HADD2.F32 R67, -RZ, R67.H1_H1 ;  /* 0x30000043ff437230 */ /* 0x000fc40000004100 */
[C---:B------:R-:W-:Y:S01]  /*fc60*/  FFMA.FTZ R94, R47.reuse, R92, -R94 ;  /* 0x0000005c2f5e7223 */ /* 0x040fe2000001085e */
[----:B------:R-:W-:Y:S02]  /*fc70*/  HADD2.F32 R92, -RZ, R105.H0_H0 ;  /* 0x20000069ff5c7230 */ /* 0x000fe40000004100 */
[C---:B------:R-:W-:Y:S01]  /*fc80*/  FMUL.FTZ R100, R96.reuse, R89 ;  /* 0x0000005960647220 */ /* 0x040fe20000410000 */
[-C--:B------:R-:W-:Y:S01]  /*fc90*/  FMUL.FTZ R96, R96, R61.reuse ;  /* 0x0000003d60607220 */ /* 0x080fe20000410000 */
[----:B------:R-:W-:Y:S01]  /*fca0*/  FFMA.FTZ R98, R47, R102, R98 ;  /* 0x000000662f627223 */ /* 0x000fe20000010062 */
[----:B------:R-:W-:Y:S02]  /*fcb0*/  HADD2.F32 R64, -RZ, R64.H1_H1 ;  /* 0x30000040ff407230 */ /* 0x000fe40000004100 */
[----:B------:R-:W-:Y:S01]  /*fcc0*/  FFMA.FTZ R100, R35, R61, -R100 ;  /* 0x0000003d23647223 */ /* 0x000fe20000010864 */
[----:B------:R-:W-:Y:S02]  /*fcd0*/  HADD2.F32 R66, -RZ, R66.H1_H1 ;  /* 0x30000042ff427230 */ /* 0x000fe40000004100 */
        /* <DEDUP_REMOVED lines=27> */
.L_x_6347:
[----:B------:R-:W-:Y:S05]  /*fe90*/  BSYNC B2 ;  /* 0x0000000000027941 */ /* 0x000fea0003800000 */
.L_x_6346:
[----:B------:R-:W-:Y:S04]  /*fea0*/  BSSY B2, `(.L_x_6348) ;  /* 0x0000062000027945 */ /* 0x000fe80003800000 */
[----:B------:R-:W-:Y:S05]  /*feb0*/  @P1 BRA `(.L_x_6349) ;  /* 0x0000000400801947 */ /* 0x000fea0003800000 */
[----:B-1----:R-:W2:Y:S04]  /*fec0*/  LDL R32, [R1+0x58] ;  /* 0x0000580001207983 */ /* 0x002ea80000100800 */
[----:B------:R-:W3:Y:S01]  /*fed0*/  LDL R95, [R1+0x84] ;  /* 0x00008400015f7983 */ /* 0x000ee20000100800 */
[----:B------:R-:W-:Y:S01]  /*fee0*/  SHF.R.U32.HI R64, RZ, 0x10, R41 ;  /* 0x00000010ff407819 */ /* 0x000fe20000011629 */
[----:B------:R-:W-:Y:S01]  /*fef0*/  HADD2.F32 R63, -RZ, R85.H1_H1 ;  /* 0x30000055ff3f7230 */ /* 0x000fe20000004100 */
[----:B------:R-:W-:Y:S01]  /*ff00*/  SHF.R.U64 R91, R42, 0x10, R43 ;  /* 0x000000102a5b7819 */ /* 0x000fe2000000122b */
[----:B------:R-:W-:Y:S01]  /*ff10*/  HADD2.F32 R65, -RZ, R83.H1_H1 ;  /* 0x30000053ff417230 */ /* 0x000fe20000004100 */
[----:B------:R-:W-:Y:S01]  /*ff20*/  SHF.R.U32.HI R62, RZ, 0x10, R29 ;  /* 0x00000010ff3e7819 */ /* 0x000fe2000001161d */
[----:B------:R-:W-:Y:S01]  /*ff30*/  HADD2.F32 R64, -RZ, R64.H0_H0 ;  /* 0x20000040ff407230 */ /* 0x000fe20000004100 */
[----:B------:R-:W-:-:S02]  /*ff40*/  SHF.R.U64 R94, R30, 0x10, R31 ;  /* 0x000000101e5e7819 */ /* 0x000fc4000000121f */
[----:B------:R-:W-:Y:S02]  /*ff50*/  SHF.R.U64 R92, R40, 0x10, R41 ;  /* 0x00000010285c7819 */ /* 0x000fe40000001229 */
[----:B------:R-:W-:Y:S02]  /*ff60*/  SHF.R.U64 R28, R28, 0x10, R29 ;  /* 0x000000101c1c7819 */ /* 0x000fe4000000121d */
[----:B------:R-:W-:Y:S02]  /*ff70*/  SHF.R.U32.HI R89, RZ, 0x10, R43 ;  /* 0x00000010ff597819 */ /* 0x000fe4000001162b */
[----:B------:R-:W-:Y:S02]  /*ff80*/  SHF.R.U32.HI R93, RZ, 0x10, R31 ;  /* 0x00000010ff5d7819 */ /* 0x000fe4000001161f */
        /* <DEDUP_REMOVED lines=22> */
[-C--:B------:R-:W-:Y:S01]  /*100f0*/  FMUL.FTZ R87, R42, R63.reuse ;  /* 0x0000003f2a577220 */ /* 0x080fe20000410000 */
[----:B------:R-:W-:Y:S02]  /*10100*/  HADD2.F32 R42, -RZ, R62.H0_H0 ;  /* 0x2000003eff2a7230 */ /* 0x000fe40000004100 */
[----:B------:R-:W-:Y:S01]  /*10110*/  FMUL.FTZ R66, R45, R64 ;  /* 0x000000402d427220 */ /* 0x000fe20000410000 */
[----:B------:R-:W-:Y:S01]  /*10120*/  FFMA.FTZ R67, R30, R63, -R67 ;  /* 0x0000003f1e437223 */ /* 0x000fe20000010843 */
[----:B------:R-:W-:-:S02]  /*10130*/  HADD2.F32 R62, -RZ, R83.H0_H0 ;  /* 0x20000053ff3e7230 */ /* 0x000fc40000004100 */
[----:B------:R-:W-:Y:S01]  /*10140*/  FFMA.FTZ R87, R30, R65, R87 ;  /* 0x000000411e577223 */ /* 0x000fe20000010057 */
[----:B------:R-:W-:Y:S02]  /*10150*/  HADD2.F32 R30, -RZ, R85.H0_H0 ;  /* 0x20000055ff1e7230 */ /* 0x000fe40000004100 */
[-C--:B------:R-:W-:Y:S01]  /*10160*/  FFMA.FTZ R88, R33, R42.reuse, -R66 ;  /* 0x0000002a21587223 */ /* 0x080fe20000010842 */
[----:B------:R-:W-:Y:S01]  /*10170*/  FMUL.FTZ R90, R45, R42 ;  /* 0x0000002a2d5a7220 */ /* 0x000fe20000410000 */
[C---:B------:R-:W-:Y:S01]  /*10180*/  FMUL.FTZ R66, R41.reuse, R62 ;  /* 0x0000003e29427220 */ /* 0x040fe20000410000 */
[----:B------:R-:W-:Y:S02]  /*10190*/  HADD2.F32 R43, -RZ, R46.H0_H0 ;  /* 0x2000002eff2b7230 */ /* 0x000fe40000004100 */
[-C--:B------:R-:W-:Y:S01]  /*101a0*/  FMUL.FTZ R41, R41, R30.reuse ;  /* 0x0000001e29297220 */ /* 0x080fe20000410000 */
[----:B------:R-:W-:Y:S02]  /*101b0*/  HADD2.F32 R42, -RZ, R84.H0_H0 ;  /* 0x20000054ff2a7230 */ /* 0x000fe40000004100 */
[----:B------:R-:W-:Y:S01]  /*101c0*/  FFMA.FTZ R66, R29, R30, -R66 ;  /* 0x0000001e1d427223 */ /* 0x000fe20000010842 */
[----:B0-----:R-:W-:-:S02]  /*101d0*/  HADD2.F32 R61, -RZ, R47.H0_H0 ;  /* 0x2000002fff3d7230 */ /* 0x001fc40000004100 */
[----:B------:R-:W-:Y:S01]  /*101e0*/  FFMA.FTZ R45, R29, R62, R41 ;  /* 0x0000003e1d2d7223 */ /* 0x000fe20000010029 */
[----:B------:R-:W-:Y:S02]  /*101f0*/  HADD2.F32 R30, -RZ, R86.H0_H0 ;  /* 0x20000056ff1e7230 */ /* 0x000fe40000004100 */
[----:B------:R-:W-:Y:S01]  /*10200*/  FMUL.FTZ R62, R43, R42 ;  /* 0x0000002a2b3e7220 */ /* 0x000fe20000410000 */
[----:B------:R-:W-:Y:S02]  /*10210*/  HADD2.F32 R84, -RZ, R84.H1_H1 ;  /* 0x30000054ff547230 */ /* 0x000fe40000004100 */
[----:B------:R-:W-:Y:S01]  /*10220*/  FFMA.FTZ R90, R33, R64, R90 ;  /* 0x00000040215a7223 */ /* 0x000fe2000001005a */
[----:B------:R-:W-:Y:S02]  /*10230*/  HADD2.F32 R86, -RZ, R86.H1_H1 ;  /* 0x30000056ff567230 */ /* 0x000fe40000004100 */
[-C--:B------:R-:W-:Y:S01]  /*10240*/  FMUL.FTZ R64, R43, R30.reuse ;  /* 0x0000001e2b407220 */ /* 0x080fe20000410000 */
[----:B------:R-:W-:Y:S01]  /*10250*/  FFMA.FTZ R63, R31, R30, -R62 ;  /* 0x0000001e1f3f7223 */ /* 0x000fe2000001083e */
[----:B------:R-:W-:Y:S01]  /*10260*/  FMUL.FTZ R29, R61, R84 ;  /* 0x000000543d1d7220 */ /* 0x000fe20000410000 */
[----:B------:R-:W-:-:S02]  /*10270*/  HADD2.F32 R47, -RZ, R47.H1_H1 ;  /* 0x3000002fff2f7230 */ /* 0x000fc40000004100 */
[----:B------:R-:W-:Y:S01]  /*10280*/  FMUL.FTZ R61, R61, R86 ;  /* 0x000000563d3d7220 */ /* 0x000fe20000410000 */
        /* <DEDUP_REMOVED lines=35> */
.L_x_6349:
[----:B------:R-:W-:Y:S05]  /*104c0*/  BSYNC B2 ;  /* 0x0000000000027941 */ /* 0x000fea0003800000 */
.L_x_6348:
[----:B------:R-:W-:Y:S05]  /*104d0*/  @P2 BRA `(.L_x_6345) ;  /* 0x0000000400802947 */ /* 0x000fea0003800000 */
[----:B--2---:R-:W2:Y:S04]  /*104e0*/  LDL R28, [R1+0x5c] ;  /* 0x00005c00011c7983 */ /* 0x004ea80000100800 */
[----:B------:R-:W3:Y:S01]  /*104f0*/  LDL R66, [R1+0x7c] ;  /* 0x00007c0001427983 */ /* 0x000ee20000100800 */
[--C-:B-1----:R-:W-:Y:S01]  /*10500*/  SHF.R.U32.HI R44, RZ, 0x10, R37.reuse ;  /* 0x00000010ff2c7819 */ /* 0x102fe20000011625 */
[----:B------:R-:W-:Y:S01]  /*10510*/  HADD2.F32 R41, -RZ, R77.H1_H1 ;  /* 0x3000004dff297230 */ /* 0x000fe20000004100 */
[----:B0-----:R-:W-:Y:S01]  /*10520*/  SHF.R.U64 R61, R36, 0x10, R37 ;  /* 0x00000010243d7819 */ /* 0x001fe20000001225 */
[--C-:B------:R-:W-:Y:S01]  /*10530*/  HADD2.F32 R42, -RZ, R75.reuse.H1_H1 ;  /* 0x3000004bff2a7230 */ /* 0x100fe20000004100 */
[--C-:B------:R-:W-:Y:S01]  /*10540*/  SHF.R.U32.HI R43, RZ, 0x10, R25.reuse ;  /* 0x00000010ff2b7819 */ /* 0x100fe20000011619 */
[----:B------:R-:W-:Y:S01]  /*10550*/  HADD2.F32 R44, -RZ, R44.H0_H0 ;  /* 0x2000002cff2c7230 */ /* 0x000fe20000004100 */
[----:B------:R-:W-:Y:S01]  /*10560*/  SHF.R.U64 R65, R24, 0x10, R25 ;  /* 0x0000001018417819 */ /* 0x000fe20000001219 */
        /* <DEDUP_REMOVED lines=12> */
[----:B------:R-:W-:Y:S02]  /*10630*/  LOP3.LUT R32, R28, R217, RZ, 0x3c, !PT ;  /* 0x000000d91c207212 */ /* 0x000fe400078e3cff */
[----:B---3--:R-:W0:Y:S02]  /*10640*/  LDS.128 R28, [R66] ;  /* 0x00000000421c7984 */ /* 0x008e240000000c00 */
[----:B------:R-:W-:-:S04]  /*10650*/  LOP3.LUT R71, R71, 0x7fffe000, RZ, 0xc0, !PT ;  /* 0x7fffe00047477812 */ /* 0x000fc800078ec0ff */
        /* <DEDUP_REMOVED lines=72> */
.L_x_6345:
[----:B------:R-:W-:Y:S05]  /*10ae0*/  BSYNC B1 ;  /* 0x0000000000017941 */ /* 0x000fea0003800000 */
.L_x_6344:
[----:B------:R-:W-:-:S13]  /*10af0*/  ISETP.GE.AND P0, PT, R237, R0, PT ;  /* 0x00000000ed00720c */ /* 0x000fda0003f06270 */
[----:B------:R-:W-:Y:S05]  /*10b00*/  @P0 BRA `(.L_x_6325) ;  /* 0x0000001000c40947 */ /* 0x000fea0003800000 */
[----:B-12---:R-:W1:Y:S01]  /*10b10*/  LDC R33, c[0x0][0x3f4] ;  /* 0x0000fd00ff217b82 */ /* 0x006e620000000800 */
[----:B------:R-:W-:Y:S01]  /*10b20*/  BSSY B1, `(.L_x_6350) ;  /* 0x000006b000017945 */ /* 0x000fe20003800000 */
[----:B------:R-:W-:Y:S02]  /*10b30*/  SHF.R.U32.HI R60, RZ, 0x3, R215 ;  /* 0x00000003ff3c7819 */ /* 0x000fe400000116d7 */
[-C--:B-1----:R-:W-:Y:S02]  /*10b40*/  ISETP.GE.AND P0, PT, R18, R33.reuse, PT ;  /* 0x000000211200720c */ /* 0x082fe40003f06270 */
[-C--:B------:R-:W-:Y:S02]  /*10b50*/  ISETP.GE.AND P1, PT, R206, R33.reuse, PT ;  /* 0x00000021ce00720c */ /* 0x080fe40003f26270 */
[----:B------:R-:W-:-:S09]  /*10b60*/  ISETP.GE.AND P2, PT, R207, R33, PT ;  /* 0x00000021cf00720c */ /* 0x000fd20003f46270 */
[----:B------:R-:W-:Y:S05]  /*10b70*/  @P0 BRA `(.L_x_6351) ;  /* 0x0000000400940947 */ /* 0x000fea0003800000 */
[----:B0-----:R-:W2:Y:S01]  /*10b80*/  LDL R61, [R1+0x80] ;  /* 0x00008000013d7983 */ /* 0x001ea20000100800 */
[----:B---3--:R-:W0:Y:S02]  /*10b90*/  S2R R25, SR_TID.X ;  /* 0x0000000000197919 */ /* 0x008e240000002100 */
[----:B0-----:R-:W-:-:S05]  /*10ba0*/  VIADD R25, R25, 0xffffff80 ;  /* 0xffffff8019197836 */ /* 0x001fca0000000000 */
        /* <DEDUP_REMOVED lines=11> */
[----:B------:R-:W-:-:S04]  /*10c60*/  LOP3.LUT R0, R25, 0x7fffe000, RZ, 0xc0, !PT ;  /* 0x7fffe00019007812 */ /* 0x000fc800078ec0ff */
[----:B------:R-:W-:-:S05]  /*10c70*/  IADD3 R29, R29, R0, R220 ;  /* 0x000000001d1d7210 */ /* 0x000fca0007ffe0dc */
[----:B------:R-:W-:-:S05]  /*10c80*/  IMAD R0, R29, 0x2, R16 ;  /* 0x000000021d007824 */ /* 0x000fca00078e0210 */
[----:B------:R-:W0:Y:S01]  /*10c90*/  LDS.128 R28, [R0+0x15400] ;  /* 0x01540000001c7984 */ /* 0x000e220000000c00 */
[----:B------:R-:W-:Y:S01]  /*10ca0*/  SHF.R.U32.HI R39, RZ, 0x10, R5 ;  /* 0x00000010ff277819 */ /* 0x000fe20000011605 */
[----:B------:R-:W-:Y:S01]  /*10cb0*/  HADD2.F32 R37, -RZ, R81.H1_H1 ;  /* 0x30000051ff257230 */ /* 0x000fe20000004100 */
[--C-:B------:R-:W-:Y:S01]  /*10cc0*/  SHF.R.U64 R47, R48, 0x10, R49.reuse ;  /* 0x00000010302f7819 */ /* 0x100fe20000001231 */
[----:B------:R-:W-:Y:S01]  /*10cd0*/  HADD2.F32 R38, -RZ, R79.H1_H1 ;  /* 0x3000004fff267230 */ /* 0x000fe20000004100 */
[----:B------:R-:W-:Y:S01]  /*10ce0*/  SHF.R.U32.HI R48, RZ, 0x10, R49 ;  /* 0x00000010ff307819 */ /* 0x000fe20000011631 */
[----:B------:R-:W-:Y:S01]  /*10cf0*/  HADD2.F32 R39, -RZ, R39.H0_H0 ;  /* 0x20000027ff277230 */ /* 0x000fe20000004100 */
[----:B------:R-:W-:Y:S01]  /*10d00*/  SHF.R.U64 R45, R4, 0x10, R5 ;  /* 0x00000010042d7819 */ /* 0x000fe20000001205 */
[----:B------:R-:W-:Y:S02]  /*10d10*/  HADD2.F32 R79, -RZ, R79.H0_H0 ;  /* 0x2000004fff4f7230 */ /* 0x000fe40000004100 */
[----:B------:R-:W-:Y:S01]  /*10d20*/  HADD2.F32 R81, -RZ, R81.H0_H0 ;  /* 0x20000051ff517230 */ /* 0x000fe20000004100 */
[----:B------:R-:W-:-:S02]  /*10d30*/  SHF.R.U64 R46, R50, 0x10, R51 ;  /* 0x00000010322e7819 */ /* 0x000fc40000001233 */
[----:B------:R-:W-:Y:S02]  /*10d40*/  SHF.R.U64 R43, R6, 0x10, R7 ;  /* 0x00000010062b7819 */ /* 0x000fe40000001207 */
[----:B------:R-:W-:Y:S02]  /*10d50*/  SHF.R.U32.HI R50, RZ, 0x10, R51 ;  /* 0x00000010ff327819 */ /* 0x000fe40000011633 */
[----:B------:R-:W-:Y:S01]  /*10d60*/  SHF.R.U32.HI R41, RZ, 0x10, R7 ;  /* 0x00000010ff297819 */ /* 0x000fe20000011607 */
[--C-:B0-----:R-:W-:Y:S02]  /*10d70*/  HADD2.F32 R32, -RZ, R29.reuse.H0_H0 ;  /* 0x2000001dff207230 */ /* 0x101fe40000004100 */
[----:B------:R-:W-:Y:S02]  /*10d80*/  HADD2.F32 R34, -RZ, R29.H1_H1 ;  /* 0x3000001dff227230 */ /* 0x000fe40000004100 */
[----:B------:R-:W-:Y:S02]  /*10d90*/  HADD2.F32 R29, -RZ, R28.H0_H0 ;  /* 0x2000001cff1d7230 */ /* 0x000fe40000004100 */
[C---:B------:R-:W-:Y:S01]  /*10da0*/  FMUL.FTZ R40, R32.reuse, R38 ;  /* 0x0000002620287220 */ /* 0x040fe20000410000 */
[----:B------:R-:W-:Y:S01]  /*10db0*/  FMUL.FTZ R42, R32, R37 ;  /* 0x00000025202a7220 */ /* 0x000fe20000410000 */
[----:B------:R-:W-:-:S02]  /*10dc0*/  HADD2.F32 R32, -RZ, R48.H0_H0 ;  /* 0x20000030ff207230 */ /* 0x000fc40000004100 */
[----:B------:R-:W-:Y:S01]  /*10dd0*/  FMUL.FTZ R44, R34, R39 ;  /* 0x00000027222c7220 */ /* 0x000fe20000410000 */
[----:B------:R-:W-:Y:S02]  /*10de0*/  HADD2.F32 R35, -RZ, R30.H0_H0 ;  /* 0x2000001eff237230 */ /* 0x000fe40000004100 */
[--C-:B------:R-:W-:Y:S02]  /*10df0*/  HADD2.F32 R36, -RZ, R31.reuse.H0_H0 ;  /* 0x2000001fff247230 */ /* 0x100fe40000004100 */
[----:B------:R-:W-:Y:S02]  /*10e00*/  HADD2.F32 R31, -RZ, R31.H1_H1 ;  /* 0x3000001fff1f7230 */ /* 0x000fe40000004100 */
[----:B------:R-:W-:Y:S02]  /*10e10*/  HADD2.F32 R28, -RZ, R28.H1_H1 ;  /* 0x3000001cff1c7230 */ /* 0x000fe40000004100 */
[----:B------:R-:W-:Y:S01]  /*10e20*/  HADD2.F32 R30, -RZ, R30.H1_H1 ;  /* 0x3000001eff1e7230 */ /* 0x000fe20000004100 */
[----:B--2---:R-:W0:Y:S02]  /*10e30*/  LDS.128 R24, [R61] ;  /* 0x000000003d187984 */ /* 0x004e240000000c00 */
[----:B0-----:R-:W-:-:S02]  /*10e40*/  HADD2.F32 R5, -RZ, R25.H0_H0 ;  /* 0x20000019ff057230 */ /* 0x001fc40000004100 */
[----:B------:R-:W-:Y:S02]  /*10e50*/  HADD2.F32 R25, -RZ, R25.H1_H1 ;  /* 0x30000019ff197230 */ /* 0x000fe40000004100 */
[----:B------:R-:W-:Y:S02]  /*10e60*/  HADD2.F32 R4, -RZ, R24.H0_H0 ;  /* 0x20000018ff047230 */ /* 0x000fe40000004100 */
[C---:B------:R-:W-:Y:S01]  /*10e70*/  FFMA.FTZ R40, R5.reuse, R37, -R40 ;  /* 0x0000002505287223 */ /* 0x040fe20000010828 */
[----:B------:R-:W-:Y:S01]  /*10e80*/  FFMA.FTZ R42, R5, R38, R42 ;  /* 0x00000026052a7223 */ /* 0x000fe2000001002a */
[----:B------:R-:W-:Y:S01]  /*10e90*/  FMUL.FTZ R5, R29, R79 ;  /* 0x0000004f1d057220 */ /* 0x000fe20000410000 */
[-C--:B------:R-:W-:Y:S01]  /*10ea0*/  FMUL.FTZ R38, R34, R32.reuse ;  /* 0x0000002022267220 */ /* 0x080fe20000410000 */
[----:B------:R-:W-:Y:S01]  /*10eb0*/  FFMA.FTZ R37, R25, R32, -R44 ;  /* 0x0000002019257223 */ /* 0x000fe2000001082c */
[----:B------:R-:W-:Y:S02]  /*10ec0*/  HADD2.F32 R32, -RZ, R80.H0_H0 ;  /* 0x20000050ff207230 */ /* 0x000fe40000004100 */
[-C--:B------:R-:W-:Y:S01]  /*10ed0*/  FMUL.FTZ R34, R29, R81.reuse ;  /* 0x000000511d227220 */ /* 0x080fe20000410000 */
[----:B------:R-:W-:Y:S01]  /*10ee0*/  FFMA.FTZ R81, R4, R81, -R5 ;  /* 0x0000005104517223 */ /* 0x000fe20000010805 */
[----:B------:R-:W-:-:S02]  /*10ef0*/  HADD2.F32 R5, -RZ, R82.H0_H0 ;  /* 0x20000052ff057230 */ /* 0x000fc40000004100 */
[----:B------:R-:W-:Y:S01]  /*10f00*/  FFMA.FTZ R39, R25, R39, R38 ;  /* 0x0000002719277223 */ /* 0x000fe20000010026 */
[----:B------:R-:W-:Y:S02]  /*10f10*/  HADD2.F32 R6, -RZ, R26.H0_H0 ;  /* 0x2000001aff067230 */ /* 0x000fe40000004100 */
[C---:B------:R-:W-:Y:S01]  /*10f20*/  FMUL.FTZ R25, R35.reuse, R32 ;  /* 0x0000002023197220 */ /* 0x040fe20000410000 */
[----:B------:R-:W-:Y:S02]  /*10f30*/  HADD2.F32 R82, -RZ, R82.H1_H1 ;  /* 0x30000052ff527230 */ /* 0x000fe40000004100 */
[----:B------:R-:W-:Y:S02]  /*10f40*/  HADD2.F32 R80, -RZ, R80.H1_H1 ;  /* 0x30000050ff507230 */ /* 0x000fe40000004100 */
[----:B------:R-:W-:Y:S01]  /*10f50*/  FFMA.FTZ R79, R4, R79, R34 ;  /* 0x0000004f044f7223 */ /* 0x000fe20000010022 */
[----:B------:R-:W-:Y:S01]  /*10f60*/  FMUL.FTZ R29, R35, R5 ;  /* 0x00000005231d7220 */ /* 0x000fe20000410000 */
[----:B------:R-:W-:-:S02]  /*10f70*/  HADD2.F32 R7, -RZ, R27.H0_H0 ;  /* 0x2000001bff077230 */ /* 0x000fc40000004100 */
[----:B------:R-:W-:Y:S01]  /*10f80*/  FFMA.FTZ R35, R6, R5, -R25 ;  /* 0x0000000506237223 */ /* 0x000fe20000010819 */
[----:B------:R-:W-:Y:S02]  /*10f90*/  HADD2.F32 R34, -RZ, R41.H0_H0 ;  /* 0x20000029ff227230 */ /* 0x000fe40000004100 */
[C---:B------:R-:W-:Y:S01]  /*10fa0*/  FMUL.FTZ R38, R36.reuse, R80 ;  /* 0x0000005024267220 */ /* 0x040fe20000410000 */
[----:B------:R-:W-:Y:S02]  /*10fb0*/  HADD2.F32 R4, -RZ, R50.H0_H0 ;  /* 0x20000032ff047230 */ /* 0x000fe40000004100 */
[----:B------:R-:W-:Y:S01]  /*10fc0*/  FMUL.FTZ R5, R36, R82 ;  /* 0x0000005224057220 */ /* 0x000fe20000410000 */
[----:B------:R-:W-:Y:S02]  /*10fd0*/  HADD2.F32 R27, -RZ, R27.H1_H1 ;  /* 0x3000001bff1b7230 */ /* 0x000fe40000004100 */
[----:B------:R-:W-:Y:S01]  /*10fe0*/  FFMA.FTZ R32, R6, R32, R29 ;  /* 0x0000002006207223 */ /* 0x000fe2000001001d */
[----:B------:R-:W-:Y:S01]  /*10ff0*/  FMUL.FTZ R6, R31, R34 ;  /* 0x000000221f067220 */ /* 0x000fe20000410000 */
[C---:B------:R-:W-:Y:S01]  /*11000*/  FFMA.FTZ R38, R7.reuse, R82, -R38 ;  /* 0x0000005207267223 */ /* 0x040fe20000010826 */
[----:B------:R-:W-:Y:S01]  /*11010*/  FFMA.FTZ R80, R7, R80, R5 ;  /* 0x0000005007507223 */ /* 0x000fe20000010005 */
[----:B------:R-:W-:Y:S01]  /*11020*/  FMUL.FTZ R36, R31, R4 ;  /* 0x000000041f247220 */ /* 0x000fe20000410000 */
[----:B------:R-:W-:-:S02]  /*11030*/  HADD2.F32 R25, -RZ, R45.H0_H0 ;  /* 0x2000002dff197230 */ /* 0x000fc40000004100 */
[----:B------:R-:W-:Y:S02]  /*11040*/  HADD2.F32 R29, -RZ, R43.H0_H0 ;  /* 0x2000002bff1d7230 */ /* 0x000fe40000004100 */
[----:B------:R-:W-:Y:S02]  /*11050*/  HADD2.F32 R5, -RZ, R47.H0_H0 ;  /* 0x2000002fff057230 */ /* 0x000fe40000004100 */
[----:B------:R-:W-:Y:S02]  /*11060*/  HADD2.F32 R7, -RZ, R46.H0_H0 ;  /* 0x2000002eff077230 */ /* 0x000fe40000004100 */
[C---:B------:R-:W-:Y:S01]  /*11070*/  FFMA.FTZ R41, R27.reuse, R4, -R6 ;  /* 0x000000041b297223 */ /* 0x040fe20000010806 */
[----:B------:R-:W-:Y:S02]  /*11080*/  HADD2.F32 R24, -RZ, R24.H1_H1 ;  /* 0x30000018ff187230 */ /* 0x000fe40000004100 */
[----:B------:R-:W-:Y:S01]  /*11090*/  FFMA.FTZ R43, R27, R34, R36 ;  /* 0x000000221b2b7223 */ /* 0x000fe20000010024 */
[----:B------:R-:W-:-:S02]  /*110a0*/  HADD2.F32 R26, -RZ, R26.H1_H1 ;  /* 0x3000001aff1a7230 */ /* 0x000fc40000004100 */
        /* <DEDUP_REMOVED lines=8> */
[----:B------:R-:W-:Y:S02]  /*11130*/  F2FP.F16.F32.PACK_AB R7, R41, R38 ;  /* 0x000000262907723e */ /* 0x000fe400000000ff */
[----:B------:R-:W-:-:S02]  /*11140*/  F2FP.F16.F32.PACK_AB R5, R37, R40 ;  /* 0x000000282505723e */ /* 0x000fc400000000ff */
[----:B------:R-:W-:Y:S02]  /*11150*/  F2FP.F16.F32.PACK_AB R4, R4, R81 ;  /* 0x000000510404723e */ /* 0x000fe400000000ff */
[----:B------:R-:W-:Y:S02]  /*11160*/  F2FP.F16.F32.PACK_AB R6, R6, R35 ;  /* 0x000000230606723e */ /* 0x000fe400000000ff */
[----:B------:R-:W-:Y:S02]  /*11170*/  F2FP.F16.F32.PACK_AB R27, R43, R80 ;  /* 0x000000502b1b723e */ /* 0x000fe400000000ff */
[----:B------:R-:W-:Y:S02]  /*11180*/  F2FP.F16.F32.PACK_AB R25, R39, R42 ;  /* 0x0000002a2719723e */ /* 0x000fe400000000ff */
[----:B------:R-:W-:Y:S02]  /*11190*/  F2FP.F16.F32.PACK_AB R24, R24, R79 ;  /* 0x0000004f1818723e */ /* 0x000fe400000000ff */
[----:B------:R-:W-:Y:S01]  /*111a0*/  F2FP.F16.F32.PACK_AB R26, R29, R32 ;  /* 0x000000201d1a723e */ /* 0x000fe200000000ff */
[----:B------:R1:W-:Y:S04]  /*111b0*/  STS.128 [R61], R4 ;  /* 0x000000043d007388 */ /* 0x0003e80000000c00 */
[----:B------:R1:W-:Y:S02]  /*111c0*/  STS.128 [R0+0x15400], R24 ;  /* 0x0154001800007388 */ /* 0x0003e40000000c00 */
.L_x_6351:
[----:B------:R-:W-:Y:S05]  /*111d0*/  BSYNC B1 ;  /* 0x0000000000017941 */ /* 0x000fea0003800000 */
.L_x_6350:
[----:B------:R-:W-:Y:S04]  /*111e0*/  BSSY B1, `(.L_x_6352) ;  /* 0x0000062000017945 */ /* 0x000fe80003800000 */
[----:B------:R-:W-:Y:S05]  /*111f0*/  @P1 BRA `(.L_x_6353) ;  /* 0x0000000400801947 */ /* 0x000fea0003800000 */
[----:B-1----:R-:W2:Y:S04]  /*11200*/  LDL R0, [R1+0x58] ;  /* 0x0000580001007983 */ /* 0x002ea80000100800 */
[----:B------:R-:W4:Y:S01]  /*11210*/  LDL R47, [R1+0x78] ;  /* 0x00007800012f7983 */ /* 0x000f220000100800 */
[----:B------:R-:W-:Y:S01]  /*11220*/  SHF.R.U64 R46, R52, 0x10, R53 ;  /* 0x00000010342e7819 */ /* 0x000fe20000001235 */
[----:B------:R-:W-:Y:S01]  /*11230*/  HADD2.F32 R35, -RZ, R73.H1_H1 ;  /* 0x30000049ff237230 */ /* 0x000fe20000004100 */
[----:B------:R-:W-:Y:S01]  /*11240*/  SHF.R.U32.HI R32, RZ, 0x10, R9 ;  /* 0x00000010ff207819 */ /* 0x000fe20000011609 */
[--C-:B------:R-:W-:Y:S01]  /*11250*/  HADD2.F32 R37, -RZ, R70.reuse.H1_H1 ;  /* 0x30000046ff257230 */ /* 0x100fe20000004100 */
[----:B------:R-:W-:Y:S01]  /*11260*/  SHF.R.U32.HI R52, RZ, 0x10, R53 ;  /* 0x00000010ff347819 */ /* 0x000fe20000011635 */
[----:B------:R-:W-:Y:S01]  /*11270*/  HADD2.F32 R70, -RZ, R70.H0_H0 ;  /* 0x20000046ff467230 */ /* 0x000fe20000004100 */
[----:B------:R-:W-:Y:S01]  /*11280*/  SHF.R.U64 R44, R8, 0x10, R9 ;  /* 0x00000010082c7819 */ /* 0x000fe20000001209 */
[----:B------:R-:W-:Y:S01]  /*11290*/  HADD2.F32 R32, -RZ, R32.H0_H0 ;  /* 0x20000020ff207230 */ /* 0x000fe20000004100 */
[----:B------:R-:W-:-:S02]  /*112a0*/  SHF.R.U32.HI R38, RZ, 0x10, R11 ;  /* 0x00000010ff267819 */ /* 0x000fc4000001160b */
[--C-:B------:R-:W-:Y:S02]  /*112b0*/  SHF.R.U64 R45, R54, 0x10, R55.reuse ;  /* 0x00000010362d7819 */ /* 0x100fe40000001237 */
[----:B------:R-:W-:Y:S02]  /*112c0*/  SHF.R.U32.HI R54, RZ, 0x10, R55 ;  /* 0x00000010ff367819 */ /* 0x000fe40000011637 */
[----:B------:R-:W-:Y:S02]  /*112d0*/  SHF.R.U64 R43, R10, 0x10, R11 ;  /* 0x000000100a2b7819 */ /* 0x000fe4000000120b */
[----:B--2---:R-:W-:-:S04]  /*112e0*/  LEA.HI R0, R33, R0, RZ, 0x1d ;  /* 0x0000000021007211 */ /* 0x004fc800078fe8ff */
[----:B------:R-:W-:Y:S01]  /*112f0*/  SHF.R.S32.HI R5, RZ, 0x1f, R0 ;  /* 0x0000001fff057819 */ /* 0x000fe20000011400 */
[----:B------:R-:W-:-:S03]  /*11300*/  IMAD.SHL.U32 R4, R0, 0x8, RZ ;  /* 0x0000000800047824 */ /* 0x000fc600078e00ff */
[----:B------:R-:W-:Y:S02]  /*11310*/  LEA.HI R5, R5, R0, RZ, 0x3 ;  /* 0x0000000005057211 */ /* 0x000fe400078f18ff */
[----:B------:R-:W-:-:S03]  /*11320*/  LOP3.LUT R0, R215, 0x38, R4, 0xf8, !PT ;  /* 0x00000038d7007812 */ /* 0x000fc600078ef804 */
[----:B------:R-:W-:Y:S01]  /*11330*/  IMAD.SHL.U32 R5, R5, 0x400, RZ ;  /* 0x0000040005057824 */ /* 0x000fe200078e00ff */
[----:B---3--:R-:W-:-:S04]  /*11340*/  LOP3.LUT R25, R0, R60, RZ, 0x3c, !PT ;  /* 0x0000003c00197212 */ /* 0x008fc800078e3cff */
[----:B------:R-:W-:Y:S02]  /*11350*/  LOP3.LUT R0, R5, 0x7fffe000, RZ, 0xc0, !PT ;  /* 0x7fffe00005007812 */ /* 0x000fe400078ec0ff */
[----:B----4-:R-:W1:Y:S02]  /*11360*/  LDS.128 R4, [R47] ;  /* 0x000000002f047984 */ /* 0x010e640000000c00 */
        /* <DEDUP_REMOVED lines=18> */
[----:B------:R-:W-:-:S02]  /*11490*/  HADD2.F32 R8, -RZ, R73.H0_H0 ;  /* 0x20000049ff087230 */ /* 0x000fc40000004100 */
[-C--:B------:R-:W-:Y:S01]  /*114a0*/  FMUL.FTZ R36, R29, R28.reuse ;  /* 0x0000001c1d247220 */ /* 0x080fe20000410000 */
[----:B------:R-:W-:Y:S01]  /*114b0*/  FFMA.FTZ R34, R9, R28, -R34 ;  /* 0x0000001c09227223 */ /* 0x000fe20000010822 */
[----:B------:R-:W-:Y:S01]  /*114c0*/  FMUL.FTZ R28, R25, R70 ;  /* 0x00000046191c7220 */ /* 0x000fe20000410000 */
[----:B------:R-:W-:Y:S02]  /*114d0*/  HADD2.F32 R29, -RZ, R72.H0_H0 ;  /* 0x20000048ff1d7230 */ /* 0x000fe40000004100 */
[----:B------:R-:W-:Y:S01]  /*114e0*/  FFMA.FTZ R36, R9, R32, R36 ;  /* 0x0000002009247223 */ /* 0x000fe20000010024 */
[----:B------:R-:W-:Y:S02]  /*114f0*/  HADD2.F32 R30, -RZ, R26.H0_H0 ;  /* 0x2000001aff1e7230 */ /* 0x000fe40000004100 */
[-C--:B------:R-:W-:Y:S01]  /*11500*/  FMUL.FTZ R25, R25, R8.reuse ;  /* 0x0000000819197220 */ /* 0x080fe20000410000 */
[----:B------:R-:W-:Y:S02]  /*11510*/  HADD2.F32 R31, -RZ, R27.H0_H0 ;  /* 0x2000001bff1f7230 */ /* 0x000fe40000004100 */
[----:B------:R-:W-:Y:S01]  /*11520*/  FFMA.FTZ R32, R5, R8, -R28 ;  /* 0x0000000805207223 */ /* 0x000fe2000001081c */
[----:B------:R-:W-:-:S02]  /*11530*/  HADD2.F32 R9, -RZ, R74.H0_H0 ;  /* 0x2000004aff097230 */ /* 0x000fc40000004100 */
[----:B------:R-:W-:Y:S01]  /*11540*/  FFMA.FTZ R70, R5, R70, R25 ;  /* 0x0000004605467223 */ /* 0x000fe20000010019 */
[----:B------:R-:W-:Y:S02]  /*11550*/  HADD2.F32 R72, -RZ, R72.H1_H1 ;  /* 0x30000048ff487230 */ /* 0x000fe40000004100 */
[C---:B------:R-:W-:Y:S01]  /*11560*/  FMUL.FTZ R5, R30.reuse, R29 ;  /* 0x0000001d1e057220 */ /* 0x040fe20000410000 */
[----:B------:R-:W-:Y:S02]  /*11570*/  HADD2.F32 R74, -RZ, R74.H1_H1 ;  /* 0x3000004aff4a7230 */ /* 0x000fe40000004100 */
[----:B------:R-:W-:Y:S01]  /*11580*/  FMUL.FTZ R25, R30, R9 ;  /* 0x000000091e197220 */ /* 0x000fe20000410000 */
[----:B------:R-:W-:Y:S02]  /*11590*/  HADD2.F32 R28, -RZ, R38.H0_H0 ;  /* 0x20000026ff1c7230 */ /* 0x000fe40000004100 */
[----:B------:R-:W-:Y:S01]  /*115a0*/  FMUL.FTZ R38, R31, R72 ;  /* 0x000000481f267220 */ /* 0x000fe20000410000 */
[----:B------:R-:W-:-:S02]  /*115b0*/  HADD2.F32 R27, -RZ, R27.H1_H1 ;  /* 0x3000001bff1b7230 */ /* 0x000fc40000004100 */
[-C--:B------:R-:W-:Y:S01]  /*115c0*/  FMUL.FTZ R31, R31, R74.reuse ;  /* 0x0000004a1f1f7220 */ /* 0x080fe20000410000 */
[----:B------:R-:W-:Y:S02]  /*115d0*/  HADD2.F32 R8, -RZ, R54.H0_H0 ;  /* 0x20000036ff087230 */ /* 0x000fe40000004100 */
[C---:B------:R-:W-:Y:S01]  /*115e0*/  FFMA.FTZ R30, R10.reuse, R9, -R5 ;  /* 0x000000090a1e7223 */ /* 0x040fe20000010805 */
[----:B------:R-:W-:Y:S01]  /*115f0*/  FFMA.FTZ R10, R10, R29, R25 ;  /* 0x0000001d0a0a7223 */ /* 0x000fe20000010019 */
        /* <DEDUP_REMOVED lines=32> */
.L_x_6353:
[----:B------:R-:W-:Y:S05]  /*11800*/  BSYNC B1 ;  /* 0x0000000000017941 */ /* 0x000fea0003800000 */
.L_x_6352:
[----:B------:R-:W-:Y:S05]  /*11810*/  @P2 BRA `(.L_x_6325) ;  /* 0x0000000400802947 */ /* 0x000fea0003800000 */
[----:B-12---:R-:W2:Y:S04]  /*11820*/  LDL R0, [R1+0x5c] ;  /* 0x00005c0001007983 */ /* 0x006ea80000100800 */
[----:B------:R-:W4:Y:S01]  /*11830*/  LDL R41, [R1+0x74] ;  /* 0x0000740001297983 */ /* 0x000f220000100800 */
[----:B---3--:R-:W-:Y:S01]  /*11840*/  SHF.R.U32.HI R30, RZ, 0x10, R13 ;  /* 0x00000010ff1e7819 */ /* 0x008fe2000001160d */
[----:B------:R-:W-:Y:S01]  /*11850*/  HADD2.F32 R29, -RZ, R21.H1_H1 ;  /* 0x30000015ff1d7230 */ /* 0x000fe20000004100 */
[--C-:B------:R-:W-:Y:S01]  /*11860*/  SHF.R.U64 R40, R56, 0x10, R57.reuse ;  /* 0x0000001038287819 */ /* 0x100fe20000001239 */
[--C-:B------:R-:W-:Y:S01]  /*11870*/  HADD2.F32 R31, -RZ, R3.reuse.H1_H1 ;  /* 0x30000003ff1f7230 */ /* 0x100fe20000004100 */
[----:B------:R-:W-:Y:S01]  /*11880*/  SHF.R.U32.HI R56, RZ, 0x10, R57 ;  /* 0x00000010ff387819 */ /* 0x000fe20000011639 */
        /* <DEDUP_REMOVED lines=43> */
[----:B------:R-:W-:Y:S01]  /*11b40*/  FFMA.FTZ R13, R5, R12, -R24 ;  /* 0x0000000c050d7223 */ /* 0x000fe20000010818 */
[----:B------:R-:W-:-:S02]  /*11b50*/  HADD2.F32 R27, -RZ, R11.H0_H0 ;  /* 0x2000000bff1b7230 */ /* 0x000fc40000004100 */
[----:B------:R-:W-:Y:S02]  /*11b60*/  HADD2.F32 R24, -RZ, R20.H1_H1 ;  /* 0x30000014ff187230 */ /* 0x000fe40000004100 */
[----:B------:R-:W-:Y:S01]  /*11b70*/  FFMA.FTZ R28, R5, R28, R9 ;  /* 0x0000001c051c7223 */ /* 0x000fe20000010009 */
[C---:B------:R-:W-:Y:S01]  /*11b80*/  FMUL.FTZ R5, R26.reuse, R21 ;  /* 0x000000151a057220 */ /* 0x040fe20000410000 */
[----:B------:R-:W-:Y:S02]  /*11b90*/  HADD2.F32 R12, -RZ, R69.H1_H1 ;  /* 0x30000045ff0c7230 */ /* 0x000fe40000004100 */
[----:B------:R-:W-:Y:S01]  /*11ba0*/  FMUL.FTZ R9, R26, R3 ;  /* 0x000000031a097220 */ /* 0x000fe20000410000 */
[----:B------:R-:W-:Y:S02]  /*11bb0*/  HADD2.F32 R11, -RZ, R11.H1_H1 ;  /* 0x3000000bff0b7230 */ /* 0x000fe40000004100 */
[----:B------:R-:W-:Y:S01]  /*11bc0*/  FMUL.FTZ R30, R27, R24 ;  /* 0x000000181b1e7220 */ /* 0x000fe20000410000 */
[----:B------:R-:W-:-:S02]  /*11bd0*/  HADD2.F32 R26, -RZ, R36.H0_H0 ;  /* 0x20000024ff1a7230 */ /* 0x000fc40000004100 */
[C---:B------:R-:W-:Y:S01]  /*11be0*/  FFMA.FTZ R25, R14.reuse, R3, -R5 ;  /* 0x000000030e197223 */ /* 0x040fe20000010805 */
[----:B------:R-:W-:Y:S02]  /*11bf0*/  HADD2.F32 R20, -RZ, R58.H0_H0 ;  /* 0x2000003aff147230 */ /* 0x000fe40000004100 */
[-C--:B------:R-:W-:Y:S01]  /*11c00*/  FMUL.FTZ R27, R27, R12.reuse ;  /* 0x0000000c1b1b7220 */ /* 0x080fe20000410000 */
        /* <DEDUP_REMOVED lines=33> */
.L_x_6325:
[----:B------:R-:W-:Y:S05]  /*11e20*/  BSYNC B0 ;  /* 0x0000000000007941 */ /* 0x000fea0003800000 */
.L_x_6303:
        /* <DEDUP_REMOVED lines=8> */
.L_x_6301:
[----:B01234-:R-:W2:Y:S02]  /*11eb0*/  LDL R0, [R1+0x4c] ;  /* 0x00004c0001007983 */ /* 0x01fea40000100800 */
[----:B--2---:R-:W-:-:S13]  /*11ec0*/  R2UR UR4, R0 ;  /* 0x00000000000472ca */ /* 0x004fda00000e0000 */
[----:B------:R-:W-:-:S05]  /*11ed0*/  IMAD.U32 R0, RZ, RZ, UR4 ;  /* 0x00000004ff007e24 */ /* 0x000fca000f8e00ff */
[----:B------:R-:W-:-:S13]  /*11ee0*/  ISETP.NE.AND P0, PT, R0, 0x3, PT ;  /* 0x000000030000780c */ /* 0x000fda0003f05270 */
[----:B------:R-:W-:Y:S05]  /*11ef0*/  @!P0 BRA `(.L_x_6354) ;  /* 0x0000000000048947 */ /* 0x000fea0003800000 */
[----:B------:R-:W-:Y:S01]  /*11f00*/  BPT.TRAP 0x1 ;  /* 0x000000040000795c */ /* 0x000fe20000300000 */
.L_x_6354:
[----:B------:R-:W-:Y:S01]  /*11f10*/  IMAD R3, R205, 0x8, R16 ;  /* 0x00000008cd037824 */ /* 0x000fe200078e0210 */
[----:B------:R-:W-:-:S04]  /*11f20*/  SHF.L.U32 R0, R208, 0x1f, RZ ;  /* 0x0000001fd0007819 */ /* 0x000fc800000006ff */
[----:B------:R0:W1:Y:S01]  /*11f30*/  SYNCS.PHASECHK.TRANS64.TRYWAIT P2, [R3+URZ+0x36830], R0 ;  /* 0x03683000030075a7 */ /* 0x000062000804017f */
[----:B------:R-:W-:Y:S05]  /*11f40*/  @!P0 BRA `(.L_x_6355) ;  /* 0x0000000000048947 */ /* 0x000fea0003800000 */
[----:B------:R-:W-:Y:S01]  /*11f50*/  BPT.TRAP 0x1 ;  /* 0x000000040000795c */ /* 0x000fe20000300000 */
.L_x_6355:
[----:B------:R-:W2:Y:S02]  /*11f60*/  S2R R4, SR_TID.X ;  /* 0x0000000000047919 */ /* 0x000ea40000002100 */
[----:B--2---:R-:W-:-:S04]  /*11f70*/  LOP3.LUT R4, R4, 0x7f, RZ, 0xc0, !PT ;  /* 0x0000007f04047812 */ /* 0x004fc800078ec0ff */
[----:B------:R-:W-:Y:S01]  /*11f80*/  ISETP.NE.AND P1, PT, R4, RZ, PT ;  /* 0x000000ff0400720c */ /* 0x000fe20003f25270 */
[----:B-1----:R-:W-:-:S12]  /*11f90*/  @P2 BRA `(.L_x_6356) ;  /* 0x0000000000082947 */ /* 0x002fd80003800000 */
[----:B------:R-:W1:Y:S02]  /*11fa0*/  SYNCS.PHASECHK.TRANS64.TRYWAIT P2, [R3+URZ+0x36830], R0 ;  /* 0x03683000030075a7 */ /* 0x000e64000804017f */
[----:B-1----:R-:W-:Y:S05]  /*11fb0*/  @!P2 BRA `(.L_x_6357) ;  /* 0x000001b80038a947 */ /* 0x002fea0003800000 */
.L_x_6356:
        /* <DEDUP_REMOVED lines=11> */
[----:B------:R-:W-:Y:S01]  /*12070*/  UMOV UR5, UR17 ;  /* 0x0000001100057c82 */ /* 0x000fe20008000000 */
[----:B------:R-:W-:Y:S01]  /*12080*/  R2UR UR7, R7 ;  /* 0x00000000070772ca */ /* 0x000fe200000e0000 */
[----:B------:R-:W-:Y:S01]  /*12090*/  IMAD.MOV.U32 R7, RZ, RZ, 0x40000040 ;  /* 0x40000040ff077424 */ /* 0x000fe200078e00ff */
[----:B------:R-:W-:Y:S01]  /*120a0*/  LOP3.LUT R219, R0, 0x10000, RZ, 0xfc, !PT ;  /* 0x0001000000db7812 */ /* 0x000fe200078efcff */
[----:B------:R-:W-:Y:S01]  /*120b0*/  ULOP3.LUT UR20, UR20, 0x10000, URZ, 0xfc, !UPT ;  /* 0x0001000014147892 */ /* 0x000fe2000f8efc3f */
[----:B------:R-:W-:Y:S01]  /*120c0*/  IMAD.U32 R15, RZ, RZ, UR9 ;  /* 0x00000009ff0f7e24 */ /* 0x000fe2000f8e00ff */
[----:B------:R-:W-:Y:S01]  /*120d0*/  UMOV UR13, UR17 ;  /* 0x00000011000d7c82 */ /* 0x000fe20008000000 */
[----:B------:R-:W-:Y:S01]  /*120e0*/  IMAD.MOV.U32 R9, RZ, RZ, 0x40000040 ;  /* 0x40000040ff097424 */ /* 0x000fe200078e00ff */
[----:B------:R-:W-:Y:S01]  /*120f0*/  UMOV UR25, 0x40000040 ;  /* 0x4000004000197882 */ /* 0x000fe20000000000 */
[----:B------:R-:W-:Y:S01]  /*12100*/  IMAD R4, R205, 0xa80, R219 ;  /* 0x00000a80cd047824 */ /* 0x000fe200078e02db */
[----:B------:R-:W-:Y:S01]  /*12110*/  UMOV UR23, UR25 ;  /* 0x0000001900177c82 */ /* 0x000fe20008000000 */
[----:B------:R-:W-:Y:S01]  /*12120*/  UMOV UR8, UR20 ;  /* 0x0000001400087c82 */ /* 0x000fe20008000000 */
[----:B------:R-:W-:Y:S01]  /*12130*/  R2UR UR15, R9 ;  /* 0x00000000090f72ca */ /* 0x000fe200000e0000 */
[----:B------:R-:W-:Y:S01]  /*12140*/  UMOV UR16, UR8 ;  /* 0x0000000800107c82 */ /* 0x000fe20008000000 */
[C---:B------:R-:W-:Y:S01]  /*12150*/  R2UR UR10, R4.reuse ;  /* 0x00000000040a72ca */ /* 0x040fe200000e0000 */
[----:B------:R-:W-:Y:S01]  /*12160*/  UMOV UR4, UR16 ;  /* 0x0000001000047c82 */ /* 0x000fe20008000000 */
[C---:B------:R-:W-:Y:S01]  /*12170*/  IADD3 R6, R4.reuse, 0x80, RZ ;  /* 0x0000008004067810 */ /* 0x040fe20007ffe0ff */
[----:B------:R-:W-:Y:S01]  /*12180*/  IMAD.U32 R14, RZ, RZ, UR8 ;  /* 0x00000008ff0e7e24 */ /* 0x000fe2000f8e00ff */
[----:B------:R-:W-:Y:S01]  /*12190*/  UMOV UR12, UR16 ;  /* 0x00000010000c7c82 */ /* 0x000fe20008000000 */
[----:B------:R-:W-:Y:S01]  /*121a0*/  VIADD R8, R4, 0x200 ;  /* 0x0000020004087836 */ /* 0x000fe20000000000 */
[----:B------:R-:W-:Y:S01]  /*121b0*/  R2UR UR6, R6 ;  /* 0x00000000060672ca */ /* 0x000fe200000e0000 */
[----:B------:R-:W-:Y:S01]  /*121c0*/  VIADD R6, R4, 0x100 ;  /* 0x0000010004067836 */ /* 0x000fe20000000000 */
[----:B------:R0:W-:Y:S01]  /*121d0*/  STL.64 [R1+0x38], R14 ;  /* 0x0000380e01007387 */ /* 0x0001e20000100a00 */
[----:B------:R-:W-:Y:S01]  /*121e0*/  IMAD.MOV.U32 R9, RZ, RZ, 0x40000040 ;  /* 0x40000040ff097424 */ /* 0x000fe200078e00ff */
[----:B------:R-:W-:Y:S01]  /*121f0*/  R2UR UR14, R8 ;  /* 0x00000000080e72ca */ /* 0x000fe200000e0000 */
[----:B------:R-:W-:Y:S01]  /*12200*/  VIADD R8, R4, 0x300 ;  /* 0x0000030004087836 */ /* 0x000fe20000000000 */
[----:B------:R-:W-:Y:S01]  /*12210*/  UIADD3 UR52, UR20, 0x406, URZ ;  /* 0x0000040614347890 */ /* 0x000fe2000fffe03f */
[----:B------:R-:W-:Y:S01]  /*12220*/  HGMMA.64x16x16.F32 R72, gdesc[UR8], RZ, !UPT, gsb0 ;  /* 0x00200000084879f0 */ /* 0x000fe2000c0008ff */
[----:B------:R-:W-:Y:S01]  /*12230*/  UMOV UR8, UR16 ;  /* 0x0000001000087c82 */ /* 0x000fe20008000000 */
[----:B------:R-:W-:Y:S01]  /*12240*/  UMOV UR9, UR17 ;  /* 0x0000001100097c82 */ /* 0x000fe20008000000 */
[----:B------:R-:W-:Y:S01]  /*12250*/  R2UR UR18, R8 ;  /* 0x00000000081272ca */ /* 0x000fe200000e0000 */
[C---:B------:R-:W-:Y:S01]  /*12260*/  VIADD R8, R4.reuse, 0x202 ;  /* 0x0000020204087836 */ /* 0x040fe20000000000 */
[----:B------:R-:W-:Y:S01]  /*12270*/  R2UR UR19, R9 ;  /* 0x00000000091372ca */ /* 0x000fe200000e0000 */
[----:B------:R-:W-:Y:S01]  /*12280*/  IMAD.MOV.U32 R9, RZ, RZ, 0x40000040 ;  /* 0x40000040ff097424 */ /* 0x000fe200078e00ff */
[----:B------:R-:W-:Y:S01]  /*12290*/  UMOV UR53, 0x40000040 ;  /* 0x4000004000357882 */ /* 0x000fe20000000000 */
[----:B0-----:R-:W-:Y:S01]  /*122a0*/  IMAD.U32 R15, RZ, RZ, UR25 ;  /* 0x00000019ff0f7e24 */ /* 0x001fe2000f8e00ff */
[----:B------:R-:W-:Y:S01]  /*122b0*/  UIADD3 UR48, UR20, 0x800, URZ ;  /* 0x0000080014307890 */ /* 0x000fe2000fffe03f */
[----:B------:R-:W-:Y:S01]  /*122c0*/  IMAD.MOV.U32 R11, RZ, RZ, 0x40000040 ;  /* 0x40000040ff0b7424 */ /* 0x000fe200078e00ff */
[----:B------:R-:W-:Y:S01]  /*122d0*/  UMOV UR49, 0x40000040 ;  /* 0x4000004000317882 */ /* 0x000fe20000000000 */
[----:B------:R-:W-:Y:S01]  /*122e0*/  UIADD3 UR44, UR20, 0x802, URZ ;  /* 0x00000802142c7890 */ /* 0x000fe2000fffe03f */
[C---:B------:R-:W-:Y:S01]  /*122f0*/  IADD3 R10, R4.reuse, 0xa04, RZ ;  /* 0x00000a04040a7810 */ /* 0x040fe20007ffe0ff */
[----:B------:R-:W-:Y:S01]  /*12300*/  UMOV UR45, 0x40000040 ;  /* 0x40000040002d7882 */ /* 0x000fe20000000000 */
[----:B------:R-:W-:Y:S01]  /*12310*/  UIADD3 UR40, UR20, 0x804, URZ ;  /* 0x0000080414287890 */ /* 0x000fe2000fffe03f */
[----:B------:R-:W0:Y:S01]  /*12320*/  LDC R0, c[0x0][0x448] ;  /* 0x00011200ff007b82 */ /* 0x000e220000000800 */
[----:B------:R-:W-:Y:S01]  /*12330*/  UMOV UR41, 0x40000040 ;  /* 0x4000004000297882 */ /* 0x000fe20000000000 */
[----:B------:R-:W-:Y:S01]  /*12340*/  UIADD3 UR36, UR20, 0x806, URZ ;  /* 0x0000080614247890 */ /* 0x000fe2000fffe03f */
[----:B------:R-:W-:Y:S01]  /*12350*/  VIADD R12, R4, 0x986 ;  /* 0x00000986040c7836 */ /* 0x000fe20000000000 */
[----:B------:R-:W-:Y:S01]  /*12360*/  UMOV UR37, 0x40000040 ;  /* 0x4000004000257882 */ /* 0x000fe20000000000 */
[----:B------:R-:W-:Y:S01]  /*12370*/  MOV R13, 0x40000040 ;  /* 0x40000040000d7802 */ /* 0x000fe20000000f00 */
[----:B------:R-:W-:Y:S01]  /*12380*/  @!P1 VIADD R3, R3, 0x36840 ;  /* 0x0003684003039836 */ /* 0x000fe20000000000 */
[----:B------:R-:W-:Y:S01]  /*12390*/  BSSY B0, `(.L_x_6358) ;  /* 0x0000a05000007945 */ /* 0x000fe20003800000 */
        /* <DEDUP_REMOVED lines=11> */
[----:B0-----:R-:W-:Y:S01]  /*12450*/  ISETP.NE.AND P2, PT, R0, 0x1, PT ;  /* 0x000000010000780c */ /* 0x001fe20003f45270 */
[----:B------:R-:W-:Y:S01]  /*12460*/  IMAD.IADD R0, R228, 0x1, R222 ;  /* 0x00000001e4007824 */ /* 0x000fe200078e02de */
[----:B------:R-:W-:-:S02]  /*12470*/  WARPGROUP.DEPBAR.LE gsb0, 0x0 ;  /* 0x00008000000079c5 */ /* 0x000fc40000010000 */
[----:B------:R-:W-:-:S09]  /*12480*/  WARPGROUP.ARRIVE ;  /* 0x00000000000079c5 */ /* 0x000fd20000000000 */
[----:B------:R-:W0:Y:S01]  /*12490*/  @P2 LDC R5, c[0x0][0x44c] ;  /* 0x00011300ff052b82 */ /* 0x000e220000000800 */
        /* <DEDUP_REMOVED lines=10> */
[----:B------:R-:W-:Y:S01]  /*12540*/  MOV R7, 0x40000040 ;  /* 0x4000004000077802 */ /* 0x000fe20000000f00 */
[----:B0-----:R-:W-:Y:S01]  /*12550*/  @P2 IMAD.HI.U32 R5, R0, R5, RZ ;  /* 0x0000000500052227 */ /* 0x001fe200078e00ff */
        /* <DEDUP_REMOVED lines=15> */
[----:B------:R-:W-:Y:S01]  /*12650*/  HGMMA.64x16x16.F32 R48, gdesc[UR8], RZ, !UPT, gsb0 ;  /* 0x00200000083079f0 */ /* 0x000fe2000c0008ff */
[----:B------:R-:W-:Y:S02]  /*12660*/  UMOV UR9, UR23 ;  /* 0x0000001700097c82 */ /* 0x000fe40008000000 */
[----:B------:R-:W-:Y:S02]  /*12670*/  WARPGROUP.DEPBAR.LE gsb0, 0x0 ;  /* 0x00008000000079c5 */ /* 0x000fe40000010000 */
[----:B------:R-:W-:-:S06]  /*12680*/  WARPGROUP.ARRIVE ;  /* 0x00000000000079c5 */ /* 0x000fcc0000000000 */
[----:B------:R-:W-:Y:S01]  /*12690*/  HGMMA.64x16x16.F32 R40, gdesc[UR12], RZ, !UPT, gsb0 ;  /* 0x002000000c2879f0 */ /* 0x000fe2000c0008ff */
[----:B------:R-:W-:Y:S02]  /*126a0*/  UMOV UR13, UR23 ;  /* 0x00000017000d7c82 */ /* 0x000fe40008000000 */
[----:B------:R-:W-:Y:S02]  /*126b0*/  WARPGROUP.DEPBAR.LE gsb0, 0x0 ;  /* 0x00008000000079c5 */ /* 0x000fe40000010000 */
[----:B------:R-:W-:-:S06]  /*126c0*/  WARPGROUP.ARRIVE ;  /* 0x00000000000079c5 */ /* 0x000fcc0000000000 */
[----:B------:R-:W-:Y:S01]  /*126d0*/  HGMMA.64x16x16.F32 R32, gdesc[UR4], RZ, !UPT, gsb0 ;  /* 0x00200000042079f0 */ /* 0x000fe2000c0008ff */
        /* <DEDUP_REMOVED lines=8> */
[----:B------:R-:W-:Y:S01]  /*12760*/  R2UR UR10, R6 ;  /* 0x00000000060a72ca */ /* 0x000fe200000e0000 */
[----:B------:R-:W-:Y:S01]  /*12770*/  UMOV UR4, UR22 ;  /* 0x0000001600047c82 */ /* 0x000fe20008000000 */
[----:B------:R-:W-:Y:S01]  /*12780*/  R2UR UR11, R7 ;  /* 0x00000000070b72ca */ /* 0x000fe200000e0000 */
[----:B------:R-:W-:Y:S01]  /*12790*/  UMOV UR8, UR22 ;  /* 0x0000001600087c82 */ /* 0x000fe20008000000 */
[----:B------:R-:W-:Y:S01]  /*127a0*/  VIADD R6, R4, 0x182 ;  /* 0x0000018204067836 */ /* 0x000fe20000000000 */
[----:B------:R-:W-:Y:S01]  /*127b0*/  MOV R7, 0x40000040 ;  /* 0x4000004000077802 */ /* 0x000fe20000000f00 */
[----:B------:R-:W-:Y:S01]  /*127c0*/  UMOV UR12, UR22 ;  /* 0x00000016000c7c82 */ /* 0x000fe20008000000 */
[----:B------:R-:W-:-:S02]  /*127d0*/  MOV R14, UR24 ;  /* 0x00000018000e7c02 */ /* 0x000fc40008000f00 */
[----:B------:R-:W-:Y:S01]  /*127e0*/  R2UR UR14, R6 ;  /* 0x00000000060e72ca */ /* 0x000fe200000e0000 */
[----:B------:R-:W-:Y:S01]  /*127f0*/  VIADD R6, R4, 0x282 ;  /* 0x0000028204067836 */ /* 0x000fe20000000000 */
[----:B------:R-:W-:Y:S01]  /*12800*/  R2UR UR15, R7 ;  /* 0x00000000070f72ca */ /* 0x000fe200000e0000 */
[----:B------:R-:W-:Y:S01]  /*12810*/  IMAD.MOV.U32 R7, RZ, RZ, 0x40000040 ;  /* 0x40000040ff077424 */ /* 0x000fe200078e00ff */
        /* <DEDUP_REMOVED lines=121> */
[----:B------:R-:W-:Y:S02]  /*12fb0*/  R2UR UR10, R6 ;  /* 0x00000000060a72ca */ /* 0x000fe400000e0000 */
[----:B------:R-:W-:Y:S01]  /*12fc0*/  R2UR UR11, R7 ;  /* 0x00000000070b72ca */ /* 0x000fe200000e0000 */
[----:B------:R-:W-:Y:S01]  /*12fd0*/  IMAD.MOV.U32 R7, RZ, RZ, 0x40000040 ;  /* 0x40000040ff077424 */ /* 0x000fe200078e00ff */
[----:B------:R-:W-:-:S04]  /*12fe0*/  IADD3 R6, R4, 0x186, RZ ;  /* 0x0000018604067810 */ /* 0x000fc80007ffe0ff */
[----:B------:R-:W-:Y:S01]  /*12ff0*/  R2UR UR18, R6 ;  /* 0x00000000061272ca */ /* 0x000fe200000e0000 */
[----:B------:R-:W-:Y:S01]  /*13000*/  VIADD R6, R4, 0x286 ;  /* 0x0000028604067836 */ /* 0x000fe20000000000 */
[----:B------:R-:W-:Y:S02]  /*13010*/  R2UR UR19, R7 ;  /* 0x00000000071372ca */ /* 0x000fe400000e0000 */
[----:B------:R-:W-:Y:S01]  /*13020*/  MOV R7, 0x40000040 ;  /* 0x4000004000077802 */ /* 0x000fe20000000f00 */
[----:B------:R-:W-:Y:S02]  /*13030*/  WARPGROUP.DEPBAR.LE gsb0, 0x0 ;  /* 0x00008000000079c5 */ /* 0x000fe40000010000 */
[----:B------:R-:W-:-:S06]  /*13040*/  WARPGROUP.ARRIVE ;  /* 0x00000000000079c5 */ /* 0x000fcc0000000000 */
[----:B------:R-:W-:Y:S01]  /*13050*/  HGMMA.64x16x16.F32 R24, gdesc[UR12], R24, gsb0 ;  /* 0x002000000c1879f0 */ /* 0x000fe20008000818 */
[----:B------:R-:W-:Y:S01]  /*13060*/  UMOV UR12, UR24 ;  /* 0x00000018000c7c82 */ /* 0x000fe20008000000 */
[----:B------:R-:W-:Y:S01]  /*13070*/  UMOV UR13, UR25 ;  /* 0x00000019000d7c82 */ /* 0x000fe20008000000 */
[----:B------:R-:W-:Y:S01]  /*13080*/  UMOV UR4, UR12 ;  /* 0x0000000c00047c82 */ /* 0x000fe20008000000 */
[----:B------:R-:W-:Y:S01]  /*13090*/  UMOV UR5, UR13 ;  /* 0x0000000d00057c82 */ /* 0x000fe20008000000 */
[----:B------:R-:W-:Y:S01]  /*130a0*/  UMOV UR8, UR12 ;  /* 0x0000000c00087c82 */ /* 0x000fe20008000000 */
[----:B------:R-:W-:Y:S01]  /*130b0*/  UMOV UR9, UR13 ;  /* 0x0000000d00097c82 */ /* 0x000fe20008000000 */
        /* <DEDUP_REMOVED lines=85> */
[----:B------:R-:W-:Y:S02]  /*13610*/  R2UR UR15, R9 ;  /* 0x00000000090f72ca */ /* 0x000fe400000e0000 */
        /* <DEDUP_REMOVED lines=21> */
[----:B------:R-:W-:Y:S02]  /*13770*/  R2UR UR6, R6 ;  /* 0x00000000060672ca */ /* 0x000fe400000e0000 */
[----:B------:R-:W-:Y:S01]  /*13780*/  R2UR UR7, R7 ;  /* 0x00000000070772ca */ /* 0x000fe200000e0000 */
[----:B------:R-:W-:Y:S01]  /*13790*/  IMAD.MOV.U32 R7, RZ, RZ, 0x40000040 ;  /* 0x40000040ff077424 */ /* 0x000fe200078e00ff */
[----:B------:R-:W-:Y:S02]  /*137a0*/  IADD3 R6, R4, 0x482, RZ ;  /* 0x0000048204067810 */ /* 0x000fe40007ffe0ff */
[----:B------:R-:W-:Y:S02]  /*137b0*/  UMOV UR24, UR4 ;  /* 0x0000000400187c82 */ /* 0x000fe40008000000 */
[----:B------:R-:W-:-:S05]  /*137c0*/  IMAD.U32 R14, RZ, RZ, UR24 ;  /* 0x00000018ff0e7e24 */ /* 0x000fca000f8e00ff */
[----:B------:R0:W-:Y:S01]  /*137d0*/  STL.64 [R1+0x10], R14 ;  /* 0x0000100e01007387 */ /* 0x0001e20000100a00 */
[----:B------:R-:W-:Y:S02]  /*137e0*/  WARPGROUP.DEPBAR.LE gsb0, 0x0 ;  /* 0x00008000000079c5 */ /* 0x000fe40000010000 */
[----:B------:R-:W-:-:S06]  /*137f0*/  WARPGROUP.ARRIVE ;  /* 0x00000000000079c5 */ /* 0x000fcc0000000000 */
[----:B------:R-:W-:Y:S01]  /*13800*/  HGMMA.64x16x16.F32 R32, gdesc[UR8], R32, gsb0 ;  /* 0x00200000082079f0 */ /* 0x000fe20008000820 */
[----:B------:R-:W-:Y:S01]  /*13810*/  R2UR UR10, R6 ;  /* 0x00000000060a72ca */ /* 0x000fe200000e0000 */
[----:B------:R-:W-:Y:S01]  /*13820*/  VIADD R6, R4, 0x502 ;  /* 0x0000050204067836 */ /* 0x000fe20000000000 */
[----:B------:R-:W-:Y:S01]  /*13830*/  R2UR UR11, R7 ;  /* 0x00000000070b72ca */ /* 0x000fe200000e0000 */
        /* <DEDUP_REMOVED lines=60> */
[----:B------:R-:W-:Y:S01]  /*13c00*/  STL.64 [R1], R14 ;  /* 0x0000000e01007387 */ /* 0x000fe20000100a00 */
        /* <DEDUP_REMOVED lines=277> */
[----:B------:R-:W-:-:S03]  /*14d60*/  IMAD.MOV.U32 R7, RZ, RZ, 0x40000040 ;  /* 0x40000040ff077424 */ /* 0x000fc600078e00ff */
[----:B------:R-:W-:Y:S01]  /*14d70*/  R2UR UR10, R6 ;  /* 0x00000000060a72ca */ /* 0x000fe200000e0000 */
[----:B------:R-:W-:Y:S01]  /*14d80*/  VIADD R6, R4, 0x706 ;  /* 0x0000070604067836 */ /* 0x000fe20000000000 */
[----:B------:R-:W-:Y:S01]  /*14d90*/  R2UR UR11, R7 ;  /* 0x00000000070b72ca */ /* 0x000fe200000e0000 */
[----:B------:R-:W-:-:S03]  /*14da0*/  IMAD.MOV.U32 R7, RZ, RZ, 0x40000040 ;  /* 0x40000040ff077424 */ /* 0x000fc600078e00ff */
[----:B------:R-:W-:Y:S02]  /*14db0*/  R2UR UR38, R6 ;  /* 0x00000000062672ca */ /* 0x000fe400000e0000 */
[----:B------:R-:W-:Y:S01]  /*14dc0*/  R2UR UR39, R7 ;  /* 0x00000000072772ca */ /* 0x000fe200000e0000 */
[----:B------:R-:W0:Y:S01]  /*14dd0*/  @P2 LDC R6, c[0x0][0x450] ;  /* 0x00011400ff062b82 */ /* 0x000e220000000800 */
[----:B------:R-:W-:Y:S01]  /*14de0*/  IMAD.MOV.U32 R7, RZ, RZ, -0x70 ;  /* 0xffffff90ff077424 */ /* 0x000fe200078e00ff */
[----:B0-----:R-:W-:Y:S01]  /*14df0*/  @P2 SHF.R.U32.HI R0, RZ, R6, R5 ;  /* 0x00000006ff002219 */ /* 0x001fe20000011605 */
[----:B------:R-:W-:Y:S01]  /*14e00*/  IMAD R5, R2, -0x70, R225 ;  /* 0xffffff9002057824 */ /* 0x000fe200078e02e1 */
        /* <DEDUP_REMOVED lines=30> */
[C---:B------:R-:W-:Y:S02]  /*14ff0*/  VIADD R8, R4.reuse, 0x806 ;  /* 0x0000080604087836 */ /* 0x040fe40000000000 */
[----:B------:R-:W-:Y:S02]  /*15000*/  IMAD.MOV.U32 R9, RZ, RZ, 0x40000040 ;  /* 0x40000040ff097424 */ /* 0x000fe400078e00ff */
[----:B------:R-:W-:Y:S01]  /*15010*/  VIADD R4, R4, 0xa06 ;  /* 0x00000a0604047836 */ /* 0x000fe20000000000 */
        /* <DEDUP_REMOVED lines=10> */
[----:B------:R-:W-:Y:S01]  /*150c0*/  IMAD R8, R2, R7, 0x71 ;  /* 0x0000007102087424 */ /* 0x000fe200078e0207 */
[----:B------:R-:W0:Y:S01]  /*150d0*/  SHFL.IDX PT, R9, R0, 0x1, 0x1c1f ;  /* 0x003c1f0000097f89 */ /* 0x000e2200000e0000 */
[----:B------:R-:W-:Y:S02]  /*150e0*/  IMAD.MOV.U32 R7, RZ, RZ, 0x40000040 ;  /* 0x40000040ff077424 */ /* 0x000fe400078e00ff */
[----:B------:R-:W-:-:S05]  /*150f0*/  IMAD R8, R227, -0x2, R8 ;  /* 0xfffffffee3087824 */ /* 0x000fca00078e0208 */
[----:B------:R-:W-:Y:S01]  /*15100*/  IADD3 R81, -R224, R8, R225 ;  /* 0x00000008e0517210 */ /* 0x000fe20007ffe1e1 */
        /* <DEDUP_REMOVED lines=8> */
[----:B------:R-:W-:Y:S02]  /*15190*/  IMAD.MOV.U32 R5, RZ, RZ, 0x40000040 ;  /* 0x40000040ff057424 */ /* 0x000fe400078e00ff */
[----:B------:R-:W-:-:S05]  /*151a0*/  IMAD R6, R227, -0x2, R6 ;  /* 0xfffffffee3067824 */ /* 0x000fca00078e0206 */
[----:B0-----:R-:W-:-:S04]  /*151b0*/  VIADDMNMX R8, R9, R81, R6, PT ;  /* 0x0000005109087246 */ /* 0x001fc80003800106 */
        /* <DEDUP_REMOVED lines=16> */
[----:B------:R-:W-:Y:S01]  /*152c0*/  FMNMX.FTZ R10, R93, R10, !PT ;  /* 0x0000000a5d0a7209 */ /* 0x000fe20007810000 */
[----:B------:R-:W-:Y:S02]  /*152d0*/  WARPGROUP.DEPBAR.LE gsb0, 0x0 ;  /* 0x00008000000079c5 */ /* 0x000fe40000010000 */
[----:B------:R-:W-:Y:S01]  /*152e0*/  WARPGROUP.ARRIVE ;  /* 0x00000000000079c5 */ /* 0x000fe20000000000 */
[----:B------:R-:W-:-:S02]  /*152f0*/  ISETP.GT.AND P3, PT, R8, 0x19, PT ;  /* 0x000000190800780c */ /* 0x000fc40003f64270 */
[----:B------:R-:W-:Y:S02]  /*15300*/  FSEL R87, R70, -INF , P4 ;  /* 0xff80000046577808 */ /* 0x000fe40002000000 */
[----:B------:R-:W-:Y:S01]  /*15310*/  FMNMX.FTZ R10, R95, R10, !PT ;  /* 0x0000000a5f0a7209 */ /* 0x000fe20007810000 */
[----:B------:R-:W-:Y:S01]  /*15320*/  HGMMA.64x16x16.F32 R48, gdesc[UR4], R48, gsb0 ;  /* 0x00200000043079f0 */ /* 0x000fe20008000830 */
[----:B------:R-:W-:Y:S01]  /*15330*/  R2UR UR6, R12 ;  /* 0x000000000c0672ca */ /* 0x000fe200000e0000 */
[----:B------:R-:W-:Y:S01]  /*15340*/  UMOV UR4, UR36 ;  /* 0x0000002400047c82 */ /* 0x000fe20008000000 */
[----:B------:R-:W-:Y:S01]  /*15350*/  R2UR UR7, R13 ;  /* 0x000000000d0772ca */ /* 0x000fe200000e0000 */
[----:B------:R-:W-:Y:S01]  /*15360*/  UMOV UR5, UR37 ;  /* 0x0000002500057c82 */ /* 0x000fe20008000000 */
[----:B------:R-:W-:Y:S02]  /*15370*/  ISETP.GT.AND P4, PT, R8, 0x20, PT ;  /* 0x000000200800780c */ /* 0x000fe40003f84270 */
[----:B------:R-:W-:-:S02]  /*15380*/  FSEL R79, R71, -INF , P3 ;  /* 0xff800000474f7808 */ /* 0x000fc40001800000 */
        /* <DEDUP_REMOVED lines=20> */
[----:B------:R-:W-:Y:S01]  /*154d0*/  HGMMA.64x16x16.F32 R40, gdesc[UR8], R40, gsb0 ;  /* 0x00200000082879f0 */ /* 0x000fe20008000828 */
[----:B------:R-:W-:Y:S02]  /*154e0*/  FMNMX.FTZ R10, R7, R10, !PT ;  /* 0x0000000a070a7209 */ /* 0x000fe40007810000 */
[C---:B------:R-:W-:Y:S02]  /*154f0*/  ISETP.GT.AND P3, PT, R8.reuse, 0x39, PT ;  /* 0x000000390800780c */ /* 0x040fe40003f64270 */
[----:B------:R-:W-:Y:S02]  /*15500*/  FMNMX.FTZ R10, R51, R10, !PT ;  /* 0x0000000a330a7209 */ /* 0x000fe40007810000 */
[----:B------:R-:W-:Y:S02]  /*15510*/  FSEL R55, R55, -INF , P3 ;  /* 0xff80000037377808 */ /* 0x000fe40001800000 */
[----:B------:R-:W-:Y:S01]  /*15520*/  ISETP.GT.AND P3, PT, R8, 0x41, PT ;  /* 0x000000410800780c */ /* 0x000fe20003f64270 */
[----:B------:R-:W-:-:S02]  /*15530*/  WARPGROUP.DEPBAR.LE gsb0, 0x0 ;  /* 0x00008000000079c5 */ /* 0x000fc40000010000 */
[----:B------:R-:W-:Y:S01]  /*15540*/  WARPGROUP.ARRIVE ;  /* 0x00000000000079c5 */ /* 0x000fe20000000000 */
[----:B------:R-:W-:Y:S02]  /*15550*/  FSEL R43, R43, -INF , P3 ;  /* 0xff8000002b2b7808 */ /* 0x000fe40001800000 */
[----:B------:R-:W-:-:S03]  /*15560*/  ISETP.GT.AND P3, PT, R8, 0x49, PT ;  /* 0x000000490800780c */ /* 0x000fc60003f64270 */
[----:B------:R-:W-:Y:S01]  /*15570*/  HGMMA.64x16x16.F32 R32, gdesc[UR4], R32, gsb0 ;  /* 0x00200000042079f0 */ /* 0x000fe20008000820 */
[----:B------:R-:W-:Y:S01]  /*15580*/  R2UR UR6, R4 ;  /* 0x00000000040672ca */ /* 0x000fe200000e0000 */
[----:B------:R-:W-:Y:S01]  /*15590*/  UMOV UR4, UR36 ;  /* 0x0000002400047c82 */ /* 0x000fe20008000000 */
[----:B------:R-:W-:Y:S01]  /*155a0*/  R2UR UR7, R5 ;  /* 0x00000000050772ca */ /* 0x000fe200000e0000 */
[----:B------:R-:W-:Y:S01]  /*155b0*/  UMOV UR5, UR37 ;  /* 0x0000002500057c82 */ /* 0x000fe20008000000 */
[----:B------:R-:W-:Y:S02]  /*155c0*/  FSEL R5, R54, -INF , P4 ;  /* 0xff80000036057808 */ /* 0x000fe40002000000 */
[----:B------:R-:W-:Y:S02]  /*155d0*/  ISETP.GT.AND P4, PT, R8, 0x40, PT ;  /* 0x000000400800780c */ /* 0x000fe40003f84270 */
[----:B------:R-:W-:Y:S02]  /*155e0*/  FMNMX.FTZ R10, R5, R10, !PT ;  /* 0x0000000a050a7209 */ /* 0x000fe40007810000 */
[----:B------:R-:W-:-:S02]  /*155f0*/  FSEL R9, R42, -INF , P4 ;  /* 0xff8000002a097808 */ /* 0x000fc40002000000 */
[----:B------:R-:W-:Y:S02]  /*15600*/  FMNMX.FTZ R10, R55, R10, !PT ;  /* 0x0000000a370a7209 */ /* 0x000fe40007810000 */
[----:B------:R-:W-:Y:S02]  /*15610*/  ISETP.GT.AND P4, PT, R8, 0x48, PT ;  /* 0x000000480800780c */ /* 0x000fe40003f84270 */
[----:B------:R-:W-:Y:S02]  /*15620*/  FMNMX.FTZ R10, R9, R10, !PT ;  /* 0x0000000a090a7209 */ /* 0x000fe40007810000 */
[----:B------:R-:W-:Y:S02]  /*15630*/  FSEL R11, R46, -INF , P4 ;  /* 0xff8000002e0b7808 */ /* 0x000fe40002000000 */
[----:B------:R-:W-:Y:S02]  /*15640*/  FMNMX.FTZ R10, R43, R10, !PT ;  /* 0x0000000a2b0a7209 */ /* 0x000fe40007810000 */
[----:B------:R-:W-:-:S02]  /*15650*/  ISETP.GT.AND P4, PT, R8, 0x50, PT ;  /* 0x000000500800780c */ /* 0x000fc40003f84270 */
        /* <DEDUP_REMOVED lines=21> */
[----:B------:R-:W-:-:S02]  /*157b0*/  FSEL R21, R26, -INF , P4 ;  /* 0xff8000001a157808 */ /* 0x000fc40002000000 */
[C---:B------:R-:W-:Y:S02]  /*157c0*/  ISETP.GT.AND P4, PT, R8.reuse, 0x68, PT ;  /* 0x000000680800780c */ /* 0x040fe40003f84270 */
[----:B------:R-:W-:Y:S02]  /*157d0*/  FSEL R27, R27, -INF , P3 ;  /* 0xff8000001b1b7808 */ /* 0x000fe40001800000 */
[----:B------:R-:W-:Y:S02]  /*157e0*/  FMNMX.FTZ R10, R21, R10, !PT ;  /* 0x0000000a150a7209 */ /* 0x000fe40007810000 */
[----:B------:R-:W-:Y:S02]  /*157f0*/  ISETP.GT.AND P3, PT, R8, 0x69, PT ;  /* 0x000000690800780c */ /* 0x000fe40003f64270 */
[----:B------:R-:W-:Y:S01]  /*15800*/  FSEL R67, R30, -INF , P4 ;  /* 0xff8000001e437808 */ /* 0x000fe20002000000 */
[----:B------:R0:W1:Y:S01]  /*15810*/  SHFL.IDX PT, R8, R0, RZ, 0x1c1f ;  /* 0x001c1fff00087589 */ /* 0x00006200000e0000 */
[----:B------:R-:W-:-:S02]  /*15820*/  FMNMX.FTZ R10, R27, R10, !PT ;  /* 0x0000000a1b0a7209 */ /* 0x000fc40007810000 */
[----:B------:R-:W-:Y:S02]  /*15830*/  FSEL R31, R31, -INF , P3 ;  /* 0xff8000001f1f7808 */ /* 0x000fe40001800000 */
[----:B------:R-:W-:Y:S01]  /*15840*/  FMNMX.FTZ R10, R67, R10, !PT ;  /* 0x0000000a430a7209 */ /* 0x000fe20007810000 */
[----:B0-----:R-:W-:-:S03]  /*15850*/  IMAD.U32 R0, RZ, RZ, UR4 ;  /* 0x00000004ff007e24 */ /* 0x001fc6000f8e00ff */
[----:B------:R-:W-:-:S05]  /*15860*/  FMNMX.FTZ R10, R31, R10, !PT ;  /* 0x0000000a1f0a7209 */ /* 0x000fca0007810000 */
[----:B------:R-:W0:Y:S01]  /*15870*/  SHFL.BFLY PT, R97, R10, 0x2, 0x1f ;  /* 0x0c401f000a617f89 */ /* 0x000e2200000e0000 */
[----:B-1----:R-:W-:-:S04]  /*15880*/  VIADDMNMX R34, R8, R81, R6, PT ;  /* 0x0000005108227246 */ /* 0x002fc80003800106 */
[C---:B------:R-:W-:Y:S02]  /*15890*/  ISETP.GT.AND P4, PT, R34.reuse, 0x1, PT ;  /* 0x000000012200780c */ /* 0x040fe40003f84270 */
[----:B------:R-:W-:Y:S02]  /*158a0*/  ISETP.GT.AND P5, PT, R34, 0x8, PT ;  /* 0x000000082200780c */ /* 0x000fe40003fa4270 */
[----:B------:R-:W-:Y:S02]  /*158b0*/  FSEL R6, R73, -INF , P4 ;  /* 0xff80000049067808 */ /* 0x000fe40002000000 */
[----:B------:R-:W-:Y:S02]  /*158c0*/  FSEL R73, R76, -INF , P5 ;  /* 0xff8000004c497808 */ /* 0x000fe40002800000 */
[----:B------:R-:W-:Y:S02]  /*158d0*/  ISETP.GT.AND P4, PT, R34, 0x11, PT ;  /* 0x000000112200780c */ /* 0x000fe40003f84270 */
[----:B0-----:R-:W-:-:S02]  /*158e0*/  FMNMX.FTZ R97, R10, R97, !PT ;  /* 0x000000610a617209 */ /* 0x001fc40007810000 */
[----:B------:R-:W-:Y:S02]  /*158f0*/  FSEL R65, R65, -INF , P4 ;  /* 0xff80000041417808 */ /* 0x000fe40002000000 */
[C---:B------:R-:W-:Y:S01]  /*15900*/  ISETP.GT.AND P4, PT, R34.reuse, 0x19, PT ;  /* 0x000000192200780c */ /* 0x040fe20003f84270 */
[----:B------:R-:W0:Y:S03]  /*15910*/  SHFL.BFLY PT, R4, R97, 0x1, 0x1f ;  /* 0x0c201f0061047f89 */ /* 0x000e2600000e0000 */
        /* <DEDUP_REMOVED lines=9> */
[----:B------:R-:W-:Y:S02]  /*159b0*/  CS2R R96, SRZ ;  /* 0x0000000000607805 */ /* 0x000fe4000001ff00 */
[----:B------:R-:W-:Y:S02]  /*159c0*/  FSEL R53, R53, -INF , P4 ;  /* 0xff80000035357808 */ /* 0x000fe40002000000 */
[C---:B------:R-:W-:Y:S01]  /*159d0*/  FSETP.NEU.FTZ.AND P3, PT, R4.reuse, -INF , PT ;  /* 0xff8000000400780b */ /* 0x040fe20003f7d000 */
[----:B------:R-:W-:Y:S01]  /*159e0*/  FMUL.FTZ R30, R4, R0 ;  /* 0x00000000041e7220 */ /* 0x000fe20000410000 */
[----:B------:R-:W-:-:S04]  /*159f0*/  ISETP.GT.AND P4, PT, R34, 0x41, PT ;  /* 0x000000412200780c */ /* 0x000fc80003f84270 */
[----:B------:R-:W-:Y:S02]  /*15a00*/  FSEL R30, R30, RZ, P3 ;  /* 0x000000ff1e1e7208 */ /* 0x000fe40001800000 */
[----:B------:R-:W-:-:S03]  /*15a10*/  ISETP.GT.AND P3, PT, R34, RZ, PT ;  /* 0x000000ff2200720c */ /* 0x000fc60003f64270 */
[-CC-:B------:R-:W-:Y:S01]  /*15a20*/  FFMA.FTZ R201, R83, R0.reuse, -R30.reuse ;  /* 0x0000000053c97223 */ /* 0x180fe2000001081e */
[----:B------:R-:W-:Y:S01]  /*15a30*/  FSEL R81, R72, -INF , P3 ;  /* 0xff80000048517808 */ /* 0x000fe20001800000 */
[-CC-:B------:R-:W-:Y:S01]  /*15a40*/  FFMA.FTZ R8, R85, R0.reuse, -R30.reuse ;  /* 0x0000000055087223 */ /* 0x180fe2000001081e */
[C---:B------:R-:W-:Y:S01]  /*15a50*/  ISETP.GT.AND P3, PT, R34.reuse, 0x9, PT ;  /* 0x000000092200780c */ /* 0x040fe20003f64270 */
[--C-:B------:R-:W-:Y:S01]  /*15a60*/  FFMA.FTZ R203, R89, R0, -R30.reuse ;  /* 0x0000000059cb7223 */ /* 0x100fe2000001081e */
[----:B------:R-:W-:Y:S01]  /*15a70*/  FMNMX.FTZ R10, R81, R6, !PT ;  /* 0x00000006510a7209 */ /* 0x000fe20007810000 */
[-CC-:B------:R-:W-:Y:S01]  /*15a80*/  FFMA.FTZ R91, R91, R0.reuse, -R30.reuse ;  /* 0x000000005b5b7223 */ /* 0x180fe2000001081e */
[----:B------:R-:W-:Y:S01]  /*15a90*/  FSEL R77, R77, -INF , P3 ;  /* 0xff8000004d4d7808 */ /* 0x000fe20001800000 */
[-CC-:B------:R-:W-:Y:S01]  /*15aa0*/  FFMA.FTZ R197, R93, R0.reuse, -R30.reuse ;  /* 0x000000005dc57223 */ /* 0x180fe2000001081e */
[----:B------:R-:W-:Y:S01]  /*15ab0*/  ISETP.GT.AND P3, PT, R34, 0x10, PT ;  /* 0x000000102200780c */ /* 0x000fe20003f64270 */
[--C-:B------:R-:W-:Y:S01]  /*15ac0*/  FFMA.FTZ R199, R87, R0, -R30.reuse ;  /* 0x0000000057c77223 */ /* 0x100fe2000001081e */
[----:B------:R-:W-:Y:S01]  /*15ad0*/  FMNMX.FTZ R10, R73, R10, !PT ;  /* 0x0000000a490a7209 */ /* 0x000fe20007810000 */
[-CC-:B------:R-:W-:Y:S01]  /*15ae0*/  FFMA.FTZ R26, R79, R0.reuse, -R30.reuse ;  /* 0x000000004f1a7223 */ /* 0x180fe2000001081e */
[----:B------:R-:W-:Y:S01]  /*15af0*/  FSEL R83, R64, -INF , P3 ;  /* 0xff80000040537808 */ /* 0x000fe20001800000 */
[--C-:B------:R-:W-:Y:S01]  /*15b00*/  FFMA.FTZ R193, R75, R0, -R30.reuse ;  /* 0x000000004bc17223 */ /* 0x100fe2000001081e */
[----:B------:R-:W-:Y:S01]  /*15b10*/  FMNMX.FTZ R10, R77, R10, !PT ;  /* 0x0000000a4d0a7209 */ /* 0x000fe20007810000 */
        /* <DEDUP_REMOVED lines=8> */
[--C-:B------:R-:W-:Y:S01]  /*15ba0*/  FFMA.FTZ R189, R7, R0, -R30.reuse ;  /* 0x0000000007bd7223 */ /* 0x100fe2000001081e */
[----:B------:R-:W-:Y:S01]  /*15bb0*/  ISETP.GT.AND P3, PT, R34, 0x20, PT ;  /* 0x000000202200780c */ /* 0x000fe20003f64270 */
[----:B------:R0:W-:Y:S01]  /*15bc0*/  MUFU.EX2 R10, R91 ;  /* 0x0000005b000a7308 */ /* 0x0001e20000000800 */
[----:B------:R-:W-:Y:S01]  /*15bd0*/  FMNMX.FTZ R12, R85, R12, !PT ;  /* 0x0000000c550c7209 */ /* 0x000fe20007810000 */
[-CC-:B------:R-:W-:Y:S01]  /*15be0*/  FFMA.FTZ R185, R9, R0.reuse, -R30.reuse ;  /* 0x0000000009b97223 */ /* 0x180fe2000001081e */
[----:B------:R-:W-:Y:S01]  /*15bf0*/  FSEL R89, R56, -INF , P3 ;  /* 0xff80000038597808 */ /* 0x000fe20001800000 */
[--C-:B------:R-:W-:Y:S01]  /*15c00*/  FFMA.FTZ R187, R11, R0, -R30.reuse ;  /* 0x000000000bbb7223 */ /* 0x100fe2000001081e */
[----:B------:R-:W-:Y:S01]  /*15c10*/  FMNMX.FTZ R12, R69, R12, !PT ;  /* 0x0000000c450c7209 */ /* 0x000fe20007810000 */
[--C-:B------:R-:W-:Y:S01]  /*15c20*/  FFMA.FTZ R181, R13, R0, -R30.reuse ;  /* 0x000000000db57223 */ /* 0x100fe2000001081e */
[----:B------:R-:W-:Y:S01]  /*15c30*/  ISETP.GT.AND P3, PT, R34, 0x28, PT ;  /* 0x000000282200780c */ /* 0x000fe20003f64270 */
[----:B------:R-:W-:Y:S01]  /*15c40*/  MUFU.EX2 R201, R201 ;  /* 0x000000c900c97308 */ /* 0x000fe20000000800 */
[----:B------:R-:W-:Y:S01]  /*15c50*/  FMNMX.FTZ R12, R89, R12, !PT ;  /* 0x0000000c590c7209 */ /* 0x000fe20007810000 */
[-CC-:B------:R-:W-:Y:S01]  /*15c60*/  FFMA.FTZ R183, R15, R0.reuse, -R30.reuse ;  /* 0x000000000fb77223 */ /* 0x180fe2000001081e */
[----:B0-----:R-:W-:Y:S01]  /*15c70*/  FSEL R91, R60, -INF , P3 ;  /* 0xff8000003c5b7808 */ /* 0x001fe20001800000 */
[--C-:B------:R-:W-:Y:S01]  /*15c80*/  FFMA.FTZ R177, R21, R0, -R30.reuse ;  /* 0x0000000015b17223 */ /* 0x100fe2000001081e */
[----:B------:R-:W-:Y:S01]  /*15c90*/  FMNMX.FTZ R14, R57, R12, !PT ;  /* 0x0000000c390e7209 */ /* 0x000fe20007810000 */
[--C-:B------:R-:W-:Y:S01]  /*15ca0*/  FFMA.FTZ R27, R27, R0, -R30.reuse ;  /* 0x000000001b1b7223 */ /* 0x100fe2000001081e */
[----:B------:R-:W-:Y:S01]  /*15cb0*/  ISETP.GT.AND P3, PT, R34, 0x30, PT ;  /* 0x000000302200780c */ /* 0x000fe20003f64270 */
[----:B------:R-:W-:Y:S01]  /*15cc0*/  MUFU.EX2 R12, R95 ;  /* 0x0000005f000c7308 */ /* 0x000fe20000000800 */
[----:B------:R-:W-:Y:S01]  /*15cd0*/  FMNMX.FTZ R14, R91, R14, !PT ;  /* 0x0000000e5b0e7209 */ /* 0x000fe20007810000 */
[----:B------:R-:W-:Y:S01]  /*15ce0*/  FFMA.FTZ R179, R67, R0, -R30 ;  /* 0x0000000043b37223 */ /* 0x000fe2000001081e */
[----:B------:R-:W-:-:S02]  /*15cf0*/  FSEL R93, R48, -INF , P3 ;  /* 0xff800000305d7808 */ /* 0x000fc40001800000 */
[----:B------:R-:W-:Y:S02]  /*15d00*/  CS2R R66, SRZ ;  /* 0x0000000000427805 */ /* 0x000fe4000001ff00 */
[----:B------:R-:W-:Y:S02]  /*15d10*/  FMNMX.FTZ R14, R61, R14, !PT ;  /* 0x0000000e3d0e7209 */ /* 0x000fe40007810000 */
[----:B------:R-:W-:Y:S01]  /*15d20*/  ISETP.GT.AND P3, PT, R34, 0x38, PT ;  /* 0x000000382200780c */ /* 0x000fe20003f64270 */
[----:B------:R-:W0:Y:S01]  /*15d30*/  MUFU.EX2 R8, R8 ;  /* 0x0000000800087308 */ /* 0x000e220000000800 */
[----:B------:R-:W-:Y:S02]  /*15d40*/  FMNMX.FTZ R14, R93, R14, !PT ;  /* 0x0000000e5d0e7209 */ /* 0x000fe40007810000 */
[----:B------:R-:W-:Y:S02]  /*15d50*/  FSEL R87, R52, -INF , P3 ;  /* 0xff80000034577808 */ /* 0x000fe40001800000 */
[----:B------:R-:W-:-:S02]  /*15d60*/  FMNMX.FTZ R20, R49, R14, !PT ;  /* 0x0000000e31147209 */ /* 0x000fc40007810000 */
[----:B------:R-:W-:Y:S01]  /*15d70*/  ISETP.GT.AND P3, PT, R34, 0x40, PT ;  /* 0x000000402200780c */ /* 0x000fe20003f64270 */
[----:B------:R1:W-:Y:S01]  /*15d80*/  MUFU.EX2 R14, R26 ;  /* 0x0000001a000e7308 */ /* 0x0003e20000000800 */
[----:B------:R-:W-:Y:S02]  /*15d90*/  FMNMX.FTZ R20, R87, R20, !PT ;  /* 0x0000001457147209 */ /* 0x000fe40007810000 */
[----:B------:R-:W-:Y:S02]  /*15da0*/  FSEL R79, R40, -INF , P3 ;  /* 0xff800000284f7808 */ /* 0x000fe40001800000 */
[----:B------:R-:W-:Y:S02]  /*15db0*/  FMNMX.FTZ R20, R53, R20, !PT ;  /* 0x0000001435147209 */ /* 0x000fe40007810000 */
[----:B------:R-:W-:Y:S01]  /*15dc0*/  ISETP.GT.AND P3, PT, R34, 0x48, PT ;  /* 0x000000482200780c */ /* 0x000fe20003f64270 */
[----:B------:R-:W2:Y:S01]  /*15dd0*/  MUFU.EX2 R203, R203 ;  /* 0x000000cb00cb7308 */ /* 0x000ea20000000800 */
[----:B------:R-:W-:-:S02]  /*15de0*/  FSEL R75, R41, -INF , P4 ;  /* 0xff800000294b7808 */ /* 0x000fc40002000000 */
[----:B------:R-:W-:Y:S02]  /*15df0*/  FMNMX.FTZ R20, R79, R20, !PT ;  /* 0x000000144f147209 */ /* 0x000fe40007810000 */
[----:B------:R-:W-:Y:S02]  /*15e00*/  ISETP.GT.AND P4, PT, R34, 0x49, PT ;  /* 0x000000492200780c */ /* 0x000fe40003f84270 */
[----:B------:R-:W-:Y:S01]  /*15e10*/  FSEL R41, R44, -INF , P3 ;  /* 0xff8000002c297808 */ /* 0x000fe20001800000 */
[----:B------:R-:W3:Y:S01]  /*15e20*/  MUFU.EX2 R197, R197 ;  /* 0x000000c500c57308 */ /* 0x000ee20000000800 */
[----:B-1----:R-:W-:Y:S01]  /*15e30*/  FMNMX.FTZ R26, R75, R20, !PT ;  /* 0x000000144b1a7209 */ /* 0x002fe20007810000 */
[----:B------:R-:W1:Y:S01]  /*15e40*/  @P2 LDC R44, c[0x0][0x450] ;  /* 0x00011400ff2c2b82 */ /* 0x000e620000000800 */
[----:B------:R-:W-:Y:S02]  /*15e50*/  FSEL R45, R45, -INF , P4 ;  /* 0xff8000002d2d7808 */ /* 0x000fe40002000000 */
[----:B------:R-:W-:-:S02]  /*15e60*/  ISETP.GT.AND P3, PT, R34, 0x50, PT ;  /* 0x000000502200780c */ /* 0x000fc40003f64270 */
[----:B------:R-:W-:Y:S01]  /*15e70*/  FMNMX.FTZ R26, R41, R26, !PT ;  /* 0x0000001a291a7209 */ /* 0x000fe20007810000 */
[----:B------:R4:W-:Y:S01]  /*15e80*/  MUFU.EX2 R20, R38 ;  /* 0x0000002600147308 */ /* 0x0009e20000000800 */
[----:B------:R-:W-:Y:S02]  /*15e90*/  ISETP.GT.AND P4, PT, R34, 0x51, PT ;  /* 0x000000512200780c */ /* 0x000fe40003f84270 */
[----:B------:R-:W-:Y:S02]  /*15ea0*/  FSEL R71, R32, -INF , P3 ;  /* 0xff80000020477808 */ /* 0x000fe40001800000 */
[----:B------:R-:W-:Y:S02]  /*15eb0*/  FMNMX.FTZ R26, R45, R26, !PT ;  /* 0x0000001a2d1a7209 */ /* 0x000fe40007810000 */
[C---:B------:R-:W-:Y:S01]  /*15ec0*/  ISETP.GT.AND P3, PT, R34.reuse, 0x58, PT ;  /* 0x000000582200780c */ /* 0x040fe20003f64270 */
[----:B------:R-:W5:Y:S01]  /*15ed0*/  MUFU.EX2 R199, R199 ;  /* 0x000000c700c77308 */ /* 0x000f620000000800 */
[----:B------:R-:W-:Y:S01]  /*15ee0*/  FSEL R33, R33, -INF , P4 ;  /* 0xff80000021217808 */ /* 0x000fe20002000000 */
[----:B----4-:R-:W-:Y:S01]  /*15ef0*/  FFMA.FTZ R38, R39, R0, -R30 ;  /* 0x0000000027267223 */ /* 0x010fe2000001081e */
[----:B------:R-:W-:Y:S01]  /*15f00*/  FMNMX.FTZ R26, R71, R26, !PT ;  /* 0x0000001a471a7209 */ /* 0x000fe20007810000 */
[----:B------:R-:W4:Y:S01]  /*15f10*/  @P2 LDC R39, c[0x0][0x44c] ;  /* 0x00011300ff272b82 */ /* 0x000f220000000800 */
[----:B------:R-:W-:-:S02]  /*15f20*/  ISETP.GT.AND P4, PT, R34, 0x59, PT ;  /* 0x000000592200780c */ /* 0x000fc40003f84270 */
[----:B------:R-:W-:Y:S01]  /*15f30*/  FSEL R59, R36, -INF , P3 ;  /* 0xff800000243b7808 */ /* 0x000fe20001800000 */
[--C-:B------:R-:W-:Y:S01]  /*15f40*/  FFMA.FTZ R36, R63, R0, -R30.reuse ;  /* 0x000000003f247223 */ /* 0x100fe2000001081e */
[----:B------:R-:W-:Y:S01]  /*15f50*/  FMNMX.FTZ R32, R33, R26, !PT ;  /* 0x0000001a21207209 */ /* 0x000fe20007810000 */
[----:B------:R-:W-:Y:S01]  /*15f60*/  MUFU.EX2 R193, R193 ;  /* 0x000000c100c17308 */ /* 0x000fe20000000800 */
[----:B------:R-:W-:Y:S02]  /*15f70*/  FSEL R37, R37, -INF , P4 ;  /* 0xff80000025257808 */ /* 0x000fe40002000000 */
[C---:B------:R-:W-:Y:S02]  /*15f80*/  ISETP.GT.AND P3, PT, R34.reuse, 0x60, PT ;  /* 0x000000602200780c */ /* 0x040fe40003f64270 */
[----:B------:R-:W-:Y:S02]  /*15f90*/  FMNMX.FTZ R32, R59, R32, !PT ;  /* 0x000000203b207209 */ /* 0x000fe40007810000 */
[----:B------:R-:W-:Y:S01]  /*15fa0*/  ISETP.GT.AND P4, PT, R34, 0x61, PT ;  /* 0x000000612200780c */ /* 0x000fe20003f84270 */
[----:B------:R0:W-:Y:S01]  /*15fb0*/  MUFU.EX2 R26, R36 ;  /* 0x00000024001a7308 */ /* 0x0001e20000000800 */
[----:B------:R-:W-:Y:S01]  /*15fc0*/  FSEL R63, R24, -INF , P3 ;  /* 0xff800000183f7808 */ /* 0x000fe20001800000 */
[----:B------:R-:W-:Y:S01]  /*15fd0*/  FFMA.FTZ R24, R51, R0, -R30 ;  /* 0x0000000033187223 */ /* 0x000fe2000001081e */
[----:B------:R-:W-:-:S02]  /*15fe0*/  FMNMX.FTZ R32, R37, R32, !PT ;  /* 0x0000002025207209 */ /* 0x000fc40007810000 */
[----:B------:R-:W-:Y:S02]  /*15ff0*/  CS2R R50, SRZ ;  /* 0x0000000000327805 */ /* 0x000fe4000001ff00 */
[----:B------:R-:W-:Y:S02]  /*16000*/  ISETP.GT.AND P3, PT, R34, 0x68, PT ;  /* 0x000000682200780c */ /* 0x000fe40003f64270 */
[----:B------:R-:W-:Y:S01]  /*16010*/  FSEL R25, R25, -INF , P4 ;  /* 0xff80000019197808 */ /* 0x000fe20002000000 */
[----:B------:R-:W-:Y:S01]  /*16020*/  MUFU.EX2 R195, R195 ;  /* 0x000000c300c37308 */ /* 0x000fe20000000800 */
[----:B------:R-:W-:Y:S01]  /*16030*/  FMNMX.FTZ R32, R63, R32, !PT ;  /* 0x000000203f207209 */ /* 0x000fe20007810000 */
[----:B----4-:R-:W-:Y:S01]  /*16040*/  @P2 IMAD.HI.U32 R39, R222, R39, RZ ;  /* 0x00000027de272227 */ /* 0x010fe200078e00ff */
[----:B------:R-:W-:-:S03]  /*16050*/  ISETP.GT.AND P4, PT, R34, 0x69, PT ;  /* 0x000000692200780c */ /* 0x000fc60003f84270 */
[----:B------:R-:W-:Y:S01]  /*16060*/  FFMA.FTZ R34, R47, R0, -R30 ;  /* 0x000000002f227223 */ /* 0x000fe2000001081e */
[----:B------:R-:W-:Y:S01]  /*16070*/  FSEL R95, R28, -INF , P3 ;  /* 0xff8000001c5f7808 */ /* 0x000fe20001800000 */
[----:B------:R-:W-:Y:S01]  /*16080*/  IMAD.MOV.U32 R47, RZ, RZ, R222 ;  /* 0x000000ffff2f7224 */ /* 0x000fe200078e00de */
[----:B------:R-:W-:Y:S01]  /*16090*/  FMNMX.FTZ R32, R25, R32, !PT ;  /* 0x0000002019207209 */ /* 0x000fe20007810000 */
[----:B------:R-:W-:Y:S01]  /*160a0*/  MUFU.EX2 R189, R189 ;  /* 0x000000bd00bd7308 */ /* 0x000fe20000000800 */
[----:B------:R-:W-:Y:S01]  /*160b0*/  FSEL R29, R29, -INF , P4 ;  /* 0xff8000001d1d7808 */ /* 0x000fe20002000000 */
[----:B------:R-:W-:Y:S01]  /*160c0*/  FFMA.FTZ R28, R55, R0, -R30 ;  /* 0x00000000371c7223 */ /* 0x000fe2000001081e */
[----:B------:R-:W-:Y:S02]  /*160d0*/  FMNMX.FTZ R32, R95, R32, !PT ;  /* 0x000000205f207209 */ /* 0x000fe40007810000 */
[----:B------:R-:W-:Y:S02]  /*160e0*/  CS2R R54, SRZ ;  /* 0x0000000000367805 */ /* 0x000fe4000001ff00 */
[----:B-1----:R-:W-:-:S02]  /*160f0*/  @P2 SHF.R.U32.HI R47, RZ, R44, R39 ;  /* 0x0000002cff2f2219 */ /* 0x002fc40000011627 */
[----:B------:R-:W-:Y:S01]  /*16100*/  FMNMX.FTZ R5, R29, R32, !PT ;  /* 0x000000201d057209 */ /* 0x000fe20007810000 */
[--C-:B------:R-:W-:Y:S01]  /*16110*/  FFMA.FTZ R32, R43, R0, -R30.reuse ;  /* 0x000000002b207223 */ /* 0x100fe2000001081e */
[----:B------:R-:W-:Y:S03]  /*16120*/  MUFU.EX2 R24, R24 ;  /* 0x0000001800187308 */ /* 0x000fe60000000800 */
[----:B0-----:R-:W0:Y:S05]  /*16130*/  SHFL.BFLY PT, R36, R5, 0x2, 0x1f ;  /* 0x0c401f0005247f89 */ /* 0x001e2a00000e0000 */
[----:B------:R-:W-:Y:S08]  /*16140*/  MUFU.EX2 R191, R191 ;  /* 0x000000bf00bf7308 */ /* 0x000ff00000000800 */
[----:B------:R-:W-:Y:S08]  /*16150*/  MUFU.EX2 R28, R28 ;  /* 0x0000001c001c7308 */ /* 0x000ff00000000800 */
[----:B------:R-:W-:Y:S01]  /*16160*/  MUFU.EX2 R185, R185 ;  /* 0x000000b900b97308 */ /* 0x000fe20000000800 */
[----:B0-----:R-:W-:Y:S01]  /*16170*/  FMNMX.FTZ R7, R5, R36, !PT ;  /* 0x0000002405077209 */ /* 0x001fe20007810000 */
[-CC-:B------:R-:W-:Y:S01]  /*16180*/  FFMA.FTZ R36, R35, R0.reuse, -R30.reuse ;  /* 0x0000000023247223 */ /* 0x180fe2000001081e */
[----:B------:R-:W-:-:S03]  /*16190*/  FFMA.FTZ R30, R31, R0, -R30 ;  /* 0x000000001f1e7223 */ /* 0x000fc6000001081e */
[----:B------:R-:W0:Y:S02]  /*161a0*/  SHFL.BFLY PT, R40, R7, 0x1, 0x1f ;  /* 0x0c201f0007287f89 */ /* 0x000e2400000e0000 */
[----:B------:R-:W-:Y:S08]  /*161b0*/  MUFU.EX2 R32, R32 ;  /* 0x0000002000207308 */ /* 0x000ff00000000800 */
[----:B------:R-:W-:Y:S08]  /*161c0*/  MUFU.EX2 R187, R187 ;  /* 0x000000bb00bb7308 */ /* 0x000ff00000000800 */
[----:B------:R-:W-:Y:S01]  /*161d0*/  MUFU.EX2 R34, R34 ;  /* 0x0000002200227308 */ /* 0x000fe20000000800 */
[----:B0-----:R-:W-:-:S07]  /*161e0*/  FMNMX.FTZ R5, R7, R40, !PT ;  /* 0x0000002807057209 */ /* 0x001fce0007810000 */
[----:B------:R-:W-:Y:S01]  /*161f0*/  MUFU.EX2 R181, R181 ;  /* 0x000000b500b57308 */ /* 0x000fe20000000800 */
[C---:B------:R-:W-:Y:S01]  /*16200*/  FSETP.NEU.FTZ.AND P3, PT, R5.reuse, -INF , PT ;  /* 0xff8000000500780b */ /* 0x040fe20003f7d000 */
[----:B------:R-:W-:-:S06]  /*16210*/  FMUL.FTZ R7, R5, R0 ;  /* 0x0000000005077220 */ /* 0x000fcc0000410000 */
[----:B------:R0:W-:Y:S01]  /*16220*/  MUFU.EX2 R40, R27 ;  /* 0x0000001b00287308 */ /* 0x0001e20000000800 */
[----:B------:R-:W-:-:S05]  /*16230*/  FSEL R42, R7, RZ, P3 ;  /* 0x000000ff072a7208 */ /* 0x000fca0001800000 */
[-CC-:B------:R-:W-:Y:S01]  /*16240*/  FFMA.FTZ R200, R81, R0.reuse, -R42.reuse ;  /* 0x0000000051c87223 */ /* 0x180fe2000001082a */
[-CC-:B------:R-:W-:Y:S01]  /*16250*/  FFMA.FTZ R9, R6, R0.reuse, -R42.reuse ;  /* 0x0000000006097223 */ /* 0x180fe2000001082a */
[-C--:B------:R-:W-:Y:S01]  /*16260*/  FFMA.FTZ R202, R73, R0.reuse, -R42 ;  /* 0x0000000049ca7223 */ /* 0x080fe2000001082a */
[----:B------:R-:W-:Y:S01]  /*16270*/  FADD.FTZ R6, R201, R8 ;  /* 0x00000008c9067221 */ /* 0x000fe20000010000 */
[-CC-:B------:R-:W-:Y:S01]  /*16280*/  FFMA.FTZ R11, R77, R0.reuse, -R42.reuse ;  /* 0x000000004d0b7223 */ /* 0x180fe2000001082a */
[-C--:B------:R-:W-:Y:S01]  /*16290*/  FFMA.FTZ R196, R83, R0.reuse, -R42 ;  /* 0x0000000053c47223 */ /* 0x080fe2000001082a */
[----:B------:R-:W-:Y:S01]  /*162a0*/  MUFU.EX2 R200, R200 ;  /* 0x000000c800c87308 */ /* 0x000fe20000000800 */
[----:B--2---:R-:W-:Y:S01]  /*162b0*/  FADD.FTZ R7, R203, R6 ;  /* 0x00000006cb077221 */ /* 0x004fe20000010000 */
[-CC-:B------:R-:W-:Y:S01]  /*162c0*/  FFMA.FTZ R13, R65, R0.reuse, -R42.reuse ;  /* 0x00000000410d7223 */ /* 0x180fe2000001082a */
[-CC-:B------:R-:W-:Y:S01]  /*162d0*/  FFMA.FTZ R198, R85, R0.reuse, -R42.reuse ;  /* 0x0000000055c67223 */ /* 0x180fe2000001082a */
[-CC-:B------:R-:W-:Y:S01]  /*162e0*/  FFMA.FTZ R15, R69, R0.reuse, -R42.reuse ;  /* 0x00000000450f7223 */ /* 0x180fe2000001082a */
[----:B------:R-:W-:Y:S01]  /*162f0*/  FADD.FTZ R6, R10, R7 ;  /* 0x000000070a067221 */ /* 0x000fe20000010000 */
[-CC-:B------:R-:W-:Y:S01]  /*16300*/  FFMA.FTZ R192, R89, R0.reuse, -R42.reuse ;  /* 0x0000000059c07223 */ /* 0x180fe2000001082a */
[-C--:B------:R-:W-:Y:S01]  /*16310*/  FFMA.FTZ R21, R57, R0.reuse, -R42 ;  /* 0x0000000039157223 */ /* 0x080fe2000001082a */
[----:B------:R-:W1:Y:S01]  /*16320*/  MUFU.EX2 R9, R9 ;  /* 0x0000000900097308 */ /* 0x000e620000000800 */
[----:B---3--:R-:W-:Y:S01]  /*16330*/  FADD.FTZ R7, R197, R6 ;  /* 0x00000006c5077221 */ /* 0x008fe20000010000 */
[-CC-:B------:R-:W-:Y:S01]  /*16340*/  FFMA.FTZ R194, R91, R0.reuse, -R42.reuse ;  /* 0x000000005bc27223 */ /* 0x180fe2000001082a */
[-CC-:B0-----:R-:W-:Y:S01]  /*16350*/  FFMA.FTZ R27, R61, R0.reuse, -R42.reuse ;  /* 0x000000003d1b7223 */ /* 0x181fe2000001082a */
[-CC-:B------:R-:W-:Y:S01]  /*16360*/  FFMA.FTZ R188, R93, R0.reuse, -R42.reuse ;  /* 0x000000005dbc7223 */ /* 0x180fe2000001082a */
[----:B------:R-:W-:Y:S01]  /*16370*/  FADD.FTZ R6, R12, R7 ;  /* 0x000000070c067221 */ /* 0x000fe20000010000 */
[-CC-:B------:R-:W-:Y:S01]  /*16380*/  FFMA.FTZ R31, R49, R0.reuse, -R42.reuse ;  /* 0x00000000311f7223 */ /* 0x180fe2000001082a */
[-C--:B------:R-:W-:Y:S01]  /*16390*/  FFMA.FTZ R190, R87, R0.reuse, -R42 ;  /* 0x0000000057be7223 */ /* 0x080fe2000001082a */
[----:B------:R-:W0:Y:S01]  /*163a0*/  MUFU.EX2 R202, R202 ;  /* 0x000000ca00ca7308 */ /* 0x000e220000000800 */
[----:B-----5:R-:W-:Y:S01]  /*163b0*/  FADD.FTZ R39, R199, R6 ;  /* 0x00000006c7277221 */ /* 0x020fe20000010000 */
[----:B------:R-:W-:Y:S01]  /*163c0*/  @!P1 PRMT R6, RZ, 0x654, R3 ;  /* 0x00000654ff069816 */ /* 0x000fe20000000003 */
[-CC-:B------:R-:W-:Y:S01]  /*163d0*/  FFMA.FTZ R35, R53, R0.reuse, -R42.reuse ;  /* 0x0000000035237223 */ /* 0x180fe2000001082a */
[-CC-:B------:R-:W-:Y:S01]  /*163e0*/  FFMA.FTZ R184, R79, R0.reuse, -R42.reuse ;  /* 0x000000004fb87223 */ /* 0x180fe2000001082a */
[----:B------:R-:W-:Y:S01]  /*163f0*/  FADD.FTZ R46, R14, R39 ;  /* 0x000000270e2e7221 */ /* 0x000fe20000010000 */
[----:B------:R2:W-:Y:S01]  /*16400*/  @!P1 SYNCS.ARRIVE.TRANS64.RED.A1T0 RZ, [R6+URZ], RZ ;  /* 0x000000ff06ff99a7 */ /* 0x0005e2000810043f */
[-C--:B------:R-:W-:Y:S01]  /*16410*/  FFMA.FTZ R75, R75, R0.reuse, -R42 ;  /* 0x000000004b4b7223 */ /* 0x080fe2000001082a */
[----:B------:R-:W3:Y:S01]  /*16420*/  MUFU.EX2 R11, R11 ;  /* 0x0000000b000b7308 */ /* 0x000ee20000000800 */
[----:B-1----:R-:W-:Y:S01]  /*16430*/  FADD.FTZ R7, R200, R9 ;  /* 0x00000009c8077221 */ /* 0x002fe20000010000 */
[----:B------:R-:W-:Y:S01]  /*16440*/  FADD.FTZ R43, R193, R46 ;  /* 0x0000002ec12b7221 */ /* 0x000fe20000010000 */
[-CC-:B------:R-:W-:Y:S01]  /*16450*/  FFMA.FTZ R41, R41, R0.reuse, -R42.reuse ;  /* 0x0000000029297223 */ /* 0x180fe2000001082a */
[-CC-:B------:R-:W-:Y:S01]  /*16460*/  FFMA.FTZ R45, R45, R0.reuse, -R42.reuse ;  /* 0x000000002d2d7223 */ /* 0x180fe2000001082a */
[-C--:B------:R-:W-:Y:S01]  /*16470*/  FFMA.FTZ R71, R71, R0.reuse, -R42 ;  /* 0x0000000047477223 */ /* 0x080fe2000001082a */
[----:B--2---:R-:W-:Y:S01]  /*16480*/  MOV R6, RZ ;  /* 0x000000ff00067202 */ /* 0x004fe20000000f00 */
[----:B------:R-:W-:Y:S01]  /*16490*/  FADD.FTZ R46, R20, R43 ;  /* 0x0000002b142e7221 */ /* 0x000fe20000010000 */
[----:B------:R-:W1:Y:S01]  /*164a0*/  MUFU.EX2 R196, R196 ;  /* 0x000000c400c47308 */ /* 0x000e620000000800 */
[----:B0-----:R-:W-:Y:S01]  /*164b0*/  FADD.FTZ R44, R202, R7 ;  /* 0x00000007ca2c7221 */ /* 0x001fe20000010000 */
[----:B------:R-:W-:Y:S01]  /*164c0*/  IADD3 R7, R47, R225, -R224 ;  /* 0x000000e12f077210 */ /* 0x000fe20007ffe8e0 */
[----:B------:R-:W-:Y:S01]  /*164d0*/  FADD.FTZ R43, R195, R46 ;  /* 0x0000002ec32b7221 */ /* 0x000fe20000010000 */
[-CC-:B------:R-:W-:Y:S01]  /*164e0*/  FFMA.FTZ R33, R33, R0.reuse, -R42.reuse ;  /* 0x0000000021217223 */ /* 0x180fe2000001082a */
[-CC-:B------:R-:W-:Y:S01]  /*164f0*/  FFMA.FTZ R59, R59, R0.reuse, -R42.reuse ;  /* 0x000000003b3b7223 */ /* 0x180fe2000001082a */
[-C--:B------:R-:W-:Y:S01]  /*16500*/  FFMA.FTZ R37, R37, R0.reuse, -R42 ;  /* 0x0000000025257223 */ /* 0x080fe2000001082a */
[----:B------:R-:W-:Y:S01]  /*16510*/  IMAD.HI R221, R7, -0x6db6db6d, R6 ;  /* 0x9249249307dd7827 */ /* 0x000fe200078e0206 */
[----:B------:R-:W0:Y:S03]  /*16520*/  MUFU.EX2 R13, R13 ;  /* 0x0000000d000d7308 */ /* 0x000e260000000800 */
[----:B---3--:R-:W-:Y:S01]  /*16530*/  FADD.FTZ R39, R11, R44 ;  /* 0x0000002c0b277221 */ /* 0x008fe20000010000 */
[----:B------:R-:W-:Y:S01]  /*16540*/  FADD.FTZ R46, R26, R43 ;  /* 0x0000002b1a2e7221 */ /* 0x000fe20000010000 */
[-CC-:B------:R-:W-:Y:S01]  /*16550*/  FFMA.FTZ R63, R63, R0.reuse, -R42.reuse ;  /* 0x000000003f3f7223 */ /* 0x180fe2000001082a */
[-CC-:B------:R-:W-:Y:S01]  /*16560*/  FFMA.FTZ R25, R25, R0.reuse, -R42.reuse ;  /* 0x0000000019197223 */ /* 0x180fe2000001082a */
[-CC-:B------:R-:W-:Y:S01]  /*16570*/  FFMA.FTZ R95, R95, R0.reuse, -R42.reuse ;  /* 0x000000005f5f7223 */ /* 0x180fe2000001082a */
[----:B------:R-:W-:Y:S01]  /*16580*/  FFMA.FTZ R29, R29, R0, -R42 ;  /* 0x000000001d1d7223 */ /* 0x000fe2000001082a */
[----:B------:R-:W-:Y:S01]  /*16590*/  F2FP.F16.F32.PACK_AB R201, R8, R201 ;  /* 0x000000c908c9723e */ /* 0x000fe200000000ff */
[----:B------:R-:W2:Y:S01]  /*165a0*/  MUFU.EX2 R198, R198 ;  /* 0x000000c600c67308 */ /* 0x000ea20000000800 */
[----:B-1----:R-:W-:Y:S01]  /*165b0*/  FADD.FTZ R44, R196, R39 ;  /* 0x00000027c42c7221 */ /* 0x002fe20000010000 */
[----:B------:R-:W-:Y:S01]  /*165c0*/  F2FP.F16.F32.PACK_AB R203, R10, R203 ;  /* 0x000000cb0acb723e */ /* 0x000fe200000000ff */
[----:B------:R-:W-:Y:S01]  /*165d0*/  VIADD R10, R2, 0xfffffffe ;  /* 0xfffffffe020a7836 */ /* 0x000fe20000000000 */
[----:B------:R-:W-:Y:S01]  /*165e0*/  F2FP.F16.F32.PACK_AB R195, R26, R195 ;  /* 0x000000c31ac3723e */ /* 0x000fe200000000ff */
[----:B------:R-:W-:Y:S01]  /*165f0*/  IMAD.MOV.U32 R2, RZ, RZ, 0x3f800000 ;  /* 0x3f800000ff027424 */ /* 0x000fe200078e00ff */
[----:B------:R-:W-:-:S02]  /*16600*/  F2FP.F16.F32.PACK_AB R197, R12, R197 ;  /* 0x000000c50cc5723e */ /* 0x000fc400000000ff */
[----:B------:R-:W-:Y:S01]  /*16610*/  CS2R R92, SRZ ;  /* 0x00000000005c7805 */ /* 0x000fe2000001ff00 */
[----:B------:R-:W1:Y:S01]  /*16620*/  MUFU.EX2 R15, R15 ;  /* 0x0000000f000f7308 */ /* 0x000e620000000800 */
[----:B0-----:R-:W-:Y:S01]  /*16630*/  FADD.FTZ R39, R13, R44 ;  /* 0x0000002c0d277221 */ /* 0x001fe20000010000 */
[----:B------:R-:W-:Y:S02]  /*16640*/  F2FP.F16.F32.PACK_AB R199, R14, R199 ;  /* 0x000000c70ec7723e */ /* 0x000fe400000000ff */
[----:B------:R-:W-:Y:S02]  /*16650*/  CS2R R90, SRZ ;  /* 0x00000000005a7805 */ /* 0x000fe4000001ff00 */
[----:B------:R-:W-:Y:S02]  /*16660*/  F2FP.F16.F32.PACK_AB R193, R20, R193 ;  /* 0x000000c114c1723e */ /* 0x000fe400000000ff */
[----:B------:R-:W-:Y:S02]  /*16670*/  CS2R R88, SRZ ;  /* 0x0000000000587805 */ /* 0x000fe4000001ff00 */
[----:B------:R-:W-:-:S02]  /*16680*/  F2FP.F16.F32.PACK_AB R200, R9, R200 ;  /* 0x000000c809c8723e */ /* 0x000fc400000000ff */
[----:B------:R-:W-:Y:S01]  /*16690*/  CS2R R86, SRZ ;  /* 0x0000000000567805 */ /* 0x000fe2000001ff00 */
[----:B------:R-:W0:Y:S01]  /*166a0*/  MUFU.EX2 R192, R192 ;  /* 0x000000c000c07308 */ /* 0x000e220000000800 */
[----:B--2---:R-:W-:Y:S01]  /*166b0*/  FADD.FTZ R44, R198, R39 ;  /* 0x00000027c62c7221 */ /* 0x004fe20000010000 */
[----:B------:R-:W-:Y:S01]  /*166c0*/  FADD.FTZ R39, R189, R46 ;  /* 0x0000002ebd277221 */ /* 0x000fe20000010000 */
[----:B------:R-:W-:Y:S02]  /*166d0*/  F2FP.F16.F32.PACK_AB R189, R24, R189 ;  /* 0x000000bd18bd723e */ /* 0x000fe400000000ff */
[----:B------:R-:W-:Y:S02]  /*166e0*/  CS2R R84, SRZ ;  /* 0x0000000000547805 */ /* 0x000fe4000001ff00 */
[----:B------:R-:W-:Y:S02]  /*166f0*/  F2FP.F16.F32.PACK_AB R202, R11, R202 ;  /* 0x000000ca0bca723e */ /* 0x000fe400000000ff */
[----:B------:R-:W-:-:S02]  /*16700*/  CS2R R82, SRZ ;  /* 0x0000000000527805 */ /* 0x000fc4000001ff00 */
[----:B------:R-:W-:Y:S01]  /*16710*/  F2FP.F16.F32.PACK_AB R196, R13, R196 ;  /* 0x000000c40dc4723e */ /* 0x000fe200000000ff */
[----:B------:R-:W2:Y:S01]  /*16720*/  MUFU.EX2 R21, R21 ;  /* 0x0000001500157308 */ /* 0x000ea20000000800 */
[C---:B-1----:R-:W-:Y:S01]  /*16730*/  FADD.FTZ R7, R15.reuse, R44 ;  /* 0x0000002c0f077221 */ /* 0x042fe20000010000 */
[----:B------:R-:W-:Y:S01]  /*16740*/  FADD.FTZ R44, R24, R39 ;  /* 0x00000027182c7221 */ /* 0x000fe20000010000 */
[----:B------:R-:W-:Y:S02]  /*16750*/  F2FP.F16.F32.PACK_AB R198, R15, R198 ;  /* 0x000000c60fc6723e */ /* 0x000fe400000000ff */
[----:B------:R-:W-:Y:S02]  /*16760*/  CS2R R80, SRZ ;  /* 0x0000000000507805 */ /* 0x000fe4000001ff00 */
[----:B------:R-:W-:Y:S01]  /*16770*/  CS2R R78, SRZ ;  /* 0x00000000004e7805 */ /* 0x000fe2000001ff00 */
[----:B------:R-:W-:Y:S01]  /*16780*/  FADD.FTZ R39, R191, R44 ;  /* 0x0000002cbf277221 */ /* 0x000fe20000010000 */
[----:B------:R-:W-:Y:S01]  /*16790*/  F2FP.F16.F32.PACK_AB R191, R28, R191 ;  /* 0x000000bf1cbf723e */ /* 0x000fe200000000ff */
[----:B------:R-:W1:Y:S01]  /*167a0*/  MUFU.EX2 R194, R194 ;  /* 0x000000c200c27308 */ /* 0x000e620000000800 */
[----:B0-----:R-:W-:Y:S01]  /*167b0*/  FADD.FTZ R6, R192, R7 ;  /* 0x00000007c0067221 */ /* 0x001fe20000010000 */
[----:B------:R-:W-:Y:S01]  /*167c0*/  FADD.FTZ R44, R28, R39 ;  /* 0x000000271c2c7221 */ /* 0x000fe20000010000 */
[----:B------:R-:W-:-:S02]  /*167d0*/  CS2R R76, SRZ ;  /* 0x00000000004c7805 */ /* 0x000fc4000001ff00 */
[----:B------:R-:W-:Y:S02]  /*167e0*/  CS2R R72, SRZ ;  /* 0x0000000000487805 */ /* 0x000fe4000001ff00 */
[----:B------:R-:W-:Y:S01]  /*167f0*/  CS2R R68, SRZ ;  /* 0x0000000000447805 */ /* 0x000fe2000001ff00 */
[----:B------:R-:W-:Y:S01]  /*16800*/  FADD.FTZ R39, R185, R44 ;  /* 0x0000002cb9277221 */ /* 0x000fe20000010000 */
[----:B------:R-:W-:Y:S01]  /*16810*/  SHF.R.U32.HI R44, RZ, 0x1f, R221 ;  /* 0x0000001fff2c7819 */ /* 0x000fe200000116dd */
[----:B------:R-:W0:Y:S01]  /*16820*/  MUFU.EX2 R27, R27 ;  /* 0x0000001b001b7308 */ /* 0x000e220000000800 */
[----:B--2---:R-:W-:Y:S01]  /*16830*/  FADD.FTZ R7, R21, R6 ;  /* 0x0000000615077221 */ /* 0x004fe20000010000 */
[----:B------:R-:W-:Y:S01]  /*16840*/  FADD.FTZ R42, R32, R39 ;  /* 0x00000027202a7221 */ /* 0x000fe20000010000 */
[----:B------:R-:W-:Y:S02]  /*16850*/  LEA.HI.SX32 R221, R221, R44, 0x1a ;  /* 0x0000002cdddd7211 */ /* 0x000fe400078fd2ff */
[----:B------:R-:W-:-:S02]  /*16860*/  CS2R R64, SRZ ;  /* 0x0000000000407805 */ /* 0x000fc4000001ff00 */
[----:B------:R-:W-:Y:S01]  /*16870*/  F2FP.F16.F32.PACK_AB R185, R32, R185 ;  /* 0x000000b920b9723e */ /* 0x000fe200000000ff */
[----:B------:R-:W-:Y:S01]  /*16880*/  FADD.FTZ R39, R187, R42 ;  /* 0x0000002abb277221 */ /* 0x000fe20000010000 */
[----:B------:R-:W-:Y:S01]  /*16890*/  VIMNMX R221, RZ, R221, !PT ;  /* 0x000000ddffdd7248 */ /* 0x000fe20007fe0100 */
[----:B------:R-:W2:Y:S01]  /*168a0*/  MUFU.EX2 R188, R188 ;  /* 0x000000bc00bc7308 */ /* 0x000ea20000000800 */
[----:B-1----:R-:W-:Y:S01]  /*168b0*/  FADD.FTZ R6, R194, R7 ;  /* 0x00000007c2067221 */ /* 0x002fe20000010000 */
[----:B------:R-:W-:Y:S01]  /*168c0*/  FADD.FTZ R8, R34, R39 ;  /* 0x0000002722087221 */ /* 0x000fe20000010000 */
[----:B------:R-:W-:Y:S02]  /*168d0*/  ISETP.GE.AND P3, PT, R10, R221, PT ;  /* 0x000000dd0a00720c */ /* 0x000fe40003f66270 */
[----:B------:R-:W-:Y:S02]  /*168e0*/  CS2R R60, SRZ ;  /* 0x00000000003c7805 */ /* 0x000fe4000001ff00 */
[----:B------:R-:W-:-:S02]  /*168f0*/  F2FP.F16.F32.PACK_AB R187, R34, R187 ;  /* 0x000000bb22bb723e */ /* 0x000fc400000000ff */
[----:B------:R-:W-:Y:S02]  /*16900*/  CS2R R56, SRZ ;  /* 0x0000000000387805 */ /* 0x000fe4000001ff00 */
[----:B------:R-:W-:Y:S01]  /*16910*/  F2FP.F16.F32.PACK_AB R192, R21, R192 ;  /* 0x000000c015c0723e */ /* 0x000fe200000000ff */
[----:B------:R-:W1:Y:S01]  /*16920*/  MUFU.EX2 R31, R31 ;  /* 0x0000001f001f7308 */ /* 0x000e620000000800 */
[C---:B0-----:R-:W-:Y:S01]  /*16930*/  FADD.FTZ R7, R27.reuse, R6 ;  /* 0x000000061b077221 */ /* 0x041fe20000010000 */
[----:B------:R-:W-:Y:S02]  /*16940*/  F2FP.F16.F32.PACK_AB R194, R27, R194 ;  /* 0x000000c21bc2723e */ /* 0x000fe400000000ff */
[----:B------:R-:W-:Y:S02]  /*16950*/  CS2R R52, SRZ ;  /* 0x0000000000347805 */ /* 0x000fe4000001ff00 */
[----:B------:R-:W-:Y:S02]  /*16960*/  CS2R R48, SRZ ;  /* 0x0000000000307805 */ /* 0x000fe4000001ff00 */
[----:B------:R-:W-:-:S02]  /*16970*/  CS2R R46, SRZ ;  /* 0x00000000002e7805 */ /* 0x000fc4000001ff00 */
[----:B------:R-:W-:Y:S02]  /*16980*/  CS2R R42, SRZ ;  /* 0x00000000002a7805 */ /* 0x000fe4000001ff00 */
[----:B------:R-:W-:Y:S01]  /*16990*/  CS2R R26, SRZ ;  /* 0x00000000001a7805 */ /* 0x000fe2000001ff00 */
[----:B------:R-:W0:Y:S01]  /*169a0*/  MUFU.EX2 R190, R190 ;  /* 0x000000be00be7308 */ /* 0x000e220000000800 */
[----:B--2---:R-:W-:-:S07]  /*169b0*/  FADD.FTZ R6, R188, R7 ;  /* 0x00000007bc067221 */ /* 0x004fce0000010000 */
[----:B------:R-:W2:Y:S01]  /*169c0*/  MUFU.EX2 R35, R35 ;  /* 0x0000002300237308 */ /* 0x000ea20000000800 */
[C---:B-1----:R-:W-:Y:S01]  /*169d0*/  FADD.FTZ R7, R31.reuse, R6 ;  /* 0x000000061f077221 */ /* 0x042fe20000010000 */
[----:B------:R-:W-:-:S06]  /*169e0*/  F2FP.F16.F32.PACK_AB R188, R31, R188 ;  /* 0x000000bc1fbc723e */ /* 0x000fcc00000000ff */
[----:B------:R-:W1:Y:S01]  /*169f0*/  MUFU.EX2 R184, R184 ;  /* 0x000000b800b87308 */ /* 0x000e620000000800 */
[----:B0-----:R-:W-:-:S07]  /*16a00*/  FADD.FTZ R6, R190, R7 ;  /* 0x00000007be067221 */ /* 0x001fce0000010000 */
[----:B------:R0:W3:Y:S01]  /*16a10*/  MUFU.EX2 R3, R75 ;  /* 0x0000004b00037308 */ /* 0x0000e20000000800 */
[C---:B--2---:R-:W-:Y:S01]  /*16a20*/  FADD.FTZ R7, R35.reuse, R6 ;  /* 0x0000000623077221 */ /* 0x044fe20000010000 */
[----:B------:R-:W-:Y:S02]  /*16a30*/  F2FP.F16.F32.PACK_AB R190, R35, R190 ;  /* 0x000000be23be723e */ /* 0x000fe400000000ff */
[----:B------:R-:W-:-:S04]  /*16a40*/  CS2R R34, SRZ ;  /* 0x0000000000227805 */ /* 0x000fc8000001ff00 */
[----:B------:R-:W-:Y:S01]  /*16a50*/  MUFU.EX2 R36, R36 ;  /* 0x0000002400247308 */ /* 0x000fe20000000800 */
[----:B-1----:R-:W-:Y:S01]  /*16a60*/  FADD.FTZ R6, R184, R7 ;  /* 0x00000007b8067221 */ /* 0x002fe20000010000 */
[----:B0-----:R-:W-:-:S06]  /*16a70*/  CS2R R74, SRZ ;  /* 0x00000000004a7805 */ /* 0x001fcc000001ff00 */
[----:B------:R-:W0:Y:S01]  /*16a80*/  MUFU.EX2 R41, R41 ;  /* 0x0000002900297308 */ /* 0x000e220000000800 */
[C---:B---3--:R-:W-:Y:S01]  /*16a90*/  FADD.FTZ R6, R3.reuse, R6 ;  /* 0x0000000603067221 */ /* 0x048fe20000010000 */
[----:B------:R-:W-:Y:S01]  /*16aa0*/  F2FP.F16.F32.PACK_AB R184, R3, R184 ;  /* 0x000000b803b8723e */ /* 0x000fe200000000ff */
[----:B------:R-:W-:-:S05]  /*16ab0*/  IMAD.MOV.U32 R3, RZ, RZ, 0x3f800000 ;  /* 0x3f800000ff037424 */ /* 0x000fca00078e00ff */
[----:B------:R-:W-:Y:S08]  /*16ac0*/  MUFU.EX2 R183, R183 ;  /* 0x000000b700b77308 */ /* 0x000ff00000000800 */
[----:B------:R1:W2:Y:S01]  /*16ad0*/  MUFU.EX2 R186, R45 ;  /* 0x0000002d00ba7308 */ /* 0x0002a20000000800 */
[----:B0-----:R-:W-:-:S07]  /*16ae0*/  FADD.FTZ R7, R41, R6 ;  /* 0x0000000629077221 */ /* 0x001fce0000010000 */
[----:B------:R-:W-:Y:S01]  /*16af0*/  MUFU.EX2 R38, R38 ;  /* 0x0000002600267308 */ /* 0x000fe20000000800 */
[----:B-1----:R-:W-:-:S07]  /*16b00*/  CS2R R44, SRZ ;  /* 0x00000000002c7805 */ /* 0x002fce000001ff00 */
[----:B------:R-:W0:Y:S01]  /*16b10*/  MUFU.EX2 R71, R71 ;  /* 0x0000004700477308 */ /* 0x000e220000000800 */
[C---:B--2---:R-:W-:Y:S01]  /*16b20*/  FADD.FTZ R6, R186.reuse, R7 ;  /* 0x00000007ba067221 */ /* 0x044fe20000010000 */
[----:B------:R-:W-:-:S06]  /*16b30*/  F2FP.F16.F32.PACK_AB R186, R186, R41 ;  /* 0x00000029baba723e */ /* 0x000fcc00000000ff */
[----:B------:R-:W-:Y:S08]  /*16b40*/  MUFU.EX2 R177, R177 ;  /* 0x000000b100b17308 */ /* 0x000ff00000000800 */
[----:B------:R1:W2:Y:S01]  /*16b50*/  MUFU.EX2 R180, R33 ;  /* 0x0000002100b47308 */ /* 0x0002a20000000800 */
[----:B0-----:R-:W-:-:S07]  /*16b60*/  FADD.FTZ R7, R71, R6 ;  /* 0x0000000647077221 */ /* 0x001fce0000010000 */
[----:B------:R-:W0:Y:S01]  /*16b70*/  MUFU.EX2 R59, R59 ;  /* 0x0000003b003b7308 */ /* 0x000e220000000800 */
[----:B-1----:R-:W-:Y:S01]  /*16b80*/  FADD.FTZ R33, R181, R8 ;  /* 0x00000008b5217221 */ /* 0x002fe20000010000 */
[----:B------:R-:W-:-:S03]  /*16b90*/  F2FP.F16.F32.PACK_AB R181, R36, R181 ;  /* 0x000000b524b5723e */ /* 0x000fc600000000ff */
[----:B------:R-:W-:-:S03]  /*16ba0*/  FADD.FTZ R8, R36, R33 ;  /* 0x0000002124087221 */ /* 0x000fc60000010000 */
[----:B------:R-:W1:Y:S01]  /*16bb0*/  MUFU.EX2 R179, R179 ;  /* 0x000000b300b37308 */ /* 0x000e620000000800 */
[----:B------:R-:W-:Y:S01]  /*16bc0*/  FADD.FTZ R33, R183, R8 ;  /* 0x00000008b7217221 */ /* 0x000fe20000010000 */
[----:B--2---:R-:W-:Y:S01]  /*16bd0*/  FADD.FTZ R6, R180, R7 ;  /* 0x00000007b4067221 */ /* 0x004fe20000010000 */
[C---:B------:R-:W-:Y:S02]  /*16be0*/  F2FP.F16.F32.PACK_AB R183, R38.reuse, R183 ;  /* 0x000000b726b7723e */ /* 0x040fe400000000ff */
[----:B------:R-:W-:Y:S01]  /*16bf0*/  FADD.FTZ R8, R38, R33 ;  /* 0x0000002126087221 */ /* 0x000fe20000010000 */
[----:B------:R-:W-:Y:S02]  /*16c00*/  F2FP.F16.F32.PACK_AB R180, R180, R71 ;  /* 0x00000047b4b4723e */ /* 0x000fe400000000ff */
[----:B------:R-:W-:Y:S01]  /*16c10*/  CS2R R70, SRZ ;  /* 0x0000000000467805 */ /* 0x000fe2000001ff00 */
[----:B------:R2:W3:Y:S01]  /*16c20*/  MUFU.EX2 R182, R37 ;  /* 0x0000002500b67308 */ /* 0x0004e20000000800 */
[----:B------:R-:W-:Y:S01]  /*16c30*/  FADD.FTZ R33, R177, R8 ;  /* 0x00000008b1217221 */ /* 0x000fe20000010000 */
[----:B0-----:R-:W-:Y:S01]  /*16c40*/  FADD.FTZ R7, R59, R6 ;  /* 0x000000063b077221 */ /* 0x001fe20000010000 */
[----:B------:R-:W-:-:S02]  /*16c50*/  F2FP.F16.F32.PACK_AB R177, R40, R177 ;  /* 0x000000b128b1723e */ /* 0x000fc400000000ff */
[----:B------:R-:W-:Y:S01]  /*16c60*/  CS2R R38, SRZ ;  /* 0x0000000000267805 */ /* 0x000fe2000001ff00 */
[----:B------:R-:W-:Y:S01]  /*16c70*/  FADD.FTZ R8, R40, R33 ;  /* 0x0000002128087221 */ /* 0x000fe20000010000 */
[----:B------:R-:W-:Y:S01]  /*16c80*/  CS2R R40, SRZ ;  /* 0x0000000000287805 */ /* 0x000fe2000001ff00 */
[----:B------:R-:W0:Y:S02]  /*16c90*/  MUFU.EX2 R63, R63 ;  /* 0x0000003f003f7308 */ /* 0x000e240000000800 */
[----:B-1----:R-:W-:Y:S01]  /*16ca0*/  FADD.FTZ R33, R179, R8 ;  /* 0x00000008b3217221 */ /* 0x002fe20000010000 */
[----:B--2---:R-:W-:-:S05]  /*16cb0*/  CS2R R36, SRZ ;  /* 0x0000000000247805 */ /* 0x004fca000001ff00 */
[----:B------:R1:W2:Y:S01]  /*16cc0*/  MUFU.EX2 R176, R25 ;  /* 0x0000001900b07308 */ /* 0x0002a20000000800 */
[C---:B---3--:R-:W-:Y:S01]  /*16cd0*/  FADD.FTZ R8, R182.reuse, R7 ;  /* 0x00000007b6087221 */ /* 0x048fe20000010000 */
[----:B------:R-:W-:Y:S02]  /*16ce0*/  F2FP.F16.F32.PACK_AB R182, R182, R59 ;  /* 0x0000003bb6b6723e */ /* 0x000fe400000000ff */
[----:B------:R-:W-:-:S04]  /*16cf0*/  CS2R R58, SRZ ;  /* 0x00000000003a7805 */ /* 0x000fc8000001ff00 */
[----:B------:R-:W3:Y:S01]  /*16d00*/  MUFU.EX2 R95, R95 ;  /* 0x0000005f005f7308 */ /* 0x000ee20000000800 */
[----:B0-----:R-:W-:Y:S01]  /*16d10*/  FADD.FTZ R7, R63, R8 ;  /* 0x000000083f077221 */ /* 0x001fe20000010000 */
[----:B-1----:R-:W-:-:S06]  /*16d20*/  CS2R R24, SRZ ;  /* 0x0000000000187805 */ /* 0x002fcc000001ff00 */
[----:B------:R0:W1:Y:S01]  /*16d30*/  MUFU.EX2 R178, R29 ;  /* 0x0000001d00b27308 */ /* 0x0000620000000800 */
[C---:B--2---:R-:W-:Y:S01]  /*16d40*/  FADD.FTZ R8, R176.reuse, R7 ;  /* 0x00000007b0087221 */ /* 0x044fe20000010000 */
[----:B------:R-:W-:Y:S02]  /*16d50*/  F2FP.F16.F32.PACK_AB R176, R176, R63 ;  /* 0x0000003fb0b0723e */ /* 0x000fe400000000ff */
[----:B------:R-:W-:-:S04]  /*16d60*/  CS2R R62, SRZ ;  /* 0x00000000003e7805 */ /* 0x000fc8000001ff00 */
[----:B------:R-:W2:Y:S01]  /*16d70*/  MUFU.EX2 R30, R30 ;  /* 0x0000001e001e7308 */ /* 0x000ea20000000800 */
[----:B---3--:R-:W-:Y:S01]  /*16d80*/  FADD.FTZ R7, R95, R8 ;  /* 0x000000085f077221 */ /* 0x008fe20000010000 */
[----:B0-----:R-:W-:-:S03]  /*16d90*/  CS2R R28, SRZ ;  /* 0x00000000001c7805 */ /* 0x001fc6000001ff00 */
[C---:B-1----:R-:W-:Y:S01]  /*16da0*/  FADD.FTZ R7, R178.reuse, R7 ;  /* 0x00000007b2077221 */ /* 0x042fe20000010000 */
[----:B------:R-:W-:Y:S02]  /*16db0*/  F2FP.F16.F32.PACK_AB R178, R178, R95 ;  /* 0x0000005fb2b2723e */ /* 0x000fe400000000ff */
[----:B------:R-:W-:Y:S01]  /*16dc0*/  CS2R R94, SRZ ;  /* 0x00000000005e7805 */ /* 0x000fe2000001ff00 */
[C---:B--2---:R-:W-:Y:S01]  /*16dd0*/  FADD.FTZ R6, R30.reuse, R33 ;  /* 0x000000211e067221 */ /* 0x044fe20000010000 */
[----:B------:R-:W-:Y:S02]  /*16de0*/  F2FP.F16.F32.PACK_AB R179, R30, R179 ;  /* 0x000000b31eb3723e */ /* 0x000fe400000000ff */
[----:B------:R-:W-:Y:S02]  /*16df0*/  CS2R R32, SRZ ;  /* 0x0000000000207805 */ /* 0x000fe4000001ff00 */
[----:B------:R-:W-:Y:S01]  /*16e00*/  CS2R R30, SRZ ;  /* 0x00000000001e7805 */ /* 0x000fe2000001ff00 */
[----:B------:R-:W-:Y:S06]  /*16e10*/  @!P3 BRA `(.L_x_6359) ;  /* 0x000000540070b947 */ /* 0x000fec0003800000 */
[----:B------:R-:W-:Y:S01]  /*16e20*/  BSSY B1, `(.L_x_6359) ;  /* 0x000055b000017945 */ /* 0x000fe20003800000 */
[----:B------:R-:W-:Y:S01]  /*16e30*/  IMAD.MOV.U32 R8, RZ, RZ, R4 ;  /* 0x000000ffff087224 */ /* 0x000fe200078e0004 */
[----:B------:R-:W-:Y:S01]  /*16e40*/  MOV R11, R208 ;  /* 0x000000d0000b7202 */ /* 0x000fe20000000f00 */
[----:B------:R-:W-:Y:S02]  /*16e50*/  IMAD.MOV.U32 R9, RZ, RZ, R5 ;  /* 0x000000ffff097224 */ /* 0x000fe400078e0005 */
[----:B------:R-:W-:Y:S02]  /*16e60*/  IMAD.MOV.U32 R12, RZ, RZ, R205 ;  /* 0x000000ffff0c7224 */ /* 0x000fe400078e00cd */
[----:B------:R-:W-:Y:S02]  /*16e70*/  IMAD.MOV.U32 R3, RZ, RZ, 0x3f800000 ;  /* 0x3f800000ff037424 */ /* 0x000fe400078e00ff */
[----:B------:R-:W-:-:S07]  /*16e80*/  IMAD.MOV.U32 R119, RZ, RZ, RZ ;  /* 0x000000ffff777224 */ /* 0x000fce00078e00ff */
.L_x_6370:
[----:B------:R-:W-:-:S05]  /*16e90*/  VIADD R0, R12, 0x1 ;  /* 0x000000010c007836 */ /* 0x000fca0000000000 */
[----:B------:R-:W-:-:S04]  /*16ea0*/  ISETP.NE.AND P3, PT, R0, 0x2, PT ;  /* 0x000000020000780c */ /* 0x000fc80003f65270 */
[----:B------:R-:W-:Y:S02]  /*16eb0*/  SEL R208, RZ, 0x1, P3 ;  /* 0x00000001ffd07807 */ /* 0x000fe40001800000 */
[----:B------:R-:W-:Y:S02]  /*16ec0*/  SEL R205, R0, RZ, P3 ;  /* 0x000000ff00cd7207 */ /* 0x000fe40001800000 */
[----:B------:R-:W-:Y:S01]  /*16ed0*/  LOP3.LUT R208, R11, R208, RZ, 0x3c, !PT ;  /* 0x000000d00bd07212 */ /* 0x000fe200078e3cff */
[----:B------:R-:W-:Y:S06]  /*16ee0*/  @!P0 BRA `(.L_x_6360) ;  /* 0x0000000000048947 */ /* 0x000fec0003800000 */
[----:B------:R-:W-:Y:S01]  /*16ef0*/  BPT.TRAP 0x1 ;  /* 0x000000040000795c */ /* 0x000fe20000300000 */
.L_x_6360:
[----:B------:R-:W-:Y:S01]  /*16f00*/  IMAD R13, R205, 0x8, R16 ;  /* 0x00000008cd0d7824 */ /* 0x000fe200078e0210 */
[----:B------:R-:W-:-:S04]  /*16f10*/  SHF.L.U32 R4, R208, 0x1f, RZ ;  /* 0x0000001fd0047819 */ /* 0x000fc800000006ff */
[----:B------:R0:W1:Y:S01]  /*16f20*/  SYNCS.PHASECHK.TRANS64.TRYWAIT P3, [R13+URZ+0x36830], R4 ;  /* 0x036830040d0075a7 */ /* 0x000062000806017f */
[----:B------:R-:W-:Y:S05]  /*16f30*/  @!P0 BRA `(.L_x_6361) ;  /* 0x0000000000048947 */ /* 0x000fea0003800000 */
[----:B------:R-:W-:Y:S01]  /*16f40*/  BPT.TRAP 0x1 ;  /* 0x000000040000795c */ /* 0x000fe20000300000 */
.L_x_6361:
[----:B------:R-:W-:Y:S01]  /*16f50*/  IMAD R0, R205, 0xa80, R219 ;  /* 0x00000a80cd007824 */ /* 0x000fe200078e02db */
[----:B------:R-:W-:Y:S03]  /*16f60*/  BSSY B2, `(.L_x_6362) ;  /* 0x0000006000027945 */ /* 0x000fe60003800000 */
[C---:B------:R-:W-:Y:S01]  /*16f70*/  VIADD R120, R0.reuse, 0x100 ;  /* 0x0000010000787836 */ /* 0x040fe20000000000 */
[----:B------:R-:W-:Y:S01]  /*16f80*/  IADD3 R20, R0, 0x80, RZ ;  /* 0x0000008000147810 */ /* 0x000fe20007ffe0ff */
[----:B-1----:R-:W-:Y:S06]  /*16f90*/  @P3 BRA `(.L_x_6363) ;  /* 0x0000000000083947 */ /* 0x002fec0003800000 */
[----:B------:R-:W1:Y:S02]  /*16fa0*/  SYNCS.PHASECHK.TRANS64.TRYWAIT P3, [R13+URZ+0x36830], R4 ;  /* 0x036830040d0075a7 */ /* 0x000e64000806017f */
[----:B-1----:R-:W-:Y:S05]  /*16fb0*/  @!P3 BRA `(.L_x_6364) ;  /* 0x00000168004cb947 */ /* 0x002fea0003800000 */
.L_x_6363:
[----:B------:R-:W-:Y:S05]  /*16fc0*/  BSYNC B2 ;  /* 0x0000000000027941 */ /* 0x000fea0003800000 */
.L_x_6362:
[----:B------:R-:W2:Y:S04]  /*16fd0*/  LDL.64 R14, [R1+0x30] ;  /* 0x00003000010e7983 */ /* 0x000ea80000100a00 */
[----:B------:R-:W3:Y:S01]  /*16fe0*/  LDL.64 R122, [R1+0x38] ;  /* 0x00003800017a7983 */ /* 0x000ee20000100a00 */
[----:B------:R-:W-:Y:S01]  /*16ff0*/  WARPGROUP.ARRIVE ;  /* 0x00000000000079c5 */ /* 0x000fe20000000000 */
[----:B------:R-:W-:Y:S01]  /*17000*/  IMAD.MOV.U32 R21, RZ, RZ, 0x40000040 ;  /* 0x40000040ff157424 */ /* 0x000fe200078e00ff */
[----:B------:R-:W-:-:S04]  /*17010*/  R2UR UR6, R20 ;  /* 0x00000000140672ca */ /* 0x000fc800000e0000 */
[C---:B------:R-:W-:Y:S02]  /*17020*/  R2UR UR7, R21.reuse ;  /* 0x00000000150772ca */ /* 0x040fe400000e0000 */
[----:B------:R-:W-:Y:S02]  /*17030*/  MOV R20, R120 ;  /* 0x0000007800147202 */ /* 0x000fe40000000f00 */
[C---:B------:R-:W-:Y:S02]  /*17040*/  R2UR UR19, R21.reuse ;  /* 0x00000000151372ca */ /* 0x040fe400000e0000 */
        /* <DEDUP_REMOVED lines=36> */
[----:B------:R-:W-:Y:S01]  /*17290*/  VIADD R120, R0, 0x280 ;  /* 0x0000028000787836 */ /* 0x000fe20000000000 */
[----:B------:R-:W-:Y:S02]  /*172a0*/  WARPGROUP.DEPBAR.LE gsb0, 0x0 ;  /* 0x00008000000079c5 */ /* 0x000fe40000010000 */
[----:B------:R-:W-:-:S06]  /*172b0*/  WARPGROUP.ARRIVE ;  /* 0x00000000000079c5 */ /* 0x000fcc0000000000 */
[----:B------:R-:W-:Y:S01]  /*172c0*/  HGMMA.64x16x16.F32 R136, gdesc[UR12], RZ, !UPT, gsb0 ;  /* 0x002000000c8879f0 */ /* 0x000fe2000c0008ff */
[----:B------:R-:W-:Y:S01]  /*172d0*/  IMAD.MOV.U32 R121, RZ, RZ, 0x40000040 ;  /* 0x40000040ff797424 */ /* 0x000fe200078e00ff */
[----:B------:R-:W-:-:S04]  /*172e0*/  R2UR UR10, R120 ;  /* 0x00000000780a72ca */ /* 0x000fc800000e0000 */
[----:B------:R-:W-:Y:S01]  /*172f0*/  R2UR UR11, R121 ;  /* 0x00000000790b72ca */ /* 0x000fe200000e0000 */
[----:B------:R-:W-:Y:S01]  /*17300*/  UMOV UR8, UR28 ;  /* 0x0000001c00087c82 */ /* 0x000fe20008000000 */
[----:B------:R-:W-:Y:S01]  /*17310*/  UMOV UR9, UR29 ;  /* 0x0000001d00097c82 */ /* 0x000fe20008000000 */
[----:B------:R-:W-:Y:S02]  /*17320*/  WARPGROUP.DEPBAR.LE gsb0, 0x0 ;  /* 0x00008000000079c5 */ /* 0x000fe40000010000 */
[----:B------:R-:W-:-:S08]  /*17330*/  WARPGROUP.ARRIVE ;  /* 0x00000000000079c5 */ /* 0x000fd00000000000 */
[----:B------:R-:W-:Y:S01]  /*17340*/  HGMMA.64x16x16.F32 R128, gdesc[UR8], RZ, !UPT, gsb0 ;  /* 0x00200000088079f0 */ /* 0x000fe2000c0008ff */
[C---:B------:R-:W-:Y:S01]  /*17350*/  VIADD R14, R0.reuse, 0x300 ;  /* 0x00000300000e7836 */ /* 0x040fe20000000000 */
[----:B------:R-:W-:Y:S01]  /*17360*/  MOV R121, 0x40000040 ;  /* 0x4000004000797802 */ /* 0x000fe20000000f00 */
[----:B------:R-:W-:Y:S01]  /*17370*/  VIADD R120, R0, 0x182 ;  /* 0x0000018200787836 */ /* 0x000fe20000000000 */
        /* <DEDUP_REMOVED lines=62> */
[----:B------:R-:W-:Y:S01]  /*17760*/  MOV R5, UR45 ;  /* 0x0000002d00057c02 */ /* 0x000fe20008000f00 */
[----:B------:R-:W-:Y:S02]  /*17770*/  WARPGROUP.DEPBAR.LE gsb0, 0x0 ;  /* 0x00008000000079c5 */ /* 0x000fe40000010000 */
[----:B------:R-:W-:Y:S01]  /*17780*/  WARPGROUP.ARRIVE ;  /* 0x00000000000079c5 */ /* 0x000fe20000000000 */
[----:B01----:R-:W-:Y:S01]  /*17790*/  MOV R4, UR44 ;  /* 0x0000002c00047c02 */ /* 0x003fe20008000f00 */
[----:B------:R-:W-:Y:S01]  /*177a0*/  VIADD R14, R0, 0x4 ;  /* 0x00000004000e7836 */ /* 0x000fe20000000000 */
[----:B------:R-:W-:Y:S01]  /*177b0*/  UMOV UR12, UR38 ;  /* 0x00000026000c7c82 */ /* 0x000fe20008000000 */
[----:B------:R-:W-:Y:S01]  /*177c0*/  IMAD.MOV.U32 R15, RZ, RZ, 0x40000040 ;  /* 0x40000040ff0f7424 */ /* 0x000fe200078e00ff */
[----:B------:R-:W-:-:S02]  /*177d0*/  UMOV UR13, UR39 ;  /* 0x00000027000d7c82 */ /* 0x000fc40008000000 */
[----:B------:R-:W-:Y:S01]  /*177e0*/  HGMMA.64x16x16.F32 R128, gdesc[UR16], R128, gsb0 ;  /* 0x00200000108079f0 */ /* 0x000fe20008000880 */
[----:B------:R-:W-:Y:S01]  /*177f0*/  UMOV UR44, UR42 ;  /* 0x0000002a002c7c82 */ /* 0x000fe20008000000 */
[----:B------:R-:W-:Y:S01]  /*17800*/  UMOV UR45, UR43 ;  /* 0x0000002b002d7c82 */ /* 0x000fe20008000000 */
[----:B------:R-:W-:Y:S01]  /*17810*/  UMOV UR8, UR38 ;  /* 0x0000002600087c82 */ /* 0x000fe20008000000 */
[----:B------:R-:W-:Y:S01]  /*17820*/  UMOV UR9, UR39 ;  /* 0x0000002700097c82 */ /* 0x000fe20008000000 */
[----:B------:R-:W2:Y:S01]  /*17830*/  LDL.64 R20, [R1+0x20] ;  /* 0x0000200001147983 */ /* 0x000ea20000100a00 */
[----:B------:R-:W-:Y:S02]  /*17840*/  WARPGROUP.DEPBAR.LE gsb0, 0x0 ;  /* 0x00008000000079c5 */ /* 0x000fe40000010000 */
        /* <DEDUP_REMOVED lines=730> */
.L_x_6365:
[----:B------:R-:W-:Y:S01]  /*1a5f0*/  SHF.L.U32 R0, R11, 0x1f, RZ ;  /* 0x0000001f0b007819 */ /* 0x000fe200000006ff */
[----:B------:R-:W-:-:S04]  /*1a600*/  IMAD R11, R12, 0x8, R16 ;  /* 0x000000080c0b7824 */ /* 0x000fc800078e0210 */
[----:B------:R0:W1:Y:S01]  /*1a610*/  SYNCS.PHASECHK.TRANS64.TRYWAIT P3, [R11+URZ+0x36850], R0 ;  /* 0x036850000b0075a7 */ /* 0x000062000806017f */
[----:B------:R-:W-:Y:S05]  /*1a620*/  @!P0 BRA `(.L_x_6366) ;  /* 0x0000000000048947 */ /* 0x000fea0003800000 */
[----:B------:R-:W-:Y:S01]  /*1a630*/  BPT.TRAP 0x1 ;  /* 0x000000040000795c */ /* 0x000fe20000300000 */
.L_x_6366:
[----:B------:R-:W-:Y:S04]  /*1a640*/  BSSY B2, `(.L_x_6367) ;  /* 0x0000004000027945 */ /* 0x000fe80003800000 */
[----:B-1----:R-:W-:Y:S05]  /*1a650*/  @P3 BRA `(.L_x_6368) ;  /* 0x0000000000083947 */ /* 0x002fea0003800000 */
[----:B------:R-:W1:Y:S02]  /*1a660*/  SYNCS.PHASECHK.TRANS64.TRYWAIT P3, [R11+URZ+0x36850], R0 ;  /* 0x036850000b0075a7 */ /* 0x000e64000806017f */
[----:B-1----:R-:W-:Y:S05]  /*1a670*/  @!P3 BRA `(.L_x_6369) ;  /* 0x0000013000b0b947 */ /* 0x002fea0003800000 */
.L_x_6368:
[----:B------:R-:W-:Y:S05]  /*1a680*/  BSYNC B2 ;  /* 0x0000000000027941 */ /* 0x000fea0003800000 */
.L_x_6367:
[----:B01----:R-:W-:Y:S01]  /*1a690*/  VIADD R0, R16, 0x400 ;  /* 0x0000040010007836 */ /* 0x003fe20000000000 */
[----:B------:R-:W-:Y:S01]  /*1a6a0*/  WARPGROUP.ARRIVE ;  /* 0x00000000000079c5 */ /* 0x000fe20000000000 */
[----:B------:R-:W-:Y:S01]  /*1a6b0*/  IMAD.MOV.U32 R3, RZ, RZ, 0x40000040 ;  /* 0x40000040ff037424 */ /* 0x000fe200078e00ff */
[----:B------:R-:W-:Y:S01]  /*1a6c0*/  ULDC UR4, c[0x0][0x988] ;  /* 0x0002620000047ab9 */ /* 0x000fe20000000800 */
[----:B------:R-:W-:Y:S01]  /*1a6d0*/  IMAD.MOV.U32 R5, RZ, RZ, 0x40000040 ;  /* 0x40000040ff057424 */ /* 0x000fe200078e00ff */
[----:B------:R-:W-:Y:S01]  /*1a6e0*/  SHF.R.U32.HI R0, RZ, 0x4, R0 ;  /* 0x00000004ff007819 */ /* 0x000fe20000011600 */
[----:B------:R-:W-:Y:S01]  /*1a6f0*/  @!P1 VIADD R11, R11, 0x36860 ;  /* 0x000368600b0b9836 */ /* 0x000fe20000000000 */
[----:B------:R-:W-:Y:S02]  /*1a700*/  R2UR UR7, R3 ;  /* 0x00000000030772ca */ /* 0x000fe400000e0000 */
[----:B------:R-:W-:Y:S01]  /*1a710*/  LOP3.LUT R0, R0, 0x3fff, RZ, 0xc0, !PT ;  /* 0x00003fff00007812 */ /* 0x000fe200078ec0ff */
[----:B------:R-:W0:Y:S01]  /*1a720*/  @P2 LDC R3, c[0x0][0x450] ;  /* 0x00011400ff032b82 */ /* 0x000e220000000800 */
[----:B------:R-:W-:-:S02]  /*1a730*/  @!P1 IADD3 R13, R13, 0x36840, RZ ;  /* 0x000368400d0d9810 */ /* 0x000fc40007ffe0ff */
[----:B------:R-:W-:Y:S02]  /*1a740*/  LOP3.LUT R0, R0, 0x3800000, RZ, 0xfc, !PT ;  /* 0x0380000000007812 */ /* 0x000fe400078efcff */
[----:B------:R-:W-:Y:S02]  /*1a750*/  @!P1 PRMT R13, RZ, 0x654, R13 ;  /* 0x00000654ff0d9816 */ /* 0x000fe4000000000d */
[----:B------:R-:W-:Y:S01]  /*1a760*/  @!P1 PRMT R11, RZ, 0x654, R11 ;  /* 0x00000654ff0b9816 */ /* 0x000fe2000000000b */
[----:B------:R-:W-:Y:S02]  /*1a770*/  IMAD R2, R12, 0xa80, R0 ;  /* 0x00000a800c027824 */ /* 0x000fe400078e0200 */
[----:B------:R-:W1:Y:S03]  /*1a780*/  @P2 LDC R0, c[0x0][0x44c] ;  /* 0x00011300ff002b82 */ /* 0x000e660000000800 */
[----:B------:R-:W-:-:S02]  /*1a790*/  R2UR UR6, R2 ;  /* 0x00000000020672ca */ /* 0x000fc400000e0000 */
[----:B------:R-:W-:-:S11]  /*1a7a0*/  IADD3 R4, R2, 0x80, RZ ;  /* 0x0000008002047810 */ /* 0x000fd60007ffe0ff */
        /* <DEDUP_REMOVED lines=16> */
[----:B------:R-:W-:Y:S02]  /*1a8b0*/  R2UR UR7, R5 ;  /* 0x00000000050772ca */ /* 0x000fe400000e0000 */
[----:B------:R-:W-:-:S05]  /*1a8c0*/  IADD3 R4, R228, R222, RZ ;  /* 0x000000dee4047210 */ /* 0x000fca0007ffe0ff */
[----:B-1----:R-:W-:-:S04]  /*1a8d0*/  @P2 IMAD.HI.U32 R5, R4, R0, RZ ;  /* 0x0000000004052227 */ /* 0x002fc800078e00ff */
[----:B------:R-:W-:Y:S01]  /*1a8e0*/  IMAD.MOV.U32 R0, RZ, RZ, R4 ;  /* 0x000000ffff007224 */ /* 0x000fe200078e0004 */
[----:B0-----:R-:W-:Y:S01]  /*1a8f0*/  @P2 SHF.R.U32.HI R0, RZ, R3, R5 ;  /* 0x00000003ff002219 */ /* 0x001fe20000011605 */
[----:B------:R-:W-:Y:S02]  /*1a900*/  VIADD R4, R2, 0x200 ;  /* 0x0000020002047836 */ /* 0x000fe40000000000 */
[----:B------:R-:W-:Y:S02]  /*1a910*/  IMAD.MOV.U32 R3, RZ, RZ, -0x70 ;  /* 0xffffff90ff037424 */ /* 0x000fe400078e00ff */
[----:B------:R-:W-:Y:S02]  /*1a920*/  IMAD.MOV.U32 R5, RZ, RZ, 0x40000040 ;  /* 0x40000040ff057424 */ /* 0x000fe400078e00ff */
[----:B------:R-:W-:-:S04]  /*1a930*/  IMAD R3, R10, R3, 0x1 ;  /* 0x000000010a037424 */ /* 0x000fc800078e0203 */
[----:B------:R-:W-:-:S05]  /*1a940*/  IMAD R3, R227, -0x2, R3 ;  /* 0xfffffffee3037824 */ /* 0x000fca00078e0203 */
[----:B------:R-:W-:Y:S01]  /*1a950*/  IADD3 R3, -R224, R3, R225 ;  /* 0x00000003e0037210 */ /* 0x000fe20007ffe1e1 */
[----:B------:R-:W-:Y:S02]  /*1a960*/  WARPGROUP.DEPBAR.LE gsb0, 0x0 ;  /* 0x00008000000079c5 */ /* 0x000fe40000010000 */
[----:B------:R-:W-:-:S06]  /*1a970*/  WARPGROUP.ARRIVE ;  /* 0x00000000000079c5 */ /* 0x000fcc0000000000 */
[----:B------:R-:W-:Y:S01]  /*1a980*/  HGMMA.64x192x16.F32 R24, R188, gdesc[UR4].tnspB, R24, gsb0 ;  /* 0x42e00004bc187df0 */ /* 0x000fe20008000818 */
[----:B------:R-:W-:Y:S02]  /*1a990*/  R2UR UR6, R4 ;  /* 0x00000000040672ca */ /* 0x000fe400000e0000 */
[----:B------:R-:W0:Y:S01]  /*1a9a0*/  SHFL.IDX PT, R4, R0, RZ, 0x1c1f ;  /* 0x001c1fff00047589 */ /* 0x000e2200000e0000 */
[----:B------:R-:W-:Y:S01]  /*1a9b0*/  R2UR UR7, R5 ;  /* 0x00000000050772ca */ /* 0x000fe200000e0000 */
[----:B0-----:R-:W-:-:S05]  /*1a9c0*/  IMAD.IADD R4, R3, 0x1, R4 ;  /* 0x0000000103047824 */ /* 0x001fca00078e0204 */
        /* <DEDUP_REMOVED lines=78> */
[----:B------:R-:W-:Y:S02]  /*1aeb0*/  FSEL R124, R124, -INF , P6 ;  /* 0xff8000007c7c7808 */ /* 0x000fe40003000000 */
[----:B------:R-:W-:Y:S02]  /*1aec0*/  FMNMX.FTZ R5, R121, R5, !PT ;  /* 0x0000000579057209 */ /* 0x000fe40007810000 */
[----:B------:R-:W-:Y:S02]  /*1aed0*/  ISETP.GT.AND P5, PT, R4, 0x69, PT ;  /* 0x000000690400780c */ /* 0x000fe40003fa4270 */
[----:B------:R-:W-:Y:S02]  /*1aee0*/  FMNMX.FTZ R5, R124, R5, !PT ;  /* 0x000000057c057209 */ /* 0x000fe40007810000 */
[----:B------:R-:W-:Y:S02]  /*1aef0*/  FSEL R125, R125, -INF , P5 ;  /* 0xff8000007d7d7808 */ /* 0x000fe40002800000 */
[----:B------:R-:W-:-:S02]  /*1af00*/  IADD3 R4, R2, 0x280, RZ ;  /* 0x0000028002047810 */ /* 0x000fc40007ffe0ff */
[----:B------:R-:W-:Y:S02]  /*1af10*/  FMNMX.FTZ R12, R125, R5, !PT ;  /* 0x000000057d0c7209 */ /* 0x000fe40007810000 */
[----:B------:R-:W0:Y:S01]  /*1af20*/  SHFL.IDX PT, R5, R0, 0x1, 0x1c1f ;  /* 0x003c1f0000057f89 */ /* 0x000e2200000e0000 */
[----:B------:R-:W-:Y:S02]  /*1af30*/  WARPGROUP.DEPBAR.LE gsb0, 0x0 ;  /* 0x00008000000079c5 */ /* 0x000fe40000010000 */
[----:B------:R-:W-:Y:S01]  /*1af40*/  WARPGROUP.ARRIVE ;  /* 0x00000000000079c5 */ /* 0x000fe20000000000 */
[----:B------:R-:W1:Y:S05]  /*1af50*/  SHFL.BFLY PT, R0, R12, 0x2, 0x1f ;  /* 0x0c401f000c007f89 */ /* 0x000e6a00000e0000 */
[----:B------:R-:W-:Y:S01]  /*1af60*/  HGMMA.64x192x16.F32 R24, R184, gdesc[UR4].tnspB, R24, gsb0 ;  /* 0x42e00004b8187df0 */ /* 0x000fe20008000818 */
[----:B------:R-:W-:Y:S01]  /*1af70*/  R2UR UR6, R4 ;  /* 0x00000000040672ca */ /* 0x000fe200000e0000 */
[----:B0-----:R-:W-:-:S02]  /*1af80*/  IMAD.IADD R3, R3, 0x1, R5 ;  /* 0x0000000103037824 */ /* 0x001fc400078e0205 */
[----:B------:R-:W-:-:S03]  /*1af90*/  IMAD.MOV.U32 R5, RZ, RZ, 0x40000040 ;  /* 0x40000040ff057424 */ /* 0x000fc600078e00ff */
[C---:B------:R-:W-:Y:S02]  /*1afa0*/  ISETP.GT.AND P6, PT, R3.reuse, 0x9, PT ;  /* 0x000000090300780c */ /* 0x040fe40003fc4270 */
[----:B------:R-:W-:Y:S02]  /*1afb0*/  ISETP.GT.AND P4, PT, R3, 0x1, PT ;  /* 0x000000010300780c */ /* 0x000fe40003f84270 */
[----:B------:R-:W-:Y:S02]  /*1afc0*/  FSEL R175, R175, -INF , P6 ;  /* 0xff800000afaf7808 */ /* 0x000fe40003000000 */
[C---:B------:R-:W-:Y:S02]  /*1afd0*/  ISETP.GT.AND P6, PT, R3.reuse, 0x19, PT ;  /* 0x000000190300780c */ /* 0x040fe40003fc4270 */
[----:B------:R-:W-:Y:S02]  /*1afe0*/  ISETP.GT.AND P5, PT, R3, 0x8, PT ;  /* 0x000000080300780c */ /* 0x000fe40003fa4270 */
[----:B------:R-:W-:-:S02]  /*1aff0*/  FSEL R167, R167, -INF , P6 ;  /* 0xff800000a7a77808 */ /* 0x000fc40003000000 */
[----:B------:R-:W-:Y:S02]  /*1b000*/  ISETP.GT.AND P6, PT, R3, 0x29, PT ;  /* 0x000000290300780c */ /* 0x000fe40003fc4270 */
[----:B------:R-:W-:Y:S02]  /*1b010*/  FSEL R171, R171, -INF , P4 ;  /* 0xff800000abab7808 */ /* 0x000fe40002000000 */
[----:B------:R-:W-:Y:S02]  /*1b020*/  FSEL R174, R174, -INF , P5 ;  /* 0xff800000aeae7808 */ /* 0x000fe40002800000 */
[----:B------:R-:W-:Y:S02]  /*1b030*/  FSEL R159, R159, -INF , P6 ;  /* 0xff8000009f9f7808 */ /* 0x000fe40003000000 */
[C---:B------:R-:W-:Y:S02]  /*1b040*/  ISETP.GT.AND P4, PT, R3.reuse, 0x11, PT ;  /* 0x000000110300780c */ /* 0x040fe40003f84270 */
[----:B------:R-:W-:-:S02]  /*1b050*/  ISETP.GT.AND P5, PT, R3, 0x18, PT ;  /* 0x000000180300780c */ /* 0x000fc40003fa4270 */
[----:B------:R-:W-:Y:S02]  /*1b060*/  ISETP.GT.AND P6, PT, R3, 0x39, PT ;  /* 0x000000390300780c */ /* 0x000fe40003fc4270 */
[----:B------:R-:W-:Y:S02]  /*1b070*/  FSEL R163, R163, -INF , P4 ;  /* 0xff800000a3a37808 */ /* 0x000fe40002000000 */
[----:B------:R-:W-:Y:S02]  /*1b080*/  FSEL R166, R166, -INF , P5 ;  /* 0xff800000a6a67808 */ /* 0x000fe40002800000 */
[----:B------:R-:W-:Y:S02]  /*1b090*/  FSEL R151, R151, -INF , P6 ;  /* 0xff80000097977808 */ /* 0x000fe40003000000 */
[C---:B------:R-:W-:Y:S02]  /*1b0a0*/  ISETP.GT.AND P3, PT, R3.reuse, RZ, PT ;  /* 0x000000ff0300720c */ /* 0x040fe40003f64270 */
[----:B------:R-:W-:-:S02]  /*1b0b0*/  ISETP.GT.AND P4, PT, R3, 0x21, PT ;  /* 0x000000210300780c */ /* 0x000fc40003f84270 */
[C---:B------:R-:W-:Y:S02]  /*1b0c0*/  ISETP.GT.AND P5, PT, R3.reuse, 0x28, PT ;  /* 0x000000280300780c */ /* 0x040fe40003fa4270 */
[----:B------:R-:W-:Y:S02]  /*1b0d0*/  ISETP.GT.AND P6, PT, R3, 0x49, PT ;  /* 0x000000490300780c */ /* 0x000fe40003fc4270 */
[----:B------:R-:W-:Y:S02]  /*1b0e0*/  FSEL R170, R170, -INF , P3 ;  /* 0xff800000aaaa7808 */ /* 0x000fe40001800000 */
[----:B------:R-:W-:Y:S02]  /*1b0f0*/  FSEL R155, R155, -INF , P4 ;  /* 0xff8000009b9b7808 */ /* 0x000fe40002000000 */
[----:B------:R-:W-:Y:S02]  /*1b100*/  FSEL R158, R158, -INF , P5 ;  /* 0xff8000009e9e7808 */ /* 0x000fe40002800000 */
[----:B------:R-:W-:-:S02]  /*1b110*/  FSEL R143, R143, -INF , P6 ;  /* 0xff8000008f8f7808 */ /* 0x000fc40003000000 */
[C---:B------:R-:W-:Y:S02]  /*1b120*/  ISETP.GT.AND P3, PT, R3.reuse, 0x10, PT ;  /* 0x000000100300780c */ /* 0x040fe40003f64270 */
[C---:B------:R-:W-:Y:S02]  /*1b130*/  ISETP.GT.AND P4, PT, R3.reuse, 0x31, PT ;  /* 0x000000310300780c */ /* 0x040fe40003f84270 */
[C---:B------:R-:W-:Y:S02]  /*1b140*/  ISETP.GT.AND P5, PT, R3.reuse, 0x38, PT ;  /* 0x000000380300780c */ /* 0x040fe40003fa4270 */
[----:B------:R-:W-:Y:S02]  /*1b150*/  ISETP.GT.AND P6, PT, R3, 0x50, PT ;  /* 0x000000500300780c */ /* 0x000fe40003fc4270 */
[----:B------:R-:W-:Y:S02]  /*1b160*/  FSEL R162, R162, -INF , P3 ;  /* 0xff800000a2a27808 */ /* 0x000fe40001800000 */
[----:B------:R-:W-:-:S02]  /*1b170*/  FSEL R147, R147, -INF , P4 ;  /* 0xff80000093937808 */ /* 0x000fc40002000000 */
[----:B------:R-:W-:Y:S02]  /*1b180*/  FSEL R150, R150, -INF , P5 ;  /* 0xff80000096967808 */ /* 0x000fe40002800000 */
[----:B------:R-:W-:Y:S02]  /*1b190*/  FSEL R130, R130, -INF , P6 ;  /* 0xff80000082827808 */ /* 0x000fe40003000000 */
[C---:B------:R-:W-:Y:S02]  /*1b1a0*/  ISETP.GT.AND P3, PT, R3.reuse, 0x20, PT ;  /* 0x000000200300780c */ /* 0x040fe40003f64270 */
[C---:B------:R-:W-:Y:S02]  /*1b1b0*/  ISETP.GT.AND P4, PT, R3.reuse, 0x41, PT ;  /* 0x000000410300780c */ /* 0x040fe40003f84270 */
[C---:B------:R-:W-:Y:S02]  /*1b1c0*/  ISETP.GT.AND P5, PT, R3.reuse, 0x48, PT ;  /* 0x000000480300780c */ /* 0x040fe40003fa4270 */
[----:B------:R-:W-:-:S02]  /*1b1d0*/  ISETP.GT.AND P6, PT, R3, 0x59, PT ;  /* 0x000000590300780c */ /* 0x000fc40003fc4270 */
[----:B------:R-:W-:Y:S02]  /*1b1e0*/  FSEL R154, R154, -INF , P3 ;  /* 0xff8000009a9a7808 */ /* 0x000fe40001800000 */
[----:B------:R-:W-:Y:S02]  /*1b1f0*/  FSEL R139, R139, -INF , P4 ;  /* 0xff8000008b8b7808 */ /* 0x000fe40002000000 */
[----:B------:R-:W-:Y:S02]  /*1b200*/  FSEL R142, R142, -INF , P5 ;  /* 0xff8000008e8e7808 */ /* 0x000fe40002800000 */
[----:B------:R-:W-:Y:S02]  /*1b210*/  FSEL R135, R135, -INF , P6 ;  /* 0xff80000087877808 */ /* 0x000fe40003000000 */
[C---:B------:R-:W-:Y:S02]  /*1b220*/  ISETP.GT.AND P3, PT, R3.reuse, 0x30, PT ;  /* 0x000000300300780c */ /* 0x040fe40003f64270 */
        /* <DEDUP_REMOVED lines=11> */
[----:B------:R-:W-:Y:S02]  /*1b2e0*/  FMNMX.FTZ R3, R170, R8, !PT ;  /* 0x00000008aa037209 */ /* 0x000fe40007810000 */
[----:B------:R-:W-:-:S02]  /*1b2f0*/  R2UR UR7, R5 ;  /* 0x00000000050772ca */ /* 0x000fc400000e0000 */
[----:B------:R-:W-:Y:S02]  /*1b300*/  FMNMX.FTZ R3, R171, R3, !PT ;  /* 0x00000003ab037209 */ /* 0x000fe40007810000 */
[----:B-1----:R-:W-:Y:S02]  /*1b310*/  FMNMX.FTZ R5, R12, R0, !PT ;  /* 0x000000000c057209 */ /* 0x002fe40007810000 */
[----:B------:R-:W-:Y:S02]  /*1b320*/  FMNMX.FTZ R3, R174, R3, !PT ;  /* 0x00000003ae037209 */ /* 0x000fe40007810000 */
[----:B------:R-:W-:Y:S01]  /*1b330*/  FSEL R138, R138, -INF , P3 ;  /* 0xff8000008a8a7808 */ /* 0x000fe20001800000 */
[----:B------:R-:W0:Y:S01]  /*1b340*/  SHFL.BFLY PT, R0, R5, 0x1, 0x1f ;  /* 0x0c201f0005007f89 */ /* 0x000e2200000e0000 */
[----:B------:R-:W-:-:S04]  /*1b350*/  FMNMX.FTZ R3, R175, R3, !PT ;  /* 0x00000003af037209 */ /* 0x000fc80007810000 */
[----:B------:R-:W-:-:S04]  /*1b360*/  FMNMX.FTZ R3, R162, R3, !PT ;  /* 0x00000003a2037209 */ /* 0x000fc80007810000 */
[----:B------:R-:W-:-:S04]  /*1b370*/  FMNMX.FTZ R3, R163, R3, !PT ;  /* 0x00000003a3037209 */ /* 0x000fc80007810000 */
[----:B------:R-:W-:-:S04]  /*1b380*/  FMNMX.FTZ R3, R166, R3, !PT ;  /* 0x00000003a6037209 */ /* 0x000fc80007810000 */
[----:B------:R-:W-:-:S04]  /*1b390*/  FMNMX.FTZ R3, R167, R3, !PT ;  /* 0x00000003a7037209 */ /* 0x000fc80007810000 */
[----:B------:R-:W-:Y:S02]  /*1b3a0*/  FMNMX.FTZ R3, R154, R3, !PT ;  /* 0x000000039a037209 */ /* 0x000fe40007810000 */
[----:B0-----:R-:W-:Y:S01]  /*1b3b0*/  FMNMX.FTZ R5, R5, R0, !PT ;  /* 0x0000000005057209 */ /* 0x001fe20007810000 */
[----:B------:R-:W-:Y:S01]  /*1b3c0*/  IMAD.U32 R0, RZ, RZ, UR4 ;  /* 0x00000004ff007e24 */ /* 0x000fe2000f8e00ff */
[----:B------:R-:W-:Y:S02]  /*1b3d0*/  FMNMX.FTZ R3, R155, R3, !PT ;  /* 0x000000039b037209 */ /* 0x000fe40007810000 */
[C---:B------:R-:W-:Y:S01]  /*1b3e0*/  FSETP.NEU.FTZ.AND P3, PT, R5.reuse, -INF , PT ;  /* 0xff8000000500780b */ /* 0x040fe20003f7d000 */
[----:B------:R-:W-:Y:S01]  /*1b3f0*/  FMUL.FTZ R15, R5, R0 ;  /* 0x00000000050f7220 */ /* 0x000fe20000410000 */
[----:B------:R-:W-:-:S04]  /*1b400*/  FMNMX.FTZ R3, R158, R3, !PT ;  /* 0x000000039e037209 */ /* 0x000fc80007810000 */
        /* <DEDUP_REMOVED lines=34> */
[----:B------:R-:W-:Y:S01]  /*1b630*/  FFMA.FTZ R124, R124, R0, -R15 ;  /* 0x000000007c7c7223 */ /* 0x000fe2000001080f */
[----:B------:R-:W-:Y:S01]  /*1b640*/  MUFU.EX2 R200, R200 ;  /* 0x000000c800c87308 */ /* 0x000fe20000000800 */
[----:B------:R-:W-:-:S02]  /*1b650*/  WARPGROUP.DEPBAR.LE gsb0, 0x0 ;  /* 0x00008000000079c5 */ /* 0x000fc40000010000 */
[----:B------:R-:W-:Y:S01]  /*1b660*/  WARPGROUP.ARRIVE ;  /* 0x00000000000079c5 */ /* 0x000fe20000000000 */
[----:B------:R-:W-:Y:S01]  /*1b670*/  FMNMX.FTZ R3, R131, R3, !PT ;  /* 0x0000000383037209 */ /* 0x000fe20007810000 */
[-CC-:B------:R-:W-:Y:S01]  /*1b680*/  FFMA.FTZ R184, R136, R0.reuse, -R15.reuse ;  /* 0x0000000088b87223 */ /* 0x180fe2000001080f */
[----:B------:R-:W-:Y:S02]  /*1b690*/  FFMA.FTZ R186, R140, R0, -R15 ;  /* 0x000000008cba7223 */ /* 0x000fe4000001080f */
[----:B------:R-:W-:Y:S01]  /*1b6a0*/  FMNMX.FTZ R3, R134, R3, !PT ;  /* 0x0000000386037209 */ /* 0x000fe20007810000 */
[----:B------:R-:W-:Y:S01]  /*1b6b0*/  HGMMA.64x192x16.F32 R24, R180, gdesc[UR4].tnspB, R24, gsb0 ;  /* 0x42e00004b4187df0 */ /* 0x000fe20008000818 */
        /* <DEDUP_REMOVED lines=20> */
[----:B------:R-:W-:Y:S02]  /*1b800*/  FMUL.FTZ R3, R4, R0 ;  /* 0x0000000004037220 */ /* 0x000fe40000410000 */
        /* <DEDUP_REMOVED lines=14> */
[----:B------:R-:W-:Y:S01]  /*1b8f0*/  FFMA.FTZ R133, R121, R0, -R15 ;  /* 0x0000000079857223 */ /* 0x000fe2000001080f */
[----:B------:R-:W-:Y:S02]  /*1b900*/  FSEL R121, R4, RZ, P4 ;  /* 0x000000ff04797208 */ /* 0x000fe40002000000 */
[----:B------:R0:W-:Y:S01]  /*1b910*/  MUFU.EX2 R180, R128 ;  /* 0x0000008000b47308 */ /* 0x0001e20000000800 */
[----:B------:R-:W-:Y:S02]  /*1b920*/  WARPGROUP.ARRIVE ;  /* 0x00000000000079c5 */ /* 0x000fe40000000000 */
[----:B------:R-:W-:Y:S01]  /*1b930*/  FADD.FTZ R8, -R121, R8 ;  /* 0x0000000879087221 */ /* 0x000fe20000010100 */
[----:B------:R-:W-:-:S03]  /*1b940*/  IMAD.MOV.U32 R121, RZ, RZ, 0x40000040 ;  /* 0x40000040ff797424 */ /* 0x000fc600078e00ff */
[-C--:B------:R-:W-:Y:S01]  /*1b950*/  FMUL.FTZ R8, R8, R0.reuse ;  /* 0x0000000008087220 */ /* 0x080fe20000410000 */
[-CC-:B0-----:R-:W-:Y:S01]  /*1b960*/  FFMA.FTZ R128, R120, R0.reuse, -R15.reuse ;  /* 0x0000000078807223 */ /* 0x181fe2000001080f */
[----:B------:R-:W-:Y:S01]  /*1b970*/  VIADD R120, R2, 0x300 ;  /* 0x0000030002787836 */ /* 0x000fe20000000000 */
[----:B------:R-:W-:Y:S01]  /*1b980*/  R2UR UR7, R121 ;  /* 0x00000000790772ca */ /* 0x000fe200000e0000 */
[-C--:B------:R-:W-:Y:S01]  /*1b990*/  FFMA.FTZ R15, R125, R0.reuse, -R15 ;  /* 0x000000007d0f7223 */ /* 0x080fe2000001080f */
[----:B------:R-:W-:Y:S01]  /*1b9a0*/  FSEL R125, R3, RZ, P4 ;  /* 0x000000ff037d7208 */ /* 0x000fe20002000000 */
[----:B------:R-:W-:Y:S01]  /*1b9b0*/  MUFU.EX2 R182, R182 ;  /* 0x000000b600b67308 */ /* 0x000fe20000000800 */
[----:B------:R-:W-:Y:S02]  /*1b9c0*/  R2UR UR6, R120 ;  /* 0x00000000780672ca */ /* 0x000fe400000e0000 */
        /* <DEDUP_REMOVED lines=8> */
[-CC-:B------:R-:W-:Y:S01]  /*1ba50*/  FFMA.FTZ R148, R163, R0.reuse, -R125.reuse ;  /* 0x00000000a3947223 */ /* 0x180fe2000001087d */
[-C--:B------:R-:W-:Y:S01]  /*1ba60*/  FMUL.FTZ R3, R3, R0.reuse ;  /* 0x0000000003037220 */ /* 0x080fe20000410000 */
[-CC-:B------:R-:W-:Y:S01]  /*1ba70*/  FFMA.FTZ R199, R166, R0.reuse, -R125.reuse ;  /* 0x00000000a6c77223 */ /* 0x180fe2000001087d */
[----:B------:R-:W-:Y:S01]  /*1ba80*/  HGMMA.64x192x16.F32 R24, R176, gdesc[UR4].tnspB, R24, gsb0 ;  /* 0x42e00004b0187df0 */ /* 0x000fe20008000818 */
        /* <DEDUP_REMOVED lines=11> */
[----:B------:R1:W2:Y:S01]  /*1bb40*/  MUFU.EX2 R3, R8 ;  /* 0x0000000800037308 */ /* 0x0002a20000000800 */
[-CC-:B------:R-:W-:Y:S01]  /*1bb50*/  FFMA.FTZ R187, R142, R0.reuse, -R125.reuse ;  /* 0x000000008ebb7223 */ /* 0x180fe2000001087d */
[-CC-:B------:R-:W-:Y:S01]  /*1bb60*/  FFMA.FTZ R181, R130, R0.reuse, -R125.reuse ;  /* 0x0000000082b57223 */ /* 0x180fe2000001087d */
[-CC-:B------:R-:W-:Y:S01]  /*1bb70*/  FFMA.FTZ R183, R134, R0.reuse, -R125.reuse ;  /* 0x0000000086b77223 */ /* 0x180fe2000001087d */
[-CC-:B------:R-:W-:Y:S01]  /*1bb80*/  FFMA.FTZ R135, R135, R0.reuse, -R125.reuse ;  /* 0x0000000087877223 */ /* 0x180fe2000001087d */
[-CC-:B------:R-:W-:Y:S01]  /*1bb90*/  FFMA.FTZ R122, R122, R0.reuse, -R125.reuse ;  /* 0x000000007a7a7223 */ /* 0x180fe2000001087d */
[-CC-:B------:R-:W-:Y:S01]  /*1bba0*/  FFMA.FTZ R153, R153, R0.reuse, -R125.reuse ;  /* 0x0000000099997223 */ /* 0x180fe2000001087d */
[-CC-:B------:R-:W-:Y:S01]  /*1bbb0*/  FFMA.FTZ R145, R145, R0.reuse, -R125.reuse ;  /* 0x0000000091917223 */ /* 0x180fe2000001087d */
[----:B------:R-:W3:Y:S01]  /*1bbc0*/  MUFU.EX2 R136, R136 ;  /* 0x0000008800887308 */ /* 0x000ee20000000800 */
[----:B0-----:R-:W-:Y:S01]  /*1bbd0*/  FFMA.FTZ R7, R2, R7, R200 ;  /* 0x0000000702077223 */ /* 0x001fe200000100c8 */
[----:B-1----:R-:W-:Y:S01]  /*1bbe0*/  FFMA.FTZ R8, R151, R0, -R125 ;  /* 0x0000000097087223 */ /* 0x002fe2000001087d */
[----:B------:R-:W-:-:S02]  /*1bbf0*/  F2FP.F16.F32.PACK_AB R200, R14, R200 ;  /* 0x000000c80ec8723e */ /* 0x000fc400000000ff */
[----:B------:R-:W-:Y:S01]  /*1bc00*/  FADD.FTZ R7, R14, R7 ;  /* 0x000000070e077221 */ /* 0x000fe20000010000 */
[C---:B------:R-:W-:Y:S01]  /*1bc10*/  ISETP.GT.AND P3, PT, R10.reuse, R221, PT ;  /* 0x000000dd0a00720c */ /* 0x040fe20003f64270 */
[----:B------:R-:W-:Y:S01]  /*1bc20*/  VIADD R10, R10, 0xffffffff ;  /* 0xffffffff0a0a7836 */ /* 0x000fe20000000000 */
[----:B------:R-:W0:Y:S01]  /*1bc30*/  MUFU.EX2 R203, R203 ;  /* 0x000000cb00cb7308 */ /* 0x000e220000000800 */
[----:B--2---:R-:W-:Y:S01]  /*1bc40*/  FFMA.FTZ R6, R3, R6, R201 ;  /* 0x0000000603067223 */ /* 0x004fe200000100c9 */
[----:B------:R-:W-:Y:S01]  /*1bc50*/  FADD.FTZ R7, R202, R7 ;  /* 0x00000007ca077221 */ /* 0x000fe20000010000 */
[----:B------:R-:W-:-:S03]  /*1bc60*/  F2FP.F16.F32.PACK_AB R202, R168, R202 ;  /* 0x000000caa8ca723e */ /* 0x000fc600000000ff */
[----:B------:R-:W-:Y:S02]  /*1bc70*/  FADD.FTZ R7, R168, R7 ;  /* 0x00000007a8077221 */ /* 0x000fe40000010000 */
[----:B------:R-:W1:Y:S01]  /*1bc80*/  MUFU.EX2 R137, R137 ;  /* 0x0000008900897308 */ /* 0x000e620000000800 */
[C---:B---3--:R-:W-:Y:S01]  /*1bc90*/  FADD.FTZ R6, R136.reuse, R6 ;  /* 0x0000000688067221 */ /* 0x048fe20000010000 */
        /* <DEDUP_REMOVED lines=21> */
[----:B------:R-:W2:Y:S01]  /*1bdf0*/  MUFU.EX2 R133, R133 ;  /* 0x0000008500857308 */ /* 0x000ea20000000800 */
[----:B------:R-:W-:-:S02]  /*1be00*/  WARPGROUP.DEPBAR.LE gsb0, 0x0 ;  /* 0x00008000000079c5 */ /* 0x000fc40000010000 */
[----:B------:R0:W-:Y:S05]  /*1be10*/  @!P1 SYNCS.ARRIVE.TRANS64.RED.A1T0 RZ, [R13+URZ], RZ ;  /* 0x000000ff0dff99a7 */ /* 0x0001ea000810043f */
[----:B------:R-:W-:Y:S01]  /*1be20*/  MUFU.EX2 R153, R153 ;  /* 0x0000009900997308 */ /* 0x000fe20000000800 */
[----:B0-----:R-:W-:Y:S01]  /*1be30*/  FADD.FTZ R13, R203, R6 ;  /* 0x00000006cb0d7221 */ /* 0x001fe20000010000 */
[----:B------:R0:W-:Y:S01]  /*1be40*/  @!P1 SYNCS.ARRIVE.TRANS64.RED.A1T0 RZ, [R11+URZ], RZ ;  /* 0x000000ff0bff99a7 */ /* 0x0001e2000810043f */
[C---:B-1----:R-:W-:Y:S02]  /*1be50*/  F2FP.F16.F32.PACK_AB R203, R137.reuse, R203 ;  /* 0x000000cb89cb723e */ /* 0x042fe400000000ff */
[----:B------:R-:W-:-:S03]  /*1be60*/  FADD.FTZ R13, R137, R13 ;  /* 0x0000000d890d7221 */ /* 0x000fc60000010000 */
[----:B------:R-:W1:Y:S01]  /*1be70*/  MUFU.EX2 R6, R139 ;  /* 0x0000008b00067308 */ /* 0x000e620000000800 */
[----:B--2---:R-:W-:Y:S01]  /*1be80*/  F2FP.F16.F32.PACK_AB R176, R133, R128 ;  /* 0x0000008085b0723e */ /* 0x004fe200000000ff */
[----:B------:R-:W-:Y:S01]  /*1be90*/  FADD.FTZ R13, R197, R13 ;  /* 0x0000000dc50d7221 */ /* 0x000fe20000010000 */
[----:B0-----:R-:W-:Y:S01]  /*1bea0*/  FADD.FTZ R11, R196, R7 ;  /* 0x00000007c40b7221 */ /* 0x001fe20000010000 */
[----:B------:R-:W-:Y:S01]  /*1beb0*/  FFMA.FTZ R7, R143, R0, -R125 ;  /* 0x000000008f077223 */ /* 0x000fe2000001087d */
[----:B------:R-:W-:Y:S01]  /*1bec0*/  F2FP.F16.F32.PACK_AB R196, R20, R196 ;  /* 0x000000c414c4723e */ /* 0x000fe200000000ff */
[----:B------:R-:W-:Y:S01]  /*1bed0*/  FADD.FTZ R13, R148, R13 ;  /* 0x0000000d940d7221 */ /* 0x000fe20000010000 */
[----:B------:R-:W-:Y:S01]  /*1bee0*/  FADD.FTZ R11, R20, R11 ;  /* 0x0000000b140b7221 */ /* 0x000fe20000010000 */
[----:B------:R-:W-:Y:S01]  /*1bef0*/  MUFU.EX2 R145, R145 ;  /* 0x0000009100917308 */ /* 0x000fe20000000800 */
[----:B------:R-:W-:Y:S01]  /*1bf00*/  F2FP.F16.F32.PACK_AB R197, R148, R197 ;  /* 0x000000c594c5723e */ /* 0x000fe200000000ff */
[----:B------:R-:W-:Y:S01]  /*1bf10*/  FADD.FTZ R13, R199, R13 ;  /* 0x0000000dc70d7221 */ /* 0x000fe20000010000 */
[----:B------:R-:W-:Y:S01]  /*1bf20*/  FADD.FTZ R120, R198, R11 ;  /* 0x0000000bc6787221 */ /* 0x000fe20000010000 */
[----:B------:R-:W-:Y:S01]  /*1bf30*/  FFMA.FTZ R11, R131, R0, -R125 ;  /* 0x00000000830b7223 */ /* 0x000fe2000001087d */
[----:B------:R-:W-:Y:S01]  /*1bf40*/  F2FP.F16.F32.PACK_AB R198, R12, R198 ;  /* 0x000000c60cc6723e */ /* 0x000fe200000000ff */
[----:B------:R-:W-:Y:S01]  /*1bf50*/  FADD.FTZ R13, R140, R13 ;  /* 0x0000000d8c0d7221 */ /* 0x000fe20000010000 */
[----:B------:R-:W-:Y:S01]  /*1bf60*/  FADD.FTZ R120, R12, R120 ;  /* 0x000000780c787221 */ /* 0x000fe20000010000 */
[----:B------:R-:W0:Y:S01]  /*1bf70*/  MUFU.EX2 R7, R7 ;  /* 0x0000000700077308 */ /* 0x000e220000000800 */
[----:B------:R-:W-:Y:S01]  /*1bf80*/  FFMA.FTZ R125, R156, R0, -R125 ;  /* 0x000000009c7d7223 */ /* 0x000fe2000001087d */
[----:B------:R-:W-:Y:S01]  /*1bf90*/  FADD.FTZ R13, R193, R13 ;  /* 0x0000000dc10d7221 */ /* 0x000fe20000010000 */
[----:B------:R-:W-:Y:S01]  /*1bfa0*/  FADD.FTZ R120, R192, R120 ;  /* 0x00000078c0787221 */ /* 0x000fe20000010000 */
[----:B------:R-:W-:-:S02]  /*1bfb0*/  F2FP.F16.F32.PACK_AB R199, R140, R199 ;  /* 0x000000c78cc7723e */ /* 0x000fc400000000ff */
[----:B------:R-:W-:Y:S01]  /*1bfc0*/  FADD.FTZ R13, R141, R13 ;  /* 0x0000000d8d0d7221 */ /* 0x000fe20000010000 */
[C---:B------:R-:W-:Y:S01]  /*1bfd0*/  FADD.FTZ R120, R152.reuse, R120 ;  /* 0x0000007898787221 */ /* 0x040fe20000010000 */
[----:B------:R-:W2:Y:S01]  /*1bfe0*/  MUFU.EX2 R11, R11 ;  /* 0x0000000b000b7308 */ /* 0x000ea20000000800 */
[----:B------:R-:W-:Y:S01]  /*1bff0*/  F2FP.F16.F32.PACK_AB R192, R152, R192 ;  /* 0x000000c098c0723e */ /* 0x000fe200000000ff */
[----:B------:R-:W-:Y:S01]  /*1c000*/  FADD.FTZ R13, R195, R13 ;  /* 0x0000000dc30d7221 */ /* 0x000fe20000010000 */
[----:B------:R-:W-:Y:S01]  /*1c010*/  FADD.FTZ R120, R194, R120 ;  /* 0x00000078c2787221 */ /* 0x000fe20000010000 */
[----:B------:R-:W-:Y:S02]  /*1c020*/  F2FP.F16.F32.PACK_AB R193, R141, R193 ;  /* 0x000000c18dc1723e */ /* 0x000fe400000000ff */
[----:B------:R-:W-:Y:S01]  /*1c030*/  FADD.FTZ R13, R149, R13 ;  /* 0x0000000d950d7221 */ /* 0x000fe20000010000 */
[C---:B------:R-:W-:Y:S01]  /*1c040*/  FADD.FTZ R120, R21.reuse, R120 ;  /* 0x0000007815787221 */ /* 0x040fe20000010000 */
[----:B------:R-:W-:Y:S01]  /*1c050*/  MUFU.EX2 R15, R15 ;  /* 0x0000000f000f7308 */ /* 0x000fe20000000800 */
        /* <DEDUP_REMOVED lines=12> */
[----:B------:R-:W3:Y:S01]  /*1c120*/  MUFU.EX2 R8, R125 ;  /* 0x0000007d00087308 */ /* 0x000ee20000000800 */
[----:B------:R-:W-:Y:S01]  /*1c130*/  F2FP.F16.F32.PACK_AB R188, R123, R188 ;  /* 0x000000bc7bbc723e */ /* 0x000fe200000000ff */
        /* <DEDUP_REMOVED lines=8> */
[C---:B0-----:R-:W-:Y:S02]  /*1c1c0*/  F2FP.F16.F32.PACK_AB R187, R7.reuse, R187 ;  /* 0x000000bb07bb723e */ /* 0x041fe400000000ff */
[----:B------:R-:W-:Y:S01]  /*1c1d0*/  FADD.FTZ R12, R7, R12 ;  /* 0x0000000c070c7221 */ /* 0x000fe20000010000 */
[----:B------:R-:W-:Y:S01]  /*1c1e0*/  FADD.FTZ R13, R126, R120 ;  /* 0x000000787e0d7221 */ /* 0x000fe20000010000 */
[----:B------:R-:W-:-:S02]  /*1c1f0*/  F2FP.F16.F32.PACK_AB R184, R127, R184 ;  /* 0x000000b87fb8723e */ /* 0x000fc400000000ff */
[----:B------:R-:W-:Y:S01]  /*1c200*/  FADD.FTZ R12, R181, R12 ;  /* 0x0000000cb50c7221 */ /* 0x000fe20000010000 */
[----:B------:R-:W-:Y:S01]  /*1c210*/  FADD.FTZ R14, R180, R13 ;  /* 0x0000000db40e7221 */ /* 0x000fe20000010000 */
[C---:B--2---:R-:W-:Y:S02]  /*1c220*/  F2FP.F16.F32.PACK_AB R181, R11.reuse, R181 ;  /* 0x000000b50bb5723e */ /* 0x044fe400000000ff */
[----:B------:R-:W-:Y:S01]  /*1c230*/  FADD.FTZ R12, R11, R12 ;  /* 0x0000000c0b0c7221 */ /* 0x000fe20000010000 */
[----:B------:R-:W-:Y:S01]  /*1c240*/  FADD.FTZ R9, R129, R14 ;  /* 0x0000000e81097221 */ /* 0x000fe20000010000 */
[----:B---3--:R-:W-:Y:S01]  /*1c250*/  F2FP.F16.F32.PACK_AB R179, R8, R145 ;  /* 0x0000009108b3723e */ /* 0x008fe200000000ff */
[----:B------:R-:W-:Y:S02]  /*1c260*/  IMAD.MOV.U32 R11, RZ, RZ, R208 ;  /* 0x000000ffff0b7224 */ /* 0x000fe400078e00d0 */
        /* <DEDUP_REMOVED lines=14> */
[----:B------:R-:W-:Y:S01]  /*1c350*/  F2FP.F16.F32.PACK_AB R177, R153, R122 ;  /* 0x0000007a99b1723e */ /* 0x000fe200000000ff */
[----:B------:R-:W-:Y:S01]  /*1c360*/  IMAD.MOV.U32 R12, RZ, RZ, R205 ;  /* 0x000000ffff0c7224 */ /* 0x000fe200078e00cd */
[C---:B------:R-:W-:Y:S01]  /*1c370*/  F2FP.F16.F32.PACK_AB R178, R15.reuse, R124 ;  /* 0x0000007c0fb2723e */ /* 0x040fe200000000ff */
[----:B------:R-:W-:Y:S01]  /*1c380*/  FADD.FTZ R7, R15, R6 ;  /* 0x000000060f077221 */ /* 0x000fe20000010000 */
[----:B------:R-:W-:Y:S01]  /*1c390*/  FADD.FTZ R6, R8, R9 ;  /* 0x0000000908067221 */ /* 0x000fe20000010000 */
[----:B------:R-:W-:Y:S01]  /*1c3a0*/  IMAD.MOV.U32 R8, RZ, RZ, R4 ;  /* 0x000000ffff087224 */ /* 0x000fe200078e0004 */
[----:B------:R-:W-:Y:S01]  /*1c3b0*/  MOV R9, R5 ;  /* 0x0000000500097202 */ /* 0x000fe20000000f00 */
[----:B------:R-:W-:Y:S06]  /*1c3c0*/  @P3 BRA `(.L_x_6370) ;  /* 0xffffffa800b03947 */ /* 0x000fec000383ffff */
[----:B------:R-:W-:Y:S05]  /*1c3d0*/  BSYNC B1 ;  /* 0x0000000000017941 */ /* 0x000fea0003800000 */
.L_x_6359:
[----:B------:R-:W-:Y:S05]  /*1c3e0*/  BSYNC B0 ;  /* 0x0000000000007941 */ /* 0x000fea0003800000 */
.L_x_6358:
[----:B------:R-:W-:Y:S01]  /*1c3f0*/  ISETP.GE.AND P2, PT, R10, RZ, PT ;  /* 0x000000ff0a00720c */ /* 0x000fe20003f46270 */
[----:B------:R-:W-:-:S12]  /*1c400*/  BSSY B0, `(.L_x_6371) ;  /* 0x00004d8000007945 */ /* 0x000fd80003800000 */
[----:B------:R-:W-:Y:S05]  /*1c410*/  @!P2 BRA `(.L_x_6372) ;  /* 0x0000004c0058a947 */ /* 0x000fea0003800000 */
[----:B------:R-:W-:Y:S02]  /*1c420*/  IMAD.MOV.U32 R8, RZ, RZ, R4 ;  /* 0x000000ffff087224 */ /* 0x000fe400078e0004 */
[----:B------:R-:W-:Y:S02]  /*1c430*/  IMAD.MOV.U32 R9, RZ, RZ, R5 ;  /* 0x000000ffff097224 */ /* 0x000fe400078e0005 */
[----:B------:R-:W-:Y:S02]  /*1c440*/  IMAD.MOV.U32 R11, RZ, RZ, R208 ;  /* 0x000000ffff0b7224 */ /* 0x000fe400078e00d0 */
[----:B------:R-:W-:-:S07]  /*1c450*/  IMAD.MOV.U32 R12, RZ, RZ, R205 ;  /* 0x000000ffff0c7224 */ /* 0x000fce00078e00cd */
.L_x_6383:
        /* <DEDUP_REMOVED lines=8> */
.L_x_6373:
[----:B------:R-:W-:Y:S01]  /*1c4e0*/  IMAD R4, R205, 0x8, R16 ;  /* 0x00000008cd047824 */ /* 0x000fe200078e0210 */
[----:B------:R-:W-:-:S04]  /*1c4f0*/  SHF.L.U32 R5, R208, 0x1f, RZ ;  /* 0x0000001fd0057819 */ /* 0x000fc800000006ff */
[----:B------:R0:W1:Y:S01]  /*1c500*/  SYNCS.PHASECHK.TRANS64.TRYWAIT P2, [R4+URZ+0x36830], R5 ;  /* 0x03683005040075a7 */ /* 0x000062000804017f */
[----:B------:R-:W-:Y:S05]  /*1c510*/  @!P0 BRA `(.L_x_6374) ;  /* 0x0000000000048947 */ /* 0x000fea0003800000 */
[----:B------:R-:W-:Y:S01]  /*1c520*/  BPT.TRAP 0x1 ;  /* 0x000000040000795c */ /* 0x000fe20000300000 */
.L_x_6374:
[----:B------:R-:W-:Y:S01]  /*1c530*/  IMAD R0, R205, 0xa80, R219 ;  /* 0x00000a80cd007824 */ /* 0x000fe200078e02db */
[----:B------:R-:W-:Y:S03]  /*1c540*/  BSSY B1, `(.L_x_6375) ;  /* 0x0000006000017945 */ /* 0x000fe60003800000 */
[C---:B------:R-:W-:Y:S02]  /*1c550*/  VIADD R20, R0.reuse, 0x80 ;  /* 0x0000008000147836 */ /* 0x040fe40000000000 */
[----:B------:R-:W-:Y:S01]  /*1c560*/  VIADD R120, R0, 0x100 ;  /* 0x0000010000787836 */ /* 0x000fe20000000000 */
[----:B-1----:R-:W-:Y:S06]  /*1c570*/  @P2 BRA `(.L_x_6376) ;  /* 0x0000000000082947 */ /* 0x002fec0003800000 */
[----:B------:R-:W1:Y:S02]  /*1c580*/  SYNCS.PHASECHK.TRANS64.TRYWAIT P2, [R4+URZ+0x36830], R5 ;  /* 0x03683005040075a7 */ /* 0x000e64000804017f */
[----:B-1----:R-:W-:Y:S05]  /*1c590*/  @!P2 BRA `(.L_x_6377) ;  /* 0x0000011000fca947 */ /* 0x002fea0003800000 */
.L_x_6376:
[----:B------:R-:W-:Y:S05]  /*1c5a0*/  BSYNC B1 ;  /* 0x0000000000017941 */ /* 0x000fea0003800000 */
.L_x_6375:
[----:B------:R-:W2:Y:S04]  /*1c5b0*/  LDL.64 R14, [R1+0x30] ;  /* 0x00003000010e7983 */ /* 0x000ea80000100a00 */
[----:B------:R-:W3:Y:S01]  /*1c5c0*/  LDL.64 R122, [R1+0x38] ;  /* 0x00003800017a7983 */ /* 0x000ee20000100a00 */
[----:B------:R-:W-:Y:S01]  /*1c5d0*/  WARPGROUP.ARRIVE ;  /* 0x00000000000079c5 */ /* 0x000fe20000000000 */
[----:B------:R-:W-:Y:S02]  /*1c5e0*/  MOV R21, 0x40000040 ;  /* 0x4000004000157802 */ /* 0x000fe40000000f00 */
[----:B------:R-:W-:Y:S01]  /*1c5f0*/  R2UR UR6, R20 ;  /* 0x00000000140672ca */ /* 0x000fe200000e0000 */
[----:B------:R-:W4:Y:S01]  /*1c600*/  LDL.64 R224, [R1+0x18] ;  /* 0x0000180001e07983 */ /* 0x000f220000100a00 */
        /* <DEDUP_REMOVED lines=116> */
[----:B01----:R-:W-:Y:S01]  /*1cd50*/  MOV R5, UR45 ;  /* 0x0000002d00057c02 */ /* 0x003fe20008000f00 */
[----:B------:R-:W-:Y:S02]  /*1cd60*/  WARPGROUP.DEPBAR.LE gsb0, 0x0 ;  /* 0x00008000000079c5 */ /* 0x000fe40000010000 */
[----:B------:R-:W-:Y:S01]  /*1cd70*/  WARPGROUP.ARRIVE ;  /* 0x00000000000079c5 */ /* 0x000fe20000000000 */
[----:B------:R-:W-:Y:S01]  /*1cd80*/  MOV R4, UR44 ;  /* 0x0000002c00047c02 */ /* 0x000fe20008000f00 */
        /* <DEDUP_REMOVED lines=138> */
[----:B----4-:R-:W-:Y:S02]  /*1d630*/  R2UR UR38, R224 ;  /* 0x00000000e02672ca */ /* 0x010fe400000e0000 */
        /* <DEDUP_REMOVED lines=601> */
.L_x_6378:
[----:B------:R-:W-:Y:S01]  /*1fbd0*/  SHF.L.U32 R0, R11, 0x1f, RZ ;  /* 0x0000001f0b007819 */ /* 0x000fe200000006ff */
[----:B------:R-:W-:-:S04]  /*1fbe0*/  IMAD R11, R12, 0x8, R16 ;  /* 0x000000080c0b7824 */ /* 0x000fc800078e0210 */
[----:B------:R0:W1:Y:S01]  /*1fbf0*/  SYNCS.PHASECHK.TRANS64.TRYWAIT P2, [R11+URZ+0x36850], R0 ;  /* 0x036850000b0075a7 */ /* 0x000062000804017f */
[----:B------:R-:W-:Y:S05]  /*1fc00*/  @!P0 BRA `(.L_x_6379) ;  /* 0x0000000000048947 */ /* 0x000fea0003800000 */
[----:B------:R-:W-:Y:S01]  /*1fc10*/  BPT.TRAP 0x1 ;  /* 0x000000040000795c */ /* 0x000fe20000300000 */
.L_x_6379:
[----:B------:R-:W-:Y:S04]  /*1fc20*/  BSSY B1, `(.L_x_6380) ;  /* 0x0000004000017945 */ /* 0x000fe80003800000 */
[----:B-1----:R-:W-:Y:S05]  /*1fc30*/  @P2 BRA `(.L_x_6381) ;  /* 0x0000000000082947 */ /* 0x002fea0003800000 */
[----:B------:R-:W1:Y:S02]  /*1fc40*/  SYNCS.PHASECHK.TRANS64.TRYWAIT P2, [R11+URZ+0x36850], R0 ;  /* 0x036850000b0075a7 */ /* 0x000e64000804017f */
[----:B-1----:R-:W-:Y:S05]  /*1fc50*/  @!P2 BRA `(.L_x_6382) ;  /* 0x000000dc0060a947 */ /* 0x002fea0003800000 */
.L_x_6381:
[----:B------:R-:W-:Y:S05]  /*1fc60*/  BSYNC B1 ;  /* 0x0000000000017941 */ /* 0x000fea0003800000 */
.L_x_6380:
[----:B01----:R-:W-:Y:S01]  /*1fc70*/  IADD3 R0, R16, 0x400, RZ ;  /* 0x0000040010007810 */ /* 0x003fe20007ffe0ff */
[----:B------:R-:W-:Y:S01]  /*1fc80*/  IMAD.MOV.U32 R15, RZ, RZ, 0x40000040 ;  /* 0x40000040ff0f7424 */ /* 0x000fe200078e00ff */
[----:B------:R-:W-:Y:S01]  /*1fc90*/  WARPGROUP.ARRIVE ;  /* 0x00000000000079c5 */ /* 0x000fe20000000000 */
[----:B------:R-:W-:Y:S01]  /*1fca0*/  IMAD.MOV.U32 R3, RZ, RZ, 0x40000040 ;  /* 0x40000040ff037424 */ /* 0x000fe200078e00ff */
[----:B------:R-:W-:Y:S01]  /*1fcb0*/  SHF.R.U32.HI R0, RZ, 0x4, R0 ;  /* 0x00000004ff007819 */ /* 0x000fe20000011600 */
[----:B------:R-:W-:Y:S01]  /*1fcc0*/  ULDC UR4, c[0x0][0x988] ;  /* 0x0002620000047ab9 */ /* 0x000fe20000000800 */
[----:B------:R-:W-:Y:S01]  /*1fcd0*/  R2UR UR7, R15 ;  /* 0x000000000f0772ca */ /* 0x000fe200000e0000 */
[----:B------:R-:W-:Y:S01]  /*1fce0*/  @!P1 IMAD R13, R13, 0x8, R16 ;  /* 0x000000080d0d9824 */ /* 0x000fe200078e0210 */
[----:B------:R-:W-:Y:S01]  /*1fcf0*/  LOP3.LUT R0, R0, 0x3fff, RZ, 0xc0, !PT ;  /* 0x00003fff00007812 */ /* 0x000fe200078ec0ff */
[----:B------:R-:W-:Y:S01]  /*1fd00*/  @!P1 VIADD R11, R11, 0x36860 ;  /* 0x000368600b0b9836 */ /* 0x000fe20000000000 */
[----:B------:R-:W-:Y:S01]  /*1fd10*/  ISETP.GT.AND P2, PT, R10, RZ, PT ;  /* 0x000000ff0a00720c */ /* 0x000fe20003f44270 */
[----:B------:R-:W-:Y:S01]  /*1fd20*/  @!P1 VIADD R13, R13, 0x36840 ;  /* 0x000368400d0d9836 */ /* 0x000fe20000000000 */
[----:B------:R-:W-:-:S02]  /*1fd30*/  LOP3.LUT R0, R0, 0x3800000, RZ, 0xfc, !PT ;  /* 0x0380000000007812 */ /* 0x000fc400078efcff */
        /* <DEDUP_REMOVED lines=43> */
[----:B------:R-:W-:-:S04]  /*1fff0*/  FADD.FTZ R4, -R5, R9 ;  /* 0x0000000905047221 */ /* 0x000fc80000010100 */
[----:B------:R-:W-:Y:S01]  /*20000*/  FMUL.FTZ R4, R4, R0 ;  /* 0x0000000004047220 */ /* 0x000fe20000410000 */
[----:B------:R-:W-:Y:S02]  /*20010*/  WARPGROUP.DEPBAR.LE gsb0, 0x0 ;  /* 0x00008000000079c5 */ /* 0x000fe40000010000 */
[----:B------:R-:W-:-:S06]  /*20020*/  WARPGROUP.ARRIVE ;  /* 0x00000000000079c5 */ /* 0x000fcc0000000000 */
        /* <DEDUP_REMOVED lines=22> */
[----:B------:R-:W-:Y:S02]  /*20190*/  R2UR UR6, R2 ;  /* 0x00000000020672ca */ /* 0x000fe400000e0000 */
[----:B------:R0:W-:Y:S01]  /*201a0*/  MUFU.EX2 R2, R4 ;  /* 0x0000000400027308 */ /* 0x0001e20000000800 */
[----:B------:R-:W-:Y:S01]  /*201b0*/  R2UR UR7, R3 ;  /* 0x00000000030772ca */ /* 0x000fe200000e0000 */
[----:B------:R-:W-:-:S04]  /*201c0*/  FMUL.FTZ R3, R5, R0 ;  /* 0x0000000005037220 */ /* 0x000fc80000410000 */
[-CC-:B------:R-:W-:Y:S01]  /*201d0*/  FFMA.FTZ R12, R145, R0.reuse, -R3.reuse ;  /* 0x00000000910c7223 */ /* 0x180fe20000010803 */
[-CC-:B------:R-:W-:Y:S01]  /*201e0*/  FFMA.FTZ R200, R168, R0.reuse, -R3.reuse ;  /* 0x00000000a8c87223 */ /* 0x180fe20000010803 */
[--C-:B------:R-:W-:Y:S01]  /*201f0*/  FFMA.FTZ R192, R152, R0, -R3.reuse ;  /* 0x0000000098c07223 */ /* 0x100fe20000010803 */
[----:B0-----:R-:W-:Y:S01]  /*20200*/  FMNMX.FTZ R4, R170, R8, !PT ;  /* 0x00000008aa047209 */ /* 0x001fe20007810000 */
        /* <DEDUP_REMOVED lines=21> */
[----:B------:R-:W0:Y:S02]  /*20360*/  MUFU.EX2 R200, R200 ;  /* 0x000000c800c87308 */ /* 0x000e240000000800 */
[----:B------:R-:W-:-:S04]  /*20370*/  FMNMX.FTZ R4, R166, R4, !PT ;  /* 0x00000004a6047209 */ /* 0x000fc80007810000 */
[----:B------:R-:W-:Y:S02]  /*20380*/  FMNMX.FTZ R4, R167, R4, !PT ;  /* 0x00000004a7047209 */ /* 0x000fe40007810000 */
[----:B------:R-:W1:Y:S02]  /*20390*/  MUFU.EX2 R15, R15 ;  /* 0x0000000f000f7308 */ /* 0x000e640000000800 */
[----:B------:R-:W-:-:S04]  /*203a0*/  FMNMX.FTZ R4, R154, R4, !PT ;  /* 0x000000049a047209 */ /* 0x000fc80007810000 */
[----:B------:R-:W-:Y:S02]  /*203b0*/  FMNMX.FTZ R4, R155, R4, !PT ;  /* 0x000000049b047209 */ /* 0x000fe40007810000 */
[----:B------:R-:W2:Y:S01]  /*203c0*/  MUFU.EX2 R202, R202 ;  /* 0x000000ca00ca7308 */ /* 0x000ea20000000800 */
[----:B0-----:R-:W-:Y:S01]  /*203d0*/  FFMA.FTZ R7, R2, R7, R200 ;  /* 0x0000000702077223 */ /* 0x001fe200000100c8 */
[----:B------:R-:W-:-:S04]  /*203e0*/  FMNMX.FTZ R4, R158, R4, !PT ;  /* 0x000000049e047209 */ /* 0x000fc80007810000 */
[----:B------:R-:W-:Y:S02]  /*203f0*/  FMNMX.FTZ R4, R159, R4, !PT ;  /* 0x000000049f047209 */ /* 0x000fe40007810000 */
[----:B------:R-:W0:Y:S01]  /*20400*/  MUFU.EX2 R168, R168 ;  /* 0x000000a800a87308 */ /* 0x000e220000000800 */
[C---:B-1----:R-:W-:Y:S01]  /*20410*/  FADD.FTZ R7, R15.reuse, R7 ;  /* 0x000000070f077221 */ /* 0x042fe20000010000 */
[----:B------:R-:W-:Y:S02]  /*20420*/  FMNMX.FTZ R4, R146, R4, !PT ;  /* 0x0000000492047209 */ /* 0x000fe40007810000 */
[----:B------:R-:W-:Y:S02]  /*20430*/  F2FP.F16.F32.PACK_AB R200, R15, R200 ;  /* 0x000000c80fc8723e */ /* 0x000fe400000000ff */
[----:B------:R-:W-:Y:S02]  /*20440*/  FMNMX.FTZ R4, R147, R4, !PT ;  /* 0x0000000493047209 */ /* 0x000fe40007810000 */
[----:B------:R-:W-:Y:S01]  /*20450*/  MUFU.EX2 R196, R196 ;  /* 0x000000c400c47308 */ /* 0x000fe20000000800 */
[----:B--2---:R-:W-:Y:S01]  /*20460*/  FADD.FTZ R7, R202, R7 ;  /* 0x00000007ca077221 */ /* 0x004fe20000010000 */
[----:B------:R-:W-:-:S04]  /*20470*/  FMNMX.FTZ R4, R150, R4, !PT ;  /* 0x0000000496047209 */ /* 0x000fc80007810000 */
[----:B------:R-:W-:Y:S02]  /*20480*/  FMNMX.FTZ R4, R151, R4, !PT ;  /* 0x0000000497047209 */ /* 0x000fe40007810000 */
[----:B------:R-:W-:Y:S01]  /*20490*/  MUFU.EX2 R20, R20 ;  /* 0x0000001400147308 */ /* 0x000fe20000000800 */
[----:B0-----:R-:W-:Y:S01]  /*204a0*/  FADD.FTZ R7, R168, R7 ;  /* 0x00000007a8077221 */ /* 0x001fe20000010000 */
        /* <DEDUP_REMOVED lines=23> */
[----:B0-----:R-:W-:-:S07]  /*20620*/  FMNMX.FTZ R4, R4, R145, !PT ;  /* 0x0000009104047209 */ /* 0x001fce0007810000 */
        /* <DEDUP_REMOVED lines=8> */
[----:B------:R-:W0:Y:S01]  /*206b0*/  SHFL.BFLY PT, R140, R4, 0x1, 0x1f ;  /* 0x0c201f00048c7f89 */ /* 0x000e2200000e0000 */
[----:B------:R-:W-:Y:S02]  /*206c0*/  FFMA.FTZ R136, R141, R0, -R3 ;  /* 0x000000008d887223 */ /* 0x000fe40000010803 */
[----:B------:R-:W-:Y:S01]  /*206d0*/  HGMMA.64x192x16.F32 R24, R180, gdesc[UR4].tnspB, R24, gsb0 ;  /* 0x42e00004b4187df0 */ /* 0x000fe20008000818 */
[----:B------:R-:W-:Y:S08]  /*206e0*/  MUFU.EX2 R186, R186 ;  /* 0x000000ba00ba7308 */ /* 0x000ff00000000800 */
[----:B------:R-:W-:Y:S08]  /*206f0*/  MUFU.EX2 R184, R184 ;  /* 0x000000b800b87308 */ /* 0x000ff00000000800 */
[----:B------:R-:W-:Y:S01]  /*20700*/  MUFU.EX2 R136, R136 ;  /* 0x0000008800887308 */ /* 0x000fe20000000800 */
[----:B0-----:R-:W-:Y:S01]  /*20710*/  FMNMX.FTZ R4, R4, R140, !PT ;  /* 0x0000008c04047209 */ /* 0x001fe20007810000 */
[----:B------:R-:W-:-:S02]  /*20720*/  WARPGROUP.DEPBAR.LE gsb0, 0x0 ;  /* 0x00008000000079c5 */ /* 0x000fc40000010000 */
[-CC-:B------:R-:W-:Y:S01]  /*20730*/  FFMA.FTZ R182, R132, R0.reuse, -R3.reuse ;  /* 0x0000000084b67223 */ /* 0x180fe20000010803 */
[-CC-:B------:R-:W-:Y:S01]  /*20740*/  FFMA.FTZ R180, R128, R0.reuse, -R3.reuse ;  /* 0x0000000080b47223 */ /* 0x180fe20000010803 */
[-CC-:B------:R-:W-:Y:S01]  /*20750*/  FFMA.FTZ R132, R124, R0.reuse, -R3.reuse ;  /* 0x000000007c847223 */ /* 0x180fe20000010803 */
[-CC-:B------:R-:W-:Y:S01]  /*20760*/  FFMA.FTZ R128, R129, R0.reuse, -R3.reuse ;  /* 0x0000000081807223 */ /* 0x180fe20000010803 */
[----:B------:R-:W-:Y:S01]  /*20770*/  FADD.FTZ R124, -R4, R8 ;  /* 0x00000008047c7221 */ /* 0x000fe20000010100 */
[-CC-:B------:R-:W-:Y:S01]  /*20780*/  FFMA.FTZ R129, R133, R0.reuse, -R3.reuse ;  /* 0x0000000085817223 */ /* 0x180fe20000010803 */
[-C--:B------:R-:W-:Y:S01]  /*20790*/  FFMA.FTZ R3, R125, R0.reuse, -R3 ;  /* 0x000000007d037223 */ /* 0x080fe20000010803 */
[----:B------:R-:W-:Y:S02]  /*207a0*/  IMAD.MOV.U32 R125, RZ, RZ, 0x40000040 ;  /* 0x40000040ff7d7424 */ /* 0x000fe400078e00ff */
[-C--:B------:R-:W-:Y:S01]  /*207b0*/  FMUL.FTZ R124, R124, R0.reuse ;  /* 0x000000007c7c7220 */ /* 0x080fe20000410000 */
[----:B------:R-:W-:Y:S01]  /*207c0*/  WARPGROUP.ARRIVE ;  /* 0x00000000000079c5 */ /* 0x000fe20000000000 */
[----:B------:R-:W-:Y:S01]  /*207d0*/  MUFU.EX2 R8, R3 ;  /* 0x0000000300087308 */ /* 0x000fe20000000800 */
[----:B------:R-:W-:Y:S01]  /*207e0*/  FMUL.FTZ R133, R4, R0 ;  /* 0x0000000004857220 */ /* 0x000fe20000410000 */
[----:B------:R-:W-:-:S03]  /*207f0*/  R2UR UR7, R125 ;  /* 0x000000007d0772ca */ /* 0x000fc600000e0000 */
        /* <DEDUP_REMOVED lines=12> */
[----:B0-----:R-:W-:-:S02]  /*208c0*/  VIADD R124, R14, 0x300 ;  /* 0x000003000e7c7836 */ /* 0x001fc40000000000 */
[-CC-:B------:R-:W-:Y:S01]  /*208d0*/  FFMA.FTZ R195, R158, R0.reuse, -R133.reuse ;  /* 0x000000009ec37223 */ /* 0x180fe20000010885 */
[-CC-:B------:R-:W-:Y:S01]  /*208e0*/  FFMA.FTZ R153, R159, R0.reuse, -R133.reuse ;  /* 0x000000009f997223 */ /* 0x180fe20000010885 */
[-CC-:B------:R-:W-:Y:S01]  /*208f0*/  FFMA.FTZ R189, R146, R0.reuse, -R133.reuse ;  /* 0x0000000092bd7223 */ /* 0x180fe20000010885 */
[-CC-:B------:R-:W-:Y:S01]  /*20900*/  FFMA.FTZ R14, R147, R0.reuse, -R133.reuse ;  /* 0x00000000930e7223 */ /* 0x180fe20000010885 */
[----:B------:R-:W-:Y:S01]  /*20910*/  R2UR UR6, R124 ;  /* 0x000000007c0672ca */ /* 0x000fe200000e0000 */
[-C--:B------:R-:W-:Y:S01]  /*20920*/  FFMA.FTZ R191, R150, R0.reuse, -R133 ;  /* 0x0000000096bf7223 */ /* 0x080fe20000010885 */
[----:B------:R-:W0:Y:S01]  /*20930*/  MUFU.EX2 R140, R140 ;  /* 0x0000008c008c7308 */ /* 0x000e220000000800 */
[----:B------:R-:W-:Y:S01]  /*20940*/  @!P1 PRMT R124, RZ, 0x654, R13 ;  /* 0x00000654ff7c9816 */ /* 0x000fe2000000000d */
[-CC-:B------:R-:W-:Y:S01]  /*20950*/  FFMA.FTZ R151, R151, R0.reuse, -R133.reuse ;  /* 0x0000000097977223 */ /* 0x180fe20000010885 */
[-CC-:B------:R-:W-:Y:S01]  /*20960*/  FFMA.FTZ R185, R138, R0.reuse, -R133.reuse ;  /* 0x000000008ab97223 */ /* 0x180fe20000010885 */
[-CC-:B------:R-:W-:Y:S01]  /*20970*/  FFMA.FTZ R139, R139, R0.reuse, -R133.reuse ;  /* 0x000000008b8b7223 */ /* 0x180fe20000010885 */
[-CC-:B------:R-:W-:Y:S01]  /*20980*/  FFMA.FTZ R187, R142, R0.reuse, -R133.reuse ;  /* 0x000000008ebb7223 */ /* 0x180fe20000010885 */
[-CC-:B------:R-:W-:Y:S01]  /*20990*/  FFMA.FTZ R181, R130, R0.reuse, -R133.reuse ;  /* 0x0000000082b57223 */ /* 0x180fe20000010885 */
[----:B------:R-:W-:Y:S01]  /*209a0*/  FFMA.FTZ R183, R134, R0, -R133 ;  /* 0x0000000086b77223 */ /* 0x000fe20000010885 */
[----:B------:R-:W-:Y:S01]  /*209b0*/  MUFU.EX2 R203, R203 ;  /* 0x000000cb00cb7308 */ /* 0x000fe20000000800 */
[----:B-1----:R-:W-:Y:S01]  /*209c0*/  FFMA.FTZ R6, R3, R6, R201 ;  /* 0x0000000603067223 */ /* 0x002fe200000100c9 */
[-CC-:B------:R-:W-:Y:S01]  /*209d0*/  FFMA.FTZ R135, R135, R0.reuse, -R133.reuse ;  /* 0x0000000087877223 */ /* 0x180fe20000010885 */
[----:B------:R-:W-:Y:S01]  /*209e0*/  HGMMA.64x192x16.F32 R24, R176, gdesc[UR4].tnspB, R24, gsb0 ;  /* 0x42e00004b0187df0 */ /* 0x000fe20008000818 */
[-CC-:B------:R-:W-:Y:S01]  /*209f0*/  FFMA.FTZ R122, R122, R0.reuse, -R133.reuse ;  /* 0x000000007a7a7223 */ /* 0x180fe20000010885 */
[-CC-:B------:R-:W-:Y:S01]  /*20a00*/  FFMA.FTZ R123, R123, R0.reuse, -R133.reuse ;  /* 0x000000007b7b7223 */ /* 0x180fe20000010885 */
[-CC-:B------:R-:W-:Y:S01]  /*20a10*/  FFMA.FTZ R126, R126, R0.reuse, -R133.reuse ;  /* 0x000000007e7e7223 */ /* 0x180fe20000010885 */
[----:B------:R-:W-:Y:S01]  /*20a20*/  FFMA.FTZ R127, R127, R0, -R133 ;  /* 0x000000007f7f7223 */ /* 0x000fe20000010885 */
        /* <DEDUP_REMOVED lines=26> */
[----:B------:R-:W1:Y:S08]  /*20bd0*/  MUFU.EX2 R132, R132 ;  /* 0x0000008400847308 */ /* 0x000e700000000800 */
[----:B------:R-:W-:Y:S01]  /*20be0*/  MUFU.EX2 R126, R126 ;  /* 0x0000007e007e7308 */ /* 0x000fe20000000800 */
[----:B------:R-:W-:-:S02]  /*20bf0*/  WARPGROUP.DEPBAR.LE gsb0, 0x0 ;  /* 0x00008000000079c5 */ /* 0x000fc40000010000 */
[----:B------:R2:W-:Y:S01]  /*20c00*/  @!P1 SYNCS.ARRIVE.TRANS64.RED.A1T0 RZ, [R124+URZ], RZ ;  /* 0x000000ff7cff99a7 */ /* 0x0005e2000810043f */
[----:B------:R-:W-:Y:S02]  /*20c10*/  F2FP.F16.F32.PACK_AB R176, R121, R120 ;  /* 0x0000007879b0723e */ /* 0x000fe400000000ff */
[----:B0-----:R-:W-:Y:S02]  /*20c20*/  F2FP.F16.F32.PACK_AB R177, R123, R122 ;  /* 0x0000007a7bb1723e */ /* 0x001fe400000000ff */
[----:B------:R-:W-:Y:S01]  /*20c30*/  MUFU.EX2 R127, R127 ;  /* 0x0000007f007f7308 */ /* 0x000fe20000000800 */
[----:B-1----:R-:W-:Y:S01]  /*20c40*/  F2FP.F16.F32.PACK_AB R178, R8, R132 ;  /* 0x0000008408b2723e */ /* 0x002fe200000000ff */
[----:B--2---:R-:W-:Y:S01]  /*20c50*/  FADD.FTZ R124, R203, R6 ;  /* 0x00000006cb7c7221 */ /* 0x004fe20000010000 */
[----:B------:R0:W-:Y:S01]  /*20c60*/  @!P1 SYNCS.ARRIVE.TRANS64.RED.A1T0 RZ, [R11+URZ], RZ ;  /* 0x000000ff0bff99a7 */ /* 0x0001e2000810043f */
[C---:B------:R-:W-:Y:S02]  /*20c70*/  F2FP.F16.F32.PACK_AB R203, R141.reuse, R203 ;  /* 0x000000cb8dcb723e */ /* 0x040fe400000000ff */
[----:B------:R-:W-:-:S02]  /*20c80*/  FADD.FTZ R124, R141, R124 ;  /* 0x0000007c8d7c7221 */ /* 0x000fc40000010000 */
[----:B------:R-:W1:Y:S02]  /*20c90*/  MUFU.EX2 R6, R139 ;  /* 0x0000008b00067308 */ /* 0x000e640000000800 */
[----:B------:R-:W-:Y:S01]  /*20ca0*/  FADD.FTZ R124, R197, R124 ;  /* 0x0000007cc57c7221 */ /* 0x000fe20000010000 */
[----:B0-----:R-:W-:Y:S01]  /*20cb0*/  FADD.FTZ R11, R196, R7 ;  /* 0x00000007c40b7221 */ /* 0x001fe20000010000 */
[----:B------:R-:W-:Y:S01]  /*20cc0*/  FFMA.FTZ R7, R143, R0, -R133 ;  /* 0x000000008f077223 */ /* 0x000fe20000010885 */
[C---:B------:R-:W-:Y:S01]  /*20cd0*/  F2FP.F16.F32.PACK_AB R196, R20.reuse, R196 ;  /* 0x000000c414c4723e */ /* 0x040fe200000000ff */
[C---:B------:R-:W-:Y:S01]  /*20ce0*/  FADD.FTZ R124, R149.reuse, R124 ;  /* 0x0000007c957c7221 */ /* 0x040fe20000010000 */
[----:B------:R-:W-:Y:S01]  /*20cf0*/  FADD.FTZ R11, R20, R11 ;  /* 0x0000000b140b7221 */ /* 0x000fe20000010000 */
[----:B------:R-:W-:Y:S02]  /*20d00*/  F2FP.F16.F32.PACK_AB R197, R149, R197 ;  /* 0x000000c595c5723e */ /* 0x000fe400000000ff */
[----:B------:R-:W-:Y:S01]  /*20d10*/  FADD.FTZ R124, R199, R124 ;  /* 0x0000007cc77c7221 */ /* 0x000fe20000010000 */
[----:B------:R-:W-:Y:S01]  /*20d20*/  FADD.FTZ R125, R198, R11 ;  /* 0x0000000bc67d7221 */ /* 0x000fe20000010000 */
[----:B------:R-:W0:Y:S01]  /*20d30*/  MUFU.EX2 R7, R7 ;  /* 0x0000000700077308 */ /* 0x000e220000000800 */
[----:B------:R-:W-:Y:S01]  /*20d40*/  FFMA.FTZ R11, R131, R0, -R133 ;  /* 0x00000000830b7223 */ /* 0x000fe20000010885 */
[----:B------:R-:W-:Y:S01]  /*20d50*/  FADD.FTZ R124, R145, R124 ;  /* 0x0000007c917c7221 */ /* 0x000fe20000010000 */
[C---:B------:R-:W-:Y:S01]  /*20d60*/  FADD.FTZ R125, R9.reuse, R125 ;  /* 0x0000007d097d7221 */ /* 0x040fe20000010000 */
[----:B------:R-:W-:-:S02]  /*20d70*/  F2FP.F16.F32.PACK_AB R198, R9, R198 ;  /* 0x000000c609c6723e */ /* 0x000fc400000000ff */
[----:B------:R-:W-:Y:S01]  /*20d80*/  FADD.FTZ R124, R193, R124 ;  /* 0x0000007cc17c7221 */ /* 0x000fe20000010000 */
[----:B------:R-:W-:Y:S01]  /*20d90*/  FADD.FTZ R125, R192, R125 ;  /* 0x0000007dc07d7221 */ /* 0x000fe20000010000 */
[----:B------:R-:W2:Y:S01]  /*20da0*/  MUFU.EX2 R11, R11 ;  /* 0x0000000b000b7308 */ /* 0x000ea20000000800 */
[----:B------:R-:W-:Y:S01]  /*20db0*/  F2FP.F16.F32.PACK_AB R199, R145, R199 ;  /* 0x000000c791c7723e */ /* 0x000fe200000000ff */
        /* <DEDUP_REMOVED lines=19> */
[C---:B------:R-:W-:Y:S01]  /*20ef0*/  FADD.FTZ R125, R144.reuse, R125 ;  /* 0x0000007d907d7221 */ /* 0x040fe20000010000 */
[----:B------:R-:W-:Y:S02]  /*20f00*/  F2FP.F16.F32.PACK_AB R190, R144, R190 ;  /* 0x000000be90be723e */ /* 0x000fe400000000ff */
        /* <DEDUP_REMOVED lines=34> */
[----:B------:R-:W-:Y:S02]  /*21130*/  IMAD.MOV.U32 R9, RZ, RZ, R5 ;  /* 0x000000ffff097224 */ /* 0x000fe400078e0005 */
[----:B------:R-:W-:Y:S01]  /*21140*/  FADD.FTZ R6, R127, R6 ;  /* 0x000000067f067221 */ /* 0x000fe20000010000 */
[----:B------:R-:W-:Y:S01]  /*21150*/  FADD.FTZ R7, R8, R7 ;  /* 0x0000000708077221 */ /* 0x000fe20000010000 */
[----:B------:R-:W-:Y:S01]  /*21160*/  IMAD.MOV.U32 R8, RZ, RZ, R4 ;  /* 0x000000ffff087224 */ /* 0x000fe200078e0004 */
[----:B------:R-:W-:Y:S06]  /*21170*/  @P2 BRA `(.L_x_6383) ;  /* 0xffffffb000b82947 */ /* 0x000fec000383ffff */
.L_x_6372:
[----:B------:R-:W-:Y:S05]  /*21180*/  BSYNC B0 ;  /* 0x0000000000007941 */ /* 0x000fea0003800000 */
.L_x_6371:
        /* <DEDUP_REMOVED lines=99> */
.L_x_6384:
[----:B------:R-:W-:Y:S01]  /*217c0*/  IMAD R8, R205, 0x8, R16 ;  /* 0x00000008cd087824 */ /* 0x000fe200078e0210 */
[----:B------:R-:W-:-:S04]  /*217d0*/  SHF.L.U32 R3, R208, 0x1f, RZ ;  /* 0x0000001fd0037819 */ /* 0x000fc800000006ff */
[----:B------:R0:W1:Y:S01]  /*217e0*/  SYNCS.PHASECHK.TRANS64.TRYWAIT P2, [R8+URZ+0x36850], R3 ;  /* 0x03685003080075a7 */ /* 0x000062000804017f */
[----:B------:R-:W-:Y:S05]  /*217f0*/  @!P0 BRA `(.L_x_6385) ;  /* 0x0000000000048947 */ /* 0x000fea0003800000 */
[----:B------:R-:W-:Y:S01]  /*21800*/  BPT.TRAP 0x1 ;  /* 0x000000040000795c */ /* 0x000fe20000300000 */
.L_x_6385:
[----:B------:R-:W-:Y:S01]  /*21810*/  IADD3 R16, R16, 0x400, RZ ;  /* 0x0000040010107810 */ /* 0x000fe20007ffe0ff */
[----:B------:R-:W-:Y:S03]  /*21820*/  BSSY B0, `(.L_x_6386) ;  /* 0x0000008000007945 */ /* 0x000fe60003800000 */
[----:B------:R-:W-:-:S04]  /*21830*/  SHF.R.U32.HI R16, RZ, 0x4, R16 ;  /* 0x00000004ff107819 */ /* 0x000fc80000011610 */
[----:B------:R-:W-:-:S04]  /*21840*/  LOP3.LUT R16, R16, 0x3fff, RZ, 0xc0, !PT ;  /* 0x00003fff10107812 */ /* 0x000fc800078ec0ff */
[----:B------:R-:W-:-:S05]  /*21850*/  LOP3.LUT R16, R16, 0x3800000, RZ, 0xfc, !PT ;  /* 0x0380000010107812 */ /* 0x000fca00078efcff */
[----:B------:R-:W-:Y:S01]  /*21860*/  IMAD R9, R205, 0xa80, R16 ;  /* 0x00000a80cd097824 */ /* 0x000fe200078e0210 */
[----:B-1----:R-:W-:Y:S06]  /*21870*/  @P2 BRA `(.L_x_6387) ;  /* 0x0000000000082947 */ /* 0x002fec0003800000 */
[----:B------:R-:W1:Y:S02]  /*21880*/  SYNCS.PHASECHK.TRANS64.TRYWAIT P0, [R8+URZ+0x36850], R3 ;  /* 0x03685003080075a7 */ /* 0x000e64000800017f */
[----:B-1----:R-:W-:Y:S05]  /*21890*/  @!P0 BRA `(.L_x_6388) ;  /* 0x000000c000648947 */ /* 0x002fea0003800000 */
.L_x_6387:
[----:B------:R-:W-:Y:S05]  /*218a0*/  BSYNC B0 ;  /* 0x0000000000007941 */ /* 0x000fea0003800000 */
.L_x_6386:
[----:B------:R-:W-:Y:S01]  /*218b0*/  IMAD.MOV.U32 R2, RZ, RZ, R9 ;  /* 0x000000ffff027224 */ /* 0x000fe200078e0009 */
[----:B------:R-:W-:Y:S01]  /*218c0*/  WARPGROUP.ARRIVE ;  /* 0x00000000000079c5 */ /* 0x000fe20000000000 */
[----:B01----:R-:W-:Y:S02]  /*218d0*/  IMAD.MOV.U32 R3, RZ, RZ, 0x40000040 ;  /* 0x40000040ff037424 */ /* 0x003fe400078e00ff */
[----:B------:R-:W-:Y:S01]  /*218e0*/  @!P1 VIADD R12, R8, 0x36860 ;  /* 0x00036860080c9836 */ /* 0x000fe20000000000 */
[----:B------:R-:W-:Y:S01]  /*218f0*/  R2UR UR6, R2 ;  /* 0x00000000020672ca */ /* 0x000fe200000e0000 */
[----:B------:R-:W-:Y:S01]  /*21900*/  VIADD R2, R9, 0x80 ;  /* 0x0000008009027836 */ /* 0x000fe20000000000 */
[----:B------:R-:W-:Y:S01]  /*21910*/  R2UR UR7, R3 ;  /* 0x00000000030772ca */ /* 0x000fe200000e0000 */
[----:B------:R-:W-:Y:S01]  /*21920*/  IMAD.MOV.U32 R3, RZ, RZ, 0x40000040 ;  /* 0x40000040ff037424 */ /* 0x000fe200078e00ff */
[----:B------:R-:W-:Y:S01]  /*21930*/  @!P1 PRMT R12, RZ, 0x654, R12 ;  /* 0x00000654ff0c9816 */ /* 0x000fe2000000000c */
[----:B------:R-:W-:-:S02]  /*21940*/  VIADD R205, R205, 0x1 ;  /* 0x00000001cdcd7836 */ /* 0x000fc40000000000 */
[----:B------:R-:W-:-:S03]  /*21950*/  VIADD R236, R236, 0x1 ;  /* 0x00000001ecec7836 */ /* 0x000fc60000000000 */
[----:B------:R-:W-:-:S04]  /*21960*/  ISETP.NE.AND P2, PT, R205, 0x2, PT ;  /* 0x00000002cd00780c */ /* 0x000fc80003f45270 */
[----:B------:R-:W-:Y:S01]  /*21970*/  SEL R205, R205, RZ, P2 ;  /* 0x000000ffcdcd7207 */ /* 0x000fe20001000000 */
        /* <DEDUP_REMOVED lines=41> */
[----:B------:R-:W-:-:S02]  /*21c10*/  IMAD.MOV.U32 R7, RZ, RZ, RZ ;  /* 0x000000ffff077224 */ /* 0x000fc400078e00ff */
[----:B-1----:R-:W-:Y:S01]  /*21c20*/  FADD.FTZ R9, R3, R6 ;  /* 0x0000000603097221 */ /* 0x002fe20000010000 */
[----:B------:R-:W-:Y:S01]  /*21c30*/  MOV R6, 0xff800000 ;  /* 0xff80000000067802 */ /* 0x000fe20000000f00 */
[----:B------:R-:W0:Y:S04]  /*21c40*/  SHFL.BFLY PT, R3, R2, 0x1, 0x1f ;  /* 0x0c201f0002037f89 */ /* 0x000e2800000e0000 */
[----:B------:R-:W1:Y:S01]  /*21c50*/  SHFL.BFLY PT, R10, R9, 0x1, 0x1f ;  /* 0x0c201f00090a7f89 */ /* 0x000e6200000e0000 */
[----:B0-----:R-:W-:Y:S01]  /*21c60*/  FADD.FTZ R13, R2, R3 ;  /* 0x00000003020d7221 */ /* 0x001fe20000010000 */
[----:B------:R-:W-:Y:S01]  /*21c70*/  IMAD.MOV.U32 R2, RZ, RZ, RZ ;  /* 0x000000ffff027224 */ /* 0x000fe200078e00ff */
[----:B------:R-:W-:Y:S01]  /*21c80*/  SEL R3, RZ, 0x1, P2 ;  /* 0x00000001ff037807 */ /* 0x000fe20001000000 */
[----:B-1----:R-:W-:-:S02]  /*21c90*/  FADD.FTZ R14, R9, R10 ;  /* 0x0000000a090e7221 */ /* 0x002fc40000010000 */
[----:B------:R-:W-:Y:S02]  /*21ca0*/  FSETP.NE.FTZ.AND P0, PT, R13, RZ, PT ;  /* 0x000000ff0d00720b */ /* 0x000fe40003f15000 */
        /* <DEDUP_REMOVED lines=115> */
.L_x_6295:
        /* <DEDUP_REMOVED lines=53> */
[C---:B------:R-:W-:Y:S02]  /*22730*/  IADD3 R139, P2, R8.reuse, 0x20, RZ ;  /* 0x00000020088b7810 */ /* 0x040fe40007f5e0ff */
[C---:B------:R-:W-:Y:S02]  /*22740*/  IADD3 R141, P1, R8.reuse, 0x40, RZ ;  /* 0x00000040088d7810 */ /* 0x040fe40007f3e0ff */
[----:B------:R-:W-:Y:S01]  /*22750*/  LOP3.LUT R14, R139, 0x380, RZ, 0xc0, !PT ;  /* 0x000003808b0e7812 */ /* 0x000fe200078ec0ff */
[--C-:B------:R-:W-:Y:S01]  /*22760*/  IMAD.X R15, RZ, RZ, R9.reuse, P2 ;  /* 0x000000ffff0f7224 */ /* 0x100fe200010e0609 */
[----:B------:R-:W-:Y:S02]  /*22770*/  IADD3 R145, P5, R8, 0x4000, RZ ;  /* 0x0000400008917810 */ /* 0x000fe40007fbe0ff */
[----:B------:R-:W-:Y:S02]  /*22780*/  SHF.R.U64 R14, R14, 0x3, RZ ;  /* 0x000000030e0e7819 */ /* 0x000fe400000012ff */
[C---:B------:R-:W-:Y:S01]  /*22790*/  IADD3 R38, P0, R8.reuse, 0x4020, RZ ;  /* 0x0000402008267810 */ /* 0x040fe20007f1e0ff */
[----:B------:R-:W-:Y:S01]  /*227a0*/  IMAD.X R35, RZ, RZ, R9, P5 ;  /* 0x000000ffff237224 */ /* 0x000fe200028e0609 */
[----:B------:R-:W-:-:S02]  /*227b0*/  LOP3.LUT R5, R8, 0x380, RZ, 0xc0, !PT ;  /* 0x0000038008057812 */ /* 0x000fc400078ec0ff */
[----:B------:R-:W-:Y:S01]  /*227c0*/  IADD3 R143, P6, R8, 0x60, RZ ;  /* 0x00000060088f7810 */ /* 0x000fe20007fde0ff */
[--C-:B------:R-:W-:Y:S01]  /*227d0*/  IMAD.X R39, RZ, RZ, R9.reuse, P0 ;  /* 0x000000ffff277224 */ /* 0x100fe200000e0609 */
[----:B------:R-:W-:Y:S02]  /*227e0*/  LOP3.LUT R20, R141, 0x380, RZ, 0xc0, !PT ;  /* 0x000003808d147812 */ /* 0x000fe400078ec0ff */
[----:B------:R-:W-:Y:S01]  /*227f0*/  LOP3.LUT R14, R14, R139, RZ, 0x3c, !PT ;  /* 0x0000008b0e0e7212 */ /* 0x000fe200078e3cff */
[----:B------:R-:W-:Y:S01]  /*22800*/  IMAD.X R31, RZ, RZ, R9, P6 ;  /* 0x000000ffff1f7224 */ /* 0x000fe200030e0609 */
[----:B------:R-:W-:Y:S02]  /*22810*/  LOP3.LUT R34, R145, 0x380, RZ, 0xc0, !PT ;  /* 0x0000038091227812 */ /* 0x000fe400078ec0ff */
[----:B------:R-:W-:Y:S02]  /*22820*/  LOP3.LUT R139, R38, 0x380, RZ, 0xc0, !PT ;  /* 0x00000380268b7812 */ /* 0x000fe400078ec0ff */
[----:B------:R-:W-:-:S02]  /*22830*/  SHF.R.U64 R5, R5, 0x3, RZ ;  /* 0x0000000305057819 */ /* 0x000fc400000012ff */
[----:B------:R-:W-:Y:S02]  /*22840*/  SHF.R.U64 R20, R20, 0x3, RZ ;  /* 0x0000000314147819 */ /* 0x000fe400000012ff */
[----:B------:R-:W-:Y:S02]  /*22850*/  IADD3 R42, P4, R8, 0x4040, RZ ;  /* 0x00004040082a7810 */ /* 0x000fe40007f9e0ff */
[----:B------:R-:W-:Y:S02]  /*22860*/  IADD3.X R21, RZ, R9, RZ, P1, !PT ;  /* 0x00000009ff157210 */ /* 0x000fe40000ffe4ff */
[----:B------:R-:W-:Y:S01]  /*22870*/  SHF.R.U64 R34, R34, 0x3, RZ ;  /* 0x0000000322227819 */ /* 0x000fe200000012ff */
[----:B------:R-:W-:Y:S01]  /*22880*/  IMAD.X R43, RZ, RZ, R9, P4 ;  /* 0x000000ffff2b7224 */ /* 0x000fe200020e0609 */
[----:B------:R-:W-:Y:S02]  /*22890*/  SHF.R.U64 R139, R139, 0x3, RZ ;  /* 0x000000038b8b7819 */ /* 0x000fe400000012ff */
[----:B------:R-:W-:-:S02]  /*228a0*/  IADD3 R46, P3, R8, 0x4060, RZ ;  /* 0x00004060082e7810 */ /* 0x000fc40007f7e0ff */
[C---:B------:R-:W-:Y:S02]  /*228b0*/  IADD3 R50, P2, R8.reuse, 0x8000, RZ ;  /* 0x0000800008327810 */ /* 0x040fe40007f5e0ff */
[C---:B------:R-:W-:Y:S01]  /*228c0*/  IADD3 R2, P1, R8.reuse, 0x8020, RZ ;  /* 0x0000802008027810 */ /* 0x040fe20007f3e0ff */
[--C-:B------:R-:W-:Y:S01]  /*228d0*/  IMAD.X R47, RZ, RZ, R9.reuse, P3 ;  /* 0x000000ffff2f7224 */ /* 0x100fe200018e0609 */
[C---:B-1----:R-:W-:Y:S02]  /*228e0*/  IADD3 R24, P6, R8.reuse, 0x8040, RZ ;  /* 0x0000804008187810 */ /* 0x042fe40007fde0ff */
[----:B------:R-:W-:Y:S01]  /*228f0*/  IADD3 R86, P5, R8, 0x8060, RZ ;  /* 0x0000806008567810 */ /* 0x000fe20007fbe0ff */
[--C-:B------:R-:W-:Y:S01]  /*22900*/  IMAD.X R55, RZ, RZ, R9.reuse, P1 ;  /* 0x000000ffff377224 */ /* 0x100fe200008e0609 */
[----:B------:R-:W-:Y:S01]  /*22910*/  LOP3.LUT R30, R143, 0x380, RZ, 0xc0, !PT ;  /* 0x000003808f1e7812 */ /* 0x000fe200078ec0ff */
[--C-:B------:R-:W-:Y:S01]  /*22920*/  IMAD.X R59, RZ, RZ, R9.reuse, P6 ;  /* 0x000000ffff3b7224 */ /* 0x100fe200030e0609 */
[----:B------:R-:W-:Y:S01]  /*22930*/  LOP3.LUT R8, R5, R8, RZ, 0x3c, !PT ;  /* 0x0000000805087212 */ /* 0x000fe200078e3cff */
[----:B------:R-:W-:Y:S01]  /*22940*/  IMAD.X R5, RZ, RZ, R9, P5 ;  /* 0x000000ffff057224 */ /* 0x000fe200028e0609 */
[----:B------:R-:W-:-:S02]  /*22950*/  LOP3.LUT R20, R20, R141, RZ, 0x3c, !PT ;  /* 0x0000008d14147212 */ /* 0x000fc400078e3cff */
[----:B------:R-:W-:Y:S02]  /*22960*/  LOP3.LUT R34, R34, R145, RZ, 0x3c, !PT ;  /* 0x0000009122227212 */ /* 0x000fe400078e3cff */
[----:B------:R-:W-:Y:S02]  /*22970*/  LOP3.LUT R141, R42, 0x380, RZ, 0xc0, !PT ;  /* 0x000003802a8d7812 */ /* 0x000fe400078ec0ff */
[----:B------:R-:W-:Y:S02]  /*22980*/  LOP3.LUT R38, R139, R38, RZ, 0x3c, !PT ;  /* 0x000000268b267212 */ /* 0x000fe400078e3cff */
[----:B------:R-:W-:Y:S02]  /*22990*/  SHF.R.U64 R30, R30, 0x3, RZ ;  /* 0x000000031e1e7819 */ /* 0x000fe400000012ff */
[----:B------:R-:W-:Y:S02]  /*229a0*/  LOP3.LUT R145, R50, 0x380, RZ, 0xc0, !PT ;  /* 0x0000038032917812 */ /* 0x000fe400078ec0ff */
[----:B------:R-:W-:-:S02]  /*229b0*/  LOP3.LUT R139, R24, 0x380, RZ, 0xc0, !PT ;  /* 0x00000380188b7812 */ /* 0x000fc400078ec0ff */
[----:B------:R-:W-:Y:S02]  /*229c0*/  MOV R94, R8 ;  /* 0x00000008005e7202 */ /* 0x000fe40000000f00 */
[----:B------:R-:W-:Y:S02]  /*229d0*/  F2FP.F16.F32.PACK_AB R8, R4, R0 ;  /* 0x000000000408723e */ /* 0x000fe400000000ff */
[----:B------:R-:W-:Y:S02]  /*229e0*/  SHF.R.U64 R141, R141, 0x3, RZ ;  /* 0x000000038d8d7819 */ /* 0x000fe400000012ff */
[----:B------:R-:W-:Y:S02]  /*229f0*/  LOP3.LUT R0, R2, 0x380, RZ, 0xc0, !PT ;  /* 0x0000038002007812 */ /* 0x000fe400078ec0ff */
[----:B------:R-:W-:Y:S02]  /*22a00*/  IADD3.X R51, RZ, R9, RZ, P2, !PT ;  /* 0x00000009ff337210 */ /* 0x000fe400017fe4ff */
[----:B------:R-:W-:-:S02]  /*22a10*/  LOP3.LUT R30, R30, R143, RZ, 0x3c, !PT ;  /* 0x0000008f1e1e7212 */ /* 0x000fc400078e3cff */
[----:B------:R-:W-:Y:S02]  /*22a20*/  SHF.R.U64 R145, R145, 0x3, RZ ;  /* 0x0000000391917819 */ /* 0x000fe400000012ff */
[----:B------:R-:W-:Y:S02]  /*22a30*/  SHF.R.U64 R139, R139, 0x3, RZ ;  /* 0x000000038b8b7819 */ /* 0x000fe400000012ff */
[----:B------:R-:W-:Y:S02]  /*22a40*/  LOP3.LUT R143, R46, 0x380, RZ, 0xc0, !PT ;  /* 0x000003802e8f7812 */ /* 0x000fe400078ec0ff */
[----:B------:R-:W-:Y:S02]  /*22a50*/  F2FP.F16.F32.PACK_AB R9, R138, R10 ;  /* 0x0000000a8a09723e */ /* 0x000fe400000000ff */
[----:B------:R-:W-:Y:S02]  /*22a60*/  F2FP.F16.F32.PACK_AB R10, R29, R28 ;  /* 0x0000001c1d0a723e */ /* 0x000fe400000000ff */
[----:B------:R-:W-:-:S02]  /*22a70*/  LOP3.LUT R42, R141, R42, RZ, 0x3c, !PT ;  /* 0x0000002a8d2a7212 */ /* 0x000fc400078e3cff */
[----:B------:R-:W-:Y:S01]  /*22a80*/  SHF.R.U64 R29, R0, 0x3, RZ ;  /* 0x00000003001d7819 */ /* 0x000fe200000012ff */
[----:B------:R-:W-:Y:S01]  /*22a90*/  STSM.16.M88.4 [R94], R8 ;  /* 0x000000085e007844 */ /* 0x000fe20000000200 */
[----:B------:R-:W-:Y:S02]  /*22aa0*/  LOP3.LUT R50, R145, R50, RZ, 0x3c, !PT ;  /* 0x0000003291327212 */ /* 0x000fe400078e3cff */
[----:B------:R-:W-:Y:S02]  /*22ab0*/  LOP3.LUT R58, R139, R24, RZ, 0x3c, !PT ;  /* 0x000000188b3a7212 */ /* 0x000fe400078e3cff */
[----:B------:R-:W-:Y:S02]  /*22ac0*/  SHF.R.U64 R143, R143, 0x3, RZ ;  /* 0x000000038f8f7819 */ /* 0x000fe400000012ff */
[----:B------:R-:W-:Y:S02]  /*22ad0*/  LOP3.LUT R141, R86, 0x380, RZ, 0xc0, !PT ;  /* 0x00000380568d7812 */ /* 0x000fe400078ec0ff */
[----:B------:R-:W-:-:S02]  /*22ae0*/  MOV R24, R14 ;  /* 0x0000000e00187202 */ /* 0x000fc40000000f00 */
[----:B------:R-:W-:Y:S02]  /*22af0*/  MOV R15, R34 ;  /* 0x00000022000f7202 */ /* 0x000fe40000000f00 */
[----:B------:R-:W-:Y:S02]  /*22b00*/  LOP3.LUT R54, R29, R2, RZ, 0x3c, !PT ;  /* 0x000000021d367212 */ /* 0x000fe400078e3cff */
[----:B------:R-:W-:Y:S02]  /*22b10*/  MOV R14, R42 ;  /* 0x0000002a000e7202 */ /* 0x000fe40000000f00 */
[----:B------:R-:W-:Y:S02]  /*22b20*/  F2FP.F16.F32.PACK_AB R34, R37, R36 ;  /* 0x000000242522723e */ /* 0x000fe400000000ff */
[----:B------:R-:W-:Y:S02]  /*22b30*/  F2FP.F16.F32.PACK_AB R35, R135, R124 ;  /* 0x0000007c8723723e */ /* 0x000fe400000000ff */
[----:B------:R-:W-:-:S02]  /*22b40*/  MOV R20, R20 ;  /* 0x0000001400147202 */ /* 0x000fc40000000f00 */
[----:B------:R-:W-:Y:S01]  /*22b50*/  MOV R2, R50 ;  /* 0x0000003200027202 */ /* 0x000fe20000000f00 */
[----:B------:R-:W-:Y:S01]  /*22b60*/  STSM.16.M88.4 [R24], R32 ;  /* 0x0000002018007844 */ /* 0x000fe20000000200 */
[----:B------:R-:W-:Y:S02]  /*22b70*/  F2FP.F16.F32.PACK_AB R42, R45, R44 ;  /* 0x0000002c2d2a723e */ /* 0x000fe400000000ff */
[----:B------:R-:W-:Y:S02]  /*22b80*/  F2FP.F16.F32.PACK_AB R43, R133, R122 ;  /* 0x0000007a852b723e */ /* 0x000fe400000000ff */
[----:B------:R-:W-:Y:S02]  /*22b90*/  LOP3.LUT R46, R143, R46, RZ, 0x3c, !PT ;  /* 0x0000002e8f2e7212 */ /* 0x000fe400078e3cff */
[----:B------:R-:W-:Y:S01]  /*22ba0*/  SHF.R.U64 R141, R141, 0x3, RZ ;  /* 0x000000038d8d7819 */ /* 0x000fe200000012ff */
[----:B------:R1:W-:Y:S01]  /*22bb0*/  STSM.16.M88.4 [R20], R40 ;  /* 0x0000002814007844 */ /* 0x0003e20000000200 */
[----:B------:R-:W-:-:S02]  /*22bc0*/  MOV R30, R30 ;  /* 0x0000001e001e7202 */ /* 0x000fc40000000f00 */
[----:B------:R-:W-:Y:S02]  /*22bd0*/  MOV R0, R58 ;  /* 0x0000003a00007202 */ /* 0x000fe40000000f00 */
[----:B------:R-:W-:Y:S02]  /*22be0*/  F2FP.F16.F32.PACK_AB R50, R53, R52 ;  /* 0x000000343532723e */ /* 0x000fe400000000ff */
[----:B------:R-:W-:Y:S02]  /*22bf0*/  F2FP.F16.F32.PACK_AB R51, R131, R120 ;  /* 0x000000788333723e */ /* 0x000fe400000000ff */
[----:B------:R-:W-:Y:S02]  /*22c00*/  F2FP.F16.F32.PACK_AB R58, R61, R60 ;  /* 0x0000003c3d3a723e */ /* 0x000fe400000000ff */
[----:B------:R-:W-:Y:S01]  /*22c10*/  F2FP.F16.F32.PACK_AB R59, R129, R62 ;  /* 0x0000003e813b723e */ /* 0x000fe200000000ff */
[----:B------:R-:W-:Y:S01]  /*22c20*/  STSM.16.M88.4 [R30], R48 ;  /* 0x000000301e007844 */ /* 0x000fe20000000200 */
[----:B------:R-:W-:-:S02]  /*22c30*/  MOV R38, R38 ;  /* 0x0000002600267202 */ /* 0x000fc40000000f00 */
[----:B------:R-:W-:Y:S01]  /*22c40*/  LOP3.LUT R4, R141, R86, RZ, 0x3c, !PT ;  /* 0x000000568d047212 */ /* 0x000fe200078e3cff */
[----:B------:R-:W-:Y:S01]  /*22c50*/  STSM.16.M88.4 [R15], R56 ;  /* 0x000000380f007844 */ /* 0x000fe20000000200 */
[----:B------:R-:W-:Y:S01]  /*22c60*/  MOV R46, R46 ;  /* 0x0000002e002e7202 */ /* 0x000fe20000000f00 */
[----:B-1----:R-:W-:Y:S01]  /*22c70*/  IMAD.MOV.U32 R20, RZ, RZ, RZ ;  /* 0x000000ffff147224 */ /* 0x002fe200078e00ff */
[----:B------:R-:W-:Y:S01]  /*22c80*/  ISETP.NE.U32.AND P0, PT, RZ, UR4, PT ;  /* 0x00000004ff007c0c */ /* 0x000fe2000bf05070 */
[----:B------:R-:W-:Y:S01]  /*22c90*/  STSM.16.M88.4 [R38], R64 ;  /* 0x0000004026007844 */ /* 0x000fe20000000200 */
[----:B------:R-:W-:Y:S02]  /*22ca0*/  IADD3 R8, P1, R233, UR4, RZ ;  /* 0x00000004e9087c10 */ /* 0x000fe4000ff3e0ff */
[----:B------:R-:W-:Y:S01]  /*22cb0*/  MOV R54, R54 ;  /* 0x0000003600367202 */ /* 0x000fe20000000f00 */
[----:B------:R-:W-:Y:S01]  /*22cc0*/  STSM.16.M88.4 [R14], R72 ;  /* 0x000000480e007844 */ /* 0x000fe20000000200 */
[----:B------:R-:W-:-:S02]  /*22cd0*/  MOV R10, R4 ;  /* 0x00000004000a7202 */ /* 0x000fc40000000f00 */
[----:B------:R-:W-:Y:S01]  /*22ce0*/  ISETP.NE.AND.EX P0, PT, RZ, UR5, PT, P0 ;  /* 0x00000005ff007c0c */ /* 0x000fe2000bf05300 */
[----:B------:R-:W-:Y:S01]  /*22cf0*/  STSM.16.M88.4 [R46], R80 ;  /* 0x000000502e007844 */ /* 0x000fe20000000200 */
[----:B------:R-:W-:Y:S01]  /*22d00*/  IADD3.X R9, R234, UR5, RZ, P1, !PT ;  /* 0x00000005ea097c10 */ /* 0x000fe20008ffe4ff */
[----:B------:R-:W-:Y:S02]  /*22d10*/  ULDC.64 UR4, c[0x0][0xc08] ;  /* 0x0003020000047ab9 */ /* 0x000fe40000000a00 */
[----:B------:R1:W-:Y:S01]  /*22d20*/  STSM.16.M88.4 [R2], R88 ;  /* 0x0000005802007844 */ /* 0x0003e20000000200 */
[----:B------:R-:W-:-:S03]  /*22d30*/  ISETP.NE.U32.AND P2, PT, RZ, UR4, PT ;  /* 0x00000004ff007c0c */ /* 0x000fc6000bf45070 */
[----:B------:R2:W-:Y:S04]  /*22d40*/  STSM.16.M88.4 [R54], R96 ;  /* 0x0000006036007844 */ /* 0x0005e80000000200 */
[----:B------:R2:W-:Y:S01]  /*22d50*/  STSM.16.M88.4 [R0], R104 ;  /* 0x0000006800007844 */ /* 0x0005e20000000200 */
[----:B------:R-:W-:-:S03]  /*22d60*/  ISETP.NE.AND.EX P2, PT, RZ, UR5, PT, P2 ;  /* 0x00000005ff007c0c */ /* 0x000fc6000bf45320 */
[----:B------:R2:W-:Y:S01]  /*22d70*/  STSM.16.M88.4 [R10], R112 ;  /* 0x000000700a007844 */ /* 0x0005e20000000200 */
[----:B------:R-:W-:Y:S09]  /*22d80*/  BAR.SYNC.DEFER_BLOCKING 0x1, 0x100 ;  /* 0x0044000000007b1d */ /* 0x000ff20000010000 */
[----:B------:R-:W-:Y:S01]  /*22d90*/  @P2 IADD3 R4, P3, R233, UR4, RZ ;  /* 0x00000004e9042c10 */ /* 0x000fe2000ff7e0ff */
[----:B------:R-:W-:Y:S01]  /*22da0*/  ULDC UR4, c[0x0][0xa88] ;  /* 0x0002a20000047ab9 */ /* 0x000fe20000000800 */
[----:B-1----:R-:W1:Y:S01]  /*22db0*/  LDC R2, c[0x0][0xbe8] ;  /* 0x0002fa00ff027b82 */ /* 0x002e620000000800 */
[----:B------:R-:W-:Y:S01]  /*22dc0*/  IMAD.U32 R7, RZ, RZ, UR4 ;  /* 0x00000004ff077e24 */ /* 0x000fe2000f8e00ff */
[----:B------:R-:W-:Y:S01]  /*22dd0*/  @P2 IADD3.X R5, R234, UR5, RZ, P3, !PT ;  /* 0x00000005ea052c10 */ /* 0x000fe20009ffe4ff */
[----:B------:R2:W5:Y:S04]  /*22de0*/  @P0 LDG.E R20, desc[UR60][R8.64] ;  /* 0x0000003c08140981 */ /* 0x000568000c1e1900 */
[----:B------:R2:W5:Y:S01]  /*22df0*/  @P2 LDG.E R7, desc[UR60][R4.64] ;  /* 0x0000003c04072981 */ /* 0x000562000c1e1900 */
[----:B-1----:R-:W-:-:S13]  /*22e00*/  ISETP.NE.AND P1, PT, R2, 0x1, PT ;  /* 0x000000010200780c */ /* 0x002fda0003f25270 */
[----:B------:R-:W1:Y:S08]  /*22e10*/  @P1 LDC R11, c[0x0][0xbec] ;  /* 0x0002fb00ff0b1b82 */ /* 0x000e700000000800 */
[----:B------:R-:W3:Y:S01]  /*22e20*/  @P1 LDC R29, c[0x0][0xbf0] ;  /* 0x0002fc00ff1d1b82 */ /* 0x000ee20000000800 */
[----:B--2---:R-:W-:Y:S05]  /*22e30*/  @P2 BRA `(.L_x_6391) ;  /* 0x0000000000102947 */ /* 0x004fea0003800000 */
[----:B------:R-:W-:Y:S05]  /*22e40*/  @!P0 BRA `(.L_x_6391) ;  /* 0x00000000000c8947 */ /* 0x000fea0003800000 */
[----:B------:R-:W2:Y:S04]  /*22e50*/  LDG.E R0, desc[UR60][R8.64] ;  /* 0x0000003c08007981 */ /* 0x000ea8000c1e1900 */
[----:B-----5:R-:W2:Y:S02]  /*22e60*/  LDG.E R7, desc[UR60][R8.64+0x4] ;  /* 0x0000043c08077981 */ /* 0x020ea4000c1e1900 */
[----:B--2---:R-:W-:-:S07]  /*22e70*/  IADD3 R7, -R0, R7, RZ ;  /* 0x0000000700077210 */ /* 0x004fce0007ffe1ff */
.L_x_6391:
[----:B------:R-:W2:Y:S01]  /*22e80*/  LDL.LU R8, [R1+0x54] ;  /* 0x0000540001087983 */ /* 0x000ea20000300800 */
[----:B------:R-:W-:Y:S01]  /*22e90*/  SHF.R.S32.HI R24, RZ, 0x1f, R232 ;  /* 0x0000001fff187819 */ /* 0x000fe200000114e8 */
[----:B------:R-:W-:Y:S01]  /*22ea0*/  IMAD.IADD R10, R228, 0x1, R222 ;  /* 0x00000001e40a7824 */ /* 0x000fe200078e02de */
[----:B------:R-:W-:Y:S01]  /*22eb0*/  ULDC.64 UR4, c[0x0][0xb90] ;  /* 0x0002e40000047ab9 */ /* 0x000fe20000000a00 */
[----:B------:R-:W4:Y:S01]  /*22ec0*/  LDL R31, [R1+0x8c] ;  /* 0x00008c00011f7983 */ /* 0x000f220000100800 */
[----:B-----5:R-:W-:Y:S01]  /*22ed0*/  SHF.R.S32.HI R21, RZ, 0x1f, R20 ;  /* 0x0000001fff157819 */ /* 0x020fe20000011414 */
[----:B------:R-:W-:Y:S01]  /*22ee0*/  IMAD R5, R24, UR4, RZ ;  /* 0x0000000418057c24 */ /* 0x000fe2000f8e02ff */
[----:B------:R-:W0:Y:S01]  /*22ef0*/  S2R R35, SR_TID.X ;  /* 0x0000000000237919 */ /* 0x000e220000002100 */
[----:B-1----:R-:W-:Y:S01]  /*22f00*/  @P1 IMAD.HI.U32 R0, R10, R11, RZ ;  /* 0x0000000b0a001227 */ /* 0x002fe200078e00ff */
[----:B------:R-:W-:Y:S01]  /*22f10*/  SEL R235, R235, RZ, !P0 ;  /* 0x000000ffebeb7207 */ /* 0x000fe20004000000 */
[----:B------:R-:W1:Y:S02]  /*22f20*/  @P1 LDC R67, c[0x0][0xbec] ;  /* 0x0002fb00ff431b82 */ /* 0x000e640000000800 */
[----:B------:R-:W-:-:S02]  /*22f30*/  IMAD R15, R232, UR5, R5 ;  /* 0x00000005e80f7c24 */ /* 0x000fc4000f8e0205 */
[----:B------:R-:W-:Y:S01]  /*22f40*/  IMAD.MOV.U32 R9, RZ, RZ, R10 ;  /* 0x000000ffff097224 */ /* 0x000fe200078e000a */
[----:B---3--:R-:W-:Y:S01]  /*22f50*/  @P1 SHF.R.U32.HI R9, RZ, R29, R0 ;  /* 0x0000001dff091219 */ /* 0x008fe20000011600 */
[----:B------:R-:W-:Y:S01]  /*22f60*/  IMAD.WIDE.U32 R4, R232, UR4, R20 ;  /* 0x00000004e8047c25 */ /* 0x000fe2000f8e0014 */
[----:B------:R-:W-:Y:S01]  /*22f70*/  ULDC.64 UR4, c[0x0][0xb98] ;  /* 0x0002e60000047ab9 */ /* 0x000fe20000000a00 */
[----:B------:R-:W3:Y:S02]  /*22f80*/  @P1 LDC R69, c[0x0][0xbf0] ;  /* 0x0002fc00ff451b82 */ /* 0x000ee40000000800 */
[----:B------:R-:W-:Y:S01]  /*22f90*/  IMAD.IADD R5, R5, 0x1, R15 ;  /* 0x0000000105057824 */ /* 0x000fe200078e020f */
[----:B------:R-:W-:Y:S01]  /*22fa0*/  IADD3 R15, -R9, RZ, RZ ;  /* 0x000000ff090f7210 */ /* 0x000fe20007ffe1ff */
[----:B0-----:R-:W-:-:S05]  /*22fb0*/  VIADD R35, R35, 0xffffff80 ;  /* 0xffffff8023237836 */ /* 0x001fca0000000000 */
[----:B------:R-:W-:-:S04]  /*22fc0*/  SHF.R.S32.HI R68, RZ, 0x1f, R35 ;  /* 0x0000001fff447819 */ /* 0x000fc80000011423 */
[----:B------:R-:W-:-:S04]  /*22fd0*/  LEA.HI R68, R68, R35, RZ, 0x3 ;  /* 0x0000002344447211 */ /* 0x000fc800078f18ff */
[----:B------:R-:W-:-:S05]  /*22fe0*/  SHF.R.S32.HI R68, RZ, 0x3, R68 ;  /* 0x00000003ff447819 */ /* 0x000fca0000011444 */
[----:B------:R-:W-:Y:S02]  /*22ff0*/  IMAD R11, R68, 0x40, R223 ;  /* 0x00000040440b7824 */ /* 0x000fe400078e02df */
[----:B------:R-:W-:-:S04]  /*23000*/  IMAD.WIDE.U32 R4, R235, UR4, R4 ;  /* 0x00000004eb047c25 */ /* 0x000fc8000f8e0004 */
[----:B------:R-:W-:-:S04]  /*23010*/  IMAD.WIDE R12, R11, 0x2, R12 ;  /* 0x000000020b0c7825 */ /* 0x000fc800078e020c */
[----:B------:R-:W-:Y:S01]  /*23020*/  IMAD R11, R2, R15, R10 ;  /* 0x0000000f020b7224 */ /* 0x000fe200078e020a */
[----:B------:R-:W-:Y:S02]  /*23030*/  SHF.R.S32.HI R15, RZ, 0x1f, R9 ;  /* 0x0000001fff0f7819 */ /* 0x000fe40000011409 */
[----:B------:R-:W-:-:S04]  /*23040*/  SHF.R.S32.HI R34, RZ, 0x1f, R35 ;  /* 0x0000001fff227819 */ /* 0x000fc80000011423 */
[----:B------:R-:W-:-:S04]  /*23050*/  LEA.HI R34, R34, R35, RZ, 0x7 ;  /* 0x0000002322227211 */ /* 0x000fc800078f38ff */
[----:B------:R-:W-:Y:S01]  /*23060*/  LOP3.LUT R34, R34, 0xffffff80, RZ, 0xc0, !PT ;  /* 0xffffff8022227812 */ /* 0x000fe200078ec0ff */
[----:B------:R-:W-:-:S04]  /*23070*/  IMAD R64, R7, R2, RZ ;  /* 0x0000000207407224 */ /* 0x000fc800078e02ff */
[----:B------:R-:W-:Y:S01]  /*23080*/  IMAD.IADD R34, R35, 0x1, -R34 ;  /* 0x0000000123227824 */ /* 0x000fe200078e0a22 */
[C---:B------:R-:W-:Y:S02]  /*23090*/  IADD3 R33, P4, R12.reuse, 0x4000, RZ ;  /* 0x000040000c217810 */ /* 0x040fe40007f9e0ff */
[----:B------:R-:W-:Y:S02]  /*230a0*/  IADD3 R41, P3, R12, 0x6000, RZ ;  /* 0x000060000c297810 */ /* 0x000fe40007f7e0ff */
[----:B------:R-:W-:Y:S02]  /*230b0*/  LOP3.LUT R32, R33, 0x380, RZ, 0xc0, !PT ;  /* 0x0000038021207812 */ /* 0x000fe400078ec0ff */
[----:B------:R-:W-:Y:S02]  /*230c0*/  LOP3.LUT R40, R41, 0x380, RZ, 0xc0, !PT ;  /* 0x0000038029287812 */ /* 0x000fe400078ec0ff */
[----:B------:R-:W-:Y:S02]  /*230d0*/  SHF.R.U64 R32, R32, 0x3, RZ ;  /* 0x0000000320207819 */ /* 0x000fe400000012ff */
[----:B------:R-:W-:-:S02]  /*230e0*/  SHF.R.U64 R40, R40, 0x3, RZ ;  /* 0x0000000328287819 */ /* 0x000fc400000012ff */
[----:B------:R-:W-:Y:S02]  /*230f0*/  LOP3.LUT R32, R32, R33, RZ, 0x3c, !PT ;  /* 0x0000002120207212 */ /* 0x000fe400078e3cff */
[----:B------:R-:W-:Y:S02]  /*23100*/  LOP3.LUT R40, R40, R41, RZ, 0x3c, !PT ;  /* 0x0000002928287212 */ /* 0x000fe400078e3cff */
[-C--:B------:R-:W-:Y:S02]  /*23110*/  IADD3.X R33, RZ, R13.reuse, RZ, P4, !PT ;  /* 0x0000000dff217210 */ /* 0x080fe400027fe4ff */
[----:B------:R-:W-:Y:S02]  /*23120*/  IADD3 R57, P4, R12, 0xa000, RZ ;  /* 0x0000a0000c397810 */ /* 0x000fe40007f9e0ff */
[----:B------:R-:W-:Y:S02]  /*23130*/  IADD3.X R41, RZ, R13, RZ, P3, !PT ;  /* 0x0000000dff297210 */ /* 0x000fe40001ffe4ff */
[----:B------:R-:W-:-:S04]  /*23140*/  LOP3.LUT R56, R57, 0x380, RZ, 0xc0, !PT ;  /* 0x0000038039387812 */ /* 0x000fc800078ec0ff */
[----:B------:R-:W-:-:S04]  /*23150*/  SHF.R.U64 R56, R56, 0x3, RZ ;  /* 0x0000000338387819 */ /* 0x000fc800000012ff */
[----:B------:R-:W-:Y:S01]  /*23160*/  LOP3.LUT R56, R56, R57, RZ, 0x3c, !PT ;  /* 0x0000003938387212 */ /* 0x000fe200078e3cff */
[----:B------:R-:W-:Y:S01]  /*23170*/  IMAD.X R57, RZ, RZ, R13, P4 ;  /* 0x000000ffff397224 */ /* 0x000fe200020e060d */
[----:B------:R-:W-:Y:S01]  /*23180*/  BSSY B1, `(.L_x_6392) ;  /* 0x0000099000017945 */ /* 0x000fe20003800000 */
[----:B------:R-:W-:Y:S02]  /*23190*/  SHF.R.S32.HI R70, RZ, 0x1f, R229 ;  /* 0x0000001fff467819 */ /* 0x000fe400000114e5 */
[----:B------:R-:W-:Y:S02]  /*231a0*/  SHF.R.S32.HI R71, RZ, 0x1f, R223 ;  /* 0x0000001fff477819 */ /* 0x000fe400000114df */
[----:B--2---:R-:W-:-:S05]  /*231b0*/  SEL R0, R8, RZ, !P0 ;  /* 0x000000ff08007207 */ /* 0x004fca0004000000 */
[----:B------:R-:W-:Y:S01]  /*231c0*/  IMAD R8, R0, UR4, RZ ;  /* 0x0000000400087c24 */ /* 0x000fe2000f8e02ff */
[----:B------:R-:W-:-:S03]  /*231d0*/  IADD3 R4, P0, R9, R4, RZ ;  /* 0x0000000409047210 */ /* 0x000fc60007f1e0ff */
[----:B------:R-:W-:Y:S01]  /*231e0*/  IMAD R10, R235, UR5, R8 ;  /* 0x00000005eb0a7c24 */ /* 0x000fe2000f8e0208 */
[----:B------:R-:W-:Y:S01]  /*231f0*/  SHF.R.S32.HI R8, RZ, 0x1f, R11 ;  /* 0x0000001fff087819 */ /* 0x000fe2000001140b */
[----:B------:R-:W-:-:S03]  /*23200*/  ULDC.64 UR4, c[0x0][0xb88] ;  /* 0x0002e20000047ab9 */ /* 0x000fc60000000a00 */
[----:B------:R-:W-:Y:S01]  /*23210*/  IADD3.X R5, R15, R5, R10, P0, !PT ;  /* 0x000000050f057210 */ /* 0x000fe200007fe40a */
[----:B------:R-:W-:Y:S01]  /*23220*/  IMAD R10, R8, UR4, RZ ;  /* 0x00000004080a7c24 */ /* 0x000fe2000f8e02ff */
[----:B------:R-:W-:-:S03]  /*23230*/  IADD3 R9, P2, R12, 0x1000, RZ ;  /* 0x000010000c097810 */ /* 0x000fc60007f5e0ff */
[C---:B------:R-:W-:Y:S02]  /*23240*/  IMAD R29, R11.reuse, UR5, R10 ;  /* 0x000000050b1d7c24 */ /* 0x040fe4000f8e020a */
[----:B------:R-:W-:Y:S01]  /*23250*/  IMAD.WIDE.U32 R4, R11, UR4, R4 ;  /* 0x000000040b047c25 */ /* 0x000fe2000f8e0004 */
        /* <DEDUP_REMOVED lines=8> */
[----:B----4-:R-:W-:Y:S01]  /*232e0*/  IMAD.IADD R31, R31, 0x1, R222 ;  /* 0x000000011f1f7824 */ /* 0x010fe200078e02de */
[----:B------:R-:W-:Y:S01]  /*232f0*/  LOP3.LUT R8, R8, R9, RZ, 0x3c, !PT ;  /* 0x0000000908087212 */ /* 0x000fe200078e3cff */
[----:B------:R-:W-:Y:S01]  /*23300*/  IMAD.X R9, RZ, RZ, R13, P2 ;  /* 0x000000ffff097224 */ /* 0x000fe200010e060d */
[----:B------:R-:W-:Y:S01]  /*23310*/  LOP3.LUT R36, R37, 0x380, RZ, 0xc0, !PT ;  /* 0x0000038025247812 */ /* 0x000fe200078ec0ff */
[----:B------:R-:W-:Y:S01]  /*23320*/  SHFL.IDX PT, R58, R30, 0x1, 0x1c1f ;  /* 0x003c1f001e3a7f89 */ /* 0x000fe200000e0000 */
[----:B------:R-:W-:Y:S01]  /*23330*/  IADD3 R45, P2, R12, 0x7000, RZ ;  /* 0x000070000c2d7810 */ /* 0x000fe20007f5e0ff */
[----:B------:R-:W-:Y:S01]  /*23340*/  ULDC.64 UR4, c[0x0][0xaa0] ;  /* 0x0002a80000047ab9 */ /* 0x000fe20000000a00 */
[----:B------:R-:W-:Y:S01]  /*23350*/  SHF.R.U64 R36, R36, 0x3, RZ ;  /* 0x0000000324247819 */ /* 0x000fe200000012ff */
[----:B------:R-:W0:Y:S01]  /*23360*/  SHFL.IDX PT, R55, R4, RZ, 0x1c1f ;  /* 0x001c1fff04377589 */ /* 0x000e2200000e0000 */
[----:B------:R-:W-:-:S03]  /*23370*/  LOP3.LUT R44, R45, 0x380, RZ, 0xc0, !PT ;  /* 0x000003802d2c7812 */ /* 0x000fc600078ec0ff */
[----:B------:R-:W2:Y:S01]  /*23380*/  SHFL.IDX PT, R59, R4, 0x1, 0x1c1f ;  /* 0x003c1f00043b7f89 */ /* 0x000ea200000e0000 */
[----:B------:R-:W-:Y:S01]  /*23390*/  LOP3.LUT R36, R36, R37, RZ, 0x3c, !PT ;  /* 0x0000002524247212 */ /* 0x000fe200078e3cff */
[--C-:B------:R-:W-:Y:S01]  /*233a0*/  IMAD.X R37, RZ, RZ, R13.reuse, P0 ;  /* 0x000000ffff257224 */ /* 0x100fe200000e060d */
[----:B------:R-:W-:Y:S01]  /*233b0*/  SHF.R.U64 R44, R44, 0x3, RZ ;  /* 0x000000032c2c7819 */ /* 0x000fe200000012ff */
[C---:B------:R-:W-:Y:S01]  /*233c0*/  VIADD R5, R31.reuse, 0x8 ;  /* 0x000000081f057836 */ /* 0x040fe20000000000 */
[----:B------:R-:W-:Y:S02]  /*233d0*/  LOP3.LUT P0, RZ, R34, 0x3, RZ, 0xc0, !PT ;  /* 0x0000000322ff7812 */ /* 0x000fe4000780c0ff */
[----:B------:R-:W-:Y:S01]  /*233e0*/  LOP3.LUT R44, R44, R45, RZ, 0x3c, !PT ;  /* 0x0000002d2c2c7212 */ /* 0x000fe200078e3cff */
[----:B------:R-:W-:Y:S01]  /*233f0*/  IMAD.X R45, RZ, RZ, R13, P2 ;  /* 0x000000ffff2d7224 */ /* 0x000fe200010e060d */
[-C--:B------:R-:W-:Y:S02]  /*23400*/  ISETP.GE.OR P2, PT, R31, R64.reuse, P0 ;  /* 0x000000401f00720c */ /* 0x080fe40000746670 */
[----:B------:R-:W-:-:S02]  /*23410*/  ISETP.GE.OR P0, PT, R5, R64, P0 ;  /* 0x000000400500720c */ /* 0x000fc40000706670 */
[C---:B------:R-:W-:Y:S02]  /*23420*/  IADD3 R15, P6, R12.reuse, 0x2000, RZ ;  /* 0x000020000c0f7810 */ /* 0x040fe40007fde0ff */
[----:B------:R-:W-:-:S07]  /*23430*/  IADD3 R29, P5, R12, 0x3000, RZ ;  /* 0x000030000c1d7810 */ /* 0x000fce0007fbe0ff */
[----:B0-----:R-:W-:Y:S04]  /*23440*/  @!P2 ST.E desc[UR60][R54.64], R6 ;  /* 0x000000063600a985 */ /* 0x001fe8000c10193c */
[----:B--2---:R0:W-:Y:S01]  /*23450*/  @!P0 ST.E desc[UR60][R58.64], R3 ;  /* 0x000000033a008985 */ /* 0x0041e2000c10193c */
[----:B------:R-:W-:Y:S02]  /*23460*/  LOP3.LUT R14, R15, 0x380, RZ, 0xc0, !PT ;  /* 0x000003800f0e7812 */ /* 0x000fe400078ec0ff */
[----:B------:R-:W-:Y:S02]  /*23470*/  LOP3.LUT R28, R29, 0x380, RZ, 0xc0, !PT ;  /* 0x000003801d1c7812 */ /* 0x000fe400078ec0ff */
[C---:B------:R-:W-:Y:S02]  /*23480*/  IADD3 R10, P3, R12.reuse, 0xb000, RZ ;  /* 0x0000b0000c0a7810 */ /* 0x040fe40007f7e0ff */
[----:B------:R-:W-:Y:S01]  /*23490*/  LOP3.LUT R11, R12, 0x380, RZ, 0xc0, !PT ;  /* 0x000003800c0b7812 */ /* 0x000fe200078ec0ff */
[----:B------:R-:W-:-:S02]  /*234a0*/  IMAD.MOV.U32 R5, RZ, RZ, R13 ;  /* 0x000000ffff057224 */ /* 0x000fc400078e000d */
[----:B0-----:R-:W-:Y:S01]  /*234b0*/  IMAD R3, R21, UR4, RZ ;  /* 0x0000000415037c24 */ /* 0x001fe2000f8e02ff */
[----:B------:R-:W5:Y:S03]  /*234c0*/  LD.E.128 R32, desc[UR60][R32.64] ;  /* 0x0000003c20207980 */ /* 0x000f66000c101d00 */
[C---:B------:R-:W-:Y:S01]  /*234d0*/  IMAD R3, R20.reuse, UR5, R3 ;  /* 0x0000000514037c24 */ /* 0x040fe2000f8e0203 */
[----:B------:R-:W5:Y:S01]  /*234e0*/  LD.E.128 R36, desc[UR60][R36.64] ;  /* 0x0000003c24247980 */ /* 0x000f62000c101d00 */
[----:B------:R-:W-:Y:S01]  /*234f0*/  IMAD.WIDE.U32 R20, R20, UR4, RZ ;  /* 0x0000000414147c25 */ /* 0x000fe2000f8e00ff */
[----:B------:R-:W-:Y:S01]  /*23500*/  SHF.R.U64 R14, R14, 0x3, RZ ;  /* 0x000000030e0e7819 */ /* 0x000fe200000012ff */
[----:B------:R-:W-:Y:S01]  /*23510*/  ULDC.64 UR4, c[0x0][0xae8] ;  /* 0x0002ba0000047ab9 */ /* 0x000fe20000000a00 */
[----:B------:R-:W-:Y:S01]  /*23520*/  SHF.R.U64 R28, R28, 0x3, RZ ;  /* 0x000000031c1c7819 */ /* 0x000fe200000012ff */
[----:B------:R-:W-:Y:S01]  /*23530*/  IMAD.IADD R21, R21, 0x1, R3 ;  /* 0x0000000115157824 */ /* 0x000fe200078e0203 */
[----:B------:R-:W5:Y:S01]  /*23540*/  LD.E.128 R40, desc[UR60][R40.64] ;  /* 0x0000003c28287980 */ /* 0x000f62000c101d00 */
[----:B------:R-:W-:Y:S01]  /*23550*/  IMAD R3, R231, 0x20, R68 ;  /* 0x00000020e7037824 */ /* 0x000fe200078e0244 */
[----:B------:R-:W-:Y:S01]  /*23560*/  LOP3.LUT R14, R14, R15, RZ, 0x3c, !PT ;  /* 0x0000000f0e0e7212 */ /* 0x000fe200078e3cff */
[----:B------:R-:W-:Y:S01]  /*23570*/  IMAD R65, R24, UR4, RZ ;  /* 0x0000000418417c24 */ /* 0x000fe2000f8e02ff */
[----:B------:R-:W-:Y:S01]  /*23580*/  LOP3.LUT R28, R28, R29, RZ, 0x3c, !PT ;  /* 0x0000001d1c1c7212 */ /* 0x000fe200078e3cff */
[----:B------:R-:W-:Y:S01]  /*23590*/  IMAD.IADD R66, R222, 0x1, R3 ;  /* 0x00000001de427824 */ /* 0x000fe200078e0203 */
[----:B------:R-:W5:Y:S01]  /*235a0*/  LD.E.128 R44, desc[UR60][R44.64] ;  /* 0x0000003c2c2c7980 */ /* 0x000f62000c101d00 */
[--C-:B------:R-:W-:Y:S01]  /*235b0*/  IMAD.X R15, RZ, RZ, R13.reuse, P6 ;  /* 0x000000ffff0f7224 */ /* 0x100fe200030e060d */
[C---:B------:R-:W-:Y:S01]  /*235c0*/  IADD3 R49, P6, R12.reuse, 0x8000, RZ ;  /* 0x000080000c317810 */ /* 0x040fe20007fde0ff */
[----:B------:R-:W-:Y:S01]  /*235d0*/  IMAD.X R29, RZ, RZ, R13, P5 ;  /* 0x000000ffff1d7224 */ /* 0x000fe200028e060d */
[----:B------:R-:W-:Y:S01]  /*235e0*/  IADD3 R53, P5, R12, 0x9000, RZ ;  /* 0x000090000c357810 */ /* 0x000fe20007fbe0ff */
[C---:B------:R-:W-:Y:S01]  /*235f0*/  IMAD R65, R232.reuse, UR5, R65 ;  /* 0x00000005e8417c24 */ /* 0x040fe2000f8e0241 */
[----:B------:R-:W5:Y:S01]  /*23600*/  LD.E.128 R56, desc[UR60][R56.64] ;  /* 0x0000003c38387980 */ /* 0x000f62000c101d00 */
[----:B------:R-:W-:Y:S01]  /*23610*/  IMAD.WIDE.U32 R20, R232, UR4, R20 ;  /* 0x00000004e8147c25 */ /* 0x000fe2000f8e0014 */
[----:B------:R-:W-:Y:S01]  /*23620*/  LOP3.LUT R48, R49, 0x380, RZ, 0xc0, !PT ;  /* 0x0000038031307812 */ /* 0x000fe200078ec0ff */
[----:B------:R-:W-:-:S02]  /*23630*/  ULDC.64 UR4, c[0x0][0xaf0] ;  /* 0x0002bc0000047ab9 */ /* 0x000fc40000000a00 */
[----:B-1----:R-:W-:Y:S01]  /*23640*/  @P1 IMAD.HI.U32 R24, R66, R67, RZ ;  /* 0x0000004342181227 */ /* 0x002fe200078e00ff */
[----:B------:R-:W-:Y:S01]  /*23650*/  LOP3.LUT R52, R53, 0x380, RZ, 0xc0, !PT ;  /* 0x0000038035347812 */ /* 0x000fe200078ec0ff */
[----:B------:R-:W5:Y:S01]  /*23660*/  LD.E.128 R28, desc[UR60][R28.64] ;  /* 0x0000003c1c1c7980 */ /* 0x000f62000c101d00 */
[----:B------:R-:W-:Y:S01]  /*23670*/  LOP3.LUT R7, R10, 0x380, RZ, 0xc0, !PT ;  /* 0x000003800a077812 */ /* 0x000fe200078ec0ff */
[----:B------:R-:W-:Y:S01]  /*23680*/  IMAD.MOV.U32 R3, RZ, RZ, R66 ;  /* 0x000000ffff037224 */ /* 0x000fe200078e0042 */
[----:B------:R-:W-:Y:S01]  /*23690*/  IADD3 R21, R21, R65, RZ ;  /* 0x0000004115157210 */ /* 0x000fe20007ffe0ff */
[----:B------:R-:W-:Y:S01]  /*236a0*/  IMAD R0, R0, UR4, RZ ;  /* 0x0000000400007c24 */ /* 0x000fe2000f8e02ff */
[----:B---3--:R-:W-:Y:S02]  /*236b0*/  @P1 SHF.R.U32.HI R3, RZ, R69, R24 ;  /* 0x00000045ff031219 */ /* 0x008fe40000011618 */
[----:B------:R-:W-:Y:S02]  /*236c0*/  SHF.R.U64 R48, R48, 0x3, RZ ;  /* 0x0000000330307819 */ /* 0x000fe400000012ff */
[----:B------:R-:W-:Y:S01]  /*236d0*/  SHF.R.U64 R52, R52, 0x3, RZ ;  /* 0x0000000334347819 */ /* 0x000fe200000012ff */
[----:B------:R-:W-:Y:S01]  /*236e0*/  IMAD R65, R235, UR5, R0 ;  /* 0x00000005eb417c24 */ /* 0x000fe2000f8e0200 */
[----:B------:R-:W-:-:S02]  /*236f0*/  SHF.R.U64 R11, R11, 0x3, RZ ;  /* 0x000000030b0b7819 */ /* 0x000fc400000012ff */
[----:B------:R-:W-:Y:S01]  /*23700*/  SHF.R.U64 R7, R7, 0x3, RZ ;  /* 0x0000000307077819 */ /* 0x000fe200000012ff */
[----:B------:R-:W-:Y:S01]  /*23710*/  IMAD.WIDE.U32 R20, R235, UR4, R20 ;  /* 0x00000004eb147c25 */ /* 0x000fe2000f8e0014 */
[----:B------:R-:W-:Y:S01]  /*23720*/  SHF.R.S32.HI R0, RZ, 0x1f, R3 ;  /* 0x0000001fff007819 */ /* 0x000fe20000011403 */
[----:B------:R-:W-:Y:S01]  /*23730*/  ULDC.64 UR4, c[0x0][0xae0] ;  /* 0x0002b80000047ab9 */ /* 0x000fe20000000a00 */
[----:B------:R-:W-:Y:S01]  /*23740*/  LOP3.LUT R48, R48, R49, RZ, 0x3c, !PT ;  /* 0x0000003130307212 */ /* 0x000fe200078e3cff */
[--C-:B------:R-:W-:Y:S01]  /*23750*/  IMAD.X R49, RZ, RZ, R13.reuse, P6 ;  /* 0x000000ffff317224 */ /* 0x100fe200030e060d */
[----:B------:R-:W-:Y:S01]  /*23760*/  LOP3.LUT R52, R52, R53, RZ, 0x3c, !PT ;  /* 0x0000003534347212 */ /* 0x000fe200078e3cff */
[----:B------:R-:W-:Y:S01]  /*23770*/  IMAD.X R53, RZ, RZ, R13, P5 ;  /* 0x000000ffff357224 */ /* 0x000fe200028e060d */
[----:B------:R-:W-:Y:S01]  /*23780*/  LOP3.LUT R4, R11, R12, RZ, 0x3c, !PT ;  /* 0x0000000c0b047212 */ /* 0x000fe200078e3cff */
[----:B------:R-:W-:Y:S01]  /*23790*/  IMAD.MOV R67, RZ, RZ, -R3 ;  /* 0x000000ffff437224 */ /* 0x000fe200078e0a03 */
[----:B------:R-:W-:-:S02]  /*237a0*/  IADD3.X R61, RZ, R13, RZ, P3, !PT ;  /* 0x0000000dff3d7210 */ /* 0x000fc40001ffe4ff */
[----:B------:R-:W-:Y:S01]  /*237b0*/  LOP3.LUT R60, R7, R10, RZ, 0x3c, !PT ;  /* 0x0000000a073c7212 */ /* 0x000fe200078e3cff */
[----:B------:R-:W-:Y:S01]  /*237c0*/  IMAD.IADD R21, R21, 0x1, R65 ;  /* 0x0000000115157824 */ /* 0x000fe200078e0241 */
[----:B------:R-:W5:Y:S01]  /*237d0*/  LD.E.128 R4, desc[UR60][R4.64] ;  /* 0x0000003c04047980 */ /* 0x000f62000c101d00 */
[----:B------:R-:W-:Y:S02]  /*237e0*/  IMAD R0, R0, UR4, RZ ;  /* 0x0000000400007c24 */ /* 0x000fe4000f8e02ff */
[----:B------:R-:W-:Y:S01]  /*237f0*/  IMAD R65, R2, R67, R66 ;  /* 0x0000004302417224 */ /* 0x000fe200078e0242 */
[----:B------:R-:W5:Y:S01]  /*23800*/  LD.E.128 R8, desc[UR60][R8.64] ;  /* 0x0000003c08087980 */ /* 0x000f62000c101d00 */
[----:B------:R-:W-:-:S03]  /*23810*/  IMAD R67, R3, UR5, R0 ;  /* 0x0000000503437c24 */ /* 0x000fc6000f8e0200 */
[----:B------:R-:W5:Y:S01]  /*23820*/  LD.E.128 R12, desc[UR60][R14.64] ;  /* 0x0000003c0e0c7980 */ /* 0x000f62000c101d00 */
[----:B------:R-:W-:-:S03]  /*23830*/  IMAD.WIDE.U32 R2, R3, UR4, R20 ;  /* 0x0000000403027c25 */ /* 0x000fc6000f8e0014 */
[----:B------:R-:W5:Y:S01]  /*23840*/  LD.E.128 R48, desc[UR60][R48.64] ;  /* 0x0000003c30307980 */ /* 0x000f62000c101d00 */
[----:B------:R-:W-:Y:S01]  /*23850*/  SHF.R.S32.HI R0, RZ, 0x1f, R65 ;  /* 0x0000001fff007819 */ /* 0x000fe20000011441 */
        /* <DEDUP_REMOVED lines=9> */
[----:B------:R-:W-:Y:S01]  /*238f0*/  IADD3 R3, R3, R67, RZ ;  /* 0x0000004303037210 */ /* 0x000fe20007ffe0ff */
[----:B------:R-:W-:-:S02]  /*23900*/  IMAD R0, R0, UR4, RZ ;  /* 0x0000000400007c24 */ /* 0x000fc4000f8e02ff */
[----:B------:R-:W-:Y:S02]  /*23910*/  IMAD.IADD R69, R68, 0x1, R222 ;  /* 0x0000000144457824 */ /* 0x000fe400078e02de */
        /* <DEDUP_REMOVED lines=12> */
[----:B0-----:R0:W1:Y:S01]  /*239e0*/  SHFL.IDX PT, R66, R24, RZ, 0x181f ;  /* 0x00181fff18427589 */ /* 0x00106200000e0000 */
[----:B------:R2:W-:Y:S01]  /*239f0*/  SYNCS.ARRIVE.TRANS64.RED.A1T0 RZ, [R0+URZ], RZ ;  /* 0x000000ff00ff79a7 */ /* 0x0005e2000810043f */
[----:B------:R-:W-:Y:S02]  /*23a00*/  SHF.R.S32.HI R68, RZ, 0x1f, R230 ;  /* 0x0000001fff447819 */ /* 0x000fe400000114e6 */
        /* <DEDUP_REMOVED lines=16> */
.L_x_6393:
[----:B------:R-:W-:Y:S05]  /*23b10*/  BSYNC B1 ;  /* 0x0000000000017941 */ /* 0x000fea0003800000 */
.L_x_6392:
        /* <DEDUP_REMOVED lines=17> */
.L_x_6395:
[----:B------:R-:W-:Y:S05]  /*23c30*/  BSYNC B1 ;  /* 0x0000000000017941 */ /* 0x000fea0003800000 */
.L_x_6394:
        /* <DEDUP_REMOVED lines=17> */
.L_x_6397:
[----:B------:R-:W-:Y:S05]  /*23d50*/  BSYNC B1 ;  /* 0x0000000000017941 */ /* 0x000fea0003800000 */
.L_x_6396:
[----:B0-----:R-:W-:Y:S01]  /*23d60*/  IADD3 R3, R69, 0x60, RZ ;  /* 0x0000006045037810 */ /* 0x001fe20007ffe0ff */
[----:B------:R0:W0:Y:S03]  /*23d70*/  SHFL.IDX PT, R0, R65, 0x3, 0x181f ;  /* 0x00781f0041007f89 */ /* 0x00002600000e0000 */
[----:B------:R-:W-:Y:S01]  /*23d80*/  ISETP.GE.AND P0, PT, R3, R64, PT ;  /* 0x000000400300720c */ /* 0x000fe20003f06270 */
[----:B--2-4-:R-:W2:-:S12]  /*23d90*/  SHFL.IDX PT, R24, R24, 0x3, 0x181f ;  /* 0x00781f0018187f89 */ /* 0x014e9800000e0000 */
        /* <DEDUP_REMOVED lines=16> */
.L_x_6390:
        /* <DEDUP_REMOVED lines=13> */
[----:B------:R-:W-:Y:S01]  /*23f70*/  IMAD.U32 R0, RZ, RZ, UR4 ;  /* 0x00000004ff007e24 */ /* 0x000fe2000f8e00ff */
        /* <DEDUP_REMOVED lines=13> */
.L_x_6399:
[----:B------:R-:W2:Y:S01]  /*24050*/  LDL.LU R2, [R1+0x54] ;  /* 0x0000540001027983 */ /* 0x000ea20000300800 */
[----:B------:R-:W-:Y:S01]  /*24060*/  BSSY B1, `(.L_x_6400) ;  /* 0x000002d000017945 */ /* 0x000fe20003800000 */
[----:B------:R-:W-:Y:S02]  /*24070*/  SHF.R.S32.HI R10, RZ, 0x1f, R232 ;  /* 0x0000001fff0a7819 */ /* 0x000fe400000114e8 */
[----:B------:R-:W-:Y:S02]  /*24080*/  SEL R235, R235, RZ, !P0 ;  /* 0x000000ffebeb7207 */ /* 0x000fe40004000000 */
[----:B-----5:R-:W-:Y:S02]  /*24090*/  SHF.R.S32.HI R11, RZ, 0x1f, R6 ;  /* 0x0000001fff0b7819 */ /* 0x020fe40000011406 */
[----:B--2---:R-:W-:Y:S01]  /*240a0*/  SEL R12, R2, RZ, !P0 ;  /* 0x000000ff020c7207 */ /* 0x004fe20004000000 */
[----:B------:R-:W-:Y:S06]  /*240b0*/  @P3 BRA `(.L_x_6401) ;  /* 0x00000000009c3947 */ /* 0x000fec0003800000 */
[----:B------:R-:W2:Y:S01]  /*240c0*/  S2R R3, SR_TID.X ;  /* 0x0000000000037919 */ /* 0x000ea20000002100 */
[----:B------:R-:W3:Y:S02]  /*240d0*/  LDC R9, c[0x0][0xbe8] ;  /* 0x0002fa00ff097b82 */ /* 0x000ee40000000800 */
[----:B---3--:R-:W-:Y:S01]  /*240e0*/  IMAD R2, R0, R9, RZ ;  /* 0x0000000900027224 */ /* 0x008fe200078e02ff */
[----:B--2---:R-:W-:-:S04]  /*240f0*/  IADD3 R8, R222, -0x80, R3 ;  /* 0xffffff80de087810 */ /* 0x004fc80007ffe003 */
[----:B------:R-:W-:-:S13]  /*24100*/  ISETP.GE.AND P0, PT, R8, R2, PT ;  /* 0x000000020800720c */ /* 0x000fda0003f06270 */
[----:B------:R-:W-:Y:S05]  /*24110*/  @P0 BRA `(.L_x_6401) ;  /* 0x0000000000840947 */ /* 0x000fea0003800000 */
[----:B------:R-:W-:Y:S01]  /*24120*/  ISETP.NE.AND P0, PT, R9, 0x1, PT ;  /* 0x000000010900780c */ /* 0x000fe20003f05270 */
[----:B------:R-:W-:Y:S01]  /*24130*/  ULDC.64 UR4, c[0x0][0xb90] ;  /* 0x0002e40000047ab9 */ /* 0x000fe20000000a00 */
[----:B------:R-:W-:Y:S01]  /*24140*/  IMAD.MOV.U32 R2, RZ, RZ, R6 ;  /* 0x000000ffff027224 */ /* 0x000fe200078e0006 */
[----:B------:R-:W-:Y:S01]  /*24150*/  MOV R5, R8 ;  /* 0x0000000800057202 */ /* 0x000fe20000000f00 */
[----:B------:R-:W-:Y:S02]  /*24160*/  IMAD R7, R10, UR4, RZ ;  /* 0x000000040a077c24 */ /* 0x000fe4000f8e02ff */
[----:B------:R-:W-:Y:S02]  /*24170*/  IMAD.MOV.U32 R3, RZ, RZ, R11 ;  /* 0x000000ffff037224 */ /* 0x000fe400078e000b */
[C---:B------:R-:W-:Y:S02]  /*24180*/  IMAD R7, R232.reuse, UR5, R7 ;  /* 0x00000005e8077c24 */ /* 0x040fe4000f8e0207 */
[----:B------:R-:W-:Y:S01]  /*24190*/  IMAD.WIDE.U32 R2, R232, UR4, R2 ;  /* 0x00000004e8027c25 */ /* 0x000fe2000f8e0002 */
[----:B------:R-:W-:-:S02]  /*241a0*/  ULDC.64 UR4, c[0x0][0xb98] ;  /* 0x0002e60000047ab9 */ /* 0x000fc40000000a00 */
[----:B------:R-:W2:Y:S01]  /*241b0*/  @P0 LDC R13, c[0x0][0xbec] ;  /* 0x0002fb00ff0d0b82 */ /* 0x000ea20000000800 */
[----:B------:R-:W-:Y:S02]  /*241c0*/  IMAD.IADD R3, R3, 0x1, R7 ;  /* 0x0000000103037824 */ /* 0x000fe400078e0207 */
[----:B------:R-:W-:-:S05]  /*241d0*/  IMAD.WIDE.U32 R2, R235, UR4, R2 ;  /* 0x00000004eb027c25 */ /* 0x000fca000f8e0002 */
[----:B------:R-:W3:Y:S01]  /*241e0*/  @P0 LDC R15, c[0x0][0xbf0] ;  /* 0x0002fc00ff0f0b82 */ /* 0x000ee20000000800 */
        /* <DEDUP_REMOVED lines=20> */
.L_x_6401:
[----:B------:R-:W-:Y:S05]  /*24330*/  BSYNC B1 ;  /* 0x0000000000017941 */ /* 0x000fea0003800000 */
.L_x_6400:
[----:B------:R-:W-:Y:S01]  /*24340*/  SHF.R.S32.HI R8, RZ, 0x1f, R20 ;  /* 0x0000001fff087819 */ /* 0x000fe20000011414 */
[----:B------:R-:W-:Y:S01]  /*24350*/  ULDC.64 UR4, c[0x0][0xaa0] ;  /* 0x0002a80000047ab9 */ /* 0x000fe20000000a00 */
[----:B------:R-:W-:Y:S01]  /*24360*/  BSSY B1, `(.L_x_6402) ;  /* 0x0000041000017945 */ /* 0x000fe20003800000 */
[----:B--2---:R-:W-:Y:S01]  /*24370*/  IMAD R3, R11, UR4, RZ ;  /* 0x000000040b037c24 */ /* 0x004fe2000f8e02ff */
[----:B------:R-:W-:Y:S02]  /*24380*/  LEA.HI R8, R8, R20, RZ, 0x3 ;  /* 0x0000001408087211 */ /* 0x000fe400078f18ff */
[----:B------:R-:W-:Y:S01]  /*24390*/  SHF.R.S32.HI R13, RZ, 0x1f, R230 ;  /* 0x0000001fff0d7819 */ /* 0x000fe200000114e6 */
[C---:B------:R-:W-:Y:S01]  /*243a0*/  IMAD R5, R6.reuse, UR5, R3 ;  /* 0x0000000506057c24 */ /* 0x040fe2000f8e0203 */
[----:B------:R-:W-:Y:S01]  /*243b0*/  SHF.R.S32.HI R8, RZ, 0x3, R8 ;  /* 0x00000003ff087819 */ /* 0x000fe20000011408 */
[----:B------:R-:W-:Y:S01]  /*243c0*/  IMAD.WIDE.U32 R2, R6, UR4, RZ ;  /* 0x0000000406027c25 */ /* 0x000fe2000f8e00ff */
[----:B------:R-:W-:Y:S01]  /*243d0*/  ULDC.64 UR4, c[0x0][0xae8] ;  /* 0x0002ba0000047ab9 */ /* 0x000fe20000000a00 */
[----:B------:R-:W-:-:S02]  /*243e0*/  SHF.R.S32.HI R15, RZ, 0x1f, R229 ;  /* 0x0000001fff0f7819 */ /* 0x000fc400000114e5 */
[----:B------:R-:W-:Y:S01]  /*243f0*/  IMAD R7, R231, 0x20, R8 ;  /* 0x00000020e7077824 */ /* 0x000fe200078e0208 */
[----:B------:R-:W-:Y:S01]  /*24400*/  SHF.R.S32.HI R20, RZ, 0x1f, R223 ;  /* 0x0000001fff147819 */ /* 0x000fe200000114df */
[----:B------:R-:W-:Y:S02]  /*24410*/  IMAD.IADD R3, R3, 0x1, R5 ;  /* 0x0000000103037824 */ /* 0x000fe400078e0205 */
[----:B------:R-:W-:Y:S01]  /*24420*/  IMAD.IADD R9, R222, 0x1, R7 ;  /* 0x00000001de097824 */ /* 0x000fe200078e0207 */
[----:B------:R-:W-:Y:S01]  /*24430*/  IADD3 R222, R8, R222, RZ ;  /* 0x000000de08de7210 */ /* 0x000fe20007ffe0ff */
[----:B------:R-:W-:Y:S02]  /*24440*/  IMAD R7, R10, UR4, RZ ;  /* 0x000000040a077c24 */ /* 0x000fe4000f8e02ff */
[----:B----4-:R-:W-:Y:S01]  /*24450*/  @P2 IMAD.HI.U32 R4, R9, R14, RZ ;  /* 0x0000000e09042227 */ /* 0x010fe200078e00ff */
[----:B------:R-:W-:-:S03]  /*24460*/  MOV R5, R9 ;  /* 0x0000000900057202 */ /* 0x000fc60000000f00 */
[C---:B------:R-:W-:Y:S01]  /*24470*/  IMAD R7, R232.reuse, UR5, R7 ;  /* 0x00000005e8077c24 */ /* 0x040fe2000f8e0207 */
[----:B0-----:R-:W-:Y:S01]  /*24480*/  @P2 SHF.R.U32.HI R5, RZ, R29, R4 ;  /* 0x0000001dff052219 */ /* 0x001fe20000011604 */
[----:B------:R-:W-:Y:S01]  /*24490*/  IMAD.WIDE.U32 R2, R232, UR4, R2 ;  /* 0x00000004e8027c25 */ /* 0x000fe2000f8e0002 */
[----:B------:R-:W-:Y:S02]  /*244a0*/  ULDC.64 UR4, c[0x0][0xaf0] ;  /* 0x0002bc0000047ab9 */ /* 0x000fe40000000a00 */
[----:B------:R-:W-:Y:S01]  /*244b0*/  SHF.R.S32.HI R4, RZ, 0x1f, R5 ;  /* 0x0000001fff047819 */ /* 0x000fe20000011405 */
[----:B------:R-:W-:Y:S02]  /*244c0*/  IMAD R6, R12, UR4, RZ ;  /* 0x000000040c067c24 */ /* 0x000fe4000f8e02ff */
[----:B------:R-:W-:Y:S02]  /*244d0*/  IMAD.IADD R3, R3, 0x1, R7 ;  /* 0x0000000103037824 */ /* 0x000fe400078e0207 */
[----:B------:R-:W-:-:S02]  /*244e0*/  IMAD R7, R235, UR5, R6 ;  /* 0x00000005eb077c24 */ /* 0x000fc4000f8e0206 */
        /* <DEDUP_REMOVED lines=40> */
.L_x_6403:
[----:B------:R-:W-:Y:S05]  /*24770*/  BSYNC B1 ;  /* 0x0000000000017941 */ /* 0x000fea0003800000 */
.L_x_6402:
        /* <DEDUP_REMOVED lines=17> */
.L_x_6405:
[----:B------:R-:W-:Y:S05]  /*24890*/  BSYNC B1 ;  /* 0x0000000000017941 */ /* 0x000fea0003800000 */
.L_x_6404:
        /* <DEDUP_REMOVED lines=17> */
.L_x_6407:
[----:B------:R-:W-:Y:S05]  /*249b0*/  BSYNC B1 ;  /* 0x0000000000017941 */ /* 0x000fea0003800000 */
.L_x_6406:
[----:B0-----:R-:W-:Y:S01]  /*249c0*/  VIADD R0, R222, 0x60 ;  /* 0x00000060de007836 */ /* 0x001fe20000000000 */
[----:B------:R0:W0:Y:S04]  /*249d0*/  SHFL.IDX PT, R6, R5, 0x3, 0x181f ;  /* 0x00781f0005067f89 */ /* 0x00002800000e0000 */
        /* <DEDUP_REMOVED lines=16> */
.L_x_6398:
[----:B------:R-:W-:Y:S05]  /*24ae0*/  BSYNC B0 ;  /* 0x0000000000007941 */ /* 0x000fea0003800000 */
.L_x_6389:
[----:B------:R-:W-:Y:S02]  /*24af0*/  ULDC UR4, c[0x0][0xc3c] ;  /* 0x00030f0000047ab9 */ /* 0x000fe40000000800 */
[----:B-1----:R-:W-:-:S13]  /*24b00*/  ISETP.GE.AND P0, PT, R27, UR4, PT ;  /* 0x000000041b007c0c */ /* 0x002fda000bf06270 */
[----:B------:R-:W-:Y:S05]  /*24b10*/  @!P0 BRA `(.L_x_6408) ;  /* 0xfffffdc800248947 */ /* 0x000fea000383ffff */
[----:B------:R-:W-:Y:S05]  /*24b20*/  BRA `(.L_x_6184) ;  /* 0x0000008400087947 */ /* 0x000fea0003800000 */
.L_x_6182:
[----:B------:R-:W-:-:S08]  /*24b30*/  NOP ;  /* 0x0000000000007918 */ /* 0x000fd00000000000 */
[----:B0-----:R-:W0:-:S00]  /*24b40*/  USETMAXREG.DEALLOC.CTAPOOL 0x18 ;  /* 0x00000018000079c8 */ /* 0x001e0000080e0500 */
[----:B0-----:R-:W2:Y:S01]  /*24b50*/  LDL.LU R2, [R1+0x8] ;  /* 0x0000080001027983 */ /* 0x001ea20000300800 */
[----:B------:R-:W-:Y:S02]  /*24b60*/  LOP3.LUT R0, R0, 0x3, RZ, 0xc0, !PT ;  /* 0x0000000300007812 */ /* 0x000fe400078ec0ff */
[----:B------:R-:W-:-:S04]  /*24b70*/  MOV R6, RZ ;  /* 0x000000ff00067202 */ /* 0x000fc80000000f00 */
        /* <DEDUP_REMOVED lines=13> */
.L_x_6409:
        /* <DEDUP_REMOVED lines=41> */
.L_x_6415:
[----:B------:R-:W-:Y:S01]  /*24ee0*/  UIADD3 UR4, UR4, 0x1f, URZ ;  /* 0x0000001f04047890 */ /* 0x000fe2000fffe03f */
[----:B------:R-:W-:-:S05]  /*24ef0*/  IMAD.U32 R19, RZ, RZ, UR7 ;  /* 0x00000007ff137e24 */ /* 0x000fca000f8e00ff */
[----:B0-----:R-:W-:-:S13]  /*24f00*/  ISETP.LE.AND P6, PT, R5, UR4, PT ;  /* 0x0000000405007c0c */ /* 0x001fda000bfc3270 */
[----:B------:R-:W-:Y:S05]  /*24f10*/  @P6 BRA `(.L_x_6412) ;  /* 0x0000000400a86947 */ /* 0x000fea0003800000 */
[----:B------:R-:W-:Y:S01]  /*24f20*/  IADD3 R8, R0, UR4, RZ ;  /* 0x0000000400087c10 */ /* 0x000fe2000fffe0ff */
[----:B------:R-:W-:Y:S01]  /*24f30*/  BSSY B0, `(.L_x_6413) ;  /* 0x0000007000007945 */ /* 0x000fe20003800000 */
[----:B------:R-:W-:Y:S02]  /*24f40*/  IMAD.MOV.U32 R6, RZ, RZ, RZ ;  /* 0x000000ffff067224 */ /* 0x000fe400078e00ff */
[----:B------:R-:W-:-:S13]  /*24f50*/  ISETP.GE.OR P6, PT, R8, R5, !P0 ;  /* 0x000000050800720c */ /* 0x000fda00047c6670 */
[----:B------:R-:W-:Y:S05]  /*24f60*/  @P6 BRA `(.L_x_6414) ;  /* 0x00000000000c6947 */ /* 0x000fea0003800000 */
[----:B------:R-:W0:Y:S02]  /*24f70*/  LDC.64 R2, c[0x0][0xc80] ;  /* 0x00032000ff027b82 */ /* 0x000e240000000a00 */
[----:B0-----:R-:W-:-:S05]  /*24f80*/  IMAD.WIDE R2, R8, 0x4, R2 ;  /* 0x0000000408027825 */ /* 0x001fca00078e0202 */
[----:B------:R0:W5:Y:S02]  /*24f90*/  LDG.E R6, desc[UR60][R2.64] ;  /* 0x0000003c02067981 */ /* 0x000164000c1e1900 */
.L_x_6414:
[----:B------:R-:W-:Y:S05]  /*24fa0*/  BSYNC B0 ;  /* 0x0000000000007941 */ /* 0x000fea0003800000 */
.L_x_6413:
        /* <DEDUP_REMOVED lines=21> */
.L_x_6411:
[----:B------:R-:W-:-:S04]  /*25100*/  IMAD.IADD R8, R7, 0x1, -R8 ;  /* 0x0000000107087824 */ /* 0x000fc800078e0a08 */
[----:B------:R-:W-:-:S05]  /*25110*/  IMAD R2, R5, UR5, R8 ;  /* 0x0000000505027c24 */ /* 0x000fca000f8e0208 */
[----:B------:R-:W-:Y:S02]  /*25120*/  ISETP.GT.AND P0, PT, R2, UR6, PT ;  /* 0x0000000602007c0c */ /* 0x000fe4000bf04270 */
[----:B------:R-:W0:Y:S11]  /*25130*/  LDC.64 R2, c[0x0][0xc90] ;  /* 0x00032400ff027b82 */ /* 0x000e360000000a00 */
[----:B------:R-:W-:-:S04]  /*25140*/  VOTE.ANY R12, PT, !P0 ;  /* 0x00000000000c7806 */ /* 0x000fc800040e0100 */
[----:B------:R-:W1:Y:S02]  /*25150*/  POPC R7, R12 ;  /* 0x0000000c00077309 */ /* 0x000e640000000000 */
[----:B-1----:R-:W-:-:S05]  /*25160*/  IADD3 R19, R7, UR4, RZ ;  /* 0x0000000407137c10 */ /* 0x002fca000fffe0ff */
        /* <DEDUP_REMOVED lines=13> */
.L_x_6416:
        /* <DEDUP_REMOVED lines=22> */
[----:B------:R-:W-:-:S03]  /*253a0*/  IMAD.MOV R8, RZ, RZ, -R8 ;  /* 0x000000ffff087224 */ /* 0x000fc600078e0a08 */
[----:B------:R-:W-:Y:S01]  /*253b0*/  IADD3 R10, -R5, RZ, RZ ;  /* 0x000000ff050a7210 */ /* 0x000fe20007ffe1ff */
[----:B------:R-:W-:-:S03]  /*253c0*/  IMAD R8, R9, R8, R2 ;  /* 0x0000000809087224 */ /* 0x000fc600078e0202 */
[----:B------:R-:W-:Y:S02]  /*253d0*/  VIADDMNMX R11, R10, UR5, R11, PT ;  /* 0x000000050a0b7c46 */ /* 0x000fe4000b80010b */
[----:B------:R-:W-:Y:S02]  /*253e0*/  IADD3 R5, R8, R5, RZ ;  /* 0x0000000508057210 */ /* 0x000fe40007ffe0ff */
[----:B------:R-:W-:-:S04]  /*253f0*/  IABS R7, R11 ;  /* 0x0000000b00077213 */ /* 0x000fc80000000000 */
[----:B------:R-:W1:Y:S08]  /*25400*/  I2F.RP R10, R7 ;  /* 0x00000007000a7306 */ /* 0x000e700000209400 */
[----:B-1----:R-:W1:Y:S02]  /*25410*/  MUFU.RCP R10, R10 ;  /* 0x0000000a000a7308 */ /* 0x002e640000001000 */
[----:B-1----:R-:W-:Y:S01]  /*25420*/  VIADD R3, R10, 0xffffffe ;  /* 0x0ffffffe0a037836 */ /* 0x002fe20000000000 */
[----:B------:R-:W-:-:S04]  /*25430*/  IABS R10, R11 ;  /* 0x0000000b000a7213 */ /* 0x000fc80000000000 */
[----:B------:R-:W-:Y:S01]  /*25440*/  IADD3 R10, RZ, -R10, RZ ;  /* 0x8000000aff0a7210 */ /* 0x000fe20007ffe0ff */
[----:B------:R-:W1:Y:S02]  /*25450*/  F2I.FTZ.U32.TRUNC.NTZ R3, R3 ;  /* 0x0000000300037305 */ /* 0x000e64000021f000 */
        /* <DEDUP_REMOVED lines=22> */
.L_x_6412:
[----:B------:R-:W-:Y:S01]  /*255c0*/  IMAD.MOV.U32 R17, RZ, RZ, RZ ;  /* 0x000000ffff117224 */ /* 0x000fe200078e00ff */
[----:B------:R-:W-:Y:S01]  /*255d0*/  MOV R18, RZ ;  /* 0x000000ff00127202 */ /* 0x000fe20000000f00 */
[----:B------:R-:W-:-:S07]  /*255e0*/  IMAD.U32 R16, RZ, RZ, UR6 ;  /* 0x00000006ff107e24 */ /* 0x000fce000f8e00ff */
.L_x_6417:
[----:B------:R-:W-:-:S13]  /*255f0*/  ISETP.NE.AND P0, PT, R0, RZ, PT ;  /* 0x000000ff0000720c */ /* 0x000fda0003f05270 */
[----:B------:R-:W1:Y:S01]  /*25600*/  @!P0 S2R R3, SR_CgaCtaId ;  /* 0x0000000000038919 */ /* 0x000e620000008800 */
[----:B------:R-:W-:-:S04]  /*25610*/  @!P0 MOV R0, 0x400 ;  /* 0x0000040000008802 */ /* 0x000fc80000000f00 */
[----:B-1----:R-:W-:-:S05]  /*25620*/  @!P0 LEA R0, R3, R0, 0x18 ;  /* 0x0000000003008211 */ /* 0x002fca00078ec0ff */
[----:B------:R1:W-:Y:S01]  /*25630*/  @!P0 STS.128 [R0+0x368d0], R16 ;  /* 0x0368d01000008388 */ /* 0x0003e20000000c00 */
[----:B------:R-:W-:Y:S06]  /*25640*/  BAR.ARV 0x5, 0x180 ;  /* 0x0146000000007b1d */ /* 0x000fec0000002000 */
.L_x_6410:
        /* <DEDUP_REMOVED lines=32> */
[----:B------:R-:W-:-:S07]  /*25850*/  LOP3.LUT R4, R6, 0x70, R4, 0xf8, !PT ;  /* 0x0000007006047812 */ /* 0x000fce00078ef804 */
[----:B------:R-:W-:Y:S02]  /*25860*/  @P0 LOP3.LUT R5, R5, 0x1, RZ, 0xfc, !PT ;  /* 0x0000000105050812 */ /* 0x000fe400078efcff */
[----:B------:R-:W-:Y:S02]  /*25870*/  ISETP.NE.OR P0, PT, R7, RZ, !P0 ;  /* 0x000000ff0700720c */ /* 0x000fe40004705670 */
[----:B0-----:R-:W-:Y:S02]  /*25880*/  MOV R3, UR4 ;  /* 0x0000000400037c02 */ /* 0x001fe40008000f00 */
[----:B------:R-:W-:-:S03]  /*25890*/  LOP3.LUT R5, R5, 0xfffffff7, RZ, 0xc0, !PT ;  /* 0xfffffff705057812 */ /* 0x000fc600078ec0ff */
[----:B------:R-:W-:Y:S01]  /*258a0*/  IMAD R2, R2, 0x2, R3 ;  /* 0x0000000202027824 */ /* 0x000fe200078e0203 */
[----:B------:R0:W-:Y:S04]  /*258b0*/  STL [R1+0x4], R3 ;  /* 0x0000040301007387 */ /* 0x0001e80000100800 */
[----:B------:R1:W-:Y:S01]  /*258c0*/  STL [R1+0x30], R2 ;  /* 0x0000300201007387 */ /* 0x0003e20000100800 */
[----:B------:R-:W-:-:S03]  /*258d0*/  @P0 LOP3.LUT R5, R5, 0x8, RZ, 0xfc, !PT ;  /* 0x0000000805050812 */ /* 0x000fc600078efcff */
[----:B------:R-:W-:Y:S01]  /*258e0*/  STL [R1+0x20], RZ ;  /* 0x000020ff01007387 */ /* 0x000fe20000100800 */
[----:B0-----:R-:W-:-:S03]  /*258f0*/  IMAD.MOV.U32 R3, RZ, RZ, 0x1 ;  /* 0x00000001ff037424 */ /* 0x001fc600078e00ff */
        /* <DEDUP_REMOVED lines=8> */
.L_x_6568:
        /* <DEDUP_REMOVED lines=15> */
[----:B------:R0:W-:Y:S08]  /*25a70*/  STL [R1+0x34], R4 ;  /* 0x0000340401007387 */ /* 0x0001f00000100800 */
[----:B------:R-:W-:-:S02]  /*25a80*/  @P0 LEA R2, P1, R4, UR4, 0x2 ;  /* 0x0000000404020c11 */ /* 0x000fc4000f8210ff */
[C---:B------:R-:W-:Y:S01]  /*25a90*/  SHF.L.U32 R15, R4.reuse, 0x2, RZ ;  /* 0x00000002040f7819 */ /* 0x040fe200000006ff */
[----:B------:R1:W-:Y:S01]  /*25aa0*/  STL [R1+0x44], R5 ;  /* 0x0000440501007387 */ /* 0x0003e20000100800 */
[C-C-:B------:R-:W-:Y:S01]  /*25ab0*/  @P0 LEA.HI.X R3, R4.reuse, UR5, R5.reuse, 0x2, P1 ;  /* 0x0000000504030c11 */ /* 0x140fe200088f1405 */
[----:B------:R-:W-:Y:S01]  /*25ac0*/  ULDC.64 UR4, c[0x0][0xa00] ;  /* 0x0002800000047ab9 */ /* 0x000fe20000000a00 */
[----:B------:R-:W-:Y:S02]  /*25ad0*/  SHF.L.U64.HI R14, R4, 0x2, R5 ;  /* 0x00000002040e7819 */ /* 0x000fe40000010205 */
[----:B---3-5:R-:W-:Y:S01]  /*25ae0*/  @P3 IADD3 R8, P1, R15, UR10, RZ ;  /* 0x0000000a0f083c10 */ /* 0x028fe2000ff3e0ff */
        /* <DEDUP_REMOVED lines=10> */
[----:B--2---:R-:W-:-:S02]  /*25b90*/  IADD3 R2, P0, R15, UR4, RZ ;  /* 0x000000040f027c10 */ /* 0x004fc4000ff1e0ff */
[----:B------:R-:W-:Y:S02]  /*25ba0*/  ISETP.NE.AND.EX P1, PT, RZ, UR5, PT, P1 ;  /* 0x00000005ff007c0c */ /* 0x000fe4000bf25310 */
[C---:B------:R-:W-:Y:S01]  /*25bb0*/  IADD3.X R3, R14.reuse, UR5, RZ, P0, !PT ;  /* 0x000000050e037c10 */ /* 0x040fe200087fe4ff */
[----:B------:R-:W-:Y:S01]  /*25bc0*/  ULDC UR4, c[0x0][0x288] ;  /* 0x0000a20000047ab9 */ /* 0x000fe20000000800 */
[----:B0-----:R-:W-:Y:S01]  /*25bd0*/  IADD3 R4, P0, R15, UR8, RZ ;  /* 0x000000080f047c10 */ /* 0x001fe2000ff1e0ff */
[----:B------:R0:W5:Y:S03]  /*25be0*/  @P2 LDG.E R11, desc[UR60][R6.64] ;  /* 0x0000003c060b2981 */ /* 0x000166000c1e1900 */
[----:B-1----:R-:W-:Y:S02]  /*25bf0*/  IADD3.X R5, R14, UR9, RZ, P0, !PT ;  /* 0x000000090e057c10 */ /* 0x002fe400087fe4ff */
[----:B------:R-:W-:-:S03]  /*25c00*/  ISETP.NE.U32.AND P0, PT, RZ, UR8, PT ;  /* 0x00000008ff007c0c */ /* 0x000fc6000bf05070 */
[----:B------:R-:W2:Y:S01]  /*25c10*/  @P1 LDG.E R12, desc[UR60][R2.64] ;  /* 0x0000003c020c1981 */ /* 0x000ea2000c1e1900 */
        /* <DEDUP_REMOVED lines=15> */
[----:B------:R-:W-:Y:S02]  /*25d10*/  IMAD.U32 R8, RZ, RZ, UR5 ;  /* 0x00000005ff087e24 */ /* 0x000fe4000f8e00ff */
[----:B------:R-:W-:Y:S01]  /*25d20*/  IMAD.U32 R9, RZ, RZ, UR4 ;  /* 0x00000004ff097e24 */ /* 0x000fe2000f8e00ff */
[----:B0-----:R-:W-:Y:S06]  /*25d30*/  @P3 BRA `(.L_x_6419) ;  /* 0x0000000000143947 */ /* 0x001fec0003800000 */
[----:B------:R-:W-:Y:S05]  /*25d40*/  @!P1 BRA `(.L_x_6419) ;  /* 0x0000000000109947 */ /* 0x000fea0003800000 */
[----:B------:R-:W2:Y:S04]  /*25d50*/  LDG.E R12, desc[UR60][R2.64] ;  /* 0x0000003c020c7981 */ /* 0x000ea8000c1e1900 */
[----:B------:R-:W2:Y:S02]  /*25d60*/  LDG.E R2, desc[UR60][R2.64+0x4] ;  /* 0x0000043c02027981 */ /* 0x000ea4000c1e1900 */
[----:B--2--5:R-:W-:-:S05]  /*25d70*/  IADD3 R13, -R12, R2, RZ ;  /* 0x000000020c0d7210 */ /* 0x024fca0007ffe1ff */
[----:B------:R0:W-:Y:S02]  /*25d80*/  STL [R1+0x40], R13 ;  /* 0x0000400d01007387 */ /* 0x0001e40000100800 */
.L_x_6419:
        /* <DEDUP_REMOVED lines=8> */
[----:B-1----:R-:W-:-:S04]  /*25e10*/  IADD3 R2, P1, R15, UR4, RZ ;  /* 0x000000040f027c10 */ /* 0x002fc8000ff3e0ff */
[----:B------:R-:W-:-:S05]  /*25e20*/  IADD3.X R3, R14, UR5, RZ, P1, !PT ;  /* 0x000000050e037c10 */ /* 0x000fca0008ffe4ff */
[----:B------:R1:W5:Y:S01]  /*25e30*/  LDG.E R9, desc[UR60][R2.64] ;  /* 0x0000003c02097981 */ /* 0x000362000c1e1900 */
[----:B------:R-:W-:Y:S05]  /*25e40*/  BRA `(.L_x_6421) ;  /* 0x0000000000107947 */ /* 0x000fea0003800000 */
.L_x_6420:
[----:B------:R-:W-:Y:S05]  /*25e50*/  @!P2 BRA `(.L_x_6421) ;  /* 0x00000000000ca947 */ /* 0x000fea0003800000 */
[----:B------:R-:W2:Y:S04]  /*25e60*/  LDG.E R9, desc[UR60][R6.64] ;  /* 0x0000003c06097981 */ /* 0x000ea8000c1e1900 */
[----:B------:R-:W2:Y:S02]  /*25e70*/  LDG.E R6, desc[UR60][R6.64+0x4] ;  /* 0x0000043c06067981 */ /* 0x000ea4000c1e1900 */
[----:B--2---:R-:W-:-:S07]  /*25e80*/  IMAD.IADD R9, R6, 0x1, -R9 ;  /* 0x0000000106097824 */ /* 0x004fce00078e0a09 */
.L_x_6421:
[----:B-1----:R-:W2:Y:S01]  /*25e90*/  @P0 LDG.E R2, desc[UR60][R4.64] ;  /* 0x0000003c04020981 */ /* 0x002ea2000c1e1900 */
[----:B------:R-:W1:Y:S03]  /*25ea0*/  LDC R3, c[0x0][0x448] ;  /* 0x00011200ff037b82 */ /* 0x000e660000000800 */
[----:B------:R-:W2:Y:S01]  /*25eb0*/  @P0 LDG.E R4, desc[UR60][R4.64+0x4] ;  /* 0x0000043c04040981 */ /* 0x000ea2000c1e1900 */
[----:B-----5:R-:W-:Y:S01]  /*25ec0*/  IMAD.IADD R0, R9, 0x1, -R0 ;  /* 0x0000000109007824 */ /* 0x020fe200078e0a00 */
[----:B------:R-:W-:Y:S01]  /*25ed0*/  BSSY B0, `(.L_x_6422) ;  /* 0x0000176000007945 */ /* 0x000fe20003800000 */
[----:B------:R-:W-:Y:S02]  /*25ee0*/  PLOP3.LUT P5, PT, PT, PT, PT, 0x80, 0x0 ;  /* 0x000000000000781c */ /* 0x000fe40003faf070 */
[----:B-1----:R-:W-:-:S13]  /*25ef0*/  ISETP.NE.AND P1, PT, R3, 0x1, PT ;  /* 0x000000010300780c */ /* 0x002fda0003f25270 */
[----:B------:R-:W1:Y:S01]  /*25f00*/  @P1 LDC R3, c[0x0][0x44c] ;  /* 0x00011300ff031b82 */ /* 0x000e620000000800 */
[----:B--2---:R-:W-:-:S07]  /*25f10*/  @P0 IMAD.IADD R8, R4, 0x1, -R2 ;  /* 0x0000000104080824 */ /* 0x004fce00078e0a02 */
[----:B------:R-:W2:Y:S01]  /*25f20*/  @P1 LDC R4, c[0x0][0x450] ;  /* 0x00011400ff041b82 */ /* 0x000ea20000000800 */
[----:B------:R-:W-:-:S05]  /*25f30*/  IMAD.SHL.U32 R2, R17, 0x80, RZ ;  /* 0x0000008011027824 */ /* 0x000fca00078e00ff */
[----:B------:R-:W-:-:S05]  /*25f40*/  IADD3 R2, R2, 0x7f, RZ ;  /* 0x0000007f02027810 */ /* 0x000fca0007ffe0ff */
[----:B-1----:R-:W-:-:S04]  /*25f50*/  @P1 IMAD.HI.U32 R3, R2, R3, RZ ;  /* 0x0000000302031227 */ /* 0x002fc800078e00ff */
[----:B------:R-:W-:Y:S01]  /*25f60*/  IMAD.MOV.U32 R5, RZ, RZ, R2 ;  /* 0x000000ffff057224 */ /* 0x000fe200078e0002 */
[----:B------:R-:W-:Y:S02]  /*25f70*/  MOV R2, RZ ;  /* 0x000000ff00027202 */ /* 0x000fe40000000f00 */
[----:B--2---:R-:W-:Y:S01]  /*25f80*/  @P1 SHF.R.U32.HI R5, RZ, R4, R3 ;  /* 0x00000004ff051219 */ /* 0x004fe20000011603 */
[----:B------:R-:W-:-:S04]  /*25f90*/  IMAD.IADD R4, R0, 0x1, R8 ;  /* 0x0000000100047824 */ /* 0x000fc800078e0208 */
[C---:B------:R-:W-:Y:S01]  /*25fa0*/  VIADD R3, R4.reuse, 0x6f ;  /* 0x0000006f04037836 */ /* 0x040fe20000000000 */
[----:B------:R-:W-:-:S03]  /*25fb0*/  IADD3 R21, R4, 0x70, -R13 ;  /* 0x0000007004157810 */ /* 0x000fc60007ffe80d */
[----:B------:R-:W-:-:S04]  /*25fc0*/  IMAD.HI R6, R3, -0x6db6db6d, R2 ;  /* 0x9249249303067827 */ /* 0x000fc800078e0202 */
[----:B------:R-:W-:Y:S01]  /*25fd0*/  IMAD.IADD R3, R21, 0x1, R5 ;  /* 0x0000000115037824 */ /* 0x000fe200078e0205 */
[----:B------:R-:W-:-:S03]  /*25fe0*/  SHF.R.U32.HI R20, RZ, 0x1f, R6 ;  /* 0x0000001fff147819 */ /* 0x000fc60000011606 */
[----:B------:R-:W-:Y:S01]  /*25ff0*/  IMAD.HI R2, R3, -0x6db6db6d, R2 ;  /* 0x9249249303027827 */ /* 0x000fe200078e0202 */
        /* <DEDUP_REMOVED lines=8> */
[----:B------:R-:W-:Y:S02]  /*26080*/  ISETP.GT.AND P1, PT, R2, R0, PT ;  /* 0x000000000200720c */ /* 0x000fe40003f24270 */
[----:B------:R-:W-:-:S05]  /*26090*/  SHF.R.U32.HI R4, RZ, 0x4, R0 ;  /* 0x00000004ff047819 */ /* 0x000fca0000011600 */
[----:B------:R-:W-:-:S04]  /*260a0*/  IMAD.WIDE.U32 R4, R4, 0x24924925, RZ ;  /* 0x2492492504047825 */ /* 0x000fc800078e00ff */
[----:B------:R-:W-:Y:S02]  /*260b0*/  IMAD.MOV.U32 R9, RZ, RZ, R5 ;  /* 0x000000ffff097224 */ /* 0x000fe400078e0005 */
[----:B------:R-:W-:Y:S01]  /*260c0*/  @P1 VIADD R3, R2, 0x6f ;  /* 0x0000006f02031836 */ /* 0x000fe20000000000 */
[----:B------:R-:W-:Y:S01]  /*260d0*/  @P1 MOV R2, RZ ;  /* 0x000000ff00021202 */ /* 0x000fe20000000f00 */
[----:B------:R-:W-:-:S04]  /*260e0*/  IMAD.MOV.U32 R7, RZ, RZ, R9 ;  /* 0x000000ffff077224 */ /* 0x000fc800078e0009 */
[----:B------:R-:W-:-:S05]  /*260f0*/  @P1 IMAD.HI R2, R3, -0x6db6db6d, R2 ;  /* 0x9249249303021827 */ /* 0x000fca00078e0202 */
        /* <DEDUP_REMOVED lines=11> */
.L_x_6611:
[----:B--2---:R-:W-:Y:S02]  /*261b0*/  ISETP.NE.AND P0, PT, R14, RZ, PT ;  /* 0x000000ff0e00720c */ /* 0x004fe40003f05270 */
[----:B------:R-:W-:-:S11]  /*261c0*/  PLOP3.LUT P2, PT, PT, PT, PT, 0x8, 0x0 ;  /* 0x000000000000781c */ /* 0x000fd60003f4e170 */
[----:B------:R-:W-:Y:S05]  /*261d0*/  @P0 BRA `(.L_x_6425) ;  /* 0x00000000000c0947 */ /* 0x000fea0003800000 */
[----:B------:R-:W-:-:S03]  /*261e0*/  UMOV UR4, 0xffffffff ;  /* 0xffffffff00047882 */ /* 0x000fc60000000000 */
[----:B------:R-:W-:Y:S05]  /*261f0*/  BRA.DIV UR4, `(.L_x_6426) ;  /* 0x0000007a04547947 */ /* 0x000fea000b800000 */
[----:B------:R-:W-:-:S13]  /*26200*/  ELECT P2, URZ, PT ;  /* 0x00000000003f782f */ /* 0x000fda0003840000 */
.L_x_6425:
        /* <DEDUP_REMOVED lines=10> */
.L_x_6614:
[----:B------:R-:W-:Y:S05]  /*262b0*/  BSYNC B1 ;  /* 0x0000000000017941 */ /* 0x000fea0003800000 */
.L_x_6427:
        /* <DEDUP_REMOVED lines=13> */
.L_x_6615:
[----:B------:R-:W-:Y:S05]  /*26390*/  BSYNC B2 ;  /* 0x0000000000027941 */ /* 0x000fea0003800000 */
.L_x_6431:
        /* <DEDUP_REMOVED lines=8> */
.L_x_6434:
[----:B------:R-:W-:Y:S05]  /*26420*/  BSYNC B2 ;  /* 0x0000000000027941 */ /* 0x000fea0003800000 */
.L_x_6433:
        /* <DEDUP_REMOVED lines=14> */
.L_x_6435:
        /* <DEDUP_REMOVED lines=16> */
.L_x_6436:
        /* <DEDUP_REMOVED lines=16> */
.L_x_6437:
        /* <DEDUP_REMOVED lines=13> */
.L_x_6616:
[----:B------:R-:W-:Y:S05]  /*267e0*/  BSYNC B2 ;  /* 0x0000000000027941 */ /* 0x000fea0003800000 */
.L_x_6438:
[----:B------:R-:W-:Y:S01]  /*267f0*/  BSSY B2, `(.L_x_6440) ;  /* 0x000000a000027945 */ /* 0x000fe20003800000 */
[----:B------:R-:W-:Y:S01]  /*26800*/  IMAD.MOV.U32 R12, RZ, RZ, 0x0 ;  /* 0x00000000ff0c7424 */ /* 0x000fe200078e00ff */
[----:B0-----:R-:W-:Y:S02]  /*26810*/  MOV R13, 0x12f00000 ;  /* 0x12f00000000d7802 */ /* 0x001fe40000000f00 */
[----:B------:R-:W-:Y:S05]  /*26820*/  @P4 BRA `(.L_x_6441) ;  /* 0x0000000000184947 */ /* 0x000fea0003800000 */
[----:B------:R-:W3:Y:S02]  /*26830*/  LDL R2, [R1+0x8] ;  /* 0x0000080001027983 */ /* 0x000ee40000100800 */
[----:B---3--:R-:W-:Y:S01]  /*26840*/  LOP3.LUT P0, RZ, R2, 0x1, RZ, 0xc0, !PT ;  /* 0x0000000102ff7812 */ /* 0x008fe2000780c0ff */
[----:B------:R-:W-:-:S04]  /*26850*/  IMAD.MOV.U32 R2, RZ, RZ, 0xa800 ;  /* 0x0000a800ff027424 */ /* 0x000fc800078e00ff */
[----:B------:R0:W-:Y:S08]  /*26860*/  SYNCS.ARRIVE.TRANS64 RZ, [R4+URZ+0x368b0], R2 ;  /* 0x0368b00204ff79a7 */ /* 0x0001f0000800003f */
[----:B------:R-:W-:Y:S05]  /*26870*/  @!P0 BRA `(.L_x_6441) ;  /* 0x0000000000048947 */ /* 0x000fea0003800000 */
[----:B------:R-:W-:Y:S01]  /*26880*/  BPT.TRAP 0x1 ;  /* 0x000000040000795c */ /* 0x000fe20000300000 */
.L_x_6441:
[----:B------:R-:W-:Y:S05]  /*26890*/  BSYNC B2 ;  /* 0x0000000000027941 */ /* 0x000fea0003800000 */
.L_x_6440:
        /* <DEDUP_REMOVED lines=8> */
.L_x_6442:
        /* <DEDUP_REMOVED lines=15> */
.L_x_6443:
        /* <DEDUP_REMOVED lines=15> */
.L_x_6444:
        /* <DEDUP_REMOVED lines=10> */
.L_x_6430:
[----:B------:R-:W-:Y:S05]  /*26ba0*/  BSYNC B1 ;  /* 0x0000000000017941 */ /* 0x000fea0003800000 */
.L_x_6429:
[----:B-1----:R-:W2:Y:S04]  /*26bb0*/  LDL.LU R2, [R1+0x20] ;  /* 0x0000200001027983 */ /* 0x002ea80000300800 */
        /* <DEDUP_REMOVED lines=12> */
.L_x_6461:
        /* <DEDUP_REMOVED lines=14> */
.L_x_6617:
[----:B------:R-:W-:Y:S05]  /*26d60*/  BSYNC B2 ;  /* 0x0000000000027941 */ /* 0x000fea0003800000 */
.L_x_6447:
        /* <DEDUP_REMOVED lines=8> */
.L_x_6450:
[----:B------:R-:W-:Y:S05]  /*26df0*/  BSYNC B2 ;  /* 0x0000000000027941 */ /* 0x000fea0003800000 */
.L_x_6449:
[----:B------:R-:W3:Y:S04]  /*26e00*/  LDL R3, [R1+0x4] ;  /* 0x0000040001037983 */ /* 0x000ee80000100800 */
[----:B--2---:R-:W3:Y:S01]  /*26e10*/  LDL R2, [R1+0x20] ;  /* 0x0000200001027983 */ /* 0x004ee20000100800 */
[----:B------:R-:W-:Y:S01]  /*26e20*/  MOV R11, RZ ;  /* 0x000000ff000b7202 */ /* 0x000fe20000000f00 */
[----:B------:R-:W-:Y:S01]  /*26e30*/  UIADD3 UR4, UP0, UR36, 0x570, URZ ;  /* 0x0000057024047890 */ /* 0x000fe2000ff1e03f */
[----:B------:R-:W-:Y:S01]  /*26e40*/  PLOP3.LUT P0, PT, PT, PT, PT, 0x80, 0x0 ;  /* 0x000000000000781c */ /* 0x000fe20003f0f070 */
[----:B------:R-:W-:Y:S01]  /*26e50*/  UMOV UR6, 0x0 ;  /* 0x0000000000067882 */ /* 0x000fe20000000000 */
[----:B------:R-:W-:Y:S01]  /*26e60*/  R2UR UR10, R11 ;  /* 0x000000000b0a72ca */ /* 0x000fe200000e0000 */
[----:B------:R-:W-:Y:S01]  /*26e70*/  UIADD3.X UR5, URZ, UR37, URZ, UP0, !UPT ;  /* 0x000000253f057290 */ /* 0x000fe200087fe43f */
[----:B------:R-:W-:Y:S01]  /*26e80*/  UMOV UR7, 0x12f00000 ;  /* 0x12f0000000077882 */ /* 0x000fe20000000000 */
[----:B---3--:R-:W-:-:S02]  /*26e90*/  IMAD R4, R2, 0xa800, R3 ;  /* 0x0000a80002047824 */ /* 0x008fc400078e0203 */
[----:B------:R-:W-:Y:S02]  /*26ea0*/  IMAD R3, R7, 0x70, R10 ;  /* 0x0000007007037824 */ /* 0x000fe400078e020a */
[----:B------:R-:W-:Y:S02]  /*26eb0*/  VIADD R2, R6, 0x36890 ;  /* 0x0003689006027836 */ /* 0x000fe40000000000 */
[----:B------:R-:W-:-:S07]  /*26ec0*/  VIADD R8, R4, 0x21400 ;  /* 0x0002140004087836 */ /* 0x000fce0000000000 */
.L_x_6451:
        /* <DEDUP_REMOVED lines=16> */
.L_x_6452:
        /* <DEDUP_REMOVED lines=16> */
.L_x_6453:
        /* <DEDUP_REMOVED lines=13> */
.L_x_6618:
[----:B------:R-:W-:Y:S05]  /*271a0*/  BSYNC B2 ;  /* 0x0000000000027941 */ /* 0x000fea0003800000 */
.L_x_6454:
        /* <DEDUP_REMOVED lines=10> */
.L_x_6457:
[----:B------:R-:W-:Y:S05]  /*27250*/  BSYNC B2 ;  /* 0x0000000000027941 */ /* 0x000fea0003800000 */
.L_x_6456:
        /* <DEDUP_REMOVED lines=8> */
.L_x_6458:
        /* <DEDUP_REMOVED lines=15> */
.L_x_6459:
        /* <DEDUP_REMOVED lines=15> */
.L_x_6460:
        /* <DEDUP_REMOVED lines=10> */
.L_x_6446:
[----:B------:R-:W-:Y:S05]  /*27560*/  BSYNC B1 ;  /* 0x0000000000017941 */ /* 0x000fea0003800000 */
.L_x_6445:
[----:B------:R-:W2:Y:S04]  /*27570*/  LDL.LU R2, [R1+0x20] ;  /* 0x0000200001027983 */ /* 0x000ea80000300800 */
[----:B-1----:R-:W3:Y:S01]  /*27580*/  LDL.LU R5, [R1+0x24] ;  /* 0x0000240001057983 */ /* 0x002ee20000300800 */
        /* <DEDUP_REMOVED lines=10> */
.L_x_6423:
[----:B------:R-:W-:Y:S05]  /*27630*/  BSYNC B0 ;  /* 0x0000000000007941 */ /* 0x000fea0003800000 */
.L_x_6422:
        /* <DEDUP_REMOVED lines=9> */
[----:B-1----:R-:W-:Y:S01]  /*276d0*/  @P0 SHF.R.U32.HI R0, RZ, R3, R2 ;  /* 0x00000003ff000219 */ /* 0x002fe20000011602 */
[----:B------:R-:W-:-:S04]  /*276e0*/  IMAD.MOV.U32 R2, RZ, RZ, RZ ;  /* 0x000000ffff027224 */ /* 0x000fc800078e00ff */
[----:B------:R-:W-:-:S04]  /*276f0*/  IMAD.IADD R3, R21, 0x1, R0 ;  /* 0x0000000115037824 */ /* 0x000fc800078e0200 */
[----:B------:R-:W-:-:S05]  /*27700*/  IMAD.HI R2, R3, -0x6db6db6d, R2 ;  /* 0x9249249303027827 */ /* 0x000fca00078e0202 */
        /* <DEDUP_REMOVED lines=23> */
.L_x_6463:
        /* <DEDUP_REMOVED lines=21> */
.L_x_6466:
[----:B------:R-:W-:Y:S05]  /*279d0*/  BSYNC B6 ;  /* 0x0000000000067941 */ /* 0x000fea0003800000 */
.L_x_6465:
        /* <DEDUP_REMOVED lines=18> */
[----:B01----:R-:W-:-:S07]  /*27b00*/  IMAD.MOV.U32 R13, RZ, RZ, RZ ;  /* 0x000000ffff0d7224 */ /* 0x003fce00078e00ff */
[----:B------:R-:W-:-:S07]  /*27b10*/  LEPC R20, `(.L_x_6469) ;  /* 0x000000001014794e */ /* 0x000fce0000000000 */
[----:B--2---:R-:W-:Y:S05]  /*27b20*/  CALL.ABS.NOINC R2 ;  /* 0x0000000002007343 */ /* 0x004fea0003c00000 */
.L_x_6469:
        /* <DEDUP_REMOVED lines=16> */
.L_x_6468:
[----:B------:R-:W-:Y:S05]  /*27c30*/  BSYNC B6 ;  /* 0x0000000000067941 */ /* 0x000fea0003800000 */
.L_x_6467:
[----:B------:R-:W2:Y:S01]  /*27c40*/  LDL.LU R2, [R1] ;  /* 0x0000000001027983 */ /* 0x000ea20000300800 */
[----:B------:R-:W-:-:S03]  /*27c50*/  ULDC.64 UR4, c[0x0][0x9f8] ;  /* 0x00027e0000047ab9 */ /* 0x000fc60000000a00 */
[----:B------:R-:W3:Y:S04]  /*27c60*/  LDL.LU R4, [R1+0x10] ;  /* 0x0000100001047983 */ /* 0x000ee80000300800 */
[----:B------:R-:W4:Y:S01]  /*27c70*/  LDL R7, [R1+0x14] ;  /* 0x0000140001077983 */ /* 0x000f220000100800 */
[----:B------:R-:W-:-:S03]  /*27c80*/  ISETP.NE.U32.AND P0, PT, RZ, UR4, PT ;  /* 0x00000004ff007c0c */ /* 0x000fc6000bf05070 */
        /* <DEDUP_REMOVED lines=20> */
.L_x_6621:
        /* <DEDUP_REMOVED lines=12> */
.L_x_6624:
[----:B------:R-:W-:Y:S05]  /*27e90*/  @!P6 BRA `(.L_x_6471) ;  /* 0x000000040038e947 */ /* 0x000fea0003800000 */
[----:B------:R-:W-:-:S04]  /*27ea0*/  ISETP.NE.U32.AND P0, PT, R2, RZ, PT ;  /* 0x000000ff0200720c */ /* 0x000fc80003f05070 */
[----:B------:R-:W-:-:S13]  /*27eb0*/  ISETP.NE.AND.EX P0, PT, R3, RZ, PT, P0 ;  /* 0x000000ff0300720c */ /* 0x000fda0003f05300 */
[----:B------:R-:W-:Y:S05]  /*27ec0*/  @!P0 BRA `(.L_x_6473) ;  /* 0x0000000000548947 */ /* 0x000fea0003800000 */
[----:B------:R-:W2:Y:S01]  /*27ed0*/  LDC R6, c[0x0][0x43c] ;  /* 0x00010f00ff067b82 */ /* 0x000ea20000000800 */
[----:B------:R-:W-:Y:S01]  /*27ee0*/  IMAD.MOV.U32 R9, RZ, RZ, R4 ;  /* 0x000000ffff097224 */ /* 0x000fe200078e0004 */
[----:B------:R-:W-:-:S03]  /*27ef0*/  ULDC.64 UR4, c[0x0][0x428] ;  /* 0x00010a0000047ab9 */ /* 0x000fc60000000a00 */
[----:B-1----:R-:W-:Y:S01]  /*27f00*/  IMAD.MOV.U32 R0, RZ, RZ, R9 ;  /* 0x000000ffff007224 */ /* 0x002fe200078e0009 */
[----:B--2---:R-:W-:-:S13]  /*27f10*/  ISETP.NE.AND P0, PT, R6, 0x1, PT ;  /* 0x000000010600780c */ /* 0x004fda0003f05270 */
[----:B------:R-:W1:Y:S02]  /*27f20*/  @P0 LDC.64 R4, c[0x0][0x440] ;  /* 0x00011000ff040b82 */ /* 0x000e640000000a00 */
[----:B-1----:R-:W-:-:S05]  /*27f30*/  @P0 IMAD.HI.U32 R4, R9, R4, RZ ;  /* 0x0000000409040227 */ /* 0x002fca00078e00ff */
        /* <DEDUP_REMOVED lines=14> */
.L_x_6473:
[----:B------:R-:W3:Y:S04]  /*28020*/  LDL R7, [R1+0x4] ;  /* 0x0000040001077983 */ /* 0x000ee80000100800 */
[----:B-12---:R-:W3:Y:S04]  /*28030*/  LDL R0, [R1+0xc] ;  /* 0x00000c0001007983 */ /* 0x006ee80000100800 */
[----:B------:R-:W2:Y:S01]  /*28040*/  LDL R2, [R1+0x18] ;  /* 0x0000180001027983 */ /* 0x000ea20000100800 */
[----:B---3--:R-:W-:Y:S01]  /*28050*/  IMAD R0, R0, 0x8, R7 ;  /* 0x0000000800007824 */ /* 0x008fe200078e0207 */
[----:B--2---:R-:W-:-:S04]  /*28060*/  SHF.L.U32 R2, R2, 0x1f, RZ ;  /* 0x0000001f02027819 */ /* 0x004fc800000006ff */
[----:B------:R-:W1:Y:S02]  /*28070*/  SYNCS.PHASECHK.TRANS64.TRYWAIT P0, [R0+URZ+0x36840], R2 ;  /* 0x03684002000075a7 */ /* 0x000e64000800017f */
[----:B-1----:R-:W-:Y:S05]  /*28080*/  @!P0 BRA `(.L_x_6474) ;  /* 0x0000005c00908947 */ /* 0x002fea0003800000 */
.L_x_6625:
[----:B------:R2:W5:Y:S01]  /*28090*/  LDL R3, [R1+0x8] ;  /* 0x0000080001037983 */ /* 0x0005620000100800 */
        /* <DEDUP_REMOVED lines=9> */
.L_x_6475:
        /* <DEDUP_REMOVED lines=37> */
.L_x_6471:
        /* <DEDUP_REMOVED lines=35> */
[----:B0-----:R-:W-:Y:S01]  /*285b0*/  MOV R13, RZ ;  /* 0x000000ff000d7202 */ /* 0x001fe20000000f00 */
[----:B------:R-:W-:Y:S02]  /*285c0*/  IMAD.U32 R6, RZ, RZ, UR6 ;  /* 0x00000006ff067e24 */ /* 0x000fe4000f8e00ff */
[----:B------:R-:W-:-:S02]  /*285d0*/  IMAD.U32 R10, RZ, RZ, UR8 ;  /* 0x00000008ff0a7e24 */ /* 0x000fc4000f8e00ff */
[----:B------:R-:W-:Y:S02]  /*285e0*/  IMAD.U32 R11, RZ, RZ, UR9 ;  /* 0x00000009ff0b7e24 */ /* 0x000fe4000f8e00ff */
[----:B------:R-:W-:Y:S02]  /*285f0*/  IMAD.MOV.U32 R8, RZ, RZ, 0x70 ;  /* 0x00000070ff087424 */ /* 0x000fe400078e00ff */
[----:B------:R-:W-:-:S07]  /*28600*/  IMAD.MOV.U32 R12, RZ, RZ, 0x1 ;  /* 0x00000001ff0c7424 */ /* 0x000fce00078e00ff */
[----:B------:R-:W-:-:S07]  /*28610*/  LEPC R20, `(.L_x_6477) ;  /* 0x000000001014794e */ /* 0x000fce0000000000 */
[----:B-1----:R-:W-:Y:S05]  /*28620*/  CALL.ABS.NOINC R2 ;  /* 0x0000000002007343 */ /* 0x002fea0003c00000 */
.L_x_6477:
[----:B------:R-:W-:Y:S05]  /*28630*/  BSYNC B6 ;  /* 0x0000000000067941 */ /* 0x000fea0003800000 */
.L_x_6476:
        /* <DEDUP_REMOVED lines=11> */
[----:B0-----:R-:W-:Y:S01]  /*286f0*/  IMAD.SHL.U32 R9, R9, 0x8, RZ ;  /* 0x0000000809097824 */ /* 0x001fe200078e00ff */
[----:B------:R-:W-:-:S04]  /*28700*/  SHF.L.U32 R8, R8, 0x3, RZ ;  /* 0x0000000308087819 */ /* 0x000fc800000006ff */
[----:B------:R-:W-:Y:S02]  /*28710*/  LOP3.LUT R9, R9, 0x38, RZ, 0xc0, !PT ;  /* 0x0000003809097812 */ /* 0x000fe400078ec0ff */
[----:B------:R-:W-:Y:S02]  /*28720*/  LOP3.LUT R8, R8, 0x38, RZ, 0xc0, !PT ;  /* 0x0000003808087812 */ /* 0x000fe400078ec0ff */
[C---:B------:R-:W-:Y:S02]  /*28730*/  LOP3.LUT R11, R9.reuse, 0x40, RZ, 0xfc, !PT ;  /* 0x00000040090b7812 */ /* 0x040fe400078efcff */
[----:B------:R-:W-:Y:S02]  /*28740*/  LOP3.LUT R9, R9, 0x80, RZ, 0xfc, !PT ;  /* 0x0000008009097812 */ /* 0x000fe400078efcff */
[----:B-1----:R-:W-:-:S04]  /*28750*/  LOP3.LUT R10, R10, 0x7f, RZ, 0xc0, !PT ;  /* 0x0000007f0a0a7812 */ /* 0x002fc800078ec0ff */
        /* <DEDUP_REMOVED lines=17> */
[----:B-1----:R-:W-:-:S05]  /*28870*/  IMAD.SHL.U32 R4, R4, 0x10, RZ ;  /* 0x0000001004047824 */ /* 0x002fca00078e00ff */
[----:B------:R-:W-:Y:S02]  /*28880*/  LOP3.LUT R4, R5, 0x70, R4, 0xf8, !PT ;  /* 0x0000007005047812 */ /* 0x000fe400078ef804 */
[----:B------:R-:W1:Y:S02]  /*28890*/  @P0 LDC R5, c[0x0][0x44c] ;  /* 0x00011300ff050b82 */ /* 0x000e640000000800 */
[----:B------:R-:W-:-:S05]  /*288a0*/  LEA R4, R17, R4, 0x7 ;  /* 0x0000000411047211 */ /* 0x000fca00078e38ff */
        /* <DEDUP_REMOVED lines=27> */
[----:B------:R-:W-:-:S03]  /*28a60*/  IMAD R17, R17, 0x80, R10 ;  /* 0x0000008011117824 */ /* 0x000fc600078e020a */
[----:B------:R-:W-:Y:S04]  /*28a70*/  SHFL.IDX PT, R4, R2, RZ, 0x181f ;  /* 0x00181fff02047589 */ /* 0x000fe800000e0000 */
[----:B------:R-:W-:Y:S01]  /*28a80*/  SHFL.IDX PT, R6, R2, 0x1, 0x181f ;  /* 0x00381f0002067f89 */ /* 0x000fe200000e0000 */
[----:B--2---:R-:W-:-:S03]  /*28a90*/  IMAD R0, R5, R7, RZ ;  /* 0x0000000705007224 */ /* 0x004fc600078e02ff */
[----:B------:R-:W0:Y:S02]  /*28aa0*/  SHFL.IDX PT, R5, R3, RZ, 0x181f ;  /* 0x00181fff03057589 */ /* 0x000e2400000e0000 */
[----:B------:R-:W-:-:S13]  /*28ab0*/  ISETP.GE.AND P2, PT, R17, R0, PT ;  /* 0x000000001100720c */ /* 0x000fda0003f46270 */
[----:B0-----:R-:W-:-:S05]  /*28ac0*/  @!P2 LEA R5, P4, R8, R5, 0x1 ;  /* 0x000000050805a211 */ /* 0x001fca00078808ff */
[----:B------:R-:W-:-:S05]  /*28ad0*/  @!P2 IMAD.X R4, RZ, RZ, R4, P4 ;  /* 0x000000ffff04a224 */ /* 0x000fca00020e0604 */
[----:B------:R-:W-:-:S04]  /*28ae0*/  @!P2 LOP3.LUT R5, R5, R4, RZ, 0x3c, !PT ;  /* 0x000000040505a212 */ /* 0x000fc800078e3cff */
[----:B------:R-:W-:-:S04]  /*28af0*/  @!P2 LOP3.LUT R4, R5, R4, RZ, 0x3c, !PT ;  /* 0x000000040504a212 */ /* 0x000fc800078e3cff */
[----:B------:R-:W-:-:S05]  /*28b00*/  @!P2 LOP3.LUT R5, R5, R4, RZ, 0x3c, !PT ;  /* 0x000000040505a212 */ /* 0x000fca00078e3cff */
[----:B---3--:R-:W-:Y:S04]  /*28b10*/  @!P2 LDGSTS.E.BYPASS.LTC128B.128 [R9+0x15400], desc[UR60][R4.64], !P3 ;  /* 0x154000000409afae */ /* 0x008fe8000d901d7c */
[----:B------:R-:W-:Y:S04]  /*28b20*/  @!P2 LDGSTS.E.BYPASS.LTC128B.128 [R9+0x19400], desc[UR60][R4.64+0x80], !P0 ;  /* 0x194000800409afae */ /* 0x000fe8000c101d7c */
[----:B------:R0:W-:Y:S02]  /*28b30*/  @!P2 LDGSTS.E.BYPASS.LTC128B.128 [R9+0x1d400], desc[UR60][R4.64+0x100], !P1 ;  /* 0x1d4001000409afae */ /* 0x0001e4000c901d7c */
[----:B0-----:R-:W-:-:S05]  /*28b40*/  VIADD R4, R17, 0x10 ;  /* 0x0000001011047836 */ /* 0x001fca0000000000 */
[----:B------:R-:W-:Y:S02]  /*28b50*/  ISETP.GE.AND P2, PT, R4, R0, PT ;  /* 0x000000000400720c */ /* 0x000fe40003f46270 */
[----:B------:R-:W0:Y:S11]  /*28b60*/  SHFL.IDX PT, R4, R3, 0x1, 0x181f ;  /* 0x00381f0003047f89 */ /* 0x000e3600000e0000 */
        /* <DEDUP_REMOVED lines=8> */
[----:B------:R0:W-:Y:S02]  /*28bf0*/  @!P2 LDGSTS.E.BYPASS.LTC128B.128 [R9+0x1dc00], desc[UR60][R4.64+0x100], !P1 ;  /* 0x1dc001000409afae */ /* 0x0001e4000c901d7c */
[----:B0-----:R-:W-:-:S05]  /*28c00*/  VIADD R4, R17, 0x20 ;  /* 0x0000002011047836 */ /* 0x001fca0000000000 */
[----:B------:R-:W-:Y:S02]  /*28c10*/  ISETP.GE.AND P2, PT, R4, R0, PT ;  /* 0x000000000400720c */ /* 0x000fe40003f46270 */
[----:B------:R-:W0:Y:S11]  /*28c20*/  SHFL.IDX PT, R4, R3, 0x2, 0x181f ;  /* 0x00581f0003047f89 */ /* 0x000e3600000e0000 */
        /* <DEDUP_REMOVED lines=21> */
[----:B0-----:R-:W-:-:S04]  /*28d80*/  IADD3 R4, R17, 0x40, RZ ;  /* 0x0000004011047810 */ /* 0x001fc80007ffe0ff */
        /* <DEDUP_REMOVED lines=25> */
[----:B------:R-:W0:Y:S04]  /*28f20*/  SHFL.IDX PT, R4, R3, 0x6, 0x181f ;  /* 0x00d81f0003047f89 */ /* 0x000e2800000e0000 */
[----:B------:R-:W1:Y:S07]  /*28f30*/  SHFL.IDX PT, R3, R3, 0x7, 0x181f ;  /* 0x00f81f0003037f89 */ /* 0x000e6e00000e0000 */
[----:B0-----:R-:W-:-:S04]  /*28f40*/  @!P2 LEA R5, P4, R8, R4, 0x1 ;  /* 0x000000040805a211 */ /* 0x001fc800078808ff */
[----:B------:R-:W-:-:S04]  /*28f50*/  @!P2 IADD3.X R4, RZ, R6, RZ, P4, !PT ;  /* 0x00000006ff04a210 */ /* 0x000fc800027fe4ff */
[----:B------:R-:W-:-:S04]  /*28f60*/  @!P2 LOP3.LUT R5, R5, R4, RZ, 0x3c, !PT ;  /* 0x000000040505a212 */ /* 0x000fc800078e3cff */
[----:B------:R-:W-:-:S04]  /*28f70*/  @!P2 LOP3.LUT R4, R5, R4, RZ, 0x3c, !PT ;  /* 0x000000040504a212 */ /* 0x000fc800078e3cff */
[----:B------:R-:W-:-:S05]  /*28f80*/  @!P2 LOP3.LUT R5, R5, R4, RZ, 0x3c, !PT ;  /* 0x000000040505a212 */ /* 0x000fca00078e3cff */
[----:B------:R-:W-:Y:S04]  /*28f90*/  @!P2 LDGSTS.E.BYPASS.LTC128B.128 [R9+0x18400], desc[UR60][R4.64], !P3 ;  /* 0x184000000409afae */ /* 0x000fe8000d901d7c */
[----:B------:R-:W-:Y:S04]  /*28fa0*/  @!P2 LDGSTS.E.BYPASS.LTC128B.128 [R9+0x1c400], desc[UR60][R4.64+0x80], !P0 ;  /* 0x1c4000800409afae */ /* 0x000fe8000c101d7c */
[----:B------:R0:W-:Y:S04]  /*28fb0*/  @!P2 LDGSTS.E.BYPASS.LTC128B.128 [R9+0x20400], desc[UR60][R4.64+0x100], !P1 ;  /* 0x204001000409afae */ /* 0x0001e8000c901d7c */
[----:B01----:R0:W2:Y:S02]  /*28fc0*/  SHFL.IDX PT, R4, R2, 0x7, 0x181f ;  /* 0x00f81f0002047f89 */ /* 0x0030a400000e0000 */
.L_x_6642:
[----:B------:R-:W-:Y:S01]  /*28fd0*/  VIADD R17, R17, 0x70 ;  /* 0x0000007011117836 */ /* 0x000fe20000000000 */
[----:B------:R-:W-:Y:S04]  /*28fe0*/  BSSY B0, `(.L_x_6479) ;  /* 0x000000c000007945 */ /* 0x000fe80003800000 */
[----:B------:R-:W-:-:S13]  /*28ff0*/  ISETP.GE.AND P2, PT, R17, R0, PT ;  /* 0x000000001100720c */ /* 0x000fda0003f46270 */
[----:B------:R-:W-:Y:S05]  /*29000*/  @P2 BRA `(.L_x_6480) ;  /* 0x0000000000242947 */ /* 0x000fea0003800000 */
[----:B------:R-:W3:Y:S01]  /*29010*/  LDL R5, [R1+0x30] ;  /* 0x0000300001057983 */ /* 0x000ee20000100800 */
[----:B0-----:R-:W-:-:S05]  /*29020*/  LEA R2, P2, R8, R3, 0x1 ;  /* 0x0000000308027211 */ /* 0x001fca00078408ff */
[----:B--2---:R-:W-:-:S05]  /*29030*/  IMAD.X R3, RZ, RZ, R4, P2 ;  /* 0x000000ffff037224 */ /* 0x004fca00010e0604 */
[----:B------:R-:W-:Y:S01]  /*29040*/  @!PT LDS RZ, [RZ] ;  /* 0x00000000fffff984 */ /* 0x000fe20000000800 */
[----:B------:R-:W-:Y:S01]  /*29050*/  @!PT LDS RZ, [RZ] ;  /* 0x00000000fffff984 */ /* 0x000fe20000000800 */
[----:B------:R-:W-:Y:S01]  /*29060*/  @!PT LDS RZ, [RZ] ;  /* 0x00000000fffff984 */ /* 0x000fe20000000800 */
[----:B---3--:R1:W-:Y:S04]  /*29070*/  LDGSTS.E.BYPASS.LTC128B.128 [R5+0x18c00], desc[UR60][R2.64], !P3 ;  /* 0x18c0000002057fae */ /* 0x0083e8000d901d7c */
[----:B------:R1:W-:Y:S04]  /*29080*/  LDGSTS.E.BYPASS.LTC128B.128 [R5+0x1cc00], desc[UR60][R2.64+0x80], !P0 ;  /* 0x1cc0008002057fae */ /* 0x0003e8000c101d7c */
[----:B------:R1:W-:Y:S02]  /*29090*/  LDGSTS.E.BYPASS.LTC128B.128 [R5+0x20c00], desc[UR60][R2.64+0x100], !P1 ;  /* 0x20c0010002057fae */ /* 0x0003e4000c901d7c */
.L_x_6480:
[----:B------:R-:W-:Y:S05]  /*290a0*/  BSYNC B0 ;  /* 0x0000000000007941 */ /* 0x000fea0003800000 */
.L_x_6479:
[----:B------:R3:W5:Y:S01]  /*290b0*/  LDL R8, [R1+0x4] ;  /* 0x0000040001087983 */ /* 0x0007620000100800 */
[----:B------:R-:W-:Y:S01]  /*290c0*/  PLOP3.LUT P0, PT, PT, PT, PT, 0x80, 0x0 ;  /* 0x000000000000781c */ /* 0x000fe20003f0f070 */
[----:B------:R-:W-:-:S12]  /*290d0*/  NOP ;  /* 0x0000000000007918 */ /* 0x000fd80000000000 */
.L_x_6481:
[----:B01----:R-:W4:Y:S01]  /*290e0*/  LDL R2, [R1+0x4] ;  /* 0x0000040001027983 */ /* 0x003f220000100800 */
[----:B------:R-:W-:Y:S02]  /*290f0*/  PLOP3.LUT P1, PT, P1, P0, PT, 0xa2, 0x0 ;  /* 0x000000000000781c */ /* 0x000fe40000f21472 */
[----:B----4-:R-:W-:-:S08]  /*29100*/  @P0 R2UR P1, UR4, R2 ;  /* 0x00000000020402ca */ /* 0x010fd00000020000 */
[----:B------:R-:W-:-:S05]  /*29110*/  @P0 PLOP3.LUT P0, PT, P1, PT, PT, 0x80, 0x0 ;  /* 0x000000000000081c */ /* 0x000fca0000f0f070 */
[----:B------:R-:W-:Y:S01]  /*29120*/  @!P1 SYNCS.ARRIVE.TRANS64.RED.A0T1 RZ, [UR4+0x36800], RZ ;  /* 0x036800ffffff99a7 */ /* 0x000fe20008200404 */
[----:B------:R-:W-:Y:S07]  /*29130*/  @!P1 ARRIVES.LDGSTSBAR.64.TRANSCNT [UR4+0x36800] ;  /* 0x03680000ff0099b0 */ /* 0x000fee0008000a84 */
[----:B------:R-:W-:Y:S05]  /*29140*/  @P0 BRA.U.ANY `(.L_x_6481) ;  /* 0xfffffffd00e40947 */ /* 0x000fea000393ffff */
[----:B------:R-:W4:Y:S02]  /*29150*/  LDL.LU R3, [R1+0x50] ;  /* 0x0000500001037983 */ /* 0x000f240000300800 */
[----:B----4-:R-:W-:-:S05]  /*29160*/  VIADD R3, R3, 0x1 ;  /* 0x0000000103037836 */ /* 0x010fca0000000000 */
        /* <DEDUP_REMOVED lines=10> */
.L_x_6643:
[----:B------:R-:W-:Y:S05]  /*29210*/  BSYNC B0 ;  /* 0x0000000000007941 */ /* 0x000fea0003800000 */
.L_x_6482:
[----:B0-----:R-:W4:Y:S01]  /*29220*/  LDL R2, [R1+0x38] ;  /* 0x0000380001027983 */ /* 0x001f220000100800 */
[----:B------:R-:W-:Y:S01]  /*29230*/  BSSY B0, `(.L_x_6484) ;  /* 0x000025b000007945 */ /* 0x000fe20003800000 */
[----:B----4-:R-:W-:-:S13]  /*29240*/  ISETP.GE.AND P0, PT, R2, 0x2, PT ;  /* 0x000000020200780c */ /* 0x010fda0003f06270 */
[----:B------:R-:W-:Y:S05]  /*29250*/  @!P0 BRA `(.L_x_6485) ;  /* 0x0000002400608947 */ /* 0x000fea0003800000 */
[C---:B------:R-:W-:Y:S01]  /*29260*/  LOP3.LUT R0, R2.reuse, 0x1, RZ, 0xc0, !PT ;  /* 0x0000000102007812 */ /* 0x040fe200078ec0ff */
[----:B------:R-:W-:Y:S01]  /*29270*/  BSSY B2, `(.L_x_6486) ;  /* 0x00000cd000027945 */ /* 0x000fe20003800000 */
[----:B------:R-:W-:Y:S02]  /*29280*/  IADD3 R2, R2, -0x2, RZ ;  /* 0xfffffffe02027810 */ /* 0x000fe40007ffe0ff */
[----:B------:R-:W-:-:S03]  /*29290*/  ISETP.NE.U32.AND P0, PT, R0, 0x1, PT ;  /* 0x000000010000780c */ /* 0x000fc60003f05070 */
[----:B------:R-:W-:-:S10]  /*292a0*/  IMAD.MOV.U32 R0, RZ, RZ, R2 ;  /* 0x000000ffff007224 */ /* 0x000fd400078e0002 */
[----:B------:R-:W-:Y:S05]  /*292b0*/  @!P0 BRA `(.L_x_6487) ;  /* 0x0000000c00208947 */ /* 0x000fea0003800000 */
[----:B------:R-:W4:Y:S04]  /*292c0*/  LDL R5, [R1+0x8] ;  /* 0x0000080001057983 */ /* 0x000f280000100800 */
[----:B--2---:R-:W2:Y:S04]  /*292d0*/  LDL R4, [R1+0xc] ;  /* 0x00000c0001047983 */ /* 0x004ea80000100800 */
[----:B------:R-:W3:Y:S01]  /*292e0*/  LDL R3, [R1+0x18] ;  /* 0x0000180001037983 */ /* 0x000ee20000100800 */
[----:B------:R-:W-:Y:S01]  /*292f0*/  BSSY B1, `(.L_x_6488) ;  /* 0x00000c0000017945 */ /* 0x000fe20003800000 */
[----:B----4-:R-:W-:Y:S01]  /*29300*/  LOP3.LUT P1, RZ, R5, 0x4, RZ, 0xc0, !PT ;  /* 0x0000000405ff7812 */ /* 0x010fe2000782c0ff */
[----:B--2--5:R-:W-:-:S05]  /*29310*/  VIADD R8, R4, 0x1 ;  /* 0x0000000104087836 */ /* 0x024fca0000000000 */
[----:B------:R-:W-:-:S04]  /*29320*/  ISETP.NE.AND P0, PT, R8, 0x2, PT ;  /* 0x000000020800780c */ /* 0x000fc80003f05270 */
[----:B------:R-:W-:Y:S02]  /*29330*/  SEL R9, RZ, 0x1, P0 ;  /* 0x00000001ff097807 */ /* 0x000fe40000000000 */
[----:B------:R-:W-:Y:S02]  /*29340*/  SEL R8, R8, RZ, P0 ;  /* 0x000000ff08087207 */ /* 0x000fe40000000000 */
[----:B---3--:R-:W-:Y:S01]  /*29350*/  LOP3.LUT R9, R3, R9, RZ, 0x3c, !PT ;  /* 0x0000000903097212 */ /* 0x008fe200078e3cff */
        /* <DEDUP_REMOVED lines=10> */
[----:B------:R-:W-:Y:S01]  /*29400*/  IMAD.MOV.U32 R0, RZ, RZ, R2 ;  /* 0x000000ffff007224 */ /* 0x000fe200078e0002 */
[----:B------:R-:W-:Y:S01]  /*29410*/  ULDC.64 UR6, c[0x0][0x428] ;  /* 0x00010a0000067ab9 */ /* 0x000fe20000000a00 */
[----:B0-----:R-:W-:-:S13]  /*29420*/  ISETP.NE.AND P0, PT, R3, 0x1, PT ;  /* 0x000000010300780c */ /* 0x001fda0003f05270 */
[----:B-----5:R-:W0:Y:S02]  /*29430*/  @P0 LDC.64 R4, c[0x0][0x440] ;  /* 0x00011000ff040b82 */ /* 0x020e240000000a00 */
[----:B0-----:R-:W-:-:S05]  /*29440*/  @P0 IMAD.HI.U32 R4, R2, R4, RZ ;  /* 0x0000000402040227 */ /* 0x001fca00078e00ff */
[----:B------:R-:W-:-:S04]  /*29450*/  @P0 SHF.R.U32.HI R0, RZ, R5, R4 ;  /* 0x00000005ff000219 */ /* 0x000fc80000011604 */
[----:B------:R-:W-:Y:S01]  /*29460*/  IADD3 R7, -R0, RZ, RZ ;  /* 0x000000ff00077210 */ /* 0x000fe20007ffe1ff */
[--C-:B------:R-:W-:Y:S01]  /*29470*/  IMAD.MOV.U32 R4, RZ, RZ, R0.reuse ;  /* 0x000000ffff047224 */ /* 0x100fe200078e0000 */
[----:B------:R-:W-:-:S03]  /*29480*/  SHF.R.S32.HI R5, RZ, 0x1f, R0 ;  /* 0x0000001fff057819 */ /* 0x000fc60000011400 */
        /* <DEDUP_REMOVED lines=8> */
.L_x_6490:
[----:B------:R-:W2:Y:S01]  /*29510*/  LDL R0, [R1+0x4] ;  /* 0x0000040001007983 */ /* 0x000ea20000100800 */
[----:B------:R-:W-:Y:S01]  /*29520*/  BSSY B3, `(.L_x_6491) ;  /* 0x0000005000037945 */ /* 0x000fe20003800000 */
[----:B--2---:R-:W-:Y:S01]  /*29530*/  IMAD R3, R8, 0x8, R0 ;  /* 0x0000000808037824 */ /* 0x004fe200078e0200 */
[----:B------:R-:W-:-:S04]  /*29540*/  SHF.L.U32 R0, R9, 0x1f, RZ ;  /* 0x0000001f09007819 */ /* 0x000fc800000006ff */
[----:B------:R-:W1:Y:S02]  /*29550*/  SYNCS.PHASECHK.TRANS64.TRYWAIT P0, [R3+URZ+0x36840], R0 ;  /* 0x03684000030075a7 */ /* 0x000e64000800017f */
[----:B-1----:R-:W-:Y:S05]  /*29560*/  @!P0 BRA `(.L_x_6492) ;  /* 0x0000005400688947 */ /* 0x002fea0003800000 */
.L_x_6644:
[----:B------:R-:W-:Y:S05]  /*29570*/  BSYNC B3 ;  /* 0x0000000000037941 */ /* 0x000fea0003800000 */
.L_x_6491:
        /* <DEDUP_REMOVED lines=11> */
.L_x_6494:
[----:B------:R-:W-:Y:S05]  /*29630*/  BSYNC B3 ;  /* 0x0000000000037941 */ /* 0x000fea0003800000 */
.L_x_6493:
[----:B------:R-:W2:Y:S04]  /*29640*/  LDL R5, [R1+0x4] ;  /* 0x0000040001057983 */ /* 0x000ea80000100800 */
[----:B-1----:R-:W3:Y:S01]  /*29650*/  LDL R0, [R1+0x1c] ;  /* 0x00001c0001007983 */ /* 0x002ee20000100800 */
[----:B0-----:R-:W-:Y:S01]  /*29660*/  MOV R10, RZ ;  /* 0x000000ff000a7202 */ /* 0x001fe20000000f00 */
[----:B------:R-:W-:Y:S01]  /*29670*/  UIADD3 UR4, UP0, UR36, 0x370, URZ ;  /* 0x0000037024047890 */ /* 0x000fe2000ff1e03f */
[----:B------:R-:W-:Y:S01]  /*29680*/  PLOP3.LUT P0, PT, PT, PT, PT, 0x80, 0x0 ;  /* 0x000000000000781c */ /* 0x000fe20003f0f070 */
[----:B------:R-:W-:Y:S01]  /*29690*/  VIADD R3, R3, 0x36830 ;  /* 0x0003683003037836 */ /* 0x000fe20000000000 */
[----:B------:R-:W-:Y:S01]  /*296a0*/  R2UR UR10, R10 ;  /* 0x000000000a0a72ca */ /* 0x000fe200000e0000 */
[----:B------:R-:W-:Y:S01]  /*296b0*/  UIADD3.X UR5, URZ, UR37, URZ, UP0, !UPT ;  /* 0x000000253f057290 */ /* 0x000fe200087fe43f */
[----:B------:R-:W-:Y:S01]  /*296c0*/  UMOV UR6, 0x0 ;  /* 0x0000000000067882 */ /* 0x000fe20000000000 */
[----:B------:R-:W-:Y:S01]  /*296d0*/  UMOV UR7, 0x14f00000 ;  /* 0x14f0000000077882 */ /* 0x000fe20000000000 */
[----:B--2---:R-:W-:-:S02]  /*296e0*/  IMAD R6, R8, 0xa800, R5 ;  /* 0x0000a80008067824 */ /* 0x004fc400078e0205 */
[----:B---3--:R-:W-:Y:S02]  /*296f0*/  IMAD R0, R7, 0x70, R0 ;  /* 0x0000007007007824 */ /* 0x008fe400078e0200 */
[----:B------:R-:W-:-:S07]  /*29700*/  VIADD R5, R6, 0x21400 ;  /* 0x0002140006057836 */ /* 0x000fce0000000000 */
.L_x_6495:
        /* <DEDUP_REMOVED lines=16> */
.L_x_6496:
        /* <DEDUP_REMOVED lines=16> */
.L_x_6497:
        /* <DEDUP_REMOVED lines=18> */
.L_x_6645:
[----:B------:R-:W-:Y:S05]  /*29a30*/  BSYNC B3 ;  /* 0x0000000000037941 */ /* 0x000fea0003800000 */
.L_x_6498:
        /* <DEDUP_REMOVED lines=10> */
.L_x_6500:
[----:B------:R-:W2:Y:S01]  /*29ae0*/  LDL R3, [R1+0x8] ;  /* 0x0000080001037983 */ /* 0x000ea20000100800 */
[----:B------:R-:W-:Y:S01]  /*29af0*/  BSSY B3, `(.L_x_6501) ;  /* 0x0000004000037945 */ /* 0x000fe20003800000 */
[----:B--2---:R-:W-:-:S13]  /*29b00*/  LOP3.LUT P0, RZ, R3, 0x8, RZ, 0xc0, !PT ;  /* 0x0000000803ff7812 */ /* 0x004fda000780c0ff */
[----:B------:R-:W-:Y:S05]  /*29b10*/  @P0 BRA `(.L_x_6502) ;  /* 0x0000000000040947 */ /* 0x000fea0003800000 */
[----:B------:R-:W-:Y:S01]  /*29b20*/  BPT.TRAP 0x1 ;  /* 0x000000040000795c */ /* 0x000fe20000300000 */
.L_x_6502:
[----:B------:R-:W-:Y:S05]  /*29b30*/  BSYNC B3 ;  /* 0x0000000000037941 */ /* 0x000fea0003800000 */
.L_x_6501:
        /* <DEDUP_REMOVED lines=14> */
.L_x_6503:
        /* <DEDUP_REMOVED lines=16> */
.L_x_6504:
        /* <DEDUP_REMOVED lines=16> */
.L_x_6505:
        /* <DEDUP_REMOVED lines=13> */
.L_x_6489:
[----:B------:R-:W-:Y:S05]  /*29ef0*/  BSYNC B1 ;  /* 0x0000000000017941 */ /* 0x000fea0003800000 */
.L_x_6488:
[----:B------:R-:W2:Y:S04]  /*29f00*/  LDL.LU R0, [R1+0x38] ;  /* 0x0000380001007983 */ /* 0x000ea80000300800 */
[----:B------:R1:W-:Y:S04]  /*29f10*/  STL [R1+0x18], R9 ;  /* 0x0000180901007387 */ /* 0x0003e80000100800 */
[----:B------:R1:W-:Y:S02]  /*29f20*/  STL [R1+0xc], R8 ;  /* 0x00000c0801007387 */ /* 0x0003e40000100800 */
[----:B-12---:R-:W-:-:S07]  /*29f30*/  VIADD R0, R0, 0xfffffffd ;  /* 0xfffffffd00007836 */ /* 0x006fce0000000000 */
.L_x_6487:
[----:B------:R-:W-:Y:S05]  /*29f40*/  BSYNC B2 ;  /* 0x0000000000027941 */ /* 0x000fea0003800000 */
.L_x_6486:
[----:B------:R-:W-:-:S13]  /*29f50*/  ISETP.NE.AND P0, PT, R2, RZ, PT ;  /* 0x000000ff0200720c */ /* 0x000fda0003f05270 */
[----:B------:R-:W-:Y:S05]  /*29f60*/  @!P0 BRA `(.L_x_6485) ;  /* 0x00000018001c8947 */ /* 0x000fea0003800000 */
[----:B-----5:R1:W5:Y:S02]  /*29f70*/  LDL R8, [R1] ;  /* 0x0000000001087983 */ /* 0x0203640000100800 */
.L_x_6542:
[----:B0-2---:R-:W2:Y:S04]  /*29f80*/  LDL R4, [R1+0x8] ;  /* 0x0000080001047983 */ /* 0x005ea80000100800 */
[----:B------:R-:W4:Y:S04]  /*29f90*/  LDL R3, [R1+0xc] ;  /* 0x00000c0001037983 */ /* 0x000f280000100800 */
[----:B---3--:R-:W3:Y:S01]  /*29fa0*/  LDL R2, [R1+0x18] ;  /* 0x0000180001027983 */ /* 0x008ee20000100800 */
[----:B------:R-:W-:Y:S05]  /*29fb0*/  YIELD ;  /* 0x0000000000007946 */ /* 0x000fea0003800000 */
[----:B------:R-:W-:Y:S01]  /*29fc0*/  BSSY B1, `(.L_x_6506) ;  /* 0x00000be000017945 */ /* 0x000fe20003800000 */
[----:B--2---:R-:W-:Y:S01]  /*29fd0*/  LOP3.LUT P1, RZ, R4, 0x4, RZ, 0xc0, !PT ;  /* 0x0000000404ff7812 */ /* 0x004fe2000782c0ff */
[----:B----4-:R-:W-:-:S05]  /*29fe0*/  VIADD R4, R3, 0x1 ;  /* 0x0000000103047836 */ /* 0x010fca0000000000 */
[----:B------:R-:W-:-:S04]  /*29ff0*/  ISETP.NE.AND P0, PT, R4, 0x2, PT ;  /* 0x000000020400780c */ /* 0x000fc80003f05270 */
[----:B------:R-:W-:Y:S02]  /*2a000*/  SEL R5, RZ, 0x1, P0 ;  /* 0x00000001ff057807 */ /* 0x000fe40000000000 */
        /* <DEDUP_REMOVED lines=27> */
.L_x_6508:
[----:B------:R-:W2:Y:S01]  /*2a1c0*/  LDL R2, [R1+0x4] ;  /* 0x0000040001027983 */ /* 0x000ea20000100800 */
[----:B------:R-:W-:Y:S01]  /*2a1d0*/  BSSY B2, `(.L_x_6509) ;  /* 0x0000005000027945 */ /* 0x000fe20003800000 */
[----:B--2---:R-:W-:Y:S01]  /*2a1e0*/  IMAD R3, R4, 0x8, R2 ;  /* 0x0000000804037824 */ /* 0x004fe200078e0202 */
[----:B------:R-:W-:-:S04]  /*2a1f0*/  SHF.L.U32 R2, R5, 0x1f, RZ ;  /* 0x0000001f05027819 */ /* 0x000fc800000006ff */
[----:B------:R-:W2:Y:S02]  /*2a200*/  SYNCS.PHASECHK.TRANS64.TRYWAIT P0, [R3+URZ+0x36840], R2 ;  /* 0x03684002030075a7 */ /* 0x000ea4000800017f */
[----:B--2---:R-:W-:Y:S05]  /*2a210*/  @!P0 BRA `(.L_x_6510) ;  /* 0x0000004800648947 */ /* 0x004fea0003800000 */
.L_x_6646:
[----:B------:R-:W-:Y:S05]  /*2a220*/  BSYNC B2 ;  /* 0x0000000000027941 */ /* 0x000fea0003800000 */
.L_x_6509:
[----:B------:R-:W3:Y:S01]  /*2a230*/  S2R R7, SR_TID.X ;  /* 0x0000000000077919 */ /* 0x000ee20000002100 */
[----:B------:R-:W-:Y:S01]  /*2a240*/  BSSY B2, `(.L_x_6511) ;  /* 0x000000a000027945 */ /* 0x000fe20003800000 */
[----:B---3--:R-:W-:-:S04]  /*2a250*/  LOP3.LUT R7, R7, 0x7f, RZ, 0xc0, !PT ;  /* 0x0000007f07077812 */ /* 0x008fc800078ec0ff */
[----:B------:R-:W-:-:S13]  /*2a260*/  ISETP.NE.AND P0, PT, R7, RZ, PT ;  /* 0x000000ff0700720c */ /* 0x000fda0003f05270 */
[----:B------:R-:W-:Y:S05]  /*2a270*/  @P0 BRA `(.L_x_6512) ;  /* 0x0000000000180947 */ /* 0x000fea0003800000 */
[----:B------:R-:W3:Y:S01]  /*2a280*/  LDL R7, [R1+0x8] ;  /* 0x0000080001077983 */ /* 0x000ee20000100800 */
[----:B--2---:R-:W-:-:S04]  /*2a290*/  MOV R2, 0xa800 ;  /* 0x0000a80000027802 */ /* 0x004fc80000000f00 */
[----:B------:R4:W-:Y:S01]  /*2a2a0*/  SYNCS.ARRIVE.TRANS64 RZ, [R3+URZ+0x36830], R2 ;  /* 0x0368300203ff79a7 */ /* 0x0009e2000800003f */
[----:B---3--:R-:W-:-:S13]  /*2a2b0*/  LOP3.LUT P1, RZ, R7, 0x1, RZ, 0xc0, !PT ;  /* 0x0000000107ff7812 */ /* 0x008fda000782c0ff */
[----:B----4-:R-:W-:Y:S05]  /*2a2c0*/  @!P1 BRA `(.L_x_6512) ;  /* 0x0000000000049947 */ /* 0x010fea0003800000 */
[----:B------:R-:W-:Y:S01]  /*2a2d0*/  BPT.TRAP 0x1 ;  /* 0x000000040000795c */ /* 0x000fe20000300000 */
.L_x_6512:
[----:B------:R-:W-:Y:S05]  /*2a2e0*/  BSYNC B2 ;  /* 0x0000000000027941 */ /* 0x000fea0003800000 */
.L_x_6511:
        /* <DEDUP_REMOVED lines=12> */
[----:B0-----:R-:W-:-:S08]  /*2a3b0*/  VIADD R9, R7, 0x21400 ;  /* 0x0002140007097836 */ /* 0x001fd00000000000 */
.L_x_6513:
        /* <DEDUP_REMOVED lines=16> */
.L_x_6514:
        /* <DEDUP_REMOVED lines=16> */
.L_x_6515:
        /* <DEDUP_REMOVED lines=18> */
.L_x_6647:
[----:B------:R-:W-:Y:S05]  /*2a6e0*/  BSYNC B2 ;  /* 0x0000000000027941 */ /* 0x000fea0003800000 */
.L_x_6516:
        /* <DEDUP_REMOVED lines=10> */
.L_x_6518:
[----:B------:R-:W2:Y:S01]  /*2a790*/  LDL R3, [R1+0x8] ;  /* 0x0000080001037983 */ /* 0x000ea20000100800 */
[----:B------:R-:W-:Y:S01]  /*2a7a0*/  BSSY B2, `(.L_x_6519) ;  /* 0x0000004000027945 */ /* 0x000fe20003800000 */
[----:B--2---:R-:W-:-:S13]  /*2a7b0*/  LOP3.LUT P0, RZ, R3, 0x8, RZ, 0xc0, !PT ;  /* 0x0000000803ff7812 */ /* 0x004fda000780c0ff */
[----:B------:R-:W-:Y:S05]  /*2a7c0*/  @P0 BRA `(.L_x_6520) ;  /* 0x0000000000040947 */ /* 0x000fea0003800000 */
[----:B------:R-:W-:Y:S01]  /*2a7d0*/  BPT.TRAP 0x1 ;  /* 0x000000040000795c */ /* 0x000fe20000300000 */
.L_x_6520:
[----:B------:R-:W-:Y:S05]  /*2a7e0*/  BSYNC B2 ;  /* 0x0000000000027941 */ /* 0x000fea0003800000 */
.L_x_6519:
        /* <DEDUP_REMOVED lines=14> */
.L_x_6521:
        /* <DEDUP_REMOVED lines=16> */
.L_x_6522:
        /* <DEDUP_REMOVED lines=16> */
.L_x_6523:
        /* <DEDUP_REMOVED lines=13> */
.L_x_6507:
[----:B------:R-:W-:Y:S05]  /*2aba0*/  BSYNC B1 ;  /* 0x0000000000017941 */ /* 0x000fea0003800000 */
.L_x_6506:
        /* <DEDUP_REMOVED lines=12> */
[----:B0-----:R-:W-:Y:S02]  /*2ac70*/  IADD3 R6, R0, -0x1, RZ ;  /* 0xffffffff00067810 */ /* 0x001fe40007ffe0ff */
[----:B------:R-:W-:-:S04]  /*2ac80*/  ISETP.NE.U32.AND P0, PT, RZ, UR4, PT ;  /* 0x00000004ff007c0c */ /* 0x000fc8000bf05070 */
[----:B------:R-:W-:-:S13]  /*2ac90*/  ISETP.NE.AND.EX P0, PT, RZ, UR5, PT, P0 ;  /* 0x00000005ff007c0c */ /* 0x000fda000bf05300 */
[----:B------:R-:W-:Y:S05]  /*2aca0*/  @!P0 BRA `(.L_x_6526) ;  /* 0x00000000004c8947 */ /* 0x000fea0003800000 */
[----:B------:R-:W3:Y:S01]  /*2acb0*/  LDL R12, [R1+0x28] ;  /* 0x00002800010c7983 */ /* 0x000ee20000100800 */
[----:B-----5:R-:W0:Y:S01]  /*2acc0*/  LDC R8, c[0x0][0x43c] ;  /* 0x00010f00ff087b82 */ /* 0x020e220000000800 */
[----:B------:R-:W-:Y:S02]  /*2acd0*/  ULDC.64 UR6, c[0x0][0x428] ;  /* 0x00010a0000067ab9 */ /* 0x000fe40000000a00 */
[----:B------:R-:W4:Y:S01]  /*2ace0*/  LDL R9, [R1+0x14] ;  /* 0x0000140001097983 */ /* 0x000f220000100800 */
        /* <DEDUP_REMOVED lines=15> */
.L_x_6526:
[----:B------:R-:W3:Y:S01]  /*2ade0*/  LDL R2, [R1+0x4] ;  /* 0x0000040001027983 */ /* 0x000ee20000100800 */
[----:B------:R-:W-:Y:S01]  /*2adf0*/  BSSY B2, `(.L_x_6527) ;  /* 0x0000005000027945 */ /* 0x000fe20003800000 */
[----:B---3--:R-:W-:Y:S01]  /*2ae00*/  IMAD R3, R11, 0x8, R2 ;  /* 0x000000080b037824 */ /* 0x008fe200078e0202 */
[----:B------:R-:W-:-:S04]  /*2ae10*/  SHF.L.U32 R2, R10, 0x1f, RZ ;  /* 0x0000001f0a027819 */ /* 0x000fc800000006ff */
[----:B------:R-:W3:Y:S02]  /*2ae20*/  SYNCS.PHASECHK.TRANS64.TRYWAIT P0, [R3+URZ+0x36840], R2 ;  /* 0x03684002030075a7 */ /* 0x000ee4000800017f */
[----:B---3--:R-:W-:Y:S05]  /*2ae30*/  @!P0 BRA `(.L_x_6528) ;  /* 0x0000003c00848947 */ /* 0x008fea0003800000 */
.L_x_6648:
[----:B------:R-:W-:Y:S05]  /*2ae40*/  BSYNC B2 ;  /* 0x0000000000027941 */ /* 0x000fea0003800000 */
.L_x_6527:
[----:B------:R-:W4:Y:S01]  /*2ae50*/  S2R R7, SR_TID.X ;  /* 0x0000000000077919 */ /* 0x000f220000002100 */
[----:B------:R-:W-:Y:S01]  /*2ae60*/  BSSY B2, `(.L_x_6529) ;  /* 0x000000a000027945 */ /* 0x000fe20003800000 */
[----:B----4-:R-:W-:-:S04]  /*2ae70*/  LOP3.LUT R7, R7, 0x7f, RZ, 0xc0, !PT ;  /* 0x0000007f07077812 */ /* 0x010fc800078ec0ff */
[----:B------:R-:W-:-:S13]  /*2ae80*/  ISETP.NE.AND P0, PT, R7, RZ, PT ;  /* 0x000000ff0700720c */ /* 0x000fda0003f05270 */
[----:B------:R-:W-:Y:S05]  /*2ae90*/  @P0 BRA `(.L_x_6530) ;  /* 0x0000000000180947 */ /* 0x000fea0003800000 */
[----:B------:R-:W4:Y:S01]  /*2aea0*/  LDL R7, [R1+0x8] ;  /* 0x0000080001077983 */ /* 0x000f220000100800 */
[----:B---3--:R-:W-:-:S04]  /*2aeb0*/  MOV R2, 0xa800 ;  /* 0x0000a80000027802 */ /* 0x008fc80000000f00 */
[----:B------:R3:W-:Y:S01]  /*2aec0*/  SYNCS.ARRIVE.TRANS64 RZ, [R3+URZ+0x36830], R2 ;  /* 0x0368300203ff79a7 */ /* 0x0007e2000800003f */
[----:B----4-:R-:W-:-:S13]  /*2aed0*/  LOP3.LUT P1, RZ, R7, 0x1, RZ, 0xc0, !PT ;  /* 0x0000000107ff7812 */ /* 0x010fda000782c0ff */
[----:B---3--:R-:W-:Y:S05]  /*2aee0*/  @!P1 BRA `(.L_x_6530) ;  /* 0x0000000000049947 */ /* 0x008fea0003800000 */
[----:B------:R-:W-:Y:S01]  /*2aef0*/  BPT.TRAP 0x1 ;  /* 0x000000040000795c */ /* 0x000fe20000300000 */
.L_x_6530:
[----:B------:R-:W-:Y:S05]  /*2af00*/  BSYNC B2 ;  /* 0x0000000000027941 */ /* 0x000fea0003800000 */
.L_x_6529:
        /* <DEDUP_REMOVED lines=12> */
[----:B---3--:R-:W-:Y:S02]  /*2afd0*/  IMAD R2, R6, 0x70, R2 ;  /* 0x0000007006027824 */ /* 0x008fe400078e0202 */
[----:B------:R-:W-:-:S08]  /*2afe0*/  VIADD R9, R7, 0x21400 ;  /* 0x0002140007097836 */ /* 0x000fd00000000000 */
.L_x_6531:
        /* <DEDUP_REMOVED lines=16> */
.L_x_6532:
        /* <DEDUP_REMOVED lines=16> */
.L_x_6533:
        /* <DEDUP_REMOVED lines=16> */
.L_x_6649:
[----:B------:R-:W-:Y:S05]  /*2b2f0*/  BSYNC B2 ;  /* 0x0000000000027941 */ /* 0x000fea0003800000 */
.L_x_6534:
        /* <DEDUP_REMOVED lines=10> */
.L_x_6536:
[----:B------:R-:W2:Y:S01]  /*2b3a0*/  LDL R3, [R1+0x8] ;  /* 0x0000080001037983 */ /* 0x000ea20000100800 */
[----:B------:R-:W-:Y:S01]  /*2b3b0*/  BSSY B2, `(.L_x_6537) ;  /* 0x0000004000027945 */ /* 0x000fe20003800000 */
[----:B--2---:R-:W-:-:S13]  /*2b3c0*/  LOP3.LUT P0, RZ, R3, 0x8, RZ, 0xc0, !PT ;  /* 0x0000000803ff7812 */ /* 0x004fda000780c0ff */
[----:B------:R-:W-:Y:S05]  /*2b3d0*/  @P0 BRA `(.L_x_6538) ;  /* 0x0000000000040947 */ /* 0x000fea0003800000 */
[----:B------:R-:W-:Y:S01]  /*2b3e0*/  BPT.TRAP 0x1 ;  /* 0x000000040000795c */ /* 0x000fe20000300000 */
.L_x_6538:
[----:B------:R-:W-:Y:S05]  /*2b3f0*/  BSYNC B2 ;  /* 0x0000000000027941 */ /* 0x000fea0003800000 */
.L_x_6537:
[----:B------:R-:W2:Y:S04]  /*2b400*/  LDL R7, [R1+0x4] ;  /* 0x0000040001077983 */ /* 0x000ea80000100800 */
        /* <DEDUP_REMOVED lines=12> */
.L_x_6539:
        /* <DEDUP_REMOVED lines=16> */
.L_x_6540:
        /* <DEDUP_REMOVED lines=16> */
.L_x_6541:
        /* <DEDUP_REMOVED lines=13> */
.L_x_6525:
[----:B------:R-:W-:Y:S05]  /*2b7a0*/  BSYNC B1 ;  /* 0x0000000000017941 */ /* 0x000fea0003800000 */
.L_x_6524:
[C---:B------:R-:W-:Y:S01]  /*2b7b0*/  ISETP.GT.AND P0, PT, R0.reuse, 0x1, PT ;  /* 0x000000010000780c */ /* 0x040fe20003f04270 */
[----:B------:R-:W-:-:S12]  /*2b7c0*/  VIADD R0, R0, 0xfffffffe ;  /* 0xfffffffe00007836 */ /* 0x000fd80000000000 */
[----:B------:R-:W-:Y:S05]  /*2b7d0*/  @P0 BRA `(.L_x_6542) ;  /* 0xffffffe400e80947 */ /* 0x000fea000383ffff */
.L_x_6485:
[----:B------:R-:W-:Y:S05]  /*2b7e0*/  BSYNC B0 ;  /* 0x0000000000007941 */ /* 0x000fea0003800000 */
.L_x_6484:
[----:B------:R-:W4:Y:S01]  /*2b7f0*/  S2R R2, SR_TID.X ;  /* 0x0000000000027919 */ /* 0x000f220000002100 */
[----:B------:R-:W-:Y:S01]  /*2b800*/  BSSY B0, `(.L_x_6543) ;  /* 0x0000010000007945 */ /* 0x000fe20003800000 */
[----:B----4-:R-:W-:-:S04]  /*2b810*/  LOP3.LUT R2, R2, 0x7f, RZ, 0xc0, !PT ;  /* 0x0000007f02027812 */ /* 0x010fc800078ec0ff */
[----:B------:R-:W-:-:S13]  /*2b820*/  ISETP.NE.AND P0, PT, R2, RZ, PT ;  /* 0x000000ff0200720c */ /* 0x000fda0003f05270 */
[----:B------:R-:W-:Y:S05]  /*2b830*/  @P0 BRA `(.L_x_6544) ;  /* 0x0000000000300947 */ /* 0x000fea0003800000 */
[----:B------:R-:W4:Y:S01]  /*2b840*/  S2R R2, SR_LANEID ;  /* 0x0000000000027919 */ /* 0x000f220000000000 */
[----:B------:R-:W-:Y:S01]  /*2b850*/  VOTEU.ANY UR4, UPT, PT ;  /* 0x0000000000047886 */ /* 0x000fe200038e0100 */
[----:B0-2---:R-:W0:Y:S01]  /*2b860*/  LDC.64 R4, c[0x0][0xc60] ;  /* 0x00031800ff047b82 */ /* 0x005e220000000a00 */
[----:B------:R-:W4:Y:S02]  /*2b870*/  FLO.U32 R0, UR4 ;  /* 0x0000000400007d00 */ /* 0x000f2400080e0000 */
[----:B----4-:R-:W-:-:S06]  /*2b880*/  ISETP.EQ.U32.AND P0, PT, R0, R2, PT ;  /* 0x000000020000720c */ /* 0x010fcc0003f02070 */
[----:B------:R-:W0:Y:S07]  /*2b890*/  POPC R2, UR4 ;  /* 0x0000000400027d09 */ /* 0x000e2e0008000000 */
[----:B0-----:R-:W2:Y:S04]  /*2b8a0*/  @P0 ATOMG.E.ADD.STRONG.GPU PT, R2, desc[UR60][R4.64], R2 ;  /* 0x00000002040209a8 */ /* 0x001ea800081ee1fc */
[----:B--2---:R0:W2:Y:S02]  /*2b8b0*/  SHFL.IDX PT, R2, R2, R0, 0x1f ;  /* 0x00001f0002027589 */ /* 0x0040a400000e0000 */
[----:B0-----:R-:W0:Y:S02]  /*2b8c0*/  S2R R0, SR_LTMASK ;  /* 0x0000000000007919 */ /* 0x001e240000003900 */
[----:B0-----:R-:W-:-:S06]  /*2b8d0*/  LOP3.LUT R0, R0, UR4, RZ, 0xc0, !PT ;  /* 0x0000000400007c12 */ /* 0x001fcc000f8ec0ff */
[----:B------:R-:W2:Y:S02]  /*2b8e0*/  POPC R0, R0 ;  /* 0x0000000000007309 */ /* 0x000ea40000000000 */
[----:B--2---:R-:W-:-:S07]  /*2b8f0*/  IADD3 R16, R2, UR39, R0 ;  /* 0x0000002702107c10 */ /* 0x004fce000fffe000 */
.L_x_6544:
[----:B------:R-:W-:Y:S05]  /*2b900*/  BSYNC B0 ;  /* 0x0000000000007941 */ /* 0x000fea0003800000 */
.L_x_6543:
        /* <DEDUP_REMOVED lines=12> */
.L_x_6650:
[----:B------:R-:W-:Y:S05]  /*2b9d0*/  BSYNC B1 ;  /* 0x0000000000017941 */ /* 0x000fea0003800000 */
.L_x_6547:
        /* <DEDUP_REMOVED lines=10> */
.L_x_6549:
[----:B------:R-:W2:Y:S01]  /*2ba80*/  LDL R2, [R1+0x8] ;  /* 0x0000080001027983 */ /* 0x000ea20000100800 */
[----:B------:R-:W-:Y:S01]  /*2ba90*/  BSSY B1, `(.L_x_6550) ;  /* 0x0000004000017945 */ /* 0x000fe20003800000 */
[----:B--2---:R-:W-:-:S13]  /*2baa0*/  LOP3.LUT P0, RZ, R2, 0x8, RZ, 0xc0, !PT ;  /* 0x0000000802ff7812 */ /* 0x004fda000780c0ff */
[----:B------:R-:W-:Y:S05]  /*2bab0*/  @P0 BRA `(.L_x_6551) ;  /* 0x0000000000040947 */ /* 0x000fea0003800000 */
[----:B------:R-:W-:Y:S01]  /*2bac0*/  BPT.TRAP 0x1 ;  /* 0x000000040000795c */ /* 0x000fe20000300000 */
.L_x_6551:
[----:B------:R-:W-:Y:S05]  /*2bad0*/  BSYNC B1 ;  /* 0x0000000000017941 */ /* 0x000fea0003800000 */
.L_x_6550:
        /* <DEDUP_REMOVED lines=14> */
.L_x_6552:
        /* <DEDUP_REMOVED lines=16> */
.L_x_6553:
        /* <DEDUP_REMOVED lines=16> */
.L_x_6554:
        /* <DEDUP_REMOVED lines=11> */
.L_x_6546:
[----:B------:R-:W-:Y:S05]  /*2be70*/  BSYNC B0 ;  /* 0x0000000000007941 */ /* 0x000fea0003800000 */
.L_x_6545:
[----:B------:R-:W4:Y:S04]  /*2be80*/  LDL.LU R5, [R1+0xc] ;  /* 0x00000c0001057983 */ /* 0x000f280000300800 */
[----:B0-2---:R-:W2:Y:S01]  /*2be90*/  LDL.LU R4, [R1+0x18] ;  /* 0x0000180001047983 */ /* 0x005ea20000300800 */
[----:B----4-:R-:W-:-:S05]  /*2bea0*/  VIADD R0, R5, 0x1 ;  /* 0x0000000105007836 */ /* 0x010fca0000000000 */
[----:B------:R-:W-:-:S04]  /*2beb0*/  ISETP.NE.AND P0, PT, R0, 0x2, PT ;  /* 0x000000020000780c */ /* 0x000fc80003f05270 */
[----:B------:R-:W-:Y:S02]  /*2bec0*/  SEL R2, RZ, 0x1, P0 ;  /* 0x00000001ff027807 */ /* 0x000fe40000000000 */
[----:B------:R-:W-:Y:S02]  /*2bed0*/  SEL R0, R0, RZ, P0 ;  /* 0x000000ff00007207 */ /* 0x000fe40000000000 */
[----:B--2---:R-:W-:-:S03]  /*2bee0*/  LOP3.LUT R4, R4, R2, RZ, 0x3c, !PT ;  /* 0x0000000204047212 */ /* 0x004fc600078e3cff */
[----:B------:R0:W-:Y:S04]  /*2bef0*/  STL [R1+0xc], R0 ;  /* 0x00000c0001007387 */ /* 0x0001e80000100800 */
[----:B------:R0:W-:Y:S02]  /*2bf00*/  STL [R1+0x18], R4 ;  /* 0x0000180401007387 */ /* 0x0001e40000100800 */
.L_x_6464:
[----:B------:R-:W-:Y:S05]  /*2bf10*/  BSYNC B7 ;  /* 0x0000000000077941 */ /* 0x000fea0003800000 */
.L_x_6462:
[----:B------:R-:W2:Y:S02]  /*2bf20*/  LDL R7, [R1+0x8] ;  /* 0x0000080001077983 */ /* 0x000ea40000100800 */
[----:B--2---:R-:W-:-:S13]  /*2bf30*/  LOP3.LUT P0, RZ, R7, 0x10, RZ, 0xc0, !PT ;  /* 0x0000001007ff7812 */ /* 0x004fda000780c0ff */
[----:B------:R-:W-:Y:S05]  /*2bf40*/  @!P0 BRA `(.L_x_6555) ;  /* 0x0000000000288947 */ /* 0x000fea0003800000 */
[----:B------:R-:W-:Y:S05]  /*2bf50*/  WARPSYNC.ALL ;  /* 0x0000000000007948 */ /* 0x000fea0003800000 */
[----:B------:R-:W2:Y:S08]  /*2bf60*/  S2UR UR5, SR_CgaCtaId ;  /* 0x00000000000579c3 */ /* 0x000eb00000008800 */
[----:B------:R-:W-:Y:S06]  /*2bf70*/  BAR.SYNC.DEFER_BLOCKING 0x5, 0x180 ;  /* 0x0146000000007b1d */ /* 0x000fec0000010000 */
[----:B------:R-:W-:-:S02]  /*2bf80*/  UMOV UR4, 0x400 ;  /* 0x0000040000047882 */ /* 0x000fc40000000000 */
[----:B--2---:R-:W-:-:S06]  /*2bf90*/  ULEA UR4, UR5, UR4, 0x18 ;  /* 0x0000000405047291 */ /* 0x004fcc000f8ec03f */
[----:B0-----:R-:W-:-:S05]  /*2bfa0*/  IMAD.U32 R0, RZ, RZ, UR4 ;  /* 0x00000004ff007e24 */ /* 0x001fca000f8e00ff */
[----:B------:R2:W4:Y:S04]  /*2bfb0*/  LDS.128 R16, [R0+0x368d0] ;  /* 0x0368d00000107984 */ /* 0x0005280000000c00 */
[----:B------:R2:W-:Y:S01]  /*2bfc0*/  STL [R1+0x4], R0 ;  /* 0x0000040001007387 */ /* 0x0005e20000100800 */
[----:B------:R-:W-:Y:S06]  /*2bfd0*/  BAR.ARV 0x4, 0x180 ;  /* 0x0106000000007b1d */ /* 0x000fec0000002000 */
[----:B------:R-:W-:Y:S05]  /*2bfe0*/  BRA `(.L_x_6556) ;  /* 0x0000000800d87947 */ /* 0x000fea0003800000 */
.L_x_6555:
[----:B---3--:R-:W2:Y:S01]  /*2bff0*/  LDL R6, [R1+0x2c] ;  /* 0x00002c0001067983 */ /* 0x008ea20000100800 */
[----:B------:R-:W-:Y:S01]  /*2c000*/  UMOV UR4, 0xffffffff ;  /* 0xffffffff00047882 */ /* 0x000fe20000000000 */
[----:B--2---:R-:W-:Y:S02]  /*2c010*/  ISETP.NE.AND P5, PT, R6, 0x1f, PT ;  /* 0x0000001f0600780c */ /* 0x004fe40003fa5270 */
[----:B------:R-:W-:Y:S11]  /*2c020*/  BRA.DIV UR4, `(.L_x_6557) ;  /* 0x0000002e04447947 */ /* 0x000ff6000b800000 */
[----:B0-----:R-:W-:Y:S01]  /*2c030*/  IMAD.IADD R0, R19, 0x1, R6 ;  /* 0x0000000113007824 */ /* 0x001fe200078e0206 */
[----:B------:R-:W-:Y:S01]  /*2c040*/  ULDC UR4, c[0x0][0xc3c] ;  /* 0x00030f0000047ab9 */ /* 0x000fe20000000800 */
[----:B------:R-:W-:-:S03]  /*2c050*/  LOP3.LUT P4, RZ, R7, 0x1, RZ, 0xc0, !PT ;  /* 0x0000000107ff7812 */ /* 0x000fc6000788c0ff */
        /* <DEDUP_REMOVED lines=8> */
[----:B0-----:R-:W-:Y:S01]  /*2c0e0*/  IMAD.MOV.U32 R3, RZ, RZ, RZ ;  /* 0x000000ffff037224 */ /* 0x001fe200078e00ff */
[----:B--2---:R-:W-:Y:S02]  /*2c0f0*/  @!P0 MOV R3, R2 ;  /* 0x0000000200038202 */ /* 0x004fe40000000f00 */
[----:B------:R-:W-:-:S03]  /*2c100*/  ISETP.GE.U32.AND P0, PT, R6, 0x2, PT ;  /* 0x000000020600780c */ /* 0x000fc60003f06070 */
        /* <DEDUP_REMOVED lines=16> */
[----:B------:R0:W2:Y:S02]  /*2c210*/  SHFL.IDX PT, R16, R2, 0x1f, 0x1f ;  /* 0x03e01f0002107f89 */ /* 0x0000a400000e0000 */
.L_x_6660:
[----:B------:R-:W-:Y:S02]  /*2c220*/  ULDC UR4, c[0x0][0xc38] ;  /* 0x00030e0000047ab9 */ /* 0x000fe40000000800 */
[----:B------:R-:W-:-:S04]  /*2c230*/  IMAD.U32 R4, RZ, RZ, UR4 ;  /* 0x00000004ff047e24 */ /* 0x000fc8000f8e00ff */
[----:B--2---:R-:W-:-:S04]  /*2c240*/  IMAD R16, R16, R4, RZ ;  /* 0x0000000410107224 */ /* 0x004fc800078e02ff */
[----:B------:R-:W-:-:S05]  /*2c250*/  IMAD.IADD R5, R5, 0x1, R16 ;  /* 0x0000000105057824 */ /* 0x000fca00078e0210 */
[----:B------:R-:W-:-:S13]  /*2c260*/  ISETP.GT.AND P4, PT, R5, R0, PT ;  /* 0x000000000500720c */ /* 0x000fda0003f84270 */
[----:B------:R-:W-:Y:S05]  /*2c270*/  @P4 BRA `(.L_x_6558) ;  /* 0x0000000000a04947 */ /* 0x000fea0003800000 */
.L_x_6563:
[----:B0-----:R-:W0:Y:S01]  /*2c280*/  LDC R2, c[0x0][0xc3c] ;  /* 0x00030f00ff027b82 */ /* 0x001e220000000800 */
[----:B------:R-:W-:-:S05]  /*2c290*/  VIADD R19, R19, 0x1f ;  /* 0x0000001f13137836 */ /* 0x000fca0000000000 */
[----:B0-----:R-:W-:-:S13]  /*2c2a0*/  ISETP.GE.AND P4, PT, R19, R2, PT ;  /* 0x000000021300720c */ /* 0x001fda0003f86270 */
[----:B------:R-:W-:Y:S05]  /*2c2b0*/  @P4 BRA `(.L_x_6559) ;  /* 0x0000000400dc4947 */ /* 0x000fea0003800000 */
[----:B------:R-:W2:Y:S01]  /*2c2c0*/  LDL R3, [R1+0x2c] ;  /* 0x00002c0001037983 */ /* 0x000ea20000100800 */
[----:B------:R-:W-:Y:S01]  /*2c2d0*/  BSSY B0, `(.L_x_6560) ;  /* 0x0000008000007945 */ /* 0x000fe20003800000 */
[----:B--2---:R-:W-:Y:S01]  /*2c2e0*/  IMAD.IADD R4, R19, 0x1, R3 ;  /* 0x0000000113047824 */ /* 0x004fe200078e0203 */
[----:B------:R-:W-:-:S04]  /*2c2f0*/  MOV R3, RZ ;  /* 0x000000ff00037202 */ /* 0x000fc80000000f00 */
[----:B------:R-:W-:-:S13]  /*2c300*/  ISETP.GE.OR P4, PT, R4, R2, !P5 ;  /* 0x000000020400720c */ /* 0x000fda0006f86670 */
[----:B------:R-:W-:Y:S05]  /*2c310*/  @P4 BRA `(.L_x_6561) ;  /* 0x00000000000c4947 */ /* 0x000fea0003800000 */
[----:B------:R-:W0:Y:S02]  /*2c320*/  LDC.64 R2, c[0x0][0xc80] ;  /* 0x00032000ff027b82 */ /* 0x000e240000000a00 */
[----:B0-----:R-:W-:-:S06]  /*2c330*/  IMAD.WIDE R2, R4, 0x4, R2 ;  /* 0x0000000404027825 */ /* 0x001fcc00078e0202 */
[----:B------:R0:W5:Y:S02]  /*2c340*/  LDG.E R3, desc[UR60][R2.64] ;  /* 0x0000003c02037981 */ /* 0x000164000c1e1900 */
.L_x_6561:
[----:B------:R-:W-:Y:S05]  /*2c350*/  BSYNC B0 ;  /* 0x0000000000007941 */ /* 0x000fea0003800000 */
.L_x_6560:
        /* <DEDUP_REMOVED lines=20> */
.L_x_6668:
[----:B------:R-:W-:Y:S02]  /*2c4a0*/  ULDC UR4, c[0x0][0xc38] ;  /* 0x00030e0000047ab9 */ /* 0x000fe40000000800 */
[----:B------:R-:W-:-:S04]  /*2c4b0*/  IMAD.U32 R4, RZ, RZ, UR4 ;  /* 0x00000004ff047e24 */ /* 0x000fc8000f8e00ff */
[----:B--2---:R-:W-:-:S04]  /*2c4c0*/  IMAD R16, R16, R4, RZ ;  /* 0x0000000410107224 */ /* 0x004fc800078e02ff */
[----:B------:R-:W-:-:S05]  /*2c4d0*/  IMAD.IADD R5, R16, 0x1, R5 ;  /* 0x0000000110057824 */ /* 0x000fca00078e0205 */
[----:B------:R-:W-:-:S13]  /*2c4e0*/  ISETP.GT.AND P4, PT, R5, R0, PT ;  /* 0x000000000500720c */ /* 0x000fda0003f84270 */
[----:B------:R-:W-:Y:S05]  /*2c4f0*/  @!P4 BRA `(.L_x_6563) ;  /* 0xfffffffc0060c947 */ /* 0x000fea000383ffff */
.L_x_6558:
        /* <DEDUP_REMOVED lines=8> */
.L_x_6672:
[----:B------:R-:W-:Y:S01]  /*2c580*/  ISETP.NE.AND P0, PT, R5, RZ, PT ;  /* 0x000000ff0500720c */ /* 0x000fe20003f05270 */
[----:B------:R-:W-:-:S12]  /*2c590*/  IMAD.MOV.U32 R5, RZ, RZ, RZ ;  /* 0x000000ffff057224 */ /* 0x000fd800078e00ff */
[----:B------:R-:W-:Y:S05]  /*2c5a0*/  @!P0 BRA `(.L_x_6565) ;  /* 0x0000000000148947 */ /* 0x000fea0003800000 */
[----:B------:R-:W-:Y:S01]  /*2c5b0*/  UMOV UR4, 0xffffffff ;  /* 0xffffffff00047882 */ /* 0x000fe20000000000 */
[----:B------:R-:W-:Y:S02]  /*2c5c0*/  IADD3 R12, R6, -0x1, RZ ;  /* 0xffffffff060c7810 */ /* 0x000fe40007ffe0ff */
[----:B------:R-:W-:Y:S05]  /*2c5d0*/  BRA.DIV UR4, `(.L_x_6566) ;  /* 0x00000032043c7947 */ /* 0x000fea000b800000 */
[----:B0-----:R0:W4:Y:S02]  /*2c5e0*/  SHFL.IDX PT, R2, R2, R12, 0x1f ;  /* 0x00001f0c02027589 */ /* 0x00112400000e0000 */
.L_x_6675:
[----:B----4-:R-:W-:-:S07]  /*2c5f0*/  IMAD.MOV.U32 R5, RZ, RZ, R2 ;  /* 0x000000ffff057224 */ /* 0x010fce00078e0002 */
.L_x_6565:
[----:B0-2---:R-:W0:Y:S01]  /*2c600*/  LDC.64 R2, c[0x0][0xc90] ;  /* 0x00032400ff027b82 */ /* 0x005e220000000a00 */
[----:B------:R-:W-:-:S04]  /*2c610*/  IMAD.IADD R19, R6, 0x1, R19 ;  /* 0x0000000106137824 */ /* 0x000fc800078e0213 */
[----:B0-----:R-:W-:-:S05]  /*2c620*/  IMAD.WIDE R2, R19, 0x4, R2 ;  /* 0x0000000413027825 */ /* 0x001fca00078e0202 */
[----:B------:R-:W3:Y:S01]  /*2c630*/  LDG.E R7, desc[UR60][R2.64] ;  /* 0x0000003c02077981 */ /* 0x000ee2000c1e1900 */
        /* <DEDUP_REMOVED lines=9> */
[----:B------:R-:W-:Y:S01]  /*2c6d0*/  IMAD R9, R2, R8, RZ ;  /* 0x0000000802097224 */ /* 0x000fe200078e02ff */
[----:B------:R-:W-:-:S05]  /*2c6e0*/  MOV R2, RZ ;  /* 0x000000ff00027202 */ /* 0x000fca0000000f00 */
        /* <DEDUP_REMOVED lines=17> */
[----:B------:R-:W-:Y:S01]  /*2c800*/  IMAD R5, R7, R2, RZ ;  /* 0x0000000207057224 */ /* 0x000fe200078e02ff */
[----:B------:R-:W-:-:S03]  /*2c810*/  IADD3 R2, -R2, RZ, RZ ;  /* 0x000000ff02027210 */ /* 0x000fc60007ffe1ff */
        /* <DEDUP_REMOVED lines=30> */
[----:B------:R-:W-:-:S04]  /*2ca00*/  LOP3.LUT R2, RZ, R2, RZ, 0x33, !PT ;  /* 0x00000002ff027212 */ /* 0x000fc800078e33ff */
[----:B------:R-:W-:Y:S01]  /*2ca10*/  IADD3 R17, R17, R2, RZ ;  /* 0x0000000211117210 */ /* 0x000fe20007ffe0ff */
[----:B------:R-:W-:Y:S06]  /*2ca20*/  BRA `(.L_x_6567) ;  /* 0x00000000001c7947 */ /* 0x000fec0003800000 */
.L_x_6559:
[----:B------:R-:W-:Y:S01]  /*2ca30*/  UMOV UR4, URZ ;  /* 0x0000003f00047c82 */ /* 0x000fe20008000000 */
[----:B------:R-:W-:Y:S01]  /*2ca40*/  UMOV UR5, URZ ;  /* 0x0000003f00057c82 */ /* 0x000fe20008000000 */
[----:B------:R-:W-:Y:S01]  /*2ca50*/  ULDC UR6, c[0x0][0xc3c] ;  /* 0x00030f0000067ab9 */ /* 0x000fe20000000800 */
[----:B------:R-:W-:Y:S02]  /*2ca60*/  IMAD.MOV.U32 R16, RZ, RZ, R0 ;  /* 0x000000ffff107224 */ /* 0x000fe400078e0000 */
[----:B------:R-:W-:Y:S02]  /*2ca70*/  IMAD.U32 R17, RZ, RZ, UR4 ;  /* 0x00000004ff117e24 */ /* 0x000fe4000f8e00ff */
[----:B------:R-:W-:Y:S02]  /*2ca80*/  IMAD.U32 R18, RZ, RZ, UR5 ;  /* 0x00000005ff127e24 */ /* 0x000fe4000f8e00ff */
[----:B------:R-:W-:-:S07]  /*2ca90*/  IMAD.U32 R19, RZ, RZ, UR6 ;  /* 0x00000006ff137e24 */ /* 0x000fce000f8e00ff */
.L_x_6567:
        /* <DEDUP_REMOVED lines=11> */
.L_x_6556:
[----:B------:R-:W-:Y:S02]  /*2cb50*/  ULDC UR4, c[0x0][0xc3c] ;  /* 0x00030f0000047ab9 */ /* 0x000fe40000000800 */
[----:B----4-:R-:W-:-:S13]  /*2cb60*/  ISETP.GE.AND P0, PT, R19, UR4, PT ;  /* 0x0000000413007c0c */ /* 0x010fda000bf06270 */
[----:B------:R-:W-:Y:S05]  /*2cb70*/  @!P0 BRA `(.L_x_6568) ;  /* 0xffffff8c00808947 */ /* 0x000fea000383ffff */
[----:B------:R-:W-:Y:S05]  /*2cb80*/  BSYNC B8 ;  /* 0x0000000000087941 */ /* 0x000fea0003800000 */
.L_x_6418:
[----:B--2---:R-:W2:Y:S01]  /*2cb90*/  LDL.LU R0, [R1+0x50] ;  /* 0x0000500001007983 */ /* 0x004ea20000300800 */
[----:B------:R-:W-:Y:S01]  /*2cba0*/  BSSY B0, `(.L_x_6569) ;  /* 0x000000b000007945 */ /* 0x000fe20003800000 */
[----:B------:R-:W4:Y:S01]  /*2cbb0*/  S2R R5, SR_CgaCtaId ;  /* 0x0000000000057919 */ /* 0x000f220000008800 */
[----:B--2---:R-:W-:-:S04]  /*2cbc0*/  IADD3 R0, R0, 0x1, RZ ;  /* 0x0000000100007810 */ /* 0x004fc80007ffe0ff */
        /* <DEDUP_REMOVED lines=8> */
.L_x_6676:
[----:B------:R-:W-:Y:S05]  /*2cc50*/  BSYNC B0 ;  /* 0x0000000000007941 */ /* 0x000fea0003800000 */
.L_x_6569:
[----:B------:R-:W-:-:S03]  /*2cc60*/  UMOV UR4, 0xffffffff ;  /* 0xffffffff00047882 */ /* 0x000fc60000000000 */
[----:B------:R-:W-:Y:S05]  /*2cc70*/  BRA.DIV UR4, `(.L_x_6571) ;  /* 0x0000002a04d07947 */ /* 0x000fea000b800000 */
[----:B------:R-:W2:Y:S02]  /*2cc80*/  S2R R2, SR_TID.X ;  /* 0x0000000000027919 */ /* 0x000ea40000002100 */
[----:B--2---:R-:W-:-:S04]  /*2cc90*/  SHF.R.U32.HI R2, RZ, 0x5, R2 ;  /* 0x00000005ff027819 */ /* 0x004fc80000011602 */
[----:B------:R-:W-:-:S05]  /*2cca0*/  LOP3.LUT R2, R2, 0x3, RZ, 0xc0, !PT ;  /* 0x0000000302027812 */ /* 0x000fca00078ec0ff */
[----:B------:R2:W4:Y:S02]  /*2ccb0*/  SHFL.IDX PT, R14, R2, RZ, 0x1f ;  /* 0x00001fff020e7589 */ /* 0x00052400000e0000 */
.L_x_6679:
[----:B----4-:R-:W-:-:S13]  /*2ccc0*/  ISETP.NE.AND P0, PT, R14, RZ, PT ;  /* 0x000000ff0e00720c */ /* 0x010fda0003f05270 */
[----:B------:R-:W-:Y:S05]  /*2ccd0*/  @P0 BRA `(.L_x_6184) ;  /* 0x00000000009c0947 */ /* 0x000fea0003800000 */
[----:B------:R-:W-:-:S03]  /*2cce0*/  UMOV UR4, 0xffffffff ;  /* 0xffffffff00047882 */ /* 0x000fc60000000000 */
[----:B------:R-:W-:Y:S05]  /*2ccf0*/  BRA.DIV UR4, `(.L_x_6572) ;  /* 0x0000002a04e47947 */ /* 0x000fea000b800000 */
[----:B------:R-:W-:-:S13]  /*2cd00*/  ELECT P6, URZ, PT ;  /* 0x00000000003f782f */ /* 0x000fda00038c0000 */
.L_x_6682:
        /* <DEDUP_REMOVED lines=8> */
.L_x_6573:
[----:B0-----:R-:W3:Y:S04]  /*2cd90*/  LDL R3, [R1+0xc] ;  /* 0x00000c0001037983 */ /* 0x001ee80000100800 */
[----:B------:R-:W2:Y:S01]  /*2cda0*/  LDL.LU R7, [R1+0x18] ;  /* 0x0000180001077983 */ /* 0x000ea20000300800 */
[----:B------:R-:W-:-:S04]  /*2cdb0*/  VIADD R2, R0, 0x36840 ;  /* 0x0003684000027836 */ /* 0x000fc80000000000 */
[C---:B---3--:R-:W-:Y:S01]  /*2cdc0*/  IMAD R6, R3.reuse, 0x8, R2 ;  /* 0x0000000803067824 */ /* 0x048fe200078e0202 */
[----:B------:R-:W-:Y:S02]  /*2cdd0*/  IADD3 R3, R3, 0x1, RZ ;  /* 0x0000000103037810 */ /* 0x000fe40007ffe0ff */
[----:B--2---:R-:W-:Y:S02]  /*2cde0*/  SHF.L.U32 R5, R7, 0x1f, RZ ;  /* 0x0000001f07057819 */ /* 0x004fe400000006ff */
        /* <DEDUP_REMOVED lines=8> */
.L_x_6683:
[----:B------:R-:W2:Y:S02]  /*2ce70*/  SYNCS.PHASECHK.TRANS64.TRYWAIT P0, [R7+URZ], R2 ;  /* 0x00000002070075a7 */ /* 0x000ea4000800017f */
[----:B--2---:R-:W-:Y:S05]  /*2ce80*/  @!P0 BRA `(.L_x_6575) ;  /* 0x0000002800b48947 */ /* 0x004fea0003800000 */
.L_x_6684:
[----:B------:R-:W-:Y:S05]  /*2ce90*/  @!P2 BRA `(.L_x_6576) ;  /* 0x000000000004a947 */ /* 0x000fea0003800000 */
[----:B------:R-:W-:Y:S01]  /*2cea0*/  BPT.TRAP 0x1 ;  /* 0x000000040000795c */ /* 0x000fe20000300000 */
.L_x_6576:
[----:B------:R-:W3:Y:S01]  /*2ceb0*/  LDL.LU R4, [R1+0xc] ;  /* 0x00000c0001047983 */ /* 0x000ee20000300800 */
[----:B------:R-:W-:-:S04]  /*2cec0*/  VIADD R0, R0, 0x36860 ;  /* 0x0003686000007836 */ /* 0x000fc80000000000 */
[----:B---3--:R-:W-:-:S04]  /*2ced0*/  IMAD R4, R4, 0x8, R0 ;  /* 0x0000000804047824 */ /* 0x008fc800078e0200 */
[----:B------:R-:W3:Y:S02]  /*2cee0*/  SYNCS.PHASECHK.TRANS64.TRYWAIT P0, [R4+URZ], R5 ;  /* 0x00000005040075a7 */ /* 0x000ee4000800017f */
[----:B---3--:R-:W-:Y:S05]  /*2cef0*/  @!P0 BRA `(.L_x_6577) ;  /* 0x0000002800ac8947 */ /* 0x008fea0003800000 */
.L_x_6685:
[----:B------:R-:W-:-:S07]  /*2cf00*/  IMAD R3, R3, 0x8, R0 ;  /* 0x0000000803037824 */ /* 0x000fce00078e0200 */
.L_x_6578:
[----:B----4-:R4:W0:Y:S02]  /*2cf10*/  SYNCS.PHASECHK.TRANS64.TRYWAIT P0, [R3+URZ], R2 ;  /* 0x00000002030075a7 */ /* 0x010824000800017f */
[----:B0-----:R-:W-:Y:S05]  /*2cf20*/  @!P0 NANOSLEEP.SYNCS 0x989680 ;  /* 0x009896800000895d */ /* 0x001fea0003900000 */
[----:B------:R-:W0:Y:S02]  /*2cf30*/  @!P0 SYNCS.PHASECHK.TRANS64 P0, [R3+URZ], R2 ;  /* 0x00000002030085a7 */ /* 0x000e24000800007f */
[----:B0-----:R-:W-:Y:S05]  /*2cf40*/  @!P0 BRA `(.L_x_6578) ;  /* 0xfffffffc00f08947 */ /* 0x001fea000383ffff */
.L_x_6184:
[----:B------:R-:W-:Y:S05]  /*2cf50*/  BSYNC B9 ;  /* 0x0000000000097941 */ /* 0x000fea0003800000 */
.L_x_6181:
[----:B------:R-:W-:Y:S05]  /*2cf60*/  EXIT ;  /* 0x000000000000794d */ /* 0x000fea0003800000 */
.L_x_6202:
[----:B0-----:R0:W1:Y:S02]  /*2cf70*/  SYNCS.PHASECHK.TRANS64.TRYWAIT P5, [R96+URZ+0x36890], R97 ;  /* 0x03689061600075a7 */ /* 0x00106400080a017f */
[----:B-1----:R-:W-:Y:S05]  /*2cf80*/  @!P5 NANOSLEEP.SYNCS 0x989680 ;  /* 0x009896800000d95d */ /* 0x002fea0003900000 */
[----:B------:R-:W1:Y:S02]  /*2cf90*/  @!P5 SYNCS.PHASECHK.TRANS64 P5, [R96+URZ+0x36890], R97 ;  /* 0x036890616000d5a7 */ /* 0x000e6400080a007f */
[----:B-1----:R-:W-:Y:S05]  /*2cfa0*/  @!P5 BRA `(.L_x_6202) ;  /* 0xfffffffc00f0d947 */ /* 0x002fea000383ffff */
[----:B------:R-:W-:Y:S05]  /*2cfb0*/  BRA `(.L_x_6579) ;  /* 0xfffffd6800447947 */ /* 0x000fea000383ffff */
.L_x_6256:
[----:B-1----:R1:W3:Y:S02]  /*2cfc0*/  SYNCS.PHASECHK.TRANS64.TRYWAIT P5, [R96+URZ+0x36890], R97 ;  /* 0x03689061600075a7 */ /* 0x0022e400080a017f */
[----:B---3--:R-:W-:Y:S05]  /*2cfd0*/  @!P5 NANOSLEEP.SYNCS 0x989680 ;  /* 0x009896800000d95d */ /* 0x008fea0003900000 */
[----:B------:R-:W3:Y:S02]  /*2cfe0*/  @!P5 SYNCS.PHASECHK.TRANS64 P5, [R96+URZ+0x36890], R97 ;  /* 0x036890616000d5a7 */ /* 0x000ee400080a007f */
[----:B---3--:R-:W-:Y:S05]  /*2cff0*/  @!P5 BRA `(.L_x_6256) ;  /* 0xfffffffc00f0d947 */ /* 0x008fea000383ffff */
[----:B------:R-:W-:Y:S05]  /*2d000*/  BRA `(.L_x_6580) ;  /* 0xfffffd9c00047947 */ /* 0x000fea000383ffff */
.L_x_6281:
[----:B-1----:R1:W2:Y:S02]  /*2d010*/  SYNCS.PHASECHK.TRANS64.TRYWAIT P3, [R96+URZ+0x36890], R97 ;  /* 0x03689061600075a7 */ /* 0x0022a4000806017f */
[----:B--2---:R-:W-:Y:S05]  /*2d020*/  @!P3 NANOSLEEP.SYNCS 0x989680 ;  /* 0x009896800000b95d */ /* 0x004fea0003900000 */
[----:B------:R-:W2:Y:S02]  /*2d030*/  @!P3 SYNCS.PHASECHK.TRANS64 P3, [R96+URZ+0x36890], R97 ;  /* 0x036890616000b5a7 */ /* 0x000ea4000806007f */
[----:B--2---:R-:W-:Y:S05]  /*2d040*/  @!P3 BRA `(.L_x_6281) ;  /* 0xfffffffc00f0b947 */ /* 0x004fea000383ffff */
[----:B------:R-:W-:Y:S05]  /*2d050*/  BRA `(.L_x_6581) ;  /* 0xfffffdcc00207947 */ /* 0x000fea000383ffff */
.L_x_6287:
[----:B0-----:R0:W1:Y:S02]  /*2d060*/  SYNCS.PHASECHK.TRANS64.TRYWAIT P2, [R96+URZ+0x368b0], R97 ;  /* 0x0368b061600075a7 */ /* 0x001064000804017f */
[----:B-1----:R-:W-:Y:S05]  /*2d070*/  @!P2 NANOSLEEP.SYNCS 0x989680 ;  /* 0x009896800000a95d */ /* 0x002fea0003900000 */
[----:B------:R-:W1:Y:S02]  /*2d080*/  @!P2 SYNCS.PHASECHK.TRANS64 P2, [R96+URZ+0x368b0], R97 ;  /* 0x0368b0616000a5a7 */ /* 0x000e64000804007f */
[----:B-1----:R-:W-:Y:S05]  /*2d090*/  @!P2 BRA `(.L_x_6287) ;  /* 0xfffffffc00f0a947 */ /* 0x002fea000383ffff */
[----:B------:R-:W-:Y:S05]  /*2d0a0*/  BRA `(.L_x_6582) ;  /* 0xfffffdd000387947 */ /* 0x000fea000383ffff */
.L_x_6305:
        /* <DEDUP_REMOVED lines=8> */
.L_x_6584:
[----:B------:R-:W-:Y:S05]  /*2d130*/  BSYNC B1 ;  /* 0x0000000000017941 */ /* 0x000fea0003800000 */
.L_x_6583:
        /* <DEDUP_REMOVED lines=8> */
.L_x_6585:
[----:B------:R-:W-:Y:S01]  /*2d1c0*/  MOV R13, R8 ;  /* 0x00000008000d7202 */ /* 0x000fe20000000f00 */
[----:B------:R-:W-:-:S07]  /*2d1d0*/  IMAD.MOV.U32 R0, RZ, RZ, R14 ;  /* 0x000000ffff007224 */ /* 0x000fce00078e000e */
[----:B------:R-:W-:Y:S05]  /*2d1e0*/  WARPSYNC.COLLECTIVE R15, `(.L_x_6586) ;  /* 0x000000000f087348 */ /* 0x000fea0003c00000 */
[----:B------:R0:W1:Y:S02]  /*2d1f0*/  SHFL.IDX P6, R14, R13, R12, R11 ;  /* 0x0000000c0d0e7389 */ /* 0x00006400000c000b */
[----:B01----:R-:W-:Y:S01]  /*2d200*/  ENDCOLLECTIVE ;  /* 0x000000000000791b */ /* 0x003fe20003800000 */
.L_x_6586:
[----:B------:R-:W-:Y:S02]  /*2d210*/  IMAD.MOV.U32 R13, RZ, RZ, R4 ;  /* 0x000000ffff0d7224 */ /* 0x000fe400078e0004 */
[----:B------:R-:W-:-:S07]  /*2d220*/  IMAD.MOV.U32 R5, RZ, RZ, R14 ;  /* 0x000000ffff057224 */ /* 0x000fce00078e000e */
[----:B------:R-:W-:Y:S05]  /*2d230*/  WARPSYNC.COLLECTIVE R15, `(.L_x_6587) ;  /* 0x000000000f087348 */ /* 0x000fea0003c00000 */
[----:B------:R0:W1:Y:S02]  /*2d240*/  SHFL.IDX P6, R14, R13, R12, R11 ;  /* 0x0000000c0d0e7389 */ /* 0x00006400000c000b */
[----:B01----:R-:W-:Y:S01]  /*2d250*/  ENDCOLLECTIVE ;  /* 0x000000000000791b */ /* 0x003fe20003800000 */
.L_x_6587:
[----:B------:R-:W-:Y:S05]  /*2d260*/  BRA `(.L_x_6588) ;  /* 0xfffffde000747947 */ /* 0x000fea000383ffff */
.L_x_6308:
        /* <DEDUP_REMOVED lines=8> */
.L_x_6590:
[----:B------:R-:W-:Y:S05]  /*2d2f0*/  BSYNC B1 ;  /* 0x0000000000017941 */ /* 0x000fea0003800000 */
.L_x_6589:
        /* <DEDUP_REMOVED lines=8> */
.L_x_6591:
[----:B------:R-:W-:Y:S02]  /*2d380*/  IMAD.MOV.U32 R13, RZ, RZ, R8 ;  /* 0x000000ffff0d7224 */ /* 0x000fe400078e0008 */
[----:B------:R-:W-:-:S07]  /*2d390*/  IMAD.MOV.U32 R0, RZ, RZ, R14 ;  /* 0x000000ffff007224 */ /* 0x000fce00078e000e */
[----:B------:R-:W-:Y:S05]  /*2d3a0*/  WARPSYNC.COLLECTIVE R15, `(.L_x_6592) ;  /* 0x000000000f087348 */ /* 0x000fea0003c00000 */
[----:B------:R0:W1:Y:S02]  /*2d3b0*/  SHFL.IDX P6, R14, R13, R12, R11 ;  /* 0x0000000c0d0e7389 */ /* 0x00006400000c000b */
[----:B01----:R-:W-:Y:S01]  /*2d3c0*/  ENDCOLLECTIVE ;  /* 0x000000000000791b */ /* 0x003fe20003800000 */
.L_x_6592:
[----:B------:R-:W-:Y:S01]  /*2d3d0*/  MOV R13, R4 ;  /* 0x00000004000d7202 */ /* 0x000fe20000000f00 */
[----:B------:R-:W-:-:S07]  /*2d3e0*/  IMAD.MOV.U32 R5, RZ, RZ, R14 ;  /* 0x000000ffff057224 */ /* 0x000fce00078e000e */
[----:B------:R-:W-:Y:S05]  /*2d3f0*/  WARPSYNC.COLLECTIVE R15, `(.L_x_6593) ;  /* 0x000000000f087348 */ /* 0x000fea0003c00000 */
[----:B------:R0:W1:Y:S02]  /*2d400*/  SHFL.IDX P6, R14, R13, R12, R11 ;  /* 0x0000000c0d0e7389 */ /* 0x00006400000c000b */
[----:B01----:R-:W-:Y:S01]  /*2d410*/  ENDCOLLECTIVE ;  /* 0x000000000000791b */ /* 0x003fe20003800000 */
.L_x_6593:
[----:B------:R-:W-:Y:S01]  /*2d420*/  IMAD.MOV.U32 R4, RZ, RZ, R14 ;  /* 0x000000ffff047224 */ /* 0x000fe200078e000e */
[----:B------:R-:W-:Y:S06]  /*2d430*/  BRA `(.L_x_6594) ;  /* 0xfffffde8001c7947 */ /* 0x000fec000383ffff */
.L_x_6312:
[----:B0-----:R0:W1:Y:S02]  /*2d440*/  SYNCS.PHASECHK.TRANS64.TRYWAIT P0, [R16+URZ+0x36800], R5 ;  /* 0x03680005100075a7 */ /* 0x001064000800017f */
[----:B-1----:R-:W-:Y:S05]  /*2d450*/  @!P0 NANOSLEEP.SYNCS 0x989680 ;  /* 0x009896800000895d */ /* 0x002fea0003900000 */
[----:B------:R-:W1:Y:S02]  /*2d460*/  @!P0 SYNCS.PHASECHK.TRANS64 P0, [R16+URZ+0x36800], R5 ;  /* 0x03680005100085a7 */ /* 0x000e64000800007f */
[----:B-1----:R-:W-:Y:S05]  /*2d470*/  @!P0 BRA `(.L_x_6312) ;  /* 0xfffffffc00f08947 */ /* 0x002fea000383ffff */
[----:B------:R-:W-:Y:S05]  /*2d480*/  BRA `(.L_x_6595) ;  /* 0xfffffdf000447947 */ /* 0x000fea000383ffff */
.L_x_6336:
[----:B------:R-:W-:Y:S01]  /*2d490*/  BSSY B1, `(.L_x_6596) ;  /* 0x0000008000017945 */ /* 0x000fe20003800000 */
[----:B------:R-:W-:Y:S01]  /*2d4a0*/  IMAD.MOV.U32 R13, RZ, RZ, R8 ;  /* 0x000000ffff0d7224 */ /* 0x000fe200078e0008 */
[----:B------:R-:W-:Y:S01]  /*2d4b0*/  MOV R15, 0xffffffff ;  /* 0xffffffff000f7802 */ /* 0x000fe20000000f00 */
[----:B------:R-:W-:Y:S02]  /*2d4c0*/  IMAD.MOV.U32 R12, RZ, RZ, RZ ;  /* 0x000000ffff0c7224 */ /* 0x000fe400078e00ff */
[----:B------:R-:W-:-:S07]  /*2d4d0*/  IMAD.MOV.U32 R11, RZ, RZ, 0x1c1f ;  /* 0x00001c1fff0b7424 */ /* 0x000fce00078e00ff */
[----:B------:R-:W-:Y:S05]  /*2d4e0*/  WARPSYNC.COLLECTIVE R15, `(.L_x_6597) ;  /* 0x000000000f087348 */ /* 0x000fea0003c00000 */
[----:B------:R0:W1:Y:S02]  /*2d4f0*/  SHFL.IDX P6, R14, R13, R12, R11 ;  /* 0x0000000c0d0e7389 */ /* 0x00006400000c000b */
[----:B01----:R-:W-:Y:S01]  /*2d500*/  ENDCOLLECTIVE ;  /* 0x000000000000791b */ /* 0x003fe20003800000 */
.L_x_6597:
[----:B------:R-:W-:Y:S05]  /*2d510*/  BSYNC B1 ;  /* 0x0000000000017941 */ /* 0x000fea0003800000 */
.L_x_6596:
[----:B------:R-:W-:Y:S01]  /*2d520*/  IMAD.MOV.U32 R13, RZ, RZ, R6 ;  /* 0x000000ffff0d7224 */ /* 0x000fe200078e0006 */
[----:B------:R-:W-:Y:S01]  /*2d530*/  MOV R15, 0xffffffff ;  /* 0xffffffff000f7802 */ /* 0x000fe20000000f00 */
[----:B------:R-:W-:Y:S02]  /*2d540*/  IMAD.MOV.U32 R12, RZ, RZ, RZ ;  /* 0x000000ffff0c7224 */ /* 0x000fe400078e00ff */
[----:B------:R-:W-:Y:S02]  /*2d550*/  IMAD.MOV.U32 R11, RZ, RZ, 0x1c1f ;  /* 0x00001c1fff0b7424 */ /* 0x000fe400078e00ff */
[----:B------:R-:W-:-:S07]  /*2d560*/  IMAD.MOV.U32 R3, RZ, RZ, R14 ;  /* 0x000000ffff037224 */ /* 0x000fce00078e000e */
[----:B------:R-:W-:Y:S05]  /*2d570*/  WARPSYNC.COLLECTIVE R15, `(.L_x_6598) ;  /* 0x000000000f087348 */ /* 0x000fea0003c00000 */
[----:B------:R0:W1:Y:S02]  /*2d580*/  SHFL.IDX P6, R14, R13, R12, R11 ;  /* 0x0000000c0d0e7389 */ /* 0x00006400000c000b */
[----:B01----:R-:W-:Y:S01]  /*2d590*/  ENDCOLLECTIVE ;  /* 0x000000000000791b */ /* 0x003fe20003800000 */
.L_x_6598:
[----:B------:R-:W-:Y:S02]  /*2d5a0*/  IMAD.MOV.U32 R21, RZ, RZ, R3 ;  /* 0x000000ffff157224 */ /* 0x000fe400078e0003 */
[----:B------:R-:W-:Y:S02]  /*2d5b0*/  IMAD.MOV.U32 R13, RZ, RZ, R7 ;  /* 0x000000ffff0d7224 */ /* 0x000fe400078e0007 */
[----:B------:R-:W-:-:S07]  /*2d5c0*/  IMAD.MOV.U32 R0, RZ, RZ, R14 ;  /* 0x000000ffff007224 */ /* 0x000fce00078e000e */
[----:B------:R-:W-:Y:S05]  /*2d5d0*/  WARPSYNC.COLLECTIVE R15, `(.L_x_6599) ;  /* 0x000000000f087348 */ /* 0x000fea0003c00000 */
[----:B------:R0:W1:Y:S02]  /*2d5e0*/  SHFL.IDX P6, R14, R13, R12, R11 ;  /* 0x0000000c0d0e7389 */ /* 0x00006400000c000b */
[----:B01----:R-:W-:Y:S01]  /*2d5f0*/  ENDCOLLECTIVE ;  /* 0x000000000000791b */ /* 0x003fe20003800000 */
.L_x_6599:
[----:B------:R-:W-:Y:S01]  /*2d600*/  MOV R20, R0 ;  /* 0x0000000000147202 */ /* 0x000fe20000000f00 */
[----:B------:R-:W-:Y:S02]  /*2d610*/  IMAD.MOV.U32 R13, RZ, RZ, R9 ;  /* 0x000000ffff0d7224 */ /* 0x000fe400078e0009 */
[----:B------:R-:W-:-:S07]  /*2d620*/  IMAD.MOV.U32 R5, RZ, RZ, R14 ;  /* 0x000000ffff057224 */ /* 0x000fce00078e000e */
[----:B------:R-:W-:Y:S05]  /*2d630*/  WARPSYNC.COLLECTIVE R15, `(.L_x_6600) ;  /* 0x000000000f087348 */ /* 0x000fea0003c00000 */
[----:B------:R0:W1:Y:S02]  /*2d640*/  SHFL.IDX P6, R14, R13, R12, R11 ;  /* 0x0000000c0d0e7389 */ /* 0x00006400000c000b */
[----:B01----:R-:W-:Y:S01]  /*2d650*/  ENDCOLLECTIVE ;  /* 0x000000000000791b */ /* 0x003fe20003800000 */
.L_x_6600:
[----:B------:R-:W-:Y:S05]  /*2d660*/  BRA `(.L_x_6601) ;  /* 0xfffffe14002c7947 */ /* 0x000fea000383ffff */
.L_x_6339:
[----:B------:R-:W-:Y:S01]  /*2d670*/  BSSY B1, `(.L_x_6602) ;  /* 0x0000008000017945 */ /* 0x000fe20003800000 */
[----:B------:R-:W-:Y:S01]  /*2d680*/  IMAD.MOV.U32 R13, RZ, RZ, R8 ;  /* 0x000000ffff0d7224 */ /* 0x000fe200078e0008 */
[----:B------:R-:W-:Y:S01]  /*2d690*/  MOV R15, 0xffffffff ;  /* 0xffffffff000f7802 */ /* 0x000fe20000000f00 */
[----:B------:R-:W-:Y:S02]  /*2d6a0*/  IMAD.MOV.U32 R12, RZ, RZ, 0x1 ;  /* 0x00000001ff0c7424 */ /* 0x000fe400078e00ff */
[----:B------:R-:W-:-:S07]  /*2d6b0*/  IMAD.MOV.U32 R11, RZ, RZ, 0x1c1f ;  /* 0x00001c1fff0b7424 */ /* 0x000fce00078e00ff */
[----:B------:R-:W-:Y:S05]  /*2d6c0*/  WARPSYNC.COLLECTIVE R15, `(.L_x_6603) ;  /* 0x000000000f087348 */ /* 0x000fea0003c00000 */
[----:B------:R0:W1:Y:S02]  /*2d6d0*/  SHFL.IDX P6, R14, R13, R12, R11 ;  /* 0x0000000c0d0e7389 */ /* 0x00006400000c000b */
[----:B01----:R-:W-:Y:S01]  /*2d6e0*/  ENDCOLLECTIVE ;  /* 0x000000000000791b */ /* 0x003fe20003800000 */
.L_x_6603:
[----:B------:R-:W-:Y:S05]  /*2d6f0*/  BSYNC B1 ;  /* 0x0000000000017941 */ /* 0x000fea0003800000 */
.L_x_6602:
        /* <DEDUP_REMOVED lines=8> */
.L_x_6604:
[----:B------:R-:W-:Y:S02]  /*2d780*/  IMAD.MOV.U32 R21, RZ, RZ, R3 ;  /* 0x000000ffff157224 */ /* 0x000fe400078e0003 */
[----:B------:R-:W-:Y:S02]  /*2d790*/  IMAD.MOV.U32 R13, RZ, RZ, R7 ;  /* 0x000000ffff0d7224 */ /* 0x000fe400078e0007 */
[----:B------:R-:W-:-:S07]  /*2d7a0*/  IMAD.MOV.U32 R0, RZ, RZ, R14 ;  /* 0x000000ffff007224 */ /* 0x000fce00078e000e */
[----:B------:R-:W-:Y:S05]  /*2d7b0*/  WARPSYNC.COLLECTIVE R15, `(.L_x_6605) ;  /* 0x000000000f087348 */ /* 0x000fea0003c00000 */
[----:B------:R0:W1:Y:S02]  /*2d7c0*/  SHFL.IDX P6, R14, R13, R12, R11 ;  /* 0x0000000c0d0e7389 */ /* 0x00006400000c000b */
[----:B01----:R-:W-:Y:S01]  /*2d7d0*/  ENDCOLLECTIVE ;  /* 0x000000000000791b */ /* 0x003fe20003800000 */
.L_x_6605:
[----:B------:R-:W-:Y:S01]  /*2d7e0*/  MOV R20, R0 ;  /* 0x0000000000147202 */ /* 0x000fe20000000f00 */
[----:B------:R-:W-:Y:S02]  /*2d7f0*/  IMAD.MOV.U32 R13, RZ, RZ, R9 ;  /* 0x000000ffff0d7224 */ /* 0x000fe400078e0009 */
[----:B------:R-:W-:-:S07]  /*2d800*/  IMAD.MOV.U32 R7, RZ, RZ, R14 ;  /* 0x000000ffff077224 */ /* 0x000fce00078e000e */
[----:B------:R-:W-:Y:S05]  /*2d810*/  WARPSYNC.COLLECTIVE R15, `(.L_x_6606) ;  /* 0x000000000f087348 */ /* 0x000fea0003c00000 */
[----:B------:R0:W1:Y:S02]  /*2d820*/  SHFL.IDX P6, R14, R13, R12, R11 ;  /* 0x0000000c0d0e7389 */ /* 0x00006400000c000b */
[----:B01----:R-:W-:Y:S01]  /*2d830*/  ENDCOLLECTIVE ;  /* 0x000000000000791b */ /* 0x003fe20003800000 */
.L_x_6606:
[----:B------:R-:W-:Y:S05]  /*2d840*/  BRA `(.L_x_6607) ;  /* 0xfffffe1800447947 */ /* 0x000fea000383ffff */
.L_x_6343:
[----:B0-----:R0:W1:Y:S02]  /*2d850*/  SYNCS.PHASECHK.TRANS64.TRYWAIT P0, [R16+URZ+0x36800], R61 ;  /* 0x0368003d100075a7 */ /* 0x001064000800017f */
[----:B-1----:R-:W-:Y:S05]  /*2d860*/  @!P0 NANOSLEEP.SYNCS 0x989680 ;  /* 0x009896800000895d */ /* 0x002fea0003900000 */
[----:B------:R-:W1:Y:S02]  /*2d870*/  @!P0 SYNCS.PHASECHK.TRANS64 P0, [R16+URZ+0x36800], R61 ;  /* 0x0368003d100085a7 */ /* 0x000e64000800007f */
[----:B-1----:R-:W-:Y:S05]  /*2d880*/  @!P0 BRA `(.L_x_6343) ;  /* 0xfffffffc00f08947 */ /* 0x002fea000383ffff */
[----:B------:R-:W-:Y:S05]  /*2d890*/  BRA `(.L_x_6608) ;  /* 0xfffffe1c00b47947 */ /* 0x000fea000383ffff */
.L_x_6357:
[----:B-1----:R1:W2:Y:S02]  /*2d8a0*/  SYNCS.PHASECHK.TRANS64.TRYWAIT P2, [R3+URZ+0x36830], R0 ;  /* 0x03683000030075a7 */ /* 0x0022a4000804017f */
[----:B--2---:R-:W-:Y:S05]  /*2d8b0*/  @!P2 NANOSLEEP.SYNCS 0x989680 ;  /* 0x009896800000a95d */ /* 0x004fea0003900000 */
[----:B------:R-:W2:Y:S02]  /*2d8c0*/  @!P2 SYNCS.PHASECHK.TRANS64 P2, [R3+URZ+0x36830], R0 ;  /* 0x036830000300a5a7 */ /* 0x000ea4000804007f */
[----:B--2---:R-:W-:Y:S05]  /*2d8d0*/  @!P2 BRA `(.L_x_6357) ;  /* 0xfffffffc00f0a947 */ /* 0x004fea000383ffff */
[----:B------:R-:W-:Y:S05]  /*2d8e0*/  BRA `(.L_x_6356) ;  /* 0xfffffe4400b47947 */ /* 0x000fea000383ffff */
.L_x_6364:
[----:B-1----:R1:W2:Y:S02]  /*2d8f0*/  SYNCS.PHASECHK.TRANS64.TRYWAIT P3, [R13+URZ+0x36830], R4 ;  /* 0x036830040d0075a7 */ /* 0x0022a4000806017f */
[----:B--2---:R-:W-:Y:S05]  /*2d900*/  @!P3 NANOSLEEP.SYNCS 0x989680 ;  /* 0x009896800000b95d */ /* 0x004fea0003900000 */
[----:B------:R-:W2:Y:S02]  /*2d910*/  @!P3 SYNCS.PHASECHK.TRANS64 P3, [R13+URZ+0x36830], R4 ;  /* 0x036830040d00b5a7 */ /* 0x000ea4000806007f */
[----:B--2---:R-:W-:Y:S05]  /*2d920*/  @!P3 BRA `(.L_x_6364) ;  /* 0xfffffffc00f0b947 */ /* 0x004fea000383ffff */
[----:B------:R-:W-:Y:S05]  /*2d930*/  BRA `(.L_x_6363) ;  /* 0xfffffe9400a07947 */ /* 0x000fea000383ffff */
.L_x_6369:
[----:B-1----:R1:W2:Y:S02]  /*2d940*/  SYNCS.PHASECHK.TRANS64.TRYWAIT P3, [R11+URZ+0x36850], R0 ;  /* 0x036850000b0075a7 */ /* 0x0022a4000806017f */
[----:B--2---:R-:W-:Y:S05]  /*2d950*/  @!P3 NANOSLEEP.SYNCS 0x989680 ;  /* 0x009896800000b95d */ /* 0x004fea0003900000 */
[----:B------:R-:W2:Y:S02]  /*2d960*/  @!P3 SYNCS.PHASECHK.TRANS64 P3, [R11+URZ+0x36850], R0 ;  /* 0x036850000b00b5a7 */ /* 0x000ea4000806007f */
[----:B--2---:R-:W-:Y:S05]  /*2d970*/  @!P3 BRA `(.L_x_6369) ;  /* 0xfffffffc00f0b947 */ /* 0x004fea000383ffff */
[----:B------:R-:W-:Y:S05]  /*2d980*/  BRA `(.L_x_6368) ;  /* 0xfffffecc003c7947 */ /* 0x000fea000383ffff */
.L_x_6377:
[----:B-1----:R1:W2:Y:S02]  /*2d990*/  SYNCS.PHASECHK.TRANS64.TRYWAIT P2, [R4+URZ+0x36830], R5 ;  /* 0x03683005040075a7 */ /* 0x0022a4000804017f */
[----:B--2---:R-:W-:Y:S05]  /*2d9a0*/  @!P2 NANOSLEEP.SYNCS 0x989680 ;  /* 0x009896800000a95d */ /* 0x004fea0003900000 */
[----:B------:R-:W2:Y:S02]  /*2d9b0*/  @!P2 SYNCS.PHASECHK.TRANS64 P2, [R4+URZ+0x36830], R5 ;  /* 0x036830050400a5a7 */ /* 0x000ea4000804007f */
[----:B--2---:R-:W-:Y:S05]  /*2d9c0*/  @!P2 BRA `(.L_x_6377) ;  /* 0xfffffffc00f0a947 */ /* 0x004fea000383ffff */
[----:B------:R-:W-:Y:S05]  /*2d9d0*/  BRA `(.L_x_6376) ;  /* 0xfffffee800f07947 */ /* 0x000fea000383ffff */
.L_x_6382:
[----:B-1----:R1:W2:Y:S02]  /*2d9e0*/  SYNCS.PHASECHK.TRANS64.TRYWAIT P2, [R11+URZ+0x36850], R0 ;  /* 0x036850000b0075a7 */ /* 0x0022a4000804017f */
[----:B--2---:R-:W-:Y:S05]  /*2d9f0*/  @!P2 NANOSLEEP.SYNCS 0x989680 ;  /* 0x009896800000a95d */ /* 0x004fea0003900000 */
[----:B------:R-:W2:Y:S02]  /*2da00*/  @!P2 SYNCS.PHASECHK.TRANS64 P2, [R11+URZ+0x36850], R0 ;  /* 0x036850000b00a5a7 */ /* 0x000ea4000804007f */
[----:B--2---:R-:W-:Y:S05]  /*2da10*/  @!P2 BRA `(.L_x_6382) ;  /* 0xfffffffc00f0a947 */ /* 0x004fea000383ffff */
[----:B------:R-:W-:Y:S05]  /*2da20*/  BRA `(.L_x_6381) ;  /* 0xffffff20008c7947 */ /* 0x000fea000383ffff */
.L_x_6388:
[----:B-1----:R1:W2:Y:S02]  /*2da30*/  SYNCS.PHASECHK.TRANS64.TRYWAIT P0, [R8+URZ+0x36850], R3 ;  /* 0x03685003080075a7 */ /* 0x0022a4000800017f */
[----:B--2---:R-:W-:Y:S05]  /*2da40*/  @!P0 NANOSLEEP.SYNCS 0x989680 ;  /* 0x009896800000895d */ /* 0x004fea0003900000 */
[----:B------:R-:W2:Y:S02]  /*2da50*/  @!P0 SYNCS.PHASECHK.TRANS64 P0, [R8+URZ+0x36850], R3 ;  /* 0x03685003080085a7 */ /* 0x000ea4000800007f */
[----:B--2---:R-:W-:Y:S05]  /*2da60*/  @!P0 BRA `(.L_x_6388) ;  /* 0xfffffffc00f08947 */ /* 0x004fea000383ffff */
[----:B------:R-:W-:Y:S05]  /*2da70*/  BRA `(.L_x_6387) ;  /* 0xffffff3c00887947 */ /* 0x000fea000383ffff */
.L_x_6424:
[----:B------:R-:W1:Y:S01]  /*2da80*/  S2R R11, SR_TID.X ;  /* 0x00000000000b7919 */ /* 0x000e620000002100 */
[----:B------:R-:W-:Y:S01]  /*2da90*/  BSSY B1, `(.L_x_6609) ;  /* 0x000000a000017945 */ /* 0x000fe20003800000 */
[----:B------:R-:W-:Y:S01]  /*2daa0*/  IMAD.MOV.U32 R12, RZ, RZ, RZ ;  /* 0x000000ffff0c7224 */ /* 0x000fe200078e00ff */
[----:B------:R-:W-:Y:S02]  /*2dab0*/  MOV R15, 0xffffffff ;  /* 0xffffffff000f7802 */ /* 0x000fe40000000f00 */
[----:B-1----:R-:W-:-:S04]  /*2dac0*/  SHF.R.U32.HI R11, RZ, 0x5, R11 ;  /* 0x00000005ff0b7819 */ /* 0x002fc8000001160b */
[----:B------:R-:W-:-:S05]  /*2dad0*/  LOP3.LUT R11, R11, 0x3, RZ, 0xc0, !PT ;  /* 0x000000030b0b7812 */ /* 0x000fca00078ec0ff */
[----:B0-----:R-:W-:Y:S02]  /*2dae0*/  IMAD.MOV.U32 R13, RZ, RZ, R11 ;  /* 0x000000ffff0d7224 */ /* 0x001fe400078e000b */
[----:B------:R-:W-:-:S07]  /*2daf0*/  IMAD.MOV.U32 R11, RZ, RZ, 0x1f ;  /* 0x0000001fff0b7424 */ /* 0x000fce00078e00ff */
[----:B------:R-:W-:Y:S05]  /*2db00*/  WARPSYNC.COLLECTIVE R15, `(.L_x_6610) ;  /* 0x000000000f087348 */ /* 0x000fea0003c00000 */
[----:B------:R0:W1:Y:S02]  /*2db10*/  SHFL.IDX P6, R14, R13, R12, R11 ;  /* 0x0000000c0d0e7389 */ /* 0x00006400000c000b */
[----:B01----:R-:W-:Y:S01]  /*2db20*/  ENDCOLLECTIVE ;  /* 0x000000000000791b */ /* 0x003fe20003800000 */
.L_x_6610:
[----:B------:R-:W-:Y:S05]  /*2db30*/  BSYNC B1 ;  /* 0x0000000000017941 */ /* 0x000fea0003800000 */
.L_x_6609:
[----:B------:R-:W-:Y:S05]  /*2db40*/  BRA `(.L_x_6611) ;  /* 0xffffff8400987947 */ /* 0x000fea000383ffff */
.L_x_6426:
[----:B------:R-:W-:Y:S01]  /*2db50*/  BSSY B1, `(.L_x_6612) ;  /* 0x0000006000017945 */ /* 0x000fe20003800000 */
[----:B------:R-:W-:-:S07]  /*2db60*/  IMAD.MOV.U32 R15, RZ, RZ, -0x1 ;  /* 0xffffffffff0f7424 */ /* 0x000fce00078e00ff */
[----:B01----:R-:W-:Y:S05]  /*2db70*/  WARPSYNC.COLLECTIVE R15, `(.L_x_6613) ;  /* 0x000000000f0c7348 */ /* 0x003fea0003c00000 */
[----:B------:R-:W-:Y:S02]  /*2db80*/  ELECT P6, UR62, PT ;  /* 0x00000000003e782f */ /* 0x000fe400038c0000 */
[----:B------:R-:W-:Y:S01]  /*2db90*/  MOV R14, UR62 ;  /* 0x0000003e000e7c02 */ /* 0x000fe20008000f00 */
[----:B01----:R-:W-:Y:S10]  /*2dba0*/  ENDCOLLECTIVE ;  /* 0x000000000000791b */ /* 0x003ff40003800000 */
.L_x_6613:
[----:B------:R-:W-:Y:S05]  /*2dbb0*/  BSYNC B1 ;  /* 0x0000000000017941 */ /* 0x000fea0003800000 */
.L_x_6612:
[----:B------:R-:W-:Y:S01]  /*2dbc0*/  PLOP3.LUT P2, PT, P6, PT, PT, 0x80, 0x0 ;  /* 0x000000000000781c */ /* 0x000fe2000374f070 */
[----:B------:R-:W-:-:S12]  /*2dbd0*/  BRA `(.L_x_6425) ;  /* 0xffffff84008c7947 */ /* 0x000fd8000383ffff */
.L_x_6428:
[----:B-1----:R-:W2:Y:S02]  /*2dbe0*/  LDL R3, [R1+0x4] ;  /* 0x0000040001037983 */ /* 0x002ea40000100800 */
[----:B--2---:R1:W2:Y:S02]  /*2dbf0*/  SYNCS.PHASECHK.TRANS64.TRYWAIT P0, [R3+URZ+0x36820], R2 ;  /* 0x03682002030075a7 */ /* 0x0042a4000800017f */
[----:B--2---:R-:W-:Y:S05]  /*2dc00*/  @!P0 NANOSLEEP.SYNCS 0x989680 ;  /* 0x009896800000895d */ /* 0x004fea0003900000 */
[----:B------:R-:W2:Y:S02]  /*2dc10*/  @!P0 SYNCS.PHASECHK.TRANS64 P0, [R3+URZ+0x36820], R2 ;  /* 0x03682002030085a7 */ /* 0x000ea4000800007f */
[----:B--2---:R-:W-:Y:S05]  /*2dc20*/  @!P0 BRA `(.L_x_6428) ;  /* 0xfffffffc00ec8947 */ /* 0x004fea000383ffff */
[----:B------:R-:W-:Y:S05]  /*2dc30*/  BRA `(.L_x_6614) ;  /* 0xffffff84009c7947 */ /* 0x000fea000383ffff */
.L_x_6432:
[----:B-1----:R1:W2:Y:S02]  /*2dc40*/  SYNCS.PHASECHK.TRANS64.TRYWAIT P0, [R4+URZ+0x368a0], R8 ;  /* 0x0368a008040075a7 */ /* 0x0022a4000800017f */
[----:B--2---:R-:W-:Y:S05]  /*2dc50*/  @!P0 NANOSLEEP.SYNCS 0x989680 ;  /* 0x009896800000895d */ /* 0x004fea0003900000 */
[----:B------:R-:W2:Y:S02]  /*2dc60*/  @!P0 SYNCS.PHASECHK.TRANS64 P0, [R4+URZ+0x368a0], R8 ;  /* 0x0368a008040085a7 */ /* 0x000ea4000800007f */
[----:B--2---:R-:W-:Y:S05]  /*2dc70*/  @!P0 BRA `(.L_x_6432) ;  /* 0xfffffffc00f08947 */ /* 0x004fea000383ffff */
[----:B------:R-:W-:Y:S05]  /*2dc80*/  BRA `(.L_x_6615) ;  /* 0xffffff8400c07947 */ /* 0x000fea000383ffff */
.L_x_6439:
[----:B--2---:R2:W3:Y:S02]  /*2dc90*/  SYNCS.PHASECHK.TRANS64.TRYWAIT P0, [R4+URZ+0x368c0], R8 ;  /* 0x0368c008040075a7 */ /* 0x0044e4000800017f */
[----:B---3--:R-:W-:Y:S05]  /*2dca0*/  @!P0 NANOSLEEP.SYNCS 0x989680 ;  /* 0x009896800000895d */ /* 0x008fea0003900000 */
[----:B------:R-:W3:Y:S02]  /*2dcb0*/  @!P0 SYNCS.PHASECHK.TRANS64 P0, [R4+URZ+0x368c0], R8 ;  /* 0x0368c008040085a7 */ /* 0x000ee4000800007f */
[----:B---3--:R-:W-:Y:S05]  /*2dcc0*/  @!P0 BRA `(.L_x_6439) ;  /* 0xfffffffc00f08947 */ /* 0x008fea000383ffff */
[----:B------:R-:W-:Y:S05]  /*2dcd0*/  BRA `(.L_x_6616) ;  /* 0xffffff8800c07947 */ /* 0x000fea000383ffff */
.L_x_6448:
[----:B-1----:R1:W2:Y:S02]  /*2dce0*/  SYNCS.PHASECHK.TRANS64.TRYWAIT P0, [R6+URZ+0x368a0], R5 ;  /* 0x0368a005060075a7 */ /* 0x0022a4000800017f */
[----:B--2---:R-:W-:Y:S05]  /*2dcf0*/  @!P0 NANOSLEEP.SYNCS 0x989680 ;  /* 0x009896800000895d */ /* 0x004fea0003900000 */
[----:B------:R-:W2:Y:S02]  /*2dd00*/  @!P0 SYNCS.PHASECHK.TRANS64 P0, [R6+URZ+0x368a0], R5 ;  /* 0x0368a005060085a7 */ /* 0x000ea4000800007f */
[----:B--2---:R-:W-:Y:S05]  /*2dd10*/  @!P0 BRA `(.L_x_6448) ;  /* 0xfffffffc00f08947 */ /* 0x004fea000383ffff */
[----:B------:R-:W-:Y:S05]  /*2dd20*/  BRA `(.L_x_6617) ;  /* 0xffffff90000c7947 */ /* 0x000fea000383ffff */
.L_x_6455:
[----:B--2---:R2:W3:Y:S02]  /*2dd30*/  SYNCS.PHASECHK.TRANS64.TRYWAIT P0, [R6+URZ+0x368c0], R5 ;  /* 0x0368c005060075a7 */ /* 0x0044e4000800017f */
[----:B---3--:R-:W-:Y:S05]  /*2dd40*/  @!P0 NANOSLEEP.SYNCS 0x989680 ;  /* 0x009896800000895d */ /* 0x008fea0003900000 */
[----:B------:R-:W3:Y:S02]  /*2dd50*/  @!P0 SYNCS.PHASECHK.TRANS64 P0, [R6+URZ+0x368c0], R5 ;  /* 0x0368c005060085a7 */ /* 0x000ee4000800007f */
[----:B---3--:R-:W-:Y:S05]  /*2dd60*/  @!P0 BRA `(.L_x_6455) ;  /* 0xfffffffc00f08947 */ /* 0x008fea000383ffff */
[----:B------:R-:W-:Y:S05]  /*2dd70*/  BRA `(.L_x_6618) ;  /* 0xffffff9400087947 */ /* 0x000fea000383ffff */
.L_x_6470:
        /* <DEDUP_REMOVED lines=11> */
.L_x_6620:
[----:B------:R-:W-:Y:S05]  /*2de30*/  BSYNC B0 ;  /* 0x0000000000007941 */ /* 0x000fea0003800000 */
.L_x_6619:
[----:B------:R-:W-:Y:S05]  /*2de40*/  BRA `(.L_x_6621) ;  /* 0xffffff9c00e07947 */ /* 0x000fea000383ffff */
.L_x_6472:
[----:B------:R-:W-:Y:S01]  /*2de50*/  BSSY B0, `(.L_x_6622) ;  /* 0x0000006000007945 */ /* 0x000fe20003800000 */
[----:B------:R-:W-:-:S07]  /*2de60*/  IMAD.MOV.U32 R15, RZ, RZ, -0x1 ;  /* 0xffffffffff0f7424 */ /* 0x000fce00078e00ff */
[----:B01----:R-:W-:Y:S05]  /*2de70*/  WARPSYNC.COLLECTIVE R15, `(.L_x_6623) ;  /* 0x000000000f0c7348 */ /* 0x003fea0003c00000 */
[----:B------:R-:W-:Y:S02]  /*2de80*/  ELECT P6, UR62, PT ;  /* 0x00000000003e782f */ /* 0x000fe400038c0000 */
[----:B------:R-:W-:Y:S01]  /*2de90*/  MOV R14, UR62 ;  /* 0x0000003e000e7c02 */ /* 0x000fe20008000f00 */
[----:B01----:R-:W-:Y:S10]  /*2dea0*/  ENDCOLLECTIVE ;  /* 0x000000000000791b */ /* 0x003ff40003800000 */
.L_x_6623:
[----:B------:R-:W-:Y:S05]  /*2deb0*/  BSYNC B0 ;  /* 0x0000000000007941 */ /* 0x000fea0003800000 */
.L_x_6622:
[----:B------:R-:W-:Y:S05]  /*2dec0*/  BRA `(.L_x_6624) ;  /* 0xffffff9c00f07947 */ /* 0x000fea000383ffff */
.L_x_6474:
[----:B-1----:R1:W2:Y:S02]  /*2ded0*/  SYNCS.PHASECHK.TRANS64.TRYWAIT P0, [R0+URZ+0x36840], R2 ;  /* 0x03684002000075a7 */ /* 0x0022a4000800017f */
[----:B--2---:R-:W-:Y:S05]  /*2dee0*/  @!P0 NANOSLEEP.SYNCS 0x989680 ;  /* 0x009896800000895d */ /* 0x004fea0003900000 */
[----:B------:R-:W2:Y:S02]  /*2def0*/  @!P0 SYNCS.PHASECHK.TRANS64 P0, [R0+URZ+0x36840], R2 ;  /* 0x03684002000085a7 */ /* 0x000ea4000800007f */
[----:B--2---:R-:W-:Y:S05]  /*2df00*/  @!P0 BRA `(.L_x_6474) ;  /* 0xfffffffc00f08947 */ /* 0x004fea000383ffff */
[----:B------:R-:W-:Y:S05]  /*2df10*/  BRA `(.L_x_6625) ;  /* 0xffffffa0005c7947 */ /* 0x000fea000383ffff */
.L_x_6478:
[----:B------:R0:W5:Y:S01]  /*2df20*/  LDL.LU R9, [R1+0x40] ;  /* 0x0000400001097983 */ /* 0x0001620000300800 */
[----:B------:R-:W-:Y:S01]  /*2df30*/  IMAD.MOV.U32 R13, RZ, RZ, R2 ;  /* 0x000000ffff0d7224 */ /* 0x000fe200078e0002 */
[----:B------:R-:W-:Y:S01]  /*2df40*/  MOV R15, 0xffffffff ;  /* 0xffffffff000f7802 */ /* 0x000fe20000000f00 */
[----:B------:R-:W-:Y:S02]  /*2df50*/  IMAD.MOV.U32 R12, RZ, RZ, RZ ;  /* 0x000000ffff0c7224 */ /* 0x000fe400078e00ff */
[----:B------:R-:W-:-:S07]  /*2df60*/  IMAD.MOV.U32 R11, RZ, RZ, 0x181f ;  /* 0x0000181fff0b7424 */ /* 0x000fce00078e00ff */
[----:B0----5:R-:W-:Y:S05]  /*2df70*/  WARPSYNC.COLLECTIVE R15, `(.L_x_6626) ;  /* 0x000000000f087348 */ /* 0x021fea0003c00000 */
[----:B------:R1:W2:Y:S02]  /*2df80*/  SHFL.IDX P6, R14, R13, R12, R11 ;  /* 0x0000000c0d0e7389 */ /* 0x0002a400000c000b */
[----:B012--5:R-:W-:Y:S01]  /*2df90*/  ENDCOLLECTIVE ;  /* 0x000000000000791b */ /* 0x027fe20003800000 */
.L_x_6626:
[----:B------:R-:W-:Y:S02]  /*2dfa0*/  IMAD.MOV.U32 R13, RZ, RZ, R3 ;  /* 0x000000ffff0d7224 */ /* 0x000fe400078e0003 */
[----:B------:R-:W-:-:S07]  /*2dfb0*/  IMAD.MOV.U32 R4, RZ, RZ, R14 ;  /* 0x000000ffff047224 */ /* 0x000fce00078e000e */
[----:B------:R-:W-:Y:S05]  /*2dfc0*/  WARPSYNC.COLLECTIVE R15, `(.L_x_6627) ;  /* 0x000000000f087348 */ /* 0x000fea0003c00000 */
[----:B------:R0:W1:Y:S02]  /*2dfd0*/  SHFL.IDX P6, R14, R13, R12, R11 ;  /* 0x0000000c0d0e7389 */ /* 0x00006400000c000b */
[----:B01----:R-:W-:Y:S01]  /*2dfe0*/  ENDCOLLECTIVE ;  /* 0x000000000000791b */ /* 0x003fe20003800000 */
.L_x_6627:
[----:B------:R-:W-:Y:S02]  /*2dff0*/  IMAD R17, R17, 0x80, R10 ;  /* 0x0000008011117824 */ /* 0x000fe400078e020a */
[----:B------:R-:W-:Y:S02]  /*2e000*/  IMAD.MOV.U32 R13, RZ, RZ, R2 ;  /* 0x000000ffff0d7224 */ /* 0x000fe400078e0002 */
[----:B------:R-:W-:Y:S02]  /*2e010*/  IMAD R0, R9, R7, RZ ;  /* 0x0000000709007224 */ /* 0x000fe400078e02ff */
[----:B------:R0:W5:Y:S01]  /*2e020*/  LDL R9, [R1+0x30] ;  /* 0x0000300001097983 */ /* 0x0001620000100800 */
[----:B------:R-:W-:Y:S02]  /*2e030*/  IMAD.MOV.U32 R12, RZ, RZ, 0x1 ;  /* 0x00000001ff0c7424 */ /* 0x000fe400078e00ff */
[----:B------:R-:W-:Y:S01]  /*2e040*/  IMAD.MOV.U32 R5, RZ, RZ, R14 ;  /* 0x000000ffff057224 */ /* 0x000fe200078e000e */
[C---:B------:R-:W-:Y:S01]  /*2e050*/  ISETP.GE.AND P2, PT, R17.reuse, R0, PT ;  /* 0x000000001100720c */ /* 0x040fe20003f46270 */
[----:B------:R-:W-:-:S12]  /*2e060*/  VIADD R7, R17, 0x10 ;  /* 0x0000001011077836 */ /* 0x000fd80000000000 */
[----:B0----5:R-:W-:Y:S05]  /*2e070*/  WARPSYNC.COLLECTIVE R15, `(.L_x_6628) ;  /* 0x000000000f087348 */ /* 0x021fea0003c00000 */
[----:B------:R1:W2:Y:S02]  /*2e080*/  SHFL.IDX P6, R14, R13, R12, R11 ;  /* 0x0000000c0d0e7389 */ /* 0x0002a400000c000b */
[----:B012--5:R-:W-:Y:S01]  /*2e090*/  ENDCOLLECTIVE ;  /* 0x000000000000791b */ /* 0x027fe20003800000 */
.L_x_6628:
[----:B------:R-:W-:Y:S02]  /*2e0a0*/  @!P2 LEA R5, P4, R8, R5, 0x1 ;  /* 0x000000050805a211 */ /* 0x000fe400078808ff */
[----:B------:R-:W-:Y:S02]  /*2e0b0*/  MOV R13, R3 ;  /* 0x00000003000d7202 */ /* 0x000fe40000000f00 */
[----:B------:R-:W-:-:S04]  /*2e0c0*/  @!P2 IADD3.X R4, RZ, R4, RZ, P4, !PT ;  /* 0x00000004ff04a210 */ /* 0x000fc800027fe4ff */
[----:B------:R-:W-:Y:S01]  /*2e0d0*/  @!P2 LOP3.LUT R5, R5, R4, RZ, 0x3c, !PT ;  /* 0x000000040505a212 */ /* 0x000fe200078e3cff */
[----:B------:R-:W-:-:S03]  /*2e0e0*/  IMAD.MOV.U32 R6, RZ, RZ, R14 ;  /* 0x000000ffff067224 */ /* 0x000fc600078e000e */
[----:B------:R-:W-:-:S07]  /*2e0f0*/  @!P2 LOP3.LUT R4, R5, R4, RZ, 0x3c, !PT ;  /* 0x000000040504a212 */ /* 0x000fce00078e3cff */
[----:B------:R-:W-:Y:S05]  /*2e100*/  WARPSYNC.COLLECTIVE R15, `(.L_x_6629) ;  /* 0x000000000f087348 */ /* 0x000fea0003c00000 */
[----:B------:R0:W1:Y:S02]  /*2e110*/  SHFL.IDX P6, R14, R13, R12, R11 ;  /* 0x0000000c0d0e7389 */ /* 0x00006400000c000b */
[----:B01----:R-:W-:Y:S01]  /*2e120*/  ENDCOLLECTIVE ;  /* 0x000000000000791b */ /* 0x003fe20003800000 */
.L_x_6629:
[----:B------:R-:W-:Y:S01]  /*2e130*/  @!P2 LOP3.LUT R5, R5, R4, RZ, 0x3c, !PT ;  /* 0x000000040505a212 */ /* 0x000fe200078e3cff */
[----:B------:R-:W-:Y:S01]  /*2e140*/  IMAD.MOV.U32 R13, RZ, RZ, R2 ;  /* 0x000000ffff0d7224 */ /* 0x000fe200078e0002 */
[----:B------:R-:W-:-:S03]  /*2e150*/  MOV R12, 0x2 ;  /* 0x00000002000c7802 */ /* 0x000fc60000000f00 */
        /* <DEDUP_REMOVED lines=11> */
.L_x_6630:
[----:B------:R-:W-:-:S05]  /*2e210*/  @!P2 LEA R5, P4, R8, R4, 0x1 ;  /* 0x000000040805a211 */ /* 0x000fca00078808ff */
[----:B------:R-:W-:-:S05]  /*2e220*/  @!P2 IMAD.X R4, RZ, RZ, R6, P4 ;  /* 0x000000ffff04a224 */ /* 0x000fca00020e0606 */
[----:B------:R-:W-:Y:S01]  /*2e230*/  @!P2 LOP3.LUT R5, R5, R4, RZ, 0x3c, !PT ;  /* 0x000000040505a212 */ /* 0x000fe200078e3cff */
[----:B------:R-:W-:-:S03]  /*2e240*/  IMAD.MOV.U32 R13, RZ, RZ, R3 ;  /* 0x000000ffff0d7224 */ /* 0x000fc600078e0003 */
[----:B------:R-:W-:-:S04]  /*2e250*/  @!P2 LOP3.LUT R4, R5, R4, RZ, 0x3c, !PT ;  /* 0x000000040504a212 */ /* 0x000fc800078e3cff */
[----:B------:R-:W-:Y:S01]  /*2e260*/  @!P2 LOP3.LUT R5, R5, R4, RZ, 0x3c, !PT ;  /* 0x000000040505a212 */ /* 0x000fe200078e3cff */
[----:B------:R-:W-:-:S07]  /*2e270*/  IMAD.MOV.U32 R6, RZ, RZ, R14 ;  /* 0x000000ffff067224 */ /* 0x000fce00078e000e */
[----:B------:R-:W-:Y:S05]  /*2e280*/  WARPSYNC.COLLECTIVE R15, `(.L_x_6631) ;  /* 0x000000000f087348 */ /* 0x000fea0003c00000 */
[----:B------:R0:W1:Y:S02]  /*2e290*/  SHFL.IDX P6, R14, R13, R12, R11 ;  /* 0x0000000c0d0e7389 */ /* 0x00006400000c000b */
[----:B01----:R-:W-:Y:S01]  /*2e2a0*/  ENDCOLLECTIVE ;  /* 0x000000000000791b */ /* 0x003fe20003800000 */
.L_x_6631:
[----:B------:R-:W-:Y:S01]  /*2e2b0*/  @!PT LDS RZ, [RZ] ;  /* 0x00000000fffff984 */ /* 0x000fe20000000800 */
[----:B------:R-:W-:Y:S01]  /*2e2c0*/  @!PT LDS RZ, [RZ] ;  /* 0x00000000fffff984 */ /* 0x000fe20000000800 */
[----:B------:R-:W-:Y:S01]  /*2e2d0*/  @!PT LDS RZ, [RZ] ;  /* 0x00000000fffff984 */ /* 0x000fe20000000800 */
[----:B------:R-:W-:Y:S04]  /*2e2e0*/  @!P2 LDGSTS.E.BYPASS.LTC128B.128 [R9+0x15c00], desc[UR60][R4.64], !P3 ;  /* 0x15c000000409afae */ /* 0x000fe8000d901d7c */
[----:B------:R-:W-:Y:S04]  /*2e2f0*/  @!P2 LDGSTS.E.BYPASS.LTC128B.128 [R9+0x19c00], desc[UR60][R4.64+0x80], !P0 ;  /* 0x19c000800409afae */ /* 0x000fe8000c101d7c */
[----:B------:R0:W-:Y:S01]  /*2e300*/  @!P2 LDGSTS.E.BYPASS.LTC128B.128 [R9+0x1dc00], desc[UR60][R4.64+0x100], !P1 ;  /* 0x1dc001000409afae */ /* 0x0001e2000c901d7c */
[----:B------:R-:W-:Y:S02]  /*2e310*/  IMAD.MOV.U32 R13, RZ, RZ, R2 ;  /* 0x000000ffff0d7224 */ /* 0x000fe400078e0002 */
[----:B------:R-:W-:-:S02]  /*2e320*/  IMAD.MOV.U32 R12, RZ, RZ, 0x3 ;  /* 0x00000003ff0c7424 */ /* 0x000fc400078e00ff */
[----:B0-----:R-:W-:-:S05]  /*2e330*/  VIADD R4, R17, 0x20 ;  /* 0x0000002011047836 */ /* 0x001fca0000000000 */
[----:B------:R-:W-:Y:S01]  /*2e340*/  ISETP.GE.AND P2, PT, R4, R0, PT ;  /* 0x000000000400720c */ /* 0x000fe20003f46270 */
[----:B------:R-:W-:-:S12]  /*2e350*/  IMAD.MOV.U32 R4, RZ, RZ, R14 ;  /* 0x000000ffff047224 */ /* 0x000fd800078e000e */
[----:B------:R-:W-:Y:S05]  /*2e360*/  WARPSYNC.COLLECTIVE R15, `(.L_x_6632) ;  /* 0x000000000f087348 */ /* 0x000fea0003c00000 */
[----:B------:R0:W1:Y:S02]  /*2e370*/  SHFL.IDX P6, R14, R13, R12, R11 ;  /* 0x0000000c0d0e7389 */ /* 0x00006400000c000b */
[----:B01----:R-:W-:Y:S01]  /*2e380*/  ENDCOLLECTIVE ;  /* 0x000000000000791b */ /* 0x003fe20003800000 */
.L_x_6632:
[----:B------:R-:W-:Y:S01]  /*2e390*/  @!P2 LEA R5, P4, R8, R4, 0x1 ;  /* 0x000000040805a211 */ /* 0x000fe200078808ff */
[----:B------:R-:W-:-:S04]  /*2e3a0*/  IMAD.MOV.U32 R13, RZ, RZ, R3 ;  /* 0x000000ffff0d7224 */ /* 0x000fc800078e0003 */
[----:B------:R-:W-:-:S05]  /*2e3b0*/  @!P2 IMAD.X R4, RZ, RZ, R6, P4 ;  /* 0x000000ffff04a224 */ /* 0x000fca00020e0606 */
[----:B------:R-:W-:Y:S01]  /*2e3c0*/  @!P2 LOP3.LUT R5, R5, R4, RZ, 0x3c, !PT ;  /* 0x000000040505a212 */ /* 0x000fe200078e3cff */
[----:B------:R-:W-:-:S03]  /*2e3d0*/  IMAD.MOV.U32 R6, RZ, RZ, R14 ;  /* 0x000000ffff067224 */ /* 0x000fc600078e000e */
[----:B------:R-:W-:-:S07]  /*2e3e0*/  @!P2 LOP3.LUT R4, R5, R4, RZ, 0x3c, !PT ;  /* 0x000000040504a212 */ /* 0x000fce00078e3cff */
[----:B------:R-:W-:Y:S05]  /*2e3f0*/  WARPSYNC.COLLECTIVE R15, `(.L_x_6633) ;  /* 0x000000000f087348 */ /* 0x000fea0003c00000 */
[----:B------:R0:W1:Y:S02]  /*2e400*/  SHFL.IDX P6, R14, R13, R12, R11 ;  /* 0x0000000c0d0e7389 */ /* 0x00006400000c000b */
[----:B01----:R-:W-:Y:S01]  /*2e410*/  ENDCOLLECTIVE ;  /* 0x000000000000791b */ /* 0x003fe20003800000 */
.L_x_6633:
[----:B------:R-:W-:-:S05]  /*2e420*/  @!P2 LOP3.LUT R5, R5, R4, RZ, 0x3c, !PT ;  /* 0x000000040505a212 */ /* 0x000fca00078e3cff */
[----:B------:R-:W-:Y:S01]  /*2e430*/  @!PT LDS RZ, [RZ] ;  /* 0x00000000fffff984 */ /* 0x000fe20000000800 */
[----:B------:R-:W-:Y:S01]  /*2e440*/  @!PT LDS RZ, [RZ] ;  /* 0x00000000fffff984 */ /* 0x000fe20000000800 */
[----:B------:R-:W-:Y:S01]  /*2e450*/  @!PT LDS RZ, [RZ] ;  /* 0x00000000fffff984 */ /* 0x000fe20000000800 */
[----:B------:R-:W-:Y:S04]  /*2e460*/  @!P2 LDGSTS.E.BYPASS.LTC128B.128 [R9+0x16400], desc[UR60][R4.64], !P3 ;  /* 0x164000000409afae */ /* 0x000fe8000d901d7c */
[----:B------:R-:W-:Y:S01]  /*2e470*/  @!P2 LDGSTS.E.BYPASS.LTC128B.128 [R9+0x1a400], desc[UR60][R4.64+0x80], !P0 ;  /* 0x1a4000800409afae */ /* 0x000fe2000c101d7c */
[----:B------:R-:W-:-:S03]  /*2e480*/  IMAD.MOV.U32 R13, RZ, RZ, R2 ;  /* 0x000000ffff0d7224 */ /* 0x000fc600078e0002 */
[----:B------:R0:W-:Y:S01]  /*2e490*/  @!P2 LDGSTS.E.BYPASS.LTC128B.128 [R9+0x1e400], desc[UR60][R4.64+0x100], !P1 ;  /* 0x1e4001000409afae */ /* 0x0001e2000c901d7c */
[----:B------:R-:W-:Y:S01]  /*2e4a0*/  IMAD.MOV.U32 R12, RZ, RZ, 0x4 ;  /* 0x00000004ff0c7424 */ /* 0x000fe200078e00ff */
[----:B0-----:R-:W-:-:S04]  /*2e4b0*/  IADD3 R4, R17, 0x30, RZ ;  /* 0x0000003011047810 */ /* 0x001fc80007ffe0ff */
[----:B------:R-:W-:Y:S02]  /*2e4c0*/  ISETP.GE.AND P2, PT, R4, R0, PT ;  /* 0x000000000400720c */ /* 0x000fe40003f46270 */
[----:B------:R-:W-:-:S11]  /*2e4d0*/  MOV R4, R14 ;  /* 0x0000000e00047202 */ /* 0x000fd60000000f00 */
[----:B------:R-:W-:Y:S05]  /*2e4e0*/  WARPSYNC.COLLECTIVE R15, `(.L_x_6634) ;  /* 0x000000000f087348 */ /* 0x000fea0003c00000 */
[----:B------:R0:W1:Y:S02]  /*2e4f0*/  SHFL.IDX P6, R14, R13, R12, R11 ;  /* 0x0000000c0d0e7389 */ /* 0x00006400000c000b */
[----:B01----:R-:W-:Y:S01]  /*2e500*/  ENDCOLLECTIVE ;  /* 0x000000000000791b */ /* 0x003fe20003800000 */
.L_x_6634:
[----:B------:R-:W-:Y:S01]  /*2e510*/  @!P2 LEA R5, P4, R8, R4, 0x1 ;  /* 0x000000040805a211 */ /* 0x000fe200078808ff */
[----:B------:R-:W-:-:S04]  /*2e520*/  IMAD.MOV.U32 R13, RZ, RZ, R3 ;  /* 0x000000ffff0d7224 */ /* 0x000fc800078e0003 */
[----:B------:R-:W-:-:S05]  /*2e530*/  @!P2 IMAD.X R4, RZ, RZ, R6, P4 ;  /* 0x000000ffff04a224 */ /* 0x000fca00020e0606 */
[----:B------:R-:W-:Y:S02]  /*2e540*/  @!P2 LOP3.LUT R5, R5, R4, RZ, 0x3c, !PT ;  /* 0x000000040505a212 */ /* 0x000fe400078e3cff */
[----:B------:R-:W-:-:S07]  /*2e550*/  MOV R6, R14 ;  /* 0x0000000e00067202 */ /* 0x000fce0000000f00 */
[----:B------:R-:W-:Y:S05]  /*2e560*/  WARPSYNC.COLLECTIVE R15, `(.L_x_6635) ;  /* 0x000000000f087348 */ /* 0x000fea0003c00000 */
[----:B------:R0:W1:Y:S02]  /*2e570*/  SHFL.IDX P6, R14, R13, R12, R11 ;  /* 0x0000000c0d0e7389 */ /* 0x00006400000c000b */
[----:B01----:R-:W-:Y:S01]  /*2e580*/  ENDCOLLECTIVE ;  /* 0x000000000000791b */ /* 0x003fe20003800000 */
.L_x_6635:
[----:B------:R-:W-:-:S04]  /*2e590*/  @!P2 LOP3.LUT R4, R5, R4, RZ, 0x3c, !PT ;  /* 0x000000040504a212 */ /* 0x000fc800078e3cff */
[----:B------:R-:W-:-:S05]  /*2e5a0*/  @!P2 LOP3.LUT R5, R5, R4, RZ, 0x3c, !PT ;  /* 0x000000040505a212 */ /* 0x000fca00078e3cff */
[----:B------:R-:W-:Y:S01]  /*2e5b0*/  @!PT LDS RZ, [RZ] ;  /* 0x00000000fffff984 */ /* 0x000fe20000000800 */
[----:B------:R-:W-:Y:S01]  /*2e5c0*/  @!PT LDS RZ, [RZ] ;  /* 0x00000000fffff984 */ /* 0x000fe20000000800 */
[----:B------:R-:W-:Y:S01]  /*2e5d0*/  @!PT LDS RZ, [RZ] ;  /* 0x00000000fffff984 */ /* 0x000fe20000000800 */
[----:B------:R-:W-:Y:S04]  /*2e5e0*/  @!P2 LDGSTS.E.BYPASS.LTC128B.128 [R9+0x16c00], desc[UR60][R4.64], !P3 ;  /* 0x16c000000409afae */ /* 0x000fe8000d901d7c */
[----:B------:R-:W-:Y:S01]  /*2e5f0*/  @!P2 LDGSTS.E.BYPASS.LTC128B.128 [R9+0x1ac00], desc[UR60][R4.64+0x80], !P0 ;  /* 0x1ac000800409afae */ /* 0x000fe2000c101d7c */
[----:B------:R-:W-:Y:S01]  /*2e600*/  MOV R13, R2 ;  /* 0x00000002000d7202 */ /* 0x000fe20000000f00 */
[----:B------:R-:W-:Y:S02]  /*2e610*/  IMAD.MOV.U32 R12, RZ, RZ, 0x5 ;  /* 0x00000005ff0c7424 */ /* 0x000fe400078e00ff */
[----:B------:R0:W-:Y:S02]  /*2e620*/  @!P2 LDGSTS.E.BYPASS.LTC128B.128 [R9+0x1ec00], desc[UR60][R4.64+0x100], !P1 ;  /* 0x1ec001000409afae */ /* 0x0001e4000c901d7c */
[----:B0-----:R-:W-:-:S05]  /*2e630*/  VIADD R4, R17, 0x40 ;  /* 0x0000004011047836 */ /* 0x001fca0000000000 */
[----:B------:R-:W-:Y:S01]  /*2e640*/  ISETP.GE.AND P2, PT, R4, R0, PT ;  /* 0x000000000400720c */ /* 0x000fe20003f46270 */
[----:B------:R-:W-:-:S12]  /*2e650*/  IMAD.MOV.U32 R4, RZ, RZ, R14 ;  /* 0x000000ffff047224 */ /* 0x000fd800078e000e */
[----:B------:R-:W-:Y:S05]  /*2e660*/  WARPSYNC.COLLECTIVE R15, `(.L_x_6636) ;  /* 0x000000000f087348 */ /* 0x000fea0003c00000 */
[----:B------:R0:W1:Y:S02]  /*2e670*/  SHFL.IDX P6, R14, R13, R12, R11 ;  /* 0x0000000c0d0e7389 */ /* 0x00006400000c000b */
[----:B01----:R-:W-:Y:S01]  /*2e680*/  ENDCOLLECTIVE ;  /* 0x000000000000791b */ /* 0x003fe20003800000 */
.L_x_6636:
        /* <DEDUP_REMOVED lines=9> */
.L_x_6637:
        /* <DEDUP_REMOVED lines=8> */
[----:B------:R-:W-:Y:S02]  /*2e7a0*/  IMAD.MOV.U32 R12, RZ, RZ, 0x6 ;  /* 0x00000006ff0c7424 */ /* 0x000fe400078e00ff */
[----:B0-----:R-:W-:-:S05]  /*2e7b0*/  VIADD R4, R17, 0x50 ;  /* 0x0000005011047836 */ /* 0x001fca0000000000 */
[----:B------:R-:W-:Y:S01]  /*2e7c0*/  ISETP.GE.AND P2, PT, R4, R0, PT ;  /* 0x000000000400720c */ /* 0x000fe20003f46270 */
[----:B------:R-:W-:-:S12]  /*2e7d0*/  IMAD.MOV.U32 R4, RZ, RZ, R14 ;  /* 0x000000ffff047224 */ /* 0x000fd800078e000e */
[----:B------:R-:W-:Y:S05]  /*2e7e0*/  WARPSYNC.COLLECTIVE R15, `(.L_x_6638) ;  /* 0x000000000f087348 */ /* 0x000fea0003c00000 */
[----:B------:R0:W1:Y:S02]  /*2e7f0*/  SHFL.IDX P6, R14, R13, R12, R11 ;  /* 0x0000000c0d0e7389 */ /* 0x00006400000c000b */
[----:B01----:R-:W-:Y:S01]  /*2e800*/  ENDCOLLECTIVE ;  /* 0x000000000000791b */ /* 0x003fe20003800000 */
.L_x_6638:
[----:B------:R-:W-:-:S04]  /*2e810*/  @!P2 LEA R5, P4, R8, R4, 0x1 ;  /* 0x000000040805a211 */ /* 0x000fc800078808ff */
[----:B------:R-:W-:Y:S02]  /*2e820*/  @!P2 IADD3.X R4, RZ, R6, RZ, P4, !PT ;  /* 0x00000006ff04a210 */ /* 0x000fe400027fe4ff */
[----:B------:R-:W-:Y:S02]  /*2e830*/  MOV R13, R3 ;  /* 0x00000003000d7202 */ /* 0x000fe40000000f00 */
[----:B------:R-:W-:-:S04]  /*2e840*/  @!P2 LOP3.LUT R5, R5, R4, RZ, 0x3c, !PT ;  /* 0x000000040505a212 */ /* 0x000fc800078e3cff */
[----:B------:R-:W-:Y:S01]  /*2e850*/  @!P2 LOP3.LUT R4, R5, R4, RZ, 0x3c, !PT ;  /* 0x000000040504a212 */ /* 0x000fe200078e3cff */
[----:B------:R-:W-:-:S07]  /*2e860*/  IMAD.MOV.U32 R6, RZ, RZ, R14 ;  /* 0x000000ffff067224 */ /* 0x000fce00078e000e */
[----:B------:R-:W-:Y:S05]  /*2e870*/  WARPSYNC.COLLECTIVE R15, `(.L_x_6639) ;  /* 0x000000000f087348 */ /* 0x000fea0003c00000 */
[----:B------:R0:W1:Y:S02]  /*2e880*/  SHFL.IDX P6, R14, R13, R12, R11 ;  /* 0x0000000c0d0e7389 */ /* 0x00006400000c000b */
[----:B01----:R-:W-:Y:S01]  /*2e890*/  ENDCOLLECTIVE ;  /* 0x000000000000791b */ /* 0x003fe20003800000 */
.L_x_6639:
[----:B------:R-:W-:-:S05]  /*2e8a0*/  @!P2 LOP3.LUT R5, R5, R4, RZ, 0x3c, !PT ;  /* 0x000000040505a212 */ /* 0x000fca00078e3cff */
        /* <DEDUP_REMOVED lines=14> */
.L_x_6640:
[----:B------:R-:W-:Y:S01]  /*2e990*/  @!P2 LEA R5, P4, R8, R4, 0x1 ;  /* 0x000000040805a211 */ /* 0x000fe200078808ff */
[----:B------:R-:W-:-:S04]  /*2e9a0*/  IMAD.MOV.U32 R13, RZ, RZ, R3 ;  /* 0x000000ffff0d7224 */ /* 0x000fc800078e0003 */
[----:B------:R-:W-:-:S05]  /*2e9b0*/  @!P2 IMAD.X R4, RZ, RZ, R6, P4 ;  /* 0x000000ffff04a224 */ /* 0x000fca00020e0606 */
        /* <DEDUP_REMOVED lines=8> */
[----:B------:R0:W-:Y:S02]  /*2ea40*/  @!P2 LDGSTS.E.BYPASS.LTC128B.128 [R9+0x20400], desc[UR60][R4.64+0x100], !P1 ;  /* 0x204001000409afae */ /* 0x0001e4000c901d7c */
[----:B0-----:R-:W-:-:S07]  /*2ea50*/  MOV R4, R14 ;  /* 0x0000000e00047202 */ /* 0x001fce0000000f00 */
[----:B------:R-:W-:Y:S05]  /*2ea60*/  WARPSYNC.COLLECTIVE R15, `(.L_x_6641) ;  /* 0x000000000f087348 */ /* 0x000fea0003c00000 */
[----:B------:R0:W1:Y:S02]  /*2ea70*/  SHFL.IDX P6, R14, R13, R12, R11 ;  /* 0x0000000c0d0e7389 */ /* 0x00006400000c000b */
[----:B01----:R-:W-:Y:S01]  /*2ea80*/  ENDCOLLECTIVE ;  /* 0x000000000000791b */ /* 0x003fe20003800000 */
.L_x_6641:
[----:B------:R-:W-:Y:S01]  /*2ea90*/  IMAD.MOV.U32 R3, RZ, RZ, R14 ;  /* 0x000000ffff037224 */ /* 0x000fe200078e000e */
[----:B------:R-:W-:Y:S06]  /*2eaa0*/  BRA `(.L_x_6642) ;  /* 0xffffffa400487947 */ /* 0x000fec000383ffff */
.L_x_6483:
[----:B0-----:R-:W4:Y:S02]  /*2eab0*/  LDL R2, [R1+0x4] ;  /* 0x0000040001027983 */ /* 0x001f240000100800 */
[----:B----4-:R0:W1:Y:S02]  /*2eac0*/  SYNCS.PHASECHK.TRANS64.TRYWAIT P0, [R2+URZ+0x36820], R0 ;  /* 0x03682000020075a7 */ /* 0x010064000800017f */
[----:B-1----:R-:W-:Y:S05]  /*2ead0*/  @!P0 NANOSLEEP.SYNCS 0x989680 ;  /* 0x009896800000895d */ /* 0x002fea0003900000 */
[----:B------:R-:W1:Y:S02]  /*2eae0*/  @!P0 SYNCS.PHASECHK.TRANS64 P0, [R2+URZ+0x36820], R0 ;  /* 0x03682000020085a7 */ /* 0x000e64000800007f */
[----:B-1----:R-:W-:Y:S05]  /*2eaf0*/  @!P0 BRA `(.L_x_6483) ;  /* 0xfffffffc00ec8947 */ /* 0x002fea000383ffff */
[----:B------:R-:W-:Y:S05]  /*2eb00*/  BRA `(.L_x_6643) ;  /* 0xffffffa400c07947 */ /* 0x000fea000383ffff */
.L_x_6492:
[----:B-1----:R1:W2:Y:S02]  /*2eb10*/  SYNCS.PHASECHK.TRANS64.TRYWAIT P0, [R3+URZ+0x36840], R0 ;  /* 0x03684000030075a7 */ /* 0x0022a4000800017f */
[----:B--2---:R-:W-:Y:S05]  /*2eb20*/  @!P0 NANOSLEEP.SYNCS 0x989680 ;  /* 0x009896800000895d */ /* 0x004fea0003900000 */
[----:B------:R-:W2:Y:S02]  /*2eb30*/  @!P0 SYNCS.PHASECHK.TRANS64 P0, [R3+URZ+0x36840], R0 ;  /* 0x03684000030085a7 */ /* 0x000ea4000800007f */
[----:B--2---:R-:W-:Y:S05]  /*2eb40*/  @!P0 BRA `(.L_x_6492) ;  /* 0xfffffffc00f08947 */ /* 0x004fea000383ffff */
[----:B------:R-:W-:Y:S05]  /*2eb50*/  BRA `(.L_x_6644) ;  /* 0xffffffa800847947 */ /* 0x000fea000383ffff */
.L_x_6499:
[----:B0-----:R0:W1:Y:S02]  /*2eb60*/  SYNCS.PHASECHK.TRANS64.TRYWAIT P0, [R0+URZ+0x36860], R3 ;  /* 0x03686003000075a7 */ /* 0x001064000800017f */
[----:B-1----:R-:W-:Y:S05]  /*2eb70*/  @!P0 NANOSLEEP.SYNCS 0x989680 ;  /* 0x009896800000895d */ /* 0x002fea0003900000 */
[----:B------:R-:W1:Y:S02]  /*2eb80*/  @!P0 SYNCS.PHASECHK.TRANS64 P0, [R0+URZ+0x36860], R3 ;  /* 0x03686003000085a7 */ /* 0x000e64000800007f */
[----:B-1----:R-:W-:Y:S05]  /*2eb90*/  @!P0 BRA `(.L_x_6499) ;  /* 0xfffffffc00f08947 */ /* 0x002fea000383ffff */
[----:B------:R-:W-:Y:S05]  /*2eba0*/  BRA `(.L_x_6645) ;  /* 0xffffffac00a07947 */ /* 0x000fea000383ffff */
.L_x_6510:
[----:B--2---:R2:W3:Y:S02]  /*2ebb0*/  SYNCS.PHASECHK.TRANS64.TRYWAIT P0, [R3+URZ+0x36840], R2 ;  /* 0x03684002030075a7 */ /* 0x0044e4000800017f */
[----:B---3--:R-:W-:Y:S05]  /*2ebc0*/  @!P0 NANOSLEEP.SYNCS 0x989680 ;  /* 0x009896800000895d */ /* 0x008fea0003900000 */
[----:B------:R-:W3:Y:S02]  /*2ebd0*/  @!P0 SYNCS.PHASECHK.TRANS64 P0, [R3+URZ+0x36840], R2 ;  /* 0x03684002030085a7 */ /* 0x000ee4000800007f */
[----:B---3--:R-:W-:Y:S05]  /*2ebe0*/  @!P0 BRA `(.L_x_6510) ;  /* 0xfffffffc00f08947 */ /* 0x008fea000383ffff */
[----:B------:R-:W-:Y:S05]  /*2ebf0*/  BRA `(.L_x_6646) ;  /* 0xffffffb400887947 */ /* 0x000fea000383ffff */
.L_x_6517:
[----:B0-----:R0:W2:Y:S02]  /*2ec00*/  SYNCS.PHASECHK.TRANS64.TRYWAIT P0, [R2+URZ+0x36860], R3 ;  /* 0x03686003020075a7 */ /* 0x0010a4000800017f */
[----:B--2---:R-:W-:Y:S05]  /*2ec10*/  @!P0 NANOSLEEP.SYNCS 0x989680 ;  /* 0x009896800000895d */ /* 0x004fea0003900000 */
[----:B------:R-:W2:Y:S02]  /*2ec20*/  @!P0 SYNCS.PHASECHK.TRANS64 P0, [R2+URZ+0x36860], R3 ;  /* 0x03686003020085a7 */ /* 0x000ea4000800007f */
[----:B--2---:R-:W-:Y:S05]  /*2ec30*/  @!P0 BRA `(.L_x_6517) ;  /* 0xfffffffc00f08947 */ /* 0x004fea000383ffff */
[----:B------:R-:W-:Y:S05]  /*2ec40*/  BRA `(.L_x_6647) ;  /* 0xffffffb800a47947 */ /* 0x000fea000383ffff */
.L_x_6528:
[----:B---3--:R3:W4:Y:S02]  /*2ec50*/  SYNCS.PHASECHK.TRANS64.TRYWAIT P0, [R3+URZ+0x36840], R2 ;  /* 0x03684002030075a7 */ /* 0x008724000800017f */
[----:B----4-:R-:W-:Y:S05]  /*2ec60*/  @!P0 NANOSLEEP.SYNCS 0x989680 ;  /* 0x009896800000895d */ /* 0x010fea0003900000 */
[----:B------:R-:W4:Y:S02]  /*2ec70*/  @!P0 SYNCS.PHASECHK.TRANS64 P0, [R3+URZ+0x36840], R2 ;  /* 0x03684002030085a7 */ /* 0x000f24000800007f */
[----:B----4-:R-:W-:Y:S05]  /*2ec80*/  @!P0 BRA `(.L_x_6528) ;  /* 0xfffffffc00f08947 */ /* 0x010fea000383ffff */
[----:B------:R-:W-:Y:S05]  /*2ec90*/  BRA `(.L_x_6648) ;  /* 0xffffffc000687947 */ /* 0x000fea000383ffff */
.L_x_6535:
[----:B0-----:R0:W2:Y:S02]  /*2eca0*/  SYNCS.PHASECHK.TRANS64.TRYWAIT P0, [R2+URZ+0x36860], R5 ;  /* 0x03686005020075a7 */ /* 0x0010a4000800017f */
[----:B--2---:R-:W-:Y:S05]  /*2ecb0*/  @!P0 NANOSLEEP.SYNCS 0x989680 ;  /* 0x009896800000895d */ /* 0x004fea0003900000 */
[----:B------:R-:W2:Y:S02]  /*2ecc0*/  @!P0 SYNCS.PHASECHK.TRANS64 P0, [R2+URZ+0x36860], R5 ;  /* 0x03686005020085a7 */ /* 0x000ea4000800007f */
[----:B--2---:R-:W-:Y:S05]  /*2ecd0*/  @!P0 BRA `(.L_x_6535) ;  /* 0xfffffffc00f08947 */ /* 0x004fea000383ffff */
[----:B------:R-:W-:Y:S05]  /*2ece0*/  BRA `(.L_x_6649) ;  /* 0xffffffc400807947 */ /* 0x000fea000383ffff */
.L_x_6548:
[----:B--2---:R2:W4:Y:S02]  /*2ecf0*/  SYNCS.PHASECHK.TRANS64.TRYWAIT P0, [R0+URZ+0x36860], R2 ;  /* 0x03686002000075a7 */ /* 0x004524000800017f */
[----:B----4-:R-:W-:Y:S05]  /*2ed00*/  @!P0 NANOSLEEP.SYNCS 0x989680 ;  /* 0x009896800000895d */ /* 0x010fea0003900000 */
[----:B------:R-:W4:Y:S02]  /*2ed10*/  @!P0 SYNCS.PHASECHK.TRANS64 P0, [R0+URZ+0x36860], R2 ;  /* 0x03686002000085a7 */ /* 0x000f24000800007f */
[----:B----4-:R-:W-:Y:S05]  /*2ed20*/  @!P0 BRA `(.L_x_6548) ;  /* 0xfffffffc00f08947 */ /* 0x010fea000383ffff */
[----:B------:R-:W-:Y:S05]  /*2ed30*/  BRA `(.L_x_6650) ;  /* 0xffffffcc00247947 */ /* 0x000fea000383ffff */
.L_x_6557:
[----:B------:R-:W-:Y:S01]  /*2ed40*/  BSSY B0, `(.L_x_6651) ;  /* 0x0000008000007945 */ /* 0x000fe20003800000 */
[----:B0-----:R-:W-:Y:S01]  /*2ed50*/  IMAD.MOV.U32 R13, RZ, RZ, R16 ;  /* 0x000000ffff0d7224 */ /* 0x001fe200078e0010 */
[----:B------:R-:W-:Y:S01]  /*2ed60*/  MOV R11, 0x1f ;  /* 0x0000001f000b7802 */ /* 0x000fe20000000f00 */
[----:B------:R-:W-:Y:S02]  /*2ed70*/  IMAD.MOV.U32 R12, RZ, RZ, RZ ;  /* 0x000000ffff0c7224 */ /* 0x000fe400078e00ff */
[----:B------:R-:W-:-:S07]  /*2ed80*/  IMAD.MOV.U32 R15, RZ, RZ, -0x1 ;  /* 0xffffffffff0f7424 */ /* 0x000fce00078e00ff */
[----:B-1---5:R-:W-:Y:S05]  /*2ed90*/  WARPSYNC.COLLECTIVE R15, `(.L_x_6652) ;  /* 0x000000000f087348 */ /* 0x022fea0003c00000 */
[----:B------:R0:W2:Y:S02]  /*2eda0*/  SHFL.IDX P6, R14, R13, R12, R11 ;  /* 0x0000000c0d0e7389 */ /* 0x0000a400000c000b */
[----:B012--5:R-:W-:Y:S01]  /*2edb0*/  ENDCOLLECTIVE ;  /* 0x000000000000791b */ /* 0x027fe20003800000 */
.L_x_6652:
[----:B------:R-:W-:Y:S05]  /*2edc0*/  BSYNC B0 ;  /* 0x0000000000007941 */ /* 0x000fea0003800000 */
.L_x_6651:
        /* <DEDUP_REMOVED lines=10> */
.L_x_6653:
        /* <DEDUP_REMOVED lines=16> */
.L_x_6654:
[----:B------:R-:W-:Y:S02]  /*2ef70*/  IMAD.MOV.U32 R12, RZ, RZ, 0x2 ;  /* 0x00000002ff0c7424 */ /* 0x000fe400078e00ff */
[----:B------:R-:W-:-:S05]  /*2ef80*/  IMAD.MOV.U32 R2, RZ, RZ, R14 ;  /* 0x000000ffff027224 */ /* 0x000fca00078e000e */
[----:B------:R-:W-:Y:S02]  /*2ef90*/  SEL R2, R2, RZ, P1 ;  /* 0x000000ff02027207 */ /* 0x000fe40000800000 */
[----:B------:R-:W-:-:S03]  /*2efa0*/  ISETP.GE.U32.AND P1, PT, R6, 0x4, PT ;  /* 0x000000040600780c */ /* 0x000fc60003f26070 */
[----:B------:R-:W-:-:S05]  /*2efb0*/  IMAD.IADD R2, R3, 0x1, R2 ;  /* 0x0000000103027824 */ /* 0x000fca00078e0202 */
[----:B------:R-:W-:-:S07]  /*2efc0*/  MOV R13, R2 ;  /* 0x00000002000d7202 */ /* 0x000fce0000000f00 */
[----:B------:R-:W-:Y:S05]  /*2efd0*/  WARPSYNC.COLLECTIVE R15, `(.L_x_6655) ;  /* 0x000000000f087348 */ /* 0x000fea0003c00000 */
[----:B------:R0:W1:Y:S02]  /*2efe0*/  SHFL.UP P6, R14, R13, R12, R11 ;  /* 0x0400000c0d0e7389 */ /* 0x00006400000c000b */
[----:B01----:R-:W-:Y:S01]  /*2eff0*/  ENDCOLLECTIVE ;  /* 0x000000000000791b */ /* 0x003fe20003800000 */
.L_x_6655:
        /* <DEDUP_REMOVED lines=8> */
.L_x_6656:
        /* <DEDUP_REMOVED lines=8> */
.L_x_6657:
[----:B------:R-:W-:Y:S01]  /*2f100*/  IMAD.MOV.U32 R12, RZ, RZ, 0x10 ;  /* 0x00000010ff0c7424 */ /* 0x000fe200078e00ff */
[----:B------:R-:W-:-:S04]  /*2f110*/  MOV R4, R14 ;  /* 0x0000000e00047202 */ /* 0x000fc80000000f00 */
[----:B------:R-:W-:-:S05]  /*2f120*/  SEL R4, R4, RZ, P2 ;  /* 0x000000ff04047207 */ /* 0x000fca0001000000 */
[----:B------:R-:W-:-:S04]  /*2f130*/  IMAD.IADD R2, R2, 0x1, R4 ;  /* 0x0000000102027824 */ /* 0x000fc800078e0204 */
[----:B------:R-:W-:-:S07]  /*2f140*/  IMAD.MOV.U32 R13, RZ, RZ, R2 ;  /* 0x000000ffff0d7224 */ /* 0x000fce00078e0002 */
[----:B------:R-:W-:Y:S05]  /*2f150*/  WARPSYNC.COLLECTIVE R15, `(.L_x_6658) ;  /* 0x000000000f087348 */ /* 0x000fea0003c00000 */
[----:B------:R0:W1:Y:S02]  /*2f160*/  SHFL.UP P6, R14, R13, R12, R11 ;  /* 0x0400000c0d0e7389 */ /* 0x00006400000c000b */
[----:B01----:R-:W-:Y:S01]  /*2f170*/  ENDCOLLECTIVE ;  /* 0x000000000000791b */ /* 0x003fe20003800000 */
.L_x_6658:
        /* <DEDUP_REMOVED lines=9> */
.L_x_6659:
[----:B------:R-:W-:Y:S01]  /*2f210*/  IMAD.MOV.U32 R16, RZ, RZ, R14 ;  /* 0x000000ffff107224 */ /* 0x000fe200078e000e */
[----:B------:R-:W-:Y:S06]  /*2f220*/  BRA `(.L_x_6660) ;  /* 0xffffffcc00fc7947 */ /* 0x000fec000383ffff */
.L_x_6562:
[----:B------:R-:W-:Y:S01]  /*2f230*/  BSSY B0, `(.L_x_6661) ;  /* 0x0000008000007945 */ /* 0x000fe20003800000 */
[----:B-----5:R-:W-:Y:S01]  /*2f240*/  MOV R13, R3 ;  /* 0x00000003000d7202 */ /* 0x020fe20000000f00 */
[----:B------:R-:W-:Y:S02]  /*2f250*/  IMAD.MOV.U32 R12, RZ, RZ, 0x1 ;  /* 0x00000001ff0c7424 */ /* 0x000fe400078e00ff */
[----:B------:R-:W-:Y:S02]  /*2f260*/  IMAD.MOV.U32 R11, RZ, RZ, RZ ;  /* 0x000000ffff0b7224 */ /* 0x000fe400078e00ff */
[----:B------:R-:W-:-:S07]  /*2f270*/  IMAD.MOV.U32 R15, RZ, RZ, -0x1 ;  /* 0xffffffffff0f7424 */ /* 0x000fce00078e00ff */
[----:B01----:R-:W-:Y:S05]  /*2f280*/  WARPSYNC.COLLECTIVE R15, `(.L_x_6662) ;  /* 0x000000000f087348 */ /* 0x003fea0003c00000 */
[----:B------:R2:W3:Y:S02]  /*2f290*/  SHFL.UP P6, R14, R13, R12, R11 ;  /* 0x0400000c0d0e7389 */ /* 0x0004e400000c000b */
[----:B0123--:R-:W-:Y:S01]  /*2f2a0*/  ENDCOLLECTIVE ;  /* 0x000000000000791b */ /* 0x00ffe20003800000 */
.L_x_6662:
[----:B------:R-:W-:Y:S05]  /*2f2b0*/  BSYNC B0 ;  /* 0x0000000000007941 */ /* 0x000fea0003800000 */
.L_x_6661:
        /* <DEDUP_REMOVED lines=12> */
.L_x_6663:
        /* <DEDUP_REMOVED lines=8> */
.L_x_6664:
        /* <DEDUP_REMOVED lines=8> */
.L_x_6665:
        /* <DEDUP_REMOVED lines=8> */
.L_x_6666:
        /* <DEDUP_REMOVED lines=9> */
.L_x_6667:
[----:B------:R-:W-:Y:S01]  /*2f590*/  IMAD.MOV.U32 R16, RZ, RZ, R14 ;  /* 0x000000ffff107224 */ /* 0x000fe200078e000e */
[----:B------:R-:W-:Y:S06]  /*2f5a0*/  BRA `(.L_x_6668) ;  /* 0xffffffcc00bc7947 */ /* 0x000fec000383ffff */
.L_x_6564:
[----:B------:R-:W-:Y:S01]  /*2f5b0*/  BSSY B0, `(.L_x_6669) ;  /* 0x0000006000007945 */ /* 0x000fe20003800000 */
[----:B------:R-:W-:Y:S01]  /*2f5c0*/  PLOP3.LUT P6, PT, P6, PT, PT, 0x8, 0x0 ;  /* 0x000000000000781c */ /* 0x000fe200037ce170 */
[----:B------:R-:W-:-:S12]  /*2f5d0*/  IMAD.MOV.U32 R15, RZ, RZ, -0x1 ;  /* 0xffffffffff0f7424 */ /* 0x000fd800078e00ff */
[----:B01---5:R-:W-:Y:S05]  /*2f5e0*/  WARPSYNC.COLLECTIVE R15, `(.L_x_6670) ;  /* 0x000000000f087348 */ /* 0x023fea0003c00000 */
[----:B------:R-:W-:Y:S01]  /*2f5f0*/  VOTE.ANY R14, PT, P6 ;  /* 0x00000000000e7806 */ /* 0x000fe200030e0100 */
[----:B01---5:R-:W-:Y:S06]  /*2f600*/  ENDCOLLECTIVE ;  /* 0x000000000000791b */ /* 0x023fec0003800000 */
.L_x_6670:
[----:B------:R-:W-:Y:S05]  /*2f610*/  BSYNC B0 ;  /* 0x0000000000007941 */ /* 0x000fea0003800000 */
.L_x_6669:
[----:B------:R-:W-:Y:S01]  /*2f620*/  IMAD.MOV.U32 R5, RZ, RZ, R14 ;  /* 0x000000ffff057224 */ /* 0x000fe200078e000e */
[----:B------:R-:W-:Y:S01]  /*2f630*/  MOV R13, R3 ;  /* 0x00000003000d7202 */ /* 0x000fe20000000f00 */
[----:B------:R-:W-:Y:S02]  /*2f640*/  IMAD.MOV.U32 R11, RZ, RZ, 0x1f ;  /* 0x0000001fff0b7424 */ /* 0x000fe400078e00ff */
[----:B------:R-:W0:Y:S01]  /*2f650*/  POPC R6, R5 ;  /* 0x0000000500067309 */ /* 0x000e220000000000 */
[----:B------:R-:W-:Y:S02]  /*2f660*/  IMAD.MOV.U32 R15, RZ, RZ, -0x1 ;  /* 0xffffffffff0f7424 */ /* 0x000fe400078e00ff */
[----:B0-----:R-:W-:-:S07]  /*2f670*/  IMAD.MOV.U32 R12, RZ, RZ, R6 ;  /* 0x000000ffff0c7224 */ /* 0x001fce00078e0006 */
[----:B------:R-:W-:Y:S05]  /*2f680*/  WARPSYNC.COLLECTIVE R15, `(.L_x_6671) ;  /* 0x000000000f087348 */ /* 0x000fea0003c00000 */
[----:B------:R0:W1:Y:S02]  /*2f690*/  SHFL.IDX P6, R14, R13, R12, R11 ;  /* 0x0000000c0d0e7389 */ /* 0x00006400000c000b */
[----:B01----:R-:W-:Y:S01]  /*2f6a0*/  ENDCOLLECTIVE ;  /* 0x000000000000791b */ /* 0x003fe20003800000 */
.L_x_6671:
[----:B------:R-:W-:Y:S01]  /*2f6b0*/  IMAD.MOV.U32 R17, RZ, RZ, R14 ;  /* 0x000000ffff117224 */ /* 0x000fe200078e000e */
[----:B------:R-:W-:Y:S06]  /*2f6c0*/  BRA `(.L_x_6672) ;  /* 0xffffffcc00ac7947 */ /* 0x000fec000383ffff */
.L_x_6566:
[----:B------:R-:W-:Y:S01]  /*2f6d0*/  BSSY B0, `(.L_x_6673) ;  /* 0x0000007000007945 */ /* 0x000fe20003800000 */
[----:B------:R-:W-:Y:S01]  /*2f6e0*/  MOV R13, R2 ;  /* 0x00000002000d7202 */ /* 0x000fe20000000f00 */
[----:B------:R-:W-:Y:S02]  /*2f6f0*/  IMAD.MOV.U32 R11, RZ, RZ, 0x1f ;  /* 0x0000001fff0b7424 */ /* 0x000fe400078e00ff */
[----:B------:R-:W-:-:S07]  /*2f700*/  IMAD.MOV.U32 R15, RZ, RZ, -0x1 ;  /* 0xffffffffff0f7424 */ /* 0x000fce00078e00ff */
[----:B0123-5:R-:W-:Y:S05]  /*2f710*/  WARPSYNC.COLLECTIVE R15, `(.L_x_6674) ;  /* 0x000000000f087348 */ /* 0x02ffea0003c00000 */
[----:B------:R4:W0:Y:S02]  /*2f720*/  SHFL.IDX P6, R14, R13, R12, R11 ;  /* 0x0000000c0d0e7389 */ /* 0x00082400000c000b */
[----:B012345:R-:W-:Y:S01]  /*2f730*/  ENDCOLLECTIVE ;  /* 0x000000000000791b */ /* 0x03ffe20003800000 */
.L_x_6674:
[----:B------:R-:W-:Y:S05]  /*2f740*/  BSYNC B0 ;  /* 0x0000000000007941 */ /* 0x000fea0003800000 */
.L_x_6673:
[----:B------:R-:W-:Y:S01]  /*2f750*/  IMAD.MOV.U32 R2, RZ, RZ, R14 ;  /* 0x000000ffff027224 */ /* 0x000fe200078e000e */
[----:B------:R-:W-:Y:S06]  /*2f760*/  BRA `(.L_x_6675) ;  /* 0xffffffcc00a07947 */ /* 0x000fec000383ffff */
.L_x_6570:
[----:B0-----:R0:W2:Y:S02]  /*2f770*/  SYNCS.PHASECHK.TRANS64.TRYWAIT P0, [R0+URZ+0x36820], R3 ;  /* 0x03682003000075a7 */ /* 0x0010a4000800017f */
[----:B--2---:R-:W-:Y:S05]  /*2f780*/  @!P0 NANOSLEEP.SYNCS 0x989680 ;  /* 0x009896800000895d */ /* 0x004fea0003900000 */
[----:B------:R-:W2:Y:S02]  /*2f790*/  @!P0 SYNCS.PHASECHK.TRANS64 P0, [R0+URZ+0x36820], R3 ;  /* 0x03682003000085a7 */ /* 0x000ea4000800007f */
[----:B--2---:R-:W-:Y:S05]  /*2f7a0*/  @!P0 BRA `(.L_x_6570) ;  /* 0xfffffffc00f08947 */ /* 0x004fea000383ffff */
[----:B------:R-:W-:Y:S05]  /*2f7b0*/  BRA `(.L_x_6676) ;  /* 0xffffffd400247947 */ /* 0x000fea000383ffff */
.L_x_6571:
[----:B------:R-:W2:Y:S01]  /*2f7c0*/  S2R R2, SR_TID.X ;  /* 0x0000000000027919 */ /* 0x000ea20000002100 */
[----:B------:R-:W-:Y:S01]  /*2f7d0*/  BSSY B0, `(.L_x_6677) ;  /* 0x000000a000007945 */ /* 0x000fe20003800000 */
[----:B------:R-:W-:Y:S01]  /*2f7e0*/  MOV R12, RZ ;  /* 0x000000ff000c7202 */ /* 0x000fe20000000f00 */
[----:B------:R-:W-:Y:S02]  /*2f7f0*/  IMAD.MOV.U32 R11, RZ, RZ, 0x1f ;  /* 0x0000001fff0b7424 */ /* 0x000fe400078e00ff */
[----:B------:R-:W-:Y:S01]  /*2f800*/  IMAD.MOV.U32 R15, RZ, RZ, -0x1 ;  /* 0xffffffffff0f7424 */ /* 0x000fe200078e00ff */
[----:B--2---:R-:W-:-:S04]  /*2f810*/  SHF.R.U32.HI R2, RZ, 0x5, R2 ;  /* 0x00000005ff027819 */ /* 0x004fc80000011602 */
[----:B------:R-:W-:-:S05]  /*2f820*/  LOP3.LUT R2, R2, 0x3, RZ, 0xc0, !PT ;  /* 0x0000000302027812 */ /* 0x000fca00078ec0ff */
[----:B------:R-:W-:-:S07]  /*2f830*/  IMAD.MOV.U32 R13, RZ, RZ, R2 ;  /* 0x000000ffff0d7224 */ /* 0x000fce00078e0002 */
[----:B01-3-5:R-:W-:Y:S05]  /*2f840*/  WARPSYNC.COLLECTIVE R15, `(.L_x_6678) ;  /* 0x000000000f087348 */ /* 0x02bfea0003c00000 */
[----:B------:R2:W4:Y:S02]  /*2f850*/  SHFL.IDX P6, R14, R13, R12, R11 ;  /* 0x0000000c0d0e7389 */ /* 0x00052400000c000b */
[----:B012345:R-:W-:Y:S01]  /*2f860*/  ENDCOLLECTIVE ;  /* 0x000000000000791b */ /* 0x03ffe20003800000 */
.L_x_6678:
[----:B------:R-:W-:Y:S05]  /*2f870*/  BSYNC B0 ;  /* 0x0000000000007941 */ /* 0x000fea0003800000 */
.L_x_6677:
[----:B------:R-:W-:Y:S05]  /*2f880*/  BRA `(.L_x_6679) ;  /* 0xffffffd4000c7947 */ /* 0x000fea000383ffff */
.L_x_6572:
[----:B------:R-:W-:Y:S01]  /*2f890*/  BSSY B0, `(.L_x_6680) ;  /* 0x0000006000007945 */ /* 0x000fe20003800000 */
[----:B------:R-:W-:-:S07]  /*2f8a0*/  IMAD.MOV.U32 R15, RZ, RZ, -0x1 ;  /* 0xffffffffff0f7424 */ /* 0x000fce00078e00ff */
[----:B0123-5:R-:W-:Y:S05]  /*2f8b0*/  WARPSYNC.COLLECTIVE R15, `(.L_x_6681) ;  /* 0x000000000f0c7348 */ /* 0x02ffea0003c00000 */
[----:B------:R-:W-:Y:S02]  /*2f8c0*/  ELECT P6, UR62, PT ;  /* 0x00000000003e782f */ /* 0x000fe400038c0000 */
[----:B------:R-:W-:Y:S01]  /*2f8d0*/  MOV R14, UR62 ;  /* 0x0000003e000e7c02 */ /* 0x000fe20008000f00 */
[----:B0123-5:R-:W-:Y:S10]  /*2f8e0*/  ENDCOLLECTIVE ;  /* 0x000000000000791b */ /* 0x02fff40003800000 */
.L_x_6681:
[----:B------:R-:W-:Y:S05]  /*2f8f0*/  BSYNC B0 ;  /* 0x0000000000007941 */ /* 0x000fea0003800000 */
.L_x_6680:
[----:B------:R-:W-:Y:S05]  /*2f900*/  BRA `(.L_x_6682) ;  /* 0xffffffd400007947 */ /* 0x000fea000383ffff */
.L_x_6574:
[----:B0-----:R0:W2:Y:S02]  /*2f910*/  SYNCS.PHASECHK.TRANS64.TRYWAIT P0, [R6+URZ], R5 ;  /* 0x00000005060075a7 */ /* 0x0010a4000800017f */
[----:B--2---:R-:W-:Y:S05]  /*2f920*/  @!P0 NANOSLEEP.SYNCS 0x989680 ;  /* 0x009896800000895d */ /* 0x004fea0003900000 */
[----:B------:R-:W2:Y:S02]  /*2f930*/  @!P0 SYNCS.PHASECHK.TRANS64 P0, [R6+URZ], R5 ;  /* 0x00000005060085a7 */ /* 0x000ea4000800007f */
[----:B--2---:R-:W-:Y:S05]  /*2f940*/  @!P0 BRA `(.L_x_6574) ;  /* 0xfffffffc00f08947 */ /* 0x004fea000383ffff */
[----:B------:R-:W-:Y:S05]  /*2f950*/  BRA `(.L_x_6683) ;  /* 0xffffffd400447947 */ /* 0x000fea000383ffff */
.L_x_6575:
[----:B--2---:R2:W3:Y:S02]  /*2f960*/  SYNCS.PHASECHK.TRANS64.TRYWAIT P0, [R7+URZ], R2 ;  /* 0x00000002070075a7 */ /* 0x0044e4000800017f */
[----:B---3--:R-:W-:Y:S05]  /*2f970*/  @!P0 NANOSLEEP.SYNCS 0x989680 ;  /* 0x009896800000895d */ /* 0x008fea0003900000 */
[----:B------:R-:W3:Y:S02]  /*2f980*/  @!P0 SYNCS.PHASECHK.TRANS64 P0, [R7+URZ], R2 ;  /* 0x00000002070085a7 */ /* 0x000ee4000800007f */
[----:B---3--:R-:W-:Y:S05]  /*2f990*/  @!P0 BRA `(.L_x_6575) ;  /* 0xfffffffc00f08947 */ /* 0x008fea000383ffff */
[----:B------:R-:W-:Y:S05]  /*2f9a0*/  BRA `(.L_x_6684) ;  /* 0xffffffd400387947 */ /* 0x000fea000383ffff */
.L_x_6577:
[----:B---3--:R3:W4:Y:S02]  /*2f9b0*/  SYNCS.PHASECHK.TRANS64.TRYWAIT P0, [R4+URZ], R5 ;  /* 0x00000005040075a7 */ /* 0x008724000800017f */
[----:B----4-:R-:W-:Y:S05]  /*2f9c0*/  @!P0 NANOSLEEP.SYNCS 0x989680 ;  /* 0x009896800000895d */ /* 0x010fea0003900000 */
[----:B------:R-:W4:Y:S02]  /*2f9d0*/  @!P0 SYNCS.PHASECHK.TRANS64 P0, [R4+URZ], R5 ;  /* 0x00000005040085a7 */ /* 0x000f24000800007f */
[----:B----4-:R-:W-:Y:S05]  /*2f9e0*/  @!P0 BRA `(.L_x_6577) ;  /* 0xfffffffc00f08947 */ /* 0x010fea000383ffff */
[----:B------:R-:W-:Y:S05]  /*2f9f0*/  BRA `(.L_x_6685) ;  /* 0xffffffd400407947 */ /* 0x000fea000383ffff */
.L_x_6686:
        /* <DEDUP_REMOVED lines=16> */
.L_x_15312:


//--------------------- .text._ZN7cutlass13device_kernelIN5flash11enable_sm90INS1_16FlashAttnFwdSm90INS1_25CollectiveMainloopFwdSm90ILi2EN4cute5tupleIJNS5_1CILi1EEES8_S8_EEENS6_IJNS7_ILi128EEENS7_ILi176EEESA_EEELi128ENS_6half_tEfNS_4arch4Sm90ELb0ELb0ELb0ELb0ELb0ELb0ELb0ELb1ELb1ELb1ELb0ELb0EEENS1_21CollectiveEpilogueFwdINS6_IJSA_SA_SB_EEES9_SD_SF_Li256ELb0ELb1ELb0ELb0EEENS1_29StaticPersistentTileSchedulerILb0EEEEEEEEEvNT_6ParamsE --------------------------
	.section	.text._ZN7cutlass13device_kernelIN5flash11enable_sm90INS1_16FlashAttnFwdSm90INS1_25CollectiveMainloopFwdSm90ILi2EN4cute5tupleIJNS5_1CILi1EEES8_S8_EEENS6_IJNS7_ILi128EEENS7_ILi176EEESA_EEELi128ENS_6half_tEfNS_4arch4Sm90ELb0ELb0ELb0ELb0ELb0ELb0ELb0ELb1ELb1ELb1ELb0ELb0EEENS1_21CollectiveEpilogueFwdINS6_IJSA_SA_SB_EEES9_SD_SF_Li256ELb0ELb1ELb0ELb0EEENS1_29StaticPersistentTileSchedulerILb0EEEEEEEEEvNT_6ParamsE,"ax",@progbits
	.align	128
.text._ZN7cutlass13device_kernelIN5flash11enable_sm90INS1_16FlashAttnFwdSm90INS1_25CollectiveMainloopFwdSm90ILi2EN4cute5tupleIJNS5_1CILi1EEES8_S8_EEENS6_IJNS7_ILi128EEENS7_ILi176EEESA_EEELi128ENS_6half_tEfNS_4arch4Sm90ELb0ELb0ELb0ELb0ELb0ELb0ELb0ELb1ELb1ELb1ELb0ELb0EEENS1_21CollectiveEpilogueFwdINS6_IJSA_SA_SB_EEES9_SD_SF_Li256ELb0ELb1ELb0ELb0EEENS1_29StaticPersistentTileSchedulerILb0EEEEEEEEEvNT_6ParamsE:
        .type           _ZN7cutlass13device_kernelIN5flash11enable_sm90INS1_16FlashAttnFwdSm90INS1_25CollectiveMainloopFwdSm90ILi2EN4cute5tupleIJNS5_1CILi1EEES8_S8_EEENS6_IJNS7_ILi128EEENS7_ILi176EEESA_EEELi128ENS_6half_tEfNS_4arch4Sm90ELb0ELb0ELb0ELb0ELb0ELb0ELb0ELb1ELb1ELb1ELb0ELb0EEENS1_21CollectiveEpilogueFwdINS6_IJSA_SA_SB_EEES9_SD_SF_Li256ELb0ELb1ELb0ELb0EEENS1_29StaticPersistentTileSchedulerILb0EEEEEEEEEvNT_6ParamsE,@function
        .size           _ZN7cutlass13device_kernelIN5flash11enable_sm90INS1_16FlashAttnFwdSm90INS1_25CollectiveMainloopFwdSm90ILi2EN4cute5tupleIJNS5_1CILi1EEES8_S8_EEENS6_IJNS7_ILi128EEENS7_ILi176EEESA_EEELi128ENS_6half_tEfNS_4arch4Sm90ELb0ELb0ELb0ELb0ELb0ELb0ELb0ELb1ELb1ELb1ELb0ELb0EEENS1_21CollectiveEpilogueFwdINS6_IJSA_SA_SB_EEES9_SD_SF_Li256ELb0ELb1ELb0ELb0EEENS1_29StaticPersistentTileSchedulerILb0EEEEEEEEEvNT_6ParamsE,(.L_x_15313 - _ZN7cutlass13device_kernelIN5flash11enable_sm90INS1_16FlashAttnFwdSm90INS1_25CollectiveMainloopFwdSm90ILi2EN4cute5tupleIJNS5_1CILi1EEES8_S8_EEENS6_IJNS7_ILi128EEENS7_ILi176EEESA_EEELi128ENS_6half_tEfNS_4arch4Sm90ELb0ELb0ELb0ELb0ELb0ELb0ELb0ELb1ELb1ELb1ELb0ELb0EEENS1_21CollectiveEpilogueFwdINS6_IJSA_SA_SB_EEES9_SD_SF_Li256ELb0ELb1ELb0ELb0EEENS1_29StaticPersistentTileSchedulerILb0EEEEEEEEEvNT_6ParamsE)
        .other          _ZN7cutlass13device_kernelIN5flash11enable_sm90INS1_16FlashAttnFwdSm90INS1_25CollectiveMainloopFwdSm90ILi2EN4cute5tupleIJNS5_1CILi1EEES8_S8_EEENS6_IJNS7_ILi128EEENS7_ILi176EEESA_EEELi128ENS_6half_tEfNS_4arch4Sm90ELb0ELb0ELb0ELb0ELb0ELb0ELb0ELb1ELb1ELb1ELb0ELb0EEENS1_21CollectiveEpilogueFwdINS6_IJSA_SA_SB_EEES9_SD_SF_Li256ELb0ELb1ELb0ELb0EEENS1_29StaticPersistentTileSchedulerILb0EEEEEEEEEvNT_6ParamsE,@"STO_CUDA_ENTRY STV_DEFAULT"
_ZN7cutlass13device_kernelIN5flash11enable_sm90INS1_16FlashAttnFwdSm90INS1_25CollectiveMainloopFwdSm90ILi2EN4cute5tupleIJNS5_1CILi1EEES8_S8_EEENS6_IJNS7_ILi128EEENS7_ILi176EEESA_EEELi128ENS_6half_tEfNS_4arch4Sm90ELb0ELb0ELb0ELb0ELb0ELb0ELb0ELb1ELb1ELb1ELb0ELb0EEENS1_21CollectiveEpilogueFwdINS6_IJSA_SA_SB_EEES9_SD_SF_Li256ELb0ELb1ELb0ELb0EEENS1_29StaticPersistentTileSchedulerILb0EEEEEEEEEvNT_6ParamsE:
        /* <DEDUP_REMOVED lines=17> */
.L_x_6688:
[----:B------:R-:W-:Y:S05]  /*0110*/  BSYNC B0 ;  /* 0x0000000000007941 */ /* 0x000fea0003800000 */
.L_x_6687:
        /* <DEDUP_REMOVED lines=11> */
[----:B0-----:R-:W-:Y:S02]  /*01d0*/  ISETP.NE.AND P1, PT, R3, RZ, PT ;  /* 0x000000ff0300720c */ /* 0x001fe40003f25270 */
[----:B------:R0:W2:Y:S01]  /*01e0*/  SHFL.IDX PT, R3, R4, RZ, 0x1f ;  /* 0x00001fff04037589 */ /* 0x0000a200000e0000 */
[----:B-1----:R-:W-:Y:S02]  /*01f0*/  @UP0 ULEA UR8, UR8, UR6, 0x18 ;  /* 0x0000000608080291 */ /* 0x002fe4000f8ec03f */
[----:B------:R-:W-:-:S04]  /*0200*/  @UP0 UIADD3 UR6, -UR7, 0x100000, URZ ;  /* 0x0010000007060890 */ /* 0x000fc8000fffe13f */
[----:B------:R-:W-:Y:S02]  /*0210*/  @UP0 USHF.L.U32 UR7, UR6, 0xb, URZ ;  /* 0x0000000b06070899 */ /* 0x000fe4000800063f */
[----:B------:R-:W-:Y:S01]  /*0220*/  @UP0 USHF.L.U32 UR6, UR6, 0x1, URZ ;  /* 0x0000000106060899 */ /* 0x000fe2000800063f */
[----:B------:R-:W-:Y:S01]  /*0230*/  VOTEU.ANY UP0, P0 ;  /* 0x00000000003f7886 */ /* 0x000fe20000000100 */
[----:B------:R-:W1:Y:S04]  /*0240*/  FENCE.VIEW.ASYNC.S ;  /* 0x00000000000073c6 */ /* 0x000e680000000000 */
[----:B-1----:R0:W1:Y:S06]  /*0250*/  @UP0 SYNCS.EXCH.64 URZ, [UR8+0x34800], UR4 ;  /* 0x03480004083f05b2 */ /* 0x00206c0008000100 */
[----:B------:R0:W3:Y:S02]  /*0260*/  @UP1 SYNCS.EXCH.64 URZ, [UR8+0x34820], UR6 ;  /* 0x03482006083f15b2 */ /* 0x0000e40008000100 */
[----:B0-----:R-:W-:Y:S05]  /*0270*/  @P1 BRA `(.L_x_6689) ;  /* 0x0000000000481947 */ /* 0x001fea0003800000 */
        /* <DEDUP_REMOVED lines=16> */
[----:B------:R0:W0:Y:S01]  /*0380*/  SYNCS.EXCH.64 URZ, [UR8+0x34848], UR6 ;  /* 0x03484806083f75b2 */ /* 0x0000220008000100 */
[----:B------:R-:W-:Y:S01]  /*0390*/  NOP ;  /* 0x0000000000007918 */ /* 0x000fe20000000000 */
.L_x_6689:
[----:B------:R-:W5:Y:S01]  /*03a0*/  SHFL.IDX PT, R4, R2, RZ, 0x1f ;  /* 0x00001fff02047589 */ /* 0x000f6200000e0000 */
[----:B------:R-:W-:Y:S01]  /*03b0*/  NOP ;  /* 0x0000000000007918 */ /* 0x000fe20000000000 */
[----:B-----5:R-:W-:-:S13]  /*03c0*/  ISETP.NE.AND P0, PT, R4, RZ, PT ;  /* 0x000000ff0400720c */ /* 0x020fda0003f05270 */
        /* <DEDUP_REMOVED lines=19> */
.L_x_6690:
[----:B------:R-:W5:Y:S01]  /*0500*/  SHFL.IDX PT, R4, R2, RZ, 0x1f ;  /* 0x00001fff02047589 */ /* 0x000f6200000e0000 */
[----:B------:R-:W-:Y:S01]  /*0510*/  NOP ;  /* 0x0000000000007918 */ /* 0x000fe20000000000 */
[----:B-----5:R-:W-:-:S13]  /*0520*/  ISETP.NE.AND P0, PT, R4, RZ, PT ;  /* 0x000000ff0400720c */ /* 0x020fda0003f05270 */
        /* <DEDUP_REMOVED lines=13> */
[----:B------:R0:W0:Y:S01]  /*0600*/  SYNCS.EXCH.64 URZ, [UR6+0x34888], UR4 ;  /* 0x03488804063f75b2 */ /* 0x0000220008000100 */
[----:B------:R-:W-:Y:S01]  /*0610*/  NOP ;  /* 0x0000000000007918 */ /* 0x000fe20000000000 */
.L_x_6691:
        /* <DEDUP_REMOVED lines=22> */
.L_x_6692:
        /* <DEDUP_REMOVED lines=22> */
.L_x_6693:
[----:B--2---:R-:W-:Y:S01]  /*08e0*/  ISETP.NE.AND P0, PT, R3, RZ, PT ;  /* 0x000000ff0300720c */ /* 0x004fe20003f05270 */
[----:B------:R-:W-:Y:S01]  /*08f0*/  IMAD.MOV.U32 R3, RZ, RZ, 0x1 ;  /* 0x00000001ff037424 */ /* 0x000fe200078e00ff */
[----:B------:R-:W-:-:S04]  /*0900*/  NOP ;  /* 0x0000000000007918 */ /* 0x000fc80000000000 */
[----:B------:R-:W-:-:S05]  /*0910*/  SEL R3, R3, 0x2, !P0 ;  /* 0x0000000203037807 */ /* 0x000fca0004000000 */
[----:B------:R2:W-:Y:S01]  /*0920*/  STL [R1+0x30], R3 ;  /* 0x0000300301007387 */ /* 0x0005e20000100800 */
[----:B01-34-:R-:W-:Y:S06]  /*0930*/  BAR.SYNC.DEFER_BLOCKING 0x0 ;  /* 0x0000000000007b1d */ /* 0x01bfec0000010000 */
[----:B------:R-:W-:Y:S05]  /*0940*/  @!P0 BRA `(.L_x_6694) ;  /* 0x000000c000dc8947 */ /* 0x000fea0003800000 */
.L_x_6695:
[----:B------:R-:W-:-:S08]  /*0950*/  NOP ;  /* 0x0000000000007918 */ /* 0x000fd00000000000 */
[----:B------:R-:W0:Y:S02]  /*0960*/  USETMAXREG.TRY_ALLOC.CTAPOOL UP0, 0xf0 ;  /* 0x000000f0000079c8 */ /* 0x000e240008000600 */
[----:B0-----:R-:W-:-:S13]  /*0970*/  PLOP3.LUT P0, PT, PT, PT, UP0, 0x80, 0x0 ;  /* 0x000000000000781c */ /* 0x001fda0003f0f008 */
[----:B------:R-:W-:Y:S05]  /*0980*/  @!P0 BRA `(.L_x_6695) ;  /* 0xfffffffc00f08947 */ /* 0x000fea000383ffff */
[----:B------:R-:W-:Y:S01]  /*0990*/  LOP3.LUT R2, R0, 0xffffff80, RZ, 0xc0, !PT ;  /* 0xffffff8000027812 */ /* 0x000fe200078ec0ff */
[----:B------:R-:W0:Y:S08]  /*09a0*/  S2UR UR4, SR_CTAID.X ;  /* 0x00000000000479c3 */ /* 0x000e300000002500 */
[----:B------:R-:W-:Y:S06]  /*09b0*/  BAR.ARV 0x8, 0x180 ;  /* 0x0206000000007b1d */ /* 0x000fec0000002000 */
[----:B------:R-:W-:-:S02]  /*09c0*/  ISETP.NE.AND P0, PT, R2, 0x80, PT ;  /* 0x000000800200780c */ /* 0x000fc40003f05270 */
[----:B------:R-:W0:Y:S11]  /*09d0*/  LDC R2, c[0x0][0xc34] ;  /* 0x00030d00ff027b82 */ /* 0x000e360000000800 */
[----:B------:R-:W-:Y:S06]  /*09e0*/  @!P0 BAR.ARV 0x9, 0x100 ;  /* 0x0244000000008b1d */ /* 0x000fec0000002000 */
[----:B0-----:R-:W-:-:S13]  /*09f0*/  ISETP.LE.AND P0, PT, R2, UR4, PT ;  /* 0x0000000402007c0c */ /* 0x001fda000bf03270 */
[----:B------:R-:W-:Y:S05]  /*0a00*/  @P0 EXIT ;  /* 0x000000000000094d */ /* 0x000fea0003800000 */
[----:B------:R-:W3:Y:S01]  /*0a10*/  LDL.LU R10, [R1+0x30] ;  /* 0x00003000010a7983 */ /* 0x000ee20000300800 */
[----:B------:R-:W-:Y:S01]  /*0a20*/  VIADD R0, R0, 0xffffff80 ;  /* 0xffffff8000007836 */ /* 0x000fe20000000000 */
[----:B------:R-:W-:Y:S01]  /*0a30*/  UMOV UR60, URZ ;  /* 0x0000003f003c7c82 */ /* 0x000fe20008000000 */
[----:B------:R-:W-:Y:S02]  /*0a40*/  IMAD.MOV.U32 R230, RZ, RZ, -0x2 ;  /* 0xfffffffeffe67424 */ /* 0x000fe400078e00ff */
[----:B------:R-:W-:Y:S01]  /*0a50*/  IMAD.U32 R23, RZ, RZ, UR4 ;  /* 0x00000004ff177e24 */ /* 0x000fe2000f8e00ff */
[----:B--2---:R-:W-:Y:S01]  /*0a60*/  SHF.R.S32.HI R3, RZ, 0x1f, R0 ;  /* 0x0000001fff037819 */ /* 0x004fe20000011400 */
[----:B------:R-:W-:Y:S01]  /*0a70*/  UMOV UR4, URZ ;  /* 0x0000003f00047c82 */ /* 0x000fe20008000000 */
[----:B------:R-:W-:Y:S02]  /*0a80*/  IMAD.MOV.U32 R220, RZ, RZ, RZ ;  /* 0x000000ffffdc7224 */ /* 0x000fe400078e00ff */
[----:B------:R-:W-:-:S02]  /*0a90*/  LEA.HI R5, R3, R0, RZ, 0x7 ;  /* 0x0000000003057211 */ /* 0x000fc400078f38ff */
[-C--:B------:R-:W-:Y:S02]  /*0aa0*/  LEA.HI R2, R3, R0.reuse, RZ, 0x5 ;  /* 0x0000000003027211 */ /* 0x080fe400078f28ff */
[----:B------:R-:W-:Y:S02]  /*0ab0*/  LOP3.LUT R7, R5, 0xffffff80, RZ, 0xc0, !PT ;  /* 0xffffff8005077812 */ /* 0x000fe400078ec0ff */
[CC--:B------:R-:W-:Y:S01]  /*0ac0*/  LEA.HI R4, R3.reuse, R0.reuse, RZ, 0x4 ;  /* 0x0000000003047211 */ /* 0x0c0fe200078f20ff */
[----:B------:R-:W-:Y:S01]  /*0ad0*/  IMAD.SHL.U32 R2, R2, 0x20, RZ ;  /* 0x0000002002027824 */ /* 0x000fe200078e00ff */
[----:B------:R-:W-:Y:S01]  /*0ae0*/  LEA.HI R8, R3, R0, RZ, 0x2 ;  /* 0x0000000003087211 */ /* 0x000fe200078f10ff */
[----:B------:R-:W-:Y:S01]  /*0af0*/  IMAD.IADD R222, R0, 0x1, -R7 ;  /* 0x0000000100de7824 */ /* 0x000fe200078e0a07 */
[----:B------:R-:W-:Y:S02]  /*0b00*/  LOP3.LUT R9, R4, 0x3fffff0, RZ, 0xc0, !PT ;  /* 0x03fffff004097812 */ /* 0x000fe400078ec0ff */
[----:B------:R-:W-:-:S02]  /*0b10*/  LOP3.LUT R6, R2, 0xfffffc00, RZ, 0xc0, !PT ;  /* 0xfffffc0002067812 */ /* 0x000fc400078ec0ff */
[----:B------:R-:W-:Y:S01]  /*0b20*/  SHF.R.S32.HI R7, RZ, 0x1f, R222 ;  /* 0x0000001fff077819 */ /* 0x000fe200000114de */
[----:B------:R-:W-:Y:S01]  /*0b30*/  IMAD.IADD R9, R0, 0x1, -R9 ;  /* 0x0000000100097824 */ /* 0x000fe200078e0a09 */
[----:B------:R-:W-:Y:S02]  /*0b40*/  SHF.R.S32.HI R11, RZ, 0x4, R4 ;  /* 0x00000004ff0b7819 */ /* 0x000fe40000011404 */
[----:B------:R-:W-:Y:S01]  /*0b50*/  LEA.HI R2, R7, R222, RZ, 0x2 ;  /* 0x000000de07027211 */ /* 0x000fe200078f10ff */
[----:B------:R-:W-:Y:S01]  /*0b60*/  IMAD R9, R9, 0x40, R6 ;  /* 0x0000004009097824 */ /* 0x000fe200078e0206 */
[----:B------:R-:W-:Y:S02]  /*0b70*/  LEA.HI R221, R3, R0, RZ, 0x3 ;  /* 0x0000000003dd7211 */ /* 0x000fe400078f18ff */
[--C-:B------:R-:W-:Y:S02]  /*0b80*/  SHF.R.S32.HI R6, RZ, 0x2, R2.reuse ;  /* 0x00000002ff067819 */ /* 0x100fe40000011402 */
[----:B------:R-:W-:-:S02]  /*0b90*/  SHF.R.S32.HI R13, RZ, 0x1f, R2 ;  /* 0x0000001fff0d7819 */ /* 0x000fc40000011402 */
[----:B------:R-:W-:Y:S02]  /*0ba0*/  LEA.HI R4, R4, R11, RZ, 0x1 ;  /* 0x0000000b04047211 */ /* 0x000fe400078f08ff */
[----:B------:R-:W-:Y:S02]  /*0bb0*/  LOP3.LUT R3, R8, 0xfffffffc, RZ, 0xc0, !PT ;  /* 0xfffffffc08037812 */ /* 0x000fe400078ec0ff */
[----:B------:R-:W-:Y:S02]  /*0bc0*/  LEA.HI R13, R13, R6, RZ, 0x3 ;  /* 0x000000060d0d7211 */ /* 0x000fe400078f18ff */
[----:B------:R-:W-:Y:S01]  /*0bd0*/  SHF.R.S32.HI R226, RZ, 0x7, R5 ;  /* 0x00000007ffe27819 */ /* 0x000fe20000011405 */
[----:B------:R-:W-:Y:S01]  /*0be0*/  IMAD.IADD R8, R0, 0x1, -R3 ;  /* 0x0000000100087824 */ /* 0x000fe200078e0a03 */
[----:B------:R-:W-:Y:S02]  /*0bf0*/  LOP3.LUT R4, R4, 0x1ffffffe, RZ, 0xc0, !PT ;  /* 0x1ffffffe04047812 */ /* 0x000fe400078ec0ff */
[----:B------:R-:W-:-:S02]  /*0c00*/  LOP3.LUT R15, R221, 0xfffffff8, RZ, 0xc0, !PT ;  /* 0xfffffff8dd0f7812 */ /* 0x000fc400078ec0ff */
[----:B------:R-:W-:Y:S01]  /*0c10*/  LOP3.LUT R13, R13, 0xfffffff8, RZ, 0xc0, !PT ;  /* 0xfffffff80d0d7812 */ /* 0x000fe200078ec0ff */
[----:B------:R-:W-:Y:S01]  /*0c20*/  IMAD.IADD R4, R11, 0x1, -R4 ;  /* 0x000000010b047824 */ /* 0x000fe200078e0a04 */
[----:B------:R-:W-:Y:S01]  /*0c30*/  LEA.HI R7, R7, R222, RZ, 0x5 ;  /* 0x000000de07077211 */ /* 0x000fe200078f28ff */
[----:B------:R-:W-:Y:S01]  /*0c40*/  IMAD.IADD R22, R0, 0x1, -R15 ;  /* 0x0000000100167824 */ /* 0x000fe200078e0a0f */
[----:B------:R-:W-:Y:S01]  /*0c50*/  LEA.HI R5, R5, R226, RZ, 0x1 ;  /* 0x000000e205057211 */ /* 0x000fe200078f08ff */
[----:B------:R-:W-:Y:S01]  /*0c60*/  IMAD.IADD R6, R6, 0x1, -R13 ;  /* 0x0000000106067824 */ /* 0x000fe200078e0a0d */
[----:B------:R-:W-:Y:S01]  /*0c70*/  LEA.HI R0, R8, R8, RZ, 0x1 ;  /* 0x0000000808007211 */ /* 0x000fe200078f08ff */
[----:B------:R-:W-:Y:S01]  /*0c80*/  IMAD R229, R4, 0x8, R9 ;  /* 0x0000000804e57824 */ /* 0x000fe200078e0209 */
[----:B------:R-:W-:Y:S01]  /*0c90*/  SHF.R.S32.HI R7, RZ, 0x5, R7 ;  /* 0x00000005ff077819 */ /* 0x000fe20000011407 */
[----:B------:R-:W-:Y:S01]  /*0ca0*/  IMAD.SHL.U32 R18, R22, 0x8, RZ ;  /* 0x0000000816127824 */ /* 0x000fe200078e00ff */
[----:B------:R-:W-:-:S02]  /*0cb0*/  LOP3.LUT R5, R5, 0x3fffffe, RZ, 0xc0, !PT ;  /* 0x03fffffe05057812 */ /* 0x000fc400078ec0ff */
[----:B------:R-:W-:Y:S01]  /*0cc0*/  LOP3.LUT R3, R2, 0x7ffffffc, RZ, 0xc0, !PT ;  /* 0x7ffffffc02037812 */ /* 0x000fe200078ec0ff */
[----:B------:R-:W-:Y:S01]  /*0cd0*/  IMAD R6, R7, 0x10, R6 ;  /* 0x0000001007067824 */ /* 0x000fe200078e0206 */
[----:B------:R-:W-:Y:S01]  /*0ce0*/  LOP3.LUT R9, R0, 0x1ffffffe, RZ, 0xc0, !PT ;  /* 0x1ffffffe00097812 */ /* 0x000fe200078ec0ff */
[----:B------:R-:W-:Y:S01]  /*0cf0*/  IMAD.IADD R5, R226, 0x1, -R5 ;  /* 0x00000001e2057824 */ /* 0x000fe200078e0a05 */
[----:B------:R-:W-:Y:S01]  /*0d00*/  SHF.R.S32.HI R221, RZ, 0x3, R221 ;  /* 0x00000003ffdd7819 */ /* 0x000fe200000114dd */
[----:B------:R-:W-:Y:S02]  /*0d10*/  VIADD R19, R18, 0x40 ;  /* 0x0000004012137836 */ /* 0x000fe40000000000 */
[----:B------:R-:W-:Y:S02]  /*0d20*/  IMAD.IADD R3, R222, 0x1, -R3 ;  /* 0x00000001de037824 */ /* 0x000fe400078e0a03 */
[----:B------:R-:W-:Y:S01]  /*0d30*/  IMAD.IADD R228, R8, 0x1, -R9 ;  /* 0x0000000108e47824 */ /* 0x000fe200078e0a09 */
[----:B------:R-:W-:Y:S01]  /*0d40*/  SHF.R.S32.HI R231, RZ, 0x1f, R19 ;  /* 0x0000001fffe77819 */ /* 0x000fe20000011413 */
[----:B------:R-:W-:-:S02]  /*0d50*/  IMAD R227, R5, 0x40, R6 ;  /* 0x0000004005e37824 */ /* 0x000fc400078e0206 */
[----:B------:R-:W-:Y:S02]  /*0d60*/  IMAD R230, R3, R230, 0xb0 ;  /* 0x000000b003e67424 */ /* 0x000fe400078e02e6 */
[----:B------:R-:W-:Y:S02]  /*0d70*/  IMAD R228, R228, 0x8, R227 ;  /* 0x00000008e4e47824 */ /* 0x000fe400078e02e3 */
[----:B------:R-:W-:Y:S01]  /*0d80*/  IMAD.U32 R2, RZ, RZ, UR4 ;  /* 0x00000004ff027e24 */ /* 0x000fe2000f8e00ff */
[----:B---3--:R-:W-:-:S07]  /*0d90*/  LOP3.LUT R17, R10, 0x1, RZ, 0xfc, !PT ;  /* 0x000000010a117812 */ /* 0x008fce00078efcff */
.L_x_6724:
[----:B0-----:R-:W0:Y:S01]  /*0da0*/  SHFL.IDX PT, R0, R226, RZ, 0x1f ;  /* 0x00001fffe2007589 */ /* 0x001e2200000e0000 */
[----:B-1----:R-:W1:Y:S01]  /*0db0*/  S2UR UR4, SR_CgaCtaId ;  /* 0x00000000000479c3 */ /* 0x002e620000008800 */
[----:B------:R-:W-:Y:S01]  /*0dc0*/  ULDC UR5, c[0x0][0xc38] ;  /* 0x00030e0000057ab9 */ /* 0x000fe20000000800 */
[----:B------:R-:W-:Y:S01]  /*0dd0*/  R2UR UR12, R23 ;  /* 0x00000000170c72ca */ /* 0x000fe200000e0000 */
[----:B------:R-:W-:Y:S01]  /*0de0*/  UISETP.NE.AND UP1, UPT, UR5, 0x1, UPT ;  /* 0x000000010500788c */ /* 0x000fe2000bf25270 */
[----:B------:R-:W-:Y:S01]  /*0df0*/  ULDC.64 UR6, c[0x0][0x418] ;  /* 0x0001060000067ab9 */ /* 0x000fe20000000a00 */
[----:B------:R-:W-:Y:S01]  /*0e00*/  UMOV UR61, 0x400 ;  /* 0x00000400003d7882 */ /* 0x000fe20000000000 */
[----:B------:R-:W-:Y:S02]  /*0e10*/  UISETP.NE.U32.AND UP0, UPT, UR6, URZ, UPT ;  /* 0x0000003f0600728c */ /* 0x000fe4000bf05070 */
        /* <DEDUP_REMOVED lines=20> */
[----:B------:R-:W-:Y:S01]  /*0f60*/  UIMAD.WIDE.U32 UR4, UR13, UR8, URZ ;  /* 0x000000080d0472a5 */ /* 0x000fe2000f8e003f */
[----:B------:R-:W-:Y:S01]  /*0f70*/  IMAD.U32 R16, RZ, RZ, UR14 ;  /* 0x0000000eff107e24 */ /* 0x000fe2000f8e00ff */
[----:B------:R-:W-:Y:S01]  /*0f80*/  ULOP3.LUT UR7, UR7, 0x1e, URZ, 0xc0, !UPT ;  /* 0x0000001e07077892 */ /* 0x000fe2000f8ec03f */
[----:B------:R-:W-:Y:S01]  /*0f90*/  IMAD.HI R0, R0, 0x2e8ba2e9, RZ ;  /* 0x2e8ba2e900007827 */ /* 0x000fe200078e02ff */
[----:B------:R-:W-:Y:S01]  /*0fa0*/  UMOV UR6, UR13 ;  /* 0x0000000d00067c82 */ /* 0x000fe20008000000 */
[----:B------:R-:W-:-:S02]  /*0fb0*/  @UP2 USHF.R.U32.HI UR6, URZ, UR9, UR5 ;  /* 0x000000093f062299 */ /* 0x000fc40008011605 */
[----:B------:R-:W-:Y:S01]  /*0fc0*/  UIADD3 UR7, UR14, -UR7, URZ ;  /* 0x800000070e077290 */ /* 0x000fe2000fffe03f */
[----:B------:R-:W-:Y:S01]  /*0fd0*/  SHF.R.U32.HI R3, RZ, 0x1f, R0 ;  /* 0x0000001fff037819 */ /* 0x000fe20000011600 */
[----:B------:R-:W-:Y:S01]  /*0fe0*/  UMOV UR4, UR12 ;  /* 0x0000000c00047c82 */ /* 0x000fe20008000000 */
[----:B------:R-:W-:Y:S01]  /*0ff0*/  IMAD.U32 R225, RZ, RZ, UR13 ;  /* 0x0000000dffe17e24 */ /* 0x000fe2000f8e00ff */
        /* <DEDUP_REMOVED lines=23> */
.L_x_6696:
[----:B------:R-:W-:Y:S02]  /*1170*/  LOP3.LUT R0, R220, 0x1, RZ, 0xc0, !PT ;  /* 0x00000001dc007812 */ /* 0x000fe400078ec0ff */
[----:B------:R-:W-:Y:S02]  /*1180*/  ISETP.NE.AND P0, PT, R17, 0x3, PT ;  /* 0x000000031100780c */ /* 0x000fe40003f05270 */
[----:B------:R-:W-:-:S04]  /*1190*/  SHF.L.U32 R0, R0, 0x1f, RZ ;  /* 0x0000001f00007819 */ /* 0x000fc800000006ff */
[----:B------:R-:W0:Y:S02]  /*11a0*/  SYNCS.PHASECHK.TRANS64.TRYWAIT P1, [UR61+0x34800], R0 ;  /* 0x03480000ff0075a7 */ /* 0x000e24000802017d */
[----:B0-----:R-:W-:Y:S05]  /*11b0*/  @!P1 BRA `(.L_x_6697) ;  /* 0x000000f800749947 */ /* 0x001fea0003800000 */
.L_x_6811:
[----:B------:R-:W-:Y:S05]  /*11c0*/  @!P0 BRA `(.L_x_6698) ;  /* 0x0000000000048947 */ /* 0x000fea0003800000 */
[----:B------:R-:W-:Y:S01]  /*11d0*/  BPT.TRAP 0x1 ;  /* 0x000000040000795c */ /* 0x000fe20000300000 */
.L_x_6698:
[----:B------:R-:W-:Y:S01]  /*11e0*/  R2UR UR4, R2 ;  /* 0x00000000020472ca */ /* 0x000fe200000e0000 */
[----:B------:R-:W-:-:S05]  /*11f0*/  IMAD.U32 R11, RZ, RZ, UR60 ;  /* 0x0000003cff0b7e24 */ /* 0x000fca000f8e00ff */
[----:B------:R-:W-:-:S07]  /*1200*/  LEA R11, R11, UR61, 0x3 ;  /* 0x0000003d0b0b7c11 */ /* 0x000fce000f8e18ff */
[----:B0-----:R-:W-:-:S05]  /*1210*/  IMAD.U32 R0, RZ, RZ, UR4 ;  /* 0x00000004ff007e24 */ /* 0x001fca000f8e00ff */
[----:B------:R-:W-:-:S04]  /*1220*/  SHF.L.U32 R0, R0, 0x1f, RZ ;  /* 0x0000001f00007819 */ /* 0x000fc800000006ff */
[----:B------:R0:W1:Y:S01]  /*1230*/  SYNCS.PHASECHK.TRANS64.TRYWAIT P2, [R11+URZ+0x34830], R0 ;  /* 0x034830000b0075a7 */ /* 0x000062000804017f */
[----:B------:R-:W-:Y:S05]  /*1240*/  @!P0 BRA `(.L_x_6699) ;  /* 0x0000000000048947 */ /* 0x000fea0003800000 */
[----:B------:R-:W-:Y:S01]  /*1250*/  BPT.TRAP 0x1 ;  /* 0x000000040000795c */ /* 0x000fe20000300000 */
.L_x_6699:
[----:B------:R-:W2:Y:S01]  /*1260*/  S2R R3, SR_TID.X ;  /* 0x0000000000037919 */ /* 0x000ea20000002100 */
[----:B------:R-:W-:Y:S01]  /*1270*/  IMAD.MOV.U32 R87, RZ, RZ, RZ ;  /* 0x000000ffff577224 */ /* 0x000fe200078e00ff */
[----:B--2---:R-:W-:-:S04]  /*1280*/  LOP3.LUT R3, R3, 0x7f, RZ, 0xc0, !PT ;  /* 0x0000007f03037812 */ /* 0x004fc800078ec0ff */
[----:B------:R-:W-:Y:S01]  /*1290*/  ISETP.NE.AND P1, PT, R3, RZ, PT ;  /* 0x000000ff0300720c */ /* 0x000fe20003f25270 */
[----:B-1----:R-:W-:-:S12]  /*12a0*/  @P2 BRA `(.L_x_6700) ;  /* 0x0000000000082947 */ /* 0x002fd80003800000 */
[----:B------:R-:W1:Y:S02]  /*12b0*/  SYNCS.PHASECHK.TRANS64.TRYWAIT P2, [R11+URZ+0x34830], R0 ;  /* 0x034830000b0075a7 */ /* 0x000e64000804017f */
[----:B-1----:R-:W-:Y:S05]  /*12c0*/  @!P2 BRA `(.L_x_6701) ;  /* 0x000000f80048a947 */ /* 0x002fea0003800000 */
.L_x_6700:
[----:B------:R-:W-:Y:S05]  /*12d0*/  WARPSYNC.ALL ;  /* 0x0000000000007948 */ /* 0x000fea0003800000 */
[----:B------:R-:W-:Y:S01]  /*12e0*/  UIADD3 UR4, UR61, 0x1e400, URZ ;  /* 0x0001e4003d047890 */ /* 0x000fe2000fffe03f */
[----:B------:R-:W-:Y:S01]  /*12f0*/  WARPGROUP.ARRIVE ;  /* 0x00000000000079c5 */ /* 0x000fe20000000000 */
[----:B------:R-:W-:Y:S01]  /*1300*/  ULOP3.LUT UR25, UR36, 0x10000, URZ, 0xfc, !UPT ;  /* 0x0001000024197892 */ /* 0x000fe2000f8efc3f */
[----:B------:R-:W-:Y:S01]  /*1310*/  IMAD.IADD R13, R230, 0x1, R81 ;  /* 0x00000001e60d7824 */ /* 0x000fe200078e0251 */
[----:B------:R-:W-:Y:S01]  /*1320*/  USHF.R.U32.HI UR4, URZ, 0x4, UR4 ;  /* 0x000000043f047899 */ /* 0x000fe20008011604 */
[----:B------:R-:W-:Y:S01]  /*1330*/  P2R R21, PR, RZ, 0x2 ;  /* 0x00000002ff157803 */ /* 0x000fe20000000000 */
[----:B------:R-:W-:Y:S01]  /*1340*/  UMOV UR7, 0x40000040 ;  /* 0x4000004000077882 */ /* 0x000fe20000000000 */
[----:B------:R-:W-:Y:S01]  /*1350*/  UMOV UR15, 0x40000040 ;  /* 0x40000040000f7882 */ /* 0x000fe20000000000 */
[----:B------:R-:W-:Y:S01]  /*1360*/  ULOP3.LUT UR4, UR4, 0x3fff, URZ, 0xc0, !UPT ;  /* 0x00003fff04047892 */ /* 0x000fe2000f8ec03f */
[----:B------:R-:W-:Y:S01]  /*1370*/  IMAD R13, R120, -0xb0, R13 ;  /* 0xffffff50780d7824 */ /* 0x000fe200078e020d */
[----:B------:R-:W-:Y:S01]  /*1380*/  UMOV UR11, 0x40000040 ;  /* 0x40000040000b7882 */ /* 0x000fe20000000000 */
[----:B------:R-:W-:Y:S01]  /*1390*/  UMOV UR19, 0x40000040 ;  /* 0x4000004000137882 */ /* 0x000fe20000000000 */
[----:B------:R-:W-:Y:S01]  /*13a0*/  ULOP3.LUT UR5, UR4, 0x10000, URZ, 0xfc, !UPT ;  /* 0x0001000004057892 */ /* 0x000fe2000f8efc3f */
[----:B------:R-:W-:Y:S01]  /*13b0*/  P2R R15, PR, RZ, 0x1 ;  /* 0x00000001ff0f7803 */ /* 0x000fe20000000000 */
[----:B------:R-:W-:Y:S01]  /*13c0*/  UMOV UR23, 0x40000040 ;  /* 0x4000004000177882 */ /* 0x000fe20000000000 */
[----:B------:R-:W-:Y:S01]  /*13d0*/  UMOV UR4, UR25 ;  /* 0x0000001900047c82 */ /* 0x000fe20008000000 */
[----:B------:R-:W-:Y:S01]  /*13e0*/  UIMAD UR24, UR60, 0xb00, UR5 ;  /* 0x00000b003c1878a4 */ /* 0x000fe2000f8e0205 */
[----:B------:R-:W-:Y:S01]  /*13f0*/  IMAD.U32 R8, RZ, RZ, UR4 ;  /* 0x00000004ff087e24 */ /* 0x000fe2000f8e00ff */
[----:B------:R-:W-:Y:S01]  /*1400*/  UMOV UR40, UR4 ;  /* 0x0000000400287c82 */ /* 0x000fe20008000000 */
[----:B01----:R-:W-:Y:S01]  /*1410*/  IMAD.U32 R0, RZ, RZ, UR5 ;  /* 0x00000005ff007e24 */ /* 0x003fe2000f8e00ff */
[----:B------:R-:W-:Y:S01]  /*1420*/  UMOV UR5, 0x40000040 ;  /* 0x4000004000057882 */ /* 0x000fe20000000000 */
[----:B------:R-:W-:Y:S01]  /*1430*/  UIADD3 UR14, UR24, 0x80, URZ ;  /* 0x00000080180e7890 */ /* 0x000fe2000fffe03f */
[----:B------:R-:W-:Y:S01]  /*1440*/  IMAD.U32 R9, RZ, RZ, UR5 ;  /* 0x00000005ff097e24 */ /* 0x000fe2000f8e00ff */
[----:B------:R-:W-:Y:S01]  /*1450*/  UMOV UR6, UR24 ;  /* 0x0000001800067c82 */ /* 0x000fe20008000000 */
[----:B------:R-:W-:Y:S01]  /*1460*/  UMOV UR41, UR5 ;  /* 0x0000000500297c82 */ /* 0x000fe20008000000 */
[----:B------:R-:W-:Y:S01]  /*1470*/  HGMMA.64x16x16.F32 R112, gdesc[UR4], RZ, !UPT, gsb0 ;  /* 0x00200000047079f0 */ /* 0x000fe2000c0008ff */
[----:B------:R-:W-:Y:S01]  /*1480*/  UMOV UR12, UR40 ;  /* 0x00000028000c7c82 */ /* 0x000fe20008000000 */
[----:B------:R-:W-:Y:S01]  /*1490*/  UMOV UR13, UR41 ;  /* 0x00000029000d7c82 */ /* 0x000fe20008000000 */
[----:B------:R-:W-:Y:S01]  /*14a0*/  UIADD3 UR6, UR24, 0x100, URZ ;  /* 0x0000010018067890 */ /* 0x000fe2000fffe03f */
[C---:B------:R-:W-:Y:S01]  /*14b0*/  ISETP.GT.AND P2, PT, R13.reuse, RZ, PT ;  /* 0x000000ff0d00720c */ /* 0x040fe20003f44270 */
[----:B------:R-:W-:Y:S01]  /*14c0*/  UMOV UR4, UR40 ;  /* 0x0000002800047c82 */ /* 0x000fe20008000000 */
[----:B------:R-:W-:Y:S01]  /*14d0*/  UMOV UR5, UR41 ;  /* 0x0000002900057c82 */ /* 0x000fe20008000000 */
[----:B------:R-:W-:Y:S01]  /*14e0*/  UMOV UR7, 0x40000040 ;  /* 0x4000004000077882 */ /* 0x000fe20000000000 */
[----:B------:R-:W-:Y:S01]  /*14f0*/  UIADD3 UR10, UR24, 0x180, URZ ;  /* 0x00000180180a7890 */ /* 0x000fe2000fffe03f */
[C---:B------:R-:W-:Y:S01]  /*1500*/  ISETP.GT.AND P3, PT, R13.reuse, 0x1, PT ;  /* 0x000000010d00780c */ /* 0x040fe20003f64270 */
[----:B------:R-:W-:Y:S01]  /*1510*/  UMOV UR8, UR40 ;  /* 0x0000002800087c82 */ /* 0x000fe20008000000 */
[----:B------:R-:W-:Y:S01]  /*1520*/  UMOV UR9, UR41 ;  /* 0x0000002900097c82 */ /* 0x000fe20008000000 */
        /* <DEDUP_REMOVED lines=19> */
[----:B------:R-:W-:Y:S01]  /*1660*/  ISETP.GT.AND P0, PT, R13, 0x90, PT ;  /* 0x000000900d00780c */ /* 0x000fe20003f04270 */
[----:B------:R-:W-:Y:S01]  /*1670*/  UMOV UR36, UR40 ;  /* 0x0000002800247c82 */ /* 0x000fe20008000000 */
[----:B------:R-:W-:Y:S01]  /*1680*/  UMOV UR37, UR41 ;  /* 0x0000002900257c82 */ /* 0x000fe20008000000 */
[----:B------:R-:W-:Y:S01]  /*1690*/  UMOV UR39, 0x40000040 ;  /* 0x4000004000277882 */ /* 0x000fe20000000000 */
[----:B------:R-:W-:Y:S01]  /*16a0*/  UIADD3 UR26, UR25, 0x2, URZ ;  /* 0x00000002191a7890 */ /* 0x000fe2000fffe03f */
[--C-:B------:R-:W-:Y:S01]  /*16b0*/  IMAD.MOV.U32 R85, RZ, RZ, R87.reuse ;  /* 0x000000ffff557224 */ /* 0x100fe200078e0057 */
[----:B------:R-:W-:Y:S01]  /*16c0*/  UIADD3 UR42, UR24, 0xa00, URZ ;  /* 0x00000a00182a7890 */ /* 0x000fe2000fffe03f */
[----:B------:R-:W-:Y:S01]  /*16d0*/  IMAD.MOV.U32 R83, RZ, RZ, R87 ;  /* 0x000000ffff537224 */ /* 0x000fe200078e0057 */
        /* <DEDUP_REMOVED lines=34> */
[----:B------:R-:W-:Y:S01]  /*1900*/  IMAD.U32 R6, RZ, RZ, UR12 ;  /* 0x0000000cff067e24 */ /* 0x000fe2000f8e00ff */
[----:B------:R-:W-:Y:S01]  /*1910*/  UMOV UR8, UR40 ;  /* 0x0000002800087c82 */ /* 0x000fe20008000000 */
        /* <DEDUP_REMOVED lines=476> */
[----:B------:R-:W-:Y:S01]  /*36e0*/  FSEL R116, R116, -INF , P4 ;  /* 0xff80000074747808 */ /* 0x000fe20002000000 */
[----:B------:R-:W-:Y:S01]  /*36f0*/  HGMMA.64x16x16.F32 R104, gdesc[UR20], R104, gsb0 ;  /* 0x00200000146879f0 */ /* 0x000fe20008000868 */
[----:B------:R-:W-:Y:S01]  /*3700*/  UIADD3 UR22, UR24, 0x686, URZ ;  /* 0x0000068618167890 */ /* 0x000fe2000fffe03f */
[----:B------:R-:W-:Y:S01]  /*3710*/  FMNMX.FTZ R3, R112, R113, !PT ;  /* 0x0000007170037209 */ /* 0x000fe20007810000 */
[----:B------:R-:W-:Y:S01]  /*3720*/  UMOV UR23, 0x40000040 ;  /* 0x4000004000177882 */ /* 0x000fe20000000000 */
[----:B------:R-:W-:-:S02]  /*3730*/  FSEL R114, R114, -INF , P2 ;  /* 0xff80000072727808 */ /* 0x000fc40001000000 */
[----:B------:R-:W-:Y:S02]  /*3740*/  FSEL R122, R117, -INF , P5 ;  /* 0xff800000757a7808 */ /* 0x000fe40002800000 */
[----:B------:R-:W-:Y:S02]  /*3750*/  ISETP.GT.AND P2, PT, R13, 0x10, PT ;  /* 0x000000100d00780c */ /* 0x000fe40003f44270 */
[----:B------:R-:W-:Y:S02]  /*3760*/  FMNMX.FTZ R3, R116, R3, !PT ;  /* 0x0000000374037209 */ /* 0x000fe40007810000 */
[----:B------:R-:W-:Y:S02]  /*3770*/  FSEL R115, R115, -INF , P3 ;  /* 0xff80000073737808 */ /* 0x000fe40001800000 */
[----:B------:R-:W-:Y:S02]  /*3780*/  ISETP.GT.AND P3, PT, R13, 0x11, PT ;  /* 0x000000110d00780c */ /* 0x000fe40003f64270 */
[----:B------:R-:W-:-:S02]  /*3790*/  FMNMX.FTZ R3, R122, R3, !PT ;  /* 0x000000037a037209 */ /* 0x000fc40007810000 */
[----:B------:R-:W-:Y:S02]  /*37a0*/  FSEL R118, R118, -INF , P4 ;  /* 0xff80000076767808 */ /* 0x000fe40002000000 */
[----:B------:R-:W-:Y:S02]  /*37b0*/  ISETP.GT.AND P4, PT, R13, 0x18, PT ;  /* 0x000000180d00780c */ /* 0x000fe40003f84270 */
        /* <DEDUP_REMOVED lines=8> */
[----:B------:R-:W-:Y:S01]  /*3840*/  UIADD3 UR22, UR24, 0x706, URZ ;  /* 0x0000070618167890 */ /* 0x000fe2000fffe03f */
[----:B------:R-:W-:Y:S01]  /*3850*/  FSEL R108, R108, -INF , P4 ;  /* 0xff8000006c6c7808 */ /* 0x000fe20002000000 */
[----:B------:R-:W-:Y:S01]  /*3860*/  UMOV UR23, 0x40000040 ;  /* 0x4000004000177882 */ /* 0x000fe20000000000 */
[----:B------:R-:W-:Y:S02]  /*3870*/  FMNMX.FTZ R3, R124, R3, !PT ;  /* 0x000000037c037209 */ /* 0x000fe40007810000 */
[----:B------:R-:W-:Y:S02]  /*3880*/  FSEL R106, R106, -INF , P2 ;  /* 0xff8000006a6a7808 */ /* 0x000fe40001000000 */
[----:B------:R-:W-:-:S02]  /*3890*/  FSEL R126, R109, -INF , P5 ;  /* 0xff8000006d7e7808 */ /* 0x000fc40002800000 */
[----:B------:R-:W-:Y:S02]  /*38a0*/  ISETP.GT.AND P2, PT, R13, 0x20, PT ;  /* 0x000000200d00780c */ /* 0x000fe40003f44270 */
[----:B------:R-:W-:Y:S02]  /*38b0*/  FMNMX.FTZ R3, R108, R3, !PT ;  /* 0x000000036c037209 */ /* 0x000fe40007810000 */
[----:B------:R-:W-:Y:S02]  /*38c0*/  FSEL R14, R107, -INF , P3 ;  /* 0xff8000006b0e7808 */ /* 0x000fe40001800000 */
        /* <DEDUP_REMOVED lines=15> */
[----:B------:R-:W-:Y:S02]  /*39c0*/  FMNMX.FTZ R3, R130, R3, !PT ;  /* 0x0000000382037209 */ /* 0x000fe40007810000 */
[----:B------:R-:W-:Y:S02]  /*39d0*/  FSEL R98, R98, -INF , P2 ;  /* 0xff80000062627808 */ /* 0x000fe40001000000 */
[----:B------:R-:W-:Y:S02]  /*39e0*/  FSEL R96, R101, -INF , P5 ;  /* 0xff80000065607808 */ /* 0x000fe40002800000 */
[----:B------:R-:W-:-:S02]  /*39f0*/  ISETP.GT.AND P2, PT, R13, 0x30, PT ;  /* 0x000000300d00780c */ /* 0x000fc40003f44270 */
[----:B------:R-:W-:Y:S02]  /*3a00*/  FMNMX.FTZ R3, R100, R3, !PT ;  /* 0x0000000364037209 */ /* 0x000fe40007810000 */
[----:B------:R-:W-:Y:S02]  /*3a10*/  FSEL R80, R99, -INF , P3 ;  /* 0xff80000063507808 */ /* 0x000fe40001800000 */
[C---:B------:R-:W-:Y:S02]  /*3a20*/  ISETP.GT.AND P3, PT, R13.reuse, 0x31, PT ;  /* 0x000000310d00780c */ /* 0x040fe40003f64270 */
[----:B------:R-:W-:Y:S02]  /*3a30*/  FMNMX.FTZ R3, R96, R3, !PT ;  /* 0x0000000360037209 */ /* 0x000fe40007810000 */
        /* <DEDUP_REMOVED lines=13> */
[----:B------:R-:W-:-:S02]  /*3b10*/  FMNMX.FTZ R3, R136, R3, !PT ;  /* 0x0000000388037209 */ /* 0x000fc40007810000 */
[----:B------:R-:W-:Y:S02]  /*3b20*/  FSEL R90, R90, -INF , P2 ;  /* 0xff8000005a5a7808 */ /* 0x000fe40001000000 */
[----:B------:R-:W-:Y:S02]  /*3b30*/  FSEL R92, R93, -INF , P5 ;  /* 0xff8000005d5c7808 */ /* 0x000fe40002800000 */
[----:B------:R-:W-:Y:S02]  /*3b40*/  ISETP.GT.AND P2, PT, R13, 0x40, PT ;  /* 0x000000400d00780c */ /* 0x000fe40003f44270 */
[----:B------:R-:W-:Y:S02]  /*3b50*/  FMNMX.FTZ R3, R134, R3, !PT ;  /* 0x0000000386037209 */ /* 0x000fe40007810000 */
[----:B------:R-:W-:Y:S02]  /*3b60*/  FSEL R84, R91, -INF , P3 ;  /* 0xff8000005b547808 */ /* 0x000fe40001800000 */
[----:B------:R-:W-:-:S02]  /*3b70*/  ISETP.GT.AND P3, PT, R13, 0x41, PT ;  /* 0x000000410d00780c */ /* 0x000fc40003f64270 */
[----:B------:R-:W-:Y:S02]  /*3b80*/  FMNMX.FTZ R3, R92, R3, !PT ;  /* 0x000000035c037209 */ /* 0x000fe40007810000 */
[----:B------:R-:W-:Y:S02]  /*3b90*/  FSEL R94, R94, -INF , P4 ;  /* 0xff8000005e5e7808 */ /* 0x000fe40002000000 */
[----:B------:R-:W-:Y:S02]  /*3ba0*/  ISETP.GT.AND P4, PT, R13, 0x48, PT ;  /* 0x000000480d00780c */ /* 0x000fe40003f84270 */
[----:B------:R-:W-:Y:S02]  /*3bb0*/  FSEL R86, R95, -INF , P5 ;  /* 0xff8000005f567808 */ /* 0x000fe40002800000 */
[----:B------:R-:W-:Y:S01]  /*3bc0*/  ISETP.GT.AND P5, PT, R13, 0x49, PT ;  /* 0x000000490d00780c */ /* 0x000fe20003fa4270 */
[----:B------:R-:W-:Y:S02]  /*3bd0*/  WARPGROUP.DEPBAR.LE gsb0, 0x0 ;  /* 0x00008000000079c5 */ /* 0x000fe40000010000 */
[----:B------:R-:W-:Y:S01]  /*3be0*/  WARPGROUP.ARRIVE ;  /* 0x00000000000079c5 */ /* 0x000fe20000000000 */
[----:B------:R-:W-:-:S02]  /*3bf0*/  FSEL R158, R72, -INF , P2 ;  /* 0xff800000489e7808 */ /* 0x000fc40001000000 */
[----:B------:R-:W-:Y:S01]  /*3c00*/  FSEL R150, R73, -INF , P3 ;  /* 0xff80000049967808 */ /* 0x000fe20001800000 */
[--C-:B------:R-:W-:Y:S01]  /*3c10*/  IMAD.MOV.U32 R73, RZ, RZ, R87.reuse ;  /* 0x000000ffff497224 */ /* 0x100fe200078e0057 */
[----:B------:R-:W-:Y:S01]  /*3c20*/  FMNMX.FTZ R3, R158, R3, !PT ;  /* 0x000000039e037209 */ /* 0x000fe20007810000 */
[----:B------:R-:W-:Y:S01]  /*3c30*/  HGMMA.64x16x16.F32 R64, gdesc[UR20], R64, gsb0 ;  /* 0x00200000144079f0 */ /* 0x000fe20008000840 */
[----:B------:R-:W-:Y:S01]  /*3c40*/  UIADD3 UR22, UR24, 0x886, URZ ;  /* 0x0000088618167890 */ /* 0x000fe2000fffe03f */
[----:B------:R-:W-:Y:S01]  /*3c50*/  FSEL R156, R76, -INF , P4 ;  /* 0xff8000004c9c7808 */ /* 0x000fe20002000000 */
[----:B------:R-:W-:Y:S01]  /*3c60*/  UMOV UR23, 0x40000040 ;  /* 0x4000004000177882 */ /* 0x000fe20000000000 */
[----:B------:R-:W-:Y:S02]  /*3c70*/  FMNMX.FTZ R3, R150, R3, !PT ;  /* 0x0000000396037209 */ /* 0x000fe40007810000 */
[----:B------:R-:W-:Y:S02]  /*3c80*/  FSEL R74, R74, -INF , P2 ;  /* 0xff8000004a4a7808 */ /* 0x000fe40001000000 */
[----:B------:R-:W-:Y:S01]  /*3c90*/  FSEL R144, R77, -INF , P5 ;  /* 0xff8000004d907808 */ /* 0x000fe20002800000 */
[----:B------:R-:W-:Y:S01]  /*3ca0*/  IMAD.MOV.U32 R77, RZ, RZ, R87 ;  /* 0x000000ffff4d7224 */ /* 0x000fe200078e0057 */
[----:B------:R-:W-:-:S02]  /*3cb0*/  ISETP.GT.AND P2, PT, R13, 0x50, PT ;  /* 0x000000500d00780c */ /* 0x000fc40003f44270 */
[----:B------:R-:W-:Y:S02]  /*3cc0*/  FMNMX.FTZ R3, R156, R3, !PT ;  /* 0x000000039c037209 */ /* 0x000fe40007810000 */
[----:B------:R-:W-:Y:S01]  /*3cd0*/  FSEL R72, R75, -INF , P3 ;  /* 0xff8000004b487808 */ /* 0x000fe20001800000 */
[----:B------:R-:W-:Y:S01]  /*3ce0*/  IMAD.MOV.U32 R75, RZ, RZ, R87 ;  /* 0x000000ffff4b7224 */ /* 0x000fe200078e0057 */
[C---:B------:R-:W-:Y:S02]  /*3cf0*/  ISETP.GT.AND P3, PT, R13.reuse, 0x51, PT ;  /* 0x000000510d00780c */ /* 0x040fe40003f64270 */
[----:B------:R-:W-:Y:S02]  /*3d00*/  FMNMX.FTZ R3, R144, R3, !PT ;  /* 0x0000000390037209 */ /* 0x000fe40007810000 */
[----:B------:R-:W-:Y:S02]  /*3d10*/  FSEL R78, R78, -INF , P4 ;  /* 0xff8000004e4e7808 */ /* 0x000fe40002000000 */
[----:B------:R-:W-:-:S02]  /*3d20*/  ISETP.GT.AND P4, PT, R13, 0x58, PT ;  /* 0x000000580d00780c */ /* 0x000fc40003f84270 */
[----:B------:R-:W-:Y:S01]  /*3d30*/  FSEL R76, R79, -INF , P5 ;  /* 0xff8000004f4c7808 */ /* 0x000fe20002800000 */
[----:B------:R-:W-:Y:S01]  /*3d40*/  IMAD.MOV.U32 R79, RZ, RZ, R87 ;  /* 0x000000ffff4f7224 */ /* 0x000fe200078e0057 */
        /* <DEDUP_REMOVED lines=12> */
[----:B------:R-:W-:Y:S01]  /*3e10*/  FSEL R160, R69, -INF , P5 ;  /* 0xff80000045a07808 */ /* 0x000fe20002800000 */
[--C-:B------:R-:W-:Y:S01]  /*3e20*/  IMAD.MOV.U32 R69, RZ, RZ, R87.reuse ;  /* 0x000000ffff457224 */ /* 0x100fe200078e0057 */
[----:B------:R-:W-:Y:S02]  /*3e30*/  ISETP.GT.AND P2, PT, R13, 0x60, PT ;  /* 0x000000600d00780c */ /* 0x000fe40003f44270 */
[----:B------:R-:W-:Y:S02]  /*3e40*/  FMNMX.FTZ R3, R164, R3, !PT ;  /* 0x00000003a4037209 */ /* 0x000fe40007810000 */
[----:B------:R-:W-:Y:S01]  /*3e50*/  FSEL R68, R71, -INF , P5 ;  /* 0xff80000047447808 */ /* 0x000fe20002800000 */
[----:B------:R-:W-:Y:S01]  /*3e60*/  IMAD.MOV.U32 R71, RZ, RZ, R87 ;  /* 0x000000ffff477224 */ /* 0x000fe200078e0057 */
[----:B------:R-:W-:-:S02]  /*3e70*/  FMNMX.FTZ R3, R160, R3, !PT ;  /* 0x00000003a0037209 */ /* 0x000fc40007810000 */
[C---:B------:R-:W-:Y:S02]  /*3e80*/  ISETP.GT.AND P5, PT, R13.reuse, 0x68, PT ;  /* 0x000000680d00780c */ /* 0x040fe40003fa4270 */
        /* <DEDUP_REMOVED lines=15> */
[----:B------:R-:W-:-:S02]  /*3f80*/  FMNMX.FTZ R3, R148, R3, !PT ;  /* 0x0000000394037209 */ /* 0x000fc40007810000 */
[----:B------:R-:W-:Y:S02]  /*3f90*/  FSEL R58, R58, -INF , P2 ;  /* 0xff8000003a3a7808 */ /* 0x000fe40001000000 */
[C---:B------:R-:W-:Y:S02]  /*3fa0*/  ISETP.GT.AND P2, PT, R13.reuse, 0x71, PT ;  /* 0x000000710d00780c */ /* 0x040fe40003f44270 */
[----:B------:R-:W-:Y:S02]  /*3fb0*/  FMNMX.FTZ R3, R142, R3, !PT ;  /* 0x000000038e037209 */ /* 0x000fe40007810000 */
[----:B------:R-:W-:Y:S02]  /*3fc0*/  FSEL R62, R62, -INF , P5 ;  /* 0xff8000003e3e7808 */ /* 0x000fe40002800000 */
[----:B------:R-:W-:Y:S01]  /*3fd0*/  ISETP.GT.AND P5, PT, R13, 0x79, PT ;  /* 0x000000790d00780c */ /* 0x000fe20003fa4270 */
[----:B------:R-:W-:Y:S02]  /*3fe0*/  WARPGROUP.DEPBAR.LE gsb0, 0x0 ;  /* 0x00008000000079c5 */ /* 0x000fe40000010000 */
[----:B------:R-:W-:Y:S01]  /*3ff0*/  WARPGROUP.ARRIVE ;  /* 0x00000000000079c5 */ /* 0x000fe20000000000 */
[----:B------:R-:W-:-:S02]  /*4000*/  FSEL R88, R48, -INF , P3 ;  /* 0xff80000030587808 */ /* 0x000fc40001800000 */
[----:B------:R-:W-:Y:S02]  /*4010*/  FSEL R48, R59, -INF , P6 ;  /* 0xff8000003b307808 */ /* 0x000fe40003000000 */
[----:B------:R-:W-:Y:S01]  /*4020*/  ISETP.GT.AND P6, PT, R13, 0x78, PT ;  /* 0x000000780d00780c */ /* 0x000fe20003fc4270 */
[----:B------:R-:W-:Y:S01]  /*4030*/  HGMMA.64x16x16.F32 R40, gdesc[UR20], R40, gsb0 ;  /* 0x00200000142879f0 */ /* 0x000fe20008000828 */
[----:B------:R-:W-:Y:S01]  /*4040*/  UMOV UR22, UR6 ;  /* 0x0000000600167c82 */ /* 0x000fe20008000000 */
[----:B------:R-:W-:Y:S01]  /*4050*/  UMOV UR23, 0x40000040 ;  /* 0x4000004000177882 */ /* 0x000fe20000000000 */
[----:B------:R-:W-:Y:S01]  /*4060*/  FSEL R56, R49, -INF , P2 ;  /* 0xff80000031387808 */ /* 0x000fe20001000000 */
[----:B------:R-:W-:Y:S01]  /*4070*/  ULDC UR6, c[0x0][0x988] ;  /* 0x0002620000067ab9 */ /* 0x000fe20000000800 */
[----:B------:R-:W-:Y:S02]  /*4080*/  FMNMX.FTZ R3, R88, R3, !PT ;  /* 0x0000000358037209 */ /* 0x000fe40007810000 */
[----:B------:R-:W-:-:S02]  /*4090*/  FSEL R60, R52, -INF , P6 ;  /* 0xff800000343c7808 */ /* 0x000fc40003000000 */
[----:B------:R-:W-:Y:S02]  /*40a0*/  FMNMX.FTZ R3, R56, R3, !PT ;  /* 0x0000000338037209 */ /* 0x000fe40007810000 */
[----:B------:R-:W-:Y:S02]  /*40b0*/  FSEL R52, R63, -INF , P4 ;  /* 0xff8000003f347808 */ /* 0x000fe40002000000 */
[----:B------:R-:W-:Y:S02]  /*40c0*/  ISETP.GT.AND P4, PT, R13, 0x80, PT ;  /* 0x000000800d00780c */ /* 0x000fe40003f84270 */
[----:B------:R-:W-:Y:S02]  /*40d0*/  FSEL R132, R53, -INF , P5 ;  /* 0xff80000035847808 */ /* 0x000fe40002800000 */
[----:B------:R-:W-:Y:S02]  /*40e0*/  FMNMX.FTZ R3, R60, R3, !PT ;  /* 0x000000033c037209 */ /* 0x000fe40007810000 */
[----:B------:R-:W-:-:S02]  /*40f0*/  FSEL R50, R50, -INF , P3 ;  /* 0xff80000032327808 */ /* 0x000fc40001800000 */
        /* <DEDUP_REMOVED lines=17> */
[----:B------:R-:W-:Y:S02]  /*4210*/  FMNMX.FTZ R3, R152, R3, !PT ;  /* 0x0000000398037209 */ /* 0x000fe40007810000 */
[C---:B------:R-:W-:Y:S02]  /*4220*/  ISETP.GT.AND P1, PT, R13.reuse, 0x91, PT ;  /* 0x000000910d00780c */ /* 0x040fe40003f24270 */
[----:B------:R-:W-:Y:S02]  /*4230*/  FMNMX.FTZ R3, R168, R3, !PT ;  /* 0x00000003a8037209 */ /* 0x000fe40007810000 */
[----:B------:R-:W-:Y:S02]  /*4240*/  FSEL R46, R46, -INF , P2 ;  /* 0xff8000002e2e7808 */ /* 0x000fe40001000000 */
[----:B------:R-:W-:-:S02]  /*4250*/  ISETP.GT.AND P2, PT, R13, 0x99, PT ;  /* 0x000000990d00780c */ /* 0x000fc40003f44270 */
[----:B------:R-:W-:Y:S02]  /*4260*/  FSEL R42, R42, -INF , P4 ;  /* 0xff8000002a2a7808 */ /* 0x000fe40002000000 */
[----:B------:R-:W-:Y:S02]  /*4270*/  ISETP.GT.AND P4, PT, R13, 0xa1, PT ;  /* 0x000000a10d00780c */ /* 0x000fe40003f84270 */
[----:B------:R-:W-:Y:S02]  /*4280*/  FSEL R44, R55, -INF , P5 ;  /* 0xff800000372c7808 */ /* 0x000fe40002800000 */
[----:B------:R-:W-:Y:S01]  /*4290*/  ISETP.GT.AND P5, PT, R13, 0xa8, PT ;  /* 0x000000a80d00780c */ /* 0x000fe20003fa4270 */
[----:B------:R-:W-:Y:S02]  /*42a0*/  WARPGROUP.DEPBAR.LE gsb0, 0x0 ;  /* 0x00008000000079c5 */ /* 0x000fe40000010000 */
[----:B------:R-:W-:Y:S01]  /*42b0*/  WARPGROUP.ARRIVE ;  /* 0x00000000000079c5 */ /* 0x000fe20000000000 */
[----:B------:R-:W-:-:S02]  /*42c0*/  FSEL R172, R32, -INF , P0 ;  /* 0xff80000020ac7808 */ /* 0x000fc40000000000 */
[----:B------:R-:W-:Y:S02]  /*42d0*/  ISETP.GT.AND P0, PT, R13, 0x98, PT ;  /* 0x000000980d00780c */ /* 0x000fe40003f04270 */
[----:B------:R-:W-:Y:S01]  /*42e0*/  FSEL R174, R33, -INF , P1 ;  /* 0xff80000021ae7808 */ /* 0x000fe20000800000 */
[----:B------:R-:W-:Y:S01]  /*42f0*/  HGMMA.64x16x16.F32 R24, gdesc[UR20], R24, gsb0 ;  /* 0x00200000141879f0 */ /* 0x000fe20008000818 */
[----:B------:R-:W-:Y:S02]  /*4300*/  FMNMX.FTZ R3, R172, R3, !PT ;  /* 0x00000003ac037209 */ /* 0x000fe40007810000 */
[----:B------:R-:W-:Y:S02]  /*4310*/  FSEL R36, R36, -INF , P0 ;  /* 0xff80000024247808 */ /* 0x000fe40000000000 */
[----:B------:R-:W-:Y:S02]  /*4320*/  FMNMX.FTZ R3, R174, R3, !PT ;  /* 0x00000003ae037209 */ /* 0x000fe40007810000 */
[----:B------:R-:W-:-:S02]  /*4330*/  FSEL R32, R43, -INF , P3 ;  /* 0xff8000002b207808 */ /* 0x000fc40001800000 */
[----:B------:R-:W-:Y:S02]  /*4340*/  FSEL R190, R37, -INF , P2 ;  /* 0xff80000025be7808 */ /* 0x000fe40001000000 */
[----:B------:R-:W-:Y:S02]  /*4350*/  FMNMX.FTZ R3, R36, R3, !PT ;  /* 0x0000000324037209 */ /* 0x000fe40007810000 */
[----:B------:R-:W-:Y:S02]  /*4360*/  ISETP.GT.AND P3, PT, R13, 0xa0, PT ;  /* 0x000000a00d00780c */ /* 0x000fe40003f64270 */
[----:B------:R-:W-:Y:S02]  /*4370*/  FMNMX.FTZ R3, R190, R3, !PT ;  /* 0x00000003be037209 */ /* 0x000fe40007810000 */
[----:B------:R-:W-:Y:S02]  /*4380*/  P2R R33, PR, RZ, 0x4 ;  /* 0x00000004ff217803 */ /* 0x000fe40000000000 */
[----:B------:R-:W-:-:S02]  /*4390*/  P2R R43, PR, RZ, 0x2 ;  /* 0x00000002ff2b7803 */ /* 0x000fc40000000000 */
[----:B------:R-:W-:Y:S02]  /*43a0*/  ISETP.GT.AND P1, PT, R13, 0x90, PT ;  /* 0x000000900d00780c */ /* 0x000fe40003f24270 */
[----:B------:R-:W-:Y:S02]  /*43b0*/  P2R R41, PR, RZ, 0x1 ;  /* 0x00000001ff297803 */ /* 0x000fe40000000000 */
[----:B------:R-:W-:Y:S02]  /*43c0*/  FSEL R34, R34, -INF , P1 ;  /* 0xff80000022227808 */ /* 0x000fe40000800000 */
[----:B------:R-:W-:Y:S02]  /*43d0*/  ISETP.NE.AND P1, PT, R43, RZ, PT ;  /* 0x000000ff2b00720c */ /* 0x000fe40003f25270 */
[----:B------:R-:W-:Y:S01]  /*43e0*/  ISETP.GT.AND P0, PT, R13, 0x89, PT ;  /* 0x000000890d00780c */ /* 0x000fe20003f04270 */
[----:B------:R-:W-:Y:S02]  /*43f0*/  WARPGROUP.DEPBAR.LE gsb0, 0x0 ;  /* 0x00008000000079c5 */ /* 0x000fe40000010000 */
[----:B------:R-:W-:-:S02]  /*4400*/  FSEL R192, R24, -INF , P3 ;  /* 0xff80000018c07808 */ /* 0x000fc40001800000 */
[----:B------:R-:W-:Y:S02]  /*4410*/  FSEL R196, R25, -INF , P4 ;  /* 0xff80000019c47808 */ /* 0x000fe40002000000 */
[----:B------:R-:W-:Y:S02]  /*4420*/  FMNMX.FTZ R3, R192, R3, !PT ;  /* 0x00000003c0037209 */ /* 0x000fe40007810000 */
[----:B------:R-:W-:Y:S02]  /*4430*/  FSEL R194, R28, -INF , P5 ;  /* 0xff8000001cc27808 */ /* 0x000fe40002800000 */
[----:B------:R-:W-:Y:S02]  /*4440*/  FMNMX.FTZ R3, R196, R3, !PT ;  /* 0x00000003c4037209 */ /* 0x000fe40007810000 */
[----:B------:R-:W-:Y:S02]  /*4450*/  FSEL R198, R29, -INF , P6 ;  /* 0xff8000001dc67808 */ /* 0x000fe40003000000 */
[----:B------:R-:W-:-:S02]  /*4460*/  FMNMX.FTZ R3, R194, R3, !PT ;  /* 0x00000003c2037209 */ /* 0x000fc40007810000 */
[----:B------:R-:W-:Y:S02]  /*4470*/  FSEL R28, R35, -INF , P1 ;  /* 0xff800000231c7808 */ /* 0x000fe40000800000 */
[----:B------:R-:W-:Y:S01]  /*4480*/  FMNMX.FTZ R25, R198, R3, !PT ;  /* 0x00000003c6197209 */ /* 0x000fe20007810000 */
[----:B------:R-:W-:Y:S01]  /*4490*/  IMAD.U32 R3, RZ, RZ, UR6 ;  /* 0x00000006ff037e24 */ /* 0x000fe2000f8e00ff */
[----:B------:R-:W-:Y:S02]  /*44a0*/  FSEL R24, R47, -INF , P0 ;  /* 0xff8000002f187808 */ /* 0x000fe40000000000 */
[----:B------:R-:W-:Y:S01]  /*44b0*/  ISETP.NE.AND P0, PT, R41, RZ, PT ;  /* 0x000000ff2900720c */ /* 0x000fe20003f05270 */
[----:B------:R-:W0:Y:S01]  /*44c0*/  SHFL.BFLY PT, R10, R25, 0x2, 0x1f ;  /* 0x0c401f00190a7f89 */ /* 0x000e2200000e0000 */
[----:B------:R-:W-:Y:S02]  /*44d0*/  FSEL R26, R26, -INF , P3 ;  /* 0xff8000001a1a7808 */ /* 0x000fe40001800000 */
[----:B------:R-:W-:-:S02]  /*44e0*/  FSEL R38, R38, -INF , P0 ;  /* 0xff80000026267808 */ /* 0x000fc40000000000 */
[----:B------:R-:W-:Y:S02]  /*44f0*/  FSEL R30, R30, -INF , P5 ;  /* 0xff8000001e1e7808 */ /* 0x000fe40002800000 */
[----:B------:R-:W-:Y:S02]  /*4500*/  ISETP.NE.AND P0, PT, R15, RZ, PT ;  /* 0x000000ff0f00720c */ /* 0x000fe40003f05270 */
[----:B------:R-:W-:-:S13]  /*4510*/  ISETP.NE.AND P1, PT, R21, RZ, PT ;  /* 0x000000ff1500720c */ /* 0x000fda0003f25270 */
[----:B------:R-:W-:Y:S01]  /*4520*/  @!P1 VIADD R11, R11, 0x34840 ;  /* 0x000348400b0b9836 */ /* 0x000fe20000000000 */
[----:B0-----:R-:W-:-:S04]  /*4530*/  FMNMX.FTZ R29, R25, R10, !PT ;  /* 0x0000000a191d7209 */ /* 0x001fc80007810000 */
[----:B------:R-:W-:Y:S01]  /*4540*/  @!P1 PRMT R11, RZ, 0x654, R11 ;  /* 0x00000654ff0b9816 */ /* 0x000fe2000000000b */
[----:B------:R-:W0:Y:S03]  /*4550*/  SHFL.BFLY PT, R10, R29, 0x1, 0x1f ;  /* 0x0c201f001d0a7f89 */ /* 0x000e2600000e0000 */
[----:B------:R1:W-:Y:S01]  /*4560*/  @!P1 SYNCS.ARRIVE.TRANS64.RED.A1T0 RZ, [R11+URZ], RZ ;  /* 0x000000ff0bff99a7 */ /* 0x0003e2000810043f */
[----:B0-----:R-:W-:-:S04]  /*4570*/  FMNMX.FTZ R10, R29, R10, !PT ;  /* 0x0000000a1d0a7209 */ /* 0x001fc80007810000 */
[C---:B------:R-:W-:Y:S01]  /*4580*/  FSETP.NEU.FTZ.AND P2, PT, R10.reuse, -INF , PT ;  /* 0xff8000000a00780b */ /* 0x040fe20003f5d000 */
[----:B------:R-:W-:-:S05]  /*4590*/  FMUL.FTZ R37, R10, R3 ;  /* 0x000000030a257220 */ /* 0x000fca0000410000 */
[----:B------:R-:W-:Y:S02]  /*45a0*/  FSEL R37, R37, RZ, P2 ;  /* 0x000000ff25257208 */ /* 0x000fe40001000000 */
[----:B------:R-:W-:Y:S02]  /*45b0*/  ISETP.NE.AND P2, PT, R33, RZ, PT ;  /* 0x000000ff2100720c */ /* 0x000fe40003f45270 */
        /* <DEDUP_REMOVED lines=36> */
[----:B------:R-:W-:Y:S01]  /*4800*/  FMNMX.FTZ R41, R102, R41, !PT ;  /* 0x0000002966297209 */ /* 0x000fe20007810000 */
[----:B0-----:R-:W-:Y:S01]  /*4810*/  FADD.FTZ R65, R176, R13 ;  /* 0x0000000db0417221 */ /* 0x001fe20000010000 */
        /* <DEDUP_REMOVED lines=25> */
[----:B------:R-:W-:Y:S01]  /*49b0*/  F2FP.F16.F32.PACK_AB R176, R13, R176 ;  /* 0x000000b00db0723e */ /* 0x000fe200000000ff */
[--C-:B------:R-:W-:Y:S01]  /*49c0*/  FFMA.FTZ R59, R190, R3, -R37.reuse ;  /* 0x00000003be3b7223 */ /* 0x100fe20000010825 */
[----:B------:R-:W-:Y:S01]  /*49d0*/  FMNMX.FTZ R45, R72, R45, !PT ;  /* 0x0000002d482d7209 */ /* 0x000fe20007810000 */
[-CC-:B------:R-:W-:Y:S01]  /*49e0*/  FFMA.FTZ R216, R192, R3.reuse, -R37.reuse ;  /* 0x00000003c0d87223 */ /* 0x180fe20000010825 */
[----:B------:R-:W-:Y:S01]  /*49f0*/  MUFU.EX2 R25, R25 ;  /* 0x0000001900197308 */ /* 0x000fe20000000800 */
[--C-:B------:R-:W-:Y:S01]  /*4a00*/  FFMA.FTZ R196, R196, R3, -R37.reuse ;  /* 0x00000003c4c47223 */ /* 0x100fe20000010825 */
[----:B------:R-:W-:Y:S01]  /*4a10*/  FMNMX.FTZ R45, R78, R45, !PT ;  /* 0x0000002d4e2d7209 */ /* 0x000fe20007810000 */
[----:B------:R-:W-:-:S03]  /*4a20*/  FFMA.FTZ R218, R194, R3, -R37 ;  /* 0x00000003c2da7223 */ /* 0x000fc60000010825 */
        /* <DEDUP_REMOVED lines=10> */
[----:B------:R0:W-:Y:S02]  /*4ad0*/  MUFU.EX2 R33, R96 ;  /* 0x0000006000217308 */ /* 0x0001e40000000800 */
[----:B------:R-:W-:-:S04]  /*4ae0*/  FMNMX.FTZ R49, R62, R49, !PT ;  /* 0x000000313e317209 */ /* 0x000fc80007810000 */
[----:B------:R-:W-:Y:S02]  /*4af0*/  FMNMX.FTZ R51, R52, R49, !PT ;  /* 0x0000003134337209 */ /* 0x000fe40007810000 */
[----:B------:R-:W-:Y:S01]  /*4b00*/  MUFU.EX2 R188, R188 ;  /* 0x000000bc00bc7308 */ /* 0x000fe20000000800 */
[----:B0-----:R-:W-:Y:S01]  /*4b10*/  FFMA.FTZ R96, R150, R3, -R37 ;  /* 0x0000000396607223 */ /* 0x001fe20000010825 */
        /* <DEDUP_REMOVED lines=8> */
[----:B------:R-:W0:Y:S02]  /*4ba0*/  MUFU.EX2 R92, R92 ;  /* 0x0000005c005c7308 */ /* 0x000e240000000800 */
[----:B------:R-:W-:-:S04]  /*4bb0*/  FMNMX.FTZ R53, R46, R53, !PT ;  /* 0x000000352e357209 */ /* 0x000fc80007810000 */
[----:B------:R-:W-:Y:S02]  /*4bc0*/  FMNMX.FTZ R53, R24, R53, !PT ;  /* 0x0000003518357209 */ /* 0x000fe40007810000 */
[----:B------:R-:W-:Y:S02]  /*4bd0*/  MUFU.EX2 R43, R158 ;  /* 0x0000009e002b7308 */ /* 0x000fe40000000800 */
[----:B------:R-:W-:-:S04]  /*4be0*/  FMNMX.FTZ R53, R34, R53, !PT ;  /* 0x0000003522357209 */ /* 0x000fc80007810000 */
[----:B------:R-:W-:Y:S02]  /*4bf0*/  FMNMX.FTZ R53, R28, R53, !PT ;  /* 0x000000351c357209 */ /* 0x000fe40007810000 */
[----:B------:R-:W2:Y:S01]  /*4c00*/  MUFU.EX2 R96, R96 ;  /* 0x0000006000607308 */ /* 0x000ea20000000800 */
[----:B0-----:R-:W-:Y:S02]  /*4c10*/  F2FP.F16.F32.PACK_AB R190, R92, R41 ;  /* 0x000000295cbe723e */ /* 0x001fe400000000ff */
[----:B------:R-:W-:-:S04]  /*4c20*/  FMNMX.FTZ R53, R38, R53, !PT ;  /* 0x0000003526357209 */ /* 0x000fc80007810000 */
[----:B------:R-:W-:Y:S01]  /*4c30*/  FMNMX.FTZ R53, R112, R53, !PT ;  /* 0x0000003570357209 */ /* 0x000fe20007810000 */
[----:B------:R-:W-:Y:S03]  /*4c40*/  MUFU.EX2 R45, R156 ;  /* 0x0000009c002d7308 */ /* 0x000fe60000000800 */
[----:B------:R-:W-:-:S04]  /*4c50*/  FMNMX.FTZ R53, R26, R53, !PT ;  /* 0x000000351a357209 */ /* 0x000fc80007810000 */
[----:B------:R-:W-:Y:S01]  /*4c60*/  FMNMX.FTZ R53, R116, R53, !PT ;  /* 0x0000003574357209 */ /* 0x000fe20007810000 */
[----:B------:R-:W0:Y:S01]  /*4c70*/  MUFU.EX2 R100, R100 ;  /* 0x0000006400647308 */ /* 0x000e220000000800 */
[----:B--2---:R-:W-:Y:S02]  /*4c80*/  F2FP.F16.F32.PACK_AB R192, R96, R43 ;  /* 0x0000002b60c0723e */ /* 0x004fe400000000ff */
[----:B------:R-:W-:-:S04]  /*4c90*/  FMNMX.FTZ R53, R30, R53, !PT ;  /* 0x000000351e357209 */ /* 0x000fc80007810000 */
[----:B------:R-:W-:Y:S01]  /*4ca0*/  FMNMX.FTZ R57, R56, R53, !PT ;  /* 0x0000003538397209 */ /* 0x000fe20007810000 */
[----:B------:R-:W-:Y:S01]  /*4cb0*/  MUFU.EX2 R47, R170 ;  /* 0x000000aa002f7308 */ /* 0x000fe20000000800 */
[----:B------:R-:W-:-:S03]  /*4cc0*/  FFMA.FTZ R53, R146, R3, -R37 ;  /* 0x0000000392357223 */ /* 0x000fc60000010825 */
[----:B------:R-:W2:Y:S04]  /*4cd0*/  SHFL.BFLY PT, R60, R57, 0x2, 0x1f ;  /* 0x0c401f00393c7f89 */ /* 0x000ea800000e0000 */
[----:B------:R-:W-:Y:S01]  /*4ce0*/  MUFU.EX2 R104, R104 ;  /* 0x0000006800687308 */ /* 0x000fe20000000800 */
[----:B0-----:R-:W-:-:S07]  /*4cf0*/  F2FP.F16.F32.PACK_AB R194, R100, R45 ;  /* 0x0000002d64c2723e */ /* 0x001fce00000000ff */
[----:B------:R-:W-:Y:S08]  /*4d00*/  MUFU.EX2 R49, R164 ;  /* 0x000000a400317308 */ /* 0x000ff00000000800 */
[----:B------:R-:W0:Y:S01]  /*4d10*/  MUFU.EX2 R108, R108 ;  /* 0x0000006c006c7308 */ /* 0x000e220000000800 */
[----:B--2---:R-:W-:Y:S01]  /*4d20*/  FMNMX.FTZ R60, R57, R60, !PT ;  /* 0x0000003c393c7209 */ /* 0x004fe20007810000 */
[-CC-:B------:R-:W-:Y:S01]  /*4d30*/  FFMA.FTZ R57, R174, R3.reuse, -R37.reuse ;  /* 0x00000003ae397223 */ /* 0x180fe20000010825 */
[----:B------:R-:W-:-:S05]  /*4d40*/  FFMA.FTZ R37, R198, R3, -R37 ;  /* 0x00000003c6257223 */ /* 0x000fca0000010825 */
[----:B------:R-:W-:Y:S01]  /*4d50*/  MUFU.EX2 R200, R200 ;  /* 0x000000c800c87308 */ /* 0x000fe20000000800 */
[----:B------:R-:W2:Y:S07]  /*4d60*/  SHFL.BFLY PT, R61, R60, 0x1, 0x1f ;  /* 0x0c201f003c3d7f89 */ /* 0x000eae00000e0000 */
[----:B------:R-:W-:Y:S01]  /*4d70*/  MUFU.EX2 R51, R154 ;  /* 0x0000009a00337308 */ /* 0x000fe20000000800 */
[----:B0-----:R-:W-:-:S07]  /*4d80*/  F2FP.F16.F32.PACK_AB R198, R108, R49 ;  /* 0x000000316cc6723e */ /* 0x001fce00000000ff */
[----:B------:R-:W-:Y:S08]  /*4d90*/  MUFU.EX2 R202, R202 ;  /* 0x000000ca00ca7308 */ /* 0x000ff00000000800 */
[----:B------:R-:W-:Y:S01]  /*4da0*/  MUFU.EX2 R39, R142 ;  /* 0x0000008e00277308 */ /* 0x000fe20000000800 */
[----:B--2---:R-:W-:-:S04]  /*4db0*/  FMNMX.FTZ R88, R60, R61, !PT ;  /* 0x0000003d3c587209 */ /* 0x004fc80007810000 */
[C---:B------:R-:W-:Y:S01]  /*4dc0*/  FSETP.NEU.FTZ.AND P2, PT, R88.reuse, -INF , PT ;  /* 0xff8000005800780b */ /* 0x040fe20003f5d000 */
[-C--:B------:R-:W-:Y:S02]  /*4dd0*/  FMUL.FTZ R63, R88, R3.reuse ;  /* 0x00000003583f7220 */ /* 0x080fe40000410000 */
[----:B------:R-:W-:Y:S03]  /*4de0*/  MUFU.EX2 R204, R204 ;  /* 0x000000cc00cc7308 */ /* 0x000fe60000000800 */
[----:B------:R-:W-:Y:S02]  /*4df0*/  FSEL R63, R63, RZ, P2 ;  /* 0x000000ff3f3f7208 */ /* 0x000fe40001000000 */
[----:B------:R-:W-:Y:S01]  /*4e00*/  ISETP.GE.AND P2, PT, R81, 0xb1, PT ;  /* 0x000000b15100780c */ /* 0x000fe20003f46270 */
[----:B------:R-:W-:Y:S02]  /*4e10*/  IMAD.MOV.U32 R81, RZ, RZ, R87 ;  /* 0x000000ffff517224 */ /* 0x000fe400078e0057 */
[-C--:B------:R-:W-:Y:S01]  /*4e20*/  FFMA.FTZ R60, R12, R3.reuse, -R63 ;  /* 0x000000030c3c7223 */ /* 0x080fe2000001083f */
[----:B------:R-:W-:Y:S01]  /*4e30*/  FADD.FTZ R12, R178, R65 ;  /* 0x00000041b20c7221 */ /* 0x000fe20000010000 */
[-CC-:B------:R-:W-:Y:S01]  /*4e40*/  FFMA.FTZ R177, R114, R3.reuse, -R63.reuse ;  /* 0x0000000372b17223 */ /* 0x180fe2000001083f */
[-CC-:B------:R-:W-:Y:S01]  /*4e50*/  FFMA.FTZ R36, R115, R3.reuse, -R63.reuse ;  /* 0x0000000373247223 */ /* 0x180fe2000001083f */
[-CC-:B------:R-:W-:Y:S01]  /*4e60*/  FFMA.FTZ R179, R118, R3.reuse, -R63.reuse ;  /* 0x0000000376b37223 */ /* 0x180fe2000001083f */
[----:B------:R-:W-:Y:S01]  /*4e70*/  FADD.FTZ R65, R15, R12 ;  /* 0x0000000c0f417221 */ /* 0x000fe20000010000 */
[-CC-:B------:R-:W-:Y:S01]  /*4e80*/  FFMA.FTZ R181, R106, R3.reuse, -R63.reuse ;  /* 0x000000036ab57223 */ /* 0x180fe2000001083f */
[----:B------:R-:W-:Y:S01]  /*4e90*/  MUFU.EX2 R60, R60 ;  /* 0x0000003c003c7308 */ /* 0x000fe20000000800 */
        /* <DEDUP_REMOVED lines=24> */
[-C--:B------:R-:W-:Y:S01]  /*5020*/  FFMA.FTZ R195, R78, R3.reuse, -R63 ;  /* 0x000000034ec37223 */ /* 0x080fe2000001083f */
[----:B------:R-:W-:Y:S01]  /*5030*/  FADD.FTZ R58, R186, R67 ;  /* 0x00000043ba3a7221 */ /* 0x000fe20000010000 */
[-CC-:B------:R-:W-:Y:S01]  /*5040*/  FFMA.FTZ R74, R76, R3.reuse, -R63.reuse ;  /* 0x000000034c4a7223 */ /* 0x180fe2000001083f */
[-CC-:B------:R-:W-:Y:S01]  /*5050*/  FFMA.FTZ R197, R66, R3.reuse, -R63.reuse ;  /* 0x0000000342c57223 */ /* 0x180fe2000001083f */
[-CC-:B------:R-:W-:Y:S01]  /*5060*/  FFMA.FTZ R64, R64, R3.reuse, -R63.reuse ;  /* 0x0000000340407223 */ /* 0x180fe2000001083f */
[----:B------:R-:W-:Y:S01]  /*5070*/  FADD.FTZ R67, R33, R58 ;  /* 0x0000003a21437221 */ /* 0x000fe20000010000 */
[-C--:B------:R-:W-:Y:S01]  /*5080*/  FFMA.FTZ R199, R70, R3.reuse, -R63 ;  /* 0x0000000346c77223 */ /* 0x080fe2000001083f */
[----:B------:R-:W3:Y:S01]  /*5090*/  MUFU.EX2 R181, R181 ;  /* 0x000000b500b57308 */ /* 0x000ee20000000800 */
[----:B0-----:R-:W-:Y:S01]  /*50a0*/  FADD.FTZ R12, R177, R36 ;  /* 0x00000024b10c7221 */ /* 0x001fe20000010000 */
[----:B------:R-:W-:Y:S01]  /*50b0*/  FADD.FTZ R58, R188, R67 ;  /* 0x00000043bc3a7221 */ /* 0x000fe20000010000 */
[-CC-:B------:R-:W-:Y:S01]  /*50c0*/  FFMA.FTZ R66, R68, R3.reuse, -R63.reuse ;  /* 0x0000000344427223 */ /* 0x180fe2000001083f */
[-CC-:B------:R-:W-:Y:S01]  /*50d0*/  FFMA.FTZ R48, R48, R3.reuse, -R63.reuse ;  /* 0x0000000330307223 */ /* 0x180fe2000001083f */
[-CC-:B------:R-:W-:Y:S01]  /*50e0*/  FFMA.FTZ R203, R62, R3.reuse, -R63.reuse ;  /* 0x000000033ecb7223 */ /* 0x180fe2000001083f */
[----:B------:R-:W-:Y:S01]  /*50f0*/  FADD.FTZ R58, R35, R58 ;  /* 0x0000003a233a7221 */ /* 0x000fe20000010000 */
[-CC-:B------:R-:W-:Y:S01]  /*5100*/  FFMA.FTZ R52, R52, R3.reuse, -R63.reuse ;  /* 0x0000000334347223 */ /* 0x180fe2000001083f */
[----:B------:R-:W0:Y:S01]  /*5110*/  MUFU.EX2 R14, R14 ;  /* 0x0000000e000e7308 */ /* 0x000e220000000800 */
[----:B--2---:R-:W-:Y:S01]  /*5120*/  FADD.FTZ R65, R179, R12 ;  /* 0x0000000cb3417221 */ /* 0x004fe20000010000 */
[----:B------:R-:W-:Y:S01]  /*5130*/  FADD.FTZ R67, R41, R58 ;  /* 0x0000003a29437221 */ /* 0x000fe20000010000 */
[-CC-:B------:R-:W-:Y:S01]  /*5140*/  FFMA.FTZ R40, R40, R3.reuse, -R63.reuse ;  /* 0x0000000328287223 */ /* 0x180fe2000001083f */
[-C--:B------:R-:W-:Y:S01]  /*5150*/  FFMA.FTZ R207, R54, R3.reuse, -R63 ;  /* 0x0000000336cf7223 */ /* 0x080fe2000001083f */
[----:B------:R-:W-:Y:S01]  /*5160*/  FADD.FTZ R12, R60, R65 ;  /* 0x000000413c0c7221 */ /* 0x000fe20000010000 */
[----:B------:R-:W-:Y:S01]  /*5170*/  FADD.FTZ R58, R92, R67 ;  /* 0x000000435c3a7221 */ /* 0x000fe20000010000 */
[-CC-:B------:R-:W-:Y:S01]  /*5180*/  FFMA.FTZ R44, R44, R3.reuse, -R63.reuse ;  /* 0x000000032c2c7223 */ /* 0x180fe2000001083f */
[----:B------:R-:W2:Y:S01]  /*5190*/  MUFU.EX2 R183, R183 ;  /* 0x000000b700b77308 */ /* 0x000ea20000000800 */
[----:B---3--:R-:W-:Y:S01]  /*51a0*/  FADD.FTZ R65, R181, R12 ;  /* 0x0000000cb5417221 */ /* 0x008fe20000010000 */
[----:B------:R-:W-:Y:S01]  /*51b0*/  FADD.FTZ R67, R43, R58 ;  /* 0x0000003a2b437221 */ /* 0x000fe20000010000 */
[-CC-:B------:R-:W-:Y:S01]  /*51c0*/  FFMA.FTZ R42, R42, R3.reuse, -R63.reuse ;  /* 0x000000032a2a7223 */ /* 0x180fe2000001083f */
[-CC-:B------:R-:W-:Y:S01]  /*51d0*/  FFMA.FTZ R32, R32, R3.reuse, -R63.reuse ;  /* 0x0000000320207223 */ /* 0x180fe2000001083f */
[-C--:B------:R-:W-:Y:S01]  /*51e0*/  FFMA.FTZ R46, R46, R3.reuse, -R63 ;  /* 0x000000032e2e7223 */ /* 0x080fe2000001083f */
[----:B------:R-:W-:Y:S01]  /*51f0*/  FADD.FTZ R50, R96, R67 ;  /* 0x0000004360327221 */ /* 0x000fe20000010000 */
[-C--:B------:R-:W-:Y:S01]  /*5200*/  FFMA.FTZ R24, R24, R3.reuse, -R63 ;  /* 0x0000000318187223 */ /* 0x080fe2000001083f */
[----:B------:R-:W3:Y:S01]  /*5210*/  MUFU.EX2 R20, R20 ;  /* 0x0000001400147308 */ /* 0x000ee20000000800 */
[----:B0-----:R-:W-:Y:S01]  /*5220*/  FADD.FTZ R12, R14, R65 ;  /* 0x000000410e0c7221 */ /* 0x001fe20000010000 */
[----:B------:R-:W-:Y:S01]  /*5230*/  FADD.FTZ R67, R45, R50 ;  /* 0x000000322d437221 */ /* 0x000fe20000010000 */
[-CC-:B------:R-:W-:Y:S01]  /*5240*/  FFMA.FTZ R34, R34, R3.reuse, -R63.reuse ;  /* 0x0000000322227223 */ /* 0x180fe2000001083f */
[-CC-:B------:R-:W-:Y:S01]  /*5250*/  FFMA.FTZ R28, R28, R3.reuse, -R63.reuse ;  /* 0x000000031c1c7223 */ /* 0x180fe2000001083f */
[-C--:B------:R-:W-:Y:S01]  /*5260*/  FFMA.FTZ R38, R38, R3.reuse, -R63 ;  /* 0x0000000326267223 */ /* 0x080fe2000001083f */
[----:B------:R-:W-:Y:S01]  /*5270*/  FADD.FTZ R50, R100, R67 ;  /* 0x0000004364327221 */ /* 0x000fe20000010000 */
[-CC-:B------:R-:W-:Y:S01]  /*5280*/  FFMA.FTZ R112, R112, R3.reuse, -R63.reuse ;  /* 0x0000000370707223 */ /* 0x180fe2000001083f */
[----:B------:R-:W0:Y:S01]  /*5290*/  MUFU.EX2 R185, R185 ;  /* 0x000000b900b97308 */ /* 0x000e220000000800 */
[----:B--2---:R-:W-:Y:S01]  /*52a0*/  FADD.FTZ R65, R183, R12 ;  /* 0x0000000cb7417221 */ /* 0x004fe20000010000 */
[-CC-:B------:R-:W-:Y:S01]  /*52b0*/  FFMA.FTZ R26, R26, R3.reuse, -R63.reuse ;  /* 0x000000031a1a7223 */ /* 0x180fe2000001083f */
[-CC-:B------:R-:W-:Y:S01]  /*52c0*/  FFMA.FTZ R116, R116, R3.reuse, -R63.reuse ;  /* 0x0000000374747223 */ /* 0x180fe2000001083f */
[-CC-:B------:R-:W-:Y:S01]  /*52d0*/  FFMA.FTZ R30, R30, R3.reuse, -R63.reuse ;  /* 0x000000031e1e7223 */ /* 0x180fe2000001083f */
[----:B------:R-:W-:Y:S01]  /*52e0*/  FFMA.FTZ R56, R56, R3, -R63 ;  /* 0x0000000338387223 */ /* 0x000fe2000001083f */
[----:B------:R-:W-:Y:S01]  /*52f0*/  F2FP.F16.F32.PACK_AB R181, R14, R181 ;  /* 0x000000b50eb5723e */ /* 0x000fe200000000ff */
[----:B------:R-:W-:Y:S01]  /*5300*/  IMAD.MOV.U32 R78, RZ, RZ, R87 ;  /* 0x000000ffff4e7224 */ /* 0x000fe200078e0057 */
[----:B------:R-:W2:Y:S01]  /*5310*/  MUFU.EX2 R80, R80 ;  /* 0x0000005000507308 */ /* 0x000ea20000000800 */
[----:B---3--:R-:W-:Y:S01]  /*5320*/  FADD.FTZ R12, R20, R65 ;  /* 0x00000041140c7221 */ /* 0x008fe20000010000 */
[----:B------:R-:W-:Y:S01]  /*5330*/  F2FP.F16.F32.PACK_AB R182, R25, R182 ;  /* 0x000000b619b6723e */ /* 0x000fe200000000ff */
[--C-:B------:R-:W-:Y:S01]  /*5340*/  IMAD.MOV.U32 R76, RZ, RZ, R87.reuse ;  /* 0x000000ffff4c7224 */ /* 0x100fe200078e0057 */
[----:B------:R-:W-:Y:S01]  /*5350*/  F2FP.F16.F32.PACK_AB R184, R29, R184 ;  /* 0x000000b81db8723e */ /* 0x000fe200000000ff */
[--C-:B------:R-:W-:Y:S01]  /*5360*/  IMAD.MOV.U32 R70, RZ, RZ, R87.reuse ;  /* 0x000000ffff467224 */ /* 0x100fe200078e0057 */
[----:B------:R-:W-:Y:S01]  /*5370*/  F2FP.F16.F32.PACK_AB R186, R33, R186 ;  /* 0x000000ba21ba723e */ /* 0x000fe200000000ff */
[--C-:B------:R-:W-:Y:S01]  /*5380*/  IMAD.MOV.U32 R68, RZ, RZ, R87.reuse ;  /* 0x000000ffff447224 */ /* 0x100fe200078e0057 */
[----:B------:R-:W3:Y:S01]  /*5390*/  MUFU.EX2 R187, R187 ;  /* 0x000000bb00bb7308 */ /* 0x000ee20000000800 */
[----:B0-----:R-:W-:Y:S01]  /*53a0*/  FADD.FTZ R65, R185, R12 ;  /* 0x0000000cb9417221 */ /* 0x001fe20000010000 */
[----:B------:R-:W-:Y:S01]  /*53b0*/  F2FP.F16.F32.PACK_AB R188, R35, R188 ;  /* 0x000000bc23bc723e */ /* 0x000fe200000000ff */
[--C-:B------:R-:W-:Y:S01]  /*53c0*/  IMAD.MOV.U32 R67, RZ, RZ, R87.reuse ;  /* 0x000000ffff437224 */ /* 0x100fe200078e0057 */
[----:B------:R-:W-:Y:S01]  /*53d0*/  F2FP.F16.F32.PACK_AB R177, R36, R177 ;  /* 0x000000b124b1723e */ /* 0x000fe200000000ff */
[--C-:B------:R-:W-:Y:S01]  /*53e0*/  IMAD.MOV.U32 R62, RZ, RZ, R87.reuse ;  /* 0x000000ffff3e7224 */ /* 0x100fe200078e0057 */
[----:B------:R-:W-:Y:S01]  /*53f0*/  F2FP.F16.F32.PACK_AB R179, R60, R179 ;  /* 0x000000b33cb3723e */ /* 0x000fe200000000ff */
[----:B------:R-:W-:Y:S01]  /*5400*/  IMAD.MOV.U32 R60, RZ, RZ, R87 ;  /* 0x000000ffff3c7224 */ /* 0x000fe200078e0057 */
[----:B------:R-:W0:Y:S01]  /*5410*/  MUFU.EX2 R82, R82 ;  /* 0x0000005200527308 */ /* 0x000e220000000800 */
[C---:B--2---:R-:W-:Y:S01]  /*5420*/  FADD.FTZ R12, R80.reuse, R65 ;  /* 0x00000041500c7221 */ /* 0x044fe20000010000 */
[----:B------:R-:W-:Y:S01]  /*5430*/  F2FP.F16.F32.PACK_AB R185, R80, R185 ;  /* 0x000000b950b9723e */ /* 0x000fe200000000ff */
[--C-:B------:R-:W-:Y:S01]  /*5440*/  IMAD.MOV.U32 R80, RZ, RZ, R87.reuse ;  /* 0x000000ffff507224 */ /* 0x100fe200078e0057 */
[----:B------:R-:W-:Y:S01]  /*5450*/  F2FP.F16.F32.PACK_AB R178, R15, R178 ;  /* 0x000000b20fb2723e */ /* 0x000fe200000000ff */
[--C-:B------:R-:W-:Y:S01]  /*5460*/  IMAD.MOV.U32 R58, RZ, RZ, R87.reuse ;  /* 0x000000ffff3a7224 */ /* 0x100fe200078e0057 */
[----:B------:R-:W-:Y:S01]  /*5470*/  F2FP.F16.F32.PACK_AB R180, R21, R180 ;  /* 0x000000b415b4723e */ /* 0x000fe200000000ff */
[--C-:B------:R-:W-:Y:S01]  /*5480*/  IMAD.MOV.U32 R54, RZ, RZ, R87.reuse ;  /* 0x000000ffff367224 */ /* 0x100fe200078e0057 */
[----:B------:R-:W1:Y:S01]  /*5490*/  MUFU.EX2 R189, R189 ;  /* 0x000000bd00bd7308 */ /* 0x000e620000000800 */
[----:B---3--:R-:W-:Y:S01]  /*54a0*/  FADD.FTZ R65, R187, R12 ;  /* 0x0000000cbb417221 */ /* 0x008fe20000010000 */
[----:B------:R-:W-:Y:S01]  /*54b0*/  F2FP.F16.F32.PACK_AB R183, R20, R183 ;  /* 0x000000b714b7723e */ /* 0x000fe200000000ff */
[----:B------:R-:W-:-:S02]  /*54c0*/  IMAD.MOV.U32 R45, RZ, RZ, R87 ;  /* 0x000000ffff2d7224 */ /* 0x000fc400078e0057 */
[--C-:B------:R-:W-:Y:S02]  /*54d0*/  IMAD.MOV.U32 R43, RZ, RZ, R87.reuse ;  /* 0x000000ffff2b7224 */ /* 0x100fe400078e0057 */
[----:B------:R-:W-:Y:S01]  /*54e0*/  IMAD.MOV.U32 R41, RZ, RZ, R87 ;  /* 0x000000ffff297224 */ /* 0x000fe200078e0057 */
[----:B------:R-:W2:Y:S01]  /*54f0*/  MUFU.EX2 R84, R84 ;  /* 0x0000005400547308 */ /* 0x000ea20000000800 */
[C---:B0-----:R-:W-:Y:S01]  /*5500*/  FADD.FTZ R12, R82.reuse, R65 ;  /* 0x00000041520c7221 */ /* 0x041fe20000010000 */
[----:B------:R-:W-:Y:S01]  /*5510*/  FADD.FTZ R65, R47, R50 ;  /* 0x000000322f417221 */ /* 0x000fe20000010000 */
[----:B------:R-:W-:Y:S01]  /*5520*/  F2FP.F16.F32.PACK_AB R187, R82, R187 ;  /* 0x000000bb52bb723e */ /* 0x000fe200000000ff */
[----:B------:R-:W-:Y:S02]  /*5530*/  IMAD.MOV.U32 R82, RZ, RZ, R87 ;  /* 0x000000ffff527224 */ /* 0x000fe400078e0057 */
[----:B------:R-:W-:Y:S01]  /*5540*/  FADD.FTZ R50, R104, R65 ;  /* 0x0000004168327221 */ /* 0x000fe20000010000 */
[--C-:B------:R-:W-:Y:S01]  /*5550*/  IMAD.MOV.U32 R36, RZ, RZ, R87.reuse ;  /* 0x000000ffff247224 */ /* 0x100fe200078e0057 */
[----:B------:R-:W0:Y:S01]  /*5560*/  MUFU.EX2 R191, R191 ;  /* 0x000000bf00bf7308 */ /* 0x000e220000000800 */
[----:B-1----:R-:W-:Y:S01]  /*5570*/  FADD.FTZ R11, R189, R12 ;  /* 0x0000000cbd0b7221 */ /* 0x002fe20000010000 */
[----:B------:R-:W-:Y:S01]  /*5580*/  FADD.FTZ R65, R49, R50 ;  /* 0x0000003231417221 */ /* 0x000fe20000010000 */
[----:B------:R-:W-:-:S02]  /*5590*/  IMAD.MOV.U32 R49, RZ, RZ, R87 ;  /* 0x000000ffff317224 */ /* 0x000fc400078e0057 */
[----:B------:R-:W-:Y:S02]  /*55a0*/  IMAD.MOV.U32 R35, RZ, RZ, R87 ;  /* 0x000000ffff237224 */ /* 0x000fe400078e0057 */
[----:B------:R-:W-:Y:S01]  /*55b0*/  FADD.FTZ R65, R108, R65 ;  /* 0x000000416c417221 */ /* 0x000fe20000010000 */
[----:B------:R-:W-:Y:S01]  /*55c0*/  IMAD.MOV.U32 R33, RZ, RZ, R87 ;  /* 0x000000ffff217224 */ /* 0x000fe200078e0057 */
[----:B------:R-:W1:Y:S01]  /*55d0*/  MUFU.EX2 R86, R86 ;  /* 0x0000005600567308 */ /* 0x000e620000000800 */
[----:B--2---:R-:W-:Y:S01]  /*55e0*/  FADD.FTZ R12, R84, R11 ;  /* 0x0000000b540c7221 */ /* 0x004fe20000010000 */
[----:B------:R-:W-:Y:S01]  /*55f0*/  FADD.FTZ R50, R200, R65 ;  /* 0x00000041c8327221 */ /* 0x000fe20000010000 */
[C---:B------:R-:W-:Y:S01]  /*5600*/  F2FP.F16.F32.PACK_AB R200, R51.reuse, R200 ;  /* 0x000000c833c8723e */ /* 0x040fe200000000ff */
[--C-:B------:R-:W-:Y:S01]  /*5610*/  IMAD.MOV.U32 R29, RZ, RZ, R87.reuse ;  /* 0x000000ffff1d7224 */ /* 0x100fe200078e0057 */
[----:B------:R-:W-:Y:S01]  /*5620*/  F2FP.F16.F32.PACK_AB R189, R84, R189 ;  /* 0x000000bd54bd723e */ /* 0x000fe200000000ff */
[----:B------:R-:W-:Y:S01]  /*5630*/  FADD.FTZ R65, R51, R50 ;  /* 0x0000003233417221 */ /* 0x000fe20000010000 */
[----:B------:R-:W-:Y:S01]  /*5640*/  IMAD.MOV.U32 R84, RZ, RZ, R87 ;  /* 0x000000ffff547224 */ /* 0x000fe200078e0057 */
[----:B------:R-:W2:Y:S01]  /*5650*/  MUFU.EX2 R193, R193 ;  /* 0x000000c100c17308 */ /* 0x000ea20000000800 */
[----:B0-----:R-:W-:Y:S01]  /*5660*/  FADD.FTZ R11, R191, R12 ;  /* 0x0000000cbf0b7221 */ /* 0x001fe20000010000 */
[----:B------:R-:W-:Y:S01]  /*5670*/  FADD.FTZ R50, R202, R65 ;  /* 0x00000041ca327221 */ /* 0x000fe20000010000 */
[----:B------:R-:W-:Y:S01]  /*5680*/  F2FP.F16.F32.PACK_AB R202, R39, R202 ;  /* 0x000000ca27ca723e */ /* 0x000fe200000000ff */
[----:B------:R-:W-:-:S02]  /*5690*/  IMAD.MOV.U32 R51, RZ, RZ, R87 ;  /* 0x000000ffff337224 */ /* 0x000fc400078e0057 */
[----:B------:R-:W-:Y:S01]  /*56a0*/  FADD.FTZ R65, R39, R50 ;  /* 0x0000003227417221 */ /* 0x000fe20000010000 */
[----:B------:R-:W-:Y:S01]  /*56b0*/  IMAD.MOV.U32 R39, RZ, RZ, R87 ;  /* 0x000000ffff277224 */ /* 0x000fe200078e0057 */
[----:B------:R-:W0:Y:S01]  /*56c0*/  MUFU.EX2 R72, R72 ;  /* 0x0000004800487308 */ /* 0x000e220000000800 */
[----:B-1----:R-:W-:Y:S01]  /*56d0*/  FADD.FTZ R12, R86, R11 ;  /* 0x0000000b560c7221 */ /* 0x002fe20000010000 */
[----:B------:R-:W-:Y:S01]  /*56e0*/  FADD.FTZ R50, R204, R65 ;  /* 0x00000041cc327221 */ /* 0x000fe20000010000 */
[----:B------:R-:W-:Y:S01]  /*56f0*/  F2FP.F16.F32.PACK_AB R191, R86, R191 ;  /* 0x000000bf56bf723e */ /* 0x000fe200000000ff */
[--C-:B------:R-:W-:Y:S02]  /*5700*/  IMAD.MOV.U32 R86, RZ, RZ, R87.reuse ;  /* 0x000000ffff567224 */ /* 0x100fe400078e0057 */
[--C-:B------:R-:W-:Y:S02]  /*5710*/  IMAD.MOV.U32 R65, RZ, RZ, R87.reuse ;  /* 0x000000ffff417224 */ /* 0x100fe400078e0057 */
[----:B------:R-:W1:Y:S01]  /*5720*/  MUFU.EX2 R195, R195 ;  /* 0x000000c300c37308 */ /* 0x000e620000000800 */
[----:B--2---:R-:W-:Y:S01]  /*5730*/  FADD.FTZ R11, R193, R12 ;  /* 0x0000000cc10b7221 */ /* 0x004fe20000010000 */
[----:B------:R-:W-:-:S06]  /*5740*/  IMAD.MOV.U32 R25, RZ, RZ, R87 ;  /* 0x000000ffff197224 */ /* 0x000fcc00078e0057 */
        /* <DEDUP_REMOVED lines=12> */
[----:B------:R-:W0:Y:S01]  /*5810*/  MUFU.EX2 R199, R199 ;  /* 0x000000c700c77308 */ /* 0x000e220000000800 */
[C---:B-1----:R-:W-:Y:S01]  /*5820*/  FADD.FTZ R12, R64.reuse, R11 ;  /* 0x0000000b400c7221 */ /* 0x042fe20000010000 */
[----:B------:R-:W-:Y:S01]  /*5830*/  F2FP.F16.F32.PACK_AB R197, R64, R197 ;  /* 0x000000c540c5723e */ /* 0x000fe200000000ff */
[----:B------:R-:W-:-:S05]  /*5840*/  IMAD.MOV.U32 R64, RZ, RZ, R87 ;  /* 0x000000ffff407224 */ /* 0x000fca00078e0057 */
[----:B------:R-:W-:Y:S01]  /*5850*/  MUFU.EX2 R206, R206 ;  /* 0x000000ce00ce7308 */ /* 0x000fe20000000800 */
[C---:B--2---:R-:W-:Y:S01]  /*5860*/  FADD.FTZ R63, R27.reuse, R50 ;  /* 0x000000321b3f7221 */ /* 0x044fe20000010000 */
[----:B------:R-:W-:Y:S01]  /*5870*/  F2FP.F16.F32.PACK_AB R204, R27, R204 ;  /* 0x000000cc1bcc723e */ /* 0x000fe200000000ff */
[--C-:B------:R-:W-:Y:S02]  /*5880*/  IMAD.MOV.U32 R50, RZ, RZ, R87.reuse ;  /* 0x000000ffff327224 */ /* 0x100fe400078e0057 */
[----:B------:R-:W-:-:S03]  /*5890*/  IMAD.MOV.U32 R27, RZ, RZ, R87 ;  /* 0x000000ffff1b7224 */ /* 0x000fc600078e0057 */
[----:B------:R-:W1:Y:S01]  /*58a0*/  MUFU.EX2 R66, R66 ;  /* 0x0000004200427308 */ /* 0x000e620000000800 */
[----:B0-----:R-:W-:-:S07]  /*58b0*/  FADD.FTZ R11, R199, R12 ;  /* 0x0000000cc70b7221 */ /* 0x001fce0000010000 */
[----:B------:R-:W-:Y:S08]  /*58c0*/  MUFU.EX2 R31, R31 ;  /* 0x0000001f001f7308 */ /* 0x000ff00000000800 */
[----:B------:R-:W0:Y:S01]  /*58d0*/  MUFU.EX2 R201, R201 ;  /* 0x000000c900c97308 */ /* 0x000e220000000800 */
[C---:B-1----:R-:W-:Y:S01]  /*58e0*/  FADD.FTZ R12, R66.reuse, R11 ;  /* 0x0000000b420c7221 */ /* 0x042fe20000010000 */
[----:B------:R-:W-:Y:S01]  /*58f0*/  F2FP.F16.F32.PACK_AB R199, R66, R199 ;  /* 0x000000c742c7723e */ /* 0x000fe200000000ff */
[----:B------:R-:W-:-:S05]  /*5900*/  IMAD.MOV.U32 R66, RZ, RZ, R87 ;  /* 0x000000ffff427224 */ /* 0x000fca00078e0057 */
[----:B------:R-:W-:Y:S08]  /*5910*/  MUFU.EX2 R208, R208 ;  /* 0x000000d000d07308 */ /* 0x000ff00000000800 */
        /* <DEDUP_REMOVED lines=8> */
[----:B------:R1:W-:Y:S01]  /*59a0*/  MUFU.EX2 R209, R32 ;  /* 0x0000002000d17308 */ /* 0x0003e20000000800 */
[----:B0-----:R-:W-:-:S07]  /*59b0*/  FADD.FTZ R11, R203, R12 ;  /* 0x0000000ccb0b7221 */ /* 0x001fce0000010000 */
[----:B------:R-:W0:Y:S01]  /*59c0*/  MUFU.EX2 R52, R52 ;  /* 0x0000003400347308 */ /* 0x000e220000000800 */
[----:B-1----:R-:W-:Y:S01]  /*59d0*/  FADD.FTZ R32, R206, R63 ;  /* 0x0000003fce207221 */ /* 0x002fe20000010000 */
[C---:B------:R-:W-:Y:S01]  /*59e0*/  F2FP.F16.F32.PACK_AB R206, R31.reuse, R206 ;  /* 0x000000ce1fce723e */ /* 0x040fe200000000ff */
[--C-:B------:R-:W-:Y:S02]  /*59f0*/  IMAD.MOV.U32 R63, RZ, RZ, R87.reuse ;  /* 0x000000ffff3f7224 */ /* 0x100fe400078e0057 */
[----:B------:R-:W-:Y:S01]  /*5a00*/  FADD.FTZ R13, R31, R32 ;  /* 0x000000201f0d7221 */ /* 0x000fe20000010000 */
[----:B------:R-:W-:Y:S02]  /*5a10*/  IMAD.MOV.U32 R31, RZ, RZ, R87 ;  /* 0x000000ffff1f7224 */ /* 0x000fe400078e0057 */
[----:B------:R-:W-:Y:S01]  /*5a20*/  MUFU.EX2 R55, R55 ;  /* 0x0000003700377308 */ /* 0x000fe20000000800 */
[----:B------:R-:W-:Y:S01]  /*5a30*/  FADD.FTZ R32, R208, R13 ;  /* 0x0000000dd0207221 */ /* 0x000fe20000010000 */
[----:B------:R-:W-:-:S03]  /*5a40*/  F2FP.F16.F32.PACK_AB R208, R53, R208 ;  /* 0x000000d035d0723e */ /* 0x000fc600000000ff */
[----:B------:R-:W-:Y:S01]  /*5a50*/  FADD.FTZ R13, R53, R32 ;  /* 0x00000020350d7221 */ /* 0x000fe20000010000 */
[----:B------:R-:W-:Y:S02]  /*5a60*/  IMAD.MOV.U32 R53, RZ, RZ, R87 ;  /* 0x000000ffff357224 */ /* 0x000fe400078e0057 */
[----:B------:R-:W1:Y:S01]  /*5a70*/  MUFU.EX2 R205, R205 ;  /* 0x000000cd00cd7308 */ /* 0x000e620000000800 */
[C---:B0-----:R-:W-:Y:S01]  /*5a80*/  FADD.FTZ R12, R52.reuse, R11 ;  /* 0x0000000b340c7221 */ /* 0x041fe20000010000 */
[----:B------:R-:W-:Y:S01]  /*5a90*/  F2FP.F16.F32.PACK_AB R203, R52, R203 ;  /* 0x000000cb34cb723e */ /* 0x000fe200000000ff */
[--C-:B------:R-:W-:Y:S02]  /*5aa0*/  IMAD.MOV.U32 R52, RZ, RZ, R87.reuse ;  /* 0x000000ffff347224 */ /* 0x100fe400078e0057 */
[----:B------:R-:W-:-:S03]  /*5ab0*/  IMAD.MOV.U32 R32, RZ, RZ, R87 ;  /* 0x000000ffff207224 */ /* 0x000fc600078e0057 */
[----:B------:R-:W-:Y:S08]  /*5ac0*/  MUFU.EX2 R212, R212 ;  /* 0x000000d400d47308 */ /* 0x000ff00000000800 */
[----:B------:R-:W0:Y:S01]  /*5ad0*/  MUFU.EX2 R40, R40 ;  /* 0x0000002800287308 */ /* 0x000e220000000800 */
[----:B-1----:R-:W-:-:S07]  /*5ae0*/  FADD.FTZ R11, R205, R12 ;  /* 0x0000000ccd0b7221 */ /* 0x002fce0000010000 */
[----:B------:R-:W-:Y:S08]  /*5af0*/  MUFU.EX2 R57, R57 ;  /* 0x0000003900397308 */ /* 0x000ff00000000800 */
[----:B------:R-:W1:Y:S01]  /*5b00*/  MUFU.EX2 R207, R207 ;  /* 0x000000cf00cf7308 */ /* 0x000e620000000800 */
[C---:B0-----:R-:W-:Y:S01]  /*5b10*/  FADD.FTZ R12, R40.reuse, R11 ;  /* 0x0000000b280c7221 */ /* 0x041fe20000010000 */
[----:B------:R-:W-:Y:S01]  /*5b20*/  F2FP.F16.F32.PACK_AB R205, R40, R205 ;  /* 0x000000cd28cd723e */ /* 0x000fe200000000ff */
[----:B------:R-:W-:-:S05]  /*5b30*/  IMAD.MOV.U32 R40, RZ, RZ, R87 ;  /* 0x000000ffff287224 */ /* 0x000fca00078e0057 */
[----:B------:R-:W0:Y:S08]  /*5b40*/  MUFU.EX2 R214, R214 ;  /* 0x000000d600d67308 */ /* 0x000e300000000800 */
[----:B------:R2:W-:Y:S01]  /*5b50*/  MUFU.EX2 R211, R24 ;  /* 0x0000001800d37308 */ /* 0x0005e20000000800 */
[----:B-1----:R-:W-:-:S07]  /*5b60*/  FADD.FTZ R11, R207, R12 ;  /* 0x0000000ccf0b7221 */ /* 0x002fce0000010000 */
[----:B------:R-:W1:Y:S01]  /*5b70*/  MUFU.EX2 R44, R44 ;  /* 0x0000002c002c7308 */ /* 0x000e620000000800 */
[----:B--2---:R-:W-:Y:S01]  /*5b80*/  FADD.FTZ R24, R210, R13 ;  /* 0x0000000dd2187221 */ /* 0x004fe20000010000 */
[----:B------:R-:W-:-:S03]  /*5b90*/  F2FP.F16.F32.PACK_AB R210, R55, R210 ;  /* 0x000000d237d2723e */ /* 0x000fc600000000ff */
[----:B------:R-:W-:Y:S01]  /*5ba0*/  FADD.FTZ R13, R55, R24 ;  /* 0x00000018370d7221 */ /* 0x000fe20000010000 */
[----:B------:R-:W-:Y:S02]  /*5bb0*/  IMAD.MOV.U32 R55, RZ, RZ, R87 ;  /* 0x000000ffff377224 */ /* 0x000fe400078e0057 */
[----:B------:R-:W2:Y:S01]  /*5bc0*/  MUFU.EX2 R59, R59 ;  /* 0x0000003b003b7308 */ /* 0x000ea20000000800 */
[----:B------:R-:W-:Y:S01]  /*5bd0*/  FADD.FTZ R24, R212, R13 ;  /* 0x0000000dd4187221 */ /* 0x000fe20000010000 */
[----:B------:R-:W-:-:S03]  /*5be0*/  F2FP.F16.F32.PACK_AB R212, R57, R212 ;  /* 0x000000d439d4723e */ /* 0x000fc600000000ff */
[----:B------:R-:W-:Y:S01]  /*5bf0*/  FADD.FTZ R13, R57, R24 ;  /* 0x00000018390d7221 */ /* 0x000fe20000010000 */
[----:B------:R-:W-:Y:S02]  /*5c00*/  IMAD.MOV.U32 R57, RZ, RZ, R87 ;  /* 0x000000ffff397224 */ /* 0x000fe400078e0057 */
[----:B------:R-:W3:Y:S01]  /*5c10*/  MUFU.EX2 R42, R42 ;  /* 0x0000002a002a7308 */ /* 0x000ee20000000800 */
[----:B0-----:R-:W-:Y:S01]  /*5c20*/  FADD.FTZ R12, R214, R13 ;  /* 0x0000000dd60c7221 */ /* 0x001fe20000010000 */
[C---:B-1----:R-:W-:Y:S01]  /*5c30*/  FADD.FTZ R11, R44.reuse, R11 ;  /* 0x0000000b2c0b7221 */ /* 0x042fe20000010000 */
[----:B------:R-:W-:Y:S01]  /*5c40*/  F2FP.F16.F32.PACK_AB R207, R44, R207 ;  /* 0x000000cf2ccf723e */ /* 0x000fe200000000ff */
[----:B------:R-:W-:-:S04]  /*5c50*/  IMAD.MOV.U32 R44, RZ, RZ, R87 ;  /* 0x000000ffff2c7224 */ /* 0x000fc800078e0057 */
[----:B------:R-:W0:Y:S01]  /*5c60*/  MUFU.EX2 R216, R216 ;  /* 0x000000d800d87308 */ /* 0x000e220000000800 */
[C---:B--2---:R-:W-:Y:S01]  /*5c70*/  FADD.FTZ R13, R59.reuse, R12 ;  /* 0x0000000c3b0d7221 */ /* 0x044fe20000010000 */
[----:B------:R-:W-:Y:S01]  /*5c80*/  F2FP.F16.F32.PACK_AB R214, R59, R214 ;  /* 0x000000d63bd6723e */ /* 0x000fe200000000ff */
[----:B------:R-:W-:-:S05]  /*5c90*/  IMAD.MOV.U32 R59, RZ, RZ, R87 ;  /* 0x000000ffff3b7224 */ /* 0x000fca00078e0057 */
[----:B------:R1:W2:Y:S01]  /*5ca0*/  MUFU.EX2 R61, R196 ;  /* 0x000000c4003d7308 */ /* 0x0002a20000000800 */
[----:B---3--:R-:W-:-:S04]  /*5cb0*/  FADD.FTZ R12, R42, R11 ;  /* 0x0000000b2a0c7221 */ /* 0x008fc80000010000 */
[C---:B------:R-:W-:Y:S01]  /*5cc0*/  FADD.FTZ R11, R209.reuse, R12 ;  /* 0x0000000cd10b7221 */ /* 0x040fe20000010000 */
[----:B------:R-:W-:Y:S01]  /*5cd0*/  F2FP.F16.F32.PACK_AB R209, R209, R42 ;  /* 0x0000002ad1d1723e */ /* 0x000fe200000000ff */
[----:B------:R-:W-:Y:S01]  /*5ce0*/  IMAD.MOV.U32 R42, RZ, RZ, R87 ;  /* 0x000000ffff2a7224 */ /* 0x000fe200078e0057 */
[----:B------:R-:W3:Y:S01]  /*5cf0*/  MUFU.EX2 R46, R46 ;  /* 0x0000002e002e7308 */ /* 0x000ee20000000800 */
[----:B0-----:R-:W-:Y:S01]  /*5d00*/  FADD.FTZ R24, R216, R13 ;  /* 0x0000000dd8187221 */ /* 0x001fe20000010000 */
[----:B-1----:R-:W-:Y:S01]  /*5d10*/  F2FP.F16.F32.PACK_AB R196, R104, R47 ;  /* 0x0000002f68c4723e */ /* 0x002fe200000000ff */
[----:B------:R-:W-:-:S05]  /*5d20*/  IMAD.MOV.U32 R47, RZ, RZ, R87 ;  /* 0x000000ffff2f7224 */ /* 0x000fca00078e0057 */
[----:B------:R-:W0:Y:S01]  /*5d30*/  MUFU.EX2 R218, R218 ;  /* 0x000000da00da7308 */ /* 0x000e220000000800 */
[C---:B--2---:R-:W-:Y:S01]  /*5d40*/  FADD.FTZ R13, R61.reuse, R24 ;  /* 0x000000183d0d7221 */ /* 0x044fe20000010000 */
[----:B------:R-:W-:Y:S01]  /*5d50*/  F2FP.F16.F32.PACK_AB R216, R61, R216 ;  /* 0x000000d83dd8723e */ /* 0x000fe200000000ff */
[----:B------:R-:W-:-:S05]  /*5d60*/  IMAD.MOV.U32 R61, RZ, RZ, R87 ;  /* 0x000000ffff3d7224 */ /* 0x000fca00078e0057 */
[----:B------:R-:W1:Y:S01]  /*5d70*/  MUFU.EX2 R37, R37 ;  /* 0x0000002500257308 */ /* 0x000e620000000800 */
[----:B---3--:R-:W-:-:S04]  /*5d80*/  FADD.FTZ R12, R46, R11 ;  /* 0x0000000b2e0c7221 */ /* 0x008fc80000010000 */
[C---:B------:R-:W-:Y:S01]  /*5d90*/  FADD.FTZ R11, R211.reuse, R12 ;  /* 0x0000000cd30b7221 */ /* 0x040fe20000010000 */
[----:B------:R-:W-:Y:S01]  /*5da0*/  F2FP.F16.F32.PACK_AB R211, R211, R46 ;  /* 0x0000002ed3d3723e */ /* 0x000fe200000000ff */
[----:B------:R-:W-:Y:S01]  /*5db0*/  IMAD.MOV.U32 R46, RZ, RZ, R87 ;  /* 0x000000ffff2e7224 */ /* 0x000fe200078e0057 */
[----:B------:R-:W2:Y:S01]  /*5dc0*/  MUFU.EX2 R34, R34 ;  /* 0x0000002200227308 */ /* 0x000ea20000000800 */
[----:B0-----:R-:W-:-:S07]  /*5dd0*/  FADD.FTZ R24, R218, R13 ;  /* 0x0000000dda187221 */ /* 0x001fce0000010000 */
[----:B------:R0:W3:Y:S01]  /*5de0*/  MUFU.EX2 R213, R28 ;  /* 0x0000001c00d57308 */ /* 0x0000e20000000800 */
[C---:B-1----:R-:W-:Y:S01]  /*5df0*/  FADD.FTZ R12, R37.reuse, R24 ;  /* 0x00000018250c7221 */ /* 0x042fe20000010000 */
[----:B------:R-:W-:Y:S01]  /*5e00*/  F2FP.F16.F32.PACK_AB R218, R37, R218 ;  /* 0x000000da25da723e */ /* 0x000fe200000000ff */
[----:B------:R-:W-:-:S05]  /*5e10*/  IMAD.MOV.U32 R37, RZ, RZ, R87 ;  /* 0x000000ffff257224 */ /* 0x000fca00078e0057 */
[----:B------:R-:W1:Y:S01]  /*5e20*/  MUFU.EX2 R38, R38 ;  /* 0x0000002600267308 */ /* 0x000e620000000800 */
[----:B--2---:R-:W-:Y:S01]  /*5e30*/  FADD.FTZ R24, R34, R11 ;  /* 0x0000000b22187221 */ /* 0x004fe20000010000 */
[----:B0-----:R-:W-:-:S06]  /*5e40*/  IMAD.MOV.U32 R28, RZ, RZ, R87 ;  /* 0x000000ffff1c7224 */ /* 0x001fcc00078e0057 */
[----:B------:R-:W0:Y:S01]  /*5e50*/  MUFU.EX2 R215, R112 ;  /* 0x0000007000d77308 */ /* 0x000e220000000800 */
[C---:B---3--:R-:W-:Y:S01]  /*5e60*/  FADD.FTZ R11, R213.reuse, R24 ;  /* 0x00000018d50b7221 */ /* 0x048fe20000010000 */
[----:B------:R-:W-:Y:S01]  /*5e70*/  F2FP.F16.F32.PACK_AB R213, R213, R34 ;  /* 0x00000022d5d5723e */ /* 0x000fe200000000ff */
[--C-:B------:R-:W-:Y:S02]  /*5e80*/  IMAD.MOV.U32 R34, RZ, RZ, R87.reuse ;  /* 0x000000ffff227224 */ /* 0x100fe400078e0057 */
[----:B------:R-:W-:-:S03]  /*5e90*/  IMAD.MOV.U32 R24, RZ, RZ, R87 ;  /* 0x000000ffff187224 */ /* 0x000fc600078e0057 */
[----:B------:R-:W2:Y:S01]  /*5ea0*/  MUFU.EX2 R26, R26 ;  /* 0x0000001a001a7308 */ /* 0x000ea20000000800 */
[----:B-1----:R-:W-:-:S07]  /*5eb0*/  FADD.FTZ R14, R38, R11 ;  /* 0x0000000b260e7221 */ /* 0x002fce0000010000 */
[----:B------:R-:W1:Y:S01]  /*5ec0*/  MUFU.EX2 R217, R116 ;  /* 0x0000007400d97308 */ /* 0x000e620000000800 */
[C---:B0-----:R-:W-:Y:S01]  /*5ed0*/  FADD.FTZ R11, R215.reuse, R14 ;  /* 0x0000000ed70b7221 */ /* 0x041fe20000010000 */
[----:B------:R-:W-:Y:S01]  /*5ee0*/  F2FP.F16.F32.PACK_AB R215, R215, R38 ;  /* 0x00000026d7d7723e */ /* 0x000fe200000000ff */
[----:B------:R-:W-:-:S05]  /*5ef0*/  IMAD.MOV.U32 R38, RZ, RZ, R87 ;  /* 0x000000ffff267224 */ /* 0x000fca00078e0057 */
[----:B------:R-:W0:Y:S01]  /*5f00*/  MUFU.EX2 R30, R30 ;  /* 0x0000001e001e7308 */ /* 0x000e220000000800 */
[----:B--2---:R-:W-:-:S07]  /*5f10*/  FADD.FTZ R14, R26, R11 ;  /* 0x0000000b1a0e7221 */ /* 0x004fce0000010000 */
[----:B------:R2:W3:Y:S01]  /*5f20*/  MUFU.EX2 R219, R56 ;  /* 0x0000003800db7308 */ /* 0x0004e20000000800 */
[C---:B-1----:R-:W-:Y:S01]  /*5f30*/  FADD.FTZ R11, R217.reuse, R14 ;  /* 0x0000000ed90b7221 */ /* 0x042fe20000010000 */
[----:B------:R-:W-:Y:S01]  /*5f40*/  F2FP.F16.F32.PACK_AB R217, R217, R26 ;  /* 0x0000001ad9d9723e */ /* 0x000fe200000000ff */
[----:B------:R-:W-:Y:S02]  /*5f50*/  IMAD.MOV.U32 R26, RZ, RZ, R87 ;  /* 0x000000ffff1a7224 */ /* 0x000fe400078e0057 */
[----:B0-----:R-:W-:Y:S01]  /*5f60*/  FADD.FTZ R14, R30, R11 ;  /* 0x0000000b1e0e7221 */ /* 0x001fe20000010000 */
[----:B--2---:R-:W-:-:S03]  /*5f70*/  IMAD.MOV.U32 R56, RZ, RZ, R87 ;  /* 0x000000ffff387224 */ /* 0x004fc600078e0057 */
[C---:B---3--:R-:W-:Y:S01]  /*5f80*/  FADD.FTZ R11, R219.reuse, R14 ;  /* 0x0000000edb0b7221 */ /* 0x048fe20000010000 */
[----:B------:R-:W-:Y:S01]  /*5f90*/  F2FP.F16.F32.PACK_AB R219, R219, R30 ;  /* 0x0000001edbdb723e */ /* 0x000fe200000000ff */
        /* <DEDUP_REMOVED lines=38> */
[----:B------:R-:W-:Y:S01]  /*6200*/  IMAD.U32 R20, RZ, RZ, UR6 ;  /* 0x00000006ff147e24 */ /* 0x000fe2000f8e00ff */
[----:B------:R-:W-:-:S06]  /*6210*/  UMOV UR7, UR60 ;  /* 0x0000003c00077c82 */ /* 0x000fcc0008000000 */
.L_x_6711:
[----:B------:R-:W-:Y:S01]  /*6220*/  R2UR UR11, R16 ;  /* 0x00000000100b72ca */ /* 0x000fe200000e0000 */
[----:B------:R-:W-:Y:S01]  /*6230*/  UIADD3 UR60, UR7, 0x1, URZ ;  /* 0x00000001073c7890 */ /* 0x000fe2000fffe03f */
[----:B------:R-:W-:-:S03]  /*6240*/  R2UR UR10, R20 ;  /* 0x00000000140a72ca */ /* 0x000fc600000e0000 */
[----:B------:R-:W-:-:S04]  /*6250*/  UISETP.NE.AND UP0, UPT, UR60, 0x2, UPT ;  /* 0x000000023c00788c */ /* 0x000fc8000bf05270 */
[----:B------:R-:W-:Y:S02]  /*6260*/  USEL UR6, URZ, 0x1, UP0 ;  /* 0x000000013f067887 */ /* 0x000fe40008000000 */
[----:B------:R-:W-:Y:S02]  /*6270*/  USEL UR60, UR60, URZ, UP0 ;  /* 0x0000003f3c3c7287 */ /* 0x000fe40008000000 */
[----:B------:R-:W-:Y:S02]  /*6280*/  ISETP.NE.AND P3, PT, RZ, UR11, PT ;  /* 0x0000000bff007c0c */ /* 0x000fe4000bf65270 */
[----:B------:R-:W-:-:S06]  /*6290*/  ULOP3.LUT UR6, UR10, UR6, URZ, 0x3c, !UPT ;  /* 0x000000060a067292 */ /* 0x000fcc000f8e3c3f */
[----:B------:R-:W-:-:S05]  /*62a0*/  IMAD.U32 R2, RZ, RZ, UR6 ;  /* 0x00000006ff027e24 */ /* 0x000fca000f8e00ff */
[----:B------:R-:W-:Y:S05]  /*62b0*/  @P3 BRA `(.L_x_6703) ;  /* 0x0000000000303947 */ /* 0x000fea0003800000 */
[----:B------:R-:W-:Y:S05]  /*62c0*/  @!P0 BRA `(.L_x_6704) ;  /* 0x0000000000048947 */ /* 0x000fea0003800000 */
[----:B------:R-:W-:Y:S01]  /*62d0*/  BPT.TRAP 0x1 ;  /* 0x000000040000795c */ /* 0x000fe20000300000 */
.L_x_6704:
[----:B------:R-:W-:Y:S01]  /*62e0*/  R2UR UR10, R2 ;  /* 0x00000000020a72ca */ /* 0x000fe200000e0000 */
[----:B------:R-:W-:-:S12]  /*62f0*/  ULEA UR6, UR60, UR61, 0x3 ;  /* 0x0000003d3c067291 */ /* 0x000fd8000f8e183f */
[----:B------:R-:W-:-:S05]  /*6300*/  IMAD.U32 R3, RZ, RZ, UR10 ;  /* 0x0000000aff037e24 */ /* 0x000fca000f8e00ff */
[----:B------:R-:W-:-:S04]  /*6310*/  SHF.L.U32 R3, R3, 0x1f, RZ ;  /* 0x0000001f03037819 */ /* 0x000fc800000006ff */
[----:B------:R0:W1:Y:S01]  /*6320*/  SYNCS.PHASECHK.TRANS64.TRYWAIT P2, [UR6+0x34830], R3 ;  /* 0x03483003ff0075a7 */ /* 0x0000620008040146 */
[----:B------:R-:W-:Y:S05]  /*6330*/  @!P0 BRA `(.L_x_6705) ;  /* 0x0000000000048947 */ /* 0x000fea0003800000 */
[----:B------:R-:W-:Y:S01]  /*6340*/  BPT.TRAP 0x1 ;  /* 0x000000040000795c */ /* 0x000fe20000300000 */
.L_x_6705:
[----:B-1----:R-:W-:Y:S05]  /*6350*/  @P2 BRA `(.L_x_6703) ;  /* 0x0000000000082947 */ /* 0x002fea0003800000 */
[----:B------:R-:W1:Y:S02]  /*6360*/  SYNCS.PHASECHK.TRANS64.TRYWAIT P2, [UR6+0x34830], R3 ;  /* 0x03483003ff0075a7 */ /* 0x000e640008040146 */
[----:B-1----:R-:W-:Y:S05]  /*6370*/  @!P2 BRA `(.L_x_6706) ;  /* 0x000000a80030a947 */ /* 0x002fea0003800000 */
.L_x_6703:
[----:B-1----:R-:W1:Y:S01]  /*6380*/  S2R R10, SR_TID.X ;  /* 0x00000000000a7919 */ /* 0x002e620000002100 */
[----:B------:R-:W-:Y:S01]  /*6390*/  R2UR UR6, R0 ;  /* 0x00000000000672ca */ /* 0x000fe200000e0000 */
[----:B------:R-:W-:Y:S01]  /*63a0*/  UMOV UR59, 0x40000040 ;  /* 0x40000040003b7882 */ /* 0x000fe20000000000 */
        /* <DEDUP_REMOVED lines=10> */
[----:B------:R-:W-:Y:S01]  /*6450*/  R2UR UR18, R6 ;  /* 0x00000000061272ca */ /* 0x000fe200000e0000 */
[----:B------:R-:W-:Y:S01]  /*6460*/  UIMAD UR6, UR60, 0xb00, UR6 ;  /* 0x00000b003c0678a4 */ /* 0x000fe2000f8e0206 */
[----:B------:R-:W-:Y:S01]  /*6470*/  R2UR UR19, R7 ;  /* 0x00000000071372ca */ /* 0x000fe200000e0000 */
[----:B------:R-:W-:Y:S01]  /*6480*/  UMOV UR56, UR14 ;  /* 0x0000000e00387c82 */ /* 0x000fe20008000000 */
[----:B------:R-:W-:Y:S01]  /*6490*/  UMOV UR24, UR14 ;  /* 0x0000000e00187c82 */ /* 0x000fe20008000000 */
[----:B------:R-:W-:Y:S01]  /*64a0*/  UMOV UR57, UR15 ;  /* 0x0000000f00397c82 */ /* 0x000fe20008000000 */
[----:B------:R-:W-:-:S02]  /*64b0*/  UIADD3 UR26, UR6, 0x80, URZ ;  /* 0x00000080061a7890 */ /* 0x000fc4000fffe03f */
[----:B------:R-:W-:Y:S01]  /*64c0*/  UMOV UR58, UR6 ;  /* 0x00000006003a7c82 */ /* 0x000fe20008000000 */
[----:B------:R-:W-:Y:S01]  /*64d0*/  UMOV UR25, UR15 ;  /* 0x0000000f00197c82 */ /* 0x000fe20008000000 */
[----:B------:R-:W-:Y:S01]  /*64e0*/  UIADD3 UR30, UR6, 0x100, URZ ;  /* 0x00000100061e7890 */ /* 0x000fe2000fffe03f */
[----:B------:R-:W-:Y:S01]  /*64f0*/  UMOV UR28, UR14 ;  /* 0x0000000e001c7c82 */ /* 0x000fe20008000000 */
[----:B------:R-:W-:Y:S01]  /*6500*/  UMOV UR29, UR15 ;  /* 0x0000000f001d7c82 */ /* 0x000fe20008000000 */
[----:B------:R-:W-:Y:S01]  /*6510*/  UIADD3 UR34, UR6, 0x180, URZ ;  /* 0x0000018006227890 */ /* 0x000fe2000fffe03f */
[----:B------:R-:W-:Y:S01]  /*6520*/  UMOV UR32, UR14 ;  /* 0x0000000e00207c82 */ /* 0x000fe20008000000 */
[----:B------:R-:W-:Y:S01]  /*6530*/  UMOV UR33, UR15 ;  /* 0x0000000f00217c82 */ /* 0x000fe20008000000 */
[----:B------:R-:W-:Y:S01]  /*6540*/  UIADD3 UR38, UR6, 0x200, URZ ;  /* 0x0000020006267890 */ /* 0x000fe2000fffe03f */
[----:B-1----:R-:W-:Y:S01]  /*6550*/  SHF.R.U32.HI R10, RZ, 0x7, R10 ;  /* 0x00000007ff0a7819 */ /* 0x002fe2000001160a */
[----:B------:R-:W-:Y:S01]  /*6560*/  UMOV UR36, UR14 ;  /* 0x0000000e00247c82 */ /* 0x000fe20008000000 */
[----:B------:R-:W-:Y:S01]  /*6570*/  UMOV UR37, UR15 ;  /* 0x0000000f00257c82 */ /* 0x000fe20008000000 */
[----:B------:R-:W-:-:S02]  /*6580*/  UIADD3 UR42, UR6, 0x280, URZ ;  /* 0x00000280062a7890 */ /* 0x000fc4000fffe03f */
[----:B0-----:R-:W-:Y:S01]  /*6590*/  VIADD R3, R10, 0x8 ;  /* 0x000000080a037836 */ /* 0x001fe20000000000 */
[----:B------:R-:W-:Y:S01]  /*65a0*/  UMOV UR40, UR14 ;  /* 0x0000000e00287c82 */ /* 0x000fe20008000000 */
[----:B------:R-:W-:Y:S01]  /*65b0*/  UMOV UR41, UR15 ;  /* 0x0000000f00297c82 */ /* 0x000fe20008000000 */
[----:B------:R-:W-:Y:S02]  /*65c0*/  UIADD3 UR46, UR6, 0x300, URZ ;  /* 0x00000300062e7890 */ /* 0x000fe4000fffe03f */
[----:B------:R0:W-:Y:S01]  /*65d0*/  BAR.SYNC.DEFER_BLOCKING R3, 0x100 ;  /* 0x000400030000751d */ /* 0x0001e20000010000 */
        /* <DEDUP_REMOVED lines=9> */
[----:B------:R-:W-:Y:S01]  /*6670*/  UMOV UR11, 0x40000040 ;  /* 0x40000040000b7882 */ /* 0x000fe20000000000 */
[----:B------:R-:W-:Y:S01]  /*6680*/  UIADD3 UR22, UR6, 0x586, URZ ;  /* 0x0000058606167890 */ /* 0x000fe2000fffe03f */
[----:B------:R-:W-:Y:S01]  /*6690*/  UMOV UR23, 0x40000040 ;  /* 0x4000004000177882 */ /* 0x000fe20000000000 */
        /* <DEDUP_REMOVED lines=70> */
[----:B------:R-:W-:Y:S02]  /*6b00*/  R2UR UR14, R4 ;  /* 0x00000000040e72ca */ /* 0x000fe400000e0000 */
[----:B------:R-:W-:Y:S01]  /*6b10*/  R2UR UR15, R5 ;  /* 0x00000000050f72ca */ /* 0x000fe200000e0000 */
        /* <DEDUP_REMOVED lines=490> */
[----:B0-----:R-:W-:Y:S05]  /*89c0*/  @P3 BRA `(.L_x_6707) ;  /* 0x0000000000303947 */ /* 0x001fea0003800000 */
[----:B------:R-:W-:Y:S05]  /*89d0*/  @!P0 BRA `(.L_x_6708) ;  /* 0x0000000000048947 */ /* 0x000fea0003800000 */
[----:B------:R-:W-:Y:S01]  /*89e0*/  BPT.TRAP 0x1 ;  /* 0x000000040000795c */ /* 0x000fe20000300000 */
.L_x_6708:
[----:B------:R-:W-:Y:S01]  /*89f0*/  R2UR UR10, R20 ;  /* 0x00000000140a72ca */ /* 0x000fe200000e0000 */
[----:B------:R-:W-:-:S12]  /*8a00*/  ULEA UR6, UR7, UR61, 0x3 ;  /* 0x0000003d07067291 */ /* 0x000fd8000f8e183f */
[----:B------:R-:W-:-:S05]  /*8a10*/  IMAD.U32 R3, RZ, RZ, UR10 ;  /* 0x0000000aff037e24 */ /* 0x000fca000f8e00ff */
[----:B------:R-:W-:-:S04]  /*8a20*/  SHF.L.U32 R3, R3, 0x1f, RZ ;  /* 0x0000001f03037819 */ /* 0x000fc800000006ff */
[----:B------:R0:W1:Y:S01]  /*8a30*/  SYNCS.PHASECHK.TRANS64.TRYWAIT P2, [UR6+0x34850], R3 ;  /* 0x03485003ff0075a7 */ /* 0x0000620008040146 */
[----:B------:R-:W-:Y:S05]  /*8a40*/  @!P0 BRA `(.L_x_6709) ;  /* 0x0000000000048947 */ /* 0x000fea0003800000 */
[----:B------:R-:W-:Y:S01]  /*8a50*/  BPT.TRAP 0x1 ;  /* 0x000000040000795c */ /* 0x000fe20000300000 */
.L_x_6709:
[----:B-1----:R-:W-:Y:S05]  /*8a60*/  @P2 BRA `(.L_x_6707) ;  /* 0x0000000000082947 */ /* 0x002fea0003800000 */
[----:B------:R-:W1:Y:S02]  /*8a70*/  SYNCS.PHASECHK.TRANS64.TRYWAIT P2, [UR6+0x34850], R3 ;  /* 0x03485003ff0075a7 */ /* 0x000e640008040146 */
[----:B-1----:R-:W-:Y:S05]  /*8a80*/  @!P2 BRA `(.L_x_6710) ;  /* 0x000000800084a947 */ /* 0x002fea0003800000 */
.L_x_6707:
[----:B------:R-:W-:Y:S01]  /*8a90*/  UIADD3 UR6, UR61, 0x400, URZ ;  /* 0x000004003d067890 */ /* 0x000fe2000fffe03f */
[----:B------:R-:W-:Y:S01]  /*8aa0*/  WARPGROUP.ARRIVE ;  /* 0x00000000000079c5 */ /* 0x000fe20000000000 */
[----:B------:R-:W-:Y:S01]  /*8ab0*/  UMOV UR11, 0x40000040 ;  /* 0x40000040000b7882 */ /* 0x000fe20000000000 */
[----:B-1----:R-:W-:Y:S01]  /*8ac0*/  FMNMX.FTZ R10, R168, R15, !PT ;  /* 0x0000000fa80a7209 */ /* 0x002fe20007810000 */
[----:B------:R-:W-:-:S03]  /*8ad0*/  USHF.R.U32.HI UR6, URZ, 0x4, UR6 ;  /* 0x000000043f067899 */ /* 0x000fc60008011606 */
[----:B------:R-:W1:Y:S01]  /*8ae0*/  S2R R232, SR_TID.X ;  /* 0x0000000000e87919 */ /* 0x000e620000002100 */
[C---:B------:R-:W-:Y:S01]  /*8af0*/  ISETP.GT.AND P2, PT, R14.reuse, RZ, PT ;  /* 0x000000ff0e00720c */ /* 0x040fe20003f44270 */
[----:B------:R-:W-:Y:S01]  /*8b00*/  VIADD R14, R14, 0xffffffff ;  /* 0xffffffff0e0e7836 */ /* 0x000fe20000000000 */
[----:B------:R-:W-:Y:S01]  /*8b10*/  ULOP3.LUT UR6, UR6, 0x3fff, URZ, 0xc0, !UPT ;  /* 0x00003fff06067892 */ /* 0x000fe2000f8ec03f */
[----:B0-----:R-:W-:-:S03]  /*8b20*/  FMNMX.FTZ R3, R169, R10, !PT ;  /* 0x0000000aa9037209 */ /* 0x001fc60007810000 */
[----:B------:R-:W-:Y:S01]  /*8b30*/  ULOP3.LUT UR6, UR6, 0x5800000, URZ, 0xfc, !UPT ;  /* 0x0580000006067892 */ /* 0x000fe2000f8efc3f */
[----:B------:R-:W-:-:S03]  /*8b40*/  FMNMX.FTZ R10, R172, R3, !PT ;  /* 0x00000003ac0a7209 */ /* 0x000fc60007810000 */
[----:B------:R-:W-:Y:S01]  /*8b50*/  UIMAD UR6, UR7, 0xb00, UR6 ;  /* 0x00000b00070678a4 */ /* 0x000fe2000f8e0206 */
[----:B------:R-:W-:-:S04]  /*8b60*/  FMNMX.FTZ R3, R173, R10, !PT ;  /* 0x0000000aad037209 */ /* 0x000fc80007810000 */
[----:B------:R-:W-:Y:S02]  /*8b70*/  FMNMX.FTZ R10, R160, R3, !PT ;  /* 0x00000003a00a7209 */ /* 0x000fe40007810000 */
[----:B------:R-:W-:Y:S02]  /*8b80*/  UMOV UR10, UR6 ;  /* 0x00000006000a7c82 */ /* 0x000fe40008000000 */
[----:B------:R-:W-:Y:S01]  /*8b90*/  HGMMA.64x128x16.F32 R24, R176, gdesc[UR8].tnspB, R24, gsb0 ;  /* 0x41e00008b0187df0 */ /* 0x000fe20008000818 */
[----:B------:R-:W-:Y:S01]  /*8ba0*/  UIADD3 UR10, UR6, 0x80, URZ ;  /* 0x00000080060a7890 */ /* 0x000fe2000fffe03f */
[----:B------:R-:W-:Y:S01]  /*8bb0*/  FMNMX.FTZ R3, R161, R10, !PT ;  /* 0x0000000aa1037209 */ /* 0x000fe20007810000 */
[----:B------:R-:W-:-:S03]  /*8bc0*/  UMOV UR11, 0x40000040 ;  /* 0x40000040000b7882 */ /* 0x000fc60000000000 */
[----:B------:R-:W-:-:S04]  /*8bd0*/  FMNMX.FTZ R10, R164, R3, !PT ;  /* 0x00000003a40a7209 */ /* 0x000fc80007810000 */
[----:B------:R-:W-:Y:S02]  /*8be0*/  FMNMX.FTZ R3, R165, R10, !PT ;  /* 0x0000000aa5037209 */ /* 0x000fe40007810000 */
[----:B-1----:R-:W-:Y:S02]  /*8bf0*/  SHF.R.U32.HI R232, RZ, 0x7, R232 ;  /* 0x00000007ffe87819 */ /* 0x002fe400000116e8 */
        /* <DEDUP_REMOVED lines=36> */
[----:B------:R-:W-:Y:S01]  /*8e40*/  HGMMA.64x128x16.F32 R24, R180, gdesc[UR8].tnspB, R24, gsb0 ;  /* 0x41e00008b4187df0 */ /* 0x000fe20008000818 */
[----:B------:R-:W-:Y:S01]  /*8e50*/  UIADD3 UR10, UR6, 0x100, URZ ;  /* 0x00000100060a7890 */ /* 0x000fe2000fffe03f */
[----:B------:R-:W-:Y:S01]  /*8e60*/  UMOV UR11, 0x40000040 ;  /* 0x40000040000b7882 */ /* 0x000fe20000000000 */
[----:B------:R-:W-:Y:S02]  /*8e70*/  FMNMX.FTZ R10, R92, R3, !PT ;  /* 0x000000035c0a7209 */ /* 0x000fe40007810000 */
[----:B------:R-:W0:Y:S02]  /*8e80*/  LDC R3, c[0x0][0x988] ;  /* 0x00026200ff037b82 */ /* 0x000e240000000800 */
[----:B------:R-:W-:-:S05]  /*8e90*/  FMNMX.FTZ R21, R93, R10, !PT ;  /* 0x0000000a5d157209 */ /* 0x000fca0007810000 */
[----:B------:R-:W1:Y:S02]  /*8ea0*/  SHFL.BFLY PT, R10, R21, 0x2, 0x1f ;  /* 0x0c401f00150a7f89 */ /* 0x000e6400000e0000 */
[----:B-1----:R-:W-:-:S05]  /*8eb0*/  FMNMX.FTZ R177, R21, R10, !PT ;  /* 0x0000000a15b17209 */ /* 0x002fca0007810000 */
[----:B------:R-:W1:Y:S02]  /*8ec0*/  SHFL.BFLY PT, R10, R177, 0x1, 0x1f ;  /* 0x0c201f00b10a7f89 */ /* 0x000e6400000e0000 */
[----:B-1----:R-:W-:-:S05]  /*8ed0*/  FMNMX.FTZ R10, R177, R10, !PT ;  /* 0x0000000ab10a7209 */ /* 0x002fca0007810000 */
[----:B------:R-:W-:-:S04]  /*8ee0*/  FADD.FTZ R20, -R10, R15 ;  /* 0x0000000f0a147221 */ /* 0x000fc80000010100 */
[-C--:B0-----:R-:W-:Y:S01]  /*8ef0*/  FMUL.FTZ R15, R20, R3.reuse ;  /* 0x00000003140f7220 */ /* 0x081fe20000410000 */
[----:B------:R-:W-:-:S04]  /*8f00*/  FMUL.FTZ R20, R10, R3 ;  /* 0x000000030a147220 */ /* 0x000fc80000410000 */
        /* <DEDUP_REMOVED lines=25> */
[----:B------:R-:W0:Y:S08]  /*90a0*/  MUFU.EX2 R176, R176 ;  /* 0x000000b000b07308 */ /* 0x000e300000000800 */
[----:B------:R-:W1:Y:S08]  /*90b0*/  MUFU.EX2 R21, R21 ;  /* 0x0000001500157308 */ /* 0x000e700000000800 */
[----:B------:R-:W-:Y:S01]  /*90c0*/  MUFU.EX2 R178, R178 ;  /* 0x000000b200b27308 */ /* 0x000fe20000000800 */
[----:B0-----:R-:W-:-:S07]  /*90d0*/  FFMA.FTZ R12, R15, R12, R176 ;  /* 0x0000000c0f0c7223 */ /* 0x001fce00000100b0 */
[----:B------:R-:W-:Y:S01]  /*90e0*/  MUFU.EX2 R169, R169 ;  /* 0x000000a900a97308 */ /* 0x000fe20000000800 */
[----:B-1----:R-:W-:Y:S01]  /*90f0*/  F2FP.F16.F32.PACK_AB R176, R21, R176 ;  /* 0x000000b015b0723e */ /* 0x002fe200000000ff */
[----:B------:R-:W-:Y:S02]  /*9100*/  WARPGROUP.DEPBAR.LE gsb0, 0x0 ;  /* 0x00008000000079c5 */ /* 0x000fe40000010000 */
[----:B------:R-:W-:Y:S01]  /*9110*/  WARPGROUP.ARRIVE ;  /* 0x00000000000079c5 */ /* 0x000fe20000000000 */
[-CC-:B------:R-:W-:Y:S01]  /*9120*/  FFMA.FTZ R180, R160, R3.reuse, -R20.reuse ;  /* 0x00000003a0b47223 */ /* 0x180fe20000010814 */
[----:B------:R-:W-:Y:S02]  /*9130*/  FFMA.FTZ R182, R164, R3, -R20 ;  /* 0x00000003a4b67223 */ /* 0x000fe40000010814 */
[----:B------:R-:W-:Y:S02]  /*9140*/  MUFU.EX2 R173, R173 ;  /* 0x000000ad00ad7308 */ /* 0x000fe40000000800 */
[----:B------:R-:W-:Y:S01]  /*9150*/  HGMMA.64x128x16.F32 R24, R184, gdesc[UR8].tnspB, R24, gsb0 ;  /* 0x41e00008b8187df0 */ /* 0x000fe20008000818 */
[----:B------:R-:W-:Y:S01]  /*9160*/  UIADD3 UR10, UR6, 0x180, URZ ;  /* 0x00000180060a7890 */ /* 0x000fe2000fffe03f */
[----:B------:R-:W-:-:S04]  /*9170*/  UMOV UR11, 0x40000040 ;  /* 0x40000040000b7882 */ /* 0x000fc80000000000 */
        /* <DEDUP_REMOVED lines=20> */
[--C-:B------:R-:W-:Y:S01]  /*92c0*/  FFMA.FTZ R184, R152, R3, -R20.reuse ;  /* 0x0000000398b87223 */ /* 0x100fe20000010814 */
[----:B------:R-:W-:Y:S01]  /*92d0*/  FMNMX.FTZ R152, R170, R13, !PT ;  /* 0x0000000daa987209 */ /* 0x000fe20007810000 */
[----:B------:R-:W-:Y:S02]  /*92e0*/  FFMA.FTZ R186, R156, R3, -R20 ;  /* 0x000000039cba7223 */ /* 0x000fe40000010814 */
[----:B------:R-:W-:Y:S01]  /*92f0*/  MUFU.EX2 R89, R89 ;  /* 0x0000005900597308 */ /* 0x000fe20000000800 */
[----:B------:R-:W-:Y:S01]  /*9300*/  HGMMA.64x128x16.F32 R24, R188, gdesc[UR8].tnspB, R24, gsb0 ;  /* 0x41e00008bc187df0 */ /* 0x000fe20008000818 */
[----:B------:R-:W-:Y:S01]  /*9310*/  UIADD3 UR10, UR6, 0x200, URZ ;  /* 0x00000200060a7890 */ /* 0x000fe2000fffe03f */
[----:B------:R-:W-:Y:S01]  /*9320*/  FMNMX.FTZ R153, R171, R152, !PT ;  /* 0x00000098ab997209 */ /* 0x000fe20007810000 */
[----:B------:R-:W-:-:S03]  /*9330*/  UMOV UR11, 0x40000040 ;  /* 0x40000040000b7882 */ /* 0x000fc60000000000 */
[----:B------:R-:W-:Y:S01]  /*9340*/  FMNMX.FTZ R152, R174, R153, !PT ;  /* 0x00000099ae987209 */ /* 0x000fe20007810000 */
[----:B------:R-:W-:Y:S01]  /*9350*/  FFMA.FTZ R153, R157, R3, -R20 ;  /* 0x000000039d997223 */ /* 0x000fe20000010814 */
[----:B------:R-:W-:Y:S02]  /*9360*/  MUFU.EX2 R184, R184 ;  /* 0x000000b800b87308 */ /* 0x000fe40000000800 */
[----:B------:R-:W-:-:S04]  /*9370*/  FMNMX.FTZ R157, R175, R152, !PT ;  /* 0x00000098af9d7209 */ /* 0x000fc80007810000 */
[----:B------:R-:W-:Y:S02]  /*9380*/  FMNMX.FTZ R152, R162, R157, !PT ;  /* 0x0000009da2987209 */ /* 0x000fe40007810000 */
[----:B------:R-:W-:Y:S02]  /*9390*/  MUFU.EX2 R186, R186 ;  /* 0x000000ba00ba7308 */ /* 0x000fe40000000800 */
[----:B------:R-:W-:-:S06]  /*93a0*/  FMNMX.FTZ R157, R163, R152, !PT ;  /* 0x00000098a39d7209 */ /* 0x000fcc0007810000 */
[----:B------:R-:W-:Y:S08]  /*93b0*/  MUFU.EX2 R153, R153 ;  /* 0x0000009900997308 */ /* 0x000ff00000000800 */
[----:B------:R-:W-:Y:S01]  /*93c0*/  MUFU.EX2 R92, R92 ;  /* 0x0000005c005c7308 */ /* 0x000fe20000000800 */
[----:B------:R-:W-:Y:S02]  /*93d0*/  WARPGROUP.DEPBAR.LE gsb0, 0x0 ;  /* 0x00008000000079c5 */ /* 0x000fe40000010000 */
[----:B------:R-:W-:Y:S01]  /*93e0*/  WARPGROUP.ARRIVE ;  /* 0x00000000000079c5 */ /* 0x000fe20000000000 */
[--C-:B------:R-:W-:Y:S01]  /*93f0*/  FFMA.FTZ R188, R144, R3, -R20.reuse ;  /* 0x0000000390bc7223 */ /* 0x100fe20000010814 */
[----:B------:R-:W-:Y:S01]  /*9400*/  FMNMX.FTZ R144, R166, R157, !PT ;  /* 0x0000009da6907209 */ /* 0x000fe20007810000 */
[----:B------:R-:W-:-:S03]  /*9410*/  FFMA.FTZ R190, R148, R3, -R20 ;  /* 0x0000000394be7223 */ /* 0x000fc60000010814 */
[----:B------:R-:W-:Y:S01]  /*9420*/  HGMMA.64x128x16.F32 R24, R192, gdesc[UR8].tnspB, R24, gsb0 ;  /* 0x41e00008c0187df0 */ /* 0x000fe20008000818 */
[----:B------:R-:W-:Y:S01]  /*9430*/  UIADD3 UR10, UR6, 0x280, URZ ;  /* 0x00000280060a7890 */ /* 0x000fe2000fffe03f */
[----:B------:R-:W-:Y:S01]  /*9440*/  FMNMX.FTZ R157, R167, R144, !PT ;  /* 0x00000090a79d7209 */ /* 0x000fe20007810000 */
[----:B------:R-:W-:Y:S01]  /*9450*/  UMOV UR11, 0x40000040 ;  /* 0x40000040000b7882 */ /* 0x000fe20000000000 */
[----:B------:R-:W-:Y:S02]  /*9460*/  MUFU.EX2 R188, R188 ;  /* 0x000000bc00bc7308 */ /* 0x000fe40000000800 */
[----:B------:R-:W-:-:S04]  /*9470*/  FMNMX.FTZ R144, R154, R157, !PT ;  /* 0x0000009d9a907209 */ /* 0x000fc80007810000 */
[----:B------:R-:W-:Y:S02]  /*9480*/  FMNMX.FTZ R157, R155, R144, !PT ;  /* 0x000000909b9d7209 */ /* 0x000fe40007810000 */
[----:B------:R-:W-:Y:S02]  /*9490*/  MUFU.EX2 R190, R190 ;  /* 0x000000be00be7308 */ /* 0x000fe40000000800 */
[----:B------:R-:W-:-:S04]  /*94a0*/  FMNMX.FTZ R144, R158, R157, !PT ;  /* 0x0000009d9e907209 */ /* 0x000fc80007810000 */
[----:B------:R-:W-:-:S04]  /*94b0*/  FMNMX.FTZ R157, R159, R144, !PT ;  /* 0x000000909f9d7209 */ /* 0x000fc80007810000 */
[----:B------:R-:W-:-:S04]  /*94c0*/  FMNMX.FTZ R144, R146, R157, !PT ;  /* 0x0000009d92907209 */ /* 0x000fc80007810000 */
[----:B------:R-:W-:Y:S01]  /*94d0*/  FMNMX.FTZ R157, R147, R144, !PT ;  /* 0x00000090939d7209 */ /* 0x000fe20007810000 */
        /* <DEDUP_REMOVED lines=21> */
[-CC-:B------:R-:W-:Y:S01]  /*9630*/  FFMA.FTZ R157, R129, R3.reuse, -R20.reuse ;  /* 0x00000003819d7223 */ /* 0x180fe20000010814 */
[----:B------:R-:W-:Y:S02]  /*9640*/  FFMA.FTZ R198, R132, R3, -R20 ;  /* 0x0000000384c67223 */ /* 0x000fe40000010814 */
        /* <DEDUP_REMOVED lines=8> */
[----:B------:R-:W-:Y:S01]  /*96d0*/  FMNMX.FTZ R128, R126, R129, !PT ;  /* 0x000000817e807209 */ /* 0x000fe20007810000 */
[----:B------:R-:W-:-:S03]  /*96e0*/  FFMA.FTZ R129, R133, R3, -R20 ;  /* 0x0000000385817223 */ /* 0x000fc60000010814 */
[----:B------:R-:W-:Y:S02]  /*96f0*/  FMNMX.FTZ R133, R127, R128, !PT ;  /* 0x000000807f857209 */ /* 0x000fe40007810000 */
[----:B------:R-:W-:Y:S02]  /*9700*/  MUFU.EX2 R198, R198 ;  /* 0x000000c600c67308 */ /* 0x000fe40000000800 */
[----:B------:R-:W-:-:S04]  /*9710*/  FMNMX.FTZ R128, R114, R133, !PT ;  /* 0x0000008572807209 */ /* 0x000fc80007810000 */
[----:B------:R-:W-:Y:S02]  /*9720*/  FMNMX.FTZ R133, R115, R128, !PT ;  /* 0x0000008073857209 */ /* 0x000fe40007810000 */
        /* <DEDUP_REMOVED lines=27> */
[----:B------:R-:W-:Y:S01]  /*98e0*/  UIADD3 UR6, UR6, 0x500, URZ ;  /* 0x0000050006067890 */ /* 0x000fe2000fffe03f */
[----:B------:R-:W-:Y:S01]  /*98f0*/  MUFU.EX2 R204, R204 ;  /* 0x000000cc00cc7308 */ /* 0x000fe20000000800 */
[----:B------:R-:W-:-:S04]  /*9900*/  FMNMX.FTZ R112, R90, R133, !PT ;  /* 0x000000855a707209 */ /* 0x000fc80007810000 */
[----:B------:R-:W-:-:S03]  /*9910*/  FMNMX.FTZ R133, R91, R112, !PT ;  /* 0x000000705b857209 */ /* 0x000fc60007810000 */
[----:B------:R-:W-:Y:S01]  /*9920*/  MUFU.EX2 R206, R206 ;  /* 0x000000ce00ce7308 */ /* 0x000fe20000000800 */
[----:B------:R-:W-:-:S04]  /*9930*/  FMNMX.FTZ R112, R94, R133, !PT ;  /* 0x000000855e707209 */ /* 0x000fc80007810000 */
[----:B------:R-:W-:-:S05]  /*9940*/  FMNMX.FTZ R112, R95, R112, !PT ;  /* 0x000000705f707209 */ /* 0x000fca0007810000 */
[----:B------:R-:W0:Y:S02]  /*9950*/  SHFL.BFLY PT, R133, R112, 0x2, 0x1f ;  /* 0x0c401f0070857f89 */ /* 0x000e2400000e0000 */
[----:B0-----:R-:W-:Y:S01]  /*9960*/  FMNMX.FTZ R133, R112, R133, !PT ;  /* 0x0000008570857209 */ /* 0x001fe20007810000 */
[----:B------:R-:W-:Y:S02]  /*9970*/  WARPGROUP.DEPBAR.LE gsb0, 0x0 ;  /* 0x00008000000079c5 */ /* 0x000fe40000010000 */
[----:B------:R-:W-:Y:S01]  /*9980*/  WARPGROUP.ARRIVE ;  /* 0x00000000000079c5 */ /* 0x000fe20000000000 */
[-CC-:B------:R-:W-:Y:S01]  /*9990*/  FFMA.FTZ R210, R108, R3.reuse, -R20.reuse ;  /* 0x000000036cd27223 */ /* 0x180fe20000010814 */
[-CC-:B------:R-:W-:Y:S01]  /*99a0*/  FFMA.FTZ R208, R104, R3.reuse, -R20.reuse ;  /* 0x0000000368d07223 */ /* 0x180fe20000010814 */
[----:B------:R-:W0:Y:S01]  /*99b0*/  SHFL.BFLY PT, R108, R133, 0x1, 0x1f ;  /* 0x0c201f00856c7f89 */ /* 0x000e2200000e0000 */
[----:B------:R-:W-:Y:S02]  /*99c0*/  FFMA.FTZ R104, R88, R3, -R20 ;  /* 0x0000000358687223 */ /* 0x000fe40000010814 */
[----:B------:R-:W-:Y:S01]  /*99d0*/  HGMMA.64x128x16.F32 R24, R212, gdesc[UR8].tnspB, R24, gsb0 ;  /* 0x41e00008d4187df0 */ /* 0x000fe20008000818 */
[----:B------:R-:W-:Y:S01]  /*99e0*/  UMOV UR10, UR6 ;  /* 0x00000006000a7c82 */ /* 0x000fe20008000000 */
[----:B------:R-:W-:Y:S01]  /*99f0*/  UMOV UR11, 0x40000040 ;  /* 0x40000040000b7882 */ /* 0x000fe20000000000 */
[----:B------:R-:W-:Y:S01]  /*9a00*/  MUFU.EX2 R208, R208 ;  /* 0x000000d000d07308 */ /* 0x000fe20000000800 */
[----:B------:R-:W-:-:S07]  /*9a10*/  R2UR UR6, R2 ;  /* 0x00000000020672ca */ /* 0x000fce00000e0000 */
[----:B------:R-:W-:Y:S08]  /*9a20*/  MUFU.EX2 R210, R210 ;  /* 0x000000d200d27308 */ /* 0x000ff00000000800 */
[----:B------:R-:W-:Y:S01]  /*9a30*/  MUFU.EX2 R104, R104 ;  /* 0x0000006800687308 */ /* 0x000fe20000000800 */
[----:B0-----:R-:W-:Y:S01]  /*9a40*/  FMNMX.FTZ R88, R133, R108, !PT ;  /* 0x0000006c85587209 */ /* 0x001fe20007810000 */
[----:B------:R-:W-:Y:S01]  /*9a50*/  IMAD.U32 R133, RZ, RZ, UR7 ;  /* 0x00000007ff857e24 */ /* 0x000fe2000f8e00ff */
[----:B------:R-:W-:-:S03]  /*9a60*/  UMOV UR7, UR60 ;  /* 0x0000003c00077c82 */ /* 0x000fc60008000000 */
[C---:B------:R-:W-:Y:S01]  /*9a70*/  FADD.FTZ R20, -R88.reuse, R13 ;  /* 0x0000000d58147221 */ /* 0x040fe20000010100 */
[-C--:B------:R-:W-:Y:S01]  /*9a80*/  FMUL.FTZ R112, R88, R3.reuse ;  /* 0x0000000358707220 */ /* 0x080fe20000410000 */
[----:B------:R0:W-:Y:S01]  /*9a90*/  MUFU.EX2 R13, R93 ;  /* 0x0000005d000d7308 */ /* 0x0001e20000000800 */
[----:B------:R-:W-:Y:S01]  /*9aa0*/  @!P1 LEA R133, R133, UR61, 0x3 ;  /* 0x0000003d85859c11 */ /* 0x000fe2000f8e18ff */
[-C--:B------:R-:W-:Y:S01]  /*9ab0*/  FMUL.FTZ R20, R20, R3.reuse ;  /* 0x0000000314147220 */ /* 0x080fe20000410000 */
[-CC-:B------:R-:W-:Y:S01]  /*9ac0*/  FFMA.FTZ R177, R170, R3.reuse, -R112.reuse ;  /* 0x00000003aab17223 */ /* 0x180fe20000010870 */
[-CC-:B------:R-:W-:Y:S01]  /*9ad0*/  FFMA.FTZ R108, R171, R3.reuse, -R112.reuse ;  /* 0x00000003ab6c7223 */ /* 0x180fe20000010870 */
[-CC-:B------:R-:W-:Y:S01]  /*9ae0*/  FFMA.FTZ R197, R130, R3.reuse, -R112.reuse ;  /* 0x0000000382c57223 */ /* 0x180fe20000010870 */
[----:B------:R-:W-:Y:S02]  /*9af0*/  IMAD.U32 R130, RZ, RZ, UR60 ;  /* 0x0000003cff827e24 */ /* 0x000fe4000f8e00ff */
[-CC-:B------:R-:W-:Y:S01]  /*9b00*/  FFMA.FTZ R179, R174, R3.reuse, -R112.reuse ;  /* 0x00000003aeb37223 */ /* 0x180fe20000010870 */
[----:B------:R-:W-:Y:S01]  /*9b10*/  MUFU.EX2 R20, R20 ;  /* 0x0000001400147308 */ /* 0x000fe20000000800 */
[-CC-:B------:R-:W-:Y:S01]  /*9b20*/  FFMA.FTZ R148, R175, R3.reuse, -R112.reuse ;  /* 0x00000003af947223 */ /* 0x180fe20000010870 */
[-CC-:B------:R-:W-:Y:S01]  /*9b30*/  FFMA.FTZ R181, R162, R3.reuse, -R112.reuse ;  /* 0x00000003a2b57223 */ /* 0x180fe20000010870 */
[----:B------:R-:W-:Y:S01]  /*9b40*/  @!P1 LEA R130, R130, UR61, 0x3 ;  /* 0x0000003d82829c11 */ /* 0x000fe2000f8e18ff */
[-CC-:B------:R-:W-:Y:S01]  /*9b50*/  FFMA.FTZ R144, R163, R3.reuse, -R112.reuse ;  /* 0x00000003a3907223 */ /* 0x180fe20000010870 */
[----:B0-----:R-:W-:Y:S01]  /*9b60*/  IADD3 R93, -R232, 0xb, RZ ;  /* 0x0000000be85d7810 */ /* 0x001fe20007ffe1ff */
[-CC-:B------:R-:W-:Y:S01]  /*9b70*/  FFMA.FTZ R128, R131, R3.reuse, -R112.reuse ;  /* 0x0000000383807223 */ /* 0x180fe20000010870 */
[----:B------:R-:W-:Y:S01]  /*9b80*/  FFMA.FTZ R183, R166, R3, -R112 ;  /* 0x00000003a6b77223 */ /* 0x000fe20000010870 */
[----:B------:R-:W0:Y:S01]  /*9b90*/  MUFU.EX2 R177, R177 ;  /* 0x000000b100b17308 */ /* 0x000e220000000800 */
[----:B------:R-:W-:-:S02]  /*9ba0*/  @!P1 VIADD R130, R130, 0x34840 ;  /* 0x0003484082829836 */ /* 0x000fc40000000000 */
[-CC-:B------:R-:W-:Y:S01]  /*9bb0*/  FFMA.FTZ R201, R122, R3.reuse, -R112.reuse ;  /* 0x000000037ac97223 */ /* 0x180fe20000010870 */
[-CC-:B------:R-:W-:Y:S01]  /*9bc0*/  FFMA.FTZ R152, R167, R3.reuse, -R112.reuse ;  /* 0x00000003a7987223 */ /* 0x180fe20000010870 */
[-CC-:B------:R-:W-:Y:S01]  /*9bd0*/  FFMA.FTZ R199, R134, R3.reuse, -R112.reuse ;  /* 0x0000000386c77223 */ /* 0x180fe20000010870 */
[-C--:B------:R-:W-:Y:S01]  /*9be0*/  FFMA.FTZ R185, R154, R3.reuse, -R112 ;  /* 0x000000039ab97223 */ /* 0x080fe20000010870 */
        /* <DEDUP_REMOVED lines=14> */
[-CC-:B------:R-:W-:Y:S01]  /*9cd0*/  FFMA.FTZ R211, R110, R3.reuse, -R112.reuse ;  /* 0x000000036ed37223 */ /* 0x180fe20000010870 */
[-CC-:B------:R-:W-:Y:S01]  /*9ce0*/  FFMA.FTZ R193, R138, R3.reuse, -R112.reuse ;  /* 0x000000038ac17223 */ /* 0x180fe20000010870 */
[-CC-:B------:R-:W-:Y:S01]  /*9cf0*/  FFMA.FTZ R124, R139, R3.reuse, -R112.reuse ;  /* 0x000000038b7c7223 */ /* 0x180fe20000010870 */
[-CC-:B------:R-:W-:Y:S01]  /*9d00*/  FFMA.FTZ R195, R142, R3.reuse, -R112.reuse ;  /* 0x000000038ec37223 */ /* 0x180fe20000010870 */
[----:B------:R-:W0:Y:S01]  /*9d10*/  MUFU.EX2 R148, R148 ;  /* 0x0000009400947308 */ /* 0x000e220000000800 */
[----:B-1----:R-:W-:Y:S01]  /*9d20*/  FADD.FTZ R122, R108, R11 ;  /* 0x0000000b6c7a7221 */ /* 0x002fe20000010000 */
        /* <DEDUP_REMOVED lines=11> */
[-CC-:B------:R-:W-:Y:S01]  /*9de0*/  FFMA.FTZ R102, R102, R3.reuse, -R112.reuse ;  /* 0x0000000366667223 */ /* 0x180fe20000010870 */
[-CC-:B------:R-:W-:Y:S01]  /*9df0*/  FFMA.FTZ R103, R103, R3.reuse, -R112.reuse ;  /* 0x0000000367677223 */ /* 0x180fe20000010870 */
[-CC-:B------:R-:W-:Y:S01]  /*9e00*/  FFMA.FTZ R90, R90, R3.reuse, -R112.reuse ;  /* 0x000000035a5a7223 */ /* 0x180fe20000010870 */
[----:B------:R-:W2:Y:S01]  /*9e10*/  MUFU.EX2 R144, R144 ;  /* 0x0000009000907308 */ /* 0x000ea20000000800 */
[----:B0-----:R-:W-:Y:S01]  /*9e20*/  FADD.FTZ R122, R148, R11 ;  /* 0x0000000b947a7221 */ /* 0x001fe20000010000 */
[-CC-:B------:R-:W-:Y:S01]  /*9e30*/  FFMA.FTZ R91, R91, R3.reuse, -R112.reuse ;  /* 0x000000035b5b7223 */ /* 0x180fe20000010870 */
[-CC-:B------:R-:W-:Y:S01]  /*9e40*/  FFMA.FTZ R94, R94, R3.reuse, -R112.reuse ;  /* 0x000000035e5e7223 */ /* 0x180fe20000010870 */
[----:B------:R-:W-:Y:S01]  /*9e50*/  FFMA.FTZ R95, R95, R3, -R112 ;  /* 0x000000035f5f7223 */ /* 0x000fe20000010870 */
[----:B------:R-:W-:-:S02]  /*9e60*/  F2FP.F16.F32.PACK_AB R177, R108, R177 ;  /* 0x000000b16cb1723e */ /* 0x000fc400000000ff */
        /* <DEDUP_REMOVED lines=14> */
[----:B0-----:R-:W-:Y:S01]  /*9f50*/  FADD.FTZ R106, R140, R11 ;  /* 0x0000000b8c6a7221 */ /* 0x001fe20000010000 */
[----:B------:R-:W-:Y:S01]  /*9f60*/  FFMA.FTZ R11, R98, R3, -R112 ;  /* 0x00000003620b7223 */ /* 0x000fe20000010870 */
[----:B------:R-:W-:-:S05]  /*9f70*/  F2FP.F16.F32.PACK_AB R185, R140, R185 ;  /* 0x000000b98cb9723e */ /* 0x000fca00000000ff */
[----:B------:R-:W0:Y:S01]  /*9f80*/  MUFU.EX2 R189, R189 ;  /* 0x000000bd00bd7308 */ /* 0x000e220000000800 */
[----:B------:R-:W-:Y:S02]  /*9f90*/  WARPGROUP.DEPBAR.LE gsb0, 0x0 ;  /* 0x00008000000079c5 */ /* 0x000fe40000010000 */
[----:B------:R-:W-:Y:S01]  /*9fa0*/  WARPGROUP.ARRIVE ;  /* 0x00000000000079c5 */ /* 0x000fe20000000000 */
[----:B------:R-:W-:Y:S02]  /*9fb0*/  F2FP.F16.F32.PACK_AB R212, R97, R96 ;  /* 0x0000006061d4723e */ /* 0x000fe400000000ff */
[----:B------:R-:W-:Y:S02]  /*9fc0*/  F2FP.F16.F32.PACK_AB R214, R101, R100 ;  /* 0x0000006465d6723e */ /* 0x000fe400000000ff */
[----:B------:R-:W3:Y:S01]  /*9fd0*/  MUFU.EX2 R136, R136 ;  /* 0x0000008800887308 */ /* 0x000ee20000000800 */
[----:B------:R-:W-:Y:S07]  /*9fe0*/  HGMMA.64x128x16.F32 R24, R216, gdesc[UR8].tnspB, R24, gsb0 ;  /* 0x41e00008d8187df0 */ /* 0x000fee0008000818 */
[----:B------:R-:W4:Y:S08]  /*9ff0*/  MUFU.EX2 R191, R191 ;  /* 0x000000bf00bf7308 */ /* 0x000f300000000800 */
[----:B------:R-:W5:Y:S08]  /*a000*/  MUFU.EX2 R120, R120 ;  /* 0x0000007800787308 */ /* 0x000f700000000800 */
[----:B------:R-:W5:Y:S08]  /*a010*/  MUFU.EX2 R193, R193 ;  /* 0x000000c100c17308 */ /* 0x000f700000000800 */
[----:B------:R-:W5:Y:S08]  /*a020*/  MUFU.EX2 R124, R124 ;  /* 0x0000007c007c7308 */ /* 0x000f700000000800 */
[----:B------:R-:W5:Y:S08]  /*a030*/  MUFU.EX2 R195, R195 ;  /* 0x000000c300c37308 */ /* 0x000f700000000800 */
[----:B------:R5:W-:Y:S08]  /*a040*/  MUFU.EX2 R98, R115 ;  /* 0x0000007300627308 */ /* 0x000bf00000000800 */
        /* <DEDUP_REMOVED lines=10> */
[----:B------:R-:W-:Y:S01]  /*a0f0*/  MUFU.EX2 R118, R11 ;  /* 0x0000000b00767308 */ /* 0x000fe20000000800 */
[----:B------:R-:W-:-:S02]  /*a100*/  WARPGROUP.DEPBAR.LE gsb0, 0x0 ;  /* 0x00008000000079c5 */ /* 0x000fc40000010000 */
[----:B------:R1:W-:Y:S06]  /*a110*/  BAR.ARV R93, 0x100 ;  /* 0x0004005d0000751d */ /* 0x0003ec0000002000 */
[----:B------:R2:W-:Y:S01]  /*a120*/  @!P1 SYNCS.ARRIVE.TRANS64.RED.A1T0 RZ, [R131+URZ], RZ ;  /* 0x000000ff83ff99a7 */ /* 0x0005e2000810043f */
[----:B------:R-:W-:Y:S01]  /*a130*/  MUFU.EX2 R108, R107 ;  /* 0x0000006b006c7308 */ /* 0x000fe20000000800 */
[----:B-1----:R-:W-:Y:S02]  /*a140*/  @!P1 VIADD R93, R133, 0x34860 ;  /* 0x00034860855d9836 */ /* 0x002fe40000000000 */
[-C--:B------:R-:W-:Y:S01]  /*a150*/  FMUL.FTZ R26, R26, R20.reuse ;  /* 0x000000141a1a7220 */ /* 0x080fe20000410000 */
[-C--:B------:R-:W-:Y:S01]  /*a160*/  FMUL.FTZ R27, R27, R20.reuse ;  /* 0x000000141b1b7220 */ /* 0x080fe20000410000 */
[-C--:B------:R-:W-:Y:S01]  /*a170*/  FMUL.FTZ R30, R30, R20.reuse ;  /* 0x000000141e1e7220 */ /* 0x080fe20000410000 */
[-C--:B------:R-:W-:Y:S01]  /*a180*/  FMUL.FTZ R31, R31, R20.reuse ;  /* 0x000000141f1f7220 */ /* 0x080fe20000410000 */
[-C--:B------:R-:W-:Y:S01]  /*a190*/  FMUL.FTZ R34, R34, R20.reuse ;  /* 0x0000001422227220 */ /* 0x080fe20000410000 */
[----:B--2---:R-:W-:Y:S01]  /*a1a0*/  FADD.FTZ R131, R21, R12 ;  /* 0x0000000c15837221 */ /* 0x004fe20000010000 */
[----:B------:R-:W-:Y:S01]  /*a1b0*/  FFMA.FTZ R12, R123, R3, -R112 ;  /* 0x000000037b0c7223 */ /* 0x000fe20000010870 */
[----:B------:R-:W-:Y:S01]  /*a1c0*/  @!P1 PRMT R123, RZ, 0x654, R93 ;  /* 0x00000654ff7b9816 */ /* 0x000fe2000000005d */
[----:B------:R-:W-:Y:S01]  /*a1d0*/  MUFU.EX2 R211, R211 ;  /* 0x000000d300d37308 */ /* 0x000fe20000000800 */
[----:B------:R-:W-:Y:S01]  /*a1e0*/  FADD.FTZ R134, R178, R131 ;  /* 0x00000083b2867221 */ /* 0x000fe20000010000 */
[-C--:B------:R-:W-:Y:S01]  /*a1f0*/  FMUL.FTZ R35, R35, R20.reuse ;  /* 0x0000001423237220 */ /* 0x080fe20000410000 */
[----:B------:R1:W-:Y:S01]  /*a200*/  @!P1 SYNCS.ARRIVE.TRANS64.RED.A1T0 RZ, [R123+URZ], RZ ;  /* 0x000000ff7bff99a7 */ /* 0x0003e2000810043f */
[-C--:B------:R-:W-:Y:S01]  /*a210*/  FMUL.FTZ R38, R38, R20.reuse ;  /* 0x0000001426267220 */ /* 0x080fe20000410000 */
[----:B------:R-:W-:Y:S01]  /*a220*/  FADD.FTZ R93, R169, R134 ;  /* 0x00000086a95d7221 */ /* 0x000fe20000010000 */
[-C--:B------:R-:W-:Y:S01]  /*a230*/  FMUL.FTZ R39, R39, R20.reuse ;  /* 0x0000001427277220 */ /* 0x080fe20000410000 */
[-C--:B------:R-:W-:Y:S01]  /*a240*/  FMUL.FTZ R42, R42, R20.reuse ;  /* 0x000000142a2a7220 */ /* 0x080fe20000410000 */
[----:B------:R-:W2:Y:S01]  /*a250*/  MUFU.EX2 R12, R12 ;  /* 0x0000000c000c7308 */ /* 0x000ea20000000800 */
[----:B------:R-:W-:Y:S01]  /*a260*/  FADD.FTZ R134, R180, R93 ;  /* 0x0000005db4867221 */ /* 0x000fe20000010000 */
[-C--:B------:R-:W-:Y:S01]  /*a270*/  FMUL.FTZ R43, R43, R20.reuse ;  /* 0x000000142b2b7220 */ /* 0x080fe20000410000 */
[-C--:B------:R-:W-:Y:S01]  /*a280*/  FMUL.FTZ R46, R46, R20.reuse ;  /* 0x000000142e2e7220 */ /* 0x080fe20000410000 */
[-C--:B------:R-:W-:Y:S01]  /*a290*/  FMUL.FTZ R47, R47, R20.reuse ;  /* 0x000000142f2f7220 */ /* 0x080fe20000410000 */
[----:B------:R-:W-:Y:S01]  /*a2a0*/  FADD.FTZ R93, R173, R134 ;  /* 0x00000086ad5d7221 */ /* 0x000fe20000010000 */
[-C--:B------:R-:W-:Y:S01]  /*a2b0*/  FMUL.FTZ R50, R50, R20.reuse ;  /* 0x0000001432327220 */ /* 0x080fe20000410000 */
[-C--:B------:R-:W-:Y:S01]  /*a2c0*/  FMUL.FTZ R51, R51, R20.reuse ;  /* 0x0000001433337220 */ /* 0x080fe20000410000 */
[----:B------:R-:W-:Y:S01]  /*a2d0*/  MUFU.EX2 R99, R99 ;  /* 0x0000006300637308 */ /* 0x000fe20000000800 */
[----:B------:R-:W-:Y:S01]  /*a2e0*/  FADD.FTZ R114, R182, R93 ;  /* 0x0000005db6727221 */ /* 0x000fe20000010000 */
[-C--:B------:R-:W-:Y:S01]  /*a2f0*/  FMUL.FTZ R54, R54, R20.reuse ;  /* 0x0000001436367220 */ /* 0x080fe20000410000 */
[-C--:B------:R-:W-:Y:S01]  /*a300*/  FMUL.FTZ R55, R55, R20.reuse ;  /* 0x0000001437377220 */ /* 0x080fe20000410000 */
        /* <DEDUP_REMOVED lines=14> */
[----:B------:R-:W-:Y:S01]  /*a3f0*/  FADD.FTZ R93, R187, R106 ;  /* 0x0000006abb5d7221 */ /* 0x000fe20000010000 */
[----:B------:R-:W-:Y:S01]  /*a400*/  F2FP.F16.F32.PACK_AB R187, R116, R187 ;  /* 0x000000bb74bb723e */ /* 0x000fe200000000ff */
[-C--:B------:R-:W-:Y:S01]  /*a410*/  FMUL.FTZ R74, R74, R20.reuse ;  /* 0x000000144a4a7220 */ /* 0x080fe20000410000 */
[----:B-1----:R-:W-:Y:S01]  /*a420*/  FADD.FTZ R123, R153, R110 ;  /* 0x0000006e997b7221 */ /* 0x002fe20000010000 */
[----:B------:R-:W-:Y:S01]  /*a430*/  FADD.FTZ R106, R116, R93 ;  /* 0x0000005d746a7221 */ /* 0x000fe20000010000 */
[-C--:B------:R-:W-:Y:S01]  /*a440*/  FMUL.FTZ R75, R75, R20.reuse ;  /* 0x000000144b4b7220 */ /* 0x080fe20000410000 */
[----:B------:R-:W-:Y:S01]  /*a450*/  MUFU.EX2 R90, R90 ;  /* 0x0000005a005a7308 */ /* 0x000fe20000000800 */
[----:B------:R-:W-:Y:S01]  /*a460*/  FADD.FTZ R110, R188, R123 ;  /* 0x0000007bbc6e7221 */ /* 0x000fe20000010000 */
[----:B0-----:R-:W-:Y:S01]  /*a470*/  FADD.FTZ R93, R189, R106 ;  /* 0x0000006abd5d7221 */ /* 0x001fe20000010000 */
[-C--:B------:R-:W-:Y:S01]  /*a480*/  FMUL.FTZ R78, R78, R20.reuse ;  /* 0x000000144e4e7220 */ /* 0x080fe20000410000 */
[-C--:B------:R-:W-:Y:S01]  /*a490*/  FMUL.FTZ R79, R79, R20.reuse ;  /* 0x000000144f4f7220 */ /* 0x080fe20000410000 */
[----:B------:R-:W-:Y:S01]  /*a4a0*/  FADD.FTZ R123, R145, R110 ;  /* 0x0000006e917b7221 */ /* 0x000fe20000010000 */
[----:B---3--:R-:W-:Y:S01]  /*a4b0*/  FADD.FTZ R106, R136, R93 ;  /* 0x0000005d886a7221 */ /* 0x008fe20000010000 */
[-C--:B------:R-:W-:Y:S01]  /*a4c0*/  FMUL.FTZ R82, R82, R20.reuse ;  /* 0x0000001452527220 */ /* 0x080fe20000410000 */
[----:B------:R-:W-:Y:S01]  /*a4d0*/  MUFU.EX2 R91, R91 ;  /* 0x0000005b005b7308 */ /* 0x000fe20000000800 */
[----:B------:R-:W-:Y:S01]  /*a4e0*/  FADD.FTZ R110, R190, R123 ;  /* 0x0000007bbe6e7221 */ /* 0x000fe20000010000 */
[----:B----4-:R-:W-:Y:S01]  /*a4f0*/  FADD.FTZ R93, R191, R106 ;  /* 0x0000006abf5d7221 */ /* 0x010fe20000010000 */
[C---:B-----5:R-:W-:Y:S01]  /*a500*/  F2FP.F16.F32.PACK_AB R191, R120.reuse, R191 ;  /* 0x000000bf78bf723e */ /* 0x060fe200000000ff */
[-C--:B------:R-:W-:Y:S01]  /*a510*/  FMUL.FTZ R83, R83, R20.reuse ;  /* 0x0000001453537220 */ /* 0x080fe20000410000 */
[----:B------:R-:W-:Y:S01]  /*a520*/  FADD.FTZ R115, R149, R110 ;  /* 0x0000006e95737221 */ /* 0x000fe20000010000 */
[----:B------:R-:W-:Y:S01]  /*a530*/  FADD.FTZ R110, R120, R93 ;  /* 0x0000005d786e7221 */ /* 0x000fe20000010000 */
[-C--:B------:R-:W-:Y:S01]  /*a540*/  FMUL.FTZ R86, R86, R20.reuse ;  /* 0x0000001456567220 */ /* 0x080fe20000410000 */
[----:B------:R-:W0:Y:S01]  /*a550*/  MUFU.EX2 R106, R119 ;  /* 0x00000077006a7308 */ /* 0x000e220000000800 */
[----:B------:R-:W-:Y:S01]  /*a560*/  FADD.FTZ R112, R192, R115 ;  /* 0x00000073c0707221 */ /* 0x000fe20000010000 */
[----:B------:R-:W-:Y:S01]  /*a570*/  FADD.FTZ R21, R193, R110 ;  /* 0x0000006ec1157221 */ /* 0x000fe20000010000 */
[----:B------:R-:W-:Y:S01]  /*a580*/  FMUL.FTZ R87, R87, R20 ;  /* 0x0000001457577220 */ /* 0x000fe20000410000 */
[----:B------:R-:W-:-:S02]  /*a590*/  IMAD.U32 R20, RZ, RZ, UR6 ;  /* 0x00000006ff147e24 */ /* 0x000fc4000f8e00ff */
[----:B------:R-:W-:Y:S01]  /*a5a0*/  FADD.FTZ R93, R137, R112 ;  /* 0x00000070895d7221 */ /* 0x000fe20000010000 */
[----:B------:R-:W-:Y:S01]  /*a5b0*/  FADD.FTZ R110, R124, R21 ;  /* 0x000000157c6e7221 */ /* 0x000fe20000010000 */
[----:B------:R-:W-:Y:S01]  /*a5c0*/  F2FP.F16.F32.PACK_AB R218, R13, R92 ;  /* 0x0000005c0dda723e */ /* 0x000fe200000000ff */
[----:B------:R1:W-:Y:S01]  /*a5d0*/  MUFU.EX2 R120, R102 ;  /* 0x0000006600787308 */ /* 0x0003e20000000800 */
[----:B------:R-:W-:Y:S01]  /*a5e0*/  FADD.FTZ R112, R194, R93 ;  /* 0x0000005dc2707221 */ /* 0x000fe20000010000 */
[----:B------:R-:W-:Y:S01]  /*a5f0*/  FADD.FTZ R21, R195, R110 ;  /* 0x0000006ec3157221 */ /* 0x000fe20000010000 */
[-C--:B------:R-:W-:Y:S01]  /*a600*/  FMUL.FTZ R24, R24, R15.reuse ;  /* 0x0000000f18187220 */ /* 0x080fe20000410000 */
[-C--:B------:R-:W-:Y:S01]  /*a610*/  FMUL.FTZ R25, R25, R15.reuse ;  /* 0x0000000f19197220 */ /* 0x080fe20000410000 */
[----:B------:R-:W-:Y:S01]  /*a620*/  FADD.FTZ R93, R141, R112 ;  /* 0x000000708d5d7221 */ /* 0x000fe20000010000 */
[----:B------:R-:W-:Y:S01]  /*a630*/  FADD.FTZ R110, R132, R21 ;  /* 0x00000015846e7221 */ /* 0x000fe20000010000 */
[-C--:B------:R-:W-:Y:S01]  /*a640*/  FMUL.FTZ R28, R28, R15.reuse ;  /* 0x0000000f1c1c7220 */ /* 0x080fe20000410000 */
[----:B------:R-:W-:Y:S01]  /*a650*/  MUFU.EX2 R94, R94 ;  /* 0x0000005e005e7308 */ /* 0x000fe20000000800 */
        /* <DEDUP_REMOVED lines=14> */
[----:B------:R-:W-:Y:S01]  /*a740*/  FMUL.FTZ R40, R40, R15 ;  /* 0x0000000f28287220 */ /* 0x000fe20000410000 */
[----:B------:R-:W3:Y:S01]  /*a750*/  MUFU.EX2 R110, R111 ;  /* 0x0000006f006e7308 */ /* 0x000ee20000000800 */
[----:B------:R-:W-:Y:S01]  /*a760*/  FADD.FTZ R116, R200, R93 ;  /* 0x0000005dc8747221 */ /* 0x000fe20000010000 */
[----:B------:R-:W-:Y:S01]  /*a770*/  FADD.FTZ R21, R201, R112 ;  /* 0x00000070c9157221 */ /* 0x000fe20000010000 */
[C---:B--2---:R-:W-:Y:S01]  /*a780*/  F2FP.F16.F32.PACK_AB R201, R12.reuse, R201 ;  /* 0x000000c90cc9723e */ /* 0x044fe200000000ff */
[-C--:B------:R-:W-:Y:S01]  /*a790*/  FMUL.FTZ R41, R41, R15.reuse ;  /* 0x0000000f29297220 */ /* 0x080fe20000410000 */
[----:B------:R-:W-:Y:S01]  /*a7a0*/  FADD.FTZ R93, R121, R116 ;  /* 0x00000074795d7221 */ /* 0x000fe20000010000 */
[----:B------:R-:W-:Y:S01]  /*a7b0*/  FADD.FTZ R112, R12, R21 ;  /* 0x000000150c707221 */ /* 0x000fe20000010000 */
[-C--:B------:R-:W-:Y:S01]  /*a7c0*/  FMUL.FTZ R44, R44, R15.reuse ;  /* 0x0000000f2c2c7220 */ /* 0x080fe20000410000 */
        /* <DEDUP_REMOVED lines=22> */
[----:B0-----:R-:W-:Y:S01]  /*a930*/  FADD.FTZ R112, R106, R11 ;  /* 0x0000000b6a707221 */ /* 0x001fe20000010000 */
[-C--:B------:R-:W-:Y:S01]  /*a940*/  FMUL.FTZ R68, R68, R15.reuse ;  /* 0x0000000f44447220 */ /* 0x080fe20000410000 */
[-C--:B------:R-:W-:Y:S01]  /*a950*/  FMUL.FTZ R69, R69, R15.reuse ;  /* 0x0000000f45457220 */ /* 0x080fe20000410000 */
[----:B-1----:R-:W-:Y:S01]  /*a960*/  FADD.FTZ R102, R208, R21 ;  /* 0x00000015d0667221 */ /* 0x002fe20000010000 */
        /* <DEDUP_REMOVED lines=12> */
[----:B---3--:R-:W-:Y:S01]  /*aa30*/  FADD.FTZ R11, R110, R11 ;  /* 0x0000000b6e0b7221 */ /* 0x008fe20000010000 */
[-C--:B------:R-:W-:Y:S01]  /*aa40*/  FMUL.FTZ R84, R84, R15.reuse ;  /* 0x0000000f54547220 */ /* 0x080fe20000410000 */
[----:B------:R-:W-:Y:S01]  /*aa50*/  FMUL.FTZ R85, R85, R15 ;  /* 0x0000000f55557220 */ /* 0x000fe20000410000 */
[----:B------:R-:W-:Y:S01]  /*aa60*/  FADD.FTZ R12, R96, R21 ;  /* 0x00000015600c7221 */ /* 0x000fe20000010000 */
[----:B------:R-:W-:Y:S01]  /*aa70*/  FADD.FTZ R11, R118, R11 ;  /* 0x0000000b760b7221 */ /* 0x000fe20000010000 */
[----:B------:R-:W-:Y:S01]  /*aa80*/  F2FP.F16.F32.PACK_AB R178, R169, R178 ;  /* 0x000000b2a9b2723e */ /* 0x000fe200000000ff */
[----:B------:R-:W-:-:S02]  /*aa90*/  IMAD.MOV.U32 R15, RZ, RZ, R10 ;  /* 0x000000ffff0f7224 */ /* 0x000fc400078e000a */
        /* <DEDUP_REMOVED lines=19> */
[----:B------:R-:W-:Y:S01]  /*abd0*/  F2FP.F16.F32.PACK_AB R190, R149, R190 ;  /* 0x000000be95be723e */ /* 0x000fe200000000ff */
[----:B------:R-:W-:Y:S01]  /*abe0*/  FADD.FTZ R11, R95, R11 ;  /* 0x0000000b5f0b7221 */ /* 0x000fe20000010000 */
[----:B------:R-:W-:Y:S01]  /*abf0*/  F2FP.F16.F32.PACK_AB R192, R137, R192 ;  /* 0x000000c089c0723e */ /* 0x000fe200000000ff */
[----:B------:R-:W-:Y:S01]  /*ac00*/  IMAD.MOV.U32 R13, RZ, RZ, R88 ;  /* 0x000000ffff0d7224 */ /* 0x000fe200078e0058 */
        /* <DEDUP_REMOVED lines=23> */
[----:B------:R-:W-:Y:S06]  /*ad80*/  @P2 BRA `(.L_x_6711) ;  /* 0xffffffb400242947 */ /* 0x000fec000383ffff */
.L_x_6702:
[----:B------:R-:W-:Y:S06]  /*ad90*/  BAR.ARV 0x8, 0x180 ;  /* 0x0206000000007b1d */ /* 0x000fec0000002000 */
[----:B------:R-:W-:Y:S05]  /*ada0*/  @!P0 BRA `(.L_x_6712) ;  /* 0x0000000000048947 */ /* 0x000fea0003800000 */
[----:B------:R-:W-:Y:S01]  /*adb0*/  BPT.TRAP 0x1 ;  /* 0x000000040000795c */ /* 0x000fe20000300000 */
.L_x_6712:
[----:B------:R-:W-:Y:S01]  /*adc0*/  R2UR UR4, R2 ;  /* 0x00000000020472ca */ /* 0x000fe200000e0000 */
[----:B------:R-:W-:-:S12]  /*add0*/  ULEA UR8, UR60, UR61, 0x3 ;  /* 0x0000003d3c087291 */ /* 0x000fd8000f8e183f */
[----:B------:R-:W-:-:S05]  /*ade0*/  IMAD.U32 R0, RZ, RZ, UR4 ;  /* 0x00000004ff007e24 */ /* 0x000fca000f8e00ff */
[----:B------:R-:W-:-:S04]  /*adf0*/  SHF.L.U32 R0, R0, 0x1f, RZ ;  /* 0x0000001f00007819 */ /* 0x000fc800000006ff */
[----:B------:R0:W1:Y:S01]  /*ae00*/  SYNCS.PHASECHK.TRANS64.TRYWAIT P2, [UR8+0x34850], R0 ;  /* 0x03485000ff0075a7 */ /* 0x0000620008040148 */
[----:B------:R-:W-:Y:S05]  /*ae10*/  @!P0 BRA `(.L_x_6713) ;  /* 0x0000000000048947 */ /* 0x000fea0003800000 */
[----:B------:R-:W-:Y:S01]  /*ae20*/  BPT.TRAP 0x1 ;  /* 0x000000040000795c */ /* 0x000fe20000300000 */
.L_x_6713:
[----:B-1----:R-:W-:Y:S05]  /*ae30*/  @P2 BRA `(.L_x_6714) ;  /* 0x0000000000082947 */ /* 0x002fea0003800000 */
[----:B------:R-:W1:Y:S02]  /*ae40*/  SYNCS.PHASECHK.TRANS64.TRYWAIT P0, [UR8+0x34850], R0 ;  /* 0x03485000ff0075a7 */ /* 0x000e640008000148 */
[----:B-1----:R-:W-:Y:S05]  /*ae50*/  @!P0 BRA `(.L_x_6715) ;  /* 0x0000005c00a88947 */ /* 0x002fea0003800000 */
.L_x_6714:
[----:B------:R-:W-:Y:S01]  /*ae60*/  UIADD3 UR4, UR61, 0x400, URZ ;  /* 0x000004003d047890 */ /* 0x000fe2000fffe03f */
[----:B------:R-:W-:Y:S01]  /*ae70*/  WARPGROUP.ARRIVE ;  /* 0x00000000000079c5 */ /* 0x000fe20000000000 */
[----:B------:R-:W-:Y:S01]  /*ae80*/  UMOV UR7, 0x40000040 ;  /* 0x4000004000077882 */ /* 0x000fe20000000000 */
[----:B------:R-:W-:Y:S01]  /*ae90*/  UMOV UR11, 0x40000040 ;  /* 0x40000040000b7882 */ /* 0x000fe20000000000 */
[----:B------:R-:W-:Y:S01]  /*aea0*/  USHF.R.U32.HI UR4, URZ, 0x4, UR4 ;  /* 0x000000043f047899 */ /* 0x000fe20008011604 */
[----:B01----:R-:W0:Y:S01]  /*aeb0*/  SHFL.BFLY PT, R0, R11, 0x2, 0x1f ;  /* 0x0c401f000b007f89 */ /* 0x003e2200000e0000 */
[----:B------:R-:W-:Y:S01]  /*aec0*/  IMAD.MOV.U32 R94, RZ, RZ, -0x800000 ;  /* 0xff800000ff5e7424 */ /* 0x000fe200078e00ff */
[----:B------:R-:W-:Y:S01]  /*aed0*/  CS2R R98, SRZ ;  /* 0x0000000000627805 */ /* 0x000fe2000001ff00 */
[----:B------:R-:W-:Y:S01]  /*aee0*/  ULOP3.LUT UR4, UR4, 0x3fff, URZ, 0xc0, !UPT ;  /* 0x00003fff04047892 */ /* 0x000fe2000f8ec03f */
[----:B------:R-:W1:Y:S01]  /*aef0*/  SHFL.BFLY PT, R5, R12, 0x2, 0x1f ;  /* 0x0c401f000c057f89 */ /* 0x000e6200000e0000 */
[----:B------:R-:W-:Y:S01]  /*af00*/  IMAD.MOV.U32 R95, RZ, RZ, -0x800000 ;  /* 0xff800000ff5f7424 */ /* 0x000fe200078e00ff */
[----:B------:R-:W2:Y:S01]  /*af10*/  LDC R115, c[0x0][0xc38] ;  /* 0x00030e00ff737b82 */ /* 0x000ea20000000800 */
[----:B------:R-:W-:Y:S01]  /*af20*/  ULOP3.LUT UR4, UR4, 0x5800000, URZ, 0xfc, !UPT ;  /* 0x0580000004047892 */ /* 0x000fe2000f8efc3f */
[----:B------:R-:W-:Y:S01]  /*af30*/  R2UR UR12, R224 ;  /* 0x00000000e00c72ca */ /* 0x000fe200000e0000 */
[----:B------:R-:W-:Y:S01]  /*af40*/  ULDC.64 UR14, c[0x0][0x208] ;  /* 0x00008200000e7ab9 */ /* 0x000fe20000000a00 */
[----:B------:R-:W-:Y:S01]  /*af50*/  R2UR UR13, R225 ;  /* 0x00000000e10d72ca */ /* 0x000fe200000e0000 */
[----:B------:R-:W-:Y:S01]  /*af60*/  UIMAD UR6, UR60, 0xb00, UR4 ;  /* 0x00000b003c0678a4 */ /* 0x000fe2000f8e0204 */
[----:B------:R-:W-:-:S03]  /*af70*/  R2UR UR9, R223 ;  /* 0x00000000df0972ca */ /* 0x000fc600000e0000 */
[----:B------:R-:W-:-:S09]  /*af80*/  UIADD3 UR4, UR6, 0x80, URZ ;  /* 0x0000008006047890 */ /* 0x000fd2000fffe03f */
[----:B------:R-:W-:Y:S03]  /*af90*/  HGMMA.64x128x16.F32 R24, R176, gdesc[UR4].tnspB, R24, gsb0 ;  /* 0x41e00004b0187df0 */ /* 0x000fe60008000818 */
[----:B------:R-:W3:Y:S01]  /*afa0*/  S2UR UR7, SR_SWINHI ;  /* 0x00000000000779c3 */ /* 0x000ee20000002f00 */
[----:B------:R-:W-:Y:S01]  /*afb0*/  UMOV UR10, UR4 ;  /* 0x00000004000a7c82 */ /* 0x000fe20008000000 */
[----:B------:R-:W-:Y:S01]  /*afc0*/  UIADD3 UR4, UR6, 0x100, URZ ;  /* 0x0000010006047890 */ /* 0x000fe2000fffe03f */
[----:B0-----:R-:W-:Y:S01]  /*afd0*/  FADD.FTZ R4, R0, R11 ;  /* 0x0000000b00047221 */ /* 0x001fe20000010000 */
[----:B------:R-:W-:Y:S02]  /*afe0*/  IMAD R16, RZ, RZ, -UR13 ;  /* 0x8000000dff107e24 */ /* 0x000fe4000f8e02ff */
[----:B-1----:R-:W-:Y:S02]  /*aff0*/  FADD.FTZ R5, R5, R12 ;  /* 0x0000000c05057221 */ /* 0x002fe40000010000 */
[----:B------:R-:W0:Y:S01]  /*b000*/  SHFL.BFLY PT, R7, R4, 0x1, 0x1f ;  /* 0x0c201f0004077f89 */ /* 0x000e2200000e0000 */
[----:B--2---:R-:W-:-:S03]  /*b010*/  IMAD R16, R115, R16, UR9 ;  /* 0x0000000973107e24 */ /* 0x004fc6000f8e0210 */
[----:B------:R-:W1:Y:S01]  /*b020*/  SHFL.BFLY PT, R0, R5, 0x1, 0x1f ;  /* 0x0c201f0005007f89 */ /* 0x000e6200000e0000 */
[----:B0-----:R-:W-:Y:S01]  /*b030*/  FADD.FTZ R12, R4, R7 ;  /* 0x00000007040c7221 */ /* 0x001fe20000010000 */
[----:B------:R-:W-:Y:S02]  /*b040*/  IMAD R7, R221, 0x40, R18 ;  /* 0x00000040dd077824 */ /* 0x000fe400078e0212 */
[----:B-1----:R-:W-:Y:S02]  /*b050*/  FADD.FTZ R8, R5, R0 ;  /* 0x0000000005087221 */ /* 0x002fe40000010000 */
[----:B------:R-:W-:-:S03]  /*b060*/  FSETP.NE.FTZ.AND P2, PT, R12, RZ, PT ;  /* 0x000000ff0c00720b */ /* 0x000fc60003f55000 */
[----:B------:R-:W-:-:S10]  /*b070*/  FSETP.NE.FTZ.AND P0, PT, R8, RZ, PT ;  /* 0x000000ff0800720b */ /* 0x000fd40003f15000 */
[----:B------:R-:W-:Y:S01]  /*b080*/  @P2 MUFU.LG2 R6, R12 ;  /* 0x0000000c00062308 */ /* 0x000fe20000000c00 */
[----:B------:R-:W-:-:S07]  /*b090*/  @P2 FMUL.FTZ R14, R3, 0.69314718246459960938 ;  /* 0x3f317218030e2820 */ /* 0x000fce0000410000 */
[----:B------:R-:W0:Y:S08]  /*b0a0*/  @P0 MUFU.LG2 R0, R8 ;  /* 0x0000000800000308 */ /* 0x000e300000000c00 */
[----:B------:R1:W2:Y:S08]  /*b0b0*/  @P0 MUFU.RCP R99, R8 ;  /* 0x0000000800630308 */ /* 0x0002b00000001000 */
[----:B------:R4:W2:Y:S01]  /*b0c0*/  @P2 MUFU.RCP R98, R12 ;  /* 0x0000000c00622308 */ /* 0x0008a20000001000 */
[----:B0-----:R-:W-:Y:S01]  /*b0d0*/  @P0 FMUL.FTZ R0, R0, 0.69314718246459960938 ;  /* 0x3f31721800000820 */ /* 0x001fe20000410000 */
[----:B------:R-:W-:-:S02]  /*b0e0*/  WARPGROUP.DEPBAR.LE gsb0, 0x0 ;  /* 0x00008000000079c5 */ /* 0x000fc40000010000 */
[----:B------:R-:W-:-:S06]  /*b0f0*/  WARPGROUP.ARRIVE ;  /* 0x00000000000079c5 */ /* 0x000fcc0000000000 */
[----:B------:R-:W-:Y:S01]  /*b100*/  HGMMA.64x128x16.F32 R24, R180, gdesc[UR8].tnspB, R24, gsb0 ;  /* 0x41e00008b4187df0 */ /* 0x000fe20008000818 */
[----:B------:R-:W-:Y:S01]  /*b110*/  UMOV UR10, UR4 ;  /* 0x00000004000a7c82 */ /* 0x000fe20008000000 */
[----:B------:R-:W-:Y:S01]  /*b120*/  UMOV UR11, 0x40000040 ;  /* 0x40000040000b7882 */ /* 0x000fe20000000000 */
[----:B------:R-:W-:Y:S01]  /*b130*/  UIADD3 UR4, UR6, 0x180, URZ ;  /* 0x0000018006047890 */ /* 0x000fe2000fffe03f */
[----:B------:R-:W-:Y:S02]  /*b140*/  WARPGROUP.DEPBAR.LE gsb0, 0x0 ;  /* 0x00008000000079c5 */ /* 0x000fe40000010000 */
        /* <DEDUP_REMOVED lines=34> */
[----:B------:R-:W-:Y:S02]  /*b370*/  UIADD3 UR4, UR6, 0x480, URZ ;  /* 0x0000048006047890 */ /* 0x000fe4000fffe03f */
[----:B------:R-:W-:Y:S01]  /*b380*/  UIADD3 UR6, UR6, 0x500, URZ ;  /* 0x0000050006067890 */ /* 0x000fe2000fffe03f */
[----:B------:R-:W-:Y:S02]  /*b390*/  WARPGROUP.DEPBAR.LE gsb0, 0x0 ;  /* 0x00008000000079c5 */ /* 0x000fe40000010000 */
[----:B------:R-:W-:-:S06]  /*b3a0*/  WARPGROUP.ARRIVE ;  /* 0x00000000000079c5 */ /* 0x000fcc0000000000 */
[----:B------:R-:W-:Y:S01]  /*b3b0*/  HGMMA.64x128x16.F32 R24, R208, gdesc[UR8].tnspB, R24, gsb0 ;  /* 0x41e00008d0187df0 */ /* 0x000fe20008000818 */
[----:B------:R-:W-:Y:S01]  /*b3c0*/  UMOV UR10, UR4 ;  /* 0x00000004000a7c82 */ /* 0x000fe20008000000 */
[----:B------:R-:W-:Y:S01]  /*b3d0*/  UMOV UR11, 0x40000040 ;  /* 0x40000040000b7882 */ /* 0x000fe20000000000 */
[----:B------:R-:W-:Y:S01]  /*b3e0*/  UMOV UR4, UR61 ;  /* 0x0000003d00047c82 */ /* 0x000fe20008000000 */
[----:B---3--:R-:W-:Y:S01]  /*b3f0*/  UMOV UR5, UR7 ;  /* 0x0000000700057c82 */ /* 0x008fe20008000000 */
[----:B------:R-:W-:Y:S01]  /*b400*/  UMOV UR7, 0x40000040 ;  /* 0x4000004000077882 */ /* 0x000fe20000000000 */
[----:B------:R-:W-:Y:S01]  /*b410*/  IMAD.U32 R96, RZ, RZ, UR4 ;  /* 0x00000004ff607e24 */ /* 0x000fe2000f8e00ff */
[----:B------:R-:W-:Y:S01]  /*b420*/  UIADD3 UR4, -UR12, URZ, URZ ;  /* 0x0000003f0c047290 */ /* 0x000fe2000fffe13f */
[----:B------:R-:W-:Y:S02]  /*b430*/  IMAD.U32 R97, RZ, RZ, UR5 ;  /* 0x00000005ff617e24 */ /* 0x000fe4000f8e00ff */
[----:B------:R-:W-:-:S04]  /*b440*/  IMAD.WIDE R4, R229, 0x2, R96 ;  /* 0x00000002e5047825 */ /* 0x000fc800078e0260 */
[----:B------:R-:W-:-:S04]  /*b450*/  IMAD.WIDE R96, R7, 0x2, R96 ;  /* 0x0000000207607825 */ /* 0x000fc800078e0260 */
[----:B------:R-:W-:Y:S01]  /*b460*/  @P0 FMUL.FTZ R7, R3, 0.69314718246459960938 ;  /* 0x3f31721803070820 */ /* 0x000fe20000410000 */
[----:B------:R-:W-:Y:S01]  /*b470*/  @P2 FMUL.FTZ R3, R6, 0.69314718246459960938 ;  /* 0x3f31721806032820 */ /* 0x000fe20000410000 */
[----:B------:R-:W-:Y:S02]  /*b480*/  IADD3 R109, P6, R4, 0x4060, RZ ;  /* 0x00004060046d7810 */ /* 0x000fe40007fde0ff */
[----:B------:R-:W-:Y:S01]  /*b490*/  @P0 FFMA.FTZ R95, R7, R10, R0 ;  /* 0x0000000a075f0223 */ /* 0x000fe20000010000 */
[----:B------:R-:W-:Y:S01]  /*b4a0*/  @P2 FFMA.FTZ R94, R14, R88, R3 ;  /* 0x000000580e5e2223 */ /* 0x000fe20000010003 */
[C---:B------:R-:W-:Y:S02]  /*b4b0*/  IADD3 R3, P5, R4.reuse, 0x4040, RZ ;  /* 0x0000404004037810 */ /* 0x040fe40007fbe0ff */
[----:B------:R-:W-:Y:S02]  /*b4c0*/  LOP3.LUT R108, R109, 0x380, RZ, 0xc0, !PT ;  /* 0x000003806d6c7812 */ /* 0x000fe400078ec0ff */
[----:B------:R-:W-:Y:S01]  /*b4d0*/  LOP3.LUT R0, R3, 0x380, RZ, 0xc0, !PT ;  /* 0x0000038003007812 */ /* 0x000fe200078ec0ff */
[----:B------:R-:W-:Y:S01]  /*b4e0*/  IMAD.X R111, RZ, RZ, R5, P5 ;  /* 0x000000ffff6f7224 */ /* 0x000fe200028e0605 */
[----:B------:R-:W-:-:S02]  /*b4f0*/  LOP3.LUT R113, R4, 0x380, RZ, 0xc0, !PT ;  /* 0x0000038004717812 */ /* 0x000fc400078ec0ff */
[----:B------:R-:W-:Y:S02]  /*b500*/  SHF.R.U64 R0, R0, 0x3, RZ ;  /* 0x0000000300007819 */ /* 0x000fe400000012ff */
[----:B------:R-:W-:Y:S02]  /*b510*/  SHF.R.U64 R108, R108, 0x3, RZ ;  /* 0x000000036c6c7819 */ /* 0x000fe400000012ff */
[----:B------:R-:W-:Y:S02]  /*b520*/  LOP3.LUT R110, R0, R3, RZ, 0x3c, !PT ;  /* 0x00000003006e7212 */ /* 0x000fe400078e3cff */
[----:B------:R-:W0:Y:S01]  /*b530*/  LDC R0, c[0x0][0xbe8] ;  /* 0x0002fa00ff007b82 */ /* 0x000e220000000800 */
[----:B------:R-:W-:Y:S02]  /*b540*/  SHF.R.U64 R113, R113, 0x3, RZ ;  /* 0x0000000371717819 */ /* 0x000fe400000012ff */
[----:B------:R-:W-:Y:S01]  /*b550*/  LOP3.LUT R108, R108, R109, RZ, 0x3c, !PT ;  /* 0x0000006d6c6c7212 */ /* 0x000fe200078e3cff */
[----:B------:R-:W-:Y:S01]  /*b560*/  IMAD.X R109, RZ, RZ, R5, P6 ;  /* 0x000000ffff6d7224 */ /* 0x000fe200030e0605 */
[----:B------:R-:W-:-:S02]  /*b570*/  IADD3 R9, P3, R4, 0x4000, RZ ;  /* 0x0000400004097810 */ /* 0x000fc40007f7e0ff */
[C---:B-1----:R-:W-:Y:S02]  /*b580*/  IADD3 R8, P6, R4.reuse, 0x40, RZ ;  /* 0x0000004004087810 */ /* 0x042fe40007fde0ff */
        /* <DEDUP_REMOVED lines=13> */
[----:B------:R-:W-:Y:S02]  /*b660*/  IADD3 R21, P6, R96, 0x1000, RZ ;  /* 0x0000100060157810 */ /* 0x000fe40007fde0ff */
[----:B0-----:R-:W-:Y:S02]  /*b670*/  ISETP.NE.AND P2, PT, R0, 0x1, PT ;  /* 0x000000010000780c */ /* 0x001fe40003f45270 */
[----:B------:R-:W-:Y:S02]  /*b680*/  SHF.R.U64 R3, R3, 0x3, RZ ;  /* 0x0000000303037819 */ /* 0x000fe400000012ff */
[----:B------:R-:W-:Y:S02]  /*b690*/  LOP3.LUT R106, R4, R9, RZ, 0x3c, !PT ;  /* 0x00000009046a7212 */ /* 0x000fe400078e3cff */
[----:B------:R-:W-:Y:S02]  /*b6a0*/  LOP3.LUT R20, R21, 0x380, RZ, 0xc0, !PT ;  /* 0x0000038015147812 */ /* 0x000fe400078ec0ff */
[----:B------:R-:W-:-:S02]  /*b6b0*/  LOP3.LUT R4, R7, 0x380, RZ, 0xc0, !PT ;  /* 0x0000038007047812 */ /* 0x000fc400078ec0ff */
[----:B------:R-:W-:Y:S02]  /*b6c0*/  IADD3 R15, P0, R96, 0x2000, RZ ;  /* 0x00002000600f7810 */ /* 0x000fe40007f1e0ff */
[----:B------:R-:W-:Y:S01]  /*b6d0*/  LOP3.LUT R102, R3, R6, RZ, 0x3c, !PT ;  /* 0x0000000603667212 */ /* 0x000fe200078e3cff */
[----:B------:R-:W0:Y:S01]  /*b6e0*/  @P2 LDC R114, c[0x0][0xbec] ;  /* 0x0002fb00ff722b82 */ /* 0x000e220000000800 */
[----:B------:R-:W-:Y:S02]  /*b6f0*/  SHF.R.U64 R20, R20, 0x3, RZ ;  /* 0x0000000314147819 */ /* 0x000fe400000012ff */
[----:B------:R-:W-:Y:S02]  /*b700*/  LOP3.LUT R5, R10, 0x380, RZ, 0xc0, !PT ;  /* 0x000003800a057812 */ /* 0x000fe400078ec0ff */
[----:B------:R-:W-:Y:S02]  /*b710*/  LOP3.LUT R3, R8, 0x380, RZ, 0xc0, !PT ;  /* 0x0000038008037812 */ /* 0x000fe400078ec0ff */
[----:B------:R-:W-:-:S02]  /*b720*/  SHF.R.U64 R4, R4, 0x3, RZ ;  /* 0x0000000304047819 */ /* 0x000fc400000012ff */
[----:B------:R-:W-:Y:S02]  /*b730*/  LOP3.LUT R14, R15, 0x380, RZ, 0xc0, !PT ;  /* 0x000003800f0e7812 */ /* 0x000fe400078ec0ff */
[----:B------:R-:W-:Y:S01]  /*b740*/  LOP3.LUT R20, R20, R21, RZ, 0x3c, !PT ;  /* 0x0000001514147212 */ /* 0x000fe200078e3cff */
[----:B------:R-:W-:Y:S01]  /*b750*/  IMAD.X R21, RZ, RZ, R97, P6 ;  /* 0x000000ffff157224 */ /* 0x000fe200030e0661 */
[----:B------:R-:W-:Y:S02]  /*b760*/  SHF.R.U64 R5, R5, 0x3, RZ ;  /* 0x0000000305057819 */ /* 0x000fe400000012ff */
[----:B------:R-:W-:Y:S02]  /*b770*/  SHF.R.U64 R3, R3, 0x3, RZ ;  /* 0x0000000303037819 */ /* 0x000fe400000012ff */
[----:B------:R-:W-:Y:S02]  /*b780*/  LOP3.LUT R100, R4, R7, RZ, 0x3c, !PT ;  /* 0x0000000704647212 */ /* 0x000fe400078e3cff */
[----:B------:R-:W-:-:S02]  /*b790*/  IADD3 R13, P3, R96, 0x3000, RZ ;  /* 0x00003000600d7810 */ /* 0x000fc40007f7e0ff */
[C---:B------:R-:W-:Y:S02]  /*b7a0*/  IADD3 R11, P4, R96.reuse, 0x4000, RZ ;  /* 0x00004000600b7810 */ /* 0x040fe40007f9e0ff */
[C---:B------:R-:W-:Y:S02]  /*b7b0*/  IADD3 R9, P5, R96.reuse, 0x5000, RZ ;  /* 0x0000500060097810 */ /* 0x040fe40007fbe0ff */
[----:B------:R-:W-:Y:S02]  /*b7c0*/  IADD3 R7, P6, R96, 0x6000, RZ ;  /* 0x0000600060077810 */ /* 0x000fe40007fde0ff */
[----:B------:R-:W-:Y:S02]  /*b7d0*/  SHF.R.U64 R14, R14, 0x3, RZ ;  /* 0x000000030e0e7819 */ /* 0x000fe400000012ff */
[----:B------:R-:W-:Y:S02]  /*b7e0*/  LOP3.LUT R104, R5, R10, RZ, 0x3c, !PT ;  /* 0x0000000a05687212 */ /* 0x000fe400078e3cff */
[----:B------:R-:W-:-:S02]  /*b7f0*/  LOP3.LUT R92, R3, R8, RZ, 0x3c, !PT ;  /* 0x00000008035c7212 */ /* 0x000fc400078e3cff */
[----:B----4-:R-:W-:Y:S02]  /*b800*/  LOP3.LUT R12, R13, 0x380, RZ, 0xc0, !PT ;  /* 0x000003800d0c7812 */ /* 0x010fe400078ec0ff */
[----:B------:R-:W-:Y:S02]  /*b810*/  LOP3.LUT R10, R11, 0x380, RZ, 0xc0, !PT ;  /* 0x000003800b0a7812 */ /* 0x000fe400078ec0ff */
[----:B------:R-:W-:Y:S02]  /*b820*/  LOP3.LUT R8, R9, 0x380, RZ, 0xc0, !PT ;  /* 0x0000038009087812 */ /* 0x000fe400078ec0ff */
[----:B------:R-:W-:Y:S02]  /*b830*/  LOP3.LUT R6, R7, 0x380, RZ, 0xc0, !PT ;  /* 0x0000038007067812 */ /* 0x000fe400078ec0ff */
[----:B------:R-:W-:Y:S02]  /*b840*/  LOP3.LUT R89, R96, 0x380, RZ, 0xc0, !PT ;  /* 0x0000038060597812 */ /* 0x000fe400078ec0ff */
[----:B------:R-:W-:Y:S01]  /*b850*/  LOP3.LUT R14, R14, R15, RZ, 0x3c, !PT ;  /* 0x0000000f0e0e7212 */ /* 0x000fe200078e3cff */
[----:B------:R-:W-:Y:S01]  /*b860*/  IMAD.X R15, RZ, RZ, R97, P0 ;  /* 0x000000ffff0f7224 */ /* 0x000fe200000e0661 */
[----:B------:R-:W-:-:S02]  /*b870*/  MOV R112, R112 ;  /* 0x0000007000707202 */ /* 0x000fc40000000f00 */
[----:B------:R-:W-:Y:S01]  /*b880*/  IADD3 R4, P0, R96, 0x7000, RZ ;  /* 0x0000700060047810 */ /* 0x000fe20007f1e0ff */
[----:B------:R-:W1:Y:S01]  /*b890*/  @P2 LDC R113, c[0x0][0xbf0] ;  /* 0x0002fc00ff712b82 */ /* 0x000e620000000800 */
[----:B------:R-:W-:Y:S02]  /*b8a0*/  SHF.R.U64 R12, R12, 0x3, RZ ;  /* 0x000000030c0c7819 */ /* 0x000fe400000012ff */
[----:B------:R-:W-:Y:S01]  /*b8b0*/  SHF.R.U64 R10, R10, 0x3, RZ ;  /* 0x000000030a0a7819 */ /* 0x000fe200000012ff */
[----:B------:R-:W-:Y:S01]  /*b8c0*/  IMAD.X R5, RZ, RZ, R97, P0 ;  /* 0x000000ffff057224 */ /* 0x000fe200000e0661 */
[----:B------:R-:W-:Y:S02]  /*b8d0*/  SHF.R.U64 R8, R8, 0x3, RZ ;  /* 0x0000000308087819 */ /* 0x000fe400000012ff */
[----:B------:R-:W-:Y:S02]  /*b8e0*/  SHF.R.U64 R6, R6, 0x3, RZ ;  /* 0x0000000306067819 */ /* 0x000fe400000012ff */
[----:B------:R-:W-:-:S02]  /*b8f0*/  SHF.R.U64 R89, R89, 0x3, RZ ;  /* 0x0000000359597819 */ /* 0x000fc400000012ff */
[----:B------:R-:W-:Y:S02]  /*b900*/  LOP3.LUT R3, R4, 0x380, RZ, 0xc0, !PT ;  /* 0x0000038004037812 */ /* 0x000fe400078ec0ff */
[----:B------:R-:W-:Y:S01]  /*b910*/  LOP3.LUT R12, R12, R13, RZ, 0x3c, !PT ;  /* 0x0000000d0c0c7212 */ /* 0x000fe200078e3cff */
[--C-:B------:R-:W-:Y:S01]  /*b920*/  IMAD.X R13, RZ, RZ, R97.reuse, P3 ;  /* 0x000000ffff0d7224 */ /* 0x100fe200018e0661 */
[----:B------:R-:W-:Y:S01]  /*b930*/  LOP3.LUT R10, R10, R11, RZ, 0x3c, !PT ;  /* 0x0000000b0a0a7212 */ /* 0x000fe200078e3cff */
[--C-:B------:R-:W-:Y:S01]  /*b940*/  IMAD.X R11, RZ, RZ, R97.reuse, P4 ;  /* 0x000000ffff0b7224 */ /* 0x100fe200020e0661 */
[----:B------:R-:W-:Y:S01]  /*b950*/  LOP3.LUT R8, R8, R9, RZ, 0x3c, !PT ;  /* 0x0000000908087212 */ /* 0x000fe200078e3cff */
[--C-:B------:R-:W-:Y:S01]  /*b960*/  IMAD.X R9, RZ, RZ, R97.reuse, P5 ;  /* 0x000000ffff097224 */ /* 0x100fe200028e0661 */
[----:B------:R-:W-:Y:S01]  /*b970*/  LOP3.LUT R6, R6, R7, RZ, 0x3c, !PT ;  /* 0x0000000706067212 */ /* 0x000fe200078e3cff */
[----:B------:R-:W-:Y:S02]  /*b980*/  WARPGROUP.DEPBAR.LE gsb0, 0x0 ;  /* 0x00008000000079c5 */ /* 0x000fe40000010000 */
[----:B------:R-:W-:Y:S01]  /*b990*/  WARPGROUP.ARRIVE ;  /* 0x00000000000079c5 */ /* 0x000fe20000000000 */
[----:B------:R-:W-:Y:S01]  /*b9a0*/  LOP3.LUT R88, R89, R96, RZ, 0x3c, !PT ;  /* 0x0000006059587212 */ /* 0x000fe200078e3cff */
[--C-:B------:R-:W-:Y:S01]  /*b9b0*/  IMAD.X R7, RZ, RZ, R97.reuse, P6 ;  /* 0x000000ffff077224 */ /* 0x100fe200030e0661 */
[----:B------:R-:W-:Y:S01]  /*b9c0*/  SHF.R.U64 R3, R3, 0x3, RZ ;  /* 0x0000000303037819 */ /* 0x000fe200000012ff */
[----:B------:R-:W-:Y:S01]  /*b9d0*/  IMAD.MOV.U32 R89, RZ, RZ, R97 ;  /* 0x000000ffff597224 */ /* 0x000fe200078e0061 */
[----:B------:R-:W-:Y:S01]  /*b9e0*/  MOV R97, R104 ;  /* 0x0000006800617202 */ /* 0x000fe20000000f00 */
[----:B------:R-:W-:Y:S01]  /*b9f0*/  HGMMA.64x128x16.F32 R24, R212, gdesc[UR8].tnspB, R24, gsb0 ;  /* 0x41e00008d4187df0 */ /* 0x000fe20008000818 */
[----:B------:R-:W-:Y:S01]  /*ba00*/  ULDC UR10, c[0x0][0xc44] ;  /* 0x00031100000a7ab9 */ /* 0x000fe20000000800 */
[----:B------:R-:W-:Y:S01]  /*ba10*/  MOV R105, R102 ;  /* 0x0000006600697202 */ /* 0x000fe20000000f00 */
[----:B------:R-:W-:Y:S01]  /*ba20*/  UIMAD UR10, UR10, UR4, UR13 ;  /* 0x000000040a0a72a4 */ /* 0x000fe2000f8e020d */
[----:B------:R-:W-:-:S02]  /*ba30*/  MOV R103, R92 ;  /* 0x0000005c00677202 */ /* 0x000fc40000000f00 */
[----:B------:R-:W3:Y:S01]  /*ba40*/  LDC.64 R92, c[0x0][0xb98] ;  /* 0x0002e600ff5c7b82 */ /* 0x000ee20000000a00 */
[----:B------:R-:W-:Y:S01]  /*ba50*/  USHF.R.S32.HI UR11, URZ, 0x1f, UR10 ;  /* 0x0000001f3f0b7899 */ /* 0x000fe2000801140a */
[----:B------:R-:W-:Y:S02]  /*ba60*/  LOP3.LUT R4, R3, R4, RZ, 0x3c, !PT ;  /* 0x0000000403047212 */ /* 0x000fe400078e3cff */
[----:B------:R-:W-:Y:S01]  /*ba70*/  MOV R3, R108 ;  /* 0x0000006c00037202 */ /* 0x000fe20000000f00 */
[----:B------:R-:W-:Y:S01]  /*ba80*/  IMAD.U32 R108, RZ, RZ, UR8 ;  /* 0x00000008ff6c7e24 */ /* 0x000fe2000f8e00ff */
[----:B------:R-:W-:Y:S01]  /*ba90*/  MOV R106, R106 ;  /* 0x0000006a006a7202 */ /* 0x000fe20000000f00 */
[----:B------:R-:W-:Y:S01]  /*baa0*/  IMAD R107, R16, 0x80, R228 ;  /* 0x00000080106b7824 */ /* 0x000fe200078e02e4 */
[----:B------:R-:W-:Y:S01]  /*bab0*/  MOV R100, R100 ;  /* 0x0000006400647202 */ /* 0x000fe20000000f00 */
[----:B------:R-:W-:Y:S01]  /*bac0*/  @!P1 VIADD R104, R108, 0x34860 ;  /* 0x000348606c689836 */ /* 0x000fe20000000000 */
[----:B------:R-:W-:Y:S01]  /*bad0*/  MOV R96, R110 ;  /* 0x0000006e00607202 */ /* 0x000fe20000000f00 */
[----:B0-----:R-:W-:Y:S01]  /*bae0*/  @P2 IMAD.HI.U32 R102, R107, R114, RZ ;  /* 0x000000726b662227 */ /* 0x001fe200078e00ff */
[----:B------:R-:W-:-:S02]  /*baf0*/  ULDC.64 UR8, c[0x0][0xae8] ;  /* 0x0002ba0000087ab9 */ /* 0x000fc40000000a00 */
[----:B------:R-:W-:Y:S01]  /*bb00*/  @!P1 PRMT R104, RZ, 0x654, R104 ;  /* 0x00000654ff689816 */ /* 0x000fe20000000068 */
[----:B------:R-:W-:Y:S01]  /*bb10*/  IMAD.MOV.U32 R101, RZ, RZ, R107 ;  /* 0x000000ffff657224 */ /* 0x000fe200078e006b */
[----:B-1----:R-:W-:Y:S01]  /*bb20*/  @P2 SHF.R.U32.HI R101, RZ, R113, R102 ;  /* 0x00000071ff652219 */ /* 0x002fe20000011666 */
[----:B------:R-:W-:Y:S02]  /*bb30*/  WARPGROUP.DEPBAR.LE gsb0, 0x0 ;  /* 0x00008000000079c5 */ /* 0x000fe40000010000 */
[----:B------:R-:W-:-:S06]  /*bb40*/  WARPGROUP.ARRIVE ;  /* 0x00000000000079c5 */ /* 0x000fcc0000000000 */
[----:B------:R-:W-:Y:S01]  /*bb50*/  HGMMA.64x128x16.F32 R24, R216, gdesc[UR4].tnspB, R24, gsb0 ;  /* 0x41e00004d8187df0 */ /* 0x000fe20008000818 */
[----:B------:R-:W-:Y:S02]  /*bb60*/  ULDC.64 UR6, c[0x0][0xb90] ;  /* 0x0002e40000067ab9 */ /* 0x000fe40000000a00 */
[----:B------:R-:W-:Y:S02]  /*bb70*/  UIMAD.WIDE.U32 UR4, UR10, UR6, URZ ;  /* 0x000000060a0472a5 */ /* 0x000fe4000f8e003f */
[----:B------:R-:W-:-:S04]  /*bb80*/  UIMAD UR6, UR11, UR6, URZ ;  /* 0x000000060b0672a4 */ /* 0x000fc8000f8e023f */
[----:B------:R-:W-:Y:S01]  /*bb90*/  UIMAD UR6, UR10, UR7, UR6 ;  /* 0x000000070a0672a4 */ /* 0x000fe2000f8e0206 */
[----:B------:R-:W-:Y:S01]  /*bba0*/  IMAD.U32 R90, RZ, RZ, UR4 ;  /* 0x00000004ff5a7e24 */ /* 0x000fe2000f8e00ff */
[----:B------:R-:W-:Y:S01]  /*bbb0*/  USHF.R.S32.HI UR7, URZ, 0x1f, UR12 ;  /* 0x0000001f3f077899 */ /* 0x000fe2000801140c */
[----:B------:R-:W-:Y:S01]  /*bbc0*/  IMAD.U32 R91, RZ, RZ, UR5 ;  /* 0x00000005ff5b7e24 */ /* 0x000fe2000f8e00ff */
[----:B------:R-:W-:-:S06]  /*bbd0*/  UIADD3 UR4, UR5, UR6, URZ ;  /* 0x0000000605047290 */ /* 0x000fcc000fffe03f */
[----:B------:R-:W-:Y:S01]  /*bbe0*/  IMAD.U32 R91, RZ, RZ, UR4 ;  /* 0x00000004ff5b7e24 */ /* 0x000fe2000f8e00ff */
[----:B------:R-:W-:Y:S01]  /*bbf0*/  ULDC.64 UR4, c[0x0][0xb88] ;  /* 0x0002e20000047ab9 */ /* 0x000fe20000000a00 */
[----:B---3--:R-:W-:Y:S01]  /*bc00*/  IMAD.WIDE.U32 R90, R92, UR12, R90 ;  /* 0x0000000c5c5a7c25 */ /* 0x008fe2000f8e005a */
[----:B------:R-:W-:-:S04]  /*bc10*/  UIMAD UR6, UR11, UR8, URZ ;  /* 0x000000080b0672a4 */ /* 0x000fc8000f8e023f */
[----:B------:R-:W-:Y:S02]  /*bc20*/  UIMAD UR6, UR10, UR9, UR6 ;  /* 0x000000090a0672a4 */ /* 0x000fe4000f8e0206 */
[----:B------:R-:W-:Y:S02]  /*bc30*/  UIADD3 UR60, UR60, 0x1, URZ ;  /* 0x000000013c3c7890 */ /* 0x000fe4000fffe03f */
[----:B------:R-:W-:Y:S02]  /*bc40*/  UIADD3 UR61, UR61, 0x34820, URZ ;  /* 0x000348203d3d7890 */ /* 0x000fe4000fffe03f */
[----:B------:R-:W-:Y:S01]  /*bc50*/  UISETP.NE.AND UP0, UPT, UR60, 0x2, UPT ;  /* 0x000000023c00788c */ /* 0x000fe2000bf05270 */
        /* <DEDUP_REMOVED lines=34> */
[----:B------:R-:W-:-:S02]  /*be80*/  IMAD.MOV R99, RZ, RZ, -R101 ;  /* 0x000000ffff637224 */ /* 0x000fc400078e0a65 */
[-C--:B------:R-:W-:Y:S01]  /*be90*/  FMUL.FTZ R27, R27, R98.reuse ;  /* 0x000000621b1b7220 */ /* 0x080fe20000410000 */
[----:B------:R-:W-:Y:S01]  /*bea0*/  FMUL.FTZ R26, R26, R98 ;  /* 0x000000621a1a7220 */ /* 0x000fe20000410000 */
[----:B------:R-:W-:Y:S01]  /*beb0*/  IMAD R36, R92, UR7, RZ ;  /* 0x000000075c247c24 */ /* 0x000fe2000f8e02ff */
[----:B------:R-:W-:Y:S01]  /*bec0*/  F2FP.F16.F32.PACK_AB R24, R25, R24 ;  /* 0x000000181918723e */ /* 0x000fe200000000ff */
[----:B------:R-:W-:Y:S02]  /*bed0*/  IMAD R99, R0, R99, R107 ;  /* 0x0000006300637224 */ /* 0x000fe400078e026b */
[----:B------:R-:W-:Y:S01]  /*bee0*/  FMUL.FTZ R31, R31, R98 ;  /* 0x000000621f1f7220 */ /* 0x000fe20000410000 */
[----:B------:R-:W-:Y:S01]  /*bef0*/  F2FP.F16.F32.PACK_AB R25, R27, R26 ;  /* 0x0000001a1b19723e */ /* 0x000fe200000000ff */
[----:B------:R-:W-:Y:S01]  /*bf00*/  FMUL.FTZ R30, R30, R98 ;  /* 0x000000621e1e7220 */ /* 0x000fe20000410000 */
[----:B------:R-:W-:Y:S01]  /*bf10*/  F2FP.F16.F32.PACK_AB R26, R29, R28 ;  /* 0x0000001c1d1a723e */ /* 0x000fe200000000ff */
[----:B------:R-:W-:Y:S01]  /*bf20*/  IMAD R93, R93, UR12, R36 ;  /* 0x0000000c5d5d7c24 */ /* 0x000fe2000f8e0224 */
[----:B------:R-:W-:Y:S01]  /*bf30*/  F2FP.F16.F32.PACK_AB R28, R33, R32 ;  /* 0x00000020211c723e */ /* 0x000fe200000000ff */
[-C--:B------:R-:W-:Y:S01]  /*bf40*/  FMUL.FTZ R39, R39, R98.reuse ;  /* 0x0000006227277220 */ /* 0x080fe20000410000 */
[----:B------:R-:W-:Y:S01]  /*bf50*/  SHF.R.S32.HI R32, RZ, 0x1f, R99 ;  /* 0x0000001fff207819 */ /* 0x000fe20000011463 */
[-C--:B------:R-:W-:Y:S01]  /*bf60*/  FMUL.FTZ R38, R38, R98.reuse ;  /* 0x0000006226267220 */ /* 0x080fe20000410000 */
[----:B------:R-:W-:Y:S01]  /*bf70*/  SHF.R.S32.HI R33, RZ, 0x1f, R101 ;  /* 0x0000001fff217819 */ /* 0x000fe20000011465 */
[----:B------:R-:W-:Y:S01]  /*bf80*/  FMUL.FTZ R35, R35, R98 ;  /* 0x0000006223237220 */ /* 0x000fe20000410000 */
[----:B------:R-:W-:Y:S01]  /*bf90*/  IADD3 R36, P0, R101, R90, RZ ;  /* 0x0000005a65247210 */ /* 0x000fe20007f1e0ff */
[----:B------:R-:W-:Y:S01]  /*bfa0*/  IMAD R32, R32, UR4, RZ ;  /* 0x0000000420207c24 */ /* 0x000fe2000f8e02ff */
[----:B------:R-:W-:Y:S01]  /*bfb0*/  F2FP.F16.F32.PACK_AB R27, R31, R30 ;  /* 0x0000001e1f1b723e */ /* 0x000fe200000000ff */
[----:B------:R-:W-:Y:S01]  /*bfc0*/  BAR.SYNC.DEFER_BLOCKING 0x1, 0x100 ;  /* 0x0044000000007b1d */ /* 0x000fe20000010000 */
[----:B------:R-:W-:Y:S01]  /*bfd0*/  F2FP.F16.F32.PACK_AB R30, R37, R102 ;  /* 0x00000066251e723e */ /* 0x000fe200000000ff */
[-C--:B------:R-:W-:Y:S01]  /*bfe0*/  FMUL.FTZ R34, R34, R98.reuse ;  /* 0x0000006222227220 */ /* 0x080fe20000410000 */
[----:B------:R-:W-:Y:S01]  /*bff0*/  IADD3.X R37, R33, R91, R93, P0, !PT ;  /* 0x0000005b21257210 */ /* 0x000fe200007fe45d */
[----:B------:R-:W-:Y:S01]  /*c000*/  FMUL.FTZ R43, R43, R98 ;  /* 0x000000622b2b7220 */ /* 0x000fe20000410000 */
[----:B------:R-:W-:Y:S01]  /*c010*/  F2FP.F16.F32.PACK_AB R31, R39, R38 ;  /* 0x00000026271f723e */ /* 0x000fe200000000ff */
[----:B------:R-:W-:Y:S01]  /*c020*/  IMAD R39, R99, UR5, R32 ;  /* 0x0000000563277c24 */ /* 0x000fe2000f8e0220 */
[----:B------:R-:W-:Y:S01]  /*c030*/  F2FP.F16.F32.PACK_AB R32, R41, R40 ;  /* 0x000000282920723e */ /* 0x000fe200000000ff */
[----:B------:R-:W-:Y:S01]  /*c040*/  IMAD.WIDE.U32 R36, R99, UR4, R36 ;  /* 0x0000000463247c25 */ /* 0x000fe2000f8e0024 */
[----:B------:R-:W-:-:S03]  /*c050*/  ULDC UR4, c[0x0][0xa88] ;  /* 0x0002a20000047ab9 */ /* 0x000fc60000000800 */
[-C--:B------:R-:W-:Y:S01]  /*c060*/  FMUL.FTZ R42, R42, R98.reuse ;  /* 0x000000622a2a7220 */ /* 0x080fe20000410000 */
[-C--:B------:R-:W-:Y:S01]  /*c070*/  FMUL.FTZ R47, R47, R98.reuse ;  /* 0x000000622f2f7220 */ /* 0x080fe20000410000 */
[----:B------:R-:W-:Y:S02]  /*c080*/  IMAD R41, R16, 0x80, R227 ;  /* 0x0000008010297824 */ /* 0x000fe400078e02e3 */
[-C--:B------:R-:W-:Y:S01]  /*c090*/  FMUL.FTZ R46, R46, R98.reuse ;  /* 0x000000622e2e7220 */ /* 0x080fe20000410000 */
[----:B------:R-:W-:Y:S01]  /*c0a0*/  IMAD R92, R0, UR4, RZ ;  /* 0x00000004005c7c24 */ /* 0x000fe2000f8e02ff */
[----:B------:R-:W-:Y:S01]  /*c0b0*/  ULDC.64 UR4, c[0x0][0xb50] ;  /* 0x0002d40000047ab9 */ /* 0x000fe20000000a00 */
[----:B------:R-:W-:Y:S01]  /*c0c0*/  LOP3.LUT P0, RZ, R222, 0x3, RZ, 0xc0, !PT ;  /* 0x00000003deff7812 */ /* 0x000fe2000780c0ff */
[-C--:B------:R-:W-:Y:S01]  /*c0d0*/  FMUL.FTZ R51, R51, R98.reuse ;  /* 0x0000006233337220 */ /* 0x080fe20000410000 */
[-C--:B------:R-:W-:Y:S01]  /*c0e0*/  FMUL.FTZ R50, R50, R98.reuse ;  /* 0x0000006232327220 */ /* 0x080fe20000410000 */
[-C--:B------:R-:W-:Y:S01]  /*c0f0*/  FMUL.FTZ R55, R55, R98.reuse ;  /* 0x0000006237377220 */ /* 0x080fe20000410000 */
[----:B------:R-:W-:Y:S01]  /*c100*/  FMUL.FTZ R54, R54, R98 ;  /* 0x0000006236367220 */ /* 0x000fe20000410000 */
[----:B------:R-:W-:Y:S01]  /*c110*/  F2FP.F16.F32.PACK_AB R29, R35, R34 ;  /* 0x00000022231d723e */ /* 0x000fe200000000ff */
[-C--:B------:R-:W-:Y:S01]  /*c120*/  FMUL.FTZ R59, R59, R98.reuse ;  /* 0x000000623b3b7220 */ /* 0x080fe20000410000 */
[-C--:B------:R-:W-:Y:S01]  /*c130*/  FMUL.FTZ R58, R58, R98.reuse ;  /* 0x000000623a3a7220 */ /* 0x080fe20000410000 */
[----:B------:R1:W-:Y:S01]  /*c140*/  STSM.16.M88.4 [R112], R24 ;  /* 0x0000001870007844 */ /* 0x0003e20000000200 */
[-C--:B------:R-:W-:Y:S01]  /*c150*/  FMUL.FTZ R63, R63, R98.reuse ;  /* 0x000000623f3f7220 */ /* 0x080fe20000410000 */
[----:B------:R-:W-:Y:S01]  /*c160*/  FMUL.FTZ R62, R62, R98 ;  /* 0x000000623e3e7220 */ /* 0x000fe20000410000 */
[----:B------:R-:W-:Y:S01]  /*c170*/  F2FP.F16.F32.PACK_AB R33, R43, R42 ;  /* 0x0000002a2b21723e */ /* 0x000fe200000000ff */
[----:B------:R-:W-:Y:S01]  /*c180*/  FMUL.FTZ R67, R67, R98 ;  /* 0x0000006243437220 */ /* 0x000fe20000410000 */
[----:B------:R-:W-:Y:S01]  /*c190*/  F2FP.F16.F32.PACK_AB R34, R45, R44 ;  /* 0x0000002c2d22723e */ /* 0x000fe200000000ff */
[----:B------:R-:W-:Y:S01]  /*c1a0*/  FMUL.FTZ R66, R66, R98 ;  /* 0x0000006242427220 */ /* 0x000fe20000410000 */
[----:B------:R-:W-:Y:S01]  /*c1b0*/  F2FP.F16.F32.PACK_AB R35, R47, R46 ;  /* 0x0000002e2f23723e */ /* 0x000fe200000000ff */
        /* <DEDUP_REMOVED lines=8> */
[C---:B-1----:R-:W-:Y:S01]  /*c240*/  VIADD R25, R41.reuse, 0x8 ;  /* 0x0000000829197836 */ /* 0x042fe20000000000 */
[----:B------:R-:W-:Y:S01]  /*c250*/  ISETP.GE.OR P1, PT, R41, R92, P0 ;  /* 0x0000005c2900720c */ /* 0x000fe20000726670 */
[----:B------:R-:W-:Y:S01]  /*c260*/  IMAD.IADD R27, R37, 0x1, R39 ;  /* 0x00000001251b7824 */ /* 0x000fe200078e0227 */
[----:B------:R-:W-:Y:S01]  /*c270*/  LEA R37, P3, R36, UR4, 0x2 ;  /* 0x0000000424257c11 */ /* 0x000fe2000f8610ff */
[-C--:B------:R-:W-:Y:S01]  /*c280*/  FMUL.FTZ R87, R87, R98.reuse ;  /* 0x0000006257577220 */ /* 0x080fe20000410000 */
[----:B------:R-:W-:Y:S01]  /*c290*/  FMUL.FTZ R86, R86, R98 ;  /* 0x0000006256567220 */ /* 0x000fe20000410000 */
[----:B------:R-:W-:Y:S01]  /*c2a0*/  ISETP.GE.OR P0, PT, R25, R92, P0 ;  /* 0x0000005c1900720c */ /* 0x000fe20000706670 */
[----:B------:R1:W-:Y:S01]  /*c2b0*/  STSM.16.M88.4 [R105], R28 ;  /* 0x0000001c69007844 */ /* 0x0003e20000000200 */
[----:B------:R-:W-:-:S02]  /*c2c0*/  LEA.HI.X R36, R36, UR5, R27, 0x2, P3 ;  /* 0x0000000524247c11 */ /* 0x000fc400098f141b */
[----:B------:R-:W-:Y:S01]  /*c2d0*/  F2FP.F16.F32.PACK_AB R24, R49, R48 ;  /* 0x000000303118723e */ /* 0x000fe200000000ff */
[----:B------:R2:W-:Y:S01]  /*c2e0*/  STSM.16.M88.4 [R103], R32 ;  /* 0x0000002067007844 */ /* 0x0005e20000000200 */
[----:B------:R-:W-:Y:S02]  /*c2f0*/  F2FP.F16.F32.PACK_AB R25, R51, R50 ;  /* 0x000000323319723e */ /* 0x000fe400000000ff */
[----:B------:R-:W-:Y:S02]  /*c300*/  F2FP.F16.F32.PACK_AB R26, R53, R52 ;  /* 0x00000034351a723e */ /* 0x000fe400000000ff */
[----:B------:R-:W-:Y:S01]  /*c310*/  F2FP.F16.F32.PACK_AB R27, R55, R54 ;  /* 0x00000036371b723e */ /* 0x000fe200000000ff */
[----:B------:R-:W-:Y:S01]  /*c320*/  SHFL.IDX PT, R52, R37, RZ, 0x1c1f ;  /* 0x001c1fff25347589 */ /* 0x000fe200000e0000 */
[----:B------:R-:W-:Y:S02]  /*c330*/  F2FP.F16.F32.PACK_AB R72, R73, R72 ;  /* 0x000000484948723e */ /* 0x000fe400000000ff */
[----:B------:R-:W-:Y:S01]  /*c340*/  F2FP.F16.F32.PACK_AB R73, R75, R74 ;  /* 0x0000004a4b49723e */ /* 0x000fe200000000ff */
[----:B------:R-:W-:Y:S01]  /*c350*/  STSM.16.M88.4 [R100], R24 ;  /* 0x0000001864007844 */ /* 0x000fe20000000200 */
[----:B------:R-:W-:-:S02]  /*c360*/  F2FP.F16.F32.PACK_AB R80, R81, R80 ;  /* 0x000000505150723e */ /* 0x000fc400000000ff */
[----:B-1----:R-:W-:Y:S01]  /*c370*/  F2FP.F16.F32.PACK_AB R28, R57, R56 ;  /* 0x00000038391c723e */ /* 0x002fe200000000ff */
[----:B------:R-:W1:Y:S01]  /*c380*/  SHFL.IDX PT, R53, R36, RZ, 0x1c1f ;  /* 0x001c1fff24357589 */ /* 0x000e6200000e0000 */
[----:B------:R-:W-:Y:S01]  /*c390*/  F2FP.F16.F32.PACK_AB R29, R59, R58 ;  /* 0x0000003a3b1d723e */ /* 0x000fe200000000ff */
[----:B------:R-:W3:Y:S01]  /*c3a0*/  @P2 LDC R57, c[0x0][0xbec] ;  /* 0x0002fb00ff392b82 */ /* 0x000ee20000000800 */
[----:B------:R-:W-:Y:S01]  /*c3b0*/  F2FP.F16.F32.PACK_AB R30, R61, R60 ;  /* 0x0000003c3d1e723e */ /* 0x000fe200000000ff */
[----:B------:R-:W-:Y:S01]  /*c3c0*/  SHFL.IDX PT, R54, R37, 0x1, 0x1c1f ;  /* 0x003c1f0025367f89 */ /* 0x000fe200000e0000 */
[----:B------:R-:W-:Y:S02]  /*c3d0*/  F2FP.F16.F32.PACK_AB R31, R63, R62 ;  /* 0x0000003e3f1f723e */ /* 0x000fe400000000ff */
[----:B--2---:R-:W-:Y:S01]  /*c3e0*/  F2FP.F16.F32.PACK_AB R32, R65, R64 ;  /* 0x000000404120723e */ /* 0x004fe200000000ff */
[----:B------:R-:W2:Y:S01]  /*c3f0*/  SHFL.IDX PT, R55, R36, 0x1, 0x1c1f ;  /* 0x003c1f0024377f89 */ /* 0x000ea200000e0000 */
[----:B------:R-:W-:Y:S01]  /*c400*/  F2FP.F16.F32.PACK_AB R33, R67, R66 ;  /* 0x000000424321723e */ /* 0x000fe200000000ff */
[----:B------:R-:W4:Y:S01]  /*c410*/  @P2 LDC R59, c[0x0][0xbf0] ;  /* 0x0002fc00ff3b2b82 */ /* 0x000f220000000800 */
[----:B------:R-:W-:Y:S01]  /*c420*/  F2FP.F16.F32.PACK_AB R34, R69, R68 ;  /* 0x000000444522723e */ /* 0x000fe200000000ff */
[----:B------:R-:W-:Y:S01]  /*c430*/  STSM.16.M88.4 [R106], R28 ;  /* 0x0000001c6a007844 */ /* 0x000fe20000000200 */
[----:B------:R-:W-:-:S02]  /*c440*/  F2FP.F16.F32.PACK_AB R35, R71, R70 ;  /* 0x000000464723723e */ /* 0x000fc400000000ff */
[----:B------:R-:W-:Y:S02]  /*c450*/  F2FP.F16.F32.PACK_AB R74, R77, R76 ;  /* 0x0000004c4d4a723e */ /* 0x000fe400000000ff */
[----:B------:R-:W-:Y:S01]  /*c460*/  F2FP.F16.F32.PACK_AB R75, R79, R78 ;  /* 0x0000004e4f4b723e */ /* 0x000fe200000000ff */
[----:B------:R-:W-:Y:S01]  /*c470*/  STSM.16.M88.4 [R97], R32 ;  /* 0x0000002061007844 */ /* 0x000fe20000000200 */
[----:B------:R-:W-:Y:S02]  /*c480*/  F2FP.F16.F32.PACK_AB R81, R83, R82 ;  /* 0x000000525351723e */ /* 0x000fe400000000ff */
[----:B------:R-:W-:Y:S01]  /*c490*/  F2FP.F16.F32.PACK_AB R82, R85, R84 ;  /* 0x000000545552723e */ /* 0x000fe200000000ff */
[----:B------:R-:W-:Y:S01]  /*c4a0*/  STSM.16.M88.4 [R96], R72 ;  /* 0x0000004860007844 */ /* 0x000fe20000000200 */
[----:B------:R-:W-:-:S05]  /*c4b0*/  F2FP.F16.F32.PACK_AB R83, R87, R86 ;  /* 0x000000565753723e */ /* 0x000fca00000000ff */
[----:B------:R0:W-:Y:S01]  /*c4c0*/  STSM.16.M88.4 [R3], R80 ;  /* 0x0000005003007844 */ /* 0x0001e20000000200 */
[----:B------:R-:W-:Y:S01]  /*c4d0*/  BAR.SYNC.DEFER_BLOCKING 0x1, 0x100 ;  /* 0x0044000000007b1d */ /* 0x000fe20000010000 */
[----:B------:R-:W-:Y:S01]  /*c4e0*/  UIMAD.WIDE.U32 UR4, UR10, UR8, URZ ;  /* 0x000000080a0472a5 */ /* 0x000fe2000f8e003f */
[----:B0-----:R-:W-:-:S04]  /*c4f0*/  IMAD R3, R22, 0x20, R221 ;  /* 0x0000002016037824 */ /* 0x001fc800078e02dd */
[----:B------:R-:W-:Y:S01]  /*c500*/  ULDC.64 UR8, c[0x0][0xaf0] ;  /* 0x0002bc0000087ab9 */ /* 0x000fe20000000a00 */
[----:B-1----:R0:W-:Y:S04]  /*c510*/  @!P1 ST.E desc[UR14][R52.64], R95 ;  /* 0x0000005f34009985 */ /* 0x0021e8000c10190e */
[----:B--2---:R1:W-:Y:S04]  /*c520*/  @!P0 ST.E desc[UR14][R54.64], R94 ;  /* 0x0000005e36008985 */ /* 0x0043e8000c10190e */
[----:B------:R2:W5:Y:S01]  /*c530*/  LD.E.128 R24, desc[UR14][R12.64] ;  /* 0x0000000e0c187980 */ /* 0x000562000c101d00 */
[----:B0-----:R-:W0:Y:S03]  /*c540*/  LDC.64 R52, c[0x0][0xae0] ;  /* 0x0002b800ff347b82 */ /* 0x001e260000000a00 */
[----:B------:R3:W5:Y:S01]  /*c550*/  LD.E.128 R28, desc[UR14][R4.64] ;  /* 0x0000000e041c7980 */ /* 0x000762000c101d00 */
[----:B------:R-:W-:-:S03]  /*c560*/  UIADD3 UR5, UR5, UR6, URZ ;  /* 0x0000000605057290 */ /* 0x000fc6000fffe03f */
[----:B------:R1:W5:Y:S01]  /*c570*/  LD.E.128 R32, desc[UR14][R6.64] ;  /* 0x0000000e06207980 */ /* 0x000362000c101d00 */
[----:B--2---:R-:W-:-:S03]  /*c580*/  IMAD R12, R16, 0x80, R3 ;  /* 0x00000080100c7824 */ /* 0x004fc600078e0203 */
[----:B------:R-:W5:Y:S01]  /*c590*/  LD.E.128 R88, desc[UR14][R88.64] ;  /* 0x0000000e58587980 */ /* 0x000f62000c101d00 */
[----:B---3--:R-:W-:Y:S01]  /*c5a0*/  @P2 IMAD.HI.U32 R4, R12, R57, RZ ;  /* 0x000000390c042227 */ /* 0x008fe200078e00ff */
[----:B------:R-:W-:Y:S02]  /*c5b0*/  UIMAD UR6, UR7, UR8, URZ ;  /* 0x00000008070672a4 */ /* 0x000fe4000f8e023f */
[----:B------:R-:W5:Y:S01]  /*c5c0*/  LD.E.128 R40, desc[UR14][R20.64] ;  /* 0x0000000e14287980 */ /* 0x000f62000c101d00 */
[----:B------:R-:W-:Y:S01]  /*c5d0*/  IMAD.MOV.U32 R3, RZ, RZ, R12 ;  /* 0x000000ffff037224 */ /* 0x000fe200078e000c */
[----:B----4-:R-:W-:Y:S01]  /*c5e0*/  @P2 SHF.R.U32.HI R3, RZ, R59, R4 ;  /* 0x0000003bff032219 */ /* 0x010fe20000011604 */
[----:B------:R-:W-:Y:S01]  /*c5f0*/  UIMAD UR6, UR12, UR9, UR6 ;  /* 0x000000090c0672a4 */ /* 0x000fe2000f8e0206 */
[----:B------:R-:W5:Y:S02]  /*c600*/  LD.E.128 R36, desc[UR14][R14.64] ;  /* 0x0000000e0e247980 */ /* 0x000f64000c101d00 */
[--C-:B------:R-:W-:Y:S01]  /*c610*/  SHF.R.S32.HI R5, RZ, 0x1f, R3.reuse ;  /* 0x0000001fff057819 */ /* 0x100fe20000011403 */
[----:B------:R-:W-:Y:S01]  /*c620*/  UIMAD.WIDE.U32 UR4, UR12, UR8, UR4 ;  /* 0x000000080c0472a5 */ /* 0x000fe2000f8e0004 */
[----:B-1----:R-:W-:Y:S01]  /*c630*/  IMAD.MOV R7, RZ, RZ, -R3 ;  /* 0x000000ffff077224 */ /* 0x002fe200078e0a03 */
[----:B------:R-:W-:Y:S01]  /*c640*/  R2UR UR9, R2 ;  /* 0x00000000020972ca */ /* 0x000fe200000e0000 */
[----:B------:R1:W5:Y:S01]  /*c650*/  LD.E.128 R48, desc[UR14][R10.64] ;  /* 0x0000000e0a307980 */ /* 0x000362000c101d00 */
[-C--:B0-----:R-:W-:Y:S01]  /*c660*/  IMAD R2, R5, R52.reuse, RZ ;  /* 0x0000003405027224 */ /* 0x081fe200078e02ff */
[----:B------:R-:W-:Y:S01]  /*c670*/  UIADD3 UR5, UR5, UR6, URZ ;  /* 0x0000000605057290 */ /* 0x000fe2000fffe03f */
[----:B------:R-:W-:Y:S01]  /*c680*/  IMAD R5, R0, R7, R12 ;  /* 0x0000000700057224 */ /* 0x000fe200078e020c */
[----:B------:R0:W5:Y:S01]  /*c690*/  LD.E.128 R44, desc[UR14][R8.64] ;  /* 0x0000000e082c7980 */ /* 0x000162000c101d00 */
[----:B------:R-:W-:Y:S01]  /*c6a0*/  IMAD R7, R3, R53, R2 ;  /* 0x0000003503077224 */ /* 0x000fe200078e0202 */
[----:B------:R-:W-:Y:S01]  /*c6b0*/  R2UR UR10, R23 ;  /* 0x00000000170a72ca */ /* 0x000fe200000e0000 */
[----:B------:R-:W-:Y:S01]  /*c6c0*/  ULDC.64 UR6, c[0x0][0xa80] ;  /* 0x0002a00000067ab9 */ /* 0x000fe20000000a00 */
[----:B------:R-:W-:Y:S01]  /*c6d0*/  @!PT LDS RZ, [RZ] ;  /* 0x00000000fffff984 */ /* 0x000fe20000000800 */
[----:B------:R-:W-:Y:S01]  /*c6e0*/  @!PT LDS RZ, [RZ] ;  /* 0x00000000fffff984 */ /* 0x000fe20000000800 */
[----:B------:R-:W-:Y:S01]  /*c6f0*/  @!PT LDS RZ, [RZ] ;  /* 0x00000000fffff984 */ /* 0x000fe20000000800 */
[----:B------:R-:W-:Y:S01]  /*c700*/  @!PT LDS RZ, [RZ] ;  /* 0x00000000fffff984 */ /* 0x000fe20000000800 */
[----:B------:R2:W-:Y:S06]  /*c710*/  MEMBAR.ALL.CTA ;  /* 0x0000000000007992 */ /* 0x0005ec0000008000 */
[----:B--2---:R-:W0:Y:S01]  /*c720*/  FENCE.VIEW.ASYNC.S ;  /* 0x00000000000073c6 */ /* 0x004e220000000000 */
[----:B------:R-:W-:Y:S01]  /*c730*/  SHF.R.S32.HI R0, RZ, 0x1f, R5 ;  /* 0x0000001fff007819 */ /* 0x000fe20000011405 */
[----:B------:R-:W-:Y:S01]  /*c740*/  IMAD.WIDE.U32 R2, R3, R52, UR4 ;  /* 0x0000000403027e25 */ /* 0x000fe2000f8e0034 */
[----:B------:R-:W-:-:S03]  /*c750*/  ULDC.64 UR4, c[0x0][0xad8] ;  /* 0x0002b60000047ab9 */ /* 0x000fc60000000a00 */
[----:B------:R-:W-:Y:S02]  /*c760*/  IMAD.IADD R3, R3, 0x1, R7 ;  /* 0x0000000103037824 */ /* 0x000fe400078e0207 */
[----:B------:R-:W-:Y:S02]  /*c770*/  IMAD R0, R0, UR4, RZ ;  /* 0x0000000400007c24 */ /* 0x000fe4000f8e02ff */
[----:B-1----:R-:W-:Y:S02]  /*c780*/  IMAD R11, R16, 0x80, R221 ;  /* 0x00000080100b7824 */ /* 0x002fe400078e02dd */
[C---:B------:R-:W-:Y:S02]  /*c790*/  IMAD R7, R5.reuse, UR5, R0 ;  /* 0x0000000505077c24 */ /* 0x040fe4000f8e0200 */
[----:B------:R-:W-:Y:S01]  /*c7a0*/  IMAD.WIDE.U32 R2, R5, UR4, R2 ;  /* 0x0000000405027c25 */ /* 0x000fe2000f8e0002 */
[----:B------:R-:W-:Y:S01]  /*c7b0*/  ISETP.GE.AND P1, PT, R11, R92, PT ;  /* 0x0000005c0b00720c */ /* 0x000fe20003f26270 */
[----:B------:R-:W-:-:S02]  /*c7c0*/  USEL UR5, URZ, 0x1, UP0 ;  /* 0x000000013f057887 */ /* 0x000fc40008000000 */
[----:B------:R-:W-:Y:S01]  /*c7d0*/  IMAD.IADD R3, R3, 0x1, R7 ;  /* 0x0000000103037824 */ /* 0x000fe200078e0207 */
[----:B------:R-:W-:Y:S01]  /*c7e0*/  UPRMT UR61, URZ, 0x654, UR61 ;  /* 0x000006543f3d7896 */ /* 0x000fe2000800003d */
[C---:B------:R-:W-:Y:S01]  /*c7f0*/  LEA R0, P2, R2.reuse, UR6, 0x1 ;  /* 0x0000000602007c11 */ /* 0x040fe2000f8408ff */
[----:B------:R-:W-:Y:S01]  /*c800*/  VIADD R5, R11, 0x20 ;  /* 0x000000200b057836 */ /* 0x000fe20000000000 */
[----:B------:R-:W-:Y:S01]  /*c810*/  ULDC UR4, c[0x0][0xc] ;  /* 0x0000030000047ab9 */ /* 0x000fe20000000800 */
[----:B------:R-:W-:Y:S01]  /*c820*/  ULOP3.LUT UR9, UR9, UR5, URZ, 0x3c, !UPT ;  /* 0x0000000509097292 */ /* 0x000fe2000f8e3c3f */
[----:B------:R-:W-:Y:S01]  /*c830*/  LEA.HI.X R10, R2, UR7, R3, 0x1, P2 ;  /* 0x00000007020a7c11 */ /* 0x000fe200090f0c03 */
[----:B------:R-:W-:Y:S01]  /*c840*/  UIADD3 UR10, UR4, UR10, URZ ;  /* 0x0000000a040a7290 */ /* 0x000fe2000fffe03f */
[-C--:B------:R-:W-:Y:S01]  /*c850*/  ISETP.GE.AND P3, PT, R5, R92.reuse, PT ;  /* 0x0000005c0500720c */ /* 0x080fe20003f66270 */
[----:B------:R-:W-:Y:S01]  /*c860*/  VIADD R5, R11, 0x40 ;  /* 0x000000400b057836 */ /* 0x000fe20000000000 */
[----:B------:R-:W-:Y:S01]  /*c870*/  USEL UR60, UR60, URZ, UP0 ;  /* 0x0000003f3c3c7287 */ /* 0x000fe20008000000 */
[----:B0-----:R0:W1:Y:S01]  /*c880*/  SHFL.IDX PT, R8, R0, RZ, 0x181f ;  /* 0x00181fff00087589 */ /* 0x00106200000e0000 */
[----:B------:R-:W-:Y:S01]  /*c890*/  IMAD.U32 R2, RZ, RZ, UR9 ;  /* 0x00000009ff027e24 */ /* 0x000fe2000f8e00ff */
[----:B------:R-:W-:Y:S01]  /*c8a0*/  SYNCS.ARRIVE.TRANS64.RED.A1T0 RZ, [UR61], RZ ;  /* 0x000000ffffff79a7 */ /* 0x000fe2000810043d */
[----:B------:R-:W-:Y:S01]  /*c8b0*/  IMAD.U32 R23, RZ, RZ, UR10 ;  /* 0x0000000aff177e24 */ /* 0x000fe2000f8e00ff */
[----:B------:R0:W2:Y:S01]  /*c8c0*/  SHFL.IDX PT, R9, R10, RZ, 0x181f ;  /* 0x00181fff0a097589 */ /* 0x0000a200000e0000 */
[----:B------:R-:W-:Y:S01]  /*c8d0*/  BSSY B0, `(.L_x_6716) ;  /* 0x000000c000007945 */ /* 0x000fe20003800000 */
[----:B------:R-:W-:-:S03]  /*c8e0*/  ISETP.GE.AND P0, PT, R5, R92, PT ;  /* 0x0000005c0500720c */ /* 0x000fc60003f06270 */
[----:B------:R-:W-:Y:S10]  /*c8f0*/  @P1 BRA `(.L_x_6717) ;  /* 0x0000000000241947 */ /* 0x000ff40003800000 */
[----:B------:R-:W-:Y:S01]  /*c900*/  ULDC UR4, c[0x0][0xac8] ;  /* 0x0002b20000047ab9 */ /* 0x000fe20000000800 */
[----:B------:R-:W-:Y:S01]  /*c910*/  ULDC.64 UR6, c[0x0][0x208] ;  /* 0x0000820000067ab9 */ /* 0x000fe20000000a00 */
[----:B------:R-:W-:Y:S02]  /*c920*/  ISETP.GE.AND P2, PT, R19, UR4, PT ;  /* 0x0000000413007c0c */ /* 0x000fe4000bf46270 */
[----:B------:R-:W-:-:S11]  /*c930*/  ISETP.GE.AND P1, PT, R18, UR4, PT ;  /* 0x0000000412007c0c */ /* 0x000fd6000bf26270 */
[C---:B-1----:R-:W-:Y:S02]  /*c940*/  @!P2 LEA R6, P4, R19.reuse, R8, 0x1 ;  /* 0x000000081306a211 */ /* 0x042fe400078808ff */
[----:B--2---:R-:W-:Y:S02]  /*c950*/  @!P1 IMAD.WIDE R4, R18, 0x2, R8 ;  /* 0x0000000212049825 */ /* 0x004fe400078e0208 */
[----:B------:R-:W-:-:S03]  /*c960*/  @!P2 LEA.HI.X R7, R19, R9, R231, 0x1, P4 ;  /* 0x000000091307a211 */ /* 0x000fc600020f0ce7 */
[----:B-----5:R3:W-:Y:S04]  /*c970*/  @!P1 ST.E.128 desc[UR6][R4.64], R88 ;  /* 0x0000005804009985 */ /* 0x0207e8000c101d06 */
[----:B------:R3:W-:Y:S02]  /*c980*/  @!P2 ST.E.128 desc[UR6][R6.64], R48 ;  /* 0x000000300600a985 */ /* 0x0007e4000c101d06 */
.L_x_6717:
[----:B------:R-:W-:Y:S05]  /*c990*/  BSYNC B0 ;  /* 0x0000000000007941 */ /* 0x000fea0003800000 */
.L_x_6716:
[----:B--2---:R2:W4:Y:S01]  /*c9a0*/  SHFL.IDX PT, R9, R10, 0x1, 0x181f ;  /* 0x00381f000a097f89 */ /* 0x00452200000e0000 */
[----:B------:R-:W-:Y:S03]  /*c9b0*/  BSSY B0, `(.L_x_6718) ;  /* 0x000000c000007945 */ /* 0x000fe60003800000 */
[----:B-1----:R2:W1:Y:S01]  /*c9c0*/  SHFL.IDX PT, R8, R0, 0x1, 0x181f ;  /* 0x00381f0000087f89 */ /* 0x00246200000e0000 */
[----:B------:R-:W-:Y:S05]  /*c9d0*/  @P3 BRA `(.L_x_6719) ;  /* 0x0000000000243947 */ /* 0x000fea0003800000 */
[----:B------:R-:W-:Y:S01]  /*c9e0*/  ULDC UR4, c[0x0][0xac8] ;  /* 0x0002b20000047ab9 */ /* 0x000fe20000000800 */
[----:B------:R-:W-:Y:S01]  /*c9f0*/  ULDC.64 UR6, c[0x0][0x208] ;  /* 0x0000820000067ab9 */ /* 0x000fe20000000a00 */
[----:B------:R-:W-:Y:S02]  /*ca00*/  ISETP.GE.AND P3, PT, R19, UR4, PT ;  /* 0x0000000413007c0c */ /* 0x000fe4000bf66270 */
[----:B------:R-:W-:-:S11]  /*ca10*/  ISETP.GE.AND P2, PT, R18, UR4, PT ;  /* 0x0000000412007c0c */ /* 0x000fd6000bf46270 */
[C---:B-1-3--:R-:W-:Y:S02]  /*ca20*/  @!P3 LEA R6, P1, R19.reuse, R8, 0x1 ;  /* 0x000000081306b211 */ /* 0x04afe400078208ff */
[----:B----4-:R-:W-:Y:S02]  /*ca30*/  @!P2 IMAD.WIDE R4, R18, 0x2, R8 ;  /* 0x000000021204a825 */ /* 0x010fe400078e0208 */
[----:B------:R-:W-:-:S03]  /*ca40*/  @!P3 LEA.HI.X R7, R19, R9, R231, 0x1, P1 ;  /* 0x000000091307b211 */ /* 0x000fc600008f0ce7 */
[----:B-----5:R1:W-:Y:S04]  /*ca50*/  @!P2 ST.E.128 desc[UR6][R4.64], R40 ;  /* 0x000000280400a985 */ /* 0x0203e8000c101d06 */
[----:B------:R1:W-:Y:S02]  /*ca60*/  @!P3 ST.E.128 desc[UR6][R6.64], R44 ;  /* 0x0000002c0600b985 */ /* 0x0003e4000c101d06 */
.L_x_6719:
[----:B------:R-:W-:Y:S05]  /*ca70*/  BSYNC B0 ;  /* 0x0000000000007941 */ /* 0x000fea0003800000 */
.L_x_6718:
[----:B----4-:R4:W0:Y:S01]  /*ca80*/  SHFL.IDX PT, R9, R10, 0x2, 0x181f ;  /* 0x00581f000a097f89 */ /* 0x01082200000e0000 */
        /* <DEDUP_REMOVED lines=8> */
[----:B0-----:R-:W-:Y:S02]  /*cb10*/  @!P1 IMAD.WIDE R4, R18, 0x2, R8 ;  /* 0x0000000212049825 */ /* 0x001fe400078e0208 */
[----:B------:R-:W-:-:S03]  /*cb20*/  @!P2 LEA.HI.X R7, R19, R9, R231, 0x1, P0 ;  /* 0x000000091307a211 */ /* 0x000fc600000f0ce7 */
[----:B-----5:R0:W-:Y:S04]  /*cb30*/  @!P1 ST.E.128 desc[UR6][R4.64], R36 ;  /* 0x0000002404009985 */ /* 0x0201e8000c101d06 */
[----:B------:R0:W-:Y:S02]  /*cb40*/  @!P2 ST.E.128 desc[UR6][R6.64], R32 ;  /* 0x000000200600a985 */ /* 0x0001e4000c101d06 */
.L_x_6721:
[----:B------:R-:W-:Y:S05]  /*cb50*/  BSYNC B0 ;  /* 0x0000000000007941 */ /* 0x000fea0003800000 */
.L_x_6720:
[----:B------:R-:W-:Y:S01]  /*cb60*/  VIADD R3, R11, 0x60 ;  /* 0x000000600b037836 */ /* 0x000fe20000000000 */
[----:B0-----:R0:W0:Y:S01]  /*cb70*/  SHFL.IDX PT, R9, R10, 0x3, 0x181f ;  /* 0x00781f000a097f89 */ /* 0x00102200000e0000 */
[----:B------:R-:W-:Y:S01]  /*cb80*/  BSSY B0, `(.L_x_6722) ;  /* 0x000000e000007945 */ /* 0x000fe20003800000 */
[----:B------:R-:W-:Y:S02]  /*cb90*/  VIADD R220, R220, 0x1 ;  /* 0x00000001dcdc7836 */ /* 0x000fe40000000000 */
[----:B------:R-:W-:Y:S01]  /*cba0*/  ISETP.GE.AND P0, PT, R3, R92, PT ;  /* 0x0000005c0300720c */ /* 0x000fe20003f06270 */
[----:B-1----:R1:W0:-:S12]  /*cbb0*/  SHFL.IDX PT, R8, R0, 0x3, 0x181f ;  /* 0x00781f0000087f89 */ /* 0x00221800000e0000 */
[----:B-1----:R-:W-:Y:S05]  /*cbc0*/  @P0 BRA `(.L_x_6723) ;  /* 0x0000000000240947 */ /* 0x002fea0003800000 */
[----:B------:R-:W-:Y:S01]  /*cbd0*/  ULDC UR4, c[0x0][0xac8] ;  /* 0x0002b20000047ab9 */ /* 0x000fe20000000800 */
[----:B------:R-:W-:Y:S01]  /*cbe0*/  ULDC.64 UR6, c[0x0][0x208] ;  /* 0x0000820000067ab9 */ /* 0x000fe20000000a00 */
[----:B------:R-:W-:Y:S02]  /*cbf0*/  ISETP.GE.AND P2, PT, R19, UR4, PT ;  /* 0x0000000413007c0c */ /* 0x000fe4000bf46270 */
[----:B------:R-:W-:-:S11]  /*cc00*/  ISETP.GE.AND P1, PT, R18, UR4, PT ;  /* 0x0000000412007c0c */ /* 0x000fd6000bf26270 */
[C---:B0--3--:R-:W-:Y:S02]  /*cc10*/  @!P2 LEA R6, P0, R19.reuse, R8, 0x1 ;  /* 0x000000081306a211 */ /* 0x049fe400078008ff */
[----:B------:R-:W-:Y:S02]  /*cc20*/  @!P1 IMAD.WIDE R4, R18, 0x2, R8 ;  /* 0x0000000212049825 */ /* 0x000fe400078e0208 */
[----:B------:R-:W-:-:S03]  /*cc30*/  @!P2 LEA.HI.X R7, R19, R9, R231, 0x1, P0 ;  /* 0x000000091307a211 */ /* 0x000fc600000f0ce7 */
[----:B-----5:R1:W-:Y:S04]  /*cc40*/  @!P1 ST.E.128 desc[UR6][R4.64], R24 ;  /* 0x0000001804009985 */ /* 0x0203e8000c101d06 */
[----:B------:R1:W-:Y:S02]  /*cc50*/  @!P2 ST.E.128 desc[UR6][R6.64], R28 ;  /* 0x0000001c0600a985 */ /* 0x0003e4000c101d06 */
.L_x_6723:
[----:B------:R-:W-:Y:S05]  /*cc60*/  BSYNC B0 ;  /* 0x0000000000007941 */ /* 0x000fea0003800000 */
.L_x_6722:
[----:B--2-4-:R-:W2:Y:S01]  /*cc70*/  LDC R0, c[0x0][0xc34] ;  /* 0x00030d00ff007b82 */ /* 0x014ea20000000800 */
[----:B------:R-:W-:-:S13]  /*cc80*/  R2UR UR4, R23 ;  /* 0x00000000170472ca */ /* 0x000fda00000e0000 */
[----:B--2---:R-:W-:-:S13]  /*cc90*/  ISETP.LE.AND P0, PT, R0, UR4, PT ;  /* 0x0000000400007c0c */ /* 0x004fda000bf03270 */
[----:B------:R-:W-:Y:S05]  /*cca0*/  @!P0 BRA `(.L_x_6724) ;  /* 0xffffff40003c8947 */ /* 0x000fea000383ffff */
[----:B------:R-:W-:Y:S05]  /*ccb0*/  EXIT ;  /* 0x000000000000794d */ /* 0x000fea0003800000 */
.L_x_6694:
[----:B------:R-:W-:-:S08]  /*ccc0*/  NOP ;  /* 0x0000000000007918 */ /* 0x000fd00000000000 */
[----:B--2---:R-:W0:-:S00]  /*ccd0*/  USETMAXREG.DEALLOC.CTAPOOL 0x18 ;  /* 0x00000018000079c8 */ /* 0x004e0000080e0500 */
        /* <DEDUP_REMOVED lines=28> */
[----:B------:R-:W-:Y:S04]  /*cea0*/  STL [R1+0x24], R3 ;  /* 0x0000240301007387 */ /* 0x000fe80000100800 */
[----:B------:R0:W-:Y:S04]  /*ceb0*/  STL [R1+0x4], R0 ;  /* 0x0000040001007387 */ /* 0x0001e80000100800 */
[----:B------:R1:W-:Y:S01]  /*cec0*/  STL [R1+0x2c], RZ ;  /* 0x00002cff01007387 */ /* 0x0003e20000100800 */
[----:B0-----:R-:W-:-:S07]  /*ced0*/  LOP3.LUT R0, R2, 0x40, RZ, 0xfc, !PT ;  /* 0x0000004002007812 */ /* 0x001fce00078efcff */
.L_x_6798:
[----:B------:R-:W2:Y:S01]  /*cee0*/  LDL R2, [R1+0x24] ;  /* 0x0000240001027983 */ /* 0x000ea20000100800 */
[----:B0-----:R-:W0:Y:S01]  /*cef0*/  LDC R0, c[0x0][0xc38] ;  /* 0x00030e00ff007b82 */ /* 0x001e220000000800 */
[----:B------:R-:W-:Y:S05]  /*cf00*/  YIELD ;  /* 0x0000000000007946 */ /* 0x000fea0003800000 */
[----:B------:R-:W-:Y:S02]  /*cf10*/  ULDC.64 UR4, c[0x0][0x418] ;  /* 0x0001060000047ab9 */ /* 0x000fe40000000a00 */
[----:B------:R-:W3:Y:S01]  /*cf20*/  LDC R16, c[0x0][0xc44] ;  /* 0x00031100ff107b82 */ /* 0x000ee20000000800 */
[----:B------:R-:W-:-:S03]  /*cf30*/  UISETP.NE.U32.AND UP0, UPT, UR4, URZ, UPT ;  /* 0x0000003f0400728c */ /* 0x000fc6000bf05070 */
[----:B------:R-:W-:Y:S01]  /*cf40*/  ULDC UR4, c[0x0][0x424] ;  /* 0x0001090000047ab9 */ /* 0x000fe20000000800 */
[----:B------:R-:W-:-:S04]  /*cf50*/  UISETP.NE.AND.EX UP0, UPT, UR5, URZ, UPT, UP0 ;  /* 0x0000003f0500728c */ /* 0x000fc8000bf05300 */
[----:B------:R-:W-:Y:S01]  /*cf60*/  USEL UR4, UR4, 0x1, UP0 ;  /* 0x0000000104047887 */ /* 0x000fe20008000000 */
[----:B0-----:R-:W-:Y:S02]  /*cf70*/  ISETP.NE.AND P0, PT, R0, 0x1, PT ;  /* 0x000000010000780c */ /* 0x001fe40003f05270 */
[----:B---3--:R-:W-:-:S11]  /*cf80*/  ISETP.NE.AND P1, PT, R16, 0x1, PT ;  /* 0x000000011000780c */ /* 0x008fd60003f25270 */
        /* <DEDUP_REMOVED lines=11> */
[----:B---3--:R-:W-:Y:S01]  /*d040*/  IMAD R2, R0, UR4, RZ ;  /* 0x0000000400027c24 */ /* 0x008fe2000f8e02ff */
[----:B------:R-:W-:-:S03]  /*d050*/  UIADD3 UR4, UR36, 0x1e400, URZ ;  /* 0x0001e40024047890 */ /* 0x000fc6000fffe03f */
[----:B------:R-:W-:Y:S01]  /*d060*/  IMAD.MOV R3, RZ, RZ, -R5 ;  /* 0x000000ffff037224 */ /* 0x000fe200078e0a05 */
[----:B------:R2:W-:Y:S01]  /*d070*/  STL [R1+0x14], R5 ;  /* 0x0000140501007387 */ /* 0x0005e20000100800 */
[----:B------:R-:W-:Y:S01]  /*d080*/  VIADD R0, R2, 0xaf ;  /* 0x000000af02007836 */ /* 0x000fe20000000000 */
[----:B------:R-:W-:Y:S01]  /*d090*/  ULOP3.LUT UP0, URZ, UR4, 0x3ff, URZ, 0xc0, !UPT ;  /* 0x000003ff043f7892 */ /* 0x000fe2000f80c03f */
[----:B------:R-:W-:Y:S01]  /*d0a0*/  IMAD R16, R16, R3, R4 ;  /* 0x0000000310107224 */ /* 0x000fe200078e0204 */
[----:B------:R2:W-:Y:S01]  /*d0b0*/  STL [R1+0x28], R2 ;  /* 0x0000280201007387 */ /* 0x0005e20000100800 */
[----:B------:R-:W-:-:S03]  /*d0c0*/  IMAD.HI R0, R0, 0x2e8ba2e9, RZ ;  /* 0x2e8ba2e900007827 */ /* 0x000fc600078e02ff */
[----:B------:R-:W-:Y:S02]  /*d0d0*/  PLOP3.LUT P0, PT, PT, PT, UP0, 0x80, 0x0 ;  /* 0x000000000000781c */ /* 0x000fe40003f0f008 */
[----:B------:R-:W-:-:S04]  /*d0e0*/  SHF.R.U32.HI R3, RZ, 0x1f, R0 ;  /* 0x0000001fff037819 */ /* 0x000fc80000011600 */
[----:B------:R-:W-:-:S05]  /*d0f0*/  LEA.HI.SX32 R0, R0, R3, 0x1b ;  /* 0x0000000300007211 */ /* 0x000fca00078fdaff */
[----:B------:R2:W-:Y:S02]  /*d100*/  STL [R1+0x20], R0 ;  /* 0x0000200001007387 */ /* 0x0005e40000100800 */
[----:B-1----:R-:W-:Y:S05]  /*d110*/  @!P0 BRA `(.L_x_6726) ;  /* 0x0000000000408947 */ /* 0x002fea0003800000 */
        /* <DEDUP_REMOVED lines=16> */
.L_x_6726:
        /* <DEDUP_REMOVED lines=8> */
[----:B--2---:R0:W2:Y:S01]  /*d2a0*/  LDC.64 R2, c[0x4][R17] ;  /* 0x0100000011027b82 */ /* 0x0040a20000000a00 */
        /* <DEDUP_REMOVED lines=10> */
[----:B-12---:R-:W-:Y:S05]  /*d350*/  CALL.ABS.NOINC R2 ;  /* 0x0000000002007343 */ /* 0x006fea0003c00000 */
.L_x_6728:
        /* <DEDUP_REMOVED lines=15> */
.L_x_6727:
[----:B--2---:R-:W2:Y:S01]  /*d450*/  LDL R2, [R1+0x20] ;  /* 0x0000200001027983 */ /* 0x004ea20000100800 */
[----:B------:R-:W-:-:S03]  /*d460*/  ULDC.64 UR4, c[0x0][0x9f8] ;  /* 0x00027e0000047ab9 */ /* 0x000fc60000000a00 */
[----:B------:R-:W3:Y:S01]  /*d470*/  LDL R0, [R1+0x14] ;  /* 0x0000140001007983 */ /* 0x000ee20000100800 */
[----:B------:R-:W-:Y:S01]  /*d480*/  ISETP.NE.U32.AND P0, PT, RZ, UR4, PT ;  /* 0x00000004ff007c0c */ /* 0x000fe2000bf05070 */
[----:B------:R-:W-:-:S03]  /*d490*/  ULDC.64 UR6, c[0x0][0x208] ;  /* 0x0000820000067ab9 */ /* 0x000fc60000000a00 */
[----:B------:R-:W-:Y:S01]  /*d4a0*/  ISETP.NE.AND.EX P0, PT, RZ, UR5, PT, P0 ;  /* 0x00000005ff007c0c */ /* 0x000fe2000bf05300 */
[----:B--2---:R-:W-:-:S12]  /*d4b0*/  IMAD.MOV.U32 R17, RZ, RZ, R2 ;  /* 0x000000ffff117224 */ /* 0x004fd800078e0002 */
[----:B------:R-:W0:Y:S01]  /*d4c0*/  @P0 LDC.64 R2, c[0x0][0x9f8] ;  /* 0x00027e00ff020b82 */ /* 0x000e220000000a00 */
[----:B---3--:R-:W-:Y:S02]  /*d4d0*/  IMAD.MOV.U32 R7, RZ, RZ, R0 ;  /* 0x000000ffff077224 */ /* 0x008fe400078e0000 */
[----:B0-----:R-:W-:-:S05]  /*d4e0*/  @P0 IMAD.WIDE R2, R0, 0x4, R2 ;  /* 0x0000000400020825 */ /* 0x001fca00078e0202 */
[----:B------:R0:W2:Y:S01]  /*d4f0*/  @P0 LDG.E R7, desc[UR6][R2.64] ;  /* 0x0000000602070981 */ /* 0x0000a2000c1e1900 */
[----:B------:R-:W-:Y:S01]  /*d500*/  VIADD R9, R17, 0xffffffff ;  /* 0xffffffff11097836 */ /* 0x000fe20000000000 */
[----:B------:R-:W-:Y:S01]  /*d510*/  UMOV UR4, 0xffffffff ;  /* 0xffffffff00047882 */ /* 0x000fe20000000000 */
[----:B------:R-:W-:Y:S01]  /*d520*/  LOP3.LUT R19, R19, 0xfffffffe, RZ, 0xc0, !PT ;  /* 0xfffffffe13137812 */ /* 0x000fe200078ec0ff */
[----:B0-----:R-:W0:Y:S02]  /*d530*/  LDC.64 R2, c[0x0][0x418] ;  /* 0x00010600ff027b82 */ /* 0x001e240000000a00 */
[----:B0-----:R-:W-:-:S04]  /*d540*/  ISETP.NE.U32.AND P0, PT, R2, RZ, PT ;  /* 0x000000ff0200720c */ /* 0x001fc80003f05070 */
[----:B------:R-:W-:-:S13]  /*d550*/  ISETP.NE.AND.EX P1, PT, R3, RZ, PT, P0 ;  /* 0x000000ff0300720c */ /* 0x000fda0003f25300 */
[----:B------:R-:W-:Y:S02]  /*d560*/  @P1 LOP3.LUT R19, R19, 0x1, RZ, 0xfc, !PT ;  /* 0x0000000113131812 */ /* 0x000fe400078efcff */
[----:B--2---:R-:W-:Y:S01]  /*d570*/  SHF.R.S32.HI R8, RZ, 0x1f, R7 ;  /* 0x0000001fff087819 */ /* 0x004fe20000011407 */
[----:B------:R0:W-:Y:S01]  /*d580*/  STL [R1], R7 ;  /* 0x0000000701007387 */ /* 0x0001e20000100800 */
[----:B------:R-:W-:-:S03]  /*d590*/  SEL R17, R7, RZ, !P1 ;  /* 0x000000ff07117207 */ /* 0x000fc60004800000 */
[----:B------:R0:W-:Y:S04]  /*d5a0*/  STL [R1+0x18], R9 ;  /* 0x0000180901007387 */ /* 0x0001e80000100800 */
[----:B------:R0:W-:Y:S01]  /*d5b0*/  STL [R1+0xc], R8 ;  /* 0x00000c0801007387 */ /* 0x0001e20000100800 */
[----:B------:R-:W-:Y:S05]  /*d5c0*/  BRA.DIV UR4, `(.L_x_6729) ;  /* 0x0000003604e47947 */ /* 0x000fea000b800000 */
[----:B------:R-:W2:Y:S02]  /*d5d0*/  S2R R0, SR_TID.X ;  /* 0x0000000000007919 */ /* 0x000ea40000002100 */
[----:B--2---:R-:W-:-:S04]  /*d5e0*/  SHF.R.U32.HI R0, RZ, 0x5, R0 ;  /* 0x00000005ff007819 */ /* 0x004fc80000011600 */
[----:B------:R-:W-:-:S05]  /*d5f0*/  LOP3.LUT R0, R0, 0x3, RZ, 0xc0, !PT ;  /* 0x0000000300007812 */ /* 0x000fca00078ec0ff */
[----:B------:R2:W3:Y:S02]  /*d600*/  SHFL.IDX PT, R14, R0, RZ, 0x1f ;  /* 0x00001fff000e7589 */ /* 0x0004e400000e0000 */
.L_x_6814:
        /* <DEDUP_REMOVED lines=8> */
.L_x_6817:
[----:B------:R-:W-:Y:S05]  /*d690*/  @!P6 BRA `(.L_x_6730) ;  /* 0x000000040000e947 */ /* 0x000fea0003800000 */
[----:B------:R3:W-:Y:S01]  /*d6a0*/  STL [R1+0x8], R9 ;  /* 0x0000080901007387 */ /* 0x0007e20000100800 */
[----:B------:R-:W-:Y:S01]  /*d6b0*/  IMAD.MOV.U32 R17, RZ, RZ, R7 ;  /* 0x000000ffff117224 */ /* 0x000fe200078e0007 */
[----:B------:R-:W-:Y:S06]  /*d6c0*/  @!P1 BRA `(.L_x_6732) ;  /* 0x0000000000509947 */ /* 0x000fec0003800000 */
[----:B------:R-:W4:Y:S01]  /*d6d0*/  LDC R6, c[0x0][0x43c] ;  /* 0x00010f00ff067b82 */ /* 0x000f220000000800 */
[----:B--2---:R-:W-:Y:S01]  /*d6e0*/  IMAD.MOV.U32 R0, RZ, RZ, R9 ;  /* 0x000000ffff007224 */ /* 0x004fe200078e0009 */
[----:B------:R-:W-:Y:S01]  /*d6f0*/  ULDC.64 UR4, c[0x0][0x428] ;  /* 0x00010a0000047ab9 */ /* 0x000fe20000000a00 */
[----:B------:R-:W-:Y:S01]  /*d700*/  ULDC.64 UR6, c[0x0][0x208] ;  /* 0x0000820000067ab9 */ /* 0x000fe20000000a00 */
[----:B----4-:R-:W-:-:S13]  /*d710*/  ISETP.NE.AND P0, PT, R6, 0x1, PT ;  /* 0x000000010600780c */ /* 0x010fda0003f05270 */
[----:B------:R-:W2:Y:S02]  /*d720*/  @P0 LDC.64 R4, c[0x0][0x440] ;  /* 0x00011000ff040b82 */ /* 0x000ea40000000a00 */
        /* <DEDUP_REMOVED lines=13> */
[----:B------:R4:W5:Y:S02]  /*d800*/  LDG.E R17, desc[UR6][R2.64] ;  /* 0x0000000602117981 */ /* 0x000964000c1e1900 */
.L_x_6732:
[----:B----4-:R-:W4:Y:S01]  /*d810*/  LDL R2, [R1+0x4] ;  /* 0x0000040001027983 */ /* 0x010f220000100800 */
[----:B--2---:R-:W-:Y:S02]  /*d820*/  LEA R0, R18, UR36, 0x3 ;  /* 0x0000002412007c11 */ /* 0x004fe4000f8e18ff */
[----:B----4-:R-:W-:-:S04]  /*d830*/  SHF.L.U32 R2, R2, 0x1f, RZ ;  /* 0x0000001f02027819 */ /* 0x010fc800000006ff */
[----:B------:R-:W2:Y:S02]  /*d840*/  SYNCS.PHASECHK.TRANS64.TRYWAIT P0, [R0+URZ+0x34840], R2 ;  /* 0x03484002000075a7 */ /* 0x000ea4000800017f */
[----:B--2---:R-:W-:Y:S05]  /*d850*/  @!P0 BRA `(.L_x_6733) ;  /* 0x0000003400948947 */ /* 0x004fea0003800000 */
.L_x_6818:
[----:B------:R-:W4:Y:S02]  /*d860*/  S2R R3, SR_TID.X ;  /* 0x0000000000037919 */ /* 0x000f240000002100 */
[----:B----4-:R-:W-:-:S04]  /*d870*/  LOP3.LUT R3, R3, 0x7f, RZ, 0xc0, !PT ;  /* 0x0000007f03037812 */ /* 0x010fc800078ec0ff */
[----:B------:R-:W-:-:S13]  /*d880*/  ISETP.NE.AND P0, PT, R3, RZ, PT ;  /* 0x000000ff0300720c */ /* 0x000fda0003f05270 */
        /* <DEDUP_REMOVED lines=8> */
.L_x_6734:
[----:B--2---:R-:W2:Y:S01]  /*d910*/  LDL R2, [R1+0x8] ;  /* 0x0000080001027983 */ /* 0x004ea20000100800 */
        /* <DEDUP_REMOVED lines=9> */
[----:B------:R-:W-:-:S02]  /*d9b0*/  PLOP3.LUT P0, PT, PT, PT, PT, 0x80, 0x0 ;  /* 0x000000000000781c */ /* 0x000fc40003f0f070 */
[----:B------:R-:W-:Y:S02]  /*d9c0*/  LOP3.LUT R19, R19, 0xfffffffd, RZ, 0xc0, !PT ;  /* 0xfffffffd13137812 */ /* 0x000fe400078ec0ff */
[----:B------:R-:W-:Y:S02]  /*d9d0*/  UIMAD UR6, UR6, 0xb000, UR36 ;  /* 0x0000b000060678a4 */ /* 0x000fe4000f8e0224 */
[----:B------:R-:W-:Y:S02]  /*d9e0*/  UIADD3 UR9, UR9, 0x34830, URZ ;  /* 0x0003483009097890 */ /* 0x000fe4000fffe03f */
[----:B------:R-:W-:Y:S02]  /*d9f0*/  UIADD3 UR8, UR6, 0x1e400, URZ ;  /* 0x0001e40006087890 */ /* 0x000fe4000fffe03f */
[----:B------:R-:W-:-:S03]  /*da00*/  UIADD3 UR14, UR6, 0x23c00, URZ ;  /* 0x00023c00060e7890 */ /* 0x000fc6000fffe03f */
[----:B------:R-:W-:Y:S01]  /*da10*/  UMOV UR6, 0x0 ;  /* 0x0000000000067882 */ /* 0x000fe20000000000 */
[----:B------:R-:W-:Y:S02]  /*da20*/  @P0 LOP3.LUT R19, R19, 0x2, RZ, 0xfc, !PT ;  /* 0x0000000213130812 */ /* 0x000fe400078efcff */
[----:B--2---:R-:W-:-:S13]  /*da30*/  R2UR UR11, R2 ;  /* 0x00000000020b72ca */ /* 0x004fda00000e0000 */
[----:B------:R-:W-:-:S09]  /*da40*/  UIMAD UR11, UR11, 0xb0, URZ ;  /* 0x000000b00b0b78a4 */ /* 0x000fd2000f8e023f */
[----:B------:R2:W-:Y:S02]  /*da50*/  UTMALDG.4D [UR8], [UR4], desc[UR6] ;  /* 0x00000608040075b4 */ /* 0x0005e40008019000 */
[----:B--2---:R-:W-:Y:S01]  /*da60*/  UMOV UR8, UR14 ;  /* 0x0000000e00087c82 */ /* 0x004fe20008000000 */
[----:B------:R-:W-:Y:S02]  /*da70*/  UMOV UR10, UR15 ;  /* 0x0000000f000a7c82 */ /* 0x000fe40008000000 */
[----:B------:R4:W-:Y:S02]  /*da80*/  UTMALDG.4D [UR8], [UR4], desc[UR6] ;  /* 0x00000608040075b4 */ /* 0x0009e40008019000 */
[----:B----4-:R-:W-:Y:S01]  /*da90*/  NOP ;  /* 0x0000000000007918 */ /* 0x010fe20000000000 */
.L_x_6730:
        /* <DEDUP_REMOVED lines=22> */
.L_x_6735:
[----:B------:R-:W4:Y:S01]  /*dc00*/  LDL.LU R5, [R1+0x14] ;  /* 0x0000140001057983 */ /* 0x000f220000300800 */
[----:B--2---:R-:W-:Y:S01]  /*dc10*/  SHF.R.S32.HI R0, RZ, 0x1f, R16 ;  /* 0x0000001fff007819 */ /* 0x004fe20000011410 */
        /* <DEDUP_REMOVED lines=48> */
[----:B------:R-:W-:Y:S01]  /*df20*/  IMAD R5, R5, UR4, RZ ;  /* 0x0000000405057c24 */ /* 0x000fe2000f8e02ff */
[----:B------:R-:W-:Y:S01]  /*df30*/  LOP3.LUT R9, R9, 0x40, RZ, 0xfc, !PT ;  /* 0x0000004009097812 */ /* 0x000fe200078efcff */
[----:B------:R-:W-:Y:S01]  /*df40*/  IMAD.WIDE.U32 R2, R0, UR4, R2 ;  /* 0x0000000400027c25 */ /* 0x000fe2000f8e0002 */
[----:B------:R-:W-:-:S02]  /*df50*/  ULDC UR4, c[0x0][0x2b8] ;  /* 0x0000ae0000047ab9 */ /* 0x000fc40000000800 */
[----:B------:R-:W-:Y:S01]  /*df60*/  ISETP.GE.AND P1, PT, R9, UR4, PT ;  /* 0x0000000409007c0c */ /* 0x000fe2000bf26270 */
[----:B------:R-:W-:Y:S01]  /*df70*/  IMAD R5, R0, UR5, R5 ;  /* 0x0000000500057c24 */ /* 0x000fe2000f8e0205 */
[----:B------:R0:W5:Y:S01]  /*df80*/  LDL R9, [R1+0x10] ;  /* 0x0000100001097983 */ /* 0x0001620000100800 */
[----:B------:R-:W-:Y:S02]  /*df90*/  LEA R0, P2, R2, UR6, 0x1 ;  /* 0x0000000602007c11 */ /* 0x000fe4000f8408ff */
[----:B------:R-:W-:Y:S01]  /*dfa0*/  IMAD.IADD R5, R3, 0x1, R5 ;  /* 0x0000000103057824 */ /* 0x000fe200078e0205 */
[----:B------:R-:W-:Y:S01]  /*dfb0*/  ISETP.GE.AND P0, PT, R10, UR4, PT ;  /* 0x000000040a007c0c */ /* 0x000fe2000bf06270 */
[----:B------:R-:W-:-:S03]  /*dfc0*/  UMOV UR4, 0xffffffff ;  /* 0xffffffff00047882 */ /* 0x000fc60000000000 */
[----:B------:R-:W-:Y:S01]  /*dfd0*/  LEA.HI.X R2, R2, UR7, R5, 0x1, P2 ;  /* 0x0000000702027c11 */ /* 0x000fe200090f0c05 */
[----:B0-----:R-:W-:Y:S08]  /*dfe0*/  BRA.DIV UR4, `(.L_x_6736) ;  /* 0x0000002e04c47947 */ /* 0x001ff0000b800000 */
[----:B------:R-:W0:Y:S01]  /*dff0*/  S2R R6, SR_TID.X ;  /* 0x0000000000067919 */ /* 0x000e220000002100 */
[----:B------:R-:W-:Y:S01]  /*e000*/  ULDC UR4, c[0x0][0x288] ;  /* 0x0000a20000047ab9 */ /* 0x000fe20000000800 */
[----:B------:R-:W-:Y:S01]  /*e010*/  ULDC.64 UR6, c[0x0][0x208] ;  /* 0x0000820000067ab9 */ /* 0x000fe20000000a00 */
[----:B------:R-:W-:Y:S01]  /*e020*/  IMAD R3, R8, UR4, RZ ;  /* 0x0000000408037c24 */ /* 0x000fe2000f8e02ff */
[----:B------:R-:W-:Y:S04]  /*e030*/  SHFL.IDX PT, R7, R2, RZ, 0x181f ;  /* 0x00181fff02077589 */ /* 0x000fe800000e0000 */
[----:B------:R-:W-:Y:S01]  /*e040*/  SHFL.IDX PT, R8, R2, 0x1, 0x181f ;  /* 0x00381f0002087f89 */ /* 0x000fe200000e0000 */
[----:B0-----:R-:W-:-:S04]  /*e050*/  LOP3.LUT R6, R6, 0x7f, RZ, 0xc0, !PT ;  /* 0x0000007f06067812 */ /* 0x001fc800078ec0ff */
[----:B------:R-:W-:-:S05]  /*e060*/  SHF.R.U32.HI R6, RZ, 0x3, R6 ;  /* 0x00000003ff067819 */ /* 0x000fca0000011606 */
[----:B------:R-:W-:Y:S02]  /*e070*/  IMAD.IADD R4, R6, 0x1, R4 ;  /* 0x0000000106047824 */ /* 0x000fe400078e0204 */
[----:B------:R-:W0:Y:S02]  /*e080*/  SHFL.IDX PT, R6, R0, RZ, 0x181f ;  /* 0x00181fff00067589 */ /* 0x000e2400000e0000 */
[C---:B------:R-:W-:Y:S01]  /*e090*/  VIADD R5, R4.reuse, 0x10 ;  /* 0x0000001004057836 */ /* 0x040fe20000000000 */
[----:B------:R-:W-:-:S04]  /*e0a0*/  ISETP.GE.AND P4, PT, R4, R3, PT ;  /* 0x000000030400720c */ /* 0x000fc80003f86270 */
[----:B------:R-:W-:Y:S02]  /*e0b0*/  ISETP.GE.AND P2, PT, R5, R3, PT ;  /* 0x000000030500720c */ /* 0x000fe40003f46270 */
[----:B------:R-:W1:Y:S07]  /*e0c0*/  SHFL.IDX PT, R5, R0, 0x1, 0x181f ;  /* 0x00381f0000057f89 */ /* 0x000e6e00000e0000 */
[----:B0-----:R-:W-:-:S05]  /*e0d0*/  @!P4 LEA R6, P3, R10, R6, 0x1 ;  /* 0x000000060a06c211 */ /* 0x001fca00078608ff */
[----:B------:R-:W-:Y:S01]  /*e0e0*/  @!P4 IMAD.X R7, RZ, RZ, R7, P3 ;  /* 0x000000ffff07c224 */ /* 0x000fe200018e0607 */
[----:B-1----:R-:W-:-:S04]  /*e0f0*/  @!P2 LEA R5, P3, R10, R5, 0x1 ;  /* 0x000000050a05a211 */ /* 0x002fc800078608ff */
[----:B-----5:R-:W-:Y:S04]  /*e100*/  @!P4 LDGSTS.E.BYPASS.LTC128B.128 [R9+0x16400], desc[UR6][R6.64], !P0 ;  /* 0x164000000609cfae */ /* 0x020fe8000c101d46 */
[----:B------:R0:W-:Y:S02]  /*e110*/  @!P4 LDGSTS.E.BYPASS.LTC128B.128 [R9+0x1a400], desc[UR6][R6.64+0x80], !P1 ;  /* 0x1a4000800609cfae */ /* 0x0001e4000c901d46 */
[----:B0-----:R-:W-:-:S04]  /*e120*/  @!P2 IMAD.X R6, RZ, RZ, R8, P3 ;  /* 0x000000ffff06a224 */ /* 0x001fc800018e0608 */
[----:B------:R-:W-:Y:S02]  /*e130*/  @!P2 IMAD.MOV.U32 R7, RZ, RZ, R6 ;  /* 0x000000ffff07a224 */ /* 0x000fe400078e0006 */
[----:B------:R-:W-:Y:S02]  /*e140*/  @!P2 IMAD.MOV.U32 R6, RZ, RZ, R5 ;  /* 0x000000ffff06a224 */ /* 0x000fe400078e0005 */
[----:B------:R-:W-:-:S03]  /*e150*/  VIADD R5, R4, 0x20 ;  /* 0x0000002004057836 */ /* 0x000fc60000000000 */
        /* <DEDUP_REMOVED lines=40> */
[----:B0-----:R-:W0:Y:S04]  /*e3e0*/  SHFL.IDX PT, R6, R0, 0x6, 0x181f ;  /* 0x00d81f0000067f89 */ /* 0x001e2800000e0000 */
[----:B------:R-:W1:Y:S02]  /*e3f0*/  SHFL.IDX PT, R0, R0, 0x7, 0x181f ;  /* 0x00f81f0000007f89 */ /* 0x000e6400000e0000 */
[----:B0-----:R-:W-:-:S05]  /*e400*/  @!P2 LEA R6, P3, R10, R6, 0x1 ;  /* 0x000000060a06a211 */ /* 0x001fca00078608ff */
[----:B------:R-:W-:-:S04]  /*e410*/  @!P2 IMAD.X R5, RZ, RZ, R5, P3 ;  /* 0x000000ffff05a224 */ /* 0x000fc800018e0605 */
[----:B------:R-:W-:Y:S02]  /*e420*/  @!P2 IMAD.MOV.U32 R7, RZ, RZ, R5 ;  /* 0x000000ffff07a224 */ /* 0x000fe400078e0005 */
[----:B------:R0:W2:Y:S04]  /*e430*/  SHFL.IDX PT, R5, R2, 0x7, 0x181f ;  /* 0x00f81f0002057f89 */ /* 0x0000a800000e0000 */
[----:B------:R0:W-:Y:S04]  /*e440*/  @!P2 LDGSTS.E.BYPASS.LTC128B.128 [R9+0x19400], desc[UR6][R6.64], !P0 ;  /* 0x194000000609afae */ /* 0x0001e8000c101d46 */
[----:B-1----:R0:W-:Y:S02]  /*e450*/  @!P2 LDGSTS.E.BYPASS.LTC128B.128 [R9+0x1d400], desc[UR6][R6.64+0x80], !P1 ;  /* 0x1d4000800609afae */ /* 0x0021e4000c901d46 */
.L_x_6835:
[----:B------:R-:W-:Y:S01]  /*e460*/  VIADD R4, R4, 0x70 ;  /* 0x0000007004047836 */ /* 0x000fe20000000000 */
[----:B------:R-:W-:Y:S04]  /*e470*/  BSSY B0, `(.L_x_6737) ;  /* 0x000000b000007945 */ /* 0x000fe80003800000 */
[----:B------:R-:W-:-:S13]  /*e480*/  ISETP.GE.AND P2, PT, R4, R3, PT ;  /* 0x000000030400720c */ /* 0x000fda0003f46270 */
[----:B------:R-:W-:Y:S05]  /*e490*/  @P2 BRA `(.L_x_6738) ;  /* 0x0000000000202947 */ /* 0x000fea0003800000 */
[----:B0-----:R-:W-:Y:S01]  /*e4a0*/  LEA R2, P2, R10, R0, 0x1 ;  /* 0x000000000a027211 */ /* 0x001fe200078408ff */
[----:B------:R-:W-:-:S04]  /*e4b0*/  ULDC.64 UR4, c[0x0][0x208] ;  /* 0x0000820000047ab9 */ /* 0x000fc80000000a00 */
[----:B--2---:R-:W-:-:S05]  /*e4c0*/  IMAD.X R3, RZ, RZ, R5, P2 ;  /* 0x000000ffff037224 */ /* 0x004fca00010e0605 */
[----:B------:R-:W-:Y:S01]  /*e4d0*/  @!PT LDS RZ, [RZ] ;  /* 0x00000000fffff984 */ /* 0x000fe20000000800 */
[----:B------:R-:W-:Y:S01]  /*e4e0*/  @!PT LDS RZ, [RZ] ;  /* 0x00000000fffff984 */ /* 0x000fe20000000800 */
[----:B------:R-:W-:Y:S01]  /*e4f0*/  @!PT LDS RZ, [RZ] ;  /* 0x00000000fffff984 */ /* 0x000fe20000000800 */
[----:B------:R1:W-:Y:S04]  /*e500*/  LDGSTS.E.BYPASS.LTC128B.128 [R9+0x19c00], desc[UR4][R2.64], !P0 ;  /* 0x19c0000002097fae */ /* 0x0003e8000c101d44 */
[----:B------:R1:W-:Y:S02]  /*e510*/  LDGSTS.E.BYPASS.LTC128B.128 [R9+0x1dc00], desc[UR4][R2.64+0x80], !P1 ;  /* 0x1dc0008002097fae */ /* 0x0003e4000c901d44 */
.L_x_6738:
[----:B------:R-:W-:Y:S05]  /*e520*/  BSYNC B0 ;  /* 0x0000000000007941 */ /* 0x000fea0003800000 */
.L_x_6737:
[----:B01----:R-:W3:Y:S01]  /*e530*/  LDL R2, [R1+0x2c] ;  /* 0x00002c0001027983 */ /* 0x003ee20000100800 */
        /* <DEDUP_REMOVED lines=10> */
[----:B------:R-:W0:Y:S01]  /*e5e0*/  SYNCS.PHASECHK.TRANS64.TRYWAIT P0, [UR36+0x34820], R0 ;  /* 0x03482000ff0075a7 */ /* 0x000e220008000164 */
[----:B---3--:R-:W-:Y:S01]  /*e5f0*/  ISETP.GE.AND P1, PT, R2, 0xb1, PT ;  /* 0x000000b10200780c */ /* 0x008fe20003f26270 */
[----:B0-----:R-:W-:-:S12]  /*e600*/  @!P0 BRA `(.L_x_6740) ;  /* 0x0000003000f08947 */ /* 0x001fd80003800000 */
.L_x_6836:
[----:B------:R-:W-:Y:S05]  /*e610*/  BSYNC B0 ;  /* 0x0000000000007941 */ /* 0x000fea0003800000 */
.L_x_6739:
[----:B------:R-:W-:Y:S01]  /*e620*/  VIADD R9, R11, 0x34800 ;  /* 0x000348000b097836 */ /* 0x000fe20000000000 */
[----:B------:R-:W-:Y:S06]  /*e630*/  @!P1 BRA `(.L_x_6741) ;  /* 0x0000001c00489947 */ /* 0x000fec0003800000 */
[----:B------:R-:W3:Y:S01]  /*e640*/  LDL R2, [R1+0x20] ;  /* 0x0000200001027983 */ /* 0x000ee20000100800 */
[----:B0-----:R-:W-:Y:S02]  /*e650*/  IMAD.MOV.U32 R0, RZ, RZ, 0x1 ;  /* 0x00000001ff007424 */ /* 0x001fe400078e00ff */
[----:B---3--:R-:W-:-:S05]  /*e660*/  IMAD.MOV R10, RZ, RZ, -R2 ;  /* 0x000000ffff0a7224 */ /* 0x008fca00078e0a02 */
[----:B------:R-:W-:-:S05]  /*e670*/  VIADDMNMX R10, R10, R0, 0xffffffff, !PT ;  /* 0xffffffff0a0a7446 */ /* 0x000fca0007800100 */
[----:B------:R-:W-:-:S05]  /*e680*/  IMAD.IADD R0, R2, 0x1, R10 ;  /* 0x0000000102007824 */ /* 0x000fca00078e020a */
[----:B------:R-:W-:-:S04]  /*e690*/  LOP3.LUT R0, R0, 0x1, RZ, 0xc0, !PT ;  /* 0x0000000100007812 */ /* 0x000fc800078ec0ff */
[----:B------:R-:W-:Y:S01]  /*e6a0*/  ISETP.NE.U32.AND P0, PT, R0, 0x1, PT ;  /* 0x000000010000780c */ /* 0x000fe20003f05070 */
[----:B------:R-:W-:-:S12]  /*e6b0*/  VIADD R0, R2, 0xfffffffe ;  /* 0xfffffffe02007836 */ /* 0x000fd80000000000 */
[----:B------:R-:W-:Y:S05]  /*e6c0*/  @P0 BRA `(.L_x_6742) ;  /* 0x0000000800640947 */ /* 0x000fea0003800000 */
[----:B------:R-:W3:Y:S01]  /*e6d0*/  LDL R2, [R1+0x4] ;  /* 0x0000040001027983 */ /* 0x000ee20000100800 */
[----:B------:R-:W-:Y:S01]  /*e6e0*/  LOP3.LUT P2, RZ, R19, 0x2, RZ, 0xc0, !PT ;  /* 0x0000000213ff7812 */ /* 0x000fe2000784c0ff */
[----:B------:R-:W-:Y:S01]  /*e6f0*/  VIADD R4, R18, 0x1 ;  /* 0x0000000112047836 */ /* 0x000fe20000000000 */
        /* <DEDUP_REMOVED lines=12> */
[----:B------:R-:W4:Y:S01]  /*e7c0*/  LDL R7, [R1] ;  /* 0x0000000001077983 */ /* 0x000f220000100800 */
[----:B------:R-:W-:Y:S01]  /*e7d0*/  ULDC.64 UR6, c[0x0][0x208] ;  /* 0x0000820000067ab9 */ /* 0x000fe20000000a00 */
[----:B0-----:R-:W-:-:S13]  /*e7e0*/  ISETP.NE.AND P0, PT, R6, 0x1, PT ;  /* 0x000000010600780c */ /* 0x001fda0003f05270 */
[----:B------:R-:W2:Y:S02]  /*e7f0*/  @P0 LDC.64 R2, c[0x0][0x440] ;  /* 0x00011000ff020b82 */ /* 0x000ea40000000a00 */
[----:B--2---:R-:W-:-:S04]  /*e800*/  @P0 IMAD.HI.U32 R5, R0, R2, RZ ;  /* 0x0000000200050227 */ /* 0x004fc800078e00ff */
        /* <DEDUP_REMOVED lines=13> */
.L_x_6745:
[----:B------:R-:W-:Y:S01]  /*e8e0*/  LEA R3, R4, UR36, 0x3 ;  /* 0x0000002404037c11 */ /* 0x000fe2000f8e18ff */
[----:B------:R-:W-:Y:S01]  /*e8f0*/  BSSY B1, `(.L_x_6746) ;  /* 0x0000004000017945 */ /* 0x000fe20003800000 */
[----:B------:R-:W-:-:S04]  /*e900*/  SHF.L.U32 R2, R8, 0x1f, RZ ;  /* 0x0000001f08027819 */ /* 0x000fc800000006ff */
[----:B------:R-:W1:Y:S02]  /*e910*/  SYNCS.PHASECHK.TRANS64.TRYWAIT P0, [R3+URZ+0x34840], R2 ;  /* 0x03484002030075a7 */ /* 0x000e64000800017f */
[----:B-1----:R-:W-:Y:S05]  /*e920*/  @!P0 BRA `(.L_x_6747) ;  /* 0x00000030003c8947 */ /* 0x002fea0003800000 */
.L_x_6837:
[----:B------:R-:W-:Y:S05]  /*e930*/  BSYNC B1 ;  /* 0x0000000000017941 */ /* 0x000fea0003800000 */
.L_x_6746:
[----:B--2---:R-:W2:Y:S01]  /*e940*/  S2R R5, SR_TID.X ;  /* 0x0000000000057919 */ /* 0x004ea20000002100 */
        /* <DEDUP_REMOVED lines=11> */
.L_x_6749:
[----:B------:R-:W-:Y:S05]  /*ea00*/  BSYNC B1 ;  /* 0x0000000000017941 */ /* 0x000fea0003800000 */
.L_x_6748:
[----:B------:R-:W-:Y:S01]  /*ea10*/  IMAD.MOV.U32 R14, RZ, RZ, RZ ;  /* 0x000000ffff0e7224 */ /* 0x000fe200078e00ff */
[----:B------:R-:W-:Y:S01]  /*ea20*/  UIADD3 UR4, UP0, UR38, 0x370, URZ ;  /* 0x0000037026047890 */ /* 0x000fe2000ff1e03f */
[----:B-1----:R-:W-:Y:S01]  /*ea30*/  IMAD R2, R4, 0xb000, R11 ;  /* 0x0000b00004027824 */ /* 0x002fe200078e020b */
[----:B------:R-:W-:Y:S01]  /*ea40*/  PLOP3.LUT P0, PT, PT, PT, PT, 0x80, 0x0 ;  /* 0x000000000000781c */ /* 0x000fe20003f0f070 */
[----:B------:R-:W-:Y:S01]  /*ea50*/  VIADD R3, R3, 0x34830 ;  /* 0x0003483003037836 */ /* 0x000fe20000000000 */
[----:B------:R-:W-:Y:S01]  /*ea60*/  R2UR UR10, R14 ;  /* 0x000000000e0a72ca */ /* 0x000fe200000e0000 */
[----:B------:R-:W-:Y:S01]  /*ea70*/  IMAD R5, R0, 0xb0, RZ ;  /* 0x000000b000057824 */ /* 0x000fe200078e02ff */
[----:B------:R-:W-:Y:S01]  /*ea80*/  UIADD3.X UR5, URZ, UR39, URZ, UP0, !UPT ;  /* 0x000000273f057290 */ /* 0x000fe200087fe43f */
[----:B0-----:R-:W-:Y:S01]  /*ea90*/  VIADD R7, R2, 0x1e400 ;  /* 0x0001e40002077836 */ /* 0x001fe20000000000 */
[----:B------:R-:W-:Y:S01]  /*eaa0*/  UMOV UR6, 0x0 ;  /* 0x0000000000067882 */ /* 0x000fe20000000000 */
[----:B------:R-:W-:-:S10]  /*eab0*/  UMOV UR7, 0x14f00000 ;  /* 0x14f0000000077882 */ /* 0x000fd40000000000 */
.L_x_6750:
        /* <DEDUP_REMOVED lines=16> */
.L_x_6751:
        /* <DEDUP_REMOVED lines=16> */
.L_x_6838:
[----:B------:R-:W-:Y:S05]  /*ecc0*/  BSYNC B1 ;  /* 0x0000000000017941 */ /* 0x000fea0003800000 */
.L_x_6752:
        /* <DEDUP_REMOVED lines=12> */
.L_x_6755:
[----:B------:R-:W-:Y:S05]  /*ed90*/  BSYNC B1 ;  /* 0x0000000000017941 */ /* 0x000fea0003800000 */
.L_x_6754:
        /* <DEDUP_REMOVED lines=12> */
.L_x_6756:
        /* <DEDUP_REMOVED lines=15> */
.L_x_6757:
        /* <DEDUP_REMOVED lines=12> */
.L_x_6744:
[----:B------:R-:W-:Y:S05]  /*f010*/  BSYNC B0 ;  /* 0x0000000000007941 */ /* 0x000fea0003800000 */
.L_x_6743:
[----:B0-----:R-:W3:Y:S01]  /*f020*/  LDL.LU R0, [R1+0x20] ;  /* 0x0000200001007983 */ /* 0x001ee20000300800 */
[----:B------:R-:W-:-:S03]  /*f030*/  IMAD.MOV.U32 R18, RZ, RZ, R4 ;  /* 0x000000ffff127224 */ /* 0x000fc600078e0004 */
[----:B------:R0:W-:Y:S02]  /*f040*/  STL [R1+0x4], R8 ;  /* 0x0000040801007387 */ /* 0x0001e40000100800 */
[----:B0--3--:R-:W-:-:S07]  /*f050*/  VIADD R0, R0, 0xfffffffd ;  /* 0xfffffffd00007836 */ /* 0x009fce0000000000 */
.L_x_6742:
[----:B------:R-:W3:Y:S01]  /*f060*/  LDL.LU R2, [R1+0x18] ;  /* 0x0000180001027983 */ /* 0x000ee20000300800 */
[----:B------:R-:W-:Y:S01]  /*f070*/  IMAD.MOV R10, RZ, RZ, -R10 ;  /* 0x000000ffff0a7224 */ /* 0x000fe200078e0a0a */
[----:B------:R-:W-:Y:S04]  /*f080*/  BSSY B0, `(.L_x_6741) ;  /* 0x000012d000007945 */ /* 0x000fe80003800000 */
[----:B---3--:R-:W-:-:S13]  /*f090*/  ISETP.NE.AND P0, PT, R2, R10, PT ;  /* 0x0000000a0200720c */ /* 0x008fda0003f05270 */
[----:B------:R-:W-:Y:S05]  /*f0a0*/  @!P0 BRA `(.L_x_6758) ;  /* 0x0000001000a88947 */ /* 0x000fea0003800000 */
[----:B------:R-:W-:-:S07]  /*f0b0*/  IMAD.MOV.U32 R6, RZ, RZ, R17 ;  /* 0x000000ffff067224 */ /* 0x000fce00078e0011 */
.L_x_6789:
[----:B------:R-:W3:Y:S01]  /*f0c0*/  LDL R2, [R1+0x4] ;  /* 0x0000040001027983 */ /* 0x000ee20000100800 */
[----:B------:R-:W-:Y:S01]  /*f0d0*/  LOP3.LUT P1, RZ, R19, 0x2, RZ, 0xc0, !PT ;  /* 0x0000000213ff7812 */ /* 0x000fe2000782c0ff */
[----:B------:R-:W-:Y:S01]  /*f0e0*/  VIADD R4, R18, 0x1 ;  /* 0x0000000112047836 */ /* 0x000fe20000000000 */
[----:B------:R-:W-:Y:S04]  /*f0f0*/  BSSY B1, `(.L_x_6759) ;  /* 0x000008f000017945 */ /* 0x000fe80003800000 */
[----:B------:R-:W-:-:S04]  /*f100*/  ISETP.NE.AND P0, PT, R4, 0x2, PT ;  /* 0x000000020400780c */ /* 0x000fc80003f05270 */
[----:B--2---:R-:W-:Y:S02]  /*f110*/  SEL R5, RZ, 0x1, P0 ;  /* 0x00000001ff057807 */ /* 0x004fe40000000000 */
[----:B------:R-:W-:Y:S02]  /*f120*/  SEL R4, R4, RZ, P0 ;  /* 0x000000ff04047207 */ /* 0x000fe40000000000 */
[----:B---3--:R-:W-:Y:S01]  /*f130*/  LOP3.LUT R5, R2, R5, RZ, 0x3c, !PT ;  /* 0x0000000502057212 */ /* 0x008fe200078e3cff */
        /* <DEDUP_REMOVED lines=25> */
.L_x_6761:
[----:B------:R-:W-:Y:S01]  /*f2d0*/  LEA R3, R4, UR36, 0x3 ;  /* 0x0000002404037c11 */ /* 0x000fe2000f8e18ff */
[----:B------:R-:W-:Y:S01]  /*f2e0*/  BSSY B2, `(.L_x_6762) ;  /* 0x0000004000027945 */ /* 0x000fe20003800000 */
[----:B------:R-:W-:-:S04]  /*f2f0*/  SHF.L.U32 R2, R5, 0x1f, RZ ;  /* 0x0000001f05027819 */ /* 0x000fc800000006ff */
[----:B------:R-:W1:Y:S02]  /*f300*/  SYNCS.PHASECHK.TRANS64.TRYWAIT P0, [R3+URZ+0x34840], R2 ;  /* 0x03484002030075a7 */ /* 0x000e64000800017f */
[----:B-1----:R-:W-:Y:S05]  /*f310*/  @!P0 BRA `(.L_x_6763) ;  /* 0x0000002400e88947 */ /* 0x002fea0003800000 */
.L_x_6839:
[----:B------:R-:W-:Y:S05]  /*f320*/  BSYNC B2 ;  /* 0x0000000000027941 */ /* 0x000fea0003800000 */
.L_x_6762:
        /* <DEDUP_REMOVED lines=12> */
.L_x_6765:
[----:B------:R-:W-:Y:S05]  /*f3f0*/  BSYNC B2 ;  /* 0x0000000000027941 */ /* 0x000fea0003800000 */
.L_x_6764:
        /* <DEDUP_REMOVED lines=8> */
[----:B------:R-:W-:Y:S01]  /*f480*/  VIADD R10, R2, 0x1e400 ;  /* 0x0001e400020a7836 */ /* 0x000fe20000000000 */
[----:B------:R-:W-:Y:S01]  /*f490*/  UMOV UR6, 0x0 ;  /* 0x0000000000067882 */ /* 0x000fe20000000000 */
[----:B------:R-:W-:-:S10]  /*f4a0*/  UMOV UR7, 0x14f00000 ;  /* 0x14f0000000077882 */ /* 0x000fd40000000000 */
.L_x_6766:
        /* <DEDUP_REMOVED lines=16> */
.L_x_6767:
        /* <DEDUP_REMOVED lines=16> */
.L_x_6840:
[----:B------:R-:W-:Y:S05]  /*f6b0*/  BSYNC B2 ;  /* 0x0000000000027941 */ /* 0x000fea0003800000 */
.L_x_6768:
        /* <DEDUP_REMOVED lines=11> */
.L_x_6771:
[----:B------:R-:W-:Y:S05]  /*f770*/  BSYNC B2 ;  /* 0x0000000000027941 */ /* 0x000fea0003800000 */
.L_x_6770:
        /* <DEDUP_REMOVED lines=11> */
.L_x_6772:
        /* <DEDUP_REMOVED lines=15> */
.L_x_6773:
        /* <DEDUP_REMOVED lines=12> */
.L_x_6760:
[----:B------:R-:W-:Y:S05]  /*f9e0*/  BSYNC B1 ;  /* 0x0000000000017941 */ /* 0x000fea0003800000 */
.L_x_6759:
        /* <DEDUP_REMOVED lines=33> */
.L_x_6776:
[----:B------:R-:W-:Y:S01]  /*fc00*/  LEA R2, R18, UR36, 0x3 ;  /* 0x0000002412027c11 */ /* 0x000fe2000f8e18ff */
[----:B------:R-:W-:Y:S01]  /*fc10*/  BSSY B2, `(.L_x_6777) ;  /* 0x0000004000027945 */ /* 0x000fe20003800000 */
[----:B------:R-:W-:-:S04]  /*fc20*/  SHF.L.U32 R3, R10, 0x1f, RZ ;  /* 0x0000001f0a037819 */ /* 0x000fc800000006ff */
[----:B------:R-:W2:Y:S02]  /*fc30*/  SYNCS.PHASECHK.TRANS64.TRYWAIT P0, [R2+URZ+0x34840], R3 ;  /* 0x03484003020075a7 */ /* 0x000ea4000800017f */
[----:B--2---:R-:W-:Y:S05]  /*fc40*/  @!P0 BRA `(.L_x_6778) ;  /* 0x0000001c00c48947 */ /* 0x004fea0003800000 */
.L_x_6841:
[----:B------:R-:W-:Y:S05]  /*fc50*/  BSYNC B2 ;  /* 0x0000000000027941 */ /* 0x000fea0003800000 */
.L_x_6777:
        /* <DEDUP_REMOVED lines=12> */
.L_x_6780:
[----:B------:R-:W-:Y:S05]  /*fd20*/  BSYNC B2 ;  /* 0x0000000000027941 */ /* 0x000fea0003800000 */
.L_x_6779:
        /* <DEDUP_REMOVED lines=12> */
.L_x_6781:
        /* <DEDUP_REMOVED lines=16> */
.L_x_6782:
        /* <DEDUP_REMOVED lines=15> */
.L_x_6842:
[----:B------:R-:W-:Y:S05]  /*ffe0*/  BSYNC B2 ;  /* 0x0000000000027941 */ /* 0x000fea0003800000 */
.L_x_6783:
        /* <DEDUP_REMOVED lines=11> */
.L_x_6786:
[----:B------:R-:W-:Y:S05]  /*100a0*/  BSYNC B2 ;  /* 0x0000000000027941 */ /* 0x000fea0003800000 */
.L_x_6785:
        /* <DEDUP_REMOVED lines=11> */
.L_x_6787:
        /* <DEDUP_REMOVED lines=15> */
.L_x_6788:
        /* <DEDUP_REMOVED lines=12> */
.L_x_6775:
[----:B------:R-:W-:Y:S05]  /*10310*/  BSYNC B1 ;  /* 0x0000000000017941 */ /* 0x000fea0003800000 */
.L_x_6774:
[C---:B------:R-:W-:Y:S01]  /*10320*/  ISETP.GT.AND P0, PT, R0.reuse, 0x1, PT ;  /* 0x000000010000780c */ /* 0x040fe20003f04270 */
[----:B------:R-:W-:-:S12]  /*10330*/  VIADD R0, R0, 0xfffffffe ;  /* 0xfffffffe00007836 */ /* 0x000fd80000000000 */
[----:B------:R-:W-:Y:S05]  /*10340*/  @P0 BRA `(.L_x_6789) ;  /* 0xffffffec005c0947 */ /* 0x000fea000383ffff */
.L_x_6758:
[----:B------:R-:W-:Y:S05]  /*10350*/  BSYNC B0 ;  /* 0x0000000000007941 */ /* 0x000fea0003800000 */
.L_x_6741:
[----:B------:R-:W-:Y:S01]  /*10360*/  LOP3.LUT P0, RZ, R19, 0x2, RZ, 0xc0, !PT ;  /* 0x0000000213ff7812 */ /* 0x000fe2000780c0ff */
[----:B------:R-:W-:-:S12]  /*10370*/  BSSY B0, `(.L_x_6790) ;  /* 0x000003a000007945 */ /* 0x000fd80003800000 */
[----:B------:R-:W-:Y:S05]  /*10380*/  @!P0 BRA `(.L_x_6791) ;  /* 0x0000000000e08947 */ /* 0x000fea0003800000 */
[----:B------:R-:W3:Y:S01]  /*10390*/  LDL R3, [R1+0x4] ;  /* 0x0000040001037983 */ /* 0x000ee20000100800 */
[----:B0-----:R-:W-:Y:S01]  /*103a0*/  LEA R0, R18, UR36, 0x3 ;  /* 0x0000002412007c11 */ /* 0x001fe2000f8e18ff */
[----:B------:R-:W-:Y:S01]  /*103b0*/  BSSY B1, `(.L_x_6792) ;  /* 0x0000007000017945 */ /* 0x000fe20003800000 */
[----:B------:R-:W0:Y:S02]  /*103c0*/  S2R R2, SR_TID.X ;  /* 0x0000000000027919 */ /* 0x000e240000002100 */
[----:B0-----:R-:W-:-:S04]  /*103d0*/  LOP3.LUT R2, R2, 0x7f, RZ, 0xc0, !PT ;  /* 0x0000007f02027812 */ /* 0x001fc800078ec0ff */
[----:B------:R-:W-:Y:S02]  /*103e0*/  ISETP.NE.AND P1, PT, R2, RZ, PT ;  /* 0x000000ff0200720c */ /* 0x000fe40003f25270 */
[----:B---3--:R-:W-:-:S04]  /*103f0*/  SHF.L.U32 R3, R3, 0x1f, RZ ;  /* 0x0000001f03037819 */ /* 0x008fc800000006ff */
[----:B------:R-:W0:Y:S02]  /*10400*/  SYNCS.PHASECHK.TRANS64.TRYWAIT P0, [R0+URZ+0x34860], R3 ;  /* 0x03486003000075a7 */ /* 0x000e24000800017f */
[----:B0-----:R-:W-:Y:S05]  /*10410*/  @!P0 BRA `(.L_x_6793) ;  /* 0x0000001400f88947 */ /* 0x001fea0003800000 */
.L_x_6843:
[----:B------:R-:W-:Y:S05]  /*10420*/  BSYNC B1 ;  /* 0x0000000000017941 */ /* 0x000fea0003800000 */
.L_x_6792:
        /* <DEDUP_REMOVED lines=9> */
.L_x_6795:
[----:B------:R-:W-:Y:S05]  /*104c0*/  BSYNC B1 ;  /* 0x0000000000017941 */ /* 0x000fea0003800000 */
.L_x_6794:
[----:B------:R-:W3:Y:S01]  /*104d0*/  LDL R2, [R1+0x8] ;  /* 0x0000080001027983 */ /* 0x000ee20000100800 */
        /* <DEDUP_REMOVED lines=9> */
[----:B---3--:R-:W-:-:S09]  /*10570*/  IMAD R2, R2, 0xb0, RZ ;  /* 0x000000b002027824 */ /* 0x008fd200078e02ff */
.L_x_6796:
        /* <DEDUP_REMOVED lines=15> */
.L_x_6797:
        /* <DEDUP_REMOVED lines=10> */
.L_x_6791:
[----:B------:R-:W-:Y:S05]  /*10710*/  BSYNC B0 ;  /* 0x0000000000007941 */ /* 0x000fea0003800000 */
.L_x_6790:
[----:B--2---:R-:W2:Y:S01]  /*10720*/  LDL.LU R5, [R1+0x24] ;  /* 0x0000240001057983 */ /* 0x004ea20000300800 */
[----:B------:R-:W-:Y:S01]  /*10730*/  VIADD R18, R18, 0x1 ;  /* 0x0000000112127836 */ /* 0x000fe20000000000 */
[----:B------:R-:W-:Y:S02]  /*10740*/  ULDC UR4, c[0x0][0xc34] ;  /* 0x00030d0000047ab9 */ /* 0x000fe40000000800 */
[----:B------:R-:W3:Y:S04]  /*10750*/  LDL.LU R4, [R1+0x4] ;  /* 0x0000040001047983 */ /* 0x000ee80000300800 */
[----:B------:R-:W4:Y:S01]  /*10760*/  LDL.LU R3, [R1+0x2c] ;  /* 0x00002c0001037983 */ /* 0x000f220000300800 */
[----:B------:R-:W-:-:S04]  /*10770*/  ISETP.NE.AND P0, PT, R18, 0x2, PT ;  /* 0x000000021200780c */ /* 0x000fc80003f05270 */
[----:B0-----:R-:W-:Y:S02]  /*10780*/  SEL R0, RZ, 0x1, P0 ;  /* 0x00000001ff007807 */ /* 0x001fe40000000000 */
[----:B------:R-:W-:Y:S01]  /*10790*/  SEL R18, R18, RZ, P0 ;  /* 0x000000ff12127207 */ /* 0x000fe20000000000 */
[----:B--2---:R-:W-:Y:S01]  /*107a0*/  VIADD R5, R5, UR37 ;  /* 0x0000002505057c36 */ /* 0x004fe20008000000 */
[----:B---3--:R-:W-:-:S04]  /*107b0*/  LOP3.LUT R4, R4, R0, RZ, 0x3c, !PT ;  /* 0x0000000004047212 */ /* 0x008fc800078e3cff */
[----:B------:R0:W-:Y:S01]  /*107c0*/  STL [R1+0x24], R5 ;  /* 0x0000240501007387 */ /* 0x0001e20000100800 */
[----:B------:R-:W-:Y:S01]  /*107d0*/  ISETP.GE.AND P1, PT, R5, UR4, PT ;  /* 0x0000000405007c0c */ /* 0x000fe2000bf26270 */
[----:B----4-:R-:W-:-:S05]  /*107e0*/  VIADD R3, R3, 0x1 ;  /* 0x0000000103037836 */ /* 0x010fca0000000000 */
[----:B------:R0:W-:Y:S04]  /*107f0*/  STL [R1+0x2c], R3 ;  /* 0x00002c0301007387 */ /* 0x0001e80000100800 */
[----:B------:R0:W-:Y:S03]  /*10800*/  STL [R1+0x4], R4 ;  /* 0x0000040401007387 */ /* 0x0001e60000100800 */
[----:B------:R-:W-:Y:S05]  /*10810*/  @!P1 BRA `(.L_x_6798) ;  /* 0xffffffc400b09947 */ /* 0x000fea000383ffff */
[----:B------:R-:W-:-:S07]  /*10820*/  LOP3.LUT R2, R3, 0x1, RZ, 0xc, !PT ;  /* 0x0000000103027812 */ /* 0x000fce00078e0cff */
.L_x_6725:
[----:B0-----:R-:W0:Y:S01]  /*10830*/  S2R R3, SR_CgaCtaId ;  /* 0x0000000000037919 */ /* 0x001e220000008800 */
[----:B------:R-:W-:Y:S01]  /*10840*/  MOV R0, 0x400 ;  /* 0x0000040000007802 */ /* 0x000fe20000000f00 */
[----:B------:R-:W-:Y:S03]  /*10850*/  BSSY B0, `(.L_x_6799) ;  /* 0x0000005000007945 */ /* 0x000fe60003800000 */
[----:B0-----:R-:W-:Y:S02]  /*10860*/  LEA R0, R3, R0, 0x18 ;  /* 0x0000000003007211 */ /* 0x001fe400078ec0ff */
[----:B------:R-:W-:-:S04]  /*10870*/  SHF.L.U32 R3, R2, 0x1f, RZ ;  /* 0x0000001f02037819 */ /* 0x000fc800000006ff */
[----:B------:R-:W0:Y:S02]  /*10880*/  SYNCS.PHASECHK.TRANS64.TRYWAIT P0, [R0+URZ+0x34820], R3 ;  /* 0x03482003000075a7 */ /* 0x000e24000800017f */
[----:B0-----:R-:W-:Y:S05]  /*10890*/  @!P0 BRA `(.L_x_6800) ;  /* 0x0000001000ec8947 */ /* 0x001fea0003800000 */
.L_x_6844:
[----:B------:R-:W-:Y:S05]  /*108a0*/  BSYNC B0 ;  /* 0x0000000000007941 */ /* 0x000fea0003800000 */
.L_x_6799:
[----:B------:R-:W-:-:S03]  /*108b0*/  UMOV UR4, 0xffffffff ;  /* 0xffffffff00047882 */ /* 0x000fc60000000000 */
[----:B------:R-:W-:Y:S05]  /*108c0*/  BRA.DIV UR4, `(.L_x_6801) ;  /* 0x0000001204f47947 */ /* 0x000fea000b800000 */
[----:B------:R-:W2:Y:S02]  /*108d0*/  S2R R2, SR_TID.X ;  /* 0x0000000000027919 */ /* 0x000ea40000002100 */
[----:B--2---:R-:W-:-:S04]  /*108e0*/  SHF.R.U32.HI R2, RZ, 0x5, R2 ;  /* 0x00000005ff027819 */ /* 0x004fc80000011602 */
[----:B------:R-:W-:-:S05]  /*108f0*/  LOP3.LUT R2, R2, 0x3, RZ, 0xc0, !PT ;  /* 0x0000000302027812 */ /* 0x000fca00078ec0ff */
[----:B------:R2:W3:Y:S02]  /*10900*/  SHFL.IDX PT, R14, R2, RZ, 0x1f ;  /* 0x00001fff020e7589 */ /* 0x0004e400000e0000 */
.L_x_6847:
[----:B---3--:R-:W-:Y:S01]  /*10910*/  ISETP.NE.AND P0, PT, R14, RZ, PT ;  /* 0x000000ff0e00720c */ /* 0x008fe20003f05270 */
[----:B------:R-:W-:-:S12]  /*10920*/  BSSY B0, `(.L_x_6802) ;  /* 0x0000025000007945 */ /* 0x000fd80003800000 */
[----:B------:R-:W-:Y:S05]  /*10930*/  @P0 BRA `(.L_x_6803) ;  /* 0x00000000008c0947 */ /* 0x000fea0003800000 */
[----:B------:R-:W-:-:S03]  /*10940*/  UMOV UR4, 0xffffffff ;  /* 0xffffffff00047882 */ /* 0x000fc60000000000 */
[----:B------:R-:W-:Y:S05]  /*10950*/  BRA.DIV UR4, `(.L_x_6804) ;  /* 0x0000001604047947 */ /* 0x000fea000b800000 */
[----:B------:R-:W-:-:S13]  /*10960*/  ELECT P6, URZ, PT ;  /* 0x00000000003f782f */ /* 0x000fda00038c0000 */
.L_x_6850:
[----:B------:R-:W-:Y:S05]  /*10970*/  @!P6 BRA `(.L_x_6803) ;  /* 0x00000000007ce947 */ /* 0x000fea0003800000 */
[----:B--2---:R-:W2:Y:S02]  /*10980*/  LDL.LU R2, [R1+0x30] ;  /* 0x0000300001027983 */ /* 0x004ea40000300800 */
[----:B--2---:R-:W-:-:S04]  /*10990*/  LOP3.LUT R2, R2, 0x2, RZ, 0xfc, !PT ;  /* 0x0000000202027812 */ /* 0x004fc800078efcff */
[----:B------:R-:W-:-:S13]  /*109a0*/  ISETP.NE.AND P2, PT, R2, 0x3, PT ;  /* 0x000000030200780c */ /* 0x000fda0003f45270 */
[----:B------:R-:W-:Y:S05]  /*109b0*/  @!P2 BRA `(.L_x_6805) ;  /* 0x000000000004a947 */ /* 0x000fea0003800000 */
[----:B------:R-:W-:Y:S01]  /*109c0*/  BPT.TRAP 0x1 ;  /* 0x000000040000795c */ /* 0x000fe20000300000 */
.L_x_6805:
        /* <DEDUP_REMOVED lines=13> */
.L_x_6851:
[----:B------:R-:W2:Y:S02]  /*10aa0*/  SYNCS.PHASECHK.TRANS64.TRYWAIT P0, [R3+URZ], R2 ;  /* 0x00000002030075a7 */ /* 0x000ea4000800017f */
[----:B--2---:R-:W-:Y:S05]  /*10ab0*/  @!P0 BRA `(.L_x_6807) ;  /* 0x0000001000e08947 */ /* 0x004fea0003800000 */
.L_x_6852:
[----:B------:R-:W-:Y:S05]  /*10ac0*/  @!P2 BRA `(.L_x_6808) ;  /* 0x000000000004a947 */ /* 0x000fea0003800000 */
[----:B------:R-:W-:Y:S01]  /*10ad0*/  BPT.TRAP 0x1 ;  /* 0x000000040000795c */ /* 0x000fe20000300000 */
.L_x_6808:
[----:B--2---:R-:W-:-:S04]  /*10ae0*/  VIADD R3, R0, 0x34860 ;  /* 0x0003486000037836 */ /* 0x004fc80000000000 */
[----:B------:R-:W-:-:S04]  /*10af0*/  IMAD R18, R18, 0x8, R3 ;  /* 0x0000000812127824 */ /* 0x000fc800078e0203 */
[----:B------:R-:W2:Y:S02]  /*10b00*/  SYNCS.PHASECHK.TRANS64.TRYWAIT P0, [R18+URZ], R5 ;  /* 0x00000005120075a7 */ /* 0x000ea4000800017f */
[----:B--2---:R-:W-:Y:S05]  /*10b10*/  @!P0 BRA `(.L_x_6809) ;  /* 0x0000001000dc8947 */ /* 0x004fea0003800000 */
.L_x_6853:
[----:B------:R-:W-:-:S07]  /*10b20*/  IMAD R3, R4, 0x8, R3 ;  /* 0x0000000804037824 */ /* 0x000fce00078e0203 */
.L_x_6810:
[----:B---3--:R3:W4:Y:S02]  /*10b30*/  SYNCS.PHASECHK.TRANS64.TRYWAIT P0, [R3+URZ], R2 ;  /* 0x00000002030075a7 */ /* 0x008724000800017f */
[----:B----4-:R-:W-:Y:S05]  /*10b40*/  @!P0 NANOSLEEP.SYNCS 0x989680 ;  /* 0x009896800000895d */ /* 0x010fea0003900000 */
[----:B------:R-:W4:Y:S02]  /*10b50*/  @!P0 SYNCS.PHASECHK.TRANS64 P0, [R3+URZ], R2 ;  /* 0x00000002030085a7 */ /* 0x000f24000800007f */
[----:B----4-:R-:W-:Y:S05]  /*10b60*/  @!P0 BRA `(.L_x_6810) ;  /* 0xfffffffc00f08947 */ /* 0x010fea000383ffff */
.L_x_6803:
[----:B------:R-:W-:Y:S05]  /*10b70*/  BSYNC B0 ;  /* 0x0000000000007941 */ /* 0x000fea0003800000 */
.L_x_6802:
[----:B------:R-:W-:Y:S05]  /*10b80*/  EXIT ;  /* 0x000000000000794d */ /* 0x000fea0003800000 */
.L_x_6697:
[----:B0-----:R-:W-:-:S04]  /*10b90*/  IMAD.U32 R3, RZ, RZ, UR61 ;  /* 0x0000003dff037e24 */ /* 0x001fc8000f8e00ff */
[----:B------:R0:W1:Y:S03]  /*10ba0*/  SYNCS.PHASECHK.TRANS64.TRYWAIT P1, [R3+URZ+0x34800], R0 ;  /* 0x03480000030075a7 */ /* 0x000066000802017f */
[----:B-1----:R-:W-:Y:S05]  /*10bb0*/  @!P1 NANOSLEEP.SYNCS 0x989680 ;  /* 0x009896800000995d */ /* 0x002fea0003900000 */
[----:B------:R-:W1:Y:S02]  /*10bc0*/  @!P1 SYNCS.PHASECHK.TRANS64 P1, [R3+URZ+0x34800], R0 ;  /* 0x03480000030095a7 */ /* 0x000e64000802007f */
[----:B-1----:R-:W-:Y:S05]  /*10bd0*/  @!P1 BRA `(.L_x_6697) ;  /* 0xfffffffc00ec9947 */ /* 0x002fea000383ffff */
[----:B------:R-:W-:Y:S05]  /*10be0*/  BRA `(.L_x_6811) ;  /* 0xffffff0400747947 */ /* 0x000fea000383ffff */
.L_x_6701:
[----:B-1----:R1:W2:Y:S02]  /*10bf0*/  SYNCS.PHASECHK.TRANS64.TRYWAIT P2, [R11+URZ+0x34830], R0 ;  /* 0x034830000b0075a7 */ /* 0x0022a4000804017f */
[----:B--2---:R-:W-:Y:S05]  /*10c00*/  @!P2 NANOSLEEP.SYNCS 0x989680 ;  /* 0x009896800000a95d */ /* 0x004fea0003900000 */
[----:B------:R-:W2:Y:S02]  /*10c10*/  @!P2 SYNCS.PHASECHK.TRANS64 P2, [R11+URZ+0x34830], R0 ;  /* 0x034830000b00a5a7 */ /* 0x000ea4000804007f */
[----:B--2---:R-:W-:Y:S05]  /*10c20*/  @!P2 BRA `(.L_x_6701) ;  /* 0xfffffffc00f0a947 */ /* 0x004fea000383ffff */
[----:B------:R-:W-:Y:S05]  /*10c30*/  BRA `(.L_x_6700) ;  /* 0xffffff0400a47947 */ /* 0x000fea000383ffff */
.L_x_6706:
[----:B-1----:R-:W-:-:S04]  /*10c40*/  IMAD.U32 R10, RZ, RZ, UR6 ;  /* 0x00000006ff0a7e24 */ /* 0x002fc8000f8e00ff */
[----:B------:R1:W2:Y:S03]  /*10c50*/  SYNCS.PHASECHK.TRANS64.TRYWAIT P2, [R10+URZ+0x34830], R3 ;  /* 0x034830030a0075a7 */ /* 0x0002a6000804017f */
[----:B--2---:R-:W-:Y:S05]  /*10c60*/  @!P2 NANOSLEEP.SYNCS 0x989680 ;  /* 0x009896800000a95d */ /* 0x004fea0003900000 */
[----:B------:R-:W2:Y:S02]  /*10c70*/  @!P2 SYNCS.PHASECHK.TRANS64 P2, [R10+URZ+0x34830], R3 ;  /* 0x034830030a00a5a7 */ /* 0x000ea4000804007f */
[----:B--2---:R-:W-:Y:S05]  /*10c80*/  @!P2 BRA `(.L_x_6706) ;  /* 0xfffffffc00eca947 */ /* 0x004fea000383ffff */
[----:B------:R-:W-:Y:S05]  /*10c90*/  BRA `(.L_x_6703) ;  /* 0xffffff5400b87947 */ /* 0x000fea000383ffff */
.L_x_6710:
[----:B-1----:R-:W-:-:S04]  /*10ca0*/  IMAD.U32 R10, RZ, RZ, UR6 ;  /* 0x00000006ff0a7e24 */ /* 0x002fc8000f8e00ff */
[----:B------:R1:W2:Y:S03]  /*10cb0*/  SYNCS.PHASECHK.TRANS64.TRYWAIT P2, [R10+URZ+0x34850], R3 ;  /* 0x034850030a0075a7 */ /* 0x0002a6000804017f */
[----:B--2---:R-:W-:Y:S05]  /*10cc0*/  @!P2 NANOSLEEP.SYNCS 0x989680 ;  /* 0x009896800000a95d */ /* 0x004fea0003900000 */
[----:B------:R-:W2:Y:S02]  /*10cd0*/  @!P2 SYNCS.PHASECHK.TRANS64 P2, [R10+URZ+0x34850], R3 ;  /* 0x034850030a00a5a7 */ /* 0x000ea4000804007f */
[----:B--2---:R-:W-:Y:S05]  /*10ce0*/  @!P2 BRA `(.L_x_6710) ;  /* 0xfffffffc00eca947 */ /* 0x004fea000383ffff */
[----:B------:R-:W-:Y:S05]  /*10cf0*/  BRA `(.L_x_6707) ;  /* 0xffffff7c00647947 */ /* 0x000fea000383ffff */
.L_x_6715:
[----:B-1----:R-:W-:-:S04]  /*10d00*/  IMAD.U32 R5, RZ, RZ, UR8 ;  /* 0x00000008ff057e24 */ /* 0x002fc8000f8e00ff */
[----:B------:R1:W2:Y:S03]  /*10d10*/  SYNCS.PHASECHK.TRANS64.TRYWAIT P0, [R5+URZ+0x34850], R0 ;  /* 0x03485000050075a7 */ /* 0x0002a6000800017f */
[----:B--2---:R-:W-:Y:S05]  /*10d20*/  @!P0 NANOSLEEP.SYNCS 0x989680 ;  /* 0x009896800000895d */ /* 0x004fea0003900000 */
[----:B------:R-:W2:Y:S02]  /*10d30*/  @!P0 SYNCS.PHASECHK.TRANS64 P0, [R5+URZ+0x34850], R0 ;  /* 0x03485000050085a7 */ /* 0x000ea4000800007f */
[----:B--2---:R-:W-:Y:S05]  /*10d40*/  @!P0 BRA `(.L_x_6715) ;  /* 0xfffffffc00ec8947 */ /* 0x004fea000383ffff */
[----:B------:R-:W-:Y:S05]  /*10d50*/  BRA `(.L_x_6714) ;  /* 0xffffffa000407947 */ /* 0x000fea000383ffff */
.L_x_6729:
        /* <DEDUP_REMOVED lines=11> */
.L_x_6813:
[----:B------:R-:W-:Y:S05]  /*10e10*/  BSYNC B0 ;  /* 0x0000000000007941 */ /* 0x000fea0003800000 */
.L_x_6812:
[----:B------:R-:W-:Y:S05]  /*10e20*/  BRA `(.L_x_6814) ;  /* 0xffffffc400f87947 */ /* 0x000fea000383ffff */
.L_x_6731:
[----:B------:R-:W-:Y:S01]  /*10e30*/  BSSY B0, `(.L_x_6815) ;  /* 0x0000006000007945 */ /* 0x000fe20003800000 */
[----:B------:R-:W-:-:S07]  /*10e40*/  IMAD.MOV.U32 R15, RZ, RZ, -0x1 ;  /* 0xffffffffff0f7424 */ /* 0x000fce00078e00ff */
[----:B012---:R-:W-:Y:S05]  /*10e50*/  WARPSYNC.COLLECTIVE R15, `(.L_x_6816) ;  /* 0x000000000f0c7348 */ /* 0x007fea0003c00000 */
[----:B------:R-:W-:Y:S02]  /*10e60*/  ELECT P6, UR62, PT ;  /* 0x00000000003e782f */ /* 0x000fe400038c0000 */
[----:B------:R-:W-:Y:S01]  /*10e70*/  MOV R14, UR62 ;  /* 0x0000003e000e7c02 */ /* 0x000fe20008000f00 */
[----:B012---:R-:W-:Y:S10]  /*10e80*/  ENDCOLLECTIVE ;  /* 0x000000000000791b */ /* 0x007ff40003800000 */
.L_x_6816:
[----:B------:R-:W-:Y:S05]  /*10e90*/  BSYNC B0 ;  /* 0x0000000000007941 */ /* 0x000fea0003800000 */
.L_x_6815:
[----:B------:R-:W-:Y:S05]  /*10ea0*/  BRA `(.L_x_6817) ;  /* 0xffffffc400f87947 */ /* 0x000fea000383ffff */
.L_x_6733:
[----:B--2---:R2:W4:Y:S02]  /*10eb0*/  SYNCS.PHASECHK.TRANS64.TRYWAIT P0, [R0+URZ+0x34840], R2 ;  /* 0x03484002000075a7 */ /* 0x004524000800017f */
[----:B----4-:R-:W-:Y:S05]  /*10ec0*/  @!P0 NANOSLEEP.SYNCS 0x989680 ;  /* 0x009896800000895d */ /* 0x010fea0003900000 */
[----:B------:R-:W4:Y:S02]  /*10ed0*/  @!P0 SYNCS.PHASECHK.TRANS64 P0, [R0+URZ+0x34840], R2 ;  /* 0x03484002000085a7 */ /* 0x000f24000800007f */
[----:B----4-:R-:W-:Y:S05]  /*10ee0*/  @!P0 BRA `(.L_x_6733) ;  /* 0xfffffffc00f08947 */ /* 0x010fea000383ffff */
[----:B------:R-:W-:Y:S05]  /*10ef0*/  BRA `(.L_x_6818) ;  /* 0xffffffc800587947 */ /* 0x000fea000383ffff */
.L_x_6736:
        /* <DEDUP_REMOVED lines=8> */
.L_x_6819:
[----:B------:R-:W-:Y:S01]  /*10f80*/  IMAD.MOV.U32 R13, RZ, RZ, R0 ;  /* 0x000000ffff0d7224 */ /* 0x000fe200078e0000 */
[----:B------:R-:W-:Y:S01]  /*10f90*/  LOP3.LUT R6, R6, 0x7f, RZ, 0xc0, !PT ;  /* 0x0000007f06067812 */ /* 0x000fe200078ec0ff */
[----:B------:R-:W-:-:S07]  /*10fa0*/  IMAD.MOV.U32 R7, RZ, RZ, R14 ;  /* 0x000000ffff077224 */ /* 0x000fce00078e000e */
[----:B------:R-:W-:Y:S05]  /*10fb0*/  WARPSYNC.COLLECTIVE R15, `(.L_x_6820) ;  /* 0x000000000f087348 */ /* 0x000fea0003c00000 */
[----:B------:R0:W1:Y:S02]  /*10fc0*/  SHFL.IDX P6, R14, R13, R12, R11 ;  /* 0x0000000c0d0e7389 */ /* 0x00006400000c000b */
[----:B01----:R-:W-:Y:S01]  /*10fd0*/  ENDCOLLECTIVE ;  /* 0x000000000000791b */ /* 0x003fe20003800000 */
.L_x_6820:
        /* <DEDUP_REMOVED lines=16> */
[----:B------:R0:W-:Y:S01]  /*110e0*/  @!P2 LDGSTS.E.BYPASS.LTC128B.128 [R9+0x1a400], desc[UR6][R6.64+0x80], !P1 ;  /* 0x1a4000800609afae */ /* 0x0001e2000c901d46 */
[----:B------:R-:W-:-:S13]  /*110f0*/  ISETP.GE.AND P2, PT, R5, R3, PT ;  /* 0x000000030500720c */ /* 0x000fda0003f46270 */
[----:B0-----:R-:W-:Y:S05]  /*11100*/  WARPSYNC.COLLECTIVE R15, `(.L_x_6821) ;  /* 0x000000000f087348 */ /* 0x001fea0003c00000 */
[----:B------:R1:W2:Y:S02]  /*11110*/  SHFL.IDX P6, R14, R13, R12, R11 ;  /* 0x0000000c0d0e7389 */ /* 0x0002a400000c000b */
[----:B012---:R-:W-:Y:S01]  /*11120*/  ENDCOLLECTIVE ;  /* 0x000000000000791b */ /* 0x007fe20003800000 */
.L_x_6821:
[----:B------:R-:W-:Y:S02]  /*11130*/  IMAD.MOV.U32 R13, RZ, RZ, R0 ;  /* 0x000000ffff0d7224 */ /* 0x000fe400078e0000 */
[----:B------:R-:W-:-:S07]  /*11140*/  IMAD.MOV.U32 R8, RZ, RZ, R14 ;  /* 0x000000ffff087224 */ /* 0x000fce00078e000e */
[----:B------:R-:W-:Y:S05]  /*11150*/  WARPSYNC.COLLECTIVE R15, `(.L_x_6822) ;  /* 0x000000000f087348 */ /* 0x000fea0003c00000 */
[----:B------:R0:W1:Y:S02]  /*11160*/  SHFL.IDX P6, R14, R13, R12, R11 ;  /* 0x0000000c0d0e7389 */ /* 0x00006400000c000b */
[----:B01----:R-:W-:Y:S01]  /*11170*/  ENDCOLLECTIVE ;  /* 0x000000000000791b */ /* 0x003fe20003800000 */
.L_x_6822:
[----:B------:R-:W-:Y:S01]  /*11180*/  ULDC.64 UR4, c[0x0][0x208] ;  /* 0x0000820000047ab9 */ /* 0x000fe20000000a00 */
[----:B------:R-:W-:Y:S02]  /*11190*/  IMAD.MOV.U32 R13, RZ, RZ, R2 ;  /* 0x000000ffff0d7224 */ /* 0x000fe400078e0002 */
[----:B------:R-:W-:Y:S02]  /*111a0*/  IMAD.MOV.U32 R12, RZ, RZ, 0x2 ;  /* 0x00000002ff0c7424 */ /* 0x000fe400078e00ff */
[----:B------:R-:W-:-:S05]  /*111b0*/  IMAD.MOV.U32 R5, RZ, RZ, R14 ;  /* 0x000000ffff057224 */ /* 0x000fca00078e000e */
[----:B------:R-:W-:-:S05]  /*111c0*/  @!P2 LEA R5, P3, R10, R5, 0x1 ;  /* 0x000000050a05a211 */ /* 0x000fca00078608ff */
[----:B------:R-:W-:Y:S02]  /*111d0*/  @!P2 IMAD.X R6, RZ, RZ, R8, P3 ;  /* 0x000000ffff06a224 */ /* 0x000fe400018e0608 */
[C---:B------:R-:W-:Y:S02]  /*111e0*/  VIADD R8, R4.reuse, 0x60 ;  /* 0x0000006004087836 */ /* 0x040fe40000000000 */
[----:B------:R-:W-:Y:S02]  /*111f0*/  @!P2 IMAD.MOV.U32 R7, RZ, RZ, R6 ;  /* 0x000000ffff07a224 */ /* 0x000fe400078e0006 */
[----:B------:R-:W-:Y:S02]  /*11200*/  @!P2 IMAD.MOV.U32 R6, RZ, RZ, R5 ;  /* 0x000000ffff06a224 */ /* 0x000fe400078e0005 */
[----:B------:R-:W-:-:S03]  /*11210*/  VIADD R5, R4, 0x20 ;  /* 0x0000002004057836 */ /* 0x000fc60000000000 */
        /* <DEDUP_REMOVED lines=9> */
.L_x_6823:
[----:B------:R-:W-:Y:S02]  /*112b0*/  IMAD.MOV.U32 R13, RZ, RZ, R0 ;  /* 0x000000ffff0d7224 */ /* 0x000fe400078e0000 */
[----:B------:R-:W-:-:S07]  /*112c0*/  IMAD.MOV.U32 R5, RZ, RZ, R14 ;  /* 0x000000ffff057224 */ /* 0x000fce00078e000e */
[----:B------:R-:W-:Y:S05]  /*112d0*/  WARPSYNC.COLLECTIVE R15, `(.L_x_6824) ;  /* 0x000000000f087348 */ /* 0x000fea0003c00000 */
[----:B------:R0:W1:Y:S02]  /*112e0*/  SHFL.IDX P6, R14, R13, R12, R11 ;  /* 0x0000000c0d0e7389 */ /* 0x00006400000c000b */
[----:B01----:R-:W-:Y:S01]  /*112f0*/  ENDCOLLECTIVE ;  /* 0x000000000000791b */ /* 0x003fe20003800000 */
.L_x_6824:
        /* <DEDUP_REMOVED lines=17> */
.L_x_6825:
[----:B------:R-:W-:Y:S02]  /*11410*/  IMAD.MOV.U32 R13, RZ, RZ, R0 ;  /* 0x000000ffff0d7224 */ /* 0x000fe400078e0000 */
[----:B------:R-:W-:-:S07]  /*11420*/  IMAD.MOV.U32 R5, RZ, RZ, R14 ;  /* 0x000000ffff057224 */ /* 0x000fce00078e000e */
[----:B------:R-:W-:Y:S05]  /*11430*/  WARPSYNC.COLLECTIVE R15, `(.L_x_6826) ;  /* 0x000000000f087348 */ /* 0x000fea0003c00000 */
[----:B------:R0:W1:Y:S02]  /*11440*/  SHFL.IDX P6, R14, R13, R12, R11 ;  /* 0x0000000c0d0e7389 */ /* 0x00006400000c000b */
[----:B01----:R-:W-:Y:S01]  /*11450*/  ENDCOLLECTIVE ;  /* 0x000000000000791b */ /* 0x003fe20003800000 */
.L_x_6826:
        /* <DEDUP_REMOVED lines=17> */
.L_x_6827:
[----:B------:R-:W-:Y:S02]  /*11570*/  IMAD.MOV.U32 R13, RZ, RZ, R0 ;  /* 0x000000ffff0d7224 */ /* 0x000fe400078e0000 */
[----:B------:R-:W-:-:S07]  /*11580*/  IMAD.MOV.U32 R5, RZ, RZ, R14 ;  /* 0x000000ffff057224 */ /* 0x000fce00078e000e */
[----:B------:R-:W-:Y:S05]  /*11590*/  WARPSYNC.COLLECTIVE R15, `(.L_x_6828) ;  /* 0x000000000f087348 */ /* 0x000fea0003c00000 */
[----:B------:R0:W1:Y:S02]  /*115a0*/  SHFL.IDX P6, R14, R13, R12, R11 ;  /* 0x0000000c0d0e7389 */ /* 0x00006400000c000b */
[----:B01----:R-:W-:Y:S01]  /*115b0*/  ENDCOLLECTIVE ;  /* 0x000000000000791b */ /* 0x003fe20003800000 */
.L_x_6828:
        /* <DEDUP_REMOVED lines=17> */
.L_x_6829:
[----:B------:R-:W-:Y:S02]  /*116d0*/  IMAD.MOV.U32 R13, RZ, RZ, R0 ;  /* 0x000000ffff0d7224 */ /* 0x000fe400078e0000 */
[----:B------:R-:W-:-:S07]  /*116e0*/  IMAD.MOV.U32 R5, RZ, RZ, R14 ;  /* 0x000000ffff057224 */ /* 0x000fce00078e000e */
[----:B------:R-:W-:Y:S05]  /*116f0*/  WARPSYNC.COLLECTIVE R15, `(.L_x_6830) ;  /* 0x000000000f087348 */ /* 0x000fea0003c00000 */
[----:B------:R0:W1:Y:S02]  /*11700*/  SHFL.IDX P6, R14, R13, R12, R11 ;  /* 0x0000000c0d0e7389 */ /* 0x00006400000c000b */
[----:B01----:R-:W-:Y:S01]  /*11710*/  ENDCOLLECTIVE ;  /* 0x000000000000791b */ /* 0x003fe20003800000 */
.L_x_6830:
        /* <DEDUP_REMOVED lines=16> */
.L_x_6831:
[----:B------:R-:W-:Y:S02]  /*11820*/  IMAD.MOV.U32 R13, RZ, RZ, R0 ;  /* 0x000000ffff0d7224 */ /* 0x000fe400078e0000 */
[----:B------:R-:W-:-:S07]  /*11830*/  IMAD.MOV.U32 R5, RZ, RZ, R14 ;  /* 0x000000ffff057224 */ /* 0x000fce00078e000e */
[----:B------:R-:W-:Y:S05]  /*11840*/  WARPSYNC.COLLECTIVE R15, `(.L_x_6832) ;  /* 0x000000000f087348 */ /* 0x000fea0003c00000 */
[----:B------:R0:W1:Y:S02]  /*11850*/  SHFL.IDX P6, R14, R13, R12, R11 ;  /* 0x0000000c0d0e7389 */ /* 0x00006400000c000b */
[----:B01----:R-:W-:Y:S01]  /*11860*/  ENDCOLLECTIVE ;  /* 0x000000000000791b */ /* 0x003fe20003800000 */
.L_x_6832:
        /* <DEDUP_REMOVED lines=11> */
[----:B------:R0:W-:Y:S02]  /*11920*/  @!P2 LDGSTS.E.BYPASS.LTC128B.128 [R9+0x1d400], desc[UR4][R6.64+0x80], !P1 ;  /* 0x1d4000800609afae */ /* 0x0001e4000c901d44 */
[----:B0-----:R-:W-:Y:S05]  /*11930*/  WARPSYNC.COLLECTIVE R15, `(.L_x_6833) ;  /* 0x000000000f087348 */ /* 0x001fea0003c00000 */
[----:B------:R1:W2:Y:S02]  /*11940*/  SHFL.IDX P6, R14, R13, R12, R11 ;  /* 0x0000000c0d0e7389 */ /* 0x0002a400000c000b */
[----:B012---:R-:W-:Y:S01]  /*11950*/  ENDCOLLECTIVE ;  /* 0x000000000000791b */ /* 0x007fe20003800000 */
.L_x_6833:
[----:B------:R-:W-:Y:S02]  /*11960*/  IMAD.MOV.U32 R13, RZ, RZ, R0 ;  /* 0x000000ffff0d7224 */ /* 0x000fe400078e0000 */
[----:B------:R-:W-:-:S07]  /*11970*/  IMAD.MOV.U32 R5, RZ, RZ, R14 ;  /* 0x000000ffff057224 */ /* 0x000fce00078e000e */
[----:B------:R-:W-:Y:S05]  /*11980*/  WARPSYNC.COLLECTIVE R15, `(.L_x_6834) ;  /* 0x000000000f087348 */ /* 0x000fea0003c00000 */
[----:B------:R0:W1:Y:S02]  /*11990*/  SHFL.IDX P6, R14, R13, R12, R11 ;  /* 0x0000000c0d0e7389 */ /* 0x00006400000c000b */
[----:B01----:R-:W-:Y:S01]  /*119a0*/  ENDCOLLECTIVE ;  /* 0x000000000000791b */ /* 0x003fe20003800000 */
.L_x_6834:
[----:B------:R-:W-:Y:S01]  /*119b0*/  IMAD.MOV.U32 R0, RZ, RZ, R14 ;  /* 0x000000ffff007224 */ /* 0x000fe200078e000e */
[----:B------:R-:W-:Y:S06]  /*119c0*/  BRA `(.L_x_6835) ;  /* 0xffffffc800a47947 */ /* 0x000fec000383ffff */
.L_x_6740:
[----:B0-----:R0:W1:Y:S02]  /*119d0*/  SYNCS.PHASECHK.TRANS64.TRYWAIT P0, [R11+URZ+0x34820], R0 ;  /* 0x034820000b0075a7 */ /* 0x001064000800017f */
[----:B-1----:R-:W-:Y:S05]  /*119e0*/  @!P0 NANOSLEEP.SYNCS 0x989680 ;  /* 0x009896800000895d */ /* 0x002fea0003900000 */
[----:B------:R-:W1:Y:S02]  /*119f0*/  @!P0 SYNCS.PHASECHK.TRANS64 P0, [R11+URZ+0x34820], R0 ;  /* 0x034820000b0085a7 */ /* 0x000e64000800007f */
[----:B-1----:R-:W-:Y:S05]  /*11a00*/  @!P0 BRA `(.L_x_6740) ;  /* 0xfffffffc00f08947 */ /* 0x002fea000383ffff */
[----:B------:R-:W-:Y:S05]  /*11a10*/  BRA `(.L_x_6836) ;  /* 0xffffffc800fc7947 */ /* 0x000fea000383ffff */
.L_x_6747:
[----:B-1----:R1:W3:Y:S02]  /*11a20*/  SYNCS.PHASECHK.TRANS64.TRYWAIT P0, [R3+URZ+0x34840], R2 ;  /* 0x03484002030075a7 */ /* 0x0022e4000800017f */
[----:B---3--:R-:W-:Y:S05]  /*11a30*/  @!P0 NANOSLEEP.SYNCS 0x989680 ;  /* 0x009896800000895d */ /* 0x008fea0003900000 */
[----:B------:R-:W3:Y:S02]  /*11a40*/  @!P0 SYNCS.PHASECHK.TRANS64 P0, [R3+URZ+0x34840], R2 ;  /* 0x03484002030085a7 */ /* 0x000ee4000800007f */
[----:B---3--:R-:W-:Y:S05]  /*11a50*/  @!P0 BRA `(.L_x_6747) ;  /* 0xfffffffc00f08947 */ /* 0x008fea000383ffff */
[----:B------:R-:W-:Y:S05]  /*11a60*/  BRA `(.L_x_6837) ;  /* 0xffffffcc00b07947 */ /* 0x000fea000383ffff */
.L_x_6753:
[----:B0-----:R0:W1:Y:S02]  /*11a70*/  SYNCS.PHASECHK.TRANS64.TRYWAIT P0, [R3+URZ+0x60], R2 ;  /* 0x00006002030075a7 */ /* 0x001064000800017f */
[----:B-1----:R-:W-:Y:S05]  /*11a80*/  @!P0 NANOSLEEP.SYNCS 0x989680 ;  /* 0x009896800000895d */ /* 0x002fea0003900000 */
[----:B------:R-:W1:Y:S02]  /*11a90*/  @!P0 SYNCS.PHASECHK.TRANS64 P0, [R3+URZ+0x60], R2 ;  /* 0x00006002030085a7 */ /* 0x000e64000800007f */
[----:B-1----:R-:W-:Y:S05]  /*11aa0*/  @!P0 BRA `(.L_x_6753) ;  /* 0xfffffffc00f08947 */ /* 0x002fea000383ffff */
[----:B------:R-:W-:Y:S05]  /*11ab0*/  BRA `(.L_x_6838) ;  /* 0xffffffd000807947 */ /* 0x000fea000383ffff */
.L_x_6763:
[----:B-1----:R1:W2:Y:S02]  /*11ac0*/  SYNCS.PHASECHK.TRANS64.TRYWAIT P0, [R3+URZ+0x34840], R2 ;  /* 0x03484002030075a7 */ /* 0x0022a4000800017f */
[----:B--2---:R-:W-:Y:S05]  /*11ad0*/  @!P0 NANOSLEEP.SYNCS 0x989680 ;  /* 0x009896800000895d */ /* 0x004fea0003900000 */
[----:B------:R-:W2:Y:S02]  /*11ae0*/  @!P0 SYNCS.PHASECHK.TRANS64 P0, [R3+URZ+0x34840], R2 ;  /* 0x03484002030085a7 */ /* 0x000ea4000800007f */
[----:B--2---:R-:W-:Y:S05]  /*11af0*/  @!P0 BRA `(.L_x_6763) ;  /* 0xfffffffc00f08947 */ /* 0x004fea000383ffff */
[----:B------:R-:W-:Y:S05]  /*11b00*/  BRA `(.L_x_6839) ;  /* 0xffffffd800047947 */ /* 0x000fea000383ffff */
.L_x_6769:
[----:B0-----:R0:W1:Y:S02]  /*11b10*/  SYNCS.PHASECHK.TRANS64.TRYWAIT P0, [R2+URZ+0x60], R3 ;  /* 0x00006003020075a7 */ /* 0x001064000800017f */
[----:B-1----:R-:W-:Y:S05]  /*11b20*/  @!P0 NANOSLEEP.SYNCS 0x989680 ;  /* 0x009896800000895d */ /* 0x002fea0003900000 */
[----:B------:R-:W1:Y:S02]  /*11b30*/  @!P0 SYNCS.PHASECHK.TRANS64 P0, [R2+URZ+0x60], R3 ;  /* 0x00006003020085a7 */ /* 0x000e64000800007f */
[----:B-1----:R-:W-:Y:S05]  /*11b40*/  @!P0 BRA `(.L_x_6769) ;  /* 0xfffffffc00f08947 */ /* 0x002fea000383ffff */
[----:B------:R-:W-:Y:S05]  /*11b50*/  BRA `(.L_x_6840) ;  /* 0xffffffd800d47947 */ /* 0x000fea000383ffff */
.L_x_6778:
[----:B--2---:R2:W3:Y:S02]  /*11b60*/  SYNCS.PHASECHK.TRANS64.TRYWAIT P0, [R2+URZ+0x34840], R3 ;  /* 0x03484003020075a7 */ /* 0x0044e4000800017f */
[----:B---3--:R-:W-:Y:S05]  /*11b70*/  @!P0 NANOSLEEP.SYNCS 0x989680 ;  /* 0x009896800000895d */ /* 0x008fea0003900000 */
[----:B------:R-:W3:Y:S02]  /*11b80*/  @!P0 SYNCS.PHASECHK.TRANS64 P0, [R2+URZ+0x34840], R3 ;  /* 0x03484003020085a7 */ /* 0x000ee4000800007f */
[----:B---3--:R-:W-:Y:S05]  /*11b90*/  @!P0 BRA `(.L_x_6778) ;  /* 0xfffffffc00f08947 */ /* 0x008fea000383ffff */
[----:B------:R-:W-:Y:S05]  /*11ba0*/  BRA `(.L_x_6841) ;  /* 0xffffffe000287947 */ /* 0x000fea000383ffff */
.L_x_6784:
[----:B0-----:R0:W1:Y:S02]  /*11bb0*/  SYNCS.PHASECHK.TRANS64.TRYWAIT P0, [R2+URZ+0x60], R5 ;  /* 0x00006005020075a7 */ /* 0x001064000800017f */
[----:B-1----:R-:W-:Y:S05]  /*11bc0*/  @!P0 NANOSLEEP.SYNCS 0x989680 ;  /* 0x009896800000895d */ /* 0x002fea0003900000 */
[----:B------:R-:W1:Y:S02]  /*11bd0*/  @!P0 SYNCS.PHASECHK.TRANS64 P0, [R2+URZ+0x60], R5 ;  /* 0x00006005020085a7 */ /* 0x000e64000800007f */
[----:B-1----:R-:W-:Y:S05]  /*11be0*/  @!P0 BRA `(.L_x_6784) ;  /* 0xfffffffc00f08947 */ /* 0x002fea000383ffff */
[----:B------:R-:W-:Y:S05]  /*11bf0*/  BRA `(.L_x_6842) ;  /* 0xffffffe000f87947 */ /* 0x000fea000383ffff */
.L_x_6793:
[----:B0-----:R0:W3:Y:S02]  /*11c00*/  SYNCS.PHASECHK.TRANS64.TRYWAIT P0, [R0+URZ+0x34860], R3 ;  /* 0x03486003000075a7 */ /* 0x0010e4000800017f */
[----:B---3--:R-:W-:Y:S05]  /*11c10*/  @!P0 NANOSLEEP.SYNCS 0x989680 ;  /* 0x009896800000895d */ /* 0x008fea0003900000 */
[----:B------:R-:W3:Y:S02]  /*11c20*/  @!P0 SYNCS.PHASECHK.TRANS64 P0, [R0+URZ+0x34860], R3 ;  /* 0x03486003000085a7 */ /* 0x000ee4000800007f */
[----:B---3--:R-:W-:Y:S05]  /*11c30*/  @!P0 BRA `(.L_x_6793) ;  /* 0xfffffffc00f08947 */ /* 0x008fea000383ffff */
[----:B------:R-:W-:Y:S05]  /*11c40*/  BRA `(.L_x_6843) ;  /* 0xffffffe400f47947 */ /* 0x000fea000383ffff */
.L_x_6800:
[----:B0-----:R0:W2:Y:S02]  /*11c50*/  SYNCS.PHASECHK.TRANS64.TRYWAIT P0, [R0+URZ+0x34820], R3 ;  /* 0x03482003000075a7 */ /* 0x0010a4000800017f */
[----:B--2---:R-:W-:Y:S05]  /*11c60*/  @!P0 NANOSLEEP.SYNCS 0x989680 ;  /* 0x009896800000895d */ /* 0x004fea0003900000 */
[----:B------:R-:W2:Y:S02]  /*11c70*/  @!P0 SYNCS.PHASECHK.TRANS64 P0, [R0+URZ+0x34820], R3 ;  /* 0x03482003000085a7 */ /* 0x000ea4000800007f */
[----:B--2---:R-:W-:Y:S05]  /*11c80*/  @!P0 BRA `(.L_x_6800) ;  /* 0xfffffffc00f08947 */ /* 0x004fea000383ffff */
[----:B------:R-:W-:Y:S05]  /*11c90*/  BRA `(.L_x_6844) ;  /* 0xffffffec00007947 */ /* 0x000fea000383ffff */
.L_x_6801:
        /* <DEDUP_REMOVED lines=11> */
.L_x_6846:
[----:B------:R-:W-:Y:S05]  /*11d50*/  BSYNC B0 ;  /* 0x0000000000007941 */ /* 0x000fea0003800000 */
.L_x_6845:
[----:B------:R-:W-:Y:S05]  /*11d60*/  BRA `(.L_x_6847) ;  /* 0xffffffe800e87947 */ /* 0x000fea000383ffff */
.L_x_6804:
[----:B------:R-:W-:Y:S01]  /*11d70*/  BSSY B1, `(.L_x_6848) ;  /* 0x0000006000017945 */ /* 0x000fe20003800000 */
[----:B------:R-:W-:-:S07]  /*11d80*/  IMAD.MOV.U32 R15, RZ, RZ, -0x1 ;  /* 0xffffffffff0f7424 */ /* 0x000fce00078e00ff */
[----:B012---:R-:W-:Y:S05]  /*11d90*/  WARPSYNC.COLLECTIVE R15, `(.L_x_6849) ;  /* 0x000000000f0c7348 */ /* 0x007fea0003c00000 */
[----:B------:R-:W-:Y:S02]  /*11da0*/  ELECT P6, UR62, PT ;  /* 0x00000000003e782f */ /* 0x000fe400038c0000 */
[----:B------:R-:W-:Y:S01]  /*11db0*/  MOV R14, UR62 ;  /* 0x0000003e000e7c02 */ /* 0x000fe20008000f00 */
[----:B012---:R-:W-:Y:S10]  /*11dc0*/  ENDCOLLECTIVE ;  /* 0x000000000000791b */ /* 0x007ff40003800000 */
.L_x_6849:
[----:B------:R-:W-:Y:S05]  /*11dd0*/  BSYNC B1 ;  /* 0x0000000000017941 */ /* 0x000fea0003800000 */
.L_x_6848:
[----:B------:R-:W-:Y:S05]  /*11de0*/  BRA `(.L_x_6850) ;  /* 0xffffffe800e07947 */ /* 0x000fea000383ffff */
.L_x_6806:
[----:B0-----:R0:W2:Y:S02]  /*11df0*/  SYNCS.PHASECHK.TRANS64.TRYWAIT P0, [R6+URZ], R5 ;  /* 0x00000005060075a7 */ /* 0x0010a4000800017f */
[----:B--2---:R-:W-:Y:S05]  /*11e00*/  @!P0 NANOSLEEP.SYNCS 0x989680 ;  /* 0x009896800000895d */ /* 0x004fea0003900000 */
[----:B------:R-:W2:Y:S02]  /*11e10*/  @!P0 SYNCS.PHASECHK.TRANS64 P0, [R6+URZ], R5 ;  /* 0x00000005060085a7 */ /* 0x000ea4000800007f */
[----:B--2---:R-:W-:Y:S05]  /*11e20*/  @!P0 BRA `(.L_x_6806) ;  /* 0xfffffffc00f08947 */ /* 0x004fea000383ffff */
[----:B------:R-:W-:Y:S05]  /*11e30*/  BRA `(.L_x_6851) ;  /* 0xffffffec00187947 */ /* 0x000fea000383ffff */
.L_x_6807:
[----:B--2---:R2:W3:Y:S02]  /*11e40*/  SYNCS.PHASECHK.TRANS64.TRYWAIT P0, [R3+URZ], R2 ;  /* 0x00000002030075a7 */ /* 0x0044e4000800017f */
[----:B---3--:R-:W-:Y:S05]  /*11e50*/  @!P0 NANOSLEEP.SYNCS 0x989680 ;  /* 0x009896800000895d */ /* 0x008fea0003900000 */
[----:B------:R-:W3:Y:S02]  /*11e60*/  @!P0 SYNCS.PHASECHK.TRANS64 P0, [R3+URZ], R2 ;  /* 0x00000002030085a7 */ /* 0x000ee4000800007f */
[----:B---3--:R-:W-:Y:S05]  /*11e70*/  @!P0 BRA `(.L_x_6807) ;  /* 0xfffffffc00f08947 */ /* 0x008fea000383ffff */
[----:B------:R-:W-:Y:S05]  /*11e80*/  BRA `(.L_x_6852) ;  /* 0xffffffec000c7947 */ /* 0x000fea000383ffff */
.L_x_6809:
[----:B--2---:R2:W3:Y:S02]  /*11e90*/  SYNCS.PHASECHK.TRANS64.TRYWAIT P0, [R18+URZ], R5 ;  /* 0x00000005120075a7 */ /* 0x0044e4000800017f */
[----:B---3--:R-:W-:Y:S05]  /*11ea0*/  @!P0 NANOSLEEP.SYNCS 0x989680 ;  /* 0x009896800000895d */ /* 0x008fea0003900000 */
[----:B------:R-:W3:Y:S02]  /*11eb0*/  @!P0 SYNCS.PHASECHK.TRANS64 P0, [R18+URZ], R5 ;  /* 0x00000005120085a7 */ /* 0x000ee4000800007f */
[----:B---3--:R-:W-:Y:S05]  /*11ec0*/  @!P0 BRA `(.L_x_6809) ;  /* 0xfffffffc00f08947 */ /* 0x008fea000383ffff */
[----:B------:R-:W-:Y:S05]  /*11ed0*/  BRA `(.L_x_6853) ;  /* 0xffffffec00107947 */ /* 0x000fea000383ffff */
.L_x_6854:
        /* <DEDUP_REMOVED lines=10> */
.L_x_15313:


//--------------------- .text._ZN7cutlass13device_kernelIN5flash11enable_sm90INS1_16FlashAttnFwdSm90INS1_25CollectiveMainloopFwdSm90ILi2EN4cute5tupleIJNS5_1CILi2EEENS7_ILi1EEES9_EEENS6_IJNS7_ILi128EEENS7_ILi176EEESB_EEELi128ENS_6half_tEfNS_4arch4Sm90ELb0ELb0ELb0ELb0ELb0ELb0ELb0ELb1ELb1ELb1ELb0ELb0EEENS1_21CollectiveEpilogueFwdINS6_IJSB_SB_SC_EEESA_SE_SG_Li256ELb0ELb1ELb0ELb0EEENS1_29StaticPersistentTileSchedulerILb0EEEEEEEEEvNT_6ParamsE --------------------------
	.section	.text._ZN7cutlass13device_kernelIN5flash11enable_sm90INS1_16FlashAttnFwdSm90INS1_25CollectiveMainloopFwdSm90ILi2EN4cute5tupleIJNS5_1CILi2EEENS7_ILi1EEES9_EEENS6_IJNS7_ILi128EEENS7_ILi176EEESB_EEELi128ENS_6half_tEfNS_4arch4Sm90ELb0ELb0ELb0ELb0ELb0ELb0ELb0ELb1ELb1ELb1ELb0ELb0EEENS1_21CollectiveEpilogueFwdINS6_IJSB_SB_SC_EEESA_SE_SG_Li256ELb0ELb1ELb0ELb0EEENS1_29StaticPersistentTileSchedulerILb0EEEEEEEEEvNT_6ParamsE,"ax",@progbits
	.align	128
.text._ZN7cutlass13device_kernelIN5flash11enable_sm90INS1_16FlashAttnFwdSm90INS1_25CollectiveMainloopFwdSm90ILi2EN4cute5tupleIJNS5_1CILi2EEENS7_ILi1EEES9_EEENS6_IJNS7_ILi128EEENS7_ILi176EEESB_EEELi128ENS_6half_tEfNS_4arch4Sm90ELb0ELb0ELb0ELb0ELb0ELb0ELb0ELb1ELb1ELb1ELb0ELb0EEENS1_21CollectiveEpilogueFwdINS6_IJSB_SB_SC_EEESA_SE_SG_Li256ELb0ELb1ELb0ELb0EEENS1_29StaticPersistentTileSchedulerILb0EEEEEEEEEvNT_6ParamsE:
        .type           _ZN7cutlass13device_kernelIN5flash11enable_sm90INS1_16FlashAttnFwdSm90INS1_25CollectiveMainloopFwdSm90ILi2EN4cute5tupleIJNS5_1CILi2EEENS7_ILi1EEES9_EEENS6_IJNS7_ILi128EEENS7_ILi176EEESB_EEELi128ENS_6half_tEfNS_4arch4Sm90ELb0ELb0ELb0ELb0ELb0ELb0ELb0ELb1ELb1ELb1ELb0ELb0EEENS1_21CollectiveEpilogueFwdINS6_IJSB_SB_SC_EEESA_SE_SG_Li256ELb0ELb1ELb0ELb0EEENS1_29StaticPersistentTileSchedulerILb0EEEEEEEEEvNT_6ParamsE,@function
        .size           _ZN7cutlass13device_kernelIN5flash11enable_sm90INS1_16FlashAttnFwdSm90INS1_25CollectiveMainloopFwdSm90ILi2EN4cute5tupleIJNS5_1CILi2EEENS7_ILi1EEES9_EEENS6_IJNS7_ILi128EEENS7_ILi176EEESB_EEELi128ENS_6half_tEfNS_4arch4Sm90ELb0ELb0ELb0ELb0ELb0ELb0ELb0ELb1ELb1ELb1ELb0ELb0EEENS1_21CollectiveEpilogueFwdINS6_IJSB_SB_SC_EEESA_SE_SG_Li256ELb0ELb1ELb0ELb0EEENS1_29StaticPersistentTileSchedulerILb0EEEEEEEEEvNT_6ParamsE,(.L_x_15314 - _ZN7cutlass13device_kernelIN5flash11enable_sm90INS1_16FlashAttnFwdSm90INS1_25CollectiveMainloopFwdSm90ILi2EN4cute5tupleIJNS5_1CILi2EEENS7_ILi1EEES9_EEENS6_IJNS7_ILi128EEENS7_ILi176EEESB_EEELi128ENS_6half_tEfNS_4arch4Sm90ELb0ELb0ELb0ELb0ELb0ELb0ELb0ELb1ELb1ELb1ELb0ELb0EEENS1_21CollectiveEpilogueFwdINS6_IJSB_SB_SC_EEESA_SE_SG_Li256ELb0ELb1ELb0ELb0EEENS1_29StaticPersistentTileSchedulerILb0EEEEEEEEEvNT_6ParamsE)
        .other          _ZN7cutlass13device_kernelIN5flash11enable_sm90INS1_16FlashAttnFwdSm90INS1_25CollectiveMainloopFwdSm90ILi2EN4cute5tupleIJNS5_1CILi2EEENS7_ILi1EEES9_EEENS6_IJNS7_ILi128EEENS7_ILi176EEESB_EEELi128ENS_6half_tEfNS_4arch4Sm90ELb0ELb0ELb0ELb0ELb0ELb0ELb0ELb1ELb1ELb1ELb0ELb0EEENS1_21CollectiveEpilogueFwdINS6_IJSB_SB_SC_EEESA_SE_SG_Li256ELb0ELb1ELb0ELb0EEENS1_29StaticPersistentTileSchedulerILb0EEEEEEEEEvNT_6ParamsE,@"STO_CUDA_ENTRY STV_DEFAULT"
_ZN7cutlass13device_kernelIN5flash11enable_sm90INS1_16FlashAttnFwdSm90INS1_25CollectiveMainloopFwdSm90ILi2EN4cute5tupleIJNS5_1CILi2EEENS7_ILi1EEES9_EEENS6_IJNS7_ILi128EEENS7_ILi176EEESB_EEELi128ENS_6half_tEfNS_4arch4Sm90ELb0ELb0ELb0ELb0ELb0ELb0ELb0ELb1ELb1ELb1ELb0ELb0EEENS1_21CollectiveEpilogueFwdINS6_IJSB_SB_SC_EEESA_SE_SG_Li256ELb0ELb1ELb0ELb0EEENS1_29StaticPersistentTileSchedulerILb0EEEEEEEEEvNT_6ParamsE:
        /* <DEDUP_REMOVED lines=17> */
.L_x_6856:
[----:B------:R-:W-:Y:S05]  /*0110*/  BSYNC B0 ;  /* 0x0000000000007941 */ /* 0x000fea0003800000 */
.L_x_6855:
        /* <DEDUP_REMOVED lines=11> */
[----:B------:R2:W3:Y:S01]  /*01d0*/  SHFL.IDX PT, R13, R4, RZ, 0x1f ;  /* 0x00001fff040d7589 */ /* 0x0004e200000e0000 */
[----:B0-----:R-:W-:Y:S01]  /*01e0*/  ISETP.NE.AND P1, PT, R3, RZ, PT ;  /* 0x000000ff0300720c */ /* 0x001fe20003f25270 */
[----:B-1----:R-:W-:Y:S02]  /*01f0*/  @UP0 ULEA UR8, UR8, UR6, 0x18 ;  /* 0x0000000608080291 */ /* 0x002fe4000f8ec03f */
[----:B------:R-:W-:-:S04]  /*0200*/  @UP0 UIADD3 UR6, -UR7, 0x100000, URZ ;  /* 0x0010000007060890 */ /* 0x000fc8000fffe13f */
[----:B------:R-:W-:Y:S02]  /*0210*/  @UP0 USHF.L.U32 UR7, UR6, 0xb, URZ ;  /* 0x0000000b06070899 */ /* 0x000fe4000800063f */
[----:B------:R-:W-:Y:S01]  /*0220*/  @UP0 USHF.L.U32 UR6, UR6, 0x1, URZ ;  /* 0x0000000106060899 */ /* 0x000fe2000800063f */
[----:B------:R-:W-:Y:S01]  /*0230*/  VOTEU.ANY UP0, P0 ;  /* 0x00000000003f7886 */ /* 0x000fe20000000100 */
[----:B------:R-:W0:Y:S04]  /*0240*/  FENCE.VIEW.ASYNC.S ;  /* 0x00000000000073c6 */ /* 0x000e280000000000 */
[----:B0-----:R2:W0:Y:S06]  /*0250*/  @UP0 SYNCS.EXCH.64 URZ, [UR8+0x34800], UR4 ;  /* 0x03480004083f05b2 */ /* 0x00142c0008000100 */
[----:B------:R2:W1:Y:S02]  /*0260*/  @UP1 SYNCS.EXCH.64 URZ, [UR8+0x34820], UR6 ;  /* 0x03482006083f15b2 */ /* 0x0004640008000100 */
[----:B--23--:R-:W-:Y:S05]  /*0270*/  @P1 BRA `(.L_x_6857) ;  /* 0x0000000000481947 */ /* 0x00cfea0003800000 */
[----:B------:R-:W2:Y:S01]  /*0280*/  S2UR UR5, SR_CgaCtaId ;  /* 0x00000000000579c3 */ /* 0x000ea20000008800 */
[----:B------:R-:W-:Y:S01]  /*0290*/  UMOV UR4, 0x400 ;  /* 0x0000040000047882 */ /* 0x000fe20000000000 */
[----:B------:R-:W-:Y:S01]  /*02a0*/  UMOV UR6, 0x1 ;  /* 0x0000000100067882 */ /* 0x000fe20000000000 */
[----:B------:R-:W-:Y:S01]  /*02b0*/  UMOV UR7, 0x4 ;  /* 0x0000000400077882 */ /* 0x000fe20000000000 */
[----:B------:R-:W-:Y:S01]  /*02c0*/  ELECT P0, URZ, PT ;  /* 0x00000000003f782f */ /* 0x000fe20003800000 */
[----:B--2---:R-:W-:Y:S02]  /*02d0*/  ULEA UR8, UR5, UR4, 0x18 ;  /* 0x0000000405087291 */ /* 0x004fe4000f8ec03f */
[----:B------:R-:W-:-:S04]  /*02e0*/  UIADD3 UR4, -UR6, 0x100000, URZ ;  /* 0x0010000006047890 */ /* 0x000fc8000fffe13f */
[----:B------:R-:W-:Y:S02]  /*02f0*/  USHF.L.U32 UR5, UR4, 0xb, URZ ;  /* 0x0000000b04057899 */ /* 0x000fe4000800063f */
[----:B------:R-:W-:Y:S02]  /*0300*/  USHF.L.U32 UR4, UR4, 0x1, URZ ;  /* 0x0000000104047899 */ /* 0x000fe4000800063f */
[----:B------:R-:W-:-:S04]  /*0310*/  UIADD3 UR6, -UR7, 0x100000, URZ ;  /* 0x0010000007067890 */ /* 0x000fc8000fffe13f */
[----:B------:R-:W-:Y:S02]  /*0320*/  USHF.L.U32 UR7, UR6, 0xb, URZ ;  /* 0x0000000b06077899 */ /* 0x000fe4000800063f */
[----:B------:R-:W-:Y:S01]  /*0330*/  USHF.L.U32 UR6, UR6, 0x1, URZ ;  /* 0x0000000106067899 */ /* 0x000fe2000800063f */
[----:B------:R-:W2:Y:S03]  /*0340*/  FENCE.VIEW.ASYNC.S ;  /* 0x00000000000073c6 */ /* 0x000ea60000000000 */
[----:B--2---:R2:W3:Y:S08]  /*0350*/  SYNCS.EXCH.64 URZ, [UR8+0x34830], UR4 ;  /* 0x03483004083f75b2 */ /* 0x0044f00008000100 */
[----:B------:R2:W4:Y:S01]  /*0360*/  SYNCS.EXCH.64 URZ, [UR8+0x34840], UR6 ;  /* 0x03484006083f75b2 */ /* 0x0005220008000100 */
[----:B------:R2:W0:Y:S01]  /*0370*/  SYNCS.EXCH.64 URZ, [UR8+0x34838], UR4 ;  /* 0x03483804083f75b2 */ /* 0x0004220008000100 */
[----:B------:R2:W0:Y:S01]  /*0380*/  SYNCS.EXCH.64 URZ, [UR8+0x34848], UR6 ;  /* 0x03484806083f75b2 */ /* 0x0004220008000100 */
[----:B------:R-:W-:Y:S01]  /*0390*/  NOP ;  /* 0x0000000000007918 */ /* 0x000fe20000000000 */
.L_x_6857:
[----:B--2---:R-:W2:Y:S01]  /*03a0*/  S2UR UR4, SR_CTAID.Y ;  /* 0x00000000000479c3 */ /* 0x004ea20000002600 */
[----:B------:R-:W5:Y:S01]  /*03b0*/  SHFL.IDX PT, R8, R2, RZ, 0x1f ;  /* 0x00001fff02087589 */ /* 0x000f6200000e0000 */
[----:B------:R-:W-:Y:S01]  /*03c0*/  ULDC UR5, c[0x0][0x154] ;  /* 0x0000550000057ab9 */ /* 0x000fe20000000800 */
[----:B------:R-:W-:Y:S01]  /*03d0*/  SHF.R.S32.HI R5, RZ, 0x1f, R0 ;  /* 0x0000001fff057819 */ /* 0x000fe20000011400 */
[----:B------:R-:W-:-:S03]  /*03e0*/  NOP ;  /* 0x0000000000007918 */ /* 0x000fc60000000000 */
[----:B------:R-:W-:Y:S01]  /*03f0*/  LEA.HI R5, R5, R0, RZ, 0x7 ;  /* 0x0000000005057211 */ /* 0x000fe200078f38ff */
[----:B------:R-:W3:Y:S08]  /*0400*/  S2UR UR6, SR_CTAID.X ;  /* 0x00000000000679c3 */ /* 0x000ef00000002500 */
[----:B------:R-:W1:Y:S01]  /*0410*/  LDC R7, c[0x0][0x148] ;  /* 0x00005200ff077b82 */ /* 0x000e620000000800 */
[----:B--2---:R-:W-:-:S02]  /*0420*/  I2FP.F32.U32 R4, UR4 ;  /* 0x0000000400047c45 */ /* 0x004fc40008201000 */
[----:B-----5:R-:W-:-:S03]  /*0430*/  ISETP.NE.AND P0, PT, R8, RZ, PT ;  /* 0x000000ff0800720c */ /* 0x020fc60003f05270 */
[----:B------:R-:W-:Y:S01]  /*0440*/  FMUL R6, R4, UR5 ;  /* 0x0000000504067c20 */ /* 0x000fe20008400000 */
[----:B---3--:R-:W-:-:S05]  /*0450*/  I2FP.F32.U32 R4, UR6 ;  /* 0x0000000600047c45 */ /* 0x008fca0008201000 */
[----:B------:R-:W2:Y:S02]  /*0460*/  F2I.U32.TRUNC.NTZ R6, R6 ;  /* 0x0000000600067305 */ /* 0x000ea4000020f000 */
[----:B--2---:R-:W-:-:S04]  /*0470*/  IMAD.MOV R12, RZ, RZ, -R6 ;  /* 0x000000ffff0c7224 */ /* 0x004fc800078e0a06 */
[----:B-1----:R-:W-:Y:S01]  /*0480*/  IMAD R12, R7, R12, UR4 ;  /* 0x00000004070c7e24 */ /* 0x002fe2000f8e020c */
[----:B------:R-:W-:Y:S02]  /*0490*/  ULDC UR4, c[0x0][0x150] ;  /* 0x0000540000047ab9 */ /* 0x000fe40000000800 */
[----:B------:R-:W-:Y:S01]  /*04a0*/  FMUL R10, R4, UR4 ;  /* 0x00000004040a7c20 */ /* 0x000fe20008400000 */
[----:B------:R-:W-:Y:S06]  /*04b0*/  @P0 BRA `(.L_x_6858) ;  /* 0x0000000000480947 */ /* 0x000fec0003800000 */
[----:B------:R-:W1:Y:S01]  /*04c0*/  S2UR UR5, SR_CgaCtaId ;  /* 0x00000000000579c3 */ /* 0x000e620000008800 */
        /* <DEDUP_REMOVED lines=12> */
[----:B-1----:R1:W2:Y:S08]  /*0590*/  SYNCS.EXCH.64 URZ, [UR8+0x34850], UR4 ;  /* 0x03485004083f75b2 */ /* 0x0022b00008000100 */
[----:B------:R1:W3:Y:S01]  /*05a0*/  SYNCS.EXCH.64 URZ, [UR8+0x34860], UR6 ;  /* 0x03486006083f75b2 */ /* 0x0002e20008000100 */
[----:B------:R1:W0:Y:S01]  /*05b0*/  SYNCS.EXCH.64 URZ, [UR8+0x34858], UR4 ;  /* 0x03485804083f75b2 */ /* 0x0002220008000100 */
[----:B------:R1:W0:Y:S01]  /*05c0*/  SYNCS.EXCH.64 URZ, [UR8+0x34868], UR6 ;  /* 0x03486806083f75b2 */ /* 0x0002220008000100 */
[----:B------:R-:W-:Y:S01]  /*05d0*/  NOP ;  /* 0x0000000000007918 */ /* 0x000fe20000000000 */
.L_x_6858:
[----:B------:R-:W5:Y:S01]  /*05e0*/  SHFL.IDX PT, R9, R2, RZ, 0x1f ;  /* 0x00001fff02097589 */ /* 0x000f6200000e0000 */
[----:B------:R-:W-:Y:S01]  /*05f0*/  LOP3.LUT R5, R5, 0xffffff80, RZ, 0xc0, !PT ;  /* 0xffffff8005057812 */ /* 0x000fe200078ec0ff */
[----:B------:R-:W0:Y:S01]  /*0600*/  LDC R11, c[0x0][0x144] ;  /* 0x00005100ff0b7b82 */ /* 0x000e220000000800 */
[----:B------:R-:W0:Y:S01]  /*0610*/  F2I.U32.TRUNC.NTZ R10, R10 ;  /* 0x0000000a000a7305 */ /* 0x000e22000020f000 */
[----:B------:R-:W-:Y:S02]  /*0620*/  NOP ;  /* 0x0000000000007918 */ /* 0x000fe40000000000 */
[----:B------:R-:W-:-:S05]  /*0630*/  IMAD.IADD R5, R0, 0x1, -R5 ;  /* 0x0000000100057824 */ /* 0x000fca00078e0a05 */
[----:B------:R-:W-:-:S04]  /*0640*/  SHF.R.S32.HI R4, RZ, 0x1f, R5 ;  /* 0x0000001fff047819 */ /* 0x000fc80000011405 */
[----:B------:R-:W-:-:S04]  /*0650*/  LEA.HI R4, R4, R5, RZ, 0x3 ;  /* 0x0000000504047211 */ /* 0x000fc800078f18ff */
[--C-:B------:R-:W-:Y:S02]  /*0660*/  SHF.R.S32.HI R6, RZ, 0x3, R4.reuse ;  /* 0x00000003ff067819 */ /* 0x100fe40000011404 */
[----:B------:R-:W-:Y:S02]  /*0670*/  SHF.R.S32.HI R7, RZ, 0x1f, R4 ;  /* 0x0000001fff077819 */ /* 0x000fe40000011404 */
[----:B------:R-:W-:Y:S02]  /*0680*/  SHF.R.S32.HI R4, RZ, 0x1f, R3 ;  /* 0x0000001fff047819 */ /* 0x000fe40000011403 */
[----:B-----5:R-:W-:Y:S02]  /*0690*/  ISETP.NE.AND P0, PT, R9, RZ, PT ;  /* 0x000000ff0900720c */ /* 0x020fe40003f05270 */
[----:B------:R-:W-:Y:S02]  /*06a0*/  LEA.HI R7, R7, R6, RZ, 0x2 ;  /* 0x0000000607077211 */ /* 0x000fe400078f10ff */
[----:B------:R-:W-:-:S02]  /*06b0*/  LEA.HI R4, R4, R3, RZ, 0x2 ;  /* 0x0000000304047211 */ /* 0x000fc400078f10ff */
[----:B------:R-:W-:Y:S02]  /*06c0*/  LOP3.LUT R7, R7, 0xfffffffc, RZ, 0xc0, !PT ;  /* 0xfffffffc07077812 */ /* 0x000fe400078ec0ff */
[----:B------:R-:W-:-:S05]  /*06d0*/  SHF.R.S32.HI R9, RZ, 0x1f, R8 ;  /* 0x0000001fff097819 */ /* 0x000fca0000011408 */
[----:B------:R-:W-:Y:S05]  /*06e0*/  @P0 BRA `(.L_x_6859) ;  /* 0x0000000000480947 */ /* 0x000fea0003800000 */
[----:B-1----:R-:W1:Y:S01]  /*06f0*/  S2UR UR5, SR_CgaCtaId ;  /* 0x00000000000579c3 */ /* 0x002e620000008800 */
[----:B------:R-:W-:Y:S01]  /*0700*/  UMOV UR4, 0x400 ;  /* 0x0000040000047882 */ /* 0x000fe20000000000 */
[----:B------:R-:W-:Y:S01]  /*0710*/  UMOV UR6, 0x1 ;  /* 0x0000000100067882 */ /* 0x000fe20000000000 */
[----:B------:R-:W-:Y:S01]  /*0720*/  UMOV UR9, 0x2 ;  /* 0x0000000200097882 */ /* 0x000fe20000000000 */
[----:B------:R-:W-:-:S04]  /*0730*/  UIADD3 UR6, -UR6, 0x100000, URZ ;  /* 0x0010000006067890 */ /* 0x000fc8000fffe13f */
[----:B------:R-:W-:Y:S02]  /*0740*/  USHF.L.U32 UR7, UR6, 0xb, URZ ;  /* 0x0000000b06077899 */ /* 0x000fe4000800063f */
[----:B------:R-:W-:Y:S01]  /*0750*/  USHF.L.U32 UR6, UR6, 0x1, URZ ;  /* 0x0000000106067899 */ /* 0x000fe2000800063f */
[----:B------:R-:W-:Y:S01]  /*0760*/  ELECT P0, URZ, PT ;  /* 0x00000000003f782f */ /* 0x000fe20003800000 */
[----:B-1----:R-:W-:Y:S02]  /*0770*/  ULEA UR8, UR5, UR4, 0x18 ;  /* 0x0000000405087291 */ /* 0x002fe4000f8ec03f */
[----:B------:R-:W-:-:S04]  /*0780*/  UIADD3 UR4, -UR9, 0x100000, URZ ;  /* 0x0010000009047890 */ /* 0x000fc8000fffe13f */
[----:B------:R-:W-:Y:S02]  /*0790*/  USHF.L.U32 UR5, UR4, 0xb, URZ ;  /* 0x0000000b04057899 */ /* 0x000fe4000800063f */
[----:B------:R-:W-:Y:S01]  /*07a0*/  USHF.L.U32 UR4, UR4, 0x1, URZ ;  /* 0x0000000104047899 */ /* 0x000fe2000800063f */
[----:B------:R-:W1:Y:S03]  /*07b0*/  FENCE.VIEW.ASYNC.S ;  /* 0x00000000000073c6 */ /* 0x000e660000000000 */
[----:B-1----:R1:W0:Y:S08]  /*07c0*/  SYNCS.EXCH.64 URZ, [UR8+0x34870], UR6 ;  /* 0x03487006083f75b2 */ /* 0x0022300008000100 */
[----:B------:R1:W0:Y:S01]  /*07d0*/  SYNCS.EXCH.64 URZ, [UR8+0x34880], UR4 ;  /* 0x03488004083f75b2 */ /* 0x0002220008000100 */
[----:B------:R1:W0:Y:S01]  /*07e0*/  SYNCS.EXCH.64 URZ, [UR8+0x34878], UR6 ;  /* 0x03487806083f75b2 */ /* 0x0002220008000100 */
[----:B------:R1:W0:Y:S01]  /*07f0*/  SYNCS.EXCH.64 URZ, [UR8+0x34888], UR4 ;  /* 0x03488804083f75b2 */ /* 0x0002220008000100 */
[----:B------:R-:W-:Y:S01]  /*0800*/  NOP ;  /* 0x0000000000007918 */ /* 0x000fe20000000000 */
.L_x_6859:
[----:B------:R-:W5:Y:S01]  /*0810*/  SHFL.IDX PT, R14, R2, RZ, 0x1f ;  /* 0x00001fff020e7589 */ /* 0x000f6200000e0000 */
[----:B-1----:R-:W1:Y:S01]  /*0820*/  S2UR UR4, SR_CTAID.X ;  /* 0x00000000000479c3 */ /* 0x002e620000002500 */
[----:B------:R-:W-:Y:S01]  /*0830*/  LOP3.LUT R4, R4, 0x3ffffffc, RZ, 0xc0, !PT ;  /* 0x3ffffffc04047812 */ /* 0x000fe200078ec0ff */
[----:B------:R-:W-:Y:S01]  /*0840*/  IMAD.IADD R7, R6, 0x1, -R7 ;  /* 0x0000000106077824 */ /* 0x000fe200078e0a07 */
[----:B------:R-:W-:Y:S01]  /*0850*/  LEA.HI R9, R9, R8, RZ, 0x2 ;  /* 0x0000000809097211 */ /* 0x000fe200078f10ff */
[----:B0-----:R-:W-:Y:S01]  /*0860*/  IMAD.MOV R10, RZ, RZ, -R10 ;  /* 0x000000ffff0a7224 */ /* 0x001fe200078e0a0a */
[----:B------:R-:W-:Y:S01]  /*0870*/  NOP ;  /* 0x0000000000007918 */ /* 0x000fe20000000000 */
[----:B------:R-:W-:Y:S01]  /*0880*/  IMAD.IADD R4, R3, 0x1, -R4 ;  /* 0x0000000103047824 */ /* 0x000fe200078e0a04 */
[----:B------:R-:W-:-:S03]  /*0890*/  LOP3.LUT R9, R9, 0x3ffffffc, RZ, 0xc0, !PT ;  /* 0x3ffffffc09097812 */ /* 0x000fc600078ec0ff */
[----:B------:R-:W-:Y:S02]  /*08a0*/  IMAD R4, R4, 0x4, R7 ;  /* 0x0000000404047824 */ /* 0x000fe400078e0207 */
[----:B------:R-:W-:Y:S02]  /*08b0*/  IMAD.IADD R8, R8, 0x1, -R9 ;  /* 0x0000000108087824 */ /* 0x000fe400078e0a09 */
[----:B------:R-:W0:Y:S01]  /*08c0*/  LDC R9, c[0x0][0x140] ;  /* 0x00005000ff097b82 */ /* 0x000e220000000800 */
[----:B------:R-:W-:Y:S01]  /*08d0*/  LEA.HI R3, R4, R4, RZ, 0x1 ;  /* 0x0000000404037211 */ /* 0x000fe200078f08ff */
[----:B------:R-:W-:-:S03]  /*08e0*/  IMAD R8, R8, 0x4, R7 ;  /* 0x0000000408087824 */ /* 0x000fc600078e0207 */
[----:B------:R-:W-:Y:S02]  /*08f0*/  LOP3.LUT R3, R3, 0xfffffffe, RZ, 0xc0, !PT ;  /* 0xfffffffe03037812 */ /* 0x000fe400078ec0ff */
[----:B------:R-:W-:Y:S02]  /*0900*/  LEA.HI R6, R8, R8, RZ, 0x1 ;  /* 0x0000000808067211 */ /* 0x000fe400078f08ff */
[----:B-----5:R-:W-:Y:S01]  /*0910*/  ISETP.NE.AND P0, PT, R14, RZ, PT ;  /* 0x000000ff0e00720c */ /* 0x020fe20003f05270 */
[----:B-1----:R-:W-:Y:S02]  /*0920*/  IMAD R10, R11, R10, UR4 ;  /* 0x000000040b0a7e24 */ /* 0x002fe4000f8e020a */
[----:B------:R-:W-:-:S05]  /*0930*/  IMAD.IADD R3, R4, 0x1, -R3 ;  /* 0x0000000104037824 */ /* 0x000fca00078e0a03 */
[----:B------:R-:W-:Y:S02]  /*0940*/  ISETP.NE.AND P4, PT, R3, R10, PT ;  /* 0x0000000a0300720c */ /* 0x000fe40003f85270 */
[----:B------:R-:W-:-:S05]  /*0950*/  LOP3.LUT R3, R6, 0xfffffffe, RZ, 0xc0, !PT ;  /* 0xfffffffe06037812 */ /* 0x000fca00078ec0ff */
[----:B------:R-:W-:Y:S01]  /*0960*/  IMAD.IADD R3, R8, 0x1, -R3 ;  /* 0x0000000108037824 */ /* 0x000fe200078e0a03 */
        /* <DEDUP_REMOVED lines=19> */
.L_x_6860:
        /* <DEDUP_REMOVED lines=18> */
[----:B------:R-:W-:Y:S02]  /*0bc0*/  @P3 ISETP.NE.AND P4, PT, R4, R12, PT ;  /* 0x0000000c0400320c */ /* 0x000fe40003f85270 */
[----:B------:R-:W-:Y:S02]  /*0bd0*/  SEL R4, RZ, 0x1, !P6 ;  /* 0x00000001ff047807 */ /* 0x000fe40007000000 */
[----:B------:R-:W-:Y:S02]  /*0be0*/  ISETP.LT.U32.AND P0, PT, R22, 0x2, !P0 ;  /* 0x000000021600780c */ /* 0x000fe40004701070 */
[----:B0-----:R-:W-:Y:S02]  /*0bf0*/  ISETP.EQ.U32.AND P1, PT, R9, 0x1, PT ;  /* 0x000000010900780c */ /* 0x001fe40003f22070 */
[----:B------:R-:W-:-:S02]  /*0c00*/  ISETP.NE.AND P2, PT, R13, RZ, PT ;  /* 0x000000ff0d00720c */ /* 0x000fc40003f45270 */
[----:B------:R-:W-:Y:S02]  /*0c10*/  LOP3.LUT R19, R19, R4, RZ, 0xc0, !PT ;  /* 0x0000000413137212 */ /* 0x000fe400078ec0ff */
[----:B------:R-:W-:Y:S02]  /*0c20*/  SEL R3, RZ, 0x1, !P0 ;  /* 0x00000001ff037807 */ /* 0x000fe40004000000 */
[----:B------:R-:W-:Y:S01]  /*0c30*/  @P3 SEL R18, RZ, 0x1, P4 ;  /* 0x00000001ff123807 */ /* 0x000fe20002000000 */
[----:B------:R-:W-:Y:S06]  /*0c40*/  @P5 BRA `(.L_x_6861) ;  /* 0x0000000000485947 */ /* 0x000fec0003800000 */
[----:B-1----:R-:W0:Y:S01]  /*0c50*/  S2UR UR5, SR_CgaCtaId ;  /* 0x00000000000579c3 */ /* 0x002e220000008800 */
        /* <DEDUP_REMOVED lines=13> */
[----:B------:R0:W0:Y:S01]  /*0d30*/  SYNCS.EXCH.64 URZ, [UR8+0x348c0], UR6 ;  /* 0x0348c006083f75b2 */ /* 0x0000220008000100 */
[----:B------:R0:W0:Y:S01]  /*0d40*/  SYNCS.EXCH.64 URZ, [UR8+0x348b8], UR4 ;  /* 0x0348b804083f75b2 */ /* 0x0000220008000100 */
[----:B------:R0:W0:Y:S01]  /*0d50*/  SYNCS.EXCH.64 URZ, [UR8+0x348c8], UR6 ;  /* 0x0348c806083f75b2 */ /* 0x0000220008000100 */
[----:B------:R-:W-:Y:S01]  /*0d60*/  NOP ;  /* 0x0000000000007918 */ /* 0x000fe20000000000 */
.L_x_6861:
[----:B------:R-:W-:Y:S01]  /*0d70*/  LOP3.LUT R18, R18, R3, RZ, 0xc0, !PT ;  /* 0x0000000312127212 */ /* 0x000fe200078ec0ff */
[----:B------:R-:W-:Y:S01]  /*0d80*/  NOP ;  /* 0x0000000000007918 */ /* 0x000fe20000000000 */
[----:B------:R-:W-:Y:S05]  /*0d90*/  @!P1 BRA `(.L_x_6862) ;  /* 0x0000000000089947 */ /* 0x000fea0003800000 */
[----:B01234-:R-:W-:Y:S01]  /*0da0*/  UCGABAR_ARV ;  /* 0x00000000000079c7 */ /* 0x01ffe20008000000 */
[----:B------:R-:W-:Y:S05]  /*0db0*/  BRA `(.L_x_6863) ;  /* 0x0000000000047947 */ /* 0x000fea0003800000 */
.L_x_6862:
[----:B01234-:R-:W-:Y:S01]  /*0dc0*/  NOP ;  /* 0x0000000000007918 */ /* 0x01ffe20000000000 */
.L_x_6863:
[----:B------:R-:W-:Y:S05]  /*0dd0*/  @!P1 BRA `(.L_x_6864) ;  /* 0x00000000000c9947 */ /* 0x000fea0003800000 */
[----:B------:R-:W-:Y:S01]  /*0de0*/  UCGABAR_WAIT ;  /* 0x0000000000007dc7 */ /* 0x000fe20008000000 */
[----:B------:R-:W-:Y:S01]  /*0df0*/  CCTL.IVALL ;  /* 0x00000000ff00798f */ /* 0x000fe20002000000 */
[----:B------:R-:W-:Y:S05]  /*0e00*/  BRA `(.L_x_6865) ;  /* 0x0000000000047947 */ /* 0x000fea0003800000 */
.L_x_6864:
[----:B------:R-:W-:Y:S06]  /*0e10*/  BAR.SYNC.DEFER_BLOCKING 0x0 ;  /* 0x0000000000007b1d */ /* 0x000fec0000010000 */
.L_x_6865:
[----:B------:R-:W-:-:S05]  /*0e20*/  IMAD.MOV.U32 R3, RZ, RZ, 0x1 ;  /* 0x00000001ff037424 */ /* 0x000fca00078e00ff */
[----:B------:R-:W-:-:S05]  /*0e30*/  SEL R3, R3, 0x2, !P2 ;  /* 0x0000000203037807 */ /* 0x000fca0005000000 */
[----:B------:R0:W-:Y:S01]  /*0e40*/  STL [R1+0x2c], R3 ;  /* 0x00002c0301007387 */ /* 0x0001e20000100800 */
[----:B------:R-:W-:Y:S05]  /*0e50*/  @!P2 BRA `(.L_x_6866) ;  /* 0x000000c00060a947 */ /* 0x000fea0003800000 */
.L_x_6867:
[----:B------:R-:W-:-:S08]  /*0e60*/  NOP ;  /* 0x0000000000007918 */ /* 0x000fd00000000000 */
[----:B------:R-:W1:Y:S02]  /*0e70*/  USETMAXREG.TRY_ALLOC.CTAPOOL UP0, 0xf0 ;  /* 0x000000f0000079c8 */ /* 0x000e640008000600 */
[----:B-1----:R-:W-:-:S13]  /*0e80*/  PLOP3.LUT P0, PT, PT, PT, UP0, 0x80, 0x0 ;  /* 0x000000000000781c */ /* 0x002fda0003f0f008 */
[----:B------:R-:W-:Y:S05]  /*0e90*/  @!P0 BRA `(.L_x_6867) ;  /* 0xfffffffc00f08947 */ /* 0x000fea000383ffff */
[----:B------:R-:W-:Y:S01]  /*0ea0*/  LOP3.LUT R2, R0, 0xffffff80, RZ, 0xc0, !PT ;  /* 0xffffff8000027812 */ /* 0x000fe200078ec0ff */
[----:B------:R-:W1:Y:S08]  /*0eb0*/  S2UR UR4, SR_CTAID.X ;  /* 0x00000000000479c3 */ /* 0x000e700000002500 */
[----:B------:R-:W-:Y:S06]  /*0ec0*/  BAR.ARV 0x8, 0x180 ;  /* 0x0206000000007b1d */ /* 0x000fec0000002000 */
[----:B------:R-:W-:-:S02]  /*0ed0*/  ISETP.NE.AND P0, PT, R2, 0x80, PT ;  /* 0x000000800200780c */ /* 0x000fc40003f05270 */
[----:B------:R-:W1:Y:S11]  /*0ee0*/  LDC R2, c[0x0][0xc34] ;  /* 0x00030d00ff027b82 */ /* 0x000e760000000800 */
[----:B------:R-:W-:Y:S06]  /*0ef0*/  @!P0 BAR.ARV 0x9, 0x100 ;  /* 0x0244000000008b1d */ /* 0x000fec0000002000 */
[----:B-1----:R-:W-:-:S13]  /*0f00*/  ISETP.LE.AND P0, PT, R2, UR4, PT ;  /* 0x0000000402007c0c */ /* 0x002fda000bf03270 */
[----:B------:R-:W-:Y:S05]  /*0f10*/  @P0 EXIT ;  /* 0x000000000000094d */ /* 0x000fea0003800000 */
[----:B------:R-:W2:Y:S01]  /*0f20*/  LDL.LU R10, [R1+0x2c] ;  /* 0x00002c00010a7983 */ /* 0x000ea20000300800 */
[----:B------:R-:W-:Y:S01]  /*0f30*/  VIADD R0, R0, 0xffffff80 ;  /* 0xffffff8000007836 */ /* 0x000fe20000000000 */
[----:B------:R-:W-:Y:S01]  /*0f40*/  UMOV UR60, URZ ;  /* 0x0000003f003c7c82 */ /* 0x000fe20008000000 */
[----:B------:R-:W-:Y:S02]  /*0f50*/  IMAD.MOV.U32 R234, RZ, RZ, -0x2 ;  /* 0xfffffffeffea7424 */ /* 0x000fe400078e00ff */
[----:B------:R-:W-:Y:S01]  /*0f60*/  IMAD.U32 R223, RZ, RZ, UR4 ;  /* 0x00000004ffdf7e24 */ /* 0x000fe2000f8e00ff */
[----:B0-----:R-:W-:Y:S01]  /*0f70*/  SHF.R.S32.HI R3, RZ, 0x1f, R0 ;  /* 0x0000001fff037819 */ /* 0x001fe20000011400 */
        /* <DEDUP_REMOVED lines=50> */
[----:B--2---:R-:W-:-:S07]  /*12a0*/  LOP3.LUT R16, R10, 0x1, RZ, 0xfc, !PT ;  /* 0x000000010a107812 */ /* 0x004fce00078efcff */
.L_x_6900:
[----:B------:R-:W0:Y:S01]  /*12b0*/  SHFL.IDX PT, R0, R230, RZ, 0x1f ;  /* 0x00001fffe6007589 */ /* 0x000e2200000e0000 */
        /* <DEDUP_REMOVED lines=60> */
.L_x_6868:
[----:B------:R-:W-:Y:S02]  /*1680*/  LOP3.LUT R0, R224, 0x1, RZ, 0xc0, !PT ;  /* 0x00000001e0007812 */ /* 0x000fe400078ec0ff */
[----:B------:R-:W-:Y:S02]  /*1690*/  ISETP.NE.AND P0, PT, R16, 0x3, PT ;  /* 0x000000031000780c */ /* 0x000fe40003f05270 */
[----:B------:R-:W-:-:S04]  /*16a0*/  SHF.L.U32 R0, R0, 0x1f, RZ ;  /* 0x0000001f00007819 */ /* 0x000fc800000006ff */
[----:B------:R-:W0:Y:S02]  /*16b0*/  SYNCS.PHASECHK.TRANS64.TRYWAIT P1, [UR61+0x34800], R0 ;  /* 0x03480000ff0075a7 */ /* 0x000e24000802017d */
[----:B0-----:R-:W-:Y:S05]  /*16c0*/  @!P1 BRA `(.L_x_6869) ;  /* 0x000000fc00749947 */ /* 0x001fea0003800000 */
.L_x_6995:
[----:B------:R-:W-:Y:S05]  /*16d0*/  @!P0 BRA `(.L_x_6870) ;  /* 0x0000000000048947 */ /* 0x000fea0003800000 */
[----:B------:R-:W-:Y:S01]  /*16e0*/  BPT.TRAP 0x1 ;  /* 0x000000040000795c */ /* 0x000fe20000300000 */
.L_x_6870:
        /* <DEDUP_REMOVED lines=8> */
.L_x_6871:
[----:B-1----:R-:W-:Y:S05]  /*1770*/  @P1 BRA `(.L_x_6872) ;  /* 0x0000000000081947 */ /* 0x002fea0003800000 */
[----:B------:R-:W1:Y:S02]  /*1780*/  SYNCS.PHASECHK.TRANS64.TRYWAIT P1, [R12+URZ+0x34830], R3 ;  /* 0x034830030c0075a7 */ /* 0x000e64000802017f */
[----:B-1----:R-:W-:Y:S05]  /*1790*/  @!P1 BRA `(.L_x_6873) ;  /* 0x000000fc00589947 */ /* 0x002fea0003800000 */
.L_x_6872:
        /* <DEDUP_REMOVED lines=14> */
[----:B------:R-:W-:Y:S01]  /*1880*/  UMOV UR8, UR36 ;  /* 0x0000002400087c82 */ /* 0x000fe20008000000 */
[----:B------:R-:W-:Y:S02]  /*1890*/  UIMAD UR44, UR60, 0xb00, UR7 ;  /* 0x00000b003c2c78a4 */ /* 0x000fe4000f8e0207 */
[----:B------:R-:W-:Y:S01]  /*18a0*/  IMAD.U32 R0, RZ, RZ, UR7 ;  /* 0x00000007ff007e24 */ /* 0x000fe2000f8e00ff */
[----:B------:R-:W-:Y:S01]  /*18b0*/  UMOV UR7, 0x40000040 ;  /* 0x4000004000077882 */ /* 0x000fe20000000000 */
[----:B------:R-:W-:-:S02]  /*18c0*/  UIADD3 UR6, UR44, 0x80, URZ ;  /* 0x000000802c067890 */ /* 0x000fc4000fffe03f */
[----:B------:R-:W-:Y:S02]  /*18d0*/  UIADD3 UR10, UR44, 0x100, URZ ;  /* 0x000001002c0a7890 */ /* 0x000fe4000fffe03f */
[----:B------:R-:W-:Y:S01]  /*18e0*/  UMOV UR38, UR44 ;  /* 0x0000002c00267c82 */ /* 0x000fe20008000000 */
[----:B------:R-:W-:Y:S01]  /*18f0*/  UMOV UR9, UR37 ;  /* 0x0000002500097c82 */ /* 0x000fe20008000000 */
[----:B------:R-:W-:Y:S01]  /*1900*/  HGMMA.64x16x16.F32 R104, gdesc[UR36], RZ, !UPT, gsb0 ;  /* 0x00200000246879f0 */ /* 0x000fe2000c0008ff */
[----:B------:R-:W-:Y:S01]  /*1910*/  UMOV UR11, 0x40000040 ;  /* 0x40000040000b7882 */ /* 0x000fe20000000000 */
[----:B------:R-:W-:Y:S01]  /*1920*/  UIADD3 UR14, UR44, 0x180, URZ ;  /* 0x000001802c0e7890 */ /* 0x000fe2000fffe03f */
[----:B------:R-:W-:Y:S01]  /*1930*/  UMOV UR12, UR36 ;  /* 0x00000024000c7c82 */ /* 0x000fe20008000000 */
[----:B------:R-:W-:Y:S01]  /*1940*/  UMOV UR13, UR37 ;  /* 0x00000025000d7c82 */ /* 0x000fe20008000000 */
        /* <DEDUP_REMOVED lines=78> */
[----:B------:R-:W-:Y:S02]  /*1e30*/  UMOV UR37, 0x40000040 ;  /* 0x4000004000257882 */ /* 0x000fe40000000000 */
[----:B------:R-:W-:Y:S01]  /*1e40*/  UMOV UR9, UR37 ;  /* 0x0000002500097c82 */ /* 0x000fe20008000000 */
[----:B------:R-:W-:Y:S01]  /*1e50*/  UMOV UR13, UR37 ;  /* 0x00000025000d7c82 */ /* 0x000fe20008000000 */
[----:B------:R-:W-:Y:S01]  /*1e60*/  UMOV UR17, UR37 ;  /* 0x0000002500117c82 */ /* 0x000fe20008000000 */
[----:B------:R-:W-:Y:S01]  /*1e70*/  UMOV UR21, UR37 ;  /* 0x0000002500157c82 */ /* 0x000fe20008000000 */
[----:B------:R-:W-:Y:S01]  /*1e80*/  UMOV UR25, UR37 ;  /* 0x0000002500197c82 */ /* 0x000fe20008000000 */
[----:B------:R-:W-:Y:S01]  /*1e90*/  UMOV UR29, UR37 ;  /* 0x00000025001d7c82 */ /* 0x000fe20008000000 */
[----:B------:R-:W-:Y:S01]  /*1ea0*/  UMOV UR33, UR37 ;  /* 0x0000002500217c82 */ /* 0x000fe20008000000 */
[----:B------:R-:W-:Y:S01]  /*1eb0*/  IMAD.U32 R7, RZ, RZ, UR37 ;  /* 0x00000025ff077e24 */ /* 0x000fe2000f8e00ff */
[----:B------:R-:W-:-:S02]  /*1ec0*/  WARPGROUP.DEPBAR.LE gsb0, 0x0 ;  /* 0x00008000000079c5 */ /* 0x000fc40000010000 */
[----:B------:R-:W-:-:S06]  /*1ed0*/  WARPGROUP.ARRIVE ;  /* 0x00000000000079c5 */ /* 0x000fcc0000000000 */
[----:B------:R-:W-:Y:S01]  /*1ee0*/  HGMMA.64x16x16.F32 R24, gdesc[UR4], RZ, !UPT, gsb0 ;  /* 0x00200000041879f0 */ /* 0x000fe2000c0008ff */
[----:B------:R-:W-:Y:S02]  /*1ef0*/  UIADD3 UR4, UR45, 0x2, URZ ;  /* 0x000000022d047890 */ /* 0x000fe4000fffe03f */
[----:B------:R-:W-:Y:S01]  /*1f00*/  UIADD3 UR6, UR44, 0x2, URZ ;  /* 0x000000022c067890 */ /* 0x000fe2000fffe03f */
[----:B------:R-:W-:Y:S01]  /*1f10*/  UMOV UR5, UR37 ;  /* 0x0000002500057c82 */ /* 0x000fe20008000000 */
[----:B------:R-:W-:-:S03]  /*1f20*/  UMOV UR7, 0x40000040 ;  /* 0x4000004000077882 */ /* 0x000fc60000000000 */
[----:B------:R-:W-:Y:S02]  /*1f30*/  UMOV UR36, UR4 ;  /* 0x0000000400247c82 */ /* 0x000fe40008000000 */
        /* <DEDUP_REMOVED lines=15> */
[----:B------:R-:W-:Y:S01]  /*2030*/  HGMMA.64x16x16.F32 R104, gdesc[UR36], R104, gsb0 ;  /* 0x00200000246879f0 */ /* 0x000fe20008000868 */
[----:B------:R-:W-:Y:S02]  /*2040*/  UMOV UR39, 0x40000040 ;  /* 0x4000004000277882 */ /* 0x000fe40000000000 */
[----:B------:R-:W-:Y:S02]  /*2050*/  WARPGROUP.DEPBAR.LE gsb0, 0x0 ;  /* 0x00008000000079c5 */ /* 0x000fe40000010000 */
[----:B------:R-:W-:-:S06]  /*2060*/  WARPGROUP.ARRIVE ;  /* 0x00000000000079c5 */ /* 0x000fcc0000000000 */
[----:B------:R-:W-:Y:S01]  /*2070*/  HGMMA.64x16x16.F32 R96, gdesc[UR4], R96, gsb0 ;  /* 0x00200000046079f0 */ /* 0x000fe20008000860 */
[----:B------:R-:W-:Y:S02]  /*2080*/  UIADD3 UR4, UR44, 0x202, URZ ;  /* 0x000002022c047890 */ /* 0x000fe4000fffe03f */
[----:B------:R-:W-:Y:S01]  /*2090*/  UIADD3 UR6, UR44, 0x482, URZ ;  /* 0x000004822c067890 */ /* 0x000fe2000fffe03f */
[----:B------:R-:W-:Y:S01]  /*20a0*/  UMOV UR5, UR37 ;  /* 0x0000002500057c82 */ /* 0x000fe20008000000 */
[----:B------:R-:W-:-:S03]  /*20b0*/  UMOV UR7, 0x40000040 ;  /* 0x4000004000077882 */ /* 0x000fc60000000000 */
[----:B------:R-:W-:Y:S01]  /*20c0*/  UMOV UR18, UR4 ;  /* 0x0000000400127c82 */ /* 0x000fe20008000000 */
[----:B------:R-:W-:Y:S01]  /*20d0*/  UMOV UR4, UR36 ;  /* 0x0000002400047c82 */ /* 0x000fe20008000000 */
        /* <DEDUP_REMOVED lines=156> */
[----:B------:R-:W-:Y:S01]  /*2aa0*/  UMOV UR10, UR14 ;  /* 0x0000000e000a7c82 */ /* 0x000fe20008000000 */
[----:B------:R-:W-:Y:S01]  /*2ab0*/  UMOV UR14, UR18 ;  /* 0x00000012000e7c82 */ /* 0x000fe20008000000 */
[----:B------:R-:W-:Y:S02]  /*2ac0*/  WARPGROUP.DEPBAR.LE gsb0, 0x0 ;  /* 0x00008000000079c5 */ /* 0x000fe40000010000 */
[----:B------:R-:W-:-:S06]  /*2ad0*/  WARPGROUP.ARRIVE ;  /* 0x00000000000079c5 */ /* 0x000fcc0000000000 */
[----:B------:R-:W-:Y:S01]  /*2ae0*/  HGMMA.64x16x16.F32 R96, gdesc[UR4], R96, gsb0 ;  /* 0x00200000046079f0 */ /* 0x000fe20008000860 */
[----:B------:R-:W-:Y:S01]  /*2af0*/  UIADD3 UR6, UR44, 0x206, URZ ;  /* 0x000002062c067890 */ /* 0x000fe2000fffe03f */
[----:B------:R-:W-:-:S06]  /*2b00*/  UMOV UR7, 0x40000040 ;  /* 0x4000004000077882 */ /* 0x000fcc0000000000 */
        /* <DEDUP_REMOVED lines=9> */
[----:B------:R-:W-:Y:S01]  /*2ba0*/  UMOV UR37, UR9 ;  /* 0x0000000900257c82 */ /* 0x000fe20008000000 */
[----:B------:R-:W-:Y:S02]  /*2bb0*/  WARPGROUP.DEPBAR.LE gsb0, 0x0 ;  /* 0x00008000000079c5 */ /* 0x000fe40000010000 */
[----:B------:R-:W-:-:S06]  /*2bc0*/  WARPGROUP.ARRIVE ;  /* 0x00000000000079c5 */ /* 0x000fcc0000000000 */
[----:B------:R-:W-:Y:S01]  /*2bd0*/  HGMMA.64x16x16.F32 R80, gdesc[UR12], R80, gsb0 ;  /* 0x002000000c5079f0 */ /* 0x000fe20008000850 */
[----:B------:R-:W-:Y:S01]  /*2be0*/  UIADD3 UR14, UR44, 0x680, URZ ;  /* 0x000006802c0e7890 */ /* 0x000fe2000fffe03f */
[----:B------:R-:W-:Y:S01]  /*2bf0*/  UMOV UR13, UR9 ;  /* 0x00000009000d7c82 */ /* 0x000fe20008000000 */
[----:B------:R-:W-:Y:S01]  /*2c00*/  UMOV UR15, 0x40000040 ;  /* 0x40000040000f7882 */ /* 0x000fe20000000000 */
        /* <DEDUP_REMOVED lines=302> */
.L_x_6874:
[----:B01----:R-:W-:Y:S01]  /*3ef0*/  IMAD.IADD R3, R234, 0x1, R113 ;  /* 0x00000001ea037824 */ /* 0x003fe200078e0271 */
        /* <DEDUP_REMOVED lines=34> */
[C---:B------:R-:W-:Y:S02]  /*4120*/  ISETP.GT.AND P6, PT, R20.reuse, 0x28, PT ;  /* 0x000000281400780c */ /* 0x040fe40003fc4270 */
        /* <DEDUP_REMOVED lines=117> */
[----:B------:R-:W-:-:S02]  /*4880*/  FSEL R181, R37, -INF , P2 ;  /* 0xff80000025b57808 */ /* 0x000fc40001000000 */
[----:B------:R-:W-:Y:S02]  /*4890*/  FMNMX.FTZ R10, R179, R10, !PT ;  /* 0x0000000ab30a7209 */ /* 0x000fe40007810000 */
[----:B------:R-:W-:Y:S02]  /*48a0*/  ISETP.GT.AND P3, PT, R20, 0xa0, PT ;  /* 0x000000a01400780c */ /* 0x000fe40003f64270 */
[----:B------:R-:W-:Y:S02]  /*48b0*/  FSEL R41, R54, -INF , P4 ;  /* 0xff80000036297808 */ /* 0x000fe40002000000 */
[----:B------:R-:W-:Y:S02]  /*48c0*/  FSEL R183, R24, -INF , P3 ;  /* 0xff80000018b77808 */ /* 0x000fe40001800000 */
[----:B------:R-:W-:Y:S02]  /*48d0*/  FMNMX.FTZ R10, R181, R10, !PT ;  /* 0x0000000ab50a7209 */ /* 0x000fe40007810000 */
[----:B------:R-:W-:-:S02]  /*48e0*/  ISETP.GT.AND P4, PT, R20, 0xa1, PT ;  /* 0x000000a11400780c */ /* 0x000fc40003f84270 */
[----:B------:R-:W-:Y:S02]  /*48f0*/  FMNMX.FTZ R10, R183, R10, !PT ;  /* 0x0000000ab70a7209 */ /* 0x000fe40007810000 */
[----:B------:R-:W-:Y:S02]  /*4900*/  FSEL R187, R25, -INF , P4 ;  /* 0xff80000019bb7808 */ /* 0x000fe40002000000 */
[----:B------:R-:W-:Y:S02]  /*4910*/  ISETP.GT.AND P5, PT, R20, 0xa8, PT ;  /* 0x000000a81400780c */ /* 0x000fe40003fa4270 */
[----:B------:R-:W-:Y:S02]  /*4920*/  FMNMX.FTZ R10, R187, R10, !PT ;  /* 0x0000000abb0a7209 */ /* 0x000fe40007810000 */
[----:B------:R-:W-:Y:S02]  /*4930*/  FSEL R185, R28, -INF , P5 ;  /* 0xff8000001cb97808 */ /* 0x000fe40002800000 */
[----:B------:R-:W-:-:S02]  /*4940*/  ISETP.GT.AND P6, PT, R20, 0xa9, PT ;  /* 0x000000a91400780c */ /* 0x000fc40003fc4270 */
[----:B------:R-:W-:Y:S02]  /*4950*/  FMNMX.FTZ R10, R185, R10, !PT ;  /* 0x0000000ab90a7209 */ /* 0x000fe40007810000 */
[----:B------:R-:W-:Y:S02]  /*4960*/  FSEL R189, R29, -INF , P6 ;  /* 0xff8000001dbd7808 */ /* 0x000fe40003000000 */
[----:B------:R-:W-:Y:S02]  /*4970*/  P2R R32, PR, RZ, 0x8 ;  /* 0x00000008ff207803 */ /* 0x000fe40000000000 */
[----:B------:R-:W-:Y:S01]  /*4980*/  FMNMX.FTZ R24, R189, R10, !PT ;  /* 0x0000000abd187209 */ /* 0x000fe20007810000 */
[----:B------:R-:W-:Y:S01]  /*4990*/  IMAD.U32 R10, RZ, RZ, UR6 ;  /* 0x00000006ff0a7e24 */ /* 0x000fe2000f8e00ff */
[----:B------:R-:W-:Y:S02]  /*49a0*/  P2R R40, PR, RZ, 0x1 ;  /* 0x00000001ff287803 */ /* 0x000fe40000000000 */
[----:B------:R-:W-:Y:S01]  /*49b0*/  P2R R36, PR, RZ, 0x2 ;  /* 0x00000002ff247803 */ /* 0x000fe20000000000 */
[----:B------:R-:W0:Y:S01]  /*49c0*/  SHFL.BFLY PT, R3, R24, 0x2, 0x1f ;  /* 0x0c401f0018037f89 */ /* 0x000e2200000e0000 */
[----:B------:R-:W-:-:S02]  /*49d0*/  P2R R33, PR, RZ, 0x4 ;  /* 0x00000004ff217803 */ /* 0x000fc40000000000 */
[C---:B------:R-:W-:Y:S02]  /*49e0*/  ISETP.GT.AND P2, PT, R20.reuse, 0x88, PT ;  /* 0x000000881400780c */ /* 0x040fe40003f44270 */
[C---:B------:R-:W-:Y:S02]  /*49f0*/  ISETP.GT.AND P1, PT, R20.reuse, 0x89, PT ;  /* 0x000000891400780c */ /* 0x040fe40003f24270 */
[----:B------:R-:W-:Y:S02]  /*4a00*/  ISETP.GT.AND P0, PT, R20, 0x90, PT ;  /* 0x000000901400780c */ /* 0x000fe40003f04270 */
[----:B------:R-:W-:Y:S02]  /*4a10*/  FSEL R47, R47, -INF , P1 ;  /* 0xff8000002f2f7808 */ /* 0x000fe40000800000 */
[----:B------:R-:W-:Y:S02]  /*4a20*/  FSEL R29, R34, -INF , P0 ;  /* 0xff800000221d7808 */ /* 0x000fe40000000000 */
[----:B------:R-:W-:-:S02]  /*4a30*/  ISETP.NE.AND P0, PT, R40, RZ, PT ;  /* 0x000000ff2800720c */ /* 0x000fc40003f05270 */
[----:B------:R-:W-:Y:S02]  /*4a40*/  ISETP.NE.AND P1, PT, R36, RZ, PT ;  /* 0x000000ff2400720c */ /* 0x000fe40003f25270 */
[----:B------:R-:W-:Y:S02]  /*4a50*/  FSEL R35, R35, -INF , P0 ;  /* 0xff80000023237808 */ /* 0x000fe40000000000 */
[----:B------:R-:W-:Y:S02]  /*4a60*/  ISETP.NE.AND P0, PT, R114, RZ, PT ;  /* 0x000000ff7200720c */ /* 0x000fe40003f05270 */
[----:B0-----:R-:W-:-:S05]  /*4a70*/  FMNMX.FTZ R28, R24, R3, !PT ;  /* 0x00000003181c7209 */ /* 0x001fca0007810000 */
[----:B------:R-:W0:Y:S02]  /*4a80*/  SHFL.BFLY PT, R3, R28, 0x1, 0x1f ;  /* 0x0c201f001c037f89 */ /* 0x000e2400000e0000 */
[----:B0-----:R-:W-:-:S04]  /*4a90*/  FMNMX.FTZ R3, R28, R3, !PT ;  /* 0x000000031c037209 */ /* 0x001fc80007810000 */
[C---:B------:R-:W-:Y:S01]  /*4aa0*/  FSETP.NEU.FTZ.AND P3, PT, R3.reuse, -INF , PT ;  /* 0xff8000000300780b */ /* 0x040fe20003f7d000 */
[----:B------:R-:W-:-:S05]  /*4ab0*/  FMUL.FTZ R25, R3, R10 ;  /* 0x0000000a03197220 */ /* 0x000fca0000410000 */
[----:B------:R-:W-:Y:S02]  /*4ac0*/  FSEL R20, R25, RZ, P3 ;  /* 0x000000ff19147208 */ /* 0x000fe40001800000 */
[----:B------:R-:W-:Y:S02]  /*4ad0*/  FSEL R25, R46, -INF , P2 ;  /* 0xff8000002e197808 */ /* 0x000fe40001000000 */
[----:B------:R-:W-:Y:S01]  /*4ae0*/  ISETP.NE.AND P2, PT, R33, RZ, PT ;  /* 0x000000ff2100720c */ /* 0x000fe20003f45270 */
[-CC-:B------:R-:W-:Y:S01]  /*4af0*/  FFMA.FTZ R33, R14, R10.reuse, -R20.reuse ;  /* 0x0000000a0e217223 */ /* 0x180fe20000010814 */
[----:B------:R-:W-:Y:S01]  /*4b00*/  FMNMX.FTZ R14, R13, R107, !PT ;  /* 0x0000006b0d0e7209 */ /* 0x000fe20007810000 */
[-CC-:B------:R-:W-:Y:S01]  /*4b10*/  FFMA.FTZ R37, R109, R10.reuse, -R20.reuse ;  /* 0x0000000a6d257223 */ /* 0x180fe20000010814 */
[-CC-:B------:R-:W-:Y:S01]  /*4b20*/  FFMA.FTZ R109, R133, R10.reuse, -R20.reuse ;  /* 0x0000000a856d7223 */ /* 0x180fe20000010814 */
[--C-:B------:R-:W-:Y:S01]  /*4b30*/  FFMA.FTZ R133, R135, R10, -R20.reuse ;  /* 0x0000000a87857223 */ /* 0x100fe20000010814 */
[----:B------:R-:W-:Y:S01]  /*4b40*/  FMNMX.FTZ R14, R15, R14, !PT ;  /* 0x0000000e0f0e7209 */ /* 0x000fe20007810000 */
[-CC-:B------:R-:W-:Y:S01]  /*4b50*/  FFMA.FTZ R135, R139, R10.reuse, -R20.reuse ;  /* 0x0000000a8b877223 */ /* 0x180fe20000010814 */
[----:B------:R-:W-:Y:S01]  /*4b60*/  FSEL R139, R38, -INF , P1 ;  /* 0xff800000268b7808 */ /* 0x000fe20000800000 */
[--C-:B------:R-:W-:Y:S01]  /*4b70*/  FFMA.FTZ R176, R11, R10, -R20.reuse ;  /* 0x0000000a0bb07223 */ /* 0x100fe20000010814 */
[----:B------:R-:W-:Y:S01]  /*4b80*/  FMNMX.FTZ R14, R111, R14, !PT ;  /* 0x0000000e6f0e7209 */ /* 0x000fe20007810000 */
[-CC-:B------:R-:W-:Y:S01]  /*4b90*/  FFMA.FTZ R11, R127, R10.reuse, -R20.reuse ;  /* 0x0000000a7f0b7223 */ /* 0x180fe20000010814 */
        /* <DEDUP_REMOVED lines=19> */
[----:B------:R0:W-:Y:S01]  /*4cd0*/  MUFU.EX2 R39, R11 ;  /* 0x0000000b00277308 */ /* 0x0001e20000000800 */
[----:B------:R-:W-:Y:S01]  /*4ce0*/  FSEL R147, R31, -INF , P6 ;  /* 0xff8000001f937808 */ /* 0x000fe20003000000 */
        /* <DEDUP_REMOVED lines=38> */
[----:B------:R-:W4:Y:S01]  /*4f50*/  MUFU.EX2 R180, R180 ;  /* 0x000000b400b47308 */ /* 0x000f220000000800 */
[-CC-:B------:R-:W-:Y:S01]  /*4f60*/  FFMA.FTZ R216, R183, R10.reuse, -R20.reuse ;  /* 0x0000000ab7d87223 */ /* 0x180fe20000010814 */
[--C-:B------:R-:W-:Y:S01]  /*4f70*/  FFMA.FTZ R149, R187, R10, -R20.reuse ;  /* 0x0000000abb957223 */ /* 0x100fe20000010814 */
[----:B------:R-:W-:Y:S01]  /*4f80*/  FMNMX.FTZ R14, R79, R14, !PT ;  /* 0x0000000e4f0e7209 */ /* 0x000fe20007810000 */
[-CC-:B------:R-:W-:Y:S01]  /*4f90*/  FFMA.FTZ R218, R185, R10.reuse, -R20.reuse ;  /* 0x0000000ab9da7223 */ /* 0x180fe20000010814 */
[----:B------:R-:W-:Y:S01]  /*4fa0*/  FFMA.FTZ R151, R189, R10, -R20 ;  /* 0x0000000abd977223 */ /* 0x000fe20000010814 */
[----:B------:R-:W-:-:S02]  /*4fb0*/  ISETP.GE.AND P2, PT, R113, 0xb1, PT ;  /* 0x000000b17100780c */ /* 0x000fc40003f46270 */
[----:B------:R-:W-:Y:S01]  /*4fc0*/  FMNMX.FTZ R14, R69, R14, !PT ;  /* 0x0000000e450e7209 */ /* 0x000fe20007810000 */
[----:B------:R-:W5:Y:S03]  /*4fd0*/  MUFU.EX2 R97, R97 ;  /* 0x0000006100617308 */ /* 0x000f660000000800 */
[----:B------:R-:W-:-:S04]  /*4fe0*/  FMNMX.FTZ R14, R67, R14, !PT ;  /* 0x0000000e430e7209 */ /* 0x000fc80007810000 */
        /* <DEDUP_REMOVED lines=32> */
[----:B------:R-:W-:-:S05]  /*51f0*/  FMNMX.FTZ R14, R147, R14, !PT ;  /* 0x0000000e930e7209 */ /* 0x000fca0007810000 */
[----:B0-----:R-:W0:Y:S01]  /*5200*/  SHFL.BFLY PT, R11, R14, 0x2, 0x1f ;  /* 0x0c401f000e0b7f89 */ /* 0x001e2200000e0000 */
        /* <DEDUP_REMOVED lines=13> */
[----:B------:R-:W-:Y:S02]  /*52e0*/  FSEL R40, R40, RZ, P1 ;  /* 0x000000ff28287208 */ /* 0x000fe40000800000 */
[----:B------:R-:W-:-:S03]  /*52f0*/  ISETP.NE.AND P1, PT, R19, RZ, PT ;  /* 0x000000ff1300720c */ /* 0x000fc60003f25270 */
[----:B------:R-:W-:Y:S01]  /*5300*/  MUFU.EX2 R137, R137 ;  /* 0x0000008900897308 */ /* 0x000fe20000000800 */
[-CC-:B------:R-:W-:Y:S01]  /*5310*/  FFMA.FTZ R177, R13, R10.reuse, -R40.reuse ;  /* 0x0000000a0db17223 */ /* 0x180fe20000010828 */
[----:B-1----:R-:W-:Y:S01]  /*5320*/  FADD.FTZ R13, R176, R33 ;  /* 0x00000021b00d7221 */ /* 0x002fe20000010000 */
[-CC-:B------:R-:W-:Y:S01]  /*5330*/  FFMA.FTZ R14, R107, R10.reuse, -R40.reuse ;  /* 0x0000000a6b0e7223 */ /* 0x180fe20000010828 */
[-CC-:B------:R-:W-:Y:S01]  /*5340*/  FFMA.FTZ R179, R15, R10.reuse, -R40.reuse ;  /* 0x0000000a0fb37223 */ /* 0x180fe20000010828 */
[-CC-:B------:R-:W-:Y:S01]  /*5350*/  FFMA.FTZ R20, R111, R10.reuse, -R40.reuse ;  /* 0x0000000a6f147223 */ /* 0x180fe20000010828 */
[----:B--2---:R-:W-:Y:S01]  /*5360*/  FADD.FTZ R44, R178, R13 ;  /* 0x0000000db22c7221 */ /* 0x004fe20000010000 */
[-CC-:B------:R-:W-:Y:S01]  /*5370*/  FFMA.FTZ R181, R21, R10.reuse, -R40.reuse ;  /* 0x0000000a15b57223 */ /* 0x180fe20000010828 */
[----:B------:R-:W-:Y:S01]  /*5380*/  MUFU.EX2 R177, R177 ;  /* 0x000000b100b17308 */ /* 0x000fe20000000800 */
[-C--:B------:R-:W-:Y:S01]  /*5390*/  FFMA.FTZ R24, R99, R10.reuse, -R40 ;  /* 0x0000000a63187223 */ /* 0x080fe20000010828 */
[----:B---3--:R-:W-:Y:S01]  /*53a0*/  FADD.FTZ R13, R37, R44 ;  /* 0x0000002c250d7221 */ /* 0x008fe20000010000 */
[-CC-:B------:R-:W-:Y:S01]  /*53b0*/  FFMA.FTZ R183, R89, R10.reuse, -R40.reuse ;  /* 0x0000000a59b77223 */ /* 0x180fe20000010828 */
[-CC-:B------:R-:W-:Y:S01]  /*53c0*/  FFMA.FTZ R26, R103, R10.reuse, -R40.reuse ;  /* 0x0000000a671a7223 */ /* 0x180fe20000010828 */
[-CC-:B------:R-:W-:Y:S01]  /*53d0*/  FFMA.FTZ R185, R93, R10.reuse, -R40.reuse ;  /* 0x0000000a5db97223 */ /* 0x180fe20000010828 */
[----:B----4-:R-:W-:Y:S01]  /*53e0*/  FADD.FTZ R44, R180, R13 ;  /* 0x0000000db42c7221 */ /* 0x010fe20000010000 */
[-CC-:B------:R-:W-:Y:S01]  /*53f0*/  FFMA.FTZ R28, R91, R10.reuse, -R40.reuse ;  /* 0x0000000a5b1c7223 */ /* 0x180fe20000010828 */
[----:B------:R-:W0:Y:S01]  /*5400*/  MUFU.EX2 R14, R14 ;  /* 0x0000000e000e7308 */ /* 0x000e220000000800 */
[-C--:B------:R-:W-:Y:S01]  /*5410*/  FFMA.FTZ R187, R81, R10.reuse, -R40 ;  /* 0x0000000a51bb7223 */ /* 0x080fe20000010828 */
[----:B-----5:R-:W-:Y:S01]  /*5420*/  FADD.FTZ R13, R97, R44 ;  /* 0x0000002c610d7221 */ /* 0x020fe20000010000 */
[-CC-:B------:R-:W-:Y:S01]  /*5430*/  FFMA.FTZ R30, R95, R10.reuse, -R40.reuse ;  /* 0x0000000a5f1e7223 */ /* 0x180fe20000010828 */
[-CC-:B------:R-:W-:Y:S01]  /*5440*/  FFMA.FTZ R189, R85, R10.reuse, -R40.reuse ;  /* 0x0000000a55bd7223 */ /* 0x180fe20000010828 */
[-CC-:B------:R-:W-:Y:S01]  /*5450*/  FFMA.FTZ R32, R83, R10.reuse, -R40.reuse ;  /* 0x0000000a53207223 */ /* 0x180fe20000010828 */
[----:B------:R-:W-:Y:S01]  /*5460*/  FADD.FTZ R46, R182, R13 ;  /* 0x0000000db62e7221 */ /* 0x000fe20000010000 */
[-CC-:B------:R-:W-:Y:S01]  /*5470*/  FFMA.FTZ R191, R73, R10.reuse, -R40.reuse ;  /* 0x0000000a49bf7223 */ /* 0x180fe20000010828 */
[----:B------:R-:W1:Y:S01]  /*5480*/  MUFU.EX2 R179, R179 ;  /* 0x000000b300b37308 */ /* 0x000e620000000800 */
[----:B------:R-:W-:Y:S01]  /*5490*/  FFMA.FTZ R34, R87, R10, -R40 ;  /* 0x0000000a57227223 */ /* 0x000fe20000010828 */
[----:B------:R-:W-:Y:S01]  /*54a0*/  FADD.FTZ R13, R101, R46 ;  /* 0x0000002e650d7221 */ /* 0x000fe20000010000 */
[----:B------:R-:W-:-:S02]  /*54b0*/  @P1 VIADD R12, R12, 0x34840 ;  /* 0x000348400c0c1836 */ /* 0x000fc40000000000 */
[-CC-:B------:R-:W-:Y:S01]  /*54c0*/  FFMA.FTZ R193, R77, R10.reuse, -R40.reuse ;  /* 0x0000000a4dc17223 */ /* 0x180fe20000010828 */
[-CC-:B------:R-:W-:Y:S01]  /*54d0*/  FFMA.FTZ R36, R75, R10.reuse, -R40.reuse ;  /* 0x0000000a4b247223 */ /* 0x180fe20000010828 */
[----:B------:R-:W-:Y:S01]  /*54e0*/  FADD.FTZ R46, R184, R13 ;  /* 0x0000000db82e7221 */ /* 0x000fe20000010000 */
[-C--:B------:R-:W-:Y:S01]  /*54f0*/  FFMA.FTZ R195, R65, R10.reuse, -R40 ;  /* 0x0000000a41c37223 */ /* 0x080fe20000010828 */
[----:B------:R-:W2:Y:S01]  /*5500*/  MUFU.EX2 R20, R20 ;  /* 0x0000001400147308 */ /* 0x000ea20000000800 */
[----:B0-----:R-:W-:Y:S01]  /*5510*/  FADD.FTZ R48, R177, R14 ;  /* 0x0000000eb1307221 */ /* 0x001fe20000010000 */
[----:B------:R-:W-:Y:S01]  /*5520*/  FADD.FTZ R15, R105, R46 ;  /* 0x0000002e690f7221 */ /* 0x000fe20000010000 */
[-CC-:B------:R-:W-:Y:S01]  /*5530*/  FFMA.FTZ R38, R79, R10.reuse, -R40.reuse ;  /* 0x0000000a4f267223 */ /* 0x180fe20000010828 */
[-CC-:B------:R-:W-:Y:S01]  /*5540*/  FFMA.FTZ R197, R69, R10.reuse, -R40.reuse ;  /* 0x0000000a45c57223 */ /* 0x180fe20000010828 */
[-CC-:B------:R-:W-:Y:S01]  /*5550*/  FFMA.FTZ R42, R67, R10.reuse, -R40.reuse ;  /* 0x0000000a432a7223 */ /* 0x180fe20000010828 */
[----:B------:R-:W-:Y:S01]  /*5560*/  FADD.FTZ R50, R186, R15 ;  /* 0x0000000fba327221 */ /* 0x000fe20000010000 */
[-C--:B------:R-:W-:Y:S01]  /*5570*/  FFMA.FTZ R199, R57, R10.reuse, -R40 ;  /* 0x0000000a39c77223 */ /* 0x080fe20000010828 */
[----:B------:R-:W0:Y:S01]  /*5580*/  MUFU.EX2 R181, R181 ;  /* 0x000000b500b57308 */ /* 0x000e220000000800 */
[----:B-1----:R-:W-:Y:S01]  /*5590*/  FADD.FTZ R13, R179, R48 ;  /* 0x00000030b30d7221 */ /* 0x002fe20000010000 */
[----:B------:R-:W-:Y:S01]  /*55a0*/  FADD.FTZ R15, R109, R50 ;  /* 0x000000326d0f7221 */ /* 0x000fe20000010000 */
[-CC-:B------:R-:W-:Y:S01]  /*55b0*/  FFMA.FTZ R44, R71, R10.reuse, -R40.reuse ;  /* 0x0000000a472c7223 */ /* 0x180fe20000010828 */
[-CC-:B------:R-:W-:Y:S01]  /*55c0*/  FFMA.FTZ R201, R61, R10.reuse, -R40.reuse ;  /* 0x0000000a3dc97223 */ /* 0x180fe20000010828 */
[-CC-:B------:R-:W-:Y:S01]  /*55d0*/  FFMA.FTZ R46, R59, R10.reuse, -R40.reuse ;  /* 0x0000000a3b2e7223 */ /* 0x180fe20000010828 */
[-CC-:B------:R-:W-:Y:S01]  /*55e0*/  FFMA.FTZ R203, R49, R10.reuse, -R40.reuse ;  /* 0x0000000a31cb7223 */ /* 0x180fe20000010828 */
[-CC-:B------:R-:W-:Y:S01]  /*55f0*/  FFMA.FTZ R205, R53, R10.reuse, -R40.reuse ;  /* 0x0000000a35cd7223 */ /* 0x180fe20000010828 */
[----:B------:R-:W1:Y:S01]  /*5600*/  MUFU.EX2 R24, R24 ;  /* 0x0000001800187308 */ /* 0x000e620000000800 */
[----:B--2---:R-:W-:Y:S01]  /*5610*/  FADD.FTZ R48, R20, R13 ;  /* 0x0000000d14307221 */ /* 0x004fe20000010000 */
[-CC-:B------:R-:W-:Y:S01]  /*5620*/  FFMA.FTZ R51, R51, R10.reuse, -R40.reuse ;  /* 0x0000000a33337223 */ /* 0x180fe20000010828 */
[-CC-:B------:R-:W-:Y:S01]  /*5630*/  FFMA.FTZ R207, R41, R10.reuse, -R40.reuse ;  /* 0x0000000a29cf7223 */ /* 0x180fe20000010828 */
[-CC-:B------:R-:W-:Y:S01]  /*5640*/  FFMA.FTZ R55, R55, R10.reuse, -R40.reuse ;  /* 0x0000000a37377223 */ /* 0x180fe20000010828 */
[-CC-:B------:R-:W-:Y:S01]  /*5650*/  FFMA.FTZ R45, R45, R10.reuse, -R40.reuse ;  /* 0x0000000a2d2d7223 */ /* 0x180fe20000010828 */
[-CC-:B------:R-:W-:Y:S01]  /*5660*/  FFMA.FTZ R43, R43, R10.reuse, -R40.reuse ;  /* 0x0000000a2b2b7223 */ /* 0x180fe20000010828 */
[-C--:B------:R-:W-:Y:S01]  /*5670*/  FFMA.FTZ R25, R25, R10.reuse, -R40 ;  /* 0x0000000a19197223 */ /* 0x080fe20000010828 */
[----:B------:R-:W2:Y:S01]  /*5680*/  MUFU.EX2 R183, R183 ;  /* 0x000000b700b77308 */ /* 0x000ea20000000800 */
        /* <DEDUP_REMOVED lines=8> */
[----:B-1----:R-:W-:Y:S01]  /*5710*/  FADD.FTZ R50, R24, R13 ;  /* 0x0000000d18327221 */ /* 0x002fe20000010000 */
[----:B------:R-:W-:Y:S01]  /*5720*/  FADD.FTZ R52, R190, R15 ;  /* 0x0000000fbe347221 */ /* 0x000fe20000010000 */
[-CC-:B------:R-:W-:Y:S01]  /*5730*/  FFMA.FTZ R139, R139, R10.reuse, -R40.reuse ;  /* 0x0000000a8b8b7223 */ /* 0x180fe20000010828 */
[-CC-:B------:R-:W-:Y:S01]  /*5740*/  FFMA.FTZ R127, R127, R10.reuse, -R40.reuse ;  /* 0x0000000a7f7f7223 */ /* 0x180fe20000010828 */
[-C--:B------:R-:W-:Y:S01]  /*5750*/  FFMA.FTZ R141, R141, R10.reuse, -R40 ;  /* 0x0000000a8d8d7223 */ /* 0x080fe20000010828 */
[----:B------:R-:W-:Y:S01]  /*5760*/  FADD.FTZ R15, R117, R52 ;  /* 0x00000034750f7221 */ /* 0x000fe20000010000 */
[-C--:B------:R-:W-:Y:S01]  /*5770*/  FFMA.FTZ R121, R121, R10.reuse, -R40 ;  /* 0x0000000a79797223 */ /* 0x080fe20000010828 */
[----:B------:R-:W1:Y:S01]  /*5780*/  MUFU.EX2 R185, R185 ;  /* 0x000000b900b97308 */ /* 0x000e620000000800 */
[----:B--2---:R-:W-:Y:S01]  /*5790*/  FADD.FTZ R13, R183, R50 ;  /* 0x00000032b70d7221 */ /* 0x004fe20000010000 */
[----:B------:R-:W-:Y:S01]  /*57a0*/  FADD.FTZ R52, R192, R15 ;  /* 0x0000000fc0347221 */ /* 0x000fe20000010000 */
[-CC-:B------:R-:W-:Y:S01]  /*57b0*/  FFMA.FTZ R143, R143, R10.reuse, -R40.reuse ;  /* 0x0000000a8f8f7223 */ /* 0x180fe20000010828 */
[----:B------:R-:W-:Y:S01]  /*57c0*/  FFMA.FTZ R147, R147, R10, -R40 ;  /* 0x0000000a93937223 */ /* 0x000fe20000010828 */
[----:B------:R-:W-:-:S02]  /*57d0*/  F2FP.F16.F32.PACK_AB R177, R14, R177 ;  /* 0x000000b10eb1723e */ /* 0x000fc400000000ff */
[----:B------:R-:W-:Y:S02]  /*57e0*/  CS2R R86, SRZ ;  /* 0x0000000000567805 */ /* 0x000fe4000001ff00 */
[----:B------:R-:W-:Y:S01]  /*57f0*/  F2FP.F16.F32.PACK_AB R179, R20, R179 ;  /* 0x000000b314b3723e */ /* 0x000fe200000000ff */
[----:B------:R-:W2:Y:S01]  /*5800*/  MUFU.EX2 R28, R28 ;  /* 0x0000001c001c7308 */ /* 0x000ea20000000800 */
[----:B0-----:R-:W-:Y:S01]  /*5810*/  FADD.FTZ R50, R26, R13 ;  /* 0x0000000d1a327221 */ /* 0x001fe20000010000 */
[----:B------:R-:W-:Y:S02]  /*5820*/  F2FP.F16.F32.PACK_AB R176, R33, R176 ;  /* 0x000000b021b0723e */ /* 0x000fe400000000ff */
[----:B------:R-:W-:Y:S02]  /*5830*/  CS2R R84, SRZ ;  /* 0x0000000000547805 */ /* 0x000fe4000001ff00 */
[----:B------:R-:W-:Y:S02]  /*5840*/  F2FP.F16.F32.PACK_AB R178, R37, R178 ;  /* 0x000000b225b2723e */ /* 0x000fe400000000ff */
[----:B------:R-:W-:-:S02]  /*5850*/  CS2R R82, SRZ ;  /* 0x0000000000527805 */ /* 0x000fc4000001ff00 */
[----:B------:R-:W-:Y:S02]  /*5860*/  F2FP.F16.F32.PACK_AB R181, R24, R181 ;  /* 0x000000b518b5723e */ /* 0x000fe400000000ff */
[----:B------:R-:W-:Y:S01]  /*5870*/  CS2R R80, SRZ ;  /* 0x0000000000507805 */ /* 0x000fe2000001ff00 */
[----:B------:R-:W0:Y:S01]  /*5880*/  MUFU.EX2 R187, R187 ;  /* 0x000000bb00bb7308 */ /* 0x000e220000000800 */
[----:B-1----:R-:W-:Y:S01]  /*5890*/  FADD.FTZ R13, R185, R50 ;  /* 0x00000032b90d7221 */ /* 0x002fe20000010000 */
[----:B------:R-:W-:Y:S02]  /*58a0*/  F2FP.F16.F32.PACK_AB R183, R26, R183 ;  /* 0x000000b71ab7723e */ /* 0x000fe400000000ff */
[----:B------:R-:W-:Y:S02]  /*58b0*/  CS2R R78, SRZ ;  /* 0x00000000004e7805 */ /* 0x000fe4000001ff00 */
[----:B------:R-:W-:Y:S02]  /*58c0*/  F2FP.F16.F32.PACK_AB R180, R97, R180 ;  /* 0x000000b461b4723e */ /* 0x000fe400000000ff */
[----:B------:R-:W-:-:S02]  /*58d0*/  CS2R R76, SRZ ;  /* 0x00000000004c7805 */ /* 0x000fc4000001ff00 */
[----:B------:R-:W-:Y:S02]  /*58e0*/  F2FP.F16.F32.PACK_AB R182, R101, R182 ;  /* 0x000000b665b6723e */ /* 0x000fe400000000ff */
[----:B------:R-:W-:Y:S01]  /*58f0*/  CS2R R74, SRZ ;  /* 0x00000000004a7805 */ /* 0x000fe2000001ff00 */
[----:B------:R-:W1:Y:S01]  /*5900*/  MUFU.EX2 R30, R30 ;  /* 0x0000001e001e7308 */ /* 0x000e620000000800 */
[C---:B--2---:R-:W-:Y:S01]  /*5910*/  FADD.FTZ R50, R28.reuse, R13 ;  /* 0x0000000d1c327221 */ /* 0x044fe20000010000 */
[----:B------:R-:W-:Y:S01]  /*5920*/  FADD.FTZ R13, R125, R52 ;  /* 0x000000347d0d7221 */ /* 0x000fe20000010000 */
[----:B------:R-:W-:Y:S02]  /*5930*/  F2FP.F16.F32.PACK_AB R185, R28, R185 ;  /* 0x000000b91cb9723e */ /* 0x000fe400000000ff */
[----:B------:R-:W-:Y:S02]  /*5940*/  CS2R R72, SRZ ;  /* 0x0000000000487805 */ /* 0x000fe4000001ff00 */
[----:B------:R-:W-:Y:S01]  /*5950*/  F2FP.F16.F32.PACK_AB R184, R105, R184 ;  /* 0x000000b869b8723e */ /* 0x000fe200000000ff */
[----:B------:R-:W-:Y:S01]  /*5960*/  FADD.FTZ R52, R194, R13 ;  /* 0x0000000dc2347221 */ /* 0x000fe20000010000 */
[----:B------:R-:W-:Y:S01]  /*5970*/  @P1 PRMT R13, R23, 0x654, R12 ;  /* 0x00000654170d1816 */ /* 0x000fe2000000000c */
[----:B------:R-:W2:Y:S01]  /*5980*/  MUFU.EX2 R189, R189 ;  /* 0x000000bd00bd7308 */ /* 0x000ea20000000800 */
[----:B0-----:R-:W-:Y:S01]  /*5990*/  FADD.FTZ R15, R187, R50 ;  /* 0x00000032bb0f7221 */ /* 0x001fe20000010000 */
[----:B------:R-:W-:Y:S01]  /*59a0*/  F2FP.F16.F32.PACK_AB R186, R109, R186 ;  /* 0x000000ba6dba723e */ /* 0x000fe200000000ff */
[----:B------:R2:W-:Y:S01]  /*59b0*/  @P1 SYNCS.ARRIVE.TRANS64.RED.A1T0 RZ, [R13+URZ], RZ ;  /* 0x000000ff0dff19a7 */ /* 0x0005e2000810043f */
[----:B------:R-:W-:-:S02]  /*59c0*/  F2FP.F16.F32.PACK_AB R188, R115, R188 ;  /* 0x000000bc73bc723e */ /* 0x000fc400000000ff */
[----:B------:R-:W-:Y:S02]  /*59d0*/  CS2R R70, SRZ ;  /* 0x0000000000467805 */ /* 0x000fe4000001ff00 */
[----:B------:R-:W-:Y:S02]  /*59e0*/  F2FP.F16.F32.PACK_AB R190, R117, R190 ;  /* 0x000000be75be723e */ /* 0x000fe400000000ff */
[----:B------:R-:W-:Y:S01]  /*59f0*/  CS2R R68, SRZ ;  /* 0x0000000000447805 */ /* 0x000fe2000001ff00 */
[----:B------:R-:W0:Y:S01]  /*5a00*/  MUFU.EX2 R32, R32 ;  /* 0x0000002000207308 */ /* 0x000e220000000800 */
[C---:B-1----:R-:W-:Y:S01]  /*5a10*/  FADD.FTZ R50, R30.reuse, R15 ;  /* 0x0000000f1e327221 */ /* 0x042fe20000010000 */
[----:B------:R-:W-:Y:S01]  /*5a20*/  FADD.FTZ R15, R131, R52 ;  /* 0x00000034830f7221 */ /* 0x000fe20000010000 */
[----:B------:R-:W-:Y:S02]  /*5a30*/  F2FP.F16.F32.PACK_AB R187, R30, R187 ;  /* 0x000000bb1ebb723e */ /* 0x000fe400000000ff */
[----:B------:R-:W-:-:S02]  /*5a40*/  CS2R R66, SRZ ;  /* 0x0000000000427805 */ /* 0x000fc4000001ff00 */
[----:B------:R-:W-:Y:S01]  /*5a50*/  F2FP.F16.F32.PACK_AB R192, R125, R192 ;  /* 0x000000c07dc0723e */ /* 0x000fe200000000ff */
[----:B------:R-:W-:Y:S01]  /*5a60*/  FADD.FTZ R52, R196, R15 ;  /* 0x0000000fc4347221 */ /* 0x000fe20000010000 */
[----:B------:R-:W-:Y:S01]  /*5a70*/  F2FP.F16.F32.PACK_AB R194, R131, R194 ;  /* 0x000000c283c2723e */ /* 0x000fe200000000ff */
[----:B------:R-:W1:Y:S01]  /*5a80*/  MUFU.EX2 R191, R191 ;  /* 0x000000bf00bf7308 */ /* 0x000e620000000800 */
[----:B--2---:R-:W-:Y:S01]  /*5a90*/  FADD.FTZ R13, R189, R50 ;  /* 0x00000032bd0d7221 */ /* 0x004fe20000010000 */
[C---:B------:R-:W-:Y:S01]  /*5aa0*/  FADD.FTZ R15, R133.reuse, R52 ;  /* 0x00000034850f7221 */ /* 0x040fe20000010000 */
[----:B------:R-:W-:Y:S02]  /*5ab0*/  F2FP.F16.F32.PACK_AB R196, R133, R196 ;  /* 0x000000c485c4723e */ /* 0x000fe400000000ff */
[----:B------:R-:W-:Y:S01]  /*5ac0*/  CS2R R64, SRZ ;  /* 0x0000000000407805 */ /* 0x000fe2000001ff00 */
[----:B------:R-:W-:Y:S01]  /*5ad0*/  FADD.FTZ R54, R198, R15 ;  /* 0x0000000fc6367221 */ /* 0x000fe20000010000 */
[C---:B------:R-:W-:Y:S01]  /*5ae0*/  F2FP.F16.F32.PACK_AB R198, R135.reuse, R198 ;  /* 0x000000c687c6723e */ /* 0x040fe200000000ff */
[----:B------:R-:W2:Y:S01]  /*5af0*/  MUFU.EX2 R34, R34 ;  /* 0x0000002200227308 */ /* 0x000ea20000000800 */
[C---:B0-----:R-:W-:Y:S01]  /*5b00*/  FADD.FTZ R50, R32.reuse, R13 ;  /* 0x0000000d20327221 */ /* 0x041fe20000010000 */
[----:B------:R-:W-:Y:S01]  /*5b10*/  FADD.FTZ R15, R135, R54 ;  /* 0x00000036870f7221 */ /* 0x000fe20000010000 */
[----:B------:R-:W-:-:S02]  /*5b20*/  F2FP.F16.F32.PACK_AB R189, R32, R189 ;  /* 0x000000bd20bd723e */ /* 0x000fc400000000ff */
[----:B------:R-:W-:Y:S01]  /*5b30*/  CS2R R32, SRZ ;  /* 0x0000000000207805 */ /* 0x000fe2000001ff00 */
[----:B------:R-:W-:Y:S01]  /*5b40*/  FADD.FTZ R54, R200, R15 ;  /* 0x0000000fc8367221 */ /* 0x000fe20000010000 */
[----:B------:R-:W-:Y:S01]  /*5b50*/  F2FP.F16.F32.PACK_AB R200, R137, R200 ;  /* 0x000000c889c8723e */ /* 0x000fe200000000ff */
[----:B------:R-:W0:Y:S01]  /*5b60*/  MUFU.EX2 R193, R193 ;  /* 0x000000c100c17308 */ /* 0x000e220000000800 */
[----:B-1----:R-:W-:Y:S01]  /*5b70*/  FADD.FTZ R13, R191, R50 ;  /* 0x00000032bf0d7221 */ /* 0x002fe20000010000 */
[----:B------:R-:W-:-:S06]  /*5b80*/  FADD.FTZ R15, R137, R54 ;  /* 0x00000036890f7221 */ /* 0x000fcc0000010000 */
[----:B------:R-:W1:Y:S01]  /*5b90*/  MUFU.EX2 R36, R36 ;  /* 0x0000002400247308 */ /* 0x000e620000000800 */
[C---:B--2---:R-:W-:Y:S01]  /*5ba0*/  FADD.FTZ R52, R34.reuse, R13 ;  /* 0x0000000d22347221 */ /* 0x044fe20000010000 */
[----:B------:R-:W-:-:S06]  /*5bb0*/  F2FP.F16.F32.PACK_AB R191, R34, R191 ;  /* 0x000000bf22bf723e */ /* 0x000fcc00000000ff */
        /* <DEDUP_REMOVED lines=14> */
[----:B------:R-:W-:Y:S01]  /*5ca0*/  FADD.FTZ R15, R39, R56 ;  /* 0x00000038270f7221 */ /* 0x000fe20000010000 */
[----:B------:R-:W-:Y:S02]  /*5cb0*/  CS2R R38, SRZ ;  /* 0x0000000000267805 */ /* 0x000fe4000001ff00 */
        /* <DEDUP_REMOVED lines=22> */
[----:B------:R-:W-:Y:S02]  /*5e20*/  F2FP.F16.F32.PACK_AB R206, R31, R206 ;  /* 0x000000ce1fce723e */ /* 0x000fe400000000ff */
[----:B------:R-:W-:-:S04]  /*5e30*/  CS2R R30, SRZ ;  /* 0x00000000001e7805 */ /* 0x000fc8000001ff00 */
        /* <DEDUP_REMOVED lines=33> */
[----:B------:R-:W-:Y:S02]  /*6050*/  F2FP.F16.F32.PACK_AB R207, R50, R207 ;  /* 0x000000cf32cf723e */ /* 0x000fe400000000ff */
        /* <DEDUP_REMOVED lines=8> */
[----:B0-----:R-:W-:-:S04]  /*60e0*/  CS2R R42, SRZ ;  /* 0x00000000002a7805 */ /* 0x001fc8000001ff00 */
[----:B------:R-:W0:Y:S01]  /*60f0*/  MUFU.EX2 R25, R25 ;  /* 0x0000001900197308 */ /* 0x000e220000000800 */
[C---:B---3--:R-:W-:Y:S01]  /*6100*/  FADD.FTZ R58, R52.reuse, R13 ;  /* 0x0000000d343a7221 */ /* 0x048fe20000010000 */
[----:B------:R-:W-:Y:S02]  /*6110*/  F2FP.F16.F32.PACK_AB R209, R52, R45 ;  /* 0x0000002d34d1723e */ /* 0x000fe400000000ff */
[----:B------:R-:W-:Y:S02]  /*6120*/  CS2R R52, SRZ ;  /* 0x0000000000347805 */ /* 0x000fe4000001ff00 */
[----:B------:R-:W-:Y:S02]  /*6130*/  CS2R R44, SRZ ;  /* 0x00000000002c7805 */ /* 0x000fe4000001ff00 */
[----:B------:R-:W2:Y:S01]  /*6140*/  MUFU.EX2 R149, R149 ;  /* 0x0000009500957308 */ /* 0x000ea20000000800 */
[----:B-1----:R-:W-:-:S07]  /*6150*/  FADD.FTZ R60, R216, R15 ;  /* 0x0000000fd83c7221 */ /* 0x002fce0000010000 */
[----:B------:R1:W3:Y:S01]  /*6160*/  MUFU.EX2 R40, R47 ;  /* 0x0000002f00287308 */ /* 0x0002e20000000800 */
[----:B0-----:R-:W-:-:S07]  /*6170*/  FADD.FTZ R13, R25, R58 ;  /* 0x0000003a190d7221 */ /* 0x001fce0000010000 */
[----:B------:R-:W0:Y:S01]  /*6180*/  MUFU.EX2 R218, R218 ;  /* 0x000000da00da7308 */ /* 0x000e220000000800 */
[C---:B--2---:R-:W-:Y:S01]  /*6190*/  FADD.FTZ R15, R149.reuse, R60 ;  /* 0x0000003c950f7221 */ /* 0x044fe20000010000 */
[----:B------:R-:W-:Y:S02]  /*61a0*/  F2FP.F16.F32.PACK_AB R216, R149, R216 ;  /* 0x000000d895d8723e */ /* 0x000fe400000000ff */
[----:B-1----:R-:W-:-:S04]  /*61b0*/  CS2R R46, SRZ ;  /* 0x00000000002e7805 */ /* 0x002fc8000001ff00 */
[----:B------:R-:W1:Y:S01]  /*61c0*/  MUFU.EX2 R29, R29 ;  /* 0x0000001d001d7308 */ /* 0x000e620000000800 */
[C---:B---3--:R-:W-:Y:S01]  /*61d0*/  FADD.FTZ R60, R40.reuse, R13 ;  /* 0x0000000d283c7221 */ /* 0x048fe20000010000 */
[----:B------:R-:W-:Y:S02]  /*61e0*/  F2FP.F16.F32.PACK_AB R211, R40, R25 ;  /* 0x0000001928d3723e */ /* 0x000fe400000000ff */
[----:B------:R-:W-:Y:S02]  /*61f0*/  CS2R R40, SRZ ;  /* 0x0000000000287805 */ /* 0x000fe4000001ff00 */
[----:B------:R-:W-:Y:S02]  /*6200*/  CS2R R24, SRZ ;  /* 0x0000000000187805 */ /* 0x000fe4000001ff00 */
[----:B------:R2:W3:Y:S01]  /*6210*/  MUFU.EX2 R54, R35 ;  /* 0x0000002300367308 */ /* 0x0004e20000000800 */
[----:B0-----:R-:W-:-:S07]  /*6220*/  FADD.FTZ R62, R218, R15 ;  /* 0x0000000fda3e7221 */ /* 0x001fce0000010000 */
[----:B------:R-:W0:Y:S01]  /*6230*/  MUFU.EX2 R139, R139 ;  /* 0x0000008b008b7308 */ /* 0x000e220000000800 */
[----:B-1----:R-:W-:Y:S01]  /*6240*/  FADD.FTZ R15, R29, R60 ;  /* 0x0000003c1d0f7221 */ /* 0x002fe20000010000 */
[----:B------:R-:W-:Y:S02]  /*6250*/  CS2R R60, SRZ ;  /* 0x00000000003c7805 */ /* 0x000fe4000001ff00 */
[----:B--2---:R-:W-:-:S04]  /*6260*/  CS2R R34, SRZ ;  /* 0x0000000000227805 */ /* 0x004fc8000001ff00 */
[----:B------:R-:W1:Y:S01]  /*6270*/  MUFU.EX2 R56, R127 ;  /* 0x0000007f00387308 */ /* 0x000e620000000800 */
[C---:B---3--:R-:W-:Y:S01]  /*6280*/  FADD.FTZ R14, R54.reuse, R15 ;  /* 0x0000000f360e7221 */ /* 0x048fe20000010000 */
[----:B------:R-:W-:Y:S02]  /*6290*/  F2FP.F16.F32.PACK_AB R213, R54, R29 ;  /* 0x0000001d36d5723e */ /* 0x000fe400000000ff */
[----:B------:R-:W-:Y:S02]  /*62a0*/  CS2R R54, SRZ ;  /* 0x0000000000367805 */ /* 0x000fe4000001ff00 */
[----:B------:R-:W-:Y:S02]  /*62b0*/  CS2R R28, SRZ ;  /* 0x00000000001c7805 */ /* 0x000fe4000001ff00 */
        /* <DEDUP_REMOVED lines=13> */
[----:B-1----:R-:W-:Y:S01]  /*6390*/  FADD.FTZ R15, R143, R12 ;  /* 0x0000000c8f0f7221 */ /* 0x002fe20000010000 */
[C---:B--2---:R-:W-:Y:S01]  /*63a0*/  FADD.FTZ R13, R151.reuse, R62 ;  /* 0x0000003e970d7221 */ /* 0x044fe20000010000 */
[----:B------:R-:W-:Y:S02]  /*63b0*/  F2FP.F16.F32.PACK_AB R218, R151, R218 ;  /* 0x000000da97da723e */ /* 0x000fe400000000ff */
[----:B------:R-:W-:Y:S01]  /*63c0*/  CS2R R62, SRZ ;  /* 0x00000000003e7805 */ /* 0x000fe2000001ff00 */
[C---:B0-----:R-:W-:Y:S01]  /*63d0*/  FADD.FTZ R12, R14.reuse, R15 ;  /* 0x0000000f0e0c7221 */ /* 0x041fe20000010000 */
[----:B------:R-:W-:Y:S01]  /*63e0*/  F2FP.F16.F32.PACK_AB R219, R14, R143 ;  /* 0x0000008f0edb723e */ /* 0x000fe200000000ff */
[----:B------:R-:W-:Y:S06]  /*63f0*/  @!P2 BRA `(.L_x_6875) ;  /* 0x0000004c0010a947 */ /* 0x000fec0003800000 */
[----:B------:R-:W-:Y:S01]  /*6400*/  R2UR UR6, R2 ;  /* 0x00000000020672ca */ /* 0x000fe200000e0000 */
[----:B------:R-:W-:Y:S01]  /*6410*/  VIADD R20, R112, 0xfffffffe ;  /* 0xfffffffe70147836 */ /* 0x000fe20000000000 */
[----:B------:R-:W-:Y:S01]  /*6420*/  UMOV UR7, UR60 ;  /* 0x0000003c00077c82 */ /* 0x000fe20008000000 */
[----:B------:R-:W-:Y:S02]  /*6430*/  IMAD.MOV.U32 R15, RZ, RZ, R11 ;  /* 0x000000ffff0f7224 */ /* 0x000fe400078e000b */
[----:B------:R-:W-:Y:S02]  /*6440*/  IMAD.MOV.U32 R14, RZ, RZ, R3 ;  /* 0x000000ffff0e7224 */ /* 0x000fe400078e0003 */
[----:B------:R-:W-:-:S06]  /*6450*/  IMAD.MOV.U32 R87, RZ, RZ, RZ ;  /* 0x000000ffff577224 */ /* 0x000fcc00078e00ff */
[----:B------:R-:W-:-:S07]  /*6460*/  IMAD.U32 R21, RZ, RZ, UR6 ;  /* 0x00000006ff157e24 */ /* 0x000fce000f8e00ff */
.L_x_6886:
        /* <DEDUP_REMOVED lines=12> */
.L_x_6877:
[----:B------:R-:W-:Y:S01]  /*6530*/  R2UR UR10, R2 ;  /* 0x00000000020a72ca */ /* 0x000fe200000e0000 */
[----:B------:R-:W-:-:S12]  /*6540*/  ULEA UR6, UR60, UR61, 0x3 ;  /* 0x0000003d3c067291 */ /* 0x000fd8000f8e183f */
[----:B------:R-:W-:-:S05]  /*6550*/  IMAD.U32 R3, RZ, RZ, UR10 ;  /* 0x0000000aff037e24 */ /* 0x000fca000f8e00ff */
[----:B------:R-:W-:-:S04]  /*6560*/  SHF.L.U32 R3, R3, 0x1f, RZ ;  /* 0x0000001f03037819 */ /* 0x000fc800000006ff */
[----:B------:R0:W1:Y:S01]  /*6570*/  SYNCS.PHASECHK.TRANS64.TRYWAIT P1, [UR6+0x34830], R3 ;  /* 0x03483003ff0075a7 */ /* 0x0000620008020146 */
[----:B------:R-:W-:Y:S05]  /*6580*/  @!P0 BRA `(.L_x_6878) ;  /* 0x0000000000048947 */ /* 0x000fea0003800000 */
[----:B------:R-:W-:Y:S01]  /*6590*/  BPT.TRAP 0x1 ;  /* 0x000000040000795c */ /* 0x000fe20000300000 */
.L_x_6878:
[----:B-1----:R-:W-:Y:S05]  /*65a0*/  @P1 BRA `(.L_x_6876) ;  /* 0x0000000000081947 */ /* 0x002fea0003800000 */
[----:B------:R-:W1:Y:S02]  /*65b0*/  SYNCS.PHASECHK.TRANS64.TRYWAIT P1, [UR6+0x34830], R3 ;  /* 0x03483003ff0075a7 */ /* 0x000e640008020146 */
[----:B-1----:R-:W-:Y:S05]  /*65c0*/  @!P1 BRA `(.L_x_6879) ;  /* 0x000000ac00e09947 */ /* 0x002fea0003800000 */
.L_x_6876:
        /* <DEDUP_REMOVED lines=615> */
.L_x_6881:
[----:B------:R-:W-:Y:S01]  /*8c40*/  R2UR UR10, R21 ;  /* 0x00000000150a72ca */ /* 0x000fe200000e0000 */
[----:B------:R-:W-:-:S12]  /*8c50*/  ULEA UR6, UR7, UR61, 0x3 ;  /* 0x0000003d07067291 */ /* 0x000fd8000f8e183f */
[----:B------:R-:W-:-:S05]  /*8c60*/  IMAD.U32 R3, RZ, RZ, UR10 ;  /* 0x0000000aff037e24 */ /* 0x000fca000f8e00ff */
[----:B------:R-:W-:-:S04]  /*8c70*/  SHF.L.U32 R3, R3, 0x1f, RZ ;  /* 0x0000001f03037819 */ /* 0x000fc800000006ff */
[----:B------:R0:W1:Y:S01]  /*8c80*/  SYNCS.PHASECHK.TRANS64.TRYWAIT P1, [UR6+0x34850], R3 ;  /* 0x03485003ff0075a7 */ /* 0x0000620008020146 */
[----:B------:R-:W-:Y:S05]  /*8c90*/  @!P0 BRA `(.L_x_6882) ;  /* 0x0000000000048947 */ /* 0x000fea0003800000 */
[----:B------:R-:W-:Y:S01]  /*8ca0*/  BPT.TRAP 0x1 ;  /* 0x000000040000795c */ /* 0x000fe20000300000 */
.L_x_6882:
[----:B-1----:R-:W-:Y:S05]  /*8cb0*/  @P1 BRA `(.L_x_6880) ;  /* 0x0000000000081947 */ /* 0x002fea0003800000 */
[----:B------:R-:W1:Y:S02]  /*8cc0*/  SYNCS.PHASECHK.TRANS64.TRYWAIT P1, [UR6+0x34850], R3 ;  /* 0x03485003ff0075a7 */ /* 0x000e640008020146 */
[----:B-1----:R-:W-:Y:S05]  /*8cd0*/  @!P1 BRA `(.L_x_6883) ;  /* 0x0000008800349947 */ /* 0x002fea0003800000 */
.L_x_6880:
[----:B------:R-:W-:Y:S01]  /*8ce0*/  UIADD3 UR6, UR61, 0x400, URZ ;  /* 0x000004003d067890 */ /* 0x000fe2000fffe03f */
[----:B------:R-:W-:Y:S01]  /*8cf0*/  WARPGROUP.ARRIVE ;  /* 0x00000000000079c5 */ /* 0x000fe20000000000 */
[----:B------:R-:W-:-:S05]  /*8d00*/  UMOV UR11, 0x40000040 ;  /* 0x40000040000b7882 */ /* 0x000fca0000000000 */
[----:B-1----:R-:W1:Y:S01]  /*8d10*/  S2R R10, SR_TID.X ;  /* 0x00000000000a7919 */ /* 0x002e620000002100 */
[----:B------:R-:W-:-:S04]  /*8d20*/  USHF.R.U32.HI UR6, URZ, 0x4, UR6 ;  /* 0x000000043f067899 */ /* 0x000fc80008011606 */
[----:B------:R-:W-:-:S04]  /*8d30*/  ULOP3.LUT UR6, UR6, 0x3fff, URZ, 0xc0, !UPT ;  /* 0x00003fff06067892 */ /* 0x000fc8000f8ec03f */
[----:B------:R-:W-:-:S04]  /*8d40*/  ULOP3.LUT UR6, UR6, 0x5800000, URZ, 0xfc, !UPT ;  /* 0x0580000006067892 */ /* 0x000fc8000f8efc3f */
[----:B------:R-:W-:-:S07]  /*8d50*/  UIMAD UR6, UR7, 0xb00, UR6 ;  /* 0x00000b00070678a4 */ /* 0x000fce000f8e0206 */
[----:B------:R-:W-:Y:S02]  /*8d60*/  UMOV UR10, UR6 ;  /* 0x00000006000a7c82 */ /* 0x000fe40008000000 */
[----:B------:R-:W-:Y:S01]  /*8d70*/  HGMMA.64x128x16.F32 R24, R176, gdesc[UR8].tnspB, R24, gsb0 ;  /* 0x41e00008b0187df0 */ /* 0x000fe20008000818 */
[----:B------:R-:W-:Y:S01]  /*8d80*/  UIADD3 UR10, UR6, 0x80, URZ ;  /* 0x00000080060a7890 */ /* 0x000fe2000fffe03f */
[----:B------:R-:W-:Y:S01]  /*8d90*/  UMOV UR11, 0x40000040 ;  /* 0x40000040000b7882 */ /* 0x000fe20000000000 */
[----:B-1----:R-:W-:-:S04]  /*8da0*/  SHF.R.U32.HI R10, RZ, 0x7, R10 ;  /* 0x00000007ff0a7819 */ /* 0x002fc8000001160a */
[----:B0-----:R-:W-:Y:S01]  /*8db0*/  IADD3 R3, -R10, 0xb, RZ ;  /* 0x0000000b0a037810 */ /* 0x001fe20007ffe1ff */
[----:B------:R-:W-:Y:S02]  /*8dc0*/  WARPGROUP.DEPBAR.LE gsb0, 0x0 ;  /* 0x00008000000079c5 */ /* 0x000fe40000010000 */
[----:B------:R-:W-:-:S06]  /*8dd0*/  WARPGROUP.ARRIVE ;  /* 0x00000000000079c5 */ /* 0x000fcc0000000000 */
[----:B------:R-:W-:Y:S01]  /*8de0*/  HGMMA.64x128x16.F32 R24, R180, gdesc[UR8].tnspB, R24, gsb0 ;  /* 0x41e00008b4187df0 */ /* 0x000fe20008000818 */
[----:B------:R-:W-:Y:S01]  /*8df0*/  UIADD3 UR10, UR6, 0x100, URZ ;  /* 0x00000100060a7890 */ /* 0x000fe2000fffe03f */
[----:B------:R-:W-:Y:S01]  /*8e00*/  UMOV UR11, 0x40000040 ;  /* 0x40000040000b7882 */ /* 0x000fe20000000000 */
[----:B------:R-:W-:Y:S02]  /*8e10*/  WARPGROUP.DEPBAR.LE gsb0, 0x0 ;  /* 0x00008000000079c5 */ /* 0x000fe40000010000 */
[----:B------:R-:W-:-:S07]  /*8e20*/  WARPGROUP.ARRIVE ;  /* 0x00000000000079c5 */ /* 0x000fce0000000000 */
        /* <DEDUP_REMOVED lines=33> */
[----:B------:R-:W-:Y:S01]  /*9040*/  UIADD3 UR6, UR6, 0x500, URZ ;  /* 0x0000050006067890 */ /* 0x000fe2000fffe03f */
[----:B------:R-:W-:Y:S02]  /*9050*/  WARPGROUP.DEPBAR.LE gsb0, 0x0 ;  /* 0x00008000000079c5 */ /* 0x000fe40000010000 */
[----:B------:R-:W-:-:S06]  /*9060*/  WARPGROUP.ARRIVE ;  /* 0x00000000000079c5 */ /* 0x000fcc0000000000 */
[----:B------:R-:W-:Y:S01]  /*9070*/  HGMMA.64x128x16.F32 R24, R212, gdesc[UR8].tnspB, R24, gsb0 ;  /* 0x41e00008d4187df0 */ /* 0x000fe20008000818 */
[----:B------:R-:W-:Y:S01]  /*9080*/  UMOV UR10, UR6 ;  /* 0x00000006000a7c82 */ /* 0x000fe20008000000 */
[----:B------:R-:W-:Y:S01]  /*9090*/  UMOV UR11, 0x40000040 ;  /* 0x40000040000b7882 */ /* 0x000fe20000000000 */
[----:B------:R-:W-:Y:S02]  /*90a0*/  WARPGROUP.DEPBAR.LE gsb0, 0x0 ;  /* 0x00008000000079c5 */ /* 0x000fe40000010000 */
[----:B------:R-:W-:-:S07]  /*90b0*/  WARPGROUP.ARRIVE ;  /* 0x00000000000079c5 */ /* 0x000fce0000000000 */
[----:B------:R-:W-:Y:S03]  /*90c0*/  HGMMA.64x128x16.F32 R24, R216, gdesc[UR8].tnspB, R24, gsb0 ;  /* 0x41e00008d8187df0 */ /* 0x000fe60008000818 */
[----:B------:R-:W-:Y:S02]  /*90d0*/  WARPGROUP.DEPBAR.LE gsb0, 0x0 ;  /* 0x00008000000079c5 */ /* 0x000fe40000010000 */
[----:B------:R0:W-:Y:S06]  /*90e0*/  BAR.ARV R3, 0x100 ;  /* 0x000400030000751d */ /* 0x0001ec0000002000 */
[----:B------:R-:W-:Y:S05]  /*90f0*/  @!P0 BRA `(.L_x_6884) ;  /* 0x0000000000048947 */ /* 0x000fea0003800000 */
[----:B------:R-:W-:Y:S01]  /*9100*/  BPT.TRAP 0x1 ;  /* 0x000000040000795c */ /* 0x000fe20000300000 */
.L_x_6884:
[----:B------:R-:W-:Y:S02]  /*9110*/  FMNMX.FTZ R10, R168, R14, !PT ;  /* 0x0000000ea80a7209 */ /* 0x000fe40007810000 */
[----:B------:R-:W-:Y:S02]  /*9120*/  FMNMX.FTZ R176, R170, R15, !PT ;  /* 0x0000000faab07209 */ /* 0x000fe40007810000 */
[----:B0-----:R-:W-:Y:S02]  /*9130*/  FMNMX.FTZ R3, R169, R10, !PT ;  /* 0x0000000aa9037209 */ /* 0x001fe40007810000 */
        /* <DEDUP_REMOVED lines=85> */
[----:B------:R-:W-:Y:S01]  /*9690*/  ISETP.NE.AND P1, PT, R19, RZ, PT ;  /* 0x000000ff1300720c */ /* 0x000fe20003f25270 */
[----:B------:R-:W0:Y:S04]  /*96a0*/  SHFL.BFLY PT, R10, R21, 0x2, 0x1f ;  /* 0x0c401f00150a7f89 */ /* 0x000e2800000e0000 */
[----:B------:R-:W1:Y:S01]  /*96b0*/  SHFL.BFLY PT, R3, R176, 0x2, 0x1f ;  /* 0x0c401f00b0037f89 */ /* 0x000e6200000e0000 */
[----:B0-----:R-:W-:-:S02]  /*96c0*/  FMNMX.FTZ R178, R21, R10, !PT ;  /* 0x0000000a15b27209 */ /* 0x001fc40007810000 */
[----:B------:R-:W0:Y:S01]  /*96d0*/  LDC R10, c[0x0][0x988] ;  /* 0x00026200ff0a7b82 */ /* 0x000e220000000800 */
[----:B-1----:R-:W-:Y:S02]  /*96e0*/  FMNMX.FTZ R179, R176, R3, !PT ;  /* 0x00000003b0b37209 */ /* 0x002fe40007810000 */
[----:B------:R-:W1:Y:S04]  /*96f0*/  SHFL.BFLY PT, R3, R178, 0x1, 0x1f ;  /* 0x0c201f00b2037f89 */ /* 0x000e6800000e0000 */
[----:B------:R-:W2:Y:S01]  /*9700*/  SHFL.BFLY PT, R180, R179, 0x1, 0x1f ;  /* 0x0c201f00b3b47f89 */ /* 0x000ea200000e0000 */
[----:B-1----:R-:W-:Y:S02]  /*9710*/  FMNMX.FTZ R3, R178, R3, !PT ;  /* 0x00000003b2037209 */ /* 0x002fe40007810000 */
[----:B--2---:R-:W-:-:S03]  /*9720*/  FMNMX.FTZ R11, R179, R180, !PT ;  /* 0x000000b4b30b7209 */ /* 0x004fc60007810000 */
[----:B------:R-:W-:-:S04]  /*9730*/  FADD.FTZ R177, -R3, R14 ;  /* 0x0000000e03b17221 */ /* 0x000fc80000010100 */
[-C--:B0-----:R-:W-:Y:S01]  /*9740*/  FMUL.FTZ R14, R177, R10.reuse ;  /* 0x0000000ab10e7220 */ /* 0x081fe20000410000 */
[----:B------:R-:W-:Y:S01]  /*9750*/  FMUL.FTZ R177, R3, R10 ;  /* 0x0000000a03b17220 */ /* 0x000fe20000410000 */
[----:B------:R-:W-:-:S03]  /*9760*/  FADD.FTZ R15, -R11, R15 ;  /* 0x0000000f0b0f7221 */ /* 0x000fc60000010100 */
        /* <DEDUP_REMOVED lines=12> */
[-C--:B------:R-:W-:Y:S01]  /*9830*/  FMUL.FTZ R93, R11, R10.reuse ;  /* 0x0000000a0b5d7220 */ /* 0x080fe20000410000 */
[-CC-:B------:R-:W-:Y:S01]  /*9840*/  FFMA.FTZ R21, R168, R10.reuse, -R177.reuse ;  /* 0x0000000aa8157223 */ /* 0x180fe200000108b1 */
[-C--:B------:R-:W-:Y:S01]  /*9850*/  FFMA.FTZ R216, R88, R10.reuse, -R177 ;  /* 0x0000000a58d87223 */ /* 0x080fe200000108b1 */
[-C--:B------:R-:W-:Y:S01]  /*9860*/  FMUL.FTZ R15, R15, R10.reuse ;  /* 0x0000000a0f0f7220 */ /* 0x080fe20000410000 */
[-C--:B------:R-:W-:Y:S01]  /*9870*/  FFMA.FTZ R88, R170, R10.reuse, -R93 ;  /* 0x0000000aaa587223 */ /* 0x080fe2000001085d */
        /* <DEDUP_REMOVED lines=69> */
[----:B------:R-:W-:-:S02]  /*9cd0*/  FFMA.FTZ R219, R94, R10, -R93 ;  /* 0x0000000a5edb7223 */ /* 0x000fc4000001085d */
        /* <DEDUP_REMOVED lines=20> */
[----:B------:R-:W-:-:S06]  /*9e20*/  FFMA.FTZ R126, R127, R10, -R93 ;  /* 0x0000000a7f7e7223 */ /* 0x000fcc000001085d */
        /* <DEDUP_REMOVED lines=16> */
[----:B------:R-:W-:-:S06]  /*9f30*/  FFMA.FTZ R114, R115, R10, -R93 ;  /* 0x0000000a73727223 */ /* 0x000fcc000001085d */
        /* <DEDUP_REMOVED lines=15> */
[----:B0-----:R-:W-:Y:S01]  /*a030*/  FADD.FTZ R115, R153, R118 ;  /* 0x0000007699737221 */ /* 0x001fe20000010000 */
[----:B------:R-:W-:-:S06]  /*a040*/  FFMA.FTZ R118, R119, R10, -R93 ;  /* 0x0000000a77767223 */ /* 0x000fcc000001085d */
        /* <DEDUP_REMOVED lines=88> */
[----:B0-----:R-:W-:Y:S01]  /*a5d0*/  FADD.FTZ R132, R210, R99 ;  /* 0x00000063d2847221 */ /* 0x001fe20000010000 */
[----:B------:R-:W-:-:S05]  /*a5e0*/  IMAD.U32 R99, RZ, RZ, UR60 ;  /* 0x0000003cff637e24 */ /* 0x000fca000f8e00ff */
[----:B------:R-:W-:Y:S01]  /*a5f0*/  @P1 LEA R99, R99, UR61, 0x3 ;  /* 0x0000003d63631c11 */ /* 0x000fe2000f8e18ff */
        /* <DEDUP_REMOVED lines=13> */
[----:B0-----:R-:W-:Y:S01]  /*a6d0*/  FADD.FTZ R91, R105, R94 ;  /* 0x0000005e695b7221 */ /* 0x001fe20000010000 */
[----:B------:R-:W-:Y:S01]  /*a6e0*/  FFMA.FTZ R94, R95, R10, -R93 ;  /* 0x0000000a5f5e7223 */ /* 0x000fe2000001085d */
        /* <DEDUP_REMOVED lines=27> */
.L_x_6885:
[----:B------:R-:W-:Y:S01]  /*a8a0*/  ISETP.NE.AND P1, PT, R18, RZ, PT ;  /* 0x000000ff1200720c */ /* 0x000fe20003f25270 */
[----:B------:R-:W-:Y:S01]  /*a8b0*/  IMAD.U32 R91, RZ, RZ, UR7 ;  /* 0x00000007ff5b7e24 */ /* 0x000fe2000f8e00ff */
[----:B------:R-:W-:Y:S01]  /*a8c0*/  R2UR UR6, R2 ;  /* 0x00000000020672ca */ /* 0x000fe200000e0000 */
[----:B------:R-:W-:Y:S01]  /*a8d0*/  UMOV UR7, UR60 ;  /* 0x0000003c00077c82 */ /* 0x000fe20008000000 */
        /* <DEDUP_REMOVED lines=9> */
[----:B------:R-:W-:Y:S01]  /*a970*/  @P1 LEA R91, R91, UR61, 0x3 ;  /* 0x0000003d5b5b1c11 */ /* 0x000fe2000f8e18ff */
[----:B------:R-:W-:Y:S01]  /*a980*/  FMUL.FTZ R40, R40, R14 ;  /* 0x0000000e28287220 */ /* 0x000fe20000410000 */
[----:B------:R-:W-:-:S02]  /*a990*/  IMAD.U32 R21, RZ, RZ, UR6 ;  /* 0x00000006ff157e24 */ /* 0x000fc4000f8e00ff */
[-C--:B------:R-:W-:Y:S01]  /*a9a0*/  FMUL.FTZ R41, R41, R14.reuse ;  /* 0x0000000e29297220 */ /* 0x080fe20000410000 */
[-C--:B------:R-:W-:Y:S01]  /*a9b0*/  FMUL.FTZ R44, R44, R14.reuse ;  /* 0x0000000e2c2c7220 */ /* 0x080fe20000410000 */
[----:B------:R-:W-:Y:S02]  /*a9c0*/  @P1 VIADD R91, R91, 0x34860 ;  /* 0x000348605b5b1836 */ /* 0x000fe40000000000 */
[-C--:B------:R-:W-:Y:S01]  /*a9d0*/  FMUL.FTZ R45, R45, R14.reuse ;  /* 0x0000000e2d2d7220 */ /* 0x080fe20000410000 */
[-C--:B------:R-:W-:Y:S01]  /*a9e0*/  FMUL.FTZ R48, R48, R14.reuse ;  /* 0x0000000e30307220 */ /* 0x080fe20000410000 */
[-C--:B------:R-:W-:Y:S01]  /*a9f0*/  FMUL.FTZ R49, R49, R14.reuse ;  /* 0x0000000e31317220 */ /* 0x080fe20000410000 */
[-C--:B------:R-:W-:Y:S01]  /*aa00*/  FMUL.FTZ R52, R52, R14.reuse ;  /* 0x0000000e34347220 */ /* 0x080fe20000410000 */
[----:B------:R-:W-:Y:S01]  /*aa10*/  @P1 PRMT R91, R22, 0x654, R91 ;  /* 0x00000654165b1816 */ /* 0x000fe2000000005b */
[-C--:B------:R-:W-:Y:S01]  /*aa20*/  FMUL.FTZ R53, R53, R14.reuse ;  /* 0x0000000e35357220 */ /* 0x080fe20000410000 */
[-C--:B------:R-:W-:Y:S01]  /*aa30*/  FMUL.FTZ R56, R56, R14.reuse ;  /* 0x0000000e38387220 */ /* 0x080fe20000410000 */
[-C--:B------:R-:W-:Y:S01]  /*aa40*/  FMUL.FTZ R57, R57, R14.reuse ;  /* 0x0000000e39397220 */ /* 0x080fe20000410000 */
[----:B------:R0:W-:Y:S01]  /*aa50*/  @P1 SYNCS.ARRIVE.TRANS64.RED.A1T0 RZ, [R91+URZ], RZ ;  /* 0x000000ff5bff19a7 */ /* 0x0001e2000810043f */
[----:B------:R-:W-:Y:S01]  /*aa60*/  ISETP.GT.AND P1, PT, R20, RZ, PT ;  /* 0x000000ff1400720c */ /* 0x000fe20003f24270 */
        /* <DEDUP_REMOVED lines=47> */
[----:B------:R-:W-:Y:S01]  /*ad60*/  VIADD R20, R20, 0xffffffff ;  /* 0xffffffff14147836 */ /* 0x000fe20000000000 */
[----:B------:R-:W-:Y:S01]  /*ad70*/  F2FP.F16.F32.PACK_AB R178, R173, R178 ;  /* 0x000000b2adb2723e */ /* 0x000fe200000000ff */
[----:B------:R-:W-:Y:S01]  /*ad80*/  IMAD.MOV.U32 R15, RZ, RZ, R11 ;  /* 0x000000ffff0f7224 */ /* 0x000fe200078e000b */
[----:B------:R-:W-:Y:S01]  /*ad90*/  F2FP.F16.F32.PACK_AB R179, R92, R179 ;  /* 0x000000b35cb3723e */ /* 0x000fe200000000ff */
[----:B------:R-:W-:Y:S01]  /*ada0*/  IMAD.MOV.U32 R14, RZ, RZ, R3 ;  /* 0x000000ffff0e7224 */ /* 0x000fe200078e0003 */
        /* <DEDUP_REMOVED lines=40> */
[----:B0-----:R-:W-:Y:S06]  /*b030*/  @P1 BRA `(.L_x_6886) ;  /* 0xffffffb4000c1947 */ /* 0x001fec000383ffff */
.L_x_6875:
[----:B------:R-:W-:Y:S06]  /*b040*/  BAR.ARV 0x8, 0x180 ;  /* 0x0206000000007b1d */ /* 0x000fec0000002000 */
[----:B------:R-:W-:Y:S05]  /*b050*/  @!P0 BRA `(.L_x_6887) ;  /* 0x0000000000048947 */ /* 0x000fea0003800000 */
[----:B------:R-:W-:Y:S01]  /*b060*/  BPT.TRAP 0x1 ;  /* 0x000000040000795c */ /* 0x000fe20000300000 */
.L_x_6887:
[----:B------:R-:W-:Y:S01]  /*b070*/  R2UR UR4, R2 ;  /* 0x00000000020472ca */ /* 0x000fe200000e0000 */
[----:B------:R-:W-:-:S12]  /*b080*/  ULEA UR7, UR60, UR61, 0x3 ;  /* 0x0000003d3c077291 */ /* 0x000fd8000f8e183f */
[----:B------:R-:W-:-:S05]  /*b090*/  IMAD.U32 R0, RZ, RZ, UR4 ;  /* 0x00000004ff007e24 */ /* 0x000fca000f8e00ff */
[----:B------:R-:W-:-:S04]  /*b0a0*/  SHF.L.U32 R0, R0, 0x1f, RZ ;  /* 0x0000001f00007819 */ /* 0x000fc800000006ff */
[----:B------:R0:W1:Y:S01]  /*b0b0*/  SYNCS.PHASECHK.TRANS64.TRYWAIT P1, [UR7+0x34850], R0 ;  /* 0x03485000ff0075a7 */ /* 0x0000620008020147 */
[----:B------:R-:W-:Y:S05]  /*b0c0*/  @!P0 BRA `(.L_x_6888) ;  /* 0x0000000000048947 */ /* 0x000fea0003800000 */
[----:B------:R-:W-:Y:S01]  /*b0d0*/  BPT.TRAP 0x1 ;  /* 0x000000040000795c */ /* 0x000fe20000300000 */
.L_x_6888:
[----:B-1----:R-:W-:Y:S05]  /*b0e0*/  @P1 BRA `(.L_x_6889) ;  /* 0x0000000000081947 */ /* 0x002fea0003800000 */
[----:B------:R-:W1:Y:S02]  /*b0f0*/  SYNCS.PHASECHK.TRANS64.TRYWAIT P1, [UR7+0x34850], R0 ;  /* 0x03485000ff0075a7 */ /* 0x000e640008020147 */
[----:B-1----:R-:W-:Y:S05]  /*b100*/  @!P1 BRA `(.L_x_6890) ;  /* 0x0000006400409947 */ /* 0x002fea0003800000 */
.L_x_6889:
[----:B------:R-:W-:Y:S01]  /*b110*/  UIADD3 UR4, UR61, 0x400, URZ ;  /* 0x000004003d047890 */ /* 0x000fe2000fffe03f */
[----:B------:R-:W-:Y:S01]  /*b120*/  WARPGROUP.ARRIVE ;  /* 0x00000000000079c5 */ /* 0x000fe20000000000 */
[----:B------:R-:W-:Y:S01]  /*b130*/  UMOV UR11, 0x40000040 ;  /* 0x40000040000b7882 */ /* 0x000fe20000000000 */
[----:B01----:R-:W0:Y:S01]  /*b140*/  SHFL.BFLY PT, R0, R13, 0x2, 0x1f ;  /* 0x0c401f000d007f89 */ /* 0x003e2200000e0000 */
[----:B------:R-:W-:Y:S01]  /*b150*/  USHF.R.U32.HI UR4, URZ, 0x4, UR4 ;  /* 0x000000043f047899 */ /* 0x000fe20008011604 */
[----:B------:R-:W-:Y:S02]  /*b160*/  IMAD.MOV.U32 R8, RZ, RZ, RZ ;  /* 0x000000ffff087224 */ /* 0x000fe400078e00ff */
[----:B------:R-:W1:Y:S01]  /*b170*/  SHFL.BFLY PT, R5, R12, 0x2, 0x1f ;  /* 0x0c401f000c057f89 */ /* 0x000e6200000e0000 */
[----:B------:R-:W-:Y:S01]  /*b180*/  ULOP3.LUT UR4, UR4, 0x3fff, URZ, 0xc0, !UPT ;  /* 0x00003fff04047892 */ /* 0x000fe2000f8ec03f */
[----:B------:R-:W-:-:S03]  /*b190*/  IMAD.MOV.U32 R17, RZ, RZ, -0x800000 ;  /* 0xff800000ff117424 */ /* 0x000fc600078e00ff */
[----:B------:R-:W-:-:S04]  /*b1a0*/  ULOP3.LUT UR4, UR4, 0x5800000, URZ, 0xfc, !UPT ;  /* 0x0580000004047892 */ /* 0x000fc8000f8efc3f */
[----:B------:R-:W-:-:S04]  /*b1b0*/  UIMAD UR4, UR60, 0xb00, UR4 ;  /* 0x00000b003c0478a4 */ /* 0x000fc8000f8e0204 */
[----:B------:R-:W-:-:S03]  /*b1c0*/  UIADD3 UR6, UR4, 0x80, URZ ;  /* 0x0000008004067890 */ /* 0x000fc6000fffe03f */
[----:B------:R-:W-:Y:S02]  /*b1d0*/  UMOV UR10, UR4 ;  /* 0x00000004000a7c82 */ /* 0x000fe40008000000 */
[----:B------:R-:W-:Y:S01]  /*b1e0*/  HGMMA.64x128x16.F32 R24, R176, gdesc[UR8].tnspB, R24, gsb0 ;  /* 0x41e00008b0187df0 */ /* 0x000fe20008000818 */
[----:B------:R-:W-:Y:S01]  /*b1f0*/  UMOV UR11, 0x40000040 ;  /* 0x40000040000b7882 */ /* 0x000fe20000000000 */
[----:B------:R-:W-:Y:S01]  /*b200*/  UMOV UR10, UR6 ;  /* 0x00000006000a7c82 */ /* 0x000fe20008000000 */
[----:B------:R-:W-:Y:S01]  /*b210*/  UIADD3 UR6, UR4, 0x100, URZ ;  /* 0x0000010004067890 */ /* 0x000fe2000fffe03f */
[----:B0-----:R-:W-:Y:S01]  /*b220*/  FADD.FTZ R0, R0, R13 ;  /* 0x0000000d00007221 */ /* 0x001fe20000010000 */
[----:B-1----:R-:W-:-:S04]  /*b230*/  FADD.FTZ R4, R5, R12 ;  /* 0x0000000c05047221 */ /* 0x002fc80000010000 */
[----:B------:R-:W0:Y:S04]  /*b240*/  SHFL.BFLY PT, R5, R0, 0x1, 0x1f ;  /* 0x0c201f0000057f89 */ /* 0x000e2800000e0000 */
[----:B------:R-:W1:Y:S01]  /*b250*/  SHFL.BFLY PT, R7, R4, 0x1, 0x1f ;  /* 0x0c201f0004077f89 */ /* 0x000e6200000e0000 */
[----:B0-----:R-:W-:Y:S01]  /*b260*/  FADD.FTZ R14, R0, R5 ;  /* 0x00000005000e7221 */ /* 0x001fe20000010000 */
[----:B------:R-:W-:Y:S02]  /*b270*/  IMAD.MOV.U32 R5, RZ, RZ, RZ ;  /* 0x000000ffff057224 */ /* 0x000fe400078e00ff */
        /* <DEDUP_REMOVED lines=64> */
[----:B------:R-:W-:Y:S01]  /*b680*/  HGMMA.64x128x16.F32 R24, R212, gdesc[UR8].tnspB, R24, gsb0 ;  /* 0x41e00008d4187df0 */ /* 0x000fe20008000818 */
[----:B------:R-:W-:Y:S01]  /*b690*/  UMOV UR10, UR4 ;  /* 0x00000004000a7c82 */ /* 0x000fe20008000000 */
[----:B------:R-:W-:Y:S01]  /*b6a0*/  UMOV UR11, 0x40000040 ;  /* 0x40000040000b7882 */ /* 0x000fe20000000000 */
[----:B------:R-:W-:Y:S02]  /*b6b0*/  WARPGROUP.DEPBAR.LE gsb0, 0x0 ;  /* 0x00008000000079c5 */ /* 0x000fe40000010000 */
[----:B------:R-:W-:-:S07]  /*b6c0*/  WARPGROUP.ARRIVE ;  /* 0x00000000000079c5 */ /* 0x000fce0000000000 */
[----:B------:R-:W-:Y:S03]  /*b6d0*/  HGMMA.64x128x16.F32 R24, R216, gdesc[UR8].tnspB, R24, gsb0 ;  /* 0x41e00008d8187df0 */ /* 0x000fe60008000818 */
[----:B------:R-:W-:Y:S02]  /*b6e0*/  WARPGROUP.DEPBAR.LE gsb0, 0x0 ;  /* 0x00008000000079c5 */ /* 0x000fe40000010000 */
[----:B0-23--:R-:W-:Y:S05]  /*b6f0*/  @!P0 BRA `(.L_x_6891) ;  /* 0x0000000000048947 */ /* 0x00dfea0003800000 */
[----:B------:R-:W-:Y:S01]  /*b700*/  BPT.TRAP 0x1 ;  /* 0x000000040000795c */ /* 0x000fe20000300000 */
.L_x_6891:
        /* <DEDUP_REMOVED lines=40> */
[----:B------:R-:W-:Y:S01]  /*b990*/  IMAD.WIDE R4, R233, 0x2, R36 ;  /* 0x00000002e9047825 */ /* 0x000fe200078e0224 */
[----:B------:R-:W-:-:S03]  /*b9a0*/  @P1 PRMT R3, R22, 0x654, R3 ;  /* 0x0000065416031816 */ /* 0x000fc60000000003 */
[-C--:B------:R-:W-:Y:S01]  /*b9b0*/  FMUL.FTZ R27, R27, R8.reuse ;  /* 0x000000081b1b7220 */ /* 0x080fe20000410000 */
[-C--:B------:R-:W-:Y:S01]  /*b9c0*/  FMUL.FTZ R100, R26, R8.reuse ;  /* 0x000000081a647220 */ /* 0x080fe20000410000 */
[----:B------:R-:W-:Y:S01]  /*b9d0*/  IMAD R9, R225, 0x40, R220 ;  /* 0x00000040e1097824 */ /* 0x000fe200078e02dc */
[----:B------:R0:W-:Y:S01]  /*b9e0*/  @P1 SYNCS.ARRIVE.TRANS64.RED.A1T0 RZ, [R3+URZ], RZ ;  /* 0x000000ff03ff19a7 */ /* 0x0001e2000810043f */
[----:B------:R-:W-:Y:S01]  /*b9f0*/  IADD3 R10, P1, R4, 0x4040, RZ ;  /* 0x00004040040a7810 */ /* 0x000fe20007f3e0ff */
[----:B------:R-:W-:Y:S01]  /*ba00*/  FMUL.FTZ R31, R31, R8 ;  /* 0x000000081f1f7220 */ /* 0x000fe20000410000 */
[----:B------:R-:W-:-:S04]  /*ba10*/  IMAD.WIDE R36, R9, 0x2, R36 ;  /* 0x0000000209247825 */ /* 0x000fc800078e0224 */
[-C--:B------:R-:W-:Y:S01]  /*ba20*/  FMUL.FTZ R104, R30, R8.reuse ;  /* 0x000000081e687220 */ /* 0x080fe20000410000 */
[----:B------:R-:W-:Y:S01]  /*ba30*/  LOP3.LUT R9, R10, 0x380, RZ, 0xc0, !PT ;  /* 0x000003800a097812 */ /* 0x000fe200078ec0ff */
[-C--:B------:R-:W-:Y:S01]  /*ba40*/  FMUL.FTZ R103, R35, R8.reuse ;  /* 0x0000000823677220 */ /* 0x080fe20000410000 */
[-C--:B------:R-:W-:Y:S01]  /*ba50*/  FMUL.FTZ R106, R34, R8.reuse ;  /* 0x00000008226a7220 */ /* 0x080fe20000410000 */
[----:B0-----:R-:W-:Y:S01]  /*ba60*/  LOP3.LUT R3, R4, 0x380, RZ, 0xc0, !PT ;  /* 0x0000038004037812 */ /* 0x001fe200078ec0ff */
[-C--:B------:R-:W-:Y:S01]  /*ba70*/  FMUL.FTZ R99, R39, R8.reuse ;  /* 0x0000000827637220 */ /* 0x080fe20000410000 */
[-C--:B------:R-:W-:Y:S01]  /*ba80*/  FMUL.FTZ R102, R38, R8.reuse ;  /* 0x0000000826667220 */ /* 0x080fe20000410000 */
[-C--:B------:R-:W-:Y:S01]  /*ba90*/  FMUL.FTZ R96, R43, R8.reuse ;  /* 0x000000082b607220 */ /* 0x080fe20000410000 */
[----:B------:R-:W-:Y:S01]  /*baa0*/  SHF.R.U64 R3, R3, 0x3, RZ ;  /* 0x0000000303037819 */ /* 0x000fe200000012ff */
        /* <DEDUP_REMOVED lines=23> */
[C---:B------:R-:W-:Y:S01]  /*bc20*/  IADD3 R45, P0, R4.reuse, 0x4060, RZ ;  /* 0x00004060042d7810 */ /* 0x040fe20007f1e0ff */
[--C-:B------:R-:W-:Y:S01]  /*bc30*/  IMAD.X R43, RZ, RZ, R5.reuse, P1 ;  /* 0x000000ffff2b7224 */ /* 0x100fe200008e0605 */
[C---:B------:R-:W-:Y:S01]  /*bc40*/  IADD3 R29, P2, R4.reuse, 0x4020, RZ ;  /* 0x00004020041d7810 */ /* 0x040fe20007f5e0ff */
[----:B------:R-:W0:Y:S01]  /*bc50*/  LDC R101, c[0x0][0xc38] ;  /* 0x00030e00ff657b82 */ /* 0x000e220000000800 */
[C---:B------:R-:W-:Y:S01]  /*bc60*/  IADD3 R21, P3, R4.reuse, 0x4000, RZ ;  /* 0x0000400004157810 */ /* 0x040fe20007f7e0ff */
[----:B------:R-:W-:Y:S01]  /*bc70*/  ULDC UR7, c[0x0][0xc44] ;  /* 0x0003110000077ab9 */ /* 0x000fe20000000800 */
        /* <DEDUP_REMOVED lines=10> */
[----:B------:R-:W-:Y:S01]  /*bd20*/  LOP3.LUT R14, R29, 0x380, RZ, 0xc0, !PT ;  /* 0x000003801d0e7812 */ /* 0x000fe200078ec0ff */
[----:B------:R-:W-:Y:S01]  /*bd30*/  ULDC.64 UR8, c[0x0][0xb90] ;  /* 0x0002e40000087ab9 */ /* 0x000fe20000000a00 */
[----:B------:R-:W-:-:S02]  /*bd40*/  LOP3.LUT R42, R3, R10, RZ, 0x3c, !PT ;  /* 0x0000000a032a7212 */ /* 0x000fc400078e3cff */
[----:B------:R-:W-:Y:S02]  /*bd50*/  LOP3.LUT R3, R8, 0x380, RZ, 0xc0, !PT ;  /* 0x0000038008037812 */ /* 0x000fe400078ec0ff */
[----:B------:R-:W-:Y:S02]  /*bd60*/  SHF.R.U64 R14, R14, 0x3, RZ ;  /* 0x000000030e0e7819 */ /* 0x000fe400000012ff */
[----:B------:R-:W-:Y:S02]  /*bd70*/  SHF.R.U64 R3, R3, 0x3, RZ ;  /* 0x0000000303037819 */ /* 0x000fe400000012ff */
[----:B------:R-:W-:Y:S02]  /*bd80*/  LOP3.LUT R40, R14, R29, RZ, 0x3c, !PT ;  /* 0x0000001d0e287212 */ /* 0x000fe400078e3cff */
[----:B------:R-:W-:Y:S02]  /*bd90*/  LOP3.LUT R10, R21, 0x380, RZ, 0xc0, !PT ;  /* 0x00000380150a7812 */ /* 0x000fe400078ec0ff */
[----:B------:R-:W-:-:S02]  /*bda0*/  LOP3.LUT R14, R3, R8, RZ, 0x3c, !PT ;  /* 0x00000008030e7212 */ /* 0x000fc400078e3cff */
[----:B------:R-:W-:Y:S02]  /*bdb0*/  LOP3.LUT R8, R13, 0x380, RZ, 0xc0, !PT ;  /* 0x000003800d087812 */ /* 0x000fe400078ec0ff */
[----:B------:R-:W-:Y:S02]  /*bdc0*/  LOP3.LUT R3, R12, 0x380, RZ, 0xc0, !PT ;  /* 0x000003800c037812 */ /* 0x000fe400078ec0ff */
[----:B------:R-:W-:Y:S02]  /*bdd0*/  SHF.R.U64 R10, R10, 0x3, RZ ;  /* 0x000000030a0a7819 */ /* 0x000fe400000012ff */
[----:B------:R-:W-:Y:S02]  /*bde0*/  SHF.R.U64 R8, R8, 0x3, RZ ;  /* 0x0000000308087819 */ /* 0x000fe400000012ff */
[----:B------:R-:W-:Y:S02]  /*bdf0*/  SHF.R.U64 R3, R3, 0x3, RZ ;  /* 0x0000000303037819 */ /* 0x000fe400000012ff */
[----:B------:R-:W-:-:S02]  /*be00*/  LOP3.LUT R38, R10, R21, RZ, 0x3c, !PT ;  /* 0x000000150a267212 */ /* 0x000fc400078e3cff */
[----:B------:R-:W-:Y:S02]  /*be10*/  LOP3.LUT R10, R8, R13, RZ, 0x3c, !PT ;  /* 0x0000000d080a7212 */ /* 0x000fe400078e3cff */
[----:B------:R-:W-:Y:S02]  /*be20*/  LOP3.LUT R8, R3, R12, RZ, 0x3c, !PT ;  /* 0x0000000c03087212 */ /* 0x000fe400078e3cff */
[----:B------:R-:W1:Y:S01]  /*be30*/  LDC R3, c[0x0][0xbe8] ;  /* 0x0002fa00ff037b82 */ /* 0x000e620000000800 */
[----:B------:R-:W-:Y:S02]  /*be40*/  R2UR UR13, R228 ;  /* 0x00000000e40d72ca */ /* 0x000fe400000e0000 */
[----:B------:R-:W-:Y:S02]  /*be50*/  R2UR UR12, R229 ;  /* 0x00000000e50c72ca */ /* 0x000fe400000e0000 */
[----:B------:R-:W-:Y:S02]  /*be60*/  R2UR UR11, R227 ;  /* 0x00000000e30b72ca */ /* 0x000fe400000e0000 */
[----:B------:R-:W-:-:S02]  /*be70*/  LOP3.LUT R44, R45, 0x380, RZ, 0xc0, !PT ;  /* 0x000003802d2c7812 */ /* 0x000fc400078ec0ff */
[----:B------:R-:W-:Y:S02]  /*be80*/  MOV R109, R4 ;  /* 0x00000004006d7202 */ /* 0x000fe40000000f00 */
[----:B------:R-:W-:Y:S02]  /*be90*/  SHF.R.U64 R44, R44, 0x3, RZ ;  /* 0x000000032c2c7819 */ /* 0x000fe400000012ff */
[----:B------:R-:W-:Y:S01]  /*bea0*/  F2FP.F16.F32.PACK_AB R6, R6, R7 ;  /* 0x000000070606723e */ /* 0x000fe200000000ff */
[----:B------:R-:W-:Y:S01]  /*beb0*/  UIADD3 UR4, -UR13, URZ, URZ ;  /* 0x0000003f0d047290 */ /* 0x000fe2000fffe13f */
[----:B------:R-:W-:Y:S01]  /*bec0*/  LOP3.LUT R44, R44, R45, RZ, 0x3c, !PT ;  /* 0x0000002d2c2c7212 */ /* 0x000fe200078e3cff */
[----:B------:R-:W-:Y:S01]  /*bed0*/  IMAD R98, RZ, RZ, -UR12 ;  /* 0x8000000cff627e24 */ /* 0x000fe2000f8e02ff */
[----:B------:R-:W-:Y:S01]  /*bee0*/  F2FP.F16.F32.PACK_AB R7, R31, R104 ;  /* 0x000000681f07723e */ /* 0x000fe200000000ff */
[----:B------:R-:W-:Y:S01]  /*bef0*/  IMAD.X R45, RZ, RZ, R5, P0 ;  /* 0x000000ffff2d7224 */ /* 0x000fe200000e0605 */
[----:B------:R-:W-:Y:S01]  /*bf00*/  UIMAD UR7, UR7, UR4, UR12 ;  /* 0x00000004070772a4 */ /* 0x000fe2000f8e020c */
[----:B0-----:R-:W-:Y:S01]  /*bf10*/  IMAD R98, R101, R98, UR11 ;  /* 0x0000000b65627e24 */ /* 0x001fe2000f8e0262 */
[----:B------:R-:W-:Y:S01]  /*bf20*/  F2FP.F16.F32.PACK_AB R5, R27, R100 ;  /* 0x000000641b05723e */ /* 0x000fe200000000ff */
[----:B------:R-:W-:Y:S01]  /*bf30*/  USHF.R.S32.HI UR11, URZ, 0x1f, UR13 ;  /* 0x0000001f3f0b7899 */ /* 0x000fe2000801140d */
[----:B------:R-:W0:Y:S01]  /*bf40*/  LDC.64 R100, c[0x0][0xb98] ;  /* 0x0002e600ff647b82 */ /* 0x000e220000000a00 */
[----:B-1----:R-:W-:Y:S01]  /*bf50*/  ISETP.NE.AND P1, PT, R3, 0x1, PT ;  /* 0x000000010300780c */ /* 0x002fe20003f25270 */
[----:B------:R-:W-:Y:S01]  /*bf60*/  USHF.R.S32.HI UR10, URZ, 0x1f, UR7 ;  /* 0x0000001f3f0a7899 */ /* 0x000fe20008011407 */
[----:B------:R-:W-:Y:S01]  /*bf70*/  IMAD R110, R98, 0x80, R232 ;  /* 0x00000080626e7824 */ /* 0x000fe200078e02e8 */
[----:B------:R-:W-:Y:S01]  /*bf80*/  MOV R104, R44 ;  /* 0x0000002c00687202 */ /* 0x000fe20000000f00 */
[----:B------:R-:W-:Y:S01]  /*bf90*/  UIMAD.WIDE.U32 UR4, UR7, UR8, URZ ;  /* 0x00000008070472a5 */ /* 0x000fe2000f8e003f */
[----:B------:R-:W-:Y:S01]  /*bfa0*/  IADD3 R21, P6, R36, 0x1000, RZ ;  /* 0x0000100024157810 */ /* 0x000fe20007fde0ff */
[----:B------:R-:W-:Y:S01]  /*bfb0*/  UIMAD UR6, UR10, UR8, URZ ;  /* 0x000000080a0672a4 */ /* 0x000fe2000f8e023f */
[----:B------:R-:W-:Y:S01]  /*bfc0*/  IMAD.MOV.U32 R45, RZ, RZ, R110 ;  /* 0x000000ffff2d7224 */ /* 0x000fe200078e006e */
[----:B------:R-:W-:Y:S01]  /*bfd0*/  F2FP.F16.F32.PACK_AB R4, R25, R20 ;  /* 0x000000141904723e */ /* 0x000fe200000000ff */
[----:B------:R-:W-:Y:S01]  /*bfe0*/  BAR.SYNC.DEFER_BLOCKING 0x1, 0x100 ;  /* 0x0044000000007b1d */ /* 0x000fe20000010000 */
[----:B------:R-:W-:Y:S01]  /*bff0*/  UIMAD UR6, UR7, UR9, UR6 ;  /* 0x00000009070672a4 */ /* 0x000fe2000f8e0206 */
[----:B------:R-:W-:Y:S01]  /*c000*/  LOP3.LUT R34, R21, 0x380, RZ, 0xc0, !PT ;  /* 0x0000038015227812 */ /* 0x000fe200078ec0ff */
[----:B------:R-:W-:Y:S01]  /*c010*/  IMAD.U32 R13, RZ, RZ, UR5 ;  /* 0x00000005ff0d7e24 */ /* 0x000fe2000f8e00ff */
[----:B------:R-:W-:Y:S01]  /*c020*/  MOV R108, R38 ;  /* 0x00000026006c7202 */ /* 0x000fe20000000f00 */
[----:B------:R-:W-:-:S03]  /*c030*/  UIADD3 UR6, UR5, UR6, URZ ;  /* 0x0000000605067290 */ /* 0x000fc6000fffe03f */
[----:B------:R-:W1:Y:S01]  /*c040*/  @P1 LDC R107, c[0x0][0xbec] ;  /* 0x0002fb00ff6b1b82 */ /* 0x000e620000000800 */
[----:B------:R-:W-:Y:S01]  /*c050*/  SHF.R.U64 R34, R34, 0x3, RZ ;  /* 0x0000000322227819 */ /* 0x000fe200000012ff */
[----:B------:R-:W-:Y:S01]  /*c060*/  IMAD.U32 R12, RZ, RZ, UR4 ;  /* 0x00000004ff0c7e24 */ /* 0x000fe2000f8e00ff */
[----:B------:R-:W-:Y:S01]  /*c070*/  IADD3 R35, P4, R36, 0x3000, RZ ;  /* 0x0000300024237810 */ /* 0x000fe20007f9e0ff */
[----:B------:R-:W-:Y:S01]  /*c080*/  ULDC.64 UR4, c[0x0][0xb88] ;  /* 0x0002e20000047ab9 */ /* 0x000fe20000000a00 */
[----:B------:R-:W-:Y:S01]  /*c090*/  IMAD.U32 R13, RZ, RZ, UR6 ;  /* 0x00000006ff0d7e24 */ /* 0x000fe2000f8e00ff */
[----:B------:R-:W-:Y:S01]  /*c0a0*/  LOP3.LUT R34, R34, R21, RZ, 0x3c, !PT ;  /* 0x0000001522227212 */ /* 0x000fe200078e3cff */
[----:B------:R-:W-:Y:S01]  /*c0b0*/  ULDC UR6, c[0x0][0xa88] ;  /* 0x0002a20000067ab9 */ /* 0x000fe20000000800 */
[----:B------:R-:W2:Y:S01]  /*c0c0*/  @P1 LDC R111, c[0x0][0xbf0] ;  /* 0x0002fc00ff6f1b82 */ /* 0x000ea20000000800 */
[----:B------:R-:W-:Y:S01]  /*c0d0*/  IADD3 R21, P0, R36, 0x6000, RZ ;  /* 0x0000600024157810 */ /* 0x000fe20007f1e0ff */
[----:B0-----:R-:W-:Y:S01]  /*c0e0*/  IMAD.WIDE.U32 R12, R100, UR13, R12 ;  /* 0x0000000d640c7c25 */ /* 0x001fe2000f8e000c */
[C---:B------:R-:W-:Y:S01]  /*c0f0*/  IADD3 R33, P5, R36.reuse, 0x2000, RZ ;  /* 0x0000200024217810 */ /* 0x040fe20007fbe0ff */
[----:B------:R-:W-:Y:S01]  /*c100*/  ULDC.64 UR8, c[0x0][0x208] ;  /* 0x0000820000087ab9 */ /* 0x000fe20000000a00 */
[----:B------:R-:W-:Y:S01]  /*c110*/  LOP3.LUT R30, R35, 0x380, RZ, 0xc0, !PT ;  /* 0x00000380231e7812 */ /* 0x000fe200078ec0ff */
[--C-:B------:R-:W-:Y:S01]  /*c120*/  IMAD.X R25, RZ, RZ, R37.reuse, P0 ;  /* 0x000000ffff197224 */ /* 0x100fe200000e0625 */
[----:B------:R-:W-:Y:S01]  /*c130*/  LOP3.LUT R32, R33, 0x380, RZ, 0xc0, !PT ;  /* 0x0000038021207812 */ /* 0x000fe200078ec0ff */
[----:B------:R-:W-:Y:S01]  /*c140*/  IMAD.X R31, RZ, RZ, R37, P4 ;  /* 0x000000ffff1f7224 */ /* 0x000fe200020e0625 */
[----:B------:R-:W-:Y:S01]  /*c150*/  IADD3 R29, P2, R36, 0x5000, RZ ;  /* 0x00005000241d7810 */ /* 0x000fe20007f5e0ff */
[----:B------:R0:W-:Y:S01]  /*c160*/  STSM.16.M88.4 [R109], R4 ;  /* 0x000000046d007844 */ /* 0x0001e20000000200 */
[----:B------:R-:W-:-:S02]  /*c170*/  SHF.R.U64 R30, R30, 0x3, RZ ;  /* 0x000000031e1e7819 */ /* 0x000fc400000012ff */
[----:B------:R-:W-:Y:S01]  /*c180*/  SHF.R.U64 R32, R32, 0x3, RZ ;  /* 0x0000000320207819 */ /* 0x000fe200000012ff */
[--C-:B------:R-:W-:Y:S01]  /*c190*/  IMAD.X R27, RZ, RZ, R37.reuse, P2 ;  /* 0x000000ffff1b7224 */ /* 0x100fe200010e0625 */
[----:B------:R-:W-:Y:S01]  /*c1a0*/  LOP3.LUT R26, R29, 0x380, RZ, 0xc0, !PT ;  /* 0x000003801d1a7812 */ /* 0x000fe200078ec0ff */
[----:B-1----:R-:W-:Y:S01]  /*c1b0*/  @P1 IMAD.HI.U32 R44, R110, R107, RZ ;  /* 0x0000006b6e2c1227 */ /* 0x002fe200078e00ff */
[----:B------:R-:W-:Y:S02]  /*c1c0*/  LOP3.LUT R30, R30, R35, RZ, 0x3c, !PT ;  /* 0x000000231e1e7212 */ /* 0x000fe400078e3cff */
[----:B------:R-:W-:Y:S01]  /*c1d0*/  LOP3.LUT R32, R32, R33, RZ, 0x3c, !PT ;  /* 0x0000002120207212 */ /* 0x000fe200078e3cff */
[----:B------:R-:W-:Y:S01]  /*c1e0*/  IMAD.X R35, RZ, RZ, R37, P6 ;  /* 0x000000ffff237224 */ /* 0x000fe200030e0625 */
[----:B------:R-:W-:Y:S02]  /*c1f0*/  MOV R15, R14 ;  /* 0x0000000e000f7202 */ /* 0x000fe40000000f00 */
[----:B------:R-:W-:-:S02]  /*c200*/  IADD3 R33, P3, R36, 0x4000, RZ ;  /* 0x0000400024217810 */ /* 0x000fc40007f7e0ff */
[----:B--2---:R-:W-:Y:S01]  /*c210*/  @P1 SHF.R.U32.HI R45, RZ, R111, R44 ;  /* 0x0000006fff2d1219 */ /* 0x004fe2000001162c */
[----:B0-----:R-:W-:Y:S01]  /*c220*/  IMAD R4, R100, UR11, RZ ;  /* 0x0000000b64047c24 */ /* 0x001fe2000f8e02ff */
[----:B------:R-:W-:Y:S02]  /*c230*/  MOV R109, R10 ;  /* 0x0000000a006d7202 */ /* 0x000fe40000000f00 */
[--C-:B------:R-:W-:Y:S01]  /*c240*/  SHF.R.S32.HI R39, RZ, 0x1f, R45.reuse ;  /* 0x0000001fff277819 */ /* 0x100fe2000001142d */
[----:B------:R-:W-:Y:S01]  /*c250*/  IMAD.MOV R38, RZ, RZ, -R45 ;  /* 0x000000ffff267224 */ /* 0x000fe200078e0a2d */
[----:B------:R-:W-:Y:S01]  /*c260*/  IADD3 R12, P0, R45, R12, RZ ;  /* 0x0000000c2d0c7210 */ /* 0x000fe20007f1e0ff */
[----:B------:R-:W-:Y:S01]  /*c270*/  IMAD R101, R101, UR13, R4 ;  /* 0x0000000d65657c24 */ /* 0x000fe2000f8e0204 */
[----:B------:R-:W-:Y:S01]  /*c280*/  F2FP.F16.F32.PACK_AB R4, R94, R95 ;  /* 0x0000005f5e04723e */ /* 0x000fe200000000ff */
[----:B------:R-:W-:Y:S01]  /*c290*/  IMAD R11, R3, R38, R110 ;  /* 0x00000026030b7224 */ /* 0x000fe200078e026e */
[----:B------:R-:W-:-:S02]  /*c2a0*/  F2FP.F16.F32.PACK_AB R5, R103, R106 ;  /* 0x0000006a6705723e */ /* 0x000fc400000000ff */
[----:B------:R-:W-:Y:S02]  /*c2b0*/  IADD3.X R13, R39, R13, R101, P0, !PT ;  /* 0x0000000d270d7210 */ /* 0x000fe400007fe465 */
[----:B------:R-:W-:Y:S02]  /*c2c0*/  SHF.R.S32.HI R10, RZ, 0x1f, R11 ;  /* 0x0000001fff0a7819 */ /* 0x000fe4000001140b */
[----:B------:R-:W-:Y:S01]  /*c2d0*/  F2FP.F16.F32.PACK_AB R6, R92, R93 ;  /* 0x0000005d5c06723e */ /* 0x000fe200000000ff */
[----:B------:R-:W-:Y:S01]  /*c2e0*/  IMAD.WIDE.U32 R12, R11, UR4, R12 ;  /* 0x000000040b0c7c25 */ /* 0x000fe2000f8e000c */
[----:B------:R-:W-:Y:S02]  /*c2f0*/  F2FP.F16.F32.PACK_AB R7, R99, R102 ;  /* 0x000000666307723e */ /* 0x000fe400000000ff */
[----:B------:R-:W-:Y:S01]  /*c300*/  SHF.R.U64 R26, R26, 0x3, RZ ;  /* 0x000000031a1a7819 */ /* 0x000fe200000012ff */
[----:B------:R-:W-:Y:S01]  /*c310*/  IMAD R10, R10, UR4, RZ ;  /* 0x000000040a0a7c24 */ /* 0x000fe2000f8e02ff */
[----:B------:R-:W-:Y:S01]  /*c320*/  IADD3 R105, P6, R36, 0x7000, RZ ;  /* 0x0000700024697810 */ /* 0x000fe20007fde0ff */
[----:B------:R0:W-:Y:S01]  /*c330*/  STSM.16.M88.4 [R15], R4 ;  /* 0x000000040f007844 */ /* 0x0001e20000000200 */
[----:B------:R-:W-:Y:S01]  /*c340*/  MOV R107, R40 ;  /* 0x00000028006b7202 */ /* 0x000fe20000000f00 */
[----:B------:R-:W-:Y:S01]  /*c350*/  IMAD R39, R11, UR5, R10 ;  /* 0x000000050b277c24 */ /* 0x000fe2000f8e020a */
[----:B------:R-:W-:Y:S01]  /*c360*/  LOP3.LUT R26, R26, R29, RZ, 0x3c, !PT ;  /* 0x0000001d1a1a7212 */ /* 0x000fe200078e3cff */
[----:B------:R-:W-:Y:S01]  /*c370*/  IMAD R41, R98, 0x80, R231 ;  /* 0x0000008062297824 */ /* 0x000fe200078e02e7 */
[----:B------:R-:W-:Y:S01]  /*c380*/  LOP3.LUT R20, R105, 0x380, RZ, 0xc0, !PT ;  /* 0x0000038069147812 */ /* 0x000fe200078ec0ff */
[----:B------:R-:W-:Y:S01]  /*c390*/  ULDC.64 UR4, c[0x0][0xb50] ;  /* 0x0002d40000047ab9 */ /* 0x000fe20000000a00 */
[----:B------:R-:W-:Y:S01]  /*c3a0*/  IMAD R92, R3, UR6, RZ ;  /* 0x00000006035c7c24 */ /* 0x000fe2000f8e02ff */
[----:B------:R-:W-:Y:S01]  /*c3b0*/  MOV R14, R8 ;  /* 0x00000008000e7202 */ /* 0x000fe20000000f00 */
[----:B------:R-:W-:Y:S01]  /*c3c0*/  IMAD.X R29, RZ, RZ, R37, P3 ;  /* 0x000000ffff1d7224 */ /* 0x000fe200018e0625 */
[----:B------:R-:W-:-:S02]  /*c3d0*/  LOP3.LUT P0, RZ, R226, 0x3, RZ, 0xc0, !PT ;  /* 0x00000003e2ff7812 */ /* 0x000fc4000780c0ff */
[----:B------:R-:W-:Y:S02]  /*c3e0*/  F2FP.F16.F32.PACK_AB R8, R88, R91 ;  /* 0x0000005b5808723e */ /* 0x000fe400000000ff */
[----:B------:R-:W-:Y:S01]  /*c3f0*/  F2FP.F16.F32.PACK_AB R9, R96, R97 ;  /* 0x000000616009723e */ /* 0x000fe200000000ff */
[----:B0-----:R-:W-:Y:S01]  /*c400*/  VIADD R5, R41, 0x8 ;  /* 0x0000000829057836 */ /* 0x001fe20000000000 */
[----:B------:R-:W-:Y:S01]  /*c410*/  F2FP.F16.F32.PACK_AB R10, R89, R90 ;  /* 0x0000005a590a723e */ /* 0x000fe200000000ff */
[----:B------:R-:W-:Y:S01]  /*c420*/  IMAD.IADD R7, R13, 0x1, R39 ;  /* 0x000000010d077824 */ /* 0x000fe200078e0227 */
[----:B------:R-:W-:Y:S02]  /*c430*/  F2FP.F16.F32.PACK_AB R11, R47, R46 ;  /* 0x0000002e2f0b723e */ /* 0x000fe400000000ff */
[----:B------:R-:W-:Y:S02]  /*c440*/  LEA R38, P3, R12, UR4, 0x2 ;  /* 0x000000040c267c11 */ /* 0x000fe4000f8610ff */
[----:B------:R-:W-:Y:S01]  /*c450*/  SHF.R.U64 R20, R20, 0x3, RZ ;  /* 0x0000000314147819 */ /* 0x000fe200000012ff */
[----:B------:R0:W-:Y:S01]  /*c460*/  STSM.16.M88.4 [R14], R8 ;  /* 0x000000080e007844 */ /* 0x0001e20000000200 */
[----:B------:R-:W-:-:S02]  /*c470*/  ISETP.GE.OR P2, PT, R41, R92, P0 ;  /* 0x0000005c2900720c */ /* 0x000fc40000746670 */
[----:B------:R-:W-:Y:S01]  /*c480*/  ISETP.GE.OR P0, PT, R5, R92, P0 ;  /* 0x0000005c0500720c */ /* 0x000fe20000706670 */
[----:B------:R-:W-:Y:S01]  /*c490*/  SHFL.IDX PT, R88, R38, RZ, 0x1c1f ;  /* 0x001c1fff26587589 */ /* 0x000fe200000e0000 */
[----:B------:R-:W-:Y:S02]  /*c4a0*/  LEA.HI.X R39, R12, UR5, R7, 0x2, P3 ;  /* 0x000000050c277c11 */ /* 0x000fe400098f1407 */
[----:B------:R-:W-:Y:S01]  /*c4b0*/  F2FP.F16.F32.PACK_AB R4, R49, R48 ;  /* 0x000000303104723e */ /* 0x000fe200000000ff */
[----:B------:R-:W-:Y:S01]  /*c4c0*/  SHFL.IDX PT, R90, R38, 0x1, 0x1c1f ;  /* 0x003c1f00265a7f89 */ /* 0x000fe200000e0000 */
[----:B------:R-:W-:Y:S02]  /*c4d0*/  F2FP.F16.F32.PACK_AB R5, R51, R50 ;  /* 0x000000323305723e */ /* 0x000fe400000000ff */
[----:B------:R-:W-:Y:S01]  /*c4e0*/  F2FP.F16.F32.PACK_AB R6, R53, R52 ;  /* 0x000000343506723e */ /* 0x000fe200000000ff */
[----:B------:R-:W1:Y:S01]  /*c4f0*/  SHFL.IDX PT, R89, R39, RZ, 0x1c1f ;  /* 0x001c1fff27597589 */ /* 0x000e6200000e0000 */
[----:B------:R-:W-:-:S02]  /*c500*/  F2FP.F16.F32.PACK_AB R7, R55, R54 ;  /* 0x000000363707723e */ /* 0x000fc400000000ff */
[----:B------:R-:W-:Y:S01]  /*c510*/  LOP3.LUT R20, R20, R105, RZ, 0x3c, !PT ;  /* 0x0000006914147212 */ /* 0x000fe200078e3cff */
[----:B------:R-:W2:Y:S01]  /*c520*/  SHFL.IDX PT, R91, R39, 0x1, 0x1c1f ;  /* 0x003c1f00275b7f89 */ /* 0x000ea200000e0000 */
[----:B------:R-:W-:Y:S02]  /*c530*/  F2FP.F16.F32.PACK_AB R12, R57, R56 ;  /* 0x00000038390c723e */ /* 0x000fe400000000ff */
[----:B------:R-:W-:Y:S01]  /*c540*/  F2FP.F16.F32.PACK_AB R13, R59, R58 ;  /* 0x0000003a3b0d723e */ /* 0x000fe200000000ff */
[----:B------:R-:W-:Y:S01]  /*c550*/  STSM.16.M88.4 [R109], R4 ;  /* 0x000000046d007844 */ /* 0x000fe20000000200 */
[----:B0-----:R-:W-:Y:S02]  /*c560*/  F2FP.F16.F32.PACK_AB R14, R61, R60 ;  /* 0x0000003c3d0e723e */ /* 0x001fe400000000ff */
[----:B------:R-:W-:Y:S02]  /*c570*/  F2FP.F16.F32.PACK_AB R15, R63, R62 ;  /* 0x0000003e3f0f723e */ /* 0x000fe400000000ff */
[----:B------:R-:W-:-:S02]  /*c580*/  MOV R105, R42 ;  /* 0x0000002a00697202 */ /* 0x000fc40000000f00 */
[----:B------:R-:W-:Y:S01]  /*c590*/  F2FP.F16.F32.PACK_AB R8, R65, R64 ;  /* 0x000000404108723e */ /* 0x000fe200000000ff */
[----:B------:R-:W-:Y:S01]  /*c5a0*/  STSM.16.M88.4 [R108], R12 ;  /* 0x0000000c6c007844 */ /* 0x000fe20000000200 */
        /* <DEDUP_REMOVED lines=9> */
[----:B------:R-:W-:Y:S02]  /*c640*/  F2FP.F16.F32.PACK_AB R81, R83, R82 ;  /* 0x000000525351723e */ /* 0x000fe400000000ff */
[----:B------:R-:W-:Y:S01]  /*c650*/  F2FP.F16.F32.PACK_AB R82, R85, R84 ;  /* 0x000000545552723e */ /* 0x000fe200000000ff */
[----:B------:R0:W-:Y:S01]  /*c660*/  STSM.16.M88.4 [R105], R40 ;  /* 0x0000002869007844 */ /* 0x0001e20000000200 */
[----:B------:R-:W-:Y:S02]  /*c670*/  F2FP.F16.F32.PACK_AB R83, R87, R86 ;  /* 0x000000565753723e */ /* 0x000fe400000000ff */
[----:B------:R-:W-:-:S02]  /*c680*/  LOP3.LUT R24, R21, 0x380, RZ, 0xc0, !PT ;  /* 0x0000038015187812 */ /* 0x000fc400078ec0ff */
[----:B------:R-:W-:Y:S01]  /*c690*/  LOP3.LUT R28, R33, 0x380, RZ, 0xc0, !PT ;  /* 0x00000380211c7812 */ /* 0x000fe200078ec0ff */
[----:B------:R-:W-:Y:S01]  /*c6a0*/  STSM.16.M88.4 [R104], R80 ;  /* 0x0000005068007844 */ /* 0x000fe20000000200 */
[----:B------:R-:W-:Y:S02]  /*c6b0*/  SHF.R.U64 R24, R24, 0x3, RZ ;  /* 0x0000000318187819 */ /* 0x000fe400000012ff */
[----:B------:R-:W-:Y:S01]  /*c6c0*/  SHF.R.U64 R28, R28, 0x3, RZ ;  /* 0x000000031c1c7819 */ /* 0x000fe200000012ff */
[----:B------:R-:W-:Y:S01]  /*c6d0*/  BAR.SYNC.DEFER_BLOCKING 0x1, 0x100 ;  /* 0x0044000000007b1d */ /* 0x000fe20000010000 */
[----:B------:R-:W-:Y:S02]  /*c6e0*/  LOP3.LUT R24, R24, R21, RZ, 0x3c, !PT ;  /* 0x0000001518187212 */ /* 0x000fe400078e3cff */
[----:B------:R-:W-:Y:S02]  /*c6f0*/  LOP3.LUT R21, R36, 0x380, RZ, 0xc0, !PT ;  /* 0x0000038024157812 */ /* 0x000fe400078ec0ff */
[----:B------:R-:W-:-:S03]  /*c700*/  LOP3.LUT R28, R28, R33, RZ, 0x3c, !PT ;  /* 0x000000211c1c7212 */ /* 0x000fc600078e3cff */
[----:B0-----:R-:W0:Y:S01]  /*c710*/  @P1 LDC R41, c[0x0][0xbec] ;  /* 0x0002fb00ff291b82 */ /* 0x001e220000000800 */
[----:B------:R-:W-:Y:S01]  /*c720*/  SHF.R.U64 R21, R21, 0x3, RZ ;  /* 0x0000000315157819 */ /* 0x000fe200000012ff */
[----:B------:R-:W-:-:S03]  /*c730*/  IMAD.X R33, RZ, RZ, R37, P5 ;  /* 0x000000ffff217224 */ /* 0x000fc600028e0625 */
[----:B------:R-:W-:Y:S01]  /*c740*/  LOP3.LUT R36, R21, R36, RZ, 0x3c, !PT ;  /* 0x0000002415247212 */ /* 0x000fe200078e3cff */
[----:B------:R-:W-:Y:S02]  /*c750*/  IMAD.X R21, RZ, RZ, R37, P6 ;  /* 0x000000ffff157224 */ /* 0x000fe400030e0625 */
[----:B------:R-:W3:Y:S01]  /*c760*/  @P1 LDC R40, c[0x0][0xbf0] ;  /* 0x0002fc00ff281b82 */ /* 0x000ee20000000800 */
[----:B-1----:R-:W-:Y:S04]  /*c770*/  @!P2 ST.E desc[UR8][R88.64], R0 ;  /* 0x000000005800a985 */ /* 0x002fe8000c101908 */
[----:B--2---:R1:W-:Y:S04]  /*c780*/  @!P0 ST.E desc[UR8][R90.64], R17 ;  /* 0x000000115a008985 */ /* 0x0043e8000c101908 */
[----:B------:R2:W5:Y:S04]  /*c790*/  LD.E.128 R48, desc[UR8][R34.64] ;  /* 0x0000000822307980 */ /* 0x000568000c101d00 */
[----:B------:R-:W5:Y:S04]  /*c7a0*/  LD.E.128 R36, desc[UR8][R36.64] ;  /* 0x0000000824247980 */ /* 0x000f68000c101d00 */
[----:B------:R-:W5:Y:S01]  /*c7b0*/  LD.E.128 R44, desc[UR8][R32.64] ;  /* 0x00000008202c7980 */ /* 0x000f62000c101d00 */
[----:B--2---:R-:W2:Y:S01]  /*c7c0*/  LDC.64 R34, c[0x0][0xae0] ;  /* 0x0002b800ff227b82 */ /* 0x004ea20000000a00 */
[----:B-1----:R-:W-:-:S02]  /*c7d0*/  IMAD R17, R222, 0x20, R225 ;  /* 0x00000020de117824 */ /* 0x002fc400078e02e1 */
[----:B------:R-:W5:Y:S04]  /*c7e0*/  LD.E.128 R4, desc[UR8][R30.64] ;  /* 0x000000081e047980 */ /* 0x000f68000c101d00 */
[----:B------:R1:W5:Y:S04]  /*c7f0*/  LD.E.128 R56, desc[UR8][R28.64] ;  /* 0x000000081c387980 */ /* 0x000368000c101d00 */
[----:B------:R-:W5:Y:S04]  /*c800*/  LD.E.128 R52, desc[UR8][R26.64] ;  /* 0x000000081a347980 */ /* 0x000f68000c101d00 */
[----:B------:R-:W5:Y:S04]  /*c810*/  LD.E.128 R12, desc[UR8][R24.64] ;  /* 0x00000008180c7980 */ /* 0x000f68000c101d00 */
[----:B------:R4:W5:Y:S01]  /*c820*/  LD.E.128 R8, desc[UR8][R20.64] ;  /* 0x0000000814087980 */ /* 0x000962000c101d00 */
[----:B------:R-:W-:Y:S01]  /*c830*/  ULDC.64 UR8, c[0x0][0xae8] ;  /* 0x0002ba0000087ab9 */ /* 0x000fe20000000a00 */
[----:B-1----:R-:W-:Y:S01]  /*c840*/  IMAD R28, R98, 0x80, R17 ;  /* 0x00000080621c7824 */ /* 0x002fe200078e0211 */
[----:B------:R-:W-:Y:S01]  /*c850*/  UIMAD UR6, UR10, UR8, URZ ;  /* 0x000000080a0672a4 */ /* 0x000fe2000f8e023f */
[----:B------:R-:W-:Y:S01]  /*c860*/  R2UR UR12, R223 ;  /* 0x00000000df0c72ca */ /* 0x000fe200000e0000 */
[----:B------:R-:W-:Y:S01]  /*c870*/  UIMAD.WIDE.U32 UR4, UR7, UR8, URZ ;  /* 0x00000008070472a5 */ /* 0x000fe2000f8e003f */
[----:B0-----:R-:W-:Y:S01]  /*c880*/  @P1 IMAD.HI.U32 R17, R28, R41, RZ ;  /* 0x000000291c111227 */ /* 0x001fe200078e00ff */
[----:B------:R-:W-:Y:S01]  /*c890*/  UIMAD UR6, UR7, UR9, UR6 ;  /* 0x00000009070672a4 */ /* 0x000fe2000f8e0206 */
[----:B------:R-:W-:Y:S01]  /*c8a0*/  @!PT LDS RZ, [RZ] ;  /* 0x00000000fffff984 */ /* 0x000fe20000000800 */
[----:B------:R-:W-:Y:S01]  /*c8b0*/  @!PT LDS RZ, [RZ] ;  /* 0x00000000fffff984 */ /* 0x000fe20000000800 */
[----:B------:R-:W-:Y:S01]  /*c8c0*/  @!PT LDS RZ, [RZ] ;  /* 0x00000000fffff984 */ /* 0x000fe20000000800 */
[----:B------:R-:W-:Y:S01]  /*c8d0*/  @!PT LDS RZ, [RZ] ;  /* 0x00000000fffff984 */ /* 0x000fe20000000800 */
[----:B------:R0:W-:Y:S06]  /*c8e0*/  MEMBAR.ALL.CTA ;  /* 0x0000000000007992 */ /* 0x0001ec0000008000 */
[----:B0-----:R-:W0:Y:S01]  /*c8f0*/  FENCE.VIEW.ASYNC.S ;  /* 0x00000000000073c6 */ /* 0x001e220000000000 */
[----:B------:R-:W-:Y:S01]  /*c900*/  ULDC.64 UR8, c[0x0][0xaf0] ;  /* 0x0002bc0000087ab9 */ /* 0x000fe20000000a00 */
[----:B------:R-:W-:Y:S01]  /*c910*/  UIADD3 UR5, UR5, UR6, URZ ;  /* 0x0000000605057290 */ /* 0x000fe2000fffe03f */
[----:B------:R-:W-:Y:S01]  /*c920*/  IMAD.MOV.U32 R0, RZ, RZ, R28 ;  /* 0x000000ffff007224 */ /* 0x000fe200078e001c */
[----:B------:R-:W-:Y:S01]  /*c930*/  UIMAD UR6, UR11, UR8, URZ ;  /* 0x000000080b0672a4 */ /* 0x000fe2000f8e023f */
[----:B---3--:R-:W-:Y:S01]  /*c940*/  @P1 SHF.R.U32.HI R0, RZ, R40, R17 ;  /* 0x00000028ff001219 */ /* 0x008fe20000011611 */
[----:B------:R-:W-:Y:S01]  /*c950*/  UIMAD.WIDE.U32 UR4, UR13, UR8, UR4 ;  /* 0x000000080d0472a5 */ /* 0x000fe2000f8e0004 */
[----:B------:R-:W-:Y:S01]  /*c960*/  R2UR UR10, R2 ;  /* 0x00000000020a72ca */ /* 0x000fe200000e0000 */
[----:B------:R-:W-:Y:S01]  /*c970*/  UIMAD UR6, UR13, UR9, UR6 ;  /* 0x000000090d0672a4 */ /* 0x000fe2000f8e0206 */
[--C-:B------:R-:W-:Y:S01]  /*c980*/  SHF.R.S32.HI R17, RZ, 0x1f, R0.reuse ;  /* 0x0000001fff117819 */ /* 0x100fe20000011400 */
[----:B------:R-:W-:Y:S01]  /*c990*/  IMAD.MOV R2, RZ, RZ, -R0 ;  /* 0x000000ffff027224 */ /* 0x000fe200078e0a00 */
[----:B------:R-:W-:-:S02]  /*c9a0*/  UIADD3 UR60, UR60, 0x1, URZ ;  /* 0x000000013c3c7890 */ /* 0x000fc4000fffe03f */
[----:B------:R-:W-:Y:S01]  /*c9b0*/  UIADD3 UR5, UR5, UR6, URZ ;  /* 0x0000000605057290 */ /* 0x000fe2000fffe03f */
[----:B--2---:R-:W-:Y:S01]  /*c9c0*/  IMAD R17, R17, R34, RZ ;  /* 0x0000002211117224 */ /* 0x004fe200078e02ff */
[----:B------:R-:W-:Y:S01]  /*c9d0*/  UIADD3 UR61, UR61, 0x34820, URZ ;  /* 0x000348203d3d7890 */ /* 0x000fe2000fffe03f */
[----:B------:R-:W-:Y:S01]  /*c9e0*/  IMAD R3, R3, R2, R28 ;  /* 0x0000000203037224 */ /* 0x000fe200078e021c */
[----:B------:R-:W-:Y:S01]  /*c9f0*/  ULDC.64 UR6, c[0x0][0xad8] ;  /* 0x0002b60000067ab9 */ /* 0x000fe20000000a00 */
[C---:B------:R-:W-:Y:S01]  /*ca00*/  IMAD R17, R0.reuse, R35, R17 ;  /* 0x0000002300117224 */ /* 0x040fe200078e0211 */
[----:B------:R-:W-:Y:S01]  /*ca10*/  ULDC.64 UR8, c[0x0][0xa80] ;  /* 0x0002a00000087ab9 */ /* 0x000fe20000000a00 */
[----:B----4-:R-:W-:Y:S01]  /*ca20*/  IMAD.WIDE.U32 R20, R0, R34, UR4 ;  /* 0x0000000400147e25 */ /* 0x010fe2000f8e0022 */
        /* <DEDUP_REMOVED lines=10> */
[C---:B------:R-:W-:Y:S01]  /*cad0*/  ISETP.GE.AND P1, PT, R29.reuse, R92, PT ;  /* 0x0000005c1d00720c */ /* 0x040fe20003f26270 */
[----:B------:R-:W-:Y:S01]  /*cae0*/  UPRMT UR4, URZ, 0x654, UR61 ;  /* 0x000006543f047896 */ /* 0x000fe2000800003d */
[----:B------:R-:W-:Y:S01]  /*caf0*/  VIADD R17, R29, 0x20 ;  /* 0x000000201d117836 */ /* 0x000fe20000000000 */
[----:B------:R-:W-:Y:S01]  /*cb00*/  UPRMT UR61, UR5, 0x654, UR61 ;  /* 0x00000654053d7896 */ /* 0x000fe2000800003d */
[----:B------:R-:W-:Y:S01]  /*cb10*/  IMAD.IADD R21, R3, 0x1, R25 ;  /* 0x0000000103157824 */ /* 0x000fe200078e0219 */
[----:B------:R-:W-:Y:S01]  /*cb20*/  USEL UR5, URZ, 0x1, UP0 ;  /* 0x000000013f057887 */ /* 0x000fe20008000000 */
[----:B------:R-:W-:-:S02]  /*cb30*/  LEA R0, P0, R2, UR8, 0x1 ;  /* 0x0000000802007c11 */ /* 0x000fc4000f8008ff */
[-C--:B------:R-:W-:Y:S01]  /*cb40*/  ISETP.GE.AND P3, PT, R17, R92.reuse, PT ;  /* 0x0000005c1100720c */ /* 0x080fe20003f66270 */
[----:B------:R-:W-:Y:S01]  /*cb50*/  ULOP3.LUT UR10, UR10, UR5, URZ, 0x3c, !UPT ;  /* 0x000000050a0a7292 */ /* 0x000fe2000f8e3c3f */
[----:B------:R-:W-:Y:S01]  /*cb60*/  LEA.HI.X R17, R2, UR9, R21, 0x1, P0 ;  /* 0x0000000902117c11 */ /* 0x000fe200080f0c15 */
[----:B------:R-:W-:Y:S01]  /*cb70*/  VIADD R3, R29, 0x40 ;  /* 0x000000401d037836 */ /* 0x000fe20000000000 */
[----:B0-----:R-:W-:Y:S01]  /*cb80*/  SYNCS.ARRIVE.TRANS64.RED.A1T0 RZ, [UR4], RZ ;  /* 0x000000ffffff79a7 */ /* 0x001fe20008100404 */
        /* <DEDUP_REMOVED lines=18> */
.L_x_6893:
[----:B------:R-:W-:Y:S05]  /*ccb0*/  BSYNC B0 ;  /* 0x0000000000007941 */ /* 0x000fea0003800000 */
.L_x_6892:
        /* <DEDUP_REMOVED lines=13> */
.L_x_6895:
[----:B------:R-:W-:Y:S05]  /*cd90*/  BSYNC B0 ;  /* 0x0000000000007941 */ /* 0x000fea0003800000 */
.L_x_6894:
        /* <DEDUP_REMOVED lines=13> */
.L_x_6897:
[----:B------:R-:W-:Y:S05]  /*ce70*/  BSYNC B0 ;  /* 0x0000000000007941 */ /* 0x000fea0003800000 */
.L_x_6896:
[----:B------:R-:W-:Y:S01]  /*ce80*/  VIADD R3, R29, 0x60 ;  /* 0x000000601d037836 */ /* 0x000fe20000000000 */
[----:B0--3--:R0:W3:Y:S01]  /*ce90*/  SHFL.IDX PT, R21, R17, 0x3, 0x181f ;  /* 0x00781f0011157f89 */ /* 0x0090e200000e0000 */
        /* <DEDUP_REMOVED lines=8> */
[----:B------:R-:W-:-:S11]  /*cf20*/  ISETP.GE.AND P1, PT, R220, UR4, PT ;  /* 0x00000004dc007c0c */ /* 0x000fd6000bf26270 */
[C---:B0----5:R-:W-:Y:S02]  /*cf30*/  @!P2 LEA R14, P0, R221.reuse, R20, 0x1 ;  /* 0x00000014dd0ea211 */ /* 0x061fe400078008ff */
[----:B---3--:R-:W-:Y:S02]  /*cf40*/  @!P1 IMAD.WIDE R12, R220, 0x2, R20 ;  /* 0x00000002dc0c9825 */ /* 0x008fe400078e0214 */
[----:B------:R-:W-:-:S03]  /*cf50*/  @!P2 LEA.HI.X R15, R221, R21, R235, 0x1, P0 ;  /* 0x00000015dd0fa211 */ /* 0x000fc600000f0ceb */
[----:B------:R0:W-:Y:S04]  /*cf60*/  @!P1 ST.E.128 desc[UR6][R12.64], R4 ;  /* 0x000000040c009985 */ /* 0x0001e8000c101d06 */
[----:B------:R0:W-:Y:S02]  /*cf70*/  @!P2 ST.E.128 desc[UR6][R14.64], R8 ;  /* 0x000000080e00a985 */ /* 0x0001e4000c101d06 */
.L_x_6899:
[----:B------:R-:W-:Y:S05]  /*cf80*/  BSYNC B0 ;  /* 0x0000000000007941 */ /* 0x000fea0003800000 */
.L_x_6898:
[----:B0-2-4-:R-:W0:Y:S01]  /*cf90*/  LDC R0, c[0x0][0xc34] ;  /* 0x00030d00ff007b82 */ /* 0x015e220000000800 */
[----:B------:R-:W-:-:S13]  /*cfa0*/  R2UR UR4, R223 ;  /* 0x00000000df0472ca */ /* 0x000fda00000e0000 */
[----:B0-----:R-:W-:-:S13]  /*cfb0*/  ISETP.LE.AND P0, PT, R0, UR4, PT ;  /* 0x0000000400007c0c */ /* 0x001fda000bf03270 */
[----:B------:R-:W-:Y:S05]  /*cfc0*/  @!P0 BRA `(.L_x_6900) ;  /* 0xffffff4000b88947 */ /* 0x000fea000383ffff */
[----:B------:R-:W-:Y:S05]  /*cfd0*/  EXIT ;  /* 0x000000000000794d */ /* 0x000fea0003800000 */
.L_x_6866:
        /* <DEDUP_REMOVED lines=41> */
[----:B------:R-:W-:Y:S04]  /*d270*/  STL [R1+0x18], R3 ;  /* 0x0000180301007387 */ /* 0x000fe80000100800 */
[----:B------:R-:W-:Y:S04]  /*d280*/  STL [R1+0x34], RZ ;  /* 0x000034ff01007387 */ /* 0x000fe80000100800 */
[----:B------:R0:W-:Y:S02]  /*d290*/  STL [R1], R0 ;  /* 0x0000000001007387 */ /* 0x0001e40000100800 */
[----:B0-----:R-:W-:-:S07]  /*d2a0*/  LOP3.LUT R0, R2, 0x40, RZ, 0xfc, !PT ;  /* 0x0000004002007812 */ /* 0x001fce00078efcff */
.L_x_6982:
        /* <DEDUP_REMOVED lines=52> */
.L_x_6902:
        /* <DEDUP_REMOVED lines=20> */
.L_x_6904:
        /* <DEDUP_REMOVED lines=15> */
.L_x_6903:
        /* <DEDUP_REMOVED lines=27> */
.L_x_6998:
        /* <DEDUP_REMOVED lines=8> */
.L_x_7001:
        /* <DEDUP_REMOVED lines=22> */
.L_x_6908:
[----:B---3--:R-:W3:Y:S01]  /*dbb0*/  LDL R3, [R1] ;  /* 0x0000000001037983 */ /* 0x008ee20000100800 */
[----:B------:R-:W-:Y:S02]  /*dbc0*/  LEA R2, R19, UR36, 0x3 ;  /* 0x0000002413027c11 */ /* 0x000fe4000f8e18ff */
[----:B---3--:R-:W-:-:S04]  /*dbd0*/  SHF.L.U32 R3, R3, 0x1f, RZ ;  /* 0x0000001f03037819 */ /* 0x008fc800000006ff */
[----:B------:R-:W3:Y:S02]  /*dbe0*/  SYNCS.PHASECHK.TRANS64.TRYWAIT P0, [R2+URZ+0x34840], R3 ;  /* 0x03484003020075a7 */ /* 0x000ee4000800017f */
[----:B---3--:R-:W-:Y:S05]  /*dbf0*/  @!P0 BRA `(.L_x_6909) ;  /* 0x0000003800f08947 */ /* 0x008fea0003800000 */
.L_x_7002:
        /* <DEDUP_REMOVED lines=10> */
.L_x_6910:
[----:B------:R-:W-:-:S13]  /*dca0*/  LOP3.LUT P0, RZ, R18, 0x2, RZ, 0xc0, !PT ;  /* 0x0000000212ff7812 */ /* 0x000fda000780c0ff */
[----:B------:R-:W-:Y:S05]  /*dcb0*/  @P0 BRA `(.L_x_6911) ;  /* 0x0000000000040947 */ /* 0x000fea0003800000 */
[----:B------:R-:W-:Y:S01]  /*dcc0*/  BPT.TRAP 0x1 ;  /* 0x000000040000795c */ /* 0x000fe20000300000 */
.L_x_6911:
        /* <DEDUP_REMOVED lines=10> */
[----:B------:R-:W-:Y:S01]  /*dd70*/  PLOP3.LUT P0, PT, PT, PT, PT, 0x80, 0x0 ;  /* 0x000000000000781c */ /* 0x000fe20003f0f070 */
[----:B------:R-:W-:Y:S01]  /*dd80*/  IMAD.MOV.U32 R17, RZ, RZ, R0 ;  /* 0x000000ffff117224 */ /* 0x000fe200078e0000 */
[----:B------:R-:W-:-:S02]  /*dd90*/  LOP3.LUT R18, R18, 0xfffffff7, RZ, 0xc0, !PT ;  /* 0xfffffff712127812 */ /* 0x000fc400078ec0ff */
[----:B------:R-:W-:-:S09]  /*dda0*/  UIADD3 UR9, UR9, 0x34830, URZ ;  /* 0x0003483009097890 */ /* 0x000fd2000fffe03f */
        /* <DEDUP_REMOVED lines=11> */
[----:B------:R-:W-:-:S03]  /*de60*/  UIADD3 UR14, UR6, 0x23c00, URZ ;  /* 0x00023c00060e7890 */ /* 0x000fc6000fffe03f */
[----:B------:R-:W-:Y:S01]  /*de70*/  UMOV UR6, 0x0 ;  /* 0x0000000000067882 */ /* 0x000fe20000000000 */
[----:B---3--:R-:W-:-:S13]  /*de80*/  R2UR UR11, R4 ;  /* 0x00000000040b72ca */ /* 0x008fda00000e0000 */
[----:B------:R-:W-:-:S03]  /*de90*/  UIMAD UR11, UR11, 0xb0, UR7 ;  /* 0x000000b00b0b78a4 */ /* 0x000fc6000f8e0207 */
[----:B------:R-:W-:-:S06]  /*dea0*/  UMOV UR7, 0x14f00000 ;  /* 0x14f0000000077882 */ /* 0x000fcc0000000000 */
[----:B------:R0:W-:Y:S02]  /*deb0*/  UTMALDG.4D.MULTICAST [UR8], [UR4], UR16, desc[UR6] ;  /* 0x00000608040073b4 */ /* 0x0001e40008019810 */
[----:B0-----:R-:W-:Y:S01]  /*dec0*/  UMOV UR8, UR14 ;  /* 0x0000000e00087c82 */ /* 0x001fe20008000000 */
[----:B------:R-:W-:Y:S02]  /*ded0*/  UMOV UR10, UR15 ;  /* 0x0000000f000a7c82 */ /* 0x000fe40008000000 */
[----:B------:R3:W-:Y:S02]  /*dee0*/  UTMALDG.4D.MULTICAST [UR8], [UR4], UR16, desc[UR6] ;  /* 0x00000608040073b4 */ /* 0x0007e40008019810 */
[----:B---3--:R-:W-:Y:S01]  /*def0*/  NOP ;  /* 0x0000000000007918 */ /* 0x008fe20000000000 */
.L_x_6906:
        /* <DEDUP_REMOVED lines=22> */
.L_x_6912:
[----:B0-----:R-:W3:Y:S01]  /*e060*/  LDL.LU R4, [R1+0x14] ;  /* 0x0000140001047983 */ /* 0x001ee20000300800 */
[----:B-1----:R-:W-:Y:S01]  /*e070*/  SHF.R.S32.HI R0, RZ, 0x1f, R16 ;  /* 0x0000001fff007819 */ /* 0x002fe20000011410 */
[----:B------:R-:W-:Y:S01]  /*e080*/  ULDC.64 UR4, c[0x0][0x2d8] ;  /* 0x0000b60000047ab9 */ /* 0x000fe20000000a00 */
[----:B------:R-:W0:Y:S01]  /*e090*/  LDC R8, c[0x0][0x448] ;  /* 0x00011200ff087b82 */ /* 0x000e220000000800 */
[----:B------:R-:W4:Y:S01]  /*e0a0*/  LDL.LU R7, [R1+0x1c] ;  /* 0x00001c0001077983 */ /* 0x000f220000300800 */
[----:B------:R-:W-:-:S03]  /*e0b0*/  ULDC.64 UR6, c[0x0][0x280] ;  /* 0x0000a00000067ab9 */ /* 0x000fc60000000a00 */
        /* <DEDUP_REMOVED lines=44> */
[----:B------:R-:W-:Y:S01]  /*e380*/  LOP3.LUT R9, R9, 0x40, RZ, 0xfc, !PT ;  /* 0x0000004009097812 */ /* 0x000fe200078efcff */
        /* <DEDUP_REMOVED lines=91> */
[----:B------:R0:W-:Y:S02]  /*e940*/  @!P2 LDGSTS.E.BYPASS.LTC128B.128 [R9+0x1d400], desc[UR6][R6.64+0x80], !P1 ;  /* 0x1d4000800609afae */ /* 0x0001e4000c901d46 */
.L_x_7019:
        /* <DEDUP_REMOVED lines=11> */
[----:B------:R2:W-:Y:S02]  /*ea00*/  LDGSTS.E.BYPASS.LTC128B.128 [R9+0x1dc00], desc[UR4][R2.64+0x80], !P1 ;  /* 0x1dc0008002097fae */ /* 0x0005e4000c901d44 */
.L_x_6915:
[----:B------:R-:W-:Y:S05]  /*ea10*/  BSYNC B0 ;  /* 0x0000000000007941 */ /* 0x000fea0003800000 */
.L_x_6914:
        /* <DEDUP_REMOVED lines=13> */
.L_x_7020:
[----:B------:R-:W-:Y:S05]  /*eaf0*/  BSYNC B0 ;  /* 0x0000000000007941 */ /* 0x000fea0003800000 */
.L_x_6916:
[----:B------:R-:W-:Y:S05]  /*eb00*/  @!P1 BRA `(.L_x_6918) ;  /* 0x00000020002c9947 */ /* 0x000fea0003800000 */
[----:B------:R-:W2:Y:S01]  /*eb10*/  LDL R2, [R1+0x24] ;  /* 0x0000240001027983 */ /* 0x000ea20000100800 */
[----:B0-----:R-:W-:Y:S02]  /*eb20*/  IMAD.MOV.U32 R0, RZ, RZ, 0x1 ;  /* 0x00000001ff007424 */ /* 0x001fe400078e00ff */
        /* <DEDUP_REMOVED lines=40> */
.L_x_6922:
[----:B------:R-:W-:Y:S01]  /*edb0*/  LEA R3, R6, UR36, 0x3 ;  /* 0x0000002406037c11 */ /* 0x000fe2000f8e18ff */
[----:B------:R-:W-:Y:S01]  /*edc0*/  BSSY B1, `(.L_x_6923) ;  /* 0x0000004000017945 */ /* 0x000fe20003800000 */
[----:B------:R-:W-:-:S04]  /*edd0*/  SHF.L.U32 R2, R8, 0x1f, RZ ;  /* 0x0000001f08027819 */ /* 0x000fc800000006ff */
[----:B------:R-:W2:Y:S02]  /*ede0*/  SYNCS.PHASECHK.TRANS64.TRYWAIT P0, [R3+URZ+0x34840], R2 ;  /* 0x03484002030075a7 */ /* 0x000ea4000800017f */
[----:B--2---:R-:W-:Y:S05]  /*edf0*/  @!P0 BRA `(.L_x_6924) ;  /* 0x0000003400708947 */ /* 0x004fea0003800000 */
.L_x_7021:
[----:B------:R-:W-:Y:S05]  /*ee00*/  BSYNC B1 ;  /* 0x0000000000017941 */ /* 0x000fea0003800000 */
.L_x_6923:
        /* <DEDUP_REMOVED lines=10> */
.L_x_6925:
[----:B------:R-:W-:Y:S01]  /*eeb0*/  LOP3.LUT P0, RZ, R18, 0x2, RZ, 0xc0, !PT ;  /* 0x0000000212ff7812 */ /* 0x000fe2000780c0ff */
[----:B------:R-:W-:-:S12]  /*eec0*/  BSSY B1, `(.L_x_6926) ;  /* 0x0000003000017945 */ /* 0x000fd80003800000 */
[----:B------:R-:W-:Y:S05]  /*eed0*/  @P0 BRA `(.L_x_6927) ;  /* 0x0000000000040947 */ /* 0x000fea0003800000 */
[----:B------:R-:W-:Y:S01]  /*eee0*/  BPT.TRAP 0x1 ;  /* 0x000000040000795c */ /* 0x000fe20000300000 */
.L_x_6927:
[----:B------:R-:W-:Y:S05]  /*eef0*/  BSYNC B1 ;  /* 0x0000000000017941 */ /* 0x000fea0003800000 */
.L_x_6926:
        /* <DEDUP_REMOVED lines=19> */
.L_x_6928:
        /* <DEDUP_REMOVED lines=17> */
.L_x_6929:
        /* <DEDUP_REMOVED lines=16> */
.L_x_7022:
[----:B------:R-:W-:Y:S05]  /*f240*/  BSYNC B1 ;  /* 0x0000000000017941 */ /* 0x000fea0003800000 */
.L_x_6930:
[----:B------:R-:W1:Y:S02]  /*f250*/  S2R R5, SR_TID.X ;  /* 0x0000000000057919 */ /* 0x000e640000002100 */
[----:B-1----:R-:W-:-:S04]  /*f260*/  LOP3.LUT R5, R5, 0x7f, RZ, 0xc0, !PT ;  /* 0x0000007f05057812 */ /* 0x002fc800078ec0ff */
[----:B------:R-:W-:-:S13]  /*f270*/  ISETP.NE.AND P0, PT, R5, RZ, PT ;  /* 0x000000ff0500720c */ /* 0x000fda0003f05270 */
[----:B0-----:R-:W-:-:S04]  /*f280*/  @!P0 IMAD.MOV.U32 R3, RZ, RZ, 0xb000 ;  /* 0x0000b000ff038424 */ /* 0x001fc800078e00ff */
[----:B------:R0:W-:Y:S01]  /*f290*/  @!P0 SYNCS.ARRIVE.TRANS64 RZ, [R2+URZ+0x34850], R3 ;  /* 0x0348500302ff89a7 */ /* 0x0001e2000800003f */
[----:B------:R-:W-:Y:S05]  /*f2a0*/  @P1 BRA `(.L_x_6932) ;  /* 0x0000000000041947 */ /* 0x000fea0003800000 */
[----:B------:R-:W-:Y:S01]  /*f2b0*/  BPT.TRAP 0x1 ;  /* 0x000000040000795c */ /* 0x000fe20000300000 */
.L_x_6932:
[----:B------:R-:W-:Y:S01]  /*f2c0*/  LOP3.LUT P0, RZ, R18, 0x2, RZ, 0xc0, !PT ;  /* 0x0000000212ff7812 */ /* 0x000fe2000780c0ff */
[----:B------:R-:W-:-:S12]  /*f2d0*/  BSSY B1, `(.L_x_6933) ;  /* 0x0000003000017945 */ /* 0x000fd80003800000 */
[----:B------:R-:W-:Y:S05]  /*f2e0*/  @P0 BRA `(.L_x_6934) ;  /* 0x0000000000040947 */ /* 0x000fea0003800000 */
[----:B------:R-:W-:Y:S01]  /*f2f0*/  BPT.TRAP 0x1 ;  /* 0x000000040000795c */ /* 0x000fe20000300000 */
.L_x_6934:
[----:B------:R-:W-:Y:S05]  /*f300*/  BSYNC B1 ;  /* 0x0000000000017941 */ /* 0x000fea0003800000 */
.L_x_6933:
        /* <DEDUP_REMOVED lines=19> */
.L_x_6935:
        /* <DEDUP_REMOVED lines=16> */
.L_x_6936:
        /* <DEDUP_REMOVED lines=12> */
.L_x_6921:
[----:B------:R-:W-:Y:S05]  /*f600*/  BSYNC B0 ;  /* 0x0000000000007941 */ /* 0x000fea0003800000 */
.L_x_6920:
[----:B0-----:R-:W2:Y:S01]  /*f610*/  LDL.LU R0, [R1+0x24] ;  /* 0x0000240001007983 */ /* 0x001ea20000300800 */
[----:B------:R-:W-:-:S03]  /*f620*/  IMAD.MOV.U32 R19, RZ, RZ, R6 ;  /* 0x000000ffff137224 */ /* 0x000fc600078e0006 */
[----:B------:R0:W-:Y:S02]  /*f630*/  STL [R1], R8 ;  /* 0x0000000801007387 */ /* 0x0001e40000100800 */
[----:B0-2---:R-:W-:-:S07]  /*f640*/  VIADD R0, R0, 0xfffffffd ;  /* 0xfffffffd00007836 */ /* 0x005fce0000000000 */
.L_x_6919:
[----:B------:R-:W2:Y:S01]  /*f650*/  LDL.LU R2, [R1+0x20] ;  /* 0x0000200001027983 */ /* 0x000ea20000300800 */
[----:B------:R-:W-:Y:S01]  /*f660*/  IMAD.MOV R9, RZ, RZ, -R9 ;  /* 0x000000ffff097224 */ /* 0x000fe200078e0a09 */
[----:B------:R-:W-:Y:S04]  /*f670*/  BSSY B0, `(.L_x_6918) ;  /* 0x0000154000007945 */ /* 0x000fe80003800000 */
[----:B--2---:R-:W-:-:S13]  /*f680*/  ISETP.NE.AND P0, PT, R2, R9, PT ;  /* 0x000000090200720c */ /* 0x004fda0003f05270 */
[----:B------:R-:W-:Y:S05]  /*f690*/  @!P0 BRA `(.L_x_6937) ;  /* 0x0000001400448947 */ /* 0x000fea0003800000 */
[----:B------:R-:W-:-:S07]  /*f6a0*/  IMAD.MOV.U32 R6, RZ, RZ, R17 ;  /* 0x000000ffff067224 */ /* 0x000fce00078e0011 */
.L_x_6972:
        /* <DEDUP_REMOVED lines=33> */
.L_x_6940:
[----:B------:R-:W-:Y:S01]  /*f8c0*/  LEA R3, R4, UR36, 0x3 ;  /* 0x0000002404037c11 */ /* 0x000fe2000f8e18ff */
[----:B------:R-:W-:Y:S01]  /*f8d0*/  BSSY B2, `(.L_x_6941) ;  /* 0x0000004000027945 */ /* 0x000fe20003800000 */
[----:B------:R-:W-:-:S04]  /*f8e0*/  SHF.L.U32 R2, R5, 0x1f, RZ ;  /* 0x0000001f05027819 */ /* 0x000fc800000006ff */
[----:B------:R-:W1:Y:S02]  /*f8f0*/  SYNCS.PHASECHK.TRANS64.TRYWAIT P0, [R3+URZ+0x34840], R2 ;  /* 0x03484002030075a7 */ /* 0x000e64000800017f */
[----:B-1----:R-:W-:Y:S05]  /*f900*/  @!P0 BRA `(.L_x_6942) ;  /* 0x0000002800d48947 */ /* 0x002fea0003800000 */
.L_x_7023:
[----:B------:R-:W-:Y:S05]  /*f910*/  BSYNC B2 ;  /* 0x0000000000027941 */ /* 0x000fea0003800000 */
.L_x_6941:
        /* <DEDUP_REMOVED lines=10> */
.L_x_6943:
[----:B------:R-:W-:Y:S01]  /*f9c0*/  LOP3.LUT P0, RZ, R18, 0x2, RZ, 0xc0, !PT ;  /* 0x0000000212ff7812 */ /* 0x000fe2000780c0ff */
[----:B------:R-:W-:-:S12]  /*f9d0*/  BSSY B2, `(.L_x_6944) ;  /* 0x0000003000027945 */ /* 0x000fd80003800000 */
[----:B------:R-:W-:Y:S05]  /*f9e0*/  @P0 BRA `(.L_x_6945) ;  /* 0x0000000000040947 */ /* 0x000fea0003800000 */
[----:B------:R-:W-:Y:S01]  /*f9f0*/  BPT.TRAP 0x1 ;  /* 0x000000040000795c */ /* 0x000fe20000300000 */
.L_x_6945:
[----:B------:R-:W-:Y:S05]  /*fa00*/  BSYNC B2 ;  /* 0x0000000000027941 */ /* 0x000fea0003800000 */
.L_x_6944:
[----:B------:R-:W0:Y:S01]  /*fa10*/  S2R R2, SR_CgaCtaId ;  /* 0x0000000000027919 */ /* 0x000e220000008800 */
[----:B------:R-:W-:Y:S01]  /*fa20*/  IMAD.MOV.U32 R10, RZ, RZ, RZ ;  /* 0x000000ffff0a7224 */ /* 0x000fe200078e00ff */
[----:B------:R-:W-:Y:S01]  /*fa30*/  UIADD3 UR4, UP0, UR38, 0x370, URZ ;  /* 0x0000037026047890 */ /* 0x000fe2000ff1e03f */
[----:B------:R-:W-:Y:S01]  /*fa40*/  PLOP3.LUT P0, PT, PT, PT, PT, 0x80, 0x0 ;  /* 0x000000000000781c */ /* 0x000fe20003f0f070 */
[----:B------:R-:W1:Y:S01]  /*fa50*/  S2R R7, SR_CgaCtaId ;  /* 0x0000000000077919 */ /* 0x000e620000008800 */
[----:B------:R-:W-:Y:S01]  /*fa60*/  VIADD R3, R3, 0x34830 ;  /* 0x0003483003037836 */ /* 0x000fe20000000000 */
[----:B------:R-:W-:Y:S01]  /*fa70*/  R2UR UR10, R10 ;  /* 0x000000000a0a72ca */ /* 0x000fe200000e0000 */
[----:B------:R-:W-:Y:S01]  /*fa80*/  UIADD3.X UR5, URZ, UR39, URZ, UP0, !UPT ;  /* 0x000000273f057290 */ /* 0x000fe200087fe43f */
[----:B------:R-:W-:Y:S01]  /*fa90*/  UMOV UR6, 0x30000 ;  /* 0x0003000000067882 */ /* 0x000fe20000000000 */
[----:B------:R-:W-:Y:S01]  /*faa0*/  UMOV UR14, 0x0 ;  /* 0x00000000000e7882 */ /* 0x000fe20000000000 */
[----:B------:R-:W-:Y:S01]  /*fab0*/  UMOV UR15, 0x14f00000 ;  /* 0x14f00000000f7882 */ /* 0x000fe20000000000 */
[----:B0-----:R-:W-:-:S02]  /*fac0*/  LOP3.LUT R2, R2, 0x1, RZ, 0xc0, !PT ;  /* 0x0000000102027812 */ /* 0x001fc400078ec0ff */
[----:B-1----:R-:W-:-:S03]  /*fad0*/  LOP3.LUT R7, R7, 0x1, RZ, 0xc0, !PT ;  /* 0x0000000107077812 */ /* 0x002fc600078ec0ff */
[----:B------:R-:W-:-:S04]  /*fae0*/  IMAD R2, R2, 0x1600, RZ ;  /* 0x0000160002027824 */ /* 0x000fc800078e02ff */
[----:B------:R-:W-:Y:S02]  /*faf0*/  IMAD R2, R4, 0x5800, R2 ;  /* 0x0000580004027824 */ /* 0x000fe400078e0202 */
[----:B------:R-:W-:-:S03]  /*fb00*/  IMAD R7, R7, 0x58, RZ ;  /* 0x0000005807077824 */ /* 0x000fc600078e02ff */
[----:B------:R-:W-:Y:S01]  /*fb10*/  LEA R2, R2, UR36, 0x1 ;  /* 0x0000002402027c11 */ /* 0x000fe2000f8e08ff */
[----:B------:R-:W-:-:S04]  /*fb20*/  IMAD R7, R8, 0xb0, R7 ;  /* 0x000000b008077824 */ /* 0x000fc800078e0207 */
[----:B------:R-:W-:-:S07]  /*fb30*/  VIADD R9, R2, 0x1e400 ;  /* 0x0001e40002097836 */ /* 0x000fce0000000000 */
.L_x_6946:
        /* <DEDUP_REMOVED lines=17> */
.L_x_6947:
        /* <DEDUP_REMOVED lines=16> */
.L_x_7024:
[----:B------:R-:W-:Y:S05]  /*fd50*/  BSYNC B2 ;  /* 0x0000000000027941 */ /* 0x000fea0003800000 */
.L_x_6948:
[----:B------:R-:W1:Y:S02]  /*fd60*/  S2R R7, SR_TID.X ;  /* 0x0000000000077919 */ /* 0x000e640000002100 */
[----:B-1----:R-:W-:-:S04]  /*fd70*/  LOP3.LUT R7, R7, 0x7f, RZ, 0xc0, !PT ;  /* 0x0000007f07077812 */ /* 0x002fc800078ec0ff */
[----:B------:R-:W-:-:S13]  /*fd80*/  ISETP.NE.AND P0, PT, R7, RZ, PT ;  /* 0x000000ff0700720c */ /* 0x000fda0003f05270 */
[----:B0-----:R-:W-:-:S04]  /*fd90*/  @!P0 IMAD.MOV.U32 R3, RZ, RZ, 0xb000 ;  /* 0x0000b000ff038424 */ /* 0x001fc800078e00ff */
[----:B------:R0:W-:Y:S01]  /*fda0*/  @!P0 SYNCS.ARRIVE.TRANS64 RZ, [R2+URZ+0x34850], R3 ;  /* 0x0348500302ff89a7 */ /* 0x0001e2000800003f */
[----:B------:R-:W-:Y:S05]  /*fdb0*/  @P1 BRA `(.L_x_6950) ;  /* 0x0000000000041947 */ /* 0x000fea0003800000 */
[----:B------:R-:W-:Y:S01]  /*fdc0*/  BPT.TRAP 0x1 ;  /* 0x000000040000795c */ /* 0x000fe20000300000 */
.L_x_6950:
[----:B------:R-:W-:Y:S01]  /*fdd0*/  LOP3.LUT P0, RZ, R18, 0x2, RZ, 0xc0, !PT ;  /* 0x0000000212ff7812 */ /* 0x000fe2000780c0ff */
[----:B------:R-:W-:-:S12]  /*fde0*/  BSSY B2, `(.L_x_6951) ;  /* 0x0000003000027945 */ /* 0x000fd80003800000 */
[----:B------:R-:W-:Y:S05]  /*fdf0*/  @P0 BRA `(.L_x_6952) ;  /* 0x0000000000040947 */ /* 0x000fea0003800000 */
[----:B------:R-:W-:Y:S01]  /*fe00*/  BPT.TRAP 0x1 ;  /* 0x000000040000795c */ /* 0x000fe20000300000 */
.L_x_6952:
[----:B------:R-:W-:Y:S05]  /*fe10*/  BSYNC B2 ;  /* 0x0000000000027941 */ /* 0x000fea0003800000 */
.L_x_6951:
        /* <DEDUP_REMOVED lines=19> */
.L_x_6953:
        /* <DEDUP_REMOVED lines=16> */
.L_x_6954:
        /* <DEDUP_REMOVED lines=12> */
.L_x_6939:
[----:B------:R-:W-:Y:S05]  /*10110*/  BSYNC B1 ;  /* 0x0000000000017941 */ /* 0x000fea0003800000 */
.L_x_6938:
        /* <DEDUP_REMOVED lines=33> */
.L_x_6957:
[----:B------:R-:W-:Y:S01]  /*10330*/  LEA R3, R19, UR36, 0x3 ;  /* 0x0000002413037c11 */ /* 0x000fe2000f8e18ff */
[----:B------:R-:W-:Y:S01]  /*10340*/  BSSY B2, `(.L_x_6958) ;  /* 0x0000004000027945 */ /* 0x000fe20003800000 */
[----:B------:R-:W-:-:S04]  /*10350*/  SHF.L.U32 R2, R9, 0x1f, RZ ;  /* 0x0000001f09027819 */ /* 0x000fc800000006ff */
[----:B------:R-:W2:Y:S02]  /*10360*/  SYNCS.PHASECHK.TRANS64.TRYWAIT P0, [R3+URZ+0x34840], R2 ;  /* 0x03484002030075a7 */ /* 0x000ea4000800017f */
[----:B--2---:R-:W-:Y:S05]  /*10370*/  @!P0 BRA `(.L_x_6959) ;  /* 0x0000002000608947 */ /* 0x004fea0003800000 */
.L_x_7025:
[----:B------:R-:W-:Y:S05]  /*10380*/  BSYNC B2 ;  /* 0x0000000000027941 */ /* 0x000fea0003800000 */
.L_x_6958:
        /* <DEDUP_REMOVED lines=10> */
.L_x_6960:
[----:B------:R-:W-:Y:S01]  /*10430*/  LOP3.LUT P0, RZ, R18, 0x2, RZ, 0xc0, !PT ;  /* 0x0000000212ff7812 */ /* 0x000fe2000780c0ff */
[----:B------:R-:W-:-:S12]  /*10440*/  BSSY B2, `(.L_x_6961) ;  /* 0x0000003000027945 */ /* 0x000fd80003800000 */
[----:B------:R-:W-:Y:S05]  /*10450*/  @P0 BRA `(.L_x_6962) ;  /* 0x0000000000040947 */ /* 0x000fea0003800000 */
[----:B------:R-:W-:Y:S01]  /*10460*/  BPT.TRAP 0x1 ;  /* 0x000000040000795c */ /* 0x000fe20000300000 */
.L_x_6962:
[----:B------:R-:W-:Y:S05]  /*10470*/  BSYNC B2 ;  /* 0x0000000000027941 */ /* 0x000fea0003800000 */
.L_x_6961:
        /* <DEDUP_REMOVED lines=19> */
.L_x_6963:
        /* <DEDUP_REMOVED lines=17> */
.L_x_6964:
        /* <DEDUP_REMOVED lines=15> */
.L_x_7026:
[----:B------:R-:W-:Y:S05]  /*107b0*/  BSYNC B2 ;  /* 0x0000000000027941 */ /* 0x000fea0003800000 */
.L_x_6965:
[----:B------:R-:W1:Y:S02]  /*107c0*/  S2R R3, SR_TID.X ;  /* 0x0000000000037919 */ /* 0x000e640000002100 */
[----:B-1----:R-:W-:-:S04]  /*107d0*/  LOP3.LUT R3, R3, 0x7f, RZ, 0xc0, !PT ;  /* 0x0000007f03037812 */ /* 0x002fc800078ec0ff */
[----:B------:R-:W-:-:S13]  /*107e0*/  ISETP.NE.AND P0, PT, R3, RZ, PT ;  /* 0x000000ff0300720c */ /* 0x000fda0003f05270 */
[----:B------:R-:W-:-:S04]  /*107f0*/  @!P0 IMAD.MOV.U32 R3, RZ, RZ, 0xb000 ;  /* 0x0000b000ff038424 */ /* 0x000fc800078e00ff */
[----:B------:R1:W-:Y:S01]  /*10800*/  @!P0 SYNCS.ARRIVE.TRANS64 RZ, [R2+URZ+0x34850], R3 ;  /* 0x0348500302ff89a7 */ /* 0x0003e2000800003f */
[----:B------:R-:W-:Y:S05]  /*10810*/  @P1 BRA `(.L_x_6967) ;  /* 0x0000000000041947 */ /* 0x000fea0003800000 */
[----:B------:R-:W-:Y:S01]  /*10820*/  BPT.TRAP 0x1 ;  /* 0x000000040000795c */ /* 0x000fe20000300000 */
.L_x_6967:
[----:B------:R-:W-:Y:S01]  /*10830*/  LOP3.LUT P0, RZ, R18, 0x2, RZ, 0xc0, !PT ;  /* 0x0000000212ff7812 */ /* 0x000fe2000780c0ff */
[----:B------:R-:W-:-:S12]  /*10840*/  BSSY B2, `(.L_x_6968) ;  /* 0x0000003000027945 */ /* 0x000fd80003800000 */
[----:B------:R-:W-:Y:S05]  /*10850*/  @P0 BRA `(.L_x_6969) ;  /* 0x0000000000040947 */ /* 0x000fea0003800000 */
[----:B------:R-:W-:Y:S01]  /*10860*/  BPT.TRAP 0x1 ;  /* 0x000000040000795c */ /* 0x000fe20000300000 */
.L_x_6969:
[----:B------:R-:W-:Y:S05]  /*10870*/  BSYNC B2 ;  /* 0x0000000000027941 */ /* 0x000fea0003800000 */
.L_x_6968:
        /* <DEDUP_REMOVED lines=19> */
.L_x_6970:
        /* <DEDUP_REMOVED lines=16> */
.L_x_6971:
        /* <DEDUP_REMOVED lines=12> */
.L_x_6956:
[----:B------:R-:W-:Y:S05]  /*10b70*/  BSYNC B1 ;  /* 0x0000000000017941 */ /* 0x000fea0003800000 */
.L_x_6955:
[C---:B------:R-:W-:Y:S01]  /*10b80*/  ISETP.GT.AND P0, PT, R0.reuse, 0x1, PT ;  /* 0x000000010000780c */ /* 0x040fe20003f04270 */
[----:B------:R-:W-:-:S12]  /*10b90*/  VIADD R0, R0, 0xfffffffe ;  /* 0xfffffffe00007836 */ /* 0x000fd80000000000 */
[----:B------:R-:W-:Y:S05]  /*10ba0*/  @P0 BRA `(.L_x_6972) ;  /* 0xffffffe800c00947 */ /* 0x000fea000383ffff */
.L_x_6937:
[----:B------:R-:W-:Y:S05]  /*10bb0*/  BSYNC B0 ;  /* 0x0000000000007941 */ /* 0x000fea0003800000 */
.L_x_6918:
[----:B------:R-:W-:Y:S01]  /*10bc0*/  LOP3.LUT P0, RZ, R18, 0x8, RZ, 0xc0, !PT ;  /* 0x0000000812ff7812 */ /* 0x000fe2000780c0ff */
[----:B------:R-:W-:-:S12]  /*10bd0*/  BSSY B0, `(.L_x_6973) ;  /* 0x0000045000007945 */ /* 0x000fd80003800000 */
[----:B------:R-:W-:Y:S05]  /*10be0*/  @!P0 BRA `(.L_x_6974) ;  /* 0x00000004000c8947 */ /* 0x000fea0003800000 */
[----:B------:R-:W3:Y:S01]  /*10bf0*/  LDL R2, [R1] ;  /* 0x0000000001027983 */ /* 0x000ee20000100800 */
[----:B0-----:R-:W-:Y:S01]  /*10c00*/  LEA R0, R19, UR36, 0x3 ;  /* 0x0000002413007c11 */ /* 0x001fe2000f8e18ff */
[----:B------:R-:W-:Y:S01]  /*10c10*/  BSSY B1, `(.L_x_6975) ;  /* 0x0000004000017945 */ /* 0x000fe20003800000 */
[----:B---3--:R-:W-:-:S04]  /*10c20*/  SHF.L.U32 R3, R2, 0x1f, RZ ;  /* 0x0000001f02037819 */ /* 0x008fc800000006ff */
[----:B------:R-:W0:Y:S02]  /*10c30*/  SYNCS.PHASECHK.TRANS64.TRYWAIT P0, [R0+URZ+0x34860], R3 ;  /* 0x03486003000075a7 */ /* 0x000e24000800017f */
[----:B0-----:R-:W-:Y:S05]  /*10c40*/  @!P0 BRA `(.L_x_6976) ;  /* 0x0000001800548947 */ /* 0x001fea0003800000 */
.L_x_7027:
[----:B------:R-:W-:Y:S05]  /*10c50*/  BSYNC B1 ;  /* 0x0000000000017941 */ /* 0x000fea0003800000 */
.L_x_6975:
[----:B------:R-:W3:Y:S01]  /*10c60*/  LDL R2, [R1+0x18] ;  /* 0x0000180001027983 */ /* 0x000ee20000100800 */
[----:B------:R-:W4:Y:S02]  /*10c70*/  S2R R4, SR_TID.X ;  /* 0x0000000000047919 */ /* 0x000f240000002100 */
[----:B----4-:R-:W-:-:S04]  /*10c80*/  LOP3.LUT R4, R4, 0x7f, RZ, 0xc0, !PT ;  /* 0x0000007f04047812 */ /* 0x010fc800078ec0ff */
[----:B------:R-:W-:-:S13]  /*10c90*/  ISETP.NE.AND P0, PT, R4, RZ, PT ;  /* 0x000000ff0400720c */ /* 0x000fda0003f05270 */
[----:B0-----:R-:W-:-:S04]  /*10ca0*/  @!P0 IMAD.MOV.U32 R3, RZ, RZ, 0xb000 ;  /* 0x0000b000ff038424 */ /* 0x001fc800078e00ff */
[----:B------:R0:W-:Y:S01]  /*10cb0*/  @!P0 SYNCS.ARRIVE.TRANS64 RZ, [R0+URZ+0x34850], R3 ;  /* 0x0348500300ff89a7 */ /* 0x0001e2000800003f */
[----:B---3--:R-:W-:-:S04]  /*10cc0*/  PRMT R2, R2, 0x9910, RZ ;  /* 0x0000991002027816 */ /* 0x008fc800000000ff */
[----:B------:R-:W-:-:S13]  /*10cd0*/  ISETP.NE.AND P0, PT, R2, 0x2, PT ;  /* 0x000000020200780c */ /* 0x000fda0003f05270 */
[----:B0-----:R-:W-:Y:S05]  /*10ce0*/  @P0 BRA `(.L_x_6977) ;  /* 0x0000000000040947 */ /* 0x001fea0003800000 */
[----:B------:R-:W-:Y:S01]  /*10cf0*/  BPT.TRAP 0x1 ;  /* 0x000000040000795c */ /* 0x000fe20000300000 */
.L_x_6977:
[----:B------:R-:W-:Y:S01]  /*10d00*/  LOP3.LUT P0, RZ, R18, 0x2, RZ, 0xc0, !PT ;  /* 0x0000000212ff7812 */ /* 0x000fe2000780c0ff */
[----:B------:R-:W-:-:S12]  /*10d10*/  BSSY B1, `(.L_x_6978) ;  /* 0x0000003000017945 */ /* 0x000fd80003800000 */
[----:B------:R-:W-:Y:S05]  /*10d20*/  @P0 BRA `(.L_x_6979) ;  /* 0x0000000000040947 */ /* 0x000fea0003800000 */
[----:B------:R-:W-:Y:S01]  /*10d30*/  BPT.TRAP 0x1 ;  /* 0x000000040000795c */ /* 0x000fe20000300000 */
.L_x_6979:
[----:B------:R-:W-:Y:S05]  /*10d40*/  BSYNC B1 ;  /* 0x0000000000017941 */ /* 0x000fea0003800000 */
.L_x_6978:
        /* <DEDUP_REMOVED lines=19> */
.L_x_6980:
        /* <DEDUP_REMOVED lines=16> */
.L_x_6981:
        /* <DEDUP_REMOVED lines=10> */
.L_x_6974:
[----:B------:R-:W-:Y:S05]  /*11020*/  BSYNC B0 ;  /* 0x0000000000007941 */ /* 0x000fea0003800000 */
.L_x_6973:
        /* <DEDUP_REMOVED lines=17> */
.L_x_6901:
[----:B0-----:R-:W0:Y:S01]  /*11140*/  S2R R3, SR_CgaCtaId ;  /* 0x0000000000037919 */ /* 0x001e220000008800 */
[----:B------:R-:W-:Y:S01]  /*11150*/  MOV R0, 0x400 ;  /* 0x0000040000007802 */ /* 0x000fe20000000f00 */
[----:B------:R-:W-:Y:S03]  /*11160*/  BSSY B0, `(.L_x_6983) ;  /* 0x0000005000007945 */ /* 0x000fe60003800000 */
[----:B0-----:R-:W-:Y:S02]  /*11170*/  LEA R0, R3, R0, 0x18 ;  /* 0x0000000003007211 */ /* 0x001fe400078ec0ff */
[----:B------:R-:W-:-:S04]  /*11180*/  SHF.L.U32 R3, R2, 0x1f, RZ ;  /* 0x0000001f02037819 */ /* 0x000fc800000006ff */
[----:B------:R-:W0:Y:S02]  /*11190*/  SYNCS.PHASECHK.TRANS64.TRYWAIT P0, [R0+URZ+0x34820], R3 ;  /* 0x03482003000075a7 */ /* 0x000e24000800017f */
[----:B0-----:R-:W-:Y:S05]  /*111a0*/  @!P0 BRA `(.L_x_6984) ;  /* 0x0000001400108947 */ /* 0x001fea0003800000 */
.L_x_7028:
[----:B------:R-:W-:Y:S05]  /*111b0*/  BSYNC B0 ;  /* 0x0000000000007941 */ /* 0x000fea0003800000 */
.L_x_6983:
[----:B------:R-:W-:-:S03]  /*111c0*/  UMOV UR4, 0xffffffff ;  /* 0xffffffff00047882 */ /* 0x000fc60000000000 */
[----:B------:R-:W-:Y:S05]  /*111d0*/  BRA.DIV UR4, `(.L_x_6985) ;  /* 0x0000001604187947 */ /* 0x000fea000b800000 */
[----:B------:R-:W1:Y:S02]  /*111e0*/  S2R R2, SR_TID.X ;  /* 0x0000000000027919 */ /* 0x000e640000002100 */
[----:B-1----:R-:W-:-:S04]  /*111f0*/  SHF.R.U32.HI R2, RZ, 0x5, R2 ;  /* 0x00000005ff027819 */ /* 0x002fc80000011602 */
[----:B------:R-:W-:-:S05]  /*11200*/  LOP3.LUT R2, R2, 0x3, RZ, 0xc0, !PT ;  /* 0x0000000302027812 */ /* 0x000fca00078ec0ff */
[----:B------:R1:W3:Y:S02]  /*11210*/  SHFL.IDX PT, R14, R2, RZ, 0x1f ;  /* 0x00001fff020e7589 */ /* 0x0002e400000e0000 */
.L_x_7031:
[----:B---3--:R-:W-:Y:S01]  /*11220*/  ISETP.NE.AND P0, PT, R14, RZ, PT ;  /* 0x000000ff0e00720c */ /* 0x008fe20003f05270 */
[----:B------:R-:W-:-:S12]  /*11230*/  BSSY B0, `(.L_x_6986) ;  /* 0x0000025000007945 */ /* 0x000fd80003800000 */
[----:B------:R-:W-:Y:S05]  /*11240*/  @P0 BRA `(.L_x_6987) ;  /* 0x00000000008c0947 */ /* 0x000fea0003800000 */
[----:B------:R-:W-:-:S03]  /*11250*/  UMOV UR4, 0xffffffff ;  /* 0xffffffff00047882 */ /* 0x000fc60000000000 */
[----:B------:R-:W-:Y:S05]  /*11260*/  BRA.DIV UR4, `(.L_x_6988) ;  /* 0x0000001604287947 */ /* 0x000fea000b800000 */
[----:B------:R-:W-:-:S13]  /*11270*/  ELECT P6, URZ, PT ;  /* 0x00000000003f782f */ /* 0x000fda00038c0000 */
.L_x_7034:
[----:B------:R-:W-:Y:S05]  /*11280*/  @!P6 BRA `(.L_x_6987) ;  /* 0x00000000007ce947 */ /* 0x000fea0003800000 */
[----:B-1----:R-:W3:Y:S02]  /*11290*/  LDL.LU R2, [R1+0x2c] ;  /* 0x00002c0001027983 */ /* 0x002ee40000300800 */
[----:B---3--:R-:W-:-:S04]  /*112a0*/  LOP3.LUT R2, R2, 0x2, RZ, 0xfc, !PT ;  /* 0x0000000202027812 */ /* 0x008fc800078efcff */
[----:B------:R-:W-:-:S13]  /*112b0*/  ISETP.NE.AND P2, PT, R2, 0x3, PT ;  /* 0x000000030200780c */ /* 0x000fda0003f45270 */
[----:B------:R-:W-:Y:S05]  /*112c0*/  @!P2 BRA `(.L_x_6989) ;  /* 0x000000000004a947 */ /* 0x000fea0003800000 */
[----:B------:R-:W-:Y:S01]  /*112d0*/  BPT.TRAP 0x1 ;  /* 0x000000040000795c */ /* 0x000fe20000300000 */
.L_x_6989:
        /* <DEDUP_REMOVED lines=13> */
.L_x_7035:
[----:B------:R-:W1:Y:S02]  /*113b0*/  SYNCS.PHASECHK.TRANS64.TRYWAIT P0, [R7+URZ], R2 ;  /* 0x00000002070075a7 */ /* 0x000e64000800017f */
[----:B-1----:R-:W-:Y:S05]  /*113c0*/  @!P0 BRA `(.L_x_6991) ;  /* 0x0000001400048947 */ /* 0x002fea0003800000 */
.L_x_7036:
[----:B------:R-:W-:Y:S05]  /*113d0*/  @!P2 BRA `(.L_x_6992) ;  /* 0x000000000004a947 */ /* 0x000fea0003800000 */
[----:B------:R-:W-:Y:S01]  /*113e0*/  BPT.TRAP 0x1 ;  /* 0x000000040000795c */ /* 0x000fe20000300000 */
.L_x_6992:
[----:B------:R-:W-:-:S04]  /*113f0*/  VIADD R0, R0, 0x34860 ;  /* 0x0003486000007836 */ /* 0x000fc80000000000 */
[----:B------:R-:W-:-:S04]  /*11400*/  IMAD R4, R19, 0x8, R0 ;  /* 0x0000000813047824 */ /* 0x000fc800078e0200 */
[----:B------:R-:W3:Y:S02]  /*11410*/  SYNCS.PHASECHK.TRANS64.TRYWAIT P0, [R4+URZ], R5 ;  /* 0x00000005040075a7 */ /* 0x000ee4000800017f */
[----:B---3--:R-:W-:Y:S05]  /*11420*/  @!P0 BRA `(.L_x_6993) ;  /* 0x0000001400008947 */ /* 0x008fea0003800000 */
.L_x_7037:
[----:B------:R-:W-:-:S07]  /*11430*/  IMAD R3, R3, 0x8, R0 ;  /* 0x0000000803037824 */ /* 0x000fce00078e0200 */
.L_x_6994:
[----:B----4-:R4:W0:Y:S02]  /*11440*/  SYNCS.PHASECHK.TRANS64.TRYWAIT P0, [R3+URZ], R2 ;  /* 0x00000002030075a7 */ /* 0x010824000800017f */
[----:B0-----:R-:W-:Y:S05]  /*11450*/  @!P0 NANOSLEEP.SYNCS 0x989680 ;  /* 0x009896800000895d */ /* 0x001fea0003900000 */
[----:B------:R-:W0:Y:S02]  /*11460*/  @!P0 SYNCS.PHASECHK.TRANS64 P0, [R3+URZ], R2 ;  /* 0x00000002030085a7 */ /* 0x000e24000800007f */
[----:B0-----:R-:W-:Y:S05]  /*11470*/  @!P0 BRA `(.L_x_6994) ;  /* 0xfffffffc00f08947 */ /* 0x001fea000383ffff */
.L_x_6987:
[----:B------:R-:W-:Y:S05]  /*11480*/  BSYNC B0 ;  /* 0x0000000000007941 */ /* 0x000fea0003800000 */
.L_x_6986:
[----:B------:R-:W-:Y:S05]  /*11490*/  EXIT ;  /* 0x000000000000794d */ /* 0x000fea0003800000 */
.L_x_6869:
[----:B0-----:R-:W-:-:S04]  /*114a0*/  IMAD.U32 R3, RZ, RZ, UR61 ;  /* 0x0000003dff037e24 */ /* 0x001fc8000f8e00ff */
[----:B------:R0:W1:Y:S03]  /*114b0*/  SYNCS.PHASECHK.TRANS64.TRYWAIT P1, [R3+URZ+0x34800], R0 ;  /* 0x03480000030075a7 */ /* 0x000066000802017f */
[----:B-1----:R-:W-:Y:S05]  /*114c0*/  @!P1 NANOSLEEP.SYNCS 0x989680 ;  /* 0x009896800000995d */ /* 0x002fea0003900000 */
[----:B------:R-:W1:Y:S02]  /*114d0*/  @!P1 SYNCS.PHASECHK.TRANS64 P1, [R3+URZ+0x34800], R0 ;  /* 0x03480000030095a7 */ /* 0x000e64000802007f */
[----:B-1----:R-:W-:Y:S05]  /*114e0*/  @!P1 BRA `(.L_x_6869) ;  /* 0xfffffffc00ec9947 */ /* 0x002fea000383ffff */
[----:B------:R-:W-:Y:S05]  /*114f0*/  BRA `(.L_x_6995) ;  /* 0xffffff0000747947 */ /* 0x000fea000383ffff */
.L_x_6873:
[----:B-1----:R1:W2:Y:S02]  /*11500*/  SYNCS.PHASECHK.TRANS64.TRYWAIT P1, [R12+URZ+0x34830], R3 ;  /* 0x034830030c0075a7 */ /* 0x0022a4000802017f */
[----:B--2---:R-:W-:Y:S05]  /*11510*/  @!P1 NANOSLEEP.SYNCS 0x989680 ;  /* 0x009896800000995d */ /* 0x004fea0003900000 */
[----:B------:R-:W2:Y:S02]  /*11520*/  @!P1 SYNCS.PHASECHK.TRANS64 P1, [R12+URZ+0x34830], R3 ;  /* 0x034830030c0095a7 */ /* 0x000ea4000802007f */
[----:B--2---:R-:W-:Y:S05]  /*11530*/  @!P1 BRA `(.L_x_6873) ;  /* 0xfffffffc00f09947 */ /* 0x004fea000383ffff */
[----:B------:R-:W-:Y:S05]  /*11540*/  BRA `(.L_x_6872) ;  /* 0xffffff0000947947 */ /* 0x000fea000383ffff */
.L_x_6879:
[----:B-1----:R-:W-:-:S04]  /*11550*/  IMAD.U32 R10, RZ, RZ, UR6 ;  /* 0x00000006ff0a7e24 */ /* 0x002fc8000f8e00ff */
[----:B------:R1:W2:Y:S03]  /*11560*/  SYNCS.PHASECHK.TRANS64.TRYWAIT P1, [R10+URZ+0x34830], R3 ;  /* 0x034830030a0075a7 */ /* 0x0002a6000802017f */
[----:B--2---:R-:W-:Y:S05]  /*11570*/  @!P1 NANOSLEEP.SYNCS 0x989680 ;  /* 0x009896800000995d */ /* 0x004fea0003900000 */
[----:B------:R-:W2:Y:S02]  /*11580*/  @!P1 SYNCS.PHASECHK.TRANS64 P1, [R10+URZ+0x34830], R3 ;  /* 0x034830030a0095a7 */ /* 0x000ea4000802007f */
[----:B--2---:R-:W-:Y:S05]  /*11590*/  @!P1 BRA `(.L_x_6879) ;  /* 0xfffffffc00ec9947 */ /* 0x004fea000383ffff */
[----:B------:R-:W-:Y:S05]  /*115a0*/  BRA `(.L_x_6876) ;  /* 0xffffff5000087947 */ /* 0x000fea000383ffff */
.L_x_6883:
[----:B-1----:R-:W-:-:S04]  /*115b0*/  IMAD.U32 R10, RZ, RZ, UR6 ;  /* 0x00000006ff0a7e24 */ /* 0x002fc8000f8e00ff */
[----:B------:R1:W2:Y:S03]  /*115c0*/  SYNCS.PHASECHK.TRANS64.TRYWAIT P1, [R10+URZ+0x34850], R3 ;  /* 0x034850030a0075a7 */ /* 0x0002a6000802017f */
[----:B--2---:R-:W-:Y:S05]  /*115d0*/  @!P1 NANOSLEEP.SYNCS 0x989680 ;  /* 0x009896800000995d */ /* 0x004fea0003900000 */
[----:B------:R-:W2:Y:S02]  /*115e0*/  @!P1 SYNCS.PHASECHK.TRANS64 P1, [R10+URZ+0x34850], R3 ;  /* 0x034850030a0095a7 */ /* 0x000ea4000802007f */
[----:B--2---:R-:W-:Y:S05]  /*115f0*/  @!P1 BRA `(.L_x_6883) ;  /* 0xfffffffc00ec9947 */ /* 0x004fea000383ffff */
[----:B------:R-:W-:Y:S05]  /*11600*/  BRA `(.L_x_6880) ;  /* 0xffffff7400b47947 */ /* 0x000fea000383ffff */
.L_x_6890:
[----:B-1----:R-:W-:-:S04]  /*11610*/  IMAD.U32 R5, RZ, RZ, UR7 ;  /* 0x00000007ff057e24 */ /* 0x002fc8000f8e00ff */
[----:B------:R1:W2:Y:S03]  /*11620*/  SYNCS.PHASECHK.TRANS64.TRYWAIT P1, [R5+URZ+0x34850], R0 ;  /* 0x03485000050075a7 */ /* 0x0002a6000802017f */
[----:B--2---:R-:W-:Y:S05]  /*11630*/  @!P1 NANOSLEEP.SYNCS 0x989680 ;  /* 0x009896800000995d */ /* 0x004fea0003900000 */
[----:B------:R-:W2:Y:S02]  /*11640*/  @!P1 SYNCS.PHASECHK.TRANS64 P1, [R5+URZ+0x34850], R0 ;  /* 0x03485000050095a7 */ /* 0x000ea4000802007f */
[----:B--2---:R-:W-:Y:S05]  /*11650*/  @!P1 BRA `(.L_x_6890) ;  /* 0xfffffffc00ec9947 */ /* 0x004fea000383ffff */
[----:B------:R-:W-:Y:S05]  /*11660*/  BRA `(.L_x_6889) ;  /* 0xffffff9800a87947 */ /* 0x000fea000383ffff */
.L_x_6905:
        /* <DEDUP_REMOVED lines=11> */
.L_x_6997:
[----:B------:R-:W-:Y:S05]  /*11720*/  BSYNC B0 ;  /* 0x0000000000007941 */ /* 0x000fea0003800000 */
.L_x_6996:
[----:B------:R-:W-:Y:S05]  /*11730*/  BRA `(.L_x_6998) ;  /* 0xffffffc000a47947 */ /* 0x000fea000383ffff */
.L_x_6907:
[----:B------:R-:W-:Y:S01]  /*11740*/  BSSY B0, `(.L_x_6999) ;  /* 0x0000006000007945 */ /* 0x000fe20003800000 */
[----:B------:R-:W-:-:S07]  /*11750*/  IMAD.MOV.U32 R15, RZ, RZ, -0x1 ;  /* 0xffffffffff0f7424 */ /* 0x000fce00078e00ff */
[----:B01----:R-:W-:Y:S05]  /*11760*/  WARPSYNC.COLLECTIVE R15, `(.L_x_7000) ;  /* 0x000000000f0c7348 */ /* 0x003fea0003c00000 */
[----:B------:R-:W-:Y:S02]  /*11770*/  ELECT P6, UR62, PT ;  /* 0x00000000003e782f */ /* 0x000fe400038c0000 */
[----:B------:R-:W-:Y:S01]  /*11780*/  MOV R14, UR62 ;  /* 0x0000003e000e7c02 */ /* 0x000fe20008000f00 */
[----:B01----:R-:W-:Y:S10]  /*11790*/  ENDCOLLECTIVE ;  /* 0x000000000000791b */ /* 0x003ff40003800000 */
.L_x_7000:
[----:B------:R-:W-:Y:S05]  /*117a0*/  BSYNC B0 ;  /* 0x0000000000007941 */ /* 0x000fea0003800000 */
.L_x_6999:
[----:B------:R-:W-:Y:S05]  /*117b0*/  BRA `(.L_x_7001) ;  /* 0xffffffc000a47947 */ /* 0x000fea000383ffff */
.L_x_6909:
[----:B---3--:R3:W4:Y:S02]  /*117c0*/  SYNCS.PHASECHK.TRANS64.TRYWAIT P0, [R2+URZ+0x34840], R3 ;  /* 0x03484003020075a7 */ /* 0x008724000800017f */
[----:B----4-:R-:W-:Y:S05]  /*117d0*/  @!P0 NANOSLEEP.SYNCS 0x989680 ;  /* 0x009896800000895d */ /* 0x010fea0003900000 */
[----:B------:R-:W4:Y:S02]  /*117e0*/  @!P0 SYNCS.PHASECHK.TRANS64 P0, [R2+URZ+0x34840], R3 ;  /* 0x03484003020085a7 */ /* 0x000f24000800007f */
[----:B----4-:R-:W-:Y:S05]  /*117f0*/  @!P0 BRA `(.L_x_6909) ;  /* 0xfffffffc00f08947 */ /* 0x010fea000383ffff */
[----:B------:R-:W-:Y:S05]  /*11800*/  BRA `(.L_x_7002) ;  /* 0xffffffc000fc7947 */ /* 0x000fea000383ffff */
.L_x_6913:
        /* <DEDUP_REMOVED lines=8> */
.L_x_7003:
[----:B------:R-:W-:Y:S01]  /*11890*/  IMAD.MOV.U32 R13, RZ, RZ, R0 ;  /* 0x000000ffff0d7224 */ /* 0x000fe200078e0000 */
[----:B------:R-:W-:Y:S01]  /*118a0*/  LOP3.LUT R7, R7, 0x7f, RZ, 0xc0, !PT ;  /* 0x0000007f07077812 */ /* 0x000fe200078ec0ff */
[----:B------:R-:W-:-:S07]  /*118b0*/  IMAD.MOV.U32 R6, RZ, RZ, R14 ;  /* 0x000000ffff067224 */ /* 0x000fce00078e000e */
[----:B------:R-:W-:Y:S05]  /*118c0*/  WARPSYNC.COLLECTIVE R15, `(.L_x_7004) ;  /* 0x000000000f087348 */ /* 0x000fea0003c00000 */
[----:B------:R0:W1:Y:S02]  /*118d0*/  SHFL.IDX P6, R14, R13, R12, R11 ;  /* 0x0000000c0d0e7389 */ /* 0x00006400000c000b */
[----:B01----:R-:W-:Y:S01]  /*118e0*/  ENDCOLLECTIVE ;  /* 0x000000000000791b */ /* 0x003fe20003800000 */
.L_x_7004:
        /* <DEDUP_REMOVED lines=24> */
.L_x_7005:
[----:B------:R-:W-:Y:S02]  /*11a70*/  IMAD.MOV.U32 R13, RZ, RZ, R0 ;  /* 0x000000ffff0d7224 */ /* 0x000fe400078e0000 */
[----:B------:R-:W-:-:S07]  /*11a80*/  IMAD.MOV.U32 R6, RZ, RZ, R14 ;  /* 0x000000ffff067224 */ /* 0x000fce00078e000e */
[----:B------:R-:W-:Y:S05]  /*11a90*/  WARPSYNC.COLLECTIVE R15, `(.L_x_7006) ;  /* 0x000000000f087348 */ /* 0x000fea0003c00000 */
[----:B------:R0:W1:Y:S02]  /*11aa0*/  SHFL.IDX P6, R14, R13, R12, R11 ;  /* 0x0000000c0d0e7389 */ /* 0x00006400000c000b */
[----:B01----:R-:W-:Y:S01]  /*11ab0*/  ENDCOLLECTIVE ;  /* 0x000000000000791b */ /* 0x003fe20003800000 */
.L_x_7006:
        /* <DEDUP_REMOVED lines=18> */
.L_x_7007:
[----:B------:R-:W-:Y:S02]  /*11be0*/  IMAD.MOV.U32 R13, RZ, RZ, R0 ;  /* 0x000000ffff0d7224 */ /* 0x000fe400078e0000 */
[----:B------:R-:W-:-:S07]  /*11bf0*/  IMAD.MOV.U32 R6, RZ, RZ, R14 ;  /* 0x000000ffff067224 */ /* 0x000fce00078e000e */
[----:B------:R-:W-:Y:S05]  /*11c00*/  WARPSYNC.COLLECTIVE R15, `(.L_x_7008) ;  /* 0x000000000f087348 */ /* 0x000fea0003c00000 */
[----:B------:R0:W1:Y:S02]  /*11c10*/  SHFL.IDX P6, R14, R13, R12, R11 ;  /* 0x0000000c0d0e7389 */ /* 0x00006400000c000b */
[----:B01----:R-:W-:Y:S01]  /*11c20*/  ENDCOLLECTIVE ;  /* 0x000000000000791b */ /* 0x003fe20003800000 */
.L_x_7008:
        /* <DEDUP_REMOVED lines=18> */
.L_x_7009:
[----:B------:R-:W-:Y:S02]  /*11d50*/  IMAD.MOV.U32 R13, RZ, RZ, R0 ;  /* 0x000000ffff0d7224 */ /* 0x000fe400078e0000 */
[----:B------:R-:W-:-:S07]  /*11d60*/  IMAD.MOV.U32 R6, RZ, RZ, R14 ;  /* 0x000000ffff067224 */ /* 0x000fce00078e000e */
[----:B------:R-:W-:Y:S05]  /*11d70*/  WARPSYNC.COLLECTIVE R15, `(.L_x_7010) ;  /* 0x000000000f087348 */ /* 0x000fea0003c00000 */
[----:B------:R0:W1:Y:S02]  /*11d80*/  SHFL.IDX P6, R14, R13, R12, R11 ;  /* 0x0000000c0d0e7389 */ /* 0x00006400000c000b */
[----:B01----:R-:W-:Y:S01]  /*11d90*/  ENDCOLLECTIVE ;  /* 0x000000000000791b */ /* 0x003fe20003800000 */
.L_x_7010:
        /* <DEDUP_REMOVED lines=18> */
.L_x_7011:
[----:B------:R-:W-:Y:S02]  /*11ec0*/  IMAD.MOV.U32 R13, RZ, RZ, R0 ;  /* 0x000000ffff0d7224 */ /* 0x000fe400078e0000 */
[----:B------:R-:W-:-:S07]  /*11ed0*/  IMAD.MOV.U32 R6, RZ, RZ, R14 ;  /* 0x000000ffff067224 */ /* 0x000fce00078e000e */
[----:B------:R-:W-:Y:S05]  /*11ee0*/  WARPSYNC.COLLECTIVE R15, `(.L_x_7012) ;  /* 0x000000000f087348 */ /* 0x000fea0003c00000 */
[----:B------:R0:W1:Y:S02]  /*11ef0*/  SHFL.IDX P6, R14, R13, R12, R11 ;  /* 0x0000000c0d0e7389 */ /* 0x00006400000c000b */
[----:B01----:R-:W-:Y:S01]  /*11f00*/  ENDCOLLECTIVE ;  /* 0x000000000000791b */ /* 0x003fe20003800000 */
.L_x_7012:
        /* <DEDUP_REMOVED lines=18> */
.L_x_7013:
[----:B------:R-:W-:Y:S02]  /*12030*/  IMAD.MOV.U32 R13, RZ, RZ, R0 ;  /* 0x000000ffff0d7224 */ /* 0x000fe400078e0000 */
[----:B------:R-:W-:-:S07]  /*12040*/  IMAD.MOV.U32 R6, RZ, RZ, R14 ;  /* 0x000000ffff067224 */ /* 0x000fce00078e000e */
[----:B------:R-:W-:Y:S05]  /*12050*/  WARPSYNC.COLLECTIVE R15, `(.L_x_7014) ;  /* 0x000000000f087348 */ /* 0x000fea0003c00000 */
[----:B------:R0:W1:Y:S02]  /*12060*/  SHFL.IDX P6, R14, R13, R12, R11 ;  /* 0x0000000c0d0e7389 */ /* 0x00006400000c000b */
[----:B01----:R-:W-:Y:S01]  /*12070*/  ENDCOLLECTIVE ;  /* 0x000000000000791b */ /* 0x003fe20003800000 */
.L_x_7014:
        /* <DEDUP_REMOVED lines=18> */
.L_x_7015:
[----:B------:R-:W-:Y:S02]  /*121a0*/  IMAD.MOV.U32 R13, RZ, RZ, R0 ;  /* 0x000000ffff0d7224 */ /* 0x000fe400078e0000 */
[----:B------:R-:W-:-:S07]  /*121b0*/  IMAD.MOV.U32 R6, RZ, RZ, R14 ;  /* 0x000000ffff067224 */ /* 0x000fce00078e000e */
[----:B------:R-:W-:Y:S05]  /*121c0*/  WARPSYNC.COLLECTIVE R15, `(.L_x_7016) ;  /* 0x000000000f087348 */ /* 0x000fea0003c00000 */
[----:B------:R0:W1:Y:S02]  /*121d0*/  SHFL.IDX P6, R14, R13, R12, R11 ;  /* 0x0000000c0d0e7389 */ /* 0x00006400000c000b */
[----:B01----:R-:W-:Y:S01]  /*121e0*/  ENDCOLLECTIVE ;  /* 0x000000000000791b */ /* 0x003fe20003800000 */
.L_x_7016:
        /* <DEDUP_REMOVED lines=16> */
.L_x_7017:
[----:B------:R-:W-:Y:S02]  /*122f0*/  IMAD.MOV.U32 R13, RZ, RZ, R0 ;  /* 0x000000ffff0d7224 */ /* 0x000fe400078e0000 */
[----:B------:R-:W-:-:S07]  /*12300*/  IMAD.MOV.U32 R5, RZ, RZ, R14 ;  /* 0x000000ffff057224 */ /* 0x000fce00078e000e */
[----:B------:R-:W-:Y:S05]  /*12310*/  WARPSYNC.COLLECTIVE R15, `(.L_x_7018) ;  /* 0x000000000f087348 */ /* 0x000fea0003c00000 */
[----:B------:R0:W1:Y:S02]  /*12320*/  SHFL.IDX P6, R14, R13, R12, R11 ;  /* 0x0000000c0d0e7389 */ /* 0x00006400000c000b */
[----:B01----:R-:W-:Y:S01]  /*12330*/  ENDCOLLECTIVE ;  /* 0x000000000000791b */ /* 0x003fe20003800000 */
.L_x_7018:
[----:B------:R-:W-:Y:S01]  /*12340*/  IMAD.MOV.U32 R0, RZ, RZ, R14 ;  /* 0x000000ffff007224 */ /* 0x000fe200078e000e */
[----:B------:R-:W-:Y:S06]  /*12350*/  BRA `(.L_x_7019) ;  /* 0xffffffc4007c7947 */ /* 0x000fec000383ffff */
.L_x_6917:
[----:B0-----:R-:W-:-:S04]  /*12360*/  IMAD.U32 R3, RZ, RZ, UR36 ;  /* 0x00000024ff037e24 */ /* 0x001fc8000f8e00ff */
[----:B------:R0:W2:Y:S03]  /*12370*/  SYNCS.PHASECHK.TRANS64.TRYWAIT P0, [R3+URZ+0x34820], R0 ;  /* 0x03482000030075a7 */ /* 0x0000a6000800017f */
[----:B--2---:R-:W-:Y:S05]  /*12380*/  @!P0 NANOSLEEP.SYNCS 0x989680 ;  /* 0x009896800000895d */ /* 0x004fea0003900000 */
[----:B------:R-:W2:Y:S02]  /*12390*/  @!P0 SYNCS.PHASECHK.TRANS64 P0, [R3+URZ+0x34820], R0 ;  /* 0x03482000030085a7 */ /* 0x000ea4000800007f */
[----:B--2---:R-:W-:Y:S05]  /*123a0*/  @!P0 BRA `(.L_x_6917) ;  /* 0xfffffffc00ec8947 */ /* 0x004fea000383ffff */
[----:B------:R-:W-:Y:S05]  /*123b0*/  BRA `(.L_x_7020) ;  /* 0xffffffc400cc7947 */ /* 0x000fea000383ffff */
.L_x_6924:
[----:B--2---:R2:W3:Y:S02]  /*123c0*/  SYNCS.PHASECHK.TRANS64.TRYWAIT P0, [R3+URZ+0x34840], R2 ;  /* 0x03484002030075a7 */ /* 0x0044e4000800017f */
[----:B---3--:R-:W-:Y:S05]  /*123d0*/  @!P0 NANOSLEEP.SYNCS 0x989680 ;  /* 0x009896800000895d */ /* 0x008fea0003900000 */
[----:B------:R-:W3:Y:S02]  /*123e0*/  @!P0 SYNCS.PHASECHK.TRANS64 P0, [R3+URZ+0x34840], R2 ;  /* 0x03484002030085a7 */ /* 0x000ee4000800007f */
[----:B---3--:R-:W-:Y:S05]  /*123f0*/  @!P0 BRA `(.L_x_6924) ;  /* 0xfffffffc00f08947 */ /* 0x008fea000383ffff */
[----:B------:R-:W-:Y:S05]  /*12400*/  BRA `(.L_x_7021) ;  /* 0xffffffc8007c7947 */ /* 0x000fea000383ffff */
.L_x_6931:
[----:B0-----:R0:W1:Y:S02]  /*12410*/  SYNCS.PHASECHK.TRANS64.TRYWAIT P0, [R2+URZ+0x34860], R3 ;  /* 0x03486003020075a7 */ /* 0x001064000800017f */
[----:B-1----:R-:W-:Y:S05]  /*12420*/  @!P0 NANOSLEEP.SYNCS 0x989680 ;  /* 0x009896800000895d */ /* 0x002fea0003900000 */
[----:B------:R-:W1:Y:S02]  /*12430*/  @!P0 SYNCS.PHASECHK.TRANS64 P0, [R2+URZ+0x34860], R3 ;  /* 0x03486003020085a7 */ /* 0x000e64000800007f */
[----:B-1----:R-:W-:Y:S05]  /*12440*/  @!P0 BRA `(.L_x_6931) ;  /* 0xfffffffc00f08947 */ /* 0x002fea000383ffff */
[----:B------:R-:W-:Y:S05]  /*12450*/  BRA `(.L_x_7022) ;  /* 0xffffffcc00787947 */ /* 0x000fea000383ffff */
.L_x_6942:
[----:B-1----:R1:W2:Y:S02]  /*12460*/  SYNCS.PHASECHK.TRANS64.TRYWAIT P0, [R3+URZ+0x34840], R2 ;  /* 0x03484002030075a7 */ /* 0x0022a4000800017f */
[----:B--2---:R-:W-:Y:S05]  /*12470*/  @!P0 NANOSLEEP.SYNCS 0x989680 ;  /* 0x009896800000895d */ /* 0x004fea0003900000 */
[----:B------:R-:W2:Y:S02]  /*12480*/  @!P0 SYNCS.PHASECHK.TRANS64 P0, [R3+URZ+0x34840], R2 ;  /* 0x03484002030085a7 */ /* 0x000ea4000800007f */
[----:B--2---:R-:W-:Y:S05]  /*12490*/  @!P0 BRA `(.L_x_6942) ;  /* 0xfffffffc00f08947 */ /* 0x004fea000383ffff */
[----:B------:R-:W-:Y:S05]  /*124a0*/  BRA `(.L_x_7023) ;  /* 0xffffffd400187947 */ /* 0x000fea000383ffff */
.L_x_6949:
[----:B0-----:R0:W1:Y:S02]  /*124b0*/  SYNCS.PHASECHK.TRANS64.TRYWAIT P0, [R2+URZ+0x34860], R3 ;  /* 0x03486003020075a7 */ /* 0x001064000800017f */
[----:B-1----:R-:W-:Y:S05]  /*124c0*/  @!P0 NANOSLEEP.SYNCS 0x989680 ;  /* 0x009896800000895d */ /* 0x002fea0003900000 */
[----:B------:R-:W1:Y:S02]  /*124d0*/  @!P0 SYNCS.PHASECHK.TRANS64 P0, [R2+URZ+0x34860], R3 ;  /* 0x03486003020085a7 */ /* 0x000e64000800007f */
[----:B-1----:R-:W-:Y:S05]  /*124e0*/  @!P0 BRA `(.L_x_6949) ;  /* 0xfffffffc00f08947 */ /* 0x002fea000383ffff */
[----:B------:R-:W-:Y:S05]  /*124f0*/  BRA `(.L_x_7024) ;  /* 0xffffffd800147947 */ /* 0x000fea000383ffff */
.L_x_6959:
[----:B--2---:R2:W3:Y:S02]  /*12500*/  SYNCS.PHASECHK.TRANS64.TRYWAIT P0, [R3+URZ+0x34840], R2 ;  /* 0x03484002030075a7 */ /* 0x0044e4000800017f */
[----:B---3--:R-:W-:Y:S05]  /*12510*/  @!P0 NANOSLEEP.SYNCS 0x989680 ;  /* 0x009896800000895d */ /* 0x008fea0003900000 */
[----:B------:R-:W3:Y:S02]  /*12520*/  @!P0 SYNCS.PHASECHK.TRANS64 P0, [R3+URZ+0x34840], R2 ;  /* 0x03484002030085a7 */ /* 0x000ee4000800007f */
[----:B---3--:R-:W-:Y:S05]  /*12530*/  @!P0 BRA `(.L_x_6959) ;  /* 0xfffffffc00f08947 */ /* 0x008fea000383ffff */
[----:B------:R-:W-:Y:S05]  /*12540*/  BRA `(.L_x_7025) ;  /* 0xffffffdc008c7947 */ /* 0x000fea000383ffff */
.L_x_6966:
[----:B0-----:R0:W1:Y:S02]  /*12550*/  SYNCS.PHASECHK.TRANS64.TRYWAIT P0, [R2+URZ+0x34860], R5 ;  /* 0x03486005020075a7 */ /* 0x001064000800017f */
[----:B-1----:R-:W-:Y:S05]  /*12560*/  @!P0 NANOSLEEP.SYNCS 0x989680 ;  /* 0x009896800000895d */ /* 0x002fea0003900000 */
[----:B------:R-:W1:Y:S02]  /*12570*/  @!P0 SYNCS.PHASECHK.TRANS64 P0, [R2+URZ+0x34860], R5 ;  /* 0x03486005020085a7 */ /* 0x000e64000800007f */
[----:B-1----:R-:W-:Y:S05]  /*12580*/  @!P0 BRA `(.L_x_6966) ;  /* 0xfffffffc00f08947 */ /* 0x002fea000383ffff */
[----:B------:R-:W-:Y:S05]  /*12590*/  BRA `(.L_x_7026) ;  /* 0xffffffe000847947 */ /* 0x000fea000383ffff */
.L_x_6976:
[----:B0-----:R0:W3:Y:S02]  /*125a0*/  SYNCS.PHASECHK.TRANS64.TRYWAIT P0, [R0+URZ+0x34860], R3 ;  /* 0x03486003000075a7 */ /* 0x0010e4000800017f */
[----:B---3--:R-:W-:Y:S05]  /*125b0*/  @!P0 NANOSLEEP.SYNCS 0x989680 ;  /* 0x009896800000895d */ /* 0x008fea0003900000 */
[----:B------:R-:W3:Y:S02]  /*125c0*/  @!P0 SYNCS.PHASECHK.TRANS64 P0, [R0+URZ+0x34860], R3 ;  /* 0x03486003000085a7 */ /* 0x000ee4000800007f */
[----:B---3--:R-:W-:Y:S05]  /*125d0*/  @!P0 BRA `(.L_x_6976) ;  /* 0xfffffffc00f08947 */ /* 0x008fea000383ffff */
[----:B------:R-:W-:Y:S05]  /*125e0*/  BRA `(.L_x_7027) ;  /* 0xffffffe400987947 */ /* 0x000fea000383ffff */
.L_x_6984:
[----:B0-----:R0:W1:Y:S02]  /*125f0*/  SYNCS.PHASECHK.TRANS64.TRYWAIT P0, [R0+URZ+0x34820], R3 ;  /* 0x03482003000075a7 */ /* 0x001064000800017f */
[----:B-1----:R-:W-:Y:S05]  /*12600*/  @!P0 NANOSLEEP.SYNCS 0x989680 ;  /* 0x009896800000895d */ /* 0x002fea0003900000 */
[----:B------:R-:W1:Y:S02]  /*12610*/  @!P0 SYNCS.PHASECHK.TRANS64 P0, [R0+URZ+0x34820], R3 ;  /* 0x03482003000085a7 */ /* 0x000e64000800007f */
[----:B-1----:R-:W-:Y:S05]  /*12620*/  @!P0 BRA `(.L_x_6984) ;  /* 0xfffffffc00f08947 */ /* 0x002fea000383ffff */
[----:B------:R-:W-:Y:S05]  /*12630*/  BRA `(.L_x_7028) ;  /* 0xffffffe800dc7947 */ /* 0x000fea000383ffff */
.L_x_6985:
        /* <DEDUP_REMOVED lines=11> */
.L_x_7030:
[----:B------:R-:W-:Y:S05]  /*126f0*/  BSYNC B0 ;  /* 0x0000000000007941 */ /* 0x000fea0003800000 */
.L_x_7029:
[----:B------:R-:W-:Y:S05]  /*12700*/  BRA `(.L_x_7031) ;  /* 0xffffffe800c47947 */ /* 0x000fea000383ffff */
.L_x_6988:
[----:B------:R-:W-:Y:S01]  /*12710*/  BSSY B1, `(.L_x_7032) ;  /* 0x0000006000017945 */ /* 0x000fe20003800000 */
[----:B------:R-:W-:-:S07]  /*12720*/  IMAD.MOV.U32 R15, RZ, RZ, -0x1 ;  /* 0xffffffffff0f7424 */ /* 0x000fce00078e00ff */
[----:B012---:R-:W-:Y:S05]  /*12730*/  WARPSYNC.COLLECTIVE R15, `(.L_x_7033) ;  /* 0x000000000f0c7348 */ /* 0x007fea0003c00000 */
[----:B------:R-:W-:Y:S02]  /*12740*/  ELECT P6, UR62, PT ;  /* 0x00000000003e782f */ /* 0x000fe400038c0000 */
[----:B------:R-:W-:Y:S01]  /*12750*/  MOV R14, UR62 ;  /* 0x0000003e000e7c02 */ /* 0x000fe20008000f00 */
[----:B012---:R-:W-:Y:S10]  /*12760*/  ENDCOLLECTIVE ;  /* 0x000000000000791b */ /* 0x007ff40003800000 */
.L_x_7033:
[----:B------:R-:W-:Y:S05]  /*12770*/  BSYNC B1 ;  /* 0x0000000000017941 */ /* 0x000fea0003800000 */
.L_x_7032:
[----:B------:R-:W-:Y:S05]  /*12780*/  BRA `(.L_x_7034) ;  /* 0xffffffe800bc7947 */ /* 0x000fea000383ffff */
.L_x_6990:
[----:B0-----:R0:W1:Y:S02]  /*12790*/  SYNCS.PHASECHK.TRANS64.TRYWAIT P0, [R6+URZ], R5 ;  /* 0x00000005060075a7 */ /* 0x001064000800017f */
[----:B-1----:R-:W-:Y:S05]  /*127a0*/  @!P0 NANOSLEEP.SYNCS 0x989680 ;  /* 0x009896800000895d */ /* 0x002fea0003900000 */
[----:B------:R-:W1:Y:S02]  /*127b0*/  @!P0 SYNCS.PHASECHK.TRANS64 P0, [R6+URZ], R5 ;  /* 0x00000005060085a7 */ /* 0x000e64000800007f */
[----:B-1----:R-:W-:Y:S05]  /*127c0*/  @!P0 BRA `(.L_x_6990) ;  /* 0xfffffffc00f08947 */ /* 0x002fea000383ffff */
[----:B------:R-:W-:Y:S05]  /*127d0*/  BRA `(.L_x_7035) ;  /* 0xffffffe800f47947 */ /* 0x000fea000383ffff */
.L_x_6991:
[----:B-1----:R1:W3:Y:S02]  /*127e0*/  SYNCS.PHASECHK.TRANS64.TRYWAIT P0, [R7+URZ], R2 ;  /* 0x00000002070075a7 */ /* 0x0022e4000800017f */
[----:B---3--:R-:W-:Y:S05]  /*127f0*/  @!P0 NANOSLEEP.SYNCS 0x989680 ;  /* 0x009896800000895d */ /* 0x008fea0003900000 */
[----:B------:R-:W3:Y:S02]  /*12800*/  @!P0 SYNCS.PHASECHK.TRANS64 P0, [R7+URZ], R2 ;  /* 0x00000002070085a7 */ /* 0x000ee4000800007f */
[----:B---3--:R-:W-:Y:S05]  /*12810*/  @!P0 BRA `(.L_x_6991) ;  /* 0xfffffffc00f08947 */ /* 0x008fea000383ffff */
[----:B------:R-:W-:Y:S05]  /*12820*/  BRA `(.L_x_7036) ;  /* 0xffffffe800e87947 */ /* 0x000fea000383ffff */
.L_x_6993:
[----:B---3--:R3:W4:Y:S02]  /*12830*/  SYNCS.PHASECHK.TRANS64.TRYWAIT P0, [R4+URZ], R5 ;  /* 0x00000005040075a7 */ /* 0x008724000800017f */
[----:B----4-:R-:W-:Y:S05]  /*12840*/  @!P0 NANOSLEEP.SYNCS 0x989680 ;  /* 0x009896800000895d */ /* 0x010fea0003900000 */
[----:B------:R-:W4:Y:S02]  /*12850*/  @!P0 SYNCS.PHASECHK.TRANS64 P0, [R4+URZ], R5 ;  /* 0x00000005040085a7 */ /* 0x000f24000800007f */
[----:B----4-:R-:W-:Y:S05]  /*12860*/  @!P0 BRA `(.L_x_6993) ;  /* 0xfffffffc00f08947 */ /* 0x010fea000383ffff */
[----:B------:R-:W-:Y:S05]  /*12870*/  BRA `(.L_x_7037) ;  /* 0xffffffe800ec7947 */ /* 0x000fea000383ffff */
.L_x_7038:
        /* <DEDUP_REMOVED lines=16> */
.L_x_15314:


//--------------------- .text._ZN7cutlass13device_kernelIN5flash11enable_sm90INS1_16FlashAttnFwdSm90INS1_25CollectiveMainloopFwdSm90ILi2EN4cute5tupleIJNS5_1CILi1EEES8_S8_EEENS6_IJNS7_ILi128EEENS7_ILi176EEESA_EEELi128ENS_6half_tEfNS_4arch4Sm90ELb0ELb0ELb0ELb1ELb0ELb0ELb0ELb1ELb1ELb1ELb0ELb0EEENS1_21CollectiveEpilogueFwdINS6_IJSA_SA_SB_EEES9_SD_SF_Li256ELb1ELb1ELb0ELb0EEENS1_36VarlenDynamicPersistentTileSchedulerILi128ELi176ELi256ELi128ELb0ELb1ELb1ELb0ELb1ELb1EEEEEEEEEvNT_6ParamsE --------------------------
	.section	.text._ZN7cutlass13device_kernelIN5flash11enable_sm90INS1_16FlashAttnFwdSm90INS1_25CollectiveMainloopFwdSm90ILi2EN4cute5tupleIJNS5_1CILi1EEES8_S8_EEENS6_IJNS7_ILi128EEENS7_ILi176EEESA_EEELi128ENS_6half_tEfNS_4arch4Sm90ELb0ELb0ELb0ELb1ELb0ELb0ELb0ELb1ELb1ELb1ELb0ELb0EEENS1_21CollectiveEpilogueFwdINS6_IJSA_SA_SB_EEES9_SD_SF_Li256ELb1ELb1ELb0ELb0EEENS1_36VarlenDynamicPersistentTileSchedulerILi128ELi176ELi256ELi128ELb0ELb1ELb1ELb0ELb1ELb1EEEEEEEEEvNT_6ParamsE,"ax",@progbits
	.align	128
.text._ZN7cutlass13device_kernelIN5flash11enable_sm90INS1_16FlashAttnFwdSm90INS1_25CollectiveMainloopFwdSm90ILi2EN4cute5tupleIJNS5_1CILi1EEES8_S8_EEENS6_IJNS7_ILi128EEENS7_ILi176EEESA_EEELi128ENS_6half_tEfNS_4arch4Sm90ELb0ELb0ELb0ELb1ELb0ELb0ELb0ELb1ELb1ELb1ELb0ELb0EEENS1_21CollectiveEpilogueFwdINS6_IJSA_SA_SB_EEES9_SD_SF_Li256ELb1ELb1ELb0ELb0EEENS1_36VarlenDynamicPersistentTileSchedulerILi128ELi176ELi256ELi128ELb0ELb1ELb1ELb0ELb1ELb1EEEEEEEEEvNT_6ParamsE:
        .type           _ZN7cutlass13device_kernelIN5flash11enable_sm90INS1_16FlashAttnFwdSm90INS1_25CollectiveMainloopFwdSm90ILi2EN4cute5tupleIJNS5_1CILi1EEES8_S8_EEENS6_IJNS7_ILi128EEENS7_ILi176EEESA_EEELi128ENS_6half_tEfNS_4arch4Sm90ELb0ELb0ELb0ELb1ELb0ELb0ELb0ELb1ELb1ELb1ELb0ELb0EEENS1_21CollectiveEpilogueFwdINS6_IJSA_SA_SB_EEES9_SD_SF_Li256ELb1ELb1ELb0ELb0EEENS1_36VarlenDynamicPersistentTileSchedulerILi128ELi176ELi256ELi128ELb0ELb1ELb1ELb0ELb1ELb1EEEEEEEEEvNT_6ParamsE,@function
        .size           _ZN7cutlass13device_kernelIN5flash11enable_sm90INS1_16FlashAttnFwdSm90INS1_25CollectiveMainloopFwdSm90ILi2EN4cute5tupleIJNS5_1CILi1EEES8_S8_EEENS6_IJNS7_ILi128EEENS7_ILi176EEESA_EEELi128ENS_6half_tEfNS_4arch4Sm90ELb0ELb0ELb0ELb1ELb0ELb0ELb0ELb1ELb1ELb1ELb0ELb0EEENS1_21CollectiveEpilogueFwdINS6_IJSA_SA_SB_EEES9_SD_SF_Li256ELb1ELb1ELb0ELb0EEENS1_36VarlenDynamicPersistentTileSchedulerILi128ELi176ELi256ELi128ELb0ELb1ELb1ELb0ELb1ELb1EEEEEEEEEvNT_6ParamsE,(.L_x_15315 - _ZN7cutlass13device_kernelIN5flash11enable_sm90INS1_16FlashAttnFwdSm90INS1_25CollectiveMainloopFwdSm90ILi2EN4cute5tupleIJNS5_1CILi1EEES8_S8_EEENS6_IJNS7_ILi128EEENS7_ILi176EEESA_EEELi128ENS_6half_tEfNS_4arch4Sm90ELb0ELb0ELb0ELb1ELb0ELb0ELb0ELb1ELb1ELb1ELb0ELb0EEENS1_21CollectiveEpilogueFwdINS6_IJSA_SA_SB_EEES9_SD_SF_Li256ELb1ELb1ELb0ELb0EEENS1_36VarlenDynamicPersistentTileSchedulerILi128ELi176ELi256ELi128ELb0ELb1ELb1ELb0ELb1ELb1EEEEEEEEEvNT_6ParamsE)
        .other          _ZN7cutlass13device_kernelIN5flash11enable_sm90INS1_16FlashAttnFwdSm90INS1_25CollectiveMainloopFwdSm90ILi2EN4cute5tupleIJNS5_1CILi1EEES8_S8_EEENS6_IJNS7_ILi128EEENS7_ILi176EEESA_EEELi128ENS_6half_tEfNS_4arch4Sm90ELb0ELb0ELb0ELb1ELb0ELb0ELb0ELb1ELb1ELb1ELb0ELb0EEENS1_21CollectiveEpilogueFwdINS6_IJSA_SA_SB_EEES9_SD_SF_Li256ELb1ELb1ELb0ELb0EEENS1_36VarlenDynamicPersistentTileSchedulerILi128ELi176ELi256ELi128ELb0ELb1ELb1ELb0ELb1ELb1EEEEEEEEEvNT_6ParamsE,@"STO_CUDA_ENTRY STV_DEFAULT"
_ZN7cutlass13device_kernelIN5flash11enable_sm90INS1_16FlashAttnFwdSm90INS1_25CollectiveMainloopFwdSm90ILi2EN4cute5tupleIJNS5_1CILi1EEES8_S8_EEENS6_IJNS7_ILi128EEENS7_ILi176EEESA_EEELi128ENS_6half_tEfNS_4arch4Sm90ELb0ELb0ELb0ELb1ELb0ELb0ELb0ELb1ELb1ELb1ELb0ELb0EEENS1_21CollectiveEpilogueFwdINS6_IJSA_SA_SB_EEES9_SD_SF_Li256ELb1ELb1ELb0ELb0EEENS1_36VarlenDynamicPersistentTileSchedulerILi128ELi176ELi256ELi128ELb0ELb1ELb1ELb0ELb1ELb1EEEEEEEEEvNT_6ParamsE:
        /* <DEDUP_REMOVED lines=17> */
.L_x_7040:
[----:B------:R-:W-:Y:S05]  /*0110*/  BSYNC B0 ;  /* 0x0000000000007941 */ /* 0x000fea0003800000 */
.L_x_7039:
        /* <DEDUP_REMOVED lines=40> */
.L_x_7041:
        /* <DEDUP_REMOVED lines=22> */
.L_x_7042:
        /* <DEDUP_REMOVED lines=18> */
.L_x_7043:
        /* <DEDUP_REMOVED lines=22> */
.L_x_7044:
        /* <DEDUP_REMOVED lines=22> */
.L_x_7045:
[----:B--2---:R-:W-:Y:S01]  /*08e0*/  ISETP.NE.AND P0, PT, R2, RZ, PT ;  /* 0x000000ff0200720c */ /* 0x004fe20003f05270 */
[----:B------:R-:W-:Y:S01]  /*08f0*/  IMAD.MOV.U32 R2, RZ, RZ, 0x1 ;  /* 0x00000001ff027424 */ /* 0x000fe200078e00ff */
[----:B------:R-:W-:Y:S01]  /*0900*/  NOP ;  /* 0x0000000000007918 */ /* 0x000fe20000000000 */
[----:B------:R-:W-:-:S03]  /*0910*/  ULDC.64 UR60, c[0x0][0x208] ;  /* 0x00008200003c7ab9 */ /* 0x000fc60000000a00 */
[----:B------:R-:W-:-:S05]  /*0920*/  SEL R2, R2, 0x2, !P0 ;  /* 0x0000000202027807 */ /* 0x000fca0004000000 */
[----:B------:R2:W-:Y:S01]  /*0930*/  STL [R1+0x58], R2 ;  /* 0x0000580201007387 */ /* 0x0005e20000100800 */
[----:B01-34-:R-:W-:Y:S06]  /*0940*/  BAR.SYNC.DEFER_BLOCKING 0x0 ;  /* 0x0000000000007b1d */ /* 0x01bfec0000010000 */
[----:B------:R-:W-:Y:S05]  /*0950*/  @!P0 BRA `(.L_x_7046) ;  /* 0x000000d000fc8947 */ /* 0x000fea0003800000 */
.L_x_7047:
[----:B------:R-:W-:-:S08]  /*0960*/  NOP ;  /* 0x0000000000007918 */ /* 0x000fd00000000000 */
[----:B------:R-:W0:Y:S02]  /*0970*/  USETMAXREG.TRY_ALLOC.CTAPOOL UP0, 0xf0 ;  /* 0x000000f0000079c8 */ /* 0x000e240008000600 */
[----:B0-----:R-:W-:-:S13]  /*0980*/  PLOP3.LUT P0, PT, PT, PT, UP0, 0x80, 0x0 ;  /* 0x000000000000781c */ /* 0x001fda0003f0f008 */
[----:B------:R-:W-:Y:S05]  /*0990*/  @!P0 BRA `(.L_x_7047) ;  /* 0xfffffffc00f08947 */ /* 0x000fea000383ffff */
[----:B--2---:R-:W0:Y:S01]  /*09a0*/  S2R R2, SR_TID.X ;  /* 0x0000000000027919 */ /* 0x004e220000002100 */
[----:B------:R-:W1:Y:S01]  /*09b0*/  S2UR UR5, SR_CgaCtaId ;  /* 0x00000000000579c3 */ /* 0x000e620000008800 */
[----:B------:R-:W-:-:S07]  /*09c0*/  UMOV UR4, 0x400 ;  /* 0x0000040000047882 */ /* 0x000fce0000000000 */
[----:B------:R-:W-:Y:S06]  /*09d0*/  BAR.ARV 0x8, 0x180 ;  /* 0x0206000000007b1d */ /* 0x000fec0000002000 */
[----:B-1----:R-:W-:Y:S01]  /*09e0*/  ULEA UR4, UR5, UR4, 0x18 ;  /* 0x0000000405047291 */ /* 0x002fe2000f8ec03f */
[----:B0-----:R-:W-:-:S04]  /*09f0*/  LOP3.LUT R0, R2, 0xffffff80, RZ, 0xc0, !PT ;  /* 0xffffff8002007812 */ /* 0x001fc800078ec0ff */
[----:B------:R-:W-:-:S13]  /*0a00*/  ISETP.NE.AND P0, PT, R0, 0x80, PT ;  /* 0x000000800000780c */ /* 0x000fda0003f05270 */
[----:B------:R-:W-:Y:S08]  /*0a10*/  @!P0 BAR.ARV 0x9, 0x100 ;  /* 0x0244000000008b1d */ /* 0x000ff00000002000 */
[----:B------:R-:W-:Y:S06]  /*0a20*/  BAR.SYNC.DEFER_BLOCKING 0x5, 0x180 ;  /* 0x0146000000007b1d */ /* 0x000fec0000010000 */
[----:B------:R-:W0:Y:S01]  /*0a30*/  LDS.128 R44, [UR4+0x348d0] ;  /* 0x0348d004ff2c7984 */ /* 0x000e220008000c00 */
[----:B------:R-:W-:Y:S01]  /*0a40*/  ULDC UR4, c[0x0][0xc3c] ;  /* 0x00030f0000047ab9 */ /* 0x000fe20000000800 */
[----:B------:R-:W-:Y:S06]  /*0a50*/  BAR.ARV 0x4, 0x180 ;  /* 0x0106000000007b1d */ /* 0x000fec0000002000 */
[----:B0-----:R-:W-:-:S13]  /*0a60*/  ISETP.GE.AND P0, PT, R47, UR4, PT ;  /* 0x000000042f007c0c */ /* 0x001fda000bf06270 */
[----:B------:R-:W-:Y:S05]  /*0a70*/  @P0 EXIT ;  /* 0x000000000000094d */ /* 0x000fea0003800000 */
[----:B------:R-:W2:Y:S01]  /*0a80*/  LDL.LU R10, [R1+0x58] ;  /* 0x00005800010a7983 */ /* 0x000ea20000300800 */
[----:B------:R-:W-:-:S05]  /*0a90*/  VIADD R234, R2, 0xffffff80 ;  /* 0xffffff8002ea7836 */ /* 0x000fca0000000000 */
[----:B------:R-:W-:-:S04]  /*0aa0*/  SHF.R.S32.HI R3, RZ, 0x1f, R234 ;  /* 0x0000001fff037819 */ /* 0x000fc800000114ea */
[CC--:B------:R-:W-:Y:S02]  /*0ab0*/  LEA.HI R0, R3.reuse, R234.reuse, RZ, 0x7 ;  /* 0x000000ea03007211 */ /* 0x0c0fe400078f38ff */
[CC--:B------:R-:W-:Y:S02]  /*0ac0*/  LEA.HI R2, R3.reuse, R234.reuse, RZ, 0x4 ;  /* 0x000000ea03027211 */ /* 0x0c0fe400078f20ff */
[----:B------:R-:W-:Y:S02]  /*0ad0*/  LOP3.LUT R5, R0, 0xffffff80, RZ, 0xc0, !PT ;  /* 0xffffff8000057812 */ /* 0x000fe400078ec0ff */
[----:B------:R-:W-:Y:S02]  /*0ae0*/  LEA.HI R4, R3, R234, RZ, 0x5 ;  /* 0x000000ea03047211 */ /* 0x000fe400078f28ff */
[----:B------:R-:W-:Y:S01]  /*0af0*/  SHF.R.S32.HI R7, RZ, 0x4, R2 ;  /* 0x00000004ff077819 */ /* 0x000fe20000011402 */
[----:B------:R-:W-:Y:S01]  /*0b00*/  IMAD.IADD R226, R234, 0x1, -R5 ;  /* 0x00000001eae27824 */ /* 0x000fe200078e0a05 */
[----:B------:R-:W-:Y:S01]  /*0b10*/  LOP3.LUT R5, R2, 0x3fffff0, RZ, 0xc0, !PT ;  /* 0x03fffff002057812 */ /* 0x000fe200078ec0ff */
[----:B------:R-:W-:Y:S01]  /*0b20*/  IMAD.SHL.U32 R4, R4, 0x20, RZ ;  /* 0x0000002004047824 */ /* 0x000fe200078e00ff */
[----:B------:R-:W-:-:S02]  /*0b30*/  LEA.HI R2, R2, R7, RZ, 0x1 ;  /* 0x0000000702027211 */ /* 0x000fc400078f08ff */
[----:B------:R-:W-:Y:S01]  /*0b40*/  SHF.R.S32.HI R9, RZ, 0x1f, R226 ;  /* 0x0000001fff097819 */ /* 0x000fe200000114e2 */
[----:B------:R-:W-:Y:S01]  /*0b50*/  IMAD.IADD R5, R234, 0x1, -R5 ;  /* 0x00000001ea057824 */ /* 0x000fe200078e0a05 */
[----:B------:R-:W-:Y:S02]  /*0b60*/  LOP3.LUT R4, R4, 0xfffffc00, RZ, 0xc0, !PT ;  /* 0xfffffc0004047812 */ /* 0x000fe400078ec0ff */
[----:B------:R-:W-:Y:S02]  /*0b70*/  LOP3.LUT R2, R2, 0x1ffffffe, RZ, 0xc0, !PT ;  /* 0x1ffffffe02027812 */ /* 0x000fe400078ec0ff */
[----:B------:R-:W-:Y:S01]  /*0b80*/  LEA.HI R6, R9, R226, RZ, 0x2 ;  /* 0x000000e209067211 */ /* 0x000fe200078f10ff */
[----:B------:R-:W-:Y:S02]  /*0b90*/  IMAD R5, R5, 0x40, R4 ;  /* 0x0000004005057824 */ /* 0x000fe400078e0204 */
[----:B------:R-:W-:Y:S01]  /*0ba0*/  IMAD.IADD R2, R7, 0x1, -R2 ;  /* 0x0000000107027824 */ /* 0x000fe200078e0a02 */
[----:B------:R-:W-:-:S02]  /*0bb0*/  LEA.HI R4, R3, R234, RZ, 0x2 ;  /* 0x000000ea03047211 */ /* 0x000fc400078f10ff */
[--C-:B------:R-:W-:Y:S01]  /*0bc0*/  SHF.R.S32.HI R8, RZ, 0x2, R6.reuse ;  /* 0x00000002ff087819 */ /* 0x100fe20000011406 */
[----:B------:R-:W-:Y:S01]  /*0bd0*/  IMAD R231, R2, 0x8, R5 ;  /* 0x0000000802e77824 */ /* 0x000fe200078e0205 */
[----:B------:R-:W-:Y:S02]  /*0be0*/  SHF.R.S32.HI R11, RZ, 0x1f, R6 ;  /* 0x0000001fff0b7819 */ /* 0x000fe40000011406 */
[----:B------:R-:W-:Y:S02]  /*0bf0*/  LOP3.LUT R5, R6, 0x7ffffffc, RZ, 0xc0, !PT ;  /* 0x7ffffffc06057812 */ /* 0x000fe400078ec0ff */
[----:B------:R-:W-:Y:S02]  /*0c00*/  LOP3.LUT R7, R4, 0xfffffffc, RZ, 0xc0, !PT ;  /* 0xfffffffc04077812 */ /* 0x000fe400078ec0ff */
[----:B------:R-:W-:Y:S02]  /*0c10*/  LEA.HI R3, R3, R234, RZ, 0x3 ;  /* 0x000000ea03037211 */ /* 0x000fe400078f18ff */
[----:B------:R-:W-:-:S02]  /*0c20*/  LEA.HI R11, R11, R8, RZ, 0x3 ;  /* 0x000000080b0b7211 */ /* 0x000fc400078f18ff */
[----:B------:R-:W-:Y:S01]  /*0c30*/  SHF.R.S32.HI R227, RZ, 0x7, R0 ;  /* 0x00000007ffe37819 */ /* 0x000fe20000011400 */
[----:B------:R-:W-:Y:S01]  /*0c40*/  IMAD.IADD R229, R226, 0x1, -R5 ;  /* 0x00000001e2e57824 */ /* 0x000fe200078e0a05 */
[----:B------:R-:W-:Y:S01]  /*0c50*/  LOP3.LUT R5, R3, 0xfffffff8, RZ, 0xc0, !PT ;  /* 0xfffffff803057812 */ /* 0x000fe200078ec0ff */
[----:B------:R-:W-:Y:S01]  /*0c60*/  IMAD.IADD R7, R234, 0x1, -R7 ;  /* 0x00000001ea077824 */ /* 0x000fe200078e0a07 */
[----:B------:R-:W-:Y:S02]  /*0c70*/  LOP3.LUT R11, R11, 0xfffffff8, RZ, 0xc0, !PT ;  /* 0xfffffff80b0b7812 */ /* 0x000fe400078ec0ff */
[----:B------:R-:W-:Y:S02]  /*0c80*/  LEA.HI R9, R9, R226, RZ, 0x5 ;  /* 0x000000e209097211 */ /* 0x000fe400078f28ff */
[----:B------:R-:W-:Y:S01]  /*0c90*/  LEA.HI R0, R0, R227, RZ, 0x1 ;  /* 0x000000e300007211 */ /* 0x000fe200078f08ff */
[----:B------:R-:W-:Y:S01]  /*0ca0*/  IMAD.IADD R220, R234, 0x1, -R5 ;  /* 0x00000001eadc7824 */ /* 0x000fe200078e0a05 */
[----:B------:R-:W-:Y:S01]  /*0cb0*/  LEA.HI R2, R7, R7, RZ, 0x1 ;  /* 0x0000000707027211 */ /* 0x000fe200078f08ff */
[----:B------:R-:W-:Y:S01]  /*0cc0*/  IMAD.IADD R8, R8, 0x1, -R11 ;  /* 0x0000000108087824 */ /* 0x000fe200078e0a0b */
[----:B------:R-:W-:-:S02]  /*0cd0*/  SHF.R.S32.HI R9, RZ, 0x5, R9 ;  /* 0x00000005ff097819 */ /* 0x000fc40000011409 */
[----:B------:R-:W-:Y:S01]  /*0ce0*/  LOP3.LUT R0, R0, 0x3fffffe, RZ, 0xc0, !PT ;  /* 0x03fffffe00007812 */ /* 0x000fe200078ec0ff */
[----:B------:R-:W-:Y:S01]  /*0cf0*/  IMAD.SHL.U32 R17, R220, 0x8, RZ ;  /* 0x00000008dc117824 */ /* 0x000fe200078e00ff */
[----:B------:R-:W-:Y:S01]  /*0d00*/  LOP3.LUT R2, R2, 0x1ffffffe, RZ, 0xc0, !PT ;  /* 0x1ffffffe02027812 */ /* 0x000fe200078ec0ff */
[----:B------:R-:W-:Y:S02]  /*0d10*/  IMAD R9, R9, 0x10, R8 ;  /* 0x0000001009097824 */ /* 0x000fe400078e0208 */
[----:B------:R-:W-:Y:S02]  /*0d20*/  IMAD.IADD R0, R227, 0x1, -R0 ;  /* 0x00000001e3007824 */ /* 0x000fe400078e0a00 */
[----:B------:R-:W-:Y:S02]  /*0d30*/  VIADD R22, R17, 0x40 ;  /* 0x0000004011167836 */ /* 0x000fe40000000000 */
[----:B------:R-:W-:Y:S02]  /*0d40*/  IMAD.MOV.U32 R4, RZ, RZ, -0x2 ;  /* 0xfffffffeff047424 */ /* 0x000fe400078e00ff */
[----:B------:R-:W-:-:S02]  /*0d50*/  IMAD.IADD R7, R7, 0x1, -R2 ;  /* 0x0000000107077824 */ /* 0x000fc400078e0a02 */
[----:B------:R-:W-:Y:S01]  /*0d60*/  IMAD R228, R0, 0x40, R9 ;  /* 0x0000004000e47824 */ /* 0x000fe200078e0209 */
[----:B------:R-:W-:Y:S01]  /*0d70*/  SHF.R.S32.HI R224, RZ, 0x3, R3 ;  /* 0x00000003ffe07819 */ /* 0x000fe20000011403 */
[----:B------:R-:W-:Y:S01]  /*0d80*/  IMAD R229, R229, R4, 0xb0 ;  /* 0x000000b0e5e57424 */ /* 0x000fe200078e0204 */
[----:B------:R-:W-:Y:S01]  /*0d90*/  SHF.R.S32.HI R233, RZ, 0x1f, R17 ;  /* 0x0000001fffe97819 */ /* 0x000fe20000011411 */
[----:B------:R-:W-:Y:S01]  /*0da0*/  IMAD.MOV.U32 R225, RZ, RZ, RZ ;  /* 0x000000ffffe17224 */ /* 0x000fe200078e00ff */
[----:B------:R-:W-:Y:S01]  /*0db0*/  SHF.R.S32.HI R232, RZ, 0x1f, R22 ;  /* 0x0000001fffe87819 */ /* 0x000fe20000011416 */
[----:B------:R-:W-:Y:S02]  /*0dc0*/  IMAD.MOV.U32 R16, RZ, RZ, RZ ;  /* 0x000000ffff107224 */ /* 0x000fe400078e00ff */
[----:B------:R-:W-:Y:S02]  /*0dd0*/  IMAD.MOV.U32 R2, RZ, RZ, RZ ;  /* 0x000000ffff027224 */ /* 0x000fe400078e00ff */
[----:B------:R-:W-:Y:S01]  /*0de0*/  IMAD R230, R7, 0x8, R228 ;  /* 0x0000000807e67824 */ /* 0x000fe200078e02e4 */
[----:B--2---:R-:W-:-:S07]  /*0df0*/  LOP3.LUT R19, R10, 0x1, RZ, 0xfc, !PT ;  /* 0x000000010a137812 */ /* 0x004fce00078efcff */
.L_x_7090:
        /* <DEDUP_REMOVED lines=35> */
.L_x_7048:
[----:B-----5:R-:W-:Y:S01]  /*1030*/  IMAD.IADD R80, R80, 0x1, -R3 ;  /* 0x0000000150507824 */ /* 0x020fe200078e0a03 */
[----:B------:R-:W-:Y:S01]  /*1040*/  PLOP3.LUT P0, PT, PT, PT, PT, 0x80, 0x0 ;  /* 0x000000000000781c */ /* 0x000fe20003f0f070 */
[----:B------:R-:W-:Y:S01]  /*1050*/  IMAD.MOV.U32 R222, RZ, RZ, R45 ;  /* 0x000000ffffde7224 */ /* 0x000fe200078e002d */
[----:B------:R-:W-:Y:S01]  /*1060*/  CS2R R34, SRZ ;  /* 0x0000000000227805 */ /* 0x000fe2000001ff00 */
[C---:B------:R-:W-:Y:S01]  /*1070*/  VIADD R0, R80.reuse, 0xaf ;  /* 0x000000af50007836 */ /* 0x040fe20000000000 */
[----:B------:R-:W-:Y:S01]  /*1080*/  ISETP.GE.AND P1, PT, R80, 0x1, PT ;  /* 0x000000015000780c */ /* 0x000fe20003f26270 */
[----:B------:R-:W-:Y:S01]  /*1090*/  IMAD.MOV.U32 R221, RZ, RZ, R46 ;  /* 0x000000ffffdd7224 */ /* 0x000fe200078e002e */
[----:B------:R-:W-:Y:S01]  /*10a0*/  CS2R R36, SRZ ;  /* 0x0000000000247805 */ /* 0x000fe2000001ff00 */
[----:B------:R-:W-:Y:S01]  /*10b0*/  IMAD.HI R0, R0, 0x2e8ba2e9, RZ ;  /* 0x2e8ba2e900007827 */ /* 0x000fe200078e02ff */
[----:B------:R-:W-:Y:S02]  /*10c0*/  CS2R R38, SRZ ;  /* 0x0000000000267805 */ /* 0x000fe4000001ff00 */
[----:B------:R-:W-:-:S02]  /*10d0*/  CS2R R40, SRZ ;  /* 0x0000000000287805 */ /* 0x000fc4000001ff00 */
[----:B------:R-:W-:Y:S01]  /*10e0*/  CS2R R42, SRZ ;  /* 0x00000000002a7805 */ /* 0x000fe2000001ff00 */
[----:B------:R-:W-:Y:S01]  /*10f0*/  IMAD.MOV.U32 R87, RZ, RZ, RZ ;  /* 0x000000ffff577224 */ /* 0x000fe200078e00ff */
[----:B------:R-:W-:Y:S02]  /*1100*/  SHF.R.U32.HI R3, RZ, 0x1f, R0 ;  /* 0x0000001fff037819 */ /* 0x000fe40000011600 */
[----:B------:R-:W-:Y:S02]  /*1110*/  CS2R R48, SRZ ;  /* 0x0000000000307805 */ /* 0x000fe4000001ff00 */
[----:B------:R-:W-:Y:S02]  /*1120*/  CS2R R50, SRZ ;  /* 0x0000000000327805 */ /* 0x000fe4000001ff00 */
[----:B------:R-:W-:Y:S02]  /*1130*/  CS2R R52, SRZ ;  /* 0x0000000000347805 */ /* 0x000fe4000001ff00 */
[----:B------:R-:W-:Y:S01]  /*1140*/  LEA.HI.SX32 R120, R0, R3, 0x1b ;  /* 0x0000000300787211 */ /* 0x000fe200078fdaff */
[----:B------:R-:W-:Y:S01]  /*1150*/  IMAD.MOV.U32 R3, RZ, RZ, RZ ;  /* 0x000000ffff037224 */ /* 0x000fe200078e00ff */
        /* <DEDUP_REMOVED lines=22> */
[----:B0-----:R-:W-:Y:S01]  /*12c0*/  CS2R R6, SRZ ;  /* 0x0000000000067805 */ /* 0x001fe2000001ff00 */
[----:B------:R-:W-:Y:S02]  /*12d0*/  IMAD.MOV.U32 R8, RZ, RZ, RZ ;  /* 0x000000ffff087224 */ /* 0x000fe400078e00ff */
[----:B------:R-:W-:Y:S02]  /*12e0*/  IMAD.MOV.U32 R10, RZ, RZ, RZ ;  /* 0x000000ffff0a7224 */ /* 0x000fe400078e00ff */
        /* <DEDUP_REMOVED lines=11> */
[----:B------:R-:W-:Y:S01]  /*13a0*/  IMAD.U32 R18, RZ, RZ, UR7 ;  /* 0x00000007ff127e24 */ /* 0x000fe2000f8e00ff */
[----:B------:R-:W-:Y:S01]  /*13b0*/  PLOP3.LUT P0, PT, PT, PT, UP0, 0x80, 0x0 ;  /* 0x000000000000781c */ /* 0x000fe20003f0f008 */
        /* <DEDUP_REMOVED lines=22> */
.L_x_7050:
        /* <DEDUP_REMOVED lines=12> */
.L_x_7212:
[----:B------:R-:W-:Y:S05]  /*15e0*/  BSYNC B0 ;  /* 0x0000000000007941 */ /* 0x000fea0003800000 */
.L_x_7051:
[----:B------:R-:W-:Y:S05]  /*15f0*/  @!P0 BRA `(.L_x_7053) ;  /* 0x0000000000048947 */ /* 0x000fea0003800000 */
[----:B------:R-:W-:Y:S01]  /*1600*/  BPT.TRAP 0x1 ;  /* 0x000000040000795c */ /* 0x000fe20000300000 */
.L_x_7053:
[----:B------:R-:W-:Y:S01]  /*1610*/  IMAD R12, R2, 0x8, R0 ;  /* 0x00000008020c7824 */ /* 0x000fe200078e0200 */
[----:B0-----:R-:W-:-:S04]  /*1620*/  SHF.L.U32 R3, R16, 0x1f, RZ ;  /* 0x0000001f10037819 */ /* 0x001fc800000006ff */
[----:B------:R0:W1:Y:S01]  /*1630*/  SYNCS.PHASECHK.TRANS64.TRYWAIT P2, [R12+URZ+0x34830], R3 ;  /* 0x034830030c0075a7 */ /* 0x000062000804017f */
[----:B------:R-:W-:Y:S05]  /*1640*/  @!P0 BRA `(.L_x_7054) ;  /* 0x0000000000048947 */ /* 0x000fea0003800000 */
[----:B------:R-:W-:Y:S01]  /*1650*/  BPT.TRAP 0x1 ;  /* 0x000000040000795c */ /* 0x000fe20000300000 */
.L_x_7054:
[----:B------:R-:W2:Y:S01]  /*1660*/  S2R R4, SR_TID.X ;  /* 0x0000000000047919 */ /* 0x000ea20000002100 */
[----:B------:R-:W-:Y:S01]  /*1670*/  IMAD.MOV.U32 R87, RZ, RZ, RZ ;  /* 0x000000ffff577224 */ /* 0x000fe200078e00ff */
[----:B--2---:R-:W-:Y:S01]  /*1680*/  LOP3.LUT P1, RZ, R4, 0x7f, RZ, 0xc0, !PT ;  /* 0x0000007f04ff7812 */ /* 0x004fe2000782c0ff */
[----:B-1----:R-:W-:-:S12]  /*1690*/  @P2 BRA `(.L_x_7055) ;  /* 0x0000000000082947 */ /* 0x002fd80003800000 */
[----:B------:R-:W1:Y:S02]  /*16a0*/  SYNCS.PHASECHK.TRANS64.TRYWAIT P2, [R12+URZ+0x34830], R3 ;  /* 0x034830030c0075a7 */ /* 0x000e64000804017f */
[----:B-1----:R-:W-:Y:S05]  /*16b0*/  @!P2 BRA `(.L_x_7056) ;  /* 0x000001240000a947 */ /* 0x002fea0003800000 */
.L_x_7055:
[----:B------:R-:W-:Y:S05]  /*16c0*/  WARPSYNC.ALL ;  /* 0x0000000000007948 */ /* 0x000fea0003800000 */
[----:B01----:R-:W-:Y:S01]  /*16d0*/  VIADD R3, R0, 0x1e400 ;  /* 0x0001e40000037836 */ /* 0x003fe20000000000 */
        /* <DEDUP_REMOVED lines=11> */
[----:B------:R-:W-:Y:S01]  /*1790*/  UMOV UR12, UR40 ;  /* 0x00000028000c7c82 */ /* 0x000fe20008000000 */
[----:B------:R-:W-:Y:S01]  /*17a0*/  LOP3.LUT R3, R3, 0x10000, RZ, 0xfc, !PT ;  /* 0x0001000003037812 */ /* 0x000fe200078efcff */
[----:B------:R-:W-:Y:S01]  /*17b0*/  IMAD.U32 R8, RZ, RZ, UR4 ;  /* 0x00000004ff087e24 */ /* 0x000fe2000f8e00ff */
[----:B------:R-:W-:Y:S01]  /*17c0*/  UMOV UR8, UR40 ;  /* 0x0000002800087c82 */ /* 0x000fe20008000000 */
[----:B------:R-:W-:Y:S01]  /*17d0*/  IMAD.U32 R9, RZ, RZ, UR5 ;  /* 0x00000005ff097e24 */ /* 0x000fe2000f8e00ff */
[----:B------:R-:W-:Y:S01]  /*17e0*/  UMOV UR9, UR41 ;  /* 0x0000002900097c82 */ /* 0x000fe20008000000 */
[----:B------:R-:W-:Y:S01]  /*17f0*/  IMAD R4, R2, 0xb00, R3 ;  /* 0x00000b0002047824 */ /* 0x000fe200078e0203 */
[----:B------:R-:W-:Y:S01]  /*1800*/  UMOV UR11, 0x40000040 ;  /* 0x40000040000b7882 */ /* 0x000fe20000000000 */
[----:B------:R-:W-:Y:S01]  /*1810*/  UMOV UR36, UR40 ;  /* 0x0000002800247c82 */ /* 0x000fe20008000000 */
[----:B------:R-:W-:Y:S01]  /*1820*/  UMOV UR37, UR41 ;  /* 0x0000002900257c82 */ /* 0x000fe20008000000 */
[----:B------:R-:W-:Y:S01]  /*1830*/  UMOV UR39, 0x40000040 ;  /* 0x4000004000277882 */ /* 0x000fe20000000000 */
[----:B------:R-:W-:Y:S01]  /*1840*/  R2UR UR24, R4 ;  /* 0x00000000041872ca */ /* 0x000fe200000e0000 */
[----:B------:R-:W-:Y:S01]  /*1850*/  UMOV UR32, UR40 ;  /* 0x0000002800207c82 */ /* 0x000fe20008000000 */
[----:B------:R-:W-:Y:S01]  /*1860*/  UMOV UR33, UR41 ;  /* 0x0000002900217c82 */ /* 0x000fe20008000000 */
[----:B------:R-:W-:Y:S01]  /*1870*/  UMOV UR35, 0x40000040 ;  /* 0x4000004000237882 */ /* 0x000fe20000000000 */
        /* <DEDUP_REMOVED lines=10> */
[----:B------:R-:W-:Y:S01]  /*1920*/  UIADD3 UR14, UR24, 0x80, URZ ;  /* 0x00000080180e7890 */ /* 0x000fe2000fffe03f */
[----:B------:R-:W-:Y:S01]  /*1930*/  HGMMA.64x16x16.F32 R112, gdesc[UR4], RZ, !UPT, gsb0 ;  /* 0x00200000047079f0 */ /* 0x000fe2000c0008ff */
[----:B------:R-:W-:Y:S01]  /*1940*/  UIADD3 UR6, UR24, 0x100, URZ ;  /* 0x0000010018067890 */ /* 0x000fe2000fffe03f */
[----:B------:R-:W-:Y:S01]  /*1950*/  IMAD.IADD R13, R229, 0x1, R80 ;  /* 0x00000001e50d7824 */ /* 0x000fe200078e0250 */
[----:B------:R-:W-:Y:S01]  /*1960*/  UMOV UR4, UR40 ;  /* 0x0000002800047c82 */ /* 0x000fe20008000000 */
[----:B------:R-:W-:Y:S01]  /*1970*/  UMOV UR5, UR41 ;  /* 0x0000002900057c82 */ /* 0x000fe20008000000 */
[----:B------:R-:W-:Y:S01]  /*1980*/  UMOV UR7, 0x40000040 ;  /* 0x4000004000077882 */ /* 0x000fe20000000000 */
[----:B------:R-:W-:Y:S01]  /*1990*/  UIADD3 UR10, UR24, 0x180, URZ ;  /* 0x00000180180a7890 */ /* 0x000fe2000fffe03f */
[----:B------:R-:W-:Y:S01]  /*19a0*/  IMAD R13, R120, -0xb0, R13 ;  /* 0xffffff50780d7824 */ /* 0x000fe200078e020d */
[----:B------:R-:W-:Y:S01]  /*19b0*/  UIADD3 UR38, UR24, 0x200, URZ ;  /* 0x0000020018267890 */ /* 0x000fe2000fffe03f */
[----:B------:R-:W-:Y:S01]  /*19c0*/  P2R R21, PR, RZ, 0x2 ;  /* 0x00000002ff157803 */ /* 0x000fe20000000000 */
[----:B------:R-:W-:Y:S01]  /*19d0*/  UIADD3 UR34, UR24, 0x280, URZ ;  /* 0x0000028018227890 */ /* 0x000fe2000fffe03f */
[----:B------:R-:W-:Y:S01]  /*19e0*/  P2R R15, PR, RZ, 0x1 ;  /* 0x00000001ff0f7803 */ /* 0x000fe20000000000 */
        /* <DEDUP_REMOVED lines=10> */
[----:B------:R-:W-:Y:S01]  /*1a90*/  UMOV UR43, 0x40000040 ;  /* 0x40000040002b7882 */ /* 0x000fe20000000000 */
[----:B------:R-:W-:Y:S01]  /*1aa0*/  UIADD3 UR46, UR24, 0xa02, URZ ;  /* 0x00000a02182e7890 */ /* 0x000fe2000fffe03f */
[C---:B------:R-:W-:Y:S01]  /*1ab0*/  ISETP.GT.AND P1, PT, R13.reuse, 0x89, PT ;  /* 0x000000890d00780c */ /* 0x040fe20003f24270 */
[----:B------:R-:W-:Y:S01]  /*1ac0*/  UMOV UR47, 0x40000040 ;  /* 0x40000040002f7882 */ /* 0x000fe20000000000 */
[----:B------:R-:W-:Y:S01]  /*1ad0*/  UIADD3 UR50, UR24, 0x684, URZ ;  /* 0x0000068418327890 */ /* 0x000fe2000fffe03f */
[----:B------:R-:W-:Y:S01]  /*1ae0*/  ISETP.GT.AND P0, PT, R13, 0x90, PT ;  /* 0x000000900d00780c */ /* 0x000fe20003f04270 */
[----:B------:R-:W-:Y:S01]  /*1af0*/  UMOV UR51, 0x40000040 ;  /* 0x4000004000337882 */ /* 0x000fe20000000000 */
        /* <DEDUP_REMOVED lines=699> */
[----:B------:R-:W-:Y:S02]  /*46b0*/  ISETP.GT.AND P5, PT, R13, 0xa8, PT ;  /* 0x000000a80d00780c */ /* 0x000fe40003fa4270 */
[----:B------:R-:W-:Y:S01]  /*46c0*/  P2R R45, PR, RZ, 0x2 ;  /* 0x00000002ff2d7803 */ /* 0x000fe20000000000 */
        /* <DEDUP_REMOVED lines=12> */
[C---:B------:R-:W-:Y:S02]  /*4790*/  ISETP.GT.AND P3, PT, R13.reuse, 0xa0, PT ;  /* 0x000000a00d00780c */ /* 0x040fe40003f64270 */
[----:B------:R-:W-:Y:S02]  /*47a0*/  FMNMX.FTZ R11, R194, R11, !PT ;  /* 0x0000000bc20b7209 */ /* 0x000fe40007810000 */
[----:B------:R-:W-:Y:S02]  /*47b0*/  P2R R33, PR, RZ, 0x4 ;  /* 0x00000004ff217803 */ /* 0x000fe40000000000 */
[----:B------:R-:W-:-:S02]  /*47c0*/  ISETP.GT.AND P1, PT, R13, 0x90, PT ;  /* 0x000000900d00780c */ /* 0x000fc40003f24270 */
[----:B------:R-:W-:Y:S02]  /*47d0*/  P2R R43, PR, RZ, 0x1 ;  /* 0x00000001ff2b7803 */ /* 0x000fe40000000000 */
[----:B------:R-:W-:Y:S02]  /*47e0*/  FSEL R34, R34, -INF , P1 ;  /* 0xff80000022227808 */ /* 0x000fe40000800000 */
[----:B------:R-:W-:Y:S02]  /*47f0*/  ISETP.NE.AND P1, PT, R45, RZ, PT ;  /* 0x000000ff2d00720c */ /* 0x000fe40003f25270 */
[----:B------:R-:W-:Y:S01]  /*4800*/  ISETP.GT.AND P0, PT, R13, 0x89, PT ;  /* 0x000000890d00780c */ /* 0x000fe20003f04270 */
[----:B------:R-:W-:Y:S02]  /*4810*/  WARPGROUP.DEPBAR.LE gsb0, 0x0 ;  /* 0x00008000000079c5 */ /* 0x000fe40000010000 */
[----:B------:R-:W-:Y:S02]  /*4820*/  FSEL R196, R24, -INF , P3 ;  /* 0xff80000018c47808 */ /* 0x000fe40001800000 */
[----:B------:R-:W-:-:S02]  /*4830*/  FSEL R200, R25, -INF , P4 ;  /* 0xff80000019c87808 */ /* 0x000fc40002000000 */
[----:B------:R-:W-:Y:S02]  /*4840*/  FMNMX.FTZ R11, R196, R11, !PT ;  /* 0x0000000bc40b7209 */ /* 0x000fe40007810000 */
[----:B------:R-:W-:Y:S02]  /*4850*/  FSEL R198, R28, -INF , P5 ;  /* 0xff8000001cc67808 */ /* 0x000fe40002800000 */
[----:B------:R-:W-:Y:S02]  /*4860*/  FMNMX.FTZ R11, R200, R11, !PT ;  /* 0x0000000bc80b7209 */ /* 0x000fe40007810000 */
[----:B------:R-:W-:Y:S02]  /*4870*/  FSEL R202, R29, -INF , P6 ;  /* 0xff8000001dca7808 */ /* 0x000fe40003000000 */
[----:B------:R-:W-:Y:S02]  /*4880*/  FMNMX.FTZ R11, R198, R11, !PT ;  /* 0x0000000bc60b7209 */ /* 0x000fe40007810000 */
[----:B------:R-:W-:-:S02]  /*4890*/  FSEL R28, R35, -INF , P1 ;  /* 0xff800000231c7808 */ /* 0x000fc40000800000 */
[----:B------:R-:W-:Y:S01]  /*48a0*/  FMNMX.FTZ R25, R202, R11, !PT ;  /* 0x0000000bca197209 */ /* 0x000fe20007810000 */
[----:B------:R-:W-:Y:S01]  /*48b0*/  IMAD.U32 R11, RZ, RZ, UR6 ;  /* 0x00000006ff0b7e24 */ /* 0x000fe2000f8e00ff */
[----:B------:R-:W-:Y:S02]  /*48c0*/  FSEL R24, R47, -INF , P0 ;  /* 0xff8000002f187808 */ /* 0x000fe40000000000 */
[----:B------:R-:W-:Y:S01]  /*48d0*/  ISETP.NE.AND P0, PT, R43, RZ, PT ;  /* 0x000000ff2b00720c */ /* 0x000fe20003f05270 */
[----:B------:R-:W0:Y:S01]  /*48e0*/  SHFL.BFLY PT, R10, R25, 0x2, 0x1f ;  /* 0x0c401f00190a7f89 */ /* 0x000e2200000e0000 */
[----:B------:R-:W-:Y:S02]  /*48f0*/  FSEL R26, R26, -INF , P3 ;  /* 0xff8000001a1a7808 */ /* 0x000fe40001800000 */
[----:B------:R-:W-:Y:S02]  /*4900*/  FSEL R38, R38, -INF , P0 ;  /* 0xff80000026267808 */ /* 0x000fe40000000000 */
[----:B------:R-:W-:-:S02]  /*4910*/  FSEL R30, R30, -INF , P5 ;  /* 0xff8000001e1e7808 */ /* 0x000fc40002800000 */
[----:B------:R-:W-:Y:S02]  /*4920*/  ISETP.NE.AND P0, PT, R15, RZ, PT ;  /* 0x000000ff0f00720c */ /* 0x000fe40003f05270 */
[----:B------:R-:W-:-:S13]  /*4930*/  ISETP.NE.AND P1, PT, R21, RZ, PT ;  /* 0x000000ff1500720c */ /* 0x000fda0003f25270 */
[----:B------:R-:W-:Y:S01]  /*4940*/  @!P1 VIADD R12, R12, 0x34840 ;  /* 0x000348400c0c9836 */ /* 0x000fe20000000000 */
[----:B0-----:R-:W-:-:S05]  /*4950*/  FMNMX.FTZ R29, R25, R10, !PT ;  /* 0x0000000a191d7209 */ /* 0x001fca0007810000 */
[----:B------:R-:W0:Y:S02]  /*4960*/  SHFL.BFLY PT, R10, R29, 0x1, 0x1f ;  /* 0x0c201f001d0a7f89 */ /* 0x000e2400000e0000 */
        /* <DEDUP_REMOVED lines=28> */
[----:B------:R0:W-:Y:S01]  /*4b30*/  MUFU.EX2 R33, R100 ;  /* 0x0000006400217308 */ /* 0x0001e20000000800 */
        /* <DEDUP_REMOVED lines=9> */
[-CC-:B0-----:R-:W-:Y:S01]  /*4bd0*/  FFMA.FTZ R100, R92, R11.reuse, -R41.reuse ;  /* 0x0000000b5c647223 */ /* 0x181fe20000010829 */
        /* <DEDUP_REMOVED lines=15> */
[----:B-1----:R-:W-:Y:S01]  /*4cd0*/  FADD.FTZ R65, R176, R13 ;  /* 0x0000000db0417221 */ /* 0x002fe20000010000 */
        /* <DEDUP_REMOVED lines=11> */
[--C-:B------:R-:W-:Y:S01]  /*4d90*/  FFMA.FTZ R210, R170, R11, -R41.reuse ;  /* 0x0000000baad27223 */ /* 0x100fe20000010829 */
[----:B------:R-:W-:Y:S01]  /*4da0*/  F2FP.F16.F32.PACK_AB R176, R13, R176 ;  /* 0x000000b00db0723e */ /* 0x000fe200000000ff */
        /* <DEDUP_REMOVED lines=39> */
[----:B------:R-:W-:Y:S02]  /*5020*/  FMNMX.FTZ R55, R126, R55, !PT ;  /* 0x000000377e377209 */ /* 0x000fe40007810000 */
[----:B0-----:R-:W-:Y:S02]  /*5030*/  F2FP.F16.F32.PACK_AB R190, R100, R37 ;  /* 0x0000002564be723e */ /* 0x001fe400000000ff */
[----:B------:R-:W-:-:S03]  /*5040*/  FMNMX.FTZ R55, R26, R55, !PT ;  /* 0x000000371a377209 */ /* 0x000fc60007810000 */
[----:B------:R-:W-:Y:S01]  /*5050*/  MUFU.EX2 R45, R156 ;  /* 0x0000009c002d7308 */ /* 0x000fe20000000800 */
[----:B------:R-:W-:-:S04]  /*5060*/  FMNMX.FTZ R55, R60, R55, !PT ;  /* 0x000000373c377209 */ /* 0x000fc80007810000 */
[----:B------:R-:W-:-:S03]  /*5070*/  FMNMX.FTZ R55, R30, R55, !PT ;  /* 0x000000371e377209 */ /* 0x000fc60007810000 */
[----:B------:R-:W0:Y:S01]  /*5080*/  MUFU.EX2 R108, R108 ;  /* 0x0000006c006c7308 */ /* 0x000e220000000800 */
[----:B------:R-:W-:Y:S01]  /*5090*/  FMNMX.FTZ R57, R56, R55, !PT ;  /* 0x0000003738397209 */ /* 0x000fe20007810000 */
[----:B------:R-:W-:-:S04]  /*50a0*/  FFMA.FTZ R55, R174, R11, -R41 ;  /* 0x0000000bae377223 */ /* 0x000fc80000010829 */
[----:B------:R-:W1:Y:S02]  /*50b0*/  SHFL.BFLY PT, R92, R57, 0x2, 0x1f ;  /* 0x0c401f00395c7f89 */ /* 0x000e6400000e0000 */
[----:B------:R-:W-:Y:S08]  /*50c0*/  MUFU.EX2 R47, R172 ;  /* 0x000000ac002f7308 */ /* 0x000ff00000000800 */
[----:B------:R-:W2:Y:S01]  /*50d0*/  MUFU.EX2 R112, R112 ;  /* 0x0000007000707308 */ /* 0x000ea20000000800 */
[----:B0-----:R-:W-:-:S07]  /*50e0*/  F2FP.F16.F32.PACK_AB R194, R108, R45 ;  /* 0x0000002d6cc2723e */ /* 0x001fce00000000ff */
[----:B------:R-:W-:Y:S01]  /*50f0*/  MUFU.EX2 R49, R166 ;  /* 0x000000a600317308 */ /* 0x000fe20000000800 */
[----:B-1----:R-:W-:Y:S01]  /*5100*/  FMNMX.FTZ R61, R57, R92, !PT ;  /* 0x0000005c393d7209 */ /* 0x002fe20007810000 */
[----:B------:R-:W-:-:S06]  /*5110*/  FFMA.FTZ R57, R192, R11, -R41 ;  /* 0x0000000bc0397223 */ /* 0x000fcc0000010829 */
[----:B------:R-:W0:Y:S01]  /*5120*/  MUFU.EX2 R116, R116 ;  /* 0x0000007400747308 */ /* 0x000e220000000800 */
[----:B------:R-:W-:Y:S01]  /*5130*/  FFMA.FTZ R41, R202, R11, -R41 ;  /* 0x0000000bca297223 */ /* 0x000fe20000010829 */
[----:B------:R-:W-:Y:S01]  /*5140*/  F2FP.F16.F32.PACK_AB R192, R104, R43 ;  /* 0x0000002b68c0723e */ /* 0x000fe200000000ff */
[----:B------:R-:W1:Y:S01]  /*5150*/  SHFL.BFLY PT, R92, R61, 0x1, 0x1f ;  /* 0x0c201f003d5c7f89 */ /* 0x000e6200000e0000 */
[----:B--2---:R-:W-:-:S04]  /*5160*/  F2FP.F16.F32.PACK_AB R196, R112, R47 ;  /* 0x0000002f70c4723e */ /* 0x004fc800000000ff */
[----:B------:R-:W-:Y:S08]  /*5170*/  MUFU.EX2 R51, R164 ;  /* 0x000000a400337308 */ /* 0x000ff00000000800 */
[----:B------:R-:W-:Y:S01]  /*5180*/  MUFU.EX2 R122, R122 ;  /* 0x0000007a007a7308 */ /* 0x000fe20000000800 */
[----:B0-----:R-:W-:-:S07]  /*5190*/  F2FP.F16.F32.PACK_AB R198, R116, R49 ;  /* 0x0000003174c6723e */ /* 0x001fce00000000ff */
[----:B------:R-:W-:Y:S01]  /*51a0*/  MUFU.EX2 R53, R148 ;  /* 0x0000009400357308 */ /* 0x000fe20000000800 */
[----:B-1----:R-:W-:-:S04]  /*51b0*/  FMNMX.FTZ R92, R61, R92, !PT ;  /* 0x0000005c3d5c7209 */ /* 0x002fc80007810000 */
[C---:B------:R-:W-:Y:S01]  /*51c0*/  FSETP.NEU.FTZ.AND P2, PT, R92.reuse, -INF , PT ;  /* 0xff8000005c00780b */ /* 0x040fe20003f5d000 */
[-C--:B------:R-:W-:Y:S02]  /*51d0*/  FMUL.FTZ R63, R92, R11.reuse ;  /* 0x0000000b5c3f7220 */ /* 0x080fe40000410000 */
[----:B------:R-:W-:Y:S03]  /*51e0*/  MUFU.EX2 R124, R124 ;  /* 0x0000007c007c7308 */ /* 0x000fe60000000800 */
[----:B------:R-:W-:Y:S02]  /*51f0*/  FSEL R63, R63, RZ, P2 ;  /* 0x000000ff3f3f7208 */ /* 0x000fe40001000000 */
[----:B------:R-:W-:Y:S01]  /*5200*/  ISETP.GE.AND P2, PT, R80, 0xb1, PT ;  /* 0x000000b15000780c */ /* 0x000fe20003f46270 */
[----:B------:R-:W-:Y:S02]  /*5210*/  IMAD.MOV.U32 R80, RZ, RZ, R87 ;  /* 0x000000ffff507224 */ /* 0x000fe400078e0057 */
        /* <DEDUP_REMOVED lines=8> */
[-C--:B------:R-:W-:Y:S01]  /*52a0*/  FFMA.FTZ R181, R106, R11.reuse, -R63 ;  /* 0x0000000b6ab57223 */ /* 0x080fe2000001083f */
        /* <DEDUP_REMOVED lines=19> */
[-CC-:B------:R-:W-:Y:S01]  /*53e0*/  FFMA.FTZ R88, R88, R11.reuse, -R63.reuse ;  /* 0x0000000b58587223 */ /* 0x180fe2000001083f */
[-CC-:B------:R-:W-:Y:S01]  /*53f0*/  FFMA.FTZ R191, R94, R11.reuse, -R63.reuse ;  /* 0x0000000b5ebf7223 */ /* 0x180fe2000001083f */
[----:B------:R-:W-:Y:S01]  /*5400*/  FADD.FTZ R67, R29, R68 ;  /* 0x000000441d437221 */ /* 0x000fe20000010000 */
        /* <DEDUP_REMOVED lines=9> */
[----:B------:R-:W-:Y:S01]  /*54a0*/  @!P1 PRMT R40, RZ, 0x654, R12 ;  /* 0x00000654ff289816 */ /* 0x000fe2000000000c */
[----:B------:R-:W0:Y:S01]  /*54b0*/  MUFU.EX2 R181, R181 ;  /* 0x000000b500b57308 */ /* 0x000e220000000800 */
[----:B-1----:R-:W-:Y:S01]  /*54c0*/  FADD.FTZ R65, R179, R58 ;  /* 0x0000003ab3417221 */ /* 0x002fe20000010000 */
[----:B------:R-:W-:Y:S01]  /*54d0*/  FADD.FTZ R62, R188, R67 ;  /* 0x00000043bc3e7221 */ /* 0x000fe20000010000 */
[-CC-:B------:R-:W-:Y:S01]  /*54e0*/  FFMA.FTZ R195, R78, R11.reuse, -R63.reuse ;  /* 0x0000000b4ec37223 */ /* 0x180fe2000001083f */
[----:B------:R1:W-:Y:S01]  /*54f0*/  @!P1 SYNCS.ARRIVE.TRANS64.RED.A1T0 RZ, [R40+URZ], RZ ;  /* 0x000000ff28ff99a7 */ /* 0x0003e2000810043f */
[-CC-:B------:R-:W-:Y:S01]  /*5500*/  FFMA.FTZ R74, R76, R11.reuse, -R63.reuse ;  /* 0x0000000b4c4a7223 */ /* 0x180fe2000001083f */
[----:B------:R-:W-:Y:S01]  /*5510*/  FADD.FTZ R62, R35, R62 ;  /* 0x0000003e233e7221 */ /* 0x000fe20000010000 */
[-C--:B------:R-:W-:Y:S01]  /*5520*/  FFMA.FTZ R207, R54, R11.reuse, -R63 ;  /* 0x0000000b36cf7223 */ /* 0x080fe2000001083f */
[----:B------:R-:W3:Y:S01]  /*5530*/  MUFU.EX2 R20, R20 ;  /* 0x0000001400147308 */ /* 0x000ee20000000800 */
[----:B--2---:R-:W-:Y:S01]  /*5540*/  FADD.FTZ R58, R14, R65 ;  /* 0x000000410e3a7221 */ /* 0x004fe20000010000 */
[----:B------:R-:W-:Y:S01]  /*5550*/  FADD.FTZ R67, R37, R62 ;  /* 0x0000003e25437221 */ /* 0x000fe20000010000 */
[-CC-:B------:R-:W-:Y:S01]  /*5560*/  FFMA.FTZ R64, R64, R11.reuse, -R63.reuse ;  /* 0x0000000b40407223 */ /* 0x180fe2000001083f */
[-CC-:B------:R-:W-:Y:S01]  /*5570*/  FFMA.FTZ R199, R70, R11.reuse, -R63.reuse ;  /* 0x0000000b46c77223 */ /* 0x180fe2000001083f */
[-C--:B------:R-:W-:Y:S01]  /*5580*/  FFMA.FTZ R48, R48, R11.reuse, -R63 ;  /* 0x0000000b30307223 */ /* 0x080fe2000001083f */
[----:B------:R-:W-:Y:S01]  /*5590*/  FADD.FTZ R62, R100, R67 ;  /* 0x00000043643e7221 */ /* 0x000fe20000010000 */
[-CC-:B------:R-:W-:Y:S01]  /*55a0*/  FFMA.FTZ R52, R52, R11.reuse, -R63.reuse ;  /* 0x0000000b34347223 */ /* 0x180fe2000001083f */
[----:B------:R-:W2:Y:S01]  /*55b0*/  MUFU.EX2 R183, R183 ;  /* 0x000000b700b77308 */ /* 0x000ea20000000800 */
[----:B0-----:R-:W-:Y:S01]  /*55c0*/  FADD.FTZ R65, R181, R58 ;  /* 0x0000003ab5417221 */ /* 0x001fe20000010000 */
[----:B------:R-:W-:Y:S01]  /*55d0*/  FADD.FTZ R67, R43, R62 ;  /* 0x0000003e2b437221 */ /* 0x000fe20000010000 */
[-CC-:B------:R-:W-:Y:S01]  /*55e0*/  FFMA.FTZ R44, R44, R11.reuse, -R63.reuse ;  /* 0x0000000b2c2c7223 */ /* 0x180fe2000001083f */
[-CC-:B------:R-:W-:Y:S01]  /*55f0*/  FFMA.FTZ R42, R42, R11.reuse, -R63.reuse ;  /* 0x0000000b2a2a7223 */ /* 0x180fe2000001083f */
[-C--:B------:R-:W-:Y:S01]  /*5600*/  FFMA.FTZ R32, R32, R11.reuse, -R63 ;  /* 0x0000000b20207223 */ /* 0x080fe2000001083f */
[----:B------:R-:W-:Y:S01]  /*5610*/  FADD.FTZ R62, R104, R67 ;  /* 0x00000043683e7221 */ /* 0x000fe20000010000 */
[-C--:B------:R-:W-:Y:S01]  /*5620*/  FFMA.FTZ R46, R46, R11.reuse, -R63 ;  /* 0x0000000b2e2e7223 */ /* 0x080fe2000001083f */
[----:B------:R-:W0:Y:S01]  /*5630*/  MUFU.EX2 R82, R82 ;  /* 0x0000005200527308 */ /* 0x000e220000000800 */
[----:B---3--:R-:W-:Y:S01]  /*5640*/  FADD.FTZ R58, R20, R65 ;  /* 0x00000041143a7221 */ /* 0x008fe20000010000 */
[----:B------:R-:W-:Y:S01]  /*5650*/  FADD.FTZ R67, R45, R62 ;  /* 0x0000003e2d437221 */ /* 0x000fe20000010000 */
[-CC-:B------:R-:W-:Y:S01]  /*5660*/  FFMA.FTZ R24, R24, R11.reuse, -R63.reuse ;  /* 0x0000000b18187223 */ /* 0x180fe2000001083f */
[-CC-:B------:R-:W-:Y:S01]  /*5670*/  FFMA.FTZ R34, R34, R11.reuse, -R63.reuse ;  /* 0x0000000b22227223 */ /* 0x180fe2000001083f */
[-C--:B------:R-:W-:Y:S01]  /*5680*/  FFMA.FTZ R28, R28, R11.reuse, -R63 ;  /* 0x0000000b1c1c7223 */ /* 0x080fe2000001083f */
[----:B------:R-:W-:Y:S01]  /*5690*/  FADD.FTZ R62, R108, R67 ;  /* 0x000000436c3e7221 */ /* 0x000fe20000010000 */
[-CC-:B------:R-:W-:Y:S01]  /*56a0*/  FFMA.FTZ R38, R38, R11.reuse, -R63.reuse ;  /* 0x0000000b26267223 */ /* 0x180fe2000001083f */
[----:B------:R-:W3:Y:S01]  /*56b0*/  MUFU.EX2 R185, R185 ;  /* 0x000000b900b97308 */ /* 0x000ee20000000800 */
[----:B--2---:R-:W-:Y:S01]  /*56c0*/  FADD.FTZ R65, R183, R58 ;  /* 0x0000003ab7417221 */ /* 0x004fe20000010000 */
[----:B------:R-:W-:Y:S01]  /*56d0*/  FADD.FTZ R67, R47, R62 ;  /* 0x0000003e2f437221 */ /* 0x000fe20000010000 */
[-CC-:B------:R-:W-:Y:S01]  /*56e0*/  FFMA.FTZ R126, R126, R11.reuse, -R63.reuse ;  /* 0x0000000b7e7e7223 */ /* 0x180fe2000001083f */
[-CC-:B------:R-:W-:Y:S01]  /*56f0*/  FFMA.FTZ R26, R26, R11.reuse, -R63.reuse ;  /* 0x0000000b1a1a7223 */ /* 0x180fe2000001083f */
[-C--:B------:R-:W-:Y:S01]  /*5700*/  FFMA.FTZ R60, R60, R11.reuse, -R63 ;  /* 0x0000000b3c3c7223 */ /* 0x080fe2000001083f */
[----:B------:R-:W-:Y:S01]  /*5710*/  FADD.FTZ R54, R112, R67 ;  /* 0x0000004370367221 */ /* 0x000fe20000010000 */
[-C--:B------:R-:W-:Y:S01]  /*5720*/  FFMA.FTZ R30, R30, R11.reuse, -R63 ;  /* 0x0000000b1e1e7223 */ /* 0x080fe2000001083f */
[----:B------:R-:W2:Y:S01]  /*5730*/  MUFU.EX2 R84, R84 ;  /* 0x0000005400547308 */ /* 0x000ea20000000800 */
[----:B0-----:R-:W-:Y:S01]  /*5740*/  FADD.FTZ R58, R82, R65 ;  /* 0x00000041523a7221 */ /* 0x001fe20000010000 */
[----:B------:R-:W-:Y:S01]  /*5750*/  FADD.FTZ R67, R49, R54 ;  /* 0x0000003631437221 */ /* 0x000fe20000010000 */
[----:B------:R-:W-:Y:S01]  /*5760*/  FFMA.FTZ R56, R56, R11, -R63 ;  /* 0x0000000b38387223 */ /* 0x000fe2000001083f */
[----:B------:R-:W-:Y:S01]  /*5770*/  F2FP.F16.F32.PACK_AB R178, R15, R178 ;  /* 0x000000b20fb2723e */ /* 0x000fe200000000ff */
[--C-:B------:R-:W-:Y:S01]  /*5780*/  IMAD.MOV.U32 R78, RZ, RZ, R87.reuse ;  /* 0x000000ffff4e7224 */ /* 0x100fe200078e0057 */
[----:B------:R-:W-:Y:S01]  /*5790*/  F2FP.F16.F32.PACK_AB R179, R14, R179 ;  /* 0x000000b30eb3723e */ /* 0x000fe200000000ff */
[--C-:B------:R-:W-:Y:S01]  /*57a0*/  IMAD.MOV.U32 R76, RZ, RZ, R87.reuse ;  /* 0x000000ffff4c7224 */ /* 0x100fe200078e0057 */
[----:B------:R-:W0:Y:S01]  /*57b0*/  MUFU.EX2 R187, R187 ;  /* 0x000000bb00bb7308 */ /* 0x000e220000000800 */
[----:B---3--:R-:W-:Y:S01]  /*57c0*/  FADD.FTZ R65, R185, R58 ;  /* 0x0000003ab9417221 */ /* 0x008fe20000010000 */
[----:B------:R-:W-:Y:S01]  /*57d0*/  F2FP.F16.F32.PACK_AB R182, R25, R182 ;  /* 0x000000b619b6723e */ /* 0x000fe200000000ff */
[--C-:B------:R-:W-:Y:S01]  /*57e0*/  IMAD.MOV.U32 R70, RZ, RZ, R87.reuse ;  /* 0x000000ffff467224 */ /* 0x100fe200078e0057 */
[----:B------:R-:W-:Y:S01]  /*57f0*/  F2FP.F16.F32.PACK_AB R184, R29, R184 ;  /* 0x000000b81db8723e */ /* 0x000fe200000000ff */
[--C-:B------:R-:W-:Y:S01]  /*5800*/  IMAD.MOV.U32 R68, RZ, RZ, R87.reuse ;  /* 0x000000ffff447224 */ /* 0x100fe200078e0057 */
[----:B------:R-:W-:Y:S01]  /*5810*/  F2FP.F16.F32.PACK_AB R186, R33, R186 ;  /* 0x000000ba21ba723e */ /* 0x000fe200000000ff */
[----:B------:R-:W-:Y:S01]  /*5820*/  IMAD.MOV.U32 R62, RZ, RZ, R87 ;  /* 0x000000ffff3e7224 */ /* 0x000fe200078e0057 */
[----:B------:R-:W3:Y:S01]  /*5830*/  MUFU.EX2 R86, R86 ;  /* 0x0000005600567308 */ /* 0x000ee20000000800 */
[----:B--2---:R-:W-:Y:S01]  /*5840*/  FADD.FTZ R58, R84, R65 ;  /* 0x00000041543a7221 */ /* 0x004fe20000010000 */
[----:B------:R-:W-:Y:S01]  /*5850*/  F2FP.F16.F32.PACK_AB R188, R35, R188 ;  /* 0x000000bc23bc723e */ /* 0x000fe200000000ff */
[--C-:B------:R-:W-:Y:S01]  /*5860*/  IMAD.MOV.U32 R54, RZ, RZ, R87.reuse ;  /* 0x000000ffff367224 */ /* 0x100fe200078e0057 */
[----:B------:R-:W-:Y:S01]  /*5870*/  F2FP.F16.F32.PACK_AB R202, R124, R53 ;  /* 0x000000357cca723e */ /* 0x000fe200000000ff */
[--C-:B------:R-:W-:Y:S01]  /*5880*/  IMAD.MOV.U32 R49, RZ, RZ, R87.reuse ;  /* 0x000000ffff317224 */ /* 0x100fe200078e0057 */
[----:B------:R-:W-:Y:S01]  /*5890*/  F2FP.F16.F32.PACK_AB R177, R36, R177 ;  /* 0x000000b124b1723e */ /* 0x000fe200000000ff */
[--C-:B------:R-:W-:Y:S01]  /*58a0*/  IMAD.MOV.U32 R47, RZ, RZ, R87.reuse ;  /* 0x000000ffff2f7224 */ /* 0x100fe200078e0057 */
[----:B------:R-:W2:Y:S01]  /*58b0*/  MUFU.EX2 R189, R189 ;  /* 0x000000bd00bd7308 */ /* 0x000ea20000000800 */
[----:B0-----:R-:W-:Y:S01]  /*58c0*/  FADD.FTZ R65, R187, R58 ;  /* 0x0000003abb417221 */ /* 0x001fe20000010000 */
[----:B------:R-:W-:Y:S01]  /*58d0*/  F2FP.F16.F32.PACK_AB R183, R82, R183 ;  /* 0x000000b752b7723e */ /* 0x000fe200000000ff */
[--C-:B------:R-:W-:Y:S01]  /*58e0*/  IMAD.MOV.U32 R82, RZ, RZ, R87.reuse ;  /* 0x000000ffff527224 */ /* 0x100fe200078e0057 */
[----:B------:R-:W-:Y:S01]  /*58f0*/  F2FP.F16.F32.PACK_AB R185, R84, R185 ;  /* 0x000000b954b9723e */ /* 0x000fe200000000ff */
[--C-:B------:R-:W-:Y:S01]  /*5900*/  IMAD.MOV.U32 R84, RZ, RZ, R87.reuse ;  /* 0x000000ffff547224 */ /* 0x100fe200078e0057 */
[----:B------:R-:W-:Y:S01]  /*5910*/  F2FP.F16.F32.PACK_AB R180, R21, R180 ;  /* 0x000000b415b4723e */ /* 0x000fe200000000ff */
[----:B------:R-:W-:Y:S01]  /*5920*/  IMAD.MOV.U32 R45, RZ, RZ, R87 ;  /* 0x000000ffff2d7224 */ /* 0x000fe200078e0057 */
[----:B------:R-:W1:Y:S01]  /*5930*/  MUFU.EX2 R88, R88 ;  /* 0x0000005800587308 */ /* 0x000e620000000800 */
[C---:B---3--:R-:W-:Y:S01]  /*5940*/  FADD.FTZ R58, R86.reuse, R65 ;  /* 0x00000041563a7221 */ /* 0x048fe20000010000 */
[----:B------:R-:W-:Y:S01]  /*5950*/  F2FP.F16.F32.PACK_AB R187, R86, R187 ;  /* 0x000000bb56bb723e */ /* 0x000fe200000000ff */
[--C-:B------:R-:W-:Y:S01]  /*5960*/  IMAD.MOV.U32 R86, RZ, RZ, R87.reuse ;  /* 0x000000ffff567224 */ /* 0x100fe200078e0057 */
[----:B------:R-:W-:Y:S01]  /*5970*/  F2FP.F16.F32.PACK_AB R181, R20, R181 ;  /* 0x000000b514b5723e */ /* 0x000fe200000000ff */
[----:B------:R-:W-:-:S02]  /*5980*/  IMAD.MOV.U32 R43, RZ, RZ, R87 ;  /* 0x000000ffff2b7224 */ /* 0x000fc400078e0057 */
[--C-:B------:R-:W-:Y:S01]  /*5990*/  IMAD.MOV.U32 R37, RZ, RZ, R87.reuse ;  /* 0x000000ffff257224 */ /* 0x100fe200078e0057 */
[----:B------:R-:W0:Y:S01]  /*59a0*/  MUFU.EX2 R191, R191 ;  /* 0x000000bf00bf7308 */ /* 0x000e220000000800 */
[----:B--2---:R-:W-:Y:S01]  /*59b0*/  FADD.FTZ R65, R189, R58 ;  /* 0x0000003abd417221 */ /* 0x004fe20000010000 */
[--C-:B------:R-:W-:Y:S02]  /*59c0*/  IMAD.MOV.U32 R58, RZ, RZ, R87.reuse ;  /* 0x000000ffff3a7224 */ /* 0x100fe400078e0057 */
[--C-:B------:R-:W-:Y:S02]  /*59d0*/  IMAD.MOV.U32 R36, RZ, RZ, R87.reuse ;  /* 0x000000ffff247224 */ /* 0x100fe400078e0057 */
[----:B------:R-:W-:Y:S02]  /*59e0*/  IMAD.MOV.U32 R35, RZ, RZ, R87 ;  /* 0x000000ffff237224 */ /* 0x000fe400078e0057 */
[----:B------:R-:W2:Y:S01]  /*59f0*/  MUFU.EX2 R90, R90 ;  /* 0x0000005a005a7308 */ /* 0x000ea20000000800 */
[C---:B-1----:R-:W-:Y:S01]  /*5a00*/  FADD.FTZ R40, R88.reuse, R65 ;  /* 0x0000004158287221 */ /* 0x042fe20000010000 */
[----:B------:R-:W-:Y:S01]  /*5a10*/  F2FP.F16.F32.PACK_AB R189, R88, R189 ;  /* 0x000000bd58bd723e */ /* 0x000fe200000000ff */
[----:B------:R-:W-:-:S02]  /*5a20*/  IMAD.MOV.U32 R33, RZ, RZ, R87 ;  /* 0x000000ffff217224 */ /* 0x000fc400078e0057 */
[--C-:B------:R-:W-:Y:S02]  /*5a30*/  IMAD.MOV.U32 R29, RZ, RZ, R87.reuse ;  /* 0x000000ffff1d7224 */ /* 0x100fe400078e0057 */
[----:B------:R-:W-:Y:S01]  /*5a40*/  IMAD.MOV.U32 R25, RZ, RZ, R87 ;  /* 0x000000ffff197224 */ /* 0x000fe200078e0057 */
        /* <DEDUP_REMOVED lines=9> */
[----:B------:R-:W-:Y:S01]  /*5ae0*/  F2FP.F16.F32.PACK_AB R193, R72, R193 ;  /* 0x000000c148c1723e */ /* 0x000fe200000000ff */
[----:B------:R-:W-:-:S05]  /*5af0*/  IMAD.MOV.U32 R72, RZ, RZ, R87 ;  /* 0x000000ffff487224 */ /* 0x000fca00078e0057 */
[----:B------:R0:W-:Y:S01]  /*5b00*/  MUFU.EX2 R12, R50 ;  /* 0x00000032000c7308 */ /* 0x0001e20000000800 */
[----:B--2---:R-:W-:-:S07]  /*5b10*/  FADD.FTZ R65, R195, R40 ;  /* 0x00000028c3417221 */ /* 0x004fce0000010000 */
[----:B------:R-:W2:Y:S01]  /*5b20*/  MUFU.EX2 R197, R197 ;  /* 0x000000c500c57308 */ /* 0x000ea20000000800 */
[----:B0-----:R-:W-:Y:S01]  /*5b30*/  FADD.FTZ R50, R116, R67 ;  /* 0x0000004374327221 */ /* 0x001fe20000010000 */
[C---:B-1----:R-:W-:Y:S01]  /*5b40*/  FADD.FTZ R40, R74.reuse, R65 ;  /* 0x000000414a287221 */ /* 0x042fe20000010000 */
[----:B------:R-:W-:Y:S01]  /*5b50*/  F2FP.F16.F32.PACK_AB R195, R74, R195 ;  /* 0x000000c34ac3723e */ /* 0x000fe200000000ff */
[----:B------:R-:W-:Y:S02]  /*5b60*/  IMAD.MOV.U32 R74, RZ, RZ, R87 ;  /* 0x000000ffff4a7224 */ /* 0x000fe400078e0057 */
[----:B------:R-:W-:Y:S02]  /*5b70*/  FADD.FTZ R67, R51, R50 ;  /* 0x0000003233437221 */ /* 0x000fe40000010000 */
[----:B------:R-:W0:Y:S02]  /*5b80*/  MUFU.EX2 R64, R64 ;  /* 0x0000004000407308 */ /* 0x000e240000000800 */
[----:B------:R-:W-:-:S04]  /*5b90*/  FADD.FTZ R50, R122, R67 ;  /* 0x000000437a327221 */ /* 0x000fc80000010000 */
[----:B------:R-:W-:Y:S01]  /*5ba0*/  FADD.FTZ R67, R53, R50 ;  /* 0x0000003235437221 */ /* 0x000fe20000010000 */
[----:B------:R-:W-:Y:S01]  /*5bb0*/  IMAD.MOV.U32 R53, RZ, RZ, R87 ;  /* 0x000000ffff357224 */ /* 0x000fe200078e0057 */
[----:B------:R-:W1:Y:S02]  /*5bc0*/  MUFU.EX2 R27, R27 ;  /* 0x0000001b001b7308 */ /* 0x000e640000000800 */
[----:B------:R-:W-:Y:S01]  /*5bd0*/  FADD.FTZ R67, R124, R67 ;  /* 0x000000437c437221 */ /* 0x000fe20000010000 */
[----:B--2---:R-:W-:-:S03]  /*5be0*/  FADD.FTZ R65, R197, R40 ;  /* 0x00000028c5417221 */ /* 0x004fc60000010000 */
[----:B------:R-:W-:Y:S01]  /*5bf0*/  FADD.FTZ R50, R204, R67 ;  /* 0x00000043cc327221 */ /* 0x000fe20000010000 */
[----:B------:R-:W-:Y:S01]  /*5c00*/  IMAD.MOV.U32 R67, RZ, RZ, R87 ;  /* 0x000000ffff437224 */ /* 0x000fe200078e0057 */
        /* <DEDUP_REMOVED lines=14> */
[----:B------:R-:W-:-:S06]  /*5cf0*/  IMAD.MOV.U32 R63, RZ, RZ, R87 ;  /* 0x000000ffff3f7224 */ /* 0x000fcc00078e0057 */
[----:B------:R-:W-:Y:S01]  /*5d00*/  MUFU.EX2 R201, R201 ;  /* 0x000000c900c97308 */ /* 0x000fe20000000800 */
[----:B-1----:R-:W-:-:S07]  /*5d10*/  F2FP.F16.F32.PACK_AB R199, R66, R199 ;  /* 0x000000c742c7723e */ /* 0x002fce00000000ff */
[----:B------:R-:W0:Y:S01]  /*5d20*/  MUFU.EX2 R208, R208 ;  /* 0x000000d000d07308 */ /* 0x000e220000000800 */
[C---:B--2---:R-:W-:Y:S01]  /*5d30*/  FADD.FTZ R15, R31.reuse, R40 ;  /* 0x000000281f0f7221 */ /* 0x044fe20000010000 */
[----:B------:R-:W-:Y:S01]  /*5d40*/  F2FP.F16.F32.PACK_AB R206, R31, R206 ;  /* 0x000000ce1fce723e */ /* 0x000fe200000000ff */
[----:B------:R-:W-:-:S05]  /*5d50*/  IMAD.MOV.U32 R31, RZ, RZ, R87 ;  /* 0x000000ffff1f7224 */ /* 0x000fca00078e0057 */
[----:B------:R-:W-:Y:S08]  /*5d60*/  MUFU.EX2 R48, R48 ;  /* 0x0000003000307308 */ /* 0x000ff00000000800 */
[----:B------:R-:W1:Y:S01]  /*5d70*/  MUFU.EX2 R39, R39 ;  /* 0x0000002700277308 */ /* 0x000e620000000800 */
[----:B0-----:R-:W-:-:S07]  /*5d80*/  FADD.FTZ R40, R208, R15 ;  /* 0x0000000fd0287221 */ /* 0x001fce0000010000 */
[----:B------:R-:W0:Y:S08]  /*5d90*/  MUFU.EX2 R203, R203 ;  /* 0x000000cb00cb7308 */ /* 0x000e300000000800 */
[----:B------:R-:W2:Y:S01]  /*5da0*/  MUFU.EX2 R210, R210 ;  /* 0x000000d200d27308 */ /* 0x000ea20000000800 */
[C---:B-1----:R-:W-:Y:S01]  /*5db0*/  FADD.FTZ R15, R39.reuse, R40 ;  /* 0x00000028270f7221 */ /* 0x042fe20000010000 */
[----:B------:R-:W-:Y:S01]  /*5dc0*/  F2FP.F16.F32.PACK_AB R208, R39, R208 ;  /* 0x000000d027d0723e */ /* 0x000fe200000000ff */
[----:B------:R-:W-:-:S02]  /*5dd0*/  IMAD.MOV.U32 R40, RZ, RZ, R87 ;  /* 0x000000ffff287224 */ /* 0x000fc400078e0057 */
[----:B------:R-:W-:-:S03]  /*5de0*/  IMAD.MOV.U32 R39, RZ, RZ, R87 ;  /* 0x000000ffff277224 */ /* 0x000fc600078e0057 */
[----:B------:R-:W1:Y:S08]  /*5df0*/  MUFU.EX2 R52, R52 ;  /* 0x0000003400347308 */ /* 0x000e700000000800 */
[----:B------:R3:W-:Y:S08]  /*5e00*/  MUFU.EX2 R209, R32 ;  /* 0x0000002000d17308 */ /* 0x0007f00000000800 */
[----:B------:R-:W4:Y:S01]  /*5e10*/  MUFU.EX2 R55, R55 ;  /* 0x0000003700377308 */ /* 0x000f220000000800 */
[----:B---3--:R-:W-:Y:S01]  /*5e20*/  FADD.FTZ R32, R66, R13 ;  /* 0x0000000d42207221 */ /* 0x008fe20000010000 */
[----:B------:R-:W-:-:S03]  /*5e30*/  IMAD.MOV.U32 R66, RZ, RZ, R87 ;  /* 0x000000ffff427224 */ /* 0x000fc600078e0057 */
[----:B------:R-:W-:Y:S01]  /*5e40*/  FADD.FTZ R13, R201, R32 ;  /* 0x00000020c90d7221 */ /* 0x000fe20000010000 */
[C---:B------:R-:W-:Y:S02]  /*5e50*/  F2FP.F16.F32.PACK_AB R201, R48.reuse, R201 ;  /* 0x000000c930c9723e */ /* 0x040fe400000000ff */
[----:B------:R-:W-:Y:S01]  /*5e60*/  MUFU.EX2 R205, R205 ;  /* 0x000000cd00cd7308 */ /* 0x000fe20000000800 */
[----:B------:R-:W-:Y:S01]  /*5e70*/  FADD.FTZ R32, R48, R13 ;  /* 0x0000000d30207221 */ /* 0x000fe20000010000 */
[----:B------:R-:W-:-:S03]  /*5e80*/  IMAD.MOV.U32 R48, RZ, RZ, R87 ;  /* 0x000000ffff307224 */ /* 0x000fc600078e0057 */
[----:B0-----:R-:W-:Y:S01]  /*5e90*/  FADD.FTZ R13, R203, R32 ;  /* 0x00000020cb0d7221 */ /* 0x001fe20000010000 */
[----:B--2---:R-:W-:Y:S01]  /*5ea0*/  FADD.FTZ R32, R210, R15 ;  /* 0x0000000fd2207221 */ /* 0x004fe20000010000 */
[----:B-1----:R-:W-:Y:S01]  /*5eb0*/  F2FP.F16.F32.PACK_AB R203, R52, R203 ;  /* 0x000000cb34cb723e */ /* 0x002fe200000000ff */
[----:B------:R-:W0:Y:S01]  /*5ec0*/  MUFU.EX2 R212, R212 ;  /* 0x000000d400d47308 */ /* 0x000e220000000800 */
[C---:B----4-:R-:W-:Y:S01]  /*5ed0*/  F2FP.F16.F32.PACK_AB R210, R55.reuse, R210 ;  /* 0x000000d237d2723e */ /* 0x050fe200000000ff */
[----:B------:R-:W-:Y:S01]  /*5ee0*/  FADD.FTZ R15, R55, R32 ;  /* 0x00000020370f7221 */ /* 0x000fe20000010000 */
[----:B------:R-:W-:-:S05]  /*5ef0*/  IMAD.MOV.U32 R55, RZ, RZ, R87 ;  /* 0x000000ffff377224 */ /* 0x000fca00078e0057 */
[----:B------:R-:W1:Y:S08]  /*5f00*/  MUFU.EX2 R57, R57 ;  /* 0x0000003900397308 */ /* 0x000e700000000800 */
[----:B------:R-:W2:Y:S01]  /*5f10*/  MUFU.EX2 R207, R207 ;  /* 0x000000cf00cf7308 */ /* 0x000ea20000000800 */
[----:B0-----:R-:W-:-:S07]  /*5f20*/  FADD.FTZ R32, R212, R15 ;  /* 0x0000000fd4207221 */ /* 0x001fce0000010000 */
[----:B------:R-:W0:Y:S01]  /*5f30*/  MUFU.EX2 R214, R214 ;  /* 0x000000d600d67308 */ /* 0x000e220000000800 */
[C---:B-1----:R-:W-:Y:S01]  /*5f40*/  FADD.FTZ R15, R57.reuse, R32 ;  /* 0x00000020390f7221 */ /* 0x042fe20000010000 */
[----:B------:R-:W-:Y:S01]  /*5f50*/  F2FP.F16.F32.PACK_AB R212, R57, R212 ;  /* 0x000000d439d4723e */ /* 0x000fe200000000ff */
[--C-:B------:R-:W-:Y:S02]  /*5f60*/  IMAD.MOV.U32 R57, RZ, RZ, R87.reuse ;  /* 0x000000ffff397224 */ /* 0x100fe400078e0057 */
        /* <DEDUP_REMOVED lines=8> */
[----:B------:R-:W3:Y:S01]  /*5ff0*/  MUFU.EX2 R42, R42 ;  /* 0x0000002a002a7308 */ /* 0x000ee20000000800 */
[----:B------:R-:W-:-:S04]  /*6000*/  FADD.FTZ R24, R12, R13 ;  /* 0x0000000d0c187221 */ /* 0x000fc80000010000 */
[----:B--2---:R-:W-:Y:S01]  /*6010*/  FADD.FTZ R13, R207, R24 ;  /* 0x00000018cf0d7221 */ /* 0x004fe20000010000 */
[----:B0-----:R-:W-:Y:S01]  /*6020*/  FADD.FTZ R24, R214, R15 ;  /* 0x0000000fd6187221 */ /* 0x001fe20000010000 */
[C---:B-1----:R-:W-:Y:S01]  /*6030*/  F2FP.F16.F32.PACK_AB R207, R44.reuse, R207 ;  /* 0x000000cf2ccf723e */ /* 0x042fe200000000ff */
[----:B------:R-:W-:Y:S01]  /*6040*/  MUFU.EX2 R216, R216 ;  /* 0x000000d800d87308 */ /* 0x000fe20000000800 */
[----:B------:R-:W-:Y:S01]  /*6050*/  FADD.FTZ R13, R44, R13 ;  /* 0x0000000d2c0d7221 */ /* 0x000fe20000010000 */
[C---:B----4-:R-:W-:Y:S01]  /*6060*/  FADD.FTZ R15, R59.reuse, R24 ;  /* 0x000000183b0f7221 */ /* 0x050fe20000010000 */
[----:B------:R-:W-:Y:S01]  /*6070*/  F2FP.F16.F32.PACK_AB R214, R59, R214 ;  /* 0x000000d63bd6723e */ /* 0x000fe200000000ff */
[--C-:B------:R-:W-:Y:S02]  /*6080*/  IMAD.MOV.U32 R59, RZ, RZ, R87.reuse ;  /* 0x000000ffff3b7224 */ /* 0x100fe400078e0057 */
[----:B------:R-:W-:Y:S02]  /*6090*/  IMAD.MOV.U32 R44, RZ, RZ, R87 ;  /* 0x000000ffff2c7224 */ /* 0x000fe400078e0057 */
[----:B------:R0:W-:Y:S01]  /*60a0*/  MUFU.EX2 R61, R200 ;  /* 0x000000c8003d7308 */ /* 0x0001e20000000800 */
[----:B---3--:R-:W-:-:S04]  /*60b0*/  FADD.FTZ R24, R42, R13 ;  /* 0x0000000d2a187221 */ /* 0x008fc80000010000 */
[C---:B------:R-:W-:Y:S01]  /*60c0*/  FADD.FTZ R13, R209.reuse, R24 ;  /* 0x00000018d10d7221 */ /* 0x040fe20000010000 */
[----:B------:R-:W-:Y:S01]  /*60d0*/  F2FP.F16.F32.PACK_AB R209, R209, R42 ;  /* 0x0000002ad1d1723e */ /* 0x000fe200000000ff */
[--C-:B------:R-:W-:Y:S01]  /*60e0*/  IMAD.MOV.U32 R42, RZ, RZ, R87.reuse ;  /* 0x000000ffff2a7224 */ /* 0x100fe200078e0057 */
[----:B------:R-:W1:Y:S01]  /*60f0*/  MUFU.EX2 R46, R46 ;  /* 0x0000002e002e7308 */ /* 0x000e620000000800 */
[----:B0-----:R-:W-:Y:S01]  /*6100*/  F2FP.F16.F32.PACK_AB R200, R122, R51 ;  /* 0x000000337ac8723e */ /* 0x001fe200000000ff */
[----:B------:R-:W-:-:S06]  /*6110*/  IMAD.MOV.U32 R51, RZ, RZ, R87 ;  /* 0x000000ffff337224 */ /* 0x000fcc00078e0057 */
[----:B------:R-:W0:Y:S08]  /*6120*/  MUFU.EX2 R218, R218 ;  /* 0x000000da00da7308 */ /* 0x000e300000000800 */
[----:B------:R-:W2:Y:S01]  /*6130*/  MUFU.EX2 R34, R34 ;  /* 0x0000002200227308 */ /* 0x000ea20000000800 */
[----:B-1----:R-:W-:-:S07]  /*6140*/  FADD.FTZ R24, R46, R13 ;  /* 0x0000000d2e187221 */ /* 0x002fce0000010000 */
[----:B------:R1:W3:Y:S08]  /*6150*/  MUFU.EX2 R213, R28 ;  /* 0x0000001c00d57308 */ /* 0x0002f00000000800 */
[----:B------:R-:W4:Y:S01]  /*6160*/  MUFU.EX2 R38, R38 ;  /* 0x0000002600267308 */ /* 0x000f220000000800 */
[----:B-1----:R-:W-:Y:S01]  /*6170*/  FADD.FTZ R28, R216, R15 ;  /* 0x0000000fd81c7221 */ /* 0x002fe20000010000 */
[----:B------:R-:W-:-:S03]  /*6180*/  F2FP.F16.F32.PACK_AB R216, R61, R216 ;  /* 0x000000d83dd8723e */ /* 0x000fc600000000ff */
[----:B------:R-:W-:Y:S01]  /*6190*/  FADD.FTZ R15, R61, R28 ;  /* 0x0000001c3d0f7221 */ /* 0x000fe20000010000 */
[----:B------:R-:W-:Y:S02]  /*61a0*/  IMAD.MOV.U32 R61, RZ, RZ, R87 ;  /* 0x000000ffff3d7224 */ /* 0x000fe400078e0057 */
[----:B------:R-:W1:Y:S01]  /*61b0*/  MUFU.EX2 R215, R126 ;  /* 0x0000007e00d77308 */ /* 0x000e620000000800 */
[----:B0-----:R-:W-:Y:S01]  /*61c0*/  FADD.FTZ R28, R218, R15 ;  /* 0x0000000fda1c7221 */ /* 0x001fe20000010000 */
[C---:B------:R-:W-:Y:S01]  /*61d0*/  FADD.FTZ R15, R211.reuse, R24 ;  /* 0x00000018d30f7221 */ /* 0x040fe20000010000 */
[----:B------:R-:W-:Y:S01]  /*61e0*/  F2FP.F16.F32.PACK_AB R211, R211, R46 ;  /* 0x0000002ed3d3723e */ /* 0x000fe200000000ff */
[----:B------:R-:W-:Y:S02]  /*61f0*/  IMAD.MOV.U32 R46, RZ, RZ, R87 ;  /* 0x000000ffff2e7224 */ /* 0x000fe400078e0057 */
[----:B--2---:R-:W-:Y:S01]  /*6200*/  FADD.FTZ R14, R34, R15 ;  /* 0x0000000f220e7221 */ /* 0x004fe20000010000 */
[--C-:B------:R-:W-:Y:S01]  /*6210*/  IMAD.MOV.U32 R24, RZ, RZ, R87.reuse ;  /* 0x000000ffff187224 */ /* 0x100fe200078e0057 */
[----:B------:R-:W0:Y:S02]  /*6220*/  MUFU.EX2 R26, R26 ;  /* 0x0000001a001a7308 */ /* 0x000e240000000800 */
[C---:B---3--:R-:W-:Y:S01]  /*6230*/  FADD.FTZ R15, R213.reuse, R14 ;  /* 0x0000000ed50f7221 */ /* 0x048fe20000010000 */
[----:B------:R-:W-:Y:S01]  /*6240*/  F2FP.F16.F32.PACK_AB R213, R213, R34 ;  /* 0x00000022d5d5723e */ /* 0x000fe200000000ff */
[----:B------:R-:W-:-:S02]  /*6250*/  IMAD.MOV.U32 R34, RZ, RZ, R87 ;  /* 0x000000ffff227224 */ /* 0x000fc400078e0057 */
[----:B----4-:R-:W-:Y:S02]  /*6260*/  FADD.FTZ R14, R38, R15 ;  /* 0x0000000f260e7221 */ /* 0x010fe40000010000 */
[----:B------:R2:W3:Y:S02]  /*6270*/  MUFU.EX2 R217, R60 ;  /* 0x0000003c00d97308 */ /* 0x0004e40000000800 */
[C---:B-1----:R-:W-:Y:S01]  /*6280*/  FADD.FTZ R15, R215.reuse, R14 ;  /* 0x0000000ed70f7221 */ /* 0x042fe20000010000 */
[----:B------:R-:W-:Y:S01]  /*6290*/  F2FP.F16.F32.PACK_AB R215, R215, R38 ;  /* 0x00000026d7d7723e */ /* 0x000fe200000000ff */
[----:B------:R-:W-:-:S04]  /*62a0*/  IMAD.MOV.U32 R38, RZ, RZ, R87 ;  /* 0x000000ffff267224 */ /* 0x000fc800078e0057 */
[----:B------:R-:W1:Y:S01]  /*62b0*/  MUFU.EX2 R30, R30 ;  /* 0x0000001e001e7308 */ /* 0x000e620000000800 */
[----:B0-----:R-:W-:Y:S01]  /*62c0*/  FADD.FTZ R14, R26, R15 ;  /* 0x0000000f1a0e7221 */ /* 0x001fe20000010000 */
[----:B--2---:R-:W-:-:S06]  /*62d0*/  IMAD.MOV.U32 R60, RZ, RZ, R87 ;  /* 0x000000ffff3c7224 */ /* 0x004fcc00078e0057 */
[----:B------:R0:W2:Y:S01]  /*62e0*/  MUFU.EX2 R219, R56 ;  /* 0x0000003800db7308 */ /* 0x0000a20000000800 */
[C---:B---3--:R-:W-:Y:S01]  /*62f0*/  FADD.FTZ R15, R217.reuse, R14 ;  /* 0x0000000ed90f7221 */ /* 0x048fe20000010000 */
[----:B------:R-:W-:Y:S01]  /*6300*/  F2FP.F16.F32.PACK_AB R217, R217, R26 ;  /* 0x0000001ad9d9723e */ /* 0x000fe200000000ff */
[----:B------:R-:W-:-:S05]  /*6310*/  IMAD.MOV.U32 R26, RZ, RZ, R87 ;  /* 0x000000ffff1a7224 */ /* 0x000fca00078e0057 */
[----:B------:R-:W3:Y:S01]  /*6320*/  MUFU.EX2 R41, R41 ;  /* 0x0000002900297308 */ /* 0x000ee20000000800 */
[----:B-1----:R-:W-:Y:S01]  /*6330*/  FADD.FTZ R12, R30, R15 ;  /* 0x0000000f1e0c7221 */ /* 0x002fe20000010000 */
[----:B0-----:R-:W-:-:S03]  /*6340*/  IMAD.MOV.U32 R56, RZ, RZ, R87 ;  /* 0x000000ffff387224 */ /* 0x001fc600078e0057 */
[C---:B--2---:R-:W-:Y:S01]  /*6350*/  FADD.FTZ R12, R219.reuse, R12 ;  /* 0x0000000cdb0c7221 */ /* 0x044fe20000010000 */
[----:B------:R-:W-:Y:S01]  /*6360*/  F2FP.F16.F32.PACK_AB R219, R219, R30 ;  /* 0x0000001edbdb723e */ /* 0x000fe200000000ff */
[--C-:B------:R-:W-:Y:S02]  /*6370*/  IMAD.MOV.U32 R30, RZ, RZ, R87.reuse ;  /* 0x000000ffff1e7224 */ /* 0x100fe400078e0057 */
[C---:B---3--:R-:W-:Y:S01]  /*6380*/  FADD.FTZ R13, R41.reuse, R28 ;  /* 0x0000001c290d7221 */ /* 0x048fe20000010000 */
[----:B------:R-:W-:Y:S01]  /*6390*/  F2FP.F16.F32.PACK_AB R218, R41, R218 ;  /* 0x000000da29da723e */ /* 0x000fe200000000ff */
[--C-:B------:R-:W-:Y:S02]  /*63a0*/  IMAD.MOV.U32 R41, RZ, RZ, R87.reuse ;  /* 0x000000ffff297224 */ /* 0x100fe400078e0057 */
        /* <DEDUP_REMOVED lines=38> */
[----:B------:R-:W-:-:S07]  /*6610*/  CS2R R24, SRZ ;  /* 0x0000000000187805 */ /* 0x000fce000001ff00 */
.L_x_7066:
[----:B------:R-:W-:Y:S01]  /*6620*/  R2UR UR11, R18 ;  /* 0x00000000120b72ca */ /* 0x000fe200000e0000 */
[----:B------:R-:W-:-:S04]  /*6630*/  UIADD3 UR6, UR7, 0x1, URZ ;  /* 0x0000000107067890 */ /* 0x000fc8000fffe03f */
[----:B------:R-:W-:-:S04]  /*6640*/  UISETP.NE.AND UP0, UPT, UR6, 0x2, UPT ;  /* 0x000000020600788c */ /* 0x000fc8000bf05270 */
[----:B------:R-:W-:Y:S02]  /*6650*/  USEL UR10, URZ, 0x1, UP0 ;  /* 0x000000013f0a7887 */ /* 0x000fe40008000000 */
[----:B------:R-:W-:Y:S02]  /*6660*/  USEL UR6, UR6, URZ, UP0 ;  /* 0x0000003f06067287 */ /* 0x000fe40008000000 */
[----:B------:R-:W-:Y:S02]  /*6670*/  ISETP.NE.AND P3, PT, RZ, UR11, PT ;  /* 0x0000000bff007c0c */ /* 0x000fe4000bf65270 */
[----:B------:R-:W-:Y:S02]  /*6680*/  LOP3.LUT R16, R20, UR10, RZ, 0x3c, !PT ;  /* 0x0000000a14107c12 */ /* 0x000fe4000f8e3cff */
[----:B------:R-:W-:-:S09]  /*6690*/  IMAD.U32 R2, RZ, RZ, UR6 ;  /* 0x00000006ff027e24 */ /* 0x000fd2000f8e00ff */
[----:B------:R-:W-:Y:S05]  /*66a0*/  @P3 BRA `(.L_x_7058) ;  /* 0x0000000000343947 */ /* 0x000fea0003800000 */
[----:B------:R-:W-:Y:S05]  /*66b0*/  @!P0 BRA `(.L_x_7059) ;  /* 0x0000000000048947 */ /* 0x000fea0003800000 */
[----:B------:R-:W-:Y:S01]  /*66c0*/  BPT.TRAP 0x1 ;  /* 0x000000040000795c */ /* 0x000fe20000300000 */
.L_x_7059:
[----:B------:R-:W0:Y:S01]  /*66d0*/  S2UR UR10, SR_CgaCtaId ;  /* 0x00000000000a79c3 */ /* 0x000e220000008800 */
[----:B------:R-:W-:Y:S01]  /*66e0*/  UMOV UR6, 0x400 ;  /* 0x0000040000067882 */ /* 0x000fe20000000000 */
[----:B------:R-:W-:Y:S01]  /*66f0*/  SHF.L.U32 R11, R16, 0x1f, RZ ;  /* 0x0000001f100b7819 */ /* 0x000fe200000006ff */
[----:B0-----:R-:W-:-:S06]  /*6700*/  ULEA UR6, UR10, UR6, 0x18 ;  /* 0x000000060a067291 */ /* 0x001fcc000f8ec03f */
[----:B------:R-:W-:-:S04]  /*6710*/  LEA R0, R2, UR6, 0x3 ;  /* 0x0000000602007c11 */ /* 0x000fc8000f8e18ff */
[----:B------:R0:W1:Y:S01]  /*6720*/  SYNCS.PHASECHK.TRANS64.TRYWAIT P2, [R0+URZ+0x34830], R11 ;  /* 0x0348300b000075a7 */ /* 0x000062000804017f */
[----:B------:R-:W-:Y:S05]  /*6730*/  @!P0 BRA `(.L_x_7060) ;  /* 0x0000000000048947 */ /* 0x000fea0003800000 */
[----:B------:R-:W-:Y:S01]  /*6740*/  BPT.TRAP 0x1 ;  /* 0x000000040000795c */ /* 0x000fe20000300000 */
.L_x_7060:
[----:B-1----:R-:W-:Y:S05]  /*6750*/  @P2 BRA `(.L_x_7058) ;  /* 0x0000000000082947 */ /* 0x002fea0003800000 */
[----:B------:R-:W1:Y:S02]  /*6760*/  SYNCS.PHASECHK.TRANS64.TRYWAIT P2, [R0+URZ+0x34830], R11 ;  /* 0x0348300b000075a7 */ /* 0x000e64000804017f */
[----:B-1----:R-:W-:Y:S05]  /*6770*/  @!P2 BRA `(.L_x_7061) ;  /* 0x000000d000e4a947 */ /* 0x002fea0003800000 */
.L_x_7058:
[----:B------:R-:W2:Y:S01]  /*6780*/  S2R R10, SR_TID.X ;  /* 0x00000000000a7919 */ /* 0x000ea20000002100 */
[----:B01----:R-:W-:Y:S01]  /*6790*/  IMAD R0, R2, 0xb00, R3 ;  /* 0x00000b0002007824 */ /* 0x003fe200078e0203 */
        /* <DEDUP_REMOVED lines=8> */
[----:B------:R-:W-:Y:S01]  /*6820*/  R2UR UR18, R6 ;  /* 0x00000000061272ca */ /* 0x000fe200000e0000 */
[----:B------:R-:W-:Y:S01]  /*6830*/  UMOV UR59, 0x40000040 ;  /* 0x40000040003b7882 */ /* 0x000fe20000000000 */
[----:B------:R-:W-:Y:S01]  /*6840*/  R2UR UR19, R7 ;  /* 0x00000000071372ca */ /* 0x000fe200000e0000 */
        /* <DEDUP_REMOVED lines=8> */
[----:B------:R-:W-:Y:S01]  /*68d0*/  R2UR UR14, R4 ;  /* 0x00000000040e72ca */ /* 0x000fe200000e0000 */
[----:B------:R-:W-:Y:S01]  /*68e0*/  UIADD3 UR26, UR6, 0x100, URZ ;  /* 0x00000100061a7890 */ /* 0x000fe2000fffe03f */
[----:B------:R-:W-:Y:S01]  /*68f0*/  R2UR UR15, R5 ;  /* 0x00000000050f72ca */ /* 0x000fe200000e0000 */
[----:B------:R-:W-:Y:S01]  /*6900*/  UMOV UR24, UR10 ;  /* 0x0000000a00187c82 */ /* 0x000fe20008000000 */
[----:B------:R-:W-:Y:S01]  /*6910*/  UMOV UR25, UR11 ;  /* 0x0000000b00197c82 */ /* 0x000fe20008000000 */
[----:B------:R-:W-:Y:S01]  /*6920*/  UIADD3 UR30, UR6, 0x180, URZ ;  /* 0x00000180061e7890 */ /* 0x000fe2000fffe03f */
[----:B------:R-:W-:Y:S01]  /*6930*/  UMOV UR28, UR10 ;  /* 0x0000000a001c7c82 */ /* 0x000fe20008000000 */
[----:B------:R-:W-:Y:S01]  /*6940*/  UMOV UR29, UR11 ;  /* 0x0000000b001d7c82 */ /* 0x000fe20008000000 */
[----:B------:R-:W-:Y:S01]  /*6950*/  UIADD3 UR34, UR6, 0x200, URZ ;  /* 0x0000020006227890 */ /* 0x000fe2000fffe03f */
[----:B--2---:R-:W-:Y:S01]  /*6960*/  SHF.R.U32.HI R10, RZ, 0x7, R10 ;  /* 0x00000007ff0a7819 */ /* 0x004fe2000001160a */
[----:B------:R-:W-:Y:S01]  /*6970*/  UMOV UR32, UR10 ;  /* 0x0000000a00207c82 */ /* 0x000fe20008000000 */
[----:B------:R-:W-:Y:S01]  /*6980*/  UMOV UR33, UR11 ;  /* 0x0000000b00217c82 */ /* 0x000fe20008000000 */
[----:B------:R-:W-:-:S02]  /*6990*/  UIADD3 UR58, UR6, 0x2, URZ ;  /* 0x00000002063a7890 */ /* 0x000fc4000fffe03f */
[----:B------:R-:W-:Y:S01]  /*69a0*/  VIADD R0, R10, 0x8 ;  /* 0x000000080a007836 */ /* 0x000fe20000000000 */
        /* <DEDUP_REMOVED lines=579> */
.L_x_7063:
[----:B------:R-:W0:Y:S01]  /*8de0*/  S2UR UR10, SR_CgaCtaId ;  /* 0x00000000000a79c3 */ /* 0x000e220000008800 */
[----:B------:R-:W-:Y:S01]  /*8df0*/  UMOV UR6, 0x400 ;  /* 0x0000040000067882 */ /* 0x000fe20000000000 */
[----:B------:R-:W-:Y:S01]  /*8e00*/  SHF.L.U32 R0, R20, 0x1f, RZ ;  /* 0x0000001f14007819 */ /* 0x000fe200000006ff */
[----:B0-----:R-:W-:-:S04]  /*8e10*/  ULEA UR6, UR10, UR6, 0x18 ;  /* 0x000000060a067291 */ /* 0x001fc8000f8ec03f */
[----:B------:R-:W-:-:S09]  /*8e20*/  ULEA UR6, UR7, UR6, 0x3 ;  /* 0x0000000607067291 */ /* 0x000fd2000f8e183f */
[----:B------:R0:W1:Y:S01]  /*8e30*/  SYNCS.PHASECHK.TRANS64.TRYWAIT P2, [UR6+0x34850], R0 ;  /* 0x03485000ff0075a7 */ /* 0x0000620008040146 */
[----:B------:R-:W-:Y:S05]  /*8e40*/  @!P0 BRA `(.L_x_7064) ;  /* 0x0000000000048947 */ /* 0x000fea0003800000 */
[----:B------:R-:W-:Y:S01]  /*8e50*/  BPT.TRAP 0x1 ;  /* 0x000000040000795c */ /* 0x000fe20000300000 */
.L_x_7064:
[----:B-1----:R-:W-:Y:S05]  /*8e60*/  @P2 BRA `(.L_x_7062) ;  /* 0x0000000000082947 */ /* 0x002fea0003800000 */
[----:B------:R-:W1:Y:S02]  /*8e70*/  SYNCS.PHASECHK.TRANS64.TRYWAIT P2, [UR6+0x34850], R0 ;  /* 0x03485000ff0075a7 */ /* 0x000e640008040146 */
[----:B-1----:R-:W-:Y:S05]  /*8e80*/  @!P2 BRA `(.L_x_7065) ;  /* 0x000000ac0034a947 */ /* 0x002fea0003800000 */
.L_x_7062:
[----:B------:R-:W2:Y:S01]  /*8e90*/  S2UR UR10, SR_CgaCtaId ;  /* 0x00000000000a79c3 */ /* 0x000ea20000008800 */
[----:B------:R-:W-:Y:S01]  /*8ea0*/  UMOV UR6, 0x400 ;  /* 0x0000040000067882 */ /* 0x000fe20000000000 */
[----:B------:R-:W-:Y:S01]  /*8eb0*/  WARPGROUP.ARRIVE ;  /* 0x00000000000079c5 */ /* 0x000fe20000000000 */
[----:B------:R-:W-:Y:S01]  /*8ec0*/  UMOV UR11, 0x40000040 ;  /* 0x40000040000b7882 */ /* 0x000fe20000000000 */
[----:B------:R-:W-:-:S04]  /*8ed0*/  FMNMX.FTZ R10, R168, R21, !PT ;  /* 0x00000015a80a7209 */ /* 0x000fc80007810000 */
[----:B------:R-:W3:Y:S01]  /*8ee0*/  S2R R235, SR_TID.X ;  /* 0x0000000000eb7919 */ /* 0x000ee20000002100 */
[C---:B------:R-:W-:Y:S01]  /*8ef0*/  ISETP.GT.AND P2, PT, R14.reuse, RZ, PT ;  /* 0x000000ff0e00720c */ /* 0x040fe20003f44270 */
[----:B------:R-:W-:Y:S01]  /*8f00*/  VIADD R14, R14, 0xffffffff ;  /* 0xffffffff0e0e7836 */ /* 0x000fe20000000000 */
[----:B-1----:R-:W-:-:S04]  /*8f10*/  FMNMX.FTZ R11, R169, R10, !PT ;  /* 0x0000000aa90b7209 */ /* 0x002fc80007810000 */
[----:B------:R-:W-:-:S04]  /*8f20*/  FMNMX.FTZ R10, R172, R11, !PT ;  /* 0x0000000bac0a7209 */ /* 0x000fc80007810000 */
[----:B------:R-:W-:-:S04]  /*8f30*/  FMNMX.FTZ R11, R173, R10, !PT ;  /* 0x0000000aad0b7209 */ /* 0x000fc80007810000 */
[----:B------:R-:W-:Y:S01]  /*8f40*/  FMNMX.FTZ R10, R160, R11, !PT ;  /* 0x0000000ba00a7209 */ /* 0x000fe20007810000 */
[----:B--2---:R-:W-:-:S03]  /*8f50*/  ULEA UR6, UR10, UR6, 0x18 ;  /* 0x000000060a067291 */ /* 0x004fc6000f8ec03f */
[----:B------:R-:W-:-:S04]  /*8f60*/  FMNMX.FTZ R11, R161, R10, !PT ;  /* 0x0000000aa10b7209 */ /* 0x000fc80007810000 */
[----:B------:R-:W-:Y:S01]  /*8f70*/  FMNMX.FTZ R10, R164, R11, !PT ;  /* 0x0000000ba40a7209 */ /* 0x000fe20007810000 */
[----:B0-----:R-:W-:-:S03]  /*8f80*/  IMAD.U32 R0, RZ, RZ, UR6 ;  /* 0x00000006ff007e24 */ /* 0x001fc6000f8e00ff */
[----:B------:R-:W-:Y:S02]  /*8f90*/  FMNMX.FTZ R11, R165, R10, !PT ;  /* 0x0000000aa50b7209 */ /* 0x000fe40007810000 */
[----:B------:R-:W-:Y:S02]  /*8fa0*/  R2UR UR6, R0 ;  /* 0x00000000000672ca */ /* 0x000fe400000e0000 */
[----:B------:R-:W-:Y:S02]  /*8fb0*/  FMNMX.FTZ R10, R152, R11, !PT ;  /* 0x0000000b980a7209 */ /* 0x000fe40007810000 */
[----:B---3--:R-:W-:Y:S02]  /*8fc0*/  SHF.R.U32.HI R235, RZ, 0x7, R235 ;  /* 0x00000007ffeb7819 */ /* 0x008fe400000116eb */
[----:B------:R-:W-:-:S04]  /*8fd0*/  FMNMX.FTZ R11, R153, R10, !PT ;  /* 0x0000000a990b7209 */ /* 0x000fc80007810000 */
[----:B------:R-:W-:-:S03]  /*8fe0*/  FMNMX.FTZ R10, R156, R11, !PT ;  /* 0x0000000b9c0a7209 */ /* 0x000fc60007810000 */
[----:B------:R-:W-:Y:S01]  /*8ff0*/  UIADD3 UR6, UR6, 0x400, URZ ;  /* 0x0000040006067890 */ /* 0x000fe2000fffe03f */
[----:B------:R-:W-:-:S03]  /*9000*/  FMNMX.FTZ R11, R157, R10, !PT ;  /* 0x0000000a9d0b7209 */ /* 0x000fc60007810000 */
[----:B------:R-:W-:Y:S01]  /*9010*/  USHF.R.U32.HI UR6, URZ, 0x4, UR6 ;  /* 0x000000043f067899 */ /* 0x000fe20008011606 */
[----:B------:R-:W-:-:S03]  /*9020*/  FMNMX.FTZ R10, R144, R11, !PT ;  /* 0x0000000b900a7209 */ /* 0x000fc60007810000 */
[----:B------:R-:W-:Y:S01]  /*9030*/  ULOP3.LUT UR6, UR6, 0x3fff, URZ, 0xc0, !UPT ;  /* 0x00003fff06067892 */ /* 0x000fe2000f8ec03f */
[----:B------:R-:W-:-:S03]  /*9040*/  FMNMX.FTZ R11, R145, R10, !PT ;  /* 0x0000000a910b7209 */ /* 0x000fc60007810000 */
        /* <DEDUP_REMOVED lines=35> */
[----:B------:R-:W0:Y:S01]  /*9280*/  LDC R11, c[0x0][0x988] ;  /* 0x00026200ff0b7b82 */ /* 0x000e220000000800 */
[----:B------:R-:W-:Y:S02]  /*9290*/  WARPGROUP.DEPBAR.LE gsb0, 0x0 ;  /* 0x00008000000079c5 */ /* 0x000fe40000010000 */
[----:B------:R-:W-:Y:S01]  /*92a0*/  WARPGROUP.ARRIVE ;  /* 0x00000000000079c5 */ /* 0x000fe20000000000 */
[----:B------:R-:W-:-:S05]  /*92b0*/  FMNMX.FTZ R177, R93, R10, !PT ;  /* 0x0000000a5db17209 */ /* 0x000fca0007810000 */
[----:B------:R-:W-:Y:S01]  /*92c0*/  HGMMA.64x128x16.F32 R24, R180, gdesc[UR8].tnspB, R24, gsb0 ;  /* 0x41e00008b4187df0 */ /* 0x000fe20008000818 */
[----:B------:R-:W-:Y:S01]  /*92d0*/  UIADD3 UR10, UR6, 0x100, URZ ;  /* 0x00000100060a7890 */ /* 0x000fe2000fffe03f */
[----:B------:R-:W1:Y:S01]  /*92e0*/  SHFL.BFLY PT, R10, R177, 0x2, 0x1f ;  /* 0x0c401f00b10a7f89 */ /* 0x000e6200000e0000 */
[----:B------:R-:W-:Y:S01]  /*92f0*/  UMOV UR11, 0x40000040 ;  /* 0x40000040000b7882 */ /* 0x000fe20000000000 */
[----:B-1----:R-:W-:-:S05]  /*9300*/  FMNMX.FTZ R178, R177, R10, !PT ;  /* 0x0000000ab1b27209 */ /* 0x002fca0007810000 */
[----:B------:R-:W1:Y:S02]  /*9310*/  SHFL.BFLY PT, R179, R178, 0x1, 0x1f ;  /* 0x0c201f00b2b37f89 */ /* 0x000e6400000e0000 */
[----:B-1----:R-:W-:-:S05]  /*9320*/  FMNMX.FTZ R10, R178, R179, !PT ;  /* 0x000000b3b20a7209 */ /* 0x002fca0007810000 */
[C---:B0-----:R-:W-:Y:S01]  /*9330*/  FMUL.FTZ R176, R10.reuse, R11 ;  /* 0x0000000b0ab07220 */ /* 0x041fe20000410000 */
        /* <DEDUP_REMOVED lines=24> */
[----:B------:R-:W-:Y:S01]  /*94c0*/  FMUL.FTZ R20, R20, R11 ;  /* 0x0000000b14147220 */ /* 0x000fe20000410000 */
[----:B------:R-:W-:Y:S08]  /*94d0*/  MUFU.EX2 R21, R21 ;  /* 0x0000001500157308 */ /* 0x000ff00000000800 */
[----:B------:R-:W0:Y:S08]  /*94e0*/  MUFU.EX2 R20, R20 ;  /* 0x0000001400147308 */ /* 0x000e300000000800 */
[----:B------:R-:W1:Y:S08]  /*94f0*/  MUFU.EX2 R168, R168 ;  /* 0x000000a800a87308 */ /* 0x000e700000000800 */
[----:B------:R-:W2:Y:S01]  /*9500*/  MUFU.EX2 R178, R178 ;  /* 0x000000b200b27308 */ /* 0x000ea20000000800 */
[----:B0-----:R-:W-:-:S07]  /*9510*/  FFMA.FTZ R13, R20, R13, R21 ;  /* 0x0000000d140d7223 */ /* 0x001fce0000010015 */
[----:B------:R-:W-:Y:S01]  /*9520*/  MUFU.EX2 R169, R169 ;  /* 0x000000a900a97308 */ /* 0x000fe20000000800 */
[----:B-1----:R-:W-:-:S07]  /*9530*/  FADD.FTZ R13, R168, R13 ;  /* 0x0000000da80d7221 */ /* 0x002fce0000010000 */
[----:B------:R-:W-:Y:S08]  /*9540*/  MUFU.EX2 R173, R173 ;  /* 0x000000ad00ad7308 */ /* 0x000ff00000000800 */
[----:B------:R-:W-:Y:S01]  /*9550*/  MUFU.EX2 R161, R161 ;  /* 0x000000a100a17308 */ /* 0x000fe20000000800 */
[----:B------:R-:W-:Y:S02]  /*9560*/  WARPGROUP.DEPBAR.LE gsb0, 0x0 ;  /* 0x00008000000079c5 */ /* 0x000fe40000010000 */
[----:B------:R-:W-:Y:S01]  /*9570*/  WARPGROUP.ARRIVE ;  /* 0x00000000000079c5 */ /* 0x000fe20000000000 */
[-CC-:B------:R-:W-:Y:S01]  /*9580*/  FFMA.FTZ R180, R160, R11.reuse, -R176.reuse ;  /* 0x0000000ba0b47223 */ /* 0x180fe200000108b0 */
[----:B------:R-:W-:-:S03]  /*9590*/  FFMA.FTZ R182, R164, R11, -R176 ;  /* 0x0000000ba4b67223 */ /* 0x000fc600000108b0 */
[----:B------:R-:W-:Y:S01]  /*95a0*/  MUFU.EX2 R165, R165 ;  /* 0x000000a500a57308 */ /* 0x000fe20000000800 */
[----:B------:R-:W-:Y:S01]  /*95b0*/  HGMMA.64x128x16.F32 R24, R184, gdesc[UR8].tnspB, R24, gsb0 ;  /* 0x41e00008b8187df0 */ /* 0x000fe20008000818 */
[----:B------:R-:W-:Y:S01]  /*95c0*/  UIADD3 UR10, UR6, 0x180, URZ ;  /* 0x00000180060a7890 */ /* 0x000fe2000fffe03f */
[----:B------:R-:W-:-:S05]  /*95d0*/  UMOV UR11, 0x40000040 ;  /* 0x40000040000b7882 */ /* 0x000fca0000000000 */
        /* <DEDUP_REMOVED lines=114> */
[----:B------:R-:W-:Y:S01]  /*9d00*/  FMNMX.FTZ R133, R103, R112, !PT ;  /* 0x0000007067857209 */ /* 0x000fe20007810000 */
[----:B------:R-:W-:Y:S01]  /*9d10*/  UIADD3 UR10, UR6, 0x480, URZ ;  /* 0x00000480060a7890 */ /* 0x000fe2000fffe03f */
[----:B------:R-:W-:Y:S01]  /*9d20*/  MUFU.EX2 R204, R204 ;  /* 0x000000cc00cc7308 */ /* 0x000fe20000000800 */
[----:B------:R-:W-:Y:S01]  /*9d30*/  UMOV UR11, 0x40000040 ;  /* 0x40000040000b7882 */ /* 0x000fe20000000000 */
[----:B------:R-:W-:Y:S01]  /*9d40*/  FMNMX.FTZ R112, R90, R133, !PT ;  /* 0x000000855a707209 */ /* 0x000fe20007810000 */
[----:B------:R-:W-:-:S03]  /*9d50*/  UIADD3 UR6, UR6, 0x500, URZ ;  /* 0x0000050006067890 */ /* 0x000fc6000fffe03f */
[----:B------:R-:W-:Y:S02]  /*9d60*/  FMNMX.FTZ R133, R91, R112, !PT ;  /* 0x000000705b857209 */ /* 0x000fe40007810000 */
[----:B------:R-:W-:Y:S02]  /*9d70*/  MUFU.EX2 R206, R206 ;  /* 0x000000ce00ce7308 */ /* 0x000fe40000000800 */
        /* <DEDUP_REMOVED lines=13> */
[----:B------:R-:W-:Y:S08]  /*9e50*/  MUFU.EX2 R208, R208 ;  /* 0x000000d000d07308 */ /* 0x000ff00000000800 */
[----:B------:R-:W-:Y:S01]  /*9e60*/  MUFU.EX2 R210, R210 ;  /* 0x000000d200d27308 */ /* 0x000fe20000000800 */
[----:B0-----:R-:W-:Y:S01]  /*9e70*/  FMNMX.FTZ R92, R133, R104, !PT ;  /* 0x00000068855c7209 */ /* 0x001fe20007810000 */
[----:B------:R-:W-:-:S06]  /*9e80*/  @!P1 IMAD R133, R2, 0x8, R0 ;  /* 0x0000000802859824 */ /* 0x000fcc00078e0200 */
[----:B------:R0:W-:Y:S01]  /*9e90*/  MUFU.EX2 R104, R116 ;  /* 0x0000007400687308 */ /* 0x0001e20000000800 */
[C---:B------:R-:W-:Y:S01]  /*9ea0*/  FADD.FTZ R108, -R92.reuse, R15 ;  /* 0x0000000f5c6c7221 */ /* 0x040fe20000010100 */
[-C--:B------:R-:W-:Y:S01]  /*9eb0*/  FMUL.FTZ R112, R92, R11.reuse ;  /* 0x0000000b5c707220 */ /* 0x080fe20000410000 */
[----:B------:R-:W-:Y:S02]  /*9ec0*/  @!P1 VIADD R133, R133, 0x34840 ;  /* 0x0003484085859836 */ /* 0x000fe40000000000 */
[-C--:B------:R-:W-:Y:S01]  /*9ed0*/  FMUL.FTZ R93, R108, R11.reuse ;  /* 0x0000000b6c5d7220 */ /* 0x080fe20000410000 */
[-CC-:B------:R-:W-:Y:S01]  /*9ee0*/  FFMA.FTZ R108, R170, R11.reuse, -R112.reuse ;  /* 0x0000000baa6c7223 */ /* 0x180fe20000010870 */
[-CC-:B------:R-:W-:Y:S01]  /*9ef0*/  FFMA.FTZ R177, R171, R11.reuse, -R112.reuse ;  /* 0x0000000babb17223 */ /* 0x180fe20000010870 */
[-CC-:B------:R-:W-:Y:S01]  /*9f00*/  FFMA.FTZ R179, R174, R11.reuse, -R112.reuse ;  /* 0x0000000baeb37223 */ /* 0x180fe20000010870 */
[-CC-:B0-----:R-:W-:Y:S01]  /*9f10*/  FFMA.FTZ R116, R175, R11.reuse, -R112.reuse ;  /* 0x0000000baf747223 */ /* 0x181fe20000010870 */
[-CC-:B------:R-:W-:Y:S01]  /*9f20*/  FFMA.FTZ R181, R162, R11.reuse, -R112.reuse ;  /* 0x0000000ba2b57223 */ /* 0x180fe20000010870 */
[----:B------:R-:W-:Y:S01]  /*9f30*/  MUFU.EX2 R93, R93 ;  /* 0x0000005d005d7308 */ /* 0x000fe20000000800 */
[-CC-:B------:R-:W-:Y:S01]  /*9f40*/  FFMA.FTZ R120, R163, R11.reuse, -R112.reuse ;  /* 0x0000000ba3787223 */ /* 0x180fe20000010870 */
[-CC-:B------:R-:W-:Y:S01]  /*9f50*/  FFMA.FTZ R183, R166, R11.reuse, -R112.reuse ;  /* 0x0000000ba6b77223 */ /* 0x180fe20000010870 */
[-CC-:B------:R-:W-:Y:S01]  /*9f60*/  FFMA.FTZ R201, R122, R11.reuse, -R112.reuse ;  /* 0x0000000b7ac97223 */ /* 0x180fe20000010870 */
[-CC-:B------:R-:W-:Y:S01]  /*9f70*/  FFMA.FTZ R144, R167, R11.reuse, -R112.reuse ;  /* 0x0000000ba7907223 */ /* 0x180fe20000010870 */
[-CC-:B------:R-:W-:Y:S01]  /*9f80*/  FFMA.FTZ R195, R142, R11.reuse, -R112.reuse ;  /* 0x0000000b8ec37223 */ /* 0x180fe20000010870 */
[----:B--2---:R-:W-:Y:S01]  /*9f90*/  FADD.FTZ R142, R178, R13 ;  /* 0x0000000db28e7221 */ /* 0x004fe20000010000 */
        /* <DEDUP_REMOVED lines=23> */
[-CC-:B------:R-:W-:Y:S01]  /*a110*/  FFMA.FTZ R199, R135, R11.reuse, -R112.reuse ;  /* 0x0000000b87c77223 */ /* 0x180fe20000010870 */
[-C--:B------:R-:W-:Y:S01]  /*a120*/  FFMA.FTZ R203, R126, R11.reuse, -R112 ;  /* 0x0000000b7ecb7223 */ /* 0x080fe20000010870 */
[----:B------:R-:W0:Y:S01]  /*a130*/  MUFU.EX2 R116, R116 ;  /* 0x0000007400747308 */ /* 0x000e220000000800 */
[----:B-1----:R-:W-:Y:S01]  /*a140*/  FADD.FTZ R122, R177, R12 ;  /* 0x0000000cb17a7221 */ /* 0x002fe20000010000 */
[-C--:B------:R-:W-:Y:S01]  /*a150*/  FFMA.FTZ R12, R123, R11.reuse, -R112 ;  /* 0x0000000b7b0c7223 */ /* 0x080fe20000010870 */
[----:B------:R-:W-:Y:S01]  /*a160*/  FADD.FTZ R123, R169, R142 ;  /* 0x0000008ea97b7221 */ /* 0x000fe20000010000 */
[-CC-:B------:R-:W-:Y:S01]  /*a170*/  FFMA.FTZ R119, R119, R11.reuse, -R112.reuse ;  /* 0x0000000b77777223 */ /* 0x180fe20000010870 */
[-CC-:B------:R-:W-:Y:S01]  /*a180*/  FFMA.FTZ R107, R107, R11.reuse, -R112.reuse ;  /* 0x0000000b6b6b7223 */ /* 0x180fe20000010870 */
[-C--:B------:R-:W-:Y:S01]  /*a190*/  FFMA.FTZ R110, R110, R11.reuse, -R112 ;  /* 0x0000000b6e6e7223 */ /* 0x080fe20000010870 */
[----:B------:R-:W-:Y:S01]  /*a1a0*/  FADD.FTZ R142, R180, R123 ;  /* 0x0000007bb48e7221 */ /* 0x000fe20000010000 */
[----:B------:R-:W1:Y:S01]  /*a1b0*/  MUFU.EX2 R181, R181 ;  /* 0x000000b500b57308 */ /* 0x000e620000000800 */
[----:B--2---:R-:W-:Y:S01]  /*a1c0*/  FADD.FTZ R13, R179, R122 ;  /* 0x0000007ab30d7221 */ /* 0x004fe20000010000 */
[-C--:B------:R-:W-:Y:S01]  /*a1d0*/  FFMA.FTZ R111, R111, R11.reuse, -R112 ;  /* 0x0000000b6f6f7223 */ /* 0x080fe20000010870 */
[----:B------:R-:W-:Y:S01]  /*a1e0*/  FADD.FTZ R123, R173, R142 ;  /* 0x0000008ead7b7221 */ /* 0x000fe20000010000 */
[-CC-:B------:R-:W-:Y:S01]  /*a1f0*/  FFMA.FTZ R99, R99, R11.reuse, -R112.reuse ;  /* 0x0000000b63637223 */ /* 0x180fe20000010870 */
[-CC-:B------:R-:W-:Y:S01]  /*a200*/  FFMA.FTZ R102, R102, R11.reuse, -R112.reuse ;  /* 0x0000000b66667223 */ /* 0x180fe20000010870 */
[-CC-:B------:R-:W-:Y:S01]  /*a210*/  FFMA.FTZ R103, R103, R11.reuse, -R112.reuse ;  /* 0x0000000b67677223 */ /* 0x180fe20000010870 */
[----:B------:R-:W-:Y:S01]  /*a220*/  FADD.FTZ R114, R182, R123 ;  /* 0x0000007bb6727221 */ /* 0x000fe20000010000 */
[----:B------:R-:W2:Y:S01]  /*a230*/  MUFU.EX2 R120, R120 ;  /* 0x0000007800787308 */ /* 0x000ea20000000800 */
[----:B0-----:R-:W-:Y:S01]  /*a240*/  FADD.FTZ R122, R116, R13 ;  /* 0x0000000d747a7221 */ /* 0x001fe20000010000 */
[-C--:B------:R-:W-:Y:S01]  /*a250*/  FFMA.FTZ R90, R90, R11.reuse, -R112 ;  /* 0x0000000b5a5a7223 */ /* 0x080fe20000010870 */
[----:B------:R-:W-:Y:S01]  /*a260*/  FADD.FTZ R123, R161, R114 ;  /* 0x00000072a17b7221 */ /* 0x000fe20000010000 */
[-CC-:B------:R-:W-:Y:S01]  /*a270*/  FFMA.FTZ R91, R91, R11.reuse, -R112.reuse ;  /* 0x0000000b5b5b7223 */ /* 0x180fe20000010870 */
[-CC-:B------:R-:W-:Y:S01]  /*a280*/  FFMA.FTZ R94, R94, R11.reuse, -R112.reuse ;  /* 0x0000000b5e5e7223 */ /* 0x180fe20000010870 */
[----:B------:R-:W-:Y:S01]  /*a290*/  FFMA.FTZ R95, R95, R11, -R112 ;  /* 0x0000000b5f5f7223 */ /* 0x000fe20000010870 */
[----:B------:R-:W-:Y:S01]  /*a2a0*/  F2FP.F16.F32.PACK_AB R179, R116, R179 ;  /* 0x000000b374b3723e */ /* 0x000fe200000000ff */
[----:B------:R-:W0:Y:S01]  /*a2b0*/  MUFU.EX2 R183, R183 ;  /* 0x000000b700b77308 */ /* 0x000e220000000800 */
[----:B-1----:R-:W-:Y:S01]  /*a2c0*/  FADD.FTZ R13, R181, R122 ;  /* 0x0000007ab50d7221 */ /* 0x002fe20000010000 */
[----:B------:R-:W-:-:S02]  /*a2d0*/  F2FP.F16.F32.PACK_AB R177, R177, R108 ;  /* 0x0000006cb1b1723e */ /* 0x000fc400000000ff */
[----:B------:R-:W-:Y:S02]  /*a2e0*/  IADD3 R131, -R235, 0xb, RZ ;  /* 0x0000000beb837810 */ /* 0x000fe40007ffe1ff */
[----:B------:R-:W-:Y:S02]  /*a2f0*/  @!P1 PRMT R133, RZ, 0x654, R133 ;  /* 0x00000654ff859816 */ /* 0x000fe40000000085 */
[----:B------:R-:W1:Y:S01]  /*a300*/  MUFU.EX2 R144, R144 ;  /* 0x0000009000907308 */ /* 0x000e620000000800 */
[C---:B--2---:R-:W-:Y:S01]  /*a310*/  FADD.FTZ R122, R120.reuse, R13 ;  /* 0x0000000d787a7221 */ /* 0x044fe20000010000 */
[----:B------:R-:W-:Y:S02]  /*a320*/  F2FP.F16.F32.PACK_AB R178, R169, R178 ;  /* 0x000000b2a9b2723e */ /* 0x000fe400000000ff */
[----:B------:R-:W-:Y:S02]  /*a330*/  F2FP.F16.F32.PACK_AB R180, R173, R180 ;  /* 0x000000b4adb4723e */ /* 0x000fe400000000ff */
[----:B------:R-:W-:-:S02]  /*a340*/  F2FP.F16.F32.PACK_AB R181, R120, R181 ;  /* 0x000000b578b5723e */ /* 0x000fc400000000ff */
[----:B------:R-:W2:Y:S01]  /*a350*/  MUFU.EX2 R185, R185 ;  /* 0x000000b900b97308 */ /* 0x000ea20000000800 */
[----:B0-----:R-:W-:Y:S01]  /*a360*/  FADD.FTZ R13, R183, R122 ;  /* 0x0000007ab70d7221 */ /* 0x001fe20000010000 */
[----:B------:R-:W-:Y:S01]  /*a370*/  FADD.FTZ R122, R184, R123 ;  /* 0x0000007bb87a7221 */ /* 0x000fe20000010000 */
[----:B------:R-:W-:Y:S02]  /*a380*/  F2FP.F16.F32.PACK_AB R182, R161, R182 ;  /* 0x000000b6a1b6723e */ /* 0x000fe400000000ff */
[C---:B------:R-:W-:Y:S01]  /*a390*/  F2FP.F16.F32.PACK_AB R184, R165.reuse, R184 ;  /* 0x000000b8a5b8723e */ /* 0x040fe200000000ff */
[----:B------:R-:W-:Y:S02]  /*a3a0*/  FADD.FTZ R123, R165, R122 ;  /* 0x0000007aa57b7221 */ /* 0x000fe40000010000 */
[----:B------:R-:W0:Y:S01]  /*a3b0*/  MUFU.EX2 R124, R124 ;  /* 0x0000007c007c7308 */ /* 0x000e220000000800 */
[C---:B-1----:R-:W-:Y:S01]  /*a3c0*/  FADD.FTZ R118, R144.reuse, R13 ;  /* 0x0000000d90767221 */ /* 0x042fe20000010000 */
[----:B------:R-:W-:-:S06]  /*a3d0*/  F2FP.F16.F32.PACK_AB R183, R144, R183 ;  /* 0x000000b790b7723e */ /* 0x000fcc00000000ff */
[----:B------:R-:W1:Y:S01]  /*a3e0*/  MUFU.EX2 R187, R187 ;  /* 0x000000bb00bb7308 */ /* 0x000e620000000800 */
[----:B--2---:R-:W-:Y:S01]  /*a3f0*/  FADD.FTZ R13, R185, R118 ;  /* 0x00000076b90d7221 */ /* 0x004fe20000010000 */
[----:B------:R-:W-:Y:S01]  /*a400*/  FADD.FTZ R118, R186, R123 ;  /* 0x0000007bba767221 */ /* 0x000fe20000010000 */
[----:B------:R-:W-:-:S05]  /*a410*/  F2FP.F16.F32.PACK_AB R186, R153, R186 ;  /* 0x000000ba99ba723e */ /* 0x000fca00000000ff */
[----:B------:R-:W2:Y:S01]  /*a420*/  MUFU.EX2 R128, R128 ;  /* 0x0000008000807308 */ /* 0x000ea20000000800 */
[----:B0-----:R-:W-:Y:S01]  /*a430*/  FADD.FTZ R106, R124, R13 ;  /* 0x0000000d7c6a7221 */ /* 0x001fe20000010000 */
[----:B------:R-:W-:Y:S01]  /*a440*/  FFMA.FTZ R13, R98, R11, -R112 ;  /* 0x0000000b620d7223 */ /* 0x000fe20000010870 */
[----:B------:R-:W-:-:S05]  /*a450*/  F2FP.F16.F32.PACK_AB R185, R124, R185 ;  /* 0x000000b97cb9723e */ /* 0x000fca00000000ff */
[----:B------:R-:W0:Y:S01]  /*a460*/  MUFU.EX2 R189, R189 ;  /* 0x000000bd00bd7308 */ /* 0x000e220000000800 */
[----:B-1----:R-:W-:Y:S01]  /*a470*/  FADD.FTZ R123, R187, R106 ;  /* 0x0000006abb7b7221 */ /* 0x002fe20000010000 */
[----:B------:R-:W-:Y:S02]  /*a480*/  WARPGROUP.DEPBAR.LE gsb0, 0x0 ;  /* 0x00008000000079c5 */ /* 0x000fe40000010000 */
[----:B------:R-:W-:Y:S01]  /*a490*/  WARPGROUP.ARRIVE ;  /* 0x00000000000079c5 */ /* 0x000fe20000000000 */
[----:B------:R-:W-:Y:S02]  /*a4a0*/  F2FP.F16.F32.PACK_AB R212, R97, R96 ;  /* 0x0000006061d4723e */ /* 0x000fe400000000ff */
[----:B------:R-:W-:Y:S01]  /*a4b0*/  F2FP.F16.F32.PACK_AB R214, R101, R100 ;  /* 0x0000006465d6723e */ /* 0x000fe200000000ff */
[----:B------:R-:W1:Y:S01]  /*a4c0*/  MUFU.EX2 R140, R140 ;  /* 0x0000008c008c7308 */ /* 0x000e620000000800 */
[C---:B--2---:R-:W-:Y:S01]  /*a4d0*/  FADD.FTZ R106, R128.reuse, R123 ;  /* 0x0000007b806a7221 */ /* 0x044fe20000010000 */
[----:B------:R-:W-:Y:S01]  /*a4e0*/  HGMMA.64x128x16.F32 R24, R216, gdesc[UR8].tnspB, R24, gsb0 ;  /* 0x41e00008d8187df0 */ /* 0x000fe20008000818 */
[----:B------:R-:W-:-:S05]  /*a4f0*/  F2FP.F16.F32.PACK_AB R187, R128, R187 ;  /* 0x000000bb80bb723e */ /* 0x000fca00000000ff */
[----:B------:R-:W2:Y:S01]  /*a500*/  MUFU.EX2 R191, R191 ;  /* 0x000000bf00bf7308 */ /* 0x000ea20000000800 */
[----:B0-----:R-:W-:-:S07]  /*a510*/  FADD.FTZ R123, R189, R106 ;  /* 0x0000006abd7b7221 */ /* 0x001fce0000010000 */
[----:B------:R0:W-:Y:S01]  /*a520*/  MUFU.EX2 R114, R127 ;  /* 0x0000007f00727308 */ /* 0x0001e20000000800 */
[C---:B-1----:R-:W-:Y:S01]  /*a530*/  FADD.FTZ R106, R140.reuse, R123 ;  /* 0x0000007b8c6a7221 */ /* 0x042fe20000010000 */
[----:B------:R-:W-:-:S06]  /*a540*/  F2FP.F16.F32.PACK_AB R189, R140, R189 ;  /* 0x000000bd8cbd723e */ /* 0x000fcc00000000ff */
[----:B------:R-:W1:Y:S01]  /*a550*/  MUFU.EX2 R132, R132 ;  /* 0x0000008400847308 */ /* 0x000e620000000800 */
[----:B0-----:R-:W-:-:S04]  /*a560*/  FADD.FTZ R127, R153, R118 ;  /* 0x00000076997f7221 */ /* 0x001fc80000010000 */
[----:B------:R-:W-:Y:S01]  /*a570*/  FADD.FTZ R118, R188, R127 ;  /* 0x0000007fbc767221 */ /* 0x000fe20000010000 */
[C---:B------:R-:W-:Y:S02]  /*a580*/  F2FP.F16.F32.PACK_AB R188, R145.reuse, R188 ;  /* 0x000000bc91bc723e */ /* 0x040fe400000000ff */
[----:B------:R-:W0:Y:S01]  /*a590*/  MUFU.EX2 R193, R193 ;  /* 0x000000c100c17308 */ /* 0x000e220000000800 */
[----:B------:R-:W-:-:S04]  /*a5a0*/  FADD.FTZ R127, R145, R118 ;  /* 0x00000076917f7221 */ /* 0x000fc80000010000 */
[----:B------:R-:W-:Y:S01]  /*a5b0*/  FADD.FTZ R118, R190, R127 ;  /* 0x0000007fbe767221 */ /* 0x000fe20000010000 */
[C---:B------:R-:W-:Y:S02]  /*a5c0*/  F2FP.F16.F32.PACK_AB R190, R149.reuse, R190 ;  /* 0x000000be95be723e */ /* 0x040fe400000000ff */
[----:B------:R-:W3:Y:S01]  /*a5d0*/  MUFU.EX2 R136, R136 ;  /* 0x0000008800887308 */ /* 0x000ee20000000800 */
[----:B------:R-:W-:-:S04]  /*a5e0*/  FADD.FTZ R123, R149, R118 ;  /* 0x00000076957b7221 */ /* 0x000fc80000010000 */
[----:B------:R-:W-:Y:S01]  /*a5f0*/  FADD.FTZ R112, R192, R123 ;  /* 0x0000007bc0707221 */ /* 0x000fe20000010000 */
[----:B------:R-:W-:Y:S02]  /*a600*/  F2FP.F16.F32.PACK_AB R192, R137, R192 ;  /* 0x000000c089c0723e */ /* 0x000fe400000000ff */
[----:B------:R-:W4:Y:S08]  /*a610*/  MUFU.EX2 R195, R195 ;  /* 0x000000c300c37308 */ /* 0x000f300000000800 */
[----:B------:R2:W-:Y:S08]  /*a620*/  MUFU.EX2 R98, R115 ;  /* 0x0000007300627308 */ /* 0x0005f00000000800 */
[----:B------:R-:W5:Y:S01]  /*a630*/  MUFU.EX2 R138, R138 ;  /* 0x0000008a008a7308 */ /* 0x000f620000000800 */
[----:B--2---:R-:W-:Y:S01]  /*a640*/  FADD.FTZ R115, R191, R106 ;  /* 0x0000006abf737221 */ /* 0x004fe20000010000 */
[----:B-1----:R-:W-:-:S03]  /*a650*/  F2FP.F16.F32.PACK_AB R191, R132, R191 ;  /* 0x000000bf84bf723e */ /* 0x002fc600000000ff */
[----:B------:R-:W-:Y:S01]  /*a660*/  FADD.FTZ R118, R132, R115 ;  /* 0x0000007384767221 */ /* 0x000fe20000010000 */
[----:B------:R-:W-:Y:S02]  /*a670*/  FADD.FTZ R115, R137, R112 ;  /* 0x0000007089737221 */ /* 0x000fe40000010000 */
[----:B------:R1:W-:Y:S08]  /*a680*/  MUFU.EX2 R15, R176 ;  /* 0x000000b0000f7308 */ /* 0x0003f00000000800 */
[----:B------:R-:W2:Y:S01]  /*a690*/  MUFU.EX2 R197, R197 ;  /* 0x000000c500c57308 */ /* 0x000ea20000000800 */
[----:B-1----:R-:W-:Y:S01]  /*a6a0*/  F2FP.F16.F32.PACK_AB R176, R168, R21 ;  /* 0x00000015a8b0723e */ /* 0x002fe200000000ff */
[----:B0-----:R-:W-:Y:S01]  /*a6b0*/  FADD.FTZ R21, R193, R118 ;  /* 0x00000076c1157221 */ /* 0x001fe20000010000 */
[----:B------:R-:W-:Y:S01]  /*a6c0*/  FADD.FTZ R118, R194, R115 ;  /* 0x00000073c2767221 */ /* 0x000fe20000010000 */
[----:B---3--:R-:W-:-:S02]  /*a6d0*/  F2FP.F16.F32.PACK_AB R193, R136, R193 ;  /* 0x000000c188c1723e */ /* 0x008fc400000000ff */
[----:B------:R-:W-:Y:S01]  /*a6e0*/  FADD.FTZ R112, R136, R21 ;  /* 0x0000001588707221 */ /* 0x000fe20000010000 */
[C---:B------:R-:W-:Y:S01]  /*a6f0*/  FADD.FTZ R115, R141.reuse, R118 ;  /* 0x000000768d737221 */ /* 0x040fe20000010000 */
[----:B------:R-:W0:Y:S01]  /*a700*/  MUFU.EX2 R130, R130 ;  /* 0x0000008200827308 */ /* 0x000e220000000800 */
[----:B------:R-:W-:Y:S01]  /*a710*/  F2FP.F16.F32.PACK_AB R194, R141, R194 ;  /* 0x000000c28dc2723e */ /* 0x000fe200000000ff */
[----:B----4-:R-:W-:Y:S01]  /*a720*/  FADD.FTZ R21, R195, R112 ;  /* 0x00000070c3157221 */ /* 0x010fe20000010000 */
[----:B------:R-:W-:Y:S01]  /*a730*/  FADD.FTZ R116, R196, R115 ;  /* 0x00000073c4747221 */ /* 0x000fe20000010000 */
[C---:B-----5:R-:W-:Y:S02]  /*a740*/  F2FP.F16.F32.PACK_AB R195, R138.reuse, R195 ;  /* 0x000000c38ac3723e */ /* 0x060fe400000000ff */
[----:B------:R-:W-:Y:S01]  /*a750*/  FADD.FTZ R112, R138, R21 ;  /* 0x000000158a707221 */ /* 0x000fe20000010000 */
[C---:B------:R-:W-:Y:S01]  /*a760*/  FADD.FTZ R115, R157.reuse, R116 ;  /* 0x000000749d737221 */ /* 0x040fe20000010000 */
[----:B------:R-:W1:Y:S01]  /*a770*/  MUFU.EX2 R134, R134 ;  /* 0x0000008600867308 */ /* 0x000e620000000800 */
[----:B------:R-:W-:Y:S01]  /*a780*/  F2FP.F16.F32.PACK_AB R196, R157, R196 ;  /* 0x000000c49dc4723e */ /* 0x000fe200000000ff */
[----:B--2---:R-:W-:Y:S01]  /*a790*/  FADD.FTZ R21, R197, R112 ;  /* 0x00000070c5157221 */ /* 0x004fe20000010000 */
[----:B------:R-:W-:Y:S01]  /*a7a0*/  FADD.FTZ R112, R198, R115 ;  /* 0x00000073c6707221 */ /* 0x000fe20000010000 */
[----:B------:R-:W-:-:S04]  /*a7b0*/  F2FP.F16.F32.PACK_AB R198, R129, R198 ;  /* 0x000000c681c6723e */ /* 0x000fc800000000ff */
[----:B------:R-:W2:Y:S01]  /*a7c0*/  MUFU.EX2 R199, R199 ;  /* 0x000000c700c77308 */ /* 0x000ea20000000800 */
[C---:B0-----:R-:W-:Y:S01]  /*a7d0*/  FADD.FTZ R21, R130.reuse, R21 ;  /* 0x0000001582157221 */ /* 0x041fe20000010000 */
[----:B------:R-:W-:-:S06]  /*a7e0*/  F2FP.F16.F32.PACK_AB R197, R130, R197 ;  /* 0x000000c582c5723e */ /* 0x000fcc00000000ff */
[----:B------:R-:W0:Y:S01]  /*a7f0*/  MUFU.EX2 R201, R201 ;  /* 0x000000c900c97308 */ /* 0x000e220000000800 */
[----:B-1----:R-:W-:Y:S01]  /*a800*/  FADD.FTZ R116, R134, R21 ;  /* 0x0000001586747221 */ /* 0x002fe20000010000 */
[----:B------:R-:W-:-:S04]  /*a810*/  FADD.FTZ R21, R129, R112 ;  /* 0x0000007081157221 */ /* 0x000fc80000010000 */
[----:B------:R-:W-:Y:S01]  /*a820*/  FADD.FTZ R112, R200, R21 ;  /* 0x00000015c8707221 */ /* 0x000fe20000010000 */
[----:B------:R-:W-:Y:S01]  /*a830*/  F2FP.F16.F32.PACK_AB R200, R121, R200 ;  /* 0x000000c879c8723e */ /* 0x000fe200000000ff */
[----:B------:R-:W1:Y:S01]  /*a840*/  MUFU.EX2 R12, R12 ;  /* 0x0000000c000c7308 */ /* 0x000e620000000800 */
[C---:B--2---:R-:W-:Y:S01]  /*a850*/  FADD.FTZ R116, R199.reuse, R116 ;  /* 0x00000074c7747221 */ /* 0x044fe20000010000 */
[----:B------:R-:W-:-:S06]  /*a860*/  F2FP.F16.F32.PACK_AB R199, R199, R134 ;  /* 0x00000086c7c7723e */ /* 0x000fcc00000000ff */
[----:B------:R-:W2:Y:S01]  /*a870*/  MUFU.EX2 R203, R203 ;  /* 0x000000cb00cb7308 */ /* 0x000ea20000000800 */
[----:B0-----:R-:W-:-:S07]  /*a880*/  FADD.FTZ R21, R201, R116 ;  /* 0x00000074c9157221 */ /* 0x001fce0000010000 */
[----:B------:R-:W0:Y:S01]  /*a890*/  MUFU.EX2 R205, R205 ;  /* 0x000000cd00cd7308 */ /* 0x000e220000000800 */
[----:B-1----:R-:W-:-:S07]  /*a8a0*/  F2FP.F16.F32.PACK_AB R201, R12, R201 ;  /* 0x000000c90cc9723e */ /* 0x002fce00000000ff */
[----:B------:R1:W-:Y:S01]  /*a8b0*/  MUFU.EX2 R108, R107 ;  /* 0x0000006b006c7308 */ /* 0x0003e20000000800 */
[----:B------:R-:W-:Y:S02]  /*a8c0*/  WARPGROUP.DEPBAR.LE gsb0, 0x0 ;  /* 0x00008000000079c5 */ /* 0x000fe40000010000 */
[----:B------:R3:W-:Y:S06]  /*a8d0*/  BAR.ARV R131, 0x100 ;  /* 0x000400830000751d */ /* 0x0007ec0000002000 */
[----:B-1----:R-:W-:Y:S01]  /*a8e0*/  FADD.FTZ R107, R121, R112 ;  /* 0x00000070796b7221 */ /* 0x002fe20000010000 */
[----:B------:R-:W-:Y:S01]  /*a8f0*/  FADD.FTZ R112, R12, R21 ;  /* 0x000000150c707221 */ /* 0x000fe20000010000 */
[----:B------:R-:W1:Y:S01]  /*a900*/  MUFU.EX2 R207, R207 ;  /* 0x000000cf00cf7308 */ /* 0x000e620000000800 */
[----:B------:R4:W-:Y:S01]  /*a910*/  @!P1 SYNCS.ARRIVE.TRANS64.RED.A1T0 RZ, [R133+URZ], RZ ;  /* 0x000000ff85ff99a7 */ /* 0x0009e2000810043f */
[----:B------:R-:W-:Y:S01]  /*a920*/  FADD.FTZ R116, R202, R107 ;  /* 0x0000006bca747221 */ /* 0x000fe20000010000 */
[----:B--2---:R-:W-:Y:S01]  /*a930*/  FADD.FTZ R21, R203, R112 ;  /* 0x00000070cb157221 */ /* 0x004fe20000010000 */
[----:B------:R-:W-:Y:S01]  /*a940*/  F2FP.F16.F32.PACK_AB R218, R15, R104 ;  /* 0x000000680fda723e */ /* 0x000fe200000000ff */
[----:B------:R-:W-:Y:S01]  /*a950*/  FMUL.FTZ R24, R24, R20 ;  /* 0x0000001418187220 */ /* 0x000fe20000410000 */
[----:B------:R-:W-:Y:S01]  /*a960*/  FADD.FTZ R107, R125, R116 ;  /* 0x000000747d6b7221 */ /* 0x000fe20000010000 */
[----:B------:R-:W-:Y:S01]  /*a970*/  FADD.FTZ R112, R114, R21 ;  /* 0x0000001572707221 */ /* 0x000fe20000010000 */
[----:B------:R-:W2:Y:S01]  /*a980*/  MUFU.EX2 R106, R119 ;  /* 0x00000077006a7308 */ /* 0x000ea20000000800 */
[----:B----4-:R-:W-:-:S02]  /*a990*/  IMAD.U32 R133, RZ, RZ, UR7 ;  /* 0x00000007ff857e24 */ /* 0x010fc4000f8e00ff */
[----:B------:R-:W-:Y:S01]  /*a9a0*/  FADD.FTZ R116, R204, R107 ;  /* 0x0000006bcc747221 */ /* 0x000fe20000010000 */
[----:B0-----:R-:W-:Y:S01]  /*a9b0*/  FADD.FTZ R21, R205, R112 ;  /* 0x00000070cd157221 */ /* 0x001fe20000010000 */
[----:B------:R-:W-:Y:S01]  /*a9c0*/  R2UR UR7, R2 ;  /* 0x00000000020772ca */ /* 0x000fe200000e0000 */
[----:B------:R-:W-:Y:S02]  /*a9d0*/  @!P1 IMAD R133, R133, 0x8, R0 ;  /* 0x0000000885859824 */ /* 0x000fe400078e0200 */
[----:B------:R-:W-:Y:S01]  /*a9e0*/  FADD.FTZ R107, R113, R116 ;  /* 0x00000074716b7221 */ /* 0x000fe20000010000 */
[----:B------:R-:W-:Y:S01]  /*a9f0*/  FADD.FTZ R112, R98, R21 ;  /* 0x0000001562707221 */ /* 0x000fe20000010000 */
[----:B------:R-:W0:Y:S01]  /*aa00*/  MUFU.EX2 R209, R209 ;  /* 0x000000d100d17308 */ /* 0x000e220000000800 */
[----:B---3--:R-:W-:Y:S02]  /*aa10*/  @!P1 VIADD R131, R133, 0x34860 ;  /* 0x0003486085839836 */ /* 0x008fe40000000000 */
[----:B------:R-:W-:Y:S01]  /*aa20*/  FADD.FTZ R116, R206, R107 ;  /* 0x0000006bce747221 */ /* 0x000fe20000010000 */
[----:B-1----:R-:W-:Y:S01]  /*aa30*/  FADD.FTZ R21, R207, R112 ;  /* 0x00000070cf157221 */ /* 0x002fe20000010000 */
[-C--:B------:R-:W-:Y:S01]  /*aa40*/  FMUL.FTZ R25, R25, R20.reuse ;  /* 0x0000001419197220 */ /* 0x080fe20000410000 */
[-C--:B------:R-:W-:Y:S01]  /*aa50*/  FMUL.FTZ R28, R28, R20.reuse ;  /* 0x000000141c1c7220 */ /* 0x080fe20000410000 */
[----:B------:R-:W-:Y:S01]  /*aa60*/  @!P1 PRMT R131, RZ, 0x654, R131 ;  /* 0x00000654ff839816 */ /* 0x000fe20000000083 */
[-C--:B------:R-:W-:Y:S01]  /*aa70*/  FMUL.FTZ R29, R29, R20.reuse ;  /* 0x000000141d1d7220 */ /* 0x080fe20000410000 */
[----:B------:R-:W1:Y:S01]  /*aa80*/  MUFU.EX2 R110, R110 ;  /* 0x0000006e006e7308 */ /* 0x000e620000000800 */
[----:B--2---:R-:W-:Y:S01]  /*aa90*/  FADD.FTZ R112, R106, R21 ;  /* 0x000000156a707221 */ /* 0x004fe20000010000 */
[----:B------:R2:W-:Y:S01]  /*aaa0*/  @!P1 SYNCS.ARRIVE.TRANS64.RED.A1T0 RZ, [R131+URZ], RZ ;  /* 0x000000ff83ff99a7 */ /* 0x0005e2000810043f */
[-C--:B------:R-:W-:Y:S01]  /*aab0*/  FMUL.FTZ R32, R32, R20.reuse ;  /* 0x0000001420207220 */ /* 0x080fe20000410000 */
[-C--:B------:R-:W-:Y:S01]  /*aac0*/  FMUL.FTZ R33, R33, R20.reuse ;  /* 0x0000001421217220 */ /* 0x080fe20000410000 */
[-C--:B------:R-:W-:Y:S01]  /*aad0*/  FMUL.FTZ R36, R36, R20.reuse ;  /* 0x0000001424247220 */ /* 0x080fe20000410000 */
[-C--:B------:R-:W-:Y:S01]  /*aae0*/  FMUL.FTZ R37, R37, R20.reuse ;  /* 0x0000001425257220 */ /* 0x080fe20000410000 */
[-C--:B------:R-:W-:Y:S01]  /*aaf0*/  FMUL.FTZ R40, R40, R20.reuse ;  /* 0x0000001428287220 */ /* 0x080fe20000410000 */
[----:B------:R3:W-:Y:S01]  /*ab00*/  MUFU.EX2 R213, R99 ;  /* 0x0000006300d57308 */ /* 0x0007e20000000800 */
[----:B0-----:R-:W-:Y:S01]  /*ab10*/  FADD.FTZ R21, R209, R112 ;  /* 0x00000070d1157221 */ /* 0x001fe20000010000 */
[-C--:B------:R-:W-:Y:S01]  /*ab20*/  FMUL.FTZ R41, R41, R20.reuse ;  /* 0x0000001429297220 */ /* 0x080fe20000410000 */
[-C--:B------:R-:W-:Y:S01]  /*ab30*/  FMUL.FTZ R44, R44, R20.reuse ;  /* 0x000000142c2c7220 */ /* 0x080fe20000410000 */
[-C--:B------:R-:W-:Y:S01]  /*ab40*/  FMUL.FTZ R45, R45, R20.reuse ;  /* 0x000000142d2d7220 */ /* 0x080fe20000410000 */
[----:B------:R-:W-:Y:S01]  /*ab50*/  FADD.FTZ R21, R108, R21 ;  /* 0x000000156c157221 */ /* 0x000fe20000010000 */
[-C--:B------:R-:W-:Y:S01]  /*ab60*/  FMUL.FTZ R48, R48, R20.reuse ;  /* 0x0000001430307220 */ /* 0x080fe20000410000 */
[-C--:B------:R-:W-:Y:S01]  /*ab70*/  FMUL.FTZ R49, R49, R20.reuse ;  /* 0x0000001431317220 */ /* 0x080fe20000410000 */
[----:B------:R-:W0:Y:S01]  /*ab80*/  MUFU.EX2 R111, R111 ;  /* 0x0000006f006f7308 */ /* 0x000e220000000800 */
[----:B---3--:R-:W-:Y:S01]  /*ab90*/  FADD.FTZ R99, R117, R116 ;  /* 0x0000007475637221 */ /* 0x008fe20000010000 */
[-C--:B------:R-:W-:Y:S01]  /*aba0*/  FMUL.FTZ R52, R52, R20.reuse ;  /* 0x0000001434347220 */ /* 0x080fe20000410000 */
[-C--:B------:R-:W-:Y:S01]  /*abb0*/  FMUL.FTZ R53, R53, R20.reuse ;  /* 0x0000001435357220 */ /* 0x080fe20000410000 */
[-C--:B------:R-:W-:Y:S01]  /*abc0*/  FMUL.FTZ R56, R56, R20.reuse ;  /* 0x0000001438387220 */ /* 0x080fe20000410000 */
[-C--:B------:R-:W-:Y:S01]  /*abd0*/  FMUL.FTZ R57, R57, R20.reuse ;  /* 0x0000001439397220 */ /* 0x080fe20000410000 */
[-C--:B------:R-:W-:Y:S01]  /*abe0*/  FMUL.FTZ R60, R60, R20.reuse ;  /* 0x000000143c3c7220 */ /* 0x080fe20000410000 */
[-C--:B------:R-:W-:Y:S01]  /*abf0*/  FMUL.FTZ R61, R61, R20.reuse ;  /* 0x000000143d3d7220 */ /* 0x080fe20000410000 */
[----:B------:R3:W-:Y:S01]  /*ac00*/  MUFU.EX2 R215, R102 ;  /* 0x0000006600d77308 */ /* 0x0007e20000000800 */
[-C--:B------:R-:W-:Y:S01]  /*ac10*/  FMUL.FTZ R64, R64, R20.reuse ;  /* 0x0000001440407220 */ /* 0x080fe20000410000 */
[-C--:B------:R-:W-:Y:S01]  /*ac20*/  FMUL.FTZ R65, R65, R20.reuse ;  /* 0x0000001441417220 */ /* 0x080fe20000410000 */
[-C--:B------:R-:W-:Y:S01]  /*ac30*/  FMUL.FTZ R68, R68, R20.reuse ;  /* 0x0000001444447220 */ /* 0x080fe20000410000 */
[-C--:B------:R-:W-:Y:S01]  /*ac40*/  FMUL.FTZ R69, R69, R20.reuse ;  /* 0x0000001445457220 */ /* 0x080fe20000410000 */
[-C--:B------:R-:W-:Y:S01]  /*ac50*/  FMUL.FTZ R72, R72, R20.reuse ;  /* 0x0000001448487220 */ /* 0x080fe20000410000 */
[-C--:B------:R-:W-:Y:S01]  /*ac60*/  FMUL.FTZ R73, R73, R20.reuse ;  /* 0x0000001449497220 */ /* 0x080fe20000410000 */
[-C--:B------:R-:W-:Y:S01]  /*ac70*/  FMUL.FTZ R76, R76, R20.reuse ;  /* 0x000000144c4c7220 */ /* 0x080fe20000410000 */
[----:B------:R-:W4:Y:S01]  /*ac80*/  MUFU.EX2 R13, R13 ;  /* 0x0000000d000d7308 */ /* 0x000f220000000800 */
[----:B---3--:R-:W-:Y:S01]  /*ac90*/  FADD.FTZ R102, R208, R99 ;  /* 0x00000063d0667221 */ /* 0x008fe20000010000 */
[-C--:B------:R-:W-:Y:S01]  /*aca0*/  FMUL.FTZ R77, R77, R20.reuse ;  /* 0x000000144d4d7220 */ /* 0x080fe20000410000 */
[-C--:B------:R-:W-:Y:S01]  /*acb0*/  FMUL.FTZ R80, R80, R20.reuse ;  /* 0x0000001450507220 */ /* 0x080fe20000410000 */
[-C--:B------:R-:W-:Y:S01]  /*acc0*/  FMUL.FTZ R81, R81, R20.reuse ;  /* 0x0000001451517220 */ /* 0x080fe20000410000 */
[----:B------:R-:W-:Y:S01]  /*acd0*/  FADD.FTZ R99, R105, R102 ;  /* 0x0000006669637221 */ /* 0x000fe20000010000 */
[----:B-1----:R-:W-:Y:S01]  /*ace0*/  FADD.FTZ R102, R110, R21 ;  /* 0x000000156e667221 */ /* 0x002fe20000010000 */
[-C--:B------:R-:W-:Y:S01]  /*acf0*/  FMUL.FTZ R84, R84, R20.reuse ;  /* 0x0000001454547220 */ /* 0x080fe20000410000 */
[----:B------:R-:W1:Y:S01]  /*ad00*/  MUFU.EX2 R103, R103 ;  /* 0x0000006700677308 */ /* 0x000e620000000800 */
[----:B------:R-:W-:Y:S01]  /*ad10*/  FADD.FTZ R12, R210, R99 ;  /* 0x00000063d20c7221 */ /* 0x000fe20000010000 */
[----:B0-----:R-:W-:Y:S01]  /*ad20*/  FADD.FTZ R102, R111, R102 ;  /* 0x000000666f667221 */ /* 0x001fe20000010000 */
[----:B------:R-:W-:Y:S01]  /*ad30*/  FMUL.FTZ R85, R85, R20 ;  /* 0x0000001455557220 */ /* 0x000fe20000410000 */
[----:B------:R-:W-:Y:S01]  /*ad40*/  F2FP.F16.F32.PACK_AB R202, R125, R202 ;  /* 0x000000ca7dca723e */ /* 0x000fe200000000ff */
[----:B------:R-:W-:Y:S01]  /*ad50*/  FADD.FTZ R21, R109, R12 ;  /* 0x0000000c6d157221 */ /* 0x000fe20000010000 */
[----:B------:R-:W-:Y:S01]  /*ad60*/  F2FP.F16.F32.PACK_AB R203, R114, R203 ;  /* 0x000000cb72cb723e */ /* 0x000fe200000000ff */
[-C--:B------:R-:W-:Y:S01]  /*ad70*/  FMUL.FTZ R26, R26, R93.reuse ;  /* 0x0000005d1a1a7220 */ /* 0x080fe20000410000 */
[----:B------:R-:W0:Y:S01]  /*ad80*/  MUFU.EX2 R217, R90 ;  /* 0x0000005a00d97308 */ /* 0x000e220000000800 */
[----:B------:R-:W-:Y:S01]  /*ad90*/  FADD.FTZ R12, R96, R21 ;  /* 0x00000015600c7221 */ /* 0x000fe20000010000 */
[----:B----4-:R-:W-:Y:S01]  /*ada0*/  FADD.FTZ R102, R13, R102 ;  /* 0x000000660d667221 */ /* 0x010fe20000010000 */
[----:B------:R-:W-:Y:S01]  /*adb0*/  F2FP.F16.F32.PACK_AB R204, R113, R204 ;  /* 0x000000cc71cc723e */ /* 0x000fe200000000ff */
[----:B------:R-:W-:Y:S01]  /*adc0*/  FMUL.FTZ R27, R27, R93 ;  /* 0x0000005d1b1b7220 */ /* 0x000fe20000410000 */
[----:B------:R-:W-:Y:S01]  /*add0*/  FADD.FTZ R21, R97, R12 ;  /* 0x0000000c61157221 */ /* 0x000fe20000010000 */
[C---:B------:R-:W-:Y:S01]  /*ade0*/  FADD.FTZ R102, R213.reuse, R102 ;  /* 0x00000066d5667221 */ /* 0x040fe20000010000 */
[----:B------:R-:W-:Y:S01]  /*adf0*/  F2FP.F16.F32.PACK_AB R213, R213, R13 ;  /* 0x0000000dd5d5723e */ /* 0x000fe200000000ff */
[----:B------:R-:W3:Y:S01]  /*ae00*/  MUFU.EX2 R91, R91 ;  /* 0x0000005b005b7308 */ /* 0x000ee20000000800 */
[----:B------:R-:W-:Y:S01]  /*ae10*/  FADD.FTZ R12, R100, R21 ;  /* 0x00000015640c7221 */ /* 0x000fe20000010000 */
[----:B------:R-:W-:Y:S01]  /*ae20*/  FADD.FTZ R102, R215, R102 ;  /* 0x00000066d7667221 */ /* 0x000fe20000010000 */
[----:B------:R-:W-:Y:S01]  /*ae30*/  F2FP.F16.F32.PACK_AB R205, R98, R205 ;  /* 0x000000cd62cd723e */ /* 0x000fe200000000ff */
[----:B------:R-:W-:Y:S01]  /*ae40*/  FMUL.FTZ R30, R30, R93 ;  /* 0x0000005d1e1e7220 */ /* 0x000fe20000410000 */
[----:B------:R-:W-:Y:S01]  /*ae50*/  FADD.FTZ R21, R101, R12 ;  /* 0x0000000c65157221 */ /* 0x000fe20000010000 */
[----:B-1----:R-:W-:Y:S01]  /*ae60*/  FADD.FTZ R102, R103, R102 ;  /* 0x0000006667667221 */ /* 0x002fe20000010000 */
[----:B------:R-:W-:Y:S01]  /*ae70*/  F2FP.F16.F32.PACK_AB R206, R117, R206 ;  /* 0x000000ce75ce723e */ /* 0x000fe200000000ff */
[----:B------:R-:W1:Y:S01]  /*ae80*/  MUFU.EX2 R219, R94 ;  /* 0x0000005e00db7308 */ /* 0x000e620000000800 */
[----:B------:R-:W-:Y:S01]  /*ae90*/  FADD.FTZ R12, R88, R21 ;  /* 0x00000015580c7221 */ /* 0x000fe20000010000 */
[----:B0-----:R-:W-:Y:S01]  /*aea0*/  FADD.FTZ R102, R217, R102 ;  /* 0x00000066d9667221 */ /* 0x001fe20000010000 */
[----:B------:R-:W-:Y:S01]  /*aeb0*/  F2FP.F16.F32.PACK_AB R207, R106, R207 ;  /* 0x000000cf6acf723e */ /* 0x000fe200000000ff */
[-C--:B------:R-:W-:Y:S01]  /*aec0*/  FMUL.FTZ R31, R31, R93.reuse ;  /* 0x0000005d1f1f7220 */ /* 0x080fe20000410000 */
[----:B------:R-:W-:Y:S01]  /*aed0*/  FADD.FTZ R13, R89, R12 ;  /* 0x0000000c590d7221 */ /* 0x000fe20000010000 */
[----:B------:R-:W-:Y:S01]  /*aee0*/  F2FP.F16.F32.PACK_AB R208, R105, R208 ;  /* 0x000000d069d0723e */ /* 0x000fe200000000ff */
[----:B------:R-:W-:Y:S01]  /*aef0*/  FMUL.FTZ R34, R34, R93 ;  /* 0x0000005d22227220 */ /* 0x000fe20000410000 */
[----:B------:R-:W0:Y:S01]  /*af00*/  MUFU.EX2 R95, R95 ;  /* 0x0000005f005f7308 */ /* 0x000e220000000800 */
[----:B---3--:R-:W-:Y:S01]  /*af10*/  FADD.FTZ R102, R91, R102 ;  /* 0x000000665b667221 */ /* 0x008fe20000010000 */
[----:B------:R-:W-:Y:S01]  /*af20*/  FADD.FTZ R12, R104, R13 ;  /* 0x0000000d680c7221 */ /* 0x000fe20000010000 */
[----:B------:R-:W-:Y:S01]  /*af30*/  F2FP.F16.F32.PACK_AB R209, R108, R209 ;  /* 0x000000d16cd1723e */ /* 0x000fe200000000ff */
[-C--:B------:R-:W-:Y:S01]  /*af40*/  FMUL.FTZ R35, R35, R93.reuse ;  /* 0x0000005d23237220 */ /* 0x080fe20000410000 */
[----:B------:R-:W-:Y:S01]  /*af50*/  F2FP.F16.F32.PACK_AB R210, R109, R210 ;  /* 0x000000d26dd2723e */ /* 0x000fe200000000ff */
[----:B------:R-:W-:Y:S01]  /*af60*/  FADD.FTZ R13, R15, R12 ;  /* 0x0000000c0f0d7221 */ /* 0x000fe20000010000 */
[----:B------:R-:W-:Y:S01]  /*af70*/  F2FP.F16.F32.PACK_AB R211, R111, R110 ;  /* 0x0000006e6fd3723e */ /* 0x000fe200000000ff */
[----:B------:R-:W-:Y:S01]  /*af80*/  FMUL.FTZ R38, R38, R93 ;  /* 0x0000005d26267220 */ /* 0x000fe20000410000 */
[----:B-1----:R-:W-:Y:S01]  /*af90*/  FADD.FTZ R102, R219, R102 ;  /* 0x00000066db667221 */ /* 0x002fe20000010000 */
[----:B------:R-:W-:Y:S01]  /*afa0*/  F2FP.F16.F32.PACK_AB R215, R103, R215 ;  /* 0x000000d767d7723e */ /* 0x000fe200000000ff */
[-C--:B------:R-:W-:Y:S01]  /*afb0*/  FMUL.FTZ R39, R39, R93.reuse ;  /* 0x0000005d27277220 */ /* 0x080fe20000410000 */
[----:B------:R-:W-:Y:S01]  /*afc0*/  F2FP.F16.F32.PACK_AB R216, R89, R88 ;  /* 0x0000005859d8723e */ /* 0x000fe200000000ff */
[----:B------:R-:W-:Y:S01]  /*afd0*/  FMUL.FTZ R42, R42, R93 ;  /* 0x0000005d2a2a7220 */ /* 0x000fe20000410000 */
[----:B------:R-:W-:Y:S01]  /*afe0*/  F2FP.F16.F32.PACK_AB R217, R91, R217 ;  /* 0x000000d95bd9723e */ /* 0x000fe200000000ff */
[-C--:B------:R-:W-:Y:S01]  /*aff0*/  FMUL.FTZ R43, R43, R93.reuse ;  /* 0x0000005d2b2b7220 */ /* 0x080fe20000410000 */
[----:B------:R-:W-:Y:S01]  /*b000*/  FMUL.FTZ R46, R46, R93 ;  /* 0x0000005d2e2e7220 */ /* 0x000fe20000410000 */
[C---:B0-----:R-:W-:Y:S01]  /*b010*/  FADD.FTZ R12, R95.reuse, R102 ;  /* 0x000000665f0c7221 */ /* 0x041fe20000010000 */
        /* <DEDUP_REMOVED lines=23> */
[----:B------:R-:W-:Y:S02]  /*b190*/  IMAD.MOV.U32 R15, RZ, RZ, R92 ;  /* 0x000000ffff0f7224 */ /* 0x000fe400078e005c */
[----:B------:R-:W-:Y:S01]  /*b1a0*/  IMAD.MOV.U32 R21, RZ, RZ, R10 ;  /* 0x000000ffff157224 */ /* 0x000fe200078e000a */
[----:B--2---:R-:W-:Y:S06]  /*b1b0*/  @P2 BRA `(.L_x_7066) ;  /* 0xffffffb400182947 */ /* 0x004fec000383ffff */
.L_x_7057:
[----:B------:R-:W-:Y:S06]  /*b1c0*/  BAR.ARV 0x8, 0x180 ;  /* 0x0206000000007b1d */ /* 0x000fec0000002000 */
[----:B------:R-:W-:Y:S05]  /*b1d0*/  @!P0 BRA `(.L_x_7067) ;  /* 0x0000000000048947 */ /* 0x000fea0003800000 */
[----:B------:R-:W-:Y:S01]  /*b1e0*/  BPT.TRAP 0x1 ;  /* 0x000000040000795c */ /* 0x000fe20000300000 */
.L_x_7067:
[----:B------:R-:W-:Y:S01]  /*b1f0*/  IMAD R8, R2, 0x8, R0 ;  /* 0x0000000802087824 */ /* 0x000fe200078e0200 */
[----:B------:R-:W-:-:S04]  /*b200*/  SHF.L.U32 R3, R16, 0x1f, RZ ;  /* 0x0000001f10037819 */ /* 0x000fc800000006ff */
[----:B------:R0:W1:Y:S01]  /*b210*/  SYNCS.PHASECHK.TRANS64.TRYWAIT P2, [R8+URZ+0x34850], R3 ;  /* 0x03485003080075a7 */ /* 0x000062000804017f */
[----:B------:R-:W-:Y:S05]  /*b220*/  @!P0 BRA `(.L_x_7068) ;  /* 0x0000000000048947 */ /* 0x000fea0003800000 */
[----:B------:R-:W-:Y:S01]  /*b230*/  BPT.TRAP 0x1 ;  /* 0x000000040000795c */ /* 0x000fe20000300000 */
.L_x_7068:
[----:B-1----:R-:W-:Y:S05]  /*b240*/  @P2 BRA `(.L_x_7069) ;  /* 0x0000000000082947 */ /* 0x002fea0003800000 */
[----:B------:R-:W1:Y:S02]  /*b250*/  SYNCS.PHASECHK.TRANS64.TRYWAIT P0, [R8+URZ+0x34850], R3 ;  /* 0x03485003080075a7 */ /* 0x000e64000800017f */
[----:B-1----:R-:W-:Y:S05]  /*b260*/  @!P0 BRA `(.L_x_7070) ;  /* 0x0000008800548947 */ /* 0x002fea0003800000 */
.L_x_7069:
[----:B------:R-:W-:Y:S05]  /*b270*/  WARPSYNC.ALL ;  /* 0x0000000000007948 */ /* 0x000fea0003800000 */
[----:B------:R-:W-:Y:S01]  /*b280*/  VIADD R0, R0, 0x400 ;  /* 0x0000040000007836 */ /* 0x000fe20000000000 */
[----:B------:R-:W-:Y:S01]  /*b290*/  WARPGROUP.ARRIVE ;  /* 0x00000000000079c5 */ /* 0x000fe20000000000 */
[----:B------:R-:W-:Y:S01]  /*b2a0*/  IMAD.MOV.U32 R7, RZ, RZ, 0x40000040 ;  /* 0x40000040ff077424 */ /* 0x000fe200078e00ff */
[----:B01----:R-:W-:Y:S01]  /*b2b0*/  SHFL.BFLY PT, R3, R12, 0x2, 0x1f ;  /* 0x0c401f000c037f89 */ /* 0x003fe200000e0000 */
[----:B------:R-:W-:Y:S01]  /*b2c0*/  VIADD R9, R2, 0x1 ;  /* 0x0000000102097836 */ /* 0x000fe20000000000 */
[----:B------:R-:W-:Y:S01]  /*b2d0*/  SHF.R.U32.HI R0, RZ, 0x4, R0 ;  /* 0x00000004ff007819 */ /* 0x000fe20000011600 */
[----:B------:R-:W-:-:S02]  /*b2e0*/  @!P1 VIADD R8, R8, 0x34860 ;  /* 0x0003486008089836 */ /* 0x000fc40000000000 */
[----:B------:R-:W-:Y:S01]  /*b2f0*/  VIADD R225, R225, 0x1 ;  /* 0x00000001e1e17836 */ /* 0x000fe20000000000 */
[----:B------:R-:W-:Y:S02]  /*b300*/  LOP3.LUT R0, R0, 0x3fff, RZ, 0xc0, !PT ;  /* 0x00003fff00007812 */ /* 0x000fe400078ec0ff */
[----:B------:R-:W-:Y:S02]  /*b310*/  ISETP.NE.AND P2, PT, R9, 0x2, PT ;  /* 0x000000020900780c */ /* 0x000fe40003f45270 */
[----:B------:R-:W-:Y:S02]  /*b320*/  LOP3.LUT R5, R0, 0x5800000, RZ, 0xfc, !PT ;  /* 0x0580000000057812 */ /* 0x000fe400078efcff */
[----:B------:R-:W0:Y:S01]  /*b330*/  SHFL.BFLY PT, R0, R13, 0x2, 0x1f ;  /* 0x0c401f000d007f89 */ /* 0x000e2200000e0000 */
[----:B------:R-:W-:Y:S02]  /*b340*/  @!P1 PRMT R8, RZ, 0x654, R8 ;  /* 0x00000654ff089816 */ /* 0x000fe40000000008 */
[----:B------:R-:W-:-:S02]  /*b350*/  IMAD R4, R2, 0xb00, R5 ;  /* 0x00000b0002047824 */ /* 0x000fc400078e0205 */
[----:B------:R-:W-:Y:S02]  /*b360*/  IMAD.MOV.U32 R5, RZ, RZ, 0x40000040 ;  /* 0x40000040ff057424 */ /* 0x000fe400078e00ff */
[C---:B------:R-:W-:Y:S01]  /*b370*/  VIADD R6, R4.reuse, 0x80 ;  /* 0x0000008004067836 */ /* 0x040fe20000000000 */
[----:B------:R-:W-:Y:S01]  /*b380*/  R2UR UR6, R4 ;  /* 0x00000000040672ca */ /* 0x000fe200000e0000 */
[----:B------:R-:W-:Y:S01]  /*b390*/  IMAD.MOV.U32 R2, RZ, RZ, RZ ;  /* 0x000000ffff027224 */ /* 0x000fe200078e00ff */
[----:B------:R-:W-:Y:S01]  /*b3a0*/  R2UR UR7, R5 ;  /* 0x00000000050772ca */ /* 0x000fe200000e0000 */
[----:B------:R-:W-:-:S12]  /*b3b0*/  IMAD.MOV.U32 R5, RZ, RZ, 0x40000040 ;  /* 0x40000040ff057424 */ /* 0x000fd800078e00ff */
[----:B------:R-:W-:Y:S01]  /*b3c0*/  HGMMA.64x128x16.F32 R24, R176, gdesc[UR4].tnspB, R24, gsb0 ;  /* 0x41e00004b0187df0 */ /* 0x000fe20008000818 */
[----:B------:R-:W-:Y:S01]  /*b3d0*/  R2UR UR6, R6 ;  /* 0x00000000060672ca */ /* 0x000fe200000e0000 */
[----:B------:R-:W-:Y:S01]  /*b3e0*/  VIADD R6, R4, 0x100 ;  /* 0x0000010004067836 */ /* 0x000fe20000000000 */
[----:B------:R-:W-:Y:S01]  /*b3f0*/  R2UR UR7, R7 ;  /* 0x00000000070772ca */ /* 0x000fe200000e0000 */
[----:B------:R-:W-:Y:S02]  /*b400*/  IMAD.MOV.U32 R7, RZ, RZ, 0x40000040 ;  /* 0x40000040ff077424 */ /* 0x000fe400078e00ff */
[----:B0-----:R-:W-:Y:S01]  /*b410*/  FADD.FTZ R0, R0, R13 ;  /* 0x0000000d00007221 */ /* 0x001fe20000010000 */
[----:B------:R-:W-:Y:S02]  /*b420*/  WARPGROUP.DEPBAR.LE gsb0, 0x0 ;  /* 0x00008000000079c5 */ /* 0x000fe40000010000 */
[----:B------:R-:W-:-:S07]  /*b430*/  WARPGROUP.ARRIVE ;  /* 0x00000000000079c5 */ /* 0x000fce0000000000 */
[----:B------:R-:W-:Y:S01]  /*b440*/  HGMMA.64x128x16.F32 R24, R180, gdesc[UR4].tnspB, R24, gsb0 ;  /* 0x41e00004b4187df0 */ /* 0x000fe20008000818 */
[----:B------:R-:W-:Y:S01]  /*b450*/  R2UR UR6, R6 ;  /* 0x00000000060672ca */ /* 0x000fe200000e0000 */
[----:B------:R-:W-:Y:S01]  /*b460*/  VIADD R6, R4, 0x180 ;  /* 0x0000018004067836 */ /* 0x000fe20000000000 */
[----:B------:R-:W-:Y:S01]  /*b470*/  R2UR UR7, R7 ;  /* 0x00000000070772ca */ /* 0x000fe200000e0000 */
[----:B------:R-:W-:Y:S01]  /*b480*/  IMAD.MOV.U32 R7, RZ, RZ, 0x40000040 ;  /* 0x40000040ff077424 */ /* 0x000fe200078e00ff */
[----:B------:R-:W-:Y:S02]  /*b490*/  WARPGROUP.DEPBAR.LE gsb0, 0x0 ;  /* 0x00008000000079c5 */ /* 0x000fe40000010000 */
[----:B------:R-:W-:-:S09]  /*b4a0*/  WARPGROUP.ARRIVE ;  /* 0x00000000000079c5 */ /* 0x000fd20000000000 */
        /* <DEDUP_REMOVED lines=37> */
[C---:B------:R-:W-:Y:S01]  /*b700*/  VIADD R6, R4.reuse, 0x480 ;  /* 0x0000048004067836 */ /* 0x040fe20000000000 */
[----:B------:R-:W-:Y:S01]  /*b710*/  R2UR UR7, R7 ;  /* 0x00000000070772ca */ /* 0x000fe200000e0000 */
[----:B------:R-:W-:Y:S02]  /*b720*/  IMAD.MOV.U32 R7, RZ, RZ, 0x40000040 ;  /* 0x40000040ff077424 */ /* 0x000fe400078e00ff */
[----:B------:R-:W-:Y:S01]  /*b730*/  VIADD R4, R4, 0x500 ;  /* 0x0000050004047836 */ /* 0x000fe20000000000 */
[----:B------:R-:W-:Y:S02]  /*b740*/  WARPGROUP.DEPBAR.LE gsb0, 0x0 ;  /* 0x00008000000079c5 */ /* 0x000fe40000010000 */
[----:B------:R-:W-:-:S07]  /*b750*/  WARPGROUP.ARRIVE ;  /* 0x00000000000079c5 */ /* 0x000fce0000000000 */
[----:B------:R-:W-:Y:S01]  /*b760*/  HGMMA.64x128x16.F32 R24, R208, gdesc[UR4].tnspB, R24, gsb0 ;  /* 0x41e00004d0187df0 */ /* 0x000fe20008000818 */
[----:B------:R-:W-:Y:S02]  /*b770*/  R2UR UR6, R6 ;  /* 0x00000000060672ca */ /* 0x000fe400000e0000 */
[----:B------:R-:W-:Y:S01]  /*b780*/  R2UR UR7, R7 ;  /* 0x00000000070772ca */ /* 0x000fe200000e0000 */
[----:B------:R-:W-:Y:S02]  /*b790*/  WARPGROUP.DEPBAR.LE gsb0, 0x0 ;  /* 0x00008000000079c5 */ /* 0x000fe40000010000 */
[----:B------:R-:W-:-:S10]  /*b7a0*/  WARPGROUP.ARRIVE ;  /* 0x00000000000079c5 */ /* 0x000fd40000000000 */
[----:B------:R-:W-:Y:S01]  /*b7b0*/  HGMMA.64x128x16.F32 R24, R212, gdesc[UR4].tnspB, R24, gsb0 ;  /* 0x41e00004d4187df0 */ /* 0x000fe20008000818 */
[----:B------:R-:W-:Y:S01]  /*b7c0*/  R2UR UR6, R4 ;  /* 0x00000000040672ca */ /* 0x000fe200000e0000 */
[----:B------:R-:W-:Y:S01]  /*b7d0*/  FADD.FTZ R4, R3, R12 ;  /* 0x0000000c03047221 */ /* 0x000fe20000010000 */
[----:B------:R-:W-:Y:S01]  /*b7e0*/  R2UR UR7, R5 ;  /* 0x00000000050772ca */ /* 0x000fe200000e0000 */
[----:B------:R-:W0:Y:S04]  /*b7f0*/  SHFL.BFLY PT, R3, R0, 0x1, 0x1f ;  /* 0x0c201f0000037f89 */ /* 0x000e2800000e0000 */
[----:B------:R-:W1:Y:S01]  /*b800*/  SHFL.BFLY PT, R5, R4, 0x1, 0x1f ;  /* 0x0c201f0004057f89 */ /* 0x000e6200000e0000 */
[----:B0-----:R-:W-:Y:S01]  /*b810*/  FADD.FTZ R14, R0, R3 ;  /* 0x00000003000e7221 */ /* 0x001fe20000010000 */
[----:B------:R-:W-:Y:S01]  /*b820*/  SEL R3, RZ, 0x1, P2 ;  /* 0x00000001ff037807 */ /* 0x000fe20001000000 */
[----:B------:R-:W-:-:S02]  /*b830*/  IMAD.MOV.U32 R0, RZ, RZ, -0x800000 ;  /* 0xff800000ff007424 */ /* 0x000fc400078e00ff */
        /* <DEDUP_REMOVED lines=19> */
[----:B------:R-:W-:Y:S03]  /*b970*/  HGMMA.64x128x16.F32 R24, R216, gdesc[UR4].tnspB, R24, gsb0 ;  /* 0x41e00004d8187df0 */ /* 0x000fe60008000818 */
[----:B------:R-:W-:Y:S02]  /*b980*/  WARPGROUP.DEPBAR.LE gsb0, 0x0 ;  /* 0x00008000000079c5 */ /* 0x000fe40000010000 */
        /* <DEDUP_REMOVED lines=65> */
[----:B------:R-:W-:-:S07]  /*bda0*/  SEL R2, R9, RZ, P2 ;  /* 0x000000ff09027207 */ /* 0x000fce0001000000 */
.L_x_7049:
        /* <DEDUP_REMOVED lines=13> */
[----:B------:R-:W-:Y:S02]  /*be80*/  F2FP.F16.F32.PACK_AB R52, R52, R53 ;  /* 0x000000353434723e */ /* 0x000fe400000000ff */
[----:B------:R-:W-:Y:S02]  /*be90*/  F2FP.F16.F32.PACK_AB R53, R43, R50 ;  /* 0x000000322b35723e */ /* 0x000fe400000000ff */
[----:B------:R-:W-:Y:S01]  /*bea0*/  F2FP.F16.F32.PACK_AB R54, R48, R49 ;  /* 0x000000313036723e */ /* 0x000fe200000000ff */
[----:B------:R-:W-:Y:S01]  /*beb0*/  IMAD.MOV.U32 R48, RZ, RZ, RZ ;  /* 0x000000ffff307224 */ /* 0x000fe200078e00ff */
[----:B------:R-:W-:-:S02]  /*bec0*/  F2FP.F16.F32.PACK_AB R40, R40, R41 ;  /* 0x000000292828723e */ /* 0x000fc400000000ff */
[----:B------:R-:W-:Y:S02]  /*bed0*/  F2FP.F16.F32.PACK_AB R41, R35, R38 ;  /* 0x000000262329723e */ /* 0x000fe400000000ff */
[----:B------:R-:W-:Y:S02]  /*bee0*/  F2FP.F16.F32.PACK_AB R43, R87, R34 ;  /* 0x00000022572b723e */ /* 0x000fe400000000ff */
[----:B------:R-:W-:Y:S02]  /*bef0*/  MOV R20, R18 ;  /* 0x0000001200147202 */ /* 0x000fe40000000f00 */
[----:B--2---:R-:W-:-:S03]  /*bf00*/  MOV R21, R5 ;  /* 0x0000000500157202 */ /* 0x004fc60000000f00 */
[----:B------:R-:W-:-:S03]  /*bf10*/  IMAD.WIDE R4, R231, 0x2, R20 ;  /* 0x00000002e7047825 */ /* 0x000fc600078e0214 */
[C---:B------:R-:W-:Y:S02]  /*bf20*/  IADD3 R63, P6, R4.reuse, 0x20, RZ ;  /* 0x00000020043f7810 */ /* 0x040fe40007fde0ff */
[C---:B------:R-:W-:Y:S02]  /*bf30*/  IADD3 R67, P5, R4.reuse, 0x40, RZ ;  /* 0x0000004004437810 */ /* 0x040fe40007fbe0ff */
[----:B------:R-:W-:Y:S01]  /*bf40*/  IADD3 R71, P4, R4, 0x60, RZ ;  /* 0x0000006004477810 */ /* 0x000fe20007f9e0ff */
[--C-:B------:R-:W-:Y:S01]  /*bf50*/  IMAD.X R29, RZ, RZ, R5.reuse, P6 ;  /* 0x000000ffff1d7224 */ /* 0x100fe200030e0605 */
[----:B------:R-:W-:Y:S01]  /*bf60*/  LOP3.LUT R14, R63, 0x380, RZ, 0xc0, !PT ;  /* 0x000003803f0e7812 */ /* 0x000fe200078ec0ff */
[--C-:B------:R-:W-:Y:S01]  /*bf70*/  IMAD.X R27, RZ, RZ, R5.reuse, P5 ;  /* 0x000000ffff1b7224 */ /* 0x100fe200028e0605 */
[----:B------:R-:W-:Y:S01]  /*bf80*/  LOP3.LUT R24, R67, 0x380, RZ, 0xc0, !PT ;  /* 0x0000038043187812 */ /* 0x000fe200078ec0ff */
[----:B------:R-:W-:Y:S01]  /*bf90*/  IMAD.X R25, RZ, RZ, R5, P4 ;  /* 0x000000ffff197224 */ /* 0x000fe200020e0605 */
[----:B-1----:R-:W-:-:S02]  /*bfa0*/  LOP3.LUT R44, R71, 0x380, RZ, 0xc0, !PT ;  /* 0x00000380472c7812 */ /* 0x002fc400078ec0ff */
[----:B------:R-:W-:Y:S02]  /*bfb0*/  SHF.R.U64 R14, R14, 0x3, RZ ;  /* 0x000000030e0e7819 */ /* 0x000fe400000012ff */
[----:B------:R-:W-:Y:S02]  /*bfc0*/  SHF.R.U64 R24, R24, 0x3, RZ ;  /* 0x0000000318187819 */ /* 0x000fe400000012ff */
[----:B------:R-:W-:Y:S02]  /*bfd0*/  SHF.R.U64 R44, R44, 0x3, RZ ;  /* 0x000000032c2c7819 */ /* 0x000fe400000012ff */
[----:B------:R-:W-:Y:S02]  /*bfe0*/  LOP3.LUT R28, R14, R63, RZ, 0x3c, !PT ;  /* 0x0000003f0e1c7212 */ /* 0x000fe400078e3cff */
[----:B------:R-:W-:Y:S02]  /*bff0*/  LOP3.LUT R26, R24, R67, RZ, 0x3c, !PT ;  /* 0x00000043181a7212 */ /* 0x000fe400078e3cff */
[----:B------:R-:W-:-:S02]  /*c000*/  LOP3.LUT R9, R4, 0x380, RZ, 0xc0, !PT ;  /* 0x0000038004097812 */ /* 0x000fc400078ec0ff */
[----:B------:R-:W-:Y:S02]  /*c010*/  LOP3.LUT R24, R44, R71, RZ, 0x3c, !PT ;  /* 0x000000472c187212 */ /* 0x000fe400078e3cff */
[----:B------:R-:W-:Y:S02]  /*c020*/  MOV R71, R28 ;  /* 0x0000001c00477202 */ /* 0x000fe40000000f00 */
[----:B------:R-:W-:Y:S01]  /*c030*/  IADD3 R75, P3, R4, 0x4000, RZ ;  /* 0x00004000044b7810 */ /* 0x000fe20007f7e0ff */
[----:B------:R-:W1:Y:S01]  /*c040*/  LDC.64 R28, c[0x0][0xc00] ;  /* 0x00030000ff1c7b82 */ /* 0x000e620000000a00 */
[----:B------:R-:W-:Y:S02]  /*c050*/  SHF.R.U64 R9, R9, 0x3, RZ ;  /* 0x0000000309097819 */ /* 0x000fe400000012ff */
[----:B------:R-:W-:Y:S01]  /*c060*/  LOP3.LUT R62, R75, 0x380, RZ, 0xc0, !PT ;  /* 0x000003804b3e7812 */ /* 0x000fe200078ec0ff */
[----:B------:R-:W-:-:S04]  /*c070*/  IMAD.X R15, RZ, RZ, R5, P3 ;  /* 0x000000ffff0f7224 */ /* 0x000fc800018e0605 */
[----:B------:R-:W-:Y:S01]  /*c080*/  BAR.SYNC.DEFER_BLOCKING 0x1, 0x100 ;  /* 0x0044000000007b1d */ /* 0x000fe20000010000 */
[C---:B------:R-:W-:Y:S02]  /*c090*/  IADD3 R79, P2, R4.reuse, 0x4020, RZ ;  /* 0x00004020044f7810 */ /* 0x040fe40007f5e0ff */
[C---:B------:R-:W-:Y:S02]  /*c0a0*/  IADD3 R83, P1, R4.reuse, 0x4040, RZ ;  /* 0x0000404004537810 */ /* 0x040fe40007f3e0ff */
[----:B------:R-:W-:Y:S01]  /*c0b0*/  IADD3 R109, P0, R4, 0x4060, RZ ;  /* 0x00004060046d7810 */ /* 0x000fe20007f1e0ff */
[--C-:B------:R-:W-:Y:S01]  /*c0c0*/  IMAD.X R13, RZ, RZ, R5.reuse, P2 ;  /* 0x000000ffff0d7224 */ /* 0x100fe200010e0605 */
[----:B------:R-:W-:Y:S01]  /*c0d0*/  LOP3.LUT R4, R9, R4, RZ, 0x3c, !PT ;  /* 0x0000000409047212 */ /* 0x000fe200078e3cff */
[--C-:B------:R-:W-:Y:S01]  /*c0e0*/  IMAD.X R11, RZ, RZ, R5.reuse, P1 ;  /* 0x000000ffff0b7224 */ /* 0x100fe200008e0605 */
[----:B------:R-:W-:Y:S01]  /*c0f0*/  SHF.R.U64 R62, R62, 0x3, RZ ;  /* 0x000000033e3e7819 */ /* 0x000fe200000012ff */
[----:B------:R-:W-:Y:S01]  /*c100*/  IMAD.X R9, RZ, RZ, R5, P0 ;  /* 0x000000ffff097224 */ /* 0x000fe200000e0605 */
[----:B------:R-:W-:-:S02]  /*c110*/  MOV R74, R4 ;  /* 0x00000004004a7202 */ /* 0x000fc40000000f00 */
[----:B------:R-:W-:Y:S02]  /*c120*/  F2FP.F16.F32.PACK_AB R5, R10, R85 ;  /* 0x000000550a05723e */ /* 0x000fe400000000ff */
[----:B------:R-:W-:Y:S02]  /*c130*/  LOP3.LUT R14, R62, R75, RZ, 0x3c, !PT ;  /* 0x0000004b3e0e7212 */ /* 0x000fe400078e3cff */
[----:B------:R-:W-:Y:S02]  /*c140*/  LOP3.LUT R10, R79, 0x380, RZ, 0xc0, !PT ;  /* 0x000003804f0a7812 */ /* 0x000fe400078ec0ff */
[----:B------:R-:W-:Y:S02]  /*c150*/  LOP3.LUT R44, R83, 0x380, RZ, 0xc0, !PT ;  /* 0x00000380532c7812 */ /* 0x000fe400078ec0ff */
[----:B------:R-:W-:Y:S02]  /*c160*/  LOP3.LUT R62, R109, 0x380, RZ, 0xc0, !PT ;  /* 0x000003806d3e7812 */ /* 0x000fe400078ec0ff */
[----:B------:R-:W-:-:S02]  /*c170*/  SHF.R.U64 R10, R10, 0x3, RZ ;  /* 0x000000030a0a7819 */ /* 0x000fc400000012ff */
[----:B------:R-:W-:Y:S02]  /*c180*/  SHF.R.U64 R44, R44, 0x3, RZ ;  /* 0x000000032c2c7819 */ /* 0x000fe400000012ff */
[----:B------:R-:W-:Y:S02]  /*c190*/  SHF.R.U64 R62, R62, 0x3, RZ ;  /* 0x000000033e3e7819 */ /* 0x000fe400000012ff */
[----:B------:R-:W-:Y:S02]  /*c1a0*/  F2FP.F16.F32.PACK_AB R4, R12, R107 ;  /* 0x0000006b0c04723e */ /* 0x000fe400000000ff */
[----:B------:R-:W-:Y:S02]  /*c1b0*/  LOP3.LUT R12, R10, R79, RZ, 0x3c, !PT ;  /* 0x0000004f0a0c7212 */ /* 0x000fe400078e3cff */
[----:B------:R-:W-:Y:S01]  /*c1c0*/  LOP3.LUT R10, R44, R83, RZ, 0x3c, !PT ;  /* 0x000000532c0a7212 */ /* 0x000fe200078e3cff */
[----:B------:R2:W-:Y:S01]  /*c1d0*/  STSM.16.M88.4 [R74], R4 ;  /* 0x000000044a007844 */ /* 0x0005e20000000200 */
[----:B------:R-:W-:-:S02]  /*c1e0*/  LOP3.LUT R8, R62, R109, RZ, 0x3c, !PT ;  /* 0x0000006d3e087212 */ /* 0x000fc400078e3cff */
[----:B-1----:R-:W-:Y:S02]  /*c1f0*/  ISETP.NE.U32.AND P0, PT, R28, RZ, PT ;  /* 0x000000ff1c00720c */ /* 0x002fe40003f05070 */
[----:B------:R-:W-:Y:S02]  /*c200*/  MOV R62, R10 ;  /* 0x0000000a003e7202 */ /* 0x000fe40000000f00 */
[----:B------:R-:W-:Y:S02]  /*c210*/  MOV R44, R8 ;  /* 0x00000008002c7202 */ /* 0x000fe40000000f00 */
[----:B------:R-:W-:Y:S02]  /*c220*/  F2FP.F16.F32.PACK_AB R8, R103, R104 ;  /* 0x000000686708723e */ /* 0x000fe400000000ff */
[----:B------:R-:W-:Y:S02]  /*c230*/  F2FP.F16.F32.PACK_AB R9, R81, R102 ;  /* 0x000000665109723e */ /* 0x000fe400000000ff */
[----:B------:R-:W-:-:S02]  /*c240*/  F2FP.F16.F32.PACK_AB R10, R100, R101 ;  /* 0x00000065640a723e */ /* 0x000fc400000000ff */
[----:B------:R-:W-:Y:S02]  /*c250*/  F2FP.F16.F32.PACK_AB R11, R77, R84 ;  /* 0x000000544d0b723e */ /* 0x000fe400000000ff */
[----:B------:R-:W-:Y:S02]  /*c260*/  MOV R70, R26 ;  /* 0x0000001a00467202 */ /* 0x000fe40000000f00 */
[----:B------:R-:W-:Y:S01]  /*c270*/  MOV R66, R14 ;  /* 0x0000000e00427202 */ /* 0x000fe20000000f00 */
[----:B------:R-:W-:Y:S01]  /*c280*/  STSM.16.M88.4 [R71], R8 ;  /* 0x0000000847007844 */ /* 0x000fe20000000200 */
[----:B------:R-:W-:Y:S02]  /*c290*/  MOV R63, R12 ;  /* 0x0000000c003f7202 */ /* 0x000fe40000000f00 */
[----:B--2---:R-:W-:Y:S02]  /*c2a0*/  F2FP.F16.F32.PACK_AB R4, R98, R99 ;  /* 0x000000636204723e */ /* 0x004fe400000000ff */
        /* <DEDUP_REMOVED lines=9> */
[----:B------:R-:W-:Y:S01]  /*c340*/  ISETP.NE.AND.EX P0, PT, R29, RZ, PT, P0 ;  /* 0x000000ff1d00720c */ /* 0x000fe20003f05300 */
[----:B------:R-:W2:Y:S01]  /*c350*/  LDC.64 R32, c[0x0][0xc00] ;  /* 0x00030000ff207b82 */ /* 0x000ea20000000a00 */
[----:B------:R-:W-:Y:S01]  /*c360*/  F2FP.F16.F32.PACK_AB R24, R90, R91 ;  /* 0x0000005b5a18723e */ /* 0x000fe200000000ff */
[----:B------:R3:W-:Y:S01]  /*c370*/  STSM.16.M88.4 [R67], R12 ;  /* 0x0000000c43007844 */ /* 0x0007e20000000200 */
[----:B------:R-:W-:Y:S02]  /*c380*/  F2FP.F16.F32.PACK_AB R25, R59, R64 ;  /* 0x000000403b19723e */ /* 0x000fe400000000ff */
[----:B------:R-:W-:Y:S02]  /*c390*/  F2FP.F16.F32.PACK_AB R26, R88, R89 ;  /* 0x00000059581a723e */ /* 0x000fe400000000ff */
[----:B------:R-:W-:-:S02]  /*c3a0*/  F2FP.F16.F32.PACK_AB R27, R55, R58 ;  /* 0x0000003a371b723e */ /* 0x000fc400000000ff */
[----:B------:R-:W-:Y:S02]  /*c3b0*/  F2FP.F16.F32.PACK_AB R29, R30, R51 ;  /* 0x000000331e1d723e */ /* 0x000fe400000000ff */
[----:B------:R-:W-:Y:S01]  /*c3c0*/  F2FP.F16.F32.PACK_AB R28, R60, R61 ;  /* 0x0000003d3c1c723e */ /* 0x000fe200000000ff */
[----:B------:R3:W-:Y:S01]  /*c3d0*/  STSM.16.M88.4 [R66], R24 ;  /* 0x0000001842007844 */ /* 0x0007e20000000200 */
[----:B------:R-:W-:Y:S02]  /*c3e0*/  F2FP.F16.F32.PACK_AB R30, R56, R57 ;  /* 0x00000039381e723e */ /* 0x000fe400000000ff */
[----:B------:R-:W-:Y:S01]  /*c3f0*/  F2FP.F16.F32.PACK_AB R55, R39, R42 ;  /* 0x0000002a2737723e */ /* 0x000fe200000000ff */
[----:B------:R-:W4:Y:S01]  /*c400*/  LDC R56, c[0x0][0xbe8] ;  /* 0x0002fa00ff387b82 */ /* 0x000f220000000800 */
[----:B------:R-:W-:Y:S01]  /*c410*/  F2FP.F16.F32.PACK_AB R42, R36, R37 ;  /* 0x00000025242a723e */ /* 0x000fe200000000ff */
[----:B------:R3:W-:Y:S01]  /*c420*/  STSM.16.M88.4 [R63], R28 ;  /* 0x0000001c3f007844 */ /* 0x0007e20000000200 */
[----:B------:R-:W-:-:S03]  /*c430*/  ISETP.NE.U32.AND P2, PT, RZ, UR4, PT ;  /* 0x00000004ff007c0c */ /* 0x000fc6000bf45070 */
[----:B------:R3:W-:Y:S01]  /*c440*/  STSM.16.M88.4 [R62], R52 ;  /* 0x000000343e007844 */ /* 0x0007e20000000200 */
[----:B------:R-:W-:Y:S01]  /*c450*/  ISETP.NE.AND.EX P2, PT, RZ, UR5, PT, P2 ;  /* 0x00000005ff007c0c */ /* 0x000fe2000bf45320 */
[C---:B--2---:R-:W-:Y:S02]  /*c460*/  IMAD.WIDE R32, R23.reuse, 0x4, R32 ;  /* 0x0000000417207825 */ /* 0x044fe400078e0220 */
[----:B------:R3:W-:Y:S01]  /*c470*/  STSM.16.M88.4 [R44], R40 ;  /* 0x000000282c007844 */ /* 0x0007e20000000200 */
[----:B------:R-:W-:Y:S09]  /*c480*/  BAR.SYNC.DEFER_BLOCKING 0x1, 0x100 ;  /* 0x0044000000007b1d */ /* 0x000ff20000010000 */
[----:B-1----:R-:W-:Y:S01]  /*c490*/  @P2 LEA R4, P3, R23, UR4, 0x2 ;  /* 0x0000000417042c11 */ /* 0x002fe2000f8610ff */
[----:B------:R-:W-:-:S02]  /*c4a0*/  ULDC UR4, c[0x0][0xa88] ;  /* 0x0002a20000047ab9 */ /* 0x000fc40000000800 */
[----:B------:R-:W-:Y:S01]  /*c4b0*/  IMAD.U32 R7, RZ, RZ, UR4 ;  /* 0x00000004ff077e24 */ /* 0x000fe2000f8e00ff */
[----:B------:R-:W-:Y:S01]  /*c4c0*/  @P2 LEA.HI.X R5, R23, UR5, R223, 0x2, P3 ;  /* 0x0000000517052c11 */ /* 0x000fe200098f14df */
[----:B------:R3:W5:Y:S01]  /*c4d0*/  @P0 LDG.E R48, desc[UR60][R32.64] ;  /* 0x0000003c20300981 */ /* 0x000762000c1e1900 */
[----:B----4-:R-:W-:-:S03]  /*c4e0*/  ISETP.NE.AND P1, PT, R56, 0x1, PT ;  /* 0x000000013800780c */ /* 0x010fc60003f25270 */
[----:B------:R3:W5:Y:S10]  /*c4f0*/  @P2 LDG.E R7, desc[UR60][R4.64] ;  /* 0x0000003c04072981 */ /* 0x000774000c1e1900 */
[----:B------:R-:W1:Y:S08]  /*c500*/  @P1 LDC R6, c[0x0][0xbec] ;  /* 0x0002fb00ff061b82 */ /* 0x000e700000000800 */
[----:B------:R-:W2:Y:S01]  /*c510*/  @P1 LDC R11, c[0x0][0xbf0] ;  /* 0x0002fc00ff0b1b82 */ /* 0x000ea20000000800 */
[----:B---3--:R-:W-:Y:S05]  /*c520*/  @P2 BRA `(.L_x_7073) ;  /* 0x0000000000102947 */ /* 0x008fea0003800000 */
[----:B------:R-:W-:Y:S05]  /*c530*/  @!P0 BRA `(.L_x_7073) ;  /* 0x00000000000c8947 */ /* 0x000fea0003800000 */
[----:B------:R-:W3:Y:S04]  /*c540*/  LDG.E R4, desc[UR60][R32.64] ;  /* 0x0000003c20047981 */ /* 0x000ee8000c1e1900 */
[----:B-----5:R-:W3:Y:S02]  /*c550*/  LDG.E R7, desc[UR60][R32.64+0x4] ;  /* 0x0000043c20077981 */ /* 0x020ee4000c1e1900 */
[----:B---3--:R-:W-:-:S07]  /*c560*/  IMAD.IADD R7, R7, 0x1, -R4 ;  /* 0x0000000107077824 */ /* 0x008fce00078e0a04 */
.L_x_7073:
        /* <DEDUP_REMOVED lines=8> */
[----:B-1----:R-:W-:Y:S01]  /*c5f0*/  @P1 IMAD.HI.U32 R6, R15, R6, RZ ;  /* 0x000000060f061227 */ /* 0x002fe200078e00ff */
[----:B------:R-:W1:Y:S03]  /*c600*/  @P1 LDC R23, c[0x0][0xbec] ;  /* 0x0002fb00ff171b82 */ /* 0x000e660000000800 */
[----:B------:R-:W-:Y:S01]  /*c610*/  IMAD.MOV.U32 R9, RZ, RZ, R15 ;  /* 0x000000ffff097224 */ /* 0x000fe200078e000f */
[----:B--2---:R-:W-:Y:S01]  /*c620*/  @P1 SHF.R.U32.HI R9, RZ, R11, R6 ;  /* 0x0000000bff091219 */ /* 0x004fe20000011606 */
[----:B------:R-:W-:-:S02]  /*c630*/  IMAD R13, R221, UR5, R4 ;  /* 0x00000005dd0d7c24 */ /* 0x000fc4000f8e0204 */
[----:B------:R-:W-:Y:S01]  /*c640*/  IMAD.WIDE.U32 R4, R221, UR4, R48 ;  /* 0x00000004dd047c25 */ /* 0x000fe2000f8e0030 */
[----:B------:R-:W-:-:S03]  /*c650*/  ULDC.64 UR4, c[0x0][0xb98] ;  /* 0x0002e60000047ab9 */ /* 0x000fc60000000a00 */
[----:B------:R-:W-:Y:S02]  /*c660*/  IMAD R11, R224, 0x40, R17 ;  /* 0x00000040e00b7824 */ /* 0x000fe400078e0211 */
[----:B------:R-:W-:Y:S02]  /*c670*/  IMAD.IADD R5, R5, 0x1, R13 ;  /* 0x0000000105057824 */ /* 0x000fe400078e020d */
[----:B------:R-:W-:Y:S02]  /*c680*/  IMAD.MOV R13, RZ, RZ, -R9 ;  /* 0x000000ffff0d7224 */ /* 0x000fe400078e0a09 */
[----:B------:R-:W-:-:S04]  /*c690*/  IMAD.WIDE R20, R11, 0x2, R20 ;  /* 0x000000020b147825 */ /* 0x000fc800078e0214 */
[----:B------:R-:W-:Y:S01]  /*c6a0*/  IMAD R6, R223, UR4, RZ ;  /* 0x00000004df067c24 */ /* 0x000fe2000f8e02ff */
[C---:B------:R-:W-:Y:S01]  /*c6b0*/  IADD3 R41, P6, R20.reuse, 0x4000, RZ ;  /* 0x0000400014297810 */ /* 0x040fe20007fde0ff */
[----:B------:R-:W-:Y:S01]  /*c6c0*/  IMAD.WIDE.U32 R4, R55, UR4, R4 ;  /* 0x0000000437047c25 */ /* 0x000fe2000f8e0004 */
[----:B------:R-:W-:Y:S02]  /*c6d0*/  IADD3 R37, P5, R20, 0x5000, RZ ;  /* 0x0000500014257810 */ /* 0x000fe40007fbe0ff */
[----:B------:R-:W-:Y:S01]  /*c6e0*/  LOP3.LUT R40, R41, 0x380, RZ, 0xc0, !PT ;  /* 0x0000038029287812 */ /* 0x000fe200078ec0ff */
[----:B------:R-:W-:Y:S01]  /*c6f0*/  IMAD R11, R56, R13, R15 ;  /* 0x0000000d380b7224 */ /* 0x000fe200078e020f */
[----:B------:R-:W-:Y:S01]  /*c700*/  SHF.R.S32.HI R13, RZ, 0x1f, R9 ;  /* 0x0000001fff0d7819 */ /* 0x000fe20000011409 */
[----:B------:R-:W-:Y:S01]  /*c710*/  IMAD R8, R55, UR5, R6 ;  /* 0x0000000537087c24 */ /* 0x000fe2000f8e0206 */
[----:B------:R-:W-:Y:S01]  /*c720*/  IADD3 R4, P2, R9, R4, RZ ;  /* 0x0000000409047210 */ /* 0x000fe20007f5e0ff */
[----:B------:R-:W-:Y:S01]  /*c730*/  ULDC.64 UR4, c[0x0][0xb88] ;  /* 0x0002e20000047ab9 */ /* 0x000fe20000000a00 */
[----:B------:R-:W-:Y:S01]  /*c740*/  SHF.R.S32.HI R6, RZ, 0x1f, R11 ;  /* 0x0000001fff067819 */ /* 0x000fe2000001140b */
[----:B------:R-:W-:Y:S01]  /*c750*/  IMAD R57, R7, R56, RZ ;  /* 0x0000003807397224 */ /* 0x000fe200078e02ff */
[----:B------:R-:W-:-:S02]  /*c760*/  IADD3.X R5, R13, R5, R8, P2, !PT ;  /* 0x000000050d057210 */ /* 0x000fc400017fe408 */
        /* <DEDUP_REMOVED lines=18> */
[----:B------:R-:W-:Y:S01]  /*c890*/  LOP3.LUT R8, R9, 0x380, RZ, 0xc0, !PT ;  /* 0x0000038009087812 */ /* 0x000fe200078ec0ff */
[----:B------:R-:W-:Y:S01]  /*c8a0*/  SHFL.IDX PT, R52, R10, 0x1, 0x1c1f ;  /* 0x003c1f000a347f89 */ /* 0x000fe200000e0000 */
[----:B------:R-:W-:Y:S01]  /*c8b0*/  LOP3.LUT P0, RZ, R226, 0x3, RZ, 0xc0, !PT ;  /* 0x00000003e2ff7812 */ /* 0x000fe2000780c0ff */
[----:B------:R-:W-:Y:S01]  /*c8c0*/  ULDC.64 UR4, c[0x0][0xaa0] ;  /* 0x0002a80000047ab9 */ /* 0x000fe20000000a00 */
[----:B------:R-:W-:Y:S01]  /*c8d0*/  SHF.R.U64 R8, R8, 0x3, RZ ;  /* 0x0000000308087819 */ /* 0x000fe200000012ff */
[----:B------:R-:W2:Y:S01]  /*c8e0*/  SHFL.IDX PT, R51, R14, RZ, 0x1c1f ;  /* 0x001c1fff0e337589 */ /* 0x000ea200000e0000 */
[----:B------:R-:W-:-:S02]  /*c8f0*/  IADD3 R33, P4, R20, 0x6000, RZ ;  /* 0x0000600014217810 */ /* 0x000fc40007f9e0ff */
[----:B------:R-:W-:Y:S01]  /*c900*/  LOP3.LUT R8, R8, R9, RZ, 0x3c, !PT ;  /* 0x0000000908087212 */ /* 0x000fe200078e3cff */
[----:B------:R-:W3:Y:S01]  /*c910*/  SHFL.IDX PT, R53, R14, 0x1, 0x1c1f ;  /* 0x003c1f000e357f89 */ /* 0x000ee200000e0000 */
[----:B------:R-:W-:Y:S01]  /*c920*/  IMAD.X R9, RZ, RZ, R21, P2 ;  /* 0x000000ffff097224 */ /* 0x000fe200010e0615 */
[-C--:B------:R-:W-:Y:S02]  /*c930*/  ISETP.GE.OR P2, PT, R24, R57.reuse, P0 ;  /* 0x000000391800720c */ /* 0x080fe40000746670 */
[----:B------:R-:W-:Y:S02]  /*c940*/  ISETP.GE.OR P0, PT, R4, R57, P0 ;  /* 0x000000390400720c */ /* 0x000fe40000706670 */
[----:B------:R-:W-:Y:S02]  /*c950*/  LOP3.LUT R11, R20, 0x380, RZ, 0xc0, !PT ;  /* 0x00000380140b7812 */ /* 0x000fe400078ec0ff */
[----:B------:R-:W-:Y:S02]  /*c960*/  LOP3.LUT R32, R33, 0x380, RZ, 0xc0, !PT ;  /* 0x0000038021207812 */ /* 0x000fe400078ec0ff */
[----:B------:R-:W-:-:S02]  /*c970*/  SHF.R.U64 R11, R11, 0x3, RZ ;  /* 0x000000030b0b7819 */ /* 0x000fc400000012ff */
[----:B------:R-:W-:Y:S02]  /*c980*/  IADD3 R5, P3, R20, 0x7000, RZ ;  /* 0x0000700014057810 */ /* 0x000fe40007f7e0ff */
[----:B------:R-:W-:Y:S02]  /*c990*/  SHF.R.U64 R40, R40, 0x3, RZ ;  /* 0x0000000328287819 */ /* 0x000fe400000012ff */
[----:B------:R-:W-:Y:S01]  /*c9a0*/  SHF.R.U64 R36, R36, 0x3, RZ ;  /* 0x0000000324247819 */ /* 0x000fe200000012ff */
[--C-:B------:R-:W-:Y:S01]  /*c9b0*/  IMAD.X R29, RZ, RZ, R21.reuse, P3 ;  /* 0x000000ffff1d7224 */ /* 0x100fe200018e0615 */
[----:B------:R-:W-:Y:S01]  /*c9c0*/  SHF.R.U64 R32, R32, 0x3, RZ ;  /* 0x0000000320207819 */ /* 0x000fe200000012ff */
[----:B--2---:R-:W-:Y:S01]  /*c9d0*/  @!P2 ST.E desc[UR60][R50.64], R0 ;  /* 0x000000003200a985 */ /* 0x004fe2000c10193c */
[----:B------:R-:W-:Y:S02]  /*c9e0*/  LOP3.LUT R20, R11, R20, RZ, 0x3c, !PT ;  /* 0x000000140b147212 */ /* 0x000fe400078e3cff */
[----:B------:R-:W-:Y:S01]  /*c9f0*/  LOP3.LUT R40, R40, R41, RZ, 0x3c, !PT ;  /* 0x0000002928287212 */ /* 0x000fe200078e3cff */
[----:B---3--:R2:W-:Y:S01]  /*ca00*/  @!P0 ST.E desc[UR60][R52.64], R3 ;  /* 0x0000000334008985 */ /* 0x0085e2000c10193c */
[----:B------:R-:W-:Y:S01]  /*ca10*/  LOP3.LUT R36, R36, R37, RZ, 0x3c, !PT ;  /* 0x0000002524247212 */ /* 0x000fe200078e3cff */
[--C-:B------:R-:W-:Y:S01]  /*ca20*/  IMAD.X R41, RZ, RZ, R21.reuse, P6 ;  /* 0x000000ffff297224 */ /* 0x100fe200030e0615 */
[----:B------:R-:W-:Y:S01]  /*ca30*/  LOP3.LUT R32, R32, R33, RZ, 0x3c, !PT ;  /* 0x0000002120207212 */ /* 0x000fe200078e3cff */
[--C-:B------:R-:W-:Y:S01]  /*ca40*/  IMAD.X R37, RZ, RZ, R21.reuse, P5 ;  /* 0x000000ffff257224 */ /* 0x100fe200028e0615 */
[----:B------:R3:W5:Y:S01]  /*ca50*/  LD.E.128 R24, desc[UR60][R20.64] ;  /* 0x0000003c14187980 */ /* 0x000762000c101d00 */
[----:B------:R-:W-:Y:S01]  /*ca60*/  IMAD.X R33, RZ, RZ, R21, P4 ;  /* 0x000000ffff217224 */ /* 0x000fe200020e0615 */
[----:B------:R-:W-:-:S02]  /*ca70*/  LOP3.LUT R12, R15, 0x380, RZ, 0xc0, !PT ;  /* 0x000003800f0c7812 */ /* 0x000fc400078ec0ff */
[----:B------:R-:W-:Y:S01]  /*ca80*/  LOP3.LUT R4, R5, 0x380, RZ, 0xc0, !PT ;  /* 0x0000038005047812 */ /* 0x000fe200078ec0ff */
[----:B------:R-:W5:Y:S01]  /*ca90*/  LD.E.128 R8, desc[UR60][R8.64] ;  /* 0x0000003c08087980 */ /* 0x000f62000c101d00 */
[----:B------:R-:W-:Y:S01]  /*caa0*/  SHF.R.U64 R12, R12, 0x3, RZ ;  /* 0x000000030c0c7819 */ /* 0x000fe200000012ff */
[----:B--2---:R-:W-:Y:S01]  /*cab0*/  IMAD R3, R49, UR4, RZ ;  /* 0x0000000431037c24 */ /* 0x004fe2000f8e02ff */
[----:B------:R-:W-:Y:S01]  /*cac0*/  SHF.R.U64 R4, R4, 0x3, RZ ;  /* 0x0000000304047819 */ /* 0x000fe200000012ff */
[----:B------:R-:W2:Y:S01]  /*cad0*/  @P1 LDC R49, c[0x0][0xbf0] ;  /* 0x0002fc00ff311b82 */ /* 0x000ea20000000800 */
[----:B---3--:R-:W-:Y:S01]  /*cae0*/  IMAD.WIDE.U32 R20, R48, UR4, RZ ;  /* 0x0000000430147c25 */ /* 0x008fe2000f8e00ff */
[----:B------:R-:W-:Y:S01]  /*caf0*/  LOP3.LUT R12, R12, R15, RZ, 0x3c, !PT ;  /* 0x0000000f0c0c7212 */ /* 0x000fe200078e3cff */
[----:B------:R-:W5:Y:S01]  /*cb00*/  LD.E.128 R40, desc[UR60][R40.64] ;  /* 0x0000003c28287980 */ /* 0x000f62000c101d00 */
[----:B------:R-:W-:Y:S01]  /*cb10*/  LOP3.LUT R28, R4, R5, RZ, 0x3c, !PT ;  /* 0x00000005041c7212 */ /* 0x000fe200078e3cff */
[----:B------:R-:W-:Y:S01]  /*cb20*/  IMAD R3, R48, UR5, R3 ;  /* 0x0000000530037c24 */ /* 0x000fe2000f8e0203 */
[----:B------:R-:W-:Y:S01]  /*cb30*/  ULDC.64 UR4, c[0x0][0xae8] ;  /* 0x0002ba0000047ab9 */ /* 0x000fe20000000a00 */
[----:B------:R-:W5:Y:S02]  /*cb40*/  LD.E.128 R4, desc[UR60][R6.64] ;  /* 0x0000003c06047980 */ /* 0x000f64000c101d00 */
[----:B------:R-:W-:-:S02]  /*cb50*/  IMAD.IADD R21, R21, 0x1, R3 ;  /* 0x0000000115157824 */ /* 0x000fc400078e0203 */
[----:B------:R-:W-:Y:S01]  /*cb60*/  IMAD R3, R220, 0x20, R224 ;  /* 0x00000020dc037824 */ /* 0x000fe200078e02e0 */
[----:B------:R-:W5:Y:S01]  /*cb70*/  LD.E.128 R12, desc[UR60][R12.64] ;  /* 0x0000003c0c0c7980 */ /* 0x000f62000c101d00 */
[----:B------:R-:W-:Y:S02]  /*cb80*/  IMAD R0, R44, UR4, RZ ;  /* 0x000000042c007c24 */ /* 0x000fe4000f8e02ff */
[----:B------:R-:W-:Y:S01]  /*cb90*/  IMAD R44, R222, 0x80, R3 ;  /* 0x00000080de2c7824 */ /* 0x000fe200078e0203 */
[----:B------:R-:W5:Y:S01]  /*cba0*/  LD.E.128 R36, desc[UR60][R36.64] ;  /* 0x0000003c24247980 */ /* 0x000f62000c101d00 */
[C---:B------:R-:W-:Y:S02]  /*cbb0*/  IMAD R3, R221.reuse, UR5, R0 ;  /* 0x00000005dd037c24 */ /* 0x040fe4000f8e0200 */
[----:B------:R-:W-:Y:S01]  /*cbc0*/  IMAD.WIDE.U32 R20, R221, UR4, R20 ;  /* 0x00000004dd147c25 */ /* 0x000fe2000f8e0014 */
[----:B------:R-:W-:Y:S01]  /*cbd0*/  ULDC.64 UR4, c[0x0][0xaf0] ;  /* 0x0002bc0000047ab9 */ /* 0x000fe20000000a00 */
[----:B------:R-:W5:Y:S02]  /*cbe0*/  LD.E.128 R32, desc[UR60][R32.64] ;  /* 0x0000003c20207980 */ /* 0x000f64000c101d00 */
[----:B-1----:R-:W-:-:S02]  /*cbf0*/  @P1 IMAD.HI.U32 R0, R44, R23, RZ ;  /* 0x000000172c001227 */ /* 0x002fc400078e00ff */
[----:B------:R-:W5:Y:S02]  /*cc00*/  LD.E.128 R28, desc[UR60][R28.64] ;  /* 0x0000003c1c1c7980 */ /* 0x000f64000c101d00 */
[----:B------:R-:W-:Y:S02]  /*cc10*/  IMAD.IADD R21, R21, 0x1, R3 ;  /* 0x0000000115157824 */ /* 0x000fe400078e0203 */
[----:B------:R-:W-:Y:S01]  /*cc20*/  IMAD.MOV.U32 R3, RZ, RZ, R44 ;  /* 0x000000ffff037224 */ /* 0x000fe200078e002c */
[----:B--2---:R-:W-:Y:S01]  /*cc30*/  @P1 SHF.R.U32.HI R3, RZ, R49, R0 ;  /* 0x00000031ff031219 */ /* 0x004fe20000011600 */
[----:B------:R-:W-:Y:S01]  /*cc40*/  IMAD R23, R223, UR4, RZ ;  /* 0x00000004df177c24 */ /* 0x000fe2000f8e02ff */
[----:B------:R-:W-:Y:S01]  /*cc50*/  @!PT LDS RZ, [RZ] ;  /* 0x00000000fffff984 */ /* 0x000fe20000000800 */
[----:B------:R-:W-:Y:S01]  /*cc60*/  @!PT LDS RZ, [RZ] ;  /* 0x00000000fffff984 */ /* 0x000fe20000000800 */
[----:B------:R-:W-:Y:S01]  /*cc70*/  @!PT LDS RZ, [RZ] ;  /* 0x00000000fffff984 */ /* 0x000fe20000000800 */
[----:B------:R-:W-:Y:S01]  /*cc80*/  @!PT LDS RZ, [RZ] ;  /* 0x00000000fffff984 */ /* 0x000fe20000000800 */
[----:B------:R1:W-:Y:S06]  /*cc90*/  MEMBAR.ALL.CTA ;  /* 0x0000000000007992 */ /* 0x0003ec0000008000 */
[----:B-1----:R-:W1:Y:S01]  /*cca0*/  FENCE.VIEW.ASYNC.S ;  /* 0x00000000000073c6 */ /* 0x002e620000000000 */
        /* <DEDUP_REMOVED lines=14> */
[----:B------:R-:W-:Y:S02]  /*cd90*/  IMAD R50, R222, 0x80, R224 ;  /* 0x00000080de327824 */ /* 0x000fe400078e02e0 */
[----:B------:R-:W-:-:S02]  /*cda0*/  IMAD R3, R23, UR5, R44 ;  /* 0x0000000517037c24 */ /* 0x000fc4000f8e022c */
[----:B------:R-:W-:Y:S01]  /*cdb0*/  IMAD.WIDE.U32 R20, R23, UR4, R20 ;  /* 0x0000000417147c25 */ /* 0x000fe2000f8e0014 */
[CC--:B------:R-:W-:Y:S01]  /*cdc0*/  ISETP.GE.AND P2, PT, R50.reuse, R57.reuse, PT ;  /* 0x000000393200720c */ /* 0x0c0fe20003f46270 */
[----:B------:R-:W-:Y:S02]  /*cdd0*/  ULDC.64 UR4, c[0x0][0xa80] ;  /* 0x0002a00000047ab9 */ /* 0x000fe40000000a00 */
[----:B------:R-:W-:Y:S01]  /*cde0*/  VIADD R0, R50, 0x20 ;  /* 0x0000002032007836 */ /* 0x000fe20000000000 */
[----:B------:R-:W-:Y:S01]  /*cdf0*/  LEA R23, P3, R20, UR4, 0x1 ;  /* 0x0000000414177c11 */ /* 0x000fe2000f8608ff */
[----:B------:R-:W-:Y:S02]  /*ce00*/  IMAD.IADD R3, R21, 0x1, R3 ;  /* 0x0000000115037824 */ /* 0x000fe400078e0203 */
[----:B0-----:R-:W-:Y:S01]  /*ce10*/  VIADD R18, R18, 0x34820 ;  /* 0x0003482012127836 */ /* 0x001fe20000000000 */
[----:B------:R-:W-:Y:S01]  /*ce20*/  ISETP.GE.AND P0, PT, R0, R57, PT ;  /* 0x000000390000720c */ /* 0x000fe20003f06270 */
[----:B------:R-:W-:Y:S01]  /*ce30*/  VIADD R0, R50, 0x40 ;  /* 0x0000004032007836 */ /* 0x000fe20000000000 */
[----:B------:R-:W-:-:S02]  /*ce40*/  LEA.HI.X R3, R20, UR5, R3, 0x1, P3 ;  /* 0x0000000514037c11 */ /* 0x000fc400098f0c03 */
        /* <DEDUP_REMOVED lines=9> */
[----:B------:R-:W-:-:S11]  /*cee0*/  ISETP.GE.AND P3, PT, R22, UR4, PT ;  /* 0x0000000416007c0c */ /* 0x000fd6000bf66270 */
[CC--:B-1----:R-:W-:Y:S02]  /*cef0*/  @!P2 LEA R20, P4, R17.reuse, R48.reuse, 0x1 ;  /* 0x000000301114a211 */ /* 0x0c2fe400078808ff */
[C---:B------:R-:W-:Y:S02]  /*cf00*/  @!P3 LEA R48, P5, R22.reuse, R48, 0x1 ;  /* 0x000000301630b211 */ /* 0x040fe400078a08ff */
[-C--:B--2---:R-:W-:Y:S02]  /*cf10*/  @!P2 LEA.HI.X R21, R17, R0.reuse, R233, 0x1, P4 ;  /* 0x000000001115a211 */ /* 0x084fe400020f0ce9 */
[----:B------:R-:W-:-:S03]  /*cf20*/  @!P3 LEA.HI.X R49, R22, R0, R232, 0x1, P5 ;  /* 0x000000001631b211 */ /* 0x000fc600028f0ce8 */
[----:B-----5:R3:W-:Y:S04]  /*cf30*/  @!P2 ST.E.128 desc[UR60][R20.64], R24 ;  /* 0x000000181400a985 */ /* 0x0207e8000c101d3c */
[----:B------:R3:W-:Y:S02]  /*cf40*/  @!P3 ST.E.128 desc[UR60][R48.64], R40 ;  /* 0x000000283000b985 */ /* 0x0007e4000c101d3c */
.L_x_7075:
[----:B------:R-:W-:Y:S05]  /*cf50*/  BSYNC B1 ;  /* 0x0000000000017941 */ /* 0x000fea0003800000 */
.L_x_7074:
[----:B--2---:R2:W4:Y:S01]  /*cf60*/  SHFL.IDX PT, R0, R3, 0x1, 0x181f ;  /* 0x00381f0003007f89 */ /* 0x00452200000e0000 */
[----:B------:R-:W-:Y:S03]  /*cf70*/  BSSY B1, `(.L_x_7076) ;  /* 0x000000c000017945 */ /* 0x000fe60003800000 */
[----:B---3-5:R2:W3:Y:S01]  /*cf80*/  SHFL.IDX PT, R24, R23, 0x1, 0x181f ;  /* 0x00381f0017187f89 */ /* 0x0284e200000e0000 */
[----:B------:R-:W-:Y:S05]  /*cf90*/  @P0 BRA `(.L_x_7077) ;  /* 0x0000000000240947 */ /* 0x000fea0003800000 */
[----:B------:R-:W-:Y:S02]  /*cfa0*/  ULDC UR4, c[0x0][0xac8] ;  /* 0x0002b20000047ab9 */ /* 0x000fe40000000800 */
[----:B------:R-:W-:Y:S02]  /*cfb0*/  ISETP.GE.AND P3, PT, R17, UR4, PT ;  /* 0x0000000411007c0c */ /* 0x000fe4000bf66270 */
[----:B------:R-:W-:-:S11]  /*cfc0*/  ISETP.GE.AND P4, PT, R22, UR4, PT ;  /* 0x0000000416007c0c */ /* 0x000fd6000bf86270 */
[CC--:B---3--:R-:W-:Y:S02]  /*cfd0*/  @!P3 LEA R20, P0, R17.reuse, R24.reuse, 0x1 ;  /* 0x000000181114b211 */ /* 0x0c8fe400078008ff */
[C---:B------:R-:W-:Y:S02]  /*cfe0*/  @!P4 LEA R24, P2, R22.reuse, R24, 0x1 ;  /* 0x000000181618c211 */ /* 0x040fe400078408ff */
[-C--:B----4-:R-:W-:Y:S02]  /*cff0*/  @!P3 LEA.HI.X R21, R17, R0.reuse, R233, 0x1, P0 ;  /* 0x000000001115b211 */ /* 0x090fe400000f0ce9 */
[----:B------:R-:W-:-:S03]  /*d000*/  @!P4 LEA.HI.X R25, R22, R0, R232, 0x1, P2 ;  /* 0x000000001619c211 */ /* 0x000fc600010f0ce8 */
[----:B------:R3:W-:Y:S04]  /*d010*/  @!P3 ST.E.128 desc[UR60][R20.64], R12 ;  /* 0x0000000c1400b985 */ /* 0x0007e8000c101d3c */
[----:B------:R3:W-:Y:S02]  /*d020*/  @!P4 ST.E.128 desc[UR60][R24.64], R36 ;  /* 0x000000241800c985 */ /* 0x0007e4000c101d3c */
.L_x_7077:
[----:B------:R-:W-:Y:S05]  /*d030*/  BSYNC B1 ;  /* 0x0000000000017941 */ /* 0x000fea0003800000 */
.L_x_7076:
[----:B----4-:R4:W0:Y:S01]  /*d040*/  SHFL.IDX PT, R0, R3, 0x2, 0x181f ;  /* 0x00581f0003007f89 */ /* 0x01082200000e0000 */
[----:B------:R-:W-:Y:S03]  /*d050*/  BSSY B1, `(.L_x_7078) ;  /* 0x000000c000017945 */ /* 0x000fe60003800000 */
[----:B---3--:R4:W3:Y:S01]  /*d060*/  SHFL.IDX PT, R14, R23, 0x2, 0x181f ;  /* 0x00581f00170e7f89 */ /* 0x0088e200000e0000 */
[----:B------:R-:W-:Y:S05]  /*d070*/  @P1 BRA `(.L_x_7079) ;  /* 0x0000000000241947 */ /* 0x000fea0003800000 */
[----:B------:R-:W-:Y:S02]  /*d080*/  ULDC UR4, c[0x0][0xac8] ;  /* 0x0002b20000047ab9 */ /* 0x000fe40000000800 */
[----:B------:R-:W-:Y:S02]  /*d090*/  ISETP.GE.AND P2, PT, R17, UR4, PT ;  /* 0x0000000411007c0c */ /* 0x000fe4000bf46270 */
[----:B------:R-:W-:-:S11]  /*d0a0*/  ISETP.GE.AND P3, PT, R22, UR4, PT ;  /* 0x0000000416007c0c */ /* 0x000fd6000bf66270 */
[CC--:B---3--:R-:W-:Y:S02]  /*d0b0*/  @!P2 LEA R12, P0, R17.reuse, R14.reuse, 0x1 ;  /* 0x0000000e110ca211 */ /* 0x0c8fe400078008ff */
[C---:B------:R-:W-:Y:S02]  /*d0c0*/  @!P3 LEA R14, P1, R22.reuse, R14, 0x1 ;  /* 0x0000000e160eb211 */ /* 0x040fe400078208ff */
[-C--:B0-----:R-:W-:Y:S02]  /*d0d0*/  @!P2 LEA.HI.X R13, R17, R0.reuse, R233, 0x1, P0 ;  /* 0x00000000110da211 */ /* 0x081fe400000f0ce9 */
[----:B------:R-:W-:-:S03]  /*d0e0*/  @!P3 LEA.HI.X R15, R22, R0, R232, 0x1, P1 ;  /* 0x00000000160fb211 */ /* 0x000fc600008f0ce8 */
[----:B------:R0:W-:Y:S04]  /*d0f0*/  @!P2 ST.E.128 desc[UR60][R12.64], R4 ;  /* 0x000000040c00a985 */ /* 0x0001e8000c101d3c */
[----:B------:R0:W-:Y:S02]  /*d100*/  @!P3 ST.E.128 desc[UR60][R14.64], R32 ;  /* 0x000000200e00b985 */ /* 0x0001e4000c101d3c */
.L_x_7079:
[----:B------:R-:W-:Y:S05]  /*d110*/  BSYNC B1 ;  /* 0x0000000000017941 */ /* 0x000fea0003800000 */
.L_x_7078:
[----:B0-----:R-:W-:Y:S01]  /*d120*/  VIADD R0, R50, 0x60 ;  /* 0x0000006032007836 */ /* 0x001fe20000000000 */
[----:B--2-4-:R-:W0:Y:S04]  /*d130*/  SHFL.IDX PT, R3, R3, 0x3, 0x181f ;  /* 0x00781f0003037f89 */ /* 0x014e2800000e0000 */
[----:B------:R-:W-:Y:S01]  /*d140*/  ISETP.GE.AND P0, PT, R0, R57, PT ;  /* 0x000000390000720c */ /* 0x000fe20003f06270 */
[----:B------:R-:W2:-:S12]  /*d150*/  SHFL.IDX PT, R23, R23, 0x3, 0x181f ;  /* 0x00781f0017177f89 */ /* 0x000e9800000e0000 */
[----:B------:R-:W-:Y:S05]  /*d160*/  @P0 BRA `(.L_x_7080) ;  /* 0x0000000800e40947 */ /* 0x000fea0003800000 */
[----:B------:R-:W-:Y:S02]  /*d170*/  ULDC UR4, c[0x0][0xac8] ;  /* 0x0002b20000047ab9 */ /* 0x000fe40000000800 */
[----:B------:R-:W-:-:S13]  /*d180*/  ISETP.GE.AND P1, PT, R17, UR4, PT ;  /* 0x0000000411007c0c */ /* 0x000fda000bf26270 */
[----:B--2---:R-:W-:-:S04]  /*d190*/  @!P1 LEA R4, P0, R17, R23, 0x1 ;  /* 0x0000001711049211 */ /* 0x004fc800078008ff */
[----:B0-----:R-:W-:Y:S02]  /*d1a0*/  @!P1 LEA.HI.X R5, R17, R3, R233, 0x1, P0 ;  /* 0x0000000311059211 */ /* 0x001fe400000f0ce9 */
[----:B------:R-:W-:-:S03]  /*d1b0*/  ISETP.GE.AND P0, PT, R22, UR4, PT ;  /* 0x0000000416007c0c */ /* 0x000fc6000bf06270 */
[----:B------:R4:W-:Y:S10]  /*d1c0*/  @!P1 ST.E.128 desc[UR60][R4.64], R8 ;  /* 0x0000000804009985 */ /* 0x0009f4000c101d3c */
[----:B------:R-:W-:Y:S05]  /*d1d0*/  @P0 BRA `(.L_x_7080) ;  /* 0x0000000800c80947 */ /* 0x000fea0003800000 */
[----:B----4-:R-:W-:-:S04]  /*d1e0*/  LEA R4, P0, R22, R23, 0x1 ;  /* 0x0000001716047211 */ /* 0x010fc800078008ff */
[----:B------:R-:W-:-:S05]  /*d1f0*/  LEA.HI.X R5, R22, R3, R232, 0x1, P0 ;  /* 0x0000000316057211 */ /* 0x000fca00000f0ce8 */
[----:B------:R0:W-:Y:S01]  /*d200*/  ST.E.128 desc[UR60][R4.64], R28 ;  /* 0x0000001c04007985 */ /* 0x0001e2000c101d3c */
[----:B------:R-:W-:Y:S05]  /*d210*/  BRA `(.L_x_7080) ;  /* 0x0000000800b87947 */ /* 0x000fea0003800000 */
.L_x_7072:
        /* <DEDUP_REMOVED lines=27> */
.L_x_7081:
        /* <DEDUP_REMOVED lines=46> */
.L_x_7083:
[----:B------:R-:W-:Y:S05]  /*d6b0*/  BSYNC B1 ;  /* 0x0000000000017941 */ /* 0x000fea0003800000 */
.L_x_7082:
[----:B------:R-:W-:Y:S01]  /*d6c0*/  ULDC.64 UR4, c[0x0][0xaa0] ;  /* 0x0002a80000047ab9 */ /* 0x000fe20000000a00 */
[----:B------:R-:W-:Y:S01]  /*d6d0*/  BSSY B1, `(.L_x_7084) ;  /* 0x0000038000017945 */ /* 0x000fe20003800000 */
[----:B------:R-:W-:-:S04]  /*d6e0*/  IMAD R4, R10, UR4, RZ ;  /* 0x000000040a047c24 */ /* 0x000fc8000f8e02ff */
[C---:B--2---:R-:W-:Y:S02]  /*d6f0*/  IMAD R7, R3.reuse, UR5, R4 ;  /* 0x0000000503077c24 */ /* 0x044fe4000f8e0204 */
[----:B------:R-:W-:Y:S01]  /*d700*/  IMAD.WIDE.U32 R4, R3, UR4, RZ ;  /* 0x0000000403047c25 */ /* 0x000fe2000f8e00ff */
[----:B------:R-:W-:-:S03]  /*d710*/  ULDC.64 UR4, c[0x0][0xae8] ;  /* 0x0002ba0000047ab9 */ /* 0x000fc60000000a00 */
[----:B------:R-:W-:Y:S02]  /*d720*/  IMAD R3, R220, 0x20, R224 ;  /* 0x00000020dc037824 */ /* 0x000fe400078e02e0 */
[----:B------:R-:W-:Y:S02]  /*d730*/  IMAD.IADD R5, R5, 0x1, R7 ;  /* 0x0000000105057824 */ /* 0x000fe400078e0207 */
[----:B------:R-:W-:Y:S02]  /*d740*/  IMAD R9, R222, 0x80, R3 ;  /* 0x00000080de097824 */ /* 0x000fe400078e0203 */
        /* <DEDUP_REMOVED lines=41> */
[----:B------:R-:W-:-:S11]  /*d9e0*/  ISETP.GE.AND P5, PT, R22, UR4, PT ;  /* 0x0000000416007c0c */ /* 0x000fd6000bfa6270 */
[CC--:B---3--:R-:W-:Y:S02]  /*d9f0*/  @!P4 LEA R10, P2, R17.reuse, R4.reuse, 0x1 ;  /* 0x00000004110ac211 */ /* 0x0c8fe400078408ff */
[C---:B------:R-:W-:Y:S02]  /*da00*/  @!P5 LEA R4, P3, R22.reuse, R4, 0x1 ;  /* 0x000000041604d211 */ /* 0x040fe400078608ff */
[-C--:B----4-:R-:W-:Y:S02]  /*da10*/  @!P4 LEA.HI.X R11, R17, R0.reuse, R233, 0x1, P2 ;  /* 0x00000000110bc211 */ /* 0x090fe400010f0ce9 */
[----:B------:R-:W-:-:S03]  /*da20*/  @!P5 LEA.HI.X R5, R22, R0, R232, 0x1, P3 ;  /* 0x000000001605d211 */ /* 0x000fc600018f0ce8 */
[----:B------:R3:W-:Y:S04]  /*da30*/  @!P4 ST.E.128 desc[UR60][R10.64], RZ ;  /* 0x000000ff0a00c985 */ /* 0x0007e8000c101d3c */
[----:B------:R3:W-:Y:S02]  /*da40*/  @!P5 ST.E.128 desc[UR60][R4.64], RZ ;  /* 0x000000ff0400d985 */ /* 0x0007e4000c101d3c */
.L_x_7085:
[----:B------:R-:W-:Y:S05]  /*da50*/  BSYNC B1 ;  /* 0x0000000000017941 */ /* 0x000fea0003800000 */
.L_x_7084:
        /* <DEDUP_REMOVED lines=11> */
[----:B------:R0:W-:Y:S04]  /*db10*/  @!P3 ST.E.128 desc[UR60][R10.64], RZ ;  /* 0x000000ff0a00b985 */ /* 0x0001e8000c101d3c */
[----:B------:R0:W-:Y:S02]  /*db20*/  @!P4 ST.E.128 desc[UR60][R4.64], RZ ;  /* 0x000000ff0400c985 */ /* 0x0001e4000c101d3c */
.L_x_7087:
[----:B------:R-:W-:Y:S05]  /*db30*/  BSYNC B1 ;  /* 0x0000000000017941 */ /* 0x000fea0003800000 */
.L_x_7086:
[----:B0-----:R0:W0:Y:S01]  /*db40*/  SHFL.IDX PT, R0, R3, 0x2, 0x181f ;  /* 0x00581f0003007f89 */ /* 0x00102200000e0000 */
[----:B------:R-:W-:Y:S03]  /*db50*/  BSSY B1, `(.L_x_7088) ;  /* 0x000000c000017945 */ /* 0x000fe60003800000 */
[----:B---3--:R3:W0:Y:S01]  /*db60*/  SHFL.IDX PT, R4, R6, 0x2, 0x181f ;  /* 0x00581f0006047f89 */ /* 0x00862200000e0000 */
[----:B------:R-:W-:Y:S05]  /*db70*/  @P0 BRA `(.L_x_7089) ;  /* 0x0000000000240947 */ /* 0x000fea0003800000 */
[----:B------:R-:W-:Y:S02]  /*db80*/  ULDC UR4, c[0x0][0xac8] ;  /* 0x0002b20000047ab9 */ /* 0x000fe40000000800 */
[----:B------:R-:W-:Y:S02]  /*db90*/  ISETP.GE.AND P2, PT, R17, UR4, PT ;  /* 0x0000000411007c0c */ /* 0x000fe4000bf46270 */
[----:B------:R-:W-:-:S11]  /*dba0*/  ISETP.GE.AND P3, PT, R22, UR4, PT ;  /* 0x0000000416007c0c */ /* 0x000fd6000bf66270 */
[CC--:B0-----:R-:W-:Y:S02]  /*dbb0*/  @!P2 LEA R10, P0, R17.reuse, R4.reuse, 0x1 ;  /* 0x00000004110aa211 */ /* 0x0c1fe400078008ff */
[C---:B------:R-:W-:Y:S02]  /*dbc0*/  @!P3 LEA R4, P1, R22.reuse, R4, 0x1 ;  /* 0x000000041604b211 */ /* 0x040fe400078208ff */
[-C--:B------:R-:W-:Y:S02]  /*dbd0*/  @!P2 LEA.HI.X R11, R17, R0.reuse, R233, 0x1, P0 ;  /* 0x00000000110ba211 */ /* 0x080fe400000f0ce9 */
[----:B------:R-:W-:-:S03]  /*dbe0*/  @!P3 LEA.HI.X R5, R22, R0, R232, 0x1, P1 ;  /* 0x000000001605b211 */ /* 0x000fc600008f0ce8 */
[----:B------:R0:W-:Y:S04]  /*dbf0*/  @!P2 ST.E.128 desc[UR60][R10.64], RZ ;  /* 0x000000ff0a00a985 */ /* 0x0001e8000c101d3c */
[----:B------:R0:W-:Y:S02]  /*dc00*/  @!P3 ST.E.128 desc[UR60][R4.64], RZ ;  /* 0x000000ff0400b985 */ /* 0x0001e4000c101d3c */
.L_x_7089:
[----:B------:R-:W-:Y:S05]  /*dc10*/  BSYNC B1 ;  /* 0x0000000000017941 */ /* 0x000fea0003800000 */
.L_x_7088:
[----:B0-----:R-:W-:Y:S01]  /*dc20*/  VIADD R0, R8, 0x60 ;  /* 0x0000006008007836 */ /* 0x001fe20000000000 */
[----:B--2-4-:R-:W0:Y:S04]  /*dc30*/  SHFL.IDX PT, R3, R3, 0x3, 0x181f ;  /* 0x00781f0003037f89 */ /* 0x014e2800000e0000 */
[----:B------:R-:W-:Y:S01]  /*dc40*/  ISETP.GE.AND P0, PT, R0, R21, PT ;  /* 0x000000150000720c */ /* 0x000fe20003f06270 */
[----:B------:R2:W4:-:S12]  /*dc50*/  SHFL.IDX PT, R4, R6, 0x3, 0x181f ;  /* 0x00781f0006047f89 */ /* 0x00051800000e0000 */
[----:B--2---:R-:W-:Y:S05]  /*dc60*/  @P0 BRA `(.L_x_7080) ;  /* 0x0000000000240947 */ /* 0x004fea0003800000 */
[----:B------:R-:W-:Y:S02]  /*dc70*/  ULDC UR4, c[0x0][0xac8] ;  /* 0x0002b20000047ab9 */ /* 0x000fe40000000800 */
[----:B------:R-:W-:Y:S02]  /*dc80*/  ISETP.GE.AND P2, PT, R17, UR4, PT ;  /* 0x0000000411007c0c */ /* 0x000fe4000bf46270 */
[----:B------:R-:W-:-:S11]  /*dc90*/  ISETP.GE.AND P3, PT, R22, UR4, PT ;  /* 0x0000000416007c0c */ /* 0x000fd6000bf66270 */
[CC--:B---34-:R-:W-:Y:S02]  /*dca0*/  @!P2 LEA R6, P0, R17.reuse, R4.reuse, 0x1 ;  /* 0x000000041106a211 */ /* 0x0d8fe400078008ff */
[C---:B------:R-:W-:Y:S02]  /*dcb0*/  @!P3 LEA R4, P1, R22.reuse, R4, 0x1 ;  /* 0x000000041604b211 */ /* 0x040fe400078208ff */
[-C--:B0-----:R-:W-:Y:S02]  /*dcc0*/  @!P2 LEA.HI.X R7, R17, R3.reuse, R233, 0x1, P0 ;  /* 0x000000031107a211 */ /* 0x081fe400000f0ce9 */
[----:B------:R-:W-:-:S03]  /*dcd0*/  @!P3 LEA.HI.X R5, R22, R3, R232, 0x1, P1 ;  /* 0x000000031605b211 */ /* 0x000fc600008f0ce8 */
[----:B------:R0:W-:Y:S04]  /*dce0*/  @!P2 ST.E.128 desc[UR60][R6.64], RZ ;  /* 0x000000ff0600a985 */ /* 0x0001e8000c101d3c */
[----:B------:R0:W-:Y:S02]  /*dcf0*/  @!P3 ST.E.128 desc[UR60][R4.64], RZ ;  /* 0x000000ff0400b985 */ /* 0x0001e4000c101d3c */
.L_x_7080:
[----:B------:R-:W-:Y:S05]  /*dd00*/  BSYNC B0 ;  /* 0x0000000000007941 */ /* 0x000fea0003800000 */
.L_x_7071:
[----:B------:R-:W-:Y:S02]  /*dd10*/  ULDC UR4, c[0x0][0xc3c] ;  /* 0x00030f0000047ab9 */ /* 0x000fe40000000800 */
[----:B-1----:R-:W-:-:S13]  /*dd20*/  ISETP.GE.AND P0, PT, R47, UR4, PT ;  /* 0x000000042f007c0c */ /* 0x002fda000bf06270 */
[----:B------:R-:W-:Y:S05]  /*dd30*/  @!P0 BRA `(.L_x_7090) ;  /* 0xffffff3000308947 */ /* 0x000fea000383ffff */
[----:B------:R-:W-:Y:S05]  /*dd40*/  EXIT ;  /* 0x000000000000794d */ /* 0x000fea0003800000 */
.L_x_7046:
[----:B------:R-:W-:-:S08]  /*dd50*/  NOP ;  /* 0x0000000000007918 */ /* 0x000fd00000000000 */
[----:B--2---:R-:W0:-:S00]  /*dd60*/  USETMAXREG.DEALLOC.CTAPOOL 0x18 ;  /* 0x00000018000079c8 */ /* 0x004e0000080e0500 */
        /* <DEDUP_REMOVED lines=16> */
.L_x_7091:
        /* <DEDUP_REMOVED lines=42> */
.L_x_7097:
        /* <DEDUP_REMOVED lines=12> */
.L_x_7096:
[----:B------:R-:W-:Y:S05]  /*e1d0*/  BSYNC B0 ;  /* 0x0000000000007941 */ /* 0x000fea0003800000 */
.L_x_7095:
        /* <DEDUP_REMOVED lines=22> */
.L_x_7093:
        /* <DEDUP_REMOVED lines=16> */
.L_x_7098:
        /* <DEDUP_REMOVED lines=25> */
.L_x_7094:
[----:B------:R-:W-:Y:S02]  /*e5d0*/  IMAD.MOV.U32 R17, RZ, RZ, RZ ;  /* 0x000000ffff117224 */ /* 0x000fe400078e00ff */
[----:B------:R-:W-:Y:S02]  /*e5e0*/  IMAD.U32 R16, RZ, RZ, UR6 ;  /* 0x00000006ff107e24 */ /* 0x000fe4000f8e00ff */
[----:B------:R-:W-:-:S07]  /*e5f0*/  IMAD.MOV.U32 R18, RZ, RZ, RZ ;  /* 0x000000ffff127224 */ /* 0x000fce00078e00ff */
.L_x_7099:
[----:B------:R-:W-:-:S13]  /*e600*/  ISETP.NE.AND P0, PT, R5, RZ, PT ;  /* 0x000000ff0500720c */ /* 0x000fda0003f05270 */
[----:B------:R-:W0:Y:S01]  /*e610*/  @!P0 S2R R3, SR_CgaCtaId ;  /* 0x0000000000038919 */ /* 0x000e220000008800 */
[----:B------:R-:W-:-:S04]  /*e620*/  @!P0 MOV R0, 0x400 ;  /* 0x0000040000008802 */ /* 0x000fc80000000f00 */
[----:B0-----:R-:W-:-:S05]  /*e630*/  @!P0 LEA R0, R3, R0, 0x18 ;  /* 0x0000000003008211 */ /* 0x001fca00078ec0ff */
[----:B------:R0:W-:Y:S01]  /*e640*/  @!P0 STS.128 [R0+0x348d0], R16 ;  /* 0x0348d01000008388 */ /* 0x0001e20000000c00 */
[----:B------:R-:W-:Y:S06]  /*e650*/  BAR.ARV 0x5, 0x180 ;  /* 0x0146000000007b1d */ /* 0x000fec0000002000 */
.L_x_7092:
        /* <DEDUP_REMOVED lines=19> */
[----:B------:R-:W-:Y:S01]  /*e790*/  IMAD.SHL.U32 R2, R4, 0x8, RZ ;  /* 0x0000000804027824 */ /* 0x000fe200078e00ff */
[----:B------:R-:W-:-:S04]  /*e7a0*/  LOP3.LUT R0, R0, 0x40, RZ, 0xfc, !PT ;  /* 0x0000004000007812 */ /* 0x000fc800078efcff */
[----:B------:R-:W-:Y:S01]  /*e7b0*/  LOP3.LUT R3, R3, 0x200, R2, 0xf8, !PT ;  /* 0x0000020003037812 */ /* 0x000fe200078ef802 */
[----:B------:R-:W-:Y:S01]  /*e7c0*/  IMAD.SHL.U32 R2, R5, 0x10, RZ ;  /* 0x0000001005027824 */ /* 0x000fe200078e00ff */
[----:B------:R-:W-:Y:S01]  /*e7d0*/  SHF.R.U32.HI R5, RZ, 0x3, R4 ;  /* 0x00000003ff057819 */ /* 0x000fe20000011604 */
[----:B------:R-:W-:-:S03]  /*e7e0*/  IMAD.U32 R4, RZ, RZ, UR4 ;  /* 0x00000004ff047e24 */ /* 0x000fc6000f8e00ff */
[----:B------:R-:W-:Y:S01]  /*e7f0*/  LOP3.LUT R2, R5, 0x70, R2, 0xf8, !PT ;  /* 0x0000007005027812 */ /* 0x000fe200078ef802 */
[----:B------:R-:W-:Y:S01]  /*e800*/  IMAD R3, R3, 0x2, R4 ;  /* 0x0000000203037824 */ /* 0x000fe200078e0204 */
[----:B------:R0:W-:Y:S01]  /*e810*/  STL [R1+0x4], R4 ;  /* 0x0000040401007387 */ /* 0x0001e20000100800 */
[----:B------:R-:W-:-:S03]  /*e820*/  IMAD.MOV.U32 R2, RZ, RZ, 0x1 ;  /* 0x00000001ff027424 */ /* 0x000fc600078e00ff */
[----:B------:R0:W-:Y:S04]  /*e830*/  STL [R1+0x24], R3 ;  /* 0x0000240301007387 */ /* 0x0001e80000100800 */
[----:B------:R0:W-:Y:S04]  /*e840*/  STL [R1+0x8], RZ ;  /* 0x000008ff01007387 */ /* 0x0001e80000100800 */
[----:B------:R0:W-:Y:S04]  /*e850*/  STL [R1+0x10], R2 ;  /* 0x0000100201007387 */ /* 0x0001e80000100800 */
[----:B------:R0:W-:Y:S02]  /*e860*/  STL [R1+0x50], RZ ;  /* 0x000050ff01007387 */ /* 0x0001e40000100800 */
.L_x_7199:
[----:B01----:R-:W0:Y:S02]  /*e870*/  LDC.64 R2, c[0x0][0xc88] ;  /* 0x00032200ff027b82 */ /* 0x003e240000000a00 */
[----:B0-----:R-:W-:-:S05]  /*e880*/  IMAD.WIDE R2, R19, 0x4, R2 ;  /* 0x0000000413027825 */ /* 0x001fca00078e0202 */
[----:B--23--:R-:W2:Y:S01]  /*e890*/  LDG.E R11, desc[UR60][R2.64] ;  /* 0x0000003c020b7981 */ /* 0x00cea2000c1e1900 */
        /* <DEDUP_REMOVED lines=53> */
.L_x_7101:
        /* <DEDUP_REMOVED lines=12> */
.L_x_7102:
[----:B------:R-:W-:Y:S05]  /*ecb0*/  @!P0 BRA `(.L_x_7103) ;  /* 0x00000000000c8947 */ /* 0x000fea0003800000 */
[----:B------:R-:W2:Y:S04]  /*ecc0*/  LDG.E R6, desc[UR60][R4.64] ;  /* 0x0000003c04067981 */ /* 0x000ea8000c1e1900 */
[----:B------:R-:W2:Y:S02]  /*ecd0*/  LDG.E R4, desc[UR60][R4.64+0x4] ;  /* 0x0000043c04047981 */ /* 0x000ea4000c1e1900 */
[----:B--2---:R-:W-:-:S07]  /*ece0*/  IMAD.IADD R6, R4, 0x1, -R6 ;  /* 0x0000000104067824 */ /* 0x004fce00078e0a06 */
.L_x_7103:
[----:B-----5:R-:W-:Y:S01]  /*ecf0*/  IMAD.IADD R2, R6, 0x1, -R0 ;  /* 0x0000000106027824 */ /* 0x020fe200078e0a00 */
[----:B------:R-:W-:Y:S03]  /*ed00*/  BSSY B7, `(.L_x_7104) ;  /* 0x00003f6000077945 */ /* 0x000fe60003800000 */
[C---:B------:R-:W-:Y:S01]  /*ed10*/  VIADD R0, R2.reuse, 0xaf ;  /* 0x000000af02007836 */ /* 0x040fe20000000000 */
[----:B------:R2:W-:Y:S01]  /*ed20*/  STL [R1+0x3c], R2 ;  /* 0x00003c0201007387 */ /* 0x0005e20000100800 */
[----:B------:R-:W-:Y:S02]  /*ed30*/  ISETP.GT.AND P0, PT, R2, RZ, PT ;  /* 0x000000ff0200720c */ /* 0x000fe40003f04270 */
[----:B------:R-:W-:-:S05]  /*ed40*/  IMAD.HI R0, R0, 0x2e8ba2e9, RZ ;  /* 0x2e8ba2e900007827 */ /* 0x000fca00078e02ff */
        /* <DEDUP_REMOVED lines=21> */
.L_x_7105:
        /* <DEDUP_REMOVED lines=21> */
.L_x_7108:
[----:B------:R-:W-:Y:S05]  /*eff0*/  BSYNC B6 ;  /* 0x0000000000067941 */ /* 0x000fea0003800000 */
.L_x_7107:
        /* <DEDUP_REMOVED lines=21> */
.L_x_7111:
        /* <DEDUP_REMOVED lines=16> */
.L_x_7110:
[----:B------:R-:W-:Y:S05]  /*f250*/  BSYNC B6 ;  /* 0x0000000000067941 */ /* 0x000fea0003800000 */
.L_x_7109:
        /* <DEDUP_REMOVED lines=26> */
.L_x_7215:
        /* <DEDUP_REMOVED lines=11> */
.L_x_7218:
        /* <DEDUP_REMOVED lines=25> */
.L_x_7115:
[----:B------:R-:W3:Y:S04]  /*f640*/  LDL R7, [R1+0x4] ;  /* 0x0000040001077983 */ /* 0x000ee80000100800 */
[----:B-12---:R-:W3:Y:S04]  /*f650*/  LDL R0, [R1+0x8] ;  /* 0x0000080001007983 */ /* 0x006ee80000100800 */
[----:B------:R-:W2:Y:S01]  /*f660*/  LDL R2, [R1+0x10] ;  /* 0x0000100001027983 */ /* 0x000ea20000100800 */
[----:B---3--:R-:W-:Y:S01]  /*f670*/  IMAD R0, R0, 0x8, R7 ;  /* 0x0000000800007824 */ /* 0x008fe200078e0207 */
[----:B--2---:R-:W-:-:S04]  /*f680*/  SHF.L.U32 R2, R2, 0x1f, RZ ;  /* 0x0000001f02027819 */ /* 0x004fc800000006ff */
[----:B------:R-:W1:Y:S02]  /*f690*/  SYNCS.PHASECHK.TRANS64.TRYWAIT P0, [R0+URZ+0x34840], R2 ;  /* 0x03484002000075a7 */ /* 0x000e64000800017f */
[----:B-1----:R-:W-:Y:S05]  /*f6a0*/  @!P0 BRA `(.L_x_7116) ;  /* 0x0000004400ac8947 */ /* 0x002fea0003800000 */
.L_x_7219:
        /* <DEDUP_REMOVED lines=11> */
.L_x_7117:
        /* <DEDUP_REMOVED lines=8> */
[----:B------:R-:W-:Y:S01]  /*f7e0*/  PLOP3.LUT P0, PT, PT, PT, PT, 0x80, 0x0 ;  /* 0x000000000000781c */ /* 0x000fe20003f0f070 */
[----:B------:R-:W-:Y:S01]  /*f7f0*/  UMOV UR10, URZ ;  /* 0x0000003f000a7c82 */ /* 0x000fe20008000000 */
[----:B------:R-:W-:Y:S01]  /*f800*/  R2UR UR12, R18 ;  /* 0x00000000120c72ca */ /* 0x000fe200000e0000 */
[----:B------:R-:W-:Y:S01]  /*f810*/  UMOV UR7, 0x14f00000 ;  /* 0x14f0000000077882 */ /* 0x000fe20000000000 */
[----:B------:R-:W-:-:S07]  /*f820*/  UMOV UR15, 0x40 ;  /* 0x00000040000f7882 */ /* 0x000fce0000000000 */
        /* <DEDUP_REMOVED lines=12> */
[----:B------:R2:W-:Y:S02]  /*f8f0*/  STL [R1+0x1c], R2 ;  /* 0x00001c0201007387 */ /* 0x0005e40000100800 */
[----:B------:R-:W-:-:S04]  /*f900*/  UMOV UR6, 0x0 ;  /* 0x0000000000067882 */ /* 0x000fc80000000000 */
[----:B------:R1:W-:Y:S02]  /*f910*/  UTMALDG.4D [UR8], [UR4], desc[UR6] ;  /* 0x00000608040075b4 */ /* 0x0003e40008019000 */
[----:B-1----:R-:W-:Y:S01]  /*f920*/  UMOV UR8, UR14 ;  /* 0x0000000e00087c82 */ /* 0x002fe20008000000 */
[----:B------:R-:W-:Y:S02]  /*f930*/  UMOV UR10, UR15 ;  /* 0x0000000f000a7c82 */ /* 0x000fe40008000000 */
[----:B------:R2:W-:Y:S02]  /*f940*/  UTMALDG.4D [UR8], [UR4], desc[UR6] ;  /* 0x00000608040075b4 */ /* 0x0005e40008019000 */
[----:B--2---:R-:W-:Y:S01]  /*f950*/  NOP ;  /* 0x0000000000007918 */ /* 0x004fe20000000000 */
.L_x_7113:
        /* <DEDUP_REMOVED lines=43> */
.L_x_7119:
[----:B------:R-:W-:Y:S05]  /*fc10*/  BSYNC B6 ;  /* 0x0000000000067941 */ /* 0x000fea0003800000 */
.L_x_7118:
        /* <DEDUP_REMOVED lines=10> */
[----:B------:R-:W0:Y:S01]  /*fcc0*/  S2R R8, SR_TID.X ;  /* 0x0000000000087919 */ /* 0x000e220000002100 */
[----:B-1----:R-:W-:Y:S01]  /*fcd0*/  ISETP.NE.AND P0, PT, R7, 0x1, PT ;  /* 0x000000010700780c */ /* 0x002fe20003f05270 */
[----:B0-----:R-:W-:-:S02]  /*fce0*/  IMAD.SHL.U32 R9, R9, 0x8, RZ ;  /* 0x0000000809097824 */ /* 0x001fc400078e00ff */
[----:B------:R-:W-:-:S03]  /*fcf0*/  IMAD.SHL.U32 R10, R8, 0x8, RZ ;  /* 0x00000008080a7824 */ /* 0x000fc600078e00ff */
[----:B------:R-:W-:-:S04]  /*fd00*/  LOP3.LUT R9, R9, 0x38, RZ, 0xc0, !PT ;  /* 0x0000003809097812 */ /* 0x000fc800078ec0ff */
[----:B------:R-:W-:Y:S02]  /*fd10*/  LOP3.LUT R9, R9, 0x40, RZ, 0xfc, !PT ;  /* 0x0000004009097812 */ /* 0x000fe400078efcff */
        /* <DEDUP_REMOVED lines=44> */
[----:B------:R-:W0:Y:S02]  /*ffe0*/  S2R R5, SR_TID.X ;  /* 0x0000000000057919 */ /* 0x000e240000002100 */
[----:B0-----:R-:W-:-:S04]  /*fff0*/  LOP3.LUT R5, R5, 0x7f, RZ, 0xc0, !PT ;  /* 0x0000007f05057812 */ /* 0x001fc800078ec0ff */
[----:B------:R-:W-:Y:S02]  /*10000*/  SHF.R.U32.HI R6, RZ, 0x3, R5 ;  /* 0x00000003ff067819 */ /* 0x000fe40000011605 */
[----:B------:R-:W2:Y:S03]  /*10010*/  LDL.LU R5, [R1+0x40] ;  /* 0x0000400001057983 */ /* 0x000ea60000300800 */
[----:B------:R-:W-:Y:S01]  /*10020*/  IMAD.IADD R2, R6, 0x1, R17 ;  /* 0x0000000106027824 */ /* 0x000fe200078e0211 */
[----:B------:R-:W-:Y:S04]  /*10030*/  SHFL.IDX PT, R8, R0, 0x1, 0x181f ;  /* 0x00381f0000087f89 */ /* 0x000fe800000e0000 */
[----:B------:R-:W-:Y:S01]  /*10040*/  SHFL.IDX PT, R6, R0, RZ, 0x181f ;  /* 0x00181fff00067589 */ /* 0x000fe200000e0000 */
[----:B--2---:R-:W-:-:S03]  /*10050*/  IMAD R3, R5, R7, RZ ;  /* 0x0000000705037224 */ /* 0x004fc600078e02ff */
[----:B------:R-:W0:Y:S01]  /*10060*/  SHFL.IDX PT, R7, R4, RZ, 0x181f ;  /* 0x00181fff04077589 */ /* 0x000e2200000e0000 */
[C---:B------:R-:W-:Y:S01]  /*10070*/  VIADD R5, R2.reuse, 0x10 ;  /* 0x0000001002057836 */ /* 0x040fe20000000000 */
[----:B------:R-:W-:-:S04]  /*10080*/  ISETP.GE.AND P4, PT, R2, R3, PT ;  /* 0x000000030200720c */ /* 0x000fc80003f86270 */
[----:B------:R-:W-:Y:S02]  /*10090*/  ISETP.GE.AND P2, PT, R5, R3, PT ;  /* 0x000000030500720c */ /* 0x000fe40003f46270 */
[----:B------:R-:W1:Y:S07]  /*100a0*/  SHFL.IDX PT, R5, R4, 0x1, 0x181f ;  /* 0x00381f0004057f89 */ /* 0x000e6e00000e0000 */
[----:B0-----:R-:W-:-:S05]  /*100b0*/  @!P4 LEA R7, P3, R10, R7, 0x1 ;  /* 0x000000070a07c211 */ /* 0x001fca00078608ff */
[----:B------:R-:W-:-:S05]  /*100c0*/  @!P4 IMAD.X R6, RZ, RZ, R6, P3 ;  /* 0x000000ffff06c224 */ /* 0x000fca00018e0606 */
[----:B------:R-:W-:-:S04]  /*100d0*/  @!P4 LOP3.LUT R7, R7, R6, RZ, 0x3c, !PT ;  /* 0x000000060707c212 */ /* 0x000fc800078e3cff */
[----:B------:R-:W-:-:S04]  /*100e0*/  @!P4 LOP3.LUT R6, R7, R6, RZ, 0x3c, !PT ;  /* 0x000000060706c212 */ /* 0x000fc800078e3cff */
[----:B------:R-:W-:-:S05]  /*100f0*/  @!P4 LOP3.LUT R7, R7, R6, RZ, 0x3c, !PT ;  /* 0x000000060707c212 */ /* 0x000fca00078e3cff */
[----:B-----5:R-:W-:Y:S04]  /*10100*/  @!P4 LDGSTS.E.BYPASS.LTC128B.128 [R9+0x16400], desc[UR60][R6.64], !P0 ;  /* 0x164000000609cfae */ /* 0x020fe8000c101d7c */
[----:B------:R1:W-:Y:S02]  /*10110*/  @!P4 LDGSTS.E.BYPASS.LTC128B.128 [R9+0x1a400], desc[UR60][R6.64+0x80], !P1 ;  /* 0x1a4000800609cfae */ /* 0x0003e4000c901d7c */
[----:B-1----:R-:W-:Y:S01]  /*10120*/  @!P2 LEA R7, P3, R10, R5, 0x1 ;  /* 0x000000050a07a211 */ /* 0x002fe200078608ff */
[----:B------:R-:W-:-:S04]  /*10130*/  VIADD R5, R2, 0x20 ;  /* 0x0000002002057836 */ /* 0x000fc80000000000 */
[----:B------:R-:W-:-:S05]  /*10140*/  @!P2 IMAD.X R6, RZ, RZ, R8, P3 ;  /* 0x000000ffff06a224 */ /* 0x000fca00018e0608 */
[----:B------:R-:W-:-:S04]  /*10150*/  @!P2 LOP3.LUT R7, R7, R6, RZ, 0x3c, !PT ;  /* 0x000000060707a212 */ /* 0x000fc800078e3cff */
[----:B------:R-:W-:-:S04]  /*10160*/  @!P2 LOP3.LUT R6, R7, R6, RZ, 0x3c, !PT ;  /* 0x000000060706a212 */ /* 0x000fc800078e3cff */
[----:B------:R-:W-:-:S05]  /*10170*/  @!P2 LOP3.LUT R7, R7, R6, RZ, 0x3c, !PT ;  /* 0x000000060707a212 */ /* 0x000fca00078e3cff */
        /* <DEDUP_REMOVED lines=45> */
[----:B0-----:R-:W0:Y:S04]  /*10450*/  SHFL.IDX PT, R6, R0, 0x6, 0x181f ;  /* 0x00d81f0000067f89 */ /* 0x001e2800000e0000 */
[----:B------:R-:W2:Y:S01]  /*10460*/  SHFL.IDX PT, R0, R0, 0x7, 0x181f ;  /* 0x00f81f0000007f89 */ /* 0x000ea200000e0000 */
[----:B-1----:R-:W-:-:S05]  /*10470*/  @!P2 LEA R5, P3, R10, R5, 0x1 ;  /* 0x000000050a05a211 */ /* 0x002fca00078608ff */
[----:B0-----:R-:W-:-:S04]  /*10480*/  @!P2 IMAD.X R6, RZ, RZ, R6, P3 ;  /* 0x000000ffff06a224 */ /* 0x001fc800018e0606 */
[----:B------:R-:W-:Y:S02]  /*10490*/  @!P2 IMAD.MOV.U32 R7, RZ, RZ, R6 ;  /* 0x000000ffff07a224 */ /* 0x000fe400078e0006 */
[----:B------:R-:W-:-:S05]  /*104a0*/  @!P2 IMAD.MOV.U32 R6, RZ, RZ, R5 ;  /* 0x000000ffff06a224 */ /* 0x000fca00078e0005 */
[----:B------:R0:W-:Y:S04]  /*104b0*/  @!P2 LDGSTS.E.BYPASS.LTC128B.128 [R9+0x19400], desc[UR60][R6.64], !P0 ;  /* 0x194000000609afae */ /* 0x0001e8000c101d7c */
[----:B--2---:R0:W-:Y:S02]  /*104c0*/  @!P2 LDGSTS.E.BYPASS.LTC128B.128 [R9+0x1d400], desc[UR60][R6.64+0x80], !P1 ;  /* 0x1d4000800609afae */ /* 0x0041e4000c901d7c */
.L_x_7236:
[----:B------:R-:W-:Y:S01]  /*104d0*/  VIADD R2, R2, 0x70 ;  /* 0x0000007002027836 */ /* 0x000fe20000000000 */
[----:B------:R-:W-:Y:S04]  /*104e0*/  BSSY B0, `(.L_x_7121) ;  /* 0x000000a000007945 */ /* 0x000fe80003800000 */
[----:B------:R-:W-:-:S13]  /*104f0*/  ISETP.GE.AND P2, PT, R2, R3, PT ;  /* 0x000000030200720c */ /* 0x000fda0003f46270 */
[----:B------:R-:W-:Y:S05]  /*10500*/  @P2 BRA `(.L_x_7122) ;  /* 0x00000000001c2947 */ /* 0x000fea0003800000 */
[----:B------:R-:W-:-:S05]  /*10510*/  LEA R2, P2, R10, R4, 0x1 ;  /* 0x000000040a027211 */ /* 0x000fca00078408ff */
[----:B------:R-:W-:-:S05]  /*10520*/  IMAD.X R3, RZ, RZ, R0, P2 ;  /* 0x000000ffff037224 */ /* 0x000fca00010e0600 */
[----:B------:R-:W-:Y:S01]  /*10530*/  @!PT LDS RZ, [RZ] ;  /* 0x00000000fffff984 */ /* 0x000fe20000000800 */
[----:B------:R-:W-:Y:S01]  /*10540*/  @!PT LDS RZ, [RZ] ;  /* 0x00000000fffff984 */ /* 0x000fe20000000800 */
[----:B------:R-:W-:Y:S01]  /*10550*/  @!PT LDS RZ, [RZ] ;  /* 0x00000000fffff984 */ /* 0x000fe20000000800 */
[----:B------:R1:W-:Y:S04]  /*10560*/  LDGSTS.E.BYPASS.LTC128B.128 [R9+0x19c00], desc[UR60][R2.64], !P0 ;  /* 0x19c0000002097fae */ /* 0x0003e8000c101d7c */
[----:B------:R1:W-:Y:S02]  /*10570*/  LDGSTS.E.BYPASS.LTC128B.128 [R9+0x1dc00], desc[UR60][R2.64+0x80], !P1 ;  /* 0x1dc0008002097fae */ /* 0x0003e4000c901d7c */
.L_x_7122:
[----:B------:R-:W-:Y:S05]  /*10580*/  BSYNC B0 ;  /* 0x0000000000007941 */ /* 0x000fea0003800000 */
.L_x_7121:
[----:B01----:R-:W2:Y:S01]  /*10590*/  LDL R9, [R1+0x4] ;  /* 0x0000040001097983 */ /* 0x003ea20000100800 */
[----:B------:R-:W-:Y:S01]  /*105a0*/  PLOP3.LUT P0, PT, PT, PT, PT, 0x80, 0x0 ;  /* 0x000000000000781c */ /* 0x000fe20003f0f070 */
[----:B------:R-:W-:Y:S01]  /*105b0*/  NOP ;  /* 0x0000000000007918 */ /* 0x000fe20000000000 */
[----:B--2---:R-:W-:-:S11]  /*105c0*/  VIADD R6, R9, 0x34800 ;  /* 0x0003480009067836 */ /* 0x004fd60000000000 */
.L_x_7123:
        /* <DEDUP_REMOVED lines=19> */
.L_x_7237:
[----:B------:R-:W-:Y:S05]  /*10700*/  BSYNC B0 ;  /* 0x0000000000007941 */ /* 0x000fea0003800000 */
.L_x_7124:
        /* <DEDUP_REMOVED lines=49> */
.L_x_7132:
[----:B------:R-:W2:Y:S01]  /*10a20*/  LDL R2, [R1+0x4] ;  /* 0x0000040001027983 */ /* 0x000ea20000100800 */
[----:B------:R-:W-:Y:S01]  /*10a30*/  BSSY B3, `(.L_x_7133) ;  /* 0x0000005000037945 */ /* 0x000fe20003800000 */
[----:B--2---:R-:W-:Y:S01]  /*10a40*/  IMAD R3, R7, 0x8, R2 ;  /* 0x0000000807037824 */ /* 0x004fe200078e0202 */
[----:B------:R-:W-:-:S04]  /*10a50*/  SHF.L.U32 R2, R10, 0x1f, RZ ;  /* 0x0000001f0a027819 */ /* 0x000fc800000006ff */
[----:B------:R-:W1:Y:S02]  /*10a60*/  SYNCS.PHASECHK.TRANS64.TRYWAIT P0, [R3+URZ+0x34840], R2 ;  /* 0x03484002030075a7 */ /* 0x000e64000800017f */
[----:B-1----:R-:W-:Y:S05]  /*10a70*/  @!P0 BRA `(.L_x_7134) ;  /* 0x0000003c009c8947 */ /* 0x002fea0003800000 */
.L_x_7238:
[----:B------:R-:W-:Y:S05]  /*10a80*/  BSYNC B3 ;  /* 0x0000000000037941 */ /* 0x000fea0003800000 */
.L_x_7133:
        /* <DEDUP_REMOVED lines=12> */
.L_x_7136:
[----:B------:R-:W-:Y:S05]  /*10b50*/  BSYNC B3 ;  /* 0x0000000000037941 */ /* 0x000fea0003800000 */
.L_x_7135:
        /* <DEDUP_REMOVED lines=13> */
.L_x_7137:
        /* <DEDUP_REMOVED lines=16> */
.L_x_7138:
        /* <DEDUP_REMOVED lines=17> */
.L_x_7239:
[----:B------:R-:W-:Y:S05]  /*10e40*/  BSYNC B3 ;  /* 0x0000000000037941 */ /* 0x000fea0003800000 */
.L_x_7139:
[----:B------:R1:W5:Y:S04]  /*10e50*/  LDL R17, [R1+0x4] ;  /* 0x0000040001117983 */ /* 0x0003680000100800 */
[----:B------:R1:W5:Y:S01]  /*10e60*/  LDL R15, [R1+0x8] ;  /* 0x00000800010f7983 */ /* 0x0003620000100800 */
[----:B------:R-:W-:Y:S01]  /*10e70*/  BSSY B3, `(.L_x_7141) ;  /* 0x000000c000037945 */ /* 0x000fe20003800000 */
[----:B------:R-:W-:Y:S02]  /*10e80*/  IMAD.MOV.U32 R12, RZ, RZ, 0x0 ;  /* 0x00000000ff0c7424 */ /* 0x000fe400078e00ff */
[----:B------:R-:W-:Y:S01]  /*10e90*/  IMAD.MOV.U32 R13, RZ, RZ, 0x14f00000 ;  /* 0x14f00000ff0d7424 */ /* 0x000fe200078e00ff */
[----:B------:R-:W-:Y:S06]  /*10ea0*/  @P1 BRA `(.L_x_7142) ;  /* 0x0000000000201947 */ /* 0x000fec0003800000 */
[----:B------:R-:W2:Y:S01]  /*10eb0*/  S2R R5, SR_TID.X ;  /* 0x0000000000057919 */ /* 0x000ea20000002100 */
[----:B0----5:R-:W-:Y:S02]  /*10ec0*/  IMAD R2, R15, 0x8, R17 ;  /* 0x000000080f027824 */ /* 0x021fe400078e0211 */
[----:B------:R-:W-:-:S04]  /*10ed0*/  IMAD.MOV.U32 R3, RZ, RZ, 0xb000 ;  /* 0x0000b000ff037424 */ /* 0x000fc800078e00ff */
[----:B------:R3:W-:Y:S01]  /*10ee0*/  SYNCS.ARRIVE.TRANS64 RZ, [R2+URZ+0x34850], R3 ;  /* 0x0348500302ff79a7 */ /* 0x0007e2000800003f */
[----:B--2---:R-:W-:-:S04]  /*10ef0*/  LOP3.LUT R5, R5, 0x1f, RZ, 0xc0, !PT ;  /* 0x0000001f05057812 */ /* 0x004fc800078ec0ff */
[----:B------:R-:W-:-:S13]  /*10f00*/  ISETP.NE.AND P0, PT, R5, RZ, PT ;  /* 0x000000ff0500720c */ /* 0x000fda0003f05270 */
[----:B---3--:R-:W-:Y:S05]  /*10f10*/  @!P0 BRA `(.L_x_7142) ;  /* 0x0000000000048947 */ /* 0x008fea0003800000 */
[----:B------:R-:W-:Y:S01]  /*10f20*/  BPT.TRAP 0x1 ;  /* 0x000000040000795c */ /* 0x000fe20000300000 */
.L_x_7142:
[----:B------:R-:W-:Y:S05]  /*10f30*/  BSYNC B3 ;  /* 0x0000000000037941 */ /* 0x000fea0003800000 */
.L_x_7141:
[----:B------:R-:W2:Y:S04]  /*10f40*/  LDL R8, [R1+0x18] ;  /* 0x0000180001087983 */ /* 0x000ea80000100800 */
[----:B0-----:R-:W2:Y:S01]  /*10f50*/  LDL.LU R3, [R1+0x14] ;  /* 0x0000140001037983 */ /* 0x001ea20000300800 */
[----:B------:R-:W-:Y:S01]  /*10f60*/  R2UR UR10, R11 ;  /* 0x000000000b0a72ca */ /* 0x000fe200000e0000 */
[C-C-:B-----5:R-:W-:Y:S01]  /*10f70*/  IMAD R5, R15.reuse, 0x8, R17.reuse ;  /* 0x000000080f057824 */ /* 0x160fe200078e0211 */
[----:B------:R-:W-:Y:S01]  /*10f80*/  R2UR UR6, R12 ;  /* 0x000000000c0672ca */ /* 0x000fe200000e0000 */
[----:B------:R-:W-:Y:S01]  /*10f90*/  IMAD R2, R15, 0xb000, R17 ;  /* 0x0000b0000f027824 */ /* 0x000fe200078e0211 */
[----:B------:R-:W-:Y:S01]  /*10fa0*/  R2UR UR7, R13 ;  /* 0x000000000d0772ca */ /* 0x000fe200000e0000 */
[----:B------:R-:W-:Y:S01]  /*10fb0*/  UIADD3 UR4, UP0, UR36, 0x470, URZ ;  /* 0x0000047024047890 */ /* 0x000fe2000ff1e03f */
[----:B------:R-:W-:Y:S01]  /*10fc0*/  PLOP3.LUT P0, PT, PT, PT, PT, 0x80, 0x0 ;  /* 0x000000000000781c */ /* 0x000fe20003f0f070 */
[----:B------:R-:W-:-:S02]  /*10fd0*/  VIADD R5, R5, 0x34850 ;  /* 0x0003485005057836 */ /* 0x000fc40000000000 */
[----:B------:R-:W-:Y:S01]  /*10fe0*/  UIADD3.X UR5, URZ, UR37, URZ, UP0, !UPT ;  /* 0x000000253f057290 */ /* 0x000fe200087fe43f */
[----:B--2---:R-:W-:Y:S02]  /*10ff0*/  IMAD R3, R3, 0xb0, R8 ;  /* 0x000000b003037824 */ /* 0x004fe400078e0208 */
[----:B------:R-:W-:-:S09]  /*11000*/  VIADD R8, R2, 0x400 ;  /* 0x0000040002087836 */ /* 0x000fd20000000000 */
.L_x_7143:
        /* <DEDUP_REMOVED lines=16> */
.L_x_7144:
        /* <DEDUP_REMOVED lines=13> */
.L_x_7131:
[----:B------:R-:W-:Y:S05]  /*111e0*/  BSYNC B1 ;  /* 0x0000000000017941 */ /* 0x000fea0003800000 */
.L_x_7130:
[----:B0-----:R-:W2:Y:S04]  /*111f0*/  LDL.LU R0, [R1+0x30] ;  /* 0x0000300001007983 */ /* 0x001ea80000300800 */
[----:B------:R0:W-:Y:S04]  /*11200*/  STL [R1+0x8], R7 ;  /* 0x0000080701007387 */ /* 0x0001e80000100800 */
[----:B------:R0:W-:Y:S02]  /*11210*/  STL [R1+0x10], R10 ;  /* 0x0000100a01007387 */ /* 0x0001e40000100800 */
[----:B0-2---:R-:W-:-:S07]  /*11220*/  VIADD R0, R0, 0xfffffffd ;  /* 0xfffffffd00007836 */ /* 0x005fce0000000000 */
.L_x_7129:
[----:B------:R-:W-:Y:S05]  /*11230*/  BSYNC B2 ;  /* 0x0000000000027941 */ /* 0x000fea0003800000 */
.L_x_7128:
[----:B------:R-:W2:Y:S01]  /*11240*/  LDL.LU R2, [R1+0x2c] ;  /* 0x00002c0001027983 */ /* 0x000ea20000300800 */
[----:B------:R-:W-:-:S05]  /*11250*/  IMAD.MOV R9, RZ, RZ, -R9 ;  /* 0x000000ffff097224 */ /* 0x000fca00078e0a09 */
[----:B--2---:R-:W-:-:S13]  /*11260*/  ISETP.NE.AND P0, PT, R2, R9, PT ;  /* 0x000000090200720c */ /* 0x004fda0003f05270 */
[----:B------:R-:W-:Y:S05]  /*11270*/  @!P0 BRA `(.L_x_7127) ;  /* 0x0000001400008947 */ /* 0x000fea0003800000 */
[----:B------:R0:W5:Y:S02]  /*11280*/  LDL R8, [R1] ;  /* 0x0000000001087983 */ /* 0x0001640000100800 */
.L_x_7175:
        /* <DEDUP_REMOVED lines=36> */
.L_x_7147:
[----:B------:R-:W3:Y:S01]  /*114d0*/  LDL R2, [R1+0x4] ;  /* 0x0000040001027983 */ /* 0x000ee20000100800 */
[----:B------:R-:W-:Y:S01]  /*114e0*/  BSSY B2, `(.L_x_7148) ;  /* 0x0000005000027945 */ /* 0x000fe20003800000 */
[----:B---3--:R-:W-:Y:S01]  /*114f0*/  IMAD R3, R4, 0x8, R2 ;  /* 0x0000000804037824 */ /* 0x008fe200078e0202 */
[----:B------:R-:W-:-:S04]  /*11500*/  SHF.L.U32 R2, R5, 0x1f, RZ ;  /* 0x0000001f05027819 */ /* 0x000fc800000006ff */
[----:B------:R-:W3:Y:S02]  /*11510*/  SYNCS.PHASECHK.TRANS64.TRYWAIT P0, [R3+URZ+0x34840], R2 ;  /* 0x03484002030075a7 */ /* 0x000ee4000800017f */
[----:B---3--:R-:W-:Y:S05]  /*11520*/  @!P0 BRA `(.L_x_7149) ;  /* 0x0000003400188947 */ /* 0x008fea0003800000 */
.L_x_7240:
[----:B------:R-:W-:Y:S05]  /*11530*/  BSYNC B2 ;  /* 0x0000000000027941 */ /* 0x000fea0003800000 */
.L_x_7148:
        /* <DEDUP_REMOVED lines=12> */
.L_x_7151:
[----:B------:R-:W-:Y:S05]  /*11600*/  BSYNC B2 ;  /* 0x0000000000027941 */ /* 0x000fea0003800000 */
.L_x_7150:
[----:B---3--:R-:W2:Y:S04]  /*11610*/  LDL R2, [R1+0x4] ;  /* 0x0000040001027983 */ /* 0x008ea80000100800 */
[----:B------:R-:W3:Y:S01]  /*11620*/  LDL R9, [R1+0x18] ;  /* 0x0000180001097983 */ /* 0x000ee20000100800 */
        /* <DEDUP_REMOVED lines=11> */
.L_x_7152:
        /* <DEDUP_REMOVED lines=16> */
.L_x_7153:
        /* <DEDUP_REMOVED lines=17> */
.L_x_7241:
[----:B------:R-:W-:Y:S05]  /*118f0*/  BSYNC B2 ;  /* 0x0000000000027941 */ /* 0x000fea0003800000 */
.L_x_7154:
        /* <DEDUP_REMOVED lines=11> */
.L_x_7157:
[----:B------:R-:W-:Y:S05]  /*119b0*/  BSYNC B2 ;  /* 0x0000000000027941 */ /* 0x000fea0003800000 */
.L_x_7156:
        /* <DEDUP_REMOVED lines=14> */
.L_x_7158:
        /* <DEDUP_REMOVED lines=16> */
.L_x_7159:
        /* <DEDUP_REMOVED lines=13> */
.L_x_7146:
[----:B------:R-:W-:Y:S05]  /*11c70*/  BSYNC B1 ;  /* 0x0000000000017941 */ /* 0x000fea0003800000 */
.L_x_7145:
        /* <DEDUP_REMOVED lines=35> */
.L_x_7162:
[----:B------:R-:W4:Y:S01]  /*11eb0*/  LDL R2, [R1+0x4] ;  /* 0x0000040001027983 */ /* 0x000f220000100800 */
[----:B------:R-:W-:Y:S01]  /*11ec0*/  SHF.L.U32 R3, R10, 0x1f, RZ ;  /* 0x0000001f0a037819 */ /* 0x000fe200000006ff */
[----:B------:R-:W-:Y:S01]  /*11ed0*/  BSSY B2, `(.L_x_7163) ;  /* 0x0000004000027945 */ /* 0x000fe20003800000 */
[----:B----4-:R-:W-:-:S04]  /*11ee0*/  IMAD R2, R11, 0x8, R2 ;  /* 0x000000080b027824 */ /* 0x010fc800078e0202 */
[----:B------:R-:W4:Y:S02]  /*11ef0*/  SYNCS.PHASECHK.TRANS64.TRYWAIT P0, [R2+URZ+0x34840], R3 ;  /* 0x03484003020075a7 */ /* 0x000f24000800017f */
[----:B----4-:R-:W-:Y:S05]  /*11f00*/  @!P0 BRA `(.L_x_7164) ;  /* 0x0000002800c88947 */ /* 0x010fea0003800000 */
.L_x_7242:
[----:B------:R-:W-:Y:S05]  /*11f10*/  BSYNC B2 ;  /* 0x0000000000027941 */ /* 0x000fea0003800000 */
.L_x_7163:
        /* <DEDUP_REMOVED lines=12> */
.L_x_7166:
[----:B------:R-:W-:Y:S05]  /*11fe0*/  BSYNC B2 ;  /* 0x0000000000027941 */ /* 0x000fea0003800000 */
.L_x_7165:
[----:B----4-:R-:W2:Y:S04]  /*11ff0*/  LDL R2, [R1+0x8] ;  /* 0x0000080001027983 */ /* 0x010ea80000100800 */
[----:B---3--:R-:W3:Y:S04]  /*12000*/  LDL R10, [R1+0x4] ;  /* 0x00000400010a7983 */ /* 0x008ee80000100800 */
[----:B------:R-:W4:Y:S01]  /*12010*/  LDL R9, [R1+0x18] ;  /* 0x0000180001097983 */ /* 0x000f220000100800 */
        /* <DEDUP_REMOVED lines=12> */
.L_x_7167:
        /* <DEDUP_REMOVED lines=16> */
.L_x_7168:
        /* <DEDUP_REMOVED lines=15> */
.L_x_7243:
[----:B------:R-:W-:Y:S05]  /*122d0*/  BSYNC B2 ;  /* 0x0000000000027941 */ /* 0x000fea0003800000 */
.L_x_7169:
        /* <DEDUP_REMOVED lines=11> */
.L_x_7172:
[----:B------:R-:W-:Y:S05]  /*12390*/  BSYNC B2 ;  /* 0x0000000000027941 */ /* 0x000fea0003800000 */
.L_x_7171:
        /* <DEDUP_REMOVED lines=13> */
.L_x_7173:
        /* <DEDUP_REMOVED lines=16> */
.L_x_7174:
        /* <DEDUP_REMOVED lines=13> */
.L_x_7161:
[----:B------:R-:W-:Y:S05]  /*12640*/  BSYNC B1 ;  /* 0x0000000000017941 */ /* 0x000fea0003800000 */
.L_x_7160:
[C---:B------:R-:W-:Y:S01]  /*12650*/  ISETP.GT.AND P0, PT, R0.reuse, 0x1, PT ;  /* 0x000000010000780c */ /* 0x040fe20003f04270 */
[----:B------:R-:W-:-:S12]  /*12660*/  VIADD R0, R0, 0xfffffffe ;  /* 0xfffffffe00007836 */ /* 0x000fd80000000000 */
[----:B------:R-:W-:Y:S05]  /*12670*/  @P0 BRA `(.L_x_7175) ;  /* 0xffffffec00040947 */ /* 0x000fea000383ffff */
.L_x_7127:
[----:B------:R-:W-:Y:S05]  /*12680*/  BSYNC B0 ;  /* 0x0000000000007941 */ /* 0x000fea0003800000 */
.L_x_7126:
[----:B------:R-:W2:Y:S01]  /*12690*/  S2R R2, SR_TID.X ;  /* 0x0000000000027919 */ /* 0x000ea20000002100 */
[----:B------:R-:W-:Y:S01]  /*126a0*/  BSSY B0, `(.L_x_7176) ;  /* 0x0000010000007945 */ /* 0x000fe20003800000 */
[----:B--2-4-:R-:W-:-:S04]  /*126b0*/  LOP3.LUT R7, R2, 0x7f, RZ, 0xc0, !PT ;  /* 0x0000007f02077812 */ /* 0x014fc800078ec0ff */
[----:B------:R-:W-:-:S13]  /*126c0*/  ISETP.NE.AND P0, PT, R7, RZ, PT ;  /* 0x000000ff0700720c */ /* 0x000fda0003f05270 */
[----:B------:R-:W-:Y:S05]  /*126d0*/  @P0 BRA `(.L_x_7177) ;  /* 0x0000000000300947 */ /* 0x000fea0003800000 */
[----:B------:R-:W2:Y:S01]  /*126e0*/  S2R R3, SR_LANEID ;  /* 0x0000000000037919 */ /* 0x000ea20000000000 */
[----:B------:R-:W-:Y:S01]  /*126f0*/  VOTEU.ANY UR4, UPT, PT ;  /* 0x0000000000047886 */ /* 0x000fe200038e0100 */
[----:B------:R-:W4:Y:S01]  /*12700*/  LDC.64 R4, c[0x0][0xc60] ;  /* 0x00031800ff047b82 */ /* 0x000f220000000a00 */
[----:B------:R-:W2:Y:S08]  /*12710*/  FLO.U32 R0, UR4 ;  /* 0x0000000400007d00 */ /* 0x000eb000080e0000 */
[----:B------:R-:W4:Y:S01]  /*12720*/  POPC R2, UR4 ;  /* 0x0000000400027d09 */ /* 0x000f220008000000 */
[----:B--2---:R-:W-:-:S13]  /*12730*/  ISETP.EQ.U32.AND P0, PT, R0, R3, PT ;  /* 0x000000030000720c */ /* 0x004fda0003f02070 */
[----:B----4-:R-:W2:Y:S01]  /*12740*/  @P0 ATOMG.E.ADD.STRONG.GPU PT, R5, desc[UR60][R4.64], R2 ;  /* 0x00000002040509a8 */ /* 0x010ea200081ee1fc */
[----:B------:R-:W4:Y:S02]  /*12750*/  S2R R3, SR_LTMASK ;  /* 0x0000000000037919 */ /* 0x000f240000003900 */
[----:B----4-:R-:W-:-:S06]  /*12760*/  LOP3.LUT R3, R3, UR4, RZ, 0xc0, !PT ;  /* 0x0000000403037c12 */ /* 0x010fcc000f8ec0ff */
[----:B------:R-:W4:Y:S01]  /*12770*/  POPC R3, R3 ;  /* 0x0000000300037309 */ /* 0x000f220000000000 */
[----:B--2---:R-:W4:Y:S02]  /*12780*/  SHFL.IDX PT, R0, R5, R0, 0x1f ;  /* 0x00001f0005007589 */ /* 0x004f2400000e0000 */
[----:B----4-:R-:W-:-:S07]  /*12790*/  IADD3 R16, R0, UR38, R3 ;  /* 0x0000002600107c10 */ /* 0x010fce000fffe003 */
.L_x_7177:
[----:B------:R-:W-:Y:S05]  /*127a0*/  BSYNC B0 ;  /* 0x0000000000007941 */ /* 0x000fea0003800000 */
.L_x_7176:
[----:B------:R-:W2:Y:S01]  /*127b0*/  LDL R0, [R1+0x1c] ;  /* 0x00001c0001007983 */ /* 0x000ea20000100800 */
[----:B------:R-:W-:Y:S01]  /*127c0*/  BSSY B0, `(.L_x_7178) ;  /* 0x0000040000007945 */ /* 0x000fe20003800000 */
[----:B--2---:R-:W-:-:S13]  /*127d0*/  LOP3.LUT P0, RZ, R0, 0x1, RZ, 0xc0, !PT ;  /* 0x0000000100ff7812 */ /* 0x004fda000780c0ff */
[----:B------:R-:W-:Y:S05]  /*127e0*/  @!P0 BRA `(.L_x_7179) ;  /* 0x0000000000f48947 */ /* 0x000fea0003800000 */
[----:B------:R-:W2:Y:S04]  /*127f0*/  LDL R3, [R1+0x4] ;  /* 0x0000040001037983 */ /* 0x000ea80000100800 */
[----:B------:R-:W2:Y:S04]  /*12800*/  LDL R2, [R1+0x8] ;  /* 0x0000080001027983 */ /* 0x000ea80000100800 */
[----:B------:R-:W4:Y:S01]  /*12810*/  LDL R0, [R1+0x10] ;  /* 0x0000100001007983 */ /* 0x000f220000100800 */
[----:B------:R-:W-:Y:S01]  /*12820*/  BSSY B1, `(.L_x_7180) ;  /* 0x0000006000017945 */ /* 0x000fe20003800000 */
[----:B------:R-:W-:Y:S01]  /*12830*/  ISETP.NE.AND P1, PT, R7, RZ, PT ;  /* 0x000000ff0700720c */ /* 0x000fe20003f25270 */
[----:B--2---:R-:W-:Y:S01]  /*12840*/  IMAD R2, R2, 0x8, R3 ;  /* 0x0000000802027824 */ /* 0x004fe200078e0203 */
[----:B----4-:R-:W-:-:S04]  /*12850*/  SHF.L.U32 R0, R0, 0x1f, RZ ;  /* 0x0000001f00007819 */ /* 0x010fc800000006ff */
[----:B------:R-:W2:Y:S02]  /*12860*/  SYNCS.PHASECHK.TRANS64.TRYWAIT P0, [R2+URZ+0x34860], R0 ;  /* 0x03486000020075a7 */ /* 0x000ea4000800017f */
[----:B--2---:R-:W-:Y:S05]  /*12870*/  @!P0 BRA `(.L_x_7181) ;  /* 0x0000002000948947 */ /* 0x004fea0003800000 */
.L_x_7244:
[----:B------:R-:W-:Y:S05]  /*12880*/  BSYNC B1 ;  /* 0x0000000000017941 */ /* 0x000fea0003800000 */
.L_x_7180:
        /* <DEDUP_REMOVED lines=9> */
.L_x_7183:
[----:B------:R-:W-:Y:S05]  /*12920*/  BSYNC B1 ;  /* 0x0000000000017941 */ /* 0x000fea0003800000 */
.L_x_7182:
[----:B------:R-:W4:Y:S04]  /*12930*/  LDL R5, [R1+0x4] ;  /* 0x0000040001057983 */ /* 0x000f280000100800 */
        /* <DEDUP_REMOVED lines=13> */
.L_x_7184:
        /* <DEDUP_REMOVED lines=11> */
[----:B------:R-:W-:Y:S01]  /*12ac0*/  PLOP3.LUT P0, PT, PT, PT, PT, 0x80, 0x0 ;  /* 0x000000000000781c */ /* 0x000fe20003f0f070 */
[----:B------:R-:W-:Y:S01]  /*12ad0*/  VIADD R0, R0, 0x5c00 ;  /* 0x00005c0000007836 */ /* 0x000fe20000000000 */
[----:B------:R-:W-:Y:S01]  /*12ae0*/  UMOV UR6, 0x0 ;  /* 0x0000000000067882 */ /* 0x000fe20000000000 */
[----:B------:R-:W-:Y:S01]  /*12af0*/  UMOV UR7, 0x14f00000 ;  /* 0x14f0000000077882 */ /* 0x000fe20000000000 */
[----:B------:R-:W-:-:S09]  /*12b00*/  UMOV UR10, 0x40 ;  /* 0x00000040000a7882 */ /* 0x000fd20000000000 */
.L_x_7185:
        /* <DEDUP_REMOVED lines=11> */
.L_x_7179:
[----:B------:R-:W-:Y:S05]  /*12bc0*/  BSYNC B0 ;  /* 0x0000000000007941 */ /* 0x000fea0003800000 */
.L_x_7178:
[----:B------:R-:W2:Y:S04]  /*12bd0*/  LDL.LU R5, [R1+0x8] ;  /* 0x0000080001057983 */ /* 0x000ea80000300800 */
[----:B------:R-:W4:Y:S01]  /*12be0*/  LDL.LU R4, [R1+0x10] ;  /* 0x0000100001047983 */ /* 0x000f220000300800 */
[----:B--2---:R-:W-:-:S05]  /*12bf0*/  VIADD R0, R5, 0x1 ;  /* 0x0000000105007836 */ /* 0x004fca0000000000 */
[----:B------:R-:W-:-:S04]  /*12c00*/  ISETP.NE.AND P0, PT, R0, 0x2, PT ;  /* 0x000000020000780c */ /* 0x000fc80003f05270 */
[----:B------:R-:W-:Y:S02]  /*12c10*/  SEL R2, RZ, 0x1, P0 ;  /* 0x00000001ff027807 */ /* 0x000fe40000000000 */
[----:B------:R-:W-:Y:S02]  /*12c20*/  SEL R0, R0, RZ, P0 ;  /* 0x000000ff00007207 */ /* 0x000fe40000000000 */
[----:B----4-:R-:W-:-:S03]  /*12c30*/  LOP3.LUT R4, R4, R2, RZ, 0x3c, !PT ;  /* 0x0000000204047212 */ /* 0x010fc600078e3cff */
[----:B------:R2:W-:Y:S04]  /*12c40*/  STL [R1+0x8], R0 ;  /* 0x0000080001007387 */ /* 0x0005e80000100800 */
[----:B------:R2:W-:Y:S02]  /*12c50*/  STL [R1+0x10], R4 ;  /* 0x0000100401007387 */ /* 0x0005e40000100800 */
.L_x_7106:
[----:B------:R-:W-:Y:S05]  /*12c60*/  BSYNC B7 ;  /* 0x0000000000077941 */ /* 0x000fea0003800000 */
.L_x_7104:
[----:B--2---:R-:W2:Y:S02]  /*12c70*/  LDL R0, [R1+0x1c] ;  /* 0x00001c0001007983 */ /* 0x004ea40000100800 */
[----:B--2---:R-:W-:-:S13]  /*12c80*/  LOP3.LUT P0, RZ, R0, 0x2, RZ, 0xc0, !PT ;  /* 0x0000000200ff7812 */ /* 0x004fda000780c0ff */
[----:B------:R-:W-:Y:S05]  /*12c90*/  @!P0 BRA `(.L_x_7186) ;  /* 0x0000000000288947 */ /* 0x000fea0003800000 */
[----:B------:R-:W-:Y:S05]  /*12ca0*/  WARPSYNC.ALL ;  /* 0x0000000000007948 */ /* 0x000fea0003800000 */
[----:B------:R-:W2:Y:S08]  /*12cb0*/  S2UR UR5, SR_CgaCtaId ;  /* 0x00000000000579c3 */ /* 0x000eb00000008800 */
[----:B------:R-:W-:Y:S06]  /*12cc0*/  BAR.SYNC.DEFER_BLOCKING 0x5, 0x180 ;  /* 0x0146000000007b1d */ /* 0x000fec0000010000 */
[----:B------:R-:W-:-:S02]  /*12cd0*/  UMOV UR4, 0x400 ;  /* 0x0000040000047882 */ /* 0x000fc40000000000 */
[----:B--2---:R-:W-:-:S06]  /*12ce0*/  ULEA UR4, UR5, UR4, 0x18 ;  /* 0x0000000405047291 */ /* 0x004fcc000f8ec03f */
[----:B------:R-:W-:-:S05]  /*12cf0*/  IMAD.U32 R0, RZ, RZ, UR4 ;  /* 0x00000004ff007e24 */ /* 0x000fca000f8e00ff */
[----:B------:R2:W4:Y:S04]  /*12d00*/  LDS.128 R16, [R0+0x348d0] ;  /* 0x0348d00000107984 */ /* 0x0005280000000c00 */
[----:B------:R2:W-:Y:S01]  /*12d10*/  STL [R1+0x4], R0 ;  /* 0x0000040001007387 */ /* 0x0005e20000100800 */
[----:B------:R-:W-:Y:S06]  /*12d20*/  BAR.ARV 0x4, 0x180 ;  /* 0x0106000000007b1d */ /* 0x000fec0000002000 */
[----:B------:R-:W-:Y:S05]  /*12d30*/  BRA `(.L_x_7187) ;  /* 0x0000000800487947 */ /* 0x000fea0003800000 */
.L_x_7186:
[----:B------:R-:W1:Y:S01]  /*12d40*/  S2R R0, SR_TID.X ;  /* 0x0000000000007919 */ /* 0x000e620000002100 */
[----:B------:R-:W-:Y:S01]  /*12d50*/  UMOV UR4, 0xffffffff ;  /* 0xffffffff00047882 */ /* 0x000fe20000000000 */
[----:B-1----:R-:W-:-:S04]  /*12d60*/  LOP3.LUT R7, R0, 0x1f, RZ, 0xc0, !PT ;  /* 0x0000001f00077812 */ /* 0x002fc800078ec0ff */
[----:B------:R-:W-:Y:S01]  /*12d70*/  ISETP.NE.AND P0, PT, R7, 0x1f, PT ;  /* 0x0000001f0700780c */ /* 0x000fe20003f05270 */
[----:B------:R-:W-:-:S12]  /*12d80*/  BRA.DIV UR4, `(.L_x_7188) ;  /* 0x0000001e04647947 */ /* 0x000fd8000b800000 */
[----:B------:R-:W-:Y:S01]  /*12d90*/  IMAD.IADD R5, R19, 0x1, R7 ;  /* 0x0000000113057824 */ /* 0x000fe200078e0207 */
[----:B------:R-:W-:-:S04]  /*12da0*/  ULDC UR4, c[0x0][0xc3c] ;  /* 0x00030f0000047ab9 */ /* 0x000fc80000000800 */
[----:B------:R-:W-:-:S13]  /*12db0*/  ISETP.GE.OR P1, PT, R5, UR4, !P0 ;  /* 0x0000000405007c0c */ /* 0x000fda000c726670 */
[----:B------:R-:W1:Y:S02]  /*12dc0*/  @!P1 LDC.64 R2, c[0x0][0xc80] ;  /* 0x00032000ff029b82 */ /* 0x000e640000000a00 */
[----:B-1----:R-:W-:-:S06]  /*12dd0*/  @!P1 IMAD.WIDE R2, R5, 0x4, R2 ;  /* 0x0000000405029825 */ /* 0x002fcc00078e0202 */
[----:B------:R1:W2:Y:S01]  /*12de0*/  @!P1 LDG.E R3, desc[UR60][R2.64] ;  /* 0x0000003c02039981 */ /* 0x0002a2000c1e1900 */
[C---:B------:R-:W-:Y:S02]  /*12df0*/  ISETP.GE.U32.AND P2, PT, R7.reuse, 0x2, PT ;  /* 0x000000020700780c */ /* 0x040fe40003f46070 */
[C---:B------:R-:W-:Y:S01]  /*12e00*/  ISETP.GE.U32.AND P3, PT, R7.reuse, 0x4, PT ;  /* 0x000000040700780c */ /* 0x040fe20003f66070 */
[----:B------:R-:W-:Y:S01]  /*12e10*/  SHFL.IDX PT, R4, R16, 0x1, 0x1f ;  /* 0x00201f0010047f89 */ /* 0x000fe200000e0000 */
[C---:B------:R-:W-:Y:S02]  /*12e20*/  ISETP.GE.U32.AND P4, PT, R7.reuse, 0x8, PT ;  /* 0x000000080700780c */ /* 0x040fe40003f86070 */
[C---:B------:R-:W-:Y:S01]  /*12e30*/  ISETP.GE.U32.AND P5, PT, R7.reuse, 0x10, PT ;  /* 0x000000100700780c */ /* 0x040fe20003fa6070 */
        /* <DEDUP_REMOVED lines=17> */
[----:B------:R-:W-:Y:S02]  /*12f50*/  IMAD.IADD R3, R3, 0x1, R0 ;  /* 0x0000000103037824 */ /* 0x000fe400078e0200 */
[----:B------:R1:W2:Y:S04]  /*12f60*/  SHFL.IDX PT, R0, R16, RZ, 0x1f ;  /* 0x00001fff10007589 */ /* 0x0002a800000e0000 */
[----:B------:R1:W4:Y:S02]  /*12f70*/  SHFL.IDX PT, R6, R3, 0x1f, 0x1f ;  /* 0x03e01f0003067f89 */ /* 0x00032400000e0000 */
.L_x_7254:
[----:B------:R-:W-:Y:S02]  /*12f80*/  ULDC UR4, c[0x0][0xc38] ;  /* 0x00030e0000047ab9 */ /* 0x000fe40000000800 */
[----:B-1----:R-:W-:-:S04]  /*12f90*/  IMAD.U32 R16, RZ, RZ, UR4 ;  /* 0x00000004ff107e24 */ /* 0x002fc8000f8e00ff */
[----:B----4-:R-:W-:-:S04]  /*12fa0*/  IMAD R6, R6, R16, RZ ;  /* 0x0000001006067224 */ /* 0x010fc800078e02ff */
[----:B------:R-:W-:-:S05]  /*12fb0*/  IMAD.IADD R4, R4, 0x1, R6 ;  /* 0x0000000104047824 */ /* 0x000fca00078e0206 */
[----:B--2---:R-:W-:-:S13]  /*12fc0*/  ISETP.GT.AND P6, PT, R4, R0, PT ;  /* 0x000000000400720c */ /* 0x004fda0003fc4270 */
[----:B------:R-:W-:Y:S05]  /*12fd0*/  @P6 BRA `(.L_x_7189) ;  /* 0x00000000009c6947 */ /* 0x000fea0003800000 */
.L_x_7194:
[----:B-1----:R-:W1:Y:S01]  /*12fe0*/  LDC R2, c[0x0][0xc3c] ;  /* 0x00030f00ff027b82 */ /* 0x002e620000000800 */
[----:B------:R-:W-:-:S05]  /*12ff0*/  VIADD R19, R19, 0x1f ;  /* 0x0000001f13137836 */ /* 0x000fca0000000000 */
[----:B-1----:R-:W-:-:S13]  /*13000*/  ISETP.GE.AND P6, PT, R19, R2, PT ;  /* 0x000000021300720c */ /* 0x002fda0003fc6270 */
[----:B------:R-:W-:Y:S05]  /*13010*/  @P6 BRA `(.L_x_7190) ;  /* 0x0000000400446947 */ /* 0x000fea0003800000 */
[----:B------:R-:W1:Y:S01]  /*13020*/  S2R R3, SR_TID.X ;  /* 0x0000000000037919 */ /* 0x000e620000002100 */
[----:B------:R-:W-:Y:S01]  /*13030*/  BSSY B0, `(.L_x_7191) ;  /* 0x0000009000007945 */ /* 0x000fe20003800000 */
[----:B-1----:R-:W-:-:S05]  /*13040*/  LOP3.LUT R3, R3, 0x1f, RZ, 0xc0, !PT ;  /* 0x0000001f03037812 */ /* 0x002fca00078ec0ff */
[----:B------:R-:W-:-:S05]  /*13050*/  IMAD.IADD R5, R19, 0x1, R3 ;  /* 0x0000000113057824 */ /* 0x000fca00078e0203 */
[----:B------:R-:W-:Y:S01]  /*13060*/  ISETP.GE.OR P6, PT, R5, R2, !P0 ;  /* 0x000000020500720c */ /* 0x000fe200047c6670 */
[----:B------:R-:W-:-:S12]  /*13070*/  IMAD.MOV.U32 R2, RZ, RZ, RZ ;  /* 0x000000ffff027224 */ /* 0x000fd800078e00ff */
[----:B------:R-:W-:Y:S05]  /*13080*/  @P6 BRA `(.L_x_7192) ;  /* 0x00000000000c6947 */ /* 0x000fea0003800000 */
[----:B------:R-:W1:Y:S02]  /*13090*/  LDC.64 R2, c[0x0][0xc80] ;  /* 0x00032000ff027b82 */ /* 0x000e640000000a00 */
[----:B-1----:R-:W-:-:S06]  /*130a0*/  IMAD.WIDE R2, R5, 0x4, R2 ;  /* 0x0000000405027825 */ /* 0x002fcc00078e0202 */
[----:B------:R1:W5:Y:S02]  /*130b0*/  LDG.E R2, desc[UR60][R2.64] ;  /* 0x0000003c02027981 */ /* 0x000364000c1e1900 */
.L_x_7192:
[----:B------:R-:W-:Y:S05]  /*130c0*/  BSYNC B0 ;  /* 0x0000000000007941 */ /* 0x000fea0003800000 */
.L_x_7191:
[----:B------:R-:W-:-:S03]  /*130d0*/  UMOV UR4, 0xffffffff ;  /* 0xffffffff00047882 */ /* 0x000fc60000000000 */
[----:B------:R-:W-:Y:S05]  /*130e0*/  BRA.DIV UR4, `(.L_x_7193) ;  /* 0x0000001e04c47947 */ /* 0x000fea000b800000 */
[----:B-----5:R-:W1:Y:S02]  /*130f0*/  SHFL.UP PT, R14, R2, 0x1, RZ ;  /* 0x04200000020e7989 */ /* 0x020e6400000e00ff */
        /* <DEDUP_REMOVED lines=15> */
.L_x_7262:
[----:B------:R-:W-:Y:S02]  /*131f0*/  ULDC UR4, c[0x0][0xc38] ;  /* 0x00030e0000047ab9 */ /* 0x000fe40000000800 */
[----:B------:R-:W-:-:S04]  /*13200*/  IMAD.U32 R16, RZ, RZ, UR4 ;  /* 0x00000004ff107e24 */ /* 0x000fc8000f8e00ff */
[----:B--2---:R-:W-:-:S04]  /*13210*/  IMAD R6, R6, R16, RZ ;  /* 0x0000001006067224 */ /* 0x004fc800078e02ff */
[----:B------:R-:W-:-:S05]  /*13220*/  IMAD.IADD R4, R6, 0x1, R4 ;  /* 0x0000000106047824 */ /* 0x000fca00078e0204 */
[----:B------:R-:W-:-:S13]  /*13230*/  ISETP.GT.AND P6, PT, R4, R0, PT ;  /* 0x000000000400720c */ /* 0x000fda0003fc4270 */
[----:B------:R-:W-:Y:S05]  /*13240*/  @!P6 BRA `(.L_x_7194) ;  /* 0xfffffffc0064e947 */ /* 0x000fea000383ffff */
.L_x_7189:
[----:B------:R-:W-:Y:S01]  /*13250*/  IMAD.IADD R6, R4, 0x1, -R6 ;  /* 0x0000000104067824 */ /* 0x000fe200078e0a06 */
[----:B------:R-:W-:-:S03]  /*13260*/  UMOV UR4, 0xffffffff ;  /* 0xffffffff00047882 */ /* 0x000fc60000000000 */
[----:B------:R-:W-:-:S05]  /*13270*/  IMAD R4, R3, R16, R6 ;  /* 0x0000001003047224 */ /* 0x000fca00078e0206 */
[----:B------:R-:W-:Y:S01]  /*13280*/  ISETP.GT.AND P6, PT, R4, R0, PT ;  /* 0x000000000400720c */ /* 0x000fe20003fc4270 */
[----:B------:R-:W-:-:S12]  /*13290*/  BRA.DIV UR4, `(.L_x_7195) ;  /* 0x00000022041c7947 */ /* 0x000fd8000b800000 */
[----:B------:R-:W-:-:S04]  /*132a0*/  VOTE.ANY R5, PT, !P6 ;  /* 0x0000000000057806 */ /* 0x000fc800070e0100 */
[----:B------:R-:W2:Y:S02]  /*132b0*/  POPC R4, R5 ;  /* 0x0000000500047309 */ /* 0x000ea40000000000 */
[----:B--2---:R2:W4:Y:S02]  /*132c0*/  SHFL.IDX PT, R17, R2, R4, 0x1f ;  /* 0x00001f0402117589 */ /* 0x00452400000e0000 */
.L_x_7266:
[----:B------:R-:W-:Y:S01]  /*132d0*/  ISETP.NE.AND P0, PT, R5, RZ, PT ;  /* 0x000000ff0500720c */ /* 0x000fe20003f05270 */
[----:B--2---:R-:W-:-:S12]  /*132e0*/  IMAD.MOV.U32 R2, RZ, RZ, RZ ;  /* 0x000000ffff027224 */ /* 0x004fd800078e00ff */
[----:B------:R-:W-:Y:S05]  /*132f0*/  @!P0 BRA `(.L_x_7196) ;  /* 0x0000000000108947 */ /* 0x000fea0003800000 */
[----:B------:R-:W-:Y:S01]  /*13300*/  UMOV UR4, 0xffffffff ;  /* 0xffffffff00047882 */ /* 0x000fe20000000000 */
[----:B0-----:R-:W-:Y:S02]  /*13310*/  VIADD R12, R4, 0xffffffff ;  /* 0xffffffff040c7836 */ /* 0x001fe40000000000 */
[----:B------:R-:W-:Y:S05]  /*13320*/  BRA.DIV UR4, `(.L_x_7197) ;  /* 0x0000002204407947 */ /* 0x000fea000b800000 */
[----:B------:R2:W0:Y:S02]  /*13330*/  SHFL.IDX PT, R2, R3, R12, 0x1f ;  /* 0x00001f0c03027589 */ /* 0x00042400000e0000 */
.L_x_7196:
[----:B----4-:R-:W-:Y:S01]  /*13340*/  IABS R5, R17 ;  /* 0x0000001100057213 */ /* 0x010fe20000000000 */
[----:B0-----:R-:W-:Y:S02]  /*13350*/  IMAD R16, R2, R16, R6 ;  /* 0x0000001002107224 */ /* 0x001fe400078e0206 */
[----:B------:R-:W-:Y:S01]  /*13360*/  IMAD.IADD R19, R4, 0x1, R19 ;  /* 0x0000000104137824 */ /* 0x000fe200078e0213 */
[----:B------:R-:W0:Y:S01]  /*13370*/  I2F.RP R2, R5 ;  /* 0x0000000500027306 */ /* 0x000e220000209400 */
[----:B------:R-:W-:-:S07]  /*13380*/  IMAD.IADD R0, R0, 0x1, -R16 ;  /* 0x0000000100007824 */ /* 0x000fce00078e0a10 */
[----:B0-----:R-:W0:Y:S02]  /*13390*/  MUFU.RCP R2, R2 ;  /* 0x0000000200027308 */ /* 0x001e240000001000 */
[----:B0-----:R-:W-:-:S06]  /*133a0*/  VIADD R2, R2, 0xffffffe ;  /* 0x0ffffffe02027836 */ /* 0x001fcc0000000000 */
[----:B-12---:R-:W0:Y:S02]  /*133b0*/  F2I.FTZ.U32.TRUNC.NTZ R3, R2 ;  /* 0x0000000200037305 */ /* 0x006e24000021f000 */
        /* <DEDUP_REMOVED lines=23> */
.L_x_7190:
[----:B------:R-:W-:Y:S01]  /*13530*/  UMOV UR4, URZ ;  /* 0x0000003f00047c82 */ /* 0x000fe20008000000 */
[----:B------:R-:W-:Y:S01]  /*13540*/  UMOV UR5, URZ ;  /* 0x0000003f00057c82 */ /* 0x000fe20008000000 */
[----:B------:R-:W-:Y:S01]  /*13550*/  ULDC UR6, c[0x0][0xc3c] ;  /* 0x00030f0000067ab9 */ /* 0x000fe20000000800 */
[----:B------:R-:W-:Y:S02]  /*13560*/  IMAD.MOV.U32 R16, RZ, RZ, R0 ;  /* 0x000000ffff107224 */ /* 0x000fe400078e0000 */
[----:B------:R-:W-:Y:S02]  /*13570*/  IMAD.U32 R17, RZ, RZ, UR4 ;  /* 0x00000004ff117e24 */ /* 0x000fe4000f8e00ff */
[----:B------:R-:W-:Y:S02]  /*13580*/  IMAD.U32 R18, RZ, RZ, UR5 ;  /* 0x00000005ff127e24 */ /* 0x000fe4000f8e00ff */
[----:B------:R-:W-:-:S07]  /*13590*/  IMAD.U32 R19, RZ, RZ, UR6 ;  /* 0x00000006ff137e24 */ /* 0x000fce000f8e00ff */
.L_x_7198:
[----:B------:R1:W2:Y:S01]  /*135a0*/  LDL R2, [R1+0x4] ;  /* 0x0000040001027983 */ /* 0x0002a20000100800 */
[----:B------:R-:W4:Y:S01]  /*135b0*/  S2R R0, SR_TID.X ;  /* 0x0000000000007919 */ /* 0x000f220000002100 */
[----:B------:R-:W-:Y:S05]  /*135c0*/  WARPSYNC.ALL ;  /* 0x0000000000007948 */ /* 0x000fea0003800000 */
[----:B----4-:R-:W-:Y:S01]  /*135d0*/  LOP3.LUT R0, R0, 0x1f, RZ, 0xc0, !PT ;  /* 0x0000001f00007812 */ /* 0x010fe200078ec0ff */
        /* <DEDUP_REMOVED lines=8> */
.L_x_7187:
[----:B------:R-:W-:Y:S02]  /*13660*/  ULDC UR4, c[0x0][0xc3c] ;  /* 0x00030f0000047ab9 */ /* 0x000fe40000000800 */
[----:B----4-:R-:W-:-:S13]  /*13670*/  ISETP.GE.AND P0, PT, R19, UR4, PT ;  /* 0x0000000413007c0c */ /* 0x010fda000bf06270 */
[----:B------:R-:W-:Y:S05]  /*13680*/  @!P0 BRA `(.L_x_7199) ;  /* 0xffffffb000788947 */ /* 0x000fea000383ffff */
[----:B------:R-:W-:Y:S05]  /*13690*/  BSYNC B8 ;  /* 0x0000000000087941 */ /* 0x000fea0003800000 */
.L_x_7100:
[----:B--2---:R-:W2:Y:S01]  /*136a0*/  LDL.LU R0, [R1+0x50] ;  /* 0x0000500001007983 */ /* 0x004ea20000300800 */
[----:B------:R-:W-:Y:S01]  /*136b0*/  BSSY B0, `(.L_x_7200) ;  /* 0x000000b000007945 */ /* 0x000fe20003800000 */
[----:B------:R-:W4:Y:S01]  /*136c0*/  S2R R5, SR_CgaCtaId ;  /* 0x0000000000057919 */ /* 0x000f220000008800 */
[----:B--2---:R-:W-:-:S05]  /*136d0*/  VIADD R0, R0, 0x1 ;  /* 0x0000000100007836 */ /* 0x004fca0000000000 */
[----:B-1----:R-:W-:-:S04]  /*136e0*/  LEA.HI R2, R0, R0, RZ, 0x1 ;  /* 0x0000000000027211 */ /* 0x002fc800078f08ff */
[----:B------:R-:W-:-:S05]  /*136f0*/  LOP3.LUT R3, R2, 0xfffffffe, RZ, 0xc0, !PT ;  /* 0xfffffffe02037812 */ /* 0x000fca00078ec0ff */
[----:B------:R-:W-:Y:S01]  /*13700*/  IMAD.IADD R3, R0, 0x1, -R3 ;  /* 0x0000000100037824 */ /* 0x000fe200078e0a03 */
[----:B------:R-:W-:-:S04]  /*13710*/  MOV R0, 0x400 ;  /* 0x0000040000007802 */ /* 0x000fc80000000f00 */
[----:B----4-:R-:W-:Y:S02]  /*13720*/  LEA R0, R5, R0, 0x18 ;  /* 0x0000000005007211 */ /* 0x010fe400078ec0ff */
[----:B------:R-:W-:-:S04]  /*13730*/  SHF.L.U32 R3, R3, 0x1f, RZ ;  /* 0x0000001f03037819 */ /* 0x000fc800000006ff */
[----:B------:R-:W1:Y:S02]  /*13740*/  SYNCS.PHASECHK.TRANS64.TRYWAIT P0, [R0+URZ+0x34820], R3 ;  /* 0x03482003000075a7 */ /* 0x000e64000800017f */
[----:B-1----:R-:W-:Y:S05]  /*13750*/  @!P0 BRA `(.L_x_7201) ;  /* 0x0000001c005c8947 */ /* 0x002fea0003800000 */
.L_x_7269:
[----:B------:R-:W-:Y:S05]  /*13760*/  BSYNC B0 ;  /* 0x0000000000007941 */ /* 0x000fea0003800000 */
.L_x_7200:
[----:B------:R-:W-:-:S03]  /*13770*/  UMOV UR4, 0xffffffff ;  /* 0xffffffff00047882 */ /* 0x000fc60000000000 */
[----:B------:R-:W-:Y:S05]  /*13780*/  BRA.DIV UR4, `(.L_x_7202) ;  /* 0x0000001e04647947 */ /* 0x000fea000b800000 */
[----:B------:R-:W2:Y:S02]  /*13790*/  S2R R2, SR_TID.X ;  /* 0x0000000000027919 */ /* 0x000ea40000002100 */
[----:B--2---:R-:W-:-:S04]  /*137a0*/  SHF.R.U32.HI R2, RZ, 0x5, R2 ;  /* 0x00000005ff027819 */ /* 0x004fc80000011602 */
[----:B------:R-:W-:-:S05]  /*137b0*/  LOP3.LUT R2, R2, 0x3, RZ, 0xc0, !PT ;  /* 0x0000000302027812 */ /* 0x000fca00078ec0ff */
[----:B------:R2:W4:Y:S02]  /*137c0*/  SHFL.IDX PT, R14, R2, RZ, 0x1f ;  /* 0x00001fff020e7589 */ /* 0x00052400000e0000 */
.L_x_7272:
[----:B----4-:R-:W-:Y:S01]  /*137d0*/  ISETP.NE.AND P0, PT, R14, RZ, PT ;  /* 0x000000ff0e00720c */ /* 0x010fe20003f05270 */
[----:B------:R-:W-:-:S12]  /*137e0*/  BSSY B0, `(.L_x_7203) ;  /* 0x0000027000007945 */ /* 0x000fd80003800000 */
[----:B------:R-:W-:Y:S05]  /*137f0*/  @P0 BRA `(.L_x_7204) ;  /* 0x0000000000940947 */ /* 0x000fea0003800000 */
[----:B------:R-:W-:-:S03]  /*13800*/  UMOV UR4, 0xffffffff ;  /* 0xffffffff00047882 */ /* 0x000fc60000000000 */
[----:B------:R-:W-:Y:S05]  /*13810*/  BRA.DIV UR4, `(.L_x_7205) ;  /* 0x0000001e04747947 */ /* 0x000fea000b800000 */
[----:B------:R-:W-:-:S13]  /*13820*/  ELECT P6, URZ, PT ;  /* 0x00000000003f782f */ /* 0x000fda00038c0000 */
.L_x_7275:
[----:B------:R-:W-:Y:S05]  /*13830*/  @!P6 BRA `(.L_x_7204) ;  /* 0x000000000084e947 */ /* 0x000fea0003800000 */
[----:B--2---:R-:W2:Y:S02]  /*13840*/  LDL.LU R2, [R1+0x58] ;  /* 0x0000580001027983 */ /* 0x004ea40000300800 */
[----:B--2---:R-:W-:-:S04]  /*13850*/  LOP3.LUT R2, R2, 0x2, RZ, 0xfc, !PT ;  /* 0x0000000202027812 */ /* 0x004fc800078efcff */
[----:B------:R-:W-:-:S13]  /*13860*/  ISETP.NE.AND P2, PT, R2, 0x3, PT ;  /* 0x000000030200780c */ /* 0x000fda0003f45270 */
[----:B------:R-:W-:Y:S05]  /*13870*/  @!P2 BRA `(.L_x_7206) ;  /* 0x000000000004a947 */ /* 0x000fea0003800000 */
[----:B------:R-:W-:Y:S01]  /*13880*/  BPT.TRAP 0x1 ;  /* 0x000000040000795c */ /* 0x000fe20000300000 */
.L_x_7206:
[----:B-1----:R-:W2:Y:S04]  /*13890*/  LDL R3, [R1+0x8] ;  /* 0x0000080001037983 */ /* 0x002ea80000100800 */
[----:B------:R-:W4:Y:S01]  /*138a0*/  LDL.LU R7, [R1+0x10] ;  /* 0x0000100001077983 */ /* 0x000f220000300800 */
[----:B------:R-:W-:-:S04]  /*138b0*/  VIADD R2, R0, 0x34840 ;  /* 0x0003484000027836 */ /* 0x000fc80000000000 */
[C---:B--2---:R-:W-:Y:S02]  /*138c0*/  IMAD R6, R3.reuse, 0x8, R2 ;  /* 0x0000000803067824 */ /* 0x044fe400078e0202 */
[----:B------:R-:W-:Y:S01]  /*138d0*/  VIADD R3, R3, 0x1 ;  /* 0x0000000103037836 */ /* 0x000fe20000000000 */
[----:B----4-:R-:W-:-:S04]  /*138e0*/  SHF.L.U32 R5, R7, 0x1f, RZ ;  /* 0x0000001f07057819 */ /* 0x010fc800000006ff */
        /* <DEDUP_REMOVED lines=8> */
.L_x_7276:
[----:B------:R-:W2:Y:S02]  /*13970*/  SYNCS.PHASECHK.TRANS64.TRYWAIT P0, [R7+URZ], R2 ;  /* 0x00000002070075a7 */ /* 0x000ea4000800017f */
[----:B--2---:R-:W-:Y:S05]  /*13980*/  @!P0 BRA `(.L_x_7208) ;  /* 0x0000001c004c8947 */ /* 0x004fea0003800000 */
.L_x_7277:
[----:B------:R-:W-:Y:S05]  /*13990*/  @!P2 BRA `(.L_x_7209) ;  /* 0x000000000004a947 */ /* 0x000fea0003800000 */
[----:B------:R-:W-:Y:S01]  /*139a0*/  BPT.TRAP 0x1 ;  /* 0x000000040000795c */ /* 0x000fe20000300000 */
.L_x_7209:
[----:B------:R-:W4:Y:S01]  /*139b0*/  LDL.LU R4, [R1+0x8] ;  /* 0x0000080001047983 */ /* 0x000f220000300800 */
[----:B------:R-:W-:-:S04]  /*139c0*/  VIADD R0, R0, 0x34860 ;  /* 0x0003486000007836 */ /* 0x000fc80000000000 */
[----:B----4-:R-:W-:-:S04]  /*139d0*/  IMAD R4, R4, 0x8, R0 ;  /* 0x0000000804047824 */ /* 0x010fc800078e0200 */
[----:B------:R-:W4:Y:S02]  /*139e0*/  SYNCS.PHASECHK.TRANS64.TRYWAIT P0, [R4+URZ], R5 ;  /* 0x00000005040075a7 */ /* 0x000f24000800017f */
[----:B----4-:R-:W-:Y:S05]  /*139f0*/  @!P0 BRA `(.L_x_7210) ;  /* 0x0000001c00448947 */ /* 0x010fea0003800000 */
.L_x_7278:
[----:B------:R-:W-:-:S07]  /*13a00*/  IMAD R3, R3, 0x8, R0 ;  /* 0x0000000803037824 */ /* 0x000fce00078e0200 */
.L_x_7211:
[----:B------:R0:W0:Y:S02]  /*13a10*/  SYNCS.PHASECHK.TRANS64.TRYWAIT P0, [R3+URZ], R2 ;  /* 0x00000002030075a7 */ /* 0x000024000800017f */
[----:B0-----:R-:W-:Y:S05]  /*13a20*/  @!P0 NANOSLEEP.SYNCS 0x989680 ;  /* 0x009896800000895d */ /* 0x001fea0003900000 */
[----:B------:R-:W0:Y:S02]  /*13a30*/  @!P0 SYNCS.PHASECHK.TRANS64 P0, [R3+URZ], R2 ;  /* 0x00000002030085a7 */ /* 0x000e24000800007f */
[----:B0-----:R-:W-:Y:S05]  /*13a40*/  @!P0 BRA `(.L_x_7211) ;  /* 0xfffffffc00f08947 */ /* 0x001fea000383ffff */
.L_x_7204:
[----:B------:R-:W-:Y:S05]  /*13a50*/  BSYNC B0 ;  /* 0x0000000000007941 */ /* 0x000fea0003800000 */
.L_x_7203:
[----:B------:R-:W-:Y:S05]  /*13a60*/  EXIT ;  /* 0x000000000000794d */ /* 0x000fea0003800000 */
.L_x_7052:
[----:B0-----:R0:W1:Y:S02]  /*13a70*/  SYNCS.PHASECHK.TRANS64.TRYWAIT P1, [R0+URZ+0x34800], R3 ;  /* 0x03480003000075a7 */ /* 0x001064000802017f */
[----:B-1----:R-:W-:Y:S05]  /*13a80*/  @!P1 NANOSLEEP.SYNCS 0x989680 ;  /* 0x009896800000995d */ /* 0x002fea0003900000 */
[----:B------:R-:W1:Y:S02]  /*13a90*/  @!P1 SYNCS.PHASECHK.TRANS64 P1, [R0+URZ+0x34800], R3 ;  /* 0x03480003000095a7 */ /* 0x000e64000802007f */
[----:B-1----:R-:W-:Y:S05]  /*13aa0*/  @!P1 BRA `(.L_x_7052) ;  /* 0xfffffffc00f09947 */ /* 0x002fea000383ffff */
[----:B------:R-:W-:Y:S05]  /*13ab0*/  BRA `(.L_x_7212) ;  /* 0xfffffed800c87947 */ /* 0x000fea000383ffff */
.L_x_7056:
[----:B-1----:R1:W2:Y:S02]  /*13ac0*/  SYNCS.PHASECHK.TRANS64.TRYWAIT P2, [R12+URZ+0x34830], R3 ;  /* 0x034830030c0075a7 */ /* 0x0022a4000804017f */
[----:B--2---:R-:W-:Y:S05]  /*13ad0*/  @!P2 NANOSLEEP.SYNCS 0x989680 ;  /* 0x009896800000a95d */ /* 0x004fea0003900000 */
[----:B------:R-:W2:Y:S02]  /*13ae0*/  @!P2 SYNCS.PHASECHK.TRANS64 P2, [R12+URZ+0x34830], R3 ;  /* 0x034830030c00a5a7 */ /* 0x000ea4000804007f */
[----:B--2---:R-:W-:Y:S05]  /*13af0*/  @!P2 BRA `(.L_x_7056) ;  /* 0xfffffffc00f0a947 */ /* 0x004fea000383ffff */
[----:B------:R-:W-:Y:S05]  /*13b00*/  BRA `(.L_x_7055) ;  /* 0xfffffed800ec7947 */ /* 0x000fea000383ffff */
.L_x_7061:
[----:B-1----:R1:W2:Y:S02]  /*13b10*/  SYNCS.PHASECHK.TRANS64.TRYWAIT P2, [R0+URZ+0x34830], R11 ;  /* 0x0348300b000075a7 */ /* 0x0022a4000804017f */
[----:B--2---:R-:W-:Y:S05]  /*13b20*/  @!P2 NANOSLEEP.SYNCS 0x989680 ;  /* 0x009896800000a95d */ /* 0x004fea0003900000 */
[----:B------:R-:W2:Y:S02]  /*13b30*/  @!P2 SYNCS.PHASECHK.TRANS64 P2, [R0+URZ+0x34830], R11 ;  /* 0x0348300b0000a5a7 */ /* 0x000ea4000804007f */
[----:B--2---:R-:W-:Y:S05]  /*13b40*/  @!P2 BRA `(.L_x_7061) ;  /* 0xfffffffc00f0a947 */ /* 0x004fea000383ffff */
[----:B------:R-:W-:Y:S05]  /*13b50*/  BRA `(.L_x_7058) ;  /* 0xffffff2c00087947 */ /* 0x000fea000383ffff */
.L_x_7065:
[----:B-1----:R-:W-:-:S04]  /*13b60*/  IMAD.U32 R11, RZ, RZ, UR6 ;  /* 0x00000006ff0b7e24 */ /* 0x002fc8000f8e00ff */
[----:B------:R1:W2:Y:S03]  /*13b70*/  SYNCS.PHASECHK.TRANS64.TRYWAIT P2, [R11+URZ+0x34850], R0 ;  /* 0x034850000b0075a7 */ /* 0x0002a6000804017f */
[----:B--2---:R-:W-:Y:S05]  /*13b80*/  @!P2 NANOSLEEP.SYNCS 0x989680 ;  /* 0x009896800000a95d */ /* 0x004fea0003900000 */
[----:B------:R-:W2:Y:S02]  /*13b90*/  @!P2 SYNCS.PHASECHK.TRANS64 P2, [R11+URZ+0x34850], R0 ;  /* 0x034850000b00a5a7 */ /* 0x000ea4000804007f */
[----:B--2---:R-:W-:Y:S05]  /*13ba0*/  @!P2 BRA `(.L_x_7065) ;  /* 0xfffffffc00eca947 */ /* 0x004fea000383ffff */
[----:B------:R-:W-:Y:S05]  /*13bb0*/  BRA `(.L_x_7062) ;  /* 0xffffff5000b47947 */ /* 0x000fea000383ffff */
.L_x_7070:
[----:B-1----:R1:W2:Y:S02]  /*13bc0*/  SYNCS.PHASECHK.TRANS64.TRYWAIT P0, [R8+URZ+0x34850], R3 ;  /* 0x03485003080075a7 */ /* 0x0022a4000800017f */
[----:B--2---:R-:W-:Y:S05]  /*13bd0*/  @!P0 NANOSLEEP.SYNCS 0x989680 ;  /* 0x009896800000895d */ /* 0x004fea0003900000 */
[----:B------:R-:W2:Y:S02]  /*13be0*/  @!P0 SYNCS.PHASECHK.TRANS64 P0, [R8+URZ+0x34850], R3 ;  /* 0x03485003080085a7 */ /* 0x000ea4000800007f */
[----:B--2---:R-:W-:Y:S05]  /*13bf0*/  @!P0 BRA `(.L_x_7070) ;  /* 0xfffffffc00f08947 */ /* 0x004fea000383ffff */
[----:B------:R-:W-:Y:S05]  /*13c00*/  BRA `(.L_x_7069) ;  /* 0xffffff7400987947 */ /* 0x000fea000383ffff */
.L_x_7112:
        /* <DEDUP_REMOVED lines=11> */
.L_x_7214:
[----:B------:R-:W-:Y:S05]  /*13cc0*/  BSYNC B0 ;  /* 0x0000000000007941 */ /* 0x000fea0003800000 */
.L_x_7213:
[----:B------:R-:W-:Y:S05]  /*13cd0*/  BRA `(.L_x_7215) ;  /* 0xffffffb400c87947 */ /* 0x000fea000383ffff */
.L_x_7114:
[----:B------:R-:W-:Y:S01]  /*13ce0*/  BSSY B0, `(.L_x_7216) ;  /* 0x0000006000007945 */ /* 0x000fe20003800000 */
[----:B------:R-:W-:-:S07]  /*13cf0*/  IMAD.MOV.U32 R15, RZ, RZ, -0x1 ;  /* 0xffffffffff0f7424 */ /* 0x000fce00078e00ff */
[----:B01----:R-:W-:Y:S05]  /*13d00*/  WARPSYNC.COLLECTIVE R15, `(.L_x_7217) ;  /* 0x000000000f0c7348 */ /* 0x003fea0003c00000 */
[----:B------:R-:W-:Y:S02]  /*13d10*/  ELECT P6, UR62, PT ;  /* 0x00000000003e782f */ /* 0x000fe400038c0000 */
[----:B------:R-:W-:Y:S01]  /*13d20*/  MOV R14, UR62 ;  /* 0x0000003e000e7c02 */ /* 0x000fe20008000f00 */
[----:B01----:R-:W-:Y:S10]  /*13d30*/  ENDCOLLECTIVE ;  /* 0x000000000000791b */ /* 0x003ff40003800000 */
.L_x_7217:
[----:B------:R-:W-:Y:S05]  /*13d40*/  BSYNC B0 ;  /* 0x0000000000007941 */ /* 0x000fea0003800000 */
.L_x_7216:
[----:B------:R-:W-:Y:S05]  /*13d50*/  BRA `(.L_x_7218) ;  /* 0xffffffb400d47947 */ /* 0x000fea000383ffff */
.L_x_7116:
[----:B-1----:R1:W2:Y:S02]  /*13d60*/  SYNCS.PHASECHK.TRANS64.TRYWAIT P0, [R0+URZ+0x34840], R2 ;  /* 0x03484002000075a7 */ /* 0x0022a4000800017f */
[----:B--2---:R-:W-:Y:S05]  /*13d70*/  @!P0 NANOSLEEP.SYNCS 0x989680 ;  /* 0x009896800000895d */ /* 0x004fea0003900000 */
[----:B------:R-:W2:Y:S02]  /*13d80*/  @!P0 SYNCS.PHASECHK.TRANS64 P0, [R0+URZ+0x34840], R2 ;  /* 0x03484002000085a7 */ /* 0x000ea4000800007f */
[----:B--2---:R-:W-:Y:S05]  /*13d90*/  @!P0 BRA `(.L_x_7116) ;  /* 0xfffffffc00f08947 */ /* 0x004fea000383ffff */
[----:B------:R-:W-:Y:S05]  /*13da0*/  BRA `(.L_x_7219) ;  /* 0xffffffb800407947 */ /* 0x000fea000383ffff */
.L_x_7120:
        /* <DEDUP_REMOVED lines=14> */
.L_x_7220:
[----:B------:R-:W-:Y:S02]  /*13e90*/  IMAD.MOV.U32 R13, RZ, RZ, R4 ;  /* 0x000000ffff0d7224 */ /* 0x000fe400078e0004 */
[----:B------:R-:W-:-:S07]  /*13ea0*/  IMAD.MOV.U32 R6, RZ, RZ, R14 ;  /* 0x000000ffff067224 */ /* 0x000fce00078e000e */
[----:B------:R-:W-:Y:S05]  /*13eb0*/  WARPSYNC.COLLECTIVE R15, `(.L_x_7221) ;  /* 0x000000000f087348 */ /* 0x000fea0003c00000 */
[----:B------:R0:W1:Y:S02]  /*13ec0*/  SHFL.IDX P6, R14, R13, R12, R11 ;  /* 0x0000000c0d0e7389 */ /* 0x00006400000c000b */
[----:B01----:R-:W-:Y:S01]  /*13ed0*/  ENDCOLLECTIVE ;  /* 0x000000000000791b */ /* 0x003fe20003800000 */
.L_x_7221:
[----:B------:R-:W-:Y:S02]  /*13ee0*/  IMAD.MOV.U32 R13, RZ, RZ, R0 ;  /* 0x000000ffff0d7224 */ /* 0x000fe400078e0000 */
[----:B------:R-:W-:Y:S02]  /*13ef0*/  IMAD.MOV.U32 R12, RZ, RZ, 0x1 ;  /* 0x00000001ff0c7424 */ /* 0x000fe400078e00ff */
[----:B------:R-:W-:-:S07]  /*13f00*/  IMAD.MOV.U32 R7, RZ, RZ, R14 ;  /* 0x000000ffff077224 */ /* 0x000fce00078e000e */
[----:B------:R-:W-:Y:S05]  /*13f10*/  WARPSYNC.COLLECTIVE R15, `(.L_x_7222) ;  /* 0x000000000f087348 */ /* 0x000fea0003c00000 */
[----:B------:R0:W1:Y:S02]  /*13f20*/  SHFL.IDX P6, R14, R13, R12, R11 ;  /* 0x0000000c0d0e7389 */ /* 0x00006400000c000b */
[----:B01----:R-:W-:Y:S01]  /*13f30*/  ENDCOLLECTIVE ;  /* 0x000000000000791b */ /* 0x003fe20003800000 */
.L_x_7222:
        /* <DEDUP_REMOVED lines=10> */
.L_x_7223:
[----:B------:R-:W-:Y:S01]  /*13fe0*/  @!PT LDS RZ, [RZ] ;  /* 0x00000000fffff984 */ /* 0x000fe20000000800 */
[----:B------:R-:W-:Y:S01]  /*13ff0*/  @!PT LDS RZ, [RZ] ;  /* 0x00000000fffff984 */ /* 0x000fe20000000800 */
[----:B------:R-:W-:Y:S01]  /*14000*/  @!PT LDS RZ, [RZ] ;  /* 0x00000000fffff984 */ /* 0x000fe20000000800 */
[----:B------:R0:W-:Y:S04]  /*14010*/  @!P2 LDGSTS.E.BYPASS.LTC128B.128 [R9+0x16400], desc[UR60][R6.64], !P0 ;  /* 0x164000000609afae */ /* 0x0001e8000c101d7c */
[----:B------:R0:W-:Y:S01]  /*14020*/  @!P2 LDGSTS.E.BYPASS.LTC128B.128 [R9+0x1a400], desc[UR60][R6.64+0x80], !P1 ;  /* 0x1a4000800609afae */ /* 0x0001e2000c901d7c */
[----:B------:R-:W-:Y:S01]  /*14030*/  ISETP.GE.AND P2, PT, R5, R3, PT ;  /* 0x000000030500720c */ /* 0x000fe20003f46270 */
[----:B------:R-:W-:Y:S02]  /*14040*/  IMAD.MOV.U32 R13, RZ, RZ, R0 ;  /* 0x000000ffff0d7224 */ /* 0x000fe400078e0000 */
[----:B------:R-:W-:Y:S02]  /*14050*/  IMAD.MOV.U32 R12, RZ, RZ, 0x2 ;  /* 0x00000002ff0c7424 */ /* 0x000fe400078e00ff */
[----:B------:R-:W-:-:S08]  /*14060*/  IMAD.MOV.U32 R5, RZ, RZ, R14 ;  /* 0x000000ffff057224 */ /* 0x000fd000078e000e */
[----:B0-----:R-:W-:Y:S05]  /*14070*/  WARPSYNC.COLLECTIVE R15, `(.L_x_7224) ;  /* 0x000000000f087348 */ /* 0x001fea0003c00000 */
[----:B------:R1:W2:Y:S02]  /*14080*/  SHFL.IDX P6, R14, R13, R12, R11 ;  /* 0x0000000c0d0e7389 */ /* 0x0002a400000c000b */
[----:B012---:R-:W-:Y:S01]  /*14090*/  ENDCOLLECTIVE ;  /* 0x000000000000791b */ /* 0x007fe20003800000 */
.L_x_7224:
[----:B------:R-:W-:Y:S01]  /*140a0*/  @!P2 LEA R7, P3, R10, R5, 0x1 ;  /* 0x000000050a07a211 */ /* 0x000fe200078608ff */
[----:B------:R-:W-:-:S04]  /*140b0*/  VIADD R5, R2, 0x20 ;  /* 0x0000002002057836 */ /* 0x000fc80000000000 */
[----:B------:R-:W-:Y:S02]  /*140c0*/  @!P2 IMAD.X R6, RZ, RZ, R8, P3 ;  /* 0x000000ffff06a224 */ /* 0x000fe400018e0608 */
[----:B------:R-:W-:-:S03]  /*140d0*/  VIADD R8, R2, 0x60 ;  /* 0x0000006002087836 */ /* 0x000fc60000000000 */
[----:B------:R-:W-:Y:S01]  /*140e0*/  @!P2 LOP3.LUT R7, R7, R6, RZ, 0x3c, !PT ;  /* 0x000000060707a212 */ /* 0x000fe200078e3cff */
[----:B------:R-:W-:-:S03]  /*140f0*/  IMAD.MOV.U32 R13, RZ, RZ, R4 ;  /* 0x000000ffff0d7224 */ /* 0x000fc600078e0004 */
[----:B------:R-:W-:-:S04]  /*14100*/  @!P2 LOP3.LUT R6, R7, R6, RZ, 0x3c, !PT ;  /* 0x000000060706a212 */ /* 0x000fc800078e3cff */
[----:B------:R-:W-:-:S05]  /*14110*/  @!P2 LOP3.LUT R7, R7, R6, RZ, 0x3c, !PT ;  /* 0x000000060707a212 */ /* 0x000fca00078e3cff */
[----:B------:R-:W-:Y:S01]  /*14120*/  @!PT LDS RZ, [RZ] ;  /* 0x00000000fffff984 */ /* 0x000fe20000000800 */
[----:B------:R-:W-:Y:S01]  /*14130*/  @!PT LDS RZ, [RZ] ;  /* 0x00000000fffff984 */ /* 0x000fe20000000800 */
[----:B------:R-:W-:Y:S01]  /*14140*/  @!PT LDS RZ, [RZ] ;  /* 0x00000000fffff984 */ /* 0x000fe20000000800 */
[----:B------:R-:W-:Y:S04]  /*14150*/  @!P2 LDGSTS.E.BYPASS.LTC128B.128 [R9+0x16c00], desc[UR60][R6.64], !P0 ;  /* 0x16c000000609afae */ /* 0x000fe8000c101d7c */
[----:B------:R0:W-:Y:S01]  /*14160*/  @!P2 LDGSTS.E.BYPASS.LTC128B.128 [R9+0x1ac00], desc[UR60][R6.64+0x80], !P1 ;  /* 0x1ac000800609afae */ /* 0x0001e2000c901d7c */
[----:B------:R-:W-:Y:S01]  /*14170*/  ISETP.GE.AND P2, PT, R5, R3, PT ;  /* 0x000000030500720c */ /* 0x000fe20003f46270 */
[----:B0-----:R-:W-:-:S12]  /*14180*/  IMAD.MOV.U32 R6, RZ, RZ, R14 ;  /* 0x000000ffff067224 */ /* 0x001fd800078e000e */
[----:B------:R-:W-:Y:S05]  /*14190*/  WARPSYNC.COLLECTIVE R15, `(.L_x_7225) ;  /* 0x000000000f087348 */ /* 0x000fea0003c00000 */
[----:B------:R0:W1:Y:S02]  /*141a0*/  SHFL.IDX P6, R14, R13, R12, R11 ;  /* 0x0000000c0d0e7389 */ /* 0x00006400000c000b */
[----:B01----:R-:W-:Y:S01]  /*141b0*/  ENDCOLLECTIVE ;  /* 0x000000000000791b */ /* 0x003fe20003800000 */
.L_x_7225:
[----:B------:R-:W-:Y:S02]  /*141c0*/  IMAD.MOV.U32 R13, RZ, RZ, R0 ;  /* 0x000000ffff0d7224 */ /* 0x000fe400078e0000 */
[----:B------:R-:W-:Y:S02]  /*141d0*/  IMAD.MOV.U32 R12, RZ, RZ, 0x3 ;  /* 0x00000003ff0c7424 */ /* 0x000fe400078e00ff */
[----:B------:R-:W-:-:S07]  /*141e0*/  IMAD.MOV.U32 R5, RZ, RZ, R14 ;  /* 0x000000ffff057224 */ /* 0x000fce00078e000e */
[----:B------:R-:W-:Y:S05]  /*141f0*/  WARPSYNC.COLLECTIVE R15, `(.L_x_7226) ;  /* 0x000000000f087348 */ /* 0x000fea0003c00000 */
[----:B------:R0:W1:Y:S02]  /*14200*/  SHFL.IDX P6, R14, R13, R12, R11 ;  /* 0x0000000c0d0e7389 */ /* 0x00006400000c000b */
[----:B01----:R-:W-:Y:S01]  /*14210*/  ENDCOLLECTIVE ;  /* 0x000000000000791b */ /* 0x003fe20003800000 */
.L_x_7226:
        /* <DEDUP_REMOVED lines=16> */
.L_x_7227:
[----:B------:R-:W-:Y:S02]  /*14320*/  IMAD.MOV.U32 R13, RZ, RZ, R0 ;  /* 0x000000ffff0d7224 */ /* 0x000fe400078e0000 */
[----:B------:R-:W-:Y:S02]  /*14330*/  IMAD.MOV.U32 R12, RZ, RZ, 0x4 ;  /* 0x00000004ff0c7424 */ /* 0x000fe400078e00ff */
[----:B------:R-:W-:-:S07]  /*14340*/  IMAD.MOV.U32 R5, RZ, RZ, R14 ;  /* 0x000000ffff057224 */ /* 0x000fce00078e000e */
[----:B------:R-:W-:Y:S05]  /*14350*/  WARPSYNC.COLLECTIVE R15, `(.L_x_7228) ;  /* 0x000000000f087348 */ /* 0x000fea0003c00000 */
[----:B------:R0:W1:Y:S02]  /*14360*/  SHFL.IDX P6, R14, R13, R12, R11 ;  /* 0x0000000c0d0e7389 */ /* 0x00006400000c000b */
[----:B01----:R-:W-:Y:S01]  /*14370*/  ENDCOLLECTIVE ;  /* 0x000000000000791b */ /* 0x003fe20003800000 */
.L_x_7228:
        /* <DEDUP_REMOVED lines=16> */
.L_x_7229:
[----:B------:R-:W-:Y:S02]  /*14480*/  IMAD.MOV.U32 R13, RZ, RZ, R0 ;  /* 0x000000ffff0d7224 */ /* 0x000fe400078e0000 */
[----:B------:R-:W-:Y:S02]  /*14490*/  IMAD.MOV.U32 R12, RZ, RZ, 0x5 ;  /* 0x00000005ff0c7424 */ /* 0x000fe400078e00ff */
[----:B------:R-:W-:-:S07]  /*144a0*/  IMAD.MOV.U32 R5, RZ, RZ, R14 ;  /* 0x000000ffff057224 */ /* 0x000fce00078e000e */
[----:B------:R-:W-:Y:S05]  /*144b0*/  WARPSYNC.COLLECTIVE R15, `(.L_x_7230) ;  /* 0x000000000f087348 */ /* 0x000fea0003c00000 */
[----:B------:R0:W1:Y:S02]  /*144c0*/  SHFL.IDX P6, R14, R13, R12, R11 ;  /* 0x0000000c0d0e7389 */ /* 0x00006400000c000b */
[----:B01----:R-:W-:Y:S01]  /*144d0*/  ENDCOLLECTIVE ;  /* 0x000000000000791b */ /* 0x003fe20003800000 */
.L_x_7230:
        /* <DEDUP_REMOVED lines=16> */
.L_x_7231:
[----:B------:R-:W-:Y:S02]  /*145e0*/  IMAD.MOV.U32 R13, RZ, RZ, R0 ;  /* 0x000000ffff0d7224 */ /* 0x000fe400078e0000 */
[----:B------:R-:W-:Y:S02]  /*145f0*/  IMAD.MOV.U32 R12, RZ, RZ, 0x6 ;  /* 0x00000006ff0c7424 */ /* 0x000fe400078e00ff */
[----:B------:R-:W-:-:S07]  /*14600*/  IMAD.MOV.U32 R5, RZ, RZ, R14 ;  /* 0x000000ffff057224 */ /* 0x000fce00078e000e */
[----:B------:R-:W-:Y:S05]  /*14610*/  WARPSYNC.COLLECTIVE R15, `(.L_x_7232) ;  /* 0x000000000f087348 */ /* 0x000fea0003c00000 */
[----:B------:R0:W1:Y:S02]  /*14620*/  SHFL.IDX P6, R14, R13, R12, R11 ;  /* 0x0000000c0d0e7389 */ /* 0x00006400000c000b */
[----:B01----:R-:W-:Y:S01]  /*14630*/  ENDCOLLECTIVE ;  /* 0x000000000000791b */ /* 0x003fe20003800000 */
.L_x_7232:
[----:B------:R-:W-:-:S05]  /*14640*/  @!P2 LEA R5, P3, R10, R5, 0x1 ;  /* 0x000000050a05a211 */ /* 0x000fca00078608ff */
[----:B------:R-:W-:-:S04]  /*14650*/  @!P2 IMAD.X R6, RZ, RZ, R6, P3 ;  /* 0x000000ffff06a224 */ /* 0x000fc800018e0606 */
[----:B------:R-:W-:Y:S02]  /*14660*/  @!P2 IMAD.MOV.U32 R7, RZ, RZ, R6 ;  /* 0x000000ffff07a224 */ /* 0x000fe400078e0006 */
[----:B------:R-:W-:Y:S02]  /*14670*/  @!P2 IMAD.MOV.U32 R6, RZ, RZ, R5 ;  /* 0x000000ffff06a224 */ /* 0x000fe400078e0005 */
[----:B------:R-:W-:-:S03]  /*14680*/  IMAD.MOV.U32 R13, RZ, RZ, R4 ;  /* 0x000000ffff0d7224 */ /* 0x000fc600078e0004 */
        /* <DEDUP_REMOVED lines=10> */
.L_x_7233:
[----:B------:R-:W-:Y:S02]  /*14730*/  IMAD.MOV.U32 R13, RZ, RZ, R0 ;  /* 0x000000ffff0d7224 */ /* 0x000fe400078e0000 */
[----:B------:R-:W-:Y:S02]  /*14740*/  IMAD.MOV.U32 R12, RZ, RZ, 0x7 ;  /* 0x00000007ff0c7424 */ /* 0x000fe400078e00ff */
[----:B------:R-:W-:-:S07]  /*14750*/  IMAD.MOV.U32 R5, RZ, RZ, R14 ;  /* 0x000000ffff057224 */ /* 0x000fce00078e000e */
[----:B------:R-:W-:Y:S05]  /*14760*/  WARPSYNC.COLLECTIVE R15, `(.L_x_7234) ;  /* 0x000000000f087348 */ /* 0x000fea0003c00000 */
[----:B------:R0:W1:Y:S02]  /*14770*/  SHFL.IDX P6, R14, R13, R12, R11 ;  /* 0x0000000c0d0e7389 */ /* 0x00006400000c000b */
[----:B01----:R-:W-:Y:S01]  /*14780*/  ENDCOLLECTIVE ;  /* 0x000000000000791b */ /* 0x003fe20003800000 */
.L_x_7234:
        /* <DEDUP_REMOVED lines=14> */
.L_x_7235:
[----:B------:R-:W-:Y:S01]  /*14870*/  IMAD.MOV.U32 R4, RZ, RZ, R14 ;  /* 0x000000ffff047224 */ /* 0x000fe200078e000e */
[----:B------:R-:W-:Y:S06]  /*14880*/  BRA `(.L_x_7236) ;  /* 0xffffffbc00107947 */ /* 0x000fec000383ffff */
.L_x_7125:
[----:B0-----:R-:W2:Y:S02]  /*14890*/  LDL R2, [R1+0x4] ;  /* 0x0000040001027983 */ /* 0x001ea40000100800 */
[----:B--2---:R0:W1:Y:S02]  /*148a0*/  SYNCS.PHASECHK.TRANS64.TRYWAIT P0, [R2+URZ+0x34820], R0 ;  /* 0x03482000020075a7 */ /* 0x004064000800017f */
[----:B-1----:R-:W-:Y:S05]  /*148b0*/  @!P0 NANOSLEEP.SYNCS 0x989680 ;  /* 0x009896800000895d */ /* 0x002fea0003900000 */
[----:B------:R-:W1:Y:S02]  /*148c0*/  @!P0 SYNCS.PHASECHK.TRANS64 P0, [R2+URZ+0x34820], R0 ;  /* 0x03482000020085a7 */ /* 0x000e64000800007f */
[----:B-1----:R-:W-:Y:S05]  /*148d0*/  @!P0 BRA `(.L_x_7125) ;  /* 0xfffffffc00ec8947 */ /* 0x002fea000383ffff */
[----:B------:R-:W-:Y:S05]  /*148e0*/  BRA `(.L_x_7237) ;  /* 0xffffffbc00847947 */ /* 0x000fea000383ffff */
.L_x_7134:
[----:B-1----:R1:W2:Y:S02]  /*148f0*/  SYNCS.PHASECHK.TRANS64.TRYWAIT P0, [R3+URZ+0x34840], R2 ;  /* 0x03484002030075a7 */ /* 0x0022a4000800017f */
[----:B--2---:R-:W-:Y:S05]  /*14900*/  @!P0 NANOSLEEP.SYNCS 0x989680 ;  /* 0x009896800000895d */ /* 0x004fea0003900000 */
[----:B------:R-:W2:Y:S02]  /*14910*/  @!P0 SYNCS.PHASECHK.TRANS64 P0, [R3+URZ+0x34840], R2 ;  /* 0x03484002030085a7 */ /* 0x000ea4000800007f */
[----:B--2---:R-:W-:Y:S05]  /*14920*/  @!P0 BRA `(.L_x_7134) ;  /* 0xfffffffc00f08947 */ /* 0x004fea000383ffff */
[----:B------:R-:W-:Y:S05]  /*14930*/  BRA `(.L_x_7238) ;  /* 0xffffffc000507947 */ /* 0x000fea000383ffff */
.L_x_7140:
[----:B0-----:R0:W1:Y:S02]  /*14940*/  SYNCS.PHASECHK.TRANS64.TRYWAIT P0, [R3+URZ+0x60], R2 ;  /* 0x00006002030075a7 */ /* 0x001064000800017f */
[----:B-1----:R-:W-:Y:S05]  /*14950*/  @!P0 NANOSLEEP.SYNCS 0x989680 ;  /* 0x009896800000895d */ /* 0x002fea0003900000 */
[----:B------:R-:W1:Y:S02]  /*14960*/  @!P0 SYNCS.PHASECHK.TRANS64 P0, [R3+URZ+0x60], R2 ;  /* 0x00006002030085a7 */ /* 0x000e64000800007f */
[----:B-1----:R-:W-:Y:S05]  /*14970*/  @!P0 BRA `(.L_x_7140) ;  /* 0xfffffffc00f08947 */ /* 0x002fea000383ffff */
[----:B------:R-:W-:Y:S05]  /*14980*/  BRA `(.L_x_7239) ;  /* 0xffffffc4002c7947 */ /* 0x000fea000383ffff */
.L_x_7149:
[----:B---3--:R3:W4:Y:S02]  /*14990*/  SYNCS.PHASECHK.TRANS64.TRYWAIT P0, [R3+URZ+0x34840], R2 ;  /* 0x03484002030075a7 */ /* 0x008724000800017f */
[----:B----4-:R-:W-:Y:S05]  /*149a0*/  @!P0 NANOSLEEP.SYNCS 0x989680 ;  /* 0x009896800000895d */ /* 0x010fea0003900000 */
[----:B------:R-:W4:Y:S02]  /*149b0*/  @!P0 SYNCS.PHASECHK.TRANS64 P0, [R3+URZ+0x34840], R2 ;  /* 0x03484002030085a7 */ /* 0x000f24000800007f */
[----:B----4-:R-:W-:Y:S05]  /*149c0*/  @!P0 BRA `(.L_x_7149) ;  /* 0xfffffffc00f08947 */ /* 0x010fea000383ffff */
[----:B------:R-:W-:Y:S05]  /*149d0*/  BRA `(.L_x_7240) ;  /* 0xffffffc800d47947 */ /* 0x000fea000383ffff */
.L_x_7155:
[----:B--2---:R2:W3:Y:S02]  /*149e0*/  SYNCS.PHASECHK.TRANS64.TRYWAIT P0, [R2+URZ+0x60], R3 ;  /* 0x00006003020075a7 */ /* 0x0044e4000800017f */
[----:B---3--:R-:W-:Y:S05]  /*149f0*/  @!P0 NANOSLEEP.SYNCS 0x989680 ;  /* 0x009896800000895d */ /* 0x008fea0003900000 */
[----:B------:R-:W3:Y:S02]  /*14a00*/  @!P0 SYNCS.PHASECHK.TRANS64 P0, [R2+URZ+0x60], R3 ;  /* 0x00006003020085a7 */ /* 0x000ee4000800007f */
[----:B---3--:R-:W-:Y:S05]  /*14a10*/  @!P0 BRA `(.L_x_7155) ;  /* 0xfffffffc00f08947 */ /* 0x008fea000383ffff */
[----:B------:R-:W-:Y:S05]  /*14a20*/  BRA `(.L_x_7241) ;  /* 0xffffffcc00b07947 */ /* 0x000fea000383ffff */
.L_x_7164:
[----:B----4-:R4:W0:Y:S02]  /*14a30*/  SYNCS.PHASECHK.TRANS64.TRYWAIT P0, [R2+URZ+0x34840], R3 ;  /* 0x03484003020075a7 */ /* 0x010824000800017f */
[----:B0-----:R-:W-:Y:S05]  /*14a40*/  @!P0 NANOSLEEP.SYNCS 0x989680 ;  /* 0x009896800000895d */ /* 0x001fea0003900000 */
[----:B------:R-:W0:Y:S02]  /*14a50*/  @!P0 SYNCS.PHASECHK.TRANS64 P0, [R2+URZ+0x34840], R3 ;  /* 0x03484003020085a7 */ /* 0x000e24000800007f */
[----:B0-----:R-:W-:Y:S05]  /*14a60*/  @!P0 BRA `(.L_x_7164) ;  /* 0xfffffffc00f08947 */ /* 0x001fea000383ffff */
[----:B------:R-:W-:Y:S05]  /*14a70*/  BRA `(.L_x_7242) ;  /* 0xffffffd400247947 */ /* 0x000fea000383ffff */
.L_x_7170:
[----:B--2---:R2:W3:Y:S02]  /*14a80*/  SYNCS.PHASECHK.TRANS64.TRYWAIT P0, [R2+URZ+0x60], R5 ;  /* 0x00006005020075a7 */ /* 0x0044e4000800017f */
[----:B---3--:R-:W-:Y:S05]  /*14a90*/  @!P0 NANOSLEEP.SYNCS 0x989680 ;  /* 0x009896800000895d */ /* 0x008fea0003900000 */
[----:B------:R-:W3:Y:S02]  /*14aa0*/  @!P0 SYNCS.PHASECHK.TRANS64 P0, [R2+URZ+0x60], R5 ;  /* 0x00006005020085a7 */ /* 0x000ee4000800007f */
[----:B---3--:R-:W-:Y:S05]  /*14ab0*/  @!P0 BRA `(.L_x_7170) ;  /* 0xfffffffc00f08947 */ /* 0x008fea000383ffff */
[----:B------:R-:W-:Y:S05]  /*14ac0*/  BRA `(.L_x_7243) ;  /* 0xffffffd800007947 */ /* 0x000fea000383ffff */
.L_x_7181:
[----:B--2---:R2:W4:Y:S02]  /*14ad0*/  SYNCS.PHASECHK.TRANS64.TRYWAIT P0, [R2+URZ+0x34860], R0 ;  /* 0x03486000020075a7 */ /* 0x004524000800017f */
[----:B----4-:R-:W-:Y:S05]  /*14ae0*/  @!P0 NANOSLEEP.SYNCS 0x989680 ;  /* 0x009896800000895d */ /* 0x010fea0003900000 */
[----:B------:R-:W4:Y:S02]  /*14af0*/  @!P0 SYNCS.PHASECHK.TRANS64 P0, [R2+URZ+0x34860], R0 ;  /* 0x03486000020085a7 */ /* 0x000f24000800007f */
[----:B----4-:R-:W-:Y:S05]  /*14b00*/  @!P0 BRA `(.L_x_7181) ;  /* 0xfffffffc00f08947 */ /* 0x010fea000383ffff */
[----:B------:R-:W-:Y:S05]  /*14b10*/  BRA `(.L_x_7244) ;  /* 0xffffffdc00587947 */ /* 0x000fea000383ffff */
.L_x_7188:
[----:B------:R-:W-:Y:S01]  /*14b20*/  BSSY B0, `(.L_x_7245) ;  /* 0x0000008000007945 */ /* 0x000fe20003800000 */
[----:B------:R-:W-:Y:S02]  /*14b30*/  IMAD.MOV.U32 R13, RZ, RZ, R16 ;  /* 0x000000ffff0d7224 */ /* 0x000fe400078e0010 */
[----:B0-----:R-:W-:Y:S02]  /*14b40*/  IMAD.MOV.U32 R12, RZ, RZ, RZ ;  /* 0x000000ffff0c7224 */ /* 0x001fe400078e00ff */
[----:B---3--:R-:W-:Y:S02]  /*14b50*/  IMAD.MOV.U32 R11, RZ, RZ, 0x1f ;  /* 0x0000001fff0b7424 */ /* 0x008fe400078e00ff */
[----:B------:R-:W-:-:S07]  /*14b60*/  IMAD.MOV.U32 R15, RZ, RZ, -0x1 ;  /* 0xffffffffff0f7424 */ /* 0x000fce00078e00ff */
[----:B-----5:R-:W-:Y:S05]  /*14b70*/  WARPSYNC.COLLECTIVE R15, `(.L_x_7246) ;  /* 0x000000000f087348 */ /* 0x020fea0003c00000 */
[----:B------:R0:W1:Y:S02]  /*14b80*/  SHFL.IDX P6, R14, R13, R12, R11 ;  /* 0x0000000c0d0e7389 */ /* 0x00006400000c000b */
[----:B01---5:R-:W-:Y:S01]  /*14b90*/  ENDCOLLECTIVE ;  /* 0x000000000000791b */ /* 0x023fe20003800000 */
.L_x_7246:
[----:B------:R-:W-:Y:S05]  /*14ba0*/  BSYNC B0 ;  /* 0x0000000000007941 */ /* 0x000fea0003800000 */
.L_x_7245:
        /* <DEDUP_REMOVED lines=9> */
.L_x_7247:
        /* <DEDUP_REMOVED lines=18> */
.L_x_7248:
[----:B------:R-:W-:Y:S01]  /*14d60*/  IMAD.MOV.U32 R12, RZ, RZ, 0x2 ;  /* 0x00000002ff0c7424 */ /* 0x000fe200078e00ff */
[----:B------:R-:W-:-:S05]  /*14d70*/  SEL R5, R14, RZ, P1 ;  /* 0x000000ff0e057207 */ /* 0x000fca0000800000 */
[----:B------:R-:W-:-:S04]  /*14d80*/  IMAD.IADD R3, R2, 0x1, R5 ;  /* 0x0000000102037824 */ /* 0x000fc800078e0205 */
[----:B------:R-:W-:-:S07]  /*14d90*/  IMAD.MOV.U32 R13, RZ, RZ, R3 ;  /* 0x000000ffff0d7224 */ /* 0x000fce00078e0003 */
[----:B------:R-:W-:Y:S05]  /*14da0*/  WARPSYNC.COLLECTIVE R15, `(.L_x_7249) ;  /* 0x000000000f087348 */ /* 0x000fea0003c00000 */
[----:B------:R0:W1:Y:S02]  /*14db0*/  SHFL.UP P6, R14, R13, R12, R11 ;  /* 0x0400000c0d0e7389 */ /* 0x00006400000c000b */
[----:B01----:R-:W-:Y:S01]  /*14dc0*/  ENDCOLLECTIVE ;  /* 0x000000000000791b */ /* 0x003fe20003800000 */
.L_x_7249:
        /* <DEDUP_REMOVED lines=8> */
.L_x_7250:
        /* <DEDUP_REMOVED lines=8> */
.L_x_7251:
        /* <DEDUP_REMOVED lines=8> */
.L_x_7252:
        /* <DEDUP_REMOVED lines=9> */
.L_x_7253:
[----:B------:R-:W-:Y:S01]  /*14fe0*/  IMAD.MOV.U32 R6, RZ, RZ, R14 ;  /* 0x000000ffff067224 */ /* 0x000fe200078e000e */
[----:B------:R-:W-:Y:S06]  /*14ff0*/  BRA `(.L_x_7254) ;  /* 0xffffffdc00e07947 */ /* 0x000fec000383ffff */
.L_x_7193:
[----:B------:R-:W-:Y:S01]  /*15000*/  BSSY B0, `(.L_x_7255) ;  /* 0x0000008000007945 */ /* 0x000fe20003800000 */
[----:B-----5:R-:W-:Y:S02]  /*15010*/  IMAD.MOV.U32 R13, RZ, RZ, R2 ;  /* 0x000000ffff0d7224 */ /* 0x020fe400078e0002 */
[----:B0-----:R-:W-:Y:S02]  /*15020*/  IMAD.MOV.U32 R12, RZ, RZ, 0x1 ;  /* 0x00000001ff0c7424 */ /* 0x001fe400078e00ff */
[----:B---3--:R-:W-:Y:S02]  /*15030*/  IMAD.MOV.U32 R11, RZ, RZ, RZ ;  /* 0x000000ffff0b7224 */ /* 0x008fe400078e00ff */
[----:B------:R-:W-:-:S07]  /*15040*/  IMAD.MOV.U32 R15, RZ, RZ, -0x1 ;  /* 0xffffffffff0f7424 */ /* 0x000fce00078e00ff */
[----:B-1----:R-:W-:Y:S05]  /*15050*/  WARPSYNC.COLLECTIVE R15, `(.L_x_7256) ;  /* 0x000000000f087348 */ /* 0x002fea0003c00000 */
[----:B------:R0:W2:Y:S02]  /*15060*/  SHFL.UP P6, R14, R13, R12, R11 ;  /* 0x0400000c0d0e7389 */ /* 0x0000a400000c000b */
[----:B012---:R-:W-:Y:S01]  /*15070*/  ENDCOLLECTIVE ;  /* 0x000000000000791b */ /* 0x007fe20003800000 */
.L_x_7256:
[----:B------:R-:W-:Y:S05]  /*15080*/  BSYNC B0 ;  /* 0x0000000000007941 */ /* 0x000fea0003800000 */
.L_x_7255:
        /* <DEDUP_REMOVED lines=9> */
.L_x_7257:
[----:B------:R-:W-:Y:S01]  /*15120*/  IMAD.MOV.U32 R12, RZ, RZ, 0x4 ;  /* 0x00000004ff0c7424 */ /* 0x000fe200078e00ff */
[----:B------:R-:W-:-:S05]  /*15130*/  SEL R14, R14, RZ, P2 ;  /* 0x000000ff0e0e7207 */ /* 0x000fca0001000000 */
[----:B------:R-:W-:-:S04]  /*15140*/  IMAD.IADD R3, R3, 0x1, R14 ;  /* 0x0000000103037824 */ /* 0x000fc800078e020e */
[----:B------:R-:W-:-:S07]  /*15150*/  IMAD.MOV.U32 R13, RZ, RZ, R3 ;  /* 0x000000ffff0d7224 */ /* 0x000fce00078e0003 */
[----:B------:R-:W-:Y:S05]  /*15160*/  WARPSYNC.COLLECTIVE R15, `(.L_x_7258) ;  /* 0x000000000f087348 */ /* 0x000fea0003c00000 */
[----:B------:R0:W1:Y:S02]  /*15170*/  SHFL.UP P6, R14, R13, R12, R11 ;  /* 0x0400000c0d0e7389 */ /* 0x00006400000c000b */
[----:B01----:R-:W-:Y:S01]  /*15180*/  ENDCOLLECTIVE ;  /* 0x000000000000791b */ /* 0x003fe20003800000 */
.L_x_7258:
[----:B------:R-:W-:Y:S01]  /*15190*/  IMAD.MOV.U32 R12, RZ, RZ, 0x8 ;  /* 0x00000008ff0c7424 */ /* 0x000fe200078e00ff */
[----:B------:R-:W-:-:S05]  /*151a0*/  SEL R14, R14, RZ, P3 ;  /* 0x000000ff0e0e7207 */ /* 0x000fca0001800000 */
[----:B------:R-:W-:-:S04]  /*151b0*/  IMAD.IADD R3, R3, 0x1, R14 ;  /* 0x0000000103037824 */ /* 0x000fc800078e020e */
[----:B------:R-:W-:-:S07]  /*151c0*/  IMAD.MOV.U32 R13, RZ, RZ, R3 ;  /* 0x000000ffff0d7224 */ /* 0x000fce00078e0003 */
[----:B------:R-:W-:Y:S05]  /*151d0*/  WARPSYNC.COLLECTIVE R15, `(.L_x_7259) ;  /* 0x000000000f087348 */ /* 0x000fea0003c00000 */
[----:B------:R0:W1:Y:S02]  /*151e0*/  SHFL.UP P6, R14, R13, R12, R11 ;  /* 0x0400000c0d0e7389 */ /* 0x00006400000c000b */
[----:B01----:R-:W-:Y:S01]  /*151f0*/  ENDCOLLECTIVE ;  /* 0x000000000000791b */ /* 0x003fe20003800000 */
.L_x_7259:
[----:B------:R-:W-:Y:S01]  /*15200*/  IMAD.MOV.U32 R12, RZ, RZ, 0x10 ;  /* 0x00000010ff0c7424 */ /* 0x000fe200078e00ff */
[----:B------:R-:W-:-:S05]  /*15210*/  SEL R14, R14, RZ, P4 ;  /* 0x000000ff0e0e7207 */ /* 0x000fca0002000000 */
[----:B------:R-:W-:-:S04]  /*15220*/  IMAD.IADD R3, R3, 0x1, R14 ;  /* 0x0000000103037824 */ /* 0x000fc800078e020e */
[----:B------:R-:W-:-:S07]  /*15230*/  IMAD.MOV.U32 R13, RZ, RZ, R3 ;  /* 0x000000ffff0d7224 */ /* 0x000fce00078e0003 */
[----:B------:R-:W-:Y:S05]  /*15240*/  WARPSYNC.COLLECTIVE R15, `(.L_x_7260) ;  /* 0x000000000f087348 */ /* 0x000fea0003c00000 */
[----:B------:R0:W1:Y:S02]  /*15250*/  SHFL.UP P6, R14, R13, R12, R11 ;  /* 0x0400000c0d0e7389 */ /* 0x00006400000c000b */
[----:B01----:R-:W-:Y:S01]  /*15260*/  ENDCOLLECTIVE ;  /* 0x000000000000791b */ /* 0x003fe20003800000 */
.L_x_7260:
        /* <DEDUP_REMOVED lines=8> */
.L_x_7261:
[----:B------:R-:W-:Y:S01]  /*152f0*/  IMAD.MOV.U32 R6, RZ, RZ, R14 ;  /* 0x000000ffff067224 */ /* 0x000fe200078e000e */
[----:B------:R-:W-:Y:S06]  /*15300*/  BRA `(.L_x_7262) ;  /* 0xffffffdc00b87947 */ /* 0x000fec000383ffff */
.L_x_7195:
[----:B------:R-:W-:Y:S01]  /*15310*/  BSSY B0, `(.L_x_7263) ;  /* 0x0000006000007945 */ /* 0x000fe20003800000 */
[----:B------:R-:W-:Y:S01]  /*15320*/  PLOP3.LUT P6, PT, P6, PT, PT, 0x8, 0x0 ;  /* 0x000000000000781c */ /* 0x000fe200037ce170 */
[----:B------:R-:W-:-:S12]  /*15330*/  IMAD.MOV.U32 R15, RZ, RZ, -0x1 ;  /* 0xffffffffff0f7424 */ /* 0x000fd800078e00ff */
[----:B01-3-5:R-:W-:Y:S05]  /*15340*/  WARPSYNC.COLLECTIVE R15, `(.L_x_7264) ;  /* 0x000000000f087348 */ /* 0x02bfea0003c00000 */
[----:B------:R-:W-:Y:S01]  /*15350*/  VOTE.ANY R14, PT, P6 ;  /* 0x00000000000e7806 */ /* 0x000fe200030e0100 */
[----:B01-3-5:R-:W-:Y:S06]  /*15360*/  ENDCOLLECTIVE ;  /* 0x000000000000791b */ /* 0x02bfec0003800000 */
.L_x_7264:
[----:B------:R-:W-:Y:S05]  /*15370*/  BSYNC B0 ;  /* 0x0000000000007941 */ /* 0x000fea0003800000 */
.L_x_7263:
        /* <DEDUP_REMOVED lines=9> */
.L_x_7265:
[----:B------:R-:W-:Y:S01]  /*15410*/  IMAD.MOV.U32 R17, RZ, RZ, R14 ;  /* 0x000000ffff117224 */ /* 0x000fe200078e000e */
[----:B------:R-:W-:Y:S06]  /*15420*/  BRA `(.L_x_7266) ;  /* 0xffffffdc00a87947 */ /* 0x000fec000383ffff */
.L_x_7197:
[----:B------:R-:W-:Y:S01]  /*15430*/  BSSY B0, `(.L_x_7267) ;  /* 0x0000007000007945 */ /* 0x000fe20003800000 */
[----:B------:R-:W-:Y:S02]  /*15440*/  IMAD.MOV.U32 R13, RZ, RZ, R3 ;  /* 0x000000ffff0d7224 */ /* 0x000fe400078e0003 */
[----:B---3--:R-:W-:Y:S02]  /*15450*/  IMAD.MOV.U32 R11, RZ, RZ, 0x1f ;  /* 0x0000001fff0b7424 */ /* 0x008fe400078e00ff */
[----:B------:R-:W-:-:S07]  /*15460*/  IMAD.MOV.U32 R15, RZ, RZ, -0x1 ;  /* 0xffffffffff0f7424 */ /* 0x000fce00078e00ff */
[----:B-1--45:R-:W-:Y:S05]  /*15470*/  WARPSYNC.COLLECTIVE R15, `(.L_x_7268) ;  /* 0x000000000f087348 */ /* 0x032fea0003c00000 */
[----:B------:R0:W2:Y:S02]  /*15480*/  SHFL.IDX P6, R14, R13, R12, R11 ;  /* 0x0000000c0d0e7389 */ /* 0x0000a400000c000b */
[----:B012-45:R-:W-:Y:S01]  /*15490*/  ENDCOLLECTIVE ;  /* 0x000000000000791b */ /* 0x037fe20003800000 */
.L_x_7268:
[----:B------:R-:W-:Y:S05]  /*154a0*/  BSYNC B0 ;  /* 0x0000000000007941 */ /* 0x000fea0003800000 */
.L_x_7267:
[----:B------:R-:W-:Y:S01]  /*154b0*/  IMAD.MOV.U32 R2, RZ, RZ, R14 ;  /* 0x000000ffff027224 */ /* 0x000fe200078e000e */
[----:B------:R-:W-:Y:S06]  /*154c0*/  BRA `(.L_x_7196) ;  /* 0xffffffdc009c7947 */ /* 0x000fec000383ffff */
.L_x_7201:
[----:B-1----:R1:W2:Y:S02]  /*154d0*/  SYNCS.PHASECHK.TRANS64.TRYWAIT P0, [R0+URZ+0x34820], R3 ;  /* 0x03482003000075a7 */ /* 0x0022a4000800017f */
[----:B--2---:R-:W-:Y:S05]  /*154e0*/  @!P0 NANOSLEEP.SYNCS 0x989680 ;  /* 0x009896800000895d */ /* 0x004fea0003900000 */
[----:B------:R-:W2:Y:S02]  /*154f0*/  @!P0 SYNCS.PHASECHK.TRANS64 P0, [R0+URZ+0x34820], R3 ;  /* 0x03482003000085a7 */ /* 0x000ea4000800007f */
[----:B--2---:R-:W-:Y:S05]  /*15500*/  @!P0 BRA `(.L_x_7201) ;  /* 0xfffffffc00f08947 */ /* 0x004fea000383ffff */
[----:B------:R-:W-:Y:S05]  /*15510*/  BRA `(.L_x_7269) ;  /* 0xffffffe000907947 */ /* 0x000fea000383ffff */
.L_x_7202:
[----:B------:R-:W2:Y:S01]  /*15520*/  S2R R2, SR_TID.X ;  /* 0x0000000000027919 */ /* 0x000ea20000002100 */
[----:B------:R-:W-:Y:S01]  /*15530*/  BSSY B0, `(.L_x_7270) ;  /* 0x000000a000007945 */ /* 0x000fe20003800000 */
[----:B0-----:R-:W-:Y:S02]  /*15540*/  IMAD.MOV.U32 R12, RZ, RZ, RZ ;  /* 0x000000ffff0c7224 */ /* 0x001fe400078e00ff */
[----:B---3--:R-:W-:Y:S02]  /*15550*/  IMAD.MOV.U32 R11, RZ, RZ, 0x1f ;  /* 0x0000001fff0b7424 */ /* 0x008fe400078e00ff */
[----:B------:R-:W-:Y:S01]  /*15560*/  IMAD.MOV.U32 R15, RZ, RZ, -0x1 ;  /* 0xffffffffff0f7424 */ /* 0x000fe200078e00ff */
[----:B--2---:R-:W-:-:S04]  /*15570*/  SHF.R.U32.HI R2, RZ, 0x5, R2 ;  /* 0x00000005ff027819 */ /* 0x004fc80000011602 */
[----:B------:R-:W-:-:S05]  /*15580*/  LOP3.LUT R2, R2, 0x3, RZ, 0xc0, !PT ;  /* 0x0000000302027812 */ /* 0x000fca00078ec0ff */
[----:B------:R-:W-:-:S07]  /*15590*/  IMAD.MOV.U32 R13, RZ, RZ, R2 ;  /* 0x000000ffff0d7224 */ /* 0x000fce00078e0002 */
[----:B-1---5:R-:W-:Y:S05]  /*155a0*/  WARPSYNC.COLLECTIVE R15, `(.L_x_7271) ;  /* 0x000000000f087348 */ /* 0x022fea0003c00000 */
[----:B------:R0:W2:Y:S02]  /*155b0*/  SHFL.IDX P6, R14, R13, R12, R11 ;  /* 0x0000000c0d0e7389 */ /* 0x0000a400000c000b */
[----:B012--5:R-:W-:Y:S01]  /*155c0*/  ENDCOLLECTIVE ;  /* 0x000000000000791b */ /* 0x027fe20003800000 */
.L_x_7271:
[----:B------:R-:W-:Y:S05]  /*155d0*/  BSYNC B0 ;  /* 0x0000000000007941 */ /* 0x000fea0003800000 */
.L_x_7270:
[----:B------:R-:W-:Y:S05]  /*155e0*/  BRA `(.L_x_7272) ;  /* 0xffffffe000787947 */ /* 0x000fea000383ffff */
.L_x_7205:
[----:B------:R-:W-:Y:S01]  /*155f0*/  BSSY B1, `(.L_x_7273) ;  /* 0x0000006000017945 */ /* 0x000fe20003800000 */
[----:B------:R-:W-:-:S07]  /*15600*/  IMAD.MOV.U32 R15, RZ, RZ, -0x1 ;  /* 0xffffffffff0f7424 */ /* 0x000fce00078e00ff */
[----:B0123-5:R-:W-:Y:S05]  /*15610*/  WARPSYNC.COLLECTIVE R15, `(.L_x_7274) ;  /* 0x000000000f0c7348 */ /* 0x02ffea0003c00000 */
[----:B------:R-:W-:Y:S02]  /*15620*/  ELECT P6, UR62, PT ;  /* 0x00000000003e782f */ /* 0x000fe400038c0000 */
[----:B------:R-:W-:Y:S01]  /*15630*/  MOV R14, UR62 ;  /* 0x0000003e000e7c02 */ /* 0x000fe20008000f00 */
[----:B0123-5:R-:W-:Y:S10]  /*15640*/  ENDCOLLECTIVE ;  /* 0x000000000000791b */ /* 0x02fff40003800000 */
.L_x_7274:
[----:B------:R-:W-:Y:S05]  /*15650*/  BSYNC B1 ;  /* 0x0000000000017941 */ /* 0x000fea0003800000 */
.L_x_7273:
[----:B------:R-:W-:Y:S05]  /*15660*/  BRA `(.L_x_7275) ;  /* 0xffffffe000707947 */ /* 0x000fea000383ffff */
.L_x_7207:
[----:B-1----:R1:W2:Y:S02]  /*15670*/  SYNCS.PHASECHK.TRANS64.TRYWAIT P0, [R6+URZ], R5 ;  /* 0x00000005060075a7 */ /* 0x0022a4000800017f */
[----:B--2---:R-:W-:Y:S05]  /*15680*/  @!P0 NANOSLEEP.SYNCS 0x989680 ;  /* 0x009896800000895d */ /* 0x004fea0003900000 */
[----:B------:R-:W2:Y:S02]  /*15690*/  @!P0 SYNCS.PHASECHK.TRANS64 P0, [R6+URZ], R5 ;  /* 0x00000005060085a7 */ /* 0x000ea4000800007f */
[----:B--2---:R-:W-:Y:S05]  /*156a0*/  @!P0 BRA `(.L_x_7207) ;  /* 0xfffffffc00f08947 */ /* 0x004fea000383ffff */
[----:B------:R-:W-:Y:S05]  /*156b0*/  BRA `(.L_x_7276) ;  /* 0xffffffe000ac7947 */ /* 0x000fea000383ffff */
.L_x_7208:
[----:B--2---:R2:W4:Y:S02]  /*156c0*/  SYNCS.PHASECHK.TRANS64.TRYWAIT P0, [R7+URZ], R2 ;  /* 0x00000002070075a7 */ /* 0x004524000800017f */
[----:B----4-:R-:W-:Y:S05]  /*156d0*/  @!P0 NANOSLEEP.SYNCS 0x989680 ;  /* 0x009896800000895d */ /* 0x010fea0003900000 */
[----:B------:R-:W4:Y:S02]  /*156e0*/  @!P0 SYNCS.PHASECHK.TRANS64 P0, [R7+URZ], R2 ;  /* 0x00000002070085a7 */ /* 0x000f24000800007f */
[----:B----4-:R-:W-:Y:S05]  /*156f0*/  @!P0 BRA `(.L_x_7208) ;  /* 0xfffffffc00f08947 */ /* 0x010fea000383ffff */
[----:B------:R-:W-:Y:S05]  /*15700*/  BRA `(.L_x_7277) ;  /* 0xffffffe000a07947 */ /* 0x000fea000383ffff */
.L_x_7210:
[----:B----4-:R4:W0:Y:S02]  /*15710*/  SYNCS.PHASECHK.TRANS64.TRYWAIT P0, [R4+URZ], R5 ;  /* 0x00000005040075a7 */ /* 0x010824000800017f */
[----:B0-----:R-:W-:Y:S05]  /*15720*/  @!P0 NANOSLEEP.SYNCS 0x989680 ;  /* 0x009896800000895d */ /* 0x001fea0003900000 */
[----:B------:R-:W0:Y:S02]  /*15730*/  @!P0 SYNCS.PHASECHK.TRANS64 P0, [R4+URZ], R5 ;  /* 0x00000005040085a7 */ /* 0x000e24000800007f */
[----:B0-----:R-:W-:Y:S05]  /*15740*/  @!P0 BRA `(.L_x_7210) ;  /* 0xfffffffc00f08947 */ /* 0x001fea000383ffff */
[----:B------:R-:W-:Y:S05]  /*15750*/  BRA `(.L_x_7278) ;  /* 0xffffffe000a87947 */ /* 0x000fea000383ffff */
.L_x_7279:
        /* <DEDUP_REMOVED lines=10> */
.L_x_15315:


//--------------------- .text._ZN7cutlass13device_kernelIN5flash11enable_sm90INS1_16FlashAttnFwdSm90INS1_25CollectiveMainloopFwdSm90ILi2EN4cute5tupleIJNS5_1CILi1EEES8_S8_EEENS6_IJNS7_ILi128EEENS7_ILi176EEESA_EEELi128ENS_6half_tEfNS_4arch4Sm90ELb0ELb0ELb0ELb1ELb0ELb1ELb0ELb1ELb1ELb1ELb0ELb0EEENS1_21CollectiveEpilogueFwdINS6_IJSA_SA_SB_EEES9_SD_SF_Li256ELb1ELb1ELb0ELb0EEENS1_36VarlenDynamicPersistentTileSchedulerILi128ELi176ELi256ELi128ELb0ELb1ELb1ELb0ELb1ELb1EEEEEEEEEvNT_6ParamsE --------------------------
	.section	.text._ZN7cutlass13device_kernelIN5flash11enable_sm90INS1_16FlashAttnFwdSm90INS1_25CollectiveMainloopFwdSm90ILi2EN4cute5tupleIJNS5_1CILi1EEES8_S8_EEENS6_IJNS7_ILi128EEENS7_ILi176EEESA_EEELi128ENS_6half_tEfNS_4arch4Sm90ELb0ELb0ELb0ELb1ELb0ELb1ELb0ELb1ELb1ELb1ELb0ELb0EEENS1_21CollectiveEpilogueFwdINS6_IJSA_SA_SB_EEES9_SD_SF_Li256ELb1ELb1ELb0ELb0EEENS1_36VarlenDynamicPersistentTileSchedulerILi128ELi176ELi256ELi128ELb0ELb1ELb1ELb0ELb1ELb1EEEEEEEEEvNT_6ParamsE,"ax",@progbits
	.align	128
.text._ZN7cutlass13device_kernelIN5flash11enable_sm90INS1_16FlashAttnFwdSm90INS1_25CollectiveMainloopFwdSm90ILi2EN4cute5tupleIJNS5_1CILi1EEES8_S8_EEENS6_IJNS7_ILi128EEENS7_ILi176EEESA_EEELi128ENS_6half_tEfNS_4arch4Sm90ELb0ELb0ELb0ELb1ELb0ELb1ELb0ELb1ELb1ELb1ELb0ELb0EEENS1_21CollectiveEpilogueFwdINS6_IJSA_SA_SB_EEES9_SD_SF_Li256ELb1ELb1ELb0ELb0EEENS1_36VarlenDynamicPersistentTileSchedulerILi128ELi176ELi256ELi128ELb0ELb1ELb1ELb0ELb1ELb1EEEEEEEEEvNT_6ParamsE:
        .type           _ZN7cutlass13device_kernelIN5flash11enable_sm90INS1_16FlashAttnFwdSm90INS1_25CollectiveMainloopFwdSm90ILi2EN4cute5tupleIJNS5_1CILi1EEES8_S8_EEENS6_IJNS7_ILi128EEENS7_ILi176EEESA_EEELi128ENS_6half_tEfNS_4arch4Sm90ELb0ELb0ELb0ELb1ELb0ELb1ELb0ELb1ELb1ELb1ELb0ELb0EEENS1_21CollectiveEpilogueFwdINS6_IJSA_SA_SB_EEES9_SD_SF_Li256ELb1ELb1ELb0ELb0EEENS1_36VarlenDynamicPersistentTileSchedulerILi128ELi176ELi256ELi128ELb0ELb1ELb1ELb0ELb1ELb1EEEEEEEEEvNT_6ParamsE,@function
        .size           _ZN7cutlass13device_kernelIN5flash11enable_sm90INS1_16FlashAttnFwdSm90INS1_25CollectiveMainloopFwdSm90ILi2EN4cute5tupleIJNS5_1CILi1EEES8_S8_EEENS6_IJNS7_ILi128EEENS7_ILi176EEESA_EEELi128ENS_6half_tEfNS_4arch4Sm90ELb0ELb0ELb0ELb1ELb0ELb1ELb0ELb1ELb1ELb1ELb0ELb0EEENS1_21CollectiveEpilogueFwdINS6_IJSA_SA_SB_EEES9_SD_SF_Li256ELb1ELb1ELb0ELb0EEENS1_36VarlenDynamicPersistentTileSchedulerILi128ELi176ELi256ELi128ELb0ELb1ELb1ELb0ELb1ELb1EEEEEEEEEvNT_6ParamsE,(.L_x_15316 - _ZN7cutlass13device_kernelIN5flash11enable_sm90INS1_16FlashAttnFwdSm90INS1_25CollectiveMainloopFwdSm90ILi2EN4cute5tupleIJNS5_1CILi1EEES8_S8_EEENS6_IJNS7_ILi128EEENS7_ILi176EEESA_EEELi128ENS_6half_tEfNS_4arch4Sm90ELb0ELb0ELb0ELb1ELb0ELb1ELb0ELb1ELb1ELb1ELb0ELb0EEENS1_21CollectiveEpilogueFwdINS6_IJSA_SA_SB_EEES9_SD_SF_Li256ELb1ELb1ELb0ELb0EEENS1_36VarlenDynamicPersistentTileSchedulerILi128ELi176ELi256ELi128ELb0ELb1ELb1ELb0ELb1ELb1EEEEEEEEEvNT_6ParamsE)
        .other          _ZN7cutlass13device_kernelIN5flash11enable_sm90INS1_16FlashAttnFwdSm90INS1_25CollectiveMainloopFwdSm90ILi2EN4cute5tupleIJNS5_1CILi1EEES8_S8_EEENS6_IJNS7_ILi128EEENS7_ILi176EEESA_EEELi128ENS_6half_tEfNS_4arch4Sm90ELb0ELb0ELb0ELb1ELb0ELb1ELb0ELb1ELb1ELb1ELb0ELb0EEENS1_21CollectiveEpilogueFwdINS6_IJSA_SA_SB_EEES9_SD_SF_Li256ELb1ELb1ELb0ELb0EEENS1_36VarlenDynamicPersistentTileSchedulerILi128ELi176ELi256ELi128ELb0ELb1ELb1ELb0ELb1ELb1EEEEEEEEEvNT_6ParamsE,@"STO_CUDA_ENTRY STV_DEFAULT"
_ZN7cutlass13device_kernelIN5flash11enable_sm90INS1_16FlashAttnFwdSm90INS1_25CollectiveMainloopFwdSm90ILi2EN4cute5tupleIJNS5_1CILi1EEES8_S8_EEENS6_IJNS7_ILi128EEENS7_ILi176EEESA_EEELi128ENS_6half_tEfNS_4arch4Sm90ELb0ELb0ELb0ELb1ELb0ELb1ELb0ELb1ELb1ELb1ELb0ELb0EEENS1_21CollectiveEpilogueFwdINS6_IJSA_SA_SB_EEES9_SD_SF_Li256ELb1ELb1ELb0ELb0EEENS1_36VarlenDynamicPersistentTileSchedulerILi128ELi176ELi256ELi128ELb0ELb1ELb1ELb0ELb1ELb1EEEEEEEEEvNT_6ParamsE:
        /* <DEDUP_REMOVED lines=24> */
.L_x_7281:
[----:B------:R-:W-:Y:S05]  /*0180*/  BSYNC B0 ;  /* 0x0000000000007941 */ /* 0x000fea0003800000 */
.L_x_7280:
        /* <DEDUP_REMOVED lines=41> */
.L_x_7282:
        /* <DEDUP_REMOVED lines=22> */
.L_x_7283:
        /* <DEDUP_REMOVED lines=18> */
.L_x_7284:
        /* <DEDUP_REMOVED lines=22> */
.L_x_7285:
        /* <DEDUP_REMOVED lines=22> */
.L_x_7286:
[----:B------:R-:W-:Y:S01]  /*0960*/  PLOP3.LUT P0, PT, PT, PT, UP0, 0x80, 0x0 ;  /* 0x000000000000781c */ /* 0x000fe20003f0f008 */
[----:B------:R-:W-:Y:S01]  /*0970*/  UMOV UR60, 0x1 ;  /* 0x00000001003c7882 */ /* 0x000fe20000000000 */
[----:B------:R-:W-:Y:S01]  /*0980*/  NOP ;  /* 0x0000000000007918 */ /* 0x000fe20000000000 */
[----:B------:R-:W-:Y:S01]  /*0990*/  USEL UR60, UR60, 0x2, !UP0 ;  /* 0x000000023c3c7887 */ /* 0x000fe2000c000000 */
[----:B------:R-:W-:Y:S01]  /*09a0*/  BSSY B9, `(.L_x_7287) ;  /* 0x0002553000097945 */ /* 0x000fe20003800000 */
[----:B012-4-:R-:W-:Y:S08]  /*09b0*/  BAR.SYNC.DEFER_BLOCKING 0x0 ;  /* 0x0000000000007b1d */ /* 0x017ff00000010000 */
[----:B------:R-:W-:Y:S05]  /*09c0*/  @!P0 BRA `(.L_x_7288) ;  /* 0x000001e000988947 */ /* 0x000fea0003800000 */
.L_x_7289:
[----:B------:R-:W-:-:S08]  /*09d0*/  NOP ;  /* 0x0000000000007918 */ /* 0x000fd00000000000 */
[----:B------:R-:W0:Y:S02]  /*09e0*/  USETMAXREG.TRY_ALLOC.CTAPOOL UP0, 0xf0 ;  /* 0x000000f0000079c8 */ /* 0x000e240008000600 */
[----:B0-----:R-:W-:-:S13]  /*09f0*/  PLOP3.LUT P0, PT, PT, PT, UP0, 0x80, 0x0 ;  /* 0x000000000000781c */ /* 0x001fda0003f0f008 */
[----:B------:R-:W-:Y:S05]  /*0a00*/  @!P0 BRA `(.L_x_7289) ;  /* 0xfffffffc00f08947 */ /* 0x000fea000383ffff */
[----:B------:R-:W2:Y:S01]  /*0a10*/  LDL.LU R3, [R1+0x4] ;  /* 0x0000040001037983 */ /* 0x000ea20000300800 */
[----:B------:R-:W-:Y:S01]  /*0a20*/  SHF.R.U32.HI R2, RZ, 0x7, R0 ;  /* 0x00000007ff027819 */ /* 0x000fe20000011600 */
[----:B------:R-:W0:Y:S01]  /*0a30*/  S2UR UR5, SR_CgaCtaId ;  /* 0x00000000000579c3 */ /* 0x000e220000008800 */
[----:B------:R-:W-:-:S07]  /*0a40*/  UMOV UR4, 0x400 ;  /* 0x0000040000047882 */ /* 0x000fce0000000000 */
[----:B------:R-:W-:Y:S06]  /*0a50*/  BAR.ARV 0x8, 0x180 ;  /* 0x0206000000007b1d */ /* 0x000fec0000002000 */
[----:B------:R-:W-:-:S13]  /*0a60*/  ISETP.NE.AND P0, PT, R2, 0x1, PT ;  /* 0x000000010200780c */ /* 0x000fda0003f05270 */
[----:B------:R-:W-:Y:S06]  /*0a70*/  @!P0 BAR.ARV 0x9, 0x100 ;  /* 0x0244000000008b1d */ /* 0x000fec0000002000 */
[----:B0-----:R-:W-:Y:S02]  /*0a80*/  ULEA UR4, UR5, UR4, 0x18 ;  /* 0x0000000405047291 */ /* 0x001fe4000f8ec03f */
[----:B------:R-:W-:Y:S04]  /*0a90*/  BAR.SYNC.DEFER_BLOCKING 0x5, 0x180 ;  /* 0x0146000000007b1d */ /* 0x000fe80000010000 */
[----:B------:R-:W-:-:S02]  /*0aa0*/  IMAD.U32 R2, RZ, RZ, UR4 ;  /* 0x00000004ff027e24 */ /* 0x000fc4000f8e00ff */
[----:B------:R-:W-:-:S03]  /*0ab0*/  ULDC UR4, c[0x0][0xc3c] ;  /* 0x00030f0000047ab9 */ /* 0x000fc60000000800 */
[----:B------:R-:W0:Y:S01]  /*0ac0*/  LDS.128 R28, [R2+0x348d0] ;  /* 0x0348d000021c7984 */ /* 0x000e220000000c00 */
[----:B------:R-:W-:Y:S06]  /*0ad0*/  BAR.ARV 0x4, 0x180 ;  /* 0x0106000000007b1d */ /* 0x000fec0000002000 */
[----:B--2---:R-:W-:-:S04]  /*0ae0*/  LOP3.LUT R3, R3, 0xffffffdf, RZ, 0xc0, !PT ;  /* 0xffffffdf03037812 */ /* 0x004fc800078ec0ff */
[----:B------:R-:W-:Y:S02]  /*0af0*/  @P0 LOP3.LUT R3, R3, 0x20, RZ, 0xfc, !PT ;  /* 0x0000002003030812 */ /* 0x000fe400078efcff */
[----:B0-----:R-:W-:-:S03]  /*0b00*/  ISETP.GE.AND P0, PT, R31, UR4, PT ;  /* 0x000000041f007c0c */ /* 0x001fc6000bf06270 */
[----:B------:R0:W-:Y:S10]  /*0b10*/  STL [R1+0x4], R3 ;  /* 0x0000040301007387 */ /* 0x0001f40000100800 */
[----:B0-----:R-:W-:Y:S05]  /*0b20*/  @P0 BRA `(.L_x_7290) ;  /* 0x0000025000e80947 */ /* 0x001fea0003800000 */
[----:B------:R-:W-:Y:S01]  /*0b30*/  VIADD R13, R0, 0xffffff80 ;  /* 0xffffff80000d7836 */ /* 0x000fe20000000000 */
[----:B------:R-:W-:Y:S01]  /*0b40*/  R2UR UR4, R2 ;  /* 0x00000000020472ca */ /* 0x000fe200000e0000 */
[----:B------:R-:W-:Y:S01]  /*0b50*/  ULOP3.LUT UR5, UR60, 0x1, URZ, 0xfc, !UPT ;  /* 0x000000013c057892 */ /* 0x000fe2000f8efc3f */
[----:B------:R-:W-:Y:S01]  /*0b60*/  IMAD.MOV.U32 R23, RZ, RZ, RZ ;  /* 0x000000ffff177224 */ /* 0x000fe200078e00ff */
[----:B------:R-:W-:Y:S02]  /*0b70*/  CS2R R222, SRZ ;  /* 0x0000000000de7805 */ /* 0x000fe4000001ff00 */
[----:B------:R-:W-:Y:S02]  /*0b80*/  SHF.R.S32.HI R0, RZ, 0x1f, R13 ;  /* 0x0000001fff007819 */ /* 0x000fe4000001140d */
[----:B------:R-:W-:Y:S02]  /*0b90*/  MOV R229, RZ ;  /* 0x000000ff00e57202 */ /* 0x000fe40000000f00 */
[----:B------:R-:W-:-:S02]  /*0ba0*/  LEA.HI R3, R0, R13, RZ, 0x7 ;  /* 0x0000000d00037211 */ /* 0x000fc400078f38ff */
[CC--:B------:R-:W-:Y:S02]  /*0bb0*/  LEA.HI R5, R0.reuse, R13.reuse, RZ, 0x5 ;  /* 0x0000000d00057211 */ /* 0x0c0fe400078f28ff */
[----:B------:R-:W-:Y:S01]  /*0bc0*/  LOP3.LUT R4, R3, 0xffffff80, RZ, 0xc0, !PT ;  /* 0xffffff8003047812 */ /* 0x000fe200078ec0ff */
[----:B------:R-:W-:Y:S01]  /*0bd0*/  UIADD3 UR4, UR4, 0x16400, URZ ;  /* 0x0001640004047890 */ /* 0x000fe2000fffe03f */
[----:B------:R-:W-:Y:S02]  /*0be0*/  SHF.L.U32 R6, R5, 0x5, RZ ;  /* 0x0000000505067819 */ /* 0x000fe400000006ff */
[----:B------:R-:W-:Y:S01]  /*0bf0*/  SHF.R.S32.HI R14, RZ, 0x7, R3 ;  /* 0x00000007ff0e7819 */ /* 0x000fe20000011403 */
[----:B------:R-:W-:Y:S01]  /*0c00*/  IMAD.IADD R15, R13, 0x1, -R4 ;  /* 0x000000010d0f7824 */ /* 0x000fe200078e0a04 */
[----:B------:R-:W-:Y:S02]  /*0c10*/  LEA.HI R4, R0, R13, RZ, 0x4 ;  /* 0x0000000d00047211 */ /* 0x000fe400078f20ff */
[----:B------:R-:W-:-:S02]  /*0c20*/  LEA.HI R3, R3, R14, RZ, 0x1 ;  /* 0x0000000e03037211 */ /* 0x000fc400078f08ff */
[----:B------:R-:W-:Y:S02]  /*0c30*/  SHF.R.S32.HI R8, RZ, 0x1f, R15 ;  /* 0x0000001fff087819 */ /* 0x000fe4000001140f */
[----:B------:R-:W-:Y:S02]  /*0c40*/  SHF.R.S32.HI R7, RZ, 0x4, R4 ;  /* 0x00000004ff077819 */ /* 0x000fe40000011404 */
[----:B------:R-:W-:Y:S02]  /*0c50*/  LEA.HI R9, R8, R15, RZ, 0x2 ;  /* 0x0000000f08097211 */ /* 0x000fe400078f10ff */
[C---:B------:R-:W-:Y:S02]  /*0c60*/  LOP3.LUT R5, R4.reuse, 0x3fffff0, RZ, 0xc0, !PT ;  /* 0x03fffff004057812 */ /* 0x040fe400078ec0ff */
[--C-:B------:R-:W-:Y:S02]  /*0c70*/  SHF.R.S32.HI R10, RZ, 0x2, R9.reuse ;  /* 0x00000002ff0a7819 */ /* 0x100fe40000011409 */
[----:B------:R-:W-:Y:S01]  /*0c80*/  SHF.R.S32.HI R11, RZ, 0x1f, R9 ;  /* 0x0000001fff0b7819 */ /* 0x000fe20000011409 */
[----:B------:R-:W-:Y:S01]  /*0c90*/  IMAD.IADD R5, R13, 0x1, -R5 ;  /* 0x000000010d057824 */ /* 0x000fe200078e0a05 */
[----:B------:R-:W-:-:S02]  /*0ca0*/  LEA.HI R4, R4, R7, RZ, 0x1 ;  /* 0x0000000704047211 */ /* 0x000fc400078f08ff */
[----:B------:R-:W-:Y:S02]  /*0cb0*/  LEA.HI R11, R11, R10, RZ, 0x3 ;  /* 0x0000000a0b0b7211 */ /* 0x000fe400078f18ff */
[----:B------:R-:W-:Y:S02]  /*0cc0*/  LEA.HI R8, R8, R15, RZ, 0x5 ;  /* 0x0000000f08087211 */ /* 0x000fe400078f28ff */
[----:B------:R-:W-:Y:S02]  /*0cd0*/  LOP3.LUT R11, R11, 0xfffffff8, RZ, 0xc0, !PT ;  /* 0xfffffff80b0b7812 */ /* 0x000fe400078ec0ff */
[----:B------:R-:W-:Y:S02]  /*0ce0*/  LOP3.LUT R6, R6, 0xfffffc00, RZ, 0xc0, !PT ;  /* 0xfffffc0006067812 */ /* 0x000fe400078ec0ff */
[----:B------:R-:W-:Y:S01]  /*0cf0*/  LOP3.LUT R4, R4, 0x1ffffffe, RZ, 0xc0, !PT ;  /* 0x1ffffffe04047812 */ /* 0x000fe200078ec0ff */
[----:B------:R-:W-:Y:S01]  /*0d00*/  IMAD.IADD R11, R10, 0x1, -R11 ;  /* 0x000000010a0b7824 */ /* 0x000fe200078e0a0b */
[----:B------:R-:W-:Y:S01]  /*0d10*/  LOP3.LUT R9, R9, 0x7ffffffc, RZ, 0xc0, !PT ;  /* 0x7ffffffc09097812 */ /* 0x000fe200078ec0ff */
[----:B------:R-:W-:Y:S01]  /*0d20*/  IMAD R5, R5, 0x40, R6 ;  /* 0x0000004005057824 */ /* 0x000fe200078e0206 */
[----:B------:R-:W-:Y:S01]  /*0d30*/  SHF.R.S32.HI R8, RZ, 0x5, R8 ;  /* 0x00000005ff087819 */ /* 0x000fe20000011408 */
[----:B------:R-:W-:Y:S01]  /*0d40*/  IMAD.IADD R4, R7, 0x1, -R4 ;  /* 0x0000000107047824 */ /* 0x000fe200078e0a04 */
[----:B------:R-:W-:Y:S01]  /*0d50*/  LOP3.LUT R3, R3, 0x3fffffe, RZ, 0xc0, !PT ;  /* 0x03fffffe03037812 */ /* 0x000fe200078ec0ff */
[----:B------:R-:W-:Y:S01]  /*0d60*/  IMAD.MOV.U32 R10, RZ, RZ, -0x2 ;  /* 0xfffffffeff0a7424 */ /* 0x000fe200078e00ff */
[----:B------:R-:W-:Y:S01]  /*0d70*/  LEA.HI R12, R0, R13, RZ, 0x2 ;  /* 0x0000000d000c7211 */ /* 0x000fe200078f10ff */
[----:B------:R-:W-:Y:S01]  /*0d80*/  IMAD.IADD R9, R15, 0x1, -R9 ;  /* 0x000000010f097824 */ /* 0x000fe200078e0a09 */
[----:B------:R-:W-:Y:S01]  /*0d90*/  LEA R5, R4, R5, 0x3 ;  /* 0x0000000504057211 */ /* 0x000fe200078e18ff */
[----:B------:R-:W-:Y:S01]  /*0da0*/  IMAD R8, R8, 0x10, R11 ;  /* 0x0000001008087824 */ /* 0x000fe200078e020b */
[----:B------:R-:W-:Y:S01]  /*0db0*/  LOP3.LUT R12, R12, 0xfffffffc, RZ, 0xc0, !PT ;  /* 0xfffffffc0c0c7812 */ /* 0x000fe200078ec0ff */
[----:B------:R-:W-:-:S02]  /*0dc0*/  IMAD.IADD R3, R14, 0x1, -R3 ;  /* 0x000000010e037824 */ /* 0x000fc400078e0a03 */
[----:B------:R-:W-:Y:S01]  /*0dd0*/  IMAD R4, R9, R10, 0xb0 ;  /* 0x000000b009047424 */ /* 0x000fe200078e020a */
[----:B------:R-:W-:Y:S01]  /*0de0*/  STL [R1+0x8c], R5 ;  /* 0x00008c0501007387 */ /* 0x000fe20000100800 */
[----:B------:R-:W-:Y:S01]  /*0df0*/  IMAD R14, R3, 0x40, R8 ;  /* 0x00000040030e7824 */ /* 0x000fe200078e0208 */
[CC--:B------:R-:W-:Y:S02]  /*0e00*/  LEA.HI R3, R0.reuse, R13.reuse, RZ, 0x6 ;  /* 0x0000000d00037211 */ /* 0x0c0fe400078f30ff */
[----:B------:R-:W-:Y:S01]  /*0e10*/  LEA.HI R0, R0, R13, RZ, 0x3 ;  /* 0x0000000d00007211 */ /* 0x000fe200078f18ff */
[----:B------:R0:W-:Y:S01]  /*0e20*/  STL [R1+0x84], R4 ;  /* 0x0000840401007387 */ /* 0x0001e20000100800 */
[----:B------:R-:W-:Y:S02]  /*0e30*/  IADD3 R12, R13, -R12, RZ ;  /* 0x8000000c0d0c7210 */ /* 0x000fe40007ffe0ff */
[----:B------:R-:W-:Y:S01]  /*0e40*/  SHF.R.S32.HI R22, RZ, 0x3, R0 ;  /* 0x00000003ff167819 */ /* 0x000fe20000011400 */
[----:B------:R-:W-:Y:S01]  /*0e50*/  STL [R1+0x80], R14 ;  /* 0x0000800e01007387 */ /* 0x000fe20000100800 */
[----:B------:R-:W-:-:S02]  /*0e60*/  LEA.HI R6, R12, R12, RZ, 0x1 ;  /* 0x0000000c0c067211 */ /* 0x000fc400078f08ff */
[C---:B------:R-:W-:Y:S01]  /*0e70*/  IADD3 R27, R22.reuse, 0x20, RZ ;  /* 0x00000020161b7810 */ /* 0x040fe20007ffe0ff */
[----:B------:R-:W-:Y:S01]  /*0e80*/  STL [R1+0x60], RZ ;  /* 0x000060ff01007387 */ /* 0x000fe20000100800 */
[----:B------:R-:W-:Y:S01]  /*0e90*/  VIADD R26, R22, 0x40 ;  /* 0x00000040161a7836 */ /* 0x000fe20000000000 */
[----:B------:R-:W-:Y:S01]  /*0ea0*/  LOP3.LUT R7, R6, 0x1ffffffe, RZ, 0xc0, !PT ;  /* 0x1ffffffe06077812 */ /* 0x000fe200078ec0ff */
[----:B0-----:R-:W-:Y:S02]  /*0eb0*/  IMAD.U32 R4, RZ, RZ, UR5 ;  /* 0x00000005ff047e24 */ /* 0x001fe4000f8e00ff */
[----:B------:R-:W-:Y:S01]  /*0ec0*/  IMAD.SHL.U32 R4, R3, 0x8, RZ ;  /* 0x0000000803047824 */ /* 0x000fe200078e00ff */
[----:B------:R-:W-:Y:S01]  /*0ed0*/  LOP3.LUT R3, R0, 0xfffffff8, RZ, 0xc0, !PT ;  /* 0xfffffff800037812 */ /* 0x000fe200078ec0ff */
[C---:B------:R-:W-:Y:S01]  /*0ee0*/  IMAD.SHL.U32 R0, R22.reuse, 0x40, RZ ;  /* 0x0000004016007824 */ /* 0x040fe200078e00ff */
[----:B------:R-:W-:Y:S01]  /*0ef0*/  SHF.R.S32.HI R6, RZ, 0x1f, R26 ;  /* 0x0000001fff067819 */ /* 0x000fe2000001141a */
[----:B------:R-:W-:Y:S01]  /*0f00*/  VIADD R25, R22, 0x60 ;  /* 0x0000006016197836 */ /* 0x000fe20000000000 */
[----:B------:R-:W-:Y:S01]  /*0f10*/  LOP3.LUT R15, R4, 0xfffffe00, RZ, 0xc0, !PT ;  /* 0xfffffe00040f7812 */ /* 0x000fe200078ec0ff */
[----:B------:R-:W-:Y:S01]  /*0f20*/  IMAD.IADD R18, R13, 0x1, -R3 ;  /* 0x000000010d127824 */ /* 0x000fe200078e0a03 */
[----:B------:R-:W-:Y:S01]  /*0f30*/  SHF.R.S32.HI R4, RZ, 0x1f, R27 ;  /* 0x0000001fff047819 */ /* 0x000fe2000001141b */
[----:B------:R-:W-:Y:S01]  /*0f40*/  IMAD.U32 R3, RZ, RZ, UR4 ;  /* 0x00000004ff037e24 */ /* 0x000fe2000f8e00ff */
[----:B------:R-:W-:Y:S01]  /*0f50*/  SHF.R.S32.HI R9, RZ, 0x1f, R25 ;  /* 0x0000001fff097819 */ /* 0x000fe20000011419 */
[----:B------:R-:W-:Y:S01]  /*0f60*/  VIADD R24, R22, 0x80 ;  /* 0x0000008016187836 */ /* 0x000fe20000000000 */
[----:B------:R-:W-:Y:S01]  /*0f70*/  SHF.L.U32 R16, R18, 0x3, RZ ;  /* 0x0000000312107819 */ /* 0x000fe200000006ff */
[----:B------:R-:W-:Y:S01]  /*0f80*/  VIADD R21, R22, 0xa0 ;  /* 0x000000a016157836 */ /* 0x000fe20000000000 */
[----:B------:R0:W-:Y:S01]  /*0f90*/  STL [R1+0x6c], R3 ;  /* 0x00006c0301007387 */ /* 0x0001e20000100800 */
[----:B------:R-:W-:Y:S01]  /*0fa0*/  LEA.HI R4, R4, R27, RZ, 0x3 ;  /* 0x0000001b04047211 */ /* 0x000fe200078f18ff */
[----:B------:R-:W-:Y:S01]  /*0fb0*/  IMAD.SHL.U32 R5, R26, 0x40, RZ ;  /* 0x000000401a057824 */ /* 0x000fe200078e00ff */
[----:B------:R-:W-:Y:S01]  /*0fc0*/  SHF.R.S32.HI R11, RZ, 0x1f, R24 ;  /* 0x0000001fff0b7819 */ /* 0x000fe20000011418 */
[----:B------:R-:W-:Y:S01]  /*0fd0*/  IMAD.SHL.U32 R8, R25, 0x40, RZ ;  /* 0x0000004019087824 */ /* 0x000fe200078e00ff */
[----:B------:R-:W-:Y:S01]  /*0fe0*/  SHF.R.S32.HI R13, RZ, 0x1f, R21 ;  /* 0x0000001fff0d7819 */ /* 0x000fe20000011415 */
[----:B------:R-:W-:Y:S01]  /*0ff0*/  IMAD.SHL.U32 R18, R18, 0x4, RZ ;  /* 0x0000000412127824 */ /* 0x000fe200078e00ff */
[----:B------:R-:W-:Y:S01]  /*1000*/  LEA.HI R6, R6, R26, RZ, 0x3 ;  /* 0x0000001a06067211 */ /* 0x000fe200078f18ff */
[----:B------:R-:W-:Y:S01]  /*1010*/  IMAD.SHL.U32 R10, R24, 0x40, RZ ;  /* 0x00000040180a7824 */ /* 0x000fe200078e00ff */
[----:B------:R-:W-:Y:S01]  /*1020*/  LEA.HI R9, R9, R25, RZ, 0x3 ;  /* 0x0000001909097211 */ /* 0x000fe200078f18ff */
[----:B------:R-:W-:Y:S01]  /*1030*/  IMAD.SHL.U32 R4, R4, 0x40, RZ ;  /* 0x0000004004047824 */ /* 0x000fe200078e00ff */
[----:B0-----:R-:W-:Y:S01]  /*1040*/  SHF.R.S32.HI R3, RZ, 0x1f, R22 ;  /* 0x0000001fff037819 */ /* 0x001fe20000011416 */
[----:B------:R-:W-:Y:S01]  /*1050*/  IMAD.IADD R7, R12, 0x1, -R7 ;  /* 0x000000010c077824 */ /* 0x000fe200078e0a07 */
[----:B------:R-:W-:Y:S01]  /*1060*/  LOP3.LUT R3, R0, 0x1c0, RZ, 0xc0, !PT ;  /* 0x000001c000037812 */ /* 0x000fe200078ec0ff */
[----:B------:R-:W-:Y:S01]  /*1070*/  IMAD.SHL.U32 R0, R27, 0x40, RZ ;  /* 0x000000401b007824 */ /* 0x000fe200078e00ff */
[----:B------:R-:W-:Y:S01]  /*1080*/  LEA.HI R11, R11, R24, RZ, 0x3 ;  /* 0x000000180b0b7211 */ /* 0x000fe200078f18ff */
[----:B------:R-:W-:Y:S01]  /*1090*/  VIADD R220, R18, 0x20 ;  /* 0x0000002012dc7836 */ /* 0x000fe20000000000 */
[----:B------:R-:W-:Y:S01]  /*10a0*/  SHF.R.U32.HI R20, RZ, 0x3, R3 ;  /* 0x00000003ff147819 */ /* 0x000fe20000011603 */
[----:B------:R-:W-:Y:S01]  /*10b0*/  IMAD.SHL.U32 R9, R9, 0x40, RZ ;  /* 0x0000004009097824 */ /* 0x000fe200078e00ff */
[----:B------:R-:W-:Y:S01]  /*10c0*/  LOP3.LUT R3, R3, 0x38, R16, 0xf8, !PT ;  /* 0x0000003803037812 */ /* 0x000fe200078ef810 */
[----:B------:R-:W-:Y:S01]  /*10d0*/  IMAD.SHL.U32 R11, R11, 0x40, RZ ;  /* 0x000000400b0b7824 */ /* 0x000fe200078e00ff */
[----:B------:R-:W-:Y:S01]  /*10e0*/  LEA.HI R13, R13, R21, RZ, 0x3 ;  /* 0x000000150d0d7211 */ /* 0x000fe200078f18ff */
[----:B------:R-:W-:Y:S01]  /*10f0*/  VIADD R221, R16, 0x40 ;  /* 0x0000004010dd7836 */ /* 0x000fe20000000000 */
[----:B------:R-:W-:-:S02]  /*1100*/  LOP3.LUT R0, R0, 0x1c0, RZ, 0xc0, !PT ;  /* 0x000001c000007812 */ /* 0x000fc400078ec0ff */
[----:B------:R-:W-:Y:S01]  /*1110*/  LOP3.LUT R3, R15, R3, R20, 0xf6, !PT ;  /* 0x000000030f037212 */ /* 0x000fe200078ef614 */
[----:B------:R-:W-:Y:S01]  /*1120*/  IMAD.SHL.U32 R13, R13, 0x40, RZ ;  /* 0x000000400d0d7824 */ /* 0x000fe200078e00ff */
[----:B------:R-:W-:Y:S02]  /*1130*/  SHF.L.U32 R12, R21, 0x6, RZ ;  /* 0x00000006150c7819 */ /* 0x000fe400000006ff */
[----:B------:R-:W-:Y:S01]  /*1140*/  SHF.L.U32 R6, R6, 0x6, RZ ;  /* 0x0000000606067819 */ /* 0x000fe200000006ff */
[----:B------:R0:W-:Y:S01]  /*1150*/  STL [R1+0x30], R3 ;  /* 0x0000300301007387 */ /* 0x0001e20000100800 */
[----:B------:R-:W-:Y:S02]  /*1160*/  LOP3.LUT R5, R5, 0x1c0, RZ, 0xc0, !PT ;  /* 0x000001c005057812 */ /* 0x000fe400078ec0ff */
[----:B------:R-:W-:Y:S02]  /*1170*/  LOP3.LUT R8, R8, 0x1c0, RZ, 0xc0, !PT ;  /* 0x000001c008087812 */ /* 0x000fe400078ec0ff */
[----:B------:R-:W-:-:S02]  /*1180*/  SHF.R.U32.HI R20, RZ, 0x3, R0 ;  /* 0x00000003ff147819 */ /* 0x000fc40000011600 */
[----:B------:R-:W-:Y:S02]  /*1190*/  LOP3.LUT R21, R10, 0x1c0, RZ, 0xc0, !PT ;  /* 0x000001c00a157812 */ /* 0x000fe400078ec0ff */
[----:B------:R-:W-:Y:S02]  /*11a0*/  LOP3.LUT R0, R0, 0x38, R16, 0xf8, !PT ;  /* 0x0000003800007812 */ /* 0x000fe400078ef810 */
[----:B------:R-:W-:Y:S02]  /*11b0*/  LOP3.LUT R4, R4, 0xfffffe00, RZ, 0xc0, !PT ;  /* 0xfffffe0004047812 */ /* 0x000fe400078ec0ff */
[----:B------:R-:W-:Y:S02]  /*11c0*/  LOP3.LUT R10, R12, 0x1c0, RZ, 0xc0, !PT ;  /* 0x000001c00c0a7812 */ /* 0x000fe400078ec0ff */
[----:B------:R-:W-:Y:S01]  /*11d0*/  LOP3.LUT R6, R6, 0xfffffe00, RZ, 0xc0, !PT ;  /* 0xfffffe0006067812 */ /* 0x000fe200078ec0ff */
[----:B------:R-:W-:Y:S01]  /*11e0*/  STL [R1+0x3c], R4 ;  /* 0x00003c0401007387 */ /* 0x000fe20000100800 */
[----:B------:R-:W-:-:S02]  /*11f0*/  SHF.R.U32.HI R12, RZ, 0x3, R5 ;  /* 0x00000003ff0c7819 */ /* 0x000fc40000011605 */
[----:B0-----:R-:W-:Y:S01]  /*1200*/  LOP3.LUT R3, R5, 0x38, R16, 0xf8, !PT ;  /* 0x0000003805037812 */ /* 0x001fe200078ef810 */
[----:B------:R0:W-:Y:S01]  /*1210*/  STL [R1+0x38], R6 ;  /* 0x0000380601007387 */ /* 0x0001e20000100800 */
[----:B------:R-:W-:Y:S02]  /*1220*/  SHF.R.U32.HI R10, RZ, 0x3, R8 ;  /* 0x00000003ff0a7819 */ /* 0x000fe40000011608 */
[----:B------:R-:W-:Y:S02]  /*1230*/  LOP3.LUT R5, R8, 0x38, R16, 0xf8, !PT ;  /* 0x0000003808057812 */ /* 0x000fe400078ef810 */
[----:B------:R-:W-:Y:S02]  /*1240*/  SHF.R.S32.HI R15, RZ, 0x1f, R220 ;  /* 0x0000001fff0f7819 */ /* 0x000fe400000114dc */
[----:B------:R-:W-:Y:S02]  /*1250*/  LOP3.LUT R8, R9, 0xfffffe00, RZ, 0xc0, !PT ;  /* 0xfffffe0009087812 */ /* 0x000fe400078ec0ff */
[----:B------:R-:W-:-:S02]  /*1260*/  LOP3.LUT R11, R11, 0xfffffe00, RZ, 0xc0, !PT ;  /* 0xfffffe000b0b7812 */ /* 0x000fc400078ec0ff */
[----:B------:R-:W-:Y:S02]  /*1270*/  LOP3.LUT R0, R4, R0, R20, 0xf6, !PT ;  /* 0x0000000004007212 */ /* 0x000fe400078ef614 */
[----:B------:R-:W-:Y:S01]  /*1280*/  LOP3.LUT R9, R13, 0xfffffe00, RZ, 0xc0, !PT ;  /* 0xfffffe000d097812 */ /* 0x000fe200078ec0ff */
[----:B------:R-:W-:Y:S01]  /*1290*/  STL [R1+0x4c], R11 ;  /* 0x00004c0b01007387 */ /* 0x000fe20000100800 */
[----:B------:R-:W-:Y:S02]  /*12a0*/  LOP3.LUT R3, R6, R3, R12, 0xf6, !PT ;  /* 0x0000000306037212 */ /* 0x000fe400078ef60c */
[----:B0-----:R-:W-:Y:S01]  /*12b0*/  SHF.L.U64.HI R6, R220, 0x1, R15 ;  /* 0x00000001dc067819 */ /* 0x001fe2000001020f */
[----:B------:R-:W-:Y:S01]  /*12c0*/  STL [R1+0x48], R9 ;  /* 0x0000480901007387 */ /* 0x000fe20000100800 */
[----:B------:R-:W-:Y:S02]  /*12d0*/  LEA R0, R0, UR4, 0x1 ;  /* 0x0000000400007c11 */ /* 0x000fe4000f8e08ff */
[----:B------:R-:W-:Y:S01]  /*12e0*/  LOP3.LUT R5, R8, R5, R10, 0xf6, !PT ;  /* 0x0000000508057212 */ /* 0x000fe200078ef60a */
[----:B------:R-:W-:Y:S01]  /*12f0*/  STL [R1+0x34], R8 ;  /* 0x0000340801007387 */ /* 0x000fe20000100800 */
[----:B------:R-:W-:-:S02]  /*1300*/  LEA R4, R3, UR4, 0x1 ;  /* 0x0000000403047c11 */ /* 0x000fc4000f8e08ff */
[----:B------:R-:W-:Y:S01]  /*1310*/  LEA R3, R5, UR4, 0x1 ;  /* 0x0000000405037c11 */ /* 0x000fe2000f8e08ff */
[----:B------:R-:W-:Y:S01]  /*1320*/  STL [R1+0x70], R6 ;  /* 0x0000700601007387 */ /* 0x000fe20000100800 */
[----:B------:R-:W-:Y:S02]  /*1330*/  SHF.R.S32.HI R17, RZ, 0x1f, R16 ;  /* 0x0000001fff117819 */ /* 0x000fe40000011410 */
[----:B------:R-:W-:Y:S01]  /*1340*/  SHF.R.S32.HI R19, RZ, 0x1f, R18 ;  /* 0x0000001fff137819 */ /* 0x000fe20000011412 */
[----:B------:R0:W-:Y:S04]  /*1350*/  STL [R1+0x7c], R0 ;  /* 0x00007c0001007387 */ /* 0x0001e80000100800 */
[----:B------:R1:W-:Y:S01]  /*1360*/  STL [R1+0x78], R4 ;  /* 0x0000780401007387 */ /* 0x0003e20000100800 */
[----:B0-----:R-:W-:-:S05]  /*1370*/  IMAD R0, R7, 0x8, R14 ;  /* 0x0000000807007824 */ /* 0x001fca00078e020e */
[----:B------:R1:W-:Y:S04]  /*1380*/  STL [R1+0x88], R0 ;  /* 0x0000880001007387 */ /* 0x0003e80000100800 */
[----:B------:R1:W-:Y:S02]  /*1390*/  STL [R1+0x74], R3 ;  /* 0x0000740301007387 */ /* 0x0003e40000100800 */
.L_x_7508:
        /* <DEDUP_REMOVED lines=9> */
[----:B------:R-:W-:Y:S01]  /*1430*/  ULDC.64 UR10, c[0x0][0x208] ;  /* 0x00008200000a7ab9 */ /* 0x000fe20000000a00 */
[----:B------:R-:W-:Y:S01]  /*1440*/  ISETP.NE.U32.AND P0, PT, RZ, UR6, PT ;  /* 0x00000006ff007c0c */ /* 0x000fe2000bf05070 */
[----:B------:R-:W-:Y:S01]  /*1450*/  IMAD.MOV.U32 R31, RZ, RZ, RZ ;  /* 0x000000ffff1f7224 */ /* 0x000fe200078e00ff */
[----:B------:R-:W-:-:S02]  /*1460*/  ISETP.NE.AND.EX P1, PT, RZ, UR5, PT, P1 ;  /* 0x00000005ff007c0c */ /* 0x000fc4000bf25310 */
[----:B------:R-:W-:Y:S02]  /*1470*/  ISETP.NE.AND.EX P0, PT, RZ, UR7, PT, P0 ;  /* 0x00000007ff007c0c */ /* 0x000fe4000bf05300 */
[----:B--2---:R-:W-:Y:S01]  /*1480*/  SHF.R.S32.HI R3, RZ, 0x1f, R0 ;  /* 0x0000001fff037819 */ /* 0x004fe20000011400 */
[----:B------:R-:W-:Y:S08]  /*1490*/  STL [R1+0x5c], R0 ;  /* 0x00005c0001007387 */ /* 0x000ff00000100800 */
[----:B------:R-:W-:-:S02]  /*14a0*/  @P1 LEA R6, P2, R0, UR4, 0x2 ;  /* 0x0000000400061c11 */ /* 0x000fc4000f8410ff */
[C---:B------:R-:W-:Y:S01]  /*14b0*/  SHF.L.U32 R32, R0.reuse, 0x2, RZ ;  /* 0x0000000200207819 */ /* 0x040fe200000006ff */
[----:B------:R0:W-:Y:S01]  /*14c0*/  STL [R1+0x68], R3 ;  /* 0x0000680301007387 */ /* 0x0001e20000100800 */
[C-C-:B----4-:R-:W-:Y:S02]  /*14d0*/  @P1 LEA.HI.X R7, R0.reuse, UR5, R3.reuse, 0x2, P2 ;  /* 0x0000000500071c11 */ /* 0x150fe400090f1403 */
[----:B------:R-:W-:Y:S01]  /*14e0*/  ISETP.NE.U32.AND P2, PT, RZ, UR8, PT ;  /* 0x00000008ff007c0c */ /* 0x000fe2000bf45070 */
[----:B------:R-:W-:Y:S01]  /*14f0*/  ULDC UR4, c[0x0][0x288] ;  /* 0x0000a20000047ab9 */ /* 0x000fe20000000800 */
[----:B---3--:R-:W-:Y:S01]  /*1500*/  SHF.L.U64.HI R28, R0, 0x2, R3 ;  /* 0x00000002001c7819 */ /* 0x008fe20000010203 */
[----:B------:R-:W-:Y:S01]  /*1510*/  IMAD.U32 R160, RZ, RZ, UR4 ;  /* 0x00000004ffa07e24 */ /* 0x000fe2000f8e00ff */
[----:B------:R-:W-:Y:S01]  /*1520*/  ISETP.NE.AND.EX P2, PT, RZ, UR9, PT, P2 ;  /* 0x00000009ff007c0c */ /* 0x000fe2000bf45320 */
[----:B------:R-:W-:Y:S01]  /*1530*/  ULDC.64 UR4, c[0x0][0x418] ;  /* 0x0001060000047ab9 */ /* 0x000fe20000000a00 */
[----:B------:R1:W-:Y:S01]  /*1540*/  STL [R1+0x58], R32 ;  /* 0x0000582001007387 */ /* 0x0003e20000100800 */
[----:B------:R-:W-:Y:S01]  /*1550*/  UISETP.NE.U32.AND UP0, UPT, UR4, URZ, UPT ;  /* 0x0000003f0400728c */ /* 0x000fe2000bf05070 */
[----:B0-----:R-:W-:Y:S01]  /*1560*/  IMAD.MOV.U32 R3, RZ, RZ, RZ ;  /* 0x000000ffff037224 */ /* 0x001fe200078e00ff */
[----:B------:R-:W-:Y:S01]  /*1570*/  IADD3 R8, P3, R32, UR6, RZ ;  /* 0x0000000620087c10 */ /* 0x000fe2000ff7e0ff */
[----:B------:R-:W-:Y:S01]  /*1580*/  ULDC UR4, c[0x0][0x424] ;  /* 0x0001090000047ab9 */ /* 0x000fe20000000800 */
[----:B------:R-:W-:-:S02]  /*1590*/  UISETP.NE.AND.EX UP0, UPT, UR5, URZ, UPT, UP0 ;  /* 0x0000003f0500728c */ /* 0x000fc4000bf05300 */
[----:B------:R-:W-:Y:S01]  /*15a0*/  IADD3.X R9, R28, UR7, RZ, P3, !PT ;  /* 0x000000071c097c10 */ /* 0x000fe20009ffe4ff */
[----:B------:R1:W5:Y:S01]  /*15b0*/  @P1 LDG.E R3, desc[UR10][R6.64] ;  /* 0x0000000a06031981 */ /* 0x000362000c1e1900 */
[----:B------:R-:W-:Y:S02]  /*15c0*/  USEL UR4, UR4, 0x1, UP0 ;  /* 0x0000000104047887 */ /* 0x000fe40008000000 */
[----:B------:R-:W-:Y:S01]  /*15d0*/  @P2 IADD3 R4, P1, R32, UR8, RZ ;  /* 0x0000000820042c10 */ /* 0x000fe2000ff3e0ff */
[----:B------:R-:W-:Y:S01]  /*15e0*/  ULDC UR5, c[0x0][0x2f0] ;  /* 0x0000bc0000057ab9 */ /* 0x000fe20000000800 */
[----:B------:R1:W5:Y:S01]  /*15f0*/  @P0 LDG.E R31, desc[UR10][R8.64] ;  /* 0x0000000a081f0981 */ /* 0x000362000c1e1900 */
[----:B------:R-:W-:Y:S01]  /*1600*/  UIMAD UR4, UR4, UR5, URZ ;  /* 0x00000005040472a4 */ /* 0x000fe2000f8e023f */
[----:B------:R-:W-:Y:S02]  /*1610*/  @P2 IADD3.X R5, R28, UR9, RZ, P1, !PT ;  /* 0x000000091c052c10 */ /* 0x000fe40008ffe4ff */
[----:B------:R-:W-:-:S02]  /*1620*/  ULDC UR5, c[0x0][0x348] ;  /* 0x0000d20000057ab9 */ /* 0x000fc40000000800 */
[----:B------:R-:W-:Y:S01]  /*1630*/  IMAD.U32 R25, RZ, RZ, UR5 ;  /* 0x00000005ff197e24 */ /* 0x000fe2000f8e00ff */
[----:B------:R1:W5:Y:S01]  /*1640*/  @P2 LDG.E R160, desc[UR10][R4.64] ;  /* 0x0000000a04a02981 */ /* 0x000362000c1e1900 */
[----:B------:R-:W-:Y:S01]  /*1650*/  IMAD.U32 R26, RZ, RZ, UR4 ;  /* 0x00000004ff1a7e24 */ /* 0x000fe2000f8e00ff */
[----:B------:R-:W-:Y:S01]  /*1660*/  MOV R27, R0 ;  /* 0x00000000001b7202 */ /* 0x000fe20000000f00 */
[----:B------:R-:W-:Y:S06]  /*1670*/  @P2 BRA `(.L_x_7291) ;  /* 0x0000000000282947 */ /* 0x000fec0003800000 */
[----:B------:R-:W-:Y:S02]  /*1680*/  ULDC.64 UR4, c[0x0][0xa00] ;  /* 0x0002800000047ab9 */ /* 0x000fe40000000a00 */
[----:B------:R-:W-:-:S04]  /*1690*/  ISETP.NE.U32.AND P1, PT, RZ, UR4, PT ;  /* 0x00000004ff007c0c */ /* 0x000fc8000bf25070 */
[----:B------:R-:W-:-:S13]  /*16a0*/  ISETP.NE.AND.EX P1, PT, RZ, UR5, PT, P1 ;  /* 0x00000005ff007c0c */ /* 0x000fda000bf25310 */
[----:B------:R-:W-:Y:S05]  /*16b0*/  @!P1 BRA `(.L_x_7291) ;  /* 0x0000000000189947 */ /* 0x000fea0003800000 */
[----:B-1----:R-:W0:Y:S01]  /*16c0*/  LDC.64 R4, c[0x0][0xa00] ;  /* 0x00028000ff047b82 */ /* 0x002e220000000a00 */
[----:B------:R-:W-:Y:S01]  /*16d0*/  ULDC.64 UR4, c[0x0][0x208] ;  /* 0x0000820000047ab9 */ /* 0x000fe20000000a00 */
[----:B0-----:R-:W-:-:S05]  /*16e0*/  IMAD.WIDE R4, R27, 0x4, R4 ;  /* 0x000000041b047825 */ /* 0x001fca00078e0204 */
[----:B-----5:R-:W2:Y:S04]  /*16f0*/  LDG.E R160, desc[UR4][R4.64] ;  /* 0x0000000404a07981 */ /* 0x020ea8000c1e1900 */
[----:B------:R-:W2:Y:S02]  /*1700*/  LDG.E R7, desc[UR4][R4.64+0x4] ;  /* 0x0000040404077981 */ /* 0x000ea4000c1e1900 */
[----:B--2---:R-:W-:-:S07]  /*1710*/  IMAD.IADD R160, R7, 0x1, -R160 ;  /* 0x0000000107a07824 */ /* 0x004fce00078e0aa0 */
.L_x_7291:
[----:B------:R-:W-:Y:S01]  /*1720*/  ULDC.64 UR4, c[0x0][0xa20] ;  /* 0x0002880000047ab9 */ /* 0x000fe20000000a00 */
[----:B------:R0:W-:Y:S01]  /*1730*/  STL [R1+0x64], R29 ;  /* 0x0000641d01007387 */ /* 0x0001e20000100800 */
[----:B------:R-:W-:-:S03]  /*1740*/  ISETP.NE.U32.AND P1, PT, RZ, UR4, PT ;  /* 0x00000004ff007c0c */ /* 0x000fc6000bf25070 */
[----:B------:R0:W-:Y:S01]  /*1750*/  STL [R1+0x50], R30 ;  /* 0x0000501e01007387 */ /* 0x0001e20000100800 */
[----:B------:R-:W-:-:S13]  /*1760*/  ISETP.NE.AND.EX P1, PT, RZ, UR5, PT, P1 ;  /* 0x00000005ff007c0c */ /* 0x000fda000bf25310 */
[----:B0-----:R-:W-:Y:S05]  /*1770*/  @!P1 BRA `(.L_x_7292) ;  /* 0x0000000000149947 */ /* 0x001fea0003800000 */
[----:B-1----:R-:W-:Y:S01]  /*1780*/  IADD3 R4, P0, R32, UR4, RZ ;  /* 0x0000000420047c10 */ /* 0x002fe2000ff1e0ff */
[----:B------:R-:W-:-:S03]  /*1790*/  ULDC.64 UR6, c[0x0][0x208] ;  /* 0x0000820000067ab9 */ /* 0x000fc60000000a00 */
[----:B------:R-:W-:-:S05]  /*17a0*/  IADD3.X R5, R28, UR5, RZ, P0, !PT ;  /* 0x000000051c057c10 */ /* 0x000fca00087fe4ff */
[----:B------:R0:W5:Y:S01]  /*17b0*/  LDG.E R26, desc[UR6][R4.64] ;  /* 0x00000006041a7981 */ /* 0x000162000c1e1900 */
[----:B------:R-:W-:Y:S05]  /*17c0*/  BRA `(.L_x_7293) ;  /* 0x0000000000147947 */ /* 0x000fea0003800000 */
.L_x_7292:
[----:B------:R-:W-:Y:S05]  /*17d0*/  @!P0 BRA `(.L_x_7293) ;  /* 0x0000000000108947 */ /* 0x000fea0003800000 */
[----:B------:R-:W-:Y:S02]  /*17e0*/  ULDC.64 UR4, c[0x0][0x208] ;  /* 0x0000820000047ab9 */ /* 0x000fe40000000a00 */
[----:B-1----:R-:W2:Y:S04]  /*17f0*/  LDG.E R5, desc[UR4][R8.64] ;  /* 0x0000000408057981 */ /* 0x002ea8000c1e1900 */
[----:B------:R-:W2:Y:S02]  /*1800*/  LDG.E R26, desc[UR4][R8.64+0x4] ;  /* 0x00000404081a7981 */ /* 0x000ea4000c1e1900 */
[----:B--2---:R-:W-:-:S07]  /*1810*/  IMAD.IADD R26, R26, 0x1, -R5 ;  /* 0x000000011a1a7824 */ /* 0x004fce00078e0a05 */
.L_x_7293:
[----:B------:R-:W-:Y:S01]  /*1820*/  ULDC.64 UR4, c[0x0][0xa10] ;  /* 0x0002840000047ab9 */ /* 0x000fe20000000a00 */
[----:B------:R-:W-:Y:S01]  /*1830*/  ULDC.64 UR6, c[0x0][0x208] ;  /* 0x0000820000067ab9 */ /* 0x000fe20000000a00 */
[----:B------:R-:W-:-:S04]  /*1840*/  ISETP.NE.U32.AND P0, PT, RZ, UR4, PT ;  /* 0x00000004ff007c0c */ /* 0x000fc8000bf05070 */
[----:B------:R-:W-:Y:S01]  /*1850*/  ISETP.NE.AND.EX P0, PT, RZ, UR5, PT, P0 ;  /* 0x00000005ff007c0c */ /* 0x000fe2000bf05300 */
[----:B------:R-:W-:-:S12]  /*1860*/  ULDC.64 UR4, c[0x0][0xa30] ;  /* 0x00028c0000047ab9 */ /* 0x000fd80000000a00 */
[----:B01----:R-:W0:Y:S02]  /*1870*/  @P0 LDC.64 R4, c[0x0][0xa10] ;  /* 0x00028400ff040b82 */ /* 0x003e240000000a00 */
[----:B0-----:R-:W-:-:S05]  /*1880*/  @P0 IMAD.WIDE R4, R27, 0x4, R4 ;  /* 0x000000041b040825 */ /* 0x001fca00078e0204 */
[----:B------:R-:W2:Y:S04]  /*1890*/  @P0 LDG.E R0, desc[UR6][R4.64] ;  /* 0x0000000604000981 */ /* 0x000ea8000c1e1900 */
[----:B------:R0:W2:Y:S01]  /*18a0*/  @P0 LDG.E R9, desc[UR6][R4.64+0x4] ;  /* 0x0000040604090981 */ /* 0x0000a2000c1e1900 */
[----:B-----5:R-:W-:Y:S01]  /*18b0*/  IADD3 R8, -R3, R26, RZ ;  /* 0x0000001a03087210 */ /* 0x020fe20007ffe1ff */
[----:B------:R-:W-:Y:S01]  /*18c0*/  IMAD.MOV.U32 R148, RZ, RZ, R26 ;  /* 0x000000ffff947224 */ /* 0x000fe200078e001a */
[----:B------:R-:W-:-:S04]  /*18d0*/  ISETP.NE.U32.AND P1, PT, RZ, UR4, PT ;  /* 0x00000004ff007c0c */ /* 0x000fc8000bf25070 */
[----:B------:R-:W-:Y:S01]  /*18e0*/  ISETP.NE.AND.EX P1, PT, RZ, UR5, PT, P1 ;  /* 0x00000005ff007c0c */ /* 0x000fe2000bf25310 */
[----:B0-----:R-:W-:-:S05]  /*18f0*/  IMAD.MOV R4, RZ, RZ, -R8 ;  /* 0x000000ffff047224 */ /* 0x001fca00078e0a08 */
[----:B------:R-:W-:-:S07]  /*1900*/  VIMNMX R4, RZ, R4, !PT ;  /* 0x00000004ff047248 */ /* 0x000fce0007fe0100 */
[----:B------:R-:W-:-:S04]  /*1910*/  @P1 IADD3 R6, P2, R32, UR4, RZ ;  /* 0x0000000420061c10 */ /* 0x000fc8000ff5e0ff */
[----:B------:R-:W-:-:S05]  /*1920*/  @P1 IADD3.X R7, R28, UR5, RZ, P2, !PT ;  /* 0x000000051c071c10 */ /* 0x000fca00097fe4ff */
[----:B------:R0:W5:Y:S01]  /*1930*/  @P1 LDG.E R148, desc[UR6][R6.64] ;  /* 0x0000000606941981 */ /* 0x000162000c1e1900 */
[----:B--2---:R-:W-:-:S04]  /*1940*/  @P0 IMAD.IADD R25, R9, 0x1, -R0 ;  /* 0x0000000109190824 */ /* 0x004fc800078e0a00 */
[----:B------:R-:W-:-:S04]  /*1950*/  IMAD.IADD R161, R8, 0x1, R25 ;  /* 0x0000000108a17824 */ /* 0x000fc800078e0219 */
[----:B------:R-:W-:-:S04]  /*1960*/  VIADD R0, R161, 0xaf ;  /* 0x000000afa1007836 */ /* 0x000fc80000000000 */
        /* <DEDUP_REMOVED lines=9> */
[----:B------:R-:W-:-:S05]  /*1a00*/  @P0 IADD3 R0, R3, 0xaf, RZ ;  /* 0x000000af03000810 */ /* 0x000fca0007ffe0ff */
[----:B------:R-:W-:-:S05]  /*1a10*/  @P0 IMAD.HI R0, R0, 0x2e8ba2e9, RZ ;  /* 0x2e8ba2e900000827 */ /* 0x000fca00078e02ff */
[----:B------:R-:W-:-:S04]  /*1a20*/  @P0 SHF.R.U32.HI R3, RZ, 0x1f, R0 ;  /* 0x0000001fff030819 */ /* 0x000fc80000011600 */
[----:B------:R-:W-:Y:S02]  /*1a30*/  @P0 LEA.HI.SX32 R24, R0, R3, 0x1b ;  /* 0x0000000300180211 */ /* 0x000fe400078fdaff */
[----:B------:R-:W-:Y:S02]  /*1a40*/  PLOP3.LUT P0, PT, PT, PT, PT, 0x80, 0x0 ;  /* 0x000000000000781c */ /* 0x000fe40003f0f070 */
[----:B------:R-:W-:-:S13]  /*1a50*/  ISETP.GT.AND P1, PT, R24, R131, PT ;  /* 0x000000831800720c */ /* 0x000fda0003f24270 */
[----:B0-----:R-:W-:Y:S05]  /*1a60*/  @!P1 BRA `(.L_x_7294) ;  /* 0x000000a8000c9947 */ /* 0x001fea0003800000 */
        /* <DEDUP_REMOVED lines=20> */
.L_x_7296:
[----:B------:R-:W-:Y:S05]  /*1bb0*/  BSYNC B6 ;  /* 0x0000000000067941 */ /* 0x000fea0003800000 */
.L_x_7295:
        /* <DEDUP_REMOVED lines=20> */
.L_x_7298:
[----:B------:R-:W-:Y:S05]  /*1d00*/  BSYNC B6 ;  /* 0x0000000000067941 */ /* 0x000fea0003800000 */
.L_x_7297:
[----:B------:R-:W-:Y:S01]  /*1d10*/  ULDC.64 UR4, c[0x0][0x9f8] ;  /* 0x00027e0000047ab9 */ /* 0x000fe20000000a00 */
[----:B------:R-:W-:Y:S01]  /*1d20*/  ULDC.64 UR6, c[0x0][0x208] ;  /* 0x0000820000067ab9 */ /* 0x000fe20000000a00 */
[----:B------:R-:W-:Y:S01]  /*1d30*/  ISETP.NE.U32.AND P0, PT, RZ, UR4, PT ;  /* 0x00000004ff007c0c */ /* 0x000fe2000bf05070 */
[----:B------:R-:W2:Y:S01]  /*1d40*/  LDL.LU R9, [R1+0x4] ;  /* 0x0000040001097983 */ /* 0x000ea20000300800 */
[----:B------:R-:W0:Y:S02]  /*1d50*/  LDC.64 R42, c[0x0][0x300] ;  /* 0x0000c000ff2a7b82 */ /* 0x000e240000000a00 */
[----:B------:R-:W-:Y:S01]  /*1d60*/  ISETP.NE.AND.EX P0, PT, RZ, UR5, PT, P0 ;  /* 0x00000005ff007c0c */ /* 0x000fe2000bf05300 */
[----:B------:R-:W1:Y:S01]  /*1d70*/  S2R R20, SR_TID.X ;  /* 0x0000000000147919 */ /* 0x000e620000002100 */
[----:B------:R-:W-:Y:S01]  /*1d80*/  IMAD.IADD R119, R31, 0x1, R26 ;  /* 0x000000011f777824 */ /* 0x000fe200078e021a */
[----:B------:R-:W-:Y:S01]  /*1d90*/  SHF.R.S32.HI R8, RZ, 0x1f, R30 ;  /* 0x0000001fff087819 */ /* 0x000fe2000001141e */
[----:B------:R-:W3:Y:S02]  /*1da0*/  LDL R26, [R1+0x38] ;  /* 0x00003800011a7983 */ /* 0x000ee40000100800 */
[----:B------:R-:W4:Y:S02]  /*1db0*/  LDC R13, c[0x0][0x3f4] ;  /* 0x0000fd00ff0d7b82 */ /* 0x000f240000000800 */
[----:B------:R-:W3:Y:S05]  /*1dc0*/  LDL R21, [R1+0x34] ;  /* 0x0000340001157983 */ /* 0x000eea0000100800 */
[----:B------:R-:W-:Y:S01]  /*1dd0*/  @P0 IADD3 R4, P1, R32, UR4, RZ ;  /* 0x0000000420040c10 */ /* 0x000fe2000ff3e0ff */
[----:B------:R-:W2:Y:S03]  /*1de0*/  LDC.64 R108, c[0x0][0x3f8] ;  /* 0x0000fe00ff6c7b82 */ /* 0x000ea60000000a00 */
[----:B------:R-:W-:Y:S01]  /*1df0*/  @P0 IADD3.X R5, R28, UR5, RZ, P1, !PT ;  /* 0x000000051c050c10 */ /* 0x000fe20008ffe4ff */
[----:B------:R-:W-:-:S04]  /*1e00*/  ULDC.64 UR4, c[0x0][0x308] ;  /* 0x0000c20000047ab9 */ /* 0x000fc80000000a00 */
[----:B------:R4:W3:Y:S01]  /*1e10*/  @P0 LDG.E R27, desc[UR6][R4.64] ;  /* 0x00000006041b0981 */ /* 0x0008e2000c1e1900 */
[----:B------:R-:W-:Y:S01]  /*1e20*/  SHF.R.S32.HI R15, RZ, 0x1f, R119 ;  /* 0x0000001fff0f7819 */ /* 0x000fe20000011477 */
[----:B------:R-:W-:Y:S01]  /*1e30*/  ULDC.64 UR6, c[0x0][0xa08] ;  /* 0x0002820000067ab9 */ /* 0x000fe20000000a00 */
[----:B------:R-:W3:Y:S03]  /*1e40*/  LDC.64 R114, c[0x0][0x408] ;  /* 0x00010200ff727b82 */ /* 0x000ee60000000a00 */
[-C--:B0-----:R-:W-:Y:S01]  /*1e50*/  IMAD R0, R15, R42.reuse, RZ ;  /* 0x0000002a0f007224 */ /* 0x081fe200078e02ff */
[----:B------:R-:W-:Y:S01]  /*1e60*/  ISETP.NE.U32.AND P0, PT, RZ, UR6, PT ;  /* 0x00000006ff007c0c */ /* 0x000fe2000bf05070 */
[----:B------:R-:W-:-:S04]  /*1e70*/  IMAD.WIDE.U32 R6, R119, R42, RZ ;  /* 0x0000002a77067225 */ /* 0x000fc800078e00ff */
[----:B------:R-:W-:Y:S01]  /*1e80*/  IMAD R3, R119, R43, R0 ;  /* 0x0000002b77037224 */ /* 0x000fe200078e0200 */
[----:B-1----:R-:W-:Y:S02]  /*1e90*/  SHF.R.U32.HI R20, RZ, 0x7, R20 ;  /* 0x00000007ff147819 */ /* 0x002fe40000011614 */
[----:B----4-:R-:W-:Y:S01]  /*1ea0*/  ISETP.GE.AND P2, PT, R16, R13, PT ;  /* 0x0000000d1000720c */ /* 0x010fe20003f46270 */
[----:B------:R-:W-:Y:S01]  /*1eb0*/  IMAD.IADD R7, R7, 0x1, R3 ;  /* 0x0000000107077824 */ /* 0x000fe200078e0203 */
[----:B------:R-:W-:Y:S01]  /*1ec0*/  ISETP.NE.AND.EX P0, PT, RZ, UR7, PT, P0 ;  /* 0x00000007ff007c0c */ /* 0x000fe2000bf05300 */
[----:B------:R-:W-:Y:S01]  /*1ed0*/  IMAD R3, R8, UR4, RZ ;  /* 0x0000000408037c24 */ /* 0x000fe2000f8e02ff */
[----:B------:R-:W-:Y:S01]  /*1ee0*/  ISETP.NE.AND P6, PT, R20, 0x1, PT ;  /* 0x000000011400780c */ /* 0x000fe20003fc5270 */
[----:B------:R-:W-:-:S04]  /*1ef0*/  IMAD.WIDE.U32 R4, R30, UR4, R6 ;  /* 0x000000041e047c25 */ /* 0x000fc8000f8e0006 */
[----:B------:R-:W-:Y:S01]  /*1f00*/  IMAD R3, R30, UR5, R3 ;  /* 0x000000051e037c24 */ /* 0x000fe2000f8e0203 */
[----:B------:R-:W-:-:S03]  /*1f10*/  ULDC.64 UR4, c[0x0][0x310] ;  /* 0x0000c40000047ab9 */ /* 0x000fc60000000a00 */
[----:B------:R-:W-:Y:S01]  /*1f20*/  IMAD.IADD R5, R5, 0x1, R3 ;  /* 0x0000000105057824 */ /* 0x000fe200078e0203 */
[----:B------:R-:W-:Y:S02]  /*1f30*/  SHF.R.S32.HI R12, RZ, 0x1f, R22 ;  /* 0x0000001fff0c7819 */ /* 0x000fe40000011416 */
[----:B--2---:R-:W-:-:S04]  /*1f40*/  LOP3.LUT R9, R9, 0xfffffffe, RZ, 0xc0, !PT ;  /* 0xfffffffe09097812 */ /* 0x004fc800078ec0ff */
[----:B------:R-:W-:Y:S02]  /*1f50*/  @P2 LOP3.LUT R9, R9, 0x1, RZ, 0xfc, !PT ;  /* 0x0000000109092812 */ /* 0x000fe400078efcff */
[----:B---3--:R-:W-:-:S04]  /*1f60*/  SHF.R.S32.HI R0, RZ, 0x1f, R27 ;  /* 0x0000001fff007819 */ /* 0x008fc8000001141b */
[----:B------:R-:W-:Y:S02]  /*1f70*/  SEL R6, R0, RZ, !P0 ;  /* 0x000000ff00067207 */ /* 0x000fe40004000000 */
[----:B------:R-:W-:Y:S02]  /*1f80*/  SEL R103, R27, RZ, !P0 ;  /* 0x000000ff1b677207 */ /* 0x000fe40004000000 */
[----:B------:R-:W2:Y:S01]  /*1f90*/  LDL R27, [R1+0x3c] ;  /* 0x00003c00011b7983 */ /* 0x000ea20000100800 */
[----:B------:R-:W-:Y:S02]  /*1fa0*/  IMAD R0, R6, UR4, RZ ;  /* 0x0000000406007c24 */ /* 0x000fe4000f8e02ff */
[----:B------:R-:W-:-:S04]  /*1fb0*/  IMAD.WIDE.U32 R100, R103, UR4, R4 ;  /* 0x0000000467647c25 */ /* 0x000fc8000f8e0004 */
[----:B------:R-:W-:Y:S01]  /*1fc0*/  IMAD R11, R103, UR5, R0 ;  /* 0x00000005670b7c24 */ /* 0x000fe2000f8e0200 */
[----:B------:R-:W-:Y:S05]  /*1fd0*/  @!P6 WARPSYNC.ALL ;  /* 0x000000000000e948 */ /* 0x000fea0003800000 */
[----:B------:R-:W-:Y:S01]  /*1fe0*/  ULDC.64 UR4, c[0x0][0x330] ;  /* 0x0000cc0000047ab9 */ /* 0x000fe20000000a00 */
[----:B------:R0:W-:Y:S01]  /*1ff0*/  STL [R1+0x4], R9 ;  /* 0x0000040901007387 */ /* 0x0001e20000100800 */
[----:B------:R-:W-:-:S03]  /*2000*/  IMAD R3, R8, UR4, RZ ;  /* 0x0000000408037c24 */ /* 0x000fc6000f8e02ff */
[----:B------:R-:W3:Y:S04]  /*2010*/  LDL R8, [R1+0x4c] ;  /* 0x00004c0001087983 */ /* 0x000ee80000100800 */
[----:B------:R-:W4:Y:S01]  /*2020*/  LDL R14, [R1+0x48] ;  /* 0x00004800010e7983 */ /* 0x000f220000100800 */
[C---:B------:R-:W-:Y:S02]  /*2030*/  IMAD R3, R30.reuse, UR5, R3 ;  /* 0x000000051e037c24 */ /* 0x040fe4000f8e0203 */
[----:B------:R-:W-:Y:S01]  /*2040*/  IMAD.WIDE.U32 R4, R30, UR4, R16 ;  /* 0x000000041e047c25 */ /* 0x000fe2000f8e0010 */
[----:B------:R-:W-:-:S03]  /*2050*/  ULDC.64 UR4, c[0x0][0x338] ;  /* 0x0000ce0000047ab9 */ /* 0x000fc60000000a00 */
[----:B------:R-:W-:Y:S01]  /*2060*/  IMAD R0, R12, R108, RZ ;  /* 0x0000006c0c007224 */ /* 0x000fe200078e02ff */
[----:B------:R-:W-:Y:S02]  /*2070*/  IADD3 R5, R5, R3, RZ ;  /* 0x0000000305057210 */ /* 0x000fe40007ffe0ff */
[----:B------:R-:W-:Y:S01]  /*2080*/  SEL R3, R13, RZ, P2 ;  /* 0x000000ff0d037207 */ /* 0x000fe20001000000 */
[----:B------:R-:W-:Y:S02]  /*2090*/  IMAD R7, R22, R109, R0 ;  /* 0x0000006d16077224 */ /* 0x000fe400078e0200 */
[----:B------:R-:W-:Y:S02]  /*20a0*/  IMAD R0, R6, UR4, RZ ;  /* 0x0000000406007c24 */ /* 0x000fe4000f8e02ff */
[----:B------:R-:W-:Y:S02]  /*20b0*/  IMAD.IADD R3, R16, 0x1, R3 ;  /* 0x0000000110037824 */ /* 0x000fe400078e0203 */
[----:B------:R-:W-:-:S02]  /*20c0*/  VIADD R32, R22, 0x20 ;  /* 0x0000002016207836 */ /* 0x000fc40000000000 */
[----:B------:R-:W-:Y:S01]  /*20d0*/  IMAD R45, R103, UR5, R0 ;  /* 0x00000005672d7c24 */ /* 0x000fe2000f8e0200 */
[----:B------:R-:W-:Y:S02]  /*20e0*/  SHF.R.S32.HI R0, RZ, 0x1f, R3 ;  /* 0x0000001fff007819 */ /* 0x000fe40000011403 */
[----:B------:R-:W-:Y:S02]  /*20f0*/  SHF.L.U32 R32, R32, 0x6, RZ ;  /* 0x0000000620207819 */ /* 0x000fe400000006ff */
[CC--:B------:R-:W-:Y:S02]  /*2100*/  LEA.HI R10, R0.reuse, R3.reuse, RZ, 0x3 ;  /* 0x00000003000a7211 */ /* 0x0c0fe400078f18ff */
[----:B------:R-:W-:Y:S02]  /*2110*/  LEA.HI R0, R0, R3, RZ, 0x6 ;  /* 0x0000000300007211 */ /* 0x000fe400078f30ff */
[----:B------:R-:W-:Y:S02]  /*2120*/  LOP3.LUT R32, R32, 0x1c0, RZ, 0xc0, !PT ;  /* 0x000001c020207812 */ /* 0x000fe400078ec0ff */
[----:B------:R-:W-:-:S02]  /*2130*/  SHF.R.S32.HI R3, RZ, 0x6, R0 ;  /* 0x00000006ff037819 */ /* 0x000fc40000011400 */
[----:B------:R-:W-:Y:S02]  /*2140*/  LOP3.LUT R0, R32, 0x38, R10, 0xf8, !PT ;  /* 0x0000003820007812 */ /* 0x000fe400078ef80a */
[----:B------:R-:W1:Y:S01]  /*2150*/  S2R R32, SR_TID.X ;  /* 0x0000000000207919 */ /* 0x000e620000002100 */
[----:B0-----:R-:W-:-:S04]  /*2160*/  VIADD R9, R22, 0x40 ;  /* 0x0000004016097836 */ /* 0x001fc80000000000 */
[----:B------:R-:W-:Y:S02]  /*2170*/  IMAD.SHL.U32 R9, R9, 0x40, RZ ;  /* 0x0000004009097824 */ /* 0x000fe400078e00ff */
[----:B------:R-:W-:-:S04]  /*2180*/  IMAD.WIDE.U32 R102, R103, UR4, R4 ;  /* 0x0000000467667c25 */ /* 0x000fc8000f8e0004 */
[----:B------:R-:W-:Y:S01]  /*2190*/  VIADD R28, R22, 0x20 ;  /* 0x00000020161c7836 */ /* 0x000fe20000000000 */
[----:B------:R-:W-:Y:S01]  /*21a0*/  LOP3.LUT R9, R9, 0x1c0, RZ, 0xc0, !PT ;  /* 0x000001c009097812 */ /* 0x000fe200078ec0ff */
[-C--:B------:R-:W-:Y:S02]  /*21b0*/  IMAD R4, R12, R114.reuse, RZ ;  /* 0x000000720c047224 */ /* 0x080fe400078e02ff */
[----:B------:R-:W-:-:S04]  /*21c0*/  IMAD.WIDE.U32 R110, R22, R114, R18 ;  /* 0x00000072166e7225 */ /* 0x000fc800078e0012 */
[----:B------:R-:W-:Y:S01]  /*21d0*/  IMAD.WIDE.U32 R112, R22, R114, R16 ;  /* 0x0000007216707225 */ /* 0x000fe200078e0010 */
[----:B------:R-:W-:Y:S01]  /*21e0*/  SHF.L.U64.HI R117, R42, 0x5, R43 ;  /* 0x000000052a757819 */ /* 0x000fe2000001022b */
[----:B------:R-:W-:Y:S02]  /*21f0*/  ULDC UR4, c[0x0][0x2f4] ;  /* 0x0000bd0000047ab9 */ /* 0x000fe40000000800 */
[C---:B------:R-:W-:Y:S01]  /*2200*/  IMAD R5, R22.reuse, R115, R4 ;  /* 0x0000007316057224 */ /* 0x040fe200078e0204 */
[----:B------:R-:W-:Y:S01]  /*2210*/  LOP3.LUT R4, R9, 0x38, R10, 0xf8, !PT ;  /* 0x0000003809047812 */ /* 0x000fe200078ef80a */
[----:B------:R-:W-:Y:S01]  /*2220*/  IMAD R145, R3, 0x2c00, R26 ;  /* 0x00002c0003917824 */ /* 0x000fe200078e021a */
[C---:B------:R-:W-:Y:S01]  /*2230*/  IADD3 R9, R22.reuse, 0x40, RZ ;  /* 0x0000004016097810 */ /* 0x040fe20007ffe0ff */
[----:B------:R-:W-:-:S04]  /*2240*/  VIADD R26, R22, 0x80 ;  /* 0x00000080161a7836 */ /* 0x000fc80000000000 */
[----:B------:R-:W-:Y:S02]  /*2250*/  IMAD.SHL.U32 R9, R9, 0x40, RZ ;  /* 0x0000004009097824 */ /* 0x000fe400078e00ff */
[----:B------:R-:W-:Y:S02]  /*2260*/  IMAD.SHL.U32 R26, R26, 0x40, RZ ;  /* 0x000000401a1a7824 */ /* 0x000fe400078e00ff */
[----:B------:R-:W-:Y:S01]  /*2270*/  IMAD.SHL.U32 R28, R28, 0x40, RZ ;  /* 0x000000401c1c7824 */ /* 0x000fe200078e00ff */
[----:B------:R-:W-:Y:S01]  /*2280*/  LOP3.LUT R9, R9, 0x1c0, RZ, 0xc0, !PT ;  /* 0x000001c009097812 */ /* 0x000fe200078ec0ff */
[----:B-1----:R-:W-:Y:S01]  /*2290*/  VIADD R32, R32, 0xffffff80 ;  /* 0xffffff8020207836 */ /* 0x002fe20000000000 */
[----:B------:R-:W-:Y:S02]  /*22a0*/  LOP3.LUT R26, R26, 0x1c0, RZ, 0xc0, !PT ;  /* 0x000001c01a1a7812 */ /* 0x000fe400078ec0ff */
[----:B------:R-:W-:Y:S02]  /*22b0*/  SHF.R.U32.HI R9, RZ, 0x3, R9 ;  /* 0x00000003ff097819 */ /* 0x000fe40000011609 */
[----:B------:R-:W-:-:S02]  /*22c0*/  SHF.R.U32.HI R165, RZ, 0x3, R26 ;  /* 0x00000003ffa57819 */ /* 0x000fc4000001161a */
[----:B------:R-:W-:Y:S02]  /*22d0*/  LOP3.LUT R6, R26, 0x38, R10, 0xf8, !PT ;  /* 0x000000381a067812 */ /* 0x000fe400078ef80a */
[----:B------:R-:W-:Y:S02]  /*22e0*/  LOP3.LUT R28, R28, 0x1c0, RZ, 0xc0, !PT ;  /* 0x000001c01c1c7812 */ /* 0x000fe400078ec0ff */
[----:B------:R-:W-:Y:S02]  /*22f0*/  SHF.R.S32.HI R26, RZ, 0x1f, R32 ;  /* 0x0000001fff1a7819 */ /* 0x000fe40000011420 */
[----:B------:R-:W-:Y:S02]  /*2300*/  LOP3.LUT R4, R4, R9, RZ, 0x3c, !PT ;  /* 0x0000000904047212 */ /* 0x000fe400078e3cff */
[----:B------:R-:W-:Y:S02]  /*2310*/  SHF.R.U32.HI R28, RZ, 0x3, R28 ;  /* 0x00000003ff1c7819 */ /* 0x000fe4000001161c */
[----:B------:R-:W-:Y:S01]  /*2320*/  LEA.HI R26, R26, R32, RZ, 0x6 ;  /* 0x000000201a1a7211 */ /* 0x000fe200078f30ff */
[----:B------:R-:W-:-:S02]  /*2330*/  IMAD.IADD R111, R111, 0x1, R5 ;  /* 0x000000016f6f7824 */ /* 0x000fc400078e0205 */
[----:B------:R-:W-:Y:S01]  /*2340*/  IMAD.IADD R113, R5, 0x1, R113 ;  /* 0x0000000105717824 */ /* 0x000fe200078e0271 */
[----:B------:R-:W-:Y:S01]  /*2350*/  LOP3.LUT R5, R0, R28, RZ, 0x3c, !PT ;  /* 0x0000001c00057212 */ /* 0x000fe200078e3cff */
[----:B------:R-:W-:Y:S01]  /*2360*/  IMAD.IADD R145, R145, 0x1, R4 ;  /* 0x0000000191917824 */ /* 0x000fe200078e0204 */
[----:B------:R-:W-:Y:S01]  /*2370*/  LOP3.LUT R0, R10, 0x38, RZ, 0xc0, !PT ;  /* 0x000000380a007812 */ /* 0x000fe200078ec0ff */
[----:B------:R-:W-:Y:S02]  /*2380*/  IMAD.SHL.U32 R26, R26, 0x8, RZ ;  /* 0x000000081a1a7824 */ /* 0x000fe400078e00ff */
[----:B------:R-:W-:-:S03]  /*2390*/  IMAD.SHL.U32 R28, R22, 0x40, RZ ;  /* 0x00000040161c7824 */ /* 0x000fc600078e00ff */
[----:B------:R-:W-:Y:S02]  /*23a0*/  LOP3.LUT R26, R26, 0xfffffe00, RZ, 0xc0, !PT ;  /* 0xfffffe001a1a7812 */ /* 0x000fe400078ec0ff */
[----:B------:R-:W-:Y:S02]  /*23b0*/  LOP3.LUT R0, R0, 0x1c0, R28, 0xf8, !PT ;  /* 0x000001c000007812 */ /* 0x000fe400078ef81c */
[----:B-----5:R-:W-:Y:S01]  /*23c0*/  SHF.R.S32.HI R9, RZ, 0x1f, R148 ;  /* 0x0000001fff097819 */ /* 0x020fe20000011494 */
[----:B------:R-:W-:Y:S02]  /*23d0*/  IMAD R147, R3, 0x2c00, R26 ;  /* 0x00002c0003937824 */ /* 0x000fe400078e021a */
[----:B------:R-:W-:Y:S01]  /*23e0*/  IMAD.SHL.U32 R116, R42, 0x20, RZ ;  /* 0x000000202a747824 */ /* 0x000fe200078e00ff */
[----:B------:R-:W-:-:S03]  /*23f0*/  IADD3 R118, P0, R22, R119, RZ ;  /* 0x0000007716767210 */ /* 0x000fc60007f1e0ff */
[----:B------:R-:W-:-:S03]  /*2400*/  IMAD.WIDE.U32 R158, R22, R42, R116 ;  /* 0x0000002a169e7225 */ /* 0x000fc600078e0074 */
[----:B------:R-:W-:Y:S01]  /*2410*/  IADD3 R126, P1, R116, R158, RZ ;  /* 0x0000009e747e7210 */ /* 0x000fe20007f3e0ff */
[----:B------:R-:W-:Y:S02]  /*2420*/  VIADD R30, R22, 0xa0 ;  /* 0x000000a0161e7836 */ /* 0x000fe40000000000 */
[----:B------:R-:W-:Y:S01]  /*2430*/  IMAD.X R119, R12, 0x1, R15, P0 ;  /* 0x000000010c777824 */ /* 0x000fe200000e060f */
[----:B------:R-:W-:Y:S02]  /*2440*/  IADD3 R128, P0, R126, R116, RZ ;  /* 0x000000747e807210 */ /* 0x000fe40007f1e0ff */
[----:B------:R-:W-:Y:S01]  /*2450*/  SHF.L.U32 R30, R30, 0x6, RZ ;  /* 0x000000061e1e7819 */ /* 0x000fe200000006ff */
[----:B------:R-:W-:-:S03]  /*2460*/  IMAD.WIDE.U32 R104, R22, R108, R18 ;  /* 0x0000006c16687225 */ /* 0x000fc600078e0012 */
[----:B------:R-:W-:Y:S01]  /*2470*/  LOP3.LUT R30, R30, 0x1c0, RZ, 0xc0, !PT ;  /* 0x000001c01e1e7812 */ /* 0x000fe200078ec0ff */
[----:B------:R-:W-:-:S04]  /*2480*/  IMAD.WIDE.U32 R106, R22, R108, R16 ;  /* 0x0000006c166a7225 */ /* 0x000fc800078e0010 */
[----:B------:R-:W-:Y:S01]  /*2490*/  IMAD.WIDE.U32 R120, R22, R42, R16 ;  /* 0x0000002a16787225 */ /* 0x000fe200078e0010 */
[----:B------:R-:W-:-:S03]  /*24a0*/  SHF.R.U32.HI R164, RZ, 0x3, R30 ;  /* 0x00000003ffa47819 */ /* 0x000fc6000001161e */
[----:B------:R-:W-:Y:S02]  /*24b0*/  IMAD R144, R3, 0x2c00, R21 ;  /* 0x00002c0003907824 */ /* 0x000fe400078e0215 */
[----:B------:R-:W-:Y:S02]  /*24c0*/  IMAD.IADD R105, R105, 0x1, R7 ;  /* 0x0000000169697824 */ /* 0x000fe400078e0207 */
[----:B------:R-:W-:Y:S01]  /*24d0*/  IMAD.IADD R107, R7, 0x1, R107 ;  /* 0x00000001076b7824 */ /* 0x000fe200078e026b */
[----:B------:R-:W-:Y:S01]  /*24e0*/  LOP3.LUT R7, R30, 0x38, R10, 0xf8, !PT ;  /* 0x000000381e077812 */ /* 0x000fe200078ef80a */
[----:B------:R-:W-:Y:S01]  /*24f0*/  IMAD.SHL.U32 R38, R108, 0x20, RZ ;  /* 0x000000206c267824 */ /* 0x000fe200078e00ff */
[----:B------:R-:W-:Y:S01]  /*2500*/  LOP3.LUT R6, R6, R165, RZ, 0x3c, !PT ;  /* 0x000000a506067212 */ /* 0x000fe200078e3cff */
[C---:B------:R-:W-:Y:S01]  /*2510*/  IMAD.SHL.U32 R37, R108.reuse, 0x40, RZ ;  /* 0x000000406c257824 */ /* 0x040fe200078e00ff */
[C-C-:B------:R-:W-:Y:S01]  /*2520*/  SHF.L.U64.HI R41, R108.reuse, 0x5, R109.reuse ;  /* 0x000000056c297819 */ /* 0x140fe2000001026d */
[C---:B------:R-:W-:Y:S01]  /*2530*/  IMAD.SHL.U32 R36, R108.reuse, 0x80, RZ ;  /* 0x000000806c247824 */ /* 0x040fe200078e00ff */
[----:B------:R-:W-:Y:S01]  /*2540*/  SHF.L.U64.HI R40, R108, 0x6, R109 ;  /* 0x000000066c287819 */ /* 0x000fe2000001026d */
[----:B------:R-:W-:Y:S01]  /*2550*/  IMAD.WIDE.U32 R104, R148, R108, R104 ;  /* 0x0000006c94687225 */ /* 0x000fe200078e0068 */
[----:B------:R-:W-:-:S02]  /*2560*/  SHF.L.U64.HI R39, R108, 0x7, R109 ;  /* 0x000000076c277819 */ /* 0x000fc4000001026d */
[----:B------:R-:W-:Y:S01]  /*2570*/  LOP3.LUT R7, R7, R164, RZ, 0x3c, !PT ;  /* 0x000000a407077212 */ /* 0x000fe200078e3cff */
[----:B------:R-:W-:Y:S01]  /*2580*/  IMAD.WIDE.U32 R106, R148, R108, R106 ;  /* 0x0000006c946a7225 */ /* 0x000fe200078e006a */
[C-C-:B------:R-:W-:Y:S02]  /*2590*/  SHF.L.U64.HI R35, R114.reuse, 0x5, R115.reuse ;  /* 0x0000000572237819 */ /* 0x140fe40000010273 */
[C-C-:B------:R-:W-:Y:S01]  /*25a0*/  SHF.L.U64.HI R34, R114.reuse, 0x6, R115.reuse ;  /* 0x0000000672227819 */ /* 0x140fe20000010273 */
[----:B------:R-:W-:Y:S01]  /*25b0*/  IMAD.SHL.U32 R122, R13, 0x2, RZ ;  /* 0x000000020d7a7824 */ /* 0x000fe200078e00ff */
[C---:B------:R-:W-:Y:S01]  /*25c0*/  SHF.L.U64.HI R33, R114.reuse, 0x7, R115 ;  /* 0x0000000772217819 */ /* 0x040fe20000010273 */
[----:B------:R-:W-:Y:S01]  /*25d0*/  IMAD R135, R115, 0xb0, RZ ;  /* 0x000000b073877824 */ /* 0x000fe200078e02ff */
[C---:B------:R-:W-:Y:S01]  /*25e0*/  SHF.L.U32 R32, R114.reuse, 0x5, RZ ;  /* 0x0000000572207819 */ /* 0x040fe200000006ff */
[----:B------:R-:W-:Y:S01]  /*25f0*/  IMAD.SHL.U32 R31, R114, 0x40, RZ ;  /* 0x00000040721f7824 */ /* 0x000fe200078e00ff */
[----:B------:R-:W-:Y:S01]  /*2600*/  IADD3 R13, P3, R100, 0x40, RZ ;  /* 0x00000040640d7810 */ /* 0x000fe20007f7e0ff */
[----:B------:R-:W-:-:S02]  /*2610*/  IMAD.SHL.U32 R30, R114, 0x80, RZ ;  /* 0x00000080721e7824 */ /* 0x000fc400078e00ff */
[----:B------:R-:W-:-:S04]  /*2620*/  IMAD.WIDE.U32 R110, R148, R114, R110 ;  /* 0x00000072946e7225 */ /* 0x000fc800078e006e */
[----:B------:R-:W-:-:S04]  /*2630*/  IMAD.WIDE.U32 R112, R148, R114, R112 ;  /* 0x0000007294707225 */ /* 0x000fc800078e0070 */
[----:B------:R-:W-:Y:S01]  /*2640*/  VIADD R162, R20, 0x8 ;  /* 0x0000000814a27836 */ /* 0x000fe20000000000 */
[----:B------:R-:W-:Y:S01]  /*2650*/  LOP3.LUT R20, R10, 0xfffffff8, RZ, 0xc0, !PT ;  /* 0xfffffff80a147812 */ /* 0x000fe200078ec0ff */
[C---:B------:R-:W-:Y:S01]  /*2660*/  IMAD.WIDE.U32 R156, R42.reuse, 0xb0, RZ ;  /* 0x000000b02a9c7825 */ /* 0x040fe200078e00ff */
[C-C-:B------:R-:W-:Y:S02]  /*2670*/  SHF.L.U64.HI R141, R42.reuse, 0x6, R43.reuse ;  /* 0x000000062a8d7819 */ /* 0x140fe4000001022b */
[----:B------:R-:W-:Y:S01]  /*2680*/  SHF.L.U64.HI R132, R42, 0x7, R43 ;  /* 0x000000072a847819 */ /* 0x000fe2000001022b */
[----:B--2---:R-:W-:Y:S01]  /*2690*/  IMAD R146, R3, 0x2c00, R27 ;  /* 0x00002c0003927824 */ /* 0x004fe200078e021b */
[----:B------:R-:W-:-:S05]  /*26a0*/  IADD3 R27, R22, 0x60, RZ ;  /* 0x00000060161b7810 */ /* 0x000fca0007ffe0ff */
[----:B------:R-:W-:-:S05]  /*26b0*/  IMAD.SHL.U32 R27, R27, 0x40, RZ ;  /* 0x000000401b1b7824 */ /* 0x000fca00078e00ff */
[----:B------:R-:W-:Y:S01]  /*26c0*/  LOP3.LUT R27, R27, 0x1c0, RZ, 0xc0, !PT ;  /* 0x000001c01b1b7812 */ /* 0x000fe200078ec0ff */
[----:B---3--:R-:W-:Y:S02]  /*26d0*/  IMAD R143, R3, 0x2c00, R8 ;  /* 0x00002c00038f7824 */ /* 0x008fe400078e0208 */
[C---:B------:R-:W-:Y:S01]  /*26e0*/  IMAD.SHL.U32 R8, R22.reuse, 0x40, RZ ;  /* 0x0000004016087824 */ /* 0x040fe200078e00ff */
[----:B------:R-:W-:Y:S01]  /*26f0*/  LOP3.LUT R4, R27, 0x38, R10, 0xf8, !PT ;  /* 0x000000381b047812 */ /* 0x000fe200078ef80a */
[----:B------:R-:W-:-:S03]  /*2700*/  VIADD R27, R22, 0x60 ;  /* 0x00000060161b7836 */ /* 0x000fc60000000000 */
[----:B------:R-:W-:Y:S02]  /*2710*/  LOP3.LUT R8, R8, 0x1c0, RZ, 0xc0, !PT ;  /* 0x000001c008087812 */ /* 0x000fe400078ec0ff */
[----:B------:R-:W-:Y:S02]  /*2720*/  SHF.L.U32 R27, R27, 0x6, RZ ;  /* 0x000000061b1b7819 */ /* 0x000fe400000006ff */
[----:B------:R-:W-:Y:S02]  /*2730*/  SHF.R.U32.HI R8, RZ, 0x3, R8 ;  /* 0x00000003ff087819 */ /* 0x000fe40000011608 */
[----:B------:R-:W-:Y:S02]  /*2740*/  LOP3.LUT R27, R27, 0x1c0, RZ, 0xc0, !PT ;  /* 0x000001c01b1b7812 */ /* 0x000fe400078ec0ff */
[----:B------:R-:W-:Y:S02]  /*2750*/  LOP3.LUT R0, R0, R8, RZ, 0x3c, !PT ;  /* 0x0000000800007212 */ /* 0x000fe400078e3cff */
[----:B------:R-:W-:-:S03]  /*2760*/  SHF.R.U32.HI R27, RZ, 0x3, R27 ;  /* 0x00000003ff1b7819 */ /* 0x000fc6000001161b */
[----:B------:R-:W-:Y:S02]  /*2770*/  IMAD.IADD R147, R147, 0x1, R0 ;  /* 0x0000000193937824 */ /* 0x000fe400078e0200 */
[----:B------:R-:W-:Y:S02]  /*2780*/  IMAD R0, R9, R108, RZ ;  /* 0x0000006c09007224 */ /* 0x000fe400078e02ff */
[----:B------:R-:W-:Y:S01]  /*2790*/  IMAD.IADD R146, R146, 0x1, R5 ;  /* 0x0000000192927824 */ /* 0x000fe200078e0205 */
[----:B------:R-:W-:Y:S01]  /*27a0*/  LOP3.LUT R5, R4, R27, RZ, 0x3c, !PT ;  /* 0x0000001b04057212 */ /* 0x000fe200078e3cff */
[----:B------:R-:W-:Y:S02]  /*27b0*/  IMAD R27, R148, R109, R0 ;  /* 0x0000006d941b7224 */ /* 0x000fe400078e0200 */
[----:B------:R-:W-:-:S04]  /*27c0*/  IMAD R0, R12, R42, RZ ;  /* 0x0000002a0c007224 */ /* 0x000fc800078e02ff */
[----:B------:R-:W-:-:S05]  /*27d0*/  IMAD R123, R22, R43, R0 ;  /* 0x0000002b167b7224 */ /* 0x000fca00078e0200 */
[----:B------:R-:W-:Y:S01]  /*27e0*/  IADD3 R124, R123, R159, RZ ;  /* 0x0000009f7b7c7210 */ /* 0x000fe20007ffe0ff */
[----:B----4-:R-:W-:-:S04]  /*27f0*/  IMAD R142, R3, 0x2c00, R14 ;  /* 0x00002c00038e7824 */ /* 0x010fc800078e020e */
[--C-:B------:R-:W-:Y:S02]  /*2800*/  IMAD.X R125, R124, 0x1, R117.reuse, P1 ;  /* 0x000000017c7d7824 */ /* 0x100fe400008e0675 */
[----:B------:R-:W-:Y:S02]  /*2810*/  VIADD R14, R22, 0x40 ;  /* 0x00000040160e7836 */ /* 0x000fe40000000000 */
[----:B------:R-:W-:Y:S01]  /*2820*/  IMAD.X R127, R125, 0x1, R117, P0 ;  /* 0x000000017d7f7824 */ /* 0x000fe200000e0675 */
[----:B------:R-:W-:Y:S01]  /*2830*/  IADD3 R130, P0, R128, R116, RZ ;  /* 0x0000007480827210 */ /* 0x000fe20007f1e0ff */
[C---:B------:R-:W-:Y:S01]  /*2840*/  VIADD R4, R22.reuse, 0x20 ;  /* 0x0000002016047836 */ /* 0x040fe20000000000 */
[----:B------:R-:W-:Y:S01]  /*2850*/  SHF.R.S32.HI R154, RZ, 0x1f, R14 ;  /* 0x0000001fff9a7819 */ /* 0x000fe2000001140e */
[----:B------:R-:W-:Y:S02]  /*2860*/  VIADD R3, R22, 0xa0 ;  /* 0x000000a016037836 */ /* 0x000fe40000000000 */
[----:B------:R-:W-:-:S02]  /*2870*/  IMAD.IADD R123, R121, 0x1, R123 ;  /* 0x00000001797b7824 */ /* 0x000fc400078e027b */
[----:B------:R-:W-:Y:S01]  /*2880*/  IMAD.X R129, R127, 0x1, R117, P0 ;  /* 0x000000017f817824 */ /* 0x000fe200000e0675 */
[----:B------:R-:W-:Y:S01]  /*2890*/  IADD3 R15, P0, R100, R120, RZ ;  /* 0x00000078640f7210 */ /* 0x000fe20007f1e0ff */
[----:B------:R-:W-:Y:S02]  /*28a0*/  IMAD.IADD R14, R101, 0x1, R11 ;  /* 0x00000001650e7824 */ /* 0x000fe400078e020b */
[----:B------:R-:W-:Y:S01]  /*28b0*/  IMAD R9, R9, R114, RZ ;  /* 0x0000007209097224 */ /* 0x000fe200078e02ff */
[----:B------:R-:W-:Y:S01]  /*28c0*/  SHF.R.S32.HI R155, RZ, 0x1f, R4 ;  /* 0x0000001fff9b7819 */ /* 0x000fe20000011404 */
[----:B------:R-:W-:Y:S01]  /*28d0*/  IMAD.IADD R144, R144, 0x1, R5 ;  /* 0x0000000190907824 */ /* 0x000fe200078e0205 */
[----:B------:R-:W-:Y:S01]  /*28e0*/  IADD3 R8, R22, 0x60, RZ ;  /* 0x0000006016087810 */ /* 0x000fe20007ffe0ff */
[----:B------:R-:W-:Y:S01]  /*28f0*/  IMAD R5, R109, 0xb0, RZ ;  /* 0x000000b06d057824 */ /* 0x000fe200078e02ff */
[----:B------:R-:W-:Y:S01]  /*2900*/  SHF.R.S32.HI R149, RZ, 0x1f, R3 ;  /* 0x0000001fff957819 */ /* 0x000fe20000011403 */
[----:B------:R-:W-:Y:S01]  /*2910*/  IMAD.WIDE.U32 R108, R108, 0xb0, RZ ;  /* 0x000000b06c6c7825 */ /* 0x000fe200078e00ff */
[----:B------:R-:W-:-:S02]  /*2920*/  IADD3 R134, P2, R130, R116, RZ ;  /* 0x0000007482867210 */ /* 0x000fc40007f5e0ff */
[----:B------:R-:W-:Y:S01]  /*2930*/  IADD3 R12, P4, R15, 0x40, RZ ;  /* 0x000000400f0c7810 */ /* 0x000fe20007f9e0ff */
[----:B------:R-:W-:Y:S01]  /*2940*/  IMAD R9, R148, R115, R9 ;  /* 0x0000007394097224 */ /* 0x000fe200078e0209 */
[----:B------:R-:W-:Y:S01]  /*2950*/  IADD3.X R11, R123, R14, RZ, P0, !PT ;  /* 0x0000000e7b0b7210 */ /* 0x000fe200007fe4ff */
[----:B------:R-:W-:Y:S02]  /*2960*/  VIADD R4, R22, 0x80 ;  /* 0x0000008016047836 */ /* 0x000fe40000000000 */
[----:B------:R-:W-:Y:S01]  /*2970*/  IMAD.WIDE.U32 R114, R114, 0xb0, RZ ;  /* 0x000000b072727825 */ /* 0x000fe200078e00ff */
[----:B------:R-:W-:-:S03]  /*2980*/  IADD3 R142, R142, R7, RZ ;  /* 0x000000078e8e7210 */ /* 0x000fc60007ffe0ff */
[----:B------:R-:W-:Y:S01]  /*2990*/  IMAD R3, R43, 0xb0, RZ ;  /* 0x000000b02b037824 */ /* 0x000fe200078e02ff */
[----:B------:R-:W-:Y:S01]  /*29a0*/  SHF.R.S32.HI R153, RZ, 0x1f, R8 ;  /* 0x0000001fff997819 */ /* 0x000fe20000011408 */
[----:B------:R-:W-:Y:S01]  /*29b0*/  IMAD.IADD R143, R143, 0x1, R6 ;  /* 0x000000018f8f7824 */ /* 0x000fe200078e0206 */
[----:B------:R-:W-:Y:S01]  /*29c0*/  SHF.R.S32.HI R152, RZ, 0x1f, R4 ;  /* 0x0000001fff987819 */ /* 0x000fe20000011404 */
[----:B------:R-:W-:Y:S01]  /*29d0*/  IMAD.IADD R28, R105, 0x1, R27 ;  /* 0x00000001691c7824 */ /* 0x000fe200078e021b */
[----:B------:R-:W-:Y:S01]  /*29e0*/  IADD3 R140, R109, R5, RZ ;  /* 0x000000056d8c7210 */ /* 0x000fe20007ffe0ff */
[----:B------:R-:W-:Y:S01]  /*29f0*/  IMAD.IADD R26, R111, 0x1, R9 ;  /* 0x000000016f1a7824 */ /* 0x000fe200078e0209 */
[----:B------:R-:W-:Y:S01]  /*2a00*/  IADD3 R27, R27, R107, RZ ;  /* 0x0000006b1b1b7210 */ /* 0x000fe20007ffe0ff */
[----:B------:R-:W-:Y:S01]  /*2a10*/  IMAD.IADD R21, R9, 0x1, R113 ;  /* 0x0000000109157824 */ /* 0x000fe200078e0271 */
[----:B------:R-:W-:Y:S01]  /*2a20*/  ISETP.GE.AND P0, PT, R16, UR4, PT ;  /* 0x0000000410007c0c */ /* 0x000fe2000bf06270 */
[----:B------:R-:W-:Y:S01]  /*2a30*/  IMAD.IADD R43, R157, 0x1, R3 ;  /* 0x000000019d2b7824 */ /* 0x000fe200078e0203 */
[----:B------:R-:W-:Y:S01]  /*2a40*/  ISETP.GE.AND P1, PT, R221, UR4, PT ;  /* 0x00000004dd007c0c */ /* 0x000fe2000bf26270 */
[----:B------:R-:W-:Y:S01]  /*2a50*/  IMAD.IADD R135, R115, 0x1, R135 ;  /* 0x0000000173877824 */ /* 0x000fe200078e0287 */
[----:B------:R-:W-:Y:S01]  /*2a60*/  SHF.R.S32.HI R10, RZ, 0x3, R10 ;  /* 0x00000003ff0a7819 */ /* 0x000fe2000001140a */
[----:B------:R-:W-:Y:S01]  /*2a70*/  IMAD.X R133, R129, 0x1, R117, P2 ;  /* 0x0000000181857824 */ /* 0x000fe200010e0675 */
[----:B------:R-:W-:Y:S01]  /*2a80*/  SHF.R.S32.HI R9, RZ, 0x1f, R20 ;  /* 0x0000001fff097819 */ /* 0x000fe20000011414 */
[----:B------:R-:W-:-:S02]  /*2a90*/  IMAD.X R8, RZ, RZ, R14, P3 ;  /* 0x000000ffff087224 */ /* 0x000fc400018e060e */
[----:B------:R-:W-:Y:S02]  /*2aa0*/  IMAD.X R7, RZ, RZ, R11, P4 ;  /* 0x000000ffff077224 */ /* 0x000fe400020e060b */
[----:B------:R-:W-:Y:S01]  /*2ab0*/  IMAD.IADD R6, R103, 0x1, R45 ;  /* 0x0000000167067824 */ /* 0x000fe200078e022d */
[----:B------:R-:W-:Y:S06]  /*2ac0*/  @!P6 BAR.SYNC.DEFER_BLOCKING 0x9, 0x100 ;  /* 0x024400000000eb1d */ /* 0x000fec0000010000 */
.L_x_7422:
[----:B--2---:R-:W2:Y:S01]  /*2ad0*/  LDL R0, [R1+0x30] ;  /* 0x0000300001007983 */ /* 0x004ea20000100800 */
[----:B0-----:R-:W0:Y:S03]  /*2ae0*/  LDC R84, c[0x0][0x3f4] ;  /* 0x0000fd00ff547b82 */ /* 0x001e260000000800 */
[----:B---34-:R-:W3:Y:S01]  /*2af0*/  LDL.LU R51, [R1+0x4] ;  /* 0x0000040001337983 */ /* 0x018ee20000300800 */
[----:B------:R-:W-:Y:S01]  /*2b00*/  IADD3 R24, R24, -0x1, RZ ;  /* 0xffffffff18187810 */ /* 0x000fe20007ffe0ff */
[----:B------:R-:W-:Y:S05]  /*2b10*/  YIELD ;  /* 0x0000000000007946 */ /* 0x000fea0003800000 */
[----:B------:R-:W-:Y:S01]  /*2b20*/  ISETP.GT.AND P3, PT, R24, R131, PT ;  /* 0x000000831800720c */ /* 0x000fe20003f64270 */
[----:B------:R-:W-:Y:S01]  /*2b30*/  BSSY B0, `(.L_x_7299) ;  /* 0x00008c4000007945 */ /* 0x000fe20003800000 */
[----:B0-----:R-:W-:Y:S01]  /*2b40*/  ISETP.GE.AND P2, PT, R84, 0x1, PT ;  /* 0x000000015400780c */ /* 0x001fe20003f46270 */
[----:B--2---:R-:W-:Y:S01]  /*2b50*/  IMAD R5, R23, 0x5800, R0 ;  /* 0x0000580017057824 */ /* 0x004fe200078e0200 */
[----:B---3--:R-:W-:-:S03]  /*2b60*/  LOP3.LUT R51, R51, 0xffffffef, RZ, 0xc0, !PT ;  /* 0xffffffef33337812 */ /* 0x008fc600078ec0ff */
[----:B------:R-:W-:-:S06]  /*2b70*/  IMAD R5, R5, 0x2, R2 ;  /* 0x0000000205057824 */ /* 0x000fcc00078e0202 */
[----:B------:R-:W-:-:S05]  /*2b80*/  @P3 LOP3.LUT R51, R51, 0x10, RZ, 0xfc, !PT ;  /* 0x0000001033333812 */ /* 0x000fca00078efcff */
[----:B------:R0:W-:Y:S01]  /*2b90*/  STL [R1+0x4], R51 ;  /* 0x0000043301007387 */ /* 0x0001e20000100800 */
[----:B------:R-:W-:Y:S05]  /*2ba0*/  @!P2 BRA `(.L_x_7300) ;  /* 0x000000800090a947 */ /* 0x000fea0003800000 */
[----:B------:R-:W-:Y:S01]  /*2bb0*/  ULDC.U8 UR4, c[0x0][0x410] ;  /* 0x0001040000047ab9 */ /* 0x000fe20000000000 */
[----:B------:R-:W-:Y:S01]  /*2bc0*/  SHF.R.S32.HI R3, RZ, 0x1f, R24 ;  /* 0x0000001fff037819 */ /* 0x000fe20000011418 */
[-C--:B------:R-:W-:Y:S01]  /*2bd0*/  IMAD R4, R140, R24.reuse, RZ ;  /* 0x000000188c047224 */ /* 0x080fe200078e02ff */
[----:B------:R-:W-:Y:S01]  /*2be0*/  ISETP.NE.AND P2, PT, RZ, UR4, PT ;  /* 0x00000004ff007c0c */ /* 0x000fe2000bf45270 */
[-C--:B------:R-:W-:Y:S02]  /*2bf0*/  IMAD R0, R43, R24.reuse, RZ ;  /* 0x000000182b007224 */ /* 0x080fe400078e02ff */
[----:B------:R-:W-:Y:S02]  /*2c00*/  IMAD R44, R135, R24, RZ ;  /* 0x00000018872c7224 */ /* 0x000fe400078e02ff */
[----:B------:R-:W-:Y:S02]  /*2c10*/  IMAD R47, R3, R108, R4 ;  /* 0x0000006c032f7224 */ /* 0x000fe400078e0204 */
[----:B------:R-:W-:-:S02]  /*2c20*/  IMAD R4, R24, -0xb0, R25 ;  /* 0xffffff5018047824 */ /* 0x000fc400078e0219 */
[C---:B------:R-:W-:Y:S02]  /*2c30*/  IMAD R45, R3.reuse, R156, R0 ;  /* 0x0000009c032d7224 */ /* 0x040fe400078e0200 */
[----:B------:R-:W-:Y:S01]  /*2c40*/  IMAD R49, R3, R114, R44 ;  /* 0x0000007203317224 */ /* 0x000fe200078e022c */
[----:B------:R-:W-:Y:S01]  /*2c50*/  VIMNMX R4, R4, 0xb0, PT ;  /* 0x000000b004047848 */ /* 0x000fe20003fe0100 */
[----:B------:R-:W-:-:S04]  /*2c60*/  IMAD.WIDE.U32 R136, R156, R24, RZ ;  /* 0x000000189c887225 */ /* 0x000fc800078e00ff */
[----:B------:R-:W-:-:S04]  /*2c70*/  IMAD.WIDE.U32 R96, R108, R24, RZ ;  /* 0x000000186c607225 */ /* 0x000fc800078e00ff */
[----:B------:R-:W-:-:S04]  /*2c80*/  IMAD.WIDE.U32 R94, R114, R24, RZ ;  /* 0x00000018725e7225 */ /* 0x000fc800078e00ff */
[----:B------:R-:W-:Y:S02]  /*2c90*/  IMAD.IADD R92, R137, 0x1, R45 ;  /* 0x00000001895c7824 */ /* 0x000fe400078e022d */
        /* <DEDUP_REMOVED lines=9> */
[----:B------:R-:W-:-:S03]  /*2d30*/  CS2R R150, SRZ ;  /* 0x0000000000967805 */ /* 0x000fc6000001ff00 */
[----:B------:R-:W-:Y:S05]  /*2d40*/  @P3 BRA `(.L_x_7303) ;  /* 0x0000000000543947 */ /* 0x000fea0003800000 */
[----:B------:R-:W-:Y:S01]  /*2d50*/  IADD3 R45, P2, R104, R96, RZ ;  /* 0x00000060682d7210 */ /* 0x000fe20007f5e0ff */
[----:B------:R-:W-:Y:S01]  /*2d60*/  ULDC.64 UR4, c[0x0][0x3e8] ;  /* 0x0000fa0000047ab9 */ /* 0x000fe20000000a00 */
[----:B------:R-:W-:Y:S02]  /*2d70*/  CS2R R138, SRZ ;  /* 0x00000000008a7805 */ /* 0x000fe4000001ff00 */
[----:B------:R-:W-:Y:S02]  /*2d80*/  CS2R R150, SRZ ;  /* 0x0000000000967805 */ /* 0x000fe4000001ff00 */
[----:B------:R-:W-:Y:S01]  /*2d90*/  IADD3.X R46, R3, R28, RZ, P2, !PT ;  /* 0x0000001c032e7210 */ /* 0x000fe200017fe4ff */
[----:B------:R-:W-:Y:S01]  /*2da0*/  ULDC.64 UR6, c[0x0][0x208] ;  /* 0x0000820000067ab9 */ /* 0x000fe20000000a00 */
        /* <DEDUP_REMOVED lines=15> */
.L_x_7303:
[----:B------:R-:W-:Y:S05]  /*2ea0*/  BSYNC B1 ;  /* 0x0000000000017941 */ /* 0x000fea0003800000 */
.L_x_7302:
[----:B-1----:R-:W-:Y:S01]  /*2eb0*/  IADD3 R47, R22, 0x20, RZ ;  /* 0x00000020162f7810 */ /* 0x002fe20007ffe0ff */
[----:B-----5:R-:W-:Y:S01]  /*2ec0*/  IMAD.MOV.U32 R44, RZ, RZ, R90 ;  /* 0x000000ffff2c7224 */ /* 0x020fe200078e005a */
[----:B------:R-:W-:Y:S01]  /*2ed0*/  BSSY B1, `(.L_x_7304) ;  /* 0x0000026000017945 */ /* 0x000fe20003800000 */
[----:B------:R-:W-:Y:S01]  /*2ee0*/  IMAD.MOV.U32 R45, RZ, RZ, R91 ;  /* 0x000000ffff2d7224 */ /* 0x000fe200078e005b */
[----:B------:R-:W-:Y:S01]  /*2ef0*/  ISETP.GE.AND P4, PT, R47, R4, PT ;  /* 0x000000042f00720c */ /* 0x000fe20003f86270 */
[----:B------:R-:W-:Y:S01]  /*2f00*/  IMAD.MOV.U32 R46, RZ, RZ, R138 ;  /* 0x000000ffff2e7224 */ /* 0x000fe200078e008a */
[----:B------:R-:W-:Y:S02]  /*2f10*/  CS2R R86, SRZ ;  /* 0x0000000000567805 */ /* 0x000fe4000001ff00 */
[----:B------:R-:W-:Y:S02]  /*2f20*/  CS2R R82, SRZ ;  /* 0x0000000000527805 */ /* 0x000fe4000001ff00 */
[----:B------:R-:W-:Y:S01]  /*2f30*/  PRMT R186, R44, 0x5410, R45 ;  /* 0x000054102cba7816 */ /* 0x000fe2000000002d */
[----:B------:R-:W-:Y:S01]  /*2f40*/  IMAD.MOV.U32 R44, RZ, RZ, R139 ;  /* 0x000000ffff2c7224 */ /* 0x000fe200078e008b */
[----:B------:R-:W-:Y:S01]  /*2f50*/  PRMT R177, R46, 0x7610, R177 ;  /* 0x000076102eb17816 */ /* 0x000fe200000000b1 */
[----:B------:R-:W-:Y:S01]  /*2f60*/  IMAD.MOV.U32 R45, RZ, RZ, R98 ;  /* 0x000000ffff2d7224 */ /* 0x000fe200078e0062 */
[----:B------:R-:W-:Y:S01]  /*2f70*/  MOV R50, R151 ;  /* 0x0000009700327202 */ /* 0x000fe20000000f00 */
[----:B------:R-:W-:Y:S01]  /*2f80*/  IMAD.MOV.U32 R46, RZ, RZ, R99 ;  /* 0x000000ffff2e7224 */ /* 0x000fe200078e0063 */
[----:B------:R-:W-:Y:S01]  /*2f90*/  CS2R R88, SRZ ;  /* 0x0000000000587805 */ /* 0x000fe2000001ff00 */
[----:B------:R-:W-:Y:S01]  /*2fa0*/  IMAD.MOV.U32 R49, RZ, RZ, R150 ;  /* 0x000000ffff317224 */ /* 0x000fe200078e0096 */
[----:B------:R-:W-:-:S02]  /*2fb0*/  PRMT R187, R44, 0x5410, R45 ;  /* 0x000054102cbb7816 */ /* 0x000fc4000000002d */
[----:B------:R-:W-:Y:S01]  /*2fc0*/  PRMT R188, R46, 0x7610, R188 ;  /* 0x000076102ebc7816 */ /* 0x000fe200000000bc */
[----:B------:R-:W-:Y:S06]  /*2fd0*/  @P4 BRA `(.L_x_7305) ;  /* 0x0000000000544947 */ /* 0x000fec0003800000 */
[----:B------:R-:W-:Y:S01]  /*2fe0*/  IADD3 R45, P2, P5, R104, R96, R38 ;  /* 0x00000060682d7210 */ /* 0x000fe20007d5e026 */
[----:B------:R-:W-:Y:S01]  /*2ff0*/  ULDC.64 UR4, c[0x0][0x3e8] ;  /* 0x0000fa0000047ab9 */ /* 0x000fe20000000a00 */
[----:B------:R-:W-:Y:S02]  /*3000*/  CS2R R86, SRZ ;  /* 0x0000000000567805 */ /* 0x000fe4000001ff00 */
[----:B------:R-:W-:Y:S02]  /*3010*/  CS2R R88, SRZ ;  /* 0x0000000000587805 */ /* 0x000fe4000001ff00 */
[----:B------:R-:W-:Y:S01]  /*3020*/  IADD3.X R46, R28, R3, R41, P2, P5 ;  /* 0x000000031c2e7210 */ /* 0x000fe200017ea429 */
[----:B------:R-:W-:Y:S01]  /*3030*/  ULDC.64 UR6, c[0x0][0x208] ;  /* 0x0000820000067ab9 */ /* 0x000fe20000000a00 */
        /* <DEDUP_REMOVED lines=15> */
.L_x_7305:
[----:B------:R-:W-:Y:S05]  /*3130*/  BSYNC B1 ;  /* 0x0000000000017941 */ /* 0x000fea0003800000 */
.L_x_7304:
[----:B------:R-:W-:Y:S01]  /*3140*/  VIADD R48, R22, 0x40 ;  /* 0x0000004016307836 */ /* 0x000fe20000000000 */
[----:B0-----:R-:W-:Y:S01]  /*3150*/  LOP3.LUT R51, R51, 0xfffffffb, RZ, 0xc0, !PT ;  /* 0xfffffffb33337812 */ /* 0x001fe200078ec0ff */
[----:B-1---5:R-:W-:Y:S01]  /*3160*/  IMAD.MOV.U32 R44, RZ, RZ, R80 ;  /* 0x000000ffff2c7224 */ /* 0x022fe200078e0050 */
[----:B------:R-:W-:Y:S01]  /*3170*/  MOV R46, R82 ;  /* 0x00000052002e7202 */ /* 0x000fe20000000f00 */
[----:B------:R-:W-:Y:S01]  /*3180*/  IMAD.MOV.U32 R45, RZ, RZ, R81 ;  /* 0x000000ffff2d7224 */ /* 0x000fe200078e0051 */
[----:B------:R-:W-:Y:S01]  /*3190*/  ISETP.GE.AND P2, PT, R48, R4, PT ;  /* 0x000000043000720c */ /* 0x000fe20003f46270 */
[----:B------:R-:W-:Y:S01]  /*31a0*/  IMAD.MOV.U32 R47, RZ, RZ, R83 ;  /* 0x000000ffff2f7224 */ /* 0x000fe200078e0053 */
[----:B------:R-:W-:Y:S01]  /*31b0*/  BSSY B1, `(.L_x_7306) ;  /* 0x0000027000017945 */ /* 0x000fe20003800000 */
[----:B------:R-:W-:Y:S02]  /*31c0*/  PRMT R177, R177, 0x5410, R49 ;  /* 0x00005410b1b17816 */ /* 0x000fe40000000031 */
[----:B------:R-:W-:-:S02]  /*31d0*/  CS2R R64, SRZ ;  /* 0x0000000000407805 */ /* 0x000fc4000001ff00 */
[----:B------:R-:W-:Y:S01]  /*31e0*/  PRMT R168, R45, 0x5410, R44 ;  /* 0x000054102da87816 */ /* 0x000fe2000000002c */
[----:B------:R-:W-:Y:S01]  /*31f0*/  IMAD.MOV.U32 R44, RZ, RZ, R86 ;  /* 0x000000ffff2c7224 */ /* 0x000fe200078e0056 */
[----:B------:R-:W-:Y:S01]  /*3200*/  PRMT R188, R188, 0x5410, R50 ;  /* 0x00005410bcbc7816 */ /* 0x000fe20000000032 */
[----:B------:R-:W-:Y:S01]  /*3210*/  IMAD.MOV.U32 R45, RZ, RZ, R87 ;  /* 0x000000ffff2d7224 */ /* 0x000fe200078e0057 */
[----:B------:R-:W-:Y:S02]  /*3220*/  PRMT R167, R47, 0x5410, R46 ;  /* 0x000054102fa77816 */ /* 0x000fe4000000002e */
[----:B------:R-:W-:Y:S02]  /*3230*/  CS2R R72, SRZ ;  /* 0x0000000000487805 */ /* 0x000fe4000001ff00 */
[----:B------:R-:W-:Y:S02]  /*3240*/  CS2R R76, SRZ ;  /* 0x00000000004c7805 */ /* 0x000fe4000001ff00 */
[----:B------:R-:W-:-:S02]  /*3250*/  CS2R R74, SRZ ;  /* 0x00000000004a7805 */ /* 0x000fc4000001ff00 */
[----:B------:R-:W-:Y:S02]  /*3260*/  @P2 LOP3.LUT R51, R51, 0x4, RZ, 0xfc, !PT ;  /* 0x0000000433332812 */ /* 0x000fe400078efcff */
[----:B------:R-:W-:Y:S02]  /*3270*/  CS2R R78, SRZ ;  /* 0x00000000004e7805 */ /* 0x000fe4000001ff00 */
[----:B------:R-:W-:Y:S01]  /*3280*/  PRMT R184, R45, 0x5410, R44 ;  /* 0x000054102db87816 */ /* 0x000fe2000000002c */
[----:B------:R-:W-:Y:S01]  /*3290*/  IMAD.MOV.U32 R49, RZ, RZ, R88 ;  /* 0x000000ffff317224 */ /* 0x000fe200078e0058 */
[----:B------:R0:W-:Y:S01]  /*32a0*/  STL [R1+0x4], R51 ;  /* 0x0000043301007387 */ /* 0x0001e20000100800 */
[----:B------:R-:W-:Y:S01]  /*32b0*/  IMAD.MOV.U32 R50, RZ, RZ, R89 ;  /* 0x000000ffff327224 */ /* 0x000fe200078e0059 */
        /* <DEDUP_REMOVED lines=22> */
.L_x_7307:
[----:B------:R-:W-:Y:S05]  /*3420*/  BSYNC B1 ;  /* 0x0000000000017941 */ /* 0x000fea0003800000 */
.L_x_7306:
[----:B------:R-:W-:Y:S01]  /*3430*/  VIADD R170, R22, 0x60 ;  /* 0x0000006016aa7836 */ /* 0x000fe20000000000 */
[----:B------:R-:W-:Y:S01]  /*3440*/  MOV R169, R51 ;  /* 0x0000003300a97202 */ /* 0x000fe20000000f00 */
[----:B-1---5:R-:W-:Y:S01]  /*3450*/  IMAD.MOV.U32 R44, RZ, RZ, R72 ;  /* 0x000000ffff2c7224 */ /* 0x022fe200078e0048 */
[----:B------:R-:W-:Y:S01]  /*3460*/  MOV R46, R74 ;  /* 0x0000004a002e7202 */ /* 0x000fe20000000f00 */
[----:B------:R-:W-:Y:S01]  /*3470*/  IMAD.MOV.U32 R45, RZ, RZ, R73 ;  /* 0x000000ffff2d7224 */ /* 0x000fe200078e0049 */
[----:B------:R-:W-:Y:S01]  /*3480*/  ISETP.GE.AND P2, PT, R170, R4, PT ;  /* 0x00000004aa00720c */ /* 0x000fe20003f46270 */
[----:B------:R-:W-:Y:S01]  /*3490*/  IMAD.MOV.U32 R47, RZ, RZ, R75 ;  /* 0x000000ffff2f7224 */ /* 0x000fe200078e004b */
[----:B------:R-:W-:Y:S01]  /*34a0*/  LOP3.LUT R169, R169, 0xfffffff7, RZ, 0xc0, !PT ;  /* 0xfffffff7a9a97812 */ /* 0x000fe200078ec0ff */
[----:B------:R-:W-:Y:S01]  /*34b0*/  BSSY B1, `(.L_x_7308) ;  /* 0x0000034000017945 */ /* 0x000fe20003800000 */
[----:B------:R-:W-:Y:S01]  /*34c0*/  PRMT R93, R45, 0x5410, R44 ;  /* 0x000054102d5d7816 */ /* 0x000fe2000000002c */
[----:B------:R-:W-:Y:S01]  /*34d0*/  IMAD.MOV.U32 R44, RZ, RZ, R76 ;  /* 0x000000ffff2c7224 */ /* 0x000fe200078e004c */
[----:B------:R-:W-:Y:S01]  /*34e0*/  PRMT R185, R50, 0x5410, R49 ;  /* 0x0000541032b97816 */ /* 0x000fe20000000031 */
[----:B------:R-:W-:Y:S01]  /*34f0*/  IMAD.MOV.U32 R45, RZ, RZ, R77 ;  /* 0x000000ffff2d7224 */ /* 0x000fe200078e004d */
[----:B------:R-:W-:-:S02]  /*3500*/  PRMT R85, R47, 0x5410, R46 ;  /* 0x000054102f557816 */ /* 0x000fc4000000002e */
[----:B------:R-:W-:Y:S02]  /*3510*/  CS2R R68, SRZ ;  /* 0x0000000000447805 */ /* 0x000fe4000001ff00 */
[----:B------:R-:W-:Y:S02]  /*3520*/  CS2R R66, SRZ ;  /* 0x0000000000427805 */ /* 0x000fe4000001ff00 */
[----:B------:R-:W-:Y:S02]  /*3530*/  CS2R R70, SRZ ;  /* 0x0000000000467805 */ /* 0x000fe4000001ff00 */
[----:B------:R-:W-:Y:S02]  /*3540*/  PRMT R166, R44, 0x5410, R45 ;  /* 0x000054102ca67816 */ /* 0x000fe4000000002d */
[----:B------:R-:W-:Y:S02]  /*3550*/  CS2R R48, SRZ ;  /* 0x0000000000307805 */ /* 0x000fe4000001ff00 */
[----:B------:R-:W-:-:S02]  /*3560*/  @P2 LOP3.LUT R169, R169, 0x8, RZ, 0xfc, !PT ;  /* 0x00000008a9a92812 */ /* 0x000fc400078efcff */
[----:B------:R-:W-:Y:S02]  /*3570*/  CS2R R56, SRZ ;  /* 0x0000000000387805 */ /* 0x000fe4000001ff00 */
[----:B------:R-:W-:Y:S02]  /*3580*/  CS2R R60, SRZ ;  /* 0x00000000003c7805 */ /* 0x000fe4000001ff00 */
[----:B------:R-:W-:Y:S02]  /*3590*/  CS2R R58, SRZ ;  /* 0x00000000003a7805 */ /* 0x000fe4000001ff00 */
[----:B------:R-:W-:Y:S01]  /*35a0*/  CS2R R62, SRZ ;  /* 0x00000000003e7805 */ /* 0x000fe2000001ff00 */
[----:B------:R1:W-:Y:S01]  /*35b0*/  STL [R1+0x4], R169 ;  /* 0x000004a901007387 */ /* 0x0003e20000100800 */
[----:B------:R-:W-:Y:S02]  /*35c0*/  CS2R R52, SRZ ;  /* 0x0000000000347805 */ /* 0x000fe4000001ff00 */
[----:B0-----:R-:W-:-:S02]  /*35d0*/  CS2R R50, SRZ ;  /* 0x0000000000327805 */ /* 0x001fc4000001ff00 */
[----:B------:R-:W-:Y:S01]  /*35e0*/  CS2R R54, SRZ ;  /* 0x0000000000367805 */ /* 0x000fe2000001ff00 */
[----:B------:R-:W-:Y:S06]  /*35f0*/  @P2 BRA `(.L_x_7309) ;  /* 0x00000000007c2947 */ /* 0x000fec0003800000 */
[----:B------:R-:W0:Y:S01]  /*3600*/  LDC.64 R44, c[0x0][0x3f8] ;  /* 0x0000fe00ff2c7b82 */ /* 0x000e220000000a00 */
[----:B------:R-:W-:Y:S01]  /*3610*/  IMAD.MOV.U32 R46, RZ, RZ, R96 ;  /* 0x000000ffff2e7224 */ /* 0x000fe200078e0060 */
[----:B------:R-:W-:Y:S01]  /*3620*/  ULDC.64 UR4, c[0x0][0x3e8] ;  /* 0x0000fa0000047ab9 */ /* 0x000fe20000000a00 */
[----:B------:R-:W-:Y:S01]  /*3630*/  IMAD.MOV.U32 R47, RZ, RZ, R3 ;  /* 0x000000ffff2f7224 */ /* 0x000fe200078e0003 */
[----:B------:R-:W-:Y:S02]  /*3640*/  CS2R R68, SRZ ;  /* 0x0000000000447805 */ /* 0x000fe4000001ff00 */
[----:B------:R-:W-:Y:S01]  /*3650*/  CS2R R70, SRZ ;  /* 0x0000000000467805 */ /* 0x000fe2000001ff00 */
[----:B------:R-:W-:Y:S01]  /*3660*/  ULDC.64 UR6, c[0x0][0x208] ;  /* 0x0000820000067ab9 */ /* 0x000fe20000000a00 */
[----:B0-----:R-:W-:-:S04]  /*3670*/  IMAD.WIDE.U32 R46, R44, 0x60, R46 ;  /* 0x000000602c2e7825 */ /* 0x001fc800078e002e */
[----:B------:R-:W-:Y:S01]  /*3680*/  IMAD R45, R45, 0x60, RZ ;  /* 0x000000602d2d7824 */ /* 0x000fe200078e02ff */
[----:B------:R-:W-:Y:S02]  /*3690*/  IADD3 R64, P2, R104, R46, RZ ;  /* 0x0000002e68407210 */ /* 0x000fe40007f5e0ff */
[----:B------:R-:W-:Y:S02]  /*36a0*/  MOV R46, R94 ;  /* 0x0000005e002e7202 */ /* 0x000fe40000000f00 */
[----:B------:R-:W-:Y:S01]  /*36b0*/  IADD3.X R65, R28, R47, R45, P2, !PT ;  /* 0x0000002f1c417210 */ /* 0x000fe200017fe42d */
[----:B------:R-:W-:Y:S01]  /*36c0*/  IMAD.MOV.U32 R47, RZ, RZ, R0 ;  /* 0x000000ffff2f7224 */ /* 0x000fe200078e0000 */
[----:B------:R-:W0:Y:S02]  /*36d0*/  LDC.64 R44, c[0x0][0x408] ;  /* 0x00010200ff2c7b82 */ /* 0x000e240000000a00 */
[----:B0-----:R-:W-:-:S04]  /*36e0*/  IMAD.WIDE.U32 R46, R44, 0x60, R46 ;  /* 0x000000602c2e7825 */ /* 0x001fc800078e002e */
[----:B------:R-:W-:Y:S01]  /*36f0*/  IMAD R67, R45, 0x60, RZ ;  /* 0x000000602d437824 */ /* 0x000fe200078e02ff */
[----:B------:R-:W-:-:S04]  /*3700*/  IADD3 R45, P2, R110, R46, RZ ;  /* 0x0000002e6e2d7210 */ /* 0x000fc80007f5e0ff */
[----:B------:R-:W-:Y:S02]  /*3710*/  IADD3.X R66, R26, R47, R67, P2, !PT ;  /* 0x0000002f1a427210 */ /* 0x000fe400017fe443 */
        /* <DEDUP_REMOVED lines=13> */
.L_x_7309:
[----:B------:R-:W-:Y:S05]  /*37f0*/  BSYNC B1 ;  /* 0x0000000000017941 */ /* 0x000fea0003800000 */
.L_x_7308:
[----:B0-----:R-:W-:Y:S01]  /*3800*/  VIADD R45, R22, 0x80 ;  /* 0x00000080162d7836 */ /* 0x001fe20000000000 */
[----:B------:R-:W-:Y:S01]  /*3810*/  BSSY B1, `(.L_x_7310) ;  /* 0x000001c000017945 */ /* 0x000fe20003800000 */
[----:B------:R-:W-:-:S03]  /*3820*/  IMAD.MOV.U32 R44, RZ, RZ, R169 ;  /* 0x000000ffff2c7224 */ /* 0x000fc600078e00a9 */
[----:B------:R-:W-:Y:S02]  /*3830*/  ISETP.GE.AND P2, PT, R45, R4, PT ;  /* 0x000000042d00720c */ /* 0x000fe40003f46270 */
[----:B------:R-:W-:-:S11]  /*3840*/  LOP3.LUT R44, R44, 0xfffffffd, RZ, 0xc0, !PT ;  /* 0xfffffffd2c2c7812 */ /* 0x000fd600078ec0ff */
[----:B------:R-:W-:-:S05]  /*3850*/  @P2 LOP3.LUT R44, R44, 0x2, RZ, 0xfc, !PT ;  /* 0x000000022c2c2812 */ /* 0x000fca00078efcff */
[----:B------:R0:W-:Y:S01]  /*3860*/  STL [R1+0x4], R44 ;  /* 0x0000042c01007387 */ /* 0x0001e20000100800 */
[----:B------:R-:W-:Y:S05]  /*3870*/  @P2 BRA `(.L_x_7311) ;  /* 0x0000000000542947 */ /* 0x000fea0003800000 */
[----:B0-----:R-:W-:Y:S01]  /*3880*/  IADD3 R44, P2, P5, R104, R36, R96 ;  /* 0x00000024682c7210 */ /* 0x001fe20007d5e060 */
        /* <DEDUP_REMOVED lines=20> */
.L_x_7311:
[----:B------:R-:W-:Y:S05]  /*39d0*/  BSYNC B1 ;  /* 0x0000000000017941 */ /* 0x000fea0003800000 */
.L_x_7310:
[----:B0-2---:R-:W-:Y:S01]  /*39e0*/  VIADD R44, R22, 0xa0 ;  /* 0x000000a0162c7836 */ /* 0x005fe20000000000 */
[----:B------:R-:W-:Y:S04]  /*39f0*/  BSSY B1, `(.L_x_7312) ;  /* 0x0000020000017945 */ /* 0x000fe80003800000 */
[----:B------:R-:W-:-:S13]  /*3a00*/  ISETP.GE.AND P5, PT, R44, R4, PT ;  /* 0x000000042c00720c */ /* 0x000fda0003fa6270 */
[----:B------:R-:W-:Y:S05]  /*3a10*/  @P5 BRA `(.L_x_7313) ;  /* 0x0000000000745947 */ /* 0x000fea0003800000 */
[----:B------:R-:W0:Y:S01]  /*3a20*/  LDC.64 R44, c[0x0][0x3f8] ;  /* 0x0000fe00ff2c7b82 */ /* 0x000e220000000a00 */
[----:B------:R-:W-:Y:S01]  /*3a30*/  MOV R97, R3 ;  /* 0x0000000300617202 */ /* 0x000fe20000000f00 */
[----:B------:R-:W-:Y:S01]  /*3a40*/  IMAD.MOV.U32 R95, RZ, RZ, R0 ;  /* 0x000000ffff5f7224 */ /* 0x000fe200078e0000 */
[----:B------:R-:W-:Y:S01]  /*3a50*/  ULDC.64 UR4, c[0x0][0x3e8] ;  /* 0x0000fa0000047ab9 */ /* 0x000fe20000000a00 */
[----:B------:R-:W-:Y:S02]  /*3a60*/  CS2R R52, SRZ ;  /* 0x0000000000347805 */ /* 0x000fe4000001ff00 */
[----:B------:R-:W-:Y:S01]  /*3a70*/  CS2R R54, SRZ ;  /* 0x0000000000367805 */ /* 0x000fe2000001ff00 */
[----:B------:R-:W-:Y:S01]  /*3a80*/  ULDC.64 UR6, c[0x0][0x208] ;  /* 0x0000820000067ab9 */ /* 0x000fe20000000a00 */
[----:B0-----:R-:W-:-:S04]  /*3a90*/  IMAD.WIDE.U32 R96, R44, 0xa0, R96 ;  /* 0x000000a02c607825 */ /* 0x001fc800078e0060 */
[----:B------:R-:W-:Y:S01]  /*3aa0*/  IMAD R45, R45, 0xa0, RZ ;  /* 0x000000a02d2d7824 */ /* 0x000fe200078e02ff */
[----:B------:R-:W-:-:S04]  /*3ab0*/  IADD3 R3, P2, R104, R96, RZ ;  /* 0x0000006068037210 */ /* 0x000fc80007f5e0ff */
[----:B------:R-:W-:Y:S02]  /*3ac0*/  IADD3.X R96, R28, R97, R45, P2, !PT ;  /* 0x000000611c607210 */ /* 0x000fe400017fe42d */
        /* <DEDUP_REMOVED lines=18> */
.L_x_7313:
[----:B------:R-:W-:Y:S05]  /*3bf0*/  BSYNC B1 ;  /* 0x0000000000017941 */ /* 0x000fea0003800000 */
.L_x_7312:
[----:B------:R-:W-:Y:S01]  /*3c00*/  IMAD.MOV.U32 R0, RZ, RZ, R78 ;  /* 0x000000ffff007224 */ /* 0x000fe200078e004e */
[----:B------:R-:W-:Y:S01]  /*3c10*/  ULOP3.LUT UR4, UR60, 0x1, URZ, 0xfc, !UPT ;  /* 0x000000013c047892 */ /* 0x000fe2000f8efc3f */
[----:B------:R-:W-:Y:S01]  /*3c20*/  IMAD.MOV.U32 R3, RZ, RZ, R79 ;  /* 0x000000ffff037224 */ /* 0x000fe200078e004f */
[----:B0----5:R-:W-:Y:S01]  /*3c30*/  MOV R45, R65 ;  /* 0x00000041002d7202 */ /* 0x021fe20000000f00 */
[----:B------:R-:W-:Y:S01]  /*3c40*/  IMAD.MOV.U32 R44, RZ, RZ, R64 ;  /* 0x000000ffff2c7224 */ /* 0x000fe200078e0040 */
[----:B------:R-:W-:Y:S02]  /*3c50*/  UISETP.NE.AND UP0, UPT, UR4, 0x3, UPT ;  /* 0x000000030400788c */ /* 0x000fe4000bf05270 */
[----:B------:R-:W-:Y:S01]  /*3c60*/  PRMT R183, R0, 0x5410, R3 ;  /* 0x0000541000b77816 */ /* 0x000fe20000000003 */
[----:B------:R-:W-:Y:S01]  /*3c70*/  IMAD.MOV.U32 R0, RZ, RZ, R68 ;  /* 0x000000ffff007224 */ /* 0x000fe200078e0044 */
[----:B------:R-:W-:Y:S01]  /*3c80*/  PRMT R179, R44, 0x5410, R45 ;  /* 0x000054102cb37816 */ /* 0x000fe2000000002d */
[----:B------:R-:W-:Y:S01]  /*3c90*/  IMAD.MOV.U32 R3, RZ, RZ, R69 ;  /* 0x000000ffff037224 */ /* 0x000fe200078e0045 */
[----:B------:R-:W-:Y:S01]  /*3ca0*/  PLOP3.LUT P2, PT, PT, PT, UP0, 0x80, 0x0 ;  /* 0x000000000000781c */ /* 0x000fe20003f4f008 */
        /* <DEDUP_REMOVED lines=10> */
[----:B------:R-:W-:-:S02]  /*3d50*/  MOV R0, R61 ;  /* 0x0000003d00007202 */ /* 0x000fc40000000f00 */
[----:B------:R-:W-:Y:S02]  /*3d60*/  PRMT R182, R45, 0x5410, R44 ;  /* 0x000054102db67816 */ /* 0x000fe4000000002c */
        /* <DEDUP_REMOVED lines=8> */
[----:B------:R-:W-:-:S04]  /*3df0*/  MOV R3, R48 ;  /* 0x0000003000037202 */ /* 0x000fc80000000f00 */
[----:B------:R-:W-:Y:S01]  /*3e00*/  PRMT R96, R3, 0x5410, R0 ;  /* 0x0000541003607816 */ /* 0x000fe20000000000 */
[----:B------:R-:W-:Y:S02]  /*3e10*/  IMAD.MOV.U32 R3, RZ, RZ, R52 ;  /* 0x000000ffff037224 */ /* 0x000fe400078e0034 */
[----:B------:R-:W-:-:S05]  /*3e20*/  IMAD.MOV.U32 R0, RZ, RZ, R53 ;  /* 0x000000ffff007224 */ /* 0x000fca00078e0035 */
[----:B-1----:R-:W-:Y:S01]  /*3e30*/  PRMT R169, R3, 0x5410, R0 ;  /* 0x0000541003a97816 */ /* 0x002fe20000000000 */
[----:B------:R-:W-:Y:S01]  /*3e40*/  IMAD.MOV.U32 R3, RZ, RZ, R50 ;  /* 0x000000ffff037224 */ /* 0x000fe200078e0032 */
[----:B------:R-:W-:-:S04]  /*3e50*/  MOV R0, R51 ;  /* 0x0000003300007202 */ /* 0x000fc80000000f00 */
[----:B------:R-:W-:Y:S01]  /*3e60*/  PRMT R97, R3, 0x5410, R0 ;  /* 0x0000541003617816 */ /* 0x000fe20000000000 */
[----:B------:R-:W-:Y:S02]  /*3e70*/  IMAD.MOV.U32 R3, RZ, RZ, R54 ;  /* 0x000000ffff037224 */ /* 0x000fe400078e0036 */
[----:B------:R-:W-:-:S05]  /*3e80*/  IMAD.MOV.U32 R0, RZ, RZ, R55 ;  /* 0x000000ffff007224 */ /* 0x000fca00078e0037 */
[----:B------:R-:W-:Y:S01]  /*3e90*/  PRMT R170, R3, 0x5410, R0 ;  /* 0x0000541003aa7816 */ /* 0x000fe20000000000 */
[----:B------:R-:W-:Y:S06]  /*3ea0*/  @!P2 BRA `(.L_x_7314) ;  /* 0x000000000004a947 */ /* 0x000fec0003800000 */
[----:B------:R-:W-:Y:S01]  /*3eb0*/  BPT.TRAP 0x1 ;  /* 0x000000040000795c */ /* 0x000fe20000300000 */
.L_x_7314:
[----:B------:R-:W-:Y:S01]  /*3ec0*/  IMAD R3, R23, 0x8, R2 ;  /* 0x0000000817037824 */ /* 0x000fe200078e0202 */
[----:B------:R-:W-:Y:S01]  /*3ed0*/  SHF.L.U32 R0, R223, 0x1f, RZ ;  /* 0x0000001fdf007819 */ /* 0x000fe200000006ff */
[----:B------:R-:W-:Y:S03]  /*3ee0*/  BSSY B1, `(.L_x_7315) ;  /* 0x0000003000017945 */ /* 0x000fe60003800000 */
[----:B------:R-:W0:Y:S02]  /*3ef0*/  SYNCS.PHASECHK.TRANS64.TRYWAIT P6, [R3+URZ+0x34890], R0 ;  /* 0x03489000030075a7 */ /* 0x000e2400080c017f */
[----:B0-----:R-:W-:Y:S05]  /*3f00*/  @!P6 BRA `(.L_x_7316) ;  /* 0x0000021c00f8e947 */ /* 0x001fea0003800000 */
.L_x_7668:
[----:B------:R-:W-:Y:S05]  /*3f10*/  BSYNC B1 ;  /* 0x0000000000017941 */ /* 0x000fea0003800000 */
.L_x_7315:
[----:B------:R-:W-:Y:S04]  /*3f20*/  BSSY B1, `(.L_x_7317) ;  /* 0x0000074000017945 */ /* 0x000fe80003800000 */
[----:B------:R-:W-:Y:S05]  /*3f30*/  @P3 BRA `(.L_x_7318) ;  /* 0x0000000400c83947 */ /* 0x000fea0003800000 */
[----:B------:R-:W-:Y:S01]  /*3f40*/  IADD3 R173, P3, R120, R136, RZ ;  /* 0x0000008878ad7210 */ /* 0x000fe20007f7e0ff */
[----:B------:R-:W-:Y:S04]  /*3f50*/  BSSY B2, `(.L_x_7319) ;  /* 0x0000037000027945 */ /* 0x000fe80003800000 */
[----:B------:R-:W-:Y:S01]  /*3f60*/  IMAD.X R175, R92, 0x1, R123, P3 ;  /* 0x000000015caf7824 */ /* 0x000fe200018e067b */
[----:B------:R-:W-:Y:S07]  /*3f70*/  @P0 BRA `(.L_x_7320) ;  /* 0x0000000000d00947 */ /* 0x000fee0003800000 */
[----:B------:R1:W2:Y:S01]  /*3f80*/  LDS.128 R44, [R5+0x1e400] ;  /* 0x01e40000052c7984 */ /* 0x0002a20000000c00 */
[----:B------:R-:W-:Y:S01]  /*3f90*/  ISETP.GE.AND P3, PT, R18, R84, PT ;  /* 0x000000541200720c */ /* 0x000fe20003f66270 */
[----:B------:R-:W-:-:S12]  /*3fa0*/  BSSY B3, `(.L_x_7321) ;  /* 0x000002a000037945 */ /* 0x000fd80003800000 */
[----:B-1----:R-:W-:Y:S05]  /*3fb0*/  @P3 BRA `(.L_x_7322) ;  /* 0x0000000000a03947 */ /* 0x002fea0003800000 */
[----:B------:R-:W-:Y:S01]  /*3fc0*/  SHF.R.U64 R94, R138, 0x10, R139 ;  /* 0x000000108a5e7819 */ /* 0x000fe2000000128b */
[----:B--2---:R-:W-:Y:S01]  /*3fd0*/  HADD2.F32 R174, -RZ, R45.H1_H1 ;  /* 0x3000002dffae7230 */ /* 0x004fe20000004100 */
[----:B------:R-:W-:Y:S02]  /*3fe0*/  SHF.R.U64 R95, R150, 0x10, R151 ;  /* 0x00000010965f7819 */ /* 0x000fe40000001297 */
[----:B------:R-:W-:Y:S01]  /*3ff0*/  SHF.R.U32.HI R138, RZ, 0x10, R139 ;  /* 0x00000010ff8a7819 */ /* 0x000fe2000001168b */
[----:B------:R-:W-:Y:S01]  /*4000*/  HADD2.F32 R139, -RZ, R94.H0_H0 ;  /* 0x2000005eff8b7230 */ /* 0x000fe20000004100 */
[----:B------:R-:W-:Y:S01]  /*4010*/  SHF.R.U32.HI R150, RZ, 0x10, R151 ;  /* 0x00000010ff967819 */ /* 0x000fe20000011697 */
[----:B------:R-:W-:Y:S02]  /*4020*/  HADD2.F32 R95, -RZ, R95.H0_H0 ;  /* 0x2000005fff5f7230 */ /* 0x000fe40000004100 */
[----:B------:R-:W-:Y:S02]  /*4030*/  HADD2.F32 R94, -RZ, R45.H0_H0 ;  /* 0x2000002dff5e7230 */ /* 0x000fe40000004100 */
[----:B------:R-:W-:-:S02]  /*4040*/  HADD2.F32 R150, -RZ, R150.H0_H0 ;  /* 0x20000096ff967230 */ /* 0x000fc40000004100 */
[-C--:B------:R-:W-:Y:S01]  /*4050*/  FMUL.FTZ R45, R174, R95.reuse ;  /* 0x0000005fae2d7220 */ /* 0x080fe20000410000 */
[----:B------:R-:W-:Y:S02]  /*4060*/  HADD2.F32 R138, -RZ, R138.H0_H0 ;  /* 0x2000008aff8a7230 */ /* 0x000fe40000004100 */
[C---:B------:R-:W-:Y:S01]  /*4070*/  FMUL.FTZ R95, R94.reuse, R95 ;  /* 0x0000005f5e5f7220 */ /* 0x040fe20000410000 */
[----:B------:R-:W-:Y:S02]  /*4080*/  HADD2.F32 R151, -RZ, R177.H1_H1 ;  /* 0x300000b1ff977230 */ /* 0x000fe40000004100 */
[-C--:B------:R-:W-:Y:S01]  /*4090*/  FFMA.FTZ R45, R94, R139.reuse, -R45 ;  /* 0x0000008b5e2d7223 */ /* 0x080fe2000001082d */
[----:B------:R-:W-:Y:S01]  /*40a0*/  FFMA.FTZ R94, R174, R139, R95 ;  /* 0x0000008bae5e7223 */ /* 0x000fe2000001005f */
[--C-:B------:R-:W-:Y:S02]  /*40b0*/  HADD2.F32 R95, -RZ, R47.reuse.H1_H1 ;  /* 0x3000002fff5f7230 */ /* 0x100fe40000004100 */
[----:B------:R-:W-:-:S02]  /*40c0*/  HADD2.F32 R139, -RZ, R47.H0_H0 ;  /* 0x2000002fff8b7230 */ /* 0x000fc40000004100 */
[----:B------:R-:W-:Y:S01]  /*40d0*/  F2FP.F16.F32.PACK_AB R45, R94, R45 ;  /* 0x0000002d5e2d723e */ /* 0x000fe200000000ff */
[-C--:B------:R-:W-:Y:S02]  /*40e0*/  FMUL.FTZ R174, R95, R150.reuse ;  /* 0x000000965fae7220 */ /* 0x080fe40000410000 */
[C---:B------:R-:W-:Y:S02]  /*40f0*/  FMUL.FTZ R150, R139.reuse, R150 ;  /* 0x000000968b967220 */ /* 0x040fe40000410000 */
[-C--:B------:R-:W-:Y:S01]  /*4100*/  FFMA.FTZ R47, R139, R138.reuse, -R174 ;  /* 0x0000008a8b2f7223 */ /* 0x080fe200000108ae */
[----:B------:R-:W-:Y:S02]  /*4110*/  HADD2.F32 R139, -RZ, R177.H0_H0 ;  /* 0x200000b1ff8b7230 */ /* 0x000fe40000004100 */
[----:B------:R-:W-:Y:S01]  /*4120*/  FFMA.FTZ R138, R95, R138, R150 ;  /* 0x0000008a5f8a7223 */ /* 0x000fe20000010096 */
[--C-:B------:R-:W-:Y:S02]  /*4130*/  HADD2.F32 R150, -RZ, R44.reuse.H0_H0 ;  /* 0x2000002cff967230 */ /* 0x100fe40000004100 */
[----:B------:R-:W-:-:S02]  /*4140*/  HADD2.F32 R44, -RZ, R44.H1_H1 ;  /* 0x3000002cff2c7230 */ /* 0x000fc40000004100 */
[----:B------:R-:W-:Y:S01]  /*4150*/  HADD2.F32 R177, -RZ, R188.H1_H1 ;  /* 0x300000bcffb17230 */ /* 0x000fe20000004100 */
[----:B------:R-:W-:Y:S02]  /*4160*/  F2FP.F16.F32.PACK_AB R47, R138, R47 ;  /* 0x0000002f8a2f723e */ /* 0x000fe400000000ff */
[-C--:B------:R-:W-:Y:S01]  /*4170*/  FMUL.FTZ R95, R44, R151.reuse ;  /* 0x000000972c5f7220 */ /* 0x080fe20000410000 */
[----:B------:R-:W-:-:S03]  /*4180*/  FMUL.FTZ R151, R150, R151 ;  /* 0x0000009796977220 */ /* 0x000fc60000410000 */
[-C--:B------:R-:W-:Y:S01]  /*4190*/  FFMA.FTZ R95, R150, R139.reuse, -R95 ;  /* 0x0000008b965f7223 */ /* 0x080fe2000001085f */
[--C-:B------:R-:W-:Y:S02]  /*41a0*/  HADD2.F32 R150, -RZ, R46.reuse.H0_H0 ;  /* 0x2000002eff967230 */ /* 0x100fe40000004100 */
[----:B------:R-:W-:Y:S01]  /*41b0*/  FFMA.FTZ R44, R44, R139, R151 ;  /* 0x0000008b2c2c7223 */ /* 0x000fe20000010097 */
[----:B------:R-:W-:Y:S02]  /*41c0*/  HADD2.F32 R46, -RZ, R46.H1_H1 ;  /* 0x3000002eff2e7230 */ /* 0x000fe40000004100 */
[----:B------:R-:W-:Y:S02]  /*41d0*/  HADD2.F32 R139, -RZ, R187.H0_H0 ;  /* 0x200000bbff8b7230 */ /* 0x000fe40000004100 */
[----:B------:R-:W-:Y:S01]  /*41e0*/  F2FP.F16.F32.PACK_AB R44, R44, R95 ;  /* 0x0000005f2c2c723e */ /* 0x000fe200000000ff */
[-C--:B------:R-:W-:Y:S01]  /*41f0*/  FMUL.FTZ R151, R46, R177.reuse ;  /* 0x000000b12e977220 */ /* 0x080fe20000410000 */
[----:B------:R-:W-:-:S03]  /*4200*/  FMUL.FTZ R177, R150, R177 ;  /* 0x000000b196b17220 */ /* 0x000fc60000410000 */
[-C--:B------:R-:W-:Y:S01]  /*4210*/  FFMA.FTZ R151, R150, R139.reuse, -R151 ;  /* 0x0000008b96977223 */ /* 0x080fe20000010897 */
[----:B------:R-:W-:-:S05]  /*4220*/  FFMA.FTZ R46, R46, R139, R177 ;  /* 0x0000008b2e2e7223 */ /* 0x000fca00000100b1 */
[----:B------:R-:W-:-:S07]  /*4230*/  F2FP.F16.F32.PACK_AB R46, R46, R151 ;  /* 0x000000972e2e723e */ /* 0x000fce00000000ff */
.L_x_7322:
[----:B------:R-:W-:Y:S05]  /*4240*/  BSYNC B3 ;  /* 0x0000000000037941 */ /* 0x000fea0003800000 */
.L_x_7321:
[----:B------:R-:W-:Y:S01]  /*4250*/  IADD3 R95, P3, R173, R100, RZ ;  /* 0x00000064ad5f7210 */ /* 0x000fe20007f7e0ff */
[----:B------:R-:W-:Y:S01]  /*4260*/  ULDC.64 UR4, c[0x0][0x2e8] ;  /* 0x0000ba0000047ab9 */ /* 0x000fe20000000a00 */
[----:B------:R-:W-:Y:S02]  /*4270*/  ULDC.64 UR6, c[0x0][0x208] ;  /* 0x0000820000067ab9 */ /* 0x000fe40000000a00 */
[----:B------:R-:W-:Y:S02]  /*4280*/  IADD3.X R138, R175, R14, RZ, P3, !PT ;  /* 0x0000000eaf8a7210 */ /* 0x000fe40001ffe4ff */
[----:B------:R-:W-:-:S04]  /*4290*/  LEA R94, P3, R95, UR4, 0x1 ;  /* 0x000000045f5e7c11 */ /* 0x000fc8000f8608ff */
[----:B------:R-:W-:-:S05]  /*42a0*/  LEA.HI.X R95, R95, UR5, R138, 0x1, P3 ;  /* 0x000000055f5f7c11 */ /* 0x000fca00098f0c8a */
[----:B--2---:R1:W-:Y:S04]  /*42b0*/  STG.E.128 desc[UR6][R94.64], R44 ;  /* 0x0000002c5e007986 */ /* 0x0043e8000c101d06 */
.L_x_7320:
[----:B------:R-:W-:Y:S05]  /*42c0*/  BSYNC B2 ;  /* 0x0000000000027941 */ /* 0x000fea0003800000 */
.L_x_7319:
[----:B------:R-:W-:Y:S05]  /*42d0*/  @P1 BRA `(.L_x_7318) ;  /* 0x0000000000e01947 */ /* 0x000fea0003800000 */
[----:B-1----:R1:W2:Y:S01]  /*42e0*/  LDS.128 R44, [R5+0x23c00] ;  /* 0x023c0000052c7984 */ /* 0x0022a20000000c00 */
[----:B------:R-:W-:Y:S01]  /*42f0*/  IADD3 R173, P3, R173, R13, RZ ;  /* 0x0000000dadad7210 */ /* 0x000fe20007f7e0ff */
[----:B------:R-:W-:Y:S04]  /*4300*/  BSSY B2, `(.L_x_7323) ;  /* 0x0000030000027945 */ /* 0x000fe80003800000 */
[----:B------:R-:W-:Y:S01]  /*4310*/  IMAD.X R94, R175, 0x1, R8, P3 ;  /* 0x00000001af5e7824 */ /* 0x000fe200018e0608 */
[----:B------:R-:W-:-:S13]  /*4320*/  ISETP.GE.AND P3, PT, R220, R84, PT ;  /* 0x00000054dc00720c */ /* 0x000fda0003f66270 */
[----:B-1----:R-:W-:Y:S05]  /*4330*/  @P3 BRA `(.L_x_7324) ;  /* 0x0000000000b03947 */ /* 0x002fea0003800000 */
[----:B------:R-:W-:Y:S01]  /*4340*/  SHF.R.U64 R138, R98, 0x10, R99 ;  /* 0x00000010628a7819 */ /* 0x000fe20000001263 */
[----:B--2---:R-:W-:Y:S01]  /*4350*/  IMAD.MOV.U32 R95, RZ, RZ, R45 ;  /* 0x000000ffff5f7224 */ /* 0x004fe200078e002d */
[----:B------:R-:W-:Y:S01]  /*4360*/  SHF.R.U64 R90, R90, 0x10, R91 ;  /* 0x000000105a5a7819 */ /* 0x000fe2000000125b */
[----:B------:R-:W-:Y:S01]  /*4370*/  HADD2.F32 R139, -RZ, R188.H0_H0 ;  /* 0x200000bcff8b7230 */ /* 0x000fe20000004100 */
[----:B------:R-:W-:Y:S01]  /*4380*/  SHF.R.U32.HI R99, RZ, 0x10, R99 ;  /* 0x00000010ff637819 */ /* 0x000fe20000011663 */
[----:B------:R-:W-:Y:S02]  /*4390*/  HADD2.F32 R138, -RZ, R138.H0_H0 ;  /* 0x2000008aff8a7230 */ /* 0x000fe40000004100 */
        /* <DEDUP_REMOVED lines=8> */
[----:B------:R-:W-:Y:S01]  /*4420*/  SHF.R.U32.HI R90, RZ, 0x10, R91 ;  /* 0x00000010ff5a7819 */ /* 0x000fe2000001165b */
[----:B------:R-:W-:Y:S02]  /*4430*/  IMAD.MOV.U32 R91, RZ, RZ, R44 ;  /* 0x000000ffff5b7224 */ /* 0x000fe400078e002c */
[----:B------:R-:W-:Y:S01]  /*4440*/  HADD2.F32 R47, -RZ, R95.H1_H1 ;  /* 0x3000005fff2f7230 */ /* 0x000fe20000004100 */
[----:B------:R-:W-:Y:S01]  /*4450*/  F2FP.F16.F32.PACK_AB R45, R45, R98 ;  /* 0x000000622d2d723e */ /* 0x000fe200000000ff */
[----:B------:R-:W-:Y:S02]  /*4460*/  HADD2.F32 R44, -RZ, R99.H0_H0 ;  /* 0x20000063ff2c7230 */ /* 0x000fe40000004100 */
[----:B------:R-:W-:-:S02]  /*4470*/  HADD2.F32 R95, -RZ, R95.H0_H0 ;  /* 0x2000005fff5f7230 */ /* 0x000fc40000004100 */
[----:B------:R-:W-:Y:S02]  /*4480*/  HADD2.F32 R90, -RZ, R90.H0_H0 ;  /* 0x2000005aff5a7230 */ /* 0x000fe40000004100 */
[-C--:B------:R-:W-:Y:S01]  /*4490*/  FMUL.FTZ R138, R47, R44.reuse ;  /* 0x0000002c2f8a7220 */ /* 0x080fe20000410000 */
[----:B------:R-:W-:Y:S02]  /*44a0*/  HADD2.F32 R99, -RZ, R187.H1_H1 ;  /* 0x300000bbff637230 */ /* 0x000fe40000004100 */
[C---:B------:R-:W-:Y:S01]  /*44b0*/  FMUL.FTZ R150, R95.reuse, R44 ;  /* 0x0000002c5f967220 */ /* 0x040fe20000410000 */
[-C--:B------:R-:W-:Y:S01]  /*44c0*/  FFMA.FTZ R44, R95, R90.reuse, -R138 ;  /* 0x0000005a5f2c7223 */ /* 0x080fe2000001088a */
[--C-:B------:R-:W-:Y:S02]  /*44d0*/  HADD2.F32 R138, -RZ, R91.reuse.H0_H0 ;  /* 0x2000005bff8a7230 */ /* 0x100fe40000004100 */
[----:B------:R-:W-:Y:S01]  /*44e0*/  FFMA.FTZ R47, R47, R90, R150 ;  /* 0x0000005a2f2f7223 */ /* 0x000fe20000010096 */
[----:B------:R-:W-:Y:S01]  /*44f0*/  MOV R90, R46 ;  /* 0x0000002e005a7202 */ /* 0x000fe20000000f00 */
[----:B------:R-:W-:-:S02]  /*4500*/  HADD2.F32 R46, -RZ, R91.H1_H1 ;  /* 0x3000005bff2e7230 */ /* 0x000fc40000004100 */
[----:B------:R-:W-:Y:S01]  /*4510*/  HADD2.F32 R95, -RZ, R186.H0_H0 ;  /* 0x200000baff5f7230 */ /* 0x000fe20000004100 */
[----:B------:R-:W-:Y:S02]  /*4520*/  F2FP.F16.F32.PACK_AB R47, R47, R44 ;  /* 0x0000002c2f2f723e */ /* 0x000fe400000000ff */
[-C--:B------:R-:W-:Y:S01]  /*4530*/  FMUL.FTZ R91, R46, R99.reuse ;  /* 0x000000632e5b7220 */ /* 0x080fe20000410000 */
[----:B------:R-:W-:-:S03]  /*4540*/  FMUL.FTZ R99, R138, R99 ;  /* 0x000000638a637220 */ /* 0x000fc60000410000 */
[-C--:B------:R-:W-:Y:S01]  /*4550*/  FFMA.FTZ R91, R138, R95.reuse, -R91 ;  /* 0x0000005f8a5b7223 */ /* 0x080fe2000001085b */
[--C-:B------:R-:W-:Y:S02]  /*4560*/  HADD2.F32 R138, -RZ, R90.reuse.H0_H0 ;  /* 0x2000005aff8a7230 */ /* 0x100fe40000004100 */
[----:B------:R-:W-:Y:S01]  /*4570*/  FFMA.FTZ R46, R46, R95, R99 ;  /* 0x0000005f2e2e7223 */ /* 0x000fe20000010063 */
[----:B------:R-:W-:Y:S02]  /*4580*/  HADD2.F32 R90, -RZ, R90.H1_H1 ;  /* 0x3000005aff5a7230 */ /* 0x000fe40000004100 */
[----:B------:R-:W-:Y:S02]  /*4590*/  HADD2.F32 R95, -RZ, R186.H1_H1 ;  /* 0x300000baff5f7230 */ /* 0x000fe40000004100 */
[----:B------:R-:W-:Y:S01]  /*45a0*/  F2FP.F16.F32.PACK_AB R44, R46, R91 ;  /* 0x0000005b2e2c723e */ /* 0x000fe200000000ff */
[-C--:B------:R-:W-:Y:S01]  /*45b0*/  FMUL.FTZ R99, R90, R139.reuse ;  /* 0x0000008b5a637220 */ /* 0x080fe20000410000 */
[----:B------:R-:W-:-:S03]  /*45c0*/  FMUL.FTZ R139, R138, R139 ;  /* 0x0000008b8a8b7220 */ /* 0x000fc60000410000 */
[-C--:B------:R-:W-:Y:S01]  /*45d0*/  FFMA.FTZ R99, R138, R95.reuse, -R99 ;  /* 0x0000005f8a637223 */ /* 0x080fe20000010863 */
[----:B------:R-:W-:-:S05]  /*45e0*/  FFMA.FTZ R90, R90, R95, R139 ;  /* 0x0000005f5a5a7223 */ /* 0x000fca000001008b */
[----:B------:R-:W-:-:S07]  /*45f0*/  F2FP.F16.F32.PACK_AB R46, R90, R99 ;  /* 0x000000635a2e723e */ /* 0x000fce00000000ff */
.L_x_7324:
[----:B------:R-:W-:Y:S05]  /*4600*/  BSYNC B2 ;  /* 0x0000000000027941 */ /* 0x000fea0003800000 */
.L_x_7323:
[----:B------:R-:W-:Y:S01]  /*4610*/  ULDC.64 UR4, c[0x0][0x2e8] ;  /* 0x0000ba0000047ab9 */ /* 0x000fe20000000a00 */
[----:B------:R-:W-:Y:S01]  /*4620*/  ULDC.64 UR6, c[0x0][0x208] ;  /* 0x0000820000067ab9 */ /* 0x000fe20000000a00 */
[----:B------:R-:W-:-:S04]  /*4630*/  LEA R90, P3, R173, UR4, 0x1 ;  /* 0x00000004ad5a7c11 */ /* 0x000fc8000f8608ff */
[----:B------:R-:W-:-:S05]  /*4640*/  LEA.HI.X R91, R173, UR5, R94, 0x1, P3 ;  /* 0x00000005ad5b7c11 */ /* 0x000fca00098f0c5e */
[----:B--2---:R2:W-:Y:S04]  /*4650*/  STG.E.128 desc[UR6][R90.64], R44 ;  /* 0x0000002c5a007986 */ /* 0x0045e8000c101d06 */
.L_x_7318:
[----:B------:R-:W-:Y:S05]  /*4660*/  BSYNC B1 ;  /* 0x0000000000017941 */ /* 0x000fea0003800000 */
.L_x_7317:
[----:B------:R-:W-:Y:S04]  /*4670*/  BSSY B1, `(.L_x_7325) ;  /* 0x0000074000017945 */ /* 0x000fe80003800000 */
[----:B------:R-:W-:Y:S05]  /*4680*/  @P4 BRA `(.L_x_7326) ;  /* 0x0000000400c84947 */ /* 0x000fea0003800000 */
[----:B--2---:R-:W-:Y:S01]  /*4690*/  IADD3 R90, P3, P4, R158, R136, R16 ;  /* 0x000000889e5a7210 */ /* 0x004fe20007c7e010 */
[----:B------:R-:W-:Y:S03]  /*46a0*/  BSSY B2, `(.L_x_7327) ;  /* 0x000003b000027945 */ /* 0x000fe60003800000 */
[----:B------:R-:W-:Y:S01]  /*46b0*/  IADD3.X R91, R124, R92, R17, P3, P4 ;  /* 0x0000005c7c5b7210 */ /* 0x000fe20001fe8411 */
[----:B------:R-:W-:Y:S08]  /*46c0*/  @P0 BRA `(.L_x_7328) ;  /* 0x0000000000e00947 */ /* 0x000ff00003800000 */
        /* <DEDUP_REMOVED lines=18> */
[----:B------:R-:W-:Y:S02]  /*47f0*/  HADD2.F32 R99, -RZ, R185.H1_H1 ;  /* 0x300000b9ff637230 */ /* 0x000fe40000004100 */
[----:B------:R-:W-:Y:S01]  /*4800*/  FFMA.FTZ R45, R45, R86, R98 ;  /* 0x000000562d2d7223 */ /* 0x000fe20000010062 */
[----:B------:R-:W-:Y:S01]  /*4810*/  IMAD.MOV.U32 R98, RZ, RZ, R47 ;  /* 0x000000ffff627224 */ /* 0x000fe200078e002f */
[----:B------:R-:W-:Y:S01]  /*4820*/  SHF.R.U32.HI R86, RZ, 0x10, R87 ;  /* 0x00000010ff567819 */ /* 0x000fe20000011657 */
[----:B------:R-:W-:Y:S02]  /*4830*/  IMAD.MOV.U32 R87, RZ, RZ, R44 ;  /* 0x000000ffff577224 */ /* 0x000fe400078e002c */
[----:B------:R-:W-:Y:S01]  /*4840*/  HADD2.F32 R44, -RZ, R89.H0_H0 ;  /* 0x20000059ff2c7230 */ /* 0x000fe20000004100 */
[----:B------:R-:W-:Y:S01]  /*4850*/  F2FP.F16.F32.PACK_AB R45, R45, R88 ;  /* 0x000000582d2d723e */ /* 0x000fe200000000ff */
[----:B------:R-:W-:-:S02]  /*4860*/  HADD2.F32 R47, -RZ, R98.H1_H1 ;  /* 0x30000062ff2f7230 */ /* 0x000fc40000004100 */
[----:B------:R-:W-:Y:S02]  /*4870*/  HADD2.F32 R89, -RZ, R98.H0_H0 ;  /* 0x20000062ff597230 */ /* 0x000fe40000004100 */
[----:B------:R-:W-:Y:S02]  /*4880*/  HADD2.F32 R86, -RZ, R86.H0_H0 ;  /* 0x20000056ff567230 */ /* 0x000fe40000004100 */
[-C--:B------:R-:W-:Y:S01]  /*4890*/  FMUL.FTZ R98, R47, R44.reuse ;  /* 0x0000002c2f627220 */ /* 0x080fe20000410000 */
[----:B------:R-:W-:-:S03]  /*48a0*/  FMUL.FTZ R138, R89, R44 ;  /* 0x0000002c598a7220 */ /* 0x000fc60000410000 */
[-C--:B------:R-:W-:Y:S01]  /*48b0*/  FFMA.FTZ R44, R89, R86.reuse, -R98 ;  /* 0x00000056592c7223 */ /* 0x080fe20000010862 */
[--C-:B------:R-:W-:Y:S02]  /*48c0*/  HADD2.F32 R98, -RZ, R87.reuse.H0_H0 ;  /* 0x20000057ff627230 */ /* 0x100fe40000004100 */
[----:B------:R-:W-:Y:S01]  /*48d0*/  FFMA.FTZ R47, R47, R86, R138 ;  /* 0x000000562f2f7223 */ /* 0x000fe2000001008a */
[----:B------:R-:W-:Y:S01]  /*48e0*/  MOV R86, R46 ;  /* 0x0000002e00567202 */ /* 0x000fe20000000f00 */
[----:B------:R-:W-:Y:S02]  /*48f0*/  HADD2.F32 R46, -RZ, R87.H1_H1 ;  /* 0x30000057ff2e7230 */ /* 0x000fe40000004100 */
        /* <DEDUP_REMOVED lines=15> */
.L_x_7330:
[----:B------:R-:W-:Y:S05]  /*49f0*/  BSYNC B3 ;  /* 0x0000000000037941 */ /* 0x000fea0003800000 */
.L_x_7329:
[----:B------:R-:W-:Y:S01]  /*4a00*/  ULDC.64 UR4, c[0x0][0x2e8] ;  /* 0x0000ba0000047ab9 */ /* 0x000fe20000000a00 */
[----:B------:R-:W-:Y:S01]  /*4a10*/  ULDC.64 UR6, c[0x0][0x208] ;  /* 0x0000820000067ab9 */ /* 0x000fe20000000a00 */
[----:B------:R-:W-:-:S04]  /*4a20*/  LEA R86, P3, R94, UR4, 0x1 ;  /* 0x000000045e567c11 */ /* 0x000fc8000f8608ff */
[----:B------:R-:W-:-:S05]  /*4a30*/  LEA.HI.X R87, R94, UR5, R95, 0x1, P3 ;  /* 0x000000055e577c11 */ /* 0x000fca00098f0c5f */
[----:B--2---:R2:W-:Y:S04]  /*4a40*/  STG.E.128 desc[UR6][R86.64], R44 ;  /* 0x0000002c56007986 */ /* 0x0045e8000c101d06 */
.L_x_7328:
[----:B------:R-:W-:Y:S05]  /*4a50*/  BSYNC B2 ;  /* 0x0000000000027941 */ /* 0x000fea0003800000 */
.L_x_7327:
[----:B------:R-:W-:Y:S05]  /*4a60*/  @P1 BRA `(.L_x_7326) ;  /* 0x0000000000d01947 */ /* 0x000fea0003800000 */
[----:B-12---:R1:W2:Y:S01]  /*4a70*/  LDS.128 R44, [R5+0x24c00] ;  /* 0x024c0000052c7984 */ /* 0x0062a20000000c00 */
[----:B------:R-:W-:Y:S01]  /*4a80*/  IADD3 R90, P3, R90, R13, RZ ;  /* 0x0000000d5a5a7210 */ /* 0x000fe20007f7e0ff */
[----:B------:R-:W-:Y:S04]  /*4a90*/  BSSY B2, `(.L_x_7331) ;  /* 0x000002c000027945 */ /* 0x000fe80003800000 */
[----:B------:R-:W-:Y:S01]  /*4aa0*/  IMAD.X R91, R91, 0x1, R8, P3 ;  /* 0x000000015b5b7824 */ /* 0x000fe200018e0608 */
[----:B------:R-:W-:-:S13]  /*4ab0*/  ISETP.GE.AND P3, PT, R220, R84, PT ;  /* 0x00000054dc00720c */ /* 0x000fda0003f66270 */
        /* <DEDUP_REMOVED lines=23> */
[----:B------:R-:W-:Y:S02]  /*4c30*/  HADD2.F32 R167, -RZ, R167.H0_H0 ;  /* 0x200000a7ffa77230 */ /* 0x000fe40000004100 */
        /* <DEDUP_REMOVED lines=9> */
[C---:B------:R-:W-:Y:S01]  /*4cd0*/  FMUL.FTZ R167, R46.reuse, R167 ;  /* 0x000000a72ea77220 */ /* 0x040fe20000410000 */
[----:B------:R-:W-:Y:S01]  /*4ce0*/  FFMA.FTZ R95, R46, R89, -R95 ;  /* 0x000000592e5f7223 */ /* 0x000fe2000001085f */
[-C--:B------:R-:W-:Y:S01]  /*4cf0*/  FFMA.FTZ R83, R44, R45.reuse, -R83 ;  /* 0x0000002d2c537223 */ /* 0x080fe20000010853 */
[----:B------:R-:W-:Y:S01]  /*4d00*/  FFMA.FTZ R80, R81, R45, R80 ;  /* 0x0000002d51507223 */ /* 0x000fe20000010050 */
[----:B------:R-:W-:Y:S01]  /*4d10*/  FFMA.FTZ R82, R82, R89, R167 ;  /* 0x0000005952527223 */ /* 0x000fe200000100a7 */
[----:B------:R-:W-:-:S03]  /*4d20*/  F2FP.F16.F32.PACK_AB R45, R87, R94 ;  /* 0x0000005e572d723e */ /* 0x000fc600000000ff */
[----:B------:R-:W-:Y:S02]  /*4d30*/  F2FP.F16.F32.PACK_AB R44, R80, R83 ;  /* 0x00000053502c723e */ /* 0x000fe400000000ff */
[----:B------:R-:W-:-:S07]  /*4d40*/  F2FP.F16.F32.PACK_AB R46, R82, R95 ;  /* 0x0000005f522e723e */ /* 0x000fce00000000ff */
.L_x_7332:
[----:B------:R-:W-:Y:S05]  /*4d50*/  BSYNC B2 ;  /* 0x0000000000027941 */ /* 0x000fea0003800000 */
.L_x_7331:
[----:B------:R-:W-:Y:S01]  /*4d60*/  ULDC.64 UR4, c[0x0][0x2e8] ;  /* 0x0000ba0000047ab9 */ /* 0x000fe20000000a00 */
[----:B------:R-:W-:Y:S01]  /*4d70*/  ULDC.64 UR6, c[0x0][0x208] ;  /* 0x0000820000067ab9 */ /* 0x000fe20000000a00 */
[----:B------:R-:W-:-:S04]  /*4d80*/  LEA R80, P3, R90, UR4, 0x1 ;  /* 0x000000045a507c11 */ /* 0x000fc8000f8608ff */
[----:B------:R-:W-:-:S05]  /*4d90*/  LEA.HI.X R81, R90, UR5, R91, 0x1, P3 ;  /* 0x000000055a517c11 */ /* 0x000fca00098f0c5b */
[----:B--2---:R3:W-:Y:S04]  /*4da0*/  STG.E.128 desc[UR6][R80.64], R44 ;  /* 0x0000002c50007986 */ /* 0x0047e8000c101d06 */
.L_x_7326:
[----:B------:R-:W-:Y:S05]  /*4db0*/  BSYNC B1 ;  /* 0x0000000000017941 */ /* 0x000fea0003800000 */
.L_x_7325:
[----:B-1----:R-:W4:Y:S01]  /*4dc0*/  LDL R94, [R1+0x4] ;  /* 0x00000400015e7983 */ /* 0x002f220000100800 */
[----:B------:R-:W-:Y:S01]  /*4dd0*/  BSSY B1, `(.L_x_7333) ;  /* 0x0000076000017945 */ /* 0x000fe20003800000 */
[----:B----4-:R-:W-:-:S13]  /*4de0*/  LOP3.LUT P3, RZ, R94, 0x4, RZ, 0xc0, !PT ;  /* 0x000000045eff7812 */ /* 0x010fda000786c0ff */
[----:B------:R-:W-:Y:S05]  /*4df0*/  @P3 BRA `(.L_x_7334) ;  /* 0x0000000400cc3947 */ /* 0x000fea0003800000 */
[----:B---3--:R-:W-:Y:S01]  /*4e00*/  IADD3 R80, P3, P4, R126, R136, R16 ;  /* 0x000000887e507210 */ /* 0x008fe20007c7e010 */
[----:B------:R-:W-:Y:S03]  /*4e10*/  BSSY B2, `(.L_x_7335) ;  /* 0x000003a000027945 */ /* 0x000fe60003800000 */
[----:B------:R-:W-:Y:S01]  /*4e20*/  IADD3.X R81, R125, R92, R17, P3, P4 ;  /* 0x0000005c7d517210 */ /* 0x000fe20001fe8411 */
[----:B------:R-:W-:Y:S08]  /*4e30*/  @P0 BRA `(.L_x_7336) ;  /* 0x0000000000dc0947 */ /* 0x000ff00003800000 */
[----:B--2---:R1:W2:Y:S01]  /*4e40*/  LDS.128 R44, [R5+0x20400] ;  /* 0x02040000052c7984 */ /* 0x0042a20000000c00 */
[----:B------:R-:W-:Y:S01]  /*4e50*/  IADD3 R82, P3, R80, R100, RZ ;  /* 0x0000006450527210 */ /* 0x000fe20007f7e0ff */
[----:B------:R-:W-:Y:S04]  /*4e60*/  BSSY B3, `(.L_x_7337) ;  /* 0x000002f000037945 */ /* 0x000fe80003800000 */
[----:B------:R-:W-:Y:S01]  /*4e70*/  IMAD.X R83, R81, 0x1, R14, P3 ;  /* 0x0000000151537824 */ /* 0x000fe200018e060e */
[----:B------:R-:W-:-:S13]  /*4e80*/  ISETP.GE.AND P3, PT, R18, R84, PT ;  /* 0x000000541200720c */ /* 0x000fda0003f66270 */
        /* <DEDUP_REMOVED lines=9> */
[--C-:B------:R-:W-:Y:S02]  /*4f20*/  HADD2.F32 R47, -RZ, R79.reuse.H1_H1 ;  /* 0x3000004fff2f7230 */ /* 0x100fe40000004100 */
        /* <DEDUP_REMOVED lines=12> */
[--C-:B------:R-:W-:Y:S02]  /*4ff0*/  HADD2.F32 R87, -RZ, R183.reuse.H0_H0 ;  /* 0x200000b7ff577230 */ /* 0x100fe40000004100 */
[----:B------:R-:W-:Y:S01]  /*5000*/  FFMA.FTZ R78, R78, R77, R89 ;  /* 0x0000004d4e4e7223 */ /* 0x000fe20000010059 */
[--C-:B------:R-:W-:Y:S01]  /*5010*/  HADD2.F32 R86, -RZ, R44.reuse.H1_H1 ;  /* 0x3000002cff567230 */ /* 0x100fe20000004100 */
[----:B------:R-:W-:Y:S01]  /*5020*/  F2FP.F16.F32.PACK_AB R45, R76, R45 ;  /* 0x0000002d4c2d723e */ /* 0x000fe200000000ff */
[----:B------:R-:W-:Y:S02]  /*5030*/  HADD2.F32 R88, -RZ, R44.H0_H0 ;  /* 0x2000002cff587230 */ /* 0x000fe40000004100 */
[----:B------:R-:W-:-:S02]  /*5040*/  HADD2.F32 R183, -RZ, R183.H1_H1 ;  /* 0x300000b7ffb77230 */ /* 0x000fc40000004100 */
[-C--:B------:R-:W-:Y:S01]  /*5050*/  FMUL.FTZ R89, R86, R87.reuse ;  /* 0x0000005756597220 */ /* 0x080fe20000410000 */
[--C-:B------:R-:W-:Y:S02]  /*5060*/  HADD2.F32 R44, -RZ, R46.reuse.H1_H1 ;  /* 0x3000002eff2c7230 */ /* 0x100fe40000004100 */
[----:B------:R-:W-:Y:S01]  /*5070*/  FMUL.FTZ R87, R88, R87 ;  /* 0x0000005758577220 */ /* 0x000fe20000410000 */
[----:B------:R-:W-:Y:S01]  /*5080*/  HADD2.F32 R46, -RZ, R46.H0_H0 ;  /* 0x2000002eff2e7230 */ /* 0x000fe20000004100 */
[----:B------:R-:W-:Y:S01]  /*5090*/  F2FP.F16.F32.PACK_AB R47, R78, R47 ;  /* 0x0000002f4e2f723e */ /* 0x000fe200000000ff */
[--C-:B------:R-:W-:Y:S02]  /*50a0*/  HADD2.F32 R77, -RZ, R166.reuse.H0_H0 ;  /* 0x200000a6ff4d7230 */ /* 0x100fe40000004100 */
[-C--:B------:R-:W-:Y:S01]  /*50b0*/  FMUL.FTZ R91, R44, R183.reuse ;  /* 0x000000b72c5b7220 */ /* 0x080fe20000410000 */
[----:B------:R-:W-:Y:S02]  /*50c0*/  HADD2.F32 R79, -RZ, R166.H1_H1 ;  /* 0x300000a6ff4f7230 */ /* 0x000fe40000004100 */
[----:B------:R-:W-:Y:S01]  /*50d0*/  FMUL.FTZ R183, R46, R183 ;  /* 0x000000b72eb77220 */ /* 0x000fe20000410000 */
[-C--:B------:R-:W-:Y:S01]  /*50e0*/  FFMA.FTZ R89, R88, R77.reuse, -R89 ;  /* 0x0000004d58597223 */ /* 0x080fe20000010859 */
[----:B------:R-:W-:Y:S01]  /*50f0*/  FFMA.FTZ R86, R86, R77, R87 ;  /* 0x0000004d56567223 */ /* 0x000fe20000010057 */
[-C--:B------:R-:W-:Y:S01]  /*5100*/  FFMA.FTZ R91, R46, R79.reuse, -R91 ;  /* 0x0000004f2e5b7223 */ /* 0x080fe2000001085b */
[----:B------:R-:W-:-:S03]  /*5110*/  FFMA.FTZ R44, R44, R79, R183 ;  /* 0x0000004f2c2c7223 */ /* 0x000fc600000100b7 */
[----:B------:R-:W-:Y:S02]  /*5120*/  F2FP.F16.F32.PACK_AB R86, R86, R89 ;  /* 0x000000595656723e */ /* 0x000fe400000000ff */
[----:B------:R-:W-:Y:S02]  /*5130*/  F2FP.F16.F32.PACK_AB R46, R44, R91 ;  /* 0x0000005b2c2e723e */ /* 0x000fe400000000ff */
[----:B------:R-:W-:-:S07]  /*5140*/  MOV R44, R86 ;  /* 0x00000056002c7202 */ /* 0x000fce0000000f00 */
.L_x_7338:
[----:B------:R-:W-:Y:S05]  /*5150*/  BSYNC B3 ;  /* 0x0000000000037941 */ /* 0x000fea0003800000 */
.L_x_7337:
[----:B------:R-:W-:Y:S01]  /*5160*/  ULDC.64 UR4, c[0x0][0x2e8] ;  /* 0x0000ba0000047ab9 */ /* 0x000fe20000000a00 */
[----:B------:R-:W-:Y:S01]  /*5170*/  ULDC.64 UR6, c[0x0][0x208] ;  /* 0x0000820000067ab9 */ /* 0x000fe20000000a00 */
[----:B------:R-:W-:-:S04]  /*5180*/  LEA R76, P3, R82, UR4, 0x1 ;  /* 0x00000004524c7c11 */ /* 0x000fc8000f8608ff */
[----:B------:R-:W-:-:S05]  /*5190*/  LEA.HI.X R77, R82, UR5, R83, 0x1, P3 ;  /* 0x00000005524d7c11 */ /* 0x000fca00098f0c53 */
[----:B--2---:R1:W-:Y:S04]  /*51a0*/  STG.E.128 desc[UR6][R76.64], R44 ;  /* 0x0000002c4c007986 */ /* 0x0043e8000c101d06 */
.L_x_7336:
[----:B------:R-:W-:Y:S05]  /*51b0*/  BSYNC B2 ;  /* 0x0000000000027941 */ /* 0x000fea0003800000 */
.L_x_7335:
        /* <DEDUP_REMOVED lines=49> */
.L_x_7340:
[----:B------:R-:W-:Y:S05]  /*54d0*/  BSYNC B2 ;  /* 0x0000000000027941 */ /* 0x000fea0003800000 */
.L_x_7339:
[----:B------:R-:W-:Y:S01]  /*54e0*/  ULDC.64 UR4, c[0x0][0x2e8] ;  /* 0x0000ba0000047ab9 */ /* 0x000fe20000000a00 */
[----:B------:R-:W-:Y:S01]  /*54f0*/  ULDC.64 UR6, c[0x0][0x208] ;  /* 0x0000820000067ab9 */ /* 0x000fe20000000a00 */
[----:B------:R-:W-:-:S04]  /*5500*/  LEA R72, P3, R80, UR4, 0x1 ;  /* 0x0000000450487c11 */ /* 0x000fc8000f8608ff */
[----:B------:R-:W-:-:S05]  /*5510*/  LEA.HI.X R73, R80, UR5, R81, 0x1, P3 ;  /* 0x0000000550497c11 */ /* 0x000fca00098f0c51 */
[----:B--2---:R4:W-:Y:S04]  /*5520*/  STG.E.128 desc[UR6][R72.64], R44 ;  /* 0x0000002c48007986 */ /* 0x0049e8000c101d06 */
.L_x_7334:
[----:B------:R-:W-:Y:S05]  /*5530*/  BSYNC B1 ;  /* 0x0000000000017941 */ /* 0x000fea0003800000 */
.L_x_7333:
[----:B------:R-:W-:Y:S01]  /*5540*/  LOP3.LUT P3, RZ, R94, 0x8, RZ, 0xc0, !PT ;  /* 0x000000085eff7812 */ /* 0x000fe2000786c0ff */
[----:B------:R-:W-:-:S12]  /*5550*/  BSSY B1, `(.L_x_7341) ;  /* 0x0000072000017945 */ /* 0x000fd80003800000 */
[----:B------:R-:W-:Y:S05]  /*5560*/  @P3 BRA `(.L_x_7342) ;  /* 0x0000000400c03947 */ /* 0x000fea0003800000 */
[----:B----4-:R-:W-:Y:S01]  /*5570*/  IADD3 R72, P3, P4, R128, R136, R16 ;  /* 0x0000008880487210 */ /* 0x010fe20007c7e010 */
[----:B------:R-:W-:Y:S03]  /*5580*/  BSSY B2, `(.L_x_7343) ;  /* 0x0000038000027945 */ /* 0x000fe60003800000 */
[----:B------:R-:W-:Y:S01]  /*5590*/  IADD3.X R73, R127, R92, R17, P3, P4 ;  /* 0x0000005c7f497210 */ /* 0x000fe20001fe8411 */
[----:B------:R-:W-:Y:S08]  /*55a0*/  @P0 BRA `(.L_x_7344) ;  /* 0x0000000000d40947 */ /* 0x000ff00003800000 */
[----:B-123--:R1:W2:Y:S01]  /*55b0*/  LDS.128 R44, [R5+0x21400] ;  /* 0x02140000052c7984 */ /* 0x00e2a20000000c00 */
[----:B------:R-:W-:Y:S01]  /*55c0*/  IADD3 R74, P3, R72, R100, RZ ;  /* 0x00000064484a7210 */ /* 0x000fe20007f7e0ff */
[----:B------:R-:W-:Y:S04]  /*55d0*/  BSSY B3, `(.L_x_7345) ;  /* 0x000002d000037945 */ /* 0x000fe80003800000 */
[----:B------:R-:W-:Y:S01]  /*55e0*/  IMAD.X R75, R73, 0x1, R14, P3 ;  /* 0x00000001494b7824 */ /* 0x000fe200018e060e */
[----:B------:R-:W-:-:S13]  /*55f0*/  ISETP.GE.AND P3, PT, R18, R84, PT ;  /* 0x000000541200720c */ /* 0x000fda0003f66270 */
        /* <DEDUP_REMOVED lines=9> */
[----:B------:R-:W-:-:S02]  /*5690*/  HADD2.F32 R78, -RZ, R78.H0_H0 ;  /* 0x2000004eff4e7230 */ /* 0x000fc40000004100 */
[----:B------:R-:W-:Y:S02]  /*56a0*/  HADD2.F32 R46, -RZ, R45.H1_H1 ;  /* 0x3000002dff2e7230 */ /* 0x000fe40000004100 */
[--C-:B------:R-:W-:Y:S02]  /*56b0*/  HADD2.F32 R69, -RZ, R47.reuse.H1_H1 ;  /* 0x3000002fff457230 */ /* 0x100fe40000004100 */
[----:B------:R-:W-:Y:S02]  /*56c0*/  HADD2.F32 R47, -RZ, R47.H0_H0 ;  /* 0x2000002fff2f7230 */ /* 0x000fe40000004100 */
[----:B------:R-:W-:Y:S01]  /*56d0*/  FMUL.FTZ R80, R46, R71 ;  /* 0x000000472e507220 */ /* 0x000fe20000410000 */
[----:B------:R-:W-:Y:S02]  /*56e0*/  HADD2.F32 R45, -RZ, R45.H0_H0 ;  /* 0x2000002dff2d7230 */ /* 0x000fe40000004100 */
[-C--:B------:R-:W-:Y:S01]  /*56f0*/  FMUL.FTZ R82, R69, R78.reuse ;  /* 0x0000004e45527220 */ /* 0x080fe20000410000 */
[----:B------:R-:W-:-:S02]  /*5700*/  FMUL.FTZ R78, R47, R78 ;  /* 0x0000004e2f4e7220 */ /* 0x000fc40000410000 */
[C---:B------:R-:W-:Y:S01]  /*5710*/  FMUL.FTZ R71, R45.reuse, R71 ;  /* 0x000000472d477220 */ /* 0x040fe20000410000 */
[----:B------:R-:W-:Y:S01]  /*5720*/  FFMA.FTZ R80, R45, R70, -R80 ;  /* 0x000000462d507223 */ /* 0x000fe20000010850 */
[----:B------:R-:W-:Y:S01]  /*5730*/  FFMA.FTZ R81, R69, R76, R78 ;  /* 0x0000004c45517223 */ /* 0x000fe2000001004e */
[----:B------:R-:W-:Y:S02]  /*5740*/  HADD2.F32 R45, -RZ, R44.H1_H1 ;  /* 0x3000002cff2d7230 */ /* 0x000fe40000004100 */
[----:B------:R-:W-:Y:S01]  /*5750*/  FFMA.FTZ R79, R46, R70, R71 ;  /* 0x000000462e4f7223 */ /* 0x000fe20000010047 */
[----:B------:R-:W-:Y:S02]  /*5760*/  HADD2.F32 R69, -RZ, R182.H0_H0 ;  /* 0x200000b6ff457230 */ /* 0x000fe40000004100 */
[----:B------:R-:W-:Y:S01]  /*5770*/  FFMA.FTZ R82, R47, R76, -R82 ;  /* 0x0000004c2f527223 */ /* 0x000fe20000010852 */
[----:B------:R-:W-:Y:S02]  /*5780*/  HADD2.F32 R44, -RZ, R44.H0_H0 ;  /* 0x2000002cff2c7230 */ /* 0x000fe40000004100 */
[----:B------:R-:W-:-:S02]  /*5790*/  HADD2.F32 R71, -RZ, R182.H1_H1 ;  /* 0x300000b6ff477230 */ /* 0x000fc40000004100 */
[CC--:B------:R-:W-:Y:S01]  /*57a0*/  FMUL.FTZ R77, R45.reuse, R69.reuse ;  /* 0x000000452d4d7220 */ /* 0x0c0fe20000410000 */
[--C-:B------:R-:W-:Y:S02]  /*57b0*/  HADD2.F32 R46, -RZ, R68.reuse.H1_H1 ;  /* 0x30000044ff2e7230 */ /* 0x100fe40000004100 */
        /* <DEDUP_REMOVED lines=14> */
.L_x_7346:
[----:B------:R-:W-:Y:S05]  /*58a0*/  BSYNC B3 ;  /* 0x0000000000037941 */ /* 0x000fea0003800000 */
.L_x_7345:
[----:B------:R-:W-:Y:S01]  /*58b0*/  ULDC.64 UR4, c[0x0][0x2e8] ;  /* 0x0000ba0000047ab9 */ /* 0x000fe20000000a00 */
[----:B------:R-:W-:Y:S01]  /*58c0*/  ULDC.64 UR6, c[0x0][0x208] ;  /* 0x0000820000067ab9 */ /* 0x000fe20000000a00 */
[----:B------:R-:W-:-:S04]  /*58d0*/  LEA R68, P3, R74, UR4, 0x1 ;  /* 0x000000044a447c11 */ /* 0x000fc8000f8608ff */
[----:B------:R-:W-:-:S05]  /*58e0*/  LEA.HI.X R69, R74, UR5, R75, 0x1, P3 ;  /* 0x000000054a457c11 */ /* 0x000fca00098f0c4b */
[----:B--2---:R4:W-:Y:S04]  /*58f0*/  STG.E.128 desc[UR6][R68.64], R44 ;  /* 0x0000002c44007986 */ /* 0x0049e8000c101d06 */
.L_x_7344:
[----:B------:R-:W-:Y:S05]  /*5900*/  BSYNC B2 ;  /* 0x0000000000027941 */ /* 0x000fea0003800000 */
.L_x_7343:
[----:B------:R-:W-:Y:S05]  /*5910*/  @P1 BRA `(.L_x_7342) ;  /* 0x0000000000d41947 */ /* 0x000fea0003800000 */
[----:B-1234-:R1:W2:Y:S01]  /*5920*/  LDS.128 R44, [R5+0x26c00] ;  /* 0x026c0000052c7984 */ /* 0x01e2a20000000c00 */
        /* <DEDUP_REMOVED lines=46> */
.L_x_7348:
[----:B------:R-:W-:Y:S05]  /*5c10*/  BSYNC B2 ;  /* 0x0000000000027941 */ /* 0x000fea0003800000 */
.L_x_7347:
[----:B------:R-:W-:Y:S01]  /*5c20*/  ULDC.64 UR4, c[0x0][0x2e8] ;  /* 0x0000ba0000047ab9 */ /* 0x000fe20000000a00 */
[----:B------:R-:W-:Y:S01]  /*5c30*/  ULDC.64 UR6, c[0x0][0x208] ;  /* 0x0000820000067ab9 */ /* 0x000fe20000000a00 */
[----:B------:R-:W-:-:S04]  /*5c40*/  LEA R64, P3, R72, UR4, 0x1 ;  /* 0x0000000448407c11 */ /* 0x000fc8000f8608ff */
[----:B------:R-:W-:-:S05]  /*5c50*/  LEA.HI.X R65, R72, UR5, R73, 0x1, P3 ;  /* 0x0000000548417c11 */ /* 0x000fca00098f0c49 */
[----:B--2---:R1:W-:Y:S04]  /*5c60*/  STG.E.128 desc[UR6][R64.64], R44 ;  /* 0x0000002c40007986 */ /* 0x0043e8000c101d06 */
.L_x_7342:
[----:B------:R-:W-:Y:S05]  /*5c70*/  BSYNC B1 ;  /* 0x0000000000017941 */ /* 0x000fea0003800000 */
.L_x_7341:
[----:B------:R-:W-:Y:S01]  /*5c80*/  LOP3.LUT P3, RZ, R94, 0x2, RZ, 0xc0, !PT ;  /* 0x000000025eff7812 */ /* 0x000fe2000786c0ff */
[----:B------:R-:W-:-:S12]  /*5c90*/  BSSY B1, `(.L_x_7349) ;  /* 0x0000072000017945 */ /* 0x000fd80003800000 */
[----:B------:R-:W-:Y:S05]  /*5ca0*/  @P3 BRA `(.L_x_7350) ;  /* 0x0000000400c03947 */ /* 0x000fea0003800000 */
[----:B-1----:R-:W-:Y:S01]  /*5cb0*/  IADD3 R64, P3, P4, R130, R136, R16 ;  /* 0x0000008882407210 */ /* 0x002fe20007c7e010 */
[----:B------:R-:W-:Y:S03]  /*5cc0*/  BSSY B2, `(.L_x_7351) ;  /* 0x0000038000027945 */ /* 0x000fe60003800000 */
[----:B------:R-:W-:Y:S01]  /*5cd0*/  IADD3.X R65, R129, R92, R17, P3, P4 ;  /* 0x0000005c81417210 */ /* 0x000fe20001fe8411 */
[----:B------:R-:W-:Y:S08]  /*5ce0*/  @P0 BRA `(.L_x_7352) ;  /* 0x0000000000d40947 */ /* 0x000ff00003800000 */
[----:B--234-:R1:W2:Y:S01]  /*5cf0*/  LDS.128 R44, [R5+0x22400] ;  /* 0x02240000052c7984 */ /* 0x01c2a20000000c00 */
        /* <DEDUP_REMOVED lines=46> */
.L_x_7354:
[----:B------:R-:W-:Y:S05]  /*5fe0*/  BSYNC B3 ;  /* 0x0000000000037941 */ /* 0x000fea0003800000 */
.L_x_7353:
[----:B------:R-:W-:Y:S01]  /*5ff0*/  ULDC.64 UR4, c[0x0][0x2e8] ;  /* 0x0000ba0000047ab9 */ /* 0x000fe20000000a00 */
[----:B------:R-:W-:Y:S01]  /*6000*/  ULDC.64 UR6, c[0x0][0x208] ;  /* 0x0000820000067ab9 */ /* 0x000fe20000000a00 */
[----:B------:R-:W-:-:S04]  /*6010*/  LEA R60, P3, R66, UR4, 0x1 ;  /* 0x00000004423c7c11 */ /* 0x000fc8000f8608ff */
[----:B------:R-:W-:-:S05]  /*6020*/  LEA.HI.X R61, R66, UR5, R67, 0x1, P3 ;  /* 0x00000005423d7c11 */ /* 0x000fca00098f0c43 */
[----:B--2---:R1:W-:Y:S04]  /*6030*/  STG.E.128 desc[UR6][R60.64], R44 ;  /* 0x0000002c3c007986 */ /* 0x0043e8000c101d06 */
.L_x_7352:
[----:B------:R-:W-:Y:S05]  /*6040*/  BSYNC B2 ;  /* 0x0000000000027941 */ /* 0x000fea0003800000 */
.L_x_7351:
[----:B------:R-:W-:Y:S05]  /*6050*/  @P1 BRA `(.L_x_7350) ;  /* 0x0000000000d41947 */ /* 0x000fea0003800000 */
[----:B-1234-:R1:W2:Y:S01]  /*6060*/  LDS.128 R44, [R5+0x27c00] ;  /* 0x027c0000052c7984 */ /* 0x01e2a20000000c00 */
[----:B------:R-:W-:Y:S01]  /*6070*/  IADD3 R67, P3, R64, R13, RZ ;  /* 0x0000000d40437210 */ /* 0x000fe20007f7e0ff */
[----:B------:R-:W-:Y:S03]  /*6080*/  BSSY B2, `(.L_x_7355) ;  /* 0x000002d000027945 */ /* 0x000fe60003800000 */
[----:B------:R-:W-:Y:S02]  /*6090*/  IADD3.X R68, R65, R8, RZ, P3, !PT ;  /* 0x0000000841447210 */ /* 0x000fe40001ffe4ff */
        /* <DEDUP_REMOVED lines=43> */
.L_x_7356:
[----:B------:R-:W-:Y:S05]  /*6350*/  BSYNC B2 ;  /* 0x0000000000027941 */ /* 0x000fea0003800000 */
.L_x_7355:
[----:B------:R-:W-:Y:S01]  /*6360*/  ULDC.64 UR4, c[0x0][0x2e8] ;  /* 0x0000ba0000047ab9 */ /* 0x000fe20000000a00 */
[----:B------:R-:W-:Y:S01]  /*6370*/  ULDC.64 UR6, c[0x0][0x208] ;  /* 0x0000820000067ab9 */ /* 0x000fe20000000a00 */
[----:B------:R-:W-:-:S04]  /*6380*/  LEA R56, P3, R67, UR4, 0x1 ;  /* 0x0000000443387c11 */ /* 0x000fc8000f8608ff */
[----:B------:R-:W-:-:S05]  /*6390*/  LEA.HI.X R57, R67, UR5, R68, 0x1, P3 ;  /* 0x0000000543397c11 */ /* 0x000fca00098f0c44 */
[----:B--2---:R1:W-:Y:S04]  /*63a0*/  STG.E.128 desc[UR6][R56.64], R44 ;  /* 0x0000002c38007986 */ /* 0x0043e8000c101d06 */
.L_x_7350:
[----:B------:R-:W-:Y:S05]  /*63b0*/  BSYNC B1 ;  /* 0x0000000000017941 */ /* 0x000fea0003800000 */
.L_x_7349:
[----:B------:R-:W-:Y:S05]  /*63c0*/  @P5 BRA `(.L_x_7357) ;  /* 0x0000005000e85947 */ /* 0x000fea0003800000 */
[----:B------:R-:W-:Y:S01]  /*63d0*/  IADD3 R136, P3, P4, R134, R136, R16 ;  /* 0x0000008886887210 */ /* 0x000fe20007c7e010 */
[----:B------:R-:W-:Y:S03]  /*63e0*/  BSSY B1, `(.L_x_7358) ;  /* 0x0000038000017945 */ /* 0x000fe60003800000 */
[----:B-1----:R-:W-:Y:S01]  /*63f0*/  IADD3.X R57, R133, R92, R17, P3, P4 ;  /* 0x0000005c85397210 */ /* 0x002fe20001fe8411 */
[----:B------:R-:W-:Y:S08]  /*6400*/  @P0 BRA `(.L_x_7359) ;  /* 0x0000000000d40947 */ /* 0x000ff00003800000 */
[----:B--234-:R1:W2:Y:S01]  /*6410*/  LDS.128 R44, [R5+0x23400] ;  /* 0x02340000052c7984 */ /* 0x01c2a20000000c00 */
[----:B------:R-:W-:Y:S01]  /*6420*/  ISETP.GE.AND P4, PT, R18, R84, PT ;  /* 0x000000541200720c */ /* 0x000fe20003f86270 */
[----:B------:R-:W-:Y:S01]  /*6430*/  BSSY B2, `(.L_x_7360) ;  /* 0x000002c000027945 */ /* 0x000fe20003800000 */
[----:B------:R-:W-:-:S11]  /*6440*/  IADD3 R64, P3, R136, R100, RZ ;  /* 0x0000006488407210 */ /* 0x000fd60007f7e0ff */
        /* <DEDUP_REMOVED lines=42> */
.L_x_7361:
[----:B------:R-:W-:Y:S05]  /*66f0*/  BSYNC B2 ;  /* 0x0000000000027941 */ /* 0x000fea0003800000 */
.L_x_7360:
[----:B------:R-:W-:Y:S01]  /*6700*/  ULDC.64 UR4, c[0x0][0x2e8] ;  /* 0x0000ba0000047ab9 */ /* 0x000fe20000000a00 */
[----:B------:R-:W-:Y:S01]  /*6710*/  IMAD.X R53, R57, 0x1, R14, P3 ;  /* 0x0000000139357824 */ /* 0x000fe200018e060e */
[----:B------:R-:W-:Y:S01]  /*6720*/  LEA R52, P3, R64, UR4, 0x1 ;  /* 0x0000000440347c11 */ /* 0x000fe2000f8608ff */
[----:B------:R-:W-:-:S03]  /*6730*/  ULDC.64 UR6, c[0x0][0x208] ;  /* 0x0000820000067ab9 */ /* 0x000fc60000000a00 */
[----:B------:R-:W-:-:S05]  /*6740*/  LEA.HI.X R53, R64, UR5, R53, 0x1, P3 ;  /* 0x0000000540357c11 */ /* 0x000fca00098f0c35 */
[----:B--2---:R1:W-:Y:S04]  /*6750*/  STG.E.128 desc[UR6][R52.64], R44 ;  /* 0x0000002c34007986 */ /* 0x0043e8000c101d06 */
.L_x_7359:
[----:B------:R-:W-:Y:S05]  /*6760*/  BSYNC B1 ;  /* 0x0000000000017941 */ /* 0x000fea0003800000 */
.L_x_7358:
[----:B------:R-:W-:Y:S05]  /*6770*/  @P1 BRA `(.L_x_7357) ;  /* 0x0000004c00fc1947 */ /* 0x000fea0003800000 */
[----:B-1234-:R1:W2:Y:S01]  /*6780*/  LDS.128 R44, [R5+0x28c00] ;  /* 0x028c0000052c7984 */ /* 0x01e2a20000000c00 */
        /* <DEDUP_REMOVED lines=45> */
.L_x_7363:
[----:B------:R-:W-:Y:S05]  /*6a60*/  BSYNC B1 ;  /* 0x0000000000017941 */ /* 0x000fea0003800000 */
.L_x_7362:
[----:B------:R-:W-:Y:S01]  /*6a70*/  ULDC.64 UR4, c[0x0][0x2e8] ;  /* 0x0000ba0000047ab9 */ /* 0x000fe20000000a00 */
[----:B------:R-:W-:Y:S01]  /*6a80*/  IADD3.X R57, R57, R8, RZ, P3, !PT ;  /* 0x0000000839397210 */ /* 0x000fe20001ffe4ff */
[----:B------:R-:W-:Y:S01]  /*6a90*/  ULDC.64 UR6, c[0x0][0x208] ;  /* 0x0000820000067ab9 */ /* 0x000fe20000000a00 */
[----:B------:R-:W-:-:S04]  /*6aa0*/  LEA R48, P3, R60, UR4, 0x1 ;  /* 0x000000043c307c11 */ /* 0x000fc8000f8608ff */
[----:B------:R-:W-:-:S05]  /*6ab0*/  LEA.HI.X R49, R60, UR5, R57, 0x1, P3 ;  /* 0x000000053c317c11 */ /* 0x000fca00098f0c39 */
[----:B--2---:R1:W-:Y:S01]  /*6ac0*/  STG.E.128 desc[UR6][R48.64], R44 ;  /* 0x0000002c30007986 */ /* 0x0043e2000c101d06 */
[----:B------:R-:W-:Y:S05]  /*6ad0*/  BRA `(.L_x_7357) ;  /* 0x0000004c00247947 */ /* 0x000fea0003800000 */
.L_x_7301:
[C---:B------:R-:W-:Y:S01]  /*6ae0*/  VIADD R44, R22.reuse, 0x20 ;  /* 0x00000020162c7836 */ /* 0x040fe20000000000 */
[----:B------:R-:W-:Y:S01]  /*6af0*/  ULDC.64 UR4, c[0x0][0x208] ;  /* 0x0000820000047ab9 */ /* 0x000fe20000000a00 */
[----:B------:R-:W-:-:S03]  /*6b00*/  VIADD R52, R22, 0x80 ;  /* 0x0000008016347836 */ /* 0x000fc60000000000 */
[----:B------:R-:W-:Y:S01]  /*6b10*/  ISETP.GE.AND P4, PT, R44, R4, PT ;  /* 0x000000042c00720c */ /* 0x000fe20003f86270 */
[----:B------:R-:W-:-:S03]  /*6b20*/  VIADD R44, R22, 0x40 ;  /* 0x00000040162c7836 */ /* 0x000fc60000000000 */
[----:B------:R-:W-:-:S13]  /*6b30*/  ISETP.GE.OR P4, PT, R16, R84, P4 ;  /* 0x000000541000720c */ /* 0x000fda0002786670 */
[----:B------:R-:W-:Y:S01]  /*6b40*/  @!P4 IADD3 R50, P2, P3, R106, R96, R38 ;  /* 0x000000606a32c210 */ /* 0x000fe20007b5e026 */
[----:B------:R-:W1:Y:S03]  /*6b50*/  @!P4 LDC.64 R60, c[0x0][0x3e8] ;  /* 0x0000fa00ff3ccb82 */ /* 0x000e660000000a00 */
[----:B0-----:R-:W-:Y:S02]  /*6b60*/  @!P4 IADD3.X R51, R27, R3, R41, P2, P3 ;  /* 0x000000031b33c210 */ /* 0x001fe400017e6429 */
[----:B------:R-:W-:-:S03]  /*6b70*/  @!P4 IADD3 R48, P2, P3, R112, R94, R32 ;  /* 0x0000005e7030c210 */ /* 0x000fc60007b5e020 */
[----:B------:R-:W0:Y:S01]  /*6b80*/  @!P4 LDC.64 R62, c[0x0][0x400] ;  /* 0x00010000ff3ecb82 */ /* 0x000e220000000a00 */
[----:B------:R-:W-:Y:S02]  /*6b90*/  @!P4 IADD3.X R49, R21, R0, R35, P2, P3 ;  /* 0x000000001531c210 */ /* 0x000fe400017e6423 */
[----:B------:R-:W-:-:S04]  /*6ba0*/  ISETP.GE.AND P3, PT, R44, R4, PT ;  /* 0x000000042c00720c */ /* 0x000fc80003f66270 */
[----:B------:R-:W-:-:S13]  /*6bb0*/  ISETP.GE.OR P3, PT, R16, R84, P3 ;  /* 0x000000541000720c */ /* 0x000fda0001f66670 */
[----:B------:R-:W-:Y:S01]  /*6bc0*/  @!P3 IADD3 R46, P2, P5, R106, R37, R96 ;  /* 0x000000256a2eb210 */ /* 0x000fe20007d5e060 */
[----:B------:R-:W2:Y:S03]  /*6bd0*/  @!P3 LDC.64 R68, c[0x0][0x3e8] ;  /* 0x0000fa00ff44bb82 */ /* 0x000ea60000000a00 */
[----:B------:R-:W-:Y:S02]  /*6be0*/  @!P3 IADD3.X R47, R27, R40, R3, P2, P5 ;  /* 0x000000281b2fb210 */ /* 0x000fe400017ea403 */
[----:B------:R-:W-:-:S03]  /*6bf0*/  @!P3 IADD3 R44, P2, P5, R112, R31, R94 ;  /* 0x0000001f702cb210 */ /* 0x000fc60007d5e05e */
[----:B------:R-:W3:Y:S01]  /*6c00*/  @!P3 LDC.64 R70, c[0x0][0x400] ;  /* 0x00010000ff46bb82 */ /* 0x000ee20000000a00 */
[----:B------:R-:W-:Y:S02]  /*6c10*/  @!P3 IADD3.X R45, R21, R34, R0, P2, P5 ;  /* 0x00000022152db210 */ /* 0x000fe400017ea400 */
[----:B------:R-:W-:-:S04]  /*6c20*/  ISETP.GE.AND P2, PT, R52, R4, PT ;  /* 0x000000043400720c */ /* 0x000fc80003f46270 */
[----:B------:R-:W-:-:S13]  /*6c30*/  ISETP.GE.OR P2, PT, R16, R84, P2 ;  /* 0x000000541000720c */ /* 0x000fda0001746670 */
[----:B------:R-:W-:Y:S01]  /*6c40*/  @!P2 IADD3 R74, P5, P6, R106, R36, R96 ;  /* 0x000000246a4aa210 */ /* 0x000fe20007ebe060 */
[----:B------:R-:W4:Y:S03]  /*6c50*/  @!P2 LDC.64 R76, c[0x0][0x3e8] ;  /* 0x0000fa00ff4cab82 */ /* 0x000f260000000a00 */
[----:B------:R-:W-:Y:S02]  /*6c60*/  @!P2 IADD3.X R75, R27, R39, R3, P5, P6 ;  /* 0x000000271b4ba210 */ /* 0x000fe40002fec403 */
[----:B------:R-:W-:-:S03]  /*6c70*/  @!P2 IADD3 R72, P5, P6, R112, R30, R94 ;  /* 0x0000001e7048a210 */ /* 0x000fc60007ebe05e */
[----:B------:R-:W4:Y:S01]  /*6c80*/  @!P2 LDC.64 R78, c[0x0][0x400] ;  /* 0x00010000ff4eab82 */ /* 0x000f220000000a00 */
[----:B------:R-:W-:Y:S02]  /*6c90*/  @!P2 IADD3.X R73, R21, R33, R0, P5, P6 ;  /* 0x000000211549a210 */ /* 0x000fe40002fec400 */
[----:B------:R-:W-:-:S04]  /*6ca0*/  ISETP.GE.AND P5, PT, R22, R4, PT ;  /* 0x000000041600720c */ /* 0x000fc80003fa6270 */
[----:B------:R-:W-:-:S13]  /*6cb0*/  ISETP.GE.OR P5, PT, R16, R84, P5 ;  /* 0x000000541000720c */ /* 0x000fda0002fa6670 */
[----:B------:R-:W1:Y:S01]  /*6cc0*/  @!P5 LDC.64 R52, c[0x0][0x3e8] ;  /* 0x0000fa00ff34db82 */ /* 0x000e620000000a00 */
[----:B------:R-:W-:-:S05]  /*6cd0*/  @!P5 IADD3 R54, P6, R106, R96, RZ ;  /* 0x000000606a36d210 */ /* 0x000fca0007fde0ff */
[----:B------:R-:W-:Y:S01]  /*6ce0*/  @!P5 IMAD.X R55, R3, 0x1, R27, P6 ;  /* 0x000000010337d824 */ /* 0x000fe200030e061b */
[----:B-1----:R-:W-:-:S04]  /*6cf0*/  @!P5 LEA R52, P6, R54, R52, 0x1 ;  /* 0x000000343634d211 */ /* 0x002fc800078c08ff */
[----:B------:R-:W-:Y:S02]  /*6d00*/  @!P5 LEA.HI.X R53, R54, R53, R55, 0x1, P6 ;  /* 0x000000353635d211 */ /* 0x000fe400030f0c37 */
[----:B------:R-:W1:Y:S01]  /*6d10*/  @!P5 LDC.64 R54, c[0x0][0x400] ;  /* 0x00010000ff36db82 */ /* 0x000e620000000a00 */
[----:B------:R-:W-:-:S04]  /*6d20*/  @!P5 IADD3 R56, P6, R112, R94, RZ ;  /* 0x0000005e7038d210 */ /* 0x000fc80007fde0ff */
[----:B------:R-:W-:Y:S02]  /*6d30*/  @!P5 IADD3.X R57, R0, R21, RZ, P6, !PT ;  /* 0x000000150039d210 */ /* 0x000fe400037fe4ff */
[----:B-1----:R-:W-:-:S04]  /*6d40*/  @!P5 LEA R54, P6, R56, R54, 0x1 ;  /* 0x000000363836d211 */ /* 0x002fc800078c08ff */
[----:B------:R-:W-:Y:S02]  /*6d50*/  @!P5 LEA.HI.X R55, R56, R55, R57, 0x1, P6 ;  /* 0x000000373837d211 */ /* 0x000fe400030f0c39 */
[----:B------:R-:W-:-:S04]  /*6d60*/  @!P4 LEA R60, P6, R50, R60, 0x1 ;  /* 0x0000003c323cc211 */ /* 0x000fc800078c08ff */
[----:B------:R-:W-:Y:S02]  /*6d70*/  @!P4 LEA.HI.X R61, R50, R61, R51, 0x1, P6 ;  /* 0x0000003d323dc211 */ /* 0x000fe400030f0c33 */
[----:B------:R-:W-:Y:S02]  /*6d80*/  CS2R R50, SRZ ;  /* 0x0000000000327805 */ /* 0x000fe4000001ff00 */
[----:B0-----:R-:W-:-:S04]  /*6d90*/  @!P4 LEA R62, P6, R48, R62, 0x1 ;  /* 0x0000003e303ec211 */ /* 0x001fc800078c08ff */
[----:B------:R-:W-:Y:S02]  /*6da0*/  @!P4 LEA.HI.X R63, R48, R63, R49, 0x1, P6 ;  /* 0x0000003f303fc211 */ /* 0x000fe400030f0c31 */
[----:B------:R-:W-:Y:S02]  /*6db0*/  CS2R R48, SRZ ;  /* 0x0000000000307805 */ /* 0x000fe4000001ff00 */
[----:B--2---:R-:W-:-:S04]  /*6dc0*/  @!P3 LEA R68, P6, R46, R68, 0x1 ;  /* 0x000000442e44b211 */ /* 0x004fc800078c08ff */
[----:B------:R-:W-:Y:S02]  /*6dd0*/  @!P3 LEA.HI.X R69, R46, R69, R47, 0x1, P6 ;  /* 0x000000452e45b211 */ /* 0x000fe400030f0c2f */
[----:B------:R-:W-:Y:S02]  /*6de0*/  CS2R R46, SRZ ;  /* 0x00000000002e7805 */ /* 0x000fe4000001ff00 */
[C---:B---3--:R-:W-:Y:S01]  /*6df0*/  @!P3 LEA R70, P6, R44.reuse, R70, 0x1 ;  /* 0x000000462c46b211 */ /* 0x048fe200078c08ff */
[----:B------:R0:W5:Y:S03]  /*6e00*/  @!P5 LDG.E.128 R48, desc[UR4][R54.64] ;  /* 0x000000043630d981 */ /* 0x000166000c1e1d00 */
[----:B------:R-:W-:Y:S02]  /*6e10*/  @!P3 LEA.HI.X R71, R44, R71, R45, 0x1, P6 ;  /* 0x000000472c47b211 */ /* 0x000fe400030f0c2d */
[----:B------:R-:W-:-:S02]  /*6e20*/  CS2R R44, SRZ ;  /* 0x00000000002c7805 */ /* 0x000fc4000001ff00 */
[----:B------:R-:W-:Y:S02]  /*6e30*/  CS2R R58, SRZ ;  /* 0x00000000003a7805 */ /* 0x000fe4000001ff00 */
[----:B------:R-:W-:Y:S02]  /*6e40*/  CS2R R56, SRZ ;  /* 0x0000000000387805 */ /* 0x000fe4000001ff00 */
[----:B------:R1:W5:Y:S01]  /*6e50*/  @!P5 LDG.E.128 R44, desc[UR4][R52.64] ;  /* 0x00000004342cd981 */ /* 0x000362000c1e1d00 */
[----:B0-----:R-:W-:Y:S02]  /*6e60*/  CS2R R54, SRZ ;  /* 0x0000000000367805 */ /* 0x001fe4000001ff00 */
[----:B------:R-:W-:Y:S02]  /*6e70*/  CS2R R66, SRZ ;  /* 0x0000000000427805 */ /* 0x000fe4000001ff00 */
[----:B------:R-:W-:Y:S01]  /*6e80*/  CS2R R64, SRZ ;  /* 0x0000000000407805 */ /* 0x000fe2000001ff00 */
[----:B------:R0:W5:Y:S05]  /*6e90*/  @!P4 LDG.E.128 R56, desc[UR4][R62.64] ;  /* 0x000000043e38c981 */ /* 0x00016a000c1e1d00 */
[----:B------:R-:W5:Y:S01]  /*6ea0*/  @!P3 LDG.E.128 R64, desc[UR4][R70.64] ;  /* 0x000000044640b981 */ /* 0x000f62000c1e1d00 */
[----:B-1----:R-:W-:-:S02]  /*6eb0*/  CS2R R52, SRZ ;  /* 0x0000000000347805 */ /* 0x002fc4000001ff00 */
[----:B0-----:R-:W-:-:S04]  /*6ec0*/  CS2R R62, SRZ ;  /* 0x00000000003e7805 */ /* 0x001fc8000001ff00 */
[----:B------:R0:W5:Y:S02]  /*6ed0*/  @!P4 LDG.E.128 R52, desc[UR4][R60.64] ;  /* 0x000000043c34c981 */ /* 0x000164000c1e1d00 */
[----:B0-----:R-:W-:-:S06]  /*6ee0*/  CS2R R60, SRZ ;  /* 0x00000000003c7805 */ /* 0x001fcc000001ff00 */
[----:B------:R0:W5:Y:S01]  /*6ef0*/  @!P3 LDG.E.128 R60, desc[UR4][R68.64] ;  /* 0x00000004443cb981 */ /* 0x000162000c1e1d00 */
[----:B----4-:R-:W-:Y:S01]  /*6f00*/  @!P2 LEA R76, P3, R74, R76, 0x1 ;  /* 0x0000004c4a4ca211 */ /* 0x010fe200078608ff */
[----:B------:R-:W-:-:S03]  /*6f10*/  VIADD R81, R22, 0x60 ;  /* 0x0000006016517836 */ /* 0x000fc60000000000 */
[----:B------:R-:W-:Y:S02]  /*6f20*/  @!P2 LEA.HI.X R77, R74, R77, R75, 0x1, P3 ;  /* 0x0000004d4a4da211 */ /* 0x000fe400018f0c4b */
[----:B------:R-:W-:-:S04]  /*6f30*/  @!P2 LEA R78, P3, R72, R78, 0x1 ;  /* 0x0000004e484ea211 */ /* 0x000fc800078608ff */
[----:B------:R-:W-:Y:S02]  /*6f40*/  @!P2 LEA.HI.X R79, R72, R79, R73, 0x1, P3 ;  /* 0x0000004f484fa211 */ /* 0x000fe400018f0c49 */
[----:B------:R-:W-:-:S04]  /*6f50*/  ISETP.GE.AND P3, PT, R81, R4, PT ;  /* 0x000000045100720c */ /* 0x000fc80003f66270 */
[----:B------:R-:W-:Y:S02]  /*6f60*/  ISETP.GE.OR P3, PT, R16, R84, P3 ;  /* 0x000000541000720c */ /* 0x000fe40001f66670 */
[----:B------:R-:W-:Y:S02]  /*6f70*/  CS2R R70, SRZ ;  /* 0x0000000000467805 */ /* 0x000fe4000001ff00 */
[----:B0-----:R-:W-:Y:S02]  /*6f80*/  CS2R R68, SRZ ;  /* 0x0000000000447805 */ /* 0x001fe4000001ff00 */
[----:B------:R-:W-:Y:S02]  /*6f90*/  CS2R R74, SRZ ;  /* 0x00000000004a7805 */ /* 0x000fe4000001ff00 */
[----:B------:R-:W-:Y:S01]  /*6fa0*/  CS2R R72, SRZ ;  /* 0x0000000000487805 */ /* 0x000fe2000001ff00 */
[----:B------:R-:W-:Y:S01]  /*6fb0*/  VIADD R80, R22, 0xa0 ;  /* 0x000000a016507836 */ /* 0x000fe20000000000 */
[----:B------:R-:W-:Y:S01]  /*6fc0*/  BSSY B1, `(.L_x_7364) ;  /* 0x0000021000017945 */ /* 0x000fe20003800000 */
[----:B------:R0:W5:Y:S04]  /*6fd0*/  @!P2 LDG.E.128 R68, desc[UR4][R76.64] ;  /* 0x000000044c44a981 */ /* 0x000168000c1e1d00 */
[----:B------:R1:W5:Y:S01]  /*6fe0*/  @!P2 LDG.E.128 R72, desc[UR4][R78.64] ;  /* 0x000000044e48a981 */ /* 0x000362000c1e1d00 */
[----:B------:R-:W-:-:S02]  /*6ff0*/  ISETP.GE.AND P2, PT, R80, R4, PT ;  /* 0x000000045000720c */ /* 0x000fc40003f46270 */
[----:B------:R-:W-:Y:S02]  /*7000*/  CS2R R82, SRZ ;  /* 0x0000000000527805 */ /* 0x000fe4000001ff00 */
[----:B------:R-:W-:Y:S02]  /*7010*/  CS2R R80, SRZ ;  /* 0x0000000000507805 */ /* 0x000fe4000001ff00 */
[----:B------:R-:W-:Y:S02]  /*7020*/  ISETP.GE.OR P2, PT, R16, R84, P2 ;  /* 0x000000541000720c */ /* 0x000fe40001746670 */
[----:B0-----:R-:W-:Y:S02]  /*7030*/  CS2R R76, SRZ ;  /* 0x00000000004c7805 */ /* 0x001fe4000001ff00 */
[----:B-1----:R-:W-:Y:S01]  /*7040*/  CS2R R78, SRZ ;  /* 0x00000000004e7805 */ /* 0x002fe2000001ff00 */
[----:B------:R-:W-:Y:S08]  /*7050*/  @P3 BRA `(.L_x_7365) ;  /* 0x00000000005c3947 */ /* 0x000ff00003800000 */
[----:B------:R-:W0:Y:S01]  /*7060*/  LDC.64 R80, c[0x0][0x3f8] ;  /* 0x0000fe00ff507b82 */ /* 0x000e220000000a00 */
[----:B------:R-:W-:Y:S01]  /*7070*/  IMAD.MOV.U32 R78, RZ, RZ, R96 ;  /* 0x000000ffff4e7224 */ /* 0x000fe200078e0060 */
[----:B------:R-:W-:Y:S01]  /*7080*/  MOV R82, R94 ;  /* 0x0000005e00527202 */ /* 0x000fe20000000f00 */
[----:B------:R-:W-:Y:S01]  /*7090*/  IMAD.MOV.U32 R79, RZ, RZ, R3 ;  /* 0x000000ffff4f7224 */ /* 0x000fe200078e0003 */
[----:B------:R-:W-:Y:S01]  /*70a0*/  ULDC.64 UR4, c[0x0][0x3e8] ;  /* 0x0000fa0000047ab9 */ /* 0x000fe20000000a00 */
[----:B------:R-:W-:Y:S01]  /*70b0*/  IMAD.MOV.U32 R83, RZ, RZ, R0 ;  /* 0x000000ffff537224 */ /* 0x000fe200078e0000 */
[----:B------:R-:W-:Y:S01]  /*70c0*/  ULDC.64 UR6, c[0x0][0x400] ;  /* 0x0001000000067ab9 */ /* 0x000fe20000000a00 */
[----:B------:R-:W-:Y:S01]  /*70d0*/  ULDC.64 UR8, c[0x0][0x208] ;  /* 0x0000820000087ab9 */ /* 0x000fe20000000a00 */
[----:B------:R-:W1:Y:S01]  /*70e0*/  LDC.64 R76, c[0x0][0x408] ;  /* 0x00010200ff4c7b82 */ /* 0x000e620000000a00 */
[----:B0-----:R-:W-:-:S04]  /*70f0*/  IMAD.WIDE.U32 R78, R80, 0x60, R78 ;  /* 0x00000060504e7825 */ /* 0x001fc800078e004e */
[----:B------:R-:W-:Y:S01]  /*7100*/  IMAD R81, R81, 0x60, RZ ;  /* 0x0000006051517824 */ /* 0x000fe200078e02ff */
[----:B------:R-:W-:Y:S01]  /*7110*/  IADD3 R80, P3, R106, R78, RZ ;  /* 0x0000004e6a507210 */ /* 0x000fe20007f7e0ff */
[----:B-1----:R-:W-:-:S03]  /*7120*/  IMAD.WIDE.U32 R82, R76, 0x60, R82 ;  /* 0x000000604c527825 */ /* 0x002fc600078e0052 */
[----:B------:R-:W-:Y:S01]  /*7130*/  IADD3.X R79, R27, R79, R81, P3, !PT ;  /* 0x0000004f1b4f7210 */ /* 0x000fe20001ffe451 */
[----:B------:R-:W-:Y:S01]  /*7140*/  IMAD R77, R77, 0x60, RZ ;  /* 0x000000604d4d7824 */ /* 0x000fe200078e02ff */
[----:B------:R-:W-:-:S04]  /*7150*/  IADD3 R78, P3, R112, R82, RZ ;  /* 0x00000052704e7210 */ /* 0x000fc80007f7e0ff */
[----:B------:R-:W-:Y:S02]  /*7160*/  IADD3.X R83, R21, R83, R77, P3, !PT ;  /* 0x0000005315537210 */ /* 0x000fe40001ffe44d */
[----:B------:R-:W-:-:S04]  /*7170*/  LEA R76, P3, R80, UR4, 0x1 ;  /* 0x00000004504c7c11 */ /* 0x000fc8000f8608ff */
[----:B------:R-:W-:Y:S02]  /*7180*/  LEA.HI.X R77, R80, UR5, R79, 0x1, P3 ;  /* 0x00000005504d7c11 */ /* 0x000fe400098f0c4f */
[----:B------:R-:W-:-:S04]  /*7190*/  LEA R80, P3, R78, UR6, 0x1 ;  /* 0x000000064e507c11 */ /* 0x000fc8000f8608ff */
[----:B------:R-:W-:Y:S02]  /*71a0*/  LEA.HI.X R81, R78, UR7, R83, 0x1, P3 ;  /* 0x000000074e517c11 */ /* 0x000fe400098f0c53 */
[----:B------:R-:W5:Y:S04]  /*71b0*/  LDG.E.128 R76, desc[UR8][R76.64] ;  /* 0x000000084c4c7981 */ /* 0x000f68000c1e1d00 */
[----:B------:R-:W5:Y:S03]  /*71c0*/  LDG.E.128 R80, desc[UR8][R80.64] ;  /* 0x0000000850507981 */ /* 0x000f66000c1e1d00 */
.L_x_7365:
[----:B------:R-:W-:Y:S05]  /*71d0*/  BSYNC B1 ;  /* 0x0000000000017941 */ /* 0x000fea0003800000 */
.L_x_7364:
[----:B------:R-:W-:Y:S01]  /*71e0*/  BSSY B1, `(.L_x_7366) ;  /* 0x000001c000017945 */ /* 0x000fe20003800000 */
[----:B------:R-:W-:Y:S02]  /*71f0*/  ISETP.GE.AND P3, PT, R16, R84, PT ;  /* 0x000000541000720c */ /* 0x000fe40003f66270 */
[----:B------:R-:W-:Y:S02]  /*7200*/  CS2R R86, SRZ ;  /* 0x0000000000567805 */ /* 0x000fe4000001ff00 */
[----:B------:R-:W-:Y:S02]  /*7210*/  CS2R R84, SRZ ;  /* 0x0000000000547805 */ /* 0x000fe4000001ff00 */
[----:B------:R-:W-:Y:S02]  /*7220*/  CS2R R90, SRZ ;  /* 0x00000000005a7805 */ /* 0x000fe4000001ff00 */
[----:B------:R-:W-:Y:S01]  /*7230*/  CS2R R88, SRZ ;  /* 0x0000000000587805 */ /* 0x000fe2000001ff00 */
[----:B------:R-:W-:Y:S06]  /*7240*/  @P2 BRA `(.L_x_7367) ;  /* 0x0000000000542947 */ /* 0x000fec0003800000 */
[----:B------:R-:W0:Y:S01]  /*7250*/  LDC.64 R84, c[0x0][0x3f8] ;  /* 0x0000fe00ff547b82 */ /* 0x000e220000000a00 */
[----:B------:R-:W-:Y:S01]  /*7260*/  IMAD.MOV.U32 R97, RZ, RZ, R3 ;  /* 0x000000ffff617224 */ /* 0x000fe200078e0003 */
[----:B------:R-:W-:Y:S01]  /*7270*/  ULDC.64 UR4, c[0x0][0x3e8] ;  /* 0x0000fa0000047ab9 */ /* 0x000fe20000000a00 */
[----:B------:R-:W-:Y:S01]  /*7280*/  IMAD.MOV.U32 R95, RZ, RZ, R0 ;  /* 0x000000ffff5f7224 */ /* 0x000fe200078e0000 */
[----:B------:R-:W-:Y:S01]  /*7290*/  ULDC.64 UR6, c[0x0][0x400] ;  /* 0x0001000000067ab9 */ /* 0x000fe20000000a00 */
[----:B------:R-:W-:-:S03]  /*72a0*/  ULDC.64 UR8, c[0x0][0x208] ;  /* 0x0000820000087ab9 */ /* 0x000fc60000000a00 */
        /* <DEDUP_REMOVED lines=12> */
[----:B------:R-:W-:Y:S01]  /*7370*/  LEA.HI.X R89, R0, UR7, R95, 0x1, P2 ;  /* 0x0000000700597c11 */ /* 0x000fe200090f0c5f */
[----:B------:R-:W5:Y:S05]  /*7380*/  LDG.E.128 R84, desc[UR8][R84.64] ;  /* 0x0000000854547981 */ /* 0x000f6a000c1e1d00 */
[----:B------:R-:W5:Y:S03]  /*7390*/  LDG.E.128 R88, desc[UR8][R88.64] ;  /* 0x0000000858587981 */ /* 0x000f66000c1e1d00 */
.L_x_7367:
[----:B------:R-:W-:Y:S05]  /*73a0*/  BSYNC B1 ;  /* 0x0000000000017941 */ /* 0x000fea0003800000 */
.L_x_7366:
[----:B-----5:R-:W-:Y:S01]  /*73b0*/  IMAD.MOV.U32 R93, RZ, RZ, R76 ;  /* 0x000000ffff5d7224 */ /* 0x020fe200078e004c */
[----:B------:R-:W-:Y:S01]  /*73c0*/  MOV R3, R79 ;  /* 0x0000004f00037202 */ /* 0x000fe20000000f00 */
[----:B------:R-:W-:Y:S01]  /*73d0*/  IMAD.MOV.U32 R94, RZ, RZ, R77 ;  /* 0x000000ffff5e7224 */ /* 0x000fe200078e004d */
[----:B------:R-:W-:Y:S01]  /*73e0*/  ULOP3.LUT UR4, UR60, 0x1, URZ, 0xfc, !UPT ;  /* 0x000000013c047892 */ /* 0x000fe2000f8efc3f */
[----:B------:R-:W-:-:S03]  /*73f0*/  IMAD.MOV.U32 R0, RZ, RZ, R78 ;  /* 0x000000ffff007224 */ /* 0x000fc600078e004e */
        /* <DEDUP_REMOVED lines=61> */
[----:B------:R-:W-:Y:S01]  /*77d0*/  PRMT R184, R3, 0x7610, R184 ;  /* 0x0000761003b87816 */ /* 0x000fe200000000b8 */
[----:B------:R-:W-:Y:S01]  /*77e0*/  IMAD.MOV.U32 R3, RZ, RZ, R64 ;  /* 0x000000ffff037224 */ /* 0x000fe200078e0040 */
[----:B------:R-:W-:Y:S01]  /*77f0*/  PRMT R186, R186, 0x5410, R0 ;  /* 0x00005410baba7816 */ /* 0x000fe20000000000 */
[----:B------:R-:W-:-:S03]  /*7800*/  IMAD.MOV.U32 R0, RZ, RZ, R65 ;  /* 0x000000ffff007224 */ /* 0x000fc600078e0041 */
[----:B------:R-:W-:Y:S01]  /*7810*/  PRMT R185, R185, 0x5410, R3 ;  /* 0x00005410b9b97816 */ /* 0x000fe20000000003 */
[----:B------:R-:W-:Y:S01]  /*7820*/  IMAD.MOV.U32 R3, RZ, RZ, R70 ;  /* 0x000000ffff037224 */ /* 0x000fe200078e0046 */
[----:B------:R-:W-:Y:S02]  /*7830*/  PRMT R187, R187, 0x5410, R0 ;  /* 0x00005410bbbb7816 */ /* 0x000fe40000000000 */
[----:B------:R-:W-:-:S04]  /*7840*/  MOV R0, R71 ;  /* 0x0000004700007202 */ /* 0x000fc80000000f00 */
        /* <DEDUP_REMOVED lines=12> */
.L_x_7368:
        /* <DEDUP_REMOVED lines=8> */
.L_x_7669:
[----:B------:R-:W-:Y:S05]  /*7990*/  BSYNC B1 ;  /* 0x0000000000017941 */ /* 0x000fea0003800000 */
.L_x_7369:
[----:B------:R-:W-:Y:S01]  /*79a0*/  ISETP.GE.OR P4, PT, R22, R4, P0 ;  /* 0x000000041600720c */ /* 0x000fe20000786670 */
[----:B------:R-:W-:Y:S01]  /*79b0*/  BSSY B1, `(.L_x_7371) ;  /* 0x0000092000017945 */ /* 0x000fe20003800000 */
[----:B0-----:R-:W-:-:S11]  /*79c0*/  IMAD.IADD R151, R150, 0x1, -R122 ;  /* 0x0000000196977824 */ /* 0x001fd600078e0a7a */
[----:B------:R-:W-:Y:S05]  /*79d0*/  @P4 BRA `(.L_x_7372) ;  /* 0x00000008003c4947 */ /* 0x000fea0003800000 */
[----:B------:R-:W3:Y:S01]  /*79e0*/  LDL R92, [R1+0x4] ;  /* 0x00000400015c7983 */ /* 0x000ee20000100800 */
[----:B------:R-:W-:Y:S01]  /*79f0*/  IMAD.SHL.U32 R94, R22, 0x40, RZ ;  /* 0x00000040165e7824 */ /* 0x000fe200078e00ff */
[----:B------:R-:W-:Y:S01]  /*7a00*/  BSSY B2, `(.L_x_7373) ;  /* 0x0000079000027945 */ /* 0x000fe20003800000 */
[----:B------:R-:W0:Y:S03]  /*7a10*/  S2R R96, SR_TID.X ;  /* 0x0000000000607919 */ /* 0x000e260000002100 */
[----:B------:R-:W-:-:S04]  /*7a20*/  LOP3.LUT R94, R94, 0x1c0, RZ, 0xc0, !PT ;  /* 0x000001c05e5e7812 */ /* 0x000fc800078ec0ff */
[----:B------:R-:W-:Y:S01]  /*7a30*/  SHF.R.U32.HI R94, RZ, 0x3, R94 ;  /* 0x00000003ff5e7819 */ /* 0x000fe2000001165e */
[----:B0-----:R-:W-:-:S05]  /*7a40*/  VIADD R96, R96, 0xffffff80 ;  /* 0xffffff8060607836 */ /* 0x001fca0000000000 */
[----:B------:R-:W-:-:S04]  /*7a50*/  SHF.R.S32.HI R95, RZ, 0x1f, R96 ;  /* 0x0000001fff5f7819 */ /* 0x000fc80000011460 */
[----:B------:R-:W-:Y:S01]  /*7a60*/  LEA.HI R95, R95, R96, RZ, 0x6 ;  /* 0x000000605f5f7211 */ /* 0x000fe200078f30ff */
[----:B------:R-:W-:-:S04]  /*7a70*/  IMAD.SHL.U32 R96, R22, 0x40, RZ ;  /* 0x0000004016607824 */ /* 0x000fc800078e00ff */
[----:B------:R-:W-:-:S05]  /*7a80*/  IMAD.SHL.U32 R95, R95, 0x8, RZ ;  /* 0x000000085f5f7824 */ /* 0x000fca00078e00ff */
[----:B------:R-:W-:Y:S02]  /*7a90*/  LOP3.LUT R95, R95, 0xfffffe00, RZ, 0xc0, !PT ;  /* 0xfffffe005f5f7812 */ /* 0x000fe400078ec0ff */
[----:B---3--:R-:W-:-:S04]  /*7aa0*/  LOP3.LUT P5, RZ, R92, 0x1, RZ, 0xc0, !PT ;  /* 0x000000015cff7812 */ /* 0x008fc800078ac0ff */
[----:B------:R-:W-:-:S04]  /*7ab0*/  SEL R92, R122, R151, !P5 ;  /* 0x000000977a5c7207 */ /* 0x000fc80006800000 */
[----:B------:R-:W-:-:S04]  /*7ac0*/  SHF.R.S32.HI R93, RZ, 0x1f, R92 ;  /* 0x0000001fff5d7819 */ /* 0x000fc8000001145c */
[----:B------:R-:W-:-:S04]  /*7ad0*/  LEA.HI R92, R93, R92, RZ, 0x4 ;  /* 0x0000005c5d5c7211 */ /* 0x000fc800078f20ff */
[----:B------:R-:W-:-:S04]  /*7ae0*/  LEA.HI.SX32 R92, R92, R10, 0x1c ;  /* 0x0000000a5c5c7211 */ /* 0x000fc800078fe2ff */
[----:B------:R-:W-:Y:S02]  /*7af0*/  SHF.R.S32.HI R93, RZ, 0x1f, R92 ;  /* 0x0000001fff5d7819 */ /* 0x000fe4000001145c */
[----:B------:R-:W-:Y:S02]  /*7b00*/  SHF.L.U32 R174, R92, 0x3, RZ ;  /* 0x000000035cae7819 */ /* 0x000fe400000006ff */
[----:B------:R-:W-:Y:S02]  /*7b10*/  LEA.HI R92, R93, R92, RZ, 0x3 ;  /* 0x0000005c5d5c7211 */ /* 0x000fe400078f18ff */
[----:B------:R-:W-:Y:S02]  /*7b20*/  LOP3.LUT R93, R174, 0x38, RZ, 0xc0, !PT ;  /* 0x00000038ae5d7812 */ /* 0x000fe400078ec0ff */
[----:B------:R-:W-:Y:S02]  /*7b30*/  SHF.R.S32.HI R92, RZ, 0x3, R92 ;  /* 0x00000003ff5c7819 */ /* 0x000fe4000001145c */
[----:B------:R-:W-:-:S03]  /*7b40*/  LOP3.LUT R93, R93, 0x1c0, R96, 0xf8, !PT ;  /* 0x000001c05d5d7812 */ /* 0x000fc600078ef860 */
[----:B------:R-:W-:Y:S01]  /*7b50*/  IMAD R92, R92, 0x2c00, R95 ;  /* 0x00002c005c5c7824 */ /* 0x000fe200078e025f */
[----:B------:R-:W-:-:S04]  /*7b60*/  LOP3.LUT R93, R93, R94, RZ, 0x3c, !PT ;  /* 0x0000005e5d5d7212 */ /* 0x000fc800078e3cff */
[----:B------:R-:W-:-:S05]  /*7b70*/  IADD3 R92, R92, R93, RZ ;  /* 0x0000005d5c5c7210 */ /* 0x000fca0007ffe0ff */
[C---:B------:R-:W-:Y:S02]  /*7b80*/  IMAD R96, R23.reuse, 0x5800, R92 ;  /* 0x0000580017607824 */ /* 0x040fe400078e025c */
[----:B------:R-:W-:Y:S02]  /*7b90*/  IMAD R92, R23, 0x5800, R147 ;  /* 0x00005800175c7824 */ /* 0x000fe400078e0293 */
[--C-:B------:R-:W-:Y:S02]  /*7ba0*/  IMAD R96, R96, 0x2, R2.reuse ;  /* 0x0000000260607824 */ /* 0x100fe400078e0202 */
[----:B------:R-:W-:-:S04]  /*7bb0*/  IMAD R92, R92, 0x2, R2 ;  /* 0x000000025c5c7824 */ /* 0x000fc800078e0202 */
[----:B------:R-:W0:Y:S04]  /*7bc0*/  LDS.128 R96, [R96+0x1e400] ;  /* 0x01e4000060607984 */ /* 0x000e280000000c00 */
[----:B------:R-:W3:Y:S01]  /*7bd0*/  LDS.128 R92, [R92+0x1e400] ;  /* 0x01e400005c5c7984 */ /* 0x000ee20000000c00 */
[----:B------:R-:W-:Y:S05]  /*7be0*/  @P3 BRA `(.L_x_7374) ;  /* 0x0000000400683947 */ /* 0x000fea0003800000 */
[----:B0-----:R-:W-:Y:S01]  /*7bf0*/  IMAD.MOV.U32 R177, RZ, RZ, R97 ;  /* 0x000000ffffb17224 */ /* 0x001fe200078e0061 */
[----:B------:R-:W-:Y:S01]  /*7c00*/  SHF.R.U64 R44, R44, 0x10, R45 ;  /* 0x000000102c2c7819 */ /* 0x000fe2000000122d */
[----:B---3--:R-:W-:Y:S01]  /*7c10*/  IMAD.MOV.U32 R176, RZ, RZ, R93 ;  /* 0x000000ffffb07224 */ /* 0x008fe200078e005d */
        /* <DEDUP_REMOVED lines=24> */
[----:B------:R-:W-:Y:S01]  /*7da0*/  HADD2.F32 R178, -RZ, R191.H1_H1 ;  /* 0x300000bfffb27230 */ /* 0x000fe20000004100 */
[----:B------:R-:W-:Y:S01]  /*7db0*/  F2FP.F16.F32.PACK_AB R49, R49, R97 ;  /* 0x000000613131723e */ /* 0x000fe200000000ff */
[----:B------:R-:W-:Y:S01]  /*7dc0*/  HADD2.F32 R95, -RZ, R99.H0_H0 ;  /* 0x20000063ff5f7230 */ /* 0x000fe20000004100 */
[----:B------:R-:W-:Y:S01]  /*7dd0*/  F2FP.F16.F32.PACK_AB R45, R45, R93 ;  /* 0x0000005d2d2d723e */ /* 0x000fe200000000ff */
[--C-:B------:R-:W-:Y:S02]  /*7de0*/  HADD2.F32 R177, -RZ, R48.reuse.H0_H0 ;  /* 0x20000030ffb17230 */ /* 0x100fe40000004100 */
[----:B------:R-:W-:-:S02]  /*7df0*/  HADD2.F32 R48, -RZ, R48.H1_H1 ;  /* 0x30000030ff307230 */ /* 0x000fc40000004100 */
[----:B------:R-:W-:Y:S01]  /*7e00*/  FMUL.FTZ R179, R95, R178 ;  /* 0x000000b25fb37220 */ /* 0x000fe20000410000 */
[----:B------:R-:W-:Y:S02]  /*7e10*/  IMAD.MOV.U32 R93, RZ, RZ, R49 ;  /* 0x000000ffff5d7224 */ /* 0x000fe400078e0031 */
[----:B------:R-:W-:Y:S02]  /*7e20*/  IMAD.MOV.U32 R97, RZ, RZ, R45 ;  /* 0x000000ffff617224 */ /* 0x000fe400078e002d */
[C---:B------:R-:W-:Y:S01]  /*7e30*/  FFMA.FTZ R179, R177.reuse, R176, -R179 ;  /* 0x000000b0b1b37223 */ /* 0x040fe200000108b3 */
[----:B------:R-:W-:Y:S01]  /*7e40*/  FMUL.FTZ R177, R177, R178 ;  /* 0x000000b2b1b17220 */ /* 0x000fe20000410000 */
[----:B------:R-:W-:-:S03]  /*7e50*/  HADD2.F32 R178, -RZ, R192.H0_H0 ;  /* 0x200000c0ffb27230 */ /* 0x000fc60000004100 */
        /* <DEDUP_REMOVED lines=30> */
[----:B------:R-:W-:-:S02]  /*8040*/  HADD2.F32 R175, -RZ, R191.H0_H0 ;  /* 0x200000bfffaf7230 */ /* 0x000fc40000004100 */
[--C-:B------:R-:W-:Y:S01]  /*8050*/  HADD2.F32 R51, -RZ, R98.reuse.H0_H0 ;  /* 0x20000062ff337230 */ /* 0x100fe20000004100 */
        /* <DEDUP_REMOVED lines=16> */
[----:B------:R-:W-:Y:S02]  /*8160*/  F2FP.F16.F32.PACK_AB R47, R47, R175 ;  /* 0x000000af2f2f723e */ /* 0x000fe400000000ff */
[----:B------:R-:W-:-:S03]  /*8170*/  MOV R94, R51 ;  /* 0x00000033005e7202 */ /* 0x000fc60000000f00 */
[----:B------:R-:W-:-:S07]  /*8180*/  IMAD.MOV.U32 R98, RZ, RZ, R47 ;  /* 0x000000ffff627224 */ /* 0x000fce00078e002f */
.L_x_7374:
[----:B------:R-:W-:Y:S05]  /*8190*/  BSYNC B2 ;  /* 0x0000000000027941 */ /* 0x000fea0003800000 */
.L_x_7373:
[----:B------:R-:W-:Y:S01]  /*81a0*/  SHF.R.S32.HI R44, RZ, 0x1f, R22 ;  /* 0x0000001fff2c7819 */ /* 0x000fe20000011416 */
[----:B------:R-:W-:Y:S01]  /*81b0*/  ULDC.64 UR4, c[0x0][0x2e8] ;  /* 0x0000ba0000047ab9 */ /* 0x000fe20000000a00 */
[----:B------:R-:W-:Y:S01]  /*81c0*/  ISETP.GE.AND P4, PT, R174, R150, PT ;  /* 0x00000096ae00720c */ /* 0x000fe20003f86270 */
[----:B------:R-:W-:Y:S02]  /*81d0*/  ULDC.64 UR6, c[0x0][0x208] ;  /* 0x0000820000067ab9 */ /* 0x000fe40000000a00 */
[-C--:B--2---:R-:W-:Y:S02]  /*81e0*/  IMAD R46, R44, R138.reuse, RZ ;  /* 0x0000008a2c2e7224 */ /* 0x084fe400078e02ff */
[----:B------:R-:W-:-:S04]  /*81f0*/  IMAD.WIDE.U32 R44, R22, R138, R136 ;  /* 0x0000008a162c7225 */ /* 0x000fc800078e0088 */
[----:B------:R-:W-:-:S04]  /*8200*/  IMAD R46, R22, R139, R46 ;  /* 0x0000008b162e7224 */ /* 0x000fc800078e022e */
[----:B------:R-:W-:Y:S01]  /*8210*/  IMAD.IADD R45, R46, 0x1, R45 ;  /* 0x000000012e2d7824 */ /* 0x000fe200078e022d */
[--C-:B------:R-:W-:Y:S02]  /*8220*/  @!P4 SHF.R.S32.HI R47, RZ, 0x1f, R174.reuse ;  /* 0x0000001fff2fc819 */ /* 0x100fe400000114ae */
[----:B------:R-:W-:-:S04]  /*8230*/  @!P4 IADD3 R174, P5, P6, R100, R44, R174 ;  /* 0x0000002c64aec210 */ /* 0x000fc80007ebe0ae */
[----:B------:R-:W-:Y:S02]  /*8240*/  @!P4 IADD3.X R47, R14, R45, R47, P5, P6 ;  /* 0x0000002d0e2fc210 */ /* 0x000fe40002fec42f */
[----:B------:R-:W-:-:S04]  /*8250*/  IADD3 R46, P5, P6, R100, R44, R20 ;  /* 0x0000002c642e7210 */ /* 0x000fc80007ebe014 */
[----:B------:R-:W-:Y:S02]  /*8260*/  IADD3.X R45, R14, R45, R9, P5, P6 ;  /* 0x0000002d0e2d7210 */ /* 0x000fe40002fec409 */
[----:B------:R-:W-:-:S04]  /*8270*/  LEA R44, P5, R46, UR4, 0x1 ;  /* 0x000000042e2c7c11 */ /* 0x000fc8000f8a08ff */
[----:B------:R-:W-:Y:S02]  /*8280*/  LEA.HI.X R45, R46, UR5, R45, 0x1, P5 ;  /* 0x000000052e2d7c11 */ /* 0x000fe4000a8f0c2d */
[----:B------:R-:W-:-:S03]  /*8290*/  @!P4 LEA R46, P5, R174, UR4, 0x1 ;  /* 0x00000004ae2ecc11 */ /* 0x000fc6000f8a08ff */
[----:B---3--:R3:W-:Y:S01]  /*82a0*/  STG.E.128 desc[UR6][R44.64], R92 ;  /* 0x0000005c2c007986 */ /* 0x0087e2000c101d06 */
[----:B------:R-:W-:-:S05]  /*82b0*/  @!P4 LEA.HI.X R47, R174, UR5, R47, 0x1, P5 ;  /* 0x00000005ae2fcc11 */ /* 0x000fca000a8f0c2f */
[----:B0-----:R3:W-:Y:S04]  /*82c0*/  @!P4 STG.E.128 desc[UR6][R46.64], R96 ;  /* 0x000000602e00c986 */ /* 0x0017e8000c101d06 */
.L_x_7372:
[----:B------:R-:W-:Y:S05]  /*82d0*/  BSYNC B1 ;  /* 0x0000000000017941 */ /* 0x000fea0003800000 */
.L_x_7371:
[----:B------:R-:W-:Y:S01]  /*82e0*/  VIADD R175, R22, 0x20 ;  /* 0x0000002016af7836 */ /* 0x000fe20000000000 */
[----:B------:R-:W-:Y:S04]  /*82f0*/  BSSY B1, `(.L_x_7375) ;  /* 0x000008e000017945 */ /* 0x000fe80003800000 */
[----:B------:R-:W-:-:S13]  /*8300*/  ISETP.GE.OR P4, PT, R175, R4, P0 ;  /* 0x00000004af00720c */ /* 0x000fda0000786670 */
[----:B------:R-:W-:Y:S05]  /*8310*/  @P4 BRA `(.L_x_7376) ;  /* 0x00000008002c4947 */ /* 0x000fea0003800000 */
[----:B---3--:R-:W3:Y:S04]  /*8320*/  LDL R44, [R1+0x4] ;  /* 0x00000400012c7983 */ /* 0x008ee80000100800 */
[----:B------:R-:W4:Y:S01]  /*8330*/  LDL R47, [R1+0x3c] ;  /* 0x00003c00012f7983 */ /* 0x000f220000100800 */
        /* <DEDUP_REMOVED lines=8> */
[----:B---3--:R-:W-:-:S04]  /*83c0*/  LOP3.LUT P5, RZ, R44, 0x1, RZ, 0xc0, !PT ;  /* 0x000000012cff7812 */ /* 0x008fc800078ac0ff */
[----:B------:R-:W-:-:S04]  /*83d0*/  SEL R44, R122, R151, !P5 ;  /* 0x000000977a2c7207 */ /* 0x000fc80006800000 */
        /* <DEDUP_REMOVED lines=8> */
[----:B----4-:R-:W-:Y:S01]  /*8460*/  IMAD R45, R45, 0x2c00, R47 ;  /* 0x00002c002d2d7824 */ /* 0x010fe200078e022f */
[----:B------:R-:W-:Y:S01]  /*8470*/  LOP3.LUT R44, R44, R46, RZ, 0x3c, !PT ;  /* 0x0000002e2c2c7212 */ /* 0x000fe200078e3cff */
[----:B------:R-:W-:-:S03]  /*8480*/  IMAD R47, R23, 0x5800, R146 ;  /* 0x00005800172f7824 */ /* 0x000fc600078e0292 */
[----:B------:R-:W-:-:S05]  /*8490*/  IADD3 R44, R45, R44, RZ ;  /* 0x0000002c2d2c7210 */ /* 0x000fca0007ffe0ff */
[----:B------:R-:W-:Y:S02]  /*84a0*/  IMAD R45, R23, 0x5800, R44 ;  /* 0x00005800172d7824 */ /* 0x000fe400078e022c */
[--C-:B------:R-:W-:Y:S02]  /*84b0*/  IMAD R44, R47, 0x2, R2.reuse ;  /* 0x000000022f2c7824 */ /* 0x100fe400078e0202 */
[----:B------:R-:W-:-:S04]  /*84c0*/  IMAD R48, R45, 0x2, R2 ;  /* 0x000000022d307824 */ /* 0x000fc800078e0202 */
[----:B------:R-:W0:Y:S04]  /*84d0*/  LDS.128 R44, [R44+0x1e400] ;  /* 0x01e400002c2c7984 */ /* 0x000e280000000c00 */
[----:B------:R-:W3:Y:S01]  /*84e0*/  LDS.128 R48, [R48+0x1e400] ;  /* 0x01e4000030307984 */ /* 0x000ee20000000c00 */
[----:B------:R-:W-:Y:S05]  /*84f0*/  @P3 BRA `(.L_x_7378) ;  /* 0x0000000400683947 */ /* 0x000fea0003800000 */
[----:B---3--:R-:W-:Y:S01]  /*8500*/  IMAD.MOV.U32 R95, RZ, RZ, R49 ;  /* 0x000000ffff5f7224 */ /* 0x008fe200078e0031 */
[----:B------:R-:W-:Y:S01]  /*8510*/  SHF.R.U64 R52, R52, 0x10, R53 ;  /* 0x0000001034347819 */ /* 0x000fe20000001235 */
[----:B0-----:R-:W-:Y:S01]  /*8520*/  IMAD.MOV.U32 R49, RZ, RZ, R45 ;  /* 0x000000ffff317224 */ /* 0x001fe200078e002d */
[----:B------:R-:W-:Y:S01]  /*8530*/  SHF.R.U64 R58, R58, 0x10, R59 ;  /* 0x000000103a3a7819 */ /* 0x000fe2000000123b */
[----:B------:R-:W-:Y:S01]  /*8540*/  HADD2.F32 R96, -RZ, R194.H1_H1 ;  /* 0x300000c2ff607230 */ /* 0x000fe20000004100 */
[----:B------:R-:W-:Y:S01]  /*8550*/  SHF.R.U64 R54, R54, 0x10, R55 ;  /* 0x0000001036367819 */ /* 0x000fe20000001237 */
[----:B------:R-:W-:Y:S02]  /*8560*/  HADD2.F32 R93, -RZ, R95.H0_H0 ;  /* 0x2000005fff5d7230 */ /* 0x000fe40000004100 */
[----:B------:R-:W-:Y:S02]  /*8570*/  HADD2.F32 R94, -RZ, R49.H0_H0 ;  /* 0x20000031ff5e7230 */ /* 0x000fe40000004100 */
[----:B------:R-:W-:-:S02]  /*8580*/  HADD2.F32 R45, -RZ, R193.H0_H0 ;  /* 0x200000c1ff2d7230 */ /* 0x000fc40000004100 */
        /* <DEDUP_REMOVED lines=10> */
[----:B------:R-:W-:Y:S01]  /*8630*/  HADD2.F32 R58, -RZ, R58.H0_H0 ;  /* 0x2000003aff3a7230 */ /* 0x000fe20000004100 */
[----:B------:R-:W-:Y:S01]  /*8640*/  SHF.R.U64 R57, R56, 0x10, R57 ;  /* 0x0000001038397819 */ /* 0x000fe20000001239 */
[----:B------:R-:W-:-:S02]  /*8650*/  HADD2.F32 R96, -RZ, R96.H0_H0 ;  /* 0x20000060ff607230 */ /* 0x000fc40000004100 */
[----:B------:R-:W-:Y:S02]  /*8660*/  HADD2.F32 R95, -RZ, R95.H0_H0 ;  /* 0x2000005fff5f7230 */ /* 0x000fe40000004100 */
[----:B------:R-:W-:Y:S02]  /*8670*/  HADD2.F32 R56, -RZ, R47.H0_H0 ;  /* 0x2000002fff387230 */ /* 0x000fe40000004100 */
[-C--:B------:R-:W-:Y:S01]  /*8680*/  FMUL.FTZ R97, R45, R96.reuse ;  /* 0x000000602d617220 */ /* 0x080fe20000410000 */
[C---:B------:R-:W-:Y:S01]  /*8690*/  FMUL.FTZ R96, R49.reuse, R96 ;  /* 0x0000006031607220 */ /* 0x040fe20000410000 */
[----:B------:R-:W-:Y:S02]  /*86a0*/  HADD2.F32 R57, -RZ, R57.H0_H0 ;  /* 0x20000039ff397230 */ /* 0x000fe40000004100 */
[-C--:B------:R-:W-:Y:S01]  /*86b0*/  FFMA.FTZ R49, R49, R95.reuse, -R97 ;  /* 0x0000005f31317223 */ /* 0x080fe20000010861 */
[----:B------:R-:W-:Y:S01]  /*86c0*/  FFMA.FTZ R45, R45, R95, R96 ;  /* 0x0000005f2d2d7223 */ /* 0x000fe20000010060 */
[----:B------:R-:W-:-:S02]  /*86d0*/  HADD2.F32 R97, -RZ, R193.H1_H1 ;  /* 0x300000c1ff617230 */ /* 0x000fc40000004100 */
[--C-:B------:R-:W-:Y:S01]  /*86e0*/  HADD2.F32 R95, -RZ, R51.reuse.H0_H0 ;  /* 0x20000033ff5f7230 */ /* 0x100fe20000004100 */
[----:B------:R-:W-:Y:S01]  /*86f0*/  F2FP.F16.F32.PACK_AB R49, R49, R94 ;  /* 0x0000005e3131723e */ /* 0x000fe200000000ff */
[----:B------:R-:W-:Y:S01]  /*8700*/  HADD2.F32 R96, -RZ, R192.H1_H1 ;  /* 0x300000c0ff607230 */ /* 0x000fe20000004100 */
[----:B------:R-:W-:Y:S01]  /*8710*/  F2FP.F16.F32.PACK_AB R93, R45, R93 ;  /* 0x0000005d2d5d723e */ /* 0x000fe200000000ff */
[----:B------:R-:W-:Y:S02]  /*8720*/  HADD2.F32 R54, -RZ, R54.H0_H0 ;  /* 0x20000036ff367230 */ /* 0x000fe40000004100 */
[CC--:B------:R-:W-:Y:S01]  /*8730*/  FMUL.FTZ R98, R95.reuse, R97.reuse ;  /* 0x000000615f627220 */ /* 0x0c0fe20000410000 */
[C---:B------:R-:W-:Y:S01]  /*8740*/  FMUL.FTZ R97, R56.reuse, R97 ;  /* 0x0000006138617220 */ /* 0x040fe20000410000 */
[----:B------:R-:W-:Y:S02]  /*8750*/  IMAD.MOV.U32 R45, RZ, RZ, R49 ;  /* 0x000000ffff2d7224 */ /* 0x000fe400078e0031 */
[-C--:B------:R-:W-:Y:S01]  /*8760*/  FFMA.FTZ R56, R56, R96.reuse, -R98 ;  /* 0x0000006038387223 */ /* 0x080fe20000010862 */
[----:B------:R-:W-:Y:S01]  /*8770*/  FFMA.FTZ R97, R95, R96, R97 ;  /* 0x000000605f617223 */ /* 0x000fe20000010061 */
[----:B------:R-:W-:Y:S01]  /*8780*/  SHF.R.U32.HI R96, RZ, 0x10, R59 ;  /* 0x00000010ff607819 */ /* 0x000fe2000001163b */
[----:B------:R-:W-:Y:S01]  /*8790*/  HADD2.F32 R95, -RZ, R51.H1_H1 ;  /* 0x30000033ff5f7230 */ /* 0x000fe20000004100 */
[----:B------:R-:W-:Y:S01]  /*87a0*/  SHF.R.U32.HI R98, RZ, 0x10, R55 ;  /* 0x00000010ff627819 */ /* 0x000fe20000011637 */
[----:B------:R-:W-:-:S02]  /*87b0*/  IMAD.MOV.U32 R49, RZ, RZ, R93 ;  /* 0x000000ffff317224 */ /* 0x000fc400078e005d */
        /* <DEDUP_REMOVED lines=8> */
[--C-:B------:R-:W-:Y:S02]  /*8840*/  HADD2.F32 R95, -RZ, R48.reuse.H0_H0 ;  /* 0x20000030ff5f7230 */ /* 0x100fe40000004100 */
[----:B------:R-:W-:Y:S01]  /*8850*/  HADD2.F32 R48, -RZ, R48.H1_H1 ;  /* 0x30000030ff307230 */ /* 0x000fe20000004100 */
[----:B------:R-:W-:Y:S01]  /*8860*/  F2FP.F16.F32.PACK_AB R51, R51, R56 ;  /* 0x000000383333723e */ /* 0x000fe200000000ff */
[----:B------:R-:W-:Y:S02]  /*8870*/  HADD2.F32 R44, -RZ, R44.H1_H1 ;  /* 0x3000002cff2c7230 */ /* 0x000fe40000004100 */
[----:B------:R-:W-:Y:S01]  /*8880*/  FMUL.FTZ R99, R95, R174 ;  /* 0x000000ae5f637220 */ /* 0x000fe20000410000 */
[----:B------:R-:W-:-:S02]  /*8890*/  HADD2.F32 R96, -RZ, R189.H0_H0 ;  /* 0x200000bdff607230 */ /* 0x000fc40000004100 */
[----:B------:R-:W-:Y:S01]  /*88a0*/  FMUL.FTZ R174, R98, R174 ;  /* 0x000000ae62ae7220 */ /* 0x000fe20000410000 */
[-C--:B------:R-:W-:Y:S01]  /*88b0*/  FMUL.FTZ R53, R48, R57.reuse ;  /* 0x0000003930357220 */ /* 0x080fe20000410000 */
[C---:B------:R-:W-:Y:S01]  /*88c0*/  FMUL.FTZ R57, R44.reuse, R57 ;  /* 0x000000392c397220 */ /* 0x040fe20000410000 */
[----:B------:R-:W-:Y:S01]  /*88d0*/  F2FP.F16.F32.PACK_AB R97, R47, R97 ;  /* 0x000000612f61723e */ /* 0x000fe200000000ff */
[----:B------:R-:W-:Y:S01]  /*88e0*/  FFMA.FTZ R174, R95, R96, R174 ;  /* 0x000000605fae7223 */ /* 0x000fe200000100ae */
[-C--:B------:R-:W-:Y:S01]  /*88f0*/  FFMA.FTZ R53, R44, R52.reuse, -R53 ;  /* 0x000000342c357223 */ /* 0x080fe20000010835 */
[----:B------:R-:W-:Y:S01]  /*8900*/  FFMA.FTZ R57, R48, R52, R57 ;  /* 0x0000003430397223 */ /* 0x000fe20000010039 */
[----:B------:R-:W-:Y:S02]  /*8910*/  HADD2.F32 R95, -RZ, R188.H1_H1 ;  /* 0x300000bcff5f7230 */ /* 0x000fe40000004100 */
[----:B------:R-:W-:Y:S01]  /*8920*/  FFMA.FTZ R99, R98, R96, -R99 ;  /* 0x0000006062637223 */ /* 0x000fe20000010863 */
[----:B------:R-:W-:Y:S01]  /*8930*/  HADD2.F32 R44, -RZ, R50.H0_H0 ;  /* 0x20000032ff2c7230 */ /* 0x000fe20000004100 */
[----:B------:R-:W-:Y:S01]  /*8940*/  MOV R47, R51 ;  /* 0x00000033002f7202 */ /* 0x000fe20000000f00 */
[----:B------:R-:W-:Y:S01]  /*8950*/  HADD2.F32 R52, -RZ, R46.H0_H0 ;  /* 0x2000002eff347230 */ /* 0x000fe20000004100 */
[----:B------:R-:W-:Y:S01]  /*8960*/  F2FP.F16.F32.PACK_AB R57, R57, R174 ;  /* 0x000000ae3939723e */ /* 0x000fe200000000ff */
[----:B------:R-:W-:-:S02]  /*8970*/  HADD2.F32 R48, -RZ, R188.H0_H0 ;  /* 0x200000bcff307230 */ /* 0x000fc40000004100 */
        /* <DEDUP_REMOVED lines=9> */
[----:B------:R-:W-:-:S02]  /*8a10*/  IMAD.MOV.U32 R48, RZ, RZ, R57 ;  /* 0x000000ffff307224 */ /* 0x000fc400078e0039 */
[-C--:B------:R-:W-:Y:S01]  /*8a20*/  FFMA.FTZ R44, R46, R54.reuse, -R44 ;  /* 0x000000362e2c7223 */ /* 0x080fe2000001082c */
[----:B------:R-:W-:Y:S01]  /*8a30*/  FFMA.FTZ R58, R50, R54, R58 ;  /* 0x00000036323a7223 */ /* 0x000fe2000001003a */
[----:B------:R-:W-:-:S03]  /*8a40*/  IMAD.MOV.U32 R51, RZ, RZ, R97 ;  /* 0x000000ffff337224 */ /* 0x000fc600078e0061 */
[----:B------:R-:W-:Y:S02]  /*8a50*/  F2FP.F16.F32.PACK_AB R59, R44, R59 ;  /* 0x0000003b2c3b723e */ /* 0x000fe400000000ff */
[----:B------:R-:W-:Y:S02]  /*8a60*/  F2FP.F16.F32.PACK_AB R58, R58, R95 ;  /* 0x0000005f3a3a723e */ /* 0x000fe400000000ff */
[----:B------:R-:W-:Y:S01]  /*8a70*/  MOV R44, R53 ;  /* 0x00000035002c7202 */ /* 0x000fe20000000f00 */
[----:B------:R-:W-:Y:S02]  /*8a80*/  IMAD.MOV.U32 R46, RZ, RZ, R59 ;  /* 0x000000ffff2e7224 */ /* 0x000fe400078e003b */
[----:B------:R-:W-:-:S07]  /*8a90*/  IMAD.MOV.U32 R50, RZ, RZ, R58 ;  /* 0x000000ffff327224 */ /* 0x000fce00078e003a */
.L_x_7378:
[----:B------:R-:W-:Y:S05]  /*8aa0*/  BSYNC B2 ;  /* 0x0000000000027941 */ /* 0x000fea0003800000 */
.L_x_7377:
[-C--:B--2---:R-:W-:Y:S01]  /*8ab0*/  IMAD R54, R155, R138.reuse, RZ ;  /* 0x0000008a9b367224 */ /* 0x084fe200078e02ff */
[----:B------:R-:W-:Y:S01]  /*8ac0*/  ULDC.64 UR4, c[0x0][0x2e8] ;  /* 0x0000ba0000047ab9 */ /* 0x000fe20000000a00 */
[----:B------:R-:W-:Y:S01]  /*8ad0*/  IMAD.WIDE.U32 R52, R175, R138, R136 ;  /* 0x0000008aaf347225 */ /* 0x000fe200078e0088 */
[----:B------:R-:W-:-:S03]  /*8ae0*/  ULDC.64 UR6, c[0x0][0x208] ;  /* 0x0000820000067ab9 */ /* 0x000fc60000000a00 */
[----:B------:R-:W-:-:S04]  /*8af0*/  IMAD R55, R175, R139, R54 ;  /* 0x0000008baf377224 */ /* 0x000fc800078e0236 */
[----:B------:R-:W-:Y:S01]  /*8b00*/  IMAD.IADD R55, R53, 0x1, R55 ;  /* 0x0000000135377824 */ /* 0x000fe200078e0237 */
[----:B------:R-:W-:-:S04]  /*8b10*/  IADD3 R53, P4, P5, R100, R52, R20 ;  /* 0x0000003464357210 */ /* 0x000fc80007d9e014 */
[----:B------:R-:W-:Y:S02]  /*8b20*/  IADD3.X R54, R14, R55, R9, P4, P5 ;  /* 0x000000370e367210 */ /* 0x000fe400027ea409 */
[----:B------:R-:W-:-:S13]  /*8b30*/  ISETP.GE.AND P4, PT, R92, R150, PT ;  /* 0x000000965c00720c */ /* 0x000fda0003f86270 */
[--C-:B------:R-:W-:Y:S02]  /*8b40*/  @!P4 SHF.R.S32.HI R56, RZ, 0x1f, R92.reuse ;  /* 0x0000001fff38c819 */ /* 0x100fe4000001145c */
[----:B------:R-:W-:-:S04]  /*8b50*/  @!P4 IADD3 R92, P5, P6, R100, R52, R92 ;  /* 0x00000034645cc210 */ /* 0x000fc80007ebe05c */
[----:B------:R-:W-:Y:S02]  /*8b60*/  @!P4 IADD3.X R56, R14, R55, R56, P5, P6 ;  /* 0x000000370e38c210 */ /* 0x000fe40002fec438 */
[----:B------:R-:W-:-:S04]  /*8b70*/  LEA R52, P5, R53, UR4, 0x1 ;  /* 0x0000000435347c11 */ /* 0x000fc8000f8a08ff */
[----:B------:R-:W-:Y:S02]  /*8b80*/  LEA.HI.X R53, R53, UR5, R54, 0x1, P5 ;  /* 0x0000000535357c11 */ /* 0x000fe4000a8f0c36 */
[----:B------:R-:W-:-:S03]  /*8b90*/  @!P4 LEA R54, P5, R92, UR4, 0x1 ;  /* 0x000000045c36cc11 */ /* 0x000fc6000f8a08ff */
[----:B0-----:R0:W-:Y:S01]  /*8ba0*/  STG.E.128 desc[UR6][R52.64], R44 ;  /* 0x0000002c34007986 */ /* 0x0011e2000c101d06 */
[----:B------:R-:W-:-:S05]  /*8bb0*/  @!P4 LEA.HI.X R55, R92, UR5, R56, 0x1, P5 ;  /* 0x000000055c37cc11 */ /* 0x000fca000a8f0c38 */
[----:B---3--:R0:W-:Y:S04]  /*8bc0*/  @!P4 STG.E.128 desc[UR6][R54.64], R48 ;  /* 0x000000303600c986 */ /* 0x0081e8000c101d06 */
.L_x_7376:
[----:B------:R-:W-:Y:S05]  /*8bd0*/  BSYNC B1 ;  /* 0x0000000000017941 */ /* 0x000fea0003800000 */
.L_x_7375:
[----:B0--3--:R-:W-:Y:S01]  /*8be0*/  VIADD R45, R22, 0x40 ;  /* 0x00000040162d7836 */ /* 0x009fe20000000000 */
[----:B------:R-:W-:Y:S04]  /*8bf0*/  BSSY B1, `(.L_x_7379) ;  /* 0x0000087000017945 */ /* 0x000fe80003800000 */
[----:B------:R-:W-:-:S13]  /*8c00*/  ISETP.GE.OR P4, PT, R45, R4, P0 ;  /* 0x000000042d00720c */ /* 0x000fda0000786670 */
[----:B------:R-:W-:Y:S05]  /*8c10*/  @P4 BRA `(.L_x_7380) ;  /* 0x0000000800104947 */ /* 0x000fea0003800000 */
[----:B------:R-:W3:Y:S04]  /*8c20*/  LDL R44, [R1+0x4] ;  /* 0x00000400012c7983 */ /* 0x000ee80000100800 */
[----:B------:R-:W4:Y:S01]  /*8c30*/  LDL R47, [R1+0x38] ;  /* 0x00003800012f7983 */ /* 0x000f220000100800 */
[----:B--2---:R-:W-:Y:S01]  /*8c40*/  IMAD.WIDE.U32 R52, R45, R138, R136 ;  /* 0x0000008a2d347225 */ /* 0x004fe200078e0088 */
[----:B------:R-:W-:Y:S03]  /*8c50*/  BSSY B2, `(.L_x_7381) ;  /* 0x0000074000027945 */ /* 0x000fe60003800000 */
[----:B------:R-:W-:Y:S01]  /*8c60*/  VIADD R46, R22, 0x40 ;  /* 0x00000040162e7836 */ /* 0x000fe20000000000 */
[----:B------:R-:W-:Y:S01]  /*8c70*/  IADD3 R54, P4, P5, R100, R52, R20 ;  /* 0x0000003464367210 */ /* 0x000fe20007d9e014 */
[----:B------:R-:W-:-:S02]  /*8c80*/  VIADD R48, R22, 0x40 ;  /* 0x0000004016307836 */ /* 0x000fc40000000000 */
[----:B------:R-:W-:-:S03]  /*8c90*/  IMAD.SHL.U32 R46, R46, 0x40, RZ ;  /* 0x000000402e2e7824 */ /* 0x000fc600078e00ff */
[----:B------:R-:W-:Y:S02]  /*8ca0*/  SHF.L.U32 R48, R48, 0x6, RZ ;  /* 0x0000000630307819 */ /* 0x000fe400000006ff */
[----:B------:R-:W-:Y:S02]  /*8cb0*/  LOP3.LUT R46, R46, 0x1c0, RZ, 0xc0, !PT ;  /* 0x000001c02e2e7812 */ /* 0x000fe400078ec0ff */
[----:B------:R-:W-:Y:S02]  /*8cc0*/  LOP3.LUT R48, R48, 0x1c0, RZ, 0xc0, !PT ;  /* 0x000001c030307812 */ /* 0x000fe400078ec0ff */
[----:B------:R-:W-:Y:S02]  /*8cd0*/  SHF.R.U32.HI R46, RZ, 0x3, R46 ;  /* 0x00000003ff2e7819 */ /* 0x000fe4000001162e */
[----:B---3--:R-:W-:Y:S01]  /*8ce0*/  LOP3.LUT P6, RZ, R44, 0x1, RZ, 0xc0, !PT ;  /* 0x000000012cff7812 */ /* 0x008fe200078cc0ff */
[----:B------:R-:W-:-:S04]  /*8cf0*/  IMAD R44, R154, R138, RZ ;  /* 0x0000008a9a2c7224 */ /* 0x000fc800078e02ff */
[----:B------:R-:W-:Y:S01]  /*8d00*/  IMAD R45, R45, R139, R44 ;  /* 0x0000008b2d2d7224 */ /* 0x000fe200078e022c */
[----:B------:R-:W-:-:S04]  /*8d10*/  SEL R44, R122, R151, !P6 ;  /* 0x000000977a2c7207 */ /* 0x000fc80007000000 */
[----:B------:R-:W-:Y:S02]  /*8d20*/  IADD3 R56, R53, R45, RZ ;  /* 0x0000002d35387210 */ /* 0x000fe40007ffe0ff */
[----:B------:R-:W-:Y:S02]  /*8d30*/  SHF.R.S32.HI R45, RZ, 0x1f, R44 ;  /* 0x0000001fff2d7819 */ /* 0x000fe4000001142c */
[----:B------:R-:W-:Y:S02]  /*8d40*/  IADD3.X R55, R14, R56, R9, P4, P5 ;  /* 0x000000380e377210 */ /* 0x000fe400027ea409 */
[----:B------:R-:W-:-:S04]  /*8d50*/  LEA.HI R45, R45, R44, RZ, 0x4 ;  /* 0x0000002c2d2d7211 */ /* 0x000fc800078f20ff */
[----:B------:R-:W-:-:S04]  /*8d60*/  LEA.HI.SX32 R45, R45, R10, 0x1c ;  /* 0x0000000a2d2d7211 */ /* 0x000fc800078fe2ff */
[----:B------:R-:W-:Y:S01]  /*8d70*/  SHF.R.S32.HI R44, RZ, 0x1f, R45 ;  /* 0x0000001fff2c7819 */ /* 0x000fe2000001142d */
[----:B------:R-:W-:-:S03]  /*8d80*/  IMAD.SHL.U32 R57, R45, 0x8, RZ ;  /* 0x000000082d397824 */ /* 0x000fc600078e00ff */
[----:B------:R-:W-:-:S04]  /*8d90*/  LEA.HI R44, R44, R45, RZ, 0x3 ;  /* 0x0000002d2c2c7211 */ /* 0x000fc800078f18ff */
[----:B------:R-:W-:Y:S02]  /*8da0*/  SHF.R.S32.HI R45, RZ, 0x3, R44 ;  /* 0x00000003ff2d7819 */ /* 0x000fe4000001142c */
[----:B------:R-:W-:-:S03]  /*8db0*/  LOP3.LUT R44, R48, 0x38, R57, 0xf8, !PT ;  /* 0x00000038302c7812 */ /* 0x000fc600078ef839 */
[----:B----4-:R-:W-:Y:S01]  /*8dc0*/  IMAD R45, R45, 0x2c00, R47 ;  /* 0x00002c002d2d7824 */ /* 0x010fe200078e022f */
        /* <DEDUP_REMOVED lines=9> */
[----:B------:R-:W-:Y:S01]  /*8e60*/  HADD2.F32 R93, -RZ, R187.H1_H1 ;  /* 0x300000bbff5d7230 */ /* 0x000fe20000004100 */
[----:B------:R-:W-:Y:S01]  /*8e70*/  SHF.R.U64 R64, R64, 0x10, R65 ;  /* 0x0000001040407819 */ /* 0x000fe20000001241 */
[----:B--2---:R-:W-:Y:S01]  /*8e80*/  HADD2.F32 R59, -RZ, R49.H0_H0 ;  /* 0x20000031ff3b7230 */ /* 0x004fe20000004100 */
[----:B------:R-:W-:Y:S01]  /*8e90*/  SHF.R.U64 R60, R60, 0x10, R61 ;  /* 0x000000103c3c7819 */ /* 0x000fe2000000123d */
[----:B0-----:R-:W-:Y:S01]  /*8ea0*/  HADD2.F32 R92, -RZ, R45.H0_H0 ;  /* 0x2000002dff5c7230 */ /* 0x001fe20000004100 */
[----:B------:R-:W-:Y:S01]  /*8eb0*/  SHF.R.U64 R66, R66, 0x10, R67 ;  /* 0x0000001042427819 */ /* 0x000fe20000001243 */
[----:B------:R-:W-:Y:S02]  /*8ec0*/  HADD2.F32 R58, -RZ, R187.H0_H0 ;  /* 0x200000bbff3a7230 */ /* 0x000fe40000004100 */
[-C--:B------:R-:W-:Y:S01]  /*8ed0*/  FMUL.FTZ R94, R59, R93.reuse ;  /* 0x0000005d3b5e7220 */ /* 0x080fe20000410000 */
[----:B------:R-:W-:Y:S02]  /*8ee0*/  HADD2.F32 R49, -RZ, R49.H1_H1 ;  /* 0x30000031ff317230 */ /* 0x000fe40000004100 */
[----:B------:R-:W-:Y:S01]  /*8ef0*/  FMUL.FTZ R93, R92, R93 ;  /* 0x0000005d5c5d7220 */ /* 0x000fe20000410000 */
[----:B------:R-:W-:-:S02]  /*8f00*/  HADD2.F32 R95, -RZ, R186.H1_H1 ;  /* 0x300000baff5f7230 */ /* 0x000fc40000004100 */
[-C--:B------:R-:W-:Y:S01]  /*8f10*/  FFMA.FTZ R92, R92, R58.reuse, -R94 ;  /* 0x0000003a5c5c7223 */ /* 0x080fe2000001085e */
[----:B------:R-:W-:Y:S01]  /*8f20*/  SHF.R.U32.HI R94, RZ, 0x10, R61 ;  /* 0x00000010ff5e7819 */ /* 0x000fe2000001163d */
[----:B------:R-:W-:Y:S01]  /*8f30*/  FFMA.FTZ R59, R59, R58, R93 ;  /* 0x0000003a3b3b7223 */ /* 0x000fe2000001005d */
[----:B------:R-:W-:Y:S01]  /*8f40*/  SHF.R.U32.HI R93, RZ, 0x10, R65 ;  /* 0x00000010ff5d7819 */ /* 0x000fe20000011641 */
[----:B------:R-:W-:Y:S01]  /*8f50*/  HADD2.F32 R58, -RZ, R45.H1_H1 ;  /* 0x3000002dff3a7230 */ /* 0x000fe20000004100 */
[----:B------:R-:W-:Y:S01]  /*8f60*/  SHF.R.U64 R62, R62, 0x10, R63 ;  /* 0x000000103e3e7819 */ /* 0x000fe2000000123f */
[----:B------:R-:W-:Y:S02]  /*8f70*/  HADD2.F32 R45, -RZ, R94.H0_H0 ;  /* 0x2000005eff2d7230 */ /* 0x000fe40000004100 */
[----:B------:R-:W-:Y:S02]  /*8f80*/  HADD2.F32 R93, -RZ, R93.H0_H0 ;  /* 0x2000005dff5d7230 */ /* 0x000fe40000004100 */
[----:B------:R-:W-:-:S02]  /*8f90*/  HADD2.F32 R98, -RZ, R185.H1_H1 ;  /* 0x300000b9ff627230 */ /* 0x000fc40000004100 */
[----:B------:R-:W-:Y:S02]  /*8fa0*/  HADD2.F32 R64, -RZ, R64.H0_H0 ;  /* 0x20000040ff407230 */ /* 0x000fe40000004100 */
[CC--:B------:R-:W-:Y:S01]  /*8fb0*/  FMUL.FTZ R94, R49.reuse, R93.reuse ;  /* 0x0000005d315e7220 */ /* 0x0c0fe20000410000 */
[C---:B------:R-:W-:Y:S01]  /*8fc0*/  FMUL.FTZ R93, R58.reuse, R93 ;  /* 0x0000005d3a5d7220 */ /* 0x040fe20000410000 */
[----:B------:R-:W-:Y:S02]  /*8fd0*/  HADD2.F32 R61, -RZ, R48.H1_H1 ;  /* 0x30000030ff3d7230 */ /* 0x000fe40000004100 */
[-C--:B------:R-:W-:Y:S01]  /*8fe0*/  FFMA.FTZ R58, R58, R45.reuse, -R94 ;  /* 0x0000002d3a3a7223 */ /* 0x080fe2000001085e */
[----:B------:R-:W-:Y:S01]  /*8ff0*/  FFMA.FTZ R49, R49, R45, R93 ;  /* 0x0000002d31317223 */ /* 0x000fe2000001005d */
[----:B------:R-:W-:Y:S02]  /*9000*/  IMAD.MOV.U32 R45, RZ, RZ, R51 ;  /* 0x000000ffff2d7224 */ /* 0x000fe400078e0033 */
[----:B------:R-:W-:Y:S01]  /*9010*/  HADD2.F32 R51, -RZ, R47.H0_H0 ;  /* 0x2000002fff337230 */ /* 0x000fe20000004100 */
[----:B------:R-:W-:Y:S01]  /*9020*/  F2FP.F16.F32.PACK_AB R58, R58, R92 ;  /* 0x0000005c3a3a723e */ /* 0x000fe200000000ff */
[----:B------:R-:W-:Y:S01]  /*9030*/  HADD2.F32 R94, -RZ, R186.H0_H0 ;  /* 0x200000baff5e7230 */ /* 0x000fe20000004100 */
[----:B------:R-:W-:Y:S01]  /*9040*/  F2FP.F16.F32.PACK_AB R49, R49, R59 ;  /* 0x0000003b3131723e */ /* 0x000fe200000000ff */
[----:B------:R-:W-:-:S02]  /*9050*/  HADD2.F32 R93, -RZ, R45.H0_H0 ;  /* 0x2000002dff5d7230 */ /* 0x000fc40000004100 */
[----:B------:R-:W-:Y:S02]  /*9060*/  HADD2.F32 R45, -RZ, R45.H1_H1 ;  /* 0x3000002dff2d7230 */ /* 0x000fe40000004100 */
[----:B------:R-:W-:Y:S02]  /*9070*/  HADD2.F32 R47, -RZ, R47.H1_H1 ;  /* 0x3000002fff2f7230 */ /* 0x000fe40000004100 */
[-C--:B------:R-:W-:Y:S01]  /*9080*/  FMUL.FTZ R96, R93, R95.reuse ;  /* 0x0000005f5d607220 */ /* 0x080fe20000410000 */
[C---:B------:R-:W-:Y:S01]  /*9090*/  FMUL.FTZ R95, R51.reuse, R95 ;  /* 0x0000005f335f7220 */ /* 0x040fe20000410000 */
[----:B------:R-:W-:Y:S02]  /*90a0*/  HADD2.F32 R65, -RZ, R44.H1_H1 ;  /* 0x3000002cff417230 */ /* 0x000fe40000004100 */
[-C--:B------:R-:W-:Y:S01]  /*90b0*/  FFMA.FTZ R51, R51, R94.reuse, -R96 ;  /* 0x0000005e33337223 */ /* 0x080fe20000010860 */
[----:B------:R-:W-:Y:S01]  /*90c0*/  FFMA.FTZ R95, R93, R94, R95 ;  /* 0x0000005e5d5f7223 */ /* 0x000fe2000001005f */
[----:B------:R-:W-:Y:S01]  /*90d0*/  SHF.R.U32.HI R94, RZ, 0x10, R67 ;  /* 0x00000010ff5e7819 */ /* 0x000fe20000011643 */
[----:B------:R-:W-:Y:S01]  /*90e0*/  HADD2.F32 R60, -RZ, R60.H0_H0 ;  /* 0x2000003cff3c7230 */ /* 0x000fe20000004100 */
        /* <DEDUP_REMOVED lines=10> */
[----:B------:R-:W-:-:S02]  /*9190*/  HADD2.F32 R93, -RZ, R48.H0_H0 ;  /* 0x20000030ff5d7230 */ /* 0x000fc40000004100 */
[----:B------:R-:W-:Y:S02]  /*91a0*/  HADD2.F32 R96, -RZ, R44.H0_H0 ;  /* 0x2000002cff607230 */ /* 0x000fe40000004100 */
[----:B------:R-:W-:Y:S01]  /*91b0*/  FMUL.FTZ R44, R61, R64 ;  /* 0x000000403d2c7220 */ /* 0x000fe20000410000 */
[----:B------:R-:W-:Y:S02]  /*91c0*/  HADD2.F32 R94, -RZ, R185.H0_H0 ;  /* 0x200000b9ff5e7230 */ /* 0x000fe40000004100 */
[----:B------:R-:W-:Y:S01]  /*91d0*/  FMUL.FTZ R97, R93, R98 ;  /* 0x000000625d617220 */ /* 0x000fe20000410000 */
[C---:B------:R-:W-:Y:S01]  /*91e0*/  FMUL.FTZ R64, R65.reuse, R64 ;  /* 0x0000004041407220 */ /* 0x040fe20000410000 */
[----:B------:R-:W-:Y:S01]  /*91f0*/  FMUL.FTZ R98, R96, R98 ;  /* 0x0000006260627220 */ /* 0x000fe20000410000 */
[-C--:B------:R-:W-:Y:S01]  /*9200*/  FFMA.FTZ R44, R65, R60.reuse, -R44 ;  /* 0x0000003c412c7223 */ /* 0x080fe2000001082c */
[----:B------:R-:W-:Y:S02]  /*9210*/  HADD2.F32 R48, -RZ, R184.H0_H0 ;  /* 0x200000b8ff307230 */ /* 0x000fe40000004100 */
[----:B------:R-:W-:Y:S01]  /*9220*/  FFMA.FTZ R61, R61, R60, R64 ;  /* 0x0000003c3d3d7223 */ /* 0x000fe20000010040 */
[----:B------:R-:W-:Y:S01]  /*9230*/  FFMA.FTZ R98, R93, R94, R98 ;  /* 0x0000005e5d627223 */ /* 0x000fe20000010062 */
[----:B------:R-:W-:-:S02]  /*9240*/  HADD2.F32 R65, -RZ, R50.H0_H0 ;  /* 0x20000032ff417230 */ /* 0x000fc40000004100 */
[----:B------:R-:W-:Y:S01]  /*9250*/  FFMA.FTZ R97, R96, R94, -R97 ;  /* 0x0000005e60617223 */ /* 0x000fe20000010861 */
[----:B------:R-:W-:Y:S02]  /*9260*/  HADD2.F32 R93, -RZ, R46.H1_H1 ;  /* 0x3000002eff5d7230 */ /* 0x000fe40000004100 */
[----:B------:R-:W-:Y:S01]  /*9270*/  FMUL.FTZ R46, R67, R66 ;  /* 0x00000042432e7220 */ /* 0x000fe20000410000 */
[----:B------:R-:W-:Y:S02]  /*9280*/  HADD2.F32 R184, -RZ, R184.H1_H1 ;  /* 0x300000b8ffb87230 */ /* 0x000fe40000004100 */
[-C--:B------:R-:W-:Y:S01]  /*9290*/  FMUL.FTZ R60, R65, R48.reuse ;  /* 0x00000030413c7220 */ /* 0x080fe20000410000 */
[----:B------:R-:W-:Y:S02]  /*92a0*/  HADD2.F32 R62, -RZ, R62.H0_H0 ;  /* 0x2000003eff3e7230 */ /* 0x000fe40000004100 */
[----:B------:R-:W-:Y:S01]  /*92b0*/  FMUL.FTZ R48, R63, R48 ;  /* 0x000000303f307220 */ /* 0x000fe20000410000 */
[----:B------:R-:W-:Y:S01]  /*92c0*/  FMUL.FTZ R66, R93, R66 ;  /* 0x000000425d427220 */ /* 0x000fe20000410000 */
[----:B------:R-:W-:Y:S01]  /*92d0*/  FFMA.FTZ R60, R63, R184, -R60 ;  /* 0x000000b83f3c7223 */ /* 0x000fe2000001083c */
[----:B------:R-:W-:Y:S01]  /*92e0*/  F2FP.F16.F32.PACK_AB R98, R61, R98 ;  /* 0x000000623d62723e */ /* 0x000fe200000000ff */
[----:B------:R-:W-:Y:S01]  /*92f0*/  FFMA.FTZ R48, R65, R184, R48 ;  /* 0x000000b841307223 */ /* 0x000fe20000010030 */
[-C--:B------:R-:W-:Y:S01]  /*9300*/  FFMA.FTZ R67, R67, R62.reuse, R66 ;  /* 0x0000003e43437223 */ /* 0x080fe20000010042 */
[----:B------:R-:W-:Y:S01]  /*9310*/  FFMA.FTZ R93, R93, R62, -R46 ;  /* 0x0000003e5d5d7223 */ /* 0x000fe2000001082e */
[----:B------:R-:W-:-:S02]  /*9320*/  F2FP.F16.F32.PACK_AB R47, R47, R51 ;  /* 0x000000332f2f723e */ /* 0x000fc400000000ff */
[----:B------:R-:W-:Y:S02]  /*9330*/  F2FP.F16.F32.PACK_AB R51, R45, R95 ;  /* 0x0000005f2d33723e */ /* 0x000fe400000000ff */
[----:B------:R-:W-:Y:S01]  /*9340*/  F2FP.F16.F32.PACK_AB R50, R67, R48 ;  /* 0x000000304332723e */ /* 0x000fe200000000ff */
[----:B------:R-:W-:Y:S01]  /*9350*/  IMAD.MOV.U32 R48, RZ, RZ, R98 ;  /* 0x000000ffff307224 */ /* 0x000fe200078e0062 */
[----:B------:R-:W-:Y:S02]  /*9360*/  F2FP.F16.F32.PACK_AB R44, R44, R97 ;  /* 0x000000612c2c723e */ /* 0x000fe400000000ff */
[----:B------:R-:W-:Y:S02]  /*9370*/  F2FP.F16.F32.PACK_AB R46, R93, R60 ;  /* 0x0000003c5d2e723e */ /* 0x000fe400000000ff */
[----:B------:R-:W-:-:S07]  /*9380*/  MOV R45, R58 ;  /* 0x0000003a002d7202 */ /* 0x000fce0000000f00 */
.L_x_7382:
[----:B------:R-:W-:Y:S05]  /*9390*/  BSYNC B2 ;  /* 0x0000000000027941 */ /* 0x000fea0003800000 */
.L_x_7381:
[----:B------:R-:W-:Y:S01]  /*93a0*/  ISETP.GE.AND P4, PT, R57, R150, PT ;  /* 0x000000963900720c */ /* 0x000fe20003f86270 */
[----:B------:R-:W-:Y:S01]  /*93b0*/  ULDC.64 UR4, c[0x0][0x2e8] ;  /* 0x0000ba0000047ab9 */ /* 0x000fe20000000a00 */
[----:B------:R-:W-:-:S11]  /*93c0*/  ULDC.64 UR6, c[0x0][0x208] ;  /* 0x0000820000067ab9 */ /* 0x000fd60000000a00 */
        /* <DEDUP_REMOVED lines=8> */
[----:B--2---:R0:W-:Y:S04]  /*9450*/  @!P4 STG.E.128 desc[UR6][R54.64], R48 ;  /* 0x000000303600c986 */ /* 0x0041e8000c101d06 */
.L_x_7380:
[----:B------:R-:W-:Y:S05]  /*9460*/  BSYNC B1 ;  /* 0x0000000000017941 */ /* 0x000fea0003800000 */
.L_x_7379:
[----:B0-----:R-:W-:Y:S01]  /*9470*/  VIADD R45, R22, 0x60 ;  /* 0x00000060162d7836 */ /* 0x001fe20000000000 */
[----:B------:R-:W-:Y:S04]  /*9480*/  BSSY B1, `(.L_x_7383) ;  /* 0x0000087000017945 */ /* 0x000fe80003800000 */
[----:B------:R-:W-:-:S13]  /*9490*/  ISETP.GE.OR P4, PT, R45, R4, P0 ;  /* 0x000000042d00720c */ /* 0x000fda0000786670 */
[----:B------:R-:W-:Y:S05]  /*94a0*/  @P4 BRA `(.L_x_7384) ;  /* 0x0000000800104947 */ /* 0x000fea0003800000 */
[----:B------:R-:W3:Y:S04]  /*94b0*/  LDL R44, [R1+0x4] ;  /* 0x00000400012c7983 */ /* 0x000ee80000100800 */
[----:B------:R-:W4:Y:S01]  /*94c0*/  LDL R47, [R1+0x34] ;  /* 0x00003400012f7983 */ /* 0x000f220000100800 */
[----:B--2---:R-:W-:Y:S01]  /*94d0*/  IMAD.WIDE.U32 R52, R45, R138, R136 ;  /* 0x0000008a2d347225 */ /* 0x004fe200078e0088 */
[C---:B------:R-:W-:Y:S01]  /*94e0*/  IADD3 R46, R22.reuse, 0x60, RZ ;  /* 0x00000060162e7810 */ /* 0x040fe20007ffe0ff */
[----:B------:R-:W-:Y:S02]  /*94f0*/  BSSY B2, `(.L_x_7385) ;  /* 0x0000073000027945 */ /* 0x000fe40003800000 */
[----:B------:R-:W-:Y:S01]  /*9500*/  VIADD R48, R22, 0x60 ;  /* 0x0000006016307836 */ /* 0x000fe20000000000 */
[----:B------:R-:W-:Y:S01]  /*9510*/  IADD3 R54, P4, P5, R100, R52, R20 ;  /* 0x0000003464367210 */ /* 0x000fe20007d9e014 */
[----:B------:R-:W-:-:S02]  /*9520*/  IMAD.SHL.U32 R46, R46, 0x40, RZ ;  /* 0x000000402e2e7824 */ /* 0x000fc400078e00ff */
[----:B------:R-:W-:-:S03]  /*9530*/  IMAD.SHL.U32 R48, R48, 0x40, RZ ;  /* 0x0000004030307824 */ /* 0x000fc600078e00ff */
[----:B------:R-:W-:Y:S02]  /*9540*/  LOP3.LUT R46, R46, 0x1c0, RZ, 0xc0, !PT ;  /* 0x000001c02e2e7812 */ /* 0x000fe400078ec0ff */
[----:B------:R-:W-:Y:S02]  /*9550*/  LOP3.LUT R48, R48, 0x1c0, RZ, 0xc0, !PT ;  /* 0x000001c030307812 */ /* 0x000fe400078ec0ff */
[----:B------:R-:W-:Y:S02]  /*9560*/  SHF.R.U32.HI R46, RZ, 0x3, R46 ;  /* 0x00000003ff2e7819 */ /* 0x000fe4000001162e */
[----:B---3--:R-:W-:Y:S01]  /*9570*/  LOP3.LUT P6, RZ, R44, 0x1, RZ, 0xc0, !PT ;  /* 0x000000012cff7812 */ /* 0x008fe200078cc0ff */
[----:B------:R-:W-:-:S04]  /*9580*/  IMAD R44, R153, R138, RZ ;  /* 0x0000008a992c7224 */ /* 0x000fc800078e02ff */
[----:B------:R-:W-:Y:S01]  /*9590*/  IMAD R57, R45, R139, R44 ;  /* 0x0000008b2d397224 */ /* 0x000fe200078e022c */
[----:B------:R-:W-:-:S03]  /*95a0*/  SEL R44, R122, R151, !P6 ;  /* 0x000000977a2c7207 */ /* 0x000fc60007000000 */
[----:B------:R-:W-:Y:S01]  /*95b0*/  IMAD.IADD R57, R53, 0x1, R57 ;  /* 0x0000000135397824 */ /* 0x000fe200078e0239 */
[----:B------:R-:W-:-:S04]  /*95c0*/  SHF.R.S32.HI R45, RZ, 0x1f, R44 ;  /* 0x0000001fff2d7819 */ /* 0x000fc8000001142c */
[----:B------:R-:W-:Y:S02]  /*95d0*/  LEA.HI R45, R45, R44, RZ, 0x4 ;  /* 0x0000002c2d2d7211 */ /* 0x000fe400078f20ff */
[----:B------:R-:W-:Y:S02]  /*95e0*/  IADD3.X R55, R14, R57, R9, P4, P5 ;  /* 0x000000390e377210 */ /* 0x000fe400027ea409 */
        /* <DEDUP_REMOVED lines=16> */
[----:B------:R-:W-:Y:S01]  /*96f0*/  SHF.R.U64 R58, R80, 0x10, R81 ;  /* 0x00000010503a7819 */ /* 0x000fe20000001251 */
[----:B--2---:R-:W-:Y:S01]  /*9700*/  IMAD.MOV.U32 R62, RZ, RZ, R49 ;  /* 0x000000ffff3e7224 */ /* 0x004fe200078e0031 */
[----:B------:R-:W-:Y:S01]  /*9710*/  SHF.R.U32.HI R80, RZ, 0x10, R81 ;  /* 0x00000010ff507819 */ /* 0x000fe20000011651 */
[----:B0-----:R-:W-:Y:S01]  /*9720*/  IMAD.MOV.U32 R49, RZ, RZ, R47 ;  /* 0x000000ffff317224 */ /* 0x001fe200078e002f */
[--C-:B------:R-:W-:Y:S01]  /*9730*/  SHF.R.U64 R56, R76, 0x10, R77.reuse ;  /* 0x000000104c387819 */ /* 0x100fe2000000124d */
[----:B------:R-:W-:Y:S01]  /*9740*/  HADD2.F32 R92, -RZ, R183.H1_H1 ;  /* 0x300000b7ff5c7230 */ /* 0x000fe20000004100 */
[----:B------:R-:W-:Y:S01]  /*9750*/  SHF.R.U32.HI R76, RZ, 0x10, R77 ;  /* 0x00000010ff4c7819 */ /* 0x000fe2000001164d */
[--C-:B------:R-:W-:Y:S01]  /*9760*/  HADD2.F32 R63, -RZ, R62.reuse.H0_H0 ;  /* 0x2000003eff3f7230 */ /* 0x100fe20000004100 */
[--C-:B------:R-:W-:Y:S01]  /*9770*/  SHF.R.U64 R61, R82, 0x10, R83.reuse ;  /* 0x00000010523d7819 */ /* 0x100fe20000001253 */
[----:B------:R-:W-:Y:S01]  /*9780*/  HADD2.F32 R64, -RZ, R62.H1_H1 ;  /* 0x3000003eff407230 */ /* 0x000fe20000004100 */
[----:B------:R-:W-:Y:S01]  /*9790*/  SHF.R.U32.HI R82, RZ, 0x10, R83 ;  /* 0x00000010ff527819 */ /* 0x000fe20000011653 */
[----:B------:R-:W-:Y:S01]  /*97a0*/  HADD2.F32 R67, -RZ, R80.H0_H0 ;  /* 0x20000050ff437230 */ /* 0x000fe20000004100 */
[--C-:B------:R-:W-:Y:S01]  /*97b0*/  SHF.R.U64 R60, R78, 0x10, R79.reuse ;  /* 0x000000104e3c7819 */ /* 0x100fe2000000124f */
[--C-:B------:R-:W-:Y:S01]  /*97c0*/  HADD2.F32 R62, -RZ, R45.reuse.H1_H1 ;  /* 0x3000002dff3e7230 */ /* 0x100fe20000004100 */
[----:B------:R-:W-:Y:S01]  /*97d0*/  SHF.R.U32.HI R78, RZ, 0x10, R79 ;  /* 0x00000010ff4e7819 */ /* 0x000fe2000001164f */
[----:B------:R-:W-:-:S02]  /*97e0*/  HADD2.F32 R47, -RZ, R45.H0_H0 ;  /* 0x2000002dff2f7230 */ /* 0x000fc40000004100 */
[-C--:B------:R-:W-:Y:S01]  /*97f0*/  FMUL.FTZ R77, R64, R67.reuse ;  /* 0x00000043404d7220 */ /* 0x080fe20000410000 */
[----:B------:R-:W-:Y:S02]  /*9800*/  HADD2.F32 R66, -RZ, R181.H1_H1 ;  /* 0x300000b5ff427230 */ /* 0x000fe40000004100 */
[----:B------:R-:W-:Y:S01]  /*9810*/  FMUL.FTZ R67, R62, R67 ;  /* 0x000000433e437220 */ /* 0x000fe20000410000 */
[----:B------:R-:W-:Y:S02]  /*9820*/  HADD2.F32 R65, -RZ, R76.H0_H0 ;  /* 0x2000004cff417230 */ /* 0x000fe40000004100 */
[-C--:B------:R-:W-:Y:S01]  /*9830*/  FMUL.FTZ R76, R63, R92.reuse ;  /* 0x0000005c3f4c7220 */ /* 0x080fe20000410000 */
[C---:B------:R-:W-:Y:S01]  /*9840*/  FMUL.FTZ R92, R47.reuse, R92 ;  /* 0x0000005c2f5c7220 */ /* 0x040fe20000410000 */
[----:B------:R-:W-:Y:S02]  /*9850*/  HADD2.F32 R80, -RZ, R180.H1_H1 ;  /* 0x300000b4ff507230 */ /* 0x000fe40000004100 */
[-C--:B------:R-:W-:Y:S01]  /*9860*/  FFMA.FTZ R45, R47, R66.reuse, -R76 ;  /* 0x000000422f2d7223 */ /* 0x080fe2000001084c */
[----:B------:R-:W-:Y:S01]  /*9870*/  FFMA.FTZ R64, R64, R65, R67 ;  /* 0x0000004140407223 */ /* 0x000fe20000010043 */
[----:B------:R-:W-:Y:S01]  /*9880*/  FFMA.FTZ R47, R63, R66, R92 ;  /* 0x000000423f2f7223 */ /* 0x000fe2000001005c */
[----:B------:R-:W-:-:S02]  /*9890*/  HADD2.F32 R76, -RZ, R51.H1_H1 ;  /* 0x30000033ff4c7230 */ /* 0x000fc40000004100 */
[----:B------:R-:W-:Y:S01]  /*98a0*/  FFMA.FTZ R62, R62, R65, -R77 ;  /* 0x000000413e3e7223 */ /* 0x000fe2000001084d */
[----:B------:R-:W-:Y:S02]  /*98b0*/  HADD2.F32 R67, -RZ, R82.H0_H0 ;  /* 0x20000052ff437230 */ /* 0x000fe40000004100 */
[----:B------:R-:W-:Y:S02]  /*98c0*/  HADD2.F32 R92, -RZ, R182.H1_H1 ;  /* 0x300000b6ff5c7230 */ /* 0x000fe40000004100 */
[----:B------:R-:W-:Y:S02]  /*98d0*/  HADD2.F32 R63, -RZ, R51.H0_H0 ;  /* 0x20000033ff3f7230 */ /* 0x000fe40000004100 */
[----:B------:R-:W-:Y:S01]  /*98e0*/  FMUL.FTZ R77, R76, R67 ;  /* 0x000000434c4d7220 */ /* 0x000fe20000410000 */
[--C-:B------:R-:W-:Y:S01]  /*98f0*/  HADD2.F32 R66, -RZ, R49.reuse.H1_H1 ;  /* 0x30000031ff427230 */ /* 0x100fe20000004100 */
[----:B------:R-:W-:Y:S01]  /*9900*/  F2FP.F16.F32.PACK_AB R45, R62, R45 ;  /* 0x0000002d3e2d723e */ /* 0x000fe200000000ff */
[----:B------:R-:W-:-:S02]  /*9910*/  HADD2.F32 R51, -RZ, R49.H0_H0 ;  /* 0x20000031ff337230 */ /* 0x000fc40000004100 */
[----:B------:R-:W-:Y:S02]  /*9920*/  HADD2.F32 R65, -RZ, R78.H0_H0 ;  /* 0x2000004eff417230 */ /* 0x000fe40000004100 */
[-C--:B------:R-:W-:Y:S01]  /*9930*/  FMUL.FTZ R78, R63, R92.reuse ;  /* 0x0000005c3f4e7220 */ /* 0x080fe20000410000 */
[C---:B------:R-:W-:Y:S01]  /*9940*/  FMUL.FTZ R67, R66.reuse, R67 ;  /* 0x0000004342437220 */ /* 0x040fe20000410000 */
[C---:B------:R-:W-:Y:S01]  /*9950*/  FMUL.FTZ R92, R51.reuse, R92 ;  /* 0x0000005c335c7220 */ /* 0x040fe20000410000 */
[----:B------:R-:W-:Y:S02]  /*9960*/  HADD2.F32 R183, -RZ, R183.H0_H0 ;  /* 0x200000b7ffb77230 */ /* 0x000fe40000004100 */
[-C--:B------:R-:W-:Y:S01]  /*9970*/  FFMA.FTZ R49, R51, R80.reuse, -R78 ;  /* 0x0000005033317223 */ /* 0x080fe2000001084e */
[-C--:B------:R-:W-:Y:S01]  /*9980*/  FFMA.FTZ R66, R66, R65.reuse, -R77 ;  /* 0x0000004142427223 */ /* 0x080fe2000001084d */
[----:B------:R-:W-:Y:S01]  /*9990*/  FFMA.FTZ R76, R76, R65, R67 ;  /* 0x000000414c4c7223 */ /* 0x000fe20000010043 */
[----:B------:R-:W-:Y:S01]  /*99a0*/  FFMA.FTZ R51, R63, R80, R92 ;  /* 0x000000503f337223 */ /* 0x000fe2000001005c */
[----:B------:R-:W-:-:S02]  /*99b0*/  HADD2.F32 R78, -RZ, R58.H0_H0 ;  /* 0x2000003aff4e7230 */ /* 0x000fc40000004100 */
[--C-:B------:R-:W-:Y:S01]  /*99c0*/  HADD2.F32 R65, -RZ, R48.reuse.H0_H0 ;  /* 0x20000030ff417230 */ /* 0x100fe20000004100 */
[----:B------:R-:W-:Y:S01]  /*99d0*/  F2FP.F16.F32.PACK_AB R66, R66, R49 ;  /* 0x000000314242723e */ /* 0x000fe200000000ff */
[----:B------:R-:W-:Y:S01]  /*99e0*/  HADD2.F32 R67, -RZ, R48.H1_H1 ;  /* 0x30000030ff437230 */ /* 0x000fe20000004100 */
[----:B------:R-:W-:Y:S01]  /*99f0*/  F2FP.F16.F32.PACK_AB R49, R64, R47 ;  /* 0x0000002f4031723e */ /* 0x000fe200000000ff */
[--C-:B------:R-:W-:Y:S02]  /*9a00*/  HADD2.F32 R63, -RZ, R44.reuse.H1_H1 ;  /* 0x3000002cff3f7230 */ /* 0x100fe40000004100 */
[----:B------:R-:W-:Y:S01]  /*9a10*/  FMUL.FTZ R77, R65, R183 ;  /* 0x000000b7414d7220 */ /* 0x000fe20000410000 */
[----:B------:R-:W-:Y:S02]  /*9a20*/  HADD2.F32 R181, -RZ, R181.H0_H0 ;  /* 0x200000b5ffb57230 */ /* 0x000fe40000004100 */
[----:B------:R-:W-:Y:S01]  /*9a30*/  FMUL.FTZ R80, R67, R78 ;  /* 0x0000004e43507220 */ /* 0x000fe20000410000 */
[----:B------:R-:W-:-:S02]  /*9a40*/  HADD2.F32 R58, -RZ, R44.H0_H0 ;  /* 0x2000002cff3a7230 */ /* 0x000fc40000004100 */
[C---:B------:R-:W-:Y:S01]  /*9a50*/  FMUL.FTZ R78, R63.reuse, R78 ;  /* 0x0000004e3f4e7220 */ /* 0x040fe20000410000 */
[----:B------:R-:W-:Y:S01]  /*9a60*/  HADD2.F32 R56, -RZ, R56.H0_H0 ;  /* 0x20000038ff387230 */ /* 0x000fe20000004100 */
[----:B------:R-:W-:Y:S01]  /*9a70*/  F2FP.F16.F32.PACK_AB R51, R76, R51 ;  /* 0x000000334c33723e */ /* 0x000fe200000000ff */
[----:B------:R-:W-:Y:S02]  /*9a80*/  IMAD.MOV.U32 R47, RZ, RZ, R66 ;  /* 0x000000ffff2f7224 */ /* 0x000fe400078e0042 */
[C---:B------:R-:W-:Y:S01]  /*9a90*/  FMUL.FTZ R48, R58.reuse, R183 ;  /* 0x000000b73a307220 */ /* 0x040fe20000410000 */
[-C--:B------:R-:W-:Y:S01]  /*9aa0*/  FFMA.FTZ R44, R58, R181.reuse, -R77 ;  /* 0x000000b53a2c7223 */ /* 0x080fe2000001084d */
[-C--:B------:R-:W-:Y:S01]  /*9ab0*/  FFMA.FTZ R63, R63, R56.reuse, -R80 ;  /* 0x000000383f3f7223 */ /* 0x080fe20000010850 */
[----:B------:R-:W-:Y:S01]  /*9ac0*/  FFMA.FTZ R79, R67, R56, R78 ;  /* 0x00000038434f7223 */ /* 0x000fe2000001004e */
[----:B------:R-:W-:Y:S02]  /*9ad0*/  HADD2.F32 R58, -RZ, R50.H0_H0 ;  /* 0x20000032ff3a7230 */ /* 0x000fe40000004100 */
[----:B------:R-:W-:Y:S01]  /*9ae0*/  FFMA.FTZ R48, R65, R181, R48 ;  /* 0x000000b541307223 */ /* 0x000fe20000010030 */
[----:B------:R-:W-:Y:S01]  /*9af0*/  HADD2.F32 R67, -RZ, R182.H0_H0 ;  /* 0x200000b6ff437230 */ /* 0x000fe20000004100 */
[----:B------:R-:W-:Y:S01]  /*9b00*/  F2FP.F16.F32.PACK_AB R44, R63, R44 ;  /* 0x0000002c3f2c723e */ /* 0x000fe200000000ff */
[----:B------:R-:W-:-:S02]  /*9b10*/  HADD2.F32 R77, -RZ, R61.H0_H0 ;  /* 0x2000003dff4d7230 */ /* 0x000fc40000004100 */
[----:B------:R-:W-:Y:S02]  /*9b20*/  HADD2.F32 R56, -RZ, R46.H0_H0 ;  /* 0x2000002eff387230 */ /* 0x000fe40000004100 */
[-C--:B------:R-:W-:Y:S01]  /*9b30*/  FMUL.FTZ R81, R58, R67.reuse ;  /* 0x000000433a517220 */ /* 0x080fe20000410000 */
        /* <DEDUP_REMOVED lines=8> */
[-C--:B------:R-:W-:Y:S01]  /*9bc0*/  FFMA.FTZ R81, R56, R65.reuse, -R81 ;  /* 0x0000004138517223 */ /* 0x080fe20000010851 */
[----:B------:R-:W-:Y:S01]  /*9bd0*/  FFMA.FTZ R67, R58, R65, R67 ;  /* 0x000000413a437223 */ /* 0x000fe20000010043 */
[-C--:B------:R-:W-:Y:S01]  /*9be0*/  FFMA.FTZ R46, R46, R61.reuse, -R83 ;  /* 0x0000003d2e2e7223 */ /* 0x080fe20000010853 */
[----:B------:R-:W-:-:S04]  /*9bf0*/  FFMA.FTZ R50, R50, R61, R77 ;  /* 0x0000003d32327223 */ /* 0x000fc8000001004d */
[----:B------:R-:W-:Y:S02]  /*9c00*/  F2FP.F16.F32.PACK_AB R46, R46, R81 ;  /* 0x000000512e2e723e */ /* 0x000fe400000000ff */
[----:B------:R-:W-:-:S07]  /*9c10*/  F2FP.F16.F32.PACK_AB R50, R50, R67 ;  /* 0x000000433232723e */ /* 0x000fce00000000ff */
.L_x_7386:
[----:B------:R-:W-:Y:S05]  /*9c20*/  BSYNC B2 ;  /* 0x0000000000027941 */ /* 0x000fea0003800000 */
.L_x_7385:
        /* <DEDUP_REMOVED lines=12> */
.L_x_7384:
[----:B------:R-:W-:Y:S05]  /*9cf0*/  BSYNC B1 ;  /* 0x0000000000017941 */ /* 0x000fea0003800000 */
.L_x_7383:
[----:B0-----:R-:W-:Y:S01]  /*9d00*/  IADD3 R45, R22, 0x80, RZ ;  /* 0x00000080162d7810 */ /* 0x001fe20007ffe0ff */
[----:B------:R-:W-:Y:S03]  /*9d10*/  BSSY B1, `(.L_x_7387) ;  /* 0x0000085000017945 */ /* 0x000fe60003800000 */
[----:B------:R-:W-:-:S13]  /*9d20*/  ISETP.GE.OR P4, PT, R45, R4, P0 ;  /* 0x000000042d00720c */ /* 0x000fda0000786670 */
[----:B------:R-:W-:Y:S05]  /*9d30*/  @P4 BRA `(.L_x_7388) ;  /* 0x0000000800084947 */ /* 0x000fea0003800000 */
[----:B------:R-:W3:Y:S04]  /*9d40*/  LDL R44, [R1+0x4] ;  /* 0x00000400012c7983 */ /* 0x000ee80000100800 */
[----:B------:R-:W4:Y:S01]  /*9d50*/  LDL R46, [R1+0x4c] ;  /* 0x00004c00012e7983 */ /* 0x000f220000100800 */
[----:B--2---:R-:W-:Y:S01]  /*9d60*/  IMAD.WIDE.U32 R52, R45, R138, R136 ;  /* 0x0000008a2d347225 */ /* 0x004fe200078e0088 */
[----:B------:R-:W-:Y:S03]  /*9d70*/  BSSY B2, `(.L_x_7389) ;  /* 0x0000072000027945 */ /* 0x000fe60003800000 */
[----:B------:R-:W-:Y:S01]  /*9d80*/  VIADD R47, R22, 0x80 ;  /* 0x00000080162f7836 */ /* 0x000fe20000000000 */
[----:B------:R-:W-:-:S03]  /*9d90*/  IADD3 R54, P4, P5, R100, R52, R20 ;  /* 0x0000003464367210 */ /* 0x000fc60007d9e014 */
[----:B------:R-:W-:-:S05]  /*9da0*/  IMAD.SHL.U32 R47, R47, 0x40, RZ ;  /* 0x000000402f2f7824 */ /* 0x000fca00078e00ff */
[----:B------:R-:W-:Y:S02]  /*9db0*/  LOP3.LUT R47, R47, 0x1c0, RZ, 0xc0, !PT ;  /* 0x000001c02f2f7812 */ /* 0x000fe400078ec0ff */
        /* <DEDUP_REMOVED lines=27> */
[--C-:B------:R-:W-:Y:S01]  /*9f70*/  SHF.R.U64 R58, R68, 0x10, R69.reuse ;  /* 0x00000010443a7819 */ /* 0x100fe20000001245 */
[----:B------:R-:W-:Y:S01]  /*9f80*/  IMAD.MOV.U32 R63, RZ, RZ, R48 ;  /* 0x000000ffff3f7224 */ /* 0x000fe200078e0030 */
[----:B------:R-:W-:Y:S01]  /*9f90*/  SHF.R.U32.HI R65, RZ, 0x10, R69 ;  /* 0x00000010ff417819 */ /* 0x000fe20000011645 */
[--C-:B------:R-:W-:Y:S01]  /*9fa0*/  HADD2.F32 R51, -RZ, R62.reuse.H0_H0 ;  /* 0x2000003eff337230 */ /* 0x100fe20000004100 */
[----:B0-----:R-:W-:Y:S01]  /*9fb0*/  MOV R49, R47 ;  /* 0x0000002f00317202 */ /* 0x001fe20000000f00 */
[----:B------:R-:W-:Y:S01]  /*9fc0*/  HADD2.F32 R68, -RZ, R173.H1_H1 ;  /* 0x300000adff447230 */ /* 0x000fe20000004100 */
[----:B------:R-:W-:Y:S01]  /*9fd0*/  SHF.R.U64 R61, R72, 0x10, R73 ;  /* 0x00000010483d7819 */ /* 0x000fe20000001249 */
[----:B------:R-:W-:Y:S01]  /*9fe0*/  HADD2.F32 R62, -RZ, R62.H1_H1 ;  /* 0x3000003eff3e7230 */ /* 0x000fe20000004100 */
[----:B------:R-:W-:Y:S01]  /*9ff0*/  SHF.R.U64 R60, R74, 0x10, R75 ;  /* 0x000000104a3c7819 */ /* 0x000fe2000000124b */
[----:B------:R-:W-:-:S02]  /*a000*/  HADD2.F32 R67, -RZ, R67.H0_H0 ;  /* 0x20000043ff437230 */ /* 0x000fc40000004100 */
[-C--:B------:R-:W-:Y:S01]  /*a010*/  FMUL.FTZ R72, R51, R68.reuse ;  /* 0x0000004433487220 */ /* 0x080fe20000410000 */
[--C-:B------:R-:W-:Y:S01]  /*a020*/  HADD2.F32 R47, -RZ, R45.reuse.H0_H0 ;  /* 0x2000002dff2f7230 */ /* 0x100fe20000004100 */
[----:B------:R-:W-:Y:S01]  /*a030*/  SHF.R.U32.HI R74, RZ, 0x10, R75 ;  /* 0x00000010ff4a7819 */ /* 0x000fe2000001164b */
[----:B------:R-:W-:Y:S02]  /*a040*/  HADD2.F32 R48, -RZ, R45.H1_H1 ;  /* 0x3000002dff307230 */ /* 0x000fe40000004100 */
[-C--:B------:R-:W-:Y:S01]  /*a050*/  FMUL.FTZ R69, R62, R67.reuse ;  /* 0x000000433e457220 */ /* 0x080fe20000410000 */
[----:B------:R-:W-:Y:S02]  /*a060*/  HADD2.F32 R66, -RZ, R171.H1_H1 ;  /* 0x300000abff427230 */ /* 0x000fe40000004100 */
[C---:B------:R-:W-:Y:S01]  /*a070*/  FMUL.FTZ R68, R47.reuse, R68 ;  /* 0x000000442f447220 */ /* 0x040fe20000410000 */
[----:B------:R-:W-:Y:S02]  /*a080*/  HADD2.F32 R65, -RZ, R65.H0_H0 ;  /* 0x20000041ff417230 */ /* 0x000fe40000004100 */
[----:B------:R-:W-:Y:S01]  /*a090*/  FMUL.FTZ R67, R48, R67 ;  /* 0x0000004330437220 */ /* 0x000fe20000410000 */
[----:B------:R-:W-:Y:S01]  /*a0a0*/  SHF.R.U64 R56, R70, 0x10, R71 ;  /* 0x0000001046387819 */ /* 0x000fe20000001247 */
[-C--:B------:R-:W-:Y:S01]  /*a0b0*/  FFMA.FTZ R45, R47, R66.reuse, -R72 ;  /* 0x000000422f2d7223 */ /* 0x080fe20000010848 */
[----:B------:R-:W-:Y:S01]  /*a0c0*/  FFMA.FTZ R47, R51, R66, R68 ;  /* 0x00000042332f7223 */ /* 0x000fe20000010044 */
[-C--:B------:R-:W-:Y:S01]  /*a0d0*/  FFMA.FTZ R48, R48, R65.reuse, -R69 ;  /* 0x0000004130307223 */ /* 0x080fe20000010845 */
[----:B------:R-:W-:Y:S01]  /*a0e0*/  FFMA.FTZ R62, R62, R65, R67 ;  /* 0x000000413e3e7223 */ /* 0x000fe20000010043 */
[----:B------:R-:W-:Y:S01]  /*a0f0*/  SHF.R.U32.HI R70, RZ, 0x10, R71 ;  /* 0x00000010ff467819 */ /* 0x000fe20000011647 */
[----:B------:R-:W-:-:S02]  /*a100*/  HADD2.F32 R65, -RZ, R64.H0_H0 ;  /* 0x20000040ff417230 */ /* 0x000fc40000004100 */
[----:B------:R-:W-:Y:S01]  /*a110*/  HADD2.F32 R66, -RZ, R64.H1_H1 ;  /* 0x30000040ff427230 */ /* 0x000fe20000004100 */
[----:B------:R-:W-:Y:S01]  /*a120*/  F2FP.F16.F32.PACK_AB R45, R48, R45 ;  /* 0x0000002d302d723e */ /* 0x000fe200000000ff */
[----:B------:R-:W-:Y:S02]  /*a130*/  HADD2.F32 R69, -RZ, R74.H0_H0 ;  /* 0x2000004aff457230 */ /* 0x000fe40000004100 */
[----:B------:R-:W-:Y:S02]  /*a140*/  HADD2.F32 R72, -RZ, R172.H1_H1 ;  /* 0x300000acff487230 */ /* 0x000fe40000004100 */
[--C-:B------:R-:W-:Y:S02]  /*a150*/  HADD2.F32 R64, -RZ, R49.reuse.H1_H1 ;  /* 0x30000031ff407230 */ /* 0x100fe40000004100 */
[----:B------:R-:W-:Y:S01]  /*a160*/  FMUL.FTZ R71, R66, R69 ;  /* 0x0000004542477220 */ /* 0x000fe20000410000 */
        /* <DEDUP_REMOVED lines=14> */
[--C-:B------:R-:W-:Y:S01]  /*a250*/  HADD2.F32 R61, -RZ, R44.reuse.H0_H0 ;  /* 0x2000002cff3d7230 */ /* 0x100fe20000004100 */
[----:B------:R-:W-:Y:S01]  /*a260*/  F2FP.F16.F32.PACK_AB R49, R62, R47 ;  /* 0x0000002f3e31723e */ /* 0x000fe200000000ff */
[----:B------:R-:W-:Y:S01]  /*a270*/  HADD2.F32 R68, -RZ, R173.H0_H0 ;  /* 0x200000adff447230 */ /* 0x000fe20000004100 */
[----:B------:R-:W-:Y:S01]  /*a280*/  F2FP.F16.F32.PACK_AB R51, R74, R51 ;  /* 0x000000334a33723e */ /* 0x000fe200000000ff */
[----:B------:R-:W-:Y:S02]  /*a290*/  HADD2.F32 R63, -RZ, R63.H1_H1 ;  /* 0x3000003fff3f7230 */ /* 0x000fe40000004100 */
[----:B------:R-:W-:Y:S02]  /*a2a0*/  HADD2.F32 R44, -RZ, R44.H1_H1 ;  /* 0x3000002cff2c7230 */ /* 0x000fe40000004100 */
[----:B------:R-:W-:Y:S01]  /*a2b0*/  FMUL.FTZ R70, R65, R68 ;  /* 0x0000004441467220 */ /* 0x000fe20000410000 */
[----:B------:R-:W-:-:S02]  /*a2c0*/  HADD2.F32 R66, -RZ, R171.H0_H0 ;  /* 0x200000abff427230 */ /* 0x000fc40000004100 */
[-C--:B------:R-:W-:Y:S01]  /*a2d0*/  FMUL.FTZ R69, R63, R67.reuse ;  /* 0x000000433f457220 */ /* 0x080fe20000410000 */
[----:B------:R-:W-:Y:S01]  /*a2e0*/  FMUL.FTZ R68, R61, R68 ;  /* 0x000000443d447220 */ /* 0x000fe20000410000 */
[C---:B------:R-:W-:Y:S01]  /*a2f0*/  FMUL.FTZ R72, R44.reuse, R67 ;  /* 0x000000432c487220 */ /* 0x040fe20000410000 */
[----:B------:R-:W-:Y:S02]  /*a300*/  HADD2.F32 R67, -RZ, R60.H0_H0 ;  /* 0x2000003cff437230 */ /* 0x000fe40000004100 */
[----:B------:R-:W-:Y:S01]  /*a310*/  FFMA.FTZ R69, R44, R58, -R69 ;  /* 0x0000003a2c457223 */ /* 0x000fe20000010845 */
[----:B------:R-:W-:Y:S01]  /*a320*/  FFMA.FTZ R68, R65, R66, R68 ;  /* 0x0000004241447223 */ /* 0x000fe20000010044 */
[----:B------:R-:W-:Y:S01]  /*a330*/  FFMA.FTZ R71, R63, R58, R72 ;  /* 0x0000003a3f477223 */ /* 0x000fe20000010048 */
[----:B------:R-:W-:Y:S02]  /*a340*/  HADD2.F32 R58, -RZ, R50.H0_H0 ;  /* 0x20000032ff3a7230 */ /* 0x000fe40000004100 */
[----:B------:R-:W-:Y:S01]  /*a350*/  FFMA.FTZ R70, R61, R66, -R70 ;  /* 0x000000423d467223 */ /* 0x000fe20000010846 */
        /* <DEDUP_REMOVED lines=16> */
[----:B------:R-:W-:-:S03]  /*a460*/  F2FP.F16.F32.PACK_AB R44, R69, R70 ;  /* 0x00000046452c723e */ /* 0x000fc600000000ff */
[----:B------:R-:W-:Y:S02]  /*a470*/  F2FP.F16.F32.PACK_AB R46, R46, R73 ;  /* 0x000000492e2e723e */ /* 0x000fe400000000ff */
[----:B------:R-:W-:-:S07]  /*a480*/  F2FP.F16.F32.PACK_AB R50, R50, R65 ;  /* 0x000000413232723e */ /* 0x000fce00000000ff */
.L_x_7390:
[----:B------:R-:W-:Y:S05]  /*a490*/  BSYNC B2 ;  /* 0x0000000000027941 */ /* 0x000fea0003800000 */
.L_x_7389:
        /* <DEDUP_REMOVED lines=12> */
.L_x_7388:
[----:B------:R-:W-:Y:S05]  /*a560*/  BSYNC B1 ;  /* 0x0000000000017941 */ /* 0x000fea0003800000 */
.L_x_7387:
[----:B0-----:R-:W-:Y:S02]  /*a570*/  VIADD R45, R22, 0xa0 ;  /* 0x000000a0162d7836 */ /* 0x001fe40000000000 */
[-C--:B--2---:R-:W-:Y:S02]  /*a580*/  IMAD R44, R149, R138.reuse, RZ ;  /* 0x0000008a952c7224 */ /* 0x084fe400078e02ff */
[C---:B------:R-:W-:Y:S01]  /*a590*/  IMAD.WIDE.U32 R136, R45.reuse, R138, R136 ;  /* 0x0000008a2d887225 */ /* 0x040fe200078e0088 */
[----:B------:R-:W-:-:S03]  /*a5a0*/  ISETP.GE.OR P4, PT, R45, R4, P0 ;  /* 0x000000042d00720c */ /* 0x000fc60000786670 */
[----:B------:R-:W-:-:S10]  /*a5b0*/  IMAD R57, R45, R139, R44 ;  /* 0x0000008b2d397224 */ /* 0x000fd400078e022c */
[----:B------:R-:W-:Y:S05]  /*a5c0*/  @P4 BRA `(.L_x_7357) ;  /* 0x0000001000684947 */ /* 0x000fea0003800000 */
[----:B------:R-:W2:Y:S01]  /*a5d0*/  LDL R45, [R1+0x4] ;  /* 0x00000400012d7983 */ /* 0x000ea20000100800 */
[----:B------:R-:W0:Y:S03]  /*a5e0*/  LDC.64 R52, c[0x0][0x2e8] ;  /* 0x0000ba00ff347b82 */ /* 0x000e260000000a00 */
[----:B------:R-:W3:Y:S01]  /*a5f0*/  LDL R46, [R1+0x48] ;  /* 0x00004800012e7983 */ /* 0x000ee20000100800 */
[----:B------:R-:W-:Y:S01]  /*a600*/  IMAD.IADD R57, R137, 0x1, R57 ;  /* 0x0000000189397824 */ /* 0x000fe200078e0239 */
[----:B------:R-:W-:Y:S01]  /*a610*/  IADD3 R44, P4, P5, R100, R136, R20 ;  /* 0x00000088642c7210 */ /* 0x000fe20007d9e014 */
[----:B------:R-:W-:Y:S01]  /*a620*/  BSSY B1, `(.L_x_7391) ;  /* 0x0000070000017945 */ /* 0x000fe20003800000 */
[----:B------:R-:W-:-:S05]  /*a630*/  IADD3 R47, R22, 0xa0, RZ ;  /* 0x000000a0162f7810 */ /* 0x000fca0007ffe0ff */
[----:B------:R-:W-:-:S05]  /*a640*/  IMAD.SHL.U32 R47, R47, 0x40, RZ ;  /* 0x000000402f2f7824 */ /* 0x000fca00078e00ff */
[----:B------:R-:W-:Y:S02]  /*a650*/  LOP3.LUT R47, R47, 0x1c0, RZ, 0xc0, !PT ;  /* 0x000001c02f2f7812 */ /* 0x000fe400078ec0ff */
[----:B--2---:R-:W-:Y:S02]  /*a660*/  LOP3.LUT P6, RZ, R45, 0x1, RZ, 0xc0, !PT ;  /* 0x000000012dff7812 */ /* 0x004fe400078cc0ff */
[----:B------:R-:W-:Y:S02]  /*a670*/  IADD3.X R45, R14, R57, R9, P4, P5 ;  /* 0x000000390e2d7210 */ /* 0x000fe400027ea409 */
[----:B0-----:R-:W-:Y:S02]  /*a680*/  LEA R54, P4, R44, R52, 0x1 ;  /* 0x000000342c367211 */ /* 0x001fe400078808ff */
[----:B------:R-:W-:Y:S02]  /*a690*/  SEL R151, R122, R151, !P6 ;  /* 0x000000977a977207 */ /* 0x000fe40007000000 */
[----:B------:R-:W-:-:S02]  /*a6a0*/  LEA.HI.X R55, R44, R53, R45, 0x1, P4 ;  /* 0x000000352c377211 */ /* 0x000fc400020f0c2d */
        /* <DEDUP_REMOVED lines=9> */
[----:B---3--:R-:W-:-:S04]  /*a740*/  IMAD R44, R44, 0x2c00, R46 ;  /* 0x00002c002c2c7824 */ /* 0x008fc800078e022e */
        /* <DEDUP_REMOVED lines=8> */
[----:B------:R-:W-:Y:S01]  /*a7d0*/  SHF.R.U32.HI R68, RZ, 0x10, R89 ;  /* 0x00000010ff447819 */ /* 0x000fe20000011659 */
[----:B--2---:R-:W-:Y:S01]  /*a7e0*/  IMAD.MOV.U32 R63, RZ, RZ, R51 ;  /* 0x000000ffff3f7224 */ /* 0x004fe200078e0033 */
[----:B------:R-:W-:Y:S01]  /*a7f0*/  SHF.R.U32.HI R66, RZ, 0x10, R85 ;  /* 0x00000010ff427819 */ /* 0x000fe20000011655 */
[----:B------:R-:W-:Y:S01]  /*a800*/  IMAD.MOV.U32 R62, RZ, RZ, R48 ;  /* 0x000000ffff3e7224 */ /* 0x000fe200078e0030 */
[--C-:B------:R-:W-:Y:S01]  /*a810*/  SHF.R.U64 R58, R90, 0x10, R91.reuse ;  /* 0x000000105a3a7819 */ /* 0x100fe2000000125b */
[--C-:B------:R-:W-:Y:S01]  /*a820*/  HADD2.F32 R51, -RZ, R49.reuse.H0_H0 ;  /* 0x20000031ff337230 */ /* 0x100fe20000004100 */
[----:B------:R-:W-:Y:S01]  /*a830*/  SHF.R.U32.HI R90, RZ, 0x10, R91 ;  /* 0x00000010ff5a7819 */ /* 0x000fe2000001165b */
[----:B0-----:R-:W-:Y:S01]  /*a840*/  IMAD.MOV.U32 R48, RZ, RZ, R47 ;  /* 0x000000ffff307224 */ /* 0x001fe200078e002f */
[--C-:B------:R-:W-:Y:S01]  /*a850*/  SHF.R.U64 R56, R86, 0x10, R87.reuse ;  /* 0x0000001056387819 */ /* 0x100fe20000001257 */
[----:B------:R-:W-:Y:S01]  /*a860*/  HADD2.F32 R49, -RZ, R49.H1_H1 ;  /* 0x30000031ff317230 */ /* 0x000fe20000004100 */
[----:B------:R-:W-:Y:S01]  /*a870*/  SHF.R.U32.HI R86, RZ, 0x10, R87 ;  /* 0x00000010ff567819 */ /* 0x000fe20000011657 */
[----:B------:R-:W-:Y:S01]  /*a880*/  HADD2.F32 R68, -RZ, R68.H0_H0 ;  /* 0x20000044ff447230 */ /* 0x000fe20000004100 */
[----:B------:R-:W-:Y:S01]  /*a890*/  SHF.R.U64 R73, R88, 0x10, R89 ;  /* 0x0000001058497819 */ /* 0x000fe20000001259 */
[----:B------:R-:W-:Y:S01]  /*a8a0*/  HADD2.F32 R47, -RZ, R45.H1_H1 ;  /* 0x3000002dff2f7230 */ /* 0x000fe20000004100 */
[----:B------:R-:W-:Y:S01]  /*a8b0*/  SHF.R.U64 R60, R84, 0x10, R85 ;  /* 0x00000010543c7819 */ /* 0x000fe20000001255 */
[----:B------:R-:W-:-:S02]  /*a8c0*/  IMAD.MOV.U32 R61, RZ, RZ, R44 ;  /* 0x000000ffff3d7224 */ /* 0x000fc400078e002c */
[-C--:B------:R-:W-:Y:S01]  /*a8d0*/  FMUL.FTZ R72, R49, R68.reuse ;  /* 0x0000004431487220 */ /* 0x080fe20000410000 */
[----:B------:R-:W-:Y:S02]  /*a8e0*/  HADD2.F32 R65, -RZ, R169.H1_H1 ;  /* 0x300000a9ff417230 */ /* 0x000fe40000004100 */
[----:B------:R-:W-:Y:S01]  /*a8f0*/  FMUL.FTZ R68, R47, R68 ;  /* 0x000000442f447220 */ /* 0x000fe20000410000 */
[----:B------:R-:W-:Y:S02]  /*a900*/  HADD2.F32 R66, -RZ, R66.H0_H0 ;  /* 0x20000042ff427230 */ /* 0x000fe40000004100 */
        /* <DEDUP_REMOVED lines=11> */
[----:B------:R-:W-:Y:S02]  /*a9c0*/  HADD2.F32 R66, -RZ, R168.H1_H1 ;  /* 0x300000a8ff427230 */ /* 0x000fe40000004100 */
        /* <DEDUP_REMOVED lines=11> */
[-C--:B------:R-:W-:Y:S01]  /*aa80*/  FFMA.FTZ R70, R47, R64.reuse, -R70 ;  /* 0x000000402f467223 */ /* 0x080fe20000010846 */
[----:B------:R-:W-:Y:S02]  /*aa90*/  HADD2.F32 R47, -RZ, R61.H0_H0 ;  /* 0x2000003dff2f7230 */ /* 0x000fe40000004100 */
[----:B------:R-:W-:Y:S01]  /*aaa0*/  FFMA.FTZ R69, R49, R64, R66 ;  /* 0x0000004031457223 */ /* 0x000fe20000010042 */
[----:B------:R-:W-:Y:S02]  /*aab0*/  HADD2.F32 R167, -RZ, R167.H0_H0 ;  /* 0x200000a7ffa77230 */ /* 0x000fe40000004100 */
[----:B------:R-:W-:Y:S01]  /*aac0*/  FMUL.FTZ R64, R48, R169 ;  /* 0x000000a930407220 */ /* 0x000fe20000410000 */
[----:B------:R-:W-:-:S02]  /*aad0*/  HADD2.F32 R49, -RZ, R73.H0_H0 ;  /* 0x20000049ff317230 */ /* 0x000fc40000004100 */
[----:B------:R-:W-:Y:S01]  /*aae0*/  FMUL.FTZ R169, R47, R169 ;  /* 0x000000a92fa97220 */ /* 0x000fe20000410000 */
[----:B------:R-:W-:Y:S02]  /*aaf0*/  HADD2.F32 R62, -RZ, R62.H1_H1 ;  /* 0x3000003eff3e7230 */ /* 0x000fe40000004100 */
[----:B------:R-:W-:Y:S01]  /*ab00*/  FFMA.FTZ R72, R63, R51, R72 ;  /* 0x000000333f487223 */ /* 0x000fe20000010048 */
[----:B------:R-:W-:Y:S02]  /*ab10*/  HADD2.F32 R61, -RZ, R61.H1_H1 ;  /* 0x3000003dff3d7230 */ /* 0x000fe40000004100 */
[----:B------:R-:W-:Y:S01]  /*ab20*/  FFMA.FTZ R169, R48, R167, R169 ;  /* 0x000000a730a97223 */ /* 0x000fe200000100a9 */
[----:B------:R-:W-:Y:S02]  /*ab30*/  HADD2.F32 R60, -RZ, R60.H0_H0 ;  /* 0x2000003cff3c7230 */ /* 0x000fe40000004100 */
[----:B------:R-:W-:Y:S01]  /*ab40*/  FMUL.FTZ R66, R62, R49 ;  /* 0x000000313e427220 */ /* 0x000fe20000410000 */
[----:B------:R-:W-:Y:S01]  /*ab50*/  FFMA.FTZ R64, R47, R167, -R64 ;  /* 0x000000a72f407223 */ /* 0x000fe20000010840 */
[----:B------:R-:W-:-:S02]  /*ab60*/  HADD2.F32 R48, -RZ, R50.H0_H0 ;  /* 0x20000032ff307230 */ /* 0x000fc40000004100 */
[C---:B------:R-:W-:Y:S01]  /*ab70*/  FMUL.FTZ R49, R61.reuse, R49 ;  /* 0x000000313d317220 */ /* 0x040fe20000410000 */
[----:B------:R-:W-:Y:S02]  /*ab80*/  HADD2.F32 R51, -RZ, R58.H0_H0 ;  /* 0x2000003aff337230 */ /* 0x000fe40000004100 */
[-C--:B------:R-:W-:Y:S01]  /*ab90*/  FFMA.FTZ R61, R61, R60.reuse, -R66 ;  /* 0x0000003c3d3d7223 */ /* 0x080fe20000010842 */
[----:B------:R-:W-:Y:S02]  /*aba0*/  HADD2.F32 R47, -RZ, R46.H0_H0 ;  /* 0x2000002eff2f7230 */ /* 0x000fe40000004100 */
[----:B------:R-:W-:Y:S01]  /*abb0*/  FFMA.FTZ R60, R62, R60, R49 ;  /* 0x0000003c3e3c7223 */ /* 0x000fe20000010031 */
[----:B------:R-:W-:Y:S01]  /*abc0*/  HADD2.F32 R50, -RZ, R50.H1_H1 ;  /* 0x30000032ff327230 */ /* 0x000fe20000004100 */
[----:B------:R-:W-:Y:S01]  /*abd0*/  F2FP.F16.F32.PACK_AB R67, R67, R44 ;  /* 0x0000002c4343723e */ /* 0x000fe200000000ff */
[----:B------:R-:W-:Y:S01]  /*abe0*/  HADD2.F32 R168, -RZ, R168.H0_H0 ;  /* 0x200000a8ffa87230 */ /* 0x000fe20000004100 */
[----:B------:R-:W-:Y:S01]  /*abf0*/  F2FP.F16.F32.PACK_AB R44, R61, R64 ;  /* 0x000000403d2c723e */ /* 0x000fe200000000ff */
[----:B------:R-:W-:-:S02]  /*ac00*/  HADD2.F32 R46, -RZ, R46.H1_H1 ;  /* 0x3000002eff2e7230 */ /* 0x000fc40000004100 */
[-C--:B------:R-:W-:Y:S01]  /*ac10*/  FMUL.FTZ R65, R50, R51.reuse ;  /* 0x0000003332417220 */ /* 0x080fe20000410000 */
[----:B------:R-:W-:Y:S02]  /*ac20*/  HADD2.F32 R166, -RZ, R166.H0_H0 ;  /* 0x200000a6ffa67230 */ /* 0x000fe40000004100 */
[CC--:B------:R-:W-:Y:S01]  /*ac30*/  FMUL.FTZ R63, R47.reuse, R168.reuse ;  /* 0x000000a82f3f7220 */ /* 0x0c0fe20000410000 */
[----:B------:R-:W-:Y:S02]  /*ac40*/  HADD2.F32 R49, -RZ, R56.H0_H0 ;  /* 0x20000038ff317230 */ /* 0x000fe40000004100 */
[----:B------:R-:W-:Y:S01]  /*ac50*/  FMUL.FTZ R56, R48, R168 ;  /* 0x000000a830387220 */ /* 0x000fe20000410000 */
[----:B------:R-:W-:Y:S01]  /*ac60*/  FMUL.FTZ R51, R46, R51 ;  /* 0x000000332e337220 */ /* 0x000fe20000410000 */
[-C--:B------:R-:W-:Y:S01]  /*ac70*/  FFMA.FTZ R63, R48, R166.reuse, R63 ;  /* 0x000000a6303f7223 */ /* 0x080fe2000001003f */
[----:B------:R-:W-:Y:S01]  /*ac80*/  F2FP.F16.F32.PACK_AB R48, R60, R169 ;  /* 0x000000a93c30723e */ /* 0x000fe200000000ff */
[----:B------:R-:W-:Y:S01]  /*ac90*/  FFMA.FTZ R56, R47, R166, -R56 ;  /* 0x000000a62f387223 */ /* 0x000fe20000010838 */
[-C--:B------:R-:W-:Y:S01]  /*aca0*/  FFMA.FTZ R65, R46, R49.reuse, -R65 ;  /* 0x000000312e417223 */ /* 0x080fe20000010841 */
[----:B------:R-:W-:Y:S01]  /*acb0*/  FFMA.FTZ R50, R50, R49, R51 ;  /* 0x0000003132327223 */ /* 0x000fe20000010033 */
[----:B------:R-:W-:-:S02]  /*acc0*/  F2FP.F16.F32.PACK_AB R49, R68, R45 ;  /* 0x0000002d4431723e */ /* 0x000fc400000000ff */
[----:B------:R-:W-:Y:S02]  /*acd0*/  F2FP.F16.F32.PACK_AB R47, R71, R70 ;  /* 0x00000046472f723e */ /* 0x000fe400000000ff */
[----:B------:R-:W-:Y:S02]  /*ace0*/  F2FP.F16.F32.PACK_AB R51, R72, R69 ;  /* 0x000000454833723e */ /* 0x000fe400000000ff */
[----:B------:R-:W-:Y:S02]  /*acf0*/  F2FP.F16.F32.PACK_AB R46, R65, R56 ;  /* 0x00000038412e723e */ /* 0x000fe400000000ff */
[----:B------:R-:W-:Y:S02]  /*ad00*/  F2FP.F16.F32.PACK_AB R50, R50, R63 ;  /* 0x0000003f3232723e */ /* 0x000fe400000000ff */
[----:B------:R-:W-:-:S07]  /*ad10*/  MOV R45, R67 ;  /* 0x00000043002d7202 */ /* 0x000fce0000000f00 */
.L_x_7392:
[----:B------:R-:W-:Y:S05]  /*ad20*/  BSYNC B1 ;  /* 0x0000000000017941 */ /* 0x000fea0003800000 */
.L_x_7391:
[----:B------:R-:W-:Y:S01]  /*ad30*/  ISETP.GE.AND P3, PT, R59, R150, PT ;  /* 0x000000963b00720c */ /* 0x000fe20003f66270 */
[----:B------:R-:W-:Y:S02]  /*ad40*/  ULDC.64 UR4, c[0x0][0x208] ;  /* 0x0000820000047ab9 */ /* 0x000fe40000000a00 */
[----:B0-----:R3:W-:Y:S10]  /*ad50*/  STG.E.128 desc[UR4][R54.64], R44 ;  /* 0x0000002c36007986 */ /* 0x0017f4000c101d04 */
[----:B------:R-:W-:Y:S05]  /*ad60*/  @P3 BRA `(.L_x_7357) ;  /* 0x0000000800803947 */ /* 0x000fea0003800000 */
[--C-:B---3--:R-:W-:Y:S01]  /*ad70*/  SHF.R.S32.HI R44, RZ, 0x1f, R59.reuse ;  /* 0x0000001fff2c7819 */ /* 0x108fe2000001143b */
[----:B------:R-:W-:Y:S01]  /*ad80*/  ULDC.64 UR4, c[0x0][0x208] ;  /* 0x0000820000047ab9 */ /* 0x000fe20000000a00 */
[----:B------:R-:W-:-:S04]  /*ad90*/  IADD3 R59, P3, P4, R100, R136, R59 ;  /* 0x00000088643b7210 */ /* 0x000fc80007c7e03b */
[----:B------:R-:W-:Y:S02]  /*ada0*/  IADD3.X R44, R14, R57, R44, P3, P4 ;  /* 0x000000390e2c7210 */ /* 0x000fe40001fe842c */
[----:B------:R-:W-:-:S04]  /*adb0*/  LEA R52, P3, R59, R52, 0x1 ;  /* 0x000000343b347211 */ /* 0x000fc800078608ff */
[----:B------:R-:W-:-:S05]  /*adc0*/  LEA.HI.X R53, R59, R53, R44, 0x1, P3 ;  /* 0x000000353b357211 */ /* 0x000fca00018f0c2c */
[----:B--2---:R4:W-:Y:S01]  /*add0*/  STG.E.128 desc[UR4][R52.64], R48 ;  /* 0x0000003034007986 */ /* 0x0049e2000c101d04 */
[----:B------:R-:W-:Y:S05]  /*ade0*/  BRA `(.L_x_7357) ;  /* 0x0000000800607947 */ /* 0x000fea0003800000 */
.L_x_7300:
[----:B------:R-:W-:-:S04]  /*adf0*/  ULOP3.LUT UR4, UR60, 0x1, URZ, 0xfc, !UPT ;  /* 0x000000013c047892 */ /* 0x000fc8000f8efc3f */
[----:B------:R-:W-:-:S06]  /*ae00*/  UISETP.NE.AND UP0, UPT, UR4, 0x3, UPT ;  /* 0x000000030400788c */ /* 0x000fcc000bf05270 */
[----:B------:R-:W-:-:S13]  /*ae10*/  PLOP3.LUT P2, PT, PT, PT, UP0, 0x80, 0x0 ;  /* 0x000000000000781c */ /* 0x000fda0003f4f008 */
[----:B------:R-:W-:Y:S05]  /*ae20*/  @!P2 BRA `(.L_x_7393) ;  /* 0x000000000004a947 */ /* 0x000fea0003800000 */
[----:B------:R-:W-:Y:S01]  /*ae30*/  BPT.TRAP 0x1 ;  /* 0x000000040000795c */ /* 0x000fe20000300000 */
.L_x_7393:
[----:B------:R-:W-:Y:S01]  /*ae40*/  IMAD R3, R23, 0x8, R2 ;  /* 0x0000000817037824 */ /* 0x000fe200078e0202 */
[----:B------:R-:W-:Y:S01]  /*ae50*/  SHF.L.U32 R0, R223, 0x1f, RZ ;  /* 0x0000001fdf007819 */ /* 0x000fe200000006ff */
[----:B------:R-:W-:Y:S01]  /*ae60*/  IMAD R4, R24, -0xb0, R25 ;  /* 0xffffff5018047824 */ /* 0x000fe200078e0219 */
[----:B------:R-:W-:Y:S01]  /*ae70*/  BSSY B1, `(.L_x_7394) ;  /* 0x0000006000017945 */ /* 0x000fe20003800000 */
[----:B------:R-:W-:Y:S01]  /*ae80*/  SHF.R.S32.HI R45, RZ, 0x1f, R24 ;  /* 0x0000001fff2d7819 */ /* 0x000fe20000011418 */
[----:B------:R-:W1:Y:S01]  /*ae90*/  SYNCS.PHASECHK.TRANS64.TRYWAIT P3, [R3+URZ+0x34890], R0 ;  /* 0x03489000030075a7 */ /* 0x000e62000806017f */
[----:B------:R-:W-:Y:S01]  /*aea0*/  IMAD R44, R43, R24, RZ ;  /* 0x000000182b2c7224 */ /* 0x000fe200078e02ff */
[----:B------:R-:W-:Y:S01]  /*aeb0*/  VIMNMX R4, R4, 0xb0, PT ;  /* 0x000000b004047848 */ /* 0x000fe20003fe0100 */
[----:B-1----:R-:W-:Y:S06]  /*aec0*/  @!P3 BRA `(.L_x_7395) ;  /* 0x000001b00030b947 */ /* 0x002fec0003800000 */
.L_x_7670:
[----:B------:R-:W-:Y:S05]  /*aed0*/  BSYNC B1 ;  /* 0x0000000000017941 */ /* 0x000fea0003800000 */
.L_x_7394:
[----:B------:R-:W-:Y:S01]  /*aee0*/  ISETP.GE.AND P3, PT, R22, R4, PT ;  /* 0x000000041600720c */ /* 0x000fe20003f66270 */
[----:B------:R-:W-:Y:S01]  /*aef0*/  IMAD R45, R45, R156, R44 ;  /* 0x0000009c2d2d7224 */ /* 0x000fe200078e022c */
[----:B------:R-:W-:Y:S01]  /*af00*/  BSSY B1, `(.L_x_7396) ;  /* 0x0000013000017945 */ /* 0x000fe20003800000 */
[----:B------:R-:W-:-:S04]  /*af10*/  IMAD.WIDE.U32 R52, R156, R24, RZ ;  /* 0x000000189c347225 */ /* 0x000fc800078e00ff */
[----:B------:R-:W-:-:S06]  /*af20*/  IMAD.IADD R62, R45, 0x1, R53 ;  /* 0x000000012d3e7824 */ /* 0x000fcc00078e0235 */
[----:B------:R-:W-:Y:S05]  /*af30*/  @P3 BRA `(.L_x_7397) ;  /* 0x00000000003c3947 */ /* 0x000fea0003800000 */
[----:B------:R-:W2:Y:S01]  /*af40*/  @!P0 LDC.64 R54, c[0x0][0x2e8] ;  /* 0x0000ba00ff368b82 */ /* 0x000ea20000000a00 */
[----:B------:R-:W3:Y:S01]  /*af50*/  @!P0 LDS.128 R44, [R5+0x1e400] ;  /* 0x01e40000052c8984 */ /* 0x000ee20000000c00 */
[----:B------:R-:W-:Y:S01]  /*af60*/  @!P0 IADD3 R58, P3, R15, R52, RZ ;  /* 0x000000340f3a8210 */ /* 0x000fe20007f7e0ff */
[----:B------:R-:W-:Y:S02]  /*af70*/  ULDC.64 UR4, c[0x0][0x208] ;  /* 0x0000820000047ab9 */ /* 0x000fe40000000a00 */
[----:B0-----:R-:W0:Y:S02]  /*af80*/  @!P1 LDS.128 R48, [R5+0x23c00] ;  /* 0x023c000005309984 */ /* 0x001e240000000c00 */
[----:B------:R-:W-:Y:S01]  /*af90*/  @!P0 IMAD.X R59, R62, 0x1, R11, P3 ;  /* 0x000000013e3b8824 */ /* 0x000fe200018e060b */
[----:B------:R-:W4:Y:S01]  /*afa0*/  @!P1 LDC.64 R56, c[0x0][0x2e8] ;  /* 0x0000ba00ff389b82 */ /* 0x000f220000000a00 */
[----:B--2---:R-:W-:-:S04]  /*afb0*/  @!P0 LEA R54, P3, R58, R54, 0x1 ;  /* 0x000000363a368211 */ /* 0x004fc800078608ff */
[----:B------:R-:W-:Y:S02]  /*afc0*/  @!P0 LEA.HI.X R55, R58, R55, R59, 0x1, P3 ;  /* 0x000000373a378211 */ /* 0x000fe400018f0c3b */
[----:B------:R-:W-:-:S05]  /*afd0*/  @!P1 IADD3 R58, P3, R12, R52, RZ ;  /* 0x000000340c3a9210 */ /* 0x000fca0007f7e0ff */
[----:B------:R-:W-:Y:S01]  /*afe0*/  @!P1 IMAD.X R59, R62, 0x1, R7, P3 ;  /* 0x000000013e3b9824 */ /* 0x000fe200018e0607 */
[----:B----4-:R-:W-:-:S04]  /*aff0*/  @!P1 LEA R56, P3, R58, R56, 0x1 ;  /* 0x000000383a389211 */ /* 0x010fc800078608ff */
[----:B------:R-:W-:Y:S01]  /*b000*/  @!P1 LEA.HI.X R57, R58, R57, R59, 0x1, P3 ;  /* 0x000000393a399211 */ /* 0x000fe200018f0c3b */
[----:B---3--:R2:W-:Y:S04]  /*b010*/  @!P0 STG.E.128 desc[UR4][R54.64], R44 ;  /* 0x0000002c36008986 */ /* 0x0085e8000c101d04 */
[----:B0-----:R2:W-:Y:S04]  /*b020*/  @!P1 STG.E.128 desc[UR4][R56.64], R48 ;  /* 0x0000003038009986 */ /* 0x0015e8000c101d04 */
.L_x_7397:
[----:B------:R-:W-:Y:S05]  /*b030*/  BSYNC B1 ;  /* 0x0000000000017941 */ /* 0x000fea0003800000 */
.L_x_7396:
[----:B--2---:R-:W-:Y:S01]  /*b040*/  IADD3 R44, R22, 0x20, RZ ;  /* 0x00000020162c7810 */ /* 0x004fe20007ffe0ff */
[----:B------:R-:W-:Y:S03]  /*b050*/  BSSY B1, `(.L_x_7398) ;  /* 0x0000014000017945 */ /* 0x000fe60003800000 */
[----:B------:R-:W-:-:S13]  /*b060*/  ISETP.GE.AND P3, PT, R44, R4, PT ;  /* 0x000000042c00720c */ /* 0x000fda0003f66270 */
[----:B------:R-:W-:Y:S05]  /*b070*/  @P3 BRA `(.L_x_7399) ;  /* 0x0000000000443947 */ /* 0x000fea0003800000 */
[----:B------:R-:W2:Y:S01]  /*b080*/  @!P0 LDC.64 R54, c[0x0][0x2e8] ;  /* 0x0000ba00ff368b82 */ /* 0x000ea20000000a00 */
[----:B------:R-:W3:Y:S01]  /*b090*/  @!P0 LDS.128 R44, [R5+0x1f400] ;  /* 0x01f40000052c8984 */ /* 0x000ee20000000c00 */
[----:B------:R-:W-:Y:S01]  /*b0a0*/  IADD3 R60, P3, R116, R52, RZ ;  /* 0x00000034743c7210 */ /* 0x000fe20007f7e0ff */
[----:B------:R-:W-:Y:S02]  /*b0b0*/  ULDC.64 UR4, c[0x0][0x208] ;  /* 0x0000820000047ab9 */ /* 0x000fe40000000a00 */
[----:B0-----:R-:W0:Y:S02]  /*b0c0*/  @!P1 LDS.128 R48, [R5+0x24c00] ;  /* 0x024c000005309984 */ /* 0x001e240000000c00 */
[----:B------:R-:W-:Y:S01]  /*b0d0*/  IMAD.X R64, R62, 0x1, R117, P3 ;  /* 0x000000013e407824 */ /* 0x000fe200018e0675 */
[----:B------:R-:W4:Y:S01]  /*b0e0*/  @!P1 LDC.64 R56, c[0x0][0x2e8] ;  /* 0x0000ba00ff389b82 */ /* 0x000f220000000a00 */
[----:B------:R-:W-:-:S05]  /*b0f0*/  @!P0 IADD3 R58, P3, R60, R15, RZ ;  /* 0x0000000f3c3a8210 */ /* 0x000fca0007f7e0ff */
[----:B------:R-:W-:Y:S01]  /*b100*/  @!P0 IMAD.X R59, R64, 0x1, R11, P3 ;  /* 0x00000001403b8824 */ /* 0x000fe200018e060b */
        /* <DEDUP_REMOVED lines=8> */
.L_x_7399:
[----:B------:R-:W-:Y:S05]  /*b190*/  BSYNC B1 ;  /* 0x0000000000017941 */ /* 0x000fea0003800000 */
.L_x_7398:
[----:B--2---:R-:W-:Y:S01]  /*b1a0*/  VIADD R44, R22, 0x40 ;  /* 0x00000040162c7836 */ /* 0x004fe20000000000 */
[----:B------:R-:W-:Y:S04]  /*b1b0*/  BSSY B1, `(.L_x_7400) ;  /* 0x0000014000017945 */ /* 0x000fe80003800000 */
[----:B------:R-:W-:-:S13]  /*b1c0*/  ISETP.GE.AND P3, PT, R44, R4, PT ;  /* 0x000000042c00720c */ /* 0x000fda0003f66270 */
[----:B------:R-:W-:Y:S05]  /*b1d0*/  @P3 BRA `(.L_x_7401) ;  /* 0x0000000000443947 */ /* 0x000fea0003800000 */
[----:B------:R-:W2:Y:S01]  /*b1e0*/  @!P0 LDC.64 R54, c[0x0][0x2e8] ;  /* 0x0000ba00ff368b82 */ /* 0x000ea20000000a00 */
[----:B------:R-:W3:Y:S01]  /*b1f0*/  @!P0 LDS.128 R44, [R5+0x20400] ;  /* 0x02040000052c8984 */ /* 0x000ee20000000c00 */
[----:B------:R-:W-:Y:S01]  /*b200*/  LEA R60, P3, R42, R52, 0x6 ;  /* 0x000000342a3c7211 */ /* 0x000fe200078630ff */
[----:B------:R-:W-:Y:S02]  /*b210*/  ULDC.64 UR4, c[0x0][0x208] ;  /* 0x0000820000047ab9 */ /* 0x000fe40000000a00 */
[----:B0-----:R-:W0:Y:S01]  /*b220*/  @!P1 LDS.128 R48, [R5+0x25c00] ;  /* 0x025c000005309984 */ /* 0x001e220000000c00 */
[----:B------:R-:W-:Y:S02]  /*b230*/  IADD3.X R64, R62, R141, RZ, P3, !PT ;  /* 0x0000008d3e407210 */ /* 0x000fe40001ffe4ff */
        /* <DEDUP_REMOVED lines=11> */
.L_x_7401:
[----:B------:R-:W-:Y:S05]  /*b2f0*/  BSYNC B1 ;  /* 0x0000000000017941 */ /* 0x000fea0003800000 */
.L_x_7400:
[----:B--2---:R-:W-:Y:S01]  /*b300*/  VIADD R44, R22, 0x60 ;  /* 0x00000060162c7836 */ /* 0x004fe20000000000 */
[----:B------:R-:W-:Y:S04]  /*b310*/  BSSY B1, `(.L_x_7402) ;  /* 0x0000018000017945 */ /* 0x000fe80003800000 */
[----:B------:R-:W-:-:S13]  /*b320*/  ISETP.GE.AND P3, PT, R44, R4, PT ;  /* 0x000000042c00720c */ /* 0x000fda0003f66270 */
[----:B------:R-:W-:Y:S05]  /*b330*/  @P3 BRA `(.L_x_7403) ;  /* 0x0000000000543947 */ /* 0x000fea0003800000 */
[----:B------:R-:W2:Y:S01]  /*b340*/  LDC.64 R58, c[0x0][0x300] ;  /* 0x0000c000ff3a7b82 */ /* 0x000ea20000000a00 */
[----:B------:R-:W3:Y:S01]  /*b350*/  @!P0 LDS.128 R44, [R5+0x21400] ;  /* 0x02140000052c8984 */ /* 0x000ee20000000c00 */
[----:B------:R-:W-:Y:S01]  /*b360*/  MOV R61, R62 ;  /* 0x0000003e003d7202 */ /* 0x000fe20000000f00 */
[----:B------:R-:W-:Y:S01]  /*b370*/  IMAD.MOV.U32 R60, RZ, RZ, R52 ;  /* 0x000000ffff3c7224 */ /* 0x000fe200078e0034 */
[----:B------:R-:W-:Y:S01]  /*b380*/  ULDC.64 UR4, c[0x0][0x208] ;  /* 0x0000820000047ab9 */ /* 0x000fe20000000a00 */
[----:B0-----:R-:W0:Y:S03]  /*b390*/  @!P1 LDS.128 R48, [R5+0x26c00] ;  /* 0x026c000005309984 */ /* 0x001e260000000c00 */
[----:B------:R-:W4:Y:S08]  /*b3a0*/  @!P0 LDC.64 R54, c[0x0][0x2e8] ;  /* 0x0000ba00ff368b82 */ /* 0x000f300000000a00 */
[----:B------:R-:W5:Y:S01]  /*b3b0*/  @!P1 LDC.64 R56, c[0x0][0x2e8] ;  /* 0x0000ba00ff389b82 */ /* 0x000f620000000a00 */
[----:B--2---:R-:W-:-:S04]  /*b3c0*/  IMAD.WIDE.U32 R60, R58, 0x60, R60 ;  /* 0x000000603a3c7825 */ /* 0x004fc800078e003c */
[----:B------:R-:W-:Y:S01]  /*b3d0*/  IMAD R59, R59, 0x60, RZ ;  /* 0x000000603b3b7824 */ /* 0x000fe200078e02ff */
[----:B------:R-:W-:-:S03]  /*b3e0*/  @!P0 IADD3 R58, P3, R15, R60, RZ ;  /* 0x0000003c0f3a8210 */ /* 0x000fc60007f7e0ff */
[----:B------:R-:W-:-:S04]  /*b3f0*/  IMAD.IADD R64, R61, 0x1, R59 ;  /* 0x000000013d407824 */ /* 0x000fc800078e023b */
[----:B------:R-:W-:Y:S01]  /*b400*/  @!P0 IMAD.X R59, R64, 0x1, R11, P3 ;  /* 0x00000001403b8824 */ /* 0x000fe200018e060b */
[----:B----4-:R-:W-:-:S04]  /*b410*/  @!P0 LEA R54, P3, R58, R54, 0x1 ;  /* 0x000000363a368211 */ /* 0x010fc800078608ff */
[----:B------:R-:W-:Y:S02]  /*b420*/  @!P0 LEA.HI.X R55, R58, R55, R59, 0x1, P3 ;  /* 0x000000373a378211 */ /* 0x000fe400018f0c3b */
[----:B------:R-:W-:-:S03]  /*b430*/  @!P1 IADD3 R60, P3, R12, R60, RZ ;  /* 0x0000003c0c3c9210 */ /* 0x000fc60007f7e0ff */
[----:B---3--:R2:W-:Y:S02]  /*b440*/  @!P0 STG.E.128 desc[UR4][R54.64], R44 ;  /* 0x0000002c36008986 */ /* 0x0085e4000c101d04 */
[----:B------:R-:W-:Y:S01]  /*b450*/  @!P1 IMAD.X R58, R64, 0x1, R7, P3 ;  /* 0x00000001403a9824 */ /* 0x000fe200018e0607 */
[----:B-----5:R-:W-:-:S04]  /*b460*/  @!P1 LEA R56, P3, R60, R56, 0x1 ;  /* 0x000000383c389211 */ /* 0x020fc800078608ff */
[----:B------:R-:W-:-:S05]  /*b470*/  @!P1 LEA.HI.X R57, R60, R57, R58, 0x1, P3 ;  /* 0x000000393c399211 */ /* 0x000fca00018f0c3a */
[----:B0-----:R2:W-:Y:S04]  /*b480*/  @!P1 STG.E.128 desc[UR4][R56.64], R48 ;  /* 0x0000003038009986 */ /* 0x0015e8000c101d04 */
.L_x_7403:
[----:B------:R-:W-:Y:S05]  /*b490*/  BSYNC B1 ;  /* 0x0000000000017941 */ /* 0x000fea0003800000 */
.L_x_7402:
        /* <DEDUP_REMOVED lines=21> */
.L_x_7405:
[----:B------:R-:W-:Y:S05]  /*b5f0*/  BSYNC B1 ;  /* 0x0000000000017941 */ /* 0x000fea0003800000 */
.L_x_7404:
[----:B--2---:R-:W-:-:S05]  /*b600*/  VIADD R44, R22, 0xa0 ;  /* 0x000000a0162c7836 */ /* 0x004fca0000000000 */
[----:B------:R-:W-:-:S13]  /*b610*/  ISETP.GE.AND P3, PT, R44, R4, PT ;  /* 0x000000042c00720c */ /* 0x000fda0003f66270 */
[----:B------:R-:W-:Y:S05]  /*b620*/  @P3 BRA `(.L_x_7357) ;  /* 0x0000000000503947 */ /* 0x000fea0003800000 */
[----:B------:R-:W2:Y:S01]  /*b630*/  LDC.64 R58, c[0x0][0x300] ;  /* 0x0000c000ff3a7b82 */ /* 0x000ea20000000a00 */
[----:B------:R-:W3:Y:S01]  /*b640*/  @!P0 LDS.128 R44, [R5+0x23400] ;  /* 0x02340000052c8984 */ /* 0x000ee20000000c00 */
[----:B------:R-:W-:Y:S01]  /*b650*/  IMAD.MOV.U32 R53, RZ, RZ, R62 ;  /* 0x000000ffff357224 */ /* 0x000fe200078e003e */
[----:B------:R-:W-:Y:S02]  /*b660*/  ULDC.64 UR4, c[0x0][0x208] ;  /* 0x0000820000047ab9 */ /* 0x000fe40000000a00 */
[----:B0-----:R-:W0:Y:S03]  /*b670*/  @!P1 LDS.128 R48, [R5+0x28c00] ;  /* 0x028c000005309984 */ /* 0x001e260000000c00 */
[----:B------:R-:W4:Y:S08]  /*b680*/  @!P0 LDC.64 R54, c[0x0][0x2e8] ;  /* 0x0000ba00ff368b82 */ /* 0x000f300000000a00 */
[----:B------:R-:W5:Y:S01]  /*b690*/  @!P1 LDC.64 R56, c[0x0][0x2e8] ;  /* 0x0000ba00ff389b82 */ /* 0x000f620000000a00 */
[----:B--2---:R-:W-:-:S04]  /*b6a0*/  IMAD.WIDE.U32 R52, R58, 0xa0, R52 ;  /* 0x000000a03a347825 */ /* 0x004fc800078e0034 */
[----:B------:R-:W-:-:S05]  /*b6b0*/  IMAD R59, R59, 0xa0, RZ ;  /* 0x000000a03b3b7824 */ /* 0x000fca00078e02ff */
[----:B------:R-:W-:Y:S02]  /*b6c0*/  IADD3 R60, R53, R59, RZ ;  /* 0x0000003b353c7210 */ /* 0x000fe40007ffe0ff */
[----:B------:R-:W-:-:S05]  /*b6d0*/  @!P0 IADD3 R53, P3, R15, R52, RZ ;  /* 0x000000340f358210 */ /* 0x000fca0007f7e0ff */
        /* <DEDUP_REMOVED lines=9> */
.L_x_7357:
[----:B------:R-:W-:Y:S05]  /*b770*/  BSYNC B0 ;  /* 0x0000000000007941 */ /* 0x000fea0003800000 */
.L_x_7299:
        /* <DEDUP_REMOVED lines=17> */
.L_x_7407:
[----:B------:R-:W-:Y:S05]  /*b890*/  BSYNC B0 ;  /* 0x0000000000007941 */ /* 0x000fea0003800000 */
.L_x_7406:
[----:B------:R-:W2:Y:S01]  /*b8a0*/  SYNCS.PHASECHK.TRANS64.TRYWAIT P2, [R3+URZ+0x348b0], R0 ;  /* 0x0348b000030075a7 */ /* 0x000ea2000804017f */
[----:B------:R-:W-:Y:S01]  /*b8b0*/  ULDC UR61, c[0x0][0x2f4] ;  /* 0x0000bd00003d7ab9 */ /* 0x000fe20000000800 */
[----:B------:R-:W-:Y:S01]  /*b8c0*/  ULDC.64 UR38, c[0x0][0x328] ;  /* 0x0000ca0000267ab9 */ /* 0x000fe20000000a00 */
[----:B------:R-:W-:Y:S01]  /*b8d0*/  ULDC.64 UR36, c[0x0][0x318] ;  /* 0x0000c60000247ab9 */ /* 0x000fe20000000a00 */
[----:B------:R-:W-:Y:S04]  /*b8e0*/  BSSY B0, `(.L_x_7408) ;  /* 0x0000002000007945 */ /* 0x000fe80003800000 */
[----:B--2---:R-:W-:Y:S05]  /*b8f0*/  @!P2 BRA `(.L_x_7409) ;  /* 0x000001a400b8a947 */ /* 0x004fea0003800000 */
.L_x_7671:
[----:B------:R-:W-:Y:S05]  /*b900*/  BSYNC B0 ;  /* 0x0000000000007941 */ /* 0x000fea0003800000 */
.L_x_7408:
[----:B------:R-:W-:Y:S01]  /*b910*/  ISETP.GE.AND P2, PT, R22, R4, PT ;  /* 0x000000041600720c */ /* 0x000fe20003f46270 */
[----:B------:R-:W-:Y:S01]  /*b920*/  BSSY B0, `(.L_x_7410) ;  /* 0x0000012000007945 */ /* 0x000fe20003800000 */
[----:B------:R-:W-:-:S11]  /*b930*/  IMAD.WIDE R48, R24, 0xb0, R118 ;  /* 0x000000b018307825 */ /* 0x000fd600078e0276 */
[----:B------:R-:W-:Y:S05]  /*b940*/  @P2 BRA `(.L_x_7411) ;  /* 0x00000000003c2947 */ /* 0x000fea0003800000 */
[----:B------:R-:W-:Y:S01]  /*b950*/  MOV R45, R6 ;  /* 0x00000006002d7202 */ /* 0x000fe20000000f00 */
[----:B------:R-:W-:Y:S01]  /*b960*/  IMAD R47, R49, UR38, RZ ;  /* 0x00000026312f7c24 */ /* 0x000fe2000f8e02ff */
[----:B------:R-:W-:Y:S01]  /*b970*/  ULDC.64 UR4, c[0x0][0x208] ;  /* 0x0000820000047ab9 */ /* 0x000fe20000000a00 */
[----:B-1----:R-:W-:Y:S02]  /*b980*/  IMAD.MOV.U32 R44, RZ, RZ, R102 ;  /* 0x000000ffff2c7224 */ /* 0x002fe400078e0066 */
[C---:B------:R-:W-:Y:S02]  /*b990*/  IMAD R47, R48.reuse, UR39, R47 ;  /* 0x00000027302f7c24 */ /* 0x040fe4000f8e022f */
[----:B------:R-:W-:-:S04]  /*b9a0*/  IMAD.WIDE.U32 R44, R48, UR38, R44 ;  /* 0x00000026302c7c25 */ /* 0x000fc8000f8e002c */
[----:B------:R-:W-:Y:S01]  /*b9b0*/  IMAD.IADD R45, R45, 0x1, R47 ;  /* 0x000000012d2d7824 */ /* 0x000fe200078e022f */
[----:B------:R-:W-:-:S04]  /*b9c0*/  LEA R50, P2, R44, UR36, 0x1 ;  /* 0x000000242c327c11 */ /* 0x000fc8000f8408ff */
[----:B0-----:R-:W-:Y:S02]  /*b9d0*/  LEA.HI.X R51, R44, UR37, R45, 0x1, P2 ;  /* 0x000000252c337c11 */ /* 0x001fe400090f0c2d */
[----:B------:R-:W-:-:S13]  /*b9e0*/  ISETP.GE.AND P2, PT, R16, UR61, PT ;  /* 0x0000003d10007c0c */ /* 0x000fda000bf46270 */
[----:B------:R-:W0:Y:S04]  /*b9f0*/  @!P2 LDS.128 R44, [R5+0x400] ;  /* 0x00040000052ca984 */ /* 0x000e280000000c00 */
[----:B0-----:R-:W-:Y:S01]  /*ba00*/  @!P2 STG.E.128 desc[UR4][R50.64], R44 ;  /* 0x0000002c3200a986 */ /* 0x001fe2000c101d04 */
[----:B------:R-:W-:-:S13]  /*ba10*/  ISETP.GE.AND P2, PT, R221, UR61, PT ;  /* 0x0000003ddd007c0c */ /* 0x000fda000bf46270 */
[----:B------:R-:W0:Y:S04]  /*ba20*/  @!P2 LDS.128 R44, [R5+0x5c00] ;  /* 0x005c0000052ca984 */ /* 0x000e280000000c00 */
[----:B0-----:R3:W-:Y:S02]  /*ba30*/  @!P2 STG.E.128 desc[UR4][R50.64+0x80], R44 ;  /* 0x0000802c3200a986 */ /* 0x0017e4000c101d04 */
.L_x_7411:
[----:B------:R-:W-:Y:S05]  /*ba40*/  BSYNC B0 ;  /* 0x0000000000007941 */ /* 0x000fea0003800000 */
.L_x_7410:
[----:B0-2---:R-:W-:Y:S01]  /*ba50*/  VIADD R0, R22, 0x20 ;  /* 0x0000002016007836 */ /* 0x005fe20000000000 */
[----:B------:R-:W-:Y:S04]  /*ba60*/  BSSY B0, `(.L_x_7412) ;  /* 0x0000014000007945 */ /* 0x000fe80003800000 */
[----:B------:R-:W-:-:S13]  /*ba70*/  ISETP.GE.AND P2, PT, R0, R4, PT ;  /* 0x000000040000720c */ /* 0x000fda0003f46270 */
[----:B------:R-:W-:Y:S05]  /*ba80*/  @P2 BRA `(.L_x_7413) ;  /* 0x0000000000442947 */ /* 0x000fea0003800000 */
[----:B---3--:R-:W-:Y:S01]  /*ba90*/  IADD3 R47, P2, R48, 0x20, RZ ;  /* 0x00000020302f7810 */ /* 0x008fe20007f5e0ff */
[----:B-1----:R-:W-:Y:S01]  /*baa0*/  IMAD.MOV.U32 R44, RZ, RZ, R102 ;  /* 0x000000ffff2c7224 */ /* 0x002fe200078e0066 */
[----:B------:R-:W-:Y:S01]  /*bab0*/  MOV R45, R6 ;  /* 0x00000006002d7202 */ /* 0x000fe20000000f00 */
[----:B------:R-:W-:Y:S02]  /*bac0*/  ULDC.64 UR4, c[0x0][0x208] ;  /* 0x0000820000047ab9 */ /* 0x000fe40000000a00 */
[----:B------:R-:W-:Y:S02]  /*bad0*/  IMAD.X R0, RZ, RZ, R49, P2 ;  /* 0x000000ffff007224 */ /* 0x000fe400010e0631 */
[----:B------:R-:W-:-:S04]  /*bae0*/  IMAD.WIDE.U32 R44, R47, UR38, R44 ;  /* 0x000000262f2c7c25 */ /* 0x000fc8000f8e002c */
[----:B------:R-:W-:Y:S01]  /*baf0*/  IMAD R0, R0, UR38, RZ ;  /* 0x0000002600007c24 */ /* 0x000fe2000f8e02ff */
[----:B------:R-:W-:-:S03]  /*bb00*/  LEA R50, P2, R44, UR36, 0x1 ;  /* 0x000000242c327c11 */ /* 0x000fc6000f8408ff */
[----:B------:R-:W-:-:S04]  /*bb10*/  IMAD R47, R47, UR39, R0 ;  /* 0x000000272f2f7c24 */ /* 0x000fc8000f8e0200 */
[----:B------:R-:W-:-:S05]  /*bb20*/  IMAD.IADD R45, R45, 0x1, R47 ;  /* 0x000000012d2d7824 */ /* 0x000fca00078e022f */
[----:B------:R-:W-:Y:S02]  /*bb30*/  LEA.HI.X R51, R44, UR37, R45, 0x1, P2 ;  /* 0x000000252c337c11 */ /* 0x000fe400090f0c2d */
[----:B------:R-:W-:-:S13]  /*bb40*/  ISETP.GE.AND P2, PT, R16, UR61, PT ;  /* 0x0000003d10007c0c */ /* 0x000fda000bf46270 */
[----:B------:R-:W0:Y:S04]  /*bb50*/  @!P2 LDS.128 R44, [R5+0x1400] ;  /* 0x00140000052ca984 */ /* 0x000e280000000c00 */
[----:B0-----:R-:W-:Y:S01]  /*bb60*/  @!P2 STG.E.128 desc[UR4][R50.64], R44 ;  /* 0x0000002c3200a986 */ /* 0x001fe2000c101d04 */
[----:B------:R-:W-:-:S13]  /*bb70*/  ISETP.GE.AND P2, PT, R221, UR61, PT ;  /* 0x0000003ddd007c0c */ /* 0x000fda000bf46270 */
[----:B------:R-:W0:Y:S04]  /*bb80*/  @!P2 LDS.128 R44, [R5+0x6c00] ;  /* 0x006c0000052ca984 */ /* 0x000e280000000c00 */
[----:B0-----:R0:W-:Y:S02]  /*bb90*/  @!P2 STG.E.128 desc[UR4][R50.64+0x80], R44 ;  /* 0x0000802c3200a986 */ /* 0x0011e4000c101d04 */
.L_x_7413:
[----:B------:R-:W-:Y:S05]  /*bba0*/  BSYNC B0 ;  /* 0x0000000000007941 */ /* 0x000fea0003800000 */
.L_x_7412:
[----:B------:R-:W-:Y:S01]  /*bbb0*/  VIADD R0, R22, 0x40 ;  /* 0x0000004016007836 */ /* 0x000fe20000000000 */
[----:B------:R-:W-:Y:S04]  /*bbc0*/  BSSY B0, `(.L_x_7414) ;  /* 0x0000014000007945 */ /* 0x000fe80003800000 */
[----:B------:R-:W-:-:S13]  /*bbd0*/  ISETP.GE.AND P2, PT, R0, R4, PT ;  /* 0x000000040000720c */ /* 0x000fda0003f46270 */
[----:B------:R-:W-:Y:S05]  /*bbe0*/  @P2 BRA `(.L_x_7415) ;  /* 0x0000000000442947 */ /* 0x000fea0003800000 */
[----:B0--3--:R-:W-:Y:S01]  /*bbf0*/  IADD3 R47, P2, R48, 0x40, RZ ;  /* 0x00000040302f7810 */ /* 0x009fe20007f5e0ff */
        /* <DEDUP_REMOVED lines=16> */
.L_x_7415:
[----:B------:R-:W-:Y:S05]  /*bd00*/  BSYNC B0 ;  /* 0x0000000000007941 */ /* 0x000fea0003800000 */
.L_x_7414:
[----:B------:R-:W-:Y:S01]  /*bd10*/  VIADD R0, R22, 0x60 ;  /* 0x0000006016007836 */ /* 0x000fe20000000000 */
[----:B------:R-:W-:Y:S04]  /*bd20*/  BSSY B0, `(.L_x_7416) ;  /* 0x0000014000007945 */ /* 0x000fe80003800000 */
[----:B------:R-:W-:-:S13]  /*bd30*/  ISETP.GE.AND P2, PT, R0, R4, PT ;  /* 0x000000040000720c */ /* 0x000fda0003f46270 */
[----:B------:R-:W-:Y:S05]  /*bd40*/  @P2 BRA `(.L_x_7417) ;  /* 0x0000000000442947 */ /* 0x000fea0003800000 */
[----:B0-23--:R-:W-:Y:S01]  /*bd50*/  IADD3 R47, P2, R48, 0x60, RZ ;  /* 0x00000060302f7810 */ /* 0x00dfe20007f5e0ff */
        /* <DEDUP_REMOVED lines=16> */
.L_x_7417:
[----:B------:R-:W-:Y:S05]  /*be60*/  BSYNC B0 ;  /* 0x0000000000007941 */ /* 0x000fea0003800000 */
.L_x_7416:
[----:B------:R-:W-:Y:S01]  /*be70*/  VIADD R0, R22, 0x80 ;  /* 0x0000008016007836 */ /* 0x000fe20000000000 */
[----:B------:R-:W-:Y:S04]  /*be80*/  BSSY B0, `(.L_x_7418) ;  /* 0x0000014000007945 */ /* 0x000fe80003800000 */
[----:B------:R-:W-:-:S13]  /*be90*/  ISETP.GE.AND P2, PT, R0, R4, PT ;  /* 0x000000040000720c */ /* 0x000fda0003f46270 */
[----:B------:R-:W-:Y:S05]  /*bea0*/  @P2 BRA `(.L_x_7419) ;  /* 0x0000000000442947 */ /* 0x000fea0003800000 */
[----:B0-234-:R-:W-:Y:S01]  /*beb0*/  IADD3 R47, P2, R48, 0x80, RZ ;  /* 0x00000080302f7810 */ /* 0x01dfe20007f5e0ff */
        /* <DEDUP_REMOVED lines=16> */
.L_x_7419:
[----:B------:R-:W-:Y:S05]  /*bfc0*/  BSYNC B0 ;  /* 0x0000000000007941 */ /* 0x000fea0003800000 */
.L_x_7418:
        /* <DEDUP_REMOVED lines=21> */
.L_x_7421:
[----:B------:R-:W-:Y:S05]  /*c120*/  BSYNC B0 ;  /* 0x0000000000007941 */ /* 0x000fea0003800000 */
.L_x_7420:
[----:B------:R-:W5:Y:S01]  /*c130*/  LDL R0, [R1+0x4] ;  /* 0x0000040001007983 */ /* 0x000f620000100800 */
[----:B------:R-:W-:Y:S02]  /*c140*/  VIADD R23, R23, 0x1 ;  /* 0x0000000117177836 */ /* 0x000fe40000000000 */
[----:B------:R-:W-:Y:S01]  /*c150*/  @!P3 VIADD R3, R3, 0x348c0 ;  /* 0x000348c00303b836 */ /* 0x000fe20000000000 */
[----:B------:R-:W-:Y:S01]  /*c160*/  @!PT LDS RZ, [RZ] ;  /* 0x00000000fffff984 */ /* 0x000fe20000000800 */
[----:B------:R-:W-:Y:S01]  /*c170*/  @!PT LDS RZ, [RZ] ;  /* 0x00000000fffff984 */ /* 0x000fe20000000800 */
[----:B------:R-:W-:Y:S01]  /*c180*/  @!PT LDS RZ, [RZ] ;  /* 0x00000000fffff984 */ /* 0x000fe20000000800 */
[----:B------:R-:W-:Y:S01]  /*c190*/  @!PT LDS RZ, [RZ] ;  /* 0x00000000fffff984 */ /* 0x000fe20000000800 */
[----:B------:R1:W-:Y:S06]  /*c1a0*/  MEMBAR.ALL.CTA ;  /* 0x0000000000007992 */ /* 0x0003ec0000008000 */
[----:B-1----:R-:W1:Y:S02]  /*c1b0*/  FENCE.VIEW.ASYNC.S ;  /* 0x00000000000073c6 */ /* 0x002e640000000000 */
[----:B-1----:R1:W-:Y:S01]  /*c1c0*/  BAR.SYNC.DEFER_BLOCKING R162, 0x80 ;  /* 0x000200a20000751d */ /* 0x0023e20000010000 */
[----:B------:R-:W-:-:S02]  /*c1d0*/  ISETP.NE.AND P2, PT, R23, 0x2, PT ;  /* 0x000000021700780c */ /* 0x000fc40003f45270 */
[----:B------:R-:W-:Y:S02]  /*c1e0*/  @!P3 PRMT R3, RZ, 0x654, R3 ;  /* 0x00000654ff03b816 */ /* 0x000fe40000000003 */
[----:B------:R-:W-:Y:S02]  /*c1f0*/  SEL R23, R23, RZ, P2 ;  /* 0x000000ff17177207 */ /* 0x000fe40001000000 */
[----:B------:R1:W-:Y:S01]  /*c200*/  @!P3 SYNCS.ARRIVE.TRANS64.RED.A1T0 RZ, [R3+URZ], RZ ;  /* 0x000000ff03ffb9a7 */ /* 0x0003e2000810043f */
[----:B-----5:R-:W-:Y:S02]  /*c210*/  LOP3.LUT P4, RZ, R0, 0x10, RZ, 0xc0, !PT ;  /* 0x0000001000ff7812 */ /* 0x020fe4000788c0ff */
[----:B------:R-:W-:-:S04]  /*c220*/  SEL R0, RZ, 0x1, P2 ;  /* 0x00000001ff007807 */ /* 0x000fc80001000000 */
[----:B------:R-:W-:-:S07]  /*c230*/  LOP3.LUT R223, R223, R0, RZ, 0x3c, !PT ;  /* 0x00000000dfdf7212 */ /* 0x000fce00078e3cff */
[----:B-1----:R-:W-:Y:S05]  /*c240*/  @P4 BRA `(.L_x_7422) ;  /* 0xffffff6800204947 */ /* 0x002fea000383ffff */
[----:B------:R-:W1:Y:S01]  /*c250*/  S2R R4, SR_TID.X ;  /* 0x0000000000047919 */ /* 0x000e620000002100 */
[----:B------:R-:W-:Y:S02]  /*c260*/  PLOP3.LUT P0, PT, PT, PT, PT, 0x8, 0x0 ;  /* 0x000000000000781c */ /* 0x000fe40003f0e170 */
[----:B-1----:R-:W-:-:S04]  /*c270*/  SHF.R.U32.HI R4, RZ, 0x7, R4 ;  /* 0x00000007ff047819 */ /* 0x002fc80000011604 */
[----:B------:R-:W-:-:S13]  /*c280*/  ISETP.NE.AND P4, PT, R4, 0x1, PT ;  /* 0x000000010400780c */ /* 0x000fda0003f85270 */
[----:B------:R-:W-:Y:S06]  /*c290*/  @!P4 BAR.ARV 0x9, 0x100 ;  /* 0x024400000000cb1d */ /* 0x000fec0000002000 */
.L_x_7294:
[----:B------:R-:W-:Y:S01]  /*c2a0*/  ISETP.GE.AND P2, PT, R161, 0x1, PT ;  /* 0x00000001a100780c */ /* 0x000fe20003f46270 */
[----:B------:R-:W-:Y:S01]  /*c2b0*/  IMAD.MOV.U32 R0, RZ, RZ, RZ ;  /* 0x000000ffff007224 */ /* 0x000fe200078e00ff */
[----:B------:R-:W-:Y:S01]  /*c2c0*/  PLOP3.LUT P1, PT, PT, PT, PT, 0x80, 0x0 ;  /* 0x000000000000781c */ /* 0x000fe20003f2f070 */
[----:B------:R-:W-:Y:S01]  /*c2d0*/  IMAD.MOV.U32 R87, RZ, RZ, RZ ;  /* 0x000000ffff577224 */ /* 0x000fe200078e00ff */
[----:B------:R-:W-:Y:S02]  /*c2e0*/  MOV R3, RZ ;  /* 0x000000ff00037202 */ /* 0x000fe40000000f00 */
[----:B------:R-:W-:Y:S02]  /*c2f0*/  CS2R R42, SRZ ;  /* 0x00000000002a7805 */ /* 0x000fe4000001ff00 */
[----:B------:R-:W-:Y:S02]  /*c300*/  CS2R R40, SRZ ;  /* 0x0000000000287805 */ /* 0x000fe4000001ff00 */
[----:B0-234-:R-:W-:-:S02]  /*c310*/  CS2R R46, SRZ ;  /* 0x00000000002e7805 */ /* 0x01dfc4000001ff00 */
        /* <DEDUP_REMOVED lines=27> */
[----:B------:R-:W-:Y:S01]  /*c4d0*/  MOV R10, RZ ;  /* 0x000000ff000a7202 */ /* 0x000fe20000000f00 */
[----:B------:R-:W-:Y:S02]  /*c4e0*/  IMAD.MOV.U32 R108, RZ, RZ, RZ ;  /* 0x000000ffff6c7224 */ /* 0x000fe400078e00ff */
[----:B------:R-:W-:Y:S01]  /*c4f0*/  IMAD.MOV.U32 R110, RZ, RZ, RZ ;  /* 0x000000ffff6e7224 */ /* 0x000fe200078e00ff */
[----:B------:R-:W-:Y:S06]  /*c500*/  @P0 BRA `(.L_x_7423) ;  /* 0x00000000000c0947 */ /* 0x000fec0003800000 */
[----:B------:R-:W0:Y:S01]  /*c510*/  FENCE.VIEW.ASYNC.G ;  /* 0x00000000000073c6 */ /* 0x000e220000000100 */
[----:B------:R-:W-:Y:S05]  /*c520*/  WARPSYNC.ALL ;  /* 0x0000000000007948 */ /* 0x000fea0003800000 */
[----:B0-----:R-:W-:Y:S06]  /*c530*/  BAR.ARV 0xc, 0x180 ;  /* 0x0306000000007b1d */ /* 0x001fec0000002000 */
.L_x_7423:
[----:B------:R-:W-:Y:S02]  /*c540*/  IMAD.MOV.U32 R104, RZ, RZ, RZ ;  /* 0x000000ffff687224 */ /* 0x000fe400078e00ff */
[----:B------:R-:W-:Y:S01]  /*c550*/  IMAD.MOV.U32 R11, RZ, RZ, RZ ;  /* 0x000000ffff0b7224 */ /* 0x000fe200078e00ff */
[----:B------:R-:W-:Y:S06]  /*c560*/  @!P2 BRA `(.L_x_7424) ;  /* 0x0000010000e8a947 */ /* 0x000fec0003800000 */
[----:B------:R-:W-:-:S03]  /*c570*/  UMOV UR4, 0xffffffff ;  /* 0xffffffff00047882 */ /* 0x000fc60000000000 */
[----:B------:R-:W-:Y:S05]  /*c580*/  BRA.DIV UR4, `(.L_x_7425) ;  /* 0x0000019a04a87947 */ /* 0x000fea000b800000 */
[----:B------:R-:W0:Y:S02]  /*c590*/  S2R R3, SR_TID.X ;  /* 0x0000000000037919 */ /* 0x000e240000002100 */
[----:B0-----:R-:W-:-:S05]  /*c5a0*/  VIADD R3, R3, 0xffffff80 ;  /* 0xffffff8003037836 */ /* 0x001fca0000000000 */
[----:B------:R-:W-:-:S04]  /*c5b0*/  SHF.R.S32.HI R0, RZ, 0x1f, R3 ;  /* 0x0000001fff007819 */ /* 0x000fc80000011403 */
[----:B------:R-:W-:-:S04]  /*c5c0*/  LEA.HI R0, R0, R3, RZ, 0x7 ;  /* 0x0000000300007211 */ /* 0x000fc800078f38ff */
[----:B------:R-:W-:-:S06]  /*c5d0*/  SHF.R.S32.HI R0, RZ, 0x7, R0 ;  /* 0x00000007ff007819 */ /* 0x000fcc0000011400 */
[----:B------:R-:W0:Y:S04]  /*c5e0*/  SHFL.IDX PT, R0, R0, RZ, 0x1f ;  /* 0x00001fff00007589 */ /* 0x000e2800000e0000 */
[----:B0-----:R0:W-:Y:S02]  /*c5f0*/  STL [R1], R0 ;  /* 0x0000000001007387 */ /* 0x0011e40000100800 */
.L_x_7674:
[----:B0-----:R-:W2:Y:S04]  /*c600*/  LDL R0, [R1+0x6c] ;  /* 0x00006c0001007983 */ /* 0x001ea80000100800 */
[----:B------:R-:W3:Y:S01]  /*c610*/  LDL R3, [R1] ;  /* 0x0000000001037983 */ /* 0x000ee20000100800 */
[----:B--2---:R-:W-:Y:S02]  /*c620*/  R2UR UR4, R0 ;  /* 0x00000000000472ca */ /* 0x004fe400000e0000 */
[----:B---3--:R-:W-:-:S04]  /*c630*/  LEA.HI R0, R3, R3, RZ, 0x1 ;  /* 0x0000000303007211 */ /* 0x008fc800078f08ff */
[----:B------:R-:W-:-:S07]  /*c640*/  LOP3.LUT R0, R0, 0x1e, RZ, 0xc0, !PT ;  /* 0x0000001e00007812 */ /* 0x000fce00078ec0ff */
[----:B------:R-:W-:Y:S01]  /*c650*/  ULOP3.LUT UP0, URZ, UR4, 0x9f, URZ, 0xc0, !UPT ;  /* 0x0000009f043f7892 */ /* 0x000fe2000f80c03f */
[----:B------:R-:W-:-:S05]  /*c660*/  IADD3 R0, R3, -R0, RZ ;  /* 0x8000000003007210 */ /* 0x000fca0007ffe0ff */
        /* <DEDUP_REMOVED lines=9> */
[----:B-1----:R0:W1:Y:S01]  /*c700*/  LDC.64 R14, c[0x4][R0] ;  /* 0x01000000000e7b82 */ /* 0x0020620000000a00 */
        /* <DEDUP_REMOVED lines=11> */
.L_x_7426:
[----:B------:R-:W-:Y:S02]  /*c7c0*/  ULDC UR4, c[0x0][0x3f4] ;  /* 0x0000fd0000047ab9 */ /* 0x000fe40000000800 */
[----:B------:R-:W-:-:S13]  /*c7d0*/  ISETP.LT.AND P0, PT, RZ, UR4, PT ;  /* 0x00000004ff007c0c */ /* 0x000fda000bf01270 */
[----:B------:R-:W-:Y:S05]  /*c7e0*/  @P0 BRA `(.L_x_7427) ;  /* 0x0000000000400947 */ /* 0x000fea0003800000 */
[----:B------:R-:W2:Y:S02]  /*c7f0*/  LDL R20, [R1+0x60] ;  /* 0x0000600001147983 */ /* 0x000ea40000100800 */
[----:B--2---:R-:W-:-:S04]  /*c800*/  LEA.HI R0, R20, R20, RZ, 0x1 ;  /* 0x0000001414007211 */ /* 0x004fc800078f08ff */
[----:B------:R-:W-:-:S04]  /*c810*/  LOP3.LUT R0, R0, 0xfffffffe, RZ, 0xc0, !PT ;  /* 0xfffffffe00007812 */ /* 0x000fc800078ec0ff */
[----:B------:R-:W-:-:S04]  /*c820*/  IADD3 R0, R20, -R0, RZ ;  /* 0x8000000014007210 */ /* 0x000fc80007ffe0ff */
[----:B------:R-:W-:-:S04]  /*c830*/  SHF.L.U32 R3, R0, 0x1f, RZ ;  /* 0x0000001f00037819 */ /* 0x000fc800000006ff */
[----:B------:R0:W2:Y:S03]  /*c840*/  SYNCS.PHASECHK.TRANS64.TRYWAIT P0, [R2+URZ+0x34800], R3 ;  /* 0x03480003020075a7 */ /* 0x0000a6000800017f */
[----:B--2---:R-:W-:Y:S05]  /*c850*/  @!P0 NANOSLEEP.SYNCS 0x989680 ;  /* 0x009896800000895d */ /* 0x004fea0003900000 */
[----:B------:R-:W2:Y:S01]  /*c860*/  @!P0 SYNCS.PHASECHK.TRANS64 P0, [R2+URZ+0x34800], R3 ;  /* 0x03480003020085a7 */ /* 0x000ea2000800007f */
[----:B------:R-:W-:Y:S04]  /*c870*/  BSSY B0, `(.L_x_7428) ;  /* 0x0000006000007945 */ /* 0x000fe80003800000 */
[----:B--2---:R-:W-:Y:S05]  /*c880*/  @P0 BRA `(.L_x_7429) ;  /* 0x0000000000100947 */ /* 0x004fea0003800000 */
.L_x_7430:
[----:B--2---:R2:W3:Y:S02]  /*c890*/  SYNCS.PHASECHK.TRANS64.TRYWAIT P0, [R2+URZ+0x34800], R3 ;  /* 0x03480003020075a7 */ /* 0x0044e4000800017f */
[----:B---3--:R-:W-:Y:S05]  /*c8a0*/  @!P0 NANOSLEEP.SYNCS 0x989680 ;  /* 0x009896800000895d */ /* 0x008fea0003900000 */
[----:B------:R-:W3:Y:S02]  /*c8b0*/  @!P0 SYNCS.PHASECHK.TRANS64 P0, [R2+URZ+0x34800], R3 ;  /* 0x03480003020085a7 */ /* 0x000ee4000800007f */
[----:B---3--:R-:W-:Y:S05]  /*c8c0*/  @!P0 BRA `(.L_x_7430) ;  /* 0xfffffffc00f08947 */ /* 0x008fea000383ffff */
.L_x_7429:
[----:B------:R-:W-:Y:S05]  /*c8d0*/  BSYNC B0 ;  /* 0x0000000000007941 */ /* 0x000fea0003800000 */
.L_x_7428:
[----:B------:R-:W-:Y:S05]  /*c8e0*/  BRA `(.L_x_7431) ;  /* 0x0000003c00207947 */ /* 0x000fea0003800000 */
.L_x_7427:
        /* <DEDUP_REMOVED lines=29> */
[----:B------:R-:W-:Y:S01]  /*cac0*/  MOV R6, UR6 ;  /* 0x0000000600067c02 */ /* 0x000fe20008000f00 */
[----:B------:R-:W-:Y:S01]  /*cad0*/  IMAD.U32 R7, RZ, RZ, UR7 ;  /* 0x00000007ff077e24 */ /* 0x000fe2000f8e00ff */
[----:B------:R-:W-:Y:S01]  /*cae0*/  MOV R12, 0x1 ;  /* 0x00000001000c7802 */ /* 0x000fe20000000f00 */
[----:B------:R-:W-:-:S02]  /*caf0*/  IMAD.U32 R10, RZ, RZ, UR4 ;  /* 0x00000004ff0a7e24 */ /* 0x000fc4000f8e00ff */
[----:B------:R-:W-:Y:S02]  /*cb00*/  IMAD.U32 R11, RZ, RZ, UR5 ;  /* 0x00000005ff0b7e24 */ /* 0x000fe4000f8e00ff */
[----:B------:R-:W-:Y:S02]  /*cb10*/  IMAD.MOV.U32 R8, RZ, RZ, 0x70 ;  /* 0x00000070ff087424 */ /* 0x000fe400078e00ff */
[----:B0-----:R-:W-:-:S07]  /*cb20*/  IMAD.MOV.U32 R13, RZ, RZ, RZ ;  /* 0x000000ffff0d7224 */ /* 0x001fce00078e00ff */
[----:B------:R-:W-:-:S07]  /*cb30*/  LEPC R20, `(.L_x_7432) ;  /* 0x000000001014794e */ /* 0x000fce0000000000 */
[----:B-1----:R-:W-:Y:S05]  /*cb40*/  CALL.ABS.NOINC R14 ;  /* 0x000000000e007343 */ /* 0x002fea0003c00000 */
.L_x_7432:
[----:B------:R-:W2:Y:S01]  /*cb50*/  LDL R20, [R1+0x30] ;  /* 0x0000300001147983 */ /* 0x000ea20000100800 */
[----:B------:R-:W-:Y:S01]  /*cb60*/  ULDC.U8 UR4, c[0x0][0x410] ;  /* 0x0001040000047ab9 */ /* 0x000fe20000000000 */
[----:B------:R-:W-:Y:S01]  /*cb70*/  R2UR UR5, R30 ;  /* 0x000000001e0572ca */ /* 0x000fe200000e0000 */
[----:B------:R-:W-:Y:S01]  /*cb80*/  BSSY B0, `(.L_x_7433) ;  /* 0x0000396000007945 */ /* 0x000fe20003800000 */
[----:B------:R-:W-:Y:S01]  /*cb90*/  ISETP.NE.AND P0, PT, RZ, UR4, PT ;  /* 0x00000004ff007c0c */ /* 0x000fe2000bf05270 */
[----:B------:R-:W-:-:S10]  /*cba0*/  IMAD R5, R29, 0x80, R22 ;  /* 0x000000801d057824 */ /* 0x000fd400078e0216 */
[----:B--2---:R-:W-:Y:S02]  /*cbb0*/  LEA R21, R20, UR5, 0x1 ;  /* 0x0000000514157c11 */ /* 0x004fe4000f8e08ff */
[----:B------:R-:W-:Y:S05]  /*cbc0*/  @!P0 BRA `(.L_x_7434) ;  /* 0x0000001800a48947 */ /* 0x000fea0003800000 */
[----:B------:R-:W-:-:S03]  /*cbd0*/  UMOV UR4, 0xffffffff ;  /* 0xffffffff00047882 */ /* 0x000fc60000000000 */
[----:B------:R-:W-:Y:S05]  /*cbe0*/  BRA.DIV UR4, `(.L_x_7435) ;  /* 0x0000019604507947 */ /* 0x000fea000b800000 */
[----:B------:R0:W2:Y:S04]  /*cbf0*/  SHFL.IDX PT, R0, R25, RZ, 0x181f ;  /* 0x00181fff19007589 */ /* 0x0000a800000e0000 */
[----:B------:R0:W3:Y:S04]  /*cc00*/  SHFL.IDX PT, R3, R24, RZ, 0x181f ;  /* 0x00181fff18037589 */ /* 0x0000e800000e0000 */
[----:B------:R0:W4:Y:S04]  /*cc10*/  SHFL.IDX PT, R4, R27, RZ, 0x181f ;  /* 0x00181fff1b047589 */ /* 0x00012800000e0000 */
[----:B-1----:R0:W1:Y:S02]  /*cc20*/  SHFL.IDX PT, R14, R26, RZ, 0x181f ;  /* 0x00181fff1a0e7589 */ /* 0x00206400000e0000 */
.L_x_7680:
[----:B------:R-:W5:Y:S01]  /*cc30*/  LDL R7, [R1+0x60] ;  /* 0x0000600001077983 */ /* 0x000f620000100800 */
[----:B------:R-:W-:Y:S01]  /*cc40*/  ULDC UR4, c[0x0][0x448] ;  /* 0x0001120000047ab9 */ /* 0x000fe20000000800 */
[----:B------:R-:W-:Y:S01]  /*cc50*/  BSSY B1, `(.L_x_7436) ;  /* 0x0000024000017945 */ /* 0x000fe20003800000 */
[----:B------:R-:W-:Y:S01]  /*cc60*/  IMAD R160, R160, UR4, RZ ;  /* 0x00000004a0a07c24 */ /* 0x000fe2000f8e02ff */
[----:B------:R-:W-:Y:S02]  /*cc70*/  CS2R R8, SRZ ;  /* 0x0000000000087805 */ /* 0x000fe4000001ff00 */
[----:B------:R-:W-:Y:S02]  /*cc80*/  CS2R R10, SRZ ;  /* 0x00000000000a7805 */ /* 0x000fe4000001ff00 */
[----:B------:R-:W-:Y:S02]  /*cc90*/  CS2R R12, SRZ ;  /* 0x00000000000c7805 */ /* 0x000fe4000001ff00 */
[----:B------:R-:W-:-:S02]  /*cca0*/  ISETP.GE.AND P0, PT, R5, R160, PT ;  /* 0x000000a00500720c */ /* 0x000fc40003f06270 */
[----:B-----5:R-:W-:-:S04]  /*ccb0*/  LEA.HI R6, R7, R7, RZ, 0x1 ;  /* 0x0000000707067211 */ /* 0x020fc800078f08ff */
[----:B------:R-:W-:-:S05]  /*ccc0*/  LOP3.LUT R6, R6, 0xfffffffe, RZ, 0xc0, !PT ;  /* 0xfffffffe06067812 */ /* 0x000fca00078ec0ff */
[----:B------:R-:W-:Y:S01]  /*ccd0*/  IMAD.IADD R5, R7, 0x1, -R6 ;  /* 0x0000000107057824 */ /* 0x000fe200078e0a06 */
[----:B------:R-:W-:-:S04]  /*cce0*/  CS2R R6, SRZ ;  /* 0x0000000000067805 */ /* 0x000fc8000001ff00 */
[----:B------:R-:W-:Y:S01]  /*ccf0*/  SHF.L.U32 R5, R5, 0x1f, RZ ;  /* 0x0000001f05057819 */ /* 0x000fe200000006ff */
[----:B------:R-:W-:Y:S06]  /*cd00*/  @P0 BRA `(.L_x_7437) ;  /* 0x0000000000600947 */ /* 0x000fec0003800000 */
[----:B------:R-:W4:Y:S01]  /*cd10*/  LDL R20, [R1+0x70] ;  /* 0x0000700001147983 */ /* 0x000f220000100800 */
[----:B------:R-:W-:Y:S01]  /*cd20*/  ULDC UR4, c[0x0][0x3f4] ;  /* 0x0000fd0000047ab9 */ /* 0x000fe20000000800 */
[----:B------:R-:W-:Y:S01]  /*cd30*/  IMAD.SHL.U32 R30, R220, 0x2, RZ ;  /* 0x00000002dc1e7824 */ /* 0x000fe200078e00ff */
[----:B------:R-:W-:Y:S02]  /*cd40*/  ISETP.GE.AND P4, PT, R18, UR4, PT ;  /* 0x0000000412007c0c */ /* 0x000fe4000bf86270 */
[----:B------:R-:W-:Y:S02]  /*cd50*/  CS2R R12, SRZ ;  /* 0x00000000000c7805 */ /* 0x000fe4000001ff00 */
[----:B------:R-:W-:Y:S02]  /*cd60*/  ISETP.GE.AND P5, PT, R220, UR4, PT ;  /* 0x00000004dc007c0c */ /* 0x000fe4000bfa6270 */
[----:B------:R-:W-:Y:S02]  /*cd70*/  CS2R R8, SRZ ;  /* 0x0000000000087805 */ /* 0x000fe4000001ff00 */
[----:B------:R-:W-:Y:S01]  /*cd80*/  CS2R R10, SRZ ;  /* 0x00000000000a7805 */ /* 0x000fe2000001ff00 */
[----:B------:R-:W-:-:S04]  /*cd90*/  ULDC.64 UR6, c[0x0][0x208] ;  /* 0x0000820000067ab9 */ /* 0x000fc80000000a00 */
[----:B------:R-:W-:-:S04]  /*cda0*/  @!P4 SHF.L.U32 R15, R18, 0x1, RZ ;  /* 0x00000001120fc819 */ /* 0x000fc800000006ff */
[CC--:B0--3--:R-:W-:Y:S02]  /*cdb0*/  @!P5 IADD3 R26, P2, R3.reuse, R30.reuse, RZ ;  /* 0x0000001e031ad210 */ /* 0x0c9fe40007f5e0ff */
[C---:B-1----:R-:W-:Y:S02]  /*cdc0*/  @!P5 IADD3 R30, P3, R14.reuse, R30, RZ ;  /* 0x0000001e0e1ed210 */ /* 0x042fe40007f7e0ff */
[-C--:B------:R-:W-:Y:S02]  /*cdd0*/  @!P4 IADD3 R24, P0, R3, R15.reuse, RZ ;  /* 0x0000000f0318c210 */ /* 0x080fe40007f1e0ff */
[----:B------:R-:W-:Y:S02]  /*cde0*/  @!P4 IADD3 R14, P1, R14, R15, RZ ;  /* 0x0000000f0e0ec210 */ /* 0x000fe40007f3e0ff */
[----:B------:R-:W-:Y:S02]  /*cdf0*/  @!P4 SHF.L.U64.HI R3, R18, 0x1, R19 ;  /* 0x000000011203c819 */ /* 0x000fe40000010213 */
[----:B------:R-:W-:-:S03]  /*ce00*/  CS2R R6, SRZ ;  /* 0x0000000000067805 */ /* 0x000fc6000001ff00 */
[--C-:B--2---:R-:W-:Y:S02]  /*ce10*/  @!P4 IMAD.X R25, R0, 0x1, R3.reuse, P0 ;  /* 0x000000010019c824 */ /* 0x104fe400000e0603 */
[----:B----4-:R-:W-:-:S03]  /*ce20*/  @!P4 IMAD.X R15, R4, 0x1, R3, P1 ;  /* 0x00000001040fc824 */ /* 0x010fc600008e0603 */
[----:B------:R0:W5:Y:S04]  /*ce30*/  @!P4 LD.E.64 R10, desc[UR6][R24.64] ;  /* 0x00000006180ac980 */ /* 0x000168000c101b00 */
[----:B------:R0:W5:Y:S01]  /*ce40*/  @!P4 LD.E.64 R6, desc[UR6][R14.64] ;  /* 0x000000060e06c980 */ /* 0x000162000c101b00 */
[--C-:B------:R-:W-:Y:S02]  /*ce50*/  @!P5 IMAD.X R27, R0, 0x1, R20.reuse, P2 ;  /* 0x00000001001bd824 */ /* 0x100fe400010e0614 */
[----:B------:R-:W-:-:S03]  /*ce60*/  @!P5 IMAD.X R31, R4, 0x1, R20, P3 ;  /* 0x00000001041fd824 */ /* 0x000fc600018e0614 */
[----:B------:R0:W5:Y:S04]  /*ce70*/  @!P5 LD.E.64 R12, desc[UR6][R26.64] ;  /* 0x000000061a0cd980 */ /* 0x000168000c101b00 */
[----:B------:R0:W5:Y:S02]  /*ce80*/  @!P5 LD.E.64 R8, desc[UR6][R30.64] ;  /* 0x000000061e08d980 */ /* 0x000164000c101b00 */
.L_x_7437:
[----:B------:R-:W-:Y:S05]  /*ce90*/  BSYNC B1 ;  /* 0x0000000000017941 */ /* 0x000fea0003800000 */
.L_x_7436:
[----:B------:R-:W4:Y:S01]  /*cea0*/  SYNCS.PHASECHK.TRANS64.TRYWAIT P0, [R2+URZ+0x34800], R5 ;  /* 0x03480005020075a7 */ /* 0x000f22000800017f */
[----:B---3--:R-:W-:Y:S01]  /*ceb0*/  IMAD R3, R29, -0x80, R160 ;  /* 0xffffff801d037824 */ /* 0x008fe200078e02a0 */
[--C-:B0----5:R-:W-:Y:S01]  /*cec0*/  SHF.R.U64 R25, R12, 0x10, R13.reuse ;  /* 0x000000100c197819 */ /* 0x121fe2000000120d */
[--C-:B------:R-:W-:Y:S01]  /*ced0*/  IMAD.MOV.U32 R15, RZ, RZ, R13.reuse ;  /* 0x000000ffff0f7224 */ /* 0x100fe200078e000d */
[----:B------:R-:W-:Y:S01]  /*cee0*/  SHF.R.U32.HI R26, RZ, 0x10, R13 ;  /* 0x00000010ff1a7819 */ /* 0x000fe2000001160d */
[--C-:B-1----:R-:W-:Y:S01]  /*cef0*/  IMAD.MOV.U32 R14, RZ, RZ, R11.reuse ;  /* 0x000000ffff0e7224 */ /* 0x102fe200078e000b */
[----:B--2---:R-:W-:Y:S01]  /*cf00*/  MOV R0, R10 ;  /* 0x0000000a00007202 */ /* 0x004fe20000000f00 */
[----:B------:R-:W-:Y:S01]  /*cf10*/  IMAD.MOV.U32 R13, RZ, RZ, R6 ;  /* 0x000000ffff0d7224 */ /* 0x000fe200078e0006 */
[----:B------:R-:W-:Y:S01]  /*cf20*/  SHF.R.U64 R20, R10, 0x10, R11 ;  /* 0x000000100a147819 */ /* 0x000fe2000000120b */
[----:B------:R-:W-:Y:S01]  /*cf30*/  IMAD.MOV.U32 R10, RZ, RZ, R12 ;  /* 0x000000ffff0a7224 */ /* 0x000fe200078e000c */
[----:B----4-:R-:W-:Y:S01]  /*cf40*/  MOV R4, R7 ;  /* 0x0000000700047202 */ /* 0x010fe20000000f00 */
[----:B------:R-:W-:Y:S01]  /*cf50*/  BSSY B1, `(.L_x_7438) ;  /* 0x0000012000017945 */ /* 0x000fe20003800000 */
[--C-:B------:R-:W-:Y:S01]  /*cf60*/  SHF.R.U64 R27, R6, 0x10, R7.reuse ;  /* 0x00000010061b7819 */ /* 0x100fe20000001207 */
[----:B------:R-:W-:Y:S01]  /*cf70*/  IMAD.MOV.U32 R6, RZ, RZ, R8 ;  /* 0x000000ffff067224 */ /* 0x000fe200078e0008 */
[----:B------:R-:W-:Y:S01]  /*cf80*/  SHF.R.U32.HI R29, RZ, 0x10, R7 ;  /* 0x00000010ff1d7819 */ /* 0x000fe20000011607 */
[----:B------:R-:W-:Y:S01]  /*cf90*/  IMAD.MOV.U32 R7, RZ, RZ, R9 ;  /* 0x000000ffff077224 */ /* 0x000fe200078e0009 */
[----:B------:R-:W-:-:S02]  /*cfa0*/  SHF.R.U32.HI R24, RZ, 0x10, R11 ;  /* 0x00000010ff187819 */ /* 0x000fc4000001160b */
[----:B------:R-:W-:Y:S02]  /*cfb0*/  VIMNMX R3, R3, 0x80, PT ;  /* 0x0000008003037848 */ /* 0x000fe40003fe0100 */
[--C-:B------:R-:W-:Y:S02]  /*cfc0*/  SHF.R.U64 R30, R8, 0x10, R9.reuse ;  /* 0x00000010081e7819 */ /* 0x100fe40000001209 */
[----:B------:R-:W-:Y:S02]  /*cfd0*/  SHF.R.U32.HI R31, RZ, 0x10, R9 ;  /* 0x00000010ff1f7819 */ /* 0x000fe40000011609 */
        /* <DEDUP_REMOVED lines=8> */
[----:B------:R-:W-:Y:S06]  /*d060*/  @!P0 BRA `(.L_x_7439) ;  /* 0x0000019000a08947 */ /* 0x000fec0003800000 */
.L_x_7681:
[----:B------:R-:W-:Y:S05]  /*d070*/  BSYNC B1 ;  /* 0x0000000000017941 */ /* 0x000fea0003800000 */
.L_x_7438:
[----:B------:R-:W-:Y:S01]  /*d080*/  BSSY B1, `(.L_x_7440) ;  /* 0x0000056000017945 */ /* 0x000fe20003800000 */
[----:B------:R-:W-:-:S03]  /*d090*/  PRMT R10, R30, 0x5410, R31 ;  /* 0x000054101e0a7816 */ /* 0x000fc6000000001f */
[----:B------:R-:W-:Y:S05]  /*d0a0*/  @P1 BRA `(.L_x_7441) ;  /* 0x00000004004c1947 */ /* 0x000fea0003800000 */
[----:B0-----:R-:W0:Y:S01]  /*d0b0*/  LDC R5, c[0x0][0x3f4] ;  /* 0x0000fd00ff057b82 */ /* 0x001e220000000800 */
[----:B------:R-:W-:Y:S01]  /*d0c0*/  BSSY B2, `(.L_x_7442) ;  /* 0x000002a000027945 */ /* 0x000fe20003800000 */
[-C--:B0-----:R-:W-:Y:S02]  /*d0d0*/  ISETP.GE.AND P0, PT, R18, R5.reuse, PT ;  /* 0x000000051200720c */ /* 0x081fe40003f06270 */
[----:B------:R-:W-:-:S11]  /*d0e0*/  ISETP.GE.AND P1, PT, R220, R5, PT ;  /* 0x00000005dc00720c */ /* 0x000fd60003f26270 */
[----:B------:R-:W-:Y:S05]  /*d0f0*/  @P0 BRA `(.L_x_7443) ;  /* 0x0000000000980947 */ /* 0x000fea0003800000 */
        /* <DEDUP_REMOVED lines=9> */
[CC--:B------:R-:W-:Y:S01]  /*d190*/  FMUL.FTZ R32, R4.reuse, R29.reuse ;  /* 0x0000001d04207220 */ /* 0x0c0fe20000410000 */
[----:B------:R-:W-:Y:S01]  /*d1a0*/  FMUL.FTZ R4, R4, R26 ;  /* 0x0000001a04047220 */ /* 0x000fe20000410000 */
        /* <DEDUP_REMOVED lines=23> */
[----:B------:R-:W-:Y:S02]  /*d320*/  F2FP.F16.F32.PACK_AB R5, R20, R31 ;  /* 0x0000001f1405723e */ /* 0x000fe400000000ff */
[----:B------:R-:W-:-:S02]  /*d330*/  F2FP.F16.F32.PACK_AB R6, R15, R6 ;  /* 0x000000060f06723e */ /* 0x000fc400000000ff */
[----:B------:R-:W-:-:S05]  /*d340*/  F2FP.F16.F32.PACK_AB R7, R26, R7 ;  /* 0x000000071a07723e */ /* 0x000fca00000000ff */
[----:B------:R0:W-:Y:S02]  /*d350*/  STS.128 [R21], R4 ;  /* 0x0000000415007388 */ /* 0x0001e40000000c00 */
.L_x_7443:
[----:B------:R-:W-:Y:S05]  /*d360*/  BSYNC B2 ;  /* 0x0000000000027941 */ /* 0x000fea0003800000 */
.L_x_7442:
        /* <DEDUP_REMOVED lines=38> */
[----:B------:R1:W-:Y:S02]  /*d5d0*/  STS.128 [R21+0x4000], R4 ;  /* 0x0040000415007388 */ /* 0x0003e40000000c00 */
.L_x_7441:
[----:B------:R-:W-:Y:S05]  /*d5e0*/  BSYNC B1 ;  /* 0x0000000000017941 */ /* 0x000fea0003800000 */
.L_x_7440:
[----:B01----:R-:W-:Y:S01]  /*d5f0*/  VIADD R4, R22, 0x20 ;  /* 0x0000002016047836 */ /* 0x003fe20000000000 */
[----:B------:R-:W-:Y:S04]  /*d600*/  BSSY B1, `(.L_x_7444) ;  /* 0x0000056000017945 */ /* 0x000fe80003800000 */
[----:B------:R-:W-:-:S13]  /*d610*/  ISETP.GE.AND P0, PT, R4, R3, PT ;  /* 0x000000030400720c */ /* 0x000fda0003f06270 */
[----:B------:R-:W-:Y:S05]  /*d620*/  @P0 BRA `(.L_x_7445) ;  /* 0x00000004004c0947 */ /* 0x000fea0003800000 */
[----:B------:R-:W0:Y:S01]  /*d630*/  LDC R5, c[0x0][0x3f4] ;  /* 0x0000fd00ff057b82 */ /* 0x000e220000000800 */
[----:B------:R-:W-:Y:S01]  /*d640*/  BSSY B2, `(.L_x_7446) ;  /* 0x000002a000027945 */ /* 0x000fe20003800000 */
[-C--:B0-----:R-:W-:Y:S02]  /*d650*/  ISETP.GE.AND P0, PT, R18, R5.reuse, PT ;  /* 0x000000051200720c */ /* 0x081fe40003f06270 */
[----:B------:R-:W-:-:S11]  /*d660*/  ISETP.GE.AND P1, PT, R220, R5, PT ;  /* 0x00000005dc00720c */ /* 0x000fd60003f26270 */
[----:B------:R-:W-:Y:S05]  /*d670*/  @P0 BRA `(.L_x_7447) ;  /* 0x0000000000980947 */ /* 0x000fea0003800000 */
[----:B------:R-:W0:Y:S01]  /*d680*/  LDS.128 R4, [R21+0x1000] ;  /* 0x0010000015047984 */ /* 0x000e220000000c00 */
[----:B------:R-:W-:Y:S02]  /*d690*/  HADD2.F32 R31, -RZ, R13.H0_H0 ;  /* 0x2000000dff1f7230 */ /* 0x000fe40000004100 */
[----:B------:R-:W-:Y:S02]  /*d6a0*/  HADD2.F32 R29, -RZ, R11.H0_H0 ;  /* 0x2000000bff1d7230 */ /* 0x000fe40000004100 */
        /* <DEDUP_REMOVED lines=11> */
[----:B------:R-:W-:Y:S01]  /*d760*/  FMUL.FTZ R27, R34, R5 ;  /* 0x00000005221b7220 */ /* 0x000fe20000410000 */
[----:B------:R-:W-:Y:S01]  /*d770*/  FFMA.FTZ R4, R29, R15, -R26 ;  /* 0x0000000f1d047223 */ /* 0x000fe2000001081a */
[C---:B------:R-:W-:Y:S01]  /*d780*/  FMUL.FTZ R29, R32.reuse, R5 ;  /* 0x00000005201d7220 */ /* 0x040fe20000410000 */
[--C-:B------:R-:W-:Y:S02]  /*d790*/  HADD2.F32 R25, -RZ, R7.reuse.H0_H0 ;  /* 0x20000007ff197230 */ /* 0x100fe40000004100 */
[----:B------:R-:W-:Y:S01]  /*d7a0*/  FFMA.FTZ R15, R31, R15, R30 ;  /* 0x0000000f1f0f7223 */ /* 0x000fe2000001001e */
        /* <DEDUP_REMOVED lines=19> */
.L_x_7447:
[----:B------:R-:W-:Y:S05]  /*d8e0*/  BSYNC B2 ;  /* 0x0000000000027941 */ /* 0x000fea0003800000 */
.L_x_7446:
[----:B------:R-:W-:Y:S05]  /*d8f0*/  @P1 BRA `(.L_x_7445) ;  /* 0x0000000000981947 */ /* 0x000fea0003800000 */
[----:B0-----:R-:W0:Y:S01]  /*d900*/  LDS.128 R4, [R21+0x5000] ;  /* 0x0050000015047984 */ /* 0x001e220000000c00 */
[--C-:B------:R-:W-:Y:S02]  /*d910*/  HADD2.F32 R31, -RZ, R9.reuse.H0_H0 ;  /* 0x20000009ff1f7230 */ /* 0x100fe40000004100 */
        /* <DEDUP_REMOVED lines=36> */
.L_x_7445:
[----:B------:R-:W-:Y:S05]  /*db60*/  BSYNC B1 ;  /* 0x0000000000017941 */ /* 0x000fea0003800000 */
.L_x_7444:
        /* <DEDUP_REMOVED lines=47> */
.L_x_7451:
[----:B------:R-:W-:Y:S05]  /*de60*/  BSYNC B2 ;  /* 0x0000000000027941 */ /* 0x000fea0003800000 */
.L_x_7450:
        /* <DEDUP_REMOVED lines=39> */
.L_x_7449:
[----:B------:R-:W-:Y:S05]  /*e0e0*/  BSYNC B1 ;  /* 0x0000000000017941 */ /* 0x000fea0003800000 */
.L_x_7448:
[----:B01----:R-:W-:-:S04]  /*e0f0*/  IADD3 R4, R22, 0x60, RZ ;  /* 0x0000006016047810 */ /* 0x003fc80007ffe0ff */
        /* <DEDUP_REMOVED lines=23> */
[----:B------:R-:W-:Y:S01]  /*e270*/  FMUL.FTZ R26, R27, R5 ;  /* 0x000000051b1a7220 */ /* 0x000fe20000410000 */
[--C-:B------:R-:W-:Y:S02]  /*e280*/  HADD2.F32 R20, -RZ, R6.reuse.H0_H0 ;  /* 0x20000006ff147230 */ /* 0x100fe40000004100 */
[----:B------:R-:W-:Y:S01]  /*e290*/  FFMA.FTZ R3, R29, R3, R30 ;  /* 0x000000031d037223 */ /* 0x000fe2000001001e */
[----:B------:R-:W-:Y:S02]  /*e2a0*/  HADD2.F32 R7, -RZ, R7.H1_H1 ;  /* 0x30000007ff077230 */ /* 0x000fe40000004100 */
[-C--:B------:R-:W-:Y:S01]  /*e2b0*/  FFMA.FTZ R5, R27, R15.reuse, -R32 ;  /* 0x0000000f1b057223 */ /* 0x080fe20000010820 */
[----:B------:R-:W-:Y:S02]  /*e2c0*/  HADD2.F32 R6, -RZ, R6.H1_H1 ;  /* 0x30000006ff067230 */ /* 0x000fe40000004100 */
[----:B------:R-:W-:Y:S01]  /*e2d0*/  FFMA.FTZ R26, R31, R15, R26 ;  /* 0x0000000f1f1a7223 */ /* 0x000fe2000001001a */
[----:B------:R-:W-:-:S02]  /*e2e0*/  HADD2.F32 R32, -RZ, R13.H1_H1 ;  /* 0x3000000dff207230 */ /* 0x000fc40000004100 */
[-C--:B------:R-:W-:Y:S01]  /*e2f0*/  FMUL.FTZ R15, R14, R7.reuse ;  /* 0x000000070e0f7220 */ /* 0x080fe20000410000 */
[----:B------:R-:W-:Y:S02]  /*e300*/  HADD2.F32 R30, -RZ, R11.H1_H1 ;  /* 0x3000000bff1e7230 */ /* 0x000fe40000004100 */
[----:B------:R-:W-:Y:S01]  /*e310*/  FMUL.FTZ R25, R12, R7 ;  /* 0x000000070c197220 */ /* 0x000fe20000410000 */
[----:B------:R-:W-:Y:S01]  /*e320*/  F2FP.F16.F32.PACK_AB R4, R3, R4 ;  /* 0x000000040304723e */ /* 0x000fe200000000ff */
[----:B------:R-:W-:Y:S01]  /*e330*/  FMUL.FTZ R11, R32, R6 ;  /* 0x00000006200b7220 */ /* 0x000fe20000410000 */
[----:B------:R-:W-:Y:S01]  /*e340*/  FFMA.FTZ R7, R12, R24, -R15 ;  /* 0x000000180c077223 */ /* 0x000fe2000001080f */
[----:B------:R-:W-:Y:S01]  /*e350*/  FMUL.FTZ R13, R30, R6 ;  /* 0x000000061e0d7220 */ /* 0x000fe20000410000 */
[----:B------:R-:W-:Y:S01]  /*e360*/  FFMA.FTZ R24, R14, R24, R25 ;  /* 0x000000180e187223 */ /* 0x000fe20000010019 */
[-C--:B------:R-:W-:Y:S01]  /*e370*/  FFMA.FTZ R6, R30, R20.reuse, -R11 ;  /* 0x000000141e067223 */ /* 0x080fe2000001080b */
[----:B------:R-:W-:Y:S01]  /*e380*/  F2FP.F16.F32.PACK_AB R5, R26, R5 ;  /* 0x000000051a05723e */ /* 0x000fe200000000ff */
[----:B------:R-:W-:-:S02]  /*e390*/  FFMA.FTZ R13, R32, R20, R13 ;  /* 0x00000014200d7223 */ /* 0x000fc4000001000d */
[----:B------:R-:W-:-:S03]  /*e3a0*/  F2FP.F16.F32.PACK_AB R7, R24, R7 ;  /* 0x000000071807723e */ /* 0x000fc600000000ff */
[----:B------:R-:W-:-:S05]  /*e3b0*/  F2FP.F16.F32.PACK_AB R6, R13, R6 ;  /* 0x000000060d06723e */ /* 0x000fca00000000ff */
[----:B------:R0:W-:Y:S02]  /*e3c0*/  STS.128 [R21+0x3000], R4 ;  /* 0x0030000415007388 */ /* 0x0001e40000000c00 */
.L_x_7454:
[----:B------:R-:W-:Y:S05]  /*e3d0*/  BSYNC B1 ;  /* 0x0000000000017941 */ /* 0x000fea0003800000 */
.L_x_7453:
        /* <DEDUP_REMOVED lines=11> */
[----:B------:R-:W-:Y:S01]  /*e490*/  FMUL.FTZ R20, R15, R4 ;  /* 0x000000040f147220 */ /* 0x000fe20000410000 */
[----:B------:R-:W-:Y:S02]  /*e4a0*/  HADD2.F32 R12, -RZ, R6.H0_H0 ;  /* 0x20000006ff0c7230 */ /* 0x000fe40000004100 */
[----:B------:R-:W-:Y:S01]  /*e4b0*/  FMUL.FTZ R24, R29, R5 ;  /* 0x000000051d187220 */ /* 0x000fe20000410000 */
[----:B------:R-:W-:Y:S01]  /*e4c0*/  FFMA.FTZ R4, R15, R3, -R14 ;  /* 0x000000030f047223 */ /* 0x000fe2000001080e */
[----:B------:R-:W-:Y:S01]  /*e4d0*/  FMUL.FTZ R14, R25, R5 ;  /* 0x00000005190e7220 */ /* 0x000fe20000410000 */
[----:B------:R-:W-:-:S02]  /*e4e0*/  HADD2.F32 R13, -RZ, R7.H0_H0 ;  /* 0x20000007ff0d7230 */ /* 0x000fc40000004100 */
[----:B------:R-:W-:Y:S01]  /*e4f0*/  FFMA.FTZ R3, R27, R3, R20 ;  /* 0x000000031b037223 */ /* 0x000fe20000010014 */
        /* <DEDUP_REMOVED lines=20> */
[----:B------:R1:W-:Y:S01]  /*e640*/  STS.128 [R21+0x7000], R4 ;  /* 0x0070000415007388 */ /* 0x0003e20000000c00 */
[----:B------:R-:W-:Y:S05]  /*e650*/  BRA `(.L_x_7452) ;  /* 0x0000001c00a07947 */ /* 0x000fea0003800000 */
.L_x_7434:
[----:B------:R-:W-:-:S03]  /*e660*/  UMOV UR4, 0xffffffff ;  /* 0xffffffff00047882 */ /* 0x000fc60000000000 */
[----:B------:R-:W-:Y:S05]  /*e670*/  BRA.DIV UR4, `(.L_x_7455) ;  /* 0x0000017e04307947 */ /* 0x000fea000b800000 */
[----:B------:R0:W2:Y:S04]  /*e680*/  SHFL.IDX PT, R0, R25, RZ, 0x181f ;  /* 0x00181fff19007589 */ /* 0x0000a800000e0000 */
[----:B------:R0:W3:Y:S04]  /*e690*/  SHFL.IDX PT, R3, R24, RZ, 0x181f ;  /* 0x00181fff18037589 */ /* 0x0000e800000e0000 */
[----:B------:R0:W4:Y:S04]  /*e6a0*/  SHFL.IDX PT, R20, R27, RZ, 0x181f ;  /* 0x00181fff1b147589 */ /* 0x00012800000e0000 */
[----:B-1----:R0:W1:Y:S02]  /*e6b0*/  SHFL.IDX PT, R14, R26, RZ, 0x181f ;  /* 0x00181fff1a0e7589 */ /* 0x00206400000e0000 */
.L_x_7687:
[----:B------:R-:W5:Y:S01]  /*e6c0*/  LDL R11, [R1+0x60] ;  /* 0x00006000010b7983 */ /* 0x000f620000100800 */
[----:B------:R-:W-:Y:S01]  /*e6d0*/  ULDC UR4, c[0x0][0x448] ;  /* 0x0001120000047ab9 */ /* 0x000fe20000000800 */
[----:B------:R-:W-:Y:S01]  /*e6e0*/  BSSY B1, `(.L_x_7456) ;  /* 0x0000019000017945 */ /* 0x000fe20003800000 */
[----:B0-----:R-:W-:Y:S01]  /*e6f0*/  IMAD R24, R160, UR4, RZ ;  /* 0x00000004a0187c24 */ /* 0x001fe2000f8e02ff */
[----:B------:R-:W-:Y:S02]  /*e700*/  CS2R R6, SRZ ;  /* 0x0000000000067805 */ /* 0x000fe4000001ff00 */
[----:B------:R-:W-:Y:S02]  /*e710*/  CS2R R8, SRZ ;  /* 0x0000000000087805 */ /* 0x000fe4000001ff00 */
[----:B------:R-:W-:Y:S01]  /*e720*/  ISETP.GE.AND P0, PT, R5, R24, PT ;  /* 0x000000180500720c */ /* 0x000fe20003f06270 */
[----:B------:R-:W-:Y:S01]  /*e730*/  IMAD R24, R29, -0x80, R24 ;  /* 0xffffff801d187824 */ /* 0x000fe200078e0218 */
[----:B-----5:R-:W-:-:S04]  /*e740*/  LEA.HI R4, R11, R11, RZ, 0x1 ;  /* 0x0000000b0b047211 */ /* 0x020fc800078f08ff */
[----:B------:R-:W-:Y:S02]  /*e750*/  LOP3.LUT R10, R4, 0xfffffffe, RZ, 0xc0, !PT ;  /* 0xfffffffe040a7812 */ /* 0x000fe400078ec0ff */
[----:B------:R-:W-:-:S03]  /*e760*/  CS2R R4, SRZ ;  /* 0x0000000000047805 */ /* 0x000fc6000001ff00 */
[----:B------:R-:W-:Y:S01]  /*e770*/  IMAD.IADD R27, R11, 0x1, -R10 ;  /* 0x000000010b1b7824 */ /* 0x000fe200078e0a0a */
[----:B------:R-:W-:Y:S01]  /*e780*/  CS2R R10, SRZ ;  /* 0x00000000000a7805 */ /* 0x000fe2000001ff00 */
[----:B------:R-:W-:Y:S06]  /*e790*/  @P0 BRA `(.L_x_7457) ;  /* 0x0000000000340947 */ /* 0x000fec0003800000 */
[----:B------:R-:W-:Y:S01]  /*e7a0*/  ULDC UR4, c[0x0][0x3f4] ;  /* 0x0000fd0000047ab9 */ /* 0x000fe20000000800 */
[C---:B------:R-:W-:Y:S01]  /*e7b0*/  IMAD.SHL.U32 R15, R16.reuse, 0x2, RZ ;  /* 0x00000002100f7824 */ /* 0x040fe200078e00ff */
[C---:B------:R-:W-:Y:S02]  /*e7c0*/  ISETP.GE.AND P2, PT, R16.reuse, UR4, PT ;  /* 0x0000000410007c0c */ /* 0x040fe4000bf46270 */
[----:B------:R-:W-:Y:S02]  /*e7d0*/  SHF.L.U64.HI R5, R16, 0x1, R17 ;  /* 0x0000000110057819 */ /* 0x000fe40000010211 */
[-C--:B---3--:R-:W-:Y:S02]  /*e7e0*/  IADD3 R12, P0, R3, R15.reuse, RZ ;  /* 0x0000000f030c7210 */ /* 0x088fe40007f1e0ff */
[----:B-1----:R-:W-:-:S03]  /*e7f0*/  IADD3 R14, P1, R14, R15, RZ ;  /* 0x0000000f0e0e7210 */ /* 0x002fc60007f3e0ff */
[--C-:B--2---:R-:W-:Y:S02]  /*e800*/  IMAD.X R13, R0, 0x1, R5.reuse, P0 ;  /* 0x00000001000d7824 */ /* 0x104fe400000e0605 */
[----:B----4-:R-:W-:Y:S01]  /*e810*/  IMAD.X R15, R20, 0x1, R5, P1 ;  /* 0x00000001140f7824 */ /* 0x010fe200008e0605 */
[----:B------:R-:W-:Y:S01]  /*e820*/  CS2R R4, SRZ ;  /* 0x0000000000047805 */ /* 0x000fe2000001ff00 */
[----:B------:R-:W-:Y:S06]  /*e830*/  @P2 BRA `(.L_x_7457) ;  /* 0x00000000000c2947 */ /* 0x000fec0003800000 */
[----:B------:R-:W-:Y:S02]  /*e840*/  ULDC.64 UR4, c[0x0][0x208] ;  /* 0x0000820000047ab9 */ /* 0x000fe40000000a00 */
[----:B------:R0:W5:Y:S04]  /*e850*/  LD.E.128 R4, desc[UR4][R12.64] ;  /* 0x000000040c047980 */ /* 0x000168000c101d00 */
[----:B------:R0:W5:Y:S02]  /*e860*/  LD.E.128 R8, desc[UR4][R14.64] ;  /* 0x000000040e087980 */ /* 0x000164000c101d00 */
.L_x_7457:
[----:B------:R-:W-:Y:S05]  /*e870*/  BSYNC B1 ;  /* 0x0000000000017941 */ /* 0x000fea0003800000 */
.L_x_7456:
[----:B------:R-:W-:Y:S01]  /*e880*/  SHF.L.U32 R27, R27, 0x1f, RZ ;  /* 0x0000001f1b1b7819 */ /* 0x000fe200000006ff */
[----:B---3--:R-:W3:Y:S01]  /*e890*/  LDC R3, c[0x0][0x3f4] ;  /* 0x0000fd00ff037b82 */ /* 0x008ee20000000800 */
[--C-:B0----5:R-:W-:Y:S01]  /*e8a0*/  IMAD.MOV.U32 R12, RZ, RZ, R5.reuse ;  /* 0x000000ffff0c7224 */ /* 0x121fe200078e0005 */
[----:B--2---:R-:W-:Y:S01]  /*e8b0*/  MOV R0, R4 ;  /* 0x0000000400007202 */ /* 0x004fe20000000f00 */
[----:B------:R-:W-:Y:S01]  /*e8c0*/  IMAD.MOV.U32 R13, RZ, RZ, R6 ;  /* 0x000000ffff0d7224 */ /* 0x000fe200078e0006 */
[----:B-1----:R-:W-:Y:S01]  /*e8d0*/  SHF.R.U64 R14, R4, 0x10, R5 ;  /* 0x00000010040e7819 */ /* 0x002fe20000001205 */
[----:B------:R-:W-:Y:S01]  /*e8e0*/  IMAD.MOV.U32 R4, RZ, RZ, R7 ;  /* 0x000000ffff047224 */ /* 0x000fe200078e0007 */
[----:B------:R-:W-:Y:S01]  /*e8f0*/  SHF.R.U32.HI R5, RZ, 0x10, R5 ;  /* 0x00000010ff057819 */ /* 0x000fe20000011605 */
[----:B------:R-:W-:Y:S01]  /*e900*/  IMAD.MOV.U32 R15, RZ, RZ, R8 ;  /* 0x000000ffff0f7224 */ /* 0x000fe200078e0008 */
[----:B------:R-:W0:Y:S01]  /*e910*/  SYNCS.PHASECHK.TRANS64.TRYWAIT P4, [R2+URZ+0x34800], R27 ;  /* 0x0348001b020075a7 */ /* 0x000e22000808017f */
[--C-:B----4-:R-:W-:Y:S01]  /*e920*/  SHF.R.U64 R20, R6, 0x10, R7.reuse ;  /* 0x0000001006147819 */ /* 0x110fe20000001207 */
[----:B------:R-:W-:Y:S01]  /*e930*/  VIADD R31, R22, 0x20 ;  /* 0x00000020161f7836 */ /* 0x000fe20000000000 */
[----:B------:R-:W-:Y:S01]  /*e940*/  SHF.R.U32.HI R25, RZ, 0x10, R7 ;  /* 0x00000010ff197819 */ /* 0x000fe20000011607 */
[----:B------:R-:W-:Y:S01]  /*e950*/  IMAD.MOV.U32 R7, RZ, RZ, R10 ;  /* 0x000000ffff077224 */ /* 0x000fe200078e000a */
[----:B------:R-:W-:Y:S01]  /*e960*/  PRMT R0, R0, 0x5410, R12 ;  /* 0x0000541000007816 */ /* 0x000fe2000000000c */
[----:B------:R-:W-:Y:S01]  /*e970*/  VIADD R30, R22, 0x40 ;  /* 0x00000040161e7836 */ /* 0x000fe20000000000 */
[----:B------:R-:W-:Y:S01]  /*e980*/  SHF.R.U64 R26, R8, 0x10, R9 ;  /* 0x00000010081a7819 */ /* 0x000fe20000001209 */
[----:B------:R-:W-:Y:S01]  /*e990*/  IMAD.MOV.U32 R8, RZ, RZ, R11 ;  /* 0x000000ffff087224 */ /* 0x000fe200078e000b */
[----:B------:R-:W-:Y:S01]  /*e9a0*/  PRMT R12, R14, 0x5410, R5 ;  /* 0x000054100e0c7816 */ /* 0x000fe20000000005 */
[----:B------:R-:W-:Y:S01]  /*e9b0*/  BSSY B1, `(.L_x_7458) ;  /* 0x0000013000017945 */ /* 0x000fe20003800000 */
[----:B------:R-:W-:-:S02]  /*e9c0*/  MOV R6, R9 ;  /* 0x0000000900067202 */ /* 0x000fc40000000f00 */
[----:B------:R-:W-:Y:S02]  /*e9d0*/  SHF.R.U64 R10, R10, 0x10, R11 ;  /* 0x000000100a0a7819 */ /* 0x000fe4000000120b */
[----:B------:R-:W-:Y:S02]  /*e9e0*/  VIMNMX R5, R24, 0x80, PT ;  /* 0x0000008018057848 */ /* 0x000fe40003fe0100 */
[----:B---3--:R-:W-:Y:S02]  /*e9f0*/  ISETP.GE.AND P0, PT, R16, R3, PT ;  /* 0x000000031000720c */ /* 0x008fe40003f06270 */
[----:B------:R-:W-:Y:S02]  /*ea00*/  SHF.R.U32.HI R9, RZ, 0x10, R9 ;  /* 0x00000010ff097819 */ /* 0x000fe40000011609 */
[----:B------:R-:W-:Y:S02]  /*ea10*/  SHF.R.U32.HI R11, RZ, 0x10, R11 ;  /* 0x00000010ff0b7819 */ /* 0x000fe4000001160b */
[----:B------:R-:W-:-:S02]  /*ea20*/  IADD3 R29, R22, 0x60, RZ ;  /* 0x00000060161d7810 */ /* 0x000fc40007ffe0ff */
[----:B------:R-:W-:Y:S02]  /*ea30*/  PRMT R14, R20, 0x5410, R25 ;  /* 0x00005410140e7816 */ /* 0x000fe40000000019 */
[-C--:B------:R-:W-:Y:S02]  /*ea40*/  ISETP.GE.OR P3, PT, R22, R5.reuse, P0 ;  /* 0x000000051600720c */ /* 0x080fe40000766670 */
[-C--:B------:R-:W-:Y:S02]  /*ea50*/  ISETP.GE.OR P2, PT, R31, R5.reuse, P0 ;  /* 0x000000051f00720c */ /* 0x080fe40000746670 */
[----:B------:R-:W-:Y:S02]  /*ea60*/  ISETP.GE.OR P1, PT, R30, R5, P0 ;  /* 0x000000051e00720c */ /* 0x000fe40000726670 */
[----:B------:R-:W-:Y:S02]  /*ea70*/  PRMT R13, R13, 0x5410, R4 ;  /* 0x000054100d0d7816 */ /* 0x000fe40000000004 */
[----:B------:R-:W-:-:S02]  /*ea80*/  PRMT R15, R15, 0x5410, R6 ;  /* 0x000054100f0f7816 */ /* 0x000fc40000000006 */
[----:B------:R-:W-:Y:S02]  /*ea90*/  ISETP.GE.OR P0, PT, R29, R5, P0 ;  /* 0x000000051d00720c */ /* 0x000fe40000706670 */
[----:B------:R-:W-:Y:S02]  /*eaa0*/  PRMT R20, R26, 0x5410, R9 ;  /* 0x000054101a147816 */ /* 0x000fe40000000009 */
[----:B------:R-:W-:Y:S02]  /*eab0*/  PRMT R24, R7, 0x5410, R8 ;  /* 0x0000541007187816 */ /* 0x000fe40000000008 */
[----:B------:R-:W-:Y:S01]  /*eac0*/  PRMT R25, R10, 0x5410, R11 ;  /* 0x000054100a197816 */ /* 0x000fe2000000000b */
[----:B0-----:R-:W-:Y:S06]  /*ead0*/  @!P4 BRA `(.L_x_7459) ;  /* 0x000001780088c947 */ /* 0x001fec0003800000 */
.L_x_7688:
[----:B------:R-:W-:Y:S05]  /*eae0*/  BSYNC B1 ;  /* 0x0000000000017941 */ /* 0x000fea0003800000 */
.L_x_7458:
[----:B------:R-:W-:Y:S04]  /*eaf0*/  BSSY B1, `(.L_x_7460) ;  /* 0x0000068000017945 */ /* 0x000fe80003800000 */
[----:B------:R-:W-:Y:S05]  /*eb00*/  @P3 BRA `(.L_x_7461) ;  /* 0x0000000400983947 */ /* 0x000fea0003800000 */
[----:B------:R-:W1:Y:S01]  /*eb10*/  S2R R5, SR_TID.X ;  /* 0x0000000000057919 */ /* 0x000e620000002100 */
[----:B------:R-:W-:Y:S02]  /*eb20*/  IMAD.SHL.U32 R6, R22, 0x40, RZ ;  /* 0x0000004016067824 */ /* 0x000fe400078e00ff */
[----:B------:R-:W-:Y:S01]  /*eb30*/  HADD2.F32 R38, -RZ, R15.H0_H0 ;  /* 0x2000000fff267230 */ /* 0x000fe20000004100 */
[----:B------:R-:W2:Y:S01]  /*eb40*/  S2R R8, SR_TID.X ;  /* 0x0000000000087919 */ /* 0x000ea20000002100 */
[----:B------:R-:W-:Y:S02]  /*eb50*/  HADD2.F32 R36, -RZ, R0.H0_H0 ;  /* 0x20000000ff247230 */ /* 0x000fe40000004100 */
[----:B------:R-:W-:Y:S02]  /*eb60*/  HADD2.F32 R39, -RZ, R20.H0_H0 ;  /* 0x20000014ff277230 */ /* 0x000fe40000004100 */
[----:B------:R-:W-:Y:S02]  /*eb70*/  HADD2.F32 R37, -RZ, R12.H0_H0 ;  /* 0x2000000cff257230 */ /* 0x000fe40000004100 */
[----:B-1----:R-:W-:Y:S01]  /*eb80*/  VIADD R5, R5, 0xffffff80 ;  /* 0xffffff8005057836 */ /* 0x002fe20000000000 */
[----:B--2---:R-:W-:-:S04]  /*eb90*/  IADD3 R8, R8, -0x80, RZ ;  /* 0xffffff8008087810 */ /* 0x004fc80007ffe0ff */
[----:B------:R-:W-:Y:S02]  /*eba0*/  SHF.R.S32.HI R4, RZ, 0x1f, R5 ;  /* 0x0000001fff047819 */ /* 0x000fe40000011405 */
[----:B------:R-:W-:Y:S02]  /*ebb0*/  SHF.R.S32.HI R10, RZ, 0x1f, R8 ;  /* 0x0000001fff0a7819 */ /* 0x000fe40000011408 */
[----:B------:R-:W-:Y:S02]  /*ebc0*/  LEA.HI R4, R4, R5, RZ, 0x3 ;  /* 0x0000000504047211 */ /* 0x000fe400078f18ff */
[----:B------:R-:W-:Y:S02]  /*ebd0*/  LEA.HI R10, R10, R8, RZ, 0x6 ;  /* 0x000000080a0a7211 */ /* 0x000fe400078f30ff */
[----:B------:R-:W-:-:S03]  /*ebe0*/  LOP3.LUT R4, R4, 0xfffffff8, RZ, 0xc0, !PT ;  /* 0xfffffff804047812 */ /* 0x000fc600078ec0ff */
[----:B------:R-:W-:Y:S02]  /*ebf0*/  IMAD.SHL.U32 R10, R10, 0x8, RZ ;  /* 0x000000080a0a7824 */ /* 0x000fe400078e00ff */
[----:B------:R-:W-:-:S03]  /*ec00*/  IMAD.IADD R4, R5, 0x1, -R4 ;  /* 0x0000000105047824 */ /* 0x000fc600078e0a04 */
[----:B------:R-:W-:Y:S02]  /*ec10*/  LOP3.LUT R10, R10, 0xfffffe00, RZ, 0xc0, !PT ;  /* 0xfffffe000a0a7812 */ /* 0x000fe400078ec0ff */
[----:B------:R-:W-:-:S04]  /*ec20*/  LEA.HI R4, R3, R4, RZ, 0x1d ;  /* 0x0000000403047211 */ /* 0x000fc800078fe8ff */
[----:B------:R-:W-:Y:S01]  /*ec30*/  SHF.R.S32.HI R7, RZ, 0x1f, R4 ;  /* 0x0000001fff077819 */ /* 0x000fe20000011404 */
[----:B------:R-:W-:-:S03]  /*ec40*/  IMAD.SHL.U32 R5, R4, 0x8, RZ ;  /* 0x0000000804057824 */ /* 0x000fc600078e00ff */
[----:B------:R-:W-:Y:S02]  /*ec50*/  LEA.HI R7, R7, R4, RZ, 0x3 ;  /* 0x0000000407077211 */ /* 0x000fe400078f18ff */
[----:B------:R-:W-:-:S03]  /*ec60*/  LOP3.LUT R5, R5, 0x38, RZ, 0xc0, !PT ;  /* 0x0000003805057812 */ /* 0x000fc600078ec0ff */
[----:B------:R-:W-:Y:S01]  /*ec70*/  IMAD.SHL.U32 R7, R7, 0x400, RZ ;  /* 0x0000040007077824 */ /* 0x000fe200078e00ff */
[----:B------:R-:W-:Y:S02]  /*ec80*/  LOP3.LUT R5, R5, 0x1c0, R6, 0xf8, !PT ;  /* 0x000001c005057812 */ /* 0x000fe400078ef806 */
[----:B------:R-:W-:Y:S02]  /*ec90*/  LOP3.LUT R6, R6, 0x1c0, RZ, 0xc0, !PT ;  /* 0x000001c006067812 */ /* 0x000fe400078ec0ff */
[----:B------:R-:W-:Y:S02]  /*eca0*/  LOP3.LUT R8, R7, 0x7fffe000, RZ, 0xc0, !PT ;  /* 0x7fffe00007087812 */ /* 0x000fe400078ec0ff */
[----:B------:R-:W-:-:S04]  /*ecb0*/  SHF.R.U32.HI R6, RZ, 0x3, R6 ;  /* 0x00000003ff067819 */ /* 0x000fc80000011606 */
[----:B------:R-:W-:Y:S02]  /*ecc0*/  LOP3.LUT R9, R5, R6, RZ, 0x3c, !PT ;  /* 0x0000000605097212 */ /* 0x000fe400078e3cff */
        /* <DEDUP_REMOVED lines=12> */
[--C-:B------:R-:W-:Y:S02]  /*ed90*/  HADD2.F32 R33, -RZ, R9.reuse.H0_H0 ;  /* 0x20000009ff217230 */ /* 0x100fe40000004100 */
[C---:B------:R-:W-:Y:S01]  /*eda0*/  FMUL.FTZ R40, R32.reuse, R38 ;  /* 0x0000002620287220 */ /* 0x040fe20000410000 */
[-C--:B------:R-:W-:Y:S01]  /*edb0*/  FMUL.FTZ R32, R32, R36.reuse ;  /* 0x0000002420207220 */ /* 0x080fe20000410000 */
[----:B------:R-:W-:Y:S01]  /*edc0*/  FMUL.FTZ R41, R8, R39 ;  /* 0x0000002708297220 */ /* 0x000fe20000410000 */
[----:B------:R-:W-:Y:S02]  /*edd0*/  HADD2.F32 R9, -RZ, R9.H1_H1 ;  /* 0x30000009ff097230 */ /* 0x000fe40000004100 */
[----:B------:R-:W-:Y:S01]  /*ede0*/  FFMA.FTZ R40, R27, R36, -R40 ;  /* 0x000000241b287223 */ /* 0x000fe20000010828 */
[----:B------:R-:W-:-:S02]  /*edf0*/  HADD2.F32 R36, -RZ, R15.H1_H1 ;  /* 0x3000000fff247230 */ /* 0x000fc40000004100 */
[----:B------:R-:W-:Y:S01]  /*ee00*/  FFMA.FTZ R38, R27, R38, R32 ;  /* 0x000000261b267223 */ /* 0x000fe20000010020 */
[----:B------:R-:W-:Y:S02]  /*ee10*/  HADD2.F32 R32, -RZ, R0.H1_H1 ;  /* 0x30000000ff207230 */ /* 0x000fe40000004100 */
[-C--:B------:R-:W-:Y:S01]  /*ee20*/  FMUL.FTZ R27, R8, R37.reuse ;  /* 0x00000025081b7220 */ /* 0x080fe20000410000 */
[C---:B------:R-:W-:Y:S01]  /*ee30*/  FFMA.FTZ R41, R4.reuse, R37, -R41 ;  /* 0x0000002504297223 */ /* 0x040fe20000010829 */
[C---:B------:R-:W-:Y:S01]  /*ee40*/  FMUL.FTZ R42, R33.reuse, R36 ;  /* 0x00000024212a7220 */ /* 0x040fe20000410000 */
[----:B------:R-:W-:Y:S02]  /*ee50*/  HADD2.F32 R8, -RZ, R20.H1_H1 ;  /* 0x30000014ff087230 */ /* 0x000fe40000004100 */
[-C--:B------:R-:W-:Y:S01]  /*ee60*/  FMUL.FTZ R33, R33, R32.reuse ;  /* 0x0000002021217220 */ /* 0x080fe20000410000 */
[----:B------:R-:W-:Y:S01]  /*ee70*/  FFMA.FTZ R39, R4, R39, R27 ;  /* 0x0000002704277223 */ /* 0x000fe2000001001b */
[----:B------:R-:W-:Y:S01]  /*ee80*/  FFMA.FTZ R42, R29, R32, -R42 ;  /* 0x000000201d2a7223 */ /* 0x000fe2000001082a */
[----:B------:R-:W-:-:S02]  /*ee90*/  HADD2.F32 R4, -RZ, R12.H1_H1 ;  /* 0x3000000cff047230 */ /* 0x000fc40000004100 */
[----:B------:R-:W-:Y:S01]  /*eea0*/  FFMA.FTZ R36, R29, R36, R33 ;  /* 0x000000241d247223 */ /* 0x000fe20000010021 */
[----:B------:R-:W-:Y:S02]  /*eeb0*/  HADD2.F32 R34, -RZ, R10.H0_H0 ;  /* 0x2000000aff227230 */ /* 0x000fe40000004100 */
[C---:B------:R-:W-:Y:S01]  /*eec0*/  FMUL.FTZ R32, R9.reuse, R8 ;  /* 0x0000000809207220 */ /* 0x040fe20000410000 */
[----:B------:R-:W-:Y:S02]  /*eed0*/  HADD2.F32 R29, -RZ, R24.H0_H0 ;  /* 0x20000018ff1d7230 */ /* 0x000fe40000004100 */
[-C--:B------:R-:W-:Y:S01]  /*eee0*/  FMUL.FTZ R44, R9, R4.reuse ;  /* 0x00000004092c7220 */ /* 0x080fe20000410000 */
[----:B------:R-:W-:Y:S02]  /*eef0*/  HADD2.F32 R27, -RZ, R13.H0_H0 ;  /* 0x2000000dff1b7230 */ /* 0x000fe40000004100 */
[----:B------:R-:W-:Y:S01]  /*ef00*/  FFMA.FTZ R37, R5, R4, -R32 ;  /* 0x0000000405257223 */ /* 0x000fe20000010820 */
[----:B------:R-:W-:-:S02]  /*ef10*/  HADD2.F32 R10, -RZ, R10.H1_H1 ;  /* 0x3000000aff0a7230 */ /* 0x000fc40000004100 */
[C---:B------:R-:W-:Y:S01]  /*ef20*/  FMUL.FTZ R45, R34.reuse, R29 ;  /* 0x0000001d222d7220 */ /* 0x040fe20000410000 */
[----:B------:R-:W-:Y:S02]  /*ef30*/  HADD2.F32 R33, -RZ, R25.H0_H0 ;  /* 0x20000019ff217230 */ /* 0x000fe40000004100 */
[-C--:B------:R-:W-:Y:S01]  /*ef40*/  FMUL.FTZ R34, R34, R27.reuse ;  /* 0x0000001b22227220 */ /* 0x080fe20000410000 */
[----:B------:R-:W-:Y:S02]  /*ef50*/  HADD2.F32 R9, -RZ, R14.H0_H0 ;  /* 0x2000000eff097230 */ /* 0x000fe40000004100 */
[----:B------:R-:W-:Y:S01]  /*ef60*/  FFMA.FTZ R43, R5, R8, R44 ;  /* 0x00000008052b7223 */ /* 0x000fe2000001002c */
[----:B------:R-:W-:Y:S01]  /*ef70*/  FFMA.FTZ R45, R30, R27, -R45 ;  /* 0x0000001b1e2d7223 */ /* 0x000fe2000001082d */
[--C-:B------:R-:W-:Y:S02]  /*ef80*/  HADD2.F32 R35, -RZ, R11.reuse.H0_H0 ;  /* 0x2000000bff237230 */ /* 0x100fe40000004100 */
[----:B------:R-:W-:Y:S01]  /*ef90*/  FMUL.FTZ R5, R10, R33 ;  /* 0x000000210a057220 */ /* 0x000fe20000410000 */
[----:B------:R-:W-:Y:S01]  /*efa0*/  FFMA.FTZ R34, R30, R29, R34 ;  /* 0x0000001d1e227223 */ /* 0x000fe20000010022 */
[----:B------:R-:W-:Y:S01]  /*efb0*/  FMUL.FTZ R27, R10, R9 ;  /* 0x000000090a1b7220 */ /* 0x000fe20000410000 */
[----:B------:R-:W-:-:S02]  /*efc0*/  HADD2.F32 R11, -RZ, R11.H1_H1 ;  /* 0x3000000bff0b7230 */ /* 0x000fc40000004100 */
[C---:B------:R-:W-:Y:S01]  /*efd0*/  FFMA.FTZ R32, R6.reuse, R9, -R5 ;  /* 0x0000000906207223 */ /* 0x040fe20000010805 */
[----:B------:R-:W-:Y:S02]  /*efe0*/  HADD2.F32 R10, -RZ, R24.H1_H1 ;  /* 0x30000018ff0a7230 */ /* 0x000fe40000004100 */
[----:B------:R-:W-:Y:S01]  /*eff0*/  FFMA.FTZ R27, R6, R33, R27 ;  /* 0x00000021061b7223 */ /* 0x000fe2000001001b */
[----:B------:R-:W-:Y:S01]  /*f000*/  HADD2.F32 R30, -RZ, R25.H1_H1 ;  /* 0x30000019ff1e7230 */ /* 0x000fe20000004100 */
[----:B------:R-:W-:Y:S01]  /*f010*/  F2FP.F16.F32.PACK_AB R9, R43, R36 ;  /* 0x000000242b09723e */ /* 0x000fe200000000ff */
[----:B------:R-:W-:Y:S02]  /*f020*/  HADD2.F32 R4, -RZ, R13.H1_H1 ;  /* 0x3000000dff047230 */ /* 0x000fe40000004100 */
[----:B------:R-:W-:Y:S01]  /*f030*/  FMUL.FTZ R6, R35, R10 ;  /* 0x0000000a23067220 */ /* 0x000fe20000410000 */
[----:B------:R-:W-:Y:S02]  /*f040*/  HADD2.F32 R8, -RZ, R14.H1_H1 ;  /* 0x3000000eff087230 */ /* 0x000fe40000004100 */
[----:B------:R-:W-:Y:S01]  /*f050*/  FMUL.FTZ R44, R11, R30 ;  /* 0x0000001e0b2c7220 */ /* 0x000fe20000410000 */
[----:B------:R-:W-:-:S02]  /*f060*/  HADD2.F32 R31, -RZ, R7.H0_H0 ;  /* 0x20000007ff1f7230 */ /* 0x000fc40000004100 */
        /* <DEDUP_REMOVED lines=14> */
[----:B------:R-:W-:-:S05]  /*f150*/  F2FP.F16.F32.PACK_AB R11, R30, R35 ;  /* 0x000000231e0b723e */ /* 0x000fca00000000ff */
[----:B------:R1:W-:Y:S02]  /*f160*/  STS.128 [R26+0x16400], R8 ;  /* 0x016400081a007388 */ /* 0x0003e40000000c00 */
.L_x_7461:
[----:B------:R-:W-:Y:S05]  /*f170*/  BSYNC B1 ;  /* 0x0000000000017941 */ /* 0x000fea0003800000 */
.L_x_7460:
[----:B------:R-:W-:Y:S04]  /*f180*/  BSSY B1, `(.L_x_7462) ;  /* 0x0000067000017945 */ /* 0x000fe80003800000 */
[----:B------:R-:W-:Y:S05]  /*f190*/  @P2 BRA `(.L_x_7463) ;  /* 0x0000000400942947 */ /* 0x000fea0003800000 */
[----:B-1----:R-:W2:Y:S04]  /*f1a0*/  LDL R10, [R1+0x3c] ;  /* 0x00003c00010a7983 */ /* 0x002ea80000100800 */
[----:B------:R-:W3:Y:S01]  /*f1b0*/  LDL R46, [R1+0x7c] ;  /* 0x00007c00012e7983 */ /* 0x000ee20000100800 */
[----:B------:R-:W1:Y:S01]  /*f1c0*/  S2R R5, SR_TID.X ;  /* 0x0000000000057919 */ /* 0x000e620000002100 */
[C---:B------:R-:W-:Y:S02]  /*f1d0*/  VIADD R6, R22.reuse, 0x20 ;  /* 0x0000002016067836 */ /* 0x040fe40000000000 */
[----:B------:R-:W-:Y:S02]  /*f1e0*/  VIADD R8, R22, 0x20 ;  /* 0x0000002016087836 */ /* 0x000fe40000000000 */
[----:B------:R-:W-:-:S02]  /*f1f0*/  IMAD.SHL.U32 R6, R6, 0x40, RZ ;  /* 0x0000004006067824 */ /* 0x000fc400078e00ff */
[----:B-1----:R-:W-:-:S05]  /*f200*/  VIADD R5, R5, 0xffffff80 ;  /* 0xffffff8005057836 */ /* 0x002fca0000000000 */
[----:B------:R-:W-:-:S04]  /*f210*/  SHF.R.S32.HI R4, RZ, 0x1f, R5 ;  /* 0x0000001fff047819 */ /* 0x000fc80000011405 */
[----:B------:R-:W-:-:S04]  /*f220*/  LEA.HI R4, R4, R5, RZ, 0x3 ;  /* 0x0000000504047211 */ /* 0x000fc800078f18ff */
[----:B------:R-:W-:-:S04]  /*f230*/  LOP3.LUT R4, R4, 0xfffffff8, RZ, 0xc0, !PT ;  /* 0xfffffff804047812 */ /* 0x000fc800078ec0ff */
[----:B------:R-:W-:-:S04]  /*f240*/  IADD3 R4, R5, -R4, RZ ;  /* 0x8000000405047210 */ /* 0x000fc80007ffe0ff */
[----:B------:R-:W-:Y:S02]  /*f250*/  LEA.HI R4, R3, R4, RZ, 0x1d ;  /* 0x0000000403047211 */ /* 0x000fe400078fe8ff */
[----:B------:R-:W-:Y:S02]  /*f260*/  SHF.L.U32 R8, R8, 0x6, RZ ;  /* 0x0000000608087819 */ /* 0x000fe400000006ff */
[----:B------:R-:W-:Y:S01]  /*f270*/  SHF.R.S32.HI R7, RZ, 0x1f, R4 ;  /* 0x0000001fff077819 */ /* 0x000fe20000011404 */
[----:B------:R-:W-:Y:S01]  /*f280*/  IMAD.SHL.U32 R5, R4, 0x8, RZ ;  /* 0x0000000804057824 */ /* 0x000fe200078e00ff */
[----:B------:R-:W-:Y:S02]  /*f290*/  LOP3.LUT R8, R8, 0x1c0, RZ, 0xc0, !PT ;  /* 0x000001c008087812 */ /* 0x000fe400078ec0ff */
[----:B------:R-:W-:Y:S02]  /*f2a0*/  LEA.HI R7, R7, R4, RZ, 0x3 ;  /* 0x0000000407077211 */ /* 0x000fe400078f18ff */
[----:B------:R-:W-:-:S02]  /*f2b0*/  LOP3.LUT R6, R6, 0x1c0, RZ, 0xc0, !PT ;  /* 0x000001c006067812 */ /* 0x000fc400078ec0ff */
[----:B------:R-:W-:Y:S01]  /*f2c0*/  LOP3.LUT R4, R8, 0x38, R5, 0xf8, !PT ;  /* 0x0000003808047812 */ /* 0x000fe200078ef805 */
[----:B------:R-:W-:Y:S01]  /*f2d0*/  IMAD.SHL.U32 R7, R7, 0x400, RZ ;  /* 0x0000040007077824 */ /* 0x000fe200078e00ff */
[----:B------:R-:W-:-:S04]  /*f2e0*/  SHF.R.U32.HI R6, RZ, 0x3, R6 ;  /* 0x00000003ff067819 */ /* 0x000fc80000011606 */
[----:B------:R-:W-:Y:S02]  /*f2f0*/  LOP3.LUT R8, R4, R6, RZ, 0x3c, !PT ;  /* 0x0000000604087212 */ /* 0x000fe400078e3cff */
[----:B------:R-:W-:Y:S01]  /*f300*/  LOP3.LUT R9, R7, 0x7fffe000, RZ, 0xc0, !PT ;  /* 0x7fffe00007097812 */ /* 0x000fe200078ec0ff */
[--C-:B------:R-:W-:Y:S02]  /*f310*/  HADD2.F32 R38, -RZ, R15.reuse.H0_H0 ;  /* 0x2000000fff267230 */ /* 0x100fe40000004100 */
[----:B------:R-:W-:Y:S02]  /*f320*/  HADD2.F32 R36, -RZ, R0.H0_H0 ;  /* 0x20000000ff247230 */ /* 0x000fe40000004100 */
[----:B------:R-:W-:Y:S02]  /*f330*/  HADD2.F32 R40, -RZ, R20.H0_H0 ;  /* 0x20000014ff287230 */ /* 0x000fe40000004100 */
[----:B------:R-:W-:Y:S02]  /*f340*/  HADD2.F32 R43, -RZ, R15.H1_H1 ;  /* 0x3000000fff2b7230 */ /* 0x000fe40000004100 */
[----:B------:R-:W-:-:S02]  /*f350*/  HADD2.F32 R41, -RZ, R0.H1_H1 ;  /* 0x30000000ff297230 */ /* 0x000fc40000004100 */
[----:B------:R-:W-:Y:S02]  /*f360*/  HADD2.F32 R45, -RZ, R20.H1_H1 ;  /* 0x30000014ff2d7230 */ /* 0x000fe40000004100 */
[----:B------:R-:W-:Y:S02]  /*f370*/  HADD2.F32 R44, -RZ, R25.H0_H0 ;  /* 0x20000019ff2c7230 */ /* 0x000fe40000004100 */
[----:B------:R-:W-:Y:S01]  /*f380*/  HADD2.F32 R42, -RZ, R14.H0_H0 ;  /* 0x2000000eff2a7230 */ /* 0x000fe20000004100 */
[----:B--2---:R-:W-:Y:S01]  /*f390*/  IADD3 R9, R8, R9, R10 ;  /* 0x0000000908097210 */ /* 0x004fe20007ffe00a */
[----:B---3--:R-:W1:Y:S04]  /*f3a0*/  LDS.128 R4, [R46] ;  /* 0x000000002e047984 */ /* 0x008e680000000c00 */
[----:B------:R-:W-:-:S05]  /*f3b0*/  IMAD R21, R9, 0x2, R2 ;  /* 0x0000000209157824 */ /* 0x000fca00078e0202 */
[----:B------:R-:W2:Y:S01]  /*f3c0*/  LDS.128 R8, [R21+0x16400] ;  /* 0x0164000015087984 */ /* 0x000ea20000000c00 */
[----:B-1----:R-:W-:Y:S02]  /*f3d0*/  HADD2.F32 R26, -RZ, R4.H0_H0 ;  /* 0x20000004ff1a7230 */ /* 0x002fe40000004100 */
[--C-:B--2---:R-:W-:Y:S02]  /*f3e0*/  HADD2.F32 R31, -RZ, R8.reuse.H0_H0 ;  /* 0x20000008ff1f7230 */ /* 0x104fe40000004100 */
[----:B------:R-:W-:-:S03]  /*f3f0*/  HADD2.F32 R8, -RZ, R8.H1_H1 ;  /* 0x30000008ff087230 */ /* 0x000fc60000004100 */
[-C--:B------:R-:W-:Y:S01]  /*f400*/  FMUL.FTZ R35, R38, R31.reuse ;  /* 0x0000001f26237220 */ /* 0x080fe20000410000 */
[C---:B------:R-:W-:Y:S01]  /*f410*/  FMUL.FTZ R31, R36.reuse, R31 ;  /* 0x0000001f241f7220 */ /* 0x040fe20000410000 */
[----:B------:R-:W-:Y:S02]  /*f420*/  HADD2.F32 R4, -RZ, R4.H1_H1 ;  /* 0x30000004ff047230 */ /* 0x000fe40000004100 */
[----:B------:R-:W-:Y:S01]  /*f430*/  FFMA.FTZ R35, R36, R26, -R35 ;  /* 0x0000001a24237223 */ /* 0x000fe20000010823 */
[----:B------:R-:W-:Y:S02]  /*f440*/  HADD2.F32 R36, -RZ, R12.H0_H0 ;  /* 0x2000000cff247230 */ /* 0x000fe40000004100 */
[----:B------:R-:W-:Y:S01]  /*f450*/  FMUL.FTZ R37, R40, R8 ;  /* 0x0000000828257220 */ /* 0x000fe20000410000 */
[----:B------:R-:W-:Y:S02]  /*f460*/  HADD2.F32 R32, -RZ, R9.H0_H0 ;  /* 0x20000009ff207230 */ /* 0x000fe40000004100 */
[----:B0-----:R-:W-:-:S02]  /*f470*/  HADD2.F32 R27, -RZ, R5.H0_H0 ;  /* 0x20000005ff1b7230 */ /* 0x001fc40000004100 */
[C---:B------:R-:W-:Y:S01]  /*f480*/  FMUL.FTZ R39, R36.reuse, R8 ;  /* 0x0000000824277220 */ /* 0x040fe20000410000 */
[----:B------:R-:W-:Y:S01]  /*f490*/  FFMA.FTZ R8, R36, R4, -R37 ;  /* 0x0000000424087223 */ /* 0x000fe20000010825 */
[----:B------:R-:W-:Y:S02]  /*f4a0*/  HADD2.F32 R9, -RZ, R9.H1_H1 ;  /* 0x30000009ff097230 */ /* 0x000fe40000004100 */
[----:B------:R-:W-:Y:S01]  /*f4b0*/  FMUL.FTZ R36, R43, R32 ;  /* 0x000000202b247220 */ /* 0x000fe20000410000 */
[----:B------:R-:W-:Y:S02]  /*f4c0*/  HADD2.F32 R37, -RZ, R12.H1_H1 ;  /* 0x3000000cff257230 */ /* 0x000fe40000004100 */
[----:B------:R-:W-:Y:S01]  /*f4d0*/  FFMA.FTZ R31, R38, R26, R31 ;  /* 0x0000001a261f7223 */ /* 0x000fe2000001001f */
[----:B------:R-:W-:Y:S02]  /*f4e0*/  HADD2.F32 R5, -RZ, R5.H1_H1 ;  /* 0x30000005ff057230 */ /* 0x000fe40000004100 */
[C---:B------:R-:W-:Y:S01]  /*f4f0*/  FMUL.FTZ R32, R41.reuse, R32 ;  /* 0x0000002029207220 */ /* 0x040fe20000410000 */
[----:B------:R-:W-:Y:S01]  /*f500*/  FFMA.FTZ R26, R40, R4, R39 ;  /* 0x00000004281a7223 */ /* 0x000fe20000010027 */
[----:B------:R-:W-:Y:S01]  /*f510*/  FFMA.FTZ R36, R41, R27, -R36 ;  /* 0x0000001b29247223 */ /* 0x000fe20000010824 */
[----:B------:R-:W-:-:S02]  /*f520*/  HADD2.F32 R33, -RZ, R10.H0_H0 ;  /* 0x2000000aff217230 */ /* 0x000fc40000004100 */
[-C--:B------:R-:W-:Y:S01]  /*f530*/  FMUL.FTZ R4, R45, R9.reuse ;  /* 0x000000092d047220 */ /* 0x080fe20000410000 */
[----:B------:R-:W-:Y:S02]  /*f540*/  HADD2.F32 R39, -RZ, R13.H0_H0 ;  /* 0x2000000dff277230 */ /* 0x000fe40000004100 */
[----:B------:R-:W-:Y:S02]  /*f550*/  HADD2.F32 R41, -RZ, R24.H0_H0 ;  /* 0x20000018ff297230 */ /* 0x000fe40000004100 */
[C---:B------:R-:W-:Y:S01]  /*f560*/  FMUL.FTZ R38, R37.reuse, R9 ;  /* 0x0000000925267220 */ /* 0x040fe20000410000 */
[----:B------:R-:W-:Y:S02]  /*f570*/  HADD2.F32 R10, -RZ, R10.H1_H1 ;  /* 0x3000000aff0a7230 */ /* 0x000fe40000004100 */
[----:B------:R-:W-:Y:S01]  /*f580*/  FFMA.FTZ R9, R37, R5, -R4 ;  /* 0x0000000525097223 */ /* 0x000fe20000010804 */
[--C-:B------:R-:W-:Y:S02]  /*f590*/  HADD2.F32 R29, -RZ, R6.reuse.H0_H0 ;  /* 0x20000006ff1d7230 */ /* 0x100fe40000004100 */
[----:B------:R-:W-:Y:S01]  /*f5a0*/  FFMA.FTZ R32, R43, R27, R32 ;  /* 0x0000001b2b207223 */ /* 0x000fe20000010020 */
[-C--:B------:R-:W-:Y:S01]  /*f5b0*/  FMUL.FTZ R4, R41, R33.reuse ;  /* 0x0000002129047220 */ /* 0x080fe20000410000 */
[----:B------:R-:W-:Y:S01]  /*f5c0*/  FMUL.FTZ R40, R39, R33 ;  /* 0x0000002127287220 */ /* 0x000fe20000410000 */
[----:B------:R-:W-:-:S02]  /*f5d0*/  HADD2.F32 R6, -RZ, R6.H1_H1 ;  /* 0x30000006ff067230 */ /* 0x000fc40000004100 */
[----:B------:R-:W-:Y:S01]  /*f5e0*/  FFMA.FTZ R27, R45, R5, R38 ;  /* 0x000000052d1b7223 */ /* 0x000fe20000010026 */
[-C--:B------:R-:W-:Y:S01]  /*f5f0*/  FMUL.FTZ R5, R44, R10.reuse ;  /* 0x0000000a2c057220 */ /* 0x080fe20000410000 */
[-C--:B------:R-:W-:Y:S01]  /*f600*/  FFMA.FTZ R33, R39, R29.reuse, -R4 ;  /* 0x0000001d27217223 */ /* 0x080fe20000010804 */
[----:B------:R-:W-:Y:S01]  /*f610*/  FFMA.FTZ R40, R41, R29, R40 ;  /* 0x0000001d29287223 */ /* 0x000fe20000010028 */
[C---:B------:R-:W-:Y:S01]  /*f620*/  FMUL.FTZ R29, R42.reuse, R10 ;  /* 0x0000000a2a1d7220 */ /* 0x040fe20000410000 */
[----:B------:R-:W-:Y:S01]  /*f630*/  FFMA.FTZ R10, R42, R6, -R5 ;  /* 0x000000062a0a7223 */ /* 0x000fe20000010805 */
[----:B------:R-:W-:Y:S02]  /*f640*/  HADD2.F32 R34, -RZ, R11.H0_H0 ;  /* 0x2000000bff227230 */ /* 0x000fe40000004100 */
[----:B------:R-:W-:Y:S02]  /*f650*/  HADD2.F32 R42, -RZ, R24.H1_H1 ;  /* 0x30000018ff2a7230 */ /* 0x000fe40000004100 */
[----:B------:R-:W-:-:S02]  /*f660*/  HADD2.F32 R38, -RZ, R13.H1_H1 ;  /* 0x3000000dff267230 */ /* 0x000fc40000004100 */
[----:B------:R-:W-:Y:S02]  /*f670*/  HADD2.F32 R11, -RZ, R11.H1_H1 ;  /* 0x3000000bff0b7230 */ /* 0x000fe40000004100 */
[----:B------:R-:W-:Y:S02]  /*f680*/  HADD2.F32 R41, -RZ, R25.H1_H1 ;  /* 0x30000019ff297230 */ /* 0x000fe40000004100 */
[----:B------:R-:W-:Y:S02]  /*f690*/  HADD2.F32 R39, -RZ, R14.H1_H1 ;  /* 0x3000000eff277230 */ /* 0x000fe40000004100 */
[-C--:B------:R-:W-:Y:S01]  /*f6a0*/  FMUL.FTZ R5, R42, R34.reuse ;  /* 0x000000222a057220 */ /* 0x080fe20000410000 */
[--C-:B------:R-:W-:Y:S02]  /*f6b0*/  HADD2.F32 R30, -RZ, R7.reuse.H0_H0 ;  /* 0x20000007ff1e7230 */ /* 0x100fe40000004100 */
[----:B------:R-:W-:Y:S01]  /*f6c0*/  FMUL.FTZ R37, R38, R34 ;  /* 0x0000002226257220 */ /* 0x000fe20000410000 */
[----:B------:R-:W-:-:S02]  /*f6d0*/  HADD2.F32 R7, -RZ, R7.H1_H1 ;  /* 0x30000007ff077230 */ /* 0x000fc40000004100 */
[----:B------:R-:W-:Y:S01]  /*f6e0*/  FFMA.FTZ R29, R44, R6, R29 ;  /* 0x000000062c1d7223 */ /* 0x000fe2000001001d */
[-C--:B------:R-:W-:Y:S01]  /*f6f0*/  FMUL.FTZ R4, R41, R11.reuse ;  /* 0x0000000b29047220 */ /* 0x080fe20000410000 */
[C---:B------:R-:W-:Y:S01]  /*f700*/  FMUL.FTZ R6, R39.reuse, R11 ;  /* 0x0000000b27067220 */ /* 0x040fe20000410000 */
[-C--:B------:R-:W-:Y:S01]  /*f710*/  FFMA.FTZ R11, R38, R30.reuse, -R5 ;  /* 0x0000001e260b7223 */ /* 0x080fe20000010805 */
[----:B------:R-:W-:Y:S01]  /*f720*/  FFMA.FTZ R37, R42, R30, R37 ;  /* 0x0000001e2a257223 */ /* 0x000fe20000010025 */
[-C--:B------:R-:W-:Y:S01]  /*f730*/  FFMA.FTZ R30, R39, R7.reuse, -R4 ;  /* 0x00000007271e7223 */ /* 0x080fe20000010804 */
[----:B------:R-:W-:Y:S01]  /*f740*/  FFMA.FTZ R34, R41, R7, R6 ;  /* 0x0000000729227223 */ /* 0x000fe20000010006 */
[----:B------:R-:W-:Y:S02]  /*f750*/  F2FP.F16.F32.PACK_AB R4, R8, R35 ;  /* 0x000000230804723e */ /* 0x000fe400000000ff */
[----:B------:R-:W-:Y:S02]  /*f760*/  F2FP.F16.F32.PACK_AB R5, R9, R36 ;  /* 0x000000240905723e */ /* 0x000fe400000000ff */
[----:B------:R-:W-:-:S02]  /*f770*/  F2FP.F16.F32.PACK_AB R6, R10, R33 ;  /* 0x000000210a06723e */ /* 0x000fc400000000ff */
[----:B------:R-:W-:Y:S02]  /*f780*/  F2FP.F16.F32.PACK_AB R7, R30, R11 ;  /* 0x0000000b1e07723e */ /* 0x000fe400000000ff */
[----:B------:R-:W-:Y:S02]  /*f790*/  F2FP.F16.F32.PACK_AB R8, R26, R31 ;  /* 0x0000001f1a08723e */ /* 0x000fe400000000ff */
[----:B------:R-:W-:Y:S02]  /*f7a0*/  F2FP.F16.F32.PACK_AB R9, R27, R32 ;  /* 0x000000201b09723e */ /* 0x000fe400000000ff */
[----:B------:R-:W-:Y:S02]  /*f7b0*/  F2FP.F16.F32.PACK_AB R10, R29, R40 ;  /* 0x000000281d0a723e */ /* 0x000fe400000000ff */
[----:B------:R-:W-:Y:S01]  /*f7c0*/  F2FP.F16.F32.PACK_AB R11, R34, R37 ;  /* 0x00000025220b723e */ /* 0x000fe200000000ff */
[----:B------:R2:W-:Y:S04]  /*f7d0*/  STS.128 [R46], R4 ;  /* 0x000000042e007388 */ /* 0x0005e80000000c00 */
[----:B------:R2:W-:Y:S02]  /*f7e0*/  STS.128 [R21+0x16400], R8 ;  /* 0x0164000815007388 */ /* 0x0005e40000000c00 */
.L_x_7463:
[----:B------:R-:W-:Y:S05]  /*f7f0*/  BSYNC B1 ;  /* 0x0000000000017941 */ /* 0x000fea0003800000 */
.L_x_7462:
[----:B------:R-:W-:Y:S04]  /*f800*/  BSSY B1, `(.L_x_7464) ;  /* 0x0000067000017945 */ /* 0x000fe80003800000 */
[----:B------:R-:W-:Y:S05]  /*f810*/  @P1 BRA `(.L_x_7465) ;  /* 0x0000000400941947 */ /* 0x000fea0003800000 */
[----:B-12---:R-:W2:Y:S04]  /*f820*/  LDL R10, [R1+0x38] ;  /* 0x00003800010a7983 */ /* 0x006ea80000100800 */
        /* <DEDUP_REMOVED lines=8> */
[----:B------:R-:W-:-:S05]  /*f8b0*/  LOP3.LUT R4, R4, 0xfffffff8, RZ, 0xc0, !PT ;  /* 0xfffffff804047812 */ /* 0x000fca00078ec0ff */
[----:B------:R-:W-:Y:S02]  /*f8c0*/  IMAD.IADD R4, R5, 0x1, -R4 ;  /* 0x0000000105047824 */ /* 0x000fe400078e0a04 */
[----:B------:R-:W-:-:S03]  /*f8d0*/  IMAD.SHL.U32 R8, R8, 0x40, RZ ;  /* 0x0000004008087824 */ /* 0x000fc600078e00ff */
[----:B------:R-:W-:-:S04]  /*f8e0*/  LEA.HI R4, R3, R4, RZ, 0x1d ;  /* 0x0000000403047211 */ /* 0x000fc800078fe8ff */
[----:B------:R-:W-:Y:S02]  /*f8f0*/  SHF.R.S32.HI R7, RZ, 0x1f, R4 ;  /* 0x0000001fff077819 */ /* 0x000fe40000011404 */
[----:B------:R-:W-:Y:S02]  /*f900*/  SHF.L.U32 R5, R4, 0x3, RZ ;  /* 0x0000000304057819 */ /* 0x000fe400000006ff */
[----:B------:R-:W-:Y:S02]  /*f910*/  LOP3.LUT R8, R8, 0x1c0, RZ, 0xc0, !PT ;  /* 0x000001c008087812 */ /* 0x000fe400078ec0ff */
[----:B------:R-:W-:Y:S02]  /*f920*/  LOP3.LUT R6, R6, 0x1c0, RZ, 0xc0, !PT ;  /* 0x000001c006067812 */ /* 0x000fe400078ec0ff */
[----:B------:R-:W-:Y:S02]  /*f930*/  LEA.HI R7, R7, R4, RZ, 0x3 ;  /* 0x0000000407077211 */ /* 0x000fe400078f18ff */
[----:B------:R-:W-:-:S02]  /*f940*/  SHF.R.U32.HI R6, RZ, 0x3, R6 ;  /* 0x00000003ff067819 */ /* 0x000fc40000011606 */
[----:B------:R-:W-:Y:S02]  /*f950*/  LOP3.LUT R4, R8, 0x38, R5, 0xf8, !PT ;  /* 0x0000003808047812 */ /* 0x000fe400078ef805 */
[----:B------:R-:W-:Y:S02]  /*f960*/  SHF.L.U32 R7, R7, 0xa, RZ ;  /* 0x0000000a07077819 */ /* 0x000fe400000006ff */
[----:B------:R-:W-:Y:S02]  /*f970*/  LOP3.LUT R8, R4, R6, RZ, 0x3c, !PT ;  /* 0x0000000604087212 */ /* 0x000fe400078e3cff */
[----:B------:R-:W-:Y:S01]  /*f980*/  LOP3.LUT R9, R7, 0x7fffe000, RZ, 0xc0, !PT ;  /* 0x7fffe00007097812 */ /* 0x000fe200078ec0ff */
[----:B------:R-:W-:Y:S02]  /*f990*/  HADD2.F32 R38, -RZ, R15.H0_H0 ;  /* 0x2000000fff267230 */ /* 0x000fe40000004100 */
[----:B------:R-:W-:Y:S02]  /*f9a0*/  HADD2.F32 R36, -RZ, R0.H0_H0 ;  /* 0x20000000ff247230 */ /* 0x000fe40000004100 */
[----:B------:R-:W-:-:S02]  /*f9b0*/  HADD2.F32 R40, -RZ, R20.H0_H0 ;  /* 0x20000014ff287230 */ /* 0x000fc40000004100 */
[----:B------:R-:W-:Y:S02]  /*f9c0*/  HADD2.F32 R43, -RZ, R15.H1_H1 ;  /* 0x3000000fff2b7230 */ /* 0x000fe40000004100 */
[----:B------:R-:W-:Y:S02]  /*f9d0*/  HADD2.F32 R41, -RZ, R0.H1_H1 ;  /* 0x30000000ff297230 */ /* 0x000fe40000004100 */
        /* <DEDUP_REMOVED lines=73> */
.L_x_7465:
[----:B------:R-:W-:Y:S05]  /*fe70*/  BSYNC B1 ;  /* 0x0000000000017941 */ /* 0x000fea0003800000 */
.L_x_7464:
[----:B------:R-:W-:Y:S05]  /*fe80*/  @P0 BRA `(.L_x_7452) ;  /* 0x0000000400940947 */ /* 0x000fea0003800000 */
[----:B-123--:R-:W2:Y:S04]  /*fe90*/  LDL R9, [R1+0x34] ;  /* 0x0000340001097983 */ /* 0x00eea80000100800 */
[----:B------:R-:W3:Y:S01]  /*fea0*/  LDL R42, [R1+0x74] ;  /* 0x00007400012a7983 */ /* 0x000ee20000100800 */
[----:B------:R-:W1:Y:S01]  /*feb0*/  S2R R5, SR_TID.X ;  /* 0x0000000000057919 */ /* 0x000e620000002100 */
[----:B------:R-:W-:Y:S02]  /*fec0*/  VIADD R7, R22, 0x60 ;  /* 0x0000006016077836 */ /* 0x000fe40000000000 */
[----:B-1----:R-:W-:-:S05]  /*fed0*/  VIADD R5, R5, 0xffffff80 ;  /* 0xffffff8005057836 */ /* 0x002fca0000000000 */
[----:B------:R-:W-:-:S04]  /*fee0*/  SHF.R.S32.HI R4, RZ, 0x1f, R5 ;  /* 0x0000001fff047819 */ /* 0x000fc80000011405 */
[----:B------:R-:W-:-:S04]  /*fef0*/  LEA.HI R4, R4, R5, RZ, 0x3 ;  /* 0x0000000504047211 */ /* 0x000fc800078f18ff */
[----:B------:R-:W-:-:S05]  /*ff00*/  LOP3.LUT R4, R4, 0xfffffff8, RZ, 0xc0, !PT ;  /* 0xfffffff804047812 */ /* 0x000fca00078ec0ff */
[----:B------:R-:W-:Y:S01]  /*ff10*/  IMAD.IADD R4, R5, 0x1, -R4 ;  /* 0x0000000105047824 */ /* 0x000fe200078e0a04 */
[----:B------:R-:W-:-:S04]  /*ff20*/  IADD3 R5, R22, 0x60, RZ ;  /* 0x0000006016057810 */ /* 0x000fc80007ffe0ff */
[----:B------:R-:W-:Y:S01]  /*ff30*/  LEA.HI R3, R3, R4, RZ, 0x1d ;  /* 0x0000000403037211 */ /* 0x000fe200078fe8ff */
[----:B------:R-:W-:Y:S02]  /*ff40*/  IMAD.SHL.U32 R5, R5, 0x40, RZ ;  /* 0x0000004005057824 */ /* 0x000fe400078e00ff */
[----:B------:R-:W-:Y:S01]  /*ff50*/  IMAD.SHL.U32 R7, R7, 0x40, RZ ;  /* 0x0000004007077824 */ /* 0x000fe200078e00ff */
[----:B------:R-:W-:Y:S01]  /*ff60*/  SHF.R.S32.HI R6, RZ, 0x1f, R3 ;  /* 0x0000001fff067819 */ /* 0x000fe20000011403 */
[----:B------:R-:W-:Y:S01]  /*ff70*/  IMAD.SHL.U32 R4, R3, 0x8, RZ ;  /* 0x0000000803047824 */ /* 0x000fe200078e00ff */
[----:B------:R-:W-:Y:S02]  /*ff80*/  LOP3.LUT R5, R5, 0x1c0, RZ, 0xc0, !PT ;  /* 0x000001c005057812 */ /* 0x000fe400078ec0ff */
[----:B------:R-:W-:Y:S02]  /*ff90*/  LEA.HI R6, R6, R3, RZ, 0x3 ;  /* 0x0000000306067211 */ /* 0x000fe400078f18ff */
[----:B------:R-:W-:-:S02]  /*ffa0*/  LOP3.LUT R7, R7, 0x1c0, RZ, 0xc0, !PT ;  /* 0x000001c007077812 */ /* 0x000fc400078ec0ff */
[----:B------:R-:W-:Y:S01]  /*ffb0*/  SHF.R.U32.HI R5, RZ, 0x3, R5 ;  /* 0x00000003ff057819 */ /* 0x000fe20000011605 */
[----:B------:R-:W-:Y:S01]  /*ffc0*/  IMAD.SHL.U32 R6, R6, 0x400, RZ ;  /* 0x0000040006067824 */ /* 0x000fe200078e00ff */
[----:B------:R-:W-:-:S04]  /*ffd0*/  LOP3.LUT R3, R7, 0x38, R4, 0xf8, !PT ;  /* 0x0000003807037812 */ /* 0x000fc800078ef804 */
[----:B------:R-:W-:Y:S02]  /*ffe0*/  LOP3.LUT R3, R3, R5, RZ, 0x3c, !PT ;  /* 0x0000000503037212 */ /* 0x000fe400078e3cff */
[----:B------:R-:W-:Y:S01]  /*fff0*/  LOP3.LUT R8, R6, 0x7fffe000, RZ, 0xc0, !PT ;  /* 0x7fffe00006087812 */ /* 0x000fe200078ec0ff */
[--C-:B------:R-:W-:Y:S02]  /*10000*/  HADD2.F32 R37, -RZ, R15.reuse.H0_H0 ;  /* 0x2000000fff257230 */ /* 0x100fe40000004100 */
[----:B------:R-:W-:Y:S02]  /*10010*/  HADD2.F32 R35, -RZ, R0.H0_H0 ;  /* 0x20000000ff237230 */ /* 0x000fe40000004100 */
[----:B------:R-:W-:Y:S02]  /*10020*/  HADD2.F32 R38, -RZ, R20.H0_H0 ;  /* 0x20000014ff267230 */ /* 0x000fe40000004100 */
[----:B------:R-:W-:Y:S02]  /*10030*/  HADD2.F32 R36, -RZ, R12.H0_H0 ;  /* 0x2000000cff247230 */ /* 0x000fe40000004100 */
[----:B------:R-:W-:-:S02]  /*10040*/  HADD2.F32 R40, -RZ, R15.H1_H1 ;  /* 0x3000000fff287230 */ /* 0x000fc40000004100 */
[----:B------:R-:W-:Y:S02]  /*10050*/  HADD2.F32 R0, -RZ, R0.H1_H1 ;  /* 0x30000000ff007230 */ /* 0x000fe40000004100 */
[----:B------:R-:W-:Y:S02]  /*10060*/  HADD2.F32 R41, -RZ, R20.H1_H1 ;  /* 0x30000014ff297230 */ /* 0x000fe40000004100 */
[----:B------:R-:W-:Y:S02]  /*10070*/  HADD2.F32 R43, -RZ, R24.H0_H0 ;  /* 0x20000018ff2b7230 */ /* 0x000fe40000004100 */
[----:B------:R-:W-:Y:S01]  /*10080*/  HADD2.F32 R39, -RZ, R13.H0_H0 ;  /* 0x2000000dff277230 */ /* 0x000fe20000004100 */
[----:B--2---:R-:W-:-:S04]  /*10090*/  IADD3 R3, R3, R8, R9 ;  /* 0x0000000803037210 */ /* 0x004fc80007ffe009 */
[----:B------:R-:W-:Y:S01]  /*100a0*/  LEA R3, R3, R2, 0x1 ;  /* 0x0000000203037211 */ /* 0x000fe200078e08ff */
[----:B---3--:R-:W-:Y:S04]  /*100b0*/  LDS.128 R4, [R42] ;  /* 0x000000002a047984 */ /* 0x008fe80000000c00 */
[----:B------:R-:W1:Y:S02]  /*100c0*/  LDS.128 R8, [R3+0x16400] ;  /* 0x0164000003087984 */ /* 0x000e640000000c00 */
[----:B-1----:R-:W-:Y:S02]  /*100d0*/  HADD2.F32 R30, -RZ, R8.H0_H0 ;  /* 0x20000008ff1e7230 */ /* 0x002fe40000004100 */
[----:B------:R-:W-:Y:S02]  /*100e0*/  HADD2.F32 R21, -RZ, R4.H0_H0 ;  /* 0x20000004ff157230 */ /* 0x000fe40000004100 */
[----:B------:R-:W-:-:S02]  /*100f0*/  HADD2.F32 R8, -RZ, R8.H1_H1 ;  /* 0x30000008ff087230 */ /* 0x000fc40000004100 */
[-C--:B------:R-:W-:Y:S01]  /*10100*/  FMUL.FTZ R34, R37, R30.reuse ;  /* 0x0000001e25227220 */ /* 0x080fe20000410000 */
[----:B------:R-:W-:Y:S02]  /*10110*/  HADD2.F32 R31, -RZ, R9.H0_H0 ;  /* 0x20000009ff1f7230 */ /* 0x000fe40000004100 */
[C---:B------:R-:W-:Y:S01]  /*10120*/  FMUL.FTZ R30, R35.reuse, R30 ;  /* 0x0000001e231e7220 */ /* 0x040fe20000410000 */
[----:B------:R-:W-:Y:S02]  /*10130*/  HADD2.F32 R4, -RZ, R4.H1_H1 ;  /* 0x30000004ff047230 */ /* 0x000fe40000004100 */
[-C--:B------:R-:W-:Y:S01]  /*10140*/  FFMA.FTZ R34, R35, R21.reuse, -R34 ;  /* 0x0000001523227223 */ /* 0x080fe20000010822 */
[----:B------:R-:W-:Y:S02]  /*10150*/  HADD2.F32 R26, -RZ, R5.H0_H0 ;  /* 0x20000005ff1a7230 */ /* 0x000fe40000004100 */
[----:B------:R-:W-:Y:S01]  /*10160*/  FFMA.FTZ R30, R37, R21, R30 ;  /* 0x00000015251e7223 */ /* 0x000fe2000001001e */
[----:B------:R-:W-:-:S02]  /*10170*/  HADD2.F32 R9, -RZ, R9.H1_H1 ;  /* 0x30000009ff097230 */ /* 0x000fc40000004100 */
[-C--:B------:R-:W-:Y:S01]  /*10180*/  FMUL.FTZ R15, R38, R8.reuse ;  /* 0x00000008260f7220 */ /* 0x080fe20000410000 */
[----:B------:R-:W-:Y:S01]  /*10190*/  FMUL.FTZ R21, R36, R8 ;  /* 0x0000000824157220 */ /* 0x000fe20000410000 */
[-C--:B------:R-:W-:Y:S01]  /*101a0*/  FMUL.FTZ R35, R40, R31.reuse ;  /* 0x0000001f28237220 */ /* 0x080fe20000410000 */
[----:B------:R-:W-:Y:S02]  /*101b0*/  HADD2.F32 R37, -RZ, R12.H1_H1 ;  /* 0x3000000cff257230 */ /* 0x000fe40000004100 */
[-C--:B------:R-:W-:Y:S01]  /*101c0*/  FFMA.FTZ R15, R36, R4.reuse, -R15 ;  /* 0x00000004240f7223 */ /* 0x080fe2000001080f */
[--C-:B------:R-:W-:Y:S02]  /*101d0*/  HADD2.F32 R32, -RZ, R10.reuse.H0_H0 ;  /* 0x2000000aff207230 */ /* 0x100fe40000004100 */
[----:B------:R-:W-:Y:S01]  /*101e0*/  FMUL.FTZ R31, R0, R31 ;  /* 0x0000001f001f7220 */ /* 0x000fe20000410000 */
[----:B------:R-:W-:Y:S02]  /*101f0*/  HADD2.F32 R5, -RZ, R5.H1_H1 ;  /* 0x30000005ff057230 */ /* 0x000fe40000004100 */
[----:B------:R-:W-:Y:S01]  /*10200*/  FFMA.FTZ R21, R38, R4, R21 ;  /* 0x0000000426157223 */ /* 0x000fe20000010015 */
[----:B------:R-:W-:Y:S01]  /*10210*/  FFMA.FTZ R35, R0, R26, -R35 ;  /* 0x0000001a00237223 */ /* 0x000fe20000010823 */
[----:B------:R-:W-:-:S02]  /*10220*/  HADD2.F32 R10, -RZ, R10.H1_H1 ;  /* 0x3000000aff0a7230 */ /* 0x000fc40000004100 */
[-C--:B------:R-:W-:Y:S01]  /*10230*/  FMUL.FTZ R0, R41, R9.reuse ;  /* 0x0000000929007220 */ /* 0x080fe20000410000 */
[----:B------:R-:W-:Y:S01]  /*10240*/  FMUL.FTZ R4, R37, R9 ;  /* 0x0000000925047220 */ /* 0x000fe20000410000 */
[----:B------:R-:W-:Y:S02]  /*10250*/  HADD2.F32 R36, -RZ, R25.H0_H0 ;  /* 0x20000019ff247230 */ /* 0x000fe40000004100 */
[----:B------:R-:W-:Y:S01]  /*10260*/  FFMA.FTZ R31, R40, R26, R31 ;  /* 0x0000001a281f7223 */ /* 0x000fe2000001001f */
[--C-:B0-----:R-:W-:Y:S02]  /*10270*/  HADD2.F32 R27, -RZ, R6.reuse.H0_H0 ;  /* 0x20000006ff1b7230 */ /* 0x101fe40000004100 */
[----:B------:R-:W-:Y:S01]  /*10280*/  FMUL.FTZ R8, R43, R32 ;  /* 0x000000202b087220 */ /* 0x000fe20000410000 */
[----:B------:R-:W-:Y:S02]  /*10290*/  HADD2.F32 R6, -RZ, R6.H1_H1 ;  /* 0x30000006ff067230 */ /* 0x000fe40000004100 */
[----:B------:R-:W-:Y:S01]  /*102a0*/  FFMA.FTZ R0, R37, R5, -R0 ;  /* 0x0000000525007223 */ /* 0x000fe20000010800 */
[----:B------:R-:W-:-:S02]  /*102b0*/  HADD2.F32 R26, -RZ, R14.H0_H0 ;  /* 0x2000000eff1a7230 */ /* 0x000fc40000004100 */
[----:B------:R-:W-:Y:S01]  /*102c0*/  FMUL.FTZ R32, R39, R32 ;  /* 0x0000002027207220 */ /* 0x000fe20000410000 */
[----:B------:R-:W-:Y:S01]  /*102d0*/  FFMA.FTZ R12, R41, R5, R4 ;  /* 0x00000005290c7223 */ /* 0x000fe20000010004 */
[----:B------:R-:W-:Y:S01]  /*102e0*/  FMUL.FTZ R5, R36, R10 ;  /* 0x0000000a24057220 */ /* 0x000fe20000410000 */
[--C-:B------:R-:W-:Y:S02]  /*102f0*/  HADD2.F32 R33, -RZ, R11.reuse.H0_H0 ;  /* 0x2000000bff217230 */ /* 0x100fe40000004100 */
[-C--:B------:R-:W-:Y:S01]  /*10300*/  FFMA.FTZ R20, R39, R27.reuse, -R8 ;  /* 0x0000001b27147223 */ /* 0x080fe20000010808 */
[----:B------:R-:W-:Y:S01]  /*10310*/  FFMA.FTZ R32, R43, R27, R32 ;  /* 0x0000001b2b207223 */ /* 0x000fe20000010020 */
[----:B------:R-:W-:Y:S02]  /*10320*/  HADD2.F32 R11, -RZ, R11.H1_H1 ;  /* 0x3000000bff0b7230 */ /* 0x000fe40000004100 */
[----:B------:R-:W-:Y:S01]  /*10330*/  FFMA.FTZ R27, R26, R6, -R5 ;  /* 0x000000061a1b7223 */ /* 0x000fe20000010805 */
[----:B------:R-:W-:-:S02]  /*10340*/  HADD2.F32 R37, -RZ, R24.H1_H1 ;  /* 0x30000018ff257230 */ /* 0x000fc40000004100 */
[----:B------:R-:W-:Y:S01]  /*10350*/  FMUL.FTZ R9, R26, R10 ;  /* 0x0000000a1a097220 */ /* 0x000fe20000410000 */
[----:B------:R-:W-:Y:S02]  /*10360*/  HADD2.F32 R39, -RZ, R25.H1_H1 ;  /* 0x30000019ff277230 */ /* 0x000fe40000004100 */
[----:B------:R-:W-:Y:S02]  /*10370*/  HADD2.F32 R5, -RZ, R13.H1_H1 ;  /* 0x3000000dff057230 */ /* 0x000fe40000004100 */
[----:B------:R-:W-:Y:S02]  /*10380*/  HADD2.F32 R25, -RZ, R14.H1_H1 ;  /* 0x3000000eff197230 */ /* 0x000fe40000004100 */
[--C-:B------:R-:W-:Y:S02]  /*10390*/  HADD2.F32 R29, -RZ, R7.reuse.H0_H0 ;  /* 0x20000007ff1d7230 */ /* 0x100fe40000004100 */
        /* <DEDUP_REMOVED lines=20> */
.L_x_7452:
[----:B------:R-:W-:Y:S05]  /*104e0*/  BSYNC B0 ;  /* 0x0000000000007941 */ /* 0x000fea0003800000 */
.L_x_7433:
        /* <DEDUP_REMOVED lines=8> */
.L_x_7431:
[----:B------:R-:W-:-:S06]  /*10570*/  ULOP3.LUT UR4, UR60, 0x1, URZ, 0xfc, !UPT ;  /* 0x000000013c047892 */ /* 0x000fcc000f8efc3f */
[----:B------:R-:W-:-:S05]  /*10580*/  IMAD.U32 R0, RZ, RZ, UR4 ;  /* 0x00000004ff007e24 */ /* 0x000fca000f8e00ff */
[----:B------:R-:W-:-:S13]  /*10590*/  ISETP.NE.AND P0, PT, R0, 0x3, PT ;  /* 0x000000030000780c */ /* 0x000fda0003f05270 */
[----:B------:R-:W-:Y:S05]  /*105a0*/  @!P0 BRA `(.L_x_7466) ;  /* 0x0000000000048947 */ /* 0x000fea0003800000 */
[----:B------:R-:W-:Y:S01]  /*105b0*/  BPT.TRAP 0x1 ;  /* 0x000000040000795c */ /* 0x000fe20000300000 */
.L_x_7466:
[----:B------:R-:W-:Y:S01]  /*105c0*/  IMAD R0, R222, 0x8, R2 ;  /* 0x00000008de007824 */ /* 0x000fe200078e0202 */
[----:B0-2-4-:R-:W-:-:S04]  /*105d0*/  SHF.L.U32 R3, R229, 0x1f, RZ ;  /* 0x0000001fe5037819 */ /* 0x015fc800000006ff */
[----:B------:R0:W2:Y:S01]  /*105e0*/  SYNCS.PHASECHK.TRANS64.TRYWAIT P2, [R0+URZ+0x34830], R3 ;  /* 0x03483003000075a7 */ /* 0x0000a2000804017f */
[----:B------:R-:W-:Y:S05]  /*105f0*/  @!P0 BRA `(.L_x_7467) ;  /* 0x0000000000048947 */ /* 0x000fea0003800000 */
[----:B------:R-:W-:Y:S01]  /*10600*/  BPT.TRAP 0x1 ;  /* 0x000000040000795c */ /* 0x000fe20000300000 */
.L_x_7467:
[----:B-1-3--:R-:W1:Y:S01]  /*10610*/  S2R R4, SR_TID.X ;  /* 0x0000000000047919 */ /* 0x00ae620000002100 */
[----:B------:R-:W-:Y:S01]  /*10620*/  IMAD.MOV.U32 R87, RZ, RZ, RZ ;  /* 0x000000ffff577224 */ /* 0x000fe200078e00ff */
[----:B-1----:R-:W-:-:S04]  /*10630*/  LOP3.LUT R4, R4, 0x7f, RZ, 0xc0, !PT ;  /* 0x0000007f04047812 */ /* 0x002fc800078ec0ff */
[----:B------:R-:W-:Y:S01]  /*10640*/  ISETP.NE.AND P1, PT, R4, RZ, PT ;  /* 0x000000ff0400720c */ /* 0x000fe20003f25270 */
[----:B--2---:R-:W-:-:S12]  /*10650*/  @P2 BRA `(.L_x_7468) ;  /* 0x0000000000082947 */ /* 0x004fd80003800000 */
[----:B------:R-:W1:Y:S02]  /*10660*/  SYNCS.PHASECHK.TRANS64.TRYWAIT P2, [R0+URZ+0x34830], R3 ;  /* 0x03483003000075a7 */ /* 0x000e64000804017f */
[----:B-1----:R-:W-:Y:S05]  /*10670*/  @!P2 BRA `(.L_x_7469) ;  /* 0x0000015c00b4a947 */ /* 0x002fea0003800000 */
.L_x_7468:
        /* <DEDUP_REMOVED lines=9> */
[----:B------:R-:W-:Y:S01]  /*10710*/  IMAD.MOV.U32 R25, RZ, RZ, 0x40000040 ;  /* 0x40000040ff197424 */ /* 0x000fe200078e00ff */
[----:B------:R-:W-:Y:S01]  /*10720*/  LOP3.LUT R3, R3, 0x3fff, RZ, 0xc0, !PT ;  /* 0x00003fff03037812 */ /* 0x000fe200078ec0ff */
[----:B------:R-:W-:Y:S01]  /*10730*/  IMAD.U32 R27, RZ, RZ, UR9 ;  /* 0x00000009ff1b7e24 */ /* 0x000fe2000f8e00ff */
[----:B------:R-:W-:-:S02]  /*10740*/  R2UR UR15, R15 ;  /* 0x000000000f0f72ca */ /* 0x000fc400000e0000 */
[----:B------:R-:W-:Y:S01]  /*10750*/  LOP3.LUT R4, R3, 0x10000, RZ, 0xfc, !PT ;  /* 0x0001000003047812 */ /* 0x000fe200078efcff */
[----:B------:R-:W-:Y:S01]  /*10760*/  ULOP3.LUT UR56, UR56, 0x10000, URZ, 0xfc, !UPT ;  /* 0x0001000038387892 */ /* 0x000fe2000f8efc3f */
[----:B------:R-:W-:Y:S01]  /*10770*/  MOV R10, UR37 ;  /* 0x00000025000a7c02 */ /* 0x000fe20008000f00 */
[----:B------:R-:W-:Y:S01]  /*10780*/  UMOV UR37, UR9 ;  /* 0x0000000900257c82 */ /* 0x000fe20008000000 */
[----:B------:R-:W-:Y:S01]  /*10790*/  MOV R11, UR36 ;  /* 0x00000024000b7c02 */ /* 0x000fe20008000f00 */
[----:B------:R0:W-:Y:S01]  /*107a0*/  STL [R1+0x18], R4 ;  /* 0x0000180401007387 */ /* 0x0001e20000100800 */
[----:B------:R-:W-:Y:S01]  /*107b0*/  UMOV UR13, UR37 ;  /* 0x00000025000d7c82 */ /* 0x000fe20008000000 */
[----:B------:R-:W-:Y:S01]  /*107c0*/  MOV R21, 0x40000040 ;  /* 0x4000004000157802 */ /* 0x000fe20000000f00 */
[----:B------:R-:W-:Y:S01]  /*107d0*/  UMOV UR8, UR56 ;  /* 0x0000003800087c82 */ /* 0x000fe20008000000 */
[----:B------:R-:W-:Y:S01]  /*107e0*/  UMOV UR21, UR37 ;  /* 0x0000002500157c82 */ /* 0x000fe20008000000 */
[----:B------:R-:W-:Y:S01]  /*107f0*/  UMOV UR36, UR8 ;  /* 0x0000000800247c82 */ /* 0x000fe20008000000 */
[----:B------:R-:W-:Y:S01]  /*10800*/  R2UR UR23, R21 ;  /* 0x00000000151772ca */ /* 0x000fe200000e0000 */
[----:B------:R-:W-:Y:S01]  /*10810*/  UMOV UR12, UR36 ;  /* 0x00000024000c7c82 */ /* 0x000fe20008000000 */
[----:B------:R-:W-:Y:S01]  /*10820*/  UMOV UR20, UR36 ;  /* 0x0000002400147c82 */ /* 0x000fe20008000000 */
[----:B------:R-:W-:Y:S01]  /*10830*/  R2UR UR55, R25 ;  /* 0x00000000193772ca */ /* 0x000fe200000e0000 */
[----:B0-----:R-:W-:Y:S01]  /*10840*/  IMAD R4, R222, 0xb00, R4 ;  /* 0x00000b00de047824 */ /* 0x001fe200078e0204 */
[----:B------:R-:W-:Y:S01]  /*10850*/  UMOV UR52, UR36 ;  /* 0x0000002400347c82 */ /* 0x000fe20008000000 */
[----:B------:R-:W-:Y:S01]  /*10860*/  UMOV UR53, UR37 ;  /* 0x0000002500357c82 */ /* 0x000fe20008000000 */
[----:B------:R-:W-:Y:S01]  /*10870*/  R2UR UR35, R15 ;  /* 0x000000000f2372ca */ /* 0x000fe200000e0000 */
[C---:B------:R-:W-:Y:S01]  /*10880*/  VIADD R20, R4.reuse, 0x100 ;  /* 0x0000010004147836 */ /* 0x040fe20000000000 */
[C---:B------:R-:W-:Y:S01]  /*10890*/  R2UR UR10, R4.reuse ;  /* 0x00000000040a72ca */ /* 0x040fe200000e0000 */
[C---:B------:R-:W-:Y:S01]  /*108a0*/  VIADD R24, R4.reuse, 0x180 ;  /* 0x0000018004187836 */ /* 0x040fe20000000000 */
[----:B------:R-:W-:Y:S01]  /*108b0*/  IADD3 R14, R4, 0x80, RZ ;  /* 0x00000080040e7810 */ /* 0x000fe20007ffe0ff */
[----:B------:R-:W-:Y:S01]  /*108c0*/  UMOV UR32, UR36 ;  /* 0x0000002400207c82 */ /* 0x000fe20008000000 */
[----:B------:R-:W-:Y:S01]  /*108d0*/  R2UR UR22, R20 ;  /* 0x00000000141672ca */ /* 0x000fe200000e0000 */
[----:B------:R-:W-:Y:S01]  /*108e0*/  UMOV UR33, UR37 ;  /* 0x0000002500217c82 */ /* 0x000fe20008000000 */
[----:B------:R-:W-:Y:S01]  /*108f0*/  R2UR UR14, R14 ;  /* 0x000000000e0e72ca */ /* 0x000fe200000e0000 */
[----:B------:R-:W-:Y:S01]  /*10900*/  VIADD R14, R4, 0x200 ;  /* 0x00000200040e7836 */ /* 0x000fe20000000000 */
[----:B------:R-:W-:Y:S01]  /*10910*/  R2UR UR54, R24 ;  /* 0x00000000183672ca */ /* 0x000fe200000e0000 */
[----:B------:R-:W-:Y:S01]  /*10920*/  VIADD R20, R4, 0x280 ;  /* 0x0000028004147836 */ /* 0x000fe20000000000 */
[----:B------:R-:W-:Y:S01]  /*10930*/  R2UR UR31, R21 ;  /* 0x00000000151f72ca */ /* 0x000fe200000e0000 */
[----:B------:R-:W-:Y:S01]  /*10940*/  UMOV UR28, UR36 ;  /* 0x00000024001c7c82 */ /* 0x000fe20008000000 */
[----:B------:R-:W-:Y:S01]  /*10950*/  R2UR UR34, R14 ;  /* 0x000000000e2272ca */ /* 0x000fe200000e0000 */
[----:B------:R-:W-:Y:S01]  /*10960*/  HGMMA.64x16x16.F32 R112, gdesc[UR8], RZ, !UPT, gsb0 ;  /* 0x00200000087079f0 */ /* 0x000fe2000c0008ff */
[----:B------:R-:W-:Y:S01]  /*10970*/  R2UR UR30, R20 ;  /* 0x00000000141e72ca */ /* 0x000fe200000e0000 */
[----:B------:R-:W-:Y:S01]  /*10980*/  UMOV UR29, UR37 ;  /* 0x00000025001d7c82 */ /* 0x000fe20008000000 */
[C---:B------:R-:W-:Y:S01]  /*10990*/  VIADD R24, R4.reuse, 0x300 ;  /* 0x0000030004187836 */ /* 0x040fe20000000000 */
[----:B------:R-:W-:Y:S01]  /*109a0*/  R2UR UR47, R25 ;  /* 0x00000000192f72ca */ /* 0x000fe200000e0000 */
[----:B------:R-:W-:Y:S01]  /*109b0*/  UMOV UR44, UR36 ;  /* 0x00000024002c7c82 */ /* 0x000fe20008000000 */
[----:B------:R-:W-:Y:S01]  /*109c0*/  UMOV UR45, UR37 ;  /* 0x00000025002d7c82 */ /* 0x000fe20008000000 */
[----:B------:R-:W-:Y:S01]  /*109d0*/  IADD3 R14, R4, 0x380, RZ ;  /* 0x00000380040e7810 */ /* 0x000fe20007ffe0ff */
[----:B------:R-:W-:Y:S01]  /*109e0*/  UMOV UR24, UR36 ;  /* 0x0000002400187c82 */ /* 0x000fe20008000000 */
[----:B------:R-:W-:Y:S01]  /*109f0*/  R2UR UR46, R24 ;  /* 0x00000000182e72ca */ /* 0x000fe200000e0000 */
[----:B------:R-:W-:Y:S01]  /*10a00*/  UMOV UR25, UR37 ;  /* 0x0000002500197c82 */ /* 0x000fe20008000000 */
[----:B------:R-:W-:Y:S01]  /*10a10*/  R2UR UR26, R14 ;  /* 0x000000000e1a72ca */ /* 0x000fe200000e0000 */
[----:B------:R-:W-:Y:S01]  /*10a20*/  VIADD R20, R4, 0x400 ;  /* 0x0000040004147836 */ /* 0x000fe20000000000 */
[----:B------:R-:W-:Y:S01]  /*10a30*/  R2UR UR27, R15 ;  /* 0x000000000f1b72ca */ /* 0x000fe200000e0000 */
[----:B------:R-:W-:Y:S01]  /*10a40*/  UMOV UR16, UR36 ;  /* 0x0000002400107c82 */ /* 0x000fe20008000000 */
[----:B------:R-:W-:Y:S01]  /*10a50*/  R2UR UR19, R21 ;  /* 0x00000000151372ca */ /* 0x000fe200000e0000 */
[----:B------:R-:W-:Y:S01]  /*10a60*/  UMOV UR17, UR37 ;  /* 0x0000002500117c82 */ /* 0x000fe20008000000 */
[----:B------:R-:W-:Y:S01]  /*10a70*/  R2UR UR18, R20 ;  /* 0x00000000141272ca */ /* 0x000fe200000e0000 */
[C---:B------:R-:W-:Y:S01]  /*10a80*/  VIADD R14, R4.reuse, 0x480 ;  /* 0x00000480040e7836 */ /* 0x040fe20000000000 */
[----:B------:R-:W-:Y:S01]  /*10a90*/  R2UR UR7, R15 ;  /* 0x000000000f0772ca */ /* 0x000fe200000e0000 */
[----:B------:R-:W-:Y:S01]  /*10aa0*/  UMOV UR4, UR36 ;  /* 0x0000002400047c82 */ /* 0x000fe20008000000 */
[----:B------:R-:W-:Y:S01]  /*10ab0*/  UMOV UR5, UR37 ;  /* 0x0000002500057c82 */ /* 0x000fe20008000000 */
[----:B------:R-:W-:Y:S01]  /*10ac0*/  VIADD R20, R4, 0x500 ;  /* 0x0000050004147836 */ /* 0x000fe20000000000 */
[----:B------:R-:W-:Y:S01]  /*10ad0*/  R2UR UR6, R14 ;  /* 0x000000000e0672ca */ /* 0x000fe200000e0000 */
[----:B------:R-:W-:Y:S01]  /*10ae0*/  IMAD.U32 R26, RZ, RZ, UR8 ;  /* 0x00000008ff1a7e24 */ /* 0x000fe2000f8e00ff */
[----:B------:R-:W-:Y:S01]  /*10af0*/  R2UR UR43, R21 ;  /* 0x00000000152b72ca */ /* 0x000fe200000e0000 */
[----:B------:R-:W-:Y:S01]  /*10b00*/  UMOV UR40, UR36 ;  /* 0x0000002400287c82 */ /* 0x000fe20008000000 */
[----:B------:R-:W-:Y:S01]  /*10b10*/  R2UR UR42, R20 ;  /* 0x00000000142a72ca */ /* 0x000fe200000e0000 */
[----:B------:R-:W-:Y:S01]  /*10b20*/  UMOV UR41, UR37 ;  /* 0x0000002500297c82 */ /* 0x000fe20008000000 */
[C---:B------:R-:W-:Y:S01]  /*10b30*/  IADD3 R24, R4.reuse, 0x82, RZ ;  /* 0x0000008204187810 */ /* 0x040fe20007ffe0ff */
[----:B------:R0:W-:Y:S01]  /*10b40*/  STL.64 [R1+0x10], R26 ;  /* 0x0000101a01007387 */ /* 0x0001e20000100a00 */
[----:B------:R-:W-:Y:S01]  /*10b50*/  MOV R25, 0x40000040 ;  /* 0x4000004000197802 */ /* 0x000fe20000000f00 */
[----:B------:R-:W-:Y:S01]  /*10b60*/  VIADD R14, R4, 0x2 ;  /* 0x00000002040e7836 */ /* 0x000fe20000000000 */
[----:B------:R-:W-:Y:S01]  /*10b70*/  R2UR UR10, R24 ;  /* 0x00000000180a72ca */ /* 0x000fe200000e0000 */
[----:B------:R-:W-:Y:S01]  /*10b80*/  IMAD.MOV.U32 R15, RZ, RZ, 0x40000040 ;  /* 0x40000040ff0f7424 */ /* 0x000fe200078e00ff */
[----:B------:R-:W-:Y:S01]  /*10b90*/  R2UR UR11, R25 ;  /* 0x00000000190b72ca */ /* 0x000fe200000e0000 */
[----:B------:R-:W-:Y:S01]  /*10ba0*/  UIADD3 UR8, UR56, 0x2, URZ ;  /* 0x0000000238087890 */ /* 0x000fe2000fffe03f */
[----:B------:R-:W-:Y:S01]  /*10bb0*/  MOV R7, UR39 ;  /* 0x0000002700077c02 */ /* 0x000fe20008000f00 */
[----:B------:R-:W-:Y:S01]  /*10bc0*/  UMOV UR37, 0x40000040 ;  /* 0x4000004000257882 */ /* 0x000fe20000000000 */
[----:B------:R-:W-:Y:S01]  /*10bd0*/  MOV R9, UR38 ;  /* 0x0000002600097c02 */ /* 0x000fe20008000f00 */
[----:B------:R-:W-:Y:S01]  /*10be0*/  VIADD R20, R4, 0x102 ;  /* 0x0000010204147836 */ /* 0x000fe20000000000 */
[----:B------:R-:W-:Y:S01]  /*10bf0*/  R2UR UR38, R14 ;  /* 0x000000000e2672ca */ /* 0x000fe200000e0000 */
[----:B------:R-:W-:Y:S01]  /*10c00*/  IMAD.MOV.U32 R21, RZ, RZ, 0x40000040 ;  /* 0x40000040ff157424 */ /* 0x000fe200078e00ff */
[----:B------:R-:W-:Y:S01]  /*10c10*/  R2UR UR39, R15 ;  /* 0x000000000f2772ca */ /* 0x000fe200000e0000 */
[----:B------:R-:W-:Y:S01]  /*10c20*/  UMOV UR36, UR8 ;  /* 0x0000000800247c82 */ /* 0x000fe20008000000 */
[----:B------:R-:W-:Y:S01]  /*10c30*/  R2UR UR50, R20 ;  /* 0x00000000143272ca */ /* 0x000fe200000e0000 */
[C---:B------:R-:W-:Y:S01]  /*10c40*/  VIADD R14, R4.reuse, 0x182 ;  /* 0x00000182040e7836 */ /* 0x040fe20000000000 */
[----:B------:R-:W-:Y:S01]  /*10c50*/  R2UR UR51, R21 ;  /* 0x00000000153372ca */ /* 0x000fe200000e0000 */
[----:B------:R-:W-:Y:S01]  /*10c60*/  IMAD.MOV.U32 R15, RZ, RZ, 0x40000040 ;  /* 0x40000040ff0f7424 */ /* 0x000fe200078e00ff */
[----:B------:R-:W-:Y:S01]  /*10c70*/  MOV R21, 0x40000040 ;  /* 0x4000004000157802 */ /* 0x000fe20000000f00 */
[----:B------:R-:W-:Y:S01]  /*10c80*/  VIADD R20, R4, 0x202 ;  /* 0x0000020204147836 */ /* 0x000fe20000000000 */
[----:B------:R-:W2:Y:S01]  /*10c90*/  LDL R3, [R1+0x84] ;  /* 0x0000840001037983 */ /* 0x000ea20000100800 */
[----:B------:R-:W-:-:S02]  /*10ca0*/  WARPGROUP.DEPBAR.LE gsb0, 0x0 ;  /* 0x00008000000079c5 */ /* 0x000fc40000010000 */
[----:B------:R-:W-:Y:S01]  /*10cb0*/  WARPGROUP.ARRIVE ;  /* 0x00000000000079c5 */ /* 0x000fe20000000000 */
[----:B------:R-:W-:Y:S01]  /*10cc0*/  VIADD R8, R4, 0x4 ;  /* 0x0000000404087836 */ /* 0x000fe20000000000 */
[----:B------:R-:W-:Y:S01]  /*10cd0*/  P2R R6, PR, RZ, 0x2 ;  /* 0x00000002ff067803 */ /* 0x000fe20000000000 */
[----:B------:R-:W-:Y:S01]  /*10ce0*/  IMAD.U32 R82, RZ, RZ, UR36 ;  /* 0x00000024ff527e24 */ /* 0x000fe2000f8e00ff */
[----:B------:R-:W-:Y:S01]  /*10cf0*/  P2R R12, PR, RZ, 0x1 ;  /* 0x00000001ff0c7803 */ /* 0x000fe20000000000 */
[----:B------:R-:W-:Y:S01]  /*10d00*/  IMAD.U32 R83, RZ, RZ, UR37 ;  /* 0x00000025ff537e24 */ /* 0x000fe2000f8e00ff */
[----:B------:R-:W-:Y:S01]  /*10d10*/  HGMMA.64x16x16.F32 R104, gdesc[UR12], RZ, !UPT, gsb0 ;  /* 0x002000000c6879f0 */ /* 0x000fe2000c0008ff */
[----:B------:R-:W-:Y:S01]  /*10d20*/  R2UR UR14, R14 ;  /* 0x000000000e0e72ca */ /* 0x000fe200000e0000 */
[----:B------:R-:W-:Y:S01]  /*10d30*/  VIADD R14, R4, 0x282 ;  /* 0x00000282040e7836 */ /* 0x000fe20000000000 */
[----:B------:R-:W-:Y:S01]  /*10d40*/  R2UR UR15, R15 ;  /* 0x000000000f0f72ca */ /* 0x000fe200000e0000 */
[----:B------:R-:W-:Y:S01]  /*10d50*/  IMAD.MOV.U32 R15, RZ, RZ, 0x40000040 ;  /* 0x40000040ff0f7424 */ /* 0x000fe200078e00ff */
[----:B------:R-:W-:-:S02]  /*10d60*/  WARPGROUP.DEPBAR.LE gsb0, 0x0 ;  /* 0x00008000000079c5 */ /* 0x000fc40000010000 */
[----:B------:R-:W-:-:S06]  /*10d70*/  WARPGROUP.ARRIVE ;  /* 0x00000000000079c5 */ /* 0x000fcc0000000000 */
[----:B------:R-:W-:Y:S01]  /*10d80*/  HGMMA.64x16x16.F32 R96, gdesc[UR20], RZ, !UPT, gsb0 ;  /* 0x00200000146079f0 */ /* 0x000fe2000c0008ff */
[----:B------:R-:W-:Y:S01]  /*10d90*/  R2UR UR22, R20 ;  /* 0x00000000141672ca */ /* 0x000fe200000e0000 */
[----:B------:R-:W-:Y:S01]  /*10da0*/  VIADD R20, R4, 0x302 ;  /* 0x0000030204147836 */ /* 0x000fe20000000000 */
[----:B------:R-:W-:Y:S01]  /*10db0*/  R2UR UR23, R21 ;  /* 0x00000000151772ca */ /* 0x000fe200000e0000 */
[----:B------:R-:W-:Y:S01]  /*10dc0*/  IMAD.MOV.U32 R21, RZ, RZ, 0x40000040 ;  /* 0x40000040ff157424 */ /* 0x000fe200078e00ff */
[----:B------:R-:W-:Y:S02]  /*10dd0*/  WARPGROUP.DEPBAR.LE gsb0, 0x0 ;  /* 0x00008000000079c5 */ /* 0x000fe40000010000 */
[----:B------:R-:W-:-:S06]  /*10de0*/  WARPGROUP.ARRIVE ;  /* 0x00000000000079c5 */ /* 0x000fcc0000000000 */
[----:B------:R-:W-:Y:S03]  /*10df0*/  HGMMA.64x16x16.F32 R88, gdesc[UR52], RZ, !UPT, gsb0 ;  /* 0x00200000345879f0 */ /* 0x000fe6000c0008ff */
[----:B------:R-:W-:Y:S02]  /*10e00*/  WARPGROUP.DEPBAR.LE gsb0, 0x0 ;  /* 0x00008000000079c5 */ /* 0x000fe40000010000 */
[----:B------:R-:W-:-:S06]  /*10e10*/  WARPGROUP.ARRIVE ;  /* 0x00000000000079c5 */ /* 0x000fcc0000000000 */
[----:B------:R-:W-:Y:S01]  /*10e20*/  HGMMA.64x16x16.F32 R72, gdesc[UR32], RZ, !UPT, gsb0 ;  /* 0x00200000204879f0 */ /* 0x000fe2000c0008ff */
[----:B------:R-:W-:Y:S02]  /*10e30*/  R2UR UR34, R14 ;  /* 0x000000000e2272ca */ /* 0x000fe400000e0000 */
[----:B------:R-:W-:Y:S01]  /*10e40*/  R2UR UR35, R15 ;  /* 0x000000000f2372ca */ /* 0x000fe200000e0000 */
[----:B------:R-:W-:Y:S01]  /*10e50*/  IMAD.MOV.U32 R15, RZ, RZ, 0x40000040 ;  /* 0x40000040ff0f7424 */ /* 0x000fe200078e00ff */
[----:B------:R-:W-:Y:S01]  /*10e60*/  IADD3 R14, R4, 0x382, RZ ;  /* 0x00000382040e7810 */ /* 0x000fe20007ffe0ff */
[----:B------:R-:W-:Y:S02]  /*10e70*/  WARPGROUP.DEPBAR.LE gsb0, 0x0 ;  /* 0x00008000000079c5 */ /* 0x000fe40000010000 */
        /* <DEDUP_REMOVED lines=12> */
[----:B------:R-:W-:Y:S01]  /*10f40*/  UMOV UR44, UR36 ;  /* 0x00000024002c7c82 */ /* 0x000fe20008000000 */
[----:B------:R-:W-:Y:S01]  /*10f50*/  UMOV UR45, UR37 ;  /* 0x00000025002d7c82 */ /* 0x000fe20008000000 */
[----:B------:R-:W-:Y:S02]  /*10f60*/  R2UR UR26, R14 ;  /* 0x000000000e1a72ca */ /* 0x000fe400000e0000 */
        /* <DEDUP_REMOVED lines=8> */
[----:B------:R-:W-:Y:S01]  /*10ff0*/  HGMMA.64x16x16.F32 R40, gdesc[UR16], RZ, !UPT, gsb0 ;  /* 0x00200000102879f0 */ /* 0x000fe2000c0008ff */
        /* <DEDUP_REMOVED lines=9> */
[----:B------:R-:W-:Y:S01]  /*11090*/  R2UR UR18, R20 ;  /* 0x00000000141272ca */ /* 0x000fe200000e0000 */
[C---:B------:R-:W-:Y:S01]  /*110a0*/  VIADD R14, R4.reuse, 0x482 ;  /* 0x00000482040e7836 */ /* 0x040fe20000000000 */
[----:B------:R-:W-:Y:S01]  /*110b0*/  R2UR UR19, R21 ;  /* 0x00000000151372ca */ /* 0x000fe200000e0000 */
[----:B------:R-:W-:Y:S01]  /*110c0*/  UMOV UR16, UR44 ;  /* 0x0000002c00107c82 */ /* 0x000fe20008000000 */
[----:B------:R-:W-:Y:S01]  /*110d0*/  UMOV UR17, UR45 ;  /* 0x0000002d00117c82 */ /* 0x000fe20008000000 */
[----:B------:R-:W-:Y:S01]  /*110e0*/  IMAD.MOV.U32 R15, RZ, RZ, 0x40000040 ;  /* 0x40000040ff0f7424 */ /* 0x000fe200078e00ff */
[----:B------:R-:W-:Y:S01]  /*110f0*/  IADD3 R20, R4, 0x502, RZ ;  /* 0x0000050204147810 */ /* 0x000fe20007ffe0ff */
[----:B------:R-:W-:-:S02]  /*11100*/  WARPGROUP.DEPBAR.LE gsb0, 0x0 ;  /* 0x00008000000079c5 */ /* 0x000fc40000010000 */
[----:B------:R-:W-:-:S06]  /*11110*/  WARPGROUP.ARRIVE ;  /* 0x00000000000079c5 */ /* 0x000fcc0000000000 */
[----:B------:R-:W-:Y:S03]  /*11120*/  HGMMA.64x16x16.F32 R32, gdesc[UR4], RZ, !UPT, gsb0 ;  /* 0x00200000042079f0 */ /* 0x000fe6000c0008ff */
[----:B------:R-:W-:Y:S02]  /*11130*/  WARPGROUP.DEPBAR.LE gsb0, 0x0 ;  /* 0x00008000000079c5 */ /* 0x000fe40000010000 */
[----:B0-----:R-:W-:-:S06]  /*11140*/  WARPGROUP.ARRIVE ;  /* 0x00000000000079c5 */ /* 0x001fcc0000000000 */
[----:B------:R-:W-:Y:S03]  /*11150*/  HGMMA.64x16x16.F32 R24, gdesc[UR40], RZ, !UPT, gsb0 ;  /* 0x00200000281879f0 */ /* 0x000fe6000c0008ff */
        /* <DEDUP_REMOVED lines=34> */
[----:B------:R-:W-:Y:S02]  /*11380*/  MOV R21, 0x40000040 ;  /* 0x4000004000157802 */ /* 0x000fe40000000f00 */
[----:B------:R-:W-:Y:S02]  /*11390*/  R2UR UR46, R20 ;  /* 0x00000000142e72ca */ /* 0x000fe400000e0000 */
[----:B------:R-:W-:Y:S01]  /*113a0*/  R2UR UR47, R21 ;  /* 0x00000000152f72ca */ /* 0x000fe200000e0000 */
[----:B------:R-:W-:Y:S02]  /*113b0*/  WARPGROUP.DEPBAR.LE gsb0, 0x0 ;  /* 0x00008000000079c5 */ /* 0x000fe40000010000 */
[----:B------:R-:W-:-:S10]  /*113c0*/  WARPGROUP.ARRIVE ;  /* 0x00000000000079c5 */ /* 0x000fd40000000000 */
[----:B------:R-:W-:Y:S01]  /*113d0*/  HGMMA.64x16x16.F32 R24, gdesc[UR44], R24, gsb0 ;  /* 0x002000002c1879f0 */ /* 0x000fe20008000818 */
[----:B------:R-:W-:Y:S01]  /*113e0*/  R2UR UR38, R9 ;  /* 0x00000000092672ca */ /* 0x000fe200000e0000 */
[----:B------:R-:W-:Y:S01]  /*113f0*/  IMAD.MOV.U32 R9, RZ, RZ, 0x40000040 ;  /* 0x40000040ff097424 */ /* 0x000fe200078e00ff */
[----:B------:R-:W-:-:S04]  /*11400*/  R2UR UR54, R8 ;  /* 0x00000000083672ca */ /* 0x000fc800000e0000 */
[----:B------:R-:W-:Y:S01]  /*11410*/  R2UR UR55, R9 ;  /* 0x00000000093772ca */ /* 0x000fe200000e0000 */
[----:B------:R-:W-:Y:S01]  /*11420*/  UIADD3 UR4, UR56, 0x4, URZ ;  /* 0x0000000438047890 */ /* 0x000fe2000fffe03f */
[----:B------:R-:W-:-:S06]  /*11430*/  UMOV UR53, 0x40000040 ;  /* 0x4000004000357882 */ /* 0x000fcc0000000000 */
[----:B------:R-:W-:Y:S01]  /*11440*/  UMOV UR52, UR4 ;  /* 0x0000000400347c82 */ /* 0x000fe20008000000 */
[----:B------:R-:W-:Y:S02]  /*11450*/  WARPGROUP.DEPBAR.LE gsb0, 0x0 ;  /* 0x00008000000079c5 */ /* 0x000fe40000010000 */
[----:B------:R-:W-:-:S06]  /*11460*/  WARPGROUP.ARRIVE ;  /* 0x00000000000079c5 */ /* 0x000fcc0000000000 */
[----:B------:R-:W-:Y:S01]  /*11470*/  HGMMA.64x16x16.F32 R112, gdesc[UR52], R112, gsb0 ;  /* 0x00200000347079f0 */ /* 0x000fe20008000870 */
[----:B------:R-:W-:Y:S01]  /*11480*/  R2UR UR37, R10 ;  /* 0x000000000a2572ca */ /* 0x000fe200000e0000 */
[----:B------:R-:W-:Y:S01]  /*11490*/  VIADD R10, R4, 0x84 ;  /* 0x00000084040a7836 */ /* 0x000fe20000000000 */
[----:B------:R-:W-:Y:S01]  /*114a0*/  R2UR UR36, R11 ;  /* 0x000000000b2472ca */ /* 0x000fe200000e0000 */
[----:B------:R-:W-:-:S03]  /*114b0*/  IMAD.MOV.U32 R11, RZ, RZ, 0x40000040 ;  /* 0x40000040ff0b7424 */ /* 0x000fc600078e00ff */
[----:B------:R-:W-:Y:S02]  /*114c0*/  R2UR UR6, R10 ;  /* 0x000000000a0672ca */ /* 0x000fe400000e0000 */
[----:B------:R-:W-:Y:S01]  /*114d0*/  R2UR UR7, R11 ;  /* 0x000000000b0772ca */ /* 0x000fe200000e0000 */
[----:B------:R-:W-:Y:S01]  /*114e0*/  UMOV UR40, UR52 ;  /* 0x0000003400287c82 */ /* 0x000fe20008000000 */
[----:B------:R-:W-:Y:S01]  /*114f0*/  UMOV UR41, UR53 ;  /* 0x0000003500297c82 */ /* 0x000fe20008000000 */
[----:B------:R-:W-:Y:S01]  /*11500*/  UMOV UR4, UR40 ;  /* 0x0000002800047c82 */ /* 0x000fe20008000000 */
        /* <DEDUP_REMOVED lines=87> */
[----:B------:R-:W-:Y:S01]  /*11a80*/  UIADD3 UR4, UR56, 0x6, URZ ;  /* 0x0000000638047890 */ /* 0x000fe2000fffe03f */
[----:B------:R-:W-:-:S06]  /*11a90*/  UMOV UR49, 0x40000040 ;  /* 0x4000004000317882 */ /* 0x000fcc0000000000 */
        /* <DEDUP_REMOVED lines=304> */
[----:B------:R-:W-:Y:S01]  /*12da0*/  UIADD3 UR4, UR56, 0x404, URZ ;  /* 0x0000040438047890 */ /* 0x000fe2000fffe03f */
[----:B------:R-:W-:Y:S01]  /*12db0*/  UMOV UR5, 0x40000040 ;  /* 0x4000004000057882 */ /* 0x000fe20000000000 */
        /* <DEDUP_REMOVED lines=64> */
[C---:B------:R-:W-:Y:S01]  /*131c0*/  VIADD R8, R4.reuse, 0x984 ;  /* 0x0000098404087836 */ /* 0x040fe20000000000 */
[----:B------:R-:W-:Y:S01]  /*131d0*/  UMOV UR8, UR4 ;  /* 0x0000000400087c82 */ /* 0x000fe20008000000 */
[----:B------:R-:W-:Y:S01]  /*131e0*/  IMAD.MOV.U32 R9, RZ, RZ, 0x40000040 ;  /* 0x40000040ff097424 */ /* 0x000fe200078e00ff */
[----:B------:R-:W-:Y:S01]  /*131f0*/  UMOV UR9, UR5 ;  /* 0x0000000500097c82 */ /* 0x000fe20008000000 */
[----:B------:R-:W-:Y:S01]  /*13200*/  VIADD R10, R4, 0xa04 ;  /* 0x00000a04040a7836 */ /* 0x000fe20000000000 */
[----:B------:R-:W-:Y:S01]  /*13210*/  R2UR UR10, R8 ;  /* 0x00000000080a72ca */ /* 0x000fe200000e0000 */
[----:B------:R-:W-:Y:S01]  /*13220*/  UMOV UR12, UR4 ;  /* 0x00000004000c7c82 */ /* 0x000fe20008000000 */
[----:B------:R-:W-:Y:S01]  /*13230*/  R2UR UR11, R9 ;  /* 0x00000000090b72ca */ /* 0x000fe200000e0000 */
[----:B------:R-:W-:Y:S01]  /*13240*/  UMOV UR13, UR5 ;  /* 0x00000005000d7c82 */ /* 0x000fe20008000000 */
[----:B------:R-:W-:Y:S01]  /*13250*/  MOV R11, 0x40000040 ;  /* 0x40000040000b7802 */ /* 0x000fe20000000f00 */
[----:B------:R-:W-:Y:S01]  /*13260*/  UMOV UR16, UR4 ;  /* 0x0000000400107c82 */ /* 0x000fe20008000000 */
[----:B------:R-:W-:Y:S01]  /*13270*/  UMOV UR17, UR5 ;  /* 0x0000000500117c82 */ /* 0x000fe20008000000 */
[----:B------:R-:W-:Y:S01]  /*13280*/  UIADD3 UR20, UR56, 0x406, URZ ;  /* 0x0000040638147890 */ /* 0x000fe2000fffe03f */
[----:B------:R-:W-:Y:S01]  /*13290*/  UMOV UR21, 0x40000040 ;  /* 0x4000004000157882 */ /* 0x000fe20000000000 */
[----:B------:R-:W-:Y:S01]  /*132a0*/  IMAD.MOV.U32 R81, RZ, RZ, 0x40000040 ;  /* 0x40000040ff517424 */ /* 0x000fe200078e00ff */
[----:B------:R-:W-:Y:S01]  /*132b0*/  IADD3 R80, R4, 0x886, RZ ;  /* 0x0000088604507810 */ /* 0x000fe20007ffe0ff */
[----:B------:R0:W-:Y:S01]  /*132c0*/  STL.64 [R1+0x8], R82 ;  /* 0x0000085201007387 */ /* 0x0001e20000100a00 */
[----:B------:R-:W-:Y:S01]  /*132d0*/  R2UR UR39, R7 ;  /* 0x00000000072772ca */ /* 0x000fe200000e0000 */
[----:B------:R-:W-:Y:S01]  /*132e0*/  ULDC UR6, c[0x0][0x988] ;  /* 0x0002620000067ab9 */ /* 0x000fe20000000800 */
        /* <DEDUP_REMOVED lines=39> */
[----:B------:R-:W-:Y:S02]  /*13560*/  R2UR UR23, R11 ;  /* 0x000000000b1772ca */ /* 0x000fe400000e0000 */
[----:B--2---:R-:W-:Y:S01]  /*13570*/  IADD3 R8, R3, R161, RZ ;  /* 0x000000a103087210 */ /* 0x004fe20007ffe0ff */
[----:B------:R-:W-:Y:S02]  /*13580*/  WARPGROUP.DEPBAR.LE gsb0, 0x0 ;  /* 0x00008000000079c5 */ /* 0x000fe40000010000 */
[----:B------:R-:W-:-:S08]  /*13590*/  WARPGROUP.ARRIVE ;  /* 0x00000000000079c5 */ /* 0x000fd00000000000 */
[----:B------:R-:W-:Y:S01]  /*135a0*/  HGMMA.64x16x16.F32 R88, gdesc[UR20], R88, gsb0 ;  /* 0x00200000145879f0 */ /* 0x000fe20008000858 */
[----:B------:R-:W-:Y:S02]  /*135b0*/  IMAD R3, R163, -0xb0, R8 ;  /* 0xffffff50a3037824 */ /* 0x000fe400078e0208 */
        /* <DEDUP_REMOVED lines=25> */
[----:B------:R-:W-:Y:S01]  /*13750*/  UMOV UR8, UR20 ;  /* 0x0000001400087c82 */ /* 0x000fe20008000000 */
[----:B------:R-:W-:Y:S01]  /*13760*/  UMOV UR9, UR21 ;  /* 0x0000001500097c82 */ /* 0x000fe20008000000 */
[C---:B------:R-:W-:Y:S02]  /*13770*/  ISETP.GT.AND P2, PT, R3.reuse, RZ, PT ;  /* 0x000000ff0300720c */ /* 0x040fe40003f44270 */
[----:B------:R-:W-:-:S02]  /*13780*/  ISETP.GT.AND P3, PT, R3, 0x1, PT ;  /* 0x000000010300780c */ /* 0x000fc40003f64270 */
[----:B------:R-:W-:Y:S02]  /*13790*/  FSEL R7, R114, -INF , P2 ;  /* 0xff80000072077808 */ /* 0x000fe40001000000 */
[----:B------:R-:W-:Y:S02]  /*137a0*/  FSEL R11, R112, -INF , P2 ;  /* 0xff800000700b7808 */ /* 0x000fe40001000000 */
[----:B------:R-:W-:Y:S02]  /*137b0*/  FSEL R115, R115, -INF , P3 ;  /* 0xff80000073737808 */ /* 0x000fe40001800000 */
[----:B------:R-:W-:Y:S01]  /*137c0*/  FSEL R113, R113, -INF , P3 ;  /* 0xff80000071717808 */ /* 0x000fe20001800000 */
[----:B------:R-:W-:Y:S02]  /*137d0*/  WARPGROUP.DEPBAR.LE gsb0, 0x0 ;  /* 0x00008000000079c5 */ /* 0x000fe40000010000 */
[----:B------:R-:W-:-:S06]  /*137e0*/  WARPGROUP.ARRIVE ;  /* 0x00000000000079c5 */ /* 0x000fcc0000000000 */
[----:B------:R-:W-:Y:S01]  /*137f0*/  HGMMA.64x16x16.F32 R48, gdesc[UR8], R48, gsb0 ;  /* 0x00200000083079f0 */ /* 0x000fe20008000830 */
[C---:B------:R-:W-:Y:S02]  /*13800*/  ISETP.GT.AND P2, PT, R3.reuse, 0x10, PT ;  /* 0x000000100300780c */ /* 0x040fe40003f44270 */
[----:B------:R-:W-:Y:S02]  /*13810*/  ISETP.GT.AND P3, PT, R3, 0x11, PT ;  /* 0x000000110300780c */ /* 0x000fe40003f64270 */
[----:B------:R-:W-:Y:S02]  /*13820*/  FSEL R21, R106, -INF , P2 ;  /* 0xff8000006a157808 */ /* 0x000fe40001000000 */
[----:B------:R-:W-:Y:S02]  /*13830*/  FSEL R121, R104, -INF , P2 ;  /* 0xff80000068797808 */ /* 0x000fe40001000000 */
[----:B------:R-:W-:Y:S02]  /*13840*/  FSEL R107, R107, -INF , P3 ;  /* 0xff8000006b6b7808 */ /* 0x000fe40001800000 */
[----:B------:R-:W-:-:S02]  /*13850*/  FSEL R105, R105, -INF , P3 ;  /* 0xff80000069697808 */ /* 0x000fc40001800000 */
        /* <DEDUP_REMOVED lines=8> */
[----:B------:R-:W-:Y:S01]  /*138e0*/  FSEL R133, R88, -INF , P2 ;  /* 0xff80000058857808 */ /* 0x000fe20001000000 */
[----:B------:R-:W-:Y:S01]  /*138f0*/  VIADD R88, R4, 0x986 ;  /* 0x0000098604587836 */ /* 0x000fe20000000000 */
[----:B------:R-:W-:Y:S01]  /*13900*/  FSEL R135, R89, -INF , P3 ;  /* 0xff80000059877808 */ /* 0x000fe20001800000 */
        /* <DEDUP_REMOVED lines=8> */
[C---:B------:R-:W-:Y:S02]  /*13990*/  ISETP.GT.AND P4, PT, R3.reuse, 0x8, PT ;  /* 0x000000080300780c */ /* 0x040fe40003f84270 */
[----:B------:R-:W-:Y:S02]  /*139a0*/  ISETP.GT.AND P5, PT, R3, 0x9, PT ;  /* 0x000000090300780c */ /* 0x000fe40003fa4270 */
[----:B------:R-:W-:Y:S02]  /*139b0*/  FSEL R15, R116, -INF , P4 ;  /* 0xff800000740f7808 */ /* 0x000fe40002000000 */
[----:B------:R-:W-:Y:S02]  /*139c0*/  FMNMX.FTZ R10, R11, R113, !PT ;  /* 0x000000710b0a7209 */ /* 0x000fe40007810000 */
[----:B------:R-:W-:Y:S02]  /*139d0*/  FSEL R117, R117, -INF , P5 ;  /* 0xff80000075757808 */ /* 0x000fe40002800000 */
[----:B------:R-:W-:-:S04]  /*139e0*/  FMNMX.FTZ R10, R15, R10, !PT ;  /* 0x0000000a0f0a7209 */ /* 0x000fc80007810000 */
[----:B------:R-:W-:Y:S02]  /*139f0*/  FMNMX.FTZ R10, R117, R10, !PT ;  /* 0x0000000a750a7209 */ /* 0x000fe40007810000 */
[----:B------:R-:W-:Y:S02]  /*13a00*/  FSEL R13, R118, -INF , P4 ;  /* 0xff800000760d7808 */ /* 0x000fe40002000000 */
[----:B------:R-:W-:Y:S02]  /*13a10*/  ISETP.GT.AND P4, PT, R3, 0x18, PT ;  /* 0x000000180300780c */ /* 0x000fe40003f84270 */
[----:B------:R-:W-:Y:S01]  /*13a20*/  FMNMX.FTZ R10, R121, R10, !PT ;  /* 0x0000000a790a7209 */ /* 0x000fe20007810000 */
[----:B------:R-:W-:Y:S01]  /*13a30*/  VIADD R8, R4, 0xa06 ;  /* 0x00000a0604087836 */ /* 0x000fe20000000000 */
[----:B------:R-:W-:Y:S01]  /*13a40*/  FSEL R119, R119, -INF , P5 ;  /* 0xff80000077777808 */ /* 0x000fe20002800000 */
[----:B------:R-:W-:Y:S01]  /*13a50*/  IMAD.MOV.U32 R9, RZ, RZ, 0x40000040 ;  /* 0x40000040ff097424 */ /* 0x000fe200078e00ff */
[----:B------:R-:W-:-:S02]  /*13a60*/  ISETP.GT.AND P5, PT, R3, 0x19, PT ;  /* 0x000000190300780c */ /* 0x000fc40003fa4270 */
[----:B------:R-:W-:Y:S02]  /*13a70*/  FSEL R123, R108, -INF , P4 ;  /* 0xff8000006c7b7808 */ /* 0x000fe40002000000 */
[----:B------:R-:W-:Y:S02]  /*13a80*/  FMNMX.FTZ R10, R105, R10, !PT ;  /* 0x0000000a690a7209 */ /* 0x000fe40007810000 */
[----:B------:R-:W-:Y:S02]  /*13a90*/  R2UR UR22, R8 ;  /* 0x00000000081672ca */ /* 0x000fe400000e0000 */
[----:B------:R-:W-:Y:S02]  /*13aa0*/  R2UR UR23, R9 ;  /* 0x00000000091772ca */ /* 0x000fe400000e0000 */
[----:B------:R-:W-:Y:S02]  /*13ab0*/  FSEL R109, R109, -INF , P5 ;  /* 0xff8000006d6d7808 */ /* 0x000fe40002800000 */
[----:B------:R-:W-:-:S04]  /*13ac0*/  FMNMX.FTZ R10, R123, R10, !PT ;  /* 0x0000000a7b0a7209 */ /* 0x000fc80007810000 */
[----:B------:R-:W-:Y:S02]  /*13ad0*/  FMNMX.FTZ R10, R109, R10, !PT ;  /* 0x0000000a6d0a7209 */ /* 0x000fe40007810000 */
[----:B0-----:R-:W-:Y:S02]  /*13ae0*/  FSEL R83, R110, -INF , P4 ;  /* 0xff8000006e537808 */ /* 0x001fe40002000000 */
        /* <DEDUP_REMOVED lines=10> */
[----:B------:R-:W-:-:S04]  /*13b90*/  FMNMX.FTZ R10, R129, R10, !PT ;  /* 0x0000000a810a7209 */ /* 0x000fc80007810000 */
[----:B------:R-:W-:Y:S02]  /*13ba0*/  FMNMX.FTZ R10, R131, R10, !PT ;  /* 0x0000000a830a7209 */ /* 0x000fe40007810000 */
[----:B------:R-:W-:Y:S02]  /*13bb0*/  FSEL R97, R102, -INF , P4 ;  /* 0xff80000066617808 */ /* 0x000fe40002000000 */
[----:B------:R-:W-:Y:S02]  /*13bc0*/  ISETP.GT.AND P4, PT, R3, 0x38, PT ;  /* 0x000000380300780c */ /* 0x000fe40003f84270 */
[----:B------:R-:W-:Y:S02]  /*13bd0*/  FMNMX.FTZ R10, R133, R10, !PT ;  /* 0x0000000a850a7209 */ /* 0x000fe40007810000 */
[----:B------:R-:W-:Y:S02]  /*13be0*/  FSEL R103, R103, -INF , P5 ;  /* 0xff80000067677808 */ /* 0x000fe40002800000 */
[----:B------:R-:W-:-:S02]  /*13bf0*/  ISETP.GT.AND P5, PT, R3, 0x39, PT ;  /* 0x000000390300780c */ /* 0x000fc40003fa4270 */
[----:B------:R-:W-:Y:S02]  /*13c00*/  FSEL R137, R92, -INF , P4 ;  /* 0xff8000005c897808 */ /* 0x000fe40002000000 */
[----:B------:R-:W-:Y:S02]  /*13c10*/  FMNMX.FTZ R10, R135, R10, !PT ;  /* 0x0000000a870a7209 */ /* 0x000fe40007810000 */
[----:B------:R-:W-:Y:S02]  /*13c20*/  FSEL R81, R90, -INF , P2 ;  /* 0xff8000005a517808 */ /* 0x000fe40001000000 */
[----:B------:R-:W-:Y:S02]  /*13c30*/  FSEL R93, R93, -INF , P5 ;  /* 0xff8000005d5d7808 */ /* 0x000fe40002800000 */
[----:B------:R-:W-:Y:S02]  /*13c40*/  ISETP.GT.AND P2, PT, R3, 0x40, PT ;  /* 0x000000400300780c */ /* 0x000fe40003f44270 */
        /* <DEDUP_REMOVED lines=15> */
[----:B------:R-:W-:Y:S02]  /*13d40*/  FSEL R73, R78, -INF , P4 ;  /* 0xff8000004e497808 */ /* 0x000fe40002000000 */
[----:B------:R-:W-:Y:S02]  /*13d50*/  ISETP.GT.AND P3, PT, R3, 0x51, PT ;  /* 0x000000510300780c */ /* 0x000fe40003f64270 */
[----:B------:R-:W-:Y:S02]  /*13d60*/  FSEL R79, R79, -INF , P5 ;  /* 0xff8000004f4f7808 */ /* 0x000fe40002800000 */
[----:B------:R-:W-:-:S02]  /*13d70*/  FSEL R145, R77, -INF , P5 ;  /* 0xff8000004d917808 */ /* 0x000fc40002800000 */
[C---:B------:R-:W-:Y:S02]  /*13d80*/  ISETP.GT.AND P2, PT, R3.reuse, 0x50, PT ;  /* 0x000000500300780c */ /* 0x040fe40003f44270 */
[----:B------:R-:W-:Y:S02]  /*13d90*/  ISETP.GT.AND P4, PT, R3, 0x58, PT ;  /* 0x000000580300780c */ /* 0x000fe40003f84270 */
[----:B------:R-:W-:Y:S02]  /*13da0*/  FMNMX.FTZ R10, R143, R10, !PT ;  /* 0x0000000a8f0a7209 */ /* 0x000fe40007810000 */
[----:B------:R-:W-:Y:S02]  /*13db0*/  ISETP.GT.AND P5, PT, R3, 0x59, PT ;  /* 0x000000590300780c */ /* 0x000fe40003fa4270 */
[----:B------:R-:W-:Y:S02]  /*13dc0*/  FSEL R149, R65, -INF , P3 ;  /* 0xff80000041957808 */ /* 0x000fe40001800000 */
[----:B------:R-:W-:-:S02]  /*13dd0*/  FSEL R77, R66, -INF , P2 ;  /* 0xff800000424d7808 */ /* 0x000fc40001000000 */
[----:B------:R-:W-:Y:S02]  /*13de0*/  FSEL R147, R64, -INF , P2 ;  /* 0xff80000040937808 */ /* 0x000fe40001000000 */
[----:B------:R-:W-:Y:S02]  /*13df0*/  FMNMX.FTZ R10, R145, R10, !PT ;  /* 0x0000000a910a7209 */ /* 0x000fe40007810000 */
[----:B------:R-:W-:Y:S02]  /*13e00*/  FSEL R65, R70, -INF , P4 ;  /* 0xff80000046417808 */ /* 0x000fe40002000000 */
[----:B------:R-:W-:Y:S02]  /*13e10*/  FSEL R151, R68, -INF , P4 ;  /* 0xff80000044977808 */ /* 0x000fe40002000000 */
[----:B------:R-:W-:Y:S02]  /*13e20*/  FSEL R67, R67, -INF , P3 ;  /* 0xff80000043437808 */ /* 0x000fe40001800000 */
[----:B------:R-:W-:-:S02]  /*13e30*/  FSEL R71, R71, -INF , P5 ;  /* 0xff80000047477808 */ /* 0x000fc40002800000 */
[----:B------:R-:W-:Y:S02]  /*13e40*/  FSEL R153, R69, -INF , P5 ;  /* 0xff80000045997808 */ /* 0x000fe40002800000 */
[----:B------:R-:W-:Y:S02]  /*13e50*/  MOV R5, 0x40000040 ;  /* 0x4000004000057802 */ /* 0x000fe40000000f00 */
[C---:B------:R-:W-:Y:S02]  /*13e60*/  ISETP.GT.AND P4, PT, R3.reuse, 0x61, PT ;  /* 0x000000610300780c */ /* 0x040fe40003f84270 */
[C---:B------:R-:W-:Y:S02]  /*13e70*/  ISETP.GT.AND P2, PT, R3.reuse, 0x69, PT ;  /* 0x000000690300780c */ /* 0x040fe40003f44270 */
[C---:B------:R-:W-:Y:S02]  /*13e80*/  ISETP.GT.AND P5, PT, R3.reuse, 0x60, PT ;  /* 0x000000600300780c */ /* 0x040fe40003fa4270 */
[----:B------:R-:W-:-:S02]  /*13e90*/  ISETP.GT.AND P3, PT, R3, 0x68, PT ;  /* 0x000000680300780c */ /* 0x000fc40003f64270 */
[----:B------:R-:W-:Y:S02]  /*13ea0*/  FMNMX.FTZ R10, R147, R10, !PT ;  /* 0x0000000a930a7209 */ /* 0x000fe40007810000 */
[----:B------:R-:W-:Y:S02]  /*13eb0*/  R2UR UR23, R5 ;  /* 0x00000000051772ca */ /* 0x000fe400000e0000 */
[----:B------:R-:W-:Y:S02]  /*13ec0*/  FSEL R159, R57, -INF , P4 ;  /* 0xff800000399f7808 */ /* 0x000fe40002000000 */
[----:B------:R-:W-:Y:S02]  /*13ed0*/  FSEL R59, R59, -INF , P4 ;  /* 0xff8000003b3b7808 */ /* 0x000fe40002000000 */
[----:B------:R-:W-:Y:S02]  /*13ee0*/  FSEL R173, R61, -INF , P2 ;  /* 0xff8000003dad7808 */ /* 0x000fe40001000000 */
[----:B------:R-:W-:-:S02]  /*13ef0*/  FSEL R63, R63, -INF , P2 ;  /* 0xff8000003f3f7808 */ /* 0x000fc40001000000 */
[----:B------:R-:W-:Y:S02]  /*13f00*/  FSEL R165, R56, -INF , P5 ;  /* 0xff80000038a57808 */ /* 0x000fe40002800000 */
[----:B------:R-:W-:Y:S02]  /*13f10*/  FSEL R5, R58, -INF , P5 ;  /* 0xff8000003a057808 */ /* 0x000fe40002800000 */
[----:B------:R-:W-:Y:S02]  /*13f20*/  FSEL R171, R60, -INF , P3 ;  /* 0xff8000003cab7808 */ /* 0x000fe40001800000 */
[C---:B------:R-:W-:Y:S02]  /*13f30*/  ISETP.GT.AND P4, PT, R3.reuse, 0x71, PT ;  /* 0x000000710300780c */ /* 0x040fe40003f84270 */
[----:B------:R-:W-:Y:S02]  /*13f40*/  FSEL R57, R62, -INF , P3 ;  /* 0xff8000003e397808 */ /* 0x000fe40001800000 */
[----:B------:R-:W-:-:S02]  /*13f50*/  ISETP.GT.AND P2, PT, R3, 0x79, PT ;  /* 0x000000790300780c */ /* 0x000fc40003f44270 */
[C---:B------:R-:W-:Y:S02]  /*13f60*/  ISETP.GT.AND P5, PT, R3.reuse, 0x70, PT ;  /* 0x000000700300780c */ /* 0x040fe40003fa4270 */
[----:B------:R-:W-:Y:S02]  /*13f70*/  ISETP.GT.AND P3, PT, R3, 0x78, PT ;  /* 0x000000780300780c */ /* 0x000fe40003f64270 */
[----:B------:R-:W-:Y:S02]  /*13f80*/  FMNMX.FTZ R10, R149, R10, !PT ;  /* 0x0000000a950a7209 */ /* 0x000fe40007810000 */
[C---:B------:R-:W-:Y:S01]  /*13f90*/  ISETP.GT.AND P6, PT, R3.reuse, 0x90, PT ;  /* 0x000000900300780c */ /* 0x040fe20003fc4270 */
[----:B------:R-:W-:Y:S01]  /*13fa0*/  VIADD R4, R4, 0xa86 ;  /* 0x00000a8604047836 */ /* 0x000fe20000000000 */
[----:B------:R-:W-:Y:S02]  /*13fb0*/  ISETP.GT.AND P1, PT, R3, 0x91, PT ;  /* 0x000000910300780c */ /* 0x000fe40003f24270 */
[----:B------:R-:W-:-:S02]  /*13fc0*/  FSEL R157, R49, -INF , P4 ;  /* 0xff800000319d7808 */ /* 0x000fc40002000000 */
[----:B------:R-:W-:Y:S02]  /*13fd0*/  FSEL R169, R53, -INF , P2 ;  /* 0xff80000035a97808 */ /* 0x000fe40001000000 */
[----:B------:R-:W-:Y:S02]  /*13fe0*/  FSEL R51, R51, -INF , P4 ;  /* 0xff80000033337808 */ /* 0x000fe40002000000 */
[----:B------:R-:W-:Y:S01]  /*13ff0*/  FSEL R55, R55, -INF , P2 ;  /* 0xff80000037377808 */ /* 0x000fe20001000000 */
[----:B------:R-:W-:Y:S02]  /*14000*/  WARPGROUP.DEPBAR.LE gsb0, 0x0 ;  /* 0x00008000000079c5 */ /* 0x000fe40000010000 */
[----:B------:R-:W-:Y:S02]  /*14010*/  FSEL R167, R48, -INF , P5 ;  /* 0xff80000030a77808 */ /* 0x000fe40002800000 */
[----:B------:R-:W-:Y:S02]  /*14020*/  FSEL R155, R52, -INF , P3 ;  /* 0xff800000349b7808 */ /* 0x000fe40001800000 */
[----:B------:R-:W-:-:S02]  /*14030*/  FSEL R49, R50, -INF , P5 ;  /* 0xff80000032317808 */ /* 0x000fc40002800000 */
[C---:B------:R-:W-:Y:S02]  /*14040*/  ISETP.GT.AND P4, PT, R3.reuse, 0x81, PT ;  /* 0x000000810300780c */ /* 0x040fe40003f84270 */
[----:B------:R-:W-:Y:S02]  /*14050*/  FSEL R53, R54, -INF , P3 ;  /* 0xff80000036357808 */ /* 0x000fe40001800000 */
[----:B------:R-:W-:Y:S02]  /*14060*/  ISETP.GT.AND P2, PT, R3, 0x89, PT ;  /* 0x000000890300780c */ /* 0x000fe40003f44270 */
[----:B------:R-:W-:Y:S02]  /*14070*/  FMNMX.FTZ R10, R151, R10, !PT ;  /* 0x0000000a970a7209 */ /* 0x000fe40007810000 */
[C---:B------:R-:W-:Y:S02]  /*14080*/  ISETP.GT.AND P5, PT, R3.reuse, 0x80, PT ;  /* 0x000000800300780c */ /* 0x040fe40003fa4270 */
[----:B------:R-:W-:-:S02]  /*14090*/  ISETP.GT.AND P3, PT, R3, 0x88, PT ;  /* 0x000000880300780c */ /* 0x000fc40003f64270 */
[----:B------:R-:W-:Y:S02]  /*140a0*/  FSEL R183, R32, -INF , P6 ;  /* 0xff80000020b77808 */ /* 0x000fe40003000000 */
[----:B------:R-:W-:Y:S02]  /*140b0*/  FSEL R185, R33, -INF , P1 ;  /* 0xff80000021b97808 */ /* 0x000fe40000800000 */
[----:B------:R-:W-:Y:S02]  /*140c0*/  P2R R32, PR, RZ, 0x2 ;  /* 0x00000002ff207803 */ /* 0x000fe40000000000 */
[----:B------:R-:W-:Y:S02]  /*140d0*/  ISETP.GT.AND P1, PT, R3, 0x90, PT ;  /* 0x000000900300780c */ /* 0x000fe40003f24270 */
[----:B------:R-:W-:Y:S02]  /*140e0*/  R2UR UR22, R4 ;  /* 0x00000000041672ca */ /* 0x000fe400000e0000 */
        /* <DEDUP_REMOVED lines=13> */
[C---:B------:R-:W-:Y:S02]  /*141c0*/  ISETP.GT.AND P5, PT, R3.reuse, 0xa8, PT ;  /* 0x000000a80300780c */ /* 0x040fe40003fa4270 */
[----:B------:R-:W-:Y:S02]  /*141d0*/  ISETP.GT.AND P6, PT, R3, 0xa9, PT ;  /* 0x000000a90300780c */ /* 0x000fe40003fc4270 */
[----:B------:R-:W-:Y:S02]  /*141e0*/  FSEL R3, R34, -INF , P1 ;  /* 0xff80000022037808 */ /* 0x000fe40000800000 */
[----:B------:R-:W-:Y:S02]  /*141f0*/  ISETP.NE.AND P1, PT, R32, RZ, PT ;  /* 0x000000ff2000720c */ /* 0x000fe40003f25270 */
[----:B------:R-:W-:Y:S01]  /*14200*/  FMNMX.FTZ R10, R165, R10, !PT ;  /* 0x0000000aa50a7209 */ /* 0x000fe20007810000 */
[----:B------:R-:W-:Y:S01]  /*14210*/  WARPGROUP.ARRIVE ;  /* 0x00000000000079c5 */ /* 0x000fe20000000000 */
[----:B------:R-:W-:-:S02]  /*14220*/  FSEL R35, R35, -INF , P1 ;  /* 0xff80000023237808 */ /* 0x000fc40000800000 */
[----:B------:R-:W-:Y:S02]  /*14230*/  FMNMX.FTZ R10, R159, R10, !PT ;  /* 0x0000000a9f0a7209 */ /* 0x000fe40007810000 */
[----:B------:R-:W-:Y:S01]  /*14240*/  ISETP.NE.AND P1, PT, R6, RZ, PT ;  /* 0x000000ff0600720c */ /* 0x000fe20003f25270 */
[----:B------:R-:W-:Y:S01]  /*14250*/  HGMMA.64x16x16.F32 R24, gdesc[UR20], R24, gsb0 ;  /* 0x00200000141879f0 */ /* 0x000fe20008000818 */
        /* <DEDUP_REMOVED lines=23> */
[----:B------:R-:W-:Y:S02]  /*143d0*/  FSEL R193, R36, -INF , P0 ;  /* 0xff80000024c17808 */ /* 0x000fe40000000000 */
[----:B------:R-:W-:Y:S02]  /*143e0*/  FMNMX.FTZ R10, R185, R10, !PT ;  /* 0x0000000ab90a7209 */ /* 0x000fe40007810000 */
[----:B------:R-:W-:Y:S02]  /*143f0*/  FMNMX.FTZ R6, R91, R6, !PT ;  /* 0x000000065b067209 */ /* 0x000fe40007810000 */
[----:B------:R-:W-:Y:S02]  /*14400*/  FSEL R197, R37, -INF , P2 ;  /* 0xff80000025c57808 */ /* 0x000fe40001000000 */
[----:B------:R-:W-:-:S02]  /*14410*/  FMNMX.FTZ R10, R193, R10, !PT ;  /* 0x0000000ac10a7209 */ /* 0x000fc40007810000 */
[----:B------:R-:W-:Y:S01]  /*14420*/  FMNMX.FTZ R6, R101, R6, !PT ;  /* 0x0000000665067209 */ /* 0x000fe20007810000 */
[----:B------:R-:W-:Y:S02]  /*14430*/  WARPGROUP.DEPBAR.LE gsb0, 0x0 ;  /* 0x00008000000079c5 */ /* 0x000fe40000010000 */
[----:B------:R-:W-:Y:S02]  /*14440*/  FSEL R191, R24, -INF , P3 ;  /* 0xff80000018bf7808 */ /* 0x000fe40001800000 */
[----:B------:R-:W-:Y:S02]  /*14450*/  FMNMX.FTZ R10, R197, R10, !PT ;  /* 0x0000000ac50a7209 */ /* 0x000fe40007810000 */
[----:B------:R-:W-:Y:S02]  /*14460*/  FMNMX.FTZ R6, R95, R6, !PT ;  /* 0x000000065f067209 */ /* 0x000fe40007810000 */
[----:B------:R-:W-:Y:S02]  /*14470*/  FSEL R195, R25, -INF , P4 ;  /* 0xff80000019c37808 */ /* 0x000fe40002000000 */
[----:B------:R-:W-:-:S02]  /*14480*/  FMNMX.FTZ R10, R191, R10, !PT ;  /* 0x0000000abf0a7209 */ /* 0x000fc40007810000 */
[----:B------:R-:W-:Y:S02]  /*14490*/  FMNMX.FTZ R6, R89, R6, !PT ;  /* 0x0000000659067209 */ /* 0x000fe40007810000 */
[----:B------:R-:W-:Y:S02]  /*144a0*/  FSEL R189, R28, -INF , P5 ;  /* 0xff8000001cbd7808 */ /* 0x000fe40002800000 */
[----:B------:R-:W-:Y:S02]  /*144b0*/  FMNMX.FTZ R10, R195, R10, !PT ;  /* 0x0000000ac30a7209 */ /* 0x000fe40007810000 */
[----:B------:R-:W-:Y:S02]  /*144c0*/  FMNMX.FTZ R6, R75, R6, !PT ;  /* 0x000000064b067209 */ /* 0x000fe40007810000 */
[----:B------:R-:W-:Y:S02]  /*144d0*/  FSEL R187, R29, -INF , P6 ;  /* 0xff8000001dbb7808 */ /* 0x000fe40003000000 */
[----:B------:R-:W-:-:S02]  /*144e0*/  FMNMX.FTZ R10, R189, R10, !PT ;  /* 0x0000000abd0a7209 */ /* 0x000fc40007810000 */
[----:B------:R-:W-:Y:S02]  /*144f0*/  FMNMX.FTZ R6, R73, R6, !PT ;  /* 0x0000000649067209 */ /* 0x000fe40007810000 */
[----:B------:R-:W-:Y:S02]  /*14500*/  FMNMX.FTZ R8, R187, R10, !PT ;  /* 0x0000000abb087209 */ /* 0x000fe40007810000 */
        /* <DEDUP_REMOVED lines=16> */
[----:B------:R-:W-:Y:S01]  /*14610*/  FMNMX.FTZ R6, R41, R6, !PT ;  /* 0x0000000629067209 */ /* 0x000fe20007810000 */
[----:B------:R-:W-:Y:S01]  /*14620*/  IMAD.U32 R10, RZ, RZ, UR6 ;  /* 0x00000006ff0a7e24 */ /* 0x000fe2000f8e00ff */
[----:B0-----:R-:W-:Y:S02]  /*14630*/  FMNMX.FTZ R9, R14, R9, !PT ;  /* 0x000000090e097209 */ /* 0x001fe40007810000 */
[----:B------:R-:W-:Y:S02]  /*14640*/  FMNMX.FTZ R6, R43, R6, !PT ;  /* 0x000000062b067209 */ /* 0x000fe40007810000 */
[----:B------:R-:W-:Y:S02]  /*14650*/  P2R R20, PR, RZ, 0x1 ;  /* 0x00000001ff147803 */ /* 0x000fe40000000000 */
[----:B------:R-:W-:Y:S01]  /*14660*/  FMNMX.FTZ R6, R45, R6, !PT ;  /* 0x000000062d067209 */ /* 0x000fe20007810000 */
[C---:B------:R-:W-:Y:S01]  /*14670*/  FMUL.FTZ R4, R9.reuse, R10 ;  /* 0x0000000a09047220 */ /* 0x040fe20000410000 */
[----:B------:R-:W-:-:S02]  /*14680*/  FSETP.NEU.FTZ.AND P0, PT, R9, -INF , PT ;  /* 0xff8000000900780b */ /* 0x000fc40003f1d000 */
[----:B------:R-:W-:Y:S02]  /*14690*/  FMNMX.FTZ R6, R47, R6, !PT ;  /* 0x000000062f067209 */ /* 0x000fe40007810000 */
[----:B------:R-:W-:Y:S02]  /*146a0*/  FSEL R4, R4, RZ, P0 ;  /* 0x000000ff04047208 */ /* 0x000fe40000000000 */
[----:B------:R-:W-:Y:S02]  /*146b0*/  ISETP.NE.AND P0, PT, R20, RZ, PT ;  /* 0x000000ff1400720c */ /* 0x000fe40003f05270 */
[----:B------:R-:W-:Y:S02]  /*146c0*/  FMNMX.FTZ R6, R3, R6, !PT ;  /* 0x0000000603067209 */ /* 0x000fe40007810000 */
[----:B------:R-:W-:Y:S02]  /*146d0*/  FSEL R25, R38, -INF , P0 ;  /* 0xff80000026197808 */ /* 0x000fe40000000000 */
[----:B------:R-:W-:-:S02]  /*146e0*/  FMNMX.FTZ R6, R35, R6, !PT ;  /* 0x0000000623067209 */ /* 0x000fc40007810000 */
[----:B------:R-:W-:Y:S02]  /*146f0*/  FSEL R39, R39, -INF , P2 ;  /* 0xff80000027277808 */ /* 0x000fe40001000000 */
[----:B------:R-:W-:Y:S01]  /*14700*/  FMNMX.FTZ R6, R25, R6, !PT ;  /* 0x0000000619067209 */ /* 0x000fe20007810000 */
[--C-:B------:R-:W-:Y:S01]  /*14710*/  FFMA.FTZ R37, R127, R10, -R4.reuse ;  /* 0x0000000a7f257223 */ /* 0x100fe20000010804 */
[----:B------:R-:W-:Y:S02]  /*14720*/  FSEL R127, R26, -INF , P3 ;  /* 0xff8000001a7f7808 */ /* 0x000fe40001800000 */
[----:B------:R-:W-:Y:S01]  /*14730*/  FMNMX.FTZ R6, R39, R6, !PT ;  /* 0x0000000627067209 */ /* 0x000fe20007810000 */
[--C-:B------:R-:W-:Y:S01]  /*14740*/  FFMA.FTZ R186, R129, R10, -R4.reuse ;  /* 0x0000000a81ba7223 */ /* 0x100fe20000010804 */
[----:B------:R-:W-:Y:S02]  /*14750*/  FSEL R129, R27, -INF , P4 ;  /* 0xff8000001b817808 */ /* 0x000fe40002000000 */
[----:B------:R-:W-:Y:S01]  /*14760*/  FMNMX.FTZ R6, R127, R6, !PT ;  /* 0x000000067f067209 */ /* 0x000fe20007810000 */
[----:B------:R-:W-:Y:S01]  /*14770*/  FFMA.FTZ R188, R133, R10, -R4 ;  /* 0x0000000a85bc7223 */ /* 0x000fe20000010804 */
[----:B------:R-:W-:-:S02]  /*14780*/  FSEL R133, R30, -INF , P5 ;  /* 0xff8000001e857808 */ /* 0x000fc40002800000 */
[----:B------:R-:W-:Y:S01]  /*14790*/  FMNMX.FTZ R6, R129, R6, !PT ;  /* 0x0000000681067209 */ /* 0x000fe20007810000 */
[----:B------:R-:W-:Y:S01]  /*147a0*/  FFMA.FTZ R190, R137, R10, -R4 ;  /* 0x0000000a89be7223 */ /* 0x000fe20000010804 */
[----:B------:R-:W-:Y:S02]  /*147b0*/  FSEL R137, R31, -INF , P6 ;  /* 0xff8000001f897808 */ /* 0x000fe40003000000 */
[----:B------:R-:W-:-:S04]  /*147c0*/  FMNMX.FTZ R6, R133, R6, !PT ;  /* 0x0000000685067209 */ /* 0x000fc80007810000 */
[----:B------:R-:W-:Y:S01]  /*147d0*/  FMNMX.FTZ R6, R137, R6, !PT ;  /* 0x0000000689067209 */ /* 0x000fe20007810000 */
[----:B------:R-:W-:-:S04]  /*147e0*/  FFMA.FTZ R69, R135, R10, -R4 ;  /* 0x0000000a87457223 */ /* 0x000fc80000010804 */
[----:B------:R-:W0:Y:S01]  /*147f0*/  SHFL.BFLY PT, R135, R6, 0x2, 0x1f ;  /* 0x0c401f0006877f89 */ /* 0x000e2200000e0000 */
[-CC-:B------:R-:W-:Y:S01]  /*14800*/  FFMA.FTZ R29, R105, R10.reuse, -R4.reuse ;  /* 0x0000000a691d7223 */ /* 0x180fe20000010804 */
[-CC-:B------:R-:W-:Y:S01]  /*14810*/  FFMA.FTZ R105, R141, R10.reuse, -R4.reuse ;  /* 0x0000000a8d697223 */ /* 0x180fe20000010804 */
[----:B------:R-:W-:Y:S01]  /*14820*/  FFMA.FTZ R176, R11, R10, -R4 ;  /* 0x0000000a0bb07223 */ /* 0x000fe20000010804 */
[----:B0-----:R-:W-:-:S05]  /*14830*/  FMNMX.FTZ R8, R6, R135, !PT ;  /* 0x0000008706087209 */ /* 0x001fca0007810000 */
[----:B------:R-:W0:Y:S01]  /*14840*/  SHFL.BFLY PT, R141, R8, 0x1, 0x1f ;  /* 0x0c201f00088d7f89 */ /* 0x000e2200000e0000 */
[-CC-:B------:R-:W-:Y:S01]  /*14850*/  FFMA.FTZ R11, R113, R10.reuse, -R4.reuse ;  /* 0x0000000a710b7223 */ /* 0x180fe20000010804 */
[-CC-:B------:R-:W-:Y:S01]  /*14860*/  FFMA.FTZ R178, R15, R10.reuse, -R4.reuse ;  /* 0x0000000a0fb27223 */ /* 0x180fe20000010804 */
[----:B------:R-:W-:Y:S01]  /*14870*/  MUFU.EX2 R176, R176 ;  /* 0x000000b000b07308 */ /* 0x000fe20000000800 */
[-CC-:B------:R-:W-:Y:S01]  /*14880*/  FFMA.FTZ R15, R117, R10.reuse, -R4.reuse ;  /* 0x0000000a750f7223 */ /* 0x180fe20000010804 */
[----:B------:R-:W-:-:S06]  /*14890*/  FFMA.FTZ R180, R121, R10, -R4 ;  /* 0x0000000a79b47223 */ /* 0x000fcc0000010804 */
[----:B------:R-:W1:Y:S08]  /*148a0*/  MUFU.EX2 R11, R11 ;  /* 0x0000000b000b7308 */ /* 0x000e700000000800 */
[----:B------:R-:W2:Y:S01]  /*148b0*/  MUFU.EX2 R178, R178 ;  /* 0x000000b200b27308 */ /* 0x000ea20000000800 */
[----:B0-----:R-:W-:-:S07]  /*148c0*/  FMNMX.FTZ R92, R8, R141, !PT ;  /* 0x0000008d085c7209 */ /* 0x001fce0007810000 */
[----:B------:R-:W0:Y:S01]  /*148d0*/  MUFU.EX2 R15, R15 ;  /* 0x0000000f000f7308 */ /* 0x000e220000000800 */
[C---:B------:R-:W-:Y:S01]  /*148e0*/  FSETP.NEU.FTZ.AND P2, PT, R92.reuse, -INF , PT ;  /* 0xff8000005c00780b */ /* 0x040fe20003f5d000 */
[-C--:B------:R-:W-:Y:S01]  /*148f0*/  FMUL.FTZ R14, R92, R10.reuse ;  /* 0x0000000a5c0e7220 */ /* 0x080fe20000410000 */
[-CC-:B------:R-:W-:Y:S01]  /*14900*/  FFMA.FTZ R182, R123, R10.reuse, -R4.reuse ;  /* 0x0000000a7bb67223 */ /* 0x180fe20000010804 */
[----:B------:R-:W-:-:S03]  /*14910*/  FFMA.FTZ R184, R125, R10, -R4 ;  /* 0x0000000a7db87223 */ /* 0x000fc60000010804 */
[----:B------:R-:W-:Y:S01]  /*14920*/  FSEL R14, R14, RZ, P2 ;  /* 0x000000ff0e0e7208 */ /* 0x000fe20001000000 */
[----:B------:R-:W3:Y:S01]  /*14930*/  MUFU.EX2 R180, R180 ;  /* 0x000000b400b47308 */ /* 0x000ee20000000800 */
[-CC-:B------:R-:W-:Y:S01]  /*14940*/  FFMA.FTZ R125, R177, R10.reuse, -R4.reuse ;  /* 0x0000000ab17d7223 */ /* 0x180fe20000010804 */
[-C--:B------:R-:W-:Y:S02]  /*14950*/  FFMA.FTZ R33, R109, R10.reuse, -R4 ;  /* 0x0000000a6d217223 */ /* 0x080fe40000010804 */
[----:B------:R-:W-:Y:S01]  /*14960*/  FFMA.FTZ R177, R7, R10, -R14 ;  /* 0x0000000a07b17223 */ /* 0x000fe2000001080e */
[----:B-1----:R-:W-:-:S03]  /*14970*/  FADD.FTZ R7, R176, R11 ;  /* 0x0000000bb0077221 */ /* 0x002fc60000010000 */
[----:B------:R-:W1:Y:S01]  /*14980*/  MUFU.EX2 R29, R29 ;  /* 0x0000001d001d7308 */ /* 0x000e620000000800 */
[----:B--2---:R-:W-:Y:S01]  /*14990*/  FADD.FTZ R36, R178, R7 ;  /* 0x00000007b2247221 */ /* 0x004fe20000010000 */
[-CC-:B------:R-:W-:Y:S01]  /*149a0*/  FFMA.FTZ R61, R131, R10.reuse, -R4.reuse ;  /* 0x0000000a833d7223 */ /* 0x180fe20000010804 */
[-CC-:B------:R-:W-:Y:S01]  /*149b0*/  FFMA.FTZ R192, R139, R10.reuse, -R4.reuse ;  /* 0x0000000a8bc07223 */ /* 0x180fe20000010804 */
[-CC-:B------:R-:W-:Y:S01]  /*149c0*/  FFMA.FTZ R194, R143, R10.reuse, -R4.reuse ;  /* 0x0000000a8fc27223 */ /* 0x180fe20000010804 */
[----:B------:R-:W-:-:S03]  /*149d0*/  FFMA.FTZ R93, R93, R10, -R4 ;  /* 0x0000000a5d5d7223 */ /* 0x000fc60000010804 */
        /* <DEDUP_REMOVED lines=25> */
[----:B------:R-:W4:Y:S01]  /*14b70*/  MUFU.EX2 R33, R33 ;  /* 0x0000002100217308 */ /* 0x000f220000000800 */
[-C--:B------:R-:W-:Y:S01]  /*14b80*/  FFMA.FTZ R4, R115, R10.reuse, -R14 ;  /* 0x0000000a73047223 */ /* 0x080fe2000001080e */
[----:B0-----:R-:W-:Y:S01]  /*14b90*/  FADD.FTZ R7, R15, R36 ;  /* 0x000000240f077221 */ /* 0x001fe20000010000 */
[----:B------:R-:W-:-:S03]  /*14ba0*/  FFMA.FTZ R179, R13, R10, -R14 ;  /* 0x0000000a0db37223 */ /* 0x000fc6000001080e */
[----:B---3--:R-:W-:Y:S02]  /*14bb0*/  FADD.FTZ R36, R180, R7 ;  /* 0x00000007b4247221 */ /* 0x008fe40000010000 */
[----:B------:R-:W0:Y:S01]  /*14bc0*/  MUFU.EX2 R184, R184 ;  /* 0x000000b800b87308 */ /* 0x000e220000000800 */
[----:B------:R-:W-:Y:S01]  /*14bd0*/  FFMA.FTZ R6, R119, R10, -R14 ;  /* 0x0000000a77067223 */ /* 0x000fe2000001080e */
[----:B-1----:R-:W-:-:S06]  /*14be0*/  FADD.FTZ R7, R29, R36 ;  /* 0x000000241d077221 */ /* 0x002fcc0000010000 */
[----:B------:R-:W-:Y:S01]  /*14bf0*/  MUFU.EX2 R177, R177 ;  /* 0x000000b100b17308 */ /* 0x000fe20000000800 */
[----:B------:R-:W-:-:S07]  /*14c00*/  FFMA.FTZ R181, R21, R10, -R14 ;  /* 0x0000000a15b57223 */ /* 0x000fce000001080e */
[----:B------:R-:W1:Y:S01]  /*14c10*/  MUFU.EX2 R4, R4 ;  /* 0x0000000400047308 */ /* 0x000e620000000800 */
[----:B--2---:R-:W-:-:S07]  /*14c20*/  FADD.FTZ R38, R182, R7 ;  /* 0x00000007b6267221 */ /* 0x004fce0000010000 */
[----:B------:R-:W2:Y:S01]  /*14c30*/  MUFU.EX2 R37, R37 ;  /* 0x0000002500257308 */ /* 0x000ea20000000800 */
[----:B------:R-:W-:-:S07]  /*14c40*/  FFMA.FTZ R8, R107, R10, -R14 ;  /* 0x0000000a6b087223 */ /* 0x000fce000001080e */
[----:B------:R-:W3:Y:S01]  /*14c50*/  MUFU.EX2 R179, R179 ;  /* 0x000000b300b37308 */ /* 0x000ee20000000800 */
[----:B----4-:R-:W-:-:S07]  /*14c60*/  FADD.FTZ R7, R33, R38 ;  /* 0x0000002621077221 */ /* 0x010fce0000010000 */
[----:B------:R-:W4:Y:S01]  /*14c70*/  MUFU.EX2 R186, R186 ;  /* 0x000000ba00ba7308 */ /* 0x000f220000000800 */
[----:B------:R-:W-:-:S07]  /*14c80*/  FFMA.FTZ R183, R83, R10, -R14 ;  /* 0x0000000a53b77223 */ /* 0x000fce000001080e */
[----:B------:R-:W4:Y:S01]  /*14c90*/  MUFU.EX2 R6, R6 ;  /* 0x0000000600067308 */ /* 0x000f220000000800 */
[----:B0-----:R-:W-:-:S07]  /*14ca0*/  FADD.FTZ R38, R184, R7 ;  /* 0x00000007b8267221 */ /* 0x001fce0000010000 */
[----:B------:R-:W0:Y:S01]  /*14cb0*/  MUFU.EX2 R61, R61 ;  /* 0x0000003d003d7308 */ /* 0x000e220000000800 */
[----:B------:R-:W-:Y:S01]  /*14cc0*/  ISETP.NE.AND P0, PT, R12, RZ, PT ;  /* 0x000000ff0c00720c */ /* 0x000fe20003f05270 */
[----:B-1----:R-:W-:-:S06]  /*14cd0*/  FADD.FTZ R40, R177, R4 ;  /* 0x00000004b1287221 */ /* 0x002fcc0000010000 */
[----:B------:R-:W1:Y:S01]  /*14ce0*/  MUFU.EX2 R181, R181 ;  /* 0x000000b500b57308 */ /* 0x000e620000000800 */
[----:B------:R-:W-:Y:S01]  /*14cf0*/  FFMA.FTZ R12, R111, R10, -R14 ;  /* 0x0000000a6f0c7223 */ /* 0x000fe2000001080e */
[----:B--2---:R-:W-:-:S06]  /*14d00*/  FADD.FTZ R7, R37, R38 ;  /* 0x0000002625077221 */ /* 0x004fcc0000010000 */
[----:B------:R-:W2:Y:S01]  /*14d10*/  MUFU.EX2 R188, R188 ;  /* 0x000000bc00bc7308 */ /* 0x000ea20000000800 */
[----:B------:R-:W-:Y:S01]  /*14d20*/  FFMA.FTZ R201, R5, R10, -R14 ;  /* 0x0000000a05c97223 */ /* 0x000fe2000001080e */
[----:B---3--:R-:W-:-:S06]  /*14d30*/  FADD.FTZ R5, R179, R40 ;  /* 0x00000028b3057221 */ /* 0x008fcc0000010000 */
[----:B------:R-:W3:Y:S01]  /*14d40*/  MUFU.EX2 R8, R8 ;  /* 0x0000000800087308 */ /* 0x000ee20000000800 */
[----:B------:R-:W-:Y:S01]  /*14d50*/  FFMA.FTZ R185, R85, R10, -R14 ;  /* 0x0000000a55b97223 */ /* 0x000fe2000001080e */
[----:B----4-:R-:W-:-:S06]  /*14d60*/  FADD.FTZ R42, R186, R7 ;  /* 0x00000007ba2a7221 */ /* 0x010fcc0000010000 */
[----:B------:R-:W4:Y:S01]  /*14d70*/  MUFU.EX2 R69, R69 ;  /* 0x0000004500457308 */ /* 0x000f220000000800 */
[----:B------:R-:W-:Y:S01]  /*14d80*/  FADD.FTZ R40, R6, R5 ;  /* 0x0000000506287221 */ /* 0x000fe20000010000 */
[----:B------:R-:W-:-:S06]  /*14d90*/  FFMA.FTZ R20, R99, R10, -R14 ;  /* 0x0000000a63147223 */ /* 0x000fcc000001080e */
[----:B------:R-:W4:Y:S01]  /*14da0*/  MUFU.EX2 R183, R183 ;  /* 0x000000b700b77308 */ /* 0x000f220000000800 */
[----:B0-----:R-:W-:-:S07]  /*14db0*/  FADD.FTZ R7, R61, R42 ;  /* 0x0000002a3d077221 */ /* 0x001fce0000010000 */
[----:B------:R-:W0:Y:S01]  /*14dc0*/  MUFU.EX2 R190, R190 ;  /* 0x000000be00be7308 */ /* 0x000e220000000800 */
[----:B-1----:R-:W-:Y:S01]  /*14dd0*/  FADD.FTZ R5, R181, R40 ;  /* 0x00000028b5057221 */ /* 0x002fe20000010000 */
[----:B------:R-:W-:-:S06]  /*14de0*/  FFMA.FTZ R187, R97, R10, -R14 ;  /* 0x0000000a61bb7223 */ /* 0x000fcc000001080e */
[----:B------:R-:W1:Y:S01]  /*14df0*/  MUFU.EX2 R12, R12 ;  /* 0x0000000c000c7308 */ /* 0x000e620000000800 */
[----:B--2---:R-:W-:-:S07]  /*14e00*/  FADD.FTZ R40, R188, R7 ;  /* 0x00000007bc287221 */ /* 0x004fce0000010000 */
[----:B------:R-:W2:Y:S01]  /*14e10*/  MUFU.EX2 R93, R93 ;  /* 0x0000005d005d7308 */ /* 0x000ea20000000800 */
[----:B---3--:R-:W-:Y:S01]  /*14e20*/  FADD.FTZ R42, R8, R5 ;  /* 0x00000005082a7221 */ /* 0x008fe20000010000 */
[----:B------:R-:W-:-:S06]  /*14e30*/  FFMA.FTZ R24, R103, R10, -R14 ;  /* 0x0000000a67187223 */ /* 0x000fcc000001080e */
[----:B------:R-:W3:Y:S01]  /*14e40*/  MUFU.EX2 R185, R185 ;  /* 0x000000b900b97308 */ /* 0x000ee20000000800 */
[----:B----4-:R-:W-:-:S07]  /*14e50*/  FADD.FTZ R7, R69, R40 ;  /* 0x0000002845077221 */ /* 0x010fce0000010000 */
        /* <DEDUP_REMOVED lines=14> */
[----:B----4-:R-:W-:Y:S01]  /*14f40*/  FADD.FTZ R44, R192, R7 ;  /* 0x00000007c02c7221 */ /* 0x010fe20000010000 */
[----:B------:R-:W-:-:S06]  /*14f50*/  FADD.FTZ R42, R20, R5 ;  /* 0x00000005142a7221 */ /* 0x000fcc0000010000 */
[----:B------:R-:W4:Y:S01]  /*14f60*/  MUFU.EX2 R189, R189 ;  /* 0x000000bd00bd7308 */ /* 0x000f220000000800 */
[----:B------:R-:W-:Y:S01]  /*14f70*/  FFMA.FTZ R28, R95, R10, -R14 ;  /* 0x0000000a5f1c7223 */ /* 0x000fe2000001080e */
[----:B0-----:R-:W-:Y:S01]  /*14f80*/  FADD.FTZ R5, R105, R44 ;  /* 0x0000002c69057221 */ /* 0x001fe20000010000 */
[----:B------:R-:W-:-:S05]  /*14f90*/  @!P1 VIADD R0, R0, 0x34840 ;  /* 0x0003484000009836 */ /* 0x000fca0000000000 */
[----:B------:R-:W0:Y:S01]  /*14fa0*/  MUFU.EX2 R26, R26 ;  /* 0x0000001a001a7308 */ /* 0x000e220000000800 */
[----:B-1----:R-:W-:Y:S01]  /*14fb0*/  FADD.FTZ R7, R187, R42 ;  /* 0x0000002abb077221 */ /* 0x002fe20000010000 */
[----:B------:R-:W-:Y:S01]  /*14fc0*/  FFMA.FTZ R193, R89, R10, -R14 ;  /* 0x0000000a59c17223 */ /* 0x000fe2000001080e */
[----:B--2---:R-:W-:Y:S01]  /*14fd0*/  FADD.FTZ R44, R194, R5 ;  /* 0x00000005c22c7221 */ /* 0x004fe20000010000 */
[----:B------:R-:W-:-:S04]  /*14fe0*/  @!P1 PRMT R5, RZ, 0x654, R0 ;  /* 0x00000654ff059816 */ /* 0x000fc80000000000 */
[----:B------:R-:W1:Y:S01]  /*14ff0*/  MUFU.EX2 R191, R191 ;  /* 0x000000bf00bf7308 */ /* 0x000e620000000800 */
[----:B---3--:R-:W-:Y:S01]  /*15000*/  FADD.FTZ R42, R24, R7 ;  /* 0x00000007182a7221 */ /* 0x008fe20000010000 */
[----:B------:R-:W-:Y:S01]  /*15010*/  FFMA.FTZ R30, R75, R10, -R14 ;  /* 0x0000000a4b1e7223 */ /* 0x000fe2000001080e */
[----:B------:R4:W-:Y:S05]  /*15020*/  @!P1 SYNCS.ARRIVE.TRANS64.RED.A1T0 RZ, [R5+URZ], RZ ;  /* 0x000000ff05ff99a7 */ /* 0x0009ea000810043f */
[----:B------:R-:W2:Y:S01]  /*15030*/  MUFU.EX2 R109, R109 ;  /* 0x0000006d006d7308 */ /* 0x000ea20000000800 */
[----:B----4-:R-:W-:-:S07]  /*15040*/  FADD.FTZ R5, R189, R42 ;  /* 0x0000002abd057221 */ /* 0x010fce0000010000 */
[----:B------:R-:W3:Y:S08]  /*15050*/  MUFU.EX2 R28, R28 ;  /* 0x0000001c001c7308 */ /* 0x000ef00000000800 */
[----:B------:R-:W4:Y:S01]  /*15060*/  MUFU.EX2 R196, R196 ;  /* 0x000000c400c47308 */ /* 0x000f220000000800 */
[----:B0-----:R-:W-:Y:S01]  /*15070*/  FADD.FTZ R46, R26, R5 ;  /* 0x000000051a2e7221 */ /* 0x001fe20000010000 */
[----:B------:R-:W-:-:S06]  /*15080*/  FFMA.FTZ R32, R79, R10, -R14 ;  /* 0x0000000a4f207223 */ /* 0x000fcc000001080e */
[----:B------:R-:W0:Y:S08]  /*15090*/  MUFU.EX2 R193, R193 ;  /* 0x000000c100c17308 */ /* 0x000e300000000800 */
[----:B------:R-:W0:Y:S08]  /*150a0*/  MUFU.EX2 R113, R113 ;  /* 0x0000007100717308 */ /* 0x000e300000000800 */
[----:B------:R2:W-:Y:S01]  /*150b0*/  MUFU.EX2 R141, R195 ;  /* 0x000000c3008d7308 */ /* 0x0005e20000000800 */
[----:B-1----:R-:W-:Y:S01]  /*150c0*/  FADD.FTZ R5, R191, R46 ;  /* 0x0000002ebf057221 */ /* 0x002fe20000010000 */
[----:B--2---:R-:W-:-:S06]  /*150d0*/  FFMA.FTZ R195, R73, R10, -R14 ;  /* 0x0000000a49c37223 */ /* 0x004fcc000001080e */
[----:B------:R-:W1:Y:S01]  /*150e0*/  MUFU.EX2 R30, R30 ;  /* 0x0000001e001e7308 */ /* 0x000e620000000800 */
[----:B------:R-:W-:Y:S01]  /*150f0*/  FFMA.FTZ R197, R77, R10, -R14 ;  /* 0x0000000a4dc57223 */ /* 0x000fe2000001080e */
[----:B------:R-:W-:-:S06]  /*15100*/  FADD.FTZ R7, R109, R44 ;  /* 0x0000002c6d077221 */ /* 0x000fcc0000010000 */
[----:B------:R-:W2:Y:S01]  /*15110*/  MUFU.EX2 R198, R198 ;  /* 0x000000c600c67308 */ /* 0x000ea20000000800 */
[----:B---3--:R-:W-:Y:S01]  /*15120*/  FADD.FTZ R48, R28, R5 ;  /* 0x000000051c307221 */ /* 0x008fe20000010000 */
[----:B------:R-:W-:-:S06]  /*15130*/  FFMA.FTZ R34, R67, R10, -R14 ;  /* 0x0000000a43227223 */ /* 0x000fcc000001080e */
[----:B------:R-:W3:Y:S01]  /*15140*/  MUFU.EX2 R195, R195 ;  /* 0x000000c300c37308 */ /* 0x000ee20000000800 */
[----:B----4-:R-:W-:-:S07]  /*15150*/  FADD.FTZ R44, R196, R7 ;  /* 0x00000007c42c7221 */ /* 0x010fce0000010000 */
[----:B------:R-:W4:Y:S01]  /*15160*/  MUFU.EX2 R117, R117 ;  /* 0x0000007500757308 */ /* 0x000f220000000800 */
[----:B0-----:R-:W-:Y:S01]  /*15170*/  FADD.FTZ R5, R193, R48 ;  /* 0x00000030c1057221 */ /* 0x001fe20000010000 */
[----:B------:R-:W-:-:S06]  /*15180*/  FFMA.FTZ R199, R65, R10, -R14 ;  /* 0x0000000a41c77223 */ /* 0x000fcc000001080e */
[----:B------:R-:W0:Y:S01]  /*15190*/  MUFU.EX2 R32, R32 ;  /* 0x0000002000207308 */ /* 0x000e220000000800 */
[----:B------:R-:W-:-:S07]  /*151a0*/  FADD.FTZ R7, R113, R44 ;  /* 0x0000002c71077221 */ /* 0x000fce0000010000 */
[----:B------:R-:W0:Y:S01]  /*151b0*/  MUFU.EX2 R200, R200 ;  /* 0x000000c800c87308 */ /* 0x000e220000000800 */
[----:B-1----:R-:W-:Y:S01]  /*151c0*/  FADD.FTZ R48, R30, R5 ;  /* 0x000000051e307221 */ /* 0x002fe20000010000 */
[----:B------:R-:W-:-:S06]  /*151d0*/  FFMA.FTZ R36, R71, R10, -R14 ;  /* 0x0000000a47247223 */ /* 0x000fcc000001080e */
[----:B------:R-:W1:Y:S01]  /*151e0*/  MUFU.EX2 R197, R197 ;  /* 0x000000c500c57308 */ /* 0x000e620000000800 */
[----:B--2---:R-:W-:-:S07]  /*151f0*/  FADD.FTZ R46, R198, R7 ;  /* 0x00000007c62e7221 */ /* 0x004fce0000010000 */
[----:B------:R-:W2:Y:S01]  /*15200*/  MUFU.EX2 R121, R121 ;  /* 0x0000007900797308 */ /* 0x000ea20000000800 */
[----:B---3--:R-:W-:Y:S01]  /*15210*/  FADD.FTZ R5, R195, R48 ;  /* 0x00000030c3057221 */ /* 0x008fe20000010000 */
[----:B----4-:R-:W-:-:S06]  /*15220*/  FADD.FTZ R7, R117, R46 ;  /* 0x0000002e75077221 */ /* 0x010fcc0000010000 */
[----:B------:R-:W3:Y:S08]  /*15230*/  MUFU.EX2 R34, R34 ;  /* 0x0000002200227308 */ /* 0x000ef00000000800 */
        /* <DEDUP_REMOVED lines=11> */
[-CC-:B------:R-:W-:Y:S01]  /*152f0*/  FFMA.FTZ R40, R63, R10.reuse, -R14.reuse ;  /* 0x0000000a3f287223 */ /* 0x180fe2000001080e */
[-CC-:B------:R-:W-:Y:S01]  /*15300*/  FFMA.FTZ R205, R49, R10.reuse, -R14.reuse ;  /* 0x0000000a31cd7223 */ /* 0x180fe2000001080e */
[-CC-:B------:R-:W-:Y:S01]  /*15310*/  FFMA.FTZ R51, R51, R10.reuse, -R14.reuse ;  /* 0x0000000a33337223 */ /* 0x180fe2000001080e */
[----:B------:R-:W-:-:S04]  /*15320*/  FFMA.FTZ R207, R53, R10, -R14 ;  /* 0x0000000a35cf7223 */ /* 0x000fc8000001080e */
[----:B------:R-:W2:Y:S01]  /*15330*/  MUFU.EX2 R201, R201 ;  /* 0x000000c900c97308 */ /* 0x000ea20000000800 */
[-CC-:B------:R-:W-:Y:S01]  /*15340*/  FFMA.FTZ R42, R55, R10.reuse, -R14.reuse ;  /* 0x0000000a372a7223 */ /* 0x180fe2000001080e */
        /* <DEDUP_REMOVED lines=13> */
[----:B------:R-:W-:Y:S01]  /*15420*/  FFMA.FTZ R137, R137, R10, -R14 ;  /* 0x0000000a89897223 */ /* 0x000fe2000001080e */
[----:B---3--:R-:W-:Y:S01]  /*15430*/  FADD.FTZ R14, R34, R5 ;  /* 0x00000005220e7221 */ /* 0x008fe20000010000 */
[----:B----4-:R-:W-:-:S05]  /*15440*/  FADD.FTZ R50, R202, R7 ;  /* 0x00000007ca327221 */ /* 0x010fca0000010000 */
[----:B------:R-:W3:Y:S01]  /*15450*/  MUFU.EX2 R206, R206 ;  /* 0x000000ce00ce7308 */ /* 0x000ee20000000800 */
[----:B0-----:R-:W-:Y:S01]  /*15460*/  FADD.FTZ R5, R199, R14 ;  /* 0x0000000ec7057221 */ /* 0x001fe20000010000 */
[----:B------:R-:W-:-:S06]  /*15470*/  FADD.FTZ R7, R123, R50 ;  /* 0x000000327b077221 */ /* 0x000fcc0000010000 */
[----:B------:R-:W0:Y:S01]  /*15480*/  MUFU.EX2 R203, R203 ;  /* 0x000000cb00cb7308 */ /* 0x000e220000000800 */
[----:B-1----:R-:W-:Y:S01]  /*15490*/  FADD.FTZ R14, R36, R5 ;  /* 0x00000005240e7221 */ /* 0x002fe20000010000 */
[----:B--2---:R-:W-:-:S06]  /*154a0*/  FADD.FTZ R48, R204, R7 ;  /* 0x00000007cc307221 */ /* 0x004fcc0000010000 */
[----:B------:R-:W1:Y:S01]  /*154b0*/  MUFU.EX2 R31, R31 ;  /* 0x0000001f001f7308 */ /* 0x000e620000000800 */
[----:B------:R-:W-:Y:S01]  /*154c0*/  FADD.FTZ R5, R201, R14 ;  /* 0x0000000ec9057221 */ /* 0x000fe20000010000 */
[----:B------:R-:W-:-:S06]  /*154d0*/  FADD.FTZ R7, R27, R48 ;  /* 0x000000301b077221 */ /* 0x000fcc0000010000 */
[----:B------:R-:W2:Y:S08]  /*154e0*/  MUFU.EX2 R40, R40 ;  /* 0x0000002800287308 */ /* 0x000eb00000000800 */
[----:B------:R-:W4:Y:S01]  /*154f0*/  MUFU.EX2 R208, R208 ;  /* 0x000000d000d07308 */ /* 0x000f220000000800 */
[----:B------:R-:W-:Y:S01]  /*15500*/  FADD.FTZ R14, R38, R5 ;  /* 0x00000005260e7221 */ /* 0x000fe20000010000 */
[----:B---3--:R-:W-:-:S06]  /*15510*/  FADD.FTZ R48, R206, R7 ;  /* 0x00000007ce307221 */ /* 0x008fcc0000010000 */
[----:B------:R-:W3:Y:S08]  /*15520*/  MUFU.EX2 R205, R205 ;  /* 0x000000cd00cd7308 */ /* 0x000ef00000000800 */
[----:B------:R-:W3:Y:S01]  /*15530*/  MUFU.EX2 R125, R125 ;  /* 0x0000007d007d7308 */ /* 0x000ee20000000800 */
[----:B0-----:R-:W-:Y:S01]  /*15540*/  FADD.FTZ R5, R203, R14 ;  /* 0x0000000ecb057221 */ /* 0x001fe20000010000 */
[----:B-1----:R-:W-:-:S06]  /*15550*/  FADD.FTZ R7, R31, R48 ;  /* 0x000000301f077221 */ /* 0x002fcc0000010000 */
[----:B------:R-:W0:Y:S08]  /*15560*/  MUFU.EX2 R0, R51 ;  /* 0x0000003300007308 */ /* 0x000e300000000800 */
[----:B------:R-:W1:Y:S01]  /*15570*/  MUFU.EX2 R210, R210 ;  /* 0x000000d200d27308 */ /* 0x000e620000000800 */
[----:B--2---:R-:W-:Y:S01]  /*15580*/  FADD.FTZ R14, R40, R5 ;  /* 0x00000005280e7221 */ /* 0x004fe20000010000 */
[----:B----4-:R-:W-:-:S06]  /*15590*/  FADD.FTZ R48, R208, R7 ;  /* 0x00000007d0307221 */ /* 0x010fcc0000010000 */
[----:B------:R-:W2:Y:S08]  /*155a0*/  MUFU.EX2 R207, R207 ;  /* 0x000000cf00cf7308 */ /* 0x000eb00000000800 */
[----:B------:R-:W4:Y:S01]  /*155b0*/  MUFU.EX2 R131, R131 ;  /* 0x0000008300837308 */ /* 0x000f220000000800 */
[----:B---3--:R-:W-:Y:S01]  /*155c0*/  FADD.FTZ R5, R205, R14 ;  /* 0x0000000ecd057221 */ /* 0x008fe20000010000 */
[----:B------:R-:W-:-:S06]  /*155d0*/  FADD.FTZ R7, R125, R48 ;  /* 0x000000307d077221 */ /* 0x000fcc0000010000 */
        /* <DEDUP_REMOVED lines=20> */
[----:B------:R-:W2:Y:S01]  /*15720*/  MUFU.EX2 R3, R3 ;  /* 0x0000000300037308 */ /* 0x000ea20000000800 */
[----:B---3--:R-:W-:Y:S01]  /*15730*/  FADD.FTZ R5, R211, R14 ;  /* 0x0000000ed3057221 */ /* 0x008fe20000010000 */
[----:B------:R-:W-:-:S06]  /*15740*/  FADD.FTZ R7, R139, R52 ;  /* 0x000000348b077221 */ /* 0x000fcc0000010000 */
[----:B------:R-:W3:Y:S01]  /*15750*/  MUFU.EX2 R48, R35 ;  /* 0x0000002300307308 */ /* 0x000ee20000000800 */
[----:B0-----:R-:W-:Y:S01]  /*15760*/  FADD.FTZ R54, R46, R5 ;  /* 0x000000052e367221 */ /* 0x001fe20000010000 */
[----:B-1----:R-:W-:-:S06]  /*15770*/  FADD.FTZ R52, R216, R7 ;  /* 0x00000007d8347221 */ /* 0x002fcc0000010000 */
[----:B------:R-:W0:Y:S01]  /*15780*/  MUFU.EX2 R25, R25 ;  /* 0x0000001900197308 */ /* 0x000e220000000800 */
[----:B--2---:R-:W-:-:S07]  /*15790*/  FADD.FTZ R5, R3, R54 ;  /* 0x0000003603057221 */ /* 0x004fce0000010000 */
[----:B------:R-:W1:Y:S01]  /*157a0*/  MUFU.EX2 R50, R39 ;  /* 0x0000002700327308 */ /* 0x000e620000000800 */
[----:B------:R-:W-:Y:S01]  /*157b0*/  FADD.FTZ R7, R141, R52 ;  /* 0x000000348d077221 */ /* 0x000fe20000010000 */
[----:B------:R-:W-:Y:S01]  /*157c0*/  F2FP.F16.F32.PACK_AB R177, R4, R177 ;  /* 0x000000b104b1723e */ /* 0x000fe200000000ff */
[----:B---3--:R-:W-:-:S05]  /*157d0*/  FADD.FTZ R4, R48, R5 ;  /* 0x0000000530047221 */ /* 0x008fca0000010000 */
[----:B------:R-:W2:Y:S01]  /*157e0*/  MUFU.EX2 R127, R127 ;  /* 0x0000007f007f7308 */ /* 0x000ea20000000800 */
[----:B0-----:R-:W-:-:S07]  /*157f0*/  FADD.FTZ R5, R25, R4 ;  /* 0x0000000419057221 */ /* 0x001fce0000010000 */
[----:B------:R-:W0:Y:S01]  /*15800*/  MUFU.EX2 R52, R129 ;  /* 0x0000008100347308 */ /* 0x000e220000000800 */
[----:B------:R-:W-:Y:S01]  /*15810*/  F2FP.F16.F32.PACK_AB R179, R6, R179 ;  /* 0x000000b306b3723e */ /* 0x000fe200000000ff */
[----:B-1----:R-:W-:-:S06]  /*15820*/  FADD.FTZ R6, R50, R5 ;  /* 0x0000000532067221 */ /* 0x002fcc0000010000 */
[----:B------:R-:W1:Y:S01]  /*15830*/  MUFU.EX2 R218, R218 ;  /* 0x000000da00da7308 */ /* 0x000e620000000800 */
[----:B------:R-:W-:-:S07]  /*15840*/  ISETP.GE.AND P2, PT, R161, 0xb1, PT ;  /* 0x000000b1a100780c */ /* 0x000fce0003f46270 */
[----:B------:R-:W3:Y:S01]  /*15850*/  MUFU.EX2 R133, R133 ;  /* 0x0000008500857308 */ /* 0x000ee20000000800 */
[----:B--2---:R-:W-:-:S07]  /*15860*/  FADD.FTZ R5, R127, R6 ;  /* 0x000000067f057221 */ /* 0x004fce0000010000 */
[----:B------:R-:W2:Y:S08]  /*15870*/  MUFU.EX2 R143, R143 ;  /* 0x0000008f008f7308 */ /* 0x000eb00000000800 */
[----:B------:R-:W4:Y:S01]  /*15880*/  MUFU.EX2 R4, R137 ;  /* 0x0000008900047308 */ /* 0x000f220000000800 */
[----:B------:R-:W-:Y:S01]  /*15890*/  F2FP.F16.F32.PACK_AB R205, R0, R205 ;  /* 0x000000cd00cd723e */ /* 0x000fe200000000ff */
[----:B0-----:R-:W-:Y:S01]  /*158a0*/  FADD.FTZ R0, R52, R5 ;  /* 0x0000000534007221 */ /* 0x001fe20000010000 */
[----:B-1----:R-:W-:Y:S01]  /*158b0*/  FADD.FTZ R14, R218, R7 ;  /* 0x00000007da0e7221 */ /* 0x002fe20000010000 */
[----:B------:R-:W-:Y:S01]  /*158c0*/  IMAD.U32 R236, RZ, RZ, UR52 ;  /* 0x00000034ffec7e24 */ /* 0x000fe2000f8e00ff */
[----:B------:R-:W-:Y:S01]  /*158d0*/  MOV R235, UR49 ;  /* 0x0000003100eb7c02 */ /* 0x000fe20008000f00 */
[----:B---3--:R-:W-:Y:S01]  /*158e0*/  FADD.FTZ R5, R133, R0 ;  /* 0x0000000085057221 */ /* 0x008fe20000010000 */
[----:B------:R-:W-:-:S02]  /*158f0*/  IMAD.U32 R237, RZ, RZ, UR53 ;  /* 0x00000035ffed7e24 */ /* 0x000fc4000f8e00ff */
[----:B------:R-:W-:Y:S02]  /*15900*/  IMAD.U32 R234, RZ, RZ, UR48 ;  /* 0x00000030ffea7e24 */ /* 0x000fe4000f8e00ff */
[----:B------:R-:W-:Y:S02]  /*15910*/  IMAD.U32 R232, RZ, RZ, UR44 ;  /* 0x0000002cffe87e24 */ /* 0x000fe4000f8e00ff */
[----:B------:R-:W-:Y:S02]  /*15920*/  IMAD.U32 R233, RZ, RZ, UR45 ;  /* 0x0000002dffe97e24 */ /* 0x000fe4000f8e00ff */
[----:B------:R-:W-:Y:S02]  /*15930*/  IMAD.U32 R230, RZ, RZ, UR40 ;  /* 0x00000028ffe67e24 */ /* 0x000fe4000f8e00ff */
[----:B------:R-:W-:Y:S01]  /*15940*/  IMAD.U32 R231, RZ, RZ, UR41 ;  /* 0x00000029ffe77e24 */ /* 0x000fe2000f8e00ff */
[----:B------:R-:W-:Y:S01]  /*15950*/  F2FP.F16.F32.PACK_AB R180, R29, R180 ;  /* 0x000000b41db4723e */ /* 0x000fe200000000ff */
[----:B--2---:R-:W-:Y:S01]  /*15960*/  FADD.FTZ R14, R143, R14 ;  /* 0x0000000e8f0e7221 */ /* 0x004fe20000010000 */
[----:B------:R-:W-:Y:S01]  /*15970*/  F2FP.F16.F32.PACK_AB R182, R33, R182 ;  /* 0x000000b621b6723e */ /* 0x000fe200000000ff */
[----:B----4-:R-:W-:Y:S01]  /*15980*/  FADD.FTZ R0, R4, R5 ;  /* 0x0000000504007221 */ /* 0x010fe20000010000 */
        /* <DEDUP_REMOVED lines=99> */
[----:B------:R-:W-:Y:S01]  /*15fc0*/  IMAD.MOV.U32 R25, RZ, RZ, R87 ;  /* 0x000000ffff197224 */ /* 0x000fe200078e0057 */
[----:B------:R-:W-:-:S02]  /*15fd0*/  MOV R29, R87 ;  /* 0x00000057001d7202 */ /* 0x000fc40000000f00 */
[----:B------:R-:W-:Y:S01]  /*15fe0*/  MOV R24, R87 ;  /* 0x0000005700187202 */ /* 0x000fe20000000f00 */
[----:B------:R-:W-:Y:S06]  /*15ff0*/  @!P2 BRA `(.L_x_7470) ;  /* 0x0000005c003ca947 */ /* 0x000fec0003800000 */
[----:B------:R-:W-:Y:S01]  /*16000*/  VIADD R3, R163, 0xfffffffe ;  /* 0xfffffffea3037836 */ /* 0x000fe20000000000 */
[----:B------:R-:W-:Y:S01]  /*16010*/  MOV R7, R222 ;  /* 0x000000de00077202 */ /* 0x000fe20000000f00 */
[----:B------:R-:W-:Y:S01]  /*16020*/  IMAD.MOV.U32 R4, RZ, RZ, R92 ;  /* 0x000000ffff047224 */ /* 0x000fe200078e005c */
        /* <DEDUP_REMOVED lines=34> */
.L_x_7480:
[----:B------:R-:W2:Y:S01]  /*16250*/  LDL R8, [R1] ;  /* 0x0000000001087983 */ /* 0x000ea20000100800 */
[----:B------:R-:W-:Y:S01]  /*16260*/  VIADD R222, R7, 0x1 ;  /* 0x0000000107de7836 */ /* 0x000fe20000000000 */
[----:B------:R-:W-:Y:S05]  /*16270*/  YIELD ;  /* 0x0000000000007946 */ /* 0x000fea0003800000 */
[----:B------:R-:W-:-:S04]  /*16280*/  ISETP.NE.AND P3, PT, R222, 0x2, PT ;  /* 0x00000002de00780c */ /* 0x000fc80003f65270 */
[----:B------:R-:W-:Y:S02]  /*16290*/  SEL R229, RZ, 0x1, P3 ;  /* 0x00000001ffe57807 */ /* 0x000fe40001800000 */
[----:B------:R-:W-:Y:S02]  /*162a0*/  SEL R222, R222, RZ, P3 ;  /* 0x000000ffdede7207 */ /* 0x000fe40001800000 */
[----:B------:R-:W-:Y:S02]  /*162b0*/  LOP3.LUT R229, R6, R229, RZ, 0x3c, !PT ;  /* 0x000000e506e57212 */ /* 0x000fe400078e3cff */
[----:B--2---:R-:W-:-:S13]  /*162c0*/  ISETP.NE.AND P2, PT, R8, RZ, PT ;  /* 0x000000ff0800720c */ /* 0x004fda0003f45270 */
[----:B------:R-:W-:Y:S05]  /*162d0*/  @P2 BRA `(.L_x_7471) ;  /* 0x0000000000302947 */ /* 0x000fea0003800000 */
[----:B------:R-:W-:Y:S05]  /*162e0*/  @!P0 BRA `(.L_x_7472) ;  /* 0x0000000000048947 */ /* 0x000fea0003800000 */
[----:B------:R-:W-:Y:S01]  /*162f0*/  BPT.TRAP 0x1 ;  /* 0x000000040000795c */ /* 0x000fe20000300000 */
.L_x_7472:
[----:B------:R-:W-:Y:S01]  /*16300*/  IMAD R8, R222, 0x8, R2 ;  /* 0x00000008de087824 */ /* 0x000fe200078e0202 */
[----:B------:R-:W-:-:S04]  /*16310*/  SHF.L.U32 R9, R229, 0x1f, RZ ;  /* 0x0000001fe5097819 */ /* 0x000fc800000006ff */
[----:B------:R0:W1:Y:S01]  /*16320*/  SYNCS.PHASECHK.TRANS64.TRYWAIT P3, [R8+URZ+0x34830], R9 ;  /* 0x03483009080075a7 */ /* 0x000062000806017f */
[----:B------:R-:W-:Y:S05]  /*16330*/  @!P0 BRA `(.L_x_7473) ;  /* 0x0000000000048947 */ /* 0x000fea0003800000 */
[----:B------:R-:W-:Y:S01]  /*16340*/  BPT.TRAP 0x1 ;  /* 0x000000040000795c */ /* 0x000fe20000300000 */
.L_x_7473:
[----:B------:R-:W-:Y:S04]  /*16350*/  BSSY B0, `(.L_x_7471) ;  /* 0x0000004000007945 */ /* 0x000fe80003800000 */
[----:B-1----:R-:W-:Y:S05]  /*16360*/  @P3 BRA `(.L_x_7474) ;  /* 0x0000000000083947 */ /* 0x002fea0003800000 */
[----:B------:R-:W1:Y:S02]  /*16370*/  SYNCS.PHASECHK.TRANS64.TRYWAIT P3, [R8+URZ+0x34830], R9 ;  /* 0x03483009080075a7 */ /* 0x000e64000806017f */
[----:B-1----:R-:W-:Y:S05]  /*16380*/  @!P3 BRA `(.L_x_7475) ;  /* 0x000001000084b947 */ /* 0x002fea0003800000 */
.L_x_7474:
[----:B------:R-:W-:Y:S05]  /*16390*/  BSYNC B0 ;  /* 0x0000000000007941 */ /* 0x000fea0003800000 */
.L_x_7471:
[----:B01----:R-:W2:Y:S04]  /*163a0*/  LDL R8, [R1+0x18] ;  /* 0x0000180001087983 */ /* 0x003ea80000100800 */
[----:B------:R-:W3:Y:S01]  /*163b0*/  LDL.64 R20, [R1+0x10] ;  /* 0x0000100001147983 */ /* 0x000ee20000100a00 */
[----:B------:R-:W0:Y:S01]  /*163c0*/  S2R R10, SR_TID.X ;  /* 0x00000000000a7919 */ /* 0x000e220000002100 */
[----:B------:R-:W-:Y:S05]  /*163d0*/  WARPSYNC.ALL ;  /* 0x0000000000007948 */ /* 0x000fea0003800000 */
[----:B------:R-:W-:Y:S01]  /*163e0*/  MOV R11, 0x40000040 ;  /* 0x40000040000b7802 */ /* 0x000fe20000000f00 */
[----:B------:R-:W4:Y:S01]  /*163f0*/  LDL.64 R92, [R1+0x8] ;  /* 0x00000800015c7983 */ /* 0x000f220000100a00 */
[----:B0-----:R-:W-:-:S05]  /*16400*/  SHF.R.U32.HI R10, RZ, 0x7, R10 ;  /* 0x00000007ff0a7819 */ /* 0x001fca000001160a */
[----:B------:R-:W-:-:S05]  /*16410*/  VIADD R90, R10, 0x8 ;  /* 0x000000080a5a7836 */ /* 0x000fca0000000000 */
[----:B------:R0:W-:Y:S01]  /*16420*/  BAR.SYNC.DEFER_BLOCKING R90, 0x100 ;  /* 0x0004005a0000751d */ /* 0x0001e20000010000 */
[----:B------:R-:W-:-:S05]  /*16430*/  R2UR UR55, R11 ;  /* 0x000000000b3772ca */ /* 0x000fca00000e0000 */
[----:B------:R-:W-:Y:S01]  /*16440*/  WARPGROUP.ARRIVE ;  /* 0x00000000000079c5 */ /* 0x000fe20000000000 */
[----:B------:R-:W-:Y:S01]  /*16450*/  IMAD.MOV.U32 R9, RZ, RZ, 0x40000040 ;  /* 0x40000040ff097424 */ /* 0x000fe200078e00ff */
[----:B------:R-:W-:-:S04]  /*16460*/  MOV R13, 0x40000040 ;  /* 0x40000040000d7802 */ /* 0x000fc80000000f00 */
[----:B------:R-:W-:Y:S02]  /*16470*/  R2UR UR59, R13 ;  /* 0x000000000d3b72ca */ /* 0x000fe400000e0000 */
[----:B------:R-:W-:-:S11]  /*16480*/  R2UR UR7, R9 ;  /* 0x00000000090772ca */ /* 0x000fd600000e0000 */
[----:B------:R-:W-:Y:S02]  /*16490*/  MOV R11, UR59 ;  /* 0x0000003b000b7c02 */ /* 0x000fe40008000f00 */
[----:B------:R-:W-:Y:S01]  /*164a0*/  UMOV UR59, UR7 ;  /* 0x00000007003b7c82 */ /* 0x000fe20008000000 */
[----:B------:R-:W-:Y:S02]  /*164b0*/  MOV R227, UR38 ;  /* 0x0000002600e37c02 */ /* 0x000fe40008000f00 */
[C---:B------:R-:W-:Y:S02]  /*164c0*/  R2UR UR7, R9.reuse ;  /* 0x00000000090772ca */ /* 0x040fe400000e0000 */
[C---:B------:R-:W-:Y:S02]  /*164d0*/  R2UR UR19, R9.reuse ;  /* 0x00000000091372ca */ /* 0x040fe400000e0000 */
[C---:B------:R-:W-:Y:S02]  /*164e0*/  R2UR UR31, R9.reuse ;  /* 0x00000000091f72ca */ /* 0x040fe400000e0000 */
[----:B------:R-:W-:Y:S01]  /*164f0*/  R2UR UR43, R9 ;  /* 0x00000000092b72ca */ /* 0x000fe200000e0000 */
[----:B--2---:R-:W-:Y:S01]  /*16500*/  IMAD R10, R222, 0xb00, R8 ;  /* 0x00000b00de0a7824 */ /* 0x004fe200078e0208 */
[----:B---3--:R-:W-:-:S02]  /*16510*/  R2UR UR22, R20 ;  /* 0x00000000141672ca */ /* 0x008fc400000e0000 */
[----:B------:R-:W-:Y:S02]  /*16520*/  R2UR UR23, R21 ;  /* 0x00000000151772ca */ /* 0x000fe400000e0000 */
[----:B------:R-:W-:-:S09]  /*16530*/  R2UR UR54, R10 ;  /* 0x000000000a3672ca */ /* 0x000fd200000e0000 */
[----:B------:R-:W-:Y:S02]  /*16540*/  UMOV UR52, UR22 ;  /* 0x0000001600347c82 */ /* 0x000fe40008000000 */
[----:B------:R-:W-:Y:S02]  /*16550*/  UMOV UR53, UR23 ;  /* 0x0000001700357c82 */ /* 0x000fe40008000000 */
[----:B------:R-:W-:Y:S01]  /*16560*/  HGMMA.64x16x16.F32 R168, gdesc[UR52], RZ, !UPT, gsb0 ;  /* 0x0020000034a879f0 */ /* 0x000fe2000c0008ff */
[C---:B------:R-:W-:Y:S02]  /*16570*/  VIADD R12, R10.reuse, 0x100 ;  /* 0x000001000a0c7836 */ /* 0x040fe40000000000 */
[----:B------:R-:W-:-:S03]  /*16580*/  VIADD R8, R10, 0x80 ;  /* 0x000000800a087836 */ /* 0x000fc60000000000 */
[----:B------:R-:W-:Y:S02]  /*16590*/  R2UR UR58, R12 ;  /* 0x000000000c3a72ca */ /* 0x000fe400000e0000 */
[----:B------:R-:W-:Y:S01]  /*165a0*/  R2UR UR6, R8 ;  /* 0x00000000080672ca */ /* 0x000fe200000e0000 */
[----:B------:R-:W-:Y:S01]  /*165b0*/  UMOV UR56, UR22 ;  /* 0x0000001600387c82 */ /* 0x000fe20008000000 */
[----:B------:R-:W-:-:S09]  /*165c0*/  UMOV UR57, UR23 ;  /* 0x0000001700397c82 */ /* 0x000fd20008000000 */
[----:B0-----:R-:W-:Y:S02]  /*165d0*/  MOV R90, UR58 ;  /* 0x0000003a005a7c02 */ /* 0x001fe40008000f00 */
[----:B------:R-:W-:Y:S01]  /*165e0*/  UMOV UR58, UR6 ;  /* 0x00000006003a7c82 */ /* 0x000fe20008000000 */
[----:B------:R-:W-:Y:S02]  /*165f0*/  WARPGROUP.DEPBAR.LE gsb0, 0x0 ;  /* 0x00008000000079c5 */ /* 0x000fe40000010000 */
[----:B------:R-:W-:-:S06]  /*16600*/  WARPGROUP.ARRIVE ;  /* 0x00000000000079c5 */ /* 0x000fcc0000000000 */
[----:B------:R-:W-:Y:S01]  /*16610*/  HGMMA.64x16x16.F32 R160, gdesc[UR56], RZ, !UPT, gsb0 ;  /* 0x0020000038a079f0 */ /* 0x000fe2000c0008ff */
[----:B------:R-:W-:Y:S02]  /*16620*/  R2UR UR59, R11 ;  /* 0x000000000b3b72ca */ /* 0x000fe400000e0000 */
[----:B------:R-:W-:Y:S01]  /*16630*/  R2UR UR58, R90 ;  /* 0x000000005a3a72ca */ /* 0x000fe200000e0000 */
[----:B------:R-:W-:Y:S01]  /*16640*/  UMOV UR56, UR22 ;  /* 0x0000001600387c82 */ /* 0x000fe20008000000 */
[----:B------:R-:W-:Y:S01]  /*16650*/  UMOV UR57, UR23 ;  /* 0x0000001700397c82 */ /* 0x000fe20008000000 */
[----:B------:R-:W-:-:S05]  /*16660*/  VIADD R8, R10, 0x180 ;  /* 0x000001800a087836 */ /* 0x000fca0000000000 */
[----:B------:R-:W-:Y:S01]  /*16670*/  R2UR UR6, R8 ;  /* 0x00000000080672ca */ /* 0x000fe200000e0000 */
[----:B------:R-:W-:-:S05]  /*16680*/  VIADD R8, R10, 0x300 ;  /* 0x000003000a087836 */ /* 0x000fca0000000000 */
[----:B------:R-:W-:Y:S01]  /*16690*/  R2UR UR18, R8 ;  /* 0x00000000081272ca */ /* 0x000fe200000e0000 */
[----:B------:R-:W-:Y:S01]  /*166a0*/  VIADD R8, R10, 0x480 ;  /* 0x000004800a087836 */ /* 0x000fe20000000000 */
[----:B------:R-:W-:Y:S02]  /*166b0*/  WARPGROUP.DEPBAR.LE gsb0, 0x0 ;  /* 0x00008000000079c5 */ /* 0x000fe40000010000 */
[----:B------:R-:W-:-:S06]  /*166c0*/  WARPGROUP.ARRIVE ;  /* 0x00000000000079c5 */ /* 0x000fcc0000000000 */
[----:B------:R-:W-:Y:S01]  /*166d0*/  HGMMA.64x16x16.F32 R152, gdesc[UR56], RZ, !UPT, gsb0 ;  /* 0x00200000389879f0 */ /* 0x000fe2000c0008ff */
[----:B------:R-:W-:Y:S01]  /*166e0*/  R2UR UR30, R8 ;  /* 0x00000000081e72ca */ /* 0x000fe200000e0000 */
[C---:B------:R-:W-:Y:S02]  /*166f0*/  VIADD R8, R10.reuse, 0x2 ;  /* 0x000000020a087836 */ /* 0x040fe40000000000 */
[----:B------:R-:W-:-:S03]  /*16700*/  VIADD R12, R10, 0x280 ;  /* 0x000002800a0c7836 */ /* 0x000fc60000000000 */
[----:B------:R-:W-:Y:S01]  /*16710*/  R2UR UR42, R8 ;  /* 0x00000000082a72ca */ /* 0x000fe200000e0000 */
[----:B------:R-:W-:Y:S01]  /*16720*/  VIADD R8, R10, 0x182 ;  /* 0x000001820a087836 */ /* 0x000fe20000000000 */
[----:B------:R-:W-:Y:S01]  /*16730*/  R2UR UR14, R12 ;  /* 0x000000000c0e72ca */ /* 0x000fe200000e0000 */
[----:B------:R-:W-:Y:S01]  /*16740*/  VIADD R12, R10, 0x380 ;  /* 0x000003800a0c7836 */ /* 0x000fe20000000000 */
[----:B------:R-:W-:Y:S01]  /*16750*/  R2UR UR55, R9 ;  /* 0x00000000093772ca */ /* 0x000fe200000e0000 */
[----:B------:R-:W-:Y:S01]  /*16760*/  IMAD.MOV.U32 R9, RZ, RZ, 0x40000040 ;  /* 0x40000040ff097424 */ /* 0x000fe200078e00ff */
[----:B------:R-:W-:Y:S01]  /*16770*/  R2UR UR54, R8 ;  /* 0x00000000083672ca */ /* 0x000fe200000e0000 */
[----:B------:R-:W-:Y:S01]  /*16780*/  VIADD R8, R10, 0x282 ;  /* 0x000002820a087836 */ /* 0x000fe20000000000 */
[----:B------:R-:W-:Y:S01]  /*16790*/  R2UR UR38, R12 ;  /* 0x000000000c2672ca */ /* 0x000fe200000e0000 */
[----:B------:R-:W-:Y:S01]  /*167a0*/  VIADD R12, R10, 0x500 ;  /* 0x000005000a0c7836 */ /* 0x000fe20000000000 */
[----:B------:R-:W-:-:S02]  /*167b0*/  R2UR UR59, R9 ;  /* 0x00000000093b72ca */ /* 0x000fc400000e0000 */
[----:B------:R-:W-:Y:S02]  /*167c0*/  R2UR UR58, R8 ;  /* 0x00000000083a72ca */ /* 0x000fe400000e0000 */
[----:B------:R-:W-:Y:S02]  /*167d0*/  R2UR UR34, R12 ;  /* 0x000000000c2272ca */ /* 0x000fe400000e0000 */
[----:B------:R-:W-:-:S04]  /*167e0*/  IADD3 R12, R10, 0x102, RZ ;  /* 0x000001020a0c7810 */ /* 0x000fc80007ffe0ff */
[----:B------:R-:W-:Y:S01]  /*167f0*/  R2UR UR50, R12 ;  /* 0x000000000c3272ca */ /* 0x000fe200000e0000 */
[----:B------:R-:W-:Y:S01]  /*16800*/  VIADD R12, R10, 0x202 ;  /* 0x000002020a0c7836 */ /* 0x000fe20000000000 */
[----:B------:R-:W-:Y:S01]  /*16810*/  MOV R20, UR4 ;  /* 0x0000000400147c02 */ /* 0x000fe20008000f00 */
[----:B------:R-:W-:Y:S01]  /*16820*/  UMOV UR56, UR22 ;  /* 0x0000001600387c82 */ /* 0x000fe20008000000 */
[----:B------:R-:W-:Y:S02]  /*16830*/  MOV R11, UR59 ;  /* 0x0000003b000b7c02 */ /* 0x000fe40008000f00 */
[----:B------:R-:W-:Y:S01]  /*16840*/  R2UR UR4, R12 ;  /* 0x000000000c0472ca */ /* 0x000fe200000e0000 */
[----:B------:R-:W-:Y:S01]  /*16850*/  UMOV UR59, UR7 ;  /* 0x00000007003b7c82 */ /* 0x000fe20008000000 */
[----:B------:R-:W-:Y:S01]  /*16860*/  MOV R12, UR58 ;  /* 0x0000003a000c7c02 */ /* 0x000fe20008000f00 */
[----:B------:R-:W-:Y:S01]  /*16870*/  UMOV UR58, UR6 ;  /* 0x00000006003a7c82 */ /* 0x000fe20008000000 */
[----:B------:R-:W-:Y:S01]  /*16880*/  UMOV UR57, UR23 ;  /* 0x0000001700397c82 */ /* 0x000fe20008000000 */
[----:B------:R-:W-:-:S02]  /*16890*/  WARPGROUP.DEPBAR.LE gsb0, 0x0 ;  /* 0x00008000000079c5 */ /* 0x000fc40000010000 */
[----:B-----5:R-:W-:-:S06]  /*168a0*/  WARPGROUP.ARRIVE ;  /* 0x00000000000079c5 */ /* 0x020fcc0000000000 */
        /* <DEDUP_REMOVED lines=9> */
[----:B------:R-:W-:Y:S01]  /*16940*/  HGMMA.64x16x16.F32 R136, gdesc[UR8], RZ, !UPT, gsb0 ;  /* 0x00200000088879f0 */ /* 0x000fe2000c0008ff */
        /* <DEDUP_REMOVED lines=8> */
[----:B------:R-:W-:Y:S02]  /*169d0*/  WARPGROUP.DEPBAR.LE gsb0, 0x0 ;  /* 0x00008000000079c5 */ /* 0x000fe40000010000 */
[----:B------:R-:W-:-:S06]  /*169e0*/  WARPGROUP.ARRIVE ;  /* 0x00000000000079c5 */ /* 0x000fcc0000000000 */
[----:B------:R-:W-:Y:S01]  /*169f0*/  HGMMA.64x16x16.F32 R120, gdesc[UR16], RZ, !UPT, gsb0 ;  /* 0x00200000107879f0 */ /* 0x000fe2000c0008ff */
[----:B------:R-:W-:Y:S02]  /*16a00*/  MOV R228, UR39 ;  /* 0x0000002700e47c02 */ /* 0x000fe40008000f00 */
[----:B------:R-:W-:Y:S02]  /*16a10*/  R2UR UR39, R13 ;  /* 0x000000000d2772ca */ /* 0x000fe400000e0000 */
[----:B------:R-:W-:Y:S01]  /*16a20*/  MOV R226, UR37 ;  /* 0x0000002500e27c02 */ /* 0x000fe20008000f00 */
[----:B------:R-:W-:Y:S01]  /*16a30*/  UMOV UR37, UR23 ;  /* 0x0000001700257c82 */ /* 0x000fe20008000000 */
[----:B------:R-:W-:Y:S01]  /*16a40*/  MOV R15, UR36 ;  /* 0x00000024000f7c02 */ /* 0x000fe20008000f00 */
[----:B------:R-:W-:Y:S01]  /*16a50*/  UMOV UR36, UR22 ;  /* 0x0000001600247c82 */ /* 0x000fe20008000000 */
        /* <DEDUP_REMOVED lines=14> */
[----:B------:R-:W-:Y:S01]  /*16b40*/  R2UR UR47, R89 ;  /* 0x00000000592f72ca */ /* 0x000fe200000e0000 */
[----:B------:R-:W-:-:S03]  /*16b50*/  IMAD.MOV.U32 R89, RZ, RZ, 0x40000040 ;  /* 0x40000040ff597424 */ /* 0x000fc600078e00ff */
[----:B------:R-:W-:Y:S01]  /*16b60*/  R2UR UR46, R88 ;  /* 0x00000000582e72ca */ /* 0x000fe200000e0000 */
[----:B------:R-:W-:Y:S02]  /*16b70*/  WARPGROUP.DEPBAR.LE gsb0, 0x0 ;  /* 0x00008000000079c5 */ /* 0x000fe40000010000 */
[----:B------:R-:W-:-:S06]  /*16b80*/  WARPGROUP.ARRIVE ;  /* 0x00000000000079c5 */ /* 0x000fcc0000000000 */
[----:B------:R-:W-:Y:S01]  /*16b90*/  HGMMA.64x16x16.F32 R96, gdesc[UR28], RZ, !UPT, gsb0 ;  /* 0x002000001c6079f0 */ /* 0x000fe2000c0008ff */
[----:B------:R-:W-:Y:S02]  /*16ba0*/  IADD3 R88, R10, 0x302, RZ ;  /* 0x000003020a587810 */ /* 0x000fe40007ffe0ff */
[----:B------:R-:W-:Y:S01]  /*16bb0*/  R2UR UR7, R89 ;  /* 0x00000000590772ca */ /* 0x000fe200000e0000 */
[----:B------:R-:W-:Y:S01]  /*16bc0*/  IMAD.MOV.U32 R89, RZ, RZ, 0x40000040 ;  /* 0x40000040ff597424 */ /* 0x000fe200078e00ff */
[----:B------:R-:W-:Y:S01]  /*16bd0*/  R2UR UR6, R88 ;  /* 0x00000000580672ca */ /* 0x000fe200000e0000 */
[----:B------:R-:W-:Y:S01]  /*16be0*/  VIADD R88, R10, 0x402 ;  /* 0x000004020a587836 */ /* 0x000fe20000000000 */
[----:B------:R-:W-:Y:S02]  /*16bf0*/  R2UR UR35, R13 ;  /* 0x000000000d2372ca */ /* 0x000fe400000e0000 */
[----:B------:R-:W-:Y:S01]  /*16c00*/  R2UR UR15, R89 ;  /* 0x00000000590f72ca */ /* 0x000fe200000e0000 */
[----:B------:R-:W-:Y:S01]  /*16c10*/  IMAD.MOV.U32 R89, RZ, RZ, 0x40000040 ;  /* 0x40000040ff597424 */ /* 0x000fe200078e00ff */
[----:B------:R-:W-:Y:S01]  /*16c20*/  R2UR UR14, R88 ;  /* 0x00000000580e72ca */ /* 0x000fe200000e0000 */
[----:B------:R-:W-:Y:S01]  /*16c30*/  VIADD R88, R10, 0x502 ;  /* 0x000005020a587836 */ /* 0x000fe20000000000 */
[----:B------:R-:W-:-:S02]  /*16c40*/  MOV R225, UR21 ;  /* 0x0000001500e17c02 */ /* 0x000fc40008000f00 */
[----:B------:R-:W-:Y:S02]  /*16c50*/  MOV R224, UR20 ;  /* 0x0000001400e07c02 */ /* 0x000fe40008000f00 */
[----:B----4-:R-:W-:Y:S02]  /*16c60*/  R2UR UR20, R92 ;  /* 0x000000005c1472ca */ /* 0x010fe400000e0000 */
[----:B------:R-:W-:Y:S02]  /*16c70*/  R2UR UR21, R93 ;  /* 0x000000005d1572ca */ /* 0x000fe400000e0000 */
[----:B------:R-:W-:Y:S02]  /*16c80*/  R2UR UR38, R88 ;  /* 0x00000000582672ca */ /* 0x000fe400000e0000 */
[----:B------:R-:W-:Y:S01]  /*16c90*/  R2UR UR39, R89 ;  /* 0x00000000592772ca */ /* 0x000fe200000e0000 */
[----:B------:R-:W-:Y:S01]  /*16ca0*/  UMOV UR32, UR22 ;  /* 0x0000001600207c82 */ /* 0x000fe20008000000 */
[----:B------:R-:W-:Y:S01]  /*16cb0*/  UMOV UR33, UR23 ;  /* 0x0000001700217c82 */ /* 0x000fe20008000000 */
[----:B------:R-:W-:-:S02]  /*16cc0*/  WARPGROUP.DEPBAR.LE gsb0, 0x0 ;  /* 0x00008000000079c5 */ /* 0x000fc40000010000 */
[----:B------:R-:W-:-:S06]  /*16cd0*/  WARPGROUP.ARRIVE ;  /* 0x00000000000079c5 */ /* 0x000fcc0000000000 */
[----:B------:R-:W-:Y:S01]  /*16ce0*/  HGMMA.64x16x16.F32 R88, gdesc[UR32], RZ, !UPT, gsb0 ;  /* 0x00200000205879f0 */ /* 0x000fe2000c0008ff */
[----:B------:R-:W-:Y:S01]  /*16cf0*/  UMOV UR40, UR20 ;  /* 0x0000001400287c82 */ /* 0x000fe20008000000 */
[----:B------:R-:W-:Y:S01]  /*16d00*/  UMOV UR41, UR21 ;  /* 0x0000001500297c82 */ /* 0x000fe20008000000 */
        /* <DEDUP_REMOVED lines=16> */
[----:B------:R-:W-:Y:S01]  /*16e10*/  IMAD.MOV.U32 R13, RZ, RZ, 0x40000040 ;  /* 0x40000040ff0d7424 */ /* 0x000fe200078e00ff */
[----:B------:R-:W-:Y:S02]  /*16e20*/  WARPGROUP.DEPBAR.LE gsb0, 0x0 ;  /* 0x00008000000079c5 */ /* 0x000fe40000010000 */
[----:B------:R-:W-:-:S06]  /*16e30*/  WARPGROUP.ARRIVE ;  /* 0x00000000000079c5 */ /* 0x000fcc0000000000 */
[----:B------:R-:W-:Y:S01]  /*16e40*/  HGMMA.64x16x16.F32 R144, gdesc[UR52], R144, gsb0 ;  /* 0x00200000349079f0 */ /* 0x000fe20008000890 */
[----:B------:R-:W-:Y:S02]  /*16e50*/  MOV R21, UR5 ;  /* 0x0000000500157c02 */ /* 0x000fe40008000f00 */
[----:B------:R-:W-:Y:S01]  /*16e60*/  R2UR UR5, R13 ;  /* 0x000000000d0572ca */ /* 0x000fe200000e0000 */
[----:B------:R-:W-:Y:S01]  /*16e70*/  UMOV UR58, UR4 ;  /* 0x00000004003a7c82 */ /* 0x000fe20008000000 */
[----:B------:R-:W-:Y:S01]  /*16e80*/  UMOV UR56, UR20 ;  /* 0x0000001400387c82 */ /* 0x000fe20008000000 */
[----:B------:R-:W-:-:S10]  /*16e90*/  UMOV UR57, UR21 ;  /* 0x0000001500397c82 */ /* 0x000fd40008000000 */
[----:B------:R-:W-:Y:S01]  /*16ea0*/  UMOV UR59, UR5 ;  /* 0x00000005003b7c82 */ /* 0x000fe20008000000 */
        /* <DEDUP_REMOVED lines=44> */
[----:B------:R-:W-:Y:S02]  /*17170*/  IADD3 R8, R10, 0x4, RZ ;  /* 0x000000040a087810 */ /* 0x000fe40007ffe0ff */
[----:B------:R-:W-:Y:S02]  /*17180*/  R2UR UR4, R236 ;  /* 0x00000000ec0472ca */ /* 0x000fe400000e0000 */
        /* <DEDUP_REMOVED lines=77> */
[----:B------:R-:W-:Y:S01]  /*17660*/  VIADD R8, R10, 0x484 ;  /* 0x000004840a087836 */ /* 0x000fe20000000000 */
[----:B------:R-:W-:Y:S01]  /*17670*/  MOV R9, 0x40000040 ;  /* 0x4000004000097802 */ /* 0x000fe20000000f00 */
        /* <DEDUP_REMOVED lines=10> */
[----:B------:R-:W-:-:S09]  /*17720*/  UMOV UR9, UR5 ;  /* 0x0000000500097c82 */ /* 0x000fd20008000000 */
[----:B------:R-:W-:Y:S01]  /*17730*/  MOV R8, UR10 ;  /* 0x0000000a00087c02 */ /* 0x000fe20008000f00 */
[----:B------:R-:W-:Y:S01]  /*17740*/  UMOV UR10, UR6 ;  /* 0x00000006000a7c82 */ /* 0x000fe20008000000 */
[----:B------:R-:W-:Y:S01]  /*17750*/  MOV R9, UR11 ;  /* 0x0000000b00097c02 */ /* 0x000fe20008000f00 */
        /* <DEDUP_REMOVED lines=107> */
[----:B------:R-:W-:Y:S01]  /*17e10*/  VIADD R8, R10, 0x680 ;  /* 0x000006800a087836 */ /* 0x000fe20000000000 */
[----:B------:R-:W-:Y:S01]  /*17e20*/  MOV R9, 0x40000040 ;  /* 0x4000004000097802 */ /* 0x000fe20000000f00 */
[----:B------:R-:W-:Y:S02]  /*17e30*/  WARPGROUP.DEPBAR.LE gsb0, 0x0 ;  /* 0x00008000000079c5 */ /* 0x000fe40000010000 */
[----:B------:R-:W-:-:S08]  /*17e40*/  WARPGROUP.ARRIVE ;  /* 0x00000000000079c5 */ /* 0x000fd00000000000 */
[----:B------:R-:W-:Y:S01]  /*17e50*/  HGMMA.64x16x16.F32 R88, gdesc[UR20], R88, gsb0 ;  /* 0x00200000145879f0 */ /* 0x000fe20008000858 */
[----:B------:R-:W-:Y:S01]  /*17e60*/  R2UR UR10, R8 ;  /* 0x00000000080a72ca */ /* 0x000fe200000e0000 */
[----:B------:R-:W-:Y:S01]  /*17e70*/  VIADD R8, R10, 0x700 ;  /* 0x000007000a087836 */ /* 0x000fe20000000000 */
[----:B------:R-:W-:Y:S01]  /*17e80*/  R2UR UR11, R9 ;  /* 0x00000000090b72ca */ /* 0x000fe200000e0000 */
[----:B------:R-:W-:-:S03]  /*17e90*/  IMAD.MOV.U32 R9, RZ, RZ, 0x40000040 ;  /* 0x40000040ff097424 */ /* 0x000fc600078e00ff */
[----:B------:R-:W-:Y:S01]  /*17ea0*/  R2UR UR14, R8 ;  /* 0x00000000080e72ca */ /* 0x000fe200000e0000 */
[C---:B------:R-:W-:Y:S01]  /*17eb0*/  VIADD R8, R10.reuse, 0x780 ;  /* 0x000007800a087836 */ /* 0x040fe20000000000 */
[----:B------:R-:W-:Y:S01]  /*17ec0*/  R2UR UR15, R9 ;  /* 0x00000000090f72ca */ /* 0x000fe200000e0000 */
[----:B------:R-:W-:Y:S01]  /*17ed0*/  IMAD.MOV.U32 R9, RZ, RZ, 0x40000040 ;  /* 0x40000040ff097424 */ /* 0x000fe200078e00ff */
[----:B------:R-:W-:Y:S01]  /*17ee0*/  IADD3 R12, R10, 0x580, RZ ;  /* 0x000005800a0c7810 */ /* 0x000fe20007ffe0ff */
[----:B------:R-:W-:Y:S01]  /*17ef0*/  IMAD.MOV.U32 R13, RZ, RZ, 0x40000040 ;  /* 0x40000040ff0d7424 */ /* 0x000fe200078e00ff */
[----:B------:R-:W-:Y:S02]  /*17f00*/  R2UR UR18, R8 ;  /* 0x00000000081272ca */ /* 0x000fe400000e0000 */
[----:B------:R-:W-:Y:S01]  /*17f10*/  R2UR UR19, R9 ;  /* 0x00000000091372ca */ /* 0x000fe200000e0000 */
[----:B------:R-:W-:Y:S01]  /*17f20*/  IMAD.MOV.U32 R9, RZ, RZ, 0x40000040 ;  /* 0x40000040ff097424 */ /* 0x000fe200078e00ff */
[----:B------:R-:W-:-:S02]  /*17f30*/  R2UR UR4, R232 ;  /* 0x00000000e80472ca */ /* 0x000fc400000e0000 */
[----:B------:R-:W-:Y:S02]  /*17f40*/  R2UR UR5, R233 ;  /* 0x00000000e90572ca */ /* 0x000fe400000e0000 */
[----:B------:R-:W-:Y:S02]  /*17f50*/  IADD3 R8, R10, 0x800, RZ ;  /* 0x000008000a087810 */ /* 0x000fe40007ffe0ff */
[----:B------:R-:W-:Y:S02]  /*17f60*/  R2UR UR58, R12 ;  /* 0x000000000c3a72ca */ /* 0x000fe400000e0000 */
[----:B------:R-:W-:Y:S02]  /*17f70*/  R2UR UR59, R13 ;  /* 0x000000000d3b72ca */ /* 0x000fe400000e0000 */
[----:B------:R-:W-:Y:S01]  /*17f80*/  R2UR UR38, R8 ;  /* 0x00000000082672ca */ /* 0x000fe200000e0000 */
[----:B------:R-:W-:Y:S01]  /*17f90*/  VIADD R8, R10, 0x880 ;  /* 0x000008800a087836 */ /* 0x000fe20000000000 */
[----:B------:R-:W-:Y:S01]  /*17fa0*/  R2UR UR39, R9 ;  /* 0x00000000092772ca */ /* 0x000fe200000e0000 */
[----:B------:R-:W-:Y:S01]  /*17fb0*/  IMAD.MOV.U32 R9, RZ, RZ, 0x40000040 ;  /* 0x40000040ff097424 */ /* 0x000fe200078e00ff */
[----:B------:R-:W-:-:S02]  /*17fc0*/  UMOV UR56, UR4 ;  /* 0x0000000400387c82 */ /* 0x000fc40008000000 */
[----:B------:R-:W-:Y:S01]  /*17fd0*/  R2UR UR26, R8 ;  /* 0x00000000081a72ca */ /* 0x000fe200000e0000 */
[----:B------:R-:W-:Y:S01]  /*17fe0*/  VIADD R8, R10, 0x900 ;  /* 0x000009000a087836 */ /* 0x000fe20000000000 */
[----:B------:R-:W-:Y:S01]  /*17ff0*/  R2UR UR27, R9 ;  /* 0x00000000091b72ca */ /* 0x000fe200000e0000 */
[----:B------:R-:W-:Y:S01]  /*18000*/  UMOV UR57, UR5 ;  /* 0x0000000500397c82 */ /* 0x000fe20008000000 */
        /* <DEDUP_REMOVED lines=19> */
[----:B------:R-:W-:-:S03]  /*18140*/  IMAD.MOV.U32 R9, RZ, RZ, 0x40000040 ;  /* 0x40000040ff097424 */ /* 0x000fc600078e00ff */
        /* <DEDUP_REMOVED lines=9> */
[C---:B------:R-:W-:Y:S01]  /*181e0*/  VIADD R8, R10.reuse, 0x702 ;  /* 0x000007020a087836 */ /* 0x040fe20000000000 */
[----:B------:R-:W-:Y:S01]  /*181f0*/  R2UR UR21, R9 ;  /* 0x00000000091572ca */ /* 0x000fe200000e0000 */
[----:B------:R-:W-:Y:S02]  /*18200*/  IMAD.MOV.U32 R9, RZ, RZ, 0x40000040 ;  /* 0x40000040ff097424 */ /* 0x000fe400078e00ff */
[----:B------:R-:W-:Y:S02]  /*18210*/  VIADD R12, R10, 0x600 ;  /* 0x000006000a0c7836 */ /* 0x000fe40000000000 */
[----:B------:R-:W-:Y:S01]  /*18220*/  IMAD.MOV.U32 R13, RZ, RZ, 0x40000040 ;  /* 0x40000040ff0d7424 */ /* 0x000fe200078e00ff */
[----:B------:R-:W-:Y:S02]  /*18230*/  R2UR UR58, R8 ;  /* 0x00000000083a72ca */ /* 0x000fe400000e0000 */
[----:B------:R-:W-:-:S02]  /*18240*/  R2UR UR59, R9 ;  /* 0x00000000093b72ca */ /* 0x000fc400000e0000 */
[----:B------:R-:W-:Y:S02]  /*18250*/  R2UR UR6, R12 ;  /* 0x000000000c0672ca */ /* 0x000fe400000e0000 */
[----:B------:R-:W-:Y:S01]  /*18260*/  R2UR UR7, R13 ;  /* 0x000000000d0772ca */ /* 0x000fe200000e0000 */
[----:B------:R-:W-:Y:S02]  /*18270*/  WARPGROUP.DEPBAR.LE gsb0, 0x0 ;  /* 0x00008000000079c5 */ /* 0x000fe40000010000 */
[----:B------:R-:W-:-:S04]  /*18280*/  WARPGROUP.ARRIVE ;  /* 0x00000000000079c5 */ /* 0x000fc80000000000 */
[----:B------:R-:W-:Y:S01]  /*18290*/  MOV R9, UR58 ;  /* 0x0000003a00097c02 */ /* 0x000fe20008000f00 */
[----:B------:R-:W-:Y:S01]  /*182a0*/  UMOV UR56, UR4 ;  /* 0x0000000400387c82 */ /* 0x000fe20008000000 */
[----:B------:R-:W-:Y:S02]  /*182b0*/  MOV R8, UR59 ;  /* 0x0000003b00087c02 */ /* 0x000fe40008000f00 */
[----:B------:R-:W-:Y:S01]  /*182c0*/  UMOV UR58, UR6 ;  /* 0x00000006003a7c82 */ /* 0x000fe20008000000 */
[----:B------:R-:W-:Y:S01]  /*182d0*/  UMOV UR57, UR5 ;  /* 0x0000000500397c82 */ /* 0x000fe20008000000 */
[----:B------:R-:W-:Y:S02]  /*182e0*/  UMOV UR59, UR7 ;  /* 0x00000007003b7c82 */ /* 0x000fe40008000000 */
[----:B------:R-:W-:Y:S01]  /*182f0*/  HGMMA.64x16x16.F32 R160, gdesc[UR56], R160, gsb0 ;  /* 0x0020000038a079f0 */ /* 0x000fe200080008a0 */
[----:B------:R-:W-:Y:S01]  /*18300*/  UMOV UR8, UR4 ;  /* 0x0000000400087c82 */ /* 0x000fe20008000000 */
[----:B------:R-:W-:Y:S01]  /*18310*/  UMOV UR9, UR5 ;  /* 0x0000000500097c82 */ /* 0x000fe20008000000 */
[----:B------:R-:W-:-:S02]  /*18320*/  WARPGROUP.DEPBAR.LE gsb0, 0x0 ;  /* 0x00008000000079c5 */ /* 0x000fc40000010000 */
[----:B------:R-:W-:-:S06]  /*18330*/  WARPGROUP.ARRIVE ;  /* 0x00000000000079c5 */ /* 0x000fcc0000000000 */
[----:B------:R-:W-:Y:S01]  /*18340*/  HGMMA.64x16x16.F32 R152, gdesc[UR8], R152, gsb0 ;  /* 0x00200000089879f0 */ /* 0x000fe20008000898 */
        /* <DEDUP_REMOVED lines=54> */
[----:B------:R-:W-:Y:S01]  /*186b0*/  UMOV UR56, UR36 ;  /* 0x0000002400387c82 */ /* 0x000fe20008000000 */
        /* <DEDUP_REMOVED lines=273> */
[----:B------:R-:W-:Y:S02]  /*197d0*/  R2UR UR38, R227 ;  /* 0x00000000e32672ca */ /* 0x000fe400000e0000 */
[----:B------:R-:W-:Y:S02]  /*197e0*/  R2UR UR37, R226 ;  /* 0x00000000e22572ca */ /* 0x000fe400000e0000 */
[----:B------:R-:W-:Y:S01]  /*197f0*/  R2UR UR36, R15 ;  /* 0x000000000f2472ca */ /* 0x000fe200000e0000 */
[----:B------:R-:W-:Y:S02]  /*19800*/  WARPGROUP.DEPBAR.LE gsb0, 0x0 ;  /* 0x00008000000079c5 */ /* 0x000fe40000010000 */
[----:B------:R-:W-:-:S12]  /*19810*/  @P2 BRA `(.L_x_7476) ;  /* 0x0000000000282947 */ /* 0x000fd80003800000 */
[----:B------:R-:W-:Y:S05]  /*19820*/  @!P0 BRA `(.L_x_7477) ;  /* 0x0000000000048947 */ /* 0x000fea0003800000 */
[----:B------:R-:W-:Y:S01]  /*19830*/  BPT.TRAP 0x1 ;  /* 0x000000040000795c */ /* 0x000fe20000300000 */
.L_x_7477:
[----:B------:R-:W-:Y:S01]  /*19840*/  SHF.L.U32 R6, R6, 0x1f, RZ ;  /* 0x0000001f06067819 */ /* 0x000fe200000006ff */
[----:B------:R-:W-:-:S04]  /*19850*/  IMAD R8, R7, 0x8, R2 ;  /* 0x0000000807087824 */ /* 0x000fc800078e0202 */
[----:B------:R0:W1:Y:S01]  /*19860*/  SYNCS.PHASECHK.TRANS64.TRYWAIT P2, [R8+URZ+0x34850], R6 ;  /* 0x03485006080075a7 */ /* 0x000062000804017f */
[----:B------:R-:W-:Y:S05]  /*19870*/  @!P0 BRA `(.L_x_7478) ;  /* 0x0000000000048947 */ /* 0x000fea0003800000 */
[----:B------:R-:W-:Y:S01]  /*19880*/  BPT.TRAP 0x1 ;  /* 0x000000040000795c */ /* 0x000fe20000300000 */
.L_x_7478:
[----:B-1----:R-:W-:Y:S05]  /*19890*/  @P2 BRA `(.L_x_7476) ;  /* 0x0000000000082947 */ /* 0x002fea0003800000 */
[----:B------:R-:W1:Y:S02]  /*198a0*/  SYNCS.PHASECHK.TRANS64.TRYWAIT P2, [R8+URZ+0x34850], R6 ;  /* 0x03485006080075a7 */ /* 0x000e64000804017f */
[----:B-1----:R-:W-:Y:S05]  /*198b0*/  @!P2 BRA `(.L_x_7479) ;  /* 0x000000cc004ca947 */ /* 0x002fea0003800000 */
.L_x_7476:
[----:B01----:R-:W-:Y:S01]  /*198c0*/  VIADD R6, R2, 0x400 ;  /* 0x0000040002067836 */ /* 0x003fe20000000000 */
[----:B------:R-:W-:Y:S01]  /*198d0*/  MOV R9, 0x40000040 ;  /* 0x4000004000097802 */ /* 0x000fe20000000f00 */
[----:B------:R-:W-:Y:S05]  /*198e0*/  WARPSYNC.ALL ;  /* 0x0000000000007948 */ /* 0x000fea0003800000 */
[----:B------:R-:W-:Y:S01]  /*198f0*/  SHF.R.U32.HI R6, RZ, 0x4, R6 ;  /* 0x00000004ff067819 */ /* 0x000fe20000011606 */
[----:B------:R-:W-:Y:S01]  /*19900*/  WARPGROUP.ARRIVE ;  /* 0x00000000000079c5 */ /* 0x000fe20000000000 */
[----:B------:R-:W-:Y:S01]  /*19910*/  R2UR UR7, R9 ;  /* 0x00000000090772ca */ /* 0x000fe200000e0000 */
[----:B------:R-:W-:Y:S01]  /*19920*/  IMAD.MOV.U32 R11, RZ, RZ, 0x40000040 ;  /* 0x40000040ff0b7424 */ /* 0x000fe200078e00ff */
[----:B------:R-:W-:Y:S01]  /*19930*/  LOP3.LUT R6, R6, 0x3fff, RZ, 0xc0, !PT ;  /* 0x00003fff06067812 */ /* 0x000fe200078ec0ff */
[----:B------:R-:W-:Y:S01]  /*19940*/  IMAD.MOV.U32 R21, RZ, RZ, 0x40000040 ;  /* 0x40000040ff157424 */ /* 0x000fe200078e00ff */
[----:B------:R-:W-:Y:S01]  /*19950*/  FMNMX.FTZ R15, R170, R4, !PT ;  /* 0x00000004aa0f7209 */ /* 0x000fe20007810000 */
[----:B------:R-:W-:Y:S01]  /*19960*/  ULDC UR8, c[0x0][0x988] ;  /* 0x0002620000087ab9 */ /* 0x000fe20000000800 */
[----:B------:R-:W-:Y:S01]  /*19970*/  LOP3.LUT R6, R6, 0x5800000, RZ, 0xfc, !PT ;  /* 0x0580000006067812 */ /* 0x000fe200078efcff */
[----:B------:R-:W0:Y:S01]  /*19980*/  S2R R224, SR_TID.X ;  /* 0x0000000000e07919 */ /* 0x000e220000002100 */
[----:B------:R-:W-:-:S02]  /*19990*/  FMNMX.FTZ R15, R171, R15, !PT ;  /* 0x0000000fab0f7209 */ /* 0x000fc40007810000 */
[----:B------:R-:W-:Y:S01]  /*199a0*/  ISETP.GT.AND P2, PT, R3, RZ, PT ;  /* 0x000000ff0300720c */ /* 0x000fe20003f44270 */
[C---:B------:R-:W-:Y:S01]  /*199b0*/  IMAD R8, R7.reuse, 0xb00, R6 ;  /* 0x00000b0007087824 */ /* 0x040fe200078e0206 */
[----:B------:R-:W-:Y:S01]  /*199c0*/  FMNMX.FTZ R6, R168, R5, !PT ;  /* 0x00000005a8067209 */ /* 0x000fe20007810000 */
[----:B------:R-:W-:Y:S01]  /*199d0*/  @!P1 IMAD R7, R7, 0x8, R2 ;  /* 0x0000000807079824 */ /* 0x000fe200078e0202 */
[----:B------:R-:W-:Y:S01]  /*199e0*/  FMNMX.FTZ R15, R174, R15, !PT ;  /* 0x0000000fae0f7209 */ /* 0x000fe20007810000 */
[C---:B------:R-:W-:Y:S01]  /*199f0*/  VIADD R10, R8.reuse, 0x80 ;  /* 0x00000080080a7836 */ /* 0x040fe20000000000 */
[C---:B------:R-:W-:Y:S01]  /*19a00*/  R2UR UR6, R8.reuse ;  /* 0x00000000080672ca */ /* 0x040fe200000e0000 */
[----:B------:R-:W-:Y:S01]  /*19a10*/  VIADD R20, R8, 0x300 ;  /* 0x0000030008147836 */ /* 0x000fe20000000000 */
[----:B------:R-:W-:Y:S01]  /*19a20*/  FMNMX.FTZ R6, R169, R6, !PT ;  /* 0x00000006a9067209 */ /* 0x000fe20007810000 */
[----:B------:R-:W-:Y:S01]  /*19a30*/  VIADD R3, R3, 0xffffffff ;  /* 0xffffffff03037836 */ /* 0x000fe20000000000 */
[----:B------:R-:W-:-:S02]  /*19a40*/  @!P1 IADD3 R7, R7, 0x34860, RZ ;  /* 0x0003486007079810 */ /* 0x000fc40007ffe0ff */
[----:B------:R-:W-:-:S04]  /*19a50*/  FMNMX.FTZ R6, R172, R6, !PT ;  /* 0x00000006ac067209 */ /* 0x000fc80007810000 */
[----:B------:R-:W-:-:S03]  /*19a60*/  FMNMX.FTZ R6, R173, R6, !PT ;  /* 0x00000006ad067209 */ /* 0x000fc60007810000 */
[----:B------:R-:W-:Y:S01]  /*19a70*/  HGMMA.64x128x16.F32 R24, R176, gdesc[UR4].tnspB, R24, gsb0 ;  /* 0x41e00004b0187df0 */ /* 0x000fe20008000818 */
[----:B------:R-:W-:Y:S01]  /*19a80*/  R2UR UR6, R10 ;  /* 0x000000000a0672ca */ /* 0x000fe200000e0000 */
[----:B------:R-:W-:Y:S01]  /*19a90*/  VIADD R10, R8, 0x100 ;  /* 0x00000100080a7836 */ /* 0x000fe20000000000 */
[----:B------:R-:W-:Y:S01]  /*19aa0*/  R2UR UR7, R11 ;  /* 0x000000000b0772ca */ /* 0x000fe200000e0000 */
[----:B------:R-:W-:Y:S01]  /*19ab0*/  IMAD.MOV.U32 R11, RZ, RZ, 0x40000040 ;  /* 0x40000040ff0b7424 */ /* 0x000fe200078e00ff */
[----:B------:R-:W-:-:S04]  /*19ac0*/  FMNMX.FTZ R6, R160, R6, !PT ;  /* 0x00000006a0067209 */ /* 0x000fc80007810000 */
[----:B------:R-:W-:Y:S02]  /*19ad0*/  FMNMX.FTZ R6, R161, R6, !PT ;  /* 0x00000006a1067209 */ /* 0x000fe40007810000 */
[----:B0-----:R-:W-:Y:S02]  /*19ae0*/  SHF.R.U32.HI R224, RZ, 0x7, R224 ;  /* 0x00000007ffe07819 */ /* 0x001fe400000116e0 */
        /* <DEDUP_REMOVED lines=38> */
[----:B------:R-:W-:Y:S02]  /*19d50*/  R2UR UR6, R10 ;  /* 0x000000000a0672ca */ /* 0x000fe400000e0000 */
[----:B------:R-:W-:Y:S01]  /*19d60*/  R2UR UR7, R11 ;  /* 0x000000000b0772ca */ /* 0x000fe200000e0000 */
[----:B------:R-:W-:Y:S01]  /*19d70*/  IMAD.MOV.U32 R11, RZ, RZ, 0x40000040 ;  /* 0x40000040ff0b7424 */ /* 0x000fe200078e00ff */
[----:B------:R-:W-:Y:S02]  /*19d80*/  IADD3 R10, R8, 0x180, RZ ;  /* 0x00000180080a7810 */ /* 0x000fe40007ffe0ff */
        /* <DEDUP_REMOVED lines=20> */
[----:B------:R-:W-:Y:S02]  /*19ed0*/  R2UR UR7, R11 ;  /* 0x000000000b0772ca */ /* 0x000fe400000e0000 */
[----:B------:R-:W-:Y:S01]  /*19ee0*/  MOV R11, 0x40000040 ;  /* 0x40000040000b7802 */ /* 0x000fe20000000f00 */
[----:B------:R-:W-:Y:S02]  /*19ef0*/  WARPGROUP.DEPBAR.LE gsb0, 0x0 ;  /* 0x00008000000079c5 */ /* 0x000fe40000010000 */
[----:B------:R-:W-:-:S08]  /*19f00*/  WARPGROUP.ARRIVE ;  /* 0x00000000000079c5 */ /* 0x000fd00000000000 */
[----:B------:R-:W-:Y:S01]  /*19f10*/  HGMMA.64x128x16.F32 R24, R192, gdesc[UR4].tnspB, R24, gsb0 ;  /* 0x41e00004c0187df0 */ /* 0x000fe20008000818 */
[----:B------:R-:W-:Y:S01]  /*19f20*/  R2UR UR6, R10 ;  /* 0x000000000a0672ca */ /* 0x000fe200000e0000 */
[----:B------:R-:W-:Y:S01]  /*19f30*/  IMAD.U32 R10, RZ, RZ, UR8 ;  /* 0x00000008ff0a7e24 */ /* 0x000fe2000f8e00ff */
[----:B------:R-:W-:-:S03]  /*19f40*/  R2UR UR7, R11 ;  /* 0x000000000b0772ca */ /* 0x000fc600000e0000 */
[-C--:B------:R-:W-:Y:S01]  /*19f50*/  FMUL.FTZ R11, R9, R10.reuse ;  /* 0x0000000a090b7220 */ /* 0x080fe20000410000 */
[----:B------:R-:W-:-:S03]  /*19f60*/  FMUL.FTZ R5, R5, R10 ;  /* 0x0000000a05057220 */ /* 0x000fc60000410000 */
        /* <DEDUP_REMOVED lines=28> */
[----:B------:R-:W2:Y:S08]  /*1a130*/  MUFU.EX2 R178, R178 ;  /* 0x000000b200b27308 */ /* 0x000eb00000000800 */
        /* <DEDUP_REMOVED lines=13> */
[----:B------:R-:W-:-:S03]  /*1a210*/  FFMA.FTZ R194, R140, R10, -R11 ;  /* 0x0000000a8cc27223 */ /* 0x000fc6000001080b */
[----:B------:R-:W-:Y:S01]  /*1a220*/  MUFU.EX2 R190, R190 ;  /* 0x000000be00be7308 */ /* 0x000fe20000000800 */
[----:B------:R-:W-:Y:S01]  /*1a230*/  HGMMA.64x128x16.F32 R24, R196, gdesc[UR4].tnspB, R24, gsb0 ;  /* 0x41e00004c4187df0 */ /* 0x000fe20008000818 */
[----:B------:R-:W-:Y:S02]  /*1a240*/  R2UR UR6, R20 ;  /* 0x00000000140672ca */ /* 0x000fe400000e0000 */
[----:B------:R-:W-:Y:S02]  /*1a250*/  R2UR UR7, R21 ;  /* 0x00000000150772ca */ /* 0x000fe400000e0000 */
        /* <DEDUP_REMOVED lines=15> */
[----:B------:R-:W-:Y:S01]  /*1a350*/  FMNMX.FTZ R21, R147, R20, !PT ;  /* 0x0000001493157209 */ /* 0x000fe20007810000 */
[----:B------:R-:W-:Y:S01]  /*1a360*/  VIADD R20, R8, 0x380 ;  /* 0x0000038008147836 */ /* 0x000fe20000000000 */
[----:B------:R-:W-:Y:S02]  /*1a370*/  MUFU.EX2 R96, R96 ;  /* 0x0000006000607308 */ /* 0x000fe40000000800 */
[----:B------:R-:W-:-:S04]  /*1a380*/  FMNMX.FTZ R21, R150, R21, !PT ;  /* 0x0000001596157209 */ /* 0x000fc80007810000 */
[----:B------:R-:W-:Y:S02]  /*1a390*/  FMNMX.FTZ R136, R151, R21, !PT ;  /* 0x0000001597887209 */ /* 0x000fe40007810000 */
[----:B------:R-:W-:Y:S01]  /*1a3a0*/  MOV R21, 0x40000040 ;  /* 0x4000004000157802 */ /* 0x000fe20000000f00 */
[----:B------:R-:W-:Y:S01]  /*1a3b0*/  MUFU.EX2 R97, R97 ;  /* 0x0000006100617308 */ /* 0x000fe20000000800 */
[----:B------:R-:W-:-:S04]  /*1a3c0*/  FMNMX.FTZ R136, R138, R136, !PT ;  /* 0x000000888a887209 */ /* 0x000fc80007810000 */
[----:B------:R-:W-:-:S03]  /*1a3d0*/  FMNMX.FTZ R136, R139, R136, !PT ;  /* 0x000000888b887209 */ /* 0x000fc60007810000 */
[----:B------:R-:W-:Y:S01]  /*1a3e0*/  MUFU.EX2 R100, R100 ;  /* 0x0000006400647308 */ /* 0x000fe20000000800 */
[----:B------:R-:W-:-:S07]  /*1a3f0*/  FMNMX.FTZ R136, R142, R136, !PT ;  /* 0x000000888e887209 */ /* 0x000fce0007810000 */
[----:B------:R-:W-:Y:S01]  /*1a400*/  MUFU.EX2 R101, R101 ;  /* 0x0000006500657308 */ /* 0x000fe20000000800 */
[----:B------:R-:W-:Y:S02]  /*1a410*/  WARPGROUP.DEPBAR.LE gsb0, 0x0 ;  /* 0x00008000000079c5 */ /* 0x000fe40000010000 */
[----:B------:R-:W-:Y:S01]  /*1a420*/  WARPGROUP.ARRIVE ;  /* 0x00000000000079c5 */ /* 0x000fe20000000000 */
[-CC-:B------:R-:W-:Y:S01]  /*1a430*/  FFMA.FTZ R196, R128, R10.reuse, -R11.reuse ;  /* 0x0000000a80c47223 */ /* 0x180fe2000001080b */
[-CC-:B------:R-:W-:Y:S01]  /*1a440*/  FFMA.FTZ R128, R129, R10.reuse, -R11.reuse ;  /* 0x0000000a81807223 */ /* 0x180fe2000001080b */
[----:B------:R-:W-:-:S03]  /*1a450*/  FFMA.FTZ R198, R132, R10, -R11 ;  /* 0x0000000a84c67223 */ /* 0x000fc6000001080b */
[----:B------:R-:W-:Y:S01]  /*1a460*/  HGMMA.64x128x16.F32 R24, R200, gdesc[UR4].tnspB, R24, gsb0 ;  /* 0x41e00004c8187df0 */ /* 0x000fe20008000818 */
[----:B------:R-:W-:Y:S01]  /*1a470*/  R2UR UR6, R20 ;  /* 0x00000000140672ca */ /* 0x000fe200000e0000 */
[----:B------:R-:W-:Y:S01]  /*1a480*/  MUFU.EX2 R196, R196 ;  /* 0x000000c400c47308 */ /* 0x000fe20000000800 */
[----:B------:R-:W-:Y:S02]  /*1a490*/  R2UR UR7, R21 ;  /* 0x00000000150772ca */ /* 0x000fe400000e0000 */
        /* <DEDUP_REMOVED lines=25> */
[-CC-:B------:R-:W-:Y:S01]  /*1a630*/  FFMA.FTZ R200, R120, R10.reuse, -R11.reuse ;  /* 0x0000000a78c87223 */ /* 0x180fe2000001080b */
[----:B------:R-:W-:Y:S01]  /*1a640*/  FMNMX.FTZ R120, R99, R129, !PT ;  /* 0x0000008163787209 */ /* 0x000fe20007810000 */
[-CC-:B------:R-:W-:Y:S01]  /*1a650*/  FFMA.FTZ R202, R124, R10.reuse, -R11.reuse ;  /* 0x0000000a7cca7223 */ /* 0x180fe2000001080b */
[----:B------:R-:W-:Y:S02]  /*1a660*/  FFMA.FTZ R124, R125, R10, -R11 ;  /* 0x0000000a7d7c7223 */ /* 0x000fe4000001080b */
[----:B------:R-:W-:Y:S01]  /*1a670*/  HGMMA.64x128x16.F32 R24, R204, gdesc[UR4].tnspB, R24, gsb0 ;  /* 0x41e00004cc187df0 */ /* 0x000fe20008000818 */
[----:B------:R-:W-:Y:S01]  /*1a680*/  FMNMX.FTZ R120, R102, R120, !PT ;  /* 0x0000007866787209 */ /* 0x000fe20007810000 */
[----:B------:R-:W-:Y:S03]  /*1a690*/  MUFU.EX2 R200, R200 ;  /* 0x000000c800c87308 */ /* 0x000fe60000000800 */
[----:B------:R-:W-:-:S04]  /*1a6a0*/  FMNMX.FTZ R125, R103, R120, !PT ;  /* 0x00000078677d7209 */ /* 0x000fc80007810000 */
[----:B------:R-:W-:Y:S01]  /*1a6b0*/  FMNMX.FTZ R125, R90, R125, !PT ;  /* 0x0000007d5a7d7209 */ /* 0x000fe20007810000 */
[----:B------:R3:W-:Y:S03]  /*1a6c0*/  MUFU.EX2 R120, R113 ;  /* 0x0000007100787308 */ /* 0x0007e60000000800 */
[----:B------:R-:W-:-:S05]  /*1a6d0*/  FMNMX.FTZ R125, R91, R125, !PT ;  /* 0x0000007d5b7d7209 */ /* 0x000fca0007810000 */
[----:B------:R-:W-:Y:S01]  /*1a6e0*/  MUFU.EX2 R202, R202 ;  /* 0x000000ca00ca7308 */ /* 0x000fe20000000800 */
[----:B---3--:R-:W-:-:S05]  /*1a6f0*/  IMAD.MOV.U32 R113, RZ, RZ, 0x40000040 ;  /* 0x40000040ff717424 */ /* 0x008fca00078e00ff */
[----:B------:R-:W-:Y:S02]  /*1a700*/  R2UR UR7, R113 ;  /* 0x00000000710772ca */ /* 0x000fe400000e0000 */
[----:B------:R-:W-:Y:S01]  /*1a710*/  FMNMX.FTZ R113, R94, R125, !PT ;  /* 0x0000007d5e717209 */ /* 0x000fe20007810000 */
[----:B------:R-:W-:Y:S03]  /*1a720*/  MUFU.EX2 R124, R124 ;  /* 0x0000007c007c7308 */ /* 0x000fe60000000800 */
[----:B------:R-:W-:Y:S01]  /*1a730*/  FMNMX.FTZ R113, R95, R113, !PT ;  /* 0x000000715f717209 */ /* 0x000fe20007810000 */
[----:B------:R-:W-:Y:S02]  /*1a740*/  WARPGROUP.DEPBAR.LE gsb0, 0x0 ;  /* 0x00008000000079c5 */ /* 0x000fe40000010000 */
[-CC-:B------:R-:W-:Y:S01]  /*1a750*/  FFMA.FTZ R204, R112, R10.reuse, -R11.reuse ;  /* 0x0000000a70cc7223 */ /* 0x180fe2000001080b */
[----:B------:R-:W-:Y:S01]  /*1a760*/  VIADD R112, R8, 0x400 ;  /* 0x0000040008707836 */ /* 0x000fe20000000000 */
[----:B------:R-:W-:Y:S01]  /*1a770*/  WARPGROUP.ARRIVE ;  /* 0x00000000000079c5 */ /* 0x000fe20000000000 */
[----:B------:R-:W-:-:S02]  /*1a780*/  FFMA.FTZ R206, R116, R10, -R11 ;  /* 0x0000000a74ce7223 */ /* 0x000fc4000001080b */
[----:B------:R-:W3:Y:S01]  /*1a790*/  SHFL.BFLY PT, R116, R113, 0x2, 0x1f ;  /* 0x0c401f0071747f89 */ /* 0x000ee200000e0000 */
[----:B------:R-:W-:Y:S01]  /*1a7a0*/  R2UR UR6, R112 ;  /* 0x00000000700672ca */ /* 0x000fe200000e0000 */
[----:B------:R-:W-:Y:S01]  /*1a7b0*/  FFMA.FTZ R112, R117, R10, -R11 ;  /* 0x0000000a75707223 */ /* 0x000fe2000001080b */
[----:B------:R-:W-:Y:S08]  /*1a7c0*/  MUFU.EX2 R204, R204 ;  /* 0x000000cc00cc7308 */ /* 0x000ff00000000800 */
[----:B------:R-:W-:Y:S03]  /*1a7d0*/  MUFU.EX2 R206, R206 ;  /* 0x000000ce00ce7308 */ /* 0x000fe60000000800 */
[----:B------:R-:W-:Y:S05]  /*1a7e0*/  HGMMA.64x128x16.F32 R24, R208, gdesc[UR4].tnspB, R24, gsb0 ;  /* 0x41e00004d0187df0 */ /* 0x000fea0008000818 */
[----:B------:R-:W-:Y:S01]  /*1a7f0*/  MUFU.EX2 R112, R112 ;  /* 0x0000007000707308 */ /* 0x000fe20000000800 */
[----:B---3--:R-:W-:-:S05]  /*1a800*/  FMNMX.FTZ R113, R113, R116, !PT ;  /* 0x0000007471717209 */ /* 0x008fca0007810000 */
[----:B------:R-:W3:Y:S01]  /*1a810*/  SHFL.BFLY PT, R116, R113, 0x1, 0x1f ;  /* 0x0c201f0071747f89 */ /* 0x000ee200000e0000 */
[----:B------:R-:W-:Y:S02]  /*1a820*/  WARPGROUP.DEPBAR.LE gsb0, 0x0 ;  /* 0x00008000000079c5 */ /* 0x000fe40000010000 */
[-CC-:B------:R-:W-:Y:S01]  /*1a830*/  FFMA.FTZ R210, R108, R10.reuse, -R11.reuse ;  /* 0x0000000a6cd27223 */ /* 0x180fe2000001080b */
[-CC-:B------:R-:W-:Y:S01]  /*1a840*/  FFMA.FTZ R108, R88, R10.reuse, -R11.reuse ;  /* 0x0000000a586c7223 */ /* 0x180fe2000001080b */
[-CC-:B------:R-:W-:Y:S01]  /*1a850*/  FFMA.FTZ R88, R92, R10.reuse, -R11.reuse ;  /* 0x0000000a5c587223 */ /* 0x180fe2000001080b */
[--C-:B------:R-:W-:Y:S01]  /*1a860*/  FFMA.FTZ R208, R104, R10, -R11.reuse ;  /* 0x0000000a68d07223 */ /* 0x100fe2000001080b */
[----:B---3--:R-:W-:Y:S01]  /*1a870*/  FMNMX.FTZ R92, R113, R116, !PT ;  /* 0x00000074715c7209 */ /* 0x008fe20007810000 */
[-CC-:B------:R-:W-:Y:S01]  /*1a880*/  FFMA.FTZ R104, R105, R10.reuse, -R11.reuse ;  /* 0x0000000a69687223 */ /* 0x180fe2000001080b */
[-CC-:B------:R-:W-:Y:S01]  /*1a890*/  FFMA.FTZ R105, R109, R10.reuse, -R11.reuse ;  /* 0x0000000a6d697223 */ /* 0x180fe2000001080b */
[-CC-:B------:R-:W-:Y:S01]  /*1a8a0*/  FFMA.FTZ R109, R89, R10.reuse, -R11.reuse ;  /* 0x0000000a596d7223 */ /* 0x180fe2000001080b */
[----:B------:R3:W-:Y:S01]  /*1a8b0*/  MUFU.EX2 R113, R88 ;  /* 0x0000005800717308 */ /* 0x0007e20000000800 */
[-C--:B------:R-:W-:Y:S01]  /*1a8c0*/  FFMA.FTZ R11, R93, R10.reuse, -R11 ;  /* 0x0000000a5d0b7223 */ /* 0x080fe2000001080b */
[----:B------:R-:W-:Y:S01]  /*1a8d0*/  IMAD.MOV.U32 R89, RZ, RZ, 0x40000040 ;  /* 0x40000040ff597424 */ /* 0x000fe200078e00ff */
[----:B------:R-:W-:Y:S01]  /*1a8e0*/  WARPGROUP.ARRIVE ;  /* 0x00000000000079c5 */ /* 0x000fe20000000000 */
[----:B------:R-:W-:-:S03]  /*1a8f0*/  FMUL.FTZ R93, R92, R10 ;  /* 0x0000000a5c5d7220 */ /* 0x000fc60000410000 */
[----:B------:R-:W-:Y:S01]  /*1a900*/  R2UR UR7, R89 ;  /* 0x00000000590772ca */ /* 0x000fe200000e0000 */
[----:B------:R-:W-:Y:S02]  /*1a910*/  IMAD.MOV.U32 R89, RZ, RZ, 0x40000040 ;  /* 0x40000040ff597424 */ /* 0x000fe400078e00ff */
[----:B---3--:R-:W-:Y:S01]  /*1a920*/  FADD.FTZ R88, -R92, R4 ;  /* 0x000000045c587221 */ /* 0x008fe20000010100 */
        /* <DEDUP_REMOVED lines=9> */
[----:B------:R-:W-:Y:S01]  /*1a9c0*/  MUFU.EX2 R177, R177 ;  /* 0x000000b100b17308 */ /* 0x000fe20000000800 */
[----:B---3--:R-:W-:Y:S01]  /*1a9d0*/  FMUL.FTZ R11, R88, R10 ;  /* 0x0000000a580b7220 */ /* 0x008fe20000410000 */
[----:B------:R-:W-:-:S02]  /*1a9e0*/  VIADD R88, R8, 0x480 ;  /* 0x0000048008587836 */ /* 0x000fc40000000000 */
[-CC-:B------:R-:W-:Y:S01]  /*1a9f0*/  FFMA.FTZ R141, R167, R10.reuse, -R93.reuse ;  /* 0x0000000aa78d7223 */ /* 0x180fe2000001085d */
[-CC-:B------:R-:W-:Y:S01]  /*1aa00*/  FFMA.FTZ R201, R122, R10.reuse, -R93.reuse ;  /* 0x0000000a7ac97223 */ /* 0x180fe2000001085d */
[-CC-:B------:R-:W-:Y:S01]  /*1aa10*/  FFMA.FTZ R197, R130, R10.reuse, -R93.reuse ;  /* 0x0000000a82c57223 */ /* 0x180fe2000001085d */
[-CC-:B------:R-:W-:Y:S01]  /*1aa20*/  FFMA.FTZ R185, R154, R10.reuse, -R93.reuse ;  /* 0x0000000a9ab97223 */ /* 0x180fe2000001085d */
[----:B------:R-:W-:Y:S01]  /*1aa30*/  R2UR UR6, R88 ;  /* 0x00000000580672ca */ /* 0x000fe200000e0000 */
[----:B------:R-:W3:Y:S01]  /*1aa40*/  MUFU.EX2 R11, R11 ;  /* 0x0000000b000b7308 */ /* 0x000ee20000000800 */
[----:B------:R-:W-:Y:S01]  /*1aa50*/  IADD3 R88, R8, 0x500, RZ ;  /* 0x0000050008587810 */ /* 0x000fe20007ffe0ff */
[--C-:B------:R-:W-:Y:S01]  /*1aa60*/  FFMA.FTZ R8, R131, R10, -R93.reuse ;  /* 0x0000000a83087223 */ /* 0x100fe2000001085d */
[----:B0-----:R-:W-:Y:S01]  /*1aa70*/  FFMA.FTZ R131, R5, R14, R176 ;  /* 0x0000000e05837223 */ /* 0x001fe200000100b0 */
[-CC-:B------:R-:W-:Y:S01]  /*1aa80*/  FFMA.FTZ R129, R155, R10.reuse, -R93.reuse ;  /* 0x0000000a9b817223 */ /* 0x180fe2000001085d */
[-CC-:B------:R-:W-:Y:S01]  /*1aa90*/  FFMA.FTZ R187, R158, R10.reuse, -R93.reuse ;  /* 0x0000000a9ebb7223 */ /* 0x180fe2000001085d */
[-C--:B------:R-:W-:Y:S01]  /*1aaa0*/  FFMA.FTZ R132, R159, R10.reuse, -R93 ;  /* 0x0000000a9f847223 */ /* 0x080fe2000001085d */
[----:B-1----:R-:W-:Y:S01]  /*1aab0*/  FADD.FTZ R131, R6, R131 ;  /* 0x0000008306837221 */ /* 0x002fe20000010000 */
[----:B------:R-:W0:Y:S01]  /*1aac0*/  MUFU.EX2 R116, R116 ;  /* 0x0000007400747308 */ /* 0x000e220000000800 */
[-CC-:B------:R-:W-:Y:S01]  /*1aad0*/  FFMA.FTZ R189, R146, R10.reuse, -R93.reuse ;  /* 0x0000000a92bd7223 */ /* 0x180fe2000001085d */
[----:B------:R-:W-:Y:S01]  /*1aae0*/  FFMA.FTZ R140, R147, R10, -R93 ;  /* 0x0000000a938c7223 */ /* 0x000fe2000001085d */
[----:B--2---:R-:W-:Y:S01]  /*1aaf0*/  FADD.FTZ R122, R178, R131 ;  /* 0x00000083b27a7221 */ /* 0x004fe20000010000 */
[----:B------:R-:W-:Y:S01]  /*1ab00*/  HGMMA.64x128x16.F32 R24, R212, gdesc[UR4].tnspB, R24, gsb0 ;  /* 0x41e00004d4187df0 */ /* 0x000fe20008000818 */
[----:B------:R-:W-:Y:S01]  /*1ab10*/  R2UR UR6, R88 ;  /* 0x00000000580672ca */ /* 0x000fe200000e0000 */
[----:B------:R-:W-:Y:S01]  /*1ab20*/  @!P1 IMAD R88, R222, 0x8, R2 ;  /* 0x00000008de589824 */ /* 0x000fe200078e0202 */
[----:B------:R-:W-:Y:S01]  /*1ab30*/  R2UR UR7, R89 ;  /* 0x00000000590772ca */ /* 0x000fe200000e0000 */
[----:B------:R-:W1:Y:S01]  /*1ab40*/  MUFU.EX2 R179, R179 ;  /* 0x000000b300b37308 */ /* 0x000e620000000800 */
[----:B---3--:R-:W-:Y:S01]  /*1ab50*/  FFMA.FTZ R139, R11, R0, R177 ;  /* 0x000000000b8b7223 */ /* 0x008fe200000100b1 */
[----:B------:R-:W-:Y:S01]  /*1ab60*/  @!P1 VIADD R88, R88, 0x34840 ;  /* 0x0003484058589836 */ /* 0x000fe20000000000 */
[----:B------:R-:W-:Y:S01]  /*1ab70*/  IADD3 R89, -R224, 0xb, RZ ;  /* 0x0000000be0597810 */ /* 0x000fe20007ffe1ff */
[-CC-:B------:R-:W-:Y:S01]  /*1ab80*/  FFMA.FTZ R191, R150, R10.reuse, -R93.reuse ;  /* 0x0000000a96bf7223 */ /* 0x180fe2000001085d */
[-CC-:B------:R-:W-:Y:S01]  /*1ab90*/  FFMA.FTZ R133, R151, R10.reuse, -R93.reuse ;  /* 0x0000000a97857223 */ /* 0x180fe2000001085d */
[-C--:B------:R-:W-:Y:S01]  /*1aba0*/  FFMA.FTZ R209, R106, R10.reuse, -R93 ;  /* 0x0000000a6ad17223 */ /* 0x080fe2000001085d */
[----:B------:R-:W-:Y:S01]  /*1abb0*/  @!P1 PRMT R130, RZ, 0x654, R88 ;  /* 0x00000654ff829816 */ /* 0x000fe20000000058 */
[----:B------:R-:W2:Y:S01]  /*1abc0*/  MUFU.EX2 R117, R117 ;  /* 0x0000007500757308 */ /* 0x000ea20000000800 */
[----:B0-----:R-:W-:Y:S01]  /*1abd0*/  FADD.FTZ R14, R116, R139 ;  /* 0x0000008b740e7221 */ /* 0x001fe20000010000 */
[-CC-:B------:R-:W-:Y:S01]  /*1abe0*/  FFMA.FTZ R193, R138, R10.reuse, -R93.reuse ;  /* 0x0000000a8ac17223 */ /* 0x180fe2000001085d */
[-CC-:B------:R-:W-:Y:S01]  /*1abf0*/  FFMA.FTZ R195, R142, R10.reuse, -R93.reuse ;  /* 0x0000000a8ec37223 */ /* 0x180fe2000001085d */
[-CC-:B------:R-:W-:Y:S01]  /*1ac00*/  FFMA.FTZ R138, R143, R10.reuse, -R93.reuse ;  /* 0x0000000a8f8a7223 */ /* 0x180fe2000001085d */
[-CC-:B------:R-:W-:Y:S01]  /*1ac10*/  FFMA.FTZ R211, R110, R10.reuse, -R93.reuse ;  /* 0x0000000a6ed37223 */ /* 0x180fe2000001085d */
[-CC-:B------:R-:W-:Y:S01]  /*1ac20*/  FFMA.FTZ R199, R134, R10.reuse, -R93.reuse ;  /* 0x0000000a86c77223 */ /* 0x180fe2000001085d */
[--C-:B------:R-:W-:Y:S01]  /*1ac30*/  FFMA.FTZ R135, R135, R10, -R93.reuse ;  /* 0x0000000a87877223 */ /* 0x100fe2000001085d */
[----:B------:R-:W0:Y:S01]  /*1ac40*/  MUFU.EX2 R181, R181 ;  /* 0x000000b500b57308 */ /* 0x000e220000000800 */
[----:B-1----:R-:W-:Y:S01]  /*1ac50*/  FADD.FTZ R14, R179, R14 ;  /* 0x0000000eb30e7221 */ /* 0x002fe20000010000 */
[----:B------:R-:W-:Y:S01]  /*1ac60*/  F2FP.F16.F32.PACK_AB R178, R13, R178 ;  /* 0x000000b20db2723e */ /* 0x000fe200000000ff */
[-CC-:B------:R-:W-:Y:S01]  /*1ac70*/  FFMA.FTZ R0, R123, R10.reuse, -R93.reuse ;  /* 0x0000000a7b007223 */ /* 0x180fe2000001085d */
[-CC-:B------:R-:W-:Y:S01]  /*1ac80*/  FFMA.FTZ R203, R126, R10.reuse, -R93.reuse ;  /* 0x0000000a7ecb7223 */ /* 0x180fe2000001085d */
[-CC-:B------:R-:W-:Y:S01]  /*1ac90*/  FFMA.FTZ R205, R114, R10.reuse, -R93.reuse ;  /* 0x0000000a72cd7223 */ /* 0x180fe2000001085d */
[-CC-:B------:R-:W-:Y:S01]  /*1aca0*/  FFMA.FTZ R207, R118, R10.reuse, -R93.reuse ;  /* 0x0000000a76cf7223 */ /* 0x180fe2000001085d */
[--C-:B------:R-:W-:Y:S01]  /*1acb0*/  FFMA.FTZ R107, R107, R10, -R93.reuse ;  /* 0x0000000a6b6b7223 */ /* 0x100fe2000001085d */
[----:B------:R-:W1:Y:S01]  /*1acc0*/  MUFU.EX2 R125, R125 ;  /* 0x0000007d007d7308 */ /* 0x000e620000000800 */
[----:B--2---:R-:W-:Y:S01]  /*1acd0*/  FADD.FTZ R14, R117, R14 ;  /* 0x0000000e750e7221 */ /* 0x004fe20000010000 */
[----:B------:R-:W-:Y:S01]  /*1ace0*/  F2FP.F16.F32.PACK_AB R176, R6, R176 ;  /* 0x000000b006b0723e */ /* 0x000fe200000000ff */
        /* <DEDUP_REMOVED lines=13> */
[----:B-1----:R-:W-:-:S07]  /*1adc0*/  F2FP.F16.F32.PACK_AB R181, R125, R181 ;  /* 0x000000b57db5723e */ /* 0x002fce00000000ff */
        /* <DEDUP_REMOVED lines=9> */
[----:B------:R-:W5:Y:S08]  /*1ae60*/  MUFU.EX2 R137, R137 ;  /* 0x0000008900897308 */ /* 0x000f700000000800 */
[----:B------:R-:W5:Y:S08]  /*1ae70*/  MUFU.EX2 R195, R195 ;  /* 0x000000c300c37308 */ /* 0x000f700000000800 */
[----:B------:R-:W5:Y:S01]  /*1ae80*/  MUFU.EX2 R138, R138 ;  /* 0x0000008a008a7308 */ /* 0x000f620000000800 */
[----:B------:R-:W-:-:S02]  /*1ae90*/  WARPGROUP.DEPBAR.LE gsb0, 0x0 ;  /* 0x00008000000079c5 */ /* 0x000fc40000010000 */
[----:B------:R-:W-:Y:S01]  /*1aea0*/  WARPGROUP.ARRIVE ;  /* 0x00000000000079c5 */ /* 0x000fe20000000000 */
[----:B------:R-:W-:Y:S02]  /*1aeb0*/  F2FP.F16.F32.PACK_AB R212, R97, R96 ;  /* 0x0000006061d4723e */ /* 0x000fe400000000ff */
[----:B------:R-:W-:Y:S02]  /*1aec0*/  F2FP.F16.F32.PACK_AB R214, R101, R100 ;  /* 0x0000006465d6723e */ /* 0x000fe400000000ff */
[----:B------:R-:W5:Y:S01]  /*1aed0*/  MUFU.EX2 R197, R197 ;  /* 0x000000c500c57308 */ /* 0x000f620000000800 */
[----:B------:R-:W-:Y:S07]  /*1aee0*/  HGMMA.64x128x16.F32 R24, R216, gdesc[UR4].tnspB, R24, gsb0 ;  /* 0x41e00004d8187df0 */ /* 0x000fee0008000818 */
        /* <DEDUP_REMOVED lines=18> */
[----:B------:R2:W-:Y:S06]  /*1b010*/  BAR.ARV R89, 0x100 ;  /* 0x000400590000751d */ /* 0x0005ec0000002000 */
[----:B------:R-:W-:Y:S01]  /*1b020*/  @!P1 SYNCS.ARRIVE.TRANS64.RED.A1T0 RZ, [R130+URZ], RZ ;  /* 0x000000ff82ff99a7 */ /* 0x000fe2000810043f */
[----:B------:R-:W-:Y:S01]  /*1b030*/  MUFU.EX2 R99, R99 ;  /* 0x0000006300637308 */ /* 0x000fe20000000800 */
[----:B--2---:R-:W-:Y:S01]  /*1b040*/  @!P1 PRMT R89, RZ, 0x654, R7 ;  /* 0x00000654ff599816 */ /* 0x004fe20000000007 */
[----:B------:R-:W-:Y:S01]  /*1b050*/  FADD.FTZ R7, R13, R122 ;  /* 0x0000007a0d077221 */ /* 0x000fe20000010000 */
[----:B------:R-:W-:Y:S01]  /*1b060*/  FADD.FTZ R122, R125, R14 ;  /* 0x0000000e7d7a7221 */ /* 0x000fe20000010000 */
[----:B------:R-:W-:Y:S01]  /*1b070*/  FFMA.FTZ R14, R115, R10, -R93 ;  /* 0x0000000a730e7223 */ /* 0x000fe2000001085d */
[----:B------:R-:W-:Y:S01]  /*1b080*/  F2FP.F16.F32.PACK_AB R218, R4, R113 ;  /* 0x0000007104da723e */ /* 0x000fe200000000ff */
[-C--:B------:R-:W-:Y:S01]  /*1b090*/  FMUL.FTZ R24, R24, R5.reuse ;  /* 0x0000000518187220 */ /* 0x080fe20000410000 */
[----:B------:R2:W-:Y:S01]  /*1b0a0*/  @!P1 SYNCS.ARRIVE.TRANS64.RED.A1T0 RZ, [R89+URZ], RZ ;  /* 0x000000ff59ff99a7 */ /* 0x0005e2000810043f */
[----:B------:R-:W-:Y:S01]  /*1b0b0*/  FADD.FTZ R122, R183, R122 ;  /* 0x0000007ab77a7221 */ /* 0x000fe20000010000 */
[----:B------:R-:W-:Y:S01]  /*1b0c0*/  MUFU.EX2 R102, R102 ;  /* 0x0000006600667308 */ /* 0x000fe20000000800 */
[-C--:B------:R-:W-:Y:S01]  /*1b0d0*/  FMUL.FTZ R25, R25, R5.reuse ;  /* 0x0000000519197220 */ /* 0x080fe20000410000 */
[-C--:B------:R-:W-:Y:S01]  /*1b0e0*/  FMUL.FTZ R28, R28, R5.reuse ;  /* 0x000000051c1c7220 */ /* 0x080fe20000410000 */
[----:B0-----:R-:W-:Y:S01]  /*1b0f0*/  FADD.FTZ R122, R141, R122 ;  /* 0x0000007a8d7a7221 */ /* 0x001fe20000010000 */
[-C--:B------:R-:W-:Y:S01]  /*1b100*/  FMUL.FTZ R29, R29, R5.reuse ;  /* 0x000000051d1d7220 */ /* 0x080fe20000410000 */
[-C--:B------:R-:W-:Y:S01]  /*1b110*/  FMUL.FTZ R32, R32, R5.reuse ;  /* 0x0000000520207220 */ /* 0x080fe20000410000 */
[----:B--2---:R-:W-:Y:S01]  /*1b120*/  FADD.FTZ R89, R180, R7 ;  /* 0x00000007b4597221 */ /* 0x004fe20000010000 */
[----:B-1----:R-:W-:Y:S01]  /*1b130*/  FADD.FTZ R122, R185, R122 ;  /* 0x0000007ab97a7221 */ /* 0x002fe20000010000 */
[C---:B------:R-:W-:Y:S01]  /*1b140*/  F2FP.F16.F32.PACK_AB R180, R12.reuse, R180 ;  /* 0x000000b40cb4723e */ /* 0x040fe200000000ff */
[-C--:B------:R-:W-:Y:S01]  /*1b150*/  FFMA.FTZ R7, R127, R10.reuse, -R93 ;  /* 0x0000000a7f077223 */ /* 0x080fe2000001085d */
[----:B------:R-:W-:Y:S01]  /*1b160*/  FADD.FTZ R89, R12, R89 ;  /* 0x000000590c597221 */ /* 0x000fe20000010000 */
[----:B---3--:R-:W-:Y:S01]  /*1b170*/  FADD.FTZ R122, R129, R122 ;  /* 0x0000007a817a7221 */ /* 0x008fe20000010000 */
[----:B------:R-:W-:Y:S01]  /*1b180*/  MUFU.EX2 R14, R14 ;  /* 0x0000000e000e7308 */ /* 0x000fe20000000800 */
[-C--:B------:R-:W-:Y:S01]  /*1b190*/  FMUL.FTZ R33, R33, R5.reuse ;  /* 0x0000000521217220 */ /* 0x080fe20000410000 */
[----:B------:R-:W-:Y:S01]  /*1b1a0*/  FADD.FTZ R89, R182, R89 ;  /* 0x00000059b6597221 */ /* 0x000fe20000010000 */
[-C--:B------:R-:W-:Y:S01]  /*1b1b0*/  FMUL.FTZ R36, R36, R5.reuse ;  /* 0x0000000524247220 */ /* 0x080fe20000410000 */
[-C--:B------:R-:W-:Y:S01]  /*1b1c0*/  FMUL.FTZ R37, R37, R5.reuse ;  /* 0x0000000525257220 */ /* 0x080fe20000410000 */
[-C--:B------:R-:W-:Y:S01]  /*1b1d0*/  FMUL.FTZ R40, R40, R5.reuse ;  /* 0x0000000528287220 */ /* 0x080fe20000410000 */
[----:B------:R-:W-:Y:S01]  /*1b1e0*/  FADD.FTZ R115, R160, R89 ;  /* 0x00000059a0737221 */ /* 0x000fe20000010000 */
[-CC-:B------:R-:W-:Y:S01]  /*1b1f0*/  FFMA.FTZ R89, R119, R10.reuse, -R93.reuse ;  /* 0x0000000a77597223 */ /* 0x180fe2000001085d */
[----:B------:R-:W0:Y:S01]  /*1b200*/  MUFU.EX2 R7, R7 ;  /* 0x0000000700077308 */ /* 0x000e220000000800 */
[----:B------:R-:W-:Y:S01]  /*1b210*/  FFMA.FTZ R93, R95, R10, -R93 ;  /* 0x0000000a5f5d7223 */ /* 0x000fe2000001085d */
[----:B------:R-:W-:Y:S01]  /*1b220*/  FADD.FTZ R115, R184, R115 ;  /* 0x00000073b8737221 */ /* 0x000fe20000010000 */
[-C--:B------:R-:W-:Y:S01]  /*1b230*/  FMUL.FTZ R41, R41, R5.reuse ;  /* 0x0000000529297220 */ /* 0x080fe20000410000 */
[-C--:B------:R-:W-:Y:S01]  /*1b240*/  FMUL.FTZ R44, R44, R5.reuse ;  /* 0x000000052c2c7220 */ /* 0x080fe20000410000 */
[-C--:B------:R-:W-:Y:S01]  /*1b250*/  FMUL.FTZ R45, R45, R5.reuse ;  /* 0x000000052d2d7220 */ /* 0x080fe20000410000 */
[----:B------:R-:W-:Y:S01]  /*1b260*/  FADD.FTZ R115, R152, R115 ;  /* 0x0000007398737221 */ /* 0x000fe20000010000 */
[-C--:B------:R-:W-:Y:S01]  /*1b270*/  FMUL.FTZ R48, R48, R5.reuse ;  /* 0x0000000530307220 */ /* 0x080fe20000410000 */
[----:B------:R-:W1:Y:S01]  /*1b280*/  MUFU.EX2 R89, R89 ;  /* 0x0000005900597308 */ /* 0x000e620000000800 */
[-C--:B------:R-:W-:Y:S01]  /*1b290*/  FMUL.FTZ R49, R49, R5.reuse ;  /* 0x0000000531317220 */ /* 0x080fe20000410000 */
[----:B------:R-:W-:Y:S01]  /*1b2a0*/  FADD.FTZ R106, R186, R115 ;  /* 0x00000073ba6a7221 */ /* 0x000fe20000010000 */
[----:B----4-:R-:W-:Y:S01]  /*1b2b0*/  FADD.FTZ R115, R187, R122 ;  /* 0x0000007abb737221 */ /* 0x010fe20000010000 */
[C---:B------:R-:W-:Y:S01]  /*1b2c0*/  F2FP.F16.F32.PACK_AB R186, R15.reuse, R186 ;  /* 0x000000ba0fba723e */ /* 0x040fe200000000ff */
[-C--:B------:R-:W-:Y:S01]  /*1b2d0*/  FMUL.FTZ R52, R52, R5.reuse ;  /* 0x0000000534347220 */ /* 0x080fe20000410000 */
[----:B------:R-:W-:Y:S01]  /*1b2e0*/  FADD.FTZ R119, R15, R106 ;  /* 0x0000006a0f777221 */ /* 0x000fe20000010000 */
[----:B-----5:R-:W-:Y:S01]  /*1b2f0*/  FADD.FTZ R106, R132, R115 ;  /* 0x00000073846a7221 */ /* 0x020fe20000010000 */
[----:B------:R-:W2:Y:S01]  /*1b300*/  MUFU.EX2 R103, R103 ;  /* 0x0000006700677308 */ /* 0x000ea20000000800 */
[-C--:B------:R-:W-:Y:S01]  /*1b310*/  FMUL.FTZ R53, R53, R5.reuse ;  /* 0x0000000535357220 */ /* 0x080fe20000410000 */
[----:B------:R-:W-:Y:S01]  /*1b320*/  FADD.FTZ R119, R188, R119 ;  /* 0x00000077bc777221 */ /* 0x000fe20000010000 */
[----:B------:R-:W-:Y:S01]  /*1b330*/  FADD.FTZ R115, R189, R106 ;  /* 0x0000006abd737221 */ /* 0x000fe20000010000 */
[-C--:B------:R-:W-:Y:S01]  /*1b340*/  FMUL.FTZ R56, R56, R5.reuse ;  /* 0x0000000538387220 */ /* 0x080fe20000410000 */
[-C--:B------:R-:W-:Y:S01]  /*1b350*/  FMUL.FTZ R57, R57, R5.reuse ;  /* 0x0000000539397220 */ /* 0x080fe20000410000 */
[----:B------:R-:W-:Y:S01]  /*1b360*/  FADD.FTZ R119, R144, R119 ;  /* 0x0000007790777221 */ /* 0x000fe20000010000 */
[----:B------:R-:W-:Y:S01]  /*1b370*/  FADD.FTZ R106, R140, R115 ;  /* 0x000000738c6a7221 */ /* 0x000fe20000010000 */
[----:B------:R-:W3:Y:S01]  /*1b380*/  MUFU.EX2 R108, R108 ;  /* 0x0000006c006c7308 */ /* 0x000ee20000000800 */
[-C--:B------:R-:W-:Y:S01]  /*1b390*/  FMUL.FTZ R60, R60, R5.reuse ;  /* 0x000000053c3c7220 */ /* 0x080fe20000410000 */
[----:B------:R-:W-:Y:S01]  /*1b3a0*/  FADD.FTZ R110, R190, R119 ;  /* 0x00000077be6e7221 */ /* 0x000fe20000010000 */
[----:B------:R-:W-:Y:S01]  /*1b3b0*/  FADD.FTZ R106, R191, R106 ;  /* 0x0000006abf6a7221 */ /* 0x000fe20000010000 */
[-C--:B------:R-:W-:Y:S01]  /*1b3c0*/  FMUL.FTZ R61, R61, R5.reuse ;  /* 0x000000053d3d7220 */ /* 0x080fe20000410000 */
[-C--:B------:R-:W-:Y:S01]  /*1b3d0*/  FMUL.FTZ R64, R64, R5.reuse ;  /* 0x0000000540407220 */ /* 0x080fe20000410000 */
[----:B------:R-:W-:Y:S01]  /*1b3e0*/  FADD.FTZ R115, R145, R110 ;  /* 0x0000006e91737221 */ /* 0x000fe20000010000 */
[----:B------:R-:W-:Y:S01]  /*1b3f0*/  FADD.FTZ R106, R133, R106 ;  /* 0x0000006a856a7221 */ /* 0x000fe20000010000 */
[----:B------:R-:W4:Y:S01]  /*1b400*/  MUFU.EX2 R90, R90 ;  /* 0x0000005a005a7308 */ /* 0x000f220000000800 */
[-C--:B------:R-:W-:Y:S01]  /*1b410*/  FMUL.FTZ R65, R65, R5.reuse ;  /* 0x0000000541417220 */ /* 0x080fe20000410000 */
[----:B------:R-:W-:Y:S01]  /*1b420*/  FADD.FTZ R115, R192, R115 ;  /* 0x00000073c0737221 */ /* 0x000fe20000010000 */
[----:B------:R-:W-:Y:S01]  /*1b430*/  FADD.FTZ R106, R193, R106 ;  /* 0x0000006ac16a7221 */ /* 0x000fe20000010000 */
[-C--:B------:R-:W-:Y:S01]  /*1b440*/  FMUL.FTZ R68, R68, R5.reuse ;  /* 0x0000000544447220 */ /* 0x080fe20000410000 */
[-C--:B------:R-:W-:Y:S01]  /*1b450*/  FMUL.FTZ R69, R69, R5.reuse ;  /* 0x0000000545457220 */ /* 0x080fe20000410000 */
[----:B------:R-:W-:Y:S01]  /*1b460*/  FADD.FTZ R115, R20, R115 ;  /* 0x0000007314737221 */ /* 0x000fe20000010000 */
[----:B------:R-:W-:Y:S01]  /*1b470*/  FADD.FTZ R106, R137, R106 ;  /* 0x0000006a896a7221 */ /* 0x000fe20000010000 */
[----:B------:R-:W5:Y:S01]  /*1b480*/  MUFU.EX2 R109, R109 ;  /* 0x0000006d006d7308 */ /* 0x000f620000000800 */
        /* <DEDUP_REMOVED lines=8> */
[----:B------:R-:W-:Y:S01]  /*1b510*/  FMUL.FTZ R77, R77, R5 ;  /* 0x000000054d4d7220 */ /* 0x000fe20000410000 */
[----:B------:R-:W-:Y:S01]  /*1b520*/  FADD.FTZ R115, R196, R115 ;  /* 0x00000073c4737221 */ /* 0x000fe20000010000 */
[----:B------:R-:W-:Y:S01]  /*1b530*/  FADD.FTZ R13, R197, R12 ;  /* 0x0000000cc50d7221 */ /* 0x000fe20000010000 */
[----:B------:R-:W-:Y:S01]  /*1b540*/  F2FP.F16.F32.PACK_AB R197, R8, R197 ;  /* 0x000000c508c5723e */ /* 0x000fe200000000ff */
        /* <DEDUP_REMOVED lines=8> */
[----:B------:R-:W-:Y:S01]  /*1b5d0*/  FMUL.FTZ R85, R85, R5 ;  /* 0x0000000555557220 */ /* 0x000fe20000410000 */
[----:B------:R-:W-:Y:S01]  /*1b5e0*/  FADD.FTZ R15, R21, R106 ;  /* 0x0000006a150f7221 */ /* 0x000fe20000010000 */
[----:B------:R-:W-:Y:S01]  /*1b5f0*/  FADD.FTZ R12, R88, R13 ;  /* 0x0000000d580c7221 */ /* 0x000fe20000010000 */
[----:B------:R-:W5:Y:S01]  /*1b600*/  MUFU.EX2 R93, R93 ;  /* 0x0000005d005d7308 */ /* 0x000f620000000800 */
[----:B------:R-:W-:Y:S01]  /*1b610*/  F2FP.F16.F32.PACK_AB R182, R160, R182 ;  /* 0x000000b6a0b6723e */ /* 0x000fe200000000ff */
[----:B------:R-:W-:Y:S01]  /*1b620*/  FADD.FTZ R106, R200, R15 ;  /* 0x0000000fc86a7221 */ /* 0x000fe20000010000 */
[----:B------:R-:W-:Y:S01]  /*1b630*/  FADD.FTZ R13, R201, R12 ;  /* 0x0000000cc90d7221 */ /* 0x000fe20000010000 */
[----:B------:R-:W-:Y:S01]  /*1b640*/  F2FP.F16.F32.PACK_AB R201, R0, R201 ;  /* 0x000000c900c9723e */ /* 0x000fe200000000ff */
[----:B------:R-:W-:Y:S01]  /*1b650*/  FMUL.FTZ R26, R26, R11 ;  /* 0x0000000b1a1a7220 */ /* 0x000fe20000410000 */
[----:B------:R-:W-:Y:S01]  /*1b660*/  FADD.FTZ R15, R121, R106 ;  /* 0x0000006a790f7221 */ /* 0x000fe20000010000 */
[----:B------:R-:W-:Y:S01]  /*1b670*/  FADD.FTZ R12, R0, R13 ;  /* 0x0000000d000c7221 */ /* 0x000fe20000010000 */
[----:B------:R-:W-:Y:S01]  /*1b680*/  F2FP.F16.F32.PACK_AB R183, R141, R183 ;  /* 0x000000b78db7723e */ /* 0x000fe200000000ff */
[----:B------:R-:W-:Y:S01]  /*1b690*/  FMUL.FTZ R27, R27, R11 ;  /* 0x0000000b1b1b7220 */ /* 0x000fe20000410000 */
[----:B------:R-:W-:Y:S01]  /*1b6a0*/  FADD.FTZ R15, R202, R15 ;  /* 0x0000000fca0f7221 */ /* 0x000fe20000010000 */
[----:B------:R-:W-:Y:S01]  /*1b6b0*/  FADD.FTZ R12, R203, R12 ;  /* 0x0000000ccb0c7221 */ /* 0x000fe20000010000 */
[C---:B0-----:R-:W-:Y:S01]  /*1b6c0*/  F2FP.F16.F32.PACK_AB R203, R7.reuse, R203 ;  /* 0x000000cb07cb723e */ /* 0x041fe200000000ff */
[-C--:B------:R-:W-:Y:S01]  /*1b6d0*/  FMUL.FTZ R30, R30, R11.reuse ;  /* 0x0000000b1e1e7220 */ /* 0x080fe20000410000 */
        /* <DEDUP_REMOVED lines=15> */
[-C--:B------:R-:W-:Y:S01]  /*1b7d0*/  FMUL.FTZ R38, R38, R11.reuse ;  /* 0x0000000b26267220 */ /* 0x080fe20000410000 */
[----:B------:R-:W-:Y:S01]  /*1b7e0*/  FADD.FTZ R15, R112, R15 ;  /* 0x0000000f700f7221 */ /* 0x000fe20000010000 */
[----:B-1----:R-:W-:Y:S01]  /*1b7f0*/  FADD.FTZ R12, R89, R12 ;  /* 0x0000000c590c7221 */ /* 0x002fe20000010000 */
        /* <DEDUP_REMOVED lines=31> */
[----:B--2---:R-:W-:Y:S01]  /*1b9f0*/  FADD.FTZ R13, R103, R6 ;  /* 0x00000006670d7221 */ /* 0x004fe20000010000 */
[----:B------:R-:W-:Y:S01]  /*1ba00*/  F2FP.F16.F32.PACK_AB R195, R138, R195 ;  /* 0x000000c38ac3723e */ /* 0x000fe200000000ff */
[-C--:B------:R-:W-:Y:S01]  /*1ba10*/  FMUL.FTZ R55, R55, R11.reuse ;  /* 0x0000000b37377220 */ /* 0x080fe20000410000 */
[----:B---3--:R-:W-:Y:S01]  /*1ba20*/  FADD.FTZ R0, R108, R7 ;  /* 0x000000076c007221 */ /* 0x008fe20000010000 */
[----:B----4-:R-:W-:Y:S01]  /*1ba30*/  FADD.FTZ R13, R90, R13 ;  /* 0x0000000d5a0d7221 */ /* 0x010fe20000010000 */
[----:B------:R-:W-:Y:S01]  /*1ba40*/  F2FP.F16.F32.PACK_AB R196, R128, R196 ;  /* 0x000000c480c4723e */ /* 0x000fe200000000ff */
[-C--:B------:R-:W-:Y:S01]  /*1ba50*/  FMUL.FTZ R58, R58, R11.reuse ;  /* 0x0000000b3a3a7220 */ /* 0x080fe20000410000 */
[----:B-----5:R-:W-:Y:S01]  /*1ba60*/  FADD.FTZ R0, R109, R0 ;  /* 0x000000006d007221 */ /* 0x020fe20000010000 */
        /* <DEDUP_REMOVED lines=8> */
[----:B------:R-:W-:Y:S01]  /*1baf0*/  F2FP.F16.F32.PACK_AB R200, R121, R200 ;  /* 0x000000c879c8723e */ /* 0x000fe200000000ff */
[----:B------:R-:W-:Y:S01]  /*1bb00*/  FADD.FTZ R0, R93, R13 ;  /* 0x0000000d5d007221 */ /* 0x000fe20000010000 */
[----:B------:R-:W-:Y:S01]  /*1bb10*/  F2FP.F16.F32.PACK_AB R202, R124, R202 ;  /* 0x000000ca7cca723e */ /* 0x000fe200000000ff */
[-C--:B------:R-:W-:Y:S01]  /*1bb20*/  FMUL.FTZ R63, R63, R11.reuse ;  /* 0x0000000b3f3f7220 */ /* 0x080fe20000410000 */
[----:B------:R-:W-:Y:S01]  /*1bb30*/  F2FP.F16.F32.PACK_AB R204, R120, R204 ;  /* 0x000000cc78cc723e */ /* 0x000fe200000000ff */
[-C--:B------:R-:W-:Y:S01]  /*1bb40*/  FMUL.FTZ R66, R66, R11.reuse ;  /* 0x0000000b42427220 */ /* 0x080fe20000410000 */
[----:B------:R-:W-:Y:S01]  /*1bb50*/  F2FP.F16.F32.PACK_AB R206, R112, R206 ;  /* 0x000000ce70ce723e */ /* 0x000fe200000000ff */
[----:B------:R-:W-:Y:S01]  /*1bb60*/  FMUL.FTZ R67, R67, R11 ;  /* 0x0000000b43437220 */ /* 0x000fe20000410000 */
        /* <DEDUP_REMOVED lines=18> */
[----:B------:R-:W-:Y:S01]  /*1bc90*/  FMUL.FTZ R87, R87, R11 ;  /* 0x0000000b57577220 */ /* 0x000fe20000410000 */
[----:B------:R-:W-:Y:S01]  /*1bca0*/  IMAD.MOV.U32 R6, RZ, RZ, R229 ;  /* 0x000000ffff067224 */ /* 0x000fe200078e00e5 */
[----:B------:R-:W-:Y:S01]  /*1bcb0*/  MOV R5, R9 ;  /* 0x0000000900057202 */ /* 0x000fe20000000f00 */
[----:B------:R-:W-:-:S02]  /*1bcc0*/  IMAD.MOV.U32 R7, RZ, RZ, R222 ;  /* 0x000000ffff077224 */ /* 0x000fc400078e00de */
[----:B------:R-:W-:Y:S01]  /*1bcd0*/  IMAD.MOV.U32 R4, RZ, RZ, R92 ;  /* 0x000000ffff047224 */ /* 0x000fe200078e005c */
[----:B------:R-:W-:Y:S06]  /*1bce0*/  @P2 BRA `(.L_x_7480) ;  /* 0xffffffa400582947 */ /* 0x000fec000383ffff */
.L_x_7470:
[----:B------:R-:W-:Y:S05]  /*1bcf0*/  WARPSYNC.ALL ;  /* 0x0000000000007948 */ /* 0x000fea0003800000 */
[----:B------:R-:W-:Y:S06]  /*1bd00*/  BAR.ARV 0x8, 0x180 ;  /* 0x0206000000007b1d */ /* 0x000fec0000002000 */
[----:B------:R-:W-:Y:S05]  /*1bd10*/  @!P0 BRA `(.L_x_7481) ;  /* 0x0000000000048947 */ /* 0x000fea0003800000 */
[----:B------:R-:W-:Y:S01]  /*1bd20*/  BPT.TRAP 0x1 ;  /* 0x000000040000795c */ /* 0x000fe20000300000 */
.L_x_7481:
[----:B------:R-:W-:Y:S01]  /*1bd30*/  IMAD R12, R222, 0x8, R2 ;  /* 0x00000008de0c7824 */ /* 0x000fe200078e0202 */
[----:B------:R-:W-:-:S04]  /*1bd40*/  SHF.L.U32 R3, R229, 0x1f, RZ ;  /* 0x0000001fe5037819 */ /* 0x000fc800000006ff */
[----:B------:R0:W1:Y:S01]  /*1bd50*/  SYNCS.PHASECHK.TRANS64.TRYWAIT P2, [R12+URZ+0x34850], R3 ;  /* 0x034850030c0075a7 */ /* 0x000062000804017f */
[----:B------:R-:W-:Y:S05]  /*1bd60*/  @!P0 BRA `(.L_x_7482) ;  /* 0x0000000000048947 */ /* 0x000fea0003800000 */
[----:B------:R-:W-:Y:S01]  /*1bd70*/  BPT.TRAP 0x1 ;  /* 0x000000040000795c */ /* 0x000fe20000300000 */
.L_x_7482:
[----:B------:R-:W-:-:S05]  /*1bd80*/  VIADD R2, R2, 0x400 ;  /* 0x0000040002027836 */ /* 0x000fca0000000000 */
[----:B------:R-:W-:-:S04]  /*1bd90*/  SHF.R.U32.HI R2, RZ, 0x4, R2 ;  /* 0x00000004ff027819 */ /* 0x000fc80000011602 */
[----:B------:R-:W-:-:S04]  /*1bda0*/  LOP3.LUT R2, R2, 0x3fff, RZ, 0xc0, !PT ;  /* 0x00003fff02027812 */ /* 0x000fc800078ec0ff */
[----:B------:R-:W-:Y:S01]  /*1bdb0*/  LOP3.LUT R5, R2, 0x5800000, RZ, 0xfc, !PT ;  /* 0x0580000002057812 */ /* 0x000fe200078efcff */
[----:B-1----:R-:W-:Y:S06]  /*1bdc0*/  @P2 BRA `(.L_x_7483) ;  /* 0x0000000000082947 */ /* 0x002fec0003800000 */
[----:B------:R-:W1:Y:S02]  /*1bdd0*/  SYNCS.PHASECHK.TRANS64.TRYWAIT P0, [R12+URZ+0x34850], R3 ;  /* 0x034850030c0075a7 */ /* 0x000e64000800017f */
[----:B-1----:R-:W-:Y:S05]  /*1bde0*/  @!P0 BRA `(.L_x_7484) ;  /* 0x000000a800148947 */ /* 0x002fea0003800000 */
.L_x_7483:
[----:B------:R-:W-:Y:S01]  /*1bdf0*/  IMAD R2, R222, 0xb00, R5 ;  /* 0x00000b00de027824 */ /* 0x000fe200078e0205 */
[----:B------:R-:W2:Y:S01]  /*1be00*/  LDL.LU R20, [R1+0x60] ;  /* 0x0000600001147983 */ /* 0x000ea20000300800 */
[----:B01----:R-:W-:Y:S01]  /*1be10*/  IMAD.MOV.U32 R3, RZ, RZ, 0x40000040 ;  /* 0x40000040ff037424 */ /* 0x003fe200078e00ff */
[----:B------:R-:W-:Y:S05]  /*1be20*/  WARPSYNC.ALL ;  /* 0x0000000000007948 */ /* 0x000fea0003800000 */
[C---:B------:R-:W-:Y:S01]  /*1be30*/  R2UR UR6, R2.reuse ;  /* 0x00000000020672ca */ /* 0x040fe200000e0000 */
[----:B------:R-:W-:Y:S01]  /*1be40*/  WARPGROUP.ARRIVE ;  /* 0x00000000000079c5 */ /* 0x000fe20000000000 */
[----:B------:R-:W-:Y:S01]  /*1be50*/  R2UR UR7, R3 ;  /* 0x00000000030772ca */ /* 0x000fe200000e0000 */
[----:B------:R-:W-:Y:S01]  /*1be60*/  VIADD R4, R2, 0x80 ;  /* 0x0000008002047836 */ /* 0x000fe20000000000 */
[----:B------:R-:W-:Y:S01]  /*1be70*/  MOV R5, 0x40000040 ;  /* 0x4000004000057802 */ /* 0x000fe20000000f00 */
[----:B------:R-:W-:-:S02]  /*1be80*/  IMAD.MOV.U32 R3, RZ, RZ, 0x40000040 ;  /* 0x40000040ff037424 */ /* 0x000fc400078e00ff */
[----:B------:R-:W-:Y:S02]  /*1be90*/  IMAD.MOV.U32 R7, RZ, RZ, RZ ;  /* 0x000000ffff077224 */ /* 0x000fe400078e00ff */
[----:B------:R-:W-:Y:S02]  /*1bea0*/  VIADD R222, R222, 0x1 ;  /* 0x00000001dede7836 */ /* 0x000fe40000000000 */
[----:B------:R-:W-:-:S03]  /*1beb0*/  @!P1 VIADD R12, R12, 0x34860 ;  /* 0x000348600c0c9836 */ /* 0x000fc60000000000 */
[----:B------:R-:W-:Y:S01]  /*1bec0*/  ISETP.NE.AND P0, PT, R222, 0x2, PT ;  /* 0x00000002de00780c */ /* 0x000fe20003f05270 */
[----:B------:R-:W-:Y:S01]  /*1bed0*/  HGMMA.64x128x16.F32 R24, R176, gdesc[UR4].tnspB, R24, gsb0 ;  /* 0x41e00004b0187df0 */ /* 0x000fe20008000818 */
[----:B------:R-:W-:Y:S01]  /*1bee0*/  R2UR UR6, R4 ;  /* 0x00000000040672ca */ /* 0x000fe200000e0000 */
[----:B------:R-:W-:Y:S01]  /*1bef0*/  VIADD R4, R2, 0x100 ;  /* 0x0000010002047836 */ /* 0x000fe20000000000 */
[----:B------:R-:W-:Y:S01]  /*1bf00*/  R2UR UR7, R5 ;  /* 0x00000000050772ca */ /* 0x000fe200000e0000 */
[----:B------:R-:W-:Y:S01]  /*1bf10*/  IMAD.MOV.U32 R5, RZ, RZ, 0x40000040 ;  /* 0x40000040ff057424 */ /* 0x000fe200078e00ff */
[----:B------:R-:W-:Y:S02]  /*1bf20*/  @!P1 PRMT R12, RZ, 0x654, R12 ;  /* 0x00000654ff0c9816 */ /* 0x000fe4000000000c */
[----:B------:R-:W-:Y:S01]  /*1bf30*/  SEL R222, R222, RZ, P0 ;  /* 0x000000ffdede7207 */ /* 0x000fe20000000000 */
[----:B------:R-:W-:Y:S02]  /*1bf40*/  WARPGROUP.DEPBAR.LE gsb0, 0x0 ;  /* 0x00008000000079c5 */ /* 0x000fe40000010000 */
[----:B------:R-:W-:-:S06]  /*1bf50*/  WARPGROUP.ARRIVE ;  /* 0x00000000000079c5 */ /* 0x000fcc0000000000 */
[----:B------:R-:W-:Y:S01]  /*1bf60*/  HGMMA.64x128x16.F32 R24, R180, gdesc[UR4].tnspB, R24, gsb0 ;  /* 0x41e00004b4187df0 */ /* 0x000fe20008000818 */
[----:B------:R-:W-:Y:S01]  /*1bf70*/  R2UR UR6, R4 ;  /* 0x00000000040672ca */ /* 0x000fe200000e0000 */
[----:B------:R-:W-:Y:S01]  /*1bf80*/  VIADD R4, R2, 0x180 ;  /* 0x0000018002047836 */ /* 0x000fe20000000000 */
[----:B------:R-:W-:Y:S01]  /*1bf90*/  R2UR UR7, R5 ;  /* 0x00000000050772ca */ /* 0x000fe200000e0000 */
[----:B------:R-:W-:Y:S01]  /*1bfa0*/  IMAD.MOV.U32 R5, RZ, RZ, 0x40000040 ;  /* 0x40000040ff057424 */ /* 0x000fe200078e00ff */
[----:B--2---:R-:W-:-:S05]  /*1bfb0*/  IADD3 R20, R20, 0x1, RZ ;  /* 0x0000000114147810 */ /* 0x004fca0007ffe0ff */
[----:B------:R-:W-:Y:S01]  /*1bfc0*/  STL [R1+0x60], R20 ;  /* 0x0000601401007387 */ /* 0x000fe20000100800 */
[----:B------:R-:W-:Y:S02]  /*1bfd0*/  WARPGROUP.DEPBAR.LE gsb0, 0x0 ;  /* 0x00008000000079c5 */ /* 0x000fe40000010000 */
[----:B------:R-:W-:-:S06]  /*1bfe0*/  WARPGROUP.ARRIVE ;  /* 0x00000000000079c5 */ /* 0x000fcc0000000000 */
[----:B------:R-:W-:Y:S01]  /*1bff0*/  HGMMA.64x128x16.F32 R24, R184, gdesc[UR4].tnspB, R24, gsb0 ;  /* 0x41e00004b8187df0 */ /* 0x000fe20008000818 */
[----:B------:R-:W-:Y:S02]  /*1c000*/  R2UR UR6, R4 ;  /* 0x00000000040672ca */ /* 0x000fe400000e0000 */
[----:B------:R-:W-:Y:S01]  /*1c010*/  R2UR UR7, R5 ;  /* 0x00000000050772ca */ /* 0x000fe200000e0000 */
[----:B------:R-:W-:Y:S01]  /*1c020*/  IMAD.MOV.U32 R5, RZ, RZ, 0x40000040 ;  /* 0x40000040ff057424 */ /* 0x000fe200078e00ff */
[----:B------:R-:W-:Y:S01]  /*1c030*/  IADD3 R4, R2, 0x200, RZ ;  /* 0x0000020002047810 */ /* 0x000fe20007ffe0ff */
[----:B------:R-:W-:Y:S02]  /*1c040*/  WARPGROUP.DEPBAR.LE gsb0, 0x0 ;  /* 0x00008000000079c5 */ /* 0x000fe40000010000 */
[----:B------:R-:W-:-:S08]  /*1c050*/  WARPGROUP.ARRIVE ;  /* 0x00000000000079c5 */ /* 0x000fd00000000000 */
        /* <DEDUP_REMOVED lines=29> */
[----:B------:R-:W-:Y:S02]  /*1c230*/  R2UR UR6, R4 ;  /* 0x00000000040672ca */ /* 0x000fe400000e0000 */
[----:B------:R-:W-:Y:S01]  /*1c240*/  R2UR UR7, R5 ;  /* 0x00000000050772ca */ /* 0x000fe200000e0000 */
[----:B------:R-:W-:Y:S01]  /*1c250*/  IMAD.MOV.U32 R5, RZ, RZ, 0x40000040 ;  /* 0x40000040ff057424 */ /* 0x000fe200078e00ff */
[C---:B------:R-:W-:Y:S01]  /*1c260*/  IADD3 R4, R2.reuse, 0x480, RZ ;  /* 0x0000048002047810 */ /* 0x040fe20007ffe0ff */
[----:B------:R-:W-:Y:S01]  /*1c270*/  VIADD R2, R2, 0x500 ;  /* 0x0000050002027836 */ /* 0x000fe20000000000 */
[----:B------:R-:W-:Y:S02]  /*1c280*/  WARPGROUP.DEPBAR.LE gsb0, 0x0 ;  /* 0x00008000000079c5 */ /* 0x000fe40000010000 */
[----:B------:R-:W-:-:S07]  /*1c290*/  WARPGROUP.ARRIVE ;  /* 0x00000000000079c5 */ /* 0x000fce0000000000 */
[----:B------:R-:W-:Y:S01]  /*1c2a0*/  HGMMA.64x128x16.F32 R24, R208, gdesc[UR4].tnspB, R24, gsb0 ;  /* 0x41e00004d0187df0 */ /* 0x000fe20008000818 */
[----:B------:R-:W-:Y:S02]  /*1c2b0*/  R2UR UR6, R4 ;  /* 0x00000000040672ca */ /* 0x000fe400000e0000 */
[----:B------:R-:W-:Y:S02]  /*1c2c0*/  R2UR UR7, R5 ;  /* 0x00000000050772ca */ /* 0x000fe400000e0000 */
[----:B------:R-:W0:Y:S02]  /*1c2d0*/  SHFL.BFLY PT, R5, R0, 0x2, 0x1f ;  /* 0x0c401f0000057f89 */ /* 0x000e2400000e0000 */
[----:B0-----:R-:W-:Y:S01]  /*1c2e0*/  FADD.FTZ R5, R5, R0 ;  /* 0x0000000005057221 */ /* 0x001fe20000010000 */
[----:B------:R-:W-:-:S04]  /*1c2f0*/  SEL R0, RZ, 0x1, P0 ;  /* 0x00000001ff007807 */ /* 0x000fc80000000000 */
[----:B------:R-:W0:Y:S01]  /*1c300*/  SHFL.BFLY PT, R4, R5, 0x1, 0x1f ;  /* 0x0c201f0005047f89 */ /* 0x000e2200000e0000 */
[----:B------:R-:W-:Y:S01]  /*1c310*/  LOP3.LUT R229, R229, R0, RZ, 0x3c, !PT ;  /* 0x00000000e5e57212 */ /* 0x000fe200078e3cff */
[----:B------:R-:W-:Y:S02]  /*1c320*/  IMAD.MOV.U32 R0, RZ, RZ, -0x800000 ;  /* 0xff800000ff007424 */ /* 0x000fe400078e00ff */
[----:B0-----:R-:W-:-:S05]  /*1c330*/  FADD.FTZ R15, R5, R4 ;  /* 0x00000004050f7221 */ /* 0x001fca0000010000 */
[----:B------:R-:W-:-:S13]  /*1c340*/  FSETP.NE.FTZ.AND P3, PT, R15, RZ, PT ;  /* 0x000000ff0f00720b */ /* 0x000fda0003f75000 */
[----:B------:R-:W0:Y:S08]  /*1c350*/  @P3 MUFU.LG2 R8, R15 ;  /* 0x0000000f00083308 */ /* 0x000e300000000c00 */
[----:B------:R-:W-:Y:S01]  /*1c360*/  @P3 MUFU.RCP R7, R15 ;  /* 0x0000000f00073308 */ /* 0x000fe20000001000 */
[----:B0-----:R-:W-:Y:S01]  /*1c370*/  @P3 FMUL.FTZ R11, R8, 0.69314718246459960938 ;  /* 0x3f317218080b3820 */ /* 0x001fe20000410000 */
[----:B------:R-:W-:-:S02]  /*1c380*/  WARPGROUP.DEPBAR.LE gsb0, 0x0 ;  /* 0x00008000000079c5 */ /* 0x000fc40000010000 */
[----:B------:R-:W-:-:S06]  /*1c390*/  WARPGROUP.ARRIVE ;  /* 0x00000000000079c5 */ /* 0x000fcc0000000000 */
[----:B------:R-:W-:Y:S01]  /*1c3a0*/  HGMMA.64x128x16.F32 R24, R212, gdesc[UR4].tnspB, R24, gsb0 ;  /* 0x41e00004d4187df0 */ /* 0x000fe20008000818 */
[----:B------:R-:W-:Y:S02]  /*1c3b0*/  R2UR UR6, R2 ;  /* 0x00000000020672ca */ /* 0x000fe400000e0000 */
[----:B------:R-:W-:Y:S02]  /*1c3c0*/  R2UR UR7, R3 ;  /* 0x00000000030772ca */ /* 0x000fe400000e0000 */
[----:B------:R-:W0:Y:S02]  /*1c3d0*/  SHFL.BFLY PT, R3, R14, 0x2, 0x1f ;  /* 0x0c401f000e037f89 */ /* 0x000e2400000e0000 */
[----:B0-----:R-:W-:-:S05]  /*1c3e0*/  FADD.FTZ R3, R3, R14 ;  /* 0x0000000e03037221 */ /* 0x001fca0000010000 */
[----:B------:R-:W0:Y:S02]  /*1c3f0*/  SHFL.BFLY PT, R2, R3, 0x1, 0x1f ;  /* 0x0c201f0003027f89 */ /* 0x000e2400000e0000 */
[----:B0-----:R-:W-:Y:S01]  /*1c400*/  FADD.FTZ R13, R3, R2 ;  /* 0x00000002030d7221 */ /* 0x001fe20000010000 */
[----:B------:R-:W-:Y:S01]  /*1c410*/  MOV R2, RZ ;  /* 0x000000ff00027202 */ /* 0x000fe20000000f00 */
[----:B------:R-:W-:-:S03]  /*1c420*/  IMAD.MOV.U32 R3, RZ, RZ, -0x800000 ;  /* 0xff800000ff037424 */ /* 0x000fc600078e00ff */
[----:B------:R-:W-:-:S13]  /*1c430*/  FSETP.NE.FTZ.AND P2, PT, R13, RZ, PT ;  /* 0x000000ff0d00720b */ /* 0x000fda0003f55000 */
[----:B------:R-:W0:Y:S01]  /*1c440*/  @P2 MUFU.LG2 R6, R13 ;  /* 0x0000000d00062308 */ /* 0x000e220000000c00 */
[C---:B------:R-:W-:Y:S01]  /*1c450*/  @P2 FMUL.FTZ R4, R10.reuse, 0.69314718246459960938 ;  /* 0x3f3172180a042820 */ /* 0x040fe20000410000 */
[----:B------:R-:W-:-:S04]  /*1c460*/  @P3 FMUL.FTZ R10, R10, 0.69314718246459960938 ;  /* 0x3f3172180a0a3820 */ /* 0x000fc80000410000 */
[----:B------:R-:W-:Y:S02]  /*1c470*/  @P3 FFMA.FTZ R0, R10, R92, R11 ;  /* 0x0000005c0a003223 */ /* 0x000fe4000001000b */
[----:B------:R-:W1:Y:S01]  /*1c480*/  @P2 MUFU.RCP R2, R13 ;  /* 0x0000000d00022308 */ /* 0x000e620000001000 */
[----:B0-----:R-:W-:-:S04]  /*1c490*/  @P2 FMUL.FTZ R5, R6, 0.69314718246459960938 ;  /* 0x3f31721806052820 */ /* 0x001fc80000410000 */
[----:B------:R-:W-:Y:S01]  /*1c4a0*/  @P2 FFMA.FTZ R3, R4, R9, R5 ;  /* 0x0000000904032223 */ /* 0x000fe20000010005 */
[----:B------:R-:W-:Y:S02]  /*1c4b0*/  WARPGROUP.DEPBAR.LE gsb0, 0x0 ;  /* 0x00008000000079c5 */ /* 0x000fe40000010000 */
[----:B------:R-:W-:-:S06]  /*1c4c0*/  WARPGROUP.ARRIVE ;  /* 0x00000000000079c5 */ /* 0x000fcc0000000000 */
[----:B------:R-:W-:Y:S03]  /*1c4d0*/  HGMMA.64x128x16.F32 R24, R216, gdesc[UR4].tnspB, R24, gsb0 ;  /* 0x41e00004d8187df0 */ /* 0x000fe60008000818 */
[----:B------:R-:W-:Y:S02]  /*1c4e0*/  WARPGROUP.DEPBAR.LE gsb0, 0x0 ;  /* 0x00008000000079c5 */ /* 0x000fe40000010000 */
        /* <DEDUP_REMOVED lines=46> */
[----:B------:R-:W-:Y:S01]  /*1c7d0*/  PLOP3.LUT P1, PT, PT, PT, PT, 0x8, 0x0 ;  /* 0x000000000000781c */ /* 0x000fe20003f2e170 */
        /* <DEDUP_REMOVED lines=19> */
.L_x_7424:
[----:B------:R-:W2:Y:S04]  /*1c910*/  LDL R82, [R1+0x5c] ;  /* 0x00005c0001527983 */ /* 0x000ea80000100800 */
[----:B------:R-:W2:Y:S01]  /*1c920*/  LDL R78, [R1+0x68] ;  /* 0x00006800014e7983 */ /* 0x000ea20000100800 */
[----:B------:R-:W-:Y:S05]  /*1c930*/  WARPSYNC.ALL ;  /* 0x0000000000007948 */ /* 0x000fea0003800000 */
[----:B------:R-:W0:Y:S01]  /*1c940*/  S2UR UR5, SR_CgaCtaId ;  /* 0x00000000000579c3 */ /* 0x000e220000008800 */
[----:B------:R-:W-:Y:S01]  /*1c950*/  UMOV UR4, 0x400 ;  /* 0x0000040000047882 */ /* 0x000fe20000000000 */
[----:B------:R-:W-:Y:S01]  /*1c960*/  BSSY B0, `(.L_x_7485) ;  /* 0x0000228000007945 */ /* 0x000fe20003800000 */
[----:B------:R-:W-:Y:S01]  /*1c970*/  SHF.R.S32.HI R48, RZ, 0x1f, R221 ;  /* 0x0000001fff307819 */ /* 0x000fe200000114dd */
[----:B0-----:R-:W-:-:S06]  /*1c980*/  ULEA UR4, UR5, UR4, 0x18 ;  /* 0x0000000405047291 */ /* 0x001fcc000f8ec03f */
[----:B------:R-:W-:Y:S01]  /*1c990*/  IMAD.U32 R2, RZ, RZ, UR4 ;  /* 0x00000004ff027e24 */ /* 0x000fe2000f8e00ff */
[----:B------:R-:W-:Y:S06]  /*1c9a0*/  BAR.SYNC.DEFER_BLOCKING 0x5, 0x180 ;  /* 0x0146000000007b1d */ /* 0x000fec0000010000 */
[----:B------:R0:W1:Y:S02]  /*1c9b0*/  LDS.128 R28, [R2+0x348d0] ;  /* 0x0348d000021c7984 */ /* 0x0000640000000c00 */
[----:B------:R-:W-:Y:S06]  /*1c9c0*/  BAR.ARV 0x4, 0x180 ;  /* 0x0106000000007b1d */ /* 0x000fec0000002000 */
[----:B--2---:R-:W-:Y:S01]  /*1c9d0*/  SHF.L.U64.HI R74, R82, 0x2, R78 ;  /* 0x00000002524a7819 */ /* 0x004fe2000001024e */
[----:B01----:R-:W-:Y:S06]  /*1c9e0*/  @P1 BRA `(.L_x_7486) ;  /* 0x00000014006c1947 */ /* 0x003fec0003800000 */
[----:B------:R-:W2:Y:S04]  /*1c9f0*/  LDL R4, [R1+0x8c] ;  /* 0x00008c0001047983 */ /* 0x000ea80000100800 */
[----:B------:R-:W3:Y:S04]  /*1ca00*/  LDL.LU R112, [R1+0x58] ;  /* 0x0000580001707983 */ /* 0x000ee80000300800 */
[----:B------:R-:W4:Y:S04]  /*1ca10*/  LDL R111, [R1+0x88] ;  /* 0x00008800016f7983 */ /* 0x000f280000100800 */
[----:B------:R-:W4:Y:S01]  /*1ca20*/  LDL R86, [R1+0x64] ;  /* 0x0000640001567983 */ /* 0x000f220000100800 */
[----:B------:R-:W0:Y:S01]  /*1ca30*/  S2R R5, SR_SWINHI ;  /* 0x0000000000057919 */ /* 0x000e220000002f00 */
[----:B------:R-:W-:Y:S05]  /*1ca40*/  WARPSYNC.ALL ;  /* 0x0000000000007948 */ /* 0x000fea0003800000 */
[----:B------:R-:W-:Y:S01]  /*1ca50*/  F2FP.F16.F32.PACK_AB R36, R57, R36 ;  /* 0x000000243924723e */ /* 0x000fe200000000ff */
[----:B------:R-:W-:Y:S01]  /*1ca60*/  ULDC.64 UR4, c[0x0][0xc00] ;  /* 0x0003000000047ab9 */ /* 0x000fe20000000a00 */
[----:B------:R-:W1:Y:S01]  /*1ca70*/  LDC R57, c[0x0][0xbe8] ;  /* 0x0002fa00ff397b82 */ /* 0x000e620000000800 */
[----:B------:R-:W-:-:S02]  /*1ca80*/  MOV R20, R2 ;  /* 0x0000000200147202 */ /* 0x000fc40000000f00 */
[----:B0-----:R-:W-:Y:S02]  /*1ca90*/  MOV R21, R5 ;  /* 0x0000000500157202 */ /* 0x001fe40000000f00 */
[----:B------:R-:W-:Y:S02]  /*1caa0*/  F2FP.F16.F32.PACK_AB R10, R103, R10 ;  /* 0x0000000a670a723e */ /* 0x000fe400000000ff */
[----:B------:R-:W-:Y:S02]  /*1cab0*/  F2FP.F16.F32.PACK_AB R35, R35, R54 ;  /* 0x000000362323723e */ /* 0x000fe400000000ff */
[----:B------:R-:W-:Y:S01]  /*1cac0*/  F2FP.F16.F32.PACK_AB R39, R39, R50 ;  /* 0x000000322727723e */ /* 0x000fe200000000ff */
[----:B------:R-:W-:Y:S01]  /*1cad0*/  IMAD.MOV.U32 R50, RZ, RZ, RZ ;  /* 0x000000ffff327224 */ /* 0x000fe200078e00ff */
[----:B------:R-:W-:Y:S01]  /*1cae0*/  ULDC.64 UR6, c[0x0][0x208] ;  /* 0x0000820000067ab9 */ /* 0x000fe20000000a00 */
[----:B------:R-:W-:Y:S01]  /*1caf0*/  BAR.SYNC.DEFER_BLOCKING 0x1, 0x100 ;  /* 0x0044000000007b1d */ /* 0x000fe20000010000 */
[----:B--2---:R-:W-:-:S03]  /*1cb00*/  IMAD.WIDE R8, R4, 0x2, R20 ;  /* 0x0000000204087825 */ /* 0x004fc600078e0214 */
[C---:B------:R-:W-:Y:S02]  /*1cb10*/  IADD3 R63, P5, R8.reuse, 0x20, RZ ;  /* 0x00000020083f7810 */ /* 0x040fe40007fbe0ff */
[----:B------:R-:W-:-:S03]  /*1cb20*/  LOP3.LUT R33, R8, 0x380, RZ, 0xc0, !PT ;  /* 0x0000038008217812 */ /* 0x000fc600078ec0ff */
[----:B------:R-:W-:Y:S01]  /*1cb30*/  IMAD.X R5, RZ, RZ, R9, P5 ;  /* 0x000000ffff057224 */ /* 0x000fe200028e0609 */
[C---:B------:R-:W-:Y:S02]  /*1cb40*/  IADD3 R109, P5, R8.reuse, 0x4060, RZ ;  /* 0x00004060086d7810 */ /* 0x040fe40007fbe0ff */
[C---:B------:R-:W-:Y:S02]  /*1cb50*/  IADD3 R67, P0, R8.reuse, 0x40, RZ ;  /* 0x0000004008437810 */ /* 0x040fe40007f1e0ff */
[----:B------:R-:W-:Y:S02]  /*1cb60*/  LOP3.LUT R28, R109, 0x380, RZ, 0xc0, !PT ;  /* 0x000003806d1c7812 */ /* 0x000fe400078ec0ff */
[----:B------:R-:W-:Y:S02]  /*1cb70*/  SHF.R.U64 R33, R33, 0x3, RZ ;  /* 0x0000000321217819 */ /* 0x000fe400000012ff */
[----:B------:R-:W-:Y:S02]  /*1cb80*/  IADD3 R71, P1, R8, 0x60, RZ ;  /* 0x0000006008477810 */ /* 0x000fe40007f3e0ff */
[----:B------:R-:W-:-:S02]  /*1cb90*/  LOP3.LUT R4, R63, 0x380, RZ, 0xc0, !PT ;  /* 0x000003803f047812 */ /* 0x000fc400078ec0ff */
[----:B------:R-:W-:Y:S02]  /*1cba0*/  LOP3.LUT R6, R67, 0x380, RZ, 0xc0, !PT ;  /* 0x0000038043067812 */ /* 0x000fe400078ec0ff */
[C---:B------:R-:W-:Y:S02]  /*1cbb0*/  IADD3 R75, P2, R8.reuse, 0x4000, RZ ;  /* 0x00004000084b7810 */ /* 0x040fe40007f5e0ff */
[C---:B------:R-:W-:Y:S02]  /*1cbc0*/  IADD3 R79, P3, R8.reuse, 0x4020, RZ ;  /* 0x00004020084f7810 */ /* 0x040fe40007f7e0ff */
[----:B------:R-:W-:Y:S02]  /*1cbd0*/  IADD3 R83, P4, R8, 0x4040, RZ ;  /* 0x0000404008537810 */ /* 0x000fe40007f9e0ff */
[----:B------:R-:W-:Y:S02]  /*1cbe0*/  SHF.R.U64 R28, R28, 0x3, RZ ;  /* 0x000000031c1c7819 */ /* 0x000fe400000012ff */
[----:B------:R-:W-:-:S02]  /*1cbf0*/  LOP3.LUT R8, R33, R8, RZ, 0x3c, !PT ;  /* 0x0000000821087212 */ /* 0x000fc400078e3cff */
[----:B------:R-:W-:Y:S02]  /*1cc00*/  LOP3.LUT R12, R71, 0x380, RZ, 0xc0, !PT ;  /* 0x00000380470c7812 */ /* 0x000fe400078ec0ff */
[----:B------:R-:W-:Y:S02]  /*1cc10*/  SHF.R.U64 R4, R4, 0x3, RZ ;  /* 0x0000000304047819 */ /* 0x000fe400000012ff */
[----:B------:R-:W-:Y:S02]  /*1cc20*/  SHF.R.U64 R6, R6, 0x3, RZ ;  /* 0x0000000306067819 */ /* 0x000fe400000012ff */
[----:B------:R-:W-:Y:S01]  /*1cc30*/  LOP3.LUT R32, R28, R109, RZ, 0x3c, !PT ;  /* 0x0000006d1c207212 */ /* 0x000fe200078e3cff */
[--C-:B------:R-:W-:Y:S01]  /*1cc40*/  IMAD.X R7, RZ, RZ, R9.reuse, P0 ;  /* 0x000000ffff077224 */ /* 0x100fe200000e0609 */
[----:B------:R-:W-:Y:S01]  /*1cc50*/  MOV R28, R8 ;  /* 0x00000008001c7202 */ /* 0x000fe20000000f00 */
[--C-:B------:R-:W-:Y:S01]  /*1cc60*/  IMAD.X R13, RZ, RZ, R9.reuse, P1 ;  /* 0x000000ffff0d7224 */ /* 0x100fe200008e0609 */
[----:B------:R-:W-:Y:S01]  /*1cc70*/  IADD3.X R15, RZ, R9, RZ, P2, !PT ;  /* 0x00000009ff0f7210 */ /* 0x000fe200017fe4ff */
[--C-:B------:R-:W-:Y:S01]  /*1cc80*/  IMAD.X R25, RZ, RZ, R9.reuse, P3 ;  /* 0x000000ffff197224 */ /* 0x100fe200018e0609 */
[----:B------:R-:W-:Y:S01]  /*1cc90*/  SHF.R.U64 R12, R12, 0x3, RZ ;  /* 0x000000030c0c7819 */ /* 0x000fe200000012ff */
[--C-:B------:R-:W-:Y:S01]  /*1cca0*/  IMAD.X R27, RZ, RZ, R9.reuse, P4 ;  /* 0x000000ffff1b7224 */ /* 0x100fe200020e0609 */
[----:B------:R-:W-:Y:S01]  /*1ccb0*/  F2FP.F16.F32.PACK_AB R8, R104, R11 ;  /* 0x0000000b6808723e */ /* 0x000fe200000000ff */
[----:B------:R-:W-:Y:S01]  /*1ccc0*/  IMAD.X R33, RZ, RZ, R9, P5 ;  /* 0x000000ffff217224 */ /* 0x000fe200028e0609 */
[----:B------:R-:W-:-:S02]  /*1ccd0*/  LOP3.LUT R4, R4, R63, RZ, 0x3c, !PT ;  /* 0x0000003f04047212 */ /* 0x000fc400078e3cff */
[----:B------:R-:W-:Y:S02]  /*1cce0*/  LOP3.LUT R6, R6, R67, RZ, 0x3c, !PT ;  /* 0x0000004306067212 */ /* 0x000fe400078e3cff */
[----:B------:R-:W-:Y:S02]  /*1ccf0*/  LOP3.LUT R14, R75, 0x380, RZ, 0xc0, !PT ;  /* 0x000003804b0e7812 */ /* 0x000fe400078ec0ff */
[----:B------:R-:W-:Y:S02]  /*1cd00*/  F2FP.F16.F32.PACK_AB R9, R107, R110 ;  /* 0x0000006e6b09723e */ /* 0x000fe400000000ff */
[----:B------:R-:W-:Y:S02]  /*1cd10*/  F2FP.F16.F32.PACK_AB R11, R105, R108 ;  /* 0x0000006c690b723e */ /* 0x000fe400000000ff */
[----:B------:R-:W-:Y:S02]  /*1cd20*/  LOP3.LUT R24, R79, 0x380, RZ, 0xc0, !PT ;  /* 0x000003804f187812 */ /* 0x000fe400078ec0ff */
[----:B------:R-:W-:-:S02]  /*1cd30*/  LOP3.LUT R26, R83, 0x380, RZ, 0xc0, !PT ;  /* 0x00000380531a7812 */ /* 0x000fc400078ec0ff */
[----:B------:R-:W-:Y:S01]  /*1cd40*/  LOP3.LUT R12, R12, R71, RZ, 0x3c, !PT ;  /* 0x000000470c0c7212 */ /* 0x000fe200078e3cff */
[----:B------:R0:W-:Y:S01]  /*1cd50*/  STSM.16.M88.4 [R28], R8 ;  /* 0x000000081c007844 */ /* 0x0001e20000000200 */
[----:B------:R-:W-:Y:S02]  /*1cd60*/  SHF.R.U64 R14, R14, 0x3, RZ ;  /* 0x000000030e0e7819 */ /* 0x000fe400000012ff */
[----:B------:R-:W-:Y:S02]  /*1cd70*/  MOV R71, R4 ;  /* 0x0000000400477202 */ /* 0x000fe40000000f00 */
[----:B------:R-:W-:Y:S02]  /*1cd80*/  MOV R70, R6 ;  /* 0x0000000600467202 */ /* 0x000fe40000000f00 */
[----:B------:R-:W-:Y:S02]  /*1cd90*/  SHF.R.U64 R24, R24, 0x3, RZ ;  /* 0x0000000318187819 */ /* 0x000fe400000012ff */
[----:B------:R-:W-:-:S02]  /*1cda0*/  SHF.R.U64 R26, R26, 0x3, RZ ;  /* 0x000000031a1a7819 */ /* 0x000fc400000012ff */
[----:B------:R-:W-:Y:S02]  /*1cdb0*/  F2FP.F16.F32.PACK_AB R4, R96, R95 ;  /* 0x0000005f6004723e */ /* 0x000fe400000000ff */
[----:B------:R-:W-:Y:S02]  /*1cdc0*/  F2FP.F16.F32.PACK_AB R5, R85, R106 ;  /* 0x0000006a5505723e */ /* 0x000fe400000000ff */
[----:B------:R-:W-:Y:S02]  /*1cdd0*/  F2FP.F16.F32.PACK_AB R6, R101, R94 ;  /* 0x0000005e6506723e */ /* 0x000fe400000000ff */
[----:B------:R-:W-:Y:S02]  /*1cde0*/  F2FP.F16.F32.PACK_AB R7, R81, R84 ;  /* 0x000000545107723e */ /* 0x000fe400000000ff */
[----:B0-----:R-:W-:Y:S02]  /*1cdf0*/  F2FP.F16.F32.PACK_AB R8, R102, R93 ;  /* 0x0000005d6608723e */ /* 0x001fe400000000ff */
[----:B------:R-:W-:-:S02]  /*1ce00*/  F2FP.F16.F32.PACK_AB R9, R77, R80 ;  /* 0x000000504d09723e */ /* 0x000fc400000000ff */
[----:B------:R-:W-:Y:S02]  /*1ce10*/  F2FP.F16.F32.PACK_AB R10, R99, R92 ;  /* 0x0000005c630a723e */ /* 0x000fe400000000ff */
[----:B------:R-:W-:Y:S02]  /*1ce20*/  F2FP.F16.F32.PACK_AB R11, R73, R76 ;  /* 0x0000004c490b723e */ /* 0x000fe400000000ff */
[----:B------:R-:W-:Y:S01]  /*1ce30*/  LOP3.LUT R14, R14, R75, RZ, 0x3c, !PT ;  /* 0x0000004b0e0e7212 */ /* 0x000fe200078e3cff */
[----:B------:R-:W-:Y:S01]  /*1ce40*/  STSM.16.M88.4 [R71], R4 ;  /* 0x0000000447007844 */ /* 0x000fe20000000200 */
[----:B------:R-:W-:Y:S02]  /*1ce50*/  LOP3.LUT R24, R24, R79, RZ, 0x3c, !PT ;  /* 0x0000004f18187212 */ /* 0x000fe400078e3cff */
[----:B------:R-:W-:Y:S01]  /*1ce60*/  LOP3.LUT R26, R26, R83, RZ, 0x3c, !PT ;  /* 0x000000531a1a7212 */ /* 0x000fe200078e3cff */
[----:B------:R3:W-:Y:S01]  /*1ce70*/  STSM.16.M88.4 [R70], R8 ;  /* 0x0000000846007844 */ /* 0x0007e20000000200 */
[----:B------:R-:W-:-:S02]  /*1ce80*/  MOV R67, R12 ;  /* 0x0000000c00437202 */ /* 0x000fc40000000f00 */
[----:B------:R-:W-:Y:S02]  /*1ce90*/  MOV R66, R14 ;  /* 0x0000000e00427202 */ /* 0x000fe40000000f00 */
[----:B------:R-:W-:Y:S02]  /*1cea0*/  MOV R28, R32 ;  /* 0x00000020001c7202 */ /* 0x000fe40000000f00 */
[----:B------:R-:W-:Y:S02]  /*1ceb0*/  MOV R63, R24 ;  /* 0x00000018003f7202 */ /* 0x000fe40000000f00 */
[----:B------:R-:W-:Y:S02]  /*1cec0*/  MOV R62, R26 ;  /* 0x0000001a003e7202 */ /* 0x000fe40000000f00 */
[----:B------:R-:W-:Y:S02]  /*1ced0*/  F2FP.F16.F32.PACK_AB R12, R100, R91 ;  /* 0x0000005b640c723e */ /* 0x000fe400000000ff */
[----:B------:R-:W-:-:S02]  /*1cee0*/  F2FP.F16.F32.PACK_AB R13, R69, R72 ;  /* 0x00000048450d723e */ /* 0x000fc400000000ff */
[----:B------:R-:W-:Y:S02]  /*1cef0*/  F2FP.F16.F32.PACK_AB R14, R97, R90 ;  /* 0x0000005a610e723e */ /* 0x000fe400000000ff */
[----:B---3--:R-:W-:Y:S02]  /*1cf00*/  IADD3 R10, P1, R112, UR4, RZ ;  /* 0x00000004700a7c10 */ /* 0x008fe4000ff3e0ff */
[----:B------:R-:W-:Y:S02]  /*1cf10*/  F2FP.F16.F32.PACK_AB R15, R65, R68 ;  /* 0x00000044410f723e */ /* 0x000fe400000000ff */
[----:B------:R-:W-:Y:S02]  /*1cf20*/  F2FP.F16.F32.PACK_AB R33, R34, R51 ;  /* 0x000000332221723e */ /* 0x000fe400000000ff */
[----:B------:R-:W-:Y:S02]  /*1cf30*/  F2FP.F16.F32.PACK_AB R24, R98, R89 ;  /* 0x000000596218723e */ /* 0x000fe400000000ff */
[----:B------:R-:W-:-:S02]  /*1cf40*/  F2FP.F16.F32.PACK_AB R25, R59, R64 ;  /* 0x000000403b19723e */ /* 0x000fc400000000ff */
[----:B------:R-:W-:Y:S02]  /*1cf50*/  F2FP.F16.F32.PACK_AB R26, R61, R88 ;  /* 0x000000583d1a723e */ /* 0x000fe400000000ff */
[----:B------:R-:W-:Y:S02]  /*1cf60*/  F2FP.F16.F32.PACK_AB R27, R55, R58 ;  /* 0x0000003a371b723e */ /* 0x000fe400000000ff */
[----:B------:R-:W-:Y:S02]  /*1cf70*/  F2FP.F16.F32.PACK_AB R34, R56, R37 ;  /* 0x000000253822723e */ /* 0x000fe400000000ff */
[----:B------:R-:W-:Y:S02]  /*1cf80*/  ISETP.NE.U32.AND P0, PT, RZ, UR4, PT ;  /* 0x00000004ff007c0c */ /* 0x000fe4000bf05070 */
[----:B------:R-:W-:Y:S02]  /*1cf90*/  F2FP.F16.F32.PACK_AB R32, R60, R49 ;  /* 0x000000313c20723e */ /* 0x000fe400000000ff */
[----:B------:R-:W-:-:S02]  /*1cfa0*/  F2FP.F16.F32.PACK_AB R37, R38, R47 ;  /* 0x0000002f2625723e */ /* 0x000fc400000000ff */
[----:B------:R-:W-:Y:S02]  /*1cfb0*/  F2FP.F16.F32.PACK_AB R38, R52, R45 ;  /* 0x0000002d3426723e */ /* 0x000fe400000000ff */
[----:B------:R-:W-:Y:S01]  /*1cfc0*/  IADD3.X R11, R74, UR5, RZ, P1, !PT ;  /* 0x000000054a0b7c10 */ /* 0x000fe20008ffe4ff */
[----:B------:R0:W-:Y:S01]  /*1cfd0*/  STSM.16.M88.4 [R67], R12 ;  /* 0x0000000c43007844 */ /* 0x0001e20000000200 */
[----:B------:R-:W-:Y:S02]  /*1cfe0*/  F2FP.F16.F32.PACK_AB R4, R53, R44 ;  /* 0x0000002c3504723e */ /* 0x000fe400000000ff */
[----:B------:R-:W-:Y:S02]  /*1cff0*/  F2FP.F16.F32.PACK_AB R5, R43, R46 ;  /* 0x0000002e2b05723e */ /* 0x000fe400000000ff */
[----:B------:R-:W-:Y:S02]  /*1d000*/  F2FP.F16.F32.PACK_AB R6, R41, R40 ;  /* 0x000000282906723e */ /* 0x000fe400000000ff */
[----:B------:R-:W-:-:S02]  /*1d010*/  F2FP.F16.F32.PACK_AB R7, R87, R42 ;  /* 0x0000002a5707723e */ /* 0x000fc400000000ff */
[----:B-1----:R-:W-:Y:S01]  /*1d020*/  ISETP.NE.AND P1, PT, R57, 0x1, PT ;  /* 0x000000013900780c */ /* 0x002fe20003f25270 */
[----:B------:R-:W-:Y:S01]  /*1d030*/  STSM.16.M88.4 [R66], R24 ;  /* 0x0000001842007844 */ /* 0x000fe20000000200 */
[----:B------:R-:W-:Y:S01]  /*1d040*/  ISETP.NE.AND.EX P0, PT, RZ, UR5, PT, P0 ;  /* 0x00000005ff007c0c */ /* 0x000fe2000bf05300 */
[----:B------:R-:W-:Y:S02]  /*1d050*/  ULDC.64 UR4, c[0x0][0xc08] ;  /* 0x0003020000047ab9 */ /* 0x000fe40000000a00 */
[----:B------:R-:W-:Y:S01]  /*1d060*/  STSM.16.M88.4 [R63], R32 ;  /* 0x000000203f007844 */ /* 0x000fe20000000200 */
[----:B------:R-:W-:-:S03]  /*1d070*/  ISETP.NE.U32.AND P2, PT, RZ, UR4, PT ;  /* 0x00000004ff007c0c */ /* 0x000fc6000bf45070 */
[----:B------:R-:W-:Y:S01]  /*1d080*/  STSM.16.M88.4 [R62], R36 ;  /* 0x000000243e007844 */ /* 0x000fe20000000200 */
[----:B------:R-:W-:-:S03]  /*1d090*/  ISETP.NE.AND.EX P2, PT, RZ, UR5, PT, P2 ;  /* 0x00000005ff007c0c */ /* 0x000fc6000bf45320 */
[----:B------:R1:W-:Y:S01]  /*1d0a0*/  STSM.16.M88.4 [R28], R4 ;  /* 0x000000041c007844 */ /* 0x0003e20000000200 */
[----:B0-----:R-:W0:Y:S08]  /*1d0b0*/  @P1 LDC R12, c[0x0][0xbec] ;  /* 0x0002fb00ff0c1b82 */ /* 0x001e300000000800 */
[----:B------:R-:W-:Y:S08]  /*1d0c0*/  BAR.SYNC.DEFER_BLOCKING 0x1, 0x100 ;  /* 0x0044000000007b1d */ /* 0x000ff00000010000 */
[----:B------:R-:W2:Y:S01]  /*1d0d0*/  @P1 LDC R13, c[0x0][0xbf0] ;  /* 0x0002fc00ff0d1b82 */ /* 0x000ea20000000800 */
[----:B------:R-:W-:Y:S01]  /*1d0e0*/  @P2 IADD3 R8, P3, R112, UR4, RZ ;  /* 0x0000000470082c10 */ /* 0x000fe2000ff7e0ff */
[----:B------:R-:W-:-:S03]  /*1d0f0*/  ULDC UR4, c[0x0][0xa88] ;  /* 0x0002a20000047ab9 */ /* 0x000fc60000000800 */
[----:B------:R-:W-:Y:S02]  /*1d100*/  @P2 IADD3.X R9, R74, UR5, RZ, P3, !PT ;  /* 0x000000054a092c10 */ /* 0x000fe40009ffe4ff */
[----:B-1----:R-:W-:Y:S01]  /*1d110*/  MOV R6, UR4 ;  /* 0x0000000400067c02 */ /* 0x002fe20008000f00 */
[----:B----4-:R-:W-:Y:S01]  /*1d120*/  IMAD R15, R86, 0x80, R111 ;  /* 0x00000080560f7824 */ /* 0x010fe200078e026f */
[----:B------:R1:W5:Y:S04]  /*1d130*/  @P0 LDG.E R50, desc[UR6][R10.64] ;  /* 0x000000060a320981 */ /* 0x000368000c1e1900 */
[----:B------:R1:W5:Y:S01]  /*1d140*/  @P2 LDG.E R6, desc[UR6][R8.64] ;  /* 0x0000000608062981 */ /* 0x000362000c1e1900 */
[----:B------:R-:W-:Y:S05]  /*1d150*/  @P2 BRA `(.L_x_7487) ;  /* 0x0000000000142947 */ /* 0x000fea0003800000 */
[----:B------:R-:W-:Y:S05]  /*1d160*/  @!P0 BRA `(.L_x_7487) ;  /* 0x0000000000108947 */ /* 0x000fea0003800000 */
[----:B------:R-:W-:Y:S02]  /*1d170*/  ULDC.64 UR4, c[0x0][0x208] ;  /* 0x0000820000047ab9 */ /* 0x000fe40000000a00 */
[----:B------:R-:W3:Y:S04]  /*1d180*/  LDG.E R5, desc[UR4][R10.64] ;  /* 0x000000040a057981 */ /* 0x000ee8000c1e1900 */
[----:B-----5:R-:W3:Y:S02]  /*1d190*/  LDG.E R6, desc[UR4][R10.64+0x4] ;  /* 0x000004040a067981 */ /* 0x020ee4000c1e1900 */
[----:B---3--:R-:W-:-:S07]  /*1d1a0*/  IMAD.IADD R6, R6, 0x1, -R5 ;  /* 0x0000000106067824 */ /* 0x008fce00078e0a05 */
.L_x_7487:
[----:B------:R-:W3:Y:S01]  /*1d1b0*/  LDL.LU R56, [R1+0x50] ;  /* 0x0000500001387983 */ /* 0x000ee20000300800 */
[----:B0-----:R-:W-:Y:S01]  /*1d1c0*/  @P1 IMAD.HI.U32 R4, R15, R12, RZ ;  /* 0x0000000c0f041227 */ /* 0x001fe200078e00ff */
[----:B------:R-:W-:Y:S01]  /*1d1d0*/  ULDC.64 UR4, c[0x0][0xb90] ;  /* 0x0002e40000047ab9 */ /* 0x000fe20000000a00 */
[----:B-----5:R-:W-:Y:S01]  /*1d1e0*/  SHF.R.S32.HI R51, RZ, 0x1f, R50 ;  /* 0x0000001fff337819 */ /* 0x020fe20000011432 */
[----:B------:R-:W4:Y:S01]  /*1d1f0*/  LDL R14, [R1+0x80] ;  /* 0x00008000010e7983 */ /* 0x000f220000100800 */
[----:B------:R-:W-:Y:S01]  /*1d200*/  IMAD.MOV.U32 R7, RZ, RZ, R15 ;  /* 0x000000ffff077224 */ /* 0x000fe200078e000f */
[----:B--2---:R-:W-:Y:S01]  /*1d210*/  @P1 SHF.R.U32.HI R7, RZ, R13, R4 ;  /* 0x0000000dff071219 */ /* 0x004fe20000011604 */
[----:B-1----:R-:W-:Y:S01]  /*1d220*/  IMAD.SHL.U32 R10, R22, 0x40, RZ ;  /* 0x00000040160a7824 */ /* 0x002fe200078e00ff */
[----:B------:R-:W0:Y:S01]  /*1d230*/  S2R R27, SR_TID.X ;  /* 0x00000000001b7919 */ /* 0x000e220000002100 */
[----:B------:R-:W-:Y:S02]  /*1d240*/  SEL R28, R78, RZ, !P0 ;  /* 0x000000ff4e1c7207 */ /* 0x000fe40004000000 */
[----:B------:R-:W-:-:S02]  /*1d250*/  SEL R59, R82, RZ, !P0 ;  /* 0x000000ff523b7207 */ /* 0x000fc40004000000 */
[----:B------:R-:W-:-:S05]  /*1d260*/  IADD3 R11, R16, R10, RZ ;  /* 0x0000000a100b7210 */ /* 0x000fca0007ffe0ff */
[----:B------:R-:W-:Y:S01]  /*1d270*/  IMAD.WIDE R20, R11, 0x2, R20 ;  /* 0x000000020b147825 */ /* 0x000fe200078e0214 */
[----:B------:R-:W-:Y:S01]  /*1d280*/  SHF.R.S32.HI R11, RZ, 0x1f, R7 ;  /* 0x0000001fff0b7819 */ /* 0x000fe20000011407 */
[----:B------:R-:W1:Y:S02]  /*1d290*/  S2R R60, SR_TID.X ;  /* 0x00000000003c7919 */ /* 0x000e640000002100 */
[----:B0-----:R-:W-:-:S05]  /*1d2a0*/  VIADD R27, R27, 0xffffff80 ;  /* 0xffffff801b1b7836 */ /* 0x001fca0000000000 */
[----:B------:R-:W-:-:S04]  /*1d2b0*/  SHF.R.S32.HI R26, RZ, 0x1f, R27 ;  /* 0x0000001fff1a7819 */ /* 0x000fc8000001141b */
[----:B------:R-:W-:-:S04]  /*1d2c0*/  LEA.HI R26, R26, R27, RZ, 0x7 ;  /* 0x0000001b1a1a7211 */ /* 0x000fc800078f38ff */
[----:B------:R-:W-:Y:S01]  /*1d2d0*/  LOP3.LUT R26, R26, 0xffffff80, RZ, 0xc0, !PT ;  /* 0xffffff801a1a7812 */ /* 0x000fe200078ec0ff */
[----:B------:R-:W-:-:S03]  /*1d2e0*/  IMAD R61, R6, R57, RZ ;  /* 0x00000039063d7224 */ /* 0x000fc600078e02ff */
[----:B------:R-:W-:Y:S02]  /*1d2f0*/  IADD3 R26, R27, -R26, RZ ;  /* 0x8000001a1b1a7210 */ /* 0x000fe40007ffe0ff */
[C---:B------:R-:W-:Y:S02]  /*1d300*/  IADD3 R33, P3, R20.reuse, 0x4000, RZ ;  /* 0x0000400014217810 */ /* 0x040fe40007f7e0ff */
[----:B------:R-:W-:Y:S02]  /*1d310*/  IADD3 R13, P4, R20, 0x2000, RZ ;  /* 0x00002000140d7810 */ /* 0x000fe40007f9e0ff */
[----:B------:R-:W-:-:S04]  /*1d320*/  LOP3.LUT R32, R33, 0x380, RZ, 0xc0, !PT ;  /* 0x0000038021207812 */ /* 0x000fc800078ec0ff */
[----:B------:R-:W-:Y:S02]  /*1d330*/  SHF.R.U64 R32, R32, 0x3, RZ ;  /* 0x0000000320207819 */ /* 0x000fe400000012ff */
[----:B-1----:R-:W-:Y:S01]  /*1d340*/  IADD3 R60, R60, -0x80, RZ ;  /* 0xffffff803c3c7810 */ /* 0x002fe20007ffe0ff */
[----:B------:R-:W-:Y:S01]  /*1d350*/  ULDC.64 UR6, c[0x0][0x208] ;  /* 0x0000820000067ab9 */ /* 0x000fe20000000a00 */
[----:B------:R-:W-:Y:S01]  /*1d360*/  LOP3.LUT R32, R32, R33, RZ, 0x3c, !PT ;  /* 0x0000002120207212 */ /* 0x000fe200078e3cff */
[----:B------:R-:W-:Y:S01]  /*1d370*/  IMAD.X R33, RZ, RZ, R21, P3 ;  /* 0x000000ffff217224 */ /* 0x000fe200018e0615 */
[----:B------:R-:W-:Y:S02]  /*1d380*/  IADD3 R37, P5, R20, 0x5000, RZ ;  /* 0x0000500014257810 */ /* 0x000fe40007fbe0ff */
[----:B------:R-:W-:Y:S02]  /*1d390*/  SHF.R.S32.HI R58, RZ, 0x1f, R60 ;  /* 0x0000001fff3a7819 */ /* 0x000fe4000001143c */
[----:B------:R-:W-:-:S02]  /*1d3a0*/  LOP3.LUT R36, R37, 0x380, RZ, 0xc0, !PT ;  /* 0x0000038025247812 */ /* 0x000fc400078ec0ff */
[----:B------:R-:W-:Y:S02]  /*1d3b0*/  LEA.HI R58, R58, R60, RZ, 0x3 ;  /* 0x0000003c3a3a7211 */ /* 0x000fe400078f18ff */
[----:B------:R-:W-:Y:S02]  /*1d3c0*/  SHF.R.U64 R36, R36, 0x3, RZ ;  /* 0x0000000324247819 */ /* 0x000fe400000012ff */
[----:B------:R-:W-:Y:S02]  /*1d3d0*/  LOP3.LUT R58, R58, 0xfffffff8, RZ, 0xc0, !PT ;  /* 0xfffffff83a3a7812 */ /* 0x000fe400078ec0ff */
[----:B------:R-:W-:Y:S01]  /*1d3e0*/  LOP3.LUT R36, R36, R37, RZ, 0x3c, !PT ;  /* 0x0000002524247212 */ /* 0x000fe200078e3cff */
[----:B------:R-:W-:Y:S02]  /*1d3f0*/  IMAD.X R37, RZ, RZ, R21, P5 ;  /* 0x000000ffff257224 */ /* 0x000fe400028e0615 */
[----:B------:R-:W-:Y:S01]  /*1d400*/  IMAD.IADD R58, R60, 0x1, -R58 ;  /* 0x000000013c3a7824 */ /* 0x000fe200078e0a3a */
[----:B------:R-:W-:Y:S01]  /*1d410*/  BSSY B1, `(.L_x_7488) ;  /* 0x0000088000017945 */ /* 0x000fe20003800000 */
[----:B---3--:R-:W-:Y:S01]  /*1d420*/  SHF.R.S32.HI R49, RZ, 0x1f, R56 ;  /* 0x0000001fff317819 */ /* 0x008fe20000011438 */
[----:B------:R-:W-:-:S04]  /*1d430*/  IMAD.WIDE.U32 R4, R56, UR4, R50 ;  /* 0x0000000438047c25 */ /* 0x000fc8000f8e0032 */
[----:B------:R-:W-:-:S04]  /*1d440*/  IMAD R8, R49, UR4, RZ ;  /* 0x0000000431087c24 */ /* 0x000fc8000f8e02ff */
[----:B------:R-:W-:Y:S01]  /*1d450*/  IMAD R9, R56, UR5, R8 ;  /* 0x0000000538097c24 */ /* 0x000fe2000f8e0208 */
[----:B------:R-:W-:Y:S01]  /*1d460*/  ULDC.64 UR4, c[0x0][0xb98] ;  /* 0x0002e60000047ab9 */ /* 0x000fe20000000a00 */
[----:B------:R-:W-:Y:S02]  /*1d470*/  IMAD.MOV R8, RZ, RZ, -R7 ;  /* 0x000000ffff087224 */ /* 0x000fe400078e0a07 */
[----:B------:R-:W-:Y:S02]  /*1d480*/  IMAD.IADD R5, R5, 0x1, R9 ;  /* 0x0000000105057824 */ /* 0x000fe400078e0209 */
[----:B------:R-:W-:Y:S02]  /*1d490*/  IMAD R9, R57, R8, R15 ;  /* 0x0000000839097224 */ /* 0x000fe400078e020f */
[----:B------:R-:W-:Y:S02]  /*1d4a0*/  IMAD R8, R28, UR4, RZ ;  /* 0x000000041c087c24 */ /* 0x000fe4000f8e02ff */
[----:B------:R-:W-:-:S04]  /*1d4b0*/  IMAD.WIDE.U32 R4, R59, UR4, R4 ;  /* 0x000000043b047c25 */ /* 0x000fc8000f8e0004 */
[----:B------:R-:W-:Y:S01]  /*1d4c0*/  IMAD R10, R59, UR5, R8 ;  /* 0x000000053b0a7c24 */ /* 0x000fe2000f8e0208 */
[----:B------:R-:W-:Y:S01]  /*1d4d0*/  SHF.R.S32.HI R8, RZ, 0x1f, R9 ;  /* 0x0000001fff087819 */ /* 0x000fe20000011409 */
[----:B------:R-:W-:Y:S01]  /*1d4e0*/  ULDC.64 UR4, c[0x0][0xb88] ;  /* 0x0002e20000047ab9 */ /* 0x000fe20000000a00 */
[----:B------:R-:W-:-:S03]  /*1d4f0*/  IADD3 R4, P2, R7, R4, RZ ;  /* 0x0000000407047210 */ /* 0x000fc60007f5e0ff */
[----:B------:R-:W-:Y:S01]  /*1d500*/  IMAD R12, R8, UR4, RZ ;  /* 0x00000004080c7c24 */ /* 0x000fe2000f8e02ff */
[----:B------:R-:W-:-:S03]  /*1d510*/  IADD3.X R5, R11, R5, R10, P2, !PT ;  /* 0x000000050b057210 */ /* 0x000fc600017fe40a */
[C---:B------:R-:W-:Y:S02]  /*1d520*/  IMAD R11, R9.reuse, UR5, R12 ;  /* 0x00000005090b7c24 */ /* 0x040fe4000f8e020c */
[----:B------:R-:W-:Y:S01]  /*1d530*/  IMAD.WIDE.U32 R4, R9, UR4, R4 ;  /* 0x0000000409047c25 */ /* 0x000fe2000f8e0004 */
[----:B------:R-:W-:-:S03]  /*1d540*/  ULDC.64 UR4, c[0x0][0xb50] ;  /* 0x0002d40000047ab9 */ /* 0x000fc60000000a00 */
[----:B------:R-:W-:Y:S01]  /*1d550*/  IMAD.IADD R5, R5, 0x1, R11 ;  /* 0x0000000105057824 */ /* 0x000fe200078e020b */
[----:B------:R-:W-:-:S04]  /*1d560*/  LEA R10, P2, R4, UR4, 0x2 ;  /* 0x00000004040a7c11 */ /* 0x000fc8000f8410ff */
[----:B------:R-:W-:Y:S01]  /*1d570*/  LEA.HI.X R11, R4, UR5, R5, 0x2, P2 ;  /* 0x00000005040b7c11 */ /* 0x000fe200090f1405 */
[----:B------:R-:W-:Y:S01]  /*1d580*/  SHFL.IDX PT, R52, R10, RZ, 0x1c1f ;  /* 0x001c1fff0a347589 */ /* 0x000fe200000e0000 */
[C---:B------:R-:W-:Y:S02]  /*1d590*/  IADD3 R25, P2, R20.reuse, 0x3000, RZ ;  /* 0x0000300014197810 */ /* 0x040fe40007f5e0ff */
[----:B------:R-:W-:Y:S01]  /*1d5a0*/  IADD3 R7, P0, R20, 0x1000, RZ ;  /* 0x0000100014077810 */ /* 0x000fe20007f1e0ff */
[----:B------:R-:W0:Y:S01]  /*1d5b0*/  SHFL.IDX PT, R53, R11, RZ, 0x1c1f ;  /* 0x001c1fff0b357589 */ /* 0x000e2200000e0000 */
[----:B------:R-:W-:Y:S01]  /*1d5c0*/  LOP3.LUT R24, R25, 0x380, RZ, 0xc0, !PT ;  /* 0x0000038019187812 */ /* 0x000fe200078ec0ff */
[----:B----4-:R-:W-:Y:S01]  /*1d5d0*/  IMAD R4, R86, 0x80, R14 ;  /* 0x0000008056047824 */ /* 0x010fe200078e020e */
[----:B------:R-:W-:Y:S01]  /*1d5e0*/  LOP3.LUT R12, R13, 0x380, RZ, 0xc0, !PT ;  /* 0x000003800d0c7812 */ /* 0x000fe200078ec0ff */
[--C-:B------:R-:W-:Y:S01]  /*1d5f0*/  IMAD.X R9, RZ, RZ, R21.reuse, P0 ;  /* 0x000000ffff097224 */ /* 0x100fe200000e0615 */
[----:B------:R-:W-:Y:S01]  /*1d600*/  SHF.R.U64 R24, R24, 0x3, RZ ;  /* 0x0000000318187819 */ /* 0x000fe200000012ff */
[----:B------:R-:W-:Y:S01]  /*1d610*/  SHFL.IDX PT, R54, R10, 0x1, 0x1c1f ;  /* 0x003c1f000a367f89 */ /* 0x000fe200000e0000 */
[----:B------:R-:W-:Y:S01]  /*1d620*/  LOP3.LUT P0, RZ, R26, 0x3, RZ, 0xc0, !PT ;  /* 0x000000031aff7812 */ /* 0x000fe2000780c0ff */
[----:B------:R-:W-:Y:S01]  /*1d630*/  ULDC.64 UR4, c[0x0][0xaa0] ;  /* 0x0002a80000047ab9 */ /* 0x000fe20000000a00 */
[----:B------:R-:W-:Y:S01]  /*1d640*/  LOP3.LUT R24, R24, R25, RZ, 0x3c, !PT ;  /* 0x0000001918187212 */ /* 0x000fe200078e3cff */
[----:B------:R-:W-:Y:S01]  /*1d650*/  IMAD.X R25, RZ, RZ, R21, P2 ;  /* 0x000000ffff197224 */ /* 0x000fe200010e0615 */
[----:B------:R-:W-:Y:S01]  /*1d660*/  ISETP.GE.OR P2, PT, R4, R61, P0 ;  /* 0x0000003d0400720c */ /* 0x000fe20000746670 */
[----:B------:R-:W1:Y:S01]  /*1d670*/  SHFL.IDX PT, R55, R11, 0x1, 0x1c1f ;  /* 0x003c1f000b377f89 */ /* 0x000e6200000e0000 */
[----:B------:R-:W-:-:S02]  /*1d680*/  LOP3.LUT R8, R7, 0x380, RZ, 0xc0, !PT ;  /* 0x0000038007087812 */ /* 0x000fc400078ec0ff */
[----:B------:R-:W-:Y:S02]  /*1d690*/  SHF.R.U64 R12, R12, 0x3, RZ ;  /* 0x000000030c0c7819 */ /* 0x000fe400000012ff */
[----:B------:R-:W-:Y:S02]  /*1d6a0*/  SHF.R.U64 R8, R8, 0x3, RZ ;  /* 0x0000000308087819 */ /* 0x000fe400000012ff */
[----:B------:R-:W-:Y:S02]  /*1d6b0*/  IADD3 R4, R4, 0x8, RZ ;  /* 0x0000000804047810 */ /* 0x000fe40007ffe0ff */
[----:B------:R-:W-:Y:S01]  /*1d6c0*/  LOP3.LUT R12, R12, R13, RZ, 0x3c, !PT ;  /* 0x0000000d0c0c7212 */ /* 0x000fe200078e3cff */
[----:B------:R-:W-:Y:S01]  /*1d6d0*/  IMAD.X R13, RZ, RZ, R21, P4 ;  /* 0x000000ffff0d7224 */ /* 0x000fe200020e0615 */
[----:B------:R-:W-:Y:S01]  /*1d6e0*/  LOP3.LUT R8, R8, R7, RZ, 0x3c, !PT ;  /* 0x0000000708087212 */ /* 0x000fe200078e3cff */
[----:B0-----:R0:W-:Y:S01]  /*1d6f0*/  @!P2 ST.E desc[UR6][R52.64], R3 ;  /* 0x000000033400a985 */ /* 0x0011e2000c101906 */
[----:B------:R-:W-:-:S02]  /*1d700*/  IADD3 R5, P3, R20, 0x7000, RZ ;  /* 0x0000700014057810 */ /* 0x000fc40007f7e0ff */
[----:B------:R-:W-:Y:S02]  /*1d710*/  ISETP.GE.OR P0, PT, R4, R61, P0 ;  /* 0x0000003d0400720c */ /* 0x000fe40000706670 */
[C---:B------:R-:W-:Y:S02]  /*1d720*/  IADD3 R41, P4, R20.reuse, 0x6000, RZ ;  /* 0x0000600014297810 */ /* 0x040fe40007f9e0ff */
[----:B------:R-:W-:Y:S02]  /*1d730*/  LOP3.LUT R7, R20, 0x380, RZ, 0xc0, !PT ;  /* 0x0000038014077812 */ /* 0x000fe400078ec0ff */
[----:B------:R-:W-:Y:S01]  /*1d740*/  LOP3.LUT R4, R5, 0x380, RZ, 0xc0, !PT ;  /* 0x0000038005047812 */ /* 0x000fe200078ec0ff */
[----:B0-----:R-:W0:Y:S01]  /*1d750*/  @P1 LDC R53, c[0x0][0xbec] ;  /* 0x0002fb00ff351b82 */ /* 0x001e220000000800 */
[----:B------:R-:W-:Y:S01]  /*1d760*/  LOP3.LUT R40, R41, 0x380, RZ, 0xc0, !PT ;  /* 0x0000038029287812 */ /* 0x000fe200078ec0ff */
[----:B------:R-:W-:Y:S01]  /*1d770*/  IMAD R3, R51, UR4, RZ ;  /* 0x0000000433037c24 */ /* 0x000fe2000f8e02ff */
[----:B------:R-:W-:-:S02]  /*1d780*/  SHF.R.U64 R7, R7, 0x3, RZ ;  /* 0x0000000307077819 */ /* 0x000fc400000012ff */
[----:B------:R-:W-:-:S03]  /*1d790*/  SHF.R.U64 R4, R4, 0x3, RZ ;  /* 0x0000000304047819 */ /* 0x000fc600000012ff */
[----:B------:R-:W2:Y:S01]  /*1d7a0*/  @P1 LDC R51, c[0x0][0xbf0] ;  /* 0x0002fc00ff331b82 */ /* 0x000ea20000000800 */
[----:B------:R-:W-:Y:S02]  /*1d7b0*/  SHF.R.U64 R40, R40, 0x3, RZ ;  /* 0x0000000328287819 */ /* 0x000fe400000012ff */
[----:B------:R-:W-:Y:S01]  /*1d7c0*/  LOP3.LUT R20, R7, R20, RZ, 0x3c, !PT ;  /* 0x0000001407147212 */ /* 0x000fe200078e3cff */
[----:B-1----:R1:W-:Y:S01]  /*1d7d0*/  @!P0 ST.E desc[UR6][R54.64], R0 ;  /* 0x0000000036008985 */ /* 0x0023e2000c101906 */
[----:B------:R-:W-:Y:S01]  /*1d7e0*/  LOP3.LUT R40, R40, R41, RZ, 0x3c, !PT ;  /* 0x0000002928287212 */ /* 0x000fe200078e3cff */
[--C-:B------:R-:W-:Y:S01]  /*1d7f0*/  IMAD.X R41, RZ, RZ, R21.reuse, P4 ;  /* 0x000000ffff297224 */ /* 0x100fe200020e0615 */
[----:B------:R-:W-:Y:S01]  /*1d800*/  LOP3.LUT R44, R4, R5, RZ, 0x3c, !PT ;  /* 0x00000005042c7212 */ /* 0x000fe200078e3cff */
[----:B------:R-:W-:Y:S01]  /*1d810*/  IMAD.X R45, RZ, RZ, R21, P3 ;  /* 0x000000ffff2d7224 */ /* 0x000fe200018e0615 */
[----:B------:R3:W5:Y:S01]  /*1d820*/  LD.E.128 R4, desc[UR6][R20.64] ;  /* 0x0000000614047980 */ /* 0x000762000c101d00 */
[----:B------:R-:W-:-:S03]  /*1d830*/  IMAD R3, R50, UR5, R3 ;  /* 0x0000000532037c24 */ /* 0x000fc6000f8e0203 */
[----:B------:R-:W5:Y:S01]  /*1d840*/  LD.E.128 R8, desc[UR6][R8.64] ;  /* 0x0000000608087980 */ /* 0x000f62000c101d00 */
[----:B-1----:R-:W-:-:S03]  /*1d850*/  IMAD R0, R58, 0x20, R22 ;  /* 0x000000203a007824 */ /* 0x002fc600078e0216 */
[----:B------:R-:W5:Y:S01]  /*1d860*/  LD.E.128 R12, desc[UR6][R12.64] ;  /* 0x000000060c0c7980 */ /* 0x000f62000c101d00 */
[----:B---3--:R-:W-:Y:S01]  /*1d870*/  IMAD.WIDE.U32 R20, R50, UR4, RZ ;  /* 0x0000000432147c25 */ /* 0x008fe2000f8e00ff */
[----:B------:R-:W-:Y:S02]  /*1d880*/  ULDC.64 UR4, c[0x0][0xae8] ;  /* 0x0002ba0000047ab9 */ /* 0x000fe40000000a00 */
        /* <DEDUP_REMOVED lines=10> */
[----:B0-----:R-:W-:Y:S01]  /*1d930*/  @P1 IMAD.HI.U32 R0, R50, R53, RZ ;  /* 0x0000003532001227 */ /* 0x001fe200078e00ff */
[----:B------:R-:W-:Y:S02]  /*1d940*/  IADD3 R21, R21, R3, RZ ;  /* 0x0000000315157210 */ /* 0x000fe40007ffe0ff */
[----:B------:R-:W5:Y:S01]  /*1d950*/  LD.E.128 R44, desc[UR6][R44.64] ;  /* 0x000000062c2c7980 */ /* 0x000f62000c101d00 */
        /* <DEDUP_REMOVED lines=8> */
[----:B0-----:R-:W0:Y:S01]  /*1d9e0*/  FENCE.VIEW.ASYNC.S ;  /* 0x00000000000073c6 */ /* 0x001e220000000000 */
        /* <DEDUP_REMOVED lines=12> */
[----:B------:R-:W-:Y:S01]  /*1dab0*/  IMAD R52, R86, 0x80, R22 ;  /* 0x0000008056347824 */ /* 0x000fe200078e0216 */
[----:B------:R-:W-:Y:S01]  /*1dac0*/  IADD3 R21, R21, R51, RZ ;  /* 0x0000003315157210 */ /* 0x000fe20007ffe0ff */
[----:B------:R-:W-:Y:S02]  /*1dad0*/  IMAD R28, R0, UR4, RZ ;  /* 0x00000004001c7c24 */ /* 0x000fe4000f8e02ff */
[----:B------:R-:W-:Y:S02]  /*1dae0*/  VIADD R0, R52, 0x20 ;  /* 0x0000002034007836 */ /* 0x000fe40000000000 */
[----:B------:R-:W-:-:S02]  /*1daf0*/  IMAD R51, R49, UR5, R28 ;  /* 0x0000000531337c24 */ /* 0x000fc4000f8e021c */
[----:B------:R-:W-:Y:S01]  /*1db00*/  IMAD.WIDE.U32 R20, R49, UR4, R20 ;  /* 0x0000000431147c25 */ /* 0x000fe2000f8e0014 */
[-C--:B------:R-:W-:Y:S01]  /*1db10*/  ISETP.GE.AND P2, PT, R52, R61.reuse, PT ;  /* 0x0000003d3400720c */ /* 0x080fe20003f46270 */
[----:B------:R-:W-:Y:S01]  /*1db20*/  ULDC.64 UR4, c[0x0][0xa80] ;  /* 0x0002a00000047ab9 */ /* 0x000fe20000000a00 */
[-C--:B------:R-:W-:Y:S01]  /*1db30*/  ISETP.GE.AND P0, PT, R0, R61.reuse, PT ;  /* 0x0000003d0000720c */ /* 0x080fe20003f06270 */
[----:B------:R-:W-:Y:S01]  /*1db40*/  VIADD R3, R52, 0x40 ;  /* 0x0000004034037836 */ /* 0x000fe20000000000 */
[----:B------:R-:W-:Y:S01]  /*1db50*/  LEA R28, P3, R20, UR4, 0x1 ;  /* 0x00000004141c7c11 */ /* 0x000fe2000f8608ff */
[----:B------:R-:W-:Y:S02]  /*1db60*/  IMAD.IADD R21, R21, 0x1, R51 ;  /* 0x0000000115157824 */ /* 0x000fe400078e0233 */
[----:B------:R-:W-:Y:S01]  /*1db70*/  VIADD R0, R2, 0x34820 ;  /* 0x0003482002007836 */ /* 0x000fe20000000000 */
[----:B------:R-:W-:Y:S02]  /*1db80*/  ISETP.GE.AND P1, PT, R3, R61, PT ;  /* 0x0000003d0300720c */ /* 0x000fe40003f26270 */
[----:B------:R-:W-:-:S02]  /*1db90*/  LEA.HI.X R3, R20, UR5, R21, 0x1, P3 ;  /* 0x0000000514037c11 */ /* 0x000fc400098f0c15 */
[----:B------:R-:W-:Y:S01]  /*1dba0*/  PRMT R0, RZ, 0x654, R0 ;  /* 0x00000654ff007816 */ /* 0x000fe20000000000 */
[----:B0-----:R0:W1:Y:S03]  /*1dbb0*/  SHFL.IDX PT, R50, R28, RZ, 0x181f ;  /* 0x00181fff1c327589 */ /* 0x00106600000e0000 */
[----:B------:R0:W-:Y:S01]  /*1dbc0*/  SYNCS.ARRIVE.TRANS64.RED.A1T0 RZ, [R0+URZ], RZ ;  /* 0x000000ff00ff79a7 */ /* 0x0001e2000810043f */
[----:B------:R0:W2:Y:S01]  /*1dbd0*/  SHFL.IDX PT, R49, R3, RZ, 0x181f ;  /* 0x00181fff03317589 */ /* 0x0000a200000e0000 */
[----:B------:R-:W-:Y:S05]  /*1dbe0*/  @P2 BRA `(.L_x_7489) ;  /* 0x0000000000282947 */ /* 0x000fea0003800000 */
[----:B------:R-:W-:Y:S01]  /*1dbf0*/  ULDC UR4, c[0x0][0xac8] ;  /* 0x0002b20000047ab9 */ /* 0x000fe20000000800 */
[----:B------:R-:W-:Y:S01]  /*1dc00*/  ULDC.64 UR6, c[0x0][0x208] ;  /* 0x0000820000067ab9 */ /* 0x000fe20000000a00 */
        /* <DEDUP_REMOVED lines=8> */
.L_x_7489:
[----:B------:R-:W-:Y:S05]  /*1dc90*/  BSYNC B1 ;  /* 0x0000000000017941 */ /* 0x000fea0003800000 */
.L_x_7488:
[----:B---3-5:R3:W4:Y:S01]  /*1dca0*/  SHFL.IDX PT, R7, R3, 0x1, 0x181f ;  /* 0x00381f0003077f89 */ /* 0x02872200000e0000 */
[----:B------:R-:W-:Y:S03]  /*1dcb0*/  BSSY B1, `(.L_x_7490) ;  /* 0x000000d000017945 */ /* 0x000fe60003800000 */
[----:B------:R3:W0:Y:S01]  /*1dcc0*/  SHFL.IDX PT, R6, R28, 0x1, 0x181f ;  /* 0x00381f001c067f89 */ /* 0x00062200000e0000 */
        /* <DEDUP_REMOVED lines=8> */
[----:B------:R-:W-:-:S03]  /*1dd50*/  @!P4 LEA.HI.X R7, R221, R7, R48, 0x1, P2 ;  /* 0x00000007dd07c211 */ /* 0x000fc600010f0c30 */
[----:B------:R0:W-:Y:S04]  /*1dd60*/  @!P3 ST.E.128 desc[UR6][R4.64], R8 ;  /* 0x000000080400b985 */ /* 0x0001e8000c101d06 */
[----:B------:R0:W-:Y:S02]  /*1dd70*/  @!P4 ST.E.128 desc[UR6][R6.64], R36 ;  /* 0x000000240600c985 */ /* 0x0001e4000c101d06 */
.L_x_7491:
[----:B------:R-:W-:Y:S05]  /*1dd80*/  BSYNC B1 ;  /* 0x0000000000017941 */ /* 0x000fea0003800000 */
.L_x_7490:
[----:B0---4-:R0:W4:Y:S01]  /*1dd90*/  SHFL.IDX PT, R7, R3, 0x2, 0x181f ;  /* 0x00581f0003077f89 */ /* 0x01112200000e0000 */
        /* <DEDUP_REMOVED lines=13> */
.L_x_7493:
[----:B------:R-:W-:Y:S05]  /*1de70*/  BSYNC B1 ;  /* 0x0000000000017941 */ /* 0x000fea0003800000 */
.L_x_7492:
[----:B------:R-:W-:Y:S01]  /*1de80*/  IADD3 R0, R52, 0x60, RZ ;  /* 0x0000006034007810 */ /* 0x000fe20007ffe0ff */
[----:B0--3--:R-:W0:Y:S03]  /*1de90*/  SHFL.IDX PT, R3, R3, 0x3, 0x181f ;  /* 0x00781f0003037f89 */ /* 0x009e2600000e0000 */
[----:B------:R-:W-:Y:S01]  /*1dea0*/  ISETP.GE.AND P0, PT, R0, R61, PT ;  /* 0x0000003d0000720c */ /* 0x000fe20003f06270 */
[----:B------:R-:W3:-:S12]  /*1deb0*/  SHFL.IDX PT, R28, R28, 0x3, 0x181f ;  /* 0x00781f001c1c7f89 */ /* 0x000ed800000e0000 */
[----:B------:R-:W-:Y:S05]  /*1dec0*/  @P0 BRA `(.L_x_7494) ;  /* 0x0000000c00440947 */ /* 0x000fea0003800000 */
[----:B------:R-:W-:Y:S01]  /*1ded0*/  ULDC UR4, c[0x0][0xac8] ;  /* 0x0002b20000047ab9 */ /* 0x000fe20000000800 */
[----:B------:R-:W-:Y:S01]  /*1dee0*/  ULDC.64 UR6, c[0x0][0x208] ;  /* 0x0000820000067ab9 */ /* 0x000fe20000000a00 */
[----:B------:R-:W-:-:S13]  /*1def0*/  ISETP.GE.AND P1, PT, R16, UR4, PT ;  /* 0x0000000410007c0c */ /* 0x000fda000bf26270 */
[----:B---3--:R-:W-:-:S04]  /*1df00*/  @!P1 LEA R4, P0, R16, R28, 0x1 ;  /* 0x0000001c10049211 */ /* 0x008fc800078008ff */
[----:B0-----:R-:W-:Y:S02]  /*1df10*/  @!P1 LEA.HI.X R5, R16, R3, R17, 0x1, P0 ;  /* 0x0000000310059211 */ /* 0x001fe400000f0c11 */
[----:B------:R-:W-:-:S03]  /*1df20*/  ISETP.GE.AND P0, PT, R221, UR4, PT ;  /* 0x00000004dd007c0c */ /* 0x000fc6000bf06270 */
[----:B------:R0:W-:Y:S10]  /*1df30*/  @!P1 ST.E.128 desc[UR6][R4.64], R24 ;  /* 0x0000001804009985 */ /* 0x0001f4000c101d06 */
[----:B------:R-:W-:Y:S05]  /*1df40*/  @P0 BRA `(.L_x_7494) ;  /* 0x0000000c00240947 */ /* 0x000fea0003800000 */
[----:B0-----:R-:W-:Y:S01]  /*1df50*/  LEA R4, P0, R221, R28, 0x1 ;  /* 0x0000001cdd047211 */ /* 0x001fe200078008ff */
[----:B------:R-:W-:-:S03]  /*1df60*/  ULDC.64 UR4, c[0x0][0x208] ;  /* 0x0000820000047ab9 */ /* 0x000fc60000000a00 */
[----:B------:R-:W-:-:S05]  /*1df70*/  LEA.HI.X R5, R221, R3, R48, 0x1, P0 ;  /* 0x00000003dd057211 */ /* 0x000fca00000f0c30 */
[----:B------:R0:W-:Y:S01]  /*1df80*/  ST.E.128 desc[UR4][R4.64], R44 ;  /* 0x0000002c04007985 */ /* 0x0001e2000c101d04 */
[----:B------:R-:W-:Y:S05]  /*1df90*/  BRA `(.L_x_7494) ;  /* 0x0000000c00107947 */ /* 0x000fea0003800000 */
.L_x_7486:
[----:B------:R-:W2:Y:S01]  /*1dfa0*/  LDL.LU R3, [R1+0x58] ;  /* 0x0000580001037983 */ /* 0x000ea20000300800 */
[----:B------:R-:W-:Y:S01]  /*1dfb0*/  ULDC.64 UR4, c[0x0][0xc00] ;  /* 0x0003000000047ab9 */ /* 0x000fe20000000a00 */
[----:B------:R-:W0:Y:S01]  /*1dfc0*/  LDC R21, c[0x0][0xbe8] ;  /* 0x0002fa00ff157b82 */ /* 0x000e220000000800 */
[----:B------:R-:W-:Y:S01]  /*1dfd0*/  ISETP.NE.U32.AND P0, PT, RZ, UR4, PT ;  /* 0x00000004ff007c0c */ /* 0x000fe2000bf05070 */
[----:B------:R-:W-:Y:S01]  /*1dfe0*/  IMAD.MOV.U32 R0, RZ, RZ, RZ ;  /* 0x000000ffff007224 */ /* 0x000fe200078e00ff */
[----:B------:R-:W-:Y:S02]  /*1dff0*/  ULDC.64 UR6, c[0x0][0x208] ;  /* 0x0000820000067ab9 */ /* 0x000fe40000000a00 */
[----:B------:R-:W-:Y:S01]  /*1e000*/  ISETP.NE.AND.EX P0, PT, RZ, UR5, PT, P0 ;  /* 0x00000005ff007c0c */ /* 0x000fe2000bf05300 */
[----:B------:R-:W1:Y:S02]  /*1e010*/  S2R R26, SR_TID.X ;  /* 0x00000000001a7919 */ /* 0x000e640000002100 */
[----:B-1----:R-:W-:-:S05]  /*1e020*/  VIADD R26, R26, 0xffffff80 ;  /* 0xffffff801a1a7836 */ /* 0x002fca0000000000 */
[----:B------:R-:W-:Y:S02]  /*1e030*/  ISETP.GE.AND P3, PT, R26, 0x80, PT ;  /* 0x000000801a00780c */ /* 0x000fe40003f66270 */
[----:B--2---:R-:W-:-:S04]  /*1e040*/  IADD3 R4, P1, R3, UR4, RZ ;  /* 0x0000000403047c10 */ /* 0x004fc8000ff3e0ff */
[----:B------:R-:W-:Y:S01]  /*1e050*/  IADD3.X R5, R74, UR5, RZ, P1, !PT ;  /* 0x000000054a057c10 */ /* 0x000fe20008ffe4ff */
[----:B------:R-:W-:Y:S02]  /*1e060*/  ULDC.64 UR4, c[0x0][0xc08] ;  /* 0x0003020000047ab9 */ /* 0x000fe40000000a00 */
[----:B------:R-:W-:Y:S02]  /*1e070*/  ISETP.NE.U32.AND P1, PT, RZ, UR4, PT ;  /* 0x00000004ff007c0c */ /* 0x000fe4000bf25070 */
[----:B------:R1:W5:Y:S02]  /*1e080*/  @P0 LDG.E R0, desc[UR6][R4.64] ;  /* 0x0000000604000981 */ /* 0x000364000c1e1900 */
[----:B------:R-:W-:-:S13]  /*1e090*/  ISETP.NE.AND.EX P1, PT, RZ, UR5, PT, P1 ;  /* 0x00000005ff007c0c */ /* 0x000fda000bf25310 */
[----:B------:R-:W-:Y:S01]  /*1e0a0*/  @P1 IADD3 R6, P2, R3, UR4, RZ ;  /* 0x0000000403061c10 */ /* 0x000fe2000ff5e0ff */
[----:B------:R-:W-:Y:S02]  /*1e0b0*/  ULDC UR4, c[0x0][0xa88] ;  /* 0x0002a20000047ab9 */ /* 0x000fe40000000800 */
[----:B------:R-:W-:Y:S01]  /*1e0c0*/  IMAD.U32 R8, RZ, RZ, UR4 ;  /* 0x00000004ff087e24 */ /* 0x000fe2000f8e00ff */
[----:B------:R-:W-:Y:S02]  /*1e0d0*/  @P1 IADD3.X R7, R74, UR5, RZ, P2, !PT ;  /* 0x000000054a071c10 */ /* 0x000fe400097fe4ff */
[----:B0-----:R-:W-:-:S03]  /*1e0e0*/  ISETP.NE.AND P2, PT, R21, 0x1, PT ;  /* 0x000000011500780c */ /* 0x001fc60003f45270 */
[----:B------:R1:W5:Y:S10]  /*1e0f0*/  @P1 LDG.E R8, desc[UR6][R6.64] ;  /* 0x0000000606081981 */ /* 0x000374000c1e1900 */
[----:B------:R-:W0:Y:S01]  /*1e100*/  @P2 LDC R25, c[0x0][0xbec] ;  /* 0x0002fb00ff192b82 */ /* 0x000e220000000800 */
[----:B-1----:R-:W-:Y:S05]  /*1e110*/  @P1 BRA `(.L_x_7495) ;  /* 0x0000000000141947 */ /* 0x002fea0003800000 */
[----:B------:R-:W-:Y:S05]  /*1e120*/  @!P0 BRA `(.L_x_7495) ;  /* 0x0000000000108947 */ /* 0x000fea0003800000 */
[----:B------:R-:W-:Y:S02]  /*1e130*/  ULDC.64 UR4, c[0x0][0x208] ;  /* 0x0000820000047ab9 */ /* 0x000fe40000000a00 */
[----:B------:R-:W2:Y:S04]  /*1e140*/  LDG.E R3, desc[UR4][R4.64] ;  /* 0x0000000404037981 */ /* 0x000ea8000c1e1900 */
[----:B-----5:R-:W2:Y:S02]  /*1e150*/  LDG.E R8, desc[UR4][R4.64+0x4] ;  /* 0x0000040404087981 */ /* 0x020ea4000c1e1900 */
[----:B--2---:R-:W-:-:S07]  /*1e160*/  IMAD.IADD R8, R8, 0x1, -R3 ;  /* 0x0000000108087824 */ /* 0x004fce00078e0a03 */
.L_x_7495:
[----:B------:R-:W2:Y:S04]  /*1e170*/  LDL R24, [R1+0x50] ;  /* 0x0000500001187983 */ /* 0x000ea80000100800 */
[----:B------:R1:W5:Y:S01]  /*1e180*/  LDL R20, [R1+0x64] ;  /* 0x0000640001147983 */ /* 0x0003620000100800 */
[----:B------:R-:W-:Y:S01]  /*1e190*/  BSSY B1, `(.L_x_7496) ;  /* 0x000002f000017945 */ /* 0x000fe20003800000 */
[----:B------:R-:W-:Y:S02]  /*1e1a0*/  SEL R13, R82, RZ, !P0 ;  /* 0x000000ff520d7207 */ /* 0x000fe40004000000 */
[----:B------:R-:W-:Y:S02]  /*1e1b0*/  SEL R12, R78, RZ, !P0 ;  /* 0x000000ff4e0c7207 */ /* 0x000fe40004000000 */
[----:B-----5:R-:W-:-:S02]  /*1e1c0*/  SHF.R.S32.HI R11, RZ, 0x1f, R0 ;  /* 0x0000001fff0b7819 */ /* 0x020fc40000011400 */
[----:B--2---:R-:W-:Y:S01]  /*1e1d0*/  SHF.R.S32.HI R10, RZ, 0x1f, R24 ;  /* 0x0000001fff0a7819 */ /* 0x004fe20000011418 */
[----:B-1----:R-:W-:Y:S06]  /*1e1e0*/  @P3 BRA `(.L_x_7497) ;  /* 0x0000000000a43947 */ /* 0x002fec0003800000 */
[----:B------:R-:W1:Y:S01]  /*1e1f0*/  S2R R3, SR_TID.X ;  /* 0x0000000000037919 */ /* 0x000e620000002100 */
[----:B------:R-:W2:Y:S02]  /*1e200*/  LDC R14, c[0x0][0xbe8] ;  /* 0x0002fa00ff0e7b82 */ /* 0x000ea40000000800 */
[----:B--2---:R-:W-:Y:S01]  /*1e210*/  IMAD R4, R8, R14, RZ ;  /* 0x0000000e08047224 */ /* 0x004fe200078e02ff */
[----:B-1----:R-:W-:-:S05]  /*1e220*/  LEA R3, R20, R3, 0x7 ;  /* 0x0000000314037211 */ /* 0x002fca00078e38ff */
[----:B------:R-:W-:-:S05]  /*1e230*/  VIADD R9, R3, 0xffffff80 ;  /* 0xffffff8003097836 */ /* 0x000fca0000000000 */
[----:B------:R-:W-:-:S13]  /*1e240*/  ISETP.GE.AND P0, PT, R9, R4, PT ;  /* 0x000000040900720c */ /* 0x000fda0003f06270 */
[----:B------:R-:W-:Y:S05]  /*1e250*/  @P0 BRA `(.L_x_7497) ;  /* 0x0000000000880947 */ /* 0x000fea0003800000 */
[----:B------:R-:W-:Y:S01]  /*1e260*/  ISETP.NE.AND P0, PT, R14, 0x1, PT ;  /* 0x000000010e00780c */ /* 0x000fe20003f05270 */
[----:B------:R-:W-:Y:S01]  /*1e270*/  ULDC.64 UR4, c[0x0][0xb90] ;  /* 0x0002e40000047ab9 */ /* 0x000fe20000000a00 */
[----:B------:R-:W-:Y:S01]  /*1e280*/  IMAD.MOV.U32 R4, RZ, RZ, R0 ;  /* 0x000000ffff047224 */ /* 0x000fe200078e0000 */
[----:B------:R-:W-:Y:S01]  /*1e290*/  ULDC.64 UR6, c[0x0][0x208] ;  /* 0x0000820000067ab9 */ /* 0x000fe20000000a00 */
[----:B------:R-:W-:Y:S02]  /*1e2a0*/  IMAD R7, R10, UR4, RZ ;  /* 0x000000040a077c24 */ /* 0x000fe4000f8e02ff */
[----:B------:R-:W-:Y:S02]  /*1e2b0*/  IMAD.MOV.U32 R5, RZ, RZ, R11 ;  /* 0x000000ffff057224 */ /* 0x000fe400078e000b */
[C---:B------:R-:W-:Y:S02]  /*1e2c0*/  IMAD R7, R24.reuse, UR5, R7 ;  /* 0x0000000518077c24 */ /* 0x040fe4000f8e0207 */
[----:B------:R-:W-:Y:S01]  /*1e2d0*/  IMAD.WIDE.U32 R4, R24, UR4, R4 ;  /* 0x0000000418047c25 */ /* 0x000fe2000f8e0004 */
[----:B------:R-:W-:-:S02]  /*1e2e0*/  ULDC.64 UR4, c[0x0][0xb98] ;  /* 0x0002e60000047ab9 */ /* 0x000fc40000000a00 */
[----:B------:R-:W1:Y:S01]  /*1e2f0*/  @P0 LDC R6, c[0x0][0xbec] ;  /* 0x0002fb00ff060b82 */ /* 0x000e620000000800 */
[----:B------:R-:W-:Y:S01]  /*1e300*/  IMAD.MOV.U32 R3, RZ, RZ, R9 ;  /* 0x000000ffff037224 */ /* 0x000fe200078e0009 */
[----:B------:R-:W-:-:S03]  /*1e310*/  IADD3 R5, R5, R7, RZ ;  /* 0x0000000705057210 */ /* 0x000fc60007ffe0ff */
[----:B------:R-:W-:-:S03]  /*1e320*/  IMAD.WIDE.U32 R4, R13, UR4, R4 ;  /* 0x000000040d047c25 */ /* 0x000fc6000f8e0004 */
[----:B------:R-:W2:Y:S01]  /*1e330*/  @P0 LDC R15, c[0x0][0xbf0] ;  /* 0x0002fc00ff0f0b82 */ /* 0x000ea20000000800 */
[----:B-1----:R-:W-:-:S05]  /*1e340*/  @P0 IMAD.HI.U32 R6, R9, R6, RZ ;  /* 0x0000000609060227 */ /* 0x002fca00078e00ff */
[----:B--2---:R-:W-:Y:S01]  /*1e350*/  @P0 SHF.R.U32.HI R3, RZ, R15, R6 ;  /* 0x0000000fff030219 */ /* 0x004fe20000011606 */
        /* <DEDUP_REMOVED lines=18> */
.L_x_7497:
[----:B------:R-:W-:Y:S05]  /*1e480*/  BSYNC B1 ;  /* 0x0000000000017941 */ /* 0x000fea0003800000 */
.L_x_7496:
[----:B-1----:R-:W-:Y:S01]  /*1e490*/  SHF.R.S32.HI R6, RZ, 0x1f, R26 ;  /* 0x0000001fff067819 */ /* 0x002fe2000001141a */
[----:B------:R-:W1:Y:S01]  /*1e4a0*/  @P2 LDC R9, c[0x0][0xbf0] ;  /* 0x0002fc00ff092b82 */ /* 0x000e620000000800 */
[----:B------:R-:W-:Y:S02]  /*1e4b0*/  ULDC.64 UR4, c[0x0][0xaa0] ;  /* 0x0002a80000047ab9 */ /* 0x000fe40000000a00 */
[----:B------:R-:W-:Y:S01]  /*1e4c0*/  LEA.HI R6, R6, R26, RZ, 0x3 ;  /* 0x0000001a06067211 */ /* 0x000fe200078f18ff */
[----:B------:R-:W-:Y:S02]  /*1e4d0*/  IMAD R3, R11, UR4, RZ ;  /* 0x000000040b037c24 */ /* 0x000fe4000f8e02ff */
[----:B------:R-:W-:Y:S01]  /*1e4e0*/  IMAD.WIDE.U32 R4, R0, UR4, RZ ;  /* 0x0000000400047c25 */ /* 0x000fe2000f8e00ff */
[----:B------:R-:W-:-:S03]  /*1e4f0*/  LOP3.LUT R6, R6, 0xfffffff8, RZ, 0xc0, !PT ;  /* 0xfffffff806067812 */ /* 0x000fc600078ec0ff */
[----:B------:R-:W-:Y:S01]  /*1e500*/  IMAD R3, R0, UR5, R3 ;  /* 0x0000000500037c24 */ /* 0x000fe2000f8e0203 */
[----:B------:R-:W-:Y:S01]  /*1e510*/  ULDC.64 UR4, c[0x0][0xae8] ;  /* 0x0002ba0000047ab9 */ /* 0x000fe20000000a00 */
[----:B------:R-:W-:Y:S02]  /*1e520*/  IMAD.IADD R6, R26, 0x1, -R6 ;  /* 0x000000011a067824 */ /* 0x000fe400078e0a06 */
[----:B------:R-:W-:Y:S02]  /*1e530*/  IMAD R0, R10, UR4, RZ ;  /* 0x000000040a007c24 */ /* 0x000fe4000f8e02ff */
[----:B------:R-:W-:Y:S01]  /*1e540*/  IMAD.IADD R5, R5, 0x1, R3 ;  /* 0x0000000105057824 */ /* 0x000fe200078e0203 */
[----:B------:R-:W-:Y:S01]  /*1e550*/  LEA R6, R6, R22, 0x5 ;  /* 0x0000001606067211 */ /* 0x000fe200078e28ff */
[C---:B------:R-:W-:Y:S02]  /*1e560*/  IMAD R7, R24.reuse, UR5, R0 ;  /* 0x0000000518077c24 */ /* 0x040fe4000f8e0200 */
[----:B------:R-:W-:Y:S01]  /*1e570*/  IMAD.WIDE.U32 R4, R24, UR4, R4 ;  /* 0x0000000418047c25 */ /* 0x000fe2000f8e0004 */
[----:B------:R-:W-:-:S03]  /*1e580*/  ULDC.64 UR4, c[0x0][0xaf0] ;  /* 0x0002bc0000047ab9 */ /* 0x000fc60000000a00 */
[----:B------:R-:W-:Y:S02]  /*1e590*/  IMAD R10, R20, 0x80, R6 ;  /* 0x00000080140a7824 */ /* 0x000fe400078e0206 */
[----:B------:R-:W-:Y:S02]  /*1e5a0*/  IMAD.IADD R5, R5, 0x1, R7 ;  /* 0x0000000105057824 */ /* 0x000fe400078e0207 */
[----:B0-----:R-:W-:-:S04]  /*1e5b0*/  @P2 IMAD.HI.U32 R0, R10, R25, RZ ;  /* 0x000000190a002227 */ /* 0x001fc800078e00ff */
[----:B------:R-:W-:Y:S01]  /*1e5c0*/  IMAD.MOV.U32 R3, RZ, RZ, R10 ;  /* 0x000000ffff037224 */ /* 0x000fe200078e000a */
[----:B-1----:R-:W-:Y:S01]  /*1e5d0*/  @P2 SHF.R.U32.HI R3, RZ, R9, R0 ;  /* 0x00000009ff032219 */ /* 0x002fe20000011600 */
[----:B------:R-:W-:Y:S02]  /*1e5e0*/  IMAD R6, R12, UR4, RZ ;  /* 0x000000040c067c24 */ /* 0x000fe4000f8e02ff */
[----:B------:R-:W-:Y:S01]  /*1e5f0*/  IMAD.WIDE.U32 R4, R13, UR4, R4 ;  /* 0x000000040d047c25 */ /* 0x000fe2000f8e0004 */
[----:B------:R-:W-:Y:S02]  /*1e600*/  IADD3 R7, -R3, RZ, RZ ;  /* 0x000000ff03077210 */ /* 0x000fe40007ffe1ff */
[----:B------:R-:W-:Y:S01]  /*1e610*/  SHF.R.S32.HI R0, RZ, 0x1f, R3 ;  /* 0x0000001fff007819 */ /* 0x000fe20000011403 */
[----:B------:R-:W-:Y:S01]  /*1e620*/  IMAD R9, R13, UR5, R6 ;  /* 0x000000050d097c24 */ /* 0x000fe2000f8e0206 */
[----:B------:R-:W-:Y:S01]  /*1e630*/  ULDC.64 UR4, c[0x0][0xae0] ;  /* 0x0002b80000047ab9 */ /* 0x000fe20000000a00 */
[----:B------:R-:W-:-:S02]  /*1e640*/  IMAD R7, R21, R7, R10 ;  /* 0x0000000715077224 */ /* 0x000fc400078e020a */
[----:B------:R-:W-:Y:S02]  /*1e650*/  IMAD R6, R0, UR4, RZ ;  /* 0x0000000400067c24 */ /* 0x000fe4000f8e02ff */
[----:B------:R-:W-:Y:S01]  /*1e660*/  IMAD.IADD R5, R5, 0x1, R9 ;  /* 0x0000000105057824 */ /* 0x000fe200078e0209 */
[----:B------:R-:W-:Y:S01]  /*1e670*/  SHF.R.S32.HI R0, RZ, 0x1f, R7 ;  /* 0x0000001fff007819 */ /* 0x000fe20000011407 */
[C---:B------:R-:W-:Y:S02]  /*1e680*/  IMAD R9, R3.reuse, UR5, R6 ;  /* 0x0000000503097c24 */ /* 0x040fe4000f8e0206 */
[----:B------:R-:W-:Y:S01]  /*1e690*/  IMAD.WIDE.U32 R4, R3, UR4, R4 ;  /* 0x0000000403047c25 */ /* 0x000fe2000f8e0004 */
[----:B------:R-:W-:-:S03]  /*1e6a0*/  ULDC.64 UR4, c[0x0][0xad8] ;  /* 0x0002b60000047ab9 */ /* 0x000fc60000000a00 */
[----:B------:R-:W-:Y:S02]  /*1e6b0*/  IMAD R0, R0, UR4, RZ ;  /* 0x0000000400007c24 */ /* 0x000fe4000f8e02ff */
[----:B------:R-:W-:Y:S02]  /*1e6c0*/  IMAD.IADD R5, R5, 0x1, R9 ;  /* 0x0000000105057824 */ /* 0x000fe400078e0209 */
[C---:B------:R-:W-:Y:S02]  /*1e6d0*/  IMAD R3, R7.reuse, UR5, R0 ;  /* 0x0000000507037c24 */ /* 0x040fe4000f8e0200 */
[----:B------:R-:W-:Y:S01]  /*1e6e0*/  IMAD.WIDE.U32 R4, R7, UR4, R4 ;  /* 0x0000000407047c25 */ /* 0x000fe2000f8e0004 */
[----:B------:R-:W-:-:S03]  /*1e6f0*/  ULDC.64 UR4, c[0x0][0xa80] ;  /* 0x0002a00000047ab9 */ /* 0x000fc60000000a00 */
[----:B------:R-:W-:Y:S01]  /*1e700*/  IMAD.IADD R5, R5, 0x1, R3 ;  /* 0x0000000105057824 */ /* 0x000fe200078e0203 */
[----:B------:R-:W-:Y:S01]  /*1e710*/  LEA R3, P0, R4, UR4, 0x1 ;  /* 0x0000000404037c11 */ /* 0x000fe2000f8008ff */
[----:B------:R-:W-:Y:S01]  /*1e720*/  UMOV UR4, 0xffffffff ;  /* 0xffffffff00047882 */ /* 0x000fe20000000000 */
[----:B------:R-:W-:Y:S02]  /*1e730*/  IMAD R6, R20, 0x80, R22 ;  /* 0x0000008014067824 */ /* 0x000fe400078e0216 */
[----:B------:R-:W-:Y:S01]  /*1e740*/  LEA.HI.X R4, R4, UR5, R5, 0x1, P0 ;  /* 0x0000000504047c11 */ /* 0x000fe200080f0c05 */
[----:B------:R-:W-:Y:S08]  /*1e750*/  BRA.DIV UR4, `(.L_x_7498) ;  /* 0x0000007e04cc7947 */ /* 0x000ff0000b800000 */
[----:B------:R0:W1:Y:S04]  /*1e760*/  SHFL.IDX PT, R0, R4, RZ, 0x181f ;  /* 0x00181fff04007589 */ /* 0x00006800000e0000 */
[----:B------:R0:W2:Y:S02]  /*1e770*/  SHFL.IDX PT, R14, R3, RZ, 0x181f ;  /* 0x00181fff030e7589 */ /* 0x0000a400000e0000 */
.L_x_7691:
[----:B------:R-:W-:Y:S01]  /*1e780*/  IMAD R8, R8, R21, RZ ;  /* 0x0000001508087224 */ /* 0x000fe200078e02ff */
[----:B------:R-:W-:Y:S04]  /*1e790*/  BSSY B1, `(.L_x_7499) ;  /* 0x000000d000017945 */ /* 0x000fe80003800000 */
[----:B------:R-:W-:-:S13]  /*1e7a0*/  ISETP.GE.AND P0, PT, R6, R8, PT ;  /* 0x000000080600720c */ /* 0x000fda0003f06270 */
[----:B------:R-:W-:Y:S05]  /*1e7b0*/  @P0 BRA `(.L_x_7500) ;  /* 0x0000000000280947 */ /* 0x000fea0003800000 */
[----:B------:R-:W-:Y:S01]  /*1e7c0*/  ULDC UR4, c[0x0][0xac8] ;  /* 0x0002b20000047ab9 */ /* 0x000fe20000000800 */
[----:B------:R-:W-:Y:S01]  /*1e7d0*/  ULDC.64 UR6, c[0x0][0x208] ;  /* 0x0000820000067ab9 */ /* 0x000fe20000000a00 */
[----:B------:R-:W-:Y:S02]  /*1e7e0*/  ISETP.GE.AND P2, PT, R16, UR4, PT ;  /* 0x0000000410007c0c */ /* 0x000fe4000bf46270 */
[----:B------:R-:W-:-:S11]  /*1e7f0*/  ISETP.GE.AND P3, PT, R221, UR4, PT ;  /* 0x00000004dd007c0c */ /* 0x000fd6000bf66270 */
[CC--:B--2---:R-:W-:Y:S02]  /*1e800*/  @!P2 LEA R10, P0, R16.reuse, R14.reuse, 0x1 ;  /* 0x0000000e100aa211 */ /* 0x0c4fe400078008ff */
[C---:B------:R-:W-:Y:S02]  /*1e810*/  @!P3 LEA R14, P1, R221.reuse, R14, 0x1 ;  /* 0x0000000edd0eb211 */ /* 0x040fe400078208ff */
[-C--:B-1----:R-:W-:Y:S02]  /*1e820*/  @!P2 LEA.HI.X R11, R16, R0.reuse, R17, 0x1, P0 ;  /* 0x00000000100ba211 */ /* 0x082fe400000f0c11 */
[----:B------:R-:W-:-:S03]  /*1e830*/  @!P3 LEA.HI.X R15, R221, R0, R48, 0x1, P1 ;  /* 0x00000000dd0fb211 */ /* 0x000fc600008f0c30 */
[----:B------:R3:W-:Y:S04]  /*1e840*/  @!P2 ST.E.128 desc[UR6][R10.64], RZ ;  /* 0x000000ff0a00a985 */ /* 0x0007e8000c101d06 */
[----:B------:R3:W-:Y:S02]  /*1e850*/  @!P3 ST.E.128 desc[UR6][R14.64], RZ ;  /* 0x000000ff0e00b985 */ /* 0x0007e4000c101d06 */
.L_x_7500:
[----:B------:R-:W-:Y:S05]  /*1e860*/  BSYNC B1 ;  /* 0x0000000000017941 */ /* 0x000fea0003800000 */
.L_x_7499:
[----:B------:R-:W-:-:S03]  /*1e870*/  UMOV UR4, 0xffffffff ;  /* 0xffffffff00047882 */ /* 0x000fc60000000000 */
[----:B------:R-:W-:Y:S05]  /*1e880*/  BRA.DIV UR4, `(.L_x_7501) ;  /* 0x0000007e04b47947 */ /* 0x000fea000b800000 */
[----:B-1----:R1:W4:Y:S04]  /*1e890*/  SHFL.IDX PT, R0, R4, 0x1, 0x181f ;  /* 0x00381f0004007f89 */ /* 0x00232800000e0000 */
[----:B--23--:R1:W2:Y:S02]  /*1e8a0*/  SHFL.IDX PT, R14, R3, 0x1, 0x181f ;  /* 0x00381f00030e7f89 */ /* 0x00c2a400000e0000 */
.L_x_7695:
[----:B------:R-:W-:Y:S01]  /*1e8b0*/  IADD3 R5, R6, 0x20, RZ ;  /* 0x0000002006057810 */ /* 0x000fe20007ffe0ff */
[----:B------:R-:W-:Y:S03]  /*1e8c0*/  BSSY B1, `(.L_x_7502) ;  /* 0x000000d000017945 */ /* 0x000fe60003800000 */
        /* <DEDUP_REMOVED lines=8> */
[-C--:B----4-:R-:W-:Y:S02]  /*1e950*/  @!P2 LEA.HI.X R11, R16, R0.reuse, R17, 0x1, P0 ;  /* 0x00000000100ba211 */ /* 0x090fe400000f0c11 */
[----:B------:R-:W-:-:S03]  /*1e960*/  @!P3 LEA.HI.X R15, R221, R0, R48, 0x1, P1 ;  /* 0x00000000dd0fb211 */ /* 0x000fc600008f0c30 */
[----:B------:R3:W-:Y:S04]  /*1e970*/  @!P2 ST.E.128 desc[UR6][R10.64], RZ ;  /* 0x000000ff0a00a985 */ /* 0x0007e8000c101d06 */
[----:B------:R3:W-:Y:S02]  /*1e980*/  @!P3 ST.E.128 desc[UR6][R14.64], RZ ;  /* 0x000000ff0e00b985 */ /* 0x0007e4000c101d06 */
.L_x_7503:
[----:B------:R-:W-:Y:S05]  /*1e990*/  BSYNC B1 ;  /* 0x0000000000017941 */ /* 0x000fea0003800000 */
.L_x_7502:
[----:B------:R-:W-:-:S03]  /*1e9a0*/  UMOV UR4, 0xffffffff ;  /* 0xffffffff00047882 */ /* 0x000fc60000000000 */
[----:B------:R-:W-:Y:S05]  /*1e9b0*/  BRA.DIV UR4, `(.L_x_7504) ;  /* 0x0000007e04b07947 */ /* 0x000fea000b800000 */
[----:B----4-:R4:W0:Y:S04]  /*1e9c0*/  SHFL.IDX PT, R0, R4, 0x2, 0x181f ;  /* 0x00581f0004007f89 */ /* 0x01082800000e0000 */
[----:B--23--:R4:W2:Y:S02]  /*1e9d0*/  SHFL.IDX PT, R14, R3, 0x2, 0x181f ;  /* 0x00581f00030e7f89 */ /* 0x00c8a400000e0000 */
.L_x_7699:
[----:B------:R-:W-:Y:S01]  /*1e9e0*/  VIADD R5, R6, 0x40 ;  /* 0x0000004006057836 */ /* 0x000fe20000000000 */
        /* <DEDUP_REMOVED lines=9> */
[-C--:B0-----:R-:W-:Y:S02]  /*1ea80*/  @!P2 LEA.HI.X R11, R16, R0.reuse, R17, 0x1, P0 ;  /* 0x00000000100ba211 */ /* 0x081fe400000f0c11 */
[----:B------:R-:W-:-:S03]  /*1ea90*/  @!P3 LEA.HI.X R15, R221, R0, R48, 0x1, P1 ;  /* 0x00000000dd0fb211 */ /* 0x000fc600008f0c30 */
[----:B------:R3:W-:Y:S04]  /*1eaa0*/  @!P2 ST.E.128 desc[UR6][R10.64], RZ ;  /* 0x000000ff0a00a985 */ /* 0x0007e8000c101d06 */
[----:B------:R3:W-:Y:S02]  /*1eab0*/  @!P3 ST.E.128 desc[UR6][R14.64], RZ ;  /* 0x000000ff0e00b985 */ /* 0x0007e4000c101d06 */
.L_x_7506:
[----:B------:R-:W-:Y:S05]  /*1eac0*/  BSYNC B1 ;  /* 0x0000000000017941 */ /* 0x000fea0003800000 */
.L_x_7505:
[----:B------:R-:W-:-:S03]  /*1ead0*/  UMOV UR4, 0xffffffff ;  /* 0xffffffff00047882 */ /* 0x000fc60000000000 */
[----:B------:R-:W-:Y:S05]  /*1eae0*/  BRA.DIV UR4, `(.L_x_7507) ;  /* 0x0000007e04ac7947 */ /* 0x000fea000b800000 */
[----:B0-----:R0:W0:Y:S04]  /*1eaf0*/  SHFL.IDX PT, R0, R4, 0x3, 0x181f ;  /* 0x00781f0004007f89 */ /* 0x00102800000e0000 */
[----:B--23--:R2:W3:Y:S02]  /*1eb00*/  SHFL.IDX PT, R14, R3, 0x3, 0x181f ;  /* 0x00781f00030e7f89 */ /* 0x00c4e400000e0000 */
.L_x_7703:
[----:B-12-4-:R-:W-:-:S05]  /*1eb10*/  VIADD R3, R6, 0x60 ;  /* 0x0000006006037836 */ /* 0x016fca0000000000 */
[----:B------:R-:W-:-:S13]  /*1eb20*/  ISETP.GE.AND P0, PT, R3, R8, PT ;  /* 0x000000080300720c */ /* 0x000fda0003f06270 */
[----:B------:R-:W-:Y:S05]  /*1eb30*/  @P0 BRA `(.L_x_7494) ;  /* 0x0000000000280947 */ /* 0x000fea0003800000 */
[----:B------:R-:W-:Y:S01]  /*1eb40*/  ULDC UR4, c[0x0][0xac8] ;  /* 0x0002b20000047ab9 */ /* 0x000fe20000000800 */
[----:B------:R-:W-:Y:S01]  /*1eb50*/  ULDC.64 UR6, c[0x0][0x208] ;  /* 0x0000820000067ab9 */ /* 0x000fe20000000a00 */
[----:B------:R-:W-:Y:S02]  /*1eb60*/  ISETP.GE.AND P2, PT, R16, UR4, PT ;  /* 0x0000000410007c0c */ /* 0x000fe4000bf46270 */
[----:B------:R-:W-:-:S11]  /*1eb70*/  ISETP.GE.AND P3, PT, R221, UR4, PT ;  /* 0x00000004dd007c0c */ /* 0x000fd6000bf66270 */
[CC--:B0--3--:R-:W-:Y:S02]  /*1eb80*/  @!P2 LEA R4, P0, R16.reuse, R14.reuse, 0x1 ;  /* 0x0000000e1004a211 */ /* 0x0c9fe400078008ff */
[C---:B------:R-:W-:Y:S02]  /*1eb90*/  @!P3 LEA R14, P1, R221.reuse, R14, 0x1 ;  /* 0x0000000edd0eb211 */ /* 0x040fe400078208ff */
[-C--:B------:R-:W-:Y:S02]  /*1eba0*/  @!P2 LEA.HI.X R5, R16, R0.reuse, R17, 0x1, P0 ;  /* 0x000000001005a211 */ /* 0x080fe400000f0c11 */
[----:B------:R-:W-:-:S03]  /*1ebb0*/  @!P3 LEA.HI.X R15, R221, R0, R48, 0x1, P1 ;  /* 0x00000000dd0fb211 */ /* 0x000fc600008f0c30 */
[----:B------:R1:W-:Y:S04]  /*1ebc0*/  @!P2 ST.E.128 desc[UR6][R4.64], RZ ;  /* 0x000000ff0400a985 */ /* 0x0003e8000c101d06 */
[----:B------:R1:W-:Y:S02]  /*1ebd0*/  @!P3 ST.E.128 desc[UR6][R14.64], RZ ;  /* 0x000000ff0e00b985 */ /* 0x0003e4000c101d06 */
.L_x_7494:
[----:B------:R-:W-:Y:S05]  /*1ebe0*/  BSYNC B0 ;  /* 0x0000000000007941 */ /* 0x000fea0003800000 */
.L_x_7485:
[----:B------:R-:W-:Y:S02]  /*1ebf0*/  ULDC UR4, c[0x0][0xc3c] ;  /* 0x00030f0000047ab9 */ /* 0x000fe40000000800 */
[----:B------:R-:W-:-:S13]  /*1ec00*/  ISETP.GE.AND P0, PT, R31, UR4, PT ;  /* 0x000000041f007c0c */ /* 0x000fda000bf06270 */
[----:B------:R-:W-:Y:S05]  /*1ec10*/  @!P0 BRA `(.L_x_7508) ;  /* 0xfffffe2400e08947 */ /* 0x000fea000383ffff */
[----:B------:R-:W-:Y:S05]  /*1ec20*/  BRA `(.L_x_7290) ;  /* 0x0000007000a87947 */ /* 0x000fea0003800000 */
.L_x_7288:
        /* <DEDUP_REMOVED lines=18> */
.L_x_7509:
        /* <DEDUP_REMOVED lines=33> */
[----:B-1----:R-:W-:-:S05]  /*1ef60*/  IMAD R6, R6, UR5, RZ ;  /* 0x0000000506067c24 */ /* 0x002fca000f8e02ff */
[----:B0-----:R-:W-:Y:S02]  /*1ef70*/  ISETP.GT.AND P6, PT, R6, UR6, PT ;  /* 0x0000000606007c0c */ /* 0x001fe4000bfc4270 */
[----:B------:R-:W-:-:S11]  /*1ef80*/  MOV R3, R6 ;  /* 0x0000000600037202 */ /* 0x000fd60000000f00 */
[----:B------:R-:W-:Y:S05]  /*1ef90*/  @P6 BRA `(.L_x_7511) ;  /* 0x0000000000a06947 */ /* 0x000fea0003800000 */
[----:B------:R-:W0:Y:S01]  /*1efa0*/  LDC R7, c[0x0][0xc3c] ;  /* 0x00030f00ff077b82 */ /* 0x000e220000000800 */
[----:B------:R-:W-:Y:S01]  /*1efb0*/  IMAD.MOV.U32 R6, RZ, RZ, R3 ;  /* 0x000000ffff067224 */ /* 0x000fe200078e0003 */
[----:B------:R-:W-:Y:S01]  /*1efc0*/  UMOV UR4, URZ ;  /* 0x0000003f00047c82 */ /* 0x000fe20008000000 */
[----:B------:R-:W-:Y:S01]  /*1efd0*/  ULDC UR7, c[0x0][0xc3c] ;  /* 0x00030f0000077ab9 */ /* 0x000fe20000000800 */
[----:B------:R-:W-:-:S05]  /*1efe0*/  ULDC UR5, c[0x0][0xc38] ;  /* 0x00030e0000057ab9 */ /* 0x000fca0000000800 */
.L_x_7515:
        /* <DEDUP_REMOVED lines=13> */
.L_x_7514:
[----:B------:R-:W-:Y:S05]  /*1f0c0*/  BSYNC B0 ;  /* 0x0000000000007941 */ /* 0x000fea0003800000 */
.L_x_7513:
[----:B0----5:R-:W0:Y:S02]  /*1f0d0*/  SHFL.UP PT, R2, R4, 0x1, RZ ;  /* 0x0420000004027989 */ /* 0x021e2400000e00ff */
        /* <DEDUP_REMOVED lines=20> */
.L_x_7511:
        /* <DEDUP_REMOVED lines=14> */
[----:B------:R-:W-:-:S05]  /*1f300*/  IADD3 R9, R19, -0x1, RZ ;  /* 0xffffffff13097810 */ /* 0x000fca0007ffe0ff */
[----:B------:R0:W1:Y:S02]  /*1f310*/  SHFL.IDX PT, R16, R2, R9, 0x1f ;  /* 0x00001f0902107589 */ /* 0x00006400000e0000 */
.L_x_7516:
[----:B-1----:R-:W-:Y:S02]  /*1f320*/  IMAD R16, R16, UR5, R7 ;  /* 0x0000000510107c24 */ /* 0x002fe4000f8e0207 */
[----:B------:R-:W-:Y:S02]  /*1f330*/  IMAD R7, R11, R6, RZ ;  /* 0x000000060b077224 */ /* 0x000fe400078e02ff */
[----:B0-----:R-:W-:Y:S01]  /*1f340*/  IMAD.MOV.U32 R2, RZ, RZ, RZ ;  /* 0x000000ffff027224 */ /* 0x001fe200078e00ff */
[----:B------:R-:W-:Y:S01]  /*1f350*/  IADD3 R9, -R16, UR6, RZ ;  /* 0x0000000610097c10 */ /* 0x000fe2000fffe1ff */
[----:B------:R-:W-:Y:S02]  /*1f360*/  VIADD R19, R19, UR4 ;  /* 0x0000000413137c36 */ /* 0x000fe40008000000 */
        /* <DEDUP_REMOVED lines=20> */
.L_x_7512:
[----:B------:R-:W-:Y:S01]  /*1f4b0*/  MOV R17, RZ ;  /* 0x000000ff00117202 */ /* 0x000fe20000000f00 */
[----:B------:R-:W-:Y:S02]  /*1f4c0*/  IMAD.U32 R16, RZ, RZ, UR6 ;  /* 0x00000006ff107e24 */ /* 0x000fe4000f8e00ff */
[----:B------:R-:W-:-:S07]  /*1f4d0*/  IMAD.MOV.U32 R18, RZ, RZ, RZ ;  /* 0x000000ffff127224 */ /* 0x000fce00078e00ff */
.L_x_7517:
[----:B------:R-:W-:-:S13]  /*1f4e0*/  ISETP.NE.AND P0, PT, R5, RZ, PT ;  /* 0x000000ff0500720c */ /* 0x000fda0003f05270 */
[----:B------:R-:W0:Y:S01]  /*1f4f0*/  @!P0 S2R R3, SR_CgaCtaId ;  /* 0x0000000000038919 */ /* 0x000e220000008800 */
[----:B------:R-:W-:-:S04]  /*1f500*/  @!P0 MOV R2, 0x400 ;  /* 0x0000040000028802 */ /* 0x000fc80000000f00 */
[----:B0-----:R-:W-:-:S05]  /*1f510*/  @!P0 LEA R2, R3, R2, 0x18 ;  /* 0x0000000203028211 */ /* 0x001fca00078ec0ff */
[----:B------:R2:W-:Y:S01]  /*1f520*/  @!P0 STS.128 [R2+0x348d0], R16 ;  /* 0x0348d01002008388 */ /* 0x0005e20000000c00 */
[----:B------:R-:W-:Y:S06]  /*1f530*/  BAR.ARV 0x5, 0x180 ;  /* 0x0146000000007b1d */ /* 0x000fec0000002000 */
.L_x_7510:
[----:B--2---:R-:W-:Y:S01]  /*1f540*/  IMAD.MOV.U32 R2, RZ, RZ, 0x1 ;  /* 0x00000001ff027424 */ /* 0x004fe200078e00ff */
        /* <DEDUP_REMOVED lines=12> */
[----:B0-----:R-:W-:Y:S01]  /*1f610*/  LOP3.LUT R3, R2, 0x1f8, RZ, 0xc0, !PT ;  /* 0x000001f802037812 */ /* 0x001fe200078ec0ff */
[----:B------:R-:W-:Y:S01]  /*1f620*/  ULDC.64 UR38, c[0x0][0x198] ;  /* 0x0000660000267ab9 */ /* 0x000fe20000000a00 */
[----:B------:R-:W-:Y:S01]  /*1f630*/  ISETP.NE.AND P1, PT, R7, RZ, PT ;  /* 0x000000ff0700720c */ /* 0x000fe20003f25270 */
[----:B------:R-:W-:Y:S01]  /*1f640*/  ULOP3.LUT UR37, UR60, 0x2, URZ, 0xfc, !UPT ;  /* 0x000000023c257892 */ /* 0x000fe2000f8efc3f */
[----:B------:R-:W-:Y:S01]  /*1f650*/  LOP3.LUT R4, R3, 0x38, R0, 0x78, !PT ;  /* 0x0000003803047812 */ /* 0x000fe200078e7800 */
[----:B------:R-:W-:Y:S01]  /*1f660*/  ULDC UR36, c[0x0][0xc] ;  /* 0x0000030000247ab9 */ /* 0x000fe20000000800 */
[----:B------:R-:W-:-:S02]  /*1f670*/  SHF.L.U32 R3, R7, 0x3, RZ ;  /* 0x0000000307037819 */ /* 0x000fc400000006ff */
[----:B------:R-:W-:Y:S02]  /*1f680*/  SHF.R.U32.HI R6, RZ, 0x3, R7 ;  /* 0x00000003ff067819 */ /* 0x000fe40000011607 */
[----:B------:R-:W-:Y:S02]  /*1f690*/  LOP3.LUT R3, R4, 0x200, R3, 0xf8, !PT ;  /* 0x0000020004037812 */ /* 0x000fe400078ef803 */
[C---:B------:R-:W-:Y:S01]  /*1f6a0*/  LOP3.LUT P0, R4, R0.reuse, 0x1f, RZ, 0xc0, !PT ;  /* 0x0000001f00047812 */ /* 0x040fe2000780c0ff */
[----:B------:R-:W-:Y:S01]  /*1f6b0*/  IMAD.SHL.U32 R0, R0, 0x10, RZ ;  /* 0x0000001000007824 */ /* 0x000fe200078e00ff */
[----:B------:R-:W-:-:S03]  /*1f6c0*/  LOP3.LUT R2, R2, 0x38, RZ, 0xc0, !PT ;  /* 0x0000003802027812 */ /* 0x000fc600078ec0ff */
[----:B------:R0:W-:Y:S01]  /*1f6d0*/  STL [R1+0x2c], R4 ;  /* 0x00002c0401007387 */ /* 0x0001e20000100800 */
[----:B------:R-:W-:Y:S01]  /*1f6e0*/  LOP3.LUT R6, R6, 0x70, R0, 0xf8, !PT ;  /* 0x0000007006067812 */ /* 0x000fe200078ef800 */
[----:B-1----:R-:W-:-:S06]  /*1f6f0*/  ULEA UR4, UR5, UR4, 0x18 ;  /* 0x0000000405047291 */ /* 0x002fcc000f8ec03f */
[----:B0-----:R-:W-:-:S04]  /*1f700*/  IMAD.U32 R4, RZ, RZ, UR4 ;  /* 0x00000004ff047e24 */ /* 0x001fc8000f8e00ff */
[----:B------:R-:W-:Y:S01]  /*1f710*/  IMAD R0, R3, 0x2, R4 ;  /* 0x0000000203007824 */ /* 0x000fe200078e0204 */
[----:B------:R-:W-:Y:S04]  /*1f720*/  STL [R1+0x8], R4 ;  /* 0x0000080401007387 */ /* 0x000fe80000100800 */
[----:B------:R0:W-:Y:S04]  /*1f730*/  STL [R1+0x30], R0 ;  /* 0x0000300001007387 */ /* 0x0001e80000100800 */
[----:B------:R-:W-:Y:S01]  /*1f740*/  STL [R1+0x20], RZ ;  /* 0x000020ff01007387 */ /* 0x000fe20000100800 */
[----:B0-----:R-:W-:Y:S01]  /*1f750*/  IMAD.MOV.U32 R0, RZ, RZ, 0x1 ;  /* 0x00000001ff007424 */ /* 0x001fe200078e00ff */
        /* <DEDUP_REMOVED lines=13> */
.L_x_7657:
[----:B0-----:R-:W0:Y:S01]  /*1f830*/  LDC.64 R2, c[0x0][0xc88] ;  /* 0x00032200ff027b82 */ /* 0x001e220000000a00 */
        /* <DEDUP_REMOVED lines=9> */
[----:B------:R-:W-:Y:S01]  /*1f8d0*/  ULDC.64 UR12, c[0x0][0x208] ;  /* 0x00008200000c7ab9 */ /* 0x000fe20000000a00 */
[----:B------:R-:W-:-:S02]  /*1f8e0*/  ISETP.NE.AND.EX P0, PT, RZ, UR5, PT, P0 ;  /* 0x00000005ff007c0c */ /* 0x000fc4000bf05300 */
[----:B------:R-:W-:Y:S01]  /*1f8f0*/  MOV R0, RZ ;  /* 0x000000ff00007202 */ /* 0x000fe20000000f00 */
[----:B------:R-:W-:Y:S01]  /*1f900*/  IMAD.MOV.U32 R12, RZ, RZ, RZ ;  /* 0x000000ffff0c7224 */ /* 0x000fe200078e00ff */
[----:B------:R-:W-:Y:S01]  /*1f910*/  ISETP.NE.AND.EX P3, PT, RZ, UR11, PT, P3 ;  /* 0x0000000bff007c0c */ /* 0x000fe2000bf65330 */
[----:B------:R-:W-:Y:S01]  /*1f920*/  ULDC.64 UR8, c[0x0][0xa10] ;  /* 0x0002840000087ab9 */ /* 0x000fe20000000a00 */
        /* <DEDUP_REMOVED lines=10> */
[----:B-1----:R1:W5:Y:S01]  /*1f9d0*/  @P0 LDG.E R0, desc[UR12][R2.64] ;  /* 0x0000000c02000981 */ /* 0x002362000c1e1900 */
        /* <DEDUP_REMOVED lines=35> */
[----:B------:R-:W-:Y:S02]  /*1fc10*/  ULDC.64 UR4, c[0x0][0x208] ;  /* 0x0000820000047ab9 */ /* 0x000fe40000000a00 */
[----:B0-----:R-:W2:Y:S04]  /*1fc20*/  LDG.E R12, desc[UR4][R2.64] ;  /* 0x00000004020c7981 */ /* 0x001ea8000c1e1900 */
[----:B------:R-:W2:Y:S02]  /*1fc30*/  LDG.E R2, desc[UR4][R2.64+0x4] ;  /* 0x0000040402027981 */ /* 0x000ea4000c1e1900 */
[----:B--2---:R-:W-:-:S05]  /*1fc40*/  IMAD.IADD R2, R2, 0x1, -R12 ;  /* 0x0000000102027824 */ /* 0x004fca00078e0a0c */
[----:B------:R1:W-:Y:S02]  /*1fc50*/  STL [R1+0x58], R2 ;  /* 0x0000580201007387 */ /* 0x0003e40000100800 */
.L_x_7519:
        /* <DEDUP_REMOVED lines=8> */
[----:B------:R-:W-:Y:S01]  /*1fce0*/  IADD3 R2, P1, R14, UR4, RZ ;  /* 0x000000040e027c10 */ /* 0x000fe2000ff3e0ff */
[----:B------:R-:W-:-:S03]  /*1fcf0*/  ULDC.64 UR6, c[0x0][0x208] ;  /* 0x0000820000067ab9 */ /* 0x000fc60000000a00 */
[----:B------:R-:W-:-:S05]  /*1fd00*/  IADD3.X R3, R13, UR5, RZ, P1, !PT ;  /* 0x000000050d037c10 */ /* 0x000fca0008ffe4ff */
[----:B------:R0:W5:Y:S01]  /*1fd10*/  LDG.E R8, desc[UR6][R2.64] ;  /* 0x0000000602087981 */ /* 0x000162000c1e1900 */
[----:B------:R-:W-:Y:S05]  /*1fd20*/  BRA `(.L_x_7521) ;  /* 0x0000000000147947 */ /* 0x000fea0003800000 */
.L_x_7520:
[----:B------:R-:W-:Y:S05]  /*1fd30*/  @!P2 BRA `(.L_x_7521) ;  /* 0x000000000010a947 */ /* 0x000fea0003800000 */
[----:B------:R-:W-:Y:S02]  /*1fd40*/  ULDC.64 UR4, c[0x0][0x208] ;  /* 0x0000820000047ab9 */ /* 0x000fe40000000a00 */
[----:B------:R-:W2:Y:S04]  /*1fd50*/  LDG.E R8, desc[UR4][R6.64] ;  /* 0x0000000406087981 */ /* 0x000ea8000c1e1900 */
[----:B------:R-:W2:Y:S02]  /*1fd60*/  LDG.E R6, desc[UR4][R6.64+0x4] ;  /* 0x0000040406067981 */ /* 0x000ea4000c1e1900 */
[----:B--2---:R-:W-:-:S07]  /*1fd70*/  IMAD.IADD R8, R6, 0x1, -R8 ;  /* 0x0000000106087824 */ /* 0x004fce00078e0a08 */
.L_x_7521:
[----:B------:R-:W-:Y:S01]  /*1fd80*/  ULDC.64 UR4, c[0x0][0x208] ;  /* 0x0000820000047ab9 */ /* 0x000fe20000000a00 */
[----:B-----5:R-:W-:Y:S01]  /*1fd90*/  IADD3 R0, -R0, R8, RZ ;  /* 0x0000000800007210 */ /* 0x020fe20007ffe1ff */
[----:B0-----:R-:W2:Y:S04]  /*1fda0*/  @P0 LDG.E R2, desc[UR4][R4.64] ;  /* 0x0000000404020981 */ /* 0x001ea8000c1e1900 */
[----:B------:R-:W2:Y:S01]  /*1fdb0*/  @P0 LDG.E R4, desc[UR4][R4.64+0x4] ;  /* 0x0000040404040981 */ /* 0x000ea2000c1e1900 */
[----:B------:R-:W-:Y:S01]  /*1fdc0*/  BSSY B0, `(.L_x_7522) ;  /* 0x0000129000007945 */ /* 0x000fe20003800000 */
[----:B------:R-:W-:Y:S01]  /*1fdd0*/  PLOP3.LUT P5, PT, PT, PT, PT, 0x80, 0x0 ;  /* 0x000000000000781c */ /* 0x000fe20003faf070 */
[----:B--2---:R-:W-:-:S04]  /*1fde0*/  @P0 IMAD.IADD R9, R4, 0x1, -R2 ;  /* 0x0000000104090824 */ /* 0x004fc800078e0a02 */
[----:B------:R-:W-:-:S04]  /*1fdf0*/  IMAD.IADD R3, R0, 0x1, R9 ;  /* 0x0000000100037824 */ /* 0x000fc800078e0209 */
[----:B------:R-:W-:Y:S01]  /*1fe00*/  VIADD R2, R3, 0xaf ;  /* 0x000000af03027836 */ /* 0x000fe20000000000 */
[----:B------:R0:W-:Y:S03]  /*1fe10*/  STL [R1+0x50], R3 ;  /* 0x0000500301007387 */ /* 0x0001e60000100800 */
[----:B------:R-:W-:-:S05]  /*1fe20*/  IMAD.HI R2, R2, 0x2e8ba2e9, RZ ;  /* 0x2e8ba2e902027827 */ /* 0x000fca00078e02ff */
[----:B0-----:R-:W-:-:S04]  /*1fe30*/  SHF.R.U32.HI R3, RZ, 0x1f, R2 ;  /* 0x0000001fff037819 */ /* 0x001fc80000011602 */
[----:B------:R-:W-:-:S05]  /*1fe40*/  LEA.HI.SX32 R4, R2, R3, 0x1b ;  /* 0x0000000302047211 */ /* 0x000fca00078fdaff */
[--C-:B------:R-:W-:Y:S01]  /*1fe50*/  IMAD R2, R4, 0xb0, -R0.reuse ;  /* 0x000000b004027824 */ /* 0x100fe200078e0a00 */
[----:B------:R0:W-:Y:S01]  /*1fe60*/  STL [R1+0x38], R4 ;  /* 0x0000380401007387 */ /* 0x0001e20000100800 */
[----:B------:R-:W-:-:S03]  /*1fe70*/  IMAD.MOV R0, RZ, RZ, -R0 ;  /* 0x000000ffff007224 */ /* 0x000fc600078e0a00 */
[----:B------:R-:W-:Y:S02]  /*1fe80*/  VIMNMX R9, R2, R9, PT ;  /* 0x0000000902097248 */ /* 0x000fe40003fe0100 */
[----:B------:R-:W-:-:S04]  /*1fe90*/  VIMNMX R0, RZ, R0, !PT ;  /* 0x00000000ff007248 */ /* 0x000fc80007fe0100 */
[----:B------:R-:W-:Y:S01]  /*1fea0*/  ISETP.GT.AND P1, PT, R9, R0, PT ;  /* 0x000000000900720c */ /* 0x000fe20003f24270 */
[----:B0-----:R-:W-:-:S12]  /*1feb0*/  IMAD.WIDE.U32 R4, R0, -0x45d1745d, RZ ;  /* 0xba2e8ba300047825 */ /* 0x001fd800078e00ff */
[----:B------:R-:W-:Y:S02]  /*1fec0*/  @P1 IADD3 R2, R9, 0xaf, RZ ;  /* 0x000000af09021810 */ /* 0x000fe40007ffe0ff */
        /* <DEDUP_REMOVED lines=14> */
.L_x_7706:
[----:B-1----:R-:W-:Y:S02]  /*1ffb0*/  ISETP.NE.AND P0, PT, R14, RZ, PT ;  /* 0x000000ff0e00720c */ /* 0x002fe40003f05270 */
[----:B------:R-:W-:-:S11]  /*1ffc0*/  PLOP3.LUT P1, PT, PT, PT, PT, 0x8, 0x0 ;  /* 0x000000000000781c */ /* 0x000fd60003f2e170 */
[----:B------:R-:W-:Y:S05]  /*1ffd0*/  @P0 BRA `(.L_x_7525) ;  /* 0x00000000000c0947 */ /* 0x000fea0003800000 */
[----:B------:R-:W-:-:S03]  /*1ffe0*/  UMOV UR4, 0xffffffff ;  /* 0xffffffff00047882 */ /* 0x000fc60000000000 */
[----:B------:R-:W-:Y:S05]  /*1fff0*/  BRA.DIV UR4, `(.L_x_7526) ;  /* 0x0000006a04e47947 */ /* 0x000fea000b800000 */
[----:B------:R-:W-:-:S13]  /*20000*/  ELECT P1, URZ, PT ;  /* 0x00000000003f782f */ /* 0x000fda0003820000 */
.L_x_7525:
[----:B0-----:R-:W2:Y:S04]  /*20010*/  LDL R2, [R1+0x54] ;  /* 0x0000540001027983 */ /* 0x001ea80000100800 */
[----:B------:R-:W3:Y:S01]  /*20020*/  LDL R4, [R1+0x8] ;  /* 0x0000080001047983 */ /* 0x000ee20000100800 */
        /* <DEDUP_REMOVED lines=8> */
.L_x_7709:
[----:B------:R-:W-:Y:S05]  /*200b0*/  BSYNC B1 ;  /* 0x0000000000017941 */ /* 0x000fea0003800000 */
.L_x_7527:
        /* <DEDUP_REMOVED lines=13> */
.L_x_7710:
[----:B------:R-:W-:Y:S05]  /*20190*/  BSYNC B2 ;  /* 0x0000000000027941 */ /* 0x000fea0003800000 */
.L_x_7531:
        /* <DEDUP_REMOVED lines=8> */
.L_x_7534:
[----:B------:R-:W-:Y:S05]  /*20220*/  BSYNC B2 ;  /* 0x0000000000027941 */ /* 0x000fea0003800000 */
.L_x_7533:
        /* <DEDUP_REMOVED lines=12> */
[----:B------:R-:W-:Y:S02]  /*202f0*/  VIADD R2, R5, 0x34890 ;  /* 0x0003489005027836 */ /* 0x000fe40000000000 */
[----:B------:R-:W-:-:S07]  /*20300*/  VIADD R4, R7, 0x1e400 ;  /* 0x0001e40007047836 */ /* 0x000fce0000000000 */
.L_x_7535:
        /* <DEDUP_REMOVED lines=16> */
.L_x_7536:
        /* <DEDUP_REMOVED lines=13> */
.L_x_7711:
[----:B------:R-:W-:Y:S05]  /*204e0*/  BSYNC B2 ;  /* 0x0000000000027941 */ /* 0x000fea0003800000 */
.L_x_7537:
        /* <DEDUP_REMOVED lines=10> */
.L_x_7540:
[----:B------:R-:W-:Y:S05]  /*20590*/  BSYNC B2 ;  /* 0x0000000000027941 */ /* 0x000fea0003800000 */
.L_x_7539:
        /* <DEDUP_REMOVED lines=8> */
.L_x_7541:
        /* <DEDUP_REMOVED lines=15> */
.L_x_7542:
        /* <DEDUP_REMOVED lines=10> */
.L_x_7530:
[----:B------:R-:W-:Y:S05]  /*207b0*/  BSYNC B1 ;  /* 0x0000000000017941 */ /* 0x000fea0003800000 */
.L_x_7529:
[----:B------:R-:W0:Y:S04]  /*207c0*/  LDL.LU R7, [R1+0x20] ;  /* 0x0000200001077983 */ /* 0x000e280000300800 */
[----:B------:R-:W2:Y:S01]  /*207d0*/  LDL.LU R4, [R1+0x24] ;  /* 0x0000240001047983 */ /* 0x000ea20000300800 */
[----:B------:R-:W-:Y:S01]  /*207e0*/  PLOP3.LUT P5, PT, PT, PT, PT, 0x8, 0x0 ;  /* 0x000000000000781c */ /* 0x000fe20003fae170 */
[----:B0-----:R-:W-:Y:S02]  /*207f0*/  VIADD R2, R7, 0x1 ;  /* 0x0000000107027836 */ /* 0x001fe40000000000 */
[----:B------:R-:W-:-:S03]  /*20800*/  VIADD R7, R6, 0xfffffffe ;  /* 0xfffffffe06077836 */ /* 0x000fc60000000000 */
[----:B------:R-:W-:-:S04]  /*20810*/  ISETP.NE.AND P0, PT, R2, 0x2, PT ;  /* 0x000000020200780c */ /* 0x000fc80003f05270 */
[----:B------:R-:W-:Y:S02]  /*20820*/  SEL R3, R2, RZ, P0 ;  /* 0x000000ff02037207 */ /* 0x000fe40000000000 */
[----:B------:R-:W-:Y:S02]  /*20830*/  SEL R2, RZ, 0x1, P0 ;  /* 0x00000001ff027807 */ /* 0x000fe40000000000 */
[----:B------:R-:W-:Y:S01]  /*20840*/  ISETP.GE.AND P0, PT, R7, R9, PT ;  /* 0x000000090700720c */ /* 0x000fe20003f06270 */
[----:B------:R0:W-:Y:S01]  /*20850*/  STL [R1+0x20], R3 ;  /* 0x0000200301007387 */ /* 0x0001e20000100800 */
[----:B--2---:R-:W-:-:S05]  /*20860*/  LOP3.LUT R4, R4, R2, RZ, 0x3c, !PT ;  /* 0x0000000204047212 */ /* 0x004fca00078e3cff */
[----:B------:R0:W-:Y:S06]  /*20870*/  STL [R1+0x24], R4 ;  /* 0x0000240401007387 */ /* 0x0001ec0000100800 */
[----:B------:R-:W-:Y:S05]  /*20880*/  @!P0 BRA `(.L_x_7523) ;  /* 0x0000000400f08947 */ /* 0x000fea0003800000 */
.L_x_7557:
        /* <DEDUP_REMOVED lines=14> */
.L_x_7712:
[----:B------:R-:W-:Y:S05]  /*20970*/  BSYNC B2 ;  /* 0x0000000000027941 */ /* 0x000fea0003800000 */
.L_x_7545:
        /* <DEDUP_REMOVED lines=8> */
.L_x_7548:
[----:B------:R-:W-:Y:S05]  /*20a00*/  BSYNC B2 ;  /* 0x0000000000027941 */ /* 0x000fea0003800000 */
.L_x_7547:
        /* <DEDUP_REMOVED lines=11> */
[----:B------:R-:W-:Y:S02]  /*20ac0*/  VIADD R2, R6, 0x34890 ;  /* 0x0003489006027836 */ /* 0x000fe40000000000 */
[----:B------:R-:W-:-:S07]  /*20ad0*/  VIADD R8, R4, 0x1e400 ;  /* 0x0001e40004087836 */ /* 0x000fce0000000000 */
.L_x_7549:
        /* <DEDUP_REMOVED lines=16> */
.L_x_7550:
        /* <DEDUP_REMOVED lines=13> */
.L_x_7713:
[----:B------:R-:W-:Y:S05]  /*20cb0*/  BSYNC B2 ;  /* 0x0000000000027941 */ /* 0x000fea0003800000 */
.L_x_7551:
        /* <DEDUP_REMOVED lines=10> */
.L_x_7554:
[----:B------:R-:W-:Y:S05]  /*20d60*/  BSYNC B2 ;  /* 0x0000000000027941 */ /* 0x000fea0003800000 */
.L_x_7553:
        /* <DEDUP_REMOVED lines=8> */
.L_x_7555:
        /* <DEDUP_REMOVED lines=15> */
.L_x_7556:
        /* <DEDUP_REMOVED lines=10> */
.L_x_7544:
[----:B------:R-:W-:Y:S05]  /*20f80*/  BSYNC B1 ;  /* 0x0000000000017941 */ /* 0x000fea0003800000 */
.L_x_7543:
        /* <DEDUP_REMOVED lines=12> */
.L_x_7523:
[----:B------:R-:W-:Y:S05]  /*21050*/  BSYNC B0 ;  /* 0x0000000000007941 */ /* 0x000fea0003800000 */
.L_x_7522:
        /* <DEDUP_REMOVED lines=22> */
[----:B0-----:R-:W-:Y:S01]  /*211c0*/  IADD3 R16, R0, UR36, R7 ;  /* 0x0000002400107c10 */ /* 0x001fe2000fffe007 */
[----:B------:R-:W-:Y:S06]  /*211d0*/  BRA `(.L_x_7560) ;  /* 0x0000003c00c07947 */ /* 0x000fec0003800000 */
.L_x_7559:
        /* <DEDUP_REMOVED lines=21> */
.L_x_7562:
[----:B------:R-:W-:Y:S05]  /*21330*/  BSYNC B6 ;  /* 0x0000000000067941 */ /* 0x000fea0003800000 */
.L_x_7561:
        /* <DEDUP_REMOVED lines=21> */
.L_x_7565:
[----:B------:R-:W-:Y:S01]  /*21490*/  MOV R2, 0x0 ;  /* 0x0000000000027802 */ /* 0x000fe20000000f00 */
        /* <DEDUP_REMOVED lines=15> */
.L_x_7564:
[----:B------:R-:W-:Y:S05]  /*21590*/  BSYNC B6 ;  /* 0x0000000000067941 */ /* 0x000fea0003800000 */
.L_x_7563:
        /* <DEDUP_REMOVED lines=27> */
.L_x_7716:
        /* <DEDUP_REMOVED lines=11> */
.L_x_7719:
        /* <DEDUP_REMOVED lines=26> */
.L_x_7569:
[----:B------:R-:W2:Y:S04]  /*219a0*/  LDL R7, [R1+0x8] ;  /* 0x0000080001077983 */ /* 0x000ea80000100800 */
[----:B01----:R-:W2:Y:S04]  /*219b0*/  LDL R0, [R1+0xc] ;  /* 0x00000c0001007983 */ /* 0x003ea80000100800 */
[----:B------:R-:W3:Y:S01]  /*219c0*/  LDL R2, [R1+0x14] ;  /* 0x0000140001027983 */ /* 0x000ee20000100800 */
[----:B--2---:R-:W-:Y:S01]  /*219d0*/  IMAD R0, R0, 0x8, R7 ;  /* 0x0000000800007824 */ /* 0x004fe200078e0207 */
[----:B---3--:R-:W-:-:S04]  /*219e0*/  SHF.L.U32 R2, R2, 0x1f, RZ ;  /* 0x0000001f02027819 */ /* 0x008fc800000006ff */
[----:B------:R-:W0:Y:S02]  /*219f0*/  SYNCS.PHASECHK.TRANS64.TRYWAIT P0, [R0+URZ+0x34840], R2 ;  /* 0x03484002000075a7 */ /* 0x000e24000800017f */
[----:B0-----:R-:W-:Y:S05]  /*21a00*/  @!P0 BRA `(.L_x_7570) ;  /* 0x0000005400408947 */ /* 0x001fea0003800000 */
.L_x_7720:
[----:B------:R1:W5:Y:S01]  /*21a10*/  LDL R3, [R1+0x4] ;  /* 0x0000040001037983 */ /* 0x0003620000100800 */
[----:B------:R-:W2:Y:S02]  /*21a20*/  S2R R4, SR_TID.X ;  /* 0x0000000000047919 */ /* 0x000ea40000002100 */
[----:B--2---:R-:W-:-:S04]  /*21a30*/  LOP3.LUT R4, R4, 0x7f, RZ, 0xc0, !PT ;  /* 0x0000007f04047812 */ /* 0x004fc800078ec0ff */
[----:B------:R-:W-:-:S13]  /*21a40*/  ISETP.NE.AND P0, PT, R4, RZ, PT ;  /* 0x000000ff0400720c */ /* 0x000fda0003f05270 */
[----:B-1----:R-:W-:Y:S05]  /*21a50*/  @P0 BRA `(.L_x_7571) ;  /* 0x0000000000140947 */ /* 0x002fea0003800000 */
[----:B-----5:R-:W-:Y:S02]  /*21a60*/  LOP3.LUT P1, RZ, R3, 0x1, RZ, 0xc0, !PT ;  /* 0x0000000103ff7812 */ /* 0x020fe4000782c0ff */
[----:B0-----:R-:W-:-:S04]  /*21a70*/  MOV R2, 0xb000 ;  /* 0x0000b00000027802 */ /* 0x001fc80000000f00 */
[----:B------:R1:W-:Y:S07]  /*21a80*/  SYNCS.ARRIVE.TRANS64 RZ, [R0+URZ+0x34830], R2 ;  /* 0x0348300200ff79a7 */ /* 0x0003ee000800003f */
[----:B------:R-:W-:Y:S05]  /*21a90*/  @!P1 BRA `(.L_x_7571) ;  /* 0x0000000000049947 */ /* 0x000fea0003800000 */
[----:B------:R-:W-:Y:S01]  /*21aa0*/  BPT.TRAP 0x1 ;  /* 0x000000040000795c */ /* 0x000fe20000300000 */
.L_x_7571:
[----:B------:R-:W2:Y:S04]  /*21ab0*/  LDL R7, [R1+0x8] ;  /* 0x0000080001077983 */ /* 0x000ea80000100800 */
[----:B------:R-:W2:Y:S04]  /*21ac0*/  LDL R6, [R1+0xc] ;  /* 0x00000c0001067983 */ /* 0x000ea80000100800 */
[----:B------:R-:W3:Y:S04]  /*21ad0*/  LDL R5, [R1+0x18] ;  /* 0x0000180001057983 */ /* 0x000ee80000100800 */
[----:B------:R-:W4:Y:S04]  /*21ae0*/  LDL R4, [R1+0x1c] ;  /* 0x00001c0001047983 */ /* 0x000f280000100800 */
[----:B01----:R-:W4:Y:S01]  /*21af0*/  LDL R2, [R1] ;  /* 0x0000000001027983 */ /* 0x003f220000100800 */
[----:B------:R-:W-:Y:S01]  /*21b00*/  R2UR UR9, R0 ;  /* 0x00000000000972ca */ /* 0x000fe200000e0000 */
[----:B------:R-:W-:Y:S01]  /*21b10*/  UIADD3 UR4, UP0, UR38, 0x370, URZ ;  /* 0x0000037026047890 */ /* 0x000fe2000ff1e03f */
[----:B------:R-:W-:Y:S01]  /*21b20*/  PLOP3.LUT P0, PT, PT, PT, PT, 0x80, 0x0 ;  /* 0x000000000000781c */ /* 0x000fe20003f0f070 */
[----:B------:R-:W-:Y:S01]  /*21b30*/  UMOV UR10, URZ ;  /* 0x0000003f000a7c82 */ /* 0x000fe20008000000 */
[----:B------:R-:W-:Y:S01]  /*21b40*/  R2UR UR12, R18 ;  /* 0x00000000120c72ca */ /* 0x000fe200000e0000 */
[----:B------:R-:W-:Y:S01]  /*21b50*/  UMOV UR7, 0x14f00000 ;  /* 0x14f0000000077882 */ /* 0x000fe20000000000 */
[----:B-----5:R-:W-:Y:S01]  /*21b60*/  LOP3.LUT R3, R3, 0xfffffffb, RZ, 0xc0, !PT ;  /* 0xfffffffb03037812 */ /* 0x020fe200078ec0ff */
[----:B------:R-:W-:-:S06]  /*21b70*/  UMOV UR15, 0x40 ;  /* 0x00000040000f7882 */ /* 0x000fcc0000000000 */
[----:B------:R-:W-:Y:S02]  /*21b80*/  UIADD3 UR9, UR9, 0x34830, URZ ;  /* 0x0003483009097890 */ /* 0x000fe4000fffe03f */
        /* <DEDUP_REMOVED lines=10> */
[----:B------:R-:W-:-:S03]  /*21c30*/  UIADD3 UR14, UR6, 0x23c00, URZ ;  /* 0x00023c00060e7890 */ /* 0x000fc6000fffe03f */
[----:B------:R-:W-:-:S04]  /*21c40*/  UMOV UR6, 0x0 ;  /* 0x0000000000067882 */ /* 0x000fc80000000000 */
[----:B------:R0:W-:Y:S02]  /*21c50*/  UTMALDG.4D [UR8], [UR4], desc[UR6] ;  /* 0x00000608040075b4 */ /* 0x0001e40008019000 */
[----:B0-----:R-:W-:Y:S01]  /*21c60*/  UMOV UR8, UR14 ;  /* 0x0000000e00087c82 */ /* 0x001fe20008000000 */
[----:B------:R-:W-:Y:S02]  /*21c70*/  UMOV UR10, UR15 ;  /* 0x0000000f000a7c82 */ /* 0x000fe40008000000 */
[----:B------:R1:W-:Y:S02]  /*21c80*/  UTMALDG.4D [UR8], [UR4], desc[UR6] ;  /* 0x00000608040075b4 */ /* 0x0003e40008019000 */
[----:B-1----:R-:W-:Y:S01]  /*21c90*/  NOP ;  /* 0x0000000000007918 */ /* 0x002fe20000000000 */
.L_x_7567:
        /* <DEDUP_REMOVED lines=43> */
.L_x_7573:
[----:B------:R-:W-:Y:S05]  /*21f50*/  BSYNC B6 ;  /* 0x0000000000067941 */ /* 0x000fea0003800000 */
.L_x_7572:
[----:B------:R-:W2:Y:S01]  /*21f60*/  LDL.LU R6, [R1+0x40] ;  /* 0x0000400001067983 */ /* 0x000ea20000300800 */
[----:B------:R-:W-:Y:S01]  /*21f70*/  ULDC.64 UR4, c[0x0][0x2d8] ;  /* 0x0000b60000047ab9 */ /* 0x000fe20000000a00 */
[----:B------:R-:W0:Y:S02]  /*21f80*/  LDC R7, c[0x0][0x448] ;  /* 0x00011200ff077b82 */ /* 0x000e240000000800 */
[----:B-1----:R-:W2:Y:S04]  /*21f90*/  LDL.LU.64 R2, [R1+0x48] ;  /* 0x0000480001027983 */ /* 0x002ea80000300a00 */
[----:B------:R-:W3:Y:S04]  /*21fa0*/  LDL.LU R0, [R1+0x44] ;  /* 0x0000440001007983 */ /* 0x000ee80000300800 */
[----:B------:R-:W4:Y:S04]  /*21fb0*/  LDL.LU R5, [R1+0x5c] ;  /* 0x00005c0001057983 */ /* 0x000f280000300800 */
[----:B------:R-:W4:Y:S01]  /*21fc0*/  LDL.LU R4, [R1+0x34] ;  /* 0x0000340001047983 */ /* 0x000f220000300800 */
        /* <DEDUP_REMOVED lines=9> */
[----:B------:R-:W-:Y:S02]  /*22060*/  LOP3.LUT R8, R8, 0x40, RZ, 0xfc, !PT ;  /* 0x0000004008087812 */ /* 0x000fe400078efcff */
[----:B------:R-:W-:Y:S01]  /*22070*/  LOP3.LUT R9, R9, 0x38, RZ, 0xc0, !PT ;  /* 0x0000003809097812 */ /* 0x000fe200078ec0ff */
[----:B--2---:R-:W-:Y:S02]  /*22080*/  IMAD.MOV.U32 R3, RZ, RZ, R6 ;  /* 0x000000ffff037224 */ /* 0x004fe400078e0006 */
[----:B------:R-:W0:Y:S01]  /*22090*/  @P0 LDC R6, c[0x0][0x450] ;  /* 0x00011400ff060b82 */ /* 0x000e220000000800 */
[----:B---3--:R-:W-:-:S02]  /*220a0*/  IMAD R0, R0, UR4, RZ ;  /* 0x0000000400007c24 */ /* 0x008fc4000f8e02ff */
[----:B------:R-:W-:-:S04]  /*220b0*/  IMAD.WIDE.U32 R2, R18, UR4, R2 ;  /* 0x0000000412027c25 */ /* 0x000fc8000f8e0002 */
[----:B------:R-:W-:Y:S01]  /*220c0*/  IMAD R0, R18, UR5, R0 ;  /* 0x0000000512007c24 */ /* 0x000fe2000f8e0200 */
[----:B------:R-:W-:-:S03]  /*220d0*/  ULDC.64 UR4, c[0x0][0x2e0] ;  /* 0x0000b80000047ab9 */ /* 0x000fc60000000a00 */
[----:B------:R-:W-:Y:S02]  /*220e0*/  IMAD.IADD R3, R3, 0x1, R0 ;  /* 0x0000000103037824 */ /* 0x000fe400078e0200 */
[----:B----4-:R-:W-:Y:S02]  /*220f0*/  IMAD R0, R5, UR4, RZ ;  /* 0x0000000405007c24 */ /* 0x010fe4000f8e02ff */
[----:B------:R-:W-:-:S04]  /*22100*/  IMAD.WIDE.U32 R2, R4, UR4, R2 ;  /* 0x0000000404027c25 */ /* 0x000fc8000f8e0002 */
        /* <DEDUP_REMOVED lines=31> */
[----:B------:R0:W5:Y:S01]  /*22300*/  LDL R8, [R1+0x30] ;  /* 0x0000300001087983 */ /* 0x0001620000100800 */
[----:B------:R-:W-:Y:S02]  /*22310*/  LEA.HI.X R3, R2, UR5, R3, 0x1, P0 ;  /* 0x0000000502037c11 */ /* 0x000fe400080f0c03 */
[----:B------:R-:W-:Y:S01]  /*22320*/  ISETP.GE.AND P0, PT, R9, UR4, PT ;  /* 0x0000000409007c0c */ /* 0x000fe2000bf06270 */
[----:B------:R-:W-:Y:S01]  /*22330*/  UMOV UR4, 0xffffffff ;  /* 0xffffffff00047882 */ /* 0x000fe20000000000 */
[----:B------:R-:W-:-:S02]  /*22340*/  SHF.R.U32.HI R10, RZ, 0x3, R10 ;  /* 0x00000003ff0a7819 */ /* 0x000fc4000001160a */
[----:B------:R-:W-:Y:S09]  /*22350*/  BRA.DIV UR4, `(.L_x_7574) ;  /* 0x0000004e04007947 */ /* 0x000ff2000b800000 */
[----:B------:R-:W2:Y:S01]  /*22360*/  LDL.LU R6, [R1+0x58] ;  /* 0x0000580001067983 */ /* 0x000ea20000300800 */
[----:B------:R-:W-:Y:S01]  /*22370*/  IMAD.IADD R0, R10, 0x1, R17 ;  /* 0x000000010a007824 */ /* 0x000fe200078e0211 */
[----:B------:R-:W-:-:S04]  /*22380*/  ULDC.64 UR4, c[0x0][0x208] ;  /* 0x0000820000047ab9 */ /* 0x000fc80000000a00 */
[----:B------:R-:W-:Y:S01]  /*22390*/  IADD3 R5, R0, 0x10, RZ ;  /* 0x0000001000057810 */ /* 0x000fe20007ffe0ff */
[----:B--2---:R-:W-:Y:S02]  /*223a0*/  IMAD R2, R6, R7, RZ ;  /* 0x0000000706027224 */ /* 0x004fe400078e02ff */
[----:B------:R-:W1:Y:S03]  /*223b0*/  SHFL.IDX PT, R7, R4, RZ, 0x181f ;  /* 0x00181fff04077589 */ /* 0x000e6600000e0000 */
[----:B------:R-:W-:Y:S01]  /*223c0*/  ISETP.GE.AND P2, PT, R0, R2, PT ;  /* 0x000000020000720c */ /* 0x000fe20003f46270 */
[----:B------:R-:W2:-:S12]  /*223d0*/  SHFL.IDX PT, R6, R3, RZ, 0x181f ;  /* 0x00181fff03067589 */ /* 0x000e9800000e0000 */
[----:B-1----:R-:W-:-:S05]  /*223e0*/  @!P2 LEA R7, P3, R9, R7, 0x1 ;  /* 0x000000070907a211 */ /* 0x002fca00078608ff */
[----:B--2---:R-:W-:-:S05]  /*223f0*/  @!P2 IMAD.X R6, RZ, RZ, R6, P3 ;  /* 0x000000ffff06a224 */ /* 0x004fca00018e0606 */
[----:B------:R-:W-:-:S04]  /*22400*/  @!P2 LOP3.LUT R7, R7, R6, RZ, 0x3c, !PT ;  /* 0x000000060707a212 */ /* 0x000fc800078e3cff */
[----:B------:R-:W-:-:S04]  /*22410*/  @!P2 LOP3.LUT R6, R7, R6, RZ, 0x3c, !PT ;  /* 0x000000060706a212 */ /* 0x000fc800078e3cff */
[----:B------:R-:W-:-:S05]  /*22420*/  @!P2 LOP3.LUT R7, R7, R6, RZ, 0x3c, !PT ;  /* 0x000000060707a212 */ /* 0x000fca00078e3cff */
[----:B------:R-:W-:Y:S01]  /*22430*/  @!PT LDS RZ, [RZ] ;  /* 0x00000000fffff984 */ /* 0x000fe20000000800 */
[----:B-----5:R-:W-:Y:S04]  /*22440*/  @!P2 LDGSTS.E.BYPASS.LTC128B.128 [R8+0x16400], desc[UR4][R6.64], !P0 ;  /* 0x164000000608afae */ /* 0x020fe8000c101d44 */
[----:B------:R1:W-:Y:S01]  /*22450*/  @!P2 LDGSTS.E.BYPASS.LTC128B.128 [R8+0x1a400], desc[UR4][R6.64+0x80], !P1 ;  /* 0x1a4000800608afae */ /* 0x0003e2000c901d44 */
[----:B------:R-:W-:-:S03]  /*22460*/  ISETP.GE.AND P2, PT, R5, R2, PT ;  /* 0x000000020500720c */ /* 0x000fc60003f46270 */
[----:B------:R-:W2:Y:S04]  /*22470*/  SHFL.IDX PT, R5, R4, 0x1, 0x181f ;  /* 0x00381f0004057f89 */ /* 0x000ea800000e0000 */
[----:B-1----:R-:W1:Y:S06]  /*22480*/  SHFL.IDX PT, R6, R3, 0x1, 0x181f ;  /* 0x00381f0003067f89 */ /* 0x002e6c00000e0000 */
[----:B--2---:R-:W-:-:S05]  /*22490*/  @!P2 LEA R5, P3, R9, R5, 0x1 ;  /* 0x000000050905a211 */ /* 0x004fca00078608ff */
[----:B-1----:R-:W-:-:S04]  /*224a0*/  @!P2 IMAD.X R6, RZ, RZ, R6, P3 ;  /* 0x000000ffff06a224 */ /* 0x002fc800018e0606 */
[----:B------:R-:W-:Y:S02]  /*224b0*/  @!P2 IMAD.MOV.U32 R7, RZ, RZ, R6 ;  /* 0x000000ffff07a224 */ /* 0x000fe400078e0006 */
[----:B------:R-:W-:Y:S02]  /*224c0*/  @!P2 IMAD.MOV.U32 R6, RZ, RZ, R5 ;  /* 0x000000ffff06a224 */ /* 0x000fe400078e0005 */
[----:B------:R-:W-:-:S03]  /*224d0*/  VIADD R5, R0, 0x20 ;  /* 0x0000002000057836 */ /* 0x000fc60000000000 */
[----:B------:R-:W-:Y:S04]  /*224e0*/  @!P2 LDGSTS.E.BYPASS.LTC128B.128 [R8+0x16c00], desc[UR4][R6.64], !P0 ;  /* 0x16c000000608afae */ /* 0x000fe8000c101d44 */
[----:B------:R1:W-:Y:S01]  /*224f0*/  @!P2 LDGSTS.E.BYPASS.LTC128B.128 [R8+0x1ac00], desc[UR4][R6.64+0x80], !P1 ;  /* 0x1ac000800608afae */ /* 0x0003e2000c901d44 */
[----:B------:R-:W-:-:S03]  /*22500*/  ISETP.GE.AND P2, PT, R5, R2, PT ;  /* 0x000000020500720c */ /* 0x000fc60003f46270 */
[----:B------:R-:W2:Y:S04]  /*22510*/  SHFL.IDX PT, R5, R4, 0x2, 0x181f ;  /* 0x00581f0004057f89 */ /* 0x000ea800000e0000 */
[----:B-1----:R-:W1:Y:S06]  /*22520*/  SHFL.IDX PT, R6, R3, 0x2, 0x181f ;  /* 0x00581f0003067f89 */ /* 0x002e6c00000e0000 */
[----:B--2---:R-:W-:-:S04]  /*22530*/  @!P2 LEA R5, P3, R9, R5, 0x1 ;  /* 0x000000050905a211 */ /* 0x004fc800078608ff */
[----:B-1----:R-:W-:-:S05]  /*22540*/  @!P2 IADD3.X R6, RZ, R6, RZ, P3, !PT ;  /* 0x00000006ff06a210 */ /* 0x002fca0001ffe4ff */
        /* <DEDUP_REMOVED lines=8> */
[----:B--2---:R-:W-:-:S05]  /*225d0*/  @!P2 LEA R5, P3, R9, R5, 0x1 ;  /* 0x000000050905a211 */ /* 0x004fca00078608ff */
[----:B-1----:R-:W-:-:S05]  /*225e0*/  @!P2 IMAD.X R6, RZ, RZ, R6, P3 ;  /* 0x000000ffff06a224 */ /* 0x002fca00018e0606 */
[----:B------:R-:W-:Y:S01]  /*225f0*/  @!P2 MOV R7, R6 ;  /* 0x000000060007a202 */ /* 0x000fe20000000f00 */
        /* <DEDUP_REMOVED lines=8> */
[----:B-1----:R-:W-:-:S04]  /*22680*/  @!P2 IMAD.X R6, RZ, RZ, R6, P3 ;  /* 0x000000ffff06a224 */ /* 0x002fc800018e0606 */
[----:B------:R-:W-:Y:S01]  /*22690*/  @!P2 IMAD.MOV.U32 R7, RZ, RZ, R6 ;  /* 0x000000ffff07a224 */ /* 0x000fe200078e0006 */
[----:B------:R-:W-:Y:S01]  /*226a0*/  @!P2 MOV R6, R5 ;  /* 0x000000050006a202 */ /* 0x000fe20000000f00 */
[----:B------:R-:W-:-:S04]  /*226b0*/  VIADD R5, R0, 0x50 ;  /* 0x0000005000057836 */ /* 0x000fc80000000000 */
[----:B------:R-:W-:Y:S04]  /*226c0*/  @!P2 LDGSTS.E.BYPASS.LTC128B.128 [R8+0x18400], desc[UR4][R6.64], !P0 ;  /* 0x184000000608afae */ /* 0x000fe8000c101d44 */
[----:B------:R1:W-:Y:S01]  /*226d0*/  @!P2 LDGSTS.E.BYPASS.LTC128B.128 [R8+0x1c400], desc[UR4][R6.64+0x80], !P1 ;  /* 0x1c4000800608afae */ /* 0x0003e2000c901d44 */
[----:B------:R-:W-:-:S03]  /*226e0*/  ISETP.GE.AND P2, PT, R5, R2, PT ;  /* 0x000000020500720c */ /* 0x000fc60003f46270 */
[----:B------:R-:W2:Y:S04]  /*226f0*/  SHFL.IDX PT, R5, R4, 0x5, 0x181f ;  /* 0x00b81f0004057f89 */ /* 0x000ea800000e0000 */
[----:B-1----:R-:W1:Y:S06]  /*22700*/  SHFL.IDX PT, R6, R3, 0x5, 0x181f ;  /* 0x00b81f0003067f89 */ /* 0x002e6c00000e0000 */
[----:B--2---:R-:W-:-:S05]  /*22710*/  @!P2 LEA R5, P3, R9, R5, 0x1 ;  /* 0x000000050905a211 */ /* 0x004fca00078608ff */
[----:B-1----:R-:W-:-:S04]  /*22720*/  @!P2 IMAD.X R6, RZ, RZ, R6, P3 ;  /* 0x000000ffff06a224 */ /* 0x002fc800018e0606 */
[----:B------:R-:W-:Y:S02]  /*22730*/  @!P2 IMAD.MOV.U32 R7, RZ, RZ, R6 ;  /* 0x000000ffff07a224 */ /* 0x000fe400078e0006 */
[----:B------:R-:W-:Y:S01]  /*22740*/  @!P2 IMAD.MOV.U32 R6, RZ, RZ, R5 ;  /* 0x000000ffff06a224 */ /* 0x000fe200078e0005 */
[----:B------:R-:W-:-:S04]  /*22750*/  IADD3 R5, R0, 0x60, RZ ;  /* 0x0000006000057810 */ /* 0x000fc80007ffe0ff */
        /* <DEDUP_REMOVED lines=9> */
[----:B------:R1:W2:Y:S04]  /*227f0*/  SHFL.IDX PT, R5, R3, 0x7, 0x181f ;  /* 0x00f81f0003057f89 */ /* 0x0002a800000e0000 */
[----:B------:R1:W-:Y:S04]  /*22800*/  @!P2 LDGSTS.E.BYPASS.LTC128B.128 [R8+0x19400], desc[UR4][R6.64], !P0 ;  /* 0x194000000608afae */ /* 0x0003e8000c101d44 */
[----:B------:R1:W-:Y:S04]  /*22810*/  @!P2 LDGSTS.E.BYPASS.LTC128B.128 [R8+0x1d400], desc[UR4][R6.64+0x80], !P1 ;  /* 0x1d4000800608afae */ /* 0x0003e8000c901d44 */
[----:B------:R1:W3:Y:S02]  /*22820*/  SHFL.IDX PT, R3, R4, 0x7, 0x181f ;  /* 0x00f81f0004037f89 */ /* 0x0002e400000e0000 */
.L_x_7737:
[----:B------:R-:W-:Y:S01]  /*22830*/  VIADD R0, R0, 0x70 ;  /* 0x0000007000007836 */ /* 0x000fe20000000000 */
[----:B------:R-:W-:Y:S04]  /*22840*/  BSSY B0, `(.L_x_7575) ;  /* 0x000000b000007945 */ /* 0x000fe80003800000 */
[----:B------:R-:W-:-:S13]  /*22850*/  ISETP.GE.AND P2, PT, R0, R2, PT ;  /* 0x000000020000720c */ /* 0x000fda0003f46270 */
[----:B------:R-:W-:Y:S05]  /*22860*/  @P2 BRA `(.L_x_7576) ;  /* 0x0000000000202947 */ /* 0x000fea0003800000 */
[----:B---3--:R-:W-:Y:S01]  /*22870*/  LEA R2, P2, R9, R3, 0x1 ;  /* 0x0000000309027211 */ /* 0x008fe200078408ff */
[----:B------:R-:W-:-:S03]  /*22880*/  ULDC.64 UR4, c[0x0][0x208] ;  /* 0x0000820000047ab9 */ /* 0x000fc60000000a00 */
[----:B-12---:R-:W-:-:S05]  /*22890*/  IADD3.X R3, RZ, R5, RZ, P2, !PT ;  /* 0x00000005ff037210 */ /* 0x006fca00017fe4ff */
[----:B------:R-:W-:Y:S01]  /*228a0*/  @!PT LDS RZ, [RZ] ;  /* 0x00000000fffff984 */ /* 0x000fe20000000800 */
[----:B------:R-:W-:Y:S01]  /*228b0*/  @!PT LDS RZ, [RZ] ;  /* 0x00000000fffff984 */ /* 0x000fe20000000800 */
[----:B------:R-:W-:Y:S01]  /*228c0*/  @!PT LDS RZ, [RZ] ;  /* 0x00000000fffff984 */ /* 0x000fe20000000800 */
[----:B------:R4:W-:Y:S04]  /*228d0*/  LDGSTS.E.BYPASS.LTC128B.128 [R8+0x19c00], desc[UR4][R2.64], !P0 ;  /* 0x19c0000002087fae */ /* 0x0009e8000c101d44 */
[----:B------:R4:W-:Y:S02]  /*228e0*/  LDGSTS.E.BYPASS.LTC128B.128 [R8+0x1dc00], desc[UR4][R2.64+0x80], !P1 ;  /* 0x1dc0008002087fae */ /* 0x0009e4000c901d44 */
.L_x_7576:
[----:B------:R-:W-:Y:S05]  /*228f0*/  BSYNC B0 ;  /* 0x0000000000007941 */ /* 0x000fea0003800000 */
.L_x_7575:
[----:B-1--4-:R1:W5:Y:S01]  /*22900*/  LDL R8, [R1+0x8] ;  /* 0x0000080001087983 */ /* 0x0123620000100800 */
[----:B------:R-:W-:Y:S01]  /*22910*/  PLOP3.LUT P0, PT, PT, PT, PT, 0x80, 0x0 ;  /* 0x000000000000781c */ /* 0x000fe20003f0f070 */
[----:B------:R-:W-:-:S12]  /*22920*/  NOP ;  /* 0x0000000000007918 */ /* 0x000fd80000000000 */
.L_x_7577:
[----:B------:R-:W4:Y:S01]  /*22930*/  LDL R2, [R1+0x8] ;  /* 0x0000080001027983 */ /* 0x000f220000100800 */
[----:B------:R-:W-:Y:S02]  /*22940*/  PLOP3.LUT P1, PT, P1, P0, PT, 0xa2, 0x0 ;  /* 0x000000000000781c */ /* 0x000fe40000f21472 */
[----:B----4-:R-:W-:-:S08]  /*22950*/  @P0 R2UR P1, UR4, R2 ;  /* 0x00000000020402ca */ /* 0x010fd00000020000 */
        /* <DEDUP_REMOVED lines=14> */
[----:B------:R-:W4:Y:S03]  /*22a40*/  SYNCS.PHASECHK.TRANS64.TRYWAIT P0, [R2+URZ+0x34820], R0 ;  /* 0x03482000020075a7 */ /* 0x000f26000800017f */
[----:B---34-:R-:W-:Y:S05]  /*22a50*/  @!P0 BRA `(.L_x_7579) ;  /* 0x0000005000088947 */ /* 0x018fea0003800000 */
.L_x_7738:
[----:B------:R-:W-:Y:S05]  /*22a60*/  BSYNC B0 ;  /* 0x0000000000007941 */ /* 0x000fea0003800000 */
.L_x_7578:
[----:B---3--:R-:W3:Y:S01]  /*22a70*/  LDL.LU R2, [R1+0x50] ;  /* 0x0000500001027983 */ /* 0x008ee20000300800 */
[----:B------:R-:W-:Y:S01]  /*22a80*/  BSSY B0, `(.L_x_7580) ;  /* 0x0000202000007945 */ /* 0x000fe20003800000 */
[----:B---3--:R-:W-:-:S13]  /*22a90*/  ISETP.GE.AND P0, PT, R2, 0xb1, PT ;  /* 0x000000b10200780c */ /* 0x008fda0003f06270 */
[----:B------:R-:W-:Y:S05]  /*22aa0*/  @!P0 BRA `(.L_x_7581) ;  /* 0x0000001c00fc8947 */ /* 0x000fea0003800000 */
[----:B------:R-:W3:Y:S01]  /*22ab0*/  LDL R2, [R1+0x38] ;  /* 0x0000380001027983 */ /* 0x000ee20000100800 */
[----:B------:R-:W-:Y:S01]  /*22ac0*/  IMAD.MOV.U32 R0, RZ, RZ, 0x1 ;  /* 0x00000001ff007424 */ /* 0x000fe200078e00ff */
[----:B------:R-:W-:Y:S01]  /*22ad0*/  BSSY B2, `(.L_x_7582) ;  /* 0x00000af000027945 */ /* 0x000fe20003800000 */
[----:B---3-5:R-:W-:-:S05]  /*22ae0*/  IMAD.MOV R8, RZ, RZ, -R2 ;  /* 0x000000ffff087224 */ /* 0x028fca00078e0a02 */
[----:B------:R-:W-:-:S04]  /*22af0*/  VIADDMNMX R8, R8, R0, 0xffffffff, !PT ;  /* 0xffffffff08087446 */ /* 0x000fc80007800100 */
[----:B------:R-:W-:-:S04]  /*22b00*/  IADD3 R0, R2, R8, RZ ;  /* 0x0000000802007210 */ /* 0x000fc80007ffe0ff */
[----:B------:R-:W-:-:S04]  /*22b10*/  LOP3.LUT R0, R0, 0x1, RZ, 0xc0, !PT ;  /* 0x0000000100007812 */ /* 0x000fc800078ec0ff */
[----:B------:R-:W-:Y:S01]  /*22b20*/  ISETP.NE.U32.AND P0, PT, R0, 0x1, PT ;  /* 0x000000010000780c */ /* 0x000fe20003f05070 */
[----:B------:R-:W-:-:S12]  /*22b30*/  VIADD R0, R2, 0xfffffffe ;  /* 0xfffffffe02007836 */ /* 0x000fd80000000000 */
[----:B------:R-:W-:Y:S05]  /*22b40*/  @P0 BRA `(.L_x_7583) ;  /* 0x00000008009c0947 */ /* 0x000fea0003800000 */
[----:B------:R-:W3:Y:S04]  /*22b50*/  LDL R4, [R1+0x4] ;  /* 0x0000040001047983 */ /* 0x000ee80000100800 */
[----:B------:R-:W4:Y:S04]  /*22b60*/  LDL R3, [R1+0xc] ;  /* 0x00000c0001037983 */ /* 0x000f280000100800 */
[----:B------:R-:W5:Y:S01]  /*22b70*/  LDL R2, [R1+0x14] ;  /* 0x0000140001027983 */ /* 0x000f620000100800 */
[----:B------:R-:W-:Y:S01]  /*22b80*/  BSSY B1, `(.L_x_7584) ;  /* 0x000009f000017945 */ /* 0x000fe20003800000 */
[----:B---3--:R-:W-:Y:S01]  /*22b90*/  LOP3.LUT P1, RZ, R4, 0x4, RZ, 0xc0, !PT ;  /* 0x0000000404ff7812 */ /* 0x008fe2000782c0ff */
[----:B----4-:R-:W-:-:S05]  /*22ba0*/  VIADD R6, R3, 0x1 ;  /* 0x0000000103067836 */ /* 0x010fca0000000000 */
        /* <DEDUP_REMOVED lines=9> */
[----:B---3--:R-:W-:Y:S05]  /*22c40*/  @!P0 BRA `(.L_x_7586) ;  /* 0x0000000000508947 */ /* 0x008fea0003800000 */
[----:B------:R-:W3:Y:S01]  /*22c50*/  LDL R10, [R1+0x28] ;  /* 0x00002800010a7983 */ /* 0x000ee20000100800 */
[----:B--2---:R-:W2:Y:S01]  /*22c60*/  LDC R5, c[0x0][0x43c] ;  /* 0x00010f00ff057b82 */ /* 0x004ea20000000800 */
[----:B------:R-:W-:Y:S02]  /*22c70*/  ULDC.64 UR6, c[0x0][0x428] ;  /* 0x00010a0000067ab9 */ /* 0x000fe40000000a00 */
[----:B------:R-:W4:Y:S01]  /*22c80*/  LDL R7, [R1+0x10] ;  /* 0x0000100001077983 */ /* 0x000f220000100800 */
[----:B------:R-:W-:Y:S01]  /*22c90*/  ULDC.64 UR8, c[0x0][0x208] ;  /* 0x0000820000087ab9 */ /* 0x000fe20000000a00 */
[----:B--2---:R-:W-:-:S13]  /*22ca0*/  ISETP.NE.AND P0, PT, R5, 0x1, PT ;  /* 0x000000010500780c */ /* 0x004fda0003f05270 */
[----:B------:R-:W2:Y:S02]  /*22cb0*/  @P0 LDC.64 R2, c[0x0][0x440] ;  /* 0x00011000ff020b82 */ /* 0x000ea40000000a00 */
[----:B--2--5:R-:W-:-:S04]  /*22cc0*/  @P0 IMAD.HI.U32 R4, R0, R2, RZ ;  /* 0x0000000200040227 */ /* 0x024fc800078e00ff */
        /* <DEDUP_REMOVED lines=12> */
.L_x_7586:
[----:B------:R-:W4:Y:S01]  /*22d90*/  LDL R2, [R1+0x8] ;  /* 0x0000080001027983 */ /* 0x000f220000100800 */
[----:B------:R-:W-:Y:S01]  /*22da0*/  BSSY B3, `(.L_x_7587) ;  /* 0x0000005000037945 */ /* 0x000fe20003800000 */
[----:B----4-:R-:W-:Y:S01]  /*22db0*/  IMAD R3, R6, 0x8, R2 ;  /* 0x0000000806037824 */ /* 0x010fe200078e0202 */
[----:B------:R-:W-:-:S04]  /*22dc0*/  SHF.L.U32 R2, R9, 0x1f, RZ ;  /* 0x0000001f09027819 */ /* 0x000fc800000006ff */
[----:B------:R-:W4:Y:S02]  /*22dd0*/  SYNCS.PHASECHK.TRANS64.TRYWAIT P0, [R3+URZ+0x34840], R2 ;  /* 0x03484002030075a7 */ /* 0x000f24000800017f */
[----:B----4-:R-:W-:Y:S05]  /*22de0*/  @!P0 BRA `(.L_x_7588) ;  /* 0x0000004c003c8947 */ /* 0x010fea0003800000 */
.L_x_7739:
[----:B------:R-:W-:Y:S05]  /*22df0*/  BSYNC B3 ;  /* 0x0000000000037941 */ /* 0x000fea0003800000 */
.L_x_7587:
[----:B--23--:R-:W2:Y:S01]  /*22e00*/  S2R R5, SR_TID.X ;  /* 0x0000000000057919 */ /* 0x00cea20000002100 */
[----:B------:R-:W-:Y:S01]  /*22e10*/  BSSY B3, `(.L_x_7589) ;  /* 0x000000a000037945 */ /* 0x000fe20003800000 */
[----:B--2---:R-:W-:-:S04]  /*22e20*/  LOP3.LUT R5, R5, 0x7f, RZ, 0xc0, !PT ;  /* 0x0000007f05057812 */ /* 0x004fc800078ec0ff */
[----:B------:R-:W-:-:S13]  /*22e30*/  ISETP.NE.AND P0, PT, R5, RZ, PT ;  /* 0x000000ff0500720c */ /* 0x000fda0003f05270 */
[----:B------:R-:W-:Y:S05]  /*22e40*/  @P0 BRA `(.L_x_7590) ;  /* 0x0000000000180947 */ /* 0x000fea0003800000 */
[----:B------:R-:W2:Y:S01]  /*22e50*/  LDL R5, [R1+0x4] ;  /* 0x0000040001057983 */ /* 0x000ea20000100800 */
[----:B----4-:R-:W-:-:S04]  /*22e60*/  IMAD.MOV.U32 R2, RZ, RZ, 0xb000 ;  /* 0x0000b000ff027424 */ /* 0x010fc800078e00ff */
[----:B------:R3:W-:Y:S01]  /*22e70*/  SYNCS.ARRIVE.TRANS64 RZ, [R3+URZ+0x34830], R2 ;  /* 0x0348300203ff79a7 */ /* 0x0007e2000800003f */
[----:B--2---:R-:W-:-:S13]  /*22e80*/  LOP3.LUT P1, RZ, R5, 0x1, RZ, 0xc0, !PT ;  /* 0x0000000105ff7812 */ /* 0x004fda000782c0ff */
[----:B---3--:R-:W-:Y:S05]  /*22e90*/  @!P1 BRA `(.L_x_7590) ;  /* 0x0000000000049947 */ /* 0x008fea0003800000 */
[----:B------:R-:W-:Y:S01]  /*22ea0*/  BPT.TRAP 0x1 ;  /* 0x000000040000795c */ /* 0x000fe20000300000 */
.L_x_7590:
[----:B------:R-:W-:Y:S05]  /*22eb0*/  BSYNC B3 ;  /* 0x0000000000037941 */ /* 0x000fea0003800000 */
.L_x_7589:
[----:B------:R-:W2:Y:S04]  /*22ec0*/  LDL R5, [R1+0x8] ;  /* 0x0000080001057983 */ /* 0x000ea80000100800 */
[----:B----4-:R-:W3:Y:S01]  /*22ed0*/  LDL R2, [R1+0x1c] ;  /* 0x00001c0001027983 */ /* 0x010ee20000100800 */
        /* <DEDUP_REMOVED lines=9> */
[----:B---3--:R-:W-:-:S03]  /*22f70*/  IMAD R2, R0, 0xb0, R2 ;  /* 0x000000b000027824 */ /* 0x008fc600078e0202 */
[----:B------:R-:W-:-:S07]  /*22f80*/  IADD3 R5, R7, 0x1e400, RZ ;  /* 0x0001e40007057810 */ /* 0x000fce0007ffe0ff */
.L_x_7591:
        /* <DEDUP_REMOVED lines=16> */
.L_x_7592:
        /* <DEDUP_REMOVED lines=11> */
[----:B------:R-:W3:Y:S04]  /*23140*/  LDL R12, [R1+0x8] ;  /* 0x00000800010c7983 */ /* 0x000ee80000100800 */
[----:B------:R-:W3:Y:S01]  /*23150*/  LDL R7, [R1+0xc] ;  /* 0x00000c0001077983 */ /* 0x000ee20000100800 */
[----:B------:R-:W-:Y:S01]  /*23160*/  BSSY B3, `(.L_x_7593) ;  /* 0x0000005000037945 */ /* 0x000fe20003800000 */
[----:B--2---:R-:W-:Y:S01]  /*23170*/  SHF.L.U32 R3, R13, 0x1f, RZ ;  /* 0x0000001f0d037819 */ /* 0x004fe200000006ff */
[----:B---3--:R-:W-:-:S04]  /*23180*/  IMAD R2, R7, 0x8, R12 ;  /* 0x0000000807027824 */ /* 0x008fc800078e020c */
[----:B------:R-:W2:Y:S02]  /*23190*/  SYNCS.PHASECHK.TRANS64.TRYWAIT P0, [R2+URZ+0x34860], R3 ;  /* 0x03486003020075a7 */ /* 0x000ea4000800017f */
[----:B--2---:R-:W-:Y:S05]  /*231a0*/  @!P0 BRA `(.L_x_7594) ;  /* 0x0000004800608947 */ /* 0x004fea0003800000 */
.L_x_7740:
[----:B------:R-:W-:Y:S05]  /*231b0*/  BSYNC B3 ;  /* 0x0000000000037941 */ /* 0x000fea0003800000 */
.L_x_7593:
[----:B------:R-:W3:Y:S01]  /*231c0*/  S2R R5, SR_TID.X ;  /* 0x0000000000057919 */ /* 0x000ee20000002100 */
[----:B------:R-:W-:-:S04]  /*231d0*/  UPRMT UR4, UR37, 0x9910, URZ ;  /* 0x0000991025047896 */ /* 0x000fc8000800003f */
[----:B------:R-:W-:Y:S01]  /*231e0*/  UISETP.NE.AND UP0, UPT, UR4, 0x2, UPT ;  /* 0x000000020400788c */ /* 0x000fe2000bf05270 */
[----:B---3--:R-:W-:-:S04]  /*231f0*/  LOP3.LUT R5, R5, 0x7f, RZ, 0xc0, !PT ;  /* 0x0000007f05057812 */ /* 0x008fc800078ec0ff */
[----:B------:R-:W-:-:S13]  /*23200*/  ISETP.NE.AND P0, PT, R5, RZ, PT ;  /* 0x000000ff0500720c */ /* 0x000fda0003f05270 */
[----:B--2---:R-:W-:-:S04]  /*23210*/  @!P0 IMAD.MOV.U32 R3, RZ, RZ, 0xb000 ;  /* 0x0000b000ff038424 */ /* 0x004fc800078e00ff */
[----:B------:R2:W-:Y:S01]  /*23220*/  @!P0 SYNCS.ARRIVE.TRANS64 RZ, [R2+URZ+0x34850], R3 ;  /* 0x0348500302ff89a7 */ /* 0x0005e2000800003f */
[----:B------:R-:W-:-:S13]  /*23230*/  PLOP3.LUT P0, PT, PT, PT, UP0, 0x80, 0x0 ;  /* 0x000000000000781c */ /* 0x000fda0003f0f008 */
[----:B--2---:R-:W-:Y:S05]  /*23240*/  @P0 BRA `(.L_x_7595) ;  /* 0x0000000000040947 */ /* 0x004fea0003800000 */
[----:B------:R-:W-:Y:S01]  /*23250*/  BPT.TRAP 0x1 ;  /* 0x000000040000795c */ /* 0x000fe20000300000 */
.L_x_7595:
[----:B------:R-:W2:Y:S01]  /*23260*/  LDL R3, [R1+0x4] ;  /* 0x0000040001037983 */ /* 0x000ea20000100800 */
[----:B------:R-:W-:Y:S01]  /*23270*/  BSSY B3, `(.L_x_7596) ;  /* 0x0000004000037945 */ /* 0x000fe20003800000 */
[----:B--2---:R-:W-:-:S13]  /*23280*/  LOP3.LUT P0, RZ, R3, 0x8, RZ, 0xc0, !PT ;  /* 0x0000000803ff7812 */ /* 0x004fda000780c0ff */
[----:B------:R-:W-:Y:S05]  /*23290*/  @P0 BRA `(.L_x_7597) ;  /* 0x0000000000040947 */ /* 0x000fea0003800000 */
[----:B------:R-:W-:Y:S01]  /*232a0*/  BPT.TRAP 0x1 ;  /* 0x000000040000795c */ /* 0x000fe20000300000 */
.L_x_7597:
[----:B------:R-:W-:Y:S05]  /*232b0*/  BSYNC B3 ;  /* 0x0000000000037941 */ /* 0x000fea0003800000 */
.L_x_7596:
        /* <DEDUP_REMOVED lines=14> */
.L_x_7598:
        /* <DEDUP_REMOVED lines=13> */
[----:B------:R-:W-:Y:S01]  /*23470*/  PLOP3.LUT P0, PT, PT, PT, PT, 0x80, 0x0 ;  /* 0x000000000000781c */ /* 0x000fe20003f0f070 */
[----:B------:R-:W-:Y:S01]  /*23480*/  UMOV UR6, 0x0 ;  /* 0x0000000000067882 */ /* 0x000fe20000000000 */
[----:B------:R-:W-:-:S11]  /*23490*/  UMOV UR7, 0x14f00000 ;  /* 0x14f0000000077882 */ /* 0x000fd60000000000 */
.L_x_7599:
        /* <DEDUP_REMOVED lines=11> */
[----:B------:R3:W-:Y:S04]  /*23550*/  STL [R1], R4 ;  /* 0x0000000401007387 */ /* 0x0007e80000100800 */
[----:B------:R3:W-:Y:S02]  /*23560*/  STL [R1+0x18], R0 ;  /* 0x0000180001007387 */ /* 0x0007e40000100800 */
.L_x_7585:
[----:B------:R-:W-:Y:S05]  /*23570*/  BSYNC B1 ;  /* 0x0000000000017941 */ /* 0x000fea0003800000 */
.L_x_7584:
[----:B---3--:R-:W3:Y:S04]  /*23580*/  LDL.LU R0, [R1+0x38] ;  /* 0x0000380001007983 */ /* 0x008ee80000300800 */
[----:B------:R4:W-:Y:S04]  /*23590*/  STL [R1+0xc], R6 ;  /* 0x00000c0601007387 */ /* 0x0009e80000100800 */
[----:B------:R4:W-:Y:S02]  /*235a0*/  STL [R1+0x14], R9 ;  /* 0x0000140901007387 */ /* 0x0009e40000100800 */
[----:B---34-:R-:W-:-:S07]  /*235b0*/  VIADD R0, R0, 0xfffffffd ;  /* 0xfffffffd00007836 */ /* 0x018fce0000000000 */
.L_x_7583:
[----:B------:R-:W-:Y:S05]  /*235c0*/  BSYNC B2 ;  /* 0x0000000000027941 */ /* 0x000fea0003800000 */
.L_x_7582:
[----:B------:R-:W3:Y:S01]  /*235d0*/  LDL.LU R2, [R1+0x3c] ;  /* 0x00003c0001027983 */ /* 0x000ee20000300800 */
[----:B------:R-:W-:-:S05]  /*235e0*/  IMAD.MOV R8, RZ, RZ, -R8 ;  /* 0x000000ffff087224 */ /* 0x000fca00078e0a08 */
[----:B---3--:R-:W-:-:S13]  /*235f0*/  ISETP.NE.AND P0, PT, R2, R8, PT ;  /* 0x000000080200720c */ /* 0x008fda0003f05270 */
[----:B------:R-:W-:Y:S05]  /*23600*/  @!P0 BRA `(.L_x_7581) ;  /* 0x0000001400248947 */ /* 0x000fea0003800000 */
[----:B------:R3:W5:Y:S02]  /*23610*/  LDL R8, [R1] ;  /* 0x0000000001087983 */ /* 0x0007640000100800 */
.L_x_7632:
[----:B----4-:R-:W4:Y:S04]  /*23620*/  LDL R4, [R1+0x4] ;  /* 0x0000040001047983 */ /* 0x010f280000100800 */
[----:B--2---:R-:W2:Y:S04]  /*23630*/  LDL R3, [R1+0xc] ;  /* 0x00000c0001037983 */ /* 0x004ea80000100800 */
[----:B---3--:R-:W3:Y:S01]  /*23640*/  LDL R2, [R1+0x14] ;  /* 0x0000140001027983 */ /* 0x008ee20000100800 */
[----:B------:R-:W-:Y:S05]  /*23650*/  YIELD ;  /* 0x0000000000007946 */ /* 0x000fea0003800000 */
[----:B------:R-:W-:Y:S01]  /*23660*/  BSSY B1, `(.L_x_7600) ;  /* 0x000009f000017945 */ /* 0x000fe20003800000 */
[----:B----4-:R-:W-:-:S02]  /*23670*/  LOP3.LUT P1, RZ, R4, 0x4, RZ, 0xc0, !PT ;  /* 0x0000000404ff7812 */ /* 0x010fc4000782c0ff */
[----:B--2---:R-:W-:-:S04]  /*23680*/  IADD3 R4, R3, 0x1, RZ ;  /* 0x0000000103047810 */ /* 0x004fc80007ffe0ff */
        /* <DEDUP_REMOVED lines=11> */
[----:B------:R-:W3:Y:S01]  /*23740*/  LDC R7, c[0x0][0x43c] ;  /* 0x00010f00ff077b82 */ /* 0x000ee20000000800 */
        /* <DEDUP_REMOVED lines=15> */
[----:B-----5:R-:W-:-:S04]  /*23840*/  LEA R8, P0, R2, UR4, 0x2 ;  /* 0x0000000402087c11 */ /* 0x020fc8000f8010ff */
[----:B------:R-:W-:-:S05]  /*23850*/  LEA.HI.X R9, R2, UR5, R3, 0x2, P0 ;  /* 0x0000000502097c11 */ /* 0x000fca00080f1403 */
[----:B------:R2:W5:Y:S04]  /*23860*/  LDG.E R8, desc[UR8][R8.64] ;  /* 0x0000000808087981 */ /* 0x000568000c1e1900 */
.L_x_7602:
[----:B------:R-:W3:Y:S01]  /*23870*/  LDL R2, [R1+0x8] ;  /* 0x0000080001027983 */ /* 0x000ee20000100800 */
[----:B------:R-:W-:Y:S01]  /*23880*/  BSSY B2, `(.L_x_7603) ;  /* 0x0000005000027945 */ /* 0x000fe20003800000 */
[----:B---3--:R-:W-:Y:S02]  /*23890*/  LEA R3, R4, R2, 0x3 ;  /* 0x0000000204037211 */ /* 0x008fe400078e18ff */
[----:B------:R-:W-:-:S04]  /*238a0*/  SHF.L.U32 R2, R5, 0x1f, RZ ;  /* 0x0000001f05027819 */ /* 0x000fc800000006ff */
[----:B------:R-:W3:Y:S02]  /*238b0*/  SYNCS.PHASECHK.TRANS64.TRYWAIT P0, [R3+URZ+0x34840], R2 ;  /* 0x03484002030075a7 */ /* 0x000ee4000800017f */
[----:B---3--:R-:W-:Y:S05]  /*238c0*/  @!P0 BRA `(.L_x_7604) ;  /* 0x0000004000ac8947 */ /* 0x008fea0003800000 */
.L_x_7741:
[----:B------:R-:W-:Y:S05]  /*238d0*/  BSYNC B2 ;  /* 0x0000000000027941 */ /* 0x000fea0003800000 */
.L_x_7603:
        /* <DEDUP_REMOVED lines=11> */
.L_x_7606:
[----:B------:R-:W-:Y:S05]  /*23990*/  BSYNC B2 ;  /* 0x0000000000027941 */ /* 0x000fea0003800000 */
.L_x_7605:
[----:B---3--:R-:W3:Y:S04]  /*239a0*/  LDL R2, [R1+0x8] ;  /* 0x0000080001027983 */ /* 0x008ee80000100800 */
[----:B------:R-:W4:Y:S01]  /*239b0*/  LDL R7, [R1+0x1c] ;  /* 0x00001c0001077983 */ /* 0x000f220000100800 */
        /* <DEDUP_REMOVED lines=9> */
[----:B----4-:R-:W-:Y:S02]  /*23a50*/  IMAD R7, R6, 0xb0, R7 ;  /* 0x000000b006077824 */ /* 0x010fe400078e0207 */
[----:B--2---:R-:W-:-:S08]  /*23a60*/  VIADD R9, R2, 0x1e400 ;  /* 0x0001e40002097836 */ /* 0x004fd00000000000 */
.L_x_7607:
        /* <DEDUP_REMOVED lines=16> */
.L_x_7608:
        /* <DEDUP_REMOVED lines=18> */
.L_x_7742:
[----:B------:R-:W-:Y:S05]  /*23c90*/  BSYNC B2 ;  /* 0x0000000000027941 */ /* 0x000fea0003800000 */
.L_x_7609:
        /* <DEDUP_REMOVED lines=10> */
.L_x_7611:
[----:B------:R-:W2:Y:S01]  /*23d40*/  LDL R3, [R1+0x4] ;  /* 0x0000040001037983 */ /* 0x000ea20000100800 */
[----:B------:R-:W-:Y:S01]  /*23d50*/  BSSY B2, `(.L_x_7612) ;  /* 0x0000004000027945 */ /* 0x000fe20003800000 */
[----:B--2---:R-:W-:-:S13]  /*23d60*/  LOP3.LUT P0, RZ, R3, 0x8, RZ, 0xc0, !PT ;  /* 0x0000000803ff7812 */ /* 0x004fda000780c0ff */
[----:B------:R-:W-:Y:S05]  /*23d70*/  @P0 BRA `(.L_x_7613) ;  /* 0x0000000000040947 */ /* 0x000fea0003800000 */
[----:B------:R-:W-:Y:S01]  /*23d80*/  BPT.TRAP 0x1 ;  /* 0x000000040000795c */ /* 0x000fe20000300000 */
.L_x_7613:
[----:B------:R-:W-:Y:S05]  /*23d90*/  BSYNC B2 ;  /* 0x0000000000027941 */ /* 0x000fea0003800000 */
.L_x_7612:
        /* <DEDUP_REMOVED lines=14> */
.L_x_7614:
        /* <DEDUP_REMOVED lines=16> */
.L_x_7615:
        /* <DEDUP_REMOVED lines=13> */
.L_x_7601:
[----:B------:R-:W-:Y:S05]  /*24050*/  BSYNC B1 ;  /* 0x0000000000017941 */ /* 0x000fea0003800000 */
.L_x_7600:
        /* <DEDUP_REMOVED lines=17> */
[----:B-----5:R-:W4:Y:S01]  /*24170*/  LDC R8, c[0x0][0x43c] ;  /* 0x00010f00ff087b82 */ /* 0x020f220000000800 */
[----:B------:R-:W-:Y:S02]  /*24180*/  ULDC.64 UR6, c[0x0][0x428] ;  /* 0x00010a0000067ab9 */ /* 0x000fe40000000a00 */
[----:B------:R-:W3:Y:S01]  /*24190*/  LDL R9, [R1+0x10] ;  /* 0x0000100001097983 */ /* 0x000ee20000100800 */
[----:B------:R-:W-:Y:S01]  /*241a0*/  ULDC.64 UR8, c[0x0][0x208] ;  /* 0x0000820000087ab9 */ /* 0x000fe20000000a00 */
[----:B----4-:R-:W-:-:S13]  /*241b0*/  ISETP.NE.AND P0, PT, R8, 0x1, PT ;  /* 0x000000010800780c */ /* 0x010fda0003f05270 */
[----:B------:R-:W4:Y:S02]  /*241c0*/  @P0 LDC.64 R2, c[0x0][0x440] ;  /* 0x00011000ff020b82 */ /* 0x000f240000000a00 */
[----:B----4-:R-:W-:-:S04]  /*241d0*/  @P0 IMAD.HI.U32 R7, R6, R2, RZ ;  /* 0x0000000206070227 */ /* 0x010fc800078e00ff */
        /* <DEDUP_REMOVED lines=12> */
.L_x_7618:
[----:B------:R-:W4:Y:S01]  /*242a0*/  LDL R2, [R1+0x8] ;  /* 0x0000080001027983 */ /* 0x000f220000100800 */
[----:B------:R-:W-:Y:S01]  /*242b0*/  BSSY B2, `(.L_x_7619) ;  /* 0x0000005000027945 */ /* 0x000fe20003800000 */
[----:B----4-:R-:W-:Y:S01]  /*242c0*/  IMAD R3, R11, 0x8, R2 ;  /* 0x000000080b037824 */ /* 0x010fe200078e0202 */
[----:B------:R-:W-:-:S04]  /*242d0*/  SHF.L.U32 R2, R10, 0x1f, RZ ;  /* 0x0000001f0a027819 */ /* 0x000fc800000006ff */
[----:B------:R-:W4:Y:S02]  /*242e0*/  SYNCS.PHASECHK.TRANS64.TRYWAIT P0, [R3+URZ+0x34840], R2 ;  /* 0x03484002030075a7 */ /* 0x000f24000800017f */
[----:B----4-:R-:W-:Y:S05]  /*242f0*/  @!P0 BRA `(.L_x_7620) ;  /* 0x0000003800488947 */ /* 0x010fea0003800000 */
.L_x_7743:
[----:B------:R-:W-:Y:S05]  /*24300*/  BSYNC B2 ;  /* 0x0000000000027941 */ /* 0x000fea0003800000 */
.L_x_7619:
[----:B------:R-:W0:Y:S01]  /*24310*/  S2R R7, SR_TID.X ;  /* 0x0000000000077919 */ /* 0x000e220000002100 */
[----:B------:R-:W-:Y:S01]  /*24320*/  BSSY B2, `(.L_x_7621) ;  /* 0x000000a000027945 */ /* 0x000fe20003800000 */
[----:B0-----:R-:W-:-:S04]  /*24330*/  LOP3.LUT R7, R7, 0x7f, RZ, 0xc0, !PT ;  /* 0x0000007f07077812 */ /* 0x001fc800078ec0ff */
[----:B------:R-:W-:-:S13]  /*24340*/  ISETP.NE.AND P0, PT, R7, RZ, PT ;  /* 0x000000ff0700720c */ /* 0x000fda0003f05270 */
[----:B------:R-:W-:Y:S05]  /*24350*/  @P0 BRA `(.L_x_7622) ;  /* 0x0000000000180947 */ /* 0x000fea0003800000 */
[----:B------:R-:W2:Y:S01]  /*24360*/  LDL R7, [R1+0x4] ;  /* 0x0000040001077983 */ /* 0x000ea20000100800 */
[----:B----4-:R-:W-:-:S04]  /*24370*/  IMAD.MOV.U32 R2, RZ, RZ, 0xb000 ;  /* 0x0000b000ff027424 */ /* 0x010fc800078e00ff */
[----:B------:R0:W-:Y:S01]  /*24380*/  SYNCS.ARRIVE.TRANS64 RZ, [R3+URZ+0x34830], R2 ;  /* 0x0348300203ff79a7 */ /* 0x0001e2000800003f */
[----:B--2---:R-:W-:-:S13]  /*24390*/  LOP3.LUT P1, RZ, R7, 0x1, RZ, 0xc0, !PT ;  /* 0x0000000107ff7812 */ /* 0x004fda000782c0ff */
[----:B0-----:R-:W-:Y:S05]  /*243a0*/  @!P1 BRA `(.L_x_7622) ;  /* 0x0000000000049947 */ /* 0x001fea0003800000 */
[----:B------:R-:W-:Y:S01]  /*243b0*/  BPT.TRAP 0x1 ;  /* 0x000000040000795c */ /* 0x000fe20000300000 */
.L_x_7622:
[----:B------:R-:W-:Y:S05]  /*243c0*/  BSYNC B2 ;  /* 0x0000000000027941 */ /* 0x000fea0003800000 */
.L_x_7621:
[----:B--2---:R-:W2:Y:S04]  /*243d0*/  LDL R9, [R1+0x8] ;  /* 0x0000080001097983 */ /* 0x004ea80000100800 */
[----:B----4-:R-:W2:Y:S04]  /*243e0*/  LDL R2, [R1+0xc] ;  /* 0x00000c0001027983 */ /* 0x010ea80000100800 */
[----:B------:R-:W4:Y:S01]  /*243f0*/  LDL R7, [R1+0x1c] ;  /* 0x00001c0001077983 */ /* 0x000f220000100800 */
[----:B---3--:R-:W-:Y:S01]  /*24400*/  IMAD.MOV.U32 R10, RZ, RZ, RZ ;  /* 0x000000ffff0a7224 */ /* 0x008fe200078e00ff */
        /* <DEDUP_REMOVED lines=8> */
[----:B----4-:R-:W-:Y:S02]  /*24490*/  IMAD R7, R6, 0xb0, R7 ;  /* 0x000000b006077824 */ /* 0x010fe400078e0207 */
[----:B------:R-:W-:-:S09]  /*244a0*/  VIADD R9, R2, 0x1e400 ;  /* 0x0001e40002097836 */ /* 0x000fd20000000000 */
.L_x_7623:
        /* <DEDUP_REMOVED lines=16> */
.L_x_7624:
        /* <DEDUP_REMOVED lines=16> */
.L_x_7744:
[----:B------:R-:W-:Y:S05]  /*246b0*/  BSYNC B2 ;  /* 0x0000000000027941 */ /* 0x000fea0003800000 */
.L_x_7625:
        /* <DEDUP_REMOVED lines=10> */
.L_x_7627:
[----:B------:R-:W2:Y:S01]  /*24760*/  LDL R3, [R1+0x4] ;  /* 0x0000040001037983 */ /* 0x000ea20000100800 */
[----:B------:R-:W-:Y:S01]  /*24770*/  BSSY B2, `(.L_x_7628) ;  /* 0x0000004000027945 */ /* 0x000fe20003800000 */
[----:B--2---:R-:W-:-:S13]  /*24780*/  LOP3.LUT P0, RZ, R3, 0x8, RZ, 0xc0, !PT ;  /* 0x0000000803ff7812 */ /* 0x004fda000780c0ff */
[----:B------:R-:W-:Y:S05]  /*24790*/  @P0 BRA `(.L_x_7629) ;  /* 0x0000000000040947 */ /* 0x000fea0003800000 */
[----:B------:R-:W-:Y:S01]  /*247a0*/  BPT.TRAP 0x1 ;  /* 0x000000040000795c */ /* 0x000fe20000300000 */
.L_x_7629:
[----:B------:R-:W-:Y:S05]  /*247b0*/  BSYNC B2 ;  /* 0x0000000000027941 */ /* 0x000fea0003800000 */
.L_x_7628:
        /* <DEDUP_REMOVED lines=13> */
.L_x_7630:
        /* <DEDUP_REMOVED lines=16> */
.L_x_7631:
        /* <DEDUP_REMOVED lines=13> */
.L_x_7617:
[----:B------:R-:W-:Y:S05]  /*24a60*/  BSYNC B1 ;  /* 0x0000000000017941 */ /* 0x000fea0003800000 */
.L_x_7616:
[C---:B------:R-:W-:Y:S01]  /*24a70*/  ISETP.GT.AND P0, PT, R0.reuse, 0x1, PT ;  /* 0x000000010000780c */ /* 0x040fe20003f04270 */
[----:B------:R-:W-:-:S12]  /*24a80*/  VIADD R0, R0, 0xfffffffe ;  /* 0xfffffffe00007836 */ /* 0x000fd80000000000 */
[----:B------:R-:W-:Y:S05]  /*24a90*/  @P0 BRA `(.L_x_7632) ;  /* 0xffffffe800e00947 */ /* 0x000fea000383ffff */
.L_x_7581:
[----:B------:R-:W-:Y:S05]  /*24aa0*/  BSYNC B0 ;  /* 0x0000000000007941 */ /* 0x000fea0003800000 */
.L_x_7580:
[----:B------:R-:W0:Y:S01]  /*24ab0*/  S2R R2, SR_TID.X ;  /* 0x0000000000027919 */ /* 0x000e220000002100 */
[----:B------:R-:W-:Y:S01]  /*24ac0*/  BSSY B0, `(.L_x_7633) ;  /* 0x0000011000007945 */ /* 0x000fe20003800000 */
[----:B0-----:R-:W-:-:S04]  /*24ad0*/  LOP3.LUT R2, R2, 0x7f, RZ, 0xc0, !PT ;  /* 0x0000007f02027812 */ /* 0x001fc800078ec0ff */
[----:B------:R-:W-:-:S13]  /*24ae0*/  ISETP.NE.AND P0, PT, R2, RZ, PT ;  /* 0x000000ff0200720c */ /* 0x000fda0003f05270 */
[----:B------:R-:W-:Y:S05]  /*24af0*/  @P0 BRA `(.L_x_7634) ;  /* 0x0000000000340947 */ /* 0x000fea0003800000 */
[----:B------:R-:W0:Y:S01]  /*24b00*/  S2R R2, SR_LANEID ;  /* 0x0000000000027919 */ /* 0x000e220000000000 */
[----:B------:R-:W-:Y:S01]  /*24b10*/  VOTEU.ANY UR4, UPT, PT ;  /* 0x0000000000047886 */ /* 0x000fe200038e0100 */
[----:B--2---:R-:W2:Y:S01]  /*24b20*/  LDC.64 R4, c[0x0][0xc60] ;  /* 0x00031800ff047b82 */ /* 0x004ea20000000a00 */
[----:B------:R-:W0:Y:S01]  /*24b30*/  FLO.U32 R0, UR4 ;  /* 0x0000000400007d00 */ /* 0x000e2200080e0000 */
[----:B------:R-:W-:Y:S01]  /*24b40*/  ULDC.64 UR6, c[0x0][0x208] ;  /* 0x0000820000067ab9 */ /* 0x000fe20000000a00 */
[----:B0-----:R-:W-:-:S06]  /*24b50*/  ISETP.EQ.U32.AND P0, PT, R0, R2, PT ;  /* 0x000000020000720c */ /* 0x001fcc0003f02070 */
[----:B------:R-:W2:Y:S07]  /*24b60*/  POPC R2, UR4 ;  /* 0x0000000400027d09 */ /* 0x000eae0008000000 */
[----:B--2---:R-:W2:Y:S04]  /*24b70*/  @P0 ATOMG.E.ADD.STRONG.GPU PT, R2, desc[UR6][R4.64], R2 ;  /* 0x00000002040209a8 */ /* 0x004ea800081ee1c6 */
[----:B--2---:R0:W2:Y:S02]  /*24b80*/  SHFL.IDX PT, R2, R2, R0, 0x1f ;  /* 0x00001f0002027589 */ /* 0x0040a400000e0000 */
[----:B0-----:R-:W0:Y:S02]  /*24b90*/  S2R R0, SR_LTMASK ;  /* 0x0000000000007919 */ /* 0x001e240000003900 */
[----:B0-----:R-:W-:-:S06]  /*24ba0*/  LOP3.LUT R0, R0, UR4, RZ, 0xc0, !PT ;  /* 0x0000000400007c12 */ /* 0x001fcc000f8ec0ff */
[----:B------:R-:W2:Y:S02]  /*24bb0*/  POPC R0, R0 ;  /* 0x0000000000007309 */ /* 0x000ea40000000000 */
[----:B--2---:R-:W-:-:S07]  /*24bc0*/  IADD3 R16, R2, UR36, R0 ;  /* 0x0000002402107c10 */ /* 0x004fce000fffe000 */
.L_x_7634:
[----:B------:R-:W-:Y:S05]  /*24bd0*/  BSYNC B0 ;  /* 0x0000000000007941 */ /* 0x000fea0003800000 */
.L_x_7633:
        /* <DEDUP_REMOVED lines=8> */
[----:B--2---:R-:W-:-:S02]  /*24c60*/  LEA R2, R2, R3, 0x3 ;  /* 0x0000000302027211 */ /* 0x004fc400078e18ff */
[----:B---3--:R-:W-:-:S04]  /*24c70*/  SHF.L.U32 R0, R0, 0x1f, RZ ;  /* 0x0000001f00007819 */ /* 0x008fc800000006ff */
[----:B------:R-:W0:Y:S02]  /*24c80*/  SYNCS.PHASECHK.TRANS64.TRYWAIT P0, [R2+URZ+0x34860], R0 ;  /* 0x03486000020075a7 */ /* 0x000e24000800017f */
[----:B0-----:R-:W-:Y:S05]  /*24c90*/  @!P0 BRA `(.L_x_7638) ;  /* 0x0000003000088947 */ /* 0x001fea0003800000 */
.L_x_7745:
[----:B------:R-:W-:Y:S05]  /*24ca0*/  BSYNC B1 ;  /* 0x0000000000017941 */ /* 0x000fea0003800000 */
.L_x_7637:
        /* <DEDUP_REMOVED lines=10> */
.L_x_7639:
[----:B------:R-:W2:Y:S01]  /*24d50*/  LDL R0, [R1+0x4] ;  /* 0x0000040001007983 */ /* 0x000ea20000100800 */
[----:B------:R-:W-:Y:S01]  /*24d60*/  BSSY B1, `(.L_x_7640) ;  /* 0x0000004000017945 */ /* 0x000fe20003800000 */
[----:B--2---:R-:W-:-:S13]  /*24d70*/  LOP3.LUT P0, RZ, R0, 0x8, RZ, 0xc0, !PT ;  /* 0x0000000800ff7812 */ /* 0x004fda000780c0ff */
[----:B------:R-:W-:Y:S05]  /*24d80*/  @P0 BRA `(.L_x_7641) ;  /* 0x0000000000040947 */ /* 0x000fea0003800000 */
[----:B------:R-:W-:Y:S01]  /*24d90*/  BPT.TRAP 0x1 ;  /* 0x000000040000795c */ /* 0x000fe20000300000 */
.L_x_7641:
[----:B------:R-:W-:Y:S05]  /*24da0*/  BSYNC B1 ;  /* 0x0000000000017941 */ /* 0x000fea0003800000 */
.L_x_7640:
[----:B------:R-:W2:Y:S04]  /*24db0*/  LDL R5, [R1+0x8] ;  /* 0x0000080001057983 */ /* 0x000ea80000100800 */
[----:B------:R-:W2:Y:S04]  /*24dc0*/  LDL R0, [R1+0xc] ;  /* 0x00000c0001007983 */ /* 0x000ea80000100800 */
        /* <DEDUP_REMOVED lines=12> */
.L_x_7642:
        /* <DEDUP_REMOVED lines=16> */
.L_x_7643:
        /* <DEDUP_REMOVED lines=11> */
.L_x_7636:
[----:B------:R-:W-:Y:S05]  /*25040*/  BSYNC B0 ;  /* 0x0000000000007941 */ /* 0x000fea0003800000 */
.L_x_7635:
[----:B------:R-:W2:Y:S04]  /*25050*/  LDL.LU R5, [R1+0xc] ;  /* 0x00000c0001057983 */ /* 0x000ea80000300800 */
[----:B------:R-:W3:Y:S01]  /*25060*/  LDL.LU R4, [R1+0x14] ;  /* 0x0000140001047983 */ /* 0x000ee20000300800 */
[----:B--2---:R-:W-:-:S04]  /*25070*/  IADD3 R0, R5, 0x1, RZ ;  /* 0x0000000105007810 */ /* 0x004fc80007ffe0ff */
[----:B------:R-:W-:-:S04]  /*25080*/  ISETP.NE.AND P0, PT, R0, 0x2, PT ;  /* 0x000000020000780c */ /* 0x000fc80003f05270 */
[----:B------:R-:W-:Y:S02]  /*25090*/  SEL R2, RZ, 0x1, P0 ;  /* 0x00000001ff027807 */ /* 0x000fe40000000000 */
[----:B------:R-:W-:Y:S02]  /*250a0*/  SEL R0, R0, RZ, P0 ;  /* 0x000000ff00007207 */ /* 0x000fe40000000000 */
[----:B---3--:R-:W-:-:S03]  /*250b0*/  LOP3.LUT R4, R4, R2, RZ, 0x3c, !PT ;  /* 0x0000000204047212 */ /* 0x008fc600078e3cff */
[----:B------:R0:W-:Y:S04]  /*250c0*/  STL [R1+0xc], R0 ;  /* 0x00000c0001007387 */ /* 0x0001e80000100800 */
[----:B------:R0:W-:Y:S02]  /*250d0*/  STL [R1+0x14], R4 ;  /* 0x0000140401007387 */ /* 0x0001e40000100800 */
.L_x_7560:
[----:B------:R-:W-:Y:S05]  /*250e0*/  BSYNC B7 ;  /* 0x0000000000077941 */ /* 0x000fea0003800000 */
.L_x_7558:
[----:B----45:R-:W2:Y:S02]  /*250f0*/  LDL R8, [R1+0x4] ;  /* 0x0000040001087983 */ /* 0x030ea40000100800 */
        /* <DEDUP_REMOVED lines=8> */
[----:B------:R2:W3:Y:S04]  /*25180*/  LDS.128 R16, [R0+0x348d0] ;  /* 0x0348d00000107984 */ /* 0x0004e80000000c00 */
[----:B------:R2:W-:Y:S01]  /*25190*/  STL [R1+0x8], R0 ;  /* 0x0000080001007387 */ /* 0x0005e20000100800 */
[----:B------:R-:W-:Y:S06]  /*251a0*/  BAR.ARV 0x4, 0x180 ;  /* 0x0106000000007b1d */ /* 0x000fec0000002000 */
[----:B------:R-:W-:Y:S05]  /*251b0*/  BRA `(.L_x_7645) ;  /* 0x00000008004c7947 */ /* 0x000fea0003800000 */
.L_x_7644:
[----:B------:R-:W2:Y:S01]  /*251c0*/  LDL R7, [R1+0x2c] ;  /* 0x00002c0001077983 */ /* 0x000ea20000100800 */
[----:B------:R-:W-:Y:S01]  /*251d0*/  UMOV UR4, 0xffffffff ;  /* 0xffffffff00047882 */ /* 0x000fe20000000000 */
[----:B--2---:R-:W-:Y:S02]  /*251e0*/  ISETP.NE.AND P5, PT, R7, 0x1f, PT ;  /* 0x0000001f0700780c */ /* 0x004fe40003fa5270 */
[----:B------:R-:W-:Y:S11]  /*251f0*/  BRA.DIV UR4, `(.L_x_7646) ;  /* 0x0000002a04c47947 */ /* 0x000ff6000b800000 */
[----:B------:R-:W-:Y:S01]  /*25200*/  IMAD.IADD R5, R19, 0x1, R7 ;  /* 0x0000000113057824 */ /* 0x000fe200078e0207 */
        /* <DEDUP_REMOVED lines=29> */
[----:B------:R0:W2:Y:S04]  /*253e0*/  SHFL.IDX PT, R0, R16, RZ, 0x1f ;  /* 0x00001fff10007589 */ /* 0x0000a800000e0000 */
[----:B------:R0:W3:Y:S02]  /*253f0*/  SHFL.IDX PT, R6, R5, 0x1f, 0x1f ;  /* 0x03e01f0005067f89 */ /* 0x0000e400000e0000 */
.L_x_7755:
[----:B------:R-:W-:Y:S02]  /*25400*/  ULDC UR4, c[0x0][0xc38] ;  /* 0x00030e0000047ab9 */ /* 0x000fe40000000800 */
[----:B0-----:R-:W-:-:S05]  /*25410*/  MOV R16, UR4 ;  /* 0x0000000400107c02 */ /* 0x001fca0008000f00 */
[----:B---3--:R-:W-:-:S04]  /*25420*/  IMAD R6, R6, R16, RZ ;  /* 0x0000001006067224 */ /* 0x008fc800078e02ff */
[----:B------:R-:W-:-:S05]  /*25430*/  IMAD.IADD R4, R4, 0x1, R6 ;  /* 0x0000000104047824 */ /* 0x000fca00078e0206 */
[----:B--2---:R-:W-:-:S13]  /*25440*/  ISETP.GT.AND P4, PT, R4, R0, PT ;  /* 0x000000000400720c */ /* 0x004fda0003f84270 */
[----:B------:R-:W-:Y:S05]  /*25450*/  @P4 BRA `(.L_x_7647) ;  /* 0x0000000000a44947 */ /* 0x000fea0003800000 */
.L_x_7652:
[----:B0-----:R-:W0:Y:S01]  /*25460*/  LDC R2, c[0x0][0xc3c] ;  /* 0x00030f00ff027b82 */ /* 0x001e220000000800 */
[----:B------:R-:W-:-:S05]  /*25470*/  VIADD R19, R19, 0x1f ;  /* 0x0000001f13137836 */ /* 0x000fca0000000000 */
[----:B0-----:R-:W-:-:S13]  /*25480*/  ISETP.GE.AND P4, PT, R19, R2, PT ;  /* 0x000000021300720c */ /* 0x001fda0003f86270 */
[----:B------:R-:W-:Y:S05]  /*25490*/  @P4 BRA `(.L_x_7648) ;  /* 0x00000004004c4947 */ /* 0x000fea0003800000 */
[----:B------:R-:W2:Y:S01]  /*254a0*/  LDL R3, [R1+0x2c] ;  /* 0x00002c0001037983 */ /* 0x000ea20000100800 */
[----:B------:R-:W-:Y:S01]  /*254b0*/  BSSY B0, `(.L_x_7649) ;  /* 0x0000009000007945 */ /* 0x000fe20003800000 */
[----:B--2---:R-:W-:-:S05]  /*254c0*/  IMAD.IADD R5, R19, 0x1, R3 ;  /* 0x0000000113057824 */ /* 0x004fca00078e0203 */
[----:B------:R-:W-:Y:S01]  /*254d0*/  ISETP.GE.OR P4, PT, R5, R2, !P5 ;  /* 0x000000020500720c */ /* 0x000fe20006f86670 */
[----:B------:R-:W-:-:S12]  /*254e0*/  IMAD.MOV.U32 R2, RZ, RZ, RZ ;  /* 0x000000ffff027224 */ /* 0x000fd800078e00ff */
[----:B------:R-:W-:Y:S05]  /*254f0*/  @P4 BRA `(.L_x_7650) ;  /* 0x0000000000104947 */ /* 0x000fea0003800000 */
[----:B------:R-:W0:Y:S01]  /*25500*/  LDC.64 R2, c[0x0][0xc80] ;  /* 0x00032000ff027b82 */ /* 0x000e220000000a00 */
[----:B------:R-:W-:Y:S01]  /*25510*/  ULDC.64 UR4, c[0x0][0x208] ;  /* 0x0000820000047ab9 */ /* 0x000fe20000000a00 */
[----:B0-----:R-:W-:-:S06]  /*25520*/  IMAD.WIDE R2, R5, 0x4, R2 ;  /* 0x0000000405027825 */ /* 0x001fcc00078e0202 */
[----:B------:R0:W5:Y:S02]  /*25530*/  LDG.E R2, desc[UR4][R2.64] ;  /* 0x0000000402027981 */ /* 0x000164000c1e1900 */
.L_x_7650:
[----:B------:R-:W-:Y:S05]  /*25540*/  BSYNC B0 ;  /* 0x0000000000007941 */ /* 0x000fea0003800000 */
.L_x_7649:
[----:B------:R-:W-:-:S03]  /*25550*/  UMOV UR4, 0xffffffff ;  /* 0xffffffff00047882 */ /* 0x000fc60000000000 */
[----:B------:R-:W-:Y:S05]  /*25560*/  BRA.DIV UR4, `(.L_x_7651) ;  /* 0x0000002e04287947 */ /* 0x000fea000b800000 */
[----:B0-----:R-:W2:Y:S04]  /*25570*/  LDL R3, [R1+0x4] ;  /* 0x0000040001037983 */ /* 0x001ea80000100800 */
[----:B-----5:R-:W0:Y:S01]  /*25580*/  SHFL.UP PT, R14, R2, 0x1, RZ ;  /* 0x04200000020e7989 */ /* 0x020e2200000e00ff */
[----:B--2---:R-:W-:-:S04]  /*25590*/  LOP3.LUT P4, RZ, R3, 0x1, RZ, 0xc0, !PT ;  /* 0x0000000103ff7812 */ /* 0x004fc8000788c0ff */
        /* <DEDUP_REMOVED lines=15> */
.L_x_7763:
[----:B------:R-:W-:Y:S02]  /*25690*/  ULDC UR4, c[0x0][0xc38] ;  /* 0x00030e0000047ab9 */ /* 0x000fe40000000800 */
[----:B------:R-:W-:-:S05]  /*256a0*/  MOV R16, UR4 ;  /* 0x0000000400107c02 */ /* 0x000fca0008000f00 */
[----:B--2---:R-:W-:-:S04]  /*256b0*/  IMAD R6, R6, R16, RZ ;  /* 0x0000001006067224 */ /* 0x004fc800078e02ff */
[----:B------:R-:W-:-:S05]  /*256c0*/  IMAD.IADD R4, R6, 0x1, R4 ;  /* 0x0000000106047824 */ /* 0x000fca00078e0204 */
[----:B------:R-:W-:-:S13]  /*256d0*/  ISETP.GT.AND P4, PT, R4, R0, PT ;  /* 0x000000000400720c */ /* 0x000fda0003f84270 */
[----:B------:R-:W-:Y:S05]  /*256e0*/  @!P4 BRA `(.L_x_7652) ;  /* 0xfffffffc005cc947 */ /* 0x000fea000383ffff */
.L_x_7647:
        /* <DEDUP_REMOVED lines=8> */
.L_x_7767:
[----:B------:R-:W-:Y:S01]  /*25770*/  ISETP.NE.AND P0, PT, R3, RZ, PT ;  /* 0x000000ff0300720c */ /* 0x000fe20003f05270 */
[----:B--2---:R-:W-:-:S12]  /*25780*/  IMAD.MOV.U32 R2, RZ, RZ, RZ ;  /* 0x000000ffff027224 */ /* 0x004fd800078e00ff */
[----:B------:R-:W-:Y:S05]  /*25790*/  @!P0 BRA `(.L_x_7654) ;  /* 0x0000000000108947 */ /* 0x000fea0003800000 */
[----:B------:R-:W-:Y:S01]  /*257a0*/  UMOV UR4, 0xffffffff ;  /* 0xffffffff00047882 */ /* 0x000fe20000000000 */
[----:B------:R-:W-:Y:S02]  /*257b0*/  VIADD R12, R4, 0xffffffff ;  /* 0xffffffff040c7836 */ /* 0x000fe40000000000 */
[----:B------:R-:W-:Y:S05]  /*257c0*/  BRA.DIV UR4, `(.L_x_7655) ;  /* 0x0000002e04b47947 */ /* 0x000fea000b800000 */
[----:B------:R2:W4:Y:S02]  /*257d0*/  SHFL.IDX PT, R2, R5, R12, 0x1f ;  /* 0x00001f0c05027589 */ /* 0x00052400000e0000 */
.L_x_7654:
[----:B0-23--:R-:W-:Y:S01]  /*257e0*/  IABS R5, R17 ;  /* 0x0000001100057213 */ /* 0x00dfe20000000000 */
[----:B----4-:R-:W-:Y:S01]  /*257f0*/  IMAD R16, R2, R16, R6 ;  /* 0x0000001002107224 */ /* 0x010fe200078e0206 */
[----:B------:R-:W-:Y:S02]  /*25800*/  IADD3 R19, R4, R19, RZ ;  /* 0x0000001304137210 */ /* 0x000fe40007ffe0ff */
[----:B------:R-:W0:Y:S01]  /*25810*/  I2F.RP R2, R5 ;  /* 0x0000000500027306 */ /* 0x000e220000209400 */
[----:B------:R-:W-:-:S07]  /*25820*/  IMAD.IADD R0, R0, 0x1, -R16 ;  /* 0x0000000100007824 */ /* 0x000fce00078e0a10 */
        /* <DEDUP_REMOVED lines=26> */
.L_x_7648:
[----:B------:R-:W-:Y:S01]  /*259d0*/  UMOV UR4, URZ ;  /* 0x0000003f00047c82 */ /* 0x000fe20008000000 */
[----:B------:R-:W-:Y:S01]  /*259e0*/  UMOV UR5, URZ ;  /* 0x0000003f00057c82 */ /* 0x000fe20008000000 */
[----:B------:R-:W-:Y:S01]  /*259f0*/  ULDC UR6, c[0x0][0xc3c] ;  /* 0x00030f0000067ab9 */ /* 0x000fe20000000800 */
[----:B------:R-:W-:Y:S01]  /*25a00*/  IMAD.MOV.U32 R16, RZ, RZ, R0 ;  /* 0x000000ffff107224 */ /* 0x000fe200078e0000 */
[----:B------:R-:W-:Y:S01]  /*25a10*/  MOV R19, UR6 ;  /* 0x0000000600137c02 */ /* 0x000fe20008000f00 */
[----:B------:R-:W-:Y:S02]  /*25a20*/  IMAD.U32 R17, RZ, RZ, UR4 ;  /* 0x00000004ff117e24 */ /* 0x000fe4000f8e00ff */
[----:B------:R-:W-:-:S07]  /*25a30*/  IMAD.U32 R18, RZ, RZ, UR5 ;  /* 0x00000005ff127e24 */ /* 0x000fce000f8e00ff */
.L_x_7656:
        /* <DEDUP_REMOVED lines=11> */
.L_x_7645:
[----:B------:R-:W-:Y:S02]  /*25af0*/  ULDC UR4, c[0x0][0xc3c] ;  /* 0x00030f0000047ab9 */ /* 0x000fe40000000800 */
[----:B---3--:R-:W-:-:S13]  /*25b00*/  ISETP.GE.AND P0, PT, R19, UR4, PT ;  /* 0x0000000413007c0c */ /* 0x008fda000bf06270 */
[----:B------:R-:W-:Y:S05]  /*25b10*/  @!P0 BRA `(.L_x_7657) ;  /* 0xffffff9c00448947 */ /* 0x000fea000383ffff */
[----:B------:R-:W-:Y:S05]  /*25b20*/  BSYNC B8 ;  /* 0x0000000000087941 */ /* 0x000fea0003800000 */
.L_x_7518:
[----:B--2---:R-:W2:Y:S01]  /*25b30*/  LDL.LU R0, [R1+0x54] ;  /* 0x0000540001007983 */ /* 0x004ea20000300800 */
[----:B------:R-:W-:Y:S01]  /*25b40*/  BSSY B0, `(.L_x_7658) ;  /* 0x000000b000007945 */ /* 0x000fe20003800000 */
[----:B------:R-:W3:Y:S01]  /*25b50*/  S2R R5, SR_CgaCtaId ;  /* 0x0000000000057919 */ /* 0x000ee20000008800 */
[----:B--2---:R-:W-:-:S05]  /*25b60*/  VIADD R0, R0, 0x1 ;  /* 0x0000000100007836 */ /* 0x004fca0000000000 */
[----:B------:R-:W-:-:S04]  /*25b70*/  LEA.HI R2, R0, R0, RZ, 0x1 ;  /* 0x0000000000027211 */ /* 0x000fc800078f08ff */
[----:B0-----:R-:W-:-:S05]  /*25b80*/  LOP3.LUT R3, R2, 0xfffffffe, RZ, 0xc0, !PT ;  /* 0xfffffffe02037812 */ /* 0x001fca00078ec0ff */
[----:B------:R-:W-:Y:S01]  /*25b90*/  IMAD.IADD R3, R0, 0x1, -R3 ;  /* 0x0000000100037824 */ /* 0x000fe200078e0a03 */
[----:B------:R-:W-:-:S04]  /*25ba0*/  MOV R0, 0x400 ;  /* 0x0000040000007802 */ /* 0x000fc80000000f00 */
[----:B---3--:R-:W-:Y:S02]  /*25bb0*/  LEA R0, R5, R0, 0x18 ;  /* 0x0000000005007211 */ /* 0x008fe400078ec0ff */
[----:B------:R-:W-:-:S04]  /*25bc0*/  SHF.L.U32 R3, R3, 0x1f, RZ ;  /* 0x0000001f03037819 */ /* 0x000fc800000006ff */
[----:B------:R-:W0:Y:S02]  /*25bd0*/  SYNCS.PHASECHK.TRANS64.TRYWAIT P0, [R0+URZ+0x34820], R3 ;  /* 0x03482003000075a7 */ /* 0x000e24000800017f */
[----:B0-----:R-:W-:Y:S05]  /*25be0*/  @!P0 BRA `(.L_x_7659) ;  /* 0x0000002800d48947 */ /* 0x001fea0003800000 */
.L_x_7770:
[----:B------:R-:W-:Y:S05]  /*25bf0*/  BSYNC B0 ;  /* 0x0000000000007941 */ /* 0x000fea0003800000 */
.L_x_7658:
[----:B------:R-:W-:-:S03]  /*25c00*/  UMOV UR4, 0xffffffff ;  /* 0xffffffff00047882 */ /* 0x000fc60000000000 */
[----:B------:R-:W-:Y:S05]  /*25c10*/  BRA.DIV UR4, `(.L_x_7660) ;  /* 0x0000002a04dc7947 */ /* 0x000fea000b800000 */
[----:B------:R-:W2:Y:S02]  /*25c20*/  S2R R2, SR_TID.X ;  /* 0x0000000000027919 */ /* 0x000ea40000002100 */
[----:B--2---:R-:W-:-:S04]  /*25c30*/  SHF.R.U32.HI R2, RZ, 0x5, R2 ;  /* 0x00000005ff027819 */ /* 0x004fc80000011602 */
[----:B------:R-:W-:-:S05]  /*25c40*/  LOP3.LUT R2, R2, 0x3, RZ, 0xc0, !PT ;  /* 0x0000000302027812 */ /* 0x000fca00078ec0ff */
[----:B------:R2:W3:Y:S02]  /*25c50*/  SHFL.IDX PT, R14, R2, RZ, 0x1f ;  /* 0x00001fff020e7589 */ /* 0x0004e400000e0000 */
.L_x_7773:
[----:B---3--:R-:W-:-:S13]  /*25c60*/  ISETP.NE.AND P0, PT, R14, RZ, PT ;  /* 0x000000ff0e00720c */ /* 0x008fda0003f05270 */
[----:B------:R-:W-:Y:S05]  /*25c70*/  @P0 BRA `(.L_x_7290) ;  /* 0x0000000000940947 */ /* 0x000fea0003800000 */
[----:B------:R-:W-:-:S03]  /*25c80*/  UMOV UR4, 0xffffffff ;  /* 0xffffffff00047882 */ /* 0x000fc60000000000 */
[----:B------:R-:W-:Y:S05]  /*25c90*/  BRA.DIV UR4, `(.L_x_7661) ;  /* 0x0000002a04f07947 */ /* 0x000fea000b800000 */
[----:B------:R-:W-:-:S13]  /*25ca0*/  ELECT P6, URZ, PT ;  /* 0x00000000003f782f */ /* 0x000fda00038c0000 */
.L_x_7776:
[----:B------:R-:W-:Y:S05]  /*25cb0*/  @!P6 BRA `(.L_x_7290) ;  /* 0x000000000084e947 */ /* 0x000fea0003800000 */
[----:B------:R-:W-:-:S06]  /*25cc0*/  ULOP3.LUT UR4, UR60, 0x2, URZ, 0xfc, !UPT ;  /* 0x000000023c047892 */ /* 0x000fcc000f8efc3f */
[----:B--2---:R-:W-:-:S05]  /*25cd0*/  IMAD.U32 R2, RZ, RZ, UR4 ;  /* 0x00000004ff027e24 */ /* 0x004fca000f8e00ff */
[----:B------:R-:W-:-:S13]  /*25ce0*/  ISETP.NE.AND P2, PT, R2, 0x3, PT ;  /* 0x000000030200780c */ /* 0x000fda0003f45270 */
[----:B------:R-:W-:Y:S05]  /*25cf0*/  @!P2 BRA `(.L_x_7662) ;  /* 0x000000000004a947 */ /* 0x000fea0003800000 */
[----:B------:R-:W-:Y:S01]  /*25d00*/  BPT.TRAP 0x1 ;  /* 0x000000040000795c */ /* 0x000fe20000300000 */
.L_x_7662:
        /* <DEDUP_REMOVED lines=14> */
.L_x_7777:
[----:B------:R-:W2:Y:S02]  /*25df0*/  SYNCS.PHASECHK.TRANS64.TRYWAIT P0, [R7+URZ], R2 ;  /* 0x00000002070075a7 */ /* 0x000ea4000800017f */
[----:B--2---:R-:W-:Y:S05]  /*25e00*/  @!P0 BRA `(.L_x_7664) ;  /* 0x0000002800c88947 */ /* 0x004fea0003800000 */
.L_x_7778:
[----:B------:R-:W-:Y:S05]  /*25e10*/  @!P2 BRA `(.L_x_7665) ;  /* 0x000000000004a947 */ /* 0x000fea0003800000 */
[----:B------:R-:W-:Y:S01]  /*25e20*/  BPT.TRAP 0x1 ;  /* 0x000000040000795c */ /* 0x000fe20000300000 */
.L_x_7665:
[----:B------:R-:W3:Y:S01]  /*25e30*/  LDL.LU R4, [R1+0xc] ;  /* 0x00000c0001047983 */ /* 0x000ee20000300800 */
[----:B------:R-:W-:-:S04]  /*25e40*/  VIADD R0, R0, 0x34860 ;  /* 0x0003486000007836 */ /* 0x000fc80000000000 */
[----:B---3--:R-:W-:-:S04]  /*25e50*/  IMAD R4, R4, 0x8, R0 ;  /* 0x0000000804047824 */ /* 0x008fc800078e0200 */
[----:B------:R-:W3:Y:S02]  /*25e60*/  SYNCS.PHASECHK.TRANS64.TRYWAIT P0, [R4+URZ], R5 ;  /* 0x00000005040075a7 */ /* 0x000ee4000800017f */
[----:B---3--:R-:W-:Y:S05]  /*25e70*/  @!P0 BRA `(.L_x_7666) ;  /* 0x0000002800c08947 */ /* 0x008fea0003800000 */
.L_x_7779:
[----:B------:R-:W-:-:S07]  /*25e80*/  LEA R3, R3, R0, 0x3 ;  /* 0x0000000003037211 */ /* 0x000fce00078e18ff */
.L_x_7667:
[----:B----4-:R4:W0:Y:S02]  /*25e90*/  SYNCS.PHASECHK.TRANS64.TRYWAIT P0, [R3+URZ], R2 ;  /* 0x00000002030075a7 */ /* 0x010824000800017f */
[----:B0-----:R-:W-:Y:S05]  /*25ea0*/  @!P0 NANOSLEEP.SYNCS 0x989680 ;  /* 0x009896800000895d */ /* 0x001fea0003900000 */
[----:B------:R-:W0:Y:S02]  /*25eb0*/  @!P0 SYNCS.PHASECHK.TRANS64 P0, [R3+URZ], R2 ;  /* 0x00000002030085a7 */ /* 0x000e24000800007f */
[----:B0-----:R-:W-:Y:S05]  /*25ec0*/  @!P0 BRA `(.L_x_7667) ;  /* 0xfffffffc00f08947 */ /* 0x001fea000383ffff */
.L_x_7290:
[----:B------:R-:W-:Y:S05]  /*25ed0*/  BSYNC B9 ;  /* 0x0000000000097941 */ /* 0x000fea0003800000 */
.L_x_7287:
[----:B------:R-:W-:Y:S05]  /*25ee0*/  EXIT ;  /* 0x000000000000794d */ /* 0x000fea0003800000 */
.L_x_7316:
[----:B0-----:R0:W1:Y:S02]  /*25ef0*/  SYNCS.PHASECHK.TRANS64.TRYWAIT P6, [R3+URZ+0x34890], R0 ;  /* 0x03489000030075a7 */ /* 0x00106400080c017f */
[----:B-1----:R-:W-:Y:S05]  /*25f00*/  @!P6 NANOSLEEP.SYNCS 0x989680 ;  /* 0x009896800000e95d */ /* 0x002fea0003900000 */
[----:B------:R-:W1:Y:S02]  /*25f10*/  @!P6 SYNCS.PHASECHK.TRANS64 P6, [R3+URZ+0x34890], R0 ;  /* 0x034890000300e5a7 */ /* 0x000e6400080c007f */
[----:B-1----:R-:W-:Y:S05]  /*25f20*/  @!P6 BRA `(.L_x_7316) ;  /* 0xfffffffc00f0e947 */ /* 0x002fea000383ffff */
[----:B------:R-:W-:Y:S05]  /*25f30*/  BRA `(.L_x_7668) ;  /* 0xfffffddc00f47947 */ /* 0x000fea000383ffff */
.L_x_7370:
[----:B-1----:R1:W3:Y:S02]  /*25f40*/  SYNCS.PHASECHK.TRANS64.TRYWAIT P4, [R3+URZ+0x34890], R0 ;  /* 0x03489000030075a7 */ /* 0x0022e4000808017f */
[----:B---3--:R-:W-:Y:S05]  /*25f50*/  @!P4 NANOSLEEP.SYNCS 0x989680 ;  /* 0x009896800000c95d */ /* 0x008fea0003900000 */
[----:B------:R-:W3:Y:S02]  /*25f60*/  @!P4 SYNCS.PHASECHK.TRANS64 P4, [R3+URZ+0x34890], R0 ;  /* 0x034890000300c5a7 */ /* 0x000ee4000808007f */
[----:B---3--:R-:W-:Y:S05]  /*25f70*/  @!P4 BRA `(.L_x_7370) ;  /* 0xfffffffc00f0c947 */ /* 0x008fea000383ffff */
[----:B------:R-:W-:Y:S05]  /*25f80*/  BRA `(.L_x_7669) ;  /* 0xfffffe1800807947 */ /* 0x000fea000383ffff */
.L_x_7395:
[----:B-1----:R1:W2:Y:S02]  /*25f90*/  SYNCS.PHASECHK.TRANS64.TRYWAIT P3, [R3+URZ+0x34890], R0 ;  /* 0x03489000030075a7 */ /* 0x0022a4000806017f */
[----:B--2---:R-:W-:Y:S05]  /*25fa0*/  @!P3 NANOSLEEP.SYNCS 0x989680 ;  /* 0x009896800000b95d */ /* 0x004fea0003900000 */
[----:B------:R-:W2:Y:S02]  /*25fb0*/  @!P3 SYNCS.PHASECHK.TRANS64 P3, [R3+URZ+0x34890], R0 ;  /* 0x034890000300b5a7 */ /* 0x000ea4000806007f */
[----:B--2---:R-:W-:Y:S05]  /*25fc0*/  @!P3 BRA `(.L_x_7395) ;  /* 0xfffffffc00f0b947 */ /* 0x004fea000383ffff */
[----:B------:R-:W-:Y:S05]  /*25fd0*/  BRA `(.L_x_7670) ;  /* 0xfffffe4c00bc7947 */ /* 0x000fea000383ffff */
.L_x_7409:
[----:B--2---:R2:W3:Y:S02]  /*25fe0*/  SYNCS.PHASECHK.TRANS64.TRYWAIT P2, [R3+URZ+0x348b0], R0 ;  /* 0x0348b000030075a7 */ /* 0x0044e4000804017f */
[----:B---3--:R-:W-:Y:S05]  /*25ff0*/  @!P2 NANOSLEEP.SYNCS 0x989680 ;  /* 0x009896800000a95d */ /* 0x008fea0003900000 */
[----:B------:R-:W3:Y:S02]  /*26000*/  @!P2 SYNCS.PHASECHK.TRANS64 P2, [R3+URZ+0x348b0], R0 ;  /* 0x0348b0000300a5a7 */ /* 0x000ee4000804007f */
[----:B---3--:R-:W-:Y:S05]  /*26010*/  @!P2 BRA `(.L_x_7409) ;  /* 0xfffffffc00f0a947 */ /* 0x008fea000383ffff */
[----:B------:R-:W-:Y:S05]  /*26020*/  BRA `(.L_x_7671) ;  /* 0xfffffe5800347947 */ /* 0x000fea000383ffff */
.L_x_7425:
[----:B------:R-:W0:Y:S01]  /*26030*/  S2R R5, SR_TID.X ;  /* 0x0000000000057919 */ /* 0x000e220000002100 */
[----:B------:R-:W-:Y:S01]  /*26040*/  BSSY B0, `(.L_x_7672) ;  /* 0x000000c000007945 */ /* 0x000fe20003800000 */
[----:B------:R-:W-:Y:S01]  /*26050*/  IMAD.MOV.U32 R12, RZ, RZ, RZ ;  /* 0x000000ffff0c7224 */ /* 0x000fe200078e00ff */
[----:B------:R-:W-:Y:S01]  /*26060*/  MOV R11, 0x1f ;  /* 0x0000001f000b7802 */ /* 0x000fe20000000f00 */
[----:B------:R-:W-:Y:S02]  /*26070*/  IMAD.MOV.U32 R15, RZ, RZ, -0x1 ;  /* 0xffffffffff0f7424 */ /* 0x000fe400078e00ff */
[----:B0-----:R-:W-:-:S05]  /*26080*/  VIADD R5, R5, 0xffffff80 ;  /* 0xffffff8005057836 */ /* 0x001fca0000000000 */
[----:B------:R-:W-:-:S04]  /*26090*/  SHF.R.S32.HI R4, RZ, 0x1f, R5 ;  /* 0x0000001fff047819 */ /* 0x000fc80000011405 */
[----:B------:R-:W-:-:S04]  /*260a0*/  LEA.HI R4, R4, R5, RZ, 0x7 ;  /* 0x0000000504047211 */ /* 0x000fc800078f38ff */
[----:B------:R-:W-:-:S05]  /*260b0*/  SHF.R.S32.HI R4, RZ, 0x7, R4 ;  /* 0x00000007ff047819 */ /* 0x000fca0000011404 */
[----:B------:R-:W-:-:S07]  /*260c0*/  IMAD.MOV.U32 R13, RZ, RZ, R4 ;  /* 0x000000ffff0d7224 */ /* 0x000fce00078e0004 */
[----:B-----5:R-:W-:Y:S05]  /*260d0*/  WARPSYNC.COLLECTIVE R15, `(.L_x_7673) ;  /* 0x000000000f087348 */ /* 0x020fea0003c00000 */
[----:B------:R0:W1:Y:S02]  /*260e0*/  SHFL.IDX P6, R14, R13, R12, R11 ;  /* 0x0000000c0d0e7389 */ /* 0x00006400000c000b */
[----:B01---5:R-:W-:Y:S01]  /*260f0*/  ENDCOLLECTIVE ;  /* 0x000000000000791b */ /* 0x023fe20003800000 */
.L_x_7673:
[----:B------:R-:W-:Y:S05]  /*26100*/  BSYNC B0 ;  /* 0x0000000000007941 */ /* 0x000fea0003800000 */
.L_x_7672:
[----:B------:R1:W-:Y:S01]  /*26110*/  STL [R1], R14 ;  /* 0x0000000e01007387 */ /* 0x0003e20000100800 */
[----:B------:R-:W-:Y:S05]  /*26120*/  BRA `(.L_x_7674) ;  /* 0xfffffe6400347947 */ /* 0x000fea000383ffff */
.L_x_7435:
[----:B------:R-:W-:Y:S01]  /*26130*/  BSSY B1, `(.L_x_7675) ;  /* 0x0000008000017945 */ /* 0x000fe20003800000 */
[----:B------:R-:W-:Y:S01]  /*26140*/  IMAD.MOV.U32 R13, RZ, RZ, R25 ;  /* 0x000000ffff0d7224 */ /* 0x000fe200078e0019 */
[----:B------:R-:W-:Y:S01]  /*26150*/  MOV R11, 0x181f ;  /* 0x0000181f000b7802 */ /* 0x000fe20000000f00 */
[----:B------:R-:W-:Y:S02]  /*26160*/  IMAD.MOV.U32 R12, RZ, RZ, RZ ;  /* 0x000000ffff0c7224 */ /* 0x000fe400078e00ff */
[----:B------:R-:W-:-:S07]  /*26170*/  IMAD.MOV.U32 R15, RZ, RZ, -0x1 ;  /* 0xffffffffff0f7424 */ /* 0x000fce00078e00ff */
[----:B-1----:R-:W-:Y:S05]  /*26180*/  WARPSYNC.COLLECTIVE R15, `(.L_x_7676) ;  /* 0x000000000f087348 */ /* 0x002fea0003c00000 */
[----:B-1----:R0:W1:Y:S02]  /*26190*/  SHFL.IDX P6, R14, R13, R12, R11 ;  /* 0x0000000c0d0e7389 */ /* 0x00206400000c000b */
[----:B01----:R-:W-:Y:S01]  /*261a0*/  ENDCOLLECTIVE ;  /* 0x000000000000791b */ /* 0x003fe20003800000 */
.L_x_7676:
[----:B------:R-:W-:Y:S05]  /*261b0*/  BSYNC B1 ;  /* 0x0000000000017941 */ /* 0x000fea0003800000 */
.L_x_7675:
        /* <DEDUP_REMOVED lines=8> */
.L_x_7677:
[----:B------:R-:W-:Y:S01]  /*26240*/  MOV R13, R27 ;  /* 0x0000001b000d7202 */ /* 0x000fe20000000f00 */
[----:B------:R-:W-:-:S07]  /*26250*/  IMAD.MOV.U32 R3, RZ, RZ, R14 ;  /* 0x000000ffff037224 */ /* 0x000fce00078e000e */
[----:B------:R-:W-:Y:S05]  /*26260*/  WARPSYNC.COLLECTIVE R15, `(.L_x_7678) ;  /* 0x000000000f087348 */ /* 0x000fea0003c00000 */
[----:B------:R0:W1:Y:S02]  /*26270*/  SHFL.IDX P6, R14, R13, R12, R11 ;  /* 0x0000000c0d0e7389 */ /* 0x00006400000c000b */
[----:B01----:R-:W-:Y:S01]  /*26280*/  ENDCOLLECTIVE ;  /* 0x000000000000791b */ /* 0x003fe20003800000 */
.L_x_7678:
[----:B------:R-:W-:Y:S02]  /*26290*/  IMAD.MOV.U32 R13, RZ, RZ, R26 ;  /* 0x000000ffff0d7224 */ /* 0x000fe400078e001a */
[----:B------:R-:W-:-:S07]  /*262a0*/  IMAD.MOV.U32 R4, RZ, RZ, R14 ;  /* 0x000000ffff047224 */ /* 0x000fce00078e000e */
[----:B------:R-:W-:Y:S05]  /*262b0*/  WARPSYNC.COLLECTIVE R15, `(.L_x_7679) ;  /* 0x000000000f087348 */ /* 0x000fea0003c00000 */
[----:B------:R0:W1:Y:S02]  /*262c0*/  SHFL.IDX P6, R14, R13, R12, R11 ;  /* 0x0000000c0d0e7389 */ /* 0x00006400000c000b */
[----:B01----:R-:W-:Y:S01]  /*262d0*/  ENDCOLLECTIVE ;  /* 0x000000000000791b */ /* 0x003fe20003800000 */
.L_x_7679:
[----:B------:R-:W-:Y:S05]  /*262e0*/  BRA `(.L_x_7680) ;  /* 0xfffffe6800507947 */ /* 0x000fea000383ffff */
.L_x_7439:
[----:B0-----:R0:W1:Y:S02]  /*262f0*/  SYNCS.PHASECHK.TRANS64.TRYWAIT P0, [R2+URZ+0x34800], R5 ;  /* 0x03480005020075a7 */ /* 0x001064000800017f */
[----:B-1----:R-:W-:Y:S05]  /*26300*/  @!P0 NANOSLEEP.SYNCS 0x989680 ;  /* 0x009896800000895d */ /* 0x002fea0003900000 */
[----:B------:R-:W1:Y:S02]  /*26310*/  @!P0 SYNCS.PHASECHK.TRANS64 P0, [R2+URZ+0x34800], R5 ;  /* 0x03480005020085a7 */ /* 0x000e64000800007f */
[----:B-1----:R-:W-:Y:S05]  /*26320*/  @!P0 BRA `(.L_x_7439) ;  /* 0xfffffffc00f08947 */ /* 0x002fea000383ffff */
[----:B------:R-:W-:Y:S05]  /*26330*/  BRA `(.L_x_7681) ;  /* 0xfffffe6c004c7947 */ /* 0x000fea000383ffff */
.L_x_7455:
[----:B------:R-:W-:Y:S01]  /*26340*/  BSSY B1, `(.L_x_7682) ;  /* 0x0000008000017945 */ /* 0x000fe20003800000 */
[----:B------:R-:W-:Y:S01]  /*26350*/  IMAD.MOV.U32 R13, RZ, RZ, R25 ;  /* 0x000000ffff0d7224 */ /* 0x000fe200078e0019 */
[----:B------:R-:W-:Y:S01]  /*26360*/  MOV R12, RZ ;  /* 0x000000ff000c7202 */ /* 0x000fe20000000f00 */
[----:B------:R-:W-:Y:S02]  /*26370*/  IMAD.MOV.U32 R11, RZ, RZ, 0x181f ;  /* 0x0000181fff0b7424 */ /* 0x000fe400078e00ff */
[----:B------:R-:W-:-:S07]  /*26380*/  IMAD.MOV.U32 R15, RZ, RZ, -0x1 ;  /* 0xffffffffff0f7424 */ /* 0x000fce00078e00ff */
[----:B-1----:R-:W-:Y:S05]  /*26390*/  WARPSYNC.COLLECTIVE R15, `(.L_x_7683) ;  /* 0x000000000f087348 */ /* 0x002fea0003c00000 */
[----:B-1----:R0:W1:Y:S02]  /*263a0*/  SHFL.IDX P6, R14, R13, R12, R11 ;  /* 0x0000000c0d0e7389 */ /* 0x00206400000c000b */
[----:B01----:R-:W-:Y:S01]  /*263b0*/  ENDCOLLECTIVE ;  /* 0x000000000000791b */ /* 0x003fe20003800000 */
.L_x_7683:
[----:B------:R-:W-:Y:S05]  /*263c0*/  BSYNC B1 ;  /* 0x0000000000017941 */ /* 0x000fea0003800000 */
.L_x_7682:
        /* <DEDUP_REMOVED lines=8> */
.L_x_7684:
[----:B------:R-:W-:Y:S01]  /*26450*/  IMAD.MOV.U32 R13, RZ, RZ, R27 ;  /* 0x000000ffff0d7224 */ /* 0x000fe200078e001b */
[----:B------:R-:W-:-:S07]  /*26460*/  MOV R3, R14 ;  /* 0x0000000e00037202 */ /* 0x000fce0000000f00 */
[----:B------:R-:W-:Y:S05]  /*26470*/  WARPSYNC.COLLECTIVE R15, `(.L_x_7685) ;  /* 0x000000000f087348 */ /* 0x000fea0003c00000 */
[----:B------:R0:W1:Y:S02]  /*26480*/  SHFL.IDX P6, R14, R13, R12, R11 ;  /* 0x0000000c0d0e7389 */ /* 0x00006400000c000b */
[----:B01----:R-:W-:Y:S01]  /*26490*/  ENDCOLLECTIVE ;  /* 0x000000000000791b */ /* 0x003fe20003800000 */
.L_x_7685:
[----:B------:R-:W-:Y:S02]  /*264a0*/  IMAD.MOV.U32 R13, RZ, RZ, R26 ;  /* 0x000000ffff0d7224 */ /* 0x000fe400078e001a */
[----:B------:R-:W-:-:S07]  /*264b0*/  IMAD.MOV.U32 R20, RZ, RZ, R14 ;  /* 0x000000ffff147224 */ /* 0x000fce00078e000e */
[----:B------:R-:W-:Y:S05]  /*264c0*/  WARPSYNC.COLLECTIVE R15, `(.L_x_7686) ;  /* 0x000000000f087348 */ /* 0x000fea0003c00000 */
[----:B------:R0:W1:Y:S02]  /*264d0*/  SHFL.IDX P6, R14, R13, R12, R11 ;  /* 0x0000000c0d0e7389 */ /* 0x00006400000c000b */
[----:B01----:R-:W-:Y:S01]  /*264e0*/  ENDCOLLECTIVE ;  /* 0x000000000000791b */ /* 0x003fe20003800000 */
.L_x_7686:
[----:B------:R-:W-:Y:S05]  /*264f0*/  BRA `(.L_x_7687) ;  /* 0xfffffe8000707947 */ /* 0x000fea000383ffff */
.L_x_7459:
[----:B0-----:R0:W1:Y:S02]  /*26500*/  SYNCS.PHASECHK.TRANS64.TRYWAIT P4, [R2+URZ+0x34800], R27 ;  /* 0x0348001b020075a7 */ /* 0x001064000808017f */
[----:B-1----:R-:W-:Y:S05]  /*26510*/  @!P4 NANOSLEEP.SYNCS 0x989680 ;  /* 0x009896800000c95d */ /* 0x002fea0003900000 */
[----:B------:R-:W1:Y:S02]  /*26520*/  @!P4 SYNCS.PHASECHK.TRANS64 P4, [R2+URZ+0x34800], R27 ;  /* 0x0348001b0200c5a7 */ /* 0x000e64000808007f */
[----:B-1----:R-:W-:Y:S05]  /*26530*/  @!P4 BRA `(.L_x_7459) ;  /* 0xfffffffc00f0c947 */ /* 0x002fea000383ffff */
[----:B------:R-:W-:Y:S05]  /*26540*/  BRA `(.L_x_7688) ;  /* 0xfffffe8400647947 */ /* 0x000fea000383ffff */
.L_x_7469:
[----:B-1----:R1:W2:Y:S02]  /*26550*/  SYNCS.PHASECHK.TRANS64.TRYWAIT P2, [R0+URZ+0x34830], R3 ;  /* 0x03483003000075a7 */ /* 0x0022a4000804017f */
[----:B--2---:R-:W-:Y:S05]  /*26560*/  @!P2 NANOSLEEP.SYNCS 0x989680 ;  /* 0x009896800000a95d */ /* 0x004fea0003900000 */
[----:B------:R-:W2:Y:S02]  /*26570*/  @!P2 SYNCS.PHASECHK.TRANS64 P2, [R0+URZ+0x34830], R3 ;  /* 0x034830030000a5a7 */ /* 0x000ea4000804007f */
[----:B--2---:R-:W-:Y:S05]  /*26580*/  @!P2 BRA `(.L_x_7469) ;  /* 0xfffffffc00f0a947 */ /* 0x004fea000383ffff */
[----:B------:R-:W-:Y:S05]  /*26590*/  BRA `(.L_x_7468) ;  /* 0xfffffea000387947 */ /* 0x000fea000383ffff */
.L_x_7475:
[----:B-1----:R1:W2:Y:S02]  /*265a0*/  SYNCS.PHASECHK.TRANS64.TRYWAIT P3, [R8+URZ+0x34830], R9 ;  /* 0x03483009080075a7 */ /* 0x0022a4000806017f */
[----:B--2---:R-:W-:Y:S05]  /*265b0*/  @!P3 NANOSLEEP.SYNCS 0x989680 ;  /* 0x009896800000b95d */ /* 0x004fea0003900000 */
[----:B------:R-:W2:Y:S02]  /*265c0*/  @!P3 SYNCS.PHASECHK.TRANS64 P3, [R8+URZ+0x34830], R9 ;  /* 0x034830090800b5a7 */ /* 0x000ea4000806007f */
[----:B--2---:R-:W-:Y:S05]  /*265d0*/  @!P3 BRA `(.L_x_7475) ;  /* 0xfffffffc00f0b947 */ /* 0x004fea000383ffff */
[----:B------:R-:W-:Y:S05]  /*265e0*/  BRA `(.L_x_7474) ;  /* 0xfffffefc00687947 */ /* 0x000fea000383ffff */
.L_x_7479:
[----:B-1----:R1:W2:Y:S02]  /*265f0*/  SYNCS.PHASECHK.TRANS64.TRYWAIT P2, [R8+URZ+0x34850], R6 ;  /* 0x03485006080075a7 */ /* 0x0022a4000804017f */
[----:B--2---:R-:W-:Y:S05]  /*26600*/  @!P2 NANOSLEEP.SYNCS 0x989680 ;  /* 0x009896800000a95d */ /* 0x004fea0003900000 */
[----:B------:R-:W2:Y:S02]  /*26610*/  @!P2 SYNCS.PHASECHK.TRANS64 P2, [R8+URZ+0x34850], R6 ;  /* 0x034850060800a5a7 */ /* 0x000ea4000804007f */
[----:B--2---:R-:W-:Y:S05]  /*26620*/  @!P2 BRA `(.L_x_7479) ;  /* 0xfffffffc00f0a947 */ /* 0x004fea000383ffff */
[----:B------:R-:W-:Y:S05]  /*26630*/  BRA `(.L_x_7476) ;  /* 0xffffff3000a07947 */ /* 0x000fea000383ffff */
.L_x_7484:
[----:B-1----:R1:W2:Y:S02]  /*26640*/  SYNCS.PHASECHK.TRANS64.TRYWAIT P0, [R12+URZ+0x34850], R3 ;  /* 0x034850030c0075a7 */ /* 0x0022a4000800017f */
[----:B--2---:R-:W-:Y:S05]  /*26650*/  @!P0 NANOSLEEP.SYNCS 0x989680 ;  /* 0x009896800000895d */ /* 0x004fea0003900000 */
[----:B------:R-:W2:Y:S02]  /*26660*/  @!P0 SYNCS.PHASECHK.TRANS64 P0, [R12+URZ+0x34850], R3 ;  /* 0x034850030c0085a7 */ /* 0x000ea4000800007f */
[----:B--2---:R-:W-:Y:S05]  /*26670*/  @!P0 BRA `(.L_x_7484) ;  /* 0xfffffffc00f08947 */ /* 0x004fea000383ffff */
[----:B------:R-:W-:Y:S05]  /*26680*/  BRA `(.L_x_7483) ;  /* 0xffffff5400d87947 */ /* 0x000fea000383ffff */
.L_x_7498:
[----:B------:R-:W-:Y:S01]  /*26690*/  MOV R13, R4 ;  /* 0x00000004000d7202 */ /* 0x000fe20000000f00 */
[----:B------:R-:W-:Y:S02]  /*266a0*/  IMAD.MOV.U32 R12, RZ, RZ, RZ ;  /* 0x000000ffff0c7224 */ /* 0x000fe400078e00ff */
[----:B------:R-:W-:Y:S02]  /*266b0*/  IMAD.MOV.U32 R11, RZ, RZ, 0x181f ;  /* 0x0000181fff0b7424 */ /* 0x000fe400078e00ff */
[----:B------:R-:W-:-:S07]  /*266c0*/  IMAD.MOV.U32 R15, RZ, RZ, -0x1 ;  /* 0xffffffffff0f7424 */ /* 0x000fce00078e00ff */
[----:B------:R-:W-:Y:S05]  /*266d0*/  WARPSYNC.COLLECTIVE R15, `(.L_x_7689) ;  /* 0x000000000f087348 */ /* 0x000fea0003c00000 */
[----:B------:R0:W1:Y:S02]  /*266e0*/  SHFL.IDX P6, R14, R13, R12, R11 ;  /* 0x0000000c0d0e7389 */ /* 0x00006400000c000b */
[----:B01----:R-:W-:Y:S01]  /*266f0*/  ENDCOLLECTIVE ;  /* 0x000000000000791b */ /* 0x003fe20003800000 */
.L_x_7689:
[----:B------:R-:W-:Y:S01]  /*26700*/  IMAD.MOV.U32 R13, RZ, RZ, R3 ;  /* 0x000000ffff0d7224 */ /* 0x000fe200078e0003 */
[----:B------:R-:W-:-:S07]  /*26710*/  MOV R0, R14 ;  /* 0x0000000e00007202 */ /* 0x000fce0000000f00 */
[----:B------:R-:W-:Y:S05]  /*26720*/  WARPSYNC.COLLECTIVE R15, `(.L_x_7690) ;  /* 0x000000000f087348 */ /* 0x000fea0003c00000 */
[----:B------:R0:W1:Y:S02]  /*26730*/  SHFL.IDX P6, R14, R13, R12, R11 ;  /* 0x0000000c0d0e7389 */ /* 0x00006400000c000b */
[----:B01----:R-:W-:Y:S01]  /*26740*/  ENDCOLLECTIVE ;  /* 0x000000000000791b */ /* 0x003fe20003800000 */
.L_x_7690:
[----:B------:R-:W-:Y:S05]  /*26750*/  BRA `(.L_x_7691) ;  /* 0xffffff8000087947 */ /* 0x000fea000383ffff */
.L_x_7501:
[----:B------:R-:W-:Y:S01]  /*26760*/  BSSY B1, `(.L_x_7692) ;  /* 0x0000008000017945 */ /* 0x000fe20003800000 */
[----:B------:R-:W-:Y:S01]  /*26770*/  IMAD.MOV.U32 R13, RZ, RZ, R4 ;  /* 0x000000ffff0d7224 */ /* 0x000fe200078e0004 */
[----:B---3--:R-:W-:Y:S01]  /*26780*/  MOV R11, 0x181f ;  /* 0x0000181f000b7802 */ /* 0x008fe20000000f00 */
[----:B------:R-:W-:Y:S02]  /*26790*/  IMAD.MOV.U32 R12, RZ, RZ, 0x1 ;  /* 0x00000001ff0c7424 */ /* 0x000fe400078e00ff */
[----:B------:R-:W-:-:S07]  /*267a0*/  IMAD.MOV.U32 R15, RZ, RZ, -0x1 ;  /* 0xffffffffff0f7424 */ /* 0x000fce00078e00ff */
[----:B012---:R-:W-:Y:S05]  /*267b0*/  WARPSYNC.COLLECTIVE R15, `(.L_x_7693) ;  /* 0x000000000f087348 */ /* 0x007fea0003c00000 */
[----:B--2---:R2:W3:Y:S02]  /*267c0*/  SHFL.IDX P6, R14, R13, R12, R11 ;  /* 0x0000000c0d0e7389 */ /* 0x0044e400000c000b */
[----:B0123--:R-:W-:Y:S01]  /*267d0*/  ENDCOLLECTIVE ;  /* 0x000000000000791b */ /* 0x00ffe20003800000 */
.L_x_7693:
[----:B------:R-:W-:Y:S05]  /*267e0*/  BSYNC B1 ;  /* 0x0000000000017941 */ /* 0x000fea0003800000 */
.L_x_7692:
        /* <DEDUP_REMOVED lines=8> */
.L_x_7694:
[----:B------:R-:W-:Y:S05]  /*26870*/  BRA `(.L_x_7695) ;  /* 0xffffff80000c7947 */ /* 0x000fea000383ffff */
.L_x_7504:
[----:B------:R-:W-:Y:S01]  /*26880*/  BSSY B1, `(.L_x_7696) ;  /* 0x0000008000017945 */ /* 0x000fe20003800000 */
[----:B------:R-:W-:Y:S01]  /*26890*/  IMAD.MOV.U32 R13, RZ, RZ, R4 ;  /* 0x000000ffff0d7224 */ /* 0x000fe200078e0004 */
[----:B------:R-:W-:Y:S01]  /*268a0*/  MOV R12, 0x2 ;  /* 0x00000002000c7802 */ /* 0x000fe20000000f00 */
[----:B---3--:R-:W-:Y:S02]  /*268b0*/  IMAD.MOV.U32 R11, RZ, RZ, 0x181f ;  /* 0x0000181fff0b7424 */ /* 0x008fe400078e00ff */
[----:B------:R-:W-:-:S07]  /*268c0*/  IMAD.MOV.U32 R15, RZ, RZ, -0x1 ;  /* 0xffffffffff0f7424 */ /* 0x000fce00078e00ff */
[----:B012-4-:R-:W-:Y:S05]  /*268d0*/  WARPSYNC.COLLECTIVE R15, `(.L_x_7697) ;  /* 0x000000000f087348 */ /* 0x017fea0003c00000 */
[----:B--2---:R2:W3:Y:S02]  /*268e0*/  SHFL.IDX P6, R14, R13, R12, R11 ;  /* 0x0000000c0d0e7389 */ /* 0x0044e400000c000b */
[----:B01234-:R-:W-:Y:S01]  /*268f0*/  ENDCOLLECTIVE ;  /* 0x000000000000791b */ /* 0x01ffe20003800000 */
.L_x_7697:
[----:B------:R-:W-:Y:S05]  /*26900*/  BSYNC B1 ;  /* 0x0000000000017941 */ /* 0x000fea0003800000 */
.L_x_7696:
        /* <DEDUP_REMOVED lines=8> */
.L_x_7698:
[----:B------:R-:W-:Y:S05]  /*26990*/  BRA `(.L_x_7699) ;  /* 0xffffff8000107947 */ /* 0x000fea000383ffff */
.L_x_7507:
[----:B------:R-:W-:Y:S01]  /*269a0*/  BSSY B1, `(.L_x_7700) ;  /* 0x0000008000017945 */ /* 0x000fe20003800000 */
[----:B------:R-:W-:Y:S01]  /*269b0*/  MOV R13, R4 ;  /* 0x00000004000d7202 */ /* 0x000fe20000000f00 */
[----:B------:R-:W-:Y:S02]  /*269c0*/  IMAD.MOV.U32 R12, RZ, RZ, 0x3 ;  /* 0x00000003ff0c7424 */ /* 0x000fe400078e00ff */
[----:B---3--:R-:W-:Y:S02]  /*269d0*/  IMAD.MOV.U32 R11, RZ, RZ, 0x181f ;  /* 0x0000181fff0b7424 */ /* 0x008fe400078e00ff */
[----:B------:R-:W-:-:S07]  /*269e0*/  IMAD.MOV.U32 R15, RZ, RZ, -0x1 ;  /* 0xffffffffff0f7424 */ /* 0x000fce00078e00ff */
[----:B012-4-:R-:W-:Y:S05]  /*269f0*/  WARPSYNC.COLLECTIVE R15, `(.L_x_7701) ;  /* 0x000000000f087348 */ /* 0x017fea0003c00000 */
[----:B--2---:R2:W3:Y:S02]  /*26a00*/  SHFL.IDX P6, R14, R13, R12, R11 ;  /* 0x0000000c0d0e7389 */ /* 0x0044e400000c000b */
[----:B01234-:R-:W-:Y:S01]  /*26a10*/  ENDCOLLECTIVE ;  /* 0x000000000000791b */ /* 0x01ffe20003800000 */
.L_x_7701:
[----:B------:R-:W-:Y:S05]  /*26a20*/  BSYNC B1 ;  /* 0x0000000000017941 */ /* 0x000fea0003800000 */
.L_x_7700:
        /* <DEDUP_REMOVED lines=8> */
.L_x_7702:
[----:B------:R-:W-:Y:S05]  /*26ab0*/  BRA `(.L_x_7703) ;  /* 0xffffff8000147947 */ /* 0x000fea000383ffff */
.L_x_7524:
[----:B------:R-:W0:Y:S01]  /*26ac0*/  S2R R7, SR_TID.X ;  /* 0x0000000000077919 */ /* 0x000e220000002100 */
[----:B------:R-:W-:Y:S01]  /*26ad0*/  BSSY B1, `(.L_x_7704) ;  /* 0x000000a000017945 */ /* 0x000fe20003800000 */
[----:B------:R-:W-:Y:S01]  /*26ae0*/  IMAD.MOV.U32 R12, RZ, RZ, RZ ;  /* 0x000000ffff0c7224 */ /* 0x000fe200078e00ff */
[----:B------:R-:W-:Y:S01]  /*26af0*/  MOV R15, 0xffffffff ;  /* 0xffffffff000f7802 */ /* 0x000fe20000000f00 */
[----:B------:R-:W-:Y:S01]  /*26b00*/  IMAD.MOV.U32 R11, RZ, RZ, 0x1f ;  /* 0x0000001fff0b7424 */ /* 0x000fe200078e00ff */
[----:B0-----:R-:W-:-:S04]  /*26b10*/  SHF.R.U32.HI R7, RZ, 0x5, R7 ;  /* 0x00000005ff077819 */ /* 0x001fc80000011607 */
[----:B------:R-:W-:-:S05]  /*26b20*/  LOP3.LUT R7, R7, 0x3, RZ, 0xc0, !PT ;  /* 0x0000000307077812 */ /* 0x000fca00078ec0ff */
[----:B------:R-:W-:-:S07]  /*26b30*/  IMAD.MOV.U32 R13, RZ, RZ, R7 ;  /* 0x000000ffff0d7224 */ /* 0x000fce00078e0007 */
[----:B------:R-:W-:Y:S05]  /*26b40*/  WARPSYNC.COLLECTIVE R15, `(.L_x_7705) ;  /* 0x000000000f087348 */ /* 0x000fea0003c00000 */
[----:B------:R0:W1:Y:S02]  /*26b50*/  SHFL.IDX P6, R14, R13, R12, R11 ;  /* 0x0000000c0d0e7389 */ /* 0x00006400000c000b */
[----:B01----:R-:W-:Y:S01]  /*26b60*/  ENDCOLLECTIVE ;  /* 0x000000000000791b */ /* 0x003fe20003800000 */
.L_x_7705:
[----:B------:R-:W-:Y:S05]  /*26b70*/  BSYNC B1 ;  /* 0x0000000000017941 */ /* 0x000fea0003800000 */
.L_x_7704:
[----:B------:R-:W-:Y:S05]  /*26b80*/  BRA `(.L_x_7706) ;  /* 0xffffff9400087947 */ /* 0x000fea000383ffff */
.L_x_7526:
[----:B------:R-:W-:Y:S01]  /*26b90*/  BSSY B1, `(.L_x_7707) ;  /* 0x0000006000017945 */ /* 0x000fe20003800000 */
[----:B------:R-:W-:-:S07]  /*26ba0*/  IMAD.MOV.U32 R15, RZ, RZ, -0x1 ;  /* 0xffffffffff0f7424 */ /* 0x000fce00078e00ff */
[----:B0-----:R-:W-:Y:S05]  /*26bb0*/  WARPSYNC.COLLECTIVE R15, `(.L_x_7708) ;  /* 0x000000000f0c7348 */ /* 0x001fea0003c00000 */
[----:B------:R-:W-:Y:S02]  /*26bc0*/  ELECT P6, UR62, PT ;  /* 0x00000000003e782f */ /* 0x000fe400038c0000 */
[----:B------:R-:W-:Y:S01]  /*26bd0*/  MOV R14, UR62 ;  /* 0x0000003e000e7c02 */ /* 0x000fe20008000f00 */
[----:B0-----:R-:W-:Y:S10]  /*26be0*/  ENDCOLLECTIVE ;  /* 0x000000000000791b */ /* 0x001ff40003800000 */
.L_x_7708:
[----:B------:R-:W-:Y:S05]  /*26bf0*/  BSYNC B1 ;  /* 0x0000000000017941 */ /* 0x000fea0003800000 */
.L_x_7707:
[----:B------:R-:W-:Y:S01]  /*26c00*/  PLOP3.LUT P1, PT, P6, PT, PT, 0x80, 0x0 ;  /* 0x000000000000781c */ /* 0x000fe2000372f070 */
[----:B------:R-:W-:-:S12]  /*26c10*/  BRA `(.L_x_7525) ;  /* 0xffffff9000fc7947 */ /* 0x000fd8000383ffff */
.L_x_7528:
[----:B0-----:R-:W2:Y:S02]  /*26c20*/  LDL R3, [R1+0x8] ;  /* 0x0000080001037983 */ /* 0x001ea40000100800 */
[----:B--2---:R0:W1:Y:S02]  /*26c30*/  SYNCS.PHASECHK.TRANS64.TRYWAIT P0, [R3+URZ+0x34820], R2 ;  /* 0x03482002030075a7 */ /* 0x004064000800017f */
[----:B-1----:R-:W-:Y:S05]  /*26c40*/  @!P0 NANOSLEEP.SYNCS 0x989680 ;  /* 0x009896800000895d */ /* 0x002fea0003900000 */
[----:B------:R-:W1:Y:S02]  /*26c50*/  @!P0 SYNCS.PHASECHK.TRANS64 P0, [R3+URZ+0x34820], R2 ;  /* 0x03482002030085a7 */ /* 0x000e64000800007f */
[----:B-1----:R-:W-:Y:S05]  /*26c60*/  @!P0 BRA `(.L_x_7528) ;  /* 0xfffffffc00ec8947 */ /* 0x002fea000383ffff */
[----:B------:R-:W-:Y:S05]  /*26c70*/  BRA `(.L_x_7709) ;  /* 0xffffff94000c7947 */ /* 0x000fea000383ffff */
.L_x_7532:
[----:B0-----:R0:W1:Y:S02]  /*26c80*/  SYNCS.PHASECHK.TRANS64.TRYWAIT P0, [R5+URZ+0x348a0], R8 ;  /* 0x0348a008050075a7 */ /* 0x001064000800017f */
[----:B-1----:R-:W-:Y:S05]  /*26c90*/  @!P0 NANOSLEEP.SYNCS 0x989680 ;  /* 0x009896800000895d */ /* 0x002fea0003900000 */
[----:B------:R-:W1:Y:S02]  /*26ca0*/  @!P0 SYNCS.PHASECHK.TRANS64 P0, [R5+URZ+0x348a0], R8 ;  /* 0x0348a008050085a7 */ /* 0x000e64000800007f */
[----:B-1----:R-:W-:Y:S05]  /*26cb0*/  @!P0 BRA `(.L_x_7532) ;  /* 0xfffffffc00f08947 */ /* 0x002fea000383ffff */
[----:B------:R-:W-:Y:S05]  /*26cc0*/  BRA `(.L_x_7710) ;  /* 0xffffff9400307947 */ /* 0x000fea000383ffff */
.L_x_7538:
[----:B-1----:R1:W2:Y:S02]  /*26cd0*/  SYNCS.PHASECHK.TRANS64.TRYWAIT P0, [R5+URZ+0x348c0], R8 ;  /* 0x0348c008050075a7 */ /* 0x0022a4000800017f */
[----:B--2---:R-:W-:Y:S05]  /*26ce0*/  @!P0 NANOSLEEP.SYNCS 0x989680 ;  /* 0x009896800000895d */ /* 0x004fea0003900000 */
[----:B------:R-:W2:Y:S02]  /*26cf0*/  @!P0 SYNCS.PHASECHK.TRANS64 P0, [R5+URZ+0x348c0], R8 ;  /* 0x0348c008050085a7 */ /* 0x000ea4000800007f */
[----:B--2---:R-:W-:Y:S05]  /*26d00*/  @!P0 BRA `(.L_x_7538) ;  /* 0xfffffffc00f08947 */ /* 0x004fea000383ffff */
[----:B------:R-:W-:Y:S05]  /*26d10*/  BRA `(.L_x_7711) ;  /* 0xffffff9400f07947 */ /* 0x000fea000383ffff */
.L_x_7546:
[----:B0-----:R0:W1:Y:S02]  /*26d20*/  SYNCS.PHASECHK.TRANS64.TRYWAIT P0, [R6+URZ+0x348a0], R5 ;  /* 0x0348a005060075a7 */ /* 0x001064000800017f */
[----:B-1----:R-:W-:Y:S05]  /*26d30*/  @!P0 NANOSLEEP.SYNCS 0x989680 ;  /* 0x009896800000895d */ /* 0x002fea0003900000 */
[----:B------:R-:W1:Y:S02]  /*26d40*/  @!P0 SYNCS.PHASECHK.TRANS64 P0, [R6+URZ+0x348a0], R5 ;  /* 0x0348a005060085a7 */ /* 0x000e64000800007f */
[----:B-1----:R-:W-:Y:S05]  /*26d50*/  @!P0 BRA `(.L_x_7546) ;  /* 0xfffffffc00f08947 */ /* 0x002fea000383ffff */
[----:B------:R-:W-:Y:S05]  /*26d60*/  BRA `(.L_x_7712) ;  /* 0xffffff9c00007947 */ /* 0x000fea000383ffff */
.L_x_7552:
[----:B-1----:R1:W2:Y:S02]  /*26d70*/  SYNCS.PHASECHK.TRANS64.TRYWAIT P0, [R6+URZ+0x348c0], R5 ;  /* 0x0348c005060075a7 */ /* 0x0022a4000800017f */
[----:B--2---:R-:W-:Y:S05]  /*26d80*/  @!P0 NANOSLEEP.SYNCS 0x989680 ;  /* 0x009896800000895d */ /* 0x004fea0003900000 */
[----:B------:R-:W2:Y:S02]  /*26d90*/  @!P0 SYNCS.PHASECHK.TRANS64 P0, [R6+URZ+0x348c0], R5 ;  /* 0x0348c005060085a7 */ /* 0x000ea4000800007f */
[----:B--2---:R-:W-:Y:S05]  /*26da0*/  @!P0 BRA `(.L_x_7552) ;  /* 0xfffffffc00f08947 */ /* 0x004fea000383ffff */
[----:B------:R-:W-:Y:S05]  /*26db0*/  BRA `(.L_x_7713) ;  /* 0xffffff9c00bc7947 */ /* 0x000fea000383ffff */
.L_x_7566:
        /* <DEDUP_REMOVED lines=11> */
.L_x_7715:
[----:B------:R-:W-:Y:S05]  /*26e70*/  BSYNC B0 ;  /* 0x0000000000007941 */ /* 0x000fea0003800000 */
.L_x_7714:
[----:B------:R-:W-:Y:S05]  /*26e80*/  BRA `(.L_x_7716) ;  /* 0xffffffa800307947 */ /* 0x000fea000383ffff */
.L_x_7568:
[----:B------:R-:W-:Y:S01]  /*26e90*/  BSSY B0, `(.L_x_7717) ;  /* 0x0000006000007945 */ /* 0x000fe20003800000 */
[----:B------:R-:W-:-:S07]  /*26ea0*/  IMAD.MOV.U32 R15, RZ, RZ, -0x1 ;  /* 0xffffffffff0f7424 */ /* 0x000fce00078e00ff */
[----:B0-----:R-:W-:Y:S05]  /*26eb0*/  WARPSYNC.COLLECTIVE R15, `(.L_x_7718) ;  /* 0x000000000f0c7348 */ /* 0x001fea0003c00000 */
[----:B------:R-:W-:Y:S02]  /*26ec0*/  ELECT P6, UR62, PT ;  /* 0x00000000003e782f */ /* 0x000fe400038c0000 */
[----:B------:R-:W-:Y:S01]  /*26ed0*/  MOV R14, UR62 ;  /* 0x0000003e000e7c02 */ /* 0x000fe20008000f00 */
[----:B0-----:R-:W-:Y:S10]  /*26ee0*/  ENDCOLLECTIVE ;  /* 0x000000000000791b */ /* 0x001ff40003800000 */
.L_x_7718:
[----:B------:R-:W-:Y:S05]  /*26ef0*/  BSYNC B0 ;  /* 0x0000000000007941 */ /* 0x000fea0003800000 */
.L_x_7717:
[----:B------:R-:W-:Y:S05]  /*26f00*/  BRA `(.L_x_7719) ;  /* 0xffffffa8003c7947 */ /* 0x000fea000383ffff */
.L_x_7570:
[----:B0-----:R0:W1:Y:S02]  /*26f10*/  SYNCS.PHASECHK.TRANS64.TRYWAIT P0, [R0+URZ+0x34840], R2 ;  /* 0x03484002000075a7 */ /* 0x001064000800017f */
[----:B-1----:R-:W-:Y:S05]  /*26f20*/  @!P0 NANOSLEEP.SYNCS 0x989680 ;  /* 0x009896800000895d */ /* 0x002fea0003900000 */
[----:B------:R-:W1:Y:S02]  /*26f30*/  @!P0 SYNCS.PHASECHK.TRANS64 P0, [R0+URZ+0x34840], R2 ;  /* 0x03484002000085a7 */ /* 0x000e64000800007f */
[----:B-1----:R-:W-:Y:S05]  /*26f40*/  @!P0 BRA `(.L_x_7570) ;  /* 0xfffffffc00f08947 */ /* 0x002fea000383ffff */
[----:B------:R-:W-:Y:S05]  /*26f50*/  BRA `(.L_x_7720) ;  /* 0xffffffa800ac7947 */ /* 0x000fea000383ffff */
.L_x_7574:
[----:B------:R-:W2:Y:S01]  /*26f60*/  LDL.LU R11, [R1+0x58] ;  /* 0x00005800010b7983 */ /* 0x000ea20000300800 */
[----:B------:R-:W-:Y:S01]  /*26f70*/  IMAD.MOV.U32 R13, RZ, RZ, R3 ;  /* 0x000000ffff0d7224 */ /* 0x000fe200078e0003 */
[----:B------:R-:W-:Y:S01]  /*26f80*/  MOV R12, RZ ;  /* 0x000000ff000c7202 */ /* 0x000fe20000000f00 */
[----:B------:R-:W-:Y:S02]  /*26f90*/  IMAD.MOV.U32 R15, RZ, RZ, -0x1 ;  /* 0xffffffffff0f7424 */ /* 0x000fe400078e00ff */
[----:B------:R-:W-:-:S05]  /*26fa0*/  IMAD.IADD R0, R10, 0x1, R17 ;  /* 0x000000010a007824 */ /* 0x000fca00078e0211 */
[----:B------:R-:W-:Y:S01]  /*26fb0*/  IADD3 R5, R0, 0x10, RZ ;  /* 0x0000001000057810 */ /* 0x000fe20007ffe0ff */
[----:B--2---:R-:W-:Y:S02]  /*26fc0*/  IMAD R2, R11, R7, RZ ;  /* 0x000000070b027224 */ /* 0x004fe400078e02ff */
[----:B------:R-:W-:-:S03]  /*26fd0*/  IMAD.MOV.U32 R11, RZ, RZ, 0x181f ;  /* 0x0000181fff0b7424 */ /* 0x000fc600078e00ff */
[----:B------:R-:W-:-:S13]  /*26fe0*/  ISETP.GE.AND P2, PT, R0, R2, PT ;  /* 0x000000020000720c */ /* 0x000fda0003f46270 */
[----:B0----5:R-:W-:Y:S05]  /*26ff0*/  WARPSYNC.COLLECTIVE R15, `(.L_x_7721) ;  /* 0x000000000f087348 */ /* 0x021fea0003c00000 */
[----:B------:R1:W2:Y:S02]  /*27000*/  SHFL.IDX P6, R14, R13, R12, R11 ;  /* 0x0000000c0d0e7389 */ /* 0x0002a400000c000b */
[----:B012--5:R-:W-:Y:S01]  /*27010*/  ENDCOLLECTIVE ;  /* 0x000000000000791b */ /* 0x027fe20003800000 */
.L_x_7721:
[----:B------:R-:W-:Y:S01]  /*27020*/  MOV R13, R4 ;  /* 0x00000004000d7202 */ /* 0x000fe20000000f00 */
[----:B------:R-:W-:-:S07]  /*27030*/  IMAD.MOV.U32 R6, RZ, RZ, R14 ;  /* 0x000000ffff067224 */ /* 0x000fce00078e000e */
[----:B------:R-:W-:Y:S05]  /*27040*/  WARPSYNC.COLLECTIVE R15, `(.L_x_7722) ;  /* 0x000000000f087348 */ /* 0x000fea0003c00000 */
[----:B------:R0:W1:Y:S02]  /*27050*/  SHFL.IDX P6, R14, R13, R12, R11 ;  /* 0x0000000c0d0e7389 */ /* 0x00006400000c000b */
[----:B01----:R-:W-:Y:S01]  /*27060*/  ENDCOLLECTIVE ;  /* 0x000000000000791b */ /* 0x003fe20003800000 */
.L_x_7722:
        /* <DEDUP_REMOVED lines=18> */
.L_x_7723:
[----:B------:R-:W-:Y:S01]  /*27190*/  MOV R13, R4 ;  /* 0x00000004000d7202 */ /* 0x000fe20000000f00 */
[----:B------:R-:W-:-:S07]  /*271a0*/  IMAD.MOV.U32 R6, RZ, RZ, R14 ;  /* 0x000000ffff067224 */ /* 0x000fce00078e000e */
[----:B------:R-:W-:Y:S05]  /*271b0*/  WARPSYNC.COLLECTIVE R15, `(.L_x_7724) ;  /* 0x000000000f087348 */ /* 0x000fea0003c00000 */
[----:B------:R0:W1:Y:S02]  /*271c0*/  SHFL.IDX P6, R14, R13, R12, R11 ;  /* 0x0000000c0d0e7389 */ /* 0x00006400000c000b */
[----:B01----:R-:W-:Y:S01]  /*271d0*/  ENDCOLLECTIVE ;  /* 0x000000000000791b */ /* 0x003fe20003800000 */
.L_x_7724:
[----:B------:R-:W-:Y:S01]  /*271e0*/  ULDC.64 UR4, c[0x0][0x208] ;  /* 0x0000820000047ab9 */ /* 0x000fe20000000a00 */
[----:B------:R-:W-:Y:S02]  /*271f0*/  IMAD.MOV.U32 R13, RZ, RZ, R3 ;  /* 0x000000ffff0d7224 */ /* 0x000fe400078e0003 */
[----:B------:R-:W-:Y:S02]  /*27200*/  IMAD.MOV.U32 R12, RZ, RZ, 0x2 ;  /* 0x00000002ff0c7424 */ /* 0x000fe400078e00ff */
[----:B------:R-:W-:-:S05]  /*27210*/  IMAD.MOV.U32 R5, RZ, RZ, R14 ;  /* 0x000000ffff057224 */ /* 0x000fca00078e000e */
[----:B------:R-:W-:-:S05]  /*27220*/  @!P2 LEA R5, P3, R9, R5, 0x1 ;  /* 0x000000050905a211 */ /* 0x000fca00078608ff */
[----:B------:R-:W-:-:S04]  /*27230*/  @!P2 IMAD.X R6, RZ, RZ, R6, P3 ;  /* 0x000000ffff06a224 */ /* 0x000fc800018e0606 */
[----:B------:R-:W-:Y:S01]  /*27240*/  @!P2 IMAD.MOV.U32 R7, RZ, RZ, R6 ;  /* 0x000000ffff07a224 */ /* 0x000fe200078e0006 */
[----:B------:R-:W-:Y:S01]  /*27250*/  @!P2 MOV R6, R5 ;  /* 0x000000050006a202 */ /* 0x000fe20000000f00 */
[----:B------:R-:W-:-:S04]  /*27260*/  VIADD R5, R0, 0x20 ;  /* 0x0000002000057836 */ /* 0x000fc80000000000 */
        /* <DEDUP_REMOVED lines=9> */
.L_x_7725:
[----:B------:R-:W-:Y:S01]  /*27300*/  IMAD.MOV.U32 R13, RZ, RZ, R4 ;  /* 0x000000ffff0d7224 */ /* 0x000fe200078e0004 */
[----:B------:R-:W-:-:S07]  /*27310*/  MOV R6, R14 ;  /* 0x0000000e00067202 */ /* 0x000fce0000000f00 */
[----:B------:R-:W-:Y:S05]  /*27320*/  WARPSYNC.COLLECTIVE R15, `(.L_x_7726) ;  /* 0x000000000f087348 */ /* 0x000fea0003c00000 */
[----:B------:R0:W1:Y:S02]  /*27330*/  SHFL.IDX P6, R14, R13, R12, R11 ;  /* 0x0000000c0d0e7389 */ /* 0x00006400000c000b */
[----:B01----:R-:W-:Y:S01]  /*27340*/  ENDCOLLECTIVE ;  /* 0x000000000000791b */ /* 0x003fe20003800000 */
.L_x_7726:
[----:B------:R-:W-:Y:S01]  /*27350*/  ULDC.64 UR4, c[0x0][0x208] ;  /* 0x0000820000047ab9 */ /* 0x000fe20000000a00 */
[----:B------:R-:W-:Y:S01]  /*27360*/  IMAD.MOV.U32 R13, RZ, RZ, R3 ;  /* 0x000000ffff0d7224 */ /* 0x000fe200078e0003 */
[----:B------:R-:W-:Y:S01]  /*27370*/  MOV R12, 0x3 ;  /* 0x00000003000c7802 */ /* 0x000fe20000000f00 */
[----:B------:R-:W-:-:S05]  /*27380*/  IMAD.MOV.U32 R5, RZ, RZ, R14 ;  /* 0x000000ffff057224 */ /* 0x000fca00078e000e */
[----:B------:R-:W-:-:S05]  /*27390*/  @!P2 LEA R5, P3, R9, R5, 0x1 ;  /* 0x000000050905a211 */ /* 0x000fca00078608ff */
[----:B------:R-:W-:-:S05]  /*273a0*/  @!P2 IMAD.X R6, RZ, RZ, R6, P3 ;  /* 0x000000ffff06a224 */ /* 0x000fca00018e0606 */
[----:B------:R-:W-:Y:S01]  /*273b0*/  @!P2 MOV R7, R6 ;  /* 0x000000060007a202 */ /* 0x000fe20000000f00 */
        /* <DEDUP_REMOVED lines=11> */
.L_x_7727:
[----:B------:R-:W-:Y:S02]  /*27470*/  IMAD.MOV.U32 R13, RZ, RZ, R4 ;  /* 0x000000ffff0d7224 */ /* 0x000fe400078e0004 */
[----:B------:R-:W-:-:S07]  /*27480*/  IMAD.MOV.U32 R6, RZ, RZ, R14 ;  /* 0x000000ffff067224 */ /* 0x000fce00078e000e */
[----:B------:R-:W-:Y:S05]  /*27490*/  WARPSYNC.COLLECTIVE R15, `(.L_x_7728) ;  /* 0x000000000f087348 */ /* 0x000fea0003c00000 */
[----:B------:R0:W1:Y:S02]  /*274a0*/  SHFL.IDX P6, R14, R13, R12, R11 ;  /* 0x0000000c0d0e7389 */ /* 0x00006400000c000b */
[----:B01----:R-:W-:Y:S01]  /*274b0*/  ENDCOLLECTIVE ;  /* 0x000000000000791b */ /* 0x003fe20003800000 */
.L_x_7728:
[----:B------:R-:W-:Y:S01]  /*274c0*/  ULDC.64 UR4, c[0x0][0x208] ;  /* 0x0000820000047ab9 */ /* 0x000fe20000000a00 */
[----:B------:R-:W-:Y:S01]  /*274d0*/  MOV R13, R3 ;  /* 0x00000003000d7202 */ /* 0x000fe20000000f00 */
[----:B------:R-:W-:Y:S02]  /*274e0*/  IMAD.MOV.U32 R12, RZ, RZ, 0x4 ;  /* 0x00000004ff0c7424 */ /* 0x000fe400078e00ff */
[----:B------:R-:W-:-:S05]  /*274f0*/  IMAD.MOV.U32 R5, RZ, RZ, R14 ;  /* 0x000000ffff057224 */ /* 0x000fca00078e000e */
[----:B------:R-:W-:-:S04]  /*27500*/  @!P2 LEA R5, P3, R9, R5, 0x1 ;  /* 0x000000050905a211 */ /* 0x000fc800078608ff */
[----:B------:R-:W-:-:S05]  /*27510*/  @!P2 IADD3.X R6, RZ, R6, RZ, P3, !PT ;  /* 0x00000006ff06a210 */ /* 0x000fca0001ffe4ff */
        /* <DEDUP_REMOVED lines=12> */
.L_x_7729:
[----:B------:R-:W-:Y:S02]  /*275e0*/  IMAD.MOV.U32 R13, RZ, RZ, R4 ;  /* 0x000000ffff0d7224 */ /* 0x000fe400078e0004 */
[----:B------:R-:W-:-:S07]  /*275f0*/  IMAD.MOV.U32 R6, RZ, RZ, R14 ;  /* 0x000000ffff067224 */ /* 0x000fce00078e000e */
[----:B------:R-:W-:Y:S05]  /*27600*/  WARPSYNC.COLLECTIVE R15, `(.L_x_7730) ;  /* 0x000000000f087348 */ /* 0x000fea0003c00000 */
[----:B------:R0:W1:Y:S02]  /*27610*/  SHFL.IDX P6, R14, R13, R12, R11 ;  /* 0x0000000c0d0e7389 */ /* 0x00006400000c000b */
[----:B01----:R-:W-:Y:S01]  /*27620*/  ENDCOLLECTIVE ;  /* 0x000000000000791b */ /* 0x003fe20003800000 */
.L_x_7730:
[----:B------:R-:W-:Y:S01]  /*27630*/  ULDC.64 UR4, c[0x0][0x208] ;  /* 0x0000820000047ab9 */ /* 0x000fe20000000a00 */
[----:B------:R-:W-:Y:S02]  /*27640*/  IMAD.MOV.U32 R13, RZ, RZ, R3 ;  /* 0x000000ffff0d7224 */ /* 0x000fe400078e0003 */
[----:B------:R-:W-:Y:S01]  /*27650*/  IMAD.MOV.U32 R12, RZ, RZ, 0x5 ;  /* 0x00000005ff0c7424 */ /* 0x000fe200078e00ff */
[----:B------:R-:W-:-:S04]  /*27660*/  MOV R5, R14 ;  /* 0x0000000e00057202 */ /* 0x000fc80000000f00 */
[----:B------:R-:W-:-:S05]  /*27670*/  @!P2 LEA R5, P3, R9, R5, 0x1 ;  /* 0x000000050905a211 */ /* 0x000fca00078608ff */
[----:B------:R-:W-:-:S04]  /*27680*/  @!P2 IMAD.X R6, RZ, RZ, R6, P3 ;  /* 0x000000ffff06a224 */ /* 0x000fc800018e0606 */
[----:B------:R-:W-:Y:S02]  /*27690*/  @!P2 IMAD.MOV.U32 R7, RZ, RZ, R6 ;  /* 0x000000ffff07a224 */ /* 0x000fe400078e0006 */
[----:B------:R-:W-:Y:S01]  /*276a0*/  @!P2 IMAD.MOV.U32 R6, RZ, RZ, R5 ;  /* 0x000000ffff06a224 */ /* 0x000fe200078e0005 */
[----:B------:R-:W-:-:S04]  /*276b0*/  IADD3 R5, R0, 0x50, RZ ;  /* 0x0000005000057810 */ /* 0x000fc80007ffe0ff */
        /* <DEDUP_REMOVED lines=9> */
.L_x_7731:
[----:B------:R-:W-:Y:S01]  /*27750*/  MOV R13, R4 ;  /* 0x00000004000d7202 */ /* 0x000fe20000000f00 */
[----:B------:R-:W-:-:S07]  /*27760*/  IMAD.MOV.U32 R6, RZ, RZ, R14 ;  /* 0x000000ffff067224 */ /* 0x000fce00078e000e */
[----:B------:R-:W-:Y:S05]  /*27770*/  WARPSYNC.COLLECTIVE R15, `(.L_x_7732) ;  /* 0x000000000f087348 */ /* 0x000fea0003c00000 */
[----:B------:R0:W1:Y:S02]  /*27780*/  SHFL.IDX P6, R14, R13, R12, R11 ;  /* 0x0000000c0d0e7389 */ /* 0x00006400000c000b */
[----:B01----:R-:W-:Y:S01]  /*27790*/  ENDCOLLECTIVE ;  /* 0x000000000000791b */ /* 0x003fe20003800000 */
.L_x_7732:
        /* <DEDUP_REMOVED lines=18> */
.L_x_7733:
[----:B------:R-:W-:Y:S01]  /*278c0*/  IMAD.MOV.U32 R13, RZ, RZ, R4 ;  /* 0x000000ffff0d7224 */ /* 0x000fe200078e0004 */
[----:B------:R-:W-:-:S07]  /*278d0*/  MOV R6, R14 ;  /* 0x0000000e00067202 */ /* 0x000fce0000000f00 */
[----:B------:R-:W-:Y:S05]  /*278e0*/  WARPSYNC.COLLECTIVE R15, `(.L_x_7734) ;  /* 0x000000000f087348 */ /* 0x000fea0003c00000 */
[----:B------:R0:W1:Y:S02]  /*278f0*/  SHFL.IDX P6, R14, R13, R12, R11 ;  /* 0x0000000c0d0e7389 */ /* 0x00006400000c000b */
[----:B01----:R-:W-:Y:S01]  /*27900*/  ENDCOLLECTIVE ;  /* 0x000000000000791b */ /* 0x003fe20003800000 */
.L_x_7734:
[----:B------:R-:W-:Y:S01]  /*27910*/  ULDC.64 UR4, c[0x0][0x208] ;  /* 0x0000820000047ab9 */ /* 0x000fe20000000a00 */
[----:B------:R-:W-:Y:S02]  /*27920*/  IMAD.MOV.U32 R13, RZ, RZ, R3 ;  /* 0x000000ffff0d7224 */ /* 0x000fe400078e0003 */
[----:B------:R-:W-:Y:S02]  /*27930*/  IMAD.MOV.U32 R12, RZ, RZ, 0x7 ;  /* 0x00000007ff0c7424 */ /* 0x000fe400078e00ff */
[----:B------:R-:W-:-:S05]  /*27940*/  IMAD.MOV.U32 R5, RZ, RZ, R14 ;  /* 0x000000ffff057224 */ /* 0x000fca00078e000e */
[----:B------:R-:W-:-:S05]  /*27950*/  @!P2 LEA R5, P3, R9, R5, 0x1 ;  /* 0x000000050905a211 */ /* 0x000fca00078608ff */
[----:B------:R-:W-:-:S05]  /*27960*/  @!P2 IMAD.X R6, RZ, RZ, R6, P3 ;  /* 0x000000ffff06a224 */ /* 0x000fca00018e0606 */
[----:B------:R-:W-:Y:S01]  /*27970*/  @!P2 MOV R7, R6 ;  /* 0x000000060007a202 */ /* 0x000fe20000000f00 */
        /* <DEDUP_REMOVED lines=9> */
.L_x_7735:
[----:B------:R-:W-:Y:S01]  /*27a10*/  IMAD.MOV.U32 R13, RZ, RZ, R4 ;  /* 0x000000ffff0d7224 */ /* 0x000fe200078e0004 */
[----:B------:R-:W-:-:S07]  /*27a20*/  MOV R5, R14 ;  /* 0x0000000e00057202 */ /* 0x000fce0000000f00 */
[----:B------:R-:W-:Y:S05]  /*27a30*/  WARPSYNC.COLLECTIVE R15, `(.L_x_7736) ;  /* 0x000000000f087348 */ /* 0x000fea0003c00000 */
[----:B------:R0:W1:Y:S02]  /*27a40*/  SHFL.IDX P6, R14, R13, R12, R11 ;  /* 0x0000000c0d0e7389 */ /* 0x00006400000c000b */
[----:B01----:R-:W-:Y:S01]  /*27a50*/  ENDCOLLECTIVE ;  /* 0x000000000000791b */ /* 0x003fe20003800000 */
.L_x_7736:
[----:B------:R-:W-:Y:S01]  /*27a60*/  IMAD.MOV.U32 R3, RZ, RZ, R14 ;  /* 0x000000ffff037224 */ /* 0x000fe200078e000e */
[----:B------:R-:W-:Y:S06]  /*27a70*/  BRA `(.L_x_7737) ;  /* 0xffffffac006c7947 */ /* 0x000fec000383ffff */
.L_x_7579:
[----:B---3--:R-:W3:Y:S02]  /*27a80*/  LDL R2, [R1+0x8] ;  /* 0x0000080001027983 */ /* 0x008ee40000100800 */
[----:B---3--:R3:W4:Y:S02]  /*27a90*/  SYNCS.PHASECHK.TRANS64.TRYWAIT P0, [R2+URZ+0x34820], R0 ;  /* 0x03482000020075a7 */ /* 0x008724000800017f */
[----:B----4-:R-:W-:Y:S05]  /*27aa0*/  @!P0 NANOSLEEP.SYNCS 0x989680 ;  /* 0x009896800000895d */ /* 0x010fea0003900000 */
[----:B------:R-:W4:Y:S02]  /*27ab0*/  @!P0 SYNCS.PHASECHK.TRANS64 P0, [R2+URZ+0x34820], R0 ;  /* 0x03482000020085a7 */ /* 0x000f24000800007f */
[----:B----4-:R-:W-:Y:S05]  /*27ac0*/  @!P0 BRA `(.L_x_7579) ;  /* 0xfffffffc00ec8947 */ /* 0x010fea000383ffff */
[----:B------:R-:W-:Y:S05]  /*27ad0*/  BRA `(.L_x_7738) ;  /* 0xffffffac00e07947 */ /* 0x000fea000383ffff */
.L_x_7588:
[----:B----4-:R4:W0:Y:S02]  /*27ae0*/  SYNCS.PHASECHK.TRANS64.TRYWAIT P0, [R3+URZ+0x34840], R2 ;  /* 0x03484002030075a7 */ /* 0x010824000800017f */
[----:B0-----:R-:W-:Y:S05]  /*27af0*/  @!P0 NANOSLEEP.SYNCS 0x989680 ;  /* 0x009896800000895d */ /* 0x001fea0003900000 */
[----:B------:R-:W0:Y:S02]  /*27b00*/  @!P0 SYNCS.PHASECHK.TRANS64 P0, [R3+URZ+0x34840], R2 ;  /* 0x03484002030085a7 */ /* 0x000e24000800007f */
[----:B0-----:R-:W-:Y:S05]  /*27b10*/  @!P0 BRA `(.L_x_7588) ;  /* 0xfffffffc00f08947 */ /* 0x001fea000383ffff */
[----:B------:R-:W-:Y:S05]  /*27b20*/  BRA `(.L_x_7739) ;  /* 0xffffffb000b07947 */ /* 0x000fea000383ffff */
.L_x_7594:
[----:B--2---:R2:W3:Y:S02]  /*27b30*/  SYNCS.PHASECHK.TRANS64.TRYWAIT P0, [R2+URZ+0x34860], R3 ;  /* 0x03486003020075a7 */ /* 0x0044e4000800017f */
[----:B---3--:R-:W-:Y:S05]  /*27b40*/  @!P0 NANOSLEEP.SYNCS 0x989680 ;  /* 0x009896800000895d */ /* 0x008fea0003900000 */
[----:B------:R-:W3:Y:S02]  /*27b50*/  @!P0 SYNCS.PHASECHK.TRANS64 P0, [R2+URZ+0x34860], R3 ;  /* 0x03486003020085a7 */ /* 0x000ee4000800007f */
[----:B---3--:R-:W-:Y:S05]  /*27b60*/  @!P0 BRA `(.L_x_7594) ;  /* 0xfffffffc00f08947 */ /* 0x008fea000383ffff */
[----:B------:R-:W-:Y:S05]  /*27b70*/  BRA `(.L_x_7740) ;  /* 0xffffffb4008c7947 */ /* 0x000fea000383ffff */
.L_x_7604:
[----:B---3--:R3:W4:Y:S02]  /*27b80*/  SYNCS.PHASECHK.TRANS64.TRYWAIT P0, [R3+URZ+0x34840], R2 ;  /* 0x03484002030075a7 */ /* 0x008724000800017f */
[----:B----4-:R-:W-:Y:S05]  /*27b90*/  @!P0 NANOSLEEP.SYNCS 0x989680 ;  /* 0x009896800000895d */ /* 0x010fea0003900000 */
[----:B------:R-:W4:Y:S02]  /*27ba0*/  @!P0 SYNCS.PHASECHK.TRANS64 P0, [R3+URZ+0x34840], R2 ;  /* 0x03484002030085a7 */ /* 0x000f24000800007f */
[----:B----4-:R-:W-:Y:S05]  /*27bb0*/  @!P0 BRA `(.L_x_7604) ;  /* 0xfffffffc00f08947 */ /* 0x010fea000383ffff */
[----:B------:R-:W-:Y:S05]  /*27bc0*/  BRA `(.L_x_7741) ;  /* 0xffffffbc00407947 */ /* 0x000fea000383ffff */
.L_x_7610:
[----:B--2---:R2:W3:Y:S02]  /*27bd0*/  SYNCS.PHASECHK.TRANS64.TRYWAIT P0, [R2+URZ+0x34860], R3 ;  /* 0x03486003020075a7 */ /* 0x0044e4000800017f */
[----:B---3--:R-:W-:Y:S05]  /*27be0*/  @!P0 NANOSLEEP.SYNCS 0x989680 ;  /* 0x009896800000895d */ /* 0x008fea0003900000 */
[----:B------:R-:W3:Y:S02]  /*27bf0*/  @!P0 SYNCS.PHASECHK.TRANS64 P0, [R2+URZ+0x34860], R3 ;  /* 0x03486003020085a7 */ /* 0x000ee4000800007f */
[----:B---3--:R-:W-:Y:S05]  /*27c00*/  @!P0 BRA `(.L_x_7610) ;  /* 0xfffffffc00f08947 */ /* 0x008fea000383ffff */
[----:B------:R-:W-:Y:S05]  /*27c10*/  BRA `(.L_x_7742) ;  /* 0xffffffc0001c7947 */ /* 0x000fea000383ffff */
.L_x_7620:
[----:B----4-:R4:W0:Y:S02]  /*27c20*/  SYNCS.PHASECHK.TRANS64.TRYWAIT P0, [R3+URZ+0x34840], R2 ;  /* 0x03484002030075a7 */ /* 0x010824000800017f */
[----:B0-----:R-:W-:Y:S05]  /*27c30*/  @!P0 NANOSLEEP.SYNCS 0x989680 ;  /* 0x009896800000895d */ /* 0x001fea0003900000 */
[----:B------:R-:W0:Y:S02]  /*27c40*/  @!P0 SYNCS.PHASECHK.TRANS64 P0, [R3+URZ+0x34840], R2 ;  /* 0x03484002030085a7 */ /* 0x000e24000800007f */
[----:B0-----:R-:W-:Y:S05]  /*27c50*/  @!P0 BRA `(.L_x_7620) ;  /* 0xfffffffc00f08947 */ /* 0x001fea000383ffff */
[----:B------:R-:W-:Y:S05]  /*27c60*/  BRA `(.L_x_7743) ;  /* 0xffffffc400a47947 */ /* 0x000fea000383ffff */
.L_x_7626:
[----:B0-----:R0:W2:Y:S02]  /*27c70*/  SYNCS.PHASECHK.TRANS64.TRYWAIT P0, [R2+URZ+0x34860], R5 ;  /* 0x03486005020075a7 */ /* 0x0010a4000800017f */
[----:B--2---:R-:W-:Y:S05]  /*27c80*/  @!P0 NANOSLEEP.SYNCS 0x989680 ;  /* 0x009896800000895d */ /* 0x004fea0003900000 */
[----:B------:R-:W2:Y:S02]  /*27c90*/  @!P0 SYNCS.PHASECHK.TRANS64 P0, [R2+URZ+0x34860], R5 ;  /* 0x03486005020085a7 */ /* 0x000ea4000800007f */
[----:B--2---:R-:W-:Y:S05]  /*27ca0*/  @!P0 BRA `(.L_x_7626) ;  /* 0xfffffffc00f08947 */ /* 0x004fea000383ffff */
[----:B------:R-:W-:Y:S05]  /*27cb0*/  BRA `(.L_x_7744) ;  /* 0xffffffc8007c7947 */ /* 0x000fea000383ffff */
.L_x_7638:
[----:B0-----:R0:W2:Y:S02]  /*27cc0*/  SYNCS.PHASECHK.TRANS64.TRYWAIT P0, [R2+URZ+0x34860], R0 ;  /* 0x03486000020075a7 */ /* 0x0010a4000800017f */
[----:B--2---:R-:W-:Y:S05]  /*27cd0*/  @!P0 NANOSLEEP.SYNCS 0x989680 ;  /* 0x009896800000895d */ /* 0x004fea0003900000 */
[----:B------:R-:W2:Y:S02]  /*27ce0*/  @!P0 SYNCS.PHASECHK.TRANS64 P0, [R2+URZ+0x34860], R0 ;  /* 0x03486000020085a7 */ /* 0x000ea4000800007f */
[----:B--2---:R-:W-:Y:S05]  /*27cf0*/  @!P0 BRA `(.L_x_7638) ;  /* 0xfffffffc00f08947 */ /* 0x004fea000383ffff */
[----:B------:R-:W-:Y:S05]  /*27d00*/  BRA `(.L_x_7745) ;  /* 0xffffffcc00e47947 */ /* 0x000fea000383ffff */
.L_x_7646:
        /* <DEDUP_REMOVED lines=8> */
.L_x_7747:
[----:B------:R-:W-:Y:S05]  /*27d90*/  BSYNC B0 ;  /* 0x0000000000007941 */ /* 0x000fea0003800000 */
.L_x_7746:
[----:B------:R-:W-:Y:S01]  /*27da0*/  MOV R13, R16 ;  /* 0x00000010000d7202 */ /* 0x000fe20000000f00 */
[----:B------:R-:W-:Y:S01]  /*27db0*/  IMAD.MOV.U32 R12, RZ, RZ, 0x1 ;  /* 0x00000001ff0c7424 */ /* 0x000fe200078e00ff */
[----:B------:R-:W-:Y:S01]  /*27dc0*/  LOP3.LUT P1, RZ, R8, 0x1, RZ, 0xc0, !PT ;  /* 0x0000000108ff7812 */ /* 0x000fe2000782c0ff */
[----:B------:R-:W-:Y:S02]  /*27dd0*/  IMAD.MOV.U32 R11, RZ, RZ, 0x1f ;  /* 0x0000001fff0b7424 */ /* 0x000fe400078e00ff */
[----:B------:R-:W-:Y:S02]  /*27de0*/  IMAD.MOV.U32 R15, RZ, RZ, -0x1 ;  /* 0xffffffffff0f7424 */ /* 0x000fe400078e00ff */
[----:B------:R-:W-:Y:S02]  /*27df0*/  IMAD.IADD R5, R19, 0x1, R7 ;  /* 0x0000000113057824 */ /* 0x000fe400078e0207 */
[----:B------:R-:W-:-:S07]  /*27e00*/  IMAD.MOV.U32 R0, RZ, RZ, R14 ;  /* 0x000000ffff007224 */ /* 0x000fce00078e000e */
[----:B------:R-:W-:Y:S05]  /*27e10*/  WARPSYNC.COLLECTIVE R15, `(.L_x_7748) ;  /* 0x000000000f087348 */ /* 0x000fea0003c00000 */
[----:B------:R0:W1:Y:S02]  /*27e20*/  SHFL.IDX P6, R14, R13, R12, R11 ;  /* 0x0000000c0d0e7389 */ /* 0x00006400000c000b */
[----:B01----:R-:W-:Y:S01]  /*27e30*/  ENDCOLLECTIVE ;  /* 0x000000000000791b */ /* 0x003fe20003800000 */
.L_x_7748:
[----:B------:R-:W-:Y:S01]  /*27e40*/  ULDC UR4, c[0x0][0xc3c] ;  /* 0x00030f0000047ab9 */ /* 0x000fe20000000800 */
[----:B------:R-:W-:Y:S01]  /*27e50*/  ULDC.64 UR6, c[0x0][0x208] ;  /* 0x0000820000067ab9 */ /* 0x000fe20000000a00 */
[----:B------:R-:W-:-:S13]  /*27e60*/  ISETP.GE.OR P0, PT, R5, UR4, !P5 ;  /* 0x0000000405007c0c */ /* 0x000fda000ef06670 */
[----:B------:R-:W0:Y:S01]  /*27e70*/  @!P0 LDC.64 R2, c[0x0][0xc80] ;  /* 0x00032000ff028b82 */ /* 0x000e220000000a00 */
[----:B------:R-:W-:Y:S01]  /*27e80*/  IMAD.MOV.U32 R11, RZ, RZ, RZ ;  /* 0x000000ffff0b7224 */ /* 0x000fe200078e00ff */
[----:B------:R-:W-:Y:S01]  /*27e90*/  MOV R4, R14 ;  /* 0x0000000e00047202 */ /* 0x000fe20000000f00 */
        /* <DEDUP_REMOVED lines=11> */
.L_x_7749:
        /* <DEDUP_REMOVED lines=9> */
.L_x_7750:
        /* <DEDUP_REMOVED lines=8> */
.L_x_7751:
        /* <DEDUP_REMOVED lines=8> */
.L_x_7752:
        /* <DEDUP_REMOVED lines=8> */
.L_x_7753:
        /* <DEDUP_REMOVED lines=9> */
.L_x_7754:
[----:B------:R-:W-:Y:S01]  /*281f0*/  IMAD.MOV.U32 R6, RZ, RZ, R14 ;  /* 0x000000ffff067224 */ /* 0x000fe200078e000e */
[----:B------:R-:W-:Y:S06]  /*28200*/  BRA `(.L_x_7755) ;  /* 0xffffffd0007c7947 */ /* 0x000fec000383ffff */
.L_x_7651:
        /* <DEDUP_REMOVED lines=8> */
.L_x_7757:
[----:B------:R-:W-:Y:S05]  /*28290*/  BSYNC B0 ;  /* 0x0000000000007941 */ /* 0x000fea0003800000 */
.L_x_7756:
[----:B------:R-:W2:Y:S01]  /*282a0*/  LDL R3, [R1+0x4] ;  /* 0x0000040001037983 */ /* 0x000ea20000100800 */
[----:B------:R-:W-:Y:S01]  /*282b0*/  IMAD.MOV.U32 R12, RZ, RZ, 0x2 ;  /* 0x00000002ff0c7424 */ /* 0x000fe200078e00ff */
[----:B------:R-:W-:Y:S01]  /*282c0*/  MOV R15, 0xffffffff ;  /* 0xffffffff000f7802 */ /* 0x000fe20000000f00 */
[----:B------:R-:W-:Y:S01]  /*282d0*/  IMAD.MOV.U32 R11, RZ, RZ, RZ ;  /* 0x000000ffff0b7224 */ /* 0x000fe200078e00ff */
[----:B--2---:R-:W-:-:S04]  /*282e0*/  LOP3.LUT P4, RZ, R3, 0x1, RZ, 0xc0, !PT ;  /* 0x0000000103ff7812 */ /* 0x004fc8000788c0ff */
[----:B------:R-:W-:-:S04]  /*282f0*/  SEL R3, R14, RZ, P4 ;  /* 0x000000ff0e037207 */ /* 0x000fc80002000000 */
[----:B------:R-:W-:-:S05]  /*28300*/  IADD3 R3, R2, R3, RZ ;  /* 0x0000000302037210 */ /* 0x000fca0007ffe0ff */
[----:B------:R-:W-:-:S07]  /*28310*/  IMAD.MOV.U32 R13, RZ, RZ, R3 ;  /* 0x000000ffff0d7224 */ /* 0x000fce00078e0003 */
[----:B------:R-:W-:Y:S05]  /*28320*/  WARPSYNC.COLLECTIVE R15, `(.L_x_7758) ;  /* 0x000000000f087348 */ /* 0x000fea0003c00000 */
[----:B------:R0:W1:Y:S02]  /*28330*/  SHFL.UP P6, R14, R13, R12, R11 ;  /* 0x0400000c0d0e7389 */ /* 0x00006400000c000b */
[----:B01----:R-:W-:Y:S01]  /*28340*/  ENDCOLLECTIVE ;  /* 0x000000000000791b */ /* 0x003fe20003800000 */
.L_x_7758:
        /* <DEDUP_REMOVED lines=8> */
.L_x_7759:
        /* <DEDUP_REMOVED lines=8> */
.L_x_7760:
        /* <DEDUP_REMOVED lines=8> */
.L_x_7761:
        /* <DEDUP_REMOVED lines=9> */
.L_x_7762:
[----:B------:R-:W-:Y:S01]  /*28560*/  IMAD.MOV.U32 R6, RZ, RZ, R14 ;  /* 0x000000ffff067224 */ /* 0x000fe200078e000e */
[----:B------:R-:W-:Y:S06]  /*28570*/  BRA `(.L_x_7763) ;  /* 0xffffffd000447947 */ /* 0x000fec000383ffff */
.L_x_7653:
[----:B------:R-:W-:Y:S01]  /*28580*/  BSSY B0, `(.L_x_7764) ;  /* 0x0000006000007945 */ /* 0x000fe20003800000 */
[----:B------:R-:W-:Y:S01]  /*28590*/  PLOP3.LUT P6, PT, P6, PT, PT, 0x8, 0x0 ;  /* 0x000000000000781c */ /* 0x000fe200037ce170 */
[----:B------:R-:W-:-:S12]  /*285a0*/  IMAD.MOV.U32 R15, RZ, RZ, -0x1 ;  /* 0xffffffffff0f7424 */ /* 0x000fd800078e00ff */
[----:B01----:R-:W-:Y:S05]  /*285b0*/  WARPSYNC.COLLECTIVE R15, `(.L_x_7765) ;  /* 0x000000000f087348 */ /* 0x003fea0003c00000 */
[----:B------:R-:W-:Y:S01]  /*285c0*/  VOTE.ANY R14, PT, P6 ;  /* 0x00000000000e7806 */ /* 0x000fe200030e0100 */
[----:B01----:R-:W-:Y:S06]  /*285d0*/  ENDCOLLECTIVE ;  /* 0x000000000000791b */ /* 0x003fec0003800000 */
.L_x_7765:
[----:B------:R-:W-:Y:S05]  /*285e0*/  BSYNC B0 ;  /* 0x0000000000007941 */ /* 0x000fea0003800000 */
.L_x_7764:
        /* <DEDUP_REMOVED lines=9> */
.L_x_7766:
[----:B------:R-:W-:Y:S01]  /*28680*/  IMAD.MOV.U32 R17, RZ, RZ, R14 ;  /* 0x000000ffff117224 */ /* 0x000fe200078e000e */
[----:B------:R-:W-:Y:S06]  /*28690*/  BRA `(.L_x_7767) ;  /* 0xffffffd000347947 */ /* 0x000fec000383ffff */
.L_x_7655:
[----:B------:R-:W-:Y:S01]  /*286a0*/  BSSY B0, `(.L_x_7768) ;  /* 0x0000007000007945 */ /* 0x000fe20003800000 */
[----:B------:R-:W-:Y:S01]  /*286b0*/  IMAD.MOV.U32 R13, RZ, RZ, R5 ;  /* 0x000000ffff0d7224 */ /* 0x000fe200078e0005 */
[----:B------:R-:W-:Y:S01]  /*286c0*/  MOV R15, 0xffffffff ;  /* 0xffffffff000f7802 */ /* 0x000fe20000000f00 */
[----:B------:R-:W-:-:S07]  /*286d0*/  IMAD.MOV.U32 R11, RZ, RZ, 0x1f ;  /* 0x0000001fff0b7424 */ /* 0x000fce00078e00ff */
[----:B01-3--:R-:W-:Y:S05]  /*286e0*/  WARPSYNC.COLLECTIVE R15, `(.L_x_7769) ;  /* 0x000000000f087348 */ /* 0x00bfea0003c00000 */
[----:B------:R2:W4:Y:S02]  /*286f0*/  SHFL.IDX P6, R14, R13, R12, R11 ;  /* 0x0000000c0d0e7389 */ /* 0x00052400000c000b */
[----:B01234-:R-:W-:Y:S01]  /*28700*/  ENDCOLLECTIVE ;  /* 0x000000000000791b */ /* 0x01ffe20003800000 */
.L_x_7769:
[----:B------:R-:W-:Y:S05]  /*28710*/  BSYNC B0 ;  /* 0x0000000000007941 */ /* 0x000fea0003800000 */
.L_x_7768:
[----:B------:R-:W-:Y:S01]  /*28720*/  IMAD.MOV.U32 R2, RZ, RZ, R14 ;  /* 0x000000ffff027224 */ /* 0x000fe200078e000e */
[----:B------:R-:W-:Y:S06]  /*28730*/  BRA `(.L_x_7654) ;  /* 0xffffffd000287947 */ /* 0x000fec000383ffff */
.L_x_7659:
[----:B0-----:R0:W2:Y:S02]  /*28740*/  SYNCS.PHASECHK.TRANS64.TRYWAIT P0, [R0+URZ+0x34820], R3 ;  /* 0x03482003000075a7 */ /* 0x0010a4000800017f */
[----:B--2---:R-:W-:Y:S05]  /*28750*/  @!P0 NANOSLEEP.SYNCS 0x989680 ;  /* 0x009896800000895d */ /* 0x004fea0003900000 */
[----:B------:R-:W2:Y:S02]  /*28760*/  @!P0 SYNCS.PHASECHK.TRANS64 P0, [R0+URZ+0x34820], R3 ;  /* 0x03482003000085a7 */ /* 0x000ea4000800007f */
[----:B--2---:R-:W-:Y:S05]  /*28770*/  @!P0 BRA `(.L_x_7659) ;  /* 0xfffffffc00f08947 */ /* 0x004fea000383ffff */
[----:B------:R-:W-:Y:S05]  /*28780*/  BRA `(.L_x_7770) ;  /* 0xffffffd400187947 */ /* 0x000fea000383ffff */
.L_x_7660:
        /* <DEDUP_REMOVED lines=8> */
[----:B01----:R-:W-:Y:S05]  /*28810*/  WARPSYNC.COLLECTIVE R15, `(.L_x_7772) ;  /* 0x000000000f087348 */ /* 0x003fea0003c00000 */
[----:B------:R2:W3:Y:S02]  /*28820*/  SHFL.IDX P6, R14, R13, R12, R11 ;  /* 0x0000000c0d0e7389 */ /* 0x0004e400000c000b */
[----:B0123--:R-:W-:Y:S01]  /*28830*/  ENDCOLLECTIVE ;  /* 0x000000000000791b */ /* 0x00ffe20003800000 */
.L_x_7772:
[----:B------:R-:W-:Y:S05]  /*28840*/  BSYNC B0 ;  /* 0x0000000000007941 */ /* 0x000fea0003800000 */
.L_x_7771:
[----:B------:R-:W-:Y:S05]  /*28850*/  BRA `(.L_x_7773) ;  /* 0xffffffd400007947 */ /* 0x000fea000383ffff */
.L_x_7661:
[----:B------:R-:W-:Y:S01]  /*28860*/  BSSY B0, `(.L_x_7774) ;  /* 0x0000006000007945 */ /* 0x000fe20003800000 */
[----:B------:R-:W-:-:S07]  /*28870*/  IMAD.MOV.U32 R15, RZ, RZ, -0x1 ;  /* 0xffffffffff0f7424 */ /* 0x000fce00078e00ff */
[----:B012---:R-:W-:Y:S05]  /*28880*/  WARPSYNC.COLLECTIVE R15, `(.L_x_7775) ;  /* 0x000000000f0c7348 */ /* 0x007fea0003c00000 */
[----:B------:R-:W-:Y:S02]  /*28890*/  ELECT P6, UR62, PT ;  /* 0x00000000003e782f */ /* 0x000fe400038c0000 */
[----:B------:R-:W-:Y:S01]  /*288a0*/  MOV R14, UR62 ;  /* 0x0000003e000e7c02 */ /* 0x000fe20008000f00 */
[----:B012---:R-:W-:Y:S10]  /*288b0*/  ENDCOLLECTIVE ;  /* 0x000000000000791b */ /* 0x007ff40003800000 */
.L_x_7775:
[----:B------:R-:W-:Y:S05]  /*288c0*/  BSYNC B0 ;  /* 0x0000000000007941 */ /* 0x000fea0003800000 */
.L_x_7774:
[----:B------:R-:W-:Y:S05]  /*288d0*/  BRA `(.L_x_7776) ;  /* 0xffffffd000f47947 */ /* 0x000fea000383ffff */
.L_x_7663:
[----:B0-----:R0:W2:Y:S02]  /*288e0*/  SYNCS.PHASECHK.TRANS64.TRYWAIT P0, [R6+URZ], R5 ;  /* 0x00000005060075a7 */ /* 0x0010a4000800017f */
[----:B--2---:R-:W-:Y:S05]  /*288f0*/  @!P0 NANOSLEEP.SYNCS 0x989680 ;  /* 0x009896800000895d */ /* 0x004fea0003900000 */
[----:B------:R-:W2:Y:S02]  /*28900*/  @!P0 SYNCS.PHASECHK.TRANS64 P0, [R6+URZ], R5 ;  /* 0x00000005060085a7 */ /* 0x000ea4000800007f */
[----:B--2---:R-:W-:Y:S05]  /*28910*/  @!P0 BRA `(.L_x_7663) ;  /* 0xfffffffc00f08947 */ /* 0x004fea000383ffff */
[----:B------:R-:W-:Y:S05]  /*28920*/  BRA `(.L_x_7777) ;  /* 0xffffffd400307947 */ /* 0x000fea000383ffff */
.L_x_7664:
[----:B--2---:R2:W3:Y:S02]  /*28930*/  SYNCS.PHASECHK.TRANS64.TRYWAIT P0, [R7+URZ], R2 ;  /* 0x00000002070075a7 */ /* 0x0044e4000800017f */
[----:B---3--:R-:W-:Y:S05]  /*28940*/  @!P0 NANOSLEEP.SYNCS 0x989680 ;  /* 0x009896800000895d */ /* 0x008fea0003900000 */
[----:B------:R-:W3:Y:S02]  /*28950*/  @!P0 SYNCS.PHASECHK.TRANS64 P0, [R7+URZ], R2 ;  /* 0x00000002070085a7 */ /* 0x000ee4000800007f */
[----:B---3--:R-:W-:Y:S05]  /*28960*/  @!P0 BRA `(.L_x_7664) ;  /* 0xfffffffc00f08947 */ /* 0x008fea000383ffff */
[----:B------:R-:W-:Y:S05]  /*28970*/  BRA `(.L_x_7778) ;  /* 0xffffffd400247947 */ /* 0x000fea000383ffff */
.L_x_7666:
[----:B---3--:R3:W4:Y:S02]  /*28980*/  SYNCS.PHASECHK.TRANS64.TRYWAIT P0, [R4+URZ], R5 ;  /* 0x00000005040075a7 */ /* 0x008724000800017f */
[----:B----4-:R-:W-:Y:S05]  /*28990*/  @!P0 NANOSLEEP.SYNCS 0x989680 ;  /* 0x009896800000895d */ /* 0x010fea0003900000 */
[----:B------:R-:W4:Y:S02]  /*289a0*/  @!P0 SYNCS.PHASECHK.TRANS64 P0, [R4+URZ], R5 ;  /* 0x00000005040085a7 */ /* 0x000f24000800007f */
[----:B----4-:R-:W-:Y:S05]  /*289b0*/  @!P0 BRA `(.L_x_7666) ;  /* 0xfffffffc00f08947 */ /* 0x010fea000383ffff */
[----:B------:R-:W-:Y:S05]  /*289c0*/  BRA `(.L_x_7779) ;  /* 0xffffffd4002c7947 */ /* 0x000fea000383ffff */
.L_x_7780:
        /* <DEDUP_REMOVED lines=11> */
.L_x_15316:


//--------------------- .text._ZN7cutlass13device_kernelIN5flash11enable_sm90INS1_16FlashAttnFwdSm90INS1_25CollectiveMainloopFwdSm90ILi2EN4cute5tupleIJNS5_1CILi1EEES8_S8_EEENS6_IJNS7_ILi128EEESA_SA_EEELi128ENS_6half_tEfNS_4arch4Sm90ELb0ELb1ELb0ELb0ELb0ELb0ELb0ELb1ELb1ELb1ELb0ELb0EEENS1_21CollectiveEpilogueFwdISB_S9_SC_SE_Li256ELb0ELb1ELb0ELb0EEENS1_30DynamicPersistentTileSchedulerILi256ELi128ELb0ELb1ELb1EEEEEEEEEvNT_6ParamsE --------------------------
	.section	.text._ZN7cutlass13device_kernelIN5flash11enable_sm90INS1_16FlashAttnFwdSm90INS1_25CollectiveMainloopFwdSm90ILi2EN4cute5tupleIJNS5_1CILi1EEES8_S8_EEENS6_IJNS7_ILi128EEESA_SA_EEELi128ENS_6half_tEfNS_4arch4Sm90ELb0ELb1ELb0ELb0ELb0ELb0ELb0ELb1ELb1ELb1ELb0ELb0EEENS1_21CollectiveEpilogueFwdISB_S9_SC_SE_Li256ELb0ELb1ELb0ELb0EEENS1_30DynamicPersistentTileSchedulerILi256ELi128ELb0ELb1ELb1EEEEEEEEEvNT_6ParamsE,"ax",@progbits
	.align	128
.text._ZN7cutlass13device_kernelIN5flash11enable_sm90INS1_16FlashAttnFwdSm90INS1_25CollectiveMainloopFwdSm90ILi2EN4cute5tupleIJNS5_1CILi1EEES8_S8_EEENS6_IJNS7_ILi128EEESA_SA_EEELi128ENS_6half_tEfNS_4arch4Sm90ELb0ELb1ELb0ELb0ELb0ELb0ELb0ELb1ELb1ELb1ELb0ELb0EEENS1_21CollectiveEpilogueFwdISB_S9_SC_SE_Li256ELb0ELb1ELb0ELb0EEENS1_30DynamicPersistentTileSchedulerILi256ELi128ELb0ELb1ELb1EEEEEEEEEvNT_6ParamsE:
        .type           _ZN7cutlass13device_kernelIN5flash11enable_sm90INS1_16FlashAttnFwdSm90INS1_25CollectiveMainloopFwdSm90ILi2EN4cute5tupleIJNS5_1CILi1EEES8_S8_EEENS6_IJNS7_ILi128EEESA_SA_EEELi128ENS_6half_tEfNS_4arch4Sm90ELb0ELb1ELb0ELb0ELb0ELb0ELb0ELb1ELb1ELb1ELb0ELb0EEENS1_21CollectiveEpilogueFwdISB_S9_SC_SE_Li256ELb0ELb1ELb0ELb0EEENS1_30DynamicPersistentTileSchedulerILi256ELi128ELb0ELb1ELb1EEEEEEEEEvNT_6ParamsE,@function
        .size           _ZN7cutlass13device_kernelIN5flash11enable_sm90INS1_16FlashAttnFwdSm90INS1_25CollectiveMainloopFwdSm90ILi2EN4cute5tupleIJNS5_1CILi1EEES8_S8_EEENS6_IJNS7_ILi128EEESA_SA_EEELi128ENS_6half_tEfNS_4arch4Sm90ELb0ELb1ELb0ELb0ELb0ELb0ELb0ELb1ELb1ELb1ELb0ELb0EEENS1_21CollectiveEpilogueFwdISB_S9_SC_SE_Li256ELb0ELb1ELb0ELb0EEENS1_30DynamicPersistentTileSchedulerILi256ELi128ELb0ELb1ELb1EEEEEEEEEvNT_6ParamsE,(.L_x_15317 - _ZN7cutlass13device_kernelIN5flash11enable_sm90INS1_16FlashAttnFwdSm90INS1_25CollectiveMainloopFwdSm90ILi2EN4cute5tupleIJNS5_1CILi1EEES8_S8_EEENS6_IJNS7_ILi128EEESA_SA_EEELi128ENS_6half_tEfNS_4arch4Sm90ELb0ELb1ELb0ELb0ELb0ELb0ELb0ELb1ELb1ELb1ELb0ELb0EEENS1_21CollectiveEpilogueFwdISB_S9_SC_SE_Li256ELb0ELb1ELb0ELb0EEENS1_30DynamicPersistentTileSchedulerILi256ELi128ELb0ELb1ELb1EEEEEEEEEvNT_6ParamsE)
        .other          _ZN7cutlass13device_kernelIN5flash11enable_sm90INS1_16FlashAttnFwdSm90INS1_25CollectiveMainloopFwdSm90ILi2EN4cute5tupleIJNS5_1CILi1EEES8_S8_EEENS6_IJNS7_ILi128EEESA_SA_EEELi128ENS_6half_tEfNS_4arch4Sm90ELb0ELb1ELb0ELb0ELb0ELb0ELb0ELb1ELb1ELb1ELb0ELb0EEENS1_21CollectiveEpilogueFwdISB_S9_SC_SE_Li256ELb0ELb1ELb0ELb0EEENS1_30DynamicPersistentTileSchedulerILi256ELi128ELb0ELb1ELb1EEEEEEEEEvNT_6ParamsE,@"STO_CUDA_ENTRY STV_DEFAULT"
_ZN7cutlass13device_kernelIN5flash11enable_sm90INS1_16FlashAttnFwdSm90INS1_25CollectiveMainloopFwdSm90ILi2EN4cute5tupleIJNS5_1CILi1EEES8_S8_EEENS6_IJNS7_ILi128EEESA_SA_EEELi128ENS_6half_tEfNS_4arch4Sm90ELb0ELb1ELb0ELb0ELb0ELb0ELb0ELb1ELb1ELb1ELb0ELb0EEENS1_21CollectiveEpilogueFwdISB_S9_SC_SE_Li256ELb0ELb1ELb0ELb0EEENS1_30DynamicPersistentTileSchedulerILi256ELi128ELb0ELb1ELb1EEEEEEEEEvNT_6ParamsE:
        /* <DEDUP_REMOVED lines=18> */
.L_x_7782:
[----:B------:R-:W-:Y:S05]  /*0120*/  BSYNC B0 ;  /* 0x0000000000007941 */ /* 0x000fea0003800000 */
.L_x_7781:
        /* <DEDUP_REMOVED lines=41> */
.L_x_7783:
        /* <DEDUP_REMOVED lines=22> */
.L_x_7784:
        /* <DEDUP_REMOVED lines=18> */
.L_x_7785:
        /* <DEDUP_REMOVED lines=22> */
.L_x_7786:
        /* <DEDUP_REMOVED lines=22> */
.L_x_7787:
[----:B------:R-:W-:Y:S01]  /*0900*/  PLOP3.LUT P0, PT, PT, PT, UP0, 0x80, 0x0 ;  /* 0x000000000000781c */ /* 0x000fe20003f0f008 */
[----:B------:R-:W-:Y:S01]  /*0910*/  UMOV UR38, 0x1 ;  /* 0x0000000100267882 */ /* 0x000fe20000000000 */
[----:B------:R-:W-:Y:S01]  /*0920*/  NOP ;  /* 0x0000000000007918 */ /* 0x000fe20000000000 */
[----:B------:R-:W-:Y:S01]  /*0930*/  USEL UR38, UR38, 0x2, !UP0 ;  /* 0x0000000226267887 */ /* 0x000fe2000c000000 */
[----:B------:R-:W-:Y:S01]  /*0940*/  ULDC.64 UR50, c[0x0][0x208] ;  /* 0x0000820000327ab9 */ /* 0x000fe20000000a00 */
[----:B012-4-:R-:W-:Y:S08]  /*0950*/  BAR.SYNC.DEFER_BLOCKING 0x0 ;  /* 0x0000000000007b1d */ /* 0x017ff00000010000 */
[----:B------:R-:W-:Y:S05]  /*0960*/  @!P0 BRA `(.L_x_7788) ;  /* 0x000000ec00808947 */ /* 0x000fea0003800000 */
.L_x_7789:
[----:B------:R-:W-:-:S08]  /*0970*/  NOP ;  /* 0x0000000000007918 */ /* 0x000fd00000000000 */
[----:B------:R-:W0:Y:S02]  /*0980*/  USETMAXREG.TRY_ALLOC.CTAPOOL UP0, 0xf0 ;  /* 0x000000f0000079c8 */ /* 0x000e240008000600 */
[----:B0-----:R-:W-:-:S13]  /*0990*/  PLOP3.LUT P0, PT, PT, PT, UP0, 0x80, 0x0 ;  /* 0x000000000000781c */ /* 0x001fda0003f0f008 */
[----:B------:R-:W-:Y:S05]  /*09a0*/  @!P0 BRA `(.L_x_7789) ;  /* 0xfffffffc00f08947 */ /* 0x000fea000383ffff */
[----:B------:R-:W0:Y:S01]  /*09b0*/  S2R R2, SR_TID.X ;  /* 0x0000000000027919 */ /* 0x000e220000002100 */
[----:B------:R-:W1:Y:S08]  /*09c0*/  S2UR UR4, SR_CTAID.X ;  /* 0x00000000000479c3 */ /* 0x000e700000002500 */
[----:B------:R-:W-:Y:S08]  /*09d0*/  BAR.ARV 0x4, 0x180 ;  /* 0x0106000000007b1d */ /* 0x000ff00000002000 */
[----:B------:R-:W-:Y:S06]  /*09e0*/  BAR.ARV 0x8, 0x180 ;  /* 0x0206000000007b1d */ /* 0x000fec0000002000 */
[----:B0-----:R-:W-:-:S04]  /*09f0*/  LOP3.LUT R0, R2, 0xffffff80, RZ, 0xc0, !PT ;  /* 0xffffff8002007812 */ /* 0x001fc800078ec0ff */
[----:B------:R-:W-:Y:S02]  /*0a00*/  ISETP.NE.AND P0, PT, R0, 0x80, PT ;  /* 0x000000800000780c */ /* 0x000fe40003f05270 */
[----:B------:R-:W1:Y:S11]  /*0a10*/  LDC R0, c[0x0][0xc38] ;  /* 0x00030e00ff007b82 */ /* 0x000e760000000800 */
[----:B------:R-:W-:Y:S06]  /*0a20*/  @!P0 BAR.ARV 0x9, 0x100 ;  /* 0x0244000000008b1d */ /* 0x000fec0000002000 */
[----:B-1----:R-:W-:-:S13]  /*0a30*/  ISETP.LE.AND P0, PT, R0, UR4, PT ;  /* 0x0000000400007c0c */ /* 0x002fda000bf03270 */
[----:B------:R-:W-:Y:S05]  /*0a40*/  @P0 EXIT ;  /* 0x000000000000094d */ /* 0x000fea0003800000 */
[----:B------:R-:W-:Y:S01]  /*0a50*/  VIADD R191, R2, 0xffffff80 ;  /* 0xffffff8002bf7836 */ /* 0x000fe20000000000 */
[----:B------:R-:W-:Y:S01]  /*0a60*/  ULOP3.LUT UR47, UR38, 0x1, URZ, 0xfc, !UPT ;  /* 0x00000001262f7892 */ /* 0x000fe2000f8efc3f */
[----:B------:R-:W-:Y:S01]  /*0a70*/  UMOV UR46, URZ ;  /* 0x0000003f002e7c82 */ /* 0x000fe20008000000 */
[----:B------:R-:W-:Y:S02]  /*0a80*/  UMOV UR45, URZ ;  /* 0x0000003f002d7c82 */ /* 0x000fe40008000000 */
[----:B------:R-:W-:Y:S01]  /*0a90*/  SHF.R.S32.HI R0, RZ, 0x1f, R191 ;  /* 0x0000001fff007819 */ /* 0x000fe200000114bf */
[----:B------:R-:W-:-:S03]  /*0aa0*/  UMOV UR44, URZ ;  /* 0x0000003f002c7c82 */ /* 0x000fc60008000000 */
[CC--:B------:R-:W-:Y:S02]  /*0ab0*/  LEA.HI R3, R0.reuse, R191.reuse, RZ, 0x7 ;  /* 0x000000bf00037211 */ /* 0x0c0fe400078f38ff */
[-C--:B------:R-:W-:Y:S02]  /*0ac0*/  LEA.HI R4, R0, R191.reuse, RZ, 0x5 ;  /* 0x000000bf00047211 */ /* 0x080fe400078f28ff */
[----:B------:R-:W-:Y:S02]  /*0ad0*/  LOP3.LUT R2, R3, 0xffffff80, RZ, 0xc0, !PT ;  /* 0xffffff8003027812 */ /* 0x000fe400078ec0ff */
[----:B------:R-:W-:Y:S01]  /*0ae0*/  SHF.R.S32.HI R186, RZ, 0x7, R3 ;  /* 0x00000007ffba7819 */ /* 0x000fe20000011403 */
[----:B------:R-:W-:Y:S02]  /*0af0*/  IMAD.SHL.U32 R6, R4, 0x20, RZ ;  /* 0x0000002004067824 */ /* 0x000fe400078e00ff */
[----:B------:R-:W-:Y:S01]  /*0b00*/  IMAD.IADD R185, R191, 0x1, -R2 ;  /* 0x00000001bfb97824 */ /* 0x000fe200078e0a02 */
[----:B------:R-:W-:-:S02]  /*0b10*/  LEA.HI R2, R0, R191, RZ, 0x4 ;  /* 0x000000bf00027211 */ /* 0x000fc400078f20ff */
[----:B------:R-:W-:Y:S02]  /*0b20*/  LOP3.LUT R7, R6, 0xfffffc00, RZ, 0xc0, !PT ;  /* 0xfffffc0006077812 */ /* 0x000fe400078ec0ff */
[----:B------:R-:W-:Y:S02]  /*0b30*/  LOP3.LUT R4, R2, 0x3fffff0, RZ, 0xc0, !PT ;  /* 0x03fffff002047812 */ /* 0x000fe400078ec0ff */
[----:B------:R-:W-:Y:S02]  /*0b40*/  SHF.R.S32.HI R8, RZ, 0x1f, R185 ;  /* 0x0000001fff087819 */ /* 0x000fe400000114b9 */
[----:B------:R-:W-:Y:S01]  /*0b50*/  SHF.R.S32.HI R5, RZ, 0x4, R2 ;  /* 0x00000004ff057819 */ /* 0x000fe20000011402 */
[----:B------:R-:W-:Y:S01]  /*0b60*/  IMAD.IADD R4, R191, 0x1, -R4 ;  /* 0x00000001bf047824 */ /* 0x000fe200078e0a04 */
[----:B------:R-:W-:Y:S02]  /*0b70*/  LEA.HI R9, R8, R185, RZ, 0x2 ;  /* 0x000000b908097211 */ /* 0x000fe400078f10ff */
[----:B------:R-:W-:Y:S01]  /*0b80*/  LEA.HI R2, R2, R5, RZ, 0x1 ;  /* 0x0000000502027211 */ /* 0x000fe200078f08ff */
[----:B------:R-:W-:Y:S01]  /*0b90*/  IMAD R7, R4, 0x40, R7 ;  /* 0x0000004004077824 */ /* 0x000fe200078e0207 */
[----:B------:R-:W-:-:S02]  /*0ba0*/  LEA.HI R4, R0, R191, RZ, 0x2 ;  /* 0x000000bf00047211 */ /* 0x000fc400078f10ff */
[--C-:B------:R-:W-:Y:S02]  /*0bb0*/  SHF.R.S32.HI R6, RZ, 0x2, R9.reuse ;  /* 0x00000002ff067819 */ /* 0x100fe40000011409 */
[----:B------:R-:W-:Y:S02]  /*0bc0*/  SHF.R.S32.HI R11, RZ, 0x1f, R9 ;  /* 0x0000001fff0b7819 */ /* 0x000fe40000011409 */
[----:B------:R-:W-:Y:S02]  /*0bd0*/  LOP3.LUT R2, R2, 0x1ffffffe, RZ, 0xc0, !PT ;  /* 0x1ffffffe02027812 */ /* 0x000fe400078ec0ff */
[----:B------:R-:W-:Y:S02]  /*0be0*/  LOP3.LUT R4, R4, 0xfffffffc, RZ, 0xc0, !PT ;  /* 0xfffffffc04047812 */ /* 0x000fe400078ec0ff */
[----:B------:R-:W-:Y:S01]  /*0bf0*/  LEA.HI R0, R0, R191, RZ, 0x3 ;  /* 0x000000bf00007211 */ /* 0x000fe200078f18ff */
[----:B------:R-:W-:Y:S01]  /*0c00*/  IMAD.IADD R2, R5, 0x1, -R2 ;  /* 0x0000000105027824 */ /* 0x000fe200078e0a02 */
[----:B------:R-:W-:Y:S01]  /*0c10*/  LEA.HI R11, R11, R6, RZ, 0x3 ;  /* 0x000000060b0b7211 */ /* 0x000fe200078f18ff */
[----:B------:R-:W-:Y:S01]  /*0c20*/  IMAD.IADD R4, R191, 0x1, -R4 ;  /* 0x00000001bf047824 */ /* 0x000fe200078e0a04 */
[----:B------:R-:W-:Y:S01]  /*0c30*/  LOP3.LUT R22, R0, 0xfffffff8, RZ, 0xc0, !PT ;  /* 0xfffffff800167812 */ /* 0x000fe200078ec0ff */
[----:B------:R-:W-:Y:S01]  /*0c40*/  IMAD R188, R2, 0x8, R7 ;  /* 0x0000000802bc7824 */ /* 0x000fe200078e0207 */
[----:B------:R-:W-:-:S02]  /*0c50*/  LOP3.LUT R11, R11, 0xfffffff8, RZ, 0xc0, !PT ;  /* 0xfffffff80b0b7812 */ /* 0x000fc400078ec0ff */
[----:B------:R-:W-:Y:S01]  /*0c60*/  LEA.HI R8, R8, R185, RZ, 0x5 ;  /* 0x000000b908087211 */ /* 0x000fe200078f28ff */
[----:B------:R-:W-:Y:S01]  /*0c70*/  IMAD.IADD R22, R191, 0x1, -R22 ;  /* 0x00000001bf167824 */ /* 0x000fe200078e0a16 */
[----:B------:R-:W-:Y:S01]  /*0c80*/  LEA.HI R3, R3, R186, RZ, 0x1 ;  /* 0x000000ba03037211 */ /* 0x000fe200078f08ff */
[----:B------:R-:W-:Y:S01]  /*0c90*/  IMAD.IADD R11, R6, 0x1, -R11 ;  /* 0x00000001060b7824 */ /* 0x000fe200078e0a0b */
[----:B------:R-:W-:Y:S01]  /*0ca0*/  LEA.HI R2, R4, R4, RZ, 0x1 ;  /* 0x0000000404027211 */ /* 0x000fe200078f08ff */
[----:B------:R-:W-:Y:S01]  /*0cb0*/  IMAD.SHL.U32 R18, R22, 0x8, RZ ;  /* 0x0000000816127824 */ /* 0x000fe200078e00ff */
[----:B------:R-:W-:Y:S02]  /*0cc0*/  SHF.R.S32.HI R8, RZ, 0x5, R8 ;  /* 0x00000005ff087819 */ /* 0x000fe40000011408 */
[----:B------:R-:W-:Y:S01]  /*0cd0*/  LOP3.LUT R3, R3, 0x3fffffe, RZ, 0xc0, !PT ;  /* 0x03fffffe03037812 */ /* 0x000fe200078ec0ff */
[----:B------:R-:W-:Y:S01]  /*0ce0*/  VIADD R19, R18, 0x40 ;  /* 0x0000004012137836 */ /* 0x000fe20000000000 */
[----:B------:R-:W-:Y:S01]  /*0cf0*/  LOP3.LUT R5, R2, 0x1ffffffe, RZ, 0xc0, !PT ;  /* 0x1ffffffe02057812 */ /* 0x000fe200078ec0ff */
[----:B------:R-:W-:Y:S01]  /*0d00*/  IMAD R8, R8, 0x10, R11 ;  /* 0x0000001008087824 */ /* 0x000fe200078e020b */
[----:B------:R-:W-:Y:S01]  /*0d10*/  LOP3.LUT R16, R9, 0x7ffffffc, RZ, 0xc0, !PT ;  /* 0x7ffffffc09107812 */ /* 0x000fe200078ec0ff */
[----:B------:R-:W-:Y:S01]  /*0d20*/  IMAD.IADD R3, R186, 0x1, -R3 ;  /* 0x00000001ba037824 */ /* 0x000fe200078e0a03 */
[----:B------:R-:W-:Y:S01]  /*0d30*/  SHF.R.S32.HI R184, RZ, 0x3, R0 ;  /* 0x00000003ffb87819 */ /* 0x000fe20000011400 */
[----:B------:R-:W-:Y:S01]  /*0d40*/  IMAD.IADD R4, R4, 0x1, -R5 ;  /* 0x0000000104047824 */ /* 0x000fe200078e0a05 */
[----:B------:R-:W-:Y:S01]  /*0d50*/  SHF.R.S32.HI R190, RZ, 0x1f, R18 ;  /* 0x0000001fffbe7819 */ /* 0x000fe20000011412 */
[----:B------:R-:W-:Y:S01]  /*0d60*/  IMAD R187, R3, 0x40, R8 ;  /* 0x0000004003bb7824 */ /* 0x000fe200078e0208 */
[----:B------:R-:W-:Y:S01]  /*0d70*/  SHF.R.S32.HI R189, RZ, 0x1f, R19 ;  /* 0x0000001fffbd7819 */ /* 0x000fe20000011413 */
[----:B------:R-:W-:-:S02]  /*0d80*/  IMAD.IADD R16, R185, 0x1, -R16 ;  /* 0x00000001b9107824 */ /* 0x000fc400078e0a10 */
[----:B------:R-:W-:-:S07]  /*0d90*/  IMAD R17, R4, 0x8, R187 ;  /* 0x0000000804117824 */ /* 0x000fce00078e02bb */
.L_x_7886:
        /* <DEDUP_REMOVED lines=21> */
.L_x_7790:
[----:B------:R-:W-:Y:S01]  /*0ef0*/  ULDC UR7, c[0x0][0xc54] ;  /* 0x0003150000077ab9 */ /* 0x000fe20000000800 */
[----:B------:R-:W-:Y:S01]  /*0f00*/  UMOV UR6, UR9 ;  /* 0x0000000900067c82 */ /* 0x000fe20008000000 */
[----:B------:R-:W-:-:S11]  /*0f10*/  UISETP.NE.AND UP0, UPT, UR7, 0x1, UPT ;  /* 0x000000010700788c */ /* 0x000fd6000bf05270 */
[----:B------:R-:W-:Y:S02]  /*0f20*/  @UP0 ULDC.64 UR10, c[0x0][0xc58] ;  /* 0x00031600000a0ab9 */ /* 0x000fe40000000a00 */
[----:B------:R-:W-:-:S04]  /*0f30*/  UIMAD.WIDE.U32 UR4, UR9, UR10, URZ ;  /* 0x0000000a090472a5 */ /* 0x000fc8000f8e003f */
[----:B------:R-:W-:-:S04]  /*0f40*/  @UP0 USHF.R.U32.HI UR6, URZ, UR11, UR5 ;  /* 0x0000000b3f060299 */ /* 0x000fc80008011605 */
[----:B------:R-:W-:-:S12]  /*0f50*/  UIMAD UR4, UR6, UR7, URZ ;  /* 0x00000007060472a4 */ /* 0x000fd8000f8e023f */
.L_x_7791:
[----:B------:R-:W-:Y:S01]  /*0f60*/  ULOP3.LUT UR6, URZ, UR6, URZ, 0x33, !UPT ;  /* 0x000000063f067292 */ /* 0x000fe2000f8e333f */
[----:B------:R-:W-:Y:S01]  /*0f70*/  ULDC UR7, c[0x0][0x448] ;  /* 0x0001120000077ab9 */ /* 0x000fe20000000800 */
[----:B------:R-:W-:Y:S01]  /*0f80*/  ULDC UR5, c[0x0][0xc3c] ;  /* 0x00030f0000057ab9 */ /* 0x000fe20000000800 */
[----:B------:R-:W-:Y:S02]  /*0f90*/  UISETP.NE.AND UP1, UPT, UR7, 0x1, UPT ;  /* 0x000000010700788c */ /* 0x000fe4000bf25270 */
[----:B------:R-:W-:Y:S01]  /*0fa0*/  UIADD3 UR6, UR6, UR5, URZ ;  /* 0x0000000506067290 */ /* 0x000fe2000fffe03f */
[----:B------:R-:W-:Y:S01]  /*0fb0*/  ULDC.64 UR10, c[0x0][0x418] ;  /* 0x00010600000a7ab9 */ /* 0x000fe20000000a00 */
[----:B------:R-:W-:Y:S01]  /*0fc0*/  UIADD3 UR4, UR9, -UR4, URZ ;  /* 0x8000000409047290 */ /* 0x000fe2000fffe03f */
[----:B------:R-:W-:Y:S01]  /*0fd0*/  ULDC UR37, c[0x0][0xc48] ;  /* 0x0003120000257ab9 */ /* 0x000fe20000000800 */
[----:B------:R-:W-:Y:S02]  /*0fe0*/  UISETP.NE.U32.AND UP0, UPT, UR10, URZ, UPT ;  /* 0x0000003f0a00728c */ /* 0x000fe4000bf05070 */
[----:B------:R-:W-:-:S02]  /*0ff0*/  USHF.L.U32 UR36, UR6, 0x7, URZ ;  /* 0x0000000706247899 */ /* 0x000fc4000800063f */
[----:B------:R-:W-:Y:S01]  /*1000*/  UISETP.NE.AND UP2, UPT, UR37, 0x1, UPT ;  /* 0x000000012500788c */ /* 0x000fe2000bf45270 */
[----:B------:R-:W-:Y:S01]  /*1010*/  ULDC UR13, c[0x0][0xc54] ;  /* 0x00031500000d7ab9 */ /* 0x000fe20000000800 */
[----:B------:R-:W-:Y:S02]  /*1020*/  UISETP.NE.AND.EX UP0, UPT, UR11, URZ, UPT, UP0 ;  /* 0x0000003f0b00728c */ /* 0x000fe4000bf05300 */
[----:B------:R-:W-:Y:S02]  /*1030*/  UIADD3 UR10, UR36, 0x7f, URZ ;  /* 0x0000007f240a7890 */ /* 0x000fe4000fffe03f */
[----:B------:R-:W-:Y:S01]  /*1040*/  UIMAD UR13, UR8, UR13, UR4 ;  /* 0x0000000d080d72a4 */ /* 0x000fe2000f8e0204 */
[----:B------:R-:W-:Y:S01]  /*1050*/  ULDC UR42, c[0x0][0x424] ;  /* 0x00010900002a7ab9 */ /* 0x000fe20000000800 */
[----:B------:R-:W-:Y:S01]  /*1060*/  ULDC UR49, c[0x0][0x288] ;  /* 0x0000a20000317ab9 */ /* 0x000fe20000000800 */
[----:B------:R-:W-:Y:S01]  /*1070*/  ULDC.64 UR4, c[0x0][0x9e0] ;  /* 0x0002780000047ab9 */ /* 0x000fe20000000a00 */
[----:B------:R-:W-:Y:S01]  /*1080*/  @UP1 ULDC UR8, c[0x0][0x44c] ;  /* 0x0001130000081ab9 */ /* 0x000fe20000000800 */
[----:B------:R-:W-:-:S02]  /*1090*/  UIADD3 UR11, -UR49, 0x1, URZ ;  /* 0x00000001310b7890 */ /* 0x000fc4000fffe13f */
[----:B------:R-:W-:Y:S02]  /*10a0*/  UISETP.GE.AND UP3, UPT, UR5, 0x1, UPT ;  /* 0x000000010500788c */ /* 0x000fe4000bf66270 */
[----:B------:R-:W-:Y:S02]  /*10b0*/  USEL UR42, UR42, 0x1, UP0 ;  /* 0x000000012a2a7887 */ /* 0x000fe40008000000 */
[----:B------:R-:W-:Y:S01]  /*10c0*/  UIMAD.WIDE.U32 UR8, UR10, UR8, URZ ;  /* 0x000000080a0872a5 */ /* 0x000fe2000f8e003f */
[----:B------:R-:W-:Y:S01]  /*10d0*/  ULDC UR12, c[0x0][0x2f0] ;  /* 0x0000bc00000c7ab9 */ /* 0x000fe20000000800 */
[----:B------:R-:W-:Y:S01]  /*10e0*/  @UP1 ULDC UR15, c[0x0][0x450] ;  /* 0x00011400000f1ab9 */ /* 0x000fe20000000800 */
[----:B------:R-:W-:Y:S01]  /*10f0*/  @UP2 ULDC UR6, c[0x0][0xc4c] ;  /* 0x0003130000062ab9 */ /* 0x000fe20000000800 */
[----:B------:R-:W-:Y:S01]  /*1100*/  UIMAD UR11, UR42, UR12, UR11 ;  /* 0x0000000c2a0b72a4 */ /* 0x000fe2000f8e020b */
[----:B------:R-:W-:Y:S01]  /*1110*/  PLOP3.LUT P1, PT, PT, PT, UP3, 0x80, 0x0 ;  /* 0x000000000000781c */ /* 0x000fe20003f2f038 */
[----:B------:R-:W-:-:S02]  /*1120*/  @UP1 USHF.R.U32.HI UR10, URZ, UR15, UR9 ;  /* 0x0000000f3f0a1299 */ /* 0x000fc40008011609 */
[----:B------:R-:W-:Y:S01]  /*1130*/  UIMAD.WIDE.U32 UR6, UR13, UR6, URZ ;  /* 0x000000060d0672a5 */ /* 0x000fe2000f8e003f */
[----:B------:R-:W-:Y:S01]  /*1140*/  @UP2 ULDC UR14, c[0x0][0xc50] ;  /* 0x00031400000e2ab9 */ /* 0x000fe20000000800 */
[----:B------:R-:W-:Y:S01]  /*1150*/  UIADD3 UR10, UR11, UR10, URZ ;  /* 0x0000000a0b0a7290 */ /* 0x000fe2000fffe03f */
[----:B------:R-:W-:Y:S01]  /*1160*/  UMOV UR43, UR13 ;  /* 0x0000000d002b7c82 */ /* 0x000fe20008000000 */
[----:B------:R-:W-:Y:S02]  /*1170*/  @UP2 USHF.R.U32.HI UR43, URZ, UR14, UR7 ;  /* 0x0000000e3f2b2299 */ /* 0x000fe40008011607 */
[----:B------:R-:W-:Y:S02]  /*1180*/  UIADD3 UR4, UR10, UR4, URZ ;  /* 0x000000040a047290 */ /* 0x000fe4000fffe03f */
[----:B------:R-:W-:-:S04]  /*1190*/  UIADD3 UR6, -UR43, URZ, URZ ;  /* 0x0000003f2b067290 */ /* 0x000fc8000fffe13f */
[----:B------:R-:W-:Y:S01]  /*11a0*/  UIMAD UR37, UR37, UR6, UR13 ;  /* 0x00000006252572a4 */ /* 0x000fe2000f8e020d */
[----:B------:R-:W-:Y:S01]  /*11b0*/  IMAD.U32 R0, RZ, RZ, UR4 ;  /* 0x00000004ff007e24 */ /* 0x000fe2000f8e00ff */
[----:B------:R-:W-:Y:S10]  /*11c0*/  @!P1 BRA `(.L_x_7792) ;  /* 0x0000000000409947 */ /* 0x000ff40003800000 */
        /* <DEDUP_REMOVED lines=10> */
.L_x_7793:
[----:B------:R-:W-:-:S11]  /*1270*/  UISETP.NE.AND UP0, UPT, UR5, 0x1, UPT ;  /* 0x000000010500788c */ /* 0x000fd6000bf05270 */
[----:B------:R-:W-:Y:S02]  /*1280*/  @UP0 ULDC.64 UR8, c[0x0][0x9e8] ;  /* 0x00027a0000080ab9 */ /* 0x000fe40000000a00 */
[----:B------:R-:W-:-:S04]  /*1290*/  UIMAD.WIDE.U32 UR6, UR4, UR8, URZ ;  /* 0x00000008040672a5 */ /* 0x000fc8000f8e003f */
[----:B------:R-:W-:-:S12]  /*12a0*/  @UP0 USHF.R.U32.HI UR4, URZ, UR9, UR7 ;  /* 0x000000093f040299 */ /* 0x000fd80008011607 */
.L_x_7794:
[----:B------:R-:W-:-:S06]  /*12b0*/  UIMAD UR4, UR4, UR5, UR5 ;  /* 0x00000005040472a4 */ /* 0x000fcc000f8e0205 */
[----:B------:R-:W-:-:S07]  /*12c0*/  VIMNMX R0, R0, UR4, PT ;  /* 0x0000000400007c48 */ /* 0x000fce000bfe0100 */
.L_x_7792:
        /* <DEDUP_REMOVED lines=29> */
.L_x_7796:
[----:B------:R-:W-:-:S11]  /*14a0*/  UISETP.NE.AND UP0, UPT, UR5, 0x1, UPT ;  /* 0x000000010500788c */ /* 0x000fd6000bf05270 */
[----:B------:R-:W-:Y:S02]  /*14b0*/  @UP0 ULDC.64 UR10, c[0x0][0x9e8] ;  /* 0x00027a00000a0ab9 */ /* 0x000fe40000000a00 */
[----:B------:R-:W-:-:S04]  /*14c0*/  UIMAD.WIDE.U32 UR6, UR4, UR10, URZ ;  /* 0x0000000a040672a5 */ /* 0x000fc8000f8e003f */
[----:B------:R-:W-:-:S12]  /*14d0*/  @UP0 USHF.R.U32.HI UR4, URZ, UR11, UR7 ;  /* 0x0000000b3f040299 */ /* 0x000fd80008011607 */
.L_x_7797:
[----:B------:R-:W-:-:S04]  /*14e0*/  UIMAD UR4, UR4, UR5, URZ ;  /* 0x00000005040472a4 */ /* 0x000fc8000f8e023f */
[----:B------:R-:W-:-:S04]  /*14f0*/  UISETP.LT.AND UP0, UPT, UR9, UR4, UPT ;  /* 0x000000040900728c */ /* 0x000fc8000bf01270 */
[----:B------:R-:W-:-:S12]  /*1500*/  USEL UR9, UR9, UR4, !UP0 ;  /* 0x0000000409097287 */ /* 0x000fd8000c000000 */
.L_x_7795:
[----:B------:R-:W-:Y:S01]  /*1510*/  USHF.R.S32.HI UR4, URZ, 0x1f, UR9 ;  /* 0x0000001f3f047899 */ /* 0x000fe20008011409 */
[----:B------:R-:W-:Y:S02]  /*1520*/  PLOP3.LUT P0, PT, PT, PT, PT, 0x80, 0x0 ;  /* 0x000000000000781c */ /* 0x000fe40003f0f070 */
[----:B------:R-:W-:Y:S02]  /*1530*/  CS2R R36, SRZ ;  /* 0x0000000000247805 */ /* 0x000fe4000001ff00 */
[----:B------:R-:W-:Y:S01]  /*1540*/  CS2R R150, SRZ ;  /* 0x0000000000967805 */ /* 0x000fe2000001ff00 */
        /* <DEDUP_REMOVED lines=69> */
.L_x_7799:
[----:B------:R-:W-:Y:S01]  /*19a0*/  ULEA.HI UR4, UR46, UR46, URZ, 0x1 ;  /* 0x0000002e2e047291 */ /* 0x000fe2000f8f083f */
[----:B------:R-:W-:-:S03]  /*19b0*/  IMAD.U32 R2, RZ, RZ, UR47 ;  /* 0x0000002fff027e24 */ /* 0x000fc6000f8e00ff */
[----:B------:R-:W-:Y:S02]  /*19c0*/  ULOP3.LUT UR4, UR4, 0xfffffffe, URZ, 0xc0, !UPT ;  /* 0xfffffffe04047892 */ /* 0x000fe4000f8ec03f */
[----:B------:R-:W-:Y:S02]  /*19d0*/  ISETP.NE.AND P0, PT, R2, 0x3, PT ;  /* 0x000000030200780c */ /* 0x000fe40003f05270 */
[----:B------:R-:W-:-:S06]  /*19e0*/  UIADD3 UR4, UR46, -UR4, URZ ;  /* 0x800000042e047290 */ /* 0x000fcc000fffe03f */
[----:B------:R-:W-:-:S05]  /*19f0*/  IMAD.U32 R0, RZ, RZ, UR4 ;  /* 0x00000004ff007e24 */ /* 0x000fca000f8e00ff */
[----:B------:R-:W-:-:S04]  /*1a00*/  SHF.L.U32 R0, R0, 0x1f, RZ ;  /* 0x0000001f00007819 */ /* 0x000fc800000006ff */
[----:B------:R-:W0:Y:S02]  /*1a10*/  SYNCS.PHASECHK.TRANS64.TRYWAIT P1, [UR41+0x28800], R0 ;  /* 0x02880000ff0075a7 */ /* 0x000e240008020169 */
[----:B0-----:R-:W-:Y:S05]  /*1a20*/  @!P1 BRA `(.L_x_7800) ;  /* 0x0000012400ac9947 */ /* 0x001fea0003800000 */
.L_x_7993:
[----:B------:R-:W-:Y:S05]  /*1a30*/  @!P0 BRA `(.L_x_7801) ;  /* 0x0000000000048947 */ /* 0x000fea0003800000 */
[----:B------:R-:W-:Y:S01]  /*1a40*/  BPT.TRAP 0x1 ;  /* 0x000000040000795c */ /* 0x000fe20000300000 */
.L_x_7801:
[----:B------:R-:W-:Y:S02]  /*1a50*/  IMAD.U32 R9, RZ, RZ, UR44 ;  /* 0x0000002cff097e24 */ /* 0x000fe4000f8e00ff */
[----:B0-----:R-:W-:-:S03]  /*1a60*/  IMAD.U32 R0, RZ, RZ, UR45 ;  /* 0x0000002dff007e24 */ /* 0x001fc6000f8e00ff */
[----:B------:R-:W-:Y:S02]  /*1a70*/  LEA R9, R9, UR41, 0x3 ;  /* 0x0000002909097c11 */ /* 0x000fe4000f8e18ff */
[----:B------:R-:W-:-:S04]  /*1a80*/  SHF.L.U32 R0, R0, 0x1f, RZ ;  /* 0x0000001f00007819 */ /* 0x000fc800000006ff */
[----:B------:R0:W1:Y:S01]  /*1a90*/  SYNCS.PHASECHK.TRANS64.TRYWAIT P2, [R9+URZ+0x28830], R0 ;  /* 0x02883000090075a7 */ /* 0x000062000804017f */
[----:B------:R-:W-:Y:S05]  /*1aa0*/  @!P0 BRA `(.L_x_7802) ;  /* 0x0000000000048947 */ /* 0x000fea0003800000 */
[----:B------:R-:W-:Y:S01]  /*1ab0*/  BPT.TRAP 0x1 ;  /* 0x000000040000795c */ /* 0x000fe20000300000 */
.L_x_7802:
[----:B------:R-:W2:Y:S02]  /*1ac0*/  S2R R2, SR_TID.X ;  /* 0x0000000000027919 */ /* 0x000ea40000002100 */
[----:B--2---:R-:W-:Y:S01]  /*1ad0*/  LOP3.LUT P1, RZ, R2, 0x7f, RZ, 0xc0, !PT ;  /* 0x0000007f02ff7812 */ /* 0x004fe2000782c0ff */
[----:B-1----:R-:W-:-:S12]  /*1ae0*/  @P2 BRA `(.L_x_7803) ;  /* 0x0000000000082947 */ /* 0x002fd80003800000 */
[----:B------:R-:W1:Y:S02]  /*1af0*/  SYNCS.PHASECHK.TRANS64.TRYWAIT P2, [R9+URZ+0x28830], R0 ;  /* 0x02883000090075a7 */ /* 0x000e64000804017f */
[----:B-1----:R-:W-:Y:S05]  /*1b00*/  @!P2 BRA `(.L_x_7804) ;  /* 0x00000124008ca947 */ /* 0x002fea0003800000 */
.L_x_7803:
[----:B------:R-:W-:Y:S05]  /*1b10*/  WARPSYNC.ALL ;  /* 0x0000000000007948 */ /* 0x000fea0003800000 */
[----:B------:R-:W-:Y:S01]  /*1b20*/  UIADD3 UR4, UR41, 0x18400, URZ ;  /* 0x0001840029047890 */ /* 0x000fe2000fffe03f */
[----:B------:R-:W-:Y:S01]  /*1b30*/  WARPGROUP.ARRIVE ;  /* 0x00000000000079c5 */ /* 0x000fe20000000000 */
[----:B------:R-:W-:Y:S01]  /*1b40*/  ULOP3.LUT UR32, UR52, 0x10000, URZ, 0xfc, !UPT ;  /* 0x0001000034207892 */ /* 0x000fe2000f8efc3f */
[----:B01----:R-:W-:Y:S01]  /*1b50*/  VIADD R0, R17, UR36 ;  /* 0x0000002411007c36 */ /* 0x003fe20008000000 */
[----:B------:R-:W-:Y:S01]  /*1b60*/  USHF.R.U32.HI UR4, URZ, 0x4, UR4 ;  /* 0x000000043f047899 */ /* 0x000fe20008011604 */
[----:B------:R-:W0:Y:S01]  /*1b70*/  LDC R4, c[0x0][0x2f0] ;  /* 0x0000bc00ff047b82 */ /* 0x000e220000000800 */
[----:B------:R-:W-:Y:S01]  /*1b80*/  UMOV UR33, 0x40000040 ;  /* 0x4000004000217882 */ /* 0x000fe20000000000 */
[----:B------:R-:W-:Y:S01]  /*1b90*/  UMOV UR35, 0x40000040 ;  /* 0x4000004000237882 */ /* 0x000fe20000000000 */
[----:B------:R-:W-:Y:S01]  /*1ba0*/  ULOP3.LUT UR4, UR4, 0x3fff, URZ, 0xc0, !UPT ;  /* 0x00003fff04047892 */ /* 0x000fe2000f8ec03f */
[----:B------:R-:W-:Y:S01]  /*1bb0*/  IMAD.MOV.U32 R7, RZ, RZ, R0 ;  /* 0x000000ffff077224 */ /* 0x000fe200078e0000 */
[----:B------:R-:W-:Y:S01]  /*1bc0*/  UMOV UR5, 0x40000040 ;  /* 0x4000004000057882 */ /* 0x000fe20000000000 */
[----:B------:R-:W-:Y:S01]  /*1bd0*/  UMOV UR7, 0x40000040 ;  /* 0x4000004000077882 */ /* 0x000fe20000000000 */
[----:B------:R-:W-:Y:S01]  /*1be0*/  ULOP3.LUT UR48, UR4, 0x10000, URZ, 0xfc, !UPT ;  /* 0x0001000004307892 */ /* 0x000fe2000f8efc3f */
[----:B------:R-:W1:Y:S01]  /*1bf0*/  LDC R5, c[0x0][0x288] ;  /* 0x0000a200ff057b82 */ /* 0x000e620000000800 */
[----:B------:R-:W-:Y:S01]  /*1c00*/  UIADD3 UR4, UR32, 0x2, URZ ;  /* 0x0000000220047890 */ /* 0x000fe2000fffe03f */
[----:B------:R-:W-:Y:S01]  /*1c10*/  IMAD.MOV.U32 R3, RZ, RZ, -0x80 ;  /* 0xffffff80ff037424 */ /* 0x000fe200078e00ff */
[----:B------:R-:W-:Y:S01]  /*1c20*/  ULEA UR34, UR44, UR48, 0xb ;  /* 0x000000302c227291 */ /* 0x000fe2000f8e583f */
[C---:B------:R-:W-:Y:S01]  /*1c30*/  LEA R11, R88.reuse, 0xffffff80, 0x7 ;  /* 0xffffff80580b7811 */ /* 0x040fe200078e38ff */
[----:B------:R-:W-:Y:S01]  /*1c40*/  UIADD3 UR8, UR32, 0x4, URZ ;  /* 0x0000000420087890 */ /* 0x000fe2000fffe03f */
[----:B------:R-:W-:Y:S01]  /*1c50*/  IMAD R13, R88, R3, 0x80 ;  /* 0x00000080580d7424 */ /* 0x000fe200078e0203 */
[----:B------:R-:W-:-:S02]  /*1c60*/  UIADD3 UR6, UR34, 0x2, URZ ;  /* 0x0000000222067890 */ /* 0x000fc4000fffe03f */
[----:B------:R-:W-:Y:S01]  /*1c70*/  UIADD3 UR10, UR34, 0x4, URZ ;  /* 0x00000004220a7890 */ /* 0x000fe2000fffe03f */
[----:B------:R-:W-:Y:S01]  /*1c80*/  VIADD R3, R13, 0x1 ;  /* 0x000000010d037836 */ /* 0x000fe20000000000 */
[----:B------:R-:W-:Y:S01]  /*1c90*/  UMOV UR9, 0x40000040 ;  /* 0x4000004000097882 */ /* 0x000fe20000000000 */
[----:B------:R-:W-:Y:S01]  /*1ca0*/  HGMMA.64x128x16.F32 R24, gdesc[UR32], RZ, !UPT, gsb0 ;  /* 0x01e00000201879f0 */ /* 0x000fe2000c0008ff */
[----:B------:R-:W-:Y:S01]  /*1cb0*/  UMOV UR11, 0x40000040 ;  /* 0x40000040000b7882 */ /* 0x000fe20000000000 */
[----:B------:R-:W-:Y:S01]  /*1cc0*/  UIADD3 UR12, UR32, 0x6, URZ ;  /* 0x00000006200c7890 */ /* 0x000fe2000fffe03f */
[----:B------:R-:W-:Y:S01]  /*1cd0*/  IMAD R3, R16, -0x2, R3 ;  /* 0xfffffffe10037824 */ /* 0x000fe200078e0203 */
        /* <DEDUP_REMOVED lines=19> */
[----:B------:R-:W-:Y:S01]  /*1e10*/  ULDC UR52, c[0x0][0x9dc] ;  /* 0x0002770000347ab9 */ /* 0x000fe20000000800 */
[----:B------:R-:W-:Y:S02]  /*1e20*/  WARPGROUP.DEPBAR.LE gsb0, 0x0 ;  /* 0x00008000000079c5 */ /* 0x000fe40000010000 */
[----:B------:R-:W-:-:S06]  /*1e30*/  WARPGROUP.ARRIVE ;  /* 0x00000000000079c5 */ /* 0x000fcc0000000000 */
[----:B------:R-:W-:Y:S01]  /*1e40*/  HGMMA.64x128x16.F32 R24, gdesc[UR4], R24, gsb0 ;  /* 0x01e00000041879f0 */ /* 0x000fe20008000818 */
[----:B------:R-:W-:Y:S02]  /*1e50*/  ULDC UR6, c[0x0][0x448] ;  /* 0x0001120000067ab9 */ /* 0x000fe40000000800 */
[----:B------:R-:W-:-:S06]  /*1e60*/  UISETP.NE.AND UP0, UPT, UR6, 0x1, UPT ;  /* 0x000000010600788c */ /* 0x000fcc000bf05270 */
[----:B------:R-:W-:Y:S02]  /*1e70*/  PLOP3.LUT P2, PT, PT, PT, UP0, 0x80, 0x0 ;  /* 0x000000000000781c */ /* 0x000fe40003f4f008 */
[----:B------:R-:W-:-:S03]  /*1e80*/  PLOP3.LUT P3, PT, PT, PT, UP0, 0x80, 0x0 ;  /* 0x000000000000781c */ /* 0x000fc60003f6f008 */
[----:B------:R-:W-:-:S08]  /*1e90*/  @UP0 ULDC UR6, c[0x0][0x44c] ;  /* 0x0001130000060ab9 */ /* 0x000fd00000000800 */
[----:B------:R-:W-:Y:S01]  /*1ea0*/  @P2 IMAD.HI.U32 R2, R0, UR6, RZ ;  /* 0x0000000600022c27 */ /* 0x000fe2000f8e00ff */
[----:B------:R-:W-:-:S03]  /*1eb0*/  @UP0 ULDC UR6, c[0x0][0x450] ;  /* 0x0001140000060ab9 */ /* 0x000fc60000000800 */
[----:B------:R-:W-:Y:S01]  /*1ec0*/  @!P1 VIADD R0, R9, 0x28840 ;  /* 0x0002884009009836 */ /* 0x000fe20000000000 */
[----:B------:R-:W-:Y:S01]  /*1ed0*/  @P3 SHF.R.U32.HI R7, RZ, UR6, R2 ;  /* 0x00000006ff073c19 */ /* 0x000fe20008011602 */
[----:B------:R-:W-:Y:S02]  /*1ee0*/  ULDC.64 UR6, c[0x0][0x9e0] ;  /* 0x0002780000067ab9 */ /* 0x000fe40000000a00 */
[----:B------:R-:W-:Y:S01]  /*1ef0*/  UISETP.GE.AND UP1, UPT, UR7, 0x1, UPT ;  /* 0x000000010700788c */ /* 0x000fe2000bf26270 */
[----:B------:R-:W-:Y:S01]  /*1f00*/  @!P1 PRMT R0, RZ, 0x654, R0 ;  /* 0x00000654ff009816 */ /* 0x000fe20000000000 */
[----:B------:R-:W2:Y:S04]  /*1f10*/  SHFL.IDX PT, R2, R7, RZ, 0x1c1f ;  /* 0x001c1fff07027589 */ /* 0x000ea800000e0000 */
[----:B------:R-:W-:Y:S01]  /*1f20*/  PLOP3.LUT P2, PT, PT, PT, UP1, 0x40, 0x0 ;  /* 0x000000000000781c */ /* 0x000fe20003f4e818 */
[----:B------:R-:W-:-:S02]  /*1f30*/  WARPGROUP.DEPBAR.LE gsb0, 0x0 ;  /* 0x00008000000079c5 */ /* 0x000fc40000010000 */
[----:B------:R-:W-:-:S06]  /*1f40*/  WARPGROUP.ARRIVE ;  /* 0x00000000000079c5 */ /* 0x000fcc0000000000 */
[----:B------:R-:W-:Y:S01]  /*1f50*/  HGMMA.64x128x16.F32 R24, gdesc[UR8], R24, gsb0 ;  /* 0x01e00000081879f0 */ /* 0x000fe20008000818 */
[----:B------:R-:W-:Y:S02]  /*1f60*/  ULOP3.LUT UR10, URZ, UR52, URZ, 0x33, !UPT ;  /* 0x000000343f0a7292 */ /* 0x000fe4000f8e333f */
[----:B------:R-:W-:Y:S02]  /*1f70*/  WARPGROUP.DEPBAR.LE gsb0, 0x0 ;  /* 0x00008000000079c5 */ /* 0x000fe40000010000 */
[----:B------:R-:W-:-:S07]  /*1f80*/  WARPGROUP.ARRIVE ;  /* 0x00000000000079c5 */ /* 0x000fce0000000000 */
[----:B------:R-:W-:Y:S03]  /*1f90*/  HGMMA.64x128x16.F32 R24, gdesc[UR12], R24, gsb0 ;  /* 0x01e000000c1879f0 */ /* 0x000fe60008000818 */
        /* <DEDUP_REMOVED lines=13> */
[----:B------:R0:W-:Y:S02]  /*2070*/  @!P1 SYNCS.ARRIVE.TRANS64.RED.A1T0 RZ, [R0+URZ], RZ ;  /* 0x000000ff00ff99a7 */ /* 0x0001e4000810043f */
[C---:B0-----:R-:W-:Y:S02]  /*2080*/  IMAD R0, R4.reuse, UR42, R3 ;  /* 0x0000002a04007c24 */ /* 0x041fe4000f8e0203 */
[----:B------:R-:W-:Y:S02]  /*2090*/  IMAD R3, R4, UR42, R13 ;  /* 0x0000002a04037c24 */ /* 0x000fe4000f8e020d */
[----:B-1----:R-:W-:-:S02]  /*20a0*/  IMAD.IADD R0, R0, 0x1, -R5 ;  /* 0x0000000100007824 */ /* 0x002fc400078e0a05 */
[----:B------:R-:W-:Y:S02]  /*20b0*/  IMAD R15, R16, -0x2, R3 ;  /* 0xfffffffe100f7824 */ /* 0x000fe400078e0203 */
[C---:B------:R-:W-:Y:S02]  /*20c0*/  VIADD R20, R0.reuse, UR6 ;  /* 0x0000000600147c36 */ /* 0x040fe40008000000 */
[----:B------:R-:W-:-:S03]  /*20d0*/  VIADD R21, R0, UR10 ;  /* 0x0000000a00157c36 */ /* 0x000fc60008000000 */
[----:B--2---:R-:W-:Y:S01]  /*20e0*/  VIADDMNMX R0, R2, R20, R15, PT ;  /* 0x0000001402007246 */ /* 0x004fe2000380010f */
[----:B------:R-:W-:Y:S01]  /*20f0*/  IMAD.IADD R3, R21, 0x1, R2 ;  /* 0x0000000115037824 */ /* 0x000fe200078e0202 */
        /* <DEDUP_REMOVED lines=14> */
.L_x_7807:
[----:B------:R-:W-:-:S06]  /*21e0*/  UISETP.NE.AND UP2, UPT, UR7, 0x1, UPT ;  /* 0x000000010700788c */ /* 0x000fcc000bf45270 */
[----:B------:R-:W-:-:S05]  /*21f0*/  PLOP3.LUT P2, PT, PT, PT, UP2, 0x80, 0x0 ;  /* 0x000000000000781c */ /* 0x000fca0003f4f028 */
[----:B------:R-:W-:-:S08]  /*2200*/  @UP2 ULDC.64 UR10, c[0x0][0x9e8] ;  /* 0x00027a00000a2ab9 */ /* 0x000fd00000000a00 */
[----:B------:R-:W-:-:S05]  /*2210*/  @P2 IMAD.HI.U32 R6, R2, UR10, RZ ;  /* 0x0000000a02062c27 */ /* 0x000fca000f8e00ff */
[----:B------:R-:W-:-:S07]  /*2220*/  @P2 SHF.R.U32.HI R2, RZ, UR11, R6 ;  /* 0x0000000bff022c19 */ /* 0x000fce0008011606 */
.L_x_7808:
[----:B------:R-:W-:Y:S05]  /*2230*/  BSYNC B0 ;  /* 0x0000000000007941 */ /* 0x000fea0003800000 */
.L_x_7806:
[----:B------:R-:W-:-:S04]  /*2240*/  IMAD R9, R2, UR7, -R11 ;  /* 0x0000000702097c24 */ /* 0x000fc8000f8e0a0b */
[----:B------:R-:W-:-:S05]  /*2250*/  IMAD R9, R16, -0x2, R9 ;  /* 0xfffffffe10097824 */ /* 0x000fca00078e0209 */
[----:B------:R-:W-:Y:S02]  /*2260*/  VIMNMX R3, R3, R9, !PT ;  /* 0x0000000903037248 */ /* 0x000fe40007fe0100 */
[----:B------:R-:W-:-:S07]  /*2270*/  VIADDMNMX R0, R9, UR7, R0, PT ;  /* 0x0000000709007c46 */ /* 0x000fce000b800100 */
.L_x_7805:
        /* <DEDUP_REMOVED lines=8> */
[----:B------:R-:W-:Y:S02]  /*2300*/  P2R R25, PR, RZ, 0x20 ;  /* 0x00000020ff197803 */ /* 0x000fe40000000000 */
[----:B------:R-:W-:Y:S02]  /*2310*/  ISETP.LT.OR P3, PT, R0, 0xa, P3 ;  /* 0x0000000a0000780c */ /* 0x000fe40001f61670 */
[----:B------:R-:W-:Y:S02]  /*2320*/  ISETP.GT.AND P4, PT, R3, 0x8, !P4 ;  /* 0x000000080300780c */ /* 0x000fe40006784270 */
[----:B------:R-:W-:-:S02]  /*2330*/  ISETP.GE.AND P5, PT, R13, 0x11, PT ;  /* 0x000000110d00780c */ /* 0x000fc40003fa6270 */
[----:B------:R-:W-:Y:S02]  /*2340*/  FSEL R122, R29, -INF , !P3 ;  /* 0xff8000001d7a7808 */ /* 0x000fe40005800000 */
[----:B------:R-:W-:Y:S02]  /*2350*/  ISETP.LT.OR P4, PT, R0, 0x9, P4 ;  /* 0x000000090000780c */ /* 0x000fe40002781670 */
[----:B------:R-:W-:Y:S02]  /*2360*/  ISETP.GT.AND P3, PT, R3, 0x10, !P5 ;  /* 0x000000100300780c */ /* 0x000fe40006f64270 */
[----:B------:R-:W-:Y:S02]  /*2370*/  FSEL R182, R28, -INF , !P4 ;  /* 0xff8000001cb67808 */ /* 0x000fe40006000000 */
        /* <DEDUP_REMOVED lines=159> */
.L_x_7811:
[----:B------:R-:W-:-:S06]  /*2d70*/  UISETP.NE.AND UP2, UPT, UR7, 0x1, UPT ;  /* 0x000000010700788c */ /* 0x000fcc000bf45270 */
[----:B------:R-:W-:-:S05]  /*2d80*/  PLOP3.LUT P6, PT, PT, PT, UP2, 0x80, 0x0 ;  /* 0x000000000000781c */ /* 0x000fca0003fcf028 */
[----:B------:R-:W-:-:S08]  /*2d90*/  @UP2 ULDC.64 UR10, c[0x0][0x9e8] ;  /* 0x00027a00000a2ab9 */ /* 0x000fd00000000a00 */
[----:B------:R-:W-:Y:S01]  /*2da0*/  @P6 IMAD.HI.U32 R3, R0, UR10, RZ ;  /* 0x0000000a00036c27 */ /* 0x000fe2000f8e00ff */
[----:B------:R-:W-:-:S13]  /*2db0*/  PLOP3.LUT P6, PT, PT, PT, UP2, 0x80, 0x0 ;  /* 0x000000000000781c */ /* 0x000fda0003fcf028 */
[----:B------:R-:W-:-:S07]  /*2dc0*/  @P6 SHF.R.U32.HI R0, RZ, UR11, R3 ;  /* 0x0000000bff006c19 */ /* 0x000fce0008011603 */
.L_x_7812:
[----:B------:R-:W-:Y:S05]  /*2dd0*/  BSYNC B0 ;  /* 0x0000000000007941 */ /* 0x000fea0003800000 */
.L_x_7810:
[----:B------:R-:W-:-:S04]  /*2de0*/  IMAD R3, R0, UR7, -R11 ;  /* 0x0000000700037c24 */ /* 0x000fc8000f8e0a0b */
[----:B------:R-:W-:-:S05]  /*2df0*/  IMAD R0, R16, -0x2, R3 ;  /* 0xfffffffe10007824 */ /* 0x000fca00078e0203 */
[----:B------:R-:W-:Y:S02]  /*2e00*/  VIMNMX R33, R33, R0, !PT ;  /* 0x0000000021217248 */ /* 0x000fe40007fe0100 */
[----:B------:R-:W-:-:S07]  /*2e10*/  VIADDMNMX R29, R0, UR7, R29, PT ;  /* 0x00000007001d7c46 */ /* 0x000fce000b80011d */
.L_x_7809:
[----:B------:R-:W-:Y:S01]  /*2e20*/  ISETP.GT.AND P2, PT, R33, 0x1, !P2 ;  /* 0x000000012100780c */ /* 0x000fe20005744270 */
[----:B------:R-:W-:Y:S01]  /*2e30*/  ULDC UR10, c[0x0][0x988] ;  /* 0x00026200000a7ab9 */ /* 0x000fe20000000800 */
[----:B------:R-:W-:Y:S01]  /*2e40*/  ISETP.NE.AND P6, PT, R28, RZ, PT ;  /* 0x000000ff1c00720c */ /* 0x000fe20003fc5270 */
[----:B------:R-:W-:Y:S01]  /*2e50*/  IMAD.U32 R7, RZ, RZ, UR10 ;  /* 0x0000000aff077e24 */ /* 0x000fe2000f8e00ff */
[----:B------:R-:W-:Y:S01]  /*2e60*/  ISETP.LT.OR P2, PT, R29, 0x2, P2 ;  /* 0x000000021d00780c */ /* 0x000fe20001741670 */
[----:B------:R-:W-:Y:S01]  /*2e70*/  @UP0 ULDC UR10, c[0x0][0x44c] ;  /* 0x00011300000a0ab9 */ /* 0x000fe20000000800 */
[----:B------:R-:W-:Y:S01]  /*2e80*/  FMNMX.FTZ R0, R180, R120, !PT ;  /* 0x00000078b4007209 */ /* 0x000fe20007810000 */
[----:B------:R-:W-:Y:S01]  /*2e90*/  UIMAD.WIDE.U32 UR10, UR36, UR10, URZ ;  /* 0x0000000a240a72a5 */ /* 0x000fe2000f8e003f */
[----:B------:R-:W-:Y:S01]  /*2ea0*/  FSEL R20, R27, -INF , !P2 ;  /* 0xff8000001b147808 */ /* 0x000fe20005000000 */
[----:B------:R-:W-:Y:S01]  /*2eb0*/  @UP0 ULDC UR15, c[0x0][0x450] ;  /* 0x00011400000f0ab9 */ /* 0x000fe20000000800 */
[----:B------:R-:W-:Y:S01]  /*2ec0*/  ISETP.NE.AND P2, PT, R89, RZ, PT ;  /* 0x000000ff5900720c */ /* 0x000fe20003f45270 */
[----:B------:R-:W-:Y:S01]  /*2ed0*/  UMOV UR14, UR36 ;  /* 0x00000024000e7c82 */ /* 0x000fe20008000000 */
[----:B------:R-:W-:Y:S01]  /*2ee0*/  FMNMX.FTZ R0, R182, R0, !PT ;  /* 0x00000000b6007209 */ /* 0x000fe20007810000 */
[----:B------:R-:W-:Y:S01]  /*2ef0*/  @UP0 USHF.R.U32.HI UR14, URZ, UR15, UR11 ;  /* 0x0000000f3f0e0299 */ /* 0x000fe2000801160b */
[----:B------:R-:W-:-:S02]  /*2f00*/  ISETP.GT.AND P2, PT, R33, 0x8, !P2 ;  /* 0x000000082100780c */ /* 0x000fc40005744270 */
[----:B------:R-:W-:Y:S01]  /*2f10*/  FMNMX.FTZ R0, R122, R0, !PT ;  /* 0x000000007a007209 */ /* 0x000fe20007810000 */
[----:B------:R-:W-:Y:S01]  /*2f20*/  UIADD3 UR49, UR49, UR14, URZ ;  /* 0x0000000e31317290 */ /* 0x000fe2000fffe03f */
[----:B------:R-:W-:Y:S02]  /*2f30*/  ISETP.LT.OR P2, PT, R29, 0x9, P2 ;  /* 0x000000091d00780c */ /* 0x000fe40001741670 */
[----:B------:R-:W-:Y:S01]  /*2f40*/  FMNMX.FTZ R0, R176, R0, !PT ;  /* 0x00000000b0007209 */ /* 0x000fe20007810000 */
[----:B------:R-:W-:Y:S01]  /*2f50*/  UIADD3 UR6, UR49, UR6, URZ ;  /* 0x0000000631067290 */ /* 0x000fe2000fffe03f */
        /* <DEDUP_REMOVED lines=8> */
[----:B------:R-:W-:-:S02]  /*2fe0*/  ISETP.GT.AND P2, PT, R33, 0x10, !P6 ;  /* 0x000000102100780c */ /* 0x000fc40007744270 */
[----:B------:R-:W-:Y:S02]  /*2ff0*/  ISETP.NE.AND P6, PT, R52, RZ, PT ;  /* 0x000000ff3400720c */ /* 0x000fe40003fc5270 */
        /* <DEDUP_REMOVED lines=57> */
[----:B------:R-:W-:Y:S01]  /*3390*/  ISETP.GT.AND P3, PT, R33, 0x70, !P3 ;  /* 0x000000702100780c */ /* 0x000fe20005f64270 */
[----:B------:R-:W0:Y:S01]  /*33a0*/  SHFL.BFLY PT, R0, R3, 0x2, 0x1f ;  /* 0x0c401f0003007f89 */ /* 0x000e2200000e0000 */
[----:B------:R-:W-:-:S02]  /*33b0*/  FSEL R50, R50, -INF , !P2 ;  /* 0xff80000032327808 */ /* 0x000fc40005000000 */
[----:B------:R-:W-:Y:S02]  /*33c0*/  ISETP.NE.AND P2, PT, R48, RZ, PT ;  /* 0x000000ff3000720c */ /* 0x000fe40003f45270 */
[C---:B------:R-:W-:Y:S02]  /*33d0*/  ISETP.GT.AND P4, PT, R33.reuse, 0x71, !P4 ;  /* 0x000000712100780c */ /* 0x040fe40006784270 */
[----:B------:R-:W-:Y:S02]  /*33e0*/  ISETP.GT.AND P2, PT, R33, 0x31, !P2 ;  /* 0x000000312100780c */ /* 0x000fe40005744270 */
[C---:B------:R-:W-:Y:S02]  /*33f0*/  ISETP.LT.OR P3, PT, R29.reuse, 0x71, P3 ;  /* 0x000000711d00780c */ /* 0x040fe40001f61670 */
[----:B------:R-:W-:Y:S02]  /*3400*/  ISETP.LT.OR P2, PT, R29, 0x32, P2 ;  /* 0x000000321d00780c */ /* 0x000fe40001741670 */
[----:B------:R-:W-:-:S02]  /*3410*/  ISETP.GT.AND P5, PT, R33, 0x78, !P5 ;  /* 0x000000782100780c */ /* 0x000fc40006fa4270 */
[----:B------:R-:W-:Y:S02]  /*3420*/  FSEL R44, R51, -INF , !P2 ;  /* 0xff800000332c7808 */ /* 0x000fe40005000000 */
[----:B------:R-:W-:Y:S02]  /*3430*/  ISETP.NE.AND P2, PT, R49, RZ, PT ;  /* 0x000000ff3100720c */ /* 0x000fe40003f45270 */
[----:B------:R-:W-:Y:S02]  /*3440*/  ISETP.LT.OR P4, PT, R29, 0x72, P4 ;  /* 0x000000721d00780c */ /* 0x000fe40002781670 */
[----:B------:R-:W-:Y:S02]  /*3450*/  ISETP.GT.AND P2, PT, R33, 0x38, !P2 ;  /* 0x000000382100780c */ /* 0x000fe40005744270 */
[----:B------:R-:W-:Y:S02]  /*3460*/  FSEL R82, R82, -INF , !P3 ;  /* 0xff80000052527808 */ /* 0x000fe40005800000 */
[----:B------:R-:W-:-:S02]  /*3470*/  ISETP.LT.OR P2, PT, R29, 0x39, P2 ;  /* 0x000000391d00780c */ /* 0x000fc40001741670 */
[----:B------:R-:W-:Y:S02]  /*3480*/  ISETP.LT.OR P5, PT, R29, 0x79, P5 ;  /* 0x000000791d00780c */ /* 0x000fe40002fa1670 */
[----:B------:R-:W-:Y:S02]  /*3490*/  FSEL R54, R54, -INF , !P2 ;  /* 0xff80000036367808 */ /* 0x000fe40005000000 */
[----:B------:R-:W-:Y:S02]  /*34a0*/  ISETP.GT.AND P2, PT, R33, 0x39, !P6 ;  /* 0x000000392100780c */ /* 0x000fe40007744270 */
[----:B------:R-:W-:Y:S02]  /*34b0*/  ISETP.NE.AND P6, PT, R73, RZ, PT ;  /* 0x000000ff4900720c */ /* 0x000fe40003fc5270 */
[----:B------:R-:W-:Y:S02]  /*34c0*/  ISETP.LT.OR P2, PT, R29, 0x3a, P2 ;  /* 0x0000003a1d00780c */ /* 0x000fe40001741670 */
[----:B------:R-:W-:-:S02]  /*34d0*/  FSEL R86, R86, -INF , !P5 ;  /* 0xff80000056567808 */ /* 0x000fc40006800000 */
        /* <DEDUP_REMOVED lines=41> */
[----:B------:R-:W-:Y:S02]  /*3770*/  ISETP.GT.AND P2, PT, R33, 0x68, !P6 ;  /* 0x000000682100780c */ /* 0x000fe40007744270 */
[----:B------:R-:W-:Y:S02]  /*3780*/  ISETP.NE.AND P6, PT, R9, RZ, PT ;  /* 0x000000ff0900720c */ /* 0x000fe40003fc5270 */
[----:B0-----:R-:W-:Y:S02]  /*3790*/  FMNMX.FTZ R9, R3, R0, !PT ;  /* 0x0000000003097209 */ /* 0x001fe40007810000 */
[----:B------:R-:W-:-:S03]  /*37a0*/  ISETP.LT.OR P2, PT, R29, 0x69, P2 ;  /* 0x000000691d00780c */ /* 0x000fc60001741670 */
[----:B------:R-:W0:Y:S01]  /*37b0*/  SHFL.BFLY PT, R0, R9, 0x1, 0x1f ;  /* 0x0c201f0009007f89 */ /* 0x000e2200000e0000 */
[----:B------:R-:W-:Y:S02]  /*37c0*/  FSEL R78, R78, -INF , !P2 ;  /* 0xff8000004e4e7808 */ /* 0x000fe40005000000 */
[----:B0-----:R-:W-:-:S04]  /*37d0*/  FMNMX.FTZ R0, R9, R0, !PT ;  /* 0x0000000009007209 */ /* 0x001fc80007810000 */
[C---:B------:R-:W-:Y:S01]  /*37e0*/  FSETP.NEU.FTZ.AND P2, PT, R0.reuse, -INF , PT ;  /* 0xff8000000000780b */ /* 0x040fe20003f5d000 */
[----:B------:R-:W-:-:S05]  /*37f0*/  FMUL.FTZ R11, R0, R7 ;  /* 0x00000007000b7220 */ /* 0x000fca0000410000 */
[----:B------:R-:W-:Y:S02]  /*3800*/  FSEL R35, R11, RZ, P2 ;  /* 0x000000ff0b237208 */ /* 0x000fe40001000000 */
[----:B------:R-:W-:Y:S02]  /*3810*/  ISETP.GT.AND P2, PT, R33, RZ, !P6 ;  /* 0x000000ff2100720c */ /* 0x000fe40007744270 */
[----:B------:R-:W-:Y:S01]  /*3820*/  ISETP.NE.AND P6, PT, R13, RZ, PT ;  /* 0x000000ff0d00720c */ /* 0x000fe20003fc5270 */
[-CC-:B------:R-:W-:Y:S01]  /*3830*/  FFMA.FTZ R21, R124, R7.reuse, -R35.reuse ;  /* 0x000000077c157223 */ /* 0x180fe20000010823 */
[----:B------:R-:W-:Y:S01]  /*3840*/  ISETP.LT.OR P2, PT, R29, 0x1, P2 ;  /* 0x000000011d00780c */ /* 0x000fe20001741670 */
[-CC-:B------:R-:W-:Y:S01]  /*3850*/  FFMA.FTZ R37, R102, R7.reuse, -R35.reuse ;  /* 0x0000000766257223 */ /* 0x180fe20000010823 */
[-CC-:B------:R-:W-:Y:S01]  /*3860*/  FFMA.FTZ R164, R100, R7.reuse, -R35.reuse ;  /* 0x0000000764a47223 */ /* 0x180fe20000010823 */
[----:B------:R-:W-:Y:S01]  /*3870*/  ISETP.GT.AND P6, PT, R33, 0x79, !P6 ;  /* 0x000000792100780c */ /* 0x000fe200077c4270 */
[-CC-:B------:R-:W-:Y:S01]  /*3880*/  FFMA.FTZ R180, R180, R7.reuse, -R35.reuse ;  /* 0x00000007b4b47223 */ /* 0x180fe20000010823 */
[----:B------:R-:W-:Y:S01]  /*3890*/  FSEL R26, R26, -INF , !P2 ;  /* 0xff8000001a1a7808 */ /* 0x000fe20005000000 */
[-CC-:B------:R-:W-:Y:S01]  /*38a0*/  FFMA.FTZ R3, R120, R7.reuse, -R35.reuse ;  /* 0x0000000778037223 */ /* 0x180fe20000010823 */
[----:B------:R-:W-:Y:S01]  /*38b0*/  ISETP.NE.AND P2, PT, R95, RZ, PT ;  /* 0x000000ff5f00720c */ /* 0x000fe20003f45270 */
[-CC-:B------:R-:W-:Y:S01]  /*38c0*/  FFMA.FTZ R182, R182, R7.reuse, -R35.reuse ;  /* 0x00000007b6b67223 */ /* 0x180fe20000010823 */
[----:B------:R-:W-:Y:S01]  /*38d0*/  FMNMX.FTZ R11, R26, R20, !PT ;  /* 0x000000141a0b7209 */ /* 0x000fe20007810000 */
[----:B------:R-:W-:Y:S01]  /*38e0*/  MUFU.EX2 R180, R180 ;  /* 0x000000b400b47308 */ /* 0x000fe20000000800 */
[----:B------:R-:W-:Y:S01]  /*38f0*/  ISETP.GT.AND P2, PT, R33, 0x69, !P2 ;  /* 0x000000692100780c */ /* 0x000fe20005744270 */
[--C-:B------:R-:W-:Y:S01]  /*3900*/  FFMA.FTZ R33, R98, R7, -R35.reuse ;  /* 0x0000000762217223 */ /* 0x100fe20000010823 */
[----:B------:R-:W-:Y:S01]  /*3910*/  FMNMX.FTZ R11, R30, R11, !PT ;  /* 0x0000000b1e0b7209 */ /* 0x000fe20007810000 */
[-CC-:B------:R-:W-:Y:S01]  /*3920*/  FFMA.FTZ R9, R122, R7.reuse, -R35.reuse ;  /* 0x000000077a097223 */ /* 0x180fe20000010823 */
[----:B------:R-:W-:Y:S01]  /*3930*/  ISETP.LT.OR P2, PT, R29, 0x6a, P2 ;  /* 0x0000006a1d00780c */ /* 0x000fe20001741670 */
[--C-:B------:R-:W-:Y:S01]  /*3940*/  FFMA.FTZ R176, R176, R7, -R35.reuse ;  /* 0x00000007b0b07223 */ /* 0x100fe20000010823 */
[----:B------:R-:W-:Y:S01]  /*3950*/  FMNMX.FTZ R11, R24, R11, !PT ;  /* 0x0000000b180b7209 */ /* 0x000fe20007810000 */
[----:B------:R-:W0:Y:S01]  /*3960*/  MUFU.EX2 R3, R3 ;  /* 0x0000000300037308 */ /* 0x000e220000000800 */
[----:B------:R-:W-:Y:S01]  /*3970*/  FSEL R102, R79, -INF , !P2 ;  /* 0xff8000004f667808 */ /* 0x000fe20005000000 */
[--C-:B------:R-:W-:Y:S01]  /*3980*/  FFMA.FTZ R2, R2, R7, -R35.reuse ;  /* 0x0000000702027223 */ /* 0x100fe20000010823 */
[----:B------:R-:W-:Y:S01]  /*3990*/  FMNMX.FTZ R13, R34, R11, !PT ;  /* 0x0000000b220d7209 */ /* 0x000fe20007810000 */
[-CC-:B------:R-:W-:Y:S01]  /*39a0*/  FFMA.FTZ R178, R178, R7.reuse, -R35.reuse ;  /* 0x00000007b2b27223 */ /* 0x180fe20000010823 */
[----:B------:R-:W-:Y:S01]  /*39b0*/  FSEL R100, R83, -INF , !P4 ;  /* 0xff80000053647808 */ /* 0x000fe20006000000 */
[--C-:B------:R-:W-:Y:S01]  /*39c0*/  FFMA.FTZ R118, R118, R7, -R35.reuse ;  /* 0x0000000776767223 */ /* 0x100fe20000010823 */
[----:B------:R-:W-:Y:S01]  /*39d0*/  FMNMX.FTZ R13, R28, R13, !PT ;  /* 0x0000000d1c0d7209 */ /* 0x000fe20007810000 */
[----:B------:R1:W-:Y:S01]  /*39e0*/  MUFU.EX2 R11, R21 ;  /* 0x00000015000b7308 */ /* 0x0003e20000000800 */
[----:B------:R-:W-:Y:S01]  /*39f0*/  ISETP.LT.OR P6, PT, R29, 0x7a, P6 ;  /* 0x0000007a1d00780c */ /* 0x000fe200037c1670 */
[--C-:B------:R-:W-:Y:S01]  /*3a00*/  FFMA.FTZ R29, R94, R7, -R35.reuse ;  /* 0x000000075e1d7223 */ /* 0x100fe20000010823 */
[----:B------:R-:W-:Y:S01]  /*3a10*/  FMNMX.FTZ R13, R38, R13, !PT ;  /* 0x0000000d260d7209 */ /* 0x000fe20007810000 */
[-CC-:B------:R-:W-:Y:S01]  /*3a20*/  FFMA.FTZ R172, R116, R7.reuse, -R35.reuse ;  /* 0x0000000774ac7223 */ /* 0x180fe20000010823 */
[----:B------:R-:W-:Y:S01]  /*3a30*/  FSEL R98, R87, -INF , !P6 ;  /* 0xff80000057627808 */ /* 0x000fe20007000000 */
[----:B------:R-:W-:Y:S01]  /*3a40*/  FFMA.FTZ R114, R114, R7, -R35 ;  /* 0x0000000772727223 */ /* 0x000fe20000010823 */
[----:B------:R-:W-:Y:S01]  /*3a50*/  FMNMX.FTZ R13, R32, R13, !PT ;  /* 0x0000000d200d7209 */ /* 0x000fe20007810000 */
[----:B------:R-:W-:Y:S01]  /*3a60*/  MUFU.EX2 R182, R182 ;  /* 0x000000b600b67308 */ /* 0x000fe20000000800 */
[----:B0-----:R-:W-:Y:S01]  /*3a70*/  FADD.FTZ R47, R180, R3 ;  /* 0x00000003b42f7221 */ /* 0x001fe20000010000 */
        /* <DEDUP_REMOVED lines=17> */
[----:B-1----:R-:W-:Y:S01]  /*3b90*/  FMNMX.FTZ R21, R50, R15, !PT ;  /* 0x0000000f32157209 */ /* 0x002fe20007810000 */
[-CC-:B------:R-:W-:Y:S01]  /*3ba0*/  FFMA.FTZ R10, R10, R7.reuse, -R35.reuse ;  /* 0x000000070a0a7223 */ /* 0x180fe20000010823 */
[-CC-:B------:R-:W-:Y:S01]  /*3bb0*/  FFMA.FTZ R80, R80, R7.reuse, -R35.reuse ;  /* 0x0000000750507223 */ /* 0x180fe20000010823 */
[--C-:B------:R-:W-:Y:S01]  /*3bc0*/  FFMA.FTZ R12, R12, R7, -R35.reuse ;  /* 0x000000070c0c7223 */ /* 0x100fe20000010823 */
[----:B------:R-:W-:Y:S01]  /*3bd0*/  FMNMX.FTZ R21, R44, R21, !PT ;  /* 0x000000152c157209 */ /* 0x000fe20007810000 */
[----:B------:R-:W-:Y:S01]  /*3be0*/  MUFU.EX2 R39, R2 ;  /* 0x0000000200277308 */ /* 0x000fe20000000800 */
[-CC-:B------:R-:W-:Y:S01]  /*3bf0*/  FFMA.FTZ R84, R84, R7.reuse, -R35.reuse ;  /* 0x0000000754547223 */ /* 0x180fe20000010823 */
[----:B------:R-:W-:Y:S01]  /*3c00*/  FFMA.FTZ R14, R14, R7, -R35 ;  /* 0x000000070e0e7223 */ /* 0x000fe20000010823 */
[----:B------:R-:W-:-:S02]  /*3c10*/  FMNMX.FTZ R21, R54, R21, !PT ;  /* 0x0000001536157209 */ /* 0x000fc40007810000 */
[----:B------:R-:W-:Y:S02]  /*3c20*/  F2FP.F16.F32.PACK_AB R180, R3, R180 ;  /* 0x000000b403b4723e */ /* 0x000fe400000000ff */
        /* <DEDUP_REMOVED lines=19> */
[----:B------:R0:W-:Y:S03]  /*3d60*/  MUFU.EX2 R37, R29 ;  /* 0x0000001d00257308 */ /* 0x0001e60000000800 */
[----:B------:R-:W-:-:S04]  /*3d70*/  FMNMX.FTZ R31, R82, R31, !PT ;  /* 0x0000001f521f7209 */ /* 0x000fc80007810000 */
[----:B------:R-:W-:Y:S01]  /*3d80*/  FMNMX.FTZ R31, R100, R31, !PT ;  /* 0x0000001f641f7209 */ /* 0x000fe20007810000 */
[----:B------:R-:W-:Y:S03]  /*3d90*/  MUFU.EX2 R21, R110 ;  /* 0x0000006e00157308 */ /* 0x000fe60000000800 */
[----:B------:R-:W-:-:S04]  /*3da0*/  FMNMX.FTZ R31, R86, R31, !PT ;  /* 0x0000001f561f7209 */ /* 0x000fc80007810000 */
[----:B------:R-:W-:Y:S01]  /*3db0*/  FMNMX.FTZ R31, R98, R31, !PT ;  /* 0x0000001f621f7209 */ /* 0x000fe20007810000 */
[----:B------:R-:W-:Y:S04]  /*3dc0*/  MUFU.EX2 R168, R168 ;  /* 0x000000a800a87308 */ /* 0x000fe80000000800 */
[----:B------:R-:W1:Y:S04]  /*3dd0*/  SHFL.BFLY PT, R94, R31, 0x2, 0x1f ;  /* 0x0c401f001f5e7f89 */ /* 0x000e6800000e0000 */
[----:B------:R-:W-:Y:S08]  /*3de0*/  MUFU.EX2 R25, R106 ;  /* 0x0000006a00197308 */ /* 0x000ff00000000800 */
[----:B------:R-:W-:Y:S08]  /*3df0*/  MUFU.EX2 R170, R170 ;  /* 0x000000aa00aa7308 */ /* 0x000ff00000000800 */
[----:B------:R-:W-:Y:S01]  /*3e00*/  MUFU.EX2 R164, R164 ;  /* 0x000000a400a47308 */ /* 0x000fe20000000800 */
[----:B-1----:R-:W-:Y:S01]  /*3e10*/  FMNMX.FTZ R94, R31, R94, !PT ;  /* 0x0000005e1f5e7209 */ /* 0x002fe20007810000 */
[----:B------:R-:W-:-:S06]  /*3e20*/  FFMA.FTZ R31, R8, R7, -R35 ;  /* 0x00000007081f7223 */ /* 0x000fcc0000010823 */
[----:B------:R-:W-:Y:S01]  /*3e30*/  MUFU.EX2 R41, R6 ;  /* 0x0000000600297308 */ /* 0x000fe20000000800 */
[----:B0-----:R-:W0:Y:S07]  /*3e40*/  SHFL.BFLY PT, R29, R94, 0x1, 0x1f ;  /* 0x0c201f005e1d7f89 */ /* 0x001e2e00000e0000 */
[----:B------:R-:W-:Y:S08]  /*3e50*/  MUFU.EX2 R33, R33 ;  /* 0x0000002100217308 */ /* 0x000ff00000000800 */
[----:B------:R-:W1:Y:S08]  /*3e60*/  MUFU.EX2 R96, R96 ;  /* 0x0000006000607308 */ /* 0x000e700000000800 */
[----:B------:R-:W-:Y:S01]  /*3e70*/  MUFU.EX2 R64, R64 ;  /* 0x0000004000407308 */ /* 0x000fe20000000800 */
[----:B0-----:R-:W-:-:S04]  /*3e80*/  FMNMX.FTZ R8, R94, R29, !PT ;  /* 0x0000001d5e087209 */ /* 0x001fc80007810000 */
[C---:B------:R-:W-:Y:S01]  /*3e90*/  FSETP.NEU.FTZ.AND P2, PT, R8.reuse, -INF , PT ;  /* 0xff8000000800780b */ /* 0x040fe20003f5d000 */
[-C--:B------:R-:W-:Y:S02]  /*3ea0*/  FMUL.FTZ R2, R8, R7.reuse ;  /* 0x0000000708027220 */ /* 0x080fe40000410000 */
[----:B------:R-:W-:Y:S01]  /*3eb0*/  MUFU.EX2 R68, R68 ;  /* 0x0000004400447308 */ /* 0x000fe20000000800 */
[----:B-1----:R-:W-:Y:S02]  /*3ec0*/  F2FP.F16.F32.PACK_AB R166, R37, R96 ;  /* 0x0000006025a6723e */ /* 0x002fe400000000ff */
[----:B------:R-:W-:Y:S01]  /*3ed0*/  FSEL R35, R2, RZ, P2 ;  /* 0x000000ff02237208 */ /* 0x000fe20001000000 */
[----:B------:R-:W-:Y:S01]  /*3ee0*/  FADD.FTZ R2, R182, R47 ;  /* 0x0000002fb6027221 */ /* 0x000fe20000010000 */
[C---:B------:R-:W-:Y:S02]  /*3ef0*/  F2FP.F16.F32.PACK_AB R182, R9.reuse, R182 ;  /* 0x000000b609b6723e */ /* 0x040fe400000000ff */
[----:B------:R-:W-:Y:S01]  /*3f00*/  PLOP3.LUT P2, PT, PT, PT, UP1, 0x40, 0x0 ;  /* 0x000000000000781c */ /* 0x000fe20003f4e818 */
[----:B------:R-:W-:Y:S01]  /*3f10*/  FADD.FTZ R47, R9, R2 ;  /* 0x00000002092f7221 */ /* 0x000fe20000010000 */
[-CC-:B------:R-:W-:Y:S01]  /*3f20*/  FFMA.FTZ R26, R26, R7.reuse, -R35.reuse ;  /* 0x000000071a1a7223 */ /* 0x180fe20000010823 */
[-CC-:B------:R-:W-:Y:S01]  /*3f30*/  FFMA.FTZ R20, R20, R7.reuse, -R35.reuse ;  /* 0x0000000714147223 */ /* 0x180fe20000010823 */
[-C--:B------:R-:W-:Y:S01]  /*3f40*/  FFMA.FTZ R30, R30, R7.reuse, -R35 ;  /* 0x000000071e1e7223 */ /* 0x080fe20000010823 */
[----:B------:R-:W-:Y:S01]  /*3f50*/  FADD.FTZ R2, R176, R47 ;  /* 0x0000002fb0027221 */ /* 0x000fe20000010000 */
[-CC-:B------:R-:W-:Y:S01]  /*3f60*/  FFMA.FTZ R24, R24, R7.reuse, -R35.reuse ;  /* 0x0000000718187223 */ /* 0x180fe20000010823 */
[----:B------:R-:W-:Y:S01]  /*3f70*/  MUFU.EX2 R181, R20 ;  /* 0x0000001400b57308 */ /* 0x000fe20000000800 */
[-CC-:B------:R-:W-:Y:S01]  /*3f80*/  FFMA.FTZ R34, R34, R7.reuse, -R35.reuse ;  /* 0x0000000722227223 */ /* 0x180fe20000010823 */
[----:B------:R-:W-:Y:S01]  /*3f90*/  FADD.FTZ R47, R11, R2 ;  /* 0x000000020b2f7221 */ /* 0x000fe20000010000 */
[-CC-:B------:R-:W-:Y:S01]  /*3fa0*/  FFMA.FTZ R28, R28, R7.reuse, -R35.reuse ;  /* 0x000000071c1c7223 */ /* 0x180fe20000010823 */
[-CC-:B------:R-:W-:Y:S01]  /*3fb0*/  FFMA.FTZ R38, R38, R7.reuse, -R35.reuse ;  /* 0x0000000726267223 */ /* 0x180fe20000010823 */
[-C--:B------:R-:W-:Y:S01]  /*3fc0*/  FFMA.FTZ R32, R32, R7.reuse, -R35 ;  /* 0x0000000720207223 */ /* 0x080fe20000010823 */
[----:B------:R-:W-:Y:S01]  /*3fd0*/  FADD.FTZ R2, R178, R47 ;  /* 0x0000002fb2027221 */ /* 0x000fe20000010000 */
[-CC-:B------:R-:W-:Y:S01]  /*3fe0*/  FFMA.FTZ R42, R42, R7.reuse, -R35.reuse ;  /* 0x000000072a2a7223 */ /* 0x180fe20000010823 */
[----:B------:R-:W0:Y:S01]  /*3ff0*/  MUFU.EX2 R26, R26 ;  /* 0x0000001a001a7308 */ /* 0x000e220000000800 */
[-CC-:B------:R-:W-:Y:S01]  /*4000*/  FFMA.FTZ R36, R36, R7.reuse, -R35.reuse ;  /* 0x0000000724247223 */ /* 0x180fe20000010823 */
[----:B------:R-:W-:Y:S01]  /*4010*/  FADD.FTZ R47, R13, R2 ;  /* 0x000000020d2f7221 */ /* 0x000fe20000010000 */
[-CC-:B------:R-:W-:Y:S01]  /*4020*/  FFMA.FTZ R46, R46, R7.reuse, -R35.reuse ;  /* 0x000000072e2e7223 */ /* 0x180fe20000010823 */
[-CC-:B------:R-:W-:Y:S01]  /*4030*/  FFMA.FTZ R40, R40, R7.reuse, -R35.reuse ;  /* 0x0000000728287223 */ /* 0x180fe20000010823 */
[-C--:B------:R-:W-:Y:S01]  /*4040*/  FFMA.FTZ R50, R50, R7.reuse, -R35 ;  /* 0x0000000732327223 */ /* 0x080fe20000010823 */
[----:B------:R-:W-:Y:S01]  /*4050*/  FADD.FTZ R2, R172, R47 ;  /* 0x0000002fac027221 */ /* 0x000fe20000010000 */
[-CC-:B------:R-:W-:Y:S01]  /*4060*/  FFMA.FTZ R44, R44, R7.reuse, -R35.reuse ;  /* 0x000000072c2c7223 */ /* 0x180fe20000010823 */
[----:B------:R-:W1:Y:S01]  /*4070*/  MUFU.EX2 R30, R30 ;  /* 0x0000001e001e7308 */ /* 0x000e620000000800 */
[-CC-:B------:R-:W-:Y:S01]  /*4080*/  FFMA.FTZ R54, R54, R7.reuse, -R35.reuse ;  /* 0x0000000736367223 */ /* 0x180fe20000010823 */
        /* <DEDUP_REMOVED lines=15> */
[----:B-1----:R-:W-:Y:S01]  /*4180*/  FADD.FTZ R2, R30, R47 ;  /* 0x0000002f1e027221 */ /* 0x002fe20000010000 */
[----:B------:R-:W-:Y:S01]  /*4190*/  FADD.FTZ R49, R25, R6 ;  /* 0x0000000619317221 */ /* 0x000fe20000010000 */
[-CC-:B------:R-:W-:Y:S01]  /*41a0*/  FFMA.FTZ R90, R90, R7.reuse, -R35.reuse ;  /* 0x000000075a5a7223 */ /* 0x180fe20000010823 */
[-CC-:B------:R-:W-:Y:S01]  /*41b0*/  FFMA.FTZ R74, R74, R7.reuse, -R35.reuse ;  /* 0x000000074a4a7223 */ /* 0x180fe20000010823 */
[-C--:B------:R-:W-:Y:S01]  /*41c0*/  FFMA.FTZ R92, R92, R7.reuse, -R35 ;  /* 0x000000075c5c7223 */ /* 0x080fe20000010823 */
[----:B------:R-:W-:Y:S01]  /*41d0*/  FADD.FTZ R6, R170, R49 ;  /* 0x00000031aa067221 */ /* 0x000fe20000010000 */
[-CC-:B------:R-:W-:Y:S01]  /*41e0*/  FFMA.FTZ R78, R78, R7.reuse, -R35.reuse ;  /* 0x000000074e4e7223 */ /* 0x180fe20000010823 */
[----:B------:R-:W1:Y:S01]  /*41f0*/  MUFU.EX2 R177, R28 ;  /* 0x0000001c00b17308 */ /* 0x000e620000000800 */
        /* <DEDUP_REMOVED lines=15> */
[----:B-1----:R-:W-:Y:S01]  /*42f0*/  FADD.FTZ R47, R177, R2 ;  /* 0x00000002b12f7221 */ /* 0x002fe20000010000 */
[----:B------:R-:W-:Y:S01]  /*4300*/  FADD.FTZ R49, R37, R6 ;  /* 0x0000000625317221 */ /* 0x000fe20000010000 */
[----:B------:R-:W-:Y:S02]  /*4310*/  F2FP.F16.F32.PACK_AB R172, R15, R172 ;  /* 0x000000ac0fac723e */ /* 0x000fe400000000ff */
[----:B------:R-:W-:Y:S01]  /*4320*/  F2FP.F16.F32.PACK_AB R174, R21, R174 ;  /* 0x000000ae15ae723e */ /* 0x000fe200000000ff */
[----:B------:R-:W-:Y:S01]  /*4330*/  FADD.FTZ R6, R64, R49 ;  /* 0x0000003140067221 */ /* 0x000fe20000010000 */
[----:B------:R-:W-:Y:S01]  /*4340*/  F2FP.F16.F32.PACK_AB R168, R25, R168 ;  /* 0x000000a819a8723e */ /* 0x000fe200000000ff */
[----:B------:R-:W1:Y:S01]  /*4350*/  MUFU.EX2 R42, R42 ;  /* 0x0000002a002a7308 */ /* 0x000e620000000800 */
[----:B--2---:R-:W-:Y:S01]  /*4360*/  FADD.FTZ R2, R38, R47 ;  /* 0x0000002f26027221 */ /* 0x004fe20000010000 */
[----:B------:R-:W-:Y:S01]  /*4370*/  FADD.FTZ R49, R39, R6 ;  /* 0x0000000627317221 */ /* 0x000fe20000010000 */
[----:B------:R-:W-:-:S02]  /*4380*/  F2FP.F16.F32.PACK_AB R170, R27, R170 ;  /* 0x000000aa1baa723e */ /* 0x000fc400000000ff */
[----:B------:R-:W-:Y:S01]  /*4390*/  F2FP.F16.F32.PACK_AB R164, R33, R164 ;  /* 0x000000a421a4723e */ /* 0x000fe200000000ff */
[----:B------:R-:W-:Y:S01]  /*43a0*/  FADD.FTZ R6, R68, R49 ;  /* 0x0000003144067221 */ /* 0x000fe20000010000 */
[----:B------:R-:W-:Y:S01]  /*43b0*/  F2FP.F16.F32.PACK_AB R160, R39, R64 ;  /* 0x0000004027a0723e */ /* 0x000fe200000000ff */
[----:B------:R-:W2:Y:S01]  /*43c0*/  MUFU.EX2 R173, R36 ;  /* 0x0000002400ad7308 */ /* 0x000ea20000000800 */
[----:B0-----:R-:W-:Y:S01]  /*43d0*/  FADD.FTZ R47, R179, R2 ;  /* 0x00000002b32f7221 */ /* 0x001fe20000010000 */
[C---:B------:R-:W-:Y:S01]  /*43e0*/  FADD.FTZ R9, R41.reuse, R6 ;  /* 0x0000000629097221 */ /* 0x040fe20000010000 */
[----:B------:R-:W-:Y:S02]  /*43f0*/  F2FP.F16.F32.PACK_AB R162, R41, R68 ;  /* 0x0000004429a2723e */ /* 0x000fe400000000ff */
[----:B------:R-:W-:Y:S02]  /*4400*/  F2FP.F16.F32.PACK_AB R181, R181, R26 ;  /* 0x0000001ab5b5723e */ /* 0x000fe400000000ff */
[----:B------:R-:W-:Y:S01]  /*4410*/  F2FP.F16.F32.PACK_AB R183, R183, R30 ;  /* 0x0000001eb7b7723e */ /* 0x000fe200000000ff */
[----:B------:R-:W0:Y:S01]  /*4420*/  MUFU.EX2 R46, R46 ;  /* 0x0000002e002e7308 */ /* 0x000e220000000800 */
[----:B-1----:R-:W-:Y:S01]  /*4430*/  FADD.FTZ R2, R42, R47 ;  /* 0x0000002f2a027221 */ /* 0x002fe20000010000 */
[----:B------:R-:W-:-:S02]  /*4440*/  F2FP.F16.F32.PACK_AB R177, R177, R34 ;  /* 0x00000022b1b1723e */ /* 0x000fc400000000ff */
[----:B------:R-:W-:-:S04]  /*4450*/  F2FP.F16.F32.PACK_AB R179, R179, R38 ;  /* 0x00000026b3b3723e */ /* 0x000fc800000000ff */
        /* <DEDUP_REMOVED lines=72> */
[C---:B-1----:R-:W-:Y:S01]  /*48e0*/  FADD.FTZ R3, R29.reuse, R6 ;  /* 0x000000061d037221 */ /* 0x042fe20000010000 */
[----:B------:R-:W-:Y:S01]  /*48f0*/  F2FP.F16.F32.PACK_AB R154, R29, R84 ;  /* 0x000000541d9a723e */ /* 0x000fe200000000ff */
[----:B------:R-:W-:Y:S02]  /*4900*/  VIADD R6, R88, 0xfffffffe ;  /* 0xfffffffe58067836 */ /* 0x000fe40000000000 */
        /* <DEDUP_REMOVED lines=13> */
.L_x_7814:
[----:B------:R-:W-:-:S11]  /*49e0*/  UISETP.NE.AND UP2, UPT, UR7, 0x1, UPT ;  /* 0x000000010700788c */ /* 0x000fd6000bf45270 */
[----:B------:R-:W-:Y:S02]  /*49f0*/  @UP2 ULDC.64 UR18, c[0x0][0x9e8] ;  /* 0x00027a0000122ab9 */ /* 0x000fe40000000a00 */
[----:B------:R-:W-:-:S04]  /*4a00*/  UIMAD.WIDE.U32 UR10, UR14, UR18, URZ ;  /* 0x000000120e0a72a5 */ /* 0x000fc8000f8e003f */
[----:B------:R-:W-:-:S12]  /*4a10*/  @UP2 USHF.R.U32.HI UR14, URZ, UR19, UR11 ;  /* 0x000000133f0e2299 */ /* 0x000fd8000801160b */
.L_x_7815:
[----:B------:R-:W-:-:S04]  /*4a20*/  UIMAD UR7, UR14, UR7, UR7 ;  /* 0x000000070e0772a4 */ /* 0x000fc8000f8e0207 */
[----:B------:R-:W-:-:S04]  /*4a30*/  UISETP.LT.AND UP2, UPT, UR6, UR7, UPT ;  /* 0x000000070600728c */ /* 0x000fc8000bf41270 */
[----:B------:R-:W-:-:S12]  /*4a40*/  USEL UR6, UR6, UR7, UP2 ;  /* 0x0000000706067287 */ /* 0x000fd80009000000 */
.L_x_7813:
[----:B------:R-:W-:Y:S01]  /*4a50*/  USHF.R.S32.HI UR7, URZ, 0x1f, UR6 ;  /* 0x0000001f3f077899 */ /* 0x000fe20008011406 */
[----:B------:R-:W-:Y:S02]  /*4a60*/  CS2R R150, SRZ ;  /* 0x0000000000967805 */ /* 0x000fe4000001ff00 */
        /* <DEDUP_REMOVED lines=37> */
[----:B------:R-:W-:Y:S01]  /*4cc0*/  IMAD.MOV.U32 R151, RZ, RZ, RZ ;  /* 0x000000ffff977224 */ /* 0x000fe200078e00ff */
[----:B------:R-:W-:Y:S01]  /*4cd0*/  ULDC UR49, c[0x0][0x9e4] ;  /* 0x0002790000317ab9 */ /* 0x000fe20000000800 */
[----:B------:R-:W-:Y:S01]  /*4ce0*/  ULDC UR52, c[0x0][0x9dc] ;  /* 0x0002770000347ab9 */ /* 0x000fe20000000800 */
[----:B------:R-:W-:-:S05]  /*4cf0*/  ULDC UR53, c[0x0][0x9e0] ;  /* 0x0002780000357ab9 */ /* 0x000fca0000000800 */
.L_x_7833:
[----:B------:R-:W-:Y:S01]  /*4d00*/  UIADD3 UR55, UR44, 0x1, URZ ;  /* 0x000000012c377890 */ /* 0x000fe2000fffe03f */
[----:B------:R-:W-:-:S03]  /*4d10*/  ISETP.NE.AND P3, PT, RZ, UR40, PT ;  /* 0x00000028ff007c0c */ /* 0x000fc6000bf65270 */
[----:B------:R-:W-:-:S04]  /*4d20*/  UISETP.NE.AND UP2, UPT, UR55, 0x2, UPT ;  /* 0x000000023700788c */ /* 0x000fc8000bf45270 */
[----:B------:R-:W-:Y:S02]  /*4d30*/  USEL UR54, URZ, 0x1, UP2 ;  /* 0x000000013f367887 */ /* 0x000fe40009000000 */
[----:B------:R-:W-:Y:S02]  /*4d40*/  USEL UR55, UR55, URZ, UP2 ;  /* 0x0000003f37377287 */ /* 0x000fe40009000000 */
[----:B------:R-:W-:Y:S02]  /*4d50*/  ULOP3.LUT UR54, UR45, UR54, URZ, 0x3c, !UPT ;  /* 0x000000362d367292 */ /* 0x000fe4000f8e3c3f */
[----:B------:R-:W-:Y:S10]  /*4d60*/  @P3 BRA `(.L_x_7817) ;  /* 0x00000000002c3947 */ /* 0x000ff40003800000 */
[----:B------:R-:W-:Y:S05]  /*4d70*/  @!P0 BRA `(.L_x_7818) ;  /* 0x0000000000048947 */ /* 0x000fea0003800000 */
[----:B------:R-:W-:Y:S01]  /*4d80*/  BPT.TRAP 0x1 ;  /* 0x000000040000795c */ /* 0x000fe20000300000 */
.L_x_7818:
[----:B------:R-:W-:Y:S01]  /*4d90*/  ULEA UR6, UR55, UR41, 0x3 ;  /* 0x0000002937067291 */ /* 0x000fe2000f8e183f */
[----:B------:R-:W-:-:S05]  /*4da0*/  IMAD.U32 R4, RZ, RZ, UR54 ;  /* 0x00000036ff047e24 */ /* 0x000fca000f8e00ff */
[----:B------:R-:W-:-:S04]  /*4db0*/  SHF.L.U32 R4, R4, 0x1f, RZ ;  /* 0x0000001f04047819 */ /* 0x000fc800000006ff */
[----:B------:R0:W1:Y:S01]  /*4dc0*/  SYNCS.PHASECHK.TRANS64.TRYWAIT P2, [UR6+0x28830], R4 ;  /* 0x02883004ff0075a7 */ /* 0x0000620008040146 */
[----:B------:R-:W-:Y:S05]  /*4dd0*/  @!P0 BRA `(.L_x_7819) ;  /* 0x0000000000048947 */ /* 0x000fea0003800000 */
[----:B------:R-:W-:Y:S01]  /*4de0*/  BPT.TRAP 0x1 ;  /* 0x000000040000795c */ /* 0x000fe20000300000 */
.L_x_7819:
[----:B-1----:R-:W-:Y:S05]  /*4df0*/  @P2 BRA `(.L_x_7817) ;  /* 0x0000000000082947 */ /* 0x002fea0003800000 */
[----:B------:R-:W1:Y:S02]  /*4e00*/  SYNCS.PHASECHK.TRANS64.TRYWAIT P2, [UR6+0x28830], R4 ;  /* 0x02883004ff0075a7 */ /* 0x000e640008040146 */
[----:B-1----:R-:W-:Y:S05]  /*4e10*/  @!P2 BRA `(.L_x_7820) ;  /* 0x000000f000dca947 */ /* 0x002fea0003800000 */
.L_x_7817:
[----:B01----:R-:W-:Y:S01]  /*4e20*/  VIADD R4, R23, 0x8 ;  /* 0x0000000817047836 */ /* 0x003fe20000000000 */
[----:B------:R-:W-:Y:S01]  /*4e30*/  ULEA UR34, UR55, UR48, 0xb ;  /* 0x0000003037227291 */ /* 0x000fe2000f8e583f */
[----:B------:R-:W-:Y:S01]  /*4e40*/  UMOV UR35, 0x40000040 ;  /* 0x4000004000237882 */ /* 0x000fe20000000000 */
[----:B------:R-:W-:Y:S02]  /*4e50*/  UMOV UR7, 0x40000040 ;  /* 0x4000004000077882 */ /* 0x000fe40000000000 */
[----:B------:R0:W-:Y:S01]  /*4e60*/  BAR.SYNC.DEFER_BLOCKING R4, 0x100 ;  /* 0x000400040000751d */ /* 0x0001e20000010000 */
[----:B------:R-:W-:Y:S02]  /*4e70*/  UIADD3 UR6, UR34, 0x2, URZ ;  /* 0x0000000222067890 */ /* 0x000fe4000fffe03f */
[----:B------:R-:W-:Y:S02]  /*4e80*/  UIADD3 UR10, UR34, 0x4, URZ ;  /* 0x00000004220a7890 */ /* 0x000fe4000fffe03f */
[----:B------:R-:W-:Y:S01]  /*4e90*/  UIADD3 UR14, UR34, 0x6, URZ ;  /* 0x00000006220e7890 */ /* 0x000fe2000fffe03f */
        /* <DEDUP_REMOVED lines=10> */
[----:B------:R-:W-:-:S06]  /*4f40*/  WARPGROUP.ARRIVE ;  /* 0x00000000000079c5 */ /* 0x000fcc0000000000 */
[----:B------:R-:W-:Y:S03]  /*4f50*/  HGMMA.64x128x16.F32 R24, gdesc[UR32], RZ, !UPT, gsb0 ;  /* 0x01e00000201879f0 */ /* 0x000fe6000c0008ff */
        /* <DEDUP_REMOVED lines=22> */
[----:B0-----:R-:W-:Y:S05]  /*50c0*/  @P3 BRA `(.L_x_7821) ;  /* 0x00000000002c3947 */ /* 0x001fea0003800000 */
[----:B------:R-:W-:Y:S05]  /*50d0*/  @!P0 BRA `(.L_x_7822) ;  /* 0x0000000000048947 */ /* 0x000fea0003800000 */
[----:B------:R-:W-:Y:S01]  /*50e0*/  BPT.TRAP 0x1 ;  /* 0x000000040000795c */ /* 0x000fe20000300000 */
.L_x_7822:
[----:B------:R-:W-:Y:S01]  /*50f0*/  ULEA UR6, UR44, UR41, 0x3 ;  /* 0x000000292c067291 */ /* 0x000fe2000f8e183f */
[----:B------:R-:W-:-:S05]  /*5100*/  IMAD.U32 R4, RZ, RZ, UR45 ;  /* 0x0000002dff047e24 */ /* 0x000fca000f8e00ff */
[----:B------:R-:W-:-:S04]  /*5110*/  SHF.L.U32 R4, R4, 0x1f, RZ ;  /* 0x0000001f04047819 */ /* 0x000fc800000006ff */
[----:B------:R0:W1:Y:S01]  /*5120*/  SYNCS.PHASECHK.TRANS64.TRYWAIT P2, [UR6+0x28850], R4 ;  /* 0x02885004ff0075a7 */ /* 0x0000620008040146 */
[----:B------:R-:W-:Y:S05]  /*5130*/  @!P0 BRA `(.L_x_7823) ;  /* 0x0000000000048947 */ /* 0x000fea0003800000 */
[----:B------:R-:W-:Y:S01]  /*5140*/  BPT.TRAP 0x1 ;  /* 0x000000040000795c */ /* 0x000fe20000300000 */
.L_x_7823:
[----:B-1----:R-:W-:Y:S05]  /*5150*/  @P2 BRA `(.L_x_7821) ;  /* 0x0000000000082947 */ /* 0x002fea0003800000 */
[----:B------:R-:W1:Y:S02]  /*5160*/  SYNCS.PHASECHK.TRANS64.TRYWAIT P2, [UR6+0x28850], R4 ;  /* 0x02885004ff0075a7 */ /* 0x000e640008040146 */
[----:B-1----:R-:W-:Y:S05]  /*5170*/  @!P2 BRA `(.L_x_7824) ;  /* 0x000000f0001ca947 */ /* 0x002fea0003800000 */
.L_x_7821:
[----:B------:R-:W-:Y:S01]  /*5180*/  UIADD3 UR6, UR41, 0x400, URZ ;  /* 0x0000040029067890 */ /* 0x000fe2000fffe03f */
[----:B------:R-:W-:Y:S01]  /*5190*/  WARPGROUP.ARRIVE ;  /* 0x00000000000079c5 */ /* 0x000fe20000000000 */
[----:B------:R-:W-:Y:S01]  /*51a0*/  UMOV UR7, 0x40000040 ;  /* 0x4000004000077882 */ /* 0x000fe20000000000 */
[----:B------:R-:W-:Y:S01]  /*51b0*/  PLOP3.LUT P2, PT, PT, PT, UP0, 0x80, 0x0 ;  /* 0x000000000000781c */ /* 0x000fe20003f4f008 */
[----:B------:R-:W-:Y:S01]  /*51c0*/  USHF.R.U32.HI UR6, URZ, 0x4, UR6 ;  /* 0x000000043f067899 */ /* 0x000fe20008011606 */
[----:B------:R-:W-:Y:S01]  /*51d0*/  PLOP3.LUT P3, PT, PT, PT, UP0, 0x80, 0x0 ;  /* 0x000000000000781c */ /* 0x000fe20003f6f008 */
[----:B------:R-:W-:Y:S01]  /*51e0*/  VIADD R10, R17, UR36 ;  /* 0x00000024110a7c36 */ /* 0x000fe20008000000 */
[----:B01----:R-:W0:Y:S01]  /*51f0*/  LDC R4, c[0x0][0x2f0] ;  /* 0x0000bc00ff047b82 */ /* 0x003e220000000800 */
[----:B------:R-:W-:Y:S01]  /*5200*/  ULOP3.LUT UR6, UR6, 0x3fff, URZ, 0xc0, !UPT ;  /* 0x00003fff06067892 */ /* 0x000fe2000f8ec03f */
[----:B------:R-:W-:-:S03]  /*5210*/  IMAD.U32 R9, RZ, RZ, UR55 ;  /* 0x00000037ff097e24 */ /* 0x000fc6000f8e00ff */
[----:B------:R-:W-:Y:S02]  /*5220*/  ULOP3.LUT UR6, UR6, 0x4000000, URZ, 0xfc, !UPT ;  /* 0x0400000006067892 */ /* 0x000fe4000f8efc3f */
[----:B------:R-:W-:Y:S01]  /*5230*/  @!P1 LEA R9, R9, UR41, 0x3 ;  /* 0x0000002909099c11 */ /* 0x000fe2000f8e18ff */
[----:B------:R-:W1:Y:S01]  /*5240*/  LDC R5, c[0x0][0x288] ;  /* 0x0000a200ff057b82 */ /* 0x000e620000000800 */
[----:B------:R-:W-:-:S03]  /*5250*/  ULEA UR10, UR44, UR6, 0xb ;  /* 0x000000062c0a7291 */ /* 0x000fc6000f8e583f */
[----:B------:R-:W-:-:S04]  /*5260*/  @!P1 VIADD R9, R9, 0x28840 ;  /* 0x0002884009099836 */ /* 0x000fc80000000000 */
[----:B------:R-:W-:Y:S01]  /*5270*/  UMOV UR6, UR10 ;  /* 0x0000000a00067c82 */ /* 0x000fe20008000000 */
[----:B------:R-:W-:Y:S01]  /*5280*/  @!P1 PRMT R9, RZ, 0x654, R9 ;  /* 0x00000654ff099816 */ /* 0x000fe20000000009 */
        /* <DEDUP_REMOVED lines=29> */
[----:B------:R-:W-:Y:S01]  /*5460*/  WARPGROUP.ARRIVE ;  /* 0x00000000000079c5 */ /* 0x000fe20000000000 */
[----:B------:R-:W-:-:S06]  /*5470*/  IMAD.SHL.U32 R162, R6, 0x80, RZ ;  /* 0x0000008006a27824 */ /* 0x000fcc00078e00ff */
[----:B------:R-:W-:Y:S01]  /*5480*/  HGMMA.64x128x16.F32 R88, R156, gdesc[UR4].tnspB, R88, gsb0 ;  /* 0x41e000049c587df0 */ /* 0x000fe20008000858 */
[----:B------:R-:W-:Y:S01]  /*5490*/  UIADD3 UR6, UR10, 0x380, URZ ;  /* 0x000003800a067890 */ /* 0x000fe2000fffe03f */
[----:B------:R-:W-:Y:S01]  /*54a0*/  IADD3 R11, -R162, 0x1, RZ ;  /* 0x00000001a20b7810 */ /* 0x000fe20007ffe1ff */
[----:B------:R-:W-:-:S04]  /*54b0*/  UMOV UR7, 0x40000040 ;  /* 0x4000004000077882 */ /* 0x000fc80000000000 */
[----:B------:R-:W-:-:S04]  /*54c0*/  IMAD R11, R16, -0x2, R11 ;  /* 0xfffffffe100b7824 */ /* 0x000fc800078e020b */
[----:B0-----:R-:W-:-:S04]  /*54d0*/  IMAD R12, R4, UR42, R11 ;  /* 0x0000002a040c7c24 */ /* 0x001fc8000f8e020b */
[----:B-1----:R-:W-:-:S04]  /*54e0*/  IMAD.IADD R12, R12, 0x1, -R5 ;  /* 0x000000010c0c7824 */ /* 0x002fc800078e0a05 */
[----:B------:R-:W-:Y:S01]  /*54f0*/  VIADD R13, R12, UR53 ;  /* 0x000000350c0d7c36 */ /* 0x000fe20008000000 */
[----:B------:R-:W-:Y:S02]  /*5500*/  WARPGROUP.DEPBAR.LE gsb0, 0x0 ;  /* 0x00008000000079c5 */ /* 0x000fe40000010000 */
[----:B------:R-:W-:-:S06]  /*5510*/  WARPGROUP.ARRIVE ;  /* 0x00000000000079c5 */ /* 0x000fcc0000000000 */
[----:B------:R-:W-:Y:S01]  /*5520*/  HGMMA.64x128x16.F32 R88, R152, gdesc[UR4].tnspB, R88, gsb0 ;  /* 0x41e0000498587df0 */ /* 0x000fe20008000858 */
[----:B------:R-:W-:Y:S02]  /*5530*/  @UP0 ULDC UR6, c[0x0][0x44c] ;  /* 0x0001130000060ab9 */ /* 0x000fe40000000800 */
[----:B------:R-:W-:Y:S01]  /*5540*/  @P2 IMAD.HI.U32 R7, R10, UR6, RZ ;  /* 0x000000060a072c27 */ /* 0x000fe2000f8e00ff */
[----:B------:R-:W-:Y:S01]  /*5550*/  @UP0 ULDC UR6, c[0x0][0x450] ;  /* 0x0001140000060ab9 */ /* 0x000fe20000000800 */
[----:B------:R-:W-:-:S03]  /*5560*/  PLOP3.LUT P2, PT, PT, PT, UP1, 0x40, 0x0 ;  /* 0x000000000000781c */ /* 0x000fc60003f4e818 */
[----:B------:R-:W-:Y:S01]  /*5570*/  @P3 SHF.R.U32.HI R10, RZ, UR6, R7 ;  /* 0x00000006ff0a3c19 */ /* 0x000fe20008011607 */
[----:B------:R-:W-:Y:S01]  /*5580*/  ULOP3.LUT UR6, URZ, UR52, URZ, 0x33, !UPT ;  /* 0x000000343f067292 */ /* 0x000fe2000f8e333f */
[----:B------:R-:W-:-:S03]  /*5590*/  IADD3 R7, -R23, 0xb, RZ ;  /* 0x0000000b17077810 */ /* 0x000fc60007ffe1ff */
[----:B------:R-:W0:Y:S02]  /*55a0*/  SHFL.IDX PT, R14, R10, RZ, 0x1c1f ;  /* 0x001c1fff0a0e7589 */ /* 0x000e2400000e0000 */
[----:B------:R-:W-:Y:S01]  /*55b0*/  VIADD R15, R12, UR6 ;  /* 0x000000060c0f7c36 */ /* 0x000fe20008000000 */
[----:B------:R-:W-:Y:S02]  /*55c0*/  WARPGROUP.DEPBAR.LE gsb0, 0x0 ;  /* 0x00008000000079c5 */ /* 0x000fe40000010000 */
[----:B------:R0:W-:Y:S06]  /*55d0*/  BAR.ARV R7, 0x100 ;  /* 0x000400070000751d */ /* 0x0001ec0000002000 */
[----:B------:R1:W-:Y:S01]  /*55e0*/  @!P1 SYNCS.ARRIVE.TRANS64.RED.A1T0 RZ, [R9+URZ], RZ ;  /* 0x000000ff09ff99a7 */ /* 0x0003e2000810043f */
[----:B0-----:R-:W-:-:S02]  /*55f0*/  IMAD.IADD R7, R15, 0x1, R14 ;  /* 0x000000010f077824 */ /* 0x001fc400078e020e */
[----:B-1----:R-:W-:Y:S01]  /*5600*/  IMAD.IADD R9, R13, 0x1, R14 ;  /* 0x000000010d097824 */ /* 0x002fe200078e020e */
        /* <DEDUP_REMOVED lines=14> */
.L_x_7827:
[----:B------:R-:W-:-:S05]  /*56f0*/  IMAD.U32 R14, RZ, RZ, UR49 ;  /* 0x00000031ff0e7e24 */ /* 0x000fca000f8e00ff */
[----:B------:R-:W-:-:S13]  /*5700*/  ISETP.NE.AND P2, PT, R14, 0x1, PT ;  /* 0x000000010e00780c */ /* 0x000fda0003f45270 */
[----:B------:R-:W0:Y:S02]  /*5710*/  @P2 LDC.64 R20, c[0x0][0x9e8] ;  /* 0x00027a00ff142b82 */ /* 0x000e240000000a00 */
[----:B0-----:R-:W-:-:S05]  /*5720*/  @P2 IMAD.HI.U32 R12, R11, R20, RZ ;  /* 0x000000140b0c2227 */ /* 0x001fca00078e00ff */
[----:B------:R-:W-:-:S07]  /*5730*/  @P2 SHF.R.U32.HI R11, RZ, R21, R12 ;  /* 0x00000015ff0b2219 */ /* 0x000fce000001160c */
.L_x_7828:
[----:B------:R-:W-:Y:S05]  /*5740*/  BSYNC B0 ;  /* 0x0000000000007941 */ /* 0x000fea0003800000 */
.L_x_7826:
[----:B------:R-:W-:-:S04]  /*5750*/  IMAD R11, R11, R14, -R162 ;  /* 0x0000000e0b0b7224 */ /* 0x000fc800078e0aa2 */
[----:B------:R-:W-:-:S05]  /*5760*/  IMAD R12, R16, -0x2, R11 ;  /* 0xfffffffe100c7824 */ /* 0x000fca00078e020b */
[----:B------:R-:W-:Y:S02]  /*5770*/  VIADDMNMX R9, R12, R14, R9, PT ;  /* 0x0000000e0c097246 */ /* 0x000fe40003800109 */
[----:B------:R-:W-:-:S07]  /*5780*/  VIMNMX R7, R7, R12, !PT ;  /* 0x0000000c07077248 */ /* 0x000fce0007fe0100 */
.L_x_7825:
[----:B------:R-:W-:Y:S01]  /*5790*/  ISETP.GT.AND P2, PT, R6, -0x1, PT ;  /* 0xffffffff0600780c */ /* 0x000fe20003f44270 */
[----:B------:R-:W0:Y:S03]  /*57a0*/  SHFL.IDX PT, R10, R10, 0x1, 0x1c1f ;  /* 0x003c1f000a0a7f89 */ /* 0x000e2600000e0000 */
[C---:B------:R-:W-:Y:S02]  /*57b0*/  ISETP.GT.AND P5, PT, R7.reuse, RZ, P2 ;  /* 0x000000ff0700720c */ /* 0x040fe400017a4270 */
[----:B------:R-:W-:Y:S02]  /*57c0*/  ISETP.GT.AND P4, PT, R7, 0x1, P2 ;  /* 0x000000010700780c */ /* 0x000fe40001784270 */
        /* <DEDUP_REMOVED lines=111> */
.L_x_7831:
[----:B------:R-:W-:-:S05]  /*5ec0*/  IMAD.U32 R9, RZ, RZ, UR49 ;  /* 0x00000031ff097e24 */ /* 0x000fca000f8e00ff */
[----:B------:R-:W-:-:S13]  /*5ed0*/  ISETP.NE.AND P3, PT, R9, 0x1, PT ;  /* 0x000000010900780c */ /* 0x000fda0003f65270 */
[----:B------:R-:W0:Y:S02]  /*5ee0*/  @P3 LDC.64 R10, c[0x0][0x9e8] ;  /* 0x00027a00ff0a3b82 */ /* 0x000e240000000a00 */
[----:B0-----:R-:W-:-:S05]  /*5ef0*/  @P3 IMAD.HI.U32 R10, R7, R10, RZ ;  /* 0x0000000a070a3227 */ /* 0x001fca00078e00ff */
[----:B------:R-:W-:-:S07]  /*5f00*/  @P3 SHF.R.U32.HI R7, RZ, R11, R10 ;  /* 0x0000000bff073219 */ /* 0x000fce000001160a */
.L_x_7832:
[----:B------:R-:W-:Y:S05]  /*5f10*/  BSYNC B0 ;  /* 0x0000000000007941 */ /* 0x000fea0003800000 */
.L_x_7830:
[----:B------:R-:W-:-:S04]  /*5f20*/  IMAD R7, R7, R9, -R162 ;  /* 0x0000000907077224 */ /* 0x000fc800078e0aa2 */
[----:B------:R-:W-:-:S05]  /*5f30*/  IMAD R10, R16, -0x2, R7 ;  /* 0xfffffffe100a7824 */ /* 0x000fca00078e0207 */
[----:B------:R-:W-:Y:S02]  /*5f40*/  VIADDMNMX R13, R10, R9, R13, PT ;  /* 0x000000090a0d7246 */ /* 0x000fe4000380010d */
[----:B------:R-:W-:-:S07]  /*5f50*/  VIMNMX R15, R15, R10, !PT ;  /* 0x0000000a0f0f7248 */ /* 0x000fce0007fe0100 */
.L_x_7829:
[----:B------:R-:W-:Y:S01]  /*5f60*/  FMNMX.FTZ R7, R166, R0, !PT ;  /* 0x00000000a6077209 */ /* 0x000fe20007810000 */
[----:B------:R-:W-:Y:S01]  /*5f70*/  IMAD.U32 R53, RZ, RZ, UR44 ;  /* 0x0000002cff357e24 */ /* 0x000fe2000f8e00ff */
[C---:B------:R-:W-:Y:S01]  /*5f80*/  ISETP.GT.AND P6, PT, R15.reuse, 0x8, P2 ;  /* 0x000000080f00780c */ /* 0x040fe200017c4270 */
[----:B------:R-:W-:Y:S01]  /*5f90*/  UMOV UR45, UR54 ;  /* 0x00000036002d7c82 */ /* 0x000fe20008000000 */
[----:B------:R-:W-:Y:S01]  /*5fa0*/  FMNMX.FTZ R7, R168, R7, !PT ;  /* 0x00000007a8077209 */ /* 0x000fe20007810000 */
[----:B------:R-:W-:Y:S01]  /*5fb0*/  UMOV UR44, UR55 ;  /* 0x00000037002c7c82 */ /* 0x000fe20008000000 */
        /* <DEDUP_REMOVED lines=8> */
[----:B------:R-:W-:-:S02]  /*6040*/  FSEL R164, R27, -INF , !P4 ;  /* 0xff8000001ba47808 */ /* 0x000fc40006000000 */
[----:B------:R-:W-:Y:S02]  /*6050*/  FMNMX.FTZ R7, R174, R7, !PT ;  /* 0x00000007ae077209 */ /* 0x000fe40007810000 */
[----:B------:R-:W-:Y:S02]  /*6060*/  ISETP.GT.AND P4, PT, R15, 0x11, P2 ;  /* 0x000000110f00780c */ /* 0x000fe40001784270 */
[----:B------:R-:W-:Y:S02]  /*6070*/  FMNMX.FTZ R7, R170, R7, !PT ;  /* 0x00000007aa077209 */ /* 0x000fe40007810000 */
[----:B------:R-:W-:Y:S02]  /*6080*/  ISETP.LT.OR P4, PT, R13, 0x12, P4 ;  /* 0x000000120d00780c */ /* 0x000fe40002781670 */
[----:B------:R-:W-:Y:S02]  /*6090*/  FMNMX.FTZ R7, R160, R7, !PT ;  /* 0x00000007a0077209 */ /* 0x000fe40007810000 */
[----:B------:R-:W-:-:S02]  /*60a0*/  ISETP.GT.AND P3, PT, R15, 0x9, P2 ;  /* 0x000000090f00780c */ /* 0x000fc40001764270 */
[----:B------:R-:W-:Y:S02]  /*60b0*/  FMNMX.FTZ R7, R158, R7, !PT ;  /* 0x000000079e077209 */ /* 0x000fe40007810000 */
[----:B------:R-:W-:Y:S02]  /*60c0*/  ISETP.LT.OR P3, PT, R13, 0xa, P3 ;  /* 0x0000000a0d00780c */ /* 0x000fe40001f61670 */
[----:B------:R-:W-:Y:S02]  /*60d0*/  FMNMX.FTZ R7, R156, R7, !PT ;  /* 0x000000079c077209 */ /* 0x000fe40007810000 */
[----:B------:R-:W-:Y:S02]  /*60e0*/  FSEL R162, R31, -INF , !P3 ;  /* 0xff8000001fa27808 */ /* 0x000fe40005800000 */
[----:B------:R-:W-:Y:S02]  /*60f0*/  FMNMX.FTZ R7, R154, R7, !PT ;  /* 0x000000079a077209 */ /* 0x000fe40007810000 */
[----:B------:R-:W-:-:S02]  /*6100*/  ISETP.GT.AND P5, PT, R15, 0x10, P2 ;  /* 0x000000100f00780c */ /* 0x000fc400017a4270 */
[----:B------:R-:W-:Y:S02]  /*6110*/  FMNMX.FTZ R7, R152, R7, !PT ;  /* 0x0000000798077209 */ /* 0x000fe40007810000 */
[----:B------:R-:W-:Y:S02]  /*6120*/  ISETP.LT.OR P5, PT, R13, 0x11, P5 ;  /* 0x000000110d00780c */ /* 0x000fe40002fa1670 */
[----:B------:R-:W-:Y:S02]  /*6130*/  FMNMX.FTZ R7, R48, R7, !PT ;  /* 0x0000000730077209 */ /* 0x000fe40007810000 */
[----:B------:R-:W-:Y:S02]  /*6140*/  ISETP.GT.AND P3, PT, R15, 0x18, P2 ;  /* 0x000000180f00780c */ /* 0x000fe40001764270 */
[----:B------:R-:W-:Y:S02]  /*6150*/  FMNMX.FTZ R7, R52, R7, !PT ;  /* 0x0000000734077209 */ /* 0x000fe40007810000 */
[----:B------:R-:W-:-:S02]  /*6160*/  FSEL R34, R34, -INF , !P5 ;  /* 0xff80000022227808 */ /* 0x000fc40006800000 */
[----:B------:R-:W-:Y:S02]  /*6170*/  FMNMX.FTZ R7, R44, R7, !PT ;  /* 0x000000072c077209 */ /* 0x000fe40007810000 */
[----:B------:R-:W-:Y:S02]  /*6180*/  ISETP.GT.AND P5, PT, R15, 0x19, P2 ;  /* 0x000000190f00780c */ /* 0x000fe400017a4270 */
[----:B------:R-:W-:Y:S02]  /*6190*/  FMNMX.FTZ R7, R56, R7, !PT ;  /* 0x0000000738077209 */ /* 0x000fe40007810000 */
[C---:B------:R-:W-:Y:S02]  /*61a0*/  ISETP.LT.OR P3, PT, R13.reuse, 0x19, P3 ;  /* 0x000000190d00780c */ /* 0x040fe40001f61670 */
[----:B------:R-:W-:Y:S02]  /*61b0*/  FMNMX.FTZ R7, R40, R7, !PT ;  /* 0x0000000728077209 */ /* 0x000fe40007810000 */
[----:B------:R-:W-:-:S02]  /*61c0*/  ISETP.LT.OR P5, PT, R13, 0x1a, P5 ;  /* 0x0000001a0d00780c */ /* 0x000fc40002fa1670 */
[----:B------:R-:W-:Y:S02]  /*61d0*/  FMNMX.FTZ R7, R60, R7, !PT ;  /* 0x000000073c077209 */ /* 0x000fe40007810000 */
[----:B------:R-:W-:Y:S02]  /*61e0*/  FSEL R38, R38, -INF , !P3 ;  /* 0xff80000026267808 */ /* 0x000fe40005800000 */
[----:B------:R-:W-:Y:S02]  /*61f0*/  FMNMX.FTZ R7, R20, R7, !PT ;  /* 0x0000000714077209 */ /* 0x000fe40007810000 */
[----:B------:R-:W-:Y:S02]  /*6200*/  ISETP.GT.AND P3, PT, R15, 0x21, P2 ;  /* 0x000000210f00780c */ /* 0x000fe40001764270 */
[----:B------:R-:W-:Y:S02]  /*6210*/  FMNMX.FTZ R7, R64, R7, !PT ;  /* 0x0000000740077209 */ /* 0x000fe40007810000 */
[----:B------:R-:W-:-:S02]  /*6220*/  ISETP.LT.OR P3, PT, R13, 0x22, P3 ;  /* 0x000000220d00780c */ /* 0x000fc40001f61670 */
[----:B------:R-:W-:Y:S02]  /*6230*/  FMNMX.FTZ R7, R28, R7, !PT ;  /* 0x000000071c077209 */ /* 0x000fe40007810000 */
[----:B------:R-:W-:Y:S02]  /*6240*/  @!P1 LEA R53, R53, UR41, 0x3 ;  /* 0x0000002935359c11 */ /* 0x000fe4000f8e18ff */
        /* <DEDUP_REMOVED lines=26> */
[-CC-:B------:R-:W-:Y:S01]  /*63f0*/  FFMA.FTZ R11, R192, R7.reuse, -R25.reuse ;  /* 0x00000007c00b7223 */ /* 0x180fe20000010819 */
[C---:B------:R-:W-:Y:S01]  /*6400*/  ISETP.GT.AND P5, PT, R15.reuse, 0x28, P2 ;  /* 0x000000280f00780c */ /* 0x040fe200017a4270 */
[-CC-:B------:R-:W-:Y:S01]  /*6410*/  FFMA.FTZ R35, R160, R7.reuse, -R25.reuse ;  /* 0x00000007a0237223 */ /* 0x180fe20000010819 */
[----:B------:R-:W-:Y:S01]  /*6420*/  FSEL R42, R42, -INF , !P4 ;  /* 0xff8000002a2a7808 */ /* 0x000fe20006000000 */
[-CC-:B------:R-:W-:Y:S01]  /*6430*/  FFMA.FTZ R178, R174, R7.reuse, -R25.reuse ;  /* 0x00000007aeb27223 */ /* 0x180fe20000010819 */
[----:B------:R-:W-:Y:S01]  /*6440*/  ISETP.GT.AND P4, PT, R15, RZ, P2 ;  /* 0x000000ff0f00720c */ /* 0x000fe20001784270 */
        /* <DEDUP_REMOVED lines=11> */
[----:B------:R-:W-:Y:S01]  /*6500*/  FMNMX.FTZ R21, R31, R8, !PT ;  /* 0x000000081f157209 */ /* 0x000fe20007810000 */
[-CC-:B------:R-:W-:Y:S01]  /*6510*/  FFMA.FTZ R44, R44, R7.reuse, -R25.reuse ;  /* 0x000000072c2c7223 */ /* 0x180fe20000010819 */
[----:B------:R-:W-:Y:S01]  /*6520*/  FSEL R46, R46, -INF , !P5 ;  /* 0xff8000002e2e7808 */ /* 0x000fe20006800000 */
[--C-:B------:R-:W-:Y:S01]  /*6530*/  FFMA.FTZ R40, R40, R7, -R25.reuse ;  /* 0x0000000728287223 */ /* 0x100fe20000010819 */
[----:B------:R-:W-:Y:S01]  /*6540*/  FMNMX.FTZ R21, R164, R21, !PT ;  /* 0x00000015a4157209 */ /* 0x000fe20007810000 */
[-CC-:B------:R-:W-:Y:S01]  /*6550*/  FFMA.FTZ R20, R20, R7.reuse, -R25.reuse ;  /* 0x0000000714147223 */ /* 0x180fe20000010819 */
[----:B------:R-:W-:Y:S01]  /*6560*/  ISETP.GT.AND P5, PT, R15, 0x30, P2 ;  /* 0x000000300f00780c */ /* 0x000fe200017a4270 */
[--C-:B------:R-:W-:Y:S01]  /*6570*/  FFMA.FTZ R28, R28, R7, -R25.reuse ;  /* 0x000000071c1c7223 */ /* 0x100fe20000010819 */
[----:B------:R-:W-:Y:S01]  /*6580*/  FMNMX.FTZ R21, R30, R21, !PT ;  /* 0x000000151e157209 */ /* 0x000fe20007810000 */
[-CC-:B------:R-:W-:Y:S01]  /*6590*/  FFMA.FTZ R24, R24, R7.reuse, -R25.reuse ;  /* 0x0000000718187223 */ /* 0x180fe20000010819 */
[----:B------:R-:W-:Y:S01]  /*65a0*/  ISETP.LT.OR P4, PT, R13, 0x2a, P3 ;  /* 0x0000002a0d00780c */ /* 0x000fe20001f81670 */
[--C-:B------:R-:W-:Y:S01]  /*65b0*/  FFMA.FTZ R43, R72, R7, -R25.reuse ;  /* 0x00000007482b7223 */ /* 0x100fe20000010819 */
[----:B------:R-:W-:Y:S01]  /*65c0*/  FMNMX.FTZ R27, R162, R21, !PT ;  /* 0x00000015a21b7209 */ /* 0x000fe20007810000 */
[-CC-:B------:R-:W-:Y:S01]  /*65d0*/  FFMA.FTZ R14, R14, R7.reuse, -R25.reuse ;  /* 0x000000070e0e7223 */ /* 0x180fe20000010819 */
[----:B------:R0:W-:Y:S01]  /*65e0*/  MUFU.EX2 R21, R29 ;  /* 0x0000001d00157308 */ /* 0x0001e20000000800 */
[----:B------:R-:W-:Y:S01]  /*65f0*/  ISETP.GT.AND P3, PT, R15, 0x31, P2 ;  /* 0x000000310f00780c */ /* 0x000fe20001764270 */
[--C-:B------:R-:W-:Y:S01]  /*6600*/  FFMA.FTZ R36, R36, R7, -R25.reuse ;  /* 0x0000000724247223 */ /* 0x100fe20000010819 */
[----:B------:R-:W-:Y:S01]  /*6610*/  FMNMX.FTZ R27, R34, R27, !PT ;  /* 0x0000001b221b7209 */ /* 0x000fe20007810000 */
[-CC-:B------:R-:W-:Y:S01]  /*6620*/  FFMA.FTZ R84, R84, R7.reuse, -R25.reuse ;  /* 0x0000000754547223 */ /* 0x180fe20000010819 */
[----:B------:R-:W-:Y:S01]  /*6630*/  FSEL R26, R47, -INF , !P4 ;  /* 0xff8000002f1a7808 */ /* 0x000fe20006000000 */
[----:B------:R-:W-:Y:S01]  /*6640*/  FFMA.FTZ R47, R80, R7, -R25 ;  /* 0x00000007502f7223 */ /* 0x000fe20000010819 */
[----:B------:R-:W-:Y:S01]  /*6650*/  FMNMX.FTZ R27, R166, R27, !PT ;  /* 0x0000001ba61b7209 */ /* 0x000fe20007810000 */
[----:B------:R-:W-:Y:S01]  /*6660*/  MUFU.EX2 R180, R180 ;  /* 0x000000b400b47308 */ /* 0x000fe20000000800 */
[----:B------:R-:W-:-:S02]  /*6670*/  ISETP.LT.OR P5, PT, R13, 0x31, P5 ;  /* 0x000000310d00780c */ /* 0x000fc40002fa1670 */
[----:B------:R-:W-:Y:S02]  /*6680*/  FMNMX.FTZ R27, R38, R27, !PT ;  /* 0x0000001b261b7209 */ /* 0x000fe40007810000 */
[----:B------:R-:W-:Y:S02]  /*6690*/  ISETP.GT.AND P4, PT, R15, 0x38, P2 ;  /* 0x000000380f00780c */ /* 0x000fe40001784270 */
[----:B0-----:R-:W-:Y:S01]  /*66a0*/  FMNMX.FTZ R29, R168, R27, !PT ;  /* 0x0000001ba81d7209 */ /* 0x001fe20007810000 */
[----:B------:R-:W-:Y:S01]  /*66b0*/  MUFU.EX2 R9, R9 ;  /* 0x0000000900097308 */ /* 0x000fe20000000800 */
[----:B------:R-:W-:Y:S02]  /*66c0*/  ISETP.LT.OR P3, PT, R13, 0x32, P3 ;  /* 0x000000320d00780c */ /* 0x000fe40001f61670 */
[----:B------:R-:W-:Y:S02]  /*66d0*/  FMNMX.FTZ R29, R42, R29, !PT ;  /* 0x0000001d2a1d7209 */ /* 0x000fe40007810000 */
[----:B------:R-:W-:-:S02]  /*66e0*/  FSEL R50, R50, -INF , !P5 ;  /* 0xff80000032327808 */ /* 0x000fc40006800000 */
[----:B------:R-:W-:Y:S01]  /*66f0*/  FMNMX.FTZ R33, R172, R29, !PT ;  /* 0x0000001dac217209 */ /* 0x000fe20007810000 */
[----:B------:R-:W-:Y:S01]  /*6700*/  MUFU.EX2 R27, R170 ;  /* 0x000000aa001b7308 */ /* 0x000fe20000000800 */
[----:B------:R-:W-:Y:S02]  /*6710*/  ISETP.GT.AND P5, PT, R15, 0x39, P2 ;  /* 0x000000390f00780c */ /* 0x000fe400017a4270 */
[----:B------:R-:W-:Y:S02]  /*6720*/  FMNMX.FTZ R33, R46, R33, !PT ;  /* 0x000000212e217209 */ /* 0x000fe40007810000 */
[----:B------:R-:W-:Y:S02]  /*6730*/  FSEL R192, R51, -INF , !P3 ;  /* 0xff80000033c07808 */ /* 0x000fe40005800000 */
[----:B------:R-:W-:Y:S01]  /*6740*/  FMNMX.FTZ R33, R26, R33, !PT ;  /* 0x000000211a217209 */ /* 0x000fe20007810000 */
[----:B------:R0:W-:Y:S01]  /*6750*/  MUFU.EX2 R29, R35 ;  /* 0x00000023001d7308 */ /* 0x0001e20000000800 */
[----:B------:R-:W-:-:S02]  /*6760*/  ISETP.LT.OR P4, PT, R13, 0x39, P4 ;  /* 0x000000390d00780c */ /* 0x000fc40002781670 */
[----:B------:R-:W-:Y:S02]  /*6770*/  FMNMX.FTZ R33, R50, R33, !PT ;  /* 0x0000002132217209 */ /* 0x000fe40007810000 */
[----:B------:R-:W-:Y:S02]  /*6780*/  ISETP.GT.AND P3, PT, R15, 0x40, P2 ;  /* 0x000000400f00780c */ /* 0x000fe40001764270 */
[----:B------:R-:W-:Y:S01]  /*6790*/  ISETP.LT.OR P5, PT, R13, 0x3a, P5 ;  /* 0x0000003a0d00780c */ /* 0x000fe20002fa1670 */
[----:B------:R-:W-:Y:S01]  /*67a0*/  MUFU.EX2 R182, R182 ;  /* 0x000000b600b67308 */ /* 0x000fe20000000800 */
[----:B------:R-:W-:Y:S02]  /*67b0*/  FSEL R54, R54, -INF , !P4 ;  /* 0xff80000036367808 */ /* 0x000fe40006000000 */
[----:B0-----:R-:W-:Y:S02]  /*67c0*/  FMNMX.FTZ R35, R192, R33, !PT ;  /* 0x00000021c0237209 */ /* 0x001fe40007810000 */
[----:B------:R-:W-:-:S02]  /*67d0*/  ISETP.GT.AND P4, PT, R15, 0x41, P2 ;  /* 0x000000410f00780c */ /* 0x000fc40001784270 */
[----:B------:R-:W-:Y:S01]  /*67e0*/  FSEL R174, R55, -INF , !P5 ;  /* 0xff80000037ae7808 */ /* 0x000fe20006800000 */
[----:B------:R0:W-:Y:S01]  /*67f0*/  MUFU.EX2 R33, R39 ;  /* 0x0000002700217308 */ /* 0x0001e20000000800 */
[----:B------:R-:W-:Y:S02]  /*6800*/  ISETP.LT.OR P3, PT, R13, 0x41, P3 ;  /* 0x000000410d00780c */ /* 0x000fe40001f61670 */
[----:B------:R-:W-:Y:S02]  /*6810*/  FMNMX.FTZ R35, R54, R35, !PT ;  /* 0x0000002336237209 */ /* 0x000fe40007810000 */
[----:B------:R-:W-:Y:S02]  /*6820*/  ISETP.GT.AND P5, PT, R15, 0x48, P2 ;  /* 0x000000480f00780c */ /* 0x000fe400017a4270 */
[----:B------:R-:W-:Y:S01]  /*6830*/  ISETP.LT.OR P4, PT, R13, 0x42, P4 ;  /* 0x000000420d00780c */ /* 0x000fe20002781670 */
[----:B------:R-:W-:Y:S01]  /*6840*/  MUFU.EX2 R11, R11 ;  /* 0x0000000b000b7308 */ /* 0x000fe20000000800 */
[----:B------:R-:W-:Y:S01]  /*6850*/  FSEL R58, R58, -INF , !P3 ;  /* 0xff8000003a3a7808 */ /* 0x000fe20005800000 */
[----:B0-----:R-:W-:Y:S01]  /*6860*/  FFMA.FTZ R39, R152, R7, -R25 ;  /* 0x0000000798277223 */ /* 0x001fe20000010819 */
[----:B------:R-:W-:-:S02]  /*6870*/  FMNMX.FTZ R35, R174, R35, !PT ;  /* 0x00000023ae237209 */ /* 0x000fc40007810000 */
[----:B------:R-:W-:Y:S02]  /*6880*/  ISETP.LT.OR P5, PT, R13, 0x49, P5 ;  /* 0x000000490d00780c */ /* 0x000fe40002fa1670 */
[----:B------:R-:W-:Y:S01]  /*6890*/  ISETP.GT.AND P3, PT, R15, 0x49, P2 ;  /* 0x000000490f00780c */ /* 0x000fe20001764270 */
[----:B------:R-:W-:Y:S01]  /*68a0*/  MUFU.EX2 R176, R176 ;  /* 0x000000b000b07308 */ /* 0x000fe20000000800 */
[----:B------:R-:W-:Y:S02]  /*68b0*/  FSEL R160, R59, -INF , !P4 ;  /* 0xff8000003ba07808 */ /* 0x000fe40006000000 */
[----:B------:R-:W-:Y:S02]  /*68c0*/  FMNMX.FTZ R35, R58, R35, !PT ;  /* 0x000000233a237209 */ /* 0x000fe40007810000 */
[----:B------:R-:W-:Y:S02]  /*68d0*/  FSEL R158, R62, -INF , !P5 ;  /* 0xff8000003e9e7808 */ /* 0x000fe40006800000 */
[----:B------:R-:W-:Y:S01]  /*68e0*/  ISETP.GT.AND P4, PT, R15, 0x50, P2 ;  /* 0x000000500f00780c */ /* 0x000fe20001784270 */
[----:B------:R0:W-:Y:S01]  /*68f0*/  MUFU.EX2 R62, R37 ;  /* 0x00000025003e7308 */ /* 0x0001e20000000800 */
[----:B------:R-:W-:-:S02]  /*6900*/  ISETP.LT.OR P3, PT, R13, 0x4a, P3 ;  /* 0x0000004a0d00780c */ /* 0x000fc40001f61670 */
[----:B------:R-:W-:Y:S02]  /*6910*/  ISETP.GT.AND P5, PT, R15, 0x51, P2 ;  /* 0x000000510f00780c */ /* 0x000fe400017a4270 */
[----:B------:R-:W-:Y:S02]  /*6920*/  FSEL R170, R63, -INF , !P3 ;  /* 0xff8000003faa7808 */ /* 0x000fe40005800000 */
[----:B------:R-:W-:Y:S01]  /*6930*/  ISETP.LT.OR P4, PT, R13, 0x51, P4 ;  /* 0x000000510d00780c */ /* 0x000fe20002781670 */
[----:B------:R-:W-:Y:S01]  /*6940*/  MUFU.EX2 R178, R178 ;  /* 0x000000b200b27308 */ /* 0x000fe20000000800 */
[----:B0-----:R-:W-:Y:S02]  /*6950*/  FMNMX.FTZ R37, R160, R35, !PT ;  /* 0x00000023a0257209 */ /* 0x001fe40007810000 */
[----:B------:R-:W-:Y:S02]  /*6960*/  ISETP.GT.AND P3, PT, R15, 0x58, P2 ;  /* 0x000000580f00780c */ /* 0x000fe40001764270 */
[----:B------:R-:W-:-:S02]  /*6970*/  FMNMX.FTZ R37, R158, R37, !PT ;  /* 0x000000259e257209 */ /* 0x000fc40007810000 */
[----:B------:R-:W-:Y:S01]  /*6980*/  ISETP.LT.OR P5, PT, R13, 0x52, P5 ;  /* 0x000000520d00780c */ /* 0x000fe20002fa1670 */
[----:B------:R0:W-:Y:S01]  /*6990*/  MUFU.EX2 R35, R39 ;  /* 0x0000002700237308 */ /* 0x0001e20000000800 */
[----:B------:R-:W-:Y:S01]  /*69a0*/  FSEL R156, R66, -INF , !P4 ;  /* 0xff800000429c7808 */ /* 0x000fe20006000000 */
[----:B------:R-:W-:Y:S01]  /*69b0*/  FFMA.FTZ R66, R154, R7, -R25 ;  /* 0x000000079a427223 */ /* 0x000fe20000010819 */
[----:B------:R-:W-:Y:S02]  /*69c0*/  FMNMX.FTZ R37, R170, R37, !PT ;  /* 0x00000025aa257209 */ /* 0x000fe40007810000 */
[----:B------:R-:W-:Y:S02]  /*69d0*/  ISETP.GT.AND P4, PT, R15, 0x59, P2 ;  /* 0x000000590f00780c */ /* 0x000fe40001784270 */
[----:B------:R-:W-:Y:S01]  /*69e0*/  FSEL R154, R67, -INF , !P5 ;  /* 0xff800000439a7808 */ /* 0x000fe20006800000 */
[----:B------:R-:W-:Y:S01]  /*69f0*/  MUFU.EX2 R66, R66 ;  /* 0x0000004200427308 */ /* 0x000fe20000000800 */
        /* <DEDUP_REMOVED lines=18> */
[----:B------:R-:W-:Y:S02]  /*6b20*/  ISETP.GT.AND P5, PT, R15, 0x69, P2 ;  /* 0x000000690f00780c */ /* 0x000fe400017a4270 */
[----:B------:R-:W-:Y:S01]  /*6b30*/  FSEL R52, R75, -INF , !P3 ;  /* 0xff8000004b347808 */ /* 0x000fe20005800000 */
[----:B------:R-:W-:Y:S01]  /*6b40*/  MUFU.EX2 R40, R40 ;  /* 0x0000002800287308 */ /* 0x000fe20000000800 */
[----:B------:R-:W-:Y:S02]  /*6b50*/  ISETP.LT.OR P4, PT, R13, 0x69, P4 ;  /* 0x000000690d00780c */ /* 0x000fe40002781670 */
[----:B------:R-:W-:Y:S02]  /*6b60*/  FMNMX.FTZ R39, R74, R39, !PT ;  /* 0x000000274a277209 */ /* 0x000fe40007810000 */
[----:B------:R-:W-:Y:S02]  /*6b70*/  ISETP.GT.AND P3, PT, R15, 0x70, P2 ;  /* 0x000000700f00780c */ /* 0x000fe40001764270 */
[----:B------:R-:W-:Y:S01]  /*6b80*/  ISETP.LT.OR P5, PT, R13, 0x6a, P5 ;  /* 0x0000006a0d00780c */ /* 0x000fe20002fa1670 */
[----:B------:R-:W-:Y:S01]  /*6b90*/  MUFU.EX2 R20, R20 ;  /* 0x0000001400147308 */ /* 0x000fe20000000800 */
[----:B------:R-:W-:-:S02]  /*6ba0*/  FSEL R78, R78, -INF , !P4 ;  /* 0xff8000004e4e7808 */ /* 0x000fc40006000000 */
[----:B------:R-:W-:Y:S02]  /*6bb0*/  FMNMX.FTZ R39, R52, R39, !PT ;  /* 0x0000002734277209 */ /* 0x000fe40007810000 */
[----:B------:R-:W-:Y:S02]  /*6bc0*/  ISETP.GT.AND P4, PT, R15, 0x71, P2 ;  /* 0x000000710f00780c */ /* 0x000fe40001784270 */
[----:B------:R-:W-:Y:S01]  /*6bd0*/  FSEL R194, R79, -INF , !P5 ;  /* 0xff8000004fc27808 */ /* 0x000fe20006800000 */
[----:B------:R-:W-:Y:S01]  /*6be0*/  MUFU.EX2 R28, R28 ;  /* 0x0000001c001c7308 */ /* 0x000fe20000000800 */
[----:B------:R-:W-:Y:S02]  /*6bf0*/  ISETP.LT.OR P3, PT, R13, 0x71, P3 ;  /* 0x000000710d00780c */ /* 0x000fe40001f61670 */
[----:B------:R-:W-:Y:S02]  /*6c00*/  FMNMX.FTZ R39, R78, R39, !PT ;  /* 0x000000274e277209 */ /* 0x000fe40007810000 */
[----:B------:R-:W-:-:S02]  /*6c10*/  ISETP.GT.AND P5, PT, R15, 0x78, P2 ;  /* 0x000000780f00780c */ /* 0x000fc400017a4270 */
[----:B------:R-:W-:Y:S01]  /*6c20*/  ISETP.LT.OR P4, PT, R13, 0x72, P4 ;  /* 0x000000720d00780c */ /* 0x000fe20002781670 */
[----:B------:R-:W-:Y:S01]  /*6c30*/  MUFU.EX2 R24, R24 ;  /* 0x0000001800187308 */ /* 0x000fe20000000800 */
[----:B------:R-:W-:Y:S02]  /*6c40*/  FSEL R82, R82, -INF , !P3 ;  /* 0xff80000052527808 */ /* 0x000fe40005800000 */
[----:B------:R-:W-:Y:S02]  /*6c50*/  FMNMX.FTZ R39, R194, R39, !PT ;  /* 0x00000027c2277209 */ /* 0x000fe40007810000 */
[----:B------:R-:W-:Y:S02]  /*6c60*/  ISETP.GT.AND P2, PT, R15, 0x79, P2 ;  /* 0x000000790f00780c */ /* 0x000fe40001744270 */
[----:B------:R-:W-:Y:S01]  /*6c70*/  ISETP.LT.OR P5, PT, R13, 0x79, P5 ;  /* 0x000000790d00780c */ /* 0x000fe20002fa1670 */
[----:B------:R0:W-:Y:S01]  /*6c80*/  MUFU.EX2 R15, R41 ;  /* 0x00000029000f7308 */ /* 0x0001e20000000800 */
[----:B------:R-:W-:-:S02]  /*6c90*/  FSEL R56, R83, -INF , !P4 ;  /* 0xff80000053387808 */ /* 0x000fc40006000000 */
[----:B------:R-:W-:Y:S02]  /*6ca0*/  FMNMX.FTZ R39, R82, R39, !PT ;  /* 0x0000002752277209 */ /* 0x000fe40007810000 */
[----:B------:R-:W-:Y:S01]  /*6cb0*/  ISETP.LT.OR P2, PT, R13, 0x7a, P2 ;  /* 0x0000007a0d00780c */ /* 0x000fe20001741670 */
[--C-:B------:R-:W-:Y:S01]  /*6cc0*/  FFMA.FTZ R13, R60, R7, -R25.reuse ;  /* 0x000000073c0d7223 */ /* 0x100fe20000010819 */
[----:B------:R-:W-:Y:S01]  /*6cd0*/  FSEL R86, R86, -INF , !P5 ;  /* 0xff80000056567808 */ /* 0x000fe20006800000 */
[----:B------:R-:W-:Y:S01]  /*6ce0*/  MUFU.EX2 R43, R43 ;  /* 0x0000002b002b7308 */ /* 0x000fe20000000800 */
[----:B------:R-:W-:Y:S01]  /*6cf0*/  FMNMX.FTZ R39, R56, R39, !PT ;  /* 0x0000002738277209 */ /* 0x000fe20007810000 */
[----:B0-----:R-:W-:Y:S01]  /*6d00*/  FFMA.FTZ R41, R68, R7, -R25 ;  /* 0x0000000744297223 */ /* 0x001fe20000010819 */
[----:B------:R-:W-:Y:S02]  /*6d10*/  FSEL R60, R87, -INF , !P2 ;  /* 0xff800000573c7808 */ /* 0x000fe40005000000 */
[----:B------:R-:W-:-:S02]  /*6d20*/  FMNMX.FTZ R39, R86, R39, !PT ;  /* 0x0000002756277209 */ /* 0x000fc40007810000 */
[----:B------:R-:W-:Y:S01]  /*6d30*/  FSEL R51, R10, RZ, P6 ;  /* 0x000000ff0a337208 */ /* 0x000fe20003000000 */
[----:B------:R-:W-:Y:S01]  /*6d40*/  MUFU.EX2 R13, R13 ;  /* 0x0000000d000d7308 */ /* 0x000fe20000000800 */
[----:B------:R-:W-:Y:S01]  /*6d50*/  FMNMX.FTZ R45, R60, R39, !PT ;  /* 0x000000273c2d7209 */ /* 0x000fe20007810000 */
[-CC-:B------:R-:W-:Y:S02]  /*6d60*/  FFMA.FTZ R39, R64, R7.reuse, -R25.reuse ;  /* 0x0000000740277223 */ /* 0x180fe40000010819 */
[----:B------:R-:W-:Y:S01]  /*6d70*/  FADD.FTZ R68, -R51, R0 ;  /* 0x0000000033447221 */ /* 0x000fe20000010100 */
[-CC-:B------:R-:W-:Y:S01]  /*6d80*/  FFMA.FTZ R0, R32, R7.reuse, -R25.reuse ;  /* 0x0000000720007223 */ /* 0x180fe20000010819 */
[----:B------:R-:W0:Y:S02]  /*6d90*/  SHFL.BFLY PT, R64, R45, 0x2, 0x1f ;  /* 0x0c401f002d407f89 */ /* 0x000e2400000e0000 */
[----:B------:R-:W-:Y:S08]  /*6da0*/  MUFU.EX2 R39, R39 ;  /* 0x0000002700277308 */ /* 0x000ff00000000800 */
[----:B------:R-:W-:Y:S08]  /*6db0*/  MUFU.EX2 R41, R41 ;  /* 0x0000002900297308 */ /* 0x000ff00000000800 */
[----:B------:R-:W-:Y:S01]  /*6dc0*/  MUFU.EX2 R14, R14 ;  /* 0x0000000e000e7308 */ /* 0x000fe20000000800 */
[----:B0-----:R-:W-:Y:S01]  /*6dd0*/  FMNMX.FTZ R49, R45, R64, !PT ;  /* 0x000000402d317209 */ /* 0x001fe20007810000 */
[-CC-:B------:R-:W-:Y:S01]  /*6de0*/  FFMA.FTZ R64, R12, R7.reuse, -R25.reuse ;  /* 0x000000070c407223 */ /* 0x180fe20000010819 */
[-C--:B------:R-:W-:Y:S01]  /*6df0*/  FFMA.FTZ R45, R76, R7.reuse, -R25 ;  /* 0x000000074c2d7223 */ /* 0x080fe20000010819 */
[----:B------:R-:W-:-:S04]  /*6e00*/  FMUL.FTZ R25, R68, R7 ;  /* 0x0000000744197220 */ /* 0x000fc80000410000 */
[----:B------:R-:W-:Y:S01]  /*6e10*/  MUFU.EX2 R47, R47 ;  /* 0x0000002f002f7308 */ /* 0x000fe20000000800 */
[----:B------:R-:W0:Y:S07]  /*6e20*/  SHFL.BFLY PT, R12, R49, 0x1, 0x1f ;  /* 0x0c201f00310c7f89 */ /* 0x000e2e00000e0000 */
[----:B------:R-:W1:Y:S08]  /*6e30*/  MUFU.EX2 R25, R25 ;  /* 0x0000001900197308 */ /* 0x000e700000000800 */
[----:B------:R-:W-:Y:S08]  /*6e40*/  MUFU.EX2 R64, R64 ;  /* 0x0000004000407308 */ /* 0x000ff00000000800 */
[----:B------:R-:W-:Y:S01]  /*6e50*/  MUFU.EX2 R45, R45 ;  /* 0x0000002d002d7308 */ /* 0x000fe20000000800 */
[----:B0-----:R-:W-:Y:S01]  /*6e60*/  FMNMX.FTZ R12, R49, R12, !PT ;  /* 0x0000000c310c7209 */ /* 0x001fe20007810000 */
[----:B-1----:R-:W-:Y:S01]  /*6e70*/  FFMA.FTZ R68, R25, R3, R180 ;  /* 0x0000000319447223 */ /* 0x002fe200000100b4 */
[C---:B------:R-:W-:Y:S01]  /*6e80*/  F2FP.F16.F32.PACK_AB R180, R9.reuse, R180 ;  /* 0x000000b409b4723e */ /* 0x040fe200000000ff */
[----:B------:R-:W-:Y:S01]  /*6e90*/  FMUL.FTZ R88, R88, R25 ;  /* 0x0000001958587220 */ /* 0x000fe20000410000 */
[C---:B------:R-:W-:Y:S01]  /*6ea0*/  FSETP.NEU.FTZ.AND P2, PT, R12.reuse, -INF , PT ;  /* 0xff8000000c00780b */ /* 0x040fe20003f5d000 */
[----:B------:R-:W-:Y:S01]  /*6eb0*/  FMUL.FTZ R32, R12, R7 ;  /* 0x000000070c207220 */ /* 0x000fe20000410000 */
[----:B------:R-:W-:Y:S01]  /*6ec0*/  FADD.FTZ R3, R9, R68 ;  /* 0x0000004409037221 */ /* 0x000fe20000010000 */
[----:B------:R-:W-:Y:S01]  /*6ed0*/  MUFU.EX2 R36, R36 ;  /* 0x0000002400247308 */ /* 0x000fe20000000800 */
[-C--:B------:R-:W-:Y:S01]  /*6ee0*/  FMUL.FTZ R89, R89, R25.reuse ;  /* 0x0000001959597220 */ /* 0x080fe20000410000 */
[-C--:B------:R-:W-:Y:S01]  /*6ef0*/  FMUL.FTZ R92, R92, R25.reuse ;  /* 0x000000195c5c7220 */ /* 0x080fe20000410000 */
[----:B------:R-:W-:Y:S01]  /*6f00*/  FSEL R51, R32, RZ, P2 ;  /* 0x000000ff20337208 */ /* 0x000fe20001000000 */
[-C--:B------:R-:W-:Y:S01]  /*6f10*/  FMUL.FTZ R93, R93, R25.reuse ;  /* 0x000000195d5d7220 */ /* 0x080fe20000410000 */
[-C--:B------:R-:W-:Y:S01]  /*6f20*/  FMUL.FTZ R96, R96, R25.reuse ;  /* 0x0000001960607220 */ /* 0x080fe20000410000 */
[-C--:B------:R-:W-:Y:S01]  /*6f30*/  FMUL.FTZ R97, R97, R25.reuse ;  /* 0x0000001961617220 */ /* 0x080fe20000410000 */
[----:B------:R-:W-:Y:S01]  /*6f40*/  FMUL.FTZ R100, R100, R25 ;  /* 0x0000001964647220 */ /* 0x000fe20000410000 */
[-C--:B------:R-:W-:Y:S01]  /*6f50*/  FFMA.FTZ R175, R46, R7.reuse, -R51 ;  /* 0x000000072eaf7223 */ /* 0x080fe20000010833 */
[----:B------:R-:W-:Y:S01]  /*6f60*/  FADD.FTZ R46, R182, R3 ;  /* 0x00000003b62e7221 */ /* 0x000fe20000010000 */
[-CC-:B------:R-:W-:Y:S01]  /*6f70*/  FFMA.FTZ R169, R50, R7.reuse, -R51.reuse ;  /* 0x0000000732a97223 */ /* 0x180fe20000010833 */
[-CC-:B------:R-:W-:Y:S01]  /*6f80*/  FFMA.FTZ R181, R31, R7.reuse, -R51.reuse ;  /* 0x000000071fb57223 */ /* 0x180fe20000010833 */
[-CC-:B------:R-:W-:Y:S01]  /*6f90*/  FFMA.FTZ R171, R54, R7.reuse, -R51.reuse ;  /* 0x0000000736ab7223 */ /* 0x180fe20000010833 */
[----:B------:R-:W-:Y:S01]  /*6fa0*/  FADD.FTZ R3, R11, R46 ;  /* 0x0000002e0b037221 */ /* 0x000fe20000010000 */
[-CC-:B------:R-:W-:Y:S01]  /*6fb0*/  FFMA.FTZ R32, R164, R7.reuse, -R51.reuse ;  /* 0x00000007a4207223 */ /* 0x180fe20000010833 */
[-CC-:B------:R-:W-:Y:S01]  /*6fc0*/  FFMA.FTZ R183, R30, R7.reuse, -R51.reuse ;  /* 0x000000071eb77223 */ /* 0x180fe20000010833 */
[-C--:B------:R-:W-:Y:S01]  /*6fd0*/  FFMA.FTZ R30, R162, R7.reuse, -R51 ;  /* 0x00000007a21e7223 */ /* 0x080fe20000010833 */
[----:B------:R-:W-:Y:S01]  /*6fe0*/  FADD.FTZ R46, R176, R3 ;  /* 0x00000003b02e7221 */ /* 0x000fe20000010000 */
[----:B------:R-:W-:Y:S01]  /*6ff0*/  MUFU.EX2 R181, R181 ;  /* 0x000000b500b57308 */ /* 0x000fe20000000800 */
        /* <DEDUP_REMOVED lines=11> */
[--C-:B------:R-:W-:Y:S01]  /*70b0*/  FFMA.FTZ R46, R192, R7, -R51.reuse ;  /* 0x00000007c02e7223 */ /* 0x100fe20000010833 */
[----:B------:R-:W-:Y:S01]  /*70c0*/  F2FP.F16.F32.PACK_AB R164, R40, R15 ;  /* 0x0000000f28a4723e */ /* 0x000fe200000000ff */
[--C-:B------:R-:W-:Y:S01]  /*70d0*/  FFMA.FTZ R165, R58, R7, -R51.reuse ;  /* 0x000000073aa57223 */ /* 0x100fe20000010833 */
[----:B------:R-:W-:Y:S01]  /*70e0*/  FADD.FTZ R3, R29, R50 ;  /* 0x000000321d037221 */ /* 0x000fe20000010000 */
[----:B------:R-:W-:Y:S01]  /*70f0*/  MUFU.EX2 R183, R183 ;  /* 0x000000b700b77308 */ /* 0x000fe20000000800 */
[----:B------:R-:W-:Y:S01]  /*7100*/  F2FP.F16.F32.PACK_AB R166, R20, R13 ;  /* 0x0000000d14a6723e */ /* 0x000fe200000000ff */
[-C--:B------:R-:W-:Y:S01]  /*7110*/  FFMA.FTZ R154, R154, R7.reuse, -R51 ;  /* 0x000000079a9a7223 */ /* 0x080fe20000010833 */
[----:B------:R-:W-:Y:S01]  /*7120*/  FADD.FTZ R50, R62, R3 ;  /* 0x000000033e327221 */ /* 0x000fe20000010000 */
[----:B------:R-:W-:Y:S01]  /*7130*/  FSEL R3, R12, RZ, P2 ;  /* 0x000000ff0c037208 */ /* 0x000fe20001000000 */
[-CC-:B------:R-:W-:Y:S01]  /*7140*/  FFMA.FTZ R160, R160, R7.reuse, -R51.reuse ;  /* 0x00000007a0a07223 */ /* 0x180fe20000010833 */
[-CC-:B------:R-:W-:Y:S01]  /*7150*/  FFMA.FTZ R158, R158, R7.reuse, -R51.reuse ;  /* 0x000000079e9e7223 */ /* 0x180fe20000010833 */
[----:B------:R-:W-:Y:S01]  /*7160*/  FADD.FTZ R31, R33, R50 ;  /* 0x00000032211f7221 */ /* 0x000fe20000010000 */
[----:B------:R-:W-:Y:S01]  /*7170*/  MUFU.EX2 R30, R30 ;  /* 0x0000001e001e7308 */ /* 0x000fe20000000800 */
[----:B------:R-:W-:Y:S01]  /*7180*/  FADD.FTZ R8, -R3, R8 ;  /* 0x0000000803087221 */ /* 0x000fe20000010100 */
[----:B------:R-:W-:Y:S01]  /*7190*/  FFMA.FTZ R50, R174, R7, -R51 ;  /* 0x00000007ae327223 */ /* 0x000fe20000010833 */
[----:B------:R-:W-:Y:S01]  /*71a0*/  FADD.FTZ R54, R66, R31 ;  /* 0x0000001f42367221 */ /* 0x000fe20000010000 */
[----:B------:R-:W-:-:S02]  /*71b0*/  @!P1 VIADD R31, R53, 0x28860 ;  /* 0x00028860351f9836 */ /* 0x000fc40000000000 */
[-C--:B------:R-:W-:Y:S01]  /*71c0*/  FMUL.FTZ R8, R8, R7.reuse ;  /* 0x0000000708087220 */ /* 0x080fe20000410000 */
[-CC-:B------:R-:W-:Y:S01]  /*71d0*/  FFMA.FTZ R53, R52, R7.reuse, -R51.reuse ;  /* 0x0000000734357223 */ /* 0x180fe20000010833 */
[----:B------:R-:W-:Y:S01]  /*71e0*/  FADD.FTZ R3, R35, R54 ;  /* 0x0000003623037221 */ /* 0x000fe20000010000 */
[----:B------:R-:W-:Y:S01]  /*71f0*/  MUFU.EX2 R177, R177 ;  /* 0x000000b100b17308 */ /* 0x000fe20000000800 */
[-C--:B------:R-:W-:Y:S01]  /*7200*/  FFMA.FTZ R170, R170, R7.reuse, -R51 ;  /* 0x00000007aaaa7223 */ /* 0x080fe20000010833 */
[----:B------:R-:W-:Y:S01]  /*7210*/  @!P1 PRMT R31, RZ, 0x654, R31 ;  /* 0x00000654ff1f9816 */ /* 0x000fe2000000001f */
[----:B------:R-:W-:Y:S01]  /*7220*/  FADD.FTZ R54, R48, R3 ;  /* 0x0000000330367221 */ /* 0x000fe20000010000 */
[-CC-:B------:R-:W-:Y:S01]  /*7230*/  FFMA.FTZ R156, R156, R7.reuse, -R51.reuse ;  /* 0x000000079c9c7223 */ /* 0x180fe20000010833 */
[-CC-:B------:R-:W-:Y:S01]  /*7240*/  FFMA.FTZ R70, R70, R7.reuse, -R51.reuse ;  /* 0x0000000746467223 */ /* 0x180fe20000010833 */
[----:B------:R0:W-:Y:S01]  /*7250*/  @!P1 SYNCS.ARRIVE.TRANS64.RED.A1T0 RZ, [R31+URZ], RZ ;  /* 0x000000ff1fff99a7 */ /* 0x0001e2000810043f */
[----:B------:R-:W-:Y:S01]  /*7260*/  FADD.FTZ R3, R37, R54 ;  /* 0x0000003625037221 */ /* 0x000fe20000010000 */
[----:B------:R-:W1:Y:S01]  /*7270*/  MUFU.EX2 R8, R8 ;  /* 0x0000000800087308 */ /* 0x000e620000000800 */
[-CC-:B------:R-:W-:Y:S01]  /*7280*/  FFMA.FTZ R74, R74, R7.reuse, -R51.reuse ;  /* 0x000000074a4a7223 */ /* 0x180fe20000010833 */
[-C--:B------:R-:W-:Y:S01]  /*7290*/  FFMA.FTZ R78, R78, R7.reuse, -R51 ;  /* 0x000000074e4e7223 */ /* 0x080fe20000010833 */
[----:B------:R-:W-:Y:S01]  /*72a0*/  FADD.FTZ R54, R44, R3 ;  /* 0x000000032c367221 */ /* 0x000fe20000010000 */
[-CC-:B------:R-:W-:Y:S01]  /*72b0*/  FFMA.FTZ R194, R194, R7.reuse, -R51.reuse ;  /* 0x00000007c2c27223 */ /* 0x180fe20000010833 */
[-CC-:B------:R-:W-:Y:S01]  /*72c0*/  FFMA.FTZ R82, R82, R7.reuse, -R51.reuse ;  /* 0x0000000752527223 */ /* 0x180fe20000010833 */
[-CC-:B0-----:R-:W-:Y:S01]  /*72d0*/  FFMA.FTZ R31, R152, R7.reuse, -R51.reuse ;  /* 0x00000007981f7223 */ /* 0x181fe20000010833 */
[----:B------:R-:W-:Y:S01]  /*72e0*/  FADD.FTZ R3, R15, R54 ;  /* 0x000000360f037221 */ /* 0x000fe20000010000 */
[----:B------:R-:W0:Y:S01]  /*72f0*/  MUFU.EX2 R34, R34 ;  /* 0x0000002200227308 */ /* 0x000e220000000800 */
[-CC-:B------:R-:W-:Y:S01]  /*7300*/  FFMA.FTZ R56, R56, R7.reuse, -R51.reuse ;  /* 0x0000000738387223 */ /* 0x180fe20000010833 */
[-C--:B------:R-:W-:Y:S01]  /*7310*/  FFMA.FTZ R86, R86, R7.reuse, -R51 ;  /* 0x0000000756567223 */ /* 0x080fe20000010833 */
[----:B------:R-:W-:Y:S01]  /*7320*/  FADD.FTZ R54, R40, R3 ;  /* 0x0000000328367221 */ /* 0x000fe20000010000 */
[----:B------:R-:W-:Y:S01]  /*7330*/  FFMA.FTZ R51, R60, R7, -R51 ;  /* 0x000000073c337223 */ /* 0x000fe20000010833 */
[----:B------:R-:W-:Y:S01]  /*7340*/  ISETP.GT.AND P2, PT, R6, UR56, PT ;  /* 0x0000003806007c0c */ /* 0x000fe2000bf44270 */
[-C--:B------:R-:W-:Y:S01]  /*7350*/  FMUL.FTZ R101, R101, R25.reuse ;  /* 0x0000001965657220 */ /* 0x080fe20000410000 */
[----:B------:R-:W-:Y:S01]  /*7360*/  FADD.FTZ R55, R13, R54 ;  /* 0x000000360d377221 */ /* 0x000fe20000010000 */
[----:B------:R-:W2:Y:S01]  /*7370*/  MUFU.EX2 R179, R179 ;  /* 0x000000b300b37308 */ /* 0x000ea20000000800 */
[----:B-1----:R-:W-:Y:S01]  /*7380*/  FFMA.FTZ R3, R8, R2, R181 ;  /* 0x0000000208037223 */ /* 0x002fe200000100b5 */
[-C--:B------:R-:W-:Y:S01]  /*7390*/  FMUL.FTZ R90, R90, R8.reuse ;  /* 0x000000085a5a7220 */ /* 0x080fe20000410000 */
[----:B------:R-:W-:Y:S01]  /*73a0*/  FADD.FTZ R54, R20, R55 ;  /* 0x0000003714367221 */ /* 0x000fe20000010000 */
[-C--:B------:R-:W-:Y:S01]  /*73b0*/  FMUL.FTZ R91, R91, R8.reuse ;  /* 0x000000085b5b7220 */ /* 0x080fe20000410000 */
[----:B------:R-:W-:Y:S01]  /*73c0*/  FADD.FTZ R2, R32, R3 ;  /* 0x0000000320027221 */ /* 0x000fe20000010000 */
[-C--:B------:R-:W-:Y:S01]  /*73d0*/  FMUL.FTZ R94, R94, R8.reuse ;  /* 0x000000085e5e7220 */ /* 0x080fe20000410000 */
[----:B------:R-:W-:Y:S01]  /*73e0*/  FADD.FTZ R55, R39, R54 ;  /* 0x0000003627377221 */ /* 0x000fe20000010000 */
[----:B------:R-:W1:Y:S01]  /*73f0*/  MUFU.EX2 R38, R38 ;  /* 0x0000002600267308 */ /* 0x000e620000000800 */
[----:B------:R-:W-:Y:S01]  /*7400*/  FADD.FTZ R3, R183, R2 ;  /* 0x00000002b7037221 */ /* 0x000fe20000010000 */
[-C--:B------:R-:W-:Y:S01]  /*7410*/  FMUL.FTZ R95, R95, R8.reuse ;  /* 0x000000085f5f7220 */ /* 0x080fe20000410000 */
[----:B------:R-:W-:Y:S01]  /*7420*/  FADD.FTZ R54, R28, R55 ;  /* 0x000000371c367221 */ /* 0x000fe20000010000 */
[-C--:B------:R-:W-:Y:S01]  /*7430*/  FMUL.FTZ R98, R98, R8.reuse ;  /* 0x0000000862627220 */ /* 0x080fe20000410000 */
[----:B------:R-:W-:Y:S01]  /*7440*/  FADD.FTZ R2, R30, R3 ;  /* 0x000000031e027221 */ /* 0x000fe20000010000 */
[-C--:B------:R-:W-:Y:S01]  /*7450*/  FMUL.FTZ R99, R99, R8.reuse ;  /* 0x0000000863637220 */ /* 0x080fe20000410000 */
[----:B------:R-:W-:Y:S01]  /*7460*/  FADD.FTZ R9, R41, R54 ;  /* 0x0000003629097221 */ /* 0x000fe20000010000 */
[----:B------:R-:W3:Y:S01]  /*7470*/  MUFU.EX2 R173, R173 ;  /* 0x000000ad00ad7308 */ /* 0x000ee20000000800 */
[----:B------:R-:W-:Y:S01]  /*7480*/  FADD.FTZ R3, R177, R2 ;  /* 0x00000002b1037221 */ /* 0x000fe20000010000 */
[-C--:B------:R-:W-:Y:S01]  /*7490*/  FMUL.FTZ R102, R102, R8.reuse ;  /* 0x0000000866667220 */ /* 0x080fe20000410000 */
[----:B------:R-:W-:Y:S01]  /*74a0*/  FADD.FTZ R54, R24, R9 ;  /* 0x0000000918367221 */ /* 0x000fe20000010000 */
[-C--:B------:R-:W-:Y:S01]  /*74b0*/  FMUL.FTZ R103, R103, R8.reuse ;  /* 0x0000000867677220 */ /* 0x080fe20000410000 */
[----:B0-----:R-:W-:Y:S01]  /*74c0*/  FADD.FTZ R2, R34, R3 ;  /* 0x0000000322027221 */ /* 0x001fe20000010000 */
[-C--:B------:R-:W-:Y:S01]  /*74d0*/  FMUL.FTZ R106, R106, R8.reuse ;  /* 0x000000086a6a7220 */ /* 0x080fe20000410000 */
[----:B------:R-:W-:Y:S01]  /*74e0*/  FADD.FTZ R9, R43, R54 ;  /* 0x000000362b097221 */ /* 0x000fe20000010000 */
[----:B------:R-:W0:Y:S01]  /*74f0*/  MUFU.EX2 R42, R42 ;  /* 0x0000002a002a7308 */ /* 0x000e220000000800 */
[----:B--2---:R-:W-:Y:S01]  /*7500*/  FADD.FTZ R3, R179, R2 ;  /* 0x00000002b3037221 */ /* 0x004fe20000010000 */
[-C--:B------:R-:W-:Y:S01]  /*7510*/  FMUL.FTZ R107, R107, R8.reuse ;  /* 0x000000086b6b7220 */ /* 0x080fe20000410000 */
[----:B------:R-:W-:Y:S01]  /*7520*/  FADD.FTZ R54, R64, R9 ;  /* 0x0000000940367221 */ /* 0x000fe20000010000 */
[-C--:B------:R-:W-:Y:S01]  /*7530*/  FMUL.FTZ R110, R110, R8.reuse ;  /* 0x000000086e6e7220 */ /* 0x080fe20000410000 */
[----:B-1----:R-:W-:Y:S01]  /*7540*/  FADD.FTZ R2, R38, R3 ;  /* 0x0000000326027221 */ /* 0x002fe20000010000 */
[-C--:B------:R-:W-:Y:S01]  /*7550*/  FMUL.FTZ R111, R111, R8.reuse ;  /* 0x000000086f6f7220 */ /* 0x080fe20000410000 */
[----:B------:R-:W-:Y:S01]  /*7560*/  FADD.FTZ R9, R45, R54 ;  /* 0x000000362d097221 */ /* 0x000fe20000010000 */
[----:B------:R-:W1:Y:S01]  /*7570*/  MUFU.EX2 R175, R175 ;  /* 0x000000af00af7308 */ /* 0x000e620000000800 */
[----:B---3--:R-:W-:Y:S01]  /*7580*/  FADD.FTZ R3, R173, R2 ;  /* 0x00000002ad037221 */ /* 0x008fe20000010000 */
[-C--:B------:R-:W-:Y:S01]  /*7590*/  FMUL.FTZ R114, R114, R8.reuse ;  /* 0x0000000872727220 */ /* 0x080fe20000410000 */
[----:B------:R-:W-:Y:S01]  /*75a0*/  FADD.FTZ R40, R14, R9 ;  /* 0x000000090e287221 */ /* 0x000fe20000010000 */
[-C--:B------:R-:W-:Y:S01]  /*75b0*/  FMUL.FTZ R115, R115, R8.reuse ;  /* 0x0000000873737220 */ /* 0x080fe20000410000 */
[-C--:B------:R-:W-:Y:S01]  /*75c0*/  FMUL.FTZ R118, R118, R8.reuse ;  /* 0x0000000876767220 */ /* 0x080fe20000410000 */
[-C--:B------:R-:W-:Y:S01]  /*75d0*/  FMUL.FTZ R119, R119, R8.reuse ;  /* 0x0000000877777220 */ /* 0x080fe20000410000 */
[----:B------:R-:W-:Y:S01]  /*75e0*/  FADD.FTZ R9, R47, R40 ;  /* 0x000000282f097221 */ /* 0x000fe20000010000 */
[----:B------:R-:W2:Y:S01]  /*75f0*/  MUFU.EX2 R26, R26 ;  /* 0x0000001a001a7308 */ /* 0x000ea20000000800 */
[----:B0-----:R-:W-:Y:S01]  /*7600*/  FADD.FTZ R2, R42, R3 ;  /* 0x000000032a027221 */ /* 0x001fe20000010000 */
[-C--:B------:R-:W-:Y:S01]  /*7610*/  FMUL.FTZ R122, R122, R8.reuse ;  /* 0x000000087a7a7220 */ /* 0x080fe20000410000 */
[----:B------:R-:W-:Y:S01]  /*7620*/  FADD.FTZ R20, R36, R9 ;  /* 0x0000000924147221 */ /* 0x000fe20000010000 */
[-C--:B------:R-:W-:Y:S01]  /*7630*/  FMUL.FTZ R123, R123, R8.reuse ;  /* 0x000000087b7b7220 */ /* 0x080fe20000410000 */
[-C--:B------:R-:W-:Y:S01]  /*7640*/  FMUL.FTZ R126, R126, R8.reuse ;  /* 0x000000087e7e7220 */ /* 0x080fe20000410000 */
[-C--:B------:R-:W-:Y:S01]  /*7650*/  FMUL.FTZ R127, R127, R8.reuse ;  /* 0x000000087f7f7220 */ /* 0x080fe20000410000 */
[-C--:B------:R-:W-:Y:S01]  /*7660*/  FMUL.FTZ R130, R130, R8.reuse ;  /* 0x0000000882827220 */ /* 0x080fe20000410000 */
[----:B------:R-:W0:Y:S01]  /*7670*/  MUFU.EX2 R49, R84 ;  /* 0x0000005400317308 */ /* 0x000e220000000800 */
[----:B-1----:R-:W-:Y:S01]  /*7680*/  FADD.FTZ R3, R175, R2 ;  /* 0x00000002af037221 */ /* 0x002fe20000010000 */
[-C--:B------:R-:W-:Y:S01]  /*7690*/  FMUL.FTZ R131, R131, R8.reuse ;  /* 0x0000000883837220 */ /* 0x080fe20000410000 */
[-C--:B------:R-:W-:Y:S01]  /*76a0*/  FMUL.FTZ R134, R134, R8.reuse ;  /* 0x0000000886867220 */ /* 0x080fe20000410000 */
[-C--:B------:R-:W-:Y:S01]  /*76b0*/  FMUL.FTZ R135, R135, R8.reuse ;  /* 0x0000000887877220 */ /* 0x080fe20000410000 */
[-C--:B------:R-:W-:Y:S01]  /*76c0*/  FMUL.FTZ R138, R138, R8.reuse ;  /* 0x000000088a8a7220 */ /* 0x080fe20000410000 */
[-C--:B------:R-:W-:Y:S01]  /*76d0*/  FMUL.FTZ R139, R139, R8.reuse ;  /* 0x000000088b8b7220 */ /* 0x080fe20000410000 */
[-C--:B------:R-:W-:Y:S01]  /*76e0*/  FMUL.FTZ R142, R142, R8.reuse ;  /* 0x000000088e8e7220 */ /* 0x080fe20000410000 */
[----:B------:R-:W1:Y:S01]  /*76f0*/  MUFU.EX2 R169, R169 ;  /* 0x000000a900a97308 */ /* 0x000e620000000800 */
[----:B--2---:R-:W-:Y:S01]  /*7700*/  FADD.FTZ R2, R26, R3 ;  /* 0x000000031a027221 */ /* 0x004fe20000010000 */
[-C--:B------:R-:W-:Y:S01]  /*7710*/  FMUL.FTZ R143, R143, R8.reuse ;  /* 0x000000088f8f7220 */ /* 0x080fe20000410000 */
[-C--:B------:R-:W-:Y:S01]  /*7720*/  FMUL.FTZ R146, R146, R8.reuse ;  /* 0x0000000892927220 */ /* 0x080fe20000410000 */
[-C--:B------:R-:W-:Y:S01]  /*7730*/  FMUL.FTZ R147, R147, R8.reuse ;  /* 0x0000000893937220 */ /* 0x080fe20000410000 */
[-C--:B------:R-:W-:Y:S01]  /*7740*/  FMUL.FTZ R150, R150, R8.reuse ;  /* 0x0000000896967220 */ /* 0x080fe20000410000 */
[----:B------:R-:W-:Y:S01]  /*7750*/  FMUL.FTZ R151, R151, R8 ;  /* 0x0000000897977220 */ /* 0x000fe20000410000 */
[----:B------:R-:W-:Y:S01]  /*7760*/  F2FP.F16.F32.PACK_AB R182, R11, R182 ;  /* 0x000000b60bb6723e */ /* 0x000fe200000000ff */
[----:B------:R-:W2:Y:S01]  /*7770*/  MUFU.EX2 R0, R0 ;  /* 0x0000000000007308 */ /* 0x000ea20000000800 */
[----:B0-----:R-:W-:Y:S01]  /*7780*/  FADD.FTZ R3, R49, R20 ;  /* 0x0000001431037221 */ /* 0x001fe20000010000 */
[----:B------:R-:W-:Y:S01]  /*7790*/  F2FP.F16.F32.PACK_AB R176, R21, R176 ;  /* 0x000000b015b0723e */ /* 0x000fe200000000ff */
[-C--:B------:R-:W-:Y:S01]  /*77a0*/  FMUL.FTZ R104, R104, R25.reuse ;  /* 0x0000001968687220 */ /* 0x080fe20000410000 */
[----:B------:R-:W-:Y:S01]  /*77b0*/  F2FP.F16.F32.PACK_AB R178, R27, R178 ;  /* 0x000000b21bb2723e */ /* 0x000fe200000000ff */
[----:B------:R-:W-:Y:S01]  /*77c0*/  FMUL.FTZ R105, R105, R25 ;  /* 0x0000001969697220 */ /* 0x000fe20000410000 */
[----:B------:R-:W-:Y:S01]  /*77d0*/  F2FP.F16.F32.PACK_AB R172, R62, R29 ;  /* 0x0000001d3eac723e */ /* 0x000fe200000000ff */
[----:B------:R-:W-:Y:S01]  /*77e0*/  FMUL.FTZ R108, R108, R25 ;  /* 0x000000196c6c7220 */ /* 0x000fe20000410000 */
[----:B------:R-:W0:Y:S01]  /*77f0*/  MUFU.EX2 R46, R46 ;  /* 0x0000002e002e7308 */ /* 0x000e220000000800 */
[----:B-1----:R-:W-:Y:S01]  /*7800*/  FADD.FTZ R9, R169, R2 ;  /* 0x00000002a9097221 */ /* 0x002fe20000010000 */
[----:B------:R-:W-:Y:S01]  /*7810*/  F2FP.F16.F32.PACK_AB R174, R66, R33 ;  /* 0x0000002142ae723e */ /* 0x000fe200000000ff */
[----:B------:R-:W-:Y:S01]  /*7820*/  FMUL.FTZ R109, R109, R25 ;  /* 0x000000196d6d7220 */ /* 0x000fe20000410000 */
[----:B------:R-:W-:Y:S01]  /*7830*/  F2FP.F16.F32.PACK_AB R168, R48, R35 ;  /* 0x0000002330a8723e */ /* 0x000fe200000000ff */
[----:B------:R-:W-:Y:S01]  /*7840*/  FMUL.FTZ R112, R112, R25 ;  /* 0x0000001970707220 */ /* 0x000fe20000410000 */
[----:B------:R-:W-:Y:S01]  /*7850*/  F2FP.F16.F32.PACK_AB R162, R24, R41 ;  /* 0x0000002918a2723e */ /* 0x000fe200000000ff */
[----:B------:R-:W-:Y:S01]  /*7860*/  FMUL.FTZ R113, R113, R25 ;  /* 0x0000001971717220 */ /* 0x000fe20000410000 */
[----:B------:R-:W1:Y:S01]  /*7870*/  MUFU.EX2 R171, R171 ;  /* 0x000000ab00ab7308 */ /* 0x000e620000000800 */
[----:B--2---:R-:W-:Y:S01]  /*7880*/  FADD.FTZ R3, R0, R3 ;  /* 0x0000000300037221 */ /* 0x004fe20000010000 */
[----:B------:R-:W-:Y:S01]  /*7890*/  F2FP.F16.F32.PACK_AB R152, R36, R47 ;  /* 0x0000002f2498723e */ /* 0x000fe200000000ff */
[-C--:B------:R-:W-:Y:S01]  /*78a0*/  FMUL.FTZ R116, R116, R25.reuse ;  /* 0x0000001974747220 */ /* 0x080fe20000410000 */
[-C--:B------:R-:W-:Y:S01]  /*78b0*/  FMUL.FTZ R117, R117, R25.reuse ;  /* 0x0000001975757220 */ /* 0x080fe20000410000 */
[-C--:B------:R-:W-:Y:S01]  /*78c0*/  FMUL.FTZ R120, R120, R25.reuse ;  /* 0x0000001978787220 */ /* 0x080fe20000410000 */
[-C--:B------:R-:W-:Y:S01]  /*78d0*/  FMUL.FTZ R121, R121, R25.reuse ;  /* 0x0000001979797220 */ /* 0x080fe20000410000 */
[-C--:B------:R-:W-:Y:S01]  /*78e0*/  FMUL.FTZ R124, R124, R25.reuse ;  /* 0x000000197c7c7220 */ /* 0x080fe20000410000 */
[----:B------:R-:W2:Y:S01]  /*78f0*/  MUFU.EX2 R50, R50 ;  /* 0x0000003200327308 */ /* 0x000ea20000000800 */
[-C--:B------:R-:W-:Y:S01]  /*7900*/  FMUL.FTZ R125, R125, R25.reuse ;  /* 0x000000197d7d7220 */ /* 0x080fe20000410000 */
[-C--:B------:R-:W-:Y:S01]  /*7910*/  FMUL.FTZ R128, R128, R25.reuse ;  /* 0x0000001980807220 */ /* 0x080fe20000410000 */
[-C--:B------:R-:W-:Y:S01]  /*7920*/  FMUL.FTZ R129, R129, R25.reuse ;  /* 0x0000001981817220 */ /* 0x080fe20000410000 */
[-C--:B------:R-:W-:Y:S01]  /*7930*/  FMUL.FTZ R132, R132, R25.reuse ;  /* 0x0000001984847220 */ /* 0x080fe20000410000 */
[-C--:B------:R-:W-:Y:S01]  /*7940*/  FMUL.FTZ R133, R133, R25.reuse ;  /* 0x0000001985857220 */ /* 0x080fe20000410000 */
[-C--:B------:R-:W-:Y:S01]  /*7950*/  FMUL.FTZ R136, R136, R25.reuse ;  /* 0x0000001988887220 */ /* 0x080fe20000410000 */
[-C--:B------:R-:W-:Y:S01]  /*7960*/  FMUL.FTZ R137, R137, R25.reuse ;  /* 0x0000001989897220 */ /* 0x080fe20000410000 */
[----:B------:R-:W3:Y:S01]  /*7970*/  MUFU.EX2 R165, R165 ;  /* 0x000000a500a57308 */ /* 0x000ee20000000800 */
[-C--:B------:R-:W-:Y:S01]  /*7980*/  FMUL.FTZ R140, R140, R25.reuse ;  /* 0x000000198c8c7220 */ /* 0x080fe20000410000 */
[-C--:B------:R-:W-:Y:S01]  /*7990*/  FMUL.FTZ R141, R141, R25.reuse ;  /* 0x000000198d8d7220 */ /* 0x080fe20000410000 */
[-C--:B------:R-:W-:Y:S01]  /*79a0*/  FMUL.FTZ R144, R144, R25.reuse ;  /* 0x0000001990907220 */ /* 0x080fe20000410000 */
[-C--:B------:R-:W-:Y:S01]  /*79b0*/  FMUL.FTZ R145, R145, R25.reuse ;  /* 0x0000001991917220 */ /* 0x080fe20000410000 */
[-C--:B------:R-:W-:Y:S01]  /*79c0*/  FMUL.FTZ R148, R148, R25.reuse ;  /* 0x0000001994947220 */ /* 0x080fe20000410000 */
[----:B------:R-:W-:Y:S01]  /*79d0*/  FMUL.FTZ R149, R149, R25 ;  /* 0x0000001995957220 */ /* 0x000fe20000410000 */
[----:B------:R-:W-:Y:S01]  /*79e0*/  F2FP.F16.F32.PACK_AB R181, R32, R181 ;  /* 0x000000b520b5723e */ /* 0x000fe200000000ff */
[----:B------:R4:W-:Y:S01]  /*79f0*/  MUFU.EX2 R161, R154 ;  /* 0x0000009a00a17308 */ /* 0x0009e20000000800 */
[----:B------:R-:W-:Y:S01]  /*7a00*/  F2FP.F16.F32.PACK_AB R183, R30, R183 ;  /* 0x000000b71eb7723e */ /* 0x000fe200000000ff */
[----:B------:R-:W-:Y:S01]  /*7a10*/  VIADD R6, R6, 0xffffffff ;  /* 0xffffffff06067836 */ /* 0x000fe20000000000 */
[----:B------:R-:W-:Y:S01]  /*7a20*/  F2FP.F16.F32.PACK_AB R177, R34, R177 ;  /* 0x000000b122b1723e */ /* 0x000fe200000000ff */
[----:B------:R-:W-:Y:S01]  /*7a30*/  IMAD.MOV.U32 R8, RZ, RZ, R12 ;  /* 0x000000ffff087224 */ /* 0x000fe200078e000c */
[----:B------:R-:W-:-:S02]  /*7a40*/  F2FP.F16.F32.PACK_AB R179, R38, R179 ;  /* 0x000000b326b3723e */ /* 0x000fc400000000ff */
[----:B------:R-:W-:Y:S01]  /*7a50*/  F2FP.F16.F32.PACK_AB R173, R42, R173 ;  /* 0x000000ad2aad723e */ /* 0x000fe200000000ff */
[----:B------:R5:W3:Y:S01]  /*7a60*/  MUFU.EX2 R52, R160 ;  /* 0x000000a000347308 */ /* 0x000ae20000000800 */
[----:B----4-:R-:W-:Y:S01]  /*7a70*/  F2FP.F16.F32.PACK_AB R154, R0, R49 ;  /* 0x00000031009a723e */ /* 0x010fe200000000ff */
[----:B0-----:R-:W-:Y:S01]  /*7a80*/  FADD.FTZ R0, R46, R9 ;  /* 0x000000092e007221 */ /* 0x001fe20000010000 */
[----:B------:R-:W-:Y:S02]  /*7a90*/  F2FP.F16.F32.PACK_AB R175, R26, R175 ;  /* 0x000000af1aaf723e */ /* 0x000fe400000000ff */
[----:B------:R-:W-:Y:S01]  /*7aa0*/  F2FP.F16.F32.PACK_AB R169, R46, R169 ;  /* 0x000000a92ea9723e */ /* 0x000fe200000000ff */
[----:B-1----:R-:W-:Y:S01]  /*7ab0*/  FADD.FTZ R9, R171, R0 ;  /* 0x00000000ab097221 */ /* 0x002fe20000010000 */
[----:B--2---:R-:W-:Y:S01]  /*7ac0*/  F2FP.F16.F32.PACK_AB R171, R50, R171 ;  /* 0x000000ab32ab723e */ /* 0x004fe200000000ff */
[----:B------:R0:W1:Y:S01]  /*7ad0*/  MUFU.EX2 R58, R158 ;  /* 0x0000009e003a7308 */ /* 0x0000620000000800 */
[----:B-----5:R-:W-:Y:S01]  /*7ae0*/  F2FP.F16.F32.PACK_AB R160, R28, R39 ;  /* 0x000000271ca0723e */ /* 0x020fe200000000ff */
[----:B------:R-:W-:-:S04]  /*7af0*/  FADD.FTZ R0, R50, R9 ;  /* 0x0000000932007221 */ /* 0x000fc80000010000 */
[----:B---3--:R-:W-:Y:S01]  /*7b00*/  FADD.FTZ R9, R165, R0 ;  /* 0x00000000a5097221 */ /* 0x008fe20000010000 */
[----:B------:R-:W-:Y:S01]  /*7b10*/  IMAD.MOV.U32 R0, RZ, RZ, R10 ;  /* 0x000000ffff007224 */ /* 0x000fe200078e000a */
[----:B------:R2:W3:Y:S01]  /*7b20*/  MUFU.EX2 R167, R170 ;  /* 0x000000aa00a77308 */ /* 0x0004e20000000800 */
[----:B0-----:R-:W-:Y:S01]  /*7b30*/  F2FP.F16.F32.PACK_AB R158, R14, R45 ;  /* 0x0000002d0e9e723e */ /* 0x001fe200000000ff */
[C---:B------:R-:W-:Y:S01]  /*7b40*/  FADD.FTZ R9, R52.reuse, R9 ;  /* 0x0000000934097221 */ /* 0x040fe20000010000 */
[----:B------:R-:W-:-:S05]  /*7b50*/  F2FP.F16.F32.PACK_AB R165, R52, R165 ;  /* 0x000000a534a5723e */ /* 0x000fca00000000ff */
[----:B------:R0:W4:Y:S01]  /*7b60*/  MUFU.EX2 R60, R156 ;  /* 0x0000009c003c7308 */ /* 0x0001220000000800 */
[----:B-1----:R-:W-:Y:S01]  /*7b70*/  FADD.FTZ R9, R58, R9 ;  /* 0x000000093a097221 */ /* 0x002fe20000010000 */
[----:B--2---:R-:W-:-:S06]  /*7b80*/  F2FP.F16.F32.PACK_AB R170, R44, R37 ;  /* 0x000000252caa723e */ /* 0x004fcc00000000ff */
[----:B------:R-:W1:Y:S01]  /*7b90*/  MUFU.EX2 R70, R70 ;  /* 0x0000004600467308 */ /* 0x000e620000000800 */
[C---:B---3--:R-:W-:Y:S01]  /*7ba0*/  FADD.FTZ R9, R167.reuse, R9 ;  /* 0x00000009a7097221 */ /* 0x048fe20000010000 */
[----:B0-----:R-:W-:Y:S02]  /*7bb0*/  F2FP.F16.F32.PACK_AB R156, R64, R43 ;  /* 0x0000002b409c723e */ /* 0x001fe400000000ff */
[----:B------:R-:W-:-:S04]  /*7bc0*/  F2FP.F16.F32.PACK_AB R167, R167, R58 ;  /* 0x0000003aa7a7723e */ /* 0x000fc800000000ff */
[----:B------:R-:W0:Y:S01]  /*7bd0*/  MUFU.EX2 R31, R31 ;  /* 0x0000001f001f7308 */ /* 0x000e220000000800 */
[----:B----4-:R-:W-:-:S04]  /*7be0*/  FADD.FTZ R9, R60, R9 ;  /* 0x000000093c097221 */ /* 0x010fc80000010000 */
[C---:B------:R-:W-:Y:S01]  /*7bf0*/  FADD.FTZ R9, R161.reuse, R9 ;  /* 0x00000009a1097221 */ /* 0x040fe20000010000 */
[----:B------:R-:W-:Y:S02]  /*7c00*/  F2FP.F16.F32.PACK_AB R161, R161, R60 ;  /* 0x0000003ca1a1723e */ /* 0x000fe400000000ff */
        /* <DEDUP_REMOVED lines=19> */
[----:B------:R-:W-:-:S03]  /*7d40*/  F2FP.F16.F32.PACK_AB R153, R56, R82 ;  /* 0x000000523899723e */ /* 0x000fc600000000ff */
[----:B--2---:R-:W-:-:S04]  /*7d50*/  FADD.FTZ R9, R86, R9 ;  /* 0x0000000956097221 */ /* 0x004fc80000010000 */
[C---:B-1----:R-:W-:Y:S01]  /*7d60*/  FADD.FTZ R2, R51.reuse, R9 ;  /* 0x0000000933027221 */ /* 0x042fe20000010000 */
[----:B------:R-:W-:Y:S01]  /*7d70*/  F2FP.F16.F32.PACK_AB R155, R51, R86 ;  /* 0x00000056339b723e */ /* 0x000fe200000000ff */
[----:B------:R-:W-:Y:S06]  /*7d80*/  @P2 BRA `(.L_x_7833) ;  /* 0xffffffcc00dc2947 */ /* 0x000fec000383ffff */
[----:B------:R-:W-:Y:S01]  /*7d90*/  IMAD.MOV.U32 R8, RZ, RZ, R12 ;  /* 0x000000ffff087224 */ /* 0x000fe200078e000c */
[----:B------:R-:W-:Y:S01]  /*7da0*/  UMOV UR44, UR55 ;  /* 0x00000037002c7c82 */ /* 0x000fe20008000000 */
[----:B------:R-:W-:Y:S01]  /*7db0*/  IMAD.MOV.U32 R0, RZ, RZ, R10 ;  /* 0x000000ffff007224 */ /* 0x000fe200078e000a */
[----:B------:R-:W-:-:S06]  /*7dc0*/  UMOV UR45, UR54 ;  /* 0x00000036002d7c82 */ /* 0x000fcc0008000000 */
.L_x_7816:
        /* <DEDUP_REMOVED lines=24> */
.L_x_7835:
[----:B------:R-:W-:-:S13]  /*7f50*/  ISETP.NE.AND P2, PT, R12, 0x1, PT ;  /* 0x000000010c00780c */ /* 0x000fda0003f45270 */
[----:B------:R-:W0:Y:S02]  /*7f60*/  @P2 LDC.64 R10, c[0x0][0x9e8] ;  /* 0x00027a00ff0a2b82 */ /* 0x000e240000000a00 */
[----:B0-----:R-:W-:-:S05]  /*7f70*/  @P2 IMAD.HI.U32 R10, R5, R10, RZ ;  /* 0x0000000a050a2227 */ /* 0x001fca00078e00ff */
[----:B------:R-:W-:-:S07]  /*7f80*/  @P2 SHF.R.U32.HI R5, RZ, R11, R10 ;  /* 0x0000000bff052219 */ /* 0x000fce000001160a */
.L_x_7836:
[----:B------:R-:W-:-:S05]  /*7f90*/  IMAD R5, R5, R12, RZ ;  /* 0x0000000c05057224 */ /* 0x000fca00078e02ff */
[----:B------:R-:W-:-:S07]  /*7fa0*/  VIMNMX R4, R4, R5, !PT ;  /* 0x0000000504047248 */ /* 0x000fce0007fe0100 */
.L_x_7834:
[----:B------:R-:W-:-:S05]  /*7fb0*/  VIADD R4, R4, 0x7f ;  /* 0x0000007f04047836 */ /* 0x000fca0000000000 */
        /* <DEDUP_REMOVED lines=9> */
[----:B------:R-:W-:-:S06]  /*8050*/  UMOV UR49, UR44 ;  /* 0x0000002c00317c82 */ /* 0x000fcc0008000000 */
.L_x_7846:
        /* <DEDUP_REMOVED lines=9> */
.L_x_7839:
[----:B------:R-:W-:Y:S01]  /*80f0*/  ULEA UR6, UR44, UR41, 0x3 ;  /* 0x000000292c067291 */ /* 0x000fe2000f8e183f */
[----:B------:R-:W-:-:S05]  /*8100*/  IMAD.U32 R0, RZ, RZ, UR45 ;  /* 0x0000002dff007e24 */ /* 0x000fca000f8e00ff */
[----:B------:R-:W-:-:S04]  /*8110*/  SHF.L.U32 R0, R0, 0x1f, RZ ;  /* 0x0000001f00007819 */ /* 0x000fc800000006ff */
[----:B------:R0:W1:Y:S01]  /*8120*/  SYNCS.PHASECHK.TRANS64.TRYWAIT P3, [UR6+0x28830], R0 ;  /* 0x02883000ff0075a7 */ /* 0x0000620008060146 */
[----:B------:R-:W-:Y:S05]  /*8130*/  @!P0 BRA `(.L_x_7840) ;  /* 0x0000000000048947 */ /* 0x000fea0003800000 */
[----:B------:R-:W-:Y:S01]  /*8140*/  BPT.TRAP 0x1 ;  /* 0x000000040000795c */ /* 0x000fe20000300000 */
.L_x_7840:
[----:B-1----:R-:W-:Y:S05]  /*8150*/  @P3 BRA `(.L_x_7838) ;  /* 0x0000000000083947 */ /* 0x002fea0003800000 */
[----:B------:R-:W1:Y:S02]  /*8160*/  SYNCS.PHASECHK.TRANS64.TRYWAIT P3, [UR6+0x28830], R0 ;  /* 0x02883000ff0075a7 */ /* 0x000e640008060146 */
[----:B-1----:R-:W-:Y:S05]  /*8170*/  @!P3 BRA `(.L_x_7841) ;  /* 0x000000c00034b947 */ /* 0x002fea0003800000 */
.L_x_7838:
        /* <DEDUP_REMOVED lines=45> */
.L_x_7843:
[----:B------:R-:W-:Y:S01]  /*8450*/  ULEA UR6, UR49, UR41, 0x3 ;  /* 0x0000002931067291 */ /* 0x000fe2000f8e183f */
[----:B------:R-:W-:-:S05]  /*8460*/  IMAD.U32 R0, RZ, RZ, UR52 ;  /* 0x00000034ff007e24 */ /* 0x000fca000f8e00ff */
[----:B------:R-:W-:-:S04]  /*8470*/  SHF.L.U32 R0, R0, 0x1f, RZ ;  /* 0x0000001f00007819 */ /* 0x000fc800000006ff */
[----:B------:R0:W1:Y:S01]  /*8480*/  SYNCS.PHASECHK.TRANS64.TRYWAIT P2, [UR6+0x28850], R0 ;  /* 0x02885000ff0075a7 */ /* 0x0000620008040146 */
[----:B------:R-:W-:Y:S05]  /*8490*/  @!P0 BRA `(.L_x_7844) ;  /* 0x0000000000048947 */ /* 0x000fea0003800000 */
[----:B------:R-:W-:Y:S01]  /*84a0*/  BPT.TRAP 0x1 ;  /* 0x000000040000795c */ /* 0x000fe20000300000 */
.L_x_7844:
[----:B-1----:R-:W-:Y:S05]  /*84b0*/  @P2 BRA `(.L_x_7842) ;  /* 0x0000000000082947 */ /* 0x002fea0003800000 */
[----:B------:R-:W1:Y:S02]  /*84c0*/  SYNCS.PHASECHK.TRANS64.TRYWAIT P2, [UR6+0x28850], R0 ;  /* 0x02885000ff0075a7 */ /* 0x000e640008040146 */
[----:B-1----:R-:W-:Y:S05]  /*84d0*/  @!P2 BRA `(.L_x_7845) ;  /* 0x000000bc0074a947 */ /* 0x002fea0003800000 */
.L_x_7842:
[----:B------:R-:W-:Y:S01]  /*84e0*/  UIADD3 UR6, UR41, 0x400, URZ ;  /* 0x0000040029067890 */ /* 0x000fe2000fffe03f */
[----:B------:R-:W-:Y:S01]  /*84f0*/  WARPGROUP.ARRIVE ;  /* 0x00000000000079c5 */ /* 0x000fe20000000000 */
[----:B------:R-:W-:Y:S01]  /*8500*/  UMOV UR7, 0x40000040 ;  /* 0x4000004000077882 */ /* 0x000fe20000000000 */
[----:B01----:R-:W-:Y:S01]  /*8510*/  FMNMX.FTZ R0, R24, R11, !PT ;  /* 0x0000000b18007209 */ /* 0x003fe20007810000 */
[----:B------:R-:W-:Y:S01]  /*8520*/  USHF.R.U32.HI UR6, URZ, 0x4, UR6 ;  /* 0x000000043f067899 */ /* 0x000fe20008011606 */
[C---:B------:R-:W-:Y:S01]  /*8530*/  ISETP.GT.AND P2, PT, R6.reuse, R5, PT ;  /* 0x000000050600720c */ /* 0x040fe20003f44270 */
[----:B------:R-:W-:Y:S01]  /*8540*/  UMOV UR52, UR45 ;  /* 0x0000002d00347c82 */ /* 0x000fe20008000000 */
[----:B------:R-:W-:Y:S01]  /*8550*/  FMNMX.FTZ R7, R25, R0, !PT ;  /* 0x0000000019077209 */ /* 0x000fe20007810000 */
[----:B------:R-:W-:Y:S01]  /*8560*/  ULOP3.LUT UR6, UR6, 0x3fff, URZ, 0xc0, !UPT ;  /* 0x00003fff06067892 */ /* 0x000fe2000f8ec03f */
[----:B------:R-:W-:Y:S02]  /*8570*/  VIADD R6, R6, 0xffffffff ;  /* 0xffffffff06067836 */ /* 0x000fe40000000000 */
[----:B------:R-:W-:Y:S01]  /*8580*/  FMNMX.FTZ R0, R28, R7, !PT ;  /* 0x000000071c007209 */ /* 0x000fe20007810000 */
[----:B------:R-:W-:-:S03]  /*8590*/  ULOP3.LUT UR6, UR6, 0x4000000, URZ, 0xfc, !UPT ;  /* 0x0400000006067892 */ /* 0x000fc6000f8efc3f */
[----:B------:R-:W-:Y:S01]  /*85a0*/  FMNMX.FTZ R7, R29, R0, !PT ;  /* 0x000000001d077209 */ /* 0x000fe20007810000 */
[----:B------:R-:W-:-:S03]  /*85b0*/  ULEA UR10, UR49, UR6, 0xb ;  /* 0x00000006310a7291 */ /* 0x000fc6000f8e583f */
[----:B------:R-:W-:-:S04]  /*85c0*/  FMNMX.FTZ R0, R32, R7, !PT ;  /* 0x0000000720007209 */ /* 0x000fc80007810000 */
[----:B------:R-:W-:Y:S01]  /*85d0*/  UMOV UR6, UR10 ;  /* 0x0000000a00067c82 */ /* 0x000fe20008000000 */
[----:B------:R-:W-:Y:S01]  /*85e0*/  FMNMX.FTZ R7, R33, R0, !PT ;  /* 0x0000000021077209 */ /* 0x000fe20007810000 */
[----:B------:R-:W-:Y:S01]  /*85f0*/  HGMMA.64x128x16.F32 R88, R180, gdesc[UR4].tnspB, R88, gsb0 ;  /* 0x41e00004b4587df0 */ /* 0x000fe20008000858 */
        /* <DEDUP_REMOVED lines=30> */
[----:B------:R-:W0:Y:S01]  /*87e0*/  LDC R7, c[0x0][0x988] ;  /* 0x00026200ff077b82 */ /* 0x000e220000000800 */
[----:B------:R-:W-:Y:S02]  /*87f0*/  FMNMX.FTZ R8, R26, R9, !PT ;  /* 0x000000091a087209 */ /* 0x000fe40007810000 */
[----:B------:R-:W1:Y:S02]  /*8800*/  SHFL.BFLY PT, R13, R12, 0x1, 0x1f ;  /* 0x0c201f000c0d7f89 */ /* 0x000e6400000e0000 */
[----:B------:R-:W-:Y:S01]  /*8810*/  FMNMX.FTZ R15, R27, R8, !PT ;  /* 0x000000081b0f7209 */ /* 0x000fe20007810000 */
[----:B------:R-:W-:-:S02]  /*8820*/  WARPGROUP.DEPBAR.LE gsb0, 0x0 ;  /* 0x00008000000079c5 */ /* 0x000fc40000010000 */
[----:B------:R-:W-:Y:S01]  /*8830*/  WARPGROUP.ARRIVE ;  /* 0x00000000000079c5 */ /* 0x000fe20000000000 */
[----:B------:R-:W-:-:S04]  /*8840*/  FMNMX.FTZ R8, R30, R15, !PT ;  /* 0x0000000f1e087209 */ /* 0x000fc80007810000 */
[----:B------:R-:W-:Y:S01]  /*8850*/  FMNMX.FTZ R21, R31, R8, !PT ;  /* 0x000000081f157209 */ /* 0x000fe20007810000 */
[----:B------:R-:W-:Y:S01]  /*8860*/  HGMMA.64x128x16.F32 R88, R176, gdesc[UR4].tnspB, R88, gsb0 ;  /* 0x41e00004b0587df0 */ /* 0x000fe20008000858 */
[----:B------:R-:W-:Y:S01]  /*8870*/  UIADD3 UR6, UR10, 0x100, URZ ;  /* 0x000001000a067890 */ /* 0x000fe2000fffe03f */
[----:B------:R-:W-:Y:S01]  /*8880*/  UMOV UR7, 0x40000040 ;  /* 0x4000004000077882 */ /* 0x000fe20000000000 */
[----:B------:R-:W-:-:S04]  /*8890*/  FMNMX.FTZ R8, R34, R21, !PT ;  /* 0x0000001522087209 */ /* 0x000fc80007810000 */
[----:B------:R-:W-:Y:S02]  /*88a0*/  FMNMX.FTZ R21, R35, R8, !PT ;  /* 0x0000000823157209 */ /* 0x000fe40007810000 */
[----:B-1----:R-:W-:Y:S02]  /*88b0*/  FMNMX.FTZ R0, R12, R13, !PT ;  /* 0x0000000d0c007209 */ /* 0x002fe40007810000 */
[----:B------:R-:W-:-:S03]  /*88c0*/  FMNMX.FTZ R8, R38, R21, !PT ;  /* 0x0000001526087209 */ /* 0x000fc60007810000 */
[C---:B0-----:R-:W-:Y:S01]  /*88d0*/  FMUL.FTZ R10, R0.reuse, R7 ;  /* 0x00000007000a7220 */ /* 0x041fe20000410000 */
[----:B------:R-:W-:-:S03]  /*88e0*/  FADD.FTZ R4, -R0, R11 ;  /* 0x0000000b00047221 */ /* 0x000fc60000010100 */
        /* <DEDUP_REMOVED lines=15> */
[-C--:B------:R-:W-:Y:S01]  /*89e0*/  FFMA.FTZ R85, R85, R7.reuse, -R10 ;  /* 0x0000000755557223 */ /* 0x080fe2000001080a */
[----:B------:R-:W-:Y:S01]  /*89f0*/  FMUL.FTZ R4, R4, R7 ;  /* 0x0000000704047220 */ /* 0x000fe20000410000 */
[----:B------:R-:W-:Y:S01]  /*8a00*/  FMNMX.FTZ R29, R47, R8, !PT ;  /* 0x000000082f1d7209 */ /* 0x000fe20007810000 */
[----:B------:R-:W-:Y:S03]  /*8a10*/  MUFU.EX2 R11, R11 ;  /* 0x0000000b000b7308 */ /* 0x000fe60000000800 */
[----:B------:R-:W-:-:S04]  /*8a20*/  FMNMX.FTZ R8, R50, R29, !PT ;  /* 0x0000001d32087209 */ /* 0x000fc80007810000 */
[----:B------:R-:W-:Y:S01]  /*8a30*/  FMNMX.FTZ R29, R51, R8, !PT ;  /* 0x00000008331d7209 */ /* 0x000fe20007810000 */
[----:B------:R-:W0:Y:S03]  /*8a40*/  MUFU.EX2 R4, R4 ;  /* 0x0000000400047308 */ /* 0x000e260000000800 */
[----:B------:R-:W-:Y:S01]  /*8a50*/  FMNMX.FTZ R8, R54, R29, !PT ;  /* 0x0000001d36087209 */ /* 0x000fe20007810000 */
[----:B------:R-:W-:-:S03]  /*8a60*/  FFMA.FTZ R29, R45, R7, -R10 ;  /* 0x000000072d1d7223 */ /* 0x000fc6000001080a */
[----:B------:R-:W-:Y:S01]  /*8a70*/  FMNMX.FTZ R33, R55, R8, !PT ;  /* 0x0000000837217209 */ /* 0x000fe20007810000 */
[----:B------:R-:W1:Y:S03]  /*8a80*/  MUFU.EX2 R180, R180 ;  /* 0x000000b400b47308 */ /* 0x000e660000000800 */
[----:B------:R-:W-:-:S04]  /*8a90*/  FMNMX.FTZ R8, R58, R33, !PT ;  /* 0x000000213a087209 */ /* 0x000fc80007810000 */
[----:B------:R-:W-:Y:S01]  /*8aa0*/  FMNMX.FTZ R33, R59, R8, !PT ;  /* 0x000000083b217209 */ /* 0x000fe20007810000 */
[----:B------:R-:W2:Y:S01]  /*8ab0*/  MUFU.EX2 R182, R182 ;  /* 0x000000b600b67308 */ /* 0x000ea20000000800 */
[----:B0-----:R-:W-:Y:S02]  /*8ac0*/  FFMA.FTZ R3, R4, R3, R11 ;  /* 0x0000000304037223 */ /* 0x001fe4000001000b */
[----:B------:R-:W-:Y:S01]  /*8ad0*/  FMNMX.FTZ R8, R62, R33, !PT ;  /* 0x000000213e087209 */ /* 0x000fe20007810000 */
[-CC-:B------:R-:W-:Y:S01]  /*8ae0*/  FFMA.FTZ R33, R49, R7.reuse, -R10.reuse ;  /* 0x0000000731217223 */ /* 0x180fe2000001080a */
[-CC-:B------:R-:W-:Y:S01]  /*8af0*/  FFMA.FTZ R49, R65, R7.reuse, -R10.reuse ;  /* 0x0000000741317223 */ /* 0x180fe2000001080a */
[----:B------:R-:W-:Y:S01]  /*8b00*/  FFMA.FTZ R65, R81, R7, -R10 ;  /* 0x0000000751417223 */ /* 0x000fe2000001080a */
[----:B------:R-:W-:Y:S01]  /*8b10*/  FMNMX.FTZ R37, R63, R8, !PT ;  /* 0x000000083f257209 */ /* 0x000fe20007810000 */
[----:B------:R-:W0:Y:S01]  /*8b20*/  MUFU.EX2 R13, R13 ;  /* 0x0000000d000d7308 */ /* 0x000e220000000800 */
[C---:B-1----:R-:W-:Y:S01]  /*8b30*/  FADD.FTZ R3, R180.reuse, R3 ;  /* 0x00000003b4037221 */ /* 0x042fe20000010000 */
[----:B------:R-:W-:-:S02]  /*8b40*/  F2FP.F16.F32.PACK_AB R180, R180, R11 ;  /* 0x0000000bb4b4723e */ /* 0x000fc400000000ff */
[----:B------:R-:W-:-:S04]  /*8b50*/  FMNMX.FTZ R8, R66, R37, !PT ;  /* 0x0000002542087209 */ /* 0x000fc80007810000 */
[----:B------:R-:W-:Y:S01]  /*8b60*/  FMNMX.FTZ R37, R67, R8, !PT ;  /* 0x0000000843257209 */ /* 0x000fe20007810000 */
[----:B------:R-:W-:Y:S03]  /*8b70*/  MUFU.EX2 R15, R15 ;  /* 0x0000000f000f7308 */ /* 0x000fe60000000800 */
[----:B------:R-:W-:Y:S01]  /*8b80*/  FMNMX.FTZ R8, R70, R37, !PT ;  /* 0x0000002546087209 */ /* 0x000fe20007810000 */
[-CC-:B------:R-:W-:Y:S01]  /*8b90*/  FFMA.FTZ R37, R53, R7.reuse, -R10.reuse ;  /* 0x0000000735257223 */ /* 0x180fe2000001080a */
[----:B------:R-:W-:Y:S02]  /*8ba0*/  FFMA.FTZ R53, R69, R7, -R10 ;  /* 0x0000000745357223 */ /* 0x000fe4000001080a */
        /* <DEDUP_REMOVED lines=8> */
[----:B------:R-:W-:Y:S03]  /*8c30*/  MUFU.EX2 R29, R29 ;  /* 0x0000001d001d7308 */ /* 0x000fe60000000800 */
[----:B------:R-:W-:-:S04]  /*8c40*/  FMNMX.FTZ R8, R82, R45, !PT ;  /* 0x0000002d52087209 */ /* 0x000fc80007810000 */
[----:B------:R-:W-:Y:S01]  /*8c50*/  FMNMX.FTZ R45, R83, R8, !PT ;  /* 0x00000008532d7209 */ /* 0x000fe20007810000 */
[----:B------:R-:W-:Y:S03]  /*8c60*/  MUFU.EX2 R33, R33 ;  /* 0x0000002100217308 */ /* 0x000fe60000000800 */
[----:B------:R-:W-:Y:S01]  /*8c70*/  FMNMX.FTZ R8, R86, R45, !PT ;  /* 0x0000002d56087209 */ /* 0x000fe20007810000 */
[-CC-:B------:R-:W-:Y:S01]  /*8c80*/  FFMA.FTZ R45, R61, R7.reuse, -R10.reuse ;  /* 0x000000073d2d7223 */ /* 0x180fe2000001080a */
[----:B------:R-:W-:Y:S02]  /*8c90*/  FFMA.FTZ R61, R77, R7, -R10 ;  /* 0x000000074d3d7223 */ /* 0x000fe4000001080a */
[----:B------:R-:W-:Y:S01]  /*8ca0*/  FMNMX.FTZ R8, R87, R8, !PT ;  /* 0x0000000857087209 */ /* 0x000fe20007810000 */
[----:B------:R-:W-:Y:S04]  /*8cb0*/  MUFU.EX2 R37, R37 ;  /* 0x0000002500257308 */ /* 0x000fe80000000800 */
[----:B------:R-:W1:Y:S04]  /*8cc0*/  SHFL.BFLY PT, R57, R8, 0x2, 0x1f ;  /* 0x0c401f0008397f89 */ /* 0x000e6800000e0000 */
[----:B------:R-:W-:Y:S08]  /*8cd0*/  MUFU.EX2 R41, R41 ;  /* 0x0000002900297308 */ /* 0x000ff00000000800 */
[----:B------:R-:W-:Y:S01]  /*8ce0*/  MUFU.EX2 R45, R45 ;  /* 0x0000002d002d7308 */ /* 0x000fe20000000800 */
[----:B------:R-:W-:-:S02]  /*8cf0*/  WARPGROUP.DEPBAR.LE gsb0, 0x0 ;  /* 0x00008000000079c5 */ /* 0x000fc40000010000 */
[----:B------:R-:W-:Y:S01]  /*8d00*/  WARPGROUP.ARRIVE ;  /* 0x00000000000079c5 */ /* 0x000fe20000000000 */
[-CC-:B------:R-:W-:Y:S01]  /*8d10*/  FFMA.FTZ R176, R32, R7.reuse, -R10.reuse ;  /* 0x0000000720b07223 */ /* 0x180fe2000001080a */
[----:B------:R-:W-:-:S03]  /*8d20*/  FFMA.FTZ R178, R36, R7, -R10 ;  /* 0x0000000724b27223 */ /* 0x000fc6000001080a */
[----:B------:R-:W-:Y:S01]  /*8d30*/  MUFU.EX2 R49, R49 ;  /* 0x0000003100317308 */ /* 0x000fe20000000800 */
[----:B-1----:R-:W-:Y:S01]  /*8d40*/  FMNMX.FTZ R24, R8, R57, !PT ;  /* 0x0000003908187209 */ /* 0x002fe20007810000 */
[----:B------:R-:W-:Y:S01]  /*8d50*/  FFMA.FTZ R57, R73, R7, -R10 ;  /* 0x0000000749397223 */ /* 0x000fe2000001080a */
[----:B------:R-:W-:Y:S01]  /*8d60*/  HGMMA.64x128x16.F32 R88, R172, gdesc[UR4].tnspB, R88, gsb0 ;  /* 0x41e00004ac587df0 */ /* 0x000fe20008000858 */
[----:B------:R-:W-:Y:S01]  /*8d70*/  UIADD3 UR6, UR10, 0x180, URZ ;  /* 0x000001800a067890 */ /* 0x000fe2000fffe03f */
[----:B------:R-:W-:Y:S01]  /*8d80*/  UMOV UR7, 0x40000040 ;  /* 0x4000004000077882 */ /* 0x000fe20000000000 */
[----:B------:R-:W1:Y:S02]  /*8d90*/  SHFL.BFLY PT, R69, R24, 0x1, 0x1f ;  /* 0x0c201f0018457f89 */ /* 0x000e6400000e0000 */
[----:B------:R-:W-:Y:S08]  /*8da0*/  MUFU.EX2 R176, R176 ;  /* 0x000000b000b07308 */ /* 0x000ff00000000800 */
[----:B------:R-:W-:Y:S08]  /*8db0*/  MUFU.EX2 R178, R178 ;  /* 0x000000b200b27308 */ /* 0x000ff00000000800 */
[----:B------:R-:W-:Y:S01]  /*8dc0*/  MUFU.EX2 R53, R53 ;  /* 0x0000003500357308 */ /* 0x000fe20000000800 */
[----:B-1----:R-:W-:-:S07]  /*8dd0*/  FMNMX.FTZ R8, R24, R69, !PT ;  /* 0x0000004518087209 */ /* 0x002fce0007810000 */
        /* <DEDUP_REMOVED lines=10> */
[-C--:B------:R-:W-:Y:S01]  /*8e80*/  FMUL.FTZ R40, R8, R7.reuse ;  /* 0x0000000708287220 */ /* 0x080fe20000410000 */
[----:B------:R-:W-:-:S03]  /*8e90*/  FFMA.FTZ R174, R44, R7, -R10 ;  /* 0x000000072cae7223 */ /* 0x000fc6000001080a */
[----:B------:R-:W-:Y:S01]  /*8ea0*/  HGMMA.64x128x16.F32 R88, R168, gdesc[UR4].tnspB, R88, gsb0 ;  /* 0x41e00004a8587df0 */ /* 0x000fe20008000858 */
[----:B------:R-:W-:Y:S01]  /*8eb0*/  UIADD3 UR6, UR10, 0x200, URZ ;  /* 0x000002000a067890 */ /* 0x000fe2000fffe03f */
[-CC-:B------:R-:W-:Y:S01]  /*8ec0*/  FFMA.FTZ R181, R27, R7.reuse, -R40.reuse ;  /* 0x000000071bb57223 */ /* 0x180fe20000010828 */
[----:B------:R-:W-:Y:S01]  /*8ed0*/  UMOV UR7, 0x40000040 ;  /* 0x4000004000077882 */ /* 0x000fe20000000000 */
[----:B------:R-:W-:Y:S02]  /*8ee0*/  IMAD.U32 R27, RZ, RZ, UR44 ;  /* 0x0000002cff1b7e24 */ /* 0x000fe4000f8e00ff */
[-CC-:B------:R-:W-:Y:S01]  /*8ef0*/  FFMA.FTZ R183, R30, R7.reuse, -R40.reuse ;  /* 0x000000071eb77223 */ /* 0x180fe20000010828 */
[-CC-:B------:R-:W-:Y:S01]  /*8f00*/  FFMA.FTZ R36, R31, R7.reuse, -R40.reuse ;  /* 0x000000071f247223 */ /* 0x180fe20000010828 */
[----:B------:R-:W-:Y:S01]  /*8f10*/  IADD3 R31, -R23, 0xb, RZ ;  /* 0x0000000b171f7810 */ /* 0x000fe20007ffe1ff */
[----:B------:R-:W-:Y:S01]  /*8f20*/  MUFU.EX2 R181, R181 ;  /* 0x000000b500b57308 */ /* 0x000fe20000000800 */
[----:B------:R-:W-:Y:S01]  /*8f30*/  @!P1 LEA R27, R27, UR41, 0x3 ;  /* 0x000000291b1b9c11 */ /* 0x000fe2000f8e18ff */
[-CC-:B------:R-:W-:Y:S01]  /*8f40*/  FFMA.FTZ R177, R34, R7.reuse, -R40.reuse ;  /* 0x0000000722b17223 */ /* 0x180fe20000010828 */
[-CC-:B------:R-:W-:Y:S01]  /*8f50*/  FFMA.FTZ R34, R35, R7.reuse, -R40.reuse ;  /* 0x0000000723227223 */ /* 0x180fe20000010828 */
[-CC-:B------:R-:W-:Y:S01]  /*8f60*/  FFMA.FTZ R179, R38, R7.reuse, -R40.reuse ;  /* 0x0000000726b37223 */ /* 0x180fe20000010828 */
[----:B------:R-:W-:Y:S01]  /*8f70*/  FFMA.FTZ R38, R39, R7, -R40 ;  /* 0x0000000727267223 */ /* 0x000fe20000010828 */
[----:B------:R-:W-:-:S02]  /*8f80*/  @!P1 VIADD R27, R27, 0x28840 ;  /* 0x000288401b1b9836 */ /* 0x000fc40000000000 */
[-CC-:B------:R-:W-:Y:S01]  /*8f90*/  FFMA.FTZ R175, R46, R7.reuse, -R40.reuse ;  /* 0x000000072eaf7223 */ /* 0x180fe20000010828 */
[----:B------:R-:W-:Y:S01]  /*8fa0*/  MUFU.EX2 R183, R183 ;  /* 0x000000b700b77308 */ /* 0x000fe20000000800 */
[----:B--2---:R-:W-:Y:S01]  /*8fb0*/  FADD.FTZ R46, R182, R3 ;  /* 0x00000003b62e7221 */ /* 0x004fe20000010000 */
[-CC-:B------:R-:W-:Y:S01]  /*8fc0*/  FFMA.FTZ R173, R42, R7.reuse, -R40.reuse ;  /* 0x000000072aad7223 */ /* 0x180fe20000010828 */
[----:B------:R-:W-:Y:S01]  /*8fd0*/  @!P1 PRMT R27, RZ, 0x654, R27 ;  /* 0x00000654ff1b9816 */ /* 0x000fe2000000001b */
        /* <DEDUP_REMOVED lines=16> */
[----:B------:R-:W-:Y:S01]  /*90e0*/  FFMA.FTZ R86, R86, R7, -R40 ;  /* 0x0000000756567223 */ /* 0x000fe20000010828 */
[----:B0-----:R-:W-:-:S03]  /*90f0*/  F2FP.F16.F32.PACK_AB R182, R13, R182 ;  /* 0x000000b60db6723e */ /* 0x001fc600000000ff */
        /* <DEDUP_REMOVED lines=14> */
[----:B------:R-:W-:Y:S01]  /*91e0*/  WARPGROUP.ARRIVE ;  /* 0x00000000000079c5 */ /* 0x000fe20000000000 */
[-CC-:B------:R-:W-:Y:S01]  /*91f0*/  FFMA.FTZ R168, R48, R7.reuse, -R10.reuse ;  /* 0x0000000730a87223 */ /* 0x180fe2000001080a */
[-C--:B------:R-:W-:Y:S01]  /*9200*/  FFMA.FTZ R170, R52, R7.reuse, -R10 ;  /* 0x0000000734aa7223 */ /* 0x080fe2000001080a */
[-CC-:B------:R-:W-:Y:S01]  /*9210*/  FFMA.FTZ R169, R50, R7.reuse, -R40.reuse ;  /* 0x0000000732a97223 */ /* 0x180fe20000010828 */
[----:B------:R-:W-:Y:S01]  /*9220*/  FFMA.FTZ R171, R54, R7, -R40 ;  /* 0x0000000736ab7223 */ /* 0x000fe20000010828 */
        /* <DEDUP_REMOVED lines=8> */
[----:B------:R-:W1:Y:S08]  /*92b0*/  MUFU.EX2 R71, R71 ;  /* 0x0000004700477308 */ /* 0x000e700000000800 */
        /* <DEDUP_REMOVED lines=13> */
[----:B------:R-:W-:Y:S01]  /*9390*/  HGMMA.64x128x16.F32 R88, R160, gdesc[UR4].tnspB, R88, gsb0 ;  /* 0x41e00004a0587df0 */ /* 0x000fe20008000858 */
        /* <DEDUP_REMOVED lines=11> */
[----:B0-----:R-:W-:Y:S01]  /*9450*/  F2FP.F16.F32.PACK_AB R161, R67, R66 ;  /* 0x0000004243a1723e */ /* 0x001fe200000000ff */
[----:B------:R-:W-:Y:S01]  /*9460*/  MUFU.EX2 R9, R85 ;  /* 0x0000005500097308 */ /* 0x000fe20000000800 */
[----:B------:R-:W-:Y:S01]  /*9470*/  HGMMA.64x128x16.F32 R88, R156, gdesc[UR4].tnspB, R88, gsb0 ;  /* 0x41e000049c587df0 */ /* 0x000fe20008000858 */
[----:B------:R-:W-:Y:S01]  /*9480*/  UIADD3 UR6, UR10, 0x380, URZ ;  /* 0x000003800a067890 */ /* 0x000fe2000fffe03f */
[-C--:B------:R-:W-:Y:S01]  /*9490*/  FMUL.FTZ R69, R10, R7.reuse ;  /* 0x000000070a457220 */ /* 0x080fe20000410000 */
[----:B------:R-:W-:Y:S01]  /*94a0*/  UMOV UR7, 0x40000040 ;  /* 0x4000004000077882 */ /* 0x000fe20000000000 */
[-CC-:B------:R-:W-:Y:S01]  /*94b0*/  FFMA.FTZ R10, R26, R7.reuse, -R40.reuse ;  /* 0x000000071a0a7223 */ /* 0x180fe20000010828 */
[----:B------:R-:W-:Y:S01]  /*94c0*/  FFMA.FTZ R26, R47, R7, -R40 ;  /* 0x000000072f1a7223 */ /* 0x000fe20000010828 */
[----:B-1----:R-:W-:Y:S01]  /*94d0*/  F2FP.F16.F32.PACK_AB R163, R71, R70 ;  /* 0x0000004647a3723e */ /* 0x002fe200000000ff */
[----:B------:R-:W-:Y:S08]  /*94e0*/  MUFU.EX2 R160, R160 ;  /* 0x000000a000a07308 */ /* 0x000ff00000000800 */
[----:B------:R-:W-:Y:S08]  /*94f0*/  MUFU.EX2 R69, R69 ;  /* 0x0000004500457308 */ /* 0x000ff00000000800 */
[----:B------:R-:W0:Y:S08]  /*9500*/  MUFU.EX2 R10, R10 ;  /* 0x0000000a000a7308 */ /* 0x000e300000000800 */
[----:B------:R-:W1:Y:S08]  /*9510*/  MUFU.EX2 R26, R26 ;  /* 0x0000001a001a7308 */ /* 0x000e700000000800 */
[----:B------:R-:W-:Y:S01]  /*9520*/  MUFU.EX2 R162, R162 ;  /* 0x000000a200a27308 */ /* 0x000fe20000000800 */
[----:B0-----:R-:W-:-:S04]  /*9530*/  FFMA.FTZ R2, R69, R2, R10 ;  /* 0x0000000245027223 */ /* 0x001fc8000001000a */
[----:B------:R-:W-:Y:S01]  /*9540*/  FADD.FTZ R44, R181, R2 ;  /* 0x00000002b52c7221 */ /* 0x000fe20000010000 */
[-CC-:B------:R-:W-:Y:S01]  /*9550*/  FFMA.FTZ R2, R63, R7.reuse, -R40.reuse ;  /* 0x000000073f027223 */ /* 0x180fe20000010828 */
[----:B------:R-:W-:Y:S01]  /*9560*/  F2FP.F16.F32.PACK_AB R181, R181, R10 ;  /* 0x0000000ab5b5723e */ /* 0x000fe200000000ff */
[----:B------:R-:W-:Y:S01]  /*9570*/  FFMA.FTZ R40, R87, R7, -R40 ;  /* 0x0000000757287223 */ /* 0x000fe20000010828 */
[----:B------:R-:W-:Y:S01]  /*9580*/  FADD.FTZ R3, R183, R44 ;  /* 0x0000002cb7037221 */ /* 0x000fe20000010000 */
[C---:B------:R-:W-:Y:S02]  /*9590*/  F2FP.F16.F32.PACK_AB R183, R36.reuse, R183 ;  /* 0x000000b724b7723e */ /* 0x040fe400000000ff */
[----:B------:R-:W0:Y:S01]  /*95a0*/  MUFU.EX2 R2, R2 ;  /* 0x0000000200027308 */ /* 0x000e220000000800 */
        /* <DEDUP_REMOVED lines=11> */
[----:B-1----:R-:W-:-:S03]  /*9660*/  F2FP.F16.F32.PACK_AB R175, R26, R175 ;  /* 0x000000af1aaf723e */ /* 0x002fc600000000ff */
        /* <DEDUP_REMOVED lines=20> */
[----:B------:R-:W-:Y:S01]  /*97b0*/  WARPGROUP.ARRIVE ;  /* 0x00000000000079c5 */ /* 0x000fe20000000000 */
[----:B------:R-:W-:Y:S01]  /*97c0*/  FADD.FTZ R3, R78, R3 ;  /* 0x000000034e037221 */ /* 0x000fe20000010000 */
[----:B------:R-:W-:Y:S02]  /*97d0*/  F2FP.F16.F32.PACK_AB R156, R57, R12 ;  /* 0x0000000c399c723e */ /* 0x000fe400000000ff */
[----:B------:R-:W-:Y:S01]  /*97e0*/  F2FP.F16.F32.PACK_AB R157, R75, R74 ;  /* 0x0000004a4b9d723e */ /* 0x000fe200000000ff */
[----:B------:R-:W-:Y:S01]  /*97f0*/  FADD.FTZ R3, R79, R3 ;  /* 0x000000034f037221 */ /* 0x000fe20000010000 */
[----:B------:R-:W-:Y:S01]  /*9800*/  HGMMA.64x128x16.F32 R88, R152, gdesc[UR4].tnspB, R88, gsb0 ;  /* 0x41e0000498587df0 */ /* 0x000fe20008000858 */
[----:B------:R-:W-:-:S02]  /*9810*/  F2FP.F16.F32.PACK_AB R158, R61, R14 ;  /* 0x0000000e3d9e723e */ /* 0x000fc400000000ff */
[----:B------:R-:W-:Y:S01]  /*9820*/  FADD.FTZ R3, R82, R3 ;  /* 0x0000000352037221 */ /* 0x000fe20000010000 */
[----:B------:R-:W-:-:S03]  /*9830*/  F2FP.F16.F32.PACK_AB R159, R79, R78 ;  /* 0x0000004e4f9f723e */ /* 0x000fc600000000ff */
[----:B------:R-:W-:Y:S01]  /*9840*/  FADD.FTZ R3, R83, R3 ;  /* 0x0000000353037221 */ /* 0x000fe20000010000 */
[----:B------:R-:W-:Y:S02]  /*9850*/  WARPGROUP.DEPBAR.LE gsb0, 0x0 ;  /* 0x00008000000079c5 */ /* 0x000fe40000010000 */
[----:B------:R0:W-:Y:S06]  /*9860*/  BAR.ARV R31, 0x100 ;  /* 0x0004001f0000751d */ /* 0x0001ec0000002000 */
[----:B------:R1:W-:Y:S01]  /*9870*/  @!P1 SYNCS.ARRIVE.TRANS64.RED.A1T0 RZ, [R27+URZ], RZ ;  /* 0x000000ff1bff99a7 */ /* 0x0003e2000810043f */
[----:B------:R-:W2:Y:S01]  /*9880*/  MUFU.EX2 R155, R40 ;  /* 0x00000028009b7308 */ /* 0x000ea20000000800 */
[----:B------:R-:W-:Y:S01]  /*9890*/  F2FP.F16.F32.PACK_AB R154, R9, R24 ;  /* 0x00000018099a723e */ /* 0x000fe200000000ff */
[----:B------:R-:W-:Y:S01]  /*98a0*/  FMUL.FTZ R88, R88, R4 ;  /* 0x0000000458587220 */ /* 0x000fe20000410000 */
[----:B------:R-:W-:Y:S01]  /*98b0*/  F2FP.F16.F32.PACK_AB R152, R65, R20 ;  /* 0x000000144198723e */ /* 0x000fe200000000ff */
[----:B------:R-:W-:Y:S01]  /*98c0*/  FMUL.FTZ R89, R89, R4 ;  /* 0x0000000459597220 */ /* 0x000fe20000410000 */
[----:B------:R-:W-:Y:S01]  /*98d0*/  F2FP.F16.F32.PACK_AB R153, R83, R82 ;  /* 0x000000525399723e */ /* 0x000fe200000000ff */
[-C--:B------:R-:W-:Y:S01]  /*98e0*/  FMUL.FTZ R92, R92, R4.reuse ;  /* 0x000000045c5c7220 */ /* 0x080fe20000410000 */
[----:B-1----:R-:W-:Y:S01]  /*98f0*/  IMAD.U32 R27, RZ, RZ, UR49 ;  /* 0x00000031ff1b7e24 */ /* 0x002fe2000f8e00ff */
[----:B------:R-:W-:Y:S01]  /*9900*/  UMOV UR49, UR44 ;  /* 0x0000002c00317c82 */ /* 0x000fe20008000000 */
[-C--:B------:R-:W-:Y:S01]  /*9910*/  FMUL.FTZ R93, R93, R4.reuse ;  /* 0x000000045d5d7220 */ /* 0x080fe20000410000 */
[-C--:B------:R-:W-:Y:S01]  /*9920*/  FMUL.FTZ R96, R96, R4.reuse ;  /* 0x0000000460607220 */ /* 0x080fe20000410000 */
[-C--:B------:R-:W-:Y:S01]  /*9930*/  FMUL.FTZ R97, R97, R4.reuse ;  /* 0x0000000461617220 */ /* 0x080fe20000410000 */
[----:B------:R-:W-:Y:S01]  /*9940*/  @!P1 LEA R27, R27, UR41, 0x3 ;  /* 0x000000291b1b9c11 */ /* 0x000fe2000f8e18ff */
[-C--:B------:R-:W-:Y:S01]  /*9950*/  FMUL.FTZ R100, R100, R4.reuse ;  /* 0x0000000464647220 */ /* 0x080fe20000410000 */
[-C--:B------:R-:W-:Y:S01]  /*9960*/  FMUL.FTZ R101, R101, R4.reuse ;  /* 0x0000000465657220 */ /* 0x080fe20000410000 */
[-C--:B------:R-:W-:Y:S01]  /*9970*/  FMUL.FTZ R104, R104, R4.reuse ;  /* 0x0000000468687220 */ /* 0x080fe20000410000 */
[----:B------:R-:W-:Y:S01]  /*9980*/  FMUL.FTZ R105, R105, R4 ;  /* 0x0000000469697220 */ /* 0x000fe20000410000 */
[----:B------:R-:W-:-:S02]  /*9990*/  @!P1 VIADD R27, R27, 0x28860 ;  /* 0x000288601b1b9836 */ /* 0x000fc40000000000 */
[-C--:B------:R-:W-:Y:S01]  /*99a0*/  FMUL.FTZ R108, R108, R4.reuse ;  /* 0x000000046c6c7220 */ /* 0x080fe20000410000 */
[-C--:B------:R-:W-:Y:S01]  /*99b0*/  FMUL.FTZ R109, R109, R4.reuse ;  /* 0x000000046d6d7220 */ /* 0x080fe20000410000 */
[-C--:B------:R-:W-:Y:S01]  /*99c0*/  FMUL.FTZ R112, R112, R4.reuse ;  /* 0x0000000470707220 */ /* 0x080fe20000410000 */
[-C--:B------:R-:W-:Y:S01]  /*99d0*/  FMUL.FTZ R113, R113, R4.reuse ;  /* 0x0000000471717220 */ /* 0x080fe20000410000 */
[----:B0-----:R-:W-:Y:S01]  /*99e0*/  @!P1 PRMT R31, RZ, 0x654, R27 ;  /* 0x00000654ff1f9816 */ /* 0x001fe2000000001b */
[----:B------:R-:W-:Y:S01]  /*99f0*/  FADD.FTZ R27, R13, R46 ;  /* 0x0000002e0d1b7221 */ /* 0x000fe20000010000 */
[-C--:B------:R-:W-:Y:S01]  /*9a00*/  FMUL.FTZ R116, R116, R4.reuse ;  /* 0x0000000474747220 */ /* 0x080fe20000410000 */
[----:B------:R-:W-:Y:S01]  /*9a10*/  FMUL.FTZ R117, R117, R4 ;  /* 0x0000000475757220 */ /* 0x000fe20000410000 */
[----:B------:R0:W-:Y:S01]  /*9a20*/  @!P1 SYNCS.ARRIVE.TRANS64.RED.A1T0 RZ, [R31+URZ], RZ ;  /* 0x000000ff1fff99a7 */ /* 0x0001e2000810043f */
[----:B------:R-:W-:Y:S01]  /*9a30*/  FADD.FTZ R46, R176, R27 ;  /* 0x0000001bb02e7221 */ /* 0x000fe20000010000 */
[----:B------:R-:W-:Y:S01]  /*9a40*/  F2FP.F16.F32.PACK_AB R176, R15, R176 ;  /* 0x000000b00fb0723e */ /* 0x000fe200000000ff */
[-C--:B------:R-:W-:Y:S01]  /*9a50*/  FMUL.FTZ R120, R120, R4.reuse ;  /* 0x0000000478787220 */ /* 0x080fe20000410000 */
[-C--:B------:R-:W-:Y:S01]  /*9a60*/  FMUL.FTZ R121, R121, R4.reuse ;  /* 0x0000000479797220 */ /* 0x080fe20000410000 */
[----:B------:R-:W-:Y:S01]  /*9a70*/  FADD.FTZ R27, R15, R46 ;  /* 0x0000002e0f1b7221 */ /* 0x000fe20000010000 */
[-C--:B------:R-:W-:Y:S01]  /*9a80*/  FMUL.FTZ R124, R124, R4.reuse ;  /* 0x000000047c7c7220 */ /* 0x080fe20000410000 */
[-C--:B------:R-:W-:Y:S01]  /*9a90*/  FMUL.FTZ R125, R125, R4.reuse ;  /* 0x000000047d7d7220 */ /* 0x080fe20000410000 */
[----:B------:R-:W-:Y:S01]  /*9aa0*/  FMUL.FTZ R128, R128, R4 ;  /* 0x0000000480807220 */ /* 0x000fe20000410000 */
        /* <DEDUP_REMOVED lines=18> */
[----:B------:R-:W-:Y:S01]  /*9bd0*/  FMUL.FTZ R149, R149, R4 ;  /* 0x0000000495957220 */ /* 0x000fe20000410000 */
[-C--:B------:R-:W-:Y:S01]  /*9be0*/  FMUL.FTZ R90, R90, R69.reuse ;  /* 0x000000455a5a7220 */ /* 0x080fe20000410000 */
[----:B------:R-:W-:Y:S01]  /*9bf0*/  FADD.FTZ R27, R29, R46 ;  /* 0x0000002e1d1b7221 */ /* 0x000fe20000010000 */
[-C--:B------:R-:W-:Y:S01]  /*9c00*/  FMUL.FTZ R91, R91, R69.reuse ;  /* 0x000000455b5b7220 */ /* 0x080fe20000410000 */
[-C--:B------:R-:W-:Y:S01]  /*9c10*/  FMUL.FTZ R94, R94, R69.reuse ;  /* 0x000000455e5e7220 */ /* 0x080fe20000410000 */
[-C--:B------:R-:W-:Y:S01]  /*9c20*/  FMUL.FTZ R95, R95, R69.reuse ;  /* 0x000000455f5f7220 */ /* 0x080fe20000410000 */
[----:B------:R-:W-:Y:S01]  /*9c30*/  FADD.FTZ R46, R168, R27 ;  /* 0x0000001ba82e7221 */ /* 0x000fe20000010000 */
[----:B------:R-:W-:Y:S01]  /*9c40*/  F2FP.F16.F32.PACK_AB R168, R33, R168 ;  /* 0x000000a821a8723e */ /* 0x000fe200000000ff */
[-C--:B------:R-:W-:Y:S01]  /*9c50*/  FMUL.FTZ R98, R98, R69.reuse ;  /* 0x0000004562627220 */ /* 0x080fe20000410000 */
        /* <DEDUP_REMOVED lines=42> */
[----:B------:R-:W-:-:S03]  /*9f00*/  FMUL.FTZ R151, R151, R69 ;  /* 0x0000004597977220 */ /* 0x000fc60000410000 */
[----:B------:R-:W-:-:S04]  /*9f10*/  FADD.FTZ R10, R12, R11 ;  /* 0x0000000b0c0a7221 */ /* 0x000fc80000010000 */
[----:B------:R-:W-:Y:S01]  /*9f20*/  FADD.FTZ R11, R57, R10 ;  /* 0x0000000a390b7221 */ /* 0x000fe20000010000 */
[----:B------:R-:W-:-:S03]  /*9f30*/  FADD.FTZ R10, R86, R3 ;  /* 0x00000003560a7221 */ /* 0x000fc60000010000 */
[----:B------:R-:W-:-:S04]  /*9f40*/  FADD.FTZ R2, R14, R11 ;  /* 0x0000000b0e027221 */ /* 0x000fc80000010000 */
[----:B------:R-:W-:-:S04]  /*9f50*/  FADD.FTZ R11, R61, R2 ;  /* 0x000000023d0b7221 */ /* 0x000fc80000010000 */
[----:B------:R-:W-:-:S04]  /*9f60*/  FADD.FTZ R2, R20, R11 ;  /* 0x0000000b14027221 */ /* 0x000fc80000010000 */
[----:B------:R-:W-:-:S04]  /*9f70*/  FADD.FTZ R11, R65, R2 ;  /* 0x00000002410b7221 */ /* 0x000fc80000010000 */
[----:B------:R-:W-:Y:S01]  /*9f80*/  FADD.FTZ R2, R24, R11 ;  /* 0x0000000b18027221 */ /* 0x000fe20000010000 */
[----:B------:R-:W-:-:S03]  /*9f90*/  IMAD.MOV.U32 R11, RZ, RZ, R0 ;  /* 0x000000ffff0b7224 */ /* 0x000fc600078e0000 */
[----:B------:R-:W-:Y:S01]  /*9fa0*/  FADD.FTZ R3, R9, R2 ;  /* 0x0000000209037221 */ /* 0x000fe20000010000 */
[C---:B--2---:R-:W-:Y:S01]  /*9fb0*/  FADD.FTZ R2, R155.reuse, R10 ;  /* 0x0000000a9b027221 */ /* 0x044fe20000010000 */
[----:B------:R-:W-:Y:S01]  /*9fc0*/  F2FP.F16.F32.PACK_AB R155, R155, R86 ;  /* 0x000000569b9b723e */ /* 0x000fe200000000ff */
[----:B------:R-:W-:Y:S01]  /*9fd0*/  IMAD.MOV.U32 R9, RZ, RZ, R8 ;  /* 0x000000ffff097224 */ /* 0x000fe200078e0008 */
[----:B0-----:R-:W-:Y:S06]  /*9fe0*/  @P2 BRA `(.L_x_7846) ;  /* 0xffffffe0001c2947 */ /* 0x001fec000383ffff */
.L_x_7837:
[----:B------:R-:W-:-:S13]  /*9ff0*/  ISETP.GE.AND P2, PT, R6, UR39, PT ;  /* 0x0000002706007c0c */ /* 0x000fda000bf46270 */
[----:B------:R-:W-:Y:S05]  /*a000*/  @!P2 BRA `(.L_x_7847) ;  /* 0x000000300030a947 */ /* 0x000fea0003800000 */
[----:B------:R-:W-:Y:S01]  /*a010*/  IMAD.MOV.U32 R5, RZ, RZ, R8 ;  /* 0x000000ffff057224 */ /* 0x000fe200078e0008 */
[----:B------:R-:W-:Y:S01]  /*a020*/  UMOV UR56, UR45 ;  /* 0x0000002d00387c82 */ /* 0x000fe20008000000 */
[----:B------:R-:W-:Y:S01]  /*a030*/  IMAD.MOV.U32 R4, RZ, RZ, R0 ;  /* 0x000000ffff047224 */ /* 0x000fe200078e0000 */
[----:B------:R-:W-:Y:S01]  /*a040*/  UMOV UR55, UR44 ;  /* 0x0000002c00377c82 */ /* 0x000fe20008000000 */
[----:B------:R-:W-:Y:S01]  /*a050*/  ULDC UR49, c[0x0][0x9e4] ;  /* 0x0002790000317ab9 */ /* 0x000fe20000000800 */
[----:B------:R-:W-:Y:S01]  /*a060*/  ULDC UR53, c[0x0][0x288] ;  /* 0x0000a20000357ab9 */ /* 0x000fe20000000800 */
[----:B------:R-:W-:Y:S01]  /*a070*/  ULDC UR54, c[0x0][0x9dc] ;  /* 0x0002770000367ab9 */ /* 0x000fe20000000800 */
[----:B------:R-:W-:-:S05]  /*a080*/  ULDC UR52, c[0x0][0x9e0] ;  /* 0x0002780000347ab9 */ /* 0x000fca0000000800 */
.L_x_7864:
        /* <DEDUP_REMOVED lines=9> */
.L_x_7849:
[----:B------:R-:W-:Y:S01]  /*a120*/  ULEA UR6, UR44, UR41, 0x3 ;  /* 0x000000292c067291 */ /* 0x000fe2000f8e183f */
[----:B------:R-:W-:-:S05]  /*a130*/  IMAD.U32 R0, RZ, RZ, UR45 ;  /* 0x0000002dff007e24 */ /* 0x000fca000f8e00ff */
[----:B------:R-:W-:-:S04]  /*a140*/  SHF.L.U32 R0, R0, 0x1f, RZ ;  /* 0x0000001f00007819 */ /* 0x000fc800000006ff */
[----:B------:R0:W1:Y:S01]  /*a150*/  SYNCS.PHASECHK.TRANS64.TRYWAIT P3, [UR6+0x28830], R0 ;  /* 0x02883000ff0075a7 */ /* 0x0000620008060146 */
[----:B------:R-:W-:Y:S05]  /*a160*/  @!P0 BRA `(.L_x_7850) ;  /* 0x0000000000048947 */ /* 0x000fea0003800000 */
[----:B------:R-:W-:Y:S01]  /*a170*/  BPT.TRAP 0x1 ;  /* 0x000000040000795c */ /* 0x000fe20000300000 */
.L_x_7850:
[----:B-1----:R-:W-:Y:S05]  /*a180*/  @P3 BRA `(.L_x_7848) ;  /* 0x0000000000083947 */ /* 0x002fea0003800000 */
[----:B------:R-:W1:Y:S02]  /*a190*/  SYNCS.PHASECHK.TRANS64.TRYWAIT P3, [UR6+0x28830], R0 ;  /* 0x02883000ff0075a7 */ /* 0x000e640008060146 */
[----:B-1----:R-:W-:Y:S05]  /*a1a0*/  @!P3 BRA `(.L_x_7851) ;  /* 0x000000a00058b947 */ /* 0x002fea0003800000 */
.L_x_7848:
        /* <DEDUP_REMOVED lines=45> */
.L_x_7853:
[----:B------:R-:W-:Y:S01]  /*a480*/  ULEA UR6, UR55, UR41, 0x3 ;  /* 0x0000002937067291 */ /* 0x000fe2000f8e183f */
[----:B------:R-:W-:-:S05]  /*a490*/  IMAD.U32 R0, RZ, RZ, UR56 ;  /* 0x00000038ff007e24 */ /* 0x000fca000f8e00ff */
[----:B------:R-:W-:-:S04]  /*a4a0*/  SHF.L.U32 R0, R0, 0x1f, RZ ;  /* 0x0000001f00007819 */ /* 0x000fc800000006ff */
[----:B------:R0:W1:Y:S01]  /*a4b0*/  SYNCS.PHASECHK.TRANS64.TRYWAIT P2, [UR6+0x28850], R0 ;  /* 0x02885000ff0075a7 */ /* 0x0000620008040146 */
[----:B------:R-:W-:Y:S05]  /*a4c0*/  @!P0 BRA `(.L_x_7854) ;  /* 0x0000000000048947 */ /* 0x000fea0003800000 */
[----:B------:R-:W-:Y:S01]  /*a4d0*/  BPT.TRAP 0x1 ;  /* 0x000000040000795c */ /* 0x000fe20000300000 */
.L_x_7854:
[----:B-1----:R-:W-:Y:S05]  /*a4e0*/  @P2 BRA `(.L_x_7852) ;  /* 0x0000000000082947 */ /* 0x002fea0003800000 */
[----:B------:R-:W1:Y:S02]  /*a4f0*/  SYNCS.PHASECHK.TRANS64.TRYWAIT P2, [UR6+0x28850], R0 ;  /* 0x02885000ff0075a7 */ /* 0x000e640008040146 */
[----:B-1----:R-:W-:Y:S05]  /*a500*/  @!P2 BRA `(.L_x_7855) ;  /* 0x0000009c0098a947 */ /* 0x002fea0003800000 */
.L_x_7852:
[----:B------:R-:W-:Y:S01]  /*a510*/  UIADD3 UR6, UR41, 0x400, URZ ;  /* 0x0000040029067890 */ /* 0x000fe2000fffe03f */
[----:B------:R-:W-:Y:S01]  /*a520*/  WARPGROUP.ARRIVE ;  /* 0x00000000000079c5 */ /* 0x000fe20000000000 */
[----:B------:R-:W-:Y:S01]  /*a530*/  UMOV UR7, 0x40000040 ;  /* 0x4000004000077882 */ /* 0x000fe20000000000 */
[----:B-1----:R-:W1:Y:S01]  /*a540*/  @P5 LDC R7, c[0x0][0x44c] ;  /* 0x00011300ff075b82 */ /* 0x002e620000000800 */
[----:B------:R-:W-:Y:S01]  /*a550*/  USHF.R.U32.HI UR6, URZ, 0x4, UR6 ;  /* 0x000000043f067899 */ /* 0x000fe20008011606 */
[----:B0-----:R-:W-:Y:S02]  /*a560*/  VIADD R0, R17, UR36 ;  /* 0x0000002411007c36 */ /* 0x001fe40008000000 */
[----:B------:R-:W-:Y:S01]  /*a570*/  IMAD.U32 R10, RZ, RZ, UR44 ;  /* 0x0000002cff0a7e24 */ /* 0x000fe2000f8e00ff */
[----:B------:R-:W-:-:S03]  /*a580*/  ULOP3.LUT UR6, UR6, 0x3fff, URZ, 0xc0, !UPT ;  /* 0x00003fff06067892 */ /* 0x000fc6000f8ec03f */
[----:B------:R-:W0:Y:S01]  /*a590*/  @P5 LDC R9, c[0x0][0x450] ;  /* 0x00011400ff095b82 */ /* 0x000e220000000800 */
[----:B------:R-:W-:-:S04]  /*a5a0*/  ULOP3.LUT UR6, UR6, 0x4000000, URZ, 0xfc, !UPT ;  /* 0x0400000006067892 */ /* 0x000fc8000f8efc3f */
[----:B------:R-:W-:-:S07]  /*a5b0*/  ULEA UR10, UR55, UR6, 0xb ;  /* 0x00000006370a7291 */ /* 0x000fce000f8e583f */
[----:B------:R-:W-:Y:S02]  /*a5c0*/  UMOV UR6, UR10 ;  /* 0x0000000a00067c82 */ /* 0x000fe40008000000 */
[----:B------:R-:W-:Y:S01]  /*a5d0*/  HGMMA.64x128x16.F32 R88, R180, gdesc[UR4].tnspB, R88, gsb0 ;  /* 0x41e00004b4587df0 */ /* 0x000fe20008000858 */
[----:B------:R-:W-:Y:S01]  /*a5e0*/  UIADD3 UR6, UR10, 0x80, URZ ;  /* 0x000000800a067890 */ /* 0x000fe2000fffe03f */
[----:B-1----:R-:W-:Y:S01]  /*a5f0*/  @P5 IMAD.HI.U32 R8, R0, R7, RZ ;  /* 0x0000000700085227 */ /* 0x002fe200078e00ff */
[----:B------:R-:W-:Y:S01]  /*a600*/  UMOV UR7, 0x40000040 ;  /* 0x4000004000077882 */ /* 0x000fe20000000000 */
[----:B------:R-:W-:Y:S02]  /*a610*/  @!P1 LEA R7, R10, UR41, 0x3 ;  /* 0x000000290a079c11 */ /* 0x000fe4000f8e18ff */
[----:B------:R-:W-:Y:S02]  /*a620*/  IADD3 R10, -R23, 0xb, RZ ;  /* 0x0000000b170a7810 */ /* 0x000fe40007ffe1ff */
[----:B0-----:R-:W-:Y:S01]  /*a630*/  @P5 SHF.R.U32.HI R0, RZ, R9, R8 ;  /* 0x00000009ff005219 */ /* 0x001fe20000011608 */
[----:B------:R-:W-:-:S05]  /*a640*/  @!P1 VIADD R8, R7, 0x28840 ;  /* 0x0002884007089836 */ /* 0x000fca0000000000 */
[----:B------:R-:W-:Y:S02]  /*a650*/  @!P1 PRMT R9, RZ, 0x654, R8 ;  /* 0x00000654ff099816 */ /* 0x000fe40000000008 */
[----:B------:R-:W0:Y:S01]  /*a660*/  SHFL.IDX PT, R8, R0, RZ, 0x1c1f ;  /* 0x001c1fff00087589 */ /* 0x000e2200000e0000 */
        /* <DEDUP_REMOVED lines=32> */
[----:B------:R-:W-:Y:S01]  /*a870*/  IMAD R7, R16, -0x2, R7 ;  /* 0xfffffffe10077824 */ /* 0x000fe200078e0207 */
[----:B------:R-:W-:Y:S02]  /*a880*/  WARPGROUP.DEPBAR.LE gsb0, 0x0 ;  /* 0x00008000000079c5 */ /* 0x000fe40000010000 */
[----:B------:R-:W-:-:S06]  /*a890*/  WARPGROUP.ARRIVE ;  /* 0x00000000000079c5 */ /* 0x000fcc0000000000 */
[----:B------:R-:W-:Y:S01]  /*a8a0*/  HGMMA.64x128x16.F32 R88, R152, gdesc[UR4].tnspB, R88, gsb0 ;  /* 0x41e0000498587df0 */ /* 0x000fe20008000858 */
[----:B------:R-:W-:Y:S02]  /*a8b0*/  ULOP3.LUT UR6, URZ, UR54, URZ, 0x33, !UPT ;  /* 0x000000363f067292 */ /* 0x000fe4000f8e333f */
[----:B------:R-:W-:Y:S02]  /*a8c0*/  WARPGROUP.DEPBAR.LE gsb0, 0x0 ;  /* 0x00008000000079c5 */ /* 0x000fe40000010000 */
[----:B------:R-:W1:Y:S08]  /*a8d0*/  LDC R153, c[0x0][0x2f0] ;  /* 0x0000bc00ff997b82 */ /* 0x000e700000000800 */
[----:B------:R2:W-:Y:S06]  /*a8e0*/  BAR.ARV R10, 0x100 ;  /* 0x0004000a0000751d */ /* 0x0005ec0000002000 */
[----:B------:R3:W-:Y:S01]  /*a8f0*/  @!P1 SYNCS.ARRIVE.TRANS64.RED.A1T0 RZ, [R9+URZ], RZ ;  /* 0x000000ff09ff99a7 */ /* 0x0007e2000810043f */
[----:B-1----:R-:W-:-:S04]  /*a900*/  IMAD R7, R153, UR42, R7 ;  /* 0x0000002a99077c24 */ /* 0x002fc8000f8e0207 */
[----:B------:R-:W-:-:S04]  /*a910*/  VIADD R7, R7, -UR53 ;  /* 0x8000003507077c36 */ /* 0x000fc80008000000 */
[C---:B------:R-:W-:Y:S02]  /*a920*/  VIADD R15, R7.reuse, UR52 ;  /* 0x00000034070f7c36 */ /* 0x040fe40008000000 */
[----:B------:R-:W-:Y:S02]  /*a930*/  VIADD R21, R7, UR6 ;  /* 0x0000000607157c36 */ /* 0x000fe40008000000 */
[--C-:B0-----:R-:W-:Y:S02]  /*a940*/  IMAD.IADD R7, R15, 0x1, R8.reuse ;  /* 0x000000010f077824 */ /* 0x101fe400078e0208 */
[----:B---3--:R-:W-:Y:S01]  /*a950*/  IMAD.IADD R9, R21, 0x1, R8 ;  /* 0x0000000115097824 */ /* 0x008fe200078e0208 */
[----:B--2---:R-:W-:Y:S06]  /*a960*/  @!P6 BRA `(.L_x_7856) ;  /* 0x00000000005ce947 */ /* 0x004fec0003800000 */
        /* <DEDUP_REMOVED lines=13> */
.L_x_7858:
[----:B------:R-:W-:-:S05]  /*aa40*/  IMAD.U32 R10, RZ, RZ, UR49 ;  /* 0x00000031ff0a7e24 */ /* 0x000fca000f8e00ff */
[----:B------:R-:W-:-:S13]  /*aa50*/  ISETP.NE.AND P2, PT, R10, 0x1, PT ;  /* 0x000000010a00780c */ /* 0x000fda0003f45270 */
[----:B------:R-:W0:Y:S02]  /*aa60*/  @P2 LDC.64 R12, c[0x0][0x9e8] ;  /* 0x00027a00ff0c2b82 */ /* 0x000e240000000a00 */
[----:B0-----:R-:W-:-:S05]  /*aa70*/  @P2 IMAD.HI.U32 R8, R11, R12, RZ ;  /* 0x0000000c0b082227 */ /* 0x001fca00078e00ff */
[----:B------:R-:W-:-:S07]  /*aa80*/  @P2 SHF.R.U32.HI R11, RZ, R13, R8 ;  /* 0x0000000dff0b2219 */ /* 0x000fce0000011608 */
.L_x_7859:
[----:B------:R-:W-:Y:S05]  /*aa90*/  BSYNC B0 ;  /* 0x0000000000007941 */ /* 0x000fea0003800000 */
.L_x_7857:
[----:B------:R-:W-:-:S04]  /*aaa0*/  IMAD R11, R11, R10, -R162 ;  /* 0x0000000a0b0b7224 */ /* 0x000fc800078e0aa2 */
[----:B------:R-:W-:-:S05]  /*aab0*/  IMAD R8, R16, -0x2, R11 ;  /* 0xfffffffe10087824 */ /* 0x000fca00078e020b */
[----:B------:R-:W-:Y:S02]  /*aac0*/  VIADDMNMX R7, R8, R10, R7, PT ;  /* 0x0000000a08077246 */ /* 0x000fe40003800107 */
[----:B------:R-:W-:-:S07]  /*aad0*/  VIMNMX R9, R9, R8, !PT ;  /* 0x0000000809097248 */ /* 0x000fce0007fe0100 */
.L_x_7856:
[----:B------:R-:W-:Y:S01]  /*aae0*/  ISETP.GT.AND P2, PT, R6, -0x1, PT ;  /* 0xffffffff0600780c */ /* 0x000fe20003f44270 */
[----:B------:R-:W0:Y:S03]  /*aaf0*/  SHFL.IDX PT, R0, R0, 0x1, 0x1c1f ;  /* 0x003c1f0000007f89 */ /* 0x000e2600000e0000 */
[C---:B------:R-:W-:Y:S02]  /*ab00*/  ISETP.GT.AND P4, PT, R9.reuse, RZ, P2 ;  /* 0x000000ff0900720c */ /* 0x040fe40001784270 */
[----:B------:R-:W-:Y:S02]  /*ab10*/  ISETP.GT.AND P3, PT, R9, 0x1, P2 ;  /* 0x000000010900780c */ /* 0x000fe40001764270 */
[C---:B------:R-:W-:Y:S02]  /*ab20*/  ISETP.LT.OR P4, PT, R7.reuse, 0x1, P4 ;  /* 0x000000010700780c */ /* 0x040fe40002781670 */
[----:B------:R-:W-:-:S02]  /*ab30*/  ISETP.LT.OR P3, PT, R7, 0x2, P3 ;  /* 0x000000020700780c */ /* 0x000fc40001f61670 */
[----:B------:R-:W-:Y:S02]  /*ab40*/  FSEL R13, R24, -INF , !P4 ;  /* 0xff800000180d7808 */ /* 0x000fe40006000000 */
[----:B------:R-:W-:Y:S02]  /*ab50*/  ISETP.GT.AND P4, PT, R9, 0x8, P2 ;  /* 0x000000080900780c */ /* 0x000fe40001784270 */
[----:B------:R-:W-:Y:S02]  /*ab60*/  FSEL R198, R25, -INF , !P3 ;  /* 0xff80000019c67808 */ /* 0x000fe40005800000 */
[----:B------:R-:W-:Y:S02]  /*ab70*/  ISETP.GT.AND P3, PT, R9, 0x9, P2 ;  /* 0x000000090900780c */ /* 0x000fe40001764270 */
[C---:B------:R-:W-:Y:S02]  /*ab80*/  ISETP.LT.OR P4, PT, R7.reuse, 0x9, P4 ;  /* 0x000000090700780c */ /* 0x040fe40002781670 */
[----:B------:R-:W-:-:S02]  /*ab90*/  ISETP.LT.OR P3, PT, R7, 0xa, P3 ;  /* 0x0000000a0700780c */ /* 0x000fc40001f61670 */
[----:B------:R-:W-:Y:S01]  /*aba0*/  FSEL R182, R28, -INF , !P4 ;  /* 0xff8000001cb67808 */ /* 0x000fe20006000000 */
[----:B0-----:R-:W-:Y:S01]  /*abb0*/  IMAD.IADD R11, R21, 0x1, R0 ;  /* 0x00000001150b7824 */ /* 0x001fe200078e0200 */
[----:B------:R-:W-:Y:S02]  /*abc0*/  ISETP.GT.AND P4, PT, R9, 0x10, P2 ;  /* 0x000000100900780c */ /* 0x000fe40001784270 */
[----:B------:R-:W-:Y:S02]  /*abd0*/  FSEL R196, R29, -INF , !P3 ;  /* 0xff8000001dc47808 */ /* 0x000fe40005800000 */
        /* <DEDUP_REMOVED lines=78> */
[----:B------:R-:W-:Y:S01]  /*b0c0*/  ISETP.GT.AND P3, PT, R9, 0x79, P2 ;  /* 0x000000790900780c */ /* 0x000fe20001764270 */
[----:B------:R-:W-:Y:S01]  /*b0d0*/  IMAD.IADD R9, R15, 0x1, R0 ;  /* 0x000000010f097824 */ /* 0x000fe200078e0200 */
        /* <DEDUP_REMOVED lines=18> */
.L_x_7862:
[----:B------:R-:W-:-:S05]  /*b200*/  IMAD.U32 R15, RZ, RZ, UR49 ;  /* 0x00000031ff0f7e24 */ /* 0x000fca000f8e00ff */
[----:B------:R-:W-:-:S13]  /*b210*/  ISETP.NE.AND P3, PT, R15, 0x1, PT ;  /* 0x000000010f00780c */ /* 0x000fda0003f65270 */
[----:B------:R-:W0:Y:S02]  /*b220*/  @P3 LDC.64 R164, c[0x0][0x9e8] ;  /* 0x00027a00ffa43b82 */ /* 0x000e240000000a00 */
[----:B0-----:R-:W-:-:S05]  /*b230*/  @P3 IMAD.HI.U32 R0, R7, R164, RZ ;  /* 0x000000a407003227 */ /* 0x001fca00078e00ff */
[----:B------:R-:W-:-:S07]  /*b240*/  @P3 SHF.R.U32.HI R7, RZ, R165, R0 ;  /* 0x000000a5ff073219 */ /* 0x000fce0000011600 */
.L_x_7863:
[----:B------:R-:W-:Y:S05]  /*b250*/  BSYNC B0 ;  /* 0x0000000000007941 */ /* 0x000fea0003800000 */
.L_x_7861:
[----:B------:R-:W-:-:S04]  /*b260*/  IMAD R7, R7, R15, -R162 ;  /* 0x0000000f07077224 */ /* 0x000fc800078e0aa2 */
[----:B------:R-:W-:-:S05]  /*b270*/  IMAD R0, R16, -0x2, R7 ;  /* 0xfffffffe10007824 */ /* 0x000fca00078e0207 */
[----:B------:R-:W-:Y:S02]  /*b280*/  VIADDMNMX R9, R0, R15, R9, PT ;  /* 0x0000000f00097246 */ /* 0x000fe40003800109 */
[----:B------:R-:W-:-:S07]  /*b290*/  VIMNMX R11, R11, R0, !PT ;  /* 0x000000000b0b7248 */ /* 0x000fce0007fe0100 */
.L_x_7860:
[----:B------:R-:W-:Y:S01]  /*b2a0*/  FMNMX.FTZ R7, R13, R4, !PT ;  /* 0x000000040d077209 */ /* 0x000fe20007810000 */
[----:B------:R-:W-:Y:S01]  /*b2b0*/  IMAD.U32 R53, RZ, RZ, UR55 ;  /* 0x00000037ff357e24 */ /* 0x000fe2000f8e00ff */
        /* <DEDUP_REMOVED lines=65> */
[C---:B------:R-:W-:Y:S01]  /*b6d0*/  ISETP.LT.OR P4, PT, R9.reuse, 0x22, P4 ;  /* 0x000000220900780c */ /* 0x040fe20002781670 */
        /* <DEDUP_REMOVED lines=11> */
[----:B------:R-:W-:Y:S02]  /*b790*/  ISETP.GT.AND P3, PT, R11, 0x41, P2 ;  /* 0x000000410b00780c */ /* 0x000fe40001764270 */
[----:B------:R-:W-:Y:S02]  /*b7a0*/  ISETP.LT.OR P4, PT, R9, 0x32, P4 ;  /* 0x000000320900780c */ /* 0x000fe40002781670 */
[----:B0-----:R-:W-:-:S02]  /*b7b0*/  FMNMX.FTZ R0, R7, R0, !PT ;  /* 0x0000000007007209 */ /* 0x001fc40007810000 */
[----:B------:R-:W0:Y:S01]  /*b7c0*/  LDC R7, c[0x0][0x988] ;  /* 0x00026200ff077b82 */ /* 0x000e220000000800 */
[----:B------:R-:W-:Y:S02]  /*b7d0*/  ISETP.LT.OR P3, PT, R9, 0x42, P3 ;  /* 0x000000420900780c */ /* 0x000fe40001f61670 */
[----:B------:R-:W1:Y:S01]  /*b7e0*/  SHFL.BFLY PT, R15, R0, 0x1, 0x1f ;  /* 0x0c201f00000f7f89 */ /* 0x000e6200000e0000 */
[----:B------:R-:W-:Y:S02]  /*b7f0*/  FSEL R46, R51, -INF , !P4 ;  /* 0xff800000332e7808 */ /* 0x000fe40006000000 */
[----:B------:R-:W-:Y:S02]  /*b800*/  ISETP.GT.AND P4, PT, R11, 0x39, P2 ;  /* 0x000000390b00780c */ /* 0x000fe40001784270 */
[----:B------:R-:W-:Y:S02]  /*b810*/  FSEL R178, R59, -INF , !P3 ;  /* 0xff8000003bb27808 */ /* 0x000fe40005800000 */
[----:B------:R-:W-:-:S02]  /*b820*/  ISETP.GT.AND P3, PT, R11, 0x48, P2 ;  /* 0x000000480b00780c */ /* 0x000fc40001764270 */
[C---:B------:R-:W-:Y:S02]  /*b830*/  ISETP.LT.OR P4, PT, R9.reuse, 0x3a, P4 ;  /* 0x0000003a0900780c */ /* 0x040fe40002781670 */
[----:B------:R-:W-:Y:S02]  /*b840*/  ISETP.LT.OR P3, PT, R9, 0x49, P3 ;  /* 0x000000490900780c */ /* 0x000fe40001f61670 */
[----:B------:R-:W-:Y:S02]  /*b850*/  FSEL R30, R55, -INF , !P4 ;  /* 0xff800000371e7808 */ /* 0x000fe40006000000 */
[----:B------:R-:W-:Y:S02]  /*b860*/  FSEL R62, R62, -INF , !P3 ;  /* 0xff8000003e3e7808 */ /* 0x000fe40005800000 */
[----:B------:R-:W-:Y:S02]  /*b870*/  ISETP.GT.AND P3, PT, R11, RZ, P2 ;  /* 0x000000ff0b00720c */ /* 0x000fe40001764270 */
[----:B------:R-:W-:-:S02]  /*b880*/  @!P1 LEA R53, R53, UR41, 0x3 ;  /* 0x0000002935359c11 */ /* 0x000fc4000f8e18ff */
[----:B------:R-:W-:Y:S02]  /*b890*/  ISETP.LT.OR P3, PT, R9, 0x1, P3 ;  /* 0x000000010900780c */ /* 0x000fe40001f61670 */
[----:B-1----:R-:W-:-:S04]  /*b8a0*/  FMNMX.FTZ R0, R0, R15, !PT ;  /* 0x0000000f00007209 */ /* 0x002fc80007810000 */
[C---:B------:R-:W-:Y:S01]  /*b8b0*/  FSETP.NEU.FTZ.AND P4, PT, R0.reuse, -INF , PT ;  /* 0xff8000000000780b */ /* 0x040fe20003f9d000 */
[----:B0-----:R-:W-:-:S03]  /*b8c0*/  FMUL.FTZ R29, R0, R7 ;  /* 0x00000007001d7220 */ /* 0x001fc60000410000 */
[----:B------:R-:W-:Y:S02]  /*b8d0*/  FSEL R49, R0, RZ, P4 ;  /* 0x000000ff00317208 */ /* 0x000fe40002000000 */
[----:B------:R-:W-:-:S05]  /*b8e0*/  FSEL R29, R29, RZ, P4 ;  /* 0x000000ff1d1d7208 */ /* 0x000fca0002000000 */
[-CC-:B------:R-:W-:Y:S01]  /*b8f0*/  FFMA.FTZ R15, R196, R7.reuse, -R29.reuse ;  /* 0x00000007c40f7223 */ /* 0x180fe2000001081d */
[----:B------:R-:W-:Y:S01]  /*b900*/  FSEL R196, R26, -INF , !P3 ;  /* 0xff8000001ac47808 */ /* 0x000fe20005800000 */
        /* <DEDUP_REMOVED lines=8> */
[--C-:B------:R-:W-:Y:S01]  /*b990*/  FFMA.FTZ R48, R48, R7, -R29.reuse ;  /* 0x0000000730307223 */ /* 0x100fe2000001081d */
[----:B------:R-:W-:Y:S01]  /*b9a0*/  FSEL R194, R63, -INF , !P3 ;  /* 0xff8000003fc27808 */ /* 0x000fe20005800000 */
[----:B------:R0:W-:Y:S01]  /*b9b0*/  MUFU.EX2 R21, R31 ;  /* 0x0000001f00157308 */ /* 0x0001e20000000800 */
        /* <DEDUP_REMOVED lines=10> */
[----:B------:R-:W-:Y:S01]  /*ba60*/  FSEL R66, R66, -INF , !P3 ;  /* 0xff80000042427808 */ /* 0x000fe20005800000 */
[--C-:B------:R-:W-:Y:S01]  /*ba70*/  FFMA.FTZ R26, R192, R7, -R29.reuse ;  /* 0x00000007c01a7223 */ /* 0x100fe2000001081d */
[----:B------:R-:W-:Y:S01]  /*ba80*/  FMNMX.FTZ R27, R172, R25, !PT ;  /* 0x00000019ac1b7209 */ /* 0x000fe20007810000 */
[--C-:B------:R-:W-:Y:S01]  /*ba90*/  FFMA.FTZ R158, R158, R7, -R29.reuse ;  /* 0x000000079e9e7223 */ /* 0x100fe2000001081d */
[----:B------:R-:W-:Y:S01]  /*baa0*/  ISETP.GT.AND P3, PT, R11, 0x51, P2 ;  /* 0x000000510b00780c */ /* 0x000fe20001764270 */
[----:B------:R1:W-:Y:S01]  /*bab0*/  MUFU.EX2 R25, R33 ;  /* 0x0000002100197308 */ /* 0x0003e20000000800 */
        /* <DEDUP_REMOVED lines=12> */
[----:B0-----:R-:W-:Y:S01]  /*bb80*/  FMNMX.FTZ R31, R168, R27, !PT ;  /* 0x0000001ba81f7209 */ /* 0x001fe20007810000 */
[--C-:B------:R-:W-:Y:S01]  /*bb90*/  FFMA.FTZ R14, R14, R7, -R29.reuse ;  /* 0x000000070e0e7223 */ /* 0x100fe2000001081d */
[----:B------:R-:W-:Y:S01]  /*bba0*/  ISETP.LT.OR P3, PT, R9, 0x59, P3 ;  /* 0x000000590900780c */ /* 0x000fe20001f61670 */
[----:B------:R0:W-:Y:S01]  /*bbb0*/  MUFU.EX2 R27, R35 ;  /* 0x00000023001b7308 */ /* 0x0001e20000000800 */
        /* <DEDUP_REMOVED lines=11> */
[----:B------:R-:W-:Y:S01]  /*bc70*/  FFMA.FTZ R84, R84, R7, -R29 ;  /* 0x0000000754547223 */ /* 0x000fe2000001081d */
[----:B-1----:R-:W-:Y:S01]  /*bc80*/  FMNMX.FTZ R33, R46, R31, !PT ;  /* 0x0000001f2e217209 */ /* 0x002fe20007810000 */
[----:B------:R-:W-:Y:S01]  /*bc90*/  MUFU.EX2 R180, R180 ;  /* 0x000000b400b47308 */ /* 0x000fe20000000800 */
[----:B------:R-:W-:-:S02]  /*bca0*/  FSEL R156, R71, -INF , !P3 ;  /* 0xff800000479c7808 */ /* 0x000fc40005800000 */
[----:B------:R-:W-:Y:S02]  /*bcb0*/  ISETP.GT.AND P3, PT, R11, 0x60, P2 ;  /* 0x000000600b00780c */ /* 0x000fe40001764270 */
[----:B------:R-:W-:Y:S02]  /*bcc0*/  FMNMX.FTZ R33, R54, R33, !PT ;  /* 0x0000002136217209 */ /* 0x000fe40007810000 */
[----:B------:R-:W-:Y:S01]  /*bcd0*/  ISETP.LT.OR P3, PT, R9, 0x61, P3 ;  /* 0x000000610900780c */ /* 0x000fe20001f61670 */
[----:B------:R1:W-:Y:S01]  /*bce0*/  MUFU.EX2 R31, R37 ;  /* 0x00000025001f7308 */ /* 0x0003e20000000800 */
[----:B------:R-:W-:Y:S02]  /*bcf0*/  FMNMX.FTZ R33, R30, R33, !PT ;  /* 0x000000211e217209 */ /* 0x000fe40007810000 */
[----:B------:R-:W-:Y:S02]  /*bd00*/  FSEL R74, R74, -INF , !P3 ;  /* 0xff8000004a4a7808 */ /* 0x000fe40005800000 */
[----:B------:R-:W-:-:S02]  /*bd10*/  ISETP.GT.AND P3, PT, R11, 0x61, P2 ;  /* 0x000000610b00780c */ /* 0x000fc40001764270 */
[----:B------:R-:W-:Y:S01]  /*bd20*/  FMNMX.FTZ R33, R58, R33, !PT ;  /* 0x000000213a217209 */ /* 0x000fe20007810000 */
[----:B------:R-:W-:Y:S01]  /*bd30*/  MUFU.EX2 R13, R13 ;  /* 0x0000000d000d7308 */ /* 0x000fe20000000800 */
[----:B------:R-:W-:Y:S02]  /*bd40*/  ISETP.LT.OR P3, PT, R9, 0x62, P3 ;  /* 0x000000620900780c */ /* 0x000fe40001f61670 */
[----:B0-----:R-:W-:Y:S02]  /*bd50*/  FMNMX.FTZ R35, R178, R33, !PT ;  /* 0x00000021b2237209 */ /* 0x001fe40007810000 */
[----:B------:R-:W-:Y:S02]  /*bd60*/  FSEL R152, R75, -INF , !P3 ;  /* 0xff8000004b987808 */ /* 0x000fe40005800000 */
[----:B------:R-:W-:Y:S01]  /*bd70*/  ISETP.GT.AND P3, PT, R11, 0x68, P2 ;  /* 0x000000680b00780c */ /* 0x000fe20001764270 */
[----:B------:R0:W-:Y:S01]  /*bd80*/  MUFU.EX2 R33, R48 ;  /* 0x0000003000217308 */ /* 0x0001e20000000800 */
[----:B------:R-:W-:-:S02]  /*bd90*/  FMNMX.FTZ R35, R62, R35, !PT ;  /* 0x000000233e237209 */ /* 0x000fc40007810000 */
[----:B------:R-:W-:Y:S02]  /*bda0*/  ISETP.LT.OR P3, PT, R9, 0x69, P3 ;  /* 0x000000690900780c */ /* 0x000fe40001f61670 */
[----:B------:R-:W-:Y:S02]  /*bdb0*/  FMNMX.FTZ R35, R194, R35, !PT ;  /* 0x00000023c2237209 */ /* 0x000fe40007810000 */
[----:B------:R-:W-:Y:S01]  /*bdc0*/  FSEL R78, R78, -INF , !P3 ;  /* 0xff8000004e4e7808 */ /* 0x000fe20005800000 */
[----:B------:R-:W-:Y:S01]  /*bdd0*/  MUFU.EX2 R182, R182 ;  /* 0x000000b600b67308 */ /* 0x000fe20000000800 */
[----:B------:R-:W-:Y:S02]  /*bde0*/  FMNMX.FTZ R35, R66, R35, !PT ;  /* 0x0000002342237209 */ /* 0x000fe40007810000 */
[----:B------:R-:W-:Y:S02]  /*bdf0*/  ISETP.GT.AND P3, PT, R11, 0x69, P2 ;  /* 0x000000690b00780c */ /* 0x000fe40001764270 */
[----:B-1----:R-:W-:-:S02]  /*be00*/  FMNMX.FTZ R37, R160, R35, !PT ;  /* 0x00000023a0257209 */ /* 0x002fc40007810000 */
[----:B------:R-:W-:Y:S01]  /*be10*/  ISETP.LT.OR P3, PT, R9, 0x6a, P3 ;  /* 0x0000006a0900780c */ /* 0x000fe20001f61670 */
[----:B------:R1:W-:Y:S01]  /*be20*/  MUFU.EX2 R35, R52 ;  /* 0x0000003400237308 */ /* 0x0003e20000000800 */
[----:B------:R-:W-:Y:S02]  /*be30*/  FMNMX.FTZ R37, R70, R37, !PT ;  /* 0x0000002546257209 */ /* 0x000fe40007810000 */
[----:B0-----:R-:W-:Y:S02]  /*be40*/  FSEL R48, R79, -INF , !P3 ;  /* 0xff8000004f307808 */ /* 0x001fe40005800000 */
[----:B------:R-:W-:Y:S02]  /*be50*/  ISETP.GT.AND P3, PT, R11, 0x70, P2 ;  /* 0x000000700b00780c */ /* 0x000fe40001764270 */
[----:B------:R-:W-:Y:S01]  /*be60*/  FMNMX.FTZ R37, R156, R37, !PT ;  /* 0x000000259c257209 */ /* 0x000fe20007810000 */
[----:B------:R-:W-:Y:S01]  /*be70*/  MUFU.EX2 R15, R15 ;  /* 0x0000000f000f7308 */ /* 0x000fe20000000800 */
[----:B------:R-:W-:-:S02]  /*be80*/  ISETP.LT.OR P3, PT, R9, 0x71, P3 ;  /* 0x000000710900780c */ /* 0x000fc40001f61670 */
[----:B------:R-:W-:Y:S02]  /*be90*/  FMNMX.FTZ R37, R74, R37, !PT ;  /* 0x000000254a257209 */ /* 0x000fe40007810000 */
[----:B------:R-:W-:Y:S02]  /*bea0*/  FSEL R82, R82, -INF , !P3 ;  /* 0xff80000052527808 */ /* 0x000fe40005800000 */
[----:B------:R-:W-:Y:S01]  /*beb0*/  ISETP.GT.AND P3, PT, R11, 0x71, P2 ;  /* 0x000000710b00780c */ /* 0x000fe20001764270 */
[----:B------:R-:W-:Y:S01]  /*bec0*/  MUFU.EX2 R26, R26 ;  /* 0x0000001a001a7308 */ /* 0x000fe20000000800 */
[----:B------:R-:W-:Y:S02]  /*bed0*/  FMNMX.FTZ R39, R152, R37, !PT ;  /* 0x0000002598277209 */ /* 0x000fe40007810000 */
[----:B------:R-:W-:Y:S02]  /*bee0*/  ISETP.LT.OR P3, PT, R9, 0x72, P3 ;  /* 0x000000720900780c */ /* 0x000fe40001f61670 */
[----:B------:R-:W-:-:S02]  /*bef0*/  FMNMX.FTZ R39, R78, R39, !PT ;  /* 0x000000274e277209 */ /* 0x000fc40007810000 */
[----:B-1----:R-:W-:Y:S01]  /*bf00*/  FSEL R52, R83, -INF , !P3 ;  /* 0xff80000053347808 */ /* 0x002fe20005800000 */
[----:B------:R0:W-:Y:S01]  /*bf10*/  MUFU.EX2 R37, R56 ;  /* 0x0000003800257308 */ /* 0x0001e20000000800 */
[C---:B------:R-:W-:Y:S02]  /*bf20*/  ISETP.GT.AND P3, PT, R11.reuse, 0x78, P2 ;  /* 0x000000780b00780c */ /* 0x040fe40001764270 */
[----:B------:R-:W-:Y:S02]  /*bf30*/  FMNMX.FTZ R39, R48, R39, !PT ;  /* 0x0000002730277209 */ /* 0x000fe40007810000 */
[----:B------:R-:W-:Y:S01]  /*bf40*/  ISETP.GT.AND P2, PT, R11, 0x79, P2 ;  /* 0x000000790b00780c */ /* 0x000fe20001744270 */
[--C-:B------:R-:W-:Y:S01]  /*bf50*/  FFMA.FTZ R11, R64, R7, -R29.reuse ;  /* 0x00000007400b7223 */ /* 0x100fe2000001081d */
[----:B------:R-:W-:Y:S01]  /*bf60*/  ISETP.LT.OR P3, PT, R9, 0x79, P3 ;  /* 0x000000790900780c */ /* 0x000fe20001f61670 */
[----:B------:R-:W-:Y:S01]  /*bf70*/  FADD.FTZ R64, -R49, R4 ;  /* 0x0000000431407221 */ /* 0x000fe20000010100 */
[----:B------:R-:W-:Y:S01]  /*bf80*/  FMNMX.FTZ R39, R82, R39, !PT ;  /* 0x0000002752277209 */ /* 0x000fe20007810000 */
[-CC-:B------:R-:W-:Y:S01]  /*bf90*/  FFMA.FTZ R4, R32, R7.reuse, -R29.reuse ;  /* 0x0000000720047223 */ /* 0x180fe2000001081d */
[----:B------:R-:W-:Y:S01]  /*bfa0*/  ISETP.LT.OR P2, PT, R9, 0x7a, P2 ;  /* 0x0000007a0900780c */ /* 0x000fe20001741670 */
[----:B------:R-:W-:Y:S01]  /*bfb0*/  FFMA.FTZ R9, R60, R7, -R29 ;  /* 0x000000073c097223 */ /* 0x000fe2000001081d */
[----:B------:R-:W-:Y:S01]  /*bfc0*/  FSEL R86, R86, -INF , !P3 ;  /* 0xff80000056567808 */ /* 0x000fe20005800000 */
[----:B------:R-:W-:Y:S01]  /*bfd0*/  MUFU.EX2 R158, R158 ;  /* 0x0000009e009e7308 */ /* 0x000fe20000000800 */
[----:B------:R-:W-:-:S02]  /*bfe0*/  FMNMX.FTZ R39, R52, R39, !PT ;  /* 0x0000002734277209 */ /* 0x000fc40007810000 */
[----:B0-----:R-:W-:Y:S02]  /*bff0*/  FSEL R56, R87, -INF , !P2 ;  /* 0xff80000057387808 */ /* 0x001fe40005000000 */
[----:B------:R-:W-:-:S03]  /*c000*/  FMNMX.FTZ R39, R86, R39, !PT ;  /* 0x0000002756277209 */ /* 0x000fc60007810000 */
[----:B------:R-:W-:Y:S01]  /*c010*/  MUFU.EX2 R154, R154 ;  /* 0x0000009a009a7308 */ /* 0x000fe20000000800 */
[----:B------:R-:W-:Y:S01]  /*c020*/  FMNMX.FTZ R43, R56, R39, !PT ;  /* 0x00000027382b7209 */ /* 0x000fe20007810000 */
[----:B------:R-:W-:-:S04]  /*c030*/  FFMA.FTZ R39, R68, R7, -R29 ;  /* 0x0000000744277223 */ /* 0x000fc8000001081d */
        /* <DEDUP_REMOVED lines=11> */
[----:B------:R-:W2:Y:S08]  /*c0f0*/  MUFU.EX2 R9, R9 ;  /* 0x0000000900097308 */ /* 0x000eb00000000800 */
[----:B------:R-:W-:Y:S01]  /*c100*/  MUFU.EX2 R10, R10 ;  /* 0x0000000a000a7308 */ /* 0x000fe20000000800 */
[----:B-1----:R-:W-:Y:S01]  /*c110*/  FFMA.FTZ R72, R29, R3, R180 ;  /* 0x000000031d487223 */ /* 0x002fe200000100b4 */
[----:B0-----:R-:W-:Y:S01]  /*c120*/  FMNMX.FTZ R8, R47, R8, !PT ;  /* 0x000000082f087209 */ /* 0x001fe20007810000 */
[----:B------:R-:W-:Y:S01]  /*c130*/  FMUL.FTZ R88, R88, R29 ;  /* 0x0000001d58587220 */ /* 0x000fe20000410000 */
[C---:B------:R-:W-:Y:S01]  /*c140*/  F2FP.F16.F32.PACK_AB R180, R13.reuse, R180 ;  /* 0x000000b40db4723e */ /* 0x040fe200000000ff */
[----:B------:R-:W-:Y:S01]  /*c150*/  FADD.FTZ R3, R13, R72 ;  /* 0x000000480d037221 */ /* 0x000fe20000010000 */
[C---:B------:R-:W-:Y:S01]  /*c160*/  FSETP.NEU.FTZ.AND P2, PT, R8.reuse, -INF , PT ;  /* 0xff8000000800780b */ /* 0x040fe20003f5d000 */
[----:B------:R-:W-:Y:S01]  /*c170*/  FMUL.FTZ R32, R8, R7 ;  /* 0x0000000708207220 */ /* 0x000fe20000410000 */
[----:B------:R-:W-:Y:S01]  /*c180*/  MUFU.EX2 R11, R11 ;  /* 0x0000000b000b7308 */ /* 0x000fe20000000800 */
[----:B------:R-:W-:Y:S01]  /*c190*/  FADD.FTZ R72, R182, R3 ;  /* 0x00000003b6487221 */ /* 0x000fe20000010000 */
[----:B------:R-:W-:Y:S01]  /*c1a0*/  F2FP.F16.F32.PACK_AB R182, R15, R182 ;  /* 0x000000b60fb6723e */ /* 0x000fe200000000ff */
[-C--:B------:R-:W-:Y:S01]  /*c1b0*/  FMUL.FTZ R89, R89, R29.reuse ;  /* 0x0000001d59597220 */ /* 0x080fe20000410000 */
[----:B------:R-:W-:Y:S01]  /*c1c0*/  FSEL R49, R32, RZ, P2 ;  /* 0x000000ff20317208 */ /* 0x000fe20001000000 */
[----:B------:R-:W-:Y:S01]  /*c1d0*/  FADD.FTZ R72, R15, R72 ;  /* 0x000000480f487221 */ /* 0x000fe20000010000 */
[-C--:B------:R-:W-:Y:S01]  /*c1e0*/  FMUL.FTZ R92, R92, R29.reuse ;  /* 0x0000001d5c5c7220 */ /* 0x080fe20000410000 */
[----:B------:R-:W-:Y:S01]  /*c1f0*/  FMUL.FTZ R93, R93, R29 ;  /* 0x0000001d5d5d7220 */ /* 0x000fe20000410000 */
[----:B------:R-:W-:Y:S01]  /*c200*/  MUFU.EX2 R14, R14 ;  /* 0x0000000e000e7308 */ /* 0x000fe20000000800 */
[----:B------:R-:W-:Y:S01]  /*c210*/  FADD.FTZ R3, R21, R72 ;  /* 0x0000004815037221 */ /* 0x000fe20000010000 */
[-CC-:B------:R-:W-:Y:S01]  /*c220*/  FFMA.FTZ R169, R50, R7.reuse, -R49.reuse ;  /* 0x0000000732a97223 */ /* 0x180fe20000010831 */
[-CC-:B------:R-:W-:Y:S01]  /*c230*/  FFMA.FTZ R171, R54, R7.reuse, -R49.reuse ;  /* 0x0000000736ab7223 */ /* 0x180fe20000010831 */
[-C--:B------:R-:W-:Y:S01]  /*c240*/  FFMA.FTZ R181, R196, R7.reuse, -R49 ;  /* 0x00000007c4b57223 */ /* 0x080fe20000010831 */
[----:B------:R-:W-:Y:S01]  /*c250*/  FADD.FTZ R50, R26, R3 ;  /* 0x000000031a327221 */ /* 0x000fe20000010000 */
[-CC-:B------:R-:W-:Y:S01]  /*c260*/  FFMA.FTZ R32, R176, R7.reuse, -R49.reuse ;  /* 0x00000007b0207223 */ /* 0x180fe20000010831 */
[-CC-:B------:R-:W-:Y:S01]  /*c270*/  FFMA.FTZ R183, R164, R7.reuse, -R49.reuse ;  /* 0x00000007a4b77223 */ /* 0x180fe20000010831 */
[-CC-:B------:R-:W-:Y:S01]  /*c280*/  FFMA.FTZ R64, R174, R7.reuse, -R49.reuse ;  /* 0x00000007ae407223 */ /* 0x180fe20000010831 */
[----:B------:R-:W-:Y:S01]  /*c290*/  FADD.FTZ R3, R25, R50 ;  /* 0x0000003219037221 */ /* 0x000fe20000010000 */
[----:B------:R-:W-:Y:S01]  /*c2a0*/  MUFU.EX2 R181, R181 ;  /* 0x000000b500b57308 */ /* 0x000fe20000000800 */
        /* <DEDUP_REMOVED lines=15> */
[----:B------:R-:W-:Y:S01]  /*c3a0*/  FSEL R50, R8, RZ, P2 ;  /* 0x000000ff08327208 */ /* 0x000fe20001000000 */
[----:B------:R-:W-:Y:S01]  /*c3b0*/  MUFU.EX2 R183, R183 ;  /* 0x000000b700b77308 */ /* 0x000fe20000000800 */
[----:B------:R-:W-:Y:S01]  /*c3c0*/  FFMA.FTZ R46, R46, R7, -R49 ;  /* 0x000000072e2e7223 */ /* 0x000fe20000010831 */
[----:B------:R-:W-:Y:S01]  /*c3d0*/  FADD.FTZ R54, R44, R51 ;  /* 0x000000332c367221 */ /* 0x000fe20000010000 */
[----:B------:R-:W-:-:S02]  /*c3e0*/  @!P1 VIADD R51, R53, 0x28860 ;  /* 0x0002886035339836 */ /* 0x000fc40000000000 */
[----:B------:R-:W-:Y:S01]  /*c3f0*/  FADD.FTZ R30, -R50, R5 ;  /* 0x00000005321e7221 */ /* 0x000fe20000010100 */
[-CC-:B------:R-:W-:Y:S01]  /*c400*/  FFMA.FTZ R62, R62, R7.reuse, -R49.reuse ;  /* 0x000000073e3e7223 */ /* 0x180fe20000010831 */
[----:B------:R-:W-:Y:S01]  /*c410*/  FADD.FTZ R5, R33, R54 ;  /* 0x0000003621057221 */ /* 0x000fe20000010000 */
[-C--:B------:R-:W-:Y:S01]  /*c420*/  FFMA.FTZ R194, R194, R7.reuse, -R49 ;  /* 0x00000007c2c27223 */ /* 0x080fe20000010831 */
[-C--:B------:R-:W-:Y:S01]  /*c430*/  FMUL.FTZ R30, R30, R7.reuse ;  /* 0x000000071e1e7220 */ /* 0x080fe20000410000 */
[----:B------:R0:W-:Y:S01]  /*c440*/  MUFU.EX2 R50, R3 ;  /* 0x0000000300327308 */ /* 0x0001e20000000800 */
[----:B------:R-:W-:Y:S01]  /*c450*/  FADD.FTZ R54, R40, R5 ;  /* 0x0000000528367221 */ /* 0x000fe20000010000 */
[----:B------:R-:W-:Y:S01]  /*c460*/  @!P1 PRMT R51, RZ, 0x654, R51 ;  /* 0x00000654ff339816 */ /* 0x000fe20000000033 */
[-CC-:B------:R-:W-:Y:S01]  /*c470*/  FFMA.FTZ R66, R66, R7.reuse, -R49.reuse ;  /* 0x0000000742427223 */ /* 0x180fe20000010831 */
[-CC-:B------:R-:W-:Y:S01]  /*c480*/  FFMA.FTZ R160, R160, R7.reuse, -R49.reuse ;  /* 0x00000007a0a07223 */ /* 0x180fe20000010831 */
[----:B------:R-:W-:Y:S01]  /*c490*/  FADD.FTZ R5, R35, R54 ;  /* 0x0000003623057221 */ /* 0x000fe20000010000 */
[----:B------:R1:W-:Y:S01]  /*c4a0*/  @!P1 SYNCS.ARRIVE.TRANS64.RED.A1T0 RZ, [R51+URZ], RZ ;  /* 0x000000ff33ff99a7 */ /* 0x0003e2000810043f */
[-C--:B------:R-:W-:Y:S01]  /*c4b0*/  FFMA.FTZ R54, R178, R7.reuse, -R49 ;  /* 0x00000007b2367223 */ /* 0x080fe20000010831 */
[----:B------:R-:W3:Y:S01]  /*c4c0*/  MUFU.EX2 R30, R30 ;  /* 0x0000001e001e7308 */ /* 0x000ee20000000800 */
[----:B------:R-:W-:Y:S01]  /*c4d0*/  FADD.FTZ R58, R36, R5 ;  /* 0x00000005243a7221 */ /* 0x000fe20000010000 */
[-CC-:B------:R-:W-:Y:S01]  /*c4e0*/  FFMA.FTZ R70, R70, R7.reuse, -R49.reuse ;  /* 0x0000000746467223 */ /* 0x180fe20000010831 */
[-CC-:B------:R-:W-:Y:S01]  /*c4f0*/  FFMA.FTZ R5, R156, R7.reuse, -R49.reuse ;  /* 0x000000079c057223 */ /* 0x180fe20000010831 */
[-CC-:B------:R-:W-:Y:S01]  /*c500*/  FFMA.FTZ R74, R74, R7.reuse, -R49.reuse ;  /* 0x000000074a4a7223 */ /* 0x180fe20000010831 */
[----:B0-----:R-:W-:Y:S01]  /*c510*/  FADD.FTZ R3, R37, R58 ;  /* 0x0000003a25037221 */ /* 0x001fe20000010000 */
[-CC-:B-1----:R-:W-:Y:S01]  /*c520*/  FFMA.FTZ R51, R152, R7.reuse, -R49.reuse ;  /* 0x0000000798337223 */ /* 0x182fe20000010831 */
[-C--:B------:R-:W-:Y:S01]  /*c530*/  FFMA.FTZ R78, R78, R7.reuse, -R49 ;  /* 0x000000074e4e7223 */ /* 0x080fe20000010831 */
[----:B------:R-:W0:Y:S01]  /*c540*/  MUFU.EX2 R64, R64 ;  /* 0x0000004000407308 */ /* 0x000e220000000800 */
[----:B------:R-:W-:Y:S01]  /*c550*/  FADD.FTZ R58, R28, R3 ;  /* 0x000000031c3a7221 */ /* 0x000fe20000010000 */
[-CC-:B------:R-:W-:Y:S01]  /*c560*/  FFMA.FTZ R48, R48, R7.reuse, -R49.reuse ;  /* 0x0000000730307223 */ /* 0x180fe20000010831 */
[-CC-:B------:R-:W-:Y:S01]  /*c570*/  FFMA.FTZ R82, R82, R7.reuse, -R49.reuse ;  /* 0x0000000752527223 */ /* 0x180fe20000010831 */
[-CC-:B------:R-:W-:Y:S01]  /*c580*/  FFMA.FTZ R52, R52, R7.reuse, -R49.reuse ;  /* 0x0000000734347223 */ /* 0x180fe20000010831 */
[----:B--2---:R-:W-:Y:S01]  /*c590*/  FADD.FTZ R53, R9, R58 ;  /* 0x0000003a09357221 */ /* 0x004fe20000010000 */
[-CC-:B------:R-:W-:Y:S01]  /*c5a0*/  FFMA.FTZ R86, R86, R7.reuse, -R49.reuse ;  /* 0x0000000756567223 */ /* 0x180fe20000010831 */
[----:B------:R-:W-:Y:S01]  /*c5b0*/  FFMA.FTZ R49, R56, R7, -R49 ;  /* 0x0000000738317223 */ /* 0x000fe20000010831 */
[----:B------:R-:W1:Y:S01]  /*c5c0*/  MUFU.EX2 R177, R177 ;  /* 0x000000b100b17308 */ /* 0x000e620000000800 */
[----:B---3--:R-:W-:Y:S01]  /*c5d0*/  FFMA.FTZ R3, R30, R2, R181 ;  /* 0x000000021e037223 */ /* 0x008fe200000100b5 */
[----:B------:R-:W-:Y:S01]  /*c5e0*/  FADD.FTZ R58, R10, R53 ;  /* 0x000000350a3a7221 */ /* 0x000fe20000010000 */
[----:B------:R-:W-:Y:S01]  /*c5f0*/  F2FP.F16.F32.PACK_AB R176, R26, R21 ;  /* 0x000000151ab0723e */ /* 0x000fe200000000ff */
[----:B------:R-:W-:Y:S01]  /*c600*/  FMUL.FTZ R96, R96, R29 ;  /* 0x0000001d60607220 */ /* 0x000fe20000410000 */
[----:B------:R-:W-:Y:S01]  /*c610*/  FADD.FTZ R2, R32, R3 ;  /* 0x0000000320027221 */ /* 0x000fe20000010000 */
[----:B------:R-:W-:Y:S01]  /*c620*/  FADD.FTZ R53, R11, R58 ;  /* 0x0000003a0b357221 */ /* 0x000fe20000010000 */
[----:B------:R-:W-:Y:S01]  /*c630*/  F2FP.F16.F32.PACK_AB R166, R10, R9 ;  /* 0x000000090aa6723e */ /* 0x000fe200000000ff */
[----:B------:R-:W2:Y:S01]  /*c640*/  MUFU.EX2 R39, R39 ;  /* 0x0000002700277308 */ /* 0x000ea20000000800 */
[----:B------:R-:W-:Y:S01]  /*c650*/  FADD.FTZ R3, R183, R2 ;  /* 0x00000002b7037221 */ /* 0x000fe20000010000 */
[----:B------:R-:W-:Y:S01]  /*c660*/  FADD.FTZ R56, R14, R53 ;  /* 0x000000350e387221 */ /* 0x000fe20000010000 */
[----:B------:R-:W-:Y:S01]  /*c670*/  ISETP.GT.AND P2, PT, R6, UR39, PT ;  /* 0x0000002706007c0c */ /* 0x000fe2000bf44270 */
[----:B------:R-:W-:Y:S01]  /*c680*/  FMUL.FTZ R97, R97, R29 ;  /* 0x0000001d61617220 */ /* 0x000fe20000410000 */
[----:B0-----:R-:W-:Y:S01]  /*c690*/  FADD.FTZ R2, R64, R3 ;  /* 0x0000000340027221 */ /* 0x001fe20000010000 */
        /* <DEDUP_REMOVED lines=13> */
[----:B------:R-:W-:Y:S01]  /*c770*/  FMUL.FTZ R108, R108, R29 ;  /* 0x0000001d6c6c7220 */ /* 0x000fe20000410000 */
[----:B------:R-:W-:Y:S01]  /*c780*/  F2FP.F16.F32.PACK_AB R164, R28, R37 ;  /* 0x000000251ca4723e */ /* 0x000fe200000000ff */
[-C--:B------:R-:W-:Y:S01]  /*c790*/  FMUL.FTZ R109, R109, R29.reuse ;  /* 0x0000001d6d6d7220 */ /* 0x080fe20000410000 */
[-C--:B------:R-:W-:Y:S01]  /*c7a0*/  FMUL.FTZ R112, R112, R29.reuse ;  /* 0x0000001d70707220 */ /* 0x080fe20000410000 */
[-C--:B------:R-:W-:Y:S01]  /*c7b0*/  FMUL.FTZ R113, R113, R29.reuse ;  /* 0x0000001d71717220 */ /* 0x080fe20000410000 */
[----:B------:R-:W2:Y:S01]  /*c7c0*/  MUFU.EX2 R179, R179 ;  /* 0x000000b300b37308 */ /* 0x000ea20000000800 */
[----:B0-----:R-:W-:Y:S01]  /*c7d0*/  FADD.FTZ R2, R68, R3 ;  /* 0x0000000344027221 */ /* 0x001fe20000010000 */
[-C--:B------:R-:W-:Y:S01]  /*c7e0*/  FMUL.FTZ R116, R116, R29.reuse ;  /* 0x0000001d74747220 */ /* 0x080fe20000410000 */
[-C--:B------:R-:W-:Y:S01]  /*c7f0*/  FMUL.FTZ R117, R117, R29.reuse ;  /* 0x0000001d75757220 */ /* 0x080fe20000410000 */
[-C--:B------:R-:W-:Y:S01]  /*c800*/  FMUL.FTZ R120, R120, R29.reuse ;  /* 0x0000001d78787220 */ /* 0x080fe20000410000 */
[-C--:B------:R-:W-:Y:S01]  /*c810*/  FMUL.FTZ R121, R121, R29.reuse ;  /* 0x0000001d79797220 */ /* 0x080fe20000410000 */
[-C--:B------:R-:W-:Y:S01]  /*c820*/  FMUL.FTZ R124, R124, R29.reuse ;  /* 0x0000001d7c7c7220 */ /* 0x080fe20000410000 */
[----:B------:R-:W-:Y:S01]  /*c830*/  FMUL.FTZ R125, R125, R29 ;  /* 0x0000001d7d7d7220 */ /* 0x000fe20000410000 */
[----:B------:R-:W0:Y:S01]  /*c840*/  MUFU.EX2 R41, R41 ;  /* 0x0000002900297308 */ /* 0x000e220000000800 */
[C---:B-1----:R-:W-:Y:S01]  /*c850*/  FADD.FTZ R26, R12.reuse, R13 ;  /* 0x0000000d0c1a7221 */ /* 0x042fe20000010000 */
[----:B------:R-:W-:Y:S01]  /*c860*/  F2FP.F16.F32.PACK_AB R162, R12, R39 ;  /* 0x000000270ca2723e */ /* 0x000fe200000000ff */
        /* <DEDUP_REMOVED lines=11> */
[-C--:B------:R-:W-:Y:S01]  /*c920*/  FMUL.FTZ R145, R145, R29.reuse ;  /* 0x0000001d91917220 */ /* 0x080fe20000410000 */
[-C--:B------:R-:W-:Y:S01]  /*c930*/  FMUL.FTZ R148, R148, R29.reuse ;  /* 0x0000001d94947220 */ /* 0x080fe20000410000 */
[----:B------:R-:W2:Y:S01]  /*c940*/  MUFU.EX2 R60, R60 ;  /* 0x0000003c003c7308 */ /* 0x000ea20000000800 */
[----:B0-----:R-:W-:Y:S01]  /*c950*/  FADD.FTZ R13, R41, R26 ;  /* 0x0000001a290d7221 */ /* 0x001fe20000010000 */
[----:B------:R-:W-:Y:S01]  /*c960*/  FMUL.FTZ R149, R149, R29 ;  /* 0x0000001d95957220 */ /* 0x000fe20000410000 */
[----:B------:R-:W-:Y:S01]  /*c970*/  F2FP.F16.F32.PACK_AB R181, R32, R181 ;  /* 0x000000b520b5723e */ /* 0x000fe200000000ff */
[----:B------:R-:W-:Y:S01]  /*c980*/  VIADD R6, R6, 0xffffffff ;  /* 0xffffffff06067836 */ /* 0x000fe20000000000 */
[----:B------:R-:W-:Y:S01]  /*c990*/  F2FP.F16.F32.PACK_AB R183, R64, R183 ;  /* 0x000000b740b7723e */ /* 0x000fe200000000ff */
[-C--:B------:R-:W-:Y:S01]  /*c9a0*/  FMUL.FTZ R90, R90, R30.reuse ;  /* 0x0000001e5a5a7220 */ /* 0x080fe20000410000 */
[----:B------:R-:W-:Y:S01]  /*c9b0*/  F2FP.F16.F32.PACK_AB R177, R68, R177 ;  /* 0x000000b144b1723e */ /* 0x000fe200000000ff */
        /* <DEDUP_REMOVED lines=9> */
[C---:B--2---:R-:W-:Y:S01]  /*ca50*/  FADD.FTZ R26, R60.reuse, R13 ;  /* 0x0000000d3c1a7221 */ /* 0x044fe20000010000 */
[----:B------:R-:W-:Y:S01]  /*ca60*/  F2FP.F16.F32.PACK_AB R156, R60, R41 ;  /* 0x000000293c9c723e */ /* 0x000fe200000000ff */
[-C--:B------:R-:W-:Y:S01]  /*ca70*/  FMUL.FTZ R102, R102, R30.reuse ;  /* 0x0000001e66667220 */ /* 0x080fe20000410000 */
[-C--:B------:R-:W-:Y:S01]  /*ca80*/  FMUL.FTZ R103, R103, R30.reuse ;  /* 0x0000001e67677220 */ /* 0x080fe20000410000 */
        /* <DEDUP_REMOVED lines=28> */
[C---:B0-----:R-:W-:Y:S01]  /*cc50*/  FADD.FTZ R26, R24.reuse, R13 ;  /* 0x0000000d181a7221 */ /* 0x041fe20000010000 */
[----:B------:R-:W-:Y:S01]  /*cc60*/  F2FP.F16.F32.PACK_AB R158, R24, R43 ;  /* 0x0000002b189e723e */ /* 0x000fe200000000ff */
[-C--:B------:R-:W-:Y:S01]  /*cc70*/  FMUL.FTZ R146, R146, R30.reuse ;  /* 0x0000001e92927220 */ /* 0x080fe20000410000 */
[-C--:B------:R-:W-:Y:S01]  /*cc80*/  FMUL.FTZ R147, R147, R30.reuse ;  /* 0x0000001e93937220 */ /* 0x080fe20000410000 */
[-C--:B------:R-:W-:Y:S01]  /*cc90*/  FMUL.FTZ R150, R150, R30.reuse ;  /* 0x0000001e96967220 */ /* 0x080fe20000410000 */
[----:B------:R-:W-:-:S02]  /*cca0*/  FMUL.FTZ R151, R151, R30 ;  /* 0x0000001e97977220 */ /* 0x000fc40000410000 */
        /* <DEDUP_REMOVED lines=15> */
[----:B------:R-:W0:Y:S08]  /*cda0*/  MUFU.EX2 R54, R54 ;  /* 0x0000003600367308 */ /* 0x000e300000000800 */
[----:B------:R-:W3:Y:S08]  /*cdb0*/  MUFU.EX2 R62, R62 ;  /* 0x0000003e003e7308 */ /* 0x000ef00000000800 */
[----:B------:R1:W-:Y:S08]  /*cdc0*/  MUFU.EX2 R163, R5 ;  /* 0x0000000500a37308 */ /* 0x0003f00000000800 */
[----:B------:R-:W4:Y:S01]  /*cdd0*/  MUFU.EX2 R167, R194 ;  /* 0x000000c200a77308 */ /* 0x000f220000000800 */
[----:B-1----:R-:W-:Y:S01]  /*cde0*/  FADD.FTZ R5, R171, R2 ;  /* 0x00000002ab057221 */ /* 0x002fe20000010000 */
[----:B------:R-:W-:-:S03]  /*cdf0*/  F2FP.F16.F32.PACK_AB R171, R50, R171 ;  /* 0x000000ab32ab723e */ /* 0x000fc600000000ff */
[----:B------:R-:W-:-:S03]  /*ce00*/  FADD.FTZ R2, R50, R5 ;  /* 0x0000000532027221 */ /* 0x000fc60000010000 */
[----:B------:R-:W1:Y:S01]  /*ce10*/  MUFU.EX2 R66, R66 ;  /* 0x0000004200427308 */ /* 0x000e620000000800 */
[----:B--2---:R-:W-:Y:S01]  /*ce20*/  FADD.FTZ R5, R165, R2 ;  /* 0x00000002a5057221 */ /* 0x004fe20000010000 */
[----:B0-----:R-:W-:-:S03]  /*ce30*/  F2FP.F16.F32.PACK_AB R165, R54, R165 ;  /* 0x000000a536a5723e */ /* 0x001fc600000000ff */
[----:B------:R-:W-:-:S03]  /*ce40*/  FADD.FTZ R5, R54, R5 ;  /* 0x0000000536057221 */ /* 0x000fc60000010000 */
[----:B------:R0:W2:Y:S01]  /*ce50*/  MUFU.EX2 R161, R160 ;  /* 0x000000a000a17308 */ /* 0x0000a20000000800 */
[----:B---3--:R-:W-:-:S04]  /*ce60*/  FADD.FTZ R5, R62, R5 ;  /* 0x000000053e057221 */ /* 0x008fc80000010000 */
[C---:B----4-:R-:W-:Y:S01]  /*ce70*/  FADD.FTZ R5, R167.reuse, R5 ;  /* 0x00000005a7057221 */ /* 0x050fe20000010000 */
[----:B------:R-:W-:Y:S02]  /*ce80*/  F2FP.F16.F32.PACK_AB R167, R167, R62 ;  /* 0x0000003ea7a7723e */ /* 0x000fe400000000ff */
[----:B------:R-:W3:Y:S01]  /*ce90*/  MUFU.EX2 R70, R70 ;  /* 0x0000004600467308 */ /* 0x000ee20000000800 */
[----:B-1----:R-:W-:Y:S01]  /*cea0*/  FADD.FTZ R5, R66, R5 ;  /* 0x0000000542057221 */ /* 0x002fe20000010000 */
[----:B0-----:R-:W-:-:S06]  /*ceb0*/  F2FP.F16.F32.PACK_AB R160, R14, R11 ;  /* 0x0000000b0ea0723e */ /* 0x001fcc00000000ff */
[----:B------:R-:W0:Y:S01]  /*cec0*/  MUFU.EX2 R74, R74 ;  /* 0x0000004a004a7308 */ /* 0x000e220000000800 */
[C---:B--2---:R-:W-:Y:S01]  /*ced0*/  FADD.FTZ R5, R161.reuse, R5 ;  /* 0x00000005a1057221 */ /* 0x044fe20000010000 */
[----:B------:R-:W-:-:S06]  /*cee0*/  F2FP.F16.F32.PACK_AB R161, R161, R66 ;  /* 0x00000042a1a1723e */ /* 0x000fcc00000000ff */
[----:B------:R-:W1:Y:S01]  /*cef0*/  MUFU.EX2 R51, R51 ;  /* 0x0000003300337308 */ /* 0x000e620000000800 */
[----:B---3--:R-:W-:-:S04]  /*cf00*/  FADD.FTZ R5, R70, R5 ;  /* 0x0000000546057221 */ /* 0x008fc80000010000 */
[C---:B------:R-:W-:Y:S01]  /*cf10*/  FADD.FTZ R5, R163.reuse, R5 ;  /* 0x00000005a3057221 */ /* 0x040fe20000010000 */
[----:B------:R-:W-:Y:S02]  /*cf20*/  F2FP.F16.F32.PACK_AB R163, R163, R70 ;  /* 0x00000046a3a3723e */ /* 0x000fe400000000ff */
        /* <DEDUP_REMOVED lines=20> */
[----:B------:R-:W-:Y:S01]  /*d070*/  F2FP.F16.F32.PACK_AB R154, R4, R47 ;  /* 0x0000002f049a723e */ /* 0x000fe200000000ff */
[----:B------:R-:W-:Y:S02]  /*d080*/  IMAD.MOV.U32 R4, RZ, RZ, R0 ;  /* 0x000000ffff047224 */ /* 0x000fe400078e0000 */
[C---:B0-----:R-:W-:Y:S01]  /*d090*/  FADD.FTZ R2, R49.reuse, R5 ;  /* 0x0000000531027221 */ /* 0x041fe20000010000 */
[----:B------:R-:W-:Y:S01]  /*d0a0*/  F2FP.F16.F32.PACK_AB R155, R49, R86 ;  /* 0x00000056319b723e */ /* 0x000fe200000000ff */
[----:B------:R-:W-:Y:S01]  /*d0b0*/  IMAD.MOV.U32 R5, RZ, RZ, R8 ;  /* 0x000000ffff057224 */ /* 0x000fe200078e0008 */
[----:B------:R-:W-:Y:S06]  /*d0c0*/  @P2 BRA `(.L_x_7864) ;  /* 0xffffffcc00f02947 */ /* 0x000fec000383ffff */
.L_x_7847:
[----:B------:R-:W-:Y:S06]  /*d0d0*/  BAR.ARV 0x8, 0x180 ;  /* 0x0206000000007b1d */ /* 0x000fec0000002000 */
[----:B------:R-:W-:Y:S05]  /*d0e0*/  @!P0 BRA `(.L_x_7865) ;  /* 0x0000000000048947 */ /* 0x000fea0003800000 */
[----:B------:R-:W-:Y:S01]  /*d0f0*/  BPT.TRAP 0x1 ;  /* 0x000000040000795c */ /* 0x000fe20000300000 */
.L_x_7865:
[----:B------:R-:W-:Y:S01]  /*d100*/  ULEA UR5, UR44, UR41, 0x3 ;  /* 0x000000292c057291 */ /* 0x000fe2000f8e183f */
[----:B------:R-:W-:-:S05]  /*d110*/  IMAD.U32 R4, RZ, RZ, UR45 ;  /* 0x0000002dff047e24 */ /* 0x000fca000f8e00ff */
[----:B------:R-:W-:-:S04]  /*d120*/  SHF.L.U32 R4, R4, 0x1f, RZ ;  /* 0x0000001f04047819 */ /* 0x000fc800000006ff */
[----:B------:R0:W1:Y:S01]  /*d130*/  SYNCS.PHASECHK.TRANS64.TRYWAIT P2, [UR5+0x28850], R4 ;  /* 0x02885004ff0075a7 */ /* 0x0000620008040145 */
[----:B------:R-:W-:Y:S05]  /*d140*/  @!P0 BRA `(.L_x_7866) ;  /* 0x0000000000048947 */ /* 0x000fea0003800000 */
[----:B------:R-:W-:Y:S01]  /*d150*/  BPT.TRAP 0x1 ;  /* 0x000000040000795c */ /* 0x000fe20000300000 */
.L_x_7866:
[----:B-1----:R-:W-:Y:S05]  /*d160*/  @P2 BRA `(.L_x_7867) ;  /* 0x0000000000082947 */ /* 0x002fea0003800000 */
[----:B------:R-:W1:Y:S02]  /*d170*/  SYNCS.PHASECHK.TRANS64.TRYWAIT P0, [UR5+0x28850], R4 ;  /* 0x02885004ff0075a7 */ /* 0x000e640008000145 */
[----:B-1----:R-:W-:Y:S05]  /*d180*/  @!P0 BRA `(.L_x_7868) ;  /* 0x0000007000908947 */ /* 0x002fea0003800000 */
.L_x_7867:
[----:B------:R-:W-:Y:S01]  /*d190*/  UIADD3 UR41, UR41, 0x400, URZ ;  /* 0x0000040029297890 */ /* 0x000fe2000fffe03f */
[----:B------:R-:W-:Y:S01]  /*d1a0*/  WARPGROUP.ARRIVE ;  /* 0x00000000000079c5 */ /* 0x000fe20000000000 */
[----:B------:R-:W-:Y:S01]  /*d1b0*/  UMOV UR7, 0x40000040 ;  /* 0x4000004000077882 */ /* 0x000fe20000000000 */
[----:B01----:R-:W0:Y:S01]  /*d1c0*/  SHFL.BFLY PT, R4, R3, 0x2, 0x1f ;  /* 0x0c401f0003047f89 */ /* 0x003e2200000e0000 */
[----:B------:R-:W-:Y:S01]  /*d1d0*/  USHF.R.U32.HI UR41, URZ, 0x4, UR41 ;  /* 0x000000043f297899 */ /* 0x000fe20008011629 */
[----:B------:R-:W-:Y:S01]  /*d1e0*/  IMAD.MOV.U32 R37, RZ, RZ, -0x800000 ;  /* 0xff800000ff257424 */ /* 0x000fe200078e00ff */
[----:B------:R-:W-:Y:S01]  /*d1f0*/  UIADD3 UR46, UR46, 0x1, URZ ;  /* 0x000000012e2e7890 */ /* 0x000fe2000fffe03f */
[----:B------:R-:W1:Y:S01]  /*d200*/  SHFL.BFLY PT, R5, R2, 0x2, 0x1f ;  /* 0x0c401f0002057f89 */ /* 0x000e6200000e0000 */
[----:B------:R-:W-:Y:S01]  /*d210*/  ULOP3.LUT UR41, UR41, 0x3fff, URZ, 0xc0, !UPT ;  /* 0x00003fff29297892 */ /* 0x000fe2000f8ec03f */
[----:B------:R-:W-:-:S03]  /*d220*/  IMAD.MOV.U32 R36, RZ, RZ, -0x800000 ;  /* 0xff800000ff247424 */ /* 0x000fc600078e00ff */
[----:B------:R-:W-:-:S04]  /*d230*/  ULOP3.LUT UR4, UR41, 0x4000000, URZ, 0xfc, !UPT ;  /* 0x0400000029047892 */ /* 0x000fc8000f8efc3f */
[----:B------:R-:W-:Y:S02]  /*d240*/  ULEA UR4, UR44, UR4, 0xb ;  /* 0x000000042c047291 */ /* 0x000fe4000f8e583f */
[----:B------:R-:W-:-:S04]  /*d250*/  UIADD3 UR44, UR44, 0x1, URZ ;  /* 0x000000012c2c7890 */ /* 0x000fc8000fffe03f */
[----:B------:R-:W-:Y:S01]  /*d260*/  UISETP.NE.AND UP0, UPT, UR44, 0x2, UPT ;  /* 0x000000022c00788c */ /* 0x000fe2000bf05270 */
[----:B------:R-:W-:Y:S02]  /*d270*/  UMOV UR6, UR4 ;  /* 0x0000000400067c82 */ /* 0x000fe40008000000 */
[----:B------:R-:W-:Y:S01]  /*d280*/  HGMMA.64x128x16.F32 R88, R180, gdesc[UR4].tnspB, R88, gsb0 ;  /* 0x41e00004b4587df0 */ /* 0x000fe20008000858 */
[----:B------:R-:W-:Y:S01]  /*d290*/  UIADD3 UR6, UR4, 0x80, URZ ;  /* 0x0000008004067890 */ /* 0x000fe2000fffe03f */
[----:B0-----:R-:W-:Y:S01]  /*d2a0*/  FADD.FTZ R4, R4, R3 ;  /* 0x0000000304047221 */ /* 0x001fe20000010000 */
[----:B------:R-:W-:Y:S01]  /*d2b0*/  UMOV UR7, 0x40000040 ;  /* 0x4000004000077882 */ /* 0x000fe20000000000 */
[----:B------:R-:W-:Y:S01]  /*d2c0*/  USEL UR44, UR44, URZ, UP0 ;  /* 0x0000003f2c2c7287 */ /* 0x000fe20008000000 */
[----:B-1----:R-:W-:Y:S01]  /*d2d0*/  FADD.FTZ R6, R5, R2 ;  /* 0x0000000205067221 */ /* 0x002fe20000010000 */
[----:B------:R-:W-:Y:S01]  /*d2e0*/  IMAD.MOV.U32 R2, RZ, RZ, RZ ;  /* 0x000000ffff027224 */ /* 0x000fe200078e00ff */
[----:B------:R-:W0:Y:S04]  /*d2f0*/  SHFL.BFLY PT, R5, R4, 0x1, 0x1f ;  /* 0x0c201f0004057f89 */ /* 0x000e2800000e0000 */
[----:B------:R-:W1:Y:S01]  /*d300*/  SHFL.BFLY PT, R9, R6, 0x1, 0x1f ;  /* 0x0c201f0006097f89 */ /* 0x000e6200000e0000 */
[----:B0-----:R-:W-:Y:S01]  /*d310*/  FADD.FTZ R11, R4, R5 ;  /* 0x00000005040b7221 */ /* 0x001fe20000010000 */
[----:B-1----:R-:W-:-:S04]  /*d320*/  FADD.FTZ R12, R6, R9 ;  /* 0x00000009060c7221 */ /* 0x002fc80000010000 */
[----:B------:R-:W-:Y:S01]  /*d330*/  FSETP.NE.FTZ.AND P0, PT, R11, RZ, PT ;  /* 0x000000ff0b00720b */ /* 0x000fe20003f15000 */
[----:B------:R-:W-:Y:S02]  /*d340*/  IMAD.U32 R6, RZ, RZ, UR5 ;  /* 0x00000005ff067e24 */ /* 0x000fe4000f8e00ff */
[----:B------:R-:W-:Y:S01]  /*d350*/  IMAD.MOV.U32 R9, RZ, RZ, RZ ;  /* 0x000000ffff097224 */ /* 0x000fe200078e00ff */
[----:B------:R-:W-:Y:S01]  /*d360*/  FSETP.NE.FTZ.AND P2, PT, R12, RZ, PT ;  /* 0x000000ff0c00720b */ /* 0x000fe20003f55000 */
[----:B------:R-:W-:-:S08]  /*d370*/  @!P1 VIADD R6, R6, 0x28860 ;  /* 0x0002886006069836 */ /* 0x000fd00000000000 */
[----:B------:R-:W0:Y:S01]  /*d380*/  @P0 MUFU.LG2 R5, R11 ;  /* 0x0000000b00050308 */ /* 0x000e220000000c00 */
[----:B------:R-:W-:-:S03]  /*d390*/  @P0 FMUL.FTZ R3, R7, 0.69314718246459960938 ;  /* 0x3f31721807030820 */ /* 0x000fc60000410000 */
[----:B------:R-:W-:-:S04]  /*d3a0*/  @P2 FMUL.FTZ R14, R7, 0.69314718246459960938 ;  /* 0x3f317218070e2820 */ /* 0x000fc80000410000 */
        /* <DEDUP_REMOVED lines=40> */
[----:B------:R-:W-:-:S04]  /*d630*/  USEL UR4, URZ, 0x1, UP0 ;  /* 0x000000013f047887 */ /* 0x000fc80008000000 */
[----:B------:R-:W-:Y:S01]  /*d640*/  ULOP3.LUT UR45, UR45, UR4, URZ, 0x3c, !UPT ;  /* 0x000000042d2d7292 */ /* 0x000fe2000f8e3c3f */
[----:B------:R-:W-:Y:S02]  /*d650*/  WARPGROUP.DEPBAR.LE gsb0, 0x0 ;  /* 0x00008000000079c5 */ /* 0x000fe40000010000 */
[----:B------:R-:W-:-:S06]  /*d660*/  WARPGROUP.ARRIVE ;  /* 0x00000000000079c5 */ /* 0x000fcc0000000000 */
[----:B------:R-:W-:Y:S03]  /*d670*/  HGMMA.64x128x16.F32 R88, R152, gdesc[UR4].tnspB, R88, gsb0 ;  /* 0x41e0000498587df0 */ /* 0x000fe60008000858 */
        /* <DEDUP_REMOVED lines=66> */
.L_x_7798:
        /* <DEDUP_REMOVED lines=12> */
[----:B------:R-:W-:Y:S01]  /*db60*/  USHF.R.S32.HI UR12, URZ, 0x1f, UR37 ;  /* 0x0000001f3f0c7899 */ /* 0x000fe20008011425 */
[----:B------:R-:W-:Y:S01]  /*db70*/  F2FP.F16.F32.PACK_AB R136, R137, R136 ;  /* 0x000000888988723e */ /* 0x000fe200000000ff */
[----:B------:R-:W-:Y:S01]  /*db80*/  ULDC.64 UR8, c[0x0][0xb90] ;  /* 0x0002e40000087ab9 */ /* 0x000fe20000000a00 */
[----:B------:R-:W-:Y:S01]  /*db90*/  USHF.R.S32.HI UR13, URZ, 0x1f, UR43 ;  /* 0x0000001f3f0d7899 */ /* 0x000fe2000801142b */
[----:B------:R-:W-:Y:S01]  /*dba0*/  F2FP.F16.F32.PACK_AB R137, R139, R138 ;  /* 0x0000008a8b89723e */ /* 0x000fe200000000ff */
[----:B------:R-:W-:Y:S01]  /*dbb0*/  UIMAD UR5, UR12, UR8, URZ ;  /* 0x000000080c0572a4 */ /* 0x000fe2000f8e023f */
[----:B------:R-:W-:Y:S01]  /*dbc0*/  F2FP.F16.F32.PACK_AB R144, R145, R144 ;  /* 0x000000909190723e */ /* 0x000fe200000000ff */
[----:B------:R-:W-:Y:S01]  /*dbd0*/  UIMAD.WIDE.U32 UR6, UR37, UR8, URZ ;  /* 0x00000008250672a5 */ /* 0x000fe2000f8e003f */
[----:B------:R-:W-:Y:S01]  /*dbe0*/  F2FP.F16.F32.PACK_AB R138, R141, R140 ;  /* 0x0000008c8d8a723e */ /* 0x000fe200000000ff */
[----:B------:R-:W-:Y:S01]  /*dbf0*/  UIMAD UR5, UR37, UR9, UR5 ;  /* 0x00000009250572a4 */ /* 0x000fe2000f8e0205 */
[----:B------:R-:W-:Y:S01]  /*dc00*/  F2FP.F16.F32.PACK_AB R139, R143, R142 ;  /* 0x0000008e8f8b723e */ /* 0x000fe200000000ff */
[----:B------:R-:W-:Y:S01]  /*dc10*/  ULDC.64 UR10, c[0x0][0xb98] ;  /* 0x0002e600000a7ab9 */ /* 0x000fe20000000a00 */
[----:B------:R-:W-:Y:S01]  /*dc20*/  F2FP.F16.F32.PACK_AB R145, R147, R146 ;  /* 0x000000929391723e */ /* 0x000fe200000000ff */
[----:B------:R-:W-:Y:S01]  /*dc30*/  UIMAD UR8, UR13, UR10, URZ ;  /* 0x0000000a0d0872a4 */ /* 0x000fe2000f8e023f */
[----:B------:R-:W-:Y:S01]  /*dc40*/  F2FP.F16.F32.PACK_AB R146, R149, R148 ;  /* 0x000000949592723e */ /* 0x000fe200000000ff */
[----:B------:R-:W-:Y:S01]  /*dc50*/  UIADD3 UR7, UR7, UR5, URZ ;  /* 0x0000000507077290 */ /* 0x000fe2000fffe03f */
[----:B------:R-:W-:Y:S01]  /*dc60*/  F2FP.F16.F32.PACK_AB R147, R151, R150 ;  /* 0x000000969793723e */ /* 0x000fe200000000ff */
[----:B------:R-:W-:-:S02]  /*dc70*/  UIMAD UR8, UR43, UR11, UR8 ;  /* 0x0000000b2b0872a4 */ /* 0x000fc4000f8e0208 */
[----:B------:R-:W-:Y:S01]  /*dc80*/  UIMAD.WIDE.U32 UR6, UR43, UR10, UR6 ;  /* 0x0000000a2b0672a5 */ /* 0x000fe2000f8e0006 */
[----:B------:R-:W-:Y:S02]  /*dc90*/  ULDC UR5, c[0x0][0xa88] ;  /* 0x0002a20000057ab9 */ /* 0x000fe40000000800 */
[----:B------:R-:W-:Y:S01]  /*dca0*/  ULDC.64 UR10, c[0x0][0xaf0] ;  /* 0x0002bc00000a7ab9 */ /* 0x000fe20000000a00 */
[----:B------:R-:W-:Y:S02]  /*dcb0*/  MOV R34, R0 ;  /* 0x0000000000227202 */ /* 0x000fe40000000f00 */
[----:B0-----:R-:W-:Y:S01]  /*dcc0*/  MOV R35, R3 ;  /* 0x0000000300237202 */ /* 0x001fe20000000f00 */
[----:B------:R-:W-:Y:S02]  /*dcd0*/  IMAD R3, R184, 0x40, R18 ;  /* 0x00000040b8037824 */ /* 0x000fe400078e0212 */
[----:B------:R-:W-:-:S04]  /*dce0*/  IMAD.WIDE R4, R188, 0x2, R34 ;  /* 0x00000002bc047825 */ /* 0x000fc800078e0222 */
[----:B------:R-:W-:Y:S01]  /*dcf0*/  IMAD.WIDE R34, R3, 0x2, R34 ;  /* 0x0000000203227825 */ /* 0x000fe200078e0222 */
[C---:B------:R-:W-:Y:S02]  /*dd00*/  LOP3.LUT R3, R4.reuse, 0x380, RZ, 0xc0, !PT ;  /* 0x0000038004037812 */ /* 0x040fe400078ec0ff */
[C---:B------:R-:W-:Y:S02]  /*dd10*/  IADD3 R29, P1, R4.reuse, 0x4040, RZ ;  /* 0x00004040041d7810 */ /* 0x040fe40007f3e0ff */
[C---:B------:R-:W-:Y:S02]  /*dd20*/  IADD3 R21, P6, R4.reuse, 0x20, RZ ;  /* 0x0000002004157810 */ /* 0x040fe40007fde0ff */
[----:B------:R-:W-:Y:S01]  /*dd30*/  SHF.R.U64 R3, R3, 0x3, RZ ;  /* 0x0000000303037819 */ /* 0x000fe200000012ff */
        /* <DEDUP_REMOVED lines=8> */
[----:B------:R-:W-:Y:S02]  /*ddc0*/  IADD3 R25, P5, R4, 0x40, RZ ;  /* 0x0000004004197810 */ /* 0x000fe40007fbe0ff */
[----:B------:R-:W-:Y:S01]  /*ddd0*/  LOP3.LUT R4, R3, R4, RZ, 0x3c, !PT ;  /* 0x0000000403047212 */ /* 0x000fe200078e3cff */
[--C-:B------:R-:W-:Y:S01]  /*dde0*/  IMAD.X R11, RZ, RZ, R5.reuse, P4 ;  /* 0x000000ffff0b7224 */ /* 0x100fe200020e0605 */
[----:B------:R-:W-:Y:S01]  /*ddf0*/  LOP3.LUT R14, R29, 0x380, RZ, 0xc0, !PT ;  /* 0x000003801d0e7812 */ /* 0x000fe200078ec0ff */
[----:B------:R-:W-:Y:S01]  /*de00*/  IMAD.X R9, RZ, RZ, R5, P5 ;  /* 0x000000ffff097224 */ /* 0x000fe200028e0605 */
[----:B------:R-:W-:-:S02]  /*de10*/  LOP3.LUT R12, R27, 0x380, RZ, 0xc0, !PT ;  /* 0x000003801b0c7812 */ /* 0x000fc400078ec0ff */
[----:B------:R-:W-:Y:S02]  /*de20*/  LOP3.LUT R3, R10, 0x380, RZ, 0xc0, !PT ;  /* 0x000003800a037812 */ /* 0x000fe400078ec0ff */
[----:B------:R-:W-:Y:S02]  /*de30*/  LOP3.LUT R2, R21, 0x380, RZ, 0xc0, !PT ;  /* 0x0000038015027812 */ /* 0x000fe400078ec0ff */
[----:B------:R-:W-:Y:S02]  /*de40*/  IADD3 R33, P6, R34, 0x1000, RZ ;  /* 0x0000100022217810 */ /* 0x000fe40007fde0ff */
[----:B------:R-:W-:Y:S02]  /*de50*/  SHF.R.U64 R14, R14, 0x3, RZ ;  /* 0x000000030e0e7819 */ /* 0x000fe400000012ff */
[----:B------:R-:W-:Y:S02]  /*de60*/  SHF.R.U64 R12, R12, 0x3, RZ ;  /* 0x000000030c0c7819 */ /* 0x000fe400000012ff */
[----:B------:R-:W-:-:S02]  /*de70*/  SHF.R.U64 R3, R3, 0x3, RZ ;  /* 0x0000000303037819 */ /* 0x000fc400000012ff */
[----:B------:R-:W-:Y:S02]  /*de80*/  SHF.R.U64 R2, R2, 0x3, RZ ;  /* 0x0000000302027819 */ /* 0x000fe400000012ff */
[----:B------:R-:W-:Y:S02]  /*de90*/  LOP3.LUT R32, R33, 0x380, RZ, 0xc0, !PT ;  /* 0x0000038021207812 */ /* 0x000fe400078ec0ff */
[----:B------:R-:W-:Y:S02]  /*dea0*/  LOP3.LUT R40, R14, R29, RZ, 0x3c, !PT ;  /* 0x0000001d0e287212 */ /* 0x000fe400078e3cff */
[----:B------:R-:W-:Y:S02]  /*deb0*/  LOP3.LUT R38, R12, R27, RZ, 0x3c, !PT ;  /* 0x0000001b0c267212 */ /* 0x000fe400078e3cff */
[----:B------:R-:W-:Y:S02]  /*dec0*/  LOP3.LUT R14, R3, R10, RZ, 0x3c, !PT ;  /* 0x0000000a030e7212 */ /* 0x000fe400078e3cff */
[----:B------:R-:W-:-:S02]  /*ded0*/  LOP3.LUT R12, R2, R21, RZ, 0x3c, !PT ;  /* 0x00000015020c7212 */ /* 0x000fc400078e3cff */
[----:B------:R-:W-:Y:S02]  /*dee0*/  LOP3.LUT R3, R8, 0x380, RZ, 0xc0, !PT ;  /* 0x0000038008037812 */ /* 0x000fe400078ec0ff */
[----:B------:R-:W-:Y:S02]  /*def0*/  SHF.R.U64 R32, R32, 0x3, RZ ;  /* 0x0000000320207819 */ /* 0x000fe400000012ff */
[----:B------:R-:W-:Y:S02]  /*df00*/  LOP3.LUT R2, R25, 0x380, RZ, 0xc0, !PT ;  /* 0x0000038019027812 */ /* 0x000fe400078ec0ff */
[----:B-1----:R-:W-:Y:S02]  /*df10*/  ISETP.NE.AND P1, PT, R44, 0x1, PT ;  /* 0x000000012c00780c */ /* 0x002fe40003f25270 */
[----:B------:R-:W-:Y:S02]  /*df20*/  SHF.R.U64 R3, R3, 0x3, RZ ;  /* 0x0000000303037819 */ /* 0x000fe400000012ff */
[----:B------:R-:W-:Y:S01]  /*df30*/  LOP3.LUT R32, R32, R33, RZ, 0x3c, !PT ;  /* 0x0000002120207212 */ /* 0x000fe200078e3cff */
[----:B------:R-:W-:Y:S01]  /*df40*/  IMAD.X R33, RZ, RZ, R35, P6 ;  /* 0x000000ffff217224 */ /* 0x000fe200030e0623 */
[----:B------:R-:W-:-:S02]  /*df50*/  SHF.R.U64 R2, R2, 0x3, RZ ;  /* 0x0000000302027819 */ /* 0x000fc400000012ff */
[----:B------:R-:W-:Y:S02]  /*df60*/  IADD3 R45, P6, R34, 0x7000, RZ ;  /* 0x00007000222d7810 */ /* 0x000fe40007fde0ff */
[----:B------:R-:W-:Y:S02]  /*df70*/  LOP3.LUT R10, R3, R8, RZ, 0x3c, !PT ;  /* 0x00000008030a7212 */ /* 0x000fe400078e3cff */
[----:B------:R-:W-:Y:S01]  /*df80*/  LOP3.LUT R8, R2, R25, RZ, 0x3c, !PT ;  /* 0x0000001902087212 */ /* 0x000fe200078e3cff */
[----:B------:R-:W0:Y:S01]  /*df90*/  @P1 LDC R47, c[0x0][0xbec] ;  /* 0x0002fb00ff2f1b82 */ /* 0x000e220000000800 */
[----:B------:R-:W-:Y:S02]  /*dfa0*/  LOP3.LUT R2, R45, 0x380, RZ, 0xc0, !PT ;  /* 0x000003802d027812 */ /* 0x000fe400078ec0ff */
[----:B------:R-:W-:Y:S02]  /*dfb0*/  LOP3.LUT R42, R43, 0x380, RZ, 0xc0, !PT ;  /* 0x000003802b2a7812 */ /* 0x000fe400078ec0ff */
[----:B------:R-:W-:-:S02]  /*dfc0*/  SHF.R.U64 R2, R2, 0x3, RZ ;  /* 0x0000000302027819 */ /* 0x000fc400000012ff */
[----:B------:R-:W-:Y:S02]  /*dfd0*/  SHF.R.U64 R42, R42, 0x3, RZ ;  /* 0x000000032a2a7819 */ /* 0x000fe400000012ff */
[----:B------:R-:W-:Y:S02]  /*dfe0*/  LOP3.LUT R2, R2, R45, RZ, 0x3c, !PT ;  /* 0x0000002d02027212 */ /* 0x000fe400078e3cff */
[----:B------:R-:W-:Y:S02]  /*dff0*/  MOV R45, R4 ;  /* 0x00000004002d7202 */ /* 0x000fe40000000f00 */
[----:B------:R-:W-:Y:S02]  /*e000*/  F2FP.F16.F32.PACK_AB R4, R46, R7 ;  /* 0x000000072e04723e */ /* 0x000fe400000000ff */
[----:B------:R-:W1:Y:S01]  /*e010*/  @P1 LDC R46, c[0x0][0xbf0] ;  /* 0x0002fc00ff2e1b82 */ /* 0x000e620000000800 */
[----:B------:R-:W-:Y:S01]  /*e020*/  LOP3.LUT R42, R42, R43, RZ, 0x3c, !PT ;  /* 0x0000002b2a2a7212 */ /* 0x000fe200078e3cff */
[----:B------:R-:W-:Y:S01]  /*e030*/  IMAD.X R43, RZ, RZ, R5, P0 ;  /* 0x000000ffff2b7224 */ /* 0x000fe200000e0605 */
[----:B------:R-:W-:-:S02]  /*e040*/  F2FP.F16.F32.PACK_AB R5, R91, R90 ;  /* 0x0000005a5b05723e */ /* 0x000fc400000000ff */
[----:B------:R-:W-:-:S03]  /*e050*/  F2FP.F16.F32.PACK_AB R7, R95, R94 ;  /* 0x0000005e5f07723e */ /* 0x000fc600000000ff */
[----:B------:R-:W-:Y:S01]  /*e060*/  BAR.SYNC.DEFER_BLOCKING 0x1, 0x100 ;  /* 0x0044000000007b1d */ /* 0x000fe20000010000 */
[----:B------:R-:W-:Y:S01]  /*e070*/  MOV R65, R40 ;  /* 0x0000002800417202 */ /* 0x000fe20000000f00 */
[----:B------:R-:W-:Y:S01]  /*e080*/  VIADD R40, R17, UR36 ;  /* 0x0000002411287c36 */ /* 0x000fe20008000000 */
[----:B------:R-:W-:Y:S02]  /*e090*/  IADD3 R21, P0, R34, 0x6000, RZ ;  /* 0x0000600022157810 */ /* 0x000fe40007f1e0ff */
[----:B------:R-:W-:Y:S02]  /*e0a0*/  MOV R58, R10 ;  /* 0x0000000a003a7202 */ /* 0x000fe40000000f00 */
[----:B------:R-:W-:Y:S02]  /*e0b0*/  LOP3.LUT R20, R21, 0x380, RZ, 0xc0, !PT ;  /* 0x0000038015147812 */ /* 0x000fe400078ec0ff */
[----:B------:R-:W-:Y:S02]  /*e0c0*/  MOV R57, R14 ;  /* 0x0000000e00397202 */ /* 0x000fe40000000f00 */
[----:B------:R-:W-:-:S02]  /*e0d0*/  SHF.R.U64 R20, R20, 0x3, RZ ;  /* 0x0000000314147819 */ /* 0x000fc400000012ff */
[----:B------:R-:W-:Y:S02]  /*e0e0*/  MOV R15, R12 ;  /* 0x0000000c000f7202 */ /* 0x000fe40000000f00 */
[----:B------:R-:W-:Y:S01]  /*e0f0*/  LOP3.LUT R20, R20, R21, RZ, 0x3c, !PT ;  /* 0x0000001514147212 */ /* 0x000fe200078e3cff */
[----:B------:R-:W-:Y:S01]  /*e100*/  IMAD.X R21, RZ, RZ, R35, P0 ;  /* 0x000000ffff157224 */ /* 0x000fe200000e0623 */
[C---:B------:R-:W-:Y:S02]  /*e110*/  IADD3 R27, P3, R34.reuse, 0x4000, RZ ;  /* 0x00004000221b7810 */ /* 0x040fe40007f7e0ff */
[----:B------:R-:W-:Y:S02]  /*e120*/  IADD3 R25, P2, R34, 0x5000, RZ ;  /* 0x0000500022197810 */ /* 0x000fe40007f5e0ff */
[----:B------:R-:W-:Y:S02]  /*e130*/  LOP3.LUT R26, R27, 0x380, RZ, 0xc0, !PT ;  /* 0x000003801b1a7812 */ /* 0x000fe400078ec0ff */
[----:B------:R-:W-:Y:S01]  /*e140*/  LOP3.LUT R24, R25, 0x380, RZ, 0xc0, !PT ;  /* 0x0000038019187812 */ /* 0x000fe200078ec0ff */
[----:B------:R0:W-:Y:S01]  /*e150*/  STSM.16.M88.4 [R45], R4 ;  /* 0x000000042d007844 */ /* 0x0001e20000000200 */
[----:B------:R-:W-:-:S02]  /*e160*/  SHF.R.U64 R26, R26, 0x3, RZ ;  /* 0x000000031a1a7819 */ /* 0x000fc400000012ff */
[----:B------:R-:W-:Y:S01]  /*e170*/  MOV R56, R38 ;  /* 0x0000002600387202 */ /* 0x000fe20000000f00 */
[----:B------:R-:W-:Y:S01]  /*e180*/  VIADD R38, R187, UR36 ;  /* 0x00000024bb267c36 */ /* 0x000fe20008000000 */
[----:B------:R-:W-:Y:S02]  /*e190*/  SHF.R.U64 R24, R24, 0x3, RZ ;  /* 0x0000000318187819 */ /* 0x000fe400000012ff */
[----:B------:R-:W-:Y:S01]  /*e1a0*/  LOP3.LUT R26, R26, R27, RZ, 0x3c, !PT ;  /* 0x0000001b1a1a7212 */ /* 0x000fe200078e3cff */
[----:B------:R-:W-:Y:S01]  /*e1b0*/  IMAD.X R27, RZ, RZ, R35, P3 ;  /* 0x000000ffff1b7224 */ /* 0x000fe200018e0623 */
[----:B------:R-:W-:Y:S02]  /*e1c0*/  MOV R14, R8 ;  /* 0x00000008000e7202 */ /* 0x000fe40000000f00 */
[----:B------:R-:W-:Y:S02]  /*e1d0*/  F2FP.F16.F32.PACK_AB R8, R105, R104 ;  /* 0x000000686908723e */ /* 0x000fe400000000ff */
[----:B------:R-:W-:-:S02]  /*e1e0*/  F2FP.F16.F32.PACK_AB R9, R107, R106 ;  /* 0x0000006a6b09723e */ /* 0x000fc400000000ff */
[----:B------:R-:W-:Y:S01]  /*e1f0*/  LOP3.LUT R24, R24, R25, RZ, 0x3c, !PT ;  /* 0x0000001918187212 */ /* 0x000fe200078e3cff */
[----:B0-----:R-:W-:Y:S01]  /*e200*/  @P1 IMAD.HI.U32 R5, R40, R47, RZ ;  /* 0x0000002f28051227 */ /* 0x001fe200078e00ff */
[----:B------:R-:W-:Y:S02]  /*e210*/  MOV R64, R42 ;  /* 0x0000002a00407202 */ /* 0x000fe40000000f00 */
[----:B------:R-:W-:Y:S01]  /*e220*/  IADD3 R29, P4, R34, 0x3000, RZ ;  /* 0x00003000221d7810 */ /* 0x000fe20007f9e0ff */
[----:B------:R-:W-:Y:S01]  /*e230*/  IMAD.MOV.U32 R4, RZ, RZ, R40 ;  /* 0x000000ffff047224 */ /* 0x000fe200078e0028 */
[----:B-1----:R-:W-:Y:S01]  /*e240*/  @P1 SHF.R.U32.HI R4, RZ, R46, R5 ;  /* 0x0000002eff041219 */ /* 0x002fe20000011605 */
[----:B------:R-:W-:Y:S01]  /*e250*/  IMAD.U32 R6, RZ, RZ, UR8 ;  /* 0x00000008ff067e24 */ /* 0x000fe2000f8e00ff */
[----:B------:R-:W-:Y:S01]  /*e260*/  LOP3.LUT R28, R29, 0x380, RZ, 0xc0, !PT ;  /* 0x000003801d1c7812 */ /* 0x000fe200078ec0ff */
[----:B------:R-:W-:Y:S01]  /*e270*/  IMAD R45, R44, UR5, RZ ;  /* 0x000000052c2d7c24 */ /* 0x000fe2000f8e02ff */
[--C-:B------:R-:W-:Y:S01]  /*e280*/  SHF.R.S32.HI R5, RZ, 0x1f, R4.reuse ;  /* 0x0000001fff057819 */ /* 0x100fe20000011404 */
[----:B------:R-:W-:Y:S01]  /*e290*/  IMAD.MOV R7, RZ, RZ, -R4 ;  /* 0x000000ffff077224 */ /* 0x000fe200078e0a04 */
[----:B------:R-:W-:Y:S01]  /*e2a0*/  IADD3 R12, P0, R4, UR6, RZ ;  /* 0x00000006040c7c10 */ /* 0x000fe2000ff1e0ff */
[----:B------:R-:W-:Y:S01]  /*e2b0*/  IMAD.X R25, RZ, RZ, R35, P2 ;  /* 0x000000ffff197224 */ /* 0x000fe200010e0623 */
[----:B------:R-:W-:Y:S01]  /*e2c0*/  F2FP.F16.F32.PACK_AB R4, R97, R96 ;  /* 0x000000606104723e */ /* 0x000fe200000000ff */
[----:B------:R-:W-:Y:S01]  /*e2d0*/  IMAD R11, R44, R7, R40 ;  /* 0x000000072c0b7224 */ /* 0x000fe200078e0228 */
[----:B------:R-:W-:Y:S01]  /*e2e0*/  IADD3.X R13, R5, UR7, R6, P0, !PT ;  /* 0x00000007050d7c10 */ /* 0x000fe200087fe406 */
[----:B------:R-:W-:Y:S01]  /*e2f0*/  ULDC.64 UR6, c[0x0][0xb88] ;  /* 0x0002e20000067ab9 */ /* 0x000fe20000000a00 */
[----:B------:R-:W-:Y:S01]  /*e300*/  F2FP.F16.F32.PACK_AB R5, R99, R98 ;  /* 0x000000626305723e */ /* 0x000fe200000000ff */
[----:B------:R-:W-:Y:S01]  /*e310*/  ULDC.64 UR8, c[0x0][0xae8] ;  /* 0x0002ba0000087ab9 */ /* 0x000fe20000000a00 */
[----:B------:R-:W-:Y:S01]  /*e320*/  SHF.R.S32.HI R10, RZ, 0x1f, R11 ;  /* 0x0000001fff0a7819 */ /* 0x000fe2000001140b */
[----:B------:R-:W-:Y:S01]  /*e330*/  IMAD.WIDE.U32 R12, R11, UR6, R12 ;  /* 0x000000060b0c7c25 */ /* 0x000fe2000f8e000c */
[----:B------:R-:W-:-:S02]  /*e340*/  F2FP.F16.F32.PACK_AB R6, R101, R100 ;  /* 0x000000646506723e */ /* 0x000fc400000000ff */
[----:B------:R-:W-:Y:S01]  /*e350*/  F2FP.F16.F32.PACK_AB R7, R103, R102 ;  /* 0x000000666707723e */ /* 0x000fe200000000ff */
[----:B------:R-:W-:Y:S01]  /*e360*/  IMAD R10, R10, UR6, RZ ;  /* 0x000000060a0a7c24 */ /* 0x000fe2000f8e02ff */
[----:B------:R-:W-:Y:S02]  /*e370*/  LOP3.LUT P0, RZ, R185, 0x3, RZ, 0xc0, !PT ;  /* 0x00000003b9ff7812 */ /* 0x000fe4000780c0ff */
[----:B------:R-:W-:Y:S01]  /*e380*/  SHF.R.U64 R28, R28, 0x3, RZ ;  /* 0x000000031c1c7819 */ /* 0x000fe200000012ff */
[----:B------:R-:W-:Y:S01]  /*e390*/  IMAD R39, R11, UR7, R10 ;  /* 0x000000070b277c24 */ /* 0x000fe2000f8e020a */
[----:B------:R0:W-:Y:S01]  /*e3a0*/  STSM.16.M88.4 [R15], R4 ;  /* 0x000000040f007844 */ /* 0x0001e20000000200 */
[----:B------:R-:W-:Y:S01]  /*e3b0*/  ULDC.64 UR6, c[0x0][0xb50] ;  /* 0x0002d40000067ab9 */ /* 0x000fe20000000a00 */
[----:B------:R-:W-:Y:S02]  /*e3c0*/  F2FP.F16.F32.PACK_AB R10, R109, R108 ;  /* 0x0000006c6d0a723e */ /* 0x000fe400000000ff */
[----:B------:R-:W-:-:S02]  /*e3d0*/  F2FP.F16.F32.PACK_AB R11, R111, R110 ;  /* 0x0000006e6f0b723e */ /* 0x000fc400000000ff */
[----:B------:R-:W-:Y:S02]  /*e3e0*/  LEA R40, P3, R12, UR6, 0x2 ;  /* 0x000000060c287c11 */ /* 0x000fe4000f8610ff */
[----:B------:R-:W-:Y:S01]  /*e3f0*/  ISETP.GE.OR P2, PT, R38, R45, P0 ;  /* 0x0000002d2600720c */ /* 0x000fe20000746670 */
[----:B------:R1:W-:Y:S01]  /*e400*/  STSM.16.M88.4 [R14], R8 ;  /* 0x000000080e007844 */ /* 0x0003e20000000200 */
[----:B------:R-:W-:Y:S01]  /*e410*/  LOP3.LUT R28, R28, R29, RZ, 0x3c, !PT ;  /* 0x0000001d1c1c7212 */ /* 0x000fe200078e3cff */
[----:B------:R-:W-:Y:S01]  /*e420*/  IMAD.X R29, RZ, RZ, R35, P4 ;  /* 0x000000ffff1d7224 */ /* 0x000fe200020e0623 */
[C---:B------:R-:W-:Y:S01]  /*e430*/  LOP3.LUT R3, R34.reuse, 0x380, RZ, 0xc0, !PT ;  /* 0x0000038022037812 */ /* 0x040fe200078ec0ff */
[----:B------:R-:W-:Y:S01]  /*e440*/  SHFL.IDX PT, R46, R40, 0x1, 0x1c1f ;  /* 0x003c1f00282e7f89 */ /* 0x000fe200000e0000 */
[----:B------:R-:W-:Y:S01]  /*e450*/  IADD3 R31, P5, R34, 0x2000, RZ ;  /* 0x00002000221f7810 */ /* 0x000fe20007fbe0ff */
[----:B0-----:R-:W-:Y:S01]  /*e460*/  VIADD R4, R38, 0x8 ;  /* 0x0000000826047836 */ /* 0x001fe20000000000 */
[----:B------:R-:W-:Y:S01]  /*e470*/  F2FP.F16.F32.PACK_AB R6, R117, R116 ;  /* 0x000000747506723e */ /* 0x000fe200000000ff */
[----:B------:R-:W-:Y:S01]  /*e480*/  IMAD.IADD R5, R13, 0x1, R39 ;  /* 0x000000010d057824 */ /* 0x000fe200078e0227 */
[----:B------:R-:W-:Y:S01]  /*e490*/  F2FP.F16.F32.PACK_AB R7, R119, R118 ;  /* 0x000000767707723e */ /* 0x000fe200000000ff */
[----:B------:R-:W-:Y:S01]  /*e4a0*/  SHFL.IDX PT, R38, R40, RZ, 0x1c1f ;  /* 0x001c1fff28267589 */ /* 0x000fe200000e0000 */
[----:B------:R-:W-:-:S02]  /*e4b0*/  ISETP.GE.OR P0, PT, R4, R45, P0 ;  /* 0x0000002d0400720c */ /* 0x000fc40000706670 */
[----:B------:R-:W-:Y:S02]  /*e4c0*/  LEA.HI.X R41, R12, UR7, R5, 0x2, P3 ;  /* 0x000000070c297c11 */ /* 0x000fe400098f1405 */
[----:B------:R-:W-:Y:S02]  /*e4d0*/  F2FP.F16.F32.PACK_AB R4, R113, R112 ;  /* 0x000000707104723e */ /* 0x000fe400000000ff */
[----:B------:R-:W-:Y:S01]  /*e4e0*/  F2FP.F16.F32.PACK_AB R5, R115, R114 ;  /* 0x000000727305723e */ /* 0x000fe200000000ff */
[----:B------:R-:W0:Y:S01]  /*e4f0*/  SHFL.IDX PT, R39, R41, RZ, 0x1c1f ;  /* 0x001c1fff29277589 */ /* 0x000e2200000e0000 */
[----:B------:R-:W-:Y:S02]  /*e500*/  F2FP.F16.F32.PACK_AB R12, R121, R120 ;  /* 0x00000078790c723e */ /* 0x000fe400000000ff */
[----:B------:R-:W-:Y:S01]  /*e510*/  F2FP.F16.F32.PACK_AB R13, R123, R122 ;  /* 0x0000007a7b0d723e */ /* 0x000fe200000000ff */
[----:B------:R-:W-:Y:S01]  /*e520*/  STSM.16.M88.4 [R58], R4 ;  /* 0x000000043a007844 */ /* 0x000fe20000000200 */
[----:B-1----:R-:W-:-:S02]  /*e530*/  F2FP.F16.F32.PACK_AB R14, R125, R124 ;  /* 0x0000007c7d0e723e */ /* 0x002fc400000000ff */
[----:B------:R-:W-:Y:S01]  /*e540*/  F2FP.F16.F32.PACK_AB R15, R127, R126 ;  /* 0x0000007e7f0f723e */ /* 0x000fe200000000ff */
[----:B------:R-:W1:Y:S01]  /*e550*/  SHFL.IDX PT, R47, R41, 0x1, 0x1c1f ;  /* 0x003c1f00292f7f89 */ /* 0x000e6200000e0000 */
[----:B------:R-:W-:Y:S02]  /*e560*/  F2FP.F16.F32.PACK_AB R8, R129, R128 ;  /* 0x000000808108723e */ /* 0x000fe400000000ff */
[----:B------:R-:W-:Y:S01]  /*e570*/  F2FP.F16.F32.PACK_AB R9, R131, R130 ;  /* 0x000000828309723e */ /* 0x000fe200000000ff */
[----:B------:R-:W-:Y:S01]  /*e580*/  STSM.16.M88.4 [R57], R12 ;  /* 0x0000000c39007844 */ /* 0x000fe20000000200 */
[----:B------:R-:W-:Y:S02]  /*e590*/  F2FP.F16.F32.PACK_AB R10, R133, R132 ;  /* 0x00000084850a723e */ /* 0x000fe400000000ff */
[----:B------:R-:W-:Y:S02]  /*e5a0*/  F2FP.F16.F32.PACK_AB R11, R135, R134 ;  /* 0x00000086870b723e */ /* 0x000fe400000000ff */
[----:B------:R-:W-:Y:S01]  /*e5b0*/  SHF.R.U64 R3, R3, 0x3, RZ ;  /* 0x0000000303037819 */ /* 0x000fe200000012ff */
[----:B------:R-:W-:Y:S01]  /*e5c0*/  UIMAD UR5, UR12, UR8, URZ ;  /* 0x000000080c0572a4 */ /* 0x000fe2000f8e023f */
[----:B------:R-:W-:Y:S01]  /*e5d0*/  LOP3.LUT R30, R31, 0x380, RZ, 0xc0, !PT ;  /* 0x000003801f1e7812 */ /* 0x000fe200078ec0ff */
[----:B------:R-:W-:Y:S01]  /*e5e0*/  STSM.16.M88.4 [R56], R8 ;  /* 0x0000000838007844 */ /* 0x000fe20000000200 */
[----:B------:R-:W-:Y:S01]  /*e5f0*/  LOP3.LUT R34, R3, R34, RZ, 0x3c, !PT ;  /* 0x0000002203227212 */ /* 0x000fe200078e3cff */
[----:B------:R-:W-:Y:S01]  /*e600*/  IMAD.X R3, RZ, RZ, R35, P6 ;  /* 0x000000ffff037224 */ /* 0x000fe200030e0623 */
[----:B------:R-:W-:Y:S01]  /*e610*/  UIMAD.WIDE.U32 UR6, UR37, UR8, URZ ;  /* 0x00000008250672a5 */ /* 0x000fe2000f8e003f */
[----:B------:R2:W-:Y:S01]  /*e620*/  STSM.16.M88.4 [R65], R136 ;  /* 0x0000008841007844 */ /* 0x0005e20000000200 */
[----:B------:R-:W-:Y:S01]  /*e630*/  UIMAD UR5, UR37, UR9, UR5 ;  /* 0x00000009250572a4 */ /* 0x000fe2000f8e0205 */
[----:B------:R-:W-:-:S02]  /*e640*/  SHF.R.U64 R30, R30, 0x3, RZ ;  /* 0x000000031e1e7819 */ /* 0x000fc400000012ff */
[----:B------:R-:W-:Y:S01]  /*e650*/  STSM.16.M88.4 [R64], R144 ;  /* 0x0000009040007844 */ /* 0x000fe20000000200 */
[----:B--2---:R-:W2:Y:S08]  /*e660*/  @P1 LDC R65, c[0x0][0xbec] ;  /* 0x0002fb00ff411b82 */ /* 0x004eb00000000800 */
[----:B------:R-:W-:Y:S01]  /*e670*/  BAR.SYNC.DEFER_BLOCKING 0x1, 0x100 ;  /* 0x0044000000007b1d */ /* 0x000fe20000010000 */
[----:B------:R-:W-:Y:S01]  /*e680*/  UIMAD UR8, UR13, UR10, URZ ;  /* 0x0000000a0d0872a4 */ /* 0x000fe2000f8e023f */
[----:B------:R-:W-:Y:S01]  /*e690*/  LOP3.LUT R30, R30, R31, RZ, 0x3c, !PT ;  /* 0x0000001f1e1e7212 */ /* 0x000fe200078e3cff */
[----:B------:R-:W-:Y:S01]  /*e6a0*/  UIADD3 UR7, UR7, UR5, URZ ;  /* 0x0000000507077290 */ /* 0x000fe2000fffe03f */
[----:B------:R-:W-:-:S02]  /*e6b0*/  IMAD.X R31, RZ, RZ, R35, P5 ;  /* 0x000000ffff1f7224 */ /* 0x000fc400028e0623 */
[----:B0-----:R0:W-:Y:S04]  /*e6c0*/  @!P2 ST.E desc[UR50][R38.64], R37 ;  /* 0x000000252600a985 */ /* 0x0011e8000c101932 */
[----:B-1----:R1:W-:Y:S04]  /*e6d0*/  @!P0 ST.E desc[UR50][R46.64], R36 ;  /* 0x000000242e008985 */ /* 0x0023e8000c101932 */
[----:B------:R3:W5:Y:S01]  /*e6e0*/  LD.E.128 R4, desc[UR50][R28.64] ;  /* 0x000000321c047980 */ /* 0x000762000c101d00 */
[----:B0-----:R-:W0:Y:S03]  /*e6f0*/  @P1 LDC R37, c[0x0][0xbf0] ;  /* 0x0002fc00ff251b82 */ /* 0x001e260000000800 */
[----:B------:R2:W5:Y:S01]  /*e700*/  LD.E.128 R8, desc[UR50][R2.64] ;  /* 0x0000003202087980 */ /* 0x000562000c101d00 */
[----:B------:R-:W-:-:S03]  /*e710*/  UIMAD UR5, UR43, UR11, UR8 ;  /* 0x0000000b2b0572a4 */ /* 0x000fc6000f8e0208 */
[----:B------:R4:W5:Y:S01]  /*e720*/  LD.E.128 R12, desc[UR50][R20.64] ;  /* 0x00000032140c7980 */ /* 0x000962000c101d00 */
[----:B---3--:R-:W-:Y:S01]  /*e730*/  IMAD R28, R22, 0x20, R184 ;  /* 0x00000020161c7824 */ /* 0x008fe200078e02b8 */
[----:B------:R-:W-:Y:S02]  /*e740*/  UIMAD.WIDE.U32 UR6, UR43, UR10, UR6 ;  /* 0x0000000a2b0672a5 */ /* 0x000fe4000f8e0006 */
[----:B------:R3:W5:Y:S01]  /*e750*/  LD.E.128 R56, desc[UR50][R24.64] ;  /* 0x0000003218387980 */ /* 0x000762000c101d00 */
[----:B------:R-:W-:Y:S01]  /*e760*/  VIADD R28, R28, UR36 ;  /* 0x000000241c1c7c36 */ /* 0x000fe20008000000 */
[----:B------:R-:W-:Y:S02]  /*e770*/  ULDC.64 UR8, c[0x0][0xae0] ;  /* 0x0002b80000087ab9 */ /* 0x000fe40000000a00 */
[----:B------:R-:W5:Y:S01]  /*e780*/  LD.E.128 R52, desc[UR50][R34.64] ;  /* 0x0000003222347980 */ /* 0x000f62000c101d00 */
[----:B--2---:R-:W-:-:S03]  /*e790*/  @P1 IMAD.HI.U32 R2, R28, R65, RZ ;  /* 0x000000411c021227 */ /* 0x004fc600078e00ff */
[----:B------:R-:W5:Y:S01]  /*e7a0*/  LD.E.128 R48, desc[UR50][R32.64] ;  /* 0x0000003220307980 */ /* 0x000f62000c101d00 */
[----:B----4-:R-:W-:Y:S01]  /*e7b0*/  IMAD.MOV.U32 R21, RZ, RZ, R28 ;  /* 0x000000ffff157224 */ /* 0x010fe200078e001c */
[----:B------:R-:W-:Y:S02]  /*e7c0*/  UIADD3 UR5, UR7, UR5, URZ ;  /* 0x0000000507057290 */ /* 0x000fe4000fffe03f */
[----:B------:R-:W5:Y:S01]  /*e7d0*/  LD.E.128 R40, desc[UR50][R30.64] ;  /* 0x000000321e287980 */ /* 0x000f62000c101d00 */
[----:B0-----:R-:W-:-:S03]  /*e7e0*/  @P1 SHF.R.U32.HI R21, RZ, R37, R2 ;  /* 0x00000025ff151219 */ /* 0x001fc60000011602 */
[----:B------:R0:W5:Y:S01]  /*e7f0*/  LD.E.128 R60, desc[UR50][R26.64] ;  /* 0x000000321a3c7980 */ /* 0x000162000c101d00 */
[--C-:B------:R-:W-:Y:S01]  /*e800*/  SHF.R.S32.HI R20, RZ, 0x1f, R21.reuse ;  /* 0x0000001fff147819 */ /* 0x100fe20000011415 */
[----:B---3--:R-:W-:Y:S01]  /*e810*/  IMAD.MOV R25, RZ, RZ, -R21 ;  /* 0x000000ffff197224 */ /* 0x008fe200078e0a15 */
[----:B------:R-:W-:Y:S01]  /*e820*/  @!PT LDS RZ, [RZ] ;  /* 0x00000000fffff984 */ /* 0x000fe20000000800 */
[----:B------:R-:W-:Y:S01]  /*e830*/  @!PT LDS RZ, [RZ] ;  /* 0x00000000fffff984 */ /* 0x000fe20000000800 */
[----:B------:R-:W-:Y:S01]  /*e840*/  @!PT LDS RZ, [RZ] ;  /* 0x00000000fffff984 */ /* 0x000fe20000000800 */
[----:B------:R-:W-:Y:S01]  /*e850*/  @!PT LDS RZ, [RZ] ;  /* 0x00000000fffff984 */ /* 0x000fe20000000800 */
[----:B------:R2:W-:Y:S06]  /*e860*/  MEMBAR.ALL.CTA ;  /* 0x0000000000007992 */ /* 0x0005ec0000008000 */
[----:B--2---:R-:W2:Y:S01]  /*e870*/  FENCE.VIEW.ASYNC.S ;  /* 0x00000000000073c6 */ /* 0x004ea20000000000 */
[----:B------:R-:W-:-:S02]  /*e880*/  IMAD.U32 R3, RZ, RZ, UR7 ;  /* 0x00000007ff037e24 */ /* 0x000fc4000f8e00ff */
[----:B------:R-:W-:Y:S02]  /*e890*/  IMAD R20, R20, UR8, RZ ;  /* 0x0000000814147c24 */ /* 0x000fe4000f8e02ff */
[----:B------:R-:W-:Y:S02]  /*e8a0*/  IMAD R25, R44, R25, R28 ;  /* 0x000000192c197224 */ /* 0x000fe400078e021c */
[----:B------:R-:W-:Y:S01]  /*e8b0*/  IMAD.U32 R2, RZ, RZ, UR6 ;  /* 0x00000006ff027e24 */ /* 0x000fe2000f8e00ff */
[----:B------:R-:W-:Y:S01]  /*e8c0*/  ULDC.64 UR6, c[0x0][0xad8] ;  /* 0x0002b60000067ab9 */ /* 0x000fe20000000a00 */
[----:B------:R-:W-:Y:S02]  /*e8d0*/  IMAD.U32 R3, RZ, RZ, UR5 ;  /* 0x00000005ff037e24 */ /* 0x000fe4000f8e00ff */
[C---:B0-----:R-:W-:Y:S01]  /*e8e0*/  IMAD R27, R21.reuse, UR9, R20 ;  /* 0x00000009151b7c24 */ /* 0x041fe2000f8e0214 */
        /* <DEDUP_REMOVED lines=9> */
[----:B------:R-:W-:Y:S02]  /*e980*/  VIADD R20, R26, 0x20 ;  /* 0x000000201a147836 */ /* 0x000fe40000000000 */
[----:B------:R-:W-:Y:S01]  /*e990*/  VIADD R0, R0, 0x28820 ;  /* 0x0002882000007836 */ /* 0x000fe20000000000 */
[----:B------:R-:W-:Y:S01]  /*e9a0*/  LEA R24, P3, R2, UR6, 0x1 ;  /* 0x0000000602187c11 */ /* 0x000fe2000f8608ff */
[----:B------:R-:W-:Y:S01]  /*e9b0*/  IMAD.IADD R3, R3, 0x1, R21 ;  /* 0x0000000103037824 */ /* 0x000fe200078e0215 */
[-C--:B------:R-:W-:Y:S01]  /*e9c0*/  ISETP.GE.AND P0, PT, R20, R45.reuse, PT ;  /* 0x0000002d1400720c */ /* 0x080fe20003f06270 */
[----:B------:R-:W-:Y:S01]  /*e9d0*/  VIADD R20, R26, 0x40 ;  /* 0x000000401a147836 */ /* 0x000fe20000000000 */
[----:B------:R-:W-:Y:S02]  /*e9e0*/  PRMT R0, RZ, 0x654, R0 ;  /* 0x00000654ff007816 */ /* 0x000fe40000000000 */
[----:B------:R-:W-:Y:S01]  /*e9f0*/  LEA.HI.X R25, R2, UR7, R3, 0x1, P3 ;  /* 0x0000000702197c11 */ /* 0x000fe200098f0c03 */
[----:B------:R-:W-:Y:S01]  /*ea00*/  BSSY B1, `(.L_x_7871) ;  /* 0x000000f000017945 */ /* 0x000fe20003800000 */
[----:B------:R-:W-:Y:S01]  /*ea10*/  ISETP.GE.AND P1, PT, R20, R45, PT ;  /* 0x0000002d1400720c */ /* 0x000fe20003f26270 */
[----:B--2---:R0:W-:Y:S01]  /*ea20*/  SYNCS.ARRIVE.TRANS64.RED.A1T0 RZ, [R0+URZ], RZ ;  /* 0x000000ff00ff79a7 */ /* 0x0041e2000810043f */
[----:B------:R1:W2:Y:S04]  /*ea30*/  SHFL.IDX PT, R20, R24, RZ, 0x181f ;  /* 0x00181fff18147589 */ /* 0x0002a800000e0000 */
[----:B0-----:R1:W0:Y:S01]  /*ea40*/  SHFL.IDX PT, R0, R25, RZ, 0x181f ;  /* 0x00181fff19007589 */ /* 0x00122200000e0000 */
[----:B------:R-:W-:Y:S06]  /*ea50*/  @P2 BRA `(.L_x_7872) ;  /* 0x0000000000242947 */ /* 0x000fec0003800000 */
[----:B------:R-:W-:Y:S02]  /*ea60*/  ULDC UR5, c[0x0][0xac8] ;  /* 0x0002b20000057ab9 */ /* 0x000fe40000000800 */
[----:B------:R-:W-:Y:S02]  /*ea70*/  ISETP.GE.AND P2, PT, R18, UR5, PT ;  /* 0x0000000512007c0c */ /* 0x000fe4000bf46270 */
[----:B------:R-:W-:-:S11]  /*ea80*/  ISETP.GE.AND P3, PT, R19, UR5, PT ;  /* 0x0000000513007c0c */ /* 0x000fd6000bf66270 */
[CC--:B--2---:R-:W-:Y:S02]  /*ea90*/  @!P2 LEA R2, P4, R18.reuse, R20.reuse, 0x1 ;  /* 0x000000141202a211 */ /* 0x0c4fe400078808ff */
[C---:B------:R-:W-:Y:S02]  /*eaa0*/  @!P3 LEA R20, P5, R19.reuse, R20, 0x1 ;  /* 0x000000141314b211 */ /* 0x040fe400078a08ff */
[-C--:B0-----:R-:W-:Y:S02]  /*eab0*/  @!P2 LEA.HI.X R3, R18, R0.reuse, R190, 0x1, P4 ;  /* 0x000000001203a211 */ /* 0x081fe400020f0cbe */
[----:B------:R-:W-:-:S03]  /*eac0*/  @!P3 LEA.HI.X R21, R19, R0, R189, 0x1, P5 ;  /* 0x000000001315b211 */ /* 0x000fc600028f0cbd */
[----:B-----5:R3:W-:Y:S04]  /*ead0*/  @!P2 ST.E.128 desc[UR50][R2.64], R52 ;  /* 0x000000340200a985 */ /* 0x0207e8000c101d32 */
[----:B------:R3:W-:Y:S02]  /*eae0*/  @!P3 ST.E.128 desc[UR50][R20.64], R60 ;  /* 0x0000003c1400b985 */ /* 0x0007e4000c101d32 */
.L_x_7872:
[----:B------:R-:W-:Y:S05]  /*eaf0*/  BSYNC B1 ;  /* 0x0000000000017941 */ /* 0x000fea0003800000 */
.L_x_7871:
[----:B0-----:R0:W4:Y:S01]  /*eb00*/  SHFL.IDX PT, R0, R25, 0x1, 0x181f ;  /* 0x00381f0019007f89 */ /* 0x00112200000e0000 */
[----:B------:R-:W-:Y:S03]  /*eb10*/  BSSY B1, `(.L_x_7873) ;  /* 0x000000c000017945 */ /* 0x000fe60003800000 */
[----:B--23--:R0:W2:Y:S01]  /*eb20*/  SHFL.IDX PT, R20, R24, 0x1, 0x181f ;  /* 0x00381f0018147f89 */ /* 0x00c0a200000e0000 */
[----:B------:R-:W-:Y:S05]  /*eb30*/  @P0 BRA `(.L_x_7874) ;  /* 0x0000000000240947 */ /* 0x000fea0003800000 */
[----:B------:R-:W-:Y:S02]  /*eb40*/  ULDC UR5, c[0x0][0xac8] ;  /* 0x0002b20000057ab9 */ /* 0x000fe40000000800 */
[----:B------:R-:W-:Y:S02]  /*eb50*/  ISETP.GE.AND P3, PT, R18, UR5, PT ;  /* 0x0000000512007c0c */ /* 0x000fe4000bf66270 */
[----:B------:R-:W-:-:S11]  /*eb60*/  ISETP.GE.AND P4, PT, R19, UR5, PT ;  /* 0x0000000513007c0c */ /* 0x000fd6000bf86270 */
[CC--:B--2---:R-:W-:Y:S02]  /*eb70*/  @!P3 LEA R2, P0, R18.reuse, R20.reuse, 0x1 ;  /* 0x000000141202b211 */ /* 0x0c4fe400078008ff */
[C---:B------:R-:W-:Y:S02]  /*eb80*/  @!P4 LEA R20, P2, R19.reuse, R20, 0x1 ;  /* 0x000000141314c211 */ /* 0x040fe400078408ff */
[-C--:B----4-:R-:W-:Y:S02]  /*eb90*/  @!P3 LEA.HI.X R3, R18, R0.reuse, R190, 0x1, P0 ;  /* 0x000000001203b211 */ /* 0x090fe400000f0cbe */
[----:B------:R-:W-:-:S03]  /*eba0*/  @!P4 LEA.HI.X R21, R19, R0, R189, 0x1, P2 ;  /* 0x000000001315c211 */ /* 0x000fc600010f0cbd */
[----:B-----5:R3:W-:Y:S04]  /*ebb0*/  @!P3 ST.E.128 desc[UR50][R2.64], R48 ;  /* 0x000000300200b985 */ /* 0x0207e8000c101d32 */
[----:B------:R3:W-:Y:S02]  /*ebc0*/  @!P4 ST.E.128 desc[UR50][R20.64], R56 ;  /* 0x000000381400c985 */ /* 0x0007e4000c101d32 */
.L_x_7874:
[----:B------:R-:W-:Y:S05]  /*ebd0*/  BSYNC B1 ;  /* 0x0000000000017941 */ /* 0x000fea0003800000 */
.L_x_7873:
[----:B----4-:R4:W0:Y:S01]  /*ebe0*/  SHFL.IDX PT, R0, R25, 0x2, 0x181f ;  /* 0x00581f0019007f89 */ /* 0x01082200000e0000 */
        /* <DEDUP_REMOVED lines=12> */
.L_x_7876:
[----:B------:R-:W-:Y:S05]  /*ecb0*/  BSYNC B1 ;  /* 0x0000000000017941 */ /* 0x000fea0003800000 */
.L_x_7875:
[----:B0-----:R-:W-:Y:S01]  /*ecc0*/  VIADD R0, R26, 0x60 ;  /* 0x000000601a007836 */ /* 0x001fe20000000000 */
[----:B-1--4-:R-:W0:Y:S04]  /*ecd0*/  SHFL.IDX PT, R25, R25, 0x3, 0x181f ;  /* 0x00781f0019197f89 */ /* 0x012e2800000e0000 */
[----:B------:R-:W-:Y:S01]  /*ece0*/  ISETP.GE.AND P0, PT, R0, R45, PT ;  /* 0x0000002d0000720c */ /* 0x000fe20003f06270 */
[----:B------:R-:W1:-:S12]  /*ecf0*/  SHFL.IDX PT, R24, R24, 0x3, 0x181f ;  /* 0x00781f0018187f89 */ /* 0x000e5800000e0000 */
[----:B------:R-:W-:Y:S05]  /*ed00*/  @P0 BRA `(.L_x_7877) ;  /* 0x0000000800800947 */ /* 0x000fea0003800000 */
[----:B------:R-:W-:Y:S02]  /*ed10*/  ULDC UR5, c[0x0][0xac8] ;  /* 0x0002b20000057ab9 */ /* 0x000fe40000000800 */
[----:B------:R-:W-:-:S13]  /*ed20*/  ISETP.GE.AND P1, PT, R18, UR5, PT ;  /* 0x0000000512007c0c */ /* 0x000fda000bf26270 */
[----:B-1-3--:R-:W-:-:S04]  /*ed30*/  @!P1 LEA R2, P0, R18, R24, 0x1 ;  /* 0x0000001812029211 */ /* 0x00afc800078008ff */
[----:B0-----:R-:W-:Y:S02]  /*ed40*/  @!P1 LEA.HI.X R3, R18, R25, R190, 0x1, P0 ;  /* 0x0000001912039211 */ /* 0x001fe400000f0cbe */
[----:B------:R-:W-:-:S03]  /*ed50*/  ISETP.GE.AND P0, PT, R19, UR5, PT ;  /* 0x0000000513007c0c */ /* 0x000fc6000bf06270 */
[----:B-----5:R0:W-:Y:S10]  /*ed60*/  @!P1 ST.E.128 desc[UR50][R2.64], R4 ;  /* 0x0000000402009985 */ /* 0x0201f4000c101d32 */
[----:B------:R-:W-:Y:S05]  /*ed70*/  @P0 BRA `(.L_x_7877) ;  /* 0x0000000800640947 */ /* 0x000fea0003800000 */
[----:B0-----:R-:W-:-:S04]  /*ed80*/  LEA R2, P0, R19, R24, 0x1 ;  /* 0x0000001813027211 */ /* 0x001fc800078008ff */
[----:B------:R-:W-:-:S05]  /*ed90*/  LEA.HI.X R3, R19, R25, R189, 0x1, P0 ;  /* 0x0000001913037211 */ /* 0x000fca00000f0cbd */
[----:B------:R0:W-:Y:S01]  /*eda0*/  ST.E.128 desc[UR50][R2.64], R8 ;  /* 0x0000000802007985 */ /* 0x0001e2000c101d32 */
[----:B------:R-:W-:Y:S05]  /*edb0*/  BRA `(.L_x_7877) ;  /* 0x0000000800547947 */ /* 0x000fea0003800000 */
.L_x_7870:
[----:B------:R-:W0:Y:S01]  /*edc0*/  LDC R8, c[0x0][0xbe8] ;  /* 0x0002fa00ff087b82 */ /* 0x000e220000000800 */
[----:B------:R-:W-:Y:S01]  /*edd0*/  ISETP.GE.AND P0, PT, R191, 0x80, PT ;  /* 0x00000080bf00780c */ /* 0x000fe20003f06270 */
[----:B------:R-:W-:Y:S01]  /*ede0*/  USHF.R.S32.HI UR8, URZ, 0x1f, UR37 ;  /* 0x0000001f3f087899 */ /* 0x000fe20008011425 */
[----:B------:R-:W-:Y:S01]  /*edf0*/  BSSY B1, `(.L_x_7878) ;  /* 0x000002f000017945 */ /* 0x000fe20003800000 */
[----:B------:R-:W-:Y:S01]  /*ee00*/  USHF.R.S32.HI UR9, URZ, 0x1f, UR43 ;  /* 0x0000001f3f097899 */ /* 0x000fe2000801142b */
[----:B------:R-:W-:Y:S01]  /*ee10*/  IMAD R6, R22, 0x20, R184 ;  /* 0x0000002016067824 */ /* 0x000fe200078e02b8 */
        /* <DEDUP_REMOVED lines=14> */
[----:B------:R-:W-:Y:S01]  /*ef00*/  IMAD.MOV.U32 R2, RZ, RZ, R4 ;  /* 0x000000ffff027224 */ /* 0x000fe200078e0004 */
[----:B------:R-:W-:Y:S02]  /*ef10*/  UIMAD UR5, UR8, UR10, URZ ;  /* 0x0000000a080572a4 */ /* 0x000fe4000f8e023f */
[----:B------:R-:W-:Y:S02]  /*ef20*/  UIMAD.WIDE.U32 UR6, UR37, UR10, URZ ;  /* 0x0000000a250672a5 */ /* 0x000fe4000f8e003f */
[----:B------:R-:W-:-:S03]  /*ef30*/  UIMAD UR5, UR37, UR11, UR5 ;  /* 0x0000000b250572a4 */ /* 0x000fc6000f8e0205 */
[----:B------:R-:W-:Y:S01]  /*ef40*/  ULDC.64 UR10, c[0x0][0xb98] ;  /* 0x0002e600000a7ab9 */ /* 0x000fe20000000a00 */
[----:B------:R-:W-:Y:S02]  /*ef50*/  UIADD3 UR7, UR7, UR5, URZ ;  /* 0x0000000507077290 */ /* 0x000fe4000fffe03f */
[----:B------:R-:W2:Y:S01]  /*ef60*/  @P0 LDC R5, c[0x0][0xbec] ;  /* 0x0002fb00ff050b82 */ /* 0x000ea20000000800 */
[----:B------:R-:W-:Y:S02]  /*ef70*/  UIMAD UR5, UR9, UR10, URZ ;  /* 0x0000000a090572a4 */ /* 0x000fe4000f8e023f */
[----:B------:R-:W-:Y:S02]  /*ef80*/  UIMAD.WIDE.U32 UR6, UR43, UR10, UR6 ;  /* 0x0000000a2b0672a5 */ /* 0x000fe4000f8e0006 */
[----:B------:R-:W-:-:S03]  /*ef90*/  UIMAD UR5, UR43, UR11, UR5 ;  /* 0x0000000b2b0572a4 */ /* 0x000fc6000f8e0205 */
[----:B------:R-:W3:Y:S01]  /*efa0*/  @P0 LDC R7, c[0x0][0xbf0] ;  /* 0x0002fc00ff070b82 */ /* 0x000ee20000000800 */
        /* <DEDUP_REMOVED lines=19> */
.L_x_7879:
[----:B------:R-:W-:Y:S05]  /*f0e0*/  BSYNC B1 ;  /* 0x0000000000017941 */ /* 0x000fea0003800000 */
.L_x_7878:
[----:B------:R-:W-:Y:S01]  /*f0f0*/  ULDC.64 UR10, c[0x0][0xae8] ;  /* 0x0002ba00000a7ab9 */ /* 0x000fe20000000a00 */
[----:B------:R-:W-:Y:S01]  /*f100*/  VIADD R6, R6, UR36 ;  /* 0x0000002406067c36 */ /* 0x000fe20008000000 */
[----:B------:R-:W-:Y:S01]  /*f110*/  UIMAD UR5, UR8, UR10, URZ ;  /* 0x0000000a080572a4 */ /* 0x000fe2000f8e023f */
[----:B------:R-:W-:Y:S01]  /*f120*/  BSSY B1, `(.L_x_7880) ;  /* 0x0000034000017945 */ /* 0x000fe20003800000 */
[----:B------:R-:W-:Y:S01]  /*f130*/  UIMAD.WIDE.U32 UR6, UR37, UR10, URZ ;  /* 0x0000000a250672a5 */ /* 0x000fe2000f8e003f */
[----:B0-----:R-:W-:Y:S01]  /*f140*/  @P1 IMAD.HI.U32 R0, R6, R9, RZ ;  /* 0x0000000906001227 */ /* 0x001fe200078e00ff */
[----:B------:R-:W-:-:S03]  /*f150*/  UIMAD UR5, UR37, UR11, UR5 ;  /* 0x0000000b250572a4 */ /* 0x000fc6000f8e0205 */
[----:B------:R-:W-:Y:S01]  /*f160*/  ULDC.64 UR10, c[0x0][0xaf0] ;  /* 0x0002bc00000a7ab9 */ /* 0x000fe20000000a00 */
[----:B------:R-:W-:Y:S01]  /*f170*/  UIADD3 UR7, UR7, UR5, URZ ;  /* 0x0000000507077290 */ /* 0x000fe2000fffe03f */
[----:B--2---:R-:W-:Y:S01]  /*f180*/  IMAD.MOV.U32 R5, RZ, RZ, R6 ;  /* 0x000000ffff057224 */ /* 0x004fe200078e0006 */
[----:B------:R-:W-:Y:S01]  /*f190*/  UIMAD UR5, UR9, UR10, URZ ;  /* 0x0000000a090572a4 */ /* 0x000fe2000f8e023f */
[----:B-1----:R-:W-:Y:S01]  /*f1a0*/  @P1 SHF.R.U32.HI R5, RZ, R11, R0 ;  /* 0x0000000bff051219 */ /* 0x002fe20000011600 */
        /* <DEDUP_REMOVED lines=34> */
[----:B------:R-:W-:Y:S02]  /*f3d0*/  ULDC UR5, c[0x0][0xac8] ;  /* 0x0002b20000057ab9 */ /* 0x000fe40000000800 */
[----:B------:R-:W-:Y:S02]  /*f3e0*/  ISETP.GE.AND P4, PT, R18, UR5, PT ;  /* 0x0000000512007c0c */ /* 0x000fe4000bf86270 */
[----:B------:R-:W-:-:S11]  /*f3f0*/  ISETP.GE.AND P5, PT, R19, UR5, PT ;  /* 0x0000000513007c0c */ /* 0x000fd6000bfa6270 */
[CC--:B-1----:R-:W-:Y:S02]  /*f400*/  @!P4 LEA R10, P2, R18.reuse, R2.reuse, 0x1 ;  /* 0x00000002120ac211 */ /* 0x0c2fe400078408ff */
[C---:B------:R-:W-:Y:S02]  /*f410*/  @!P5 LEA R2, P3, R19.reuse, R2, 0x1 ;  /* 0x000000021302d211 */ /* 0x040fe400078608ff */
[-C--:B--2---:R-:W-:Y:S02]  /*f420*/  @!P4 LEA.HI.X R11, R18, R0.reuse, R190, 0x1, P2 ;  /* 0x00000000120bc211 */ /* 0x084fe400010f0cbe */
[----:B------:R-:W-:-:S03]  /*f430*/  @!P5 LEA.HI.X R3, R19, R0, R189, 0x1, P3 ;  /* 0x000000001303d211 */ /* 0x000fc600018f0cbd */
[----:B------:R3:W-:Y:S04]  /*f440*/  @!P4 ST.E.128 desc[UR50][R10.64], RZ ;  /* 0x000000ff0a00c985 */ /* 0x0007e8000c101d32 */
[----:B------:R3:W-:Y:S02]  /*f450*/  @!P5 ST.E.128 desc[UR50][R2.64], RZ ;  /* 0x000000ff0200d985 */ /* 0x0007e4000c101d32 */
.L_x_7881:
[----:B------:R-:W-:Y:S05]  /*f460*/  BSYNC B1 ;  /* 0x0000000000017941 */ /* 0x000fea0003800000 */
.L_x_7880:
[----:B--2---:R2:W4:Y:S01]  /*f470*/  SHFL.IDX PT, R0, R5, 0x1, 0x181f ;  /* 0x00381f0005007f89 */ /* 0x00452200000e0000 */
[----:B------:R-:W-:Y:S03]  /*f480*/  BSSY B1, `(.L_x_7882) ;  /* 0x000000c000017945 */ /* 0x000fe60003800000 */
[----:B-1-3--:R2:W1:Y:S01]  /*f490*/  SHFL.IDX PT, R2, R4, 0x1, 0x181f ;  /* 0x00381f0004027f89 */ /* 0x00a46200000e0000 */
[----:B------:R-:W-:Y:S05]  /*f4a0*/  @P1 BRA `(.L_x_7883) ;  /* 0x0000000000241947 */ /* 0x000fea0003800000 */
[----:B------:R-:W-:Y:S02]  /*f4b0*/  ULDC UR5, c[0x0][0xac8] ;  /* 0x0002b20000057ab9 */ /* 0x000fe40000000800 */
[----:B------:R-:W-:Y:S02]  /*f4c0*/  ISETP.GE.AND P3, PT, R18, UR5, PT ;  /* 0x0000000512007c0c */ /* 0x000fe4000bf66270 */
[----:B------:R-:W-:-:S11]  /*f4d0*/  ISETP.GE.AND P4, PT, R19, UR5, PT ;  /* 0x0000000513007c0c */ /* 0x000fd6000bf86270 */
[CC--:B-1----:R-:W-:Y:S02]  /*f4e0*/  @!P3 LEA R10, P1, R18.reuse, R2.reuse, 0x1 ;  /* 0x00000002120ab211 */ /* 0x0c2fe400078208ff */
[C---:B------:R-:W-:Y:S02]  /*f4f0*/  @!P4 LEA R2, P2, R19.reuse, R2, 0x1 ;  /* 0x000000021302c211 */ /* 0x040fe400078408ff */
[-C--:B----4-:R-:W-:Y:S02]  /*f500*/  @!P3 LEA.HI.X R11, R18, R0.reuse, R190, 0x1, P1 ;  /* 0x00000000120bb211 */ /* 0x090fe400008f0cbe */
[----:B------:R-:W-:-:S03]  /*f510*/  @!P4 LEA.HI.X R3, R19, R0, R189, 0x1, P2 ;  /* 0x000000001303c211 */ /* 0x000fc600010f0cbd */
[----:B------:R3:W-:Y:S04]  /*f520*/  @!P3 ST.E.128 desc[UR50][R10.64], RZ ;  /* 0x000000ff0a00b985 */ /* 0x0007e8000c101d32 */
[----:B------:R3:W-:Y:S02]  /*f530*/  @!P4 ST.E.128 desc[UR50][R2.64], RZ ;  /* 0x000000ff0200c985 */ /* 0x0007e4000c101d32 */
.L_x_7883:
[----:B------:R-:W-:Y:S05]  /*f540*/  BSYNC B1 ;  /* 0x0000000000017941 */ /* 0x000fea0003800000 */
.L_x_7882:
[----:B----4-:R4:W0:Y:S01]  /*f550*/  SHFL.IDX PT, R0, R5, 0x2, 0x181f ;  /* 0x00581f0005007f89 */ /* 0x01082200000e0000 */
        /* <DEDUP_REMOVED lines=8> */
[-C--:B0-----:R-:W-:Y:S02]  /*f5e0*/  @!P2 LEA.HI.X R11, R18, R0.reuse, R190, 0x1, P0 ;  /* 0x00000000120ba211 */ /* 0x081fe400000f0cbe */
[----:B------:R-:W-:-:S03]  /*f5f0*/  @!P3 LEA.HI.X R3, R19, R0, R189, 0x1, P1 ;  /* 0x000000001303b211 */ /* 0x000fc600008f0cbd */
[----:B------:R3:W-:Y:S04]  /*f600*/  @!P2 ST.E.128 desc[UR50][R10.64], RZ ;  /* 0x000000ff0a00a985 */ /* 0x0007e8000c101d32 */
[----:B------:R3:W-:Y:S02]  /*f610*/  @!P3 ST.E.128 desc[UR50][R2.64], RZ ;  /* 0x000000ff0200b985 */ /* 0x0007e4000c101d32 */
.L_x_7885:
[----:B------:R-:W-:Y:S05]  /*f620*/  BSYNC B1 ;  /* 0x0000000000017941 */ /* 0x000fea0003800000 */
.L_x_7884:
[----:B---3--:R-:W-:Y:S01]  /*f630*/  VIADD R3, R6, 0x60 ;  /* 0x0000006006037836 */ /* 0x008fe20000000000 */
[----:B0-----:R0:W3:Y:S04]  /*f640*/  SHFL.IDX PT, R0, R5, 0x3, 0x181f ;  /* 0x00781f0005007f89 */ /* 0x0010e800000e0000 */
[----:B------:R-:W-:Y:S01]  /*f650*/  ISETP.GE.AND P0, PT, R3, R9, PT ;  /* 0x000000090300720c */ /* 0x000fe20003f06270 */
[----:B-1----:R0:W1:-:S12]  /*f660*/  SHFL.IDX PT, R2, R4, 0x3, 0x181f ;  /* 0x00781f0004027f89 */ /* 0x00205800000e0000 */
[----:B0-----:R-:W-:Y:S05]  /*f670*/  @P0 BRA `(.L_x_7877) ;  /* 0x0000000000240947 */ /* 0x001fea0003800000 */
[----:B------:R-:W-:Y:S02]  /*f680*/  ULDC UR5, c[0x0][0xac8] ;  /* 0x0002b20000057ab9 */ /* 0x000fe40000000800 */
[----:B------:R-:W-:Y:S02]  /*f690*/  ISETP.GE.AND P2, PT, R18, UR5, PT ;  /* 0x0000000512007c0c */ /* 0x000fe4000bf46270 */
[----:B------:R-:W-:-:S11]  /*f6a0*/  ISETP.GE.AND P3, PT, R19, UR5, PT ;  /* 0x0000000513007c0c */ /* 0x000fd6000bf66270 */
[CC--:B-12-4-:R-:W-:Y:S02]  /*f6b0*/  @!P2 LEA R4, P0, R18.reuse, R2.reuse, 0x1 ;  /* 0x000000021204a211 */ /* 0x0d6fe400078008ff */
[C---:B------:R-:W-:Y:S02]  /*f6c0*/  @!P3 LEA R2, P1, R19.reuse, R2, 0x1 ;  /* 0x000000021302b211 */ /* 0x040fe400078208ff */
[-C--:B---3--:R-:W-:Y:S02]  /*f6d0*/  @!P2 LEA.HI.X R5, R18, R0.reuse, R190, 0x1, P0 ;  /* 0x000000001205a211 */ /* 0x088fe400000f0cbe */
[----:B------:R-:W-:-:S03]  /*f6e0*/  @!P3 LEA.HI.X R3, R19, R0, R189, 0x1, P1 ;  /* 0x000000001303b211 */ /* 0x000fc600008f0cbd */
[----:B------:R0:W-:Y:S04]  /*f6f0*/  @!P2 ST.E.128 desc[UR50][R4.64], RZ ;  /* 0x000000ff0400a985 */ /* 0x0001e8000c101d32 */
[----:B------:R0:W-:Y:S02]  /*f700*/  @!P3 ST.E.128 desc[UR50][R2.64], RZ ;  /* 0x000000ff0200b985 */ /* 0x0001e4000c101d32 */
.L_x_7877:
[----:B------:R-:W-:Y:S05]  /*f710*/  BSYNC B0 ;  /* 0x0000000000007941 */ /* 0x000fea0003800000 */
.L_x_7869:
[----:B------:R-:W-:Y:S02]  /*f720*/  ULDC UR5, c[0x0][0xc38] ;  /* 0x00030e0000057ab9 */ /* 0x000fe40000000800 */
[----:B------:R-:W-:-:S06]  /*f730*/  UISETP.GE.AND UP0, UPT, UR4, UR5, UPT ;  /* 0x000000050400728c */ /* 0x000fcc000bf06270 */
[----:B------:R-:W-:-:S13]  /*f740*/  PLOP3.LUT P0, PT, PT, PT, UP0, 0x80, 0x0 ;  /* 0x000000000000781c */ /* 0x000fda0003f0f008 */
[----:B------:R-:W-:Y:S05]  /*f750*/  @!P0 BRA `(.L_x_7886) ;  /* 0xffffff1400908947 */ /* 0x000fea000383ffff */
[----:B------:R-:W-:Y:S05]  /*f760*/  EXIT ;  /* 0x000000000000794d */ /* 0x000fea0003800000 */
.L_x_7788:
[----:B------:R-:W-:-:S08]  /*f770*/  NOP ;  /* 0x0000000000007918 */ /* 0x000fd00000000000 */
[----:B------:R-:W0:-:S00]  /*f780*/  USETMAXREG.DEALLOC.CTAPOOL 0x18 ;  /* 0x00000018000079c8 */ /* 0x000e0000080e0500 */
        /* <DEDUP_REMOVED lines=27> */
[----:B------:R-:W-:Y:S01]  /*f940*/  IMAD.SHL.U32 R2, R5, 0x8, RZ ;  /* 0x0000000805027824 */ /* 0x000fe200078e00ff */
[----:B------:R-:W-:-:S04]  /*f950*/  LOP3.LUT R0, R0, 0x40, RZ, 0xfc, !PT ;  /* 0x0000004000007812 */ /* 0x000fc800078efcff */
[----:B------:R-:W-:Y:S01]  /*f960*/  LOP3.LUT R4, R3, 0x200, R2, 0xf8, !PT ;  /* 0x0000020003047812 */ /* 0x000fe200078ef802 */
[----:B------:R-:W-:Y:S01]  /*f970*/  IMAD.SHL.U32 R2, R6, 0x10, RZ ;  /* 0x0000001006027824 */ /* 0x000fe200078e00ff */
[----:B------:R-:W-:-:S03]  /*f980*/  SHF.R.U32.HI R3, RZ, 0x3, R5 ;  /* 0x00000003ff037819 */ /* 0x000fc60000011605 */
[----:B------:R-:W-:Y:S01]  /*f990*/  IMAD R4, R4, 0x2, R17 ;  /* 0x0000000204047824 */ /* 0x000fe200078e0211 */
[----:B------:R-:W-:Y:S01]  /*f9a0*/  LOP3.LUT R2, R3, 0x70, R2, 0xf8, !PT ;  /* 0x0000007003027812 */ /* 0x000fe200078ef802 */
[----:B------:R-:W-:Y:S02]  /*f9b0*/  IMAD.U32 R3, RZ, RZ, UR6 ;  /* 0x00000006ff037e24 */ /* 0x000fe4000f8e00ff */
[----:B------:R-:W-:Y:S01]  /*f9c0*/  IMAD.MOV.U32 R2, RZ, RZ, 0x1 ;  /* 0x00000001ff027424 */ /* 0x000fe200078e00ff */
[----:B------:R0:W-:Y:S04]  /*f9d0*/  STL [R1+0x10], R4 ;  /* 0x0000100401007387 */ /* 0x0001e80000100800 */
[----:B------:R0:W-:Y:S04]  /*f9e0*/  STL [R1+0x14], R3 ;  /* 0x0000140301007387 */ /* 0x0001e80000100800 */
[----:B------:R0:W-:Y:S04]  /*f9f0*/  STL [R1+0x18], RZ ;  /* 0x000018ff01007387 */ /* 0x0001e80000100800 */
[----:B------:R0:W-:Y:S02]  /*fa00*/  STL [R1+0x8], R2 ;  /* 0x0000080201007387 */ /* 0x0001e40000100800 */
.L_x_7980:
        /* <DEDUP_REMOVED lines=14> */
[----:B---34-:R-:W-:Y:S05]  /*faf0*/  @!P0 BRA `(.L_x_7888) ;  /* 0x0000000000208947 */ /* 0x018fea0003800000 */
        /* <DEDUP_REMOVED lines=8> */
.L_x_7888:
[----:B------:R-:W-:Y:S01]  /*fb80*/  ULDC UR9, c[0x0][0xc54] ;  /* 0x0003150000097ab9 */ /* 0x000fe20000000800 */
[----:B------:R-:W-:Y:S01]  /*fb90*/  UMOV UR6, UR8 ;  /* 0x0000000800067c82 */ /* 0x000fe20008000000 */
[----:B------:R-:W-:-:S11]  /*fba0*/  UISETP.NE.AND UP0, UPT, UR9, 0x1, UPT ;  /* 0x000000010900788c */ /* 0x000fd6000bf05270 */
[----:B------:R-:W-:Y:S02]  /*fbb0*/  @UP0 ULDC.64 UR10, c[0x0][0xc58] ;  /* 0x00031600000a0ab9 */ /* 0x000fe40000000a00 */
[----:B------:R-:W-:-:S04]  /*fbc0*/  UIMAD.WIDE.U32 UR4, UR8, UR10, URZ ;  /* 0x0000000a080472a5 */ /* 0x000fc8000f8e003f */
[----:B------:R-:W-:-:S04]  /*fbd0*/  @UP0 USHF.R.U32.HI UR6, URZ, UR11, UR5 ;  /* 0x0000000b3f060299 */ /* 0x000fc80008011605 */
[----:B------:R-:W-:-:S12]  /*fbe0*/  UIMAD UR4, UR6, UR9, URZ ;  /* 0x00000009060472a4 */ /* 0x000fd8000f8e023f */
.L_x_7889:
        /* <DEDUP_REMOVED lines=48> */
.L_x_7891:
[----:B------:R-:W-:-:S11]  /*fef0*/  UISETP.NE.AND UP0, UPT, UR5, 0x1, UPT ;  /* 0x000000010500788c */ /* 0x000fd6000bf05270 */
[----:B------:R-:W-:Y:S02]  /*ff00*/  @UP0 ULDC.64 UR12, c[0x0][0x9e8] ;  /* 0x00027a00000c0ab9 */ /* 0x000fe40000000a00 */
[----:B------:R-:W-:-:S04]  /*ff10*/  UIMAD.WIDE.U32 UR8, UR10, UR12, URZ ;  /* 0x0000000c0a0872a5 */ /* 0x000fc8000f8e003f */
[----:B------:R-:W-:-:S12]  /*ff20*/  @UP0 USHF.R.U32.HI UR10, URZ, UR13, UR9 ;  /* 0x0000000d3f0a0299 */ /* 0x000fd80008011609 */
.L_x_7892:
[----:B------:R-:W-:-:S04]  /*ff30*/  UIMAD UR10, UR10, UR5, UR5 ;  /* 0x000000050a0a72a4 */ /* 0x000fc8000f8e0205 */
[----:B------:R-:W-:-:S04]  /*ff40*/  UISETP.LT.AND UP0, UPT, UR4, UR10, UPT ;  /* 0x0000000a0400728c */ /* 0x000fc8000bf01270 */
[----:B------:R-:W-:-:S12]  /*ff50*/  USEL UR4, UR4, UR10, UP0 ;  /* 0x0000000a04047287 */ /* 0x000fd80008000000 */
.L_x_7890:
        /* <DEDUP_REMOVED lines=30> */
.L_x_7894:
[----:B------:R-:W-:-:S11]  /*10140*/  UISETP.NE.AND UP0, UPT, UR5, 0x1, UPT ;  /* 0x000000010500788c */ /* 0x000fd6000bf05270 */
[----:B------:R-:W-:Y:S02]  /*10150*/  @UP0 ULDC.64 UR10, c[0x0][0x9e8] ;  /* 0x00027a00000a0ab9 */ /* 0x000fe40000000a00 */
[----:B------:R-:W-:-:S04]  /*10160*/  UIMAD.WIDE.U32 UR6, UR4, UR10, URZ ;  /* 0x0000000a040672a5 */ /* 0x000fc8000f8e003f */
[----:B------:R-:W-:-:S12]  /*10170*/  @UP0 USHF.R.U32.HI UR4, URZ, UR11, UR7 ;  /* 0x0000000b3f040299 */ /* 0x000fd80008011607 */
.L_x_7895:
[----:B------:R-:W-:-:S04]  /*10180*/  UIMAD UR4, UR4, UR5, URZ ;  /* 0x00000005040472a4 */ /* 0x000fc8000f8e023f */
[----:B------:R-:W-:-:S04]  /*10190*/  UISETP.LT.AND UP0, UPT, UR8, UR4, UPT ;  /* 0x000000040800728c */ /* 0x000fc8000bf01270 */
[----:B------:R-:W-:-:S12]  /*101a0*/  USEL UR8, UR8, UR4, !UP0 ;  /* 0x0000000408087287 */ /* 0x000fd8000c000000 */
.L_x_7893:
        /* <DEDUP_REMOVED lines=9> */
[----:B------:R-:W1:Y:S02]  /*10240*/  S2R R0, SR_TID.X ;  /* 0x0000000000007919 */ /* 0x000e640000002100 */
[----:B-1----:R-:W-:-:S04]  /*10250*/  LOP3.LUT R0, R0, 0x7f, RZ, 0xc0, !PT ;  /* 0x0000007f00007812 */ /* 0x002fc800078ec0ff */
[----:B------:R-:W-:-:S13]  /*10260*/  ISETP.NE.AND P1, PT, R0, RZ, PT ;  /* 0x000000ff0000720c */ /* 0x000fda0003f25270 */
[----:B------:R-:W-:Y:S05]  /*10270*/  @P1 BRA `(.L_x_7898) ;  /* 0x0000003800381947 */ /* 0x000fea0003800000 */
[----:B------:R-:W1:Y:S01]  /*10280*/  S2R R5, SR_LANEID ;  /* 0x0000000000057919 */ /* 0x000e620000000000 */
[----:B------:R-:W-:Y:S01]  /*10290*/  VOTEU.ANY UR4, UPT, PT ;  /* 0x0000000000047886 */ /* 0x000fe200038e0100 */
[----:B0-----:R-:W0:Y:S01]  /*102a0*/  LDC.64 R2, c[0x0][0xc80] ;  /* 0x00032000ff027b82 */ /* 0x001e220000000a00 */
[----:B------:R-:W1:Y:S02]  /*102b0*/  FLO.U32 R0, UR4 ;  /* 0x0000000400007d00 */ /* 0x000e6400080e0000 */
[----:B-1----:R-:W-:-:S06]  /*102c0*/  ISETP.EQ.U32.AND P0, PT, R0, R5, PT ;  /* 0x000000050000720c */ /* 0x002fcc0003f02070 */
[----:B------:R-:W0:Y:S07]  /*102d0*/  POPC R5, UR4 ;  /* 0x0000000400057d09 */ /* 0x000e2e0008000000 */
[----:B0-----:R-:W2:Y:S01]  /*102e0*/  @P0 ATOMG.E.ADD.STRONG.GPU PT, R3, desc[UR50][R2.64], R5 ;  /* 0x00000005020309a8 */ /* 0x001ea200081ee1f2 */
[----:B------:R-:W0:Y:S02]  /*102f0*/  S2R R4, SR_LTMASK ;  /* 0x0000000000047919 */ /* 0x000e240000003900 */
[----:B0-----:R-:W-:-:S04]  /*10300*/  LOP3.LUT R4, R4, UR4, RZ, 0xc0, !PT ;  /* 0x0000000404047c12 */ /* 0x001fc8000f8ec0ff */
[----:B------:R-:W0:Y:S01]  /*10310*/  POPC R7, R4 ;  /* 0x0000000400077309 */ /* 0x000e220000000000 */
[----:B--2---:R-:W0:Y:S02]  /*10320*/  SHFL.IDX PT, R0, R3, R0, 0x1f ;  /* 0x00001f0003007589 */ /* 0x004e2400000e0000 */
[----:B0-----:R-:W-:-:S05]  /*10330*/  IADD3 R0, R0, UR42, R7 ;  /* 0x0000002a00007c10 */ /* 0x001fca000fffe007 */
[----:B------:R1:W-:Y:S01]  /*10340*/  STL [R1+0x14], R0 ;  /* 0x0000140001007387 */ /* 0x0003e20000100800 */
[----:B------:R-:W-:Y:S05]  /*10350*/  BRA `(.L_x_7898) ;  /* 0x0000003800007947 */ /* 0x000fea0003800000 */
.L_x_7897:
[----:B------:R-:W-:Y:S01]  /*10360*/  VIADD R0, R17, 0x18400 ;  /* 0x0001840011007836 */ /* 0x000fe20000000000 */
[----:B------:R-:W-:Y:S04]  /*10370*/  BSSY B6, `(.L_x_7899) ;  /* 0x0000013000067945 */ /* 0x000fe80003800000 */
[----:B------:R-:W-:-:S13]  /*10380*/  LOP3.LUT P0, RZ, R0, 0x3ff, RZ, 0xc0, !PT ;  /* 0x000003ff00ff7812 */ /* 0x000fda000780c0ff */
[----:B------:R-:W-:Y:S05]  /*10390*/  @!P0 BRA `(.L_x_7900) ;  /* 0x0000000000408947 */ /* 0x000fea0003800000 */
[----:B0-----:R-:W-:Y:S01]  /*103a0*/  MOV R2, 0x0 ;  /* 0x0000000000027802 */ /* 0x001fe20000000f00 */
        /* <DEDUP_REMOVED lines=15> */
.L_x_7900:
[----:B------:R-:W-:Y:S05]  /*104a0*/  BSYNC B6 ;  /* 0x0000000000067941 */ /* 0x000fea0003800000 */
.L_x_7899:
        /* <DEDUP_REMOVED lines=8> */
[----:B0-----:R0:W1:Y:S01]  /*10530*/  LDC.64 R2, c[0x4][R16] ;  /* 0x0100000010027b82 */ /* 0x0010620000000a00 */
        /* <DEDUP_REMOVED lines=11> */
.L_x_7903:
        /* <DEDUP_REMOVED lines=15> */
.L_x_7902:
[----:B------:R-:W-:Y:S05]  /*106e0*/  BSYNC B6 ;  /* 0x0000000000067941 */ /* 0x000fea0003800000 */
.L_x_7901:
[----:B------:R-:W-:Y:S01]  /*106f0*/  ULDC.64 UR4, c[0x0][0x9f8] ;  /* 0x00027e0000047ab9 */ /* 0x000fe20000000a00 */
[----:B------:R-:W-:Y:S01]  /*10700*/  IMAD.U32 R7, RZ, RZ, UR43 ;  /* 0x0000002bff077e24 */ /* 0x000fe2000f8e00ff */
[----:B------:R-:W-:-:S04]  /*10710*/  UISETP.NE.U32.AND UP0, UPT, UR4, URZ, UPT ;  /* 0x0000003f0400728c */ /* 0x000fc8000bf05070 */
[----:B------:R-:W-:-:S06]  /*10720*/  UISETP.NE.AND.EX UP0, UPT, UR5, URZ, UPT, UP0 ;  /* 0x0000003f0500728c */ /* 0x000fcc000bf05300 */
[----:B------:R-:W-:-:S05]  /*10730*/  PLOP3.LUT P0, PT, PT, PT, UP0, 0x80, 0x0 ;  /* 0x000000000000781c */ /* 0x000fca0003f0f008 */
[----:B------:R-:W-:Y:S02]  /*10740*/  @UP0 ULDC.64 UR4, c[0x0][0x9f8] ;  /* 0x00027e0000040ab9 */ /* 0x000fe40000000a00 */
[----:B------:R-:W-:-:S06]  /*10750*/  @UP0 UIMAD.WIDE UR4, UR43, 0x4, UR4 ;  /* 0x000000042b0408a5 */ /* 0x000fcc000f8e0204 */
[----:B0-----:R-:W-:Y:S02]  /*10760*/  IMAD.U32 R2, RZ, RZ, UR4 ;  /* 0x00000004ff027e24 */ /* 0x001fe4000f8e00ff */
        /* <DEDUP_REMOVED lines=19> */
.L_x_7995:
        /* <DEDUP_REMOVED lines=9> */
.L_x_7998:
[----:B------:R-:W-:Y:S05]  /*10930*/  @!P6 BRA `(.L_x_7905) ;  /* 0x0000000000fce947 */ /* 0x000fea0003800000 */
[----:B------:R-:W-:Y:S01]  /*10940*/  IMAD.MOV.U32 R16, RZ, RZ, R7 ;  /* 0x000000ffff107224 */ /* 0x000fe200078e0007 */
[----:B------:R-:W-:Y:S06]  /*10950*/  @!P1 BRA `(.L_x_7907) ;  /* 0x00000000004c9947 */ /* 0x000fec0003800000 */
[----:B------:R-:W2:Y:S01]  /*10960*/  LDC R6, c[0x0][0x43c] ;  /* 0x00010f00ff067b82 */ /* 0x000ea20000000800 */
[----:B------:R-:W-:Y:S01]  /*10970*/  IMAD.MOV.U32 R9, RZ, RZ, R0 ;  /* 0x000000ffff097224 */ /* 0x000fe200078e0000 */
        /* <DEDUP_REMOVED lines=17> */
.L_x_7907:
[----:B------:R-:W3:Y:S01]  /*10a90*/  LDL R0, [R1+0x8] ;  /* 0x0000080001007983 */ /* 0x000ee20000100800 */
[----:B--2---:R-:W-:Y:S01]  /*10aa0*/  IMAD R3, R18, 0x8, R17 ;  /* 0x0000000812037824 */ /* 0x004fe200078e0211 */
[----:B---3--:R-:W-:-:S04]  /*10ab0*/  SHF.L.U32 R0, R0, 0x1f, RZ ;  /* 0x0000001f00007819 */ /* 0x008fc800000006ff */
[----:B------:R-:W2:Y:S02]  /*10ac0*/  SYNCS.PHASECHK.TRANS64.TRYWAIT P0, [R3+URZ+0x28840], R0 ;  /* 0x02884000030075a7 */ /* 0x000ea4000800017f */
[----:B--2---:R-:W-:Y:S05]  /*10ad0*/  @!P0 BRA `(.L_x_7908) ;  /* 0x0000003800948947 */ /* 0x004fea0003800000 */
.L_x_7999:
        /* <DEDUP_REMOVED lines=11> */
.L_x_7909:
[----:B------:R-:W3:Y:S01]  /*10b90*/  LDL R2, [R1] ;  /* 0x0000000001027983 */ /* 0x000ee20000100800 */
[----:B--2---:R-:W-:Y:S01]  /*10ba0*/  IMAD R0, R18, 0x8000, R17 ;  /* 0x0000800012007824 */ /* 0x004fe200078e0211 */
        /* <DEDUP_REMOVED lines=10> */
[----:B------:R-:W-:Y:S01]  /*10c50*/  UMOV UR12, UR36 ;  /* 0x00000024000c7c82 */ /* 0x000fe20008000000 */
[----:B------:R-:W-:-:S02]  /*10c60*/  LOP3.LUT R19, R19, 0xfffffffd, RZ, 0xc0, !PT ;  /* 0xfffffffd13137812 */ /* 0x000fc400078ec0ff */
[----:B------:R-:W-:Y:S02]  /*10c70*/  UIADD3 UR33, UR33, 0x28830, URZ ;  /* 0x0002883021217890 */ /* 0x000fe4000fffe03f */
[----:B------:R-:W-:Y:S02]  /*10c80*/  UMOV UR13, UR37 ;  /* 0x00000025000d7c82 */ /* 0x000fe40008000000 */
[----:B------:R-:W-:Y:S02]  /*10c90*/  UIADD3 UR32, UR8, 0x18400, URZ ;  /* 0x0001840008207890 */ /* 0x000fe4000fffe03f */
[----:B------:R-:W-:Y:S01]  /*10ca0*/  UIADD3 UR8, UR8, 0x1c400, URZ ;  /* 0x0001c40008087890 */ /* 0x000fe2000fffe03f */
[----:B------:R-:W-:Y:S01]  /*10cb0*/  @P0 LOP3.LUT R19, R19, 0x2, RZ, 0xfc, !PT ;  /* 0x0000000213130812 */ /* 0x000fe200078efcff */
[----:B------:R-:W-:Y:S01]  /*10cc0*/  UMOV UR9, UR33 ;  /* 0x0000002100097c82 */ /* 0x000fe20008000000 */
[----:B---3--:R-:W-:-:S13]  /*10cd0*/  R2UR UR35, R2 ;  /* 0x00000000022372ca */ /* 0x008fda00000e0000 */
[----:B------:R-:W-:-:S07]  /*10ce0*/  USHF.L.U32 UR35, UR35, 0x7, URZ ;  /* 0x0000000723237899 */ /* 0x000fce000800063f */
[----:B------:R-:W-:Y:S02]  /*10cf0*/  UMOV UR11, UR35 ;  /* 0x00000023000b7c82 */ /* 0x000fe40008000000 */
[----:B------:R2:W-:Y:S01]  /*10d00*/  UTMALDG.4D [UR32], [UR4], desc[UR6] ;  /* 0x00000620040075b4 */ /* 0x0005e20008019000 */
[----:B------:R2:W-:Y:S02]  /*10d10*/  UTMALDG.4D [UR8], [UR4], desc[UR6] ;  /* 0x00000608040075b4 */ /* 0x0005e40008019000 */
[----:B--2---:R-:W-:Y:S01]  /*10d20*/  NOP ;  /* 0x0000000000007918 */ /* 0x004fe20000000000 */
.L_x_7905:
        /* <DEDUP_REMOVED lines=22> */
.L_x_7911:
[----:B------:R-:W-:Y:S05]  /*10e90*/  BSYNC B6 ;  /* 0x0000000000067941 */ /* 0x000fea0003800000 */
.L_x_7910:
        /* <DEDUP_REMOVED lines=30> */
[----:B------:R-:W-:Y:S02]  /*11080*/  LOP3.LUT R9, R9, 0x40, RZ, 0xfc, !PT ;  /* 0x0000004009097812 */ /* 0x000fe400078efcff */
[----:B------:R-:W-:Y:S01]  /*11090*/  IMAD.MOV.U32 R6, RZ, RZ, R2 ;  /* 0x000000ffff067224 */ /* 0x000fe200078e0002 */
        /* <DEDUP_REMOVED lines=28> */
[----:B------:R-:W-:Y:S02]  /*11260*/  ULDC UR4, c[0x0][0x288] ;  /* 0x0000a20000047ab9 */ /* 0x000fe40000000800 */
[----:B------:R-:W-:Y:S01]  /*11270*/  IMAD R3, R7, UR4, RZ ;  /* 0x0000000407037c24 */ /* 0x000fe2000f8e02ff */
[----:B------:R-:W1:Y:S04]  /*11280*/  SHFL.IDX PT, R6, R0, RZ, 0x181f ;  /* 0x00181fff00067589 */ /* 0x000e6800000e0000 */
[----:B------:R-:W-:Y:S01]  /*11290*/  SHFL.IDX PT, R8, R0, 0x1, 0x181f ;  /* 0x00381f0000087f89 */ /* 0x000fe200000e0000 */
[----:B0-----:R-:W-:-:S04]  /*112a0*/  LOP3.LUT R5, R5, 0x7f, RZ, 0xc0, !PT ;  /* 0x0000007f05057812 */ /* 0x001fc800078ec0ff */
[----:B------:R-:W-:-:S05]  /*112b0*/  SHF.R.U32.HI R5, RZ, 0x3, R5 ;  /* 0x00000003ff057819 */ /* 0x000fca0000011605 */
[----:B------:R-:W-:-:S04]  /*112c0*/  VIADD R2, R5, UR41 ;  /* 0x0000002905027c36 */ /* 0x000fc80008000000 */
[C---:B------:R-:W-:Y:S01]  /*112d0*/  VIADD R5, R2.reuse, 0x10 ;  /* 0x0000001002057836 */ /* 0x040fe20000000000 */
[----:B------:R-:W-:-:S04]  /*112e0*/  ISETP.GE.AND P3, PT, R2, R3, PT ;  /* 0x000000030200720c */ /* 0x000fc80003f66270 */
[----:B------:R-:W-:Y:S02]  /*112f0*/  ISETP.GE.AND P2, PT, R5, R3, PT ;  /* 0x000000030500720c */ /* 0x000fe40003f46270 */
[----:B------:R-:W0:Y:S07]  /*11300*/  SHFL.IDX PT, R5, R4, RZ, 0x181f ;  /* 0x00181fff04057589 */ /* 0x000e2e00000e0000 */
[----:B-1----:R-:W-:-:S05]  /*11310*/  @!P3 LEA R6, P4, R10, R6, 0x1 ;  /* 0x000000060a06b211 */ /* 0x002fca00078808ff */
[----:B0-----:R-:W-:Y:S01]  /*11320*/  @!P3 IMAD.X R7, RZ, RZ, R5, P4 ;  /* 0x000000ffff07b224 */ /* 0x001fe200020e0605 */
[----:B------:R-:W-:Y:S01]  /*11330*/  @!P2 LEA R8, P4, R10, R8, 0x1 ;  /* 0x000000080a08a211 */ /* 0x000fe200078808ff */
[----:B------:R-:W0:Y:S04]  /*11340*/  SHFL.IDX PT, R5, R4, 0x1, 0x181f ;  /* 0x00381f0004057f89 */ /* 0x000e2800000e0000 */
[----:B-----5:R-:W-:Y:S04]  /*11350*/  @!P3 LDGSTS.E.BYPASS.LTC128B.128 [R9+0x10400], desc[UR50][R6.64], !P1 ;  /* 0x104000000609bfae */ /* 0x020fe8000c901d72 */
[----:B------:R1:W-:Y:S02]  /*11360*/  @!P3 LDGSTS.E.BYPASS.LTC128B.128 [R9+0x14400], desc[UR50][R6.64+0x80], !P0 ;  /* 0x144000800609bfae */ /* 0x0003e4000c101d72 */
[----:B-1----:R-:W-:-:S02]  /*11370*/  @!P2 IMAD.MOV.U32 R6, RZ, RZ, R8 ;  /* 0x000000ffff06a224 */ /* 0x002fc400078e0008 */
[----:B0-----:R-:W-:-:S04]  /*11380*/  @!P2 IMAD.X R5, RZ, RZ, R5, P4 ;  /* 0x000000ffff05a224 */ /* 0x001fc800020e0605 */
        /* <DEDUP_REMOVED lines=49> */
[----:B-1----:R0:W-:Y:S02]  /*116a0*/  @!P3 LDGSTS.E.BYPASS.LTC128B.128 [R9+0x17400], desc[UR50][R6.64+0x80], !P0 ;  /* 0x174000800609bfae */ /* 0x0021e4000c101d72 */
.L_x_8016:
        /* <DEDUP_REMOVED lines=11> */
.L_x_7914:
[----:B------:R-:W-:Y:S05]  /*11760*/  BSYNC B0 ;  /* 0x0000000000007941 */ /* 0x000fea0003800000 */
.L_x_7913:
[----:B------:R-:W-:Y:S01]  /*11770*/  NOP ;  /* 0x0000000000007918 */ /* 0x000fe20000000000 */
[----:B------:R-:W-:Y:S01]  /*11780*/  PLOP3.LUT P0, PT, PT, PT, PT, 0x80, 0x0 ;  /* 0x000000000000781c */ /* 0x000fe20003f0f070 */
[----:B0-----:R-:W-:-:S12]  /*11790*/  VIADD R6, R17, 0x28800 ;  /* 0x0002880011067836 */ /* 0x001fd80000000000 */
.L_x_7915:
        /* <DEDUP_REMOVED lines=18> */
.L_x_8017:
[----:B------:R-:W-:Y:S05]  /*118c0*/  BSYNC B0 ;  /* 0x0000000000007941 */ /* 0x000fea0003800000 */
.L_x_7916:
        /* <DEDUP_REMOVED lines=45> */
.L_x_7922:
[----:B------:R-:W-:Y:S01]  /*11ba0*/  IMAD R7, R0, 0x8, R17 ;  /* 0x0000000800077824 */ /* 0x000fe200078e0211 */
[----:B0-----:R-:W-:Y:S01]  /*11bb0*/  SHF.L.U32 R3, R10, 0x1f, RZ ;  /* 0x0000001f0a037819 */ /* 0x001fe200000006ff */
[----:B------:R-:W-:Y:S03]  /*11bc0*/  BSSY B1, `(.L_x_7923) ;  /* 0x0000003000017945 */ /* 0x000fe60003800000 */
[----:B------:R-:W0:Y:S02]  /*11bd0*/  SYNCS.PHASECHK.TRANS64.TRYWAIT P0, [R7+URZ+0x28840], R3 ;  /* 0x02884003070075a7 */ /* 0x000e24000800017f */
[----:B0-----:R-:W-:Y:S05]  /*11be0*/  @!P0 BRA `(.L_x_7924) ;  /* 0x00000034000c8947 */ /* 0x001fea0003800000 */
.L_x_8018:
[----:B------:R-:W-:Y:S05]  /*11bf0*/  BSYNC B1 ;  /* 0x0000000000017941 */ /* 0x000fea0003800000 */
.L_x_7923:
        /* <DEDUP_REMOVED lines=12> */
.L_x_7926:
[----:B------:R-:W-:Y:S05]  /*11cc0*/  BSYNC B1 ;  /* 0x0000000000017941 */ /* 0x000fea0003800000 */
.L_x_7925:
[----:B------:R-:W-:Y:S01]  /*11cd0*/  IMAD.MOV.U32 R11, RZ, RZ, RZ ;  /* 0x000000ffff0b7224 */ /* 0x000fe200078e00ff */
[----:B------:R-:W-:Y:S01]  /*11ce0*/  UIADD3 UR4, UP0, UR44, 0x370, URZ ;  /* 0x000003702c047890 */ /* 0x000fe2000ff1e03f */
[----:B0-----:R-:W-:Y:S01]  /*11cf0*/  IMAD R3, R0, 0x8000, R17 ;  /* 0x0000800000037824 */ /* 0x001fe200078e0211 */
[----:B------:R-:W-:Y:S01]  /*11d00*/  PLOP3.LUT P0, PT, PT, PT, PT, 0x80, 0x0 ;  /* 0x000000000000781c */ /* 0x000fe20003f0f070 */
[----:B------:R-:W-:Y:S01]  /*11d10*/  VIADD R7, R7, 0x28830 ;  /* 0x0002883007077836 */ /* 0x000fe20000000000 */
[----:B------:R-:W-:Y:S01]  /*11d20*/  R2UR UR10, R11 ;  /* 0x000000000b0a72ca */ /* 0x000fe200000e0000 */
[----:B------:R-:W-:Y:S01]  /*11d30*/  IMAD.SHL.U32 R8, R4, 0x80, RZ ;  /* 0x0000008004087824 */ /* 0x000fe200078e00ff */
[----:B------:R-:W-:Y:S01]  /*11d40*/  UIADD3.X UR5, URZ, UR45, URZ, UP0, !UPT ;  /* 0x0000002d3f057290 */ /* 0x000fe200087fe43f */
[----:B------:R-:W-:Y:S01]  /*11d50*/  VIADD R9, R3, 0x18400 ;  /* 0x0001840003097836 */ /* 0x000fe20000000000 */
[----:B------:R-:W-:Y:S01]  /*11d60*/  UMOV UR6, 0x0 ;  /* 0x0000000000067882 */ /* 0x000fe20000000000 */
[----:B------:R-:W-:-:S10]  /*11d70*/  UMOV UR7, 0x14f00000 ;  /* 0x14f0000000077882 */ /* 0x000fd40000000000 */
.L_x_7927:
        /* <DEDUP_REMOVED lines=16> */
.L_x_7928:
        /* <DEDUP_REMOVED lines=16> */
.L_x_8019:
[----:B------:R-:W-:Y:S05]  /*11f80*/  BSYNC B1 ;  /* 0x0000000000017941 */ /* 0x000fea0003800000 */
.L_x_7929:
        /* <DEDUP_REMOVED lines=12> */
.L_x_7932:
[----:B------:R-:W-:Y:S05]  /*12050*/  BSYNC B1 ;  /* 0x0000000000017941 */ /* 0x000fea0003800000 */
.L_x_7931:
        /* <DEDUP_REMOVED lines=12> */
.L_x_7933:
        /* <DEDUP_REMOVED lines=15> */
.L_x_7934:
        /* <DEDUP_REMOVED lines=12> */
.L_x_7921:
[----:B------:R-:W-:Y:S05]  /*122d0*/  BSYNC B0 ;  /* 0x0000000000007941 */ /* 0x000fea0003800000 */
.L_x_7920:
[----:B------:R1:W-:Y:S01]  /*122e0*/  STL [R1+0x8], R10 ;  /* 0x0000080a01007387 */ /* 0x0003e20000100800 */
[----:B------:R-:W-:Y:S01]  /*122f0*/  UIADD3 UR4, UR40, -0x3, URZ ;  /* 0xfffffffd28047890 */ /* 0x000fe2000fffe03f */
[----:B------:R-:W-:-:S05]  /*12300*/  IMAD.MOV.U32 R18, RZ, RZ, R0 ;  /* 0x000000ffff127224 */ /* 0x000fca00078e0000 */
[----:B0-----:R-:W-:-:S07]  /*12310*/  IMAD.U32 R4, RZ, RZ, UR4 ;  /* 0x00000004ff047e24 */ /* 0x001fce000f8e00ff */
.L_x_7919:
[----:B------:R-:W-:Y:S01]  /*12320*/  ULOP3.LUT UR4, URZ, UR40, URZ, 0x33, !UPT ;  /* 0x000000283f047292 */ /* 0x000fe2000f8e333f */
[----:B------:R-:W-:Y:S01]  /*12330*/  VIADD R5, R5, 0xfffffffe ;  /* 0xfffffffe05057836 */ /* 0x000fe20000000000 */
[----:B------:R-:W-:Y:S04]  /*12340*/  BSSY B0, `(.L_x_7918) ;  /* 0x000012d000007945 */ /* 0x000fe80003800000 */
[----:B------:R-:W-:-:S13]  /*12350*/  ISETP.NE.AND P0, PT, R5, UR4, PT ;  /* 0x0000000405007c0c */ /* 0x000fda000bf05270 */
[----:B------:R-:W-:Y:S05]  /*12360*/  @!P0 BRA `(.L_x_7935) ;  /* 0x0000001000a88947 */ /* 0x000fea0003800000 */
[----:B------:R-:W-:-:S07]  /*12370*/  IMAD.MOV.U32 R8, RZ, RZ, R16 ;  /* 0x000000ffff087224 */ /* 0x000fce00078e0010 */
.L_x_7966:
        /* <DEDUP_REMOVED lines=33> */
.L_x_7938:
[----:B------:R-:W-:Y:S01]  /*12590*/  IMAD R3, R0, 0x8, R17 ;  /* 0x0000000800037824 */ /* 0x000fe200078e0211 */
[----:B------:R-:W-:Y:S01]  /*125a0*/  SHF.L.U32 R2, R5, 0x1f, RZ ;  /* 0x0000001f05027819 */ /* 0x000fe200000006ff */
[----:B------:R-:W-:Y:S03]  /*125b0*/  BSSY B2, `(.L_x_7939) ;  /* 0x0000003000027945 */ /* 0x000fe60003800000 */
[----:B------:R-:W2:Y:S02]  /*125c0*/  SYNCS.PHASECHK.TRANS64.TRYWAIT P0, [R3+URZ+0x28840], R2 ;  /* 0x02884002030075a7 */ /* 0x000ea4000800017f */
[----:B--2---:R-:W-:Y:S05]  /*125d0*/  @!P0 BRA `(.L_x_7940) ;  /* 0x0000002800b88947 */ /* 0x004fea0003800000 */
.L_x_8020:
[----:B------:R-:W-:Y:S05]  /*125e0*/  BSYNC B2 ;  /* 0x0000000000027941 */ /* 0x000fea0003800000 */
.L_x_7939:
        /* <DEDUP_REMOVED lines=12> */
.L_x_7942:
[----:B------:R-:W-:Y:S05]  /*126b0*/  BSYNC B2 ;  /* 0x0000000000027941 */ /* 0x000fea0003800000 */
.L_x_7941:
[----:B------:R-:W-:Y:S01]  /*126c0*/  IMAD.MOV.U32 R12, RZ, RZ, RZ ;  /* 0x000000ffff0c7224 */ /* 0x000fe200078e00ff */
[----:B------:R-:W-:Y:S01]  /*126d0*/  UIADD3 UR4, UP0, UR44, 0x370, URZ ;  /* 0x000003702c047890 */ /* 0x000fe2000ff1e03f */
[----:B--2---:R-:W-:Y:S01]  /*126e0*/  IMAD R2, R0, 0x8000, R17 ;  /* 0x0000800000027824 */ /* 0x004fe200078e0211 */
[----:B------:R-:W-:Y:S01]  /*126f0*/  PLOP3.LUT P0, PT, PT, PT, PT, 0x80, 0x0 ;  /* 0x000000000000781c */ /* 0x000fe20003f0f070 */
[----:B------:R-:W-:Y:S01]  /*12700*/  VIADD R3, R3, 0x28830 ;  /* 0x0002883003037836 */ /* 0x000fe20000000000 */
[----:B------:R-:W-:Y:S01]  /*12710*/  R2UR UR10, R12 ;  /* 0x000000000c0a72ca */ /* 0x000fe200000e0000 */
[----:B------:R-:W-:Y:S01]  /*12720*/  IMAD.SHL.U32 R9, R7, 0x80, RZ ;  /* 0x0000008007097824 */ /* 0x000fe200078e00ff */
[----:B------:R-:W-:Y:S01]  /*12730*/  UIADD3.X UR5, URZ, UR45, URZ, UP0, !UPT ;  /* 0x0000002d3f057290 */ /* 0x000fe200087fe43f */
[----:B-1----:R-:W-:Y:S01]  /*12740*/  VIADD R10, R2, 0x18400 ;  /* 0x00018400020a7836 */ /* 0x002fe20000000000 */
[----:B------:R-:W-:Y:S01]  /*12750*/  UMOV UR6, 0x0 ;  /* 0x0000000000067882 */ /* 0x000fe20000000000 */
[----:B------:R-:W-:-:S10]  /*12760*/  UMOV UR7, 0x14f00000 ;  /* 0x14f0000000077882 */ /* 0x000fd40000000000 */
.L_x_7943:
        /* <DEDUP_REMOVED lines=16> */
.L_x_7944:
        /* <DEDUP_REMOVED lines=16> */
.L_x_8021:
[----:B------:R-:W-:Y:S05]  /*12970*/  BSYNC B2 ;  /* 0x0000000000027941 */ /* 0x000fea0003800000 */
.L_x_7945:
        /* <DEDUP_REMOVED lines=11> */
.L_x_7948:
[----:B------:R-:W-:Y:S05]  /*12a30*/  BSYNC B2 ;  /* 0x0000000000027941 */ /* 0x000fea0003800000 */
.L_x_7947:
[----:B0-----:R-:W2:Y:S01]  /*12a40*/  LDL.LU R3, [R1] ;  /* 0x0000000001037983 */ /* 0x001ea20000300800 */
        /* <DEDUP_REMOVED lines=10> */
.L_x_7949:
        /* <DEDUP_REMOVED lines=15> */
.L_x_7950:
        /* <DEDUP_REMOVED lines=12> */
.L_x_7937:
[----:B------:R-:W-:Y:S05]  /*12ca0*/  BSYNC B1 ;  /* 0x0000000000017941 */ /* 0x000fea0003800000 */
.L_x_7936:
        /* <DEDUP_REMOVED lines=33> */
.L_x_7953:
[----:B------:R-:W-:Y:S01]  /*12ec0*/  IMAD R2, R18, 0x8, R17 ;  /* 0x0000000812027824 */ /* 0x000fe200078e0211 */
[----:B------:R-:W-:Y:S01]  /*12ed0*/  SHF.L.U32 R3, R11, 0x1f, RZ ;  /* 0x0000001f0b037819 */ /* 0x000fe200000006ff */
[----:B------:R-:W-:Y:S03]  /*12ee0*/  BSSY B2, `(.L_x_7954) ;  /* 0x0000003000027945 */ /* 0x000fe60003800000 */
[----:B------:R-:W2:Y:S02]  /*12ef0*/  SYNCS.PHASECHK.TRANS64.TRYWAIT P0, [R2+URZ+0x28840], R3 ;  /* 0x02884003020075a7 */ /* 0x000ea4000800017f */
[----:B--2---:R-:W-:Y:S05]  /*12f00*/  @!P0 BRA `(.L_x_7955) ;  /* 0x0000002000948947 */ /* 0x004fea0003800000 */
.L_x_8022:
[----:B------:R-:W-:Y:S05]  /*12f10*/  BSYNC B2 ;  /* 0x0000000000027941 */ /* 0x000fea0003800000 */
.L_x_7954:
        /* <DEDUP_REMOVED lines=12> */
.L_x_7957:
[----:B------:R-:W-:Y:S05]  /*12fe0*/  BSYNC B2 ;  /* 0x0000000000027941 */ /* 0x000fea0003800000 */
.L_x_7956:
        /* <DEDUP_REMOVED lines=12> */
.L_x_7958:
        /* <DEDUP_REMOVED lines=16> */
.L_x_7959:
        /* <DEDUP_REMOVED lines=15> */
.L_x_8023:
[----:B------:R-:W-:Y:S05]  /*132a0*/  BSYNC B2 ;  /* 0x0000000000027941 */ /* 0x000fea0003800000 */
.L_x_7960:
        /* <DEDUP_REMOVED lines=11> */
.L_x_7963:
[----:B------:R-:W-:Y:S05]  /*13360*/  BSYNC B2 ;  /* 0x0000000000027941 */ /* 0x000fea0003800000 */
.L_x_7962:
        /* <DEDUP_REMOVED lines=11> */
.L_x_7964:
        /* <DEDUP_REMOVED lines=15> */
.L_x_7965:
        /* <DEDUP_REMOVED lines=12> */
.L_x_7952:
[----:B------:R-:W-:Y:S05]  /*135d0*/  BSYNC B1 ;  /* 0x0000000000017941 */ /* 0x000fea0003800000 */
.L_x_7951:
[----:B------:R-:W-:Y:S01]  /*135e0*/  ISETP.GT.AND P0, PT, R7, UR39, PT ;  /* 0x0000002707007c0c */ /* 0x000fe2000bf04270 */
[----:B------:R-:W-:-:S12]  /*135f0*/  VIADD R4, R4, 0xfffffffe ;  /* 0xfffffffe04047836 */ /* 0x000fd80000000000 */
[----:B------:R-:W-:Y:S05]  /*13600*/  @P0 BRA `(.L_x_7966) ;  /* 0xffffffec005c0947 */ /* 0x000fea000383ffff */
.L_x_7935:
[----:B------:R-:W-:Y:S05]  /*13610*/  BSYNC B0 ;  /* 0x0000000000007941 */ /* 0x000fea0003800000 */
.L_x_7918:
        /* <DEDUP_REMOVED lines=8> */
[----:B------:R-:W0:Y:S02]  /*136a0*/  FLO.U32 R0, UR4 ;  /* 0x0000000400007d00 */ /* 0x000e2400080e0000 */
[----:B0-----:R-:W-:-:S06]  /*136b0*/  ISETP.EQ.U32.AND P0, PT, R0, R5, PT ;  /* 0x000000050000720c */ /* 0x001fcc0003f02070 */
[----:B------:R-:W3:Y:S07]  /*136c0*/  POPC R5, UR4 ;  /* 0x0000000400057d09 */ /* 0x000eee0008000000 */
[----:B---3--:R-:W3:Y:S01]  /*136d0*/  @P0 ATOMG.E.ADD.STRONG.GPU PT, R3, desc[UR50][R2.64], R5 ;  /* 0x00000005020309a8 */ /* 0x008ee200081ee1f2 */
[----:B------:R-:W0:Y:S02]  /*136e0*/  S2R R4, SR_LTMASK ;  /* 0x0000000000047919 */ /* 0x000e240000003900 */
[----:B0-----:R-:W-:-:S04]  /*136f0*/  LOP3.LUT R4, R4, UR4, RZ, 0xc0, !PT ;  /* 0x0000000404047c12 */ /* 0x001fc8000f8ec0ff */
[----:B------:R-:W0:Y:S01]  /*13700*/  POPC R7, R4 ;  /* 0x0000000400077309 */ /* 0x000e220000000000 */
[----:B---3--:R-:W0:Y:S02]  /*13710*/  SHFL.IDX PT, R0, R3, R0, 0x1f ;  /* 0x00001f0003007589 */ /* 0x008e2400000e0000 */
[----:B0-----:R-:W-:-:S05]  /*13720*/  IADD3 R0, R0, UR42, R7 ;  /* 0x0000002a00007c10 */ /* 0x001fca000fffe007 */
[----:B------:R0:W-:Y:S02]  /*13730*/  STL [R1+0x14], R0 ;  /* 0x0000140001007387 */ /* 0x0001e40000100800 */
.L_x_7968:
[----:B------:R-:W-:Y:S05]  /*13740*/  BSYNC B0 ;  /* 0x0000000000007941 */ /* 0x000fea0003800000 */
.L_x_7967:
[----:B------:R-:W-:Y:S01]  /*13750*/  LOP3.LUT P0, RZ, R19, 0x2, RZ, 0xc0, !PT ;  /* 0x0000000213ff7812 */ /* 0x000fe2000780c0ff */
[----:B------:R-:W-:-:S12]  /*13760*/  BSSY B0, `(.L_x_7969) ;  /* 0x0000038000007945 */ /* 0x000fd80003800000 */
[----:B------:R-:W-:Y:S05]  /*13770*/  @!P0 BRA `(.L_x_7970) ;  /* 0x0000000000d88947 */ /* 0x000fea0003800000 */
[----:B0-----:R-:W3:Y:S01]  /*13780*/  LDL R0, [R1+0x8] ;  /* 0x0000080001007983 */ /* 0x001ee20000100800 */
[----:B------:R-:W-:Y:S01]  /*13790*/  IMAD R3, R18, 0x8, R17 ;  /* 0x0000000812037824 */ /* 0x000fe200078e0211 */
[----:B------:R-:W-:Y:S01]  /*137a0*/  BSSY B1, `(.L_x_7971) ;  /* 0x0000005000017945 */ /* 0x000fe20003800000 */
[----:B------:R-:W-:Y:S02]  /*137b0*/  ISETP.NE.AND P2, PT, R6, RZ, PT ;  /* 0x000000ff0600720c */ /* 0x000fe40003f45270 */
[----:B---3--:R-:W-:-:S04]  /*137c0*/  SHF.L.U32 R0, R0, 0x1f, RZ ;  /* 0x0000001f00007819 */ /* 0x008fc800000006ff */
[----:B------:R-:W0:Y:S02]  /*137d0*/  SYNCS.PHASECHK.TRANS64.TRYWAIT P0, [R3+URZ+0x28860], R0 ;  /* 0x02886000030075a7 */ /* 0x000e24000800017f */
[----:B0-----:R-:W-:Y:S05]  /*137e0*/  @!P0 BRA `(.L_x_7972) ;  /* 0x0000001800848947 */ /* 0x001fea0003800000 */
.L_x_8024:
[----:B------:R-:W-:Y:S05]  /*137f0*/  BSYNC B1 ;  /* 0x0000000000017941 */ /* 0x000fea0003800000 */
.L_x_7971:
        /* <DEDUP_REMOVED lines=9> */
.L_x_7974:
[----:B------:R-:W-:Y:S05]  /*13890*/  BSYNC B1 ;  /* 0x0000000000017941 */ /* 0x000fea0003800000 */
.L_x_7973:
[----:B0-----:R-:W3:Y:S01]  /*138a0*/  LDL.LU R0, [R1] ;  /* 0x0000000001007983 */ /* 0x001ee20000300800 */
[----:B------:R-:W-:Y:S01]  /*138b0*/  UIADD3 UR4, UP0, UR44, 0x470, URZ ;  /* 0x000004702c047890 */ /* 0x000fe2000ff1e03f */
[----:B------:R-:W-:Y:S01]  /*138c0*/  PLOP3.LUT P0, PT, PT, PT, PT, 0x80, 0x0 ;  /* 0x000000000000781c */ /* 0x000fe20003f0f070 */
[----:B------:R-:W-:Y:S01]  /*138d0*/  VIADD R3, R3, 0x28850 ;  /* 0x0002885003037836 */ /* 0x000fe20000000000 */
[----:B------:R-:W-:Y:S01]  /*138e0*/  UMOV UR6, 0x0 ;  /* 0x0000000000067882 */ /* 0x000fe20000000000 */
[----:B------:R-:W-:Y:S01]  /*138f0*/  UIADD3.X UR5, URZ, UR45, URZ, UP0, !UPT ;  /* 0x0000002d3f057290 */ /* 0x000fe200087fe43f */
[----:B------:R-:W-:Y:S01]  /*13900*/  UMOV UR7, 0x14f00000 ;  /* 0x14f0000000077882 */ /* 0x000fe20000000000 */
[----:B------:R-:W-:Y:S01]  /*13910*/  UMOV UR10, URZ ;  /* 0x0000003f000a7c82 */ /* 0x000fe20008000000 */
[----:B---3--:R-:W-:Y:S02]  /*13920*/  IMAD.SHL.U32 R2, R0, 0x80, RZ ;  /* 0x0000008000027824 */ /* 0x008fe400078e00ff */
[----:B------:R-:W-:-:S04]  /*13930*/  IMAD R0, R18, 0x8000, R17 ;  /* 0x0000800012007824 */ /* 0x000fc800078e0211 */
[----:B------:R-:W-:-:S07]  /*13940*/  VIADD R4, R0, 0x400 ;  /* 0x0000040000047836 */ /* 0x000fce0000000000 */
.L_x_7975:
        /* <DEDUP_REMOVED lines=15> */
.L_x_7976:
        /* <DEDUP_REMOVED lines=10> */
.L_x_7970:
[----:B------:R-:W-:Y:S05]  /*13ae0*/  BSYNC B0 ;  /* 0x0000000000007941 */ /* 0x000fea0003800000 */
.L_x_7969:
[----:B------:R-:W3:Y:S01]  /*13af0*/  LDL.LU R4, [R1+0x8] ;  /* 0x0000080001047983 */ /* 0x000ee20000300800 */
[----:B------:R-:W-:-:S05]  /*13b00*/  VIADD R18, R18, 0x1 ;  /* 0x0000000112127836 */ /* 0x000fca0000000000 */
[----:B------:R-:W-:-:S04]  /*13b10*/  ISETP.NE.AND P0, PT, R18, 0x2, PT ;  /* 0x000000021200780c */ /* 0x000fc80003f05270 */
[----:B0-----:R-:W-:Y:S02]  /*13b20*/  SEL R0, RZ, 0x1, P0 ;  /* 0x00000001ff007807 */ /* 0x001fe40000000000 */
[----:B------:R-:W-:Y:S02]  /*13b30*/  SEL R18, R18, RZ, P0 ;  /* 0x000000ff12127207 */ /* 0x000fe40000000000 */
[----:B---3--:R-:W-:-:S05]  /*13b40*/  LOP3.LUT R4, R4, R0, RZ, 0x3c, !PT ;  /* 0x0000000004047212 */ /* 0x008fca00078e3cff */
[----:B------:R3:W-:Y:S02]  /*13b50*/  STL [R1+0x8], R4 ;  /* 0x0000080401007387 */ /* 0x0007e40000100800 */
.L_x_7898:
[----:B------:R-:W-:Y:S05]  /*13b60*/  BSYNC B7 ;  /* 0x0000000000077941 */ /* 0x000fea0003800000 */
.L_x_7896:
[----:B0-----:R0:W5:Y:S01]  /*13b70*/  LDL R2, [R1+0x14] ;  /* 0x0000140001027983 */ /* 0x0011620000100800 */
[----:B------:R-:W-:-:S13]  /*13b80*/  LOP3.LUT P0, RZ, R19, 0x4, RZ, 0xc0, !PT ;  /* 0x0000000413ff7812 */ /* 0x000fda000780c0ff */
        /* <DEDUP_REMOVED lines=11> */
.L_x_7977:
[----:B------:R-:W-:-:S03]  /*13c40*/  UMOV UR4, 0xffffffff ;  /* 0xffffffff00047882 */ /* 0x000fc60000000000 */
[----:B------:R-:W-:Y:S05]  /*13c50*/  BRA.DIV UR4, `(.L_x_7979) ;  /* 0x00000016047c7947 */ /* 0x000fea000b800000 */
[----:B-----5:R0:W4:Y:S02]  /*13c60*/  SHFL.IDX PT, R14, R2, RZ, 0x1f ;  /* 0x00001fff020e7589 */ /* 0x02012400000e0000 */
.L_x_8027:
[----:B------:R-:W5:Y:S01]  /*13c70*/  @!P1 S2R R3, SR_CgaCtaId ;  /* 0x0000000000039919 */ /* 0x000f620000008800 */
[----:B------:R-:W-:Y:S05]  /*13c80*/  WARPSYNC.ALL ;  /* 0x0000000000007948 */ /* 0x000fea0003800000 */
[----:B------:R-:W-:Y:S01]  /*13c90*/  BAR.SYNC.DEFER_BLOCKING 0x4, 0x180 ;  /* 0x0106000000007b1d */ /* 0x000fe20000010000 */
[----:B-1----:R-:W-:-:S05]  /*13ca0*/  @!P1 MOV R0, 0x400 ;  /* 0x0000040000009802 */ /* 0x002fca0000000f00 */
[----:B----4-:R1:W-:Y:S01]  /*13cb0*/  STL [R1+0x14], R14 ;  /* 0x0000140e01007387 */ /* 0x0103e20000100800 */
[----:B-----5:R-:W-:-:S05]  /*13cc0*/  @!P1 LEA R17, R3, R0, 0x18 ;  /* 0x0000000003119211 */ /* 0x020fca00078ec0ff */
[----:B------:R1:W-:Y:S01]  /*13cd0*/  @!P1 STS [R17+0x288d0], R2 ;  /* 0x0288d00211009388 */ /* 0x0003e20000000800 */
[----:B------:R-:W-:Y:S06]  /*13ce0*/  BAR.ARV 0x5, 0x180 ;  /* 0x0146000000007b1d */ /* 0x000fec0000002000 */
.L_x_7978:
[----:B-1----:R-:W5:Y:S01]  /*13cf0*/  LDL R0, [R1+0x14] ;  /* 0x0000140001007983 */ /* 0x002f620000100800 */
[----:B------:R-:W-:Y:S02]  /*13d00*/  ULDC UR4, c[0x0][0xc38] ;  /* 0x00030e0000047ab9 */ /* 0x000fe40000000800 */
[----:B-----5:R-:W-:-:S13]  /*13d10*/  ISETP.GE.AND P0, PT, R0, UR4, PT ;  /* 0x0000000400007c0c */ /* 0x020fda000bf06270 */
[----:B------:R-:W-:Y:S05]  /*13d20*/  @!P0 BRA `(.L_x_7980) ;  /* 0xffffffbc00388947 */ /* 0x000fea000383ffff */
.L_x_7887:
[----:B0-----:R-:W5:Y:S01]  /*13d30*/  LDL.LU R0, [R1+0x18] ;  /* 0x0000180001007983 */ /* 0x001f620000300800 */
[----:B------:R-:W-:Y:S01]  /*13d40*/  BSSY B0, `(.L_x_7981) ;  /* 0x000000b000007945 */ /* 0x000fe20003800000 */
[----:B------:R-:W0:Y:S01]  /*13d50*/  S2R R5, SR_CgaCtaId ;  /* 0x0000000000057919 */ /* 0x000e220000008800 */
[----:B-----5:R-:W-:-:S05]  /*13d60*/  VIADD R0, R0, 0x1 ;  /* 0x0000000100007836 */ /* 0x020fca0000000000 */
        /* <DEDUP_REMOVED lines=8> */
.L_x_8028:
[----:B------:R-:W-:Y:S05]  /*13df0*/  BSYNC B0 ;  /* 0x0000000000007941 */ /* 0x000fea0003800000 */
.L_x_7981:
[----:B------:R-:W-:-:S03]  /*13e00*/  UMOV UR4, 0xffffffff ;  /* 0xffffffff00047882 */ /* 0x000fc60000000000 */
[----:B------:R-:W-:Y:S05]  /*13e10*/  BRA.DIV UR4, `(.L_x_7983) ;  /* 0x0000001604487947 */ /* 0x000fea000b800000 */
[----:B------:R-:W1:Y:S02]  /*13e20*/  S2R R2, SR_TID.X ;  /* 0x0000000000027919 */ /* 0x000e640000002100 */
[----:B-1----:R-:W-:-:S04]  /*13e30*/  SHF.R.U32.HI R2, RZ, 0x5, R2 ;  /* 0x00000005ff027819 */ /* 0x002fc80000011602 */
[----:B------:R-:W-:-:S05]  /*13e40*/  LOP3.LUT R2, R2, 0x3, RZ, 0xc0, !PT ;  /* 0x0000000302027812 */ /* 0x000fca00078ec0ff */
[----:B------:R1:W4:Y:S02]  /*13e50*/  SHFL.IDX PT, R14, R2, RZ, 0x1f ;  /* 0x00001fff020e7589 */ /* 0x00032400000e0000 */
.L_x_8031:
[----:B----4-:R-:W-:Y:S01]  /*13e60*/  ISETP.NE.AND P0, PT, R14, RZ, PT ;  /* 0x000000ff0e00720c */ /* 0x010fe20003f05270 */
[----:B------:R-:W-:-:S12]  /*13e70*/  BSSY B0, `(.L_x_7984) ;  /* 0x0000025000007945 */ /* 0x000fd80003800000 */
[----:B------:R-:W-:Y:S05]  /*13e80*/  @P0 BRA `(.L_x_7985) ;  /* 0x00000000008c0947 */ /* 0x000fea0003800000 */
[----:B------:R-:W-:-:S03]  /*13e90*/  UMOV UR4, 0xffffffff ;  /* 0xffffffff00047882 */ /* 0x000fc60000000000 */
[----:B------:R-:W-:Y:S05]  /*13ea0*/  BRA.DIV UR4, `(.L_x_7986) ;  /* 0x0000001604587947 */ /* 0x000fea000b800000 */
[----:B------:R-:W-:-:S13]  /*13eb0*/  ELECT P6, URZ, PT ;  /* 0x00000000003f782f */ /* 0x000fda00038c0000 */
.L_x_8034:
[----:B------:R-:W-:Y:S05]  /*13ec0*/  @!P6 BRA `(.L_x_7985) ;  /* 0x00000000007ce947 */ /* 0x000fea0003800000 */
[----:B------:R-:W-:-:S06]  /*13ed0*/  ULOP3.LUT UR4, UR38, 0x2, URZ, 0xfc, !UPT ;  /* 0x0000000226047892 */ /* 0x000fcc000f8efc3f */
[----:B-1----:R-:W-:-:S05]  /*13ee0*/  IMAD.U32 R2, RZ, RZ, UR4 ;  /* 0x00000004ff027e24 */ /* 0x002fca000f8e00ff */
[----:B------:R-:W-:-:S13]  /*13ef0*/  ISETP.NE.AND P2, PT, R2, 0x3, PT ;  /* 0x000000030200780c */ /* 0x000fda0003f45270 */
[----:B------:R-:W-:Y:S05]  /*13f00*/  @!P2 BRA `(.L_x_7987) ;  /* 0x000000000004a947 */ /* 0x000fea0003800000 */
[----:B------:R-:W-:Y:S01]  /*13f10*/  BPT.TRAP 0x1 ;  /* 0x000000040000795c */ /* 0x000fe20000300000 */
.L_x_7987:
[----:B------:R-:W4:Y:S01]  /*13f20*/  LDL.LU R7, [R1+0x8] ;  /* 0x0000080001077983 */ /* 0x000f220000300800 */
[----:B0-----:R-:W-:Y:S02]  /*13f30*/  VIADD R3, R0, 0x28840 ;  /* 0x0002884000037836 */ /* 0x001fe40000000000 */
[C---:B------:R-:W-:Y:S02]  /*13f40*/  VIADD R2, R18.reuse, 0x1 ;  /* 0x0000000112027836 */ /* 0x040fe40000000000 */
[----:B------:R-:W-:-:S03]  /*13f50*/  IMAD R6, R18, 0x8, R3 ;  /* 0x0000000812067824 */ /* 0x000fc600078e0203 */
[----:B------:R-:W-:-:S04]  /*13f60*/  ISETP.NE.AND P1, PT, R2, 0x2, PT ;  /* 0x000000020200780c */ /* 0x000fc80003f25270 */
[----:B---3--:R-:W-:Y:S02]  /*13f70*/  SEL R4, RZ, 0x1, P1 ;  /* 0x00000001ff047807 */ /* 0x008fe40000800000 */
[C---:B----4-:R-:W-:Y:S02]  /*13f80*/  SHF.L.U32 R5, R7.reuse, 0x1f, RZ ;  /* 0x0000001f07057819 */ /* 0x050fe400000006ff */
[----:B------:R-:W-:Y:S02]  /*13f90*/  LOP3.LUT R7, R7, R4, RZ, 0x3c, !PT ;  /* 0x0000000407077212 */ /* 0x000fe400078e3cff */
[----:B------:R-:W0:Y:S01]  /*13fa0*/  SYNCS.PHASECHK.TRANS64.TRYWAIT P0, [R6+URZ], R5 ;  /* 0x00000005060075a7 */ /* 0x000e22000800017f */
[----:B------:R-:W-:Y:S02]  /*13fb0*/  SEL R4, R2, RZ, P1 ;  /* 0x000000ff02047207 */ /* 0x000fe40000800000 */
[----:B------:R-:W-:-:S03]  /*13fc0*/  SHF.L.U32 R2, R7, 0x1f, RZ ;  /* 0x0000001f07027819 */ /* 0x000fc600000006ff */
[----:B------:R-:W-:Y:S01]  /*13fd0*/  IMAD R3, R4, 0x8, R3 ;  /* 0x0000000804037824 */ /* 0x000fe200078e0203 */
[----:B0-----:R-:W-:Y:S06]  /*13fe0*/  @!P0 BRA `(.L_x_7988) ;  /* 0x0000001400288947 */ /* 0x001fec0003800000 */
.L_x_8035:
[----:B------:R-:W1:Y:S02]  /*13ff0*/  SYNCS.PHASECHK.TRANS64.TRYWAIT P0, [R3+URZ], R2 ;  /* 0x00000002030075a7 */ /* 0x000e64000800017f */
[----:B-1----:R-:W-:Y:S05]  /*14000*/  @!P0 BRA `(.L_x_7989) ;  /* 0x0000001400348947 */ /* 0x002fea0003800000 */
.L_x_8036:
[----:B------:R-:W-:Y:S05]  /*14010*/  @!P2 BRA `(.L_x_7990) ;  /* 0x000000000004a947 */ /* 0x000fea0003800000 */
[----:B------:R-:W-:Y:S01]  /*14020*/  BPT.TRAP 0x1 ;  /* 0x000000040000795c */ /* 0x000fe20000300000 */
.L_x_7990:
[----:B-1----:R-:W-:-:S04]  /*14030*/  VIADD R3, R0, 0x28860 ;  /* 0x0002886000037836 */ /* 0x002fc80000000000 */
[----:B------:R-:W-:-:S04]  /*14040*/  IMAD R18, R18, 0x8, R3 ;  /* 0x0000000812127824 */ /* 0x000fc800078e0203 */
[----:B------:R-:W1:Y:S02]  /*14050*/  SYNCS.PHASECHK.TRANS64.TRYWAIT P0, [R18+URZ], R5 ;  /* 0x00000005120075a7 */ /* 0x000e64000800017f */
[----:B-1----:R-:W-:Y:S05]  /*14060*/  @!P0 BRA `(.L_x_7991) ;  /* 0x0000001400308947 */ /* 0x002fea0003800000 */
.L_x_8037:
[----:B------:R-:W-:-:S07]  /*14070*/  IMAD R3, R4, 0x8, R3 ;  /* 0x0000000804037824 */ /* 0x000fce00078e0203 */
.L_x_7992:
[----:B---3--:R3:W4:Y:S02]  /*14080*/  SYNCS.PHASECHK.TRANS64.TRYWAIT P0, [R3+URZ], R2 ;  /* 0x00000002030075a7 */ /* 0x008724000800017f */
[----:B----4-:R-:W-:Y:S05]  /*14090*/  @!P0 NANOSLEEP.SYNCS 0x989680 ;  /* 0x009896800000895d */ /* 0x010fea0003900000 */
[----:B------:R-:W4:Y:S02]  /*140a0*/  @!P0 SYNCS.PHASECHK.TRANS64 P0, [R3+URZ], R2 ;  /* 0x00000002030085a7 */ /* 0x000f24000800007f */
[----:B----4-:R-:W-:Y:S05]  /*140b0*/  @!P0 BRA `(.L_x_7992) ;  /* 0xfffffffc00f08947 */ /* 0x010fea000383ffff */
.L_x_7985:
[----:B------:R-:W-:Y:S05]  /*140c0*/  BSYNC B0 ;  /* 0x0000000000007941 */ /* 0x000fea0003800000 */
.L_x_7984:
[----:B------:R-:W-:Y:S05]  /*140d0*/  EXIT ;  /* 0x000000000000794d */ /* 0x000fea0003800000 */
.L_x_7800:
[----:B0-----:R-:W-:-:S04]  /*140e0*/  IMAD.U32 R3, RZ, RZ, UR41 ;  /* 0x00000029ff037e24 */ /* 0x001fc8000f8e00ff */
[----:B------:R0:W1:Y:S03]  /*140f0*/  SYNCS.PHASECHK.TRANS64.TRYWAIT P1, [R3+URZ+0x28800], R0 ;  /* 0x02880000030075a7 */ /* 0x000066000802017f */
[----:B-1----:R-:W-:Y:S05]  /*14100*/  @!P1 NANOSLEEP.SYNCS 0x989680 ;  /* 0x009896800000995d */ /* 0x002fea0003900000 */
[----:B------:R-:W1:Y:S02]  /*14110*/  @!P1 SYNCS.PHASECHK.TRANS64 P1, [R3+URZ+0x28800], R0 ;  /* 0x02880000030095a7 */ /* 0x000e64000802007f */
[----:B-1----:R-:W-:Y:S05]  /*14120*/  @!P1 BRA `(.L_x_7800) ;  /* 0xfffffffc00ec9947 */ /* 0x002fea000383ffff */
[----:B------:R-:W-:Y:S05]  /*14130*/  BRA `(.L_x_7993) ;  /* 0xfffffed8003c7947 */ /* 0x000fea000383ffff */
.L_x_7804:
[----:B-1----:R1:W2:Y:S02]  /*14140*/  SYNCS.PHASECHK.TRANS64.TRYWAIT P2, [R9+URZ+0x28830], R0 ;  /* 0x02883000090075a7 */ /* 0x0022a4000804017f */
[----:B--2---:R-:W-:Y:S05]  /*14150*/  @!P2 NANOSLEEP.SYNCS 0x989680 ;  /* 0x009896800000a95d */ /* 0x004fea0003900000 */
[----:B------:R-:W2:Y:S02]  /*14160*/  @!P2 SYNCS.PHASECHK.TRANS64 P2, [R9+URZ+0x28830], R0 ;  /* 0x028830000900a5a7 */ /* 0x000ea4000804007f */
[----:B--2---:R-:W-:Y:S05]  /*14170*/  @!P2 BRA `(.L_x_7804) ;  /* 0xfffffffc00f0a947 */ /* 0x004fea000383ffff */
[----:B------:R-:W-:Y:S05]  /*14180*/  BRA `(.L_x_7803) ;  /* 0xfffffed800607947 */ /* 0x000fea000383ffff */
.L_x_7820:
[----:B-1----:R-:W-:-:S04]  /*14190*/  IMAD.U32 R5, RZ, RZ, UR6 ;  /* 0x00000006ff057e24 */ /* 0x002fc8000f8e00ff */
[----:B------:R1:W2:Y:S03]  /*141a0*/  SYNCS.PHASECHK.TRANS64.TRYWAIT P2, [R5+URZ+0x28830], R4 ;  /* 0x02883004050075a7 */ /* 0x0002a6000804017f */
[----:B--2---:R-:W-:Y:S05]  /*141b0*/  @!P2 NANOSLEEP.SYNCS 0x989680 ;  /* 0x009896800000a95d */ /* 0x004fea0003900000 */
[----:B------:R-:W2:Y:S02]  /*141c0*/  @!P2 SYNCS.PHASECHK.TRANS64 P2, [R5+URZ+0x28830], R4 ;  /* 0x028830040500a5a7 */ /* 0x000ea4000804007f */
[----:B--2---:R-:W-:Y:S05]  /*141d0*/  @!P2 BRA `(.L_x_7820) ;  /* 0xfffffffc00eca947 */ /* 0x004fea000383ffff */
[----:B------:R-:W-:Y:S05]  /*141e0*/  BRA `(.L_x_7817) ;  /* 0xffffff0c000c7947 */ /* 0x000fea000383ffff */
.L_x_7824:
[----:B-1----:R-:W-:-:S04]  /*141f0*/  IMAD.U32 R5, RZ, RZ, UR6 ;  /* 0x00000006ff057e24 */ /* 0x002fc8000f8e00ff */
[----:B------:R1:W2:Y:S03]  /*14200*/  SYNCS.PHASECHK.TRANS64.TRYWAIT P2, [R5+URZ+0x28850], R4 ;  /* 0x02885004050075a7 */ /* 0x0002a6000804017f */
[----:B--2---:R-:W-:Y:S05]  /*14210*/  @!P2 NANOSLEEP.SYNCS 0x989680 ;  /* 0x009896800000a95d */ /* 0x004fea0003900000 */
[----:B------:R-:W2:Y:S02]  /*14220*/  @!P2 SYNCS.PHASECHK.TRANS64 P2, [R5+URZ+0x28850], R4 ;  /* 0x028850040500a5a7 */ /* 0x000ea4000804007f */
[----:B--2---:R-:W-:Y:S05]  /*14230*/  @!P2 BRA `(.L_x_7824) ;  /* 0xfffffffc00eca947 */ /* 0x004fea000383ffff */
[----:B------:R-:W-:Y:S05]  /*14240*/  BRA `(.L_x_7821) ;  /* 0xffffff0c00cc7947 */ /* 0x000fea000383ffff */
.L_x_7841:
[----:B-1----:R-:W-:-:S04]  /*14250*/  IMAD.U32 R7, RZ, RZ, UR6 ;  /* 0x00000006ff077e24 */ /* 0x002fc8000f8e00ff */
[----:B------:R1:W2:Y:S03]  /*14260*/  SYNCS.PHASECHK.TRANS64.TRYWAIT P3, [R7+URZ+0x28830], R0 ;  /* 0x02883000070075a7 */ /* 0x0002a6000806017f */
[----:B--2---:R-:W-:Y:S05]  /*14270*/  @!P3 NANOSLEEP.SYNCS 0x989680 ;  /* 0x009896800000b95d */ /* 0x004fea0003900000 */
[----:B------:R-:W2:Y:S02]  /*14280*/  @!P3 SYNCS.PHASECHK.TRANS64 P3, [R7+URZ+0x28830], R0 ;  /* 0x028830000700b5a7 */ /* 0x000ea4000806007f */
[----:B--2---:R-:W-:Y:S05]  /*14290*/  @!P3 BRA `(.L_x_7841) ;  /* 0xfffffffc00ecb947 */ /* 0x004fea000383ffff */
[----:B------:R-:W-:Y:S05]  /*142a0*/  BRA `(.L_x_7838) ;  /* 0xffffff3c00b47947 */ /* 0x000fea000383ffff */
.L_x_7845:
[----:B-1----:R-:W-:-:S04]  /*142b0*/  IMAD.U32 R7, RZ, RZ, UR6 ;  /* 0x00000006ff077e24 */ /* 0x002fc8000f8e00ff */
[----:B------:R1:W2:Y:S03]  /*142c0*/  SYNCS.PHASECHK.TRANS64.TRYWAIT P2, [R7+URZ+0x28850], R0 ;  /* 0x02885000070075a7 */ /* 0x0002a6000804017f */
[----:B--2---:R-:W-:Y:S05]  /*142d0*/  @!P2 NANOSLEEP.SYNCS 0x989680 ;  /* 0x009896800000a95d */ /* 0x004fea0003900000 */
[----:B------:R-:W2:Y:S02]  /*142e0*/  @!P2 SYNCS.PHASECHK.TRANS64 P2, [R7+URZ+0x28850], R0 ;  /* 0x028850000700a5a7 */ /* 0x000ea4000804007f */
[----:B--2---:R-:W-:Y:S05]  /*142f0*/  @!P2 BRA `(.L_x_7845) ;  /* 0xfffffffc00eca947 */ /* 0x004fea000383ffff */
[----:B------:R-:W-:Y:S05]  /*14300*/  BRA `(.L_x_7842) ;  /* 0xffffff4000747947 */ /* 0x000fea000383ffff */
.L_x_7851:
[----:B-1----:R-:W-:-:S04]  /*14310*/  IMAD.U32 R7, RZ, RZ, UR6 ;  /* 0x00000006ff077e24 */ /* 0x002fc8000f8e00ff */
[----:B------:R1:W2:Y:S03]  /*14320*/  SYNCS.PHASECHK.TRANS64.TRYWAIT P3, [R7+URZ+0x28830], R0 ;  /* 0x02883000070075a7 */ /* 0x0002a6000806017f */
[----:B--2---:R-:W-:Y:S05]  /*14330*/  @!P3 NANOSLEEP.SYNCS 0x989680 ;  /* 0x009896800000b95d */ /* 0x004fea0003900000 */
[----:B------:R-:W2:Y:S02]  /*14340*/  @!P3 SYNCS.PHASECHK.TRANS64 P3, [R7+URZ+0x28830], R0 ;  /* 0x028830000700b5a7 */ /* 0x000ea4000806007f */
[----:B--2---:R-:W-:Y:S05]  /*14350*/  @!P3 BRA `(.L_x_7851) ;  /* 0xfffffffc00ecb947 */ /* 0x004fea000383ffff */
[----:B------:R-:W-:Y:S05]  /*14360*/  BRA `(.L_x_7848) ;  /* 0xffffff5c00907947 */ /* 0x000fea000383ffff */
.L_x_7855:
[----:B-1----:R-:W-:-:S04]  /*14370*/  IMAD.U32 R7, RZ, RZ, UR6 ;  /* 0x00000006ff077e24 */ /* 0x002fc8000f8e00ff */
[----:B------:R1:W2:Y:S03]  /*14380*/  SYNCS.PHASECHK.TRANS64.TRYWAIT P2, [R7+URZ+0x28850], R0 ;  /* 0x02885000070075a7 */ /* 0x0002a6000804017f */
[----:B--2---:R-:W-:Y:S05]  /*14390*/  @!P2 NANOSLEEP.SYNCS 0x989680 ;  /* 0x009896800000a95d */ /* 0x004fea0003900000 */
[----:B------:R-:W2:Y:S02]  /*143a0*/  @!P2 SYNCS.PHASECHK.TRANS64 P2, [R7+URZ+0x28850], R0 ;  /* 0x028850000700a5a7 */ /* 0x000ea4000804007f */
[----:B--2---:R-:W-:Y:S05]  /*143b0*/  @!P2 BRA `(.L_x_7855) ;  /* 0xfffffffc00eca947 */ /* 0x004fea000383ffff */
[----:B------:R-:W-:Y:S05]  /*143c0*/  BRA `(.L_x_7852) ;  /* 0xffffff6000507947 */ /* 0x000fea000383ffff */
.L_x_7868:
[----:B-1----:R-:W-:-:S04]  /*143d0*/  IMAD.U32 R5, RZ, RZ, UR5 ;  /* 0x00000005ff057e24 */ /* 0x002fc8000f8e00ff */
[----:B------:R1:W2:Y:S03]  /*143e0*/  SYNCS.PHASECHK.TRANS64.TRYWAIT P0, [R5+URZ+0x28850], R4 ;  /* 0x02885004050075a7 */ /* 0x0002a6000800017f */
[----:B--2---:R-:W-:Y:S05]  /*143f0*/  @!P0 NANOSLEEP.SYNCS 0x989680 ;  /* 0x009896800000895d */ /* 0x004fea0003900000 */
[----:B------:R-:W2:Y:S02]  /*14400*/  @!P0 SYNCS.PHASECHK.TRANS64 P0, [R5+URZ+0x28850], R4 ;  /* 0x02885004050085a7 */ /* 0x000ea4000800007f */
[----:B--2---:R-:W-:Y:S05]  /*14410*/  @!P0 BRA `(.L_x_7868) ;  /* 0xfffffffc00ec8947 */ /* 0x004fea000383ffff */
[----:B------:R-:W-:Y:S05]  /*14420*/  BRA `(.L_x_7867) ;  /* 0xffffff8c00587947 */ /* 0x000fea000383ffff */
.L_x_7904:
[----:B------:R-:W-:Y:S02]  /*14430*/  IMAD.MOV.U32 R13, RZ, RZ, R4 ;  /* 0x000000ffff0d7224 */ /* 0x000fe400078e0004 */
[----:B------:R-:W-:Y:S02]  /*14440*/  IMAD.MOV.U32 R12, RZ, RZ, RZ ;  /* 0x000000ffff0c7224 */ /* 0x000fe400078e00ff */
[----:B------:R-:W-:Y:S02]  /*14450*/  IMAD.MOV.U32 R11, RZ, RZ, 0x1f ;  /* 0x0000001fff0b7424 */ /* 0x000fe400078e00ff */
[----:B------:R-:W-:-:S07]  /*14460*/  IMAD.MOV.U32 R15, RZ, RZ, -0x1 ;  /* 0xffffffffff0f7424 */ /* 0x000fce00078e00ff */
[----:B0-----:R-:W-:Y:S05]  /*14470*/  WARPSYNC.COLLECTIVE R15, `(.L_x_7994) ;  /* 0x000000000f087348 */ /* 0x001fea0003c00000 */
[----:B------:R1:W2:Y:S02]  /*14480*/  SHFL.IDX P6, R14, R13, R12, R11 ;  /* 0x0000000c0d0e7389 */ /* 0x0002a400000c000b */
[----:B012---:R-:W-:Y:S01]  /*14490*/  ENDCOLLECTIVE ;  /* 0x000000000000791b */ /* 0x007fe20003800000 */
.L_x_7994:
[----:B------:R-:W-:Y:S05]  /*144a0*/  BRA `(.L_x_7995) ;  /* 0xffffffc000fc7947 */ /* 0x000fea000383ffff */
.L_x_7906:
[----:B------:R-:W-:Y:S01]  /*144b0*/  BSSY B0, `(.L_x_7996) ;  /* 0x0000006000007945 */ /* 0x000fe20003800000 */
[----:B------:R-:W-:-:S07]  /*144c0*/  IMAD.MOV.U32 R15, RZ, RZ, -0x1 ;  /* 0xffffffffff0f7424 */ /* 0x000fce00078e00ff */
[----:B01----:R-:W-:Y:S05]  /*144d0*/  WARPSYNC.COLLECTIVE R15, `(.L_x_7997) ;  /* 0x000000000f0c7348 */ /* 0x003fea0003c00000 */
[----:B------:R-:W-:Y:S02]  /*144e0*/  ELECT P6, UR62, PT ;  /* 0x00000000003e782f */ /* 0x000fe400038c0000 */
[----:B------:R-:W-:Y:S01]  /*144f0*/  MOV R14, UR62 ;  /* 0x0000003e000e7c02 */ /* 0x000fe20008000f00 */
[----:B01----:R-:W-:Y:S10]  /*14500*/  ENDCOLLECTIVE ;  /* 0x000000000000791b */ /* 0x003ff40003800000 */
.L_x_7997:
[----:B------:R-:W-:Y:S05]  /*14510*/  BSYNC B0 ;  /* 0x0000000000007941 */ /* 0x000fea0003800000 */
.L_x_7996:
[----:B------:R-:W-:Y:S05]  /*14520*/  BRA `(.L_x_7998) ;  /* 0xffffffc400007947 */ /* 0x000fea000383ffff */
.L_x_7908:
[----:B--2---:R2:W3:Y:S02]  /*14530*/  SYNCS.PHASECHK.TRANS64.TRYWAIT P0, [R3+URZ+0x28840], R0 ;  /* 0x02884000030075a7 */ /* 0x0044e4000800017f */
[----:B---3--:R-:W-:Y:S05]  /*14540*/  @!P0 NANOSLEEP.SYNCS 0x989680 ;  /* 0x009896800000895d */ /* 0x008fea0003900000 */
[----:B------:R-:W3:Y:S02]  /*14550*/  @!P0 SYNCS.PHASECHK.TRANS64 P0, [R3+URZ+0x28840], R0 ;  /* 0x02884000030085a7 */ /* 0x000ee4000800007f */
[----:B---3--:R-:W-:Y:S05]  /*14560*/  @!P0 BRA `(.L_x_7908) ;  /* 0xfffffffc00f08947 */ /* 0x008fea000383ffff */
[----:B------:R-:W-:Y:S05]  /*14570*/  BRA `(.L_x_7999) ;  /* 0xffffffc400587947 */ /* 0x000fea000383ffff */
.L_x_7912:
        /* <DEDUP_REMOVED lines=10> */
.L_x_8000:
[----:B------:R-:W-:Y:S02]  /*14620*/  IMAD.MOV.U32 R13, RZ, RZ, R0 ;  /* 0x000000ffff0d7224 */ /* 0x000fe400078e0000 */
[----:B------:R-:W-:-:S07]  /*14630*/  IMAD.MOV.U32 R5, RZ, RZ, R14 ;  /* 0x000000ffff057224 */ /* 0x000fce00078e000e */
[----:B------:R-:W-:Y:S05]  /*14640*/  WARPSYNC.COLLECTIVE R15, `(.L_x_8001) ;  /* 0x000000000f087348 */ /* 0x000fea0003c00000 */
[----:B------:R0:W1:Y:S02]  /*14650*/  SHFL.IDX P6, R14, R13, R12, R11 ;  /* 0x0000000c0d0e7389 */ /* 0x00006400000c000b */
[----:B01----:R-:W-:Y:S01]  /*14660*/  ENDCOLLECTIVE ;  /* 0x000000000000791b */ /* 0x003fe20003800000 */
.L_x_8001:
[----:B------:R-:W-:Y:S02]  /*14670*/  ULDC UR4, c[0x0][0x288] ;  /* 0x0000a20000047ab9 */ /* 0x000fe40000000800 */
[----:B------:R-:W-:-:S05]  /*14680*/  IMAD R3, R7, UR4, RZ ;  /* 0x0000000407037c24 */ /* 0x000fca000f8e02ff */
[----:B------:R-:W-:Y:S01]  /*14690*/  ISETP.GE.AND P2, PT, R2, R3, PT ;  /* 0x000000030200720c */ /* 0x000fe20003f46270 */
[----:B------:R-:W-:Y:S02]  /*146a0*/  IMAD.MOV.U32 R13, RZ, RZ, R4 ;  /* 0x000000ffff0d7224 */ /* 0x000fe400078e0004 */
[----:B------:R-:W-:Y:S02]  /*146b0*/  IMAD.MOV.U32 R12, RZ, RZ, 0x1 ;  /* 0x00000001ff0c7424 */ /* 0x000fe400078e00ff */
[----:B------:R-:W-:-:S08]  /*146c0*/  IMAD.MOV.U32 R6, RZ, RZ, R14 ;  /* 0x000000ffff067224 */ /* 0x000fd000078e000e */
[----:B------:R-:W-:Y:S05]  /*146d0*/  WARPSYNC.COLLECTIVE R15, `(.L_x_8002) ;  /* 0x000000000f087348 */ /* 0x000fea0003c00000 */
[----:B------:R0:W1:Y:S02]  /*146e0*/  SHFL.IDX P6, R14, R13, R12, R11 ;  /* 0x0000000c0d0e7389 */ /* 0x00006400000c000b */
[----:B01----:R-:W-:Y:S01]  /*146f0*/  ENDCOLLECTIVE ;  /* 0x000000000000791b */ /* 0x003fe20003800000 */
.L_x_8002:
[----:B------:R-:W-:-:S05]  /*14700*/  @!P2 LEA R6, P4, R10, R6, 0x1 ;  /* 0x000000060a06a211 */ /* 0x000fca00078808ff */
[----:B------:R-:W-:Y:S02]  /*14710*/  @!P2 IMAD.X R7, RZ, RZ, R5, P4 ;  /* 0x000000ffff07a224 */ /* 0x000fe400020e0605 */
[----:B------:R-:W-:-:S03]  /*14720*/  VIADD R5, R2, 0x10 ;  /* 0x0000001002057836 */ /* 0x000fc60000000000 */
[----:B------:R-:W-:Y:S01]  /*14730*/  @!PT LDS RZ, [RZ] ;  /* 0x00000000fffff984 */ /* 0x000fe20000000800 */
[----:B------:R-:W-:Y:S01]  /*14740*/  @!PT LDS RZ, [RZ] ;  /* 0x00000000fffff984 */ /* 0x000fe20000000800 */
[----:B------:R-:W-:Y:S01]  /*14750*/  @!PT LDS RZ, [RZ] ;  /* 0x00000000fffff984 */ /* 0x000fe20000000800 */
[----:B------:R0:W-:Y:S01]  /*14760*/  @!P2 LDGSTS.E.BYPASS.LTC128B.128 [R9+0x10400], desc[UR50][R6.64], !P1 ;  /* 0x104000000609afae */ /* 0x0001e2000c901d72 */
[----:B------:R-:W-:-:S03]  /*14770*/  IMAD.MOV.U32 R13, RZ, RZ, R0 ;  /* 0x000000ffff0d7224 */ /* 0x000fc600078e0000 */
[----:B------:R0:W-:Y:S01]  /*14780*/  @!P2 LDGSTS.E.BYPASS.LTC128B.128 [R9+0x14400], desc[UR50][R6.64+0x80], !P0 ;  /* 0x144000800609afae */ /* 0x0001e2000c101d72 */
[----:B------:R-:W-:Y:S01]  /*14790*/  ISETP.GE.AND P2, PT, R5, R3, PT ;  /* 0x000000030500720c */ /* 0x000fe20003f46270 */
[----:B------:R-:W-:-:S12]  /*147a0*/  IMAD.MOV.U32 R5, RZ, RZ, R14 ;  /* 0x000000ffff057224 */ /* 0x000fd800078e000e */
[----:B0-----:R-:W-:Y:S05]  /*147b0*/  WARPSYNC.COLLECTIVE R15, `(.L_x_8003) ;  /* 0x000000000f087348 */ /* 0x001fea0003c00000 */
[----:B------:R1:W2:Y:S02]  /*147c0*/  SHFL.IDX P6, R14, R13, R12, R11 ;  /* 0x0000000c0d0e7389 */ /* 0x0002a400000c000b */
[----:B012---:R-:W-:Y:S01]  /*147d0*/  ENDCOLLECTIVE ;  /* 0x000000000000791b */ /* 0x007fe20003800000 */
.L_x_8003:
[----:B------:R-:W-:Y:S02]  /*147e0*/  IMAD.MOV.U32 R13, RZ, RZ, R4 ;  /* 0x000000ffff0d7224 */ /* 0x000fe400078e0004 */
[----:B------:R-:W-:Y:S02]  /*147f0*/  IMAD.MOV.U32 R12, RZ, RZ, 0x2 ;  /* 0x00000002ff0c7424 */ /* 0x000fe400078e00ff */
[----:B------:R-:W-:-:S07]  /*14800*/  IMAD.MOV.U32 R8, RZ, RZ, R14 ;  /* 0x000000ffff087224 */ /* 0x000fce00078e000e */
[----:B------:R-:W-:Y:S05]  /*14810*/  WARPSYNC.COLLECTIVE R15, `(.L_x_8004) ;  /* 0x000000000f087348 */ /* 0x000fea0003c00000 */
[----:B------:R0:W1:Y:S02]  /*14820*/  SHFL.IDX P6, R14, R13, R12, R11 ;  /* 0x0000000c0d0e7389 */ /* 0x00006400000c000b */
[----:B01----:R-:W-:Y:S01]  /*14830*/  ENDCOLLECTIVE ;  /* 0x000000000000791b */ /* 0x003fe20003800000 */
.L_x_8004:
[----:B------:R-:W-:-:S05]  /*14840*/  @!P2 LEA R8, P4, R10, R8, 0x1 ;  /* 0x000000080a08a211 */ /* 0x000fca00078808ff */
[----:B------:R-:W-:Y:S02]  /*14850*/  @!P2 IMAD.X R5, RZ, RZ, R5, P4 ;  /* 0x000000ffff05a224 */ /* 0x000fe400020e0605 */
[----:B------:R-:W-:Y:S02]  /*14860*/  @!P2 IMAD.MOV.U32 R6, RZ, RZ, R8 ;  /* 0x000000ffff06a224 */ /* 0x000fe400078e0008 */
[----:B------:R-:W-:Y:S02]  /*14870*/  @!P2 IMAD.MOV.U32 R7, RZ, RZ, R5 ;  /* 0x000000ffff07a224 */ /* 0x000fe400078e0005 */
[C---:B------:R-:W-:Y:S02]  /*14880*/  VIADD R5, R2.reuse, 0x20 ;  /* 0x0000002002057836 */ /* 0x040fe40000000000 */
[----:B------:R-:W-:Y:S01]  /*14890*/  IMAD.MOV.U32 R13, RZ, RZ, R0 ;  /* 0x000000ffff0d7224 */ /* 0x000fe200078e0000 */
[----:B------:R-:W-:Y:S01]  /*148a0*/  @!PT LDS RZ, [RZ] ;  /* 0x00000000fffff984 */ /* 0x000fe20000000800 */
[----:B------:R-:W-:Y:S01]  /*148b0*/  @!PT LDS RZ, [RZ] ;  /* 0x00000000fffff984 */ /* 0x000fe20000000800 */
[----:B------:R-:W-:Y:S01]  /*148c0*/  @!PT LDS RZ, [RZ] ;  /* 0x00000000fffff984 */ /* 0x000fe20000000800 */
[----:B------:R0:W-:Y:S01]  /*148d0*/  @!P2 LDGSTS.E.BYPASS.LTC128B.128 [R9+0x10c00], desc[UR50][R6.64], !P1 ;  /* 0x10c000000609afae */ /* 0x0001e2000c901d72 */
[----:B------:R-:W-:-:S03]  /*148e0*/  VIADD R8, R2, 0x60 ;  /* 0x0000006002087836 */ /* 0x000fc60000000000 */
[----:B------:R0:W-:Y:S01]  /*148f0*/  @!P2 LDGSTS.E.BYPASS.LTC128B.128 [R9+0x14c00], desc[UR50][R6.64+0x80], !P0 ;  /* 0x14c000800609afae */ /* 0x0001e2000c101d72 */
[----:B------:R-:W-:Y:S01]  /*14900*/  ISETP.GE.AND P2, PT, R5, R3, PT ;  /* 0x000000030500720c */ /* 0x000fe20003f46270 */
[----:B------:R-:W-:-:S12]  /*14910*/  IMAD.MOV.U32 R5, RZ, RZ, R14 ;  /* 0x000000ffff057224 */ /* 0x000fd800078e000e */
[----:B0-----:R-:W-:Y:S05]  /*14920*/  WARPSYNC.COLLECTIVE R15, `(.L_x_8005) ;  /* 0x000000000f087348 */ /* 0x001fea0003c00000 */
[----:B------:R1:W2:Y:S02]  /*14930*/  SHFL.IDX P6, R14, R13, R12, R11 ;  /* 0x0000000c0d0e7389 */ /* 0x0002a400000c000b */
[----:B012---:R-:W-:Y:S01]  /*14940*/  ENDCOLLECTIVE ;  /* 0x000000000000791b */ /* 0x007fe20003800000 */
.L_x_8005:
[----:B------:R-:W-:Y:S02]  /*14950*/  IMAD.MOV.U32 R13, RZ, RZ, R4 ;  /* 0x000000ffff0d7224 */ /* 0x000fe400078e0004 */
[----:B------:R-:W-:Y:S02]  /*14960*/  IMAD.MOV.U32 R12, RZ, RZ, 0x3 ;  /* 0x00000003ff0c7424 */ /* 0x000fe400078e00ff */
[----:B------:R-:W-:-:S07]  /*14970*/  IMAD.MOV.U32 R6, RZ, RZ, R14 ;  /* 0x000000ffff067224 */ /* 0x000fce00078e000e */
[----:B------:R-:W-:Y:S05]  /*14980*/  WARPSYNC.COLLECTIVE R15, `(.L_x_8006) ;  /* 0x000000000f087348 */ /* 0x000fea0003c00000 */
[----:B------:R0:W1:Y:S02]  /*14990*/  SHFL.IDX P6, R14, R13, R12, R11 ;  /* 0x0000000c0d0e7389 */ /* 0x00006400000c000b */
[----:B01----:R-:W-:Y:S01]  /*149a0*/  ENDCOLLECTIVE ;  /* 0x000000000000791b */ /* 0x003fe20003800000 */
.L_x_8006:
[----:B------:R-:W-:-:S05]  /*149b0*/  @!P2 LEA R6, P3, R10, R6, 0x1 ;  /* 0x000000060a06a211 */ /* 0x000fca00078608ff */
[----:B------:R-:W-:-:S04]  /*149c0*/  @!P2 IMAD.X R5, RZ, RZ, R5, P3 ;  /* 0x000000ffff05a224 */ /* 0x000fc800018e0605 */
[----:B------:R-:W-:Y:S02]  /*149d0*/  @!P2 IMAD.MOV.U32 R7, RZ, RZ, R5 ;  /* 0x000000ffff07a224 */ /* 0x000fe400078e0005 */
[----:B------:R-:W-:Y:S02]  /*149e0*/  VIADD R5, R2, 0x30 ;  /* 0x0000003002057836 */ /* 0x000fe40000000000 */
[----:B------:R-:W-:Y:S01]  /*149f0*/  IMAD.MOV.U32 R13, RZ, RZ, R0 ;  /* 0x000000ffff0d7224 */ /* 0x000fe200078e0000 */
[----:B------:R-:W-:Y:S01]  /*14a00*/  @!PT LDS RZ, [RZ] ;  /* 0x00000000fffff984 */ /* 0x000fe20000000800 */
[----:B------:R-:W-:Y:S01]  /*14a10*/  @!PT LDS RZ, [RZ] ;  /* 0x00000000fffff984 */ /* 0x000fe20000000800 */
[----:B------:R-:W-:Y:S01]  /*14a20*/  @!PT LDS RZ, [RZ] ;  /* 0x00000000fffff984 */ /* 0x000fe20000000800 */
[----:B------:R0:W-:Y:S04]  /*14a30*/  @!P2 LDGSTS.E.BYPASS.LTC128B.128 [R9+0x11400], desc[UR50][R6.64], !P1 ;  /* 0x114000000609afae */ /* 0x0001e8000c901d72 */
[----:B------:R0:W-:Y:S01]  /*14a40*/  @!P2 LDGSTS.E.BYPASS.LTC128B.128 [R9+0x15400], desc[UR50][R6.64+0x80], !P0 ;  /* 0x154000800609afae */ /* 0x0001e2000c101d72 */
[----:B------:R-:W-:Y:S01]  /*14a50*/  ISETP.GE.AND P2, PT, R5, R3, PT ;  /* 0x000000030500720c */ /* 0x000fe20003f46270 */
[----:B------:R-:W-:-:S12]  /*14a60*/  IMAD.MOV.U32 R5, RZ, RZ, R14 ;  /* 0x000000ffff057224 */ /* 0x000fd800078e000e */
[----:B0-----:R-:W-:Y:S05]  /*14a70*/  WARPSYNC.COLLECTIVE R15, `(.L_x_8007) ;  /* 0x000000000f087348 */ /* 0x001fea0003c00000 */
[----:B------:R1:W2:Y:S02]  /*14a80*/  SHFL.IDX P6, R14, R13, R12, R11 ;  /* 0x0000000c0d0e7389 */ /* 0x0002a400000c000b */
[----:B012---:R-:W-:Y:S01]  /*14a90*/  ENDCOLLECTIVE ;  /* 0x000000000000791b */ /* 0x007fe20003800000 */
.L_x_8007:
[----:B------:R-:W-:Y:S02]  /*14aa0*/  IMAD.MOV.U32 R13, RZ, RZ, R4 ;  /* 0x000000ffff0d7224 */ /* 0x000fe400078e0004 */
[----:B------:R-:W-:Y:S02]  /*14ab0*/  IMAD.MOV.U32 R12, RZ, RZ, 0x4 ;  /* 0x00000004ff0c7424 */ /* 0x000fe400078e00ff */
[----:B------:R-:W-:-:S07]  /*14ac0*/  IMAD.MOV.U32 R6, RZ, RZ, R14 ;  /* 0x000000ffff067224 */ /* 0x000fce00078e000e */
[----:B------:R-:W-:Y:S05]  /*14ad0*/  WARPSYNC.COLLECTIVE R15, `(.L_x_8008) ;  /* 0x000000000f087348 */ /* 0x000fea0003c00000 */
[----:B------:R0:W1:Y:S02]  /*14ae0*/  SHFL.IDX P6, R14, R13, R12, R11 ;  /* 0x0000000c0d0e7389 */ /* 0x00006400000c000b */
[----:B01----:R-:W-:Y:S01]  /*14af0*/  ENDCOLLECTIVE ;  /* 0x000000000000791b */ /* 0x003fe20003800000 */
.L_x_8008:
        /* <DEDUP_REMOVED lines=15> */
.L_x_8009:
[----:B------:R-:W-:Y:S02]  /*14bf0*/  IMAD.MOV.U32 R13, RZ, RZ, R4 ;  /* 0x000000ffff0d7224 */ /* 0x000fe400078e0004 */
[----:B------:R-:W-:Y:S02]  /*14c00*/  IMAD.MOV.U32 R12, RZ, RZ, 0x5 ;  /* 0x00000005ff0c7424 */ /* 0x000fe400078e00ff */
[----:B------:R-:W-:-:S07]  /*14c10*/  IMAD.MOV.U32 R6, RZ, RZ, R14 ;  /* 0x000000ffff067224 */ /* 0x000fce00078e000e */
[----:B------:R-:W-:Y:S05]  /*14c20*/  WARPSYNC.COLLECTIVE R15, `(.L_x_8010) ;  /* 0x000000000f087348 */ /* 0x000fea0003c00000 */
[----:B------:R0:W1:Y:S02]  /*14c30*/  SHFL.IDX P6, R14, R13, R12, R11 ;  /* 0x0000000c0d0e7389 */ /* 0x00006400000c000b */
[----:B01----:R-:W-:Y:S01]  /*14c40*/  ENDCOLLECTIVE ;  /* 0x000000000000791b */ /* 0x003fe20003800000 */
.L_x_8010:
        /* <DEDUP_REMOVED lines=15> */
.L_x_8011:
[----:B------:R-:W-:Y:S02]  /*14d40*/  IMAD.MOV.U32 R13, RZ, RZ, R4 ;  /* 0x000000ffff0d7224 */ /* 0x000fe400078e0004 */
[----:B------:R-:W-:Y:S02]  /*14d50*/  IMAD.MOV.U32 R12, RZ, RZ, 0x6 ;  /* 0x00000006ff0c7424 */ /* 0x000fe400078e00ff */
[----:B------:R-:W-:-:S07]  /*14d60*/  IMAD.MOV.U32 R6, RZ, RZ, R14 ;  /* 0x000000ffff067224 */ /* 0x000fce00078e000e */
[----:B------:R-:W-:Y:S05]  /*14d70*/  WARPSYNC.COLLECTIVE R15, `(.L_x_8012) ;  /* 0x000000000f087348 */ /* 0x000fea0003c00000 */
[----:B------:R0:W1:Y:S02]  /*14d80*/  SHFL.IDX P6, R14, R13, R12, R11 ;  /* 0x0000000c0d0e7389 */ /* 0x00006400000c000b */
[----:B01----:R-:W-:Y:S01]  /*14d90*/  ENDCOLLECTIVE ;  /* 0x000000000000791b */ /* 0x003fe20003800000 */
.L_x_8012:
[----:B------:R-:W-:-:S05]  /*14da0*/  @!P2 LEA R6, P3, R10, R6, 0x1 ;  /* 0x000000060a06a211 */ /* 0x000fca00078608ff */
[----:B------:R-:W-:Y:S01]  /*14db0*/  @!P2 IMAD.X R5, RZ, RZ, R5, P3 ;  /* 0x000000ffff05a224 */ /* 0x000fe200018e0605 */
[----:B------:R-:W-:-:S03]  /*14dc0*/  ISETP.GE.AND P3, PT, R8, R3, PT ;  /* 0x000000030800720c */ /* 0x000fc60003f66270 */
[----:B------:R-:W-:Y:S02]  /*14dd0*/  @!P2 IMAD.MOV.U32 R7, RZ, RZ, R5 ;  /* 0x000000ffff07a224 */ /* 0x000fe400078e0005 */
[----:B------:R-:W-:-:S03]  /*14de0*/  IMAD.MOV.U32 R13, RZ, RZ, R0 ;  /* 0x000000ffff0d7224 */ /* 0x000fc600078e0000 */
        /* <DEDUP_REMOVED lines=9> */
.L_x_8013:
[----:B------:R-:W-:Y:S02]  /*14e80*/  IMAD.MOV.U32 R13, RZ, RZ, R4 ;  /* 0x000000ffff0d7224 */ /* 0x000fe400078e0004 */
[----:B------:R-:W-:Y:S02]  /*14e90*/  IMAD.MOV.U32 R12, RZ, RZ, 0x7 ;  /* 0x00000007ff0c7424 */ /* 0x000fe400078e00ff */
[----:B------:R-:W-:-:S07]  /*14ea0*/  IMAD.MOV.U32 R6, RZ, RZ, R14 ;  /* 0x000000ffff067224 */ /* 0x000fce00078e000e */
[----:B------:R-:W-:Y:S05]  /*14eb0*/  WARPSYNC.COLLECTIVE R15, `(.L_x_8014) ;  /* 0x000000000f087348 */ /* 0x000fea0003c00000 */
[----:B------:R0:W1:Y:S02]  /*14ec0*/  SHFL.IDX P6, R14, R13, R12, R11 ;  /* 0x0000000c0d0e7389 */ /* 0x00006400000c000b */
[----:B01----:R-:W-:Y:S01]  /*14ed0*/  ENDCOLLECTIVE ;  /* 0x000000000000791b */ /* 0x003fe20003800000 */
.L_x_8014:
[----:B------:R-:W-:-:S05]  /*14ee0*/  @!P3 LEA R6, P2, R10, R6, 0x1 ;  /* 0x000000060a06b211 */ /* 0x000fca00078408ff */
[----:B------:R-:W-:-:S04]  /*14ef0*/  @!P3 IMAD.X R5, RZ, RZ, R5, P2 ;  /* 0x000000ffff05b224 */ /* 0x000fc800010e0605 */
        /* <DEDUP_REMOVED lines=11> */
.L_x_8015:
[----:B------:R-:W-:Y:S01]  /*14fb0*/  IMAD.MOV.U32 R0, RZ, RZ, R14 ;  /* 0x000000ffff007224 */ /* 0x000fe200078e000e */
[----:B------:R-:W-:Y:S06]  /*14fc0*/  BRA `(.L_x_8016) ;  /* 0xffffffc400b87947 */ /* 0x000fec000383ffff */
.L_x_7917:
[----:B0-----:R0:W1:Y:S02]  /*14fd0*/  SYNCS.PHASECHK.TRANS64.TRYWAIT P0, [R17+URZ+0x28820], R0 ;  /* 0x02882000110075a7 */ /* 0x001064000800017f */
[----:B-1----:R-:W-:Y:S05]  /*14fe0*/  @!P0 NANOSLEEP.SYNCS 0x989680 ;  /* 0x009896800000895d */ /* 0x002fea0003900000 */
[----:B------:R-:W1:Y:S02]  /*14ff0*/  @!P0 SYNCS.PHASECHK.TRANS64 P0, [R17+URZ+0x28820], R0 ;  /* 0x02882000110085a7 */ /* 0x000e64000800007f */
[----:B-1----:R-:W-:Y:S05]  /*15000*/  @!P0 BRA `(.L_x_7917) ;  /* 0xfffffffc00f08947 */ /* 0x002fea000383ffff */
[----:B------:R-:W-:Y:S05]  /*15010*/  BRA `(.L_x_8017) ;  /* 0xffffffc800287947 */ /* 0x000fea000383ffff */
.L_x_7924:
[----:B0-----:R0:W1:Y:S02]  /*15020*/  SYNCS.PHASECHK.TRANS64.TRYWAIT P0, [R7+URZ+0x28840], R3 ;  /* 0x02884003070075a7 */ /* 0x001064000800017f */
[----:B-1----:R-:W-:Y:S05]  /*15030*/  @!P0 NANOSLEEP.SYNCS 0x989680 ;  /* 0x009896800000895d */ /* 0x002fea0003900000 */
[----:B------:R-:W1:Y:S02]  /*15040*/  @!P0 SYNCS.PHASECHK.TRANS64 P0, [R7+URZ+0x28840], R3 ;  /* 0x02884003070085a7 */ /* 0x000e64000800007f */
[----:B-1----:R-:W-:Y:S05]  /*15050*/  @!P0 BRA `(.L_x_7924) ;  /* 0xfffffffc00f08947 */ /* 0x002fea000383ffff */
[----:B------:R-:W-:Y:S05]  /*15060*/  BRA `(.L_x_8018) ;  /* 0xffffffc800e07947 */ /* 0x000fea000383ffff */
.L_x_7930:
[----:B0-----:R0:W1:Y:S02]  /*15070*/  SYNCS.PHASECHK.TRANS64.TRYWAIT P0, [R7+URZ+0x60], R3 ;  /* 0x00006003070075a7 */ /* 0x001064000800017f */
[----:B-1----:R-:W-:Y:S05]  /*15080*/  @!P0 NANOSLEEP.SYNCS 0x989680 ;  /* 0x009896800000895d */ /* 0x002fea0003900000 */
[----:B------:R-:W1:Y:S02]  /*15090*/  @!P0 SYNCS.PHASECHK.TRANS64 P0, [R7+URZ+0x60], R3 ;  /* 0x00006003070085a7 */ /* 0x000e64000800007f */
[----:B-1----:R-:W-:Y:S05]  /*150a0*/  @!P0 BRA `(.L_x_7930) ;  /* 0xfffffffc00f08947 */ /* 0x002fea000383ffff */
[----:B------:R-:W-:Y:S05]  /*150b0*/  BRA `(.L_x_8019) ;  /* 0xffffffcc00b07947 */ /* 0x000fea000383ffff */
.L_x_7940:
[----:B--2---:R2:W3:Y:S02]  /*150c0*/  SYNCS.PHASECHK.TRANS64.TRYWAIT P0, [R3+URZ+0x28840], R2 ;  /* 0x02884002030075a7 */ /* 0x0044e4000800017f */
[----:B---3--:R-:W-:Y:S05]  /*150d0*/  @!P0 NANOSLEEP.SYNCS 0x989680 ;  /* 0x009896800000895d */ /* 0x008fea0003900000 */
[----:B------:R-:W3:Y:S02]  /*150e0*/  @!P0 SYNCS.PHASECHK.TRANS64 P0, [R3+URZ+0x28840], R2 ;  /* 0x02884002030085a7 */ /* 0x000ee4000800007f */
[----:B---3--:R-:W-:Y:S05]  /*150f0*/  @!P0 BRA `(.L_x_7940) ;  /* 0xfffffffc00f08947 */ /* 0x008fea000383ffff */
[----:B------:R-:W-:Y:S05]  /*15100*/  BRA `(.L_x_8020) ;  /* 0xffffffd400347947 */ /* 0x000fea000383ffff */
.L_x_7946:
[----:B0-----:R0:W1:Y:S02]  /*15110*/  SYNCS.PHASECHK.TRANS64.TRYWAIT P0, [R2+URZ+0x60], R3 ;  /* 0x00006003020075a7 */ /* 0x001064000800017f */
[----:B-1----:R-:W-:Y:S05]  /*15120*/  @!P0 NANOSLEEP.SYNCS 0x989680 ;  /* 0x009896800000895d */ /* 0x002fea0003900000 */
[----:B------:R-:W1:Y:S02]  /*15130*/  @!P0 SYNCS.PHASECHK.TRANS64 P0, [R2+URZ+0x60], R3 ;  /* 0x00006003020085a7 */ /* 0x000e64000800007f */
[----:B-1----:R-:W-:Y:S05]  /*15140*/  @!P0 BRA `(.L_x_7946) ;  /* 0xfffffffc00f08947 */ /* 0x002fea000383ffff */
[----:B------:R-:W-:Y:S05]  /*15150*/  BRA `(.L_x_8021) ;  /* 0xffffffd800047947 */ /* 0x000fea000383ffff */
.L_x_7955:
[----:B--2---:R2:W3:Y:S02]  /*15160*/  SYNCS.PHASECHK.TRANS64.TRYWAIT P0, [R2+URZ+0x28840], R3 ;  /* 0x02884003020075a7 */ /* 0x0044e4000800017f */
[----:B---3--:R-:W-:Y:S05]  /*15170*/  @!P0 NANOSLEEP.SYNCS 0x989680 ;  /* 0x009896800000895d */ /* 0x008fea0003900000 */
[----:B------:R-:W3:Y:S02]  /*15180*/  @!P0 SYNCS.PHASECHK.TRANS64 P0, [R2+URZ+0x28840], R3 ;  /* 0x02884003020085a7 */ /* 0x000ee4000800007f */
[----:B---3--:R-:W-:Y:S05]  /*15190*/  @!P0 BRA `(.L_x_7955) ;  /* 0xfffffffc00f08947 */ /* 0x008fea000383ffff */
[----:B------:R-:W-:Y:S05]  /*151a0*/  BRA `(.L_x_8022) ;  /* 0xffffffdc00587947 */ /* 0x000fea000383ffff */
.L_x_7961:
[----:B0-----:R0:W1:Y:S02]  /*151b0*/  SYNCS.PHASECHK.TRANS64.TRYWAIT P0, [R2+URZ+0x60], R5 ;  /* 0x00006005020075a7 */ /* 0x001064000800017f */
[----:B-1----:R-:W-:Y:S05]  /*151c0*/  @!P0 NANOSLEEP.SYNCS 0x989680 ;  /* 0x009896800000895d */ /* 0x002fea0003900000 */
[----:B------:R-:W1:Y:S02]  /*151d0*/  @!P0 SYNCS.PHASECHK.TRANS64 P0, [R2+URZ+0x60], R5 ;  /* 0x00006005020085a7 */ /* 0x000e64000800007f */
[----:B-1----:R-:W-:Y:S05]  /*151e0*/  @!P0 BRA `(.L_x_7961) ;  /* 0xfffffffc00f08947 */ /* 0x002fea000383ffff */
[----:B------:R-:W-:Y:S05]  /*151f0*/  BRA `(.L_x_8023) ;  /* 0xffffffe000287947 */ /* 0x000fea000383ffff */
.L_x_7972:
[----:B0-----:R0:W3:Y:S02]  /*15200*/  SYNCS.PHASECHK.TRANS64.TRYWAIT P0, [R3+URZ+0x28860], R0 ;  /* 0x02886000030075a7 */ /* 0x0010e4000800017f */
[----:B---3--:R-:W-:Y:S05]  /*15210*/  @!P0 NANOSLEEP.SYNCS 0x989680 ;  /* 0x009896800000895d */ /* 0x008fea0003900000 */
[----:B------:R-:W3:Y:S02]  /*15220*/  @!P0 SYNCS.PHASECHK.TRANS64 P0, [R3+URZ+0x28860], R0 ;  /* 0x02886000030085a7 */ /* 0x000ee4000800007f */
[----:B---3--:R-:W-:Y:S05]  /*15230*/  @!P0 BRA `(.L_x_7972) ;  /* 0xfffffffc00f08947 */ /* 0x008fea000383ffff */
[----:B------:R-:W-:Y:S05]  /*15240*/  BRA `(.L_x_8024) ;  /* 0xffffffe400687947 */ /* 0x000fea000383ffff */
.L_x_7979:
[----:B------:R-:W-:Y:S01]  /*15250*/  BSSY B0, `(.L_x_8025) ;  /* 0x0000008000007945 */ /* 0x000fe20003800000 */
[----:B-----5:R-:W-:Y:S02]  /*15260*/  IMAD.MOV.U32 R13, RZ, RZ, R2 ;  /* 0x000000ffff0d7224 */ /* 0x020fe400078e0002 */
[----:B------:R-:W-:Y:S02]  /*15270*/  IMAD.MOV.U32 R12, RZ, RZ, RZ ;  /* 0x000000ffff0c7224 */ /* 0x000fe400078e00ff */
[----:B------:R-:W-:Y:S02]  /*15280*/  IMAD.MOV.U32 R11, RZ, RZ, 0x1f ;  /* 0x0000001fff0b7424 */ /* 0x000fe400078e00ff */
[----:B------:R-:W-:-:S07]  /*15290*/  IMAD.MOV.U32 R15, RZ, RZ, -0x1 ;  /* 0xffffffffff0f7424 */ /* 0x000fce00078e00ff */
[----:B-123--:R-:W-:Y:S05]  /*152a0*/  WARPSYNC.COLLECTIVE R15, `(.L_x_8026) ;  /* 0x000000000f087348 */ /* 0x00efea0003c00000 */
[----:B------:R0:W4:Y:S02]  /*152b0*/  SHFL.IDX P6, R14, R13, R12, R11 ;  /* 0x0000000c0d0e7389 */ /* 0x00012400000c000b */
[----:B01234-:R-:W-:Y:S01]  /*152c0*/  ENDCOLLECTIVE ;  /* 0x000000000000791b */ /* 0x01ffe20003800000 */
.L_x_8026:
[----:B------:R-:W-:Y:S05]  /*152d0*/  BSYNC B0 ;  /* 0x0000000000007941 */ /* 0x000fea0003800000 */
.L_x_8025:
[----:B------:R-:W-:Y:S05]  /*152e0*/  BRA `(.L_x_8027) ;  /* 0xffffffe800607947 */ /* 0x000fea000383ffff */
.L_x_7982:
[----:B0-----:R0:W1:Y:S02]  /*152f0*/  SYNCS.PHASECHK.TRANS64.TRYWAIT P0, [R0+URZ+0x28820], R3 ;  /* 0x02882003000075a7 */ /* 0x001064000800017f */
[----:B-1----:R-:W-:Y:S05]  /*15300*/  @!P0 NANOSLEEP.SYNCS 0x989680 ;  /* 0x009896800000895d */ /* 0x002fea0003900000 */
[----:B------:R-:W1:Y:S02]  /*15310*/  @!P0 SYNCS.PHASECHK.TRANS64 P0, [R0+URZ+0x28820], R3 ;  /* 0x02882003000085a7 */ /* 0x000e64000800007f */
[----:B-1----:R-:W-:Y:S05]  /*15320*/  @!P0 BRA `(.L_x_7982) ;  /* 0xfffffffc00f08947 */ /* 0x002fea000383ffff */
[----:B------:R-:W-:Y:S05]  /*15330*/  BRA `(.L_x_8028) ;  /* 0xffffffe800ac7947 */ /* 0x000fea000383ffff */
.L_x_7983:
        /* <DEDUP_REMOVED lines=8> */
[----:B0-23--:R-:W-:Y:S05]  /*153c0*/  WARPSYNC.COLLECTIVE R15, `(.L_x_8030) ;  /* 0x000000000f087348 */ /* 0x00dfea0003c00000 */
[----:B------:R1:W4:Y:S02]  /*153d0*/  SHFL.IDX P6, R14, R13, R12, R11 ;  /* 0x0000000c0d0e7389 */ /* 0x00032400000c000b */
[----:B01234-:R-:W-:Y:S01]  /*153e0*/  ENDCOLLECTIVE ;  /* 0x000000000000791b */ /* 0x01ffe20003800000 */
.L_x_8030:
[----:B------:R-:W-:Y:S05]  /*153f0*/  BSYNC B0 ;  /* 0x0000000000007941 */ /* 0x000fea0003800000 */
.L_x_8029:
[----:B------:R-:W-:Y:S05]  /*15400*/  BRA `(.L_x_8031) ;  /* 0xffffffe800947947 */ /* 0x000fea000383ffff */
.L_x_7986:
[----:B------:R-:W-:Y:S01]  /*15410*/  BSSY B1, `(.L_x_8032) ;  /* 0x0000006000017945 */ /* 0x000fe20003800000 */
[----:B------:R-:W-:-:S07]  /*15420*/  IMAD.MOV.U32 R15, RZ, RZ, -0x1 ;  /* 0xffffffffff0f7424 */ /* 0x000fce00078e00ff */
[----:B0123--:R-:W-:Y:S05]  /*15430*/  WARPSYNC.COLLECTIVE R15, `(.L_x_8033) ;  /* 0x000000000f0c7348 */ /* 0x00ffea0003c00000 */
[----:B------:R-:W-:Y:S02]  /*15440*/  ELECT P6, UR62, PT ;  /* 0x00000000003e782f */ /* 0x000fe400038c0000 */
[----:B------:R-:W-:Y:S01]  /*15450*/  MOV R14, UR62 ;  /* 0x0000003e000e7c02 */ /* 0x000fe20008000f00 */
[----:B0123--:R-:W-:Y:S10]  /*15460*/  ENDCOLLECTIVE ;  /* 0x000000000000791b */ /* 0x00fff40003800000 */
.L_x_8033:
[----:B------:R-:W-:Y:S05]  /*15470*/  BSYNC B1 ;  /* 0x0000000000017941 */ /* 0x000fea0003800000 */
.L_x_8032:
[----:B------:R-:W-:Y:S05]  /*15480*/  BRA `(.L_x_8034) ;  /* 0xffffffe8008c7947 */ /* 0x000fea000383ffff */
.L_x_7988:
[----:B0-----:R0:W1:Y:S02]  /*15490*/  SYNCS.PHASECHK.TRANS64.TRYWAIT P0, [R6+URZ], R5 ;  /* 0x00000005060075a7 */ /* 0x001064000800017f */
[----:B-1----:R-:W-:Y:S05]  /*154a0*/  @!P0 NANOSLEEP.SYNCS 0x989680 ;  /* 0x009896800000895d */ /* 0x002fea0003900000 */
[----:B------:R-:W1:Y:S02]  /*154b0*/  @!P0 SYNCS.PHASECHK.TRANS64 P0, [R6+URZ], R5 ;  /* 0x00000005060085a7 */ /* 0x000e64000800007f */
[----:B-1----:R-:W-:Y:S05]  /*154c0*/  @!P0 BRA `(.L_x_7988) ;  /* 0xfffffffc00f08947 */ /* 0x002fea000383ffff */
[----:B------:R-:W-:Y:S05]  /*154d0*/  BRA `(.L_x_8035) ;  /* 0xffffffe800c47947 */ /* 0x000fea000383ffff */
.L_x_7989:
[----:B-1----:R1:W3:Y:S02]  /*154e0*/  SYNCS.PHASECHK.TRANS64.TRYWAIT P0, [R3+URZ], R2 ;  /* 0x00000002030075a7 */ /* 0x0022e4000800017f */
[----:B---3--:R-:W-:Y:S05]  /*154f0*/  @!P0 NANOSLEEP.SYNCS 0x989680 ;  /* 0x009896800000895d */ /* 0x008fea0003900000 */
[----:B------:R-:W3:Y:S02]  /*15500*/  @!P0 SYNCS.PHASECHK.TRANS64 P0, [R3+URZ], R2 ;  /* 0x00000002030085a7 */ /* 0x000ee4000800007f */
[----:B---3--:R-:W-:Y:S05]  /*15510*/  @!P0 BRA `(.L_x_7989) ;  /* 0xfffffffc00f08947 */ /* 0x008fea000383ffff */
[----:B------:R-:W-:Y:S05]  /*15520*/  BRA `(.L_x_8036) ;  /* 0xffffffe800b87947 */ /* 0x000fea000383ffff */
.L_x_7991:
[----:B-1----:R1:W3:Y:S02]  /*15530*/  SYNCS.PHASECHK.TRANS64.TRYWAIT P0, [R18+URZ], R5 ;  /* 0x00000005120075a7 */ /* 0x0022e4000800017f */
[----:B---3--:R-:W-:Y:S05]  /*15540*/  @!P0 NANOSLEEP.SYNCS 0x989680 ;  /* 0x009896800000895d */ /* 0x008fea0003900000 */
[----:B------:R-:W3:Y:S02]  /*15550*/  @!P0 SYNCS.PHASECHK.TRANS64 P0, [R18+URZ], R5 ;  /* 0x00000005120085a7 */ /* 0x000ee4000800007f */
[----:B---3--:R-:W-:Y:S05]  /*15560*/  @!P0 BRA `(.L_x_7991) ;  /* 0xfffffffc00f08947 */ /* 0x008fea000383ffff */
[----:B------:R-:W-:Y:S05]  /*15570*/  BRA `(.L_x_8037) ;  /* 0xffffffe800bc7947 */ /* 0x000fea000383ffff */
.L_x_8038:
        /* <DEDUP_REMOVED lines=16> */
.L_x_15317:


//--------------------- .text._ZN7cutlass13device_kernelIN5flash11enable_sm90INS1_16FlashAttnFwdSm90INS1_25CollectiveMainloopFwdSm90ILi2EN4cute5tupleIJNS5_1CILi1EEES8_S8_EEENS6_IJNS7_ILi128EEESA_SA_EEELi128ENS_6half_tEfNS_4arch4Sm90ELb0ELb1ELb0ELb1ELb0ELb0ELb0ELb1ELb1ELb1ELb0ELb0EEENS1_21CollectiveEpilogueFwdISB_S9_SC_SE_Li256ELb1ELb1ELb0ELb0EEENS1_36VarlenDynamicPersistentTileSchedulerILi128ELi128ELi256ELi128ELb0ELb1ELb1ELb1ELb0ELb1EEEEEEEEEvNT_6ParamsE --------------------------
	.section	.text._ZN7cutlass13device_kernelIN5flash11enable_sm90INS1_16FlashAttnFwdSm90INS1_25CollectiveMainloopFwdSm90ILi2EN4cute5tupleIJNS5_1CILi1EEES8_S8_EEENS6_IJNS7_ILi128EEESA_SA_EEELi128ENS_6half_tEfNS_4arch4Sm90ELb0ELb1ELb0ELb1ELb0ELb0ELb0ELb1ELb1ELb1ELb0ELb0EEENS1_21CollectiveEpilogueFwdISB_S9_SC_SE_Li256ELb1ELb1ELb0ELb0EEENS1_36VarlenDynamicPersistentTileSchedulerILi128ELi128ELi256ELi128ELb0ELb1ELb1ELb1ELb0ELb1EEEEEEEEEvNT_6ParamsE,"ax",@progbits
	.align	128
.text._ZN7cutlass13device_kernelIN5flash11enable_sm90INS1_16FlashAttnFwdSm90INS1_25CollectiveMainloopFwdSm90ILi2EN4cute5tupleIJNS5_1CILi1EEES8_S8_EEENS6_IJNS7_ILi128EEESA_SA_EEELi128ENS_6half_tEfNS_4arch4Sm90ELb0ELb1ELb0ELb1ELb0ELb0ELb0ELb1ELb1ELb1ELb0ELb0EEENS1_21CollectiveEpilogueFwdISB_S9_SC_SE_Li256ELb1ELb1ELb0ELb0EEENS1_36VarlenDynamicPersistentTileSchedulerILi128ELi128ELi256ELi128ELb0ELb1ELb1ELb1ELb0ELb1EEEEEEEEEvNT_6ParamsE:
        .type           _ZN7cutlass13device_kernelIN5flash11enable_sm90INS1_16FlashAttnFwdSm90INS1_25CollectiveMainloopFwdSm90ILi2EN4cute5tupleIJNS5_1CILi1EEES8_S8_EEENS6_IJNS7_ILi128EEESA_SA_EEELi128ENS_6half_tEfNS_4arch4Sm90ELb0ELb1ELb0ELb1ELb0ELb0ELb0ELb1ELb1ELb1ELb0ELb0EEENS1_21CollectiveEpilogueFwdISB_S9_SC_SE_Li256ELb1ELb1ELb0ELb0EEENS1_36VarlenDynamicPersistentTileSchedulerILi128ELi128ELi256ELi128ELb0ELb1ELb1ELb1ELb0ELb1EEEEEEEEEvNT_6ParamsE,@function
        .size           _ZN7cutlass13device_kernelIN5flash11enable_sm90INS1_16FlashAttnFwdSm90INS1_25CollectiveMainloopFwdSm90ILi2EN4cute5tupleIJNS5_1CILi1EEES8_S8_EEENS6_IJNS7_ILi128EEESA_SA_EEELi128ENS_6half_tEfNS_4arch4Sm90ELb0ELb1ELb0ELb1ELb0ELb0ELb0ELb1ELb1ELb1ELb0ELb0EEENS1_21CollectiveEpilogueFwdISB_S9_SC_SE_Li256ELb1ELb1ELb0ELb0EEENS1_36VarlenDynamicPersistentTileSchedulerILi128ELi128ELi256ELi128ELb0ELb1ELb1ELb1ELb0ELb1EEEEEEEEEvNT_6ParamsE,(.L_x_15318 - _ZN7cutlass13device_kernelIN5flash11enable_sm90INS1_16FlashAttnFwdSm90INS1_25CollectiveMainloopFwdSm90ILi2EN4cute5tupleIJNS5_1CILi1EEES8_S8_EEENS6_IJNS7_ILi128EEESA_SA_EEELi128ENS_6half_tEfNS_4arch4Sm90ELb0ELb1ELb0ELb1ELb0ELb0ELb0ELb1ELb1ELb1ELb0ELb0EEENS1_21CollectiveEpilogueFwdISB_S9_SC_SE_Li256ELb1ELb1ELb0ELb0EEENS1_36VarlenDynamicPersistentTileSchedulerILi128ELi128ELi256ELi128ELb0ELb1ELb1ELb1ELb0ELb1EEEEEEEEEvNT_6ParamsE)
        .other          _ZN7cutlass13device_kernelIN5flash11enable_sm90INS1_16FlashAttnFwdSm90INS1_25CollectiveMainloopFwdSm90ILi2EN4cute5tupleIJNS5_1CILi1EEES8_S8_EEENS6_IJNS7_ILi128EEESA_SA_EEELi128ENS_6half_tEfNS_4arch4Sm90ELb0ELb1ELb0ELb1ELb0ELb0ELb0ELb1ELb1ELb1ELb0ELb0EEENS1_21CollectiveEpilogueFwdISB_S9_SC_SE_Li256ELb1ELb1ELb0ELb0EEENS1_36VarlenDynamicPersistentTileSchedulerILi128ELi128ELi256ELi128ELb0ELb1ELb1ELb1ELb0ELb1EEEEEEEEEvNT_6ParamsE,@"STO_CUDA_ENTRY STV_DEFAULT"
_ZN7cutlass13device_kernelIN5flash11enable_sm90INS1_16FlashAttnFwdSm90INS1_25CollectiveMainloopFwdSm90ILi2EN4cute5tupleIJNS5_1CILi1EEES8_S8_EEENS6_IJNS7_ILi128EEESA_SA_EEELi128ENS_6half_tEfNS_4arch4Sm90ELb0ELb1ELb0ELb1ELb0ELb0ELb0ELb1ELb1ELb1ELb0ELb0EEENS1_21CollectiveEpilogueFwdISB_S9_SC_SE_Li256ELb1ELb1ELb0ELb0EEENS1_36VarlenDynamicPersistentTileSchedulerILi128ELi128ELi256ELi128ELb0ELb1ELb1ELb1ELb0ELb1EEEEEEEEEvNT_6ParamsE:
        /* <DEDUP_REMOVED lines=18> */
.L_x_8040:
[----:B------:R-:W-:Y:S05]  /*0120*/  BSYNC B0 ;  /* 0x0000000000007941 */ /* 0x000fea0003800000 */
.L_x_8039:
        /* <DEDUP_REMOVED lines=41> */
.L_x_8041:
        /* <DEDUP_REMOVED lines=22> */
.L_x_8042:
        /* <DEDUP_REMOVED lines=18> */
.L_x_8043:
        /* <DEDUP_REMOVED lines=22> */
.L_x_8044:
        /* <DEDUP_REMOVED lines=22> */
.L_x_8045:
[----:B------:R-:W-:Y:S01]  /*0900*/  PLOP3.LUT P0, PT, PT, PT, UP0, 0x80, 0x0 ;  /* 0x000000000000781c */ /* 0x000fe20003f0f008 */
[----:B------:R-:W-:Y:S01]  /*0910*/  UMOV UR36, 0x1 ;  /* 0x0000000100247882 */ /* 0x000fe20000000000 */
[----:B------:R-:W-:Y:S01]  /*0920*/  NOP ;  /* 0x0000000000007918 */ /* 0x000fe20000000000 */
[----:B------:R-:W-:Y:S01]  /*0930*/  USEL UR36, UR36, 0x2, !UP0 ;  /* 0x0000000224247887 */ /* 0x000fe2000c000000 */
[----:B------:R-:W-:Y:S01]  /*0940*/  ULDC.64 UR50, c[0x0][0x208] ;  /* 0x0000820000327ab9 */ /* 0x000fe20000000a00 */
[----:B012-4-:R-:W-:Y:S08]  /*0950*/  BAR.SYNC.DEFER_BLOCKING 0x0 ;  /* 0x0000000000007b1d */ /* 0x017ff00000010000 */
[----:B------:R-:W-:Y:S05]  /*0960*/  @!P0 BRA `(.L_x_8046) ;  /* 0x000000f000fc8947 */ /* 0x000fea0003800000 */
.L_x_8047:
[----:B------:R-:W-:-:S08]  /*0970*/  NOP ;  /* 0x0000000000007918 */ /* 0x000fd00000000000 */
[----:B------:R-:W0:Y:S02]  /*0980*/  USETMAXREG.TRY_ALLOC.CTAPOOL UP0, 0xf0 ;  /* 0x000000f0000079c8 */ /* 0x000e240008000600 */
[----:B0-----:R-:W-:-:S13]  /*0990*/  PLOP3.LUT P0, PT, PT, PT, UP0, 0x80, 0x0 ;  /* 0x000000000000781c */ /* 0x001fda0003f0f008 */
[----:B------:R-:W-:Y:S05]  /*09a0*/  @!P0 BRA `(.L_x_8047) ;  /* 0xfffffffc00f08947 */ /* 0x000fea000383ffff */
[----:B------:R-:W0:Y:S01]  /*09b0*/  S2R R2, SR_TID.X ;  /* 0x0000000000027919 */ /* 0x000e220000002100 */
        /* <DEDUP_REMOVED lines=13> */
[----:B------:R-:W-:Y:S01]  /*0a90*/  VIADD R191, R2, 0xffffff80 ;  /* 0xffffff8002bf7836 */ /* 0x000fe20000000000 */
[----:B------:R-:W-:Y:S01]  /*0aa0*/  R2UR UR7, R6 ;  /* 0x00000000060772ca */ /* 0x000fe200000e0000 */
[----:B------:R-:W-:Y:S01]  /*0ab0*/  ULOP3.LUT UR48, UR36, 0x1, URZ, 0xfc, !UPT ;  /* 0x0000000124307892 */ /* 0x000fe2000f8efc3f */
[----:B------:R-:W-:Y:S01]  /*0ac0*/  R2UR UR6, R7 ;  /* 0x00000000070672ca */ /* 0x000fe200000e0000 */
[----:B------:R-:W-:Y:S01]  /*0ad0*/  UMOV UR47, URZ ;  /* 0x0000003f002f7c82 */ /* 0x000fe20008000000 */
[----:B------:R-:W-:Y:S01]  /*0ae0*/  SHF.R.S32.HI R0, RZ, 0x1f, R191 ;  /* 0x0000001fff007819 */ /* 0x000fe200000114bf */
[----:B------:R-:W-:Y:S01]  /*0af0*/  UMOV UR46, URZ ;  /* 0x0000003f002e7c82 */ /* 0x000fe20008000000 */
[----:B------:R-:W-:Y:S01]  /*0b00*/  R2UR UR5, R5 ;  /* 0x00000000050572ca */ /* 0x000fe200000e0000 */
[----:B------:R-:W-:Y:S01]  /*0b10*/  UMOV UR45, URZ ;  /* 0x0000003f002d7c82 */ /* 0x000fe20008000000 */
[CC--:B------:R-:W-:Y:S02]  /*0b20*/  LEA.HI R3, R0.reuse, R191.reuse, RZ, 0x7 ;  /* 0x000000bf00037211 */ /* 0x0c0fe400078f38ff */
[----:B------:R-:W-:-:S02]  /*0b30*/  LEA.HI R4, R0, R191, RZ, 0x5 ;  /* 0x000000bf00047211 */ /* 0x000fc400078f28ff */
[----:B------:R-:W-:Y:S02]  /*0b40*/  LOP3.LUT R2, R3, 0xffffff80, RZ, 0xc0, !PT ;  /* 0xffffff8003027812 */ /* 0x000fe400078ec0ff */
[----:B------:R-:W-:Y:S01]  /*0b50*/  SHF.R.S32.HI R186, RZ, 0x7, R3 ;  /* 0x00000007ffba7819 */ /* 0x000fe20000011403 */
[----:B------:R-:W-:Y:S02]  /*0b60*/  IMAD.SHL.U32 R6, R4, 0x20, RZ ;  /* 0x0000002004067824 */ /* 0x000fe400078e00ff */
[----:B------:R-:W-:Y:S01]  /*0b70*/  IMAD.IADD R185, R191, 0x1, -R2 ;  /* 0x00000001bfb97824 */ /* 0x000fe200078e0a02 */
[----:B------:R-:W-:Y:S02]  /*0b80*/  LEA.HI R2, R0, R191, RZ, 0x4 ;  /* 0x000000bf00027211 */ /* 0x000fe400078f20ff */
[----:B------:R-:W-:Y:S02]  /*0b90*/  LOP3.LUT R7, R6, 0xfffffc00, RZ, 0xc0, !PT ;  /* 0xfffffc0006077812 */ /* 0x000fe400078ec0ff */
[----:B------:R-:W-:-:S02]  /*0ba0*/  SHF.R.S32.HI R8, RZ, 0x1f, R185 ;  /* 0x0000001fff087819 */ /* 0x000fc400000114b9 */
[----:B------:R-:W-:Y:S02]  /*0bb0*/  LEA.HI R6, R0, R191, RZ, 0x2 ;  /* 0x000000bf00067211 */ /* 0x000fe400078f10ff */
[----:B------:R-:W-:Y:S02]  /*0bc0*/  LEA.HI R9, R8, R185, RZ, 0x2 ;  /* 0x000000b908097211 */ /* 0x000fe400078f10ff */
[----:B------:R-:W-:Y:S02]  /*0bd0*/  SHF.R.S32.HI R5, RZ, 0x4, R2 ;  /* 0x00000004ff057819 */ /* 0x000fe40000011402 */
[--C-:B------:R-:W-:Y:S02]  /*0be0*/  SHF.R.S32.HI R10, RZ, 0x2, R9.reuse ;  /* 0x00000002ff0a7819 */ /* 0x100fe40000011409 */
[----:B------:R-:W-:Y:S02]  /*0bf0*/  SHF.R.S32.HI R11, RZ, 0x1f, R9 ;  /* 0x0000001fff0b7819 */ /* 0x000fe40000011409 */
[----:B------:R-:W-:-:S02]  /*0c00*/  LOP3.LUT R4, R2, 0x3fffff0, RZ, 0xc0, !PT ;  /* 0x03fffff002047812 */ /* 0x000fc400078ec0ff */
[----:B------:R-:W-:Y:S02]  /*0c10*/  LOP3.LUT R6, R6, 0xfffffffc, RZ, 0xc0, !PT ;  /* 0xfffffffc06067812 */ /* 0x000fe400078ec0ff */
[----:B------:R-:W-:Y:S01]  /*0c20*/  LEA.HI R0, R0, R191, RZ, 0x3 ;  /* 0x000000bf00007211 */ /* 0x000fe200078f18ff */
[----:B------:R-:W-:Y:S01]  /*0c30*/  IMAD.IADD R4, R191, 0x1, -R4 ;  /* 0x00000001bf047824 */ /* 0x000fe200078e0a04 */
[----:B------:R-:W-:Y:S01]  /*0c40*/  LEA.HI R11, R11, R10, RZ, 0x3 ;  /* 0x0000000a0b0b7211 */ /* 0x000fe200078f18ff */
[----:B------:R-:W-:Y:S01]  /*0c50*/  IMAD.IADD R6, R191, 0x1, -R6 ;  /* 0x00000001bf067824 */ /* 0x000fe200078e0a06 */
        /* <DEDUP_REMOVED lines=17> */
[----:B------:R-:W-:Y:S01]  /*0d70*/  LOP3.LUT R16, R9, 0x7ffffffc, RZ, 0xc0, !PT ;  /* 0x7ffffffc09107812 */ /* 0x000fe200078ec0ff */
[----:B------:R-:W-:Y:S01]  /*0d80*/  IMAD.IADD R3, R186, 0x1, -R3 ;  /* 0x00000001ba037824 */ /* 0x000fe200078e0a03 */
        /* <DEDUP_REMOVED lines=8> */
.L_x_8147:
[----:B------:R-:W-:Y:S01]  /*0e10*/  ULDC.64 UR8, c[0x0][0xa28] ;  /* 0x00028a0000087ab9 */ /* 0x000fe20000000a00 */
[----:B------:R-:W-:Y:S01]  /*0e20*/  ULDC UR4, c[0x0][0x424] ;  /* 0x0001090000047ab9 */ /* 0x000fe20000000800 */
[----:B------:R-:W-:-:S04]  /*0e30*/  UISETP.NE.U32.AND UP0, UPT, UR8, URZ, UPT ;  /* 0x0000003f0800728c */ /* 0x000fc8000bf05070 */
        /* <DEDUP_REMOVED lines=18> */
[----:B------:R-:W-:Y:S01]  /*0f60*/  UMOV UR39, URZ ;  /* 0x0000003f00277c82 */ /* 0x000fe20008000000 */
[----:B------:R-:W-:Y:S02]  /*0f70*/  ULDC UR44, c[0x0][0x288] ;  /* 0x0000a200002c7ab9 */ /* 0x000fe40000000800 */
[----:B------:R-:W-:Y:S01]  /*0f80*/  UISETP.NE.AND.EX UP0, UPT, UR9, URZ, UPT, UP0 ;  /* 0x0000003f0900728c */ /* 0x000fe2000bf05300 */
[----:B------:R-:W-:Y:S02]  /*0f90*/  UMOV UR42, UR7 ;  /* 0x00000007002a7c82 */ /* 0x000fe40008000000 */
[----:B------:R-:W-:Y:S01]  /*0fa0*/  ULDC.64 UR8, c[0x0][0xa20] ;  /* 0x0002880000087ab9 */ /* 0x000fe20000000a00 */
[----:B------:R-:W-:Y:S01]  /*0fb0*/  USEL UR4, UR4, 0x1, UP0 ;  /* 0x0000000104047887 */ /* 0x000fe20008000000 */
[----:B------:R-:W-:Y:S01]  /*0fc0*/  ISETP.NE.U32.AND P1, PT, RZ, UR8, PT ;  /* 0x00000008ff007c0c */ /* 0x000fe2000bf25070 */
[----:B------:R-:W-:-:S02]  /*0fd0*/  ULDC UR8, c[0x0][0x2f0] ;  /* 0x0000bc0000087ab9 */ /* 0x000fc40000000800 */
        /* <DEDUP_REMOVED lines=9> */
[----:B------:R-:W-:Y:S02]  /*1070*/  ULDC.64 UR8, c[0x0][0xa00] ;  /* 0x0002800000087ab9 */ /* 0x000fe40000000a00 */
        /* <DEDUP_REMOVED lines=8> */
.L_x_8048:
[----:B------:R-:W-:Y:S01]  /*1100*/  UMOV UR37, UR6 ;  /* 0x0000000600257c82 */ /* 0x000fe20008000000 */
[----:B------:R-:W-:Y:S05]  /*1110*/  @!P1 BRA `(.L_x_8049) ;  /* 0x00000000001c9947 */ /* 0x000fea0003800000 */
[----:B------:R-:W-:Y:S02]  /*1120*/  ULDC.64 UR8, c[0x0][0xa20] ;  /* 0x0002880000087ab9 */ /* 0x000fe40000000a00 */
[----:B------:R-:W-:-:S06]  /*1130*/  UIMAD.WIDE UR6, UR6, 0x4, UR8 ;  /* 0x00000004060678a5 */ /* 0x000fcc000f8e0208 */
[----:B------:R-:W-:Y:S02]  /*1140*/  IMAD.U32 R2, RZ, RZ, UR6 ;  /* 0x00000006ff027e24 */ /* 0x000fe4000f8e00ff */
[----:B------:R-:W-:-:S05]  /*1150*/  IMAD.U32 R3, RZ, RZ, UR7 ;  /* 0x00000007ff037e24 */ /* 0x000fca000f8e00ff */
[----:B------:R-:W2:Y:S02]  /*1160*/  LDG.E R2, desc[UR50][R2.64] ;  /* 0x0000003202027981 */ /* 0x000ea4000c1e1900 */
[----:B--2---:R-:W-:Y:S01]  /*1170*/  R2UR UR4, R2 ;  /* 0x00000000020472ca */ /* 0x004fe200000e0000 */
[----:B------:R-:W-:-:S14]  /*1180*/  BRA `(.L_x_8050) ;  /* 0x0000000000347947 */ /* 0x000fdc0003800000 */
.L_x_8049:
        /* <DEDUP_REMOVED lines=13> */
.L_x_8050:
        /* <DEDUP_REMOVED lines=27> */
.L_x_8052:
[----:B------:R-:W-:-:S11]  /*1410*/  UISETP.NE.AND UP1, UPT, UR5, 0x1, UPT ;  /* 0x000000010500788c */ /* 0x000fd6000bf25270 */
[----:B------:R-:W-:Y:S02]  /*1420*/  @UP1 ULDC.64 UR8, c[0x0][0x9e8] ;  /* 0x00027a0000081ab9 */ /* 0x000fe40000000a00 */
[----:B------:R-:W-:-:S04]  /*1430*/  UIMAD.WIDE.U32 UR6, UR4, UR8, URZ ;  /* 0x00000008040672a5 */ /* 0x000fc8000f8e003f */
[----:B------:R-:W-:-:S12]  /*1440*/  @UP1 USHF.R.U32.HI UR4, URZ, UR9, UR7 ;  /* 0x000000093f041299 */ /* 0x000fd80008011607 */
.L_x_8053:
[----:B------:R-:W-:-:S06]  /*1450*/  UIMAD UR4, UR4, UR5, UR5 ;  /* 0x00000005040472a4 */ /* 0x000fcc000f8e0205 */
[----:B------:R-:W-:-:S07]  /*1460*/  VIMNMX R0, R0, UR4, PT ;  /* 0x0000000400007c48 */ /* 0x000fce000bfe0100 */
.L_x_8051:
        /* <DEDUP_REMOVED lines=29> */
.L_x_8055:
[----:B------:R-:W-:-:S11]  /*1640*/  UISETP.NE.AND UP0, UPT, UR5, 0x1, UPT ;  /* 0x000000010500788c */ /* 0x000fd6000bf05270 */
[----:B------:R-:W-:Y:S02]  /*1650*/  @UP0 ULDC.64 UR10, c[0x0][0x9e8] ;  /* 0x00027a00000a0ab9 */ /* 0x000fe40000000a00 */
[----:B------:R-:W-:-:S04]  /*1660*/  UIMAD.WIDE.U32 UR6, UR4, UR10, URZ ;  /* 0x0000000a040672a5 */ /* 0x000fc8000f8e003f */
[----:B------:R-:W-:-:S12]  /*1670*/  @UP0 USHF.R.U32.HI UR4, URZ, UR11, UR7 ;  /* 0x0000000b3f040299 */ /* 0x000fd80008011607 */
.L_x_8056:
[----:B------:R-:W-:-:S04]  /*1680*/  UIMAD UR4, UR4, UR5, URZ ;  /* 0x00000005040472a4 */ /* 0x000fc8000f8e023f */
[----:B------:R-:W-:-:S04]  /*1690*/  UISETP.LT.AND UP0, UPT, UR9, UR4, UPT ;  /* 0x000000040900728c */ /* 0x000fc8000bf01270 */
[----:B------:R-:W-:-:S12]  /*16a0*/  USEL UR9, UR9, UR4, !UP0 ;  /* 0x0000000409097287 */ /* 0x000fd8000c000000 */
.L_x_8054:
        /* <DEDUP_REMOVED lines=73> */
.L_x_8058:
        /* <DEDUP_REMOVED lines=9> */
.L_x_8277:
[----:B------:R-:W-:Y:S05]  /*1bd0*/  @!P0 BRA `(.L_x_8060) ;  /* 0x0000000000048947 */ /* 0x000fea0003800000 */
[----:B------:R-:W-:Y:S01]  /*1be0*/  BPT.TRAP 0x1 ;  /* 0x000000040000795c */ /* 0x000fe20000300000 */
.L_x_8060:
[----:B------:R-:W-:Y:S02]  /*1bf0*/  IMAD.U32 R5, RZ, RZ, UR45 ;  /* 0x0000002dff057e24 */ /* 0x000fe4000f8e00ff */
[----:B0-----:R-:W-:-:S03]  /*1c00*/  IMAD.U32 R0, RZ, RZ, UR46 ;  /* 0x0000002eff007e24 */ /* 0x001fc6000f8e00ff */
[----:B------:R-:W-:Y:S02]  /*1c10*/  LEA R5, R5, UR41, 0x3 ;  /* 0x0000002905057c11 */ /* 0x000fe4000f8e18ff */
[----:B------:R-:W-:-:S04]  /*1c20*/  SHF.L.U32 R0, R0, 0x1f, RZ ;  /* 0x0000001f00007819 */ /* 0x000fc800000006ff */
[----:B------:R0:W1:Y:S01]  /*1c30*/  SYNCS.PHASECHK.TRANS64.TRYWAIT P2, [R5+URZ+0x28830], R0 ;  /* 0x02883000050075a7 */ /* 0x000062000804017f */
[----:B------:R-:W-:Y:S05]  /*1c40*/  @!P0 BRA `(.L_x_8061) ;  /* 0x0000000000048947 */ /* 0x000fea0003800000 */
[----:B------:R-:W-:Y:S01]  /*1c50*/  BPT.TRAP 0x1 ;  /* 0x000000040000795c */ /* 0x000fe20000300000 */
.L_x_8061:
[----:B------:R-:W2:Y:S02]  /*1c60*/  S2R R2, SR_TID.X ;  /* 0x0000000000027919 */ /* 0x000ea40000002100 */
[----:B--2---:R-:W-:Y:S01]  /*1c70*/  LOP3.LUT P1, RZ, R2, 0x7f, RZ, 0xc0, !PT ;  /* 0x0000007f02ff7812 */ /* 0x004fe2000782c0ff */
[----:B-1----:R-:W-:-:S12]  /*1c80*/  @P2 BRA `(.L_x_8062) ;  /* 0x0000000000082947 */ /* 0x002fd80003800000 */
[----:B------:R-:W1:Y:S02]  /*1c90*/  SYNCS.PHASECHK.TRANS64.TRYWAIT P2, [R5+URZ+0x28830], R0 ;  /* 0x02883000050075a7 */ /* 0x000e64000804017f */
[----:B-1----:R-:W-:Y:S05]  /*1ca0*/  @!P2 BRA `(.L_x_8063) ;  /* 0x000001440040a947 */ /* 0x002fea0003800000 */
.L_x_8062:
[----:B------:R-:W-:Y:S05]  /*1cb0*/  WARPSYNC.ALL ;  /* 0x0000000000007948 */ /* 0x000fea0003800000 */
[----:B------:R-:W-:Y:S01]  /*1cc0*/  UIADD3 UR4, UR41, 0x18400, URZ ;  /* 0x0001840029047890 */ /* 0x000fe2000fffe03f */
[----:B------:R-:W-:Y:S01]  /*1cd0*/  WARPGROUP.ARRIVE ;  /* 0x00000000000079c5 */ /* 0x000fe20000000000 */
[----:B------:R-:W-:Y:S01]  /*1ce0*/  ULOP3.LUT UR32, UR53, 0x10000, URZ, 0xfc, !UPT ;  /* 0x0001000035207892 */ /* 0x000fe2000f8efc3f */
[----:B01----:R-:W-:Y:S01]  /*1cf0*/  VIADD R0, R17, UR38 ;  /* 0x0000002611007c36 */ /* 0x003fe20008000000 */
[----:B------:R-:W-:Y:S01]  /*1d00*/  USHF.R.U32.HI UR4, URZ, 0x4, UR4 ;  /* 0x000000043f047899 */ /* 0x000fe20008011604 */
[----:B------:R-:W-:Y:S01]  /*1d10*/  IMAD.MOV.U32 R3, RZ, RZ, -0x80 ;  /* 0xffffff80ff037424 */ /* 0x000fe200078e00ff */
[----:B------:R-:W-:Y:S01]  /*1d20*/  UMOV UR33, 0x40000040 ;  /* 0x4000004000217882 */ /* 0x000fe20000000000 */
[----:B------:R-:W-:Y:S01]  /*1d30*/  UMOV UR35, 0x40000040 ;  /* 0x4000004000237882 */ /* 0x000fe20000000000 */
[----:B------:R-:W-:Y:S01]  /*1d40*/  ULOP3.LUT UR4, UR4, 0x3fff, URZ, 0xc0, !UPT ;  /* 0x00003fff04047892 */ /* 0x000fe2000f8ec03f */
[----:B------:R-:W-:Y:S01]  /*1d50*/  IMAD.MOV.U32 R4, RZ, RZ, R0 ;  /* 0x000000ffff047224 */ /* 0x000fe200078e0000 */
[----:B------:R-:W-:Y:S01]  /*1d60*/  UMOV UR5, 0x40000040 ;  /* 0x4000004000057882 */ /* 0x000fe20000000000 */
[----:B------:R-:W-:Y:S01]  /*1d70*/  UMOV UR7, 0x40000040 ;  /* 0x4000004000077882 */ /* 0x000fe20000000000 */
[----:B------:R-:W-:Y:S01]  /*1d80*/  ULOP3.LUT UR49, UR4, 0x10000, URZ, 0xfc, !UPT ;  /* 0x0001000004317892 */ /* 0x000fe2000f8efc3f */
[----:B------:R-:W-:Y:S01]  /*1d90*/  IMAD R6, R88, R3, 0x80 ;  /* 0x0000008058067424 */ /* 0x000fe200078e0203 */
[----:B------:R-:W-:Y:S01]  /*1da0*/  UIADD3 UR4, UR32, 0x2, URZ ;  /* 0x0000000220047890 */ /* 0x000fe2000fffe03f */
[----:B------:R-:W-:Y:S01]  /*1db0*/  IMAD.U32 R7, RZ, RZ, UR44 ;  /* 0x0000002cff077e24 */ /* 0x000fe2000f8e00ff */
[----:B------:R-:W-:Y:S01]  /*1dc0*/  ULEA UR34, UR45, UR49, 0xb ;  /* 0x000000312d227291 */ /* 0x000fe2000f8e583f */
[----:B------:R-:W-:Y:S01]  /*1dd0*/  VIADD R3, R6, 0x1 ;  /* 0x0000000106037836 */ /* 0x000fe20000000000 */
[----:B------:R-:W-:Y:S01]  /*1de0*/  UIADD3 UR8, UR32, 0x4, URZ ;  /* 0x0000000420087890 */ /* 0x000fe2000fffe03f */
[----:B------:R-:W-:Y:S01]  /*1df0*/  LEA R11, R88, 0xffffff80, 0x7 ;  /* 0xffffff80580b7811 */ /* 0x000fe200078e38ff */
[----:B------:R-:W-:-:S02]  /*1e00*/  UIADD3 UR6, UR34, 0x2, URZ ;  /* 0x0000000222067890 */ /* 0x000fc4000fffe03f */
[----:B------:R-:W-:Y:S01]  /*1e10*/  UIADD3 UR10, UR34, 0x4, URZ ;  /* 0x00000004220a7890 */ /* 0x000fe2000fffe03f */
[----:B------:R-:W-:Y:S02]  /*1e20*/  UMOV UR9, 0x40000040 ;  /* 0x4000004000097882 */ /* 0x000fe40000000000 */
[----:B------:R-:W-:Y:S01]  /*1e30*/  HGMMA.64x128x16.F32 R24, gdesc[UR32], RZ, !UPT, gsb0 ;  /* 0x01e00000201879f0 */ /* 0x000fe2000c0008ff */
        /* <DEDUP_REMOVED lines=37> */
[----:B------:R-:W0:Y:S04]  /*2090*/  SHFL.IDX PT, R5, R4, RZ, 0x1c1f ;  /* 0x001c1fff04057589 */ /* 0x000e2800000e0000 */
        /* <DEDUP_REMOVED lines=22> */
[----:B-1----:R-:W-:Y:S02]  /*2200*/  IMAD R0, R16, -0x2, R3 ;  /* 0xfffffffe10007824 */ /* 0x002fe400078e0203 */
[----:B------:R-:W-:-:S03]  /*2210*/  VIADD R3, R6, UR39 ;  /* 0x0000002706037c36 */ /* 0x000fc60008000000 */
[----:B------:R-:W-:Y:S01]  /*2220*/  IADD3 R0, -R7, UR39, R0 ;  /* 0x0000002707007c10 */ /* 0x000fe2000fffe100 */
[----:B------:R-:W-:-:S04]  /*2230*/  IMAD R8, R16, -0x2, R3 ;  /* 0xfffffffe10087824 */ /* 0x000fc800078e0203 */
[C---:B------:R-:W-:Y:S02]  /*2240*/  VIADD R13, R0.reuse, UR6 ;  /* 0x00000006000d7c36 */ /* 0x040fe40008000000 */
[----:B------:R-:W-:-:S03]  /*2250*/  VIADD R10, R0, UR10 ;  /* 0x0000000a000a7c36 */ /* 0x000fc60008000000 */
[----:B0-----:R-:W-:Y:S01]  /*2260*/  VIADDMNMX R0, R5, R13, R8, PT ;  /* 0x0000000d05007246 */ /* 0x001fe20003800108 */
[----:B------:R-:W-:Y:S01]  /*2270*/  IMAD.IADD R2, R10, 0x1, R5 ;  /* 0x000000010a027824 */ /* 0x000fe200078e0205 */
        /* <DEDUP_REMOVED lines=14> */
.L_x_8066:
[----:B------:R-:W-:-:S06]  /*2360*/  UISETP.NE.AND UP2, UPT, UR7, 0x1, UPT ;  /* 0x000000010700788c */ /* 0x000fcc000bf45270 */
[----:B------:R-:W-:-:S05]  /*2370*/  PLOP3.LUT P2, PT, PT, PT, UP2, 0x80, 0x0 ;  /* 0x000000000000781c */ /* 0x000fca0003f4f028 */
[----:B------:R-:W-:-:S08]  /*2380*/  @UP2 ULDC.64 UR10, c[0x0][0x9e8] ;  /* 0x00027a00000a2ab9 */ /* 0x000fd00000000a00 */
[----:B------:R-:W-:-:S05]  /*2390*/  @P2 IMAD.HI.U32 R5, R3, UR10, RZ ;  /* 0x0000000a03052c27 */ /* 0x000fca000f8e00ff */
[----:B------:R-:W-:-:S07]  /*23a0*/  @P2 SHF.R.U32.HI R3, RZ, UR11, R5 ;  /* 0x0000000bff032c19 */ /* 0x000fce0008011605 */
.L_x_8067:
[----:B------:R-:W-:Y:S05]  /*23b0*/  BSYNC B0 ;  /* 0x0000000000007941 */ /* 0x000fea0003800000 */
.L_x_8065:
[----:B------:R-:W-:-:S04]  /*23c0*/  IMAD R3, R3, UR7, -R11 ;  /* 0x0000000703037c24 */ /* 0x000fc8000f8e0a0b */
[----:B------:R-:W-:-:S05]  /*23d0*/  IMAD R3, R16, -0x2, R3 ;  /* 0xfffffffe10037824 */ /* 0x000fca00078e0203 */
[----:B------:R-:W-:Y:S02]  /*23e0*/  VIMNMX R2, R2, R3, !PT ;  /* 0x0000000302027248 */ /* 0x000fe40007fe0100 */
[----:B------:R-:W-:-:S07]  /*23f0*/  VIADDMNMX R0, R3, UR7, R0, PT ;  /* 0x0000000703007c46 */ /* 0x000fce000b800100 */
.L_x_8064:
        /* <DEDUP_REMOVED lines=8> */
[----:B------:R-:W-:Y:S02]  /*2480*/  ISETP.GT.AND P3, PT, R2, 0x9, !P5 ;  /* 0x000000090200780c */ /* 0x000fe40006f64270 */
        /* <DEDUP_REMOVED lines=143> */
[----:B------:R-:W-:Y:S01]  /*2d80*/  ISETP.GE.AND P6, PT, R6, 0x7a, PT ;  /* 0x0000007a0600780c */ /* 0x000fe20003fc6270 */
[----:B0-----:R-:W-:-:S03]  /*2d90*/  IMAD.IADD R6, R10, 0x1, R15 ;  /* 0x000000010a067824 */ /* 0x001fc600078e020f */
[----:B------:R-:W-:Y:S02]  /*2da0*/  P2R R24, PR, RZ, 0x40 ;  /* 0x00000040ff187803 */ /* 0x000fe40000000000 */
[----:B------:R-:W-:Y:S02]  /*2db0*/  ISETP.GT.AND P6, PT, R2, 0x79, !P6 ;  /* 0x000000790200780c */ /* 0x000fe400077c4270 */
[----:B------:R-:W-:Y:S02]  /*2dc0*/  VIADDMNMX R2, R15, R13, R8, PT ;  /* 0x0000000d0f027246 */ /* 0x000fe40003800108 */
[----:B------:R-:W-:-:S04]  /*2dd0*/  ISETP.LT.OR P6, PT, R0, 0x7a, P6 ;  /* 0x0000007a0000780c */ /* 0x000fc800037c1670 */
        /* <DEDUP_REMOVED lines=17> */
.L_x_8070:
[----:B------:R-:W-:-:S06]  /*2ef0*/  UISETP.NE.AND UP2, UPT, UR7, 0x1, UPT ;  /* 0x000000010700788c */ /* 0x000fcc000bf45270 */
[----:B------:R-:W-:-:S05]  /*2f00*/  PLOP3.LUT P6, PT, PT, PT, UP2, 0x80, 0x0 ;  /* 0x000000000000781c */ /* 0x000fca0003fcf028 */
[----:B------:R-:W-:-:S08]  /*2f10*/  @UP2 ULDC.64 UR10, c[0x0][0x9e8] ;  /* 0x00027a00000a2ab9 */ /* 0x000fd00000000a00 */
[----:B------:R-:W-:Y:S01]  /*2f20*/  @P6 IMAD.HI.U32 R4, R0, UR10, RZ ;  /* 0x0000000a00046c27 */ /* 0x000fe2000f8e00ff */
[----:B------:R-:W-:-:S13]  /*2f30*/  PLOP3.LUT P6, PT, PT, PT, UP2, 0x80, 0x0 ;  /* 0x000000000000781c */ /* 0x000fda0003fcf028 */
[----:B------:R-:W-:-:S07]  /*2f40*/  @P6 SHF.R.U32.HI R0, RZ, UR11, R4 ;  /* 0x0000000bff006c19 */ /* 0x000fce0008011604 */
.L_x_8071:
[----:B------:R-:W-:Y:S05]  /*2f50*/  BSYNC B0 ;  /* 0x0000000000007941 */ /* 0x000fea0003800000 */
.L_x_8069:
[----:B------:R-:W-:-:S04]  /*2f60*/  IMAD R11, R0, UR7, -R11 ;  /* 0x00000007000b7c24 */ /* 0x000fc8000f8e0a0b */
[----:B------:R-:W-:-:S05]  /*2f70*/  IMAD R11, R16, -0x2, R11 ;  /* 0xfffffffe100b7824 */ /* 0x000fca00078e020b */
[----:B------:R-:W-:Y:S02]  /*2f80*/  VIMNMX R6, R6, R11, !PT ;  /* 0x0000000b06067248 */ /* 0x000fe40007fe0100 */
[----:B------:R-:W-:-:S07]  /*2f90*/  VIADDMNMX R2, R11, UR7, R2, PT ;  /* 0x000000070b027c46 */ /* 0x000fce000b800102 */
.L_x_8068:
        /* <DEDUP_REMOVED lines=99> */
[C---:B------:R-:W-:Y:S02]  /*35d0*/  ISETP.LT.OR P5, PT, R2.reuse, 0x79, P5 ;  /* 0x000000790200780c */ /* 0x040fe40002fa1670 */
[----:B------:R-:W-:-:S02]  /*35e0*/  ISETP.LT.OR P2, PT, R2, 0x39, P2 ;  /* 0x000000390200780c */ /* 0x000fc40001741670 */
[----:B------:R-:W-:Y:S02]  /*35f0*/  FSEL R83, R83, -INF , !P4 ;  /* 0xff80000053537808 */ /* 0x000fe40006000000 */
[----:B------:R-:W-:Y:S02]  /*3600*/  FSEL R33, R54, -INF , !P2 ;  /* 0xff80000036217808 */ /* 0x000fe40005000000 */
[----:B------:R-:W-:Y:S02]  /*3610*/  ISETP.GT.AND P2, PT, R6, 0x39, !P6 ;  /* 0x000000390600780c */ /* 0x000fe40007744270 */
[----:B------:R-:W-:Y:S02]  /*3620*/  ISETP.NE.AND P6, PT, R72, RZ, PT ;  /* 0x000000ff4800720c */ /* 0x000fe40003fc5270 */
        /* <DEDUP_REMOVED lines=30> */
[----:B------:R-:W-:Y:S02]  /*3810*/  ISETP.NE.AND P2, PT, R61, RZ, PT ;  /* 0x000000ff3d00720c */ /* 0x000fe40003f45270 */
[----:B------:R-:W0:Y:S02]  /*3820*/  SHFL.BFLY PT, R61, R8, 0x2, 0x1f ;  /* 0x0c401f00083d7f89 */ /* 0x000e2400000e0000 */
        /* <DEDUP_REMOVED lines=13> */
[----:B------:R-:W-:Y:S02]  /*3900*/  ISETP.GT.AND P2, PT, R6, 0x68, !P6 ;  /* 0x000000680600780c */ /* 0x000fe40007744270 */
[----:B------:R-:W-:Y:S02]  /*3910*/  ISETP.NE.AND P6, PT, R12, RZ, PT ;  /* 0x000000ff0c00720c */ /* 0x000fe40003fc5270 */
[----:B------:R-:W-:-:S04]  /*3920*/  ISETP.LT.OR P2, PT, R2, 0x69, P2 ;  /* 0x000000690200780c */ /* 0x000fc80001741670 */
        /* <DEDUP_REMOVED lines=10> */
[----:B------:R-:W-:Y:S01]  /*39d0*/  FSEL R113, R82, -INF , !P3 ;  /* 0xff80000052717808 */ /* 0x000fe20005800000 */
        /* <DEDUP_REMOVED lines=19> */
[----:B------:R-:W-:Y:S01]  /*3b10*/  ISETP.GT.AND P6, PT, R6, 0x79, !P6 ;  /* 0x000000790600780c */ /* 0x000fe200077c4270 */
[--C-:B------:R-:W-:Y:S01]  /*3b20*/  FFMA.FTZ R6, R111, R4, -R10.reuse ;  /* 0x000000046f067223 */ /* 0x100fe2000001080a */
[----:B------:R-:W-:Y:S01]  /*3b30*/  FMNMX.FTZ R8, R35, R8, !PT ;  /* 0x0000000823087209 */ /* 0x000fe20007810000 */
[----:B------:R-:W1:Y:S01]  /*3b40*/  MUFU.EX2 R182, R182 ;  /* 0x000000b600b67308 */ /* 0x000e620000000800 */
[----:B------:R-:W-:Y:S01]  /*3b50*/  ISETP.LT.OR P6, PT, R2, 0x7a, P6 ;  /* 0x0000007a0200780c */ /* 0x000fe200037c1670 */
[--C-:B------:R-:W-:Y:S01]  /*3b60*/  FFMA.FTZ R2, R107, R4, -R10.reuse ;  /* 0x000000046b027223 */ /* 0x100fe2000001080a */
[----:B------:R-:W-:Y:S01]  /*3b70*/  FMNMX.FTZ R8, R15, R8, !PT ;  /* 0x000000080f087209 */ /* 0x000fe20007810000 */
[-CC-:B------:R-:W-:Y:S01]  /*3b80*/  FFMA.FTZ R172, R121, R4.reuse, -R10.reuse ;  /* 0x0000000479ac7223 */ /* 0x180fe2000001080a */
[----:B------:R-:W-:Y:S01]  /*3b90*/  FSEL R111, R86, -INF , !P5 ;  /* 0xff800000566f7808 */ /* 0x000fe20006800000 */
[--C-:B------:R-:W-:Y:S01]  /*3ba0*/  FFMA.FTZ R93, R93, R4, -R10.reuse ;  /* 0x000000045d5d7223 */ /* 0x100fe2000001080a */
[----:B------:R-:W-:Y:S01]  /*3bb0*/  FMNMX.FTZ R8, R39, R8, !PT ;  /* 0x0000000827087209 */ /* 0x000fe20007810000 */
[----:B------:R-:W-:Y:S01]  /*3bc0*/  MUFU.EX2 R166, R2 ;  /* 0x0000000200a67308 */ /* 0x000fe20000000800 */
[----:B------:R-:W-:Y:S01]  /*3bd0*/  FSEL R87, R87, -INF , !P6 ;  /* 0xff80000057577808 */ /* 0x000fe20007000000 */
[--C-:B------:R-:W-:Y:S01]  /*3be0*/  FFMA.FTZ R174, R119, R4, -R10.reuse ;  /* 0x0000000477ae7223 */ /* 0x100fe2000001080a */
[----:B------:R-:W-:Y:S01]  /*3bf0*/  FMNMX.FTZ R8, R21, R8, !PT ;  /* 0x0000000815087209 */ /* 0x000fe20007810000 */
[-CC-:B------:R-:W-:Y:S01]  /*3c00*/  FFMA.FTZ R95, R95, R4.reuse, -R10.reuse ;  /* 0x000000045f5f7223 */ /* 0x180fe2000001080a */
[-CC-:B------:R-:W-:Y:S01]  /*3c10*/  FFMA.FTZ R168, R117, R4.reuse, -R10.reuse ;  /* 0x0000000475a87223 */ /* 0x180fe2000001080a */
[--C-:B------:R-:W-:Y:S01]  /*3c20*/  FFMA.FTZ R97, R97, R4, -R10.reuse ;  /* 0x0000000461617223 */ /* 0x100fe2000001080a */
[----:B------:R-:W-:Y:S01]  /*3c30*/  FMNMX.FTZ R8, R43, R8, !PT ;  /* 0x000000082b087209 */ /* 0x000fe20007810000 */
[----:B------:R2:W-:Y:S01]  /*3c40*/  MUFU.EX2 R115, R6 ;  /* 0x0000000600737308 */ /* 0x0005e20000000800 */
        /* <DEDUP_REMOVED lines=8> */
[-CC-:B--2---:R-:W-:Y:S01]  /*3cd0*/  FFMA.FTZ R6, R7, R4.reuse, -R10.reuse ;  /* 0x0000000407067223 */ /* 0x184fe2000001080a */
        /* <DEDUP_REMOVED lines=11> */
[----:B------:R-:W-:-:S02]  /*3d90*/  FFMA.FTZ R10, R85, R4, -R10 ;  /* 0x00000004550a7223 */ /* 0x000fc4000001080a */
[----:B------:R-:W-:Y:S01]  /*3da0*/  FMNMX.FTZ R8, R55, R8, !PT ;  /* 0x0000000837087209 */ /* 0x000fe20007810000 */
[----:B------:R-:W4:Y:S03]  /*3db0*/  MUFU.EX2 R89, R89 ;  /* 0x0000005900597308 */ /* 0x000f260000000800 */
        /* <DEDUP_REMOVED lines=39> */
[----:B------:R-:W-:-:S03]  /*4030*/  PLOP3.LUT P2, PT, PT, PT, UP1, 0x40, 0x0 ;  /* 0x000000000000781c */ /* 0x000fc60003f4e818 */
        /* <DEDUP_REMOVED lines=17> */
[----:B-1----:R-:W-:Y:S01]  /*4150*/  FADD.FTZ R30, R182, R31 ;  /* 0x0000001fb61e7221 */ /* 0x002fe20000010000 */
[-CC-:B------:R-:W-:Y:S01]  /*4160*/  FFMA.FTZ R33, R33, R4.reuse, -R2.reuse ;  /* 0x0000000421217223 */ /* 0x180fe20000010802 */
[-C--:B------:R-:W-:Y:S01]  /*4170*/  FFMA.FTZ R55, R55, R4.reuse, -R2 ;  /* 0x0000000437377223 */ /* 0x080fe20000010802 */
[----:B------:R-:W0:Y:S01]  /*4180*/  MUFU.EX2 R27, R27 ;  /* 0x0000001b001b7308 */ /* 0x000e220000000800 */
[----:B---3--:R-:W-:Y:S01]  /*4190*/  FADD.FTZ R31, R65, R30 ;  /* 0x0000001e411f7221 */ /* 0x008fe20000010000 */
[-CC-:B------:R-:W-:Y:S01]  /*41a0*/  FFMA.FTZ R37, R37, R4.reuse, -R2.reuse ;  /* 0x0000000425257223 */ /* 0x180fe20000010802 */
[-CC-:B------:R-:W-:Y:S01]  /*41b0*/  FFMA.FTZ R59, R59, R4.reuse, -R2.reuse ;  /* 0x000000043b3b7223 */ /* 0x180fe20000010802 */
[-CC-:B------:R-:W-:Y:S01]  /*41c0*/  FFMA.FTZ R41, R41, R4.reuse, -R2.reuse ;  /* 0x0000000429297223 */ /* 0x180fe20000010802 */
[----:B--2---:R-:W-:Y:S01]  /*41d0*/  FADD.FTZ R32, R176, R31 ;  /* 0x0000001fb0207221 */ /* 0x004fe20000010000 */
[-CC-:B------:R-:W-:Y:S01]  /*41e0*/  FFMA.FTZ R63, R63, R4.reuse, -R2.reuse ;  /* 0x000000043f3f7223 */ /* 0x180fe20000010802 */
[-C--:B------:R-:W-:Y:S01]  /*41f0*/  FFMA.FTZ R45, R45, R4.reuse, -R2 ;  /* 0x000000042d2d7223 */ /* 0x080fe20000010802 */
[----:B------:R-:W1:Y:S01]  /*4200*/  MUFU.EX2 R11, R11 ;  /* 0x0000000b000b7308 */ /* 0x000e620000000800 */
[----:B----4-:R-:W-:Y:S01]  /*4210*/  FADD.FTZ R31, R89, R32 ;  /* 0x00000020591f7221 */ /* 0x010fe20000010000 */
[-CC-:B------:R-:W-:Y:S01]  /*4220*/  FFMA.FTZ R67, R67, R4.reuse, -R2.reuse ;  /* 0x0000000443437223 */ /* 0x180fe20000010802 */
[-CC-:B------:R-:W-:Y:S01]  /*4230*/  FFMA.FTZ R49, R49, R4.reuse, -R2.reuse ;  /* 0x0000000431317223 */ /* 0x180fe20000010802 */
[-CC-:B------:R-:W-:Y:S01]  /*4240*/  FFMA.FTZ R71, R71, R4.reuse, -R2.reuse ;  /* 0x0000000447477223 */ /* 0x180fe20000010802 */
[----:B-----5:R-:W-:Y:S01]  /*4250*/  FADD.FTZ R32, R178, R31 ;  /* 0x0000001fb2207221 */ /* 0x020fe20000010000 */
[-CC-:B------:R-:W-:Y:S01]  /*4260*/  FFMA.FTZ R53, R53, R4.reuse, -R2.reuse ;  /* 0x0000000435357223 */ /* 0x180fe20000010802 */
[-C--:B------:R-:W-:Y:S01]  /*4270*/  FFMA.FTZ R75, R75, R4.reuse, -R2 ;  /* 0x000000044b4b7223 */ /* 0x080fe20000010802 */
[----:B------:R-:W2:Y:S01]  /*4280*/  MUFU.EX2 R13, R13 ;  /* 0x0000000d000d7308 */ /* 0x000ea20000000800 */
[----:B------:R-:W-:Y:S01]  /*4290*/  FADD.FTZ R31, R91, R32 ;  /* 0x000000205b1f7221 */ /* 0x000fe20000010000 */
[-CC-:B------:R-:W-:Y:S01]  /*42a0*/  FFMA.FTZ R57, R57, R4.reuse, -R2.reuse ;  /* 0x0000000439397223 */ /* 0x180fe20000010802 */
[-CC-:B------:R-:W-:Y:S01]  /*42b0*/  FFMA.FTZ R79, R79, R4.reuse, -R2.reuse ;  /* 0x000000044f4f7223 */ /* 0x180fe20000010802 */
[-CC-:B------:R-:W-:Y:S01]  /*42c0*/  FFMA.FTZ R113, R113, R4.reuse, -R2.reuse ;  /* 0x0000000471717223 */ /* 0x180fe20000010802 */
[----:B------:R-:W-:Y:S01]  /*42d0*/  FADD.FTZ R34, R172, R31 ;  /* 0x0000001fac227221 */ /* 0x000fe20000010000 */
[-CC-:B------:R-:W-:Y:S01]  /*42e0*/  FFMA.FTZ R83, R83, R4.reuse, -R2.reuse ;  /* 0x0000000453537223 */ /* 0x180fe20000010802 */
[-C--:B------:R-:W-:Y:S01]  /*42f0*/  FFMA.FTZ R111, R111, R4.reuse, -R2 ;  /* 0x000000046f6f7223 */ /* 0x080fe20000010802 */
[----:B------:R3:W4:Y:S01]  /*4300*/  MUFU.EX2 R12, R35 ;  /* 0x00000023000c7308 */ /* 0x0007220000000800 */
[----:B------:R-:W-:Y:S01]  /*4310*/  FADD.FTZ R31, R93, R34 ;  /* 0x000000225d1f7221 */ /* 0x000fe20000010000 */
[----:B0-----:R-:W-:Y:S01]  /*4320*/  FADD.FTZ R34, R26, R27 ;  /* 0x0000001b1a227221 */ /* 0x001fe20000010000 */
[----:B------:R-:W-:Y:S01]  /*4330*/  FFMA.FTZ R87, R87, R4, -R2 ;  /* 0x0000000457577223 */ /* 0x000fe20000010802 */
[----:B-1----:R-:W-:Y:S01]  /*4340*/  F2FP.F16.F32.PACK_AB R183, R8, R11 ;  /* 0x0000000b08b7723e */ /* 0x002fe200000000ff */
[----:B------:R-:W-:Y:S01]  /*4350*/  FADD.FTZ R36, R174, R31 ;  /* 0x0000001fae247221 */ /* 0x000fe20000010000 */
[----:B------:R-:W-:Y:S01]  /*4360*/  FADD.FTZ R31, R11, R34 ;  /* 0x000000220b1f7221 */ /* 0x000fe20000010000 */
[----:B------:R-:W-:Y:S01]  /*4370*/  F2FP.F16.F32.PACK_AB R180, R61, R180 ;  /* 0x000000b43db4723e */ /* 0x000fe200000000ff */
[----:B------:R-:W0:Y:S01]  /*4380*/  MUFU.EX2 R15, R15 ;  /* 0x0000000f000f7308 */ /* 0x000e220000000800 */
[----:B---3--:R-:W-:Y:S01]  /*4390*/  FADD.FTZ R35, R95, R36 ;  /* 0x000000245f237221 */ /* 0x008fe20000010000 */
[----:B------:R-:W-:Y:S01]  /*43a0*/  FADD.FTZ R36, R8, R31 ;  /* 0x0000001f08247221 */ /* 0x000fe20000010000 */
[----:B------:R-:W-:-:S02]  /*43b0*/  F2FP.F16.F32.PACK_AB R182, R65, R182 ;  /* 0x000000b641b6723e */ /* 0x000fc400000000ff */
[----:B------:R-:W-:Y:S01]  /*43c0*/  FADD.FTZ R38, R168, R35 ;  /* 0x00000023a8267221 */ /* 0x000fe20000010000 */
[----:B--2---:R-:W-:Y:S01]  /*43d0*/  FADD.FTZ R31, R13, R36 ;  /* 0x000000240d1f7221 */ /* 0x004fe20000010000 */
[----:B------:R-:W-:Y:S01]  /*43e0*/  F2FP.F16.F32.PACK_AB R176, R89, R176 ;  /* 0x000000b059b0723e */ /* 0x000fe200000000ff */
[----:B------:R-:W1:Y:S01]  /*43f0*/  MUFU.EX2 R14, R39 ;  /* 0x00000027000e7308 */ /* 0x000e620000000800 */
[----:B------:R-:W-:Y:S01]  /*4400*/  FADD.FTZ R35, R97, R38 ;  /* 0x0000002661237221 */ /* 0x000fe20000010000 */
[----:B----4-:R-:W-:Y:S01]  /*4410*/  FADD.FTZ R36, R12, R31 ;  /* 0x0000001f0c247221 */ /* 0x010fe20000010000 */
[----:B------:R-:W-:Y:S02]  /*4420*/  F2FP.F16.F32.PACK_AB R178, R91, R178 ;  /* 0x000000b25bb2723e */ /* 0x000fe400000000ff */
[----:B------:R-:W-:Y:S01]  /*4430*/  FADD.FTZ R38, R170, R35 ;  /* 0x00000023aa267221 */ /* 0x000fe20000010000 */
[----:B------:R-:W-:Y:S02]  /*4440*/  F2FP.F16.F32.PACK_AB R172, R93, R172 ;  /* 0x000000ac5dac723e */ /* 0x000fe400000000ff */
[----:B------:R-:W2:Y:S01]  /*4450*/  MUFU.EX2 R21, R21 ;  /* 0x0000001500157308 */ /* 0x000ea20000000800 */
[----:B------:R-:W-:Y:S01]  /*4460*/  FADD.FTZ R35, R99, R38 ;  /* 0x0000002663237221 */ /* 0x000fe20000010000 */
[----:B0-----:R-:W-:Y:S01]  /*4470*/  FADD.FTZ R31, R15, R36 ;  /* 0x000000240f1f7221 */ /* 0x001fe20000010000 */
[----:B------:R-:W-:-:S02]  /*4480*/  F2FP.F16.F32.PACK_AB R174, R95, R174 ;  /* 0x000000ae5fae723e */ /* 0x000fc400000000ff */
[----:B------:R-:W-:Y:S01]  /*4490*/  FADD.FTZ R40, R164, R35 ;  /* 0x00000023a4287221 */ /* 0x000fe20000010000 */
[----:B------:R-:W-:Y:S02]  /*44a0*/  F2FP.F16.F32.PACK_AB R168, R97, R168 ;  /* 0x000000a861a8723e */ /* 0x000fe400000000ff */
        /* <DEDUP_REMOVED lines=9> */
[C---:B------:R-:W-:Y:S01]  /*4540*/  FADD.FTZ R40, R166.reuse, R35 ;  /* 0x00000023a6287221 */ /* 0x040fe20000010000 */
        /* <DEDUP_REMOVED lines=8> */
[----:B------:R-:W-:Y:S01]  /*45d0*/  F2FP.F16.F32.PACK_AB R173, R20, R21 ;  /* 0x0000001514ad723e */ /* 0x000fe200000000ff */
[----:B------:R-:W-:Y:S02]  /*45e0*/  FADD.FTZ R35, R101, R2 ;  /* 0x0000000265237221 */ /* 0x000fe40000010000 */
[----:B------:R-:W0:Y:S01]  /*45f0*/  MUFU.EX2 R29, R29 ;  /* 0x0000001d001d7308 */ /* 0x000e220000000800 */
[----:B-1----:R-:W-:-:S07]  /*4600*/  FADD.FTZ R31, R25, R38 ;  /* 0x00000026191f7221 */ /* 0x002fce0000010000 */
[----:B------:R-:W1:Y:S01]  /*4610*/  MUFU.EX2 R28, R51 ;  /* 0x00000033001c7308 */ /* 0x000e620000000800 */
[C---:B--2---:R-:W-:Y:S01]  /*4620*/  FADD.FTZ R40, R24.reuse, R31 ;  /* 0x0000001f18287221 */ /* 0x044fe20000010000 */
[----:B------:R-:W-:-:S06]  /*4630*/  F2FP.F16.F32.PACK_AB R175, R24, R25 ;  /* 0x0000001918af723e */ /* 0x000fcc00000000ff */
[----:B------:R-:W2:Y:S01]  /*4640*/  MUFU.EX2 R33, R33 ;  /* 0x0000002100217308 */ /* 0x000ea20000000800 */
[----:B0-----:R-:W-:Y:S01]  /*4650*/  FADD.FTZ R31, R29, R40 ;  /* 0x000000281d1f7221 */ /* 0x001fe20000010000 */
[C---:B------:R-:W-:Y:S01]  /*4660*/  FADD.FTZ R40, R162.reuse, R35 ;  /* 0x00000023a2287221 */ /* 0x040fe20000010000 */
[----:B------:R-:W-:-:S05]  /*4670*/  F2FP.F16.F32.PACK_AB R162, R162, R101 ;  /* 0x00000065a2a2723e */ /* 0x000fca00000000ff */
        /* <DEDUP_REMOVED lines=78> */
.L_x_8073:
[----:B------:R-:W-:-:S11]  /*4b60*/  UISETP.NE.AND UP2, UPT, UR7, 0x1, UPT ;  /* 0x000000010700788c */ /* 0x000fd6000bf45270 */
[----:B------:R-:W-:Y:S02]  /*4b70*/  @UP2 ULDC.64 UR10, c[0x0][0x9e8] ;  /* 0x00027a00000a2ab9 */ /* 0x000fe40000000a00 */
[----:B------:R-:W-:-:S04]  /*4b80*/  UIMAD.WIDE.U32 UR14, UR18, UR10, URZ ;  /* 0x0000000a120e72a5 */ /* 0x000fc8000f8e003f */
[----:B------:R-:W-:-:S12]  /*4b90*/  @UP2 USHF.R.U32.HI UR18, URZ, UR11, UR15 ;  /* 0x0000000b3f122299 */ /* 0x000fd8000801160f */
.L_x_8074:
[----:B------:R-:W-:-:S04]  /*4ba0*/  UIMAD UR7, UR18, UR7, UR7 ;  /* 0x00000007120772a4 */ /* 0x000fc8000f8e0207 */
[----:B------:R-:W-:-:S04]  /*4bb0*/  UISETP.LT.AND UP2, UPT, UR6, UR7, UPT ;  /* 0x000000070600728c */ /* 0x000fc8000bf41270 */
[----:B------:R-:W-:-:S12]  /*4bc0*/  USEL UR6, UR6, UR7, UP2 ;  /* 0x0000000706067287 */ /* 0x000fd80009000000 */
.L_x_8072:
        /* <DEDUP_REMOVED lines=43> */
.L_x_8092:
        /* <DEDUP_REMOVED lines=9> */
.L_x_8077:
[----:B------:R-:W-:Y:S01]  /*4f10*/  ULEA UR6, UR56, UR41, 0x3 ;  /* 0x0000002938067291 */ /* 0x000fe2000f8e183f */
[----:B------:R-:W-:-:S05]  /*4f20*/  IMAD.U32 R4, RZ, RZ, UR55 ;  /* 0x00000037ff047e24 */ /* 0x000fca000f8e00ff */
[----:B------:R-:W-:-:S04]  /*4f30*/  SHF.L.U32 R4, R4, 0x1f, RZ ;  /* 0x0000001f04047819 */ /* 0x000fc800000006ff */
[----:B------:R0:W1:Y:S01]  /*4f40*/  SYNCS.PHASECHK.TRANS64.TRYWAIT P2, [UR6+0x28830], R4 ;  /* 0x02883004ff0075a7 */ /* 0x0000620008040146 */
[----:B------:R-:W-:Y:S05]  /*4f50*/  @!P0 BRA `(.L_x_8078) ;  /* 0x0000000000048947 */ /* 0x000fea0003800000 */
[----:B------:R-:W-:Y:S01]  /*4f60*/  BPT.TRAP 0x1 ;  /* 0x000000040000795c */ /* 0x000fe20000300000 */
.L_x_8078:
[----:B-1----:R-:W-:Y:S05]  /*4f70*/  @P2 BRA `(.L_x_8076) ;  /* 0x0000000000082947 */ /* 0x002fea0003800000 */
[----:B------:R-:W1:Y:S02]  /*4f80*/  SYNCS.PHASECHK.TRANS64.TRYWAIT P2, [UR6+0x28830], R4 ;  /* 0x02883004ff0075a7 */ /* 0x000e640008040146 */
[----:B-1----:R-:W-:Y:S05]  /*4f90*/  @!P2 BRA `(.L_x_8079) ;  /* 0x000001100098a947 */ /* 0x002fea0003800000 */
.L_x_8076:
        /* <DEDUP_REMOVED lines=45> */
.L_x_8081:
[----:B------:R-:W-:Y:S01]  /*5270*/  ULEA UR6, UR45, UR41, 0x3 ;  /* 0x000000292d067291 */ /* 0x000fe2000f8e183f */
[----:B------:R-:W-:-:S05]  /*5280*/  IMAD.U32 R4, RZ, RZ, UR46 ;  /* 0x0000002eff047e24 */ /* 0x000fca000f8e00ff */
[----:B------:R-:W-:-:S04]  /*5290*/  SHF.L.U32 R4, R4, 0x1f, RZ ;  /* 0x0000001f04047819 */ /* 0x000fc800000006ff */
[----:B------:R0:W1:Y:S01]  /*52a0*/  SYNCS.PHASECHK.TRANS64.TRYWAIT P2, [UR6+0x28850], R4 ;  /* 0x02885004ff0075a7 */ /* 0x0000620008040146 */
[----:B------:R-:W-:Y:S05]  /*52b0*/  @!P0 BRA `(.L_x_8082) ;  /* 0x0000000000048947 */ /* 0x000fea0003800000 */
[----:B------:R-:W-:Y:S01]  /*52c0*/  BPT.TRAP 0x1 ;  /* 0x000000040000795c */ /* 0x000fe20000300000 */
.L_x_8082:
[----:B-1----:R-:W-:Y:S05]  /*52d0*/  @P2 BRA `(.L_x_8080) ;  /* 0x0000000000082947 */ /* 0x002fea0003800000 */
[----:B------:R-:W1:Y:S02]  /*52e0*/  SYNCS.PHASECHK.TRANS64.TRYWAIT P2, [UR6+0x28850], R4 ;  /* 0x02885004ff0075a7 */ /* 0x000e640008040146 */
[----:B-1----:R-:W-:Y:S05]  /*52f0*/  @!P2 BRA `(.L_x_8083) ;  /* 0x0000010c00d8a947 */ /* 0x002fea0003800000 */
.L_x_8080:
[----:B------:R-:W-:Y:S01]  /*5300*/  UIADD3 UR6, UR41, 0x400, URZ ;  /* 0x0000040029067890 */ /* 0x000fe2000fffe03f */
[----:B------:R-:W-:Y:S01]  /*5310*/  WARPGROUP.ARRIVE ;  /* 0x00000000000079c5 */ /* 0x000fe20000000000 */
[----:B------:R-:W-:Y:S01]  /*5320*/  UMOV UR7, 0x40000040 ;  /* 0x4000004000077882 */ /* 0x000fe20000000000 */
[----:B------:R-:W-:Y:S01]  /*5330*/  PLOP3.LUT P2, PT, PT, PT, UP0, 0x80, 0x0 ;  /* 0x000000000000781c */ /* 0x000fe20003f4f008 */
[----:B------:R-:W-:Y:S01]  /*5340*/  USHF.R.U32.HI UR6, URZ, 0x4, UR6 ;  /* 0x000000043f067899 */ /* 0x000fe20008011606 */
[----:B------:R-:W-:Y:S01]  /*5350*/  PLOP3.LUT P3, PT, PT, PT, UP0, 0x80, 0x0 ;  /* 0x000000000000781c */ /* 0x000fe20003f6f008 */
[----:B------:R-:W-:Y:S02]  /*5360*/  VIADD R8, R17, UR38 ;  /* 0x0000002611087c36 */ /* 0x000fe40008000000 */
[----:B------:R-:W-:Y:S01]  /*5370*/  ULOP3.LUT UR6, UR6, 0x3fff, URZ, 0xc0, !UPT ;  /* 0x00003fff06067892 */ /* 0x000fe2000f8ec03f */
[----:B------:R-:W-:Y:S02]  /*5380*/  IMAD.U32 R6, RZ, RZ, UR56 ;  /* 0x00000038ff067e24 */ /* 0x000fe4000f8e00ff */
[----:B------:R-:W-:Y:S01]  /*5390*/  IMAD.SHL.U32 R12, R5, 0x80, RZ ;  /* 0x00000080050c7824 */ /* 0x000fe200078e00ff */
[----:B------:R-:W-:-:S02]  /*53a0*/  ULOP3.LUT UR6, UR6, 0x4000000, URZ, 0xfc, !UPT ;  /* 0x0400000006067892 */ /* 0x000fc4000f8efc3f */
[----:B------:R-:W-:Y:S02]  /*53b0*/  @!P1 LEA R6, R6, UR41, 0x3 ;  /* 0x0000002906069c11 */ /* 0x000fe4000f8e18ff */
[----:B------:R-:W-:Y:S01]  /*53c0*/  ULEA UR10, UR45, UR6, 0xb ;  /* 0x000000062d0a7291 */ /* 0x000fe2000f8e583f */
[----:B-1----:R-:W-:Y:S02]  /*53d0*/  IADD3 R9, -R12, 0x1, RZ ;  /* 0x000000010c097810 */ /* 0x002fe40007ffe1ff */
[----:B------:R-:W-:-:S03]  /*53e0*/  @!P1 VIADD R6, R6, 0x28840 ;  /* 0x0002884006069836 */ /* 0x000fc60000000000 */
[----:B------:R-:W-:Y:S01]  /*53f0*/  IMAD R9, R16, -0x2, R9 ;  /* 0xfffffffe10097824 */ /* 0x000fe200078e0209 */
        /* <DEDUP_REMOVED lines=38> */
[----:B------:R-:W-:Y:S02]  /*5660*/  @UP0 ULDC UR6, c[0x0][0x44c] ;  /* 0x0001130000060ab9 */ /* 0x000fe40000000800 */
[----:B0-----:R-:W-:Y:S01]  /*5670*/  @P2 IMAD.HI.U32 R4, R8, UR6, RZ ;  /* 0x0000000608042c27 */ /* 0x001fe2000f8e00ff */
[----:B------:R-:W-:Y:S01]  /*5680*/  @UP0 ULDC UR6, c[0x0][0x450] ;  /* 0x0001140000060ab9 */ /* 0x000fe20000000800 */
[----:B------:R-:W-:-:S03]  /*5690*/  PLOP3.LUT P2, PT, PT, PT, UP1, 0x40, 0x0 ;  /* 0x000000000000781c */ /* 0x000fc60003f4e818 */
[----:B------:R-:W-:Y:S01]  /*56a0*/  @P3 SHF.R.U32.HI R8, RZ, UR6, R4 ;  /* 0x00000006ff083c19 */ /* 0x000fe20008011604 */
[----:B------:R-:W-:Y:S01]  /*56b0*/  ULOP3.LUT UR6, URZ, UR53, URZ, 0x33, !UPT ;  /* 0x000000353f067292 */ /* 0x000fe2000f8e333f */
[----:B------:R-:W-:-:S03]  /*56c0*/  IADD3 R4, -R23, 0xb, RZ ;  /* 0x0000000b17047810 */ /* 0x000fc60007ffe1ff */
[----:B------:R-:W0:Y:S01]  /*56d0*/  SHFL.IDX PT, R11, R8, RZ, 0x1c1f ;  /* 0x001c1fff080b7589 */ /* 0x000e2200000e0000 */
[----:B------:R-:W-:Y:S02]  /*56e0*/  WARPGROUP.DEPBAR.LE gsb0, 0x0 ;  /* 0x00008000000079c5 */ /* 0x000fe40000010000 */
[----:B------:R1:W-:Y:S06]  /*56f0*/  BAR.ARV R4, 0x100 ;  /* 0x000400040000751d */ /* 0x0003ec0000002000 */
[----:B------:R2:W-:Y:S02]  /*5700*/  @!P1 SYNCS.ARRIVE.TRANS64.RED.A1T0 RZ, [R6+URZ], RZ ;  /* 0x000000ff06ff99a7 */ /* 0x0005e4000810043f */
[----:B--2---:R-:W-:-:S05]  /*5710*/  IMAD.U32 R6, RZ, RZ, UR44 ;  /* 0x0000002cff067e24 */ /* 0x004fca000f8e00ff */
[----:B------:R-:W-:-:S05]  /*5720*/  IADD3 R9, -R6, UR39, R9 ;  /* 0x0000002706097c10 */ /* 0x000fca000fffe109 */
[C---:B------:R-:W-:Y:S02]  /*5730*/  VIADD R14, R9.reuse, UR54 ;  /* 0x00000036090e7c36 */ /* 0x040fe40008000000 */
[----:B------:R-:W-:Y:S02]  /*5740*/  VIADD R20, R9, UR6 ;  /* 0x0000000609147c36 */ /* 0x000fe40008000000 */
[--C-:B0-----:R-:W-:Y:S02]  /*5750*/  IMAD.IADD R6, R14, 0x1, R11.reuse ;  /* 0x000000010e067824 */ /* 0x101fe400078e020b */
[----:B-1----:R-:W-:Y:S01]  /*5760*/  IMAD.IADD R4, R20, 0x1, R11 ;  /* 0x0000000114047824 */ /* 0x002fe200078e020b */
        /* <DEDUP_REMOVED lines=14> */
.L_x_8086:
[----:B------:R-:W-:-:S05]  /*5850*/  IMAD.U32 R11, RZ, RZ, UR52 ;  /* 0x00000034ff0b7e24 */ /* 0x000fca000f8e00ff */
[----:B------:R-:W-:-:S13]  /*5860*/  ISETP.NE.AND P2, PT, R11, 0x1, PT ;  /* 0x000000010b00780c */ /* 0x000fda0003f45270 */
[----:B------:R-:W0:Y:S02]  /*5870*/  @P2 LDC.64 R152, c[0x0][0x9e8] ;  /* 0x00027a00ff982b82 */ /* 0x000e240000000a00 */
[----:B0-----:R-:W-:-:S05]  /*5880*/  @P2 IMAD.HI.U32 R10, R9, R152, RZ ;  /* 0x00000098090a2227 */ /* 0x001fca00078e00ff */
[----:B------:R-:W-:-:S07]  /*5890*/  @P2 SHF.R.U32.HI R9, RZ, R153, R10 ;  /* 0x00000099ff092219 */ /* 0x000fce000001160a */
.L_x_8087:
[----:B------:R-:W-:Y:S05]  /*58a0*/  BSYNC B0 ;  /* 0x0000000000007941 */ /* 0x000fea0003800000 */
.L_x_8085:
[----:B------:R-:W-:-:S04]  /*58b0*/  IMAD R9, R9, R11, -R12 ;  /* 0x0000000b09097224 */ /* 0x000fc800078e0a0c */
[----:B------:R-:W-:-:S05]  /*58c0*/  IMAD R9, R16, -0x2, R9 ;  /* 0xfffffffe10097824 */ /* 0x000fca00078e0209 */
[----:B------:R-:W-:Y:S02]  /*58d0*/  VIADDMNMX R6, R9, R11, R6, PT ;  /* 0x0000000b09067246 */ /* 0x000fe40003800106 */
[----:B------:R-:W-:-:S07]  /*58e0*/  VIMNMX R4, R4, R9, !PT ;  /* 0x0000000904047248 */ /* 0x000fce0007fe0100 */
.L_x_8084:
[----:B------:R-:W-:Y:S01]  /*58f0*/  ISETP.GT.AND P2, PT, R5, -0x1, PT ;  /* 0xffffffff0500780c */ /* 0x000fe20003f44270 */
[----:B------:R-:W0:Y:S03]  /*5900*/  SHFL.IDX PT, R9, R8, 0x1, 0x1c1f ;  /* 0x003c1f0008097f89 */ /* 0x000e2600000e0000 */
[C---:B------:R-:W-:Y:S02]  /*5910*/  ISETP.GT.AND P5, PT, R4.reuse, RZ, P2 ;  /* 0x000000ff0400720c */ /* 0x040fe400017a4270 */
[----:B------:R-:W-:Y:S02]  /*5920*/  ISETP.GT.AND P3, PT, R4, 0x9, P2 ;  /* 0x000000090400780c */ /* 0x000fe40001764270 */
[C---:B------:R-:W-:Y:S02]  /*5930*/  ISETP.LT.OR P5, PT, R6.reuse, 0x1, P5 ;  /* 0x000000010600780c */ /* 0x040fe40002fa1670 */
[----:B------:R-:W-:-:S02]  /*5940*/  ISETP.LT.OR P3, PT, R6, 0xa, P3 ;  /* 0x0000000a0600780c */ /* 0x000fc40001f61670 */
[----:B------:R-:W-:Y:S02]  /*5950*/  FSEL R169, R24, -INF , !P5 ;  /* 0xff80000018a97808 */ /* 0x000fe40006800000 */
[C---:B------:R-:W-:Y:S02]  /*5960*/  ISETP.GT.AND P5, PT, R4.reuse, 0x10, P2 ;  /* 0x000000100400780c */ /* 0x040fe400017a4270 */
[----:B------:R-:W-:Y:S02]  /*5970*/  ISETP.GT.AND P4, PT, R4, 0x1, P2 ;  /* 0x000000010400780c */ /* 0x000fe40001784270 */
[----:B------:R-:W-:Y:S02]  /*5980*/  ISETP.LT.OR P5, PT, R6, 0x11, P5 ;  /* 0x000000110600780c */ /* 0x000fe40002fa1670 */
[----:B------:R-:W-:Y:S02]  /*5990*/  ISETP.GT.AND P6, PT, R4, 0x8, P2 ;  /* 0x000000080400780c */ /* 0x000fe400017c4270 */
[----:B------:R-:W-:-:S02]  /*59a0*/  FSEL R193, R29, -INF , !P3 ;  /* 0xff8000001dc17808 */ /* 0x000fc40005800000 */
[----:B------:R-:W-:Y:S01]  /*59b0*/  ISETP.GT.AND P3, PT, R4, 0x19, P2 ;  /* 0x000000190400780c */ /* 0x000fe20001764270 */
[----:B0-----:R-:W-:Y:S01]  /*59c0*/  IMAD.IADD R8, R20, 0x1, R9 ;  /* 0x0000000114087824 */ /* 0x001fe200078e0209 */
[----:B------:R-:W-:Y:S02]  /*59d0*/  FSEL R181, R32, -INF , !P5 ;  /* 0xff80000020b57808 */ /* 0x000fe40006800000 */
[----:B------:R-:W-:Y:S02]  /*59e0*/  ISETP.GT.AND P5, PT, R4, 0x20, P2 ;  /* 0x000000200400780c */ /* 0x000fe400017a4270 */
[C---:B------:R-:W-:Y:S02]  /*59f0*/  ISETP.LT.OR P4, PT, R6.reuse, 0x2, P4 ;  /* 0x000000020600780c */ /* 0x040fe40002781670 */
[C---:B------:R-:W-:Y:S02]  /*5a00*/  ISETP.LT.OR P6, PT, R6.reuse, 0x9, P6 ;  /* 0x000000090600780c */ /* 0x040fe400037c1670 */
[----:B------:R-:W-:-:S02]  /*5a10*/  ISETP.LT.OR P3, PT, R6, 0x1a, P3 ;  /* 0x0000001a0600780c */ /* 0x000fc40001f61670 */
[----:B------:R-:W-:Y:S02]  /*5a20*/  ISETP.LT.OR P5, PT, R6, 0x21, P5 ;  /* 0x000000210600780c */ /* 0x000fe40002fa1670 */
[----:B------:R-:W-:Y:S02]  /*5a30*/  FSEL R171, R25, -INF , !P4 ;  /* 0xff80000019ab7808 */ /* 0x000fe40006000000 */
[----:B------:R-:W-:Y:S02]  /*5a40*/  FSEL R175, R28, -INF , !P6 ;  /* 0xff8000001caf7808 */ /* 0x000fe40007000000 */
[C---:B------:R-:W-:Y:S02]  /*5a50*/  ISETP.GT.AND P4, PT, R4.reuse, 0x11, P2 ;  /* 0x000000110400780c */ /* 0x040fe40001784270 */
[----:B------:R-:W-:Y:S02]  /*5a60*/  ISETP.GT.AND P6, PT, R4, 0x18, P2 ;  /* 0x000000180400780c */ /* 0x000fe400017c4270 */
[----:B------:R-:W-:-:S02]  /*5a70*/  FSEL R177, R37, -INF , !P3 ;  /* 0xff80000025b17808 */ /* 0x000fc40005800000 */
[----:B------:R-:W-:Y:S02]  /*5a80*/  ISETP.GT.AND P3, PT, R4, 0x29, P2 ;  /* 0x000000290400780c */ /* 0x000fe40001764270 */
        /* <DEDUP_REMOVED lines=11> */
[----:B------:R-:W-:Y:S02]  /*5b40*/  FSEL R45, R48, -INF , !P5 ;  /* 0xff800000302d7808 */ /* 0x000fe40006800000 */
[----:B------:R-:W-:Y:S02]  /*5b50*/  ISETP.GT.AND P5, PT, R4, 0x40, P2 ;  /* 0x000000400400780c */ /* 0x000fe400017a4270 */
[C---:B------:R-:W-:Y:S02]  /*5b60*/  ISETP.LT.OR P4, PT, R6.reuse, 0x22, P4 ;  /* 0x000000220600780c */ /* 0x040fe40002781670 */
[C---:B------:R-:W-:Y:S02]  /*5b70*/  ISETP.LT.OR P6, PT, R6.reuse, 0x29, P6 ;  /* 0x000000290600780c */ /* 0x040fe400037c1670 */
[----:B------:R-:W-:Y:S02]  /*5b80*/  ISETP.LT.OR P5, PT, R6, 0x41, P5 ;  /* 0x000000410600780c */ /* 0x000fe40002fa1670 */
        /* <DEDUP_REMOVED lines=73> */
.L_x_8090:
[----:B------:R-:W-:-:S05]  /*6020*/  IMAD.U32 R10, RZ, RZ, UR52 ;  /* 0x00000034ff0a7e24 */ /* 0x000fca000f8e00ff */
[----:B------:R-:W-:-:S13]  /*6030*/  ISETP.NE.AND P3, PT, R10, 0x1, PT ;  /* 0x000000010a00780c */ /* 0x000fda0003f65270 */
[----:B------:R-:W0:Y:S02]  /*6040*/  @P3 LDC.64 R158, c[0x0][0x9e8] ;  /* 0x00027a00ff9e3b82 */ /* 0x000e240000000a00 */
[----:B0-----:R-:W-:-:S05]  /*6050*/  @P3 IMAD.HI.U32 R4, R9, R158, RZ ;  /* 0x0000009e09043227 */ /* 0x001fca00078e00ff */
[----:B------:R-:W-:-:S07]  /*6060*/  @P3 SHF.R.U32.HI R9, RZ, R159, R4 ;  /* 0x0000009fff093219 */ /* 0x000fce0000011604 */
.L_x_8091:
[----:B------:R-:W-:Y:S05]  /*6070*/  BSYNC B0 ;  /* 0x0000000000007941 */ /* 0x000fea0003800000 */
.L_x_8089:
[----:B------:R-:W-:-:S04]  /*6080*/  IMAD R9, R9, R10, -R12 ;  /* 0x0000000a09097224 */ /* 0x000fc800078e0a0c */
[----:B------:R-:W-:-:S05]  /*6090*/  IMAD R9, R16, -0x2, R9 ;  /* 0xfffffffe10097824 */ /* 0x000fca00078e0209 */
[----:B------:R-:W-:Y:S02]  /*60a0*/  VIADDMNMX R6, R9, R10, R6, PT ;  /* 0x0000000a09067246 */ /* 0x000fe40003800106 */
[----:B------:R-:W-:-:S07]  /*60b0*/  VIMNMX R8, R8, R9, !PT ;  /* 0x0000000908087248 */ /* 0x000fce0007fe0100 */
.L_x_8088:
        /* <DEDUP_REMOVED lines=74> */
[----:B------:R-:W-:Y:S01]  /*6560*/  ISETP.GT.AND P3, PT, R8, 0x21, P2 ;  /* 0x000000210800780c */ /* 0x000fe20001764270 */
        /* <DEDUP_REMOVED lines=29> */
[----:B------:R-:W-:Y:S01]  /*6740*/  ISETP.GT.AND P3, PT, R8, 0x31, P2 ;  /* 0x000000310800780c */ /* 0x000fe20001764270 */
[--C-:B------:R-:W-:Y:S01]  /*6750*/  FFMA.FTZ R162, R21, R4, -R10.reuse ;  /* 0x0000000415a27223 */ /* 0x100fe2000001080a */
[----:B------:R-:W-:Y:S01]  /*6760*/  FMNMX.FTZ R12, R159, R12, !PT ;  /* 0x0000000c9f0c7209 */ /* 0x000fe20007810000 */
[-CC-:B------:R-:W-:Y:S01]  /*6770*/  FFMA.FTZ R21, R69, R4.reuse, -R10.reuse ;  /* 0x0000000445157223 */ /* 0x180fe2000001080a */
[----:B------:R-:W-:Y:S01]  /*6780*/  FSEL R47, R47, -INF , !P4 ;  /* 0xff8000002f2f7808 */ /* 0x000fe20006000000 */
[--C-:B------:R-:W-:Y:S01]  /*6790*/  FFMA.FTZ R158, R11, R4, -R10.reuse ;  /* 0x000000040b9e7223 */ /* 0x100fe2000001080a */
[----:B------:R-:W-:Y:S01]  /*67a0*/  FMNMX.FTZ R12, R169, R12, !PT ;  /* 0x0000000ca90c7209 */ /* 0x000fe20007810000 */
[----:B------:R-:W-:Y:S01]  /*67b0*/  MUFU.EX2 R180, R180 ;  /* 0x000000b400b47308 */ /* 0x000fe20000000800 */
[----:B------:R-:W-:Y:S01]  /*67c0*/  ISETP.LT.OR P5, PT, R6, 0x31, P5 ;  /* 0x000000310600780c */ /* 0x000fe20002fa1670 */
[--C-:B------:R-:W-:Y:S01]  /*67d0*/  FFMA.FTZ R156, R13, R4, -R10.reuse ;  /* 0x000000040d9c7223 */ /* 0x100fe2000001080a */
[----:B------:R-:W-:Y:S01]  /*67e0*/  FMNMX.FTZ R12, R35, R12, !PT ;  /* 0x0000000c230c7209 */ /* 0x000fe20007810000 */
[-CC-:B------:R-:W-:Y:S01]  /*67f0*/  FFMA.FTZ R13, R73, R4.reuse, -R10.reuse ;  /* 0x00000004490d7223 */ /* 0x180fe2000001080a */
[----:B------:R-:W-:Y:S01]  /*6800*/  ISETP.GT.AND P4, PT, R8, 0x38, P2 ;  /* 0x000000380800780c */ /* 0x000fe20001784270 */
[--C-:B------:R-:W-:Y:S01]  /*6810*/  FFMA.FTZ R152, R33, R4, -R10.reuse ;  /* 0x0000000421987223 */ /* 0x100fe2000001080a */
[----:B------:R-:W-:Y:S01]  /*6820*/  FMNMX.FTZ R12, R173, R12, !PT ;  /* 0x0000000cad0c7209 */ /* 0x000fe20007810000 */
[----:B------:R-:W-:Y:S01]  /*6830*/  MUFU.EX2 R27, R27 ;  /* 0x0000001b001b7308 */ /* 0x000fe20000000800 */
        /* <DEDUP_REMOVED lines=8> */
[----:B------:R-:W-:-:S02]  /*68c0*/  ISETP.GT.AND P5, PT, R8, 0x39, P2 ;  /* 0x000000390800780c */ /* 0x000fc400017a4270 */
[----:B------:R-:W-:Y:S02]  /*68d0*/  FMNMX.FTZ R12, R43, R12, !PT ;  /* 0x0000000c2b0c7209 */ /* 0x000fe40007810000 */
[----:B------:R-:W-:Y:S01]  /*68e0*/  FSEL R183, R51, -INF , !P3 ;  /* 0xff80000033b77808 */ /* 0x000fe20005800000 */
[----:B------:R-:W-:Y:S01]  /*68f0*/  FFMA.FTZ R51, R177, R4, -R10 ;  /* 0x00000004b1337223 */ /* 0x000fe2000001080a */
[----:B------:R-:W-:Y:S01]  /*6900*/  FMNMX.FTZ R12, R47, R12, !PT ;  /* 0x0000000c2f0c7209 */ /* 0x000fe20007810000 */
        /* <DEDUP_REMOVED lines=17> */
[----:B------:R-:W-:Y:S02]  /*6a20*/  FMNMX.FTZ R12, R55, R12, !PT ;  /* 0x0000000c370c7209 */ /* 0x000fe40007810000 */
[----:B------:R-:W-:-:S02]  /*6a30*/  ISETP.GT.AND P3, PT, R8, 0x49, P2 ;  /* 0x000000490800780c */ /* 0x000fc40001764270 */
[----:B------:R-:W-:Y:S01]  /*6a40*/  FSEL R167, R59, -INF , !P4 ;  /* 0xff8000003ba77808 */ /* 0x000fe20006000000 */
[----:B------:R-:W-:Y:S01]  /*6a50*/  FFMA.FTZ R59, R157, R4, -R10 ;  /* 0x000000049d3b7223 */ /* 0x000fe2000001080a */
[----:B------:R-:W-:Y:S01]  /*6a60*/  ISETP.LT.OR P5, PT, R6, 0x49, P5 ;  /* 0x000000490600780c */ /* 0x000fe20002fa1670 */
[----:B------:R-:W-:Y:S01]  /*6a70*/  MUFU.EX2 R51, R51 ;  /* 0x0000003300337308 */ /* 0x000fe20000000800 */
[----:B------:R-:W-:Y:S02]  /*6a80*/  FMNMX.FTZ R12, R177, R12, !PT ;  /* 0x0000000cb10c7209 */ /* 0x000fe40007810000 */
[----:B------:R-:W-:Y:S02]  /*6a90*/  ISETP.GT.AND P4, PT, R8, 0x50, P2 ;  /* 0x000000500800780c */ /* 0x000fe40001784270 */
[----:B------:R-:W-:Y:S02]  /*6aa0*/  ISETP.LT.OR P3, PT, R6, 0x4a, P3 ;  /* 0x0000004a0600780c */ /* 0x000fe40001f61670 */
[----:B------:R-:W-:Y:S01]  /*6ab0*/  FSEL R157, R62, -INF , !P5 ;  /* 0xff8000003e9d7808 */ /* 0x000fe20006800000 */
[----:B------:R-:W-:Y:S01]  /*6ac0*/  MUFU.EX2 R172, R172 ;  /* 0x000000ac00ac7308 */ /* 0x000fe20000000800 */
[----:B------:R-:W-:-:S02]  /*6ad0*/  FMNMX.FTZ R12, R167, R12, !PT ;  /* 0x0000000ca70c7209 */ /* 0x000fc40007810000 */
[----:B------:R-:W-:Y:S02]  /*6ae0*/  ISETP.GT.AND P5, PT, R8, 0x51, P2 ;  /* 0x000000510800780c */ /* 0x000fe400017a4270 */
[----:B------:R-:W-:Y:S02]  /*6af0*/  FSEL R63, R63, -INF , !P3 ;  /* 0xff8000003f3f7808 */ /* 0x000fe40005800000 */
[----:B------:R-:W-:Y:S01]  /*6b00*/  ISETP.LT.OR P4, PT, R6, 0x51, P4 ;  /* 0x000000510600780c */ /* 0x000fe20002781670 */
[----:B------:R-:W-:Y:S01]  /*6b10*/  MUFU.EX2 R59, R59 ;  /* 0x0000003b003b7308 */ /* 0x000fe20000000800 */
[----:B------:R-:W-:Y:S02]  /*6b20*/  FMNMX.FTZ R12, R157, R12, !PT ;  /* 0x0000000c9d0c7209 */ /* 0x000fe40007810000 */
[----:B------:R-:W-:Y:S02]  /*6b30*/  ISETP.GT.AND P3, PT, R8, 0x58, P2 ;  /* 0x000000580800780c */ /* 0x000fe40001764270 */
[----:B------:R-:W-:-:S02]  /*6b40*/  ISETP.LT.OR P5, PT, R6, 0x52, P5 ;  /* 0x000000520600780c */ /* 0x000fc40002fa1670 */
[----:B------:R-:W-:Y:S01]  /*6b50*/  FSEL R155, R66, -INF , !P4 ;  /* 0xff800000429b7808 */ /* 0x000fe20006000000 */
[----:B------:R-:W-:Y:S01]  /*6b60*/  MUFU.EX2 R174, R174 ;  /* 0x000000ae00ae7308 */ /* 0x000fe20000000800 */
[----:B------:R-:W-:Y:S02]  /*6b70*/  FMNMX.FTZ R12, R63, R12, !PT ;  /* 0x0000000c3f0c7209 */ /* 0x000fe40007810000 */
[----:B------:R-:W-:Y:S02]  /*6b80*/  ISETP.GT.AND P4, PT, R8, 0x59, P2 ;  /* 0x000000590800780c */ /* 0x000fe40001784270 */
[----:B------:R-:W-:Y:S02]  /*6b90*/  FSEL R153, R67, -INF , !P5 ;  /* 0xff80000043997808 */ /* 0x000fe40006800000 */
[----:B------:R-:W-:Y:S01]  /*6ba0*/  ISETP.LT.OR P3, PT, R6, 0x59, P3 ;  /* 0x000000590600780c */ /* 0x000fe20001f61670 */
[----:B------:R-:W-:Y:S01]  /*6bb0*/  MUFU.EX2 R67, R14 ;  /* 0x0000000e00437308 */ /* 0x000fe20000000800 */
[----:B------:R-:W-:-:S02]  /*6bc0*/  FMNMX.FTZ R12, R155, R12, !PT ;  /* 0x0000000c9b0c7209 */ /* 0x000fc40007810000 */
[----:B------:R-:W-:Y:S02]  /*6bd0*/  ISETP.GT.AND P5, PT, R8, 0x60, P2 ;  /* 0x000000600800780c */ /* 0x000fe400017a4270 */
[----:B------:R-:W-:Y:S02]  /*6be0*/  ISETP.LT.OR P4, PT, R6, 0x5a, P4 ;  /* 0x0000005a0600780c */ /* 0x000fe40002781670 */
[----:B------:R-:W-:Y:S01]  /*6bf0*/  FSEL R193, R70, -INF , !P3 ;  /* 0xff80000046c17808 */ /* 0x000fe20005800000 */
[----:B------:R-:W-:Y:S01]  /*6c00*/  MUFU.EX2 R168, R168 ;  /* 0x000000a800a87308 */ /* 0x000fe20000000800 */
[----:B------:R-:W-:Y:S02]  /*6c10*/  FMNMX.FTZ R12, R153, R12, !PT ;  /* 0x0000000c990c7209 */ /* 0x000fe40007810000 */
[----:B------:R-:W-:Y:S02]  /*6c20*/  ISETP.GT.AND P3, PT, R8, 0x61, P2 ;  /* 0x000000610800780c */ /* 0x000fe40001764270 */
[----:B------:R-:W-:-:S02]  /*6c30*/  FSEL R71, R71, -INF , !P4 ;  /* 0xff80000047477808 */ /* 0x000fc40006000000 */
        /* <DEDUP_REMOVED lines=29> */
[----:B------:R-:W-:-:S02]  /*6e10*/  ISETP.LT.OR P5, PT, R6, 0x79, P5 ;  /* 0x000000790600780c */ /* 0x000fc40002fa1670 */
[----:B------:R-:W-:Y:S01]  /*6e20*/  FSEL R83, R83, -INF , !P4 ;  /* 0xff80000053537808 */ /* 0x000fe20006000000 */
[----:B------:R-:W-:Y:S01]  /*6e30*/  MUFU.EX2 R25, R25 ;  /* 0x0000001900197308 */ /* 0x000fe20000000800 */
[----:B------:R-:W-:Y:S02]  /*6e40*/  FMNMX.FTZ R12, R195, R12, !PT ;  /* 0x0000000cc30c7209 */ /* 0x000fe40007810000 */
[----:B------:R-:W-:Y:S02]  /*6e50*/  ISETP.LT.OR P2, PT, R6, 0x7a, P2 ;  /* 0x0000007a0600780c */ /* 0x000fe40001741670 */
[----:B------:R-:W-:Y:S02]  /*6e60*/  FSEL R57, R86, -INF , !P5 ;  /* 0xff80000056397808 */ /* 0x000fe40006800000 */
[----:B------:R-:W-:Y:S01]  /*6e70*/  FMNMX.FTZ R12, R83, R12, !PT ;  /* 0x0000000c530c7209 */ /* 0x000fe20007810000 */
[----:B------:R-:W-:Y:S01]  /*6e80*/  MUFU.EX2 R160, R160 ;  /* 0x000000a000a07308 */ /* 0x000fe20000000800 */
[----:B------:R-:W-:-:S02]  /*6e90*/  FSEL R87, R87, -INF , !P2 ;  /* 0xff80000057577808 */ /* 0x000fc40005000000 */
[----:B------:R-:W-:Y:S02]  /*6ea0*/  FMNMX.FTZ R12, R57, R12, !PT ;  /* 0x0000000c390c7209 */ /* 0x000fe40007810000 */
[----:B------:R-:W-:Y:S02]  /*6eb0*/  FSEL R69, R9, RZ, P6 ;  /* 0x000000ff09457208 */ /* 0x000fe40003000000 */
[----:B------:R-:W-:Y:S01]  /*6ec0*/  FMNMX.FTZ R12, R87, R12, !PT ;  /* 0x0000000c570c7209 */ /* 0x000fe20007810000 */
[----:B------:R-:W-:Y:S02]  /*6ed0*/  MUFU.EX2 R15, R15 ;  /* 0x0000000f000f7308 */ /* 0x000fe40000000800 */
[----:B------:R-:W-:Y:S02]  /*6ee0*/  FADD.FTZ R69, -R69, R0 ;  /* 0x0000000045457221 */ /* 0x000fe40000010100 */
        /* <DEDUP_REMOVED lines=15> */
[----:B------:R-:W0:Y:S03]  /*6fe0*/  MUFU.EX2 R65, R65 ;  /* 0x0000004100417308 */ /* 0x000e260000000800 */
        /* <DEDUP_REMOVED lines=10> */
[----:B0-----:R-:W-:Y:S01]  /*7090*/  FFMA.FTZ R14, R65, R3, R180 ;  /* 0x00000003410e7223 */ /* 0x001fe200000100b4 */
[-CC-:B------:R-:W-:Y:S01]  /*70a0*/  FFMA.FTZ R10, R35, R4.reuse, -R30.reuse ;  /* 0x00000004230a7223 */ /* 0x180fe2000001081e */
[-CC-:B------:R-:W-:Y:S01]  /*70b0*/  FFMA.FTZ R35, R173, R4.reuse, -R30.reuse ;  /* 0x00000004ad237223 */ /* 0x180fe2000001081e */
[-C--:B------:R-:W-:Y:S01]  /*70c0*/  FFMA.FTZ R173, R171, R4.reuse, -R30 ;  /* 0x00000004abad7223 */ /* 0x080fe2000001081e */
[----:B------:R-:W-:Y:S01]  /*70d0*/  FADD.FTZ R3, R27, R14 ;  /* 0x0000000e1b037221 */ /* 0x000fe20000010000 */
        /* <DEDUP_REMOVED lines=29> */
[----:B------:R-:W-:Y:S01]  /*72b0*/  FFMA.FTZ R57, R57, R4, -R30 ;  /* 0x0000000439397223 */ /* 0x000fe2000001081e */
[----:B0-----:R-:W-:Y:S01]  /*72c0*/  F2FP.F16.F32.PACK_AB R181, R0, R69 ;  /* 0x0000004500b5723e */ /* 0x001fe200000000ff */
[----:B------:R-:W-:Y:S01]  /*72d0*/  FADD.FTZ R3, R59, R24 ;  /* 0x000000183b037221 */ /* 0x000fe20000010000 */
[----:B------:R-:W-:Y:S01]  /*72e0*/  FSEL R24, R11, RZ, P2 ;  /* 0x000000ff0b187208 */ /* 0x000fe20001000000 */
[----:B------:R-:W-:Y:S01]  /*72f0*/  FMUL.FTZ R88, R88, R65 ;  /* 0x0000004158587220 */ /* 0x000fe20000410000 */
[----:B------:R-:W-:Y:S01]  /*7300*/  MUFU.EX2 R77, R77 ;  /* 0x0000004d004d7308 */ /* 0x000fe20000000800 */
[----:B------:R-:W-:Y:S01]  /*7310*/  FADD.FTZ R28, R174, R3 ;  /* 0x00000003ae1c7221 */ /* 0x000fe20000010000 */
[----:B------:R-:W-:Y:S01]  /*7320*/  ISETP.GT.AND P2, PT, R5, UR57, PT ;  /* 0x0000003905007c0c */ /* 0x000fe2000bf44270 */
[----:B------:R-:W-:Y:S01]  /*7330*/  FADD.FTZ R3, -R24, R7 ;  /* 0x0000000718037221 */ /* 0x000fe20000010100 */
[----:B------:R-:W-:Y:S01]  /*7340*/  F2FP.F16.F32.PACK_AB R180, R27, R180 ;  /* 0x000000b41bb4723e */ /* 0x000fe200000000ff */
[----:B------:R-:W-:Y:S01]  /*7350*/  FADD.FTZ R43, R67, R28 ;  /* 0x0000001c432b7221 */ /* 0x000fe20000010000 */
[----:B------:R-:W-:-:S02]  /*7360*/  @!P1 VIADD R28, R32, 0x28860 ;  /* 0x00028860201c9836 */ /* 0x000fc40000000000 */
[----:B------:R-:W-:Y:S01]  /*7370*/  FMUL.FTZ R3, R3, R4 ;  /* 0x0000000403037220 */ /* 0x000fe20000410000 */
[----:B------:R-:W-:Y:S01]  /*7380*/  MUFU.EX2 R10, R10 ;  /* 0x0000000a000a7308 */ /* 0x000fe20000000800 */
[----:B------:R-:W-:Y:S01]  /*7390*/  FADD.FTZ R24, R168, R43 ;  /* 0x0000002ba8187221 */ /* 0x000fe20000010000 */
[----:B------:R-:W-:Y:S01]  /*73a0*/  F2FP.F16.F32.PACK_AB R182, R31, R182 ;  /* 0x000000b61fb6723e */ /* 0x000fe200000000ff */
[-C--:B------:R-:W-:Y:S01]  /*73b0*/  FMUL.FTZ R89, R89, R65.reuse ;  /* 0x0000004159597220 */ /* 0x080fe20000410000 */
[----:B------:R-:W-:Y:S01]  /*73c0*/  @!P1 PRMT R28, RZ, 0x654, R28 ;  /* 0x00000654ff1c9816 */ /* 0x000fe2000000001c */
[----:B------:R-:W-:Y:S01]  /*73d0*/  FADD.FTZ R7, R45, R24 ;  /* 0x000000182d077221 */ /* 0x000fe20000010000 */
[----:B------:R-:W-:Y:S01]  /*73e0*/  F2FP.F16.F32.PACK_AB R176, R39, R176 ;  /* 0x000000b027b0723e */ /* 0x000fe200000000ff */
[-C--:B------:R-:W-:Y:S01]  /*73f0*/  FMUL.FTZ R92, R92, R65.reuse ;  /* 0x000000415c5c7220 */ /* 0x080fe20000410000 */
[----:B------:R0:W1:Y:S01]  /*7400*/  MUFU.EX2 R24, R3 ;  /* 0x0000000300187308 */ /* 0x0000620000000800 */
[----:B------:R-:W-:Y:S01]  /*7410*/  FADD.FTZ R32, R170, R7 ;  /* 0x00000007aa207221 */ /* 0x000fe20000010000 */
[----:B------:R2:W-:Y:S01]  /*7420*/  @!P1 SYNCS.ARRIVE.TRANS64.RED.A1T0 RZ, [R28+URZ], RZ ;  /* 0x000000ff1cff99a7 */ /* 0x0005e2000810043f */
[----:B------:R-:W-:Y:S01]  /*7430*/  F2FP.F16.F32.PACK_AB R178, R51, R178 ;  /* 0x000000b233b2723e */ /* 0x000fe200000000ff */
[-C--:B------:R-:W-:Y:S01]  /*7440*/  FMUL.FTZ R93, R93, R65.reuse ;  /* 0x000000415d5d7220 */ /* 0x080fe20000410000 */
[----:B------:R-:W-:Y:S01]  /*7450*/  FADD.FTZ R7, R41, R32 ;  /* 0x0000002029077221 */ /* 0x000fe20000010000 */
[----:B------:R-:W-:Y:S01]  /*7460*/  F2FP.F16.F32.PACK_AB R172, R59, R172 ;  /* 0x000000ac3bac723e */ /* 0x000fe200000000ff */
[-C--:B------:R-:W-:Y:S01]  /*7470*/  FMUL.FTZ R96, R96, R65.reuse ;  /* 0x0000004160607220 */ /* 0x080fe20000410000 */
[----:B------:R-:W3:Y:S01]  /*7480*/  MUFU.EX2 R35, R35 ;  /* 0x0000002300237308 */ /* 0x000ee20000000800 */
[----:B------:R-:W-:Y:S01]  /*7490*/  FADD.FTZ R32, R164, R7 ;  /* 0x00000007a4207221 */ /* 0x000fe20000010000 */
[-CC-:B--2---:R-:W-:Y:S01]  /*74a0*/  FFMA.FTZ R28, R167, R4.reuse, -R30.reuse ;  /* 0x00000004a71c7223 */ /* 0x184fe2000001081e */
[----:B------:R-:W-:Y:S01]  /*74b0*/  FFMA.FTZ R30, R87, R4, -R30 ;  /* 0x00000004571e7223 */ /* 0x000fe2000001081e */
[----:B------:R-:W-:Y:S01]  /*74c0*/  F2FP.F16.F32.PACK_AB R174, R67, R174 ;  /* 0x000000ae43ae723e */ /* 0x000fe200000000ff */
[----:B0-----:R-:W-:Y:S01]  /*74d0*/  FADD.FTZ R3, R37, R32 ;  /* 0x0000002025037221 */ /* 0x001fe20000010000 */
[----:B------:R-:W-:Y:S01]  /*74e0*/  F2FP.F16.F32.PACK_AB R168, R45, R168 ;  /* 0x000000a82da8723e */ /* 0x000fe200000000ff */
[-C--:B------:R-:W-:Y:S01]  /*74f0*/  FMUL.FTZ R97, R97, R65.reuse ;  /* 0x0000004161617220 */ /* 0x080fe20000410000 */
[----:B------:R-:W0:Y:S01]  /*7500*/  MUFU.EX2 R173, R173 ;  /* 0x000000ad00ad7308 */ /* 0x000e220000000800 */
[----:B------:R-:W-:Y:S01]  /*7510*/  FADD.FTZ R32, R166, R3 ;  /* 0x00000003a6207221 */ /* 0x000fe20000010000 */
[----:B-1----:R-:W-:Y:S01]  /*7520*/  FFMA.FTZ R3, R24, R2, R69 ;  /* 0x0000000218037223 */ /* 0x002fe20000010045 */
[----:B------:R-:W-:Y:S01]  /*7530*/  F2FP.F16.F32.PACK_AB R170, R41, R170 ;  /* 0x000000aa29aa723e */ /* 0x000fe200000000ff */
[-C--:B------:R-:W-:Y:S01]  /*7540*/  FMUL.FTZ R100, R100, R65.reuse ;  /* 0x0000004164647220 */ /* 0x080fe20000410000 */
[----:B------:R-:W-:Y:S01]  /*7550*/  FADD.FTZ R7, R25, R32 ;  /* 0x0000002019077221 */ /* 0x000fe20000010000 */
[----:B------:R-:W-:Y:S01]  /*7560*/  FADD.FTZ R3, R0, R3 ;  /* 0x0000000300037221 */ /* 0x000fe20000010000 */
[----:B------:R-:W-:Y:S01]  /*7570*/  F2FP.F16.F32.PACK_AB R164, R37, R164 ;  /* 0x000000a425a4723e */ /* 0x000fe200000000ff */
[----:B------:R-:W1:Y:S01]  /*7580*/  MUFU.EX2 R12, R12 ;  /* 0x0000000c000c7308 */ /* 0x000e620000000800 */
[----:B------:R-:W-:Y:S01]  /*7590*/  FADD.FTZ R32, R160, R7 ;  /* 0x00000007a0207221 */ /* 0x000fe20000010000 */
[----:B------:R-:W-:Y:S01]  /*75a0*/  FADD.FTZ R2, R6, R3 ;  /* 0x0000000306027221 */ /* 0x000fe20000010000 */
[----:B------:R-:W-:Y:S01]  /*75b0*/  F2FP.F16.F32.PACK_AB R166, R25, R166 ;  /* 0x000000a619a6723e */ /* 0x000fe200000000ff */
[-C--:B------:R-:W-:Y:S01]  /*75c0*/  FMUL.FTZ R101, R101, R65.reuse ;  /* 0x0000004165657220 */ /* 0x080fe20000410000 */
[----:B------:R-:W-:Y:S01]  /*75d0*/  FADD.FTZ R7, R15, R32 ;  /* 0x000000200f077221 */ /* 0x000fe20000010000 */
[----:B------:R-:W-:Y:S01]  /*75e0*/  FADD.FTZ R3, R73, R2 ;  /* 0x0000000249037221 */ /* 0x000fe20000010000 */
[----:B------:R-:W-:Y:S01]  /*75f0*/  F2FP.F16.F32.PACK_AB R160, R15, R160 ;  /* 0x000000a00fa0723e */ /* 0x000fe200000000ff */
[----:B------:R-:W2:Y:S01]  /*7600*/  MUFU.EX2 R175, R175 ;  /* 0x000000af00af7308 */ /* 0x000ea20000000800 */
[----:B------:R-:W-:Y:S01]  /*7610*/  FADD.FTZ R32, R162, R7 ;  /* 0x00000007a2207221 */ /* 0x000fe20000010000 */
[----:B------:R-:W-:Y:S01]  /*7620*/  FADD.FTZ R2, R8, R3 ;  /* 0x0000000308027221 */ /* 0x000fe20000010000 */
[C---:B------:R-:W-:Y:S01]  /*7630*/  F2FP.F16.F32.PACK_AB R162, R21.reuse, R162 ;  /* 0x000000a215a2723e */ /* 0x040fe200000000ff */
[-C--:B------:R-:W-:Y:S01]  /*7640*/  FMUL.FTZ R104, R104, R65.reuse ;  /* 0x0000004168687220 */ /* 0x080fe20000410000 */
[----:B------:R-:W-:Y:S01]  /*7650*/  FADD.FTZ R7, R21, R32 ;  /* 0x0000002015077221 */ /* 0x000fe20000010000 */
[----:B------:R-:W-:Y:S01]  /*7660*/  FADD.FTZ R3, R77, R2 ;  /* 0x000000024d037221 */ /* 0x000fe20000010000 */
[-C--:B------:R-:W-:Y:S01]  /*7670*/  FMUL.FTZ R105, R105, R65.reuse ;  /* 0x0000004169697220 */ /* 0x080fe20000410000 */
[----:B------:R-:W4:Y:S01]  /*7680*/  MUFU.EX2 R33, R33 ;  /* 0x0000002100217308 */ /* 0x000f220000000800 */
[----:B------:R-:W-:Y:S01]  /*7690*/  FADD.FTZ R32, R156, R7 ;  /* 0x000000079c207221 */ /* 0x000fe20000010000 */
[----:B------:R-:W-:Y:S01]  /*76a0*/  FADD.FTZ R2, R10, R3 ;  /* 0x000000030a027221 */ /* 0x000fe20000010000 */
[C---:B------:R-:W-:Y:S01]  /*76b0*/  F2FP.F16.F32.PACK_AB R156, R13.reuse, R156 ;  /* 0x0000009c0d9c723e */ /* 0x040fe200000000ff */
[-C--:B------:R-:W-:Y:S01]  /*76c0*/  FMUL.FTZ R108, R108, R65.reuse ;  /* 0x000000416c6c7220 */ /* 0x080fe20000410000 */
[----:B------:R-:W-:Y:S01]  /*76d0*/  FADD.FTZ R3, R13, R32 ;  /* 0x000000200d037221 */ /* 0x000fe20000010000 */
[----:B---3--:R-:W-:Y:S01]  /*76e0*/  FADD.FTZ R2, R35, R2 ;  /* 0x0000000223027221 */ /* 0x008fe20000010000 */
[-C--:B------:R-:W-:Y:S01]  /*76f0*/  FMUL.FTZ R109, R109, R65.reuse ;  /* 0x000000416d6d7220 */ /* 0x080fe20000410000 */
[----:B------:R-:W3:Y:S01]  /*7700*/  MUFU.EX2 R14, R14 ;  /* 0x0000000e000e7308 */ /* 0x000ee20000000800 */
[----:B------:R-:W-:Y:S01]  /*7710*/  FADD.FTZ R32, R158, R3 ;  /* 0x000000039e207221 */ /* 0x000fe20000010000 */
[----:B0-----:R-:W-:Y:S01]  /*7720*/  FADD.FTZ R3, R173, R2 ;  /* 0x00000002ad037221 */ /* 0x001fe20000010000 */
[C---:B------:R-:W-:Y:S01]  /*7730*/  F2FP.F16.F32.PACK_AB R158, R61.reuse, R158 ;  /* 0x0000009e3d9e723e */ /* 0x040fe200000000ff */
[-C--:B------:R-:W-:Y:S01]  /*7740*/  FMUL.FTZ R112, R112, R65.reuse ;  /* 0x0000004170707220 */ /* 0x080fe20000410000 */
[----:B------:R-:W-:Y:S01]  /*7750*/  FADD.FTZ R7, R61, R32 ;  /* 0x000000203d077221 */ /* 0x000fe20000010000 */
[----:B-1----:R-:W-:Y:S01]  /*7760*/  FADD.FTZ R2, R12, R3 ;  /* 0x000000030c027221 */ /* 0x002fe20000010000 */
[-C--:B------:R-:W-:Y:S01]  /*7770*/  FMUL.FTZ R113, R113, R65.reuse ;  /* 0x0000004171717220 */ /* 0x080fe20000410000 */
[----:B------:R-:W0:Y:S01]  /*7780*/  MUFU.EX2 R154, R154 ;  /* 0x0000009a009a7308 */ /* 0x000e220000000800 */
[----:B------:R-:W-:Y:S01]  /*7790*/  FADD.FTZ R32, R152, R7 ;  /* 0x0000000798207221 */ /* 0x000fe20000010000 */
[----:B--2---:R-:W-:Y:S01]  /*77a0*/  FADD.FTZ R3, R175, R2 ;  /* 0x00000002af037221 */ /* 0x004fe20000010000 */
[C---:B----4-:R-:W-:Y:S01]  /*77b0*/  F2FP.F16.F32.PACK_AB R152, R33.reuse, R152 ;  /* 0x000000982198723e */ /* 0x050fe200000000ff */
[-C--:B------:R-:W-:Y:S01]  /*77c0*/  FMUL.FTZ R116, R116, R65.reuse ;  /* 0x0000004174747220 */ /* 0x080fe20000410000 */
[----:B------:R-:W-:Y:S01]  /*77d0*/  FADD.FTZ R7, R33, R32 ;  /* 0x0000002021077221 */ /* 0x000fe20000010000 */
[-C--:B------:R-:W-:Y:S01]  /*77e0*/  FMUL.FTZ R117, R117, R65.reuse ;  /* 0x0000004175757220 */ /* 0x080fe20000410000 */
[-C--:B------:R-:W-:Y:S01]  /*77f0*/  FMUL.FTZ R120, R120, R65.reuse ;  /* 0x0000004178787220 */ /* 0x080fe20000410000 */
[----:B------:R-:W1:Y:S01]  /*7800*/  MUFU.EX2 R169, R169 ;  /* 0x000000a900a97308 */ /* 0x000e620000000800 */
[----:B---3--:R-:W-:Y:S01]  /*7810*/  FADD.FTZ R2, R14, R3 ;  /* 0x000000030e027221 */ /* 0x008fe20000010000 */
        /* <DEDUP_REMOVED lines=18> */
[----:B------:R-:W-:Y:S01]  /*7940*/  FMUL.FTZ R149, R149, R65 ;  /* 0x0000004195957220 */ /* 0x000fe20000410000 */
[----:B------:R-:W-:Y:S01]  /*7950*/  F2FP.F16.F32.PACK_AB R183, R73, R6 ;  /* 0x0000000649b7723e */ /* 0x000fe200000000ff */
[----:B------:R-:W-:Y:S01]  /*7960*/  VIADD R5, R5, 0xffffffff ;  /* 0xffffffff05057836 */ /* 0x000fe20000000000 */
[----:B------:R-:W-:Y:S01]  /*7970*/  F2FP.F16.F32.PACK_AB R177, R77, R8 ;  /* 0x000000084db1723e */ /* 0x000fe200000000ff */
[----:B------:R-:W1:Y:S01]  /*7980*/  MUFU.EX2 R26, R26 ;  /* 0x0000001a001a7308 */ /* 0x000e620000000800 */
[----:B--2---:R-:W-:Y:S01]  /*7990*/  FADD.FTZ R2, R20, R7 ;  /* 0x0000000714027221 */ /* 0x004fe20000010000 */
[----:B------:R-:W-:Y:S01]  /*79a0*/  F2FP.F16.F32.PACK_AB R179, R35, R10 ;  /* 0x0000000a23b3723e */ /* 0x000fe200000000ff */
[-C--:B------:R-:W-:Y:S01]  /*79b0*/  FMUL.FTZ R90, R90, R24.reuse ;  /* 0x000000185a5a7220 */ /* 0x080fe20000410000 */
[----:B------:R-:W-:Y:S01]  /*79c0*/  F2FP.F16.F32.PACK_AB R173, R12, R173 ;  /* 0x000000ad0cad723e */ /* 0x000fe200000000ff */
[-C--:B------:R-:W-:Y:S01]  /*79d0*/  FMUL.FTZ R91, R91, R24.reuse ;  /* 0x000000185b5b7220 */ /* 0x080fe20000410000 */
[----:B------:R-:W-:Y:S01]  /*79e0*/  F2FP.F16.F32.PACK_AB R175, R14, R175 ;  /* 0x000000af0eaf723e */ /* 0x000fe200000000ff */
[-C--:B------:R-:W-:Y:S01]  /*79f0*/  FMUL.FTZ R94, R94, R24.reuse ;  /* 0x000000185e5e7220 */ /* 0x080fe20000410000 */
[----:B------:R-:W2:Y:S01]  /*7a00*/  MUFU.EX2 R165, R165 ;  /* 0x000000a500a57308 */ /* 0x000ea20000000800 */
[----:B0-----:R-:W-:Y:S01]  /*7a10*/  FADD.FTZ R7, R171, R2 ;  /* 0x00000002ab077221 */ /* 0x001fe20000010000 */
[----:B------:R-:W-:Y:S01]  /*7a20*/  F2FP.F16.F32.PACK_AB R169, R20, R169 ;  /* 0x000000a914a9723e */ /* 0x000fe200000000ff */
[-C--:B------:R-:W-:Y:S01]  /*7a30*/  FMUL.FTZ R95, R95, R24.reuse ;  /* 0x000000185f5f7220 */ /* 0x080fe20000410000 */
[-C--:B------:R-:W-:Y:S01]  /*7a40*/  FMUL.FTZ R98, R98, R24.reuse ;  /* 0x0000001862627220 */ /* 0x080fe20000410000 */
[-C--:B------:R-:W-:Y:S01]  /*7a50*/  FMUL.FTZ R99, R99, R24.reuse ;  /* 0x0000001863637220 */ /* 0x080fe20000410000 */
[-C--:B------:R-:W-:Y:S01]  /*7a60*/  FMUL.FTZ R102, R102, R24.reuse ;  /* 0x0000001866667220 */ /* 0x080fe20000410000 */
[-C--:B------:R-:W-:Y:S01]  /*7a70*/  FMUL.FTZ R103, R103, R24.reuse ;  /* 0x0000001867677220 */ /* 0x080fe20000410000 */
        /* <DEDUP_REMOVED lines=31> */
[----:B------:R-:W-:Y:S01]  /*7c70*/  FMUL.FTZ R147, R147, R24 ;  /* 0x0000001893937220 */ /* 0x000fe20000410000 */
[----:B------:R-:W1:Y:S01]  /*7c80*/  MUFU.EX2 R36, R155 ;  /* 0x0000009b00247308 */ /* 0x000e620000000800 */
[C---:B--2---:R-:W-:Y:S01]  /*7c90*/  FADD.FTZ R7, R63.reuse, R7 ;  /* 0x000000073f077221 */ /* 0x044fe20000010000 */
[----:B------:R-:W-:Y:S01]  /*7ca0*/  F2FP.F16.F32.PACK_AB R167, R63, R34 ;  /* 0x000000223fa7723e */ /* 0x000fe200000000ff */
[-C--:B------:R-:W-:Y:S01]  /*7cb0*/  FMUL.FTZ R150, R150, R24.reuse ;  /* 0x0000001896967220 */ /* 0x080fe20000410000 */
[----:B------:R-:W-:Y:S01]  /*7cc0*/  FMUL.FTZ R151, R151, R24 ;  /* 0x0000001897977220 */ /* 0x000fe20000410000 */
[----:B------:R-:W-:-:S03]  /*7cd0*/  IMAD.MOV.U32 R0, RZ, RZ, R9 ;  /* 0x000000ffff007224 */ /* 0x000fc600078e0009 */
        /* <DEDUP_REMOVED lines=31> */
[----:B------:R-:W-:Y:S01]  /*7ed0*/  IMAD.MOV.U32 R7, RZ, RZ, R11 ;  /* 0x000000ffff077224 */ /* 0x000fe200078e000b */
[----:B------:R-:W-:Y:S06]  /*7ee0*/  @P2 BRA `(.L_x_8092) ;  /* 0xffffffcc00e42947 */ /* 0x000fec000383ffff */
[----:B------:R-:W-:Y:S01]  /*7ef0*/  IMAD.MOV.U32 R7, RZ, RZ, R11 ;  /* 0x000000ffff077224 */ /* 0x000fe200078e000b */
[----:B------:R-:W-:Y:S01]  /*7f00*/  UMOV UR45, UR56 ;  /* 0x00000038002d7c82 */ /* 0x000fe20008000000 */
[----:B------:R-:W-:Y:S01]  /*7f10*/  IMAD.MOV.U32 R0, RZ, RZ, R9 ;  /* 0x000000ffff007224 */ /* 0x000fe200078e0009 */
[----:B------:R-:W-:-:S06]  /*7f20*/  UMOV UR46, UR55 ;  /* 0x00000037002e7c82 */ /* 0x000fcc0008000000 */
.L_x_8075:
[----:B------:R-:W-:Y:S01]  /*7f30*/  ULDC UR6, c[0x0][0x448] ;  /* 0x0001120000067ab9 */ /* 0x000fe20000000800 */
[----:B------:R-:W-:Y:S01]  /*7f40*/  ULDC UR14, c[0x0][0x9e4] ;  /* 0x00027900000e7ab9 */ /* 0x000fe20000000800 */
[----:B------:R-:W-:Y:S02]  /*7f50*/  UISETP.NE.AND UP0, UPT, UR6, 0x1, UPT ;  /* 0x000000010600788c */ /* 0x000fe4000bf05270 */
[----:B------:R-:W-:Y:S02]  /*7f60*/  UISETP.GE.AND UP1, UPT, UR14, 0x1, UPT ;  /* 0x000000010e00788c */ /* 0x000fe4000bf26270 */
[----:B------:R-:W-:Y:S02]  /*7f70*/  UIADD3 UR10, UR38, 0x7f, URZ ;  /* 0x0000007f260a7890 */ /* 0x000fe4000fffe03f */
[----:B------:R-:W-:Y:S02]  /*7f80*/  UIADD3 UR11, UR39, 0x1, -UR44 ;  /* 0x00000001270b7890 */ /* 0x000fe4000fffe82c */
[----:B------:R-:W-:-:S03]  /*7f90*/  PLOP3.LUT P6, PT, PT, PT, UP1, 0x80, 0x0 ;  /* 0x000000000000781c */ /* 0x000fc60003fcf018 */
[----:B------:R-:W-:Y:S01]  /*7fa0*/  @UP0 ULDC UR6, c[0x0][0x44c] ;  /* 0x0001130000060ab9 */ /* 0x000fe20000000800 */
[----:B------:R-:W-:Y:S01]  /*7fb0*/  @UP0 ULDC UR15, c[0x0][0x450] ;  /* 0x00011400000f0ab9 */ /* 0x000fe20000000800 */
[----:B------:R-:W-:-:S04]  /*7fc0*/  UIMAD.WIDE.U32 UR6, UR10, UR6, URZ ;  /* 0x000000060a0672a5 */ /* 0x000fc8000f8e003f */
[----:B------:R-:W-:-:S04]  /*7fd0*/  @UP0 USHF.R.U32.HI UR10, URZ, UR15, UR7 ;  /* 0x0000000f3f0a0299 */ /* 0x000fc80008011607 */
[----:B------:R-:W-:-:S04]  /*7fe0*/  UIADD3 UR10, UR11, UR10, URZ ;  /* 0x0000000a0b0a7290 */ /* 0x000fc8000fffe03f */
        /* <DEDUP_REMOVED lines=12> */
.L_x_8094:
[----:B------:R-:W-:-:S11]  /*80b0*/  UISETP.NE.AND UP1, UPT, UR14, 0x1, UPT ;  /* 0x000000010e00788c */ /* 0x000fd6000bf25270 */
[----:B------:R-:W-:Y:S02]  /*80c0*/  @UP1 ULDC.64 UR18, c[0x0][0x9e8] ;  /* 0x00027a0000121ab9 */ /* 0x000fe40000000a00 */
[----:B------:R-:W-:-:S04]  /*80d0*/  UIMAD.WIDE.U32 UR6, UR10, UR18, URZ ;  /* 0x000000120a0672a5 */ /* 0x000fc8000f8e003f */
[----:B------:R-:W-:-:S12]  /*80e0*/  @UP1 USHF.R.U32.HI UR10, URZ, UR19, UR7 ;  /* 0x000000133f0a1299 */ /* 0x000fd80008011607 */
.L_x_8095:
[----:B------:R-:W-:-:S04]  /*80f0*/  UIMAD UR10, UR10, UR14, URZ ;  /* 0x0000000e0a0a72a4 */ /* 0x000fc8000f8e023f */
[----:B------:R-:W-:-:S04]  /*8100*/  UISETP.LT.AND UP1, UPT, UR53, UR10, UPT ;  /* 0x0000000a3500728c */ /* 0x000fc8000bf21270 */
[----:B------:R-:W-:-:S12]  /*8110*/  USEL UR53, UR53, UR10, !UP1 ;  /* 0x0000000a35357287 */ /* 0x000fd8000c800000 */
.L_x_8093:
[----:B------:R-:W-:-:S04]  /*8120*/  UIADD3 UR53, UR53, 0x7f, URZ ;  /* 0x0000007f35357890 */ /* 0x000fc8000fffe03f */
        /* <DEDUP_REMOVED lines=11> */
.L_x_8105:
        /* <DEDUP_REMOVED lines=9> */
.L_x_8098:
[----:B------:R-:W-:Y:S01]  /*8270*/  ULEA UR6, UR45, UR41, 0x3 ;  /* 0x000000292d067291 */ /* 0x000fe2000f8e183f */
[----:B------:R-:W-:-:S05]  /*8280*/  IMAD.U32 R0, RZ, RZ, UR46 ;  /* 0x0000002eff007e24 */ /* 0x000fca000f8e00ff */
[----:B------:R-:W-:-:S04]  /*8290*/  SHF.L.U32 R0, R0, 0x1f, RZ ;  /* 0x0000001f00007819 */ /* 0x000fc800000006ff */
[----:B------:R0:W1:Y:S01]  /*82a0*/  SYNCS.PHASECHK.TRANS64.TRYWAIT P2, [UR6+0x28830], R0 ;  /* 0x02883000ff0075a7 */ /* 0x0000620008040146 */
[----:B------:R-:W-:Y:S05]  /*82b0*/  @!P0 BRA `(.L_x_8099) ;  /* 0x0000000000048947 */ /* 0x000fea0003800000 */
[----:B------:R-:W-:Y:S01]  /*82c0*/  BPT.TRAP 0x1 ;  /* 0x000000040000795c */ /* 0x000fe20000300000 */
.L_x_8099:
[----:B-1----:R-:W-:Y:S05]  /*82d0*/  @P2 BRA `(.L_x_8097) ;  /* 0x0000000000082947 */ /* 0x002fea0003800000 */
[----:B------:R-:W1:Y:S02]  /*82e0*/  SYNCS.PHASECHK.TRANS64.TRYWAIT P2, [UR6+0x28830], R0 ;  /* 0x02883000ff0075a7 */ /* 0x000e640008040146 */
[----:B-1----:R-:W-:Y:S05]  /*82f0*/  @!P2 BRA `(.L_x_8100) ;  /* 0x000000dc00f0a947 */ /* 0x002fea0003800000 */
.L_x_8097:
        /* <DEDUP_REMOVED lines=45> */
.L_x_8102:
[----:B------:R-:W-:Y:S01]  /*85d0*/  ULEA UR6, UR53, UR41, 0x3 ;  /* 0x0000002935067291 */ /* 0x000fe2000f8e183f */
[----:B------:R-:W-:-:S05]  /*85e0*/  IMAD.U32 R0, RZ, RZ, UR54 ;  /* 0x00000036ff007e24 */ /* 0x000fca000f8e00ff */
[----:B------:R-:W-:-:S04]  /*85f0*/  SHF.L.U32 R0, R0, 0x1f, RZ ;  /* 0x0000001f00007819 */ /* 0x000fc800000006ff */
[----:B------:R0:W1:Y:S01]  /*8600*/  SYNCS.PHASECHK.TRANS64.TRYWAIT P2, [UR6+0x28850], R0 ;  /* 0x02885000ff0075a7 */ /* 0x0000620008040146 */
[----:B------:R-:W-:Y:S05]  /*8610*/  @!P0 BRA `(.L_x_8103) ;  /* 0x0000000000048947 */ /* 0x000fea0003800000 */
[----:B------:R-:W-:Y:S01]  /*8620*/  BPT.TRAP 0x1 ;  /* 0x000000040000795c */ /* 0x000fe20000300000 */
.L_x_8103:
[----:B-1----:R-:W-:Y:S05]  /*8630*/  @P2 BRA `(.L_x_8101) ;  /* 0x0000000000082947 */ /* 0x002fea0003800000 */
[----:B------:R-:W1:Y:S02]  /*8640*/  SYNCS.PHASECHK.TRANS64.TRYWAIT P2, [UR6+0x28850], R0 ;  /* 0x02885000ff0075a7 */ /* 0x000e640008040146 */
[----:B-1----:R-:W-:Y:S05]  /*8650*/  @!P2 BRA `(.L_x_8104) ;  /* 0x000000dc0030a947 */ /* 0x002fea0003800000 */
.L_x_8101:
[----:B------:R-:W-:Y:S01]  /*8660*/  UIADD3 UR6, UR41, 0x400, URZ ;  /* 0x0000040029067890 */ /* 0x000fe2000fffe03f */
[----:B------:R-:W-:Y:S01]  /*8670*/  WARPGROUP.ARRIVE ;  /* 0x00000000000079c5 */ /* 0x000fe20000000000 */
[----:B------:R-:W-:Y:S01]  /*8680*/  UMOV UR7, 0x40000040 ;  /* 0x4000004000077882 */ /* 0x000fe20000000000 */
[----:B01----:R-:W-:Y:S01]  /*8690*/  FMNMX.FTZ R0, R24, R9, !PT ;  /* 0x0000000918007209 */ /* 0x003fe20007810000 */
[----:B------:R-:W-:Y:S01]  /*86a0*/  USHF.R.U32.HI UR6, URZ, 0x4, UR6 ;  /* 0x000000043f067899 */ /* 0x000fe20008011606 */
[----:B------:R-:W0:Y:S01]  /*86b0*/  LDC R4, c[0x0][0x988] ;  /* 0x00026200ff047b82 */ /* 0x000e220000000800 */
[----:B------:R-:W-:Y:S01]  /*86c0*/  ISETP.GT.AND P2, PT, R5, UR52, PT ;  /* 0x0000003405007c0c */ /* 0x000fe2000bf44270 */
[----:B------:R-:W-:Y:S01]  /*86d0*/  UMOV UR54, UR46 ;  /* 0x0000002e00367c82 */ /* 0x000fe20008000000 */
[----:B------:R-:W-:Y:S01]  /*86e0*/  ULOP3.LUT UR6, UR6, 0x3fff, URZ, 0xc0, !UPT ;  /* 0x00003fff06067892 */ /* 0x000fe2000f8ec03f */
[----:B------:R-:W-:Y:S01]  /*86f0*/  FMNMX.FTZ R7, R25, R0, !PT ;  /* 0x0000000019077209 */ /* 0x000fe20007810000 */
[----:B------:R-:W-:-:S02]  /*8700*/  VIADD R5, R5, 0xffffffff ;  /* 0xffffffff05057836 */ /* 0x000fc40000000000 */
[----:B------:R-:W-:Y:S01]  /*8710*/  ULOP3.LUT UR6, UR6, 0x4000000, URZ, 0xfc, !UPT ;  /* 0x0400000006067892 */ /* 0x000fe2000f8efc3f */
[----:B------:R-:W-:-:S03]  /*8720*/  FMNMX.FTZ R0, R28, R7, !PT ;  /* 0x000000071c007209 */ /* 0x000fc60007810000 */
[----:B------:R-:W-:Y:S01]  /*8730*/  ULEA UR10, UR53, UR6, 0xb ;  /* 0x00000006350a7291 */ /* 0x000fe2000f8e583f */
        /* <DEDUP_REMOVED lines=33> */
[----:B------:R-:W1:Y:S02]  /*8950*/  SHFL.BFLY PT, R0, R7, 0x2, 0x1f ;  /* 0x0c401f0007007f89 */ /* 0x000e6400000e0000 */
[----:B-1----:R-:W-:-:S05]  /*8960*/  FMNMX.FTZ R10, R7, R0, !PT ;  /* 0x00000000070a7209 */ /* 0x002fca0007810000 */
[----:B------:R-:W1:Y:S01]  /*8970*/  SHFL.BFLY PT, R11, R10, 0x1, 0x1f ;  /* 0x0c201f000a0b7f89 */ /* 0x000e6200000e0000 */
[----:B------:R-:W-:Y:S02]  /*8980*/  WARPGROUP.DEPBAR.LE gsb0, 0x0 ;  /* 0x00008000000079c5 */ /* 0x000fe40000010000 */
[----:B------:R-:W-:-:S06]  /*8990*/  WARPGROUP.ARRIVE ;  /* 0x00000000000079c5 */ /* 0x000fcc0000000000 */
[----:B------:R-:W-:Y:S01]  /*89a0*/  HGMMA.64x128x16.F32 R88, R176, gdesc[UR4].tnspB, R88, gsb0 ;  /* 0x41e00004b0587df0 */ /* 0x000fe20008000858 */
[----:B------:R-:W-:Y:S01]  /*89b0*/  UIADD3 UR6, UR10, 0x100, URZ ;  /* 0x000001000a067890 */ /* 0x000fe2000fffe03f */
[----:B------:R-:W-:Y:S01]  /*89c0*/  UMOV UR7, 0x40000040 ;  /* 0x4000004000077882 */ /* 0x000fe20000000000 */
        /* <DEDUP_REMOVED lines=37> */
[----:B------:R-:W-:Y:S02]  /*8c20*/  WARPGROUP.ARRIVE ;  /* 0x00000000000079c5 */ /* 0x000fe40000000000 */
[----:B------:R-:W0:Y:S04]  /*8c30*/  SHFL.BFLY PT, R12, R7, 0x2, 0x1f ;  /* 0x0c401f00070c7f89 */ /* 0x000e2800000e0000 */
[----:B------:R-:W-:Y:S01]  /*8c40*/  HGMMA.64x128x16.F32 R88, R172, gdesc[UR4].tnspB, R88, gsb0 ;  /* 0x41e00004ac587df0 */ /* 0x000fe20008000858 */
[----:B------:R-:W-:Y:S01]  /*8c50*/  UIADD3 UR6, UR10, 0x180, URZ ;  /* 0x000001800a067890 */ /* 0x000fe2000fffe03f */
[----:B------:R-:W-:Y:S01]  /*8c60*/  UMOV UR7, 0x40000040 ;  /* 0x4000004000077882 */ /* 0x000fe20000000000 */
[----:B0-----:R-:W-:-:S05]  /*8c70*/  FMNMX.FTZ R20, R7, R12, !PT ;  /* 0x0000000c07147209 */ /* 0x001fca0007810000 */
[----:B------:R-:W0:Y:S02]  /*8c80*/  SHFL.BFLY PT, R7, R20, 0x1, 0x1f ;  /* 0x0c201f0014077f89 */ /* 0x000e2400000e0000 */
[----:B0-----:R-:W-:Y:S01]  /*8c90*/  FMNMX.FTZ R7, R20, R7, !PT ;  /* 0x0000000714077209 */ /* 0x001fe20007810000 */
[----:B------:R-:W-:Y:S02]  /*8ca0*/  WARPGROUP.DEPBAR.LE gsb0, 0x0 ;  /* 0x00008000000079c5 */ /* 0x000fe40000010000 */
[----:B------:R-:W-:-:S06]  /*8cb0*/  WARPGROUP.ARRIVE ;  /* 0x00000000000079c5 */ /* 0x000fcc0000000000 */
[----:B------:R-:W-:Y:S01]  /*8cc0*/  HGMMA.64x128x16.F32 R88, R168, gdesc[UR4].tnspB, R88, gsb0 ;  /* 0x41e00004a8587df0 */ /* 0x000fe20008000858 */
[----:B------:R-:W-:Y:S01]  /*8cd0*/  UIADD3 UR6, UR10, 0x200, URZ ;  /* 0x000002000a067890 */ /* 0x000fe2000fffe03f */
[----:B------:R-:W-:Y:S01]  /*8ce0*/  UMOV UR7, 0x40000040 ;  /* 0x4000004000077882 */ /* 0x000fe20000000000 */
[----:B------:R-:W-:Y:S02]  /*8cf0*/  WARPGROUP.DEPBAR.LE gsb0, 0x0 ;  /* 0x00008000000079c5 */ /* 0x000fe40000010000 */
[----:B------:R-:W-:Y:S01]  /*8d00*/  WARPGROUP.ARRIVE ;  /* 0x00000000000079c5 */ /* 0x000fe20000000000 */
[----:B------:R-:W-:-:S04]  /*8d10*/  FMUL.FTZ R169, R0, R4 ;  /* 0x0000000400a97220 */ /* 0x000fc80000410000 */
[-CC-:B------:R-:W-:Y:S02]  /*8d20*/  FFMA.FTZ R13, R33, R4.reuse, -R169.reuse ;  /* 0x00000004210d7223 */ /* 0x180fe400000108a9 */
[----:B------:R-:W-:Y:S01]  /*8d30*/  HGMMA.64x128x16.F32 R88, R164, gdesc[UR4].tnspB, R88, gsb0 ;  /* 0x41e00004a4587df0 */ /* 0x000fe20008000858 */
[----:B------:R-:W-:Y:S01]  /*8d40*/  UIADD3 UR6, UR10, 0x280, URZ ;  /* 0x000002800a067890 */ /* 0x000fe2000fffe03f */
[-CC-:B------:R-:W-:Y:S01]  /*8d50*/  FFMA.FTZ R33, R53, R4.reuse, -R169.reuse ;  /* 0x0000000435217223 */ /* 0x180fe200000108a9 */
[----:B------:R-:W-:Y:S01]  /*8d60*/  UMOV UR7, 0x40000040 ;  /* 0x4000004000077882 */ /* 0x000fe20000000000 */
[-CC-:B------:R-:W-:Y:S01]  /*8d70*/  FFMA.FTZ R53, R73, R4.reuse, -R169.reuse ;  /* 0x0000000449357223 */ /* 0x180fe200000108a9 */
[-CC-:B------:R-:W-:Y:S01]  /*8d80*/  FFMA.FTZ R11, R29, R4.reuse, -R169.reuse ;  /* 0x000000041d0b7223 */ /* 0x180fe200000108a9 */
[-C--:B------:R-:W-:Y:S01]  /*8d90*/  FMUL.FTZ R73, R7, R4.reuse ;  /* 0x0000000407497220 */ /* 0x080fe20000410000 */
[-CC-:B------:R-:W-:Y:S01]  /*8da0*/  FFMA.FTZ R29, R49, R4.reuse, -R169.reuse ;  /* 0x00000004311d7223 */ /* 0x180fe200000108a9 */
[-C--:B------:R-:W-:Y:S01]  /*8db0*/  FFMA.FTZ R49, R69, R4.reuse, -R169 ;  /* 0x0000000445317223 */ /* 0x080fe200000108a9 */
[----:B------:R-:W-:Y:S01]  /*8dc0*/  FADD.FTZ R69, -R7, R8 ;  /* 0x0000000807457221 */ /* 0x000fe20000010100 */
[----:B------:R-:W-:Y:S01]  /*8dd0*/  FFMA.FTZ R181, R27, R4, -R73 ;  /* 0x000000041bb57223 */ /* 0x000fe20000010849 */
[----:B------:R-:W-:-:S02]  /*8de0*/  IMAD.U32 R27, RZ, RZ, UR45 ;  /* 0x0000002dff1b7e24 */ /* 0x000fc4000f8e00ff */
[-C--:B------:R-:W-:Y:S01]  /*8df0*/  FFMA.FTZ R9, R24, R4.reuse, -R169 ;  /* 0x0000000418097223 */ /* 0x080fe200000108a9 */
[-C--:B------:R-:W-:Y:S01]  /*8e00*/  FMUL.FTZ R69, R69, R4.reuse ;  /* 0x0000000445457220 */ /* 0x080fe20000410000 */
[-C--:B------:R-:W-:Y:S01]  /*8e10*/  FFMA.FTZ R8, R26, R4.reuse, -R73 ;  /* 0x000000041a087223 */ /* 0x080fe20000010849 */
[-CC-:B------:R-:W-:Y:S01]  /*8e20*/  FFMA.FTZ R180, R25, R4.reuse, -R169.reuse ;  /* 0x0000000419b47223 */ /* 0x180fe200000108a9 */
[----:B------:R-:W-:Y:S01]  /*8e30*/  @!P1 LEA R27, R27, UR41, 0x3 ;  /* 0x000000291b1b9c11 */ /* 0x000fe2000f8e18ff */
[-C--:B------:R-:W-:Y:S01]  /*8e40*/  FFMA.FTZ R182, R28, R4.reuse, -R169 ;  /* 0x000000041cb67223 */ /* 0x080fe200000108a9 */
[----:B------:R-:W0:Y:S01]  /*8e50*/  MUFU.EX2 R9, R9 ;  /* 0x0000000900097308 */ /* 0x000e220000000800 */
[-C--:B------:R-:W-:Y:S01]  /*8e60*/  FFMA.FTZ R183, R30, R4.reuse, -R73 ;  /* 0x000000041eb77223 */ /* 0x080fe20000010849 */
[-C--:B------:R-:W-:Y:S01]  /*8e70*/  FFMA.FTZ R176, R32, R4.reuse, -R169 ;  /* 0x0000000420b07223 */ /* 0x080fe200000108a9 */
[----:B------:R-:W-:Y:S02]  /*8e80*/  @!P1 VIADD R27, R27, 0x28840 ;  /* 0x000288401b1b9836 */ /* 0x000fe40000000000 */
[-CC-:B------:R-:W-:Y:S01]  /*8e90*/  FFMA.FTZ R32, R31, R4.reuse, -R73.reuse ;  /* 0x000000041f207223 */ /* 0x180fe20000010849 */
[----:B------:R-:W-:Y:S01]  /*8ea0*/  IADD3 R31, -R23, 0xb, RZ ;  /* 0x0000000b171f7810 */ /* 0x000fe20007ffe1ff */
[-CC-:B------:R-:W-:Y:S01]  /*8eb0*/  FFMA.FTZ R177, R34, R4.reuse, -R73.reuse ;  /* 0x0000000422b17223 */ /* 0x180fe20000010849 */
[-C--:B------:R-:W-:Y:S01]  /*8ec0*/  FFMA.FTZ R34, R35, R4.reuse, -R73 ;  /* 0x0000000423227223 */ /* 0x080fe20000010849 */
[----:B------:R-:W-:Y:S01]  /*8ed0*/  MUFU.EX2 R69, R69 ;  /* 0x0000004500457308 */ /* 0x000fe20000000800 */
[----:B------:R-:W-:Y:S01]  /*8ee0*/  @!P1 PRMT R27, RZ, 0x654, R27 ;  /* 0x00000654ff1b9816 */ /* 0x000fe2000000001b */
[-C--:B------:R-:W-:Y:S01]  /*8ef0*/  FFMA.FTZ R178, R36, R4.reuse, -R169 ;  /* 0x0000000424b27223 */ /* 0x080fe200000108a9 */
[-C--:B------:R-:W-:Y:S01]  /*8f00*/  FFMA.FTZ R179, R38, R4.reuse, -R73 ;  /* 0x0000000426b37223 */ /* 0x080fe20000010849 */
[-C--:B------:R-:W-:Y:S01]  /*8f10*/  FFMA.FTZ R15, R37, R4.reuse, -R169 ;  /* 0x00000004250f7223 */ /* 0x080fe200000108a9 */
[-C--:B------:R-:W-:Y:S01]  /*8f20*/  FFMA.FTZ R36, R39, R4.reuse, -R73 ;  /* 0x0000000427247223 */ /* 0x080fe20000010849 */
[-C--:B------:R-:W-:Y:S01]  /*8f30*/  FFMA.FTZ R172, R40, R4.reuse, -R169 ;  /* 0x0000000428ac7223 */ /* 0x080fe200000108a9 */
[-C--:B------:R-:W-:Y:S01]  /*8f40*/  FFMA.FTZ R173, R42, R4.reuse, -R73 ;  /* 0x000000042aad7223 */ /* 0x080fe20000010849 */
[----:B------:R-:W1:Y:S01]  /*8f50*/  MUFU.EX2 R8, R8 ;  /* 0x0000000800087308 */ /* 0x000e620000000800 */
[----:B0-----:R-:W-:Y:S01]  /*8f60*/  FFMA.FTZ R3, R6, R3, R9 ;  /* 0x0000000306037223 */ /* 0x001fe20000010009 */
[-C--:B------:R-:W-:Y:S01]  /*8f70*/  FFMA.FTZ R21, R41, R4.reuse, -R169 ;  /* 0x0000000429157223 */ /* 0x080fe200000108a9 */
[-C--:B------:R-:W-:Y:S01]  /*8f80*/  FFMA.FTZ R30, R43, R4.reuse, -R73 ;  /* 0x000000042b1e7223 */ /* 0x080fe20000010849 */
[-C--:B------:R-:W-:Y:S01]  /*8f90*/  FFMA.FTZ R174, R44, R4.reuse, -R169 ;  /* 0x000000042cae7223 */ /* 0x080fe200000108a9 */
[-C--:B------:R-:W-:Y:S01]  /*8fa0*/  FFMA.FTZ R175, R46, R4.reuse, -R73 ;  /* 0x000000042eaf7223 */ /* 0x080fe20000010849 */
[-C--:B------:R-:W-:Y:S01]  /*8fb0*/  FFMA.FTZ R25, R45, R4.reuse, -R169 ;  /* 0x000000042d197223 */ /* 0x080fe200000108a9 */
[-C--:B------:R-:W-:Y:S01]  /*8fc0*/  FFMA.FTZ R26, R47, R4.reuse, -R73 ;  /* 0x000000042f1a7223 */ /* 0x080fe20000010849 */
[----:B------:R-:W0:Y:S01]  /*8fd0*/  MUFU.EX2 R180, R180 ;  /* 0x000000b400b47308 */ /* 0x000e220000000800 */
        /* <DEDUP_REMOVED lines=8> */
[----:B-1----:R-:W-:Y:S01]  /*9060*/  FFMA.FTZ R2, R69, R2, R8 ;  /* 0x0000000245027223 */ /* 0x002fe20000010008 */
[-CC-:B------:R-:W-:Y:S01]  /*9070*/  FFMA.FTZ R57, R77, R4.reuse, -R169.reuse ;  /* 0x000000044d397223 */ /* 0x180fe200000108a9 */
[-CC-:B------:R-:W-:Y:S01]  /*9080*/  FFMA.FTZ R14, R80, R4.reuse, -R169.reuse ;  /* 0x00000004500e7223 */ /* 0x180fe200000108a9 */
[-CC-:B------:R-:W-:Y:S01]  /*9090*/  FFMA.FTZ R61, R81, R4.reuse, -R169.reuse ;  /* 0x00000004513d7223 */ /* 0x180fe200000108a9 */
[-CC-:B------:R-:W-:Y:S01]  /*90a0*/  FFMA.FTZ R84, R84, R4.reuse, -R169.reuse ;  /* 0x0000000454547223 */ /* 0x180fe200000108a9 */
[-C--:B------:R-:W-:Y:S01]  /*90b0*/  FFMA.FTZ R65, R85, R4.reuse, -R169 ;  /* 0x0000000455417223 */ /* 0x080fe200000108a9 */
[-C--:B------:R-:W-:Y:S01]  /*90c0*/  FFMA.FTZ R28, R51, R4.reuse, -R73 ;  /* 0x00000004331c7223 */ /* 0x080fe20000010849 */
[----:B------:R-:W1:Y:S01]  /*90d0*/  MUFU.EX2 R182, R182 ;  /* 0x000000b600b67308 */ /* 0x000e620000000800 */
[----:B0-----:R-:W-:Y:S01]  /*90e0*/  FADD.FTZ R3, R180, R3 ;  /* 0x00000003b4037221 */ /* 0x001fe20000010000 */
[-CC-:B------:R-:W-:Y:S01]  /*90f0*/  FFMA.FTZ R171, R54, R4.reuse, -R73.reuse ;  /* 0x0000000436ab7223 */ /* 0x180fe20000010849 */
[-CC-:B------:R-:W-:Y:S01]  /*9100*/  FFMA.FTZ R24, R55, R4.reuse, -R73.reuse ;  /* 0x0000000437187223 */ /* 0x180fe20000010849 */
[-CC-:B------:R-:W-:Y:S01]  /*9110*/  FFMA.FTZ R38, R59, R4.reuse, -R73.reuse ;  /* 0x000000043b267223 */ /* 0x180fe20000010849 */
[----:B------:R-:W-:Y:S01]  /*9120*/  F2FP.F16.F32.PACK_AB R180, R180, R9 ;  /* 0x00000009b4b4723e */ /* 0x000fe200000000ff */
[-CC-:B------:R-:W-:Y:S01]  /*9130*/  FFMA.FTZ R63, R63, R4.reuse, -R73.reuse ;  /* 0x000000043f3f7223 */ /* 0x180fe20000010849 */
[-CC-:B------:R-:W-:Y:S01]  /*9140*/  FFMA.FTZ R66, R66, R4.reuse, -R73.reuse ;  /* 0x0000000442427223 */ /* 0x180fe20000010849 */
[----:B------:R-:W0:Y:S01]  /*9150*/  MUFU.EX2 R183, R183 ;  /* 0x000000b700b77308 */ /* 0x000e220000000800 */
[----:B--2---:R-:W-:Y:S01]  /*9160*/  FADD.FTZ R2, R181, R2 ;  /* 0x00000002b5027221 */ /* 0x004fe20000010000 */
[--C-:B------:R-:W-:Y:S01]  /*9170*/  FFMA.FTZ R67, R67, R4, -R73.reuse ;  /* 0x0000000443437223 */ /* 0x100fe20000010849 */
[----:B------:R-:W-:Y:S01]  /*9180*/  F2FP.F16.F32.PACK_AB R181, R181, R8 ;  /* 0x00000008b5b5723e */ /* 0x000fe200000000ff */
[-CC-:B------:R-:W-:Y:S01]  /*9190*/  FFMA.FTZ R70, R70, R4.reuse, -R73.reuse ;  /* 0x0000000446467223 */ /* 0x180fe20000010849 */
[-CC-:B------:R-:W-:Y:S01]  /*91a0*/  FFMA.FTZ R71, R71, R4.reuse, -R73.reuse ;  /* 0x0000000447477223 */ /* 0x180fe20000010849 */
[-CC-:B------:R-:W-:Y:S01]  /*91b0*/  FFMA.FTZ R74, R74, R4.reuse, -R73.reuse ;  /* 0x000000044a4a7223 */ /* 0x180fe20000010849 */
[-C--:B------:R-:W-:Y:S01]  /*91c0*/  FFMA.FTZ R75, R75, R4.reuse, -R73 ;  /* 0x000000044b4b7223 */ /* 0x080fe20000010849 */
[----:B------:R-:W2:Y:S01]  /*91d0*/  MUFU.EX2 R11, R11 ;  /* 0x0000000b000b7308 */ /* 0x000ea20000000800 */
[----:B-1----:R-:W-:Y:S01]  /*91e0*/  FADD.FTZ R40, R182, R3 ;  /* 0x00000003b6287221 */ /* 0x002fe20000010000 */
[-CC-:B------:R-:W-:Y:S01]  /*91f0*/  FFMA.FTZ R78, R78, R4.reuse, -R73.reuse ;  /* 0x000000044e4e7223 */ /* 0x180fe20000010849 */
[-CC-:B------:R-:W-:Y:S01]  /*9200*/  FFMA.FTZ R79, R79, R4.reuse, -R73.reuse ;  /* 0x000000044f4f7223 */ /* 0x180fe20000010849 */
[-CC-:B------:R-:W-:Y:S01]  /*9210*/  FFMA.FTZ R82, R82, R4.reuse, -R73.reuse ;  /* 0x0000000452527223 */ /* 0x180fe20000010849 */
[-CC-:B------:R-:W-:Y:S01]  /*9220*/  FFMA.FTZ R83, R83, R4.reuse, -R73.reuse ;  /* 0x0000000453537223 */ /* 0x180fe20000010849 */
[----:B------:R-:W-:-:S02]  /*9230*/  FFMA.FTZ R86, R86, R4, -R73 ;  /* 0x0000000456567223 */ /* 0x000fc40000010849 */
[----:B------:R-:W1:Y:S01]  /*9240*/  MUFU.EX2 R32, R32 ;  /* 0x0000002000207308 */ /* 0x000e620000000800 */
[----:B0-----:R-:W-:-:S07]  /*9250*/  FADD.FTZ R3, R183, R2 ;  /* 0x00000002b7037221 */ /* 0x001fce0000010000 */
[----:B------:R-:W-:Y:S01]  /*9260*/  MUFU.EX2 R176, R176 ;  /* 0x000000b000b07308 */ /* 0x000fe20000000800 */
[----:B--2---:R-:W-:-:S07]  /*9270*/  F2FP.F16.F32.PACK_AB R182, R11, R182 ;  /* 0x000000b60bb6723e */ /* 0x004fce00000000ff */
[----:B------:R-:W0:Y:S01]  /*9280*/  MUFU.EX2 R177, R177 ;  /* 0x000000b100b17308 */ /* 0x000e220000000800 */
[C---:B-1----:R-:W-:Y:S01]  /*9290*/  FADD.FTZ R2, R32.reuse, R3 ;  /* 0x0000000320027221 */ /* 0x042fe20000010000 */
[----:B------:R-:W-:-:S06]  /*92a0*/  F2FP.F16.F32.PACK_AB R183, R32, R183 ;  /* 0x000000b720b7723e */ /* 0x000fcc00000000ff */
[----:B------:R-:W-:Y:S08]  /*92b0*/  MUFU.EX2 R13, R13 ;  /* 0x0000000d000d7308 */ /* 0x000ff00000000800 */
[----:B------:R-:W1:Y:S01]  /*92c0*/  MUFU.EX2 R34, R34 ;  /* 0x0000002200227308 */ /* 0x000e620000000800 */
[----:B0-----:R-:W-:-:S07]  /*92d0*/  FADD.FTZ R3, R177, R2 ;  /* 0x00000002b1037221 */ /* 0x001fce0000010000 */
[----:B------:R-:W-:Y:S08]  /*92e0*/  MUFU.EX2 R178, R178 ;  /* 0x000000b200b27308 */ /* 0x000ff00000000800 */
[----:B------:R-:W0:Y:S01]  /*92f0*/  MUFU.EX2 R179, R179 ;  /* 0x000000b300b37308 */ /* 0x000e220000000800 */
[C---:B-1----:R-:W-:Y:S01]  /*9300*/  FADD.FTZ R2, R34.reuse, R3 ;  /* 0x0000000322027221 */ /* 0x042fe20000010000 */
[----:B------:R-:W-:-:S06]  /*9310*/  F2FP.F16.F32.PACK_AB R177, R34, R177 ;  /* 0x000000b122b1723e */ /* 0x000fcc00000000ff */
[----:B------:R-:W-:Y:S01]  /*9320*/  MUFU.EX2 R15, R15 ;  /* 0x0000000f000f7308 */ /* 0x000fe20000000800 */
[----:B------:R-:W-:Y:S02]  /*9330*/  WARPGROUP.DEPBAR.LE gsb0, 0x0 ;  /* 0x00008000000079c5 */ /* 0x000fe40000010000 */
[----:B------:R-:W-:Y:S01]  /*9340*/  WARPGROUP.ARRIVE ;  /* 0x00000000000079c5 */ /* 0x000fe20000000000 */
[----:B------:R-:W-:-:S04]  /*9350*/  FFMA.FTZ R164, R56, R4, -R169 ;  /* 0x0000000438a47223 */ /* 0x000fc800000108a9 */
[----:B------:R-:W1:Y:S01]  /*9360*/  MUFU.EX2 R36, R36 ;  /* 0x0000002400247308 */ /* 0x000e620000000800 */
[-C--:B------:R-:W-:Y:S01]  /*9370*/  FFMA.FTZ R166, R60, R4.reuse, -R169 ;  /* 0x000000043ca67223 */ /* 0x080fe200000108a9 */
[----:B0-----:R-:W-:Y:S01]  /*9380*/  FADD.FTZ R3, R179, R2 ;  /* 0x00000002b3037221 */ /* 0x001fe20000010000 */
[-CC-:B------:R-:W-:Y:S01]  /*9390*/  FFMA.FTZ R165, R58, R4.reuse, -R73.reuse ;  /* 0x000000043aa57223 */ /* 0x180fe20000010849 */
[----:B------:R-:W-:Y:S01]  /*93a0*/  HGMMA.64x128x16.F32 R88, R160, gdesc[UR4].tnspB, R88, gsb0 ;  /* 0x41e00004a0587df0 */ /* 0x000fe20008000858 */
[----:B------:R-:W-:Y:S01]  /*93b0*/  UIADD3 UR6, UR10, 0x300, URZ ;  /* 0x000003000a067890 */ /* 0x000fe2000fffe03f */
[----:B------:R-:W-:Y:S01]  /*93c0*/  FFMA.FTZ R167, R62, R4, -R73 ;  /* 0x000000043ea77223 */ /* 0x000fe20000010849 */
[----:B------:R-:W-:Y:S01]  /*93d0*/  UMOV UR7, 0x40000040 ;  /* 0x4000004000077882 */ /* 0x000fe20000000000 */
[----:B------:R-:W-:Y:S08]  /*93e0*/  MUFU.EX2 R172, R172 ;  /* 0x000000ac00ac7308 */ /* 0x000ff00000000800 */
        /* <DEDUP_REMOVED lines=14> */
[----:B------:R-:W-:Y:S01]  /*94d0*/  MUFU.EX2 R29, R29 ;  /* 0x0000001d001d7308 */ /* 0x000fe20000000800 */
[C---:B-1----:R-:W-:Y:S01]  /*94e0*/  FADD.FTZ R2, R26.reuse, R3 ;  /* 0x000000031a027221 */ /* 0x042fe20000010000 */
        /* <DEDUP_REMOVED lines=13> */
[-CC-:B------:R-:W-:Y:S02]  /*95c0*/  FFMA.FTZ R169, R50, R4.reuse, -R73.reuse ;  /* 0x0000000432a97223 */ /* 0x180fe40000010849 */
[----:B------:R-:W-:Y:S01]  /*95d0*/  MUFU.EX2 R38, R38 ;  /* 0x0000002600267308 */ /* 0x000fe20000000800 */
[----:B------:R-:W-:Y:S01]  /*95e0*/  FFMA.FTZ R73, R87, R4, -R73 ;  /* 0x0000000457497223 */ /* 0x000fe20000010849 */
[----:B------:R-:W-:Y:S01]  /*95f0*/  HGMMA.64x128x16.F32 R88, R156, gdesc[UR4].tnspB, R88, gsb0 ;  /* 0x41e000049c587df0 */ /* 0x000fe20008000858 */
[----:B------:R-:W-:Y:S01]  /*9600*/  UIADD3 UR6, UR10, 0x380, URZ ;  /* 0x000003800a067890 */ /* 0x000fe2000fffe03f */
[----:B------:R-:W-:-:S04]  /*9610*/  UMOV UR7, 0x40000040 ;  /* 0x4000004000077882 */ /* 0x000fc80000000000 */
[----:B------:R-:W0:Y:S08]  /*9620*/  MUFU.EX2 R169, R169 ;  /* 0x000000a900a97308 */ /* 0x000e300000000800 */
[----:B------:R-:W-:Y:S08]  /*9630*/  MUFU.EX2 R166, R166 ;  /* 0x000000a600a67308 */ /* 0x000ff00000000800 */
[----:B------:R-:W1:Y:S01]  /*9640*/  MUFU.EX2 R167, R167 ;  /* 0x000000a700a77308 */ /* 0x000e620000000800 */
[----:B0-----:R-:W-:Y:S01]  /*9650*/  FADD.FTZ R3, R169, R2 ;  /* 0x00000002a9037221 */ /* 0x001fe20000010000 */
[----:B------:R-:W-:-:S03]  /*9660*/  F2FP.F16.F32.PACK_AB R169, R28, R169 ;  /* 0x000000a91ca9723e */ /* 0x000fc600000000ff */
[----:B------:R-:W-:-:S03]  /*9670*/  FADD.FTZ R2, R28, R3 ;  /* 0x000000031c027221 */ /* 0x000fc60000010000 */
[----:B------:R-:W-:Y:S01]  /*9680*/  MUFU.EX2 R41, R41 ;  /* 0x0000002900297308 */ /* 0x000fe20000000800 */
[----:B------:R-:W-:Y:S01]  /*9690*/  FADD.FTZ R3, R171, R2 ;  /* 0x00000002ab037221 */ /* 0x000fe20000010000 */
[----:B------:R-:W-:-:S03]  /*96a0*/  F2FP.F16.F32.PACK_AB R171, R24, R171 ;  /* 0x000000ab18ab723e */ /* 0x000fc600000000ff */
[----:B------:R-:W-:-:S03]  /*96b0*/  FADD.FTZ R2, R24, R3 ;  /* 0x0000000318027221 */ /* 0x000fc60000010000 */
[----:B------:R-:W0:Y:S01]  /*96c0*/  MUFU.EX2 R63, R63 ;  /* 0x0000003f003f7308 */ /* 0x000e220000000800 */
[----:B------:R-:W-:Y:S01]  /*96d0*/  FADD.FTZ R3, R165, R2 ;  /* 0x00000002a5037221 */ /* 0x000fe20000010000 */
[----:B------:R-:W-:-:S03]  /*96e0*/  F2FP.F16.F32.PACK_AB R165, R38, R165 ;  /* 0x000000a526a5723e */ /* 0x000fc600000000ff */
[----:B------:R-:W-:-:S03]  /*96f0*/  FADD.FTZ R2, R38, R3 ;  /* 0x0000000326027221 */ /* 0x000fc60000010000 */
[----:B------:R-:W-:Y:S01]  /*9700*/  MUFU.EX2 R160, R160 ;  /* 0x000000a000a07308 */ /* 0x000fe20000000800 */
[----:B-1----:R-:W-:-:S07]  /*9710*/  FADD.FTZ R2, R167, R2 ;  /* 0x00000002a7027221 */ /* 0x002fce0000010000 */
[----:B------:R-:W1:Y:S01]  /*9720*/  MUFU.EX2 R161, R66 ;  /* 0x0000004200a17308 */ /* 0x000e620000000800 */
[C---:B0-----:R-:W-:Y:S01]  /*9730*/  FADD.FTZ R2, R63.reuse, R2 ;  /* 0x000000023f027221 */ /* 0x041fe20000010000 */
[----:B------:R-:W-:-:S06]  /*9740*/  F2FP.F16.F32.PACK_AB R167, R63, R167 ;  /* 0x000000a73fa7723e */ /* 0x000fcc00000000ff */
[----:B------:R-:W-:Y:S08]  /*9750*/  MUFU.EX2 R45, R45 ;  /* 0x0000002d002d7308 */ /* 0x000ff00000000800 */
[----:B------:R-:W0:Y:S01]  /*9760*/  MUFU.EX2 R67, R67 ;  /* 0x0000004300437308 */ /* 0x000e220000000800 */
[----:B-1----:R-:W-:-:S07]  /*9770*/  FADD.FTZ R2, R161, R2 ;  /* 0x00000002a1027221 */ /* 0x002fce0000010000 */
        /* <DEDUP_REMOVED lines=12> */
[----:B------:R-:W-:Y:S01]  /*9840*/  MUFU.EX2 R12, R12 ;  /* 0x0000000c000c7308 */ /* 0x000fe20000000800 */
[----:B------:R-:W-:Y:S02]  /*9850*/  WARPGROUP.DEPBAR.LE gsb0, 0x0 ;  /* 0x00008000000079c5 */ /* 0x000fe40000010000 */
[----:B------:R-:W-:-:S05]  /*9860*/  WARPGROUP.ARRIVE ;  /* 0x00000000000079c5 */ /* 0x000fca0000000000 */
[----:B------:R-:W0:Y:S01]  /*9870*/  MUFU.EX2 R157, R74 ;  /* 0x0000004a009d7308 */ /* 0x000e220000000800 */
[----:B-1----:R-:W-:Y:S01]  /*9880*/  F2FP.F16.F32.PACK_AB R156, R53, R10 ;  /* 0x0000000a359c723e */ /* 0x002fe200000000ff */
[----:B------:R-:W-:Y:S06]  /*9890*/  HGMMA.64x128x16.F32 R88, R152, gdesc[UR4].tnspB, R88, gsb0 ;  /* 0x41e0000498587df0 */ /* 0x000fec0008000858 */
[----:B------:R-:W1:Y:S08]  /*98a0*/  MUFU.EX2 R159, R78 ;  /* 0x0000004e009f7308 */ /* 0x000e700000000800 */
[----:B------:R-:W2:Y:S01]  /*98b0*/  MUFU.EX2 R57, R57 ;  /* 0x0000003900397308 */ /* 0x000ea20000000800 */
[----:B0-----:R-:W-:Y:S01]  /*98c0*/  FADD.FTZ R2, R157, R2 ;  /* 0x000000029d027221 */ /* 0x001fe20000010000 */
[----:B------:R-:W-:-:S03]  /*98d0*/  F2FP.F16.F32.PACK_AB R157, R75, R157 ;  /* 0x0000009d4b9d723e */ /* 0x000fc600000000ff */
[----:B------:R-:W-:-:S03]  /*98e0*/  FADD.FTZ R2, R75, R2 ;  /* 0x000000024b027221 */ /* 0x000fc60000010000 */
[----:B------:R-:W0:Y:S01]  /*98f0*/  MUFU.EX2 R79, R79 ;  /* 0x0000004f004f7308 */ /* 0x000e220000000800 */
[----:B-1----:R-:W-:-:S07]  /*9900*/  FADD.FTZ R2, R159, R2 ;  /* 0x000000029f027221 */ /* 0x002fce0000010000 */
[----:B------:R-:W-:Y:S01]  /*9910*/  MUFU.EX2 R14, R14 ;  /* 0x0000000e000e7308 */ /* 0x000fe20000000800 */
[----:B--2---:R-:W-:-:S07]  /*9920*/  F2FP.F16.F32.PACK_AB R158, R57, R12 ;  /* 0x0000000c399e723e */ /* 0x004fce00000000ff */
[----:B------:R-:W1:Y:S01]  /*9930*/  MUFU.EX2 R61, R61 ;  /* 0x0000003d003d7308 */ /* 0x000e620000000800 */
[C---:B0-----:R-:W-:Y:S01]  /*9940*/  FADD.FTZ R2, R79.reuse, R2 ;  /* 0x000000024f027221 */ /* 0x041fe20000010000 */
[----:B------:R-:W-:-:S06]  /*9950*/  F2FP.F16.F32.PACK_AB R159, R79, R159 ;  /* 0x0000009f4f9f723e */ /* 0x000fcc00000000ff */
[----:B------:R-:W-:Y:S08]  /*9960*/  MUFU.EX2 R83, R83 ;  /* 0x0000005300537308 */ /* 0x000ff00000000800 */
[----:B------:R-:W-:Y:S08]  /*9970*/  MUFU.EX2 R20, R84 ;  /* 0x0000005400147308 */ /* 0x000ff00000000800 */
[----:B------:R-:W0:Y:S08]  /*9980*/  MUFU.EX2 R65, R65 ;  /* 0x0000004100417308 */ /* 0x000e300000000800 */
[----:B------:R-:W-:Y:S01]  /*9990*/  MUFU.EX2 R73, R73 ;  /* 0x0000004900497308 */ /* 0x000fe20000000800 */
[----:B------:R-:W-:-:S02]  /*99a0*/  WARPGROUP.DEPBAR.LE gsb0, 0x0 ;  /* 0x00008000000079c5 */ /* 0x000fc40000010000 */
[----:B------:R2:W-:Y:S06]  /*99b0*/  BAR.ARV R31, 0x100 ;  /* 0x0004001f0000751d */ /* 0x0005ec0000002000 */
[----:B------:R3:W-:Y:S01]  /*99c0*/  @!P1 SYNCS.ARRIVE.TRANS64.RED.A1T0 RZ, [R27+URZ], RZ ;  /* 0x000000ff1bff99a7 */ /* 0x0007e2000810043f */
[----:B------:R-:W4:Y:S01]  /*99d0*/  MUFU.EX2 R153, R82 ;  /* 0x0000005200997308 */ /* 0x000f220000000800 */
[----:B-1----:R-:W-:Y:S01]  /*99e0*/  F2FP.F16.F32.PACK_AB R152, R61, R14 ;  /* 0x0000000e3d98723e */ /* 0x002fe200000000ff */
[----:B------:R-:W-:Y:S01]  /*99f0*/  FMUL.FTZ R88, R88, R6 ;  /* 0x0000000658587220 */ /* 0x000fe20000410000 */
[----:B0-----:R-:W-:Y:S01]  /*9a00*/  F2FP.F16.F32.PACK_AB R154, R65, R20 ;  /* 0x00000014419a723e */ /* 0x001fe200000000ff */
[-C--:B------:R-:W-:Y:S01]  /*9a10*/  FMUL.FTZ R89, R89, R6.reuse ;  /* 0x0000000659597220 */ /* 0x080fe20000410000 */
[-C--:B------:R-:W-:Y:S01]  /*9a20*/  FMUL.FTZ R92, R92, R6.reuse ;  /* 0x000000065c5c7220 */ /* 0x080fe20000410000 */
[-C--:B------:R-:W-:Y:S01]  /*9a30*/  FMUL.FTZ R93, R93, R6.reuse ;  /* 0x000000065d5d7220 */ /* 0x080fe20000410000 */
[----:B---3--:R-:W-:Y:S01]  /*9a40*/  IMAD.U32 R27, RZ, RZ, UR53 ;  /* 0x00000035ff1b7e24 */ /* 0x008fe2000f8e00ff */
[----:B------:R-:W0:Y:S01]  /*9a50*/  MUFU.EX2 R155, R86 ;  /* 0x00000056009b7308 */ /* 0x000e220000000800 */
[----:B------:R-:W-:Y:S01]  /*9a60*/  UMOV UR53, UR45 ;  /* 0x0000002d00357c82 */ /* 0x000fe20008000000 */
        /* <DEDUP_REMOVED lines=8> */
[----:B----4-:R-:W-:Y:S01]  /*9af0*/  FADD.FTZ R2, R153, R2 ;  /* 0x0000000299027221 */ /* 0x010fe20000010000 */
[----:B------:R-:W-:Y:S01]  /*9b00*/  F2FP.F16.F32.PACK_AB R153, R83, R153 ;  /* 0x000000995399723e */ /* 0x000fe200000000ff */
[-C--:B------:R-:W-:Y:S01]  /*9b10*/  FMUL.FTZ R108, R108, R6.reuse ;  /* 0x000000066c6c7220 */ /* 0x080fe20000410000 */
[-C--:B------:R-:W-:Y:S01]  /*9b20*/  FMUL.FTZ R109, R109, R6.reuse ;  /* 0x000000066d6d7220 */ /* 0x080fe20000410000 */
[----:B--2---:R-:W-:Y:S01]  /*9b30*/  @!P1 PRMT R31, RZ, 0x654, R27 ;  /* 0x00000654ff1f9816 */ /* 0x004fe2000000001b */
[----:B------:R-:W-:Y:S01]  /*9b40*/  FADD.FTZ R27, R11, R40 ;  /* 0x000000280b1b7221 */ /* 0x000fe20000010000 */
[----:B------:R-:W-:Y:S01]  /*9b50*/  FADD.FTZ R2, R83, R2 ;  /* 0x0000000253027221 */ /* 0x000fe20000010000 */
[----:B------:R-:W-:Y:S01]  /*9b60*/  FMUL.FTZ R112, R112, R6 ;  /* 0x0000000670707220 */ /* 0x000fe20000410000 */
[----:B------:R1:W-:Y:S01]  /*9b70*/  @!P1 SYNCS.ARRIVE.TRANS64.RED.A1T0 RZ, [R31+URZ], RZ ;  /* 0x000000ff1fff99a7 */ /* 0x0003e2000810043f */
[----:B------:R-:W-:Y:S01]  /*9b80*/  FADD.FTZ R40, R176, R27 ;  /* 0x0000001bb0287221 */ /* 0x000fe20000010000 */
[----:B0-----:R-:W-:Y:S01]  /*9b90*/  FADD.FTZ R2, R155, R2 ;  /* 0x000000029b027221 */ /* 0x001fe20000010000 */
[----:B------:R-:W-:Y:S01]  /*9ba0*/  F2FP.F16.F32.PACK_AB R176, R13, R176 ;  /* 0x000000b00db0723e */ /* 0x000fe200000000ff */
[-C--:B------:R-:W-:Y:S01]  /*9bb0*/  FMUL.FTZ R113, R113, R6.reuse ;  /* 0x0000000671717220 */ /* 0x080fe20000410000 */
[----:B------:R-:W-:Y:S01]  /*9bc0*/  FADD.FTZ R27, R13, R40 ;  /* 0x000000280d1b7221 */ /* 0x000fe20000010000 */
[C---:B------:R-:W-:Y:S01]  /*9bd0*/  FADD.FTZ R2, R73.reuse, R2 ;  /* 0x0000000249027221 */ /* 0x040fe20000010000 */
[----:B------:R-:W-:Y:S01]  /*9be0*/  F2FP.F16.F32.PACK_AB R155, R73, R155 ;  /* 0x0000009b499b723e */ /* 0x000fe200000000ff */
        /* <DEDUP_REMOVED lines=28> */
[----:B------:R-:W-:Y:S01]  /*9db0*/  FMUL.FTZ R149, R149, R6 ;  /* 0x0000000695957220 */ /* 0x000fe20000410000 */
        /* <DEDUP_REMOVED lines=45> */
[-C--:B------:R-:W-:Y:S01]  /*a090*/  FMUL.FTZ R146, R146, R69.reuse ;  /* 0x0000004592927220 */ /* 0x080fe20000410000 */
[-C--:B------:R-:W-:Y:S01]  /*a0a0*/  FMUL.FTZ R147, R147, R69.reuse ;  /* 0x0000004593937220 */ /* 0x080fe20000410000 */
[-C--:B------:R-:W-:Y:S01]  /*a0b0*/  FMUL.FTZ R150, R150, R69.reuse ;  /* 0x0000004596967220 */ /* 0x080fe20000410000 */
[----:B------:R-:W-:Y:S01]  /*a0c0*/  FADD.FTZ R3, R53, R8 ;  /* 0x0000000835037221 */ /* 0x000fe20000010000 */
[----:B------:R-:W-:Y:S01]  /*a0d0*/  FMUL.FTZ R151, R151, R69 ;  /* 0x0000004597977220 */ /* 0x000fe20000410000 */
[----:B------:R-:W-:-:S02]  /*a0e0*/  IMAD.MOV.U32 R9, RZ, RZ, R0 ;  /* 0x000000ffff097224 */ /* 0x000fc400078e0000 */
[----:B------:R-:W-:-:S04]  /*a0f0*/  FADD.FTZ R8, R12, R3 ;  /* 0x000000030c087221 */ /* 0x000fc80000010000 */
[----:B------:R-:W-:-:S04]  /*a100*/  FADD.FTZ R3, R57, R8 ;  /* 0x0000000839037221 */ /* 0x000fc80000010000 */
[----:B------:R-:W-:-:S04]  /*a110*/  FADD.FTZ R8, R14, R3 ;  /* 0x000000030e087221 */ /* 0x000fc80000010000 */
[----:B------:R-:W-:-:S04]  /*a120*/  FADD.FTZ R3, R61, R8 ;  /* 0x000000083d037221 */ /* 0x000fc80000010000 */
[----:B------:R-:W-:-:S04]  /*a130*/  FADD.FTZ R8, R20, R3 ;  /* 0x0000000314087221 */ /* 0x000fc80000010000 */
[----:B------:R-:W-:Y:S01]  /*a140*/  FADD.FTZ R3, R65, R8 ;  /* 0x0000000841037221 */ /* 0x000fe20000010000 */
[----:B------:R-:W-:Y:S01]  /*a150*/  IMAD.MOV.U32 R8, RZ, RZ, R7 ;  /* 0x000000ffff087224 */ /* 0x000fe200078e0007 */
[----:B-1----:R-:W-:Y:S06]  /*a160*/  @P2 BRA `(.L_x_8105) ;  /* 0xffffffe0001c2947 */ /* 0x002fec000383ffff */
.L_x_8096:
        /* <DEDUP_REMOVED lines=8> */
[----:B------:R-:W-:-:S05]  /*a1f0*/  ULDC UR53, c[0x0][0x9e0] ;  /* 0x0002780000357ab9 */ /* 0x000fca0000000800 */
.L_x_8123:
        /* <DEDUP_REMOVED lines=9> */
.L_x_8108:
[----:B------:R-:W-:Y:S01]  /*a290*/  ULEA UR6, UR45, UR41, 0x3 ;  /* 0x000000292d067291 */ /* 0x000fe2000f8e183f */
[----:B------:R-:W-:-:S05]  /*a2a0*/  IMAD.U32 R0, RZ, RZ, UR46 ;  /* 0x0000002eff007e24 */ /* 0x000fca000f8e00ff */
[----:B------:R-:W-:-:S04]  /*a2b0*/  SHF.L.U32 R0, R0, 0x1f, RZ ;  /* 0x0000001f00007819 */ /* 0x000fc800000006ff */
[----:B------:R0:W1:Y:S01]  /*a2c0*/  SYNCS.PHASECHK.TRANS64.TRYWAIT P2, [UR6+0x28830], R0 ;  /* 0x02883000ff0075a7 */ /* 0x0000620008040146 */
[----:B------:R-:W-:Y:S05]  /*a2d0*/  @!P0 BRA `(.L_x_8109) ;  /* 0x0000000000048947 */ /* 0x000fea0003800000 */
[----:B------:R-:W-:Y:S01]  /*a2e0*/  BPT.TRAP 0x1 ;  /* 0x000000040000795c */ /* 0x000fe20000300000 */
.L_x_8109:
[----:B-1----:R-:W-:Y:S05]  /*a2f0*/  @P2 BRA `(.L_x_8107) ;  /* 0x0000000000082947 */ /* 0x002fea0003800000 */
[----:B------:R-:W1:Y:S02]  /*a300*/  SYNCS.PHASECHK.TRANS64.TRYWAIT P2, [UR6+0x28830], R0 ;  /* 0x02883000ff0075a7 */ /* 0x000e640008040146 */
[----:B-1----:R-:W-:Y:S05]  /*a310*/  @!P2 BRA `(.L_x_8110) ;  /* 0x000000c00018a947 */ /* 0x002fea0003800000 */
.L_x_8107:
        /* <DEDUP_REMOVED lines=45> */
.L_x_8112:
[----:B------:R-:W-:Y:S01]  /*a5f0*/  ULEA UR6, UR55, UR41, 0x3 ;  /* 0x0000002937067291 */ /* 0x000fe2000f8e183f */
[----:B------:R-:W-:-:S05]  /*a600*/  IMAD.U32 R0, RZ, RZ, UR56 ;  /* 0x00000038ff007e24 */ /* 0x000fca000f8e00ff */
[----:B------:R-:W-:-:S04]  /*a610*/  SHF.L.U32 R0, R0, 0x1f, RZ ;  /* 0x0000001f00007819 */ /* 0x000fc800000006ff */
[----:B------:R0:W1:Y:S01]  /*a620*/  SYNCS.PHASECHK.TRANS64.TRYWAIT P2, [UR6+0x28850], R0 ;  /* 0x02885000ff0075a7 */ /* 0x0000620008040146 */
[----:B------:R-:W-:Y:S05]  /*a630*/  @!P0 BRA `(.L_x_8113) ;  /* 0x0000000000048947 */ /* 0x000fea0003800000 */
[----:B------:R-:W-:Y:S01]  /*a640*/  BPT.TRAP 0x1 ;  /* 0x000000040000795c */ /* 0x000fe20000300000 */
.L_x_8113:
[----:B-1----:R-:W-:Y:S05]  /*a650*/  @P2 BRA `(.L_x_8111) ;  /* 0x0000000000082947 */ /* 0x002fea0003800000 */
[----:B------:R-:W1:Y:S02]  /*a660*/  SYNCS.PHASECHK.TRANS64.TRYWAIT P2, [UR6+0x28850], R0 ;  /* 0x02885000ff0075a7 */ /* 0x000e640008040146 */
[----:B-1----:R-:W-:Y:S05]  /*a670*/  @!P2 BRA `(.L_x_8114) ;  /* 0x000000bc0058a947 */ /* 0x002fea0003800000 */
.L_x_8111:
[----:B------:R-:W-:Y:S01]  /*a680*/  UIADD3 UR6, UR41, 0x400, URZ ;  /* 0x0000040029067890 */ /* 0x000fe2000fffe03f */
[----:B------:R-:W-:Y:S01]  /*a690*/  WARPGROUP.ARRIVE ;  /* 0x00000000000079c5 */ /* 0x000fe20000000000 */
[----:B------:R-:W-:Y:S01]  /*a6a0*/  UMOV UR7, 0x40000040 ;  /* 0x4000004000077882 */ /* 0x000fe20000000000 */
[----:B------:R-:W-:Y:S01]  /*a6b0*/  PLOP3.LUT P2, PT, PT, PT, UP0, 0x80, 0x0 ;  /* 0x000000000000781c */ /* 0x000fe20003f4f008 */
[----:B------:R-:W-:Y:S01]  /*a6c0*/  USHF.R.U32.HI UR6, URZ, 0x4, UR6 ;  /* 0x000000043f067899 */ /* 0x000fe20008011606 */
[----:B01----:R-:W-:Y:S01]  /*a6d0*/  VIADD R0, R17, UR38 ;  /* 0x0000002611007c36 */ /* 0x003fe20008000000 */
[----:B------:R-:W-:Y:S01]  /*a6e0*/  IADD3 R11, -R23, 0xb, RZ ;  /* 0x0000000b170b7810 */ /* 0x000fe20007ffe1ff */
[----:B------:R-:W-:Y:S01]  /*a6f0*/  IMAD.U32 R4, RZ, RZ, UR45 ;  /* 0x0000002dff047e24 */ /* 0x000fe2000f8e00ff */
[----:B------:R-:W-:Y:S01]  /*a700*/  ULOP3.LUT UR6, UR6, 0x3fff, URZ, 0xc0, !UPT ;  /* 0x00003fff06067892 */ /* 0x000fe2000f8ec03f */
[----:B------:R-:W-:-:S03]  /*a710*/  IMAD.SHL.U32 R14, R5, 0x80, RZ ;  /* 0x00000080050e7824 */ /* 0x000fc600078e00ff */
[----:B------:R-:W-:Y:S01]  /*a720*/  ULOP3.LUT UR6, UR6, 0x4000000, URZ, 0xfc, !UPT ;  /* 0x0400000006067892 */ /* 0x000fe2000f8efc3f */
[----:B------:R-:W-:-:S03]  /*a730*/  @!P1 LEA R4, R4, UR41, 0x3 ;  /* 0x0000002904049c11 */ /* 0x000fc6000f8e18ff */
[----:B------:R-:W-:Y:S02]  /*a740*/  ULEA UR10, UR55, UR6, 0xb ;  /* 0x00000006370a7291 */ /* 0x000fe4000f8e583f */
[----:B------:R-:W-:-:S05]  /*a750*/  @!P1 VIADD R4, R4, 0x28840 ;  /* 0x0002884004049836 */ /* 0x000fca0000000000 */
        /* <DEDUP_REMOVED lines=39> */
[----:B------:R-:W-:Y:S01]  /*a9d0*/  @P2 IMAD.HI.U32 R7, R0, UR6, RZ ;  /* 0x0000000600072c27 */ /* 0x000fe2000f8e00ff */
[----:B------:R-:W-:-:S04]  /*a9e0*/  @UP0 ULDC UR6, c[0x0][0x450] ;  /* 0x0001140000060ab9 */ /* 0x000fc80000000800 */
[----:B------:R-:W-:Y:S01]  /*a9f0*/  @P2 SHF.R.U32.HI R0, RZ, UR6, R7 ;  /* 0x00000006ff002c19 */ /* 0x000fe20008011607 */
[----:B------:R-:W-:Y:S01]  /*aa00*/  ULOP3.LUT UR6, URZ, UR54, URZ, 0x33, !UPT ;  /* 0x000000363f067292 */ /* 0x000fe2000f8e333f */
[----:B------:R-:W-:-:S03]  /*aa10*/  IADD3 R7, -R14, 0x1, RZ ;  /* 0x000000010e077810 */ /* 0x000fc60007ffe1ff */
[----:B------:R-:W0:Y:S02]  /*aa20*/  SHFL.IDX PT, R9, R0, RZ, 0x1c1f ;  /* 0x001c1fff00097589 */ /* 0x000e2400000e0000 */
[----:B------:R-:W-:Y:S01]  /*aa30*/  IMAD R7, R16, -0x2, R7 ;  /* 0xfffffffe10077824 */ /* 0x000fe200078e0207 */
        /* <DEDUP_REMOVED lines=8> */
[----:B------:R-:W-:Y:S01]  /*aac0*/  IMAD.IADD R10, R152, 0x1, R9 ;  /* 0x00000001980a7824 */ /* 0x000fe200078e0209 */
[----:B-1----:R-:W-:Y:S06]  /*aad0*/  @!P6 BRA `(.L_x_8115) ;  /* 0x00000000005ce947 */ /* 0x002fec0003800000 */
        /* <DEDUP_REMOVED lines=13> */
.L_x_8117:
[----:B------:R-:W-:-:S05]  /*abb0*/  IMAD.U32 R9, RZ, RZ, UR52 ;  /* 0x00000034ff097e24 */ /* 0x000fca000f8e00ff */
[----:B------:R-:W-:-:S13]  /*abc0*/  ISETP.NE.AND P2, PT, R9, 0x1, PT ;  /* 0x000000010900780c */ /* 0x000fda0003f45270 */
[----:B------:R-:W0:Y:S02]  /*abd0*/  @P2 LDC.64 R12, c[0x0][0x9e8] ;  /* 0x00027a00ff0c2b82 */ /* 0x000e240000000a00 */
[----:B0-----:R-:W-:-:S05]  /*abe0*/  @P2 IMAD.HI.U32 R12, R7, R12, RZ ;  /* 0x0000000c070c2227 */ /* 0x001fca00078e00ff */
[----:B------:R-:W-:-:S07]  /*abf0*/  @P2 SHF.R.U32.HI R7, RZ, R13, R12 ;  /* 0x0000000dff072219 */ /* 0x000fce000001160c */
.L_x_8118:
[----:B------:R-:W-:Y:S05]  /*ac00*/  BSYNC B0 ;  /* 0x0000000000007941 */ /* 0x000fea0003800000 */
.L_x_8116:
[----:B------:R-:W-:-:S04]  /*ac10*/  IMAD R7, R7, R9, -R14 ;  /* 0x0000000907077224 */ /* 0x000fc800078e0a0e */
[----:B------:R-:W-:-:S05]  /*ac20*/  IMAD R7, R16, -0x2, R7 ;  /* 0xfffffffe10077824 */ /* 0x000fca00078e0207 */
[----:B------:R-:W-:Y:S02]  /*ac30*/  VIADDMNMX R4, R7, R9, R4, PT ;  /* 0x0000000907047246 */ /* 0x000fe40003800104 */
[----:B------:R-:W-:-:S07]  /*ac40*/  VIMNMX R10, R10, R7, !PT ;  /* 0x000000070a0a7248 */ /* 0x000fce0007fe0100 */
.L_x_8115:
        /* <DEDUP_REMOVED lines=11> */
[----:B------:R-:W-:-:S02]  /*ad00*/  ISETP.LT.OR P4, PT, R4, 0xa, P4 ;  /* 0x0000000a0400780c */ /* 0x000fc40002781670 */
[----:B------:R-:W-:Y:S01]  /*ad10*/  ISETP.LT.OR P3, PT, R4, 0x9, P3 ;  /* 0x000000090400780c */ /* 0x000fe20001f61670 */
[----:B0-----:R-:W-:Y:S01]  /*ad20*/  IMAD.IADD R12, R152, 0x1, R157 ;  /* 0x00000001980c7824 */ /* 0x001fe200078e029d */
[----:B------:R-:W-:Y:S02]  /*ad30*/  ISETP.LT.OR P5, PT, R4, 0x11, P5 ;  /* 0x000000110400780c */ /* 0x000fe40002fa1670 */
[----:B------:R-:W-:Y:S02]  /*ad40*/  FSEL R181, R29, -INF , !P4 ;  /* 0xff8000001db57808 */ /* 0x000fe40006000000 */
[----:B------:R-:W-:Y:S02]  /*ad50*/  FSEL R173, R28, -INF , !P3 ;  /* 0xff8000001cad7808 */ /* 0x000fe40005800000 */
[----:B------:R-:W-:Y:S02]  /*ad60*/  ISETP.GT.AND P4, PT, R10, 0x18, P2 ;  /* 0x000000180a00780c */ /* 0x000fe40001784270 */
[----:B------:R-:W-:-:S02]  /*ad70*/  FSEL R177, R32, -INF , !P5 ;  /* 0xff80000020b17808 */ /* 0x000fc40006800000 */
[C---:B------:R-:W-:Y:S02]  /*ad80*/  ISETP.GT.AND P3, PT, R10.reuse, 0x11, P2 ;  /* 0x000000110a00780c */ /* 0x040fe40001764270 */
[----:B------:R-:W-:Y:S02]  /*ad90*/  ISETP.GT.AND P5, PT, R10, 0x19, P2 ;  /* 0x000000190a00780c */ /* 0x000fe400017a4270 */
[C---:B------:R-:W-:Y:S02]  /*ada0*/  ISETP.LT.OR P4, PT, R4.reuse, 0x19, P4 ;  /* 0x000000190400780c */ /* 0x040fe40002781670 */
[C---:B------:R-:W-:Y:S02]  /*adb0*/  ISETP.LT.OR P3, PT, R4.reuse, 0x12, P3 ;  /* 0x000000120400780c */ /* 0x040fe40001f61670 */
[----:B------:R-:W-:Y:S02]  /*adc0*/  ISETP.LT.OR P5, PT, R4, 0x1a, P5 ;  /* 0x0000001a0400780c */ /* 0x000fe40002fa1670 */
[----:B------:R-:W-:-:S02]  /*add0*/  FSEL R175, R36, -INF , !P4 ;  /* 0xff80000024af7808 */ /* 0x000fc40006000000 */
[----:B------:R-:W-:Y:S02]  /*ade0*/  FSEL R179, R33, -INF , !P3 ;  /* 0xff80000021b37808 */ /* 0x000fe40005800000 */
[C---:B------:R-:W-:Y:S02]  /*adf0*/  ISETP.GT.AND P4, PT, R10.reuse, 0x21, P2 ;  /* 0x000000210a00780c */ /* 0x040fe40001784270 */
[----:B------:R-:W-:Y:S02]  /*ae00*/  FSEL R171, R37, -INF , !P5 ;  /* 0xff80000025ab7808 */ /* 0x000fe40006800000 */
[C---:B------:R-:W-:Y:S02]  /*ae10*/  ISETP.GT.AND P3, PT, R10.reuse, 0x20, P2 ;  /* 0x000000200a00780c */ /* 0x040fe40001764270 */
[----:B------:R-:W-:Y:S02]  /*ae20*/  ISETP.GT.AND P5, PT, R10, 0x28, P2 ;  /* 0x000000280a00780c */ /* 0x000fe400017a4270 */
[----:B------:R-:W-:-:S02]  /*ae30*/  ISETP.LT.OR P4, PT, R4, 0x22, P4 ;  /* 0x000000220400780c */ /* 0x000fc40002781670 */
[C---:B------:R-:W-:Y:S02]  /*ae40*/  ISETP.LT.OR P3, PT, R4.reuse, 0x21, P3 ;  /* 0x000000210400780c */ /* 0x040fe40001f61670 */
[----:B------:R-:W-:Y:S02]  /*ae50*/  ISETP.LT.OR P5, PT, R4, 0x29, P5 ;  /* 0x000000290400780c */ /* 0x000fe40002fa1670 */
[----:B------:R-:W-:Y:S02]  /*ae60*/  FSEL R153, R41, -INF , !P4 ;  /* 0xff80000029997808 */ /* 0x000fe40006000000 */
[----:B------:R-:W-:Y:S02]  /*ae70*/  FSEL R155, R40, -INF , !P3 ;  /* 0xff800000289b7808 */ /* 0x000fe40005800000 */
[----:B------:R-:W-:Y:S02]  /*ae80*/  FSEL R41, R44, -INF , !P5 ;  /* 0xff8000002c297808 */ /* 0x000fe40006800000 */
[----:B------:R-:W-:-:S02]  /*ae90*/  ISETP.GT.AND P3, PT, R10, 0x29, P2 ;  /* 0x000000290a00780c */ /* 0x000fc40001764270 */
[C---:B------:R-:W-:Y:S02]  /*aea0*/  ISETP.GT.AND P4, PT, R10.reuse, 0x30, P2 ;  /* 0x000000300a00780c */ /* 0x040fe40001784270 */
[----:B------:R-:W-:Y:S02]  /*aeb0*/  ISETP.GT.AND P5, PT, R10, 0x31, P2 ;  /* 0x000000310a00780c */ /* 0x000fe400017a4270 */
[C---:B------:R-:W-:Y:S02]  /*aec0*/  ISETP.LT.OR P3, PT, R4.reuse, 0x2a, P3 ;  /* 0x0000002a0400780c */ /* 0x040fe40001f61670 */
[C---:B------:R-:W-:Y:S02]  /*aed0*/  ISETP.LT.OR P4, PT, R4.reuse, 0x31, P4 ;  /* 0x000000310400780c */ /* 0x040fe40002781670 */
[----:B------:R-:W-:Y:S02]  /*aee0*/  ISETP.LT.OR P5, PT, R4, 0x32, P5 ;  /* 0x000000320400780c */ /* 0x000fe40002fa1670 */
[----:B------:R-:W-:-:S02]  /*aef0*/  FSEL R45, R45, -INF , !P3 ;  /* 0xff8000002d2d7808 */ /* 0x000fc40005800000 */
[----:B------:R-:W-:Y:S02]  /*af00*/  FSEL R37, R48, -INF , !P4 ;  /* 0xff80000030257808 */ /* 0x000fe40006000000 */
[----:B------:R-:W-:Y:S02]  /*af10*/  FSEL R49, R49, -INF , !P5 ;  /* 0xff80000031317808 */ /* 0x000fe40006800000 */
[C---:B------:R-:W-:Y:S02]  /*af20*/  ISETP.GT.AND P3, PT, R10.reuse, 0x38, P2 ;  /* 0x000000380a00780c */ /* 0x040fe40001764270 */
        /* <DEDUP_REMOVED lines=46> */
[----:B------:R-:W-:Y:S01]  /*b210*/  ISETP.GT.AND P5, PT, R10, 0x79, P2 ;  /* 0x000000790a00780c */ /* 0x000fe200017a4270 */
[----:B------:R-:W-:Y:S01]  /*b220*/  IMAD.IADD R10, R20, 0x1, R157 ;  /* 0x00000001140a7824 */ /* 0x000fe200078e029d */
[C---:B------:R-:W-:Y:S02]  /*b230*/  ISETP.LT.OR P3, PT, R4.reuse, 0x72, P3 ;  /* 0x000000720400780c */ /* 0x040fe40001f61670 */
[C---:B------:R-:W-:Y:S02]  /*b240*/  ISETP.LT.OR P4, PT, R4.reuse, 0x79, P4 ;  /* 0x000000790400780c */ /* 0x040fe40002781670 */
[----:B------:R-:W-:Y:S02]  /*b250*/  ISETP.LT.OR P5, PT, R4, 0x7a, P5 ;  /* 0x0000007a0400780c */ /* 0x000fe40002fa1670 */
[----:B------:R-:W-:-:S02]  /*b260*/  FSEL R81, R81, -INF , !P3 ;  /* 0xff80000051517808 */ /* 0x000fc40005800000 */
        /* <DEDUP_REMOVED lines=16> */
.L_x_8121:
[----:B------:R-:W-:-:S05]  /*b370*/  IMAD.U32 R4, RZ, RZ, UR52 ;  /* 0x00000034ff047e24 */ /* 0x000fca000f8e00ff */
[----:B------:R-:W-:-:S13]  /*b380*/  ISETP.NE.AND P3, PT, R4, 0x1, PT ;  /* 0x000000010400780c */ /* 0x000fda0003f65270 */
[----:B------:R-:W0:Y:S02]  /*b390*/  @P3 LDC.64 R158, c[0x0][0x9e8] ;  /* 0x00027a00ff9e3b82 */ /* 0x000e240000000a00 */
[----:B0-----:R-:W-:-:S05]  /*b3a0*/  @P3 IMAD.HI.U32 R0, R157, R158, RZ ;  /* 0x0000009e9d003227 */ /* 0x001fca00078e00ff */
[----:B------:R-:W-:-:S07]  /*b3b0*/  @P3 SHF.R.U32.HI R157, RZ, R159, R0 ;  /* 0x0000009fff9d3219 */ /* 0x000fce0000011600 */
.L_x_8122:
[----:B------:R-:W-:Y:S05]  /*b3c0*/  BSYNC B0 ;  /* 0x0000000000007941 */ /* 0x000fea0003800000 */
.L_x_8120:
[----:B------:R-:W-:-:S04]  /*b3d0*/  IMAD R157, R157, R4, -R14 ;  /* 0x000000049d9d7224 */ /* 0x000fc800078e0a0e */
[----:B------:R-:W-:-:S05]  /*b3e0*/  IMAD R157, R16, -0x2, R157 ;  /* 0xfffffffe109d7824 */ /* 0x000fca00078e029d */
[----:B------:R-:W-:Y:S02]  /*b3f0*/  VIADDMNMX R10, R157, R4, R10, PT ;  /* 0x000000049d0a7246 */ /* 0x000fe4000380010a */
[----:B------:R-:W-:-:S07]  /*b400*/  VIMNMX R12, R12, R157, !PT ;  /* 0x0000009d0c0c7248 */ /* 0x000fce0007fe0100 */
.L_x_8119:
[----:B------:R-:W-:Y:S01]  /*b410*/  FMNMX.FTZ R0, R165, R6, !PT ;  /* 0x00000006a5007209 */ /* 0x000fe20007810000 */
[----:B------:R-:W0:Y:S01]  /*b420*/  LDC R4, c[0x0][0x988] ;  /* 0x00026200ff047b82 */ /* 0x000e220000000800 */
[----:B------:R-:W-:Y:S01]  /*b430*/  ISETP.GT.AND P4, PT, R12, 0x8, P2 ;  /* 0x000000080c00780c */ /* 0x000fe20001784270 */
[----:B------:R-:W-:Y:S01]  /*b440*/  UMOV UR56, UR46 ;  /* 0x0000002e00387c82 */ /* 0x000fe20008000000 */
        /* <DEDUP_REMOVED lines=29> */
[C---:B------:R-:W-:Y:S02]  /*b620*/  ISETP.GT.AND P3, PT, R12.reuse, 0x9, P2 ;  /* 0x000000090c00780c */ /* 0x040fe40001764270 */
[----:B------:R-:W-:Y:S02]  /*b630*/  FMNMX.FTZ R0, R29, R0, !PT ;  /* 0x000000001d007209 */ /* 0x000fe40007810000 */
[----:B------:R-:W-:Y:S02]  /*b640*/  FSEL R169, R43, -INF , !P4 ;  /* 0xff8000002ba97808 */ /* 0x000fe40006000000 */
[----:B------:R-:W-:Y:S02]  /*b650*/  FMNMX.FTZ R0, R57, R0, !PT ;  /* 0x0000000039007209 */ /* 0x000fe40007810000 */
[----:B------:R-:W-:-:S02]  /*b660*/  ISETP.GT.AND P4, PT, R12, RZ, P2 ;  /* 0x000000ff0c00720c */ /* 0x000fc40001784270 */
[----:B------:R-:W-:Y:S02]  /*b670*/  FMNMX.FTZ R0, R15, R0, !PT ;  /* 0x000000000f007209 */ /* 0x000fe40007810000 */
[C---:B------:R-:W-:Y:S02]  /*b680*/  ISETP.LT.OR P5, PT, R10.reuse, 0x11, P5 ;  /* 0x000000110a00780c */ /* 0x040fe40002fa1670 */
        /* <DEDUP_REMOVED lines=11> */
[----:B------:R-:W-:Y:S02]  /*b740*/  ISETP.LT.OR P3, PT, R10, 0x19, P3 ;  /* 0x000000190a00780c */ /* 0x000fe40001f61670 */
        /* <DEDUP_REMOVED lines=9> */
[----:B------:R-:W-:-:S02]  /*b7e0*/  ISETP.GT.AND P4, PT, R12, 0x30, P2 ;  /* 0x000000300c00780c */ /* 0x000fc40001784270 */
[----:B------:R-:W-:Y:S02]  /*b7f0*/  FMNMX.FTZ R0, R25, R0, !PT ;  /* 0x0000000019007209 */ /* 0x000fe40007810000 */
[----:B------:R-:W-:Y:S02]  /*b800*/  ISETP.LT.OR P4, PT, R10, 0x31, P4 ;  /* 0x000000310a00780c */ /* 0x000fe40002781670 */
[----:B------:R-:W-:-:S05]  /*b810*/  FMNMX.FTZ R14, R85, R0, !PT ;  /* 0x00000000550e7209 */ /* 0x000fca0007810000 */
[----:B------:R-:W1:Y:S02]  /*b820*/  SHFL.BFLY PT, R157, R14, 0x2, 0x1f ;  /* 0x0c401f000e9d7f89 */ /* 0x000e6400000e0000 */
[----:B-1----:R-:W-:-:S05]  /*b830*/  FMNMX.FTZ R157, R14, R157, !PT ;  /* 0x0000009d0e9d7209 */ /* 0x002fca0007810000 */
[----:B------:R-:W1:Y:S02]  /*b840*/  SHFL.BFLY PT, R0, R157, 0x1, 0x1f ;  /* 0x0c201f009d007f89 */ /* 0x000e6400000e0000 */
[----:B-1----:R-:W-:Y:S02]  /*b850*/  FMNMX.FTZ R0, R157, R0, !PT ;  /* 0x000000009d007209 */ /* 0x002fe40007810000 */
[----:B------:R-:W-:Y:S01]  /*b860*/  FSEL R157, R34, -INF , !P5 ;  /* 0xff800000229d7808 */ /* 0x000fe20006800000 */
[----:B------:R-:W-:Y:S01]  /*b870*/  IMAD.U32 R34, RZ, RZ, UR55 ;  /* 0x00000037ff227e24 */ /* 0x000fe2000f8e00ff */
[C---:B------:R-:W-:Y:S01]  /*b880*/  FSETP.NEU.FTZ.AND P5, PT, R0.reuse, -INF , PT ;  /* 0xff8000000000780b */ /* 0x040fe20003fbd000 */
[----:B0-----:R-:W-:Y:S01]  /*b890*/  FMUL.FTZ R14, R0, R4 ;  /* 0x00000004000e7220 */ /* 0x001fe20000410000 */
[----:B------:R-:W-:Y:S01]  /*b8a0*/  FMNMX.FTZ R20, R157, R20, !PT ;  /* 0x000000149d147209 */ /* 0x000fe20007810000 */
[----:B------:R-:W-:Y:S01]  /*b8b0*/  UMOV UR55, UR45 ;  /* 0x0000002d00377c82 */ /* 0x000fe20008000000 */
[----:B------:R-:W-:-:S02]  /*b8c0*/  @!P1 LEA R34, R34, UR41, 0x3 ;  /* 0x0000002922229c11 */ /* 0x000fc4000f8e18ff */
[----:B------:R-:W-:Y:S02]  /*b8d0*/  FSEL R14, R14, RZ, P5 ;  /* 0x000000ff0e0e7208 */ /* 0x000fe40002800000 */
[----:B------:R-:W-:-:S03]  /*b8e0*/  FMNMX.FTZ R20, R35, R20, !PT ;  /* 0x0000001423147209 */ /* 0x000fc60007810000 */
        /* <DEDUP_REMOVED lines=18> */
[-CC-:B------:R-:W-:Y:S01]  /*ba10*/  FFMA.FTZ R41, R45, R4.reuse, -R14.reuse ;  /* 0x000000042d297223 */ /* 0x180fe2000001080e */
[----:B------:R-:W-:Y:S01]  /*ba20*/  FSEL R177, R50, -INF , !P4 ;  /* 0xff80000032b17808 */ /* 0x000fe20006000000 */
[-CC-:B------:R-:W-:Y:S01]  /*ba30*/  FFMA.FTZ R168, R37, R4.reuse, -R14.reuse ;  /* 0x0000000425a87223 */ /* 0x180fe2000001080e */
[----:B------:R-:W-:Y:S01]  /*ba40*/  FSEL R173, R46, -INF , !P3 ;  /* 0xff8000002ead7808 */ /* 0x000fe20005800000 */
[-CC-:B------:R-:W-:Y:S01]  /*ba50*/  FFMA.FTZ R37, R49, R4.reuse, -R14.reuse ;  /* 0x0000000431257223 */ /* 0x180fe2000001080e */
[C---:B------:R-:W-:Y:S01]  /*ba60*/  ISETP.GT.AND P3, PT, R12.reuse, 0x29, P2 ;  /* 0x000000290c00780c */ /* 0x040fe20001764270 */
[-CC-:B------:R-:W-:Y:S01]  /*ba70*/  FFMA.FTZ R170, R33, R4.reuse, -R14.reuse ;  /* 0x0000000421aa7223 */ /* 0x180fe2000001080e */
[----:B------:R-:W-:Y:S01]  /*ba80*/  ISETP.GT.AND P4, PT, R12, 0x38, P2 ;  /* 0x000000380c00780c */ /* 0x000fe20001784270 */
        /* <DEDUP_REMOVED lines=8> */
[-CC-:B------:R-:W-:Y:S01]  /*bb10*/  FFMA.FTZ R29, R57, R4.reuse, -R14.reuse ;  /* 0x00000004391d7223 */ /* 0x180fe2000001080e */
[C---:B------:R-:W-:Y:S01]  /*bb20*/  ISETP.LT.OR P4, PT, R10.reuse, 0x39, P4 ;  /* 0x000000390a00780c */ /* 0x040fe20002781670 */
[-CC-:B------:R-:W-:Y:S01]  /*bb30*/  FFMA.FTZ R61, R65, R4.reuse, -R14.reuse ;  /* 0x00000004413d7223 */ /* 0x180fe2000001080e */
[----:B------:R-:W-:Y:S01]  /*bb40*/  ISETP.LT.OR P3, PT, R10, 0x32, P3 ;  /* 0x000000320a00780c */ /* 0x000fe20001f61670 */
[--C-:B------:R-:W-:Y:S01]  /*bb50*/  FFMA.FTZ R160, R7, R4, -R14.reuse ;  /* 0x0000000407a07223 */ /* 0x100fe2000001080e */
[----:B------:R-:W-:Y:S01]  /*bb60*/  FMNMX.FTZ R20, R173, R20, !PT ;  /* 0x00000014ad147209 */ /* 0x000fe20007810000 */
[----:B------:R-:W-:Y:S01]  /*bb70*/  MUFU.EX2 R180, R180 ;  /* 0x000000b400b47308 */ /* 0x000fe20000000800 */
[----:B------:R-:W-:Y:S01]  /*bb80*/  FSEL R179, R51, -INF , !P3 ;  /* 0xff80000033b37808 */ /* 0x000fe20005800000 */
[-CC-:B------:R-:W-:Y:S01]  /*bb90*/  FFMA.FTZ R51, R171, R4.reuse, -R14.reuse ;  /* 0x00000004ab337223 */ /* 0x180fe2000001080e */
[----:B------:R-:W-:Y:S01]  /*bba0*/  ISETP.GT.AND P3, PT, R12, 0x39, P2 ;  /* 0x000000390c00780c */ /* 0x000fe20001764270 */
[-CC-:B------:R-:W-:Y:S01]  /*bbb0*/  FFMA.FTZ R158, R11, R4.reuse, -R14.reuse ;  /* 0x000000040b9e7223 */ /* 0x180fe2000001080e */
[----:B------:R-:W-:Y:S01]  /*bbc0*/  FSEL R181, R54, -INF , !P4 ;  /* 0xff80000036b57808 */ /* 0x000fe20006000000 */
[--C-:B------:R-:W-:Y:S01]  /*bbd0*/  FFMA.FTZ R11, R77, R4, -R14.reuse ;  /* 0x000000044d0b7223 */ /* 0x100fe2000001080e */
[----:B------:R-:W-:Y:S01]  /*bbe0*/  FMNMX.FTZ R20, R47, R20, !PT ;  /* 0x000000142f147209 */ /* 0x000fe20007810000 */
[----:B------:R-:W-:Y:S01]  /*bbf0*/  MUFU.EX2 R27, R27 ;  /* 0x0000001b001b7308 */ /* 0x000fe20000000800 */
[----:B------:R-:W-:Y:S01]  /*bc00*/  ISETP.GT.AND P4, PT, R12, 0x40, P2 ;  /* 0x000000400c00780c */ /* 0x000fe20001784270 */
[-CC-:B------:R-:W-:Y:S01]  /*bc10*/  FFMA.FTZ R162, R9, R4.reuse, -R14.reuse ;  /* 0x0000000409a27223 */ /* 0x180fe2000001080e */
[C---:B------:R-:W-:Y:S01]  /*bc20*/  ISETP.LT.OR P3, PT, R10.reuse, 0x3a, P3 ;  /* 0x0000003a0a00780c */ /* 0x040fe20001f61670 */
[--C-:B------:R-:W-:Y:S01]  /*bc30*/  FFMA.FTZ R9, R69, R4, -R14.reuse ;  /* 0x0000000445097223 */ /* 0x100fe2000001080e */
[----:B------:R-:W-:Y:S01]  /*bc40*/  FMNMX.FTZ R20, R177, R20, !PT ;  /* 0x00000014b1147209 */ /* 0x000fe20007810000 */
[-CC-:B------:R-:W-:Y:S01]  /*bc50*/  FFMA.FTZ R156, R13, R4.reuse, -R14.reuse ;  /* 0x000000040d9c7223 */ /* 0x180fe2000001080e */
[----:B------:R-:W-:Y:S01]  /*bc60*/  ISETP.LT.OR P4, PT, R10, 0x41, P4 ;  /* 0x000000410a00780c */ /* 0x000fe20002781670 */
[----:B------:R-:W-:Y:S01]  /*bc70*/  MUFU.EX2 R182, R182 ;  /* 0x000000b600b67308 */ /* 0x000fe20000000800 */
[----:B------:R-:W-:Y:S01]  /*bc80*/  FSEL R55, R55, -INF , !P3 ;  /* 0xff80000037377808 */ /* 0x000fe20005800000 */
[-CC-:B------:R-:W-:Y:S01]  /*bc90*/  FFMA.FTZ R152, R21, R4.reuse, -R14.reuse ;  /* 0x0000000415987223 */ /* 0x180fe2000001080e */
[----:B------:R-:W-:Y:S01]  /*bca0*/  ISETP.GT.AND P3, PT, R12, 0x41, P2 ;  /* 0x000000410c00780c */ /* 0x000fe20001764270 */
[--C-:B------:R-:W-:Y:S01]  /*bcb0*/  FFMA.FTZ R154, R25, R4, -R14.reuse ;  /* 0x00000004199a7223 */ /* 0x100fe2000001080e */
[----:B------:R-:W-:Y:S01]  /*bcc0*/  FMNMX.FTZ R20, R179, R20, !PT ;  /* 0x00000014b3147209 */ /* 0x000fe20007810000 */
[-CC-:B------:R-:W-:Y:S01]  /*bcd0*/  FFMA.FTZ R13, R73, R4.reuse, -R14.reuse ;  /* 0x00000004490d7223 */ /* 0x180fe2000001080e */
[----:B------:R-:W-:Y:S01]  /*bce0*/  FSEL R171, R58, -INF , !P4 ;  /* 0xff8000003aab7808 */ /* 0x000fe20006000000 */
[----:B------:R-:W-:Y:S01]  /*bcf0*/  MUFU.EX2 R31, R31 ;  /* 0x0000001f001f7308 */ /* 0x000fe20000000800 */
[----:B------:R-:W-:Y:S01]  /*bd00*/  ISETP.GT.AND P4, PT, R12, 0x48, P2 ;  /* 0x000000480c00780c */ /* 0x000fe20001784270 */
[-CC-:B------:R-:W-:Y:S01]  /*bd10*/  FFMA.FTZ R21, R81, R4.reuse, -R14.reuse ;  /* 0x0000000451157223 */ /* 0x180fe2000001080e */
[----:B------:R-:W-:Y:S01]  /*bd20*/  ISETP.LT.OR P3, PT, R10, 0x42, P3 ;  /* 0x000000420a00780c */ /* 0x000fe20001f61670 */
[----:B------:R-:W-:Y:S01]  /*bd30*/  FFMA.FTZ R25, R85, R4, -R14 ;  /* 0x0000000455197223 */ /* 0x000fe2000001080e */
[----:B------:R-:W-:-:S02]  /*bd40*/  FMNMX.FTZ R20, R181, R20, !PT ;  /* 0x00000014b5147209 */ /* 0x000fc40007810000 */
[----:B------:R-:W-:Y:S01]  /*bd50*/  ISETP.LT.OR P4, PT, R10, 0x49, P4 ;  /* 0x000000490a00780c */ /* 0x000fe20002781670 */
[----:B------:R-:W-:Y:S01]  /*bd60*/  MUFU.EX2 R176, R176 ;  /* 0x000000b000b07308 */ /* 0x000fe20000000800 */
[----:B------:R-:W-:Y:S01]  /*bd70*/  FSEL R155, R59, -INF , !P3 ;  /* 0xff8000003b9b7808 */ /* 0x000fe20005800000 */
[----:B------:R-:W-:Y:S01]  /*bd80*/  FFMA.FTZ R59, R153, R4, -R14 ;  /* 0x00000004993b7223 */ /* 0x000fe2000001080e */
[----:B------:R-:W-:Y:S02]  /*bd90*/  ISETP.GT.AND P3, PT, R12, 0x49, P2 ;  /* 0x000000490c00780c */ /* 0x000fe40001764270 */
[----:B------:R-:W-:Y:S02]  /*bda0*/  FMNMX.FTZ R20, R55, R20, !PT ;  /* 0x0000001437147209 */ /* 0x000fe40007810000 */
[----:B------:R-:W-:Y:S01]  /*bdb0*/  FSEL R175, R62, -INF , !P4 ;  /* 0xff8000003eaf7808 */ /* 0x000fe20006000000 */
[----:B------:R-:W-:Y:S01]  /*bdc0*/  MUFU.EX2 R43, R43 ;  /* 0x0000002b002b7308 */ /* 0x000fe20000000800 */
[----:B------:R-:W-:-:S02]  /*bdd0*/  ISETP.GT.AND P4, PT, R12, 0x50, P2 ;  /* 0x000000500c00780c */ /* 0x000fc40001784270 */
[C---:B------:R-:W-:Y:S02]  /*bde0*/  ISETP.LT.OR P3, PT, R10.reuse, 0x4a, P3 ;  /* 0x0000004a0a00780c */ /* 0x040fe40001f61670 */
[----:B------:R-:W-:Y:S02]  /*bdf0*/  FMNMX.FTZ R20, R171, R20, !PT ;  /* 0x00000014ab147209 */ /* 0x000fe40007810000 */
[----:B------:R-:W-:Y:S01]  /*be00*/  ISETP.LT.OR P4, PT, R10, 0x51, P4 ;  /* 0x000000510a00780c */ /* 0x000fe20002781670 */
[----:B------:R-:W-:Y:S01]  /*be10*/  MUFU.EX2 R178, R178 ;  /* 0x000000b200b27308 */ /* 0x000fe20000000800 */
[----:B------:R-:W-:Y:S02]  /*be20*/  FSEL R63, R63, -INF , !P3 ;  /* 0xff8000003f3f7808 */ /* 0x000fe40005800000 */
[----:B------:R-:W-:Y:S02]  /*be30*/  ISETP.GT.AND P3, PT, R12, 0x51, P2 ;  /* 0x000000510c00780c */ /* 0x000fe40001764270 */
[----:B------:R-:W-:-:S02]  /*be40*/  FMNMX.FTZ R20, R155, R20, !PT ;  /* 0x000000149b147209 */ /* 0x000fc40007810000 */
[----:B------:R-:W-:Y:S01]  /*be50*/  FSEL R153, R66, -INF , !P4 ;  /* 0xff80000042997808 */ /* 0x000fe20006000000 */
[----:B------:R-:W-:Y:S01]  /*be60*/  MUFU.EX2 R51, R51 ;  /* 0x0000003300337308 */ /* 0x000fe20000000800 */
[----:B------:R-:W-:Y:S02]  /*be70*/  ISETP.GT.AND P4, PT, R12, 0x58, P2 ;  /* 0x000000580c00780c */ /* 0x000fe40001784270 */
[C---:B------:R-:W-:Y:S02]  /*be80*/  ISETP.LT.OR P3, PT, R10.reuse, 0x52, P3 ;  /* 0x000000520a00780c */ /* 0x040fe40001f61670 */
[----:B------:R-:W-:Y:S02]  /*be90*/  FMNMX.FTZ R20, R175, R20, !PT ;  /* 0x00000014af147209 */ /* 0x000fe40007810000 */
[----:B------:R-:W-:Y:S01]  /*bea0*/  ISETP.LT.OR P4, PT, R10, 0x59, P4 ;  /* 0x000000590a00780c */ /* 0x000fe20002781670 */
[----:B------:R-:W-:Y:S01]  /*beb0*/  MUFU.EX2 R172, R172 ;  /* 0x000000ac00ac7308 */ /* 0x000fe20000000800 */
[----:B------:R-:W-:-:S02]  /*bec0*/  FSEL R67, R67, -INF , !P3 ;  /* 0xff80000043437808 */ /* 0x000fc40005800000 */
[----:B------:R-:W-:Y:S02]  /*bed0*/  FMNMX.FTZ R20, R63, R20, !PT ;  /* 0x000000143f147209 */ /* 0x000fe40007810000 */
[----:B------:R-:W-:Y:S02]  /*bee0*/  ISETP.GT.AND P3, PT, R12, 0x59, P2 ;  /* 0x000000590c00780c */ /* 0x000fe40001764270 */
[----:B------:R-:W-:Y:S01]  /*bef0*/  FSEL R45, R70, -INF , !P4 ;  /* 0xff800000462d7808 */ /* 0x000fe20006000000 */
[----:B------:R-:W-:Y:S01]  /*bf00*/  MUFU.EX2 R59, R59 ;  /* 0x0000003b003b7308 */ /* 0x000fe20000000800 */
[----:B------:R-:W-:Y:S02]  /*bf10*/  FMNMX.FTZ R20, R153, R20, !PT ;  /* 0x0000001499147209 */ /* 0x000fe40007810000 */
[----:B------:R-:W-:Y:S02]  /*bf20*/  ISETP.GT.AND P4, PT, R12, 0x60, P2 ;  /* 0x000000600c00780c */ /* 0x000fe40001784270 */
[----:B------:R-:W-:-:S02]  /*bf30*/  ISETP.LT.OR P3, PT, R10, 0x5a, P3 ;  /* 0x0000005a0a00780c */ /* 0x000fc40001f61670 */
[----:B------:R-:W-:Y:S01]  /*bf40*/  FMNMX.FTZ R20, R67, R20, !PT ;  /* 0x0000001443147209 */ /* 0x000fe20007810000 */
[----:B------:R-:W-:Y:S01]  /*bf50*/  MUFU.EX2 R174, R174 ;  /* 0x000000ae00ae7308 */ /* 0x000fe20000000800 */
[----:B------:R-:W-:Y:S02]  /*bf60*/  ISETP.LT.OR P4, PT, R10, 0x61, P4 ;  /* 0x000000610a00780c */ /* 0x000fe40002781670 */
[----:B------:R-:W-:Y:S02]  /*bf70*/  FSEL R71, R71, -INF , !P3 ;  /* 0xff80000047477808 */ /* 0x000fe40005800000 */
[----:B------:R-:W-:Y:S02]  /*bf80*/  ISETP.GT.AND P3, PT, R12, 0x61, P2 ;  /* 0x000000610c00780c */ /* 0x000fe40001764270 */
[----:B------:R-:W-:Y:S01]  /*bf90*/  FMNMX.FTZ R20, R45, R20, !PT ;  /* 0x000000142d147209 */ /* 0x000fe20007810000 */
[----:B------:R-:W-:Y:S01]  /*bfa0*/  MUFU.EX2 R41, R41 ;  /* 0x0000002900297308 */ /* 0x000fe20000000800 */
[----:B------:R-:W-:-:S02]  /*bfb0*/  FSEL R49, R74, -INF , !P4 ;  /* 0xff8000004a317808 */ /* 0x000fc40006000000 */
[----:B------:R-:W-:Y:S02]  /*bfc0*/  ISETP.GT.AND P4, PT, R12, 0x68, P2 ;  /* 0x000000680c00780c */ /* 0x000fe40001784270 */
[C---:B------:R-:W-:Y:S02]  /*bfd0*/  ISETP.LT.OR P3, PT, R10.reuse, 0x62, P3 ;  /* 0x000000620a00780c */ /* 0x040fe40001f61670 */
[----:B------:R-:W-:Y:S01]  /*bfe0*/  FMNMX.FTZ R20, R71, R20, !PT ;  /* 0x0000001447147209 */ /* 0x000fe20007810000 */
[----:B------:R-:W-:Y:S01]  /*bff0*/  MUFU.EX2 R168, R168 ;  /* 0x000000a800a87308 */ /* 0x000fe20000000800 */
[----:B------:R-:W-:Y:S02]  /*c000*/  ISETP.LT.OR P4, PT, R10, 0x69, P4 ;  /* 0x000000690a00780c */ /* 0x000fe40002781670 */
[----:B------:R-:W-:Y:S02]  /*c010*/  FSEL R75, R75, -INF , !P3 ;  /* 0xff8000004b4b7808 */ /* 0x000fe40005800000 */
[----:B------:R-:W-:-:S02]  /*c020*/  ISETP.GT.AND P3, PT, R12, 0x69, P2 ;  /* 0x000000690c00780c */ /* 0x000fc40001764270 */
[----:B------:R-:W-:Y:S01]  /*c030*/  FMNMX.FTZ R20, R49, R20, !PT ;  /* 0x0000001431147209 */ /* 0x000fe20007810000 */
[----:B------:R-:W-:Y:S01]  /*c040*/  MUFU.EX2 R37, R37 ;  /* 0x0000002500257308 */ /* 0x000fe20000000800 */
[----:B------:R-:W-:Y:S02]  /*c050*/  FSEL R193, R78, -INF , !P4 ;  /* 0xff8000004ec17808 */ /* 0x000fe40006000000 */
[----:B------:R-:W-:Y:S02]  /*c060*/  ISETP.GT.AND P4, PT, R12, 0x70, P2 ;  /* 0x000000700c00780c */ /* 0x000fe40001784270 */
[C---:B------:R-:W-:Y:S02]  /*c070*/  ISETP.LT.OR P3, PT, R10.reuse, 0x6a, P3 ;  /* 0x0000006a0a00780c */ /* 0x040fe40001f61670 */
[----:B------:R-:W-:Y:S01]  /*c080*/  FMNMX.FTZ R20, R75, R20, !PT ;  /* 0x000000144b147209 */ /* 0x000fe20007810000 */
[----:B------:R-:W-:Y:S01]  /*c090*/  MUFU.EX2 R170, R170 ;  /* 0x000000aa00aa7308 */ /* 0x000fe20000000800 */
[----:B------:R-:W-:-:S02]  /*c0a0*/  ISETP.LT.OR P4, PT, R10, 0x71, P4 ;  /* 0x000000710a00780c */ /* 0x000fc40002781670 */
[----:B------:R-:W-:Y:S02]  /*c0b0*/  FSEL R79, R79, -INF , !P3 ;  /* 0xff8000004f4f7808 */ /* 0x000fe40005800000 */
[----:B------:R-:W-:Y:S02]  /*c0c0*/  ISETP.GT.AND P3, PT, R12, 0x71, P2 ;  /* 0x000000710c00780c */ /* 0x000fe40001764270 */
[----:B------:R-:W-:Y:S01]  /*c0d0*/  FMNMX.FTZ R20, R193, R20, !PT ;  /* 0x00000014c1147209 */ /* 0x000fe20007810000 */
[----:B------:R-:W-:Y:S01]  /*c0e0*/  MUFU.EX2 R33, R33 ;  /* 0x0000002100217308 */ /* 0x000fe20000000800 */
[----:B------:R-:W-:Y:S02]  /*c0f0*/  FSEL R53, R82, -INF , !P4 ;  /* 0xff80000052357808 */ /* 0x000fe40006000000 */
[----:B------:R-:W-:Y:S02]  /*c100*/  ISETP.GT.AND P4, PT, R12, 0x78, P2 ;  /* 0x000000780c00780c */ /* 0x000fe40001784270 */
[----:B------:R-:W-:-:S02]  /*c110*/  ISETP.LT.OR P3, PT, R10, 0x72, P3 ;  /* 0x000000720a00780c */ /* 0x000fc40001f61670 */
[----:B------:R-:W-:Y:S01]  /*c120*/  FMNMX.FTZ R20, R79, R20, !PT ;  /* 0x000000144f147209 */ /* 0x000fe20007810000 */
[----:B------:R-:W-:Y:S01]  /*c130*/  MUFU.EX2 R164, R164 ;  /* 0x000000a400a47308 */ /* 0x000fe20000000800 */
[----:B------:R-:W-:Y:S02]  /*c140*/  ISETP.GT.AND P2, PT, R12, 0x79, P2 ;  /* 0x000000790c00780c */ /* 0x000fe40001744270 */
[C---:B------:R-:W-:Y:S02]  /*c150*/  ISETP.LT.OR P4, PT, R10.reuse, 0x79, P4 ;  /* 0x000000790a00780c */ /* 0x040fe40002781670 */
[----:B------:R-:W-:Y:S02]  /*c160*/  FSEL R83, R83, -INF , !P3 ;  /* 0xff80000053537808 */ /* 0x000fe40005800000 */
[----:B------:R-:W-:Y:S01]  /*c170*/  FMNMX.FTZ R20, R53, R20, !PT ;  /* 0x0000001435147209 */ /* 0x000fe20007810000 */
[----:B------:R-:W-:Y:S01]  /*c180*/  MUFU.EX2 R29, R29 ;  /* 0x0000001d001d7308 */ /* 0x000fe20000000800 */
[----:B------:R-:W-:-:S02]  /*c190*/  ISETP.LT.OR P2, PT, R10, 0x7a, P2 ;  /* 0x0000007a0a00780c */ /* 0x000fc40001741670 */
[----:B------:R-:W-:Y:S02]  /*c1a0*/  FSEL R57, R86, -INF , !P4 ;  /* 0xff80000056397808 */ /* 0x000fe40006000000 */
[----:B------:R-:W-:Y:S02]  /*c1b0*/  FMNMX.FTZ R20, R83, R20, !PT ;  /* 0x0000001453147209 */ /* 0x000fe40007810000 */
[----:B------:R-:W-:Y:S01]  /*c1c0*/  FSEL R65, R0, RZ, P5 ;  /* 0x000000ff00417208 */ /* 0x000fe20002800000 */
[----:B------:R-:W-:Y:S01]  /*c1d0*/  MUFU.EX2 R166, R166 ;  /* 0x000000a600a67308 */ /* 0x000fe20000000800 */
[----:B------:R-:W-:Y:S02]  /*c1e0*/  FSEL R87, R87, -INF , !P2 ;  /* 0xff80000057577808 */ /* 0x000fe40005000000 */
[----:B------:R-:W-:Y:S01]  /*c1f0*/  FMNMX.FTZ R20, R57, R20, !PT ;  /* 0x0000001439147209 */ /* 0x000fe20007810000 */
[----:B------:R-:W-:-:S03]  /*c200*/  FADD.FTZ R65, -R65, R6 ;  /* 0x0000000641417221 */ /* 0x000fc60000010100 */
[----:B------:R-:W-:Y:S01]  /*c210*/  FMNMX.FTZ R20, R87, R20, !PT ;  /* 0x0000001457147209 */ /* 0x000fe20007810000 */
[----:B------:R-:W-:Y:S01]  /*c220*/  FMUL.FTZ R65, R65, R4 ;  /* 0x0000000441417220 */ /* 0x000fe20000410000 */
[----:B------:R-:W-:Y:S03]  /*c230*/  MUFU.EX2 R15, R15 ;  /* 0x0000000f000f7308 */ /* 0x000fe60000000800 */
[----:B------:R-:W0:Y:S05]  /*c240*/  SHFL.BFLY PT, R7, R20, 0x2, 0x1f ;  /* 0x0c401f0014077f89 */ /* 0x000e2a00000e0000 */
[----:B------:R-:W1:Y:S08]  /*c250*/  MUFU.EX2 R65, R65 ;  /* 0x0000004100417308 */ /* 0x000e700000000800 */
[----:B------:R-:W-:Y:S08]  /*c260*/  MUFU.EX2 R160, R160 ;  /* 0x000000a000a07308 */ /* 0x000ff00000000800 */
[----:B------:R-:W-:Y:S01]  /*c270*/  MUFU.EX2 R61, R61 ;  /* 0x0000003d003d7308 */ /* 0x000fe20000000800 */
[----:B-1----:R-:W-:Y:S01]  /*c280*/  FFMA.FTZ R26, R65, R3, R180 ;  /* 0x00000003411a7223 */ /* 0x002fe200000100b4 */
[C---:B------:R-:W-:Y:S01]  /*c290*/  F2FP.F16.F32.PACK_AB R180, R27.reuse, R180 ;  /* 0x000000b41bb4723e */ /* 0x040fe200000000ff */
[----:B------:R-:W-:Y:S01]  /*c2a0*/  FMUL.FTZ R88, R88, R65 ;  /* 0x0000004158587220 */ /* 0x000fe20000410000 */
[----:B0-----:R-:W-:Y:S01]  /*c2b0*/  FMNMX.FTZ R7, R20, R7, !PT ;  /* 0x0000000714077209 */ /* 0x001fe20007810000 */
[----:B------:R-:W-:Y:S01]  /*c2c0*/  FADD.FTZ R3, R27, R26 ;  /* 0x0000001a1b037221 */ /* 0x000fe20000010000 */
[-C--:B------:R-:W-:Y:S01]  /*c2d0*/  FMUL.FTZ R89, R89, R65.reuse ;  /* 0x0000004159597220 */ /* 0x080fe20000410000 */
[-C--:B------:R-:W-:Y:S01]  /*c2e0*/  FMUL.FTZ R92, R92, R65.reuse ;  /* 0x000000415c5c7220 */ /* 0x080fe20000410000 */
[----:B------:R-:W-:Y:S01]  /*c2f0*/  MUFU.EX2 R162, R162 ;  /* 0x000000a200a27308 */ /* 0x000fe20000000800 */
[----:B------:R-:W-:Y:S01]  /*c300*/  FADD.FTZ R26, R182, R3 ;  /* 0x00000003b61a7221 */ /* 0x000fe20000010000 */
[----:B------:R-:W0:Y:S01]  /*c310*/  SHFL.BFLY PT, R10, R7, 0x1, 0x1f ;  /* 0x0c201f00070a7f89 */ /* 0x000e2200000e0000 */
[----:B------:R-:W-:Y:S01]  /*c320*/  F2FP.F16.F32.PACK_AB R182, R31, R182 ;  /* 0x000000b61fb6723e */ /* 0x000fe200000000ff */
[-C--:B------:R-:W-:Y:S01]  /*c330*/  FMUL.FTZ R93, R93, R65.reuse ;  /* 0x000000415d5d7220 */ /* 0x080fe20000410000 */
[----:B------:R-:W-:Y:S01]  /*c340*/  FADD.FTZ R3, R31, R26 ;  /* 0x0000001a1f037221 */ /* 0x000fe20000010000 */
[-C--:B------:R-:W-:Y:S01]  /*c350*/  FMUL.FTZ R96, R96, R65.reuse ;  /* 0x0000004160607220 */ /* 0x080fe20000410000 */
[-C--:B------:R-:W-:Y:S01]  /*c360*/  FMUL.FTZ R97, R97, R65.reuse ;  /* 0x0000004161617220 */ /* 0x080fe20000410000 */
[----:B------:R-:W-:Y:S01]  /*c370*/  MUFU.EX2 R9, R9 ;  /* 0x0000000900097308 */ /* 0x000fe20000000800 */
[----:B------:R-:W-:Y:S01]  /*c380*/  FADD.FTZ R26, R176, R3 ;  /* 0x00000003b01a7221 */ /* 0x000fe20000010000 */
[----:B------:R-:W-:Y:S01]  /*c390*/  F2FP.F16.F32.PACK_AB R176, R43, R176 ;  /* 0x000000b02bb0723e */ /* 0x000fe200000000ff */
[-C--:B------:R-:W-:Y:S01]  /*c3a0*/  FMUL.FTZ R100, R100, R65.reuse ;  /* 0x0000004164647220 */ /* 0x080fe20000410000 */
        /* <DEDUP_REMOVED lines=14> */
[----:B0-----:R-:W-:Y:S01]  /*c490*/  FMNMX.FTZ R7, R7, R10, !PT ;  /* 0x0000000a07077209 */ /* 0x001fe20007810000 */
[-C--:B------:R-:W-:Y:S01]  /*c4a0*/  FMUL.FTZ R116, R116, R65.reuse ;  /* 0x0000004174747220 */ /* 0x080fe20000410000 */
[C---:B------:R-:W-:Y:S01]  /*c4b0*/  F2FP.F16.F32.PACK_AB R172, R59.reuse, R172 ;  /* 0x000000ac3bac723e */ /* 0x040fe200000000ff */
[----:B------:R-:W-:Y:S01]  /*c4c0*/  FADD.FTZ R3, R59, R30 ;  /* 0x0000001e3b037221 */ /* 0x000fe20000010000 */
[C---:B------:R-:W-:Y:S01]  /*c4d0*/  FSETP.NEU.FTZ.AND P2, PT, R7.reuse, -INF , PT ;  /* 0xff8000000700780b */ /* 0x040fe20003f5d000 */
[C---:B------:R-:W-:Y:S01]  /*c4e0*/  FMUL.FTZ R6, R7.reuse, R4 ;  /* 0x0000000407067220 */ /* 0x040fe20000410000 */
[----:B------:R-:W-:Y:S01]  /*c4f0*/  MUFU.EX2 R158, R158 ;  /* 0x0000009e009e7308 */ /* 0x000fe20000000800 */
[----:B------:R-:W-:Y:S01]  /*c500*/  FADD.FTZ R30, R174, R3 ;  /* 0x00000003ae1e7221 */ /* 0x000fe20000010000 */
[----:B------:R-:W-:Y:S01]  /*c510*/  FSEL R3, R7, RZ, P2 ;  /* 0x000000ff07037208 */ /* 0x000fe20001000000 */
[----:B------:R-:W-:Y:S01]  /*c520*/  FMUL.FTZ R117, R117, R65 ;  /* 0x0000004175757220 */ /* 0x000fe20000410000 */
[----:B------:R-:W-:Y:S01]  /*c530*/  FSEL R32, R6, RZ, P2 ;  /* 0x000000ff06207208 */ /* 0x000fe20001000000 */
[----:B------:R-:W-:Y:S01]  /*c540*/  FADD.FTZ R77, R41, R30 ;  /* 0x0000001e294d7221 */ /* 0x000fe20000010000 */
[----:B------:R-:W-:-:S02]  /*c550*/  @!P1 VIADD R30, R34, 0x28860 ;  /* 0x00028860221e9836 */ /* 0x000fc40000000000 */
[----:B------:R-:W-:Y:S01]  /*c560*/  FADD.FTZ R3, -R3, R8 ;  /* 0x0000000803037221 */ /* 0x000fe20000010100 */
[----:B------:R-:W-:Y:S01]  /*c570*/  MUFU.EX2 R11, R11 ;  /* 0x0000000b000b7308 */ /* 0x000fe20000000800 */
[----:B------:R-:W-:Y:S01]  /*c580*/  FADD.FTZ R8, R168, R77 ;  /* 0x0000004da8087221 */ /* 0x000fe20000010000 */
[-CC-:B------:R-:W-:Y:S01]  /*c590*/  FFMA.FTZ R69, R183, R4.reuse, -R32.reuse ;  /* 0x00000004b7457223 */ /* 0x180fe20000010820 */
[-C--:B------:R-:W-:Y:S01]  /*c5a0*/  FMUL.FTZ R3, R3, R4.reuse ;  /* 0x0000000403037220 */ /* 0x080fe20000410000 */
        /* <DEDUP_REMOVED lines=12> */
[----:B------:R0:W1:Y:S01]  /*c670*/  MUFU.EX2 R8, R3 ;  /* 0x0000000300087308 */ /* 0x0000620000000800 */
[----:B------:R-:W-:Y:S01]  /*c680*/  FADD.FTZ R34, R164, R77 ;  /* 0x0000004da4227221 */ /* 0x000fe20000010000 */
        /* <DEDUP_REMOVED lines=8> */
[-C--:B------:R-:W-:Y:S01]  /*c710*/  FFMA.FTZ R55, R55, R4.reuse, -R32 ;  /* 0x0000000437377223 */ /* 0x080fe20000010820 */
[----:B------:R-:W-:Y:S01]  /*c720*/  @!P1 PRMT R30, RZ, 0x654, R30 ;  /* 0x00000654ff1e9816 */ /* 0x000fe2000000001e */
[-CC-:B------:R-:W-:Y:S01]  /*c730*/  FFMA.FTZ R165, R171, R4.reuse, -R32.reuse ;  /* 0x00000004aba57223 */ /* 0x180fe20000010820 */
[----:B------:R-:W-:Y:S01]  /*c740*/  FADD.FTZ R34, R166, R3 ;  /* 0x00000003a6227221 */ /* 0x000fe20000010000 */
[----:B------:R-:W-:Y:S01]  /*c750*/  FFMA.FTZ R175, R175, R4, -R32 ;  /* 0x00000004afaf7223 */ /* 0x000fe20000010820 */
[----:B------:R0:W-:Y:S01]  /*c760*/  @!P1 SYNCS.ARRIVE.TRANS64.RED.A1T0 RZ, [R30+URZ], RZ ;  /* 0x000000ff1eff99a7 */ /* 0x0001e2000810043f */
[----:B------:R-:W3:Y:S01]  /*c770*/  MUFU.EX2 R183, R183 ;  /* 0x000000b700b77308 */ /* 0x000ee20000000800 */
[----:B-1----:R-:W-:Y:S01]  /*c780*/  FFMA.FTZ R3, R8, R2, R69 ;  /* 0x0000000208037223 */ /* 0x002fe20000010045 */
[----:B------:R-:W-:Y:S01]  /*c790*/  FADD.FTZ R77, R15, R34 ;  /* 0x000000220f4d7221 */ /* 0x000fe20000010000 */
[-CC-:B------:R-:W-:Y:S01]  /*c7a0*/  FFMA.FTZ R63, R63, R4.reuse, -R32.reuse ;  /* 0x000000043f3f7223 */ /* 0x180fe20000010820 */
[-CC-:B------:R-:W-:Y:S01]  /*c7b0*/  FFMA.FTZ R153, R153, R4.reuse, -R32.reuse ;  /* 0x0000000499997223 */ /* 0x180fe20000010820 */
[-CC-:B------:R-:W-:Y:S01]  /*c7c0*/  FFMA.FTZ R67, R67, R4.reuse, -R32.reuse ;  /* 0x0000000443437223 */ /* 0x180fe20000010820 */
[----:B------:R-:W-:Y:S01]  /*c7d0*/  FADD.FTZ R34, R160, R77 ;  /* 0x0000004da0227221 */ /* 0x000fe20000010000 */
[-C--:B0-----:R-:W-:Y:S01]  /*c7e0*/  FFMA.FTZ R30, R155, R4.reuse, -R32 ;  /* 0x000000049b1e7223 */ /* 0x081fe20000010820 */
[----:B------:R-:W0:Y:S01]  /*c7f0*/  MUFU.EX2 R10, R10 ;  /* 0x0000000a000a7308 */ /* 0x000e220000000800 */
[----:B--2---:R-:W-:Y:S01]  /*c800*/  FADD.FTZ R2, R6, R3 ;  /* 0x0000000306027221 */ /* 0x004fe20000010000 */
[----:B------:R-:W-:Y:S01]  /*c810*/  FADD.FTZ R77, R61, R34 ;  /* 0x000000223d4d7221 */ /* 0x000fe20000010000 */
[-CC-:B------:R-:W-:Y:S01]  /*c820*/  FFMA.FTZ R45, R45, R4.reuse, -R32.reuse ;  /* 0x000000042d2d7223 */ /* 0x180fe20000010820 */
[-CC-:B------:R-:W-:Y:S01]  /*c830*/  FFMA.FTZ R71, R71, R4.reuse, -R32.reuse ;  /* 0x0000000447477223 */ /* 0x180fe20000010820 */
[----:B------:R-:W-:Y:S01]  /*c840*/  FFMA.FTZ R49, R49, R4, -R32 ;  /* 0x0000000431317223 */ /* 0x000fe20000010820 */
[----:B------:R-:W-:Y:S01]  /*c850*/  FADD.FTZ R34, R162, R77 ;  /* 0x0000004da2227221 */ /* 0x000fe20000010000 */
[----:B------:R-:W-:Y:S01]  /*c860*/  F2FP.F16.F32.PACK_AB R162, R9, R162 ;  /* 0x000000a209a2723e */ /* 0x000fe200000000ff */
[----:B------:R-:W1:Y:S01]  /*c870*/  MUFU.EX2 R12, R12 ;  /* 0x0000000c000c7308 */ /* 0x000e620000000800 */
[----:B---3--:R-:W-:Y:S01]  /*c880*/  FADD.FTZ R3, R183, R2 ;  /* 0x00000002b7037221 */ /* 0x008fe20000010000 */
[----:B------:R-:W-:Y:S01]  /*c890*/  FADD.FTZ R27, R9, R34 ;  /* 0x00000022091b7221 */ /* 0x000fe20000010000 */
[-CC-:B------:R-:W-:Y:S01]  /*c8a0*/  FFMA.FTZ R75, R75, R4.reuse, -R32.reuse ;  /* 0x000000044b4b7223 */ /* 0x180fe20000010820 */
        /* <DEDUP_REMOVED lines=9> */
[----:B------:R-:W-:Y:S01]  /*c940*/  FFMA.FTZ R32, R87, R4, -R32 ;  /* 0x0000000457207223 */ /* 0x000fe20000010820 */
[----:B------:R-:W-:Y:S01]  /*c950*/  FADD.FTZ R34, R158, R27 ;  /* 0x0000001b9e227221 */ /* 0x000fe20000010000 */
[----:B------:R-:W-:Y:S01]  /*c960*/  ISETP.GT.AND P2, PT, R5, UR40, PT ;  /* 0x0000002805007c0c */ /* 0x000fe2000bf44270 */
[----:B------:R-:W0:Y:S01]  /*c970*/  MUFU.EX2 R14, R14 ;  /* 0x0000000e000e7308 */ /* 0x000e220000000800 */
[----:B-1----:R-:W-:Y:S01]  /*c980*/  FADD.FTZ R2, R12, R3 ;  /* 0x000000030c027221 */ /* 0x002fe20000010000 */
[----:B------:R-:W-:Y:S01]  /*c990*/  FADD.FTZ R27, R11, R34 ;  /* 0x000000220b1b7221 */ /* 0x000fe20000010000 */
[----:B------:R-:W-:Y:S01]  /*c9a0*/  F2FP.F16.F32.PACK_AB R181, R6, R69 ;  /* 0x0000004506b5723e */ /* 0x000fe200000000ff */
        /* <DEDUP_REMOVED lines=41> */
[----:B------:R-:W-:Y:S01]  /*cc40*/  FMUL.FTZ R151, R151, R8 ;  /* 0x0000000897977220 */ /* 0x000fe20000410000 */
[----:B------:R-:W-:Y:S01]  /*cc50*/  F2FP.F16.F32.PACK_AB R174, R41, R174 ;  /* 0x000000ae29ae723e */ /* 0x000fe200000000ff */
[-C--:B------:R-:W-:Y:S01]  /*cc60*/  FMUL.FTZ R120, R120, R65.reuse ;  /* 0x0000004178787220 */ /* 0x080fe20000410000 */
[----:B------:R-:W0:Y:S01]  /*cc70*/  MUFU.EX2 R169, R169 ;  /* 0x000000a900a97308 */ /* 0x000e220000000800 */
[----:B-1----:R-:W-:Y:S01]  /*cc80*/  FADD.FTZ R2, R24, R3 ;  /* 0x0000000318027221 */ /* 0x002fe20000010000 */
[----:B------:R-:W-:Y:S01]  /*cc90*/  F2FP.F16.F32.PACK_AB R168, R37, R168 ;  /* 0x000000a825a8723e */ /* 0x000fe200000000ff */
[-C--:B------:R-:W-:Y:S01]  /*cca0*/  FMUL.FTZ R121, R121, R65.reuse ;  /* 0x0000004179797220 */ /* 0x080fe20000410000 */
[----:B------:R-:W-:Y:S01]  /*ccb0*/  F2FP.F16.F32.PACK_AB R170, R33, R170 ;  /* 0x000000aa21aa723e */ /* 0x000fe200000000ff */
[-C--:B------:R-:W-:Y:S01]  /*ccc0*/  FMUL.FTZ R124, R124, R65.reuse ;  /* 0x000000417c7c7220 */ /* 0x080fe20000410000 */
[----:B------:R-:W-:Y:S01]  /*ccd0*/  F2FP.F16.F32.PACK_AB R164, R29, R164 ;  /* 0x000000a41da4723e */ /* 0x000fe200000000ff */
[-C--:B------:R-:W-:Y:S01]  /*cce0*/  FMUL.FTZ R125, R125, R65.reuse ;  /* 0x000000417d7d7220 */ /* 0x080fe20000410000 */
        /* <DEDUP_REMOVED lines=21> */
[----:B------:R-:W-:Y:S01]  /*ce40*/  FMUL.FTZ R149, R149, R65 ;  /* 0x0000004195957220 */ /* 0x000fe20000410000 */
[----:B------:R-:W-:Y:S01]  /*ce50*/  F2FP.F16.F32.PACK_AB R183, R10, R183 ;  /* 0x000000b70ab7723e */ /* 0x000fe200000000ff */
[----:B------:R-:W-:Y:S01]  /*ce60*/  VIADD R5, R5, 0xffffffff ;  /* 0xffffffff05057836 */ /* 0x000fe20000000000 */
[----:B------:R-:W1:Y:S01]  /*ce70*/  MUFU.EX2 R165, R165 ;  /* 0x000000a500a57308 */ /* 0x000e620000000800 */
[----:B--2---:R-:W-:Y:S01]  /*ce80*/  FADD.FTZ R2, R28, R9 ;  /* 0x000000091c027221 */ /* 0x004fe20000010000 */
[----:B------:R-:W-:Y:S01]  /*ce90*/  F2FP.F16.F32.PACK_AB R177, R35, R12 ;  /* 0x0000000c23b1723e */ /* 0x000fe200000000ff */
[----:B------:R-:W-:Y:S01]  /*cea0*/  IMAD.MOV.U32 R6, RZ, RZ, R0 ;  /* 0x000000ffff067224 */ /* 0x000fe200078e0000 */
[----:B------:R-:W-:Y:S01]  /*ceb0*/  F2FP.F16.F32.PACK_AB R179, R39, R14 ;  /* 0x0000000e27b3723e */ /* 0x000fe200000000ff */
[----:B------:R-:W-:Y:S01]  /*cec0*/  IMAD.MOV.U32 R8, RZ, RZ, R7 ;  /* 0x000000ffff087224 */ /* 0x000fe200078e0007 */
[----:B------:R-:W-:-:S02]  /*ced0*/  F2FP.F16.F32.PACK_AB R173, R73, R20 ;  /* 0x0000001449ad723e */ /* 0x000fc400000000ff */
[----:B------:R-:W2:Y:S01]  /*cee0*/  MUFU.EX2 R152, R152 ;  /* 0x0000009800987308 */ /* 0x000ea20000000800 */
[C---:B0-----:R-:W-:Y:S01]  /*cef0*/  FADD.FTZ R2, R55.reuse, R2 ;  /* 0x0000000237027221 */ /* 0x041fe20000010000 */
[----:B------:R-:W-:Y:S02]  /*cf00*/  F2FP.F16.F32.PACK_AB R169, R26, R169 ;  /* 0x000000a91aa9723e */ /* 0x000fe400000000ff */
[----:B------:R-:W-:-:S04]  /*cf10*/  F2FP.F16.F32.PACK_AB R171, R55, R28 ;  /* 0x0000001c37ab723e */ /* 0x000fc800000000ff */
[----:B------:R-:W0:Y:S01]  /*cf20*/  MUFU.EX2 R30, R30 ;  /* 0x0000001e001e7308 */ /* 0x000e220000000800 */
[----:B-1----:R-:W-:-:S07]  /*cf30*/  FADD.FTZ R9, R165, R2 ;  /* 0x00000002a5097221 */ /* 0x002fce0000010000 */
[----:B------:R-:W1:Y:S01]  /*cf40*/  MUFU.EX2 R21, R21 ;  /* 0x0000001500157308 */ /* 0x000e620000000800 */
[----:B--2---:R-:W-:-:S07]  /*cf50*/  FADD.FTZ R34, R152, R27 ;  /* 0x0000001b98227221 */ /* 0x004fce0000010000 */
[----:B------:R2:W3:Y:S01]  /*cf60*/  MUFU.EX2 R36, R175 ;  /* 0x000000af00247308 */ /* 0x0004e20000000800 */
[C---:B0-----:R-:W-:Y:S01]  /*cf70*/  FADD.FTZ R9, R30.reuse, R9 ;  /* 0x000000091e097221 */ /* 0x041fe20000010000 */
[----:B------:R-:W-:-:S06]  /*cf80*/  F2FP.F16.F32.PACK_AB R165, R30, R165 ;  /* 0x000000a51ea5723e */ /* 0x000fcc00000000ff */
[----:B------:R-:W0:Y:S01]  /*cf90*/  MUFU.EX2 R154, R154 ;  /* 0x0000009a009a7308 */ /* 0x000e220000000800 */
[C---:B-1----:R-:W-:Y:S01]  /*cfa0*/  FADD.FTZ R3, R21.reuse, R34 ;  /* 0x0000002215037221 */ /* 0x042fe20000010000 */
[----:B------:R-:W-:Y:S02]  /*cfb0*/  F2FP.F16.F32.PACK_AB R152, R21, R152 ;  /* 0x000000981598723e */ /* 0x000fe400000000ff */
[----:B--2---:R-:W-:-:S04]  /*cfc0*/  F2FP.F16.F32.PACK_AB R175, R47, R24 ;  /* 0x000000182faf723e */ /* 0x004fc800000000ff */
[----:B------:R-:W1:Y:S01]  /*cfd0*/  MUFU.EX2 R63, R63 ;  /* 0x0000003f003f7308 */ /* 0x000e620000000800 */
[----:B---3--:R-:W-:-:S07]  /*cfe0*/  FADD.FTZ R9, R36, R9 ;  /* 0x0000000924097221 */ /* 0x008fce0000010000 */
        /* <DEDUP_REMOVED lines=32> */
[----:B------:R-:W-:-:S03]  /*d1f0*/  F2FP.F16.F32.PACK_AB R153, R83, R42 ;  /* 0x0000002a5399723e */ /* 0x000fc600000000ff */
[----:B-1----:R-:W-:-:S04]  /*d200*/  FADD.FTZ R9, R44, R9 ;  /* 0x000000092c097221 */ /* 0x002fc80000010000 */
[C---:B--2---:R-:W-:Y:S01]  /*d210*/  FADD.FTZ R2, R32.reuse, R9 ;  /* 0x0000000920027221 */ /* 0x044fe20000010000 */
[----:B------:R-:W-:Y:S01]  /*d220*/  F2FP.F16.F32.PACK_AB R155, R32, R44 ;  /* 0x0000002c209b723e */ /* 0x000fe200000000ff */
[----:B------:R-:W-:Y:S06]  /*d230*/  @P2 BRA `(.L_x_8123) ;  /* 0xffffffcc00f02947 */ /* 0x000fec000383ffff */
.L_x_8106:
[----:B------:R-:W-:Y:S06]  /*d240*/  BAR.ARV 0x8, 0x180 ;  /* 0x0206000000007b1d */ /* 0x000fec0000002000 */
[----:B------:R-:W-:Y:S05]  /*d250*/  @!P0 BRA `(.L_x_8124) ;  /* 0x0000000000048947 */ /* 0x000fea0003800000 */
[----:B------:R-:W-:Y:S01]  /*d260*/  BPT.TRAP 0x1 ;  /* 0x000000040000795c */ /* 0x000fe20000300000 */
.L_x_8124:
[----:B------:R-:W-:Y:S01]  /*d270*/  ULEA UR5, UR45, UR41, 0x3 ;  /* 0x000000292d057291 */ /* 0x000fe2000f8e183f */
[----:B------:R-:W-:-:S05]  /*d280*/  IMAD.U32 R5, RZ, RZ, UR46 ;  /* 0x0000002eff057e24 */ /* 0x000fca000f8e00ff */
[----:B------:R-:W-:-:S04]  /*d290*/  SHF.L.U32 R5, R5, 0x1f, RZ ;  /* 0x0000001f05057819 */ /* 0x000fc800000006ff */
[----:B------:R0:W1:Y:S01]  /*d2a0*/  SYNCS.PHASECHK.TRANS64.TRYWAIT P2, [UR5+0x28850], R5 ;  /* 0x02885005ff0075a7 */ /* 0x0000620008040145 */
[----:B------:R-:W-:Y:S05]  /*d2b0*/  @!P0 BRA `(.L_x_8125) ;  /* 0x0000000000048947 */ /* 0x000fea0003800000 */
[----:B------:R-:W-:Y:S01]  /*d2c0*/  BPT.TRAP 0x1 ;  /* 0x000000040000795c */ /* 0x000fe20000300000 */
.L_x_8125:
[----:B-1----:R-:W-:Y:S05]  /*d2d0*/  @P2 BRA `(.L_x_8126) ;  /* 0x0000000000082947 */ /* 0x002fea0003800000 */
[----:B------:R-:W1:Y:S02]  /*d2e0*/  SYNCS.PHASECHK.TRANS64.TRYWAIT P0, [UR5+0x28850], R5 ;  /* 0x02885005ff0075a7 */ /* 0x000e640008000145 */
[----:B-1----:R-:W-:Y:S05]  /*d2f0*/  @!P0 BRA `(.L_x_8127) ;  /* 0x0000009000508947 */ /* 0x002fea0003800000 */
.L_x_8126:
[----:B------:R-:W-:Y:S01]  /*d300*/  UIADD3 UR41, UR41, 0x400, URZ ;  /* 0x0000040029297890 */ /* 0x000fe2000fffe03f */
[----:B------:R-:W-:Y:S01]  /*d310*/  WARPGROUP.ARRIVE ;  /* 0x00000000000079c5 */ /* 0x000fe20000000000 */
[----:B------:R-:W-:Y:S01]  /*d320*/  UMOV UR7, 0x40000040 ;  /* 0x4000004000077882 */ /* 0x000fe20000000000 */
[----:B-1----:R-:W1:Y:S01]  /*d330*/  SHFL.BFLY PT, R6, R3, 0x2, 0x1f ;  /* 0x0c401f0003067f89 */ /* 0x002e6200000e0000 */
[----:B------:R-:W-:Y:S01]  /*d340*/  USHF.R.U32.HI UR41, URZ, 0x4, UR41 ;  /* 0x000000043f297899 */ /* 0x000fe20008011629 */
[----:B------:R-:W-:Y:S01]  /*d350*/  IMAD.MOV.U32 R11, RZ, RZ, RZ ;  /* 0x000000ffff0b7224 */ /* 0x000fe200078e00ff */
[----:B------:R-:W-:Y:S01]  /*d360*/  UIADD3 UR47, UR47, 0x1, URZ ;  /* 0x000000012f2f7890 */ /* 0x000fe2000fffe03f */
[----:B0-----:R-:W0:Y:S01]  /*d370*/  SHFL.BFLY PT, R5, R2, 0x2, 0x1f ;  /* 0x0c401f0002057f89 */ /* 0x001e2200000e0000 */
[----:B------:R-:W-:-:S04]  /*d380*/  ULOP3.LUT UR41, UR41, 0x3fff, URZ, 0xc0, !UPT ;  /* 0x00003fff29297892 */ /* 0x000fc8000f8ec03f */
[----:B------:R-:W-:-:S04]  /*d390*/  ULOP3.LUT UR4, UR41, 0x4000000, URZ, 0xfc, !UPT ;  /* 0x0400000029047892 */ /* 0x000fc8000f8efc3f */
[----:B------:R-:W-:Y:S02]  /*d3a0*/  ULEA UR4, UR45, UR4, 0xb ;  /* 0x000000042d047291 */ /* 0x000fe4000f8e583f */
[----:B------:R-:W-:-:S04]  /*d3b0*/  UIADD3 UR45, UR45, 0x1, URZ ;  /* 0x000000012d2d7890 */ /* 0x000fc8000fffe03f */
[----:B------:R-:W-:Y:S01]  /*d3c0*/  UISETP.NE.AND UP0, UPT, UR45, 0x2, UPT ;  /* 0x000000022d00788c */ /* 0x000fe2000bf05270 */
[----:B------:R-:W-:Y:S02]  /*d3d0*/  UMOV UR6, UR4 ;  /* 0x0000000400067c82 */ /* 0x000fe40008000000 */
[----:B------:R-:W-:Y:S01]  /*d3e0*/  HGMMA.64x128x16.F32 R88, R180, gdesc[UR4].tnspB, R88, gsb0 ;  /* 0x41e00004b4587df0 */ /* 0x000fe20008000858 */
[----:B------:R-:W-:Y:S01]  /*d3f0*/  UIADD3 UR6, UR4, 0x80, URZ ;  /* 0x0000008004067890 */ /* 0x000fe2000fffe03f */
[----:B-1----:R-:W-:Y:S01]  /*d400*/  FADD.FTZ R6, R6, R3 ;  /* 0x0000000306067221 */ /* 0x002fe20000010000 */
[----:B------:R-:W-:Y:S01]  /*d410*/  UMOV UR7, 0x40000040 ;  /* 0x4000004000077882 */ /* 0x000fe20000000000 */
[----:B------:R-:W-:Y:S02]  /*d420*/  IMAD.MOV.U32 R3, RZ, RZ, -0x800000 ;  /* 0xff800000ff037424 */ /* 0x000fe400078e00ff */
[----:B0-----:R-:W-:Y:S01]  /*d430*/  FADD.FTZ R8, R5, R2 ;  /* 0x0000000205087221 */ /* 0x001fe20000010000 */
[----:B------:R-:W-:Y:S01]  /*d440*/  IMAD.MOV.U32 R2, RZ, RZ, -0x800000 ;  /* 0xff800000ff027424 */ /* 0x000fe200078e00ff */
[----:B------:R-:W0:Y:S01]  /*d450*/  SHFL.BFLY PT, R5, R6, 0x1, 0x1f ;  /* 0x0c201f0006057f89 */ /* 0x000e2200000e0000 */
[----:B------:R-:W-:-:S03]  /*d460*/  USEL UR45, UR45, URZ, UP0 ;  /* 0x0000003f2d2d7287 */ /* 0x000fc60008000000 */
[----:B------:R-:W1:Y:S01]  /*d470*/  SHFL.BFLY PT, R9, R8, 0x1, 0x1f ;  /* 0x0c201f0008097f89 */ /* 0x000e6200000e0000 */
[----:B0-----:R-:W-:Y:S01]  /*d480*/  FADD.FTZ R13, R6, R5 ;  /* 0x00000005060d7221 */ /* 0x001fe20000010000 */
[----:B------:R-:W-:Y:S02]  /*d490*/  IMAD.U32 R6, RZ, RZ, UR5 ;  /* 0x00000005ff067e24 */ /* 0x000fe4000f8e00ff */
[----:B------:R-:W-:Y:S02]  /*d4a0*/  IMAD.MOV.U32 R5, RZ, RZ, RZ ;  /* 0x000000ffff057224 */ /* 0x000fe400078e00ff */
[----:B-1----:R-:W-:Y:S01]  /*d4b0*/  FADD.FTZ R14, R8, R9 ;  /* 0x00000009080e7221 */ /* 0x002fe20000010000 */
[----:B------:R-:W-:-:S04]  /*d4c0*/  FSETP.NE.FTZ.AND P0, PT, R13, RZ, PT ;  /* 0x000000ff0d00720b */ /* 0x000fc80003f15000 */
        /* <DEDUP_REMOVED lines=116> */
.L_x_8057:
        /* <DEDUP_REMOVED lines=17> */
[----:B------:R-:W1:Y:S01]  /*dd20*/  LDC R49, c[0x0][0xbe8] ;  /* 0x0002fa00ff317b82 */ /* 0x000e620000000800 */
[----:B------:R-:W-:Y:S01]  /*dd30*/  F2FP.F16.F32.PACK_AB R122, R125, R124 ;  /* 0x0000007c7d7a723e */ /* 0x000fe200000000ff */
[----:B------:R-:W-:Y:S01]  /*dd40*/  UISETP.NE.AND.EX UP0, UPT, UR9, URZ, UPT, UP0 ;  /* 0x0000003f0900728c */ /* 0x000fe2000bf05300 */
[----:B------:R-:W-:Y:S02]  /*dd50*/  F2FP.F16.F32.PACK_AB R123, R127, R126 ;  /* 0x0000007e7f7b723e */ /* 0x000fe400000000ff */
[----:B------:R-:W-:Y:S01]  /*dd60*/  F2FP.F16.F32.PACK_AB R129, R131, R130 ;  /* 0x000000828381723e */ /* 0x000fe200000000ff */
[----:B------:R-:W-:Y:S01]  /*dd70*/  ULDC.64 UR8, c[0x0][0xc00] ;  /* 0x0003000000087ab9 */ /* 0x000fe20000000a00 */
[----:B------:R-:W-:Y:S01]  /*dd80*/  F2FP.F16.F32.PACK_AB R136, R137, R136 ;  /* 0x000000888988723e */ /* 0x000fe200000000ff */
[----:B------:R-:W-:Y:S01]  /*dd90*/  UIMAD.WIDE UR8, UR37, 0x4, UR8 ;  /* 0x00000004250878a5 */ /* 0x000fe2000f8e0208 */
        /* <DEDUP_REMOVED lines=9> */
[----:B------:R-:W-:Y:S02]  /*de30*/  MOV R20, R0 ;  /* 0x0000000000147202 */ /* 0x000fe40000000f00 */
[----:B0-----:R-:W-:-:S03]  /*de40*/  MOV R21, R5 ;  /* 0x0000000500157202 */ /* 0x001fc60000000f00 */
[----:B------:R-:W-:-:S03]  /*de50*/  IMAD.WIDE R4, R188, 0x2, R20 ;  /* 0x00000002bc047825 */ /* 0x000fc600078e0214 */
[C---:B------:R-:W-:Y:S02]  /*de60*/  LOP3.LUT R7, R4.reuse, 0x380, RZ, 0xc0, !PT ;  /* 0x0000038004077812 */ /* 0x040fe400078ec0ff */
[C---:B------:R-:W-:Y:S02]  /*de70*/  IADD3 R31, P6, R4.reuse, 0x20, RZ ;  /* 0x00000020041f7810 */ /* 0x040fe40007fde0ff */
[----:B------:R-:W-:Y:S02]  /*de80*/  SHF.R.U64 R7, R7, 0x3, RZ ;  /* 0x0000000307077819 */ /* 0x000fe400000012ff */
[C---:B------:R-:W-:Y:S01]  /*de90*/  IADD3 R10, P5, R4.reuse, 0x40, RZ ;  /* 0x00000040040a7810 */ /* 0x040fe20007fbe0ff */
[--C-:B------:R-:W-:Y:S01]  /*dea0*/  IMAD.X R29, RZ, RZ, R5.reuse, P6 ;  /* 0x000000ffff1d7224 */ /* 0x100fe200030e0605 */
        /* <DEDUP_REMOVED lines=13> */
[----:B------:R-:W-:-:S02]  /*df80*/  MOV R32, R4 ;  /* 0x0000000400207202 */ /* 0x000fc40000000f00 */
[----:B------:R-:W-:Y:S02]  /*df90*/  F2FP.F16.F32.PACK_AB R4, R89, R8 ;  /* 0x000000085904723e */ /* 0x000fe400000000ff */
[----:B------:R-:W-:Y:S02]  /*dfa0*/  LOP3.LUT R6, R31, 0x380, RZ, 0xc0, !PT ;  /* 0x000003801f067812 */ /* 0x000fe400078ec0ff */
[----:B------:R-:W-:Y:S02]  /*dfb0*/  LOP3.LUT R8, R37, 0x380, RZ, 0xc0, !PT ;  /* 0x0000038025087812 */ /* 0x000fe400078ec0ff */
[----:B------:R-:W-:Y:S02]  /*dfc0*/  LOP3.LUT R24, R39, 0x380, RZ, 0xc0, !PT ;  /* 0x0000038027187812 */ /* 0x000fe400078ec0ff */
[----:B------:R-:W-:Y:S02]  /*dfd0*/  LOP3.LUT R12, R33, 0x380, RZ, 0xc0, !PT ;  /* 0x00000380210c7812 */ /* 0x000fe400078ec0ff */
[----:B------:R-:W-:-:S02]  /*dfe0*/  LOP3.LUT R14, R35, 0x380, RZ, 0xc0, !PT ;  /* 0x00000380230e7812 */ /* 0x000fc400078ec0ff */
[----:B------:R-:W-:Y:S02]  /*dff0*/  SHF.R.U64 R7, R7, 0x3, RZ ;  /* 0x0000000307077819 */ /* 0x000fe400000012ff */
[----:B------:R-:W-:Y:S02]  /*e000*/  LOP3.LUT R30, R41, 0x380, RZ, 0xc0, !PT ;  /* 0x00000380291e7812 */ /* 0x000fe400078ec0ff */
[----:B------:R-:W-:Y:S02]  /*e010*/  SHF.R.U64 R6, R6, 0x3, RZ ;  /* 0x0000000306067819 */ /* 0x000fe400000012ff */
[----:B------:R-:W-:Y:S02]  /*e020*/  SHF.R.U64 R8, R8, 0x3, RZ ;  /* 0x0000000308087819 */ /* 0x000fe400000012ff */
[----:B------:R-:W-:Y:S02]  /*e030*/  SHF.R.U64 R24, R24, 0x3, RZ ;  /* 0x0000000318187819 */ /* 0x000fe400000012ff */
[----:B------:R-:W-:-:S02]  /*e040*/  SHF.R.U64 R12, R12, 0x3, RZ ;  /* 0x000000030c0c7819 */ /* 0x000fc400000012ff */
[----:B------:R-:W-:Y:S02]  /*e050*/  SHF.R.U64 R14, R14, 0x3, RZ ;  /* 0x000000030e0e7819 */ /* 0x000fe400000012ff */
[----:B------:R-:W-:Y:S02]  /*e060*/  LOP3.LUT R26, R7, R10, RZ, 0x3c, !PT ;  /* 0x0000000a071a7212 */ /* 0x000fe400078e3cff */
[----:B------:R-:W-:Y:S02]  /*e070*/  SHF.R.U64 R30, R30, 0x3, RZ ;  /* 0x000000031e1e7819 */ /* 0x000fe400000012ff */
[----:B------:R-:W-:Y:S02]  /*e080*/  LOP3.LUT R28, R6, R31, RZ, 0x3c, !PT ;  /* 0x0000001f061c7212 */ /* 0x000fe400078e3cff */
[----:B------:R-:W-:Y:S02]  /*e090*/  LOP3.LUT R10, R8, R37, RZ, 0x3c, !PT ;  /* 0x00000025080a7212 */ /* 0x000fe400078e3cff */
[----:B------:R-:W-:-:S02]  /*e0a0*/  F2FP.F16.F32.PACK_AB R5, R91, R90 ;  /* 0x0000005a5b05723e */ /* 0x000fc400000000ff */
[----:B------:R-:W-:Y:S02]  /*e0b0*/  F2FP.F16.F32.PACK_AB R6, R93, R92 ;  /* 0x0000005c5d06723e */ /* 0x000fe400000000ff */
[----:B------:R-:W-:Y:S01]  /*e0c0*/  F2FP.F16.F32.PACK_AB R7, R95, R94 ;  /* 0x0000005e5f07723e */ /* 0x000fe200000000ff */
[----:B------:R-:W-:Y:S01]  /*e0d0*/  BAR.SYNC.DEFER_BLOCKING 0x1, 0x100 ;  /* 0x0044000000007b1d */ /* 0x000fe20000010000 */
[----:B------:R-:W-:Y:S02]  /*e0e0*/  LOP3.LUT R8, R24, R39, RZ, 0x3c, !PT ;  /* 0x0000002718087212 */ /* 0x000fe400078e3cff */
[----:B------:R-:W-:Y:S02]  /*e0f0*/  LOP3.LUT R12, R12, R33, RZ, 0x3c, !PT ;  /* 0x000000210c0c7212 */ /* 0x000fe400078e3cff */
[----:B------:R-:W-:Y:S02]  /*e100*/  LOP3.LUT R14, R14, R35, RZ, 0x3c, !PT ;  /* 0x000000230e0e7212 */ /* 0x000fe400078e3cff */
[----:B------:R-:W-:-:S02]  /*e110*/  LOP3.LUT R24, R30, R41, RZ, 0x3c, !PT ;  /* 0x000000291e187212 */ /* 0x000fc400078e3cff */
[----:B------:R-:W-:Y:S02]  /*e120*/  MOV R30, R26 ;  /* 0x0000001a001e7202 */ /* 0x000fe40000000f00 */
[----:B------:R-:W-:Y:S02]  /*e130*/  MOV R27, R10 ;  /* 0x0000000a001b7202 */ /* 0x000fe40000000f00 */
[----:B------:R-:W-:Y:S02]  /*e140*/  MOV R26, R8 ;  /* 0x00000008001a7202 */ /* 0x000fe40000000f00 */
[----:B------:R-:W-:Y:S02]  /*e150*/  MOV R31, R28 ;  /* 0x0000001c001f7202 */ /* 0x000fe40000000f00 */
[----:B------:R-:W-:Y:S02]  /*e160*/  F2FP.F16.F32.PACK_AB R8, R97, R96 ;  /* 0x000000606108723e */ /* 0x000fe400000000ff */
[----:B------:R-:W-:-:S02]  /*e170*/  F2FP.F16.F32.PACK_AB R9, R99, R98 ;  /* 0x000000626309723e */ /* 0x000fc400000000ff */
[----:B------:R-:W-:Y:S02]  /*e180*/  F2FP.F16.F32.PACK_AB R10, R101, R100 ;  /* 0x00000064650a723e */ /* 0x000fe400000000ff */
[----:B------:R-:W-:Y:S01]  /*e190*/  F2FP.F16.F32.PACK_AB R11, R103, R102 ;  /* 0x00000066670b723e */ /* 0x000fe200000000ff */
[----:B------:R0:W-:Y:S01]  /*e1a0*/  STSM.16.M88.4 [R32], R4 ;  /* 0x0000000420007844 */ /* 0x0001e20000000200 */
[----:B------:R-:W-:Y:S02]  /*e1b0*/  MOV R29, R12 ;  /* 0x0000000c001d7202 */ /* 0x000fe40000000f00 */
[----:B------:R-:W-:Y:S01]  /*e1c0*/  MOV R28, R14 ;  /* 0x0000000e001c7202 */ /* 0x000fe20000000f00 */
[----:B------:R-:W-:Y:S01]  /*e1d0*/  STSM.16.M88.4 [R31], R8 ;  /* 0x000000081f007844 */ /* 0x000fe20000000200 */
[----:B------:R-:W-:Y:S02]  /*e1e0*/  F2FP.F16.F32.PACK_AB R12, R113, R112 ;  /* 0x00000070710c723e */ /* 0x000fe400000000ff */
[----:B------:R-:W-:-:S02]  /*e1f0*/  F2FP.F16.F32.PACK_AB R13, R115, R114 ;  /* 0x00000072730d723e */ /* 0x000fc400000000ff */
[----:B------:R-:W-:Y:S02]  /*e200*/  F2FP.F16.F32.PACK_AB R14, R117, R116 ;  /* 0x00000074750e723e */ /* 0x000fe400000000ff */
[----:B------:R-:W-:Y:S02]  /*e210*/  F2FP.F16.F32.PACK_AB R15, R119, R118 ;  /* 0x00000076770f723e */ /* 0x000fe400000000ff */
[----:B------:R-:W-:Y:S02]  /*e220*/  MOV R24, R24 ;  /* 0x0000001800187202 */ /* 0x000fe40000000f00 */
[----:B------:R-:W-:Y:S02]  /*e230*/  PLOP3.LUT P0, PT, PT, PT, UP0, 0x80, 0x0 ;  /* 0x000000000000781c */ /* 0x000fe40003f0f008 */
[----:B0-----:R-:W-:Y:S02]  /*e240*/  F2FP.F16.F32.PACK_AB R4, R105, R104 ;  /* 0x000000686904723e */ /* 0x001fe400000000ff */
[----:B------:R-:W-:-:S02]  /*e250*/  F2FP.F16.F32.PACK_AB R5, R107, R106 ;  /* 0x0000006a6b05723e */ /* 0x000fc400000000ff */
[----:B------:R-:W-:Y:S02]  /*e260*/  F2FP.F16.F32.PACK_AB R6, R109, R108 ;  /* 0x0000006c6d06723e */ /* 0x000fe400000000ff */
[----:B------:R-:W-:-:S05]  /*e270*/  F2FP.F16.F32.PACK_AB R7, R111, R110 ;  /* 0x0000006e6f07723e */ /* 0x000fca00000000ff */
[----:B------:R0:W-:Y:S04]  /*e280*/  STSM.16.M88.4 [R30], R4 ;  /* 0x000000041e007844 */ /* 0x0001e80000000200 */
[----:B------:R2:W-:Y:S04]  /*e290*/  STSM.16.M88.4 [R29], R12 ;  /* 0x0000000c1d007844 */ /* 0x0005e80000000200 */
[----:B------:R2:W-:Y:S04]  /*e2a0*/  STSM.16.M88.4 [R28], R120 ;  /* 0x000000781c007844 */ /* 0x0005e80000000200 */
[----:B------:R2:W-:Y:S04]  /*e2b0*/  STSM.16.M88.4 [R27], R128 ;  /* 0x000000801b007844 */ /* 0x0005e80000000200 */
[----:B------:R2:W-:Y:S01]  /*e2c0*/  STSM.16.M88.4 [R26], R136 ;  /* 0x000000881a007844 */ /* 0x0005e20000000200 */
[----:B0-----:R-:W-:-:S02]  /*e2d0*/  IMAD.U32 R4, RZ, RZ, UR8 ;  /* 0x00000008ff047e24 */ /* 0x001fc4000f8e00ff */
[----:B------:R-:W-:Y:S01]  /*e2e0*/  IMAD.U32 R5, RZ, RZ, UR9 ;  /* 0x00000009ff057e24 */ /* 0x000fe2000f8e00ff */
[----:B------:R2:W-:Y:S01]  /*e2f0*/  STSM.16.M88.4 [R24], R144 ;  /* 0x0000009018007844 */ /* 0x0005e20000000200 */
[----:B------:R-:W-:Y:S01]  /*e300*/  ULDC.64 UR8, c[0x0][0xc08] ;  /* 0x0003020000087ab9 */ /* 0x000fe20000000a00 */
[----:B------:R-:W-:Y:S06]  /*e310*/  BAR.SYNC.DEFER_BLOCKING 0x1, 0x100 ;  /* 0x0044000000007b1d */ /* 0x000fec0000010000 */
[----:B------:R-:W3:Y:S01]  /*e320*/  @P0 LDG.E R6, desc[UR50][R4.64] ;  /* 0x0000003204060981 */ /* 0x000ee2000c1e1900 */
[----:B------:R-:W-:Y:S01]  /*e330*/  UISETP.NE.U32.AND UP1, UPT, UR8, URZ, UPT ;  /* 0x0000003f0800728c */ /* 0x000fe2000bf25070 */
[----:B-1----:R-:W-:Y:S01]  /*e340*/  ISETP.NE.AND P1, PT, R49, 0x1, PT ;  /* 0x000000013100780c */ /* 0x002fe20003f25270 */
[----:B------:R-:W-:Y:S01]  /*e350*/  ULDC UR10, c[0x0][0xa88] ;  /* 0x0002a200000a7ab9 */ /* 0x000fe20000000800 */
[----:B------:R-:W-:Y:S01]  /*e360*/  UMOV UR4, URZ ;  /* 0x0000003f00047c82 */ /* 0x000fe20008000000 */
[----:B------:R-:W-:-:S06]  /*e370*/  UISETP.NE.AND.EX UP1, UPT, UR9, URZ, UPT, UP1 ;  /* 0x0000003f0900728c */ /* 0x000fcc000bf25310 */
[----:B------:R-:W-:-:S04]  /*e380*/  PLOP3.LUT P2, PT, PT, PT, UP1, 0x80, 0x0 ;  /* 0x000000000000781c */ /* 0x000fc80003f4f018 */
[----:B------:R-:W0:Y:S01]  /*e390*/  @P1 LDC R7, c[0x0][0xbec] ;  /* 0x0002fb00ff071b82 */ /* 0x000e220000000800 */
[----:B------:R-:W-:Y:S02]  /*e3a0*/  @UP1 ULDC.64 UR8, c[0x0][0xc08] ;  /* 0x0003020000081ab9 */ /* 0x000fe40000000a00 */
[----:B------:R-:W-:-:S05]  /*e3b0*/  @UP1 UIMAD.WIDE UR8, UR37, 0x4, UR8 ;  /* 0x00000004250818a5 */ /* 0x000fca000f8e0208 */
[----:B------:R-:W1:Y:S01]  /*e3c0*/  @P1 LDC R8, c[0x0][0xbf0] ;  /* 0x0002fc00ff081b82 */ /* 0x000e620000000800 */
[----:B------:R-:W-:Y:S02]  /*e3d0*/  IMAD.U32 R10, RZ, RZ, UR8 ;  /* 0x00000008ff0a7e24 */ /* 0x000fe4000f8e00ff */
[----:B------:R-:W-:Y:S01]  /*e3e0*/  IMAD.U32 R11, RZ, RZ, UR9 ;  /* 0x00000009ff0b7e24 */ /* 0x000fe2000f8e00ff */
[----:B---3--:R-:W-:Y:S01]  /*e3f0*/  @P0 R2UR UR4, R6 ;  /* 0x00000000060402ca */ /* 0x008fe200000e0000 */
[----:B------:R-:W-:-:S06]  /*e400*/  IMAD.U32 R6, RZ, RZ, UR10 ;  /* 0x0000000aff067e24 */ /* 0x000fcc000f8e00ff */
[----:B------:R2:W5:Y:S01]  /*e410*/  @P2 LDG.E R6, desc[UR50][R10.64] ;  /* 0x000000320a062981 */ /* 0x000562000c1e1900 */
[----:B01----:R-:W-:Y:S07]  /*e420*/  @P2 BRA `(.L_x_8130) ;  /* 0x0000000000102947 */ /* 0x003fee0003800000 */
[----:B------:R-:W-:Y:S05]  /*e430*/  @!P0 BRA `(.L_x_8130) ;  /* 0x00000000000c8947 */ /* 0x000fea0003800000 */
[----:B------:R-:W3:Y:S04]  /*e440*/  LDG.E R9, desc[UR50][R4.64] ;  /* 0x0000003204097981 */ /* 0x000ee8000c1e1900 */
[----:B-----5:R-:W3:Y:S02]  /*e450*/  LDG.E R6, desc[UR50][R4.64+0x4] ;  /* 0x0000043204067981 */ /* 0x020ee4000c1e1900 */
[----:B---3--:R-:W-:-:S07]  /*e460*/  IMAD.IADD R6, R6, 0x1, -R9 ;  /* 0x0000000106067824 */ /* 0x008fce00078e0a09 */
.L_x_8130:
[----:B------:R-:W-:Y:S01]  /*e470*/  USHF.R.S32.HI UR9, URZ, 0x1f, UR4 ;  /* 0x0000001f3f097899 */ /* 0x000fe20008011404 */
[----:B--2---:R-:W-:Y:S01]  /*e480*/  VIADD R10, R17, UR38 ;  /* 0x00000026110a7c36 */ /* 0x004fe20008000000 */
[----:B------:R-:W-:Y:S01]  /*e490*/  USHF.R.S32.HI UR16, URZ, 0x1f, UR42 ;  /* 0x0000001f3f107899 */ /* 0x000fe2000801142a */
[----:B------:R-:W-:Y:S01]  /*e4a0*/  VIADD R24, R187, UR38 ;  /* 0x00000026bb187c36 */ /* 0x000fe20008000000 */
[----:B------:R-:W-:Y:S01]  /*e4b0*/  ULDC.64 UR14, c[0x0][0xb90] ;  /* 0x0002e400000e7ab9 */ /* 0x000fe20000000a00 */
[----:B------:R-:W-:Y:S01]  /*e4c0*/  UMOV UR8, UR4 ;  /* 0x0000000400087c82 */ /* 0x000fe20008000000 */
[----:B------:R-:W-:Y:S01]  /*e4d0*/  UIMAD UR12, UR16, UR14, URZ ;  /* 0x0000000e100c72a4 */ /* 0x000fe2000f8e023f */
[----:B------:R-:W-:Y:S01]  /*e4e0*/  @P1 IMAD.HI.U32 R5, R10, R7, RZ ;  /* 0x000000070a051227 */ /* 0x000fe200078e00ff */
[----:B------:R-:W-:Y:S02]  /*e4f0*/  UIMAD.WIDE.U32 UR10, UR42, UR14, UR8 ;  /* 0x0000000e2a0a72a5 */ /* 0x000fe4000f8e0008 */
[----:B------:R-:W-:Y:S01]  /*e500*/  USHF.R.S32.HI UR8, URZ, 0x1f, UR37 ;  /* 0x0000001f3f087899 */ /* 0x000fe20008011425 */
[----:B------:R-:W-:Y:S01]  /*e510*/  IMAD.MOV.U32 R4, RZ, RZ, R10 ;  /* 0x000000ffff047224 */ /* 0x000fe200078e000a */
[----:B------:R-:W-:Y:S01]  /*e520*/  UIMAD UR12, UR42, UR15, UR12 ;  /* 0x0000000f2a0c72a4 */ /* 0x000fe2000f8e020c */
[----:B------:R-:W-:Y:S01]  /*e530*/  @P1 SHF.R.U32.HI R4, RZ, R8, R5 ;  /* 0x00000008ff041219 */ /* 0x000fe20000011605 */
[----:B------:R-:W-:Y:S01]  /*e540*/  USEL UR18, UR8, URZ, !UP0 ;  /* 0x0000003f08127287 */ /* 0x000fe2000c000000 */
[----:B------:R-:W-:Y:S01]  /*e550*/  IMAD R5, R184, 0x40, R18 ;  /* 0x00000040b8057824 */ /* 0x000fe200078e0212 */
[----:B------:R-:W-:Y:S01]  /*e560*/  ULDC.64 UR14, c[0x0][0xb98] ;  /* 0x0002e600000e7ab9 */ /* 0x000fe20000000a00 */
[----:B------:R-:W-:Y:S01]  /*e570*/  USEL UR17, UR37, URZ, !UP0 ;  /* 0x0000003f25117287 */ /* 0x000fe2000c000000 */
[----:B------:R-:W-:Y:S01]  /*e580*/  IMAD.MOV R8, RZ, RZ, -R4 ;  /* 0x000000ffff087224 */ /* 0x000fe200078e0a04 */
[----:B------:R-:W-:Y:S01]  /*e590*/  UIMAD UR8, UR18, UR14, URZ ;  /* 0x0000000e120872a4 */ /* 0x000fe2000f8e023f */
[----:B------:R-:W-:Y:S01]  /*e5a0*/  IMAD.WIDE R20, R5, 0x2, R20 ;  /* 0x0000000205147825 */ /* 0x000fe200078e0214 */
[----:B------:R-:W-:Y:S01]  /*e5b0*/  UIADD3 UR11, UR11, UR12, URZ ;  /* 0x0000000c0b0b7290 */ /* 0x000fe2000fffe03f */
[----:B------:R-:W-:Y:S01]  /*e5c0*/  SHF.R.S32.HI R5, RZ, 0x1f, R4 ;  /* 0x0000001fff057819 */ /* 0x000fe20000011404 */
[----:B------:R-:W-:Y:S01]  /*e5d0*/  UIMAD UR8, UR17, UR15, UR8 ;  /* 0x0000000f110872a4 */ /* 0x000fe2000f8e0208 */
[----:B------:R-:W-:Y:S01]  /*e5e0*/  IMAD R7, R49, R8, R10 ;  /* 0x0000000831077224 */ /* 0x000fe200078e020a */
[----:B------:R-:W-:Y:S01]  /*e5f0*/  UIMAD.WIDE.U32 UR10, UR17, UR14, UR10 ;  /* 0x0000000e110a72a5 */ /* 0x000fe2000f8e000a */
[----:B------:R-:W-:Y:S01]  /*e600*/  IADD3 R11, P3, R20, 0x2000, RZ ;  /* 0x00002000140b7810 */ /* 0x000fe20007f7e0ff */
[----:B-----5:R-:W-:Y:S01]  /*e610*/  IMAD R51, R6, R49, RZ ;  /* 0x0000003106337224 */ /* 0x020fe200078e02ff */
[----:B------:R-:W-:Y:S01]  /*e620*/  IADD3 R13, P0, R20, 0x1000, RZ ;  /* 0x00001000140d7810 */ /* 0x000fe20007f1e0ff */
[----:B------:R-:W-:Y:S01]  /*e630*/  IMAD.U32 R10, RZ, RZ, UR8 ;  /* 0x00000008ff0a7e24 */ /* 0x000fe2000f8e00ff */
[----:B------:R-:W-:Y:S01]  /*e640*/  SHF.R.S32.HI R8, RZ, 0x1f, R7 ;  /* 0x0000001fff087819 */ /* 0x000fe20000011407 */
[----:B------:R-:W-:Y:S01]  /*e650*/  ULDC.64 UR12, c[0x0][0xaa0] ;  /* 0x0002a800000c7ab9 */ /* 0x000fe20000000a00 */
[----:B------:R-:W-:-:S02]  /*e660*/  IADD3 R4, P2, R4, UR10, RZ ;  /* 0x0000000a04047c10 */ /* 0x000fc4000ff5e0ff */
[----:B------:R-:W-:Y:S02]  /*e670*/  LOP3.LUT R9, R11, 0x380, RZ, 0xc0, !PT ;  /* 0x000003800b097812 */ /* 0x000fe400078ec0ff */
[----:B------:R-:W-:Y:S01]  /*e680*/  IADD3.X R5, R5, UR11, R10, P2, !PT ;  /* 0x0000000b05057c10 */ /* 0x000fe200097fe40a */
[----:B------:R-:W-:Y:S01]  /*e690*/  ULDC.64 UR10, c[0x0][0xb88] ;  /* 0x0002e200000a7ab9 */ /* 0x000fe20000000a00 */
[----:B------:R-:W-:Y:S01]  /*e6a0*/  LOP3.LUT R12, R13, 0x380, RZ, 0xc0, !PT ;  /* 0x000003800d0c7812 */ /* 0x000fe200078ec0ff */
[----:B------:R-:W-:Y:S01]  /*e6b0*/  IMAD R10, R8, UR10, RZ ;  /* 0x0000000a080a7c24 */ /* 0x000fe2000f8e02ff */
[----:B------:R-:W-:Y:S01]  /*e6c0*/  SHF.R.U64 R8, R9, 0x3, RZ ;  /* 0x0000000309087819 */ /* 0x000fe200000012ff */
[C---:B------:R-:W-:Y:S01]  /*e6d0*/  IMAD.WIDE.U32 R4, R7.reuse, UR10, R4 ;  /* 0x0000000a07047c25 */ /* 0x040fe2000f8e0004 */
[----:B------:R-:W-:Y:S02]  /*e6e0*/  SHF.R.U64 R12, R12, 0x3, RZ ;  /* 0x000000030c0c7819 */ /* 0x000fe400000012ff */
[C---:B------:R-:W-:Y:S01]  /*e6f0*/  IADD3 R41, P6, R20.reuse, 0x4000, RZ ;  /* 0x0000400014297810 */ /* 0x040fe20007fde0ff */
[----:B------:R-:W-:Y:S01]  /*e700*/  IMAD R9, R7, UR11, R10 ;  /* 0x0000000b07097c24 */ /* 0x000fe2000f8e020a */
[----:B------:R-:W-:Y:S01]  /*e710*/  ULDC.64 UR10, c[0x0][0xb50] ;  /* 0x0002d400000a7ab9 */ /* 0x000fe20000000a00 */
[----:B------:R-:W-:-:S02]  /*e720*/  IADD3 R7, P2, R20, 0x3000, RZ ;  /* 0x0000300014077810 */ /* 0x000fc40007f5e0ff */
[----:B------:R-:W-:Y:S01]  /*e730*/  IMAD.IADD R9, R5, 0x1, R9 ;  /* 0x0000000105097824 */ /* 0x000fe200078e0209 */
[----:B------:R-:W-:Y:S02]  /*e740*/  LEA R10, P4, R4, UR10, 0x2 ;  /* 0x0000000a040a7c11 */ /* 0x000fe4000f8810ff */
[----:B------:R-:W-:Y:S01]  /*e750*/  LOP3.LUT R12, R12, R13, RZ, 0x3c, !PT ;  /* 0x0000000d0c0c7212 */ /* 0x000fe200078e3cff */
[----:B------:R-:W-:Y:S01]  /*e760*/  IMAD.X R13, RZ, RZ, R21, P0 ;  /* 0x000000ffff0d7224 */ /* 0x000fe200000e0615 */
[----:B------:R-:W-:Y:S01]  /*e770*/  LEA.HI.X R14, R4, UR11, R9, 0x2, P4 ;  /* 0x0000000b040e7c11 */ /* 0x000fe2000a0f1409 */
[----:B------:R-:W-:Y:S01]  /*e780*/  SHFL.IDX PT, R44, R10, RZ, 0x1c1f ;  /* 0x001c1fff0a2c7589 */ /* 0x000fe200000e0000 */
[----:B------:R-:W-:Y:S01]  /*e790*/  LOP3.LUT R5, R7, 0x380, RZ, 0xc0, !PT ;  /* 0x0000038007057812 */ /* 0x000fe200078ec0ff */
[----:B------:R-:W-:Y:S01]  /*e7a0*/  UIMAD UR10, UR9, UR12, URZ ;  /* 0x0000000c090a72a4 */ /* 0x000fe2000f8e023f */
[----:B------:R-:W-:Y:S01]  /*e7b0*/  LOP3.LUT P0, RZ, R185, 0x3, RZ, 0xc0, !PT ;  /* 0x00000003b9ff7812 */ /* 0x000fe2000780c0ff */
[----:B------:R-:W0:Y:S01]  /*e7c0*/  SHFL.IDX PT, R45, R14, RZ, 0x1c1f ;  /* 0x001c1fff0e2d7589 */ /* 0x000e2200000e0000 */
[----:B------:R-:W-:Y:S01]  /*e7d0*/  SHF.R.U64 R4, R5, 0x3, RZ ;  /* 0x0000000305047819 */ /* 0x000fe200000012ff */
[--C-:B------:R-:W-:Y:S01]  /*e7e0*/  IMAD.X R5, RZ, RZ, R21.reuse, P2 ;  /* 0x000000ffff057224 */ /* 0x100fe200010e0615 */
[----:B------:R-:W-:Y:S01]  /*e7f0*/  ISETP.GE.OR P2, PT, R24, R51, P0 ;  /* 0x000000331800720c */ /* 0x000fe20000746670 */
[----:B------:R-:W-:Y:S01]  /*e800*/  SHFL.IDX PT, R46, R10, 0x1, 0x1c1f ;  /* 0x003c1f000a2e7f89 */ /* 0x000fe200000e0000 */
[----:B------:R-:W-:Y:S01]  /*e810*/  LOP3.LUT R4, R4, R7, RZ, 0x3c, !PT ;  /* 0x0000000704047212 */ /* 0x000fe200078e3cff */
[----:B------:R-:W-:Y:S01]  /*e820*/  VIADD R7, R24, 0x8 ;  /* 0x0000000818077836 */ /* 0x000fe20000000000 */
[C---:B------:R-:W-:Y:S01]  /*e830*/  IADD3 R37, P5, R20.reuse, 0x5000, RZ ;  /* 0x0000500014257810 */ /* 0x040fe20007fbe0ff */
[----:B------:R-:W1:Y:S01]  /*e840*/  SHFL.IDX PT, R47, R14, 0x1, 0x1c1f ;  /* 0x003c1f000e2f7f89 */ /* 0x000e6200000e0000 */
[C---:B------:R-:W-:Y:S01]  /*e850*/  IADD3 R33, P4, R20.reuse, 0x6000, RZ ;  /* 0x0000600014217810 */ /* 0x040fe20007f9e0ff */
[----:B------:R-:W-:Y:S01]  /*e860*/  IMAD.X R9, RZ, RZ, R21, P3 ;  /* 0x000000ffff097224 */ /* 0x000fe200018e0615 */
[----:B------:R-:W-:Y:S01]  /*e870*/  ISETP.GE.OR P0, PT, R7, R51, P0 ;  /* 0x000000330700720c */ /* 0x000fe20000706670 */
[----:B------:R-:W-:Y:S01]  /*e880*/  UIMAD.WIDE.U32 UR8, UR4, UR12, URZ ;  /* 0x0000000c040872a5 */ /* 0x000fe2000f8e003f */
[----:B------:R-:W-:Y:S01]  /*e890*/  LOP3.LUT R15, R20, 0x380, RZ, 0xc0, !PT ;  /* 0x00000380140f7812 */ /* 0x000fe200078ec0ff */
[----:B------:R-:W-:Y:S01]  /*e8a0*/  UIMAD UR10, UR4, UR13, UR10 ;  /* 0x0000000d040a72a4 */ /* 0x000fe2000f8e020a */
[----:B------:R-:W-:-:S02]  /*e8b0*/  LOP3.LUT R40, R41, 0x380, RZ, 0xc0, !PT ;  /* 0x0000038029287812 */ /* 0x000fc400078ec0ff */
[----:B------:R-:W-:Y:S01]  /*e8c0*/  ULDC.64 UR12, c[0x0][0xae8] ;  /* 0x0002ba00000c7ab9 */ /* 0x000fe20000000a00 */
[----:B------:R-:W-:Y:S01]  /*e8d0*/  LOP3.LUT R8, R8, R11, RZ, 0x3c, !PT ;  /* 0x0000000b08087212 */ /* 0x000fe200078e3cff */
[----:B0-----:R0:W-:Y:S01]  /*e8e0*/  @!P2 ST.E desc[UR50][R44.64], R3 ;  /* 0x000000032c00a985 */ /* 0x0011e2000c101932 */
[----:B------:R-:W-:Y:S01]  /*e8f0*/  UIADD3 UR9, UR9, UR10, URZ ;  /* 0x0000000a09097290 */ /* 0x000fe2000fffe03f */
[----:B------:R-:W-:Y:S01]  /*e900*/  LOP3.LUT R36, R37, 0x380, RZ, 0xc0, !PT ;  /* 0x0000038025247812 */ /* 0x000fe200078ec0ff */
[----:B------:R-:W-:Y:S01]  /*e910*/  UIMAD UR4, UR16, UR12, URZ ;  /* 0x0000000c100472a4 */ /* 0x000fe2000f8e023f */
[----:B------:R-:W-:Y:S02]  /*e920*/  LOP3.LUT R32, R33, 0x380, RZ, 0xc0, !PT ;  /* 0x0000038021207812 */ /* 0x000fe400078ec0ff */
[----:B------:R-:W-:Y:S01]  /*e930*/  SHF.R.U64 R15, R15, 0x3, RZ ;  /* 0x000000030f0f7819 */ /* 0x000fe200000012ff */
[----:B-1----:R1:W-:Y:S01]  /*e940*/  @!P0 ST.E desc[UR50][R46.64], R2 ;  /* 0x000000022e008985 */ /* 0x0023e2000c101932 */
[----:B------:R-:W-:-:S02]  /*e950*/  IADD3 R11, P3, R20, 0x7000, RZ ;  /* 0x00007000140b7810 */ /* 0x000fc40007f7e0ff */
[----:B------:R-:W-:Y:S01]  /*e960*/  SHF.R.U64 R40, R40, 0x3, RZ ;  /* 0x0000000328287819 */ /* 0x000fe200000012ff */
[----:B0-----:R-:W0:Y:S08]  /*e970*/  @P1 LDC R44, c[0x0][0xbec] ;  /* 0x0002fb00ff2c1b82 */ /* 0x001e300000000800 */
[----:B------:R-:W2:Y:S01]  /*e980*/  @P1 LDC R3, c[0x0][0xbf0] ;  /* 0x0002fc00ff031b82 */ /* 0x000ea20000000800 */
[----:B-1----:R-:W-:Y:S01]  /*e990*/  IMAD R2, R22, 0x20, R184 ;  /* 0x0000002016027824 */ /* 0x002fe200078e02b8 */
[----:B------:R-:W-:Y:S01]  /*e9a0*/  UIMAD UR4, UR42, UR13, UR4 ;  /* 0x0000000d2a0472a4 */ /* 0x000fe2000f8e0204 */
[----:B------:R-:W-:Y:S01]  /*e9b0*/  SHF.R.U64 R36, R36, 0x3, RZ ;  /* 0x0000000324247819 */ /* 0x000fe200000012ff */
[----:B------:R-:W-:Y:S01]  /*e9c0*/  UIMAD.WIDE.U32 UR8, UR42, UR12, UR8 ;  /* 0x0000000c2a0872a5 */ /* 0x000fe2000f8e0008 */
[----:B------:R-:W-:Y:S01]  /*e9d0*/  VIADD R45, R2, UR38 ;  /* 0x00000026022d7c36 */ /* 0x000fe20008000000 */
[----:B------:R-:W-:Y:S01]  /*e9e0*/  SHF.R.U64 R32, R32, 0x3, RZ ;  /* 0x0000000320207819 */ /* 0x000fe200000012ff */
[----:B------:R-:W-:Y:S01]  /*e9f0*/  ULDC.64 UR10, c[0x0][0xaf0] ;  /* 0x0002bc00000a7ab9 */ /* 0x000fe20000000a00 */
[----:B------:R-:W-:Y:S01]  /*ea00*/  LOP3.LUT R20, R15, R20, RZ, 0x3c, !PT ;  /* 0x000000140f147212 */ /* 0x000fe200078e3cff */
[----:B------:R-:W-:Y:S01]  /*ea10*/  UIADD3 UR9, UR9, UR4, URZ ;  /* 0x0000000409097290 */ /* 0x000fe2000fffe03f */
[----:B------:R-:W-:Y:S01]  /*ea20*/  LOP3.LUT R40, R40, R41, RZ, 0x3c, !PT ;  /* 0x0000002928287212 */ /* 0x000fe200078e3cff */
[----:B------:R-:W-:Y:S01]  /*ea30*/  UIMAD UR4, UR18, UR10, URZ ;  /* 0x0000000a120472a4 */ /* 0x000fe2000f8e023f */
[----:B------:R-:W-:Y:S01]  /*ea40*/  LOP3.LUT R36, R36, R37, RZ, 0x3c, !PT ;  /* 0x0000002524247212 */ /* 0x000fe200078e3cff */
[--C-:B------:R-:W-:Y:S01]  /*ea50*/  IMAD.X R41, RZ, RZ, R21.reuse, P6 ;  /* 0x000000ffff297224 */ /* 0x100fe200030e0615 */
[----:B------:R-:W-:Y:S01]  /*ea60*/  LOP3.LUT R32, R32, R33, RZ, 0x3c, !PT ;  /* 0x0000002120207212 */ /* 0x000fe200078e3cff */
[--C-:B------:R-:W-:Y:S01]  /*ea70*/  IMAD.X R37, RZ, RZ, R21.reuse, P5 ;  /* 0x000000ffff257224 */ /* 0x100fe200028e0615 */
[----:B------:R-:W-:Y:S01]  /*ea80*/  LOP3.LUT R6, R11, 0x380, RZ, 0xc0, !PT ;  /* 0x000003800b067812 */ /* 0x000fe200078ec0ff */
[----:B0-----:R-:W-:Y:S01]  /*ea90*/  @P1 IMAD.HI.U32 R2, R45, R44, RZ ;  /* 0x0000002c2d021227 */ /* 0x001fe200078e00ff */
[----:B------:R0:W5:Y:S03]  /*eaa0*/  LD.E.128 R28, desc[UR50][R20.64] ;  /* 0x00000032141c7980 */ /* 0x000166000c101d00 */
[--C-:B------:R-:W-:Y:S01]  /*eab0*/  IMAD.X R25, RZ, RZ, R21.reuse, P3 ;  /* 0x000000ffff197224 */ /* 0x100fe200018e0615 */
[----:B------:R-:W-:Y:S01]  /*eac0*/  SHF.R.U64 R6, R6, 0x3, RZ ;  /* 0x0000000306067819 */ /* 0x000fe200000012ff */
[----:B------:R-:W-:Y:S01]  /*ead0*/  IMAD.X R33, RZ, RZ, R21, P4 ;  /* 0x000000ffff217224 */ /* 0x000fe200020e0615 */
[----:B------:R-:W-:Y:S01]  /*eae0*/  UIMAD UR4, UR17, UR11, UR4 ;  /* 0x0000000b110472a4 */ /* 0x000fe2000f8e0204 */
[----:B------:R-:W5:Y:S01]  /*eaf0*/  LD.E.128 R12, desc[UR50][R12.64] ;  /* 0x000000320c0c7980 */ /* 0x000f62000c101d00 */
[----:B------:R-:W-:Y:S01]  /*eb00*/  UIMAD.WIDE.U32 UR8, UR17, UR10, UR8 ;  /* 0x0000000a110872a5 */ /* 0x000fe2000f8e0008 */
[----:B------:R-:W-:Y:S01]  /*eb10*/  LOP3.LUT R24, R6, R11, RZ, 0x3c, !PT ;  /* 0x0000000b06187212 */ /* 0x000fe200078e3cff */
[----:B0-----:R-:W-:Y:S01]  /*eb20*/  IMAD.MOV.U32 R21, RZ, RZ, R45 ;  /* 0x000000ffff157224 */ /* 0x001fe200078e002d */
[----:B--2---:R-:W-:Y:S01]  /*eb30*/  @P1 SHF.R.U32.HI R21, RZ, R3, R2 ;  /* 0x00000003ff151219 */ /* 0x004fe20000011602 */
[----:B------:R-:W-:Y:S01]  /*eb40*/  UIADD3 UR4, UR9, UR4, URZ ;  /* 0x0000000409047290 */ /* 0x000fe2000fffe03f */
[----:B------:R-:W5:Y:S01]  /*eb50*/  LD.E.128 R8, desc[UR50][R8.64] ;  /* 0x0000003208087980 */ /* 0x000f62000c101d00 */
[----:B------:R-:W-:Y:S01]  /*eb60*/  ULDC.64 UR10, c[0x0][0xae0] ;  /* 0x0002b800000a7ab9 */ /* 0x000fe20000000a00 */
        /* <DEDUP_REMOVED lines=10> */
[----:B------:R-:W-:Y:S02]  /*ec10*/  ULDC.64 UR8, c[0x0][0xad8] ;  /* 0x0002b60000087ab9 */ /* 0x000fe40000000a00 */
[----:B------:R-:W5:Y:S01]  /*ec20*/  LD.E.128 R32, desc[UR50][R32.64] ;  /* 0x0000003220207980 */ /* 0x000f62000c101d00 */
[----:B------:R-:W-:-:S03]  /*ec30*/  IMAD R47, R21, UR11, R20 ;  /* 0x0000000b152f7c24 */ /* 0x000fc6000f8e0214 */
[----:B------:R-:W5:Y:S01]  /*ec40*/  LD.E.128 R24, desc[UR50][R24.64] ;  /* 0x0000003218187980 */ /* 0x000f62000c101d00 */
[----:B------:R-:W-:Y:S01]  /*ec50*/  SHF.R.S32.HI R20, RZ, 0x1f, R45 ;  /* 0x0000001fff147819 */ /* 0x000fe2000001142d */
[----:B------:R-:W-:Y:S01]  /*ec60*/  @!PT LDS RZ, [RZ] ;  /* 0x00000000fffff984 */ /* 0x000fe20000000800 */
[----:B------:R-:W-:Y:S01]  /*ec70*/  @!PT LDS RZ, [RZ] ;  /* 0x00000000fffff984 */ /* 0x000fe20000000800 */
[----:B------:R-:W-:Y:S01]  /*ec80*/  @!PT LDS RZ, [RZ] ;  /* 0x00000000fffff984 */ /* 0x000fe20000000800 */
[----:B------:R-:W-:Y:S01]  /*ec90*/  @!PT LDS RZ, [RZ] ;  /* 0x00000000fffff984 */ /* 0x000fe20000000800 */
[----:B------:R0:W-:Y:S06]  /*eca0*/  MEMBAR.ALL.CTA ;  /* 0x0000000000007992 */ /* 0x0001ec0000008000 */
[----:B0-----:R-:W0:Y:S01]  /*ecb0*/  FENCE.VIEW.ASYNC.S ;  /* 0x00000000000073c6 */ /* 0x001e220000000000 */
        /* <DEDUP_REMOVED lines=18> */
[----:B0-----:R0:W-:Y:S01]  /*ede0*/  SYNCS.ARRIVE.TRANS64.RED.A1T0 RZ, [R0+URZ], RZ ;  /* 0x000000ff00ff79a7 */ /* 0x0011e2000810043f */
        /* <DEDUP_REMOVED lines=12> */
.L_x_8132:
[----:B------:R-:W-:Y:S05]  /*eeb0*/  BSYNC B1 ;  /* 0x0000000000017941 */ /* 0x000fea0003800000 */
.L_x_8131:
        /* <DEDUP_REMOVED lines=13> */
.L_x_8134:
[----:B------:R-:W-:Y:S05]  /*ef90*/  BSYNC B1 ;  /* 0x0000000000017941 */ /* 0x000fea0003800000 */
.L_x_8133:
[----:B----4-:R4:W0:Y:S01]  /*efa0*/  SHFL.IDX PT, R0, R45, 0x2, 0x181f ;  /* 0x00581f002d007f89 */ /* 0x01082200000e0000 */
        /* <DEDUP_REMOVED lines=12> */
.L_x_8136:
[----:B------:R-:W-:Y:S05]  /*f070*/  BSYNC B1 ;  /* 0x0000000000017941 */ /* 0x000fea0003800000 */
.L_x_8135:
[----:B0-----:R-:W-:Y:S01]  /*f080*/  VIADD R0, R46, 0x60 ;  /* 0x000000602e007836 */ /* 0x001fe20000000000 */
[----:B-1--4-:R-:W0:Y:S04]  /*f090*/  SHFL.IDX PT, R45, R45, 0x3, 0x181f ;  /* 0x00781f002d2d7f89 */ /* 0x012e2800000e0000 */
[----:B------:R-:W-:Y:S01]  /*f0a0*/  ISETP.GE.AND P0, PT, R0, R51, PT ;  /* 0x000000330000720c */ /* 0x000fe20003f06270 */
[----:B------:R-:W1:-:S12]  /*f0b0*/  SHFL.IDX PT, R44, R44, 0x3, 0x181f ;  /* 0x00781f002c2c7f89 */ /* 0x000e5800000e0000 */
[----:B------:R-:W-:Y:S05]  /*f0c0*/  @P0 BRA `(.L_x_8137) ;  /* 0x0000000c000c0947 */ /* 0x000fea0003800000 */
[----:B------:R-:W-:Y:S02]  /*f0d0*/  ULDC UR4, c[0x0][0xac8] ;  /* 0x0002b20000047ab9 */ /* 0x000fe40000000800 */
[----:B------:R-:W-:-:S13]  /*f0e0*/  ISETP.GE.AND P1, PT, R18, UR4, PT ;  /* 0x0000000412007c0c */ /* 0x000fda000bf26270 */
[----:B-1----:R-:W-:-:S04]  /*f0f0*/  @!P1 LEA R2, P0, R18, R44, 0x1 ;  /* 0x0000002c12029211 */ /* 0x002fc800078008ff */
        /* <DEDUP_REMOVED lines=8> */
.L_x_8129:
[----:B------:R-:W-:Y:S01]  /*f180*/  ULDC.64 UR8, c[0x0][0xc00] ;  /* 0x0003000000087ab9 */ /* 0x000fe20000000a00 */
[----:B------:R-:W-:Y:S01]  /*f190*/  ULDC UR4, c[0x0][0xa88] ;  /* 0x0002a20000047ab9 */ /* 0x000fe20000000800 */
[----:B------:R-:W-:Y:S01]  /*f1a0*/  UISETP.NE.U32.AND UP0, UPT, UR8, URZ, UPT ;  /* 0x0000003f0800728c */ /* 0x000fe2000bf05070 */
[----:B------:R-:W0:Y:S03]  /*f1b0*/  LDC R11, c[0x0][0xbe8] ;  /* 0x0002fa00ff0b7b82 */ /* 0x000e260000000800 */
[----:B------:R-:W-:-:S03]  /*f1c0*/  UISETP.NE.AND.EX UP0, UPT, UR9, URZ, UPT, UP0 ;  /* 0x0000003f0900728c */ /* 0x000fc6000bf05300 */
[----:B------:R-:W-:Y:S02]  /*f1d0*/  ULDC.64 UR8, c[0x0][0xc00] ;  /* 0x0003000000087ab9 */ /* 0x000fe40000000a00 */
[----:B------:R-:W-:Y:S01]  /*f1e0*/  UIMAD.WIDE UR8, UR37, 0x4, UR8 ;  /* 0x00000004250878a5 */ /* 0x000fe2000f8e0208 */
[----:B------:R-:W-:-:S05]  /*f1f0*/  PLOP3.LUT P2, PT, PT, PT, UP0, 0x80, 0x0 ;  /* 0x000000000000781c */ /* 0x000fca0003f4f008 */
[----:B------:R-:W-:Y:S02]  /*f200*/  IMAD.U32 R2, RZ, RZ, UR8 ;  /* 0x00000008ff027e24 */ /* 0x000fe4000f8e00ff */
[----:B------:R-:W-:Y:S01]  /*f210*/  IMAD.U32 R3, RZ, RZ, UR9 ;  /* 0x00000009ff037e24 */ /* 0x000fe2000f8e00ff */
[----:B------:R-:W-:Y:S02]  /*f220*/  ULDC.64 UR8, c[0x0][0xc08] ;  /* 0x0003020000087ab9 */ /* 0x000fe40000000a00 */
[----:B------:R-:W-:Y:S01]  /*f230*/  UISETP.NE.U32.AND UP1, UPT, UR8, URZ, UPT ;  /* 0x0000003f0800728c */ /* 0x000fe2000bf25070 */
[----:B------:R-:W-:Y:S02]  /*f240*/  IMAD.U32 R0, RZ, RZ, UR4 ;  /* 0x00000004ff007e24 */ /* 0x000fe4000f8e00ff */
[----:B------:R-:W2:Y:S01]  /*f250*/  @P2 LDG.E R6, desc[UR50][R2.64] ;  /* 0x0000003202062981 */ /* 0x000ea2000c1e1900 */
[----:B------:R-:W-:-:S06]  /*f260*/  UISETP.NE.AND.EX UP1, UPT, UR9, URZ, UPT, UP1 ;  /* 0x0000003f0900728c */ /* 0x000fcc000bf25310 */
[----:B------:R-:W-:-:S05]  /*f270*/  PLOP3.LUT P3, PT, PT, PT, UP1, 0x80, 0x0 ;  /* 0x000000000000781c */ /* 0x000fca0003f6f018 */
[----:B------:R-:W-:Y:S02]  /*f280*/  @UP1 ULDC.64 UR8, c[0x0][0xc08] ;  /* 0x0003020000081ab9 */ /* 0x000fe40000000a00 */
[----:B------:R-:W-:-:S06]  /*f290*/  @UP1 UIMAD.WIDE UR8, UR37, 0x4, UR8 ;  /* 0x00000004250818a5 */ /* 0x000fcc000f8e0208 */
[----:B------:R-:W-:Y:S02]  /*f2a0*/  IMAD.U32 R4, RZ, RZ, UR8 ;  /* 0x00000008ff047e24 */ /* 0x000fe4000f8e00ff */
[----:B------:R-:W-:-:S05]  /*f2b0*/  IMAD.U32 R5, RZ, RZ, UR9 ;  /* 0x00000009ff057e24 */ /* 0x000fca000f8e00ff */
[----:B------:R1:W5:Y:S01]  /*f2c0*/  @P3 LDG.E R0, desc[UR50][R4.64] ;  /* 0x0000003204003981 */ /* 0x000362000c1e1900 */
[----:B0-----:R-:W-:Y:S01]  /*f2d0*/  ISETP.NE.AND P0, PT, R11, 0x1, PT ;  /* 0x000000010b00780c */ /* 0x001fe20003f05270 */
[----:B------:R-:W-:Y:S01]  /*f2e0*/  UMOV UR4, URZ ;  /* 0x0000003f00047c82 */ /* 0x000fe20008000000 */
[----:B------:R-:W-:Y:S01]  /*f2f0*/  USHF.R.S32.HI UR12, URZ, 0x1f, UR42 ;  /* 0x0000001f3f0c7899 */ /* 0x000fe2000801142a */
[----:B------:R-:W-:-:S10]  /*f300*/  ISETP.GE.AND P1, PT, R191, 0x80, PT ;  /* 0x00000080bf00780c */ /* 0x000fd40003f26270 */
[----:B------:R-:W0:Y:S01]  /*f310*/  @P0 LDC R9, c[0x0][0xbec] ;  /* 0x0002fb00ff090b82 */ /* 0x000e220000000800 */
[----:B--2---:R-:W-:Y:S01]  /*f320*/  @P2 R2UR UR4, R6 ;  /* 0x00000000060422ca */ /* 0x004fe200000e0000 */
[----:B01----:R-:W-:-:S14]  /*f330*/  @P3 BRA `(.L_x_8138) ;  /* 0x0000000000103947 */ /* 0x003fdc0003800000 */
[----:B------:R-:W-:Y:S05]  /*f340*/  @!P2 BRA `(.L_x_8138) ;  /* 0x00000000000ca947 */ /* 0x000fea0003800000 */
[----:B------:R-:W2:Y:S04]  /*f350*/  LDG.E R5, desc[UR50][R2.64] ;  /* 0x0000003202057981 */ /* 0x000ea8000c1e1900 */
[----:B-----5:R-:W2:Y:S02]  /*f360*/  LDG.E R0, desc[UR50][R2.64+0x4] ;  /* 0x0000043202007981 */ /* 0x020ea4000c1e1900 */
[----:B--2---:R-:W-:-:S07]  /*f370*/  IMAD.IADD R0, R0, 0x1, -R5 ;  /* 0x0000000100007824 */ /* 0x004fce00078e0a05 */
.L_x_8138:
[----:B------:R-:W-:Y:S01]  /*f380*/  USHF.R.S32.HI UR8, URZ, 0x1f, UR37 ;  /* 0x0000001f3f087899 */ /* 0x000fe20008011425 */
[----:B------:R-:W-:Y:S01]  /*f390*/  BSSY B1, `(.L_x_8139) ;  /* 0x000002e000017945 */ /* 0x000fe20003800000 */
[----:B------:R-:W-:Y:S02]  /*f3a0*/  USHF.R.S32.HI UR11, URZ, 0x1f, UR4 ;  /* 0x0000001f3f0b7899 */ /* 0x000fe40008011404 */
        /* <DEDUP_REMOVED lines=12> */
[----:B------:R-:W-:Y:S01]  /*f470*/  UMOV UR8, UR4 ;  /* 0x0000000400087c82 */ /* 0x000fe20008000000 */
[----:B------:R-:W-:Y:S01]  /*f480*/  UIMAD UR10, UR12, UR16, URZ ;  /* 0x000000100c0a72a4 */ /* 0x000fe2000f8e023f */
[----:B------:R-:W-:Y:S01]  /*f490*/  IMAD.MOV.U32 R2, RZ, RZ, R4 ;  /* 0x000000ffff027224 */ /* 0x000fe200078e0004 */
[----:B------:R-:W-:Y:S02]  /*f4a0*/  UMOV UR9, UR11 ;  /* 0x0000000b00097c82 */ /* 0x000fe40008000000 */
[----:B------:R-:W-:Y:S02]  /*f4b0*/  UIMAD.WIDE.U32 UR8, UR42, UR16, UR8 ;  /* 0x000000102a0872a5 */ /* 0x000fe4000f8e0008 */
[----:B------:R-:W-:-:S03]  /*f4c0*/  UIMAD UR10, UR42, UR17, UR10 ;  /* 0x000000112a0a72a4 */ /* 0x000fc6000f8e020a */
[----:B------:R-:W-:Y:S01]  /*f4d0*/  ULDC.64 UR16, c[0x0][0xb98] ;  /* 0x0002e60000107ab9 */ /* 0x000fe20000000a00 */
[----:B------:R-:W0:Y:S01]  /*f4e0*/  @P1 LDC R3, c[0x0][0xbec] ;  /* 0x0002fb00ff031b82 */ /* 0x000e220000000800 */
[----:B------:R-:W-:Y:S02]  /*f4f0*/  UIADD3 UR9, UR9, UR10, URZ ;  /* 0x0000000a09097290 */ /* 0x000fe4000fffe03f */
[----:B------:R-:W-:Y:S02]  /*f500*/  UIMAD UR10, UR14, UR16, URZ ;  /* 0x000000100e0a72a4 */ /* 0x000fe4000f8e023f */
[----:B------:R-:W-:Y:S02]  /*f510*/  UIMAD.WIDE.U32 UR8, UR13, UR16, UR8 ;  /* 0x000000100d0872a5 */ /* 0x000fe4000f8e0008 */
[----:B------:R-:W-:Y:S01]  /*f520*/  UIMAD UR10, UR13, UR17, UR10 ;  /* 0x000000110d0a72a4 */ /* 0x000fe2000f8e020a */
[----:B------:R-:W1:Y:S02]  /*f530*/  @P1 LDC R6, c[0x0][0xbf0] ;  /* 0x0002fc00ff061b82 */ /* 0x000e640000000800 */
        /* <DEDUP_REMOVED lines=19> */
.L_x_8140:
[----:B------:R-:W-:Y:S05]  /*f670*/  BSYNC B1 ;  /* 0x0000000000017941 */ /* 0x000fea0003800000 */
.L_x_8139:
[----:B0-----:R-:W0:Y:S01]  /*f680*/  @P0 LDC R3, c[0x0][0xbf0] ;  /* 0x0002fc00ff030b82 */ /* 0x001e220000000800 */
[----:B------:R-:W-:Y:S01]  /*f690*/  ULDC.64 UR16, c[0x0][0xaa0] ;  /* 0x0002a80000107ab9 */ /* 0x000fe20000000a00 */
[----:B------:R-:W-:Y:S01]  /*f6a0*/  IMAD R2, R22, 0x20, R184 ;  /* 0x0000002016027824 */ /* 0x000fe200078e02b8 */
[----:B------:R-:W-:Y:S01]  /*f6b0*/  UIMAD UR10, UR11, UR16, URZ ;  /* 0x000000100b0a72a4 */ /* 0x000fe2000f8e023f */
[----:B------:R-:W-:Y:S01]  /*f6c0*/  BSSY B1, `(.L_x_8141) ;  /* 0x0000039000017945 */ /* 0x000fe20003800000 */
[----:B------:R-:W-:Y:S01]  /*f6d0*/  UIMAD.WIDE.U32 UR8, UR4, UR16, URZ ;  /* 0x00000010040872a5 */ /* 0x000fe2000f8e003f */
[----:B------:R-:W-:Y:S01]  /*f6e0*/  VIADD R6, R2, UR38 ;  /* 0x0000002602067c36 */ /* 0x000fe20008000000 */
[----:B------:R-:W-:-:S03]  /*f6f0*/  UIMAD UR10, UR4, UR17, UR10 ;  /* 0x00000011040a72a4 */ /* 0x000fc6000f8e020a */
[----:B------:R-:W-:Y:S01]  /*f700*/  ULDC.64 UR16, c[0x0][0xae8] ;  /* 0x0002ba0000107ab9 */ /* 0x000fe20000000a00 */
[----:B------:R-:W-:Y:S01]  /*f710*/  UIADD3 UR9, UR9, UR10, URZ ;  /* 0x0000000a09097290 */ /* 0x000fe2000fffe03f */
[----:B------:R-:W-:Y:S01]  /*f720*/  @P0 IMAD.HI.U32 R2, R6, R9, RZ ;  /* 0x0000000906020227 */ /* 0x000fe200078e00ff */
[----:B------:R-:W-:Y:S02]  /*f730*/  UIMAD UR4, UR12, UR16, URZ ;  /* 0x000000100c0472a4 */ /* 0x000fe4000f8e023f */
        /* <DEDUP_REMOVED lines=49> */
.L_x_8142:
[----:B------:R-:W-:Y:S05]  /*fa50*/  BSYNC B1 ;  /* 0x0000000000017941 */ /* 0x000fea0003800000 */
.L_x_8141:
        /* <DEDUP_REMOVED lines=13> */
.L_x_8144:
[----:B------:R-:W-:Y:S05]  /*fb30*/  BSYNC B1 ;  /* 0x0000000000017941 */ /* 0x000fea0003800000 */
.L_x_8143:
        /* <DEDUP_REMOVED lines=13> */
.L_x_8146:
[----:B------:R-:W-:Y:S05]  /*fc10*/  BSYNC B1 ;  /* 0x0000000000017941 */ /* 0x000fea0003800000 */
.L_x_8145:
[----:B0-----:R-:W-:Y:S01]  /*fc20*/  VIADD R0, R6, 0x60 ;  /* 0x0000006006007836 */ /* 0x001fe20000000000 */
[----:B--2-4-:R-:W0:Y:S04]  /*fc30*/  SHFL.IDX PT, R5, R5, 0x3, 0x181f ;  /* 0x00781f0005057f89 */ /* 0x014e2800000e0000 */
[----:B------:R-:W-:Y:S01]  /*fc40*/  ISETP.GE.AND P0, PT, R0, R11, PT ;  /* 0x0000000b0000720c */ /* 0x000fe20003f06270 */
[----:B-1-3--:R1:W2:-:S12]  /*fc50*/  SHFL.IDX PT, R2, R4, 0x3, 0x181f ;  /* 0x00781f0004027f89 */ /* 0x00a29800000e0000 */
[----:B-1----:R-:W-:Y:S05]  /*fc60*/  @P0 BRA `(.L_x_8137) ;  /* 0x0000000000240947 */ /* 0x002fea0003800000 */
[----:B------:R-:W-:Y:S02]  /*fc70*/  ULDC UR4, c[0x0][0xac8] ;  /* 0x0002b20000047ab9 */ /* 0x000fe40000000800 */
        /* <DEDUP_REMOVED lines=8> */
.L_x_8137:
[----:B------:R-:W-:Y:S05]  /*fd00*/  BSYNC B0 ;  /* 0x0000000000007941 */ /* 0x000fea0003800000 */
.L_x_8128:
[----:B------:R-:W-:Y:S02]  /*fd10*/  ULDC UR4, c[0x0][0xc3c] ;  /* 0x00030f0000047ab9 */ /* 0x000fe40000000800 */
[----:B------:R-:W-:-:S06]  /*fd20*/  UISETP.GE.AND UP0, UPT, UR6, UR4, UPT ;  /* 0x000000040600728c */ /* 0x000fcc000bf06270 */
[----:B------:R-:W-:-:S13]  /*fd30*/  PLOP3.LUT P0, PT, PT, PT, UP0, 0x80, 0x0 ;  /* 0x000000000000781c */ /* 0x000fda0003f0f008 */
[----:B------:R-:W-:Y:S05]  /*fd40*/  @!P0 BRA `(.L_x_8147) ;  /* 0xffffff1000308947 */ /* 0x000fea000383ffff */
[----:B------:R-:W-:Y:S05]  /*fd50*/  EXIT ;  /* 0x000000000000794d */ /* 0x000fea0003800000 */
.L_x_8046:
        /* <DEDUP_REMOVED lines=18> */
.L_x_8148:
[----:B------:R-:W1:Y:S01]  /*fe80*/  S2R R0, SR_TID.X ;  /* 0x0000000000007919 */ /* 0x000e620000002100 */
[----:B------:R-:W-:Y:S01]  /*fe90*/  ULDC UR4, c[0x0][0xc3c] ;  /* 0x00030f0000047ab9 */ /* 0x000fe20000000800 */
[----:B------:R-:W2:Y:S01]  /*fea0*/  S2UR UR6, SR_CTAID.X ;  /* 0x00000000000679c3 */ /* 0x000ea20000002500 */
[----:B------:R-:W-:Y:S01]  /*feb0*/  ULDC UR5, c[0x0][0xc38] ;  /* 0x00030e0000057ab9 */ /* 0x000fe20000000800 */
[----:B-1----:R-:W-:-:S04]  /*fec0*/  LOP3.LUT R0, R0, 0x1f, RZ, 0xc0, !PT ;  /* 0x0000001f00007812 */ /* 0x002fc800078ec0ff */
[----:B------:R-:W-:-:S04]  /*fed0*/  ISETP.NE.AND P0, PT, R0, 0x1f, PT ;  /* 0x0000001f0000780c */ /* 0x000fc80003f05270 */
[----:B------:R-:W-:-:S13]  /*fee0*/  ISETP.GE.OR P1, PT, R0, UR4, !P0 ;  /* 0x0000000400007c0c */ /* 0x000fda000c726670 */
[----:B0-----:R-:W0:Y:S02]  /*fef0*/  @!P1 LDC.64 R2, c[0x0][0xc80] ;  /* 0x00032000ff029b82 */ /* 0x001e240000000a00 */
[----:B0-----:R-:W-:-:S05]  /*ff00*/  @!P1 IMAD.WIDE.U32 R2, R0, 0x4, R2 ;  /* 0x0000000400029825 */ /* 0x001fca00078e0002 */
[----:B------:R-:W3:Y:S01]  /*ff10*/  @!P1 LDG.E R4, desc[UR50][R2.64] ;  /* 0x0000003202049981 */ /* 0x000ee2000c1e1900 */
[C---:B------:R-:W-:Y:S01]  /*ff20*/  ISETP.NE.AND P1, PT, R0.reuse, RZ, PT ;  /* 0x000000ff0000720c */ /* 0x040fe20003f25270 */
[----:B------:R-:W-:Y:S01]  /*ff30*/  UMOV UR4, URZ ;  /* 0x0000003f00047c82 */ /* 0x000fe20008000000 */
[C---:B------:R-:W-:Y:S01]  /*ff40*/  ISETP.GE.U32.AND P2, PT, R0.reuse, 0x2, PT ;  /* 0x000000020000780c */ /* 0x040fe20003f46070 */
[----:B------:R-:W-:Y:S01]  /*ff50*/  IMAD.MOV.U32 R16, RZ, RZ, RZ ;  /* 0x000000ffff107224 */ /* 0x000fe200078e00ff */
[C---:B------:R-:W-:Y:S02]  /*ff60*/  ISETP.GE.U32.AND P3, PT, R0.reuse, 0x4, PT ;  /* 0x000000040000780c */ /* 0x040fe40003f66070 */
[C---:B------:R-:W-:Y:S02]  /*ff70*/  ISETP.GE.U32.AND P4, PT, R0.reuse, 0x8, PT ;  /* 0x000000080000780c */ /* 0x040fe40003f86070 */
[----:B------:R-:W-:Y:S01]  /*ff80*/  ISETP.GE.U32.AND P5, PT, R0, 0x10, PT ;  /* 0x000000100000780c */ /* 0x000fe20003fa6070 */
[----:B---3--:R-:W0:Y:S02]  /*ff90*/  SHFL.UP PT, R5, R4, 0x1, RZ ;  /* 0x0420000004057989 */ /* 0x008e2400000e00ff */
        /* <DEDUP_REMOVED lines=17> */
[----:B--2---:R-:W-:-:S13]  /*100b0*/  ISETP.GT.AND P6, PT, R6, UR6, PT ;  /* 0x0000000606007c0c */ /* 0x004fda000bfc4270 */
[----:B------:R-:W-:Y:S05]  /*100c0*/  @P6 BRA `(.L_x_8150) ;  /* 0x00000000009c6947 */ /* 0x000fea0003800000 */
[----:B------:R-:W0:Y:S01]  /*100d0*/  LDC R5, c[0x0][0xc3c] ;  /* 0x00030f00ff057b82 */ /* 0x000e220000000800 */
[----:B------:R-:W-:Y:S01]  /*100e0*/  IMAD.MOV.U32 R6, RZ, RZ, R3 ;  /* 0x000000ffff067224 */ /* 0x000fe200078e0003 */
[----:B------:R-:W-:Y:S01]  /*100f0*/  UMOV UR4, URZ ;  /* 0x0000003f00047c82 */ /* 0x000fe20008000000 */
[----:B------:R-:W-:Y:S01]  /*10100*/  ULDC UR7, c[0x0][0xc3c] ;  /* 0x00030f0000077ab9 */ /* 0x000fe20000000800 */
[----:B------:R-:W-:-:S05]  /*10110*/  ULDC UR5, c[0x0][0xc38] ;  /* 0x00030e0000057ab9 */ /* 0x000fca0000000800 */
.L_x_8154:
        /* <DEDUP_REMOVED lines=12> */
.L_x_8153:
[----:B------:R-:W-:Y:S05]  /*101e0*/  BSYNC B0 ;  /* 0x0000000000007941 */ /* 0x000fea0003800000 */
.L_x_8152:
        /* <DEDUP_REMOVED lines=21> */
.L_x_8150:
        /* <DEDUP_REMOVED lines=20> */
.L_x_8155:
[--C-:B-12---:R-:W-:Y:S02]  /*10480*/  IMAD.MOV R5, RZ, RZ, -R3.reuse ;  /* 0x000000ffff057224 */ /* 0x106fe400078e0a03 */
[----:B---3--:R-:W-:Y:S01]  /*10490*/  IMAD R16, R16, UR5, R6 ;  /* 0x0000000510107c24 */ /* 0x008fe2000f8e0206 */
[----:B------:R-:W-:Y:S01]  /*104a0*/  IABS R6, R8 ;  /* 0x0000000800067213 */ /* 0x000fe20000000000 */
[----:B------:R-:W-:Y:S02]  /*104b0*/  IMAD R5, R5, R10, RZ ;  /* 0x0000000a05057224 */ /* 0x000fe400078e02ff */
[----:B------:R-:W-:Y:S02]  /*104c0*/  IMAD.MOV.U32 R2, RZ, RZ, RZ ;  /* 0x000000ffff027224 */ /* 0x000fe400078e00ff */
        /* <DEDUP_REMOVED lines=20> */
[----:B------:R-:W-:-:S04]  /*10610*/  VIADDMNMX R9, R10, UR5, R9, PT ;  /* 0x000000050a097c46 */ /* 0x000fc8000b800109 */
[-C--:B------:R-:W-:Y:S02]  /*10620*/  IABS R7, R9.reuse ;  /* 0x0000000900077213 */ /* 0x080fe40000000000 */
[----:B------:R-:W-:Y:S02]  /*10630*/  IABS R8, R9 ;  /* 0x0000000900087213 */ /* 0x000fe40000000000 */
[----:B------:R-:W1:Y:S03]  /*10640*/  I2F.RP R10, R7 ;  /* 0x00000007000a7306 */ /* 0x000e660000209400 */
[----:B------:R-:W-:-:S05]  /*10650*/  IMAD.MOV R8, RZ, RZ, -R8 ;  /* 0x000000ffff087224 */ /* 0x000fca00078e0a08 */
[----:B-1----:R-:W1:Y:S02]  /*10660*/  MUFU.RCP R10, R10 ;  /* 0x0000000a000a7308 */ /* 0x002e640000001000 */
[----:B-1----:R-:W-:-:S06]  /*10670*/  VIADD R3, R10, 0xffffffe ;  /* 0x0ffffffe0a037836 */ /* 0x002fcc0000000000 */
[----:B------:R-:W1:Y:S02]  /*10680*/  F2I.FTZ.U32.TRUNC.NTZ R3, R3 ;  /* 0x0000000300037305 */ /* 0x000e64000021f000 */
[----:B-1----:R-:W-:-:S04]  /*10690*/  IMAD.MOV R2, RZ, RZ, -R3 ;  /* 0x000000ffff027224 */ /* 0x002fc800078e0a03 */
[----:B------:R-:W-:Y:S02]  /*106a0*/  IMAD R11, R2, R7, RZ ;  /* 0x00000007020b7224 */ /* 0x000fe400078e02ff */
[----:B------:R-:W-:-:S04]  /*106b0*/  IMAD.MOV.U32 R2, RZ, RZ, RZ ;  /* 0x000000ffff027224 */ /* 0x000fc800078e00ff */
[----:B------:R-:W-:Y:S01]  /*106c0*/  IMAD.HI.U32 R2, R3, R11, R2 ;  /* 0x0000000b03027227 */ /* 0x000fe200078e0002 */
[----:B------:R-:W-:Y:S02]  /*106d0*/  IABS R11, R5 ;  /* 0x00000005000b7213 */ /* 0x000fe40000000000 */
[C---:B------:R-:W-:Y:S01]  /*106e0*/  LOP3.LUT R3, R5.reuse, R9, RZ, 0x3c, !PT ;  /* 0x0000000905037212 */ /* 0x040fe200078e3cff */
[----:B------:R-:W-:Y:S02]  /*106f0*/  IMAD.IADD R5, R5, 0x1, R6 ;  /* 0x0000000105057824 */ /* 0x000fe400078e0206 */
        /* <DEDUP_REMOVED lines=16> */
.L_x_8151:
[----:B------:R-:W-:Y:S02]  /*10800*/  IMAD.MOV.U32 R17, RZ, RZ, RZ ;  /* 0x000000ffff117224 */ /* 0x000fe400078e00ff */
[----:B------:R-:W-:Y:S02]  /*10810*/  IMAD.U32 R16, RZ, RZ, UR6 ;  /* 0x00000006ff107e24 */ /* 0x000fe4000f8e00ff */
[----:B------:R-:W-:-:S07]  /*10820*/  IMAD.MOV.U32 R18, RZ, RZ, RZ ;  /* 0x000000ffff127224 */ /* 0x000fce00078e00ff */
.L_x_8156:
[----:B------:R-:W-:-:S13]  /*10830*/  ISETP.NE.AND P0, PT, R0, RZ, PT ;  /* 0x000000ff0000720c */ /* 0x000fda0003f05270 */
[----:B------:R-:W1:Y:S01]  /*10840*/  @!P0 S2R R3, SR_CgaCtaId ;  /* 0x0000000000038919 */ /* 0x000e620000008800 */
[----:B------:R-:W-:-:S04]  /*10850*/  @!P0 MOV R0, 0x400 ;  /* 0x0000040000008802 */ /* 0x000fc80000000f00 */
[----:B-1----:R-:W-:-:S05]  /*10860*/  @!P0 LEA R0, R3, R0, 0x18 ;  /* 0x0000000003008211 */ /* 0x002fca00078ec0ff */
[----:B------:R1:W-:Y:S01]  /*10870*/  @!P0 STS.128 [R0+0x288d0], R16 ;  /* 0x0288d01000008388 */ /* 0x0003e20000000c00 */
[----:B------:R-:W-:Y:S06]  /*10880*/  BAR.ARV 0x5, 0x180 ;  /* 0x0146000000007b1d */ /* 0x000fec0000002000 */
.L_x_8149:
        /* <DEDUP_REMOVED lines=27> */
[----:B------:R0:W-:Y:S01]  /*10a40*/  STL [R1], R4 ;  /* 0x0000000401007387 */ /* 0x0001e20000100800 */
[----:B------:R-:W-:-:S03]  /*10a50*/  IMAD.MOV.U32 R2, RZ, RZ, 0x1 ;  /* 0x00000001ff027424 */ /* 0x000fc600078e00ff */
[----:B------:R0:W-:Y:S04]  /*10a60*/  STL [R1+0x24], R3 ;  /* 0x0000240301007387 */ /* 0x0001e80000100800 */
[----:B------:R0:W-:Y:S04]  /*10a70*/  STL [R1+0x3c], RZ ;  /* 0x00003cff01007387 */ /* 0x0001e80000100800 */
[----:B------:R0:W-:Y:S04]  /*10a80*/  STL [R1+0x10], R2 ;  /* 0x0000100201007387 */ /* 0x0001e80000100800 */
[----:B------:R0:W-:Y:S02]  /*10a90*/  STL [R1+0x4], RZ ;  /* 0x000004ff01007387 */ /* 0x0001e40000100800 */
.L_x_8264:
[----:B------:R-:W-:Y:S05]  /*10aa0*/  YIELD ;  /* 0x0000000000007946 */ /* 0x000fea0003800000 */
[----:B------:R-:W-:Y:S01]  /*10ab0*/  ULDC.64 UR4, c[0x0][0xa28] ;  /* 0x00028a0000047ab9 */ /* 0x000fe20000000a00 */
[----:B--2---:R-:W-:Y:S01]  /*10ac0*/  IMAD.MOV.U32 R0, RZ, RZ, RZ ;  /* 0x000000ffff007224 */ /* 0x004fe200078e00ff */
[----:B------:R-:W-:Y:S01]  /*10ad0*/  ISETP.NE.U32.AND P0, PT, RZ, UR4, PT ;  /* 0x00000004ff007c0c */ /* 0x000fe2000bf05070 */
[----:B0-----:R-:W0:Y:S01]  /*10ae0*/  LDC.64 R4, c[0x0][0xa00] ;  /* 0x00028000ff047b82 */ /* 0x001e220000000a00 */
[----:B-1----:R-:W-:Y:S01]  /*10af0*/  CS2R R8, SRZ ;  /* 0x0000000000087805 */ /* 0x002fe2000001ff00 */
[----:B------:R-:W-:Y:S01]  /*10b00*/  ULDC.64 UR6, c[0x0][0xa08] ;  /* 0x0002820000067ab9 */ /* 0x000fe20000000a00 */
[----:B------:R-:W-:Y:S01]  /*10b10*/  ISETP.NE.AND.EX P0, PT, RZ, UR5, PT, P0 ;  /* 0x00000005ff007c0c */ /* 0x000fe2000bf05300 */
[----:B------:R-:W-:-:S12]  /*10b20*/  ULDC.64 UR4, c[0x0][0xa18] ;  /* 0x0002860000047ab9 */ /* 0x000fd80000000a00 */
        /* <DEDUP_REMOVED lines=12> */
[----:B---3--:R-:W1:Y:S08]  /*10bf0*/  @P2 LDC.64 R6, c[0x0][0xa18] ;  /* 0x00028600ff062b82 */ /* 0x008e700000000a00 */
        /* <DEDUP_REMOVED lines=19> */
[----:B------:R-:W0:Y:S04]  /*10d30*/  LDG.E R7, desc[UR50][R4.64] ;  /* 0x0000003204077981 */ /* 0x000e28000c1e1900 */
[----:B------:R-:W0:Y:S02]  /*10d40*/  LDG.E R4, desc[UR50][R4.64+0x4] ;  /* 0x0000043204047981 */ /* 0x000e24000c1e1900 */
[----:B0-----:R-:W-:-:S05]  /*10d50*/  IMAD.IADD R9, R4, 0x1, -R7 ;  /* 0x0000000104097824 */ /* 0x001fca00078e0a07 */
[----:B------:R1:W-:Y:S02]  /*10d60*/  STL [R1+0x30], R9 ;  /* 0x0000300901007387 */ /* 0x0003e40000100800 */
.L_x_8158:
[----:B-----5:R-:W-:Y:S01]  /*10d70*/  IMAD.IADD R4, R8, 0x1, R0 ;  /* 0x0000000108047824 */ /* 0x020fe200078e0200 */
[----:B------:R-:W-:Y:S02]  /*10d80*/  ULDC.64 UR4, c[0x0][0xa20] ;  /* 0x0002880000047ab9 */ /* 0x000fe40000000a00 */
[----:B------:R-:W-:Y:S02]  /*10d90*/  ISETP.NE.U32.AND P0, PT, RZ, UR4, PT ;  /* 0x00000004ff007c0c */ /* 0x000fe4000bf05070 */
[----:B------:R2:W-:Y:S02]  /*10da0*/  STL [R1+0x14], R4 ;  /* 0x0000140401007387 */ /* 0x0005e40000100800 */
[----:B------:R-:W-:-:S13]  /*10db0*/  ISETP.NE.AND.EX P0, PT, RZ, UR5, PT, P0 ;  /* 0x00000005ff007c0c */ /* 0x000fda000bf05300 */
[----:B--2---:R-:W-:Y:S05]  /*10dc0*/  @!P0 BRA `(.L_x_8159) ;  /* 0x0000000000108947 */ /* 0x004fea0003800000 */
[----:B------:R-:W2:Y:S02]  /*10dd0*/  LDC.64 R2, c[0x0][0xa20] ;  /* 0x00028800ff027b82 */ /* 0x000ea40000000a00 */
[----:B--2---:R-:W-:-:S05]  /*10de0*/  IMAD.WIDE R2, R19, 0x4, R2 ;  /* 0x0000000413027825 */ /* 0x004fca00078e0202 */
[----:B------:R2:W5:Y:S01]  /*10df0*/  LDG.E R6, desc[UR50][R2.64] ;  /* 0x0000003202067981 */ /* 0x000562000c1e1900 */
[----:B------:R-:W-:Y:S05]  /*10e00*/  BRA `(.L_x_8160) ;  /* 0x0000000000107947 */ /* 0x000fea0003800000 */
.L_x_8159:
[----:B------:R-:W-:Y:S05]  /*10e10*/  @!P1 BRA `(.L_x_8160) ;  /* 0x00000000000c9947 */ /* 0x000fea0003800000 */
[----:B------:R-:W2:Y:S04]  /*10e20*/  LDG.E R6, desc[UR50][R2.64] ;  /* 0x0000003202067981 */ /* 0x000ea8000c1e1900 */
[----:B------:R-:W2:Y:S02]  /*10e30*/  LDG.E R2, desc[UR50][R2.64+0x4] ;  /* 0x0000043202027981 */ /* 0x000ea4000c1e1900 */
[----:B--2---:R-:W-:-:S07]  /*10e40*/  IMAD.IADD R6, R2, 0x1, -R6 ;  /* 0x0000000102067824 */ /* 0x004fce00078e0a06 */
.L_x_8160:
        /* <DEDUP_REMOVED lines=28> */
.L_x_8163:
[----:B------:R-:W-:-:S13]  /*11010*/  ISETP.NE.AND P0, PT, R3, 0x1, PT ;  /* 0x000000010300780c */ /* 0x000fda0003f05270 */
[----:B------:R-:W2:Y:S02]  /*11020*/  @P0 LDC.64 R4, c[0x0][0x9e8] ;  /* 0x00027a00ff040b82 */ /* 0x000ea40000000a00 */
[----:B--2---:R-:W-:-:S05]  /*11030*/  @P0 IMAD.HI.U32 R4, R7, R4, RZ ;  /* 0x0000000407040227 */ /* 0x004fca00078e00ff */
[----:B------:R-:W-:-:S07]  /*11040*/  @P0 SHF.R.U32.HI R7, RZ, R5, R4 ;  /* 0x00000005ff070219 */ /* 0x000fce0000011604 */
.L_x_8164:
[----:B------:R-:W-:Y:S05]  /*11050*/  BSYNC B0 ;  /* 0x0000000000007941 */ /* 0x000fea0003800000 */
.L_x_8162:
[----:B------:R-:W-:-:S05]  /*11060*/  IMAD R7, R7, R3, R3 ;  /* 0x0000000307077224 */ /* 0x000fca00078e0203 */
[----:B------:R-:W-:-:S07]  /*11070*/  VIMNMX R2, R2, R7, PT ;  /* 0x0000000702027248 */ /* 0x000fce0003fe0100 */
.L_x_8161:
[----:B------:R-:W2:Y:S01]  /*11080*/  @P1 LDC R5, c[0x0][0x44c] ;  /* 0x00011300ff051b82 */ /* 0x000ea20000000800 */
[----:B------:R-:W-:Y:S01]  /*11090*/  IMAD.MOV.U32 R6, RZ, RZ, R8 ;  /* 0x000000ffff067224 */ /* 0x000fe200078e0008 */
[----:B------:R-:W-:-:S06]  /*110a0*/  ULDC UR4, c[0x0][0x9dc] ;  /* 0x0002770000047ab9 */ /* 0x000fcc0000000800 */
[----:B------:R-:W3:Y:S01]  /*110b0*/  @P1 LDC R4, c[0x0][0x450] ;  /* 0x00011400ff041b82 */ /* 0x000ee20000000800 */
[----:B--2---:R-:W-:-:S05]  /*110c0*/  @P1 IMAD.HI.U32 R5, R8, R5, RZ ;  /* 0x0000000508051227 */ /* 0x004fca00078e00ff */
        /* <DEDUP_REMOVED lines=24> */
.L_x_8167:
[----:B------:R-:W-:-:S13]  /*11250*/  ISETP.NE.AND P0, PT, R3, 0x1, PT ;  /* 0x000000010300780c */ /* 0x000fda0003f05270 */
[----:B------:R-:W3:Y:S02]  /*11260*/  @P0 LDC.64 R4, c[0x0][0x9e8] ;  /* 0x00027a00ff040b82 */ /* 0x000ee40000000a00 */
[----:B---3--:R-:W-:-:S05]  /*11270*/  @P0 IMAD.HI.U32 R4, R2, R4, RZ ;  /* 0x0000000402040227 */ /* 0x008fca00078e00ff */
[----:B------:R-:W-:-:S07]  /*11280*/  @P0 SHF.R.U32.HI R2, RZ, R5, R4 ;  /* 0x00000005ff020219 */ /* 0x000fce0000011604 */
.L_x_8168:
[----:B------:R-:W-:Y:S05]  /*11290*/  BSYNC B0 ;  /* 0x0000000000007941 */ /* 0x000fea0003800000 */
.L_x_8166:
[----:B------:R-:W-:-:S05]  /*112a0*/  IMAD R2, R2, R3, RZ ;  /* 0x0000000302027224 */ /* 0x000fca00078e02ff */
[----:B------:R-:W-:-:S07]  /*112b0*/  VIMNMX R0, R0, R2, !PT ;  /* 0x0000000200007248 */ /* 0x000fce0007fe0100 */
.L_x_8165:
        /* <DEDUP_REMOVED lines=15> */
[----:B------:R-:W3:Y:S02]  /*113b0*/  FLO.U32 R0, UR4 ;  /* 0x0000000400007d00 */ /* 0x000ee400080e0000 */
        /* <DEDUP_REMOVED lines=9> */
.L_x_8170:
        /* <DEDUP_REMOVED lines=21> */
.L_x_8173:
[----:B------:R-:W-:Y:S05]  /*115a0*/  BSYNC B6 ;  /* 0x0000000000067941 */ /* 0x000fea0003800000 */
.L_x_8172:
        /* <DEDUP_REMOVED lines=20> */
.L_x_8176:
        /* <DEDUP_REMOVED lines=15> */
.L_x_8175:
[----:B------:R-:W-:Y:S05]  /*117e0*/  BSYNC B6 ;  /* 0x0000000000067941 */ /* 0x000fea0003800000 */
.L_x_8174:
[----:B------:R-:W-:Y:S01]  /*117f0*/  ULDC.64 UR4, c[0x0][0x9f8] ;  /* 0x00027e0000047ab9 */ /* 0x000fe20000000a00 */
[----:B------:R-:W3:Y:S01]  /*11800*/  LDL R17, [R1+0x28] ;  /* 0x0000280001117983 */ /* 0x000ee20000100800 */
[----:B------:R-:W-:Y:S01]  /*11810*/  ISETP.NE.U32.AND P0, PT, RZ, UR4, PT ;  /* 0x00000004ff007c0c */ /* 0x000fe2000bf05070 */
[----:B--2---:R-:W-:-:S03]  /*11820*/  IMAD.MOV.U32 R7, RZ, RZ, R19 ;  /* 0x000000ffff077224 */ /* 0x004fc600078e0013 */
        /* <DEDUP_REMOVED lines=19> */
.L_x_8280:
        /* <DEDUP_REMOVED lines=11> */
.L_x_8283:
[----:B------:R-:W-:Y:S05]  /*11a10*/  @!P6 BRA `(.L_x_8178) ;  /* 0x000000040020e947 */ /* 0x000fea0003800000 */
[----:B------:R-:W-:-:S04]  /*11a20*/  ISETP.NE.U32.AND P0, PT, R2, RZ, PT ;  /* 0x000000ff0200720c */ /* 0x000fc80003f05070 */
[----:B------:R-:W-:-:S13]  /*11a30*/  ISETP.NE.AND.EX P0, PT, R3, RZ, PT, P0 ;  /* 0x000000ff0300720c */ /* 0x000fda0003f05300 */
[----:B------:R-:W-:Y:S05]  /*11a40*/  @!P0 BRA `(.L_x_8180) ;  /* 0x0000000000508947 */ /* 0x000fea0003800000 */
[----:B------:R-:W3:Y:S01]  /*11a50*/  LDC R6, c[0x0][0x43c] ;  /* 0x00010f00ff067b82 */ /* 0x000ee20000000800 */
[----:B01----:R-:W-:Y:S01]  /*11a60*/  IMAD.MOV.U32 R9, RZ, RZ, R0 ;  /* 0x000000ffff097224 */ /* 0x003fe200078e0000 */
[----:B------:R-:W-:-:S03]  /*11a70*/  ULDC.64 UR4, c[0x0][0x428] ;  /* 0x00010a0000047ab9 */ /* 0x000fc60000000a00 */
        /* <DEDUP_REMOVED lines=17> */
.L_x_8180:
[----:B--2---:R-:W2:Y:S04]  /*11b90*/  LDL R7, [R1] ;  /* 0x0000000001077983 */ /* 0x004ea80000100800 */
[----:B----4-:R-:W2:Y:S04]  /*11ba0*/  LDL R0, [R1+0x4] ;  /* 0x0000040001007983 */ /* 0x010ea80000100800 */
[----:B---3--:R-:W3:Y:S01]  /*11bb0*/  LDL R2, [R1+0x10] ;  /* 0x0000100001027983 */ /* 0x008ee20000100800 */
[----:B--2---:R-:W-:Y:S01]  /*11bc0*/  IMAD R0, R0, 0x8, R7 ;  /* 0x0000000800007824 */ /* 0x004fe200078e0207 */
[----:B---3--:R-:W-:-:S04]  /*11bd0*/  SHF.L.U32 R2, R2, 0x1f, RZ ;  /* 0x0000001f02027819 */ /* 0x008fc800000006ff */
[----:B------:R-:W2:Y:S02]  /*11be0*/  SYNCS.PHASECHK.TRANS64.TRYWAIT P0, [R0+URZ+0x28840], R2 ;  /* 0x02884002000075a7 */ /* 0x000ea4000800017f */
[----:B--2---:R-:W-:Y:S05]  /*11bf0*/  @!P0 BRA `(.L_x_8181) ;  /* 0x00000048007c8947 */ /* 0x004fea0003800000 */
.L_x_8284:
        /* <DEDUP_REMOVED lines=11> */
.L_x_8182:
[----:B------:R-:W3:Y:S04]  /*11cb0*/  LDL R5, [R1] ;  /* 0x0000000001057983 */ /* 0x000ee80000100800 */
[----:B------:R-:W3:Y:S04]  /*11cc0*/  LDL R4, [R1+0x4] ;  /* 0x0000040001047983 */ /* 0x000ee80000100800 */
[----:B------:R-:W4:Y:S04]  /*11cd0*/  LDL R6, [R1+0x8] ;  /* 0x0000080001067983 */ /* 0x000f280000100800 */
[----:B------:R-:W4:Y:S04]  /*11ce0*/  LDL R3, [R1+0x14] ;  /* 0x0000140001037983 */ /* 0x000f280000100800 */
[----:B--2---:R-:W2:Y:S01]  /*11cf0*/  LDL.LU R2, [R1+0x18] ;  /* 0x0000180001027983 */ /* 0x004ea20000300800 */
[----:B------:R-:W-:-:S02]  /*11d00*/  R2UR UR9, R0 ;  /* 0x00000000000972ca */ /* 0x000fc400000e0000 */
[----:B------:R-:W-:Y:S01]  /*11d10*/  PLOP3.LUT P0, PT, PT, PT, PT, 0x80, 0x0 ;  /* 0x000000000000781c */ /* 0x000fe20003f0f070 */
[----:B------:R-:W-:Y:S01]  /*11d20*/  UIADD3 UR4, UP0, UR38, 0x370, URZ ;  /* 0x0000037026047890 */ /* 0x000fe2000ff1e03f */
[----:B------:R-:W-:Y:S02]  /*11d30*/  R2UR UR12, R18 ;  /* 0x00000000120c72ca */ /* 0x000fe400000e0000 */
[----:B-----5:R-:W-:-:S07]  /*11d40*/  R2UR UR13, R17 ;  /* 0x00000000110d72ca */ /* 0x020fce00000e0000 */
[----:B------:R-:W-:Y:S01]  /*11d50*/  UIADD3 UR9, UR9, 0x28830, URZ ;  /* 0x0002883009097890 */ /* 0x000fe2000fffe03f */
[----:B------:R-:W-:Y:S01]  /*11d60*/  UMOV UR10, URZ ;  /* 0x0000003f000a7c82 */ /* 0x000fe20008000000 */
[----:B------:R-:W-:Y:S01]  /*11d70*/  UMOV UR7, 0x14f00000 ;  /* 0x14f0000000077882 */ /* 0x000fe20000000000 */
[----:B------:R-:W-:Y:S01]  /*11d80*/  UMOV UR15, 0x40 ;  /* 0x00000040000f7882 */ /* 0x000fe20000000000 */
[----:B---3--:R-:W-:Y:S01]  /*11d90*/  IMAD R0, R4, 0x8000, R5 ;  /* 0x0000800004007824 */ /* 0x008fe200078e0205 */
[----:B----4-:R-:W-:-:S04]  /*11da0*/  R2UR UR11, R6 ;  /* 0x00000000060b72ca */ /* 0x010fc800000e0000 */
[----:B------:R-:W-:Y:S02]  /*11db0*/  R2UR UR6, R0 ;  /* 0x00000000000672ca */ /* 0x000fe400000e0000 */
[----:B------:R-:W-:Y:S02]  /*11dc0*/  R2UR UR5, R3 ;  /* 0x00000000030572ca */ /* 0x000fe400000e0000 */
[----:B--2---:R-:W-:-:S09]  /*11dd0*/  LOP3.LUT R2, R2, 0xfffffffe, RZ, 0xc0, !PT ;  /* 0xfffffffe02027812 */ /* 0x004fd200078ec0ff */
[----:B------:R-:W-:Y:S02]  /*11de0*/  UIADD3 UR8, UR6, 0x18400, URZ ;  /* 0x0001840006087890 */ /* 0x000fe4000fffe03f */
[----:B------:R-:W-:Y:S02]  /*11df0*/  ULEA UR11, UR11, UR5, 0x7 ;  /* 0x000000050b0b7291 */ /* 0x000fe4000f8e383f */
[----:B------:R-:W-:Y:S02]  /*11e00*/  UIADD3.X UR5, URZ, UR39, URZ, UP0, !UPT ;  /* 0x000000273f057290 */ /* 0x000fe400087fe43f */
[----:B------:R-:W-:Y:S01]  /*11e10*/  UIADD3 UR14, UR6, 0x1c400, URZ ;  /* 0x0001c400060e7890 */ /* 0x000fe2000fffe03f */
[----:B------:R-:W-:Y:S02]  /*11e20*/  @P0 LOP3.LUT R2, R2, 0x1, RZ, 0xfc, !PT ;  /* 0x0000000102020812 */ /* 0x000fe400078efcff */
[----:B------:R-:W-:-:S04]  /*11e30*/  UMOV UR6, 0x0 ;  /* 0x0000000000067882 */ /* 0x000fc80000000000 */
[----:B------:R2:W-:Y:S01]  /*11e40*/  UTMALDG.4D [UR8], [UR4], desc[UR6] ;  /* 0x00000608040075b4 */ /* 0x0005e20008019000 */
[----:B------:R3:W-:Y:S01]  /*11e50*/  STL [R1+0x18], R2 ;  /* 0x0000180201007387 */ /* 0x0007e20000100800 */
[----:B--2---:R-:W-:Y:S01]  /*11e60*/  UMOV UR8, UR14 ;  /* 0x0000000e00087c82 */ /* 0x004fe20008000000 */
[----:B------:R-:W-:Y:S02]  /*11e70*/  UMOV UR10, UR15 ;  /* 0x0000000f000a7c82 */ /* 0x000fe40008000000 */
[----:B------:R3:W-:Y:S01]  /*11e80*/  UTMALDG.4D [UR8], [UR4], desc[UR6] ;  /* 0x00000608040075b4 */ /* 0x0007e20008019000 */
[----:B------:R-:W-:Y:S02]  /*11e90*/  NOP ;  /* 0x0000000000007918 */ /* 0x000fe40000000000 */
.L_x_8178:
[----:B----4-:R-:W4:Y:S04]  /*11ea0*/  LDL R0, [R1] ;  /* 0x0000000001007983 */ /* 0x010f280000100800 */
[----:B------:R-:W5:Y:S01]  /*11eb0*/  LDL.LU R3, [R1+0x34] ;  /* 0x0000340001037983 */ /* 0x000f620000300800 */
[----:B------:R-:W-:Y:S05]  /*11ec0*/  WARPSYNC.ALL ;  /* 0x0000000000007948 */ /* 0x000fea0003800000 */
[----:B---3--:R-:W-:Y:S01]  /*11ed0*/  ULDC.64 UR4, c[0x0][0x298] ;  /* 0x0000a60000047ab9 */ /* 0x008fe20000000a00 */
[----:B------:R-:W-:Y:S01]  /*11ee0*/  BSSY B6, `(.L_x_8183) ;  /* 0x000001c000067945 */ /* 0x000fe20003800000 */
[----:B------:R-:W-:Y:S01]  /*11ef0*/  BAR.SYNC.DEFER_BLOCKING 0x8, 0x180 ;  /* 0x0206000000007b1d */ /* 0x000fe20000010000 */
[----:B----4-:R-:W-:Y:S01]  /*11f00*/  VIADD R0, R0, 0x10400 ;  /* 0x0001040000007836 */ /* 0x010fe20000000000 */
[----:B-----5:R-:W-:Y:S01]  /*11f10*/  SHF.R.S32.HI R2, RZ, 0x1f, R3 ;  /* 0x0000001fff027819 */ /* 0x020fe20000011403 */
        /* <DEDUP_REMOVED lines=24> */
.L_x_8184:
[----:B------:R-:W-:Y:S05]  /*120a0*/  BSYNC B6 ;  /* 0x0000000000067941 */ /* 0x000fea0003800000 */
.L_x_8183:
[----:B---3--:R-:W3:Y:S01]  /*120b0*/  LDL.LU R0, [R1+0x34] ;  /* 0x0000340001007983 */ /* 0x008ee20000300800 */
[----:B--2---:R-:W2:Y:S01]  /*120c0*/  LDC R7, c[0x0][0x448] ;  /* 0x00011200ff077b82 */ /* 0x004ea20000000800 */
[----:B------:R-:W-:Y:S01]  /*120d0*/  ULDC.64 UR4, c[0x0][0x2d8] ;  /* 0x0000b60000047ab9 */ /* 0x000fe20000000a00 */
[----:B------:R-:W-:Y:S01]  /*120e0*/  ULDC.64 UR6, c[0x0][0x280] ;  /* 0x0000a00000067ab9 */ /* 0x000fe20000000a00 */
[----:B------:R-:W3:Y:S04]  /*120f0*/  LDL.LU.64 R2, [R1+0x40] ;  /* 0x0000400001027983 */ /* 0x000ee80000300a00 */
[----:B------:R-:W4:Y:S01]  /*12100*/  LDL R8, [R1+0x2c] ;  /* 0x00002c0001087983 */ /* 0x000f220000100800 */
[----:B------:R-:W0:Y:S01]  /*12110*/  S2R R5, SR_TID.X ;  /* 0x0000000000057919 */ /* 0x000e220000002100 */
[----:B------:R-:W1:Y:S01]  /*12120*/  S2R R6, SR_TID.X ;  /* 0x0000000000067919 */ /* 0x000e620000002100 */
[----:B0-----:R-:W-:-:S04]  /*12130*/  LOP3.LUT R5, R5, 0x7f, RZ, 0xc0, !PT ;  /* 0x0000007f05057812 */ /* 0x001fc800078ec0ff */
[----:B------:R-:W-:Y:S01]  /*12140*/  SHF.R.U32.HI R5, RZ, 0x3, R5 ;  /* 0x00000003ff057819 */ /* 0x000fe20000011605 */
[----:B-1----:R-:W-:-:S05]  /*12150*/  IMAD.SHL.U32 R9, R6, 0x10, RZ ;  /* 0x0000001006097824 */ /* 0x002fca00078e00ff */
        /* <DEDUP_REMOVED lines=16> */
[----:B------:R-:W0:Y:S01]  /*12260*/  @P0 LDC R5, c[0x0][0x44c] ;  /* 0x00011300ff050b82 */ /* 0x000e220000000800 */
[----:B------:R-:W-:-:S07]  /*12270*/  IMAD.WIDE.U32 R2, R0, UR4, R2 ;  /* 0x0000000400027c25 */ /* 0x000fce000f8e0002 */
[----:B------:R-:W1:Y:S01]  /*12280*/  @P0 LDC R6, c[0x0][0x450] ;  /* 0x00011400ff060b82 */ /* 0x000e620000000800 */
[----:B------:R-:W-:Y:S01]  /*12290*/  IMAD R0, R0, UR5, R4 ;  /* 0x0000000500007c24 */ /* 0x000fe2000f8e0204 */
[----:B------:R-:W-:Y:S01]  /*122a0*/  ULDC.64 UR4, c[0x0][0x2d0] ;  /* 0x0000b40000047ab9 */ /* 0x000fe20000000a00 */
[----:B----4-:R-:W-:Y:S02]  /*122b0*/  IMAD.IADD R4, R9, 0x1, R8 ;  /* 0x0000000109047824 */ /* 0x010fe400078e0208 */
[----:B------:R-:W2:Y:S01]  /*122c0*/  S2R R9, SR_TID.X ;  /* 0x0000000000097919 */ /* 0x000ea20000002100 */
[----:B------:R-:W-:Y:S02]  /*122d0*/  IMAD.IADD R3, R3, 0x1, R0 ;  /* 0x0000000103037824 */ /* 0x000fe400078e0200 */
[----:B------:R-:W-:Y:S02]  /*122e0*/  IMAD.MOV.U32 R0, RZ, RZ, R4 ;  /* 0x000000ffff007224 */ /* 0x000fe400078e0004 */
[----:B0-----:R-:W-:-:S05]  /*122f0*/  @P0 IMAD.HI.U32 R5, R4, R5, RZ ;  /* 0x0000000504050227 */ /* 0x001fca00078e00ff */
[----:B-1----:R-:W-:-:S05]  /*12300*/  @P0 SHF.R.U32.HI R0, RZ, R6, R5 ;  /* 0x00000006ff000219 */ /* 0x002fca0000011605 */
[----:B------:R-:W-:-:S04]  /*12310*/  IMAD.MOV R5, RZ, RZ, -R0 ;  /* 0x000000ffff057224 */ /* 0x000fc800078e0a00 */
[----:B------:R-:W-:Y:S01]  /*12320*/  IMAD R4, R7, R5, R4 ;  /* 0x0000000507047224 */ /* 0x000fe200078e0204 */
[----:B------:R-:W-:Y:S01]  /*12330*/  SHF.R.S32.HI R5, RZ, 0x1f, R0 ;  /* 0x0000001fff057819 */ /* 0x000fe20000011400 */
[----:B------:R-:W-:-:S04]  /*12340*/  IMAD.WIDE.U32 R2, R0, UR4, R2 ;  /* 0x0000000400027c25 */ /* 0x000fc8000f8e0002 */
[----:B------:R-:W-:Y:S02]  /*12350*/  IMAD R5, R5, UR4, RZ ;  /* 0x0000000405057c24 */ /* 0x000fe4000f8e02ff */
[----:B--2---:R-:W-:Y:S02]  /*12360*/  IMAD.SHL.U32 R9, R9, 0x8, RZ ;  /* 0x0000000809097824 */ /* 0x004fe400078e00ff */
        /* <DEDUP_REMOVED lines=14> */
[----:B------:R-:W-:-:S05]  /*12450*/  IMAD.IADD R0, R3, 0x1, R0 ;  /* 0x0000000103007824 */ /* 0x000fca00078e0200 */
        /* <DEDUP_REMOVED lines=10> */
[----:B------:R-:W3:Y:S03]  /*12500*/  LDL.LU R5, [R1+0x30] ;  /* 0x0000300001057983 */ /* 0x000ee60000300800 */
[----:B--2---:R-:W-:Y:S02]  /*12510*/  IMAD.IADD R0, R6, 0x1, R8 ;  /* 0x0000000106007824 */ /* 0x004fe400078e0208 */
[----:B------:R-:W-:Y:S01]  /*12520*/  SHFL.IDX PT, R6, R3, RZ, 0x181f ;  /* 0x00181fff03067589 */ /* 0x000fe200000e0000 */
[----:B---3--:R-:W-:-:S03]  /*12530*/  IMAD R2, R5, R7, RZ ;  /* 0x0000000705027224 */ /* 0x008fc600078e02ff */
[----:B------:R-:W0:Y:S02]  /*12540*/  SHFL.IDX PT, R7, R4, RZ, 0x181f ;  /* 0x00181fff04077589 */ /* 0x000e2400000e0000 */
[C---:B------:R-:W-:Y:S01]  /*12550*/  ISETP.GE.AND P4, PT, R0.reuse, R2, PT ;  /* 0x000000020000720c */ /* 0x040fe20003f86270 */
[----:B------:R-:W-:-:S05]  /*12560*/  VIADD R5, R0, 0x10 ;  /* 0x0000001000057836 */ /* 0x000fca0000000000 */
[----:B------:R-:W-:Y:S02]  /*12570*/  ISETP.GE.AND P2, PT, R5, R2, PT ;  /* 0x000000020500720c */ /* 0x000fe40003f46270 */
[----:B------:R-:W1:Y:S04]  /*12580*/  SHFL.IDX PT, R5, R4, 0x1, 0x181f ;  /* 0x00381f0004057f89 */ /* 0x000e6800000e0000 */
[----:B------:R-:W2:Y:S01]  /*12590*/  SHFL.IDX PT, R8, R3, 0x1, 0x181f ;  /* 0x00381f0003087f89 */ /* 0x000ea200000e0000 */
[----:B0-----:R-:W-:-:S05]  /*125a0*/  @!P4 LEA R7, P3, R10, R7, 0x1 ;  /* 0x000000070a07c211 */ /* 0x001fca00078608ff */
[----:B------:R-:W-:-:S05]  /*125b0*/  @!P4 IMAD.X R6, RZ, RZ, R6, P3 ;  /* 0x000000ffff06c224 */ /* 0x000fca00018e0606 */
[----:B------:R-:W-:-:S04]  /*125c0*/  @!P4 LOP3.LUT R7, R7, R6, RZ, 0x3c, !PT ;  /* 0x000000060707c212 */ /* 0x000fc800078e3cff */
[----:B------:R-:W-:-:S04]  /*125d0*/  @!P4 LOP3.LUT R6, R7, R6, RZ, 0x3c, !PT ;  /* 0x000000060706c212 */ /* 0x000fc800078e3cff */
[----:B------:R-:W-:-:S05]  /*125e0*/  @!P4 LOP3.LUT R7, R7, R6, RZ, 0x3c, !PT ;  /* 0x000000060707c212 */ /* 0x000fca00078e3cff */
[----:B-----5:R-:W-:Y:S04]  /*125f0*/  @!P4 LDGSTS.E.BYPASS.LTC128B.128 [R9+0x10400], desc[UR50][R6.64], !P0 ;  /* 0x104000000609cfae */ /* 0x020fe8000c101d72 */
[----:B------:R1:W-:Y:S02]  /*12600*/  @!P4 LDGSTS.E.BYPASS.LTC128B.128 [R9+0x14400], desc[UR50][R6.64+0x80], !P1 ;  /* 0x144000800609cfae */ /* 0x0003e4000c901d72 */
[----:B-1----:R-:W-:-:S05]  /*12610*/  @!P2 LEA R7, P3, R10, R5, 0x1 ;  /* 0x000000050a07a211 */ /* 0x002fca00078608ff */
[----:B--2---:R-:W-:-:S05]  /*12620*/  @!P2 IMAD.X R6, RZ, RZ, R8, P3 ;  /* 0x000000ffff06a224 */ /* 0x004fca00018e0608 */
[----:B------:R-:W-:-:S04]  /*12630*/  @!P2 LOP3.LUT R7, R7, R6, RZ, 0x3c, !PT ;  /* 0x000000060707a212 */ /* 0x000fc800078e3cff */
[----:B------:R-:W-:Y:S01]  /*12640*/  @!P2 LOP3.LUT R6, R7, R6, RZ, 0x3c, !PT ;  /* 0x000000060706a212 */ /* 0x000fe200078e3cff */
[----:B------:R-:W-:-:S03]  /*12650*/  VIADD R5, R0, 0x20 ;  /* 0x0000002000057836 */ /* 0x000fc60000000000 */
        /* <DEDUP_REMOVED lines=49> */
[----:B------:R-:W-:Y:S01]  /*12970*/  @!P2 IMAD.MOV.U32 R6, RZ, RZ, R5 ;  /* 0x000000ffff06a224 */ /* 0x000fe200078e0005 */
[----:B------:R-:W0:Y:S04]  /*12980*/  SHFL.IDX PT, R3, R3, 0x7, 0x181f ;  /* 0x00f81f0003037f89 */ /* 0x000e2800000e0000 */
[----:B------:R1:W-:Y:S04]  /*12990*/  @!P2 LDGSTS.E.BYPASS.LTC128B.128 [R9+0x13400], desc[UR50][R6.64], !P0 ;  /* 0x134000000609afae */ /* 0x0003e8000c101d72 */
[----:B------:R1:W-:Y:S04]  /*129a0*/  @!P2 LDGSTS.E.BYPASS.LTC128B.128 [R9+0x17400], desc[UR50][R6.64+0x80], !P1 ;  /* 0x174000800609afae */ /* 0x0003e8000c901d72 */
[----:B------:R-:W2:Y:S02]  /*129b0*/  SHFL.IDX PT, R4, R4, 0x7, 0x181f ;  /* 0x00f81f0004047f89 */ /* 0x000ea400000e0000 */
.L_x_8301:
[----:B------:R-:W-:Y:S01]  /*129c0*/  VIADD R0, R0, 0x70 ;  /* 0x0000007000007836 */ /* 0x000fe20000000000 */
[----:B------:R-:W-:Y:S04]  /*129d0*/  BSSY B0, `(.L_x_8186) ;  /* 0x000000a000007945 */ /* 0x000fe80003800000 */
[----:B------:R-:W-:-:S13]  /*129e0*/  ISETP.GE.AND P2, PT, R0, R2, PT ;  /* 0x000000020000720c */ /* 0x000fda0003f46270 */
[----:B------:R-:W-:Y:S05]  /*129f0*/  @P2 BRA `(.L_x_8187) ;  /* 0x00000000001c2947 */ /* 0x000fea0003800000 */
[----:B--2---:R-:W-:-:S05]  /*12a00*/  LEA R2, P2, R10, R4, 0x1 ;  /* 0x000000040a027211 */ /* 0x004fca00078408ff */
[----:B0-----:R-:W-:-:S05]  /*12a10*/  IMAD.X R3, RZ, RZ, R3, P2 ;  /* 0x000000ffff037224 */ /* 0x001fca00010e0603 */
[----:B------:R-:W-:Y:S01]  /*12a20*/  @!PT LDS RZ, [RZ] ;  /* 0x00000000fffff984 */ /* 0x000fe20000000800 */
[----:B------:R-:W-:Y:S01]  /*12a30*/  @!PT LDS RZ, [RZ] ;  /* 0x00000000fffff984 */ /* 0x000fe20000000800 */
[----:B------:R-:W-:Y:S01]  /*12a40*/  @!PT LDS RZ, [RZ] ;  /* 0x00000000fffff984 */ /* 0x000fe20000000800 */
[----:B------:R3:W-:Y:S04]  /*12a50*/  LDGSTS.E.BYPASS.LTC128B.128 [R9+0x13c00], desc[UR50][R2.64], !P0 ;  /* 0x13c0000002097fae */ /* 0x0007e8000c101d72 */
[----:B------:R3:W-:Y:S02]  /*12a60*/  LDGSTS.E.BYPASS.LTC128B.128 [R9+0x17c00], desc[UR50][R2.64+0x80], !P1 ;  /* 0x17c0008002097fae */ /* 0x0007e4000c901d72 */
.L_x_8187:
[----:B------:R-:W-:Y:S05]  /*12a70*/  BSYNC B0 ;  /* 0x0000000000007941 */ /* 0x000fea0003800000 */
.L_x_8186:
[----:B-1-3--:R-:W3:Y:S01]  /*12a80*/  LDL R9, [R1] ;  /* 0x0000000001097983 */ /* 0x00aee20000100800 */
[----:B------:R-:W-:Y:S01]  /*12a90*/  PLOP3.LUT P0, PT, PT, PT, PT, 0x80, 0x0 ;  /* 0x000000000000781c */ /* 0x000fe20003f0f070 */
[----:B------:R-:W-:Y:S01]  /*12aa0*/  NOP ;  /* 0x0000000000007918 */ /* 0x000fe20000000000 */
[----:B---3--:R-:W-:-:S11]  /*12ab0*/  VIADD R10, R9, 0x28800 ;  /* 0x00028800090a7836 */ /* 0x008fd60000000000 */
.L_x_8188:
[----:B------:R-:W3:Y:S01]  /*12ac0*/  LDL R2, [R1] ;  /* 0x0000000001027983 */ /* 0x000ee20000100800 */
[----:B------:R-:W-:Y:S02]  /*12ad0*/  PLOP3.LUT P1, PT, P1, P0, PT, 0xa2, 0x0 ;  /* 0x000000000000781c */ /* 0x000fe40000f21472 */
[----:B---3--:R-:W-:-:S08]  /*12ae0*/  @P0 R2UR P1, UR4, R2 ;  /* 0x00000000020402ca */ /* 0x008fd00000020000 */
[----:B------:R-:W-:-:S05]  /*12af0*/  @P0 PLOP3.LUT P0, PT, P1, PT, PT, 0x80, 0x0 ;  /* 0x000000000000081c */ /* 0x000fca0000f0f070 */
[----:B------:R-:W-:Y:S01]  /*12b00*/  @!P1 SYNCS.ARRIVE.TRANS64.RED.A0T1 RZ, [UR4+0x28800], RZ ;  /* 0x028800ffffff99a7 */ /* 0x000fe20008200404 */
[----:B------:R-:W-:Y:S07]  /*12b10*/  @!P1 ARRIVES.LDGSTSBAR.64.TRANSCNT [UR4+0x28800] ;  /* 0x02880000ff0099b0 */ /* 0x000fee0008000a84 */
[----:B------:R-:W-:Y:S05]  /*12b20*/  @P0 BRA.U.ANY `(.L_x_8188) ;  /* 0xfffffffd00e40947 */ /* 0x000fea000393ffff */
[----:B0-----:R-:W3:Y:S02]  /*12b30*/  LDL.LU R3, [R1+0x3c] ;  /* 0x00003c0001037983 */ /* 0x001ee40000300800 */
        /* <DEDUP_REMOVED lines=11> */
.L_x_8302:
[----:B------:R-:W-:Y:S05]  /*12bf0*/  BSYNC B0 ;  /* 0x0000000000007941 */ /* 0x000fea0003800000 */
.L_x_8189:
[----:B------:R-:W3:Y:S04]  /*12c00*/  LDL R3, [R1+0x28] ;  /* 0x0000280001037983 */ /* 0x000ee80000100800 */
[----:B0-----:R-:W4:Y:S01]  /*12c10*/  LDL R2, [R1+0x20] ;  /* 0x0000200001027983 */ /* 0x001f220000100800 */
[----:B------:R-:W-:Y:S01]  /*12c20*/  BSSY B0, `(.L_x_8191) ;  /* 0x00001f3000007945 */ /* 0x000fe20003800000 */
[----:B---3--:R-:W-:-:S05]  /*12c30*/  VIADD R0, R3, 0xfffffffe ;  /* 0xfffffffe03007836 */ /* 0x008fca0000000000 */
[----:B----4-:R-:W-:-:S13]  /*12c40*/  ISETP.GE.AND P0, PT, R0, R2, PT ;  /* 0x000000020000720c */ /* 0x010fda0003f06270 */
        /* <DEDUP_REMOVED lines=9> */
[----:B------:R-:W3:Y:S04]  /*12ce0*/  LDL R5, [R1+0x18] ;  /* 0x0000180001057983 */ /* 0x000ee80000100800 */
[----:B--2---:R-:W2:Y:S04]  /*12cf0*/  LDL R4, [R1+0x4] ;  /* 0x0000040001047983 */ /* 0x004ea80000100800 */
[----:B------:R-:W4:Y:S01]  /*12d00*/  LDL R3, [R1+0x10] ;  /* 0x0000100001037983 */ /* 0x000f220000100800 */
[----:B------:R-:W-:Y:S01]  /*12d10*/  BSSY B1, `(.L_x_8195) ;  /* 0x000009b000017945 */ /* 0x000fe20003800000 */
[----:B---3--:R-:W-:Y:S01]  /*12d20*/  LOP3.LUT P1, RZ, R5, 0x1, RZ, 0xc0, !PT ;  /* 0x0000000105ff7812 */ /* 0x008fe2000782c0ff */
[----:B--2---:R-:W-:-:S05]  /*12d30*/  VIADD R6, R4, 0x1 ;  /* 0x0000000104067836 */ /* 0x004fca0000000000 */
        /* <DEDUP_REMOVED lines=29> */
.L_x_8197:
[----:B------:R-:W2:Y:S01]  /*12f10*/  LDL R2, [R1] ;  /* 0x0000000001027983 */ /* 0x000ea20000100800 */
[----:B------:R-:W-:Y:S01]  /*12f20*/  BSSY B3, `(.L_x_8198) ;  /* 0x0000005000037945 */ /* 0x000fe20003800000 */
[----:B--2---:R-:W-:Y:S01]  /*12f30*/  IMAD R3, R6, 0x8, R2 ;  /* 0x0000000806037824 */ /* 0x004fe200078e0202 */
[----:B------:R-:W-:-:S04]  /*12f40*/  SHF.L.U32 R2, R9, 0x1f, RZ ;  /* 0x0000001f09027819 */ /* 0x000fc800000006ff */
[----:B------:R-:W1:Y:S02]  /*12f50*/  SYNCS.PHASECHK.TRANS64.TRYWAIT P0, [R3+URZ+0x28840], R2 ;  /* 0x02884002030075a7 */ /* 0x000e64000800017f */
[----:B-1----:R-:W-:Y:S05]  /*12f60*/  @!P0 BRA `(.L_x_8199) ;  /* 0x0000004000848947 */ /* 0x002fea0003800000 */
.L_x_8303:
[----:B------:R-:W-:Y:S05]  /*12f70*/  BSYNC B3 ;  /* 0x0000000000037941 */ /* 0x000fea0003800000 */
.L_x_8198:
        /* <DEDUP_REMOVED lines=12> */
.L_x_8201:
[----:B------:R-:W-:Y:S05]  /*13040*/  BSYNC B3 ;  /* 0x0000000000037941 */ /* 0x000fea0003800000 */
.L_x_8200:
        /* <DEDUP_REMOVED lines=13> */
.L_x_8202:
        /* <DEDUP_REMOVED lines=16> */
.L_x_8203:
        /* <DEDUP_REMOVED lines=17> */
.L_x_8304:
[----:B------:R-:W-:Y:S05]  /*13330*/  BSYNC B3 ;  /* 0x0000000000037941 */ /* 0x000fea0003800000 */
.L_x_8204:
[----:B------:R1:W5:Y:S01]  /*13340*/  LDL R15, [R1+0x4] ;  /* 0x00000400010f7983 */ /* 0x0003620000100800 */
[----:B------:R-:W-:Y:S01]  /*13350*/  BSSY B3, `(.L_x_8206) ;  /* 0x000000d000037945 */ /* 0x000fe20003800000 */
[----:B------:R-:W-:Y:S02]  /*13360*/  IMAD.MOV.U32 R12, RZ, RZ, 0x0 ;  /* 0x00000000ff0c7424 */ /* 0x000fe400078e00ff */
[----:B------:R-:W-:Y:S01]  /*13370*/  IMAD.MOV.U32 R13, RZ, RZ, 0x14f00000 ;  /* 0x14f00000ff0d7424 */ /* 0x000fe200078e00ff */
[----:B------:R-:W-:Y:S06]  /*13380*/  @P1 BRA `(.L_x_8207) ;  /* 0x0000000000241947 */ /* 0x000fec0003800000 */
[----:B------:R-:W2:Y:S01]  /*13390*/  LDL R7, [R1] ;  /* 0x0000000001077983 */ /* 0x000ea20000100800 */
        /* <DEDUP_REMOVED lines=8> */
.L_x_8207:
[----:B------:R-:W-:Y:S05]  /*13420*/  BSYNC B3 ;  /* 0x0000000000037941 */ /* 0x000fea0003800000 */
.L_x_8206:
[----:B0-2---:R-:W2:Y:S04]  /*13430*/  LDL R2, [R1] ;  /* 0x0000000001027983 */ /* 0x005ea80000100800 */
        /* <DEDUP_REMOVED lines=13> */
.L_x_8208:
        /* <DEDUP_REMOVED lines=15> */
.L_x_8209:
        /* <DEDUP_REMOVED lines=12> */
.L_x_8196:
[----:B------:R-:W-:Y:S05]  /*136c0*/  BSYNC B1 ;  /* 0x0000000000017941 */ /* 0x000fea0003800000 */
.L_x_8195:
[----:B0-----:R-:W2:Y:S04]  /*136d0*/  LDL R0, [R1+0x28] ;  /* 0x0000280001007983 */ /* 0x001ea80000100800 */
[----:B------:R0:W-:Y:S04]  /*136e0*/  STL [R1+0x4], R6 ;  /* 0x0000040601007387 */ /* 0x0001e80000100800 */
[----:B------:R0:W-:Y:S02]  /*136f0*/  STL [R1+0x10], R9 ;  /* 0x0000100901007387 */ /* 0x0001e40000100800 */
[----:B0-2---:R-:W-:-:S07]  /*13700*/  VIADD R0, R0, 0xfffffffd ;  /* 0xfffffffd00007836 */ /* 0x005fce0000000000 */
.L_x_8194:
[----:B------:R-:W-:Y:S05]  /*13710*/  BSYNC B2 ;  /* 0x0000000000027941 */ /* 0x000fea0003800000 */
.L_x_8193:
[----:B------:R-:W3:Y:S01]  /*13720*/  LDL.LU R2, [R1+0x28] ;  /* 0x0000280001027983 */ /* 0x000ee20000300800 */
[----:B------:R-:W-:Y:S01]  /*13730*/  VIADD R8, R8, 0xfffffffe ;  /* 0xfffffffe08087836 */ /* 0x000fe20000000000 */
[----:B---3--:R-:W-:-:S04]  /*13740*/  LOP3.LUT R2, RZ, R2, RZ, 0x33, !PT ;  /* 0x00000002ff027212 */ /* 0x008fc800078e33ff */
[----:B------:R-:W-:-:S13]  /*13750*/  ISETP.NE.AND P0, PT, R8, R2, PT ;  /* 0x000000020800720c */ /* 0x000fda0003f05270 */
[----:B------:R-:W-:Y:S05]  /*13760*/  @!P0 BRA `(.L_x_8192) ;  /* 0x0000001000f88947 */ /* 0x000fea0003800000 */
[----:B------:R-:W-:-:S07]  /*13770*/  IMAD.MOV.U32 R9, RZ, RZ, R17 ;  /* 0x000000ffff097224 */ /* 0x000fce00078e0011 */
.L_x_8240:
        /* <DEDUP_REMOVED lines=11> */
[----:B0-----:R-:W-:Y:S06]  /*13830*/  @!P1 BRA `(.L_x_8211) ;  /* 0x0000000800409947 */ /* 0x001fec0003800000 */
        /* <DEDUP_REMOVED lines=24> */
.L_x_8212:
[----:B------:R-:W2:Y:S01]  /*139c0*/  LDL R2, [R1] ;  /* 0x0000000001027983 */ /* 0x000ea20000100800 */
[----:B------:R-:W-:Y:S01]  /*139d0*/  BSSY B2, `(.L_x_8213) ;  /* 0x0000005000027945 */ /* 0x000fe20003800000 */
[----:B--2---:R-:W-:Y:S01]  /*139e0*/  IMAD R3, R4, 0x8, R2 ;  /* 0x0000000804037824 */ /* 0x004fe200078e0202 */
[----:B------:R-:W-:-:S04]  /*139f0*/  SHF.L.U32 R2, R5, 0x1f, RZ ;  /* 0x0000001f05027819 */ /* 0x000fc800000006ff */
[----:B------:R-:W2:Y:S02]  /*13a00*/  SYNCS.PHASECHK.TRANS64.TRYWAIT P0, [R3+URZ+0x28840], R2 ;  /* 0x02884002030075a7 */ /* 0x000ea4000800017f */
[----:B--2---:R-:W-:Y:S05]  /*13a10*/  @!P0 BRA `(.L_x_8214) ;  /* 0x0000003800008947 */ /* 0x004fea0003800000 */
.L_x_8305:
[----:B------:R-:W-:Y:S05]  /*13a20*/  BSYNC B2 ;  /* 0x0000000000027941 */ /* 0x000fea0003800000 */
.L_x_8213:
        /* <DEDUP_REMOVED lines=12> */
.L_x_8216:
[----:B------:R-:W-:Y:S05]  /*13af0*/  BSYNC B2 ;  /* 0x0000000000027941 */ /* 0x000fea0003800000 */
.L_x_8215:
[----:B--2---:R-:W2:Y:S04]  /*13b00*/  LDL R2, [R1] ;  /* 0x0000000001027983 */ /* 0x004ea80000100800 */
        /* <DEDUP_REMOVED lines=12> */
.L_x_8217:
        /* <DEDUP_REMOVED lines=16> */
.L_x_8218:
        /* <DEDUP_REMOVED lines=17> */
.L_x_8306:
[----:B------:R-:W-:Y:S05]  /*13de0*/  BSYNC B2 ;  /* 0x0000000000027941 */ /* 0x000fea0003800000 */
.L_x_8219:
[----:B------:R-:W-:Y:S01]  /*13df0*/  BSSY B2, `(.L_x_8221) ;  /* 0x000000b000027945 */ /* 0x000fe20003800000 */
[----:B------:R-:W-:Y:S02]  /*13e00*/  IMAD.MOV.U32 R12, RZ, RZ, 0x0 ;  /* 0x00000000ff0c7424 */ /* 0x000fe400078e00ff */
[----:B------:R-:W-:Y:S01]  /*13e10*/  IMAD.MOV.U32 R13, RZ, RZ, 0x14f00000 ;  /* 0x14f00000ff0d7424 */ /* 0x000fe200078e00ff */
[----:B------:R-:W-:Y:S06]  /*13e20*/  @P1 BRA `(.L_x_8222) ;  /* 0x00000000001c1947 */ /* 0x000fec0003800000 */
[----:B------:R-:W2:Y:S01]  /*13e30*/  S2R R6, SR_TID.X ;  /* 0x0000000000067919 */ /* 0x000ea20000002100 */
[----:B0-----:R-:W-:-:S04]  /*13e40*/  IMAD.MOV.U32 R3, RZ, RZ, 0x8000 ;  /* 0x00008000ff037424 */ /* 0x001fc800078e00ff */
[----:B------:R3:W-:Y:S01]  /*13e50*/  SYNCS.ARRIVE.TRANS64 RZ, [R2+URZ+0x50], R3 ;  /* 0x0000500302ff79a7 */ /* 0x0007e2000800003f */
[----:B--2---:R-:W-:-:S04]  /*13e60*/  LOP3.LUT R6, R6, 0x1f, RZ, 0xc0, !PT ;  /* 0x0000001f06067812 */ /* 0x004fc800078ec0ff */
[----:B------:R-:W-:-:S13]  /*13e70*/  ISETP.NE.AND P0, PT, R6, RZ, PT ;  /* 0x000000ff0600720c */ /* 0x000fda0003f05270 */
[----:B---3--:R-:W-:Y:S05]  /*13e80*/  @!P0 BRA `(.L_x_8222) ;  /* 0x0000000000048947 */ /* 0x008fea0003800000 */
[----:B------:R-:W-:Y:S01]  /*13e90*/  BPT.TRAP 0x1 ;  /* 0x000000040000795c */ /* 0x000fe20000300000 */
.L_x_8222:
[----:B------:R-:W-:Y:S05]  /*13ea0*/  BSYNC B2 ;  /* 0x0000000000027941 */ /* 0x000fea0003800000 */
.L_x_8221:
[----:B------:R-:W2:Y:S04]  /*13eb0*/  LDL R15, [R1] ;  /* 0x00000000010f7983 */ /* 0x000ea80000100800 */
[----:B0-----:R-:W2:Y:S04]  /*13ec0*/  LDL.LU R3, [R1+0x4] ;  /* 0x0000040001037983 */ /* 0x001ea80000300800 */
[----:B------:R-:W3:Y:S04]  /*13ed0*/  LDL R7, [R1+0x14] ;  /* 0x0000140001077983 */ /* 0x000ee80000100800 */
        /* <DEDUP_REMOVED lines=11> */
.L_x_8223:
        /* <DEDUP_REMOVED lines=15> */
.L_x_8224:
        /* <DEDUP_REMOVED lines=12> */
.L_x_8211:
[----:B------:R-:W-:Y:S05]  /*14140*/  BSYNC B1 ;  /* 0x0000000000017941 */ /* 0x000fea0003800000 */
.L_x_8210:
        /* <DEDUP_REMOVED lines=17> */
[----:B------:R-:W3:Y:S01]  /*14260*/  LDL R14, [R1+0x1c] ;  /* 0x00001c00010e7983 */ /* 0x000ee20000100800 */
[----:B0-----:R-:W0:Y:S01]  /*14270*/  LDC R8, c[0x0][0x43c] ;  /* 0x00010f00ff087b82 */ /* 0x001e220000000800 */
[----:B------:R-:W-:Y:S02]  /*14280*/  ULDC.64 UR6, c[0x0][0x428] ;  /* 0x00010a0000067ab9 */ /* 0x000fe40000000a00 */
[----:B------:R-:W4:Y:S01]  /*14290*/  LDL R13, [R1+0xc] ;  /* 0x00000c00010d7983 */ /* 0x000f220000100800 */
        /* <DEDUP_REMOVED lines=8> */
[----:B---3--:R-:W-:-:S04]  /*14320*/  IMAD R8, R14, UR6, RZ ;  /* 0x000000060e087c24 */ /* 0x008fc8000f8e02ff */
[C---:B----4-:R-:W-:Y:S02]  /*14330*/  IMAD R8, R13.reuse, UR7, R8 ;  /* 0x000000070d087c24 */ /* 0x050fe4000f8e0208 */
[----:B------:R-:W-:-:S04]  /*14340*/  IMAD.WIDE.U32 R2, R13, UR6, R2 ;  /* 0x000000060d027c25 */ /* 0x000fc8000f8e0002 */
[----:B------:R-:W-:Y:S01]  /*14350*/  IMAD.IADD R3, R8, 0x1, R3 ;  /* 0x0000000108037824 */ /* 0x000fe200078e0203 */
[----:B------:R-:W-:-:S04]  /*14360*/  LEA R8, P0, R2, UR4, 0x2 ;  /* 0x0000000402087c11 */ /* 0x000fc8000f8010ff */
[----:B------:R-:W-:-:S06]  /*14370*/  LEA.HI.X R9, R2, UR5, R3, 0x2, P0 ;  /* 0x0000000502097c11 */ /* 0x000fcc00080f1403 */
[----:B------:R3:W5:Y:S03]  /*14380*/  LDG.E R9, desc[UR50][R8.64] ;  /* 0x0000003208097981 */ /* 0x000766000c1e1900 */
.L_x_8227:
[----:B------:R-:W4:Y:S01]  /*14390*/  LDL R2, [R1] ;  /* 0x0000000001027983 */ /* 0x000f220000100800 */
[----:B------:R-:W-:Y:S01]  /*143a0*/  SHF.L.U32 R3, R11, 0x1f, RZ ;  /* 0x0000001f0b037819 */ /* 0x000fe200000006ff */
[----:B------:R-:W-:Y:S01]  /*143b0*/  BSSY B2, `(.L_x_8228) ;  /* 0x0000004000027945 */ /* 0x000fe20003800000 */
[----:B----4-:R-:W-:-:S04]  /*143c0*/  IMAD R2, R12, 0x8, R2 ;  /* 0x000000080c027824 */ /* 0x010fc800078e0202 */
[----:B------:R-:W4:Y:S02]  /*143d0*/  SYNCS.PHASECHK.TRANS64.TRYWAIT P0, [R2+URZ+0x28840], R3 ;  /* 0x02884003020075a7 */ /* 0x000f24000800017f */
[----:B----4-:R-:W-:Y:S05]  /*143e0*/  @!P0 BRA `(.L_x_8229) ;  /* 0x0000002c00b48947 */ /* 0x010fea0003800000 */
.L_x_8307:
[----:B------:R-:W-:Y:S05]  /*143f0*/  BSYNC B2 ;  /* 0x0000000000027941 */ /* 0x000fea0003800000 */
.L_x_8228:
[----:B0--3--:R-:W0:Y:S01]  /*14400*/  S2R R8, SR_TID.X ;  /* 0x0000000000087919 */ /* 0x009e220000002100 */
[----:B------:R-:W-:Y:S01]  /*14410*/  BSSY B2, `(.L_x_8230) ;  /* 0x000000b000027945 */ /* 0x000fe20003800000 */
[----:B0-----:R-:W-:-:S04]  /*14420*/  LOP3.LUT R8, R8, 0x7f, RZ, 0xc0, !PT ;  /* 0x0000007f08087812 */ /* 0x001fc800078ec0ff */
[----:B------:R-:W-:-:S13]  /*14430*/  ISETP.NE.AND P1, PT, R8, RZ, PT ;  /* 0x000000ff0800720c */ /* 0x000fda0003f25270 */
[----:B------:R-:W-:Y:S05]  /*14440*/  @P1 BRA `(.L_x_8231) ;  /* 0x00000000001c1947 */ /* 0x000fea0003800000 */
[----:B------:R-:W0:Y:S01]  /*14450*/  S2R R8, SR_TID.X ;  /* 0x0000000000087919 */ /* 0x000e220000002100 */
[----:B----4-:R-:W-:-:S04]  /*14460*/  IMAD.MOV.U32 R3, RZ, RZ, 0x8000 ;  /* 0x00008000ff037424 */ /* 0x010fc800078e00ff */
[----:B------:R3:W-:Y:S01]  /*14470*/  SYNCS.ARRIVE.TRANS64 RZ, [R2+URZ+0x28830], R3 ;  /* 0x0288300302ff79a7 */ /* 0x0007e2000800003f */
[----:B0-----:R-:W-:-:S04]  /*14480*/  LOP3.LUT R8, R8, 0x1f, RZ, 0xc0, !PT ;  /* 0x0000001f08087812 */ /* 0x001fc800078ec0ff */
[----:B------:R-:W-:-:S13]  /*14490*/  ISETP.NE.AND P0, PT, R8, RZ, PT ;  /* 0x000000ff0800720c */ /* 0x000fda0003f05270 */
[----:B---3--:R-:W-:Y:S05]  /*144a0*/  @!P0 BRA `(.L_x_8231) ;  /* 0x0000000000048947 */ /* 0x008fea0003800000 */
[----:B------:R-:W-:Y:S01]  /*144b0*/  BPT.TRAP 0x1 ;  /* 0x000000040000795c */ /* 0x000fe20000300000 */
.L_x_8231:
[----:B------:R-:W-:Y:S05]  /*144c0*/  BSYNC B2 ;  /* 0x0000000000027941 */ /* 0x000fea0003800000 */
.L_x_8230:
[----:B----4-:R-:W3:Y:S04]  /*144d0*/  LDL R2, [R1+0x4] ;  /* 0x0000040001027983 */ /* 0x010ee80000100800 */
[----:B--2---:R-:W2:Y:S04]  /*144e0*/  LDL R11, [R1] ;  /* 0x00000000010b7983 */ /* 0x004ea80000100800 */
        /* <DEDUP_REMOVED lines=8> */
[C---:B---3--:R-:W-:Y:S02]  /*14570*/  IMAD R3, R2.reuse, 0x8, R10 ;  /* 0x0000000802037824 */ /* 0x048fe400078e020a */
[----:B--2---:R-:W-:Y:S02]  /*14580*/  IMAD R2, R2, 0x8000, R11 ;  /* 0x0000800002027824 */ /* 0x004fe400078e020b */
[----:B------:R-:W-:-:S02]  /*14590*/  VIADD R3, R3, 0x30 ;  /* 0x0000003003037836 */ /* 0x000fc40000000000 */
[----:B----4-:R-:W-:Y:S02]  /*145a0*/  IMAD R8, R7, 0x80, R8 ;  /* 0x0000008007087824 */ /* 0x010fe400078e0208 */
[----:B------:R-:W-:-:S07]  /*145b0*/  VIADD R11, R2, 0x18400 ;  /* 0x00018400020b7836 */ /* 0x000fce0000000000 */
.L_x_8232:
        /* <DEDUP_REMOVED lines=16> */
.L_x_8233:
        /* <DEDUP_REMOVED lines=15> */
.L_x_8308:
[----:B------:R-:W-:Y:S05]  /*147b0*/  BSYNC B2 ;  /* 0x0000000000027941 */ /* 0x000fea0003800000 */
.L_x_8234:
        /* <DEDUP_REMOVED lines=11> */
.L_x_8237:
[----:B------:R-:W-:Y:S05]  /*14870*/  BSYNC B2 ;  /* 0x0000000000027941 */ /* 0x000fea0003800000 */
.L_x_8236:
        /* <DEDUP_REMOVED lines=13> */
.L_x_8238:
        /* <DEDUP_REMOVED lines=15> */
.L_x_8239:
        /* <DEDUP_REMOVED lines=12> */
.L_x_8226:
[----:B------:R-:W-:Y:S05]  /*14b00*/  BSYNC B1 ;  /* 0x0000000000017941 */ /* 0x000fea0003800000 */
.L_x_8225:
[----:B------:R-:W4:Y:S01]  /*14b10*/  LDL R2, [R1+0x20] ;  /* 0x0000200001027983 */ /* 0x000f220000100800 */
[----:B------:R-:W-:Y:S01]  /*14b20*/  VIADD R0, R0, 0xfffffffe ;  /* 0xfffffffe00007836 */ /* 0x000fe20000000000 */
[----:B----4-:R-:W-:-:S13]  /*14b30*/  ISETP.GT.AND P0, PT, R6, R2, PT ;  /* 0x000000020600720c */ /* 0x010fda0003f04270 */
[----:B------:R-:W-:Y:S05]  /*14b40*/  @P0 BRA `(.L_x_8240) ;  /* 0xffffffec000c0947 */ /* 0x000fea000383ffff */
.L_x_8192:
[----:B------:R-:W-:Y:S05]  /*14b50*/  BSYNC B0 ;  /* 0x0000000000007941 */ /* 0x000fea0003800000 */
.L_x_8191:
[----:B------:R-:W4:Y:S01]  /*14b60*/  S2R R2, SR_TID.X ;  /* 0x0000000000027919 */ /* 0x000f220000002100 */
[----:B------:R-:W-:Y:S01]  /*14b70*/  BSSY B0, `(.L_x_8241) ;  /* 0x0000010000007945 */ /* 0x000fe20003800000 */
[----:B----4-:R-:W-:-:S04]  /*14b80*/  LOP3.LUT R6, R2, 0x7f, RZ, 0xc0, !PT ;  /* 0x0000007f02067812 */ /* 0x010fc800078ec0ff */
[----:B------:R-:W-:-:S13]  /*14b90*/  ISETP.NE.AND P0, PT, R6, RZ, PT ;  /* 0x000000ff0600720c */ /* 0x000fda0003f05270 */
[----:B------:R-:W-:Y:S05]  /*14ba0*/  @P0 BRA `(.L_x_8242) ;  /* 0x0000000000300947 */ /* 0x000fea0003800000 */
[----:B------:R-:W4:Y:S01]  /*14bb0*/  S2R R3, SR_LANEID ;  /* 0x0000000000037919 */ /* 0x000f220000000000 */
[----:B------:R-:W-:Y:S01]  /*14bc0*/  VOTEU.ANY UR4, UPT, PT ;  /* 0x0000000000047886 */ /* 0x000fe200038e0100 */
[----:B--2---:R-:W2:Y:S01]  /*14bd0*/  LDC.64 R4, c[0x0][0xc60] ;  /* 0x00031800ff047b82 */ /* 0x004ea20000000a00 */
[----:B------:R-:W4:Y:S08]  /*14be0*/  FLO.U32 R0, UR4 ;  /* 0x0000000400007d00 */ /* 0x000f3000080e0000 */
[----:B------:R-:W2:Y:S01]  /*14bf0*/  POPC R2, UR4 ;  /* 0x0000000400027d09 */ /* 0x000ea20008000000 */
[----:B----4-:R-:W-:-:S13]  /*14c00*/  ISETP.EQ.U32.AND P0, PT, R0, R3, PT ;  /* 0x000000030000720c */ /* 0x010fda0003f02070 */
[----:B--2---:R-:W2:Y:S01]  /*14c10*/  @P0 ATOMG.E.ADD.STRONG.GPU PT, R5, desc[UR50][R4.64], R2 ;  /* 0x00000002040509a8 */ /* 0x004ea200081ee1f2 */
[----:B------:R-:W4:Y:S02]  /*14c20*/  S2R R3, SR_LTMASK ;  /* 0x0000000000037919 */ /* 0x000f240000003900 */
[----:B----4-:R-:W-:-:S06]  /*14c30*/  LOP3.LUT R3, R3, UR4, RZ, 0xc0, !PT ;  /* 0x0000000403037c12 */ /* 0x010fcc000f8ec0ff */
[----:B------:R-:W4:Y:S01]  /*14c40*/  POPC R3, R3 ;  /* 0x0000000300037309 */ /* 0x000f220000000000 */
[----:B--2---:R-:W4:Y:S02]  /*14c50*/  SHFL.IDX PT, R0, R5, R0, 0x1f ;  /* 0x00001f0005007589 */ /* 0x004f2400000e0000 */
[----:B----4-:R-:W-:-:S07]  /*14c60*/  IADD3 R16, R0, UR37, R3 ;  /* 0x0000002500107c10 */ /* 0x010fce000fffe003 */
.L_x_8242:
[----:B------:R-:W-:Y:S05]  /*14c70*/  BSYNC B0 ;  /* 0x0000000000007941 */ /* 0x000fea0003800000 */
.L_x_8241:
[----:B------:R-:W4:Y:S01]  /*14c80*/  LDL R0, [R1+0x18] ;  /* 0x0000180001007983 */ /* 0x000f220000100800 */
[----:B------:R-:W-:Y:S01]  /*14c90*/  BSSY B0, `(.L_x_8243) ;  /* 0x000003e000007945 */ /* 0x000fe20003800000 */
[----:B----4-:R-:W-:-:S13]  /*14ca0*/  LOP3.LUT P0, RZ, R0, 0x1, RZ, 0xc0, !PT ;  /* 0x0000000100ff7812 */ /* 0x010fda000780c0ff */
[----:B------:R-:W-:Y:S05]  /*14cb0*/  @!P0 BRA `(.L_x_8244) ;  /* 0x0000000000ec8947 */ /* 0x000fea0003800000 */
[----:B------:R-:W4:Y:S04]  /*14cc0*/  LDL R3, [R1] ;  /* 0x0000000001037983 */ /* 0x000f280000100800 */
[----:B------:R-:W4:Y:S04]  /*14cd0*/  LDL R0, [R1+0x4] ;  /* 0x0000040001007983 */ /* 0x000f280000100800 */
[----:B------:R-:W5:Y:S01]  /*14ce0*/  LDL R2, [R1+0x10] ;  /* 0x0000100001027983 */ /* 0x000f620000100800 */
[----:B------:R-:W-:Y:S01]  /*14cf0*/  BSSY B1, `(.L_x_8245) ;  /* 0x0000006000017945 */ /* 0x000fe20003800000 */
[----:B------:R-:W-:Y:S01]  /*14d00*/  ISETP.NE.AND P1, PT, R6, RZ, PT ;  /* 0x000000ff0600720c */ /* 0x000fe20003f25270 */
[----:B----4-:R-:W-:Y:S01]  /*14d10*/  IMAD R0, R0, 0x8, R3 ;  /* 0x0000000800007824 */ /* 0x010fe200078e0203 */
[----:B-----5:R-:W-:-:S04]  /*14d20*/  SHF.L.U32 R3, R2, 0x1f, RZ ;  /* 0x0000001f02037819 */ /* 0x020fc800000006ff */
[----:B------:R-:W4:Y:S02]  /*14d30*/  SYNCS.PHASECHK.TRANS64.TRYWAIT P0, [R0+URZ+0x28860], R3 ;  /* 0x02886003000075a7 */ /* 0x000f24000800017f */
[----:B----4-:R-:W-:Y:S05]  /*14d40*/  @!P0 BRA `(.L_x_8246) ;  /* 0x0000002400848947 */ /* 0x010fea0003800000 */
.L_x_8309:
[----:B------:R-:W-:Y:S05]  /*14d50*/  BSYNC B1 ;  /* 0x0000000000017941 */ /* 0x000fea0003800000 */
.L_x_8245:
[----:B------:R-:W-:Y:S04]  /*14d60*/  BSSY B1, `(.L_x_8247) ;  /* 0x0000009000017945 */ /* 0x000fe80003800000 */
[----:B------:R-:W-:Y:S05]  /*14d70*/  @P1 BRA `(.L_x_8248) ;  /* 0x00000000001c1947 */ /* 0x000fea0003800000 */
[----:B------:R-:W5:Y:S01]  /*14d80*/  S2R R2, SR_TID.X ;  /* 0x0000000000027919 */ /* 0x000f620000002100 */
[----:B----4-:R-:W-:-:S04]  /*14d90*/  IMAD.MOV.U32 R3, RZ, RZ, 0x8000 ;  /* 0x00008000ff037424 */ /* 0x010fc800078e00ff */
[----:B------:R4:W-:Y:S01]  /*14da0*/  SYNCS.ARRIVE.TRANS64 RZ, [R0+URZ+0x28850], R3 ;  /* 0x0288500300ff79a7 */ /* 0x0009e2000800003f */
[----:B-----5:R-:W-:-:S04]  /*14db0*/  LOP3.LUT R2, R2, 0x1f, RZ, 0xc0, !PT ;  /* 0x0000001f02027812 */ /* 0x020fc800078ec0ff */
[----:B------:R-:W-:-:S13]  /*14dc0*/  ISETP.NE.AND P0, PT, R2, RZ, PT ;  /* 0x000000ff0200720c */ /* 0x000fda0003f05270 */
[----:B----4-:R-:W-:Y:S05]  /*14dd0*/  @!P0 BRA `(.L_x_8248) ;  /* 0x0000000000048947 */ /* 0x010fea0003800000 */
[----:B------:R-:W-:Y:S01]  /*14de0*/  BPT.TRAP 0x1 ;  /* 0x000000040000795c */ /* 0x000fe20000300000 */
.L_x_8248:
[----:B------:R-:W-:Y:S05]  /*14df0*/  BSYNC B1 ;  /* 0x0000000000017941 */ /* 0x000fea0003800000 */
.L_x_8247:
[----:B------:R-:W5:Y:S04]  /*14e00*/  LDL.LU R5, [R1+0x14] ;  /* 0x0000140001057983 */ /* 0x000f680000300800 */
[----:B------:R-:W5:Y:S04]  /*14e10*/  LDL.LU R2, [R1+0x8] ;  /* 0x0000080001027983 */ /* 0x000f680000300800 */
[----:B--2---:R-:W2:Y:S04]  /*14e20*/  LDL R4, [R1] ;  /* 0x0000000001047983 */ /* 0x004ea80000100800 */
[----:B----4-:R-:W2:Y:S01]  /*14e30*/  LDL R3, [R1+0x4] ;  /* 0x0000040001037983 */ /* 0x010ea20000100800 */
[----:B------:R-:W-:Y:S01]  /*14e40*/  UIADD3 UR4, UP0, UR38, 0x470, URZ ;  /* 0x0000047026047890 */ /* 0x000fe2000ff1e03f */
[----:B------:R-:W-:Y:S01]  /*14e50*/  PLOP3.LUT P0, PT, PT, PT, PT, 0x80, 0x0 ;  /* 0x000000000000781c */ /* 0x000fe20003f0f070 */
[----:B------:R-:W-:Y:S01]  /*14e60*/  VIADD R0, R0, 0x28850 ;  /* 0x0002885000007836 */ /* 0x000fe20000000000 */
[----:B------:R-:W-:Y:S01]  /*14e70*/  UMOV UR6, 0x0 ;  /* 0x0000000000067882 */ /* 0x000fe20000000000 */
[----:B------:R-:W-:Y:S01]  /*14e80*/  UIADD3.X UR5, URZ, UR39, URZ, UP0, !UPT ;  /* 0x000000273f057290 */ /* 0x000fe200087fe43f */
[----:B------:R-:W-:Y:S01]  /*14e90*/  UMOV UR7, 0x14f00000 ;  /* 0x14f0000000077882 */ /* 0x000fe20000000000 */
[----:B------:R-:W-:Y:S01]  /*14ea0*/  UMOV UR10, URZ ;  /* 0x0000003f000a7c82 */ /* 0x000fe20008000000 */
[----:B-----5:R-:W-:-:S02]  /*14eb0*/  IMAD R2, R2, 0x80, R5 ;  /* 0x0000008002027824 */ /* 0x020fc400078e0205 */
[----:B--2---:R-:W-:-:S04]  /*14ec0*/  IMAD R3, R3, 0x8000, R4 ;  /* 0x0000800003037824 */ /* 0x004fc800078e0204 */
[----:B------:R-:W-:-:S07]  /*14ed0*/  VIADD R4, R3, 0x400 ;  /* 0x0000040003047836 */ /* 0x000fce0000000000 */
.L_x_8249:
        /* <DEDUP_REMOVED lines=15> */
.L_x_8250:
        /* <DEDUP_REMOVED lines=9> */
[----:B----4-:R-:W-:Y:S05]  /*15060*/  @P0 BRA.U.ANY `(.L_x_8250) ;  /* 0xfffffffd00d80947 */ /* 0x010fea000393ffff */
.L_x_8244:
[----:B------:R-:W-:Y:S05]  /*15070*/  BSYNC B0 ;  /* 0x0000000000007941 */ /* 0x000fea0003800000 */
.L_x_8243:
[----:B------:R-:W4:Y:S04]  /*15080*/  LDL.LU R5, [R1+0x4] ;  /* 0x0000040001057983 */ /* 0x000f280000300800 */
[----:B--2---:R-:W2:Y:S01]  /*15090*/  LDL.LU R4, [R1+0x10] ;  /* 0x0000100001047983 */ /* 0x004ea20000300800 */
[----:B----4-:R-:W-:-:S05]  /*150a0*/  VIADD R0, R5, 0x1 ;  /* 0x0000000105007836 */ /* 0x010fca0000000000 */
[----:B------:R-:W-:-:S04]  /*150b0*/  ISETP.NE.AND P0, PT, R0, 0x2, PT ;  /* 0x000000020000780c */ /* 0x000fc80003f05270 */
[----:B------:R-:W-:Y:S02]  /*150c0*/  SEL R2, RZ, 0x1, P0 ;  /* 0x00000001ff027807 */ /* 0x000fe40000000000 */
[----:B------:R-:W-:Y:S02]  /*150d0*/  SEL R0, R0, RZ, P0 ;  /* 0x000000ff00007207 */ /* 0x000fe40000000000 */
[----:B--2---:R-:W-:-:S03]  /*150e0*/  LOP3.LUT R4, R4, R2, RZ, 0x3c, !PT ;  /* 0x0000000204047212 */ /* 0x004fc600078e3cff */
[----:B------:R2:W-:Y:S04]  /*150f0*/  STL [R1+0x4], R0 ;  /* 0x0000040001007387 */ /* 0x0005e80000100800 */
[----:B------:R2:W-:Y:S02]  /*15100*/  STL [R1+0x10], R4 ;  /* 0x0000100401007387 */ /* 0x0005e40000100800 */
.L_x_8171:
[----:B------:R-:W-:Y:S05]  /*15110*/  BSYNC B7 ;  /* 0x0000000000077941 */ /* 0x000fea0003800000 */
.L_x_8169:
        /* <DEDUP_REMOVED lines=10> */
[----:B------:R2:W-:Y:S01]  /*151c0*/  STL [R1], R0 ;  /* 0x0000000001007387 */ /* 0x0005e20000100800 */
[----:B------:R-:W-:Y:S06]  /*151d0*/  BAR.ARV 0x4, 0x180 ;  /* 0x0106000000007b1d */ /* 0x000fec0000002000 */
[----:B------:R-:W-:Y:S05]  /*151e0*/  BRA `(.L_x_8252) ;  /* 0x0000000800d47947 */ /* 0x000fea0003800000 */
.L_x_8251:
[----:B------:R-:W2:Y:S01]  /*151f0*/  S2R R0, SR_TID.X ;  /* 0x0000000000007919 */ /* 0x000ea20000002100 */
[----:B------:R-:W-:Y:S01]  /*15200*/  UMOV UR4, 0xffffffff ;  /* 0xffffffff00047882 */ /* 0x000fe20000000000 */
[----:B--2---:R-:W-:-:S04]  /*15210*/  LOP3.LUT R4, R0, 0x1f, RZ, 0xc0, !PT ;  /* 0x0000001f00047812 */ /* 0x004fc800078ec0ff */
[----:B------:R-:W-:Y:S01]  /*15220*/  ISETP.NE.AND P0, PT, R4, 0x1f, PT ;  /* 0x0000001f0400780c */ /* 0x000fe20003f05270 */
[----:B------:R-:W-:-:S12]  /*15230*/  BRA.DIV UR4, `(.L_x_8253) ;  /* 0x00000022045c7947 */ /* 0x000fd8000b800000 */
[----:B------:R-:W-:Y:S01]  /*15240*/  IMAD.IADD R5, R19, 0x1, R4 ;  /* 0x0000000113057824 */ /* 0x000fe200078e0204 */
[----:B------:R-:W-:-:S04]  /*15250*/  ULDC UR4, c[0x0][0xc3c] ;  /* 0x00030f0000047ab9 */ /* 0x000fc80000000800 */
[----:B------:R-:W-:-:S13]  /*15260*/  ISETP.GE.OR P1, PT, R5, UR4, !P0 ;  /* 0x0000000405007c0c */ /* 0x000fda000c726670 */
[----:B------:R-:W2:Y:S02]  /*15270*/  @!P1 LDC.64 R2, c[0x0][0xc80] ;  /* 0x00032000ff029b82 */ /* 0x000ea40000000a00 */
[----:B--2---:R-:W-:-:S06]  /*15280*/  @!P1 IMAD.WIDE R2, R5, 0x4, R2 ;  /* 0x0000000405029825 */ /* 0x004fcc00078e0202 */
[----:B------:R2:W4:Y:S01]  /*15290*/  @!P1 LDG.E R3, desc[UR50][R2.64] ;  /* 0x0000003202039981 */ /* 0x000522000c1e1900 */
[C---:B------:R-:W-:Y:S02]  /*152a0*/  ISETP.GE.U32.AND P2, PT, R4.reuse, 0x2, PT ;  /* 0x000000020400780c */ /* 0x040fe40003f46070 */
[C---:B------:R-:W-:Y:S01]  /*152b0*/  ISETP.GE.U32.AND P3, PT, R4.reuse, 0x4, PT ;  /* 0x000000040400780c */ /* 0x040fe20003f66070 */
[----:B------:R-:W-:Y:S01]  /*152c0*/  SHFL.IDX PT, R0, R16, RZ, 0x1f ;  /* 0x00001fff10007589 */ /* 0x000fe200000e0000 */
[C---:B------:R-:W-:Y:S02]  /*152d0*/  ISETP.GE.U32.AND P4, PT, R4.reuse, 0x8, PT ;  /* 0x000000080400780c */ /* 0x040fe40003f86070 */
[C---:B------:R-:W-:Y:S01]  /*152e0*/  ISETP.GE.U32.AND P5, PT, R4.reuse, 0x10, PT ;  /* 0x000000100400780c */ /* 0x040fe20003fa6070 */
[----:B--2---:R-:W-:Y:S02]  /*152f0*/  IMAD.MOV.U32 R2, RZ, RZ, RZ ;  /* 0x000000ffff027224 */ /* 0x004fe400078e00ff */
[----:B----4-:R-:W-:Y:S01]  /*15300*/  @!P1 IMAD.MOV.U32 R2, RZ, RZ, R3 ;  /* 0x000000ffff029224 */ /* 0x010fe200078e0003 */
[----:B------:R-:W-:-:S04]  /*15310*/  ISETP.NE.AND P1, PT, R4, RZ, PT ;  /* 0x000000ff0400720c */ /* 0x000fc80003f25270 */
[----:B------:R-:W2:Y:S02]  /*15320*/  SHFL.UP PT, R14, R2, 0x1, RZ ;  /* 0x04200000020e7989 */ /* 0x000ea400000e00ff */
[----:B--2---:R-:W-:-:S05]  /*15330*/  SEL R5, R14, RZ, P1 ;  /* 0x000000ff0e057207 */ /* 0x004fca0000800000 */
[----:B------:R-:W-:Y:S02]  /*15340*/  IMAD.IADD R3, R2, 0x1, R5 ;  /* 0x0000000102037824 */ /* 0x000fe400078e0205 */
[----:B------:R-:W-:Y:S04]  /*15350*/  SHFL.IDX PT, R5, R16, 0x1, 0x1f ;  /* 0x00201f0010057f89 */ /* 0x000fe800000e0000 */
        /* <DEDUP_REMOVED lines=12> */
[----:B------:R2:W4:Y:S02]  /*15420*/  SHFL.IDX PT, R14, R3, 0x1f, 0x1f ;  /* 0x03e01f00030e7f89 */ /* 0x00052400000e0000 */
.L_x_8319:
[----:B------:R-:W-:Y:S02]  /*15430*/  ULDC UR4, c[0x0][0xc38] ;  /* 0x00030e0000047ab9 */ /* 0x000fe40000000800 */
[----:B------:R-:W-:-:S04]  /*15440*/  IMAD.U32 R4, RZ, RZ, UR4 ;  /* 0x00000004ff047e24 */ /* 0x000fc8000f8e00ff */
[----:B----4-:R-:W-:-:S04]  /*15450*/  IMAD R16, R14, R4, RZ ;  /* 0x000000040e107224 */ /* 0x010fc800078e02ff */
[----:B------:R-:W-:-:S05]  /*15460*/  IMAD.IADD R5, R5, 0x1, R16 ;  /* 0x0000000105057824 */ /* 0x000fca00078e0210 */
[----:B------:R-:W-:-:S13]  /*15470*/  ISETP.GT.AND P6, PT, R5, R0, PT ;  /* 0x000000000500720c */ /* 0x000fda0003fc4270 */
[----:B------:R-:W-:Y:S05]  /*15480*/  @P6 BRA `(.L_x_8254) ;  /* 0x00000000009c6947 */ /* 0x000fea0003800000 */
.L_x_8259:
[----:B------:R-:W4:Y:S01]  /*15490*/  LDC R4, c[0x0][0xc3c] ;  /* 0x00030f00ff047b82 */ /* 0x000f220000000800 */
[----:B------:R-:W-:-:S05]  /*154a0*/  VIADD R19, R19, 0x1f ;  /* 0x0000001f13137836 */ /* 0x000fca0000000000 */
[----:B----4-:R-:W-:-:S13]  /*154b0*/  ISETP.GE.AND P6, PT, R19, R4, PT ;  /* 0x000000041300720c */ /* 0x010fda0003fc6270 */
[----:B------:R-:W-:Y:S05]  /*154c0*/  @P6 BRA `(.L_x_8255) ;  /* 0x0000000400d06947 */ /* 0x000fea0003800000 */
[----:B------:R-:W4:Y:S01]  /*154d0*/  S2R R2, SR_TID.X ;  /* 0x0000000000027919 */ /* 0x000f220000002100 */
[----:B------:R-:W-:Y:S01]  /*154e0*/  BSSY B0, `(.L_x_8256) ;  /* 0x0000009000007945 */ /* 0x000fe20003800000 */
[----:B----4-:R-:W-:-:S05]  /*154f0*/  LOP3.LUT R2, R2, 0x1f, RZ, 0xc0, !PT ;  /* 0x0000001f02027812 */ /* 0x010fca00078ec0ff */
[----:B---3--:R-:W-:Y:S02]  /*15500*/  IMAD.IADD R7, R19, 0x1, R2 ;  /* 0x0000000113077824 */ /* 0x008fe400078e0202 */
[----:B------:R-:W-:-:S03]  /*15510*/  IMAD.MOV.U32 R2, RZ, RZ, RZ ;  /* 0x000000ffff027224 */ /* 0x000fc600078e00ff */
[----:B------:R-:W-:-:S13]  /*15520*/  ISETP.GE.OR P6, PT, R7, R4, !P0 ;  /* 0x000000040700720c */ /* 0x000fda00047c6670 */
[----:B------:R-:W-:Y:S05]  /*15530*/  @P6 BRA `(.L_x_8257) ;  /* 0x00000000000c6947 */ /* 0x000fea0003800000 */
[----:B--2---:R-:W2:Y:S02]  /*15540*/  LDC.64 R2, c[0x0][0xc80] ;  /* 0x00032000ff027b82 */ /* 0x004ea40000000a00 */
[----:B--2---:R-:W-:-:S06]  /*15550*/  IMAD.WIDE R2, R7, 0x4, R2 ;  /* 0x0000000407027825 */ /* 0x004fcc00078e0202 */
[----:B------:R3:W5:Y:S02]  /*15560*/  LDG.E R2, desc[UR50][R2.64] ;  /* 0x0000003202027981 */ /* 0x000764000c1e1900 */
.L_x_8257:
[----:B------:R-:W-:Y:S05]  /*15570*/  BSYNC B0 ;  /* 0x0000000000007941 */ /* 0x000fea0003800000 */
.L_x_8256:
[----:B------:R-:W-:-:S03]  /*15580*/  UMOV UR4, 0xffffffff ;  /* 0xffffffff00047882 */ /* 0x000fc60000000000 */
[----:B------:R-:W-:Y:S05]  /*15590*/  BRA.DIV UR4, `(.L_x_8258) ;  /* 0x0000002204a87947 */ /* 0x000fea000b800000 */
[----:B-----5:R-:W2:Y:S02]  /*155a0*/  SHFL.UP PT, R14, R2, 0x1, RZ ;  /* 0x04200000020e7989 */ /* 0x020ea400000e00ff */
[----:B--23--:R-:W-:-:S05]  /*155b0*/  SEL R3, R14, RZ, P1 ;  /* 0x000000ff0e037207 */ /* 0x00cfca0000800000 */
        /* <DEDUP_REMOVED lines=14> */
.L_x_8327:
[----:B------:R-:W-:Y:S02]  /*156a0*/  ULDC UR4, c[0x0][0xc38] ;  /* 0x00030e0000047ab9 */ /* 0x000fe40000000800 */
[----:B------:R-:W-:-:S04]  /*156b0*/  IMAD.U32 R4, RZ, RZ, UR4 ;  /* 0x00000004ff047e24 */ /* 0x000fc8000f8e00ff */
[----:B---3--:R-:W-:-:S04]  /*156c0*/  IMAD R16, R14, R4, RZ ;  /* 0x000000040e107224 */ /* 0x008fc800078e02ff */
[----:B------:R-:W-:-:S05]  /*156d0*/  IMAD.IADD R5, R16, 0x1, R5 ;  /* 0x0000000110057824 */ /* 0x000fca00078e0205 */
[----:B------:R-:W-:-:S13]  /*156e0*/  ISETP.GT.AND P6, PT, R5, R0, PT ;  /* 0x000000000500720c */ /* 0x000fda0003fc4270 */
[----:B------:R-:W-:Y:S05]  /*156f0*/  @!P6 BRA `(.L_x_8259) ;  /* 0xfffffffc0064e947 */ /* 0x000fea000383ffff */
.L_x_8254:
        /* <DEDUP_REMOVED lines=8> */
.L_x_8331:
[----:B------:R-:W-:Y:S01]  /*15780*/  ISETP.NE.AND P0, PT, R5, RZ, PT ;  /* 0x000000ff0500720c */ /* 0x000fe20003f05270 */
[----:B------:R-:W-:-:S12]  /*15790*/  IMAD.MOV.U32 R5, RZ, RZ, RZ ;  /* 0x000000ffff057224 */ /* 0x000fd800078e00ff */
[----:B------:R-:W-:Y:S05]  /*157a0*/  @!P0 BRA `(.L_x_8261) ;  /* 0x0000000000108947 */ /* 0x000fea0003800000 */
[----:B------:R-:W-:Y:S01]  /*157b0*/  UMOV UR4, 0xffffffff ;  /* 0xffffffff00047882 */ /* 0x000fe20000000000 */
[----:B------:R-:W-:Y:S02]  /*157c0*/  VIADD R12, R6, 0xffffffff ;  /* 0xffffffff060c7836 */ /* 0x000fe40000000000 */
[----:B------:R-:W-:Y:S05]  /*157d0*/  BRA.DIV UR4, `(.L_x_8262) ;  /* 0x0000002604207947 */ /* 0x000fea000b800000 */
[----:B------:R0:W0:Y:S02]  /*157e0*/  SHFL.IDX PT, R5, R3, R12, 0x1f ;  /* 0x00001f0c03057589 */ /* 0x00002400000e0000 */
.L_x_8261:
[----:B0-2-4-:R-:W0:Y:S01]  /*157f0*/  LDC.64 R2, c[0x0][0xc90] ;  /* 0x00032400ff027b82 */ /* 0x015e220000000a00 */
[----:B------:R-:W-:-:S04]  /*15800*/  IMAD.IADD R19, R6, 0x1, R19 ;  /* 0x0000000106137824 */ /* 0x000fc800078e0213 */
[----:B0-----:R-:W-:-:S05]  /*15810*/  IMAD.WIDE R2, R19, 0x4, R2 ;  /* 0x0000000413027825 */ /* 0x001fca00078e0202 */
[----:B---3--:R-:W2:Y:S01]  /*15820*/  LDG.E R7, desc[UR50][R2.64] ;  /* 0x0000003202077981 */ /* 0x008ea2000c1e1900 */
        /* <DEDUP_REMOVED lines=62> */
.L_x_8255:
[----:B------:R-:W-:Y:S01]  /*15c10*/  UMOV UR4, URZ ;  /* 0x0000003f00047c82 */ /* 0x000fe20008000000 */
[----:B------:R-:W-:Y:S01]  /*15c20*/  UMOV UR5, URZ ;  /* 0x0000003f00057c82 */ /* 0x000fe20008000000 */
[----:B------:R-:W-:Y:S01]  /*15c30*/  ULDC UR6, c[0x0][0xc3c] ;  /* 0x00030f0000067ab9 */ /* 0x000fe20000000800 */
[----:B------:R-:W-:Y:S02]  /*15c40*/  IMAD.MOV.U32 R16, RZ, RZ, R0 ;  /* 0x000000ffff107224 */ /* 0x000fe400078e0000 */
[----:B------:R-:W-:Y:S02]  /*15c50*/  IMAD.U32 R17, RZ, RZ, UR4 ;  /* 0x00000004ff117e24 */ /* 0x000fe4000f8e00ff */
[----:B------:R-:W-:Y:S02]  /*15c60*/  IMAD.U32 R18, RZ, RZ, UR5 ;  /* 0x00000005ff127e24 */ /* 0x000fe4000f8e00ff */
[----:B------:R-:W-:-:S07]  /*15c70*/  IMAD.U32 R19, RZ, RZ, UR6 ;  /* 0x00000006ff137e24 */ /* 0x000fce000f8e00ff */
.L_x_8263:
[----:B------:R4:W5:Y:S01]  /*15c80*/  LDL R2, [R1] ;  /* 0x0000000001027983 */ /* 0x0009620000100800 */
[----:B------:R-:W0:Y:S01]  /*15c90*/  S2R R0, SR_TID.X ;  /* 0x0000000000007919 */ /* 0x000e220000002100 */
[----:B------:R-:W-:Y:S05]  /*15ca0*/  WARPSYNC.ALL ;  /* 0x0000000000007948 */ /* 0x000fea0003800000 */
[----:B0-----:R-:W-:Y:S01]  /*15cb0*/  LOP3.LUT R0, R0, 0x1f, RZ, 0xc0, !PT ;  /* 0x0000001f00007812 */ /* 0x001fe200078ec0ff */
[----:B------:R-:W-:Y:S03]  /*15cc0*/  BAR.SYNC.DEFER_BLOCKING 0x4, 0x180 ;  /* 0x0106000000007b1d */ /* 0x000fe60000010000 */
[----:B------:R-:W-:-:S13]  /*15cd0*/  ISETP.NE.AND P0, PT, R0, RZ, PT ;  /* 0x000000ff0000720c */ /* 0x000fda0003f05270 */
[----:B--2---:R-:W5:Y:S01]  /*15ce0*/  @!P0 S2R R3, SR_CgaCtaId ;  /* 0x0000000000038919 */ /* 0x004f620000008800 */
[----:B------:R-:W-:-:S04]  /*15cf0*/  @!P0 MOV R0, 0x400 ;  /* 0x0000040000008802 */ /* 0x000fc80000000f00 */
[----:B-----5:R-:W-:-:S05]  /*15d00*/  @!P0 LEA R2, R3, R0, 0x18 ;  /* 0x0000000003028211 */ /* 0x020fca00078ec0ff */
[----:B------:R4:W-:Y:S04]  /*15d10*/  @!P0 STS.128 [R2+0x288d0], R16 ;  /* 0x0288d01002008388 */ /* 0x0009e80000000c00 */
[----:B------:R4:W-:Y:S01]  /*15d20*/  @!P0 STL [R1], R2 ;  /* 0x0000000201008387 */ /* 0x0009e20000100800 */
[----:B------:R-:W-:Y:S06]  /*15d30*/  BAR.ARV 0x5, 0x180 ;  /* 0x0146000000007b1d */ /* 0x000fec0000002000 */
.L_x_8252:
[----:B------:R-:W-:Y:S02]  /*15d40*/  ULDC UR4, c[0x0][0xc3c] ;  /* 0x00030f0000047ab9 */ /* 0x000fe40000000800 */
[----:B----4-:R-:W-:-:S13]  /*15d50*/  ISETP.GE.AND P0, PT, R19, UR4, PT ;  /* 0x0000000413007c0c */ /* 0x010fda000bf06270 */
[----:B------:R-:W-:Y:S05]  /*15d60*/  @!P0 BRA `(.L_x_8264) ;  /* 0xffffffac004c8947 */ /* 0x000fea000383ffff */
[----:B------:R-:W-:Y:S05]  /*15d70*/  BSYNC B8 ;  /* 0x0000000000087941 */ /* 0x000fea0003800000 */
.L_x_8157:
[----:B--2---:R-:W2:Y:S01]  /*15d80*/  LDL.LU R0, [R1+0x3c] ;  /* 0x00003c0001007983 */ /* 0x004ea20000300800 */
[----:B------:R-:W-:Y:S01]  /*15d90*/  BSSY B0, `(.L_x_8265) ;  /* 0x000000b000007945 */ /* 0x000fe20003800000 */
[----:B------:R-:W4:Y:S01]  /*15da0*/  S2R R5, SR_CgaCtaId ;  /* 0x0000000000057919 */ /* 0x000f220000008800 */
[----:B--2---:R-:W-:-:S05]  /*15db0*/  VIADD R0, R0, 0x1 ;  /* 0x0000000100007836 */ /* 0x004fca0000000000 */
        /* <DEDUP_REMOVED lines=8> */
.L_x_8334:
[----:B------:R-:W-:Y:S05]  /*15e40*/  BSYNC B0 ;  /* 0x0000000000007941 */ /* 0x000fea0003800000 */
.L_x_8265:
[----:B------:R-:W-:-:S03]  /*15e50*/  UMOV UR4, 0xffffffff ;  /* 0xffffffff00047882 */ /* 0x000fc60000000000 */
[----:B------:R-:W-:Y:S05]  /*15e60*/  BRA.DIV UR4, `(.L_x_8267) ;  /* 0x0000001e04b87947 */ /* 0x000fea000b800000 */
[----:B------:R-:W2:Y:S02]  /*15e70*/  S2R R2, SR_TID.X ;  /* 0x0000000000027919 */ /* 0x000ea40000002100 */
[----:B--2---:R-:W-:-:S04]  /*15e80*/  SHF.R.U32.HI R2, RZ, 0x5, R2 ;  /* 0x00000005ff027819 */ /* 0x004fc80000011602 */
[----:B------:R-:W-:-:S05]  /*15e90*/  LOP3.LUT R2, R2, 0x3, RZ, 0xc0, !PT ;  /* 0x0000000302027812 */ /* 0x000fca00078ec0ff */
[----:B------:R2:W4:Y:S02]  /*15ea0*/  SHFL.IDX PT, R14, R2, RZ, 0x1f ;  /* 0x00001fff020e7589 */ /* 0x00052400000e0000 */
.L_x_8337:
[----:B----4-:R-:W-:Y:S01]  /*15eb0*/  ISETP.NE.AND P0, PT, R14, RZ, PT ;  /* 0x000000ff0e00720c */ /* 0x010fe20003f05270 */
[----:B------:R-:W-:-:S12]  /*15ec0*/  BSSY B0, `(.L_x_8268) ;  /* 0x0000027000007945 */ /* 0x000fd80003800000 */
[----:B------:R-:W-:Y:S05]  /*15ed0*/  @P0 BRA `(.L_x_8269) ;  /* 0x0000000000940947 */ /* 0x000fea0003800000 */
[----:B------:R-:W-:-:S03]  /*15ee0*/  UMOV UR4, 0xffffffff ;  /* 0xffffffff00047882 */ /* 0x000fc60000000000 */
[----:B------:R-:W-:Y:S05]  /*15ef0*/  BRA.DIV UR4, `(.L_x_8270) ;  /* 0x0000001e04c87947 */ /* 0x000fea000b800000 */
[----:B------:R-:W-:-:S13]  /*15f00*/  ELECT P6, URZ, PT ;  /* 0x00000000003f782f */ /* 0x000fda00038c0000 */
.L_x_8340:
[----:B------:R-:W-:Y:S05]  /*15f10*/  @!P6 BRA `(.L_x_8269) ;  /* 0x000000000084e947 */ /* 0x000fea0003800000 */
[----:B------:R-:W-:-:S06]  /*15f20*/  ULOP3.LUT UR4, UR36, 0x2, URZ, 0xfc, !UPT ;  /* 0x0000000224047892 */ /* 0x000fcc000f8efc3f */
[----:B--2---:R-:W-:-:S05]  /*15f30*/  IMAD.U32 R2, RZ, RZ, UR4 ;  /* 0x00000004ff027e24 */ /* 0x004fca000f8e00ff */
[----:B------:R-:W-:-:S13]  /*15f40*/  ISETP.NE.AND P2, PT, R2, 0x3, PT ;  /* 0x000000030200780c */ /* 0x000fda0003f45270 */
[----:B------:R-:W-:Y:S05]  /*15f50*/  @!P2 BRA `(.L_x_8271) ;  /* 0x000000000004a947 */ /* 0x000fea0003800000 */
[----:B------:R-:W-:Y:S01]  /*15f60*/  BPT.TRAP 0x1 ;  /* 0x000000040000795c */ /* 0x000fe20000300000 */
.L_x_8271:
[----:B0-----:R-:W2:Y:S04]  /*15f70*/  LDL R3, [R1+0x4] ;  /* 0x0000040001037983 */ /* 0x001ea80000100800 */
[----:B---3--:R-:W3:Y:S01]  /*15f80*/  LDL.LU R7, [R1+0x10] ;  /* 0x0000100001077983 */ /* 0x008ee20000300800 */
        /* <DEDUP_REMOVED lines=12> */
.L_x_8341:
[----:B------:R-:W2:Y:S02]  /*16050*/  SYNCS.PHASECHK.TRANS64.TRYWAIT P0, [R7+URZ], R2 ;  /* 0x00000002070075a7 */ /* 0x000ea4000800017f */
[----:B--2---:R-:W-:Y:S05]  /*16060*/  @!P0 BRA `(.L_x_8273) ;  /* 0x0000001c00a08947 */ /* 0x004fea0003800000 */
.L_x_8342:
[----:B------:R-:W-:Y:S05]  /*16070*/  @!P2 BRA `(.L_x_8274) ;  /* 0x000000000004a947 */ /* 0x000fea0003800000 */
[----:B------:R-:W-:Y:S01]  /*16080*/  BPT.TRAP 0x1 ;  /* 0x000000040000795c */ /* 0x000fe20000300000 */
.L_x_8274:
[----:B------:R-:W3:Y:S01]  /*16090*/  LDL.LU R4, [R1+0x4] ;  /* 0x0000040001047983 */ /* 0x000ee20000300800 */
[----:B------:R-:W-:-:S04]  /*160a0*/  VIADD R0, R0, 0x28860 ;  /* 0x0002886000007836 */ /* 0x000fc80000000000 */
[----:B---3--:R-:W-:-:S04]  /*160b0*/  IMAD R4, R4, 0x8, R0 ;  /* 0x0000000804047824 */ /* 0x008fc800078e0200 */
[----:B------:R-:W3:Y:S02]  /*160c0*/  SYNCS.PHASECHK.TRANS64.TRYWAIT P0, [R4+URZ], R5 ;  /* 0x00000005040075a7 */ /* 0x000ee4000800017f */
[----:B---3--:R-:W-:Y:S05]  /*160d0*/  @!P0 BRA `(.L_x_8275) ;  /* 0x0000001c00988947 */ /* 0x008fea0003800000 */
.L_x_8343:
[----:B------:R-:W-:-:S07]  /*160e0*/  IMAD R3, R3, 0x8, R0 ;  /* 0x0000000803037824 */ /* 0x000fce00078e0200 */
.L_x_8276:
[----:B----4-:R4:W0:Y:S02]  /*160f0*/  SYNCS.PHASECHK.TRANS64.TRYWAIT P0, [R3+URZ], R2 ;  /* 0x00000002030075a7 */ /* 0x010824000800017f */
[----:B0-----:R-:W-:Y:S05]  /*16100*/  @!P0 NANOSLEEP.SYNCS 0x989680 ;  /* 0x009896800000895d */ /* 0x001fea0003900000 */
[----:B------:R-:W0:Y:S02]  /*16110*/  @!P0 SYNCS.PHASECHK.TRANS64 P0, [R3+URZ], R2 ;  /* 0x00000002030085a7 */ /* 0x000e24000800007f */
[----:B0-----:R-:W-:Y:S05]  /*16120*/  @!P0 BRA `(.L_x_8276) ;  /* 0xfffffffc00f08947 */ /* 0x001fea000383ffff */
.L_x_8269:
[----:B------:R-:W-:Y:S05]  /*16130*/  BSYNC B0 ;  /* 0x0000000000007941 */ /* 0x000fea0003800000 */
.L_x_8268:
[----:B------:R-:W-:Y:S05]  /*16140*/  EXIT ;  /* 0x000000000000794d */ /* 0x000fea0003800000 */
.L_x_8059:
[----:B0-----:R-:W-:-:S04]  /*16150*/  IMAD.U32 R3, RZ, RZ, UR41 ;  /* 0x00000029ff037e24 */ /* 0x001fc8000f8e00ff */
[----:B------:R0:W1:Y:S03]  /*16160*/  SYNCS.PHASECHK.TRANS64.TRYWAIT P1, [R3+URZ+0x28800], R0 ;  /* 0x02880000030075a7 */ /* 0x000066000802017f */
[----:B-1----:R-:W-:Y:S05]  /*16170*/  @!P1 NANOSLEEP.SYNCS 0x989680 ;  /* 0x009896800000995d */ /* 0x002fea0003900000 */
[----:B------:R-:W1:Y:S02]  /*16180*/  @!P1 SYNCS.PHASECHK.TRANS64 P1, [R3+URZ+0x28800], R0 ;  /* 0x02880000030095a7 */ /* 0x000e64000802007f */
[----:B-1----:R-:W-:Y:S05]  /*16190*/  @!P1 BRA `(.L_x_8059) ;  /* 0xfffffffc00ec9947 */ /* 0x002fea000383ffff */
[----:B------:R-:W-:Y:S05]  /*161a0*/  BRA `(.L_x_8277) ;  /* 0xfffffeb800887947 */ /* 0x000fea000383ffff */
.L_x_8063:
[----:B-1----:R1:W2:Y:S02]  /*161b0*/  SYNCS.PHASECHK.TRANS64.TRYWAIT P2, [R5+URZ+0x28830], R0 ;  /* 0x02883000050075a7 */ /* 0x0022a4000804017f */
[----:B--2---:R-:W-:Y:S05]  /*161c0*/  @!P2 NANOSLEEP.SYNCS 0x989680 ;  /* 0x009896800000a95d */ /* 0x004fea0003900000 */
[----:B------:R-:W2:Y:S02]  /*161d0*/  @!P2 SYNCS.PHASECHK.TRANS64 P2, [R5+URZ+0x28830], R0 ;  /* 0x028830000500a5a7 */ /* 0x000ea4000804007f */
[----:B--2---:R-:W-:Y:S05]  /*161e0*/  @!P2 BRA `(.L_x_8063) ;  /* 0xfffffffc00f0a947 */ /* 0x004fea000383ffff */
[----:B------:R-:W-:Y:S05]  /*161f0*/  BRA `(.L_x_8062) ;  /* 0xfffffeb800ac7947 */ /* 0x000fea000383ffff */
.L_x_8079:
[----:B-1----:R-:W-:-:S04]  /*16200*/  IMAD.U32 R9, RZ, RZ, UR6 ;  /* 0x00000006ff097e24 */ /* 0x002fc8000f8e00ff */
[----:B------:R1:W2:Y:S03]  /*16210*/  SYNCS.PHASECHK.TRANS64.TRYWAIT P2, [R9+URZ+0x28830], R4 ;  /* 0x02883004090075a7 */ /* 0x0002a6000804017f */
[----:B--2---:R-:W-:Y:S05]  /*16220*/  @!P2 NANOSLEEP.SYNCS 0x989680 ;  /* 0x009896800000a95d */ /* 0x004fea0003900000 */
[----:B------:R-:W2:Y:S02]  /*16230*/  @!P2 SYNCS.PHASECHK.TRANS64 P2, [R9+URZ+0x28830], R4 ;  /* 0x028830040900a5a7 */ /* 0x000ea4000804007f */
[----:B--2---:R-:W-:Y:S05]  /*16240*/  @!P2 BRA `(.L_x_8079) ;  /* 0xfffffffc00eca947 */ /* 0x004fea000383ffff */
[----:B------:R-:W-:Y:S05]  /*16250*/  BRA `(.L_x_8076) ;  /* 0xfffffeec00507947 */ /* 0x000fea000383ffff */
.L_x_8083:
[----:B-1----:R-:W-:-:S04]  /*16260*/  IMAD.U32 R9, RZ, RZ, UR6 ;  /* 0x00000006ff097e24 */ /* 0x002fc8000f8e00ff */
[----:B------:R1:W2:Y:S03]  /*16270*/  SYNCS.PHASECHK.TRANS64.TRYWAIT P2, [R9+URZ+0x28850], R4 ;  /* 0x02885004090075a7 */ /* 0x0002a6000804017f */
[----:B--2---:R-:W-:Y:S05]  /*16280*/  @!P2 NANOSLEEP.SYNCS 0x989680 ;  /* 0x009896800000a95d */ /* 0x004fea0003900000 */
[----:B------:R-:W2:Y:S02]  /*16290*/  @!P2 SYNCS.PHASECHK.TRANS64 P2, [R9+URZ+0x28850], R4 ;  /* 0x028850040900a5a7 */ /* 0x000ea4000804007f */
[----:B--2---:R-:W-:Y:S05]  /*162a0*/  @!P2 BRA `(.L_x_8083) ;  /* 0xfffffffc00eca947 */ /* 0x004fea000383ffff */
[----:B------:R-:W-:Y:S05]  /*162b0*/  BRA `(.L_x_8080) ;  /* 0xfffffef000107947 */ /* 0x000fea000383ffff */
.L_x_8100:
[----:B-1----:R-:W-:-:S04]  /*162c0*/  IMAD.U32 R7, RZ, RZ, UR6 ;  /* 0x00000006ff077e24 */ /* 0x002fc8000f8e00ff */
[----:B------:R1:W2:Y:S03]  /*162d0*/  SYNCS.PHASECHK.TRANS64.TRYWAIT P2, [R7+URZ+0x28830], R0 ;  /* 0x02883000070075a7 */ /* 0x0002a6000804017f */
[----:B--2---:R-:W-:Y:S05]  /*162e0*/  @!P2 NANOSLEEP.SYNCS 0x989680 ;  /* 0x009896800000a95d */ /* 0x004fea0003900000 */
[----:B------:R-:W2:Y:S02]  /*162f0*/  @!P2 SYNCS.PHASECHK.TRANS64 P2, [R7+URZ+0x28830], R0 ;  /* 0x028830000700a5a7 */ /* 0x000ea4000804007f */
[----:B--2---:R-:W-:Y:S05]  /*16300*/  @!P2 BRA `(.L_x_8100) ;  /* 0xfffffffc00eca947 */ /* 0x004fea000383ffff */
[----:B------:R-:W-:Y:S05]  /*16310*/  BRA `(.L_x_8097) ;  /* 0xffffff1c00f87947 */ /* 0x000fea000383ffff */
.L_x_8104:
[----:B-1----:R-:W-:-:S04]  /*16320*/  IMAD.U32 R7, RZ, RZ, UR6 ;  /* 0x00000006ff077e24 */ /* 0x002fc8000f8e00ff */
[----:B------:R1:W2:Y:S03]  /*16330*/  SYNCS.PHASECHK.TRANS64.TRYWAIT P2, [R7+URZ+0x28850], R0 ;  /* 0x02885000070075a7 */ /* 0x0002a6000804017f */
[----:B--2---:R-:W-:Y:S05]  /*16340*/  @!P2 NANOSLEEP.SYNCS 0x989680 ;  /* 0x009896800000a95d */ /* 0x004fea0003900000 */
[----:B------:R-:W2:Y:S02]  /*16350*/  @!P2 SYNCS.PHASECHK.TRANS64 P2, [R7+URZ+0x28850], R0 ;  /* 0x028850000700a5a7 */ /* 0x000ea4000804007f */
[----:B--2---:R-:W-:Y:S05]  /*16360*/  @!P2 BRA `(.L_x_8104) ;  /* 0xfffffffc00eca947 */ /* 0x004fea000383ffff */
[----:B------:R-:W-:Y:S05]  /*16370*/  BRA `(.L_x_8101) ;  /* 0xffffff2000b87947 */ /* 0x000fea000383ffff */
.L_x_8110:
[----:B-1----:R-:W-:-:S04]  /*16380*/  IMAD.U32 R7, RZ, RZ, UR6 ;  /* 0x00000006ff077e24 */ /* 0x002fc8000f8e00ff */
[----:B------:R1:W2:Y:S03]  /*16390*/  SYNCS.PHASECHK.TRANS64.TRYWAIT P2, [R7+URZ+0x28830], R0 ;  /* 0x02883000070075a7 */ /* 0x0002a6000804017f */
[----:B--2---:R-:W-:Y:S05]  /*163a0*/  @!P2 NANOSLEEP.SYNCS 0x989680 ;  /* 0x009896800000a95d */ /* 0x004fea0003900000 */
[----:B------:R-:W2:Y:S02]  /*163b0*/  @!P2 SYNCS.PHASECHK.TRANS64 P2, [R7+URZ+0x28830], R0 ;  /* 0x028830000700a5a7 */ /* 0x000ea4000804007f */
[----:B--2---:R-:W-:Y:S05]  /*163c0*/  @!P2 BRA `(.L_x_8110) ;  /* 0xfffffffc00eca947 */ /* 0x004fea000383ffff */
[----:B------:R-:W-:Y:S05]  /*163d0*/  BRA `(.L_x_8107) ;  /* 0xffffff3c00d07947 */ /* 0x000fea000383ffff */
.L_x_8114:
[----:B-1----:R-:W-:-:S04]  /*163e0*/  IMAD.U32 R7, RZ, RZ, UR6 ;  /* 0x00000006ff077e24 */ /* 0x002fc8000f8e00ff */
[----:B------:R1:W2:Y:S03]  /*163f0*/  SYNCS.PHASECHK.TRANS64.TRYWAIT P2, [R7+URZ+0x28850], R0 ;  /* 0x02885000070075a7 */ /* 0x0002a6000804017f */
[----:B--2---:R-:W-:Y:S05]  /*16400*/  @!P2 NANOSLEEP.SYNCS 0x989680 ;  /* 0x009896800000a95d */ /* 0x004fea0003900000 */
[----:B------:R-:W2:Y:S02]  /*16410*/  @!P2 SYNCS.PHASECHK.TRANS64 P2, [R7+URZ+0x28850], R0 ;  /* 0x028850000700a5a7 */ /* 0x000ea4000804007f */
[----:B--2---:R-:W-:Y:S05]  /*16420*/  @!P2 BRA `(.L_x_8114) ;  /* 0xfffffffc00eca947 */ /* 0x004fea000383ffff */
[----:B------:R-:W-:Y:S05]  /*16430*/  BRA `(.L_x_8111) ;  /* 0xffffff4000907947 */ /* 0x000fea000383ffff */
.L_x_8127:
[----:B-1----:R-:W-:-:S04]  /*16440*/  IMAD.U32 R6, RZ, RZ, UR5 ;  /* 0x00000005ff067e24 */ /* 0x002fc8000f8e00ff */
[----:B------:R1:W2:Y:S03]  /*16450*/  SYNCS.PHASECHK.TRANS64.TRYWAIT P0, [R6+URZ+0x28850], R5 ;  /* 0x02885005060075a7 */ /* 0x0002a6000800017f */
[----:B--2---:R-:W-:Y:S05]  /*16460*/  @!P0 NANOSLEEP.SYNCS 0x989680 ;  /* 0x009896800000895d */ /* 0x004fea0003900000 */
[----:B------:R-:W2:Y:S02]  /*16470*/  @!P0 SYNCS.PHASECHK.TRANS64 P0, [R6+URZ+0x28850], R5 ;  /* 0x02885005060085a7 */ /* 0x000ea4000800007f */
[----:B--2---:R-:W-:Y:S05]  /*16480*/  @!P0 BRA `(.L_x_8127) ;  /* 0xfffffffc00ec8947 */ /* 0x004fea000383ffff */
[----:B------:R-:W-:Y:S05]  /*16490*/  BRA `(.L_x_8126) ;  /* 0xffffff6c00987947 */ /* 0x000fea000383ffff */
.L_x_8177:
        /* <DEDUP_REMOVED lines=11> */
.L_x_8279:
[----:B------:R-:W-:Y:S05]  /*16550*/  BSYNC B0 ;  /* 0x0000000000007941 */ /* 0x000fea0003800000 */
.L_x_8278:
[----:B------:R-:W-:Y:S05]  /*16560*/  BRA `(.L_x_8280) ;  /* 0xffffffb000fc7947 */ /* 0x000fea000383ffff */
.L_x_8179:
[----:B------:R-:W-:Y:S01]  /*16570*/  BSSY B0, `(.L_x_8281) ;  /* 0x0000006000007945 */ /* 0x000fe20003800000 */
[----:B------:R-:W-:-:S07]  /*16580*/  IMAD.MOV.U32 R15, RZ, RZ, -0x1 ;  /* 0xffffffffff0f7424 */ /* 0x000fce00078e00ff */
[----:B012-4-:R-:W-:Y:S05]  /*16590*/  WARPSYNC.COLLECTIVE R15, `(.L_x_8282) ;  /* 0x000000000f0c7348 */ /* 0x017fea0003c00000 */
[----:B------:R-:W-:Y:S02]  /*165a0*/  ELECT P6, UR62, PT ;  /* 0x00000000003e782f */ /* 0x000fe400038c0000 */
[----:B------:R-:W-:Y:S01]  /*165b0*/  MOV R14, UR62 ;  /* 0x0000003e000e7c02 */ /* 0x000fe20008000f00 */
[----:B012-4-:R-:W-:Y:S10]  /*165c0*/  ENDCOLLECTIVE ;  /* 0x000000000000791b */ /* 0x017ff40003800000 */
.L_x_8282:
[----:B------:R-:W-:Y:S05]  /*165d0*/  BSYNC B0 ;  /* 0x0000000000007941 */ /* 0x000fea0003800000 */
.L_x_8281:
[----:B------:R-:W-:Y:S05]  /*165e0*/  BRA `(.L_x_8283) ;  /* 0xffffffb400087947 */ /* 0x000fea000383ffff */
.L_x_8181:
[----:B--2---:R2:W3:Y:S02]  /*165f0*/  SYNCS.PHASECHK.TRANS64.TRYWAIT P0, [R0+URZ+0x28840], R2 ;  /* 0x02884002000075a7 */ /* 0x0044e4000800017f */
[----:B---3--:R-:W-:Y:S05]  /*16600*/  @!P0 NANOSLEEP.SYNCS 0x989680 ;  /* 0x009896800000895d */ /* 0x008fea0003900000 */
[----:B------:R-:W3:Y:S02]  /*16610*/  @!P0 SYNCS.PHASECHK.TRANS64 P0, [R0+URZ+0x28840], R2 ;  /* 0x02884002000085a7 */ /* 0x000ee4000800007f */
[----:B---3--:R-:W-:Y:S05]  /*16620*/  @!P0 BRA `(.L_x_8181) ;  /* 0xfffffffc00f08947 */ /* 0x008fea000383ffff */
[----:B------:R-:W-:Y:S05]  /*16630*/  BRA `(.L_x_8284) ;  /* 0xffffffb400707947 */ /* 0x000fea000383ffff */
.L_x_8185:
        /* <DEDUP_REMOVED lines=14> */
.L_x_8285:
[----:B------:R-:W-:Y:S02]  /*16720*/  IMAD.MOV.U32 R13, RZ, RZ, R4 ;  /* 0x000000ffff0d7224 */ /* 0x000fe400078e0004 */
[----:B------:R-:W-:-:S07]  /*16730*/  IMAD.MOV.U32 R6, RZ, RZ, R14 ;  /* 0x000000ffff067224 */ /* 0x000fce00078e000e */
[----:B------:R-:W-:Y:S05]  /*16740*/  WARPSYNC.COLLECTIVE R15, `(.L_x_8286) ;  /* 0x000000000f087348 */ /* 0x000fea0003c00000 */
[----:B------:R0:W1:Y:S02]  /*16750*/  SHFL.IDX P6, R14, R13, R12, R11 ;  /* 0x0000000c0d0e7389 */ /* 0x00006400000c000b */
[----:B01----:R-:W-:Y:S01]  /*16760*/  ENDCOLLECTIVE ;  /* 0x000000000000791b */ /* 0x003fe20003800000 */
.L_x_8286:
[----:B------:R-:W-:Y:S02]  /*16770*/  IMAD.MOV.U32 R13, RZ, RZ, R3 ;  /* 0x000000ffff0d7224 */ /* 0x000fe400078e0003 */
[----:B------:R-:W-:Y:S02]  /*16780*/  IMAD.MOV.U32 R12, RZ, RZ, 0x1 ;  /* 0x00000001ff0c7424 */ /* 0x000fe400078e00ff */
[----:B------:R-:W-:-:S07]  /*16790*/  IMAD.MOV.U32 R7, RZ, RZ, R14 ;  /* 0x000000ffff077224 */ /* 0x000fce00078e000e */
[----:B------:R-:W-:Y:S05]  /*167a0*/  WARPSYNC.COLLECTIVE R15, `(.L_x_8287) ;  /* 0x000000000f087348 */ /* 0x000fea0003c00000 */
[----:B------:R0:W1:Y:S02]  /*167b0*/  SHFL.IDX P6, R14, R13, R12, R11 ;  /* 0x0000000c0d0e7389 */ /* 0x00006400000c000b */
[----:B01----:R-:W-:Y:S01]  /*167c0*/  ENDCOLLECTIVE ;  /* 0x000000000000791b */ /* 0x003fe20003800000 */
.L_x_8287:
        /* <DEDUP_REMOVED lines=10> */
.L_x_8288:
        /* <DEDUP_REMOVED lines=12> */
.L_x_8289:
[----:B------:R-:W-:Y:S01]  /*16930*/  @!P2 LEA R7, P3, R10, R5, 0x1 ;  /* 0x000000050a07a211 */ /* 0x000fe200078608ff */
[----:B------:R-:W-:-:S04]  /*16940*/  VIADD R5, R0, 0x20 ;  /* 0x0000002000057836 */ /* 0x000fc80000000000 */
[----:B------:R-:W-:-:S05]  /*16950*/  @!P2 IMAD.X R6, RZ, RZ, R8, P3 ;  /* 0x000000ffff06a224 */ /* 0x000fca00018e0608 */
        /* <DEDUP_REMOVED lines=14> */
.L_x_8290:
[----:B------:R-:W-:Y:S02]  /*16a40*/  IMAD.MOV.U32 R13, RZ, RZ, R3 ;  /* 0x000000ffff0d7224 */ /* 0x000fe400078e0003 */
[----:B------:R-:W-:Y:S02]  /*16a50*/  IMAD.MOV.U32 R12, RZ, RZ, 0x3 ;  /* 0x00000003ff0c7424 */ /* 0x000fe400078e00ff */
[----:B------:R-:W-:-:S07]  /*16a60*/  IMAD.MOV.U32 R5, RZ, RZ, R14 ;  /* 0x000000ffff057224 */ /* 0x000fce00078e000e */
[----:B------:R-:W-:Y:S05]  /*16a70*/  WARPSYNC.COLLECTIVE R15, `(.L_x_8291) ;  /* 0x000000000f087348 */ /* 0x000fea0003c00000 */
[----:B------:R0:W1:Y:S02]  /*16a80*/  SHFL.IDX P6, R14, R13, R12, R11 ;  /* 0x0000000c0d0e7389 */ /* 0x00006400000c000b */
[----:B01----:R-:W-:Y:S01]  /*16a90*/  ENDCOLLECTIVE ;  /* 0x000000000000791b */ /* 0x003fe20003800000 */
.L_x_8291:
        /* <DEDUP_REMOVED lines=16> */
.L_x_8292:
[----:B------:R-:W-:Y:S02]  /*16ba0*/  IMAD.MOV.U32 R13, RZ, RZ, R3 ;  /* 0x000000ffff0d7224 */ /* 0x000fe400078e0003 */
[----:B------:R-:W-:Y:S02]  /*16bb0*/  IMAD.MOV.U32 R12, RZ, RZ, 0x4 ;  /* 0x00000004ff0c7424 */ /* 0x000fe400078e00ff */
[----:B------:R-:W-:-:S07]  /*16bc0*/  IMAD.MOV.U32 R5, RZ, RZ, R14 ;  /* 0x000000ffff057224 */ /* 0x000fce00078e000e */
[----:B------:R-:W-:Y:S05]  /*16bd0*/  WARPSYNC.COLLECTIVE R15, `(.L_x_8293) ;  /* 0x000000000f087348 */ /* 0x000fea0003c00000 */
[----:B------:R0:W1:Y:S02]  /*16be0*/  SHFL.IDX P6, R14, R13, R12, R11 ;  /* 0x0000000c0d0e7389 */ /* 0x00006400000c000b */
[----:B01----:R-:W-:Y:S01]  /*16bf0*/  ENDCOLLECTIVE ;  /* 0x000000000000791b */ /* 0x003fe20003800000 */
.L_x_8293:
        /* <DEDUP_REMOVED lines=16> */
.L_x_8294:
[----:B------:R-:W-:Y:S02]  /*16d00*/  IMAD.MOV.U32 R13, RZ, RZ, R3 ;  /* 0x000000ffff0d7224 */ /* 0x000fe400078e0003 */
[----:B------:R-:W-:Y:S02]  /*16d10*/  IMAD.MOV.U32 R12, RZ, RZ, 0x5 ;  /* 0x00000005ff0c7424 */ /* 0x000fe400078e00ff */
[----:B------:R-:W-:-:S07]  /*16d20*/  IMAD.MOV.U32 R5, RZ, RZ, R14 ;  /* 0x000000ffff057224 */ /* 0x000fce00078e000e */
[----:B------:R-:W-:Y:S05]  /*16d30*/  WARPSYNC.COLLECTIVE R15, `(.L_x_8295) ;  /* 0x000000000f087348 */ /* 0x000fea0003c00000 */
[----:B------:R0:W1:Y:S02]  /*16d40*/  SHFL.IDX P6, R14, R13, R12, R11 ;  /* 0x0000000c0d0e7389 */ /* 0x00006400000c000b */
[----:B01----:R-:W-:Y:S01]  /*16d50*/  ENDCOLLECTIVE ;  /* 0x000000000000791b */ /* 0x003fe20003800000 */
.L_x_8295:
        /* <DEDUP_REMOVED lines=16> */
.L_x_8296:
[----:B------:R-:W-:Y:S02]  /*16e60*/  IMAD.MOV.U32 R13, RZ, RZ, R3 ;  /* 0x000000ffff0d7224 */ /* 0x000fe400078e0003 */
[----:B------:R-:W-:Y:S02]  /*16e70*/  IMAD.MOV.U32 R12, RZ, RZ, 0x6 ;  /* 0x00000006ff0c7424 */ /* 0x000fe400078e00ff */
[----:B------:R-:W-:-:S07]  /*16e80*/  IMAD.MOV.U32 R5, RZ, RZ, R14 ;  /* 0x000000ffff057224 */ /* 0x000fce00078e000e */
[----:B------:R-:W-:Y:S05]  /*16e90*/  WARPSYNC.COLLECTIVE R15, `(.L_x_8297) ;  /* 0x000000000f087348 */ /* 0x000fea0003c00000 */
[----:B------:R0:W1:Y:S02]  /*16ea0*/  SHFL.IDX P6, R14, R13, R12, R11 ;  /* 0x0000000c0d0e7389 */ /* 0x00006400000c000b */
[----:B01----:R-:W-:Y:S01]  /*16eb0*/  ENDCOLLECTIVE ;  /* 0x000000000000791b */ /* 0x003fe20003800000 */
.L_x_8297:
        /* <DEDUP_REMOVED lines=9> */
[----:B------:R0:W-:Y:S02]  /*16f50*/  @!P2 LDGSTS.E.BYPASS.LTC128B.128 [R9+0x16c00], desc[UR50][R6.64+0x80], !P1 ;  /* 0x16c000800609afae */ /* 0x0001e4000c901d72 */
[----:B0-----:R-:W-:-:S07]  /*16f60*/  IMAD.MOV.U32 R6, RZ, RZ, R14 ;  /* 0x000000ffff067224 */ /* 0x001fce00078e000e */
[----:B------:R-:W-:Y:S05]  /*16f70*/  WARPSYNC.COLLECTIVE R15, `(.L_x_8298) ;  /* 0x000000000f087348 */ /* 0x000fea0003c00000 */
[----:B------:R0:W1:Y:S02]  /*16f80*/  SHFL.IDX P6, R14, R13, R12, R11 ;  /* 0x0000000c0d0e7389 */ /* 0x00006400000c000b */
[----:B01----:R-:W-:Y:S01]  /*16f90*/  ENDCOLLECTIVE ;  /* 0x000000000000791b */ /* 0x003fe20003800000 */
.L_x_8298:
[----:B------:R-:W-:-:S05]  /*16fa0*/  VIADD R7, R0, 0x60 ;  /* 0x0000006000077836 */ /* 0x000fca0000000000 */
[----:B------:R-:W-:Y:S01]  /*16fb0*/  ISETP.GE.AND P2, PT, R7, R2, PT ;  /* 0x000000020700720c */ /* 0x000fe20003f46270 */
[----:B------:R-:W-:Y:S02]  /*16fc0*/  IMAD.MOV.U32 R13, RZ, RZ, R3 ;  /* 0x000000ffff0d7224 */ /* 0x000fe400078e0003 */
[----:B------:R-:W-:Y:S02]  /*16fd0*/  IMAD.MOV.U32 R12, RZ, RZ, 0x7 ;  /* 0x00000007ff0c7424 */ /* 0x000fe400078e00ff */
[----:B------:R-:W-:-:S08]  /*16fe0*/  IMAD.MOV.U32 R5, RZ, RZ, R14 ;  /* 0x000000ffff057224 */ /* 0x000fd000078e000e */
[----:B------:R-:W-:Y:S05]  /*16ff0*/  WARPSYNC.COLLECTIVE R15, `(.L_x_8299) ;  /* 0x000000000f087348 */ /* 0x000fea0003c00000 */
[----:B------:R0:W1:Y:S02]  /*17000*/  SHFL.IDX P6, R14, R13, R12, R11 ;  /* 0x0000000c0d0e7389 */ /* 0x00006400000c000b */
[----:B01----:R-:W-:Y:S01]  /*17010*/  ENDCOLLECTIVE ;  /* 0x000000000000791b */ /* 0x003fe20003800000 */
.L_x_8299:
        /* <DEDUP_REMOVED lines=14> */
.L_x_8300:
[----:B------:R-:W-:Y:S01]  /*17100*/  IMAD.MOV.U32 R4, RZ, RZ, R14 ;  /* 0x000000ffff047224 */ /* 0x000fe200078e000e */
[----:B------:R-:W-:Y:S06]  /*17110*/  BRA `(.L_x_8301) ;  /* 0xffffffb800287947 */ /* 0x000fec000383ffff */
.L_x_8190:
[----:B0-----:R-:W3:Y:S02]  /*17120*/  LDL R2, [R1] ;  /* 0x0000000001027983 */ /* 0x001ee40000100800 */
[----:B---3--:R0:W1:Y:S02]  /*17130*/  SYNCS.PHASECHK.TRANS64.TRYWAIT P0, [R2+URZ+0x28820], R0 ;  /* 0x02882000020075a7 */ /* 0x008064000800017f */
[----:B-1----:R-:W-:Y:S05]  /*17140*/  @!P0 NANOSLEEP.SYNCS 0x989680 ;  /* 0x009896800000895d */ /* 0x002fea0003900000 */
[----:B------:R-:W1:Y:S02]  /*17150*/  @!P0 SYNCS.PHASECHK.TRANS64 P0, [R2+URZ+0x28820], R0 ;  /* 0x02882000020085a7 */ /* 0x000e64000800007f */
[----:B-1----:R-:W-:Y:S05]  /*17160*/  @!P0 BRA `(.L_x_8190) ;  /* 0xfffffffc00ec8947 */ /* 0x002fea000383ffff */
[----:B------:R-:W-:Y:S05]  /*17170*/  BRA `(.L_x_8302) ;  /* 0xffffffb8009c7947 */ /* 0x000fea000383ffff */
.L_x_8199:
[----:B-1----:R1:W2:Y:S02]  /*17180*/  SYNCS.PHASECHK.TRANS64.TRYWAIT P0, [R3+URZ+0x28840], R2 ;  /* 0x02884002030075a7 */ /* 0x0022a4000800017f */
[----:B--2---:R-:W-:Y:S05]  /*17190*/  @!P0 NANOSLEEP.SYNCS 0x989680 ;  /* 0x009896800000895d */ /* 0x004fea0003900000 */
[----:B------:R-:W2:Y:S02]  /*171a0*/  @!P0 SYNCS.PHASECHK.TRANS64 P0, [R3+URZ+0x28840], R2 ;  /* 0x02884002030085a7 */ /* 0x000ea4000800007f */
[----:B--2---:R-:W-:Y:S05]  /*171b0*/  @!P0 BRA `(.L_x_8199) ;  /* 0xfffffffc00f08947 */ /* 0x004fea000383ffff */
[----:B------:R-:W-:Y:S05]  /*171c0*/  BRA `(.L_x_8303) ;  /* 0xffffffbc00687947 */ /* 0x000fea000383ffff */
.L_x_8205:
[----:B0-----:R0:W1:Y:S02]  /*171d0*/  SYNCS.PHASECHK.TRANS64.TRYWAIT P0, [R3+URZ+0x60], R2 ;  /* 0x00006002030075a7 */ /* 0x001064000800017f */
[----:B-1----:R-:W-:Y:S05]  /*171e0*/  @!P0 NANOSLEEP.SYNCS 0x989680 ;  /* 0x009896800000895d */ /* 0x002fea0003900000 */
[----:B------:R-:W1:Y:S02]  /*171f0*/  @!P0 SYNCS.PHASECHK.TRANS64 P0, [R3+URZ+0x60], R2 ;  /* 0x00006002030085a7 */ /* 0x000e64000800007f */
[----:B-1----:R-:W-:Y:S05]  /*17200*/  @!P0 BRA `(.L_x_8205) ;  /* 0xfffffffc00f08947 */ /* 0x002fea000383ffff */
[----:B------:R-:W-:Y:S05]  /*17210*/  BRA `(.L_x_8304) ;  /* 0xffffffc000447947 */ /* 0x000fea000383ffff */
.L_x_8214:
[----:B--2---:R2:W3:Y:S02]  /*17220*/  SYNCS.PHASECHK.TRANS64.TRYWAIT P0, [R3+URZ+0x28840], R2 ;  /* 0x02884002030075a7 */ /* 0x0044e4000800017f */
[----:B---3--:R-:W-:Y:S05]  /*17230*/  @!P0 NANOSLEEP.SYNCS 0x989680 ;  /* 0x009896800000895d */ /* 0x008fea0003900000 */
[----:B------:R-:W3:Y:S02]  /*17240*/  @!P0 SYNCS.PHASECHK.TRANS64 P0, [R3+URZ+0x28840], R2 ;  /* 0x02884002030085a7 */ /* 0x000ee4000800007f */
[----:B---3--:R-:W-:Y:S05]  /*17250*/  @!P0 BRA `(.L_x_8214) ;  /* 0xfffffffc00f08947 */ /* 0x008fea000383ffff */
[----:B------:R-:W-:Y:S05]  /*17260*/  BRA `(.L_x_8305) ;  /* 0xffffffc400ec7947 */ /* 0x000fea000383ffff */
.L_x_8220:
[----:B0-----:R0:W2:Y:S02]  /*17270*/  SYNCS.PHASECHK.TRANS64.TRYWAIT P0, [R2+URZ+0x60], R3 ;  /* 0x00006003020075a7 */ /* 0x0010a4000800017f */
[----:B--2---:R-:W-:Y:S05]  /*17280*/  @!P0 NANOSLEEP.SYNCS 0x989680 ;  /* 0x009896800000895d */ /* 0x004fea0003900000 */
[----:B------:R-:W2:Y:S02]  /*17290*/  @!P0 SYNCS.PHASECHK.TRANS64 P0, [R2+URZ+0x60], R3 ;  /* 0x00006003020085a7 */ /* 0x000ea4000800007f */
[----:B--2---:R-:W-:Y:S05]  /*172a0*/  @!P0 BRA `(.L_x_8220) ;  /* 0xfffffffc00f08947 */ /* 0x004fea000383ffff */
[----:B------:R-:W-:Y:S05]  /*172b0*/  BRA `(.L_x_8306) ;  /* 0xffffffc800c87947 */ /* 0x000fea000383ffff */
.L_x_8229:
[----:B----4-:R4:W0:Y:S02]  /*172c0*/  SYNCS.PHASECHK.TRANS64.TRYWAIT P0, [R2+URZ+0x28840], R3 ;  /* 0x02884003020075a7 */ /* 0x010824000800017f */
[----:B0-----:R-:W-:Y:S05]  /*172d0*/  @!P0 NANOSLEEP.SYNCS 0x989680 ;  /* 0x009896800000895d */ /* 0x001fea0003900000 */
[----:B------:R-:W0:Y:S02]  /*172e0*/  @!P0 SYNCS.PHASECHK.TRANS64 P0, [R2+URZ+0x28840], R3 ;  /* 0x02884003020085a7 */ /* 0x000e24000800007f */
[----:B0-----:R-:W-:Y:S05]  /*172f0*/  @!P0 BRA `(.L_x_8229) ;  /* 0xfffffffc00f08947 */ /* 0x001fea000383ffff */
[----:B------:R-:W-:Y:S05]  /*17300*/  BRA `(.L_x_8307) ;  /* 0xffffffd000387947 */ /* 0x000fea000383ffff */
.L_x_8235:
[----:B0-----:R0:W2:Y:S02]  /*17310*/  SYNCS.PHASECHK.TRANS64.TRYWAIT P0, [R2+URZ+0x60], R5 ;  /* 0x00006005020075a7 */ /* 0x0010a4000800017f */
[----:B--2---:R-:W-:Y:S05]  /*17320*/  @!P0 NANOSLEEP.SYNCS 0x989680 ;  /* 0x009896800000895d */ /* 0x004fea0003900000 */
[----:B------:R-:W2:Y:S02]  /*17330*/  @!P0 SYNCS.PHASECHK.TRANS64 P0, [R2+URZ+0x60], R5 ;  /* 0x00006005020085a7 */ /* 0x000ea4000800007f */
[----:B--2---:R-:W-:Y:S05]  /*17340*/  @!P0 BRA `(.L_x_8235) ;  /* 0xfffffffc00f08947 */ /* 0x004fea000383ffff */
[----:B------:R-:W-:Y:S05]  /*17350*/  BRA `(.L_x_8308) ;  /* 0xffffffd400147947 */ /* 0x000fea000383ffff */
.L_x_8246:
[----:B----4-:R4:W0:Y:S02]  /*17360*/  SYNCS.PHASECHK.TRANS64.TRYWAIT P0, [R0+URZ+0x28860], R3 ;  /* 0x02886003000075a7 */ /* 0x010824000800017f */
[----:B0-----:R-:W-:Y:S05]  /*17370*/  @!P0 NANOSLEEP.SYNCS 0x989680 ;  /* 0x009896800000895d */ /* 0x001fea0003900000 */
[----:B------:R-:W0:Y:S02]  /*17380*/  @!P0 SYNCS.PHASECHK.TRANS64 P0, [R0+URZ+0x28860], R3 ;  /* 0x02886003000085a7 */ /* 0x000e24000800007f */
[----:B0-----:R-:W-:Y:S05]  /*17390*/  @!P0 BRA `(.L_x_8246) ;  /* 0xfffffffc00f08947 */ /* 0x001fea000383ffff */
[----:B------:R-:W-:Y:S05]  /*173a0*/  BRA `(.L_x_8309) ;  /* 0xffffffd800687947 */ /* 0x000fea000383ffff */
.L_x_8253:
[----:B------:R-:W-:Y:S01]  /*173b0*/  BSSY B0, `(.L_x_8310) ;  /* 0x0000008000007945 */ /* 0x000fe20003800000 */
[----:B------:R-:W-:Y:S02]  /*173c0*/  IMAD.MOV.U32 R13, RZ, RZ, R16 ;  /* 0x000000ffff0d7224 */ /* 0x000fe400078e0010 */
[----:B------:R-:W-:Y:S02]  /*173d0*/  IMAD.MOV.U32 R12, RZ, RZ, RZ ;  /* 0x000000ffff0c7224 */ /* 0x000fe400078e00ff */
[----:B------:R-:W-:Y:S02]  /*173e0*/  IMAD.MOV.U32 R11, RZ, RZ, 0x1f ;  /* 0x0000001fff0b7424 */ /* 0x000fe400078e00ff */
[----:B------:R-:W-:-:S07]  /*173f0*/  IMAD.MOV.U32 R15, RZ, RZ, -0x1 ;  /* 0xffffffffff0f7424 */ /* 0x000fce00078e00ff */
[----:B01-3--:R-:W-:Y:S05]  /*17400*/  WARPSYNC.COLLECTIVE R15, `(.L_x_8311) ;  /* 0x000000000f087348 */ /* 0x00bfea0003c00000 */
[----:B------:R2:W4:Y:S02]  /*17410*/  SHFL.IDX P6, R14, R13, R12, R11 ;  /* 0x0000000c0d0e7389 */ /* 0x00052400000c000b */
[----:B01234-:R-:W-:Y:S01]  /*17420*/  ENDCOLLECTIVE ;  /* 0x000000000000791b */ /* 0x01ffe20003800000 */
.L_x_8311:
[----:B------:R-:W-:Y:S05]  /*17430*/  BSYNC B0 ;  /* 0x0000000000007941 */ /* 0x000fea0003800000 */
.L_x_8310:
        /* <DEDUP_REMOVED lines=9> */
.L_x_8312:
        /* <DEDUP_REMOVED lines=18> */
.L_x_8313:
[----:B------:R-:W-:Y:S01]  /*175f0*/  IMAD.MOV.U32 R12, RZ, RZ, 0x2 ;  /* 0x00000002ff0c7424 */ /* 0x000fe200078e00ff */
[----:B------:R-:W-:-:S05]  /*17600*/  SEL R7, R14, RZ, P1 ;  /* 0x000000ff0e077207 */ /* 0x000fca0000800000 */
[----:B------:R-:W-:-:S04]  /*17610*/  IMAD.IADD R3, R2, 0x1, R7 ;  /* 0x0000000102037824 */ /* 0x000fc800078e0207 */
[----:B------:R-:W-:-:S07]  /*17620*/  IMAD.MOV.U32 R13, RZ, RZ, R3 ;  /* 0x000000ffff0d7224 */ /* 0x000fce00078e0003 */
[----:B------:R-:W-:Y:S05]  /*17630*/  WARPSYNC.COLLECTIVE R15, `(.L_x_8314) ;  /* 0x000000000f087348 */ /* 0x000fea0003c00000 */
[----:B------:R0:W1:Y:S02]  /*17640*/  SHFL.UP P6, R14, R13, R12, R11 ;  /* 0x0400000c0d0e7389 */ /* 0x00006400000c000b */
[----:B01----:R-:W-:Y:S01]  /*17650*/  ENDCOLLECTIVE ;  /* 0x000000000000791b */ /* 0x003fe20003800000 */
.L_x_8314:
[----:B------:R-:W-:Y:S01]  /*17660*/  IMAD.MOV.U32 R12, RZ, RZ, 0x4 ;  /* 0x00000004ff0c7424 */ /* 0x000fe200078e00ff */
[----:B------:R-:W-:-:S05]  /*17670*/  SEL R14, R14, RZ, P2 ;  /* 0x000000ff0e0e7207 */ /* 0x000fca0001000000 */
[----:B------:R-:W-:-:S04]  /*17680*/  IMAD.IADD R3, R3, 0x1, R14 ;  /* 0x0000000103037824 */ /* 0x000fc800078e020e */
[----:B------:R-:W-:-:S07]  /*17690*/  IMAD.MOV.U32 R13, RZ, RZ, R3 ;  /* 0x000000ffff0d7224 */ /* 0x000fce00078e0003 */
[----:B------:R-:W-:Y:S05]  /*176a0*/  WARPSYNC.COLLECTIVE R15, `(.L_x_8315) ;  /* 0x000000000f087348 */ /* 0x000fea0003c00000 */
[----:B------:R0:W1:Y:S02]  /*176b0*/  SHFL.UP P6, R14, R13, R12, R11 ;  /* 0x0400000c0d0e7389 */ /* 0x00006400000c000b */
[----:B01----:R-:W-:Y:S01]  /*176c0*/  ENDCOLLECTIVE ;  /* 0x000000000000791b */ /* 0x003fe20003800000 */
.L_x_8315:
[----:B------:R-:W-:Y:S01]  /*176d0*/  IMAD.MOV.U32 R12, RZ, RZ, 0x8 ;  /* 0x00000008ff0c7424 */ /* 0x000fe200078e00ff */
[----:B------:R-:W-:-:S05]  /*176e0*/  SEL R14, R14, RZ, P3 ;  /* 0x000000ff0e0e7207 */ /* 0x000fca0001800000 */
[----:B------:R-:W-:-:S04]  /*176f0*/  IMAD.IADD R3, R3, 0x1, R14 ;  /* 0x0000000103037824 */ /* 0x000fc800078e020e */
[----:B------:R-:W-:-:S07]  /*17700*/  IMAD.MOV.U32 R13, RZ, RZ, R3 ;  /* 0x000000ffff0d7224 */ /* 0x000fce00078e0003 */
[----:B------:R-:W-:Y:S05]  /*17710*/  WARPSYNC.COLLECTIVE R15, `(.L_x_8316) ;  /* 0x000000000f087348 */ /* 0x000fea0003c00000 */
[----:B------:R0:W1:Y:S02]  /*17720*/  SHFL.UP P6, R14, R13, R12, R11 ;  /* 0x0400000c0d0e7389 */ /* 0x00006400000c000b */
[----:B01----:R-:W-:Y:S01]  /*17730*/  ENDCOLLECTIVE ;  /* 0x000000000000791b */ /* 0x003fe20003800000 */
.L_x_8316:
[----:B------:R-:W-:Y:S01]  /*17740*/  IMAD.MOV.U32 R12, RZ, RZ, 0x10 ;  /* 0x00000010ff0c7424 */ /* 0x000fe200078e00ff */
[----:B------:R-:W-:-:S05]  /*17750*/  SEL R14, R14, RZ, P4 ;  /* 0x000000ff0e0e7207 */ /* 0x000fca0002000000 */
[----:B------:R-:W-:-:S04]  /*17760*/  IMAD.IADD R3, R3, 0x1, R14 ;  /* 0x0000000103037824 */ /* 0x000fc800078e020e */
[----:B------:R-:W-:-:S07]  /*17770*/  IMAD.MOV.U32 R13, RZ, RZ, R3 ;  /* 0x000000ffff0d7224 */ /* 0x000fce00078e0003 */
[----:B------:R-:W-:Y:S05]  /*17780*/  WARPSYNC.COLLECTIVE R15, `(.L_x_8317) ;  /* 0x000000000f087348 */ /* 0x000fea0003c00000 */
[----:B------:R0:W1:Y:S02]  /*17790*/  SHFL.UP P6, R14, R13, R12, R11 ;  /* 0x0400000c0d0e7389 */ /* 0x00006400000c000b */
[----:B01----:R-:W-:Y:S01]  /*177a0*/  ENDCOLLECTIVE ;  /* 0x000000000000791b */ /* 0x003fe20003800000 */
.L_x_8317:
        /* <DEDUP_REMOVED lines=8> */
.L_x_8318:
[----:B------:R-:W-:Y:S05]  /*17830*/  BRA `(.L_x_8319) ;  /* 0xffffffd800fc7947 */ /* 0x000fea000383ffff */
.L_x_8258:
        /* <DEDUP_REMOVED lines=8> */
.L_x_8321:
[----:B------:R-:W-:Y:S05]  /*178c0*/  BSYNC B0 ;  /* 0x0000000000007941 */ /* 0x000fea0003800000 */
.L_x_8320:
        /* <DEDUP_REMOVED lines=9> */
.L_x_8322:
[----:B------:R-:W-:Y:S01]  /*17960*/  IMAD.MOV.U32 R12, RZ, RZ, 0x4 ;  /* 0x00000004ff0c7424 */ /* 0x000fe200078e00ff */
[----:B------:R-:W-:-:S05]  /*17970*/  SEL R14, R14, RZ, P2 ;  /* 0x000000ff0e0e7207 */ /* 0x000fca0001000000 */
[----:B------:R-:W-:-:S04]  /*17980*/  IMAD.IADD R3, R3, 0x1, R14 ;  /* 0x0000000103037824 */ /* 0x000fc800078e020e */
[----:B------:R-:W-:-:S07]  /*17990*/  IMAD.MOV.U32 R13, RZ, RZ, R3 ;  /* 0x000000ffff0d7224 */ /* 0x000fce00078e0003 */
[----:B------:R-:W-:Y:S05]  /*179a0*/  WARPSYNC.COLLECTIVE R15, `(.L_x_8323) ;  /* 0x000000000f087348 */ /* 0x000fea0003c00000 */
[----:B------:R0:W1:Y:S02]  /*179b0*/  SHFL.UP P6, R14, R13, R12, R11 ;  /* 0x0400000c0d0e7389 */ /* 0x00006400000c000b */
[----:B01----:R-:W-:Y:S01]  /*179c0*/  ENDCOLLECTIVE ;  /* 0x000000000000791b */ /* 0x003fe20003800000 */
.L_x_8323:
[----:B------:R-:W-:Y:S01]  /*179d0*/  IMAD.MOV.U32 R12, RZ, RZ, 0x8 ;  /* 0x00000008ff0c7424 */ /* 0x000fe200078e00ff */
[----:B------:R-:W-:-:S05]  /*179e0*/  SEL R14, R14, RZ, P3 ;  /* 0x000000ff0e0e7207 */ /* 0x000fca0001800000 */
[----:B------:R-:W-:-:S04]  /*179f0*/  IMAD.IADD R3, R3, 0x1, R14 ;  /* 0x0000000103037824 */ /* 0x000fc800078e020e */
[----:B------:R-:W-:-:S07]  /*17a00*/  IMAD.MOV.U32 R13, RZ, RZ, R3 ;  /* 0x000000ffff0d7224 */ /* 0x000fce00078e0003 */
[----:B------:R-:W-:Y:S05]  /*17a10*/  WARPSYNC.COLLECTIVE R15, `(.L_x_8324) ;  /* 0x000000000f087348 */ /* 0x000fea0003c00000 */
[----:B------:R0:W1:Y:S02]  /*17a20*/  SHFL.UP P6, R14, R13, R12, R11 ;  /* 0x0400000c0d0e7389 */ /* 0x00006400000c000b */
[----:B01----:R-:W-:Y:S01]  /*17a30*/  ENDCOLLECTIVE ;  /* 0x000000000000791b */ /* 0x003fe20003800000 */
.L_x_8324:
[----:B------:R-:W-:Y:S01]  /*17a40*/  IMAD.MOV.U32 R12, RZ, RZ, 0x10 ;  /* 0x00000010ff0c7424 */ /* 0x000fe200078e00ff */
[----:B------:R-:W-:-:S05]  /*17a50*/  SEL R14, R14, RZ, P4 ;  /* 0x000000ff0e0e7207 */ /* 0x000fca0002000000 */
[----:B------:R-:W-:-:S04]  /*17a60*/  IMAD.IADD R3, R3, 0x1, R14 ;  /* 0x0000000103037824 */ /* 0x000fc800078e020e */
[----:B------:R-:W-:-:S07]  /*17a70*/  IMAD.MOV.U32 R13, RZ, RZ, R3 ;  /* 0x000000ffff0d7224 */ /* 0x000fce00078e0003 */
[----:B------:R-:W-:Y:S05]  /*17a80*/  WARPSYNC.COLLECTIVE R15, `(.L_x_8325) ;  /* 0x000000000f087348 */ /* 0x000fea0003c00000 */
[----:B------:R0:W1:Y:S02]  /*17a90*/  SHFL.UP P6, R14, R13, R12, R11 ;  /* 0x0400000c0d0e7389 */ /* 0x00006400000c000b */
[----:B01----:R-:W-:Y:S01]  /*17aa0*/  ENDCOLLECTIVE ;  /* 0x000000000000791b */ /* 0x003fe20003800000 */
.L_x_8325:
        /* <DEDUP_REMOVED lines=8> */
.L_x_8326:
[----:B------:R-:W-:Y:S05]  /*17b30*/  BRA `(.L_x_8327) ;  /* 0xffffffd800d87947 */ /* 0x000fea000383ffff */
.L_x_8260:
[----:B------:R-:W-:Y:S01]  /*17b40*/  BSSY B0, `(.L_x_8328) ;  /* 0x0000006000007945 */ /* 0x000fe20003800000 */
[----:B------:R-:W-:Y:S01]  /*17b50*/  PLOP3.LUT P6, PT, P6, PT, PT, 0x8, 0x0 ;  /* 0x000000000000781c */ /* 0x000fe200037ce170 */
[----:B------:R-:W-:-:S12]  /*17b60*/  IMAD.MOV.U32 R15, RZ, RZ, -0x1 ;  /* 0xffffffffff0f7424 */ /* 0x000fd800078e00ff */
[----:B0123--:R-:W-:Y:S05]  /*17b70*/  WARPSYNC.COLLECTIVE R15, `(.L_x_8329) ;  /* 0x000000000f087348 */ /* 0x00ffea0003c00000 */
[----:B------:R-:W-:Y:S01]  /*17b80*/  VOTE.ANY R14, PT, P6 ;  /* 0x00000000000e7806 */ /* 0x000fe200030e0100 */
[----:B0123--:R-:W-:Y:S06]  /*17b90*/  ENDCOLLECTIVE ;  /* 0x000000000000791b */ /* 0x00ffec0003800000 */
.L_x_8329:
[----:B------:R-:W-:Y:S05]  /*17ba0*/  BSYNC B0 ;  /* 0x0000000000007941 */ /* 0x000fea0003800000 */
.L_x_8328:
        /* <DEDUP_REMOVED lines=9> */
.L_x_8330:
[----:B------:R-:W-:Y:S01]  /*17c40*/  IMAD.MOV.U32 R17, RZ, RZ, R14 ;  /* 0x000000ffff117224 */ /* 0x000fe200078e000e */
[----:B------:R-:W-:Y:S06]  /*17c50*/  BRA `(.L_x_8331) ;  /* 0xffffffd800c87947 */ /* 0x000fec000383ffff */
.L_x_8262:
[----:B------:R-:W-:Y:S01]  /*17c60*/  BSSY B0, `(.L_x_8332) ;  /* 0x0000007000007945 */ /* 0x000fe20003800000 */
[----:B------:R-:W-:Y:S02]  /*17c70*/  IMAD.MOV.U32 R13, RZ, RZ, R3 ;  /* 0x000000ffff0d7224 */ /* 0x000fe400078e0003 */
[----:B------:R-:W-:Y:S02]  /*17c80*/  IMAD.MOV.U32 R11, RZ, RZ, 0x1f ;  /* 0x0000001fff0b7424 */ /* 0x000fe400078e00ff */
[----:B------:R-:W-:-:S07]  /*17c90*/  IMAD.MOV.U32 R15, RZ, RZ, -0x1 ;  /* 0xffffffffff0f7424 */ /* 0x000fce00078e00ff */
[----:B01234-:R-:W-:Y:S05]  /*17ca0*/  WARPSYNC.COLLECTIVE R15, `(.L_x_8333) ;  /* 0x000000000f087348 */ /* 0x01ffea0003c00000 */
[----:B------:R0:W0:Y:S02]  /*17cb0*/  SHFL.IDX P6, R14, R13, R12, R11 ;  /* 0x0000000c0d0e7389 */ /* 0x00002400000c000b */
[----:B01234-:R-:W-:Y:S01]  /*17cc0*/  ENDCOLLECTIVE ;  /* 0x000000000000791b */ /* 0x01ffe20003800000 */
.L_x_8333:
[----:B------:R-:W-:Y:S05]  /*17cd0*/  BSYNC B0 ;  /* 0x0000000000007941 */ /* 0x000fea0003800000 */
.L_x_8332:
[----:B------:R-:W-:Y:S01]  /*17ce0*/  IMAD.MOV.U32 R5, RZ, RZ, R14 ;  /* 0x000000ffff057224 */ /* 0x000fe200078e000e */
[----:B------:R-:W-:Y:S06]  /*17cf0*/  BRA `(.L_x_8261) ;  /* 0xffffffd800bc7947 */ /* 0x000fec000383ffff */
.L_x_8266:
[----:B0-----:R0:W2:Y:S02]  /*17d00*/  SYNCS.PHASECHK.TRANS64.TRYWAIT P0, [R0+URZ+0x28820], R3 ;  /* 0x02882003000075a7 */ /* 0x0010a4000800017f */
[----:B--2---:R-:W-:Y:S05]  /*17d10*/  @!P0 NANOSLEEP.SYNCS 0x989680 ;  /* 0x009896800000895d */ /* 0x004fea0003900000 */
[----:B------:R-:W2:Y:S02]  /*17d20*/  @!P0 SYNCS.PHASECHK.TRANS64 P0, [R0+URZ+0x28820], R3 ;  /* 0x02882003000085a7 */ /* 0x000ea4000800007f */
[----:B--2---:R-:W-:Y:S05]  /*17d30*/  @!P0 BRA `(.L_x_8266) ;  /* 0xfffffffc00f08947 */ /* 0x004fea000383ffff */
[----:B------:R-:W-:Y:S05]  /*17d40*/  BRA `(.L_x_8334) ;  /* 0xffffffe0003c7947 */ /* 0x000fea000383ffff */
.L_x_8267:
        /* <DEDUP_REMOVED lines=8> */
[----:B01-3--:R-:W-:Y:S05]  /*17dd0*/  WARPSYNC.COLLECTIVE R15, `(.L_x_8336) ;  /* 0x000000000f087348 */ /* 0x00bfea0003c00000 */
[----:B------:R2:W4:Y:S02]  /*17de0*/  SHFL.IDX P6, R14, R13, R12, R11 ;  /* 0x0000000c0d0e7389 */ /* 0x00052400000c000b */
[----:B01234-:R-:W-:Y:S01]  /*17df0*/  ENDCOLLECTIVE ;  /* 0x000000000000791b */ /* 0x01ffe20003800000 */
.L_x_8336:
[----:B------:R-:W-:Y:S05]  /*17e00*/  BSYNC B0 ;  /* 0x0000000000007941 */ /* 0x000fea0003800000 */
.L_x_8335:
[----:B------:R-:W-:Y:S05]  /*17e10*/  BRA `(.L_x_8337) ;  /* 0xffffffe000247947 */ /* 0x000fea000383ffff */
.L_x_8270:
[----:B------:R-:W-:Y:S01]  /*17e20*/  BSSY B1, `(.L_x_8338) ;  /* 0x0000006000017945 */ /* 0x000fe20003800000 */
[----:B------:R-:W-:-:S07]  /*17e30*/  IMAD.MOV.U32 R15, RZ, RZ, -0x1 ;  /* 0xffffffffff0f7424 */ /* 0x000fce00078e00ff */
[----:B0123--:R-:W-:Y:S05]  /*17e40*/  WARPSYNC.COLLECTIVE R15, `(.L_x_8339) ;  /* 0x000000000f0c7348 */ /* 0x00ffea0003c00000 */
[----:B------:R-:W-:Y:S02]  /*17e50*/  ELECT P6, UR62, PT ;  /* 0x00000000003e782f */ /* 0x000fe400038c0000 */
[----:B------:R-:W-:Y:S01]  /*17e60*/  MOV R14, UR62 ;  /* 0x0000003e000e7c02 */ /* 0x000fe20008000f00 */
[----:B0123--:R-:W-:Y:S10]  /*17e70*/  ENDCOLLECTIVE ;  /* 0x000000000000791b */ /* 0x00fff40003800000 */
.L_x_8339:
[----:B------:R-:W-:Y:S05]  /*17e80*/  BSYNC B1 ;  /* 0x0000000000017941 */ /* 0x000fea0003800000 */
.L_x_8338:
[----:B------:R-:W-:Y:S05]  /*17e90*/  BRA `(.L_x_8340) ;  /* 0xffffffe0001c7947 */ /* 0x000fea000383ffff */
.L_x_8272:
[----:B0-----:R0:W2:Y:S02]  /*17ea0*/  SYNCS.PHASECHK.TRANS64.TRYWAIT P0, [R6+URZ], R5 ;  /* 0x00000005060075a7 */ /* 0x0010a4000800017f */
[----:B--2---:R-:W-:Y:S05]  /*17eb0*/  @!P0 NANOSLEEP.SYNCS 0x989680 ;  /* 0x009896800000895d */ /* 0x004fea0003900000 */
[----:B------:R-:W2:Y:S02]  /*17ec0*/  @!P0 SYNCS.PHASECHK.TRANS64 P0, [R6+URZ], R5 ;  /* 0x00000005060085a7 */ /* 0x000ea4000800007f */
[----:B--2---:R-:W-:Y:S05]  /*17ed0*/  @!P0 BRA `(.L_x_8272) ;  /* 0xfffffffc00f08947 */ /* 0x004fea000383ffff */
[----:B------:R-:W-:Y:S05]  /*17ee0*/  BRA `(.L_x_8341) ;  /* 0xffffffe000587947 */ /* 0x000fea000383ffff */
.L_x_8273:
[----:B--2---:R2:W3:Y:S02]  /*17ef0*/  SYNCS.PHASECHK.TRANS64.TRYWAIT P0, [R7+URZ], R2 ;  /* 0x00000002070075a7 */ /* 0x0044e4000800017f */
[----:B---3--:R-:W-:Y:S05]  /*17f00*/  @!P0 NANOSLEEP.SYNCS 0x989680 ;  /* 0x009896800000895d */ /* 0x008fea0003900000 */
[----:B------:R-:W3:Y:S02]  /*17f10*/  @!P0 SYNCS.PHASECHK.TRANS64 P0, [R7+URZ], R2 ;  /* 0x00000002070085a7 */ /* 0x000ee4000800007f */
[----:B---3--:R-:W-:Y:S05]  /*17f20*/  @!P0 BRA `(.L_x_8273) ;  /* 0xfffffffc00f08947 */ /* 0x008fea000383ffff */
[----:B------:R-:W-:Y:S05]  /*17f30*/  BRA `(.L_x_8342) ;  /* 0xffffffe0004c7947 */ /* 0x000fea000383ffff */
.L_x_8275:
[----:B---3--:R3:W4:Y:S02]  /*17f40*/  SYNCS.PHASECHK.TRANS64.TRYWAIT P0, [R4+URZ], R5 ;  /* 0x00000005040075a7 */ /* 0x008724000800017f */
[----:B----4-:R-:W-:Y:S05]  /*17f50*/  @!P0 NANOSLEEP.SYNCS 0x989680 ;  /* 0x009896800000895d */ /* 0x010fea0003900000 */
[----:B------:R-:W4:Y:S02]  /*17f60*/  @!P0 SYNCS.PHASECHK.TRANS64 P0, [R4+URZ], R5 ;  /* 0x00000005040085a7 */ /* 0x000f24000800007f */
[----:B----4-:R-:W-:Y:S05]  /*17f70*/  @!P0 BRA `(.L_x_8275) ;  /* 0xfffffffc00f08947 */ /* 0x010fea000383ffff */
[----:B------:R-:W-:Y:S05]  /*17f80*/  BRA `(.L_x_8343) ;  /* 0xffffffe000547947 */ /* 0x000fea000383ffff */
.L_x_8344:
        /* <DEDUP_REMOVED lines=15> */
.L_x_15318:


//--------------------- .text._ZN7cutlass13device_kernelIN5flash11enable_sm90INS1_16FlashAttnFwdSm90INS1_25CollectiveMainloopFwdSm90ILi2EN4cute5tupleIJNS5_1CILi1EEES8_S8_EEENS6_IJNS7_ILi128EEESA_SA_EEELi128ENS_6half_tEfNS_4arch4Sm90ELb0ELb1ELb0ELb1ELb0ELb1ELb0ELb1ELb1ELb1ELb0ELb0EEENS1_21CollectiveEpilogueFwdISB_S9_SC_SE_Li256ELb1ELb1ELb0ELb0EEENS1_36VarlenDynamicPersistentTileSchedulerILi128ELi128ELi256ELi128ELb0ELb1ELb1ELb1ELb0ELb1EEEEEEEEEvNT_6ParamsE --------------------------
	.section	.text._ZN7cutlass13device_kernelIN5flash11enable_sm90INS1_16FlashAttnFwdSm90INS1_25CollectiveMainloopFwdSm90ILi2EN4cute5tupleIJNS5_1CILi1EEES8_S8_EEENS6_IJNS7_ILi128EEESA_SA_EEELi128ENS_6half_tEfNS_4arch4Sm90ELb0ELb1ELb0ELb1ELb0ELb1ELb0ELb1ELb1ELb1ELb0ELb0EEENS1_21CollectiveEpilogueFwdISB_S9_SC_SE_Li256ELb1ELb1ELb0ELb0EEENS1_36VarlenDynamicPersistentTileSchedulerILi128ELi128ELi256ELi128ELb0ELb1ELb1ELb1ELb0ELb1EEEEEEEEEvNT_6ParamsE,"ax",@progbits
	.align	128
.text._ZN7cutlass13device_kernelIN5flash11enable_sm90INS1_16FlashAttnFwdSm90INS1_25CollectiveMainloopFwdSm90ILi2EN4cute5tupleIJNS5_1CILi1EEES8_S8_EEENS6_IJNS7_ILi128EEESA_SA_EEELi128ENS_6half_tEfNS_4arch4Sm90ELb0ELb1ELb0ELb1ELb0ELb1ELb0ELb1ELb1ELb1ELb0ELb0EEENS1_21CollectiveEpilogueFwdISB_S9_SC_SE_Li256ELb1ELb1ELb0ELb0EEENS1_36VarlenDynamicPersistentTileSchedulerILi128ELi128ELi256ELi128ELb0ELb1ELb1ELb1ELb0ELb1EEEEEEEEEvNT_6ParamsE:
        .type           _ZN7cutlass13device_kernelIN5flash11enable_sm90INS1_16FlashAttnFwdSm90INS1_25CollectiveMainloopFwdSm90ILi2EN4cute5tupleIJNS5_1CILi1EEES8_S8_EEENS6_IJNS7_ILi128EEESA_SA_EEELi128ENS_6half_tEfNS_4arch4Sm90ELb0ELb1ELb0ELb1ELb0ELb1ELb0ELb1ELb1ELb1ELb0ELb0EEENS1_21CollectiveEpilogueFwdISB_S9_SC_SE_Li256ELb1ELb1ELb0ELb0EEENS1_36VarlenDynamicPersistentTileSchedulerILi128ELi128ELi256ELi128ELb0ELb1ELb1ELb1ELb0ELb1EEEEEEEEEvNT_6ParamsE,@function
        .size           _ZN7cutlass13device_kernelIN5flash11enable_sm90INS1_16FlashAttnFwdSm90INS1_25CollectiveMainloopFwdSm90ILi2EN4cute5tupleIJNS5_1CILi1EEES8_S8_EEENS6_IJNS7_ILi128EEESA_SA_EEELi128ENS_6half_tEfNS_4arch4Sm90ELb0ELb1ELb0ELb1ELb0ELb1ELb0ELb1ELb1ELb1ELb0ELb0EEENS1_21CollectiveEpilogueFwdISB_S9_SC_SE_Li256ELb1ELb1ELb0ELb0EEENS1_36VarlenDynamicPersistentTileSchedulerILi128ELi128ELi256ELi128ELb0ELb1ELb1ELb1ELb0ELb1EEEEEEEEEvNT_6ParamsE,(.L_x_15319 - _ZN7cutlass13device_kernelIN5flash11enable_sm90INS1_16FlashAttnFwdSm90INS1_25CollectiveMainloopFwdSm90ILi2EN4cute5tupleIJNS5_1CILi1EEES8_S8_EEENS6_IJNS7_ILi128EEESA_SA_EEELi128ENS_6half_tEfNS_4arch4Sm90ELb0ELb1ELb0ELb1ELb0ELb1ELb0ELb1ELb1ELb1ELb0ELb0EEENS1_21CollectiveEpilogueFwdISB_S9_SC_SE_Li256ELb1ELb1ELb0ELb0EEENS1_36VarlenDynamicPersistentTileSchedulerILi128ELi128ELi256ELi128ELb0ELb1ELb1ELb1ELb0ELb1EEEEEEEEEvNT_6ParamsE)
        .other          _ZN7cutlass13device_kernelIN5flash11enable_sm90INS1_16FlashAttnFwdSm90INS1_25CollectiveMainloopFwdSm90ILi2EN4cute5tupleIJNS5_1CILi1EEES8_S8_EEENS6_IJNS7_ILi128EEESA_SA_EEELi128ENS_6half_tEfNS_4arch4Sm90ELb0ELb1ELb0ELb1ELb0ELb1ELb0ELb1ELb1ELb1ELb0ELb0EEENS1_21CollectiveEpilogueFwdISB_S9_SC_SE_Li256ELb1ELb1ELb0ELb0EEENS1_36VarlenDynamicPersistentTileSchedulerILi128ELi128ELi256ELi128ELb0ELb1ELb1ELb1ELb0ELb1EEEEEEEEEvNT_6ParamsE,@"STO_CUDA_ENTRY STV_DEFAULT"
_ZN7cutlass13device_kernelIN5flash11enable_sm90INS1_16FlashAttnFwdSm90INS1_25CollectiveMainloopFwdSm90ILi2EN4cute5tupleIJNS5_1CILi1EEES8_S8_EEENS6_IJNS7_ILi128EEESA_SA_EEELi128ENS_6half_tEfNS_4arch4Sm90ELb0ELb1ELb0ELb1ELb0ELb1ELb0ELb1ELb1ELb1ELb0ELb0EEENS1_21CollectiveEpilogueFwdISB_S9_SC_SE_Li256ELb1ELb1ELb0ELb0EEENS1_36VarlenDynamicPersistentTileSchedulerILi128ELi128ELi256ELi128ELb0ELb1ELb1ELb1ELb0ELb1EEEEEEEEEvNT_6ParamsE:
        /* <DEDUP_REMOVED lines=23> */
.L_x_8346:
[----:B------:R-:W-:Y:S05]  /*0170*/  BSYNC B0 ;  /* 0x0000000000007941 */ /* 0x000fea0003800000 */
.L_x_8345:
        /* <DEDUP_REMOVED lines=40> */
.L_x_8347:
        /* <DEDUP_REMOVED lines=22> */
.L_x_8348:
        /* <DEDUP_REMOVED lines=18> */
.L_x_8349:
        /* <DEDUP_REMOVED lines=22> */
.L_x_8350:
        /* <DEDUP_REMOVED lines=22> */
.L_x_8351:
[----:B--2---:R-:W-:Y:S01]  /*0940*/  ISETP.NE.AND P0, PT, R2, RZ, PT ;  /* 0x000000ff0200720c */ /* 0x004fe20003f05270 */
[----:B------:R-:W-:Y:S01]  /*0950*/  IMAD.MOV.U32 R2, RZ, RZ, 0x1 ;  /* 0x00000001ff027424 */ /* 0x000fe200078e00ff */
[----:B------:R-:W-:Y:S01]  /*0960*/  NOP ;  /* 0x0000000000007918 */ /* 0x000fe20000000000 */
[----:B------:R-:W-:Y:S01]  /*0970*/  ULDC.64 UR38, c[0x0][0x208] ;  /* 0x0000820000267ab9 */ /* 0x000fe20000000a00 */
[----:B------:R-:W-:Y:S02]  /*0980*/  BSSY B9, `(.L_x_8352) ;  /* 0x00023b2000097945 */ /* 0x000fe40003800000 */
[----:B------:R-:W-:-:S05]  /*0990*/  SEL R2, R2, 0x2, !P0 ;  /* 0x0000000202027807 */ /* 0x000fca0004000000 */
[----:B------:R2:W-:Y:S01]  /*09a0*/  STL [R1+0x50], R2 ;  /* 0x0000500201007387 */ /* 0x0005e20000100800 */
[----:B01-34-:R-:W-:Y:S06]  /*09b0*/  BAR.SYNC.DEFER_BLOCKING 0x0 ;  /* 0x0000000000007b1d */ /* 0x01bfec0000010000 */
[----:B------:R-:W-:Y:S05]  /*09c0*/  @!P0 BRA `(.L_x_8353) ;  /* 0x000001bc00848947 */ /* 0x000fea0003800000 */
.L_x_8354:
[----:B------:R-:W-:-:S08]  /*09d0*/  NOP ;  /* 0x0000000000007918 */ /* 0x000fd00000000000 */
[----:B------:R-:W0:Y:S02]  /*09e0*/  USETMAXREG.TRY_ALLOC.CTAPOOL UP0, 0xf0 ;  /* 0x000000f0000079c8 */ /* 0x000e240008000600 */
[----:B0-----:R-:W-:-:S13]  /*09f0*/  PLOP3.LUT P0, PT, PT, PT, UP0, 0x80, 0x0 ;  /* 0x000000000000781c */ /* 0x001fda0003f0f008 */
[----:B------:R-:W-:Y:S05]  /*0a00*/  @!P0 BRA `(.L_x_8354) ;  /* 0xfffffffc00f08947 */ /* 0x000fea000383ffff */
[----:B------:R-:W-:Y:S01]  /*0a10*/  SHF.R.U32.HI R0, RZ, 0x7, R4 ;  /* 0x00000007ff007819 */ /* 0x000fe20000011604 */
[----:B------:R-:W0:Y:S08]  /*0a20*/  S2UR UR5, SR_CgaCtaId ;  /* 0x00000000000579c3 */ /* 0x000e300000008800 */
[----:B------:R-:W-:Y:S06]  /*0a30*/  BAR.ARV 0x8, 0x180 ;  /* 0x0206000000007b1d */ /* 0x000fec0000002000 */
[----:B------:R-:W-:Y:S01]  /*0a40*/  ISETP.NE.AND P0, PT, R0, 0x1, PT ;  /* 0x000000010000780c */ /* 0x000fe20003f05270 */
[----:B------:R-:W-:-:S12]  /*0a50*/  UMOV UR4, 0x400 ;  /* 0x0000040000047882 */ /* 0x000fd80000000000 */
[----:B------:R-:W-:Y:S06]  /*0a60*/  @!P0 BAR.ARV 0x9, 0x100 ;  /* 0x0244000000008b1d */ /* 0x000fec0000002000 */
[----:B0-----:R-:W-:Y:S02]  /*0a70*/  ULEA UR4, UR5, UR4, 0x18 ;  /* 0x0000000405047291 */ /* 0x001fe4000f8ec03f */
[----:B------:R-:W-:Y:S04]  /*0a80*/  BAR.SYNC.DEFER_BLOCKING 0x5, 0x180 ;  /* 0x0146000000007b1d */ /* 0x000fe80000010000 */
[----:B--2---:R-:W-:-:S02]  /*0a90*/  IMAD.U32 R2, RZ, RZ, UR4 ;  /* 0x00000004ff027e24 */ /* 0x004fc4000f8e00ff */
[----:B------:R-:W-:-:S03]  /*0aa0*/  ULDC UR4, c[0x0][0xc3c] ;  /* 0x00030f0000047ab9 */ /* 0x000fc60000000800 */
[----:B------:R-:W0:Y:S01]  /*0ab0*/  LDS.128 R28, [R2+0x288d0] ;  /* 0x0288d000021c7984 */ /* 0x000e220000000c00 */
[----:B------:R-:W-:Y:S06]  /*0ac0*/  BAR.ARV 0x4, 0x180 ;  /* 0x0106000000007b1d */ /* 0x000fec0000002000 */
[----:B0-----:R-:W-:-:S13]  /*0ad0*/  ISETP.GE.AND P0, PT, R31, UR4, PT ;  /* 0x000000041f007c0c */ /* 0x001fda000bf06270 */
[----:B------:R-:W-:Y:S05]  /*0ae0*/  @P0 BRA `(.L_x_8355) ;  /* 0x00000238006c0947 */ /* 0x000fea0003800000 */
[----:B------:R-:W2:Y:S01]  /*0af0*/  LDL.LU R13, [R1+0x50] ;  /* 0x00005000010d7983 */ /* 0x000ea20000300800 */
[----:B------:R-:W-:Y:S01]  /*0b00*/  VIADD R229, R4, 0xffffff80 ;  /* 0xffffff8004e57836 */ /* 0x000fe20000000000 */
[----:B------:R-:W-:Y:S01]  /*0b10*/  IADD3 R217, R2, 0x10400, RZ ;  /* 0x0001040002d97810 */ /* 0x000fe20007ffe0ff */
[----:B------:R-:W-:Y:S02]  /*0b20*/  IMAD.MOV.U32 R213, RZ, RZ, RZ ;  /* 0x000000ffffd57224 */ /* 0x000fe400078e00ff */
[----:B------:R-:W-:Y:S01]  /*0b30*/  IMAD.MOV.U32 R184, RZ, RZ, RZ ;  /* 0x000000ffffb87224 */ /* 0x000fe200078e00ff */
[----:B------:R-:W-:Y:S01]  /*0b40*/  SHF.R.S32.HI R0, RZ, 0x1f, R229 ;  /* 0x0000001fff007819 */ /* 0x000fe200000114e5 */
[----:B------:R-:W-:Y:S02]  /*0b50*/  IMAD.MOV.U32 R192, RZ, RZ, RZ ;  /* 0x000000ffffc07224 */ /* 0x000fe400078e00ff */
[----:B------:R-:W-:Y:S01]  /*0b60*/  IMAD.MOV.U32 R186, RZ, RZ, RZ ;  /* 0x000000ffffba7224 */ /* 0x000fe200078e00ff */
[CC--:B------:R-:W-:Y:S01]  /*0b70*/  LEA.HI R3, R0.reuse, R229.reuse, RZ, 0x7 ;  /* 0x000000e500037211 */ /* 0x0c0fe200078f38ff */
[----:B------:R-:W-:Y:S01]  /*0b80*/  IMAD.MOV.U32 R22, RZ, RZ, RZ ;  /* 0x000000ffff167224 */ /* 0x000fe200078e00ff */
[----:B------:R-:W-:-:S02]  /*0b90*/  LEA.HI R5, R0, R229, RZ, 0x5 ;  /* 0x000000e500057211 */ /* 0x000fc400078f28ff */
[----:B------:R-:W-:Y:S02]  /*0ba0*/  LOP3.LUT R218, R3, 0xffffff80, RZ, 0xc0, !PT ;  /* 0xffffff8003da7812 */ /* 0x000fe400078ec0ff */
[----:B------:R-:W-:Y:S01]  /*0bb0*/  LEA.HI R4, R0, R229, RZ, 0x4 ;  /* 0x000000e500047211 */ /* 0x000fe200078f20ff */
[----:B------:R-:W-:Y:S01]  /*0bc0*/  IMAD.SHL.U32 R5, R5, 0x20, RZ ;  /* 0x0000002005057824 */ /* 0x000fe200078e00ff */
[----:B------:R-:W-:Y:S01]  /*0bd0*/  SHF.R.S32.HI R222, RZ, 0x7, R3 ;  /* 0x00000007ffde7819 */ /* 0x000fe20000011403 */
[----:B------:R-:W-:Y:S01]  /*0be0*/  IMAD.IADD R218, R229, 0x1, -R218 ;  /* 0x00000001e5da7824 */ /* 0x000fe200078e0ada */
[----:B------:R-:W-:Y:S02]  /*0bf0*/  LOP3.LUT R6, R4, 0x3fffff0, RZ, 0xc0, !PT ;  /* 0x03fffff004067812 */ /* 0x000fe400078ec0ff */
[----:B------:R-:W-:Y:S02]  /*0c00*/  LOP3.LUT R5, R5, 0xfffffc00, RZ, 0xc0, !PT ;  /* 0xfffffc0005057812 */ /* 0x000fe400078ec0ff */
[----:B------:R-:W-:Y:S01]  /*0c10*/  SHF.R.S32.HI R9, RZ, 0x1f, R218 ;  /* 0x0000001fff097819 */ /* 0x000fe200000114da */
[----:B------:R-:W-:Y:S01]  /*0c20*/  IMAD.IADD R6, R229, 0x1, -R6 ;  /* 0x00000001e5067824 */ /* 0x000fe200078e0a06 */
[----:B------:R-:W-:-:S02]  /*0c30*/  LEA.HI R3, R3, R222, RZ, 0x1 ;  /* 0x000000de03037211 */ /* 0x000fc400078f08ff */
[CC--:B------:R-:W-:Y:S02]  /*0c40*/  LEA.HI R8, R9.reuse, R218.reuse, RZ, 0x2 ;  /* 0x000000da09087211 */ /* 0x0c0fe400078f10ff */
[----:B------:R-:W-:Y:S02]  /*0c50*/  LEA.HI R9, R9, R218, RZ, 0x5 ;  /* 0x000000da09097211 */ /* 0x000fe400078f28ff */
[--C-:B------:R-:W-:Y:S02]  /*0c60*/  SHF.R.S32.HI R10, RZ, 0x2, R8.reuse ;  /* 0x00000002ff0a7819 */ /* 0x100fe40000011408 */
[----:B------:R-:W-:Y:S02]  /*0c70*/  SHF.R.S32.HI R7, RZ, 0x1f, R8 ;  /* 0x0000001fff077819 */ /* 0x000fe40000011408 */
[----:B------:R-:W-:Y:S02]  /*0c80*/  LEA.HI R12, R0, R229, RZ, 0x2 ;  /* 0x000000e5000c7211 */ /* 0x000fe400078f10ff */
[----:B------:R-:W-:-:S02]  /*0c90*/  LEA.HI R7, R7, R10, RZ, 0x3 ;  /* 0x0000000a07077211 */ /* 0x000fc400078f18ff */
[----:B------:R-:W-:Y:S02]  /*0ca0*/  SHF.R.S32.HI R9, RZ, 0x5, R9 ;  /* 0x00000005ff097819 */ /* 0x000fe40000011409 */
[----:B------:R-:W-:Y:S01]  /*0cb0*/  LOP3.LUT R11, R7, 0xfffffff8, RZ, 0xc0, !PT ;  /* 0xfffffff8070b7812 */ /* 0x000fe200078ec0ff */
[----:B------:R-:W-:Y:S01]  /*0cc0*/  IMAD R7, R6, 0x40, R5 ;  /* 0x0000004006077824 */ /* 0x000fe200078e0205 */
[----:B------:R-:W-:Y:S02]  /*0cd0*/  LOP3.LUT R3, R3, 0x3fffffe, RZ, 0xc0, !PT ;  /* 0x03fffffe03037812 */ /* 0x000fe400078ec0ff */
[----:B------:R-:W-:Y:S01]  /*0ce0*/  SHF.R.S32.HI R5, RZ, 0x4, R4 ;  /* 0x00000004ff057819 */ /* 0x000fe20000011404 */
[----:B------:R-:W-:Y:S01]  /*0cf0*/  IMAD.IADD R10, R10, 0x1, -R11 ;  /* 0x000000010a0a7824 */ /* 0x000fe200078e0a0b */
[----:B------:R-:W-:Y:S01]  /*0d00*/  LOP3.LUT R12, R12, 0xfffffffc, RZ, 0xc0, !PT ;  /* 0xfffffffc0c0c7812 */ /* 0x000fe200078ec0ff */
[----:B------:R-:W-:Y:S01]  /*0d10*/  IMAD.IADD R3, R222, 0x1, -R3 ;  /* 0x00000001de037824 */ /* 0x000fe200078e0a03 */
[----:B------:R-:W-:Y:S01]  /*0d20*/  LEA.HI R4, R4, R5, RZ, 0x1 ;  /* 0x0000000504047211 */ /* 0x000fe200078f08ff */
[----:B------:R-:W-:Y:S01]  /*0d30*/  IMAD R10, R9, 0x10, R10 ;  /* 0x00000010090a7824 */ /* 0x000fe200078e020a */
[-C--:B------:R-:W-:Y:S01]  /*0d40*/  LEA.HI R23, R0, R229.reuse, RZ, 0x3 ;  /* 0x000000e500177211 */ /* 0x080fe200078f18ff */
[----:B------:R-:W-:Y:S01]  /*0d50*/  IMAD.IADD R12, R229, 0x1, -R12 ;  /* 0x00000001e50c7824 */ /* 0x000fe200078e0a0c */
[----:B------:R-:W-:Y:S01]  /*0d60*/  LOP3.LUT R4, R4, 0x1ffffffe, RZ, 0xc0, !PT ;  /* 0x1ffffffe04047812 */ /* 0x000fe200078ec0ff */
[----:B------:R-:W-:Y:S01]  /*0d70*/  IMAD R223, R3, 0x40, R10 ;  /* 0x0000004003df7824 */ /* 0x000fe200078e020a */
[----:B------:R-:W-:-:S02]  /*0d80*/  LEA.HI R3, R0, R229, RZ, 0x6 ;  /* 0x000000e500037211 */ /* 0x000fc400078f30ff */
[----:B------:R-:W-:Y:S01]  /*0d90*/  LOP3.LUT R0, R23, 0xfffffff8, RZ, 0xc0, !PT ;  /* 0xfffffff817007812 */ /* 0x000fe200078ec0ff */
[----:B------:R-:W-:Y:S01]  /*0da0*/  IMAD.IADD R4, R5, 0x1, -R4 ;  /* 0x0000000105047824 */ /* 0x000fe200078e0a04 */
[----:B------:R-:W-:Y:S01]  /*0db0*/  LEA.HI R6, R12, R12, RZ, 0x1 ;  /* 0x0000000c0c067211 */ /* 0x000fe200078f08ff */
[----:B------:R-:W-:Y:S01]  /*0dc0*/  IMAD.SHL.U32 R3, R3, 0x8, RZ ;  /* 0x0000000803037824 */ /* 0x000fe200078e00ff */
[----:B------:R-:W-:Y:S01]  /*0dd0*/  SHF.R.S32.HI R23, RZ, 0x3, R23 ;  /* 0x00000003ff177819 */ /* 0x000fe20000011417 */
[----:B------:R-:W-:Y:S01]  /*0de0*/  IMAD R224, R4, 0x8, R7 ;  /* 0x0000000804e07824 */ /* 0x000fe200078e0207 */
[----:B------:R-:W-:Y:S01]  /*0df0*/  LOP3.LUT R5, R6, 0x1ffffffe, RZ, 0xc0, !PT ;  /* 0x1ffffffe06057812 */ /* 0x000fe200078ec0ff */
[----:B------:R-:W-:Y:S01]  /*0e00*/  IMAD.IADD R207, R229, 0x1, -R0 ;  /* 0x00000001e5cf7824 */ /* 0x000fe200078e0a00 */
[----:B------:R-:W-:Y:S01]  /*0e10*/  LOP3.LUT R204, R3, 0xfffffe00, RZ, 0xc0, !PT ;  /* 0xfffffe0003cc7812 */ /* 0x000fe200078ec0ff */
[C---:B------:R-:W-:Y:S01]  /*0e20*/  VIADD R212, R23.reuse, 0x20 ;  /* 0x0000002017d47836 */ /* 0x040fe20000000000 */
[----:B------:R-:W-:Y:S01]  /*0e30*/  LOP3.LUT R189, R8, 0x7ffffffc, RZ, 0xc0, !PT ;  /* 0x7ffffffc08bd7812 */ /* 0x000fe200078ec0ff */
[C---:B------:R-:W-:Y:S01]  /*0e40*/  VIADD R211, R23.reuse, 0x40 ;  /* 0x0000004017d37836 */ /* 0x040fe20000000000 */
[----:B------:R-:W-:Y:S01]  /*0e50*/  SHF.R.S32.HI R215, RZ, 0x1f, R23 ;  /* 0x0000001fffd77819 */ /* 0x000fe20000011417 */
[----:B------:R-:W-:-:S02]  /*0e60*/  VIADD R210, R23, 0x60 ;  /* 0x0000006017d27836 */ /* 0x000fc40000000000 */
[----:B------:R-:W-:Y:S01]  /*0e70*/  IMAD.IADD R12, R12, 0x1, -R5 ;  /* 0x000000010c0c7824 */ /* 0x000fe200078e0a05 */
[----:B------:R-:W-:Y:S01]  /*0e80*/  SHF.R.S32.HI R5, RZ, 0x1f, R212 ;  /* 0x0000001fff057819 */ /* 0x000fe200000114d4 */
        /* <DEDUP_REMOVED lines=9> */
[----:B------:R-:W-:Y:S01]  /*0f20*/  LEA.HI R7, R7, R210, RZ, 0x3 ;  /* 0x000000d207077211 */ /* 0x000fe200078f18ff */
[----:B------:R-:W-:Y:S01]  /*0f30*/  IMAD.SHL.U32 R5, R5, 0x40, RZ ;  /* 0x0000004005057824 */ /* 0x000fe200078e00ff */
[----:B------:R-:W-:Y:S01]  /*0f40*/  LOP3.LUT R3, R225, 0x1c0, RZ, 0xc0, !PT ;  /* 0x000001c0e1037812 */ /* 0x000fe200078ec0ff */
[----:B------:R-:W-:Y:S01]  /*0f50*/  IMAD.SHL.U32 R0, R0, 0x40, RZ ;  /* 0x0000004000007824 */ /* 0x000fe200078e00ff */
[----:B------:R-:W-:Y:S01]  /*0f60*/  LOP3.LUT R199, R199, 0x1c0, RZ, 0xc0, !PT ;  /* 0x000001c0c7c77812 */ /* 0x000fe200078ec0ff */
[----:B------:R-:W-:Y:S01]  /*0f70*/  IMAD.SHL.U32 R7, R7, 0x40, RZ ;  /* 0x0000004007077824 */ /* 0x000fe200078e00ff */
[----:B------:R-:W-:Y:S01]  /*0f80*/  LOP3.LUT R198, R198, 0x1c0, RZ, 0xc0, !PT ;  /* 0x000001c0c6c67812 */ /* 0x000fe200078ec0ff */
[----:B------:R-:W-:Y:S01]  /*0f90*/  IMAD.SHL.U32 R18, R207, 0x4, RZ ;  /* 0x00000004cf127824 */ /* 0x000fe200078e00ff */
[----:B------:R-:W-:Y:S01]  /*0fa0*/  LOP3.LUT R197, R197, 0x1c0, RZ, 0xc0, !PT ;  /* 0x000001c0c5c57812 */ /* 0x000fe200078ec0ff */
[----:B------:R-:W-:Y:S01]  /*0fb0*/  VIADD R190, R16, 0x40 ;  /* 0x0000004010be7836 */ /* 0x000fe20000000000 */
[----:B------:R-:W-:Y:S01]  /*0fc0*/  SHF.R.U32.HI R203, RZ, 0x3, R3 ;  /* 0x00000003ffcb7819 */ /* 0x000fe20000011603 */
[----:B------:R-:W-:Y:S01]  /*0fd0*/  IMAD.IADD R189, R218, 0x1, -R189 ;  /* 0x00000001dabd7824 */ /* 0x000fe200078e0abd */
[----:B------:R-:W-:Y:S01]  /*0fe0*/  LOP3.LUT R206, R3, 0x38, R16, 0xf8, !PT ;  /* 0x0000003803ce7812 */ /* 0x000fe200078ef810 */
[----:B------:R-:W-:Y:S01]  /*0ff0*/  IMAD R195, R12, 0x8, R223 ;  /* 0x000000080cc37824 */ /* 0x000fe200078e02df */
[----:B------:R-:W-:-:S02]  /*1000*/  SHF.R.U32.HI R228, RZ, 0x3, R199 ;  /* 0x00000003ffe47819 */ /* 0x000fc400000116c7 */
[----:B------:R-:W-:Y:S02]  /*1010*/  LOP3.LUT R3, R199, 0x38, R16, 0xf8, !PT ;  /* 0x00000038c7037812 */ /* 0x000fe400078ef810 */
[----:B------:R-:W-:Y:S02]  /*1020*/  SHF.R.U32.HI R227, RZ, 0x3, R198 ;  /* 0x00000003ffe37819 */ /* 0x000fe400000116c6 */
[--C-:B------:R-:W-:Y:S02]  /*1030*/  LOP3.LUT R4, R198, 0x38, R16.reuse, 0xf8, !PT ;  /* 0x00000038c6047812 */ /* 0x100fe400078ef810 */
[----:B------:R-:W-:Y:S02]  /*1040*/  SHF.R.U32.HI R226, RZ, 0x3, R197 ;  /* 0x00000003ffe27819 */ /* 0x000fe400000116c5 */
[----:B------:R-:W-:Y:S02]  /*1050*/  LOP3.LUT R9, R197, 0x38, R16, 0xf8, !PT ;  /* 0x00000038c5097812 */ /* 0x000fe400078ef810 */
[----:B------:R-:W-:-:S02]  /*1060*/  LOP3.LUT R202, R5, 0xfffffe00, RZ, 0xc0, !PT ;  /* 0xfffffe0005ca7812 */ /* 0x000fc400078ec0ff */
[----:B------:R-:W-:Y:S02]  /*1070*/  LOP3.LUT R201, R0, 0xfffffe00, RZ, 0xc0, !PT ;  /* 0xfffffe0000c97812 */ /* 0x000fe400078ec0ff */
[----:B------:R-:W-:Y:S02]  /*1080*/  LOP3.LUT R200, R7, 0xfffffe00, RZ, 0xc0, !PT ;  /* 0xfffffe0007c87812 */ /* 0x000fe400078ec0ff */
[----:B------:R-:W-:Y:S02]  /*1090*/  LOP3.LUT R206, R204, R206, R203, 0xf6, !PT ;  /* 0x000000ceccce7212 */ /* 0x000fe400078ef6cb */
[----:B------:R-:W-:Y:S02]  /*10a0*/  LOP3.LUT R0, R202, R3, R228, 0xf6, !PT ;  /* 0x00000003ca007212 */ /* 0x000fe400078ef6e4 */
[----:B------:R-:W-:Y:S01]  /*10b0*/  LOP3.LUT R4, R201, R4, R227, 0xf6, !PT ;  /* 0x00000004c9047212 */ /* 0x000fe200078ef6e3 */
[--C-:B------:R-:W-:Y:S01]  /*10c0*/  IMAD R205, R206, 0x2, R217.reuse ;  /* 0x00000002cecd7824 */ /* 0x100fe200078e02d9 */
[----:B------:R-:W-:Y:S01]  /*10d0*/  LOP3.LUT R6, R200, R9, R226, 0xf6, !PT ;  /* 0x00000009c8067212 */ /* 0x000fe200078ef6e2 */
[--C-:B------:R-:W-:Y:S01]  /*10e0*/  IMAD R221, R0, 0x2, R217.reuse ;  /* 0x0000000200dd7824 */ /* 0x100fe200078e02d9 */
[----:B------:R-:W-:Y:S01]  /*10f0*/  IADD3 R185, R18, 0x20, RZ ;  /* 0x0000002012b97810 */ /* 0x000fe20007ffe0ff */
[--C-:B------:R-:W-:Y:S01]  /*1100*/  IMAD R220, R4, 0x2, R217.reuse ;  /* 0x0000000204dc7824 */ /* 0x100fe200078e02d9 */
[----:B------:R-:W-:Y:S01]  /*1110*/  SHF.R.S32.HI R17, RZ, 0x1f, R16 ;  /* 0x0000001fff117819 */ /* 0x000fe20000011410 */
[----:B------:R-:W-:Y:S01]  /*1120*/  IMAD R219, R6, 0x2, R217 ;  /* 0x0000000206db7824 */ /* 0x000fe200078e02d9 */
[----:B------:R-:W-:-:S02]  /*1130*/  SHF.R.S32.HI R19, RZ, 0x1f, R18 ;  /* 0x0000001fff137819 */ /* 0x000fc40000011412 */
[----:B------:R-:W-:Y:S02]  /*1140*/  SHF.R.S32.HI R216, RZ, 0x1f, R185 ;  /* 0x0000001fffd87819 */ /* 0x000fe400000114b9 */
[----:B------:R-:W-:Y:S02]  /*1150*/  SHF.R.S32.HI R214, RZ, 0x1f, R190 ;  /* 0x0000001fffd67819 */ /* 0x000fe400000114be */
[----:B--2---:R-:W-:-:S07]  /*1160*/  LOP3.LUT R191, R13, 0x1, RZ, 0xfc, !PT ;  /* 0x000000010dbf7812 */ /* 0x004fce00078efcff */
.L_x_8617:
[----:B------:R-:W-:Y:S05]  /*1170*/  YIELD ;  /* 0x0000000000007946 */ /* 0x000fea0003800000 */
[----:B------:R-:W-:Y:S01]  /*1180*/  ULDC.64 UR4, c[0x0][0xa28] ;  /* 0x00028a0000047ab9 */ /* 0x000fe20000000a00 */
[----:B0---4-:R-:W0:Y:S01]  /*1190*/  LDC.64 R6, c[0x0][0xa08] ;  /* 0x00028200ff067b82 */ /* 0x011e220000000a00 */
[----:B------:R-:W-:Y:S01]  /*11a0*/  ISETP.NE.U32.AND P1, PT, RZ, UR4, PT ;  /* 0x00000004ff007c0c */ /* 0x000fe2000bf25070 */
[----:B------:R-:W-:Y:S02]  /*11b0*/  IMAD.MOV.U32 R0, RZ, RZ, RZ ;  /* 0x000000ffff007224 */ /* 0x000fe400078e00ff */
[----:B------:R-:W-:Y:S01]  /*11c0*/  IMAD.MOV.U32 R28, RZ, RZ, RZ ;  /* 0x000000ffff1c7224 */ /* 0x000fe200078e00ff */
[----:B------:R-:W-:Y:S01]  /*11d0*/  ISETP.NE.AND.EX P1, PT, RZ, UR5, PT, P1 ;  /* 0x00000005ff007c0c */ /* 0x000fe2000bf25310 */
[----:B------:R-:W-:-:S02]  /*11e0*/  ULDC.64 UR4, c[0x0][0xa18] ;  /* 0x0002860000047ab9 */ /* 0x000fc40000000a00 */
[----:B------:R-:W-:-:S04]  /*11f0*/  ISETP.NE.U32.AND P2, PT, RZ, UR4, PT ;  /* 0x00000004ff007c0c */ /* 0x000fc8000bf45070 */
[----:B------:R-:W-:Y:S01]  /*1200*/  ISETP.NE.AND.EX P2, PT, RZ, UR5, PT, P2 ;  /* 0x00000005ff007c0c */ /* 0x000fe2000bf45320 */
[----:B------:R-:W-:Y:S02]  /*1210*/  ULDC.64 UR4, c[0x0][0xa08] ;  /* 0x0002820000047ab9 */ /* 0x000fe40000000a00 */
[----:B------:R-:W-:-:S03]  /*1220*/  ISETP.NE.U32.AND P0, PT, RZ, UR4, PT ;  /* 0x00000004ff007c0c */ /* 0x000fc6000bf05070 */
[----:B---3--:R-:W1:Y:S01]  /*1230*/  @P1 LDC.64 R4, c[0x0][0xa28] ;  /* 0x00028a00ff041b82 */ /* 0x008e620000000a00 */
[----:B------:R-:W-:Y:S01]  /*1240*/  ISETP.NE.AND.EX P0, PT, RZ, UR5, PT, P0 ;  /* 0x00000005ff007c0c */ /* 0x000fe2000bf05300 */
[----:B0-----:R-:W-:-:S06]  /*1250*/  IMAD.WIDE R10, R31, 0x4, R6 ;  /* 0x000000041f0a7825 */ /* 0x001fcc00078e0206 */
[----:B------:R-:W0:Y:S01]  /*1260*/  @P2 LDC.64 R8, c[0x0][0xa18] ;  /* 0x00028600ff082b82 */ /* 0x000e220000000a00 */
[----:B------:R-:W-:Y:S02]  /*1270*/  ULDC UR4, c[0x0][0x288] ;  /* 0x0000a20000047ab9 */ /* 0x000fe40000000800 */
[----:B------:R-:W-:Y:S01]  /*1280*/  IMAD.U32 R187, RZ, RZ, UR4 ;  /* 0x00000004ffbb7e24 */ /* 0x000fe2000f8e00ff */
[----:B------:R-:W-:Y:S02]  /*1290*/  ULDC.64 UR4, c[0x0][0x418] ;  /* 0x0001060000047ab9 */ /* 0x000fe40000000a00 */
[----:B--2---:R2:W5:Y:S01]  /*12a0*/  @P0 LDG.E R28, desc[UR38][R10.64] ;  /* 0x000000260a1c0981 */ /* 0x004562000c1e1900 */
[----:B-1----:R-:W-:-:S05]  /*12b0*/  @P1 IMAD.WIDE R4, R31, 0x4, R4 ;  /* 0x000000041f041825 */ /* 0x002fca00078e0204 */
[----:B------:R2:W5:Y:S01]  /*12c0*/  @P1 LDG.E R0, desc[UR38][R4.64] ;  /* 0x0000002604001981 */ /* 0x000562000c1e1900 */
[----:B0-----:R-:W-:-:S05]  /*12d0*/  @P2 IMAD.WIDE R6, R31, 0x4, R8 ;  /* 0x000000041f062825 */ /* 0x001fca00078e0208 */
[----:B------:R2:W5:Y:S01]  /*12e0*/  @P2 LDG.E R187, desc[UR38][R6.64] ;  /* 0x0000002606bb2981 */ /* 0x000562000c1e1900 */
[----:B------:R-:W-:-:S03]  /*12f0*/  UISETP.NE.U32.AND UP0, UPT, UR4, URZ, UPT ;  /* 0x0000003f0400728c */ /* 0x000fc6000bf05070 */
[----:B------:R-:W-:Y:S01]  /*1300*/  ULDC UR4, c[0x0][0x424] ;  /* 0x0001090000047ab9 */ /* 0x000fe20000000800 */
[----:B------:R-:W-:-:S03]  /*1310*/  UISETP.NE.AND.EX UP0, UPT, UR5, URZ, UPT, UP0 ;  /* 0x0000003f0500728c */ /* 0x000fc6000bf05300 */
[----:B------:R-:W-:Y:S01]  /*1320*/  ULDC UR5, c[0x0][0x2f0] ;  /* 0x0000bc0000057ab9 */ /* 0x000fe20000000800 */
[----:B------:R-:W-:-:S04]  /*1330*/  USEL UR4, UR4, 0x1, UP0 ;  /* 0x0000000104047887 */ /* 0x000fc80008000000 */
[----:B------:R-:W-:-:S03]  /*1340*/  UIMAD UR4, UR4, UR5, URZ ;  /* 0x00000005040472a4 */ /* 0x000fc6000f8e023f */
[----:B------:R-:W-:Y:S02]  /*1350*/  ULDC UR5, c[0x0][0x348] ;  /* 0x0000d20000057ab9 */ /* 0x000fe40000000800 */
[----:B------:R-:W-:Y:S02]  /*1360*/  IMAD.U32 R24, RZ, RZ, UR5 ;  /* 0x00000005ff187e24 */ /* 0x000fe4000f8e00ff */
[----:B------:R-:W-:Y:S01]  /*1370*/  IMAD.U32 R27, RZ, RZ, UR4 ;  /* 0x00000004ff1b7e24 */ /* 0x000fe2000f8e00ff */
[----:B--2---:R-:W-:Y:S06]  /*1380*/  @P2 BRA `(.L_x_8356) ;  /* 0x0000000000242947 */ /* 0x004fec0003800000 */
        /* <DEDUP_REMOVED lines=9> */
.L_x_8356:
[----:B------:R-:W-:Y:S01]  /*1420*/  ULDC.64 UR4, c[0x0][0xa20] ;  /* 0x0002880000047ab9 */ /* 0x000fe20000000a00 */
[----:B------:R-:W-:Y:S01]  /*1430*/  MOV R208, R30 ;  /* 0x0000001e00d07202 */ /* 0x000fe20000000f00 */
[----:B------:R-:W-:Y:S01]  /*1440*/  IMAD.MOV.U32 R209, RZ, RZ, R31 ;  /* 0x000000ffffd17224 */ /* 0x000fe200078e001f */
[----:B------:R-:W-:-:S04]  /*1450*/  ISETP.NE.U32.AND P1, PT, RZ, UR4, PT ;  /* 0x00000004ff007c0c */ /* 0x000fc8000bf25070 */
[----:B------:R-:W-:-:S13]  /*1460*/  ISETP.NE.AND.EX P1, PT, RZ, UR5, PT, P1 ;  /* 0x00000005ff007c0c */ /* 0x000fda000bf25310 */
[----:B------:R-:W-:Y:S05]  /*1470*/  @!P1 BRA `(.L_x_8357) ;  /* 0x0000000000109947 */ /* 0x000fea0003800000 */
[----:B------:R-:W0:Y:S02]  /*1480*/  LDC.64 R4, c[0x0][0xa20] ;  /* 0x00028800ff047b82 */ /* 0x000e240000000a00 */
[----:B0-----:R-:W-:-:S05]  /*1490*/  IMAD.WIDE R4, R31, 0x4, R4 ;  /* 0x000000041f047825 */ /* 0x001fca00078e0204 */
[----:B------:R0:W5:Y:S01]  /*14a0*/  LDG.E R27, desc[UR38][R4.64] ;  /* 0x00000026041b7981 */ /* 0x000162000c1e1900 */
[----:B------:R-:W-:Y:S05]  /*14b0*/  BRA `(.L_x_8358) ;  /* 0x0000000000107947 */ /* 0x000fea0003800000 */
.L_x_8357:
[----:B------:R-:W-:Y:S05]  /*14c0*/  @!P0 BRA `(.L_x_8358) ;  /* 0x00000000000c8947 */ /* 0x000fea0003800000 */
[----:B------:R-:W2:Y:S04]  /*14d0*/  LDG.E R4, desc[UR38][R10.64] ;  /* 0x000000260a047981 */ /* 0x000ea8000c1e1900 */
[----:B------:R-:W2:Y:S02]  /*14e0*/  LDG.E R27, desc[UR38][R10.64+0x4] ;  /* 0x000004260a1b7981 */ /* 0x000ea4000c1e1900 */
[----:B--2---:R-:W-:-:S07]  /*14f0*/  IMAD.IADD R27, R27, 0x1, -R4 ;  /* 0x000000011b1b7824 */ /* 0x004fce00078e0a04 */
.L_x_8358:
        /* <DEDUP_REMOVED lines=20> */
[----:B------:R-:W-:-:S04]  /*1640*/  VIADD R0, R193, 0x7f ;  /* 0x0000007fc1007836 */ /* 0x000fc80000000000 */
[----:B0-----:R-:W-:-:S04]  /*1650*/  IMAD.MOV.U32 R4, RZ, RZ, R0 ;  /* 0x000000ffff047224 */ /* 0x001fc800078e0000 */
[----:B------:R-:W0:Y:S08]  /*1660*/  @P1 LDC R9, c[0x0][0x44c] ;  /* 0x00011300ff091b82 */ /* 0x000e300000000800 */
[----:B------:R-:W1:Y:S01]  /*1670*/  @P1 LDC R10, c[0x0][0x450] ;  /* 0x00011400ff0a1b82 */ /* 0x000e620000000800 */
[----:B----4-:R-:W-:Y:S02]  /*1680*/  @P0 IMAD.IADD R24, R8, 0x1, -R3 ;  /* 0x0000000108180824 */ /* 0x010fe400078e0a03 */
[----:B0-----:R-:W-:-:S04]  /*1690*/  @P1 IMAD.HI.U32 R3, R0, R9, RZ ;  /* 0x0000000900031227 */ /* 0x001fc800078e00ff */
[----:B------:R-:W-:Y:S01]  /*16a0*/  IMAD.IADD R188, R11, 0x1, R24 ;  /* 0x000000010bbc7824 */ /* 0x000fe200078e0218 */
[----:B-1----:R-:W-:-:S03]  /*16b0*/  @P1 SHF.R.U32.HI R4, RZ, R10, R3 ;  /* 0x0000000aff041219 */ /* 0x002fc60000011603 */
[C---:B------:R-:W-:Y:S01]  /*16c0*/  VIADD R0, R188.reuse, 0x7f ;  /* 0x0000007fbc007836 */ /* 0x040fe20000000000 */
[----:B------:R-:W-:-:S04]  /*16d0*/  IADD3 R5, R188, 0x1, -R187 ;  /* 0x00000001bc057810 */ /* 0x000fc80007ffe8bb */
[----:B------:R-:W-:Y:S01]  /*16e0*/  SHF.R.S32.HI R3, RZ, 0x1f, R0 ;  /* 0x0000001fff037819 */ /* 0x000fe20000011400 */
[----:B---3--:R-:W-:-:S03]  /*16f0*/  IMAD.IADD R7, R5, 0x1, R4 ;  /* 0x0000000105077824 */ /* 0x008fc600078e0204 */
[----:B------:R-:W-:Y:S01]  /*1700*/  LEA.HI R3, R3, R0, RZ, 0x7 ;  /* 0x0000000003037211 */ /* 0x000fe200078f38ff */
[----:B------:R-:W-:-:S03]  /*1710*/  IMAD.IADD R0, R7, 0x1, R12 ;  /* 0x0000000107007824 */ /* 0x000fc600078e020c */
[----:B------:R-:W-:Y:S01]  /*1720*/  SHF.R.S32.HI R129, RZ, 0x7, R3 ;  /* 0x00000007ff817819 */ /* 0x000fe20000011403 */
        /* <DEDUP_REMOVED lines=12> */
.L_x_8361:
[----:B------:R-:W-:-:S13]  /*17f0*/  ISETP.NE.AND P0, PT, R13, 0x1, PT ;  /* 0x000000010d00780c */ /* 0x000fda0003f05270 */
[----:B------:R-:W0:Y:S02]  /*1800*/  @P0 LDC.64 R4, c[0x0][0x9e8] ;  /* 0x00027a00ff040b82 */ /* 0x000e240000000a00 */
[----:B0-----:R-:W-:-:S05]  /*1810*/  @P0 IMAD.HI.U32 R4, R3, R4, RZ ;  /* 0x0000000403040227 */ /* 0x001fca00078e00ff */
[----:B------:R-:W-:-:S07]  /*1820*/  @P0 SHF.R.U32.HI R3, RZ, R5, R4 ;  /* 0x00000005ff030219 */ /* 0x000fce0000011604 */
.L_x_8362:
[----:B------:R-:W-:Y:S05]  /*1830*/  BSYNC B0 ;  /* 0x0000000000007941 */ /* 0x000fea0003800000 */
.L_x_8360:
[----:B------:R-:W-:-:S05]  /*1840*/  IMAD R3, R3, R13, R13 ;  /* 0x0000000d03037224 */ /* 0x000fca00078e020d */
[----:B------:R-:W-:-:S07]  /*1850*/  VIMNMX R0, R0, R3, PT ;  /* 0x0000000300007248 */ /* 0x000fce0003fe0100 */
.L_x_8359:
[----:B------:R-:W0:Y:S01]  /*1860*/  @P1 LDC R4, c[0x0][0x44c] ;  /* 0x00011300ff041b82 */ /* 0x000e220000000800 */
[----:B------:R-:W-:Y:S01]  /*1870*/  IMAD.IADD R127, R188, 0x1, -R187 ;  /* 0x00000001bc7f7824 */ /* 0x000fe200078e0abb */
[----:B------:R-:W-:-:S06]  /*1880*/  ULDC UR4, c[0x0][0x9dc] ;  /* 0x0002770000047ab9 */ /* 0x000fcc0000000800 */
[----:B------:R-:W1:Y:S01]  /*1890*/  @P1 LDC R6, c[0x0][0x450] ;  /* 0x00011400ff061b82 */ /* 0x000e620000000800 */
[----:B0-----:R-:W-:-:S04]  /*18a0*/  @P1 IMAD.HI.U32 R3, R193, R4, RZ ;  /* 0x00000004c1031227 */ /* 0x001fc800078e00ff */
[----:B------:R-:W-:Y:S01]  /*18b0*/  IMAD.MOV.U32 R4, RZ, RZ, R193 ;  /* 0x000000ffff047224 */ /* 0x000fe200078e00c1 */
        /* <DEDUP_REMOVED lines=14> */
.L_x_8365:
[----:B------:R-:W-:-:S13]  /*19a0*/  ISETP.NE.AND P0, PT, R13, 0x1, PT ;  /* 0x000000010d00780c */ /* 0x000fda0003f05270 */
[----:B------:R-:W0:Y:S02]  /*19b0*/  @P0 LDC.64 R6, c[0x0][0x9e8] ;  /* 0x00027a00ff060b82 */ /* 0x000e240000000a00 */
[----:B0-----:R-:W-:-:S05]  /*19c0*/  @P0 IMAD.HI.U32 R6, R3, R6, RZ ;  /* 0x0000000603060227 */ /* 0x001fca00078e00ff */
[----:B------:R-:W-:-:S07]  /*19d0*/  @P0 SHF.R.U32.HI R3, RZ, R7, R6 ;  /* 0x00000007ff030219 */ /* 0x000fce0000011606 */
.L_x_8366:
[----:B------:R-:W-:Y:S05]  /*19e0*/  BSYNC B0 ;  /* 0x0000000000007941 */ /* 0x000fea0003800000 */
.L_x_8364:
[----:B------:R-:W-:-:S05]  /*19f0*/  IMAD R3, R3, R13, RZ ;  /* 0x0000000d03037224 */ /* 0x000fca00078e02ff */
[----:B------:R-:W-:-:S07]  /*1a00*/  VIMNMX R4, R4, R3, !PT ;  /* 0x0000000304047248 */ /* 0x000fce0007fe0100 */
.L_x_8363:
        /* <DEDUP_REMOVED lines=14> */
[----:B------:R-:W-:-:S03]  /*1af0*/  ISETP.GT.AND P0, PT, R0, R5, PT ;  /* 0x000000050000720c */ /* 0x000fc60003f04270 */
[----:B------:R-:W-:-:S10]  /*1b00*/  IMAD.MOV.U32 R26, RZ, RZ, R25 ;  /* 0x000000ffff1a7224 */ /* 0x000fd400078e0019 */
        /* <DEDUP_REMOVED lines=27> */
.L_x_8369:
[----:B------:R-:W-:Y:S05]  /*1cc0*/  BSYNC B6 ;  /* 0x0000000000067941 */ /* 0x000fea0003800000 */
.L_x_8368:
        /* <DEDUP_REMOVED lines=20> */
.L_x_8371:
[----:B------:R-:W-:Y:S05]  /*1e10*/  BSYNC B6 ;  /* 0x0000000000067941 */ /* 0x000fea0003800000 */
.L_x_8370:
[----:B------:R-:W-:Y:S01]  /*1e20*/  ULDC.64 UR4, c[0x0][0x9f8] ;  /* 0x00027e0000047ab9 */ /* 0x000fe20000000a00 */
[----:B------:R-:W0:Y:S01]  /*1e30*/  S2R R29, SR_TID.X ;  /* 0x00000000001d7919 */ /* 0x000e220000002100 */
[----:B------:R-:W-:Y:S01]  /*1e40*/  ISETP.NE.U32.AND P0, PT, RZ, UR4, PT ;  /* 0x00000004ff007c0c */ /* 0x000fe2000bf05070 */
[----:B------:R-:W1:Y:S01]  /*1e50*/  LDC.64 R98, c[0x0][0x300] ;  /* 0x0000c000ff627b82 */ /* 0x000e620000000a00 */
[----:B------:R-:W-:Y:S01]  /*1e60*/  IMAD.IADD R42, R28, 0x1, R27 ;  /* 0x000000011c2a7824 */ /* 0x000fe200078e021b */
[----:B------:R-:W-:Y:S01]  /*1e70*/  ULDC.64 UR6, c[0x0][0xa08] ;  /* 0x0002820000067ab9 */ /* 0x000fe20000000a00 */
[----:B------:R-:W-:Y:S01]  /*1e80*/  ISETP.NE.AND.EX P0, PT, RZ, UR5, PT, P0 ;  /* 0x00000005ff007c0c */ /* 0x000fe2000bf05300 */
[----:B------:R-:W-:Y:S01]  /*1e90*/  ULDC.64 UR4, c[0x0][0x308] ;  /* 0x0000c20000047ab9 */ /* 0x000fe20000000a00 */
[----:B------:R-:W-:-:S03]  /*1ea0*/  SHF.R.S32.HI R8, RZ, 0x1f, R30 ;  /* 0x0000001fff087819 */ /* 0x000fc6000001141e */
[----:B------:R-:W2:Y:S08]  /*1eb0*/  LDC R113, c[0x0][0x3f4] ;  /* 0x0000fd00ff717b82 */ /* 0x000eb00000000800 */
[----:B------:R-:W3:Y:S08]  /*1ec0*/  @P0 LDC.64 R4, c[0x0][0x9f8] ;  /* 0x00027e00ff040b82 */ /* 0x000ef00000000a00 */
[----:B------:R-:W4:Y:S01]  /*1ed0*/  LDC.64 R12, c[0x0][0x3f8] ;  /* 0x0000fe00ff0c7b82 */ /* 0x000f220000000a00 */
[----:B---3--:R-:W-:-:S05]  /*1ee0*/  @P0 IMAD.WIDE R4, R31, 0x4, R4 ;  /* 0x000000041f040825 */ /* 0x008fca00078e0204 */
[----:B------:R3:W3:Y:S01]  /*1ef0*/  @P0 LDG.E R31, desc[UR38][R4.64] ;  /* 0x00000026041f0981 */ /* 0x0006e2000c1e1900 */
[----:B------:R-:W-:Y:S01]  /*1f00*/  SHF.R.S32.HI R32, RZ, 0x1f, R42 ;  /* 0x0000001fff207819 */ /* 0x000fe2000001142a */
[-C--:B-1----:R-:W-:Y:S01]  /*1f10*/  IMAD.WIDE.U32 R6, R42, R98.reuse, RZ ;  /* 0x000000622a067225 */ /* 0x082fe200078e00ff */
[----:B------:R-:W-:Y:S02]  /*1f20*/  ISETP.NE.U32.AND P0, PT, RZ, UR6, PT ;  /* 0x00000006ff007c0c */ /* 0x000fe4000bf05070 */
[----:B0-----:R-:W-:Y:S01]  /*1f30*/  SHF.R.U32.HI R29, RZ, 0x7, R29 ;  /* 0x00000007ff1d7819 */ /* 0x001fe2000001161d */
[----:B------:R-:W-:Y:S01]  /*1f40*/  IMAD R0, R32, R98, RZ ;  /* 0x0000006220007224 */ /* 0x000fe200078e02ff */
[----:B------:R-:W-:Y:S01]  /*1f50*/  ISETP.NE.AND.EX P0, PT, RZ, UR7, PT, P0 ;  /* 0x00000007ff007c0c */ /* 0x000fe2000bf05300 */
[-C--:B----4-:R-:W-:Y:S01]  /*1f60*/  IMAD.WIDE.U32 R10, R23, R12.reuse, R16 ;  /* 0x0000000c170a7225 */ /* 0x090fe200078e0010 */
[----:B------:R-:W-:Y:S02]  /*1f70*/  ISETP.NE.AND P6, PT, R29, 0x1, PT ;  /* 0x000000011d00780c */ /* 0x000fe40003fc5270 */
[----:B--2---:R-:W-:Y:S01]  /*1f80*/  ISETP.GE.AND P1, PT, R16, R113, PT ;  /* 0x000000711000720c */ /* 0x004fe20003f26270 */
[----:B------:R-:W-:Y:S01]  /*1f90*/  IMAD R3, R42, R99, R0 ;  /* 0x000000632a037224 */ /* 0x000fe200078e0200 */
[----:B-----5:R-:W-:Y:S01]  /*1fa0*/  SHF.R.S32.HI R27, RZ, 0x1f, R115 ;  /* 0x0000001fff1b7819 */ /* 0x020fe20000011473 */
[C---:B------:R-:W-:Y:S01]  /*1fb0*/  IMAD.SHL.U32 R88, R98.reuse, 0x20, RZ ;  /* 0x0000002062587824 */ /* 0x040fe200078e00ff */
[----:B------:R-:W-:Y:S01]  /*1fc0*/  SHF.L.U64.HI R89, R98, 0x5, R99 ;  /* 0x0000000562597819 */ /* 0x000fe20000010263 */
[----:B------:R-:W-:Y:S01]  /*1fd0*/  IMAD.IADD R7, R7, 0x1, R3 ;  /* 0x0000000107077824 */ /* 0x000fe200078e0203 */
[----:B------:R-:W-:Y:S01]  /*1fe0*/  SHF.L.U64.HI R21, R12, 0x5, R13 ;  /* 0x000000050c157819 */ /* 0x000fe2000001020d */
[----:B------:R-:W-:Y:S01]  /*1ff0*/  IMAD R3, R8, UR4, RZ ;  /* 0x0000000408037c24 */ /* 0x000fe2000f8e02ff */
[----:B------:R-:W-:Y:S01]  /*2000*/  SHF.R.S32.HI R118, RZ, 0x1f, R212 ;  /* 0x0000001fff767819 */ /* 0x000fe200000114d4 */
[C---:B---3--:R-:W-:Y:S01]  /*2010*/  IMAD.WIDE.U32 R4, R30.reuse, UR4, R6 ;  /* 0x000000041e047c25 */ /* 0x048fe2000f8e0006 */
[----:B------:R-:W-:Y:S01]  /*2020*/  SHF.R.S32.HI R117, RZ, 0x1f, R211 ;  /* 0x0000001fff757819 */ /* 0x000fe200000114d3 */
[----:B------:R-:W0:Y:S01]  /*2030*/  LDC.64 R6, c[0x0][0x408] ;  /* 0x00010200ff067b82 */ /* 0x000e220000000a00 */
[----:B------:R-:W-:Y:S01]  /*2040*/  SHF.R.S32.HI R116, RZ, 0x1f, R210 ;  /* 0x0000001fff747819 */ /* 0x000fe200000114d2 */
[----:B------:R-:W-:Y:S01]  /*2050*/  IMAD R3, R30, UR5, R3 ;  /* 0x000000051e037c24 */ /* 0x000fe2000f8e0203 */
[----:B------:R-:W-:Y:S01]  /*2060*/  ULDC.64 UR4, c[0x0][0x310] ;  /* 0x0000c40000047ab9 */ /* 0x000fe20000000a00 */
[----:B------:R-:W-:-:S02]  /*2070*/  IMAD R28, R27, R12, RZ ;  /* 0x0000000c1b1c7224 */ /* 0x000fc400078e02ff */
[----:B------:R-:W-:Y:S02]  /*2080*/  IMAD.IADD R5, R5, 0x1, R3 ;  /* 0x0000000105057824 */ /* 0x000fe400078e0203 */
[----:B------:R-:W-:Y:S02]  /*2090*/  IMAD R33, R115, R13, R28 ;  /* 0x0000000d73217224 */ /* 0x000fe400078e021c */
[-C--:B------:R-:W-:Y:S02]  /*20a0*/  IMAD R28, R215, R98.reuse, RZ ;  /* 0x00000062d71c7224 */ /* 0x080fe400078e02ff */
[----:B------:R-:W-:-:S04]  /*20b0*/  IMAD.WIDE.U32 R130, R23, R98, R88 ;  /* 0x0000006217827225 */ /* 0x000fc800078e0058 */
[----:B------:R-:W-:-:S04]  /*20c0*/  IMAD.WIDE.U32 R40, R23, R98, R16 ;  /* 0x0000006217287225 */ /* 0x000fc800078e0010 */
[----:B------:R-:W-:Y:S02]  /*20d0*/  VIADD R126, R29, 0x8 ;  /* 0x000000081d7e7836 */ /* 0x000fe40000000000 */
[----:B------:R-:W-:Y:S02]  /*20e0*/  IMAD.SHL.U32 R128, R98, 0x80, RZ ;  /* 0x0000008062807824 */ /* 0x000fe400078e00ff */
[----:B0-----:R-:W-:-:S04]  /*20f0*/  IMAD R14, R215, R6, RZ ;  /* 0x00000006d70e7224 */ /* 0x001fc800078e02ff */
[----:B------:R-:W-:Y:S01]  /*2100*/  IMAD R85, R23, R7, R14 ;  /* 0x0000000717557224 */ /* 0x000fe200078e020e */
[----:B------:R-:W-:Y:S02]  /*2110*/  SHF.R.S32.HI R0, RZ, 0x1f, R31 ;  /* 0x0000001fff007819 */ /* 0x000fe4000001141f */
[----:B------:R-:W-:Y:S02]  /*2120*/  SEL R31, R31, RZ, !P0 ;  /* 0x000000ff1f1f7207 */ /* 0x000fe40004000000 */
[----:B------:R-:W-:Y:S02]  /*2130*/  SEL R9, R0, RZ, !P0 ;  /* 0x000000ff00097207 */ /* 0x000fe40004000000 */
[----:B------:R-:W-:Y:S01]  /*2140*/  IADD3 R42, P0, R23, R42, RZ ;  /* 0x0000002a172a7210 */ /* 0x000fe20007f1e0ff */
[----:B------:R-:W-:-:S03]  /*2150*/  IMAD.WIDE.U32 R96, R31, UR4, R4 ;  /* 0x000000041f607c25 */ /* 0x000fc6000f8e0004 */
[----:B------:R-:W-:Y:S01]  /*2160*/  IADD3.X R43, R215, R32, RZ, P0, !PT ;  /* 0x00000020d72b7210 */ /* 0x000fe200007fe4ff */
[----:B------:R-:W-:Y:S01]  /*2170*/  IMAD R0, R9, UR4, RZ ;  /* 0x0000000409007c24 */ /* 0x000fe2000f8e02ff */
[C---:B------:R-:W-:Y:S02]  /*2180*/  IADD3 R36, P0, R96.reuse, R40, RZ ;  /* 0x0000002860247210 */ /* 0x040fe40007f1e0ff */
[----:B------:R-:W-:Y:S01]  /*2190*/  IADD3 R38, P3, R96, 0x40, RZ ;  /* 0x0000004060267810 */ /* 0x000fe20007f7e0ff */
[----:B------:R-:W-:Y:S01]  /*21a0*/  IMAD R35, R31, UR5, R0 ;  /* 0x000000051f237c24 */ /* 0x000fe2000f8e0200 */
[----:B------:R-:W-:Y:S05]  /*21b0*/  @!P6 WARPSYNC.ALL ;  /* 0x000000000000e948 */ /* 0x000fea0003800000 */
[----:B------:R-:W-:Y:S01]  /*21c0*/  ULDC.64 UR4, c[0x0][0x330] ;  /* 0x0000cc0000047ab9 */ /* 0x000fe20000000a00 */
[----:B------:R-:W-:-:S02]  /*21d0*/  IMAD.IADD R35, R97, 0x1, R35 ;  /* 0x0000000161237824 */ /* 0x000fc400078e0223 */
[----:B------:R-:W-:Y:S02]  /*21e0*/  IMAD R3, R8, UR4, RZ ;  /* 0x0000000408037c24 */ /* 0x000fe4000f8e02ff */
[----:B------:R-:W-:-:S04]  /*21f0*/  IMAD.WIDE.U32 R4, R30, UR4, R16 ;  /* 0x000000041e047c25 */ /* 0x000fc8000f8e0010 */
[----:B------:R-:W-:Y:S01]  /*2200*/  IMAD R3, R30, UR5, R3 ;  /* 0x000000051e037c24 */ /* 0x000fe2000f8e0203 */
[----:B------:R-:W-:Y:S01]  /*2210*/  ULDC.64 UR4, c[0x0][0x338] ;  /* 0x0000ce0000047ab9 */ /* 0x000fe20000000a00 */
[----:B------:R-:W-:Y:S02]  /*2220*/  IMAD.X R103, RZ, RZ, R35, P3 ;  /* 0x000000ffff677224 */ /* 0x000fe400018e0623 */
[----:B------:R-:W-:Y:S01]  /*2230*/  IMAD.IADD R5, R5, 0x1, R3 ;  /* 0x0000000105057824 */ /* 0x000fe200078e0203 */
[----:B------:R-:W-:Y:S01]  /*2240*/  SEL R3, R113, RZ, P1 ;  /* 0x000000ff71037207 */ /* 0x000fe20000800000 */
[----:B------:R-:W-:Y:S02]  /*2250*/  IMAD R0, R9, UR4, RZ ;  /* 0x0000000409007c24 */ /* 0x000fe4000f8e02ff */
[----:B------:R-:W-:-:S04]  /*2260*/  IMAD.WIDE.U32 R8, R23, R6, R18 ;  /* 0x0000000617087225 */ /* 0x000fc800078e0012 */
[----:B------:R-:W-:Y:S01]  /*2270*/  IMAD.IADD R3, R16, 0x1, R3 ;  /* 0x0000000110037824 */ /* 0x000fe200078e0203 */
[----:B------:R-:W-:Y:S01]  /*2280*/  IADD3 R87, R9, R85, RZ ;  /* 0x0000005509577210 */ /* 0x000fe20007ffe0ff */
[----:B------:R-:W-:Y:S02]  /*2290*/  IMAD R105, R31, UR5, R0 ;  /* 0x000000051f697c24 */ /* 0x000fe4000f8e0200 */
[-C--:B------:R-:W-:Y:S01]  /*22a0*/  IMAD R0, R215, R12.reuse, RZ ;  /* 0x0000000cd7007224 */ /* 0x080fe200078e02ff */
[----:B------:R-:W-:Y:S01]  /*22b0*/  SHF.R.S32.HI R20, RZ, 0x1f, R3 ;  /* 0x0000001fff147819 */ /* 0x000fe20000011403 */
[----:B------:R-:W-:Y:S01]  /*22c0*/  IMAD.WIDE.U32 R94, R31, UR4, R4 ;  /* 0x000000041f5e7c25 */ /* 0x000fe2000f8e0004 */
[----:B------:R-:W-:Y:S02]  /*22d0*/  ULDC UR4, c[0x0][0x2f4] ;  /* 0x0000bd0000047ab9 */ /* 0x000fe40000000800 */
[----:B------:R-:W-:Y:S01]  /*22e0*/  LEA.HI R44, R20, R3, RZ, 0x3 ;  /* 0x00000003142c7211 */ /* 0x000fe200078f18ff */
[----:B------:R-:W-:Y:S01]  /*22f0*/  IMAD.WIDE.U32 R4, R23, R12, R18 ;  /* 0x0000000c17047225 */ /* 0x000fe200078e0012 */
[----:B------:R-:W-:-:S02]  /*2300*/  ISETP.GE.AND P2, PT, R16, UR4, PT ;  /* 0x0000000410007c0c */ /* 0x000fc4000bf46270 */
[----:B------:R-:W-:Y:S01]  /*2310*/  LOP3.LUT R9, R199, 0x38, R44, 0xf8, !PT ;  /* 0x00000038c7097812 */ /* 0x000fe200078ef82c */
[----:B------:R-:W-:Y:S01]  /*2320*/  IMAD R15, R23, R13, R0 ;  /* 0x0000000d170f7224 */ /* 0x000fe200078e0200 */
[----:B------:R-:W-:Y:S01]  /*2330*/  P2R R0, PR, RZ, 0x2 ;  /* 0x00000002ff007803 */ /* 0x000fe20000000000 */
[----:B------:R-:W-:Y:S01]  /*2340*/  IMAD.MOV.U32 R86, RZ, RZ, R8 ;  /* 0x000000ffff567224 */ /* 0x000fe200078e0008 */
[----:B------:R-:W-:Y:S01]  /*2350*/  LEA.HI R8, R20, R3, RZ, 0x6 ;  /* 0x0000000314087211 */ /* 0x000fe200078f30ff */
[----:B------:R-:W-:Y:S01]  /*2360*/  IMAD.IADD R5, R5, 0x1, R15 ;  /* 0x0000000105057824 */ /* 0x000fe200078e020f */
[----:B------:R-:W-:Y:S01]  /*2370*/  LOP3.LUT R9, R9, R228, RZ, 0x3c, !PT ;  /* 0x000000e409097212 */ /* 0x000fe200078e3cff */
[----:B------:R-:W-:Y:S01]  /*2380*/  IMAD.IADD R11, R15, 0x1, R11 ;  /* 0x000000010f0b7824 */ /* 0x000fe200078e020b */
[----:B------:R-:W-:Y:S01]  /*2390*/  LOP3.LUT R37, R44, 0xfffffff8, RZ, 0xc0, !PT ;  /* 0xfffffff82c257812 */ /* 0x000fe200078ec0ff */
[----:B------:R-:W-:Y:S01]  /*23a0*/  IMAD.WIDE.U32 R14, R23, R6, R16 ;  /* 0x00000006170e7225 */ /* 0x000fe200078e0010 */
[----:B------:R-:W-:-:S02]  /*23b0*/  SHF.L.U64.HI R20, R12, 0x6, R13 ;  /* 0x000000060c147819 */ /* 0x000fc4000001020d */
[----:B------:R-:W-:Y:S01]  /*23c0*/  SHF.R.S32.HI R101, RZ, 0x3, R44 ;  /* 0x00000003ff657819 */ /* 0x000fe2000001142c */
[----:B------:R-:W-:Y:S01]  /*23d0*/  IMAD.SHL.U32 R3, R8, 0x80, RZ ;  /* 0x0000008008037824 */ /* 0x000fe200078e00ff */
[----:B------:R-:W-:Y:S01]  /*23e0*/  LOP3.LUT R8, R44, 0x38, RZ, 0xc0, !PT ;  /* 0x000000382c087812 */ /* 0x000fe200078ec0ff */
[----:B------:R-:W-:Y:S01]  /*23f0*/  IMAD.WIDE.U32 R92, R115, R12, R4 ;  /* 0x0000000c735c7225 */ /* 0x000fe200078e0004 */
[----:B------:R-:W-:Y:S02]  /*2400*/  SHF.R.S32.HI R102, RZ, 0x1f, R37 ;  /* 0x0000001fff667819 */ /* 0x000fe40000011425 */
[----:B------:R-:W-:Y:S01]  /*2410*/  LOP3.LUT R8, R8, 0x1c0, R225, 0xf8, !PT ;  /* 0x000001c008087812 */ /* 0x000fe200078ef8e1 */
[----:B------:R-:W-:Y:S01]  /*2420*/  IMAD R4, R27, R6, RZ ;  /* 0x000000061b047224 */ /* 0x000fe200078e02ff */
[----:B------:R-:W-:Y:S01]  /*2430*/  LOP3.LUT R3, R3, 0xffffe000, RZ, 0xc0, !PT ;  /* 0xffffe00003037812 */ /* 0x000fe200078ec0ff */
[----:B------:R-:W-:Y:S01]  /*2440*/  IMAD.IADD R85, R85, 0x1, R15 ;  /* 0x0000000155557824 */ /* 0x000fe200078e020f */
[----:B------:R-:W-:Y:S01]  /*2450*/  LOP3.LUT R15, R197, 0x38, R44, 0xf8, !PT ;  /* 0x00000038c50f7812 */ /* 0x000fe200078ef82c */
[----:B------:R-:W-:Y:S01]  /*2460*/  IMAD.MOV.U32 R84, RZ, RZ, R14 ;  /* 0x000000ffff547224 */ /* 0x000fe200078e000e */
[----:B------:R-:W-:Y:S01]  /*2470*/  LOP3.LUT R14, R198, 0x38, R44, 0xf8, !PT ;  /* 0x00000038c60e7812 */ /* 0x000fe200078ef82c */
[----:B------:R-:W-:Y:S01]  /*2480*/  IMAD R31, R23, R99, R28 ;  /* 0x00000063171f7224 */ /* 0x000fe200078e021c */
[----:B------:R-:W-:Y:S01]  /*2490*/  LOP3.LUT R15, R15, R226, RZ, 0x3c, !PT ;  /* 0x000000e20f0f7212 */ /* 0x000fe200078e3cff */
[----:B------:R-:W-:Y:S01]  /*24a0*/  IMAD R45, R115, R7, R4 ;  /* 0x00000007732d7224 */ /* 0x000fe200078e0204 */
[----:B------:R-:W-:Y:S01]  /*24b0*/  IADD3 R4, P1, R88, R130, RZ ;  /* 0x0000008258047210 */ /* 0x000fe20007f3e0ff */
[----:B------:R-:W-:Y:S01]  /*24c0*/  IMAD.IADD R5, R31, 0x1, R131 ;  /* 0x000000011f057824 */ /* 0x000fe200078e0283 */
[----:B------:R-:W-:Y:S01]  /*24d0*/  LOP3.LUT R14, R14, R227, RZ, 0x3c, !PT ;  /* 0x000000e30e0e7212 */ /* 0x000fe200078e3cff */
[----:B------:R-:W-:Y:S01]  /*24e0*/  IMAD.IADD R30, R41, 0x1, R31 ;  /* 0x00000001291e7824 */ /* 0x000fe200078e021f */
[----:B------:R-:W-:Y:S01]  /*24f0*/  LOP3.LUT R8, R8, R203, RZ, 0x3c, !PT ;  /* 0x000000cb08087212 */ /* 0x000fe200078e3cff */
[----:B------:R-:W-:Y:S01]  /*2500*/  IMAD.X R28, R5, 0x1, R89, P1 ;  /* 0x00000001051c7824 */ /* 0x000fe200008e0659 */
[-C--:B------:R-:W-:Y:S01]  /*2510*/  IADD3 R110, R9, R3.reuse, R202 ;  /* 0x00000003096e7210 */ /* 0x080fe20007ffe0ca */
[----:B------:R-:W-:Y:S01]  /*2520*/  IMAD.X R39, R30, 0x1, R35, P0 ;  /* 0x000000011e277824 */ /* 0x000fe200000e0623 */
[-C--:B------:R-:W-:Y:S01]  /*2530*/  IADD3 R109, R14, R3.reuse, R201 ;  /* 0x000000030e6d7210 */ /* 0x080fe20007ffe0c9 */
[----:B------:R-:W-:Y:S01]  /*2540*/  IMAD.WIDE.U32 R90, R115, R12, R10 ;  /* 0x0000000c735a7225 */ /* 0x000fe200078e000a */
[----:B------:R-:W-:-:S02]  /*2550*/  IADD3 R108, R15, R3, R200 ;  /* 0x000000030f6c7210 */ /* 0x000fc40007ffe0c8 */
[----:B------:R-:W-:Y:S01]  /*2560*/  IADD3 R112, R8, R3, R204 ;  /* 0x0000000308707210 */ /* 0x000fe20007ffe0cc */
[CC--:B------:R-:W-:Y:S01]  /*2570*/  IMAD.WIDE.U32 R86, R115.reuse, R6.reuse, R86 ;  /* 0x0000000673567225 */ /* 0x0c0fe200078e0056 */
[C-C-:B------:R-:W-:Y:S02]  /*2580*/  SHF.L.U64.HI R3, R98.reuse, 0x7, R99.reuse ;  /* 0x0000000762037819 */ /* 0x140fe40000010263 */
[----:B------:R-:W-:Y:S01]  /*2590*/  SHF.L.U64.HI R27, R98, 0x6, R99 ;  /* 0x00000006621b7819 */ /* 0x000fe20000010263 */
[----:B------:R-:W-:Y:S01]  /*25a0*/  IMAD.WIDE.U32 R84, R115, R6, R84 ;  /* 0x0000000673547225 */ /* 0x000fe200078e0054 */
[----:B------:R-:W-:Y:S02]  /*25b0*/  IADD3 R29, P1, R4, R88, RZ ;  /* 0x00000058041d7210 */ /* 0x000fe40007f3e0ff */
[----:B------:R-:W-:Y:S01]  /*25c0*/  IADD3 R99, P0, R36, 0x40, RZ ;  /* 0x0000004024637810 */ /* 0x000fe20007f1e0ff */
[C---:B------:R-:W-:Y:S01]  /*25d0*/  IMAD.SHL.U32 R14, R12.reuse, 0x20, RZ ;  /* 0x000000200c0e7824 */ /* 0x040fe200078e00ff */
[C---:B------:R-:W-:Y:S01]  /*25e0*/  SHF.L.U64.HI R15, R12.reuse, 0x7, R13 ;  /* 0x000000070c0f7819 */ /* 0x040fe2000001020d */
[----:B------:R-:W-:Y:S01]  /*25f0*/  IMAD.SHL.U32 R13, R12, 0x40, RZ ;  /* 0x000000400c0d7824 */ /* 0x000fe200078e00ff */
[C-C-:B------:R-:W-:Y:S01]  /*2600*/  SHF.L.U64.HI R11, R6.reuse, 0x5, R7.reuse ;  /* 0x00000005060b7819 */ /* 0x140fe20000010207 */
[C---:B------:R-:W-:Y:S01]  /*2610*/  IMAD.SHL.U32 R8, R6.reuse, 0x20, RZ ;  /* 0x0000002006087824 */ /* 0x040fe200078e00ff */
[----:B------:R-:W-:Y:S01]  /*2620*/  SHF.L.U64.HI R10, R6, 0x6, R7 ;  /* 0x00000006060a7819 */ /* 0x000fe20000010207 */
[----:B------:R-:W-:Y:S01]  /*2630*/  IMAD.X R31, R28, 0x1, R89, P1 ;  /* 0x000000011c1f7824 */ /* 0x000fe200008e0659 */
[C---:B------:R-:W-:Y:S01]  /*2640*/  SHF.L.U64.HI R9, R6.reuse, 0x7, R7 ;  /* 0x0000000706097819 */ /* 0x040fe20000010207 */
[----:B------:R-:W-:Y:S01]  /*2650*/  IMAD.SHL.U32 R7, R6, 0x40, RZ ;  /* 0x0000004006077824 */ /* 0x000fe200078e00ff */
[----:B------:R-:W-:Y:S01]  /*2660*/  ISETP.GE.AND P1, PT, R190, UR4, PT ;  /* 0x00000004be007c0c */ /* 0x000fe2000bf26270 */
[----:B------:R-:W-:-:S02]  /*2670*/  IMAD.IADD R32, R93, 0x1, R33 ;  /* 0x000000015d207824 */ /* 0x000fc400078e0221 */
[----:B------:R-:W-:Y:S02]  /*2680*/  IMAD.SHL.U32 R12, R12, 0x80, RZ ;  /* 0x000000800c0c7824 */ /* 0x000fe400078e00ff */
[----:B------:R-:W-:Y:S02]  /*2690*/  IMAD.SHL.U32 R6, R6, 0x80, RZ ;  /* 0x0000008006067824 */ /* 0x000fe400078e00ff */
[----:B------:R-:W-:Y:S02]  /*26a0*/  IMAD.SHL.U32 R113, R113, 0x2, RZ ;  /* 0x0000000271717824 */ /* 0x000fe400078e00ff */
[----:B------:R-:W-:Y:S02]  /*26b0*/  IMAD.IADD R33, R33, 0x1, R91 ;  /* 0x0000000121217824 */ /* 0x000fe400078e025b */
[----:B------:R-:W-:Y:S02]  /*26c0*/  IMAD.IADD R34, R87, 0x1, R45 ;  /* 0x0000000157227824 */ /* 0x000fe400078e022d */
[----:B------:R-:W-:-:S02]  /*26d0*/  IMAD.IADD R100, R45, 0x1, R85 ;  /* 0x000000012d647824 */ /* 0x000fc400078e0255 */
[----:B------:R-:W-:Y:S02]  /*26e0*/  IMAD.X R104, RZ, RZ, R39, P0 ;  /* 0x000000ffff687224 */ /* 0x000fe400000e0627 */
[----:B------:R-:W-:Y:S01]  /*26f0*/  IMAD.IADD R105, R95, 0x1, R105 ;  /* 0x000000015f697824 */ /* 0x000fe200078e0269 */
[----:B------:R-:W-:Y:S06]  /*2700*/  @!P6 BAR.SYNC.DEFER_BLOCKING 0x9, 0x100 ;  /* 0x024400000000eb1d */ /* 0x000fec0000010000 */
.L_x_8457:
[----:B0-----:R-:W0:Y:S01]  /*2710*/  LDC R123, c[0x0][0x3f4] ;  /* 0x0000fd00ff7b7b82 */ /* 0x001e220000000800 */
[----:B------:R-:W-:Y:S01]  /*2720*/  VIADD R26, R26, 0xffffffff ;  /* 0xffffffff1a1a7836 */ /* 0x000fe20000000000 */
[----:B------:R-:W-:Y:S05]  /*2730*/  YIELD ;  /* 0x0000000000007946 */ /* 0x000fea0003800000 */
[----:B------:R-:W-:Y:S01]  /*2740*/  IMAD R111, R184, 0x4000, R206 ;  /* 0x00004000b86f7824 */ /* 0x000fe200078e02ce */
[----:B------:R-:W-:Y:S01]  /*2750*/  ISETP.GT.AND P3, PT, R26, R25, PT ;  /* 0x000000191a00720c */ /* 0x000fe20003f64270 */
[----:B------:R-:W-:Y:S02]  /*2760*/  BSSY B0, `(.L_x_8372) ;  /* 0x0000588000007945 */ /* 0x000fe40003800000 */
[----:B------:R-:W-:Y:S01]  /*2770*/  IMAD R111, R111, 0x2, R2 ;  /* 0x000000026f6f7824 */ /* 0x000fe200078e0202 */
[----:B------:R-:W-:-:S02]  /*2780*/  P2R R107, PR, RZ, 0x8 ;  /* 0x00000008ff6b7803 */ /* 0x000fc40000000000 */
[----:B0-----:R-:W-:-:S13]  /*2790*/  ISETP.GE.AND P0, PT, R123, 0x1, PT ;  /* 0x000000017b00780c */ /* 0x001fda0003f06270 */
[----:B------:R-:W-:Y:S05]  /*27a0*/  @!P0 BRA `(.L_x_8373) ;  /* 0x0000005000908947 */ /* 0x000fea0003800000 */
[----:B------:R-:W-:Y:S01]  /*27b0*/  ULDC.U8 UR4, c[0x0][0x410] ;  /* 0x0001040000047ab9 */ /* 0x000fe20000000000 */
[----:B------:R-:W-:Y:S01]  /*27c0*/  SHF.R.S32.HI R45, RZ, 0x1f, R26 ;  /* 0x0000001fff2d7819 */ /* 0x000fe2000001141a */
[-C--:B------:R-:W-:Y:S01]  /*27d0*/  IMAD R44, R3, R26.reuse, RZ ;  /* 0x0000001a032c7224 */ /* 0x080fe200078e02ff */
[----:B------:R-:W-:Y:S01]  /*27e0*/  ISETP.NE.AND P0, PT, RZ, UR4, PT ;  /* 0x00000004ff007c0c */ /* 0x000fe2000bf05270 */
[-C--:B------:R-:W-:Y:S02]  /*27f0*/  IMAD R46, R15, R26.reuse, RZ ;  /* 0x0000001a0f2e7224 */ /* 0x080fe400078e02ff */
[----:B------:R-:W-:Y:S02]  /*2800*/  IMAD R48, R9, R26, RZ ;  /* 0x0000001a09307224 */ /* 0x000fe400078e02ff */
[C---:B------:R-:W-:Y:S02]  /*2810*/  IMAD R47, R45.reuse, R128, R44 ;  /* 0x000000802d2f7224 */ /* 0x040fe400078e022c */
[----:B------:R-:W-:-:S02]  /*2820*/  IMAD R119, R45, R12, R46 ;  /* 0x0000000c2d777224 */ /* 0x000fc400078e022e */
[----:B------:R-:W-:Y:S02]  /*2830*/  IMAD R45, R45, R6, R48 ;  /* 0x000000062d2d7224 */ /* 0x000fe400078e0230 */
[----:B------:R-:W-:Y:S02]  /*2840*/  IMAD R114, R26, -0x80, R24 ;  /* 0xffffff801a727824 */ /* 0x000fe400078e0218 */
[----:B------:R-:W-:-:S03]  /*2850*/  IMAD.WIDE.U32 R76, R6, R26, RZ ;  /* 0x0000001a064c7225 */ /* 0x000fc600078e00ff */
[----:B------:R-:W-:Y:S01]  /*2860*/  VIMNMX R114, R114, 0x80, PT ;  /* 0x0000008072727848 */ /* 0x000fe20003fe0100 */
[----:B------:R-:W-:Y:S01]  /*2870*/  IMAD.WIDE.U32 R120, R128, R26, RZ ;  /* 0x0000001a80787225 */ /* 0x000fe200078e00ff */
[----:B------:R-:W-:-:S03]  /*2880*/  IADD3 R106, R77, R45, RZ ;  /* 0x0000002d4d6a7210 */ /* 0x000fc60007ffe0ff */
        /* <DEDUP_REMOVED lines=32> */
.L_x_8376:
[----:B------:R-:W-:Y:S05]  /*2a90*/  BSYNC B1 ;  /* 0x0000000000017941 */ /* 0x000fea0003800000 */
.L_x_8375:
[----:B------:R-:W-:Y:S01]  /*2aa0*/  ISETP.GE.AND P4, PT, R212, R114, PT ;  /* 0x00000072d400720c */ /* 0x000fe20003f86270 */
[----:B0----5:R-:W-:Y:S01]  /*2ab0*/  IMAD.MOV.U32 R44, RZ, RZ, R72 ;  /* 0x000000ffff2c7224 */ /* 0x021fe200078e0048 */
[----:B------:R-:W-:Y:S01]  /*2ac0*/  BSSY B1, `(.L_x_8377) ;  /* 0x0000026000017945 */ /* 0x000fe20003800000 */
[----:B------:R-:W-:Y:S01]  /*2ad0*/  IMAD.MOV.U32 R45, RZ, RZ, R73 ;  /* 0x000000ffff2d7224 */ /* 0x000fe200078e0049 */
[----:B------:R-:W-:Y:S01]  /*2ae0*/  CS2R R68, SRZ ;  /* 0x0000000000447805 */ /* 0x000fe2000001ff00 */
[----:B------:R-:W-:Y:S01]  /*2af0*/  IMAD.MOV.U32 R46, RZ, RZ, R80 ;  /* 0x000000ffff2e7224 */ /* 0x000fe200078e0050 */
[----:B------:R-:W-:Y:S01]  /*2b00*/  CS2R R66, SRZ ;  /* 0x0000000000427805 */ /* 0x000fe2000001ff00 */
[----:B------:R-:W-:Y:S01]  /*2b10*/  IMAD.MOV.U32 R47, RZ, RZ, R81 ;  /* 0x000000ffff2f7224 */ /* 0x000fe200078e0051 */
[----:B------:R-:W-:Y:S01]  /*2b20*/  PRMT R136, R44, 0x5410, R45 ;  /* 0x000054102c887816 */ /* 0x000fe2000000002d */
[----:B------:R-:W-:Y:S01]  /*2b30*/  IMAD.MOV.U32 R44, RZ, RZ, R74 ;  /* 0x000000ffff2c7224 */ /* 0x000fe200078e004a */
[----:B------:R-:W-:Y:S01]  /*2b40*/  PRMT R147, R147, 0x5410, R46 ;  /* 0x0000541093937816 */ /* 0x000fe2000000002e */
[----:B------:R-:W-:Y:S01]  /*2b50*/  IMAD.MOV.U32 R45, RZ, RZ, R75 ;  /* 0x000000ffff2d7224 */ /* 0x000fe200078e004b */
[----:B------:R-:W-:Y:S01]  /*2b60*/  PRMT R145, R47, 0x7610, R145 ;  /* 0x000076102f917816 */ /* 0x000fe20000000091 */
[----:B------:R-:W-:Y:S01]  /*2b70*/  IMAD.MOV.U32 R46, RZ, RZ, R82 ;  /* 0x000000ffff2e7224 */ /* 0x000fe200078e0052 */
[----:B------:R-:W-:Y:S01]  /*2b80*/  CS2R R70, SRZ ;  /* 0x0000000000467805 */ /* 0x000fe2000001ff00 */
[----:B------:R-:W-:Y:S01]  /*2b90*/  IMAD.MOV.U32 R47, RZ, RZ, R83 ;  /* 0x000000ffff2f7224 */ /* 0x000fe200078e0053 */
[----:B------:R-:W-:-:S02]  /*2ba0*/  PRMT R137, R44, 0x5410, R45 ;  /* 0x000054102c897816 */ /* 0x000fc4000000002d */
[----:B------:R-:W-:Y:S02]  /*2bb0*/  PRMT R147, R46, 0x7610, R147 ;  /* 0x000076102e937816 */ /* 0x000fe40000000093 */
[----:B------:R-:W-:Y:S01]  /*2bc0*/  PRMT R145, R145, 0x5410, R47 ;  /* 0x0000541091917816 */ /* 0x000fe2000000002f */
[----:B------:R-:W-:Y:S06]  /*2bd0*/  @P4 BRA `(.L_x_8378) ;  /* 0x0000000000504947 */ /* 0x000fec0003800000 */
[----:B------:R-:W-:Y:S01]  /*2be0*/  IADD3 R45, P0, P5, R92, R78, R14 ;  /* 0x0000004e5c2d7210 */ /* 0x000fe20007d1e00e */
[----:B------:R-:W-:Y:S01]  /*2bf0*/  ULDC.64 UR4, c[0x0][0x3e8] ;  /* 0x0000fa0000047ab9 */ /* 0x000fe20000000a00 */
[----:B------:R-:W-:Y:S02]  /*2c00*/  CS2R R68, SRZ ;  /* 0x0000000000447805 */ /* 0x000fe4000001ff00 */
[----:B------:R-:W-:Y:S02]  /*2c10*/  CS2R R70, SRZ ;  /* 0x0000000000467805 */ /* 0x000fe4000001ff00 */
[----:B------:R-:W-:Y:S02]  /*2c20*/  IADD3.X R46, R32, R119, R21, P0, P5 ;  /* 0x00000077202e7210 */ /* 0x000fe400007ea415 */
        /* <DEDUP_REMOVED lines=15> */
.L_x_8378:
[----:B------:R-:W-:Y:S05]  /*2d20*/  BSYNC B1 ;  /* 0x0000000000017941 */ /* 0x000fea0003800000 */
.L_x_8377:
        /* <DEDUP_REMOVED lines=10> */
[----:B------:R-:W-:Y:S01]  /*2dd0*/  CS2R R60, SRZ ;  /* 0x00000000003c7805 */ /* 0x000fe2000001ff00 */
[----:B------:R-:W-:Y:S01]  /*2de0*/  IMAD.MOV.U32 R45, RZ, RZ, R67 ;  /* 0x000000ffff2d7224 */ /* 0x000fe200078e0043 */
[----:B------:R-:W-:Y:S01]  /*2df0*/  PRMT R132, R46, 0x5410, R47 ;  /* 0x000054102e847816 */ /* 0x000fe2000000002f */
[----:B------:R-:W-:Y:S01]  /*2e00*/  IMAD.MOV.U32 R47, RZ, RZ, R71 ;  /* 0x000000ffff2f7224 */ /* 0x000fe200078e0047 */
[----:B------:R-:W-:-:S02]  /*2e10*/  MOV R46, R70 ;  /* 0x00000046002e7202 */ /* 0x000fc40000000f00 */
[----:B------:R-:W-:Y:S02]  /*2e20*/  CS2R R58, SRZ ;  /* 0x00000000003a7805 */ /* 0x000fe4000001ff00 */
[----:B------:R-:W-:Y:S02]  /*2e30*/  PRMT R125, R44, 0x5410, R45 ;  /* 0x000054102c7d7816 */ /* 0x000fe4000000002d */
[----:B------:R-:W-:Y:S02]  /*2e40*/  CS2R R62, SRZ ;  /* 0x00000000003e7805 */ /* 0x000fe4000001ff00 */
[----:B------:R-:W-:Y:S02]  /*2e50*/  PRMT R133, R46, 0x5410, R47 ;  /* 0x000054102e857816 */ /* 0x000fe4000000002f */
[----:B------:R-:W-:Y:S02]  /*2e60*/  CS2R R52, SRZ ;  /* 0x0000000000347805 */ /* 0x000fe4000001ff00 */
[----:B------:R-:W-:-:S02]  /*2e70*/  CS2R R50, SRZ ;  /* 0x0000000000327805 */ /* 0x000fc4000001ff00 */
[----:B------:R-:W-:Y:S02]  /*2e80*/  CS2R R54, SRZ ;  /* 0x0000000000367805 */ /* 0x000fe4000001ff00 */
[----:B------:R-:W-:Y:S01]  /*2e90*/  P2R R138, PR, RZ, 0x1 ;  /* 0x00000001ff8a7803 */ /* 0x000fe20000000000 */
        /* <DEDUP_REMOVED lines=21> */
.L_x_8380:
[----:B------:R-:W-:Y:S05]  /*2ff0*/  BSYNC B1 ;  /* 0x0000000000017941 */ /* 0x000fea0003800000 */
.L_x_8379:
[----:B------:R-:W-:Y:S01]  /*3000*/  ISETP.GE.AND P5, PT, R210, R114, PT ;  /* 0x00000072d200720c */ /* 0x000fe20003fa6270 */
[----:B------:R-:W-:-:S12]  /*3010*/  BSSY B1, `(.L_x_8381) ;  /* 0x000001e000017945 */ /* 0x000fd80003800000 */
[----:B------:R-:W-:Y:S05]  /*3020*/  @P5 BRA `(.L_x_8382) ;  /* 0x0000000000705947 */ /* 0x000fea0003800000 */
[----:B0-----:R-:W0:Y:S01]  /*3030*/  LDC.64 R44, c[0x0][0x3f8] ;  /* 0x0000fe00ff2c7b82 */ /* 0x001e220000000a00 */
[----:B------:R-:W-:Y:S01]  /*3040*/  IMAD.MOV.U32 R79, RZ, RZ, R119 ;  /* 0x000000ffff4f7224 */ /* 0x000fe200078e0077 */
[----:B------:R-:W-:Y:S01]  /*3050*/  ULDC.64 UR4, c[0x0][0x3e8] ;  /* 0x0000fa0000047ab9 */ /* 0x000fe20000000a00 */
[----:B------:R-:W-:Y:S01]  /*3060*/  IMAD.MOV.U32 R77, RZ, RZ, R106 ;  /* 0x000000ffff4d7224 */ /* 0x000fe200078e006a */
[----:B------:R-:W-:Y:S02]  /*3070*/  CS2R R52, SRZ ;  /* 0x0000000000347805 */ /* 0x000fe4000001ff00 */
[----:B------:R-:W-:Y:S01]  /*3080*/  CS2R R54, SRZ ;  /* 0x0000000000367805 */ /* 0x000fe2000001ff00 */
        /* <DEDUP_REMOVED lines=22> */
.L_x_8382:
[----:B------:R-:W-:Y:S05]  /*31f0*/  BSYNC B1 ;  /* 0x0000000000017941 */ /* 0x000fea0003800000 */
.L_x_8381:
[----:B01---5:R-:W-:Y:S01]  /*3200*/  IMAD.MOV.U32 R44, RZ, RZ, R56 ;  /* 0x000000ffff2c7224 */ /* 0x023fe200078e0038 */
[----:B------:R-:W-:Y:S01]  /*3210*/  ISETP.NE.AND P0, PT, R191, 0x3, PT ;  /* 0x00000003bf00780c */ /* 0x000fe20003f05270 */
        /* <DEDUP_REMOVED lines=25> */
.L_x_8383:
[----:B------:R-:W-:Y:S01]  /*33b0*/  IMAD R106, R184, 0x8, R2 ;  /* 0x00000008b86a7824 */ /* 0x000fe200078e0202 */
[----:B------:R-:W-:Y:S01]  /*33c0*/  SHF.L.U32 R119, R192, 0x1f, RZ ;  /* 0x0000001fc0777819 */ /* 0x000fe200000006ff */
[----:B------:R-:W-:Y:S03]  /*33d0*/  BSSY B1, `(.L_x_8384) ;  /* 0x0000003000017945 */ /* 0x000fe60003800000 */
[----:B------:R-:W0:Y:S02]  /*33e0*/  SYNCS.PHASECHK.TRANS64.TRYWAIT P6, [R106+URZ+0x28890], R119 ;  /* 0x028890776a0075a7 */ /* 0x000e2400080c017f */
[----:B0-----:R-:W-:Y:S05]  /*33f0*/  @!P6 BRA `(.L_x_8385) ;  /* 0x000002100030e947 */ /* 0x001fea0003800000 */
.L_x_8793:
[----:B------:R-:W-:Y:S05]  /*3400*/  BSYNC B1 ;  /* 0x0000000000017941 */ /* 0x000fea0003800000 */
.L_x_8384:
[----:B------:R-:W-:Y:S04]  /*3410*/  BSSY B1, `(.L_x_8386) ;  /* 0x0000070000017945 */ /* 0x000fe80003800000 */
[----:B------:R-:W-:Y:S05]  /*3420*/  @P3 BRA `(.L_x_8387) ;  /* 0x0000000400b83947 */ /* 0x000fea0003800000 */
[----:B------:R-:W-:Y:S01]  /*3430*/  IADD3 R143, P3, R40, R120, RZ ;  /* 0x00000078288f7210 */ /* 0x000fe20007f7e0ff */
[----:B------:R-:W-:Y:S04]  /*3440*/  BSSY B2, `(.L_x_8388) ;  /* 0x0000037000027945 */ /* 0x000fe80003800000 */
[----:B------:R-:W-:Y:S01]  /*3450*/  IMAD.X R144, R122, 0x1, R30, P3 ;  /* 0x000000017a907824 */ /* 0x000fe200018e061e */
[----:B------:R-:W-:Y:S07]  /*3460*/  @P2 BRA `(.L_x_8389) ;  /* 0x0000000000d02947 */ /* 0x000fee0003800000 */
[----:B------:R1:W2:Y:S01]  /*3470*/  LDS.128 R44, [R111+0x18400] ;  /* 0x018400006f2c7984 */ /* 0x0002a20000000c00 */
[----:B------:R-:W-:Y:S01]  /*3480*/  IADD3 R77, P3, R143, R96, RZ ;  /* 0x000000608f4d7210 */ /* 0x000fe20007f7e0ff */
[----:B------:R-:W-:Y:S04]  /*3490*/  BSSY B3, `(.L_x_8390) ;  /* 0x000002d000037945 */ /* 0x000fe80003800000 */
[----:B------:R-:W-:Y:S01]  /*34a0*/  IMAD.X R146, R144, 0x1, R35, P3 ;  /* 0x0000000190927824 */ /* 0x000fe200018e0623 */
[----:B------:R-:W-:-:S13]  /*34b0*/  ISETP.GE.AND P3, PT, R18, R123, PT ;  /* 0x0000007b1200720c */ /* 0x000fda0003f66270 */
[----:B-1----:R-:W-:Y:S05]  /*34c0*/  @P3 BRA `(.L_x_8391) ;  /* 0x0000000000a43947 */ /* 0x002fea0003800000 */
[----:B------:R-:W-:Y:S01]  /*34d0*/  SHF.R.U64 R150, R80, 0x10, R81 ;  /* 0x0000001050967819 */ /* 0x000fe20000001251 */
[----:B--2---:R-:W-:Y:S01]  /*34e0*/  IMAD.MOV.U32 R76, RZ, RZ, R46 ;  /* 0x000000ffff4c7224 */ /* 0x004fe200078e002e */
[--C-:B------:R-:W-:Y:S01]  /*34f0*/  SHF.R.U64 R80, R82, 0x10, R83.reuse ;  /* 0x0000001052507819 */ /* 0x100fe20000001253 */
[--C-:B------:R-:W-:Y:S01]  /*3500*/  HADD2.F32 R46, -RZ, R45.reuse.H1_H1 ;  /* 0x3000002dff2e7230 */ /* 0x100fe20000004100 */
[----:B------:R-:W-:Y:S01]  /*3510*/  SHF.R.U32.HI R148, RZ, 0x10, R83 ;  /* 0x00000010ff947819 */ /* 0x000fe20000011653 */
[----:B------:R-:W-:Y:S01]  /*3520*/  HADD2.F32 R45, -RZ, R45.H0_H0 ;  /* 0x2000002dff2d7230 */ /* 0x000fe20000004100 */
[----:B------:R-:W-:Y:S01]  /*3530*/  SHF.R.U32.HI R149, RZ, 0x10, R81 ;  /* 0x00000010ff957819 */ /* 0x000fe20000011651 */
[----:B------:R-:W-:Y:S02]  /*3540*/  HADD2.F32 R83, -RZ, R80.H0_H0 ;  /* 0x20000050ff537230 */ /* 0x000fe40000004100 */
[----:B------:R-:W-:Y:S02]  /*3550*/  HADD2.F32 R148, -RZ, R148.H0_H0 ;  /* 0x20000094ff947230 */ /* 0x000fe40000004100 */
[----:B------:R-:W-:-:S02]  /*3560*/  HADD2.F32 R80, -RZ, R47.H1_H1 ;  /* 0x3000002fff507230 */ /* 0x000fc40000004100 */
[----:B------:R-:W-:Y:S02]  /*3570*/  HADD2.F32 R81, -RZ, R150.H0_H0 ;  /* 0x20000096ff517230 */ /* 0x000fe40000004100 */
[-C--:B------:R-:W-:Y:S01]  /*3580*/  FMUL.FTZ R150, R46, R83.reuse ;  /* 0x000000532e967220 */ /* 0x080fe20000410000 */
[----:B------:R-:W-:Y:S02]  /*3590*/  HADD2.F32 R47, -RZ, R47.H0_H0 ;  /* 0x2000002fff2f7230 */ /* 0x000fe40000004100 */
[-C--:B------:R-:W-:Y:S01]  /*35a0*/  FMUL.FTZ R152, R80, R148.reuse ;  /* 0x0000009450987220 */ /* 0x080fe20000410000 */
[----:B------:R-:W-:Y:S02]  /*35b0*/  HADD2.F32 R82, -RZ, R149.H0_H0 ;  /* 0x20000095ff527230 */ /* 0x000fe40000004100 */
[C---:B------:R-:W-:Y:S01]  /*35c0*/  FMUL.FTZ R83, R45.reuse, R83 ;  /* 0x000000532d537220 */ /* 0x040fe20000410000 */
[----:B------:R-:W-:Y:S01]  /*35d0*/  FFMA.FTZ R150, R45, R81, -R150 ;  /* 0x000000512d967223 */ /* 0x000fe20000010896 */
[----:B------:R-:W-:Y:S01]  /*35e0*/  FMUL.FTZ R151, R47, R148 ;  /* 0x000000942f977220 */ /* 0x000fe20000410000 */
[----:B------:R-:W-:-:S02]  /*35f0*/  HADD2.F32 R45, -RZ, R44.H1_H1 ;  /* 0x3000002cff2d7230 */ /* 0x000fc40000004100 */
[-C--:B------:R-:W-:Y:S01]  /*3600*/  FFMA.FTZ R152, R47, R82.reuse, -R152 ;  /* 0x000000522f987223 */ /* 0x080fe20000010898 */
[--C-:B------:R-:W-:Y:S02]  /*3610*/  HADD2.F32 R47, -RZ, R147.reuse.H1_H1 ;  /* 0x30000093ff2f7230 */ /* 0x100fe40000004100 */
[----:B------:R-:W-:Y:S01]  /*3620*/  FFMA.FTZ R149, R46, R81, R83 ;  /* 0x000000512e957223 */ /* 0x000fe20000010053 */
[----:B------:R-:W-:Y:S02]  /*3630*/  HADD2.F32 R147, -RZ, R147.H0_H0 ;  /* 0x20000093ff937230 */ /* 0x000fe40000004100 */
[----:B------:R-:W-:Y:S01]  /*3640*/  FFMA.FTZ R151, R80, R82, R151 ;  /* 0x0000005250977223 */ /* 0x000fe20000010097 */
        /* <DEDUP_REMOVED lines=12> */
[-C--:B------:R-:W-:Y:S01]  /*3710*/  FFMA.FTZ R147, R76, R145.reuse, -R147 ;  /* 0x000000914c937223 */ /* 0x080fe20000010893 */
[----:B------:R-:W-:Y:S01]  /*3720*/  F2FP.F16.F32.PACK_AB R47, R151, R152 ;  /* 0x00000098972f723e */ /* 0x000fe200000000ff */
[----:B------:R-:W-:Y:S01]  /*3730*/  FFMA.FTZ R46, R46, R145, R81 ;  /* 0x000000912e2e7223 */ /* 0x000fe20000010051 */
[----:B------:R-:W-:-:S04]  /*3740*/  F2FP.F16.F32.PACK_AB R44, R80, R83 ;  /* 0x00000053502c723e */ /* 0x000fc800000000ff */
[----:B------:R-:W-:-:S07]  /*3750*/  F2FP.F16.F32.PACK_AB R46, R46, R147 ;  /* 0x000000932e2e723e */ /* 0x000fce00000000ff */
.L_x_8391:
[----:B------:R-:W-:Y:S05]  /*3760*/  BSYNC B3 ;  /* 0x0000000000037941 */ /* 0x000fea0003800000 */
.L_x_8390:
[----:B------:R-:W-:Y:S02]  /*3770*/  ULDC.64 UR4, c[0x0][0x2e8] ;  /* 0x0000ba0000047ab9 */ /* 0x000fe40000000a00 */
[----:B------:R-:W-:-:S04]  /*3780*/  LEA R76, P3, R77, UR4, 0x1 ;  /* 0x000000044d4c7c11 */ /* 0x000fc8000f8608ff */
[----:B------:R-:W-:-:S05]  /*3790*/  LEA.HI.X R77, R77, UR5, R146, 0x1, P3 ;  /* 0x000000054d4d7c11 */ /* 0x000fca00098f0c92 */
[----:B--2---:R1:W-:Y:S04]  /*37a0*/  STG.E.128 desc[UR38][R76.64], R44 ;  /* 0x0000002c4c007986 */ /* 0x0043e8000c101d26 */
.L_x_8389:
[----:B------:R-:W-:Y:S05]  /*37b0*/  BSYNC B2 ;  /* 0x0000000000027941 */ /* 0x000fea0003800000 */
.L_x_8388:
[----:B------:R-:W-:Y:S05]  /*37c0*/  @P1 BRA `(.L_x_8387) ;  /* 0x0000000000d01947 */ /* 0x000fea0003800000 */
[----:B-1----:R1:W2:Y:S01]  /*37d0*/  LDS.128 R44, [R111+0x1c400] ;  /* 0x01c400006f2c7984 */ /* 0x0022a20000000c00 */
        /* <DEDUP_REMOVED lines=46> */
.L_x_8393:
[----:B------:R-:W-:Y:S05]  /*3ac0*/  BSYNC B2 ;  /* 0x0000000000027941 */ /* 0x000fea0003800000 */
.L_x_8392:
[----:B------:R-:W-:Y:S02]  /*3ad0*/  ULDC.64 UR4, c[0x0][0x2e8] ;  /* 0x0000ba0000047ab9 */ /* 0x000fe40000000a00 */
[----:B------:R-:W-:-:S04]  /*3ae0*/  LEA R72, P3, R143, UR4, 0x1 ;  /* 0x000000048f487c11 */ /* 0x000fc8000f8608ff */
[----:B------:R-:W-:-:S05]  /*3af0*/  LEA.HI.X R73, R143, UR5, R144, 0x1, P3 ;  /* 0x000000058f497c11 */ /* 0x000fca00098f0c90 */
[----:B--2---:R2:W-:Y:S04]  /*3b00*/  STG.E.128 desc[UR38][R72.64], R44 ;  /* 0x0000002c48007986 */ /* 0x0045e8000c101d26 */
.L_x_8387:
[----:B------:R-:W-:Y:S05]  /*3b10*/  BSYNC B1 ;  /* 0x0000000000017941 */ /* 0x000fea0003800000 */
.L_x_8386:
        /* <DEDUP_REMOVED lines=53> */
.L_x_8399:
[----:B------:R-:W-:Y:S05]  /*3e70*/  BSYNC B3 ;  /* 0x0000000000037941 */ /* 0x000fea0003800000 */
.L_x_8398:
[----:B------:R-:W-:Y:S02]  /*3e80*/  ULDC.64 UR4, c[0x0][0x2e8] ;  /* 0x0000ba0000047ab9 */ /* 0x000fe40000000a00 */
[----:B------:R-:W-:-:S04]  /*3e90*/  LEA R68, P3, R74, UR4, 0x1 ;  /* 0x000000044a447c11 */ /* 0x000fc8000f8608ff */
[----:B------:R-:W-:-:S05]  /*3ea0*/  LEA.HI.X R69, R74, UR5, R75, 0x1, P3 ;  /* 0x000000054a457c11 */ /* 0x000fca00098f0c4b */
[----:B--2---:R2:W-:Y:S04]  /*3eb0*/  STG.E.128 desc[UR38][R68.64], R44 ;  /* 0x0000002c44007986 */ /* 0x0045e8000c101d26 */
.L_x_8397:
[----:B------:R-:W-:Y:S05]  /*3ec0*/  BSYNC B2 ;  /* 0x0000000000027941 */ /* 0x000fea0003800000 */
.L_x_8396:
        /* <DEDUP_REMOVED lines=48> */
.L_x_8401:
[----:B------:R-:W-:Y:S05]  /*41d0*/  BSYNC B2 ;  /* 0x0000000000027941 */ /* 0x000fea0003800000 */
.L_x_8400:
[----:B------:R-:W-:Y:S02]  /*41e0*/  ULDC.64 UR4, c[0x0][0x2e8] ;  /* 0x0000ba0000047ab9 */ /* 0x000fe40000000a00 */
[----:B------:R-:W-:-:S04]  /*41f0*/  LEA R64, P3, R75, UR4, 0x1 ;  /* 0x000000044b407c11 */ /* 0x000fc8000f8608ff */
[----:B------:R-:W-:-:S05]  /*4200*/  LEA.HI.X R65, R75, UR5, R76, 0x1, P3 ;  /* 0x000000054b417c11 */ /* 0x000fca00098f0c4c */
[----:B--2---:R3:W-:Y:S04]  /*4210*/  STG.E.128 desc[UR38][R64.64], R44 ;  /* 0x0000002c40007986 */ /* 0x0047e8000c101d26 */
.L_x_8395:
[----:B------:R-:W-:Y:S05]  /*4220*/  BSYNC B1 ;  /* 0x0000000000017941 */ /* 0x000fea0003800000 */
.L_x_8394:
[----:B------:R-:W-:Y:S01]  /*4230*/  ISETP.NE.AND P3, PT, R138, RZ, PT ;  /* 0x000000ff8a00720c */ /* 0x000fe20003f65270 */
[----:B------:R-:W-:-:S12]  /*4240*/  BSSY B1, `(.L_x_8402) ;  /* 0x0000070000017945 */ /* 0x000fd80003800000 */
[----:B------:R-:W-:Y:S05]  /*4250*/  @P3 BRA `(.L_x_8403) ;  /* 0x0000000400b83947 */ /* 0x000fea0003800000 */
[----:B--2---:R-:W-:Y:S01]  /*4260*/  IADD3 R73, P3, P4, R4, R120, R16 ;  /* 0x0000007804497210 */ /* 0x004fe20007c7e010 */
[----:B------:R-:W-:Y:S03]  /*4270*/  BSSY B2, `(.L_x_8404) ;  /* 0x0000037000027945 */ /* 0x000fe60003800000 */
[----:B------:R-:W-:Y:S01]  /*4280*/  IADD3.X R74, R28, R122, R17, P3, P4 ;  /* 0x0000007a1c4a7210 */ /* 0x000fe20001fe8411 */
[----:B------:R-:W-:Y:S08]  /*4290*/  @P2 BRA `(.L_x_8405) ;  /* 0x0000000000d02947 */ /* 0x000ff00003800000 */
[----:B-1-3--:R1:W2:Y:S01]  /*42a0*/  LDS.128 R44, [R111+0x1a400] ;  /* 0x01a400006f2c7984 */ /* 0x00a2a20000000c00 */
        /* <DEDUP_REMOVED lines=46> */
.L_x_8407:
[----:B------:R-:W-:Y:S05]  /*4590*/  BSYNC B3 ;  /* 0x0000000000037941 */ /* 0x000fea0003800000 */
.L_x_8406:
[----:B------:R-:W-:Y:S02]  /*45a0*/  ULDC.64 UR4, c[0x0][0x2e8] ;  /* 0x0000ba0000047ab9 */ /* 0x000fe40000000a00 */
[----:B------:R-:W-:-:S04]  /*45b0*/  LEA R60, P3, R71, UR4, 0x1 ;  /* 0x00000004473c7c11 */ /* 0x000fc8000f8608ff */
[----:B------:R-:W-:-:S05]  /*45c0*/  LEA.HI.X R61, R71, UR5, R72, 0x1, P3 ;  /* 0x00000005473d7c11 */ /* 0x000fca00098f0c48 */
[----:B--2---:R2:W-:Y:S04]  /*45d0*/  STG.E.128 desc[UR38][R60.64], R44 ;  /* 0x0000002c3c007986 */ /* 0x0045e8000c101d26 */
.L_x_8405:
[----:B------:R-:W-:Y:S05]  /*45e0*/  BSYNC B2 ;  /* 0x0000000000027941 */ /* 0x000fea0003800000 */
.L_x_8404:
[----:B------:R-:W-:Y:S05]  /*45f0*/  @P1 BRA `(.L_x_8403) ;  /* 0x0000000000d01947 */ /* 0x000fea0003800000 */
[----:B-123--:R1:W2:Y:S01]  /*4600*/  LDS.128 R44, [R111+0x1e400] ;  /* 0x01e400006f2c7984 */ /* 0x00e2a20000000c00 */
        /* <DEDUP_REMOVED lines=46> */
.L_x_8409:
[----:B------:R-:W-:Y:S05]  /*48f0*/  BSYNC B2 ;  /* 0x0000000000027941 */ /* 0x000fea0003800000 */
.L_x_8408:
[----:B------:R-:W-:Y:S02]  /*4900*/  ULDC.64 UR4, c[0x0][0x2e8] ;  /* 0x0000ba0000047ab9 */ /* 0x000fe40000000a00 */
[----:B------:R-:W-:-:S04]  /*4910*/  LEA R56, P3, R67, UR4, 0x1 ;  /* 0x0000000443387c11 */ /* 0x000fc8000f8608ff */
[----:B------:R-:W-:-:S05]  /*4920*/  LEA.HI.X R57, R67, UR5, R68, 0x1, P3 ;  /* 0x0000000543397c11 */ /* 0x000fca00098f0c44 */
[----:B--2---:R4:W-:Y:S04]  /*4930*/  STG.E.128 desc[UR38][R56.64], R44 ;  /* 0x0000002c38007986 */ /* 0x0049e8000c101d26 */
.L_x_8403:
[----:B------:R-:W-:Y:S05]  /*4940*/  BSYNC B1 ;  /* 0x0000000000017941 */ /* 0x000fea0003800000 */
.L_x_8402:
[----:B------:R-:W-:Y:S05]  /*4950*/  @P5 BRA `(.L_x_8410) ;  /* 0x0000003400a05947 */ /* 0x000fea0003800000 */
[----:B------:R-:W-:Y:S01]  /*4960*/  IADD3 R121, P3, P4, R29, R120, R16 ;  /* 0x000000781d797210 */ /* 0x000fe20007c7e010 */
[----:B------:R-:W-:Y:S03]  /*4970*/  BSSY B1, `(.L_x_8411) ;  /* 0x0000037000017945 */ /* 0x000fe60003800000 */
[----:B------:R-:W-:Y:S01]  /*4980*/  IADD3.X R122, R31, R122, R17, P3, P4 ;  /* 0x0000007a1f7a7210 */ /* 0x000fe20001fe8411 */
[----:B------:R-:W-:Y:S08]  /*4990*/  @P2 BRA `(.L_x_8412) ;  /* 0x0000000000d02947 */ /* 0x000ff00003800000 */
[----:B-1234-:R1:W2:Y:S01]  /*49a0*/  LDS.128 R44, [R111+0x1b400] ;  /* 0x01b400006f2c7984 */ /* 0x01e2a20000000c00 */
[----:B------:R-:W-:Y:S01]  /*49b0*/  ISETP.GE.AND P4, PT, R18, R123, PT ;  /* 0x0000007b1200720c */ /* 0x000fe20003f86270 */
[----:B------:R-:W-:Y:S01]  /*49c0*/  BSSY B2, `(.L_x_8413) ;  /* 0x000002c000027945 */ /* 0x000fe20003800000 */
[----:B------:R-:W-:-:S11]  /*49d0*/  IADD3 R63, P3, R121, R96, RZ ;  /* 0x00000060793f7210 */ /* 0x000fd60007f7e0ff */
        /* <DEDUP_REMOVED lines=42> */
.L_x_8414:
[----:B------:R-:W-:Y:S05]  /*4c80*/  BSYNC B2 ;  /* 0x0000000000027941 */ /* 0x000fea0003800000 */
.L_x_8413:
[----:B------:R-:W-:Y:S01]  /*4c90*/  ULDC.64 UR4, c[0x0][0x2e8] ;  /* 0x0000ba0000047ab9 */ /* 0x000fe20000000a00 */
[----:B------:R-:W-:Y:S01]  /*4ca0*/  IMAD.X R54, R122, 0x1, R35, P3 ;  /* 0x000000017a367824 */ /* 0x000fe200018e0623 */
[----:B------:R-:W-:-:S04]  /*4cb0*/  LEA R52, P3, R63, UR4, 0x1 ;  /* 0x000000043f347c11 */ /* 0x000fc8000f8608ff */
[----:B------:R-:W-:-:S05]  /*4cc0*/  LEA.HI.X R53, R63, UR5, R54, 0x1, P3 ;  /* 0x000000053f357c11 */ /* 0x000fca00098f0c36 */
[----:B--2---:R1:W-:Y:S04]  /*4cd0*/  STG.E.128 desc[UR38][R52.64], R44 ;  /* 0x0000002c34007986 */ /* 0x0043e8000c101d26 */
.L_x_8412:
[----:B------:R-:W-:Y:S05]  /*4ce0*/  BSYNC B1 ;  /* 0x0000000000017941 */ /* 0x000fea0003800000 */
.L_x_8411:
        /* <DEDUP_REMOVED lines=47> */
.L_x_8416:
[----:B------:R-:W-:Y:S05]  /*4fe0*/  BSYNC B1 ;  /* 0x0000000000017941 */ /* 0x000fea0003800000 */
.L_x_8415:
[----:B------:R-:W-:Y:S01]  /*4ff0*/  ULDC.64 UR4, c[0x0][0x2e8] ;  /* 0x0000ba0000047ab9 */ /* 0x000fe20000000a00 */
[----:B------:R-:W-:Y:S01]  /*5000*/  IMAD.X R122, R122, 0x1, R103, P3 ;  /* 0x000000017a7a7824 */ /* 0x000fe200018e0667 */
[----:B------:R-:W-:-:S04]  /*5010*/  LEA R48, P3, R59, UR4, 0x1 ;  /* 0x000000043b307c11 */ /* 0x000fc8000f8608ff */
[----:B------:R-:W-:-:S05]  /*5020*/  LEA.HI.X R49, R59, UR5, R122, 0x1, P3 ;  /* 0x000000053b317c11 */ /* 0x000fca00098f0c7a */
[----:B--2---:R1:W-:Y:S01]  /*5030*/  STG.E.128 desc[UR38][R48.64], R44 ;  /* 0x0000002c30007986 */ /* 0x0043e2000c101d26 */
[----:B------:R-:W-:Y:S05]  /*5040*/  BRA `(.L_x_8410) ;  /* 0x0000002c00e47947 */ /* 0x000fea0003800000 */
.L_x_8374:
[----:B------:R-:W-:Y:S02]  /*5050*/  ISETP.GE.AND P3, PT, R212, R114, PT ;  /* 0x00000072d400720c */ /* 0x000fe40003f66270 */
[----:B------:R-:W-:Y:S02]  /*5060*/  CS2R R50, SRZ ;  /* 0x0000000000327805 */ /* 0x000fe4000001ff00 */
[----:B------:R-:W-:-:S13]  /*5070*/  ISETP.GE.OR P3, PT, R16, R123, P3 ;  /* 0x0000007b1000720c */ /* 0x000fda0001f66670 */
[----:B------:R-:W-:Y:S01]  /*5080*/  @!P3 IADD3 R46, P0, P4, R90, R78, R14 ;  /* 0x0000004e5a2eb210 */ /* 0x000fe20007c1e00e */
[----:B------:R-:W0:Y:S03]  /*5090*/  @!P3 LDC.64 R60, c[0x0][0x3e8] ;  /* 0x0000fa00ff3cbb82 */ /* 0x000e260000000a00 */
[----:B------:R-:W-:Y:S02]  /*50a0*/  @!P3 IADD3.X R47, R33, R119, R21, P0, P4 ;  /* 0x00000077212fb210 */ /* 0x000fe400007e8415 */
[----:B------:R-:W-:-:S03]  /*50b0*/  @!P3 IADD3 R44, P0, P4, R84, R76, R8 ;  /* 0x0000004c542cb210 */ /* 0x000fc60007c1e008 */
[----:B------:R-:W1:Y:S01]  /*50c0*/  @!P3 LDC.64 R62, c[0x0][0x400] ;  /* 0x00010000ff3ebb82 */ /* 0x000e620000000a00 */
        /* <DEDUP_REMOVED lines=11> */
[----:B------:R-:W4:Y:S01]  /*5180*/  @!P4 LDC.64 R52, c[0x0][0x3e8] ;  /* 0x0000fa00ff34cb82 */ /* 0x000f220000000a00 */
[----:B------:R-:W-:-:S05]  /*5190*/  @!P4 IADD3 R48, P5, R90, R78, RZ ;  /* 0x0000004e5a30c210 */ /* 0x000fca0007fbe0ff */
[----:B------:R-:W-:Y:S02]  /*51a0*/  @!P4 IMAD.X R49, R119, 0x1, R33, P5 ;  /* 0x000000017731c824 */ /* 0x000fe400028e0621 */
[----:B------:R-:W0:Y:S01]  /*51b0*/  @!P4 LDC.64 R54, c[0x0][0x400] ;  /* 0x00010000ff36cb82 */ /* 0x000e220000000a00 */
[----:B----4-:R-:W-:-:S04]  /*51c0*/  @!P4 LEA R52, P5, R48, R52, 0x1 ;  /* 0x000000343034c211 */ /* 0x010fc800078a08ff */
[----:B------:R-:W-:Y:S02]  /*51d0*/  @!P4 LEA.HI.X R53, R48, R53, R49, 0x1, P5 ;  /* 0x000000353035c211 */ /* 0x000fe400028f0c31 */
[----:B------:R-:W-:-:S05]  /*51e0*/  @!P4 IADD3 R48, P5, R84, R76, RZ ;  /* 0x0000004c5430c210 */ /* 0x000fca0007fbe0ff */
[----:B------:R-:W-:Y:S01]  /*51f0*/  @!P4 IMAD.X R49, R106, 0x1, R100, P5 ;  /* 0x000000016a31c824 */ /* 0x000fe200028e0664 */
[----:B0-----:R-:W-:-:S04]  /*5200*/  @!P4 LEA R54, P5, R48, R54, 0x1 ;  /* 0x000000363036c211 */ /* 0x001fc800078a08ff */
[----:B------:R-:W-:Y:S02]  /*5210*/  @!P4 LEA.HI.X R55, R48, R55, R49, 0x1, P5 ;  /* 0x000000373037c211 */ /* 0x000fe400028f0c31 */
[----:B------:R-:W-:Y:S02]  /*5220*/  CS2R R48, SRZ ;  /* 0x0000000000307805 */ /* 0x000fe4000001ff00 */
[----:B------:R-:W-:-:S04]  /*5230*/  @!P3 LEA R60, P5, R46, R60, 0x1 ;  /* 0x0000003c2e3cb211 */ /* 0x000fc800078a08ff */
[----:B------:R-:W-:Y:S02]  /*5240*/  @!P3 LEA.HI.X R61, R46, R61, R47, 0x1, P5 ;  /* 0x0000003d2e3db211 */ /* 0x000fe400028f0c2f */
[----:B------:R-:W-:Y:S02]  /*5250*/  CS2R R46, SRZ ;  /* 0x00000000002e7805 */ /* 0x000fe4000001ff00 */
[C---:B-1----:R-:W-:Y:S01]  /*5260*/  @!P3 LEA R62, P5, R44.reuse, R62, 0x1 ;  /* 0x0000003e2c3eb211 */ /* 0x042fe200078a08ff */
[----:B------:R0:W5:Y:S03]  /*5270*/  @!P4 LDG.E.128 R48, desc[UR38][R54.64] ;  /* 0x000000263630c981 */ /* 0x000166000c1e1d00 */
[----:B------:R-:W-:Y:S02]  /*5280*/  @!P3 LEA.HI.X R63, R44, R63, R45, 0x1, P5 ;  /* 0x0000003f2c3fb211 */ /* 0x000fe400028f0c2d */
[----:B------:R-:W-:-:S02]  /*5290*/  CS2R R44, SRZ ;  /* 0x00000000002c7805 */ /* 0x000fc4000001ff00 */
[----:B------:R-:W-:Y:S02]  /*52a0*/  CS2R R58, SRZ ;  /* 0x00000000003a7805 */ /* 0x000fe4000001ff00 */
[----:B------:R-:W-:Y:S02]  /*52b0*/  CS2R R56, SRZ ;  /* 0x0000000000387805 */ /* 0x000fe4000001ff00 */
[----:B------:R1:W5:Y:S01]  /*52c0*/  @!P4 LDG.E.128 R44, desc[UR38][R52.64] ;  /* 0x00000026342cc981 */ /* 0x000362000c1e1d00 */
[----:B0-----:R-:W-:-:S03]  /*52d0*/  CS2R R54, SRZ ;  /* 0x0000000000367805 */ /* 0x001fc6000001ff00 */
[----:B------:R0:W5:Y:S01]  /*52e0*/  @!P3 LDG.E.128 R56, desc[UR38][R62.64] ;  /* 0x000000263e38b981 */ /* 0x000162000c1e1d00 */
[----:B-1----:R-:W-:-:S06]  /*52f0*/  CS2R R52, SRZ ;  /* 0x0000000000347805 */ /* 0x002fcc000001ff00 */
[----:B------:R1:W5:Y:S01]  /*5300*/  @!P3 LDG.E.128 R52, desc[UR38][R60.64] ;  /* 0x000000263c34b981 */ /* 0x000362000c1e1d00 */
[----:B--2---:R-:W-:-:S04]  /*5310*/  @!P0 LEA R68, P3, R66, R68, 0x1 ;  /* 0x0000004442448211 */ /* 0x004fc800078608ff */
[----:B------:R-:W-:Y:S02]  /*5320*/  @!P0 LEA.HI.X R69, R66, R69, R67, 0x1, P3 ;  /* 0x0000004542458211 */ /* 0x000fe400018f0c43 */
[C---:B---3--:R-:W-:Y:S02]  /*5330*/  @!P0 LEA R70, P3, R64.reuse, R70, 0x1 ;  /* 0x0000004640468211 */ /* 0x048fe400078608ff */
[----:B0-----:R-:W-:Y:S02]  /*5340*/  CS2R R62, SRZ ;  /* 0x00000000003e7805 */ /* 0x001fe4000001ff00 */
[----:B------:R-:W-:Y:S02]  /*5350*/  CS2R R66, SRZ ;  /* 0x0000000000427805 */ /* 0x000fe4000001ff00 */
[----:B-1----:R-:W-:Y:S02]  /*5360*/  CS2R R60, SRZ ;  /* 0x00000000003c7805 */ /* 0x002fe4000001ff00 */
[----:B------:R-:W-:-:S02]  /*5370*/  @!P0 LEA.HI.X R71, R64, R71, R65, 0x1, P3 ;  /* 0x0000004740478211 */ /* 0x000fc400018f0c41 */
[----:B------:R-:W-:Y:S02]  /*5380*/  CS2R R64, SRZ ;  /* 0x0000000000407805 */ /* 0x000fe4000001ff00 */
[----:B------:R0:W5:Y:S04]  /*5390*/  @!P0 LDG.E.128 R60, desc[UR38][R68.64] ;  /* 0x00000026443c8981 */ /* 0x000168000c1e1d00 */
[----:B------:R1:W5:Y:S01]  /*53a0*/  @!P0 LDG.E.128 R64, desc[UR38][R70.64] ;  /* 0x0000002646408981 */ /* 0x000362000c1e1d00 */
[----:B------:R-:W-:-:S04]  /*53b0*/  ISETP.GE.AND P0, PT, R210, R114, PT ;  /* 0x00000072d200720c */ /* 0x000fc80003f06270 */
[CC--:B------:R-:W-:Y:S01]  /*53c0*/  ISETP.GE.OR P0, PT, R16.reuse, R123.reuse, P0 ;  /* 0x0000007b1000720c */ /* 0x0c0fe20000706670 */
[----:B------:R-:W-:Y:S01]  /*53d0*/  BSSY B1, `(.L_x_8417) ;  /* 0x000001c000017945 */ /* 0x000fe20003800000 */
[----:B------:R-:W-:Y:S02]  /*53e0*/  ISETP.GE.AND P3, PT, R16, R123, PT ;  /* 0x0000007b1000720c */ /* 0x000fe40003f66270 */
[----:B0-----:R-:W-:Y:S02]  /*53f0*/  CS2R R68, SRZ ;  /* 0x0000000000447805 */ /* 0x001fe4000001ff00 */
[----:B------:R-:W-:Y:S02]  /*5400*/  CS2R R74, SRZ ;  /* 0x00000000004a7805 */ /* 0x000fe4000001ff00 */
[----:B-1----:R-:W-:Y:S02]  /*5410*/  CS2R R70, SRZ ;  /* 0x0000000000467805 */ /* 0x002fe4000001ff00 */
[----:B------:R-:W-:-:S03]  /*5420*/  CS2R R72, SRZ ;  /* 0x0000000000487805 */ /* 0x000fc6000001ff00 */
[----:B------:R-:W-:Y:S05]  /*5430*/  @P0 BRA `(.L_x_8418) ;  /* 0x0000000000540947 */ /* 0x000fea0003800000 */
[----:B------:R-:W0:Y:S01]  /*5440*/  LDC.64 R68, c[0x0][0x3f8] ;  /* 0x0000fe00ff447b82 */ /* 0x000e220000000a00 */
[----:B------:R-:W-:Y:S01]  /*5450*/  IMAD.MOV.U32 R72, RZ, RZ, R78 ;  /* 0x000000ffff487224 */ /* 0x000fe200078e004e */
[----:B------:R-:W-:Y:S01]  /*5460*/  ULDC.64 UR4, c[0x0][0x3e8] ;  /* 0x0000fa0000047ab9 */ /* 0x000fe20000000a00 */
[----:B------:R-:W-:Y:S01]  /*5470*/  IMAD.MOV.U32 R73, RZ, RZ, R119 ;  /* 0x000000ffff497224 */ /* 0x000fe200078e0077 */
[----:B------:R-:W-:Y:S01]  /*5480*/  ULDC.64 UR6, c[0x0][0x400] ;  /* 0x0001000000067ab9 */ /* 0x000fe20000000a00 */
[----:B------:R-:W-:-:S03]  /*5490*/  IMAD.MOV.U32 R77, RZ, RZ, R106 ;  /* 0x000000ffff4d7224 */ /* 0x000fc600078e006a */
        /* <DEDUP_REMOVED lines=15> */
.L_x_8418:
[----:B------:R-:W-:Y:S05]  /*5590*/  BSYNC B1 ;  /* 0x0000000000017941 */ /* 0x000fea0003800000 */
.L_x_8417:
[----:B-----5:R-:W-:Y:S01]  /*55a0*/  IMAD.MOV.U32 R76, RZ, RZ, R70 ;  /* 0x000000ffff4c7224 */ /* 0x020fe200078e0046 */
        /* <DEDUP_REMOVED lines=56> */
.L_x_8419:
[----:B------:R-:W-:Y:S01]  /*5930*/  IMAD R106, R184, 0x8, R2 ;  /* 0x00000008b86a7824 */ /* 0x000fe200078e0202 */
[----:B------:R-:W-:Y:S01]  /*5940*/  SHF.L.U32 R119, R192, 0x1f, RZ ;  /* 0x0000001fc0777819 */ /* 0x000fe200000006ff */
[----:B------:R-:W0:Y:S01]  /*5950*/  LDC R132, c[0x0][0x2f4] ;  /* 0x0000bd00ff847b82 */ /* 0x000e220000000800 */
[----:B------:R-:W-:Y:S01]  /*5960*/  IMAD.MOV.U32 R121, RZ, RZ, R122 ;  /* 0x000000ffff797224 */ /* 0x000fe200078e007a */
[----:B------:R-:W-:Y:S01]  /*5970*/  BSSY B1, `(.L_x_8420) ;  /* 0x0000005000017945 */ /* 0x000fe20003800000 */
[----:B------:R-:W1:Y:S05]  /*5980*/  SYNCS.PHASECHK.TRANS64.TRYWAIT P4, [R106+URZ+0x28890], R119 ;  /* 0x028890776a0075a7 */ /* 0x000e6a000808017f */
[----:B------:R-:W2:Y:S01]  /*5990*/  LDC.64 R122, c[0x0][0x300] ;  /* 0x0000c000ff7a7b82 */ /* 0x000ea20000000a00 */
[----:B0-----:R-:W-:Y:S01]  /*59a0*/  IMAD.IADD R134, R132, 0x1, -R113 ;  /* 0x0000000184867824 */ /* 0x001fe200078e0a71 */
[----:B-1----:R-:W-:Y:S06]  /*59b0*/  @!P4 BRA `(.L_x_8421) ;  /* 0x000001e800d4c947 */ /* 0x002fec0003800000 */
.L_x_8794:
[----:B------:R-:W-:Y:S05]  /*59c0*/  BSYNC B1 ;  /* 0x0000000000017941 */ /* 0x000fea0003800000 */
.L_x_8420:
[----:B------:R-:W-:Y:S01]  /*59d0*/  ISETP.GE.OR P4, PT, R23, R114, P2 ;  /* 0x000000721700720c */ /* 0x000fe20001786670 */
[----:B------:R-:W-:-:S12]  /*59e0*/  BSSY B1, `(.L_x_8422) ;  /* 0x000007c000017945 */ /* 0x000fd80003800000 */
[----:B------:R-:W-:Y:S05]  /*59f0*/  @P4 BRA `(.L_x_8423) ;  /* 0x0000000400e84947 */ /* 0x000fea0003800000 */
[-C--:B--2---:R-:W-:Y:S01]  /*5a00*/  IMAD R76, R215, R122.reuse, RZ ;  /* 0x0000007ad74c7224 */ /* 0x084fe200078e02ff */
[----:B------:R-:W-:Y:S01]  /*5a10*/  ISETP.NE.AND P6, PT, R0, RZ, PT ;  /* 0x000000ff0000720c */ /* 0x000fe20003fc5270 */
[C---:B------:R-:W-:Y:S01]  /*5a20*/  IMAD.WIDE.U32 R124, R23.reuse, R122, R120 ;  /* 0x0000007a177c7225 */ /* 0x040fe200078e0078 */
[----:B------:R-:W-:Y:S03]  /*5a30*/  BSSY B2, `(.L_x_8424) ;  /* 0x000006b000027945 */ /* 0x000fe60003800000 */
[----:B------:R-:W-:Y:S01]  /*5a40*/  IMAD R77, R23, R123, R76 ;  /* 0x0000007b174d7224 */ /* 0x000fe200078e024c */
[----:B------:R-:W-:Y:S02]  /*5a50*/  SEL R76, R113, R134, !P6 ;  /* 0x00000086714c7207 */ /* 0x000fe40007000000 */
[----:B------:R-:W-:Y:S01]  /*5a60*/  IADD3 R146, P4, P5, R96, R124, R37 ;  /* 0x0000007c60927210 */ /* 0x000fe20007d9e025 */
[----:B------:R-:W-:Y:S01]  /*5a70*/  IMAD.IADD R148, R77, 0x1, R125 ;  /* 0x000000014d947824 */ /* 0x000fe200078e027d */
[----:B------:R-:W-:-:S04]  /*5a80*/  SHF.R.S32.HI R77, RZ, 0x1f, R76 ;  /* 0x0000001fff4d7819 */ /* 0x000fc8000001144c */
[----:B------:R-:W-:Y:S02]  /*5a90*/  LEA.HI R76, R77, R76, RZ, 0x4 ;  /* 0x0000004c4d4c7211 */ /* 0x000fe400078f20ff */
[----:B------:R-:W-:Y:S02]  /*5aa0*/  IADD3.X R147, R35, R148, R102, P4, P5 ;  /* 0x0000009423937210 */ /* 0x000fe400027ea466 */
[----:B------:R-:W-:-:S04]  /*5ab0*/  LEA.HI.SX32 R76, R76, R101, 0x1c ;  /* 0x000000654c4c7211 */ /* 0x000fc800078fe2ff */
[----:B------:R-:W-:Y:S01]  /*5ac0*/  SHF.R.S32.HI R77, RZ, 0x1f, R76 ;  /* 0x0000001fff4d7819 */ /* 0x000fe2000001144c */
[----:B------:R-:W-:-:S03]  /*5ad0*/  IMAD.SHL.U32 R149, R76, 0x8, RZ ;  /* 0x000000084c957824 */ /* 0x000fc600078e00ff */
[----:B------:R-:W-:Y:S02]  /*5ae0*/  LEA.HI R77, R77, R76, RZ, 0x3 ;  /* 0x0000004c4d4d7211 */ /* 0x000fe400078f18ff */
[----:B------:R-:W-:-:S03]  /*5af0*/  LOP3.LUT R76, R149, 0x38, RZ, 0xc0, !PT ;  /* 0x00000038954c7812 */ /* 0x000fc600078ec0ff */
[----:B------:R-:W-:Y:S01]  /*5b00*/  IMAD.SHL.U32 R77, R77, 0x400, RZ ;  /* 0x000004004d4d7824 */ /* 0x000fe200078e00ff */
[----:B------:R-:W-:-:S04]  /*5b10*/  LOP3.LUT R76, R76, 0x1c0, R225, 0xf8, !PT ;  /* 0x000001c04c4c7812 */ /* 0x000fc800078ef8e1 */
[----:B------:R-:W-:Y:S02]  /*5b20*/  LOP3.LUT R77, R77, 0x7fffe000, RZ, 0xc0, !PT ;  /* 0x7fffe0004d4d7812 */ /* 0x000fe400078ec0ff */
[----:B------:R-:W-:-:S04]  /*5b30*/  LOP3.LUT R76, R76, R203, RZ, 0x3c, !PT ;  /* 0x000000cb4c4c7212 */ /* 0x000fc800078e3cff */
[----:B------:R-:W-:Y:S01]  /*5b40*/  IADD3 R79, R76, R77, R204 ;  /* 0x0000004d4c4f7210 */ /* 0x000fe20007ffe0cc */
[----:B------:R-:W-:-:S04]  /*5b50*/  IMAD R77, R184, 0x4000, R112 ;  /* 0x00004000b84d7824 */ /* 0x000fc800078e0270 */
[----:B------:R-:W-:Y:S01]  /*5b60*/  IMAD R79, R184, 0x4000, R79 ;  /* 0x00004000b84f7824 */ /* 0x000fe200078e024f */
[----:B------:R-:W-:-:S03]  /*5b70*/  LEA R77, R77, R2, 0x1 ;  /* 0x000000024d4d7211 */ /* 0x000fc600078e08ff */
[----:B------:R-:W-:-:S03]  /*5b80*/  IMAD R80, R79, 0x2, R2 ;  /* 0x000000024f507824 */ /* 0x000fc600078e0202 */
[----:B------:R-:W1:Y:S04]  /*5b90*/  LDS.128 R76, [R77+0x18400] ;  /* 0x018400004d4c7984 */ /* 0x000e680000000c00 */
[----:B------:R-:W2:Y:S01]  /*5ba0*/  LDS.128 R80, [R80+0x18400] ;  /* 0x0184000050507984 */ /* 0x000ea20000000c00 */
[----:B------:R-:W-:Y:S05]  /*5bb0*/  @P3 BRA `(.L_x_8425) ;  /* 0x0000000400483947 */ /* 0x000fea0003800000 */
[----:B------:R-:W-:Y:S01]  /*5bc0*/  SHF.R.U32.HI R158, RZ, 0x10, R49 ;  /* 0x00000010ff9e7819 */ /* 0x000fe20000011631 */
[--C-:B------:R-:W-:Y:S01]  /*5bd0*/  HADD2.F32 R155, -RZ, R152.reuse.H0_H0 ;  /* 0x20000098ff9b7230 */ /* 0x100fe20000004100 */
[--C-:B------:R-:W-:Y:S01]  /*5be0*/  SHF.R.U64 R44, R44, 0x10, R45.reuse ;  /* 0x000000102c2c7819 */ /* 0x100fe2000000122d */
[----:B------:R-:W-:Y:S01]  /*5bf0*/  HADD2.F32 R152, -RZ, R152.H1_H1 ;  /* 0x30000098ff987230 */ /* 0x000fe20000004100 */
[----:B------:R-:W-:Y:S01]  /*5c00*/  SHF.R.U32.HI R156, RZ, 0x10, R45 ;  /* 0x00000010ff9c7819 */ /* 0x000fe2000001162d */
[----:B------:R-:W-:Y:S01]  /*5c10*/  HADD2.F32 R158, -RZ, R158.H0_H0 ;  /* 0x2000009eff9e7230 */ /* 0x000fe20000004100 */
[----:B------:R-:W-:Y:S02]  /*5c20*/  SHF.R.U64 R48, R48, 0x10, R49 ;  /* 0x0000001030307819 */ /* 0x000fe40000001231 */
[--C-:B------:R-:W-:Y:S01]  /*5c30*/  SHF.R.U64 R45, R46, 0x10, R47.reuse ;  /* 0x000000102e2d7819 */ /* 0x100fe2000000122f */
[----:B------:R-:W-:Y:S01]  /*5c40*/  HADD2.F32 R156, -RZ, R156.H0_H0 ;  /* 0x2000009cff9c7230 */ /* 0x000fe20000004100 */
[----:B------:R-:W-:Y:S01]  /*5c50*/  SHF.R.U32.HI R49, RZ, 0x10, R47 ;  /* 0x00000010ff317819 */ /* 0x000fe2000001162f */
[----:B-1----:R-:W-:Y:S01]  /*5c60*/  HADD2.F32 R47, -RZ, R77.H0_H0 ;  /* 0x2000004dff2f7230 */ /* 0x002fe20000004100 */
[--C-:B------:R-:W-:Y:S01]  /*5c70*/  SHF.R.U64 R46, R50, 0x10, R51.reuse ;  /* 0x00000010322e7819 */ /* 0x100fe20000001233 */
[--C-:B--2---:R-:W-:Y:S01]  /*5c80*/  HADD2.F32 R50, -RZ, R81.reuse.H0_H0 ;  /* 0x20000051ff327230 */ /* 0x104fe20000004100 */
[----:B------:R-:W-:Y:S01]  /*5c90*/  SHF.R.U32.HI R153, RZ, 0x10, R51 ;  /* 0x00000010ff997819 */ /* 0x000fe20000011633 */
[----:B------:R-:W-:-:S02]  /*5ca0*/  HADD2.F32 R51, -RZ, R81.H1_H1 ;  /* 0x30000051ff337230 */ /* 0x000fc40000004100 */
[-C--:B------:R-:W-:Y:S01]  /*5cb0*/  FMUL.FTZ R81, R47, R152.reuse ;  /* 0x000000982f517220 */ /* 0x080fe20000410000 */
[----:B------:R-:W-:Y:S02]  /*5cc0*/  HADD2.F32 R77, -RZ, R77.H1_H1 ;  /* 0x3000004dff4d7230 */ /* 0x000fe40000004100 */
[C---:B------:R-:W-:Y:S01]  /*5cd0*/  FMUL.FTZ R160, R50.reuse, R152 ;  /* 0x0000009832a07220 */ /* 0x040fe20000410000 */
[----:B------:R-:W-:Y:S02]  /*5ce0*/  HADD2.F32 R45, -RZ, R45.H0_H0 ;  /* 0x2000002dff2d7230 */ /* 0x000fe40000004100 */
[-C--:B------:R-:W-:Y:S01]  /*5cf0*/  FMUL.FTZ R152, R51, R158.reuse ;  /* 0x0000009e33987220 */ /* 0x080fe20000410000 */
[-C--:B------:R-:W-:Y:S01]  /*5d00*/  FFMA.FTZ R50, R50, R155.reuse, R81 ;  /* 0x0000009b32327223 */ /* 0x080fe20000010051 */
[C---:B------:R-:W-:Y:S01]  /*5d10*/  FMUL.FTZ R158, R77.reuse, R158 ;  /* 0x0000009e4d9e7220 */ /* 0x040fe20000410000 */
[----:B------:R-:W-:Y:S02]  /*5d20*/  HADD2.F32 R81, -RZ, R83.H0_H0 ;  /* 0x20000053ff517230 */ /* 0x000fe40000004100 */
[-C--:B------:R-:W-:Y:S01]  /*5d30*/  FFMA.FTZ R152, R77, R156.reuse, -R152 ;  /* 0x0000009c4d987223 */ /* 0x080fe20000010898 */
[----:B------:R-:W-:Y:S01]  /*5d40*/  FFMA.FTZ R47, R47, R155, -R160 ;  /* 0x0000009b2f2f7223 */ /* 0x000fe200000108a0 */
        /* <DEDUP_REMOVED lines=8> */
[----:B------:R-:W-:Y:S02]  /*5dd0*/  HADD2.F32 R160, -RZ, R153.H0_H0 ;  /* 0x20000099ffa07230 */ /* 0x000fe40000004100 */
[----:B------:R-:W-:Y:S01]  /*5de0*/  FMUL.FTZ R154, R77, R154 ;  /* 0x0000009a4d9a7220 */ /* 0x000fe20000410000 */
[----:B------:R-:W-:-:S02]  /*5df0*/  HADD2.F32 R79, -RZ, R79.H1_H1 ;  /* 0x3000004fff4f7230 */ /* 0x000fc40000004100 */
[----:B------:R-:W-:Y:S02]  /*5e00*/  HADD2.F32 R158, -RZ, R49.H0_H0 ;  /* 0x20000031ff9e7230 */ /* 0x000fe40000004100 */
[----:B------:R-:W-:Y:S01]  /*5e10*/  FMUL.FTZ R164, R83, R160 ;  /* 0x000000a053a47220 */ /* 0x000fe20000410000 */
[-C--:B------:R-:W-:Y:S01]  /*5e20*/  FFMA.FTZ R49, R77, R156.reuse, -R162 ;  /* 0x0000009c4d317223 */ /* 0x080fe200000108a2 */
[----:B------:R-:W-:Y:S01]  /*5e30*/  FFMA.FTZ R77, R81, R156, R154 ;  /* 0x0000009c514d7223 */ /* 0x000fe2000001009a */
[C---:B------:R-:W-:Y:S01]  /*5e40*/  FMUL.FTZ R160, R79.reuse, R160 ;  /* 0x000000a04fa07220 */ /* 0x040fe20000410000 */
[-C--:B------:R-:W-:Y:S01]  /*5e50*/  FFMA.FTZ R154, R79, R158.reuse, -R164 ;  /* 0x0000009e4f9a7223 */ /* 0x080fe200000108a4 */
[--C-:B------:R-:W-:Y:S02]  /*5e60*/  HADD2.F32 R81, -RZ, R151.reuse.H1_H1 ;  /* 0x30000097ff517230 */ /* 0x100fe40000004100 */
[----:B------:R-:W-:Y:S02]  /*5e70*/  HADD2.F32 R153, -RZ, R48.H0_H0 ;  /* 0x20000030ff997230 */ /* 0x000fe40000004100 */
[----:B------:R-:W-:Y:S01]  /*5e80*/  FFMA.FTZ R156, R83, R158, R160 ;  /* 0x0000009e539c7223 */ /* 0x000fe200000100a0 */
[----:B------:R-:W-:-:S02]  /*5e90*/  HADD2.F32 R151, -RZ, R151.H0_H0 ;  /* 0x20000097ff977230 */ /* 0x000fc40000004100 */
[----:B------:R-:W-:Y:S02]  /*5ea0*/  HADD2.F32 R79, -RZ, R80.H0_H0 ;  /* 0x20000050ff4f7230 */ /* 0x000fe40000004100 */
[----:B------:R-:W-:Y:S02]  /*5eb0*/  HADD2.F32 R48, -RZ, R76.H0_H0 ;  /* 0x2000004cff307230 */ /* 0x000fe40000004100 */
[----:B------:R-:W-:Y:S02]  /*5ec0*/  HADD2.F32 R80, -RZ, R80.H1_H1 ;  /* 0x30000050ff507230 */ /* 0x000fe40000004100 */
[CC--:B------:R-:W-:Y:S01]  /*5ed0*/  FMUL.FTZ R155, R79.reuse, R151.reuse ;  /* 0x000000974f9b7220 */ /* 0x0c0fe20000410000 */
        /* <DEDUP_REMOVED lines=12> */
[----:B------:R-:W-:Y:S01]  /*5fa0*/  HADD2.F32 R81, -RZ, R150.H1_H1 ;  /* 0x30000096ff517230 */ /* 0x000fe20000004100 */
[----:B------:R-:W-:Y:S01]  /*5fb0*/  F2FP.F16.F32.PACK_AB R80, R153, R48 ;  /* 0x000000309950723e */ /* 0x000fe200000000ff */
[----:B------:R-:W-:Y:S02]  /*5fc0*/  HADD2.F32 R44, -RZ, R78.H0_H0 ;  /* 0x2000004eff2c7230 */ /* 0x000fe40000004100 */
[----:B------:R-:W-:Y:S02]  /*5fd0*/  HADD2.F32 R82, -RZ, R82.H1_H1 ;  /* 0x30000052ff527230 */ /* 0x000fe40000004100 */
[-C--:B------:R-:W-:Y:S01]  /*5fe0*/  FMUL.FTZ R151, R46, R81.reuse ;  /* 0x000000512e977220 */ /* 0x080fe20000410000 */
[----:B------:R-:W-:Y:S02]  /*5ff0*/  HADD2.F32 R78, -RZ, R78.H1_H1 ;  /* 0x3000004eff4e7230 */ /* 0x000fe40000004100 */
[----:B------:R-:W-:Y:S01]  /*6000*/  FMUL.FTZ R81, R44, R81 ;  /* 0x000000512c517220 */ /* 0x000fe20000410000 */
[----:B------:R-:W-:-:S02]  /*6010*/  HADD2.F32 R79, -RZ, R150.H0_H0 ;  /* 0x20000096ff4f7230 */ /* 0x000fc40000004100 */
[-C--:B------:R-:W-:Y:S01]  /*6020*/  FMUL.FTZ R157, R82, R83.reuse ;  /* 0x00000053529d7220 */ /* 0x080fe20000410000 */
[----:B------:R-:W-:Y:S02]  /*6030*/  FMUL.FTZ R83, R78, R83 ;  /* 0x000000534e537220 */ /* 0x000fe40000410000 */
[-C--:B------:R-:W-:Y:S01]  /*6040*/  FFMA.FTZ R81, R46, R79.reuse, R81 ;  /* 0x0000004f2e517223 */ /* 0x080fe20000010051 */
[----:B------:R-:W-:Y:S01]  /*6050*/  FFMA.FTZ R151, R44, R79, -R151 ;  /* 0x0000004f2c977223 */ /* 0x000fe20000010897 */
[-C--:B------:R-:W-:Y:S01]  /*6060*/  FFMA.FTZ R82, R82, R45.reuse, R83 ;  /* 0x0000002d52527223 */ /* 0x080fe20000010053 */
[----:B------:R-:W-:Y:S01]  /*6070*/  FFMA.FTZ R78, R78, R45, -R157 ;  /* 0x0000002d4e4e7223 */ /* 0x000fe2000001089d */
[----:B------:R-:W-:Y:S01]  /*6080*/  F2FP.F16.F32.PACK_AB R83, R156, R77 ;  /* 0x0000004d9c53723e */ /* 0x000fe200000000ff */
[----:B------:R-:W-:Y:S01]  /*6090*/  IMAD.MOV.U32 R77, RZ, RZ, R47 ;  /* 0x000000ffff4d7224 */ /* 0x000fe200078e002f */
[----:B------:R-:W-:Y:S02]  /*60a0*/  F2FP.F16.F32.PACK_AB R79, R154, R49 ;  /* 0x000000319a4f723e */ /* 0x000fe400000000ff */
[----:B------:R-:W-:Y:S01]  /*60b0*/  F2FP.F16.F32.PACK_AB R82, R82, R81 ;  /* 0x000000515252723e */ /* 0x000fe200000000ff */
[----:B------:R-:W-:Y:S01]  /*60c0*/  IMAD.MOV.U32 R81, RZ, RZ, R50 ;  /* 0x000000ffff517224 */ /* 0x000fe200078e0032 */
[----:B------:R-:W-:-:S07]  /*60d0*/  F2FP.F16.F32.PACK_AB R78, R78, R151 ;  /* 0x000000974e4e723e */ /* 0x000fce00000000ff */
.L_x_8425:
[----:B------:R-:W-:Y:S05]  /*60e0*/  BSYNC B2 ;  /* 0x0000000000027941 */ /* 0x000fea0003800000 */
.L_x_8424:
[----:B------:R-:W-:Y:S01]  /*60f0*/  ISETP.GE.AND P4, PT, R149, R132, PT ;  /* 0x000000849500720c */ /* 0x000fe20003f86270 */
[----:B------:R-:W-:-:S12]  /*6100*/  ULDC.64 UR4, c[0x0][0x2e8] ;  /* 0x0000ba0000047ab9 */ /* 0x000fd80000000a00 */
[--C-:B------:R-:W-:Y:S02]  /*6110*/  @!P4 SHF.R.S32.HI R44, RZ, 0x1f, R149.reuse ;  /* 0x0000001fff2cc819 */ /* 0x100fe40000011495 */
[----:B------:R-:W-:-:S04]  /*6120*/  @!P4 IADD3 R124, P5, P6, R96, R124, R149 ;  /* 0x0000007c607cc210 */ /* 0x000fc80007ebe095 */
[----:B------:R-:W-:Y:S02]  /*6130*/  @!P4 IADD3.X R47, R35, R148, R44, P5, P6 ;  /* 0x00000094232fc210 */ /* 0x000fe40002fec42c */
[----:B------:R-:W-:-:S04]  /*6140*/  LEA R44, P5, R146, UR4, 0x1 ;  /* 0x00000004922c7c11 */ /* 0x000fc8000f8a08ff */
[----:B------:R-:W-:Y:S02]  /*6150*/  LEA.HI.X R45, R146, UR5, R147, 0x1, P5 ;  /* 0x00000005922d7c11 */ /* 0x000fe4000a8f0c93 */
[----:B------:R-:W-:-:S03]  /*6160*/  @!P4 LEA R46, P5, R124, UR4, 0x1 ;  /* 0x000000047c2ecc11 */ /* 0x000fc6000f8a08ff */
[----:B-1----:R1:W-:Y:S01]  /*6170*/  STG.E.128 desc[UR38][R44.64], R76 ;  /* 0x0000004c2c007986 */ /* 0x0023e2000c101d26 */
[----:B------:R-:W-:-:S05]  /*6180*/  @!P4 LEA.HI.X R47, R124, UR5, R47, 0x1, P5 ;  /* 0x000000057c2fcc11 */ /* 0x000fca000a8f0c2f */
[----:B--2---:R1:W-:Y:S04]  /*6190*/  @!P4 STG.E.128 desc[UR38][R46.64], R80 ;  /* 0x000000502e00c986 */ /* 0x0043e8000c101d26 */
.L_x_8423:
[----:B------:R-:W-:Y:S05]  /*61a0*/  BSYNC B1 ;  /* 0x0000000000017941 */ /* 0x000fea0003800000 */
.L_x_8422:
[----:B------:R-:W-:Y:S01]  /*61b0*/  ISETP.GE.OR P4, PT, R212, R114, P2 ;  /* 0x00000072d400720c */ /* 0x000fe20001786670 */
[----:B------:R-:W-:-:S12]  /*61c0*/  BSSY B1, `(.L_x_8426) ;  /* 0x0000080000017945 */ /* 0x000fd80003800000 */
[----:B------:R-:W-:Y:S05]  /*61d0*/  @P4 BRA `(.L_x_8427) ;  /* 0x0000000400f84947 */ /* 0x000fea0003800000 */
[-C--:B-12---:R-:W-:Y:S01]  /*61e0*/  IMAD R44, R118, R122.reuse, RZ ;  /* 0x0000007a762c7224 */ /* 0x086fe200078e02ff */
        /* <DEDUP_REMOVED lines=14> */
[----:B------:R-:W-:-:S03]  /*62d0*/  LOP3.LUT R45, R199, 0x38, R81, 0xf8, !PT ;  /* 0x00000038c72d7812 */ /* 0x000fc600078ef851 */
[----:B------:R-:W-:Y:S01]  /*62e0*/  IMAD.SHL.U32 R44, R44, 0x400, RZ ;  /* 0x000004002c2c7824 */ /* 0x000fe200078e00ff */
[----:B------:R-:W-:-:S04]  /*62f0*/  LOP3.LUT R45, R45, R228, RZ, 0x3c, !PT ;  /* 0x000000e42d2d7212 */ /* 0x000fc800078e3cff */
[----:B------:R-:W-:-:S04]  /*6300*/  LOP3.LUT R44, R44, 0x7fffe000, RZ, 0xc0, !PT ;  /* 0x7fffe0002c2c7812 */ /* 0x000fc800078ec0ff */
[----:B------:R-:W-:Y:S01]  /*6310*/  IADD3 R47, R45, R44, R202 ;  /* 0x0000002c2d2f7210 */ /* 0x000fe20007ffe0ca */
[----:B------:R-:W-:-:S04]  /*6320*/  IMAD R45, R184, 0x4000, R110 ;  /* 0x00004000b82d7824 */ /* 0x000fc800078e026e */
[----:B------:R-:W-:Y:S02]  /*6330*/  IMAD R47, R184, 0x4000, R47 ;  /* 0x00004000b82f7824 */ /* 0x000fe400078e022f */
[--C-:B------:R-:W-:Y:S02]  /*6340*/  IMAD R45, R45, 0x2, R2.reuse ;  /* 0x000000022d2d7824 */ /* 0x100fe400078e0202 */
[----:B------:R-:W-:-:S04]  /*6350*/  IMAD R48, R47, 0x2, R2 ;  /* 0x000000022f307824 */ /* 0x000fc800078e0202 */
[----:B------:R-:W1:Y:S04]  /*6360*/  LDS.128 R44, [R45+0x18400] ;  /* 0x018400002d2c7984 */ /* 0x000e680000000c00 */
[----:B------:R-:W2:Y:S01]  /*6370*/  LDS.128 R48, [R48+0x18400] ;  /* 0x0184000030307984 */ /* 0x000ea20000000c00 */
[----:B------:R-:W-:Y:S05]  /*6380*/  @P3 BRA `(.L_x_8429) ;  /* 0x00000004005c3947 */ /* 0x000fea0003800000 */
[----:B------:R-:W-:Y:S02]  /*6390*/  SHF.R.U64 R82, R52, 0x10, R53 ;  /* 0x0000001034527819 */ /* 0x000fe40000001235 */
[----:B------:R-:W-:Y:S01]  /*63a0*/  SHF.R.U64 R52, R54, 0x10, R55 ;  /* 0x0000001036347819 */ /* 0x000fe20000001237 */
[----:B-1----:R-:W-:Y:S01]  /*63b0*/  IMAD.MOV.U32 R54, RZ, RZ, R44 ;  /* 0x000000ffff367224 */ /* 0x002fe200078e002c */
[----:B------:R-:W-:Y:S01]  /*63c0*/  SHF.R.U32.HI R124, RZ, 0x10, R57 ;  /* 0x00000010ff7c7819 */ /* 0x000fe20000011639 */
[----:B--2---:R-:W-:Y:S01]  /*63d0*/  IMAD.MOV.U32 R44, RZ, RZ, R49 ;  /* 0x000000ffff2c7224 */ /* 0x004fe200078e0031 */
[----:B------:R-:W-:Y:S01]  /*63e0*/  SHF.R.U32.HI R83, RZ, 0x10, R53 ;  /* 0x00000010ff537819 */ /* 0x000fe20000011635 */
[----:B------:R-:W-:Y:S01]  /*63f0*/  IMAD.MOV.U32 R49, RZ, RZ, R47 ;  /* 0x000000ffff317224 */ /* 0x000fe200078e002f */
[----:B------:R-:W-:Y:S01]  /*6400*/  SHF.R.U64 R56, R56, 0x10, R57 ;  /* 0x0000001038387819 */ /* 0x000fe20000001239 */
[----:B------:R-:W-:Y:S01]  /*6410*/  IMAD.MOV.U32 R57, RZ, RZ, R51 ;  /* 0x000000ffff397224 */ /* 0x000fe200078e0033 */
[----:B------:R-:W-:Y:S01]  /*6420*/  SHF.R.U32.HI R147, RZ, 0x10, R55 ;  /* 0x00000010ff937819 */ /* 0x000fe20000011637 */
[----:B------:R-:W-:Y:S01]  /*6430*/  IMAD.MOV.U32 R55, RZ, RZ, R48 ;  /* 0x000000ffff377224 */ /* 0x000fe200078e0030 */
[--C-:B------:R-:W-:Y:S01]  /*6440*/  SHF.R.U64 R53, R58, 0x10, R59.reuse ;  /* 0x000000103a357819 */ /* 0x100fe2000000123b */
[----:B------:R-:W-:Y:S01]  /*6450*/  HADD2.F32 R48, -RZ, R44.H0_H0 ;  /* 0x2000002cff307230 */ /* 0x000fe20000004100 */
[----:B------:R-:W-:Y:S01]  /*6460*/  SHF.R.U32.HI R125, RZ, 0x10, R59 ;  /* 0x00000010ff7d7819 */ /* 0x000fe2000001163b */
[----:B------:R-:W-:-:S02]  /*6470*/  HADD2.F32 R59, -RZ, R145.H0_H0 ;  /* 0x20000091ff3b7230 */ /* 0x000fc40000004100 */
[----:B------:R-:W-:Y:S02]  /*6480*/  HADD2.F32 R145, -RZ, R145.H1_H1 ;  /* 0x30000091ff917230 */ /* 0x000fe40000004100 */
[----:B------:R-:W-:Y:S02]  /*6490*/  HADD2.F32 R51, -RZ, R44.H1_H1 ;  /* 0x3000002cff337230 */ /* 0x000fe40000004100 */
[--C-:B------:R-:W-:Y:S02]  /*64a0*/  HADD2.F32 R44, -RZ, R45.reuse.H0_H0 ;  /* 0x2000002dff2c7230 */ /* 0x100fe40000004100 */
[----:B------:R-:W-:Y:S02]  /*64b0*/  HADD2.F32 R124, -RZ, R124.H0_H0 ;  /* 0x2000007cff7c7230 */ /* 0x000fe40000004100 */
[----:B------:R-:W-:Y:S02]  /*64c0*/  HADD2.F32 R47, -RZ, R45.H1_H1 ;  /* 0x3000002dff2f7230 */ /* 0x000fe40000004100 */
[----:B------:R-:W-:Y:S01]  /*64d0*/  FMUL.FTZ R45, R48, R145 ;  /* 0x00000091302d7220 */ /* 0x000fe20000410000 */
[----:B------:R-:W-:-:S02]  /*64e0*/  HADD2.F32 R58, -RZ, R83.H0_H0 ;  /* 0x20000053ff3a7230 */ /* 0x000fc40000004100 */
[C---:B------:R-:W-:Y:S01]  /*64f0*/  FMUL.FTZ R145, R44.reuse, R145 ;  /* 0x000000912c917220 */ /* 0x040fe20000410000 */
[-C--:B------:R-:W-:Y:S01]  /*6500*/  FMUL.FTZ R146, R51, R124.reuse ;  /* 0x0000007c33927220 */ /* 0x080fe20000410000 */
[C---:B------:R-:W-:Y:S01]  /*6510*/  FMUL.FTZ R124, R47.reuse, R124 ;  /* 0x0000007c2f7c7220 */ /* 0x040fe20000410000 */
[-C--:B------:R-:W-:Y:S01]  /*6520*/  FFMA.FTZ R44, R44, R59.reuse, -R45 ;  /* 0x0000003b2c2c7223 */ /* 0x080fe2000001082d */
[----:B------:R-:W-:Y:S01]  /*6530*/  FFMA.FTZ R45, R48, R59, R145 ;  /* 0x0000003b302d7223 */ /* 0x000fe20000010091 */
[-C--:B------:R-:W-:Y:S01]  /*6540*/  FFMA.FTZ R47, R47, R58.reuse, -R146 ;  /* 0x0000003a2f2f7223 */ /* 0x080fe20000010892 */
[----:B------:R-:W-:Y:S01]  /*6550*/  FFMA.FTZ R48, R51, R58, R124 ;  /* 0x0000003a33307223 */ /* 0x000fe2000001007c */
[----:B------:R-:W-:Y:S02]  /*6560*/  HADD2.F32 R83, -RZ, R144.H1_H1 ;  /* 0x30000090ff537230 */ /* 0x000fe40000004100 */
[--C-:B------:R-:W-:Y:S01]  /*6570*/  HADD2.F32 R58, -RZ, R57.reuse.H0_H0 ;  /* 0x20000039ff3a7230 */ /* 0x100fe20000004100 */
[----:B------:R-:W-:Y:S01]  /*6580*/  F2FP.F16.F32.PACK_AB R47, R47, R44 ;  /* 0x0000002c2f2f723e */ /* 0x000fe200000000ff */
[----:B------:R-:W-:-:S02]  /*6590*/  HADD2.F32 R57, -RZ, R57.H1_H1 ;  /* 0x30000039ff397230 */ /* 0x000fc40000004100 */
[----:B------:R-:W-:Y:S02]  /*65a0*/  HADD2.F32 R146, -RZ, R125.H0_H0 ;  /* 0x2000007dff927230 */ /* 0x000fe40000004100 */
[----:B------:R-:W-:Y:S01]  /*65b0*/  FMUL.FTZ R148, R58, R83 ;  /* 0x000000533a947220 */ /* 0x000fe20000410000 */
[----:B------:R-:W-:Y:S02]  /*65c0*/  HADD2.F32 R59, -RZ, R142.H1_H1 ;  /* 0x3000008eff3b7230 */ /* 0x000fe40000004100 */
[--C-:B------:R-:W-:Y:S02]  /*65d0*/  HADD2.F32 R51, -RZ, R49.reuse.H0_H0 ;  /* 0x20000031ff337230 */ /* 0x100fe40000004100 */
[----:B------:R-:W-:Y:S01]  /*65e0*/  FMUL.FTZ R150, R57, R146 ;  /* 0x0000009239967220 */ /* 0x000fe20000410000 */
[----:B------:R-:W-:Y:S02]  /*65f0*/  HADD2.F32 R49, -RZ, R49.H1_H1 ;  /* 0x30000031ff317230 */ /* 0x000fe40000004100 */
[----:B------:R-:W-:-:S02]  /*6600*/  HADD2.F32 R124, -RZ, R147.H0_H0 ;  /* 0x20000093ff7c7230 */ /* 0x000fc40000004100 */
[C---:B------:R-:W-:Y:S01]  /*6610*/  FMUL.FTZ R83, R51.reuse, R83 ;  /* 0x0000005333537220 */ /* 0x040fe20000410000 */
[-C--:B------:R-:W-:Y:S01]  /*6620*/  FFMA.FTZ R148, R51, R59.reuse, -R148 ;  /* 0x0000003b33947223 */ /* 0x080fe20000010894 */
[C---:B------:R-:W-:Y:S01]  /*6630*/  FMUL.FTZ R146, R49.reuse, R146 ;  /* 0x0000009231927220 */ /* 0x040fe20000410000 */
[----:B------:R-:W-:Y:S02]  /*6640*/  HADD2.F32 R144, -RZ, R144.H0_H0 ;  /* 0x20000090ff907230 */ /* 0x000fe40000004100 */
[-C--:B------:R-:W-:Y:S01]  /*6650*/  FFMA.FTZ R145, R49, R124.reuse, -R150 ;  /* 0x0000007c31917223 */ /* 0x080fe20000010896 */
[----:B------:R-:W-:Y:S02]  /*6660*/  HADD2.F32 R51, -RZ, R55.H0_H0 ;  /* 0x20000037ff337230 */ /* 0x000fe40000004100 */
[----:B------:R-:W-:Y:S01]  /*6670*/  FFMA.FTZ R125, R58, R59, R83 ;  /* 0x0000003b3a7d7223 */ /* 0x000fe20000010053 */
[----:B------:R-:W-:Y:S02]  /*6680*/  HADD2.F32 R56, -RZ, R56.H0_H0 ;  /* 0x20000038ff387230 */ /* 0x000fe40000004100 */
[----:B------:R-:W-:Y:S01]  /*6690*/  FFMA.FTZ R146, R57, R124, R146 ;  /* 0x0000007c39927223 */ /* 0x000fe20000010092 */
[----:B------:R-:W-:-:S02]  /*66a0*/  HADD2.F32 R49, -RZ, R54.H0_H0 ;  /* 0x20000036ff317230 */ /* 0x000fc40000004100 */
[----:B------:R-:W-:Y:S01]  /*66b0*/  FMUL.FTZ R58, R51, R144 ;  /* 0x00000090333a7220 */ /* 0x000fe20000410000 */
        /* <DEDUP_REMOVED lines=8> */
[-C--:B------:R-:W-:Y:S01]  /*6740*/  FFMA.FTZ R144, R51, R142.reuse, R144 ;  /* 0x0000008e33907223 */ /* 0x080fe20000010090 */
[----:B------:R-:W-:-:S02]  /*6750*/  FFMA.FTZ R58, R49, R142, -R58 ;  /* 0x0000008e313a7223 */ /* 0x000fc4000001083a */
[-C--:B------:R-:W-:Y:S01]  /*6760*/  FFMA.FTZ R59, R55, R82.reuse, R56 ;  /* 0x00000052373b7223 */ /* 0x080fe20000010038 */
[----:B------:R-:W-:Y:S02]  /*6770*/  HADD2.F32 R51, -RZ, R50.H0_H0 ;  /* 0x20000032ff337230 */ /* 0x000fe40000004100 */
[----:B------:R-:W-:Y:S01]  /*6780*/  FFMA.FTZ R57, R54, R82, -R57 ;  /* 0x0000005236397223 */ /* 0x000fe20000010839 */
[----:B------:R-:W-:Y:S02]  /*6790*/  HADD2.F32 R56, -RZ, R143.H1_H1 ;  /* 0x3000008fff387230 */ /* 0x000fe40000004100 */
[----:B------:R-:W-:Y:S02]  /*67a0*/  HADD2.F32 R55, -RZ, R53.H0_H0 ;  /* 0x20000035ff377230 */ /* 0x000fe40000004100 */
[----:B------:R-:W-:Y:S01]  /*67b0*/  HADD2.F32 R49, -RZ, R46.H0_H0 ;  /* 0x2000002eff317230 */ /* 0x000fe20000004100 */
[----:B------:R-:W-:Y:S01]  /*67c0*/  F2FP.F16.F32.PACK_AB R44, R57, R58 ;  /* 0x0000003a392c723e */ /* 0x000fe200000000ff */
[----:B------:R-:W-:-:S02]  /*67d0*/  HADD2.F32 R50, -RZ, R50.H1_H1 ;  /* 0x30000032ff327230 */ /* 0x000fc40000004100 */
        /* <DEDUP_REMOVED lines=11> */
[----:B------:R-:W-:Y:S02]  /*6890*/  F2FP.F16.F32.PACK_AB R49, R48, R45 ;  /* 0x0000002d3031723e */ /* 0x000fe400000000ff */
[----:B------:R-:W-:Y:S01]  /*68a0*/  MOV R45, R47 ;  /* 0x0000002f002d7202 */ /* 0x000fe20000000f00 */
[----:B------:R-:W-:Y:S01]  /*68b0*/  IMAD.MOV.U32 R47, RZ, RZ, R145 ;  /* 0x000000ffff2f7224 */ /* 0x000fe200078e0091 */
[----:B------:R-:W-:Y:S02]  /*68c0*/  F2FP.F16.F32.PACK_AB R51, R146, R125 ;  /* 0x0000007d9233723e */ /* 0x000fe400000000ff */
[----:B------:R-:W-:Y:S02]  /*68d0*/  F2FP.F16.F32.PACK_AB R48, R59, R144 ;  /* 0x000000903b30723e */ /* 0x000fe400000000ff */
[----:B------:R-:W-:-:S02]  /*68e0*/  F2FP.F16.F32.PACK_AB R46, R83, R52 ;  /* 0x00000034532e723e */ /* 0x000fc400000000ff */
[----:B------:R-:W-:-:S07]  /*68f0*/  F2FP.F16.F32.PACK_AB R50, R55, R56 ;  /* 0x000000383732723e */ /* 0x000fce00000000ff */
.L_x_8429:
[----:B------:R-:W-:Y:S05]  /*6900*/  BSYNC B2 ;  /* 0x0000000000027941 */ /* 0x000fea0003800000 */
.L_x_8428:
        /* <DEDUP_REMOVED lines=11> */
.L_x_8427:
[----:B------:R-:W-:Y:S05]  /*69c0*/  BSYNC B1 ;  /* 0x0000000000017941 */ /* 0x000fea0003800000 */
.L_x_8426:
[----:B------:R-:W-:Y:S01]  /*69d0*/  ISETP.GE.OR P4, PT, R211, R114, P2 ;  /* 0x00000072d300720c */ /* 0x000fe20001786670 */
[----:B------:R-:W-:-:S12]  /*69e0*/  BSSY B1, `(.L_x_8430) ;  /* 0x000007f000017945 */ /* 0x000fd80003800000 */
[----:B------:R-:W-:Y:S05]  /*69f0*/  @P4 BRA `(.L_x_8431) ;  /* 0x0000000400f44947 */ /* 0x000fea0003800000 */
[-C--:B-123--:R-:W-:Y:S01]  /*6a00*/  IMAD R44, R117, R122.reuse, RZ ;  /* 0x0000007a752c7224 */ /* 0x08efe200078e02ff */
        /* <DEDUP_REMOVED lines=26> */
[--C-:B------:R-:W-:Y:S02]  /*6bb0*/  SHF.R.U64 R81, R64, 0x10, R65.reuse ;  /* 0x0000001040517819 */ /* 0x100fe40000001241 */
[----:B------:R-:W-:Y:S01]  /*6bc0*/  SHF.R.U32.HI R64, RZ, 0x10, R65 ;  /* 0x00000010ff407819 */ /* 0x000fe20000011641 */
[--C-:B------:R-:W-:Y:S01]  /*6bd0*/  HADD2.F32 R65, -RZ, R138.reuse.H0_H0 ;  /* 0x2000008aff417230 */ /* 0x100fe20000004100 */
[--C-:B------:R-:W-:Y:S01]  /*6be0*/  SHF.R.U64 R60, R60, 0x10, R61.reuse ;  /* 0x000000103c3c7819 */ /* 0x100fe2000000123d */
[----:B------:R-:W-:Y:S01]  /*6bf0*/  HADD2.F32 R138, -RZ, R138.H1_H1 ;  /* 0x3000008aff8a7230 */ /* 0x000fe20000004100 */
[----:B------:R-:W-:Y:S01]  /*6c00*/  SHF.R.U32.HI R76, RZ, 0x10, R61 ;  /* 0x00000010ff4c7819 */ /* 0x000fe2000001163d */
[----:B--2---:R-:W-:Y:S01]  /*6c10*/  IMAD.MOV.U32 R61, RZ, RZ, R48 ;  /* 0x000000ffff3d7224 */ /* 0x004fe200078e0030 */
[----:B------:R-:W-:Y:S01]  /*6c20*/  SHF.R.U64 R58, R62, 0x10, R63 ;  /* 0x000000103e3a7819 */ /* 0x000fe2000000123f */
[----:B------:R-:W-:Y:S01]  /*6c30*/  IMAD.MOV.U32 R62, RZ, RZ, R50 ;  /* 0x000000ffff3e7224 */ /* 0x000fe200078e0032 */
[----:B------:R-:W-:Y:S01]  /*6c40*/  SHF.R.U64 R59, R66, 0x10, R67 ;  /* 0x00000010423b7819 */ /* 0x000fe20000001243 */
[----:B-1----:R-:W-:Y:S01]  /*6c50*/  IMAD.MOV.U32 R48, RZ, RZ, R47 ;  /* 0x000000ffff307224 */ /* 0x002fe200078e002f */
[----:B------:R-:W-:Y:S01]  /*6c60*/  SHF.R.U32.HI R79, RZ, 0x10, R63 ;  /* 0x00000010ff4f7819 */ /* 0x000fe2000001163f */
[--C-:B------:R-:W-:Y:S01]  /*6c70*/  HADD2.F32 R50, -RZ, R49.reuse.H0_H0 ;  /* 0x20000031ff327230 */ /* 0x100fe20000004100 */
[----:B------:R-:W-:Y:S01]  /*6c80*/  SHF.R.U32.HI R77, RZ, 0x10, R67 ;  /* 0x00000010ff4d7819 */ /* 0x000fe20000011643 */
[----:B------:R-:W-:-:S02]  /*6c90*/  HADD2.F32 R49, -RZ, R49.H1_H1 ;  /* 0x30000031ff317230 */ /* 0x000fc40000004100 */
[--C-:B------:R-:W-:Y:S02]  /*6ca0*/  HADD2.F32 R47, -RZ, R45.reuse.H0_H0 ;  /* 0x2000002dff2f7230 */ /* 0x100fe40000004100 */
[----:B------:R-:W-:Y:S02]  /*6cb0*/  HADD2.F32 R66, -RZ, R64.H0_H0 ;  /* 0x20000040ff427230 */ /* 0x000fe40000004100 */
[----:B------:R-:W-:Y:S02]  /*6cc0*/  HADD2.F32 R45, -RZ, R45.H1_H1 ;  /* 0x3000002dff2d7230 */ /* 0x000fe40000004100 */
[----:B------:R-:W-:Y:S02]  /*6cd0*/  HADD2.F32 R63, -RZ, R140.H0_H0 ;  /* 0x2000008cff3f7230 */ /* 0x000fe40000004100 */
[-C--:B------:R-:W-:Y:S01]  /*6ce0*/  FMUL.FTZ R78, R49, R66.reuse ;  /* 0x00000042314e7220 */ /* 0x080fe20000410000 */
[----:B------:R-:W-:Y:S02]  /*6cf0*/  HADD2.F32 R64, -RZ, R76.H0_H0 ;  /* 0x2000004cff407230 */ /* 0x000fe40000004100 */
[-C--:B------:R-:W-:Y:S01]  /*6d00*/  FMUL.FTZ R76, R50, R65.reuse ;  /* 0x00000041324c7220 */ /* 0x080fe20000410000 */
[----:B------:R-:W-:Y:S01]  /*6d10*/  FMUL.FTZ R66, R45, R66 ;  /* 0x000000422d427220 */ /* 0x000fe20000410000 */
[----:B------:R-:W-:Y:S01]  /*6d20*/  FMUL.FTZ R65, R47, R65 ;  /* 0x000000412f417220 */ /* 0x000fe20000410000 */
[----:B------:R-:W-:-:S02]  /*6d30*/  HADD2.F32 R140, -RZ, R140.H1_H1 ;  /* 0x3000008cff8c7230 */ /* 0x000fc40000004100 */
[-C--:B------:R-:W-:Y:S01]  /*6d40*/  FFMA.FTZ R76, R47, R63.reuse, -R76 ;  /* 0x0000003f2f4c7223 */ /* 0x080fe2000001084c */
[-C--:B------:R-:W-:Y:S01]  /*6d50*/  FFMA.FTZ R67, R45, R64.reuse, -R78 ;  /* 0x000000402d437223 */ /* 0x080fe2000001084e */
[----:B------:R-:W-:Y:S01]  /*6d60*/  FFMA.FTZ R66, R49, R64, R66 ;  /* 0x0000004031427223 */ /* 0x000fe20000010042 */
[----:B------:R-:W-:Y:S02]  /*6d70*/  HADD2.F32 R64, -RZ, R139.H0_H0 ;  /* 0x2000008bff407230 */ /* 0x000fe40000004100 */
[----:B------:R-:W-:Y:S01]  /*6d80*/  FFMA.FTZ R65, R50, R63, R65 ;  /* 0x0000003f32417223 */ /* 0x000fe20000010041 */
[--C-:B------:R-:W-:Y:S02]  /*6d90*/  HADD2.F32 R47, -RZ, R51.reuse.H0_H0 ;  /* 0x20000033ff2f7230 */ /* 0x100fe40000004100 */
[----:B------:R-:W-:Y:S02]  /*6da0*/  HADD2.F32 R45, -RZ, R48.H0_H0 ;  /* 0x20000030ff2d7230 */ /* 0x000fe40000004100 */
[----:B------:R-:W-:-:S02]  /*6db0*/  HADD2.F32 R51, -RZ, R51.H1_H1 ;  /* 0x30000033ff337230 */ /* 0x000fc40000004100 */
[-C--:B------:R-:W-:Y:S01]  /*6dc0*/  FMUL.FTZ R78, R47, R64.reuse ;  /* 0x000000402f4e7220 */ /* 0x080fe20000410000 */
[----:B------:R-:W-:Y:S02]  /*6dd0*/  HADD2.F32 R63, -RZ, R77.H0_H0 ;  /* 0x2000004dff3f7230 */ /* 0x000fe40000004100 */
[----:B------:R-:W-:Y:S01]  /*6de0*/  FMUL.FTZ R64, R45, R64 ;  /* 0x000000402d407220 */ /* 0x000fe20000410000 */
[----:B------:R-:W-:Y:S01]  /*6df0*/  HADD2.F32 R50, -RZ, R141.H0_H0 ;  /* 0x2000008dff327230 */ /* 0x000fe20000004100 */
[----:B------:R-:W-:Y:S01]  /*6e00*/  F2FP.F16.F32.PACK_AB R65, R66, R65 ;  /* 0x000000414241723e */ /* 0x000fe200000000ff */
[----:B------:R-:W-:Y:S02]  /*6e10*/  HADD2.F32 R48, -RZ, R48.H1_H1 ;  /* 0x30000030ff307230 */ /* 0x000fe40000004100 */
[----:B------:R-:W-:Y:S01]  /*6e20*/  FMUL.FTZ R77, R51, R63 ;  /* 0x0000003f334d7220 */ /* 0x000fe20000410000 */
[----:B------:R-:W-:Y:S02]  /*6e30*/  HADD2.F32 R49, -RZ, R79.H0_H0 ;  /* 0x2000004fff317230 */ /* 0x000fe40000004100 */
[----:B------:R-:W-:Y:S01]  /*6e40*/  FFMA.FTZ R64, R47, R50, R64 ;  /* 0x000000322f407223 */ /* 0x000fe20000010040 */
[----:B------:R-:W-:-:S02]  /*6e50*/  HADD2.F32 R47, -RZ, R61.H0_H0 ;  /* 0x2000003dff2f7230 */ /* 0x000fc40000004100 */
[C---:B------:R-:W-:Y:S01]  /*6e60*/  FMUL.FTZ R80, R48.reuse, R63 ;  /* 0x0000003f30507220 */ /* 0x040fe20000410000 */
[----:B------:R-:W-:Y:S02]  /*6e70*/  HADD2.F32 R61, -RZ, R61.H1_H1 ;  /* 0x3000003dff3d7230 */ /* 0x000fe40000004100 */
[-C--:B------:R-:W-:Y:S01]  /*6e80*/  FFMA.FTZ R77, R48, R49.reuse, -R77 ;  /* 0x00000031304d7223 */ /* 0x080fe2000001084d */
[----:B------:R-:W-:Y:S02]  /*6e90*/  HADD2.F32 R48, -RZ, R81.H0_H0 ;  /* 0x20000051ff307230 */ /* 0x000fe40000004100 */
[----:B------:R-:W-:Y:S01]  /*6ea0*/  FFMA.FTZ R78, R45, R50, -R78 ;  /* 0x000000322d4e7223 */ /* 0x000fe2000001084e */
[--C-:B------:R-:W-:Y:S02]  /*6eb0*/  HADD2.F32 R45, -RZ, R44.reuse.H0_H0 ;  /* 0x2000002cff2d7230 */ /* 0x100fe40000004100 */
[----:B------:R-:W-:Y:S01]  /*6ec0*/  FFMA.FTZ R79, R51, R49, R80 ;  /* 0x00000031334f7223 */ /* 0x000fe20000010050 */
[----:B------:R-:W-:-:S02]  /*6ed0*/  HADD2.F32 R44, -RZ, R44.H1_H1 ;  /* 0x3000002cff2c7230 */ /* 0x000fc40000004100 */
[----:B------:R-:W-:Y:S01]  /*6ee0*/  FMUL.FTZ R50, R47, R138 ;  /* 0x0000008a2f327220 */ /* 0x000fe20000410000 */
[----:B------:R-:W-:Y:S02]  /*6ef0*/  HADD2.F32 R60, -RZ, R60.H0_H0 ;  /* 0x2000003cff3c7230 */ /* 0x000fe40000004100 */
[----:B------:R-:W-:Y:S01]  /*6f00*/  FMUL.FTZ R49, R61, R48 ;  /* 0x000000303d317220 */ /* 0x000fe20000410000 */
[C---:B------:R-:W-:Y:S01]  /*6f10*/  FMUL.FTZ R138, R45.reuse, R138 ;  /* 0x0000008a2d8a7220 */ /* 0x040fe20000410000 */
[----:B------:R-:W-:Y:S01]  /*6f20*/  FFMA.FTZ R50, R45, R140, -R50 ;  /* 0x0000008c2d327223 */ /* 0x000fe20000010832 */
[C---:B------:R-:W-:Y:S01]  /*6f30*/  FMUL.FTZ R48, R44.reuse, R48 ;  /* 0x000000302c307220 */ /* 0x040fe20000410000 */
[----:B------:R-:W-:Y:S01]  /*6f40*/  FFMA.FTZ R49, R44, R60, -R49 ;  /* 0x0000003c2c317223 */ /* 0x000fe20000010831 */
[----:B------:R-:W-:Y:S02]  /*6f50*/  HADD2.F32 R45, -RZ, R62.H0_H0 ;  /* 0x2000003eff2d7230 */ /* 0x000fe40000004100 */
[----:B------:R-:W-:Y:S01]  /*6f60*/  FFMA.FTZ R138, R47, R140, R138 ;  /* 0x0000008c2f8a7223 */ /* 0x000fe2000001008a */
[----:B------:R-:W-:-:S02]  /*6f70*/  HADD2.F32 R59, -RZ, R59.H0_H0 ;  /* 0x2000003bff3b7230 */ /* 0x000fc40000004100 */
[----:B------:R-:W-:Y:S01]  /*6f80*/  FFMA.FTZ R61, R61, R60, R48 ;  /* 0x0000003c3d3d7223 */ /* 0x000fe20000010030 */
[----:B------:R-:W-:Y:S01]  /*6f90*/  HADD2.F32 R44, -RZ, R46.H0_H0 ;  /* 0x2000002eff2c7230 */ /* 0x000fe20000004100 */
[----:B------:R-:W-:Y:S01]  /*6fa0*/  F2FP.F16.F32.PACK_AB R79, R79, R64 ;  /* 0x000000404f4f723e */ /* 0x000fe200000000ff */
[----:B------:R-:W-:Y:S02]  /*6fb0*/  HADD2.F32 R62, -RZ, R62.H1_H1 ;  /* 0x3000003eff3e7230 */ /* 0x000fe40000004100 */
[----:B------:R-:W-:Y:S01]  /*6fc0*/  HADD2.F32 R139, -RZ, R139.H1_H1 ;  /* 0x3000008bff8b7230 */ /* 0x000fe20000004100 */
[----:B------:R-:W-:Y:S01]  /*6fd0*/  F2FP.F16.F32.PACK_AB R64, R61, R138 ;  /* 0x0000008a3d40723e */ /* 0x000fe200000000ff */
[----:B------:R-:W-:Y:S02]  /*6fe0*/  HADD2.F32 R46, -RZ, R46.H1_H1 ;  /* 0x3000002eff2e7230 */ /* 0x000fe40000004100 */
[----:B------:R-:W-:Y:S01]  /*6ff0*/  FMUL.FTZ R63, R62, R59 ;  /* 0x0000003b3e3f7220 */ /* 0x000fe20000410000 */
[----:B------:R-:W-:-:S02]  /*7000*/  HADD2.F32 R141, -RZ, R141.H1_H1 ;  /* 0x3000008dff8d7230 */ /* 0x000fc40000004100 */
[-C--:B------:R-:W-:Y:S01]  /*7010*/  FMUL.FTZ R51, R45, R139.reuse ;  /* 0x0000008b2d337220 */ /* 0x080fe20000410000 */
        /* <DEDUP_REMOVED lines=14> */
[----:B------:R-:W-:-:S07]  /*7100*/  IMAD.MOV.U32 R48, RZ, RZ, R64 ;  /* 0x000000ffff307224 */ /* 0x000fce00078e0040 */
.L_x_8433:
[----:B------:R-:W-:Y:S05]  /*7110*/  BSYNC B2 ;  /* 0x0000000000027941 */ /* 0x000fea0003800000 */
.L_x_8432:
        /* <DEDUP_REMOVED lines=11> */
.L_x_8431:
[----:B------:R-:W-:Y:S05]  /*71d0*/  BSYNC B1 ;  /* 0x0000000000017941 */ /* 0x000fea0003800000 */
.L_x_8430:
[----:B------:R-:W-:Y:S01]  /*71e0*/  ISETP.GE.OR P4, PT, R210, R114, P2 ;  /* 0x00000072d200720c */ /* 0x000fe20001786670 */
[-C--:B-1234-:R-:W-:Y:S02]  /*71f0*/  IMAD R44, R116, R122.reuse, RZ ;  /* 0x0000007a742c7224 */ /* 0x09efe400078e02ff */
[----:B------:R-:W-:-:S04]  /*7200*/  IMAD.WIDE.U32 R120, R210, R122, R120 ;  /* 0x0000007ad2787225 */ /* 0x000fc800078e0078 */
[----:B------:R-:W-:-:S06]  /*7210*/  IMAD R123, R210, R123, R44 ;  /* 0x0000007bd27b7224 */ /* 0x000fcc00078e022c */
[----:B------:R-:W-:Y:S05]  /*7220*/  @P4 BRA `(.L_x_8410) ;  /* 0x0000000c006c4947 */ /* 0x000fea0003800000 */
[----:B------:R-:W1:Y:S01]  /*7230*/  LDC.64 R52, c[0x0][0x2e8] ;  /* 0x0000ba00ff347b82 */ /* 0x000e620000000a00 */
[----:B------:R-:W-:Y:S01]  /*7240*/  IMAD.IADD R56, R121, 0x1, R123 ;  /* 0x0000000179387824 */ /* 0x000fe200078e027b */
[----:B------:R-:W-:Y:S01]  /*7250*/  IADD3 R44, P4, P5, R96, R120, R37 ;  /* 0x00000078602c7210 */ /* 0x000fe20007d9e025 */
[----:B------:R-:W-:Y:S01]  /*7260*/  BSSY B1, `(.L_x_8434) ;  /* 0x000006e000017945 */ /* 0x000fe20003800000 */
[----:B------:R-:W-:Y:S02]  /*7270*/  ISETP.NE.AND P6, PT, R0, RZ, PT ;  /* 0x000000ff0000720c */ /* 0x000fe40003fc5270 */
[----:B------:R-:W-:Y:S02]  /*7280*/  IADD3.X R45, R35, R56, R102, P4, P5 ;  /* 0x00000038232d7210 */ /* 0x000fe400027ea466 */
[----:B------:R-:W-:Y:S02]  /*7290*/  SEL R134, R113, R134, !P6 ;  /* 0x0000008671867207 */ /* 0x000fe40007000000 */
[----:B-1----:R-:W-:-:S04]  /*72a0*/  LEA R54, P4, R44, R52, 0x1 ;  /* 0x000000342c367211 */ /* 0x002fc800078808ff */
[----:B------:R-:W-:Y:S02]  /*72b0*/  LEA.HI.X R55, R44, R53, R45, 0x1, P4 ;  /* 0x000000352c377211 */ /* 0x000fe400020f0c2d */
[----:B------:R-:W-:-:S04]  /*72c0*/  SHF.R.S32.HI R45, RZ, 0x1f, R134 ;  /* 0x0000001fff2d7819 */ /* 0x000fc80000011486 */
[----:B------:R-:W-:-:S04]  /*72d0*/  LEA.HI R134, R45, R134, RZ, 0x4 ;  /* 0x000000862d867211 */ /* 0x000fc800078f20ff */
[----:B------:R-:W-:-:S04]  /*72e0*/  LEA.HI.SX32 R134, R134, R101, 0x1c ;  /* 0x0000006586867211 */ /* 0x000fc800078fe2ff */
[----:B------:R-:W-:Y:S02]  /*72f0*/  SHF.R.S32.HI R45, RZ, 0x1f, R134 ;  /* 0x0000001fff2d7819 */ /* 0x000fe40000011486 */
[----:B------:R-:W-:Y:S02]  /*7300*/  SHF.L.U32 R57, R134, 0x3, RZ ;  /* 0x0000000386397819 */ /* 0x000fe400000006ff */
        /* <DEDUP_REMOVED lines=13> */
[----:B------:R-:W-:Y:S01]  /*73e0*/  SHF.R.U32.HI R62, RZ, 0x10, R73 ;  /* 0x00000010ff3e7819 */ /* 0x000fe20000011649 */
[----:B--2---:R-:W-:Y:S01]  /*73f0*/  IMAD.MOV.U32 R58, RZ, RZ, R48 ;  /* 0x000000ffff3a7224 */ /* 0x004fe200078e0030 */
[----:B------:R-:W-:Y:S01]  /*7400*/  SHF.R.U32.HI R60, RZ, 0x10, R69 ;  /* 0x00000010ff3c7819 */ /* 0x000fe20000011645 */
[----:B------:R-:W-:Y:S01]  /*7410*/  IMAD.MOV.U32 R59, RZ, RZ, R50 ;  /* 0x000000ffff3b7224 */ /* 0x000fe200078e0032 */
[----:B------:R-:W-:Y:S01]  /*7420*/  SHF.R.U64 R72, R72, 0x10, R73 ;  /* 0x0000001048487819 */ /* 0x000fe20000001249 */
[----:B-1----:R-:W-:Y:S01]  /*7430*/  IMAD.MOV.U32 R48, RZ, RZ, R46 ;  /* 0x000000ffff307224 */ /* 0x002fe200078e002e */
        /* <DEDUP_REMOVED lines=23> */
[--C-:B------:R-:W-:Y:S02]  /*75b0*/  HADD2.F32 R46, -RZ, R51.reuse.H0_H0 ;  /* 0x20000033ff2e7230 */ /* 0x100fe40000004100 */
[----:B------:R-:W-:Y:S02]  /*75c0*/  HADD2.F32 R51, -RZ, R51.H1_H1 ;  /* 0x30000033ff337230 */ /* 0x000fe40000004100 */
[-C--:B------:R-:W-:Y:S01]  /*75d0*/  FMUL.FTZ R61, R45, R60.reuse ;  /* 0x0000003c2d3d7220 */ /* 0x080fe20000410000 */
[----:B------:R-:W-:Y:S02]  /*75e0*/  HADD2.F32 R62, -RZ, R74.H0_H0 ;  /* 0x2000004aff3e7230 */ /* 0x000fe40000004100 */
[----:B------:R-:W-:Y:S01]  /*75f0*/  FMUL.FTZ R68, R46, R60 ;  /* 0x0000003c2e447220 */ /* 0x000fe20000410000 */
[----:B------:R-:W-:Y:S01]  /*7600*/  HADD2.F32 R47, -RZ, R47.H1_H1 ;  /* 0x3000002fff2f7230 */ /* 0x000fe20000004100 */
[----:B------:R-:W-:Y:S01]  /*7610*/  F2FP.F16.F32.PACK_AB R63, R66, R63 ;  /* 0x0000003f423f723e */ /* 0x000fe200000000ff */
[----:B------:R-:W-:-:S02]  /*7620*/  HADD2.F32 R49, -RZ, R133.H1_H1 ;  /* 0x30000085ff317230 */ /* 0x000fc40000004100 */
[-C--:B------:R-:W-:Y:S01]  /*7630*/  FMUL.FTZ R60, R51, R62.reuse ;  /* 0x0000003e333c7220 */ /* 0x080fe20000410000 */
[----:B------:R-:W-:Y:S02]  /*7640*/  HADD2.F32 R50, -RZ, R70.H0_H0 ;  /* 0x20000046ff327230 */ /* 0x000fe40000004100 */
[----:B------:R-:W-:Y:S01]  /*7650*/  FMUL.FTZ R70, R47, R62 ;  /* 0x0000003e2f467220 */ /* 0x000fe20000410000 */
[----:B------:R-:W-:Y:S02]  /*7660*/  HADD2.F32 R137, -RZ, R137.H0_H0 ;  /* 0x20000089ff897230 */ /* 0x000fe40000004100 */
[-C--:B------:R-:W-:Y:S01]  /*7670*/  FFMA.FTZ R62, R46, R49.reuse, R61 ;  /* 0x000000312e3e7223 */ /* 0x080fe2000001003d */
[----:B------:R-:W-:Y:S01]  /*7680*/  FFMA.FTZ R68, R45, R49, -R68 ;  /* 0x000000312d447223 */ /* 0x000fe20000010844 */
[----:B------:R-:W-:Y:S02]  /*7690*/  HADD2.F32 R46, -RZ, R58.H0_H0 ;  /* 0x2000003aff2e7230 */ /* 0x000fe40000004100 */
[----:B------:R-:W-:Y:S01]  /*76a0*/  FFMA.FTZ R67, R47, R50, -R60 ;  /* 0x000000322f437223 */ /* 0x000fe2000001083c */
[----:B------:R-:W-:-:S02]  /*76b0*/  HADD2.F32 R49, -RZ, R72.H0_H0 ;  /* 0x20000048ff317230 */ /* 0x000fc40000004100 */
[----:B------:R-:W-:Y:S01]  /*76c0*/  FFMA.FTZ R69, R51, R50, R70 ;  /* 0x0000003233457223 */ /* 0x000fe20000010046 */
[----:B------:R-:W-:Y:S02]  /*76d0*/  HADD2.F32 R45, -RZ, R44.H0_H0 ;  /* 0x2000002cff2d7230 */ /* 0x000fe40000004100 */
[-C--:B------:R-:W-:Y:S01]  /*76e0*/  FMUL.FTZ R50, R46, R137.reuse ;  /* 0x000000892e327220 */ /* 0x080fe20000410000 */
[----:B------:R-:W-:Y:S02]  /*76f0*/  HADD2.F32 R58, -RZ, R58.H1_H1 ;  /* 0x3000003aff3a7230 */ /* 0x000fe40000004100 */
[----:B------:R-:W-:Y:S02]  /*7700*/  HADD2.F32 R44, -RZ, R44.H1_H1 ;  /* 0x3000002cff2c7230 */ /* 0x000fe40000004100 */
[----:B------:R-:W-:Y:S01]  /*7710*/  FMUL.FTZ R137, R45, R137 ;  /* 0x000000892d897220 */ /* 0x000fe20000410000 */
[----:B------:R-:W-:Y:S02]  /*7720*/  HADD2.F32 R135, -RZ, R135.H0_H0 ;  /* 0x20000087ff877230 */ /* 0x000fe40000004100 */
[----:B------:R-:W-:Y:S01]  /*7730*/  FMUL.FTZ R51, R58, R49 ;  /* 0x000000313a337220 */ /* 0x000fe20000410000 */
[----:B------:R-:W-:-:S02]  /*7740*/  HADD2.F32 R47, -RZ, R76.H0_H0 ;  /* 0x2000004cff2f7230 */ /* 0x000fc40000004100 */
[C---:B------:R-:W-:Y:S01]  /*7750*/  FMUL.FTZ R49, R44.reuse, R49 ;  /* 0x000000312c317220 */ /* 0x040fe20000410000 */
[----:B------:R-:W-:Y:S02]  /*7760*/  HADD2.F32 R136, -RZ, R136.H0_H0 ;  /* 0x20000088ff887230 */ /* 0x000fe40000004100 */
[----:B------:R-:W-:Y:S01]  /*7770*/  FFMA.FTZ R50, R45, R135, -R50 ;  /* 0x000000872d327223 */ /* 0x000fe20000010832 */
[----:B------:R-:W-:Y:S02]  /*7780*/  HADD2.F32 R45, -RZ, R59.H0_H0 ;  /* 0x2000003bff2d7230 */ /* 0x000fe40000004100 */
[-C--:B------:R-:W-:Y:S01]  /*7790*/  FFMA.FTZ R51, R44, R47.reuse, -R51 ;  /* 0x0000002f2c337223 */ /* 0x080fe20000010833 */
        /* <DEDUP_REMOVED lines=26> */
.L_x_8435:
[----:B------:R-:W-:Y:S05]  /*7940*/  BSYNC B1 ;  /* 0x0000000000017941 */ /* 0x000fea0003800000 */
.L_x_8434:
[----:B-1----:R1:W-:Y:S01]  /*7950*/  STG.E.128 desc[UR38][R54.64], R44 ;  /* 0x0000002c36007986 */ /* 0x0023e2000c101d26 */
[----:B------:R-:W-:-:S13]  /*7960*/  ISETP.GE.AND P3, PT, R57, R132, PT ;  /* 0x000000843900720c */ /* 0x000fda0003f66270 */
[----:B------:R-:W-:Y:S05]  /*7970*/  @P3 BRA `(.L_x_8410) ;  /* 0x0000000400983947 */ /* 0x000fea0003800000 */
[--C-:B-1----:R-:W-:Y:S02]  /*7980*/  SHF.R.S32.HI R44, RZ, 0x1f, R57.reuse ;  /* 0x0000001fff2c7819 */ /* 0x102fe40000011439 */
[----:B------:R-:W-:-:S04]  /*7990*/  IADD3 R57, P3, P4, R96, R120, R57 ;  /* 0x0000007860397210 */ /* 0x000fc80007c7e039 */
[----:B------:R-:W-:Y:S02]  /*79a0*/  IADD3.X R56, R35, R56, R44, P3, P4 ;  /* 0x0000003823387210 */ /* 0x000fe40001fe842c */
[----:B------:R-:W-:-:S04]  /*79b0*/  LEA R52, P3, R57, R52, 0x1 ;  /* 0x0000003439347211 */ /* 0x000fc800078608ff */
[----:B------:R-:W-:-:S05]  /*79c0*/  LEA.HI.X R53, R57, R53, R56, 0x1, P3 ;  /* 0x0000003539357211 */ /* 0x000fca00018f0c38 */
[----:B--2---:R1:W-:Y:S01]  /*79d0*/  STG.E.128 desc[UR38][R52.64], R48 ;  /* 0x0000003034007986 */ /* 0x0043e2000c101d26 */
[----:B------:R-:W-:Y:S05]  /*79e0*/  BRA `(.L_x_8410) ;  /* 0x00000004007c7947 */ /* 0x000fea0003800000 */
.L_x_8373:
[----:B------:R-:W-:-:S13]  /*79f0*/  ISETP.NE.AND P0, PT, R191, 0x3, PT ;  /* 0x00000003bf00780c */ /* 0x000fda0003f05270 */
[----:B------:R-:W-:Y:S05]  /*7a00*/  @!P0 BRA `(.L_x_8436) ;  /* 0x0000000000048947 */ /* 0x000fea0003800000 */
[----:B------:R-:W-:Y:S01]  /*7a10*/  BPT.TRAP 0x1 ;  /* 0x000000040000795c */ /* 0x000fe20000300000 */
.L_x_8436:
[----:B------:R-:W-:Y:S01]  /*7a20*/  IMAD R106, R184, 0x8, R2 ;  /* 0x00000008b86a7824 */ /* 0x000fe200078e0202 */
[----:B------:R-:W-:Y:S01]  /*7a30*/  SHF.L.U32 R119, R192, 0x1f, RZ ;  /* 0x0000001fc0777819 */ /* 0x000fe200000006ff */
[----:B------:R-:W-:Y:S01]  /*7a40*/  IMAD R114, R26, -0x80, R24 ;  /* 0xffffff801a727824 */ /* 0x000fe200078e0218 */
[----:B------:R-:W-:Y:S01]  /*7a50*/  BSSY B1, `(.L_x_8437) ;  /* 0x0000006000017945 */ /* 0x000fe20003800000 */
[----:B------:R-:W-:Y:S01]  /*7a60*/  SHF.R.S32.HI R45, RZ, 0x1f, R26 ;  /* 0x0000001fff2d7819 */ /* 0x000fe2000001141a */
[----:B------:R-:W0:Y:S01]  /*7a70*/  SYNCS.PHASECHK.TRANS64.TRYWAIT P3, [R106+URZ+0x28890], R119 ;  /* 0x028890776a0075a7 */ /* 0x000e22000806017f */
[----:B------:R-:W-:Y:S01]  /*7a80*/  IMAD R44, R3, R26, RZ ;  /* 0x0000001a032c7224 */ /* 0x000fe200078e02ff */
[----:B------:R-:W-:Y:S01]  /*7a90*/  VIMNMX R114, R114, 0x80, PT ;  /* 0x0000008072727848 */ /* 0x000fe20003fe0100 */
[----:B0-----:R-:W-:Y:S06]  /*7aa0*/  @!P3 BRA `(.L_x_8438) ;  /* 0x000001c800acb947 */ /* 0x001fec0003800000 */
.L_x_8795:
[----:B------:R-:W-:Y:S05]  /*7ab0*/  BSYNC B1 ;  /* 0x0000000000017941 */ /* 0x000fea0003800000 */
.L_x_8437:
[----:B------:R-:W-:Y:S01]  /*7ac0*/  ISETP.GE.AND P3, PT, R23, R114, PT ;  /* 0x000000721700720c */ /* 0x000fe20003f66270 */
[----:B------:R-:W-:Y:S01]  /*7ad0*/  IMAD R45, R45, R128, R44 ;  /* 0x000000802d2d7224 */ /* 0x000fe200078e022c */
[----:B------:R-:W-:Y:S01]  /*7ae0*/  BSSY B1, `(.L_x_8439) ;  /* 0x0000012000017945 */ /* 0x000fe20003800000 */
[----:B------:R-:W-:-:S04]  /*7af0*/  IMAD.WIDE.U32 R52, R128, R26, RZ ;  /* 0x0000001a80347225 */ /* 0x000fc800078e00ff */
[----:B------:R-:W-:-:S06]  /*7b00*/  IMAD.IADD R61, R45, 0x1, R53 ;  /* 0x000000012d3d7824 */ /* 0x000fcc00078e0235 */
[----:B------:R-:W-:Y:S05]  /*7b10*/  @P3 BRA `(.L_x_8440) ;  /* 0x0000000000383947 */ /* 0x000fea0003800000 */
[----:B------:R-:W1:Y:S01]  /*7b20*/  @!P2 LDC.64 R54, c[0x0][0x2e8] ;  /* 0x0000ba00ff36ab82 */ /* 0x000e620000000a00 */
[----:B------:R-:W2:Y:S01]  /*7b30*/  @!P2 LDS.128 R44, [R111+0x18400] ;  /* 0x018400006f2ca984 */ /* 0x000ea20000000c00 */
[----:B------:R-:W-:-:S03]  /*7b40*/  @!P2 IADD3 R58, P3, R36, R52, RZ ;  /* 0x00000034243aa210 */ /* 0x000fc60007f7e0ff */
[----:B------:R-:W3:Y:S02]  /*7b50*/  @!P1 LDS.128 R48, [R111+0x1c400] ;  /* 0x01c400006f309984 */ /* 0x000ee40000000c00 */
[----:B------:R-:W-:Y:S01]  /*7b60*/  @!P2 IMAD.X R59, R61, 0x1, R39, P3 ;  /* 0x000000013d3ba824 */ /* 0x000fe200018e0627 */
[----:B------:R-:W4:Y:S01]  /*7b70*/  @!P1 LDC.64 R56, c[0x0][0x2e8] ;  /* 0x0000ba00ff389b82 */ /* 0x000f220000000a00 */
[----:B-1----:R-:W-:-:S04]  /*7b80*/  @!P2 LEA R54, P3, R58, R54, 0x1 ;  /* 0x000000363a36a211 */ /* 0x002fc800078608ff */
[----:B------:R-:W-:Y:S02]  /*7b90*/  @!P2 LEA.HI.X R55, R58, R55, R59, 0x1, P3 ;  /* 0x000000373a37a211 */ /* 0x000fe400018f0c3b */
[----:B------:R-:W-:-:S05]  /*7ba0*/  @!P1 IADD3 R58, P3, R99, R52, RZ ;  /* 0x00000034633a9210 */ /* 0x000fca0007f7e0ff */
[----:B------:R-:W-:Y:S01]  /*7bb0*/  @!P1 IMAD.X R59, R61, 0x1, R104, P3 ;  /* 0x000000013d3b9824 */ /* 0x000fe200018e0668 */
[----:B----4-:R-:W-:-:S04]  /*7bc0*/  @!P1 LEA R56, P3, R58, R56, 0x1 ;  /* 0x000000383a389211 */ /* 0x010fc800078608ff */
[----:B------:R-:W-:Y:S01]  /*7bd0*/  @!P1 LEA.HI.X R57, R58, R57, R59, 0x1, P3 ;  /* 0x000000393a399211 */ /* 0x000fe200018f0c3b */
[----:B--2---:R1:W-:Y:S04]  /*7be0*/  @!P2 STG.E.128 desc[UR38][R54.64], R44 ;  /* 0x0000002c3600a986 */ /* 0x0043e8000c101d26 */
[----:B---3--:R1:W-:Y:S04]  /*7bf0*/  @!P1 STG.E.128 desc[UR38][R56.64], R48 ;  /* 0x0000003038009986 */ /* 0x0083e8000c101d26 */
.L_x_8440:
[----:B------:R-:W-:Y:S05]  /*7c00*/  BSYNC B1 ;  /* 0x0000000000017941 */ /* 0x000fea0003800000 */
.L_x_8439:
[----:B------:R-:W-:Y:S01]  /*7c10*/  ISETP.GE.AND P3, PT, R212, R114, PT ;  /* 0x00000072d400720c */ /* 0x000fe20003f66270 */
[----:B------:R-:W-:-:S12]  /*7c20*/  BSSY B1, `(.L_x_8441) ;  /* 0x0000012000017945 */ /* 0x000fd80003800000 */
[----:B------:R-:W-:Y:S05]  /*7c30*/  @P3 BRA `(.L_x_8442) ;  /* 0x0000000000403947 */ /* 0x000fea0003800000 */
[----:B-1----:R-:W1:Y:S01]  /*7c40*/  @!P2 LDC.64 R54, c[0x0][0x2e8] ;  /* 0x0000ba00ff36ab82 */ /* 0x002e620000000a00 */
[----:B------:R-:W2:Y:S01]  /*7c50*/  @!P2 LDS.128 R44, [R111+0x19400] ;  /* 0x019400006f2ca984 */ /* 0x000ea20000000c00 */
[----:B------:R-:W-:-:S03]  /*7c60*/  IADD3 R60, P3, R88, R52, RZ ;  /* 0x00000034583c7210 */ /* 0x000fc60007f7e0ff */
[----:B------:R-:W3:Y:S01]  /*7c70*/  @!P1 LDS.128 R48, [R111+0x1d400] ;  /* 0x01d400006f309984 */ /* 0x000ee20000000c00 */
[----:B------:R-:W-:Y:S02]  /*7c80*/  IADD3.X R62, R61, R89, RZ, P3, !PT ;  /* 0x000000593d3e7210 */ /* 0x000fe40001ffe4ff */
[----:B------:R-:W4:Y:S01]  /*7c90*/  @!P1 LDC.64 R56, c[0x0][0x2e8] ;  /* 0x0000ba00ff389b82 */ /* 0x000f220000000a00 */
[----:B------:R-:W-:-:S05]  /*7ca0*/  @!P2 IADD3 R58, P3, R60, R36, RZ ;  /* 0x000000243c3aa210 */ /* 0x000fca0007f7e0ff */
[----:B------:R-:W-:Y:S01]  /*7cb0*/  @!P2 IMAD.X R59, R62, 0x1, R39, P3 ;  /* 0x000000013e3ba824 */ /* 0x000fe200018e0627 */
        /* <DEDUP_REMOVED lines=8> */
.L_x_8442:
[----:B------:R-:W-:Y:S05]  /*7d40*/  BSYNC B1 ;  /* 0x0000000000017941 */ /* 0x000fea0003800000 */
.L_x_8441:
[----:B------:R-:W-:Y:S01]  /*7d50*/  ISETP.GE.AND P3, PT, R211, R114, PT ;  /* 0x00000072d300720c */ /* 0x000fe20003f66270 */
[----:B------:R-:W-:-:S12]  /*7d60*/  BSSY B1, `(.L_x_8443) ;  /* 0x0000012000017945 */ /* 0x000fd80003800000 */
[----:B------:R-:W-:Y:S05]  /*7d70*/  @P3 BRA `(.L_x_8444) ;  /* 0x0000000000403947 */ /* 0x000fea0003800000 */
[----:B-12---:R-:W1:Y:S01]  /*7d80*/  @!P2 LDC.64 R54, c[0x0][0x2e8] ;  /* 0x0000ba00ff36ab82 */ /* 0x006e620000000a00 */
[----:B------:R-:W2:Y:S01]  /*7d90*/  @!P2 LDS.128 R44, [R111+0x1a400] ;  /* 0x01a400006f2ca984 */ /* 0x000ea20000000c00 */
[----:B------:R-:W-:-:S03]  /*7da0*/  LEA R60, P3, R98, R52, 0x6 ;  /* 0x00000034623c7211 */ /* 0x000fc600078630ff */
[----:B------:R-:W3:Y:S02]  /*7db0*/  @!P1 LDS.128 R48, [R111+0x1e400] ;  /* 0x01e400006f309984 */ /* 0x000ee40000000c00 */
[----:B------:R-:W-:Y:S01]  /*7dc0*/  IMAD.X R62, R61, 0x1, R27, P3 ;  /* 0x000000013d3e7824 */ /* 0x000fe200018e061b */
        /* <DEDUP_REMOVED lines=11> */
.L_x_8444:
[----:B------:R-:W-:Y:S05]  /*7e80*/  BSYNC B1 ;  /* 0x0000000000017941 */ /* 0x000fea0003800000 */
.L_x_8443:
[----:B------:R-:W-:-:S13]  /*7e90*/  ISETP.GE.AND P3, PT, R210, R114, PT ;  /* 0x00000072d200720c */ /* 0x000fda0003f66270 */
[----:B------:R-:W-:Y:S05]  /*7ea0*/  @P3 BRA `(.L_x_8410) ;  /* 0x00000000004c3947 */ /* 0x000fea0003800000 */
[----:B------:R-:W3:Y:S01]  /*7eb0*/  LDC.64 R58, c[0x0][0x300] ;  /* 0x0000c000ff3a7b82 */ /* 0x000ee20000000a00 */
[----:B-12-4-:R-:W1:Y:S01]  /*7ec0*/  @!P2 LDS.128 R44, [R111+0x1b400] ;  /* 0x01b400006f2ca984 */ /* 0x016e620000000c00 */
[----:B------:R-:W-:-:S03]  /*7ed0*/  IMAD.MOV.U32 R53, RZ, RZ, R61 ;  /* 0x000000ffff357224 */ /* 0x000fc600078e003d */
[----:B------:R-:W2:Y:S03]  /*7ee0*/  @!P1 LDS.128 R48, [R111+0x1f400] ;  /* 0x01f400006f309984 */ /* 0x000ea60000000c00 */
[----:B------:R-:W4:Y:S08]  /*7ef0*/  @!P2 LDC.64 R54, c[0x0][0x2e8] ;  /* 0x0000ba00ff36ab82 */ /* 0x000f300000000a00 */
[----:B------:R-:W5:Y:S01]  /*7f00*/  @!P1 LDC.64 R56, c[0x0][0x2e8] ;  /* 0x0000ba00ff389b82 */ /* 0x000f620000000a00 */
[----:B---3--:R-:W-:-:S04]  /*7f10*/  IMAD.WIDE.U32 R52, R58, 0x60, R52 ;  /* 0x000000603a347825 */ /* 0x008fc800078e0034 */
[----:B------:R-:W-:-:S04]  /*7f20*/  IMAD R59, R59, 0x60, RZ ;  /* 0x000000603b3b7824 */ /* 0x000fc800078e02ff */
[----:B------:R-:W-:Y:S01]  /*7f30*/  IMAD.IADD R59, R53, 0x1, R59 ;  /* 0x00000001353b7824 */ /* 0x000fe200078e023b */
[----:B------:R-:W-:-:S05]  /*7f40*/  @!P2 IADD3 R53, P3, R36, R52, RZ ;  /* 0x000000342435a210 */ /* 0x000fca0007f7e0ff */
[----:B------:R-:W-:Y:S01]  /*7f50*/  @!P2 IMAD.X R58, R59, 0x1, R39, P3 ;  /* 0x000000013b3aa824 */ /* 0x000fe200018e0627 */
[----:B----4-:R-:W-:-:S04]  /*7f60*/  @!P2 LEA R54, P3, R53, R54, 0x1 ;  /* 0x000000363536a211 */ /* 0x010fc800078608ff */
[----:B------:R-:W-:Y:S02]  /*7f70*/  @!P2 LEA.HI.X R55, R53, R55, R58, 0x1, P3 ;  /* 0x000000373537a211 */ /* 0x000fe400018f0c3a */
[----:B------:R-:W-:-:S03]  /*7f80*/  @!P1 IADD3 R52, P3, R99, R52, RZ ;  /* 0x0000003463349210 */ /* 0x000fc60007f7e0ff */
[----:B-1----:R1:W-:Y:S02]  /*7f90*/  @!P2 STG.E.128 desc[UR38][R54.64], R44 ;  /* 0x0000002c3600a986 */ /* 0x0023e4000c101d26 */
[----:B------:R-:W-:Y:S01]  /*7fa0*/  @!P1 IMAD.X R53, R59, 0x1, R104, P3 ;  /* 0x000000013b359824 */ /* 0x000fe200018e0668 */
[----:B-----5:R-:W-:-:S04]  /*7fb0*/  @!P1 LEA R56, P3, R52, R56, 0x1 ;  /* 0x0000003834389211 */ /* 0x020fc800078608ff */
[----:B------:R-:W-:-:S05]  /*7fc0*/  @!P1 LEA.HI.X R57, R52, R57, R53, 0x1, P3 ;  /* 0x0000003934399211 */ /* 0x000fca00018f0c35 */
[----:B--2---:R1:W-:Y:S04]  /*7fd0*/  @!P1 STG.E.128 desc[UR38][R56.64], R48 ;  /* 0x0000003038009986 */ /* 0x0043e8000c101d26 */
.L_x_8410:
[----:B------:R-:W-:Y:S05]  /*7fe0*/  BSYNC B0 ;  /* 0x0000000000007941 */ /* 0x000fea0003800000 */
.L_x_8372:
        /* <DEDUP_REMOVED lines=17> */
.L_x_8446:
[----:B------:R-:W-:Y:S05]  /*8100*/  BSYNC B0 ;  /* 0x0000000000007941 */ /* 0x000fea0003800000 */
.L_x_8445:
[----:B------:R-:W2:Y:S01]  /*8110*/  SYNCS.PHASECHK.TRANS64.TRYWAIT P0, [R106+URZ+0x288b0], R119 ;  /* 0x0288b0776a0075a7 */ /* 0x000ea2000800017f */
[----:B------:R-:W-:Y:S01]  /*8120*/  ULDC UR36, c[0x0][0x2f4] ;  /* 0x0000bd0000247ab9 */ /* 0x000fe20000000800 */
[----:B------:R-:W-:Y:S01]  /*8130*/  ULDC.64 UR40, c[0x0][0x328] ;  /* 0x0000ca0000287ab9 */ /* 0x000fe20000000a00 */
[----:B------:R-:W-:Y:S01]  /*8140*/  ULDC.64 UR42, c[0x0][0x318] ;  /* 0x0000c600002a7ab9 */ /* 0x000fe20000000a00 */
[----:B------:R-:W-:Y:S04]  /*8150*/  BSSY B0, `(.L_x_8447) ;  /* 0x0000002000007945 */ /* 0x000fe80003800000 */
[----:B--2---:R-:W-:Y:S05]  /*8160*/  @!P0 BRA `(.L_x_8448) ;  /* 0x000001c400108947 */ /* 0x004fea0003800000 */
.L_x_8796:
[----:B------:R-:W-:Y:S05]  /*8170*/  BSYNC B0 ;  /* 0x0000000000007941 */ /* 0x000fea0003800000 */
.L_x_8447:
[----:B------:R-:W-:Y:S01]  /*8180*/  ISETP.GE.AND P0, PT, R23, R114, PT ;  /* 0x000000721700720c */ /* 0x000fe20003f06270 */
[----:B------:R-:W-:Y:S01]  /*8190*/  BSSY B0, `(.L_x_8449) ;  /* 0x0000011000007945 */ /* 0x000fe20003800000 */
[----:B------:R-:W-:-:S11]  /*81a0*/  IMAD.WIDE R48, R26, 0x80, R42 ;  /* 0x000000801a307825 */ /* 0x000fd600078e022a */
[----:B------:R-:W-:Y:S05]  /*81b0*/  @P0 BRA `(.L_x_8450) ;  /* 0x0000000000380947 */ /* 0x000fea0003800000 */
[----:B------:R-:W-:Y:S02]  /*81c0*/  IMAD R47, R49, UR40, RZ ;  /* 0x00000028312f7c24 */ /* 0x000fe4000f8e02ff */
[----:B-1----:R-:W-:Y:S02]  /*81d0*/  IMAD.MOV.U32 R44, RZ, RZ, R94 ;  /* 0x000000ffff2c7224 */ /* 0x002fe400078e005e */
[----:B------:R-:W-:Y:S02]  /*81e0*/  IMAD.MOV.U32 R45, RZ, RZ, R105 ;  /* 0x000000ffff2d7224 */ /* 0x000fe400078e0069 */
[C---:B------:R-:W-:Y:S02]  /*81f0*/  IMAD R47, R48.reuse, UR41, R47 ;  /* 0x00000029302f7c24 */ /* 0x040fe4000f8e022f */
[----:B------:R-:W-:-:S04]  /*8200*/  IMAD.WIDE.U32 R44, R48, UR40, R44 ;  /* 0x00000028302c7c25 */ /* 0x000fc8000f8e002c */
[----:B------:R-:W-:Y:S01]  /*8210*/  IMAD.IADD R45, R45, 0x1, R47 ;  /* 0x000000012d2d7824 */ /* 0x000fe200078e022f */
[----:B------:R-:W-:-:S04]  /*8220*/  LEA R50, P0, R44, UR42, 0x1 ;  /* 0x0000002a2c327c11 */ /* 0x000fc8000f8008ff */
[----:B------:R-:W-:Y:S02]  /*8230*/  LEA.HI.X R51, R44, UR43, R45, 0x1, P0 ;  /* 0x0000002b2c337c11 */ /* 0x000fe400080f0c2d */
[----:B------:R-:W-:-:S13]  /*8240*/  ISETP.GE.AND P0, PT, R16, UR36, PT ;  /* 0x0000002410007c0c */ /* 0x000fda000bf06270 */
[----:B------:R-:W1:Y:S04]  /*8250*/  @!P0 LDS.128 R44, [R111+0x400] ;  /* 0x000400006f2c8984 */ /* 0x000e680000000c00 */
[----:B-1----:R-:W-:Y:S01]  /*8260*/  @!P0 STG.E.128 desc[UR38][R50.64], R44 ;  /* 0x0000002c32008986 */ /* 0x002fe2000c101d26 */
[----:B------:R-:W-:-:S13]  /*8270*/  ISETP.GE.AND P0, PT, R190, UR36, PT ;  /* 0x00000024be007c0c */ /* 0x000fda000bf06270 */
[----:B------:R-:W1:Y:S04]  /*8280*/  @!P0 LDS.128 R44, [R111+0x4400] ;  /* 0x004400006f2c8984 */ /* 0x000e680000000c00 */
[----:B-1----:R3:W-:Y:S02]  /*8290*/  @!P0 STG.E.128 desc[UR38][R50.64+0x80], R44 ;  /* 0x0000802c32008986 */ /* 0x0027e4000c101d26 */
.L_x_8450:
[----:B------:R-:W-:Y:S05]  /*82a0*/  BSYNC B0 ;  /* 0x0000000000007941 */ /* 0x000fea0003800000 */
.L_x_8449:
[----:B------:R-:W-:Y:S01]  /*82b0*/  ISETP.GE.AND P0, PT, R212, R114, PT ;  /* 0x00000072d400720c */ /* 0x000fe20003f06270 */
[----:B------:R-:W-:-:S12]  /*82c0*/  BSSY B0, `(.L_x_8451) ;  /* 0x0000012000007945 */ /* 0x000fd80003800000 */
[----:B------:R-:W-:Y:S05]  /*82d0*/  @P0 BRA `(.L_x_8452) ;  /* 0x0000000000400947 */ /* 0x000fea0003800000 */
[----:B---3--:R-:W-:Y:S02]  /*82e0*/  IADD3 R47, P0, R48, 0x20, RZ ;  /* 0x00000020302f7810 */ /* 0x008fe40007f1e0ff */
[----:B------:R-:W-:-:S03]  /*82f0*/  MOV R45, R105 ;  /* 0x00000069002d7202 */ /* 0x000fc60000000f00 */
[----:B-1----:R-:W-:-:S04]  /*8300*/  IMAD.X R44, RZ, RZ, R49, P0 ;  /* 0x000000ffff2c7224 */ /* 0x002fc800000e0631 */
[----:B------:R-:W-:Y:S02]  /*8310*/  IMAD R46, R44, UR40, RZ ;  /* 0x000000282c2e7c24 */ /* 0x000fe4000f8e02ff */
[----:B------:R-:W-:-:S04]  /*8320*/  IMAD.MOV.U32 R44, RZ, RZ, R94 ;  /* 0x000000ffff2c7224 */ /* 0x000fc800078e005e */
[----:B------:R-:W-:-:S04]  /*8330*/  IMAD.WIDE.U32 R44, R47, UR40, R44 ;  /* 0x000000282f2c7c25 */ /* 0x000fc8000f8e002c */
[----:B------:R-:W-:Y:S01]  /*8340*/  IMAD R47, R47, UR41, R46 ;  /* 0x000000292f2f7c24 */ /* 0x000fe2000f8e022e */
[----:B------:R-:W-:-:S03]  /*8350*/  LEA R50, P0, R44, UR42, 0x1 ;  /* 0x0000002a2c327c11 */ /* 0x000fc6000f8008ff */
[----:B------:R-:W-:-:S05]  /*8360*/  IMAD.IADD R45, R45, 0x1, R47 ;  /* 0x000000012d2d7824 */ /* 0x000fca00078e022f */
[----:B------:R-:W-:Y:S02]  /*8370*/  LEA.HI.X R51, R44, UR43, R45, 0x1, P0 ;  /* 0x0000002b2c337c11 */ /* 0x000fe400080f0c2d */
[----:B------:R-:W-:-:S13]  /*8380*/  ISETP.GE.AND P0, PT, R16, UR36, PT ;  /* 0x0000002410007c0c */ /* 0x000fda000bf06270 */
[----:B------:R-:W1:Y:S04]  /*8390*/  @!P0 LDS.128 R44, [R111+0x1400] ;  /* 0x001400006f2c8984 */ /* 0x000e680000000c00 */
[----:B-1----:R-:W-:Y:S01]  /*83a0*/  @!P0 STG.E.128 desc[UR38][R50.64], R44 ;  /* 0x0000002c32008986 */ /* 0x002fe2000c101d26 */
[----:B------:R-:W-:-:S13]  /*83b0*/  ISETP.GE.AND P0, PT, R190, UR36, PT ;  /* 0x00000024be007c0c */ /* 0x000fda000bf06270 */
[----:B------:R-:W1:Y:S04]  /*83c0*/  @!P0 LDS.128 R44, [R111+0x5400] ;  /* 0x005400006f2c8984 */ /* 0x000e680000000c00 */
[----:B-1----:R4:W-:Y:S02]  /*83d0*/  @!P0 STG.E.128 desc[UR38][R50.64+0x80], R44 ;  /* 0x0000802c32008986 */ /* 0x0029e4000c101d26 */
.L_x_8452:
[----:B------:R-:W-:Y:S05]  /*83e0*/  BSYNC B0 ;  /* 0x0000000000007941 */ /* 0x000fea0003800000 */
.L_x_8451:
[----:B------:R-:W-:Y:S01]  /*83f0*/  ISETP.GE.AND P0, PT, R211, R114, PT ;  /* 0x00000072d300720c */ /* 0x000fe20003f06270 */
[----:B------:R-:W-:-:S12]  /*8400*/  BSSY B0, `(.L_x_8453) ;  /* 0x0000012000007945 */ /* 0x000fd80003800000 */
[----:B------:R-:W-:Y:S05]  /*8410*/  @P0 BRA `(.L_x_8454) ;  /* 0x0000000000400947 */ /* 0x000fea0003800000 */
[----:B---34-:R-:W-:Y:S01]  /*8420*/  IADD3 R47, P0, R48, 0x40, RZ ;  /* 0x00000040302f7810 */ /* 0x018fe20007f1e0ff */
[----:B------:R-:W-:-:S04]  /*8430*/  IMAD.MOV.U32 R45, RZ, RZ, R105 ;  /* 0x000000ffff2d7224 */ /* 0x000fc800078e0069 */
        /* <DEDUP_REMOVED lines=14> */
.L_x_8454:
[----:B------:R-:W-:Y:S05]  /*8520*/  BSYNC B0 ;  /* 0x0000000000007941 */ /* 0x000fea0003800000 */
.L_x_8453:
[----:B------:R-:W-:Y:S01]  /*8530*/  ISETP.GE.AND P0, PT, R210, R114, PT ;  /* 0x00000072d200720c */ /* 0x000fe20003f06270 */
[----:B------:R-:W-:-:S12]  /*8540*/  BSSY B0, `(.L_x_8455) ;  /* 0x0000012000007945 */ /* 0x000fd80003800000 */
[----:B------:R-:W-:Y:S05]  /*8550*/  @P0 BRA `(.L_x_8456) ;  /* 0x0000000000400947 */ /* 0x000fea0003800000 */
[----:B-1-34-:R-:W-:Y:S01]  /*8560*/  IADD3 R47, P0, R48, 0x60, RZ ;  /* 0x00000060302f7810 */ /* 0x01afe20007f1e0ff */
[----:B------:R-:W-:Y:S02]  /*8570*/  IMAD.MOV.U32 R44, RZ, RZ, R94 ;  /* 0x000000ffff2c7224 */ /* 0x000fe400078e005e */
        /* <DEDUP_REMOVED lines=14> */
.L_x_8456:
[----:B------:R-:W-:Y:S05]  /*8660*/  BSYNC B0 ;  /* 0x0000000000007941 */ /* 0x000fea0003800000 */
.L_x_8455:
[----:B------:R-:W-:Y:S01]  /*8670*/  @!PT LDS RZ, [RZ] ;  /* 0x00000000fffff984 */ /* 0x000fe20000000800 */
[----:B------:R-:W-:Y:S01]  /*8680*/  @!PT LDS RZ, [RZ] ;  /* 0x00000000fffff984 */ /* 0x000fe20000000800 */
[----:B------:R-:W-:Y:S01]  /*8690*/  @!PT LDS RZ, [RZ] ;  /* 0x00000000fffff984 */ /* 0x000fe20000000800 */
[----:B------:R-:W-:Y:S01]  /*86a0*/  @!PT LDS RZ, [RZ] ;  /* 0x00000000fffff984 */ /* 0x000fe20000000800 */
[----:B------:R5:W-:Y:S06]  /*86b0*/  MEMBAR.ALL.CTA ;  /* 0x0000000000007992 */ /* 0x000bec0000008000 */
[----:B-----5:R-:W5:Y:S02]  /*86c0*/  FENCE.VIEW.ASYNC.S ;  /* 0x00000000000073c6 */ /* 0x020f640000000000 */
[----:B-----5:R1:W-:Y:S01]  /*86d0*/  BAR.SYNC.DEFER_BLOCKING R126, 0x80 ;  /* 0x0002007e0000751d */ /* 0x0203e20000010000 */
[----:B------:R-:W-:Y:S01]  /*86e0*/  ISETP.NE.AND P4, PT, R107, RZ, PT ;  /* 0x000000ff6b00720c */ /* 0x000fe20003f85270 */
[----:B------:R-:W-:-:S02]  /*86f0*/  VIADD R184, R184, 0x1 ;  /* 0x00000001b8b87836 */ /* 0x000fc40000000000 */
[----:B0-2---:R-:W-:-:S03]  /*8700*/  @!P3 VIADD R106, R106, 0x288c0 ;  /* 0x000288c06a6ab836 */ /* 0x005fc60000000000 */
[C---:B------:R-:W-:Y:S02]  /*8710*/  ISETP.NE.AND P0, PT, R184.reuse, 0x2, PT ;  /* 0x00000002b800780c */ /* 0x040fe40003f05270 */
[----:B------:R-:W-:Y:S02]  /*8720*/  @!P3 PRMT R106, RZ, 0x654, R106 ;  /* 0x00000654ff6ab816 */ /* 0x000fe4000000006a */
[----:B-1-34-:R-:W-:Y:S02]  /*8730*/  SEL R45, RZ, 0x1, P0 ;  /* 0x00000001ff2d7807 */ /* 0x01afe40000000000 */
[----:B------:R-:W-:Y:S02]  /*8740*/  SEL R184, R184, RZ, P0 ;  /* 0x000000ffb8b87207 */ /* 0x000fe40000000000 */
[----:B------:R-:W-:Y:S01]  /*8750*/  LOP3.LUT R192, R192, R45, RZ, 0x3c, !PT ;  /* 0x0000002dc0c07212 */ /* 0x000fe200078e3cff */
[----:B------:R0:W-:Y:S01]  /*8760*/  @!P3 SYNCS.ARRIVE.TRANS64.RED.A1T0 RZ, [R106+URZ], RZ ;  /* 0x000000ff6affb9a7 */ /* 0x0001e2000810043f */
[----:B------:R-:W-:Y:S05]  /*8770*/  @P4 BRA `(.L_x_8457) ;  /* 0xffffff9c00e44947 */ /* 0x000fea000383ffff */
[----:B------:R-:W1:Y:S01]  /*8780*/  S2R R44, SR_TID.X ;  /* 0x00000000002c7919 */ /* 0x000e620000002100 */
[----:B------:R-:W-:Y:S02]  /*8790*/  PLOP3.LUT P0, PT, PT, PT, PT, 0x8, 0x0 ;  /* 0x000000000000781c */ /* 0x000fe40003f0e170 */
[----:B-1----:R-:W-:-:S04]  /*87a0*/  SHF.R.U32.HI R44, RZ, 0x7, R44 ;  /* 0x00000007ff2c7819 */ /* 0x002fc8000001162c */
[----:B------:R-:W-:-:S13]  /*87b0*/  ISETP.NE.AND P4, PT, R44, 0x1, PT ;  /* 0x000000012c00780c */ /* 0x000fda0003f85270 */
[----:B------:R-:W-:Y:S06]  /*87c0*/  @!P4 BAR.ARV 0x9, 0x100 ;  /* 0x024400000000cb1d */ /* 0x000fec0000002000 */
.L_x_8367:
[----:B------:R-:W1:Y:S01]  /*87d0*/  LDC R0, c[0x0][0x448] ;  /* 0x00011200ff007b82 */ /* 0x000e620000000800 */
[----:B------:R-:W-:-:S07]  /*87e0*/  IADD3 R5, R188, 0x1, -R187 ;  /* 0x00000001bc057810 */ /* 0x000fce0007ffe8bb */
[----:B------:R-:W2:Y:S01]  /*87f0*/  LDC.64 R6, c[0x0][0x9e0] ;  /* 0x00027800ff067b82 */ /* 0x000ea20000000a00 */
[----:B-1----:R-:W-:Y:S01]  /*8800*/  ISETP.NE.AND P1, PT, R0, 0x1, PT ;  /* 0x000000010000780c */ /* 0x002fe20003f25270 */
[----:B------:R-:W-:Y:S01]  /*8810*/  VIADD R0, R193, 0x7f ;  /* 0x0000007fc1007836 */ /* 0x000fe20000000000 */
[----:B--2---:R-:W-:-:S11]  /*8820*/  ISETP.GE.AND P2, PT, R7, 0x1, PT ;  /* 0x000000010700780c */ /* 0x004fd60003f46270 */
[----:B------:R-:W1:Y:S08]  /*8830*/  @P1 LDC R3, c[0x0][0x44c] ;  /* 0x00011300ff031b82 */ /* 0x000e700000000800 */
[----:B------:R-:W2:Y:S01]  /*8840*/  @P1 LDC R4, c[0x0][0x450] ;  /* 0x00011400ff041b82 */ /* 0x000ea20000000800 */
[----:B-1----:R-:W-:-:S05]  /*8850*/  @P1 IMAD.HI.U32 R3, R0, R3, RZ ;  /* 0x0000000300031227 */ /* 0x002fca00078e00ff */
[----:B--2---:R-:W-:-:S05]  /*8860*/  @P1 SHF.R.U32.HI R0, RZ, R4, R3 ;  /* 0x00000004ff001219 */ /* 0x004fca0000011603 */
[----:B------:R-:W-:Y:S01]  /*8870*/  IMAD.IADD R5, R5, 0x1, R0 ;  /* 0x0000000105057824 */ /* 0x000fe200078e0200 */
[----:B------:R-:W-:Y:S06]  /*8880*/  @P0 BRA `(.L_x_8458) ;  /* 0x00000000000c0947 */ /* 0x000fec0003800000 */
[----:B------:R-:W1:Y:S01]  /*8890*/  FENCE.VIEW.ASYNC.G ;  /* 0x00000000000073c6 */ /* 0x000e620000000100 */
[----:B------:R-:W-:Y:S05]  /*88a0*/  WARPSYNC.ALL ;  /* 0x0000000000007948 */ /* 0x000fea0003800000 */
[----:B-1----:R-:W-:Y:S06]  /*88b0*/  BAR.ARV 0xc, 0x180 ;  /* 0x0306000000007b1d */ /* 0x002fec0000002000 */
.L_x_8458:
[----:B------:R-:W-:Y:S01]  /*88c0*/  IMAD.IADD R0, R5, 0x1, R6 ;  /* 0x0000000105007824 */ /* 0x000fe200078e0206 */
[----:B------:R-:W-:Y:S06]  /*88d0*/  @!P2 BRA `(.L_x_8459) ;  /* 0x000000000048a947 */ /* 0x000fec0003800000 */
[C---:B------:R-:W-:Y:S01]  /*88e0*/  ISETP.GT.AND P0, PT, R5.reuse, RZ, PT ;  /* 0x000000ff0500720c */ /* 0x040fe20003f04270 */
[----:B------:R-:W-:Y:S01]  /*88f0*/  BSSY B0, `(.L_x_8460) ;  /* 0x000000e000007945 */ /* 0x000fe20003800000 */
[----:B------:R-:W-:-:S11]  /*8900*/  VIADD R3, R5, 0xffffffff ;  /* 0xffffffff05037836 */ /* 0x000fd60000000000 */
[----:B------:R-:W-:Y:S05]  /*8910*/  @P0 BRA `(.L_x_8461) ;  /* 0x00000000001c0947 */ /* 0x000fea0003800000 */
[----:B------:R-:W-:Y:S02]  /*8920*/  ISETP.NE.AND P0, PT, R7, 0x1, PT ;  /* 0x000000010700780c */ /* 0x000fe40003f05270 */
[----:B------:R-:W-:-:S11]  /*8930*/  IADD3 R3, -R5, RZ, RZ ;  /* 0x000000ff05037210 */ /* 0x000fd60007ffe1ff */
[----:B------:R-:W1:Y:S02]  /*8940*/  @P0 LDC.64 R8, c[0x0][0x9e8] ;  /* 0x00027a00ff080b82 */ /* 0x000e640000000a00 */
[----:B-1----:R-:W-:-:S05]  /*8950*/  @P0 IMAD.HI.U32 R4, R3, R8, RZ ;  /* 0x0000000803040227 */ /* 0x002fca00078e00ff */
[----:B------:R-:W-:-:S04]  /*8960*/  @P0 SHF.R.U32.HI R3, RZ, R9, R4 ;  /* 0x00000009ff030219 */ /* 0x000fc80000011604 */
[----:B------:R-:W-:Y:S01]  /*8970*/  LOP3.LUT R3, RZ, R3, RZ, 0x33, !PT ;  /* 0x00000003ff037212 */ /* 0x000fe200078e33ff */
[----:B------:R-:W-:Y:S06]  /*8980*/  BRA `(.L_x_8462) ;  /* 0x0000000000107947 */ /* 0x000fec0003800000 */
.L_x_8461:
[----:B------:R-:W-:-:S13]  /*8990*/  ISETP.NE.AND P0, PT, R7, 0x1, PT ;  /* 0x000000010700780c */ /* 0x000fda0003f05270 */
[----:B------:R-:W1:Y:S02]  /*89a0*/  @P0 LDC.64 R4, c[0x0][0x9e8] ;  /* 0x00027a00ff040b82 */ /* 0x000e640000000a00 */
[----:B-1----:R-:W-:-:S05]  /*89b0*/  @P0 IMAD.HI.U32 R4, R3, R4, RZ ;  /* 0x0000000403040227 */ /* 0x002fca00078e00ff */
[----:B------:R-:W-:-:S07]  /*89c0*/  @P0 SHF.R.U32.HI R3, RZ, R5, R4 ;  /* 0x00000005ff030219 */ /* 0x000fce0000011604 */
.L_x_8462:
[----:B------:R-:W-:Y:S05]  /*89d0*/  BSYNC B0 ;  /* 0x0000000000007941 */ /* 0x000fea0003800000 */
.L_x_8460:
[----:B------:R-:W-:-:S05]  /*89e0*/  IMAD R3, R3, R7, R7 ;  /* 0x0000000703037224 */ /* 0x000fca00078e0207 */
[----:B------:R-:W-:-:S07]  /*89f0*/  VIMNMX R0, R0, R3, PT ;  /* 0x0000000300007248 */ /* 0x000fce0003fe0100 */
.L_x_8459:
[----:B------:R-:W1:Y:S01]  /*8a00*/  @P1 LDC R4, c[0x0][0x44c] ;  /* 0x00011300ff041b82 */ /* 0x000e620000000800 */
[----:B------:R-:W-:Y:S01]  /*8a10*/  VIADD R0, R0, 0x7f ;  /* 0x0000007f00007836 */ /* 0x000fe20000000000 */
[----:B------:R-:W-:-:S04]  /*8a20*/  ULDC UR4, c[0x0][0x9dc] ;  /* 0x0002770000047ab9 */ /* 0x000fc80000000800 */
[----:B------:R-:W-:Y:S02]  /*8a30*/  SHF.R.S32.HI R3, RZ, 0x1f, R0 ;  /* 0x0000001fff037819 */ /* 0x000fe40000011400 */
[----:B------:R-:W2:Y:S02]  /*8a40*/  @P1 LDC R6, c[0x0][0x450] ;  /* 0x00011400ff061b82 */ /* 0x000ea40000000800 */
[----:B------:R-:W-:-:S04]  /*8a50*/  LEA.HI R3, R3, R0, RZ, 0x7 ;  /* 0x0000000003037211 */ /* 0x000fc800078f38ff */
[----:B------:R-:W-:-:S04]  /*8a60*/  SHF.R.S32.HI R0, RZ, 0x7, R3 ;  /* 0x00000007ff007819 */ /* 0x000fc80000011403 */
[----:B------:R-:W-:Y:S01]  /*8a70*/  VIMNMX R129, R129, R0, PT ;  /* 0x0000000081817248 */ /* 0x000fe20003fe0100 */
[----:B-1----:R-:W-:-:S04]  /*8a80*/  @P1 IMAD.HI.U32 R5, R193, R4, RZ ;  /* 0x00000004c1051227 */ /* 0x002fc800078e00ff */
[----:B------:R-:W-:Y:S01]  /*8a90*/  IMAD.MOV.U32 R4, RZ, RZ, R193 ;  /* 0x000000ffff047224 */ /* 0x000fe200078e00c1 */
        /* <DEDUP_REMOVED lines=14> */
.L_x_8465:
[----:B------:R-:W-:-:S13]  /*8b80*/  ISETP.NE.AND P0, PT, R7, 0x1, PT ;  /* 0x000000010700780c */ /* 0x000fda0003f05270 */
[----:B------:R-:W1:Y:S02]  /*8b90*/  @P0 LDC.64 R4, c[0x0][0x9e8] ;  /* 0x00027a00ff040b82 */ /* 0x000e640000000a00 */
[----:B-1----:R-:W-:-:S05]  /*8ba0*/  @P0 IMAD.HI.U32 R4, R3, R4, RZ ;  /* 0x0000000403040227 */ /* 0x002fca00078e00ff */
[----:B------:R-:W-:-:S07]  /*8bb0*/  @P0 SHF.R.U32.HI R3, RZ, R5, R4 ;  /* 0x00000005ff030219 */ /* 0x000fce0000011604 */
.L_x_8466:
[----:B------:R-:W-:Y:S05]  /*8bc0*/  BSYNC B0 ;  /* 0x0000000000007941 */ /* 0x000fea0003800000 */
.L_x_8464:
[----:B------:R-:W-:-:S05]  /*8bd0*/  IMAD R3, R3, R7, RZ ;  /* 0x0000000703037224 */ /* 0x000fca00078e02ff */
[----:B------:R-:W-:-:S07]  /*8be0*/  VIMNMX R0, R0, R3, !PT ;  /* 0x0000000300007248 */ /* 0x000fce0007fe0100 */
.L_x_8463:
[----:B------:R-:W-:Y:S01]  /*8bf0*/  SHF.R.S32.HI R5, RZ, 0x1f, R0 ;  /* 0x0000001fff057819 */ /* 0x000fe20000011400 */
[----:B------:R-:W-:Y:S01]  /*8c00*/  IMAD.MOV.U32 R3, RZ, RZ, RZ ;  /* 0x000000ffff037224 */ /* 0x000fe200078e00ff */
[----:B------:R-:W-:Y:S02]  /*8c10*/  PLOP3.LUT P0, PT, PT, PT, PT, 0x80, 0x0 ;  /* 0x000000000000781c */ /* 0x000fe40003f0f070 */
[----:B------:R-:W-:Y:S02]  /*8c20*/  CS2R R20, SRZ ;  /* 0x0000000000147805 */ /* 0x000fe4000001ff00 */
[----:B------:R-:W-:Y:S02]  /*8c30*/  LEA.HI R5, R5, R0, RZ, 0x7 ;  /* 0x0000000005057211 */ /* 0x000fe400078f38ff */
[----:B------:R-:W-:Y:S02]  /*8c40*/  CS2R R150, SRZ ;  /* 0x0000000000967805 */ /* 0x000fe4000001ff00 */
[----:B------:R-:W-:-:S02]  /*8c50*/  CS2R R148, SRZ ;  /* 0x0000000000947805 */ /* 0x000fc4000001ff00 */
[----:B------:R-:W-:Y:S02]  /*8c60*/  CS2R R146, SRZ ;  /* 0x0000000000927805 */ /* 0x000fe4000001ff00 */
[----:B------:R-:W-:Y:S02]  /*8c70*/  SHF.R.S32.HI R5, RZ, 0x7, R5 ;  /* 0x00000007ff057819 */ /* 0x000fe40000011405 */
[----:B------:R-:W-:Y:S02]  /*8c80*/  CS2R R144, SRZ ;  /* 0x0000000000907805 */ /* 0x000fe4000001ff00 */
[----:B------:R-:W-:Y:S01]  /*8c90*/  CS2R R38, SRZ ;  /* 0x0000000000267805 */ /* 0x000fe2000001ff00 */
[----:B------:R-:W-:Y:S01]  /*8ca0*/  IMAD.MOV.U32 R142, RZ, RZ, RZ ;  /* 0x000000ffff8e7224 */ /* 0x000fe200078e00ff */
[----:B------:R-:W-:Y:S01]  /*8cb0*/  VIMNMX R196, RZ, R5, !PT ;  /* 0x00000005ffc47248 */ /* 0x000fe20007fe0100 */
[----:B------:R-:W-:Y:S01]  /*8cc0*/  IMAD.MOV.U32 R141, RZ, RZ, RZ ;  /* 0x000000ffff8d7224 */ /* 0x000fe200078e00ff */
[----:B------:R-:W-:Y:S01]  /*8cd0*/  CS2R R36, SRZ ;  /* 0x0000000000247805 */ /* 0x000fe2000001ff00 */
[----:B------:R-:W-:Y:S01]  /*8ce0*/  IMAD.MOV.U32 R138, RZ, RZ, RZ ;  /* 0x000000ffff8a7224 */ /* 0x000fe200078e00ff */
[----:B------:R-:W-:Y:S01]  /*8cf0*/  ISETP.GT.AND P1, PT, R129, R196, PT ;  /* 0x000000c48100720c */ /* 0x000fe20003f24270 */
[----:B------:R-:W-:Y:S01]  /*8d00*/  IMAD.MOV.U32 R137, RZ, RZ, RZ ;  /* 0x000000ffff897224 */ /* 0x000fe200078e00ff */
        /* <DEDUP_REMOVED lines=16> */
[----:B0-----:R-:W-:-:S02]  /*8e10*/  CS2R R106, SRZ ;  /* 0x00000000006a7805 */ /* 0x001fc4000001ff00 */
[----:B------:R-:W-:Y:S02]  /*8e20*/  CS2R R104, SRZ ;  /* 0x0000000000687805 */ /* 0x000fe4000001ff00 */
[----:B------:R-:W-:Y:S02]  /*8e30*/  CS2R R102, SRZ ;  /* 0x0000000000667805 */ /* 0x000fe4000001ff00 */
[----:B------:R-:W-:Y:S02]  /*8e40*/  CS2R R100, SRZ ;  /* 0x0000000000647805 */ /* 0x000fe4000001ff00 */
[----:B------:R-:W-:Y:S02]  /*8e50*/  CS2R R98, SRZ ;  /* 0x0000000000627805 */ /* 0x000fe4000001ff00 */
[----:B------:R-:W-:Y:S02]  /*8e60*/  CS2R R96, SRZ ;  /* 0x0000000000607805 */ /* 0x000fe4000001ff00 */
[----:B------:R-:W-:Y:S01]  /*8e70*/  CS2R R6, SRZ ;  /* 0x0000000000067805 */ /* 0x000fe2000001ff00 */
[----:B------:R-:W-:Y:S01]  /*8e80*/  IMAD.MOV.U32 R94, RZ, RZ, RZ ;  /* 0x000000ffff5e7224 */ /* 0x000fe200078e00ff */
[----:B------:R-:W-:-:S02]  /*8e90*/  MOV R93, RZ ;  /* 0x000000ff005d7202 */ /* 0x000fc40000000f00 */
[----:B------:R-:W-:Y:S02]  /*8ea0*/  CS2R R90, SRZ ;  /* 0x00000000005a7805 */ /* 0x000fe4000001ff00 */
[----:B------:R-:W-:Y:S01]  /*8eb0*/  CS2R R88, SRZ ;  /* 0x0000000000587805 */ /* 0x000fe2000001ff00 */
[----:B------:R-:W-:Y:S06]  /*8ec0*/  @!P1 BRA `(.L_x_8467) ;  /* 0x0000011800309947 */ /* 0x000fec0003800000 */
[----:B------:R-:W-:-:S03]  /*8ed0*/  UMOV UR4, 0xffffffff ;  /* 0xffffffff00047882 */ /* 0x000fc60000000000 */
[----:B------:R-:W-:Y:S05]  /*8ee0*/  BRA.DIV UR4, `(.L_x_8468) ;  /* 0x000001b604c47947 */ /* 0x000fea000b800000 */
[----:B------:R0:W1:Y:S02]  /*8ef0*/  SHFL.IDX PT, R194, R222, RZ, 0x1f ;  /* 0x00001fffdec27589 */ /* 0x00006400000e0000 */
.L_x_8799:
[----:B-1----:R-:W-:Y:S02]  /*8f00*/  LEA.HI R0, R194, R194, RZ, 0x1 ;  /* 0x000000c2c2007211 */ /* 0x002fe400078f08ff */
[----:B------:R-:W-:Y:S02]  /*8f10*/  LOP3.LUT P0, RZ, R217, 0x3ff, RZ, 0xc0, !PT ;  /* 0x000003ffd9ff7812 */ /* 0x000fe4000780c0ff */
[----:B------:R-:W-:Y:S02]  /*8f20*/  LOP3.LUT R3, R0, 0x1e, RZ, 0xc0, !PT ;  /* 0x0000001e00037812 */ /* 0x000fe400078ec0ff */
[----:B------:R-:W-:-:S03]  /*8f30*/  P2R R24, PR, RZ, 0x1 ;  /* 0x00000001ff187803 */ /* 0x000fc60000000000 */
[----:B------:R-:W-:-:S04]  /*8f40*/  IMAD.IADD R0, R194, 0x1, -R3 ;  /* 0x00000001c2007824 */ /* 0x000fc800078e0a03 */
[----:B------:R-:W-:-:S05]  /*8f50*/  IMAD R0, R0, 0x2000, R217 ;  /* 0x0000200000007824 */ /* 0x000fca00078e02d9 */
[----:B------:R-:W-:-:S04]  /*8f60*/  SHF.R.U32.HI R0, RZ, 0x4, R0 ;  /* 0x00000004ff007819 */ /* 0x000fc80000011600 */
[----:B------:R-:W-:Y:S01]  /*8f70*/  LOP3.LUT R42, R0, 0x3fff, RZ, 0xc0, !PT ;  /* 0x00003fff002a7812 */ /* 0x000fe200078ec0ff */
[----:B------:R-:W-:Y:S06]  /*8f80*/  @!P0 BRA `(.L_x_8469) ;  /* 0x0000000000408947 */ /* 0x000fec0003800000 */
[----:B------:R-:W-:Y:S01]  /*8f90*/  MOV R0, 0x0 ;  /* 0x0000000000007802 */ /* 0x000fe20000000f00 */
[----:B------:R-:W-:Y:S01]  /*8fa0*/  ULDC.64 UR4, c[0x4][0x1b8] ;  /* 0x01006e0000047ab9 */ /* 0x000fe20000000a00 */
[----:B------:R-:W-:Y:S01]  /*8fb0*/  ULDC.64 UR6, c[0x4][0x1c0] ;  /* 0x0100700000067ab9 */ /* 0x000fe20000000a00 */
[----:B------:R-:W-:Y:S01]  /*8fc0*/  IMAD.U32 R4, RZ, RZ, UR4 ;  /* 0x00000004ff047e24 */ /* 0x000fe2000f8e00ff */
[----:B------:R1:W2:Y:S01]  /*8fd0*/  LDC.64 R14, c[0x4][R0] ;  /* 0x01000000000e7b82 */ /* 0x0002a20000000a00 */
        /* <DEDUP_REMOVED lines=8> */
[----:B-1----:R-:W-:-:S07]  /*9060*/  IMAD.MOV.U32 R13, RZ, RZ, RZ ;  /* 0x000000ffff0d7224 */ /* 0x002fce00078e00ff */
[----:B------:R-:W-:-:S07]  /*9070*/  LEPC R20, `(.L_x_8469) ;  /* 0x000000001014794e */ /* 0x000fce0000000000 */
[----:B0-2--5:R-:W-:Y:S05]  /*9080*/  CALL.ABS.NOINC R14 ;  /* 0x000000000e007343 */ /* 0x025fea0003c00000 */
.L_x_8469:
[----:B------:R-:W-:Y:S02]  /*9090*/  ULDC UR4, c[0x0][0x3f4] ;  /* 0x0000fd0000047ab9 */ /* 0x000fe40000000800 */
[----:B------:R-:W-:-:S13]  /*90a0*/  ISETP.LT.AND P0, PT, RZ, UR4, PT ;  /* 0x00000004ff007c0c */ /* 0x000fda000bf01270 */
[----:B------:R-:W-:Y:S05]  /*90b0*/  @P0 BRA `(.L_x_8470) ;  /* 0x00000000003c0947 */ /* 0x000fea0003800000 */
[----:B------:R-:W-:-:S04]  /*90c0*/  LEA.HI R0, R213, R213, RZ, 0x1 ;  /* 0x000000d5d5007211 */ /* 0x000fc800078f08ff */
[----:B------:R-:W-:-:S05]  /*90d0*/  LOP3.LUT R0, R0, 0xfffffffe, RZ, 0xc0, !PT ;  /* 0xfffffffe00007812 */ /* 0x000fca00078ec0ff */
[----:B------:R-:W-:-:S05]  /*90e0*/  IMAD.IADD R0, R213, 0x1, -R0 ;  /* 0x00000001d5007824 */ /* 0x000fca00078e0a00 */
[----:B------:R-:W-:-:S04]  /*90f0*/  SHF.L.U32 R3, R0, 0x1f, RZ ;  /* 0x0000001f00037819 */ /* 0x000fc800000006ff */
[----:B------:R1:W2:Y:S03]  /*9100*/  SYNCS.PHASECHK.TRANS64.TRYWAIT P0, [R2+URZ+0x28800], R3 ;  /* 0x02880003020075a7 */ /* 0x0002a6000800017f */
[----:B--2---:R-:W-:Y:S05]  /*9110*/  @!P0 NANOSLEEP.SYNCS 0x989680 ;  /* 0x009896800000895d */ /* 0x004fea0003900000 */
[----:B------:R-:W2:Y:S01]  /*9120*/  @!P0 SYNCS.PHASECHK.TRANS64 P0, [R2+URZ+0x28800], R3 ;  /* 0x02880003020085a7 */ /* 0x000ea2000800007f */
[----:B------:R-:W-:Y:S04]  /*9130*/  BSSY B0, `(.L_x_8471) ;  /* 0x0000006000007945 */ /* 0x000fe80003800000 */
[----:B--2---:R-:W-:Y:S05]  /*9140*/  @P0 BRA `(.L_x_8472) ;  /* 0x0000000000100947 */ /* 0x004fea0003800000 */
.L_x_8473:
[----:B--2---:R2:W3:Y:S02]  /*9150*/  SYNCS.PHASECHK.TRANS64.TRYWAIT P0, [R2+URZ+0x28800], R3 ;  /* 0x02880003020075a7 */ /* 0x0044e4000800017f */
[----:B---3--:R-:W-:Y:S05]  /*9160*/  @!P0 NANOSLEEP.SYNCS 0x989680 ;  /* 0x009896800000895d */ /* 0x008fea0003900000 */
[----:B------:R-:W3:Y:S02]  /*9170*/  @!P0 SYNCS.PHASECHK.TRANS64 P0, [R2+URZ+0x28800], R3 ;  /* 0x02880003020085a7 */ /* 0x000ee4000800007f */
[----:B---3--:R-:W-:Y:S05]  /*9180*/  @!P0 BRA `(.L_x_8473) ;  /* 0xfffffffc00f08947 */ /* 0x008fea000383ffff */
.L_x_8472:
[----:B------:R-:W-:Y:S05]  /*9190*/  BSYNC B0 ;  /* 0x0000000000007941 */ /* 0x000fea0003800000 */
.L_x_8471:
[----:B------:R-:W-:Y:S05]  /*91a0*/  BRA `(.L_x_8474) ;  /* 0x0000004c00907947 */ /* 0x000fea0003800000 */
.L_x_8470:
[----:B------:R-:W-:Y:S01]  /*91b0*/  ISETP.NE.AND P0, PT, R24, RZ, PT ;  /* 0x000000ff1800720c */ /* 0x000fe20003f05270 */
[----:B------:R-:W-:Y:S01]  /*91c0*/  ULDC.64 UR4, c[0x0][0x3f8] ;  /* 0x0000fe0000047ab9 */ /* 0x000fe20000000a00 */
[----:B-----5:R-:W-:Y:S01]  /*91d0*/  SHF.R.S32.HI R0, RZ, 0x1f, R115 ;  /* 0x0000001fff007819 */ /* 0x020fe20000011473 */
[----:B------:R-:W-:Y:S01]  /*91e0*/  ULDC.64 UR6, c[0x0][0x408] ;  /* 0x0001020000067ab9 */ /* 0x000fe20000000a00 */
[----:B------:R-:W-:-:S04]  /*91f0*/  IMAD.WIDE.U32 R24, R115, UR4, RZ ;  /* 0x0000000473187c25 */ /* 0x000fc8000f8e00ff */
[C---:B------:R-:W-:Y:S02]  /*9200*/  IMAD R4, R0.reuse, UR4, RZ ;  /* 0x0000000400047c24 */ /* 0x040fe4000f8e02ff */
[----:B------:R-:W-:Y:S02]  /*9210*/  IMAD R0, R0, UR6, RZ ;  /* 0x0000000600007c24 */ /* 0x000fe4000f8e02ff */
[C---:B------:R-:W-:Y:S02]  /*9220*/  IMAD R29, R115.reuse, UR5, R4 ;  /* 0x00000005731d7c24 */ /* 0x040fe4000f8e0204 */
[C---:B------:R-:W-:Y:S02]  /*9230*/  IMAD R31, R115.reuse, UR7, R0 ;  /* 0x00000007731f7c24 */ /* 0x040fe4000f8e0200 */
[----:B------:R-:W-:-:S04]  /*9240*/  IMAD.WIDE.U32 R26, R115, UR6, RZ ;  /* 0x00000006731a7c25 */ /* 0x000fc8000f8e00ff */
[----:B------:R-:W-:Y:S02]  /*9250*/  IMAD.IADD R29, R29, 0x1, R25 ;  /* 0x000000011d1d7824 */ /* 0x000fe400078e0219 */
[----:B------:R-:W-:Y:S01]  /*9260*/  IMAD.IADD R31, R31, 0x1, R27 ;  /* 0x000000011f1f7824 */ /* 0x000fe200078e021b */
[----:B------:R-:W-:Y:S06]  /*9270*/  @!P0 BRA `(.L_x_8475) ;  /* 0x0000000000408947 */ /* 0x000fec0003800000 */
[----:B------:R-:W-:Y:S01]  /*9280*/  MOV R0, 0x0 ;  /* 0x0000000000007802 */ /* 0x000fe20000000f00 */
[----:B------:R-:W-:Y:S01]  /*9290*/  ULDC.64 UR4, c[0x4][0x1b8] ;  /* 0x01006e0000047ab9 */ /* 0x000fe20000000a00 */
[----:B------:R-:W-:Y:S01]  /*92a0*/  ULDC.64 UR6, c[0x4][0xa8] ;  /* 0x01002a0000067ab9 */ /* 0x000fe20000000a00 */
[----:B------:R-:W-:Y:S01]  /*92b0*/  IMAD.U32 R4, RZ, RZ, UR4 ;  /* 0x00000004ff047e24 */ /* 0x000fe2000f8e00ff */
[----:B------:R1:W2:Y:S01]  /*92c0*/  LDC.64 R14, c[0x4][R0] ;  /* 0x01000000000e7b82 */ /* 0x0002a20000000a00 */
        /* <DEDUP_REMOVED lines=10> */
[----:B0-2---:R-:W-:Y:S05]  /*9370*/  CALL.ABS.NOINC R14 ;  /* 0x000000000e007343 */ /* 0x005fea0003c00000 */
.L_x_8475:
[----:B------:R-:W-:Y:S01]  /*9380*/  ULDC.U8 UR4, c[0x0][0x410] ;  /* 0x0001040000047ab9 */ /* 0x000fe20000000000 */
[----:B------:R-:W-:Y:S01]  /*9390*/  IMAD.IADD R55, R23, 0x1, R193 ;  /* 0x0000000117377824 */ /* 0x000fe200078e02c1 */
[----:B------:R-:W-:Y:S01]  /*93a0*/  ISETP.NE.AND P0, PT, RZ, UR4, PT ;  /* 0x00000004ff007c0c */ /* 0x000fe2000bf05270 */
[----:B------:R-:W-:Y:S02]  /*93b0*/  BSSY B0, `(.L_x_8476) ;  /* 0x00004bb000007945 */ /* 0x000fe40003800000 */
[----:B------:R-:W-:-:S10]  /*93c0*/  IMAD R3, R207, 0x20, R55 ;  /* 0x00000020cf037824 */ /* 0x000fd400078e0237 */
[----:B------:R-:W-:Y:S05]  /*93d0*/  @!P0 BRA `(.L_x_8477) ;  /* 0x0000002400b48947 */ /* 0x000fea0003800000 */
[----:B------:R-:W1:Y:S01]  /*93e0*/  LDC R64, c[0x0][0x448] ;  /* 0x00011200ff407b82 */ /* 0x000e620000000800 */
[----:B------:R-:W-:Y:S01]  /*93f0*/  ULDC.64 UR4, c[0x0][0x3f8] ;  /* 0x0000fe0000047ab9 */ /* 0x000fe20000000a00 */
[----:B------:R-:W-:Y:S01]  /*9400*/  ULDC.64 UR6, c[0x0][0x408] ;  /* 0x0001020000067ab9 */ /* 0x000fe20000000a00 */
[----:B------:R-:W-:Y:S02]  /*9410*/  IMAD.MOV.U32 R6, RZ, RZ, R24 ;  /* 0x000000ffff067224 */ /* 0x000fe400078e0018 */
[----:B------:R-:W-:Y:S02]  /*9420*/  IMAD.MOV.U32 R7, RZ, RZ, R29 ;  /* 0x000000ffff077224 */ /* 0x000fe400078e001d */
[----:B------:R-:W-:Y:S02]  /*9430*/  IMAD.MOV.U32 R8, RZ, RZ, R26 ;  /* 0x000000ffff087224 */ /* 0x000fe400078e001a */
[----:B------:R-:W-:Y:S01]  /*9440*/  IMAD.MOV.U32 R9, RZ, RZ, R31 ;  /* 0x000000ffff097224 */ /* 0x000fe200078e001f */
[----:B-1----:R-:W-:-:S13]  /*9450*/  ISETP.NE.AND P0, PT, R64, 0x1, PT ;  /* 0x000000014000780c */ /* 0x002fda0003f05270 */
[----:B------:R-:W1:Y:S08]  /*9460*/  @P0 LDC R0, c[0x0][0x44c] ;  /* 0x00011300ff000b82 */ /* 0x000e700000000800 */
[----:B------:R-:W2:Y:S01]  /*9470*/  @P0 LDC R5, c[0x0][0x450] ;  /* 0x00011400ff050b82 */ /* 0x000ea20000000800 */
[----:B-1----:R-:W-:-:S05]  /*9480*/  @P0 IMAD.HI.U32 R0, R3, R0, RZ ;  /* 0x0000000003000227 */ /* 0x002fca00078e00ff */
[----:B--2---:R-:W-:-:S04]  /*9490*/  @P0 SHF.R.U32.HI R3, RZ, R5, R0 ;  /* 0x00000005ff030219 */ /* 0x004fc80000011600 */
        /* <DEDUP_REMOVED lines=17> */
[----:B------:R1:W2:Y:S04]  /*95b0*/  SHFL.IDX PT, R0, R6, RZ, 0x181f ;  /* 0x00181fff06007589 */ /* 0x0002a800000e0000 */
[----:B------:R1:W3:Y:S04]  /*95c0*/  SHFL.IDX PT, R3, R5, RZ, 0x181f ;  /* 0x00181fff05037589 */ /* 0x0002e800000e0000 */
[----:B------:R1:W4:Y:S04]  /*95d0*/  SHFL.IDX PT, R4, R8, RZ, 0x181f ;  /* 0x00181fff08047589 */ /* 0x00032800000e0000 */
[----:B------:R1:W0:Y:S02]  /*95e0*/  SHFL.IDX PT, R14, R7, RZ, 0x181f ;  /* 0x00181fff070e7589 */ /* 0x00022400000e0000 */
.L_x_8805:
[----:B------:R-:W-:Y:S01]  /*95f0*/  IMAD R64, R187, R64, RZ ;  /* 0x00000040bb407224 */ /* 0x000fe200078e02ff */
[----:B------:R-:W-:Y:S01]  /*9600*/  BSSY B1, `(.L_x_8479) ;  /* 0x000001e000017945 */ /* 0x000fe20003800000 */
[----:B------:R-:W-:Y:S02]  /*9610*/  CS2R R48, SRZ ;  /* 0x0000000000307805 */ /* 0x000fe4000001ff00 */
[----:B------:R-:W-:Y:S02]  /*9620*/  CS2R R44, SRZ ;  /* 0x00000000002c7805 */ /* 0x000fe4000001ff00 */
[----:B------:R-:W-:Y:S02]  /*9630*/  CS2R R46, SRZ ;  /* 0x00000000002e7805 */ /* 0x000fe4000001ff00 */
[----:B------:R-:W-:Y:S02]  /*9640*/  ISETP.GE.AND P0, PT, R55, R64, PT ;  /* 0x000000403700720c */ /* 0x000fe40003f06270 */
[----:B------:R-:W-:-:S11]  /*9650*/  CS2R R40, SRZ ;  /* 0x0000000000287805 */ /* 0x000fd6000001ff00 */
[----:B------:R-:W-:Y:S05]  /*9660*/  @P0 BRA `(.L_x_8480) ;  /* 0x00000000005c0947 */ /* 0x000fea0003800000 */
[----:B------:R-:W-:Y:S01]  /*9670*/  ULDC UR4, c[0x0][0x3f4] ;  /* 0x0000fd0000047ab9 */ /* 0x000fe20000000800 */
[----:B------:R-:W-:Y:S02]  /*9680*/  CS2R R40, SRZ ;  /* 0x0000000000287805 */ /* 0x000fe4000001ff00 */
[----:B------:R-:W-:Y:S02]  /*9690*/  ISETP.GE.AND P4, PT, R18, UR4, PT ;  /* 0x0000000412007c0c */ /* 0x000fe4000bf86270 */
[----:B------:R-:W-:Y:S02]  /*96a0*/  CS2R R44, SRZ ;  /* 0x00000000002c7805 */ /* 0x000fe4000001ff00 */
[----:B------:R-:W-:Y:S02]  /*96b0*/  ISETP.GE.AND P5, PT, R185, UR4, PT ;  /* 0x00000004b9007c0c */ /* 0x000fe4000bfa6270 */
[----:B------:R-:W-:-:S07]  /*96c0*/  CS2R R46, SRZ ;  /* 0x00000000002e7805 */ /* 0x000fce000001ff00 */
[----:B------:R-:W-:-:S04]  /*96d0*/  @!P4 SHF.L.U32 R12, R18, 0x1, RZ ;  /* 0x00000001120cc819 */ /* 0x000fc800000006ff */
[----:B------:R-:W-:Y:S01]  /*96e0*/  @!P5 IMAD.SHL.U32 R15, R185, 0x2, RZ ;  /* 0x00000002b90fd824 */ /* 0x000fe200078e00ff */
[----:B------:R-:W-:Y:S02]  /*96f0*/  @!P4 SHF.L.U64.HI R13, R18, 0x1, R19 ;  /* 0x00000001120dc819 */ /* 0x000fe40000010213 */
[-C--:B---3--:R-:W-:Y:S02]  /*9700*/  @!P4 IADD3 R10, P0, R3, R12.reuse, RZ ;  /* 0x0000000c030ac210 */ /* 0x088fe40007f1e0ff */
[----:B0-----:R-:W-:Y:S02]  /*9710*/  @!P4 IADD3 R12, P1, R14, R12, RZ ;  /* 0x0000000c0e0cc210 */ /* 0x001fe40007f3e0ff */
[----:B------:R-:W-:Y:S01]  /*9720*/  @!P5 SHF.L.U64.HI R9, R185, 0x1, R216 ;  /* 0x00000001b909d819 */ /* 0x000fe200000102d8 */
[----:B--2---:R-:W-:Y:S01]  /*9730*/  @!P4 IMAD.X R11, R0, 0x1, R13, P0 ;  /* 0x00000001000bc824 */ /* 0x004fe200000e060d */
[----:B------:R-:W-:Y:S02]  /*9740*/  @!P5 IADD3 R20, P2, R3, R15, RZ ;  /* 0x0000000f0314d210 */ /* 0x000fe40007f5e0ff */
[----:B------:R-:W-:-:S02]  /*9750*/  CS2R R48, SRZ ;  /* 0x0000000000307805 */ /* 0x000fc4000001ff00 */
[----:B------:R-:W-:Y:S01]  /*9760*/  @!P5 IADD3 R14, P3, R14, R15, RZ ;  /* 0x0000000f0e0ed210 */ /* 0x000fe20007f7e0ff */
[----:B----4-:R-:W-:Y:S01]  /*9770*/  @!P4 IMAD.X R13, R4, 0x1, R13, P1 ;  /* 0x00000001040dc824 */ /* 0x010fe200008e060d */
[----:B------:R0:W5:Y:S01]  /*9780*/  @!P4 LD.E.64 R46, desc[UR38][R10.64] ;  /* 0x000000260a2ec980 */ /* 0x000162000c101b00 */
[--C-:B------:R-:W-:Y:S02]  /*9790*/  @!P5 IMAD.X R21, R0, 0x1, R9.reuse, P2 ;  /* 0x000000010015d824 */ /* 0x100fe400010e0609 */
[----:B------:R-:W-:Y:S01]  /*97a0*/  @!P5 IMAD.X R15, R4, 0x1, R9, P3 ;  /* 0x00000001040fd824 */ /* 0x000fe200018e0609 */
[----:B------:R0:W5:Y:S04]  /*97b0*/  @!P4 LD.E.64 R48, desc[UR38][R12.64] ;  /* 0x000000260c30c980 */ /* 0x000168000c101b00 */
[----:B------:R0:W5:Y:S04]  /*97c0*/  @!P5 LD.E.64 R40, desc[UR38][R20.64] ;  /* 0x000000261428d980 */ /* 0x000168000c101b00 */
[----:B------:R0:W5:Y:S02]  /*97d0*/  @!P5 LD.E.64 R44, desc[UR38][R14.64] ;  /* 0x000000260e2cd980 */ /* 0x000164000c101b00 */
.L_x_8480:
[----:B------:R-:W-:Y:S05]  /*97e0*/  BSYNC B1 ;  /* 0x0000000000017941 */ /* 0x000fea0003800000 */
.L_x_8479:
[----:B--2--5:R-:W-:Y:S01]  /*97f0*/  IMAD.MOV.U32 R0, RZ, RZ, R48 ;  /* 0x000000ffff007224 */ /* 0x024fe200078e0030 */
[----:B------:R-:W-:Y:S01]  /*9800*/  UMOV UR4, 0xffffffff ;  /* 0xffffffff00047882 */ /* 0x000fe20000000000 */
[----:B---3--:R-:W-:Y:S01]  /*9810*/  IMAD.MOV.U32 R3, RZ, RZ, R49 ;  /* 0x000000ffff037224 */ /* 0x008fe200078e0031 */
[----:B------:R-:W-:Y:S01]  /*9820*/  CS2R R38, SRZ ;  /* 0x0000000000267805 */ /* 0x000fe2000001ff00 */
[----:B----4-:R-:W-:Y:S01]  /*9830*/  IMAD.MOV.U32 R4, RZ, RZ, R44 ;  /* 0x000000ffff047224 */ /* 0x010fe200078e002c */
        /* <DEDUP_REMOVED lines=13> */
[----:B------:R-:W-:Y:S06]  /*9910*/  BRA.DIV UR4, `(.L_x_8481) ;  /* 0x000001ae04d47947 */ /* 0x000fec000b800000 */
[----:B------:R2:W3:Y:S04]  /*9920*/  SHFL.IDX PT, R0, R6, 0x1, 0x181f ;  /* 0x00381f0006007f89 */ /* 0x0004e800000e0000 */
[----:B------:R2:W4:Y:S04]  /*9930*/  SHFL.IDX PT, R3, R5, 0x1, 0x181f ;  /* 0x00381f0005037f89 */ /* 0x00052800000e0000 */
[----:B------:R2:W1:Y:S04]  /*9940*/  SHFL.IDX PT, R4, R8, 0x1, 0x181f ;  /* 0x00381f0008047f89 */ /* 0x00046800000e0000 */
[----:B0-----:R2:W0:Y:S02]  /*9950*/  SHFL.IDX PT, R14, R7, 0x1, 0x181f ;  /* 0x00381f00070e7f89 */ /* 0x00142400000e0000 */
.L_x_8811:
[----:B------:R-:W-:Y:S01]  /*9960*/  VIADD R9, R55, 0x20 ;  /* 0x0000002037097836 */ /* 0x000fe20000000000 */
[----:B------:R-:W-:Y:S01]  /*9970*/  BSSY B1, `(.L_x_8482) ;  /* 0x000001d000017945 */ /* 0x000fe20003800000 */
[----:B------:R-:W-:Y:S02]  /*9980*/  CS2R R34, SRZ ;  /* 0x0000000000227805 */ /* 0x000fe4000001ff00 */
[----:B------:R-:W-:Y:S02]  /*9990*/  CS2R R36, SRZ ;  /* 0x0000000000247805 */ /* 0x000fe4000001ff00 */
[----:B------:R-:W-:Y:S02]  /*99a0*/  CS2R R32, SRZ ;  /* 0x0000000000207805 */ /* 0x000fe4000001ff00 */
[----:B------:R-:W-:-:S13]  /*99b0*/  ISETP.GE.AND P0, PT, R9, R64, PT ;  /* 0x000000400900720c */ /* 0x000fda0003f06270 */
[----:B------:R-:W-:Y:S05]  /*99c0*/  @P0 BRA `(.L_x_8483) ;  /* 0x00000000005c0947 */ /* 0x000fea0003800000 */
[----:B------:R-:W-:Y:S01]  /*99d0*/  ULDC UR4, c[0x0][0x3f4] ;  /* 0x0000fd0000047ab9 */ /* 0x000fe20000000800 */
[----:B------:R-:W-:Y:S02]  /*99e0*/  CS2R R32, SRZ ;  /* 0x0000000000207805 */ /* 0x000fe4000001ff00 */
[----:B------:R-:W-:Y:S02]  /*99f0*/  ISETP.GE.AND P4, PT, R18, UR4, PT ;  /* 0x0000000412007c0c */ /* 0x000fe4000bf86270 */
[----:B------:R-:W-:Y:S02]  /*9a00*/  CS2R R34, SRZ ;  /* 0x0000000000227805 */ /* 0x000fe4000001ff00 */
[----:B------:R-:W-:-:S09]  /*9a10*/  ISETP.GE.AND P5, PT, R185, UR4, PT ;  /* 0x00000004b9007c0c */ /* 0x000fd2000bfa6270 */
[C---:B------:R-:W-:Y:S01]  /*9a20*/  @!P4 IMAD.SHL.U32 R12, R18.reuse, 0x2, RZ ;  /* 0x00000002120cc824 */ /* 0x040fe200078e00ff */
[----:B------:R-:W-:-:S03]  /*9a30*/  @!P4 SHF.L.U64.HI R9, R18, 0x1, R19 ;  /* 0x000000011209c819 */ /* 0x000fc60000010213 */
[----:B------:R-:W-:Y:S02]  /*9a40*/  @!P5 SHF.L.U32 R11, R185, 0x1, RZ ;  /* 0x00000001b90bd819 */ /* 0x000fe400000006ff */
[-C--:B----4-:R-:W-:Y:S02]  /*9a50*/  @!P4 IADD3 R10, P0, R3, R12.reuse, RZ ;  /* 0x0000000c030ac210 */ /* 0x090fe40007f1e0ff */
[----:B------:R-:W-:Y:S02]  /*9a60*/  @!P5 SHF.L.U64.HI R15, R185, 0x1, R216 ;  /* 0x00000001b90fd819 */ /* 0x000fe400000102d8 */
[-C--:B------:R-:W-:Y:S02]  /*9a70*/  @!P5 IADD3 R20, P2, R3, R11.reuse, RZ ;  /* 0x0000000b0314d210 */ /* 0x080fe40007f5e0ff */
[C---:B0-----:R-:W-:Y:S02]  /*9a80*/  @!P4 IADD3 R12, P1, R14.reuse, R12, RZ ;  /* 0x0000000c0e0cc210 */ /* 0x041fe40007f3e0ff */
[----:B------:R-:W-:Y:S01]  /*9a90*/  @!P5 IADD3 R14, P3, R14, R11, RZ ;  /* 0x0000000b0e0ed210 */ /* 0x000fe20007f7e0ff */
[----:B---3--:R-:W-:Y:S01]  /*9aa0*/  @!P5 IMAD.X R21, R0, 0x1, R15, P2 ;  /* 0x000000010015d824 */ /* 0x008fe200010e060f */
[----:B------:R-:W-:-:S02]  /*9ab0*/  CS2R R36, SRZ ;  /* 0x0000000000247805 */ /* 0x000fc4000001ff00 */
[----:B------:R-:W-:Y:S01]  /*9ac0*/  CS2R R38, SRZ ;  /* 0x0000000000267805 */ /* 0x000fe2000001ff00 */
[--C-:B------:R-:W-:Y:S02]  /*9ad0*/  @!P4 IMAD.X R11, R0, 0x1, R9.reuse, P0 ;  /* 0x00000001000bc824 */ /* 0x100fe400000e0609 */
[C---:B-1----:R-:W-:Y:S01]  /*9ae0*/  @!P4 IMAD.X R13, R4.reuse, 0x1, R9, P1 ;  /* 0x00000001040dc824 */ /* 0x042fe200008e0609 */
[----:B------:R0:W5:Y:S01]  /*9af0*/  @!P5 LD.E.64 R32, desc[UR38][R20.64] ;  /* 0x000000261420d980 */ /* 0x000162000c101b00 */
[----:B------:R-:W-:-:S03]  /*9b00*/  @!P5 IMAD.X R15, R4, 0x1, R15, P3 ;  /* 0x00000001040fd824 */ /* 0x000fc600018e060f */
[----:B------:R0:W5:Y:S04]  /*9b10*/  @!P4 LD.E.64 R36, desc[UR38][R10.64] ;  /* 0x000000260a24c980 */ /* 0x000168000c101b00 */
[----:B------:R0:W5:Y:S04]  /*9b20*/  @!P5 LD.E.64 R34, desc[UR38][R14.64] ;  /* 0x000000260e22d980 */ /* 0x000168000c101b00 */
[----:B------:R0:W5:Y:S02]  /*9b30*/  @!P4 LD.E.64 R38, desc[UR38][R12.64] ;  /* 0x000000260c26c980 */ /* 0x000164000c101b00 */
.L_x_8483:
[----:B------:R-:W-:Y:S05]  /*9b40*/  BSYNC B1 ;  /* 0x0000000000017941 */ /* 0x000fea0003800000 */
.L_x_8482:
[----:B---3-5:R-:W-:Y:S01]  /*9b50*/  IMAD.MOV.U32 R0, RZ, RZ, R38 ;  /* 0x000000ffff007224 */ /* 0x028fe200078e0026 */
[----:B------:R-:W-:Y:S01]  /*9b60*/  UMOV UR4, 0xffffffff ;  /* 0xffffffff00047882 */ /* 0x000fe20000000000 */
[----:B----4-:R-:W-:Y:S02]  /*9b70*/  IMAD.MOV.U32 R3, RZ, RZ, R39 ;  /* 0x000000ffff037224 */ /* 0x010fe400078e0027 */
[----:B-1----:R-:W-:Y:S01]  /*9b80*/  IMAD.MOV.U32 R4, RZ, RZ, R34 ;  /* 0x000000ffff047224 */ /* 0x002fe200078e0022 */
        /* <DEDUP_REMOVED lines=9> */
[----:B------:R-:W-:-:S04]  /*9c20*/  PRMT R56, R3, 0x7610, R56 ;  /* 0x0000761003387816 */ /* 0x000fc80000000038 */
[----:B------:R-:W-:Y:S01]  /*9c30*/  PRMT R52, R4, 0x5410, R9 ;  /* 0x0000541004347816 */ /* 0x000fe20000000009 */
[----:B------:R-:W-:Y:S06]  /*9c40*/  BRA.DIV UR4, `(.L_x_8484) ;  /* 0x000001ae04787947 */ /* 0x000fec000b800000 */
[----:B------:R1:W3:Y:S04]  /*9c50*/  SHFL.IDX PT, R0, R6, 0x2, 0x181f ;  /* 0x00581f0006007f89 */ /* 0x0002e800000e0000 */
[----:B------:R1:W4:Y:S04]  /*9c60*/  SHFL.IDX PT, R3, R5, 0x2, 0x181f ;  /* 0x00581f0005037f89 */ /* 0x00032800000e0000 */
[----:B------:R1:W1:Y:S04]  /*9c70*/  SHFL.IDX PT, R4, R8, 0x2, 0x181f ;  /* 0x00581f0008047f89 */ /* 0x00026800000e0000 */
[----:B0-----:R0:W0:Y:S02]  /*9c80*/  SHFL.IDX PT, R14, R7, 0x2, 0x181f ;  /* 0x00581f00070e7f89 */ /* 0x00102400000e0000 */
.L_x_8817:
[----:B------:R-:W-:Y:S01]  /*9c90*/  VIADD R9, R55, 0x40 ;  /* 0x0000004037097836 */ /* 0x000fe20000000000 */
        /* <DEDUP_REMOVED lines=14> */
[C---:B------:R-:W-:Y:S01]  /*9d80*/  @!P5 IMAD.SHL.U32 R11, R185.reuse, 0x2, RZ ;  /* 0x00000002b90bd824 */ /* 0x040fe200078e00ff */
[----:B------:R-:W-:Y:S02]  /*9d90*/  @!P5 SHF.L.U64.HI R15, R185, 0x1, R216 ;  /* 0x00000001b90fd819 */ /* 0x000fe400000102d8 */
[CC--:B----4-:R-:W-:Y:S02]  /*9da0*/  @!P4 IADD3 R10, P0, R3.reuse, R12.reuse, RZ ;  /* 0x0000000c030ac210 */ /* 0x0d0fe40007f1e0ff */
[C---:B0-----:R-:W-:Y:S02]  /*9db0*/  @!P4 IADD3 R12, P1, R14.reuse, R12, RZ ;  /* 0x0000000c0e0cc210 */ /* 0x041fe40007f3e0ff */
[-C--:B------:R-:W-:Y:S02]  /*9dc0*/  @!P5 IADD3 R26, P2, R3, R11.reuse, RZ ;  /* 0x0000000b031ad210 */ /* 0x080fe40007f5e0ff */
[----:B------:R-:W-:Y:S02]  /*9dd0*/  @!P5 IADD3 R14, P3, R14, R11, RZ ;  /* 0x0000000b0e0ed210 */ /* 0x000fe40007f7e0ff */
[----:B------:R-:W-:-:S02]  /*9de0*/  CS2R R28, SRZ ;  /* 0x00000000001c7805 */ /* 0x000fc4000001ff00 */
[C---:B---3--:R-:W-:Y:S02]  /*9df0*/  @!P5 IADD3.X R27, R0.reuse, R15, RZ, P2, !PT ;  /* 0x0000000f001bd210 */ /* 0x048fe400017fe4ff */
        /* <DEDUP_REMOVED lines=8> */
.L_x_8486:
[----:B------:R-:W-:Y:S05]  /*9e80*/  BSYNC B1 ;  /* 0x0000000000017941 */ /* 0x000fea0003800000 */
.L_x_8485:
[----:B---3-5:R-:W-:Y:S01]  /*9e90*/  IMAD.MOV.U32 R0, RZ, RZ, R30 ;  /* 0x000000ffff007224 */ /* 0x028fe200078e001e */
[----:B------:R-:W-:Y:S01]  /*9ea0*/  UMOV UR4, 0xffffffff ;  /* 0xffffffff00047882 */ /* 0x000fe20000000000 */
[----:B----4-:R-:W-:Y:S01]  /*9eb0*/  IMAD.MOV.U32 R3, RZ, RZ, R31 ;  /* 0x000000ffff037224 */ /* 0x010fe200078e001f */
[----:B0-----:R-:W-:Y:S01]  /*9ec0*/  CS2R R26, SRZ ;  /* 0x00000000001a7805 */ /* 0x001fe2000001ff00 */
[----:B-1----:R-:W-:Y:S02]  /*9ed0*/  IMAD.MOV.U32 R4, RZ, RZ, R20 ;  /* 0x000000ffff047224 */ /* 0x002fe400078e0014 */
        /* <DEDUP_REMOVED lines=9> */
[----:B------:R-:W-:Y:S06]  /*9f70*/  BRA.DIV UR4, `(.L_x_8487) ;  /* 0x000001ae041c7947 */ /* 0x000fec000b800000 */
[----:B------:R0:W1:Y:S04]  /*9f80*/  SHFL.IDX PT, R0, R6, 0x3, 0x181f ;  /* 0x00781f0006007f89 */ /* 0x00006800000e0000 */
[----:B------:R0:W3:Y:S04]  /*9f90*/  SHFL.IDX PT, R3, R5, 0x3, 0x181f ;  /* 0x00781f0005037f89 */ /* 0x0000e800000e0000 */
[----:B------:R0:W4:Y:S04]  /*9fa0*/  SHFL.IDX PT, R4, R8, 0x3, 0x181f ;  /* 0x00781f0008047f89 */ /* 0x00012800000e0000 */
[----:B------:R0:W0:Y:S02]  /*9fb0*/  SHFL.IDX PT, R14, R7, 0x3, 0x181f ;  /* 0x00781f00070e7f89 */ /* 0x00002400000e0000 */
.L_x_8823:
[----:B------:R-:W-:Y:S01]  /*9fc0*/  VIADD R55, R55, 0x60 ;  /* 0x0000006037377836 */ /* 0x000fe20000000000 */
[----:B0-2---:R-:W-:Y:S01]  /*9fd0*/  LEA.HI R5, R213, R213, RZ, 0x1 ;  /* 0x000000d5d5057211 */ /* 0x005fe200078f08ff */
[----:B------:R-:W-:Y:S01]  /*9fe0*/  BSSY B1, `(.L_x_8488) ;  /* 0x0000020000017945 */ /* 0x000fe20003800000 */
[----:B------:R-:W-:Y:S02]  /*9ff0*/  CS2R R10, SRZ ;  /* 0x00000000000a7805 */ /* 0x000fe4000001ff00 */
[----:B------:R-:W-:Y:S02]  /*a000*/  CS2R R12, SRZ ;  /* 0x00000000000c7805 */ /* 0x000fe4000001ff00 */
[----:B------:R-:W-:Y:S02]  /*a010*/  ISETP.GE.AND P0, PT, R55, R64, PT ;  /* 0x000000403700720c */ /* 0x000fe40003f06270 */
[----:B------:R-:W-:Y:S02]  /*a020*/  CS2R R8, SRZ ;  /* 0x0000000000087805 */ /* 0x000fe4000001ff00 */
[----:B------:R-:W-:-:S05]  /*a030*/  LOP3.LUT R6, R5, 0xfffffffe, RZ, 0xc0, !PT ;  /* 0xfffffffe05067812 */ /* 0x000fca00078ec0ff */
[----:B------:R-:W-:-:S05]  /*a040*/  IMAD.IADD R5, R213, 0x1, -R6 ;  /* 0x00000001d5057824 */ /* 0x000fca00078e0a06 */
[----:B------:R-:W-:Y:S01]  /*a050*/  SHF.L.U32 R5, R5, 0x1f, RZ ;  /* 0x0000001f05057819 */ /* 0x000fe200000006ff */
[----:B------:R-:W-:Y:S06]  /*a060*/  @P0 BRA `(.L_x_8489) ;  /* 0x00000000005c0947 */ /* 0x000fec0003800000 */
[----:B------:R-:W-:Y:S01]  /*a070*/  ULDC UR4, c[0x0][0x3f4] ;  /* 0x0000fd0000047ab9 */ /* 0x000fe20000000800 */
[----:B------:R-:W-:Y:S02]  /*a080*/  CS2R R8, SRZ ;  /* 0x0000000000087805 */ /* 0x000fe4000001ff00 */
[----:B------:R-:W-:Y:S02]  /*a090*/  ISETP.GE.AND P4, PT, R18, UR4, PT ;  /* 0x0000000412007c0c */ /* 0x000fe4000bf86270 */
[----:B------:R-:W-:-:S11]  /*a0a0*/  ISETP.GE.AND P5, PT, R185, UR4, PT ;  /* 0x00000004b9007c0c */ /* 0x000fd6000bfa6270 */
[C---:B------:R-:W-:Y:S01]  /*a0b0*/  @!P4 IMAD.SHL.U32 R60, R18.reuse, 0x2, RZ ;  /* 0x00000002123cc824 */ /* 0x040fe200078e00ff */
[----:B------:R-:W-:Y:S01]  /*a0c0*/  @!P4 SHF.L.U64.HI R11, R18, 0x1, R19 ;  /* 0x00000001120bc819 */ /* 0x000fe20000010213 */
[C---:B------:R-:W-:Y:S01]  /*a0d0*/  @!P5 IMAD.SHL.U32 R15, R185.reuse, 0x2, RZ ;  /* 0x00000002b90fd824 */ /* 0x040fe200078e00ff */
[----:B------:R-:W-:Y:S02]  /*a0e0*/  @!P5 SHF.L.U64.HI R13, R185, 0x1, R216 ;  /* 0x00000001b90dd819 */ /* 0x000fe400000102d8 */
[CC--:B---3--:R-:W-:Y:S02]  /*a0f0*/  @!P4 IADD3 R6, P0, R3.reuse, R60.reuse, RZ ;  /* 0x0000003c0306c210 */ /* 0x0c8fe40007f1e0ff */
[C---:B------:R-:W-:Y:S02]  /*a100*/  @!P4 IADD3 R60, P1, R14.reuse, R60, RZ ;  /* 0x0000003c0e3cc210 */ /* 0x040fe40007f3e0ff */
[-C--:B------:R-:W-:Y:S01]  /*a110*/  @!P5 IADD3 R14, P3, R14, R15.reuse, RZ ;  /* 0x0000000f0e0ed210 */ /* 0x080fe20007f7e0ff */
[--C-:B-1----:R-:W-:Y:S01]  /*a120*/  @!P4 IMAD.X R7, R0, 0x1, R11.reuse, P0 ;  /* 0x000000010007c824 */ /* 0x102fe200000e060b */
[----:B------:R-:W-:Y:S01]  /*a130*/  @!P5 IADD3 R62, P2, R3, R15, RZ ;  /* 0x0000000f033ed210 */ /* 0x000fe20007f5e0ff */
[C---:B----4-:R-:W-:Y:S01]  /*a140*/  @!P4 IMAD.X R61, R4.reuse, 0x1, R11, P1 ;  /* 0x00000001043dc824 */ /* 0x050fe200008e060b */
[----:B------:R-:W-:Y:S01]  /*a150*/  CS2R R10, SRZ ;  /* 0x00000000000a7805 */ /* 0x000fe2000001ff00 */
[----:B------:R-:W-:Y:S01]  /*a160*/  @!P5 IMAD.X R15, R4, 0x1, R13, P3 ;  /* 0x00000001040fd824 */ /* 0x000fe200018e060d */
[----:B------:R-:W-:-:S02]  /*a170*/  @!P5 IADD3.X R63, R0, R13, RZ, P2, !PT ;  /* 0x0000000d003fd210 */ /* 0x000fc400017fe4ff */
[----:B------:R-:W-:Y:S02]  /*a180*/  CS2R R12, SRZ ;  /* 0x00000000000c7805 */ /* 0x000fe4000001ff00 */
[----:B------:R-:W-:Y:S01]  /*a190*/  CS2R R26, SRZ ;  /* 0x00000000001a7805 */ /* 0x000fe2000001ff00 */
[----:B------:R0:W5:Y:S04]  /*a1a0*/  @!P5 LD.E.64 R10, desc[UR38][R14.64] ;  /* 0x000000260e0ad980 */ /* 0x000168000c101b00 */
[----:B------:R0:W5:Y:S04]  /*a1b0*/  @!P5 LD.E.64 R8, desc[UR38][R62.64] ;  /* 0x000000263e08d980 */ /* 0x000168000c101b00 */
[----:B------:R0:W5:Y:S04]  /*a1c0*/  @!P4 LD.E.64 R12, desc[UR38][R6.64] ;  /* 0x00000026060cc980 */ /* 0x000168000c101b00 */
[----:B------:R0:W5:Y:S02]  /*a1d0*/  @!P4 LD.E.64 R26, desc[UR38][R60.64] ;  /* 0x000000263c1ac980 */ /* 0x000164000c101b00 */
.L_x_8489:
[----:B------:R-:W-:Y:S05]  /*a1e0*/  BSYNC B1 ;  /* 0x0000000000017941 */ /* 0x000fea0003800000 */
.L_x_8488:
[----:B------:R-:W2:Y:S01]  /*a1f0*/  SYNCS.PHASECHK.TRANS64.TRYWAIT P0, [R2+URZ+0x28800], R5 ;  /* 0x02880005020075a7 */ /* 0x000ea2000800017f */
[----:B---3-5:R-:W-:Y:S01]  /*a200*/  IMAD.MOV.U32 R3, RZ, RZ, R26 ;  /* 0x000000ffff037224 */ /* 0x028fe200078e001a */
[----:B-1----:R-:W-:Y:S01]  /*a210*/  VIADDMNMX R0, R64, -R193, 0x80, PT ;  /* 0x0000008040007446 */ /* 0x002fe200038009c1 */
[----:B----4-:R-:W-:Y:S01]  /*a220*/  IMAD.MOV.U32 R4, RZ, RZ, R27 ;  /* 0x000000ffff047224 */ /* 0x010fe200078e001b */
[----:B------:R-:W-:Y:S01]  /*a230*/  BSSY B1, `(.L_x_8490) ;  /* 0x000000c000017945 */ /* 0x000fe20003800000 */
[----:B0-----:R-:W-:Y:S01]  /*a240*/  IMAD.MOV.U32 R6, RZ, RZ, R12 ;  /* 0x000000ffff067224 */ /* 0x001fe200078e000c */
[----:B------:R-:W-:Y:S01]  /*a250*/  ISETP.GE.AND P1, PT, R23, R0, PT ;  /* 0x000000001700720c */ /* 0x000fe20003f26270 */
[----:B------:R-:W-:Y:S01]  /*a260*/  IMAD.MOV.U32 R7, RZ, RZ, R13 ;  /* 0x000000ffff077224 */ /* 0x000fe200078e000d */
[----:B------:R-:W-:Y:S01]  /*a270*/  PRMT R15, R3, 0x5410, R4 ;  /* 0x00005410030f7816 */ /* 0x000fe20000000004 */
[----:B------:R-:W-:Y:S02]  /*a280*/  IMAD.MOV.U32 R3, RZ, RZ, R10 ;  /* 0x000000ffff037224 */ /* 0x000fe400078e000a */
[----:B------:R-:W-:Y:S01]  /*a290*/  IMAD.MOV.U32 R4, RZ, RZ, R11 ;  /* 0x000000ffff047224 */ /* 0x000fe200078e000b */
[----:B------:R-:W-:Y:S01]  /*a2a0*/  PRMT R55, R6, 0x5410, R7 ;  /* 0x0000541006377816 */ /* 0x000fe20000000007 */
[----:B------:R-:W-:-:S03]  /*a2b0*/  IMAD.MOV.U32 R6, RZ, RZ, R9 ;  /* 0x000000ffff067224 */ /* 0x000fc600078e0009 */
[----:B------:R-:W-:Y:S01]  /*a2c0*/  PRMT R3, R3, 0x5410, R4 ;  /* 0x0000541003037816 */ /* 0x000fe20000000004 */
[----:B------:R-:W-:Y:S01]  /*a2d0*/  IMAD.MOV.U32 R4, RZ, RZ, R8 ;  /* 0x000000ffff047224 */ /* 0x000fe200078e0008 */
[----:B--2---:R-:W-:Y:S06]  /*a2e0*/  @!P0 BRA `(.L_x_8491) ;  /* 0x000001a800b08947 */ /* 0x004fec0003800000 */
.L_x_8824:
[----:B------:R-:W-:Y:S05]  /*a2f0*/  BSYNC B1 ;  /* 0x0000000000017941 */ /* 0x000fea0003800000 */
.L_x_8490:
[----:B------:R-:W-:Y:S01]  /*a300*/  BSSY B1, `(.L_x_8492) ;  /* 0x000005e000017945 */ /* 0x000fe20003800000 */
[----:B------:R-:W-:-:S03]  /*a310*/  PRMT R14, R4, 0x5410, R6 ;  /* 0x00005410040e7816 */ /* 0x000fc60000000006 */
[----:B------:R-:W-:Y:S05]  /*a320*/  @P1 BRA `(.L_x_8493) ;  /* 0x00000004006c1947 */ /* 0x000fea0003800000 */
[----:B------:R-:W1:Y:S01]  /*a330*/  LDC R4, c[0x0][0x3f4] ;  /* 0x0000fd00ff047b82 */ /* 0x000e620000000800 */
[----:B------:R-:W-:Y:S01]  /*a340*/  BSSY B2, `(.L_x_8494) ;  /* 0x000002e000027945 */ /* 0x000fe20003800000 */
[-C--:B-1----:R-:W-:Y:S02]  /*a350*/  ISETP.GE.AND P0, PT, R18, R4.reuse, PT ;  /* 0x000000041200720c */ /* 0x082fe40003f06270 */
[----:B------:R-:W-:-:S11]  /*a360*/  ISETP.GE.AND P1, PT, R185, R4, PT ;  /* 0x00000004b900720c */ /* 0x000fd60003f26270 */
[----:B------:R-:W-:Y:S05]  /*a370*/  @P0 BRA `(.L_x_8495) ;  /* 0x0000000000a80947 */ /* 0x000fea0003800000 */
[----:B0-----:R-:W0:Y:S01]  /*a380*/  LDS.128 R4, [R205] ;  /* 0x00000000cd047984 */ /* 0x001e220000000c00 */
[----:B------:R-:W-:Y:S01]  /*a390*/  SHF.R.U32.HI R61, RZ, 0x10, R47 ;  /* 0x00000010ff3d7819 */ /* 0x000fe2000001162f */
[--C-:B------:R-:W-:Y:S01]  /*a3a0*/  HADD2.F32 R62, -RZ, R65.reuse.H0_H0 ;  /* 0x20000041ff3e7230 */ /* 0x100fe20000004100 */
[--C-:B------:R-:W-:Y:S01]  /*a3b0*/  SHF.R.U32.HI R63, RZ, 0x10, R49.reuse ;  /* 0x00000010ff3f7819 */ /* 0x100fe20000011631 */
[----:B------:R-:W-:Y:S01]  /*a3c0*/  HADD2.F32 R60, -RZ, R65.H1_H1 ;  /* 0x30000041ff3c7230 */ /* 0x000fe20000004100 */
[----:B------:R-:W-:Y:S01]  /*a3d0*/  SHF.R.U64 R67, R48, 0x10, R49 ;  /* 0x0000001030437819 */ /* 0x000fe20000001231 */
[----:B------:R-:W-:Y:S01]  /*a3e0*/  HADD2.F32 R61, -RZ, R61.H0_H0 ;  /* 0x2000003dff3d7230 */ /* 0x000fe20000004100 */
[----:B------:R-:W-:Y:S01]  /*a3f0*/  SHF.R.U64 R69, R46, 0x10, R47 ;  /* 0x000000102e457819 */ /* 0x000fe2000000122f */
[----:B------:R-:W-:Y:S02]  /*a400*/  HADD2.F32 R63, -RZ, R63.H0_H0 ;  /* 0x2000003fff3f7230 */ /* 0x000fe40000004100 */
[----:B0-----:R-:W-:-:S02]  /*a410*/  HADD2.F32 R48, -RZ, R7.H0_H0 ;  /* 0x20000007ff307230 */ /* 0x001fc40000004100 */
[----:B------:R-:W-:Y:S02]  /*a420*/  HADD2.F32 R49, -RZ, R7.H1_H1 ;  /* 0x30000007ff317230 */ /* 0x000fe40000004100 */
[--C-:B------:R-:W-:Y:S02]  /*a430*/  HADD2.F32 R7, -RZ, R4.reuse.H0_H0 ;  /* 0x20000004ff077230 */ /* 0x100fe40000004100 */
[----:B------:R-:W-:Y:S02]  /*a440*/  HADD2.F32 R4, -RZ, R4.H1_H1 ;  /* 0x30000004ff047230 */ /* 0x000fe40000004100 */
[C---:B------:R-:W-:Y:S01]  /*a450*/  FMUL.FTZ R66, R49.reuse, R61 ;  /* 0x0000003d31427220 */ /* 0x040fe20000410000 */
[-C--:B------:R-:W-:Y:S01]  /*a460*/  FMUL.FTZ R65, R49, R63.reuse ;  /* 0x0000003f31417220 */ /* 0x080fe20000410000 */
[--C-:B------:R-:W-:Y:S02]  /*a470*/  HADD2.F32 R46, -RZ, R6.reuse.H0_H0 ;  /* 0x20000006ff2e7230 */ /* 0x100fe40000004100 */
[----:B------:R-:W-:Y:S01]  /*a480*/  FMUL.FTZ R64, R4, R62 ;  /* 0x0000003e04407220 */ /* 0x000fe20000410000 */
[----:B------:R-:W-:Y:S01]  /*a490*/  FFMA.FTZ R68, R48, R63, R66 ;  /* 0x0000003f30447223 */ /* 0x000fe20000010042 */
[----:B------:R-:W-:-:S02]  /*a4a0*/  HADD2.F32 R47, -RZ, R6.H1_H1 ;  /* 0x30000006ff2f7230 */ /* 0x000fc40000004100 */
[-C--:B------:R-:W-:Y:S01]  /*a4b0*/  FMUL.FTZ R66, R4, R60.reuse ;  /* 0x0000003c04427220 */ /* 0x080fe20000410000 */
[C---:B------:R-:W-:Y:S01]  /*a4c0*/  FFMA.FTZ R64, R7.reuse, R60, -R64 ;  /* 0x0000003c07407223 */ /* 0x040fe20000010840 */
[--C-:B------:R-:W-:Y:S02]  /*a4d0*/  HADD2.F32 R6, -RZ, R5.reuse.H0_H0 ;  /* 0x20000005ff067230 */ /* 0x100fe40000004100 */
[----:B------:R-:W-:Y:S01]  /*a4e0*/  FFMA.FTZ R65, R48, R61, -R65 ;  /* 0x0000003d30417223 */ /* 0x000fe20000010841 */
[--C-:B------:R-:W-:Y:S02]  /*a4f0*/  HADD2.F32 R60, -RZ, R70.reuse.H0_H0 ;  /* 0x20000046ff3c7230 */ /* 0x100fe40000004100 */
[----:B------:R-:W-:Y:S01]  /*a500*/  FFMA.FTZ R61, R7, R62, R66 ;  /* 0x0000003e073d7223 */ /* 0x000fe20000010042 */
[----:B------:R-:W-:Y:S02]  /*a510*/  HADD2.F32 R5, -RZ, R5.H1_H1 ;  /* 0x30000005ff057230 */ /* 0x000fe40000004100 */
[----:B------:R-:W-:-:S02]  /*a520*/  HADD2.F32 R48, -RZ, R70.H1_H1 ;  /* 0x30000046ff307230 */ /* 0x000fc40000004100 */
[C---:B------:R-:W-:Y:S01]  /*a530*/  FMUL.FTZ R63, R47.reuse, R60 ;  /* 0x0000003c2f3f7220 */ /* 0x040fe20000410000 */
[----:B------:R-:W-:Y:S02]  /*a540*/  HADD2.F32 R49, -RZ, R67.H0_H0 ;  /* 0x20000043ff317230 */ /* 0x000fe40000004100 */
[----:B------:R-:W-:Y:S02]  /*a550*/  HADD2.F32 R4, -RZ, R69.H0_H0 ;  /* 0x20000045ff047230 */ /* 0x000fe40000004100 */
[-C--:B------:R-:W-:Y:S01]  /*a560*/  FMUL.FTZ R47, R47, R48.reuse ;  /* 0x000000302f2f7220 */ /* 0x080fe20000410000 */
[C---:B------:R-:W-:Y:S01]  /*a570*/  FFMA.FTZ R63, R46.reuse, R48, -R63 ;  /* 0x000000302e3f7223 */ /* 0x040fe2000001083f */
[C---:B------:R-:W-:Y:S01]  /*a580*/  FMUL.FTZ R7, R5.reuse, R49 ;  /* 0x0000003105077220 */ /* 0x040fe20000410000 */
[----:B------:R-:W-:Y:S01]  /*a590*/  FMUL.FTZ R62, R5, R4 ;  /* 0x00000004053e7220 */ /* 0x000fe20000410000 */
[----:B------:R-:W-:Y:S02]  /*a5a0*/  FFMA.FTZ R46, R46, R60, R47 ;  /* 0x0000003c2e2e7223 */ /* 0x000fe4000001002f */
[----:B------:R-:W-:Y:S01]  /*a5b0*/  FFMA.FTZ R5, R6, R4, -R7 ;  /* 0x0000000406057223 */ /* 0x000fe20000010807 */
[----:B------:R-:W-:Y:S01]  /*a5c0*/  F2FP.F16.F32.PACK_AB R7, R68, R65 ;  /* 0x000000414407723e */ /* 0x000fe200000000ff */
[----:B------:R-:W-:Y:S01]  /*a5d0*/  FFMA.FTZ R62, R6, R49, R62 ;  /* 0x00000031063e7223 */ /* 0x000fe2000001003e */
[----:B------:R-:W-:-:S02]  /*a5e0*/  F2FP.F16.F32.PACK_AB R4, R61, R64 ;  /* 0x000000403d04723e */ /* 0x000fc400000000ff */
[----:B------:R-:W-:Y:S02]  /*a5f0*/  F2FP.F16.F32.PACK_AB R6, R46, R63 ;  /* 0x0000003f2e06723e */ /* 0x000fe400000000ff */
[----:B------:R-:W-:-:S05]  /*a600*/  F2FP.F16.F32.PACK_AB R5, R62, R5 ;  /* 0x000000053e05723e */ /* 0x000fca00000000ff */
[----:B------:R1:W-:Y:S02]  /*a610*/  STS.128 [R205], R4 ;  /* 0x00000004cd007388 */ /* 0x0003e40000000c00 */
.L_x_8495:
[----:B------:R-:W-:Y:S05]  /*a620*/  BSYNC B2 ;  /* 0x0000000000027941 */ /* 0x000fea0003800000 */
.L_x_8494:
[----:B------:R-:W-:Y:S05]  /*a630*/  @P1 BRA `(.L_x_8493) ;  /* 0x0000000000a81947 */ /* 0x000fea0003800000 */
[----:B01----:R-:W0:Y:S01]  /*a640*/  LDS.128 R4, [R205+0x4000] ;  /* 0x00400000cd047984 */ /* 0x003e220000000c00 */
        /* <DEDUP_REMOVED lines=18> */
[--C-:B------:R-:W-:Y:S02]  /*a770*/  HADD2.F32 R45, -RZ, R58.reuse.H0_H0 ;  /* 0x2000003aff2d7230 */ /* 0x100fe40000004100 */
[----:B------:R-:W-:Y:S01]  /*a780*/  FFMA.FTZ R49, R44, R47, -R49 ;  /* 0x0000002f2c317223 */ /* 0x000fe20000010831 */
[--C-:B------:R-:W-:Y:S02]  /*a790*/  HADD2.F32 R6, -RZ, R5.reuse.H0_H0 ;  /* 0x20000005ff067230 */ /* 0x100fe40000004100 */
[-C--:B------:R-:W-:Y:S01]  /*a7a0*/  FMUL.FTZ R48, R4, R46.reuse ;  /* 0x0000002e04307220 */ /* 0x080fe20000410000 */
[----:B------:R-:W-:Y:S02]  /*a7b0*/  HADD2.F32 R58, -RZ, R58.H1_H1 ;  /* 0x3000003aff3a7230 */ /* 0x000fe40000004100 */
        /* <DEDUP_REMOVED lines=18> */
.L_x_8493:
[----:B------:R-:W-:Y:S05]  /*a8e0*/  BSYNC B1 ;  /* 0x0000000000017941 */ /* 0x000fea0003800000 */
.L_x_8492:
[----:B------:R-:W-:Y:S01]  /*a8f0*/  ISETP.GE.AND P0, PT, R212, R0, PT ;  /* 0x00000000d400720c */ /* 0x000fe20003f06270 */
[----:B------:R-:W-:-:S12]  /*a900*/  BSSY B1, `(.L_x_8496) ;  /* 0x000005d000017945 */ /* 0x000fd80003800000 */
[----:B------:R-:W-:Y:S05]  /*a910*/  @P0 BRA `(.L_x_8497) ;  /* 0x00000004006c0947 */ /* 0x000fea0003800000 */
[----:B-12---:R-:W1:Y:S01]  /*a920*/  LDC R4, c[0x0][0x3f4] ;  /* 0x0000fd00ff047b82 */ /* 0x006e620000000800 */
[----:B------:R-:W-:Y:S01]  /*a930*/  BSSY B2, `(.L_x_8498) ;  /* 0x000002e000027945 */ /* 0x000fe20003800000 */
[-C--:B-1----:R-:W-:Y:S02]  /*a940*/  ISETP.GE.AND P0, PT, R18, R4.reuse, PT ;  /* 0x000000041200720c */ /* 0x082fe40003f06270 */
[----:B------:R-:W-:-:S11]  /*a950*/  ISETP.GE.AND P1, PT, R185, R4, PT ;  /* 0x00000004b900720c */ /* 0x000fd60003f26270 */
[----:B------:R-:W-:Y:S05]  /*a960*/  @P0 BRA `(.L_x_8499) ;  /* 0x0000000000a80947 */ /* 0x000fea0003800000 */
[----:B0-----:R-:W0:Y:S01]  /*a970*/  LDS.128 R4, [R205+0x1000] ;  /* 0x00100000cd047984 */ /* 0x001e220000000c00 */
        /* <DEDUP_REMOVED lines=41> */
.L_x_8499:
[----:B------:R-:W-:Y:S05]  /*ac10*/  BSYNC B2 ;  /* 0x0000000000027941 */ /* 0x000fea0003800000 */
.L_x_8498:
        /* <DEDUP_REMOVED lines=43> */
.L_x_8497:
[----:B------:R-:W-:Y:S05]  /*aed0*/  BSYNC B1 ;  /* 0x0000000000017941 */ /* 0x000fea0003800000 */
.L_x_8496:
[----:B------:R-:W-:Y:S01]  /*aee0*/  ISETP.GE.AND P0, PT, R211, R0, PT ;  /* 0x00000000d300720c */ /* 0x000fe20003f06270 */
[----:B------:R-:W-:-:S12]  /*aef0*/  BSSY B1, `(.L_x_8500) ;  /* 0x000005d000017945 */ /* 0x000fd80003800000 */
[----:B------:R-:W-:Y:S05]  /*af00*/  @P0 BRA `(.L_x_8501) ;  /* 0x00000004006c0947 */ /* 0x000fea0003800000 */
[----:B-123--:R-:W1:Y:S01]  /*af10*/  LDC R4, c[0x0][0x3f4] ;  /* 0x0000fd00ff047b82 */ /* 0x00ee620000000800 */
[----:B------:R-:W-:Y:S01]  /*af20*/  BSSY B2, `(.L_x_8502) ;  /* 0x000002e000027945 */ /* 0x000fe20003800000 */
[-C--:B-1----:R-:W-:Y:S02]  /*af30*/  ISETP.GE.AND P0, PT, R18, R4.reuse, PT ;  /* 0x000000041200720c */ /* 0x082fe40003f06270 */
[----:B------:R-:W-:-:S11]  /*af40*/  ISETP.GE.AND P1, PT, R185, R4, PT ;  /* 0x00000004b900720c */ /* 0x000fd60003f26270 */
[----:B------:R-:W-:Y:S05]  /*af50*/  @P0 BRA `(.L_x_8503) ;  /* 0x0000000000a80947 */ /* 0x000fea0003800000 */
[----:B0-----:R-:W0:Y:S01]  /*af60*/  LDS.128 R4, [R205+0x2000] ;  /* 0x00200000cd047984 */ /* 0x001e220000000c00 */
        /* <DEDUP_REMOVED lines=41> */
.L_x_8503:
[----:B------:R-:W-:Y:S05]  /*b200*/  BSYNC B2 ;  /* 0x0000000000027941 */ /* 0x000fea0003800000 */
.L_x_8502:
        /* <DEDUP_REMOVED lines=43> */
.L_x_8501:
[----:B------:R-:W-:Y:S05]  /*b4c0*/  BSYNC B1 ;  /* 0x0000000000017941 */ /* 0x000fea0003800000 */
.L_x_8500:
[----:B------:R-:W-:-:S13]  /*b4d0*/  ISETP.GE.AND P0, PT, R210, R0, PT ;  /* 0x00000000d200720c */ /* 0x000fda0003f06270 */
[----:B------:R-:W-:Y:S05]  /*b4e0*/  @P0 BRA `(.L_x_8504) ;  /* 0x00000028009c0947 */ /* 0x000fea0003800000 */
[----:B------:R-:W5:Y:S01]  /*b4f0*/  LDC R0, c[0x0][0x3f4] ;  /* 0x0000fd00ff007b82 */ /* 0x000f620000000800 */
[----:B------:R-:W-:Y:S01]  /*b500*/  BSSY B1, `(.L_x_8505) ;  /* 0x000002e000017945 */ /* 0x000fe20003800000 */
[-C--:B-----5:R-:W-:Y:S02]  /*b510*/  ISETP.GE.AND P0, PT, R18, R0.reuse, PT ;  /* 0x000000001200720c */ /* 0x0a0fe40003f06270 */
[----:B------:R-:W-:-:S11]  /*b520*/  ISETP.GE.AND P1, PT, R185, R0, PT ;  /* 0x00000000b900720c */ /* 0x000fd60003f26270 */
[----:B------:R-:W-:Y:S05]  /*b530*/  @P0 BRA `(.L_x_8506) ;  /* 0x0000000000a80947 */ /* 0x000fea0003800000 */
[----:B01234-:R-:W0:Y:S01]  /*b540*/  LDS.128 R4, [R205+0x3000] ;  /* 0x00300000cd047984 */ /* 0x01fe220000000c00 */
[----:B------:R-:W-:Y:S01]  /*b550*/  SHF.R.U32.HI R24, RZ, 0x10, R13 ;  /* 0x00000010ff187819 */ /* 0x000fe2000001160d */
[----:B------:R-:W-:Y:S01]  /*b560*/  HADD2.F32 R21, -RZ, R55.H0_H0 ;  /* 0x20000037ff157230 */ /* 0x000fe20000004100 */
[--C-:B------:R-:W-:Y:S01]  /*b570*/  SHF.R.U64 R30, R26, 0x10, R27.reuse ;  /* 0x000000101a1e7819 */ /* 0x100fe2000000121b */
[--C-:B------:R-:W-:Y:S01]  /*b580*/  HADD2.F32 R25, -RZ, R15.reuse.H0_H0 ;  /* 0x2000000fff197230 */ /* 0x100fe20000004100 */
        /* <DEDUP_REMOVED lines=13> */
[C---:B------:R-:W-:Y:S01]  /*b660*/  FFMA.FTZ R31, R13.reuse, R26, R29 ;  /* 0x0000001a0d1f7223 */ /* 0x040fe2000001001d */
[----:B------:R-:W-:Y:S02]  /*b670*/  HADD2.F32 R12, -RZ, R6.H1_H1 ;  /* 0x30000006ff0c7230 */ /* 0x000fe40000004100 */
[C---:B------:R-:W-:Y:S01]  /*b680*/  FMUL.FTZ R27, R4.reuse, R25 ;  /* 0x00000019041b7220 */ /* 0x040fe20000410000 */
[--C-:B------:R-:W-:Y:S02]  /*b690*/  HADD2.F32 R6, -RZ, R5.reuse.H0_H0 ;  /* 0x20000005ff067230 */ /* 0x100fe40000004100 */
[----:B------:R-:W-:Y:S01]  /*b6a0*/  FFMA.FTZ R28, R13, R24, -R28 ;  /* 0x000000180d1c7223 */ /* 0x000fe2000001081c */
[-C--:B------:R-:W-:Y:S01]  /*b6b0*/  FMUL.FTZ R29, R4, R21.reuse ;  /* 0x00000015041d7220 */ /* 0x080fe20000410000 */
[----:B------:R-:W-:Y:S02]  /*b6c0*/  HADD2.F32 R5, -RZ, R5.H1_H1 ;  /* 0x30000005ff057230 */ /* 0x000fe40000004100 */
[----:B------:R-:W-:Y:S01]  /*b6d0*/  FFMA.FTZ R27, R0, R21, -R27 ;  /* 0x00000015001b7223 */ /* 0x000fe2000001081b */
[----:B------:R-:W-:-:S02]  /*b6e0*/  HADD2.F32 R13, -RZ, R30.H0_H0 ;  /* 0x2000001eff0d7230 */ /* 0x000fc40000004100 */
[C---:B------:R-:W-:Y:S01]  /*b6f0*/  FMUL.FTZ R20, R12.reuse, R15 ;  /* 0x0000000f0c147220 */ /* 0x040fe20000410000 */
[----:B------:R-:W-:Y:S02]  /*b700*/  HADD2.F32 R4, -RZ, R32.H0_H0 ;  /* 0x20000020ff047230 */ /* 0x000fe40000004100 */
[----:B------:R-:W-:Y:S01]  /*b710*/  FMUL.FTZ R24, R12, R55 ;  /* 0x000000370c187220 */ /* 0x000fe20000410000 */
[----:B------:R-:W-:Y:S01]  /*b720*/  FFMA.FTZ R0, R0, R25, R29 ;  /* 0x0000001900007223 */ /* 0x000fe2000001001d */
[----:B------:R-:W-:Y:S01]  /*b730*/  FMUL.FTZ R21, R5, R13 ;  /* 0x0000000d05157220 */ /* 0x000fe20000410000 */
[----:B------:R-:W-:Y:S01]  /*b740*/  FFMA.FTZ R20, R7, R55, -R20 ;  /* 0x0000003707147223 */ /* 0x000fe20000010814 */
[-C--:B------:R-:W-:Y:S01]  /*b750*/  FMUL.FTZ R12, R5, R4.reuse ;  /* 0x00000004050c7220 */ /* 0x080fe20000410000 */
[----:B------:R-:W-:Y:S01]  /*b760*/  FFMA.FTZ R15, R7, R15, R24 ;  /* 0x0000000f070f7223 */ /* 0x000fe20000010018 */
[C---:B------:R-:W-:Y:S01]  /*b770*/  FFMA.FTZ R5, R6.reuse, R4, -R21 ;  /* 0x0000000406057223 */ /* 0x040fe20000010815 */
[----:B------:R-:W-:Y:S01]  /*b780*/  F2FP.F16.F32.PACK_AB R7, R31, R28 ;  /* 0x0000001c1f07723e */ /* 0x000fe200000000ff */
[----:B------:R-:W-:Y:S01]  /*b790*/  FFMA.FTZ R12, R6, R13, R12 ;  /* 0x0000000d060c7223 */ /* 0x000fe2000001000c */
[----:B------:R-:W-:-:S02]  /*b7a0*/  F2FP.F16.F32.PACK_AB R4, R0, R27 ;  /* 0x0000001b0004723e */ /* 0x000fc400000000ff */
[----:B------:R-:W-:Y:S02]  /*b7b0*/  F2FP.F16.F32.PACK_AB R6, R15, R20 ;  /* 0x000000140f06723e */ /* 0x000fe400000000ff */
[----:B------:R-:W-:-:S05]  /*b7c0*/  F2FP.F16.F32.PACK_AB R5, R12, R5 ;  /* 0x000000050c05723e */ /* 0x000fca00000000ff */
[----:B------:R0:W-:Y:S02]  /*b7d0*/  STS.128 [R205+0x3000], R4 ;  /* 0x00300004cd007388 */ /* 0x0001e40000000c00 */
.L_x_8506:
[----:B------:R-:W-:Y:S05]  /*b7e0*/  BSYNC B1 ;  /* 0x0000000000017941 */ /* 0x000fea0003800000 */
.L_x_8505:
[----:B------:R-:W-:Y:S05]  /*b7f0*/  @P1 BRA `(.L_x_8504) ;  /* 0x0000002400d81947 */ /* 0x000fea0003800000 */
[----:B01234-:R-:W0:Y:S01]  /*b800*/  LDS.128 R4, [R205+0x7000] ;  /* 0x00700000cd047984 */ /* 0x01fe220000000c00 */
[----:B------:R-:W-:Y:S01]  /*b810*/  SHF.R.U32.HI R15, RZ, 0x10, R11 ;  /* 0x00000010ff0f7819 */ /* 0x000fe2000001160b */
[----:B------:R-:W-:Y:S01]  /*b820*/  HADD2.F32 R13, -RZ, R3.H0_H0 ;  /* 0x20000003ff0d7230 */ /* 0x000fe20000004100 */
[----:B------:R-:W-:Y:S02]  /*b830*/  SHF.R.U32.HI R12, RZ, 0x10, R9 ;  /* 0x00000010ff0c7819 */ /* 0x000fe40000011609 */
[----:B------:R-:W-:Y:S01]  /*b840*/  SHF.R.U64 R24, R10, 0x10, R11 ;  /* 0x000000100a187819 */ /* 0x000fe2000000120b */
[----:B------:R-:W-:Y:S01]  /*b850*/  HADD2.F32 R15, -RZ, R15.H0_H0 ;  /* 0x2000000fff0f7230 */ /* 0x000fe20000004100 */
        /* <DEDUP_REMOVED lines=8> */
[----:B------:R-:W-:Y:S01]  /*b8e0*/  FMUL.FTZ R10, R10, R12 ;  /* 0x0000000c0a0a7220 */ /* 0x000fe20000410000 */
[----:B------:R-:W-:-:S02]  /*b8f0*/  HADD2.F32 R4, -RZ, R4.H1_H1 ;  /* 0x30000004ff047230 */ /* 0x000fc40000004100 */
[C---:B------:R-:W-:Y:S01]  /*b900*/  FFMA.FTZ R20, R9.reuse, R12, -R20 ;  /* 0x0000000c09147223 */ /* 0x040fe20000010814 */
[----:B------:R-:W-:Y:S01]  /*b910*/  FFMA.FTZ R25, R9, R15, R10 ;  /* 0x0000000f09197223 */ /* 0x000fe2000001000a */
[--C-:B------:R-:W-:Y:S02]  /*b920*/  HADD2.F32 R7, -RZ, R6.reuse.H0_H0 ;  /* 0x20000006ff077230 */ /* 0x100fe40000004100 */
[C---:B------:R-:W-:Y:S01]  /*b930*/  FMUL.FTZ R21, R4.reuse, R13 ;  /* 0x0000000d04157220 */ /* 0x040fe20000410000 */
[----:B------:R-:W-:Y:S02]  /*b940*/  HADD2.F32 R8, -RZ, R6.H1_H1 ;  /* 0x30000006ff087230 */ /* 0x000fe40000004100 */
[-C--:B------:R-:W-:Y:S01]  /*b950*/  FMUL.FTZ R15, R4, R11.reuse ;  /* 0x0000000b040f7220 */ /* 0x080fe20000410000 */
[----:B------:R-:W-:Y:S02]  /*b960*/  HADD2.F32 R9, -RZ, R3.H1_H1 ;  /* 0x30000003ff097230 */ /* 0x000fe40000004100 */
[----:B------:R-:W-:Y:S01]  /*b970*/  FFMA.FTZ R21, R0, R11, -R21 ;  /* 0x0000000b00157223 */ /* 0x000fe20000010815 */
[----:B------:R-:W-:-:S02]  /*b980*/  HADD2.F32 R6, -RZ, R5.H0_H0 ;  /* 0x20000005ff067230 */ /* 0x000fc40000004100 */
[----:B------:R-:W-:Y:S01]  /*b990*/  FFMA.FTZ R0, R0, R13, R15 ;  /* 0x0000000d00007223 */ /* 0x000fe2000001000f */
[----:B------:R-:W-:Y:S02]  /*b9a0*/  HADD2.F32 R5, -RZ, R5.H1_H1 ;  /* 0x30000005ff057230 */ /* 0x000fe40000004100 */
[CC--:B------:R-:W-:Y:S01]  /*b9b0*/  FMUL.FTZ R10, R8.reuse, R9.reuse ;  /* 0x00000009080a7220 */ /* 0x0c0fe20000410000 */
[----:B------:R-:W-:Y:S02]  /*b9c0*/  HADD2.F32 R4, -RZ, R24.H0_H0 ;  /* 0x20000018ff047230 */ /* 0x000fe40000004100 */
[-C--:B------:R-:W-:Y:S01]  /*b9d0*/  FMUL.FTZ R8, R8, R14.reuse ;  /* 0x0000000e08087220 */ /* 0x080fe20000410000 */
[----:B------:R-:W-:Y:S02]  /*b9e0*/  HADD2.F32 R3, -RZ, R26.H0_H0 ;  /* 0x2000001aff037230 */ /* 0x000fe40000004100 */
[----:B------:R-:W-:Y:S01]  /*b9f0*/  FFMA.FTZ R10, R7, R14, -R10 ;  /* 0x0000000e070a7223 */ /* 0x000fe2000001080a */
[----:B------:R-:W-:Y:S01]  /*ba00*/  FMUL.FTZ R11, R5, R4 ;  /* 0x00000004050b7220 */ /* 0x000fe20000410000 */
[----:B------:R-:W-:Y:S01]  /*ba10*/  FFMA.FTZ R9, R7, R9, R8 ;  /* 0x0000000907097223 */ /* 0x000fe20000010008 */
[-C--:B------:R-:W-:Y:S01]  /*ba20*/  FMUL.FTZ R13, R5, R3.reuse ;  /* 0x00000003050d7220 */ /* 0x080fe20000410000 */
[----:B------:R-:W-:Y:S01]  /*ba30*/  F2FP.F16.F32.PACK_AB R7, R25, R20 ;  /* 0x000000141907723e */ /* 0x000fe200000000ff */
[----:B------:R-:W-:-:S02]  /*ba40*/  FFMA.FTZ R5, R6, R3, -R11 ;  /* 0x0000000306057223 */ /* 0x000fc4000001080b */
[----:B------:R-:W-:Y:S01]  /*ba50*/  FFMA.FTZ R8, R6, R4, R13 ;  /* 0x0000000406087223 */ /* 0x000fe2000001000d */
[----:B------:R-:W-:Y:S02]  /*ba60*/  F2FP.F16.F32.PACK_AB R6, R9, R10 ;  /* 0x0000000a0906723e */ /* 0x000fe400000000ff */
[----:B------:R-:W-:Y:S02]  /*ba70*/  F2FP.F16.F32.PACK_AB R4, R0, R21 ;  /* 0x000000150004723e */ /* 0x000fe400000000ff */
[----:B------:R-:W-:-:S05]  /*ba80*/  F2FP.F16.F32.PACK_AB R5, R8, R5 ;  /* 0x000000050805723e */ /* 0x000fca00000000ff */
[----:B------:R0:W-:Y:S01]  /*ba90*/  STS.128 [R205+0x7000], R4 ;  /* 0x00700004cd007388 */ /* 0x0001e20000000c00 */
[----:B------:R-:W-:Y:S05]  /*baa0*/  BRA `(.L_x_8504) ;  /* 0x00000024002c7947 */ /* 0x000fea0003800000 */
.L_x_8477:
[----:B------:R-:W1:Y:S01]  /*bab0*/  LDC R0, c[0x0][0x448] ;  /* 0x00011200ff007b82 */ /* 0x000e620000000800 */
[----:B------:R-:W-:Y:S01]  /*bac0*/  ULDC.64 UR4, c[0x0][0x3f8] ;  /* 0x0000fe0000047ab9 */ /* 0x000fe20000000a00 */
[----:B------:R-:W-:Y:S01]  /*bad0*/  ULDC.64 UR6, c[0x0][0x408] ;  /* 0x0001020000067ab9 */ /* 0x000fe20000000a00 */
        /* <DEDUP_REMOVED lines=24> */
[----:B------:R-:W1:Y:S01]  /*bc60*/  LDC R54, c[0x0][0x3f4] ;  /* 0x0000fd00ff367b82 */ /* 0x000e620000000800 */
[----:B------:R-:W2:Y:S01]  /*bc70*/  SHFL.IDX PT, R4, R32, RZ, 0x181f ;  /* 0x00181fff20047589 */ /* 0x000ea200000e0000 */
[----:B------:R-:W-:-:S03]  /*bc80*/  IMAD R0, R187, R0, RZ ;  /* 0x00000000bb007224 */ /* 0x000fc600078e02ff */
[----:B------:R-:W3:Y:S04]  /*bc90*/  SHFL.IDX PT, R3, R35, RZ, 0x181f ;  /* 0x00181fff23037589 */ /* 0x000ee800000e0000 */
[----:B------:R-:W4:Y:S04]  /*bca0*/  SHFL.IDX PT, R14, R34, RZ, 0x181f ;  /* 0x00181fff220e7589 */ /* 0x000f2800000e0000 */
[----:B------:R-:W5:Y:S01]  /*bcb0*/  SHFL.IDX PT, R5, R33, RZ, 0x181f ;  /* 0x00181fff21057589 */ /* 0x000f6200000e0000 */
[----:B-1----:R-:W-:-:S04]  /*bcc0*/  ISETP.GE.AND P0, PT, R16, R54, PT ;  /* 0x000000361000720c */ /* 0x002fc80003f06270 */
[----:B------:R-:W-:-:S13]  /*bcd0*/  ISETP.GE.OR P1, PT, R55, R0, P0 ;  /* 0x000000003700720c */ /* 0x000fda0000726670 */
[C---:B------:R-:W-:Y:S02]  /*bce0*/  @!P1 SHF.L.U32 R7, R16.reuse, 0x1, RZ ;  /* 0x0000000110079819 */ /* 0x040fe400000006ff */
[----:B------:R-:W-:Y:S02]  /*bcf0*/  @!P1 SHF.L.U64.HI R6, R16, 0x1, R17 ;  /* 0x0000000110069819 */ /* 0x000fe40000010211 */
[----:B--2---:R-:W-:-:S05]  /*bd00*/  @!P1 IADD3 R4, P2, R4, R7, RZ ;  /* 0x0000000704049210 */ /* 0x004fca0007f5e0ff */
[----:B---3--:R-:W-:Y:S02]  /*bd10*/  @!P1 IMAD.X R3, R3, 0x1, R6, P2 ;  /* 0x0000000103039824 */ /* 0x008fe400010e0606 */
[----:B------:R-:W-:Y:S02]  /*bd20*/  @!P1 IMAD.MOV.U32 R24, RZ, RZ, R4 ;  /* 0x000000ffff189224 */ /* 0x000fe400078e0004 */
[----:B------:R-:W-:-:S06]  /*bd30*/  @!P1 IMAD.MOV.U32 R25, RZ, RZ, R3 ;  /* 0x000000ffff199224 */ /* 0x000fcc00078e0003 */
[----:B------:R-:W2:Y:S01]  /*bd40*/  @!P1 LD.E.128 R24, desc[UR38][R24.64] ;  /* 0x0000002618189980 */ /* 0x000ea2000c101d00 */
[----:B----4-:R-:W-:-:S05]  /*bd50*/  @!P1 IADD3 R14, P2, R14, R7, RZ ;  /* 0x000000070e0e9210 */ /* 0x010fca0007f5e0ff */
[----:B-----5:R-:W-:Y:S02]  /*bd60*/  @!P1 IMAD.X R5, R5, 0x1, R6, P2 ;  /* 0x0000000105059824 */ /* 0x020fe400010e0606 */
[----:B------:R-:W-:-:S06]  /*bd70*/  @!P1 IMAD.MOV.U32 R4, RZ, RZ, R14 ;  /* 0x000000ffff049224 */ /* 0x000fcc00078e000e */
[----:B------:R-:W3:Y:S01]  /*bd80*/  @!P1 LD.E.128 R4, desc[UR38][R4.64] ;  /* 0x0000002604049980 */ /* 0x000ee2000c101d00 */
[----:B------:R-:W-:Y:S02]  /*bd90*/  CS2R R46, SRZ ;  /* 0x00000000002e7805 */ /* 0x000fe4000001ff00 */
[----:B------:R-:W-:Y:S02]  /*bda0*/  CS2R R36, SRZ ;  /* 0x0000000000247805 */ /* 0x000fe4000001ff00 */
[----:B------:R-:W-:Y:S01]  /*bdb0*/  CS2R R48, SRZ ;  /* 0x0000000000307805 */ /* 0x000fe2000001ff00 */
[----:B------:R1:W4:Y:S01]  /*bdc0*/  SHFL.IDX PT, R9, R33, 0x1, 0x181f ;  /* 0x00381f0021097f89 */ /* 0x00032200000e0000 */
[----:B------:R-:W-:-:S03]  /*bdd0*/  CS2R R20, SRZ ;  /* 0x0000000000147805 */ /* 0x000fc6000001ff00 */
[----:B------:R1:W0:Y:S01]  /*bde0*/  SHFL.IDX PT, R14, R34, 0x1, 0x181f ;  /* 0x00381f00220e7f89 */ /* 0x00022200000e0000 */
[----:B--2---:R-:W-:Y:S02]  /*bdf0*/  @!P1 IMAD.MOV.U32 R46, RZ, RZ, R24 ;  /* 0x000000ffff2e9224 */ /* 0x004fe400078e0018 */
[----:B------:R-:W-:Y:S01]  /*be00*/  @!P1 IMAD.MOV.U32 R47, RZ, RZ, R25 ;  /* 0x000000ffff2f9224 */ /* 0x000fe200078e0019 */
[----:B------:R-:W-:Y:S01]  /*be10*/  CS2R R24, SRZ ;  /* 0x0000000000187805 */ /* 0x000fe2000001ff00 */
[----:B------:R-:W-:Y:S02]  /*be20*/  IMAD.MOV.U32 R3, RZ, RZ, R46 ;  /* 0x000000ffff037224 */ /* 0x000fe400078e002e */
[----:B------:R-:W-:Y:S02]  /*be30*/  IMAD.MOV.U32 R8, RZ, RZ, R47 ;  /* 0x000000ffff087224 */ /* 0x000fe400078e002f */
[----:B------:R-:W-:Y:S01]  /*be40*/  @!P1 IMAD.MOV.U32 R48, RZ, RZ, R26 ;  /* 0x000000ffff309224 */ /* 0x000fe200078e001a */
[----:B------:R-:W-:Y:S01]  /*be50*/  PRMT R64, R3, 0x7610, R64 ;  /* 0x0000761003407816 */ /* 0x000fe20000000040 */
[----:B------:R-:W-:Y:S01]  /*be60*/  @!P1 IMAD.MOV.U32 R49, RZ, RZ, R27 ;  /* 0x000000ffff319224 */ /* 0x000fe200078e001b */
[----:B------:R-:W-:Y:S01]  /*be70*/  PRMT R66, R8, 0x7610, R66 ;  /* 0x0000761008427816 */ /* 0x000fe20000000042 */
[----:B------:R1:W2:Y:S01]  /*be80*/  SHFL.IDX PT, R3, R35, 0x1, 0x181f ;  /* 0x00381f0023037f89 */ /* 0x0002a200000e0000 */
[----:B------:R-:W-:Y:S01]  /*be90*/  IMAD.MOV.U32 R10, RZ, RZ, R48 ;  /* 0x000000ffff0a7224 */ /* 0x000fe200078e0030 */
[----:B---3--:R-:W-:Y:S01]  /*bea0*/  @!P1 MOV R36, R6 ;  /* 0x0000000600249202 */ /* 0x008fe20000000f00 */
[----:B------:R-:W-:Y:S01]  /*beb0*/  @!P1 IMAD.MOV.U32 R20, RZ, RZ, R4 ;  /* 0x000000ffff149224 */ /* 0x000fe200078e0004 */
[----:B------:R1:W3:Y:S01]  /*bec0*/  SHFL.IDX PT, R8, R32, 0x1, 0x181f ;  /* 0x00381f0020087f89 */ /* 0x0002e200000e0000 */
[----:B------:R-:W-:-:S02]  /*bed0*/  @!P1 IMAD.MOV.U32 R21, RZ, RZ, R5 ;  /* 0x000000ffff159224 */ /* 0x000fc400078e0005 */
[----:B------:R-:W-:Y:S02]  /*bee0*/  @!P1 IMAD.MOV.U32 R37, RZ, RZ, R7 ;  /* 0x000000ffff259224 */ /* 0x000fe400078e0007 */
[----:B------:R-:W-:Y:S02]  /*bef0*/  IMAD.MOV.U32 R11, RZ, RZ, R49 ;  /* 0x000000ffff0b7224 */ /* 0x000fe400078e0031 */
[----:B------:R-:W-:Y:S02]  /*bf00*/  IMAD.MOV.U32 R4, RZ, RZ, R20 ;  /* 0x000000ffff047224 */ /* 0x000fe400078e0014 */
[----:B------:R-:W-:Y:S01]  /*bf10*/  IMAD.MOV.U32 R5, RZ, RZ, R21 ;  /* 0x000000ffff057224 */ /* 0x000fe200078e0015 */
[----:B------:R-:W-:Y:S01]  /*bf20*/  PRMT R43, R10, 0x5410, R11 ;  /* 0x000054100a2b7816 */ /* 0x000fe2000000000b */
[----:B------:R-:W-:Y:S02]  /*bf30*/  IMAD.MOV.U32 R6, RZ, RZ, R36 ;  /* 0x000000ffff067224 */ /* 0x000fe400078e0024 */
[----:B------:R-:W-:Y:S01]  /*bf40*/  IMAD.MOV.U32 R7, RZ, RZ, R37 ;  /* 0x000000ffff077224 */ /* 0x000fe200078e0025 */
[----:B------:R-:W-:-:S02]  /*bf50*/  PRMT R68, R5, 0x7610, R68 ;  /* 0x0000761005447816 */ /* 0x000fc40000000044 */
[----:B------:R-:W-:Y:S02]  /*bf60*/  PRMT R65, R6, 0x5410, R4 ;  /* 0x0000541006417816 */ /* 0x000fe40000000004 */
[----:B01--4-:R-:W-:-:S07]  /*bf70*/  PRMT R64, R64, 0x5410, R7 ;  /* 0x0000541040407816 */ /* 0x013fce0000000007 */
.L_x_8834:
[----:B------:R-:W-:Y:S01]  /*bf80*/  VIADD R5, R55, 0x20 ;  /* 0x0000002037057836 */ /* 0x000fe20000000000 */
[----:B------:R-:W-:Y:S01]  /*bf90*/  BSSY B1, `(.L_x_8508) ;  /* 0x0000012000017945 */ /* 0x000fe20003800000 */
[----:B------:R-:W-:Y:S02]  /*bfa0*/  CS2R R26, SRZ ;  /* 0x00000000001a7805 */ /* 0x000fe4000001ff00 */
[----:B------:R-:W-:Y:S02]  /*bfb0*/  CS2R R6, SRZ ;  /* 0x0000000000067805 */ /* 0x000fe4000001ff00 */
[----:B------:R-:W-:Y:S02]  /*bfc0*/  ISETP.GE.AND P1, PT, R5, R0, PT ;  /* 0x000000000500720c */ /* 0x000fe40003f26270 */
[----:B------:R-:W-:-:S11]  /*bfd0*/  CS2R R4, SRZ ;  /* 0x0000000000047805 */ /* 0x000fd6000001ff00 */
[----:B------:R-:W-:Y:S05]  /*bfe0*/  @P1 BRA `(.L_x_8509) ;  /* 0x0000000000301947 */ /* 0x000fea0003800000 */
[----:B------:R-:W-:Y:S02]  /*bff0*/  CS2R R26, SRZ ;  /* 0x00000000001a7805 */ /* 0x000fe4000001ff00 */
[----:B------:R-:W-:Y:S02]  /*c000*/  CS2R R4, SRZ ;  /* 0x0000000000047805 */ /* 0x000fe4000001ff00 */
[----:B------:R-:W-:Y:S01]  /*c010*/  CS2R R6, SRZ ;  /* 0x0000000000067805 */ /* 0x000fe2000001ff00 */
[----:B------:R-:W-:Y:S06]  /*c020*/  @P0 BRA `(.L_x_8509) ;  /* 0x0000000000200947 */ /* 0x000fec0003800000 */
[C---:B------:R-:W-:Y:S01]  /*c030*/  IMAD.SHL.U32 R15, R16.reuse, 0x2, RZ ;  /* 0x00000002100f7824 */ /* 0x040fe200078e00ff */
[----:B------:R-:W-:-:S04]  /*c040*/  SHF.L.U64.HI R6, R16, 0x1, R17 ;  /* 0x0000000110067819 */ /* 0x000fc80000010211 */
[-C--:B---3--:R-:W-:Y:S02]  /*c050*/  IADD3 R4, P1, R8, R15.reuse, RZ ;  /* 0x0000000f08047210 */ /* 0x088fe40007f3e0ff */
[----:B------:R-:W-:-:S03]  /*c060*/  IADD3 R14, P2, R14, R15, RZ ;  /* 0x0000000f0e0e7210 */ /* 0x000fc60007f5e0ff */
[--C-:B--2---:R-:W-:Y:S02]  /*c070*/  IMAD.X R5, R3, 0x1, R6.reuse, P1 ;  /* 0x0000000103057824 */ /* 0x104fe400008e0606 */
[----:B------:R-:W-:-:S04]  /*c080*/  IMAD.X R15, R9, 0x1, R6, P2 ;  /* 0x00000001090f7824 */ /* 0x000fc800010e0606 */
[----:B------:R-:W5:Y:S04]  /*c090*/  LD.E.128 R4, desc[UR38][R4.64] ;  /* 0x0000002604047980 */ /* 0x000f68000c101d00 */
[----:B------:R0:W5:Y:S02]  /*c0a0*/  LD.E.128 R24, desc[UR38][R14.64] ;  /* 0x000000260e187980 */ /* 0x000164000c101d00 */
.L_x_8509:
[----:B------:R-:W-:Y:S05]  /*c0b0*/  BSYNC B1 ;  /* 0x0000000000017941 */ /* 0x000fea0003800000 */
.L_x_8508:
[----:B--2--5:R-:W-:Y:S01]  /*c0c0*/  IMAD.MOV.U32 R3, RZ, RZ, R24 ;  /* 0x000000ffff037224 */ /* 0x024fe200078e0018 */
[----:B------:R-:W-:Y:S01]  /*c0d0*/  UMOV UR4, 0xffffffff ;  /* 0xffffffff00047882 */ /* 0x000fe20000000000 */
[----:B---3--:R-:W-:Y:S02]  /*c0e0*/  IMAD.MOV.U32 R8, RZ, RZ, R25 ;  /* 0x000000ffff087224 */ /* 0x008fe400078e0019 */
        /* <DEDUP_REMOVED lines=11> */
[----:B------:R-:W1:Y:S01]  /*c1a0*/  SHFL.IDX PT, R8, R32, 0x2, 0x181f ;  /* 0x00581f0020087f89 */ /* 0x000e6200000e0000 */
[----:B------:R-:W-:-:S03]  /*c1b0*/  VIADD R9, R55, 0x40 ;  /* 0x0000004037097836 */ /* 0x000fc60000000000 */
[----:B------:R-:W2:Y:S02]  /*c1c0*/  SHFL.IDX PT, R3, R35, 0x2, 0x181f ;  /* 0x00581f0023037f89 */ /* 0x000ea400000e0000 */
[----:B------:R-:W-:Y:S02]  /*c1d0*/  ISETP.GE.OR P1, PT, R9, R0, P0 ;  /* 0x000000000900720c */ /* 0x000fe40000726670 */
[----:B0-----:R-:W0:Y:S04]  /*c1e0*/  SHFL.IDX PT, R14, R34, 0x2, 0x181f ;  /* 0x00581f00220e7f89 */ /* 0x001e2800000e0000 */
[----:B------:R-:W3:Y:S07]  /*c1f0*/  SHFL.IDX PT, R28, R33, 0x2, 0x181f ;  /* 0x00581f00211c7f89 */ /* 0x000eee00000e0000 */
[C---:B------:R-:W-:Y:S01]  /*c200*/  @!P1 IMAD.SHL.U32 R31, R16.reuse, 0x2, RZ ;  /* 0x00000002101f9824 */ /* 0x040fe200078e00ff */
[----:B------:R-:W-:-:S04]  /*c210*/  @!P1 SHF.L.U64.HI R29, R16, 0x1, R17 ;  /* 0x00000001101d9819 */ /* 0x000fc80000010211 */
[----:B-1----:R-:W-:-:S05]  /*c220*/  @!P1 IADD3 R8, P2, R8, R31, RZ ;  /* 0x0000001f08089210 */ /* 0x002fca0007f5e0ff */
[----:B--2---:R-:W-:-:S06]  /*c230*/  @!P1 IMAD.X R9, R3, 0x1, R29, P2 ;  /* 0x0000000103099824 */ /* 0x004fcc00010e061d */
[----:B------:R-:W2:Y:S01]  /*c240*/  @!P1 LD.E.128 R8, desc[UR38][R8.64] ;  /* 0x0000002608089980 */ /* 0x000ea2000c101d00 */
[----:B0-----:R-:W-:-:S05]  /*c250*/  @!P1 IADD3 R14, P2, R14, R31, RZ ;  /* 0x0000001f0e0e9210 */ /* 0x001fca0007f5e0ff */
[----:B---3--:R-:W-:-:S04]  /*c260*/  @!P1 IMAD.X R3, R28, 0x1, R29, P2 ;  /* 0x000000011c039824 */ /* 0x008fc800010e061d */
[----:B------:R-:W-:-:S05]  /*c270*/  @!P1 IMAD.MOV.U32 R15, RZ, RZ, R3 ;  /* 0x000000ffff0f9224 */ /* 0x000fca00078e0003 */
[----:B------:R-:W3:Y:S01]  /*c280*/  @!P1 LD.E.128 R28, desc[UR38][R14.64] ;  /* 0x000000260e1c9980 */ /* 0x000ee2000c101d00 */
[----:B------:R-:W-:Y:S02]  /*c290*/  CS2R R50, SRZ ;  /* 0x0000000000327805 */ /* 0x000fe4000001ff00 */
[----:B------:R-:W-:Y:S02]  /*c2a0*/  CS2R R52, SRZ ;  /* 0x0000000000347805 */ /* 0x000fe4000001ff00 */
[----:B------:R-:W-:Y:S01]  /*c2b0*/  CS2R R38, SRZ ;  /* 0x0000000000267805 */ /* 0x000fe2000001ff00 */
[----:B------:R-:W0:Y:S01]  /*c2c0*/  SHFL.IDX PT, R32, R32, 0x3, 0x181f ;  /* 0x00781f0020207f89 */ /* 0x000e2200000e0000 */
[----:B------:R-:W-:-:S03]  /*c2d0*/  CS2R R40, SRZ ;  /* 0x0000000000287805 */ /* 0x000fc6000001ff00 */
[----:B------:R-:W1:Y:S04]  /*c2e0*/  SHFL.IDX PT, R34, R34, 0x3, 0x181f ;  /* 0x00781f0022227f89 */ /* 0x000e6800000e0000 */
[----:B------:R-:W4:Y:S01]  /*c2f0*/  SHFL.IDX PT, R33, R33, 0x3, 0x181f ;  /* 0x00781f0021217f89 */ /* 0x000f2200000e0000 */
[----:B--2---:R-:W-:Y:S02]  /*c300*/  @!P1 IMAD.MOV.U32 R50, RZ, RZ, R8 ;  /* 0x000000ffff329224 */ /* 0x004fe400078e0008 */
[----:B------:R-:W-:Y:S02]  /*c310*/  @!P1 IMAD.MOV.U32 R51, RZ, RZ, R9 ;  /* 0x000000ffff339224 */ /* 0x000fe400078e0009 */
[----:B------:R-:W-:Y:S02]  /*c320*/  IMAD.MOV.U32 R3, RZ, RZ, R50 ;  /* 0x000000ffff037224 */ /* 0x000fe400078e0032 */
[----:B------:R-:W-:-:S02]  /*c330*/  IMAD.MOV.U32 R12, RZ, RZ, R51 ;  /* 0x000000ffff0c7224 */ /* 0x000fc400078e0033 */
[----:B------:R-:W-:Y:S02]  /*c340*/  @!P1 IMAD.MOV.U32 R52, RZ, RZ, R10 ;  /* 0x000000ffff349224 */ /* 0x000fe400078e000a */
[----:B------:R-:W-:Y:S01]  /*c350*/  @!P1 IMAD.MOV.U32 R53, RZ, RZ, R11 ;  /* 0x000000ffff359224 */ /* 0x000fe200078e000b */
[----:B------:R-:W-:Y:S01]  /*c360*/  PRMT R59, R3, 0x5410, R12 ;  /* 0x00005410033b7816 */ /* 0x000fe2000000000c */
[----:B------:R-:W-:Y:S01]  /*c370*/  IMAD.MOV.U32 R8, RZ, RZ, R52 ;  /* 0x000000ffff087224 */ /* 0x000fe200078e0034 */
[----:B------:R2:W0:Y:S01]  /*c380*/  SHFL.IDX PT, R3, R35, 0x3, 0x181f ;  /* 0x00781f0023037f89 */ /* 0x00042200000e0000 */
[----:B------:R-:W-:Y:S01]  /*c390*/  IMAD.MOV.U32 R9, RZ, RZ, R53 ;  /* 0x000000ffff097224 */ /* 0x000fe200078e0035 */
[----:B---3--:R-:W-:Y:S01]  /*c3a0*/  @!P1 MOV R39, R29 ;  /* 0x0000001d00279202 */ /* 0x008fe20000000f00 */
[----:B------:R-:W-:Y:S02]  /*c3b0*/  @!P1 IMAD.MOV.U32 R38, RZ, RZ, R28 ;  /* 0x000000ffff269224 */ /* 0x000fe400078e001c */
[----:B------:R-:W-:Y:S01]  /*c3c0*/  @!P1 IMAD.MOV.U32 R40, RZ, RZ, R30 ;  /* 0x000000ffff289224 */ /* 0x000fe200078e001e */
[----:B------:R-:W-:Y:S01]  /*c3d0*/  PRMT R44, R8, 0x5410, R9 ;  /* 0x00005410082c7816 */ /* 0x000fe20000000009 */
[----:B------:R-:W-:-:S02]  /*c3e0*/  @!P1 IMAD.MOV.U32 R41, RZ, RZ, R31 ;  /* 0x000000ffff299224 */ /* 0x000fc400078e001f */
[----:B------:R-:W-:Y:S02]  /*c3f0*/  IMAD.MOV.U32 R8, RZ, RZ, R38 ;  /* 0x000000ffff087224 */ /* 0x000fe400078e0026 */
[----:B------:R-:W-:Y:S02]  /*c400*/  IMAD.MOV.U32 R9, RZ, RZ, R39 ;  /* 0x000000ffff097224 */ /* 0x000fe400078e0027 */
[----:B------:R-:W-:Y:S02]  /*c410*/  IMAD.MOV.U32 R10, RZ, RZ, R40 ;  /* 0x000000ffff0a7224 */ /* 0x000fe400078e0028 */
[----:B------:R-:W-:Y:S01]  /*c420*/  IMAD.MOV.U32 R11, RZ, RZ, R41 ;  /* 0x000000ffff0b7224 */ /* 0x000fe200078e0029 */
[----:B------:R-:W-:Y:S02]  /*c430*/  PRMT R62, R8, 0x5410, R9 ;  /* 0x00005410083e7816 */ /* 0x000fe40000000009 */
[----:B------:R-:W-:Y:S02]  /*c440*/  CS2R R8, SRZ ;  /* 0x0000000000087805 */ /* 0x000fe4000001ff00 */
[----:B-12-4-:R-:W-:-:S07]  /*c450*/  PRMT R63, R10, 0x5410, R11 ;  /* 0x000054100a3f7816 */ /* 0x016fce000000000b */
.L_x_8844:
[----:B------:R-:W-:Y:S01]  /*c460*/  VIADD R55, R55, 0x60 ;  /* 0x0000006037377836 */ /* 0x000fe20000000000 */
[----:B------:R-:W-:Y:S01]  /*c470*/  LEA.HI R10, R213, R213, RZ, 0x1 ;  /* 0x000000d5d50a7211 */ /* 0x000fe200078f08ff */
[----:B------:R-:W-:Y:S01]  /*c480*/  BSSY B1, `(.L_x_8511) ;  /* 0x0000015000017945 */ /* 0x000fe20003800000 */
[----:B------:R-:W-:Y:S02]  /*c490*/  CS2R R12, SRZ ;  /* 0x00000000000c7805 */ /* 0x000fe4000001ff00 */
[----:B------:R-:W-:Y:S02]  /*c4a0*/  CS2R R14, SRZ ;  /* 0x00000000000e7805 */ /* 0x000fe4000001ff00 */
[----:B------:R-:W-:Y:S02]  /*c4b0*/  ISETP.GE.AND P1, PT, R55, R0, PT ;  /* 0x000000003700720c */ /* 0x000fe40003f26270 */
[----:B------:R-:W-:-:S05]  /*c4c0*/  LOP3.LUT R10, R10, 0xfffffffe, RZ, 0xc0, !PT ;  /* 0xfffffffe0a0a7812 */ /* 0x000fca00078ec0ff */
[----:B------:R-:W-:Y:S01]  /*c4d0*/  IMAD.IADD R29, R213, 0x1, -R10 ;  /* 0x00000001d51d7824 */ /* 0x000fe200078e0a0a */
[----:B------:R-:W-:-:S04]  /*c4e0*/  CS2R R10, SRZ ;  /* 0x00000000000a7805 */ /* 0x000fc8000001ff00 */
[----:B------:R-:W-:Y:S01]  /*c4f0*/  SHF.L.U32 R29, R29, 0x1f, RZ ;  /* 0x0000001f1d1d7819 */ /* 0x000fe200000006ff */
[----:B------:R-:W-:Y:S06]  /*c500*/  @P1 BRA `(.L_x_8512) ;  /* 0x0000000000301947 */ /* 0x000fec0003800000 */
[----:B------:R-:W-:Y:S02]  /*c510*/  CS2R R10, SRZ ;  /* 0x00000000000a7805 */ /* 0x000fe4000001ff00 */
[----:B------:R-:W-:Y:S02]  /*c520*/  CS2R R12, SRZ ;  /* 0x00000000000c7805 */ /* 0x000fe4000001ff00 */
[----:B------:R-:W-:Y:S01]  /*c530*/  CS2R R14, SRZ ;  /* 0x00000000000e7805 */ /* 0x000fe2000001ff00 */
[----:B------:R-:W-:Y:S06]  /*c540*/  @P0 BRA `(.L_x_8512) ;  /* 0x0000000000200947 */ /* 0x000fec0003800000 */
[C---:B------:R-:W-:Y:S01]  /*c550*/  IMAD.SHL.U32 R9, R16.reuse, 0x2, RZ ;  /* 0x0000000210097824 */ /* 0x040fe200078e00ff */
[----:B------:R-:W-:-:S04]  /*c560*/  SHF.L.U64.HI R10, R16, 0x1, R17 ;  /* 0x00000001100a7819 */ /* 0x000fc80000010211 */
[-C--:B0-----:R-:W-:Y:S02]  /*c570*/  IADD3 R12, P1, R32, R9.reuse, RZ ;  /* 0x00000009200c7210 */ /* 0x081fe40007f3e0ff */
[----:B------:R-:W-:-:S03]  /*c580*/  IADD3 R8, P2, R34, R9, RZ ;  /* 0x0000000922087210 */ /* 0x000fc60007f5e0ff */
[--C-:B------:R-:W-:Y:S02]  /*c590*/  IMAD.X R13, R3, 0x1, R10.reuse, P1 ;  /* 0x00000001030d7824 */ /* 0x100fe400008e060a */
[----:B------:R-:W-:-:S04]  /*c5a0*/  IMAD.X R9, R33, 0x1, R10, P2 ;  /* 0x0000000121097824 */ /* 0x000fc800010e060a */
[----:B------:R-:W5:Y:S04]  /*c5b0*/  LD.E.128 R12, desc[UR38][R12.64] ;  /* 0x000000260c0c7980 */ /* 0x000f68000c101d00 */
[----:B------:R-:W5:Y:S02]  /*c5c0*/  LD.E.128 R8, desc[UR38][R8.64] ;  /* 0x0000002608087980 */ /* 0x000f64000c101d00 */
.L_x_8512:
[----:B------:R-:W-:Y:S05]  /*c5d0*/  BSYNC B1 ;  /* 0x0000000000017941 */ /* 0x000fea0003800000 */
.L_x_8511:
[----:B------:R-:W1:Y:S01]  /*c5e0*/  SYNCS.PHASECHK.TRANS64.TRYWAIT P4, [R2+URZ+0x28800], R29 ;  /* 0x0288001d020075a7 */ /* 0x000e62000808017f */
[----:B------:R-:W-:Y:S01]  /*c5f0*/  VIADDMNMX R0, R0, -R193, 0x80, PT ;  /* 0x0000008000007446 */ /* 0x000fe200038009c1 */
[----:B0----5:R-:W-:Y:S01]  /*c600*/  IMAD.MOV.U32 R3, RZ, RZ, R8 ;  /* 0x000000ffff037224 */ /* 0x021fe200078e0008 */
[----:B------:R-:W-:Y:S01]  /*c610*/  BSSY B1, `(.L_x_8513) ;  /* 0x0000010000017945 */ /* 0x000fe20003800000 */
[----:B------:R-:W-:Y:S01]  /*c620*/  IMAD.MOV.U32 R28, RZ, RZ, R9 ;  /* 0x000000ffff1c7224 */ /* 0x000fe200078e0009 */
[-C--:B------:R-:W-:Y:S01]  /*c630*/  ISETP.GE.OR P3, PT, R23, R0.reuse, P0 ;  /* 0x000000001700720c */ /* 0x080fe20000766670 */
[----:B------:R-:W-:Y:S01]  /*c640*/  IMAD.MOV.U32 R30, RZ, RZ, R13 ;  /* 0x000000ffff1e7224 */ /* 0x000fe200078e000d */
[-C--:B------:R-:W-:Y:S02]  /*c650*/  ISETP.GE.OR P2, PT, R212, R0.reuse, P0 ;  /* 0x00000000d400720c */ /* 0x080fe40000746670 */
[-C--:B------:R-:W-:Y:S02]  /*c660*/  ISETP.GE.OR P1, PT, R211, R0.reuse, P0 ;  /* 0x00000000d300720c */ /* 0x080fe40000726670 */
[----:B------:R-:W-:Y:S01]  /*c670*/  ISETP.GE.OR P0, PT, R210, R0, P0 ;  /* 0x00000000d200720c */ /* 0x000fe20000706670 */
        /* <DEDUP_REMOVED lines=8> */
[----:B-1----:R-:W-:Y:S06]  /*c700*/  @!P4 BRA `(.L_x_8514) ;  /* 0x000001900080c947 */ /* 0x002fec0003800000 */
.L_x_8845:
[----:B------:R-:W-:Y:S05]  /*c710*/  BSYNC B1 ;  /* 0x0000000000017941 */ /* 0x000fea0003800000 */
.L_x_8513:
[----:B------:R-:W-:Y:S04]  /*c720*/  BSSY B1, `(.L_x_8515) ;  /* 0x0000061000017945 */ /* 0x000fe80003800000 */
[----:B------:R-:W-:Y:S05]  /*c730*/  @P3 BRA `(.L_x_8516) ;  /* 0x00000004007c3947 */ /* 0x000fea0003800000 */
[----:B------:R-:W-:Y:S01]  /*c740*/  LEA.HI R28, R54, R207, RZ, 0x1d ;  /* 0x000000cf361c7211 */ /* 0x000fe200078fe8ff */
[----:B------:R-:W-:Y:S01]  /*c750*/  HADD2.F32 R68, -RZ, R68.H0_H0 ;  /* 0x20000044ff447230 */ /* 0x000fe20000004100 */
[----:B------:R-:W-:Y:S01]  /*c760*/  SHF.R.U64 R80, R46, 0x10, R47 ;  /* 0x000000102e507819 */ /* 0x000fe2000000122f */
[----:B------:R-:W-:Y:S01]  /*c770*/  HADD2.F32 R66, -RZ, R66.H0_H0 ;  /* 0x20000042ff427230 */ /* 0x000fe20000004100 */
[----:B------:R-:W-:Y:S01]  /*c780*/  SHF.R.S32.HI R31, RZ, 0x1f, R28 ;  /* 0x0000001fff1f7819 */ /* 0x000fe2000001141c */
[----:B0-----:R-:W-:Y:S01]  /*c790*/  IMAD.SHL.U32 R29, R28, 0x8, RZ ;  /* 0x000000081c1d7824 */ /* 0x001fe200078e00ff */
[----:B------:R-:W-:Y:S02]  /*c7a0*/  SHF.R.U64 R77, R20, 0x10, R21 ;  /* 0x00000010144d7819 */ /* 0x000fe40000001215 */
[----:B------:R-:W-:Y:S02]  /*c7b0*/  LEA.HI R31, R31, R28, RZ, 0x3 ;  /* 0x0000001c1f1f7211 */ /* 0x000fe400078f18ff */
[----:B------:R-:W-:-:S02]  /*c7c0*/  LOP3.LUT R30, R29, 0x38, RZ, 0xc0, !PT ;  /* 0x000000381d1e7812 */ /* 0x000fc400078ec0ff */
[----:B------:R-:W-:Y:S01]  /*c7d0*/  SHF.R.U32.HI R70, RZ, 0x10, R21 ;  /* 0x00000010ff467819 */ /* 0x000fe20000011615 */
[----:B------:R-:W-:Y:S01]  /*c7e0*/  IMAD.SHL.U32 R31, R31, 0x400, RZ ;  /* 0x000004001f1f7824 */ /* 0x000fe200078e00ff */
[----:B------:R-:W-:Y:S02]  /*c7f0*/  LOP3.LUT R30, R30, 0x1c0, R225, 0xf8, !PT ;  /* 0x000001c01e1e7812 */ /* 0x000fe400078ef8e1 */
[----:B------:R-:W-:Y:S01]  /*c800*/  SHF.R.U32.HI R69, RZ, 0x10, R47 ;  /* 0x00000010ff457819 */ /* 0x000fe2000001162f */
[----:B------:R-:W-:Y:S01]  /*c810*/  HADD2.F32 R70, -RZ, R70.H0_H0 ;  /* 0x20000046ff467230 */ /* 0x000fe20000004100 */
[----:B------:R-:W-:Y:S02]  /*c820*/  LOP3.LUT R32, R30, R203, RZ, 0x3c, !PT ;  /* 0x000000cb1e207212 */ /* 0x000fe400078e3cff */
[----:B------:R-:W-:Y:S02]  /*c830*/  LOP3.LUT R33, R31, 0x7fffe000, RZ, 0xc0, !PT ;  /* 0x7fffe0001f217812 */ /* 0x000fe400078ec0ff */
[----:B------:R-:W0:Y:S01]  /*c840*/  LDS.128 R28, [R205] ;  /* 0x00000000cd1c7984 */ /* 0x000e220000000c00 */
[----:B------:R-:W-:-:S02]  /*c850*/  SHF.R.U64 R79, R48, 0x10, R49 ;  /* 0x00000010304f7819 */ /* 0x000fc40000001231 */
[----:B------:R-:W-:Y:S02]  /*c860*/  IADD3 R33, R32, R33, R204 ;  /* 0x0000002120217210 */ /* 0x000fe40007ffe0cc */
[----:B------:R-:W-:Y:S02]  /*c870*/  SHF.R.U32.HI R78, RZ, 0x10, R49 ;  /* 0x00000010ff4e7819 */ /* 0x000fe40000011631 */
[--C-:B------:R-:W-:Y:S01]  /*c880*/  SHF.R.U32.HI R73, RZ, 0x10, R37.reuse ;  /* 0x00000010ff497819 */ /* 0x100fe20000011625 */
[----:B------:R-:W-:Y:S01]  /*c890*/  IMAD R67, R33, 0x2, R2 ;  /* 0x0000000221437824 */ /* 0x000fe200078e0202 */
[----:B------:R-:W-:-:S04]  /*c8a0*/  SHF.R.U64 R75, R36, 0x10, R37 ;  /* 0x00000010244b7819 */ /* 0x000fc80000001225 */
[----:B------:R-:W1:Y:S01]  /*c8b0*/  LDS.128 R32, [R67+0x10400] ;  /* 0x0104000043207984 */ /* 0x000e620000000c00 */
[--C-:B0-----:R-:W-:Y:S02]  /*c8c0*/  HADD2.F32 R21, -RZ, R29.reuse.H0_H0 ;  /* 0x2000001dff157230 */ /* 0x101fe40000004100 */
[----:B------:R-:W-:Y:S02]  /*c8d0*/  HADD2.F32 R20, -RZ, R28.H0_H0 ;  /* 0x2000001cff147230 */ /* 0x000fe40000004100 */
[----:B------:R-:W-:Y:S02]  /*c8e0*/  HADD2.F32 R29, -RZ, R29.H1_H1 ;  /* 0x3000001dff1d7230 */ /* 0x000fe40000004100 */
        /* <DEDUP_REMOVED lines=12> */
[--C-:B------:R-:W-:Y:S02]  /*c9b0*/  HADD2.F32 R66, -RZ, R65.reuse.H1_H1 ;  /* 0x30000041ff427230 */ /* 0x100fe40000004100 */
[----:B------:R-:W-:Y:S01]  /*c9c0*/  FFMA.FTZ R74, R21, R68, R74 ;  /* 0x00000044154a7223 */ /* 0x000fe2000001004a */
[----:B------:R-:W-:Y:S02]  /*c9d0*/  HADD2.F32 R21, -RZ, R64.H0_H0 ;  /* 0x20000040ff157230 */ /* 0x000fe40000004100 */
[----:B------:R-:W-:Y:S01]  /*c9e0*/  FMUL.FTZ R68, R47, R46 ;  /* 0x0000002e2f447220 */ /* 0x000fe20000410000 */
[----:B------:R-:W-:Y:S02]  /*c9f0*/  HADD2.F32 R48, -RZ, R34.H0_H0 ;  /* 0x20000022ff307230 */ /* 0x000fe40000004100 */
[----:B------:R-:W-:Y:S01]  /*ca00*/  FMUL.FTZ R47, R33, R66 ;  /* 0x00000042212f7220 */ /* 0x000fe20000410000 */
[----:B------:R-:W-:-:S02]  /*ca10*/  HADD2.F32 R65, -RZ, R65.H0_H0 ;  /* 0x20000041ff417230 */ /* 0x000fc40000004100 */
[-C--:B------:R-:W-:Y:S01]  /*ca20*/  FMUL.FTZ R33, R33, R21.reuse ;  /* 0x0000001521217220 */ /* 0x080fe20000410000 */
[----:B------:R-:W-:Y:S02]  /*ca30*/  HADD2.F32 R49, -RZ, R35.H0_H0 ;  /* 0x20000023ff317230 */ /* 0x000fe40000004100 */
[C---:B------:R-:W-:Y:S01]  /*ca40*/  FFMA.FTZ R47, R20.reuse, R21, -R47 ;  /* 0x00000015142f7223 */ /* 0x040fe2000001082f */
[--C-:B------:R-:W-:Y:S02]  /*ca50*/  HADD2.F32 R21, -RZ, R43.reuse.H0_H0 ;  /* 0x2000002bff157230 */ /* 0x100fe40000004100 */
[C---:B------:R-:W-:Y:S01]  /*ca60*/  FFMA.FTZ R69, R29.reuse, R46, -R76 ;  /* 0x0000002e1d457223 */ /* 0x040fe2000001084c */
[----:B------:R-:W-:Y:S02]  /*ca70*/  HADD2.F32 R64, -RZ, R64.H1_H1 ;  /* 0x30000040ff407230 */ /* 0x000fe40000004100 */
[----:B------:R-:W-:Y:S01]  /*ca80*/  FFMA.FTZ R71, R29, R70, R68 ;  /* 0x000000461d477223 */ /* 0x000fe20000010044 */
[----:B------:R-:W-:Y:S01]  /*ca90*/  FFMA.FTZ R66, R20, R66, R33 ;  /* 0x0000004214427223 */ /* 0x000fe20000010021 */
[----:B------:R-:W-:Y:S01]  /*caa0*/  FMUL.FTZ R29, R48, R65 ;  /* 0x00000041301d7220 */ /* 0x000fe20000410000 */
[----:B------:R-:W-:-:S02]  /*cab0*/  HADD2.F32 R20, -RZ, R43.H1_H1 ;  /* 0x3000002bff147230 */ /* 0x000fc40000004100 */
[-C--:B------:R-:W-:Y:S01]  /*cac0*/  FMUL.FTZ R33, R48, R21.reuse ;  /* 0x0000001530217220 */ /* 0x080fe20000410000 */
[----:B------:R-:W-:Y:S02]  /*cad0*/  HADD2.F32 R35, -RZ, R35.H1_H1 ;  /* 0x30000023ff237230 */ /* 0x000fe40000004100 */
[C---:B------:R-:W-:Y:S01]  /*cae0*/  FMUL.FTZ R68, R49.reuse, R64 ;  /* 0x0000004031447220 */ /* 0x040fe20000410000 */
[----:B------:R-:W-:Y:S02]  /*caf0*/  HADD2.F32 R48, -RZ, R73.H0_H0 ;  /* 0x20000049ff307230 */ /* 0x000fe40000004100 */
[C---:B------:R-:W-:Y:S01]  /*cb00*/  FFMA.FTZ R43, R36.reuse, R21, -R29 ;  /* 0x00000015242b7223 */ /* 0x040fe2000001081d */
[----:B------:R-:W-:Y:S02]  /*cb10*/  HADD2.F32 R46, -RZ, R78.H0_H0 ;  /* 0x2000004eff2e7230 */ /* 0x000fe40000004100 */
[-C--:B------:R-:W-:Y:S01]  /*cb20*/  FMUL.FTZ R49, R49, R20.reuse ;  /* 0x0000001431317220 */ /* 0x080fe20000410000 */
[----:B------:R-:W-:Y:S01]  /*cb30*/  FFMA.FTZ R68, R37, R20, -R68 ;  /* 0x0000001425447223 */ /* 0x000fe20000010844 */
[----:B------:R-:W-:Y:S01]  /*cb40*/  FFMA.FTZ R36, R36, R65, R33 ;  /* 0x0000004124247223 */ /* 0x000fe20000010021 */
[C---:B------:R-:W-:Y:S01]  /*cb50*/  FMUL.FTZ R70, R35.reuse, R48 ;  /* 0x0000003023467220 */ /* 0x040fe20000410000 */
[----:B------:R-:W-:Y:S01]  /*cb60*/  FMUL.FTZ R20, R35, R46 ;  /* 0x0000002e23147220 */ /* 0x000fe20000410000 */
[----:B------:R-:W-:-:S02]  /*cb70*/  HADD2.F32 R32, -RZ, R32.H1_H1 ;  /* 0x30000020ff207230 */ /* 0x000fc40000004100 */
[----:B------:R-:W-:Y:S01]  /*cb80*/  FFMA.FTZ R49, R37, R64, R49 ;  /* 0x0000004025317223 */ /* 0x000fe20000010031 */
[----:B------:R-:W-:Y:S02]  /*cb90*/  HADD2.F32 R34, -RZ, R34.H1_H1 ;  /* 0x30000022ff227230 */ /* 0x000fe40000004100 */
[C---:B------:R-:W-:Y:S01]  /*cba0*/  FFMA.FTZ R65, R31.reuse, R46, -R70 ;  /* 0x0000002e1f417223 */ /* 0x040fe20000010846 */
[----:B------:R-:W-:Y:S02]  /*cbb0*/  HADD2.F32 R33, -RZ, R77.H0_H0 ;  /* 0x2000004dff217230 */ /* 0x000fe40000004100 */
[----:B------:R-:W-:Y:S01]  /*cbc0*/  FFMA.FTZ R48, R31, R48, R20 ;  /* 0x000000301f307223 */ /* 0x000fe20000010014 */
[----:B------:R-:W-:Y:S02]  /*cbd0*/  HADD2.F32 R35, -RZ, R75.H0_H0 ;  /* 0x2000004bff237230 */ /* 0x000fe40000004100 */
        /* <DEDUP_REMOVED lines=21> */
.L_x_8516:
[----:B------:R-:W-:Y:S05]  /*cd30*/  BSYNC B1 ;  /* 0x0000000000017941 */ /* 0x000fea0003800000 */
.L_x_8515:
[----:B------:R-:W-:Y:S04]  /*cd40*/  BSSY B1, `(.L_x_8517) ;  /* 0x0000060000017945 */ /* 0x000fe80003800000 */
[----:B------:R-:W-:Y:S05]  /*cd50*/  @P2 BRA `(.L_x_8518) ;  /* 0x0000000400782947 */ /* 0x000fea0003800000 */
[----:B------:R-:W-:Y:S01]  /*cd60*/  LEA.HI R20, R54, R207, RZ, 0x1d ;  /* 0x000000cf36147211 */ /* 0x000fe200078fe8ff */
[--C-:B------:R-:W-:Y:S01]  /*cd70*/  HADD2.F32 R36, -RZ, R45.reuse.H1_H1 ;  /* 0x3000002dff247230 */ /* 0x100fe20000004100 */
[--C-:B------:R-:W-:Y:S01]  /*cd80*/  SHF.R.U32.HI R46, RZ, 0x10, R25.reuse ;  /* 0x00000010ff2e7819 */ /* 0x100fe20000011619 */
[----:B------:R-:W-:Y:S01]  /*cd90*/  HADD2.F32 R45, -RZ, R45.H0_H0 ;  /* 0x2000002dff2d7230 */ /* 0x000fe20000004100 */
[----:B------:R-:W-:Y:S01]  /*cda0*/  SHF.R.S32.HI R21, RZ, 0x1f, R20 ;  /* 0x0000001fff157819 */ /* 0x000fe20000011414 */
[----:B-1----:R-:W-:Y:S01]  /*cdb0*/  IMAD.SHL.U32 R28, R20, 0x8, RZ ;  /* 0x00000008141c7824 */ /* 0x002fe200078e00ff */
[----:B------:R-:W-:Y:S01]  /*cdc0*/  SHF.R.U64 R49, R24, 0x10, R25 ;  /* 0x0000001018317819 */ /* 0x000fe20000001219 */
[----:B------:R-:W-:Y:S01]  /*cdd0*/  HADD2.F32 R46, -RZ, R46.H0_H0 ;  /* 0x2000002eff2e7230 */ /* 0x000fe20000004100 */
[----:B------:R-:W-:Y:S02]  /*cde0*/  LEA.HI R20, R21, R20, RZ, 0x3 ;  /* 0x0000001415147211 */ /* 0x000fe400078f18ff */
[----:B------:R-:W-:-:S02]  /*cdf0*/  LOP3.LUT R21, R199, 0x38, R28, 0xf8, !PT ;  /* 0x00000038c7157812 */ /* 0x000fc400078ef81c */
[----:B0-----:R-:W0:Y:S01]  /*ce00*/  LDS.128 R28, [R221] ;  /* 0x00000000dd1c7984 */ /* 0x001e220000000c00 */
[----:B------:R-:W-:Y:S01]  /*ce10*/  IMAD.SHL.U32 R20, R20, 0x400, RZ ;  /* 0x0000040014147824 */ /* 0x000fe200078e00ff */
[----:B------:R-:W-:Y:S02]  /*ce20*/  LOP3.LUT R21, R21, R228, RZ, 0x3c, !PT ;  /* 0x000000e415157212 */ /* 0x000fe400078e3cff */
[--C-:B------:R-:W-:Y:S02]  /*ce30*/  SHF.R.U64 R47, R26, 0x10, R27.reuse ;  /* 0x000000101a2f7819 */ /* 0x100fe4000000121b */
[----:B------:R-:W-:Y:S02]  /*ce40*/  LOP3.LUT R20, R20, 0x7fffe000, RZ, 0xc0, !PT ;  /* 0x7fffe00014147812 */ /* 0x000fe400078ec0ff */
[----:B------:R-:W-:Y:S01]  /*ce50*/  SHF.R.U32.HI R43, RZ, 0x10, R27 ;  /* 0x00000010ff2b7819 */ /* 0x000fe2000001161b */
[--C-:B------:R-:W-:Y:S01]  /*ce60*/  HADD2.F32 R27, -RZ, R57.reuse.H1_H1 ;  /* 0x30000039ff1b7230 */ /* 0x100fe20000004100 */
[----:B------:R-:W-:Y:S01]  /*ce70*/  IADD3 R21, R21, R20, R202 ;  /* 0x0000001415157210 */ /* 0x000fe20007ffe0ca */
[----:B------:R-:W-:Y:S01]  /*ce80*/  HADD2.F32 R57, -RZ, R57.H0_H0 ;  /* 0x20000039ff397230 */ /* 0x000fe20000004100 */
[----:B------:R-:W-:-:S02]  /*ce90*/  SHF.R.U32.HI R37, RZ, 0x10, R5 ;  /* 0x00000010ff257819 */ /* 0x000fc40000011605 */
[----:B------:R-:W-:Y:S01]  /*cea0*/  SHF.R.U64 R68, R4, 0x10, R5 ;  /* 0x0000001004447819 */ /* 0x000fe20000001205 */
[----:B------:R-:W-:Y:S01]  /*ceb0*/  IMAD R21, R21, 0x2, R2 ;  /* 0x0000000215157824 */ /* 0x000fe200078e0202 */
[--C-:B------:R-:W-:Y:S02]  /*cec0*/  SHF.R.U64 R67, R6, 0x10, R7.reuse ;  /* 0x0000001006437819 */ /* 0x100fe40000001207 */
[----:B------:R-:W-:Y:S02]  /*ced0*/  SHF.R.U32.HI R65, RZ, 0x10, R7 ;  /* 0x00000010ff417819 */ /* 0x000fe40000011607 */
[----:B------:R-:W1:Y:S01]  /*cee0*/  LDS.128 R32, [R21+0x10400] ;  /* 0x0104000015207984 */ /* 0x000e620000000c00 */
[--C-:B0-----:R-:W-:Y:S02]  /*cef0*/  HADD2.F32 R5, -RZ, R29.reuse.H0_H0 ;  /* 0x2000001dff057230 */ /* 0x101fe40000004100 */
[----:B------:R-:W-:Y:S02]  /*cf00*/  HADD2.F32 R29, -RZ, R29.H1_H1 ;  /* 0x3000001dff1d7230 */ /* 0x000fe40000004100 */
[----:B------:R-:W-:-:S02]  /*cf10*/  HADD2.F32 R4, -RZ, R28.H0_H0 ;  /* 0x2000001cff047230 */ /* 0x000fc40000004100 */
[----:B------:R-:W-:Y:S02]  /*cf20*/  HADD2.F32 R6, -RZ, R30.H0_H0 ;  /* 0x2000001eff067230 */ /* 0x000fe40000004100 */
[--C-:B------:R-:W-:Y:S02]  /*cf30*/  HADD2.F32 R7, -RZ, R31.reuse.H0_H0 ;  /* 0x2000001fff077230 */ /* 0x100fe40000004100 */
[----:B------:R-:W-:Y:S02]  /*cf40*/  HADD2.F32 R31, -RZ, R31.H1_H1 ;  /* 0x3000001fff1f7230 */ /* 0x000fe40000004100 */
[----:B------:R-:W-:Y:S02]  /*cf50*/  HADD2.F32 R28, -RZ, R28.H1_H1 ;  /* 0x3000001cff1c7230 */ /* 0x000fe40000004100 */
[----:B------:R-:W-:Y:S02]  /*cf60*/  HADD2.F32 R30, -RZ, R30.H1_H1 ;  /* 0x3000001eff1e7230 */ /* 0x000fe40000004100 */
[----:B-1----:R-:W-:-:S02]  /*cf70*/  HADD2.F32 R24, -RZ, R33.H0_H0 ;  /* 0x20000021ff187230 */ /* 0x002fc40000004100 */
        /* <DEDUP_REMOVED lines=12> */
[-C--:B------:R-:W-:Y:S01]  /*d040*/  FMUL.FTZ R20, R20, R57.reuse ;  /* 0x0000003914147220 */ /* 0x080fe20000410000 */
[----:B------:R-:W-:Y:S02]  /*d050*/  HADD2.F32 R24, -RZ, R56.H0_H0 ;  /* 0x20000038ff187230 */ /* 0x000fe40000004100 */
[----:B------:R-:W-:Y:S01]  /*d060*/  FFMA.FTZ R57, R4, R57, -R5 ;  /* 0x0000003904397223 */ /* 0x000fe20000010805 */
[--C-:B------:R-:W-:Y:S02]  /*d070*/  HADD2.F32 R5, -RZ, R58.reuse.H0_H0 ;  /* 0x2000003aff057230 */ /* 0x100fe40000004100 */
[----:B------:R-:W-:Y:S01]  /*d080*/  FFMA.FTZ R37, R29, R46, R36 ;  /* 0x0000002e1d257223 */ /* 0x000fe20000010024 */
[----:B------:R-:W-:Y:S02]  /*d090*/  HADD2.F32 R26, -RZ, R35.H0_H0 ;  /* 0x20000023ff1a7230 */ /* 0x000fe40000004100 */
[----:B------:R-:W-:Y:S01]  /*d0a0*/  FMUL.FTZ R27, R25, R24 ;  /* 0x00000018191b7220 */ /* 0x000fe20000410000 */
[----:B------:R-:W-:-:S02]  /*d0b0*/  HADD2.F32 R58, -RZ, R58.H1_H1 ;  /* 0x3000003aff3a7230 */ /* 0x000fc40000004100 */
[----:B------:R-:W-:Y:S01]  /*d0c0*/  FFMA.FTZ R45, R4, R45, R20 ;  /* 0x0000002d042d7223 */ /* 0x000fe20000010014 */
[----:B------:R-:W-:Y:S02]  /*d0d0*/  HADD2.F32 R56, -RZ, R56.H1_H1 ;  /* 0x30000038ff387230 */ /* 0x000fe40000004100 */
[-C--:B------:R-:W-:Y:S01]  /*d0e0*/  FMUL.FTZ R25, R25, R5.reuse ;  /* 0x0000000519197220 */ /* 0x080fe20000410000 */
[----:B------:R-:W-:Y:S02]  /*d0f0*/  HADD2.F32 R35, -RZ, R35.H1_H1 ;  /* 0x30000023ff237230 */ /* 0x000fe40000004100 */
[----:B------:R-:W-:Y:S01]  /*d100*/  FFMA.FTZ R36, R6, R5, -R27 ;  /* 0x0000000506247223 */ /* 0x000fe2000001081b */
[----:B------:R-:W-:Y:S02]  /*d110*/  HADD2.F32 R20, -RZ, R43.H0_H0 ;  /* 0x2000002bff147230 */ /* 0x000fe40000004100 */
[----:B------:R-:W-:Y:S01]  /*d120*/  FMUL.FTZ R46, R26, R56 ;  /* 0x000000381a2e7220 */ /* 0x000fe20000410000 */
[----:B------:R-:W-:-:S02]  /*d130*/  HADD2.F32 R4, -RZ, R65.H0_H0 ;  /* 0x20000041ff047230 */ /* 0x000fc40000004100 */
[----:B------:R-:W-:Y:S01]  /*d140*/  FMUL.FTZ R5, R26, R58 ;  /* 0x0000003a1a057220 */ /* 0x000fe20000410000 */
        /* <DEDUP_REMOVED lines=31> */
.L_x_8518:
[----:B------:R-:W-:Y:S05]  /*d340*/  BSYNC B1 ;  /* 0x0000000000017941 */ /* 0x000fea0003800000 */
.L_x_8517:
[----:B------:R-:W-:Y:S04]  /*d350*/  BSSY B1, `(.L_x_8519) ;  /* 0x0000060000017945 */ /* 0x000fe80003800000 */
[----:B------:R-:W-:Y:S05]  /*d360*/  @P1 BRA `(.L_x_8520) ;  /* 0x0000000400781947 */ /* 0x000fea0003800000 */
[----:B--2---:R-:W-:Y:S01]  /*d370*/  LEA.HI R4, R54, R207, RZ, 0x1d ;  /* 0x000000cf36047211 */ /* 0x004fe200078fe8ff */
[----:B-1----:R-:W-:Y:S01]  /*d380*/  HADD2.F32 R35, -RZ, R59.H1_H1 ;  /* 0x3000003bff237230 */ /* 0x002fe20000004100 */
[--C-:B------:R-:W-:Y:S01]  /*d390*/  SHF.R.U64 R56, R50, 0x10, R51.reuse ;  /* 0x0000001032387819 */ /* 0x100fe20000001233 */
[--C-:B------:R-:W-:Y:S01]  /*d3a0*/  HADD2.F32 R36, -RZ, R62.reuse.H1_H1 ;  /* 0x3000003eff247230 */ /* 0x100fe20000004100 */
[----:B------:R-:W-:Y:S01]  /*d3b0*/  SHF.R.S32.HI R7, RZ, 0x1f, R4 ;  /* 0x0000001fff077819 */ /* 0x000fe20000011404 */
[----:B------:R-:W-:Y:S01]  /*d3c0*/  IMAD.SHL.U32 R5, R4, 0x8, RZ ;  /* 0x0000000804057824 */ /* 0x000fe200078e00ff */
[----:B------:R-:W-:Y:S01]  /*d3d0*/  SHF.R.U32.HI R50, RZ, 0x10, R51 ;  /* 0x00000010ff327819 */ /* 0x000fe20000011633 */
[----:B------:R-:W-:Y:S01]  /*d3e0*/  HADD2.F32 R62, -RZ, R62.H0_H0 ;  /* 0x2000003eff3e7230 */ /* 0x000fe20000004100 */
[----:B------:R-:W-:Y:S02]  /*d3f0*/  LEA.HI R7, R7, R4, RZ, 0x3 ;  /* 0x0000000407077211 */ /* 0x000fe400078f18ff */
[----:B------:R-:W-:-:S02]  /*d400*/  LOP3.LUT R4, R198, 0x38, R5, 0xf8, !PT ;  /* 0x00000038c6047812 */ /* 0x000fc400078ef805 */
[--C-:B------:R-:W-:Y:S01]  /*d410*/  SHF.R.U64 R48, R38, 0x10, R39.reuse ;  /* 0x0000001026307819 */ /* 0x100fe20000001227 */
[----:B------:R-:W-:Y:S01]  /*d420*/  IMAD.SHL.U32 R7, R7, 0x400, RZ ;  /* 0x0000040007077824 */ /* 0x000fe200078e00ff */
[----:B------:R-:W-:Y:S02]  /*d430*/  LOP3.LUT R20, R4, R227, RZ, 0x3c, !PT ;  /* 0x000000e304147212 */ /* 0x000fe400078e3cff */
[----:B------:R-:W-:Y:S02]  /*d440*/  SHF.R.U32.HI R37, RZ, 0x10, R39 ;  /* 0x00000010ff257819 */ /* 0x000fe40000011627 */
[----:B------:R-:W-:Y:S02]  /*d450*/  LOP3.LUT R21, R7, 0x7fffe000, RZ, 0xc0, !PT ;  /* 0x7fffe00007157812 */ /* 0x000fe400078ec0ff */
[----:B------:R-:W1:Y:S01]  /*d460*/  LDS.128 R4, [R220] ;  /* 0x00000000dc047984 */ /* 0x000e620000000c00 */
[----:B------:R-:W-:Y:S01]  /*d470*/  SHF.R.U64 R47, R40, 0x10, R41 ;  /* 0x00000010282f7819 */ /* 0x000fe20000001229 */
[----:B------:R-:W-:Y:S01]  /*d480*/  HADD2.F32 R37, -RZ, R37.H0_H0 ;  /* 0x20000025ff257230 */ /* 0x000fe20000004100 */
[----:B------:R-:W-:-:S02]  /*d490*/  IADD3 R21, R20, R21, R201 ;  /* 0x0000001514157210 */ /* 0x000fc40007ffe0c9 */
[----:B------:R-:W-:Y:S02]  /*d4a0*/  SHF.R.U32.HI R45, RZ, 0x10, R41 ;  /* 0x00000010ff2d7819 */ /* 0x000fe40000011629 */
[--C-:B------:R-:W-:Y:S01]  /*d4b0*/  SHF.R.U64 R49, R52, 0x10, R53.reuse ;  /* 0x0000001034317819 */ /* 0x100fe20000001235 */
[----:B------:R-:W-:Y:S01]  /*d4c0*/  IMAD R21, R21, 0x2, R2 ;  /* 0x0000000215157824 */ /* 0x000fe200078e0202 */
[----:B------:R-:W-:-:S04]  /*d4d0*/  SHF.R.U32.HI R52, RZ, 0x10, R53 ;  /* 0x00000010ff347819 */ /* 0x000fc80000011635 */
[----:B------:R-:W2:Y:S01]  /*d4e0*/  LDS.128 R24, [R21+0x10400] ;  /* 0x0104000015187984 */ /* 0x000ea20000000c00 */
[--C-:B-1----:R-:W-:Y:S02]  /*d4f0*/  HADD2.F32 R20, -RZ, R5.reuse.H0_H0 ;  /* 0x20000005ff147230 */ /* 0x102fe40000004100 */
[----:B------:R-:W-:Y:S02]  /*d500*/  HADD2.F32 R28, -RZ, R5.H1_H1 ;  /* 0x30000005ff1c7230 */ /* 0x000fe40000004100 */
[----:B------:R-:W-:Y:S02]  /*d510*/  HADD2.F32 R5, -RZ, R4.H0_H0 ;  /* 0x20000004ff057230 */ /* 0x000fe40000004100 */
[----:B0-----:R-:W-:Y:S02]  /*d520*/  HADD2.F32 R29, -RZ, R6.H0_H0 ;  /* 0x20000006ff1d7230 */ /* 0x001fe40000004100 */
[--C-:B------:R-:W-:Y:S02]  /*d530*/  HADD2.F32 R30, -RZ, R7.reuse.H0_H0 ;  /* 0x20000007ff1e7230 */ /* 0x100fe40000004100 */
[----:B------:R-:W-:-:S02]  /*d540*/  HADD2.F32 R7, -RZ, R7.H1_H1 ;  /* 0x30000007ff077230 */ /* 0x000fc40000004100 */
[----:B------:R-:W-:Y:S02]  /*d550*/  HADD2.F32 R4, -RZ, R4.H1_H1 ;  /* 0x30000004ff047230 */ /* 0x000fe40000004100 */
[--C-:B--2---:R-:W-:Y:S02]  /*d560*/  HADD2.F32 R31, -RZ, R25.reuse.H0_H0 ;  /* 0x20000019ff1f7230 */ /* 0x104fe40000004100 */
[----:B------:R-:W-:Y:S02]  /*d570*/  HADD2.F32 R32, -RZ, R25.H1_H1 ;  /* 0x30000019ff207230 */ /* 0x000fe40000004100 */
[----:B------:R-:W-:Y:S02]  /*d580*/  HADD2.F32 R25, -RZ, R24.H0_H0 ;  /* 0x20000018ff197230 */ /* 0x000fe40000004100 */
[C---:B------:R-:W-:Y:S01]  /*d590*/  FMUL.FTZ R39, R31.reuse, R36 ;  /* 0x000000241f277220 */ /* 0x040fe20000410000 */
[----:B------:R-:W-:Y:S01]  /*d5a0*/  FMUL.FTZ R41, R31, R35 ;  /* 0x000000231f297220 */ /* 0x000fe20000410000 */
[----:B------:R-:W-:-:S02]  /*d5b0*/  HADD2.F32 R31, -RZ, R50.H0_H0 ;  /* 0x20000032ff1f7230 */ /* 0x000fc40000004100 */
[C---:B------:R-:W-:Y:S01]  /*d5c0*/  FFMA.FTZ R39, R20.reuse, R35, -R39 ;  /* 0x0000002314277223 */ /* 0x040fe20000010827 */
[----:B------:R-:W-:Y:S01]  /*d5d0*/  FFMA.FTZ R41, R20, R36, R41 ;  /* 0x0000002414297223 */ /* 0x000fe20000010029 */
[----:B------:R-:W-:Y:S02]  /*d5e0*/  HADD2.F32 R20, -RZ, R59.H0_H0 ;  /* 0x2000003bff147230 */ /* 0x000fe40000004100 */
[C---:B------:R-:W-:Y:S01]  /*d5f0*/  FMUL.FTZ R35, R32.reuse, R37 ;  /* 0x0000002520237220 */ /* 0x040fe20000410000 */
[----:B------:R-:W-:Y:S01]  /*d600*/  FMUL.FTZ R43, R32, R31 ;  /* 0x0000001f202b7220 */ /* 0x000fe20000410000 */
[C---:B------:R-:W-:Y:S01]  /*d610*/  FMUL.FTZ R36, R25.reuse, R62 ;  /* 0x0000003e19247220 */ /* 0x040fe20000410000 */
[----:B------:R-:W-:Y:S02]  /*d620*/  HADD2.F32 R33, -RZ, R26.H0_H0 ;  /* 0x2000001aff217230 */ /* 0x000fe40000004100 */
[----:B------:R-:W-:Y:S01]  /*d630*/  FMUL.FTZ R25, R25, R20 ;  /* 0x0000001419197220 */ /* 0x000fe20000410000 */
[----:B------:R-:W-:-:S02]  /*d640*/  HADD2.F32 R32, -RZ, R63.H0_H0 ;  /* 0x2000003fff207230 */ /* 0x000fc40000004100 */
[C---:B------:R-:W-:Y:S01]  /*d650*/  FFMA.FTZ R36, R5.reuse, R20, -R36 ;  /* 0x0000001405247223 */ /* 0x040fe20000010824 */
[----:B------:R-:W-:Y:S02]  /*d660*/  HADD2.F32 R34, -RZ, R27.H0_H0 ;  /* 0x2000001bff227230 */ /* 0x000fe40000004100 */
[C---:B------:R-:W-:Y:S01]  /*d670*/  FFMA.FTZ R38, R28.reuse, R31, -R35 ;  /* 0x0000001f1c267223 */ /* 0x040fe20000010823 */
[----:B------:R-:W-:Y:S01]  /*d680*/  FFMA.FTZ R40, R28, R37, R43 ;  /* 0x000000251c287223 */ /* 0x000fe2000001002b */
[--C-:B------:R-:W-:Y:S02]  /*d690*/  HADD2.F32 R20, -RZ, R44.reuse.H0_H0 ;  /* 0x2000002cff147230 */ /* 0x100fe40000004100 */
[----:B------:R-:W-:Y:S01]  /*d6a0*/  FFMA.FTZ R62, R5, R62, R25 ;  /* 0x0000003e053e7223 */ /* 0x000fe20000010019 */
[----:B------:R-:W-:Y:S02]  /*d6b0*/  HADD2.F32 R63, -RZ, R63.H1_H1 ;  /* 0x3000003fff3f7230 */ /* 0x000fe40000004100 */
[----:B------:R-:W-:Y:S01]  /*d6c0*/  FMUL.FTZ R28, R33, R32 ;  /* 0x00000020211c7220 */ /* 0x000fe20000410000 */
[----:B------:R-:W-:-:S02]  /*d6d0*/  HADD2.F32 R5, -RZ, R44.H1_H1 ;  /* 0x3000002cff057230 */ /* 0x000fc40000004100 */
[-C--:B------:R-:W-:Y:S01]  /*d6e0*/  FMUL.FTZ R44, R33, R20.reuse ;  /* 0x00000014212c7220 */ /* 0x080fe20000410000 */
[----:B------:R-:W-:Y:S02]  /*d6f0*/  HADD2.F32 R27, -RZ, R27.H1_H1 ;  /* 0x3000001bff1b7230 */ /* 0x000fe40000004100 */
        /* <DEDUP_REMOVED lines=8> */
[C---:B------:R-:W-:Y:S01]  /*d780*/  FMUL.FTZ R46, R27.reuse, R28 ;  /* 0x0000001c1b2e7220 */ /* 0x040fe20000410000 */
[----:B------:R-:W-:Y:S01]  /*d790*/  FMUL.FTZ R30, R27, R20 ;  /* 0x000000141b1e7220 */ /* 0x000fe20000410000 */
[----:B------:R-:W-:-:S02]  /*d7a0*/  HADD2.F32 R24, -RZ, R24.H1_H1 ;  /* 0x30000018ff187230 */ /* 0x000fc40000004100 */
        /* <DEDUP_REMOVED lines=26> */
.L_x_8520:
[----:B------:R-:W-:Y:S05]  /*d950*/  BSYNC B1 ;  /* 0x0000000000017941 */ /* 0x000fea0003800000 */
.L_x_8519:
[----:B-1----:R-:W-:Y:S01]  /*d960*/  PRMT R32, R0, 0x5410, R3 ;  /* 0x0000541000207816 */ /* 0x002fe20000000003 */
[----:B------:R-:W-:Y:S06]  /*d970*/  @P0 BRA `(.L_x_8504) ;  /* 0x0000000400780947 */ /* 0x000fec0003800000 */
[----:B------:R-:W-:Y:S01]  /*d980*/  LEA.HI R54, R54, R207, RZ, 0x1d ;  /* 0x000000cf36367211 */ /* 0x000fe200078fe8ff */
[----:B--23--:R-:W1:Y:S01]  /*d990*/  LDS.128 R4, [R219] ;  /* 0x00000000db047984 */ /* 0x00ce620000000c00 */
[----:B------:R-:W-:Y:S01]  /*d9a0*/  SHF.R.U32.HI R20, RZ, 0x10, R9 ;  /* 0x00000010ff147819 */ /* 0x000fe20000011609 */
[--C-:B------:R-:W-:Y:S01]  /*d9b0*/  HADD2.F32 R21, -RZ, R55.reuse.H1_H1 ;  /* 0x30000037ff157230 */ /* 0x100fe20000004100 */
[----:B------:R-:W-:Y:S01]  /*d9c0*/  SHF.R.S32.HI R3, RZ, 0x1f, R54 ;  /* 0x0000001fff037819 */ /* 0x000fe20000011436 */
[----:B------:R-:W-:Y:S01]  /*d9d0*/  IMAD.SHL.U32 R0, R54, 0x8, RZ ;  /* 0x0000000836007824 */ /* 0x000fe200078e00ff */
[----:B------:R-:W-:Y:S01]  /*d9e0*/  SHF.R.U64 R38, R12, 0x10, R13 ;  /* 0x000000100c267819 */ /* 0x000fe2000000120d */
[----:B------:R-:W-:Y:S01]  /*d9f0*/  HADD2.F32 R20, -RZ, R20.H0_H0 ;  /* 0x20000014ff147230 */ /* 0x000fe20000004100 */
[----:B------:R-:W-:Y:S01]  /*da00*/  LEA.HI R54, R3, R54, RZ, 0x3 ;  /* 0x0000003603367211 */ /* 0x000fe200078f18ff */
[----:B------:R-:W-:Y:S01]  /*da10*/  HADD2.F32 R55, -RZ, R55.H0_H0 ;  /* 0x20000037ff377230 */ /* 0x000fe20000004100 */
        /* <DEDUP_REMOVED lines=9> */
[----:B------:R-:W-:-:S02]  /*dab0*/  IADD3 R3, R3, R54, R200 ;  /* 0x0000003603037210 */ /* 0x000fc40007ffe0c8 */
[----:B------:R-:W-:Y:S02]  /*dac0*/  SHF.R.U64 R36, R8, 0x10, R9 ;  /* 0x0000001008247819 */ /* 0x000fe40000001209 */
[--C-:B------:R-:W-:Y:S01]  /*dad0*/  SHF.R.U64 R35, R10, 0x10, R11.reuse ;  /* 0x000000100a237819 */ /* 0x100fe2000000120b */
[----:B------:R-:W-:Y:S01]  /*dae0*/  IMAD R3, R3, 0x2, R2 ;  /* 0x0000000203037824 */ /* 0x000fe200078e0202 */
[----:B------:R-:W-:-:S04]  /*daf0*/  SHF.R.U32.HI R33, RZ, 0x10, R11 ;  /* 0x00000010ff217819 */ /* 0x000fc8000001160b */
        /* <DEDUP_REMOVED lines=12> */
[C---:B0-----:R-:W-:Y:S01]  /*dbc0*/  FMUL.FTZ R29, R12.reuse, R21 ;  /* 0x000000150c1d7220 */ /* 0x041fe20000410000 */
        /* <DEDUP_REMOVED lines=14> */
[--C-:B------:R-:W-:Y:S02]  /*dcb0*/  HADD2.F32 R14, -RZ, R27.reuse.H0_H0 ;  /* 0x2000001bff0e7230 */ /* 0x100fe40000004100 */
        /* <DEDUP_REMOVED lines=42> */
.L_x_8504:
[----:B------:R-:W-:Y:S05]  /*df60*/  BSYNC B0 ;  /* 0x0000000000007941 */ /* 0x000fea0003800000 */
.L_x_8476:
        /* <DEDUP_REMOVED lines=8> */
.L_x_8474:
[----:B------:R-:W-:-:S13]  /*dff0*/  ISETP.NE.AND P0, PT, R191, 0x3, PT ;  /* 0x00000003bf00780c */ /* 0x000fda0003f05270 */
[----:B------:R-:W-:Y:S05]  /*e000*/  @!P0 BRA `(.L_x_8521) ;  /* 0x0000000000048947 */ /* 0x000fea0003800000 */
[----:B------:R-:W-:Y:S01]  /*e010*/  BPT.TRAP 0x1 ;  /* 0x000000040000795c */ /* 0x000fe20000300000 */
.L_x_8521:
[----:B-1----:R-:W-:Y:S02]  /*e020*/  LEA R11, R22, R2, 0x3 ;  /* 0x00000002160b7211 */ /* 0x002fe400078e18ff */
[----:B------:R-:W-:-:S04]  /*e030*/  SHF.L.U32 R0, R186, 0x1f, RZ ;  /* 0x0000001fba007819 */ /* 0x000fc800000006ff */
[----:B------:R1:W0:Y:S01]  /*e040*/  SYNCS.PHASECHK.TRANS64.TRYWAIT P2, [R11+URZ+0x28830], R0 ;  /* 0x028830000b0075a7 */ /* 0x000222000804017f */
[----:B------:R-:W-:Y:S05]  /*e050*/  @!P0 BRA `(.L_x_8522) ;  /* 0x0000000000048947 */ /* 0x000fea0003800000 */
[----:B------:R-:W-:Y:S01]  /*e060*/  BPT.TRAP 0x1 ;  /* 0x000000040000795c */ /* 0x000fe20000300000 */
.L_x_8522:
[----:B--2---:R-:W2:Y:S02]  /*e070*/  S2R R3, SR_TID.X ;  /* 0x0000000000037919 */ /* 0x004ea40000002100 */
[----:B--2---:R-:W-:-:S04]  /*e080*/  LOP3.LUT R3, R3, 0x7f, RZ, 0xc0, !PT ;  /* 0x0000007f03037812 */ /* 0x004fc800078ec0ff */
[----:B------:R-:W-:Y:S01]  /*e090*/  ISETP.NE.AND P1, PT, R3, RZ, PT ;  /* 0x000000ff0300720c */ /* 0x000fe20003f25270 */
[----:B0-----:R-:W-:-:S12]  /*e0a0*/  @P2 BRA `(.L_x_8523) ;  /* 0x0000000000082947 */ /* 0x001fd80003800000 */
[----:B------:R-:W0:Y:S02]  /*e0b0*/  SYNCS.PHASECHK.TRANS64.TRYWAIT P2, [R11+URZ+0x28830], R0 ;  /* 0x028830000b0075a7 */ /* 0x000e24000804017f */
[----:B0-----:R-:W-:Y:S05]  /*e0c0*/  @!P2 BRA `(.L_x_8524) ;  /* 0x000001780024a947 */ /* 0x001fea0003800000 */
.L_x_8523:
[----:B------:R-:W-:Y:S05]  /*e0d0*/  WARPSYNC.ALL ;  /* 0x0000000000007948 */ /* 0x000fea0003800000 */
[----:B01----:R-:W-:Y:S01]  /*e0e0*/  VIADD R0, R2, 0x18400 ;  /* 0x0001840002007836 */ /* 0x003fe20000000000 */
[----:B------:R-:W-:Y:S01]  /*e0f0*/  R2UR UR44, R42 ;  /* 0x000000002a2c72ca */ /* 0x000fe200000e0000 */
[----:B---34-:R-:W-:Y:S01]  /*e100*/  IMAD.MOV.U32 R5, RZ, RZ, 0x40000040 ;  /* 0x40000040ff057424 */ /* 0x018fe200078e00ff */
[----:B------:R-:W-:Y:S01]  /*e110*/  WARPGROUP.ARRIVE ;  /* 0x00000000000079c5 */ /* 0x000fe20000000000 */
        /* <DEDUP_REMOVED lines=11> */
[----:B------:R-:W-:Y:S01]  /*e1d0*/  IMAD.MOV.U32 R5, RZ, RZ, 0x40000040 ;  /* 0x40000040ff057424 */ /* 0x000fe200078e00ff */
        /* <DEDUP_REMOVED lines=8> */
[----:B------:R-:W-:Y:S01]  /*e260*/  UIADD3 UR16, UR44, 0x6, URZ ;  /* 0x000000062c107890 */ /* 0x000fe2000fffe03f */
[----:B------:R-:W-:Y:S01]  /*e270*/  R2UR UR19, R9 ;  /* 0x00000000091372ca */ /* 0x000fe200000e0000 */
[----:B------:R-:W-:Y:S01]  /*e280*/  IMAD.MOV.U32 R9, RZ, RZ, 0x40000040 ;  /* 0x40000040ff097424 */ /* 0x000fe200078e00ff */
[----:B------:R-:W-:Y:S01]  /*e290*/  R2UR UR10, R8 ;  /* 0x00000000080a72ca */ /* 0x000fe200000e0000 */
[----:B------:R-:W-:Y:S01]  /*e2a0*/  VIADD R8, R4, 0x4 ;  /* 0x0000000404087836 */ /* 0x000fe20000000000 */
[----:B------:R-:W-:Y:S01]  /*e2b0*/  UIADD3 UR20, UR44, 0x400, URZ ;  /* 0x000004002c147890 */ /* 0x000fe2000fffe03f */
[----:B------:R-:W-:Y:S01]  /*e2c0*/  R2UR UR35, R5 ;  /* 0x00000000052372ca */ /* 0x000fe200000e0000 */
[----:B------:R-:W-:Y:S01]  /*e2d0*/  UMOV UR21, 0x40000040 ;  /* 0x4000004000157882 */ /* 0x000fe20000000000 */
[----:B------:R-:W-:Y:S01]  /*e2e0*/  R2UR UR23, R9 ;  /* 0x00000000091772ca */ /* 0x000fe200000e0000 */
[----:B------:R-:W-:Y:S01]  /*e2f0*/  IMAD.MOV.U32 R9, RZ, RZ, 0x40000040 ;  /* 0x40000040ff097424 */ /* 0x000fe200078e00ff */
[----:B------:R-:W-:Y:S01]  /*e300*/  R2UR UR14, R8 ;  /* 0x00000000080e72ca */ /* 0x000fe200000e0000 */
[----:B------:R-:W-:Y:S01]  /*e310*/  VIADD R8, R4, 0x6 ;  /* 0x0000000604087836 */ /* 0x000fe20000000000 */
[----:B------:R-:W-:Y:S01]  /*e320*/  HGMMA.64x128x16.F32 R24, gdesc[UR44], RZ, !UPT, gsb0 ;  /* 0x01e000002c1879f0 */ /* 0x000fe2000c0008ff */
[----:B------:R-:W-:Y:S01]  /*e330*/  UIADD3 UR24, UR44, 0x402, URZ ;  /* 0x000004022c187890 */ /* 0x000fe2000fffe03f */
[----:B------:R-:W-:Y:S01]  /*e340*/  R2UR UR27, R9 ;  /* 0x00000000091b72ca */ /* 0x000fe200000e0000 */
[----:B------:R-:W-:Y:S01]  /*e350*/  UMOV UR25, 0x40000040 ;  /* 0x4000004000197882 */ /* 0x000fe20000000000 */
[----:B------:R-:W-:Y:S01]  /*e360*/  R2UR UR18, R8 ;  /* 0x00000000081272ca */ /* 0x000fe200000e0000 */
[----:B------:R-:W-:Y:S01]  /*e370*/  VIADD R8, R4, 0x400 ;  /* 0x0000040004087836 */ /* 0x000fe20000000000 */
[----:B------:R-:W-:Y:S01]  /*e380*/  UIADD3 UR28, UR44, 0x404, URZ ;  /* 0x000004042c1c7890 */ /* 0x000fe2000fffe03f */
[----:B------:R-:W-:Y:S01]  /*e390*/  IMAD.MOV.U32 R9, RZ, RZ, 0x40000040 ;  /* 0x40000040ff097424 */ /* 0x000fe200078e00ff */
[----:B------:R-:W-:Y:S01]  /*e3a0*/  UMOV UR29, 0x40000040 ;  /* 0x40000040001d7882 */ /* 0x000fe20000000000 */
[----:B------:R-:W-:Y:S01]  /*e3b0*/  UIADD3 UR32, UR44, 0x406, URZ ;  /* 0x000004062c207890 */ /* 0x000fe2000fffe03f */
[----:B------:R-:W-:Y:S01]  /*e3c0*/  R2UR UR22, R8 ;  /* 0x00000000081672ca */ /* 0x000fe200000e0000 */
[----:B------:R-:W-:Y:S01]  /*e3d0*/  VIADD R8, R4, 0x402 ;  /* 0x0000040204087836 */ /* 0x000fe20000000000 */
[----:B------:R-:W-:Y:S01]  /*e3e0*/  R2UR UR31, R9 ;  /* 0x00000000091f72ca */ /* 0x000fe200000e0000 */
[----:B------:R-:W-:Y:S01]  /*e3f0*/  UMOV UR33, 0x40000040 ;  /* 0x4000004000217882 */ /* 0x000fe20000000000 */
[----:B------:R-:W0:Y:S01]  /*e400*/  LDC R0, c[0x0][0x448] ;  /* 0x00011200ff007b82 */ /* 0x000e220000000800 */
[----:B------:R-:W-:Y:S01]  /*e410*/  ULDC UR4, c[0x0][0x9dc] ;  /* 0x0002770000047ab9 */ /* 0x000fe20000000800 */
[----:B------:R-:W-:Y:S01]  /*e420*/  R2UR UR26, R8 ;  /* 0x00000000081a72ca */ /* 0x000fe200000e0000 */
[C---:B------:R-:W-:Y:S01]  /*e430*/  VIADD R8, R4.reuse, 0x404 ;  /* 0x0000040404087836 */ /* 0x040fe20000000000 */
[----:B------:R-:W-:Y:S01]  /*e440*/  IADD3 R4, R4, 0x406, RZ ;  /* 0x0000040604047810 */ /* 0x000fe20007ffe0ff */
[----:B------:R-:W-:-:S03]  /*e450*/  IMAD.U32 R6, RZ, RZ, UR4 ;  /* 0x00000004ff067e24 */ /* 0x000fc6000f8e00ff */
[----:B------:R-:W-:Y:S01]  /*e460*/  R2UR UR30, R8 ;  /* 0x00000000081e72ca */ /* 0x000fe200000e0000 */
[----:B------:R-:W1:Y:S01]  /*e470*/  LDC.64 R12, c[0x0][0x9e0] ;  /* 0x00027800ff0c7b82 */ /* 0x000e620000000a00 */
[----:B------:R-:W-:Y:S02]  /*e480*/  R2UR UR34, R4 ;  /* 0x00000000042272ca */ /* 0x000fe400000e0000 */
[----:B------:R-:W-:Y:S02]  /*e490*/  LOP3.LUT R8, RZ, R6, RZ, 0x33, !PT ;  /* 0x00000006ff087212 */ /* 0x000fe400078e33ff */
[----:B0-----:R-:W-:Y:S01]  /*e4a0*/  ISETP.NE.AND P2, PT, R0, 0x1, PT ;  /* 0x000000010000780c */ /* 0x001fe20003f45270 */
[----:B------:R-:W-:-:S04]  /*e4b0*/  IMAD.IADD R0, R195, 0x1, R193 ;  /* 0x00000001c3007824 */ /* 0x000fc800078e02c1 */
[----:B------:R-:W-:Y:S01]  /*e4c0*/  IMAD.MOV.U32 R9, RZ, RZ, R0 ;  /* 0x000000ffff097224 */ /* 0x000fe200078e0000 */
[----:B-1----:R-:W-:-:S07]  /*e4d0*/  ISETP.GE.AND P3, PT, R13, 0x1, PT ;  /* 0x000000010d00780c */ /* 0x002fce0003f66270 */
[----:B------:R-:W0:Y:S08]  /*e4e0*/  @P2 LDC R3, c[0x0][0x44c] ;  /* 0x00011300ff032b82 */ /* 0x000e300000000800 */
[----:B------:R-:W1:Y:S01]  /*e4f0*/  @P2 LDC R4, c[0x0][0x450] ;  /* 0x00011400ff042b82 */ /* 0x000e620000000800 */
[----:B0-----:R-:W-:-:S04]  /*e500*/  @P2 IMAD.HI.U32 R3, R0, R3, RZ ;  /* 0x0000000300032227 */ /* 0x001fc800078e00ff */
[----:B------:R-:W-:Y:S01]  /*e510*/  @!P1 VIADD R0, R11, 0x28840 ;  /* 0x000288400b009836 */ /* 0x000fe20000000000 */
[----:B------:R-:W-:Y:S02]  /*e520*/  LEA R11, R129, 0xffffff80, 0x7 ;  /* 0xffffff80810b7811 */ /* 0x000fe400078e38ff */
[----:B-1----:R-:W-:Y:S01]  /*e530*/  @P2 SHF.R.U32.HI R9, RZ, R4, R3 ;  /* 0x00000004ff092219 */ /* 0x002fe20000011603 */
[----:B------:R-:W-:Y:S01]  /*e540*/  IMAD.MOV.U32 R4, RZ, RZ, -0x80 ;  /* 0xffffff80ff047424 */ /* 0x000fe200078e00ff */
[----:B------:R-:W-:-:S03]  /*e550*/  @!P1 PRMT R0, RZ, 0x654, R0 ;  /* 0x00000654ff009816 */ /* 0x000fc60000000000 */
[----:B------:R-:W0:Y:S01]  /*e560*/  SHFL.IDX PT, R10, R9, RZ, 0x1c1f ;  /* 0x001c1fff090a7589 */ /* 0x000e2200000e0000 */
[----:B------:R-:W-:-:S04]  /*e570*/  IMAD R15, R129, R4, 0x80 ;  /* 0x00000080810f7424 */ /* 0x000fc800078e0204 */
[----:B------:R-:W-:-:S04]  /*e580*/  VIADD R4, R15, 0x1 ;  /* 0x000000010f047836 */ /* 0x000fc80000000000 */
[----:B------:R-:W-:-:S05]  /*e590*/  IMAD R4, R189, -0x2, R4 ;  /* 0xfffffffebd047824 */ /* 0x000fca00078e0204 */
[----:B------:R-:W-:-:S05]  /*e5a0*/  IADD3 R3, -R187, R4, R188 ;  /* 0x00000004bb037210 */ /* 0x000fca0007ffe1bc */
[C---:B------:R-:W-:Y:S02]  /*e5b0*/  IMAD.IADD R21, R3.reuse, 0x1, R12 ;  /* 0x0000000103157824 */ /* 0x040fe400078e020c */
[----:B------:R-:W-:-:S04]  /*e5c0*/  IMAD.IADD R89, R3, 0x1, R8 ;  /* 0x0000000103597824 */ /* 0x000fc800078e0208 */
[----:B0-----:R-:W-:Y:S01]  /*e5d0*/  IMAD.IADD R3, R89, 0x1, R10 ;  /* 0x0000000159037824 */ /* 0x001fe200078e020a */
[----:B------:R-:W-:Y:S02]  /*e5e0*/  WARPGROUP.DEPBAR.LE gsb0, 0x0 ;  /* 0x00008000000079c5 */ /* 0x000fe40000010000 */
[----:B------:R-:W-:-:S06]  /*e5f0*/  WARPGROUP.ARRIVE ;  /* 0x00000000000079c5 */ /* 0x000fcc0000000000 */
        /* <DEDUP_REMOVED lines=36> */
.L_x_8527:
[----:B------:R-:W-:-:S13]  /*e840*/  ISETP.NE.AND P4, PT, R13, 0x1, PT ;  /* 0x000000010d00780c */ /* 0x000fda0003f85270 */
[----:B------:R-:W0:Y:S02]  /*e850*/  @P4 LDC.64 R90, c[0x0][0x9e8] ;  /* 0x00027a00ff5a4b82 */ /* 0x000e240000000a00 */
[----:B0-----:R-:W-:-:S05]  /*e860*/  @P4 IMAD.HI.U32 R8, R4, R90, RZ ;  /* 0x0000005a04084227 */ /* 0x001fca00078e00ff */
[----:B------:R-:W-:-:S07]  /*e870*/  @P4 SHF.R.U32.HI R4, RZ, R91, R8 ;  /* 0x0000005bff044219 */ /* 0x000fce0000011608 */
.L_x_8528:
[----:B------:R-:W-:Y:S05]  /*e880*/  BSYNC B0 ;  /* 0x0000000000007941 */ /* 0x000fea0003800000 */
.L_x_8526:
[----:B------:R-:W-:-:S04]  /*e890*/  IMAD R4, R4, R13, -R11 ;  /* 0x0000000d04047224 */ /* 0x000fc800078e0a0b */
[----:B------:R-:W-:-:S05]  /*e8a0*/  IMAD R4, R189, -0x2, R4 ;  /* 0xfffffffebd047824 */ /* 0x000fca00078e0204 */
[----:B------:R-:W-:Y:S02]  /*e8b0*/  VIMNMX R3, R3, R4, !PT ;  /* 0x0000000403037248 */ /* 0x000fe40007fe0100 */
[----:B------:R-:W-:-:S07]  /*e8c0*/  VIADDMNMX R0, R4, R13, R0, PT ;  /* 0x0000000d04007246 */ /* 0x000fce0003800100 */
.L_x_8525:
        /* <DEDUP_REMOVED lines=13> */
[----:B------:R-:W-:Y:S02]  /*e9a0*/  ISETP.LT.OR P5, PT, R0, 0xa, P5 ;  /* 0x0000000a0000780c */ /* 0x000fe40002fa1670 */
[----:B------:R-:W-:Y:S02]  /*e9b0*/  P2R R94, PR, RZ, 0x40 ;  /* 0x00000040ff5e7803 */ /* 0x000fe40000000000 */
[----:B------:R-:W-:Y:S02]  /*e9c0*/  FSEL R138, R29, -INF , !P5 ;  /* 0xff8000001d8a7808 */ /* 0x000fe40006800000 */
[----:B------:R-:W-:-:S02]  /*e9d0*/  ISETP.GT.AND P5, PT, R3, 0x10, !P6 ;  /* 0x000000100300780c */ /* 0x000fc400077a4270 */
[----:B------:R-:W-:Y:S02]  /*e9e0*/  ISETP.GE.AND P6, PT, R15, 0x12, PT ;  /* 0x000000120f00780c */ /* 0x000fe40003fc6270 */
[----:B------:R-:W-:Y:S02]  /*e9f0*/  ISETP.LT.OR P5, PT, R0, 0x11, P5 ;  /* 0x000000110000780c */ /* 0x000fe40002fa1670 */
[----:B------:R-:W-:Y:S02]  /*ea00*/  P2R R95, PR, RZ, 0x40 ;  /* 0x00000040ff5f7803 */ /* 0x000fe40000000000 */
[----:B------:R-:W-:Y:S02]  /*ea10*/  FSEL R132, R32, -INF , !P5 ;  /* 0xff80000020847808 */ /* 0x000fe40006800000 */
[----:B------:R-:W-:Y:S02]  /*ea20*/  ISETP.GT.AND P5, PT, R3, 0x11, !P6 ;  /* 0x000000110300780c */ /* 0x000fe400077a4270 */
[----:B------:R-:W-:-:S02]  /*ea30*/  ISETP.GE.AND P6, PT, R15, 0x19, PT ;  /* 0x000000190f00780c */ /* 0x000fc40003fc6270 */
        /* <DEDUP_REMOVED lines=136> */
[----:B0-----:R-:W-:Y:S01]  /*f2c0*/  VIADDMNMX R120, R0, R21, R120, PT ;  /* 0x0000001500787246 */ /* 0x001fe20003800178 */
[----:B------:R-:W-:Y:S01]  /*f2d0*/  IMAD.IADD R3, R89, 0x1, R0 ;  /* 0x0000000159037824 */ /* 0x000fe200078e0200 */
        /* <DEDUP_REMOVED lines=12> */
.L_x_8531:
[----:B------:R-:W-:-:S13]  /*f3a0*/  ISETP.NE.AND P6, PT, R13, 0x1, PT ;  /* 0x000000010d00780c */ /* 0x000fda0003fc5270 */
[----:B------:R-:W0:Y:S02]  /*f3b0*/  @P6 LDC.64 R90, c[0x0][0x9e8] ;  /* 0x00027a00ff5a6b82 */ /* 0x000e240000000a00 */
[----:B0-----:R-:W-:-:S05]  /*f3c0*/  @P6 IMAD.HI.U32 R90, R0, R90, RZ ;  /* 0x0000005a005a6227 */ /* 0x001fca00078e00ff */
[----:B------:R-:W-:-:S07]  /*f3d0*/  @P6 SHF.R.U32.HI R0, RZ, R91, R90 ;  /* 0x0000005bff006219 */ /* 0x000fce000001165a */
.L_x_8532:
[----:B------:R-:W-:Y:S05]  /*f3e0*/  BSYNC B0 ;  /* 0x0000000000007941 */ /* 0x000fea0003800000 */
.L_x_8530:
[----:B------:R-:W-:-:S04]  /*f3f0*/  IMAD R0, R0, R13, -R11 ;  /* 0x0000000d00007224 */ /* 0x000fc800078e0a0b */
[----:B------:R-:W-:-:S05]  /*f400*/  IMAD R0, R189, -0x2, R0 ;  /* 0xfffffffebd007824 */ /* 0x000fca00078e0200 */
[----:B------:R-:W-:Y:S02]  /*f410*/  VIMNMX R3, R3, R0, !PT ;  /* 0x0000000003037248 */ /* 0x000fe40007fe0100 */
[----:B------:R-:W-:-:S07]  /*f420*/  VIADDMNMX R120, R0, R13, R120, PT ;  /* 0x0000000d00787246 */ /* 0x000fce0003800178 */
.L_x_8529:
[----:B------:R-:W-:Y:S01]  /*f430*/  ISETP.GT.AND P4, PT, R3, 0x1, !P4 ;  /* 0x000000010300780c */ /* 0x000fe20006784270 */
[----:B------:R-:W-:Y:S01]  /*f440*/  ULDC UR4, c[0x0][0x988] ;  /* 0x0002620000047ab9 */ /* 0x000fe20000000800 */
[----:B------:R-:W-:Y:S01]  /*f450*/  ISETP.NE.AND P6, PT, R96, RZ, PT ;  /* 0x000000ff6000720c */ /* 0x000fe20003fc5270 */
[----:B------:R-:W-:Y:S01]  /*f460*/  IMAD.U32 R11, RZ, RZ, UR4 ;  /* 0x00000004ff0b7e24 */ /* 0x000fe2000f8e00ff */
        /* <DEDUP_REMOVED lines=39> */
[----:B------:R-:W-:-:S02]  /*f6e0*/  ISETP.NE.AND P6, PT, R57, RZ, PT ;  /* 0x000000ff3900720c */ /* 0x000fc40003fc5270 */
        /* <DEDUP_REMOVED lines=36> */
[----:B------:R-:W-:Y:S01]  /*f930*/  ISETP.GT.AND P5, PT, R3, 0x78, !P5 ;  /* 0x000000780300780c */ /* 0x000fe20006fa4270 */
[----:B------:R-:W0:Y:S01]  /*f940*/  SHFL.BFLY PT, R0, R9, 0x2, 0x1f ;  /* 0x0c401f0009007f89 */ /* 0x000e2200000e0000 */
[----:B------:R-:W-:Y:S02]  /*f950*/  FSEL R50, R50, -INF , !P4 ;  /* 0xff80000032327808 */ /* 0x000fe40006000000 */
[----:B------:R-:W-:Y:S02]  /*f960*/  ISETP.NE.AND P4, PT, R99, RZ, PT ;  /* 0x000000ff6300720c */ /* 0x000fe40003f85270 */
[----:B------:R-:W-:Y:S02]  /*f970*/  ISETP.LT.OR P5, PT, R120, 0x79, P5 ;  /* 0x000000797800780c */ /* 0x000fe40002fa1670 */
[----:B------:R-:W-:Y:S02]  /*f980*/  ISETP.GT.AND P4, PT, R3, 0x31, !P4 ;  /* 0x000000310300780c */ /* 0x000fe40006784270 */
[----:B------:R-:W-:-:S02]  /*f990*/  FSEL R86, R86, -INF , !P5 ;  /* 0xff80000056567808 */ /* 0x000fc40006800000 */
[----:B------:R-:W-:-:S04]  /*f9a0*/  ISETP.LT.OR P4, PT, R120, 0x32, P4 ;  /* 0x000000327800780c */ /* 0x000fc80002781670 */
[----:B------:R-:W-:Y:S02]  /*f9b0*/  FSEL R96, R51, -INF , !P4 ;  /* 0xff80000033607808 */ /* 0x000fe40006000000 */
[----:B------:R-:W-:-:S04]  /*f9c0*/  ISETP.NE.AND P4, PT, R49, RZ, PT ;  /* 0x000000ff3100720c */ /* 0x000fc80003f85270 */
[----:B------:R-:W-:Y:S02]  /*f9d0*/  ISETP.GT.AND P4, PT, R3, 0x38, !P4 ;  /* 0x000000380300780c */ /* 0x000fe40006784270 */
[----:B0-----:R-:W-:Y:S02]  /*f9e0*/  FMNMX.FTZ R15, R9, R0, !PT ;  /* 0x00000000090f7209 */ /* 0x001fe40007810000 */
[----:B------:R-:W-:-:S03]  /*f9f0*/  ISETP.LT.OR P4, PT, R120, 0x39, P4 ;  /* 0x000000397800780c */ /* 0x000fc60002781670 */
[----:B------:R-:W0:Y:S01]  /*fa00*/  SHFL.BFLY PT, R0, R15, 0x1, 0x1f ;  /* 0x0c201f000f007f89 */ /* 0x000e2200000e0000 */
[----:B------:R-:W-:Y:S02]  /*fa10*/  FSEL R54, R54, -INF , !P4 ;  /* 0xff80000036367808 */ /* 0x000fe40006000000 */
[----:B------:R-:W-:-:S04]  /*fa20*/  ISETP.NE.AND P4, PT, R101, RZ, PT ;  /* 0x000000ff6500720c */ /* 0x000fc80003f85270 */
[----:B------:R-:W-:-:S04]  /*fa30*/  ISETP.GT.AND P4, PT, R3, 0x39, !P4 ;  /* 0x000000390300780c */ /* 0x000fc80006784270 */
[----:B------:R-:W-:-:S04]  /*fa40*/  ISETP.LT.OR P4, PT, R120, 0x3a, P4 ;  /* 0x0000003a7800780c */ /* 0x000fc80002781670 */
[----:B------:R-:W-:Y:S02]  /*fa50*/  FSEL R94, R55, -INF , !P4 ;  /* 0xff800000375e7808 */ /* 0x000fe40006000000 */
[----:B------:R-:W-:Y:S02]  /*fa60*/  ISETP.NE.AND P4, PT, R53, RZ, PT ;  /* 0x000000ff3500720c */ /* 0x000fe40003f85270 */
[----:B------:R-:W1:Y:S02]  /*fa70*/  @P2 LDC R53, c[0x0][0x450] ;  /* 0x00011400ff352b82 */ /* 0x000e640000000800 */
[----:B------:R-:W-:Y:S02]  /*fa80*/  ISETP.GT.AND P4, PT, R3, 0x40, !P4 ;  /* 0x000000400300780c */ /* 0x000fe40006784270 */
[----:B0-----:R-:W-:Y:S02]  /*fa90*/  FMNMX.FTZ R0, R15, R0, !PT ;  /* 0x000000000f007209 */ /* 0x001fe40007810000 */
[----:B------:R-:W-:-:S03]  /*faa0*/  ISETP.LT.OR P4, PT, R120, 0x41, P4 ;  /* 0x000000417800780c */ /* 0x000fc60002781670 */
[----:B------:R-:W-:Y:S01]  /*fab0*/  FMUL.FTZ R21, R0, R11 ;  /* 0x0000000b00157220 */ /* 0x000fe20000410000 */
[----:B------:R-:W-:Y:S02]  /*fac0*/  FSEL R92, R58, -INF , !P4 ;  /* 0xff8000003a5c7808 */ /* 0x000fe40006000000 */
[----:B------:R-:W-:-:S04]  /*fad0*/  ISETP.NE.AND P4, PT, R103, RZ, PT ;  /* 0x000000ff6700720c */ /* 0x000fc80003f85270 */
[----:B------:R-:W-:-:S04]  /*fae0*/  ISETP.GT.AND P4, PT, R3, 0x41, !P4 ;  /* 0x000000410300780c */ /* 0x000fc80006784270 */
[----:B------:R-:W-:-:S04]  /*faf0*/  ISETP.LT.OR P4, PT, R120, 0x42, P4 ;  /* 0x000000427800780c */ /* 0x000fc80002781670 */
        /* <DEDUP_REMOVED lines=49> */
[----:B------:R-:W-:-:S04]  /*fe10*/  FSETP.NEU.FTZ.AND P4, PT, R0, -INF , PT ;  /* 0xff8000000000780b */ /* 0x000fc80003f9d000 */
[----:B------:R-:W-:Y:S02]  /*fe20*/  FSEL R49, R21, RZ, P4 ;  /* 0x000000ff15317208 */ /* 0x000fe40002000000 */
[----:B------:R-:W-:Y:S02]  /*fe30*/  ISETP.GT.AND P4, PT, R3, RZ, !P6 ;  /* 0x000000ff0300720c */ /* 0x000fe40007784270 */
[----:B------:R-:W-:Y:S01]  /*fe40*/  ISETP.NE.AND P6, PT, R25, RZ, PT ;  /* 0x000000ff1900720c */ /* 0x000fe20003fc5270 */
[-CC-:B------:R-:W-:Y:S01]  /*fe50*/  FFMA.FTZ R32, R32, R11.reuse, -R49.reuse ;  /* 0x0000000b20207223 */ /* 0x180fe20000010831 */
[----:B------:R-:W-:Y:S01]  /*fe60*/  ISETP.LT.OR P4, PT, R120, 0x1, P4 ;  /* 0x000000017800780c */ /* 0x000fe20002781670 */
[-CC-:B------:R-:W-:Y:S01]  /*fe70*/  FFMA.FTZ R180, R5, R11.reuse, -R49.reuse ;  /* 0x0000000b05b47223 */ /* 0x180fe20000010831 */
[-CC-:B------:R-:W-:Y:S01]  /*fe80*/  FFMA.FTZ R5, R134, R11.reuse, -R49.reuse ;  /* 0x0000000b86057223 */ /* 0x180fe20000010831 */
[-CC-:B------:R-:W-:Y:S01]  /*fe90*/  FFMA.FTZ R182, R136, R11.reuse, -R49.reuse ;  /* 0x0000000b88b67223 */ /* 0x180fe20000010831 */
[----:B------:R-:W-:Y:S01]  /*fea0*/  FSEL R47, R26, -INF , !P4 ;  /* 0xff8000001a2f7808 */ /* 0x000fe20006000000 */
[-CC-:B------:R-:W-:Y:S01]  /*feb0*/  FFMA.FTZ R43, R8, R11.reuse, -R49.reuse ;  /* 0x0000000b082b7223 */ /* 0x180fe20000010831 */
[----:B------:R-:W-:Y:S01]  /*fec0*/  ISETP.GT.AND P4, PT, R3, 0x79, !P6 ;  /* 0x000000790300780c */ /* 0x000fe20007784270 */
[----:B------:R-:W-:Y:S01]  /*fed0*/  MUFU.EX2 R180, R180 ;  /* 0x000000b400b47308 */ /* 0x000fe20000000800 */
[----:B------:R-:W-:Y:S01]  /*fee0*/  FMNMX.FTZ R15, R47, R108, !PT ;  /* 0x0000006c2f0f7209 */ /* 0x000fe20007810000 */
[-CC-:B------:R-:W-:Y:S01]  /*fef0*/  FFMA.FTZ R9, R138, R11.reuse, -R49.reuse ;  /* 0x0000000b8a097223 */ /* 0x180fe20000010831 */
[----:B------:R-:W-:Y:S01]  /*ff00*/  ISETP.LT.OR P4, PT, R120, 0x7a, P4 ;  /* 0x0000007a7800780c */ /* 0x000fe20002781670 */
[--C-:B------:R-:W-:Y:S01]  /*ff10*/  FFMA.FTZ R176, R132, R11, -R49.reuse ;  /* 0x0000000b84b07223 */ /* 0x100fe20000010831 */
[----:B------:R-:W-:Y:S01]  /*ff20*/  FMNMX.FTZ R15, R30, R15, !PT ;  /* 0x0000000f1e0f7209 */ /* 0x000fe20007810000 */
[--C-:B------:R-:W-:Y:S01]  /*ff30*/  FFMA.FTZ R130, R130, R11, -R49.reuse ;  /* 0x0000000b82827223 */ /* 0x100fe20000010831 */
[----:B------:R-:W-:Y:S01]  /*ff40*/  FSEL R26, R87, -INF , !P4 ;  /* 0xff800000571a7808 */ /* 0x000fe20006000000 */
        /* <DEDUP_REMOVED lines=33> */
[----:B------:R-:W-:Y:S01]  /*10160*/  FMNMX.FTZ R25, R98, R25, !PT ;  /* 0x0000001962197209 */ /* 0x000fe20007810000 */
[----:B------:R-:W1:Y:S03]  /*10170*/  @P2 LDC R40, c[0x0][0x44c] ;  /* 0x00011300ff282b82 */ /* 0x000e660000000800 */
[----:B------:R-:W-:-:S03]  /*10180*/  FMNMX.FTZ R27, R50, R25, !PT ;  /* 0x00000019321b7209 */ /* 0x000fc60007810000 */
[----:B------:R-:W4:Y:S01]  /*10190*/  MUFU.EX2 R15, R130 ;  /* 0x00000082000f7308 */ /* 0x000f220000000800 */
[----:B------:R-:W-:-:S04]  /*101a0*/  FMNMX.FTZ R27, R96, R27, !PT ;  /* 0x0000001b601b7209 */ /* 0x000fc80007810000 */
[----:B------:R-:W-:-:S03]  /*101b0*/  FMNMX.FTZ R27, R54, R27, !PT ;  /* 0x0000001b361b7209 */ /* 0x000fc60007810000 */
[----:B------:R-:W4:Y:S01]  /*101c0*/  MUFU.EX2 R178, R178 ;  /* 0x000000b200b27308 */ /* 0x000f220000000800 */
[----:B------:R-:W-:-:S04]  /*101d0*/  FMNMX.FTZ R27, R94, R27, !PT ;  /* 0x0000001b5e1b7209 */ /* 0x000fc80007810000 */
[----:B------:R-:W-:-:S03]  /*101e0*/  FMNMX.FTZ R29, R92, R27, !PT ;  /* 0x0000001b5c1d7209 */ /* 0x000fc60007810000 */
[----:B------:R-:W1:Y:S01]  /*101f0*/  MUFU.EX2 R21, R124 ;  /* 0x0000007c00157308 */ /* 0x000e620000000800 */
[----:B------:R-:W-:-:S04]  /*10200*/  FMNMX.FTZ R29, R34, R29, !PT ;  /* 0x0000001d221d7209 */ /* 0x000fc80007810000 */
[----:B------:R-:W-:-:S03]  /*10210*/  FMNMX.FTZ R29, R62, R29, !PT ;  /* 0x0000001d3e1d7209 */ /* 0x000fc60007810000 */
[----:B------:R-:W1:Y:S01]  /*10220*/  MUFU.EX2 R172, R172 ;  /* 0x000000ac00ac7308 */ /* 0x000e620000000800 */
        /* <DEDUP_REMOVED lines=8> */
[----:B------:R0:W-:Y:S01]  /*102b0*/  MUFU.EX2 R31, R32 ;  /* 0x00000020001f7308 */ /* 0x0001e20000000800 */
        /* <DEDUP_REMOVED lines=9> */
[----:B0-----:R-:W-:Y:S01]  /*10350*/  FMNMX.FTZ R32, R26, R33, !PT ;  /* 0x000000211a207209 */ /* 0x001fe20007810000 */
[----:B------:R-:W-:-:S04]  /*10360*/  FFMA.FTZ R33, R4, R11, -R49 ;  /* 0x0000000b04217223 */ /* 0x000fc80000010831 */
[----:B------:R-:W0:Y:S02]  /*10370*/  SHFL.BFLY PT, R39, R32, 0x2, 0x1f ;  /* 0x0c401f0020277f89 */ /* 0x000e2400000e0000 */
        /* <DEDUP_REMOVED lines=11> */
[----:B------:R-:W-:-:S03]  /*10430*/  FFMA.FTZ R45, R24, R11, -R49 ;  /* 0x0000000b182d7223 */ /* 0x000fc60000010831 */
[C---:B------:R-:W-:Y:S01]  /*10440*/  FSETP.NEU.FTZ.AND P4, PT, R8.reuse, -INF , PT ;  /* 0xff8000000800780b */ /* 0x040fe20003f9d000 */
[----:B------:R-:W-:Y:S02]  /*10450*/  FMUL.FTZ R4, R8, R11 ;  /* 0x0000000b08047220 */ /* 0x000fe40000410000 */
[----:B------:R-:W-:Y:S03]  /*10460*/  MUFU.EX2 R162, R162 ;  /* 0x000000a200a27308 */ /* 0x000fe60000000800 */
[----:B------:R-:W-:-:S05]  /*10470*/  FSEL R49, R4, RZ, P4 ;  /* 0x000000ff04317208 */ /* 0x000fca0002000000 */
[----:B------:R-:W-:Y:S01]  /*10480*/  MUFU.EX2 R37, R37 ;  /* 0x0000002500257308 */ /* 0x000fe20000000800 */
[-CC-:B------:R-:W-:Y:S01]  /*10490*/  FFMA.FTZ R181, R47, R11.reuse, -R49.reuse ;  /* 0x0000000b2fb57223 */ /* 0x180fe20000010831 */
[-C--:B------:R-:W-:Y:S01]  /*104a0*/  FFMA.FTZ R4, R108, R11.reuse, -R49 ;  /* 0x0000000b6c047223 */ /* 0x080fe20000010831 */
[----:B------:R-:W-:Y:S01]  /*104b0*/  FADD.FTZ R47, R180, R5 ;  /* 0x00000005b42f7221 */ /* 0x000fe20000010000 */
[-CC-:B------:R-:W-:Y:S01]  /*104c0*/  FFMA.FTZ R183, R30, R11.reuse, -R49.reuse ;  /* 0x0000000b1eb77223 */ /* 0x180fe20000010831 */
[-CC-:B------:R-:W-:Y:S01]  /*104d0*/  FFMA.FTZ R10, R106, R11.reuse, -R49.reuse ;  /* 0x0000000b6a0a7223 */ /* 0x180fe20000010831 */
[-C--:B------:R-:W-:Y:S01]  /*104e0*/  FFMA.FTZ R177, R90, R11.reuse, -R49 ;  /* 0x0000000b5ab17223 */ /* 0x080fe20000010831 */
[----:B--2---:R-:W-:Y:S01]  /*104f0*/  FADD.FTZ R36, R182, R47 ;  /* 0x0000002fb6247221 */ /* 0x004fe20000010000 */
[----:B------:R-:W-:Y:S01]  /*10500*/  MUFU.EX2 R181, R181 ;  /* 0x000000b500b57308 */ /* 0x000fe20000000800 */
[-CC-:B------:R-:W-:Y:S01]  /*10510*/  FFMA.FTZ R14, R104, R11.reuse, -R49.reuse ;  /* 0x0000000b680e7223 */ /* 0x180fe20000010831 */
[-CC-:B------:R-:W-:Y:S01]  /*10520*/  FFMA.FTZ R179, R38, R11.reuse, -R49.reuse ;  /* 0x0000000b26b37223 */ /* 0x180fe20000010831 */
[----:B---3--:R-:W-:Y:S01]  /*10530*/  FADD.FTZ R47, R9, R36 ;  /* 0x00000024092f7221 */ /* 0x008fe20000010000 */
[-CC-:B------:R-:W-:Y:S01]  /*10540*/  FFMA.FTZ R20, R102, R11.reuse, -R49.reuse ;  /* 0x0000000b66147223 */ /* 0x180fe20000010831 */
[-CC-:B------:R-:W-:Y:S01]  /*10550*/  FFMA.FTZ R173, R42, R11.reuse, -R49.reuse ;  /* 0x0000000b2aad7223 */ /* 0x180fe20000010831 */
[-C--:B------:R-:W-:Y:S01]  /*10560*/  FFMA.FTZ R24, R100, R11.reuse, -R49 ;  /* 0x0000000b64187223 */ /* 0x080fe20000010831 */
[----:B----4-:R-:W-:Y:S01]  /*10570*/  FADD.FTZ R36, R176, R47 ;  /* 0x0000002fb0247221 */ /* 0x010fe20000010000 */
[----:B------:R-:W0:Y:S01]  /*10580*/  MUFU.EX2 R4, R4 ;  /* 0x0000000400047308 */ /* 0x000e220000000800 */
[-CC-:B------:R-:W-:Y:S01]  /*10590*/  FFMA.FTZ R175, R46, R11.reuse, -R49.reuse ;  /* 0x0000000b2eaf7223 */ /* 0x180fe20000010831 */
[-CC-:B------:R-:W-:Y:S01]  /*105a0*/  FFMA.FTZ R28, R98, R11.reuse, -R49.reuse ;  /* 0x0000000b621c7223 */ /* 0x180fe20000010831 */
[----:B------:R-:W-:Y:S01]  /*105b0*/  FADD.FTZ R47, R15, R36 ;  /* 0x000000240f2f7221 */ /* 0x000fe20000010000 */
[-CC-:B------:R-:W-:Y:S01]  /*105c0*/  FFMA.FTZ R169, R50, R11.reuse, -R49.reuse ;  /* 0x0000000b32a97223 */ /* 0x180fe20000010831 */
[-CC-:B------:R-:W-:Y:S01]  /*105d0*/  FFMA.FTZ R30, R96, R11.reuse, -R49.reuse ;  /* 0x0000000b601e7223 */ /* 0x180fe20000010831 */
[-C--:B------:R-:W-:Y:S01]  /*105e0*/  FFMA.FTZ R171, R54, R11.reuse, -R49 ;  /* 0x0000000b36ab7223 */ /* 0x080fe20000010831 */
[----:B------:R-:W-:Y:S01]  /*105f0*/  FADD.FTZ R38, R178, R47 ;  /* 0x0000002fb2267221 */ /* 0x000fe20000010000 */
[----:B------:R-:W2:Y:S01]  /*10600*/  MUFU.EX2 R183, R183 ;  /* 0x000000b700b77308 */ /* 0x000ea20000000800 */
[-CC-:B------:R-:W-:Y:S01]  /*10610*/  FFMA.FTZ R32, R94, R11.reuse, -R49.reuse ;  /* 0x0000000b5e207223 */ /* 0x180fe20000010831 */
[-CC-:B------:R-:W-:Y:S01]  /*10620*/  FFMA.FTZ R165, R92, R11.reuse, -R49.reuse ;  /* 0x0000000b5ca57223 */ /* 0x180fe20000010831 */
[----:B-1----:R-:W-:Y:S01]  /*10630*/  FADD.FTZ R51, R21, R38 ;  /* 0x0000002615337221 */ /* 0x002fe20000010000 */
[-CC-:B------:R-:W-:Y:S01]  /*10640*/  FFMA.FTZ R34, R34, R11.reuse, -R49.reuse ;  /* 0x0000000b22227223 */ /* 0x180fe20000010831 */
[-CC-:B------:R-:W-:Y:S01]  /*10650*/  FFMA.FTZ R167, R62, R11.reuse, -R49.reuse ;  /* 0x0000000b3ea77223 */ /* 0x180fe20000010831 */
[-C--:B------:R-:W-:Y:S01]  /*10660*/  FFMA.FTZ R58, R58, R11.reuse, -R49 ;  /* 0x0000000b3a3a7223 */ /* 0x080fe20000010831 */
[----:B------:R-:W-:Y:S01]  /*10670*/  FADD.FTZ R38, R172, R51 ;  /* 0x00000033ac267221 */ /* 0x000fe20000010000 */
[----:B------:R-:W1:Y:S01]  /*10680*/  MUFU.EX2 R10, R10 ;  /* 0x0000000a000a7308 */ /* 0x000e620000000800 */
[----:B0-----:R-:W-:Y:S01]  /*10690*/  FADD.FTZ R36, R181, R4 ;  /* 0x00000004b5247221 */ /* 0x001fe20000010000 */
[-CC-:B------:R-:W-:Y:S01]  /*106a0*/  FFMA.FTZ R66, R66, R11.reuse, -R49.reuse ;  /* 0x0000000b42427223 */ /* 0x180fe20000010831 */
[----:B------:R-:W-:Y:S01]  /*106b0*/  FADD.FTZ R51, R25, R38 ;  /* 0x0000002619337221 */ /* 0x000fe20000010000 */
[-CC-:B------:R-:W-:Y:S01]  /*106c0*/  FFMA.FTZ R112, R112, R11.reuse, -R49.reuse ;  /* 0x0000000b70707223 */ /* 0x180fe20000010831 */
[----:B------:R-:W-:Y:S01]  /*106d0*/  F2FP.F16.F32.PACK_AB R180, R5, R180 ;  /* 0x000000b405b4723e */ /* 0x000fe200000000ff */
[-C--:B------:R-:W-:Y:S01]  /*106e0*/  FFMA.FTZ R70, R70, R11.reuse, -R49 ;  /* 0x0000000b46467223 */ /* 0x080fe20000010831 */
[----:B------:R-:W-:Y:S01]  /*106f0*/  FADD.FTZ R38, R174, R51 ;  /* 0x00000033ae267221 */ /* 0x000fe20000010000 */
[----:B------:R-:W0:Y:S01]  /*10700*/  MUFU.EX2 R177, R177 ;  /* 0x000000b100b17308 */ /* 0x000e220000000800 */
[----:B--2---:R-:W-:Y:S01]  /*10710*/  FADD.FTZ R47, R183, R36 ;  /* 0x00000024b72f7221 */ /* 0x004fe20000010000 */
[----:B------:R-:W-:Y:S01]  /*10720*/  F2FP.F16.F32.PACK_AB R182, R9, R182 ;  /* 0x000000b609b6723e */ /* 0x000fe200000000ff */
[----:B------:R-:W-:Y:S01]  /*10730*/  FADD.FTZ R51, R27, R38 ;  /* 0x000000261b337221 */ /* 0x000fe20000010000 */
[-CC-:B------:R-:W-:Y:S01]  /*10740*/  FFMA.FTZ R114, R114, R11.reuse, -R49.reuse ;  /* 0x0000000b72727223 */ /* 0x180fe20000010831 */
[-CC-:B------:R-:W-:Y:S01]  /*10750*/  FFMA.FTZ R74, R74, R11.reuse, -R49.reuse ;  /* 0x0000000b4a4a7223 */ /* 0x180fe20000010831 */
[-C--:B------:R-:W-:Y:S01]  /*10760*/  FFMA.FTZ R118, R118, R11.reuse, -R49 ;  /* 0x0000000b76767223 */ /* 0x080fe20000010831 */
[----:B------:R-:W-:Y:S01]  /*10770*/  FADD.FTZ R38, R168, R51 ;  /* 0x00000033a8267221 */ /* 0x000fe20000010000 */
[----:B------:R-:W2:Y:S01]  /*10780*/  MUFU.EX2 R14, R14 ;  /* 0x0000000e000e7308 */ /* 0x000ea20000000800 */
[----:B-1----:R-:W-:Y:S01]  /*10790*/  FADD.FTZ R36, R10, R47 ;  /* 0x0000002f0a247221 */ /* 0x002fe20000010000 */
[-CC-:B------:R-:W-:Y:S01]  /*107a0*/  FFMA.FTZ R78, R78, R11.reuse, -R49.reuse ;  /* 0x0000000b4e4e7223 */ /* 0x180fe20000010831 */
[----:B------:R-:W-:Y:S01]  /*107b0*/  FADD.FTZ R51, R29, R38 ;  /* 0x000000261d337221 */ /* 0x000fe20000010000 */
        /* <DEDUP_REMOVED lines=8> */
[----:B------:R-:W-:Y:S01]  /*10840*/  FFMA.FTZ R26, R26, R11, -R49 ;  /* 0x0000000b1a1a7223 */ /* 0x000fe20000010831 */
[----:B------:R-:W-:Y:S01]  /*10850*/  F2FP.F16.F32.PACK_AB R181, R4, R181 ;  /* 0x000000b504b5723e */ /* 0x000fe200000000ff */
[----:B------:R-:W-:-:S04]  /*10860*/  @P2 IMAD.HI.U32 R42, R193, R40, RZ ;  /* 0x00000028c12a2227 */ /* 0x000fc800078e00ff */
[----:B------:R-:W-:Y:S01]  /*10870*/  FADD.FTZ R38, R164, R51 ;  /* 0x00000033a4267221 */ /* 0x000fe20000010000 */
[----:B------:R-:W0:Y:S01]  /*10880*/  MUFU.EX2 R20, R20 ;  /* 0x0000001400147308 */ /* 0x000e220000000800 */
[----:B--2---:R-:W-:Y:S01]  /*10890*/  FADD.FTZ R36, R14, R47 ;  /* 0x0000002f0e247221 */ /* 0x004fe20000010000 */
[C---:B------:R-:W-:Y:S01]  /*108a0*/  F2FP.F16.F32.PACK_AB R164, R3.reuse, R164 ;  /* 0x000000a403a4723e */ /* 0x040fe200000000ff */
[----:B------:R-:W-:Y:S01]  /*108b0*/  FADD.FTZ R51, R3, R38 ;  /* 0x0000002603337221 */ /* 0x000fe20000010000 */
[----:B------:R-:W-:Y:S01]  /*108c0*/  IMAD.MOV.U32 R40, RZ, RZ, R193 ;  /* 0x000000ffff287224 */ /* 0x000fe200078e00c1 */
[----:B------:R-:W-:Y:S02]  /*108d0*/  @P2 SHF.R.U32.HI R40, RZ, R53, R42 ;  /* 0x00000035ff282219 */ /* 0x000fe4000001162a */
[----:B------:R-:W-:Y:S01]  /*108e0*/  FADD.FTZ R38, R166, R51 ;  /* 0x00000033a6267221 */ /* 0x000fe20000010000 */
[----:B------:R-:W2:Y:S01]  /*108f0*/  MUFU.EX2 R173, R173 ;  /* 0x000000ad00ad7308 */ /* 0x000ea20000000800 */
[----:B-1----:R-:W-:Y:S01]  /*10900*/  FADD.FTZ R47, R179, R36 ;  /* 0x00000024b32f7221 */ /* 0x002fe20000010000 */
[----:B------:R-:W-:-:S02]  /*10910*/  IMAD.IADD R127, R127, 0x1, R40 ;  /* 0x000000017f7f7824 */ /* 0x000fc400078e0228 */
[----:B------:R-:W-:Y:S01]  /*10920*/  FADD.FTZ R51, R33, R38 ;  /* 0x0000002621337221 */ /* 0x000fe20000010000 */
[----:B------:R-:W-:Y:S02]  /*10930*/  F2FP.F16.F32.PACK_AB R176, R15, R176 ;  /* 0x000000b00fb0723e */ /* 0x000fe400000000ff */
[----:B------:R-:W-:Y:S01]  /*10940*/  F2FP.F16.F32.PACK_AB R178, R21, R178 ;  /* 0x000000b215b2723e */ /* 0x000fe200000000ff */
[----:B------:R-:W-:Y:S01]  /*10950*/  FADD.FTZ R38, R160, R51 ;  /* 0x00000033a0267221 */ /* 0x000fe20000010000 */
[----:B------:R-:W1:Y:S01]  /*10960*/  MUFU.EX2 R24, R24 ;  /* 0x0000001800187308 */ /* 0x000e620000000800 */
[----:B0-----:R-:W-:Y:S01]  /*10970*/  FADD.FTZ R36, R20, R47 ;  /* 0x0000002f14247221 */ /* 0x001fe20000010000 */
[----:B------:R-:W-:Y:S01]  /*10980*/  F2FP.F16.F32.PACK_AB R172, R25, R172 ;  /* 0x000000ac19ac723e */ /* 0x000fe200000000ff */
[----:B------:R-:W-:Y:S01]  /*10990*/  IMAD.IADD R12, R127, 0x1, R12 ;  /* 0x000000017f0c7824 */ /* 0x000fe200078e020c */
[----:B------:R-:W-:Y:S02]  /*109a0*/  F2FP.F16.F32.PACK_AB R174, R27, R174 ;  /* 0x000000ae1bae723e */ /* 0x000fe400000000ff */
[----:B------:R-:W-:-:S02]  /*109b0*/  F2FP.F16.F32.PACK_AB R168, R29, R168 ;  /* 0x000000a81da8723e */ /* 0x000fc400000000ff */
[----:B------:R-:W0:Y:S01]  /*109c0*/  MUFU.EX2 R175, R175 ;  /* 0x000000af00af7308 */ /* 0x000e220000000800 */
[----:B--2---:R-:W-:Y:S01]  /*109d0*/  FADD.FTZ R47, R173, R36 ;  /* 0x00000024ad2f7221 */ /* 0x004fe20000010000 */
[----:B------:R-:W-:Y:S02]  /*109e0*/  F2FP.F16.F32.PACK_AB R170, R31, R170 ;  /* 0x000000aa1faa723e */ /* 0x000fe400000000ff */
[----:B------:R-:W-:Y:S02]  /*109f0*/  F2FP.F16.F32.PACK_AB R166, R33, R166 ;  /* 0x000000a621a6723e */ /* 0x000fe400000000ff */
[----:B------:R-:W-:Y:S02]  /*10a00*/  F2FP.F16.F32.PACK_AB R160, R35, R160 ;  /* 0x000000a023a0723e */ /* 0x000fe400000000ff */
[----:B------:R-:W2:Y:S01]  /*10a10*/  MUFU.EX2 R28, R28 ;  /* 0x0000001c001c7308 */ /* 0x000ea20000000800 */
[----:B-1----:R-:W-:Y:S01]  /*10a20*/  FADD.FTZ R36, R24, R47 ;  /* 0x0000002f18247221 */ /* 0x002fe20000010000 */
[----:B------:R-:W-:-:S02]  /*10a30*/  F2FP.F16.F32.PACK_AB R183, R10, R183 ;  /* 0x000000b70ab7723e */ /* 0x000fc400000000ff */
[----:B------:R-:W-:Y:S02]  /*10a40*/  F2FP.F16.F32.PACK_AB R177, R14, R177 ;  /* 0x000000b10eb1723e */ /* 0x000fe400000000ff */
[----:B------:R-:W-:Y:S02]  /*10a50*/  F2FP.F16.F32.PACK_AB R179, R20, R179 ;  /* 0x000000b314b3723e */ /* 0x000fe400000000ff */
[----:B------:R-:W1:Y:S01]  /*10a60*/  MUFU.EX2 R169, R169 ;  /* 0x000000a900a97308 */ /* 0x000e620000000800 */
[----:B0-----:R-:W-:Y:S01]  /*10a70*/  FADD.FTZ R47, R175, R36 ;  /* 0x00000024af2f7221 */ /* 0x001fe20000010000 */
[----:B------:R-:W-:-:S06]  /*10a80*/  F2FP.F16.F32.PACK_AB R173, R24, R173 ;  /* 0x000000ad18ad723e */ /* 0x000fcc00000000ff */
        /* <DEDUP_REMOVED lines=12> */
[----:B------:R-:W-:Y:S01]  /*10b50*/  FADD.FTZ R47, R35, R38 ;  /* 0x00000026232f7221 */ /* 0x000fe20000010000 */
[----:B------:R-:W-:-:S03]  /*10b60*/  F2FP.F16.F32.PACK_AB R171, R32, R171 ;  /* 0x000000ab20ab723e */ /* 0x000fc600000000ff */
[----:B------:R-:W-:Y:S01]  /*10b70*/  FADD.FTZ R38, R162, R47 ;  /* 0x0000002fa2267221 */ /* 0x000fe20000010000 */
[----:B------:R-:W-:Y:S01]  /*10b80*/  F2FP.F16.F32.PACK_AB R162, R37, R162 ;  /* 0x000000a225a2723e */ /* 0x000fe200000000ff */
[----:B------:R-:W1:Y:S01]  /*10b90*/  MUFU.EX2 R167, R167 ;  /* 0x000000a700a77308 */ /* 0x000e620000000800 */
[----:B0-----:R-:W-:Y:S01]  /*10ba0*/  FADD.FTZ R5, R165, R36 ;  /* 0x00000024a5057221 */ /* 0x001fe20000010000 */
[----:B------:R-:W-:-:S06]  /*10bb0*/  FADD.FTZ R9, R37, R38 ;  /* 0x0000002625097221 */ /* 0x000fcc0000010000 */
[----:B------:R-:W0:Y:S01]  /*10bc0*/  MUFU.EX2 R156, R156 ;  /* 0x0000009c009c7308 */ /* 0x000e220000000800 */
[C---:B--2---:R-:W-:Y:S01]  /*10bd0*/  FADD.FTZ R36, R34.reuse, R5 ;  /* 0x0000000522247221 */ /* 0x044fe20000010000 */
[----:B------:R-:W-:-:S06]  /*10be0*/  F2FP.F16.F32.PACK_AB R165, R34, R165 ;  /* 0x000000a522a5723e */ /* 0x000fcc00000000ff */
[----:B------:R-:W2:Y:S01]  /*10bf0*/  MUFU.EX2 R58, R58 ;  /* 0x0000003a003a7308 */ /* 0x000ea20000000800 */
[----:B-1----:R-:W-:-:S07]  /*10c00*/  FADD.FTZ R5, R167, R36 ;  /* 0x00000024a7057221 */ /* 0x002fce0000010000 */
[----:B------:R-:W1:Y:S01]  /*10c10*/  MUFU.EX2 R39, R39 ;  /* 0x0000002700277308 */ /* 0x000e620000000800 */
[----:B0-----:R-:W-:-:S07]  /*10c20*/  FADD.FTZ R36, R156, R9 ;  /* 0x000000099c247221 */ /* 0x001fce0000010000 */
[----:B------:R-:W0:Y:S01]  /*10c30*/  MUFU.EX2 R66, R66 ;  /* 0x0000004200427308 */ /* 0x000e220000000800 */
[C---:B--2---:R-:W-:Y:S01]  /*10c40*/  FADD.FTZ R5, R58.reuse, R5 ;  /* 0x000000053a057221 */ /* 0x044fe20000010000 */
[----:B------:R-:W-:-:S06]  /*10c50*/  F2FP.F16.F32.PACK_AB R167, R58, R167 ;  /* 0x000000a73aa7723e */ /* 0x000fcc00000000ff */
        /* <DEDUP_REMOVED lines=27> */
[----:B------:R-:W-:-:S06]  /*10e10*/  F2FP.F16.F32.PACK_AB R158, R41, R158 ;  /* 0x0000009e299e723e */ /* 0x000fcc00000000ff */
[----:B------:R-:W0:Y:S01]  /*10e20*/  MUFU.EX2 R153, R126 ;  /* 0x0000007e00997308 */ /* 0x000e220000000800 */
[----:B--2---:R-:W-:-:S07]  /*10e30*/  FADD.FTZ R4, R82, R3 ;  /* 0x0000000352047221 */ /* 0x004fce0000010000 */
[----:B------:R-:W2:Y:S01]  /*10e40*/  MUFU.EX2 R43, R43 ;  /* 0x0000002b002b7308 */ /* 0x000ea20000000800 */
[----:B-1----:R-:W-:-:S07]  /*10e50*/  FADD.FTZ R38, R152, R5 ;  /* 0x0000000598267221 */ /* 0x002fce0000010000 */
[----:B------:R-:W1:Y:S01]  /*10e60*/  MUFU.EX2 R86, R86 ;  /* 0x0000005600567308 */ /* 0x000e620000000800 */
[C---:B0-----:R-:W-:Y:S01]  /*10e70*/  FADD.FTZ R3, R153.reuse, R4 ;  /* 0x0000000499037221 */ /* 0x041fe20000010000 */
[----:B------:R-:W-:-:S06]  /*10e80*/  F2FP.F16.F32.PACK_AB R153, R153, R82 ;  /* 0x000000529999723e */ /* 0x000fcc00000000ff */
[----:B------:R-:W0:Y:S01]  /*10e90*/  MUFU.EX2 R154, R154 ;  /* 0x0000009a009a7308 */ /* 0x000e220000000800 */
[C---:B--2---:R-:W-:Y:S01]  /*10ea0*/  FADD.FTZ R5, R43.reuse, R38 ;  /* 0x000000262b057221 */ /* 0x044fe20000010000 */
[----:B------:R-:W-:-:S06]  /*10eb0*/  F2FP.F16.F32.PACK_AB R152, R43, R152 ;  /* 0x000000982b98723e */ /* 0x000fcc00000000ff */
[----:B------:R-:W2:Y:S01]  /*10ec0*/  MUFU.EX2 R155, R26 ;  /* 0x0000001a009b7308 */ /* 0x000ea20000000800 */
[----:B-1----:R-:W-:-:S07]  /*10ed0*/  FADD.FTZ R4, R86, R3 ;  /* 0x0000000356047221 */ /* 0x002fce0000010000 */
[----:B------:R-:W1:Y:S01]  /*10ee0*/  MUFU.EX2 R45, R45 ;  /* 0x0000002d002d7308 */ /* 0x000e620000000800 */
[----:B0-----:R-:W-:Y:S01]  /*10ef0*/  FADD.FTZ R38, R154, R5 ;  /* 0x000000059a267221 */ /* 0x001fe20000010000 */
[C---:B--2---:R-:W-:Y:S01]  /*10f00*/  FADD.FTZ R3, R155.reuse, R4 ;  /* 0x000000049b037221 */ /* 0x044fe20000010000 */
[----:B------:R-:W-:Y:S02]  /*10f10*/  F2FP.F16.F32.PACK_AB R155, R155, R86 ;  /* 0x000000569b9b723e */ /* 0x000fe400000000ff */
[----:B------:R-:W-:Y:S01]  /*10f20*/  IADD3 R4, R129, -0x2, RZ ;  /* 0xfffffffe81047810 */ /* 0x000fe20007ffe0ff */
[C---:B-1----:R-:W-:Y:S01]  /*10f30*/  FADD.FTZ R5, R45.reuse, R38 ;  /* 0x000000262d057221 */ /* 0x042fe20000010000 */
[----:B------:R-:W-:Y:S01]  /*10f40*/  F2FP.F16.F32.PACK_AB R154, R45, R154 ;  /* 0x0000009a2d9a723e */ /* 0x000fe200000000ff */
        /* <DEDUP_REMOVED lines=12> */
.L_x_8535:
[----:B------:R-:W-:-:S13]  /*11010*/  ISETP.NE.AND P4, PT, R13, 0x1, PT ;  /* 0x000000010d00780c */ /* 0x000fda0003f85270 */
[----:B------:R-:W0:Y:S02]  /*11020*/  @P4 LDC.64 R14, c[0x0][0x9e8] ;  /* 0x00027a00ff0e4b82 */ /* 0x000e240000000a00 */
[----:B0-----:R-:W-:-:S05]  /*11030*/  @P4 IMAD.HI.U32 R10, R9, R14, RZ ;  /* 0x0000000e090a4227 */ /* 0x001fca00078e00ff */
[----:B------:R-:W-:-:S07]  /*11040*/  @P4 SHF.R.U32.HI R9, RZ, R15, R10 ;  /* 0x0000000fff094219 */ /* 0x000fce000001160a */
.L_x_8536:
[----:B------:R-:W-:Y:S05]  /*11050*/  BSYNC B0 ;  /* 0x0000000000007941 */ /* 0x000fea0003800000 */
.L_x_8534:
[----:B------:R-:W-:-:S05]  /*11060*/  IMAD R9, R9, R13, R13 ;  /* 0x0000000d09097224 */ /* 0x000fca00078e020d */
[----:B------:R-:W-:-:S07]  /*11070*/  VIMNMX R12, R12, R9, PT ;  /* 0x000000090c0c7248 */ /* 0x000fce0003fe0100 */
.L_x_8533:
[----:B------:R-:W-:Y:S01]  /*11080*/  SHF.R.S32.HI R9, RZ, 0x1f, R12 ;  /* 0x0000001fff097819 */ /* 0x000fe2000001140c */
[----:B------:R-:W-:Y:S01]  /*11090*/  ULDC UR4, c[0x0][0x9e4] ;  /* 0x0002790000047ab9 */ /* 0x000fe20000000800 */
[----:B------:R-:W-:Y:S01]  /*110a0*/  ULDC UR5, c[0x0][0x9e4] ;  /* 0x0002790000057ab9 */ /* 0x000fe20000000800 */
[----:B------:R-:W-:Y:S01]  /*110b0*/  ULDC UR6, c[0x0][0x9dc] ;  /* 0x0002770000067ab9 */ /* 0x000fe20000000800 */
[----:B------:R-:W-:Y:S01]  /*110c0*/  LEA.HI R9, R9, R12, RZ, 0x7 ;  /* 0x0000000c09097211 */ /* 0x000fe200078f38ff */
[----:B------:R-:W-:Y:S01]  /*110d0*/  ULDC UR37, c[0x0][0x9dc] ;  /* 0x0002770000257ab9 */ /* 0x000fe20000000800 */
[----:B------:R-:W-:Y:S01]  /*110e0*/  ULDC UR48, c[0x0][0x9e0] ;  /* 0x0002780000307ab9 */ /* 0x000fe20000000800 */
[----:B------:R-:W-:Y:S01]  /*110f0*/  ULDC UR7, c[0x0][0x9e0] ;  /* 0x0002780000077ab9 */ /* 0x000fe20000000800 */
[----:B------:R-:W-:Y:S02]  /*11100*/  SHF.R.S32.HI R9, RZ, 0x7, R9 ;  /* 0x00000007ff097819 */ /* 0x000fe40000011409 */
[----:B------:R-:W-:-:S02]  /*11110*/  CS2R R150, SRZ ;  /* 0x0000000000967805 */ /* 0x000fc4000001ff00 */
[----:B------:R-:W-:Y:S02]  /*11120*/  CS2R R148, SRZ ;  /* 0x0000000000947805 */ /* 0x000fe4000001ff00 */
[----:B------:R-:W-:Y:S02]  /*11130*/  CS2R R146, SRZ ;  /* 0x0000000000927805 */ /* 0x000fe4000001ff00 */
[----:B------:R-:W-:Y:S02]  /*11140*/  VIMNMX R14, R196, R9, !PT ;  /* 0x00000009c40e7248 */ /* 0x000fe40007fe0100 */
[----:B------:R-:W-:Y:S02]  /*11150*/  CS2R R144, SRZ ;  /* 0x0000000000907805 */ /* 0x000fe4000001ff00 */
[----:B------:R-:W-:Y:S02]  /*11160*/  CS2R R142, SRZ ;  /* 0x00000000008e7805 */ /* 0x000fe4000001ff00 */
[----:B------:R-:W-:-:S02]  /*11170*/  CS2R R140, SRZ ;  /* 0x00000000008c7805 */ /* 0x000fc4000001ff00 */
[----:B------:R-:W-:Y:S02]  /*11180*/  ISETP.GE.AND P4, PT, R4, R14, PT ;  /* 0x0000000e0400720c */ /* 0x000fe40003f86270 */
        /* <DEDUP_REMOVED lines=12> */
[----:B-----5:R-:W-:Y:S02]  /*11250*/  CS2R R114, SRZ ;  /* 0x0000000000727805 */ /* 0x020fe4000001ff00 */
        /* <DEDUP_REMOVED lines=13> */
[----:B------:R-:W-:Y:S06]  /*11330*/  @!P4 BRA `(.L_x_8537) ;  /* 0x0000003000a8c947 */ /* 0x000fec0003800000 */
[----:B------:R-:W-:-:S07]  /*11340*/  IMAD.MOV.U32 R151, RZ, RZ, RZ ;  /* 0x000000ffff977224 */ /* 0x000fce00078e00ff */
.L_x_8555:
[----:B------:R-:W-:Y:S01]  /*11350*/  VIADD R15, R22, 0x1 ;  /* 0x00000001160f7836 */ /* 0x000fe20000000000 */
[----:B------:R-:W-:Y:S05]  /*11360*/  YIELD ;  /* 0x0000000000007946 */ /* 0x000fea0003800000 */
[----:B------:R-:W-:-:S04]  /*11370*/  ISETP.NE.AND P4, PT, R15, 0x2, PT ;  /* 0x000000020f00780c */ /* 0x000fc80003f85270 */
[----:B------:R-:W-:Y:S02]  /*11380*/  SEL R9, RZ, 0x1, P4 ;  /* 0x00000001ff097807 */ /* 0x000fe40002000000 */
[----:B------:R-:W-:Y:S02]  /*11390*/  SEL R15, R15, RZ, P4 ;  /* 0x000000ff0f0f7207 */ /* 0x000fe40002000000 */
[----:B------:R-:W-:Y:S02]  /*113a0*/  ISETP.NE.AND P4, PT, R194, RZ, PT ;  /* 0x000000ffc200720c */ /* 0x000fe40003f85270 */
[----:B------:R-:W-:-:S11]  /*113b0*/  LOP3.LUT R9, R186, R9, RZ, 0x3c, !PT ;  /* 0x00000009ba097212 */ /* 0x000fd600078e3cff */
[----:B------:R-:W-:Y:S05]  /*113c0*/  @P4 BRA `(.L_x_8538) ;  /* 0x0000000000304947 */ /* 0x000fea0003800000 */
[----:B------:R-:W-:Y:S05]  /*113d0*/  @!P0 BRA `(.L_x_8539) ;  /* 0x0000000000048947 */ /* 0x000fea0003800000 */
[----:B------:R-:W-:Y:S01]  /*113e0*/  BPT.TRAP 0x1 ;  /* 0x000000040000795c */ /* 0x000fe20000300000 */
.L_x_8539:
[----:B------:R-:W-:Y:S01]  /*113f0*/  IMAD R11, R15, 0x8, R2 ;  /* 0x000000080f0b7824 */ /* 0x000fe200078e0202 */
[----:B------:R-:W-:-:S04]  /*11400*/  SHF.L.U32 R6, R9, 0x1f, RZ ;  /* 0x0000001f09067819 */ /* 0x000fc800000006ff */
[----:B------:R0:W1:Y:S01]  /*11410*/  SYNCS.PHASECHK.TRANS64.TRYWAIT P5, [R11+URZ+0x28830], R6 ;  /* 0x028830060b0075a7 */ /* 0x00006200080a017f */
[----:B------:R-:W-:Y:S05]  /*11420*/  @!P0 BRA `(.L_x_8540) ;  /* 0x0000000000048947 */ /* 0x000fea0003800000 */
[----:B------:R-:W-:Y:S01]  /*11430*/  BPT.TRAP 0x1 ;  /* 0x000000040000795c */ /* 0x000fe20000300000 */
.L_x_8540:
[----:B------:R-:W-:Y:S04]  /*11440*/  BSSY B0, `(.L_x_8538) ;  /* 0x0000004000007945 */ /* 0x000fe80003800000 */
[----:B-1----:R-:W-:Y:S05]  /*11450*/  @P5 BRA `(.L_x_8541) ;  /* 0x0000000000085947 */ /* 0x002fea0003800000 */
[----:B------:R-:W1:Y:S02]  /*11460*/  SYNCS.PHASECHK.TRANS64.TRYWAIT P5, [R11+URZ+0x28830], R6 ;  /* 0x028830060b0075a7 */ /* 0x000e6400080a017f */
[----:B-1----:R-:W-:Y:S05]  /*11470*/  @!P5 BRA `(.L_x_8542) ;  /* 0x00000144004cd947 */ /* 0x002fea0003800000 */
.L_x_8541:
[----:B------:R-:W-:Y:S05]  /*11480*/  BSYNC B0 ;  /* 0x0000000000007941 */ /* 0x000fea0003800000 */
.L_x_8538:
[----:B01----:R-:W0:Y:S01]  /*11490*/  S2R R6, SR_TID.X ;  /* 0x0000000000067919 */ /* 0x003e220000002100 */
[----:B------:R-:W-:Y:S05]  /*114a0*/  WARPSYNC.ALL ;  /* 0x0000000000007948 */ /* 0x000fea0003800000 */
[----:B------:R-:W-:Y:S02]  /*114b0*/  IMAD R10, R15, 0x800, R7 ;  /* 0x000008000f0a7824 */ /* 0x000fe400078e0207 */
[----:B------:R-:W-:Y:S02]  /*114c0*/  IMAD.MOV.U32 R11, RZ, RZ, 0x40000040 ;  /* 0x40000040ff0b7424 */ /* 0x000fe400078e00ff */
[C---:B------:R-:W-:Y:S01]  /*114d0*/  VIADD R12, R10.reuse, 0x2 ;  /* 0x000000020a0c7836 */ /* 0x040fe20000000000 */
[----:B------:R-:W-:Y:S01]  /*114e0*/  R2UR UR46, R10 ;  /* 0x000000000a2e72ca */ /* 0x000fe200000e0000 */
[----:B------:R-:W-:Y:S01]  /*114f0*/  IMAD.MOV.U32 R13, RZ, RZ, 0x40000040 ;  /* 0x40000040ff0d7424 */ /* 0x000fe200078e00ff */
[----:B------:R-:W-:Y:S01]  /*11500*/  R2UR UR47, R11 ;  /* 0x000000000b2f72ca */ /* 0x000fe200000e0000 */
[----:B------:R-:W-:Y:S01]  /*11510*/  IMAD.MOV.U32 R11, RZ, RZ, 0x40000040 ;  /* 0x40000040ff0b7424 */ /* 0x000fe200078e00ff */
[----:B------:R-:W-:Y:S01]  /*11520*/  R2UR UR10, R12 ;  /* 0x000000000c0a72ca */ /* 0x000fe200000e0000 */
[----:B------:R-:W-:Y:S01]  /*11530*/  VIADD R12, R10, 0x4 ;  /* 0x000000040a0c7836 */ /* 0x000fe20000000000 */
[----:B------:R-:W-:Y:S01]  /*11540*/  R2UR UR11, R13 ;  /* 0x000000000d0b72ca */ /* 0x000fe200000e0000 */
[----:B------:R-:W-:Y:S01]  /*11550*/  IMAD.MOV.U32 R13, RZ, RZ, 0x40000040 ;  /* 0x40000040ff0d7424 */ /* 0x000fe200078e00ff */
[----:B------:R-:W-:-:S02]  /*11560*/  R2UR UR35, R11 ;  /* 0x000000000b2372ca */ /* 0x000fc400000e0000 */
[----:B------:R-:W-:Y:S01]  /*11570*/  R2UR UR14, R12 ;  /* 0x000000000c0e72ca */ /* 0x000fe200000e0000 */
[----:B------:R-:W-:Y:S01]  /*11580*/  VIADD R12, R10, 0x6 ;  /* 0x000000060a0c7836 */ /* 0x000fe20000000000 */
[----:B------:R-:W-:Y:S01]  /*11590*/  R2UR UR15, R13 ;  /* 0x000000000d0f72ca */ /* 0x000fe200000e0000 */
[----:B------:R-:W-:-:S03]  /*115a0*/  IMAD.MOV.U32 R13, RZ, RZ, 0x40000040 ;  /* 0x40000040ff0d7424 */ /* 0x000fc600078e00ff */
[----:B------:R-:W-:Y:S02]  /*115b0*/  R2UR UR18, R12 ;  /* 0x000000000c1272ca */ /* 0x000fe400000e0000 */
[----:B------:R-:W-:Y:S01]  /*115c0*/  R2UR UR19, R13 ;  /* 0x000000000d1372ca */ /* 0x000fe200000e0000 */
[----:B------:R-:W-:Y:S01]  /*115d0*/  IMAD.MOV.U32 R13, RZ, RZ, 0x40000040 ;  /* 0x40000040ff0d7424 */ /* 0x000fe200078e00ff */
[----:B------:R-:W-:Y:S02]  /*115e0*/  IADD3 R12, R10, 0x400, RZ ;  /* 0x000004000a0c7810 */ /* 0x000fe40007ffe0ff */
[----:B0-----:R-:W-:Y:S02]  /*115f0*/  SHF.R.U32.HI R6, RZ, 0x7, R6 ;  /* 0x00000007ff067819 */ /* 0x001fe40000011606 */
[----:B------:R-:W-:Y:S01]  /*11600*/  R2UR UR22, R12 ;  /* 0x000000000c1672ca */ /* 0x000fe200000e0000 */
[----:B------:R-:W-:Y:S01]  /*11610*/  VIADD R12, R10, 0x402 ;  /* 0x000004020a0c7836 */ /* 0x000fe20000000000 */
[----:B------:R-:W-:Y:S01]  /*11620*/  R2UR UR23, R13 ;  /* 0x000000000d1772ca */ /* 0x000fe200000e0000 */
[----:B------:R-:W-:-:S02]  /*11630*/  VIADD R6, R6, 0x8 ;  /* 0x0000000806067836 */ /* 0x000fc40000000000 */
[----:B------:R-:W-:Y:S01]  /*11640*/  IMAD.MOV.U32 R13, RZ, RZ, 0x40000040 ;  /* 0x40000040ff0d7424 */ /* 0x000fe200078e00ff */
[----:B------:R-:W-:Y:S01]  /*11650*/  R2UR UR26, R12 ;  /* 0x000000000c1a72ca */ /* 0x000fe200000e0000 */
[C---:B------:R-:W-:Y:S01]  /*11660*/  VIADD R12, R10.reuse, 0x404 ;  /* 0x000004040a0c7836 */ /* 0x040fe20000000000 */
[----:B------:R0:W-:Y:S01]  /*11670*/  BAR.SYNC.DEFER_BLOCKING R6, 0x100 ;  /* 0x000400060000751d */ /* 0x0001e20000010000 */
[----:B------:R-:W-:Y:S01]  /*11680*/  VIADD R10, R10, 0x406 ;  /* 0x000004060a0a7836 */ /* 0x000fe20000000000 */
[----:B------:R-:W-:Y:S01]  /*11690*/  R2UR UR27, R13 ;  /* 0x000000000d1b72ca */ /* 0x000fe200000e0000 */
[----:B------:R-:W-:Y:S01]  /*116a0*/  IMAD.MOV.U32 R13, RZ, RZ, 0x40000040 ;  /* 0x40000040ff0d7424 */ /* 0x000fe200078e00ff */
[----:B------:R-:W-:Y:S02]  /*116b0*/  R2UR UR30, R12 ;  /* 0x000000000c1e72ca */ /* 0x000fe400000e0000 */
[----:B------:R-:W-:Y:S02]  /*116c0*/  R2UR UR34, R10 ;  /* 0x000000000a2272ca */ /* 0x000fe400000e0000 */
[----:B------:R-:W-:Y:S01]  /*116d0*/  R2UR UR31, R13 ;  /* 0x000000000d1f72ca */ /* 0x000fe200000e0000 */
        /* <DEDUP_REMOVED lines=27> */
.L_x_8544:
[----:B------:R-:W-:Y:S01]  /*11890*/  SHF.L.U32 R6, R186, 0x1f, RZ ;  /* 0x0000001fba067819 */ /* 0x000fe200000006ff */
[----:B------:R-:W-:-:S04]  /*118a0*/  IMAD R11, R22, 0x8, R2 ;  /* 0x00000008160b7824 */ /* 0x000fc800078e0202 */
[----:B------:R0:W1:Y:S01]  /*118b0*/  SYNCS.PHASECHK.TRANS64.TRYWAIT P4, [R11+URZ+0x28850], R6 ;  /* 0x028850060b0075a7 */ /* 0x000062000808017f */
[----:B------:R-:W-:Y:S05]  /*118c0*/  @!P0 BRA `(.L_x_8545) ;  /* 0x0000000000048947 */ /* 0x000fea0003800000 */
[----:B------:R-:W-:Y:S01]  /*118d0*/  BPT.TRAP 0x1 ;  /* 0x000000040000795c */ /* 0x000fe20000300000 */
.L_x_8545:
[----:B-1----:R-:W-:Y:S05]  /*118e0*/  @P4 BRA `(.L_x_8543) ;  /* 0x0000000000084947 */ /* 0x002fea0003800000 */
[----:B------:R-:W1:Y:S02]  /*118f0*/  SYNCS.PHASECHK.TRANS64.TRYWAIT P4, [R11+URZ+0x28850], R6 ;  /* 0x028850060b0075a7 */ /* 0x000e64000808017f */
[----:B-1----:R-:W-:Y:S05]  /*11900*/  @!P4 BRA `(.L_x_8546) ;  /* 0x00000140003cc947 */ /* 0x002fea0003800000 */
.L_x_8543:
[----:B01----:R-:W-:Y:S01]  /*11910*/  VIADD R6, R2, 0x400 ;  /* 0x0000040002067836 */ /* 0x003fe20000000000 */
[----:B------:R-:W-:Y:S05]  /*11920*/  WARPSYNC.ALL ;  /* 0x0000000000007948 */ /* 0x000fea0003800000 */
[----:B------:R-:W-:Y:S01]  /*11930*/  SHF.R.U32.HI R6, RZ, 0x4, R6 ;  /* 0x00000004ff067819 */ /* 0x000fe20000011606 */
[----:B------:R-:W-:Y:S01]  /*11940*/  WARPGROUP.ARRIVE ;  /* 0x00000000000079c5 */ /* 0x000fe20000000000 */
[----:B------:R-:W-:-:S05]  /*11950*/  IMAD.MOV.U32 R13, RZ, RZ, 0x40000040 ;  /* 0x40000040ff0d7424 */ /* 0x000fca00078e00ff */
[----:B------:R-:W0:Y:S01]  /*11960*/  S2R R20, SR_TID.X ;  /* 0x0000000000147919 */ /* 0x000e220000002100 */
[----:B------:R-:W-:-:S04]  /*11970*/  LOP3.LUT R6, R6, 0x3fff, RZ, 0xc0, !PT ;  /* 0x00003fff06067812 */ /* 0x000fc800078ec0ff */
[----:B------:R-:W-:Y:S02]  /*11980*/  LOP3.LUT R11, R6, 0x4000000, RZ, 0xfc, !PT ;  /* 0x04000000060b7812 */ /* 0x000fe400078efcff */
[----:B------:R-:W1:Y:S03]  /*11990*/  @P2 LDC R6, c[0x0][0x44c] ;  /* 0x00011300ff062b82 */ /* 0x000e660000000800 */
[----:B------:R-:W-:Y:S02]  /*119a0*/  IMAD R10, R22, 0x800, R11 ;  /* 0x00000800160a7824 */ /* 0x000fe400078e020b */
[----:B------:R-:W-:Y:S02]  /*119b0*/  IMAD.MOV.U32 R11, RZ, RZ, 0x40000040 ;  /* 0x40000040ff0b7424 */ /* 0x000fe400078e00ff */
[C---:B------:R-:W-:Y:S01]  /*119c0*/  VIADD R12, R10.reuse, 0x80 ;  /* 0x000000800a0c7836 */ /* 0x040fe20000000000 */
[----:B------:R-:W-:-:S02]  /*119d0*/  R2UR UR10, R10 ;  /* 0x000000000a0a72ca */ /* 0x000fc400000e0000 */
[----:B------:R-:W-:Y:S01]  /*119e0*/  R2UR UR11, R11 ;  /* 0x000000000b0b72ca */ /* 0x000fe200000e0000 */
[----:B------:R-:W-:-:S12]  /*119f0*/  IMAD.MOV.U32 R11, RZ, RZ, 0x40000040 ;  /* 0x40000040ff0b7424 */ /* 0x000fd800078e00ff */
[----:B------:R-:W-:Y:S01]  /*11a00*/  HGMMA.64x128x16.F32 R88, R180, gdesc[UR8].tnspB, R88, gsb0 ;  /* 0x41e00008b4587df0 */ /* 0x000fe20008000858 */
[----:B------:R-:W-:Y:S01]  /*11a10*/  R2UR UR10, R12 ;  /* 0x000000000c0a72ca */ /* 0x000fe200000e0000 */
[----:B------:R-:W-:Y:S01]  /*11a20*/  VIADD R12, R10, 0x100 ;  /* 0x000001000a0c7836 */ /* 0x000fe20000000000 */
[----:B------:R-:W-:Y:S01]  /*11a30*/  R2UR UR11, R13 ;  /* 0x000000000d0b72ca */ /* 0x000fe200000e0000 */
[----:B------:R-:W-:Y:S01]  /*11a40*/  IMAD.MOV.U32 R13, RZ, RZ, 0x40000040 ;  /* 0x40000040ff0d7424 */ /* 0x000fe200078e00ff */
[----:B0-----:R-:W-:Y:S01]  /*11a50*/  SHF.R.U32.HI R20, RZ, 0x7, R20 ;  /* 0x00000007ff147819 */ /* 0x001fe20000011614 */
[----:B------:R-:W-:Y:S02]  /*11a60*/  WARPGROUP.DEPBAR.LE gsb0, 0x0 ;  /* 0x00008000000079c5 */ /* 0x000fe40000010000 */
[----:B------:R-:W-:-:S08]  /*11a70*/  WARPGROUP.ARRIVE ;  /* 0x00000000000079c5 */ /* 0x000fd00000000000 */
        /* <DEDUP_REMOVED lines=35> */
[----:B------:R-:W-:Y:S02]  /*11cb0*/  R2UR UR10, R10 ;  /* 0x000000000a0a72ca */ /* 0x000fe400000e0000 */
[----:B------:R-:W-:Y:S02]  /*11cc0*/  R2UR UR11, R11 ;  /* 0x000000000b0b72ca */ /* 0x000fe400000e0000 */
[----:B------:R-:W0:Y:S01]  /*11cd0*/  @P2 LDC R11, c[0x0][0x450] ;  /* 0x00011400ff0b2b82 */ /* 0x000e220000000800 */
[----:B------:R-:W-:Y:S02]  /*11ce0*/  WARPGROUP.DEPBAR.LE gsb0, 0x0 ;  /* 0x00008000000079c5 */ /* 0x000fe40000010000 */
[----:B------:R-:W-:-:S08]  /*11cf0*/  WARPGROUP.ARRIVE ;  /* 0x00000000000079c5 */ /* 0x000fd00000000000 */
[----:B------:R-:W-:Y:S03]  /*11d00*/  HGMMA.64x128x16.F32 R88, R152, gdesc[UR8].tnspB, R88, gsb0 ;  /* 0x41e0000898587df0 */ /* 0x000fe60008000858 */
[----:B------:R-:W-:Y:S02]  /*11d10*/  WARPGROUP.DEPBAR.LE gsb0, 0x0 ;  /* 0x00008000000079c5 */ /* 0x000fe40000010000 */
[----:B------:R-:W-:Y:S02]  /*11d20*/  IMAD.IADD R155, R195, 0x1, R193 ;  /* 0x00000001c39b7824 */ /* 0x000fe400078e02c1 */
[----:B------:R-:W-:Y:S02]  /*11d30*/  IMAD.SHL.U32 R153, R4, 0x80, RZ ;  /* 0x0000008004997824 */ /* 0x000fe400078e00ff */
[----:B-1----:R-:W-:-:S03]  /*11d40*/  @P2 IMAD.HI.U32 R10, R155, R6, RZ ;  /* 0x000000069b0a2227 */ /* 0x002fc600078e00ff */
[----:B------:R-:W-:Y:S01]  /*11d50*/  IADD3 R12, -R153, 0x1, RZ ;  /* 0x00000001990c7810 */ /* 0x000fe20007ffe1ff */
[----:B------:R-:W-:Y:S01]  /*11d60*/  @!P1 IMAD R6, R15, 0x8, R2 ;  /* 0x000000080f069824 */ /* 0x000fe200078e0202 */
[----:B0-----:R-:W-:Y:S02]  /*11d70*/  @P2 SHF.R.U32.HI R155, RZ, R11, R10 ;  /* 0x0000000bff9b2219 */ /* 0x001fe4000001160a */
[----:B------:R-:W-:Y:S01]  /*11d80*/  IADD3 R10, -R20, 0xb, RZ ;  /* 0x0000000b140a7810 */ /* 0x000fe20007ffe1ff */
[----:B------:R-:W-:Y:S02]  /*11d90*/  @!P1 VIADD R6, R6, 0x28840 ;  /* 0x0002884006069836 */ /* 0x000fe40000000000 */
[----:B------:R-:W0:Y:S01]  /*11da0*/  SHFL.IDX PT, R20, R155, RZ, 0x1c1f ;  /* 0x001c1fff9b147589 */ /* 0x000e2200000e0000 */
[----:B------:R-:W-:Y:S02]  /*11db0*/  IMAD R12, R189, -0x2, R12 ;  /* 0xfffffffebd0c7824 */ /* 0x000fe400078e020c */
[----:B------:R-:W-:Y:S01]  /*11dc0*/  @!P1 PRMT R6, RZ, 0x654, R6 ;  /* 0x00000654ff069816 */ /* 0x000fe20000000006 */
[----:B------:R1:W-:Y:S06]  /*11dd0*/  BAR.ARV R10, 0x100 ;  /* 0x0004000a0000751d */ /* 0x0003ec0000002000 */
[----:B------:R2:W-:Y:S01]  /*11de0*/  @!P1 SYNCS.ARRIVE.TRANS64.RED.A1T0 RZ, [R6+URZ], RZ ;  /* 0x000000ff06ff99a7 */ /* 0x0005e2000810043f */
[----:B------:R-:W-:-:S05]  /*11df0*/  IADD3 R12, -R187, R12, R188 ;  /* 0x0000000cbb0c7210 */ /* 0x000fca0007ffe1bc */
[----:B------:R-:W-:Y:S02]  /*11e00*/  VIADD R21, R12, UR48 ;  /* 0x000000300c157c36 */ /* 0x000fe40008000000 */
[----:B--2---:R-:W-:-:S05]  /*11e10*/  IMAD.U32 R6, RZ, RZ, UR6 ;  /* 0x00000006ff067e24 */ /* 0x004fca000f8e00ff */
[----:B------:R-:W-:Y:S01]  /*11e20*/  LOP3.LUT R13, RZ, R6, RZ, 0x33, !PT ;  /* 0x00000006ff0d7212 */ /* 0x000fe200078e33ff */
[----:B0-----:R-:W-:-:S03]  /*11e30*/  IMAD.IADD R157, R21, 0x1, R20 ;  /* 0x00000001159d7824 */ /* 0x001fc600078e0214 */
[----:B------:R-:W-:-:S05]  /*11e40*/  IADD3 R13, R13, R12, RZ ;  /* 0x0000000c0d0d7210 */ /* 0x000fca0007ffe0ff */
[----:B------:R-:W-:Y:S01]  /*11e50*/  IMAD.IADD R159, R13, 0x1, R20 ;  /* 0x000000010d9f7824 */ /* 0x000fe200078e0214 */
[----:B-1----:R-:W-:Y:S06]  /*11e60*/  @!P3 BRA `(.L_x_8547) ;  /* 0x000000000058b947 */ /* 0x002fec0003800000 */
        /* <DEDUP_REMOVED lines=12> */
.L_x_8549:
[----:B------:R-:W-:-:S05]  /*11f30*/  IMAD.U32 R20, RZ, RZ, UR4 ;  /* 0x00000004ff147e24 */ /* 0x000fca000f8e00ff */
[----:B------:R-:W-:-:S13]  /*11f40*/  ISETP.NE.AND P4, PT, R20, 0x1, PT ;  /* 0x000000011400780c */ /* 0x000fda0003f85270 */
[----:B------:R-:W0:Y:S02]  /*11f50*/  @P4 LDC.64 R10, c[0x0][0x9e8] ;  /* 0x00027a00ff0a4b82 */ /* 0x000e240000000a00 */
[----:B0-----:R-:W-:-:S05]  /*11f60*/  @P4 IMAD.HI.U32 R10, R12, R10, RZ ;  /* 0x0000000a0c0a4227 */ /* 0x001fca00078e00ff */
[----:B------:R-:W-:-:S07]  /*11f70*/  @P4 SHF.R.U32.HI R12, RZ, R11, R10 ;  /* 0x0000000bff0c4219 */ /* 0x000fce000001160a */
.L_x_8550:
[----:B------:R-:W-:Y:S05]  /*11f80*/  BSYNC B0 ;  /* 0x0000000000007941 */ /* 0x000fea0003800000 */
.L_x_8548:
[----:B------:R-:W-:-:S04]  /*11f90*/  IMAD R12, R12, R20, -R153 ;  /* 0x000000140c0c7224 */ /* 0x000fc800078e0a99 */
[----:B------:R-:W-:-:S05]  /*11fa0*/  IMAD R12, R189, -0x2, R12 ;  /* 0xfffffffebd0c7824 */ /* 0x000fca00078e020c */
[----:B------:R-:W-:Y:S02]  /*11fb0*/  VIADDMNMX R157, R12, R20, R157, PT ;  /* 0x000000140c9d7246 */ /* 0x000fe4000380019d */
[----:B------:R-:W-:-:S07]  /*11fc0*/  VIMNMX R159, R159, R12, !PT ;  /* 0x0000000c9f9f7248 */ /* 0x000fce0007fe0100 */
.L_x_8547:
[----:B------:R-:W-:Y:S01]  /*11fd0*/  ISETP.GT.AND P4, PT, R4, -0x1, PT ;  /* 0xffffffff0400780c */ /* 0x000fe20003f84270 */
[----:B------:R-:W0:Y:S03]  /*11fe0*/  SHFL.IDX PT, R10, R155, 0x1, 0x1c1f ;  /* 0x003c1f009b0a7f89 */ /* 0x000e2600000e0000 */
[----:B------:R-:W-:-:S04]  /*11ff0*/  ISETP.GT.AND P5, PT, R159, RZ, P4 ;  /* 0x000000ff9f00720c */ /* 0x000fc800027a4270 */
[----:B------:R-:W-:-:S04]  /*12000*/  ISETP.LT.OR P5, PT, R157, 0x1, P5 ;  /* 0x000000019d00780c */ /* 0x000fc80002fa1670 */
[----:B------:R-:W-:Y:S02]  /*12010*/  FSEL R24, R24, -INF , !P5 ;  /* 0xff80000018187808 */ /* 0x000fe40006800000 */
[----:B------:R-:W-:-:S04]  /*12020*/  ISETP.GT.AND P5, PT, R159, 0x1, P4 ;  /* 0x000000019f00780c */ /* 0x000fc800027a4270 */
[----:B------:R-:W-:-:S04]  /*12030*/  ISETP.LT.OR P5, PT, R157, 0x2, P5 ;  /* 0x000000029d00780c */ /* 0x000fc80002fa1670 */
[----:B------:R-:W-:Y:S02]  /*12040*/  FSEL R12, R25, -INF , !P5 ;  /* 0xff800000190c7808 */ /* 0x000fe40006800000 */
[----:B------:R-:W-:Y:S01]  /*12050*/  ISETP.GT.AND P5, PT, R159, 0x8, P4 ;  /* 0x000000089f00780c */ /* 0x000fe200027a4270 */
[--C-:B0-----:R-:W-:Y:S02]  /*12060*/  IMAD.IADD R21, R21, 0x1, R10.reuse ;  /* 0x0000000115157824 */ /* 0x101fe400078e020a */
[----:B------:R-:W-:Y:S01]  /*12070*/  IMAD.IADD R13, R13, 0x1, R10 ;  /* 0x000000010d0d7824 */ /* 0x000fe200078e020a */
[----:B------:R-:W-:-:S04]  /*12080*/  ISETP.LT.OR P5, PT, R157, 0x9, P5 ;  /* 0x000000099d00780c */ /* 0x000fc80002fa1670 */
[----:B------:R-:W-:Y:S02]  /*12090*/  FSEL R28, R28, -INF , !P5 ;  /* 0xff8000001c1c7808 */ /* 0x000fe40006800000 */
[----:B------:R-:W-:-:S04]  /*120a0*/  ISETP.GT.AND P5, PT, R159, 0x9, P4 ;  /* 0x000000099f00780c */ /* 0x000fc800027a4270 */
        /* <DEDUP_REMOVED lines=85> */
[----:B------:R-:W-:Y:S01]  /*12600*/  FSEL R178, R85, -INF , !P5 ;  /* 0xff80000055b27808 */ /* 0x000fe20006800000 */
[----:B------:R-:W-:Y:S08]  /*12610*/  @!P3 BRA `(.L_x_8551) ;  /* 0x000000000058b947 */ /* 0x000ff00003800000 */
        /* <DEDUP_REMOVED lines=12> */
.L_x_8553:
[----:B------:R-:W-:-:S05]  /*126e0*/  IMAD.U32 R180, RZ, RZ, UR4 ;  /* 0x00000004ffb47e24 */ /* 0x000fca000f8e00ff */
[----:B------:R-:W-:-:S13]  /*126f0*/  ISETP.NE.AND P5, PT, R180, 0x1, PT ;  /* 0x00000001b400780c */ /* 0x000fda0003fa5270 */
[----:B------:R-:W0:Y:S02]  /*12700*/  @P5 LDC.64 R10, c[0x0][0x9e8] ;  /* 0x00027a00ff0a5b82 */ /* 0x000e240000000a00 */
[----:B0-----:R-:W-:-:S05]  /*12710*/  @P5 IMAD.HI.U32 R10, R25, R10, RZ ;  /* 0x0000000a190a5227 */ /* 0x001fca00078e00ff */
[----:B------:R-:W-:-:S07]  /*12720*/  @P5 SHF.R.U32.HI R25, RZ, R11, R10 ;  /* 0x0000000bff195219 */ /* 0x000fce000001160a */
.L_x_8554:
[----:B------:R-:W-:Y:S05]  /*12730*/  BSYNC B0 ;  /* 0x0000000000007941 */ /* 0x000fea0003800000 */
.L_x_8552:
[----:B------:R-:W-:-:S04]  /*12740*/  IMAD R10, R25, R180, -R153 ;  /* 0x000000b4190a7224 */ /* 0x000fc800078e0a99 */
[----:B------:R-:W-:-:S05]  /*12750*/  IMAD R10, R189, -0x2, R10 ;  /* 0xfffffffebd0a7824 */ /* 0x000fca00078e020a */
[----:B------:R-:W-:Y:S02]  /*12760*/  VIADDMNMX R21, R10, R180, R21, PT ;  /* 0x000000b40a157246 */ /* 0x000fe40003800115 */
[----:B------:R-:W-:-:S07]  /*12770*/  VIMNMX R13, R13, R10, !PT ;  /* 0x0000000a0d0d7248 */ /* 0x000fce0007fe0100 */
.L_x_8551:
[----:B------:R-:W-:Y:S01]  /*12780*/  ISETP.GT.AND P5, PT, R13, 0x1, P4 ;  /* 0x000000010d00780c */ /* 0x000fe200027a4270 */
[----:B------:R-:W-:Y:S01]  /*12790*/  @!P1 IMAD R22, R22, 0x8, R2 ;  /* 0x0000000816169824 */ /* 0x000fe200078e0202 */
[----:B------:R-:W-:Y:S02]  /*127a0*/  FMNMX.FTZ R11, R24, R0, !PT ;  /* 0x00000000180b7209 */ /* 0x000fe40007810000 */
[----:B------:R-:W-:Y:S02]  /*127b0*/  ISETP.LT.OR P5, PT, R21, 0x2, P5 ;  /* 0x000000021500780c */ /* 0x000fe40002fa1670 */
[----:B------:R-:W-:Y:S02]  /*127c0*/  FMNMX.FTZ R11, R12, R11, !PT ;  /* 0x0000000b0c0b7209 */ /* 0x000fe40007810000 */
[----:B------:R-:W-:Y:S02]  /*127d0*/  FSEL R180, R27, -INF , !P5 ;  /* 0xff8000001bb47808 */ /* 0x000fe40006800000 */
[----:B------:R-:W-:-:S02]  /*127e0*/  ISETP.GT.AND P5, PT, R13, 0x8, P4 ;  /* 0x000000080d00780c */ /* 0x000fc400027a4270 */
[----:B------:R-:W-:Y:S02]  /*127f0*/  FMNMX.FTZ R11, R28, R11, !PT ;  /* 0x0000000b1c0b7209 */ /* 0x000fe40007810000 */
[----:B------:R-:W-:Y:S02]  /*12800*/  ISETP.LT.OR P5, PT, R21, 0x9, P5 ;  /* 0x000000091500780c */ /* 0x000fe40002fa1670 */
[----:B------:R-:W-:Y:S02]  /*12810*/  FMNMX.FTZ R11, R20, R11, !PT ;  /* 0x0000000b140b7209 */ /* 0x000fe40007810000 */
[----:B------:R-:W-:Y:S02]  /*12820*/  FSEL R30, R30, -INF , !P5 ;  /* 0xff8000001e1e7808 */ /* 0x000fe40006800000 */
[----:B------:R-:W-:Y:S02]  /*12830*/  ISETP.GT.AND P5, PT, R13, 0x9, P4 ;  /* 0x000000090d00780c */ /* 0x000fe400027a4270 */
[----:B------:R-:W-:-:S02]  /*12840*/  FMNMX.FTZ R11, R32, R11, !PT ;  /* 0x0000000b200b7209 */ /* 0x000fc40007810000 */
[----:B------:R-:W-:Y:S02]  /*12850*/  ISETP.LT.OR P5, PT, R21, 0xa, P5 ;  /* 0x0000000a1500780c */ /* 0x000fe40002fa1670 */
[----:B------:R-:W-:Y:S02]  /*12860*/  FMNMX.FTZ R11, R152, R11, !PT ;  /* 0x0000000b980b7209 */ /* 0x000fe40007810000 */
[----:B------:R-:W-:Y:S02]  /*12870*/  FSEL R182, R31, -INF , !P5 ;  /* 0xff8000001fb67808 */ /* 0x000fe40006800000 */
[----:B------:R-:W-:Y:S02]  /*12880*/  ISETP.GT.AND P5, PT, R13, 0x10, P4 ;  /* 0x000000100d00780c */ /* 0x000fe400027a4270 */
[----:B------:R-:W-:Y:S02]  /*12890*/  FMNMX.FTZ R11, R36, R11, !PT ;  /* 0x0000000b240b7209 */ /* 0x000fe40007810000 */
[----:B------:R-:W-:-:S02]  /*128a0*/  ISETP.LT.OR P5, PT, R21, 0x11, P5 ;  /* 0x000000111500780c */ /* 0x000fc40002fa1670 */
[----:B------:R-:W-:Y:S02]  /*128b0*/  FMNMX.FTZ R11, R154, R11, !PT ;  /* 0x0000000b9a0b7209 */ /* 0x000fe40007810000 */
[----:B------:R-:W-:Y:S02]  /*128c0*/  FSEL R34, R34, -INF , !P5 ;  /* 0xff80000022227808 */ /* 0x000fe40006800000 */
[----:B------:R-:W-:Y:S02]  /*128d0*/  ISETP.GT.AND P5, PT, R13, 0x11, P4 ;  /* 0x000000110d00780c */ /* 0x000fe400027a4270 */
[----:B------:R-:W-:Y:S02]  /*128e0*/  FMNMX.FTZ R11, R40, R11, !PT ;  /* 0x0000000b280b7209 */ /* 0x000fe40007810000 */
[----:B------:R-:W-:Y:S02]  /*128f0*/  ISETP.LT.OR P5, PT, R21, 0x12, P5 ;  /* 0x000000121500780c */ /* 0x000fe40002fa1670 */
[----:B------:R-:W-:-:S02]  /*12900*/  FMNMX.FTZ R11, R156, R11, !PT ;  /* 0x0000000b9c0b7209 */ /* 0x000fc40007810000 */
[----:B------:R-:W-:Y:S02]  /*12910*/  FSEL R186, R35, -INF , !P5 ;  /* 0xff80000023ba7808 */ /* 0x000fe40006800000 */
[----:B------:R-:W-:Y:S02]  /*12920*/  ISETP.GT.AND P5, PT, R13, 0x18, P4 ;  /* 0x000000180d00780c */ /* 0x000fe400027a4270 */
[----:B------:R-:W-:Y:S02]  /*12930*/  FMNMX.FTZ R11, R44, R11, !PT ;  /* 0x0000000b2c0b7209 */ /* 0x000fe40007810000 */
[----:B------:R-:W-:Y:S02]  /*12940*/  ISETP.LT.OR P5, PT, R21, 0x19, P5 ;  /* 0x000000191500780c */ /* 0x000fe40002fa1670 */
[----:B------:R-:W-:Y:S02]  /*12950*/  FMNMX.FTZ R11, R158, R11, !PT ;  /* 0x0000000b9e0b7209 */ /* 0x000fe40007810000 */
[----:B------:R-:W-:-:S02]  /*12960*/  FSEL R38, R38, -INF , !P5 ;  /* 0xff80000026267808 */ /* 0x000fc40006800000 */
[----:B------:R-:W-:Y:S02]  /*12970*/  ISETP.GT.AND P5, PT, R13, 0x19, P4 ;  /* 0x000000190d00780c */ /* 0x000fe400027a4270 */
        /* <DEDUP_REMOVED lines=49> */
[----:B------:R-:W-:Y:S01]  /*12c90*/  ISETP.GT.AND P5, PT, R13, 0x41, P4 ;  /* 0x000000410d00780c */ /* 0x000fe200027a4270 */
[----:B------:R-:W0:Y:S03]  /*12ca0*/  SHFL.BFLY PT, R10, R11, 0x2, 0x1f ;  /* 0x0c401f000b0a7f89 */ /* 0x000e2600000e0000 */
[----:B------:R-:W-:-:S04]  /*12cb0*/  ISETP.LT.OR P5, PT, R21, 0x42, P5 ;  /* 0x000000421500780c */ /* 0x000fc80002fa1670 */
[----:B------:R-:W-:Y:S02]  /*12cc0*/  FSEL R59, R59, -INF , !P5 ;  /* 0xff8000003b3b7808 */ /* 0x000fe40006800000 */
[----:B------:R-:W-:-:S04]  /*12cd0*/  ISETP.GT.AND P5, PT, R13, 0x48, P4 ;  /* 0x000000480d00780c */ /* 0x000fc800027a4270 */
[----:B------:R-:W-:-:S04]  /*12ce0*/  ISETP.LT.OR P5, PT, R21, 0x49, P5 ;  /* 0x000000491500780c */ /* 0x000fc80002fa1670 */
[----:B------:R-:W-:Y:S02]  /*12cf0*/  FSEL R62, R62, -INF , !P5 ;  /* 0xff8000003e3e7808 */ /* 0x000fe40006800000 */
[----:B------:R-:W-:-:S04]  /*12d00*/  ISETP.GT.AND P5, PT, R13, 0x49, P4 ;  /* 0x000000490d00780c */ /* 0x000fc800027a4270 */
[----:B------:R-:W-:Y:S02]  /*12d10*/  ISETP.LT.OR P5, PT, R21, 0x4a, P5 ;  /* 0x0000004a1500780c */ /* 0x000fe40002fa1670 */
[----:B0-----:R-:W-:Y:S02]  /*12d20*/  FMNMX.FTZ R25, R11, R10, !PT ;  /* 0x0000000a0b197209 */ /* 0x001fe40007810000 */
[----:B------:R-:W-:Y:S01]  /*12d30*/  FSEL R63, R63, -INF , !P5 ;  /* 0xff8000003f3f7808 */ /* 0x000fe20006800000 */
[----:B------:R-:W0:Y:S01]  /*12d40*/  LDC R11, c[0x0][0x988] ;  /* 0x00026200ff0b7b82 */ /* 0x000e220000000800 */
[----:B------:R-:W-:Y:S01]  /*12d50*/  ISETP.GT.AND P5, PT, R13, 0x50, P4 ;  /* 0x000000500d00780c */ /* 0x000fe200027a4270 */
[----:B------:R-:W1:Y:S03]  /*12d60*/  SHFL.BFLY PT, R10, R25, 0x1, 0x1f ;  /* 0x0c201f00190a7f89 */ /* 0x000e6600000e0000 */
[----:B------:R-:W-:-:S04]  /*12d70*/  ISETP.LT.OR P5, PT, R21, 0x51, P5 ;  /* 0x000000511500780c */ /* 0x000fc80002fa1670 */
[----:B------:R-:W-:Y:S02]  /*12d80*/  FSEL R66, R66, -INF , !P5 ;  /* 0xff80000042427808 */ /* 0x000fe40006800000 */
[----:B------:R-:W-:-:S04]  /*12d90*/  ISETP.GT.AND P5, PT, R13, 0x51, P4 ;  /* 0x000000510d00780c */ /* 0x000fc800027a4270 */
[----:B------:R-:W-:-:S04]  /*12da0*/  ISETP.LT.OR P5, PT, R21, 0x52, P5 ;  /* 0x000000521500780c */ /* 0x000fc80002fa1670 */
[----:B------:R-:W-:Y:S02]  /*12db0*/  FSEL R67, R67, -INF , !P5 ;  /* 0xff80000043437808 */ /* 0x000fe40006800000 */
[----:B------:R-:W-:-:S04]  /*12dc0*/  ISETP.GT.AND P5, PT, R13, 0x58, P4 ;  /* 0x000000580d00780c */ /* 0x000fc800027a4270 */
[----:B------:R-:W-:Y:S02]  /*12dd0*/  ISETP.LT.OR P5, PT, R21, 0x59, P5 ;  /* 0x000000591500780c */ /* 0x000fe40002fa1670 */
[----:B-1----:R-:W-:Y:S02]  /*12de0*/  FMNMX.FTZ R10, R25, R10, !PT ;  /* 0x0000000a190a7209 */ /* 0x002fe40007810000 */
[----:B------:R-:W-:Y:S02]  /*12df0*/  FSEL R70, R70, -INF , !P5 ;  /* 0xff80000046467808 */ /* 0x000fe40006800000 */
[----:B------:R-:W-:Y:S01]  /*12e00*/  ISETP.GT.AND P5, PT, R13, 0x59, P4 ;  /* 0x000000590d00780c */ /* 0x000fe200027a4270 */
[----:B0-----:R-:W-:-:S03]  /*12e10*/  FMUL.FTZ R51, R10, R11 ;  /* 0x0000000b0a337220 */ /* 0x001fc60000410000 */
        /* <DEDUP_REMOVED lines=23> */
[C---:B------:R-:W-:Y:S02]  /*12f90*/  ISETP.GT.AND P5, PT, R13.reuse, RZ, P4 ;  /* 0x000000ff0d00720c */ /* 0x040fe400027a4270 */
[----:B------:R-:W-:Y:S02]  /*12fa0*/  ISETP.GT.AND P4, PT, R13, 0x79, P4 ;  /* 0x000000790d00780c */ /* 0x000fe40002784270 */
[C---:B------:R-:W-:Y:S02]  /*12fb0*/  ISETP.LT.OR P5, PT, R21.reuse, 0x1, P5 ;  /* 0x000000011500780c */ /* 0x040fe40002fa1670 */
[----:B------:R-:W-:Y:S02]  /*12fc0*/  ISETP.LT.OR P4, PT, R21, 0x7a, P4 ;  /* 0x0000007a1500780c */ /* 0x000fe40002781670 */
[----:B------:R-:W-:-:S02]  /*12fd0*/  FSEL R57, R26, -INF , !P5 ;  /* 0xff8000001a397808 */ /* 0x000fc40006800000 */
[----:B------:R-:W-:Y:S02]  /*12fe0*/  FSETP.NEU.FTZ.AND P5, PT, R10, -INF , PT ;  /* 0xff8000000a00780b */ /* 0x000fe40003fbd000 */
[----:B------:R-:W-:Y:S02]  /*12ff0*/  FMNMX.FTZ R29, R57, R8, !PT ;  /* 0x00000008391d7209 */ /* 0x000fe40007810000 */
[----:B------:R-:W-:Y:S02]  /*13000*/  FSEL R51, R51, RZ, P5 ;  /* 0x000000ff33337208 */ /* 0x000fe40002800000 */
[----:B------:R-:W-:Y:S02]  /*13010*/  FMNMX.FTZ R29, R180, R29, !PT ;  /* 0x0000001db41d7209 */ /* 0x000fe40007810000 */
        /* <DEDUP_REMOVED lines=16> */
[----:B------:R0:W-:Y:S01]  /*13120*/  MUFU.EX2 R29, R152 ;  /* 0x00000098001d7308 */ /* 0x0001e20000000800 */
[--C-:B------:R-:W-:Y:S01]  /*13130*/  FFMA.FTZ R36, R158, R11, -R51.reuse ;  /* 0x0000000b9e247223 */ /* 0x100fe20000010833 */
[----:B------:R-:W-:Y:S01]  /*13140*/  FMNMX.FTZ R31, R38, R31, !PT ;  /* 0x0000001f261f7209 */ /* 0x000fe20007810000 */
[-CC-:B------:R-:W-:Y:S01]  /*13150*/  FFMA.FTZ R40, R160, R11.reuse, -R51.reuse ;  /* 0x0000000ba0287223 */ /* 0x180fe20000010833 */
[-CC-:B------:R-:W-:Y:S01]  /*13160*/  FFMA.FTZ R24, R24, R11.reuse, -R51.reuse ;  /* 0x0000000b18187223 */ /* 0x180fe20000010833 */
        /* <DEDUP_REMOVED lines=10> */
[-CC-:B0-----:R-:W-:Y:S01]  /*13210*/  FFMA.FTZ R152, R80, R11.reuse, -R51.reuse ;  /* 0x0000000b50987223 */ /* 0x181fe20000010833 */
[-CC-:B------:R-:W-:Y:S01]  /*13220*/  FFMA.FTZ R49, R176, R11.reuse, -R51.reuse ;  /* 0x0000000bb0317223 */ /* 0x180fe20000010833 */
[----:B-1----:R-:W-:Y:S01]  /*13230*/  FFMA.FTZ R154, R84, R11, -R51 ;  /* 0x0000000b549a7223 */ /* 0x002fe20000010833 */
[----:B------:R-:W-:Y:S01]  /*13240*/  FMNMX.FTZ R33, R46, R33, !PT ;  /* 0x000000212e217209 */ /* 0x000fe20007810000 */
[----:B------:R-:W-:Y:S03]  /*13250*/  MUFU.EX2 R24, R24 ;  /* 0x0000001800187308 */ /* 0x000fe60000000800 */
[----:B------:R-:W-:-:S04]  /*13260*/  FMNMX.FTZ R35, R234, R33, !PT ;  /* 0x00000021ea237209 */ /* 0x000fc80007810000 */
[----:B------:R-:W-:Y:S01]  /*13270*/  FMNMX.FTZ R35, R50, R35, !PT ;  /* 0x0000002332237209 */ /* 0x000fe20007810000 */
[----:B------:R0:W-:Y:S03]  /*13280*/  MUFU.EX2 R33, R156 ;  /* 0x0000009c00217308 */ /* 0x0001e60000000800 */
[----:B------:R-:W-:-:S04]  /*13290*/  FMNMX.FTZ R37, R236, R35, !PT ;  /* 0x00000023ec257209 */ /* 0x000fc80007810000 */
[----:B------:R-:W-:Y:S01]  /*132a0*/  FMNMX.FTZ R12, R54, R37, !PT ;  /* 0x00000025360c7209 */ /* 0x000fe20007810000 */
[----:B------:R1:W-:Y:S01]  /*132b0*/  MUFU.EX2 R35, R44 ;  /* 0x0000002c00237308 */ /* 0x0003e20000000800 */
[----:B0-----:R-:W-:Y:S02]  /*132c0*/  FFMA.FTZ R156, R72, R11, -R51 ;  /* 0x0000000b489c7223 */ /* 0x001fe40000010833 */
[----:B------:R-:W-:-:S04]  /*132d0*/  FMNMX.FTZ R37, R55, R12, !PT ;  /* 0x0000000c37257209 */ /* 0x000fc80007810000 */
[----:B------:R-:W-:Y:S01]  /*132e0*/  FMNMX.FTZ R12, R58, R37, !PT ;  /* 0x000000253a0c7209 */ /* 0x000fe20007810000 */
[-CC-:B------:R-:W-:Y:S01]  /*132f0*/  FFMA.FTZ R37, R48, R11.reuse, -R51.reuse ;  /* 0x0000000b30257223 */ /* 0x180fe20000010833 */
[----:B------:R-:W-:Y:S01]  /*13300*/  FSEL R48, R87, -INF , !P4 ;  /* 0xff80000057307808 */ /* 0x000fe20006000000 */
[-CC-:B-1----:R-:W-:Y:S01]  /*13310*/  FFMA.FTZ R44, R162, R11.reuse, -R51.reuse ;  /* 0x0000000ba22c7223 */ /* 0x182fe20000010833 */
[----:B------:R-:W-:Y:S01]  /*13320*/  FMNMX.FTZ R39, R59, R12, !PT ;  /* 0x0000000c3b277209 */ /* 0x000fe20007810000 */
[----:B------:R-:W-:Y:S01]  /*13330*/  FFMA.FTZ R162, R68, R11, -R51 ;  /* 0x0000000b44a27223 */ /* 0x000fe20000010833 */
        /* <DEDUP_REMOVED lines=10> */
[----:B------:R-:W0:Y:S02]  /*133e0*/  MUFU.EX2 R20, R20 ;  /* 0x0000001400147308 */ /* 0x000e240000000800 */
[----:B------:R-:W-:Y:S01]  /*133f0*/  FMNMX.FTZ R12, R74, R41, !PT ;  /* 0x000000294a0c7209 */ /* 0x000fe20007810000 */
[----:B------:R-:W-:-:S03]  /*13400*/  FFMA.FTZ R41, R56, R11, -R51 ;  /* 0x0000000b38297223 */ /* 0x000fc60000010833 */
[----:B------:R-:W-:Y:S02]  /*13410*/  FMNMX.FTZ R43, R75, R12, !PT ;  /* 0x0000000c4b2b7209 */ /* 0x000fe40007810000 */
[----:B------:R-:W-:Y:S02]  /*13420*/  MUFU.EX2 R28, R28 ;  /* 0x0000001c001c7308 */ /* 0x000fe40000000800 */
[----:B------:R-:W-:-:S04]  /*13430*/  FMNMX.FTZ R12, R78, R43, !PT ;  /* 0x0000002b4e0c7209 */ /* 0x000fc80007810000 */
[----:B------:R-:W-:Y:S02]  /*13440*/  FMNMX.FTZ R43, R79, R12, !PT ;  /* 0x0000000c4f2b7209 */ /* 0x000fe40007810000 */
[----:B------:R-:W-:Y:S01]  /*13450*/  MUFU.EX2 R32, R32 ;  /* 0x0000002000207308 */ /* 0x000fe20000000800 */
[----:B0-----:R-:W-:Y:S02]  /*13460*/  F2FP.F16.F32.PACK_AB R176, R29, R20 ;  /* 0x000000141db0723e */ /* 0x001fe400000000ff */
[----:B------:R-:W-:Y:S01]  /*13470*/  FMNMX.FTZ R12, R82, R43, !PT ;  /* 0x0000002b520c7209 */ /* 0x000fe20007810000 */
[----:B------:R-:W-:-:S03]  /*13480*/  FFMA.FTZ R43, R170, R11, -R51 ;  /* 0x0000000baa2b7223 */ /* 0x000fc60000010833 */
[----:B------:R-:W-:Y:S01]  /*13490*/  FMNMX.FTZ R21, R83, R12, !PT ;  /* 0x0000000c53157209 */ /* 0x000fe20007810000 */
[----:B------:R-:W0:Y:S03]  /*134a0*/  MUFU.EX2 R36, R36 ;  /* 0x0000002400247308 */ /* 0x000e260000000800 */
[----:B------:R-:W-:-:S04]  /*134b0*/  FMNMX.FTZ R21, R86, R21, !PT ;  /* 0x0000001556157209 */ /* 0x000fc80007810000 */
[----:B------:R-:W-:Y:S01]  /*134c0*/  FMNMX.FTZ R12, R48, R21, !PT ;  /* 0x00000015300c7209 */ /* 0x000fe20007810000 */
[----:B------:R-:W-:Y:S01]  /*134d0*/  FFMA.FTZ R21, R168, R11, -R51 ;  /* 0x0000000ba8157223 */ /* 0x000fe20000010833 */
[----:B------:R-:W-:Y:S03]  /*134e0*/  MUFU.EX2 R37, R37 ;  /* 0x0000002500257308 */ /* 0x000fe60000000800 */
[----:B------:R-:W1:Y:S05]  /*134f0*/  SHFL.BFLY PT, R45, R12, 0x2, 0x1f ;  /* 0x0c401f000c2d7f89 */ /* 0x000e6a00000e0000 */
[----:B------:R-:W2:Y:S01]  /*13500*/  MUFU.EX2 R40, R40 ;  /* 0x0000002800287308 */ /* 0x000ea20000000800 */
[----:B0-----:R-:W-:-:S07]  /*13510*/  F2FP.F16.F32.PACK_AB R174, R36, R35 ;  /* 0x0000002324ae723e */ /* 0x001fce00000000ff */
[----:B------:R-:W-:Y:S08]  /*13520*/  MUFU.EX2 R39, R39 ;  /* 0x0000002700277308 */ /* 0x000ff00000000800 */
[----:B------:R-:W0:Y:S01]  /*13530*/  MUFU.EX2 R44, R44 ;  /* 0x0000002c002c7308 */ /* 0x000e220000000800 */
[----:B--2---:R-:W-:Y:S02]  /*13540*/  F2FP.F16.F32.PACK_AB R168, R40, R37 ;  /* 0x0000002528a8723e */ /* 0x004fe400000000ff */
[----:B-1----:R-:W-:Y:S01]  /*13550*/  FMNMX.FTZ R52, R12, R45, !PT ;  /* 0x0000002d0c347209 */ /* 0x002fe20007810000 */
[----:B------:R-:W-:Y:S01]  /*13560*/  FFMA.FTZ R45, R172, R11, -R51 ;  /* 0x0000000bac2d7223 */ /* 0x000fe20000010833 */
[----:B------:R-:W-:-:S03]  /*13570*/  F2FP.F16.F32.PACK_AB R172, R33, R32 ;  /* 0x0000002021ac723e */ /* 0x000fc600000000ff */
[----:B------:R-:W1:Y:S01]  /*13580*/  SHFL.BFLY PT, R53, R52, 0x1, 0x1f ;  /* 0x0c201f0034357f89 */ /* 0x000e6200000e0000 */
[----:B------:R-:W-:Y:S08]  /*13590*/  MUFU.EX2 R41, R41 ;  /* 0x0000002900297308 */ /* 0x000ff00000000800 */
[----:B------:R-:W-:Y:S01]  /*135a0*/  MUFU.EX2 R164, R164 ;  /* 0x000000a400a47308 */ /* 0x000fe20000000800 */
[----:B0-----:R-:W-:-:S07]  /*135b0*/  F2FP.F16.F32.PACK_AB R170, R44, R39 ;  /* 0x000000272caa723e */ /* 0x001fce00000000ff */
[----:B------:R-:W-:Y:S01]  /*135c0*/  MUFU.EX2 R13, R13 ;  /* 0x0000000d000d7308 */ /* 0x000fe20000000800 */
[----:B-1----:R-:W-:Y:S01]  /*135d0*/  FMNMX.FTZ R12, R52, R53, !PT ;  /* 0x00000035340c7209 */ /* 0x002fe20007810000 */
[-C--:B------:R-:W-:Y:S01]  /*135e0*/  FFMA.FTZ R53, R178, R11.reuse, -R51 ;  /* 0x0000000bb2357223 */ /* 0x080fe20000010833 */
[----:B------:R-:W-:-:S05]  /*135f0*/  FMUL.FTZ R51, R0, R11 ;  /* 0x0000000b00337220 */ /* 0x000fca0000410000 */
[----:B------:R-:W-:Y:S01]  /*13600*/  MUFU.EX2 R166, R166 ;  /* 0x000000a600a67308 */ /* 0x000fe20000000800 */
[C---:B------:R-:W-:Y:S01]  /*13610*/  FSETP.NEU.FTZ.AND P4, PT, R12.reuse, -INF , PT ;  /* 0xff8000000c00780b */ /* 0x040fe20003f9d000 */
[----:B------:R-:W-:Y:S01]  /*13620*/  FMUL.FTZ R61, R12, R11 ;  /* 0x0000000b0c3d7220 */ /* 0x000fe20000410000 */
[----:B------:R-:W-:-:S04]  /*13630*/  F2FP.F16.F32.PACK_AB R178, R31, R28 ;  /* 0x0000001c1fb2723e */ /* 0x000fc800000000ff */
[----:B------:R-:W-:Y:S01]  /*13640*/  FSEL R61, R61, RZ, P4 ;  /* 0x000000ff3d3d7208 */ /* 0x000fe20002000000 */
[----:B------:R-:W0:Y:S04]  /*13650*/  MUFU.EX2 R51, R51 ;  /* 0x0000003300337308 */ /* 0x000e280000000800 */
        /* <DEDUP_REMOVED lines=13> */
[----:B0-----:R-:W-:Y:S01]  /*13730*/  FFMA.FTZ R52, R51, R5, R24 ;  /* 0x0000000533347223 */ /* 0x001fe20000010018 */
[----:B------:R-:W-:Y:S01]  /*13740*/  MUFU.EX2 R0, R0 ;  /* 0x0000000000007308 */ /* 0x000fe20000000800 */
[-CC-:B------:R-:W-:Y:S01]  /*13750*/  FFMA.FTZ R46, R234, R11.reuse, -R61.reuse ;  /* 0x0000000bea2e7223 */ /* 0x180fe2000001083d */
[----:B------:R-:W-:Y:S01]  /*13760*/  F2FP.F16.F32.PACK_AB R182, R27, R26 ;  /* 0x0000001a1bb6723e */ /* 0x000fe200000000ff */
        /* <DEDUP_REMOVED lines=10> */
[-C--:B------:R-:W-:Y:S01]  /*13810*/  FFMA.FTZ R161, R66, R11.reuse, -R61 ;  /* 0x0000000b42a17223 */ /* 0x080fe2000001083d */
[----:B------:R-:W-:Y:S01]  /*13820*/  F2FP.F16.F32.PACK_AB R180, R25, R24 ;  /* 0x0000001819b4723e */ /* 0x000fe200000000ff */
        /* <DEDUP_REMOVED lines=17> */
[----:B------:R-:W-:Y:S01]  /*13940*/  FSEL R5, R12, RZ, P4 ;  /* 0x000000ff0c057208 */ /* 0x000fe20002000000 */
[----:B------:R-:W-:Y:S01]  /*13950*/  MUFU.EX2 R30, R30 ;  /* 0x0000001e001e7308 */ /* 0x000fe20000000800 */
[--C-:B------:R-:W-:Y:S01]  /*13960*/  FFMA.FTZ R48, R48, R11, -R61.reuse ;  /* 0x0000000b30307223 */ /* 0x100fe2000001083d */
[----:B------:R-:W-:Y:S01]  /*13970*/  FADD.FTZ R52, R33, R52 ;  /* 0x0000003421347221 */ /* 0x000fe20000010000 */
[----:B------:R-:W-:Y:S01]  /*13980*/  ISETP.GT.AND P4, PT, R4, R14, PT ;  /* 0x0000000e0400720c */ /* 0x000fe20003f84270 */
[-C--:B------:R-:W-:Y:S01]  /*13990*/  FMUL.FTZ R88, R88, R51.reuse ;  /* 0x0000003358587220 */ /* 0x080fe20000410000 */
[----:B------:R-:W-:Y:S01]  /*139a0*/  FMUL.FTZ R89, R89, R51 ;  /* 0x0000003359597220 */ /* 0x000fe20000410000 */
[----:B------:R-:W-:Y:S01]  /*139b0*/  FADD.FTZ R57, R35, R52 ;  /* 0x0000003423397221 */ /* 0x000fe20000010000 */
[----:B------:R-:W-:Y:S01]  /*139c0*/  FFMA.FTZ R52, R55, R11, -R61 ;  /* 0x0000000b37347223 */ /* 0x000fe2000001083d */
[----:B------:R-:W-:-:S02]  /*139d0*/  @!P1 VIADD R55, R22, 0x28860 ;  /* 0x0002886016379836 */ /* 0x000fc40000000000 */
[----:B------:R-:W-:Y:S01]  /*139e0*/  FADD.FTZ R22, -R5, R8 ;  /* 0x0000000805167221 */ /* 0x000fe20000010100 */
[----:B------:R-:W-:Y:S01]  /*139f0*/  FADD.FTZ R54, R36, R57 ;  /* 0x0000003924367221 */ /* 0x000fe20000010000 */
[----:B------:R0:W-:Y:S01]  /*13a00*/  MUFU.EX2 R8, R52 ;  /* 0x0000003400087308 */ /* 0x0001e20000000800 */
[----:B------:R-:W-:Y:S01]  /*13a10*/  FMUL.FTZ R92, R92, R51 ;  /* 0x000000335c5c7220 */ /* 0x000fe20000410000 */
[----:B------:R-:W-:Y:S01]  /*13a20*/  @!P1 PRMT R55, RZ, 0x654, R55 ;  /* 0x00000654ff379816 */ /* 0x000fe20000000037 */
[----:B------:R-:W-:Y:S01]  /*13a30*/  FADD.FTZ R5, R37, R54 ;  /* 0x0000003625057221 */ /* 0x000fe20000010000 */
[----:B------:R-:W-:Y:S01]  /*13a40*/  FMUL.FTZ R22, R22, R11 ;  /* 0x0000000b16167220 */ /* 0x000fe20000410000 */
[-C--:B------:R-:W-:Y:S01]  /*13a50*/  FMUL.FTZ R93, R93, R51.reuse ;  /* 0x000000335d5d7220 */ /* 0x080fe20000410000 */
[----:B------:R1:W-:Y:S01]  /*13a60*/  @!P1 SYNCS.ARRIVE.TRANS64.RED.A1T0 RZ, [R55+URZ], RZ ;  /* 0x000000ff37ff99a7 */ /* 0x0003e2000810043f */
[----:B------:R-:W-:Y:S01]  /*13a70*/  FADD.FTZ R54, R40, R5 ;  /* 0x0000000528367221 */ /* 0x000fe20000010000 */
[----:B------:R-:W-:Y:S01]  /*13a80*/  MUFU.EX2 R162, R162 ;  /* 0x000000a200a27308 */ /* 0x000fe20000000800 */
[-C--:B------:R-:W-:Y:S01]  /*13a90*/  FMUL.FTZ R96, R96, R51.reuse ;  /* 0x0000003360607220 */ /* 0x080fe20000410000 */
[-C--:B------:R-:W-:Y:S01]  /*13aa0*/  FMUL.FTZ R97, R97, R51.reuse ;  /* 0x0000003361617220 */ /* 0x080fe20000410000 */
[----:B------:R-:W-:Y:S01]  /*13ab0*/  FADD.FTZ R5, R39, R54 ;  /* 0x0000003627057221 */ /* 0x000fe20000010000 */
[-C--:B------:R-:W-:Y:S01]  /*13ac0*/  FMUL.FTZ R100, R100, R51.reuse ;  /* 0x0000003364647220 */ /* 0x080fe20000410000 */
[-C--:B------:R-:W-:Y:S01]  /*13ad0*/  FMUL.FTZ R101, R101, R51.reuse ;  /* 0x0000003365657220 */ /* 0x080fe20000410000 */
[-C--:B------:R-:W-:Y:S01]  /*13ae0*/  FMUL.FTZ R104, R104, R51.reuse ;  /* 0x0000003368687220 */ /* 0x080fe20000410000 */
[----:B0-----:R-:W-:Y:S01]  /*13af0*/  FADD.FTZ R52, R44, R5 ;  /* 0x000000052c347221 */ /* 0x001fe20000010000 */
[----:B-1----:R-:W0:Y:S01]  /*13b00*/  MUFU.EX2 R55, R22 ;  /* 0x0000001600377308 */ /* 0x002e220000000800 */
[-C--:B------:R-:W-:Y:S01]  /*13b10*/  FMUL.FTZ R105, R105, R51.reuse ;  /* 0x0000003369697220 */ /* 0x080fe20000410000 */
[-C--:B------:R-:W-:Y:S01]  /*13b20*/  FMUL.FTZ R108, R108, R51.reuse ;  /* 0x000000336c6c7220 */ /* 0x080fe20000410000 */
[----:B------:R-:W-:Y:S01]  /*13b30*/  FADD.FTZ R5, R41, R52 ;  /* 0x0000003429057221 */ /* 0x000fe20000010000 */
[-C--:B------:R-:W-:Y:S01]  /*13b40*/  FMUL.FTZ R109, R109, R51.reuse ;  /* 0x000000336d6d7220 */ /* 0x080fe20000410000 */
[-C--:B------:R-:W-:Y:S01]  /*13b50*/  FMUL.FTZ R112, R112, R51.reuse ;  /* 0x0000003370707220 */ /* 0x080fe20000410000 */
[----:B------:R-:W-:Y:S01]  /*13b60*/  FMUL.FTZ R113, R113, R51 ;  /* 0x0000003371717220 */ /* 0x000fe20000410000 */
[C---:B------:R-:W-:Y:S01]  /*13b70*/  FADD.FTZ R52, R164.reuse, R5 ;  /* 0x00000005a4347221 */ /* 0x040fe20000010000 */
[----:B------:R-:W1:Y:S01]  /*13b80*/  MUFU.EX2 R177, R177 ;  /* 0x000000b100b17308 */ /* 0x000e620000000800 */
[----:B------:R-:W-:Y:S01]  /*13b90*/  F2FP.F16.F32.PACK_AB R164, R164, R41 ;  /* 0x00000029a4a4723e */ /* 0x000fe200000000ff */
[-C--:B------:R-:W-:Y:S01]  /*13ba0*/  FMUL.FTZ R116, R116, R51.reuse ;  /* 0x0000003374747220 */ /* 0x080fe20000410000 */
[----:B------:R-:W-:Y:S01]  /*13bb0*/  FADD.FTZ R5, R13, R52 ;  /* 0x000000340d057221 */ /* 0x000fe20000010000 */
[-C--:B------:R-:W-:Y:S01]  /*13bc0*/  FMUL.FTZ R117, R117, R51.reuse ;  /* 0x0000003375757220 */ /* 0x080fe20000410000 */
[-C--:B------:R-:W-:Y:S01]  /*13bd0*/  FMUL.FTZ R120, R120, R51.reuse ;  /* 0x0000003378787220 */ /* 0x080fe20000410000 */
[----:B------:R-:W-:Y:S01]  /*13be0*/  FMUL.FTZ R121, R121, R51 ;  /* 0x0000003379797220 */ /* 0x000fe20000410000 */
[C---:B------:R-:W-:Y:S01]  /*13bf0*/  FADD.FTZ R5, R166.reuse, R5 ;  /* 0x00000005a6057221 */ /* 0x040fe20000010000 */
[----:B------:R-:W2:Y:S01]  /*13c00*/  MUFU.EX2 R43, R43 ;  /* 0x0000002b002b7308 */ /* 0x000ea20000000800 */
[----:B0-----:R-:W-:Y:S01]  /*13c10*/  FFMA.FTZ R52, R55, R3, R0 ;  /* 0x0000000337347223 */ /* 0x001fe20000010000 */
[----:B------:R-:W-:Y:S01]  /*13c20*/  F2FP.F16.F32.PACK_AB R166, R166, R13 ;  /* 0x0000000da6a6723e */ /* 0x000fe200000000ff */
[----:B------:R-:W-:Y:S01]  /*13c30*/  FADD.FTZ R54, R160, R5 ;  /* 0x00000005a0367221 */ /* 0x000fe20000010000 */
[----:B------:R-:W-:Y:S01]  /*13c40*/  F2FP.F16.F32.PACK_AB R160, R21, R160 ;  /* 0x000000a015a0723e */ /* 0x000fe200000000ff */
[C---:B------:R-:W-:Y:S01]  /*13c50*/  FADD.FTZ R52, R181.reuse, R52 ;  /* 0x00000034b5347221 */ /* 0x040fe20000010000 */
[----:B------:R-:W-:Y:S01]  /*13c60*/  F2FP.F16.F32.PACK_AB R181, R181, R0 ;  /* 0x00000000b5b5723e */ /* 0x000fe200000000ff */
[----:B------:R-:W-:Y:S01]  /*13c70*/  FADD.FTZ R5, R21, R54 ;  /* 0x0000003615057221 */ /* 0x000fe20000010000 */
[----:B------:R-:W0:Y:S01]  /*13c80*/  MUFU.EX2 R34, R34 ;  /* 0x0000002200227308 */ /* 0x000e220000000800 */
[----:B------:R-:W-:Y:S01]  /*13c90*/  FADD.FTZ R3, R183, R52 ;  /* 0x00000034b7037221 */ /* 0x000fe20000010000 */
[-C--:B------:R-:W-:Y:S01]  /*13ca0*/  FMUL.FTZ R124, R124, R51.reuse ;  /* 0x000000337c7c7220 */ /* 0x080fe20000410000 */
[----:B------:R-:W-:Y:S01]  /*13cb0*/  FADD.FTZ R54, R162, R5 ;  /* 0x00000005a2367221 */ /* 0x000fe20000010000 */
[-C--:B------:R-:W-:Y:S01]  /*13cc0*/  FMUL.FTZ R125, R125, R51.reuse ;  /* 0x000000337d7d7220 */ /* 0x080fe20000410000 */
[----:B------:R-:W-:Y:S01]  /*13cd0*/  FADD.FTZ R52, R30, R3 ;  /* 0x000000031e347221 */ /* 0x000fe20000010000 */
[-C--:B------:R-:W-:Y:S01]  /*13ce0*/  FMUL.FTZ R128, R128, R51.reuse ;  /* 0x0000003380807220 */ /* 0x080fe20000410000 */
[-C--:B------:R-:W-:Y:S01]  /*13cf0*/  FMUL.FTZ R129, R129, R51.reuse ;  /* 0x0000003381817220 */ /* 0x080fe20000410000 */
[----:B------:R-:W3:Y:S01]  /*13d00*/  MUFU.EX2 R156, R156 ;  /* 0x0000009c009c7308 */ /* 0x000ee20000000800 */
[----:B-1----:R-:W-:Y:S01]  /*13d10*/  FADD.FTZ R3, R177, R52 ;  /* 0x00000034b1037221 */ /* 0x002fe20000010000 */
[C---:B--2---:R-:W-:Y:S01]  /*13d20*/  FADD.FTZ R5, R43.reuse, R54 ;  /* 0x000000362b057221 */ /* 0x044fe20000010000 */
[----:B------:R-:W-:Y:S01]  /*13d30*/  F2FP.F16.F32.PACK_AB R162, R43, R162 ;  /* 0x000000a22ba2723e */ /* 0x000fe200000000ff */
[-C--:B------:R-:W-:Y:S01]  /*13d40*/  FMUL.FTZ R132, R132, R51.reuse ;  /* 0x0000003384847220 */ /* 0x080fe20000410000 */
[-C--:B------:R-:W-:Y:S01]  /*13d50*/  FMUL.FTZ R133, R133, R51.reuse ;  /* 0x0000003385857220 */ /* 0x080fe20000410000 */
[-C--:B------:R-:W-:Y:S01]  /*13d60*/  FMUL.FTZ R136, R136, R51.reuse ;  /* 0x0000003388887220 */ /* 0x080fe20000410000 */
[-C--:B------:R-:W-:Y:S01]  /*13d70*/  FMUL.FTZ R137, R137, R51.reuse ;  /* 0x0000003389897220 */ /* 0x080fe20000410000 */
[----:B------:R-:W1:Y:S01]  /*13d80*/  MUFU.EX2 R179, R179 ;  /* 0x000000b300b37308 */ /* 0x000e620000000800 */
        /* <DEDUP_REMOVED lines=8> */
[----:B---3--:R-:W-:Y:S01]  /*13e10*/  FADD.FTZ R26, R156, R5 ;  /* 0x000000059c1a7221 */ /* 0x008fe20000010000 */
[----:B------:R-:W-:Y:S01]  /*13e20*/  F2FP.F16.F32.PACK_AB R183, R30, R183 ;  /* 0x000000b71eb7723e */ /* 0x000fe200000000ff */
[----:B------:R-:W-:Y:S01]  /*13e30*/  VIADD R4, R4, 0xffffffff ;  /* 0xffffffff04047836 */ /* 0x000fe20000000000 */
[----:B------:R-:W-:Y:S01]  /*13e40*/  F2FP.F16.F32.PACK_AB R177, R34, R177 ;  /* 0x000000b122b1723e */ /* 0x000fe200000000ff */
[-C--:B------:R-:W-:Y:S01]  /*13e50*/  FMUL.FTZ R90, R90, R55.reuse ;  /* 0x000000375a5a7220 */ /* 0x080fe20000410000 */
[-C--:B------:R-:W-:Y:S01]  /*13e60*/  FMUL.FTZ R91, R91, R55.reuse ;  /* 0x000000375b5b7220 */ /* 0x080fe20000410000 */
[-C--:B------:R-:W-:Y:S01]  /*13e70*/  FMUL.FTZ R94, R94, R55.reuse ;  /* 0x000000375e5e7220 */ /* 0x080fe20000410000 */
[----:B------:R-:W2:Y:S01]  /*13e80*/  MUFU.EX2 R38, R38 ;  /* 0x0000002600267308 */ /* 0x000ea20000000800 */
        /* <DEDUP_REMOVED lines=8> */
[C---:B0-----:R-:W-:Y:S01]  /*13f10*/  FADD.FTZ R5, R45.reuse, R26 ;  /* 0x0000001a2d057221 */ /* 0x041fe20000010000 */
[----:B------:R-:W-:Y:S01]  /*13f20*/  F2FP.F16.F32.PACK_AB R156, R45, R156 ;  /* 0x0000009c2d9c723e */ /* 0x000fe200000000ff */
[-C--:B------:R-:W-:Y:S01]  /*13f30*/  FMUL.FTZ R107, R107, R55.reuse ;  /* 0x000000376b6b7220 */ /* 0x080fe20000410000 */
[-C--:B------:R-:W-:Y:S01]  /*13f40*/  FMUL.FTZ R110, R110, R55.reuse ;  /* 0x000000376e6e7220 */ /* 0x080fe20000410000 */
[-C--:B------:R-:W-:Y:S01]  /*13f50*/  FMUL.FTZ R111, R111, R55.reuse ;  /* 0x000000376f6f7220 */ /* 0x080fe20000410000 */
[-C--:B------:R-:W-:Y:S01]  /*13f60*/  FMUL.FTZ R114, R114, R55.reuse ;  /* 0x0000003772727220 */ /* 0x080fe20000410000 */
[----:B------:R-:W-:Y:S01]  /*13f70*/  FMUL.FTZ R115, R115, R55 ;  /* 0x0000003773737220 */ /* 0x000fe20000410000 */
[----:B------:R-:W0:Y:S01]  /*13f80*/  MUFU.EX2 R42, R42 ;  /* 0x0000002a002a7308 */ /* 0x000e220000000800 */
        /* <DEDUP_REMOVED lines=24> */
[----:B--2---:R-:W-:Y:S01]  /*14110*/  FADD.FTZ R3, R175, R26 ;  /* 0x0000001aaf037221 */ /* 0x004fe20000010000 */
[-C--:B------:R-:W-:Y:S01]  /*14120*/  FMUL.FTZ R150, R150, R55.reuse ;  /* 0x0000003796967220 */ /* 0x080fe20000410000 */
[----:B------:R-:W-:Y:S01]  /*14130*/  FMUL.FTZ R151, R151, R55 ;  /* 0x0000003797977220 */ /* 0x000fe20000410000 */
[----:B------:R-:W-:-:S02]  /*14140*/  IMAD.MOV.U32 R186, RZ, RZ, R9 ;  /* 0x000000ffffba7224 */ /* 0x000fc400078e0009 */
[----:B------:R-:W-:Y:S02]  /*14150*/  IMAD.MOV.U32 R0, RZ, RZ, R10 ;  /* 0x000000ffff007224 */ /* 0x000fe400078e000a */
        /* <DEDUP_REMOVED lines=9> */
[----:B-1----:R-:W-:Y:S01]  /*141f0*/  FADD.FTZ R3, R171, R26 ;  /* 0x0000001aab037221 */ /* 0x002fe20000010000 */
[----:B------:R-:W-:-:S03]  /*14200*/  F2FP.F16.F32.PACK_AB R171, R8, R171 ;  /* 0x000000ab08ab723e */ /* 0x000fc600000000ff */
[----:B------:R-:W-:Y:S01]  /*14210*/  FADD.FTZ R26, R8, R3 ;  /* 0x00000003081a7221 */ /* 0x000fe20000010000 */
[----:B------:R-:W-:Y:S02]  /*14220*/  IMAD.MOV.U32 R8, RZ, RZ, R12 ;  /* 0x000000ffff087224 */ /* 0x000fe400078e000c */
        /* <DEDUP_REMOVED lines=49> */
[----:B--2---:R-:W-:Y:S01]  /*14540*/  FADD.FTZ R3, R86, R3 ;  /* 0x0000000356037221 */ /* 0x004fe20000010000 */
[C---:B-1----:R-:W-:Y:S01]  /*14550*/  FADD.FTZ R5, R53.reuse, R28 ;  /* 0x0000001c35057221 */ /* 0x042fe20000010000 */
[----:B------:R-:W-:Y:S02]  /*14560*/  F2FP.F16.F32.PACK_AB R154, R53, R154 ;  /* 0x0000009a359a723e */ /* 0x000fe400000000ff */
[C---:B0-----:R-:W-:Y:S01]  /*14570*/  FADD.FTZ R3, R48.reuse, R3 ;  /* 0x0000000330037221 */ /* 0x041fe20000010000 */
[----:B------:R-:W-:Y:S01]  /*14580*/  F2FP.F16.F32.PACK_AB R155, R48, R86 ;  /* 0x00000056309b723e */ /* 0x000fe200000000ff */
[----:B------:R-:W-:Y:S06]  /*14590*/  @P4 BRA `(.L_x_8555) ;  /* 0xffffffcc006c4947 */ /* 0x000fec000383ffff */
[----:B------:R-:W-:Y:S01]  /*145a0*/  MOV R8, R12 ;  /* 0x0000000c00087202 */ /* 0x000fe20000000f00 */
[----:B------:R-:W-:Y:S02]  /*145b0*/  IMAD.MOV.U32 R0, RZ, RZ, R10 ;  /* 0x000000ffff007224 */ /* 0x000fe400078e000a */
[----:B------:R-:W-:Y:S02]  /*145c0*/  IMAD.MOV.U32 R22, RZ, RZ, R15 ;  /* 0x000000ffff167224 */ /* 0x000fe400078e000f */
[----:B------:R-:W-:-:S07]  /*145d0*/  IMAD.MOV.U32 R186, RZ, RZ, R9 ;  /* 0x000000ffffba7224 */ /* 0x000fce00078e0009 */
.L_x_8537:
[----:B------:R-:W0:Y:S01]  /*145e0*/  LDC R9, c[0x0][0x448] ;  /* 0x00011200ff097b82 */ /* 0x000e220000000800 */
[----:B------:R-:W-:-:S07]  /*145f0*/  IADD3 R12, R188, 0x1, -R187 ;  /* 0x00000001bc0c7810 */ /* 0x000fce0007ffe8bb */
[----:B------:R-:W1:Y:S01]  /*14600*/  LDC R14, c[0x0][0x9e4] ;  /* 0x00027900ff0e7b82 */ /* 0x000e620000000800 */
[----:B0-----:R-:W-:Y:S01]  /*14610*/  ISETP.NE.AND P4, PT, R9, 0x1, PT ;  /* 0x000000010900780c */ /* 0x001fe20003f85270 */
[----:B------:R-:W-:Y:S01]  /*14620*/  VIADD R9, R193, 0x7f ;  /* 0x0000007fc1097836 */ /* 0x000fe20000000000 */
[----:B-1----:R-:W-:-:S11]  /*14630*/  ISETP.GE.AND P5, PT, R14, 0x1, PT ;  /* 0x000000010e00780c */ /* 0x002fd60003fa6270 */
[----:B------:R-:W0:Y:S08]  /*14640*/  @P4 LDC R10, c[0x0][0x44c] ;  /* 0x00011300ff0a4b82 */ /* 0x000e300000000800 */
[----:B------:R-:W1:Y:S01]  /*14650*/  @P4 LDC R13, c[0x0][0x450] ;  /* 0x00011400ff0d4b82 */ /* 0x000e620000000800 */
[----:B0-----:R-:W-:-:S05]  /*14660*/  @P4 IMAD.HI.U32 R10, R9, R10, RZ ;  /* 0x0000000a090a4227 */ /* 0x001fca00078e00ff */
[----:B-1----:R-:W-:-:S05]  /*14670*/  @P4 SHF.R.U32.HI R9, RZ, R13, R10 ;  /* 0x0000000dff094219 */ /* 0x002fca000001160a */
[----:B------:R-:W-:-:S04]  /*14680*/  IMAD.IADD R9, R12, 0x1, R9 ;  /* 0x000000010c097824 */ /* 0x000fc800078e0209 */
[----:B------:R-:W-:Y:S01]  /*14690*/  IMAD.IADD R6, R9, 0x1, -R6 ;  /* 0x0000000109067824 */ /* 0x000fe200078e0a06 */
        /* <DEDUP_REMOVED lines=11> */
.L_x_8558:
[----:B------:R-:W-:-:S13]  /*14750*/  ISETP.NE.AND P2, PT, R14, 0x1, PT ;  /* 0x000000010e00780c */ /* 0x000fda0003f45270 */
[----:B------:R-:W0:Y:S02]  /*14760*/  @P2 LDC.64 R12, c[0x0][0x9e8] ;  /* 0x00027a00ff0c2b82 */ /* 0x000e240000000a00 */
[----:B0-----:R-:W-:-:S05]  /*14770*/  @P2 IMAD.HI.U32 R10, R9, R12, RZ ;  /* 0x0000000c090a2227 */ /* 0x001fca00078e00ff */
[----:B------:R-:W-:-:S07]  /*14780*/  @P2 SHF.R.U32.HI R9, RZ, R13, R10 ;  /* 0x0000000dff092219 */ /* 0x000fce000001160a */
.L_x_8559:
[----:B------:R-:W-:Y:S05]  /*14790*/  BSYNC B0 ;  /* 0x0000000000007941 */ /* 0x000fea0003800000 */
.L_x_8557:
[----:B------:R-:W-:-:S05]  /*147a0*/  IMAD R9, R9, R14, RZ ;  /* 0x0000000e09097224 */ /* 0x000fca00078e02ff */
[----:B------:R-:W-:-:S07]  /*147b0*/  VIMNMX R6, R6, R9, !PT ;  /* 0x0000000906067248 */ /* 0x000fce0007fe0100 */
.L_x_8556:
[----:B------:R-:W-:-:S05]  /*147c0*/  VIADD R6, R6, 0x7f ;  /* 0x0000007f06067836 */ /* 0x000fca0000000000 */
[----:B------:R-:W-:-:S04]  /*147d0*/  SHF.R.S32.HI R9, RZ, 0x1f, R6 ;  /* 0x0000001fff097819 */ /* 0x000fc80000011406 */
[----:B------:R-:W-:-:S04]  /*147e0*/  LEA.HI R9, R9, R6, RZ, 0x7 ;  /* 0x0000000609097211 */ /* 0x000fc800078f38ff */
[----:B------:R-:W-:-:S04]  /*147f0*/  SHF.R.S32.HI R9, RZ, 0x7, R9 ;  /* 0x00000007ff097819 */ /* 0x000fc80000011409 */
[----:B------:R-:W-:-:S04]  /*14800*/  VIMNMX R12, R196, R9, !PT ;  /* 0x00000009c40c7248 */ /* 0x000fc80007fe0100 */
[----:B------:R-:W-:-:S13]  /*14810*/  ISETP.GE.AND P2, PT, R4, R12, PT ;  /* 0x0000000c0400720c */ /* 0x000fda0003f46270 */
[----:B------:R-:W-:Y:S05]  /*14820*/  @!P2 BRA `(.L_x_8560) ;  /* 0x000000200084a947 */ /* 0x000fea0003800000 */
[----:B------:R-:W-:Y:S02]  /*14830*/  IMAD.MOV.U32 R6, RZ, RZ, R8 ;  /* 0x000000ffff067224 */ /* 0x000fe400078e0008 */
[----:B------:R-:W-:Y:S02]  /*14840*/  IMAD.MOV.U32 R14, RZ, RZ, R0 ;  /* 0x000000ffff0e7224 */ /* 0x000fe400078e0000 */
[----:B------:R-:W-:Y:S02]  /*14850*/  IMAD.MOV.U32 R15, RZ, RZ, R186 ;  /* 0x000000ffff0f7224 */ /* 0x000fe400078e00ba */
[----:B------:R-:W-:-:S07]  /*14860*/  IMAD.MOV.U32 R13, RZ, RZ, R22 ;  /* 0x000000ffff0d7224 */ /* 0x000fce00078e0016 */
.L_x_8570:
        /* <DEDUP_REMOVED lines=10> */
.L_x_8562:
[----:B------:R-:W-:Y:S01]  /*14910*/  IMAD R0, R22, 0x8, R2 ;  /* 0x0000000816007824 */ /* 0x000fe200078e0202 */
[----:B------:R-:W-:-:S04]  /*14920*/  SHF.L.U32 R9, R186, 0x1f, RZ ;  /* 0x0000001fba097819 */ /* 0x000fc800000006ff */
[----:B------:R0:W1:Y:S01]  /*14930*/  SYNCS.PHASECHK.TRANS64.TRYWAIT P3, [R0+URZ+0x28830], R9 ;  /* 0x02883009000075a7 */ /* 0x000062000806017f */
[----:B------:R-:W-:Y:S05]  /*14940*/  @!P0 BRA `(.L_x_8563) ;  /* 0x0000000000048947 */ /* 0x000fea0003800000 */
[----:B------:R-:W-:Y:S01]  /*14950*/  BPT.TRAP 0x1 ;  /* 0x000000040000795c */ /* 0x000fe20000300000 */
.L_x_8563:
[----:B------:R-:W-:Y:S04]  /*14960*/  BSSY B0, `(.L_x_8561) ;  /* 0x0000004000007945 */ /* 0x000fe80003800000 */
[----:B-1----:R-:W-:Y:S05]  /*14970*/  @P3 BRA `(.L_x_8564) ;  /* 0x0000000000083947 */ /* 0x002fea0003800000 */
[----:B------:R-:W1:Y:S02]  /*14980*/  SYNCS.PHASECHK.TRANS64.TRYWAIT P3, [R0+URZ+0x28830], R9 ;  /* 0x02883009000075a7 */ /* 0x000e64000806017f */
[----:B-1----:R-:W-:Y:S05]  /*14990*/  @!P3 BRA `(.L_x_8565) ;  /* 0x00000110002cb947 */ /* 0x002fea0003800000 */
.L_x_8564:
[----:B------:R-:W-:Y:S05]  /*149a0*/  BSYNC B0 ;  /* 0x0000000000007941 */ /* 0x000fea0003800000 */
.L_x_8561:
        /* <DEDUP_REMOVED lines=22> */
[----:B0-----:R-:W-:Y:S02]  /*14b10*/  SHF.R.U32.HI R0, RZ, 0x7, R0 ;  /* 0x00000007ff007819 */ /* 0x001fe40000011600 */
[----:B------:R-:W-:Y:S01]  /*14b20*/  R2UR UR22, R10 ;  /* 0x000000000a1672ca */ /* 0x000fe200000e0000 */
[----:B------:R-:W-:Y:S01]  /*14b30*/  VIADD R10, R8, 0x402 ;  /* 0x00000402080a7836 */ /* 0x000fe20000000000 */
[----:B------:R-:W-:Y:S02]  /*14b40*/  IADD3 R0, R0, 0x8, RZ ;  /* 0x0000000800007810 */ /* 0x000fe40007ffe0ff */
[----:B------:R-:W-:Y:S01]  /*14b50*/  R2UR UR23, R11 ;  /* 0x000000000b1772ca */ /* 0x000fe200000e0000 */
[----:B------:R-:W-:Y:S01]  /*14b60*/  IMAD.MOV.U32 R11, RZ, RZ, 0x40000040 ;  /* 0x40000040ff0b7424 */ /* 0x000fe200078e00ff */
[----:B------:R-:W-:Y:S01]  /*14b70*/  R2UR UR26, R10 ;  /* 0x000000000a1a72ca */ /* 0x000fe200000e0000 */
[----:B------:R0:W-:Y:S01]  /*14b80*/  BAR.SYNC.DEFER_BLOCKING R0, 0x100 ;  /* 0x000400000000751d */ /* 0x0001e20000010000 */
[----:B------:R-:W-:-:S02]  /*14b90*/  VIADD R10, R8, 0x404 ;  /* 0x00000404080a7836 */ /* 0x000fc40000000000 */
[----:B------:R-:W-:Y:S01]  /*14ba0*/  R2UR UR27, R11 ;  /* 0x000000000b1b72ca */ /* 0x000fe200000e0000 */
[----:B------:R-:W-:Y:S02]  /*14bb0*/  IMAD.MOV.U32 R11, RZ, RZ, 0x40000040 ;  /* 0x40000040ff0b7424 */ /* 0x000fe400078e00ff */
[----:B------:R-:W-:Y:S01]  /*14bc0*/  R2UR UR30, R10 ;  /* 0x000000000a1e72ca */ /* 0x000fe200000e0000 */
[----:B------:R-:W-:Y:S02]  /*14bd0*/  VIADD R8, R8, 0x406 ;  /* 0x0000040608087836 */ /* 0x000fe40000000000 */
[----:B------:R-:W-:-:S03]  /*14be0*/  R2UR UR31, R11 ;  /* 0x000000000b1f72ca */ /* 0x000fc600000e0000 */
        /* <DEDUP_REMOVED lines=28> */
.L_x_8567:
[----:B------:R-:W-:Y:S01]  /*14db0*/  SHF.L.U32 R0, R15, 0x1f, RZ ;  /* 0x0000001f0f007819 */ /* 0x000fe200000006ff */
[----:B------:R-:W-:-:S04]  /*14dc0*/  IMAD R9, R13, 0x8, R2 ;  /* 0x000000080d097824 */ /* 0x000fc800078e0202 */
[----:B------:R0:W1:Y:S01]  /*14dd0*/  SYNCS.PHASECHK.TRANS64.TRYWAIT P2, [R9+URZ+0x28850], R0 ;  /* 0x02885000090075a7 */ /* 0x000062000804017f */
[----:B------:R-:W-:Y:S05]  /*14de0*/  @!P0 BRA `(.L_x_8568) ;  /* 0x0000000000048947 */ /* 0x000fea0003800000 */
[----:B------:R-:W-:Y:S01]  /*14df0*/  BPT.TRAP 0x1 ;  /* 0x000000040000795c */ /* 0x000fe20000300000 */
.L_x_8568:
[----:B-1----:R-:W-:Y:S05]  /*14e00*/  @P2 BRA `(.L_x_8566) ;  /* 0x0000000000082947 */ /* 0x002fea0003800000 */
[----:B------:R-:W1:Y:S02]  /*14e10*/  SYNCS.PHASECHK.TRANS64.TRYWAIT P2, [R9+URZ+0x28850], R0 ;  /* 0x02885000090075a7 */ /* 0x000e64000804017f */
[----:B-1----:R-:W-:Y:S05]  /*14e20*/  @!P2 BRA `(.L_x_8569) ;  /* 0x0000010c001ca947 */ /* 0x002fea0003800000 */
.L_x_8566:
[----:B01----:R-:W-:Y:S01]  /*14e30*/  IADD3 R0, R2, 0x400, RZ ;  /* 0x0000040002007810 */ /* 0x003fe20007ffe0ff */
[----:B------:R-:W-:Y:S05]  /*14e40*/  WARPSYNC.ALL ;  /* 0x0000000000007948 */ /* 0x000fea0003800000 */
[----:B------:R-:W-:-:S04]  /*14e50*/  SHF.R.U32.HI R0, RZ, 0x4, R0 ;  /* 0x00000004ff007819 */ /* 0x000fc80000011600 */
[----:B------:R-:W-:-:S04]  /*14e60*/  LOP3.LUT R0, R0, 0x3fff, RZ, 0xc0, !PT ;  /* 0x00003fff00007812 */ /* 0x000fc800078ec0ff */
[----:B------:R-:W-:-:S05]  /*14e70*/  LOP3.LUT R0, R0, 0x4000000, RZ, 0xfc, !PT ;  /* 0x0400000000007812 */ /* 0x000fca00078efcff */
[----:B------:R-:W-:Y:S01]  /*14e80*/  IMAD R10, R13, 0x800, R0 ;  /* 0x000008000d0a7824 */ /* 0x000fe200078e0200 */
[----:B------:R-:W-:Y:S01]  /*14e90*/  WARPGROUP.ARRIVE ;  /* 0x00000000000079c5 */ /* 0x000fe20000000000 */
[----:B------:R-:W-:Y:S01]  /*14ea0*/  IMAD.MOV.U32 R11, RZ, RZ, 0x40000040 ;  /* 0x40000040ff0b7424 */ /* 0x000fe200078e00ff */
[----:B------:R-:W-:Y:S01]  /*14eb0*/  FMNMX.FTZ R0, R24, R14, !PT ;  /* 0x0000000e18007209 */ /* 0x000fe20007810000 */
[C---:B------:R-:W-:Y:S01]  /*14ec0*/  VIADD R8, R10.reuse, 0x80 ;  /* 0x000000800a087836 */ /* 0x040fe20000000000 */
[----:B------:R-:W-:Y:S01]  /*14ed0*/  R2UR UR10, R10 ;  /* 0x000000000a0a72ca */ /* 0x000fe200000e0000 */
[----:B------:R-:W-:Y:S01]  /*14ee0*/  IMAD.MOV.U32 R9, RZ, RZ, 0x40000040 ;  /* 0x40000040ff097424 */ /* 0x000fe200078e00ff */
[----:B------:R-:W-:Y:S01]  /*14ef0*/  R2UR UR11, R11 ;  /* 0x000000000b0b72ca */ /* 0x000fe200000e0000 */
[----:B------:R-:W0:Y:S01]  /*14f00*/  S2R R230, SR_TID.X ;  /* 0x0000000000e67919 */ /* 0x000e220000002100 */
[----:B------:R-:W-:Y:S01]  /*14f10*/  @!P1 IMAD R13, R13, 0x8, R2 ;  /* 0x000000080d0d9824 */ /* 0x000fe200078e0202 */
[C---:B------:R-:W-:Y:S01]  /*14f20*/  ISETP.GT.AND P2, PT, R4.reuse, R12, PT ;  /* 0x0000000c0400720c */ /* 0x040fe20003f44270 */
[----:B------:R-:W-:-:S02]  /*14f30*/  VIADD R4, R4, 0xffffffff ;  /* 0xffffffff04047836 */ /* 0x000fc40000000000 */
[----:B------:R-:W-:-:S05]  /*14f40*/  @!P1 VIADD R13, R13, 0x28860 ;  /* 0x000288600d0d9836 */ /* 0x000fca0000000000 */
[----:B------:R-:W-:Y:S02]  /*14f50*/  @!P1 PRMT R13, RZ, 0x654, R13 ;  /* 0x00000654ff0d9816 */ /* 0x000fe4000000000d */
[----:B------:R-:W-:Y:S01]  /*14f60*/  HGMMA.64x128x16.F32 R88, R180, gdesc[UR8].tnspB, R88, gsb0 ;  /* 0x41e00008b4587df0 */ /* 0x000fe20008000858 */
[----:B------:R-:W-:Y:S01]  /*14f70*/  R2UR UR10, R8 ;  /* 0x00000000080a72ca */ /* 0x000fe200000e0000 */
[----:B------:R-:W-:Y:S01]  /*14f80*/  VIADD R8, R10, 0x100 ;  /* 0x000001000a087836 */ /* 0x000fe20000000000 */
[----:B------:R-:W-:Y:S02]  /*14f90*/  R2UR UR11, R9 ;  /* 0x00000000090b72ca */ /* 0x000fe400000e0000 */
[----:B------:R-:W-:-:S04]  /*14fa0*/  FMNMX.FTZ R9, R25, R0, !PT ;  /* 0x0000000019097209 */ /* 0x000fc80007810000 */
[----:B------:R-:W-:Y:S01]  /*14fb0*/  FMNMX.FTZ R0, R28, R9, !PT ;  /* 0x000000091c007209 */ /* 0x000fe20007810000 */
[----:B------:R-:W-:Y:S01]  /*14fc0*/  IMAD.MOV.U32 R9, RZ, RZ, 0x40000040 ;  /* 0x40000040ff097424 */ /* 0x000fe200078e00ff */
[----:B0-----:R-:W-:Y:S01]  /*14fd0*/  SHF.R.U32.HI R230, RZ, 0x7, R230 ;  /* 0x00000007ffe67819 */ /* 0x001fe200000116e6 */
[----:B------:R-:W-:Y:S02]  /*14fe0*/  WARPGROUP.DEPBAR.LE gsb0, 0x0 ;  /* 0x00008000000079c5 */ /* 0x000fe40000010000 */
[----:B------:R-:W-:-:S06]  /*14ff0*/  WARPGROUP.ARRIVE ;  /* 0x00000000000079c5 */ /* 0x000fcc0000000000 */
[----:B------:R-:W-:Y:S01]  /*15000*/  HGMMA.64x128x16.F32 R88, R176, gdesc[UR8].tnspB, R88, gsb0 ;  /* 0x41e00008b0587df0 */ /* 0x000fe20008000858 */
[----:B------:R-:W-:Y:S01]  /*15010*/  R2UR UR10, R8 ;  /* 0x00000000080a72ca */ /* 0x000fe200000e0000 */
[----:B------:R-:W-:Y:S01]  /*15020*/  VIADD R8, R10, 0x180 ;  /* 0x000001800a087836 */ /* 0x000fe20000000000 */
[----:B------:R-:W-:Y:S02]  /*15030*/  R2UR UR11, R9 ;  /* 0x00000000090b72ca */ /* 0x000fe400000e0000 */
        /* <DEDUP_REMOVED lines=24> */
[----:B------:R-:W-:-:S03]  /*151c0*/  IMAD.MOV.U32 R9, RZ, RZ, 0x40000040 ;  /* 0x40000040ff097424 */ /* 0x000fc600078e00ff */
[----:B------:R-:W-:-:S04]  /*151d0*/  FMNMX.FTZ R11, R77, R0, !PT ;  /* 0x000000004d0b7209 */ /* 0x000fc80007810000 */
[----:B------:R-:W-:Y:S02]  /*151e0*/  FMNMX.FTZ R0, R80, R11, !PT ;  /* 0x0000000b50007209 */ /* 0x000fe40007810000 */
[----:B------:R-:W0:Y:S01]  /*151f0*/  LDC R11, c[0x0][0x988] ;  /* 0x00026200ff0b7b82 */ /* 0x000e220000000800 */
[----:B------:R-:W-:Y:S02]  /*15200*/  WARPGROUP.DEPBAR.LE gsb0, 0x0 ;  /* 0x00008000000079c5 */ /* 0x000fe40000010000 */
[----:B------:R-:W-:-:S06]  /*15210*/  WARPGROUP.ARRIVE ;  /* 0x00000000000079c5 */ /* 0x000fcc0000000000 */
[----:B------:R-:W-:Y:S01]  /*15220*/  HGMMA.64x128x16.F32 R88, R172, gdesc[UR8].tnspB, R88, gsb0 ;  /* 0x41e00008ac587df0 */ /* 0x000fe20008000858 */
[----:B------:R-:W-:Y:S02]  /*15230*/  R2UR UR10, R8 ;  /* 0x00000000080a72ca */ /* 0x000fe400000e0000 */
[----:B------:R-:W-:Y:S02]  /*15240*/  R2UR UR11, R9 ;  /* 0x00000000090b72ca */ /* 0x000fe400000e0000 */
[----:B------:R-:W-:-:S04]  /*15250*/  FMNMX.FTZ R9, R81, R0, !PT ;  /* 0x0000000051097209 */ /* 0x000fc80007810000 */
[----:B------:R-:W-:-:S04]  /*15260*/  FMNMX.FTZ R0, R84, R9, !PT ;  /* 0x0000000954007209 */ /* 0x000fc80007810000 */
[----:B------:R-:W-:-:S05]  /*15270*/  FMNMX.FTZ R8, R85, R0, !PT ;  /* 0x0000000055087209 */ /* 0x000fca0007810000 */
[----:B------:R-:W1:Y:S02]  /*15280*/  SHFL.BFLY PT, R9, R8, 0x2, 0x1f ;  /* 0x0c401f0008097f89 */ /* 0x000e6400000e0000 */
[----:B-1----:R-:W-:Y:S01]  /*15290*/  FMNMX.FTZ R21, R8, R9, !PT ;  /* 0x0000000908157209 */ /* 0x002fe20007810000 */
[----:B------:R-:W-:Y:S02]  /*152a0*/  VIADD R8, R10, 0x200 ;  /* 0x000002000a087836 */ /* 0x000fe40000000000 */
[----:B------:R-:W-:Y:S02]  /*152b0*/  IMAD.MOV.U32 R9, RZ, RZ, 0x40000040 ;  /* 0x40000040ff097424 */ /* 0x000fe400078e00ff */
        /* <DEDUP_REMOVED lines=32> */
[----:B------:R-:W0:Y:S01]  /*154c0*/  MUFU.EX2 R25, R25 ;  /* 0x0000001900197308 */ /* 0x000e220000000800 */
[C---:B-1----:R-:W-:Y:S01]  /*154d0*/  FADD.FTZ R5, R180.reuse, R5 ;  /* 0x00000005b4057221 */ /* 0x042fe20000010000 */
[----:B------:R-:W-:Y:S01]  /*154e0*/  F2FP.F16.F32.PACK_AB R180, R180, R15 ;  /* 0x0000000fb4b4723e */ /* 0x000fe200000000ff */
[----:B------:R-:W-:Y:S01]  /*154f0*/  IMAD.MOV.U32 R15, RZ, RZ, R186 ;  /* 0x000000ffff0f7224 */ /* 0x000fe200078e00ba */
[----:B------:R-:W-:Y:S02]  /*15500*/  WARPGROUP.DEPBAR.LE gsb0, 0x0 ;  /* 0x00008000000079c5 */ /* 0x000fe40000010000 */
[----:B------:R-:W-:Y:S01]  /*15510*/  WARPGROUP.ARRIVE ;  /* 0x00000000000079c5 */ /* 0x000fe20000000000 */
[-CC-:B------:R-:W-:Y:S01]  /*15520*/  FFMA.FTZ R172, R40, R11.reuse, -R20.reuse ;  /* 0x0000000b28ac7223 */ /* 0x180fe20000010814 */
[----:B------:R-:W-:Y:S01]  /*15530*/  FFMA.FTZ R174, R44, R11, -R20 ;  /* 0x0000000b2cae7223 */ /* 0x000fe20000010814 */
[----:B------:R-:W1:Y:S03]  /*15540*/  MUFU.EX2 R176, R176 ;  /* 0x000000b000b07308 */ /* 0x000e660000000800 */
[----:B------:R-:W-:Y:S01]  /*15550*/  HGMMA.64x128x16.F32 R88, R168, gdesc[UR8].tnspB, R88, gsb0 ;  /* 0x41e00008a8587df0 */ /* 0x000fe20008000858 */
[----:B------:R-:W-:-:S02]  /*15560*/  R2UR UR10, R8 ;  /* 0x00000000080a72ca */ /* 0x000fc400000e0000 */
[----:B------:R-:W-:Y:S02]  /*15570*/  R2UR UR11, R9 ;  /* 0x00000000090b72ca */ /* 0x000fe400000e0000 */
[----:B------:R-:W-:Y:S01]  /*15580*/  FMNMX.FTZ R8, R26, R6, !PT ;  /* 0x000000061a087209 */ /* 0x000fe20007810000 */
[----:B------:R-:W3:Y:S03]  /*15590*/  MUFU.EX2 R29, R29 ;  /* 0x0000001d001d7308 */ /* 0x000ee60000000800 */
[----:B------:R-:W-:-:S04]  /*155a0*/  FMNMX.FTZ R9, R27, R8, !PT ;  /* 0x000000081b097209 */ /* 0x000fc80007810000 */
        /* <DEDUP_REMOVED lines=23> */
[----:B------:R-:W-:Y:S01]  /*15720*/  FMNMX.FTZ R9, R59, R8, !PT ;  /* 0x000000083b097209 */ /* 0x000fe20007810000 */
[----:B------:R-:W-:-:S03]  /*15730*/  VIADD R8, R10, 0x280 ;  /* 0x000002800a087836 */ /* 0x000fc60000000000 */
[----:B------:R-:W-:Y:S01]  /*15740*/  FMNMX.FTZ R24, R62, R9, !PT ;  /* 0x000000093e187209 */ /* 0x000fe20007810000 */
[----:B------:R-:W-:Y:S01]  /*15750*/  IMAD.MOV.U32 R9, RZ, RZ, 0x40000040 ;  /* 0x40000040ff097424 */ /* 0x000fe200078e00ff */
[----:B------:R-:W-:Y:S02]  /*15760*/  MUFU.EX2 R53, R53 ;  /* 0x0000003500357308 */ /* 0x000fe40000000800 */
[----:B------:R-:W-:Y:S01]  /*15770*/  FMNMX.FTZ R21, R63, R24, !PT ;  /* 0x000000183f157209 */ /* 0x000fe20007810000 */
[----:B------:R-:W-:-:S05]  /*15780*/  FFMA.FTZ R24, R72, R11, -R20 ;  /* 0x0000000b48187223 */ /* 0x000fca0000010814 */
        /* <DEDUP_REMOVED lines=10> */
[----:B------:R-:W-:Y:S01]  /*15830*/  FFMA.FTZ R170, R52, R11, -R20 ;  /* 0x0000000b34aa7223 */ /* 0x000fe20000010814 */
[----:B--2---:R-:W-:Y:S02]  /*15840*/  FADD.FTZ R52, R182, R5 ;  /* 0x00000005b6347221 */ /* 0x004fe40000010000 */
[----:B------:R-:W-:Y:S01]  /*15850*/  MUFU.EX2 R32, R32 ;  /* 0x0000002000207308 */ /* 0x000fe20000000800 */
[C---:B0-----:R-:W-:Y:S01]  /*15860*/  F2FP.F16.F32.PACK_AB R182, R25.reuse, R182 ;  /* 0x000000b619b6723e */ /* 0x041fe200000000ff */
[----:B------:R-:W-:Y:S01]  /*15870*/  HGMMA.64x128x16.F32 R88, R164, gdesc[UR8].tnspB, R88, gsb0 ;  /* 0x41e00008a4587df0 */ /* 0x000fe20008000858 */
[----:B------:R-:W-:Y:S01]  /*15880*/  R2UR UR10, R8 ;  /* 0x00000000080a72ca */ /* 0x000fe200000e0000 */
[----:B------:R-:W-:Y:S01]  /*15890*/  FADD.FTZ R5, R25, R52 ;  /* 0x0000003419057221 */ /* 0x000fe20000010000 */
[----:B------:R-:W-:-:S02]  /*158a0*/  R2UR UR11, R9 ;  /* 0x00000000090b72ca */ /* 0x000fc400000e0000 */
[----:B------:R-:W-:Y:S01]  /*158b0*/  FMNMX.FTZ R8, R66, R21, !PT ;  /* 0x0000001542087209 */ /* 0x000fe20007810000 */
[----:B-1----:R-:W-:Y:S01]  /*158c0*/  FADD.FTZ R52, R176, R5 ;  /* 0x00000005b0347221 */ /* 0x002fe20000010000 */
[----:B------:R-:W0:Y:S01]  /*158d0*/  MUFU.EX2 R168, R168 ;  /* 0x000000a800a87308 */ /* 0x000e220000000800 */
[----:B---3--:R-:W-:Y:S02]  /*158e0*/  F2FP.F16.F32.PACK_AB R176, R29, R176 ;  /* 0x000000b01db0723e */ /* 0x008fe400000000ff */
[----:B------:R-:W-:Y:S01]  /*158f0*/  FMNMX.FTZ R9, R67, R8, !PT ;  /* 0x0000000843097209 */ /* 0x000fe20007810000 */
[----:B------:R-:W-:-:S03]  /*15900*/  FADD.FTZ R5, R29, R52 ;  /* 0x000000341d057221 */ /* 0x000fc60000010000 */
        /* <DEDUP_REMOVED lines=13> */
[----:B-1----:R-:W-:Y:S01]  /*159e0*/  FMNMX.FTZ R21, R8, R9, !PT ;  /* 0x0000000908157209 */ /* 0x002fe20007810000 */
[----:B------:R-:W-:Y:S02]  /*159f0*/  VIADD R8, R10, 0x300 ;  /* 0x000003000a087836 */ /* 0x000fe40000000000 */
[----:B------:R-:W-:Y:S02]  /*15a00*/  IMAD.MOV.U32 R9, RZ, RZ, 0x40000040 ;  /* 0x40000040ff097424 */ /* 0x000fe400078e00ff */
[----:B------:R-:W1:Y:S01]  /*15a10*/  SHFL.BFLY PT, R36, R21, 0x1, 0x1f ;  /* 0x0c201f0015247f89 */ /* 0x000e6200000e0000 */
[----:B------:R-:W-:Y:S02]  /*15a20*/  WARPGROUP.DEPBAR.LE gsb0, 0x0 ;  /* 0x00008000000079c5 */ /* 0x000fe40000010000 */
[----:B------:R-:W-:Y:S01]  /*15a30*/  WARPGROUP.ARRIVE ;  /* 0x00000000000079c5 */ /* 0x000fe20000000000 */
[-CC-:B------:R-:W-:Y:S01]  /*15a40*/  FFMA.FTZ R164, R56, R11.reuse, -R20.reuse ;  /* 0x0000000b38a47223 */ /* 0x180fe20000010814 */
[----:B------:R-:W-:Y:S01]  /*15a50*/  FFMA.FTZ R166, R60, R11, -R20 ;  /* 0x0000000b3ca67223 */ /* 0x000fe20000010814 */
[----:B----4-:R-:W-:Y:S01]  /*15a60*/  FADD.FTZ R56, R178, R5 ;  /* 0x00000005b2387221 */ /* 0x010fe20000010000 */
[----:B-----5:R-:W-:-:S02]  /*15a70*/  F2FP.F16.F32.PACK_AB R178, R37, R178 ;  /* 0x000000b225b2723e */ /* 0x020fc400000000ff */
[----:B------:R-:W-:Y:S01]  /*15a80*/  HGMMA.64x128x16.F32 R88, R160, gdesc[UR8].tnspB, R88, gsb0 ;  /* 0x41e00008a0587df0 */ /* 0x000fe20008000858 */
[----:B------:R-:W-:Y:S01]  /*15a90*/  R2UR UR10, R8 ;  /* 0x00000000080a72ca */ /* 0x000fe200000e0000 */
[----:B------:R-:W-:Y:S01]  /*15aa0*/  FADD.FTZ R5, R37, R56 ;  /* 0x0000003825057221 */ /* 0x000fe20000010000 */
[----:B------:R-:W-:Y:S01]  /*15ab0*/  R2UR UR11, R9 ;  /* 0x00000000090b72ca */ /* 0x000fe200000e0000 */
[-C--:B------:R-:W-:Y:S01]  /*15ac0*/  FFMA.FTZ R9, R84, R11.reuse, -R20 ;  /* 0x0000000b54097223 */ /* 0x080fe20000010814 */
[----:B-1----:R-:W-:Y:S01]  /*15ad0*/  FMNMX.FTZ R8, R21, R36, !PT ;  /* 0x0000002415087209 */ /* 0x002fe20007810000 */
[----:B------:R-:W-:Y:S01]  /*15ae0*/  FADD.FTZ R56, R172, R5 ;  /* 0x00000005ac387221 */ /* 0x000fe20000010000 */
[----:B------:R-:W-:Y:S01]  /*15af0*/  MOV R21, 0x40000040 ;  /* 0x4000004000157802 */ /* 0x000fe20000000f00 */
[----:B------:R-:W-:Y:S01]  /*15b00*/  MUFU.EX2 R164, R164 ;  /* 0x000000a400a47308 */ /* 0x000fe20000000800 */
[C---:B------:R-:W-:Y:S01]  /*15b10*/  F2FP.F16.F32.PACK_AB R172, R41.reuse, R172 ;  /* 0x000000ac29ac723e */ /* 0x040fe200000000ff */
[----:B------:R-:W-:Y:S01]  /*15b20*/  FMUL.FTZ R40, R8, R11 ;  /* 0x0000000b08287220 */ /* 0x000fe20000410000 */
[----:B------:R-:W-:-:S03]  /*15b30*/  FADD.FTZ R5, R41, R56 ;  /* 0x0000003829057221 */ /* 0x000fc60000010000 */
        /* <DEDUP_REMOVED lines=25> */
[----:B0-----:R-:W-:Y:S01]  /*15cd0*/  FADD.FTZ R56, R168, R5 ;  /* 0x00000005a8387221 */ /* 0x001fe20000010000 */
[-CC-:B------:R-:W-:Y:S01]  /*15ce0*/  FFMA.FTZ R75, R75, R11.reuse, -R40.reuse ;  /* 0x0000000b4b4b7223 */ /* 0x180fe20000010828 */
[-CC-:B------:R-:W-:Y:S01]  /*15cf0*/  FFMA.FTZ R78, R78, R11.reuse, -R40.reuse ;  /* 0x0000000b4e4e7223 */ /* 0x180fe20000010828 */
[-C--:B------:R-:W-:Y:S01]  /*15d00*/  FFMA.FTZ R79, R79, R11.reuse, -R40 ;  /* 0x0000000b4f4f7223 */ /* 0x080fe20000010828 */
[----:B------:R-:W-:Y:S01]  /*15d10*/  FADD.FTZ R5, R45, R56 ;  /* 0x000000382d057221 */ /* 0x000fe20000010000 */
[----:B------:R-:W-:Y:S01]  /*15d20*/  MUFU.EX2 R30, R30 ;  /* 0x0000001e001e7308 */ /* 0x000fe20000000800 */
[-CC-:B------:R-:W-:Y:S01]  /*15d30*/  FFMA.FTZ R82, R82, R11.reuse, -R40.reuse ;  /* 0x0000000b52527223 */ /* 0x180fe20000010828 */
[-CC-:B------:R-:W-:Y:S01]  /*15d40*/  FFMA.FTZ R83, R83, R11.reuse, -R40.reuse ;  /* 0x0000000b53537223 */ /* 0x180fe20000010828 */
[----:B------:R-:W-:Y:S01]  /*15d50*/  FFMA.FTZ R86, R86, R11, -R40 ;  /* 0x0000000b56567223 */ /* 0x000fe20000010828 */
[----:B------:R-:W-:-:S02]  /*15d60*/  IADD3 R27, -R230, 0xb, RZ ;  /* 0x0000000be61b7810 */ /* 0x000fc40007ffe1ff */
[----:B------:R-:W-:Y:S02]  /*15d70*/  F2FP.F16.F32.PACK_AB R174, R33, R174 ;  /* 0x000000ae21ae723e */ /* 0x000fe400000000ff */
        /* <DEDUP_REMOVED lines=19> */
[-CC-:B------:R-:W-:Y:S01]  /*15eb0*/  FFMA.FTZ R161, R66, R11.reuse, -R40.reuse ;  /* 0x0000000b42a17223 */ /* 0x180fe20000010828 */
[----:B------:R-:W-:Y:S01]  /*15ec0*/  HGMMA.64x128x16.F32 R88, R156, gdesc[UR8].tnspB, R88, gsb0 ;  /* 0x41e000089c587df0 */ /* 0x000fe20008000858 */
[-C--:B------:R-:W-:Y:S01]  /*15ed0*/  FMUL.FTZ R20, R20, R11.reuse ;  /* 0x0000000b14147220 */ /* 0x080fe20000410000 */
[----:B------:R-:W-:Y:S01]  /*15ee0*/  R2UR UR11, R21 ;  /* 0x00000000150b72ca */ /* 0x000fe200000e0000 */
[----:B------:R-:W-:-:S03]  /*15ef0*/  FFMA.FTZ R163, R70, R11, -R40 ;  /* 0x0000000b46a37223 */ /* 0x000fc60000010828 */
[----:B------:R0:W1:Y:S08]  /*15f00*/  MUFU.EX2 R36, R20 ;  /* 0x0000001400247308 */ /* 0x0000700000000800 */
[----:B------:R-:W-:Y:S01]  /*15f10*/  MUFU.EX2 R167, R167 ;  /* 0x000000a700a77308 */ /* 0x000fe20000000800 */
[----:B0-----:R-:W-:Y:S02]  /*15f20*/  VIADD R20, R10, 0x380 ;  /* 0x000003800a147836 */ /* 0x001fe40000000000 */
[----:B------:R-:W-:-:S03]  /*15f30*/  FFMA.FTZ R10, R55, R11, -R40 ;  /* 0x0000000b370a7223 */ /* 0x000fc60000010828 */
[----:B------:R-:W-:Y:S01]  /*15f40*/  R2UR UR10, R20 ;  /* 0x00000000140a72ca */ /* 0x000fe200000e0000 */
[----:B------:R-:W-:Y:S02]  /*15f50*/  @!P1 IMAD R20, R22, 0x8, R2 ;  /* 0x0000000816149824 */ /* 0x000fe400078e0202 */
[----:B------:R-:W-:Y:S01]  /*15f60*/  MUFU.EX2 R10, R10 ;  /* 0x0000000a000a7308 */ /* 0x000fe20000000800 */
[----:B-1----:R-:W-:Y:S01]  /*15f70*/  FFMA.FTZ R3, R36, R3, R181 ;  /* 0x0000000324037223 */ /* 0x002fe200000100b5 */
[----:B------:R-:W-:Y:S01]  /*15f80*/  F2FP.F16.F32.PACK_AB R181, R26, R181 ;  /* 0x000000b51ab5723e */ /* 0x000fe200000000ff */
[----:B------:R-:W-:Y:S02]  /*15f90*/  @!P1 VIADD R20, R20, 0x28840 ;  /* 0x0002884014149836 */ /* 0x000fe40000000000 */
[----:B------:R-:W-:Y:S01]  /*15fa0*/  FADD.FTZ R50, R26, R3 ;  /* 0x000000031a327221 */ /* 0x000fe20000010000 */
[----:B------:R-:W-:Y:S01]  /*15fb0*/  FADD.FTZ R26, R170, R5 ;  /* 0x00000005aa1a7221 */ /* 0x000fe20000010000 */
[----:B------:R-:W-:Y:S01]  /*15fc0*/  F2FP.F16.F32.PACK_AB R170, R49, R170 ;  /* 0x000000aa31aa723e */ /* 0x000fe200000000ff */
[----:B------:R-:W-:Y:S01]  /*15fd0*/  MUFU.EX2 R48, R48 ;  /* 0x0000003000307308 */ /* 0x000fe20000000800 */
[----:B------:R-:W-:Y:S01]  /*15fe0*/  FADD.FTZ R3, R183, R50 ;  /* 0x00000032b7037221 */ /* 0x000fe20000010000 */
[----:B------:R-:W-:Y:S01]  /*15ff0*/  @!P1 PRMT R21, RZ, 0x654, R20 ;  /* 0x00000654ff159816 */ /* 0x000fe20000000014 */
[----:B------:R-:W-:Y:S01]  /*16000*/  FADD.FTZ R5, R49, R26 ;  /* 0x0000001a31057221 */ /* 0x000fe20000010000 */
[C---:B------:R-:W-:Y:S01]  /*16010*/  F2FP.F16.F32.PACK_AB R183, R30.reuse, R183 ;  /* 0x000000b71eb7723e */ /* 0x040fe200000000ff */
[----:B------:R-:W-:-:S03]  /*16020*/  FADD.FTZ R50, R30, R3 ;  /* 0x000000031e327221 */ /* 0x000fc60000010000 */
[----:B------:R-:W-:Y:S01]  /*16030*/  MUFU.EX2 R20, R59 ;  /* 0x0000003b00147308 */ /* 0x000fe20000000800 */
[----:B------:R-:W-:Y:S01]  /*16040*/  FADD.FTZ R3, R177, R50 ;  /* 0x00000032b1037221 */ /* 0x000fe20000010000 */
[----:B------:R-:W-:Y:S01]  /*16050*/  FFMA.FTZ R50, R67, R11, -R40 ;  /* 0x0000000b43327223 */ /* 0x000fe20000010828 */
[C---:B------:R-:W-:Y:S02]  /*16060*/  F2FP.F16.F32.PACK_AB R177, R34.reuse, R177 ;  /* 0x000000b122b1723e */ /* 0x040fe400000000ff */
[----:B------:R-:W-:Y:S01]  /*16070*/  FADD.FTZ R54, R34, R3 ;  /* 0x0000000322367221 */ /* 0x000fe20000010000 */
[----:B------:R-:W-:Y:S01]  /*16080*/  FADD.FTZ R34, R164, R5 ;  /* 0x00000005a4227221 */ /* 0x000fe20000010000 */
[----:B------:R-:W-:Y:S01]  /*16090*/  F2FP.F16.F32.PACK_AB R164, R53, R164 ;  /* 0x000000a435a4723e */ /* 0x000fe200000000ff */
[----:B------:R-:W0:Y:S01]  /*160a0*/  MUFU.EX2 R160, R160 ;  /* 0x000000a000a07308 */ /* 0x000e220000000800 */
[----:B------:R-:W-:Y:S01]  /*160b0*/  FADD.FTZ R3, R179, R54 ;  /* 0x00000036b3037221 */ /* 0x000fe20000010000 */
        /* <DEDUP_REMOVED lines=8> */
[C---:B------:R-:W-:Y:S02]  /*16140*/  F2FP.F16.F32.PACK_AB R173, R42.reuse, R173 ;  /* 0x000000ad2aad723e */ /* 0x040fe400000000ff */
[----:B------:R-:W-:-:S03]  /*16150*/  FADD.FTZ R54, R42, R3 ;  /* 0x000000032a367221 */ /* 0x000fc60000010000 */
[----:B------:R-:W-:Y:S01]  /*16160*/  MUFU.EX2 R50, R50 ;  /* 0x0000003200327308 */ /* 0x000fe20000000800 */
[----:B------:R-:W-:Y:S01]  /*16170*/  FADD.FTZ R3, R175, R54 ;  /* 0x00000036af037221 */ /* 0x000fe20000010000 */
[----:B0-----:R-:W-:Y:S01]  /*16180*/  FADD.FTZ R34, R160, R5 ;  /* 0x00000005a0227221 */ /* 0x001fe20000010000 */
[C---:B------:R-:W-:Y:S02]  /*16190*/  F2FP.F16.F32.PACK_AB R175, R44.reuse, R175 ;  /* 0x000000af2caf723e */ /* 0x040fe400000000ff */
[----:B------:R-:W-:Y:S01]  /*161a0*/  FADD.FTZ R54, R44, R3 ;  /* 0x000000032c367221 */ /* 0x000fe20000010000 */
[C---:B------:R-:W-:Y:S01]  /*161b0*/  FADD.FTZ R5, R61.reuse, R34 ;  /* 0x000000223d057221 */ /* 0x040fe20000010000 */
[----:B------:R-:W-:Y:S01]  /*161c0*/  F2FP.F16.F32.PACK_AB R160, R61, R160 ;  /* 0x000000a03da0723e */ /* 0x000fe200000000ff */
[----:B------:R-:W0:Y:S01]  /*161d0*/  MUFU.EX2 R162, R162 ;  /* 0x000000a200a27308 */ /* 0x000e220000000800 */
[----:B------:R-:W-:Y:S01]  /*161e0*/  FADD.FTZ R3, R169, R54 ;  /* 0x00000036a9037221 */ /* 0x000fe20000010000 */
[----:B------:R-:W-:-:S03]  /*161f0*/  F2FP.F16.F32.PACK_AB R169, R46, R169 ;  /* 0x000000a92ea9723e */ /* 0x000fc600000000ff */
[----:B------:R-:W-:-:S03]  /*16200*/  FADD.FTZ R54, R46, R3 ;  /* 0x000000032e367221 */ /* 0x000fc60000010000 */
[----:B------:R-:W1:Y:S01]  /*16210*/  MUFU.EX2 R163, R163 ;  /* 0x000000a300a37308 */ /* 0x000e620000000800 */
[----:B------:R-:W-:Y:S01]  /*16220*/  FADD.FTZ R3, R171, R54 ;  /* 0x00000036ab037221 */ /* 0x000fe20000010000 */
[----:B------:R-:W-:-:S03]  /*16230*/  F2FP.F16.F32.PACK_AB R171, R10, R171 ;  /* 0x000000ab0aab723e */ /* 0x000fc600000000ff */
[----:B------:R-:W-:-:S03]  /*16240*/  FADD.FTZ R30, R10, R3 ;  /* 0x000000030a1e7221 */ /* 0x000fc60000010000 */
[----:B------:R-:W2:Y:S01]  /*16250*/  MUFU.EX2 R52, R52 ;  /* 0x0000003400347308 */ /* 0x000ea20000000800 */
[----:B------:R-:W-:Y:S01]  /*16260*/  FADD.FTZ R3, R165, R30 ;  /* 0x0000001ea5037221 */ /* 0x000fe20000010000 */
[----:B0-----:R-:W-:Y:S01]  /*16270*/  FADD.FTZ R34, R162, R5 ;  /* 0x00000005a2227221 */ /* 0x001fe20000010000 */
[C---:B------:R-:W-:Y:S02]  /*16280*/  F2FP.F16.F32.PACK_AB R165, R20.reuse, R165 ;  /* 0x000000a514a5723e */ /* 0x040fe400000000ff */
[----:B------:R-:W-:Y:S01]  /*16290*/  FADD.FTZ R30, R20, R3 ;  /* 0x00000003141e7221 */ /* 0x000fe20000010000 */
[C---:B------:R-:W-:Y:S01]  /*162a0*/  FADD.FTZ R5, R69.reuse, R34 ;  /* 0x0000002245057221 */ /* 0x040fe20000010000 */
[----:B------:R-:W-:Y:S01]  /*162b0*/  F2FP.F16.F32.PACK_AB R162, R69, R162 ;  /* 0x000000a245a2723e */ /* 0x000fe200000000ff */
[----:B------:R-:W-:Y:S01]  /*162c0*/  MUFU.EX2 R26, R75 ;  /* 0x0000004b001a7308 */ /* 0x000fe20000000800 */
[----:B------:R-:W-:Y:S01]  /*162d0*/  FADD.FTZ R3, R167, R30 ;  /* 0x0000001ea7037221 */ /* 0x000fe20000010000 */
[----:B------:R-:W-:Y:S01]  /*162e0*/  FADD.FTZ R20, R24, R5 ;  /* 0x0000000518147221 */ /* 0x000fe20000010000 */
[----:B------:R-:W-:-:S02]  /*162f0*/  F2FP.F16.F32.PACK_AB R167, R48, R167 ;  /* 0x000000a730a7723e */ /* 0x000fc400000000ff */
[----:B------:R-:W-:Y:S01]  /*16300*/  FADD.FTZ R30, R48, R3 ;  /* 0x00000003301e7221 */ /* 0x000fe20000010000 */
[----:B------:R-:W-:Y:S02]  /*16310*/  FADD.FTZ R5, R65, R20 ;  /* 0x0000001441057221 */ /* 0x000fe40000010000 */
[----:B------:R-:W-:Y:S01]  /*16320*/  MUFU.EX2 R78, R78 ;  /* 0x0000004e004e7308 */ /* 0x000fe20000000800 */
[----:B------:R-:W-:Y:S01]  /*16330*/  FADD.FTZ R3, R161, R30 ;  /* 0x0000001ea1037221 */ /* 0x000fe20000010000 */
[----:B------:R-:W-:-:S03]  /*16340*/  F2FP.F16.F32.PACK_AB R161, R50, R161 ;  /* 0x000000a132a1723e */ /* 0x000fc600000000ff */
[----:B------:R-:W-:-:S03]  /*16350*/  FADD.FTZ R30, R50, R3 ;  /* 0x00000003321e7221 */ /* 0x000fc60000010000 */
[----:B------:R-:W0:Y:S01]  /*16360*/  MUFU.EX2 R79, R79 ;  /* 0x0000004f004f7308 */ /* 0x000e220000000800 */
[----:B-1----:R-:W-:Y:S01]  /*16370*/  FADD.FTZ R3, R163, R30 ;  /* 0x0000001ea3037221 */ /* 0x002fe20000010000 */
[----:B--2---:R-:W-:-:S03]  /*16380*/  F2FP.F16.F32.PACK_AB R163, R52, R163 ;  /* 0x000000a334a3723e */ /* 0x004fc600000000ff */
[----:B------:R-:W-:-:S03]  /*16390*/  FADD.FTZ R10, R52, R3 ;  /* 0x00000003340a7221 */ /* 0x000fc60000010000 */
        /* <DEDUP_REMOVED lines=8> */
[----:B------:R-:W-:Y:S01]  /*16420*/  F2FP.F16.F32.PACK_AB R156, R65, R24 ;  /* 0x00000018419c723e */ /* 0x000fe200000000ff */
[----:B------:R-:W-:Y:S01]  /*16430*/  HGMMA.64x128x16.F32 R88, R152, gdesc[UR8].tnspB, R88, gsb0 ;  /* 0x41e0000898587df0 */ /* 0x000fe20008000858 */
[----:B------:R-:W-:Y:S02]  /*16440*/  F2FP.F16.F32.PACK_AB R158, R73, R28 ;  /* 0x0000001c499e723e */ /* 0x000fe400000000ff */
[----:B0-----:R-:W-:-:S03]  /*16450*/  F2FP.F16.F32.PACK_AB R159, R79, R78 ;  /* 0x0000004e4f9f723e */ /* 0x001fc600000000ff */
[----:B------:R-:W0:Y:S08]  /*16460*/  MUFU.EX2 R157, R157 ;  /* 0x0000009d009d7308 */ /* 0x000e300000000800 */
[----:B------:R-:W1:Y:S08]  /*16470*/  MUFU.EX2 R6, R85 ;  /* 0x0000005500067308 */ /* 0x000e700000000800 */
[----:B------:R-:W2:Y:S01]  /*16480*/  MUFU.EX2 R40, R40 ;  /* 0x0000002800287308 */ /* 0x000ea20000000800 */
[----:B0-----:R-:W-:Y:S01]  /*16490*/  FADD.FTZ R3, R157, R10 ;  /* 0x0000000a9d037221 */ /* 0x001fe20000010000 */
[----:B------:R-:W-:Y:S01]  /*164a0*/  FADD.FTZ R10, R28, R5 ;  /* 0x000000051c0a7221 */ /* 0x000fe20000010000 */
[----:B------:R-:W-:-:S02]  /*164b0*/  F2FP.F16.F32.PACK_AB R157, R26, R157 ;  /* 0x0000009d1a9d723e */ /* 0x000fc400000000ff */
[----:B------:R-:W-:Y:S01]  /*164c0*/  FADD.FTZ R3, R26, R3 ;  /* 0x000000031a037221 */ /* 0x000fe20000010000 */
[----:B------:R-:W-:-:S03]  /*164d0*/  FADD.FTZ R5, R73, R10 ;  /* 0x0000000a49057221 */ /* 0x000fc60000010000 */
[----:B------:R-:W-:Y:S01]  /*164e0*/  FADD.FTZ R3, R78, R3 ;  /* 0x000000034e037221 */ /* 0x000fe20000010000 */
[----:B------:R-:W-:-:S03]  /*164f0*/  FADD.FTZ R10, R32, R5 ;  /* 0x00000005200a7221 */ /* 0x000fc60000010000 */
[----:B------:R-:W-:Y:S01]  /*16500*/  FADD.FTZ R3, R79, R3 ;  /* 0x000000034f037221 */ /* 0x000fe20000010000 */
[----:B------:R-:W-:-:S03]  /*16510*/  FADD.FTZ R10, R77, R10 ;  /* 0x0000000a4d0a7221 */ /* 0x000fc60000010000 */
[----:B------:R-:W-:Y:S01]  /*16520*/  FADD.FTZ R3, R82, R3 ;  /* 0x0000000352037221 */ /* 0x000fe20000010000 */
[----:B------:R-:W-:-:S03]  /*16530*/  FADD.FTZ R5, R9, R10 ;  /* 0x0000000a09057221 */ /* 0x000fc60000010000 */
[----:B------:R-:W-:Y:S01]  /*16540*/  FADD.FTZ R3, R83, R3 ;  /* 0x0000000353037221 */ /* 0x000fe20000010000 */
[----:B-1----:R-:W-:-:S03]  /*16550*/  FADD.FTZ R5, R6, R5 ;  /* 0x0000000506057221 */ /* 0x002fc60000010000 */
[----:B------:R-:W-:-:S04]  /*16560*/  FADD.FTZ R3, R86, R3 ;  /* 0x0000000356037221 */ /* 0x000fc80000010000 */
[----:B--2---:R-:W-:Y:S01]  /*16570*/  FADD.FTZ R3, R40, R3 ;  /* 0x0000000328037221 */ /* 0x004fe20000010000 */
[----:B------:R-:W-:Y:S02]  /*16580*/  WARPGROUP.DEPBAR.LE gsb0, 0x0 ;  /* 0x00008000000079c5 */ /* 0x000fe40000010000 */
[----:B------:R0:W-:Y:S06]  /*16590*/  BAR.ARV R27, 0x100 ;  /* 0x0004001b0000751d */ /* 0x0001ec0000002000 */
[----:B------:R-:W-:Y:S01]  /*165a0*/  @!P1 SYNCS.ARRIVE.TRANS64.RED.A1T0 RZ, [R21+URZ], RZ ;  /* 0x000000ff15ff99a7 */ /* 0x000fe2000810043f */
[----:B------:R-:W-:Y:S01]  /*165b0*/  F2FP.F16.F32.PACK_AB R154, R6, R9 ;  /* 0x00000009069a723e */ /* 0x000fe200000000ff */
        /* <DEDUP_REMOVED lines=68> */
[----:B-1----:R-:W-:-:S02]  /*16a00*/  IMAD.MOV.U32 R13, RZ, RZ, R22 ;  /* 0x000000ffff0d7224 */ /* 0x002fc400078e0016 */
[----:B------:R-:W-:Y:S02]  /*16a10*/  IMAD.MOV.U32 R6, RZ, RZ, R8 ;  /* 0x000000ffff067224 */ /* 0x000fe400078e0008 */
[----:B------:R-:W-:Y:S01]  /*16a20*/  IMAD.MOV.U32 R14, RZ, RZ, R0 ;  /* 0x000000ffff0e7224 */ /* 0x000fe200078e0000 */
[----:B0-----:R-:W-:Y:S06]  /*16a30*/  @P2 BRA `(.L_x_8570) ;  /* 0xffffffdc008c2947 */ /* 0x001fec000383ffff */
.L_x_8560:
[----:B------:R-:W-:-:S13]  /*16a40*/  ISETP.GE.AND P2, PT, R4, R196, PT ;  /* 0x000000c40400720c */ /* 0x000fda0003f46270 */
[----:B------:R-:W-:Y:S05]  /*16a50*/  @!P2 BRA `(.L_x_8571) ;  /* 0x0000003000a0a947 */ /* 0x000fea0003800000 */
[----:B------:R-:W-:Y:S02]  /*16a60*/  IMAD.MOV.U32 R6, RZ, RZ, R8 ;  /* 0x000000ffff067224 */ /* 0x000fe400078e0008 */
[----:B------:R-:W-:Y:S02]  /*16a70*/  IMAD.MOV.U32 R12, RZ, RZ, R0 ;  /* 0x000000ffff0c7224 */ /* 0x000fe400078e0000 */
[----:B------:R-:W-:Y:S02]  /*16a80*/  IMAD.MOV.U32 R14, RZ, RZ, R186 ;  /* 0x000000ffff0e7224 */ /* 0x000fe400078e00ba */
[----:B------:R-:W-:-:S07]  /*16a90*/  IMAD.MOV.U32 R13, RZ, RZ, R22 ;  /* 0x000000ffff0d7224 */ /* 0x000fce00078e0016 */
.L_x_8589:
        /* <DEDUP_REMOVED lines=10> */
.L_x_8573:
[----:B------:R-:W-:Y:S01]  /*16b40*/  IMAD R0, R22, 0x8, R2 ;  /* 0x0000000816007824 */ /* 0x000fe200078e0202 */
[----:B------:R-:W-:-:S04]  /*16b50*/  SHF.L.U32 R9, R186, 0x1f, RZ ;  /* 0x0000001fba097819 */ /* 0x000fc800000006ff */
[----:B------:R0:W1:Y:S01]  /*16b60*/  SYNCS.PHASECHK.TRANS64.TRYWAIT P3, [R0+URZ+0x28830], R9 ;  /* 0x02883009000075a7 */ /* 0x000062000806017f */
[----:B------:R-:W-:Y:S05]  /*16b70*/  @!P0 BRA `(.L_x_8574) ;  /* 0x0000000000048947 */ /* 0x000fea0003800000 */
[----:B------:R-:W-:Y:S01]  /*16b80*/  BPT.TRAP 0x1 ;  /* 0x000000040000795c */ /* 0x000fe20000300000 */
.L_x_8574:
[----:B------:R-:W-:Y:S04]  /*16b90*/  BSSY B0, `(.L_x_8572) ;  /* 0x0000004000007945 */ /* 0x000fe80003800000 */
[----:B-1----:R-:W-:Y:S05]  /*16ba0*/  @P3 BRA `(.L_x_8575) ;  /* 0x0000000000083947 */ /* 0x002fea0003800000 */
[----:B------:R-:W1:Y:S02]  /*16bb0*/  SYNCS.PHASECHK.TRANS64.TRYWAIT P3, [R0+URZ+0x28830], R9 ;  /* 0x02883009000075a7 */ /* 0x000e64000806017f */
[----:B-1----:R-:W-:Y:S05]  /*16bc0*/  @!P3 BRA `(.L_x_8576) ;  /* 0x000000ec00c8b947 */ /* 0x002fea0003800000 */
.L_x_8575:
[----:B------:R-:W-:Y:S05]  /*16bd0*/  BSYNC B0 ;  /* 0x0000000000007941 */ /* 0x000fea0003800000 */
.L_x_8572:
[----:B01----:R-:W0:Y:S01]  /*16be0*/  S2R R0, SR_TID.X ;  /* 0x0000000000007919 */ /* 0x003e220000002100 */
[----:B------:R-:W-:Y:S05]  /*16bf0*/  WARPSYNC.ALL ;  /* 0x0000000000007948 */ /* 0x000fea0003800000 */
[----:B------:R-:W-:Y:S01]  /*16c00*/  IMAD.MOV.U32 R9, RZ, RZ, 0x40000040 ;  /* 0x40000040ff097424 */ /* 0x000fe200078e00ff */
[----:B------:R-:W-:Y:S01]  /*16c10*/  LEA R8, R22, R7, 0xb ;  /* 0x0000000716087211 */ /* 0x000fe200078e58ff */
[----:B------:R-:W-:-:S03]  /*16c20*/  IMAD.MOV.U32 R11, RZ, RZ, 0x40000040 ;  /* 0x40000040ff0b7424 */ /* 0x000fc600078e00ff */
[C---:B------:R-:W-:Y:S01]  /*16c30*/  R2UR UR46, R8.reuse ;  /* 0x00000000082e72ca */ /* 0x040fe200000e0000 */
[----:B------:R-:W-:Y:S01]  /*16c40*/  VIADD R10, R8, 0x2 ;  /* 0x00000002080a7836 */ /* 0x000fe20000000000 */
[----:B------:R-:W-:Y:S02]  /*16c50*/  R2UR UR47, R9 ;  /* 0x00000000092f72ca */ /* 0x000fe400000e0000 */
[----:B------:R-:W-:Y:S01]  /*16c60*/  R2UR UR11, R11 ;  /* 0x000000000b0b72ca */ /* 0x000fe200000e0000 */
[----:B------:R-:W-:Y:S01]  /*16c70*/  IMAD.MOV.U32 R11, RZ, RZ, 0x40000040 ;  /* 0x40000040ff0b7424 */ /* 0x000fe200078e00ff */
[----:B------:R-:W-:Y:S01]  /*16c80*/  R2UR UR10, R10 ;  /* 0x000000000a0a72ca */ /* 0x000fe200000e0000 */
[----:B------:R-:W-:Y:S01]  /*16c90*/  VIADD R10, R8, 0x4 ;  /* 0x00000004080a7836 */ /* 0x000fe20000000000 */
[----:B------:R-:W-:Y:S02]  /*16ca0*/  MOV R9, 0x40000040 ;  /* 0x4000004000097802 */ /* 0x000fe40000000f00 */
[----:B------:R-:W-:Y:S01]  /*16cb0*/  R2UR UR15, R11 ;  /* 0x000000000b0f72ca */ /* 0x000fe200000e0000 */
[----:B------:R-:W-:Y:S01]  /*16cc0*/  IMAD.MOV.U32 R11, RZ, RZ, 0x40000040 ;  /* 0x40000040ff0b7424 */ /* 0x000fe200078e00ff */
[----:B------:R-:W-:Y:S01]  /*16cd0*/  R2UR UR14, R10 ;  /* 0x000000000a0e72ca */ /* 0x000fe200000e0000 */
[----:B------:R-:W-:Y:S01]  /*16ce0*/  VIADD R10, R8, 0x6 ;  /* 0x00000006080a7836 */ /* 0x000fe20000000000 */
[----:B------:R-:W-:-:S02]  /*16cf0*/  R2UR UR35, R9 ;  /* 0x00000000092372ca */ /* 0x000fc400000e0000 */
[----:B------:R-:W-:Y:S01]  /*16d00*/  R2UR UR19, R11 ;  /* 0x000000000b1372ca */ /* 0x000fe200000e0000 */
[----:B------:R-:W-:Y:S01]  /*16d10*/  IMAD.MOV.U32 R11, RZ, RZ, 0x40000040 ;  /* 0x40000040ff0b7424 */ /* 0x000fe200078e00ff */
[----:B------:R-:W-:Y:S01]  /*16d20*/  R2UR UR18, R10 ;  /* 0x000000000a1272ca */ /* 0x000fe200000e0000 */
[----:B------:R-:W-:Y:S01]  /*16d30*/  VIADD R10, R8, 0x400 ;  /* 0x00000400080a7836 */ /* 0x000fe20000000000 */
[----:B0-----:R-:W-:Y:S02]  /*16d40*/  SHF.R.U32.HI R0, RZ, 0x7, R0 ;  /* 0x00000007ff007819 */ /* 0x001fe40000011600 */
[----:B------:R-:W-:Y:S01]  /*16d50*/  R2UR UR23, R11 ;  /* 0x000000000b1772ca */ /* 0x000fe200000e0000 */
[----:B------:R-:W-:Y:S01]  /*16d60*/  IMAD.MOV.U32 R11, RZ, RZ, 0x40000040 ;  /* 0x40000040ff0b7424 */ /* 0x000fe200078e00ff */
[----:B------:R-:W-:Y:S01]  /*16d70*/  R2UR UR22, R10 ;  /* 0x000000000a1672ca */ /* 0x000fe200000e0000 */
[----:B------:R-:W-:Y:S02]  /*16d80*/  VIADD R0, R0, 0x8 ;  /* 0x0000000800007836 */ /* 0x000fe40000000000 */
[----:B------:R-:W-:Y:S01]  /*16d90*/  VIADD R10, R8, 0x402 ;  /* 0x00000402080a7836 */ /* 0x000fe20000000000 */
[----:B------:R-:W-:Y:S01]  /*16da0*/  R2UR UR27, R11 ;  /* 0x000000000b1b72ca */ /* 0x000fe200000e0000 */
[----:B------:R-:W-:Y:S01]  /*16db0*/  IMAD.MOV.U32 R11, RZ, RZ, 0x40000040 ;  /* 0x40000040ff0b7424 */ /* 0x000fe200078e00ff */
[----:B------:R0:W-:Y:S02]  /*16dc0*/  BAR.SYNC.DEFER_BLOCKING R0, 0x100 ;  /* 0x000400000000751d */ /* 0x0001e40000010000 */
[----:B------:R-:W-:Y:S01]  /*16dd0*/  R2UR UR26, R10 ;  /* 0x000000000a1a72ca */ /* 0x000fe200000e0000 */
[C---:B------:R-:W-:Y:S01]  /*16de0*/  VIADD R10, R8.reuse, 0x404 ;  /* 0x00000404080a7836 */ /* 0x040fe20000000000 */
[----:B------:R-:W-:Y:S01]  /*16df0*/  R2UR UR31, R11 ;  /* 0x000000000b1f72ca */ /* 0x000fe200000e0000 */
[----:B------:R-:W-:-:S03]  /*16e00*/  VIADD R8, R8, 0x406 ;  /* 0x0000040608087836 */ /* 0x000fc60000000000 */
        /* <DEDUP_REMOVED lines=29> */
.L_x_8578:
[----:B------:R-:W-:Y:S01]  /*16fe0*/  SHF.L.U32 R0, R14, 0x1f, RZ ;  /* 0x0000001f0e007819 */ /* 0x000fe200000006ff */
[----:B------:R-:W-:-:S04]  /*16ff0*/  IMAD R9, R13, 0x8, R2 ;  /* 0x000000080d097824 */ /* 0x000fc800078e0202 */
[----:B------:R0:W1:Y:S01]  /*17000*/  SYNCS.PHASECHK.TRANS64.TRYWAIT P2, [R9+URZ+0x28850], R0 ;  /* 0x02885000090075a7 */ /* 0x000062000804017f */
[----:B------:R-:W-:Y:S05]  /*17010*/  @!P0 BRA `(.L_x_8579) ;  /* 0x0000000000048947 */ /* 0x000fea0003800000 */
[----:B------:R-:W-:Y:S01]  /*17020*/  BPT.TRAP 0x1 ;  /* 0x000000040000795c */ /* 0x000fe20000300000 */
.L_x_8579:
[----:B-1----:R-:W-:Y:S05]  /*17030*/  @P2 BRA `(.L_x_8577) ;  /* 0x0000000000082947 */ /* 0x002fea0003800000 */
[----:B------:R-:W1:Y:S02]  /*17040*/  SYNCS.PHASECHK.TRANS64.TRYWAIT P2, [R9+URZ+0x28850], R0 ;  /* 0x02885000090075a7 */ /* 0x000e64000804017f */
[----:B-1----:R-:W-:Y:S05]  /*17050*/  @!P2 BRA `(.L_x_8580) ;  /* 0x000000e800b8a947 */ /* 0x002fea0003800000 */
.L_x_8577:
[----:B01----:R-:W-:Y:S01]  /*17060*/  VIADD R0, R2, 0x400 ;  /* 0x0000040002007836 */ /* 0x003fe20000000000 */
[----:B------:R-:W-:Y:S05]  /*17070*/  WARPSYNC.ALL ;  /* 0x0000000000007948 */ /* 0x000fea0003800000 */
[----:B------:R-:W-:Y:S01]  /*17080*/  SHF.R.U32.HI R0, RZ, 0x4, R0 ;  /* 0x00000004ff007819 */ /* 0x000fe20000011600 */
[----:B------:R-:W-:Y:S01]  /*17090*/  IMAD.MOV.U32 R9, RZ, RZ, 0x40000040 ;  /* 0x40000040ff097424 */ /* 0x000fe200078e00ff */
[----:B------:R-:W-:Y:S01]  /*170a0*/  WARPGROUP.ARRIVE ;  /* 0x00000000000079c5 */ /* 0x000fe20000000000 */
[----:B------:R-:W-:Y:S01]  /*170b0*/  IMAD.MOV.U32 R11, RZ, RZ, 0x40000040 ;  /* 0x40000040ff0b7424 */ /* 0x000fe200078e00ff */
[----:B------:R-:W-:-:S04]  /*170c0*/  LOP3.LUT R0, R0, 0x3fff, RZ, 0xc0, !PT ;  /* 0x00003fff00007812 */ /* 0x000fc800078ec0ff */
[----:B------:R-:W0:Y:S01]  /*170d0*/  S2R R15, SR_TID.X ;  /* 0x00000000000f7919 */ /* 0x000e220000002100 */
[----:B------:R-:W-:Y:S01]  /*170e0*/  R2UR UR11, R9 ;  /* 0x00000000090b72ca */ /* 0x000fe200000e0000 */
[----:B------:R-:W-:Y:S01]  /*170f0*/  IMAD.MOV.U32 R9, RZ, RZ, 0x40000040 ;  /* 0x40000040ff097424 */ /* 0x000fe200078e00ff */
[----:B------:R-:W-:-:S05]  /*17100*/  LOP3.LUT R0, R0, 0x4000000, RZ, 0xfc, !PT ;  /* 0x0400000000007812 */ /* 0x000fca00078efcff */
[----:B------:R-:W-:Y:S02]  /*17110*/  IMAD R8, R13, 0x800, R0 ;  /* 0x000008000d087824 */ /* 0x000fe400078e0200 */
[----:B------:R-:W1:Y:S02]  /*17120*/  @P4 LDC R0, c[0x0][0x44c] ;  /* 0x00011300ff004b82 */ /* 0x000e640000000800 */
[C---:B------:R-:W-:Y:S01]  /*17130*/  VIADD R10, R8.reuse, 0x80 ;  /* 0x00000080080a7836 */ /* 0x040fe20000000000 */
[----:B------:R-:W-:-:S13]  /*17140*/  R2UR UR10, R8 ;  /* 0x00000000080a72ca */ /* 0x000fda00000e0000 */
        /* <DEDUP_REMOVED lines=33> */
[----:B------:R-:W-:Y:S01]  /*17360*/  VIADD R8, R8, 0x380 ;  /* 0x0000038008087836 */ /* 0x000fe20000000000 */
[----:B------:R-:W-:Y:S01]  /*17370*/  MOV R11, 0x40000040 ;  /* 0x40000040000b7802 */ /* 0x000fe20000000f00 */
[----:B------:R-:W-:Y:S02]  /*17380*/  WARPGROUP.DEPBAR.LE gsb0, 0x0 ;  /* 0x00008000000079c5 */ /* 0x000fe40000010000 */
[----:B------:R-:W-:-:S08]  /*17390*/  WARPGROUP.ARRIVE ;  /* 0x00000000000079c5 */ /* 0x000fd00000000000 */
[----:B------:R-:W-:Y:S01]  /*173a0*/  HGMMA.64x128x16.F32 R88, R160, gdesc[UR8].tnspB, R88, gsb0 ;  /* 0x41e00008a0587df0 */ /* 0x000fe20008000858 */
[----:B------:R-:W-:Y:S02]  /*173b0*/  R2UR UR10, R10 ;  /* 0x000000000a0a72ca */ /* 0x000fe400000e0000 */
[----:B------:R-:W-:Y:S01]  /*173c0*/  R2UR UR11, R11 ;  /* 0x000000000b0b72ca */ /* 0x000fe200000e0000 */
[----:B------:R-:W-:-:S04]  /*173d0*/  IMAD.IADD R11, R195, 0x1, R193 ;  /* 0x00000001c30b7824 */ /* 0x000fc800078e02c1 */
[----:B-1----:R-:W-:Y:S01]  /*173e0*/  @P4 IMAD.HI.U32 R0, R11, R0, RZ ;  /* 0x000000000b004227 */ /* 0x002fe200078e00ff */
[----:B------:R-:W-:Y:S02]  /*173f0*/  WARPGROUP.DEPBAR.LE gsb0, 0x0 ;  /* 0x00008000000079c5 */ /* 0x000fe40000010000 */
[----:B------:R-:W-:-:S06]  /*17400*/  WARPGROUP.ARRIVE ;  /* 0x00000000000079c5 */ /* 0x000fcc0000000000 */
[----:B------:R-:W-:Y:S01]  /*17410*/  HGMMA.64x128x16.F32 R88, R156, gdesc[UR8].tnspB, R88, gsb0 ;  /* 0x41e000089c587df0 */ /* 0x000fe20008000858 */
[----:B------:R-:W-:Y:S01]  /*17420*/  R2UR UR10, R8 ;  /* 0x00000000080a72ca */ /* 0x000fe200000e0000 */
[----:B------:R-:W-:Y:S01]  /*17430*/  @!P1 IMAD R8, R22, 0x8, R2 ;  /* 0x0000000816089824 */ /* 0x000fe200078e0202 */
[----:B------:R-:W-:Y:S02]  /*17440*/  R2UR UR11, R9 ;  /* 0x00000000090b72ca */ /* 0x000fe400000e0000 */
[----:B------:R-:W0:Y:S01]  /*17450*/  @P4 LDC R9, c[0x0][0x450] ;  /* 0x00011400ff094b82 */ /* 0x000e220000000800 */
[----:B------:R-:W-:-:S05]  /*17460*/  @!P1 VIADD R14, R8, 0x28840 ;  /* 0x00028840080e9836 */ /* 0x000fca0000000000 */
[----:B------:R-:W-:Y:S02]  /*17470*/  @!P1 PRMT R14, RZ, 0x654, R14 ;  /* 0x00000654ff0e9816 */ /* 0x000fe4000000000e */
[----:B0-----:R-:W-:Y:S01]  /*17480*/  @P4 SHF.R.U32.HI R11, RZ, R9, R0 ;  /* 0x00000009ff0b4219 */ /* 0x001fe20000011600 */
[----:B------:R-:W-:Y:S01]  /*17490*/  IMAD.SHL.U32 R0, R4, 0x80, RZ ;  /* 0x0000008004007824 */ /* 0x000fe200078e00ff */
[----:B------:R-:W-:-:S03]  /*174a0*/  IADD3 R9, -R15, 0xb, RZ ;  /* 0x0000000b0f097810 */ /* 0x000fc60007ffe1ff */
[----:B------:R-:W0:Y:S01]  /*174b0*/  SHFL.IDX PT, R10, R11, RZ, 0x1c1f ;  /* 0x001c1fff0b0a7589 */ /* 0x000e2200000e0000 */
[----:B------:R-:W-:-:S05]  /*174c0*/  IADD3 R8, -R0, 0x1, RZ ;  /* 0x0000000100087810 */ /* 0x000fca0007ffe1ff */
[----:B------:R-:W-:-:S05]  /*174d0*/  IMAD R8, R189, -0x2, R8 ;  /* 0xfffffffebd087824 */ /* 0x000fca00078e0208 */
[----:B------:R-:W-:-:S05]  /*174e0*/  IADD3 R8, -R187, R8, R188 ;  /* 0x00000008bb087210 */ /* 0x000fca0007ffe1bc */
[----:B------:R-:W-:Y:S01]  /*174f0*/  VIADD R21, R8, UR7 ;  /* 0x0000000708157c36 */ /* 0x000fe20008000000 */
[----:B------:R-:W-:Y:S02]  /*17500*/  WARPGROUP.DEPBAR.LE gsb0, 0x0 ;  /* 0x00008000000079c5 */ /* 0x000fe40000010000 */
[----:B------:R-:W-:-:S06]  /*17510*/  WARPGROUP.ARRIVE ;  /* 0x00000000000079c5 */ /* 0x000fcc0000000000 */
[----:B------:R-:W-:Y:S01]  /*17520*/  HGMMA.64x128x16.F32 R88, R152, gdesc[UR8].tnspB, R88, gsb0 ;  /* 0x41e0000898587df0 */ /* 0x000fe20008000858 */
[----:B------:R-:W-:-:S06]  /*17530*/  ULOP3.LUT UR10, URZ, UR37, URZ, 0x33, !UPT ;  /* 0x000000253f0a7292 */ /* 0x000fcc000f8e333f */
[----:B------:R-:W-:Y:S01]  /*17540*/  VIADD R15, R8, UR10 ;  /* 0x0000000a080f7c36 */ /* 0x000fe20008000000 */
[----:B------:R-:W-:Y:S02]  /*17550*/  WARPGROUP.DEPBAR.LE gsb0, 0x0 ;  /* 0x00008000000079c5 */ /* 0x000fe40000010000 */
[----:B------:R1:W-:Y:S06]  /*17560*/  BAR.ARV R9, 0x100 ;  /* 0x000400090000751d */ /* 0x0003ec0000002000 */
[----:B------:R1:W-:Y:S01]  /*17570*/  @!P1 SYNCS.ARRIVE.TRANS64.RED.A1T0 RZ, [R14+URZ], RZ ;  /* 0x000000ff0eff99a7 */ /* 0x0003e2000810043f */
[----:B0-----:R-:W-:-:S02]  /*17580*/  IMAD.IADD R153, R21, 0x1, R10 ;  /* 0x0000000115997824 */ /* 0x001fc400078e020a */
        /* <DEDUP_REMOVED lines=9> */
[----:B-1----:R-:W0:Y:S02]  /*17620*/  @P2 LDC.64 R8, c[0x0][0x9e8] ;  /* 0x00027a00ff082b82 */ /* 0x002e240000000a00 */
[----:B0-----:R-:W-:-:S05]  /*17630*/  @P2 IMAD.HI.U32 R8, R157, R8, RZ ;  /* 0x000000089d082227 */ /* 0x001fca00078e00ff */
[----:B------:R-:W-:-:S04]  /*17640*/  @P2 SHF.R.U32.HI R157, RZ, R9, R8 ;  /* 0x00000009ff9d2219 */ /* 0x000fc80000011608 */
[----:B------:R-:W-:Y:S01]  /*17650*/  LOP3.LUT R157, RZ, R157, RZ, 0x33, !PT ;  /* 0x0000009dff9d7212 */ /* 0x000fe200078e33ff */
[----:B------:R-:W-:Y:S06]  /*17660*/  BRA `(.L_x_8584) ;  /* 0x0000000000147947 */ /* 0x000fec0003800000 */
.L_x_8583:
[----:B------:R-:W-:-:S05]  /*17670*/  IMAD.U32 R10, RZ, RZ, UR5 ;  /* 0x00000005ff0a7e24 */ /* 0x000fca000f8e00ff */
[----:B------:R-:W-:-:S13]  /*17680*/  ISETP.NE.AND P2, PT, R10, 0x1, PT ;  /* 0x000000010a00780c */ /* 0x000fda0003f45270 */
[----:B-1----:R-:W0:Y:S02]  /*17690*/  @P2 LDC.64 R8, c[0x0][0x9e8] ;  /* 0x00027a00ff082b82 */ /* 0x002e240000000a00 */
[----:B0-----:R-:W-:-:S05]  /*176a0*/  @P2 IMAD.HI.U32 R8, R157, R8, RZ ;  /* 0x000000089d082227 */ /* 0x001fca00078e00ff */
[----:B------:R-:W-:-:S07]  /*176b0*/  @P2 SHF.R.U32.HI R157, RZ, R9, R8 ;  /* 0x00000009ff9d2219 */ /* 0x000fce0000011608 */
.L_x_8584:
[----:B------:R-:W-:Y:S05]  /*176c0*/  BSYNC B0 ;  /* 0x0000000000007941 */ /* 0x000fea0003800000 */
.L_x_8582:
[----:B------:R-:W-:-:S04]  /*176d0*/  IMAD R8, R157, R10, -R0 ;  /* 0x0000000a9d087224 */ /* 0x000fc800078e0a00 */
[----:B------:R-:W-:-:S05]  /*176e0*/  IMAD R8, R189, -0x2, R8 ;  /* 0xfffffffebd087824 */ /* 0x000fca00078e0208 */
[----:B------:R-:W-:Y:S02]  /*176f0*/  VIADDMNMX R153, R8, R10, R153, PT ;  /* 0x0000000a08997246 */ /* 0x000fe40003800199 */
[----:B------:R-:W-:-:S07]  /*17700*/  VIMNMX R155, R155, R8, !PT ;  /* 0x000000089b9b7248 */ /* 0x000fce0007fe0100 */
.L_x_8581:
        /* <DEDUP_REMOVED lines=15> */
[----:B-1----:R-:W-:Y:S02]  /*17800*/  FSEL R14, R29, -INF , !P3 ;  /* 0xff8000001d0e7808 */ /* 0x002fe40005800000 */
        /* <DEDUP_REMOVED lines=97> */
.L_x_8587:
[----:B------:R-:W-:-:S04]  /*17e20*/  MOV R25, UR5 ;  /* 0x0000000500197c02 */ /* 0x000fc80008000f00 */
[----:B------:R-:W-:-:S13]  /*17e30*/  ISETP.NE.AND P3, PT, R25, 0x1, PT ;  /* 0x000000011900780c */ /* 0x000fda0003f65270 */
[----:B------:R-:W0:Y:S02]  /*17e40*/  @P3 LDC.64 R8, c[0x0][0x9e8] ;  /* 0x00027a00ff083b82 */ /* 0x000e240000000a00 */
[----:B0-----:R-:W-:-:S05]  /*17e50*/  @P3 IMAD.HI.U32 R8, R11, R8, RZ ;  /* 0x000000080b083227 */ /* 0x001fca00078e00ff */
[----:B------:R-:W-:-:S07]  /*17e60*/  @P3 SHF.R.U32.HI R11, RZ, R9, R8 ;  /* 0x00000009ff0b3219 */ /* 0x000fce0000011608 */
.L_x_8588:
[----:B------:R-:W-:Y:S05]  /*17e70*/  BSYNC B0 ;  /* 0x0000000000007941 */ /* 0x000fea0003800000 */
.L_x_8586:
[----:B------:R-:W-:-:S04]  /*17e80*/  IMAD R0, R11, R25, -R0 ;  /* 0x000000190b007224 */ /* 0x000fc800078e0a00 */
[----:B------:R-:W-:-:S05]  /*17e90*/  IMAD R0, R189, -0x2, R0 ;  /* 0xfffffffebd007824 */ /* 0x000fca00078e0200 */
[----:B------:R-:W-:Y:S02]  /*17ea0*/  VIADDMNMX R21, R0, R25, R21, PT ;  /* 0x0000001900157246 */ /* 0x000fe40003800115 */
[----:B------:R-:W-:-:S07]  /*17eb0*/  VIMNMX R15, R15, R0, !PT ;  /* 0x000000000f0f7248 */ /* 0x000fce0007fe0100 */
.L_x_8585:
[----:B------:R-:W-:Y:S01]  /*17ec0*/  ISETP.GT.AND P3, PT, R15, 0x1, P2 ;  /* 0x000000010f00780c */ /* 0x000fe20001764270 */
[----:B------:R-:W0:Y:S01]  /*17ed0*/  LDC R11, c[0x0][0x988] ;  /* 0x00026200ff0b7b82 */ /* 0x000e220000000800 */
        /* <DEDUP_REMOVED lines=143> */
[----:B------:R-:W-:Y:S01]  /*187d0*/  MUFU.EX2 R27, R8 ;  /* 0x00000008001b7308 */ /* 0x000fe20000000800 */
[----:B------:R-:W-:Y:S01]  /*187e0*/  FSEL R48, R87, -INF , !P2 ;  /* 0xff80000057307808 */ /* 0x000fe20005000000 */
        /* <DEDUP_REMOVED lines=20> */
[----:B------:R-:W-:Y:S01]  /*18930*/  FFMA.FTZ R47, R174, R11, -R49 ;  /* 0x0000000bae2f7223 */ /* 0x000fe20000010831 */
[----:B------:R-:W-:-:S02]  /*18940*/  FMNMX.FTZ R31, R232, R31, !PT ;  /* 0x0000001fe81f7209 */ /* 0x000fc40007810000 */
[----:B------:R-:W-:Y:S01]  /*18950*/  MUFU.EX2 R24, R24 ;  /* 0x0000001800187308 */ /* 0x000fe20000000800 */
[----:B0-----:R-:W-:Y:S01]  /*18960*/  FFMA.FTZ R152, R80, R11, -R49 ;  /* 0x0000000b50987223 */ /* 0x001fe20000010831 */
[----:B------:R-:W-:-:S04]  /*18970*/  FMNMX.FTZ R31, R46, R31, !PT ;  /* 0x0000001f2e1f7209 */ /* 0x000fc80007810000 */
[----:B------:R-:W-:Y:S02]  /*18980*/  FMNMX.FTZ R33, R234, R31, !PT ;  /* 0x0000001fea217209 */ /* 0x000fe40007810000 */
[----:B------:R0:W-:Y:S02]  /*18990*/  MUFU.EX2 R31, R154 ;  /* 0x0000009a001f7308 */ /* 0x0001e40000000800 */
[----:B------:R-:W-:-:S04]  /*189a0*/  FMNMX.FTZ R33, R50, R33, !PT ;  /* 0x0000002132217209 */ /* 0x000fc80007810000 */
[----:B------:R-:W-:Y:S02]  /*189b0*/  FMNMX.FTZ R33, R236, R33, !PT ;  /* 0x00000021ec217209 */ /* 0x000fe40007810000 */
[----:B------:R-:W-:Y:S01]  /*189c0*/  MUFU.EX2 R9, R9 ;  /* 0x0000000900097308 */ /* 0x000fe20000000800 */
[--C-:B0-----:R-:W-:Y:S01]  /*189d0*/  FFMA.FTZ R154, R84, R11, -R49.reuse ;  /* 0x0000000b549a7223 */ /* 0x101fe20000010831 */
[----:B------:R-:W-:Y:S01]  /*189e0*/  FMNMX.FTZ R8, R54, R33, !PT ;  /* 0x0000002136087209 */ /* 0x000fe20007810000 */
[-CC-:B------:R-:W-:Y:S01]  /*189f0*/  FFMA.FTZ R33, R156, R11.reuse, -R49.reuse ;  /* 0x0000000b9c217223 */ /* 0x180fe20000010831 */
[----:B------:R-:W-:Y:S02]  /*18a00*/  FFMA.FTZ R156, R72, R11, -R49 ;  /* 0x0000000b489c7223 */ /* 0x000fe40000010831 */
[----:B------:R-:W-:Y:S02]  /*18a10*/  FMNMX.FTZ R35, R55, R8, !PT ;  /* 0x0000000837237209 */ /* 0x000fe40007810000 */
[----:B------:R-:W-:Y:S02]  /*18a20*/  MUFU.EX2 R10, R10 ;  /* 0x0000000a000a7308 */ /* 0x000fe40000000800 */
[----:B------:R-:W-:-:S04]  /*18a30*/  FMNMX.FTZ R8, R58, R35, !PT ;  /* 0x000000233a087209 */ /* 0x000fc80007810000 */
[----:B------:R-:W-:Y:S02]  /*18a40*/  FMNMX.FTZ R35, R59, R8, !PT ;  /* 0x000000083b237209 */ /* 0x000fe40007810000 */
[----:B------:R-:W-:Y:S02]  /*18a50*/  MUFU.EX2 R25, R25 ;  /* 0x0000001900197308 */ /* 0x000fe40000000800 */
        /* <DEDUP_REMOVED lines=10> */
[--C-:B------:R-:W-:Y:S02]  /*18b00*/  FFMA.FTZ R160, R64, R11, -R49.reuse ;  /* 0x0000000b40a07223 */ /* 0x100fe40000010831 */
        /* <DEDUP_REMOVED lines=8> */
[----:B------:R-:W1:Y:S01]  /*18b90*/  MUFU.EX2 R33, R33 ;  /* 0x0000002100217308 */ /* 0x000e620000000800 */
[----:B0-----:R-:W-:Y:S02]  /*18ba0*/  F2FP.F16.F32.PACK_AB R172, R31, R26 ;  /* 0x0000001a1fac723e */ /* 0x001fe400000000ff */
[----:B------:R-:W-:Y:S01]  /*18bb0*/  FMNMX.FTZ R8, R82, R41, !PT ;  /* 0x0000002952087209 */ /* 0x000fe20007810000 */
[----:B------:R-:W-:-:S03]  /*18bc0*/  FFMA.FTZ R41, R168, R11, -R49 ;  /* 0x0000000ba8297223 */ /* 0x000fc60000010831 */
[----:B------:R-:W-:Y:S01]  /*18bd0*/  FMNMX.FTZ R21, R83, R8, !PT ;  /* 0x0000000853157209 */ /* 0x000fe20007810000 */
[----:B------:R-:W-:Y:S03]  /*18be0*/  MUFU.EX2 R32, R32 ;  /* 0x0000002000207308 */ /* 0x000fe60000000800 */
[----:B------:R-:W-:-:S04]  /*18bf0*/  FMNMX.FTZ R21, R86, R21, !PT ;  /* 0x0000001556157209 */ /* 0x000fc80007810000 */
[----:B------:R-:W-:Y:S01]  /*18c00*/  FMNMX.FTZ R8, R48, R21, !PT ;  /* 0x0000001530087209 */ /* 0x000fe20007810000 */
[----:B------:R-:W-:Y:S01]  /*18c10*/  FFMA.FTZ R21, R166, R11, -R49 ;  /* 0x0000000ba6157223 */ /* 0x000fe20000010831 */
[----:B------:R-:W0:Y:S01]  /*18c20*/  MUFU.EX2 R35, R35 ;  /* 0x0000002300237308 */ /* 0x000e220000000800 */
[----:B-1----:R-:W-:Y:S02]  /*18c30*/  F2FP.F16.F32.PACK_AB R174, R33, R28 ;  /* 0x0000001c21ae723e */ /* 0x002fe400000000ff */
[----:B------:R-:W1:Y:S05]  /*18c40*/  SHFL.BFLY PT, R43, R8, 0x2, 0x1f ;  /* 0x0c401f00082b7f89 */ /* 0x000e6a00000e0000 */
[----:B------:R-:W-:Y:S08]  /*18c50*/  MUFU.EX2 R36, R36 ;  /* 0x0000002400247308 */ /* 0x000ff00000000800 */
[----:B------:R-:W2:Y:S01]  /*18c60*/  MUFU.EX2 R37, R37 ;  /* 0x0000002500257308 */ /* 0x000ea20000000800 */
[----:B0-----:R-:W-:-:S07]  /*18c70*/  F2FP.F16.F32.PACK_AB R168, R35, R32 ;  /* 0x0000002023a8723e */ /* 0x001fce00000000ff */
[----:B------:R-:W-:Y:S01]  /*18c80*/  MUFU.EX2 R39, R39 ;  /* 0x0000002700277308 */ /* 0x000fe20000000800 */
[----:B-1----:R-:W-:Y:S01]  /*18c90*/  FMNMX.FTZ R51, R8, R43, !PT ;  /* 0x0000002b08337209 */ /* 0x002fe20007810000 */
[----:B------:R-:W-:-:S04]  /*18ca0*/  FFMA.FTZ R43, R170, R11, -R49 ;  /* 0x0000000baa2b7223 */ /* 0x000fc80000010831 */
[----:B------:R-:W0:Y:S02]  /*18cb0*/  SHFL.BFLY PT, R8, R51, 0x1, 0x1f ;  /* 0x0c201f0033087f89 */ /* 0x000e2400000e0000 */
[----:B------:R-:W1:Y:S01]  /*18cc0*/  MUFU.EX2 R40, R40 ;  /* 0x0000002800287308 */ /* 0x000e620000000800 */
[----:B--2---:R-:W-:-:S07]  /*18cd0*/  F2FP.F16.F32.PACK_AB R170, R37, R36 ;  /* 0x0000002425aa723e */ /* 0x004fce00000000ff */
[----:B------:R-:W-:Y:S08]  /*18ce0*/  MUFU.EX2 R15, R15 ;  /* 0x0000000f000f7308 */ /* 0x000ff00000000800 */
[----:B------:R-:W2:Y:S01]  /*18cf0*/  MUFU.EX2 R44, R44 ;  /* 0x0000002c002c7308 */ /* 0x000ea20000000800 */
[----:B-1----:R-:W-:Y:S02]  /*18d00*/  F2FP.F16.F32.PACK_AB R164, R40, R39 ;  /* 0x0000002728a4723e */ /* 0x002fe400000000ff */
[----:B0-----:R-:W-:Y:S01]  /*18d10*/  FMNMX.FTZ R8, R51, R8, !PT ;  /* 0x0000000833087209 */ /* 0x001fe20007810000 */
[-C--:B------:R-:W-:Y:S01]  /*18d20*/  FFMA.FTZ R51, R176, R11.reuse, -R49 ;  /* 0x0000000bb0337223 */ /* 0x080fe20000010831 */
[----:B------:R-:W-:-:S03]  /*18d30*/  FMUL.FTZ R49, R12, R11 ;  /* 0x0000000b0c317220 */ /* 0x000fc60000410000 */
[----:B------:R-:W-:Y:S01]  /*18d40*/  MUFU.EX2 R160, R160 ;  /* 0x000000a000a07308 */ /* 0x000fe20000000800 */
[C---:B------:R-:W-:Y:S01]  /*18d50*/  FSETP.NEU.FTZ.AND P2, PT, R8.reuse, -INF , PT ;  /* 0xff8000000800780b */ /* 0x040fe20003f5d000 */
[----:B------:R-:W-:Y:S01]  /*18d60*/  FMUL.FTZ R57, R8, R11 ;  /* 0x0000000b08397220 */ /* 0x000fe20000410000 */
[----:B------:R-:W-:-:S04]  /*18d70*/  F2FP.F16.F32.PACK_AB R176, R27, R14 ;  /* 0x0000000e1bb0723e */ /* 0x000fc800000000ff */
[----:B------:R-:W-:Y:S01]  /*18d80*/  FSEL R57, R57, RZ, P2 ;  /* 0x000000ff39397208 */ /* 0x000fe20001000000 */
[----:B------:R-:W0:Y:S01]  /*18d90*/  MUFU.EX2 R49, R49 ;  /* 0x0000003100317308 */ /* 0x000e220000000800 */
[----:B--2---:R-:W-:-:S03]  /*18da0*/  F2FP.F16.F32.PACK_AB R166, R44, R15 ;  /* 0x0000000f2ca6723e */ /* 0x004fc600000000ff */
[-CC-:B------:R-:W-:Y:S01]  /*18db0*/  FFMA.FTZ R12, R53, R11.reuse, -R57.reuse ;  /* 0x0000000b350c7223 */ /* 0x180fe20000010839 */
[----:B------:R-:W-:Y:S02]  /*18dc0*/  @!P1 IMAD R53, R13, 0x8, R2 ;  /* 0x000000080d359824 */ /* 0x000fe400078e0202 */
        /* <DEDUP_REMOVED lines=29> */
[----:B------:R-:W-:Y:S01]  /*18fa0*/  F2FP.F16.F32.PACK_AB R180, R9, R24 ;  /* 0x0000001809b4723e */ /* 0x000fe200000000ff */
        /* <DEDUP_REMOVED lines=16> */
[----:B------:R-:W-:Y:S01]  /*190b0*/  FFMA.FTZ R48, R48, R11, -R57 ;  /* 0x0000000b30307223 */ /* 0x000fe20000010839 */
[----:B------:R-:W-:Y:S01]  /*190c0*/  FADD.FTZ R5, R31, R52 ;  /* 0x000000341f057221 */ /* 0x000fe20000010000 */
[----:B------:R-:W-:Y:S01]  /*190d0*/  F2FP.F16.F32.PACK_AB R178, R29, R20 ;  /* 0x000000141db2723e */ /* 0x000fe200000000ff */
[----:B------:R-:W-:-:S02]  /*190e0*/  @!P1 VIADD R53, R53, 0x28860 ;  /* 0x0002886035359836 */ /* 0x000fc40000000000 */
[-C--:B------:R-:W-:Y:S01]  /*190f0*/  FMUL.FTZ R88, R88, R49.reuse ;  /* 0x0000003158587220 */ /* 0x080fe20000410000 */
[----:B------:R-:W-:Y:S01]  /*19100*/  FADD.FTZ R52, R28, R5 ;  /* 0x000000051c347221 */ /* 0x000fe20000010000 */
[----:B------:R-:W-:Y:S01]  /*19110*/  FSEL R5, R8, RZ, P2 ;  /* 0x000000ff08057208 */ /* 0x000fe20001000000 */
[----:B------:R-:W-:Y:S01]  /*19120*/  MUFU.EX2 R177, R177 ;  /* 0x000000b100b17308 */ /* 0x000fe20000000800 */
[----:B------:R-:W-:Y:S01]  /*19130*/  ISETP.GT.AND P2, PT, R4, R196, PT ;  /* 0x000000c40400720c */ /* 0x000fe20003f44270 */
[----:B------:R-:W-:Y:S01]  /*19140*/  FADD.FTZ R13, R33, R52 ;  /* 0x00000034210d7221 */ /* 0x000fe20000010000 */
[----:B------:R-:W-:Y:S01]  /*19150*/  @!P1 PRMT R53, RZ, 0x654, R53 ;  /* 0x00000654ff359816 */ /* 0x000fe20000000035 */
[----:B------:R-:W-:Y:S01]  /*19160*/  FADD.FTZ R52, -R5, R6 ;  /* 0x0000000605347221 */ /* 0x000fe20000010100 */
[----:B------:R-:W-:Y:S01]  /*19170*/  FMUL.FTZ R89, R89, R49 ;  /* 0x0000003159597220 */ /* 0x000fe20000410000 */
[----:B------:R-:W-:Y:S01]  /*19180*/  FADD.FTZ R54, R32, R13 ;  /* 0x0000000d20367221 */ /* 0x000fe20000010000 */
[----:B------:R0:W-:Y:S01]  /*19190*/  @!P1 SYNCS.ARRIVE.TRANS64.RED.A1T0 RZ, [R53+URZ], RZ ;  /* 0x000000ff35ff99a7 */ /* 0x0001e2000810043f */
[-C--:B------:R-:W-:Y:S01]  /*191a0*/  FMUL.FTZ R13, R52, R11.reuse ;  /* 0x0000000b340d7220 */ /* 0x080fe20000410000 */
[----:B------:R-:W-:Y:S01]  /*191b0*/  MUFU.EX2 R41, R41 ;  /* 0x0000002900297308 */ /* 0x000fe20000000800 */
[----:B------:R-:W-:Y:S01]  /*191c0*/  FADD.FTZ R5, R35, R54 ;  /* 0x0000003623057221 */ /* 0x000fe20000010000 */
[----:B------:R-:W-:Y:S01]  /*191d0*/  FFMA.FTZ R52, R59, R11, -R57 ;  /* 0x0000000b3b347223 */ /* 0x000fe20000010839 */
[-C--:B------:R-:W-:Y:S01]  /*191e0*/  FMUL.FTZ R92, R92, R49.reuse ;  /* 0x000000315c5c7220 */ /* 0x080fe20000410000 */
[-C--:B------:R-:W-:Y:S01]  /*191f0*/  FMUL.FTZ R93, R93, R49.reuse ;  /* 0x000000315d5d7220 */ /* 0x080fe20000410000 */
[----:B------:R-:W-:Y:S01]  /*19200*/  FADD.FTZ R54, R36, R5 ;  /* 0x0000000524367221 */ /* 0x000fe20000010000 */
[-C--:B------:R-:W-:Y:S01]  /*19210*/  FMUL.FTZ R96, R96, R49.reuse ;  /* 0x0000003160607220 */ /* 0x080fe20000410000 */
[-C--:B------:R-:W-:Y:S01]  /*19220*/  FMUL.FTZ R97, R97, R49.reuse ;  /* 0x0000003161617220 */ /* 0x080fe20000410000 */
[----:B------:R-:W1:Y:S01]  /*19230*/  MUFU.EX2 R13, R13 ;  /* 0x0000000d000d7308 */ /* 0x000e620000000800 */
        /* <DEDUP_REMOVED lines=14> */
[----:B------:R-:W-:Y:S01]  /*19320*/  FMUL.FTZ R117, R117, R49 ;  /* 0x0000003175757220 */ /* 0x000fe20000410000 */
[----:B------:R-:W3:Y:S01]  /*19330*/  MUFU.EX2 R156, R156 ;  /* 0x0000009c009c7308 */ /* 0x000ee20000000800 */
[----:B-1----:R-:W-:Y:S01]  /*19340*/  FFMA.FTZ R54, R13, R3, R12 ;  /* 0x000000030d367223 */ /* 0x002fe2000001000c */
[----:B------:R-:W-:Y:S01]  /*19350*/  FADD.FTZ R5, R44, R5 ;  /* 0x000000052c057221 */ /* 0x000fe20000010000 */
[-C--:B------:R-:W-:Y:S01]  /*19360*/  FMUL.FTZ R90, R90, R13.reuse ;  /* 0x0000000d5a5a7220 */ /* 0x080fe20000410000 */
[-C--:B------:R-:W-:Y:S01]  /*19370*/  FMUL.FTZ R91, R91, R13.reuse ;  /* 0x0000000d5b5b7220 */ /* 0x080fe20000410000 */
[C---:B------:R-:W-:Y:S01]  /*19380*/  FADD.FTZ R54, R181.reuse, R54 ;  /* 0x00000036b5367221 */ /* 0x040fe20000010000 */
[----:B------:R-:W-:Y:S01]  /*19390*/  FADD.FTZ R56, R160, R5 ;  /* 0x00000005a0387221 */ /* 0x000fe20000010000 */
[----:B------:R-:W-:Y:S01]  /*193a0*/  F2FP.F16.F32.PACK_AB R181, R181, R12 ;  /* 0x0000000cb5b5723e */ /* 0x000fe200000000ff */
[----:B------:R-:W1:Y:S01]  /*193b0*/  MUFU.EX2 R179, R179 ;  /* 0x000000b300b37308 */ /* 0x000e620000000800 */
[----:B------:R-:W-:Y:S01]  /*193c0*/  FADD.FTZ R3, R183, R54 ;  /* 0x00000036b7037221 */ /* 0x000fe20000010000 */
[----:B------:R-:W-:Y:S01]  /*193d0*/  FADD.FTZ R5, R21, R56 ;  /* 0x0000003815057221 */ /* 0x000fe20000010000 */
[-C--:B------:R-:W-:Y:S01]  /*193e0*/  FMUL.FTZ R94, R94, R13.reuse ;  /* 0x0000000d5e5e7220 */ /* 0x080fe20000410000 */
[-C--:B------:R-:W-:Y:S01]  /*193f0*/  FMUL.FTZ R95, R95, R13.reuse ;  /* 0x0000000d5f5f7220 */ /* 0x080fe20000410000 */
[----:B------:R-:W-:Y:S01]  /*19400*/  FADD.FTZ R54, R30, R3 ;  /* 0x000000031e367221 */ /* 0x000fe20000010000 */
[----:B------:R-:W-:Y:S01]  /*19410*/  FADD.FTZ R56, R162, R5 ;  /* 0x00000005a2387221 */ /* 0x000fe20000010000 */
[-C--:B------:R-:W-:Y:S01]  /*19420*/  FMUL.FTZ R98, R98, R13.reuse ;  /* 0x0000000d62627220 */ /* 0x080fe20000410000 */
[----:B------:R-:W4:Y:S01]  /*19430*/  MUFU.EX2 R43, R43 ;  /* 0x0000002b002b7308 */ /* 0x000f220000000800 */
[----:B------:R-:W-:Y:S01]  /*19440*/  FADD.FTZ R3, R177, R54 ;  /* 0x00000036b1037221 */ /* 0x000fe20000010000 */
[----:B------:R-:W-:Y:S01]  /*19450*/  FADD.FTZ R5, R41, R56 ;  /* 0x0000003829057221 */ /* 0x000fe20000010000 */
[-C--:B------:R-:W-:Y:S01]  /*19460*/  FMUL.FTZ R99, R99, R13.reuse ;  /* 0x0000000d63637220 */ /* 0x080fe20000410000 */
[-C--:B------:R-:W-:Y:S01]  /*19470*/  FMUL.FTZ R102, R102, R13.reuse ;  /* 0x0000000d66667220 */ /* 0x080fe20000410000 */
[----:B--2---:R-:W-:Y:S01]  /*19480*/  FADD.FTZ R10, R34, R3 ;  /* 0x00000003220a7221 */ /* 0x004fe20000010000 */
[----:B---3--:R-:W-:Y:S01]  /*19490*/  FADD.FTZ R14, R156, R5 ;  /* 0x000000059c0e7221 */ /* 0x008fe20000010000 */
        /* <DEDUP_REMOVED lines=10> */
[----:B----4-:R-:W-:Y:S01]  /*19540*/  FADD.FTZ R5, R43, R14 ;  /* 0x0000000e2b057221 */ /* 0x010fe20000010000 */
[-C--:B------:R-:W-:Y:S01]  /*19550*/  FMUL.FTZ R118, R118, R13.reuse ;  /* 0x0000000d76767220 */ /* 0x080fe20000410000 */
[-C--:B------:R-:W-:Y:S01]  /*19560*/  FMUL.FTZ R119, R119, R13.reuse ;  /* 0x0000000d77777220 */ /* 0x080fe20000410000 */
[-C--:B------:R-:W-:Y:S01]  /*19570*/  FMUL.FTZ R122, R122, R13.reuse ;  /* 0x0000000d7a7a7220 */ /* 0x080fe20000410000 */
[-C--:B------:R-:W-:Y:S01]  /*19580*/  FMUL.FTZ R123, R123, R13.reuse ;  /* 0x0000000d7b7b7220 */ /* 0x080fe20000410000 */
[-C--:B------:R-:W-:Y:S01]  /*19590*/  FMUL.FTZ R126, R126, R13.reuse ;  /* 0x0000000d7e7e7220 */ /* 0x080fe20000410000 */
[-C--:B------:R-:W-:Y:S01]  /*195a0*/  FMUL.FTZ R127, R127, R13.reuse ;  /* 0x0000000d7f7f7220 */ /* 0x080fe20000410000 */
[----:B------:R-:W3:Y:S01]  /*195b0*/  MUFU.EX2 R42, R42 ;  /* 0x0000002a002a7308 */ /* 0x000ee20000000800 */
        /* <DEDUP_REMOVED lines=16> */
[----:B---3--:R-:W-:Y:S01]  /*196c0*/  FADD.FTZ R14, R42, R3 ;  /* 0x000000032a0e7221 */ /* 0x008fe20000010000 */
[----:B------:R-:W-:Y:S01]  /*196d0*/  F2FP.F16.F32.PACK_AB R160, R21, R160 ;  /* 0x000000a015a0723e */ /* 0x000fe200000000ff */
[-C--:B------:R-:W-:Y:S01]  /*196e0*/  FMUL.FTZ R120, R120, R49.reuse ;  /* 0x0000003178787220 */ /* 0x080fe20000410000 */
[----:B------:R-:W-:Y:S01]  /*196f0*/  F2FP.F16.F32.PACK_AB R162, R41, R162 ;  /* 0x000000a229a2723e */ /* 0x000fe200000000ff */
[-C--:B------:R-:W-:Y:S01]  /*19700*/  FMUL.FTZ R121, R121, R49.reuse ;  /* 0x0000003179797220 */ /* 0x080fe20000410000 */
[----:B------:R-:W-:Y:S01]  /*19710*/  F2FP.F16.F32.PACK_AB R156, R43, R156 ;  /* 0x0000009c2b9c723e */ /* 0x000fe200000000ff */
        /* <DEDUP_REMOVED lines=18> */
[----:B---3--:R-:W-:Y:S01]  /*19840*/  FADD.FTZ R3, R169, R14 ;  /* 0x0000000ea9037221 */ /* 0x008fe20000010000 */
[----:B------:R-:W-:Y:S01]  /*19850*/  FMUL.FTZ R149, R149, R49 ;  /* 0x0000003195957220 */ /* 0x000fe20000410000 */
[----:B------:R-:W-:Y:S01]  /*19860*/  F2FP.F16.F32.PACK_AB R183, R30, R183 ;  /* 0x000000b71eb7723e */ /* 0x000fe200000000ff */
[----:B------:R-:W-:Y:S01]  /*19870*/  VIADD R4, R4, 0xffffffff ;  /* 0xffffffff04047836 */ /* 0x000fe20000000000 */
[----:B------:R-:W-:Y:S01]  /*19880*/  F2FP.F16.F32.PACK_AB R177, R34, R177 ;  /* 0x000000b122b1723e */ /* 0x000fe200000000ff */
[----:B------:R-:W-:Y:S01]  /*19890*/  IMAD.MOV.U32 R13, RZ, RZ, R22 ;  /* 0x000000ffff0d7224 */ /* 0x000fe200078e0016 */
[----:B------:R-:W-:Y:S01]  /*198a0*/  F2FP.F16.F32.PACK_AB R179, R38, R179 ;  /* 0x000000b326b3723e */ /* 0x000fe200000000ff */
[----:B------:R-:W3:Y:S01]  /*198b0*/  MUFU.EX2 R6, R55 ;  /* 0x0000003700067308 */ /* 0x000ee20000000800 */
[----:B--2---:R-:W-:Y:S01]  /*198c0*/  FADD.FTZ R14, R50, R3 ;  /* 0x00000003320e7221 */ /* 0x004fe20000010000 */
[----:B------:R-:W-:Y:S01]  /*198d0*/  F2FP.F16.F32.PACK_AB R173, R42, R173 ;  /* 0x000000ad2aad723e */ /* 0x000fe200000000ff */
[----:B------:R-:W-:Y:S01]  /*198e0*/  IMAD.MOV.U32 R12, RZ, RZ, R0 ;  /* 0x000000ffff0c7224 */ /* 0x000fe200078e0000 */
[----:B------:R-:W-:-:S02]  /*198f0*/  F2FP.F16.F32.PACK_AB R175, R46, R175 ;  /* 0x000000af2eaf723e */ /* 0x000fc400000000ff */
[----:B------:R-:W-:Y:S02]  /*19900*/  F2FP.F16.F32.PACK_AB R169, R50, R169 ;  /* 0x000000a932a9723e */ /* 0x000fe400000000ff */
[----:B------:R-:W2:Y:S01]  /*19910*/  MUFU.EX2 R165, R165 ;  /* 0x000000a500a57308 */ /* 0x000ea20000000800 */
[----:B-1----:R-:W-:-:S07]  /*19920*/  FADD.FTZ R3, R171, R14 ;  /* 0x0000000eab037221 */ /* 0x002fce0000010000 */
[----:B------:R-:W1:Y:S01]  /*19930*/  MUFU.EX2 R52, R52 ;  /* 0x0000003400347308 */ /* 0x000e620000000800 */
[C---:B---3--:R-:W-:Y:S01]  /*19940*/  FADD.FTZ R14, R6.reuse, R3 ;  /* 0x00000003060e7221 */ /* 0x048fe20000010000 */
[----:B------:R-:W-:Y:S01]  /*19950*/  F2FP.F16.F32.PACK_AB R171, R6, R171 ;  /* 0x000000ab06ab723e */ /* 0x000fe200000000ff */
[----:B------:R-:W-:-:S05]  /*19960*/  IMAD.MOV.U32 R6, RZ, RZ, R8 ;  /* 0x000000ffff067224 */ /* 0x000fca00078e0008 */
        /* <DEDUP_REMOVED lines=11> */
[----:B-1----:R-:W-:Y:S01]  /*19a20*/  FADD.FTZ R3, R161, R14 ;  /* 0x0000000ea1037221 */ /* 0x002fe20000010000 */
[----:B------:R-:W-:-:S06]  /*19a30*/  IMAD.MOV.U32 R14, RZ, RZ, R186 ;  /* 0x000000ffff0e7224 */ /* 0x000fcc00078e00ba */
[----:B------:R-:W1:Y:S01]  /*19a40*/  MUFU.EX2 R71, R71 ;  /* 0x0000004700477308 */ /* 0x000e620000000800 */
[C---:B---3--:R-:W-:Y:S01]  /*19a50*/  FADD.FTZ R3, R10.reuse, R3 ;  /* 0x000000030a037221 */ /* 0x048fe20000010000 */
[----:B------:R-:W-:-:S06]  /*19a60*/  F2FP.F16.F32.PACK_AB R161, R10, R161 ;  /* 0x000000a10aa1723e */ /* 0x000fcc00000000ff */
        /* <DEDUP_REMOVED lines=14> */
[----:B------:R-:W3:Y:S01]  /*19b50*/  MUFU.EX2 R152, R152 ;  /* 0x0000009800987308 */ /* 0x000ee20000000800 */
[C---:B--2---:R-:W-:Y:S01]  /*19b60*/  FADD.FTZ R5, R45.reuse, R20 ;  /* 0x000000142d057221 */ /* 0x044fe20000010000 */
[----:B------:R-:W-:-:S06]  /*19b70*/  F2FP.F16.F32.PACK_AB R158, R45, R158 ;  /* 0x0000009e2d9e723e */ /* 0x000fcc00000000ff */
[----:B------:R-:W2:Y:S01]  /*19b80*/  MUFU.EX2 R82, R82 ;  /* 0x0000005200527308 */ /* 0x000ea20000000800 */
[C---:B-1----:R-:W-:Y:S01]  /*19b90*/  FADD.FTZ R3, R79.reuse, R3 ;  /* 0x000000034f037221 */ /* 0x042fe20000010000 */
[----:B------:R-:W-:-:S06]  /*19ba0*/  F2FP.F16.F32.PACK_AB R159, R79, R78 ;  /* 0x0000004e4f9f723e */ /* 0x000fcc00000000ff */
[----:B------:R-:W1:Y:S01]  /*19bb0*/  MUFU.EX2 R47, R47 ;  /* 0x0000002f002f7308 */ /* 0x000e620000000800 */
[----:B---3--:R-:W-:-:S07]  /*19bc0*/  FADD.FTZ R20, R152, R5 ;  /* 0x0000000598147221 */ /* 0x008fce0000010000 */
[----:B------:R-:W3:Y:S01]  /*19bd0*/  MUFU.EX2 R83, R83 ;  /* 0x0000005300537308 */ /* 0x000ee20000000800 */
[----:B--2---:R-:W-:-:S07]  /*19be0*/  FADD.FTZ R3, R82, R3 ;  /* 0x0000000352037221 */ /* 0x004fce0000010000 */
[----:B------:R-:W2:Y:S01]  /*19bf0*/  MUFU.EX2 R154, R154 ;  /* 0x0000009a009a7308 */ /* 0x000ea20000000800 */
[C---:B-1----:R-:W-:Y:S01]  /*19c00*/  FADD.FTZ R5, R47.reuse, R20 ;  /* 0x000000142f057221 */ /* 0x042fe20000010000 */
[----:B------:R-:W-:-:S06]  /*19c10*/  F2FP.F16.F32.PACK_AB R152, R47, R152 ;  /* 0x000000982f98723e */ /* 0x000fcc00000000ff */
[----:B------:R-:W1:Y:S01]  /*19c20*/  MUFU.EX2 R86, R86 ;  /* 0x0000005600567308 */ /* 0x000e620000000800 */
[C---:B---3--:R-:W-:Y:S01]  /*19c30*/  FADD.FTZ R3, R83.reuse, R3 ;  /* 0x0000000353037221 */ /* 0x048fe20000010000 */
[----:B------:R-:W-:-:S06]  /*19c40*/  F2FP.F16.F32.PACK_AB R153, R83, R82 ;  /* 0x000000525399723e */ /* 0x000fcc00000000ff */
[----:B------:R-:W3:Y:S01]  /*19c50*/  MUFU.EX2 R51, R51 ;  /* 0x0000003300337308 */ /* 0x000ee20000000800 */
[----:B--2---:R-:W-:-:S07]  /*19c60*/  FADD.FTZ R20, R154, R5 ;  /* 0x000000059a147221 */ /* 0x004fce0000010000 */
[----:B------:R-:W2:Y:S01]  /*19c70*/  MUFU.EX2 R48, R48 ;  /* 0x0000003000307308 */ /* 0x000ea20000000800 */
[----:B-1----:R-:W-:Y:S01]  /*19c80*/  FADD.FTZ R3, R86, R3 ;  /* 0x0000000356037221 */ /* 0x002fe20000010000 */
[C---:B---3--:R-:W-:Y:S01]  /*19c90*/  FADD.FTZ R5, R51.reuse, R20 ;  /* 0x0000001433057221 */ /* 0x048fe20000010000 */
[----:B------:R-:W-:Y:S02]  /*19ca0*/  F2FP.F16.F32.PACK_AB R154, R51, R154 ;  /* 0x0000009a339a723e */ /* 0x000fe400000000ff */
[C---:B--2---:R-:W-:Y:S01]  /*19cb0*/  FADD.FTZ R3, R48.reuse, R3 ;  /* 0x0000000330037221 */ /* 0x044fe20000010000 */
[----:B------:R-:W-:Y:S01]  /*19cc0*/  F2FP.F16.F32.PACK_AB R155, R48, R86 ;  /* 0x00000056309b723e */ /* 0x000fe200000000ff */
[----:B0-----:R-:W-:Y:S06]  /*19cd0*/  @P2 BRA `(.L_x_8589) ;  /* 0xffffffcc00702947 */ /* 0x001fec000383ffff */
.L_x_8571:
[----:B------:R-:W-:Y:S05]  /*19ce0*/  WARPSYNC.ALL ;  /* 0x0000000000007948 */ /* 0x000fea0003800000 */
[----:B------:R-:W-:Y:S06]  /*19cf0*/  BAR.ARV 0x8, 0x180 ;  /* 0x0206000000007b1d */ /* 0x000fec0000002000 */
[----:B------:R-:W-:Y:S05]  /*19d00*/  @!P0 BRA `(.L_x_8590) ;  /* 0x0000000000048947 */ /* 0x000fea0003800000 */
[----:B------:R-:W-:Y:S01]  /*19d10*/  BPT.TRAP 0x1 ;  /* 0x000000040000795c */ /* 0x000fe20000300000 */
.L_x_8590:
[----:B------:R-:W-:Y:S01]  /*19d20*/  IMAD R13, R22, 0x8, R2 ;  /* 0x00000008160d7824 */ /* 0x000fe200078e0202 */
[----:B------:R-:W-:-:S04]  /*19d30*/  SHF.L.U32 R4, R186, 0x1f, RZ ;  /* 0x0000001fba047819 */ /* 0x000fc800000006ff */
[----:B------:R0:W1:Y:S01]  /*19d40*/  SYNCS.PHASECHK.TRANS64.TRYWAIT P2, [R13+URZ+0x28850], R4 ;  /* 0x028850040d0075a7 */ /* 0x000062000804017f */
[----:B------:R-:W-:Y:S05]  /*19d50*/  @!P0 BRA `(.L_x_8591) ;  /* 0x0000000000048947 */ /* 0x000fea0003800000 */
[----:B------:R-:W-:Y:S01]  /*19d60*/  BPT.TRAP 0x1 ;  /* 0x000000040000795c */ /* 0x000fe20000300000 */
.L_x_8591:
[----:B------:R-:W-:-:S05]  /*19d70*/  VIADD R2, R2, 0x400 ;  /* 0x0000040002027836 */ /* 0x000fca0000000000 */
[----:B------:R-:W-:-:S04]  /*19d80*/  SHF.R.U32.HI R2, RZ, 0x4, R2 ;  /* 0x00000004ff027819 */ /* 0x000fc80000011602 */
[----:B------:R-:W-:-:S04]  /*19d90*/  LOP3.LUT R2, R2, 0x3fff, RZ, 0xc0, !PT ;  /* 0x00003fff02027812 */ /* 0x000fc800078ec0ff */
[----:B------:R-:W-:Y:S01]  /*19da0*/  LOP3.LUT R7, R2, 0x4000000, RZ, 0xfc, !PT ;  /* 0x0400000002077812 */ /* 0x000fe200078efcff */
[----:B-1----:R-:W-:Y:S06]  /*19db0*/  @P2 BRA `(.L_x_8592) ;  /* 0x0000000000082947 */ /* 0x002fec0003800000 */
[----:B------:R-:W1:Y:S02]  /*19dc0*/  SYNCS.PHASECHK.TRANS64.TRYWAIT P0, [R13+URZ+0x28850], R4 ;  /* 0x028850040d0075a7 */ /* 0x000e64000800017f */
[----:B-1----:R-:W-:Y:S05]  /*19dd0*/  @!P0 BRA `(.L_x_8593) ;  /* 0x000000bc006c8947 */ /* 0x002fea0003800000 */
.L_x_8592:
[----:B------:R-:W-:Y:S01]  /*19de0*/  IMAD R6, R22, 0x800, R7 ;  /* 0x0000080016067824 */ /* 0x000fe200078e0207 */
[----:B------:R-:W-:Y:S05]  /*19df0*/  WARPSYNC.ALL ;  /* 0x0000000000007948 */ /* 0x000fea0003800000 */
[----:B------:R-:W-:Y:S01]  /*19e00*/  IMAD.MOV.U32 R7, RZ, RZ, 0x40000040 ;  /* 0x40000040ff077424 */ /* 0x000fe200078e00ff */
[C---:B------:R-:W-:Y:S01]  /*19e10*/  R2UR UR6, R6.reuse ;  /* 0x00000000060672ca */ /* 0x040fe200000e0000 */
[----:B------:R-:W-:Y:S01]  /*19e20*/  WARPGROUP.ARRIVE ;  /* 0x00000000000079c5 */ /* 0x000fe20000000000 */
[----:B------:R-:W-:Y:S01]  /*19e30*/  VIADD R14, R6, 0x80 ;  /* 0x00000080060e7836 */ /* 0x000fe20000000000 */
[----:B------:R-:W2:Y:S01]  /*19e40*/  SHFL.BFLY PT, R2, R5, 0x2, 0x1f ;  /* 0x0c401f0005027f89 */ /* 0x000ea200000e0000 */
[----:B------:R-:W-:Y:S01]  /*19e50*/  R2UR UR7, R7 ;  /* 0x00000000070772ca */ /* 0x000fe200000e0000 */
[----:B------:R-:W-:Y:S01]  /*19e60*/  IMAD.MOV.U32 R15, RZ, RZ, 0x40000040 ;  /* 0x40000040ff0f7424 */ /* 0x000fe200078e00ff */
[----:B------:R-:W-:Y:S01]  /*19e70*/  IADD3 R213, R213, 0x1, RZ ;  /* 0x00000001d5d57810 */ /* 0x000fe20007ffe0ff */
[----:B------:R-:W-:Y:S01]  /*19e80*/  IMAD.MOV.U32 R7, RZ, RZ, 0x40000040 ;  /* 0x40000040ff077424 */ /* 0x000fe200078e00ff */
[----:B01----:R-:W0:Y:S01]  /*19e90*/  SHFL.BFLY PT, R4, R3, 0x2, 0x1f ;  /* 0x0c401f0003047f89 */ /* 0x003e2200000e0000 */
[----:B------:R-:W-:-:S02]  /*19ea0*/  VIADD R22, R22, 0x1 ;  /* 0x0000000116167836 */ /* 0x000fc40000000000 */
[----:B------:R-:W-:-:S03]  /*19eb0*/  IMAD.MOV.U32 R20, RZ, RZ, -0x800000 ;  /* 0xff800000ff147424 */ /* 0x000fc600078e00ff */
[----:B------:R-:W-:-:S03]  /*19ec0*/  ISETP.NE.AND P2, PT, R22, 0x2, PT ;  /* 0x000000021600780c */ /* 0x000fc60003f45270 */
[----:B------:R-:W-:Y:S01]  /*19ed0*/  HGMMA.64x128x16.F32 R88, R180, gdesc[UR4].tnspB, R88, gsb0 ;  /* 0x41e00004b4587df0 */ /* 0x000fe20008000858 */
[----:B------:R-:W-:Y:S01]  /*19ee0*/  R2UR UR6, R14 ;  /* 0x000000000e0672ca */ /* 0x000fe200000e0000 */
[----:B------:R-:W-:Y:S01]  /*19ef0*/  VIADD R14, R6, 0x100 ;  /* 0x00000100060e7836 */ /* 0x000fe20000000000 */
[----:B------:R-:W-:Y:S01]  /*19f00*/  R2UR UR7, R15 ;  /* 0x000000000f0772ca */ /* 0x000fe200000e0000 */
[----:B------:R-:W-:Y:S01]  /*19f10*/  IMAD.MOV.U32 R15, RZ, RZ, 0x40000040 ;  /* 0x40000040ff0f7424 */ /* 0x000fe200078e00ff */
[----:B------:R-:W-:Y:S01]  /*19f20*/  SEL R22, R22, RZ, P2 ;  /* 0x000000ff16167207 */ /* 0x000fe20001000000 */
[----:B--2---:R-:W-:Y:S01]  /*19f30*/  FADD.FTZ R2, R2, R5 ;  /* 0x0000000502027221 */ /* 0x004fe20000010000 */
[----:B------:R-:W-:Y:S02]  /*19f40*/  IMAD.MOV.U32 R5, RZ, RZ, RZ ;  /* 0x000000ffff057224 */ /* 0x000fe400078e00ff */
[----:B0-----:R-:W-:Y:S01]  /*19f50*/  FADD.FTZ R4, R4, R3 ;  /* 0x0000000304047221 */ /* 0x001fe20000010000 */
[----:B------:R-:W-:-:S04]  /*19f60*/  SEL R3, RZ, 0x1, P2 ;  /* 0x00000001ff037807 */ /* 0x000fc80001000000 */
[----:B------:R-:W0:Y:S01]  /*19f70*/  SHFL.BFLY PT, R9, R4, 0x1, 0x1f ;  /* 0x0c201f0004097f89 */ /* 0x000e2200000e0000 */
[----:B------:R-:W-:Y:S01]  /*19f80*/  LOP3.LUT R186, R186, R3, RZ, 0x3c, !PT ;  /* 0x00000003baba7212 */ /* 0x000fe200078e3cff */
[----:B------:R-:W-:Y:S02]  /*19f90*/  IMAD.MOV.U32 R3, RZ, RZ, -0x800000 ;  /* 0xff800000ff037424 */ /* 0x000fe400078e00ff */
[----:B0-----:R-:W-:Y:S01]  /*19fa0*/  FADD.FTZ R12, R4, R9 ;  /* 0x00000009040c7221 */ /* 0x001fe20000010000 */
[----:B------:R-:W-:-:S04]  /*19fb0*/  @!P1 VIADD R4, R13, 0x28860 ;  /* 0x000288600d049836 */ /* 0x000fc80000000000 */
[----:B------:R-:W-:Y:S02]  /*19fc0*/  FSETP.NE.FTZ.AND P3, PT, R12, RZ, PT ;  /* 0x000000ff0c00720b */ /* 0x000fe40003f75000 */
[----:B------:R-:W-:-:S11]  /*19fd0*/  @!P1 PRMT R4, RZ, 0x654, R4 ;  /* 0x00000654ff049816 */ /* 0x000fd60000000004 */
[----:B------:R-:W0:Y:S02]  /*19fe0*/  @P3 MUFU.LG2 R9, R12 ;  /* 0x0000000c00093308 */ /* 0x000e240000000c00 */
[----:B0-----:R-:W-:Y:S01]  /*19ff0*/  @P3 FMUL.FTZ R9, R9, 0.69314718246459960938 ;  /* 0x3f31721809093820 */ /* 0x001fe20000410000 */
        /* <DEDUP_REMOVED lines=32> */
[----:B------:R-:W-:Y:S01]  /*1a200*/  R2UR UR6, R14 ;  /* 0x000000000e0672ca */ /* 0x000fe200000e0000 */
[----:B------:R-:W-:Y:S01]  /*1a210*/  @P3 FMUL.FTZ R14, R11, 0.69314718246459960938 ;  /* 0x3f3172180b0e3820 */ /* 0x000fe20000410000 */
[----:B------:R-:W-:-:S03]  /*1a220*/  R2UR UR7, R15 ;  /* 0x000000000f0772ca */ /* 0x000fc600000e0000 */
[----:B------:R-:W-:Y:S01]  /*1a230*/  @P3 FFMA.FTZ R3, R14, R8, R9 ;  /* 0x000000080e033223 */ /* 0x000fe20000010009 */
[----:B------:R-:W-:Y:S02]  /*1a240*/  WARPGROUP.DEPBAR.LE gsb0, 0x0 ;  /* 0x00008000000079c5 */ /* 0x000fe40000010000 */
[----:B------:R-:W-:-:S07]  /*1a250*/  WARPGROUP.ARRIVE ;  /* 0x00000000000079c5 */ /* 0x000fce0000000000 */
[----:B------:R-:W-:Y:S01]  /*1a260*/  HGMMA.64x128x16.F32 R88, R156, gdesc[UR4].tnspB, R88, gsb0 ;  /* 0x41e000049c587df0 */ /* 0x000fe20008000858 */
[----:B------:R-:W-:Y:S02]  /*1a270*/  R2UR UR6, R6 ;  /* 0x00000000060672ca */ /* 0x000fe400000e0000 */
[----:B------:R-:W-:Y:S02]  /*1a280*/  R2UR UR7, R7 ;  /* 0x00000000070772ca */ /* 0x000fe400000e0000 */
[----:B------:R-:W0:Y:S02]  /*1a290*/  SHFL.BFLY PT, R7, R2, 0x1, 0x1f ;  /* 0x0c201f0002077f89 */ /* 0x000e2400000e0000 */
[----:B0-----:R-:W-:Y:S01]  /*1a2a0*/  FADD.FTZ R10, R2, R7 ;  /* 0x00000007020a7221 */ /* 0x001fe20000010000 */
[----:B------:R-:W-:-:S04]  /*1a2b0*/  IMAD.MOV.U32 R2, RZ, RZ, RZ ;  /* 0x000000ffff027224 */ /* 0x000fc800078e00ff */
[----:B------:R-:W-:Y:S02]  /*1a2c0*/  FSETP.NE.FTZ.AND P0, PT, R10, RZ, PT ;  /* 0x000000ff0a00720b */ /* 0x000fe40003f15000 */
[----:B------:R-:W-:Y:S11]  /*1a2d0*/  @P3 MUFU.RCP R2, R12 ;  /* 0x0000000c00023308 */ /* 0x000ff60000001000 */
[----:B------:R-:W0:Y:S01]  /*1a2e0*/  @P0 MUFU.LG2 R6, R10 ;  /* 0x0000000a00060308 */ /* 0x000e220000000c00 */
[----:B------:R-:W-:-:S07]  /*1a2f0*/  @P0 FMUL.FTZ R7, R11, 0.69314718246459960938 ;  /* 0x3f3172180b070820 */ /* 0x000fce0000410000 */
[----:B------:R-:W1:Y:S01]  /*1a300*/  @P0 MUFU.RCP R5, R10 ;  /* 0x0000000a00050308 */ /* 0x000e620000001000 */
[----:B0-----:R-:W-:-:S04]  /*1a310*/  @P0 FMUL.FTZ R6, R6, 0.69314718246459960938 ;  /* 0x3f31721806060820 */ /* 0x001fc80000410000 */
[----:B------:R-:W-:Y:S01]  /*1a320*/  @P0 FFMA.FTZ R20, R7, R0, R6 ;  /* 0x0000000007140223 */ /* 0x000fe20000010006 */
[----:B------:R-:W-:Y:S01]  /*1a330*/  PLOP3.LUT P0, PT, PT, PT, PT, 0x8, 0x0 ;  /* 0x000000000000781c */ /* 0x000fe20003f0e170 */
[----:B------:R-:W-:Y:S02]  /*1a340*/  WARPGROUP.DEPBAR.LE gsb0, 0x0 ;  /* 0x00008000000079c5 */ /* 0x000fe40000010000 */
[----:B------:R-:W-:-:S06]  /*1a350*/  WARPGROUP.ARRIVE ;  /* 0x00000000000079c5 */ /* 0x000fcc0000000000 */
[----:B------:R-:W-:Y:S03]  /*1a360*/  HGMMA.64x128x16.F32 R88, R152, gdesc[UR4].tnspB, R88, gsb0 ;  /* 0x41e0000498587df0 */ /* 0x000fe60008000858 */
        /* <DEDUP_REMOVED lines=66> */
.L_x_8467:
[----:B------:R-:W-:Y:S05]  /*1a790*/  WARPSYNC.ALL ;  /* 0x0000000000007948 */ /* 0x000fea0003800000 */
        /* <DEDUP_REMOVED lines=9> */
[----:B------:R-:W2:Y:S01]  /*1a830*/  S2R R5, SR_SWINHI ;  /* 0x0000000000057919 */ /* 0x000ea20000002f00 */
[----:B------:R-:W-:Y:S05]  /*1a840*/  WARPSYNC.ALL ;  /* 0x0000000000007948 */ /* 0x000fea0003800000 */
[----:B------:R-:W-:Y:S01]  /*1a850*/  BAR.SYNC.DEFER_BLOCKING 0x1, 0x100 ;  /* 0x0044000000007b1d */ /* 0x000fe20000010000 */
[----:B------:R-:W-:Y:S02]  /*1a860*/  F2FP.F16.F32.PACK_AB R6, R93, R6 ;  /* 0x000000065d06723e */ /* 0x000fe400000000ff */
        /* <DEDUP_REMOVED lines=8> */
[----:B------:R-:W-:Y:S02]  /*1a8f0*/  MOV R40, R2 ;  /* 0x0000000200287202 */ /* 0x000fe40000000f00 */
[----:B--2---:R-:W-:-:S03]  /*1a900*/  MOV R41, R5 ;  /* 0x0000000500297202 */ /* 0x004fc60000000f00 */
[----:B------:R-:W-:-:S03]  /*1a910*/  IMAD.WIDE R4, R224, 0x2, R40 ;  /* 0x00000002e0047825 */ /* 0x000fc600078e0228 */
[C---:B------:R-:W-:Y:S02]  /*1a920*/  IADD3 R49, P0, R4.reuse, 0x40, RZ ;  /* 0x0000004004317810 */ /* 0x040fe40007f1e0ff */
[C---:B------:R-:W-:Y:S02]  /*1a930*/  IADD3 R51, P1, R4.reuse, 0x60, RZ ;  /* 0x0000006004337810 */ /* 0x040fe40007f3e0ff */
[C---:B------:R-:W-:Y:S01]  /*1a940*/  LOP3.LUT R33, R4.reuse, 0x380, RZ, 0xc0, !PT ;  /* 0x0000038004217812 */ /* 0x040fe200078ec0ff */
[--C-:B------:R-:W-:Y:S01]  /*1a950*/  IMAD.X R11, RZ, RZ, R5.reuse, P0 ;  /* 0x000000ffff0b7224 */ /* 0x100fe200000e0605 */
[C---:B------:R-:W-:Y:S01]  /*1a960*/  IADD3 R47, P5, R4.reuse, 0x20, RZ ;  /* 0x00000020042f7810 */ /* 0x040fe20007fbe0ff */
[--C-:B------:R-:W-:Y:S01]  /*1a970*/  IMAD.X R13, RZ, RZ, R5.reuse, P1 ;  /* 0x000000ffff0d7224 */ /* 0x100fe200008e0605 */
[----:B------:R-:W-:Y:S02]  /*1a980*/  ISETP.NE.U32.AND P0, PT, RZ, UR4, PT ;  /* 0x00000004ff007c0c */ /* 0x000fe4000bf05070 */
[----:B------:R-:W-:Y:S01]  /*1a990*/  IADD3 R53, P2, R4, 0x4000, RZ ;  /* 0x0000400004357810 */ /* 0x000fe20007f5e0ff */
[----:B------:R-:W-:Y:S01]  /*1a9a0*/  IMAD.X R9, RZ, RZ, R5, P5 ;  /* 0x000000ffff097224 */ /* 0x000fe200028e0605 */
[----:B------:R-:W-:-:S02]  /*1a9b0*/  LOP3.LUT R12, R51, 0x380, RZ, 0xc0, !PT ;  /* 0x00000380330c7812 */ /* 0x000fc400078ec0ff */
[----:B------:R-:W-:Y:S01]  /*1a9c0*/  SHF.R.U64 R33, R33, 0x3, RZ ;  /* 0x0000000321217819 */ /* 0x000fe200000012ff */
[--C-:B------:R-:W-:Y:S01]  /*1a9d0*/  IMAD.X R15, RZ, RZ, R5.reuse, P2 ;  /* 0x000000ffff0f7224 */ /* 0x100fe200010e0605 */
[C---:B------:R-:W-:Y:S02]  /*1a9e0*/  IADD3 R55, P3, R4.reuse, 0x4020, RZ ;  /* 0x0000402004377810 */ /* 0x040fe40007f7e0ff */
[C---:B------:R-:W-:Y:S02]  /*1a9f0*/  IADD3 R57, P4, R4.reuse, 0x4040, RZ ;  /* 0x0000404004397810 */ /* 0x040fe40007f9e0ff */
[----:B------:R-:W-:Y:S01]  /*1aa00*/  LOP3.LUT R8, R47, 0x380, RZ, 0xc0, !PT ;  /* 0x000003802f087812 */ /* 0x000fe200078ec0ff */
[--C-:B------:R-:W-:Y:S01]  /*1aa10*/  IMAD.X R25, RZ, RZ, R5.reuse, P3 ;  /* 0x000000ffff197224 */ /* 0x100fe200018e0605 */
[----:B------:R-:W-:Y:S01]  /*1aa20*/  LOP3.LUT R10, R49, 0x380, RZ, 0xc0, !PT ;  /* 0x00000380310a7812 */ /* 0x000fe200078ec0ff */
[----:B------:R-:W-:Y:S01]  /*1aa30*/  IMAD.X R27, RZ, RZ, R5, P4 ;  /* 0x000000ffff1b7224 */ /* 0x000fe200020e0605 */
[----:B------:R-:W-:-:S02]  /*1aa40*/  IADD3 R59, P5, R4, 0x4060, RZ ;  /* 0x00004060043b7810 */ /* 0x000fc40007fbe0ff */
[----:B------:R-:W-:Y:S01]  /*1aa50*/  ISETP.NE.AND.EX P0, PT, RZ, UR5, PT, P0 ;  /* 0x00000005ff007c0c */ /* 0x000fe2000bf05300 */
[----:B------:R-:W-:Y:S01]  /*1aa60*/  ULDC.64 UR4, c[0x0][0xc08] ;  /* 0x0003020000047ab9 */ /* 0x000fe20000000a00 */
[----:B------:R-:W-:Y:S02]  /*1aa70*/  SHF.R.U64 R12, R12, 0x3, RZ ;  /* 0x000000030c0c7819 */ /* 0x000fe400000012ff */
[----:B------:R-:W-:Y:S01]  /*1aa80*/  LOP3.LUT R4, R33, R4, RZ, 0x3c, !PT ;  /* 0x0000000421047212 */ /* 0x000fe200078e3cff */
[----:B------:R-:W-:Y:S01]  /*1aa90*/  IMAD.X R33, RZ, RZ, R5, P5 ;  /* 0x000000ffff217224 */ /* 0x000fe200028e0605 */
[----:B------:R-:W-:Y:S02]  /*1aaa0*/  LOP3.LUT R14, R53, 0x380, RZ, 0xc0, !PT ;  /* 0x00000380350e7812 */ /* 0x000fe400078ec0ff */
[----:B------:R-:W-:Y:S02]  /*1aab0*/  SHF.R.U64 R8, R8, 0x3, RZ ;  /* 0x0000000308087819 */ /* 0x000fe400000012ff */
[----:B------:R-:W-:-:S02]  /*1aac0*/  SHF.R.U64 R10, R10, 0x3, RZ ;  /* 0x000000030a0a7819 */ /* 0x000fc400000012ff */
[----:B------:R-:W-:Y:S02]  /*1aad0*/  LOP3.LUT R24, R55, 0x380, RZ, 0xc0, !PT ;  /* 0x0000038037187812 */ /* 0x000fe400078ec0ff */
[----:B------:R-:W-:Y:S02]  /*1aae0*/  LOP3.LUT R26, R57, 0x380, RZ, 0xc0, !PT ;  /* 0x00000380391a7812 */ /* 0x000fe400078ec0ff */
[----:B------:R-:W-:Y:S02]  /*1aaf0*/  ISETP.NE.U32.AND P2, PT, RZ, UR4, PT ;  /* 0x00000004ff007c0c */ /* 0x000fe4000bf45070 */
[----:B-1----:R-:W-:Y:S02]  /*1ab00*/  LOP3.LUT R28, R59, 0x380, RZ, 0xc0, !PT ;  /* 0x000003803b1c7812 */ /* 0x002fe400078ec0ff */
[----:B------:R-:W-:Y:S02]  /*1ab10*/  LOP3.LUT R12, R12, R51, RZ, 0x3c, !PT ;  /* 0x000000330c0c7212 */ /* 0x000fe400078e3cff */
[----:B------:R-:W-:-:S02]  /*1ab20*/  SHF.R.U64 R14, R14, 0x3, RZ ;  /* 0x000000030e0e7819 */ /* 0x000fc400000012ff */
[----:B------:R-:W-:Y:S02]  /*1ab30*/  MOV R51, R4 ;  /* 0x0000000400337202 */ /* 0x000fe40000000f00 */
[----:B------:R-:W-:Y:S02]  /*1ab40*/  LOP3.LUT R8, R8, R47, RZ, 0x3c, !PT ;  /* 0x0000002f08087212 */ /* 0x000fe400078e3cff */
[----:B------:R-:W-:Y:S02]  /*1ab50*/  LOP3.LUT R10, R10, R49, RZ, 0x3c, !PT ;  /* 0x000000310a0a7212 */ /* 0x000fe400078e3cff */
[----:B------:R-:W-:Y:S02]  /*1ab60*/  SHF.R.U64 R24, R24, 0x3, RZ ;  /* 0x0000000318187819 */ /* 0x000fe400000012ff */
[----:B------:R-:W-:Y:S02]  /*1ab70*/  SHF.R.U64 R26, R26, 0x3, RZ ;  /* 0x000000031a1a7819 */ /* 0x000fe400000012ff */
[----:B------:R-:W-:-:S02]  /*1ab80*/  F2FP.F16.F32.PACK_AB R4, R89, R88 ;  /* 0x000000585904723e */ /* 0x000fc400000000ff */
[----:B------:R-:W-:Y:S02]  /*1ab90*/  F2FP.F16.F32.PACK_AB R5, R91, R90 ;  /* 0x0000005a5b05723e */ /* 0x000fe400000000ff */
[----:B------:R-:W-:Y:S02]  /*1aba0*/  ISETP.NE.AND.EX P2, PT, RZ, UR5, PT, P2 ;  /* 0x00000005ff007c0c */ /* 0x000fe4000bf45320 */
[----:B------:R-:W-:Y:S01]  /*1abb0*/  SHF.R.U64 R28, R28, 0x3, RZ ;  /* 0x000000031c1c7819 */ /* 0x000fe200000012ff */
[----:B------:R1:W-:Y:S01]  /*1abc0*/  STSM.16.M88.4 [R51], R4 ;  /* 0x0000000433007844 */ /* 0x0003e20000000200 */
[----:B------:R-:W-:Y:S02]  /*1abd0*/  LOP3.LUT R14, R14, R53, RZ, 0x3c, !PT ;  /* 0x000000350e0e7212 */ /* 0x000fe400078e3cff */
[----:B------:R-:W-:Y:S02]  /*1abe0*/  LOP3.LUT R24, R24, R55, RZ, 0x3c, !PT ;  /* 0x0000003718187212 */ /* 0x000fe400078e3cff */
[----:B------:R-:W-:Y:S01]  /*1abf0*/  LOP3.LUT R26, R26, R57, RZ, 0x3c, !PT ;  /* 0x000000391a1a7212 */ /* 0x000fe200078e3cff */
[----:B------:R-:W-:Y:S01]  /*1ac00*/  ULDC UR4, c[0x0][0xa88] ;  /* 0x0002a20000047ab9 */ /* 0x000fe20000000800 */
[----:B------:R-:W-:Y:S01]  /*1ac10*/  MOV R50, R8 ;  /* 0x0000000800327202 */ /* 0x000fe20000000f00 */
[----:B------:R-:W2:Y:S01]  /*1ac20*/  LDC R55, c[0x0][0xbe8] ;  /* 0x0002fa00ff377b82 */ /* 0x000ea20000000800 */
[----:B------:R-:W-:-:S02]  /*1ac30*/  MOV R49, R10 ;  /* 0x0000000a00317202 */ /* 0x000fc40000000f00 */
[----:B------:R-:W-:Y:S02]  /*1ac40*/  LOP3.LUT R32, R28, R59, RZ, 0x3c, !PT ;  /* 0x0000003b1c207212 */ /* 0x000fe400078e3cff */
[----:B------:R-:W-:Y:S02]  /*1ac50*/  F2FP.F16.F32.PACK_AB R8, R97, R96 ;  /* 0x000000606108723e */ /* 0x000fe400000000ff */
        /* <DEDUP_REMOVED lines=12> */
[----:B------:R-:W-:Y:S02]  /*1ad20*/  MOV R44, R26 ;  /* 0x0000001a002c7202 */ /* 0x000fe40000000f00 */
[----:B------:R-:W-:Y:S02]  /*1ad30*/  F2FP.F16.F32.PACK_AB R12, R113, R112 ;  /* 0x00000070710c723e */ /* 0x000fe400000000ff */
[----:B------:R-:W-:Y:S01]  /*1ad40*/  F2FP.F16.F32.PACK_AB R13, R42, R43 ;  /* 0x0000002b2a0d723e */ /* 0x000fe200000000ff */
[----:B-1----:R-:W1:Y:S01]  /*1ad50*/  @P2 LDC.64 R8, c[0x0][0xc08] ;  /* 0x00030200ff082b82 */ /* 0x002e620000000a00 */
[----:B------:R-:W-:Y:S02]  /*1ad60*/  F2FP.F16.F32.PACK_AB R14, R117, R116 ;  /* 0x00000074750e723e */ /* 0x000fe400000000ff */
[----:B------:R-:W-:Y:S02]  /*1ad70*/  F2FP.F16.F32.PACK_AB R15, R119, R118 ;  /* 0x00000076770f723e */ /* 0x000fe400000000ff */
[----:B------:R-:W-:-:S02]  /*1ad80*/  MOV R28, R32 ;  /* 0x00000020001c7202 */ /* 0x000fc40000000f00 */
[----:B------:R-:W-:Y:S01]  /*1ad90*/  F2FP.F16.F32.PACK_AB R24, R121, R120 ;  /* 0x000000787918723e */ /* 0x000fe200000000ff */
[----:B------:R-:W4:Y:S01]  /*1ada0*/  LDC.64 R42, c[0x0][0xc00] ;  /* 0x00030000ff2a7b82 */ /* 0x000f220000000a00 */
[----:B------:R-:W-:Y:S01]  /*1adb0*/  F2FP.F16.F32.PACK_AB R25, R123, R122 ;  /* 0x0000007a7b19723e */ /* 0x000fe200000000ff */
[----:B------:R0:W-:Y:S01]  /*1adc0*/  STSM.16.M88.4 [R48], R12 ;  /* 0x0000000c30007844 */ /* 0x0001e20000000200 */
[----:B------:R-:W-:Y:S02]  /*1add0*/  F2FP.F16.F32.PACK_AB R26, R125, R124 ;  /* 0x0000007c7d1a723e */ /* 0x000fe400000000ff */
[----:B------:R-:W-:Y:S02]  /*1ade0*/  F2FP.F16.F32.PACK_AB R27, R0, R45 ;  /* 0x0000002d001b723e */ /* 0x000fe400000000ff */
[----:B------:R-:W-:Y:S02]  /*1adf0*/  F2FP.F16.F32.PACK_AB R32, R21, R128 ;  /* 0x000000801520723e */ /* 0x000fe400000000ff */
[----:B------:R-:W-:Y:S01]  /*1ae00*/  F2FP.F16.F32.PACK_AB R33, R131, R130 ;  /* 0x000000828321723e */ /* 0x000fe200000000ff */
[----:B------:R-:W-:Y:S01]  /*1ae10*/  STSM.16.M88.4 [R47], R24 ;  /* 0x000000182f007844 */ /* 0x000fe20000000200 */
[----:B---3--:R-:W-:-:S02]  /*1ae20*/  F2FP.F16.F32.PACK_AB R4, R145, R144 ;  /* 0x000000909104723e */ /* 0x008fc400000000ff */
[----:B------:R-:W-:Y:S01]  /*1ae30*/  F2FP.F16.F32.PACK_AB R5, R147, R146 ;  /* 0x000000929305723e */ /* 0x000fe200000000ff */
[----:B------:R-:W-:Y:S01]  /*1ae40*/  STSM.16.M88.4 [R46], R32 ;  /* 0x000000202e007844 */ /* 0x000fe20000000200 */
[----:B------:R-:W-:Y:S02]  /*1ae50*/  F2FP.F16.F32.PACK_AB R6, R149, R148 ;  /* 0x000000949506723e */ /* 0x000fe400000000ff */
[----:B------:R-:W-:Y:S01]  /*1ae60*/  F2FP.F16.F32.PACK_AB R7, R151, R150 ;  /* 0x000000969707723e */ /* 0x000fe200000000ff */
[----:B------:R-:W-:Y:S01]  /*1ae70*/  STSM.16.M88.4 [R44], R36 ;  /* 0x000000242c007844 */ /* 0x000fe20000000200 */
[----:B0-----:R-:W-:-:S03]  /*1ae80*/  IMAD.MOV.U32 R48, RZ, RZ, RZ ;  /* 0x000000ffff307224 */ /* 0x001fc600078e00ff */
[----:B------:R1:W-:Y:S01]  /*1ae90*/  STSM.16.M88.4 [R28], R4 ;  /* 0x000000041c007844 */ /* 0x0003e20000000200 */
[----:B------:R-:W-:Y:S02]  /*1aea0*/  IMAD.U32 R0, RZ, RZ, UR4 ;  /* 0x00000004ff007e24 */ /* 0x000fe4000f8e00ff */
[C---:B----4-:R-:W-:Y:S01]  /*1aeb0*/  IMAD.WIDE R42, R209.reuse, 0x4, R42 ;  /* 0x00000004d12a7825 */ /* 0x050fe200078e022a */
[----:B------:R-:W-:Y:S03]  /*1aec0*/  BAR.SYNC.DEFER_BLOCKING 0x1, 0x100 ;  /* 0x0044000000007b1d */ /* 0x000fe60000010000 */
[----:B-1----:R-:W-:-:S03]  /*1aed0*/  @P2 IMAD.WIDE R4, R209, 0x4, R8 ;  /* 0x00000004d1042825 */ /* 0x002fc600078e0208 */
[----:B------:R0:W5:Y:S01]  /*1aee0*/  @P0 LDG.E R48, desc[UR38][R42.64] ;  /* 0x000000262a300981 */ /* 0x000162000c1e1900 */
[----:B--2---:R-:W-:Y:S01]  /*1aef0*/  ISETP.NE.AND P1, PT, R55, 0x1, PT ;  /* 0x000000013700780c */ /* 0x004fe20003f25270 */
[----:B------:R-:W-:Y:S02]  /*1af00*/  IMAD.IADD R13, R195, 0x1, R193 ;  /* 0x00000001c30d7824 */ /* 0x000fe400078e02c1 */
[----:B------:R0:W5:Y:S10]  /*1af10*/  @P2 LDG.E R0, desc[UR38][R4.64] ;  /* 0x0000002604002981 */ /* 0x000174000c1e1900 */
[----:B------:R-:W1:Y:S08]  /*1af20*/  @P1 LDC R10, c[0x0][0xbec] ;  /* 0x0002fb00ff0a1b82 */ /* 0x000e700000000800 */
[----:B------:R-:W2:Y:S01]  /*1af30*/  @P1 LDC R11, c[0x0][0xbf0] ;  /* 0x0002fc00ff0b1b82 */ /* 0x000ea20000000800 */
[----:B0-----:R-:W-:Y:S05]  /*1af40*/  @P2 BRA `(.L_x_8596) ;  /* 0x0000000000102947 */ /* 0x001fea0003800000 */
[----:B------:R-:W-:Y:S05]  /*1af50*/  @!P0 BRA `(.L_x_8596) ;  /* 0x00000000000c8947 */ /* 0x000fea0003800000 */
[----:B------:R-:W3:Y:S04]  /*1af60*/  LDG.E R5, desc[UR38][R42.64] ;  /* 0x000000262a057981 */ /* 0x000ee8000c1e1900 */
[----:B-----5:R-:W3:Y:S02]  /*1af70*/  LDG.E R0, desc[UR38][R42.64+0x4] ;  /* 0x000004262a007981 */ /* 0x020ee4000c1e1900 */
[----:B---3--:R-:W-:-:S07]  /*1af80*/  IMAD.IADD R0, R0, 0x1, -R5 ;  /* 0x0000000100007824 */ /* 0x008fce00078e0a05 */
.L_x_8596:
[----:B------:R-:W-:Y:S01]  /*1af90*/  SHF.R.S32.HI R54, RZ, 0x1f, R208 ;  /* 0x0000001fff367819 */ /* 0x000fe200000114d0 */
[----:B-1----:R-:W-:Y:S01]  /*1afa0*/  @P1 IMAD.HI.U32 R4, R13, R10, RZ ;  /* 0x0000000a0d041227 */ /* 0x002fe200078e00ff */
[----:B------:R-:W-:Y:S01]  /*1afb0*/  ULDC.64 UR4, c[0x0][0xb90] ;  /* 0x0002e40000047ab9 */ /* 0x000fe20000000a00 */
[----:B-----5:R-:W-:Y:S02]  /*1afc0*/  SHF.R.S32.HI R49, RZ, 0x1f, R48 ;  /* 0x0000001fff317819 */ /* 0x020fe40000011430 */
[----:B------:R-:W-:Y:S01]  /*1afd0*/  IMAD R9, R54, UR4, RZ ;  /* 0x0000000436097c24 */ /* 0x000fe2000f8e02ff */
[----:B------:R-:W-:Y:S01]  /*1afe0*/  SHF.R.S32.HI R6, RZ, 0x1f, R209 ;  /* 0x0000001fff067819 */ /* 0x000fe200000114d1 */
[----:B------:R-:W-:Y:S01]  /*1aff0*/  IMAD.MOV.U32 R7, RZ, RZ, R13 ;  /* 0x000000ffff077224 */ /* 0x000fe200078e000d */
[----:B--2---:R-:W-:Y:S01]  /*1b000*/  @P1 SHF.R.U32.HI R7, RZ, R11, R4 ;  /* 0x0000000bff071219 */ /* 0x004fe20000011604 */
[----:B------:R-:W-:Y:S01]  /*1b010*/  IMAD.WIDE.U32 R4, R208, UR4, R48 ;  /* 0x00000004d0047c25 */ /* 0x000fe2000f8e0030 */
[----:B------:R-:W-:-:S02]  /*1b020*/  SEL R28, R6, RZ, !P0 ;  /* 0x000000ff061c7207 */ /* 0x000fc40004000000 */
[----:B------:R-:W-:Y:S01]  /*1b030*/  SEL R57, R209, RZ, !P0 ;  /* 0x000000ffd1397207 */ /* 0x000fe20004000000 */
[----:B------:R-:W-:Y:S01]  /*1b040*/  IMAD R9, R208, UR5, R9 ;  /* 0x00000005d0097c24 */ /* 0x000fe2000f8e0209 */
[----:B------:R-:W-:Y:S01]  /*1b050*/  ULDC.64 UR4, c[0x0][0xb98] ;  /* 0x0002e60000047ab9 */ /* 0x000fe20000000a00 */
[----:B------:R-:W-:Y:S02]  /*1b060*/  IMAD.MOV R8, RZ, RZ, -R7 ;  /* 0x000000ffff087224 */ /* 0x000fe400078e0a07 */
[----:B------:R-:W-:Y:S01]  /*1b070*/  IMAD.IADD R11, R16, 0x1, R225 ;  /* 0x00000001100b7824 */ /* 0x000fe200078e02e1 */
[----:B------:R-:W-:Y:S01]  /*1b080*/  IADD3 R5, R5, R9, RZ ;  /* 0x0000000905057210 */ /* 0x000fe20007ffe0ff */
[----:B------:R-:W-:Y:S02]  /*1b090*/  IMAD R9, R55, R8, R13 ;  /* 0x0000000837097224 */ /* 0x000fe400078e020d */
[----:B------:R-:W-:Y:S02]  /*1b0a0*/  IMAD R6, R28, UR4, RZ ;  /* 0x000000041c067c24 */ /* 0x000fe4000f8e02ff */
[----:B------:R-:W-:-:S04]  /*1b0b0*/  IMAD.WIDE.U32 R4, R57, UR4, R4 ;  /* 0x0000000439047c25 */ /* 0x000fc8000f8e0004 */
[----:B------:R-:W-:Y:S01]  /*1b0c0*/  IMAD.WIDE R40, R11, 0x2, R40 ;  /* 0x000000020b287825 */ /* 0x000fe200078e0228 */
[----:B------:R-:W-:Y:S02]  /*1b0d0*/  SHF.R.S32.HI R11, RZ, 0x1f, R7 ;  /* 0x0000001fff0b7819 */ /* 0x000fe40000011407 */
[----:B------:R-:W-:Y:S01]  /*1b0e0*/  IADD3 R4, P2, R7, R4, RZ ;  /* 0x0000000407047210 */ /* 0x000fe20007f5e0ff */
[----:B------:R-:W-:Y:S01]  /*1b0f0*/  IMAD R8, R57, UR5, R6 ;  /* 0x0000000539087c24 */ /* 0x000fe2000f8e0206 */
[----:B------:R-:W-:Y:S01]  /*1b100*/  SHF.R.S32.HI R6, RZ, 0x1f, R9 ;  /* 0x0000001fff067819 */ /* 0x000fe20000011409 */
[----:B------:R-:W-:Y:S01]  /*1b110*/  ULDC.64 UR4, c[0x0][0xb88] ;  /* 0x0002e20000047ab9 */ /* 0x000fe20000000a00 */
[----:B------:R-:W-:Y:S01]  /*1b120*/  IADD3 R7, P0, R40, 0x1000, RZ ;  /* 0x0000100028077810 */ /* 0x000fe20007f1e0ff */
[----:B------:R-:W-:Y:S01]  /*1b130*/  IMAD.IADD R10, R223, 0x1, R193 ;  /* 0x00000001df0a7824 */ /* 0x000fe200078e02c1 */
[----:B------:R-:W-:Y:S01]  /*1b140*/  IADD3.X R5, R11, R5, R8, P2, !PT ;  /* 0x000000050b057210 */ /* 0x000fe200017fe408 */
[----:B------:R-:W-:Y:S01]  /*1b150*/  IMAD R6, R6, UR4, RZ ;  /* 0x0000000406067c24 */ /* 0x000fe2000f8e02ff */
[----:B------:R-:W-:Y:S01]  /*1b160*/  IADD3 R33, P3, R40, 0x4000, RZ ;  /* 0x0000400028217810 */ /* 0x000fe20007f7e0ff */
[----:B------:R-:W-:Y:S01]  /*1b170*/  IMAD R59, R0, R55, RZ ;  /* 0x00000037003b7224 */ /* 0x000fe200078e02ff */
[----:B------:R-:W-:Y:S01]  /*1b180*/  LOP3.LUT R8, R7, 0x380, RZ, 0xc0, !PT ;  /* 0x0000038007087812 */ /* 0x000fe200078ec0ff */
[----:B------:R-:W-:Y:S01]  /*1b190*/  IMAD R11, R9, UR5, R6 ;  /* 0x00000005090b7c24 */ /* 0x000fe2000f8e0206 */
[----:B------:R-:W-:Y:S01]  /*1b1a0*/  LOP3.LUT R32, R33, 0x380, RZ, 0xc0, !PT ;  /* 0x0000038021207812 */ /* 0x000fe200078ec0ff */
[----:B------:R-:W-:Y:S01]  /*1b1b0*/  IMAD.WIDE.U32 R4, R9, UR4, R4 ;  /* 0x0000000409047c25 */ /* 0x000fe2000f8e0004 */
[----:B------:R-:W-:Y:S01]  /*1b1c0*/  ULDC.64 UR4, c[0x0][0xb50] ;  /* 0x0002d40000047ab9 */ /* 0x000fe20000000a00 */
[----:B------:R-:W-:-:S02]  /*1b1d0*/  SHF.R.U64 R8, R8, 0x3, RZ ;  /* 0x0000000308087819 */ /* 0x000fc400000012ff */
[----:B------:R-:W-:Y:S01]  /*1b1e0*/  IMAD.IADD R5, R5, 0x1, R11 ;  /* 0x0000000105057824 */ /* 0x000fe200078e020b */
[----:B------:R-:W-:Y:S01]  /*1b1f0*/  LEA R6, P2, R4, UR4, 0x2 ;  /* 0x0000000404067c11 */ /* 0x000fe2000f8410ff */
[----:B------:R-:W-:Y:S01]  /*1b200*/  IMAD.X R9, RZ, RZ, R41, P0 ;  /* 0x000000ffff097224 */ /* 0x000fe200000e0629 */
[----:B------:R-:W-:Y:S01]  /*1b210*/  LOP3.LUT P0, RZ, R218, 0x3, RZ, 0xc0, !PT ;  /* 0x00000003daff7812 */ /* 0x000fe2000780c0ff */
[----:B------:R-:W-:Y:S01]  /*1b220*/  VIADD R0, R10, 0x8 ;  /* 0x000000080a007836 */ /* 0x000fe20000000000 */
[----:B------:R-:W-:Y:S01]  /*1b230*/  LEA.HI.X R4, R4, UR5, R5, 0x2, P2 ;  /* 0x0000000504047c11 */ /* 0x000fe200090f1405 */
[----:B------:R-:W-:Y:S01]  /*1b240*/  SHFL.IDX PT, R50, R6, RZ, 0x1c1f ;  /* 0x001c1fff06327589 */ /* 0x000fe200000e0000 */
[----:B------:R-:W-:Y:S01]  /*1b250*/  IADD3 R25, P2, R40, 0x3000, RZ ;  /* 0x0000300028197810 */ /* 0x000fe20007f5e0ff */
[----:B------:R-:W-:Y:S01]  /*1b260*/  ULDC.64 UR4, c[0x0][0xaa0] ;  /* 0x0002a80000047ab9 */ /* 0x000fe20000000a00 */
[----:B------:R-:W-:Y:S01]  /*1b270*/  SHF.R.U64 R32, R32, 0x3, RZ ;  /* 0x0000000320207819 */ /* 0x000fe200000012ff */
[----:B------:R-:W0:Y:S01]  /*1b280*/  SHFL.IDX PT, R51, R4, RZ, 0x1c1f ;  /* 0x001c1fff04337589 */ /* 0x000e2200000e0000 */
[----:B------:R-:W-:-:S02]  /*1b290*/  LOP3.LUT R24, R25, 0x380, RZ, 0xc0, !PT ;  /* 0x0000038019187812 */ /* 0x000fc400078ec0ff */
[----:B------:R-:W-:Y:S01]  /*1b2a0*/  LOP3.LUT R32, R32, R33, RZ, 0x3c, !PT ;  /* 0x0000002120207212 */ /* 0x000fe200078e3cff */
[----:B------:R-:W-:Y:S01]  /*1b2b0*/  SHFL.IDX PT, R52, R6, 0x1, 0x1c1f ;  /* 0x003c1f0006347f89 */ /* 0x000fe200000e0000 */
[----:B------:R-:W-:Y:S01]  /*1b2c0*/  SHF.R.U64 R24, R24, 0x3, RZ ;  /* 0x0000000318187819 */ /* 0x000fe200000012ff */
[--C-:B------:R-:W-:Y:S01]  /*1b2d0*/  IMAD.X R33, RZ, RZ, R41.reuse, P3 ;  /* 0x000000ffff217224 */ /* 0x100fe200018e0629 */
[----:B------:R-:W-:Y:S01]  /*1b2e0*/  LOP3.LUT R8, R8, R7, RZ, 0x3c, !PT ;  /* 0x0000000708087212 */ /* 0x000fe200078e3cff */
[----:B------:R-:W1:Y:S01]  /*1b2f0*/  SHFL.IDX PT, R53, R4, 0x1, 0x1c1f ;  /* 0x003c1f0004357f89 */ /* 0x000e6200000e0000 */
[----:B------:R-:W-:Y:S01]  /*1b300*/  LOP3.LUT R24, R24, R25, RZ, 0x3c, !PT ;  /* 0x0000001918187212 */ /* 0x000fe200078e3cff */
[----:B------:R-:W-:Y:S01]  /*1b310*/  IMAD.X R25, RZ, RZ, R41, P2 ;  /* 0x000000ffff197224 */ /* 0x000fe200010e0629 */
[-C--:B------:R-:W-:Y:S02]  /*1b320*/  ISETP.GE.OR P2, PT, R10, R59.reuse, P0 ;  /* 0x0000003b0a00720c */ /* 0x080fe40000746670 */
[----:B------:R-:W-:-:S02]  /*1b330*/  ISETP.GE.OR P0, PT, R0, R59, P0 ;  /* 0x0000003b0000720c */ /* 0x000fc40000706670 */
[C---:B------:R-:W-:Y:S02]  /*1b340*/  IADD3 R7, P3, R40.reuse, 0x7000, RZ ;  /* 0x0000700028077810 */ /* 0x040fe40007f7e0ff */
[----:B------:R-:W-:Y:S02]  /*1b350*/  IADD3 R13, P4, R40, 0x2000, RZ ;  /* 0x00002000280d7810 */ /* 0x000fe40007f9e0ff */
[----:B------:R-:W-:Y:S01]  /*1b360*/  LOP3.LUT R0, R7, 0x380, RZ, 0xc0, !PT ;  /* 0x0000038007007812 */ /* 0x000fe200078ec0ff */
[----:B------:R-:W-:Y:S01]  /*1b370*/  IMAD.X R45, RZ, RZ, R41, P3 ;  /* 0x000000ffff2d7224 */ /* 0x000fe200018e0629 */
[----:B------:R-:W-:Y:S02]  /*1b380*/  LOP3.LUT R12, R13, 0x380, RZ, 0xc0, !PT ;  /* 0x000003800d0c7812 */ /* 0x000fe400078ec0ff */
[----:B------:R-:W-:Y:S01]  /*1b390*/  SHF.R.U64 R0, R0, 0x3, RZ ;  /* 0x0000000300007819 */ /* 0x000fe200000012ff */
[----:B0-----:R0:W-:Y:S01]  /*1b3a0*/  @!P2 ST.E desc[UR38][R50.64], R20 ;  /* 0x000000143200a985 */ /* 0x0011e2000c101926 */
[----:B------:R-:W-:-:S02]  /*1b3b0*/  SHF.R.U64 R12, R12, 0x3, RZ ;  /* 0x000000030c0c7819 */ /* 0x000fc400000012ff */
[----:B------:R-:W-:Y:S02]  /*1b3c0*/  LOP3.LUT R44, R0, R7, RZ, 0x3c, !PT ;  /* 0x00000007002c7212 */ /* 0x000fe400078e3cff */
[C---:B------:R-:W-:Y:S02]  /*1b3d0*/  IADD3 R37, P5, R40.reuse, 0x5000, RZ ;  /* 0x0000500028257810 */ /* 0x040fe40007fbe0ff */
[----:B------:R-:W-:Y:S01]  /*1b3e0*/  LOP3.LUT R5, R40, 0x380, RZ, 0xc0, !PT ;  /* 0x0000038028057812 */ /* 0x000fe200078ec0ff */
[----:B-1----:R1:W-:Y:S01]  /*1b3f0*/  @!P0 ST.E desc[UR38][R52.64], R3 ;  /* 0x0000000334008985 */ /* 0x0023e2000c101926 */
[----:B0-----:R-:W0:Y:S01]  /*1b400*/  @P1 LDC R51, c[0x0][0xbec] ;  /* 0x0002fb00ff331b82 */ /* 0x001e220000000800 */
[----:B------:R-:W-:Y:S01]  /*1b410*/  IMAD.WIDE.U32 R20, R48, UR4, RZ ;  /* 0x0000000430147c25 */ /* 0x000fe2000f8e00ff */
[----:B------:R-:W-:Y:S01]  /*1b420*/  LOP3.LUT R12, R12, R13, RZ, 0x3c, !PT ;  /* 0x0000000d0c0c7212 */ /* 0x000fe200078e3cff */
[----:B------:R-:W5:Y:S01]  /*1b430*/  LD.E.128 R8, desc[UR38][R8.64] ;  /* 0x0000002608087980 */ /* 0x000f62000c101d00 */
[----:B------:R-:W-:Y:S01]  /*1b440*/  LOP3.LUT R36, R37, 0x380, RZ, 0xc0, !PT ;  /* 0x0000038025247812 */ /* 0x000fe200078ec0ff */
[----:B------:R-:W-:Y:S01]  /*1b450*/  IMAD R0, R207, 0x20, R23 ;  /* 0x00000020cf007824 */ /* 0x000fe200078e0217 */
[----:B------:R-:W-:Y:S01]  /*1b460*/  SHF.R.U64 R5, R5, 0x3, RZ ;  /* 0x0000000305057819 */ /* 0x000fe200000012ff */
[----:B------:R-:W-:Y:S01]  /*1b470*/  IMAD.X R13, RZ, RZ, R41, P4 ;  /* 0x000000ffff0d7224 */ /* 0x000fe200020e0629 */
[----:B------:R-:W-:Y:S01]  /*1b480*/  IADD3 R43, P4, R40, 0x6000, RZ ;  /* 0x00006000282b7810 */ /* 0x000fe20007f9e0ff */
[----:B-1----:R-:W-:Y:S01]  /*1b490*/  IMAD R3, R49, UR4, RZ ;  /* 0x0000000431037c24 */ /* 0x002fe2000f8e02ff */
[----:B------:R-:W-:Y:S01]  /*1b4a0*/  SHF.R.U64 R36, R36, 0x3, RZ ;  /* 0x0000000324247819 */ /* 0x000fe200000012ff */
[----:B------:R-:W1:Y:S01]  /*1b4b0*/  @P1 LDC R49, c[0x0][0xbf0] ;  /* 0x0002fc00ff311b82 */ /* 0x000e620000000800 */
[----:B------:R-:W-:Y:S01]  /*1b4c0*/  LOP3.LUT R42, R43, 0x380, RZ, 0xc0, !PT ;  /* 0x000003802b2a7812 */ /* 0x000fe200078ec0ff */
[----:B------:R-:W-:Y:S01]  /*1b4d0*/  IMAD R3, R48, UR5, R3 ;  /* 0x0000000530037c24 */ /* 0x000fe2000f8e0203 */
[----:B------:R-:W-:Y:S01]  /*1b4e0*/  ULDC.64 UR4, c[0x0][0xae8] ;  /* 0x0002ba0000047ab9 */ /* 0x000fe20000000a00 */
[----:B------:R-:W-:Y:S01]  /*1b4f0*/  IMAD.IADD R48, R193, 0x1, R0 ;  /* 0x00000001c1307824 */ /* 0x000fe200078e0200 */
[----:B------:R-:W-:Y:S01]  /*1b500*/  SHF.R.U64 R42, R42, 0x3, RZ ;  /* 0x000000032a2a7819 */ /* 0x000fe200000012ff */
[----:B------:R-:W-:Y:S01]  /*1b510*/  IMAD.IADD R21, R21, 0x1, R3 ;  /* 0x0000000115157824 */ /* 0x000fe200078e0203 */
[----:B------:R-:W-:Y:S01]  /*1b520*/  LOP3.LUT R36, R36, R37, RZ, 0x3c, !PT ;  /* 0x0000002524247212 */ /* 0x000fe200078e3cff */
[----:B------:R-:W-:Y:S01]  /*1b530*/  IMAD R3, R54, UR4, RZ ;  /* 0x0000000436037c24 */ /* 0x000fe2000f8e02ff */
[----:B------:R-:W-:Y:S01]  /*1b540*/  LOP3.LUT R42, R42, R43, RZ, 0x3c, !PT ;  /* 0x0000002b2a2a7212 */ /* 0x000fe200078e3cff */
[C---:B------:R-:W-:Y:S01]  /*1b550*/  IMAD.WIDE.U32 R20, R208.reuse, UR4, R20 ;  /* 0x00000004d0147c25 */ /* 0x040fe2000f8e0014 */
[----:B------:R-:W-:Y:S01]  /*1b560*/  LOP3.LUT R4, R5, R40, RZ, 0x3c, !PT ;  /* 0x0000002805047212 */ /* 0x000fe200078e3cff */
[----:B------:R-:W5:Y:S02]  /*1b570*/  LD.E.128 R12, desc[UR38][R12.64] ;  /* 0x000000260c0c7980 */ /* 0x000f64000c101d00 */
[----:B------:R-:W-:Y:S01]  /*1b580*/  IMAD R3, R208, UR5, R3 ;  /* 0x00000005d0037c24 */ /* 0x000fe2000f8e0203 */
[----:B------:R-:W-:Y:S01]  /*1b590*/  ULDC.64 UR4, c[0x0][0xaf0] ;  /* 0x0002bc0000047ab9 */ /* 0x000fe20000000a00 */
[----:B0-----:R-:W-:Y:S01]  /*1b5a0*/  @P1 IMAD.HI.U32 R0, R48, R51, RZ ;  /* 0x0000003330001227 */ /* 0x001fe200078e00ff */
[----:B------:R-:W5:Y:S03]  /*1b5b0*/  LD.E.128 R24, desc[UR38][R24.64] ;  /* 0x0000002618187980 */ /* 0x000f66000c101d00 */
[----:B------:R-:W-:Y:S01]  /*1b5c0*/  IMAD.IADD R21, R21, 0x1, R3 ;  /* 0x0000000115157824 */ /* 0x000fe200078e0203 */
[----:B------:R-:W-:Y:S01]  /*1b5d0*/  MOV R3, R48 ;  /* 0x0000003000037202 */ /* 0x000fe20000000f00 */
[----:B------:R-:W-:Y:S01]  /*1b5e0*/  IMAD R28, R28, UR4, RZ ;  /* 0x000000041c1c7c24 */ /* 0x000fe2000f8e02ff */
[----:B------:R-:W5:Y:S01]  /*1b5f0*/  LD.E.128 R32, desc[UR38][R32.64] ;  /* 0x0000002620207980 */ /* 0x000f62000c101d00 */
[----:B-1----:R-:W-:Y:S01]  /*1b600*/  @P1 SHF.R.U32.HI R3, RZ, R49, R0 ;  /* 0x00000031ff031219 */ /* 0x002fe20000011600 */
[----:B------:R-:W-:-:S02]  /*1b610*/  IMAD.WIDE.U32 R20, R57, UR4, R20 ;  /* 0x0000000439147c25 */ /* 0x000fc4000f8e0014 */
[----:B------:R-:W5:Y:S01]  /*1b620*/  LD.E.128 R44, desc[UR38][R44.64] ;  /* 0x000000262c2c7980 */ /* 0x000f62000c101d00 */
[--C-:B------:R-:W-:Y:S01]  /*1b630*/  SHF.R.S32.HI R0, RZ, 0x1f, R3.reuse ;  /* 0x0000001fff007819 */ /* 0x100fe20000011403 */
[----:B------:R-:W-:Y:S01]  /*1b640*/  IMAD R49, R57, UR5, R28 ;  /* 0x0000000539317c24 */ /* 0x000fe2000f8e021c */
[----:B------:R-:W-:Y:S01]  /*1b650*/  ULDC.64 UR4, c[0x0][0xae0] ;  /* 0x0002b80000047ab9 */ /* 0x000fe20000000a00 */
[----:B------:R-:W-:Y:S02]  /*1b660*/  IMAD.MOV R28, RZ, RZ, -R3 ;  /* 0x000000ffff1c7224 */ /* 0x000fe400078e0a03 */
[--C-:B------:R-:W-:Y:S02]  /*1b670*/  IMAD.X R37, RZ, RZ, R41.reuse, P5 ;  /* 0x000000ffff257224 */ /* 0x100fe400028e0629 */
[--C-:B------:R-:W-:Y:S02]  /*1b680*/  IMAD.X R43, RZ, RZ, R41.reuse, P4 ;  /* 0x000000ffff2b7224 */ /* 0x100fe400020e0629 */
        /* <DEDUP_REMOVED lines=8> */
[----:B------:R-:W-:Y:S01]  /*1b710*/  SHF.R.S32.HI R0, RZ, 0x1f, R49 ;  /* 0x0000001fff007819 */ /* 0x000fe20000011431 */
[----:B------:R-:W-:Y:S01]  /*1b720*/  IMAD.WIDE.U32 R20, R3, UR4, R20 ;  /* 0x0000000403147c25 */ /* 0x000fe2000f8e0014 */
[----:B------:R-:W-:Y:S01]  /*1b730*/  ULDC.64 UR4, c[0x0][0xad8] ;  /* 0x0002b60000047ab9 */ /* 0x000fe20000000a00 */
[----:B------:R-:W-:Y:S01]  /*1b740*/  @!PT LDS RZ, [RZ] ;  /* 0x00000000fffff984 */ /* 0x000fe20000000800 */
[----:B------:R-:W-:Y:S01]  /*1b750*/  @!PT LDS RZ, [RZ] ;  /* 0x00000000fffff984 */ /* 0x000fe20000000800 */
[----:B------:R-:W-:Y:S01]  /*1b760*/  @!PT LDS RZ, [RZ] ;  /* 0x00000000fffff984 */ /* 0x000fe20000000800 */
[----:B------:R-:W-:Y:S01]  /*1b770*/  @!PT LDS RZ, [RZ] ;  /* 0x00000000fffff984 */ /* 0x000fe20000000800 */
[----:B------:R0:W-:Y:S06]  /*1b780*/  MEMBAR.ALL.CTA ;  /* 0x0000000000007992 */ /* 0x0001ec0000008000 */
[----:B0-----:R-:W0:Y:S01]  /*1b790*/  FENCE.VIEW.ASYNC.S ;  /* 0x00000000000073c6 */ /* 0x001e220000000000 */
[----:B------:R-:W-:-:S02]  /*1b7a0*/  IMAD.IADD R50, R23, 0x1, R193 ;  /* 0x0000000117327824 */ /* 0x000fc400078e02c1 */
[----:B------:R-:W-:Y:S02]  /*1b7b0*/  IMAD.IADD R21, R21, 0x1, R51 ;  /* 0x0000000115157824 */ /* 0x000fe400078e0233 */
[----:B------:R-:W-:Y:S02]  /*1b7c0*/  IMAD R28, R0, UR4, RZ ;  /* 0x00000004001c7c24 */ /* 0x000fe4000f8e02ff */
[C---:B------:R-:W-:Y:S02]  /*1b7d0*/  VIADD R0, R50.reuse, 0x20 ;  /* 0x0000002032007836 */ /* 0x040fe40000000000 */
[C---:B------:R-:W-:Y:S02]  /*1b7e0*/  IMAD R51, R49.reuse, UR5, R28 ;  /* 0x0000000531337c24 */ /* 0x040fe4000f8e021c */
[----:B------:R-:W-:Y:S01]  /*1b7f0*/  IMAD.WIDE.U32 R20, R49, UR4, R20 ;  /* 0x0000000431147c25 */ /* 0x000fe2000f8e0014 */
[-C--:B------:R-:W-:Y:S01]  /*1b800*/  ISETP.GE.AND P2, PT, R50, R59.reuse, PT ;  /* 0x0000003b3200720c */ /* 0x080fe20003f46270 */
[----:B------:R-:W-:Y:S01]  /*1b810*/  ULDC.64 UR4, c[0x0][0xa80] ;  /* 0x0002a00000047ab9 */ /* 0x000fe20000000a00 */
[----:B------:R-:W-:Y:S01]  /*1b820*/  ISETP.GE.AND P0, PT, R0, R59, PT ;  /* 0x0000003b0000720c */ /* 0x000fe20003f06270 */
[----:B------:R-:W-:Y:S01]  /*1b830*/  VIADD R3, R50, 0x40 ;  /* 0x0000004032037836 */ /* 0x000fe20000000000 */
[----:B------:R-:W-:Y:S01]  /*1b840*/  LEA R28, P3, R20, UR4, 0x1 ;  /* 0x00000004141c7c11 */ /* 0x000fe2000f8608ff */
[----:B------:R-:W-:-:S02]  /*1b850*/  IMAD.IADD R21, R21, 0x1, R51 ;  /* 0x0000000115157824 */ /* 0x000fc400078e0233 */
[----:B------:R-:W-:Y:S01]  /*1b860*/  VIADD R0, R2, 0x28820 ;  /* 0x0002882002007836 */ /* 0x000fe20000000000 */
[----:B------:R-:W-:Y:S02]  /*1b870*/  ISETP.GE.AND P1, PT, R3, R59, PT ;  /* 0x0000003b0300720c */ /* 0x000fe40003f26270 */
[----:B------:R-:W-:Y:S02]  /*1b880*/  LEA.HI.X R3, R20, UR5, R21, 0x1, P3 ;  /* 0x0000000514037c11 */ /* 0x000fe400098f0c15 */
[----:B------:R-:W-:Y:S01]  /*1b890*/  PRMT R0, RZ, 0x654, R0 ;  /* 0x00000654ff007816 */ /* 0x000fe20000000000 */
[----:B0-----:R0:W1:Y:S01]  /*1b8a0*/  SHFL.IDX PT, R21, R28, RZ, 0x181f ;  /* 0x00181fff1c157589 */ /* 0x00106200000e0000 */
[----:B------:R-:W-:Y:S02]  /*1b8b0*/  BSSY B1, `(.L_x_8597) ;  /* 0x000000d000017945 */ /* 0x000fe40003800000 */
[----:B------:R0:W-:Y:S01]  /*1b8c0*/  SYNCS.ARRIVE.TRANS64.RED.A1T0 RZ, [R0+URZ], RZ ;  /* 0x000000ff00ff79a7 */ /* 0x0001e2000810043f */
[----:B------:R0:W2:Y:S01]  /*1b8d0*/  SHFL.IDX PT, R49, R3, RZ, 0x181f ;  /* 0x00181fff03317589 */ /* 0x0000a200000e0000 */
[----:B------:R-:W-:Y:S05]  /*1b8e0*/  @P2 BRA `(.L_x_8598) ;  /* 0x0000000000242947 */ /* 0x000fea0003800000 */
[----:B------:R-:W-:Y:S02]  /*1b8f0*/  ULDC UR4, c[0x0][0xac8] ;  /* 0x0002b20000047ab9 */ /* 0x000fe40000000800 */
[----:B------:R-:W-:Y:S02]  /*1b900*/  ISETP.GE.AND P2, PT, R16, UR4, PT ;  /* 0x0000000410007c0c */ /* 0x000fe4000bf46270 */
[----:B------:R-:W-:-:S11]  /*1b910*/  ISETP.GE.AND P3, PT, R190, UR4, PT ;  /* 0x00000004be007c0c */ /* 0x000fd6000bf66270 */
[-C--:B-1----:R-:W-:Y:S02]  /*1b920*/  @!P2 LEA R20, P4, R16, R21.reuse, 0x1 ;  /* 0x000000151014a211 */ /* 0x082fe400078808ff */
[----:B------:R-:W-:Y:S02]  /*1b930*/  @!P3 LEA R48, P5, R190, R21, 0x1 ;  /* 0x00000015be30b211 */ /* 0x000fe400078a08ff */
[-C--:B--2---:R-:W-:Y:S02]  /*1b940*/  @!P2 LEA.HI.X R21, R16, R49.reuse, R17, 0x1, P4 ;  /* 0x000000311015a211 */ /* 0x084fe400020f0c11 */
[----:B------:R-:W-:-:S03]  /*1b950*/  @!P3 LEA.HI.X R49, R190, R49, R214, 0x1, P5 ;  /* 0x00000031be31b211 */ /* 0x000fc600028f0cd6 */
[----:B-----5:R3:W-:Y:S04]  /*1b960*/  @!P2 ST.E.128 desc[UR38][R20.64], R4 ;  /* 0x000000041400a985 */ /* 0x0207e8000c101d26 */
[----:B------:R3:W-:Y:S02]  /*1b970*/  @!P3 ST.E.128 desc[UR38][R48.64], R32 ;  /* 0x000000203000b985 */ /* 0x0007e4000c101d26 */
.L_x_8598:
[----:B------:R-:W-:Y:S05]  /*1b980*/  BSYNC B1 ;  /* 0x0000000000017941 */ /* 0x000fea0003800000 */
.L_x_8597:
[----:B---3-5:R3:W4:Y:S01]  /*1b990*/  SHFL.IDX PT, R7, R3, 0x1, 0x181f ;  /* 0x00381f0003077f89 */ /* 0x02872200000e0000 */
[----:B------:R-:W-:Y:S03]  /*1b9a0*/  BSSY B1, `(.L_x_8599) ;  /* 0x000000c000017945 */ /* 0x000fe60003800000 */
[----:B------:R3:W0:Y:S01]  /*1b9b0*/  SHFL.IDX PT, R5, R28, 0x1, 0x181f ;  /* 0x00381f001c057f89 */ /* 0x00062200000e0000 */
[----:B------:R-:W-:Y:S05]  /*1b9c0*/  @P0 BRA `(.L_x_8600) ;  /* 0x0000000000240947 */ /* 0x000fea0003800000 */
[----:B------:R-:W-:Y:S02]  /*1b9d0*/  ULDC UR4, c[0x0][0xac8] ;  /* 0x0002b20000047ab9 */ /* 0x000fe40000000800 */
[----:B------:R-:W-:Y:S02]  /*1b9e0*/  ISETP.GE.AND P3, PT, R16, UR4, PT ;  /* 0x0000000410007c0c */ /* 0x000fe4000bf66270 */
[----:B------:R-:W-:-:S11]  /*1b9f0*/  ISETP.GE.AND P4, PT, R190, UR4, PT ;  /* 0x00000004be007c0c */ /* 0x000fd6000bf86270 */
[-C--:B0-----:R-:W-:Y:S02]  /*1ba00*/  @!P3 LEA R4, P0, R16, R5.reuse, 0x1 ;  /* 0x000000051004b211 */ /* 0x081fe400078008ff */
[----:B------:R-:W-:Y:S02]  /*1ba10*/  @!P4 LEA R6, P2, R190, R5, 0x1 ;  /* 0x00000005be06c211 */ /* 0x000fe400078408ff */
[-C--:B----4-:R-:W-:Y:S02]  /*1ba20*/  @!P3 LEA.HI.X R5, R16, R7.reuse, R17, 0x1, P0 ;  /* 0x000000071005b211 */ /* 0x090fe400000f0c11 */
[----:B------:R-:W-:-:S03]  /*1ba30*/  @!P4 LEA.HI.X R7, R190, R7, R214, 0x1, P2 ;  /* 0x00000007be07c211 */ /* 0x000fc600010f0cd6 */
[----:B------:R0:W-:Y:S04]  /*1ba40*/  @!P3 ST.E.128 desc[UR38][R4.64], R8 ;  /* 0x000000080400b985 */ /* 0x0001e8000c101d26 */
[----:B------:R0:W-:Y:S02]  /*1ba50*/  @!P4 ST.E.128 desc[UR38][R6.64], R36 ;  /* 0x000000240600c985 */ /* 0x0001e4000c101d26 */
.L_x_8600:
[----:B------:R-:W-:Y:S05]  /*1ba60*/  BSYNC B1 ;  /* 0x0000000000017941 */ /* 0x000fea0003800000 */
.L_x_8599:
[----:B0---4-:R0:W4:Y:S01]  /*1ba70*/  SHFL.IDX PT, R7, R3, 0x2, 0x181f ;  /* 0x00581f0003077f89 */ /* 0x01112200000e0000 */
        /* <DEDUP_REMOVED lines=12> */
.L_x_8602:
[----:B------:R-:W-:Y:S05]  /*1bb40*/  BSYNC B1 ;  /* 0x0000000000017941 */ /* 0x000fea0003800000 */
.L_x_8601:
[----:B------:R-:W-:Y:S01]  /*1bb50*/  VIADD R0, R50, 0x60 ;  /* 0x0000006032007836 */ /* 0x000fe20000000000 */
[----:B0--3--:R-:W0:Y:S04]  /*1bb60*/  SHFL.IDX PT, R3, R3, 0x3, 0x181f ;  /* 0x00781f0003037f89 */ /* 0x009e2800000e0000 */
[----:B------:R-:W-:Y:S01]  /*1bb70*/  ISETP.GE.AND P0, PT, R0, R59, PT ;  /* 0x0000003b0000720c */ /* 0x000fe20003f06270 */
[----:B----4-:R3:W4:-:S12]  /*1bb80*/  SHFL.IDX PT, R7, R28, 0x3, 0x181f ;  /* 0x00781f001c077f89 */ /* 0x01071800000e0000 */
[----:B---3--:R-:W-:Y:S05]  /*1bb90*/  @P0 BRA `(.L_x_8603) ;  /* 0x0000000800fc0947 */ /* 0x008fea0003800000 */
[----:B------:R-:W-:Y:S02]  /*1bba0*/  ULDC UR4, c[0x0][0xac8] ;  /* 0x0002b20000047ab9 */ /* 0x000fe40000000800 */
[----:B------:R-:W-:-:S13]  /*1bbb0*/  ISETP.GE.AND P1, PT, R16, UR4, PT ;  /* 0x0000000410007c0c */ /* 0x000fda000bf26270 */
[----:B----4-:R-:W-:-:S04]  /*1bbc0*/  @!P1 LEA R4, P0, R16, R7, 0x1 ;  /* 0x0000000710049211 */ /* 0x010fc800078008ff */
[----:B0-----:R-:W-:Y:S02]  /*1bbd0*/  @!P1 LEA.HI.X R5, R16, R3, R17, 0x1, P0 ;  /* 0x0000000310059211 */ /* 0x001fe400000f0c11 */
[----:B------:R-:W-:-:S03]  /*1bbe0*/  ISETP.GE.AND P0, PT, R190, UR4, PT ;  /* 0x00000004be007c0c */ /* 0x000fc6000bf06270 */
[----:B------:R3:W-:Y:S10]  /*1bbf0*/  @!P1 ST.E.128 desc[UR38][R4.64], R24 ;  /* 0x0000001804009985 */ /* 0x0007f4000c101d26 */
[----:B------:R-:W-:Y:S05]  /*1bc00*/  @P0 BRA `(.L_x_8603) ;  /* 0x0000000800e00947 */ /* 0x000fea0003800000 */
[----:B---3--:R-:W-:-:S04]  /*1bc10*/  LEA R4, P0, R190, R7, 0x1 ;  /* 0x00000007be047211 */ /* 0x008fc800078008ff */
[----:B------:R-:W-:-:S05]  /*1bc20*/  LEA.HI.X R5, R190, R3, R214, 0x1, P0 ;  /* 0x00000003be057211 */ /* 0x000fca00000f0cd6 */
[----:B------:R0:W-:Y:S01]  /*1bc30*/  ST.E.128 desc[UR38][R4.64], R44 ;  /* 0x0000002c04007985 */ /* 0x0001e2000c101d26 */
[----:B------:R-:W-:Y:S05]  /*1bc40*/  BRA `(.L_x_8603) ;  /* 0x0000000800d07947 */ /* 0x000fea0003800000 */
.L_x_8595:
        /* <DEDUP_REMOVED lines=12> */
[----:B------:R-:W-:Y:S01]  /*1bd10*/  IMAD.U32 R8, RZ, RZ, UR4 ;  /* 0x00000004ff087e24 */ /* 0x000fe2000f8e00ff */
[----:B------:R4:W5:Y:S01]  /*1bd20*/  @P0 LDG.E R0, desc[UR38][R4.64] ;  /* 0x0000002604000981 */ /* 0x000962000c1e1900 */
[----:B--2---:R-:W-:-:S05]  /*1bd30*/  @P1 IMAD.WIDE R6, R209, 0x4, R6 ;  /* 0x00000004d1061825 */ /* 0x004fca00078e0206 */
[----:B------:R4:W5:Y:S01]  /*1bd40*/  @P1 LDG.E R8, desc[UR38][R6.64] ;  /* 0x0000002606081981 */ /* 0x000962000c1e1900 */
[----:B---3--:R-:W-:Y:S02]  /*1bd50*/  ISETP.NE.AND P2, PT, R25, 0x1, PT ;  /* 0x000000011900780c */ /* 0x008fe40003f45270 */
[----:B------:R-:W-:Y:S02]  /*1bd60*/  ISETP.GE.AND P3, PT, R229, 0x80, PT ;  /* 0x00000080e500780c */ /* 0x000fe40003f66270 */
[----:B------:R-:W-:-:S09]  /*1bd70*/  SHF.R.S32.HI R9, RZ, 0x1f, R209 ;  /* 0x0000001fff097819 */ /* 0x000fd200000114d1 */
[----:B------:R-:W2:Y:S01]  /*1bd80*/  @P2 LDC R27, c[0x0][0xbec] ;  /* 0x0002fb00ff1b2b82 */ /* 0x000ea20000000800 */
[----:B----4-:R-:W-:Y:S05]  /*1bd90*/  @P1 BRA `(.L_x_8604) ;  /* 0x0000000000101947 */ /* 0x010fea0003800000 */
[----:B------:R-:W-:Y:S05]  /*1bda0*/  @!P0 BRA `(.L_x_8604) ;  /* 0x00000000000c8947 */ /* 0x000fea0003800000 */
[----:B------:R-:W3:Y:S04]  /*1bdb0*/  LDG.E R3, desc[UR38][R4.64] ;  /* 0x0000002604037981 */ /* 0x000ee8000c1e1900 */
[----:B-----5:R-:W3:Y:S02]  /*1bdc0*/  LDG.E R8, desc[UR38][R4.64+0x4] ;  /* 0x0000042604087981 */ /* 0x020ee4000c1e1900 */
[----:B---3--:R-:W-:-:S07]  /*1bdd0*/  IMAD.IADD R8, R8, 0x1, -R3 ;  /* 0x0000000108087824 */ /* 0x008fce00078e0a03 */
.L_x_8604:
[----:B------:R-:W-:Y:S01]  /*1bde0*/  BSSY B1, `(.L_x_8605) ;  /* 0x000002d000017945 */ /* 0x000fe20003800000 */
[----:B------:R-:W-:Y:S02]  /*1bdf0*/  SHF.R.S32.HI R12, RZ, 0x1f, R208 ;  /* 0x0000001fff0c7819 */ /* 0x000fe400000114d0 */
[----:B------:R-:W-:Y:S02]  /*1be00*/  SEL R13, R209, RZ, !P0 ;  /* 0x000000ffd10d7207 */ /* 0x000fe40004000000 */
[----:B------:R-:W-:Y:S02]  /*1be10*/  SEL R14, R9, RZ, !P0 ;  /* 0x000000ff090e7207 */ /* 0x000fe40004000000 */
[----:B-----5:R-:W-:Y:S01]  /*1be20*/  SHF.R.S32.HI R11, RZ, 0x1f, R0 ;  /* 0x0000001fff0b7819 */ /* 0x020fe20000011400 */
[----:B------:R-:W-:Y:S06]  /*1be30*/  @P3 BRA `(.L_x_8606) ;  /* 0x00000000009c3947 */ /* 0x000fec0003800000 */
[----:B------:R-:W3:Y:S01]  /*1be40*/  S2R R10, SR_TID.X ;  /* 0x00000000000a7919 */ /* 0x000ee20000002100 */
[----:B------:R-:W4:Y:S02]  /*1be50*/  LDC R9, c[0x0][0xbe8] ;  /* 0x0002fa00ff097b82 */ /* 0x000f240000000800 */
[----:B----4-:R-:W-:Y:S01]  /*1be60*/  IMAD R3, R8, R9, RZ ;  /* 0x0000000908037224 */ /* 0x010fe200078e02ff */
[----:B---3--:R-:W-:-:S04]  /*1be70*/  IADD3 R10, R193, -0x80, R10 ;  /* 0xffffff80c10a7810 */ /* 0x008fc80007ffe00a */
[----:B------:R-:W-:-:S13]  /*1be80*/  ISETP.GE.AND P0, PT, R10, R3, PT ;  /* 0x000000030a00720c */ /* 0x000fda0003f06270 */
[----:B------:R-:W-:Y:S05]  /*1be90*/  @P0 BRA `(.L_x_8606) ;  /* 0x0000000000840947 */ /* 0x000fea0003800000 */
[----:B------:R-:W-:Y:S01]  /*1bea0*/  ISETP.NE.AND P0, PT, R9, 0x1, PT ;  /* 0x000000010900780c */ /* 0x000fe20003f05270 */
[----:B------:R-:W-:Y:S01]  /*1beb0*/  ULDC.64 UR4, c[0x0][0xb90] ;  /* 0x0002e40000047ab9 */ /* 0x000fe20000000a00 */
[----:B------:R-:W-:Y:S02]  /*1bec0*/  IMAD.MOV.U32 R4, RZ, RZ, R0 ;  /* 0x000000ffff047224 */ /* 0x000fe400078e0000 */
[----:B------:R-:W-:Y:S02]  /*1bed0*/  IMAD R7, R12, UR4, RZ ;  /* 0x000000040c077c24 */ /* 0x000fe4000f8e02ff */
[----:B------:R-:W-:Y:S02]  /*1bee0*/  IMAD.MOV.U32 R5, RZ, RZ, R11 ;  /* 0x000000ffff057224 */ /* 0x000fe400078e000b */
[C---:B------:R-:W-:Y:S02]  /*1bef0*/  IMAD R7, R208.reuse, UR5, R7 ;  /* 0x00000005d0077c24 */ /* 0x040fe4000f8e0207 */
[----:B------:R-:W-:Y:S01]  /*1bf00*/  IMAD.WIDE.U32 R4, R208, UR4, R4 ;  /* 0x00000004d0047c25 */ /* 0x000fe2000f8e0004 */
[----:B------:R-:W-:-:S02]  /*1bf10*/  ULDC.64 UR4, c[0x0][0xb98] ;  /* 0x0002e60000047ab9 */ /* 0x000fc40000000a00 */
[----:B------:R-:W3:Y:S01]  /*1bf20*/  @P0 LDC R15, c[0x0][0xbec] ;  /* 0x0002fb00ff0f0b82 */ /* 0x000ee20000000800 */
[----:B------:R-:W-:Y:S01]  /*1bf30*/  IMAD.MOV.U32 R3, RZ, RZ, R10 ;  /* 0x000000ffff037224 */ /* 0x000fe200078e000a */
[----:B------:R-:W-:-:S03]  /*1bf40*/  IADD3 R5, R5, R7, RZ ;  /* 0x0000000705057210 */ /* 0x000fc60007ffe0ff */
[----:B------:R-:W-:-:S03]  /*1bf50*/  IMAD.WIDE.U32 R4, R13, UR4, R4 ;  /* 0x000000040d047c25 */ /* 0x000fc6000f8e0004 */
[----:B------:R-:W4:Y:S01]  /*1bf60*/  @P0 LDC R21, c[0x0][0xbf0] ;  /* 0x0002fc00ff150b82 */ /* 0x000f220000000800 */
[----:B---3--:R-:W-:-:S05]  /*1bf70*/  @P0 IMAD.HI.U32 R6, R10, R15, RZ ;  /* 0x0000000f0a060227 */ /* 0x008fca00078e00ff */
[----:B----4-:R-:W-:Y:S01]  /*1bf80*/  @P0 SHF.R.U32.HI R3, RZ, R21, R6 ;  /* 0x00000015ff030219 */ /* 0x010fe20000011606 */
[----:B------:R-:W-:-:S03]  /*1bf90*/  IMAD R6, R14, UR4, RZ ;  /* 0x000000040e067c24 */ /* 0x000fc6000f8e02ff */
[----:B------:R-:W-:Y:S01]  /*1bfa0*/  IADD3 R4, P0, R3, R4, RZ ;  /* 0x0000000403047210 */ /* 0x000fe20007f1e0ff */
[--C-:B------:R-:W-:Y:S02]  /*1bfb0*/  IMAD.MOV R7, RZ, RZ, -R3.reuse ;  /* 0x000000ffff077224 */ /* 0x100fe400078e0a03 */
        /* <DEDUP_REMOVED lines=15> */
.L_x_8606:
[----:B------:R-:W-:Y:S05]  /*1c0b0*/  BSYNC B1 ;  /* 0x0000000000017941 */ /* 0x000fea0003800000 */
.L_x_8605:
[----:B------:R-:W4:Y:S01]  /*1c0c0*/  @P2 LDC R9, c[0x0][0xbf0] ;  /* 0x0002fc00ff092b82 */ /* 0x000f220000000800 */
[----:B------:R-:W-:Y:S02]  /*1c0d0*/  ULDC.64 UR4, c[0x0][0xaa0] ;  /* 0x0002a80000047ab9 */ /* 0x000fe40000000a00 */
[----:B---3--:R-:W-:Y:S02]  /*1c0e0*/  IMAD R3, R11, UR4, RZ ;  /* 0x000000040b037c24 */ /* 0x008fe4000f8e02ff */
[----:B------:R-:W-:-:S04]  /*1c0f0*/  IMAD.WIDE.U32 R4, R0, UR4, RZ ;  /* 0x0000000400047c25 */ /* 0x000fc8000f8e00ff */
[----:B------:R-:W-:Y:S01]  /*1c100*/  IMAD R3, R0, UR5, R3 ;  /* 0x0000000500037c24 */ /* 0x000fe2000f8e0203 */
[----:B------:R-:W-:Y:S01]  /*1c110*/  ULDC.64 UR4, c[0x0][0xae8] ;  /* 0x0002ba0000047ab9 */ /* 0x000fe20000000a00 */
[----:B------:R-:W-:Y:S02]  /*1c120*/  IMAD R0, R207, 0x20, R23 ;  /* 0x00000020cf007824 */ /* 0x000fe400078e0217 */
[----:B------:R-:W-:Y:S02]  /*1c130*/  IMAD.IADD R5, R5, 0x1, R3 ;  /* 0x0000000105057824 */ /* 0x000fe400078e0203 */
[----:B------:R-:W-:Y:S02]  /*1c140*/  IMAD.IADD R10, R193, 0x1, R0 ;  /* 0x00000001c10a7824 */ /* 0x000fe400078e0200 */
[----:B------:R-:W-:Y:S02]  /*1c150*/  IMAD R3, R12, UR4, RZ ;  /* 0x000000040c037c24 */ /* 0x000fe4000f8e02ff */
[----:B--2---:R-:W-:-:S04]  /*1c160*/  @P2 IMAD.HI.U32 R0, R10, R27, RZ ;  /* 0x0000001b0a002227 */ /* 0x004fc800078e00ff */
[C---:B------:R-:W-:Y:S02]  /*1c170*/  IMAD R7, R208.reuse, UR5, R3 ;  /* 0x00000005d0077c24 */ /* 0x040fe4000f8e0203 */
[----:B------:R-:W-:Y:S01]  /*1c180*/  IMAD.WIDE.U32 R4, R208, UR4, R4 ;  /* 0x00000004d0047c25 */ /* 0x000fe2000f8e0004 */
[----:B------:R-:W-:-:S03]  /*1c190*/  ULDC.64 UR4, c[0x0][0xaf0] ;  /* 0x0002bc0000047ab9 */ /* 0x000fc60000000a00 */
[----:B------:R-:W-:Y:S01]  /*1c1a0*/  IMAD.MOV.U32 R3, RZ, RZ, R10 ;  /* 0x000000ffff037224 */ /* 0x000fe200078e000a */
[----:B----4-:R-:W-:Y:S01]  /*1c1b0*/  @P2 SHF.R.U32.HI R3, RZ, R9, R0 ;  /* 0x00000009ff032219 */ /* 0x010fe20000011600 */
[----:B------:R-:W-:Y:S02]  /*1c1c0*/  IMAD.IADD R5, R5, 0x1, R7 ;  /* 0x0000000105057824 */ /* 0x000fe400078e0207 */
[----:B------:R-:W-:Y:S01]  /*1c1d0*/  IMAD R6, R14, UR4, RZ ;  /* 0x000000040e067c24 */ /* 0x000fe2000f8e02ff */
[--C-:B------:R-:W-:Y:S01]  /*1c1e0*/  SHF.R.S32.HI R0, RZ, 0x1f, R3.reuse ;  /* 0x0000001fff007819 */ /* 0x100fe20000011403 */
[----:B------:R-:W-:Y:S02]  /*1c1f0*/  IMAD.MOV R7, RZ, RZ, -R3 ;  /* 0x000000ffff077224 */ /* 0x000fe400078e0a03 */
[C---:B------:R-:W-:Y:S02]  /*1c200*/  IMAD R9, R13.reuse, UR5, R6 ;  /* 0x000000050d097c24 */ /* 0x040fe4000f8e0206 */
[----:B------:R-:W-:Y:S01]  /*1c210*/  IMAD.WIDE.U32 R4, R13, UR4, R4 ;  /* 0x000000040d047c25 */ /* 0x000fe2000f8e0004 */
[----:B------:R-:W-:-:S03]  /*1c220*/  ULDC.64 UR4, c[0x0][0xae0] ;  /* 0x0002b80000047ab9 */ /* 0x000fc60000000a00 */
[----:B------:R-:W-:Y:S02]  /*1c230*/  IMAD R7, R25, R7, R10 ;  /* 0x0000000719077224 */ /* 0x000fe400078e020a */
        /* <DEDUP_REMOVED lines=12> */
[C---:B------:R-:W-:Y:S01]  /*1c300*/  LEA R0, P0, R4.reuse, UR4, 0x1 ;  /* 0x0000000404007c11 */ /* 0x040fe2000f8008ff */
[----:B------:R-:W-:Y:S01]  /*1c310*/  UMOV UR4, 0xffffffff ;  /* 0xffffffff00047882 */ /* 0x000fe20000000000 */
[----:B------:R-:W-:Y:S02]  /*1c320*/  IMAD.IADD R193, R23, 0x1, R193 ;  /* 0x0000000117c17824 */ /* 0x000fe400078e02c1 */
[----:B------:R-:W-:Y:S01]  /*1c330*/  LEA.HI.X R4, R4, UR5, R3, 0x1, P0 ;  /* 0x0000000504047c11 */ /* 0x000fe200080f0c03 */
[----:B------:R-:W-:Y:S08]  /*1c340*/  BRA.DIV UR4, `(.L_x_8607) ;  /* 0x0000009a04247947 */ /* 0x000ff0000b800000 */
[----:B------:R2:W3:Y:S04]  /*1c350*/  SHFL.IDX PT, R3, R4, RZ, 0x181f ;  /* 0x00181fff04037589 */ /* 0x0004e800000e0000 */
[----:B------:R2:W4:Y:S02]  /*1c360*/  SHFL.IDX PT, R14, R0, RZ, 0x181f ;  /* 0x00181fff000e7589 */ /* 0x00052400000e0000 */
.L_x_8848:
[----:B------:R-:W-:Y:S01]  /*1c370*/  IMAD R8, R8, R25, RZ ;  /* 0x0000001908087224 */ /* 0x000fe200078e02ff */
[----:B------:R-:W-:Y:S04]  /*1c380*/  BSSY B1, `(.L_x_8608) ;  /* 0x000000c000017945 */ /* 0x000fe80003800000 */
[----:B------:R-:W-:-:S13]  /*1c390*/  ISETP.GE.AND P0, PT, R193, R8, PT ;  /* 0x00000008c100720c */ /* 0x000fda0003f06270 */
[----:B------:R-:W-:Y:S05]  /*1c3a0*/  @P0 BRA `(.L_x_8609) ;  /* 0x0000000000240947 */ /* 0x000fea0003800000 */
[----:B------:R-:W-:Y:S02]  /*1c3b0*/  ULDC UR4, c[0x0][0xac8] ;  /* 0x0002b20000047ab9 */ /* 0x000fe40000000800 */
[----:B------:R-:W-:Y:S02]  /*1c3c0*/  ISETP.GE.AND P2, PT, R16, UR4, PT ;  /* 0x0000000410007c0c */ /* 0x000fe4000bf46270 */
[----:B------:R-:W-:-:S11]  /*1c3d0*/  ISETP.GE.AND P3, PT, R190, UR4, PT ;  /* 0x00000004be007c0c */ /* 0x000fd6000bf66270 */
[-C--:B----4-:R-:W-:Y:S02]  /*1c3e0*/  @!P2 LEA R6, P0, R16, R14.reuse, 0x1 ;  /* 0x0000000e1006a211 */ /* 0x090fe400078008ff */
[----:B------:R-:W-:Y:S02]  /*1c3f0*/  @!P3 LEA R14, P1, R190, R14, 0x1 ;  /* 0x0000000ebe0eb211 */ /* 0x000fe400078208ff */
[-C--:B---3--:R-:W-:Y:S02]  /*1c400*/  @!P2 LEA.HI.X R7, R16, R3.reuse, R17, 0x1, P0 ;  /* 0x000000031007a211 */ /* 0x088fe400000f0c11 */
[----:B------:R-:W-:-:S03]  /*1c410*/  @!P3 LEA.HI.X R15, R190, R3, R214, 0x1, P1 ;  /* 0x00000003be0fb211 */ /* 0x000fc600008f0cd6 */
[----:B------:R3:W-:Y:S04]  /*1c420*/  @!P2 ST.E.128 desc[UR38][R6.64], RZ ;  /* 0x000000ff0600a985 */ /* 0x0007e8000c101d26 */
[----:B------:R3:W-:Y:S02]  /*1c430*/  @!P3 ST.E.128 desc[UR38][R14.64], RZ ;  /* 0x000000ff0e00b985 */ /* 0x0007e4000c101d26 */
.L_x_8609:
[----:B------:R-:W-:Y:S05]  /*1c440*/  BSYNC B1 ;  /* 0x0000000000017941 */ /* 0x000fea0003800000 */
.L_x_8608:
[----:B------:R-:W-:-:S03]  /*1c450*/  UMOV UR4, 0xffffffff ;  /* 0xffffffff00047882 */ /* 0x000fc60000000000 */
[----:B------:R-:W-:Y:S05]  /*1c460*/  BRA.DIV UR4, `(.L_x_8610) ;  /* 0x0000009a04107947 */ /* 0x000fea000b800000 */
[----:B---3--:R3:W0:Y:S04]  /*1c470*/  SHFL.IDX PT, R3, R4, 0x1, 0x181f ;  /* 0x00381f0004037f89 */ /* 0x00862800000e0000 */
[----:B----4-:R3:W4:Y:S02]  /*1c480*/  SHFL.IDX PT, R14, R0, 0x1, 0x181f ;  /* 0x00381f00000e7f89 */ /* 0x01072400000e0000 */
.L_x_8852:
[----:B------:R-:W-:Y:S01]  /*1c490*/  VIADD R5, R193, 0x20 ;  /* 0x00000020c1057836 */ /* 0x000fe20000000000 */
        /* <DEDUP_REMOVED lines=8> */
[-C--:B0-----:R-:W-:Y:S02]  /*1c520*/  @!P2 LEA.HI.X R7, R16, R3.reuse, R17, 0x1, P0 ;  /* 0x000000031007a211 */ /* 0x081fe400000f0c11 */
[----:B------:R-:W-:-:S03]  /*1c530*/  @!P3 LEA.HI.X R15, R190, R3, R214, 0x1, P1 ;  /* 0x00000003be0fb211 */ /* 0x000fc600008f0cd6 */
[----:B------:R0:W-:Y:S04]  /*1c540*/  @!P2 ST.E.128 desc[UR38][R6.64], RZ ;  /* 0x000000ff0600a985 */ /* 0x0001e8000c101d26 */
[----:B------:R0:W-:Y:S02]  /*1c550*/  @!P3 ST.E.128 desc[UR38][R14.64], RZ ;  /* 0x000000ff0e00b985 */ /* 0x0001e4000c101d26 */
.L_x_8612:
[----:B------:R-:W-:Y:S05]  /*1c560*/  BSYNC B1 ;  /* 0x0000000000017941 */ /* 0x000fea0003800000 */
.L_x_8611:
[----:B------:R-:W-:-:S03]  /*1c570*/  UMOV UR4, 0xffffffff ;  /* 0xffffffff00047882 */ /* 0x000fc60000000000 */
[----:B------:R-:W-:Y:S05]  /*1c580*/  BRA.DIV UR4, `(.L_x_8613) ;  /* 0x0000009a04107947 */ /* 0x000fea000b800000 */
[----:B0-----:R0:W0:Y:S04]  /*1c590*/  SHFL.IDX PT, R3, R4, 0x2, 0x181f ;  /* 0x00581f0004037f89 */ /* 0x00102800000e0000 */
[----:B----4-:R4:W0:Y:S02]  /*1c5a0*/  SHFL.IDX PT, R14, R0, 0x2, 0x181f ;  /* 0x00581f00000e7f89 */ /* 0x01082400000e0000 */
.L_x_8856:
[----:B------:R-:W-:Y:S01]  /*1c5b0*/  VIADD R5, R193, 0x40 ;  /* 0x00000040c1057836 */ /* 0x000fe20000000000 */
[----:B------:R-:W-:Y:S04]  /*1c5c0*/  BSSY B1, `(.L_x_8614) ;  /* 0x000000c000017945 */ /* 0x000fe80003800000 */
[----:B------:R-:W-:-:S13]  /*1c5d0*/  ISETP.GE.AND P0, PT, R5, R8, PT ;  /* 0x000000080500720c */ /* 0x000fda0003f06270 */
[----:B------:R-:W-:Y:S05]  /*1c5e0*/  @P0 BRA `(.L_x_8615) ;  /* 0x0000000000240947 */ /* 0x000fea0003800000 */
[----:B------:R-:W-:Y:S02]  /*1c5f0*/  ULDC UR4, c[0x0][0xac8] ;  /* 0x0002b20000047ab9 */ /* 0x000fe40000000800 */
[----:B------:R-:W-:Y:S02]  /*1c600*/  ISETP.GE.AND P2, PT, R16, UR4, PT ;  /* 0x0000000410007c0c */ /* 0x000fe4000bf46270 */
[----:B------:R-:W-:-:S11]  /*1c610*/  ISETP.GE.AND P3, PT, R190, UR4, PT ;  /* 0x00000004be007c0c */ /* 0x000fd6000bf66270 */
[-C--:B0-----:R-:W-:Y:S02]  /*1c620*/  @!P2 LEA R6, P0, R16, R14.reuse, 0x1 ;  /* 0x0000000e1006a211 */ /* 0x081fe400078008ff */
[----:B------:R-:W-:Y:S02]  /*1c630*/  @!P3 LEA R14, P1, R190, R14, 0x1 ;  /* 0x0000000ebe0eb211 */ /* 0x000fe400078208ff */
[-C--:B------:R-:W-:Y:S02]  /*1c640*/  @!P2 LEA.HI.X R7, R16, R3.reuse, R17, 0x1, P0 ;  /* 0x000000031007a211 */ /* 0x080fe400000f0c11 */
[----:B------:R-:W-:-:S03]  /*1c650*/  @!P3 LEA.HI.X R15, R190, R3, R214, 0x1, P1 ;  /* 0x00000003be0fb211 */ /* 0x000fc600008f0cd6 */
[----:B------:R0:W-:Y:S04]  /*1c660*/  @!P2 ST.E.128 desc[UR38][R6.64], RZ ;  /* 0x000000ff0600a985 */ /* 0x0001e8000c101d26 */
[----:B------:R0:W-:Y:S02]  /*1c670*/  @!P3 ST.E.128 desc[UR38][R14.64], RZ ;  /* 0x000000ff0e00b985 */ /* 0x0001e4000c101d26 */
.L_x_8615:
[----:B------:R-:W-:Y:S05]  /*1c680*/  BSYNC B1 ;  /* 0x0000000000017941 */ /* 0x000fea0003800000 */
.L_x_8614:
[----:B------:R-:W-:-:S03]  /*1c690*/  UMOV UR4, 0xffffffff ;  /* 0xffffffff00047882 */ /* 0x000fc60000000000 */
[----:B------:R-:W-:Y:S05]  /*1c6a0*/  BRA.DIV UR4, `(.L_x_8616) ;  /* 0x0000009a04107947 */ /* 0x000fea000b800000 */
[----:B0-----:R0:W0:Y:S04]  /*1c6b0*/  SHFL.IDX PT, R3, R4, 0x3, 0x181f ;  /* 0x00781f0004037f89 */ /* 0x00102800000e0000 */
[----:B------:R0:W0:Y:S02]  /*1c6c0*/  SHFL.IDX PT, R14, R0, 0x3, 0x181f ;  /* 0x00781f00000e7f89 */ /* 0x00002400000e0000 */
.L_x_8860:
[----:B0-234-:R-:W-:-:S04]  /*1c6d0*/  IADD3 R0, R193, 0x60, RZ ;  /* 0x00000060c1007810 */ /* 0x01dfc80007ffe0ff */
[----:B------:R-:W-:-:S13]  /*1c6e0*/  ISETP.GE.AND P0, PT, R0, R8, PT ;  /* 0x000000080000720c */ /* 0x000fda0003f06270 */
[----:B------:R-:W-:Y:S05]  /*1c6f0*/  @P0 BRA `(.L_x_8603) ;  /* 0x0000000000240947 */ /* 0x000fea0003800000 */
[----:B------:R-:W-:Y:S02]  /*1c700*/  ULDC UR4, c[0x0][0xac8] ;  /* 0x0002b20000047ab9 */ /* 0x000fe40000000800 */
[----:B------:R-:W-:Y:S02]  /*1c710*/  ISETP.GE.AND P2, PT, R16, UR4, PT ;  /* 0x0000000410007c0c */ /* 0x000fe4000bf46270 */
[----:B------:R-:W-:-:S11]  /*1c720*/  ISETP.GE.AND P3, PT, R190, UR4, PT ;  /* 0x00000004be007c0c */ /* 0x000fd6000bf66270 */
[-C--:B------:R-:W-:Y:S02]  /*1c730*/  @!P2 LEA R4, P0, R16, R14.reuse, 0x1 ;  /* 0x0000000e1004a211 */ /* 0x080fe400078008ff */
[----:B------:R-:W-:Y:S02]  /*1c740*/  @!P3 LEA R14, P1, R190, R14, 0x1 ;  /* 0x0000000ebe0eb211 */ /* 0x000fe400078208ff */
[-C--:B------:R-:W-:Y:S02]  /*1c750*/  @!P2 LEA.HI.X R5, R16, R3.reuse, R17, 0x1, P0 ;  /* 0x000000031005a211 */ /* 0x080fe400000f0c11 */
[----:B------:R-:W-:-:S03]  /*1c760*/  @!P3 LEA.HI.X R15, R190, R3, R214, 0x1, P1 ;  /* 0x00000003be0fb211 */ /* 0x000fc600008f0cd6 */
[----:B------:R0:W-:Y:S04]  /*1c770*/  @!P2 ST.E.128 desc[UR38][R4.64], RZ ;  /* 0x000000ff0400a985 */ /* 0x0001e8000c101d26 */
[----:B------:R0:W-:Y:S02]  /*1c780*/  @!P3 ST.E.128 desc[UR38][R14.64], RZ ;  /* 0x000000ff0e00b985 */ /* 0x0001e4000c101d26 */
.L_x_8603:
[----:B------:R-:W-:Y:S05]  /*1c790*/  BSYNC B0 ;  /* 0x0000000000007941 */ /* 0x000fea0003800000 */
.L_x_8594:
[----:B------:R-:W-:Y:S02]  /*1c7a0*/  ULDC UR4, c[0x0][0xc3c] ;  /* 0x00030f0000047ab9 */ /* 0x000fe40000000800 */
[----:B-1----:R-:W-:-:S13]  /*1c7b0*/  ISETP.GE.AND P0, PT, R31, UR4, PT ;  /* 0x000000041f007c0c */ /* 0x002fda000bf06270 */
[----:B------:R-:W-:Y:S05]  /*1c7c0*/  @!P0 BRA `(.L_x_8617) ;  /* 0xfffffe4800688947 */ /* 0x000fea000383ffff */
[----:B------:R-:W-:Y:S05]  /*1c7d0*/  BRA `(.L_x_8355) ;  /* 0x0000007c00307947 */ /* 0x000fea0003800000 */
.L_x_8353:
[----:B------:R-:W-:-:S08]  /*1c7e0*/  NOP ;  /* 0x0000000000007918 */ /* 0x000fd00000000000 */
[----:B--2---:R-:W0:-:S00]  /*1c7f0*/  USETMAXREG.DEALLOC.CTAPOOL 0x18 ;  /* 0x00000018000079c8 */ /* 0x004e0000080e0500 */
        /* <DEDUP_REMOVED lines=16> */
.L_x_8618:
        /* <DEDUP_REMOVED lines=41> */
.L_x_8624:
        /* <DEDUP_REMOVED lines=12> */
.L_x_8623:
[----:B------:R-:W-:Y:S05]  /*1cc50*/  BSYNC B0 ;  /* 0x0000000000007941 */ /* 0x000fea0003800000 */
.L_x_8622:
        /* <DEDUP_REMOVED lines=21> */
.L_x_8620:
        /* <DEDUP_REMOVED lines=20> */
.L_x_8625:
[----:B-12---:R-:W-:Y:S01]  /*1cef0*/  IMAD.MOV R5, RZ, RZ, -R3 ;  /* 0x000000ffff057224 */ /* 0x006fe200078e0a03 */
[----:B------:R-:W-:Y:S01]  /*1cf00*/  IABS R7, R9 ;  /* 0x0000000900077213 */ /* 0x000fe20000000000 */
        /* <DEDUP_REMOVED lines=54> */
.L_x_8621:
[----:B------:R-:W-:Y:S02]  /*1d270*/  IMAD.MOV.U32 R17, RZ, RZ, RZ ;  /* 0x000000ffff117224 */ /* 0x000fe400078e00ff */
[----:B------:R-:W-:Y:S02]  /*1d280*/  IMAD.U32 R16, RZ, RZ, UR6 ;  /* 0x00000006ff107e24 */ /* 0x000fe4000f8e00ff */
[----:B------:R-:W-:-:S07]  /*1d290*/  IMAD.MOV.U32 R18, RZ, RZ, RZ ;  /* 0x000000ffff127224 */ /* 0x000fce00078e00ff */
.L_x_8626:
[----:B------:R-:W-:-:S13]  /*1d2a0*/  ISETP.NE.AND P0, PT, R0, RZ, PT ;  /* 0x000000ff0000720c */ /* 0x000fda0003f05270 */
[----:B------:R-:W1:Y:S01]  /*1d2b0*/  @!P0 S2R R3, SR_CgaCtaId ;  /* 0x0000000000038919 */ /* 0x000e620000008800 */
[----:B------:R-:W-:-:S04]  /*1d2c0*/  @!P0 MOV R0, 0x400 ;  /* 0x0000040000008802 */ /* 0x000fc80000000f00 */
[----:B-1----:R-:W-:-:S05]  /*1d2d0*/  @!P0 LEA R0, R3, R0, 0x18 ;  /* 0x0000000003008211 */ /* 0x002fca00078ec0ff */
[----:B------:R1:W-:Y:S01]  /*1d2e0*/  @!P0 STS.128 [R0+0x288d0], R16 ;  /* 0x0288d01000008388 */ /* 0x0003e20000000c00 */
[----:B------:R-:W-:Y:S06]  /*1d2f0*/  BAR.ARV 0x5, 0x180 ;  /* 0x0146000000007b1d */ /* 0x000fec0000002000 */
.L_x_8619:
        /* <DEDUP_REMOVED lines=9> */
[C---:B------:R-:W-:Y:S01]  /*1d390*/  SHF.L.U32 R0, R4.reuse, 0x3, RZ ;  /* 0x0000000304007819 */ /* 0x040fe200000006ff */
[----:B------:R-:W1:Y:S01]  /*1d3a0*/  S2UR UR5, SR_CgaCtaId ;  /* 0x00000000000579c3 */ /* 0x000e620000008800 */
[----:B------:R-:W-:Y:S01]  /*1d3b0*/  LOP3.LUT R8, R4, 0x7f, RZ, 0xc0, !PT ;  /* 0x0000007f04087812 */ /* 0x000fe200078ec0ff */
[----:B------:R-:W-:Y:S01]  /*1d3c0*/  UMOV UR4, 0x400 ;  /* 0x0000040000047882 */ /* 0x000fe20000000000 */
[----:B------:R-:W-:Y:S01]  /*1d3d0*/  LOP3.LUT R3, R0, 0x1f8, RZ, 0xc0, !PT ;  /* 0x000001f800037812 */ /* 0x000fe200078ec0ff */
[----:B------:R-:W-:Y:S01]  /*1d3e0*/  BSSY B8, `(.L_x_8627) ;  /* 0x00006d1000087945 */ /* 0x000fe20003800000 */
[C---:B------:R-:W-:Y:S01]  /*1d3f0*/  ISETP.NE.AND P1, PT, R8.reuse, RZ, PT ;  /* 0x000000ff0800720c */ /* 0x040fe20003f25270 */
[----:B0-----:R-:W-:Y:S01]  /*1d400*/  IMAD.SHL.U32 R2, R8, 0x8, RZ ;  /* 0x0000000808027824 */ /* 0x001fe200078e00ff */
[----:B------:R-:W-:Y:S01]  /*1d410*/  LOP3.LUT R3, R3, 0x38, R4, 0x78, !PT ;  /* 0x0000003803037812 */ /* 0x000fe200078e7804 */
[----:B------:R-:W-:Y:S01]  /*1d420*/  ULDC.64 UR40, c[0x0][0x198] ;  /* 0x0000660000287ab9 */ /* 0x000fe20000000a00 */
[----:B------:R-:W-:Y:S01]  /*1d430*/  LOP3.LUT R0, R0, 0x38, RZ, 0xc0, !PT ;  /* 0x0000003800007812 */ /* 0x000fe200078ec0ff */
[----:B------:R-:W-:Y:S01]  /*1d440*/  ULDC UR36, c[0x0][0xc] ;  /* 0x0000030000247ab9 */ /* 0x000fe20000000800 */
[----:B------:R-:W-:-:S02]  /*1d450*/  LOP3.LUT R2, R3, 0x200, R2, 0xf8, !PT ;  /* 0x0000020003027812 */ /* 0x000fc400078ef802 */
[C---:B------:R-:W-:Y:S01]  /*1d460*/  LOP3.LUT P0, R3, R4.reuse, 0x1f, RZ, 0xc0, !PT ;  /* 0x0000001f04037812 */ /* 0x040fe2000780c0ff */
[----:B------:R-:W-:Y:S01]  /*1d470*/  IMAD.SHL.U32 R4, R4, 0x10, RZ ;  /* 0x0000001004047824 */ /* 0x000fe200078e00ff */
[----:B------:R-:W-:Y:S02]  /*1d480*/  SHF.R.U32.HI R7, RZ, 0x3, R8 ;  /* 0x00000003ff077819 */ /* 0x000fe40000011608 */
[----:B------:R-:W-:Y:S01]  /*1d490*/  LOP3.LUT R0, R0, 0x40, RZ, 0xfc, !PT ;  /* 0x0000004000007812 */ /* 0x000fe200078efcff */
[----:B------:R0:W-:Y:S01]  /*1d4a0*/  STL [R1+0x28], R3 ;  /* 0x0000280301007387 */ /* 0x0001e20000100800 */
[----:B------:R-:W-:Y:S01]  /*1d4b0*/  LOP3.LUT R4, R7, 0x70, R4, 0xf8, !PT ;  /* 0x0000007007047812 */ /* 0x000fe200078ef804 */
        /* <DEDUP_REMOVED lines=13> */
[----:B------:R-:W-:-:S11]  /*1d590*/  LOP3.LUT R6, R6, 0xfffffff7, RZ, 0xc0, !PT ;  /* 0xfffffff706067812 */ /* 0x000fd600078ec0ff */
[----:B------:R-:W-:-:S05]  /*1d5a0*/  @P0 LOP3.LUT R6, R6, 0x8, RZ, 0xfc, !PT ;  /* 0x0000000806060812 */ /* 0x000fca00078efcff */
[----:B------:R0:W-:Y:S04]  /*1d5b0*/  STL [R1+0x4], R6 ;  /* 0x0000040601007387 */ /* 0x0001e80000100800 */
[----:B------:R0:W-:Y:S04]  /*1d5c0*/  STL [R1+0x54], RZ ;  /* 0x000054ff01007387 */ /* 0x0001e80000100800 */
[----:B------:R0:W-:Y:S04]  /*1d5d0*/  STL [R1+0x20], R2 ;  /* 0x0000200201007387 */ /* 0x0001e80000100800 */
[----:B------:R0:W-:Y:S04]  /*1d5e0*/  STL [R1+0x1c], RZ ;  /* 0x00001cff01007387 */ /* 0x0001e80000100800 */
[----:B------:R0:W-:Y:S04]  /*1d5f0*/  STL [R1+0x8], RZ ;  /* 0x000008ff01007387 */ /* 0x0001e80000100800 */
[----:B------:R0:W-:Y:S02]  /*1d600*/  STL [R1+0x14], R2 ;  /* 0x0000140201007387 */ /* 0x0001e40000100800 */
.L_x_8782:
[----:B-1----:R-:W1:Y:S01]  /*1d610*/  LDC.64 R12, c[0x0][0xa00] ;  /* 0x00028000ff0c7b82 */ /* 0x002e620000000a00 */
[----:B------:R-:W-:Y:S05]  /*1d620*/  YIELD ;  /* 0x0000000000007946 */ /* 0x000fea0003800000 */
[----:B------:R-:W-:Y:S01]  /*1d630*/  ULDC.64 UR4, c[0x0][0xa28] ;  /* 0x00028a0000047ab9 */ /* 0x000fe20000000a00 */
[----:B0-----:R-:W-:Y:S02]  /*1d640*/  CS2R R6, SRZ ;  /* 0x0000000000067805 */ /* 0x001fe4000001ff00 */
[----:B------:R-:W-:Y:S01]  /*1d650*/  ISETP.NE.U32.AND P0, PT, RZ, UR4, PT ;  /* 0x00000004ff007c0c */ /* 0x000fe2000bf05070 */
[----:B------:R-:W-:Y:S01]  /*1d660*/  ULDC.64 UR8, c[0x0][0xa18] ;  /* 0x0002860000087ab9 */ /* 0x000fe20000000a00 */
[----:B------:R-:W0:Y:S01]  /*1d670*/  LDC.64 R4, c[0x0][0xa08] ;  /* 0x00028200ff047b82 */ /* 0x000e220000000a00 */
[----:B------:R-:W-:Y:S01]  /*1d680*/  ULDC.64 UR6, c[0x0][0xa08] ;  /* 0x0002820000067ab9 */ /* 0x000fe20000000a00 */
[----:B------:R-:W-:Y:S01]  /*1d690*/  ISETP.NE.AND.EX P0, PT, RZ, UR5, PT, P0 ;  /* 0x00000005ff007c0c */ /* 0x000fe2000bf05300 */
[----:B------:R-:W-:-:S02]  /*1d6a0*/  ULDC.64 UR4, c[0x0][0xa00] ;  /* 0x0002800000047ab9 */ /* 0x000fc40000000a00 */
[----:B------:R-:W-:-:S04]  /*1d6b0*/  ISETP.NE.U32.AND P1, PT, RZ, UR4, PT ;  /* 0x00000004ff007c0c */ /* 0x000fc8000bf25070 */
[----:B------:R-:W-:Y:S01]  /*1d6c0*/  ISETP.NE.AND.EX P1, PT, RZ, UR5, PT, P1 ;  /* 0x00000005ff007c0c */ /* 0x000fe2000bf25310 */
[----:B------:R-:W-:Y:S01]  /*1d6d0*/  ULDC.64 UR4, c[0x0][0xa10] ;  /* 0x0002840000047ab9 */ /* 0x000fe20000000a00 */
[----:B-1----:R-:W-:-:S04]  /*1d6e0*/  IMAD.WIDE R12, R19, 0x4, R12 ;  /* 0x00000004130c7825 */ /* 0x002fc800078e020c */
[----:B---3--:R-:W1:Y:S07]  /*1d6f0*/  @P0 LDC.64 R2, c[0x0][0xa28] ;  /* 0x00028a00ff020b82 */ /* 0x008e6e0000000a00 */
[----:B------:R-:W2:Y:S01]  /*1d700*/  @P1 LDG.E R7, desc[UR38][R12.64] ;  /* 0x000000260c071981 */ /* 0x000ea2000c1e1900 */
[----:B------:R-:W-:-:S04]  /*1d710*/  ISETP.NE.U32.AND P3, PT, RZ, UR8, PT ;  /* 0x00000008ff007c0c */ /* 0x000fc8000bf65070 */
[----:B------:R-:W-:Y:S01]  /*1d720*/  ISETP.NE.AND.EX P3, PT, RZ, UR9, PT, P3 ;  /* 0x00000009ff007c0c */ /* 0x000fe2000bf65330 */
[----:B-1----:R-:W-:-:S12]  /*1d730*/  @P0 IMAD.WIDE R2, R19, 0x4, R2 ;  /* 0x0000000413020825 */ /* 0x002fd800078e0202 */
[----:B------:R-:W1:Y:S01]  /*1d740*/  @P3 LDC.64 R10, c[0x0][0xa18] ;  /* 0x00028600ff0a3b82 */ /* 0x000e620000000a00 */
[----:B-----5:R3:W5:Y:S01]  /*1d750*/  @P0 LDG.E R6, desc[UR38][R2.64] ;  /* 0x0000002602060981 */ /* 0x020762000c1e1900 */
[----:B------:R-:W-:Y:S01]  /*1d760*/  ISETP.NE.U32.AND P2, PT, RZ, UR6, PT ;  /* 0x00000006ff007c0c */ /* 0x000fe2000bf45070 */
[----:B------:R-:W-:Y:S01]  /*1d770*/  IMAD.MOV.U32 R8, RZ, RZ, RZ ;  /* 0x000000ffff087224 */ /* 0x000fe200078e00ff */
[----:B------:R-:W-:Y:S01]  /*1d780*/  ISETP.NE.U32.AND P0, PT, RZ, UR4, PT ;  /* 0x00000004ff007c0c */ /* 0x000fe2000bf05070 */
[----:B------:R-:W-:Y:S02]  /*1d790*/  IMAD.MOV.U32 R0, RZ, RZ, RZ ;  /* 0x000000ffff007224 */ /* 0x000fe400078e00ff */
[----:B0-----:R-:W-:Y:S01]  /*1d7a0*/  IMAD.WIDE R4, R19, 0x4, R4 ;  /* 0x0000000413047825 */ /* 0x001fe200078e0204 */
[----:B---3--:R-:W0:Y:S01]  /*1d7b0*/  LDC.64 R2, c[0x0][0xa10] ;  /* 0x00028400ff027b82 */ /* 0x008e220000000a00 */
[----:B------:R-:W-:Y:S01]  /*1d7c0*/  ULDC UR4, c[0x0][0x288] ;  /* 0x0000a20000047ab9 */ /* 0x000fe20000000800 */
[----:B------:R-:W-:-:S02]  /*1d7d0*/  ISETP.NE.AND.EX P2, PT, RZ, UR7, PT, P2 ;  /* 0x00000007ff007c0c */ /* 0x000fc4000bf45320 */
[----:B------:R-:W-:Y:S01]  /*1d7e0*/  ISETP.NE.AND.EX P0, PT, RZ, UR5, PT, P0 ;  /* 0x00000005ff007c0c */ /* 0x000fe2000bf05300 */
[----:B-1----:R-:W-:-:S10]  /*1d7f0*/  @P3 IMAD.WIDE R10, R19, 0x4, R10 ;  /* 0x00000004130a3825 */ /* 0x002fd400078e020a */
[----:B------:R-:W5:Y:S01]  /*1d800*/  @P2 LDG.E R8, desc[UR38][R4.64] ;  /* 0x0000002604082981 */ /* 0x000f62000c1e1900 */
[----:B0-----:R-:W-:-:S05]  /*1d810*/  IMAD.WIDE R2, R19, 0x4, R2 ;  /* 0x0000000413027825 */ /* 0x001fca00078e0202 */
        /* <DEDUP_REMOVED lines=22> */
.L_x_8628:
        /* <DEDUP_REMOVED lines=10> */
.L_x_8629:
[----:B------:R-:W-:Y:S05]  /*1da20*/  @!P2 BRA `(.L_x_8630) ;  /* 0x00000000000ca947 */ /* 0x000fea0003800000 */
[----:B------:R-:W2:Y:S04]  /*1da30*/  LDG.E R7, desc[UR38][R4.64] ;  /* 0x0000002604077981 */ /* 0x000ea8000c1e1900 */
[----:B------:R-:W2:Y:S02]  /*1da40*/  LDG.E R4, desc[UR38][R4.64+0x4] ;  /* 0x0000042604047981 */ /* 0x000ea4000c1e1900 */
[----:B--2---:R-:W-:-:S07]  /*1da50*/  IMAD.IADD R7, R4, 0x1, -R7 ;  /* 0x0000000104077824 */ /* 0x004fce00078e0a07 */
.L_x_8630:
[----:B-1----:R-:W2:Y:S04]  /*1da60*/  @P0 LDG.E R4, desc[UR38][R2.64] ;  /* 0x0000002602040981 */ /* 0x002ea8000c1e1900 */
[----:B------:R1:W2:Y:S01]  /*1da70*/  @P0 LDG.E R2, desc[UR38][R2.64+0x4] ;  /* 0x0000042602020981 */ /* 0x0002a2000c1e1900 */
[----:B------:R-:W-:Y:S01]  /*1da80*/  SHF.L.U32 R12, R17, 0x7, RZ ;  /* 0x00000007110c7819 */ /* 0x000fe200000006ff */
[----:B-----5:R-:W-:-:S04]  /*1da90*/  IMAD.IADD R9, R7, 0x1, -R6 ;  /* 0x0000000107097824 */ /* 0x020fc800078e0a06 */
        /* <DEDUP_REMOVED lines=11> */
[----:B------:R-:W-:-:S04]  /*1db50*/  IADD3 R17, R7, 0x1, -R11 ;  /* 0x0000000107117810 */ /* 0x000fc80007ffe80b */
[----:B------:R-:W-:Y:S01]  /*1db60*/  SHF.R.S32.HI R3, RZ, 0x1f, R2 ;  /* 0x0000001fff037819 */ /* 0x000fe20000011402 */
[----:B------:R-:W-:-:S03]  /*1db70*/  IMAD.IADD R6, R17, 0x1, R6 ;  /* 0x0000000111067824 */ /* 0x000fc600078e0206 */
[----:B------:R-:W-:Y:S02]  /*1db80*/  LEA.HI R21, R3, R2, RZ, 0x7 ;  /* 0x0000000203157211 */ /* 0x000fe400078f38ff */
[----:B------:R-:W1:Y:S02]  /*1db90*/  LDC.64 R2, c[0x0][0x9e0] ;  /* 0x00027800ff027b82 */ /* 0x000e640000000a00 */
[----:B------:R-:W-:Y:S02]  /*1dba0*/  SHF.R.S32.HI R21, RZ, 0x7, R21 ;  /* 0x00000007ff157819 */ /* 0x000fe40000011415 */
        /* <DEDUP_REMOVED lines=14> */
.L_x_8633:
[----:B------:R-:W-:-:S13]  /*1dc90*/  ISETP.NE.AND P3, PT, R3, 0x1, PT ;  /* 0x000000010300780c */ /* 0x000fda0003f65270 */
[----:B------:R-:W1:Y:S02]  /*1dca0*/  @P3 LDC.64 R4, c[0x0][0x9e8] ;  /* 0x00027a00ff043b82 */ /* 0x000e640000000a00 */
[----:B-1----:R-:W-:-:S05]  /*1dcb0*/  @P3 IMAD.HI.U32 R4, R2, R4, RZ ;  /* 0x0000000402043227 */ /* 0x002fca00078e00ff */
[----:B------:R-:W-:-:S07]  /*1dcc0*/  @P3 SHF.R.U32.HI R2, RZ, R5, R4 ;  /* 0x00000005ff023219 */ /* 0x000fce0000011604 */
.L_x_8634:
[----:B------:R-:W-:Y:S05]  /*1dcd0*/  BSYNC B0 ;  /* 0x0000000000007941 */ /* 0x000fea0003800000 */
.L_x_8632:
[----:B------:R-:W-:-:S05]  /*1dce0*/  IMAD R2, R2, R3, R3 ;  /* 0x0000000302027224 */ /* 0x000fca00078e0203 */
[----:B------:R-:W-:-:S07]  /*1dcf0*/  VIMNMX R8, R8, R2, PT ;  /* 0x0000000208087248 */ /* 0x000fce0003fe0100 */
.L_x_8631:
[----:B------:R-:W1:Y:S01]  /*1dd00*/  @P1 LDC R4, c[0x0][0x44c] ;  /* 0x00011300ff041b82 */ /* 0x000e620000000800 */
[----:B------:R-:W-:Y:S01]  /*1dd10*/  IMAD.MOV.U32 R2, RZ, RZ, R12 ;  /* 0x000000ffff027224 */ /* 0x000fe200078e000c */
[----:B------:R-:W-:Y:S01]  /*1dd20*/  ULDC UR4, c[0x0][0x9dc] ;  /* 0x0002770000047ab9 */ /* 0x000fe20000000800 */
[----:B------:R-:W-:-:S05]  /*1dd30*/  IMAD.IADD R20, R7, 0x1, -R11 ;  /* 0x0000000107147824 */ /* 0x000fca00078e0a0b */
        /* <DEDUP_REMOVED lines=16> */
.L_x_8637:
[----:B------:R-:W-:-:S13]  /*1de40*/  ISETP.NE.AND P1, PT, R3, 0x1, PT ;  /* 0x000000010300780c */ /* 0x000fda0003f25270 */
[----:B------:R-:W1:Y:S02]  /*1de50*/  @P1 LDC.64 R4, c[0x0][0x9e8] ;  /* 0x00027a00ff041b82 */ /* 0x000e640000000a00 */
[----:B-1----:R-:W-:-:S05]  /*1de60*/  @P1 IMAD.HI.U32 R4, R6, R4, RZ ;  /* 0x0000000406041227 */ /* 0x002fca00078e00ff */
[----:B------:R-:W-:-:S07]  /*1de70*/  @P1 SHF.R.U32.HI R6, RZ, R5, R4 ;  /* 0x00000005ff061219 */ /* 0x000fce0000011604 */
.L_x_8638:
[----:B------:R-:W-:Y:S05]  /*1de80*/  BSYNC B0 ;  /* 0x0000000000007941 */ /* 0x000fea0003800000 */
.L_x_8636:
[----:B------:R-:W-:-:S05]  /*1de90*/  IMAD R3, R6, R3, RZ ;  /* 0x0000000306037224 */ /* 0x000fca00078e02ff */
[----:B------:R-:W-:-:S07]  /*1dea0*/  VIMNMX R2, R2, R3, !PT ;  /* 0x0000000302027248 */ /* 0x000fce0007fe0100 */
.L_x_8635:
        /* <DEDUP_REMOVED lines=11> */
[--C-:B------:R-:W-:Y:S02]  /*1df60*/  IMAD R3, R3, 0x80, -R9.reuse ;  /* 0x0000008003037824 */ /* 0x100fe400078e0a09 */
[----:B------:R-:W-:-:S03]  /*1df70*/  IMAD R2, R2, 0x80, -R9 ;  /* 0x0000008002027824 */ /* 0x000fc600078e0a09 */
[----:B------:R-:W-:Y:S02]  /*1df80*/  VIMNMX R3, RZ, R3, !PT ;  /* 0x00000003ff037248 */ /* 0x000fe40007fe0100 */
[----:B------:R-:W-:-:S04]  /*1df90*/  VIMNMX R2, R2, R10, PT ;  /* 0x0000000a02027248 */ /* 0x000fc80003fe0100 */
[----:B------:R-:W-:Y:S02]  /*1dfa0*/  ISETP.GT.AND P1, PT, R2, R3, PT ;  /* 0x000000030200720c */ /* 0x000fe40003f24270 */
[----:B------:R-:W-:-:S11]  /*1dfb0*/  SHF.R.U32.HI R3, RZ, 0x7, R3 ;  /* 0x00000007ff037819 */ /* 0x000fd60000011603 */
[----:B------:R-:W-:-:S04]  /*1dfc0*/  @P1 IADD3 R2, R2, 0x7f, RZ ;  /* 0x0000007f02021810 */ /* 0x000fc80007ffe0ff */
        /* <DEDUP_REMOVED lines=13> */
.L_x_8863:
[----:B--2---:R-:W-:Y:S02]  /*1e0a0*/  ISETP.NE.AND P0, PT, R14, RZ, PT ;  /* 0x000000ff0e00720c */ /* 0x004fe40003f05270 */
[----:B------:R-:W-:-:S11]  /*1e0b0*/  PLOP3.LUT P1, PT, PT, PT, PT, 0x8, 0x0 ;  /* 0x000000000000781c */ /* 0x000fd60003f2e170 */
[----:B------:R-:W-:Y:S05]  /*1e0c0*/  @P0 BRA `(.L_x_8642) ;  /* 0x00000000000c0947 */ /* 0x000fea0003800000 */
[----:B------:R-:W-:-:S03]  /*1e0d0*/  UMOV UR4, 0xffffffff ;  /* 0xffffffff00047882 */ /* 0x000fc60000000000 */
[----:B------:R-:W-:Y:S05]  /*1e0e0*/  BRA.DIV UR4, `(.L_x_8643) ;  /* 0x0000007e04fc7947 */ /* 0x000fea000b800000 */
[----:B------:R-:W-:-:S13]  /*1e0f0*/  ELECT P1, URZ, PT ;  /* 0x00000000003f782f */ /* 0x000fda0003820000 */
.L_x_8642:
[----:B-1----:R-:W2:Y:S04]  /*1e100*/  LDL R5, [R1+0x54] ;  /* 0x0000540001057983 */ /* 0x002ea80000100800 */
[----:B------:R-:W3:Y:S01]  /*1e110*/  LDL R7, [R1] ;  /* 0x0000000001077983 */ /* 0x000ee20000100800 */
        /* <DEDUP_REMOVED lines=8> */
.L_x_8866:
[----:B------:R-:W-:Y:S05]  /*1e1a0*/  BSYNC B1 ;  /* 0x0000000000017941 */ /* 0x000fea0003800000 */
.L_x_8644:
[----:B------:R-:W-:Y:S04]  /*1e1b0*/  BSSY B1, `(.L_x_8646) ;  /* 0x0000072000017945 */ /* 0x000fe80003800000 */
[----:B------:R-:W-:Y:S05]  /*1e1c0*/  @!P1 BRA `(.L_x_8647) ;  /* 0x0000000400c09947 */ /* 0x000fea0003800000 */
[----:B------:R-:W2:Y:S04]  /*1e1d0*/  LDL R9, [R1] ;  /* 0x0000000001097983 */ /* 0x000ea80000100800 */
        /* <DEDUP_REMOVED lines=10> */
.L_x_8867:
[----:B------:R-:W-:Y:S05]  /*1e280*/  BSYNC B2 ;  /* 0x0000000000027941 */ /* 0x000fea0003800000 */
.L_x_8648:
        /* <DEDUP_REMOVED lines=8> */
.L_x_8651:
[----:B------:R-:W-:Y:S05]  /*1e310*/  BSYNC B2 ;  /* 0x0000000000027941 */ /* 0x000fea0003800000 */
.L_x_8650:
[----:B------:R-:W3:Y:S04]  /*1e320*/  LDL R8, [R1] ;  /* 0x0000000001087983 */ /* 0x000ee80000100800 */
        /* <DEDUP_REMOVED lines=11> */
[----:B0-----:R-:W-:Y:S02]  /*1e3e0*/  IMAD.SHL.U32 R11, R5, 0x4000, RZ ;  /* 0x00004000050b7824 */ /* 0x001fe400078e00ff */
[----:B------:R-:W-:Y:S02]  /*1e3f0*/  VIADD R5, R7, 0x28890 ;  /* 0x0002889007057836 */ /* 0x000fe40000000000 */
[----:B------:R-:W-:-:S07]  /*1e400*/  VIADD R8, R9, 0x18400 ;  /* 0x0001840009087836 */ /* 0x000fce0000000000 */
.L_x_8652:
        /* <DEDUP_REMOVED lines=16> */
.L_x_8653:
        /* <DEDUP_REMOVED lines=10> */
[----:B------:R-:W0:Y:S01]  /*1e5b0*/  SYNCS.PHASECHK.TRANS64.TRYWAIT P0, [R7+URZ+0x288c0], R10 ;  /* 0x0288c00a070075a7 */ /* 0x000e22000800017f */
[----:B------:R-:W-:Y:S04]  /*1e5c0*/  BSSY B2, `(.L_x_8654) ;  /* 0x0000002000027945 */ /* 0x000fe80003800000 */
[----:B0-----:R-:W-:Y:S05]  /*1e5d0*/  @!P0 BRA `(.L_x_8655) ;  /* 0x0000007c00108947 */ /* 0x001fea0003800000 */
.L_x_8868:
[----:B------:R-:W-:Y:S05]  /*1e5e0*/  BSYNC B2 ;  /* 0x0000000000027941 */ /* 0x000fea0003800000 */
.L_x_8654:
        /* <DEDUP_REMOVED lines=10> */
.L_x_8657:
[----:B------:R-:W-:Y:S05]  /*1e690*/  BSYNC B2 ;  /* 0x0000000000027941 */ /* 0x000fea0003800000 */
.L_x_8656:
[----:B--2---:R-:W2:Y:S01]  /*1e6a0*/  LDL R5, [R1] ;  /* 0x0000000001057983 */ /* 0x004ea20000100800 */
[----:B------:R-:W-:Y:S01]  /*1e6b0*/  R2UR UR10, R14 ;  /* 0x000000000e0a72ca */ /* 0x000fe200000e0000 */
[----:B------:R-:W-:Y:S01]  /*1e6c0*/  UIADD3 UR4, UP0, UR40, 0x670, URZ ;  /* 0x0000067028047890 */ /* 0x000fe2000ff1e03f */
[----:B------:R-:W-:Y:S01]  /*1e6d0*/  R2UR UR6, R12 ;  /* 0x000000000c0672ca */ /* 0x000fe200000e0000 */
[----:B01----:R-:W-:Y:S01]  /*1e6e0*/  VIADD R7, R7, 0x288b0 ;  /* 0x000288b007077836 */ /* 0x003fe20000000000 */
[----:B------:R-:W-:Y:S01]  /*1e6f0*/  R2UR UR7, R13 ;  /* 0x000000000d0772ca */ /* 0x000fe200000e0000 */
[----:B------:R-:W-:Y:S01]  /*1e700*/  UIADD3.X UR5, URZ, UR41, URZ, UP0, !UPT ;  /* 0x000000293f057290 */ /* 0x000fe200087fe43f */
[----:B------:R-:W-:Y:S01]  /*1e710*/  PLOP3.LUT P0, PT, PT, PT, PT, 0x80, 0x0 ;  /* 0x000000000000781c */ /* 0x000fe20003f0f070 */
[----:B--2---:R-:W-:-:S04]  /*1e720*/  IMAD R8, R11, 0x2, R5 ;  /* 0x000000020b087824 */ /* 0x004fc800078e0205 */
[----:B------:R-:W-:-:S08]  /*1e730*/  VIADD R5, R8, 0x400 ;  /* 0x0000040008057836 */ /* 0x000fd00000000000 */
.L_x_8658:
        /* <DEDUP_REMOVED lines=15> */
.L_x_8659:
        /* <DEDUP_REMOVED lines=10> */
.L_x_8647:
[----:B------:R-:W-:Y:S05]  /*1e8d0*/  BSYNC B1 ;  /* 0x0000000000017941 */ /* 0x000fea0003800000 */
.L_x_8646:
[----:B------:R-:W1:Y:S04]  /*1e8e0*/  LDL.LU R9, [R1+0x1c] ;  /* 0x00001c0001097983 */ /* 0x000e680000300800 */
[----:B------:R-:W2:Y:S01]  /*1e8f0*/  LDL.LU R8, [R1+0x20] ;  /* 0x0000200001087983 */ /* 0x000ea20000300800 */
[----:B------:R-:W-:Y:S01]  /*1e900*/  PLOP3.LUT P5, PT, PT, PT, PT, 0x8, 0x0 ;  /* 0x000000000000781c */ /* 0x000fe20003fae170 */
[----:B-1----:R-:W-:Y:S02]  /*1e910*/  VIADD R5, R9, 0x1 ;  /* 0x0000000109057836 */ /* 0x002fe40000000000 */
[----:B------:R-:W-:-:S03]  /*1e920*/  VIADD R9, R4, 0xfffffffe ;  /* 0xfffffffe04097836 */ /* 0x000fc60000000000 */
        /* <DEDUP_REMOVED lines=8> */
.L_x_8674:
[----:B------:R-:W-:Y:S05]  /*1e9b0*/  YIELD ;  /* 0x0000000000007946 */ /* 0x000fea0003800000 */
[----:B------:R-:W-:Y:S04]  /*1e9c0*/  BSSY B1, `(.L_x_8660) ;  /* 0x000006e000017945 */ /* 0x000fe80003800000 */
[----:B--2---:R-:W-:Y:S05]  /*1e9d0*/  @!P1 BRA `(.L_x_8661) ;  /* 0x0000000400b09947 */ /* 0x004fea0003800000 */
        /* <DEDUP_REMOVED lines=11> */
.L_x_8869:
[----:B------:R-:W-:Y:S05]  /*1ea90*/  BSYNC B2 ;  /* 0x0000000000027941 */ /* 0x000fea0003800000 */
.L_x_8662:
        /* <DEDUP_REMOVED lines=8> */
.L_x_8665:
[----:B------:R-:W-:Y:S05]  /*1eb20*/  BSYNC B2 ;  /* 0x0000000000027941 */ /* 0x000fea0003800000 */
.L_x_8664:
[----:B------:R-:W3:Y:S04]  /*1eb30*/  LDL R5, [R1] ;  /* 0x0000000001057983 */ /* 0x000ee80000100800 */
        /* <DEDUP_REMOVED lines=10> */
[----:B------:R-:W-:Y:S02]  /*1ebe0*/  VIADD R4, R8, 0x28890 ;  /* 0x0002889008047836 */ /* 0x000fe40000000000 */
[----:B------:R-:W-:-:S07]  /*1ebf0*/  VIADD R10, R6, 0x18400 ;  /* 0x00018400060a7836 */ /* 0x000fce0000000000 */
.L_x_8666:
        /* <DEDUP_REMOVED lines=11> */
[----:B------:R-:W-:Y:S01]  /*1ecb0*/  IADD3 R10, R6, 0x1c400, RZ ;  /* 0x0001c400060a7810 */ /* 0x000fe20007ffe0ff */
[----:B------:R-:W-:Y:S01]  /*1ecc0*/  UMOV UR6, 0x0 ;  /* 0x0000000000067882 */ /* 0x000fe20000000000 */
[----:B------:R-:W-:Y:S01]  /*1ecd0*/  PLOP3.LUT P0, PT, PT, PT, PT, 0x80, 0x0 ;  /* 0x000000000000781c */ /* 0x000fe20003f0f070 */
[----:B------:R-:W-:Y:S01]  /*1ece0*/  UMOV UR7, 0x12f00000 ;  /* 0x12f0000000077882 */ /* 0x000fe20000000000 */
[----:B------:R-:W-:-:S15]  /*1ecf0*/  R2UR UR10, R13 ;  /* 0x000000000d0a72ca */ /* 0x000fde00000e0000 */
.L_x_8667:
        /* <DEDUP_REMOVED lines=13> */
.L_x_8870:
[----:B------:R-:W-:Y:S05]  /*1edd0*/  BSYNC B2 ;  /* 0x0000000000027941 */ /* 0x000fea0003800000 */
.L_x_8668:
        /* <DEDUP_REMOVED lines=10> */
.L_x_8671:
[----:B------:R-:W-:Y:S05]  /*1ee80*/  BSYNC B2 ;  /* 0x0000000000027941 */ /* 0x000fea0003800000 */
.L_x_8670:
        /* <DEDUP_REMOVED lines=8> */
.L_x_8672:
        /* <DEDUP_REMOVED lines=15> */
.L_x_8673:
        /* <DEDUP_REMOVED lines=10> */
.L_x_8661:
[----:B------:R-:W-:Y:S05]  /*1f0a0*/  BSYNC B1 ;  /* 0x0000000000017941 */ /* 0x000fea0003800000 */
.L_x_8660:
        /* <DEDUP_REMOVED lines=12> */
.L_x_8640:
[----:B------:R-:W-:Y:S05]  /*1f170*/  BSYNC B0 ;  /* 0x0000000000007941 */ /* 0x000fea0003800000 */
.L_x_8639:
        /* <DEDUP_REMOVED lines=12> */
[----:B--2---:R-:W-:-:S03]  /*1f240*/  ISETP.GE.AND P1, PT, R3, 0x1, PT ;  /* 0x000000010300780c */ /* 0x004fc60003f26270 */
        /* <DEDUP_REMOVED lines=13> */
.L_x_8677:
[----:B------:R-:W-:-:S13]  /*1f320*/  ISETP.NE.AND P2, PT, R3, 0x1, PT ;  /* 0x000000010300780c */ /* 0x000fda0003f45270 */
[----:B-1----:R-:W1:Y:S02]  /*1f330*/  @P2 LDC.64 R4, c[0x0][0x9e8] ;  /* 0x00027a00ff042b82 */ /* 0x002e640000000a00 */
[----:B-1----:R-:W-:-:S05]  /*1f340*/  @P2 IMAD.HI.U32 R4, R6, R4, RZ ;  /* 0x0000000406042227 */ /* 0x002fca00078e00ff */
[----:B------:R-:W-:-:S07]  /*1f350*/  @P2 SHF.R.U32.HI R6, RZ, R5, R4 ;  /* 0x00000005ff062219 */ /* 0x000fce0000011604 */
.L_x_8678:
[----:B------:R-:W-:Y:S05]  /*1f360*/  BSYNC B0 ;  /* 0x0000000000007941 */ /* 0x000fea0003800000 */
.L_x_8676:
[----:B------:R-:W-:-:S05]  /*1f370*/  IMAD R6, R6, R3, R3 ;  /* 0x0000000306067224 */ /* 0x000fca00078e0203 */
[----:B------:R-:W-:-:S07]  /*1f380*/  VIMNMX R2, R2, R6, PT ;  /* 0x0000000602027248 */ /* 0x000fce0003fe0100 */
.L_x_8675:
[----:B------:R-:W-:Y:S01]  /*1f390*/  VIADD R2, R2, 0x7f ;  /* 0x0000007f02027836 */ /* 0x000fe20000000000 */
[----:B-1----:R-:W1:Y:S01]  /*1f3a0*/  @P0 LDC R4, c[0x0][0x450] ;  /* 0x00011400ff040b82 */ /* 0x002e620000000800 */
[----:B------:R-:W-:-:S03]  /*1f3b0*/  ULDC UR4, c[0x0][0x9dc] ;  /* 0x0002770000047ab9 */ /* 0x000fc60000000800 */
[----:B------:R-:W-:-:S04]  /*1f3c0*/  SHF.R.S32.HI R0, RZ, 0x1f, R2 ;  /* 0x0000001fff007819 */ /* 0x000fc80000011402 */
[----:B------:R-:W-:Y:S02]  /*1f3d0*/  LEA.HI R0, R0, R2, RZ, 0x7 ;  /* 0x0000000200007211 */ /* 0x000fe400078f38ff */
[----:B------:R-:W2:Y:S02]  /*1f3e0*/  @P0 LDC R2, c[0x0][0x44c] ;  /* 0x00011300ff020b82 */ /* 0x000ea40000000800 */
[----:B------:R-:W-:-:S04]  /*1f3f0*/  SHF.R.S32.HI R0, RZ, 0x7, R0 ;  /* 0x00000007ff007819 */ /* 0x000fc80000011400 */
[----:B------:R-:W-:Y:S01]  /*1f400*/  VIMNMX R6, R21, R0, PT ;  /* 0x0000000015067248 */ /* 0x000fe20003fe0100 */
[----:B------:R-:W-:-:S04]  /*1f410*/  IMAD.MOV.U32 R0, RZ, RZ, R7 ;  /* 0x000000ffff007224 */ /* 0x000fc800078e0007 */
[----:B------:R3:W-:Y:S01]  /*1f420*/  STL [R1+0x38], R6 ;  /* 0x0000380601007387 */ /* 0x0007e20000100800 */
[----:B--2---:R-:W-:-:S05]  /*1f430*/  @P0 IMAD.HI.U32 R2, R7, R2, RZ ;  /* 0x0000000207020227 */ /* 0x004fca00078e00ff */
[----:B-1----:R-:W-:-:S04]  /*1f440*/  @P0 SHF.R.U32.HI R0, RZ, R4, R2 ;  /* 0x00000004ff000219 */ /* 0x002fc80000011602 */
[----:B------:R-:W-:-:S05]  /*1f450*/  IADD3 R2, R20, R0, RZ ;  /* 0x0000000014027210 */ /* 0x000fca0007ffe0ff */
        /* <DEDUP_REMOVED lines=12> */
.L_x_8681:
[----:B------:R-:W-:-:S13]  /*1f520*/  ISETP.NE.AND P0, PT, R3, 0x1, PT ;  /* 0x000000010300780c */ /* 0x000fda0003f05270 */
[----:B------:R-:W1:Y:S02]  /*1f530*/  @P0 LDC.64 R4, c[0x0][0x9e8] ;  /* 0x00027a00ff040b82 */ /* 0x000e640000000a00 */
[----:B-1----:R-:W-:-:S05]  /*1f540*/  @P0 IMAD.HI.U32 R4, R2, R4, RZ ;  /* 0x0000000402040227 */ /* 0x002fca00078e00ff */
[----:B------:R-:W-:-:S07]  /*1f550*/  @P0 SHF.R.U32.HI R2, RZ, R5, R4 ;  /* 0x00000005ff020219 */ /* 0x000fce0000011604 */
.L_x_8682:
[----:B------:R-:W-:Y:S05]  /*1f560*/  BSYNC B0 ;  /* 0x0000000000007941 */ /* 0x000fea0003800000 */
.L_x_8680:
[----:B------:R-:W-:-:S05]  /*1f570*/  IMAD R2, R2, R3, RZ ;  /* 0x0000000302027224 */ /* 0x000fca00078e02ff */
[----:B------:R-:W-:-:S07]  /*1f580*/  VIMNMX R0, R0, R2, !PT ;  /* 0x0000000200007248 */ /* 0x000fce0007fe0100 */
.L_x_8679:
[----:B------:R-:W-:Y:S01]  /*1f590*/  SHF.R.S32.HI R2, RZ, 0x1f, R0 ;  /* 0x0000001fff027819 */ /* 0x000fe20000011400 */
[----:B------:R-:W-:Y:S03]  /*1f5a0*/  BSSY B7, `(.L_x_8683) ;  /* 0x00003ee000077945 */ /* 0x000fe60003800000 */
[----:B------:R-:W-:-:S04]  /*1f5b0*/  LEA.HI R2, R2, R0, RZ, 0x7 ;  /* 0x0000000002027211 */ /* 0x000fc800078f38ff */
[----:B------:R-:W-:-:S04]  /*1f5c0*/  SHF.R.S32.HI R2, RZ, 0x7, R2 ;  /* 0x00000007ff027819 */ /* 0x000fc80000011402 */
        /* <DEDUP_REMOVED lines=11> */
[----:B------:R-:W1:Y:S08]  /*1f680*/  FLO.U32 R0, UR4 ;  /* 0x0000000400007d00 */ /* 0x000e7000080e0000 */
        /* <DEDUP_REMOVED lines=9> */
.L_x_8684:
        /* <DEDUP_REMOVED lines=15> */
[----:B0-----:R-:W-:Y:S02]  /*1f810*/  IMAD.U32 R11, RZ, RZ, UR5 ;  /* 0x00000005ff0b7e24 */ /* 0x001fe4000f8e00ff */
[----:B------:R-:W-:Y:S02]  /*1f820*/  IMAD.MOV.U32 R8, RZ, RZ, 0x70 ;  /* 0x00000070ff087424 */ /* 0x000fe400078e00ff */
[----:B------:R-:W-:Y:S02]  /*1f830*/  IMAD.MOV.U32 R12, RZ, RZ, 0x1 ;  /* 0x00000001ff0c7424 */ /* 0x000fe400078e00ff */
[----:B------:R-:W-:-:S07]  /*1f840*/  IMAD.MOV.U32 R13, RZ, RZ, RZ ;  /* 0x000000ffff0d7224 */ /* 0x000fce00078e00ff */
[----:B------:R-:W-:-:S07]  /*1f850*/  LEPC R20, `(.L_x_8687) ;  /* 0x000000001014794e */ /* 0x000fce0000000000 */
[----:B-1----:R-:W-:Y:S05]  /*1f860*/  CALL.ABS.NOINC R2 ;  /* 0x0000000002007343 */ /* 0x002fea0003c00000 */
.L_x_8687:
[----:B------:R-:W-:Y:S05]  /*1f870*/  BSYNC B6 ;  /* 0x0000000000067941 */ /* 0x000fea0003800000 */
.L_x_8686:
        /* <DEDUP_REMOVED lines=11> */
[----:B------:R-:W-:Y:S02]  /*1f930*/  IMAD.U32 R5, RZ, RZ, UR7 ;  /* 0x00000007ff057e24 */ /* 0x000fe4000f8e00ff */
[----:B------:R-:W-:Y:S02]  /*1f940*/  IMAD.U32 R6, RZ, RZ, UR8 ;  /* 0x00000008ff067e24 */ /* 0x000fe4000f8e00ff */
[----:B------:R-:W-:-:S02]  /*1f950*/  IMAD.U32 R10, RZ, RZ, UR4 ;  /* 0x00000004ff0a7e24 */ /* 0x000fc4000f8e00ff */
[----:B0-----:R-:W-:Y:S02]  /*1f960*/  IMAD.U32 R11, RZ, RZ, UR5 ;  /* 0x00000005ff0b7e24 */ /* 0x001fe4000f8e00ff */
[----:B------:R-:W-:Y:S02]  /*1f970*/  IMAD.MOV.U32 R8, RZ, RZ, 0x70 ;  /* 0x00000070ff087424 */ /* 0x000fe400078e00ff */
[----:B------:R-:W-:Y:S02]  /*1f980*/  IMAD.MOV.U32 R12, RZ, RZ, 0x1 ;  /* 0x00000001ff0c7424 */ /* 0x000fe400078e00ff */
[----:B-1----:R-:W-:-:S07]  /*1f990*/  IMAD.MOV.U32 R13, RZ, RZ, RZ ;  /* 0x000000ffff0d7224 */ /* 0x002fce00078e00ff */
[----:B------:R-:W-:-:S07]  /*1f9a0*/  LEPC R20, `(.L_x_8690) ;  /* 0x000000001014794e */ /* 0x000fce0000000000 */
[----:B--2---:R-:W-:Y:S05]  /*1f9b0*/  CALL.ABS.NOINC R2 ;  /* 0x0000000002007343 */ /* 0x004fea0003c00000 */
.L_x_8690:
        /* <DEDUP_REMOVED lines=15> */
.L_x_8689:
[----:B------:R-:W-:Y:S05]  /*1fab0*/  BSYNC B6 ;  /* 0x0000000000067941 */ /* 0x000fea0003800000 */
.L_x_8688:
        /* <DEDUP_REMOVED lines=12> */
[----:B------:R-:W-:Y:S02]  /*1fb80*/  LOP3.LUT P0, RZ, R3, UR5, RZ, 0xfc, P0 ;  /* 0x0000000503ff7c12 */ /* 0x000fe4000800fcff */
[----:B--2---:R-:W-:Y:S02]  /*1fb90*/  IADD3 R0, R17, -0x1, RZ ;  /* 0xffffffff11007810 */ /* 0x004fe40007ffe0ff */
        /* <DEDUP_REMOVED lines=9> */
.L_x_8873:
[----:B--2---:R-:W2:Y:S01]  /*1fc30*/  LDL.LU R4, [R1+0x4] ;  /* 0x0000040001047983 */ /* 0x004ea20000300800 */
[----:B------:R-:W-:Y:S02]  /*1fc40*/  PLOP3.LUT P1, PT, PT, PT, PT, 0x8, 0x0 ;  /* 0x000000000000781c */ /* 0x000fe40003f2e170 */
[----:B---3--:R-:W-:Y:S01]  /*1fc50*/  ISETP.NE.AND P0, PT, R14, RZ, PT ;  /* 0x000000ff0e00720c */ /* 0x008fe20003f05270 */
[----:B------:R3:W-:Y:S01]  /*1fc60*/  STL [R1+0xc], R0 ;  /* 0x00000c0001007387 */ /* 0x0007e20000100800 */
[----:B--2---:R-:W-:-:S09]  /*1fc70*/  LOP3.LUT R4, R4, 0xfffffffb, RZ, 0xc0, !PT ;  /* 0xfffffffb04047812 */ /* 0x004fd200078ec0ff */
[----:B------:R-:W-:-:S05]  /*1fc80*/  @P1 LOP3.LUT R4, R4, 0x4, RZ, 0xfc, !PT ;  /* 0x0000000404041812 */ /* 0x000fca00078efcff */
[----:B------:R3:W-:Y:S01]  /*1fc90*/  STL [R1+0x4], R4 ;  /* 0x0000040401007387 */ /* 0x0007e20000100800 */
[----:B------:R-:W-:Y:S05]  /*1fca0*/  @P0 BRA `(.L_x_8692) ;  /* 0x0000000400280947 */ /* 0x000fea0003800000 */
[----:B------:R-:W-:-:S03]  /*1fcb0*/  UMOV UR4, 0xffffffff ;  /* 0xffffffff00047882 */ /* 0x000fc60000000000 */
[----:B------:R-:W-:Y:S05]  /*1fcc0*/  BRA.DIV UR4, `(.L_x_8693) ;  /* 0x0000006604c47947 */ /* 0x000fea000b800000 */
[----:B------:R-:W-:-:S13]  /*1fcd0*/  ELECT P6, URZ, PT ;  /* 0x00000000003f782f */ /* 0x000fda00038c0000 */
.L_x_8876:
        /* <DEDUP_REMOVED lines=24> */
.L_x_8694:
[----:B-1----:R-:W4:Y:S04]  /*1fe60*/  LDL R7, [R1] ;  /* 0x0000000001077983 */ /* 0x002f280000100800 */
[----:B---3--:R-:W4:Y:S04]  /*1fe70*/  LDL R0, [R1+0x8] ;  /* 0x0000080001007983 */ /* 0x008f280000100800 */
[----:B--2---:R-:W2:Y:S01]  /*1fe80*/  LDL R2, [R1+0x14] ;  /* 0x0000140001027983 */ /* 0x004ea20000100800 */
[----:B----4-:R-:W-:Y:S01]  /*1fe90*/  IMAD R0, R0, 0x8, R7 ;  /* 0x0000000800007824 */ /* 0x010fe200078e0207 */
[----:B--2---:R-:W-:-:S04]  /*1fea0*/  SHF.L.U32 R2, R2, 0x1f, RZ ;  /* 0x0000001f02027819 */ /* 0x004fc800000006ff */
[----:B------:R-:W1:Y:S02]  /*1feb0*/  SYNCS.PHASECHK.TRANS64.TRYWAIT P0, [R0+URZ+0x28840], R2 ;  /* 0x02884002000075a7 */ /* 0x000e64000800017f */
[----:B-1----:R-:W-:Y:S05]  /*1fec0*/  @!P0 BRA `(.L_x_8695) ;  /* 0x0000006400648947 */ /* 0x002fea0003800000 */
.L_x_8877:
        /* <DEDUP_REMOVED lines=10> */
.L_x_8696:
[----:B------:R-:W3:Y:S04]  /*1ff70*/  LDL R5, [R1] ;  /* 0x0000000001057983 */ /* 0x000ee80000100800 */
[----:B------:R-:W3:Y:S04]  /*1ff80*/  LDL R4, [R1+0x8] ;  /* 0x0000080001047983 */ /* 0x000ee80000100800 */
[----:B------:R-:W4:Y:S04]  /*1ff90*/  LDL R6, [R1+0xc] ;  /* 0x00000c0001067983 */ /* 0x000f280000100800 */
[----:B-12---:R-:W2:Y:S01]  /*1ffa0*/  LDL R2, [R1+0x18] ;  /* 0x0000180001027983 */ /* 0x006ea20000100800 */
[----:B------:R-:W-:-:S02]  /*1ffb0*/  R2UR UR9, R0 ;  /* 0x00000000000972ca */ /* 0x000fc400000e0000 */
[----:B------:R-:W-:Y:S01]  /*1ffc0*/  PLOP3.LUT P0, PT, PT, PT, PT, 0x80, 0x0 ;  /* 0x000000000000781c */ /* 0x000fe20003f0f070 */
[----:B------:R-:W-:Y:S01]  /*1ffd0*/  UIADD3 UR4, UP0, UR40, 0x370, URZ ;  /* 0x0000037028047890 */ /* 0x000fe2000ff1e03f */
[----:B------:R-:W-:Y:S02]  /*1ffe0*/  R2UR UR12, R18 ;  /* 0x00000000120c72ca */ /* 0x000fe400000e0000 */
[----:B-----5:R-:W-:Y:S02]  /*1fff0*/  R2UR UR13, R17 ;  /* 0x00000000110d72ca */ /* 0x020fe400000e0000 */
[----:B------:R-:W-:-:S05]  /*20000*/  LOP3.LUT R3, R3, 0xfffffffb, RZ, 0xc0, !PT ;  /* 0xfffffffb03037812 */ /* 0x000fca00078ec0ff */
[----:B------:R-:W-:Y:S01]  /*20010*/  UIADD3 UR9, UR9, 0x28830, URZ ;  /* 0x0002883009097890 */ /* 0x000fe2000fffe03f */
[----:B------:R-:W-:Y:S01]  /*20020*/  UMOV UR10, URZ ;  /* 0x0000003f000a7c82 */ /* 0x000fe20008000000 */
[----:B------:R-:W-:Y:S01]  /*20030*/  UMOV UR7, 0x14f00000 ;  /* 0x14f0000000077882 */ /* 0x000fe20000000000 */
[----:B------:R-:W-:Y:S01]  /*20040*/  @P0 LOP3.LUT R3, R3, 0x4, RZ, 0xfc, !PT ;  /* 0x0000000403030812 */ /* 0x000fe200078efcff */
[----:B------:R-:W-:-:S04]  /*20050*/  UMOV UR15, 0x40 ;  /* 0x00000040000f7882 */ /* 0x000fc80000000000 */
[----:B------:R1:W-:Y:S01]  /*20060*/  STL [R1+0x4], R3 ;  /* 0x0000040301007387 */ /* 0x0003e20000100800 */
[----:B---3--:R-:W-:Y:S01]  /*20070*/  IMAD R0, R4, 0x8000, R5 ;  /* 0x0000800004007824 */ /* 0x008fe200078e0205 */
[----:B----4-:R-:W-:-:S04]  /*20080*/  R2UR UR11, R6 ;  /* 0x00000000060b72ca */ /* 0x010fc800000e0000 */
[----:B------:R-:W-:Y:S02]  /*20090*/  R2UR UR6, R0 ;  /* 0x00000000000672ca */ /* 0x000fe400000e0000 */
[----:B--2---:R-:W-:-:S11]  /*200a0*/  R2UR UR5, R2 ;  /* 0x00000000020572ca */ /* 0x004fd600000e0000 */
[----:B------:R-:W-:Y:S02]  /*200b0*/  UIADD3 UR8, UR6, 0x18400, URZ ;  /* 0x0001840006087890 */ /* 0x000fe4000fffe03f */
[----:B------:R-:W-:Y:S02]  /*200c0*/  ULEA UR11, UR11, UR5, 0x7 ;  /* 0x000000050b0b7291 */ /* 0x000fe4000f8e383f */
[----:B------:R-:W-:Y:S02]  /*200d0*/  UIADD3.X UR5, URZ, UR41, URZ, UP0, !UPT ;  /* 0x000000293f057290 */ /* 0x000fe400087fe43f */
[----:B------:R-:W-:-:S03]  /*200e0*/  UIADD3 UR14, UR6, 0x1c400, URZ ;  /* 0x0001c400060e7890 */ /* 0x000fc6000fffe03f */
[----:B------:R-:W-:-:S04]  /*200f0*/  UMOV UR6, 0x0 ;  /* 0x0000000000067882 */ /* 0x000fc80000000000 */
[----:B------:R2:W-:Y:S02]  /*20100*/  UTMALDG.4D [UR8], [UR4], desc[UR6] ;  /* 0x00000608040075b4 */ /* 0x0005e40008019000 */
[----:B--2---:R-:W-:Y:S01]  /*20110*/  UMOV UR8, UR14 ;  /* 0x0000000e00087c82 */ /* 0x004fe20008000000 */
[----:B------:R-:W-:Y:S02]  /*20120*/  UMOV UR10, UR15 ;  /* 0x0000000f000a7c82 */ /* 0x000fe40008000000 */
[----:B------:R1:W-:Y:S02]  /*20130*/  UTMALDG.4D [UR8], [UR4], desc[UR6] ;  /* 0x00000608040075b4 */ /* 0x0003e40008019000 */
[----:B-1----:R-:W-:Y:S01]  /*20140*/  NOP ;  /* 0x0000000000007918 */ /* 0x002fe20000000000 */
.L_x_8692:
[----:B---3--:R-:W2:Y:S04]  /*20150*/  LDL R4, [R1] ;  /* 0x0000000001047983 */ /* 0x008ea80000100800 */
        /* <DEDUP_REMOVED lines=20> */
[----:B0-----:R-:W-:Y:S01]  /*202a0*/  MOV R11, UR9 ;  /* 0x00000009000b7c02 */ /* 0x001fe20008000f00 */
[----:B------:R-:W0:Y:S01]  /*202b0*/  LDC.64 R2, c[0x4][R2] ;  /* 0x0100000002027b82 */ /* 0x000e220000000a00 */
[----:B------:R-:W-:Y:S02]  /*202c0*/  IMAD.U32 R5, RZ, RZ, UR5 ;  /* 0x00000005ff057e24 */ /* 0x000fe4000f8e00ff */
[----:B------:R-:W-:Y:S02]  /*202d0*/  IMAD.U32 R6, RZ, RZ, UR6 ;  /* 0x00000006ff067e24 */ /* 0x000fe4000f8e00ff */
[----:B-1----:R-:W-:-:S02]  /*202e0*/  IMAD.U32 R7, RZ, RZ, UR7 ;  /* 0x00000007ff077e24 */ /* 0x002fc4000f8e00ff */
[----:B------:R-:W-:Y:S02]  /*202f0*/  IMAD.U32 R10, RZ, RZ, UR8 ;  /* 0x00000008ff0a7e24 */ /* 0x000fe4000f8e00ff */
[----:B------:R-:W-:Y:S02]  /*20300*/  IMAD.MOV.U32 R8, RZ, RZ, 0x70 ;  /* 0x00000070ff087424 */ /* 0x000fe400078e00ff */
[----:B------:R-:W-:Y:S02]  /*20310*/  IMAD.MOV.U32 R12, RZ, RZ, 0x1 ;  /* 0x00000001ff0c7424 */ /* 0x000fe400078e00ff */
[----:B------:R-:W-:-:S07]  /*20320*/  IMAD.MOV.U32 R13, RZ, RZ, RZ ;  /* 0x000000ffff0d7224 */ /* 0x000fce00078e00ff */
[----:B------:R-:W-:-:S07]  /*20330*/  LEPC R20, `(.L_x_8698) ;  /* 0x000000001014794e */ /* 0x000fce0000000000 */
[----:B0-----:R-:W-:Y:S05]  /*20340*/  CALL.ABS.NOINC R2 ;  /* 0x0000000002007343 */ /* 0x001fea0003c00000 */
.L_x_8698:
[----:B------:R-:W-:Y:S05]  /*20350*/  BSYNC B6 ;  /* 0x0000000000067941 */ /* 0x000fea0003800000 */
.L_x_8697:
[----:B--2---:R-:W2:Y:S01]  /*20360*/  LDL.LU R0, [R1+0x44] ;  /* 0x0000440001007983 */ /* 0x004ea20000300800 */
[----:B-1----:R-:W1:Y:S01]  /*20370*/  LDC R7, c[0x0][0x448] ;  /* 0x00011200ff077b82 */ /* 0x002e620000000800 */
[----:B------:R-:W-:Y:S02]  /*20380*/  ULDC.64 UR4, c[0x0][0x2d8] ;  /* 0x0000b60000047ab9 */ /* 0x000fe40000000a00 */
[----:B------:R-:W2:Y:S04]  /*20390*/  LDL.LU.64 R2, [R1+0x48] ;  /* 0x0000480001027983 */ /* 0x000ea80000300a00 */
[----:B------:R-:W3:Y:S01]  /*203a0*/  LDL R12, [R1+0x34] ;  /* 0x00003400010c7983 */ /* 0x000ee20000100800 */
[----:B------:R-:W4:Y:S01]  /*203b0*/  S2R R5, SR_TID.X ;  /* 0x0000000000057919 */ /* 0x000f220000002100 */
[----:B------:R-:W0:Y:S01]  /*203c0*/  S2R R8, SR_TID.X ;  /* 0x0000000000087919 */ /* 0x000e220000002100 */
[----:B----4-:R-:W-:-:S04]  /*203d0*/  LOP3.LUT R5, R5, 0x7f, RZ, 0xc0, !PT ;  /* 0x0000007f05057812 */ /* 0x010fc800078ec0ff */
[----:B------:R-:W-:Y:S01]  /*203e0*/  SHF.R.U32.HI R5, RZ, 0x3, R5 ;  /* 0x00000003ff057819 */ /* 0x000fe20000011605 */
[----:B0-----:R-:W-:-:S05]  /*203f0*/  IMAD.SHL.U32 R8, R8, 0x10, RZ ;  /* 0x0000001008087824 */ /* 0x001fca00078e00ff */
[----:B------:R-:W-:Y:S01]  /*20400*/  LOP3.LUT R8, R5, 0x70, R8, 0xf8, !PT ;  /* 0x0000007005087812 */ /* 0x000fe200078ef808 */
[----:B--2---:R-:W-:Y:S01]  /*20410*/  IMAD.MOV.U32 R3, RZ, RZ, R0 ;  /* 0x000000ffff037224 */ /* 0x004fe200078e0000 */
        /* <DEDUP_REMOVED lines=39> */
[----:B------:R-:W-:Y:S01]  /*20690*/  ULDC.64 UR4, c[0x0][0x280] ;  /* 0x0000a00000047ab9 */ /* 0x000fe20000000a00 */
[----:B------:R-:W-:Y:S02]  /*206a0*/  LOP3.LUT R8, R8, 0x40, RZ, 0xfc, !PT ;  /* 0x0000004008087812 */ /* 0x000fe400078efcff */
[----:B------:R-:W-:Y:S01]  /*206b0*/  IMAD.IADD R3, R3, 0x1, R4 ;  /* 0x0000000103037824 */ /* 0x000fe200078e0204 */
[----:B------:R-:W-:Y:S01]  /*206c0*/  LEA R4, P0, R2, UR4, 0x1 ;  /* 0x0000000402047c11 */ /* 0x000fe2000f8008ff */
[----:B------:R-:W-:Y:S02]  /*206d0*/  ULDC UR4, c[0x0][0x2b8] ;  /* 0x0000ae0000047ab9 */ /* 0x000fe40000000800 */
[----:B------:R-:W-:Y:S02]  /*206e0*/  ISETP.GE.AND P1, PT, R8, UR4, PT ;  /* 0x0000000408007c0c */ /* 0x000fe4000bf26270 */
[----:B------:R0:W5:Y:S01]  /*206f0*/  LDL R8, [R1+0x30] ;  /* 0x0000300001087983 */ /* 0x0001620000100800 */
[----:B------:R-:W1:Y:S01]  /*20700*/  S2R R9, SR_TID.X ;  /* 0x0000000000097919 */ /* 0x000e620000002100 */
[----:B------:R-:W2:Y:S01]  /*20710*/  S2R R10, SR_TID.X ;  /* 0x00000000000a7919 */ /* 0x000ea20000002100 */
[----:B------:R-:W-:Y:S01]  /*20720*/  LEA.HI.X R3, R2, UR5, R3, 0x1, P0 ;  /* 0x0000000502037c11 */ /* 0x000fe200080f0c03 */
[----:B-1----:R-:W-:-:S05]  /*20730*/  IMAD.SHL.U32 R9, R9, 0x8, RZ ;  /* 0x0000000809097824 */ /* 0x002fca00078e00ff */
[----:B------:R-:W-:Y:S02]  /*20740*/  LOP3.LUT R9, R9, 0x38, RZ, 0xc0, !PT ;  /* 0x0000003809097812 */ /* 0x000fe400078ec0ff */
[----:B--2---:R-:W-:Y:S02]  /*20750*/  LOP3.LUT R10, R10, 0x7f, RZ, 0xc0, !PT ;  /* 0x0000007f0a0a7812 */ /* 0x004fe400078ec0ff */
[----:B------:R-:W-:Y:S01]  /*20760*/  ISETP.GE.AND P0, PT, R9, UR4, PT ;  /* 0x0000000409007c0c */ /* 0x000fe2000bf06270 */
[----:B------:R-:W-:Y:S01]  /*20770*/  UMOV UR4, 0xffffffff ;  /* 0xffffffff00047882 */ /* 0x000fe20000000000 */
[----:B------:R-:W-:Y:S02]  /*20780*/  SHF.R.U32.HI R10, RZ, 0x3, R10 ;  /* 0x00000003ff0a7819 */ /* 0x000fe4000001160a */
[----:B0-----:R-:W-:Y:S09]  /*20790*/  BRA.DIV UR4, `(.L_x_8699) ;  /* 0x0000005e04447947 */ /* 0x001ff2000b800000 */
[----:B------:R-:W2:Y:S04]  /*207a0*/  LDL.LU R6, [R1+0x40] ;  /* 0x0000400001067983 */ /* 0x000ea80000300800 */
[----:B------:R-:W3:Y:S01]  /*207b0*/  LDL.LU R11, [R1+0x34] ;  /* 0x00003400010b7983 */ /* 0x000ee20000300800 */
[----:B--2---:R-:W-:-:S03]  /*207c0*/  IMAD R2, R6, R7, RZ ;  /* 0x0000000706027224 */ /* 0x004fc600078e02ff */
[----:B------:R-:W0:Y:S01]  /*207d0*/  SHFL.IDX PT, R7, R4, RZ, 0x181f ;  /* 0x00181fff04077589 */ /* 0x000e2200000e0000 */
[----:B---3--:R-:W-:-:S03]  /*207e0*/  IMAD.IADD R0, R10, 0x1, R11 ;  /* 0x000000010a007824 */ /* 0x008fc600078e020b */
[----:B------:R-:W1:Y:S01]  /*207f0*/  SHFL.IDX PT, R6, R3, RZ, 0x181f ;  /* 0x00181fff03067589 */ /* 0x000e6200000e0000 */
[C---:B------:R-:W-:Y:S01]  /*20800*/  VIADD R5, R0.reuse, 0x10 ;  /* 0x0000001000057836 */ /* 0x040fe20000000000 */
[----:B------:R-:W-:-:S13]  /*20810*/  ISETP.GE.AND P2, PT, R0, R2, PT ;  /* 0x000000020000720c */ /* 0x000fda0003f46270 */
[----:B0-----:R-:W-:-:S04]  /*20820*/  @!P2 LEA R7, P3, R9, R7, 0x1 ;  /* 0x000000070907a211 */ /* 0x001fc800078608ff */
[----:B-1----:R-:W-:-:S04]  /*20830*/  @!P2 IADD3.X R6, RZ, R6, RZ, P3, !PT ;  /* 0x00000006ff06a210 */ /* 0x002fc80001ffe4ff */
        /* <DEDUP_REMOVED lines=63> */
[----:B------:R0:W1:Y:S04]  /*20c30*/  SHFL.IDX PT, R5, R3, 0x7, 0x181f ;  /* 0x00f81f0003057f89 */ /* 0x00006800000e0000 */
[----:B------:R0:W-:Y:S04]  /*20c40*/  @!P2 LDGSTS.E.BYPASS.LTC128B.128 [R8+0x13400], desc[UR38][R6.64], !P0 ;  /* 0x134000000608afae */ /* 0x0001e8000c101d66 */
[----:B------:R0:W-:Y:S04]  /*20c50*/  @!P2 LDGSTS.E.BYPASS.LTC128B.128 [R8+0x17400], desc[UR38][R6.64+0x80], !P1 ;  /* 0x174000800608afae */ /* 0x0001e8000c901d66 */
[----:B------:R0:W2:Y:S02]  /*20c60*/  SHFL.IDX PT, R3, R4, 0x7, 0x181f ;  /* 0x00f81f0004037f89 */ /* 0x0000a400000e0000 */
.L_x_8894:
[----:B------:R-:W-:Y:S01]  /*20c70*/  VIADD R0, R0, 0x70 ;  /* 0x0000007000007836 */ /* 0x000fe20000000000 */
[----:B------:R-:W-:Y:S04]  /*20c80*/  BSSY B0, `(.L_x_8700) ;  /* 0x000000a000007945 */ /* 0x000fe80003800000 */
[----:B------:R-:W-:-:S13]  /*20c90*/  ISETP.GE.AND P2, PT, R0, R2, PT ;  /* 0x000000020000720c */ /* 0x000fda0003f46270 */
[----:B------:R-:W-:Y:S05]  /*20ca0*/  @P2 BRA `(.L_x_8701) ;  /* 0x00000000001c2947 */ /* 0x000fea0003800000 */
[----:B--2---:R-:W-:-:S05]  /*20cb0*/  LEA R2, P2, R9, R3, 0x1 ;  /* 0x0000000309027211 */ /* 0x004fca00078408ff */
[----:B01----:R-:W-:-:S05]  /*20cc0*/  IMAD.X R3, RZ, RZ, R5, P2 ;  /* 0x000000ffff037224 */ /* 0x003fca00010e0605 */
[----:B------:R-:W-:Y:S01]  /*20cd0*/  @!PT LDS RZ, [RZ] ;  /* 0x00000000fffff984 */ /* 0x000fe20000000800 */
[----:B------:R-:W-:Y:S01]  /*20ce0*/  @!PT LDS RZ, [RZ] ;  /* 0x00000000fffff984 */ /* 0x000fe20000000800 */
[----:B------:R-:W-:Y:S01]  /*20cf0*/  @!PT LDS RZ, [RZ] ;  /* 0x00000000fffff984 */ /* 0x000fe20000000800 */
[----:B------:R3:W-:Y:S04]  /*20d00*/  LDGSTS.E.BYPASS.LTC128B.128 [R8+0x13c00], desc[UR38][R2.64], !P0 ;  /* 0x13c0000002087fae */ /* 0x0007e8000c101d66 */
[----:B------:R3:W-:Y:S02]  /*20d10*/  LDGSTS.E.BYPASS.LTC128B.128 [R8+0x17c00], desc[UR38][R2.64+0x80], !P1 ;  /* 0x17c0008002087fae */ /* 0x0007e4000c901d66 */
.L_x_8701:
[----:B------:R-:W-:Y:S05]  /*20d20*/  BSYNC B0 ;  /* 0x0000000000007941 */ /* 0x000fea0003800000 */
.L_x_8700:
[----:B0--3--:R0:W5:Y:S01]  /*20d30*/  LDL R8, [R1] ;  /* 0x0000000001087983 */ /* 0x0091620000100800 */
[----:B------:R-:W-:Y:S01]  /*20d40*/  PLOP3.LUT P0, PT, PT, PT, PT, 0x80, 0x0 ;  /* 0x000000000000781c */ /* 0x000fe20003f0f070 */
[----:B------:R-:W-:-:S12]  /*20d50*/  NOP ;  /* 0x0000000000007918 */ /* 0x000fd80000000000 */
.L_x_8702:
[----:B------:R-:W3:Y:S01]  /*20d60*/  LDL R2, [R1] ;  /* 0x0000000001027983 */ /* 0x000ee20000100800 */
[----:B------:R-:W-:Y:S02]  /*20d70*/  PLOP3.LUT P1, PT, P1, P0, PT, 0xa2, 0x0 ;  /* 0x000000000000781c */ /* 0x000fe40000f21472 */
[----:B---3--:R-:W-:-:S08]  /*20d80*/  @P0 R2UR P1, UR4, R2 ;  /* 0x00000000020402ca */ /* 0x008fd00000020000 */
[----:B------:R-:W-:-:S05]  /*20d90*/  @P0 PLOP3.LUT P0, PT, P1, PT, PT, 0x80, 0x0 ;  /* 0x000000000000081c */ /* 0x000fca0000f0f070 */
[----:B------:R-:W-:Y:S01]  /*20da0*/  @!P1 SYNCS.ARRIVE.TRANS64.RED.A0T1 RZ, [UR4+0x28800], RZ ;  /* 0x028800ffffff99a7 */ /* 0x000fe20008200404 */
[----:B------:R-:W-:Y:S07]  /*20db0*/  @!P1 ARRIVES.LDGSTSBAR.64.TRANSCNT [UR4+0x28800] ;  /* 0x02880000ff0099b0 */ /* 0x000fee0008000a84 */
[----:B------:R-:W-:Y:S05]  /*20dc0*/  @P0 BRA.U.ANY `(.L_x_8702) ;  /* 0xfffffffd00e40947 */ /* 0x000fea000393ffff */
[----:B--2---:R-:W2:Y:S02]  /*20dd0*/  LDL.LU R3, [R1+0x54] ;  /* 0x0000540001037983 */ /* 0x004ea40000300800 */
        /* <DEDUP_REMOVED lines=10> */
[----:B--23--:R-:W-:Y:S05]  /*20e80*/  @!P0 BRA `(.L_x_8704) ;  /* 0x0000006000388947 */ /* 0x00cfea0003800000 */
.L_x_8895:
[----:B------:R-:W-:Y:S05]  /*20e90*/  BSYNC B0 ;  /* 0x0000000000007941 */ /* 0x000fea0003800000 */
.L_x_8703:
[----:B------:R-:W3:Y:S04]  /*20ea0*/  LDL R3, [R1+0x38] ;  /* 0x0000380001037983 */ /* 0x000ee80000100800 */
[----:B--2---:R-:W2:Y:S01]  /*20eb0*/  LDL R2, [R1+0x2c] ;  /* 0x00002c0001027983 */ /* 0x004ea20000100800 */
[----:B------:R-:W-:Y:S01]  /*20ec0*/  BSSY B0, `(.L_x_8705) ;  /* 0x00001fb000007945 */ /* 0x000fe20003800000 */
[----:B---3--:R-:W-:-:S05]  /*20ed0*/  VIADD R0, R3, 0xfffffffe ;  /* 0xfffffffe03007836 */ /* 0x008fca0000000000 */
[----:B--2---:R-:W-:-:S13]  /*20ee0*/  ISETP.GE.AND P0, PT, R0, R2, PT ;  /* 0x000000020000720c */ /* 0x004fda0003f06270 */
        /* <DEDUP_REMOVED lines=9> */
[----:B-1----:R-:W2:Y:S04]  /*20f80*/  LDL R5, [R1+0x4] ;  /* 0x0000040001057983 */ /* 0x002ea80000100800 */
[----:B------:R-:W3:Y:S04]  /*20f90*/  LDL R4, [R1+0x8] ;  /* 0x0000080001047983 */ /* 0x000ee80000100800 */
[----:B------:R-:W4:Y:S01]  /*20fa0*/  LDL R3, [R1+0x14] ;  /* 0x0000140001037983 */ /* 0x000f220000100800 */
[----:B------:R-:W-:Y:S01]  /*20fb0*/  BSSY B1, `(.L_x_8709) ;  /* 0x000009c000017945 */ /* 0x000fe20003800000 */
[----:B--2---:R-:W-:-:S02]  /*20fc0*/  LOP3.LUT P1, RZ, R5, 0x4, RZ, 0xc0, !PT ;  /* 0x0000000405ff7812 */ /* 0x004fc4000782c0ff */
[----:B---3--:R-:W-:-:S04]  /*20fd0*/  IADD3 R6, R4, 0x1, RZ ;  /* 0x0000000104067810 */ /* 0x008fc80007ffe0ff */
        /* <DEDUP_REMOVED lines=29> */
.L_x_8711:
[----:B------:R-:W2:Y:S01]  /*211b0*/  LDL R2, [R1] ;  /* 0x0000000001027983 */ /* 0x000ea20000100800 */
[----:B------:R-:W-:Y:S01]  /*211c0*/  BSSY B3, `(.L_x_8712) ;  /* 0x0000005000037945 */ /* 0x000fe20003800000 */
[----:B--2---:R-:W-:Y:S01]  /*211d0*/  IMAD R3, R6, 0x8, R2 ;  /* 0x0000000806037824 */ /* 0x004fe200078e0202 */
[----:B------:R-:W-:-:S04]  /*211e0*/  SHF.L.U32 R2, R9, 0x1f, RZ ;  /* 0x0000001f09027819 */ /* 0x000fc800000006ff */
[----:B------:R-:W2:Y:S02]  /*211f0*/  SYNCS.PHASECHK.TRANS64.TRYWAIT P0, [R3+URZ+0x28840], R2 ;  /* 0x02884002030075a7 */ /* 0x000ea4000800017f */
[----:B--2---:R-:W-:Y:S05]  /*21200*/  @!P0 BRA `(.L_x_8713) ;  /* 0x0000005c00708947 */ /* 0x004fea0003800000 */
.L_x_8896:
[----:B------:R-:W-:Y:S05]  /*21210*/  BSYNC B3 ;  /* 0x0000000000037941 */ /* 0x000fea0003800000 */
.L_x_8712:
        /* <DEDUP_REMOVED lines=11> */
.L_x_8715:
[----:B------:R-:W-:Y:S05]  /*212d0*/  BSYNC B3 ;  /* 0x0000000000037941 */ /* 0x000fea0003800000 */
.L_x_8714:
[----:B------:R-:W3:Y:S04]  /*212e0*/  LDL R5, [R1] ;  /* 0x0000000001057983 */ /* 0x000ee80000100800 */
        /* <DEDUP_REMOVED lines=12> */
.L_x_8716:
        /* <DEDUP_REMOVED lines=16> */
.L_x_8717:
        /* <DEDUP_REMOVED lines=11> */
[----:B------:R-:W3:Y:S04]  /*21560*/  LDL R12, [R1] ;  /* 0x00000000010c7983 */ /* 0x000ee80000100800 */
[----:B------:R-:W3:Y:S01]  /*21570*/  LDL R7, [R1+0x8] ;  /* 0x0000080001077983 */ /* 0x000ee20000100800 */
[----:B------:R-:W-:Y:S01]  /*21580*/  BSSY B3, `(.L_x_8718) ;  /* 0x0000005000037945 */ /* 0x000fe20003800000 */
[----:B--2---:R-:W-:Y:S01]  /*21590*/  SHF.L.U32 R3, R13, 0x1f, RZ ;  /* 0x0000001f0d037819 */ /* 0x004fe200000006ff */
[----:B---3--:R-:W-:-:S04]  /*215a0*/  IMAD R2, R7, 0x8, R12 ;  /* 0x0000000807027824 */ /* 0x008fc800078e020c */
[----:B------:R-:W1:Y:S02]  /*215b0*/  SYNCS.PHASECHK.TRANS64.TRYWAIT P0, [R2+URZ+0x28860], R3 ;  /* 0x02886003020075a7 */ /* 0x000e64000800017f */
[----:B-1----:R-:W-:Y:S05]  /*215c0*/  @!P0 BRA `(.L_x_8719) ;  /* 0x0000005800948947 */ /* 0x002fea0003800000 */
.L_x_8897:
[----:B------:R-:W-:Y:S05]  /*215d0*/  BSYNC B3 ;  /* 0x0000000000037941 */ /* 0x000fea0003800000 */
.L_x_8718:
[----:B------:R-:W2:Y:S01]  /*215e0*/  LDL R5, [R1+0x3c] ;  /* 0x00003c0001057983 */ /* 0x000ea20000100800 */
[----:B------:R-:W3:Y:S02]  /*215f0*/  S2R R7, SR_TID.X ;  /* 0x0000000000077919 */ /* 0x000ee40000002100 */
[----:B---3--:R-:W-:-:S04]  /*21600*/  LOP3.LUT R7, R7, 0x7f, RZ, 0xc0, !PT ;  /* 0x0000007f07077812 */ /* 0x008fc800078ec0ff */
[----:B------:R-:W-:-:S13]  /*21610*/  ISETP.NE.AND P0, PT, R7, RZ, PT ;  /* 0x000000ff0700720c */ /* 0x000fda0003f05270 */
[----:B-1----:R-:W-:-:S04]  /*21620*/  @!P0 IMAD.MOV.U32 R3, RZ, RZ, 0x8000 ;  /* 0x00008000ff038424 */ /* 0x002fc800078e00ff */
[----:B------:R2:W-:Y:S02]  /*21630*/  @!P0 SYNCS.ARRIVE.TRANS64 RZ, [R2+URZ+0x28850], R3 ;  /* 0x0288500302ff89a7 */ /* 0x0005e4000800003f */
[----:B--2---:R-:W-:-:S04]  /*21640*/  PRMT R3, R5, 0x9910, RZ ;  /* 0x0000991005037816 */ /* 0x004fc800000000ff */
[----:B------:R-:W-:-:S13]  /*21650*/  ISETP.NE.AND P0, PT, R3, 0x2, PT ;  /* 0x000000020300780c */ /* 0x000fda0003f05270 */
[----:B------:R-:W-:Y:S05]  /*21660*/  @P0 BRA `(.L_x_8720) ;  /* 0x0000000000040947 */ /* 0x000fea0003800000 */
[----:B------:R-:W-:Y:S01]  /*21670*/  BPT.TRAP 0x1 ;  /* 0x000000040000795c */ /* 0x000fe20000300000 */
.L_x_8720:
[----:B------:R-:W2:Y:S01]  /*21680*/  LDL R3, [R1+0x4] ;  /* 0x0000040001037983 */ /* 0x000ea20000100800 */
[----:B------:R-:W-:Y:S01]  /*21690*/  BSSY B3, `(.L_x_8721) ;  /* 0x0000004000037945 */ /* 0x000fe20003800000 */
[----:B--2---:R-:W-:-:S13]  /*216a0*/  LOP3.LUT P0, RZ, R3, 0x8, RZ, 0xc0, !PT ;  /* 0x0000000803ff7812 */ /* 0x004fda000780c0ff */
[----:B------:R-:W-:Y:S05]  /*216b0*/  @P0 BRA `(.L_x_8722) ;  /* 0x0000000000040947 */ /* 0x000fea0003800000 */
[----:B------:R-:W-:Y:S01]  /*216c0*/  BPT.TRAP 0x1 ;  /* 0x000000040000795c */ /* 0x000fe20000300000 */
.L_x_8722:
[----:B------:R-:W-:Y:S05]  /*216d0*/  BSYNC B3 ;  /* 0x0000000000037941 */ /* 0x000fea0003800000 */
.L_x_8721:
        /* <DEDUP_REMOVED lines=11> */
[----:B--2---:R-:W-:Y:S01]  /*21790*/  LEA R7, R7, R12, 0xf ;  /* 0x0000000c07077211 */ /* 0x004fe200078e78ff */
[----:B---3--:R-:W-:-:S04]  /*217a0*/  IMAD R3, R3, 0x80, R5 ;  /* 0x0000008003037824 */ /* 0x008fc800078e0205 */
[----:B------:R-:W-:-:S07]  /*217b0*/  VIADD R5, R7, 0x400 ;  /* 0x0000040007057836 */ /* 0x000fce0000000000 */
.L_x_8723:
        /* <DEDUP_REMOVED lines=10> */
[----:B------:R-:W-:Y:S01]  /*21860*/  R2UR UR10, R11 ;  /* 0x000000000b0a72ca */ /* 0x000fe200000e0000 */
[----:B------:R-:W-:Y:S01]  /*21870*/  VIADD R5, R7, 0x4400 ;  /* 0x0000440007057836 */ /* 0x000fe20000000000 */
[----:B------:R-:W-:Y:S01]  /*21880*/  PLOP3.LUT P0, PT, PT, PT, PT, 0x80, 0x0 ;  /* 0x000000000000781c */ /* 0x000fe20003f0f070 */
[----:B------:R-:W-:Y:S01]  /*21890*/  UMOV UR6, 0x0 ;  /* 0x0000000000067882 */ /* 0x000fe20000000000 */
[----:B------:R-:W-:-:S11]  /*218a0*/  UMOV UR7, 0x14f00000 ;  /* 0x14f0000000077882 */ /* 0x000fd60000000000 */
.L_x_8724:
        /* <DEDUP_REMOVED lines=10> */
[----:B------:R1:W-:Y:S01]  /*21950*/  STL [R1+0xc], R0 ;  /* 0x00000c0001007387 */ /* 0x0003e20000100800 */
[----:B------:R-:W-:-:S07]  /*21960*/  IMAD.MOV.U32 R17, RZ, RZ, R4 ;  /* 0x000000ffff117224 */ /* 0x000fce00078e0004 */
.L_x_8710:
[----:B------:R-:W-:Y:S05]  /*21970*/  BSYNC B1 ;  /* 0x0000000000017941 */ /* 0x000fea0003800000 */
.L_x_8709:
[----:B-1----:R-:W2:Y:S04]  /*21980*/  LDL R0, [R1+0x38] ;  /* 0x0000380001007983 */ /* 0x002ea80000100800 */
[----:B------:R3:W-:Y:S04]  /*21990*/  STL [R1+0x8], R6 ;  /* 0x0000080601007387 */ /* 0x0007e80000100800 */
[----:B------:R3:W-:Y:S02]  /*219a0*/  STL [R1+0x14], R9 ;  /* 0x0000140901007387 */ /* 0x0007e40000100800 */
[----:B--23--:R-:W-:-:S07]  /*219b0*/  VIADD R0, R0, 0xfffffffd ;  /* 0xfffffffd00007836 */ /* 0x00cfce0000000000 */
.L_x_8708:
[----:B------:R-:W-:Y:S05]  /*219c0*/  BSYNC B2 ;  /* 0x0000000000027941 */ /* 0x000fea0003800000 */
.L_x_8707:
[----:B------:R-:W2:Y:S01]  /*219d0*/  LDL.LU R2, [R1+0x38] ;  /* 0x0000380001027983 */ /* 0x000ea20000300800 */
[----:B------:R-:W-:Y:S01]  /*219e0*/  VIADD R8, R8, 0xfffffffe ;  /* 0xfffffffe08087836 */ /* 0x000fe20000000000 */
[----:B--2---:R-:W-:-:S04]  /*219f0*/  LOP3.LUT R2, RZ, R2, RZ, 0x33, !PT ;  /* 0x00000002ff027212 */ /* 0x004fc800078e33ff */
[----:B------:R-:W-:-:S13]  /*21a00*/  ISETP.NE.AND P0, PT, R8, R2, PT ;  /* 0x000000020800720c */ /* 0x000fda0003f05270 */
[----:B------:R-:W-:Y:S05]  /*21a10*/  @!P0 BRA `(.L_x_8706) ;  /* 0x0000001400148947 */ /* 0x000fea0003800000 */
[----:B------:R-:W-:-:S07]  /*21a20*/  IMAD.MOV.U32 R8, RZ, RZ, R17 ;  /* 0x000000ffff087224 */ /* 0x000fce00078e0011 */
.L_x_8757:
        /* <DEDUP_REMOVED lines=36> */
.L_x_8727:
[----:B------:R-:W2:Y:S01]  /*21c70*/  LDL R2, [R1] ;  /* 0x0000000001027983 */ /* 0x000ea20000100800 */
[----:B------:R-:W-:Y:S01]  /*21c80*/  BSSY B2, `(.L_x_8728) ;  /* 0x0000005000027945 */ /* 0x000fe20003800000 */
[----:B--2---:R-:W-:Y:S01]  /*21c90*/  IMAD R3, R4, 0x8, R2 ;  /* 0x0000000804037824 */ /* 0x004fe200078e0202 */
[----:B------:R-:W-:-:S04]  /*21ca0*/  SHF.L.U32 R2, R5, 0x1f, RZ ;  /* 0x0000001f05027819 */ /* 0x000fc800000006ff */
[----:B------:R-:W2:Y:S02]  /*21cb0*/  SYNCS.PHASECHK.TRANS64.TRYWAIT P0, [R3+URZ+0x28840], R2 ;  /* 0x02884002030075a7 */ /* 0x000ea4000800017f */
[----:B--2---:R-:W-:Y:S05]  /*21cc0*/  @!P0 BRA `(.L_x_8729) ;  /* 0x0000005000e88947 */ /* 0x004fea0003800000 */
.L_x_8898:
[----:B------:R-:W-:Y:S05]  /*21cd0*/  BSYNC B2 ;  /* 0x0000000000027941 */ /* 0x000fea0003800000 */
.L_x_8728:
        /* <DEDUP_REMOVED lines=11> */
.L_x_8731:
[----:B------:R-:W-:Y:S05]  /*21d90*/  BSYNC B2 ;  /* 0x0000000000027941 */ /* 0x000fea0003800000 */
.L_x_8730:
[----:B--2---:R-:W2:Y:S04]  /*21da0*/  LDL R2, [R1] ;  /* 0x0000000001027983 */ /* 0x004ea80000100800 */
[----:B------:R-:W3:Y:S01]  /*21db0*/  LDL R7, [R1+0x18] ;  /* 0x0000180001077983 */ /* 0x000ee20000100800 */
        /* <DEDUP_REMOVED lines=10> */
[----:B-1----:R-:W-:-:S07]  /*21e60*/  VIADD R9, R2, 0x18400 ;  /* 0x0001840002097836 */ /* 0x002fce0000000000 */
.L_x_8732:
        /* <DEDUP_REMOVED lines=16> */
.L_x_8733:
        /* <DEDUP_REMOVED lines=18> */
.L_x_8899:
[----:B------:R-:W-:Y:S05]  /*22090*/  BSYNC B2 ;  /* 0x0000000000027941 */ /* 0x000fea0003800000 */
.L_x_8734:
        /* <DEDUP_REMOVED lines=10> */
.L_x_8736:
[----:B------:R-:W2:Y:S01]  /*22140*/  LDL R3, [R1+0x4] ;  /* 0x0000040001037983 */ /* 0x000ea20000100800 */
[----:B------:R-:W-:Y:S01]  /*22150*/  BSSY B2, `(.L_x_8737) ;  /* 0x0000004000027945 */ /* 0x000fe20003800000 */
[----:B--2---:R-:W-:-:S13]  /*22160*/  LOP3.LUT P0, RZ, R3, 0x8, RZ, 0xc0, !PT ;  /* 0x0000000803ff7812 */ /* 0x004fda000780c0ff */
[----:B------:R-:W-:Y:S05]  /*22170*/  @P0 BRA `(.L_x_8738) ;  /* 0x0000000000040947 */ /* 0x000fea0003800000 */
[----:B------:R-:W-:Y:S01]  /*22180*/  BPT.TRAP 0x1 ;  /* 0x000000040000795c */ /* 0x000fe20000300000 */
.L_x_8738:
[----:B------:R-:W-:Y:S05]  /*22190*/  BSYNC B2 ;  /* 0x0000000000027941 */ /* 0x000fea0003800000 */
.L_x_8737:
        /* <DEDUP_REMOVED lines=14> */
.L_x_8739:
        /* <DEDUP_REMOVED lines=15> */
.L_x_8740:
        /* <DEDUP_REMOVED lines=12> */
.L_x_8726:
[----:B------:R-:W-:Y:S05]  /*22430*/  BSYNC B1 ;  /* 0x0000000000017941 */ /* 0x000fea0003800000 */
.L_x_8725:
[----:B------:R-:W2:Y:S01]  /*22440*/  LDL R2, [R1+0x4] ;  /* 0x0000040001027983 */ /* 0x000ea20000100800 */
[----:B------:R-:W-:Y:S01]  /*22450*/  VIADD R3, R4, 0x1 ;  /* 0x0000000104037836 */ /* 0x000fe20000000000 */
[----:B------:R-:W-:Y:S01]  /*22460*/  BSSY B1, `(.L_x_8741) ;  /* 0x000009c000017945 */ /* 0x000fe20003800000 */
[----:B-1----:R-:W-:-:S03]  /*22470*/  IADD3 R6, R0, -0x1, RZ ;  /* 0xffffffff00067810 */ /* 0x002fc60007ffe0ff */
        /* <DEDUP_REMOVED lines=32> */
.L_x_8743:
[----:B------:R-:W3:Y:S01]  /*22680*/  LDL R2, [R1] ;  /* 0x0000000001027983 */ /* 0x000ee20000100800 */
[----:B------:R-:W-:Y:S01]  /*22690*/  SHF.L.U32 R3, R10, 0x1f, RZ ;  /* 0x0000001f0a037819 */ /* 0x000fe200000006ff */
[----:B------:R-:W-:Y:S01]  /*226a0*/  BSSY B2, `(.L_x_8744) ;  /* 0x0000004000027945 */ /* 0x000fe20003800000 */
[----:B---3--:R-:W-:-:S04]  /*226b0*/  IMAD R2, R11, 0x8, R2 ;  /* 0x000000080b027824 */ /* 0x008fc800078e0202 */
[----:B------:R-:W3:Y:S02]  /*226c0*/  SYNCS.PHASECHK.TRANS64.TRYWAIT P0, [R2+URZ+0x28840], R3 ;  /* 0x02884003020075a7 */ /* 0x000ee4000800017f */
[----:B---3--:R-:W-:Y:S05]  /*226d0*/  @!P0 BRA `(.L_x_8745) ;  /* 0x00000048008c8947 */ /* 0x008fea0003800000 */
.L_x_8900:
[----:B------:R-:W-:Y:S05]  /*226e0*/  BSYNC B2 ;  /* 0x0000000000027941 */ /* 0x000fea0003800000 */
.L_x_8744:
[----:B--2---:R-:W2:Y:S01]  /*226f0*/  S2R R9, SR_TID.X ;  /* 0x0000000000097919 */ /* 0x004ea20000002100 */
[----:B------:R-:W-:Y:S01]  /*22700*/  BSSY B2, `(.L_x_8746) ;  /* 0x000000a000027945 */ /* 0x000fe20003800000 */
[----:B--2---:R-:W-:-:S04]  /*22710*/  LOP3.LUT R9, R9, 0x7f, RZ, 0xc0, !PT ;  /* 0x0000007f09097812 */ /* 0x004fc800078ec0ff */
[----:B------:R-:W-:-:S13]  /*22720*/  ISETP.NE.AND P0, PT, R9, RZ, PT ;  /* 0x000000ff0900720c */ /* 0x000fda0003f05270 */
[----:B------:R-:W-:Y:S05]  /*22730*/  @P0 BRA `(.L_x_8747) ;  /* 0x0000000000180947 */ /* 0x000fea0003800000 */
[----:B------:R-:W2:Y:S01]  /*22740*/  LDL R9, [R1+0x4] ;  /* 0x0000040001097983 */ /* 0x000ea20000100800 */
[----:B---3--:R-:W-:-:S04]  /*22750*/  IMAD.MOV.U32 R3, RZ, RZ, 0x8000 ;  /* 0x00008000ff037424 */ /* 0x008fc800078e00ff */
[----:B------:R4:W-:Y:S01]  /*22760*/  SYNCS.ARRIVE.TRANS64 RZ, [R2+URZ+0x28830], R3 ;  /* 0x0288300302ff79a7 */ /* 0x0009e2000800003f */
[----:B--2---:R-:W-:-:S13]  /*22770*/  LOP3.LUT P1, RZ, R9, 0x1, RZ, 0xc0, !PT ;  /* 0x0000000109ff7812 */ /* 0x004fda000782c0ff */
[----:B----4-:R-:W-:Y:S05]  /*22780*/  @!P1 BRA `(.L_x_8747) ;  /* 0x0000000000049947 */ /* 0x010fea0003800000 */
[----:B------:R-:W-:Y:S01]  /*22790*/  BPT.TRAP 0x1 ;  /* 0x000000040000795c */ /* 0x000fe20000300000 */
.L_x_8747:
[----:B------:R-:W-:Y:S05]  /*227a0*/  BSYNC B2 ;  /* 0x0000000000027941 */ /* 0x000fea0003800000 */
.L_x_8746:
[----:B-1----:R-:W2:Y:S04]  /*227b0*/  LDL R10, [R1] ;  /* 0x00000000010a7983 */ /* 0x002ea80000100800 */
        /* <DEDUP_REMOVED lines=13> */
.L_x_8748:
        /* <DEDUP_REMOVED lines=16> */
.L_x_8749:
        /* <DEDUP_REMOVED lines=10> */
[----:B------:R-:W2:Y:S01]  /*22a30*/  LDL R12, [R1] ;  /* 0x00000000010c7983 */ /* 0x000ea20000100800 */
[----:B------:R-:W-:Y:S01]  /*22a40*/  SHF.L.U32 R5, R5, 0x1f, RZ ;  /* 0x0000001f05057819 */ /* 0x000fe200000006ff */
[----:B------:R-:W-:Y:S01]  /*22a50*/  BSSY B2, `(.L_x_8750) ;  /* 0x0000004000027945 */ /* 0x000fe20003800000 */
[----:B--2---:R-:W-:-:S04]  /*22a60*/  IMAD R2, R4, 0x8, R12 ;  /* 0x0000000804027824 */ /* 0x004fc800078e020c */
[----:B------:R-:W1:Y:S02]  /*22a70*/  SYNCS.PHASECHK.TRANS64.TRYWAIT P0, [R2+URZ+0x28860], R5 ;  /* 0x02886005020075a7 */ /* 0x000e64000800017f */
[----:B-1----:R-:W-:Y:S05]  /*22a80*/  @!P0 BRA `(.L_x_8751) ;  /* 0x0000004400b48947 */ /* 0x002fea0003800000 */
.L_x_8901:
[----:B------:R-:W-:Y:S05]  /*22a90*/  BSYNC B2 ;  /* 0x0000000000027941 */ /* 0x000fea0003800000 */
.L_x_8750:
[----:B------:R-:W2:Y:S01]  /*22aa0*/  LDL R10, [R1+0x3c] ;  /* 0x00003c00010a7983 */ /* 0x000ea20000100800 */
[----:B------:R-:W3:Y:S02]  /*22ab0*/  S2R R3, SR_TID.X ;  /* 0x0000000000037919 */ /* 0x000ee40000002100 */
[----:B---3--:R-:W-:-:S04]  /*22ac0*/  LOP3.LUT R3, R3, 0x7f, RZ, 0xc0, !PT ;  /* 0x0000007f03037812 */ /* 0x008fc800078ec0ff */
[----:B------:R-:W-:-:S13]  /*22ad0*/  ISETP.NE.AND P0, PT, R3, RZ, PT ;  /* 0x000000ff0300720c */ /* 0x000fda0003f05270 */
[----:B------:R-:W-:-:S04]  /*22ae0*/  @!P0 IMAD.MOV.U32 R3, RZ, RZ, 0x8000 ;  /* 0x00008000ff038424 */ /* 0x000fc800078e00ff */
[----:B------:R2:W-:Y:S02]  /*22af0*/  @!P0 SYNCS.ARRIVE.TRANS64 RZ, [R2+URZ+0x28850], R3 ;  /* 0x0288500302ff89a7 */ /* 0x0005e4000800003f */
[----:B--2---:R-:W-:-:S04]  /*22b00*/  PRMT R3, R10, 0x9910, RZ ;  /* 0x000099100a037816 */ /* 0x004fc800000000ff */
[----:B------:R-:W-:-:S13]  /*22b10*/  ISETP.NE.AND P0, PT, R3, 0x2, PT ;  /* 0x000000020300780c */ /* 0x000fda0003f05270 */
[----:B------:R-:W-:Y:S05]  /*22b20*/  @P0 BRA `(.L_x_8752) ;  /* 0x0000000000040947 */ /* 0x000fea0003800000 */
[----:B------:R-:W-:Y:S01]  /*22b30*/  BPT.TRAP 0x1 ;  /* 0x000000040000795c */ /* 0x000fe20000300000 */
.L_x_8752:
[----:B------:R-:W2:Y:S01]  /*22b40*/  LDL R3, [R1+0x4] ;  /* 0x0000040001037983 */ /* 0x000ea20000100800 */
[----:B------:R-:W-:Y:S01]  /*22b50*/  BSSY B2, `(.L_x_8753) ;  /* 0x0000004000027945 */ /* 0x000fe20003800000 */
[----:B--2---:R-:W-:-:S13]  /*22b60*/  LOP3.LUT P0, RZ, R3, 0x8, RZ, 0xc0, !PT ;  /* 0x0000000803ff7812 */ /* 0x004fda000780c0ff */
[----:B------:R-:W-:Y:S05]  /*22b70*/  @P0 BRA `(.L_x_8754) ;  /* 0x0000000000040947 */ /* 0x000fea0003800000 */
[----:B------:R-:W-:Y:S01]  /*22b80*/  BPT.TRAP 0x1 ;  /* 0x000000040000795c */ /* 0x000fe20000300000 */
.L_x_8754:
[----:B------:R-:W-:Y:S05]  /*22b90*/  BSYNC B2 ;  /* 0x0000000000027941 */ /* 0x000fea0003800000 */
.L_x_8753:
[----:B------:R-:W2:Y:S04]  /*22ba0*/  LDL R10, [R1] ;  /* 0x00000000010a7983 */ /* 0x000ea80000100800 */
        /* <DEDUP_REMOVED lines=12> */
.L_x_8755:
        /* <DEDUP_REMOVED lines=15> */
.L_x_8756:
        /* <DEDUP_REMOVED lines=12> */
.L_x_8742:
[----:B------:R-:W-:Y:S05]  /*22e20*/  BSYNC B1 ;  /* 0x0000000000017941 */ /* 0x000fea0003800000 */
.L_x_8741:
[----:B------:R-:W3:Y:S01]  /*22e30*/  LDL R2, [R1+0x2c] ;  /* 0x00002c0001027983 */ /* 0x000ee20000100800 */
[----:B------:R-:W-:Y:S01]  /*22e40*/  VIADD R0, R0, 0xfffffffe ;  /* 0xfffffffe00007836 */ /* 0x000fe20000000000 */
[----:B---3--:R-:W-:-:S13]  /*22e50*/  ISETP.GT.AND P0, PT, R6, R2, PT ;  /* 0x000000020600720c */ /* 0x008fda0003f04270 */
[----:B------:R-:W-:Y:S05]  /*22e60*/  @P0 BRA `(.L_x_8757) ;  /* 0xffffffe800f00947 */ /* 0x000fea000383ffff */
.L_x_8706:
[----:B------:R-:W-:Y:S05]  /*22e70*/  BSYNC B0 ;  /* 0x0000000000007941 */ /* 0x000fea0003800000 */
.L_x_8705:
[----:B------:R-:W3:Y:S01]  /*22e80*/  S2R R2, SR_TID.X ;  /* 0x0000000000027919 */ /* 0x000ee20000002100 */
[----:B------:R-:W-:Y:S01]  /*22e90*/  BSSY B0, `(.L_x_8758) ;  /* 0x0000010000007945 */ /* 0x000fe20003800000 */
[----:B---3--:R-:W-:-:S04]  /*22ea0*/  LOP3.LUT R2, R2, 0x7f, RZ, 0xc0, !PT ;  /* 0x0000007f02027812 */ /* 0x008fc800078ec0ff */
[----:B------:R-:W-:-:S13]  /*22eb0*/  ISETP.NE.AND P0, PT, R2, RZ, PT ;  /* 0x000000ff0200720c */ /* 0x000fda0003f05270 */
[----:B------:R-:W-:Y:S05]  /*22ec0*/  @P0 BRA `(.L_x_8759) ;  /* 0x0000000000300947 */ /* 0x000fea0003800000 */
[----:B------:R-:W3:Y:S01]  /*22ed0*/  S2R R2, SR_LANEID ;  /* 0x0000000000027919 */ /* 0x000ee20000000000 */
[----:B------:R-:W-:Y:S01]  /*22ee0*/  VOTEU.ANY UR4, UPT, PT ;  /* 0x0000000000047886 */ /* 0x000fe200038e0100 */
[----:B-1----:R-:W1:Y:S01]  /*22ef0*/  LDC.64 R4, c[0x0][0xc60] ;  /* 0x00031800ff047b82 */ /* 0x002e620000000a00 */
[----:B------:R-:W3:Y:S02]  /*22f00*/  FLO.U32 R0, UR4 ;  /* 0x0000000400007d00 */ /* 0x000ee400080e0000 */
[----:B---3--:R-:W-:-:S06]  /*22f10*/  ISETP.EQ.U32.AND P0, PT, R0, R2, PT ;  /* 0x000000020000720c */ /* 0x008fcc0003f02070 */
[----:B------:R-:W1:Y:S07]  /*22f20*/  POPC R2, UR4 ;  /* 0x0000000400027d09 */ /* 0x000e6e0008000000 */
[----:B-1----:R-:W3:Y:S04]  /*22f30*/  @P0 ATOMG.E.ADD.STRONG.GPU PT, R2, desc[UR38][R4.64], R2 ;  /* 0x00000002040209a8 */ /* 0x002ee800081ee1e6 */
[----:B---3--:R1:W3:Y:S02]  /*22f40*/  SHFL.IDX PT, R2, R2, R0, 0x1f ;  /* 0x00001f0002027589 */ /* 0x0082e400000e0000 */
[----:B-1----:R-:W1:Y:S02]  /*22f50*/  S2R R0, SR_LTMASK ;  /* 0x0000000000007919 */ /* 0x002e640000003900 */
[----:B-1----:R-:W-:-:S06]  /*22f60*/  LOP3.LUT R0, R0, UR4, RZ, 0xc0, !PT ;  /* 0x0000000400007c12 */ /* 0x002fcc000f8ec0ff */
[----:B------:R-:W3:Y:S02]  /*22f70*/  POPC R0, R0 ;  /* 0x0000000000007309 */ /* 0x000ee40000000000 */
[----:B---3--:R-:W-:-:S07]  /*22f80*/  IADD3 R16, R2, UR36, R0 ;  /* 0x0000002402107c10 */ /* 0x008fce000fffe000 */
.L_x_8759:
[----:B------:R-:W-:Y:S05]  /*22f90*/  BSYNC B0 ;  /* 0x0000000000007941 */ /* 0x000fea0003800000 */
.L_x_8758:
        /* <DEDUP_REMOVED lines=12> */
.L_x_8902:
[----:B------:R-:W-:Y:S05]  /*23060*/  BSYNC B1 ;  /* 0x0000000000017941 */ /* 0x000fea0003800000 */
.L_x_8762:
        /* <DEDUP_REMOVED lines=10> */
.L_x_8764:
[----:B------:R-:W3:Y:S01]  /*23110*/  LDL R2, [R1+0x4] ;  /* 0x0000040001027983 */ /* 0x000ee20000100800 */
[----:B------:R-:W-:Y:S01]  /*23120*/  BSSY B1, `(.L_x_8765) ;  /* 0x0000004000017945 */ /* 0x000fe20003800000 */
[----:B---3--:R-:W-:-:S13]  /*23130*/  LOP3.LUT P0, RZ, R2, 0x8, RZ, 0xc0, !PT ;  /* 0x0000000802ff7812 */ /* 0x008fda000780c0ff */
[----:B------:R-:W-:Y:S05]  /*23140*/  @P0 BRA `(.L_x_8766) ;  /* 0x0000000000040947 */ /* 0x000fea0003800000 */
[----:B------:R-:W-:Y:S01]  /*23150*/  BPT.TRAP 0x1 ;  /* 0x000000040000795c */ /* 0x000fe20000300000 */
.L_x_8766:
[----:B------:R-:W-:Y:S05]  /*23160*/  BSYNC B1 ;  /* 0x0000000000017941 */ /* 0x000fea0003800000 */
.L_x_8765:
[----:B-1----:R-:W3:Y:S04]  /*23170*/  LDL.LU R5, [R1+0x18] ;  /* 0x0000180001057983 */ /* 0x002ee80000300800 */
[----:B------:R-:W3:Y:S04]  /*23180*/  LDL.LU R3, [R1+0xc] ;  /* 0x00000c0001037983 */ /* 0x000ee80000300800 */
[----:B------:R-:W4:Y:S04]  /*23190*/  LDL R4, [R1] ;  /* 0x0000000001047983 */ /* 0x000f280000100800 */
        /* <DEDUP_REMOVED lines=8> */
[----:B---3--:R-:W-:-:S02]  /*23220*/  IMAD R3, R3, 0x80, R5 ;  /* 0x0000008003037824 */ /* 0x008fc400078e0205 */
[----:B----4-:R-:W-:-:S04]  /*23230*/  IMAD R2, R2, 0x8000, R4 ;  /* 0x0000800002027824 */ /* 0x010fc800078e0204 */
[----:B------:R-:W-:-:S07]  /*23240*/  VIADD R4, R2, 0x400 ;  /* 0x0000040002047836 */ /* 0x000fce0000000000 */
.L_x_8767:
        /* <DEDUP_REMOVED lines=15> */
.L_x_8768:
        /* <DEDUP_REMOVED lines=10> */
.L_x_8761:
[----:B------:R-:W-:Y:S05]  /*233e0*/  BSYNC B0 ;  /* 0x0000000000007941 */ /* 0x000fea0003800000 */
.L_x_8760:
[----:B-1----:R-:W3:Y:S04]  /*233f0*/  LDL.LU R5, [R1+0x8] ;  /* 0x0000080001057983 */ /* 0x002ee80000300800 */
        /* <DEDUP_REMOVED lines=8> */
.L_x_8685:
[----:B------:R-:W-:Y:S05]  /*23480*/  BSYNC B7 ;  /* 0x0000000000077941 */ /* 0x000fea0003800000 */
.L_x_8683:
        /* <DEDUP_REMOVED lines=9> */
[----:B------:R1:W2:Y:S04]  /*23520*/  LDS.128 R16, [R0+0x288d0] ;  /* 0x0288d00000107984 */ /* 0x0002a80000000c00 */
[----:B------:R1:W-:Y:S01]  /*23530*/  STL [R1], R0 ;  /* 0x0000000001007387 */ /* 0x0003e20000100800 */
[----:B------:R-:W-:Y:S06]  /*23540*/  BAR.ARV 0x4, 0x180 ;  /* 0x0106000000007b1d */ /* 0x000fec0000002000 */
[----:B------:R-:W-:Y:S05]  /*23550*/  BRA `(.L_x_8770) ;  /* 0x0000000800d87947 */ /* 0x000fea0003800000 */
.L_x_8769:
        /* <DEDUP_REMOVED lines=8> */
[----:B------:R-:W1:Y:S02]  /*235e0*/  @!P0 LDC.64 R2, c[0x0][0xc80] ;  /* 0x00032000ff028b82 */ /* 0x000e640000000a00 */
[----:B-1----:R-:W-:-:S06]  /*235f0*/  @!P0 IMAD.WIDE R2, R0, 0x4, R2 ;  /* 0x0000000400028825 */ /* 0x002fcc00078e0202 */
[----:B------:R1:W2:Y:S01]  /*23600*/  @!P0 LDG.E R3, desc[UR38][R2.64] ;  /* 0x0000002602038981 */ /* 0x0002a2000c1e1900 */
[C---:B------:R-:W-:Y:S02]  /*23610*/  ISETP.GE.U32.AND P1, PT, R6.reuse, 0x4, PT ;  /* 0x000000040600780c */ /* 0x040fe40003f26070 */
[C---:B------:R-:W-:Y:S01]  /*23620*/  ISETP.GE.U32.AND P2, PT, R6.reuse, 0x8, PT ;  /* 0x000000080600780c */ /* 0x040fe20003f46070 */
[----:B------:R-:W-:Y:S01]  /*23630*/  SHFL.IDX PT, R0, R16, RZ, 0x1f ;  /* 0x00001fff10007589 */ /* 0x000fe200000e0000 */
[C---:B------:R-:W-:Y:S01]  /*23640*/  ISETP.GE.U32.AND P3, PT, R6.reuse, 0x10, PT ;  /* 0x000000100600780c */ /* 0x040fe20003f66070 */
[----:B-1----:R-:W-:Y:S02]  /*23650*/  IMAD.MOV.U32 R2, RZ, RZ, RZ ;  /* 0x000000ffff027224 */ /* 0x002fe400078e00ff */
[----:B--2---:R-:W-:Y:S01]  /*23660*/  @!P0 IMAD.MOV.U32 R2, RZ, RZ, R3 ;  /* 0x000000ffff028224 */ /* 0x004fe200078e0003 */
[----:B------:R-:W-:-:S04]  /*23670*/  ISETP.GE.U32.AND P0, PT, R6, 0x2, PT ;  /* 0x000000020600780c */ /* 0x000fc80003f06070 */
[----:B------:R-:W1:Y:S02]  /*23680*/  SHFL.UP PT, R3, R2, 0x1, RZ ;  /* 0x0420000002037989 */ /* 0x000e6400000e00ff */
[----:B-1----:R-:W-:-:S05]  /*23690*/  SEL R5, R3, RZ, P4 ;  /* 0x000000ff03057207 */ /* 0x002fca0002000000 */
[----:B------:R-:W-:Y:S02]  /*236a0*/  IMAD.IADD R3, R2, 0x1, R5 ;  /* 0x0000000102037824 */ /* 0x000fe400078e0205 */
[----:B------:R-:W-:Y:S04]  /*236b0*/  SHFL.IDX PT, R5, R16, 0x1, 0x1f ;  /* 0x00201f0010057f89 */ /* 0x000fe800000e0000 */
        /* <DEDUP_REMOVED lines=13> */
.L_x_8912:
[----:B------:R-:W-:Y:S02]  /*23790*/  ULDC UR4, c[0x0][0xc38] ;  /* 0x00030e0000047ab9 */ /* 0x000fe40000000800 */
[----:B------:R-:W-:-:S04]  /*237a0*/  IMAD.U32 R4, RZ, RZ, UR4 ;  /* 0x00000004ff047e24 */ /* 0x000fc8000f8e00ff */
[----:B--2---:R-:W-:-:S04]  /*237b0*/  IMAD R16, R16, R4, RZ ;  /* 0x0000000410107224 */ /* 0x004fc800078e02ff */
[----:B------:R-:W-:-:S05]  /*237c0*/  IMAD.IADD R5, R5, 0x1, R16 ;  /* 0x0000000105057824 */ /* 0x000fca00078e0210 */
[----:B------:R-:W-:-:S13]  /*237d0*/  ISETP.GT.AND P4, PT, R5, R0, PT ;  /* 0x000000000500720c */ /* 0x000fda0003f84270 */
[----:B------:R-:W-:Y:S05]  /*237e0*/  @P4 BRA `(.L_x_8772) ;  /* 0x0000000000a04947 */ /* 0x000fea0003800000 */
.L_x_8777:
[----:B------:R-:W2:Y:S01]  /*237f0*/  LDC R2, c[0x0][0xc3c] ;  /* 0x00030f00ff027b82 */ /* 0x000ea20000000800 */
[----:B------:R-:W-:-:S05]  /*23800*/  VIADD R19, R19, 0x1f ;  /* 0x0000001f13137836 */ /* 0x000fca0000000000 */
[----:B--2---:R-:W-:-:S13]  /*23810*/  ISETP.GE.AND P4, PT, R19, R2, PT ;  /* 0x000000021300720c */ /* 0x004fda0003f86270 */
[----:B------:R-:W-:Y:S05]  /*23820*/  @P4 BRA `(.L_x_8773) ;  /* 0x0000000400dc4947 */ /* 0x000fea0003800000 */
[----:B-1----:R-:W2:Y:S01]  /*23830*/  LDL R3, [R1+0x28] ;  /* 0x0000280001037983 */ /* 0x002ea20000100800 */
[----:B------:R-:W-:Y:S01]  /*23840*/  BSSY B0, `(.L_x_8774) ;  /* 0x0000008000007945 */ /* 0x000fe20003800000 */
[----:B--2---:R-:W-:-:S05]  /*23850*/  IMAD.IADD R4, R19, 0x1, R3 ;  /* 0x0000000113047824 */ /* 0x004fca00078e0203 */
[----:B------:R-:W-:Y:S01]  /*23860*/  ISETP.GE.OR P4, PT, R4, R2, !P5 ;  /* 0x000000020400720c */ /* 0x000fe20006f86670 */
[----:B------:R-:W-:-:S12]  /*23870*/  IMAD.MOV.U32 R2, RZ, RZ, RZ ;  /* 0x000000ffff027224 */ /* 0x000fd800078e00ff */
[----:B------:R-:W-:Y:S05]  /*23880*/  @P4 BRA `(.L_x_8775) ;  /* 0x00000000000c4947 */ /* 0x000fea0003800000 */
[----:B------:R-:W1:Y:S02]  /*23890*/  LDC.64 R2, c[0x0][0xc80] ;  /* 0x00032000ff027b82 */ /* 0x000e640000000a00 */
[----:B-1----:R-:W-:-:S06]  /*238a0*/  IMAD.WIDE R2, R4, 0x4, R2 ;  /* 0x0000000404027825 */ /* 0x002fcc00078e0202 */
[----:B------:R1:W5:Y:S02]  /*238b0*/  LDG.E R2, desc[UR38][R2.64] ;  /* 0x0000002602027981 */ /* 0x000364000c1e1900 */
.L_x_8775:
[----:B------:R-:W-:Y:S05]  /*238c0*/  BSYNC B0 ;  /* 0x0000000000007941 */ /* 0x000fea0003800000 */
.L_x_8774:
[----:B------:R-:W-:-:S03]  /*238d0*/  UMOV UR4, 0xffffffff ;  /* 0xffffffff00047882 */ /* 0x000fc60000000000 */
[----:B------:R-:W-:Y:S05]  /*238e0*/  BRA.DIV UR4, `(.L_x_8776) ;  /* 0x0000003e04807947 */ /* 0x000fea000b800000 */
[----:B------:R-:W2:Y:S04]  /*238f0*/  LDL R4, [R1+0x4] ;  /* 0x0000040001047983 */ /* 0x000ea80000100800 */
[----:B-1---5:R-:W1:Y:S01]  /*23900*/  SHFL.UP PT, R3, R2, 0x1, RZ ;  /* 0x0420000002037989 */ /* 0x022e6200000e00ff */
[----:B--2---:R-:W-:-:S04]  /*23910*/  LOP3.LUT P4, RZ, R4, 0x1, RZ, 0xc0, !PT ;  /* 0x0000000104ff7812 */ /* 0x004fc8000788c0ff */
        /* <DEDUP_REMOVED lines=14> */
[----:B------:R1:W2:Y:S02]  /*23a00*/  SHFL.IDX PT, R16, R3, 0x1f, 0x1f ;  /* 0x03e01f0003107f89 */ /* 0x0002a400000e0000 */
.L_x_8920:
[----:B------:R-:W-:Y:S02]  /*23a10*/  ULDC UR4, c[0x0][0xc38] ;  /* 0x00030e0000047ab9 */ /* 0x000fe40000000800 */
[----:B------:R-:W-:-:S04]  /*23a20*/  IMAD.U32 R4, RZ, RZ, UR4 ;  /* 0x00000004ff047e24 */ /* 0x000fc8000f8e00ff */
[----:B--2---:R-:W-:-:S04]  /*23a30*/  IMAD R16, R16, R4, RZ ;  /* 0x0000000410107224 */ /* 0x004fc800078e02ff */
[----:B------:R-:W-:-:S05]  /*23a40*/  IMAD.IADD R5, R16, 0x1, R5 ;  /* 0x0000000110057824 */ /* 0x000fca00078e0205 */
[----:B------:R-:W-:-:S13]  /*23a50*/  ISETP.GT.AND P4, PT, R5, R0, PT ;  /* 0x000000000500720c */ /* 0x000fda0003f84270 */
[----:B------:R-:W-:Y:S05]  /*23a60*/  @!P4 BRA `(.L_x_8777) ;  /* 0xfffffffc0060c947 */ /* 0x000fea000383ffff */
.L_x_8772:
        /* <DEDUP_REMOVED lines=8> */
.L_x_8924:
[----:B------:R-:W-:Y:S01]  /*23af0*/  ISETP.NE.AND P0, PT, R6, RZ, PT ;  /* 0x000000ff0600720c */ /* 0x000fe20003f05270 */
[----:B------:R-:W-:-:S12]  /*23b00*/  IMAD.MOV.U32 R6, RZ, RZ, RZ ;  /* 0x000000ffff067224 */ /* 0x000fd800078e00ff */
[----:B------:R-:W-:Y:S05]  /*23b10*/  @!P0 BRA `(.L_x_8779) ;  /* 0x0000000000148947 */ /* 0x000fea0003800000 */
[----:B------:R-:W-:Y:S01]  /*23b20*/  UMOV UR4, 0xffffffff ;  /* 0xffffffff00047882 */ /* 0x000fe20000000000 */
[----:B------:R-:W-:Y:S02]  /*23b30*/  VIADD R12, R5, 0xffffffff ;  /* 0xffffffff050c7836 */ /* 0x000fe40000000000 */
[----:B------:R-:W-:Y:S05]  /*23b40*/  BRA.DIV UR4, `(.L_x_8780) ;  /* 0x0000004204107947 */ /* 0x000fea000b800000 */
[----:B-1----:R1:W4:Y:S02]  /*23b50*/  SHFL.IDX PT, R3, R3, R12, 0x1f ;  /* 0x00001f0c03037589 */ /* 0x00232400000e0000 */
.L_x_8927:
[----:B----4-:R-:W-:-:S07]  /*23b60*/  IMAD.MOV.U32 R6, RZ, RZ, R3 ;  /* 0x000000ffff067224 */ /* 0x010fce00078e0003 */
.L_x_8779:
[----:B-12---:R-:W1:Y:S01]  /*23b70*/  LDC.64 R2, c[0x0][0xc90] ;  /* 0x00032400ff027b82 */ /* 0x006e620000000a00 */
[----:B------:R-:W-:-:S04]  /*23b80*/  IMAD.IADD R19, R5, 0x1, R19 ;  /* 0x0000000105137824 */ /* 0x000fc800078e0213 */
[----:B-1----:R-:W-:-:S05]  /*23b90*/  IMAD.WIDE R2, R19, 0x4, R2 ;  /* 0x0000000413027825 */ /* 0x002fca00078e0202 */
[----:B------:R-:W3:Y:S01]  /*23ba0*/  LDG.E R7, desc[UR38][R2.64] ;  /* 0x0000002602077981 */ /* 0x000ee2000c1e1900 */
[----:B------:R-:W-:-:S04]  /*23bb0*/  IMAD R16, R6, R4, R16 ;  /* 0x0000000406107224 */ /* 0x000fc800078e0210 */
[----:B------:R-:W-:Y:S02]  /*23bc0*/  IMAD.IADD R0, R0, 0x1, -R16 ;  /* 0x0000000100007824 */ /* 0x000fe400078e0a10 */
[----:B---3--:R-:W-:-:S05]  /*23bd0*/  IMAD R5, R17, R7, RZ ;  /* 0x0000000711057224 */ /* 0x008fca00078e02ff */
[----:B-----5:R-:W-:-:S04]  /*23be0*/  IABS R8, R5 ;  /* 0x0000000500087213 */ /* 0x020fc80000000000 */
[----:B------:R-:W1:Y:S08]  /*23bf0*/  I2F.RP R2, R8 ;  /* 0x0000000800027306 */ /* 0x000e700000209400 */
        /* <DEDUP_REMOVED lines=58> */
.L_x_8773:
[----:B------:R-:W-:Y:S01]  /*23fa0*/  UMOV UR4, URZ ;  /* 0x0000003f00047c82 */ /* 0x000fe20008000000 */
[----:B------:R-:W-:Y:S01]  /*23fb0*/  UMOV UR5, URZ ;  /* 0x0000003f00057c82 */ /* 0x000fe20008000000 */
[----:B------:R-:W-:Y:S01]  /*23fc0*/  ULDC UR6, c[0x0][0xc3c] ;  /* 0x00030f0000067ab9 */ /* 0x000fe20000000800 */
[----:B------:R-:W-:Y:S01]  /*23fd0*/  MOV R16, R0 ;  /* 0x0000000000107202 */ /* 0x000fe20000000f00 */
[----:B------:R-:W-:Y:S02]  /*23fe0*/  IMAD.U32 R17, RZ, RZ, UR4 ;  /* 0x00000004ff117e24 */ /* 0x000fe4000f8e00ff */
[----:B------:R-:W-:Y:S02]  /*23ff0*/  IMAD.U32 R18, RZ, RZ, UR5 ;  /* 0x00000005ff127e24 */ /* 0x000fe4000f8e00ff */
[----:B------:R-:W-:-:S07]  /*24000*/  IMAD.U32 R19, RZ, RZ, UR6 ;  /* 0x00000006ff137e24 */ /* 0x000fce000f8e00ff */
.L_x_8781:
[----:B------:R-:W2:Y:S04]  /*24010*/  LDL R0, [R1+0x28] ;  /* 0x0000280001007983 */ /* 0x000ea80000100800 */
[----:B-1----:R3:W4:Y:S01]  /*24020*/  LDL R3, [R1] ;  /* 0x0000000001037983 */ /* 0x0027220000100800 */
        /* <DEDUP_REMOVED lines=9> */
.L_x_8770:
[----:B------:R-:W-:Y:S02]  /*240c0*/  ULDC UR4, c[0x0][0xc3c] ;  /* 0x00030f0000047ab9 */ /* 0x000fe40000000800 */
[----:B--2---:R-:W-:-:S13]  /*240d0*/  ISETP.GE.AND P0, PT, R19, UR4, PT ;  /* 0x0000000413007c0c */ /* 0x004fda000bf06270 */
[----:B------:R-:W-:Y:S05]  /*240e0*/  @!P0 BRA `(.L_x_8782) ;  /* 0xffffff9400488947 */ /* 0x000fea000383ffff */
[----:B------:R-:W-:Y:S05]  /*240f0*/  BSYNC B8 ;  /* 0x0000000000087941 */ /* 0x000fea0003800000 */
.L_x_8627:
[----:B-1----:R-:W2:Y:S01]  /*24100*/  LDL.LU R0, [R1+0x54] ;  /* 0x0000540001007983 */ /* 0x002ea20000300800 */
[----:B------:R-:W-:Y:S01]  /*24110*/  BSSY B0, `(.L_x_8783) ;  /* 0x000000b000007945 */ /* 0x000fe20003800000 */
[----:B------:R-:W1:Y:S01]  /*24120*/  S2R R5, SR_CgaCtaId ;  /* 0x0000000000057919 */ /* 0x000e620000008800 */
[----:B--2---:R-:W-:-:S05]  /*24130*/  VIADD R0, R0, 0x1 ;  /* 0x0000000100007836 */ /* 0x004fca0000000000 */
[----:B0-----:R-:W-:-:S04]  /*24140*/  LEA.HI R2, R0, R0, RZ, 0x1 ;  /* 0x0000000000027211 */ /* 0x001fc800078f08ff */
[----:B---3--:R-:W-:-:S05]  /*24150*/  LOP3.LUT R3, R2, 0xfffffffe, RZ, 0xc0, !PT ;  /* 0xfffffffe02037812 */ /* 0x008fca00078ec0ff */
[----:B------:R-:W-:Y:S01]  /*24160*/  IMAD.IADD R3, R0, 0x1, -R3 ;  /* 0x0000000100037824 */ /* 0x000fe200078e0a03 */
[----:B------:R-:W-:-:S04]  /*24170*/  MOV R0, 0x400 ;  /* 0x0000040000007802 */ /* 0x000fc80000000f00 */
[----:B-1----:R-:W-:Y:S02]  /*24180*/  LEA R0, R5, R0, 0x18 ;  /* 0x0000000005007211 */ /* 0x002fe400078ec0ff */
[----:B------:R-:W-:-:S04]  /*24190*/  SHF.L.U32 R3, R3, 0x1f, RZ ;  /* 0x0000001f03037819 */ /* 0x000fc800000006ff */
[----:B------:R-:W0:Y:S02]  /*241a0*/  SYNCS.PHASECHK.TRANS64.TRYWAIT P0, [R0+URZ+0x28820], R3 ;  /* 0x02882003000075a7 */ /* 0x000e24000800017f */
[----:B0-----:R-:W-:Y:S05]  /*241b0*/  @!P0 BRA `(.L_x_8784) ;  /* 0x00000038009c8947 */ /* 0x001fea0003800000 */
.L_x_8928:
[----:B------:R-:W-:Y:S05]  /*241c0*/  BSYNC B0 ;  /* 0x0000000000007941 */ /* 0x000fea0003800000 */
.L_x_8783:
[----:B------:R-:W-:-:S03]  /*241d0*/  UMOV UR4, 0xffffffff ;  /* 0xffffffff00047882 */ /* 0x000fc60000000000 */
[----:B------:R-:W-:Y:S05]  /*241e0*/  BRA.DIV UR4, `(.L_x_8785) ;  /* 0x0000003a04a47947 */ /* 0x000fea000b800000 */
[----:B------:R-:W1:Y:S02]  /*241f0*/  S2R R2, SR_TID.X ;  /* 0x0000000000027919 */ /* 0x000e640000002100 */
[----:B-1----:R-:W-:-:S04]  /*24200*/  SHF.R.U32.HI R2, RZ, 0x5, R2 ;  /* 0x00000005ff027819 */ /* 0x002fc80000011602 */
[----:B------:R-:W-:-:S05]  /*24210*/  LOP3.LUT R2, R2, 0x3, RZ, 0xc0, !PT ;  /* 0x0000000302027812 */ /* 0x000fca00078ec0ff */
[----:B------:R1:W2:Y:S02]  /*24220*/  SHFL.IDX PT, R14, R2, RZ, 0x1f ;  /* 0x00001fff020e7589 */ /* 0x0002a400000e0000 */
.L_x_8931:
[----:B--2---:R-:W-:-:S13]  /*24230*/  ISETP.NE.AND P0, PT, R14, RZ, PT ;  /* 0x000000ff0e00720c */ /* 0x004fda0003f05270 */
[----:B------:R-:W-:Y:S05]  /*24240*/  @P0 BRA `(.L_x_8355) ;  /* 0x0000000000940947 */ /* 0x000fea0003800000 */
[----:B------:R-:W-:-:S03]  /*24250*/  UMOV UR4, 0xffffffff ;  /* 0xffffffff00047882 */ /* 0x000fc60000000000 */
[----:B------:R-:W-:Y:S05]  /*24260*/  BRA.DIV UR4, `(.L_x_8786) ;  /* 0x0000003a04b87947 */ /* 0x000fea000b800000 */
[----:B------:R-:W-:-:S13]  /*24270*/  ELECT P6, URZ, PT ;  /* 0x00000000003f782f */ /* 0x000fda00038c0000 */
.L_x_8934:
[----:B------:R-:W-:Y:S05]  /*24280*/  @!P6 BRA `(.L_x_8355) ;  /* 0x000000000084e947 */ /* 0x000fea0003800000 */
[----:B-1----:R-:W2:Y:S02]  /*24290*/  LDL.LU R2, [R1+0x50] ;  /* 0x0000500001027983 */ /* 0x002ea40000300800 */
[----:B--2---:R-:W-:-:S04]  /*242a0*/  LOP3.LUT R2, R2, 0x2, RZ, 0xfc, !PT ;  /* 0x0000000202027812 */ /* 0x004fc800078efcff */
[----:B------:R-:W-:-:S13]  /*242b0*/  ISETP.NE.AND P2, PT, R2, 0x3, PT ;  /* 0x000000030200780c */ /* 0x000fda0003f45270 */
[----:B------:R-:W-:Y:S05]  /*242c0*/  @!P2 BRA `(.L_x_8787) ;  /* 0x000000000004a947 */ /* 0x000fea0003800000 */
[----:B------:R-:W-:Y:S01]  /*242d0*/  BPT.TRAP 0x1 ;  /* 0x000000040000795c */ /* 0x000fe20000300000 */
.L_x_8787:
[----:B0-----:R-:W2:Y:S04]  /*242e0*/  LDL R3, [R1+0x8] ;  /* 0x0000080001037983 */ /* 0x001ea80000100800 */
[----:B------:R-:W3:Y:S01]  /*242f0*/  LDL.LU R7, [R1+0x14] ;  /* 0x0000140001077983 */ /* 0x000ee20000300800 */
        /* <DEDUP_REMOVED lines=12> */
.L_x_8935:
[----:B------:R-:W1:Y:S02]  /*243c0*/  SYNCS.PHASECHK.TRANS64.TRYWAIT P0, [R7+URZ], R2 ;  /* 0x00000002070075a7 */ /* 0x000e64000800017f */
[----:B-1----:R-:W-:Y:S05]  /*243d0*/  @!P0 BRA `(.L_x_8789) ;  /* 0x0000003800908947 */ /* 0x002fea0003800000 */
.L_x_8936:
[----:B------:R-:W-:Y:S05]  /*243e0*/  @!P2 BRA `(.L_x_8790) ;  /* 0x000000000004a947 */ /* 0x000fea0003800000 */
[----:B------:R-:W-:Y:S01]  /*243f0*/  BPT.TRAP 0x1 ;  /* 0x000000040000795c */ /* 0x000fe20000300000 */
.L_x_8790:
[----:B------:R-:W2:Y:S01]  /*24400*/  LDL.LU R4, [R1+0x8] ;  /* 0x0000080001047983 */ /* 0x000ea20000300800 */
[----:B------:R-:W-:-:S04]  /*24410*/  VIADD R0, R0, 0x28860 ;  /* 0x0002886000007836 */ /* 0x000fc80000000000 */
[----:B--2---:R-:W-:-:S04]  /*24420*/  IMAD R4, R4, 0x8, R0 ;  /* 0x0000000804047824 */ /* 0x004fc800078e0200 */
[----:B------:R-:W2:Y:S02]  /*24430*/  SYNCS.PHASECHK.TRANS64.TRYWAIT P0, [R4+URZ], R5 ;  /* 0x00000005040075a7 */ /* 0x000ea4000800017f */
[----:B--2---:R-:W-:Y:S05]  /*24440*/  @!P0 BRA `(.L_x_8791) ;  /* 0x0000003800888947 */ /* 0x004fea0003800000 */
.L_x_8937:
[----:B------:R-:W-:-:S07]  /*24450*/  IMAD R3, R3, 0x8, R0 ;  /* 0x0000000803037824 */ /* 0x000fce00078e0200 */
.L_x_8792:
[----:B---3--:R3:W4:Y:S02]  /*24460*/  SYNCS.PHASECHK.TRANS64.TRYWAIT P0, [R3+URZ], R2 ;  /* 0x00000002030075a7 */ /* 0x008724000800017f */
[----:B----4-:R-:W-:Y:S05]  /*24470*/  @!P0 NANOSLEEP.SYNCS 0x989680 ;  /* 0x009896800000895d */ /* 0x010fea0003900000 */
[----:B------:R-:W4:Y:S02]  /*24480*/  @!P0 SYNCS.PHASECHK.TRANS64 P0, [R3+URZ], R2 ;  /* 0x00000002030085a7 */ /* 0x000f24000800007f */
[----:B----4-:R-:W-:Y:S05]  /*24490*/  @!P0 BRA `(.L_x_8792) ;  /* 0xfffffffc00f08947 */ /* 0x010fea000383ffff */
.L_x_8355:
[----:B------:R-:W-:Y:S05]  /*244a0*/  BSYNC B9 ;  /* 0x0000000000097941 */ /* 0x000fea0003800000 */
.L_x_8352:
[----:B------:R-:W-:Y:S05]  /*244b0*/  EXIT ;  /* 0x000000000000794d */ /* 0x000fea0003800000 */
.L_x_8385:
[----:B0-----:R0:W1:Y:S02]  /*244c0*/  SYNCS.PHASECHK.TRANS64.TRYWAIT P6, [R106+URZ+0x28890], R119 ;  /* 0x028890776a0075a7 */ /* 0x00106400080c017f */
[----:B-1----:R-:W-:Y:S05]  /*244d0*/  @!P6 NANOSLEEP.SYNCS 0x989680 ;  /* 0x009896800000e95d */ /* 0x002fea0003900000 */
[----:B------:R-:W1:Y:S02]  /*244e0*/  @!P6 SYNCS.PHASECHK.TRANS64 P6, [R106+URZ+0x28890], R119 ;  /* 0x028890776a00e5a7 */ /* 0x000e6400080c007f */
[----:B-1----:R-:W-:Y:S05]  /*244f0*/  @!P6 BRA `(.L_x_8385) ;  /* 0xfffffffc00f0e947 */ /* 0x002fea000383ffff */
[----:B------:R-:W-:Y:S05]  /*24500*/  BRA `(.L_x_8793) ;  /* 0xfffffdec00bc7947 */ /* 0x000fea000383ffff */
.L_x_8421:
[----:B0-----:R0:W1:Y:S02]  /*24510*/  SYNCS.PHASECHK.TRANS64.TRYWAIT P4, [R106+URZ+0x28890], R119 ;  /* 0x028890776a0075a7 */ /* 0x001064000808017f */
[----:B-1----:R-:W-:Y:S05]  /*24520*/  @!P4 NANOSLEEP.SYNCS 0x989680 ;  /* 0x009896800000c95d */ /* 0x002fea0003900000 */
[----:B------:R-:W1:Y:S02]  /*24530*/  @!P4 SYNCS.PHASECHK.TRANS64 P4, [R106+URZ+0x28890], R119 ;  /* 0x028890776a00c5a7 */ /* 0x000e64000808007f */
[----:B-1----:R-:W-:Y:S05]  /*24540*/  @!P4 BRA `(.L_x_8421) ;  /* 0xfffffffc00f0c947 */ /* 0x002fea000383ffff */
[----:B------:R-:W-:Y:S05]  /*24550*/  BRA `(.L_x_8794) ;  /* 0xfffffe1400187947 */ /* 0x000fea000383ffff */
.L_x_8438:
[----:B0-----:R0:W1:Y:S02]  /*24560*/  SYNCS.PHASECHK.TRANS64.TRYWAIT P3, [R106+URZ+0x28890], R119 ;  /* 0x028890776a0075a7 */ /* 0x001064000806017f */
[----:B-1----:R-:W-:Y:S05]  /*24570*/  @!P3 NANOSLEEP.SYNCS 0x989680 ;  /* 0x009896800000b95d */ /* 0x002fea0003900000 */
[----:B------:R-:W1:Y:S02]  /*24580*/  @!P3 SYNCS.PHASECHK.TRANS64 P3, [R106+URZ+0x28890], R119 ;  /* 0x028890776a00b5a7 */ /* 0x000e64000806007f */
[----:B-1----:R-:W-:Y:S05]  /*24590*/  @!P3 BRA `(.L_x_8438) ;  /* 0xfffffffc00f0b947 */ /* 0x002fea000383ffff */
[----:B------:R-:W-:Y:S05]  /*245a0*/  BRA `(.L_x_8795) ;  /* 0xfffffe3400407947 */ /* 0x000fea000383ffff */
.L_x_8448:
[----:B--2---:R2:W3:Y:S02]  /*245b0*/  SYNCS.PHASECHK.TRANS64.TRYWAIT P0, [R106+URZ+0x288b0], R119 ;  /* 0x0288b0776a0075a7 */ /* 0x0044e4000800017f */
[----:B---3--:R-:W-:Y:S05]  /*245c0*/  @!P0 NANOSLEEP.SYNCS 0x989680 ;  /* 0x009896800000895d */ /* 0x008fea0003900000 */
[----:B------:R-:W3:Y:S02]  /*245d0*/  @!P0 SYNCS.PHASECHK.TRANS64 P0, [R106+URZ+0x288b0], R119 ;  /* 0x0288b0776a0085a7 */ /* 0x000ee4000800007f */
[----:B---3--:R-:W-:Y:S05]  /*245e0*/  @!P0 BRA `(.L_x_8448) ;  /* 0xfffffffc00f08947 */ /* 0x008fea000383ffff */
[----:B------:R-:W-:Y:S05]  /*245f0*/  BRA `(.L_x_8796) ;  /* 0xfffffe3800dc7947 */ /* 0x000fea000383ffff */
.L_x_8468:
[----:B------:R-:W-:Y:S01]  /*24600*/  BSSY B0, `(.L_x_8797) ;  /* 0x0000008000007945 */ /* 0x000fe20003800000 */
[----:B------:R-:W-:Y:S01]  /*24610*/  IMAD.MOV.U32 R13, RZ, RZ, R222 ;  /* 0x000000ffff0d7224 */ /* 0x000fe200078e00de */
[----:B------:R-:W-:Y:S01]  /*24620*/  MOV R15, 0xffffffff ;  /* 0xffffffff000f7802 */ /* 0x000fe20000000f00 */
[----:B------:R-:W-:Y:S02]  /*24630*/  IMAD.MOV.U32 R12, RZ, RZ, RZ ;  /* 0x000000ffff0c7224 */ /* 0x000fe400078e00ff */
[----:B------:R-:W-:-:S07]  /*24640*/  IMAD.MOV.U32 R11, RZ, RZ, 0x1f ;  /* 0x0000001fff0b7424 */ /* 0x000fce00078e00ff */
[----:B-----5:R-:W-:Y:S05]  /*24650*/  WARPSYNC.COLLECTIVE R15, `(.L_x_8798) ;  /* 0x000000000f087348 */ /* 0x020fea0003c00000 */
[----:B------:R0:W1:Y:S02]  /*24660*/  SHFL.IDX P6, R14, R13, R12, R11 ;  /* 0x0000000c0d0e7389 */ /* 0x00006400000c000b */
[----:B01---5:R-:W-:Y:S01]  /*24670*/  ENDCOLLECTIVE ;  /* 0x000000000000791b */ /* 0x023fe20003800000 */
.L_x_8798:
[----:B------:R-:W-:Y:S05]  /*24680*/  BSYNC B0 ;  /* 0x0000000000007941 */ /* 0x000fea0003800000 */
.L_x_8797:
[----:B------:R-:W-:Y:S01]  /*24690*/  IMAD.MOV.U32 R194, RZ, RZ, R14 ;  /* 0x000000ffffc27224 */ /* 0x000fe200078e000e */
[----:B------:R-:W-:Y:S06]  /*246a0*/  BRA `(.L_x_8799) ;  /* 0xfffffe4800147947 */ /* 0x000fec000383ffff */
.L_x_8478:
[----:B------:R-:W-:Y:S01]  /*246b0*/  BSSY B1, `(.L_x_8800) ;  /* 0x0000008000017945 */ /* 0x000fe20003800000 */
[----:B------:R-:W-:Y:S02]  /*246c0*/  IMAD.MOV.U32 R13, RZ, RZ, R6 ;  /* 0x000000ffff0d7224 */ /* 0x000fe400078e0006 */
[----:B------:R-:W-:Y:S02]  /*246d0*/  IMAD.MOV.U32 R12, RZ, RZ, RZ ;  /* 0x000000ffff0c7224 */ /* 0x000fe400078e00ff */
[----:B------:R-:W-:Y:S02]  /*246e0*/  IMAD.MOV.U32 R11, RZ, RZ, 0x181f ;  /* 0x0000181fff0b7424 */ /* 0x000fe400078e00ff */
[----:B------:R-:W-:-:S07]  /*246f0*/  IMAD.MOV.U32 R15, RZ, RZ, -0x1 ;  /* 0xffffffffff0f7424 */ /* 0x000fce00078e00ff */
[----:B0-----:R-:W-:Y:S05]  /*24700*/  WARPSYNC.COLLECTIVE R15, `(.L_x_8801) ;  /* 0x000000000f087348 */ /* 0x001fea0003c00000 */
[----:B------:R1:W2:Y:S02]  /*24710*/  SHFL.IDX P6, R14, R13, R12, R11 ;  /* 0x0000000c0d0e7389 */ /* 0x0002a400000c000b */
[----:B012---:R-:W-:Y:S01]  /*24720*/  ENDCOLLECTIVE ;  /* 0x000000000000791b */ /* 0x007fe20003800000 */
.L_x_8801:
[----:B------:R-:W-:Y:S05]  /*24730*/  BSYNC B1 ;  /* 0x0000000000017941 */ /* 0x000fea0003800000 */
.L_x_8800:
        /* <DEDUP_REMOVED lines=8> */
.L_x_8802:
[----:B------:R-:W-:Y:S02]  /*247c0*/  IMAD.MOV.U32 R13, RZ, RZ, R8 ;  /* 0x000000ffff0d7224 */ /* 0x000fe400078e0008 */
[----:B------:R-:W-:-:S07]  /*247d0*/  IMAD.MOV.U32 R3, RZ, RZ, R14 ;  /* 0x000000ffff037224 */ /* 0x000fce00078e000e */
[----:B------:R-:W-:Y:S05]  /*247e0*/  WARPSYNC.COLLECTIVE R15, `(.L_x_8803) ;  /* 0x000000000f087348 */ /* 0x000fea0003c00000 */
[----:B------:R0:W1:Y:S02]  /*247f0*/  SHFL.IDX P6, R14, R13, R12, R11 ;  /* 0x0000000c0d0e7389 */ /* 0x00006400000c000b */
[----:B01----:R-:W-:Y:S01]  /*24800*/  ENDCOLLECTIVE ;  /* 0x000000000000791b */ /* 0x003fe20003800000 */
.L_x_8803:
[----:B------:R-:W-:Y:S02]  /*24810*/  IMAD.MOV.U32 R13, RZ, RZ, R7 ;  /* 0x000000ffff0d7224 */ /* 0x000fe400078e0007 */
[----:B------:R-:W-:-:S07]  /*24820*/  IMAD.MOV.U32 R4, RZ, RZ, R14 ;  /* 0x000000ffff047224 */ /* 0x000fce00078e000e */
[----:B------:R-:W-:Y:S05]  /*24830*/  WARPSYNC.COLLECTIVE R15, `(.L_x_8804) ;  /* 0x000000000f087348 */ /* 0x000fea0003c00000 */
[----:B------:R0:W1:Y:S02]  /*24840*/  SHFL.IDX P6, R14, R13, R12, R11 ;  /* 0x0000000c0d0e7389 */ /* 0x00006400000c000b */
[----:B01----:R-:W-:Y:S01]  /*24850*/  ENDCOLLECTIVE ;  /* 0x000000000000791b */ /* 0x003fe20003800000 */
.L_x_8804:
[----:B------:R-:W-:Y:S05]  /*24860*/  BRA `(.L_x_8805) ;  /* 0xfffffe4c00607947 */ /* 0x000fea000383ffff */
.L_x_8481:
[----:B------:R-:W-:Y:S01]  /*24870*/  BSSY B1, `(.L_x_8806) ;  /* 0x0000008000017945 */ /* 0x000fe20003800000 */
[----:B0-----:R-:W-:Y:S01]  /*24880*/  IMAD.MOV.U32 R13, RZ, RZ, R6 ;  /* 0x000000ffff0d7224 */ /* 0x001fe200078e0006 */
[----:B------:R-:W-:Y:S01]  /*24890*/  MOV R12, 0x1 ;  /* 0x00000001000c7802 */ /* 0x000fe20000000f00 */
[----:B------:R-:W-:Y:S02]  /*248a0*/  IMAD.MOV.U32 R11, RZ, RZ, 0x181f ;  /* 0x0000181fff0b7424 */ /* 0x000fe400078e00ff */
[----:B------:R-:W-:-:S07]  /*248b0*/  IMAD.MOV.U32 R15, RZ, RZ, -0x1 ;  /* 0xffffffffff0f7424 */ /* 0x000fce00078e00ff */
[----:B-1----:R-:W-:Y:S05]  /*248c0*/  WARPSYNC.COLLECTIVE R15, `(.L_x_8807) ;  /* 0x000000000f087348 */ /* 0x002fea0003c00000 */
[----:B------:R0:W2:Y:S02]  /*248d0*/  SHFL.IDX P6, R14, R13, R12, R11 ;  /* 0x0000000c0d0e7389 */ /* 0x0000a400000c000b */
[----:B012---:R-:W-:Y:S01]  /*248e0*/  ENDCOLLECTIVE ;  /* 0x000000000000791b */ /* 0x007fe20003800000 */
.L_x_8807:
[----:B------:R-:W-:Y:S05]  /*248f0*/  BSYNC B1 ;  /* 0x0000000000017941 */ /* 0x000fea0003800000 */
.L_x_8806:
        /* <DEDUP_REMOVED lines=8> */
.L_x_8808:
[----:B------:R-:W-:Y:S02]  /*24980*/  IMAD.MOV.U32 R13, RZ, RZ, R8 ;  /* 0x000000ffff0d7224 */ /* 0x000fe400078e0008 */
[----:B------:R-:W-:-:S07]  /*24990*/  IMAD.MOV.U32 R3, RZ, RZ, R14 ;  /* 0x000000ffff037224 */ /* 0x000fce00078e000e */
[----:B------:R-:W-:Y:S05]  /*249a0*/  WARPSYNC.COLLECTIVE R15, `(.L_x_8809) ;  /* 0x000000000f087348 */ /* 0x000fea0003c00000 */
[----:B------:R0:W1:Y:S02]  /*249b0*/  SHFL.IDX P6, R14, R13, R12, R11 ;  /* 0x0000000c0d0e7389 */ /* 0x00006400000c000b */
[----:B01----:R-:W-:Y:S01]  /*249c0*/  ENDCOLLECTIVE ;  /* 0x000000000000791b */ /* 0x003fe20003800000 */
.L_x_8809:
[----:B------:R-:W-:Y:S02]  /*249d0*/  IMAD.MOV.U32 R13, RZ, RZ, R7 ;  /* 0x000000ffff0d7224 */ /* 0x000fe400078e0007 */
[----:B------:R-:W-:-:S07]  /*249e0*/  IMAD.MOV.U32 R4, RZ, RZ, R14 ;  /* 0x000000ffff047224 */ /* 0x000fce00078e000e */
[----:B------:R-:W-:Y:S05]  /*249f0*/  WARPSYNC.COLLECTIVE R15, `(.L_x_8810) ;  /* 0x000000000f087348 */ /* 0x000fea0003c00000 */
[----:B------:R0:W1:Y:S02]  /*24a00*/  SHFL.IDX P6, R14, R13, R12, R11 ;  /* 0x0000000c0d0e7389 */ /* 0x00006400000c000b */
[----:B01----:R-:W-:Y:S01]  /*24a10*/  ENDCOLLECTIVE ;  /* 0x000000000000791b */ /* 0x003fe20003800000 */
.L_x_8810:
[----:B------:R-:W-:Y:S05]  /*24a20*/  BRA `(.L_x_8811) ;  /* 0xfffffe4c00cc7947 */ /* 0x000fea000383ffff */
.L_x_8484:
[----:B------:R-:W-:Y:S01]  /*24a30*/  BSSY B1, `(.L_x_8812) ;  /* 0x0000008000017945 */ /* 0x000fe20003800000 */
[----:B0-----:R-:W-:Y:S02]  /*24a40*/  IMAD.MOV.U32 R13, RZ, RZ, R6 ;  /* 0x000000ffff0d7224 */ /* 0x001fe400078e0006 */
[----:B------:R-:W-:Y:S02]  /*24a50*/  IMAD.MOV.U32 R12, RZ, RZ, 0x2 ;  /* 0x00000002ff0c7424 */ /* 0x000fe400078e00ff */
[----:B------:R-:W-:Y:S02]  /*24a60*/  IMAD.MOV.U32 R11, RZ, RZ, 0x181f ;  /* 0x0000181fff0b7424 */ /* 0x000fe400078e00ff */
[----:B------:R-:W-:-:S07]  /*24a70*/  IMAD.MOV.U32 R15, RZ, RZ, -0x1 ;  /* 0xffffffffff0f7424 */ /* 0x000fce00078e00ff */
[----:B--2---:R-:W-:Y:S05]  /*24a80*/  WARPSYNC.COLLECTIVE R15, `(.L_x_8813) ;  /* 0x000000000f087348 */ /* 0x004fea0003c00000 */
[----:B------:R0:W1:Y:S02]  /*24a90*/  SHFL.IDX P6, R14, R13, R12, R11 ;  /* 0x0000000c0d0e7389 */ /* 0x00006400000c000b */
[----:B012---:R-:W-:Y:S01]  /*24aa0*/  ENDCOLLECTIVE ;  /* 0x000000000000791b */ /* 0x007fe20003800000 */
.L_x_8813:
[----:B------:R-:W-:Y:S05]  /*24ab0*/  BSYNC B1 ;  /* 0x0000000000017941 */ /* 0x000fea0003800000 */
.L_x_8812:
        /* <DEDUP_REMOVED lines=8> */
.L_x_8814:
[----:B------:R-:W-:Y:S02]  /*24b40*/  IMAD.MOV.U32 R13, RZ, RZ, R8 ;  /* 0x000000ffff0d7224 */ /* 0x000fe400078e0008 */
[----:B------:R-:W-:-:S07]  /*24b50*/  IMAD.MOV.U32 R3, RZ, RZ, R14 ;  /* 0x000000ffff037224 */ /* 0x000fce00078e000e */
[----:B------:R-:W-:Y:S05]  /*24b60*/  WARPSYNC.COLLECTIVE R15, `(.L_x_8815) ;  /* 0x000000000f087348 */ /* 0x000fea0003c00000 */
[----:B------:R0:W1:Y:S02]  /*24b70*/  SHFL.IDX P6, R14, R13, R12, R11 ;  /* 0x0000000c0d0e7389 */ /* 0x00006400000c000b */
[----:B01----:R-:W-:Y:S01]  /*24b80*/  ENDCOLLECTIVE ;  /* 0x000000000000791b */ /* 0x003fe20003800000 */
.L_x_8815:
[----:B------:R-:W-:Y:S02]  /*24b90*/  IMAD.MOV.U32 R13, RZ, RZ, R7 ;  /* 0x000000ffff0d7224 */ /* 0x000fe400078e0007 */
[----:B------:R-:W-:-:S07]  /*24ba0*/  IMAD.MOV.U32 R4, RZ, RZ, R14 ;  /* 0x000000ffff047224 */ /* 0x000fce00078e000e */
[----:B------:R-:W-:Y:S05]  /*24bb0*/  WARPSYNC.COLLECTIVE R15, `(.L_x_8816) ;  /* 0x000000000f087348 */ /* 0x000fea0003c00000 */
[----:B------:R0:W1:Y:S02]  /*24bc0*/  SHFL.IDX P6, R14, R13, R12, R11 ;  /* 0x0000000c0d0e7389 */ /* 0x00006400000c000b */
[----:B01----:R-:W-:Y:S01]  /*24bd0*/  ENDCOLLECTIVE ;  /* 0x000000000000791b */ /* 0x003fe20003800000 */
.L_x_8816:
[----:B------:R-:W-:Y:S05]  /*24be0*/  BRA `(.L_x_8817) ;  /* 0xfffffe5000287947 */ /* 0x000fea000383ffff */
.L_x_8487:
[----:B------:R-:W-:Y:S01]  /*24bf0*/  BSSY B1, `(.L_x_8818) ;  /* 0x0000008000017945 */ /* 0x000fe20003800000 */
[----:B------:R-:W-:Y:S02]  /*24c00*/  IMAD.MOV.U32 R13, RZ, RZ, R6 ;  /* 0x000000ffff0d7224 */ /* 0x000fe400078e0006 */
[----:B------:R-:W-:Y:S02]  /*24c10*/  IMAD.MOV.U32 R12, RZ, RZ, 0x3 ;  /* 0x00000003ff0c7424 */ /* 0x000fe400078e00ff */
[----:B------:R-:W-:Y:S02]  /*24c20*/  IMAD.MOV.U32 R11, RZ, RZ, 0x181f ;  /* 0x0000181fff0b7424 */ /* 0x000fe400078e00ff */
[----:B------:R-:W-:-:S07]  /*24c30*/  IMAD.MOV.U32 R15, RZ, RZ, -0x1 ;  /* 0xffffffffff0f7424 */ /* 0x000fce00078e00ff */
[----:B--2---:R-:W-:Y:S05]  /*24c40*/  WARPSYNC.COLLECTIVE R15, `(.L_x_8819) ;  /* 0x000000000f087348 */ /* 0x004fea0003c00000 */
[----:B------:R0:W1:Y:S02]  /*24c50*/  SHFL.IDX P6, R14, R13, R12, R11 ;  /* 0x0000000c0d0e7389 */ /* 0x00006400000c000b */
[----:B012---:R-:W-:Y:S01]  /*24c60*/  ENDCOLLECTIVE ;  /* 0x000000000000791b */ /* 0x007fe20003800000 */
.L_x_8819:
[----:B------:R-:W-:Y:S05]  /*24c70*/  BSYNC B1 ;  /* 0x0000000000017941 */ /* 0x000fea0003800000 */
.L_x_8818:
        /* <DEDUP_REMOVED lines=8> */
.L_x_8820:
[----:B------:R-:W-:Y:S02]  /*24d00*/  IMAD.MOV.U32 R13, RZ, RZ, R8 ;  /* 0x000000ffff0d7224 */ /* 0x000fe400078e0008 */
[----:B------:R-:W-:-:S07]  /*24d10*/  IMAD.MOV.U32 R3, RZ, RZ, R14 ;  /* 0x000000ffff037224 */ /* 0x000fce00078e000e */
[----:B------:R-:W-:Y:S05]  /*24d20*/  WARPSYNC.COLLECTIVE R15, `(.L_x_8821) ;  /* 0x000000000f087348 */ /* 0x000fea0003c00000 */
[----:B------:R0:W1:Y:S02]  /*24d30*/  SHFL.IDX P6, R14, R13, R12, R11 ;  /* 0x0000000c0d0e7389 */ /* 0x00006400000c000b */
[----:B01----:R-:W-:Y:S01]  /*24d40*/  ENDCOLLECTIVE ;  /* 0x000000000000791b */ /* 0x003fe20003800000 */
.L_x_8821:
[----:B------:R-:W-:Y:S02]  /*24d50*/  IMAD.MOV.U32 R13, RZ, RZ, R7 ;  /* 0x000000ffff0d7224 */ /* 0x000fe400078e0007 */
[----:B------:R-:W-:-:S07]  /*24d60*/  IMAD.MOV.U32 R4, RZ, RZ, R14 ;  /* 0x000000ffff047224 */ /* 0x000fce00078e000e */
[----:B------:R-:W-:Y:S05]  /*24d70*/  WARPSYNC.COLLECTIVE R15, `(.L_x_8822) ;  /* 0x000000000f087348 */ /* 0x000fea0003c00000 */
[----:B------:R0:W1:Y:S02]  /*24d80*/  SHFL.IDX P6, R14, R13, R12, R11 ;  /* 0x0000000c0d0e7389 */ /* 0x00006400000c000b */
[----:B01----:R-:W-:Y:S01]  /*24d90*/  ENDCOLLECTIVE ;  /* 0x000000000000791b */ /* 0x003fe20003800000 */
.L_x_8822:
[----:B------:R-:W-:Y:S05]  /*24da0*/  BRA `(.L_x_8823) ;  /* 0xfffffe5000847947 */ /* 0x000fea000383ffff */
.L_x_8491:
[----:B0-----:R0:W1:Y:S02]  /*24db0*/  SYNCS.PHASECHK.TRANS64.TRYWAIT P0, [R2+URZ+0x28800], R5 ;  /* 0x02880005020075a7 */ /* 0x001064000800017f */
[----:B-1----:R-:W-:Y:S05]  /*24dc0*/  @!P0 NANOSLEEP.SYNCS 0x989680 ;  /* 0x009896800000895d */ /* 0x002fea0003900000 */
[----:B------:R-:W1:Y:S02]  /*24dd0*/  @!P0 SYNCS.PHASECHK.TRANS64 P0, [R2+URZ+0x28800], R5 ;  /* 0x02880005020085a7 */ /* 0x000e64000800007f */
[----:B-1----:R-:W-:Y:S05]  /*24de0*/  @!P0 BRA `(.L_x_8491) ;  /* 0xfffffffc00f08947 */ /* 0x002fea000383ffff */
[----:B------:R-:W-:Y:S05]  /*24df0*/  BRA `(.L_x_8824) ;  /* 0xfffffe54003c7947 */ /* 0x000fea000383ffff */
.L_x_8507:
[----:B------:R-:W1:Y:S01]  /*24e00*/  LDC R54, c[0x0][0x3f4] ;  /* 0x0000fd00ff367b82 */ /* 0x000e620000000800 */
[----:B------:R-:W-:Y:S01]  /*24e10*/  BSSY B1, `(.L_x_8825) ;  /* 0x0000008000017945 */ /* 0x000fe20003800000 */
[----:B------:R-:W-:Y:S02]  /*24e20*/  IMAD.MOV.U32 R13, RZ, RZ, R35 ;  /* 0x000000ffff0d7224 */ /* 0x000fe400078e0023 */
[----:B------:R-:W-:Y:S02]  /*24e30*/  IMAD.MOV.U32 R12, RZ, RZ, RZ ;  /* 0x000000ffff0c7224 */ /* 0x000fe400078e00ff */
[----:B------:R-:W-:Y:S02]  /*24e40*/  IMAD.MOV.U32 R11, RZ, RZ, 0x181f ;  /* 0x0000181fff0b7424 */ /* 0x000fe400078e00ff */
[----:B------:R-:W-:-:S07]  /*24e50*/  IMAD.MOV.U32 R15, RZ, RZ, -0x1 ;  /* 0xffffffffff0f7424 */ /* 0x000fce00078e00ff */
[----:B01----:R-:W-:Y:S05]  /*24e60*/  WARPSYNC.COLLECTIVE R15, `(.L_x_8826) ;  /* 0x000000000f087348 */ /* 0x003fea0003c00000 */
[----:B------:R2:W3:Y:S02]  /*24e70*/  SHFL.IDX P6, R14, R13, R12, R11 ;  /* 0x0000000c0d0e7389 */ /* 0x0004e400000c000b */
[----:B0123--:R-:W-:Y:S01]  /*24e80*/  ENDCOLLECTIVE ;  /* 0x000000000000791b */ /* 0x00ffe20003800000 */
.L_x_8826:
[----:B------:R-:W-:Y:S05]  /*24e90*/  BSYNC B1 ;  /* 0x0000000000017941 */ /* 0x000fea0003800000 */
.L_x_8825:
[----:B------:R-:W-:Y:S01]  /*24ea0*/  IMAD.MOV.U32 R13, RZ, RZ, R32 ;  /* 0x000000ffff0d7224 */ /* 0x000fe200078e0020 */
[----:B------:R-:W-:Y:S01]  /*24eb0*/  ISETP.GE.AND P0, PT, R16, R54, PT ;  /* 0x000000361000720c */ /* 0x000fe20003f06270 */
[----:B------:R-:W-:Y:S02]  /*24ec0*/  IMAD.MOV.U32 R12, RZ, RZ, RZ ;  /* 0x000000ffff0c7224 */ /* 0x000fe400078e00ff */
[----:B------:R-:W-:Y:S02]  /*24ed0*/  IMAD.MOV.U32 R11, RZ, RZ, 0x181f ;  /* 0x0000181fff0b7424 */ /* 0x000fe400078e00ff */
[----:B------:R-:W-:Y:S02]  /*24ee0*/  IMAD.MOV.U32 R15, RZ, RZ, -0x1 ;  /* 0xffffffffff0f7424 */ /* 0x000fe400078e00ff */
[----:B------:R-:W-:Y:S02]  /*24ef0*/  IMAD.MOV.U32 R3, RZ, RZ, R14 ;  /* 0x000000ffff037224 */ /* 0x000fe400078e000e */
[----:B------:R-:W-:-:S07]  /*24f00*/  IMAD R0, R187, R0, RZ ;  /* 0x00000000bb007224 */ /* 0x000fce00078e02ff */
[----:B------:R-:W-:Y:S05]  /*24f10*/  WARPSYNC.COLLECTIVE R15, `(.L_x_8827) ;  /* 0x000000000f087348 */ /* 0x000fea0003c00000 */
[----:B------:R0:W1:Y:S02]  /*24f20*/  SHFL.IDX P6, R14, R13, R12, R11 ;  /* 0x0000000c0d0e7389 */ /* 0x00006400000c000b */
[----:B01----:R-:W-:Y:S01]  /*24f30*/  ENDCOLLECTIVE ;  /* 0x000000000000791b */ /* 0x003fe20003800000 */
.L_x_8827:
[----:B------:R-:W-:Y:S02]  /*24f40*/  ISETP.GE.OR P1, PT, R55, R0, P0 ;  /* 0x000000003700720c */ /* 0x000fe40000726670 */
[----:B------:R-:W-:-:S11]  /*24f50*/  MOV R13, R33 ;  /* 0x00000021000d7202 */ /* 0x000fd60000000f00 */
[C---:B------:R-:W-:Y:S01]  /*24f60*/  @!P1 IMAD.SHL.U32 R7, R16.reuse, 0x2, RZ ;  /* 0x0000000210079824 */ /* 0x040fe200078e00ff */
[----:B------:R-:W-:Y:S01]  /*24f70*/  @!P1 SHF.L.U64.HI R6, R16, 0x1, R17 ;  /* 0x0000000110069819 */ /* 0x000fe20000010211 */
[----:B------:R-:W-:-:S07]  /*24f80*/  IMAD.MOV.U32 R4, RZ, RZ, R14 ;  /* 0x000000ffff047224 */ /* 0x000fce00078e000e */
[----:B------:R-:W-:Y:S05]  /*24f90*/  WARPSYNC.COLLECTIVE R15, `(.L_x_8828) ;  /* 0x000000000f087348 */ /* 0x000fea0003c00000 */
[----:B------:R0:W1:Y:S02]  /*24fa0*/  SHFL.IDX P6, R14, R13, R12, R11 ;  /* 0x0000000c0d0e7389 */ /* 0x00006400000c000b */
[----:B01----:R-:W-:Y:S01]  /*24fb0*/  ENDCOLLECTIVE ;  /* 0x000000000000791b */ /* 0x003fe20003800000 */
.L_x_8828:
[----:B------:R-:W-:-:S05]  /*24fc0*/  @!P1 IADD3 R4, P2, R4, R7, RZ ;  /* 0x0000000704049210 */ /* 0x000fca0007f5e0ff */
[----:B------:R-:W-:Y:S02]  /*24fd0*/  @!P1 IMAD.X R3, R3, 0x1, R6, P2 ;  /* 0x0000000103039824 */ /* 0x000fe400010e0606 */
[----:B------:R-:W-:Y:S02]  /*24fe0*/  @!P1 IMAD.MOV.U32 R24, RZ, RZ, R4 ;  /* 0x000000ffff189224 */ /* 0x000fe400078e0004 */
[----:B------:R-:W-:Y:S02]  /*24ff0*/  @!P1 IMAD.MOV.U32 R25, RZ, RZ, R3 ;  /* 0x000000ffff199224 */ /* 0x000fe400078e0003 */
[----:B------:R-:W-:-:S04]  /*25000*/  IMAD.MOV.U32 R13, RZ, RZ, R34 ;  /* 0x000000ffff0d7224 */ /* 0x000fc800078e0022 */
[----:B------:R-:W5:Y:S01]  /*25010*/  @!P1 LD.E.128 R24, desc[UR38][R24.64] ;  /* 0x0000002618189980 */ /* 0x000f62000c101d00 */
[----:B------:R-:W-:-:S07]  /*25020*/  IMAD.MOV.U32 R5, RZ, RZ, R14 ;  /* 0x000000ffff057224 */ /* 0x000fce00078e000e */
[----:B-----5:R-:W-:Y:S05]  /*25030*/  WARPSYNC.COLLECTIVE R15, `(.L_x_8829) ;  /* 0x000000000f087348 */ /* 0x020fea0003c00000 */
[----:B------:R0:W1:Y:S02]  /*25040*/  SHFL.IDX P6, R14, R13, R12, R11 ;  /* 0x0000000c0d0e7389 */ /* 0x00006400000c000b */
[----:B01---5:R-:W-:Y:S01]  /*25050*/  ENDCOLLECTIVE ;  /* 0x000000000000791b */ /* 0x023fe20003800000 */
.L_x_8829:
[----:B------:R-:W-:-:S05]  /*25060*/  @!P1 IADD3 R14, P2, R14, R7, RZ ;  /* 0x000000070e0e9210 */ /* 0x000fca0007f5e0ff */
[----:B------:R-:W-:Y:S02]  /*25070*/  @!P1 IMAD.X R5, R5, 0x1, R6, P2 ;  /* 0x0000000105059824 */ /* 0x000fe400010e0606 */
[----:B------:R-:W-:-:S06]  /*25080*/  @!P1 IMAD.MOV.U32 R4, RZ, RZ, R14 ;  /* 0x000000ffff049224 */ /* 0x000fcc00078e000e */
[----:B------:R-:W5:Y:S01]  /*25090*/  @!P1 LD.E.128 R4, desc[UR38][R4.64] ;  /* 0x0000002604049980 */ /* 0x000f62000c101d00 */
[----:B------:R-:W-:Y:S01]  /*250a0*/  IMAD.MOV.U32 R13, RZ, RZ, R35 ;  /* 0x000000ffff0d7224 */ /* 0x000fe200078e0023 */
[----:B------:R-:W-:-:S07]  /*250b0*/  MOV R12, 0x1 ;  /* 0x00000001000c7802 */ /* 0x000fce0000000f00 */
[----:B-----5:R-:W-:Y:S05]  /*250c0*/  WARPSYNC.COLLECTIVE R15, `(.L_x_8830) ;  /* 0x000000000f087348 */ /* 0x020fea0003c00000 */
[----:B------:R0:W1:Y:S02]  /*250d0*/  SHFL.IDX P6, R14, R13, R12, R11 ;  /* 0x0000000c0d0e7389 */ /* 0x00006400000c000b */
[----:B01---5:R-:W-:Y:S01]  /*250e0*/  ENDCOLLECTIVE ;  /* 0x000000000000791b */ /* 0x023fe20003800000 */
.L_x_8830:
[----:B------:R-:W-:Y:S01]  /*250f0*/  CS2R R46, SRZ ;  /* 0x00000000002e7805 */ /* 0x000fe2000001ff00 */
[----:B------:R-:W-:Y:S01]  /*25100*/  IMAD.MOV.U32 R13, RZ, RZ, R32 ;  /* 0x000000ffff0d7224 */ /* 0x000fe200078e0020 */
[----:B------:R-:W-:Y:S02]  /*25110*/  CS2R R48, SRZ ;  /* 0x0000000000307805 */ /* 0x000fe4000001ff00 */
[----:B------:R-:W-:Y:S02]  /*25120*/  CS2R R20, SRZ ;  /* 0x0000000000147805 */ /* 0x000fe4000001ff00 */
[----:B------:R-:W-:Y:S01]  /*25130*/  CS2R R36, SRZ ;  /* 0x0000000000247805 */ /* 0x000fe2000001ff00 */
[----:B------:R-:W-:-:S04]  /*25140*/  @!P1 IMAD.MOV.U32 R46, RZ, RZ, R24 ;  /* 0x000000ffff2e9224 */ /* 0x000fc800078e0018 */
[----:B------:R-:W-:-:S05]  /*25150*/  IMAD.MOV.U32 R3, RZ, RZ, R46 ;  /* 0x000000ffff037224 */ /* 0x000fca00078e002e */
[----:B------:R-:W-:Y:S01]  /*25160*/  PRMT R64, R3, 0x7610, R64 ;  /* 0x0000761003407816 */ /* 0x000fe20000000040 */
[----:B------:R-:W-:-:S07]  /*25170*/  IMAD.MOV.U32 R3, RZ, RZ, R14 ;  /* 0x000000ffff037224 */ /* 0x000fce00078e000e */
[----:B------:R-:W-:Y:S05]  /*25180*/  WARPSYNC.COLLECTIVE R15, `(.L_x_8831) ;  /* 0x000000000f087348 */ /* 0x000fea0003c00000 */
[----:B------:R0:W1:Y:S02]  /*25190*/  SHFL.IDX P6, R14, R13, R12, R11 ;  /* 0x0000000c0d0e7389 */ /* 0x00006400000c000b */
[----:B01----:R-:W-:Y:S01]  /*251a0*/  ENDCOLLECTIVE ;  /* 0x000000000000791b */ /* 0x003fe20003800000 */
.L_x_8831:
[----:B------:R-:W-:-:S04]  /*251b0*/  @!P1 IMAD.MOV.U32 R47, RZ, RZ, R25 ;  /* 0x000000ffff2f9224 */ /* 0x000fc800078e0019 */
[----:B------:R-:W-:-:S05]  /*251c0*/  IMAD.MOV.U32 R8, RZ, RZ, R47 ;  /* 0x000000ffff087224 */ /* 0x000fca00078e002f */
[----:B------:R-:W-:Y:S01]  /*251d0*/  PRMT R66, R8, 0x7610, R66 ;  /* 0x0000761008427816 */ /* 0x000fe20000000042 */
[----:B------:R-:W-:Y:S02]  /*251e0*/  IMAD.MOV.U32 R13, RZ, RZ, R33 ;  /* 0x000000ffff0d7224 */ /* 0x000fe400078e0021 */
[----:B------:R-:W-:-:S07]  /*251f0*/  IMAD.MOV.U32 R8, RZ, RZ, R14 ;  /* 0x000000ffff087224 */ /* 0x000fce00078e000e */
[----:B------:R-:W-:Y:S05]  /*25200*/  WARPSYNC.COLLECTIVE R15, `(.L_x_8832) ;  /* 0x000000000f087348 */ /* 0x000fea0003c00000 */
[----:B------:R0:W1:Y:S02]  /*25210*/  SHFL.IDX P6, R14, R13, R12, R11 ;  /* 0x0000000c0d0e7389 */ /* 0x00006400000c000b */
[----:B01----:R-:W-:Y:S01]  /*25220*/  ENDCOLLECTIVE ;  /* 0x000000000000791b */ /* 0x003fe20003800000 */
.L_x_8832:
[----:B------:R-:W-:Y:S02]  /*25230*/  IMAD.MOV.U32 R13, RZ, RZ, R34 ;  /* 0x000000ffff0d7224 */ /* 0x000fe400078e0022 */
[----:B------:R-:W-:-:S07]  /*25240*/  IMAD.MOV.U32 R9, RZ, RZ, R14 ;  /* 0x000000ffff097224 */ /* 0x000fce00078e000e */
[----:B------:R-:W-:Y:S05]  /*25250*/  WARPSYNC.COLLECTIVE R15, `(.L_x_8833) ;  /* 0x000000000f087348 */ /* 0x000fea0003c00000 */
[----:B------:R0:W1:Y:S02]  /*25260*/  SHFL.IDX P6, R14, R13, R12, R11 ;  /* 0x0000000c0d0e7389 */ /* 0x00006400000c000b */
[----:B01----:R-:W-:Y:S01]  /*25270*/  ENDCOLLECTIVE ;  /* 0x000000000000791b */ /* 0x003fe20003800000 */
.L_x_8833:
[----:B------:R-:W-:Y:S02]  /*25280*/  @!P1 IMAD.MOV.U32 R48, RZ, RZ, R26 ;  /* 0x000000ffff309224 */ /* 0x000fe400078e001a */
[----:B------:R-:W-:Y:S02]  /*25290*/  @!P1 IMAD.MOV.U32 R49, RZ, RZ, R27 ;  /* 0x000000ffff319224 */ /* 0x000fe400078e001b */
[----:B------:R-:W-:Y:S02]  /*252a0*/  @!P1 IMAD.MOV.U32 R20, RZ, RZ, R4 ;  /* 0x000000ffff149224 */ /* 0x000fe400078e0004 */
[----:B------:R-:W-:Y:S02]  /*252b0*/  @!P1 IMAD.MOV.U32 R21, RZ, RZ, R5 ;  /* 0x000000ffff159224 */ /* 0x000fe400078e0005 */
[----:B------:R-:W-:Y:S02]  /*252c0*/  @!P1 IMAD.MOV.U32 R36, RZ, RZ, R6 ;  /* 0x000000ffff249224 */ /* 0x000fe400078e0006 */
[----:B------:R-:W-:-:S02]  /*252d0*/  @!P1 IMAD.MOV.U32 R37, RZ, RZ, R7 ;  /* 0x000000ffff259224 */ /* 0x000fc400078e0007 */
[----:B------:R-:W-:Y:S02]  /*252e0*/  IMAD.MOV.U32 R10, RZ, RZ, R48 ;  /* 0x000000ffff0a7224 */ /* 0x000fe400078e0030 */
[----:B------:R-:W-:Y:S01]  /*252f0*/  IMAD.MOV.U32 R25, RZ, RZ, R49 ;  /* 0x000000ffff197224 */ /* 0x000fe200078e0031 */
[----:B------:R-:W-:Y:S01]  /*25300*/  MOV R7, R37 ;  /* 0x0000002500077202 */ /* 0x000fe20000000f00 */
[----:B------:R-:W-:Y:S02]  /*25310*/  IMAD.MOV.U32 R4, RZ, RZ, R20 ;  /* 0x000000ffff047224 */ /* 0x000fe400078e0014 */
[----:B------:R-:W-:Y:S02]  /*25320*/  IMAD.MOV.U32 R5, RZ, RZ, R21 ;  /* 0x000000ffff057224 */ /* 0x000fe400078e0015 */
[----:B------:R-:W-:Y:S01]  /*25330*/  IMAD.MOV.U32 R6, RZ, RZ, R36 ;  /* 0x000000ffff067224 */ /* 0x000fe200078e0024 */
[----:B------:R-:W-:Y:S02]  /*25340*/  PRMT R43, R10, 0x5410, R25 ;  /* 0x000054100a2b7816 */ /* 0x000fe40000000019 */
[----:B------:R-:W-:-:S02]  /*25350*/  CS2R R24, SRZ ;  /* 0x0000000000187805 */ /* 0x000fc4000001ff00 */
[----:B------:R-:W-:Y:S02]  /*25360*/  PRMT R68, R5, 0x7610, R68 ;  /* 0x0000761005447816 */ /* 0x000fe40000000044 */
[----:B------:R-:W-:Y:S02]  /*25370*/  PRMT R65, R6, 0x5410, R4 ;  /* 0x0000541006417816 */ /* 0x000fe40000000004 */
[----:B------:R-:W-:Y:S01]  /*25380*/  PRMT R64, R64, 0x5410, R7 ;  /* 0x0000541040407816 */ /* 0x000fe20000000007 */
[----:B------:R-:W-:Y:S06]  /*25390*/  BRA `(.L_x_8834) ;  /* 0xfffffe6800f87947 */ /* 0x000fec000383ffff */
.L_x_8510:
[----:B------:R-:W-:Y:S01]  /*253a0*/  BSSY B1, `(.L_x_8835) ;  /* 0x0000008000017945 */ /* 0x000fe20003800000 */
[----:B------:R-:W-:Y:S02]  /*253b0*/  IMAD.MOV.U32 R13, RZ, RZ, R35 ;  /* 0x000000ffff0d7224 */ /* 0x000fe400078e0023 */
[----:B------:R-:W-:Y:S02]  /*253c0*/  IMAD.MOV.U32 R12, RZ, RZ, 0x2 ;  /* 0x00000002ff0c7424 */ /* 0x000fe400078e00ff */
[----:B------:R-:W-:Y:S02]  /*253d0*/  IMAD.MOV.U32 R11, RZ, RZ, 0x181f ;  /* 0x0000181fff0b7424 */ /* 0x000fe400078e00ff */
[----:B0-----:R-:W-:-:S07]  /*253e0*/  IMAD.MOV.U32 R15, RZ, RZ, -0x1 ;  /* 0xffffffffff0f7424 */ /* 0x001fce00078e00ff */
[----:B------:R-:W-:Y:S05]  /*253f0*/  WARPSYNC.COLLECTIVE R15, `(.L_x_8836) ;  /* 0x000000000f087348 */ /* 0x000fea0003c00000 */
[----:B------:R0:W1:Y:S02]  /*25400*/  SHFL.IDX P6, R14, R13, R12, R11 ;  /* 0x0000000c0d0e7389 */ /* 0x00006400000c000b */
[----:B01----:R-:W-:Y:S01]  /*25410*/  ENDCOLLECTIVE ;  /* 0x000000000000791b */ /* 0x003fe20003800000 */
.L_x_8836:
[----:B------:R-:W-:Y:S05]  /*25420*/  BSYNC B1 ;  /* 0x0000000000017941 */ /* 0x000fea0003800000 */
.L_x_8835:
[----:B------:R-:W-:Y:S02]  /*25430*/  IMAD.MOV.U32 R13, RZ, RZ, R32 ;  /* 0x000000ffff0d7224 */ /* 0x000fe400078e0020 */
[----:B------:R-:W-:Y:S02]  /*25440*/  IMAD.MOV.U32 R12, RZ, RZ, 0x2 ;  /* 0x00000002ff0c7424 */ /* 0x000fe400078e00ff */
[----:B------:R-:W-:Y:S02]  /*25450*/  IMAD.MOV.U32 R11, RZ, RZ, 0x181f ;  /* 0x0000181fff0b7424 */ /* 0x000fe400078e00ff */
[----:B------:R-:W-:Y:S02]  /*25460*/  IMAD.MOV.U32 R15, RZ, RZ, -0x1 ;  /* 0xffffffffff0f7424 */ /* 0x000fe400078e00ff */
[----:B------:R-:W-:Y:S02]  /*25470*/  IMAD.MOV.U32 R3, RZ, RZ, R14 ;  /* 0x000000ffff037224 */ /* 0x000fe400078e000e */
[----:B------:R-:W-:-:S07]  /*25480*/  VIADD R9, R55, 0x40 ;  /* 0x0000004037097836 */ /* 0x000fce0000000000 */
[----:B------:R-:W-:Y:S05]  /*25490*/  WARPSYNC.COLLECTIVE R15, `(.L_x_8837) ;  /* 0x000000000f087348 */ /* 0x000fea0003c00000 */
[----:B------:R0:W1:Y:S02]  /*254a0*/  SHFL.IDX P6, R14, R13, R12, R11 ;  /* 0x0000000c0d0e7389 */ /* 0x00006400000c000b */
[----:B01----:R-:W-:Y:S01]  /*254b0*/  ENDCOLLECTIVE ;  /* 0x000000000000791b */ /* 0x003fe20003800000 */
.L_x_8837:
[----:B------:R-:W-:Y:S01]  /*254c0*/  ISETP.GE.OR P1, PT, R9, R0, P0 ;  /* 0x000000000900720c */ /* 0x000fe20000726670 */
[----:B------:R-:W-:-:S12]  /*254d0*/  IMAD.MOV.U32 R13, RZ, RZ, R33 ;  /* 0x000000ffff0d7224 */ /* 0x000fd800078e0021 */
[C---:B------:R-:W-:Y:S01]  /*254e0*/  @!P1 IMAD.SHL.U32 R31, R16.reuse, 0x2, RZ ;  /* 0x00000002101f9824 */ /* 0x040fe200078e00ff */
[----:B------:R-:W-:Y:S01]  /*254f0*/  @!P1 SHF.L.U64.HI R29, R16, 0x1, R17 ;  /* 0x00000001101d9819 */ /* 0x000fe20000010211 */
[----:B------:R-:W-:-:S07]  /*25500*/  IMAD.MOV.U32 R8, RZ, RZ, R14 ;  /* 0x000000ffff087224 */ /* 0x000fce00078e000e */
[----:B------:R-:W-:Y:S05]  /*25510*/  WARPSYNC.COLLECTIVE R15, `(.L_x_8838) ;  /* 0x000000000f087348 */ /* 0x000fea0003c00000 */
[----:B------:R0:W1:Y:S02]  /*25520*/  SHFL.IDX P6, R14, R13, R12, R11 ;  /* 0x0000000c0d0e7389 */ /* 0x00006400000c000b */
[----:B01----:R-:W-:Y:S01]  /*25530*/  ENDCOLLECTIVE ;  /* 0x000000000000791b */ /* 0x003fe20003800000 */
.L_x_8838:
[----:B------:R-:W-:-:S04]  /*25540*/  @!P1 IADD3 R8, P2, R8, R31, RZ ;  /* 0x0000001f08089210 */ /* 0x000fc80007f5e0ff */
[----:B------:R-:W-:Y:S01]  /*25550*/  @!P1 IADD3.X R9, R3, R29, RZ, P2, !PT ;  /* 0x0000001d03099210 */ /* 0x000fe200017fe4ff */
[----:B------:R-:W-:Y:S02]  /*25560*/  IMAD.MOV.U32 R13, RZ, RZ, R34 ;  /* 0x000000ffff0d7224 */ /* 0x000fe400078e0022 */
[----:B------:R-:W-:-:S07]  /*25570*/  IMAD.MOV.U32 R28, RZ, RZ, R14 ;  /* 0x000000ffff1c7224 */ /* 0x000fce00078e000e */
[----:B------:R-:W-:Y:S05]  /*25580*/  WARPSYNC.COLLECTIVE R15, `(.L_x_8839) ;  /* 0x000000000f087348 */ /* 0x000fea0003c00000 */
[----:B------:R0:W1:Y:S02]  /*25590*/  SHFL.IDX P6, R14, R13, R12, R11 ;  /* 0x0000000c0d0e7389 */ /* 0x00006400000c000b */
[----:B01----:R-:W-:Y:S01]  /*255a0*/  ENDCOLLECTIVE ;  /* 0x000000000000791b */ /* 0x003fe20003800000 */
.L_x_8839:
[----:B------:R-:W2:Y:S01]  /*255b0*/  @!P1 LD.E.128 R8, desc[UR38][R8.64] ;  /* 0x0000002608089980 */ /* 0x000ea2000c101d00 */
[----:B------:R-:W-:-:S05]  /*255c0*/  @!P1 IADD3 R14, P2, R14, R31, RZ ;  /* 0x0000001f0e0e9210 */ /* 0x000fca0007f5e0ff */
[----:B------:R-:W-:-:S04]  /*255d0*/  @!P1 IMAD.X R3, R28, 0x1, R29, P2 ;  /* 0x000000011c039824 */ /* 0x000fc800010e061d */
[----:B------:R-:W-:-:S05]  /*255e0*/  @!P1 IMAD.MOV.U32 R15, RZ, RZ, R3 ;  /* 0x000000ffff0f9224 */ /* 0x000fca00078e0003 */
[----:B------:R0:W5:Y:S01]  /*255f0*/  @!P1 LD.E.128 R28, desc[UR38][R14.64] ;  /* 0x000000260e1c9980 */ /* 0x000162000c101d00 */
[----:B------:R-:W-:Y:S02]  /*25600*/  CS2R R50, SRZ ;  /* 0x0000000000327805 */ /* 0x000fe4000001ff00 */
[----:B------:R-:W-:Y:S01]  /*25610*/  CS2R R52, SRZ ;  /* 0x0000000000347805 */ /* 0x000fe2000001ff00 */
[----:B------:R-:W-:Y:S01]  /*25620*/  IMAD.MOV.U32 R13, RZ, RZ, R35 ;  /* 0x000000ffff0d7224 */ /* 0x000fe200078e0023 */
[----:B------:R-:W-:Y:S02]  /*25630*/  CS2R R38, SRZ ;  /* 0x0000000000267805 */ /* 0x000fe4000001ff00 */
[----:B------:R-:W-:Y:S01]  /*25640*/  CS2R R40, SRZ ;  /* 0x0000000000287805 */ /* 0x000fe2000001ff00 */
[----:B0-----:R-:W-:Y:S02]  /*25650*/  IMAD.MOV.U32 R15, RZ, RZ, -0x1 ;  /* 0xffffffffff0f7424 */ /* 0x001fe400078e00ff */
[----:B--2---:R-:W-:-:S02]  /*25660*/  @!P1 IMAD.MOV.U32 R50, RZ, RZ, R8 ;  /* 0x000000ffff329224 */ /* 0x004fc400078e0008 */
[----:B------:R-:W-:Y:S02]  /*25670*/  @!P1 IMAD.MOV.U32 R51, RZ, RZ, R9 ;  /* 0x000000ffff339224 */ /* 0x000fe400078e0009 */
[----:B------:R-:W-:Y:S02]  /*25680*/  IMAD.MOV.U32 R3, RZ, RZ, R50 ;  /* 0x000000ffff037224 */ /* 0x000fe400078e0032 */
[----:B------:R-:W-:Y:S02]  /*25690*/  IMAD.MOV.U32 R12, RZ, RZ, R51 ;  /* 0x000000ffff0c7224 */ /* 0x000fe400078e0033 */
[----:B------:R-:W-:Y:S02]  /*256a0*/  @!P1 IMAD.MOV.U32 R53, RZ, RZ, R11 ;  /* 0x000000ffff359224 */ /* 0x000fe400078e000b */
[----:B------:R-:W-:Y:S01]  /*256b0*/  IMAD.MOV.U32 R11, RZ, RZ, 0x181f ;  /* 0x0000181fff0b7424 */ /* 0x000fe200078e00ff */
[----:B------:R-:W-:Y:S01]  /*256c0*/  PRMT R59, R3, 0x5410, R12 ;  /* 0x00005410033b7816 */ /* 0x000fe2000000000c */
[----:B------:R-:W-:-:S02]  /*256d0*/  IMAD.MOV.U32 R12, RZ, RZ, 0x3 ;  /* 0x00000003ff0c7424 */ /* 0x000fc400078e00ff */
[----:B------:R-:W-:Y:S02]  /*256e0*/  @!P1 IMAD.MOV.U32 R52, RZ, RZ, R10 ;  /* 0x000000ffff349224 */ /* 0x000fe400078e000a */
[----:B------:R-:W-:-:S07]  /*256f0*/  IMAD.MOV.U32 R9, RZ, RZ, R53 ;  /* 0x000000ffff097224 */ /* 0x000fce00078e0035 */
[----:B-----5:R-:W-:Y:S05]  /*25700*/  WARPSYNC.COLLECTIVE R15, `(.L_x_8840) ;  /* 0x000000000f087348 */ /* 0x020fea0003c00000 */
[----:B------:R0:W1:Y:S02]  /*25710*/  SHFL.IDX P6, R14, R13, R12, R11 ;  /* 0x0000000c0d0e7389 */ /* 0x00006400000c000b */
[----:B01---5:R-:W-:Y:S01]  /*25720*/  ENDCOLLECTIVE ;  /* 0x000000000000791b */ /* 0x023fe20003800000 */
.L_x_8840:
[----:B------:R-:W-:-:S05]  /*25730*/  IMAD.MOV.U32 R8, RZ, RZ, R52 ;  /* 0x000000ffff087224 */ /* 0x000fca00078e0034 */
[----:B------:R-:W-:Y:S01]  /*25740*/  PRMT R44, R8, 0x5410, R9 ;  /* 0x00005410082c7816 */ /* 0x000fe20000000009 */
[----:B------:R-:W-:Y:S02]  /*25750*/  @!P1 IMAD.MOV.U32 R38, RZ, RZ, R28 ;  /* 0x000000ffff269224 */ /* 0x000fe400078e001c */
[----:B------:R-:W-:Y:S02]  /*25760*/  @!P1 IMAD.MOV.U32 R39, RZ, RZ, R29 ;  /* 0x000000ffff279224 */ /* 0x000fe400078e001d */
[----:B------:R-:W-:Y:S02]  /*25770*/  @!P1 IMAD.MOV.U32 R40, RZ, RZ, R30 ;  /* 0x000000ffff289224 */ /* 0x000fe400078e001e */
[----:B------:R-:W-:Y:S02]  /*25780*/  @!P1 IMAD.MOV.U32 R41, RZ, RZ, R31 ;  /* 0x000000ffff299224 */ /* 0x000fe400078e001f */
[----:B------:R-:W-:Y:S02]  /*25790*/  IMAD.MOV.U32 R13, RZ, RZ, R32 ;  /* 0x000000ffff0d7224 */ /* 0x000fe400078e0020 */
[----:B------:R-:W-:-:S02]  /*257a0*/  IMAD.MOV.U32 R8, RZ, RZ, R38 ;  /* 0x000000ffff087224 */ /* 0x000fc400078e0026 */
[----:B------:R-:W-:Y:S02]  /*257b0*/  IMAD.MOV.U32 R9, RZ, RZ, R39 ;  /* 0x000000ffff097224 */ /* 0x000fe400078e0027 */
[----:B------:R-:W-:Y:S02]  /*257c0*/  IMAD.MOV.U32 R10, RZ, RZ, R40 ;  /* 0x000000ffff0a7224 */ /* 0x000fe400078e0028 */
[----:B------:R-:W-:Y:S01]  /*257d0*/  IMAD.MOV.U32 R3, RZ, RZ, R14 ;  /* 0x000000ffff037224 */ /* 0x000fe200078e000e */
[----:B------:R-:W-:-:S07]  /*257e0*/  PRMT R62, R8, 0x5410, R9 ;  /* 0x00005410083e7816 */ /* 0x000fce0000000009 */
[----:B------:R-:W-:Y:S05]  /*257f0*/  WARPSYNC.COLLECTIVE R15, `(.L_x_8841) ;  /* 0x000000000f087348 */ /* 0x000fea0003c00000 */
[----:B------:R0:W1:Y:S02]  /*25800*/  SHFL.IDX P6, R14, R13, R12, R11 ;  /* 0x0000000c0d0e7389 */ /* 0x00006400000c000b */
[----:B01----:R-:W-:Y:S01]  /*25810*/  ENDCOLLECTIVE ;  /* 0x000000000000791b */ /* 0x003fe20003800000 */
.L_x_8841:
[----:B------:R-:W-:Y:S02]  /*25820*/  CS2R R8, SRZ ;  /* 0x0000000000087805 */ /* 0x000fe4000001ff00 */
[----:B------:R-:W-:Y:S01]  /*25830*/  MOV R13, R33 ;  /* 0x00000021000d7202 */ /* 0x000fe20000000f00 */
[----:B------:R-:W-:-:S07]  /*25840*/  IMAD.MOV.U32 R32, RZ, RZ, R14 ;  /* 0x000000ffff207224 */ /* 0x000fce00078e000e */
[----:B------:R-:W-:Y:S05]  /*25850*/  WARPSYNC.COLLECTIVE R15, `(.L_x_8842) ;  /* 0x000000000f087348 */ /* 0x000fea0003c00000 */
[----:B------:R0:W1:Y:S02]  /*25860*/  SHFL.IDX P6, R14, R13, R12, R11 ;  /* 0x0000000c0d0e7389 */ /* 0x00006400000c000b */
[----:B01----:R-:W-:Y:S01]  /*25870*/  ENDCOLLECTIVE ;  /* 0x000000000000791b */ /* 0x003fe20003800000 */
.L_x_8842:
[----:B------:R-:W-:Y:S02]  /*25880*/  IMAD.MOV.U32 R13, RZ, RZ, R34 ;  /* 0x000000ffff0d7224 */ /* 0x000fe400078e0022 */
[----:B------:R-:W-:-:S07]  /*25890*/  IMAD.MOV.U32 R33, RZ, RZ, R14 ;  /* 0x000000ffff217224 */ /* 0x000fce00078e000e */
[----:B------:R-:W-:Y:S05]  /*258a0*/  WARPSYNC.COLLECTIVE R15, `(.L_x_8843) ;  /* 0x000000000f087348 */ /* 0x000fea0003c00000 */
[----:B------:R0:W1:Y:S02]  /*258b0*/  SHFL.IDX P6, R14, R13, R12, R11 ;  /* 0x0000000c0d0e7389 */ /* 0x00006400000c000b */
[----:B01----:R-:W-:Y:S01]  /*258c0*/  ENDCOLLECTIVE ;  /* 0x000000000000791b */ /* 0x003fe20003800000 */
.L_x_8843:
[----:B------:R-:W-:-:S05]  /*258d0*/  IMAD.MOV.U32 R11, RZ, RZ, R41 ;  /* 0x000000ffff0b7224 */ /* 0x000fca00078e0029 */
[----:B------:R-:W-:Y:S01]  /*258e0*/  PRMT R63, R10, 0x5410, R11 ;  /* 0x000054100a3f7816 */ /* 0x000fe2000000000b */
[----:B------:R-:W-:Y:S01]  /*258f0*/  IMAD.MOV.U32 R34, RZ, RZ, R14 ;  /* 0x000000ffff227224 */ /* 0x000fe200078e000e */
[----:B------:R-:W-:Y:S06]  /*25900*/  BRA `(.L_x_8844) ;  /* 0xfffffe6800d47947 */ /* 0x000fec000383ffff */
.L_x_8514:
[----:B0-----:R0:W1:Y:S02]  /*25910*/  SYNCS.PHASECHK.TRANS64.TRYWAIT P4, [R2+URZ+0x28800], R29 ;  /* 0x0288001d020075a7 */ /* 0x001064000808017f */
[----:B-1----:R-:W-:Y:S05]  /*25920*/  @!P4 NANOSLEEP.SYNCS 0x989680 ;  /* 0x009896800000c95d */ /* 0x002fea0003900000 */
[----:B------:R-:W1:Y:S02]  /*25930*/  @!P4 SYNCS.PHASECHK.TRANS64 P4, [R2+URZ+0x28800], R29 ;  /* 0x0288001d0200c5a7 */ /* 0x000e64000808007f */
[----:B-1----:R-:W-:Y:S05]  /*25940*/  @!P4 BRA `(.L_x_8514) ;  /* 0xfffffffc00f0c947 */ /* 0x002fea000383ffff */
[----:B------:R-:W-:Y:S05]  /*25950*/  BRA `(.L_x_8845) ;  /* 0xfffffe6c006c7947 */ /* 0x000fea000383ffff */
.L_x_8524:
[----:B0-----:R0:W2:Y:S02]  /*25960*/  SYNCS.PHASECHK.TRANS64.TRYWAIT P2, [R11+URZ+0x28830], R0 ;  /* 0x028830000b0075a7 */ /* 0x0010a4000804017f */
[----:B--2---:R-:W-:Y:S05]  /*25970*/  @!P2 NANOSLEEP.SYNCS 0x989680 ;  /* 0x009896800000a95d */ /* 0x004fea0003900000 */
[----:B------:R-:W2:Y:S02]  /*25980*/  @!P2 SYNCS.PHASECHK.TRANS64 P2, [R11+URZ+0x28830], R0 ;  /* 0x028830000b00a5a7 */ /* 0x000ea4000804007f */
[----:B--2---:R-:W-:Y:S05]  /*25990*/  @!P2 BRA `(.L_x_8524) ;  /* 0xfffffffc00f0a947 */ /* 0x004fea000383ffff */
[----:B------:R-:W-:Y:S05]  /*259a0*/  BRA `(.L_x_8523) ;  /* 0xfffffe8400c87947 */ /* 0x000fea000383ffff */
.L_x_8542:
[----:B-1----:R1:W2:Y:S02]  /*259b0*/  SYNCS.PHASECHK.TRANS64.TRYWAIT P5, [R11+URZ+0x28830], R6 ;  /* 0x028830060b0075a7 */ /* 0x0022a400080a017f */
[----:B--2---:R-:W-:Y:S05]  /*259c0*/  @!P5 NANOSLEEP.SYNCS 0x989680 ;  /* 0x009896800000d95d */ /* 0x004fea0003900000 */
[----:B------:R-:W2:Y:S02]  /*259d0*/  @!P5 SYNCS.PHASECHK.TRANS64 P5, [R11+URZ+0x28830], R6 ;  /* 0x028830060b00d5a7 */ /* 0x000ea400080a007f */
[----:B--2---:R-:W-:Y:S05]  /*259e0*/  @!P5 BRA `(.L_x_8542) ;  /* 0xfffffffc00f0d947 */ /* 0x004fea000383ffff */
[----:B------:R-:W-:Y:S05]  /*259f0*/  BRA `(.L_x_8541) ;  /* 0xfffffeb800a07947 */ /* 0x000fea000383ffff */
.L_x_8546:
[----:B-1----:R1:W2:Y:S02]  /*25a00*/  SYNCS.PHASECHK.TRANS64.TRYWAIT P4, [R11+URZ+0x28850], R6 ;  /* 0x028850060b0075a7 */ /* 0x0022a4000808017f */
[----:B--2---:R-:W-:Y:S05]  /*25a10*/  @!P4 NANOSLEEP.SYNCS 0x989680 ;  /* 0x009896800000c95d */ /* 0x004fea0003900000 */
[----:B------:R-:W2:Y:S02]  /*25a20*/  @!P4 SYNCS.PHASECHK.TRANS64 P4, [R11+URZ+0x28850], R6 ;  /* 0x028850060b00c5a7 */ /* 0x000ea4000808007f */
[----:B--2---:R-:W-:Y:S05]  /*25a30*/  @!P4 BRA `(.L_x_8546) ;  /* 0xfffffffc00f0c947 */ /* 0x004fea000383ffff */
[----:B------:R-:W-:Y:S05]  /*25a40*/  BRA `(.L_x_8543) ;  /* 0xfffffebc00b07947 */ /* 0x000fea000383ffff */
.L_x_8565:
[----:B-1----:R1:W2:Y:S02]  /*25a50*/  SYNCS.PHASECHK.TRANS64.TRYWAIT P3, [R0+URZ+0x28830], R9 ;  /* 0x02883009000075a7 */ /* 0x0022a4000806017f */
[----:B--2---:R-:W-:Y:S05]  /*25a60*/  @!P3 NANOSLEEP.SYNCS 0x989680 ;  /* 0x009896800000b95d */ /* 0x004fea0003900000 */
[----:B------:R-:W2:Y:S02]  /*25a70*/  @!P3 SYNCS.PHASECHK.TRANS64 P3, [R0+URZ+0x28830], R9 ;  /* 0x028830090000b5a7 */ /* 0x000ea4000806007f */
[----:B--2---:R-:W-:Y:S05]  /*25a80*/  @!P3 BRA `(.L_x_8565) ;  /* 0xfffffffc00f0b947 */ /* 0x004fea000383ffff */
[----:B------:R-:W-:Y:S05]  /*25a90*/  BRA `(.L_x_8564) ;  /* 0xfffffeec00c07947 */ /* 0x000fea000383ffff */
.L_x_8569:
[----:B-1----:R1:W2:Y:S02]  /*25aa0*/  SYNCS.PHASECHK.TRANS64.TRYWAIT P2, [R9+URZ+0x28850], R0 ;  /* 0x02885000090075a7 */ /* 0x0022a4000804017f */
[----:B--2---:R-:W-:Y:S05]  /*25ab0*/  @!P2 NANOSLEEP.SYNCS 0x989680 ;  /* 0x009896800000a95d */ /* 0x004fea0003900000 */
[----:B------:R-:W2:Y:S02]  /*25ac0*/  @!P2 SYNCS.PHASECHK.TRANS64 P2, [R9+URZ+0x28850], R0 ;  /* 0x028850000900a5a7 */ /* 0x000ea4000804007f */
[----:B--2---:R-:W-:Y:S05]  /*25ad0*/  @!P2 BRA `(.L_x_8569) ;  /* 0xfffffffc00f0a947 */ /* 0x004fea000383ffff */
[----:B------:R-:W-:Y:S05]  /*25ae0*/  BRA `(.L_x_8566) ;  /* 0xfffffef000d07947 */ /* 0x000fea000383ffff */
.L_x_8576:
[----:B-1----:R1:W2:Y:S02]  /*25af0*/  SYNCS.PHASECHK.TRANS64.TRYWAIT P3, [R0+URZ+0x28830], R9 ;  /* 0x02883009000075a7 */ /* 0x0022a4000806017f */
[----:B--2---:R-:W-:Y:S05]  /*25b00*/  @!P3 NANOSLEEP.SYNCS 0x989680 ;  /* 0x009896800000b95d */ /* 0x004fea0003900000 */
[----:B------:R-:W2:Y:S02]  /*25b10*/  @!P3 SYNCS.PHASECHK.TRANS64 P3, [R0+URZ+0x28830], R9 ;  /* 0x028830090000b5a7 */ /* 0x000ea4000806007f */
[----:B--2---:R-:W-:Y:S05]  /*25b20*/  @!P3 BRA `(.L_x_8576) ;  /* 0xfffffffc00f0b947 */ /* 0x004fea000383ffff */
[----:B------:R-:W-:Y:S05]  /*25b30*/  BRA `(.L_x_8575) ;  /* 0xffffff1000247947 */ /* 0x000fea000383ffff */
.L_x_8580:
[----:B-1----:R1:W2:Y:S02]  /*25b40*/  SYNCS.PHASECHK.TRANS64.TRYWAIT P2, [R9+URZ+0x28850], R0 ;  /* 0x02885000090075a7 */ /* 0x0022a4000804017f */
[----:B--2---:R-:W-:Y:S05]  /*25b50*/  @!P2 NANOSLEEP.SYNCS 0x989680 ;  /* 0x009896800000a95d */ /* 0x004fea0003900000 */
[----:B------:R-:W2:Y:S02]  /*25b60*/  @!P2 SYNCS.PHASECHK.TRANS64 P2, [R9+URZ+0x28850], R0 ;  /* 0x028850000900a5a7 */ /* 0x000ea4000804007f */
[----:B--2---:R-:W-:Y:S05]  /*25b70*/  @!P2 BRA `(.L_x_8580) ;  /* 0xfffffffc00f0a947 */ /* 0x004fea000383ffff */
[----:B------:R-:W-:Y:S05]  /*25b80*/  BRA `(.L_x_8577) ;  /* 0xffffff1400347947 */ /* 0x000fea000383ffff */
.L_x_8593:
[----:B-1----:R1:W2:Y:S02]  /*25b90*/  SYNCS.PHASECHK.TRANS64.TRYWAIT P0, [R13+URZ+0x28850], R4 ;  /* 0x028850040d0075a7 */ /* 0x0022a4000800017f */
[----:B--2---:R-:W-:Y:S05]  /*25ba0*/  @!P0 NANOSLEEP.SYNCS 0x989680 ;  /* 0x009896800000895d */ /* 0x004fea0003900000 */
[----:B------:R-:W2:Y:S02]  /*25bb0*/  @!P0 SYNCS.PHASECHK.TRANS64 P0, [R13+URZ+0x28850], R4 ;  /* 0x028850040d0085a7 */ /* 0x000ea4000800007f */
[----:B--2---:R-:W-:Y:S05]  /*25bc0*/  @!P0 BRA `(.L_x_8593) ;  /* 0xfffffffc00f08947 */ /* 0x004fea000383ffff */
[----:B------:R-:W-:Y:S05]  /*25bd0*/  BRA `(.L_x_8592) ;  /* 0xffffff4000807947 */ /* 0x000fea000383ffff */
.L_x_8607:
[----:B------:R-:W-:Y:S01]  /*25be0*/  IMAD.MOV.U32 R13, RZ, RZ, R4 ;  /* 0x000000ffff0d7224 */ /* 0x000fe200078e0004 */
[----:B------:R-:W-:Y:S01]  /*25bf0*/  MOV R11, 0x181f ;  /* 0x0000181f000b7802 */ /* 0x000fe20000000f00 */
[----:B------:R-:W-:Y:S02]  /*25c00*/  IMAD.MOV.U32 R12, RZ, RZ, RZ ;  /* 0x000000ffff0c7224 */ /* 0x000fe400078e00ff */
[----:B------:R-:W-:-:S07]  /*25c10*/  IMAD.MOV.U32 R15, RZ, RZ, -0x1 ;  /* 0xffffffffff0f7424 */ /* 0x000fce00078e00ff */
[----:B01----:R-:W-:Y:S05]  /*25c20*/  WARPSYNC.COLLECTIVE R15, `(.L_x_8846) ;  /* 0x000000000f087348 */ /* 0x003fea0003c00000 */
[----:B------:R2:W3:Y:S02]  /*25c30*/  SHFL.IDX P6, R14, R13, R12, R11 ;  /* 0x0000000c0d0e7389 */ /* 0x0004e400000c000b */
[----:B0123--:R-:W-:Y:S01]  /*25c40*/  ENDCOLLECTIVE ;  /* 0x000000000000791b */ /* 0x00ffe20003800000 */
.L_x_8846:
[----:B------:R-:W-:Y:S02]  /*25c50*/  IMAD.MOV.U32 R13, RZ, RZ, R0 ;  /* 0x000000ffff0d7224 */ /* 0x000fe400078e0000 */
[----:B------:R-:W-:-:S07]  /*25c60*/  IMAD.MOV.U32 R3, RZ, RZ, R14 ;  /* 0x000000ffff037224 */ /* 0x000fce00078e000e */
[----:B------:R-:W-:Y:S05]  /*25c70*/  WARPSYNC.COLLECTIVE R15, `(.L_x_8847) ;  /* 0x000000000f087348 */ /* 0x000fea0003c00000 */
[----:B------:R0:W1:Y:S02]  /*25c80*/  SHFL.IDX P6, R14, R13, R12, R11 ;  /* 0x0000000c0d0e7389 */ /* 0x00006400000c000b */
[----:B01----:R-:W-:Y:S01]  /*25c90*/  ENDCOLLECTIVE ;  /* 0x000000000000791b */ /* 0x003fe20003800000 */
.L_x_8847:
[----:B------:R-:W-:Y:S05]  /*25ca0*/  BRA `(.L_x_8848) ;  /* 0xffffff6400b07947 */ /* 0x000fea000383ffff */
.L_x_8610:
[----:B------:R-:W-:Y:S01]  /*25cb0*/  BSSY B1, `(.L_x_8849) ;  /* 0x0000008000017945 */ /* 0x000fe20003800000 */
[----:B------:R-:W-:Y:S02]  /*25cc0*/  IMAD.MOV.U32 R13, RZ, RZ, R4 ;  /* 0x000000ffff0d7224 */ /* 0x000fe400078e0004 */
[----:B------:R-:W-:Y:S02]  /*25cd0*/  IMAD.MOV.U32 R12, RZ, RZ, 0x1 ;  /* 0x00000001ff0c7424 */ /* 0x000fe400078e00ff */
[----:B------:R-:W-:Y:S02]  /*25ce0*/  IMAD.MOV.U32 R11, RZ, RZ, 0x181f ;  /* 0x0000181fff0b7424 */ /* 0x000fe400078e00ff */
[----:B---3--:R-:W-:-:S07]  /*25cf0*/  IMAD.MOV.U32 R15, RZ, RZ, -0x1 ;  /* 0xffffffffff0f7424 */ /* 0x008fce00078e00ff */
[----:B012-4-:R-:W-:Y:S05]  /*25d00*/  WARPSYNC.COLLECTIVE R15, `(.L_x_8850) ;  /* 0x000000000f087348 */ /* 0x017fea0003c00000 */
[----:B----4-:R3:W4:Y:S02]  /*25d10*/  SHFL.IDX P6, R14, R13, R12, R11 ;  /* 0x0000000c0d0e7389 */ /* 0x01072400000c000b */
[----:B01234-:R-:W-:Y:S01]  /*25d20*/  ENDCOLLECTIVE ;  /* 0x000000000000791b */ /* 0x01ffe20003800000 */
.L_x_8850:
[----:B------:R-:W-:Y:S05]  /*25d30*/  BSYNC B1 ;  /* 0x0000000000017941 */ /* 0x000fea0003800000 */
.L_x_8849:
        /* <DEDUP_REMOVED lines=8> */
.L_x_8851:
[----:B------:R-:W-:Y:S05]  /*25dc0*/  BRA `(.L_x_8852) ;  /* 0xffffff6400b07947 */ /* 0x000fea000383ffff */
.L_x_8613:
[----:B------:R-:W-:Y:S01]  /*25dd0*/  BSSY B1, `(.L_x_8853) ;  /* 0x0000008000017945 */ /* 0x000fe20003800000 */
[----:B------:R-:W-:Y:S01]  /*25de0*/  IMAD.MOV.U32 R13, RZ, RZ, R4 ;  /* 0x000000ffff0d7224 */ /* 0x000fe200078e0004 */
[----:B0-----:R-:W-:Y:S01]  /*25df0*/  MOV R15, 0xffffffff ;  /* 0xffffffff000f7802 */ /* 0x001fe20000000f00 */
[----:B------:R-:W-:Y:S02]  /*25e00*/  IMAD.MOV.U32 R12, RZ, RZ, 0x2 ;  /* 0x00000002ff0c7424 */ /* 0x000fe400078e00ff */
[----:B------:R-:W-:-:S07]  /*25e10*/  IMAD.MOV.U32 R11, RZ, RZ, 0x181f ;  /* 0x0000181fff0b7424 */ /* 0x000fce00078e00ff */
[----:B-1234-:R-:W-:Y:S05]  /*25e20*/  WARPSYNC.COLLECTIVE R15, `(.L_x_8854) ;  /* 0x000000000f087348 */ /* 0x01efea0003c00000 */
[----:B----4-:R0:W4:Y:S02]  /*25e30*/  SHFL.IDX P6, R14, R13, R12, R11 ;  /* 0x0000000c0d0e7389 */ /* 0x01012400000c000b */
[----:B01234-:R-:W-:Y:S01]  /*25e40*/  ENDCOLLECTIVE ;  /* 0x000000000000791b */ /* 0x01ffe20003800000 */
.L_x_8854:
[----:B------:R-:W-:Y:S05]  /*25e50*/  BSYNC B1 ;  /* 0x0000000000017941 */ /* 0x000fea0003800000 */
.L_x_8853:
        /* <DEDUP_REMOVED lines=8> */
.L_x_8855:
[----:B------:R-:W-:Y:S05]  /*25ee0*/  BRA `(.L_x_8856) ;  /* 0xffffff6400b07947 */ /* 0x000fea000383ffff */
.L_x_8616:
[----:B------:R-:W-:Y:S01]  /*25ef0*/  BSSY B1, `(.L_x_8857) ;  /* 0x0000008000017945 */ /* 0x000fe20003800000 */
[----:B------:R-:W-:Y:S02]  /*25f00*/  IMAD.MOV.U32 R13, RZ, RZ, R4 ;  /* 0x000000ffff0d7224 */ /* 0x000fe400078e0004 */
[----:B------:R-:W-:Y:S02]  /*25f10*/  IMAD.MOV.U32 R12, RZ, RZ, 0x3 ;  /* 0x00000003ff0c7424 */ /* 0x000fe400078e00ff */
[----:B------:R-:W-:Y:S02]  /*25f20*/  IMAD.MOV.U32 R11, RZ, RZ, 0x181f ;  /* 0x0000181fff0b7424 */ /* 0x000fe400078e00ff */
[----:B0-----:R-:W-:-:S07]  /*25f30*/  IMAD.MOV.U32 R15, RZ, RZ, -0x1 ;  /* 0xffffffffff0f7424 */ /* 0x001fce00078e00ff */
[----:B-1234-:R-:W-:Y:S05]  /*25f40*/  WARPSYNC.COLLECTIVE R15, `(.L_x_8858) ;  /* 0x000000000f087348 */ /* 0x01efea0003c00000 */
[----:B------:R0:W0:Y:S02]  /*25f50*/  SHFL.IDX P6, R14, R13, R12, R11 ;  /* 0x0000000c0d0e7389 */ /* 0x00002400000c000b */
[----:B01234-:R-:W-:Y:S01]  /*25f60*/  ENDCOLLECTIVE ;  /* 0x000000000000791b */ /* 0x01ffe20003800000 */
.L_x_8858:
[----:B------:R-:W-:Y:S05]  /*25f70*/  BSYNC B1 ;  /* 0x0000000000017941 */ /* 0x000fea0003800000 */
.L_x_8857:
        /* <DEDUP_REMOVED lines=8> */
.L_x_8859:
[----:B------:R-:W-:Y:S05]  /*26000*/  BRA `(.L_x_8860) ;  /* 0xffffff6400b07947 */ /* 0x000fea000383ffff */
.L_x_8641:
        /* <DEDUP_REMOVED lines=11> */
.L_x_8862:
[----:B------:R-:W-:Y:S05]  /*260c0*/  BSYNC B1 ;  /* 0x0000000000017941 */ /* 0x000fea0003800000 */
.L_x_8861:
[----:B------:R-:W-:Y:S05]  /*260d0*/  BRA `(.L_x_8863) ;  /* 0xffffff7c00f07947 */ /* 0x000fea000383ffff */
.L_x_8643:
[----:B------:R-:W-:Y:S01]  /*260e0*/  BSSY B1, `(.L_x_8864) ;  /* 0x0000006000017945 */ /* 0x000fe20003800000 */
[----:B------:R-:W-:-:S07]  /*260f0*/  IMAD.MOV.U32 R15, RZ, RZ, -0x1 ;  /* 0xffffffffff0f7424 */ /* 0x000fce00078e00ff */
[----:B01----:R-:W-:Y:S05]  /*26100*/  WARPSYNC.COLLECTIVE R15, `(.L_x_8865) ;  /* 0x000000000f0c7348 */ /* 0x003fea0003c00000 */
[----:B------:R-:W-:Y:S02]  /*26110*/  ELECT P6, UR62, PT ;  /* 0x00000000003e782f */ /* 0x000fe400038c0000 */
[----:B------:R-:W-:Y:S01]  /*26120*/  MOV R14, UR62 ;  /* 0x0000003e000e7c02 */ /* 0x000fe20008000f00 */
[----:B01----:R-:W-:Y:S10]  /*26130*/  ENDCOLLECTIVE ;  /* 0x000000000000791b */ /* 0x003ff40003800000 */
.L_x_8865:
[----:B------:R-:W-:Y:S05]  /*26140*/  BSYNC B1 ;  /* 0x0000000000017941 */ /* 0x000fea0003800000 */
.L_x_8864:
[----:B------:R-:W-:Y:S01]  /*26150*/  PLOP3.LUT P1, PT, P6, PT, PT, 0x80, 0x0 ;  /* 0x000000000000781c */ /* 0x000fe2000372f070 */
[----:B------:R-:W-:-:S12]  /*26160*/  BRA `(.L_x_8642) ;  /* 0xffffff7c00e47947 */ /* 0x000fd8000383ffff */
.L_x_8645:
[----:B-1----:R-:W2:Y:S02]  /*26170*/  LDL R6, [R1] ;  /* 0x0000000001067983 */ /* 0x002ea40000100800 */
[----:B--2---:R1:W2:Y:S02]  /*26180*/  SYNCS.PHASECHK.TRANS64.TRYWAIT P0, [R6+URZ+0x28820], R5 ;  /* 0x02882005060075a7 */ /* 0x0042a4000800017f */
[----:B--2---:R-:W-:Y:S05]  /*26190*/  @!P0 NANOSLEEP.SYNCS 0x989680 ;  /* 0x009896800000895d */ /* 0x004fea0003900000 */
[----:B------:R-:W2:Y:S02]  /*261a0*/  @!P0 SYNCS.PHASECHK.TRANS64 P0, [R6+URZ+0x28820], R5 ;  /* 0x02882005060085a7 */ /* 0x000ea4000800007f */
[----:B--2---:R-:W-:Y:S05]  /*261b0*/  @!P0 BRA `(.L_x_8645) ;  /* 0xfffffffc00ec8947 */ /* 0x004fea000383ffff */
[----:B------:R-:W-:Y:S05]  /*261c0*/  BRA `(.L_x_8866) ;  /* 0xffffff7c00f47947 */ /* 0x000fea000383ffff */
.L_x_8649:
[----:B-1----:R1:W2:Y:S02]  /*261d0*/  SYNCS.PHASECHK.TRANS64.TRYWAIT P0, [R7+URZ+0x288a0], R10 ;  /* 0x0288a00a070075a7 */ /* 0x0022a4000800017f */
[----:B--2---:R-:W-:Y:S05]  /*261e0*/  @!P0 NANOSLEEP.SYNCS 0x989680 ;  /* 0x009896800000895d */ /* 0x004fea0003900000 */
[----:B------:R-:W2:Y:S02]  /*261f0*/  @!P0 SYNCS.PHASECHK.TRANS64 P0, [R7+URZ+0x288a0], R10 ;  /* 0x0288a00a070085a7 */ /* 0x000ea4000800007f */
[----:B--2---:R-:W-:Y:S05]  /*26200*/  @!P0 BRA `(.L_x_8649) ;  /* 0xfffffffc00f08947 */ /* 0x004fea000383ffff */
[----:B------:R-:W-:Y:S05]  /*26210*/  BRA `(.L_x_8867) ;  /* 0xffffff8000187947 */ /* 0x000fea000383ffff */
.L_x_8655:
[----:B0-----:R0:W2:Y:S02]  /*26220*/  SYNCS.PHASECHK.TRANS64.TRYWAIT P0, [R7+URZ+0x288c0], R10 ;  /* 0x0288c00a070075a7 */ /* 0x0010a4000800017f */
[----:B--2---:R-:W-:Y:S05]  /*26230*/  @!P0 NANOSLEEP.SYNCS 0x989680 ;  /* 0x009896800000895d */ /* 0x004fea0003900000 */
[----:B------:R-:W2:Y:S02]  /*26240*/  @!P0 SYNCS.PHASECHK.TRANS64 P0, [R7+URZ+0x288c0], R10 ;  /* 0x0288c00a070085a7 */ /* 0x000ea4000800007f */
[----:B--2---:R-:W-:Y:S05]  /*26250*/  @!P0 BRA `(.L_x_8655) ;  /* 0xfffffffc00f08947 */ /* 0x004fea000383ffff */
[----:B------:R-:W-:Y:S05]  /*26260*/  BRA `(.L_x_8868) ;  /* 0xffffff8000dc7947 */ /* 0x000fea000383ffff */
.L_x_8663:
[----:B-1----:R1:W2:Y:S02]  /*26270*/  SYNCS.PHASECHK.TRANS64.TRYWAIT P0, [R8+URZ+0x288a0], R7 ;  /* 0x0288a007080075a7 */ /* 0x0022a4000800017f */
[----:B--2---:R-:W-:Y:S05]  /*26280*/  @!P0 NANOSLEEP.SYNCS 0x989680 ;  /* 0x009896800000895d */ /* 0x004fea0003900000 */
[----:B------:R-:W2:Y:S02]  /*26290*/  @!P0 SYNCS.PHASECHK.TRANS64 P0, [R8+URZ+0x288a0], R7 ;  /* 0x0288a007080085a7 */ /* 0x000ea4000800007f */
[----:B--2---:R-:W-:Y:S05]  /*262a0*/  @!P0 BRA `(.L_x_8663) ;  /* 0xfffffffc00f08947 */ /* 0x004fea000383ffff */
[----:B------:R-:W-:Y:S05]  /*262b0*/  BRA `(.L_x_8869) ;  /* 0xffffff8400f47947 */ /* 0x000fea000383ffff */
.L_x_8669:
[----:B--2---:R2:W3:Y:S02]  /*262c0*/  SYNCS.PHASECHK.TRANS64.TRYWAIT P0, [R8+URZ+0x288c0], R7 ;  /* 0x0288c007080075a7 */ /* 0x0044e4000800017f */
[----:B---3--:R-:W-:Y:S05]  /*262d0*/  @!P0 NANOSLEEP.SYNCS 0x989680 ;  /* 0x009896800000895d */ /* 0x008fea0003900000 */
[----:B------:R-:W3:Y:S02]  /*262e0*/  @!P0 SYNCS.PHASECHK.TRANS64 P0, [R8+URZ+0x288c0], R7 ;  /* 0x0288c007080085a7 */ /* 0x000ee4000800007f */
[----:B---3--:R-:W-:Y:S05]  /*262f0*/  @!P0 BRA `(.L_x_8669) ;  /* 0xfffffffc00f08947 */ /* 0x008fea000383ffff */
[----:B------:R-:W-:Y:S05]  /*26300*/  BRA `(.L_x_8870) ;  /* 0xffffff8800b07947 */ /* 0x000fea000383ffff */
.L_x_8691:
        /* <DEDUP_REMOVED lines=11> */
.L_x_8872:
[----:B------:R-:W-:Y:S05]  /*263c0*/  BSYNC B0 ;  /* 0x0000000000007941 */ /* 0x000fea0003800000 */
.L_x_8871:
[----:B------:R-:W-:Y:S05]  /*263d0*/  BRA `(.L_x_8873) ;  /* 0xffffff9800147947 */ /* 0x000fea000383ffff */
.L_x_8693:
[----:B------:R-:W-:Y:S01]  /*263e0*/  BSSY B0, `(.L_x_8874) ;  /* 0x0000006000007945 */ /* 0x000fe20003800000 */
[----:B------:R-:W-:-:S07]  /*263f0*/  IMAD.MOV.U32 R15, RZ, RZ, -0x1 ;  /* 0xffffffffff0f7424 */ /* 0x000fce00078e00ff */
[----:B01-3--:R-:W-:Y:S05]  /*26400*/  WARPSYNC.COLLECTIVE R15, `(.L_x_8875) ;  /* 0x000000000f0c7348 */ /* 0x00bfea0003c00000 */
[----:B------:R-:W-:Y:S02]  /*26410*/  ELECT P6, UR62, PT ;  /* 0x00000000003e782f */ /* 0x000fe400038c0000 */
[----:B------:R-:W-:Y:S01]  /*26420*/  MOV R14, UR62 ;  /* 0x0000003e000e7c02 */ /* 0x000fe20008000f00 */
[----:B01-3--:R-:W-:Y:S10]  /*26430*/  ENDCOLLECTIVE ;  /* 0x000000000000791b */ /* 0x00bff40003800000 */
.L_x_8875:
[----:B------:R-:W-:Y:S05]  /*26440*/  BSYNC B0 ;  /* 0x0000000000007941 */ /* 0x000fea0003800000 */
.L_x_8874:
[----:B------:R-:W-:Y:S05]  /*26450*/  BRA `(.L_x_8876) ;  /* 0xffffff9800207947 */ /* 0x000fea000383ffff */
.L_x_8695:
[----:B-1----:R1:W2:Y:S02]  /*26460*/  SYNCS.PHASECHK.TRANS64.TRYWAIT P0, [R0+URZ+0x28840], R2 ;  /* 0x02884002000075a7 */ /* 0x0022a4000800017f */
[----:B--2---:R-:W-:Y:S05]  /*26470*/  @!P0 NANOSLEEP.SYNCS 0x989680 ;  /* 0x009896800000895d */ /* 0x004fea0003900000 */
[----:B------:R-:W2:Y:S02]  /*26480*/  @!P0 SYNCS.PHASECHK.TRANS64 P0, [R0+URZ+0x28840], R2 ;  /* 0x02884002000085a7 */ /* 0x000ea4000800007f */
[----:B--2---:R-:W-:Y:S05]  /*26490*/  @!P0 BRA `(.L_x_8695) ;  /* 0xfffffffc00f08947 */ /* 0x004fea000383ffff */
[----:B------:R-:W-:Y:S05]  /*264a0*/  BRA `(.L_x_8877) ;  /* 0xffffff9800887947 */ /* 0x000fea000383ffff */
.L_x_8699:
[----:B------:R-:W2:Y:S01]  /*264b0*/  LDL.LU R11, [R1+0x40] ;  /* 0x00004000010b7983 */ /* 0x000ea20000300800 */
[----:B------:R-:W-:Y:S02]  /*264c0*/  IMAD.MOV.U32 R5, RZ, RZ, R12 ;  /* 0x000000ffff057224 */ /* 0x000fe400078e000c */
[----:B------:R-:W-:Y:S02]  /*264d0*/  IMAD.MOV.U32 R13, RZ, RZ, R3 ;  /* 0x000000ffff0d7224 */ /* 0x000fe400078e0003 */
[----:B------:R-:W-:Y:S02]  /*264e0*/  IMAD.MOV.U32 R12, RZ, RZ, RZ ;  /* 0x000000ffff0c7224 */ /* 0x000fe400078e00ff */
[----:B------:R-:W-:Y:S02]  /*264f0*/  IMAD.MOV.U32 R15, RZ, RZ, -0x1 ;  /* 0xffffffffff0f7424 */ /* 0x000fe400078e00ff */
        /* <DEDUP_REMOVED lines=8> */
.L_x_8878:
[----:B------:R-:W-:Y:S02]  /*26580*/  IMAD.MOV.U32 R13, RZ, RZ, R4 ;  /* 0x000000ffff0d7224 */ /* 0x000fe400078e0004 */
[----:B------:R-:W-:-:S07]  /*26590*/  IMAD.MOV.U32 R6, RZ, RZ, R14 ;  /* 0x000000ffff067224 */ /* 0x000fce00078e000e */
[----:B------:R-:W-:Y:S05]  /*265a0*/  WARPSYNC.COLLECTIVE R15, `(.L_x_8879) ;  /* 0x000000000f087348 */ /* 0x000fea0003c00000 */
[----:B------:R0:W1:Y:S02]  /*265b0*/  SHFL.IDX P6, R14, R13, R12, R11 ;  /* 0x0000000c0d0e7389 */ /* 0x00006400000c000b */
[----:B01----:R-:W-:Y:S01]  /*265c0*/  ENDCOLLECTIVE ;  /* 0x000000000000791b */ /* 0x003fe20003800000 */
.L_x_8879:
[----:B------:R-:W-:Y:S02]  /*265d0*/  IMAD.MOV.U32 R13, RZ, RZ, R3 ;  /* 0x000000ffff0d7224 */ /* 0x000fe400078e0003 */
[----:B------:R-:W-:Y:S01]  /*265e0*/  IMAD.MOV.U32 R12, RZ, RZ, 0x1 ;  /* 0x00000001ff0c7424 */ /* 0x000fe200078e00ff */
[----:B------:R-:W-:-:S07]  /*265f0*/  MOV R7, R14 ;  /* 0x0000000e00077202 */ /* 0x000fce0000000f00 */
[----:B------:R-:W-:Y:S05]  /*26600*/  WARPSYNC.COLLECTIVE R15, `(.L_x_8880) ;  /* 0x000000000f087348 */ /* 0x000fea0003c00000 */
[----:B------:R0:W1:Y:S02]  /*26610*/  SHFL.IDX P6, R14, R13, R12, R11 ;  /* 0x0000000c0d0e7389 */ /* 0x00006400000c000b */
[----:B01----:R-:W-:Y:S01]  /*26620*/  ENDCOLLECTIVE ;  /* 0x000000000000791b */ /* 0x003fe20003800000 */
.L_x_8880:
[----:B------:R-:W-:-:S05]  /*26630*/  @!P2 LEA R7, P3, R9, R7, 0x1 ;  /* 0x000000070907a211 */ /* 0x000fca00078608ff */
        /* <DEDUP_REMOVED lines=15> */
.L_x_8881:
[----:B------:R-:W-:Y:S02]  /*26730*/  IMAD.MOV.U32 R13, RZ, RZ, R3 ;  /* 0x000000ffff0d7224 */ /* 0x000fe400078e0003 */
[----:B------:R-:W-:Y:S02]  /*26740*/  IMAD.MOV.U32 R12, RZ, RZ, 0x2 ;  /* 0x00000002ff0c7424 */ /* 0x000fe400078e00ff */
[----:B------:R-:W-:-:S07]  /*26750*/  IMAD.MOV.U32 R5, RZ, RZ, R14 ;  /* 0x000000ffff057224 */ /* 0x000fce00078e000e */
[----:B------:R-:W-:Y:S05]  /*26760*/  WARPSYNC.COLLECTIVE R15, `(.L_x_8882) ;  /* 0x000000000f087348 */ /* 0x000fea0003c00000 */
[----:B------:R0:W1:Y:S02]  /*26770*/  SHFL.IDX P6, R14, R13, R12, R11 ;  /* 0x0000000c0d0e7389 */ /* 0x00006400000c000b */
[----:B01----:R-:W-:Y:S01]  /*26780*/  ENDCOLLECTIVE ;  /* 0x000000000000791b */ /* 0x003fe20003800000 */
.L_x_8882:
        /* <DEDUP_REMOVED lines=16> */
.L_x_8883:
[----:B------:R-:W-:Y:S02]  /*26890*/  IMAD.MOV.U32 R13, RZ, RZ, R3 ;  /* 0x000000ffff0d7224 */ /* 0x000fe400078e0003 */
[----:B------:R-:W-:Y:S02]  /*268a0*/  IMAD.MOV.U32 R12, RZ, RZ, 0x3 ;  /* 0x00000003ff0c7424 */ /* 0x000fe400078e00ff */
[----:B------:R-:W-:-:S07]  /*268b0*/  IMAD.MOV.U32 R5, RZ, RZ, R14 ;  /* 0x000000ffff057224 */ /* 0x000fce00078e000e */
[----:B------:R-:W-:Y:S05]  /*268c0*/  WARPSYNC.COLLECTIVE R15, `(.L_x_8884) ;  /* 0x000000000f087348 */ /* 0x000fea0003c00000 */
[----:B------:R0:W1:Y:S02]  /*268d0*/  SHFL.IDX P6, R14, R13, R12, R11 ;  /* 0x0000000c0d0e7389 */ /* 0x00006400000c000b */
[----:B01----:R-:W-:Y:S01]  /*268e0*/  ENDCOLLECTIVE ;  /* 0x000000000000791b */ /* 0x003fe20003800000 */
.L_x_8884:
        /* <DEDUP_REMOVED lines=16> */
.L_x_8885:
[----:B------:R-:W-:Y:S01]  /*269f0*/  IMAD.MOV.U32 R13, RZ, RZ, R3 ;  /* 0x000000ffff0d7224 */ /* 0x000fe200078e0003 */
[----:B------:R-:W-:Y:S01]  /*26a00*/  MOV R12, 0x4 ;  /* 0x00000004000c7802 */ /* 0x000fe20000000f00 */
[----:B------:R-:W-:-:S07]  /*26a10*/  IMAD.MOV.U32 R5, RZ, RZ, R14 ;  /* 0x000000ffff057224 */ /* 0x000fce00078e000e */
[----:B------:R-:W-:Y:S05]  /*26a20*/  WARPSYNC.COLLECTIVE R15, `(.L_x_8886) ;  /* 0x000000000f087348 */ /* 0x000fea0003c00000 */
[----:B------:R0:W1:Y:S02]  /*26a30*/  SHFL.IDX P6, R14, R13, R12, R11 ;  /* 0x0000000c0d0e7389 */ /* 0x00006400000c000b */
[----:B01----:R-:W-:Y:S01]  /*26a40*/  ENDCOLLECTIVE ;  /* 0x000000000000791b */ /* 0x003fe20003800000 */
.L_x_8886:
        /* <DEDUP_REMOVED lines=16> */
.L_x_8887:
[----:B------:R-:W-:Y:S02]  /*26b50*/  IMAD.MOV.U32 R13, RZ, RZ, R3 ;  /* 0x000000ffff0d7224 */ /* 0x000fe400078e0003 */
[----:B------:R-:W-:Y:S02]  /*26b60*/  IMAD.MOV.U32 R12, RZ, RZ, 0x5 ;  /* 0x00000005ff0c7424 */ /* 0x000fe400078e00ff */
[----:B------:R-:W-:-:S07]  /*26b70*/  IMAD.MOV.U32 R5, RZ, RZ, R14 ;  /* 0x000000ffff057224 */ /* 0x000fce00078e000e */
[----:B------:R-:W-:Y:S05]  /*26b80*/  WARPSYNC.COLLECTIVE R15, `(.L_x_8888) ;  /* 0x000000000f087348 */ /* 0x000fea0003c00000 */
[----:B------:R0:W1:Y:S02]  /*26b90*/  SHFL.IDX P6, R14, R13, R12, R11 ;  /* 0x0000000c0d0e7389 */ /* 0x00006400000c000b */
[----:B01----:R-:W-:Y:S01]  /*26ba0*/  ENDCOLLECTIVE ;  /* 0x000000000000791b */ /* 0x003fe20003800000 */
.L_x_8888:
        /* <DEDUP_REMOVED lines=16> */
.L_x_8889:
[----:B------:R-:W-:Y:S02]  /*26cb0*/  IMAD.MOV.U32 R13, RZ, RZ, R3 ;  /* 0x000000ffff0d7224 */ /* 0x000fe400078e0003 */
[----:B------:R-:W-:Y:S02]  /*26cc0*/  IMAD.MOV.U32 R12, RZ, RZ, 0x6 ;  /* 0x00000006ff0c7424 */ /* 0x000fe400078e00ff */
[----:B------:R-:W-:-:S07]  /*26cd0*/  IMAD.MOV.U32 R5, RZ, RZ, R14 ;  /* 0x000000ffff057224 */ /* 0x000fce00078e000e */
[----:B------:R-:W-:Y:S05]  /*26ce0*/  WARPSYNC.COLLECTIVE R15, `(.L_x_8890) ;  /* 0x000000000f087348 */ /* 0x000fea0003c00000 */
[----:B------:R0:W1:Y:S02]  /*26cf0*/  SHFL.IDX P6, R14, R13, R12, R11 ;  /* 0x0000000c0d0e7389 */ /* 0x00006400000c000b */
[----:B01----:R-:W-:Y:S01]  /*26d00*/  ENDCOLLECTIVE ;  /* 0x000000000000791b */ /* 0x003fe20003800000 */
.L_x_8890:
        /* <DEDUP_REMOVED lines=16> */
.L_x_8891:
[----:B------:R-:W-:Y:S02]  /*26e10*/  IMAD.MOV.U32 R13, RZ, RZ, R3 ;  /* 0x000000ffff0d7224 */ /* 0x000fe400078e0003 */
[----:B------:R-:W-:Y:S02]  /*26e20*/  IMAD.MOV.U32 R12, RZ, RZ, 0x7 ;  /* 0x00000007ff0c7424 */ /* 0x000fe400078e00ff */
[----:B------:R-:W-:-:S07]  /*26e30*/  IMAD.MOV.U32 R5, RZ, RZ, R14 ;  /* 0x000000ffff057224 */ /* 0x000fce00078e000e */
[----:B------:R-:W-:Y:S05]  /*26e40*/  WARPSYNC.COLLECTIVE R15, `(.L_x_8892) ;  /* 0x000000000f087348 */ /* 0x000fea0003c00000 */
[----:B------:R0:W1:Y:S02]  /*26e50*/  SHFL.IDX P6, R14, R13, R12, R11 ;  /* 0x0000000c0d0e7389 */ /* 0x00006400000c000b */
[----:B01----:R-:W-:Y:S01]  /*26e60*/  ENDCOLLECTIVE ;  /* 0x000000000000791b */ /* 0x003fe20003800000 */
.L_x_8892:
        /* <DEDUP_REMOVED lines=14> */
.L_x_8893:
[----:B------:R-:W-:Y:S01]  /*26f50*/  IMAD.MOV.U32 R3, RZ, RZ, R14 ;  /* 0x000000ffff037224 */ /* 0x000fe200078e000e */
[----:B------:R-:W-:Y:S06]  /*26f60*/  BRA `(.L_x_8894) ;  /* 0xffffff9c00407947 */ /* 0x000fec000383ffff */
.L_x_8704:
[----:B--2---:R-:W2:Y:S02]  /*26f70*/  LDL R2, [R1] ;  /* 0x0000000001027983 */ /* 0x004ea40000100800 */
[----:B--2---:R2:W3:Y:S02]  /*26f80*/  SYNCS.PHASECHK.TRANS64.TRYWAIT P0, [R2+URZ+0x28820], R0 ;  /* 0x02882000020075a7 */ /* 0x0044e4000800017f */
[----:B---3--:R-:W-:Y:S05]  /*26f90*/  @!P0 NANOSLEEP.SYNCS 0x989680 ;  /* 0x009896800000895d */ /* 0x008fea0003900000 */
[----:B------:R-:W3:Y:S02]  /*26fa0*/  @!P0 SYNCS.PHASECHK.TRANS64 P0, [R2+URZ+0x28820], R0 ;  /* 0x02882000020085a7 */ /* 0x000ee4000800007f */
[----:B---3--:R-:W-:Y:S05]  /*26fb0*/  @!P0 BRA `(.L_x_8704) ;  /* 0xfffffffc00ec8947 */ /* 0x008fea000383ffff */
[----:B------:R-:W-:Y:S05]  /*26fc0*/  BRA `(.L_x_8895) ;  /* 0xffffff9c00b07947 */ /* 0x000fea000383ffff */
.L_x_8713:
[----:B--2---:R2:W3:Y:S02]  /*26fd0*/  SYNCS.PHASECHK.TRANS64.TRYWAIT P0, [R3+URZ+0x28840], R2 ;  /* 0x02884002030075a7 */ /* 0x0044e4000800017f */
[----:B---3--:R-:W-:Y:S05]  /*26fe0*/  @!P0 NANOSLEEP.SYNCS 0x989680 ;  /* 0x009896800000895d */ /* 0x008fea0003900000 */
[----:B------:R-:W3:Y:S02]  /*26ff0*/  @!P0 SYNCS.PHASECHK.TRANS64 P0, [R3+URZ+0x28840], R2 ;  /* 0x02884002030085a7 */ /* 0x000ee4000800007f */
[----:B---3--:R-:W-:Y:S05]  /*27000*/  @!P0 BRA `(.L_x_8713) ;  /* 0xfffffffc00f08947 */ /* 0x008fea000383ffff */
[----:B------:R-:W-:Y:S05]  /*27010*/  BRA `(.L_x_8896) ;  /* 0xffffffa0007c7947 */ /* 0x000fea000383ffff */
.L_x_8719:
[----:B-1----:R1:W2:Y:S02]  /*27020*/  SYNCS.PHASECHK.TRANS64.TRYWAIT P0, [R2+URZ+0x28860], R3 ;  /* 0x02886003020075a7 */ /* 0x0022a4000800017f */
[----:B--2---:R-:W-:Y:S05]  /*27030*/  @!P0 NANOSLEEP.SYNCS 0x989680 ;  /* 0x009896800000895d */ /* 0x004fea0003900000 */
[----:B------:R-:W2:Y:S02]  /*27040*/  @!P0 SYNCS.PHASECHK.TRANS64 P0, [R2+URZ+0x28860], R3 ;  /* 0x02886003020085a7 */ /* 0x000ea4000800007f */
[----:B--2---:R-:W-:Y:S05]  /*27050*/  @!P0 BRA `(.L_x_8719) ;  /* 0xfffffffc00f08947 */ /* 0x004fea000383ffff */
[----:B------:R-:W-:Y:S05]  /*27060*/  BRA `(.L_x_8897) ;  /* 0xffffffa400587947 */ /* 0x000fea000383ffff */
.L_x_8729:
[----:B--2---:R2:W3:Y:S02]  /*27070*/  SYNCS.PHASECHK.TRANS64.TRYWAIT P0, [R3+URZ+0x28840], R2 ;  /* 0x02884002030075a7 */ /* 0x0044e4000800017f */
[----:B---3--:R-:W-:Y:S05]  /*27080*/  @!P0 NANOSLEEP.SYNCS 0x989680 ;  /* 0x009896800000895d */ /* 0x008fea0003900000 */
[----:B------:R-:W3:Y:S02]  /*27090*/  @!P0 SYNCS.PHASECHK.TRANS64 P0, [R3+URZ+0x28840], R2 ;  /* 0x02884002030085a7 */ /* 0x000ee4000800007f */
[----:B---3--:R-:W-:Y:S05]  /*270a0*/  @!P0 BRA `(.L_x_8729) ;  /* 0xfffffffc00f08947 */ /* 0x008fea000383ffff */
[----:B------:R-:W-:Y:S05]  /*270b0*/  BRA `(.L_x_8898) ;  /* 0xffffffac00047947 */ /* 0x000fea000383ffff */
.L_x_8735:
[----:B-1----:R1:W2:Y:S02]  /*270c0*/  SYNCS.PHASECHK.TRANS64.TRYWAIT P0, [R2+URZ+0x28860], R3 ;  /* 0x02886003020075a7 */ /* 0x0022a4000800017f */
[----:B--2---:R-:W-:Y:S05]  /*270d0*/  @!P0 NANOSLEEP.SYNCS 0x989680 ;  /* 0x009896800000895d */ /* 0x004fea0003900000 */
[----:B------:R-:W2:Y:S02]  /*270e0*/  @!P0 SYNCS.PHASECHK.TRANS64 P0, [R2+URZ+0x28860], R3 ;  /* 0x02886003020085a7 */ /* 0x000ea4000800007f */
[----:B--2---:R-:W-:Y:S05]  /*270f0*/  @!P0 BRA `(.L_x_8735) ;  /* 0xfffffffc00f08947 */ /* 0x004fea000383ffff */
[----:B------:R-:W-:Y:S05]  /*27100*/  BRA `(.L_x_8899) ;  /* 0xffffffac00e07947 */ /* 0x000fea000383ffff */
.L_x_8745:
[----:B---3--:R3:W4:Y:S02]  /*27110*/  SYNCS.PHASECHK.TRANS64.TRYWAIT P0, [R2+URZ+0x28840], R3 ;  /* 0x02884003020075a7 */ /* 0x008724000800017f */
[----:B----4-:R-:W-:Y:S05]  /*27120*/  @!P0 NANOSLEEP.SYNCS 0x989680 ;  /* 0x009896800000895d */ /* 0x010fea0003900000 */
[----:B------:R-:W4:Y:S02]  /*27130*/  @!P0 SYNCS.PHASECHK.TRANS64 P0, [R2+URZ+0x28840], R3 ;  /* 0x02884003020085a7 */ /* 0x000f24000800007f */
[----:B----4-:R-:W-:Y:S05]  /*27140*/  @!P0 BRA `(.L_x_8745) ;  /* 0xfffffffc00f08947 */ /* 0x010fea000383ffff */
[----:B------:R-:W-:Y:S05]  /*27150*/  BRA `(.L_x_8900) ;  /* 0xffffffb400607947 */ /* 0x000fea000383ffff */
.L_x_8751:
[----:B-1----:R1:W2:Y:S02]  /*27160*/  SYNCS.PHASECHK.TRANS64.TRYWAIT P0, [R2+URZ+0x28860], R5 ;  /* 0x02886005020075a7 */ /* 0x0022a4000800017f */
[----:B--2---:R-:W-:Y:S05]  /*27170*/  @!P0 NANOSLEEP.SYNCS 0x989680 ;  /* 0x009896800000895d */ /* 0x004fea0003900000 */
[----:B------:R-:W2:Y:S02]  /*27180*/  @!P0 SYNCS.PHASECHK.TRANS64 P0, [R2+URZ+0x28860], R5 ;  /* 0x02886005020085a7 */ /* 0x000ea4000800007f */
[----:B--2---:R-:W-:Y:S05]  /*27190*/  @!P0 BRA `(.L_x_8751) ;  /* 0xfffffffc00f08947 */ /* 0x004fea000383ffff */
[----:B------:R-:W-:Y:S05]  /*271a0*/  BRA `(.L_x_8901) ;  /* 0xffffffb800387947 */ /* 0x000fea000383ffff */
.L_x_8763:
[----:B---3--:R3:W4:Y:S02]  /*271b0*/  SYNCS.PHASECHK.TRANS64.TRYWAIT P0, [R0+URZ+0x28860], R2 ;  /* 0x02886002000075a7 */ /* 0x008724000800017f */
[----:B----4-:R-:W-:Y:S05]  /*271c0*/  @!P0 NANOSLEEP.SYNCS 0x989680 ;  /* 0x009896800000895d */ /* 0x010fea0003900000 */
[----:B------:R-:W4:Y:S02]  /*271d0*/  @!P0 SYNCS.PHASECHK.TRANS64 P0, [R0+URZ+0x28860], R2 ;  /* 0x02886002000085a7 */ /* 0x000f24000800007f */
[----:B----4-:R-:W-:Y:S05]  /*271e0*/  @!P0 BRA `(.L_x_8763) ;  /* 0xfffffffc00f08947 */ /* 0x010fea000383ffff */
[----:B------:R-:W-:Y:S05]  /*271f0*/  BRA `(.L_x_8902) ;  /* 0xffffffbc00987947 */ /* 0x000fea000383ffff */
.L_x_8771:
[----:B------:R-:W-:Y:S01]  /*27200*/  BSSY B0, `(.L_x_8903) ;  /* 0x0000008000007945 */ /* 0x000fe20003800000 */
[----:B------:R-:W-:Y:S01]  /*27210*/  IMAD.MOV.U32 R13, RZ, RZ, R16 ;  /* 0x000000ffff0d7224 */ /* 0x000fe200078e0010 */
[----:B0-----:R-:W-:Y:S01]  /*27220*/  MOV R11, 0x1f ;  /* 0x0000001f000b7802 */ /* 0x001fe20000000f00 */
[----:B------:R-:W-:Y:S02]  /*27230*/  IMAD.MOV.U32 R12, RZ, RZ, RZ ;  /* 0x000000ffff0c7224 */ /* 0x000fe400078e00ff */
[----:B------:R-:W-:-:S07]  /*27240*/  IMAD.MOV.U32 R15, RZ, RZ, -0x1 ;  /* 0xffffffffff0f7424 */ /* 0x000fce00078e00ff */
[----:B-1---5:R-:W-:Y:S05]  /*27250*/  WARPSYNC.COLLECTIVE R15, `(.L_x_8904) ;  /* 0x000000000f087348 */ /* 0x022fea0003c00000 */
[----:B------:R0:W2:Y:S02]  /*27260*/  SHFL.IDX P6, R14, R13, R12, R11 ;  /* 0x0000000c0d0e7389 */ /* 0x0000a400000c000b */
[----:B012--5:R-:W-:Y:S01]  /*27270*/  ENDCOLLECTIVE ;  /* 0x000000000000791b */ /* 0x027fe20003800000 */
.L_x_8904:
[----:B------:R-:W-:Y:S05]  /*27280*/  BSYNC B0 ;  /* 0x0000000000007941 */ /* 0x000fea0003800000 */
.L_x_8903:
[----:B------:R-:W-:Y:S01]  /*27290*/  IMAD.MOV.U32 R13, RZ, RZ, R16 ;  /* 0x000000ffff0d7224 */ /* 0x000fe200078e0010 */
[----:B------:R-:W-:Y:S01]  /*272a0*/  LOP3.LUT P1, RZ, R7, 0x1, RZ, 0xc0, !PT ;  /* 0x0000000107ff7812 */ /* 0x000fe2000782c0ff */
        /* <DEDUP_REMOVED lines=8> */
.L_x_8905:
        /* <DEDUP_REMOVED lines=16> */
.L_x_8906:
        /* <DEDUP_REMOVED lines=9> */
.L_x_8907:
        /* <DEDUP_REMOVED lines=8> */
.L_x_8908:
        /* <DEDUP_REMOVED lines=8> */
.L_x_8909:
        /* <DEDUP_REMOVED lines=8> */
.L_x_8910:
        /* <DEDUP_REMOVED lines=9> */
.L_x_8911:
[----:B------:R-:W-:Y:S01]  /*276d0*/  IMAD.MOV.U32 R16, RZ, RZ, R14 ;  /* 0x000000ffff107224 */ /* 0x000fe200078e000e */
[----:B------:R-:W-:Y:S06]  /*276e0*/  BRA `(.L_x_8912) ;  /* 0xffffffc000287947 */ /* 0x000fec000383ffff */
.L_x_8776:
[----:B------:R-:W-:Y:S01]  /*276f0*/  BSSY B0, `(.L_x_8913) ;  /* 0x0000008000007945 */ /* 0x000fe20003800000 */
[----:B-----5:R-:W-:Y:S02]  /*27700*/  IMAD.MOV.U32 R13, RZ, RZ, R2 ;  /* 0x000000ffff0d7224 */ /* 0x020fe400078e0002 */
[----:B------:R-:W-:Y:S02]  /*27710*/  IMAD.MOV.U32 R12, RZ, RZ, 0x1 ;  /* 0x00000001ff0c7424 */ /* 0x000fe400078e00ff */
[----:B0-----:R-:W-:Y:S02]  /*27720*/  IMAD.MOV.U32 R11, RZ, RZ, RZ ;  /* 0x000000ffff0b7224 */ /* 0x001fe400078e00ff */
[----:B------:R-:W-:-:S07]  /*27730*/  IMAD.MOV.U32 R15, RZ, RZ, -0x1 ;  /* 0xffffffffff0f7424 */ /* 0x000fce00078e00ff */
[----:B-1----:R-:W-:Y:S05]  /*27740*/  WARPSYNC.COLLECTIVE R15, `(.L_x_8914) ;  /* 0x000000000f087348 */ /* 0x002fea0003c00000 */
[----:B------:R0:W2:Y:S02]  /*27750*/  SHFL.UP P6, R14, R13, R12, R11 ;  /* 0x0400000c0d0e7389 */ /* 0x0000a400000c000b */
[----:B012---:R-:W-:Y:S01]  /*27760*/  ENDCOLLECTIVE ;  /* 0x000000000000791b */ /* 0x007fe20003800000 */
.L_x_8914:
[----:B------:R-:W-:Y:S05]  /*27770*/  BSYNC B0 ;  /* 0x0000000000007941 */ /* 0x000fea0003800000 */
.L_x_8913:
[----:B------:R-:W2:Y:S01]  /*27780*/  LDL R3, [R1+0x4] ;  /* 0x0000040001037983 */ /* 0x000ea20000100800 */
[----:B------:R-:W-:Y:S02]  /*27790*/  IMAD.MOV.U32 R12, RZ, RZ, 0x2 ;  /* 0x00000002ff0c7424 */ /* 0x000fe400078e00ff */
[----:B------:R-:W-:Y:S02]  /*277a0*/  IMAD.MOV.U32 R11, RZ, RZ, RZ ;  /* 0x000000ffff0b7224 */ /* 0x000fe400078e00ff */
[----:B------:R-:W-:Y:S01]  /*277b0*/  IMAD.MOV.U32 R15, RZ, RZ, -0x1 ;  /* 0xffffffffff0f7424 */ /* 0x000fe200078e00ff */
[----:B--2---:R-:W-:Y:S01]  /*277c0*/  LOP3.LUT P4, RZ, R3, 0x1, RZ, 0xc0, !PT ;  /* 0x0000000103ff7812 */ /* 0x004fe2000788c0ff */
[----:B------:R-:W-:-:S05]  /*277d0*/  IMAD.MOV.U32 R3, RZ, RZ, R14 ;  /* 0x000000ffff037224 */ /* 0x000fca00078e000e */
[----:B------:R-:W-:-:S05]  /*277e0*/  SEL R3, R3, RZ, P4 ;  /* 0x000000ff03037207 */ /* 0x000fca0002000000 */
[----:B------:R-:W-:-:S04]  /*277f0*/  IMAD.IADD R3, R2, 0x1, R3 ;  /* 0x0000000102037824 */ /* 0x000fc800078e0203 */
[----:B------:R-:W-:-:S07]  /*27800*/  IMAD.MOV.U32 R13, RZ, RZ, R3 ;  /* 0x000000ffff0d7224 */ /* 0x000fce00078e0003 */
[----:B------:R-:W-:Y:S05]  /*27810*/  WARPSYNC.COLLECTIVE R15, `(.L_x_8915) ;  /* 0x000000000f087348 */ /* 0x000fea0003c00000 */
[----:B------:R0:W1:Y:S02]  /*27820*/  SHFL.UP P6, R14, R13, R12, R11 ;  /* 0x0400000c0d0e7389 */ /* 0x00006400000c000b */
[----:B01----:R-:W-:Y:S01]  /*27830*/  ENDCOLLECTIVE ;  /* 0x000000000000791b */ /* 0x003fe20003800000 */
.L_x_8915:
        /* <DEDUP_REMOVED lines=8> */
.L_x_8916:
        /* <DEDUP_REMOVED lines=8> */
.L_x_8917:
        /* <DEDUP_REMOVED lines=8> */
.L_x_8918:
        /* <DEDUP_REMOVED lines=9> */
.L_x_8919:
[----:B------:R-:W-:Y:S01]  /*27a50*/  IMAD.MOV.U32 R16, RZ, RZ, R14 ;  /* 0x000000ffff107224 */ /* 0x000fe200078e000e */
[----:B------:R-:W-:Y:S06]  /*27a60*/  BRA `(.L_x_8920) ;  /* 0xffffffbc00e87947 */ /* 0x000fec000383ffff */
.L_x_8778:
[----:B------:R-:W-:Y:S01]  /*27a70*/  BSSY B0, `(.L_x_8921) ;  /* 0x0000006000007945 */ /* 0x000fe20003800000 */
[----:B------:R-:W-:Y:S01]  /*27a80*/  PLOP3.LUT P6, PT, P6, PT, PT, 0x8, 0x0 ;  /* 0x000000000000781c */ /* 0x000fe200037ce170 */
[----:B------:R-:W-:-:S12]  /*27a90*/  IMAD.MOV.U32 R15, RZ, RZ, -0x1 ;  /* 0xffffffffff0f7424 */ /* 0x000fd800078e00ff */
[----:B01---5:R-:W-:Y:S05]  /*27aa0*/  WARPSYNC.COLLECTIVE R15, `(.L_x_8922) ;  /* 0x000000000f087348 */ /* 0x023fea0003c00000 */
[----:B------:R-:W-:Y:S01]  /*27ab0*/  VOTE.ANY R14, PT, P6 ;  /* 0x00000000000e7806 */ /* 0x000fe200030e0100 */
[----:B01---5:R-:W-:Y:S06]  /*27ac0*/  ENDCOLLECTIVE ;  /* 0x000000000000791b */ /* 0x023fec0003800000 */
.L_x_8922:
[----:B------:R-:W-:Y:S05]  /*27ad0*/  BSYNC B0 ;  /* 0x0000000000007941 */ /* 0x000fea0003800000 */
.L_x_8921:
        /* <DEDUP_REMOVED lines=9> */
.L_x_8923:
[----:B------:R-:W-:Y:S01]  /*27b70*/  IMAD.MOV.U32 R17, RZ, RZ, R14 ;  /* 0x000000ffff117224 */ /* 0x000fe200078e000e */
[----:B------:R-:W-:Y:S06]  /*27b80*/  BRA `(.L_x_8924) ;  /* 0xffffffbc00d87947 */ /* 0x000fec000383ffff */
.L_x_8780:
[----:B------:R-:W-:Y:S01]  /*27b90*/  BSSY B0, `(.L_x_8925) ;  /* 0x0000007000007945 */ /* 0x000fe20003800000 */
[----:B------:R-:W-:Y:S02]  /*27ba0*/  IMAD.MOV.U32 R13, RZ, RZ, R3 ;  /* 0x000000ffff0d7224 */ /* 0x000fe400078e0003 */
[----:B0-----:R-:W-:Y:S02]  /*27bb0*/  IMAD.MOV.U32 R11, RZ, RZ, 0x1f ;  /* 0x0000001fff0b7424 */ /* 0x001fe400078e00ff */
[----:B------:R-:W-:-:S07]  /*27bc0*/  IMAD.MOV.U32 R15, RZ, RZ, -0x1 ;  /* 0xffffffffff0f7424 */ /* 0x000fce00078e00ff */
[----:B-123-5:R-:W-:Y:S05]  /*27bd0*/  WARPSYNC.COLLECTIVE R15, `(.L_x_8926) ;  /* 0x000000000f087348 */ /* 0x02efea0003c00000 */
[----:B------:R0:W4:Y:S02]  /*27be0*/  SHFL.IDX P6, R14, R13, R12, R11 ;  /* 0x0000000c0d0e7389 */ /* 0x00012400000c000b */
[----:B012345:R-:W-:Y:S01]  /*27bf0*/  ENDCOLLECTIVE ;  /* 0x000000000000791b */ /* 0x03ffe20003800000 */
.L_x_8926:
[----:B------:R-:W-:Y:S05]  /*27c00*/  BSYNC B0 ;  /* 0x0000000000007941 */ /* 0x000fea0003800000 */
.L_x_8925:
[----:B------:R-:W-:Y:S01]  /*27c10*/  IMAD.MOV.U32 R3, RZ, RZ, R14 ;  /* 0x000000ffff037224 */ /* 0x000fe200078e000e */
[----:B------:R-:W-:Y:S06]  /*27c20*/  BRA `(.L_x_8927) ;  /* 0xffffffbc00cc7947 */ /* 0x000fec000383ffff */
.L_x_8784:
[----:B0-----:R0:W1:Y:S02]  /*27c30*/  SYNCS.PHASECHK.TRANS64.TRYWAIT P0, [R0+URZ+0x28820], R3 ;  /* 0x02882003000075a7 */ /* 0x001064000800017f */
[----:B-1----:R-:W-:Y:S05]  /*27c40*/  @!P0 NANOSLEEP.SYNCS 0x989680 ;  /* 0x009896800000895d */ /* 0x002fea0003900000 */
[----:B------:R-:W1:Y:S02]  /*27c50*/  @!P0 SYNCS.PHASECHK.TRANS64 P0, [R0+URZ+0x28820], R3 ;  /* 0x02882003000085a7 */ /* 0x000e64000800007f */
[----:B-1----:R-:W-:Y:S05]  /*27c60*/  @!P0 BRA `(.L_x_8784) ;  /* 0xfffffffc00f08947 */ /* 0x002fea000383ffff */
[----:B------:R-:W-:Y:S05]  /*27c70*/  BRA `(.L_x_8928) ;  /* 0xffffffc400507947 */ /* 0x000fea000383ffff */
.L_x_8785:
        /* <DEDUP_REMOVED lines=11> */
.L_x_8930:
[----:B------:R-:W-:Y:S05]  /*27d30*/  BSYNC B0 ;  /* 0x0000000000007941 */ /* 0x000fea0003800000 */
.L_x_8929:
[----:B------:R-:W-:Y:S05]  /*27d40*/  BRA `(.L_x_8931) ;  /* 0xffffffc400387947 */ /* 0x000fea000383ffff */
.L_x_8786:
[----:B------:R-:W-:Y:S01]  /*27d50*/  BSSY B0, `(.L_x_8932) ;  /* 0x0000006000007945 */ /* 0x000fe20003800000 */
[----:B------:R-:W-:-:S07]  /*27d60*/  IMAD.MOV.U32 R15, RZ, RZ, -0x1 ;  /* 0xffffffffff0f7424 */ /* 0x000fce00078e00ff */
[----:B01---5:R-:W-:Y:S05]  /*27d70*/  WARPSYNC.COLLECTIVE R15, `(.L_x_8933) ;  /* 0x000000000f0c7348 */ /* 0x023fea0003c00000 */
[----:B------:R-:W-:Y:S02]  /*27d80*/  ELECT P6, UR62, PT ;  /* 0x00000000003e782f */ /* 0x000fe400038c0000 */
[----:B------:R-:W-:Y:S01]  /*27d90*/  MOV R14, UR62 ;  /* 0x0000003e000e7c02 */ /* 0x000fe20008000f00 */
[----:B01---5:R-:W-:Y:S10]  /*27da0*/  ENDCOLLECTIVE ;  /* 0x000000000000791b */ /* 0x023ff40003800000 */
.L_x_8933:
[----:B------:R-:W-:Y:S05]  /*27db0*/  BSYNC B0 ;  /* 0x0000000000007941 */ /* 0x000fea0003800000 */
.L_x_8932:
[----:B------:R-:W-:Y:S05]  /*27dc0*/  BRA `(.L_x_8934) ;  /* 0xffffffc4002c7947 */ /* 0x000fea000383ffff */
.L_x_8788:
[----:B0-----:R0:W1:Y:S02]  /*27dd0*/  SYNCS.PHASECHK.TRANS64.TRYWAIT P0, [R6+URZ], R5 ;  /* 0x00000005060075a7 */ /* 0x001064000800017f */
[----:B-1----:R-:W-:Y:S05]  /*27de0*/  @!P0 NANOSLEEP.SYNCS 0x989680 ;  /* 0x009896800000895d */ /* 0x002fea0003900000 */
[----:B------:R-:W1:Y:S02]  /*27df0*/  @!P0 SYNCS.PHASECHK.TRANS64 P0, [R6+URZ], R5 ;  /* 0x00000005060085a7 */ /* 0x000e64000800007f */
[----:B-1----:R-:W-:Y:S05]  /*27e00*/  @!P0 BRA `(.L_x_8788) ;  /* 0xfffffffc00f08947 */ /* 0x002fea000383ffff */
[----:B------:R-:W-:Y:S05]  /*27e10*/  BRA `(.L_x_8935) ;  /* 0xffffffc400687947 */ /* 0x000fea000383ffff */
.L_x_8789:
[----:B-1----:R1:W2:Y:S02]  /*27e20*/  SYNCS.PHASECHK.TRANS64.TRYWAIT P0, [R7+URZ], R2 ;  /* 0x00000002070075a7 */ /* 0x0022a4000800017f */
[----:B--2---:R-:W-:Y:S05]  /*27e30*/  @!P0 NANOSLEEP.SYNCS 0x989680 ;  /* 0x009896800000895d */ /* 0x004fea0003900000 */
[----:B------:R-:W2:Y:S02]  /*27e40*/  @!P0 SYNCS.PHASECHK.TRANS64 P0, [R7+URZ], R2 ;  /* 0x00000002070085a7 */ /* 0x000ea4000800007f */
[----:B--2---:R-:W-:Y:S05]  /*27e50*/  @!P0 BRA `(.L_x_8789) ;  /* 0xfffffffc00f08947 */ /* 0x004fea000383ffff */
[----:B------:R-:W-:Y:S05]  /*27e60*/  BRA `(.L_x_8936) ;  /* 0xffffffc4005c7947 */ /* 0x000fea000383ffff */
.L_x_8791:
[----:B--2---:R2:W3:Y:S02]  /*27e70*/  SYNCS.PHASECHK.TRANS64.TRYWAIT P0, [R4+URZ], R5 ;  /* 0x00000005040075a7 */ /* 0x0044e4000800017f */
[----:B---3--:R-:W-:Y:S05]  /*27e80*/  @!P0 NANOSLEEP.SYNCS 0x989680 ;  /* 0x009896800000895d */ /* 0x008fea0003900000 */
[----:B------:R-:W3:Y:S02]  /*27e90*/  @!P0 SYNCS.PHASECHK.TRANS64 P0, [R4+URZ], R5 ;  /* 0x00000005040085a7 */ /* 0x000ee4000800007f */
[----:B---3--:R-:W-:Y:S05]  /*27ea0*/  @!P0 BRA `(.L_x_8791) ;  /* 0xfffffffc00f08947 */ /* 0x008fea000383ffff */
[----:B------:R-:W-:Y:S05]  /*27eb0*/  BRA `(.L_x_8937) ;  /* 0xffffffc400647947 */ /* 0x000fea000383ffff */
.L_x_8938:
        /* <DEDUP_REMOVED lines=12> */
.L_x_15319:


//--------------------- .text._ZN7cutlass13device_kernelIN5flash11enable_sm90INS1_16FlashAttnFwdSm90INS1_25CollectiveMainloopFwdSm90ILi2EN4cute5tupleIJNS5_1CILi1EEES8_S8_EEENS6_IJNS7_ILi128EEESA_SA_EEELi128ENS_6half_tEfNS_4arch4Sm90ELb1ELb0ELb0ELb0ELb0ELb0ELb0ELb1ELb1ELb1ELb0ELb0EEENS1_21CollectiveEpilogueFwdISB_S9_SC_SE_Li256ELb0ELb1ELb0ELb0EEENS1_30DynamicPersistentTileSchedulerILi256ELi128ELb0ELb1ELb1EEEEEEEEEvNT_6ParamsE --------------------------
	.section	.text._ZN7cutlass13device_kernelIN5flash11enable_sm90INS1_16FlashAttnFwdSm90INS1_25CollectiveMainloopFwdSm90ILi2EN4cute5tupleIJNS5_1CILi1EEES8_S8_EEENS6_IJNS7_ILi128EEESA_SA_EEELi128ENS_6half_tEfNS_4arch4Sm90ELb1ELb0ELb0ELb0ELb0ELb0ELb0ELb1ELb1ELb1ELb0ELb0EEENS1_21CollectiveEpilogueFwdISB_S9_SC_SE_Li256ELb0ELb1ELb0ELb0EEENS1_30DynamicPersistentTileSchedulerILi256ELi128ELb0ELb1ELb1EEEEEEEEEvNT_6ParamsE,"ax",@progbits
	.align	128
.text._ZN7cutlass13device_kernelIN5flash11enable_sm90INS1_16FlashAttnFwdSm90INS1_25CollectiveMainloopFwdSm90ILi2EN4cute5tupleIJNS5_1CILi1EEES8_S8_EEENS6_IJNS7_ILi128EEESA_SA_EEELi128ENS_6half_tEfNS_4arch4Sm90ELb1ELb0ELb0ELb0ELb0ELb0ELb0ELb1ELb1ELb1ELb0ELb0EEENS1_21CollectiveEpilogueFwdISB_S9_SC_SE_Li256ELb0ELb1ELb0ELb0EEENS1_30DynamicPersistentTileSchedulerILi256ELi128ELb0ELb1ELb1EEEEEEEEEvNT_6ParamsE:
        .type           _ZN7cutlass13device_kernelIN5flash11enable_sm90INS1_16FlashAttnFwdSm90INS1_25CollectiveMainloopFwdSm90ILi2EN4cute5tupleIJNS5_1CILi1EEES8_S8_EEENS6_IJNS7_ILi128EEESA_SA_EEELi128ENS_6half_tEfNS_4arch4Sm90ELb1ELb0ELb0ELb0ELb0ELb0ELb0ELb1ELb1ELb1ELb0ELb0EEENS1_21CollectiveEpilogueFwdISB_S9_SC_SE_Li256ELb0ELb1ELb0ELb0EEENS1_30DynamicPersistentTileSchedulerILi256ELi128ELb0ELb1ELb1EEEEEEEEEvNT_6ParamsE,@function
        .size           _ZN7cutlass13device_kernelIN5flash11enable_sm90INS1_16FlashAttnFwdSm90INS1_25CollectiveMainloopFwdSm90ILi2EN4cute5tupleIJNS5_1CILi1EEES8_S8_EEENS6_IJNS7_ILi128EEESA_SA_EEELi128ENS_6half_tEfNS_4arch4Sm90ELb1ELb0ELb0ELb0ELb0ELb0ELb0ELb1ELb1ELb1ELb0ELb0EEENS1_21CollectiveEpilogueFwdISB_S9_SC_SE_Li256ELb0ELb1ELb0ELb0EEENS1_30DynamicPersistentTileSchedulerILi256ELi128ELb0ELb1ELb1EEEEEEEEEvNT_6ParamsE,(.L_x_15320 - _ZN7cutlass13device_kernelIN5flash11enable_sm90INS1_16FlashAttnFwdSm90INS1_25CollectiveMainloopFwdSm90ILi2EN4cute5tupleIJNS5_1CILi1EEES8_S8_EEENS6_IJNS7_ILi128EEESA_SA_EEELi128ENS_6half_tEfNS_4arch4Sm90ELb1ELb0ELb0ELb0ELb0ELb0ELb0ELb1ELb1ELb1ELb0ELb0EEENS1_21CollectiveEpilogueFwdISB_S9_SC_SE_Li256ELb0ELb1ELb0ELb0EEENS1_30DynamicPersistentTileSchedulerILi256ELi128ELb0ELb1ELb1EEEEEEEEEvNT_6ParamsE)
        .other          _ZN7cutlass13device_kernelIN5flash11enable_sm90INS1_16FlashAttnFwdSm90INS1_25CollectiveMainloopFwdSm90ILi2EN4cute5tupleIJNS5_1CILi1EEES8_S8_EEENS6_IJNS7_ILi128EEESA_SA_EEELi128ENS_6half_tEfNS_4arch4Sm90ELb1ELb0ELb0ELb0ELb0ELb0ELb0ELb1ELb1ELb1ELb0ELb0EEENS1_21CollectiveEpilogueFwdISB_S9_SC_SE_Li256ELb0ELb1ELb0ELb0EEENS1_30DynamicPersistentTileSchedulerILi256ELi128ELb0ELb1ELb1EEEEEEEEEvNT_6ParamsE,@"STO_CUDA_ENTRY STV_DEFAULT"
_ZN7cutlass13device_kernelIN5flash11enable_sm90INS1_16FlashAttnFwdSm90INS1_25CollectiveMainloopFwdSm90ILi2EN4cute5tupleIJNS5_1CILi1EEES8_S8_EEENS6_IJNS7_ILi128EEESA_SA_EEELi128ENS_6half_tEfNS_4arch4Sm90ELb1ELb0ELb0ELb0ELb0ELb0ELb0ELb1ELb1ELb1ELb0ELb0EEENS1_21CollectiveEpilogueFwdISB_S9_SC_SE_Li256ELb0ELb1ELb0ELb0EEENS1_30DynamicPersistentTileSchedulerILi256ELi128ELb0ELb1ELb1EEEEEEEEEvNT_6ParamsE:
        /* <DEDUP_REMOVED lines=18> */
.L_x_8940:
[----:B------:R-:W-:Y:S05]  /*0120*/  BSYNC B0 ;  /* 0x0000000000007941 */ /* 0x000fea0003800000 */
.L_x_8939:
        /* <DEDUP_REMOVED lines=41> */
.L_x_8941:
        /* <DEDUP_REMOVED lines=22> */
.L_x_8942:
        /* <DEDUP_REMOVED lines=18> */
.L_x_8943:
        /* <DEDUP_REMOVED lines=22> */
.L_x_8944:
        /* <DEDUP_REMOVED lines=22> */
.L_x_8945:
[----:B------:R-:W-:Y:S01]  /*0900*/  PLOP3.LUT P0, PT, PT, PT, UP0, 0x80, 0x0 ;  /* 0x000000000000781c */ /* 0x000fe20003f0f008 */
[----:B------:R-:W-:Y:S01]  /*0910*/  UMOV UR38, 0x1 ;  /* 0x0000000100267882 */ /* 0x000fe20000000000 */
[----:B------:R-:W-:Y:S01]  /*0920*/  NOP ;  /* 0x0000000000007918 */ /* 0x000fe20000000000 */
[----:B------:R-:W-:Y:S01]  /*0930*/  USEL UR38, UR38, 0x2, !UP0 ;  /* 0x0000000226267887 */ /* 0x000fe2000c000000 */
[----:B------:R-:W-:Y:S01]  /*0940*/  ULDC.64 UR46, c[0x0][0x208] ;  /* 0x00008200002e7ab9 */ /* 0x000fe20000000a00 */
[----:B012-4-:R-:W-:Y:S08]  /*0950*/  BAR.SYNC.DEFER_BLOCKING 0x0 ;  /* 0x0000000000007b1d */ /* 0x017ff00000010000 */
[----:B------:R-:W-:Y:S05]  /*0960*/  @!P0 BRA `(.L_x_8946) ;  /* 0x000000a000708947 */ /* 0x000fea0003800000 */
.L_x_8947:
        /* <DEDUP_REMOVED lines=21> */
[CC--:B------:R-:W-:Y:S02]  /*0ac0*/  LEA.HI R4, R3.reuse, R190.reuse, RZ, 0x5 ;  /* 0x000000be03047211 */ /* 0x0c0fe400078f28ff */
[----:B------:R-:W-:Y:S02]  /*0ad0*/  LOP3.LUT R5, R0, 0xffffff80, RZ, 0xc0, !PT ;  /* 0xffffff8000057812 */ /* 0x000fe400078ec0ff */
[----:B------:R-:W-:Y:S01]  /*0ae0*/  LEA.HI R2, R3, R190, RZ, 0x4 ;  /* 0x000000be03027211 */ /* 0x000fe200078f20ff */
[----:B------:R-:W-:Y:S01]  /*0af0*/  IMAD.SHL.U32 R4, R4, 0x20, RZ ;  /* 0x0000002004047824 */ /* 0x000fe200078e00ff */
[----:B------:R-:W-:Y:S01]  /*0b00*/  SHF.R.S32.HI R185, RZ, 0x7, R0 ;  /* 0x00000007ffb97819 */ /* 0x000fe20000011400 */
[----:B------:R-:W-:Y:S01]  /*0b10*/  IMAD.IADD R184, R190, 0x1, -R5 ;  /* 0x00000001beb87824 */ /* 0x000fe200078e0a05 */
[----:B------:R-:W-:-:S02]  /*0b20*/  SHF.R.S32.HI R7, RZ, 0x4, R2 ;  /* 0x00000004ff077819 */ /* 0x000fc40000011402 */
[----:B------:R-:W-:Y:S02]  /*0b30*/  LOP3.LUT R5, R2, 0x3fffff0, RZ, 0xc0, !PT ;  /* 0x03fffff002057812 */ /* 0x000fe400078ec0ff */
[----:B------:R-:W-:Y:S02]  /*0b40*/  LOP3.LUT R4, R4, 0xfffffc00, RZ, 0xc0, !PT ;  /* 0xfffffc0004047812 */ /* 0x000fe400078ec0ff */
[----:B------:R-:W-:Y:S01]  /*0b50*/  LEA.HI R2, R2, R7, RZ, 0x1 ;  /* 0x0000000702027211 */ /* 0x000fe200078f08ff */
[----:B------:R-:W-:Y:S01]  /*0b60*/  IMAD.IADD R5, R190, 0x1, -R5 ;  /* 0x00000001be057824 */ /* 0x000fe200078e0a05 */
[----:B------:R-:W-:Y:S02]  /*0b70*/  SHF.R.S32.HI R9, RZ, 0x1f, R184 ;  /* 0x0000001fff097819 */ /* 0x000fe400000114b8 */
[----:B------:R-:W-:Y:S01]  /*0b80*/  LOP3.LUT R2, R2, 0x1ffffffe, RZ, 0xc0, !PT ;  /* 0x1ffffffe02027812 */ /* 0x000fe200078ec0ff */
[----:B------:R-:W-:Y:S01]  /*0b90*/  IMAD R5, R5, 0x40, R4 ;  /* 0x0000004005057824 */ /* 0x000fe200078e0204 */
[----:B------:R-:W-:-:S02]  /*0ba0*/  LEA.HI R4, R3, R190, RZ, 0x2 ;  /* 0x000000be03047211 */ /* 0x000fc400078f10ff */
[----:B------:R-:W-:Y:S01]  /*0bb0*/  LEA.HI R6, R9, R184, RZ, 0x2 ;  /* 0x000000b809067211 */ /* 0x000fe200078f10ff */
[----:B------:R-:W-:Y:S01]  /*0bc0*/  IMAD.IADD R2, R7, 0x1, -R2 ;  /* 0x0000000107027824 */ /* 0x000fe200078e0a02 */
[----:B------:R-:W-:Y:S02]  /*0bd0*/  LOP3.LUT R7, R4, 0xfffffffc, RZ, 0xc0, !PT ;  /* 0xfffffffc04077812 */ /* 0x000fe400078ec0ff */
[--C-:B------:R-:W-:Y:S01]  /*0be0*/  SHF.R.S32.HI R8, RZ, 0x2, R6.reuse ;  /* 0x00000002ff087819 */ /* 0x100fe20000011406 */
[----:B------:R-:W-:Y:S01]  /*0bf0*/  IMAD R187, R2, 0x8, R5 ;  /* 0x0000000802bb7824 */ /* 0x000fe200078e0205 */
[----:B------:R-:W-:Y:S01]  /*0c00*/  SHF.R.S32.HI R11, RZ, 0x1f, R6 ;  /* 0x0000001fff0b7819 */ /* 0x000fe20000011406 */
[----:B------:R-:W-:Y:S01]  /*0c10*/  IMAD.IADD R7, R190, 0x1, -R7 ;  /* 0x00000001be077824 */ /* 0x000fe200078e0a07 */
[----:B------:R-:W-:Y:S02]  /*0c20*/  LEA.HI R3, R3, R190, RZ, 0x3 ;  /* 0x000000be03037211 */ /* 0x000fe400078f18ff */
[----:B------:R-:W-:-:S02]  /*0c30*/  LEA.HI R11, R11, R8, RZ, 0x3 ;  /* 0x000000080b0b7211 */ /* 0x000fc400078f18ff */
[----:B------:R-:W-:Y:S02]  /*0c40*/  LEA.HI R2, R7, R7, RZ, 0x1 ;  /* 0x0000000707027211 */ /* 0x000fe400078f08ff */
[----:B------:R-:W-:Y:S02]  /*0c50*/  LOP3.LUT R19, R3, 0xfffffff8, RZ, 0xc0, !PT ;  /* 0xfffffff803137812 */ /* 0x000fe400078ec0ff */
[----:B------:R-:W-:Y:S02]  /*0c60*/  LOP3.LUT R11, R11, 0xfffffff8, RZ, 0xc0, !PT ;  /* 0xfffffff80b0b7812 */ /* 0x000fe400078ec0ff */
[----:B------:R-:W-:Y:S01]  /*0c70*/  LEA.HI R9, R9, R184, RZ, 0x5 ;  /* 0x000000b809097211 */ /* 0x000fe200078f28ff */
[----:B------:R-:W-:Y:S01]  /*0c80*/  IMAD.IADD R19, R190, 0x1, -R19 ;  /* 0x00000001be137824 */ /* 0x000fe200078e0a13 */
[----:B------:R-:W-:Y:S01]  /*0c90*/  LEA.HI R0, R0, R185, RZ, 0x1 ;  /* 0x000000b900007211 */ /* 0x000fe200078f08ff */
[----:B------:R-:W-:Y:S01]  /*0ca0*/  IMAD.IADD R8, R8, 0x1, -R11 ;  /* 0x0000000108087824 */ /* 0x000fe200078e0a0b */
[----:B------:R-:W-:-:S02]  /*0cb0*/  LOP3.LUT R2, R2, 0x1ffffffe, RZ, 0xc0, !PT ;  /* 0x1ffffffe02027812 */ /* 0x000fc400078ec0ff */
[----:B------:R-:W-:Y:S02]  /*0cc0*/  SHF.R.S32.HI R9, RZ, 0x5, R9 ;  /* 0x00000005ff097819 */ /* 0x000fe40000011409 */
[----:B------:R-:W-:Y:S01]  /*0cd0*/  LOP3.LUT R0, R0, 0x3fffffe, RZ, 0xc0, !PT ;  /* 0x03fffffe00007812 */ /* 0x000fe200078ec0ff */
[----:B------:R-:W-:Y:S01]  /*0ce0*/  IMAD.IADD R17, R7, 0x1, -R2 ;  /* 0x0000000107117824 */ /* 0x000fe200078e0a02 */
[----:B------:R-:W-:Y:S01]  /*0cf0*/  LOP3.LUT R5, R6, 0x7ffffffc, RZ, 0xc0, !PT ;  /* 0x7ffffffc06057812 */ /* 0x000fe200078ec0ff */
[----:B------:R-:W-:Y:S01]  /*0d00*/  IMAD.SHL.U32 R2, R19, 0x8, RZ ;  /* 0x0000000813027824 */ /* 0x000fe200078e00ff */
[----:B------:R-:W-:Y:S01]  /*0d10*/  SHF.R.S32.HI R22, RZ, 0x3, R3 ;  /* 0x00000003ff167819 */ /* 0x000fe20000011403 */
[----:B------:R-:W-:Y:S02]  /*0d20*/  IMAD R9, R9, 0x10, R8 ;  /* 0x0000001009097824 */ /* 0x000fe400078e0208 */
[----:B------:R-:W-:Y:S01]  /*0d30*/  IMAD.IADD R0, R185, 0x1, -R0 ;  /* 0x00000001b9007824 */ /* 0x000fe200078e0a00 */
[----:B------:R-:W-:Y:S01]  /*0d40*/  SHF.R.S32.HI R189, RZ, 0x1f, R2 ;  /* 0x0000001fffbd7819 */ /* 0x000fe20000011402 */
[----:B------:R-:W-:-:S02]  /*0d50*/  VIADD R18, R2, 0x40 ;  /* 0x0000004002127836 */ /* 0x000fc40000000000 */
[----:B------:R-:W-:Y:S02]  /*0d60*/  IMAD R186, R0, 0x40, R9 ;  /* 0x0000004000ba7824 */ /* 0x000fe400078e0209 */
[----:B------:R-:W-:Y:S01]  /*0d70*/  IMAD.IADD R16, R184, 0x1, -R5 ;  /* 0x00000001b8107824 */ /* 0x000fe200078e0a05 */
[----:B------:R-:W-:Y:S01]  /*0d80*/  SHF.R.S32.HI R188, RZ, 0x1f, R18 ;  /* 0x0000001fffbc7819 */ /* 0x000fe20000011412 */
[----:B------:R-:W-:-:S07]  /*0d90*/  IMAD R17, R17, 0x8, R186 ;  /* 0x0000000811117824 */ /* 0x000fce00078e02ba */
.L_x_8998:
        /* <DEDUP_REMOVED lines=21> */
.L_x_8948:
[----:B------:R-:W-:Y:S01]  /*0ef0*/  ULDC UR7, c[0x0][0xc54] ;  /* 0x0003150000077ab9 */ /* 0x000fe20000000800 */
[----:B------:R-:W-:Y:S01]  /*0f00*/  UMOV UR6, UR9 ;  /* 0x0000000900067c82 */ /* 0x000fe20008000000 */
[----:B------:R-:W-:-:S11]  /*0f10*/  UISETP.NE.AND UP0, UPT, UR7, 0x1, UPT ;  /* 0x000000010700788c */ /* 0x000fd6000bf05270 */
[----:B------:R-:W-:Y:S02]  /*0f20*/  @UP0 ULDC.64 UR10, c[0x0][0xc58] ;  /* 0x00031600000a0ab9 */ /* 0x000fe40000000a00 */
[----:B------:R-:W-:-:S04]  /*0f30*/  UIMAD.WIDE.U32 UR4, UR9, UR10, URZ ;  /* 0x0000000a090472a5 */ /* 0x000fc8000f8e003f */
[----:B------:R-:W-:-:S04]  /*0f40*/  @UP0 USHF.R.U32.HI UR6, URZ, UR11, UR5 ;  /* 0x0000000b3f060299 */ /* 0x000fc80008011605 */
[----:B------:R-:W-:-:S12]  /*0f50*/  UIMAD UR4, UR6, UR7, URZ ;  /* 0x00000007060472a4 */ /* 0x000fd8000f8e023f */
.L_x_8949:
[----:B------:R-:W-:Y:S01]  /*0f60*/  ULDC.64 UR10, c[0x0][0x418] ;  /* 0x00010600000a7ab9 */ /* 0x000fe20000000a00 */
[----:B------:R-:W-:Y:S01]  /*0f70*/  ULOP3.LUT UR6, URZ, UR6, URZ, 0x33, !UPT ;  /* 0x000000063f067292 */ /* 0x000fe2000f8e333f */
[----:B------:R-:W-:Y:S01]  /*0f80*/  PLOP3.LUT P0, PT, PT, PT, PT, 0x80, 0x0 ;  /* 0x000000000000781c */ /* 0x000fe20003f0f070 */
[----:B------:R-:W-:Y:S01]  /*0f90*/  UISETP.NE.U32.AND UP0, UPT, UR10, URZ, UPT ;  /* 0x0000003f0a00728c */ /* 0x000fe2000bf05070 */
[----:B------:R-:W-:Y:S01]  /*0fa0*/  IMAD.MOV.U32 R3, RZ, RZ, RZ ;  /* 0x000000ffff037224 */ /* 0x000fe200078e00ff */
[----:B------:R-:W-:Y:S01]  /*0fb0*/  ULDC UR5, c[0x0][0xc3c] ;  /* 0x00030f0000057ab9 */ /* 0x000fe20000000800 */
[----:B------:R-:W-:Y:S01]  /*0fc0*/  UIADD3 UR4, UR9, -UR4, URZ ;  /* 0x8000000409047290 */ /* 0x000fe2000fffe03f */
[----:B------:R-:W-:Y:S01]  /*0fd0*/  IMAD.MOV.U32 R38, RZ, RZ, RZ ;  /* 0x000000ffff267224 */ /* 0x000fe200078e00ff */
[----:B------:R-:W-:Y:S01]  /*0fe0*/  UISETP.NE.AND.EX UP0, UPT, UR11, URZ, UPT, UP0 ;  /* 0x0000003f0b00728c */ /* 0x000fe2000bf05300 */
[----:B------:R-:W-:Y:S01]  /*0ff0*/  CS2R R150, SRZ ;  /* 0x0000000000967805 */ /* 0x000fe2000001ff00 */
[----:B------:R-:W-:Y:S01]  /*1000*/  UIADD3 UR6, UR6, UR5, URZ ;  /* 0x0000000506067290 */ /* 0x000fe2000fffe03f */
[----:B------:R-:W-:Y:S01]  /*1010*/  CS2R R148, SRZ ;  /* 0x0000000000947805 */ /* 0x000fe2000001ff00 */
[----:B------:R-:W-:Y:S01]  /*1020*/  ULDC UR11, c[0x0][0x448] ;  /* 0x00011200000b7ab9 */ /* 0x000fe20000000800 */
[----:B------:R-:W-:Y:S01]  /*1030*/  ULDC UR10, c[0x0][0xc54] ;  /* 0x00031500000a7ab9 */ /* 0x000fe20000000800 */
[----:B------:R-:W-:Y:S01]  /*1040*/  UISETP.NE.AND UP2, UPT, UR11, 0x1, UPT ;  /* 0x000000010b00788c */ /* 0x000fe2000bf45270 */
[----:B------:R-:W-:Y:S01]  /*1050*/  CS2R R146, SRZ ;  /* 0x0000000000927805 */ /* 0x000fe2000001ff00 */
[----:B------:R-:W-:Y:S01]  /*1060*/  USHF.L.U32 UR36, UR6, 0x7, URZ ;  /* 0x0000000706247899 */ /* 0x000fe2000800063f */
[----:B------:R-:W-:Y:S01]  /*1070*/  CS2R R144, SRZ ;  /* 0x0000000000907805 */ /* 0x000fe2000001ff00 */
[----:B------:R-:W-:Y:S01]  /*1080*/  UIMAD UR10, UR8, UR10, UR4 ;  /* 0x0000000a080a72a4 */ /* 0x000fe2000f8e0204 */
[----:B------:R-:W-:Y:S01]  /*1090*/  CS2R R142, SRZ ;  /* 0x00000000008e7805 */ /* 0x000fe2000001ff00 */
[----:B------:R-:W-:Y:S01]  /*10a0*/  UIADD3 UR6, UR36, 0x7f, URZ ;  /* 0x0000007f24067890 */ /* 0x000fe2000fffe03f */
[----:B------:R-:W-:Y:S01]  /*10b0*/  CS2R R140, SRZ ;  /* 0x00000000008c7805 */ /* 0x000fe2000001ff00 */
[----:B------:R-:W-:Y:S01]  /*10c0*/  ULDC UR49, c[0x0][0x424] ;  /* 0x0001090000317ab9 */ /* 0x000fe20000000800 */
[----:B------:R-:W-:Y:S01]  /*10d0*/  ULDC UR7, c[0x0][0x288] ;  /* 0x0000a20000077ab9 */ /* 0x000fe20000000800 */
[----:B------:R-:W-:Y:S01]  /*10e0*/  USEL UR49, UR49, 0x1, UP0 ;  /* 0x0000000131317887 */ /* 0x000fe20008000000 */
[----:B------:R-:W-:Y:S01]  /*10f0*/  CS2R R138, SRZ ;  /* 0x00000000008a7805 */ /* 0x000fe2000001ff00 */
[----:B------:R-:W-:Y:S01]  /*1100*/  @UP2 ULDC UR4, c[0x0][0x44c] ;  /* 0x0001130000042ab9 */ /* 0x000fe20000000800 */
[----:B------:R-:W-:Y:S01]  /*1110*/  UIADD3 UR7, -UR7, 0x80, URZ ;  /* 0x0000008007077890 */ /* 0x000fe2000fffe13f */
[----:B------:R-:W-:Y:S01]  /*1120*/  CS2R R136, SRZ ;  /* 0x0000000000887805 */ /* 0x000fe2000001ff00 */
[----:B------:R-:W-:Y:S01]  /*1130*/  UIMAD.WIDE.U32 UR4, UR6, UR4, URZ ;  /* 0x00000004060472a5 */ /* 0x000fe2000f8e003f */
[----:B------:R-:W-:Y:S01]  /*1140*/  CS2R R134, SRZ ;  /* 0x0000000000867805 */ /* 0x000fe2000001ff00 */
[----:B------:R-:W-:Y:S01]  /*1150*/  ULDC UR9, c[0x0][0x2f0] ;  /* 0x0000bc0000097ab9 */ /* 0x000fe20000000800 */
[----:B------:R-:W-:Y:S01]  /*1160*/  @UP2 ULDC UR11, c[0x0][0x450] ;  /* 0x00011400000b2ab9 */ /* 0x000fe20000000800 */
[----:B------:R-:W-:Y:S01]  /*1170*/  UIMAD UR7, UR49, UR9, UR7 ;  /* 0x00000009310772a4 */ /* 0x000fe2000f8e0207 */
[----:B------:R-:W-:Y:S01]  /*1180*/  CS2R R132, SRZ ;  /* 0x0000000000847805 */ /* 0x000fe2000001ff00 */
[----:B------:R-:W-:Y:S01]  /*1190*/  @UP2 USHF.R.U32.HI UR6, URZ, UR11, UR5 ;  /* 0x0000000b3f062299 */ /* 0x000fe20008011605 */
[----:B------:R-:W-:Y:S01]  /*11a0*/  CS2R R130, SRZ ;  /* 0x0000000000827805 */ /* 0x000fe2000001ff00 */
[----:B------:R-:W-:Y:S01]  /*11b0*/  UIMAD UR4, UR49, UR9, 0x7f ;  /* 0x0000007f310474a4 */ /* 0x000fe2000f8e0209 */
[----:B------:R-:W-:Y:S01]  /*11c0*/  CS2R R128, SRZ ;  /* 0x0000000000807805 */ /* 0x000fe2000001ff00 */
[----:B------:R-:W-:Y:S01]  /*11d0*/  UIADD3 UR6, UR7, UR6, URZ ;  /* 0x0000000607067290 */ /* 0x000fe2000fffe03f */
[----:B------:R-:W-:Y:S01]  /*11e0*/  CS2R R126, SRZ ;  /* 0x00000000007e7805 */ /* 0x000fe2000001ff00 */
[----:B------:R-:W-:Y:S01]  /*11f0*/  USHF.R.S32.HI UR5, URZ, 0x1f, UR4 ;  /* 0x0000001f3f057899 */ /* 0x000fe20008011404 */
[----:B------:R-:W-:Y:S01]  /*1200*/  CS2R R124, SRZ ;  /* 0x00000000007c7805 */ /* 0x000fe2000001ff00 */
[----:B------:R-:W-:Y:S01]  /*1210*/  USHF.R.S32.HI UR7, URZ, 0x1f, UR6 ;  /* 0x0000001f3f077899 */ /* 0x000fe20008011406 */
[----:B------:R-:W-:Y:S01]  /*1220*/  CS2R R122, SRZ ;  /* 0x00000000007a7805 */ /* 0x000fe2000001ff00 */
[----:B------:R-:W-:Y:S01]  /*1230*/  ULEA.HI UR5, UR5, UR4, URZ, 0x7 ;  /* 0x0000000405057291 */ /* 0x000fe2000f8f383f */
[----:B------:R-:W-:Y:S01]  /*1240*/  CS2R R120, SRZ ;  /* 0x0000000000787805 */ /* 0x000fe2000001ff00 */
[----:B------:R-:W-:Y:S01]  /*1250*/  ULEA.HI UR7, UR7, UR6, URZ, 0x7 ;  /* 0x0000000607077291 */ /* 0x000fe2000f8f383f */
[----:B------:R-:W-:Y:S01]  /*1260*/  CS2R R118, SRZ ;  /* 0x0000000000767805 */ /* 0x000fe2000001ff00 */
[----:B------:R-:W-:Y:S01]  /*1270*/  USHF.R.S32.HI UR50, URZ, 0x7, UR5 ;  /* 0x000000073f327899 */ /* 0x000fe20008011405 */
[----:B------:R-:W-:Y:S01]  /*1280*/  CS2R R116, SRZ ;  /* 0x0000000000747805 */ /* 0x000fe2000001ff00 */
[----:B------:R-:W-:Y:S01]  /*1290*/  USHF.R.S32.HI UR7, URZ, 0x7, UR7 ;  /* 0x000000073f077899 */ /* 0x000fe20008011407 */
[----:B------:R-:W-:Y:S01]  /*12a0*/  CS2R R114, SRZ ;  /* 0x0000000000727805 */ /* 0x000fe2000001ff00 */
[----:B------:R-:W-:Y:S01]  /*12b0*/  ULDC UR39, c[0x0][0xc48] ;  /* 0x0003120000277ab9 */ /* 0x000fe20000000800 */
[----:B------:R-:W-:Y:S01]  /*12c0*/  UMOV UR37, UR10 ;  /* 0x0000000a00257c82 */ /* 0x000fe20008000000 */
[----:B------:R-:W-:Y:S01]  /*12d0*/  UISETP.LT.AND UP0, UPT, UR50, UR7, UPT ;  /* 0x000000073200728c */ /* 0x000fe2000bf01270 */
[----:B------:R-:W-:Y:S01]  /*12e0*/  CS2R R112, SRZ ;  /* 0x0000000000707805 */ /* 0x000fe2000001ff00 */
[----:B------:R-:W-:Y:S01]  /*12f0*/  UISETP.NE.AND UP1, UPT, UR39, 0x1, UPT ;  /* 0x000000012700788c */ /* 0x000fe2000bf25270 */
        /* <DEDUP_REMOVED lines=9> */
[----:B------:R-:W-:Y:S01]  /*1390*/  CS2R R96, SRZ ;  /* 0x0000000000607805 */ /* 0x000fe2000001ff00 */
[----:B------:R-:W-:Y:S01]  /*13a0*/  @UP1 ULDC UR8, c[0x0][0xc4c] ;  /* 0x0003130000081ab9 */ /* 0x000fe20000000800 */
[----:B------:R-:W-:Y:S01]  /*13b0*/  PLOP3.LUT P1, PT, PT, PT, UP0, 0x80, 0x0 ;  /* 0x000000000000781c */ /* 0x000fe20003f2f008 */
[----:B------:R-:W-:Y:S01]  /*13c0*/  UIMAD.WIDE.U32 UR4, UR10, UR8, URZ ;  /* 0x000000080a0472a5 */ /* 0x000fe2000f8e003f */
[----:B------:R-:W-:Y:S01]  /*13d0*/  CS2R R6, SRZ ;  /* 0x0000000000067805 */ /* 0x000fe2000001ff00 */
[----:B------:R-:W-:Y:S01]  /*13e0*/  @UP1 ULDC UR6, c[0x0][0xc50] ;  /* 0x0003140000061ab9 */ /* 0x000fe20000000800 */
[----:B------:R-:W-:Y:S01]  /*13f0*/  IMAD.MOV.U32 R94, RZ, RZ, RZ ;  /* 0x000000ffff5e7224 */ /* 0x000fe200078e00ff */
[----:B------:R-:W-:Y:S01]  /*1400*/  @UP1 USHF.R.U32.HI UR37, URZ, UR6, UR5 ;  /* 0x000000063f251299 */ /* 0x000fe20008011605 */
[----:B------:R-:W-:Y:S01]  /*1410*/  IMAD.MOV.U32 R93, RZ, RZ, RZ ;  /* 0x000000ffff5d7224 */ /* 0x000fe200078e00ff */
[----:B------:R-:W-:-:S02]  /*1420*/  CS2R R90, SRZ ;  /* 0x00000000005a7805 */ /* 0x000fc4000001ff00 */
[----:B------:R-:W-:Y:S01]  /*1430*/  CS2R R88, SRZ ;  /* 0x0000000000587805 */ /* 0x000fe2000001ff00 */
[----:B------:R-:W-:-:S04]  /*1440*/  UIADD3 UR4, -UR37, URZ, URZ ;  /* 0x0000003f25047290 */ /* 0x000fc8000fffe13f */
[----:B------:R-:W-:Y:S01]  /*1450*/  UIMAD UR39, UR39, UR4, UR10 ;  /* 0x00000004272772a4 */ /* 0x000fe2000f8e020a */
[----:B------:R-:W-:Y:S11]  /*1460*/  @!P1 BRA `(.L_x_8950) ;  /* 0x00000078007c9947 */ /* 0x000ff60003800000 */
        /* <DEDUP_REMOVED lines=31> */
.L_x_8951:
        /* <DEDUP_REMOVED lines=9> */
.L_x_9099:
[----:B------:R-:W-:Y:S05]  /*16f0*/  @!P0 BRA `(.L_x_8953) ;  /* 0x0000000000048947 */ /* 0x000fea0003800000 */
[----:B------:R-:W-:Y:S01]  /*1700*/  BPT.TRAP 0x1 ;  /* 0x000000040000795c */ /* 0x000fe20000300000 */
.L_x_8953:
[----:B0-----:R-:W-:Y:S02]  /*1710*/  IMAD.U32 R3, RZ, RZ, UR42 ;  /* 0x0000002aff037e24 */ /* 0x001fe4000f8e00ff */
[----:B------:R-:W-:-:S03]  /*1720*/  IMAD.U32 R0, RZ, RZ, UR43 ;  /* 0x0000002bff007e24 */ /* 0x000fc6000f8e00ff */
[----:B------:R-:W-:Y:S02]  /*1730*/  LEA R3, R3, UR41, 0x3 ;  /* 0x0000002903037c11 */ /* 0x000fe4000f8e18ff */
[----:B------:R-:W-:-:S04]  /*1740*/  SHF.L.U32 R0, R0, 0x1f, RZ ;  /* 0x0000001f00007819 */ /* 0x000fc800000006ff */
[----:B------:R0:W1:Y:S01]  /*1750*/  SYNCS.PHASECHK.TRANS64.TRYWAIT P2, [R3+URZ+0x28830], R0 ;  /* 0x02883000030075a7 */ /* 0x000062000804017f */
[----:B------:R-:W-:Y:S05]  /*1760*/  @!P0 BRA `(.L_x_8954) ;  /* 0x0000000000048947 */ /* 0x000fea0003800000 */
[----:B------:R-:W-:Y:S01]  /*1770*/  BPT.TRAP 0x1 ;  /* 0x000000040000795c */ /* 0x000fe20000300000 */
.L_x_8954:
[----:B------:R-:W2:Y:S02]  /*1780*/  S2R R4, SR_TID.X ;  /* 0x0000000000047919 */ /* 0x000ea40000002100 */
[----:B--2---:R-:W-:Y:S01]  /*1790*/  LOP3.LUT P1, RZ, R4, 0x7f, RZ, 0xc0, !PT ;  /* 0x0000007f04ff7812 */ /* 0x004fe2000782c0ff */
[----:B-1----:R-:W-:-:S12]  /*17a0*/  @P2 BRA `(.L_x_8955) ;  /* 0x0000000000082947 */ /* 0x002fd80003800000 */
[----:B------:R-:W1:Y:S02]  /*17b0*/  SYNCS.PHASECHK.TRANS64.TRYWAIT P2, [R3+URZ+0x28830], R0 ;  /* 0x02883000030075a7 */ /* 0x000e64000804017f */
[----:B-1----:R-:W-:Y:S05]  /*17c0*/  @!P2 BRA `(.L_x_8956) ;  /* 0x000000d80060a947 */ /* 0x002fea0003800000 */
.L_x_8955:
[----:B------:R-:W-:Y:S05]  /*17d0*/  WARPSYNC.ALL ;  /* 0x0000000000007948 */ /* 0x000fea0003800000 */
[----:B------:R-:W-:Y:S01]  /*17e0*/  UIADD3 UR4, UR41, 0x18400, URZ ;  /* 0x0001840029047890 */ /* 0x000fe2000fffe03f */
[----:B------:R-:W-:Y:S01]  /*17f0*/  WARPGROUP.ARRIVE ;  /* 0x00000000000079c5 */ /* 0x000fe20000000000 */
[----:B------:R-:W-:Y:S01]  /*1800*/  ULOP3.LUT UR32, UR51, 0x10000, URZ, 0xfc, !UPT ;  /* 0x0001000033207892 */ /* 0x000fe2000f8efc3f */
[----:B01----:R-:W-:Y:S01]  /*1810*/  VIADD R0, R17, UR36 ;  /* 0x0000002411007c36 */ /* 0x003fe20008000000 */
[----:B------:R-:W-:Y:S01]  /*1820*/  USHF.R.U32.HI UR4, URZ, 0x4, UR4 ;  /* 0x000000043f047899 */ /* 0x000fe20008011604 */
[----:B------:R-:W-:Y:S01]  /*1830*/  @!P1 VIADD R3, R3, 0x28840 ;  /* 0x0002884003039836 */ /* 0x000fe20000000000 */
[----:B------:R-:W-:Y:S01]  /*1840*/  UMOV UR33, 0x40000040 ;  /* 0x4000004000217882 */ /* 0x000fe20000000000 */
[----:B------:R-:W-:Y:S01]  /*1850*/  UMOV UR35, 0x40000040 ;  /* 0x4000004000237882 */ /* 0x000fe20000000000 */
[----:B------:R-:W-:Y:S01]  /*1860*/  ULOP3.LUT UR4, UR4, 0x3fff, URZ, 0xc0, !UPT ;  /* 0x00003fff04047892 */ /* 0x000fe2000f8ec03f */
[----:B------:R-:W-:Y:S01]  /*1870*/  IMAD.MOV.U32 R6, RZ, RZ, R0 ;  /* 0x000000ffff067224 */ /* 0x000fe200078e0000 */
[----:B------:R-:W-:Y:S01]  /*1880*/  UMOV UR5, 0x40000040 ;  /* 0x4000004000057882 */ /* 0x000fe20000000000 */
[----:B------:R-:W-:Y:S01]  /*1890*/  UMOV UR7, 0x40000040 ;  /* 0x4000004000077882 */ /* 0x000fe20000000000 */
[----:B------:R-:W-:Y:S01]  /*18a0*/  ULOP3.LUT UR48, UR4, 0x10000, URZ, 0xfc, !UPT ;  /* 0x0001000004307892 */ /* 0x000fe2000f8efc3f */
[----:B------:R-:W-:Y:S01]  /*18b0*/  @!P1 PRMT R3, RZ, 0x654, R3 ;  /* 0x00000654ff039816 */ /* 0x000fe20000000003 */
[----:B------:R-:W-:Y:S01]  /*18c0*/  UIADD3 UR4, UR32, 0x2, URZ ;  /* 0x0000000220047890 */ /* 0x000fe2000fffe03f */
[----:B------:R-:W-:Y:S01]  /*18d0*/  CS2R R150, SRZ ;  /* 0x0000000000967805 */ /* 0x000fe2000001ff00 */
[----:B------:R-:W-:Y:S01]  /*18e0*/  ULEA UR34, UR42, UR48, 0xb ;  /* 0x000000302a227291 */ /* 0x000fe2000f8e583f */
[----:B------:R-:W-:Y:S01]  /*18f0*/  CS2R R148, SRZ ;  /* 0x0000000000947805 */ /* 0x000fe2000001ff00 */
[----:B------:R-:W-:Y:S01]  /*1900*/  UIADD3 UR8, UR32, 0x4, URZ ;  /* 0x0000000420087890 */ /* 0x000fe2000fffe03f */
[----:B------:R-:W-:Y:S01]  /*1910*/  CS2R R146, SRZ ;  /* 0x0000000000927805 */ /* 0x000fe2000001ff00 */
[----:B------:R-:W-:Y:S01]  /*1920*/  UIADD3 UR6, UR34, 0x2, URZ ;  /* 0x0000000222067890 */ /* 0x000fe2000fffe03f */
[----:B------:R-:W-:Y:S01]  /*1930*/  CS2R R144, SRZ ;  /* 0x0000000000907805 */ /* 0x000fe2000001ff00 */
[----:B------:R-:W-:Y:S01]  /*1940*/  UIADD3 UR10, UR34, 0x4, URZ ;  /* 0x00000004220a7890 */ /* 0x000fe2000fffe03f */
[----:B------:R-:W-:Y:S01]  /*1950*/  CS2R R142, SRZ ;  /* 0x00000000008e7805 */ /* 0x000fe2000001ff00 */
[----:B------:R-:W-:Y:S01]  /*1960*/  UMOV UR9, 0x40000040 ;  /* 0x4000004000097882 */ /* 0x000fe20000000000 */
[----:B------:R-:W-:Y:S01]  /*1970*/  HGMMA.64x128x16.F32 R24, gdesc[UR32], RZ, !UPT, gsb0 ;  /* 0x01e00000201879f0 */ /* 0x000fe2000c0008ff */
        /* <DEDUP_REMOVED lines=25> */
[----:B------:R-:W-:-:S02]  /*1b10*/  UIADD3 UR28, UR32, 0x406, URZ ;  /* 0x00000406201c7890 */ /* 0x000fc4000fffe03f */
[----:B------:R-:W-:Y:S01]  /*1b20*/  UIADD3 UR30, UR34, 0x406, URZ ;  /* 0x00000406221e7890 */ /* 0x000fe2000fffe03f */
[----:B------:R-:W-:Y:S01]  /*1b30*/  UMOV UR29, 0x40000040 ;  /* 0x40000040001d7882 */ /* 0x000fe20000000000 */
[----:B------:R-:W-:Y:S01]  /*1b40*/  UMOV UR31, 0x40000040 ;  /* 0x40000040001f7882 */ /* 0x000fe20000000000 */
[----:B------:R-:W-:Y:S01]  /*1b50*/  UIADD3 UR53, UR50, -0x2, URZ ;  /* 0xfffffffe32357890 */ /* 0x000fe2000fffe03f */
[----:B------:R-:W-:Y:S02]  /*1b60*/  WARPGROUP.DEPBAR.LE gsb0, 0x0 ;  /* 0x00008000000079c5 */ /* 0x000fe40000010000 */
[----:B------:R-:W-:-:S06]  /*1b70*/  WARPGROUP.ARRIVE ;  /* 0x00000000000079c5 */ /* 0x000fcc0000000000 */
[----:B------:R-:W-:Y:S01]  /*1b80*/  HGMMA.64x128x16.F32 R24, gdesc[UR4], R24, gsb0 ;  /* 0x01e00000041879f0 */ /* 0x000fe20008000818 */
[----:B------:R-:W-:Y:S02]  /*1b90*/  ULDC UR6, c[0x0][0x448] ;  /* 0x0001120000067ab9 */ /* 0x000fe40000000800 */
[----:B------:R-:W-:-:S06]  /*1ba0*/  UISETP.NE.AND UP0, UPT, UR6, 0x1, UPT ;  /* 0x000000010600788c */ /* 0x000fcc000bf05270 */
[----:B------:R-:W-:-:S05]  /*1bb0*/  PLOP3.LUT P2, PT, PT, PT, UP0, 0x80, 0x0 ;  /* 0x000000000000781c */ /* 0x000fca0003f4f008 */
[----:B------:R-:W-:-:S08]  /*1bc0*/  @UP0 ULDC UR6, c[0x0][0x44c] ;  /* 0x0001130000060ab9 */ /* 0x000fd00000000800 */
[----:B------:R-:W-:Y:S01]  /*1bd0*/  @P2 IMAD.HI.U32 R4, R0, UR6, RZ ;  /* 0x0000000600042c27 */ /* 0x000fe2000f8e00ff */
[----:B------:R-:W-:-:S04]  /*1be0*/  @UP0 ULDC UR6, c[0x0][0x450] ;  /* 0x0001140000060ab9 */ /* 0x000fc80000000800 */
[----:B------:R-:W-:Y:S01]  /*1bf0*/  @P2 SHF.R.U32.HI R6, RZ, UR6, R4 ;  /* 0x00000006ff062c19 */ /* 0x000fe20008011604 */
[----:B------:R-:W-:Y:S02]  /*1c00*/  UMOV UR6, 0xffffff80 ;  /* 0xffffff8000067882 */ /* 0x000fe40000000000 */
[----:B------:R-:W-:Y:S02]  /*1c10*/  UIMAD UR6, UR50, UR6, 0x80 ;  /* 0x00000080320674a4 */ /* 0x000fe4000f8e0206 */
[----:B------:R-:W0:Y:S02]  /*1c20*/  SHFL.IDX PT, R8, R6, 0x1, 0x1c1f ;  /* 0x003c1f0006087f89 */ /* 0x000e2400000e0000 */
[----:B------:R-:W-:Y:S02]  /*1c30*/  UIADD3 UR7, UR6, 0x1, URZ ;  /* 0x0000000106077890 */ /* 0x000fe4000fffe03f */
[----:B------:R-:W1:Y:S04]  /*1c40*/  SHFL.IDX PT, R6, R6, RZ, 0x1c1f ;  /* 0x001c1fff06067589 */ /* 0x000e6800000e0000 */
[----:B------:R-:W-:-:S04]  /*1c50*/  IMAD.U32 R5, RZ, RZ, UR7 ;  /* 0x00000007ff057e24 */ /* 0x000fc8000f8e00ff */
[----:B------:R-:W-:Y:S01]  /*1c60*/  IMAD R0, R16, -0x2, R5 ;  /* 0xfffffffe10007824 */ /* 0x000fe200078e0205 */
[----:B------:R-:W-:Y:S02]  /*1c70*/  WARPGROUP.DEPBAR.LE gsb0, 0x0 ;  /* 0x00008000000079c5 */ /* 0x000fe40000010000 */
[----:B------:R-:W-:-:S06]  /*1c80*/  WARPGROUP.ARRIVE ;  /* 0x00000000000079c5 */ /* 0x000fcc0000000000 */
[----:B------:R-:W-:Y:S01]  /*1c90*/  HGMMA.64x128x16.F32 R24, gdesc[UR8], R24, gsb0 ;  /* 0x01e00000081879f0 */ /* 0x000fe20008000818 */
[----:B------:R-:W-:Y:S01]  /*1ca0*/  ULDC UR11, c[0x0][0x2f0] ;  /* 0x0000bc00000b7ab9 */ /* 0x000fe20000000800 */
[----:B------:R-:W-:Y:S01]  /*1cb0*/  UMOV UR10, UR36 ;  /* 0x00000024000a7c82 */ /* 0x000fe20008000000 */
[----:B------:R-:W-:Y:S02]  /*1cc0*/  UIMAD UR6, UR49, UR11, UR6 ;  /* 0x0000000b310672a4 */ /* 0x000fe4000f8e0206 */
[----:B------:R-:W-:-:S04]  /*1cd0*/  IMAD.U32 R7, RZ, RZ, UR11 ;  /* 0x0000000bff077e24 */ /* 0x000fc8000f8e00ff */
[----:B------:R-:W-:Y:S02]  /*1ce0*/  IMAD R7, R7, UR49, R0 ;  /* 0x0000003107077c24 */ /* 0x000fe4000f8e0200 */
[----:B------:R-:W-:Y:S01]  /*1cf0*/  IMAD.U32 R5, RZ, RZ, UR6 ;  /* 0x00000006ff057e24 */ /* 0x000fe2000f8e00ff */
[----:B------:R-:W-:-:S03]  /*1d00*/  ULDC UR6, c[0x0][0x988] ;  /* 0x0002620000067ab9 */ /* 0x000fc60000000800 */
[----:B------:R-:W-:Y:S01]  /*1d10*/  IMAD R4, R16, -0x2, R5 ;  /* 0xfffffffe10047824 */ /* 0x000fe200078e0205 */
[----:B------:R-:W-:Y:S02]  /*1d20*/  WARPGROUP.DEPBAR.LE gsb0, 0x0 ;  /* 0x00008000000079c5 */ /* 0x000fe40000010000 */
[----:B------:R-:W-:-:S06]  /*1d30*/  WARPGROUP.ARRIVE ;  /* 0x00000000000079c5 */ /* 0x000fcc0000000000 */
[----:B------:R-:W-:Y:S01]  /*1d40*/  HGMMA.64x128x16.F32 R24, gdesc[UR12], R24, gsb0 ;  /* 0x01e000000c1879f0 */ /* 0x000fe20008000818 */
[----:B------:R-:W-:Y:S02]  /*1d50*/  ULDC UR14, c[0x0][0x288] ;  /* 0x0000a200000e7ab9 */ /* 0x000fe40000000800 */
[----:B0-----:R-:W-:Y:S01]  /*1d60*/  IADD3 R5, R8, -UR14, R7 ;  /* 0x8000000e08057c10 */ /* 0x001fe2000fffe007 */
[----:B------:R-:W-:Y:S01]  /*1d70*/  VIADD R7, R7, -UR14 ;  /* 0x8000000e07077c36 */ /* 0x000fe20008000000 */
[----:B------:R-:W-:Y:S02]  /*1d80*/  UIMAD UR11, UR49, UR11, -UR14 ;  /* 0x0000000b310b72a4 */ /* 0x000fe4000f8e0a0e */
[----:B------:R-:W-:Y:S01]  /*1d90*/  VIMNMX R5, R4, R5, PT ;  /* 0x0000000504057248 */ /* 0x000fe20003fe0100 */
[----:B------:R-:W-:Y:S01]  /*1da0*/  @UP0 ULDC UR14, c[0x0][0x450] ;  /* 0x00011400000e0ab9 */ /* 0x000fe20000000800 */
[----:B-1----:R-:W-:Y:S02]  /*1db0*/  VIADDMNMX R7, R6, R7, R4, PT ;  /* 0x0000000706077246 */ /* 0x002fe40003800104 */
[----:B------:R-:W-:-:S02]  /*1dc0*/  ISETP.GT.AND P3, PT, R5, RZ, PT ;  /* 0x000000ff0500720c */ /* 0x000fc40003f64270 */
[C---:B------:R-:W-:Y:S02]  /*1dd0*/  ISETP.GT.AND P4, PT, R5.reuse, 0x1, PT ;  /* 0x000000010500780c */ /* 0x040fe40003f84270 */
[----:B------:R-:W-:Y:S01]  /*1de0*/  ISETP.GT.AND P5, PT, R5, 0x8, PT ;  /* 0x000000080500780c */ /* 0x000fe20003fa4270 */
        /* <DEDUP_REMOVED lines=13> */
[----:B------:R-:W-:Y:S01]  /*1ec0*/  FSEL R9, R26, -INF , P3 ;  /* 0xff8000001a097808 */ /* 0x000fe20001800000 */
[----:B------:R0:W-:Y:S01]  /*1ed0*/  @!P1 SYNCS.ARRIVE.TRANS64.RED.A1T0 RZ, [R3+URZ], RZ ;  /* 0x000000ff03ff99a7 */ /* 0x0001e2000810043f */
[----:B------:R-:W-:Y:S02]  /*1ee0*/  FSEL R27, R27, -INF , P4 ;  /* 0xff8000001b1b7808 */ /* 0x000fe40002000000 */
        /* <DEDUP_REMOVED lines=87> */
[----:B------:R-:W-:Y:S02]  /*2460*/  FSEL R87, R87, -INF , P3 ;  /* 0xff80000057577808 */ /* 0x000fe40001800000 */
[----:B------:R-:W-:Y:S02]  /*2470*/  FMNMX.FTZ R0, R125, R0, !PT ;  /* 0x000000007d007209 */ /* 0x000fe40007810000 */
[----:B------:R-:W-:Y:S02]  /*2480*/  ISETP.GT.AND P4, PT, R7, 0x1, PT ;  /* 0x000000010700780c */ /* 0x000fe40003f84270 */
[----:B------:R-:W-:Y:S01]  /*2490*/  FMNMX.FTZ R8, R87, R0, !PT ;  /* 0x0000000057087209 */ /* 0x000fe20007810000 */
[----:B------:R-:W-:Y:S01]  /*24a0*/  IMAD.U32 R0, RZ, RZ, UR6 ;  /* 0x00000006ff007e24 */ /* 0x000fe2000f8e00ff */
[----:B------:R-:W-:Y:S01]  /*24b0*/  ISETP.GT.AND P5, PT, R7, 0x8, PT ;  /* 0x000000080700780c */ /* 0x000fe20003fa4270 */
[----:B------:R-:W-:Y:S01]  /*24c0*/  @UP0 ULDC UR6, c[0x0][0x44c] ;  /* 0x0001130000060ab9 */ /* 0x000fe20000000800 */
[----:B------:R-:W-:Y:S01]  /*24d0*/  FSEL R25, R25, -INF , P4 ;  /* 0xff80000019197808 */ /* 0x000fe20002000000 */
[----:B------:R-:W1:Y:S01]  /*24e0*/  SHFL.BFLY PT, R5, R8, 0x2, 0x1f ;  /* 0x0c401f0008057f89 */ /* 0x000e6200000e0000 */
[----:B------:R-:W-:Y:S01]  /*24f0*/  FSEL R13, R28, -INF , P5 ;  /* 0xff8000001c0d7808 */ /* 0x000fe20002800000 */
[----:B------:R-:W-:Y:S01]  /*2500*/  UIMAD.WIDE.U32 UR6, UR36, UR6, URZ ;  /* 0x00000006240672a5 */ /* 0x000fe2000f8e003f */
[----:B------:R-:W-:-:S03]  /*2510*/  ISETP.GT.AND P4, PT, R7, 0x10, PT ;  /* 0x000000100700780c */ /* 0x000fc60003f84270 */
[----:B------:R-:W-:Y:S01]  /*2520*/  @UP0 USHF.R.U32.HI UR10, URZ, UR14, UR7 ;  /* 0x0000000e3f0a0299 */ /* 0x000fe20008011607 */
[----:B------:R-:W-:Y:S02]  /*2530*/  FSEL R15, R32, -INF , P4 ;  /* 0xff800000200f7808 */ /* 0x000fe40002000000 */
[----:B------:R-:W-:Y:S01]  /*2540*/  ISETP.GT.AND P4, PT, R7, 0x18, PT ;  /* 0x000000180700780c */ /* 0x000fe20003f84270 */
[----:B------:R-:W-:-:S04]  /*2550*/  UIADD3 UR11, UR11, UR10, URZ ;  /* 0x0000000a0b0b7290 */ /* 0x000fc8000fffe03f */
[----:B------:R-:W-:-:S04]  /*2560*/  USHF.R.S32.HI UR6, URZ, 0x1f, UR11 ;  /* 0x0000001f3f067899 */ /* 0x000fc8000801140b */
[----:B------:R-:W-:-:S04]  /*2570*/  ULEA.HI UR6, UR6, UR11, URZ, 0x7 ;  /* 0x0000000b06067291 */ /* 0x000fc8000f8f383f */
[----:B------:R-:W-:Y:S01]  /*2580*/  USHF.R.S32.HI UR6, URZ, 0x7, UR6 ;  /* 0x000000073f067899 */ /* 0x000fe20008011406 */
[----:B-1----:R-:W-:-:S03]  /*2590*/  FMNMX.FTZ R10, R8, R5, !PT ;  /* 0x00000005080a7209 */ /* 0x002fc60007810000 */
[----:B------:R-:W-:Y:S02]  /*25a0*/  UISETP.LT.AND UP1, UPT, URZ, UR6, UPT ;  /* 0x000000063f00728c */ /* 0x000fe4000bf21270 */
[----:B------:R-:W1:Y:S02]  /*25b0*/  SHFL.BFLY PT, R5, R10, 0x1, 0x1f ;  /* 0x0c201f000a057f89 */ /* 0x000e6400000e0000 */
[----:B------:R-:W-:-:S04]  /*25c0*/  USEL UR51, URZ, UR6, !UP1 ;  /* 0x000000063f337287 */ /* 0x000fc8000c800000 */
[----:B------:R-:W-:Y:S01]  /*25d0*/  UISETP.GE.AND UP1, UPT, UR53, UR51, UPT ;  /* 0x000000333500728c */ /* 0x000fe2000bf26270 */
[----:B-1----:R-:W-:-:S04]  /*25e0*/  FMNMX.FTZ R5, R10, R5, !PT ;  /* 0x000000050a057209 */ /* 0x002fc80007810000 */
[C---:B------:R-:W-:Y:S01]  /*25f0*/  FSETP.NEU.FTZ.AND P3, PT, R5.reuse, -INF , PT ;  /* 0xff8000000500780b */ /* 0x040fe20003f7d000 */
[----:B------:R-:W-:-:S05]  /*2600*/  FMUL.FTZ R12, R5, R0 ;  /* 0x00000000050c7220 */ /* 0x000fca0000410000 */
[----:B------:R-:W-:Y:S02]  /*2610*/  FSEL R30, R12, RZ, P3 ;  /* 0x000000ff0c1e7208 */ /* 0x000fe40001800000 */
[----:B------:R-:W-:-:S03]  /*2620*/  ISETP.GT.AND P3, PT, R7, RZ, PT ;  /* 0x000000ff0700720c */ /* 0x000fc60003f64270 */
[-CC-:B------:R-:W-:Y:S01]  /*2630*/  FFMA.FTZ R183, R11, R0.reuse, -R30.reuse ;  /* 0x000000000bb77223 */ /* 0x180fe2000001081e */
[----:B------:R-:W-:Y:S01]  /*2640*/  FSEL R11, R24, -INF , P3 ;  /* 0xff800000180b7808 */ /* 0x000fe20001800000 */
[-CC-:B------:R-:W-:Y:S01]  /*2650*/  FFMA.FTZ R177, R21, R0.reuse, -R30.reuse ;  /* 0x0000000015b17223 */ /* 0x180fe2000001081e */
[----:B------:R-:W-:Y:S01]  /*2660*/  ISETP.GT.AND P3, PT, R7, 0x9, PT ;  /* 0x000000090700780c */ /* 0x000fe20003f64270 */
[-CC-:B------:R-:W-:Y:S01]  /*2670*/  FFMA.FTZ R27, R27, R0.reuse, -R30.reuse ;  /* 0x000000001b1b7223 */ /* 0x180fe2000001081e */
[----:B------:R-:W-:Y:S01]  /*2680*/  FMNMX.FTZ R8, R11, R25, !PT ;  /* 0x000000190b087209 */ /* 0x000fe20007810000 */
[--C-:B------:R-:W-:Y:S01]  /*2690*/  FFMA.FTZ R6, R31, R0, -R30.reuse ;  /* 0x000000001f067223 */ /* 0x100fe2000001081e */
[----:B------:R-:W-:Y:S01]  /*26a0*/  FSEL R29, R29, -INF , P3 ;  /* 0xff8000001d1d7808 */ /* 0x000fe20001800000 */
[----:B------:R1:W-:Y:S01]  /*26b0*/  MUFU.EX2 R4, R27 ;  /* 0x0000001b00047308 */ /* 0x0003e20000000800 */
        /* <DEDUP_REMOVED lines=16> */
[----:B------:R-:W-:Y:S01]  /*27c0*/  ISETP.GT.AND P4, PT, R7, 0x20, PT ;  /* 0x000000200700780c */ /* 0x000fe20003f84270 */
[----:B------:R-:W-:Y:S01]  /*27d0*/  MUFU.EX2 R8, R35 ;  /* 0x0000002300087308 */ /* 0x000fe20000000800 */
[----:B------:R-:W-:Y:S01]  /*27e0*/  FSEL R37, R37, -INF , P3 ;  /* 0xff80000025257808 */ /* 0x000fe20001800000 */
[--C-:B------:R-:W-:Y:S01]  /*27f0*/  FFMA.FTZ R95, R95, R0, -R30.reuse ;  /* 0x000000005f5f7223 */ /* 0x100fe2000001081e */
[----:B------:R-:W-:Y:S01]  /*2800*/  FMNMX.FTZ R10, R21, R10, !PT ;  /* 0x0000000a150a7209 */ /* 0x000fe20007810000 */
[-CC-:B------:R-:W-:Y:S01]  /*2810*/  FFMA.FTZ R169, R97, R0.reuse, -R30.reuse ;  /* 0x0000000061a97223 */ /* 0x180fe2000001081e */
[----:B------:R-:W-:Y:S01]  /*2820*/  ISETP.GT.AND P3, PT, R7, 0x21, PT ;  /* 0x000000210700780c */ /* 0x000fe20003f64270 */
[--C-:B------:R-:W-:Y:S01]  /*2830*/  FFMA.FTZ R99, R99, R0, -R30.reuse ;  /* 0x0000000063637223 */ /* 0x100fe2000001081e */
[----:B-1----:R-:W-:Y:S01]  /*2840*/  FSEL R27, R40, -INF , P4 ;  /* 0xff800000281b7808 */ /* 0x002fe20002000000 */
        /* <DEDUP_REMOVED lines=14> */
[----:B------:R-:W-:Y:S01]  /*2930*/  FFMA.FTZ R111, R111, R0, -R30 ;  /* 0x000000006f6f7223 */ /* 0x000fe2000001081e */
[----:B------:R-:W-:Y:S01]  /*2940*/  ISETP.GT.AND P4, PT, R7, 0x30, PT ;  /* 0x000000300700780c */ /* 0x000fe20003f84270 */
[----:B------:R2:W-:Y:S01]  /*2950*/  MUFU.EX2 R10, R39 ;  /* 0x00000027000a7308 */ /* 0x0005e20000000800 */
[----:B------:R-:W-:Y:S01]  /*2960*/  FSEL R45, R45, -INF , P3 ;  /* 0xff8000002d2d7808 */ /* 0x000fe20001800000 */
[----:B-1----:R-:W-:Y:S01]  /*2970*/  FADD.FTZ R44, R181, R4 ;  /* 0x00000004b52c7221 */ /* 0x002fe20000010000 */
        /* <DEDUP_REMOVED lines=16> */
[----:B--2---:R-:W-:Y:S01]  /*2a80*/  FSEL R39, R52, -INF , P4 ;  /* 0xff80000034277808 */ /* 0x004fe20002000000 */
        /* <DEDUP_REMOVED lines=15> */
[----:B------:R-:W-:-:S02]  /*2b80*/  ISETP.GT.AND P4, PT, R7, 0x48, PT ;  /* 0x000000480700780c */ /* 0x000fc40003f84270 */
[----:B------:R-:W-:Y:S02]  /*2b90*/  CS2R R104, SRZ ;  /* 0x0000000000687805 */ /* 0x000fe4000001ff00 */
[----:B------:R-:W-:Y:S02]  /*2ba0*/  FSEL R57, R57, -INF , P3 ;  /* 0xff80000039397808 */ /* 0x000fe40001800000 */
[----:B------:R-:W-:Y:S02]  /*2bb0*/  CS2R R100, SRZ ;  /* 0x0000000000647805 */ /* 0x000fe4000001ff00 */
[----:B------:R-:W-:Y:S01]  /*2bc0*/  FMNMX.FTZ R14, R43, R14, !PT ;  /* 0x0000000e2b0e7209 */ /* 0x000fe20007810000 */
[----:B------:R-:W-:Y:S01]  /*2bd0*/  MUFU.EX2 R175, R175 ;  /* 0x000000af00af7308 */ /* 0x000fe20000000800 */
[----:B------:R-:W-:Y:S02]  /*2be0*/  ISETP.GT.AND P3, PT, R7, 0x49, PT ;  /* 0x000000490700780c */ /* 0x000fe40003f64270 */
[----:B------:R-:W-:-:S02]  /*2bf0*/  CS2R R96, SRZ ;  /* 0x0000000000607805 */ /* 0x000fc4000001ff00 */
[----:B------:R-:W-:Y:S02]  /*2c00*/  FSEL R47, R60, -INF , P4 ;  /* 0xff8000003c2f7808 */ /* 0x000fe40002000000 */
[----:B------:R-:W-:Y:S02]  /*2c10*/  CS2R R92, SRZ ;  /* 0x00000000005c7805 */ /* 0x000fe4000001ff00 */
[----:B------:R-:W-:Y:S02]  /*2c20*/  FMNMX.FTZ R20, R57, R14, !PT ;  /* 0x0000000e39147209 */ /* 0x000fe40007810000 */
[----:B------:R-:W-:Y:S02]  /*2c30*/  CS2R R90, SRZ ;  /* 0x00000000005a7805 */ /* 0x000fe4000001ff00 */
[----:B------:R-:W-:Y:S01]  /*2c40*/  ISETP.GT.AND P4, PT, R7, 0x50, PT ;  /* 0x000000500700780c */ /* 0x000fe20003f84270 */
[----:B------:R1:W-:Y:S01]  /*2c50*/  MUFU.EX2 R14, R95 ;  /* 0x0000005f000e7308 */ /* 0x0003e20000000800 */
[----:B------:R-:W-:-:S02]  /*2c60*/  FSEL R61, R61, -INF , P3 ;  /* 0xff8000003d3d7808 */ /* 0x000fc40001800000 */
[----:B------:R-:W-:Y:S02]  /*2c70*/  CS2R R88, SRZ ;  /* 0x0000000000587805 */ /* 0x000fe4000001ff00 */
[----:B------:R-:W-:Y:S02]  /*2c80*/  FMNMX.FTZ R20, R47, R20, !PT ;  /* 0x000000142f147209 */ /* 0x000fe40007810000 */
[----:B------:R-:W-:Y:S02]  /*2c90*/  ISETP.GT.AND P3, PT, R7, 0x51, PT ;  /* 0x000000510700780c */ /* 0x000fe40003f64270 */
[----:B------:R-:W-:Y:S01]  /*2ca0*/  FSEL R51, R64, -INF , P4 ;  /* 0xff80000040337808 */ /* 0x000fe20002000000 */
[----:B------:R-:W-:Y:S01]  /*2cb0*/  MUFU.EX2 R169, R169 ;  /* 0x000000a900a97308 */ /* 0x000fe20000000800 */
[----:B------:R-:W-:Y:S02]  /*2cc0*/  FMNMX.FTZ R20, R61, R20, !PT ;  /* 0x000000143d147209 */ /* 0x000fe40007810000 */
[----:B-1----:R-:W-:-:S02]  /*2cd0*/  CS2R R94, SRZ ;  /* 0x00000000005e7805 */ /* 0x002fc4000001ff00 */
[----:B------:R-:W-:Y:S02]  /*2ce0*/  ISETP.GT.AND P4, PT, R7, 0x58, PT ;  /* 0x000000580700780c */ /* 0x000fe40003f84270 */
[----:B------:R-:W-:Y:S02]  /*2cf0*/  FSEL R65, R65, -INF , P3 ;  /* 0xff80000041417808 */ /* 0x000fe40001800000 */
[----:B------:R-:W-:Y:S01]  /*2d00*/  FMNMX.FTZ R20, R51, R20, !PT ;  /* 0x0000001433147209 */ /* 0x000fe20007810000 */
[----:B------:R-:W-:Y:S01]  /*2d10*/  MUFU.EX2 R171, R171 ;  /* 0x000000ab00ab7308 */ /* 0x000fe20000000800 */
[----:B------:R-:W-:Y:S02]  /*2d20*/  ISETP.GT.AND P3, PT, R7, 0x59, PT ;  /* 0x000000590700780c */ /* 0x000fe40003f64270 */
[----:B------:R-:W-:Y:S02]  /*2d30*/  FSEL R55, R68, -INF , P4 ;  /* 0xff80000044377808 */ /* 0x000fe40002000000 */
[----:B------:R-:W-:-:S02]  /*2d40*/  FMNMX.FTZ R24, R65, R20, !PT ;  /* 0x0000001441187209 */ /* 0x000fc40007810000 */
[----:B------:R-:W-:Y:S01]  /*2d50*/  ISETP.GT.AND P4, PT, R7, 0x60, PT ;  /* 0x000000600700780c */ /* 0x000fe20003f84270 */
[----:B------:R1:W-:Y:S01]  /*2d60*/  MUFU.EX2 R20, R99 ;  /* 0x0000006300147308 */ /* 0x0003e20000000800 */
[----:B------:R-:W-:Y:S02]  /*2d70*/  FSEL R69, R69, -INF , P3 ;  /* 0xff80000045457808 */ /* 0x000fe40001800000 */
[----:B------:R-:W-:Y:S02]  /*2d80*/  FMNMX.FTZ R24, R55, R24, !PT ;  /* 0x0000001837187209 */ /* 0x000fe40007810000 */
[----:B------:R-:W-:Y:S02]  /*2d90*/  ISETP.GT.AND P3, PT, R7, 0x61, PT ;  /* 0x000000610700780c */ /* 0x000fe40003f64270 */
[----:B------:R-:W-:Y:S01]  /*2da0*/  FSEL R59, R72, -INF , P4 ;  /* 0xff800000483b7808 */ /* 0x000fe20002000000 */
[----:B------:R-:W-:Y:S01]  /*2db0*/  MUFU.EX2 R153, R153 ;  /* 0x0000009900997308 */ /* 0x000fe20000000800 */
[----:B------:R-:W-:-:S02]  /*2dc0*/  FMNMX.FTZ R24, R69, R24, !PT ;  /* 0x0000001845187209 */ /* 0x000fc40007810000 */
[----:B-1----:R-:W-:Y:S02]  /*2dd0*/  CS2R R98, SRZ ;  /* 0x0000000000627805 */ /* 0x002fe4000001ff00 */
[----:B------:R-:W-:Y:S02]  /*2de0*/  ISETP.GT.AND P4, PT, R7, 0x68, PT ;  /* 0x000000680700780c */ /* 0x000fe40003f84270 */
[----:B------:R-:W-:Y:S02]  /*2df0*/  FSEL R73, R73, -INF , P3 ;  /* 0xff80000049497808 */ /* 0x000fe40001800000 */
[----:B------:R-:W-:Y:S01]  /*2e00*/  FMNMX.FTZ R24, R59, R24, !PT ;  /* 0x000000183b187209 */ /* 0x000fe20007810000 */
[----:B------:R1:W-:Y:S01]  /*2e10*/  MUFU.EX2 R32, R107 ;  /* 0x0000006b00207308 */ /* 0x0003e20000000800 */
[----:B------:R-:W-:Y:S02]  /*2e20*/  ISETP.GT.AND P3, PT, R7, 0x69, PT ;  /* 0x000000690700780c */ /* 0x000fe40003f64270 */
[----:B------:R-:W-:-:S02]  /*2e30*/  FSEL R63, R76, -INF , P4 ;  /* 0xff8000004c3f7808 */ /* 0x000fc40002000000 */
[----:B------:R-:W-:Y:S02]  /*2e40*/  FMNMX.FTZ R26, R73, R24, !PT ;  /* 0x00000018491a7209 */ /* 0x000fe40007810000 */
[----:B------:R-:W-:Y:S01]  /*2e50*/  ISETP.GT.AND P4, PT, R7, 0x70, PT ;  /* 0x000000700700780c */ /* 0x000fe20003f84270 */
[----:B------:R2:W-:Y:S01]  /*2e60*/  MUFU.EX2 R24, R103 ;  /* 0x0000006700187308 */ /* 0x0005e20000000800 */
[----:B------:R-:W-:Y:S02]  /*2e70*/  FSEL R77, R77, -INF , P3 ;  /* 0xff8000004d4d7808 */ /* 0x000fe40001800000 */
[----:B-1----:R-:W-:Y:S02]  /*2e80*/  CS2R R106, SRZ ;  /* 0x00000000006a7805 */ /* 0x002fe4000001ff00 */
[----:B------:R-:W-:Y:S02]  /*2e90*/  FMNMX.FTZ R26, R63, R26, !PT ;  /* 0x0000001a3f1a7209 */ /* 0x000fe40007810000 */
[----:B------:R-:W-:-:S02]  /*2ea0*/  ISETP.GT.AND P3, PT, R7, 0x71, PT ;  /* 0x000000710700780c */ /* 0x000fc40003f64270 */
[----:B------:R-:W-:Y:S01]  /*2eb0*/  FSEL R67, R80, -INF , P4 ;  /* 0xff80000050437808 */ /* 0x000fe20002000000 */
[----:B------:R-:W-:Y:S01]  /*2ec0*/  MUFU.EX2 R109, R109 ;  /* 0x0000006d006d7308 */ /* 0x000fe20000000800 */
[----:B------:R-:W-:Y:S02]  /*2ed0*/  FMNMX.FTZ R26, R77, R26, !PT ;  /* 0x0000001a4d1a7209 */ /* 0x000fe40007810000 */
[----:B--2---:R-:W-:Y:S02]  /*2ee0*/  CS2R R102, SRZ ;  /* 0x0000000000667805 */ /* 0x004fe4000001ff00 */
[----:B------:R-:W-:Y:S02]  /*2ef0*/  ISETP.GT.AND P4, PT, R7, 0x78, PT ;  /* 0x000000780700780c */ /* 0x000fe40003f84270 */
[----:B------:R-:W-:Y:S02]  /*2f00*/  FSEL R81, R81, -INF , P3 ;  /* 0xff80000051517808 */ /* 0x000fe40001800000 */
[----:B------:R-:W-:Y:S01]  /*2f10*/  FMNMX.FTZ R26, R67, R26, !PT ;  /* 0x0000001a431a7209 */ /* 0x000fe20007810000 */
[----:B------:R1:W2:Y:S01]  /*2f20*/  MUFU.EX2 R34, R111 ;  /* 0x0000006f00227308 */ /* 0x0002a20000000800 */
[----:B------:R-:W-:-:S02]  /*2f30*/  ISETP.GT.AND P3, PT, R7, 0x79, PT ;  /* 0x000000790700780c */ /* 0x000fc40003f64270 */
[----:B------:R-:W-:Y:S02]  /*2f40*/  FSEL R7, R84, -INF , P4 ;  /* 0xff80000054077808 */ /* 0x000fe40002000000 */
[----:B------:R-:W-:Y:S02]  /*2f50*/  FMNMX.FTZ R26, R81, R26, !PT ;  /* 0x0000001a511a7209 */ /* 0x000fe40007810000 */
[----:B------:R-:W-:Y:S01]  /*2f60*/  FSEL R85, R85, -INF , P3 ;  /* 0xff80000055557808 */ /* 0x000fe20001800000 */
[----:B------:R-:W-:Y:S01]  /*2f70*/  MUFU.EX2 R113, R113 ;  /* 0x0000007100717308 */ /* 0x000fe20000000800 */
[----:B------:R-:W-:Y:S02]  /*2f80*/  FMNMX.FTZ R26, R7, R26, !PT ;  /* 0x0000001a071a7209 */ /* 0x000fe40007810000 */
[----:B-1----:R-:W-:Y:S02]  /*2f90*/  CS2R R110, SRZ ;  /* 0x00000000006e7805 */ /* 0x002fe4000001ff00 */
[----:B------:R-:W-:-:S02]  /*2fa0*/  F2FP.F16.F32.PACK_AB R181, R4, R181 ;  /* 0x000000b504b5723e */ /* 0x000fc400000000ff */
[----:B------:R-:W-:Y:S01]  /*2fb0*/  FMNMX.FTZ R26, R85, R26, !PT ;  /* 0x0000001a551a7209 */ /* 0x000fe20007810000 */
[----:B------:R1:W3:Y:S01]  /*2fc0*/  MUFU.EX2 R36, R115 ;  /* 0x0000007300247308 */ /* 0x0002e20000000800 */
[----:B--2---:R-:W-:-:S03]  /*2fd0*/  F2FP.F16.F32.PACK_AB R155, R34, R109 ;  /* 0x0000006d229b723e */ /* 0x004fc600000000ff */
[----:B------:R-:W2:Y:S04]  /*2fe0*/  SHFL.BFLY PT, R9, R26, 0x2, 0x1f ;  /* 0x0c401f001a097f89 */ /* 0x000ea800000e0000 */
[----:B------:R-:W-:Y:S01]  /*2ff0*/  MUFU.EX2 R117, R117 ;  /* 0x0000007500757308 */ /* 0x000fe20000000800 */
[----:B-1----:R-:W-:-:S07]  /*3000*/  CS2R R114, SRZ ;  /* 0x0000000000727805 */ /* 0x002fce000001ff00 */
[----:B------:R-:W1:Y:S01]  /*3010*/  MUFU.EX2 R38, R71 ;  /* 0x0000004700267308 */ /* 0x000e620000000800 */
[----:B---3--:R-:W-:-:S07]  /*3020*/  F2FP.F16.F32.PACK_AB R157, R36, R113 ;  /* 0x00000071249d723e */ /* 0x008fce00000000ff */
[----:B------:R-:W-:Y:S01]  /*3030*/  MUFU.EX2 R119, R119 ;  /* 0x0000007700777308 */ /* 0x000fe20000000800 */
[----:B--2---:R-:W-:-:S05]  /*3040*/  FMNMX.FTZ R28, R26, R9, !PT ;  /* 0x000000091a1c7209 */ /* 0x004fca0007810000 */
[----:B------:R-:W2:Y:S02]  /*3050*/  SHFL.BFLY PT, R9, R28, 0x1, 0x1f ;  /* 0x0c201f001c097f89 */ /* 0x000ea400000e0000 */
[----:B------:R-:W3:Y:S01]  /*3060*/  MUFU.EX2 R40, R75 ;  /* 0x0000004b00287308 */ /* 0x000ee20000000800 */
[----:B-1----:R-:W-:-:S07]  /*3070*/  F2FP.F16.F32.PACK_AB R159, R38, R117 ;  /* 0x00000075269f723e */ /* 0x002fce00000000ff */
[----:B------:R-:W-:Y:S08]  /*3080*/  MUFU.EX2 R121, R121 ;  /* 0x0000007900797308 */ /* 0x000ff00000000800 */
[----:B------:R-:W1:Y:S01]  /*3090*/  MUFU.EX2 R42, R79 ;  /* 0x0000004f002a7308 */ /* 0x000e620000000800 */
[----:B---3--:R-:W-:Y:S02]  /*30a0*/  F2FP.F16.F32.PACK_AB R161, R40, R119 ;  /* 0x0000007728a1723e */ /* 0x008fe400000000ff */
[----:B--2---:R-:W-:-:S05]  /*30b0*/  FMNMX.FTZ R9, R28, R9, !PT ;  /* 0x000000091c097209 */ /* 0x004fca0007810000 */
[----:B------:R-:W-:Y:S01]  /*30c0*/  MUFU.EX2 R123, R123 ;  /* 0x0000007b007b7308 */ /* 0x000fe20000000800 */
[C---:B------:R-:W-:Y:S01]  /*30d0*/  FSETP.NEU.FTZ.AND P3, PT, R9.reuse, -INF , PT ;  /* 0xff8000000900780b */ /* 0x040fe20003f7d000 */
[----:B------:R-:W-:-:S06]  /*30e0*/  FMUL.FTZ R26, R9, R0 ;  /* 0x00000000091a7220 */ /* 0x000fcc0000410000 */
[----:B------:R-:W-:Y:S01]  /*30f0*/  MUFU.EX2 R28, R83 ;  /* 0x00000053001c7308 */ /* 0x000fe20000000800 */
[----:B------:R-:W-:Y:S02]  /*3100*/  FSEL R26, R26, RZ, P3 ;  /* 0x000000ff1a1a7208 */ /* 0x000fe40001800000 */
[----:B------:R-:W-:Y:S02]  /*3110*/  PLOP3.LUT P3, PT, PT, PT, UP1, 0x80, 0x0 ;  /* 0x000000000000781c */ /* 0x000fe40003f6f018 */
[----:B-1----:R-:W-:Y:S01]  /*3120*/  F2FP.F16.F32.PACK_AB R163, R42, R121 ;  /* 0x000000792aa3723e */ /* 0x002fe200000000ff */
        /* <DEDUP_REMOVED lines=31> */
[----:B--2---:R-:W-:Y:S01]  /*3320*/  FADD.FTZ R44, R11, R180 ;  /* 0x000000b40b2c7221 */ /* 0x004fe20000010000 */
[-CC-:B------:R-:W-:Y:S01]  /*3330*/  FFMA.FTZ R55, R55, R0.reuse, -R26.reuse ;  /* 0x0000000037377223 */ /* 0x180fe2000001081a */
[-CC-:B------:R-:W-:Y:S01]  /*3340*/  FFMA.FTZ R69, R69, R0.reuse, -R26.reuse ;  /* 0x0000000045457223 */ /* 0x180fe2000001081a */
[----:B------:R-:W-:Y:S01]  /*3350*/  FADD.FTZ R46, R10, R25 ;  /* 0x000000190a2e7221 */ /* 0x000fe20000010000 */
[-CC-:B------:R-:W-:Y:S01]  /*3360*/  FFMA.FTZ R59, R59, R0.reuse, -R26.reuse ;  /* 0x000000003b3b7223 */ /* 0x180fe2000001081a */
[-C--:B------:R-:W-:Y:S01]  /*3370*/  FFMA.FTZ R73, R73, R0.reuse, -R26 ;  /* 0x0000000049497223 */ /* 0x080fe2000001081a */
[----:B------:R-:W2:Y:S01]  /*3380*/  MUFU.EX2 R15, R15 ;  /* 0x0000000f000f7308 */ /* 0x000ea20000000800 */
[----:B-1----:R-:W-:Y:S01]  /*3390*/  FADD.FTZ R25, R13, R44 ;  /* 0x0000002c0d197221 */ /* 0x002fe20000010000 */
[----:B---3--:R-:W-:Y:S01]  /*33a0*/  FADD.FTZ R29, R173, R46 ;  /* 0x0000002ead1d7221 */ /* 0x008fe20000010000 */
[-CC-:B------:R-:W-:Y:S01]  /*33b0*/  FFMA.FTZ R63, R63, R0.reuse, -R26.reuse ;  /* 0x000000003f3f7223 */ /* 0x180fe2000001081a */
[-CC-:B------:R-:W-:Y:S01]  /*33c0*/  FFMA.FTZ R77, R77, R0.reuse, -R26.reuse ;  /* 0x000000004d4d7223 */ /* 0x180fe2000001081a */
[-C--:B------:R-:W-:Y:S01]  /*33d0*/  FFMA.FTZ R67, R67, R0.reuse, -R26 ;  /* 0x0000000043437223 */ /* 0x080fe2000001081a */
[----:B------:R-:W-:Y:S01]  /*33e0*/  FADD.FTZ R46, R12, R29 ;  /* 0x0000001d0c2e7221 */ /* 0x000fe20000010000 */
[----:B------:R-:W-:Y:S01]  /*33f0*/  F2FP.F16.F32.PACK_AB R183, R6, R183 ;  /* 0x000000b706b7723e */ /* 0x000fe200000000ff */
[----:B------:R-:W1:Y:S01]  /*3400*/  MUFU.EX2 R176, R33 ;  /* 0x0000002100b07308 */ /* 0x000e620000000800 */
[----:B----4-:R-:W-:Y:S01]  /*3410*/  FADD.FTZ R44, R182, R25 ;  /* 0x00000019b62c7221 */ /* 0x010fe20000010000 */
[----:B------:R-:W-:Y:S01]  /*3420*/  FADD.FTZ R29, R175, R46 ;  /* 0x0000002eaf1d7221 */ /* 0x000fe20000010000 */
[-CC-:B------:R-:W-:Y:S01]  /*3430*/  FFMA.FTZ R81, R81, R0.reuse, -R26.reuse ;  /* 0x0000000051517223 */ /* 0x180fe2000001081a */
[-CC-:B------:R-:W-:Y:S01]  /*3440*/  FFMA.FTZ R7, R7, R0.reuse, -R26.reuse ;  /* 0x0000000007077223 */ /* 0x180fe2000001081a */
[----:B------:R-:W-:Y:S01]  /*3450*/  FFMA.FTZ R26, R85, R0, -R26 ;  /* 0x00000000551a7223 */ /* 0x000fe2000001081a */
[----:B------:R-:W-:Y:S01]  /*3460*/  FADD.FTZ R46, R14, R29 ;  /* 0x0000001d0e2e7221 */ /* 0x000fe20000010000 */
[----:B------:R-:W-:Y:S01]  /*3470*/  F2FP.F16.F32.PACK_AB R180, R180, R11 ;  /* 0x0000000bb4b4723e */ /* 0x000fe200000000ff */
[----:B------:R-:W3:Y:S01]  /*3480*/  MUFU.EX2 R21, R21 ;  /* 0x0000001500157308 */ /* 0x000ee20000000800 */
[----:B--2---:R-:W-:Y:S01]  /*3490*/  FADD.FTZ R25, R15, R44 ;  /* 0x0000002c0f197221 */ /* 0x004fe20000010000 */
[----:B------:R-:W-:Y:S01]  /*34a0*/  FADD.FTZ R29, R169, R46 ;  /* 0x0000002ea91d7221 */ /* 0x000fe20000010000 */
[----:B------:R-:W-:-:S02]  /*34b0*/  F2FP.F16.F32.PACK_AB R165, R28, R123 ;  /* 0x0000007b1ca5723e */ /* 0x000fc400000000ff */
[----:B------:R-:W-:Y:S01]  /*34c0*/  F2FP.F16.F32.PACK_AB R177, R8, R177 ;  /* 0x000000b108b1723e */ /* 0x000fe200000000ff */
[----:B------:R-:W-:Y:S01]  /*34d0*/  FADD.FTZ R46, R20, R29 ;  /* 0x0000001d142e7221 */ /* 0x000fe20000010000 */
[----:B------:R-:W-:Y:S01]  /*34e0*/  F2FP.F16.F32.PACK_AB R179, R10, R179 ;  /* 0x000000b30ab3723e */ /* 0x000fe200000000ff */
[----:B------:R-:W2:Y:S01]  /*34f0*/  MUFU.EX2 R178, R37 ;  /* 0x0000002500b27308 */ /* 0x000ea20000000800 */
[----:B-1----:R-:W-:Y:S01]  /*3500*/  FADD.FTZ R44, R176, R25 ;  /* 0x00000019b02c7221 */ /* 0x002fe20000010000 */
[----:B------:R-:W-:Y:S01]  /*3510*/  FADD.FTZ R29, R171, R46 ;  /* 0x0000002eab1d7221 */ /* 0x000fe20000010000 */
[----:B------:R-:W-:Y:S02]  /*3520*/  F2FP.F16.F32.PACK_AB R173, R12, R173 ;  /* 0x000000ad0cad723e */ /* 0x000fe400000000ff */
[----:B------:R-:W-:Y:S01]  /*3530*/  F2FP.F16.F32.PACK_AB R175, R14, R175 ;  /* 0x000000af0eaf723e */ /* 0x000fe200000000ff */
[----:B------:R-:W-:Y:S01]  /*3540*/  FADD.FTZ R46, R24, R29 ;  /* 0x0000001d182e7221 */ /* 0x000fe20000010000 */
[----:B------:R-:W-:Y:S01]  /*3550*/  F2FP.F16.F32.PACK_AB R169, R20, R169 ;  /* 0x000000a914a9723e */ /* 0x000fe200000000ff */
[----:B------:R-:W1:Y:S01]  /*3560*/  MUFU.EX2 R27, R27 ;  /* 0x0000001b001b7308 */ /* 0x000e620000000800 */
[----:B---3--:R-:W-:Y:S01]  /*3570*/  FADD.FTZ R25, R21, R44 ;  /* 0x0000002c15197221 */ /* 0x008fe20000010000 */
[----:B------:R-:W-:-:S02]  /*3580*/  F2FP.F16.F32.PACK_AB R171, R24, R171 ;  /* 0x000000ab18ab723e */ /* 0x000fc400000000ff */
[----:B------:R-:W-:Y:S02]  /*3590*/  F2FP.F16.F32.PACK_AB R182, R182, R13 ;  /* 0x0000000db6b6723e */ /* 0x000fe400000000ff */
[----:B------:R-:W-:Y:S02]  /*35a0*/  F2FP.F16.F32.PACK_AB R176, R176, R15 ;  /* 0x0000000fb0b0723e */ /* 0x000fe400000000ff */
[----:B------:R-:W3:Y:S01]  /*35b0*/  MUFU.EX2 R172, R41 ;  /* 0x0000002900ac7308 */ /* 0x000ee20000000800 */
[C---:B--2---:R-:W-:Y:S01]  /*35c0*/  FADD.FTZ R44, R178.reuse, R25 ;  /* 0x00000019b22c7221 */ /* 0x044fe20000010000 */
[----:B------:R-:W-:-:S06]  /*35d0*/  F2FP.F16.F32.PACK_AB R178, R178, R21 ;  /* 0x00000015b2b2723e */ /* 0x000fcc00000000ff */
[----:B------:R-:W0:Y:S01]  /*35e0*/  MUFU.EX2 R31, R31 ;  /* 0x0000001f001f7308 */ /* 0x000e220000000800 */
[----:B-1----:R-:W-:-:S07]  /*35f0*/  FADD.FTZ R25, R27, R44 ;  /* 0x0000002c1b197221 */ /* 0x002fce0000010000 */
[----:B------:R-:W1:Y:S01]  /*3600*/  MUFU.EX2 R174, R45 ;  /* 0x0000002d00ae7308 */ /* 0x000e620000000800 */
[----:B---3--:R-:W-:Y:S01]  /*3610*/  FADD.FTZ R44, R172, R25 ;  /* 0x00000019ac2c7221 */ /* 0x008fe20000010000 */
[----:B------:R-:W-:Y:S01]  /*3620*/  FADD.FTZ R25, R153, R46 ;  /* 0x0000002e99197221 */ /* 0x000fe20000010000 */
[----:B------:R-:W-:Y:S02]  /*3630*/  F2FP.F16.F32.PACK_AB R153, R32, R153 ;  /* 0x000000992099723e */ /* 0x000fe400000000ff */
[----:B------:R-:W-:Y:S01]  /*3640*/  F2FP.F16.F32.PACK_AB R172, R172, R27 ;  /* 0x0000001bacac723e */ /* 0x000fe200000000ff */
[----:B------:R-:W-:Y:S02]  /*3650*/  FADD.FTZ R46, R32, R25 ;  /* 0x00000019202e7221 */ /* 0x000fe40000010000 */
[----:B------:R-:W2:Y:S01]  /*3660*/  MUFU.EX2 R35, R35 ;  /* 0x0000002300237308 */ /* 0x000ea20000000800 */
[----:B0-----:R-:W-:Y:S01]  /*3670*/  FADD.FTZ R3, R31, R44 ;  /* 0x0000002c1f037221 */ /* 0x001fe20000010000 */
[----:B------:R-:W-:Y:S01]  /*3680*/  FADD.FTZ R25, R109, R46 ;  /* 0x0000002e6d197221 */ /* 0x000fe20000010000 */
[----:B------:R-:W-:-:S03]  /*3690*/  CS2R R108, SRZ ;  /* 0x00000000006c7805 */ /* 0x000fc6000001ff00 */
[----:B------:R-:W-:Y:S02]  /*36a0*/  FADD.FTZ R46, R34, R25 ;  /* 0x00000019222e7221 */ /* 0x000fe40000010000 */
[----:B------:R-:W0:Y:S01]  /*36b0*/  MUFU.EX2 R168, R49 ;  /* 0x0000003100a87308 */ /* 0x000e220000000800 */
[C---:B-1----:R-:W-:Y:S01]  /*36c0*/  FADD.FTZ R44, R174.reuse, R3 ;  /* 0x00000003ae2c7221 */ /* 0x042fe20000010000 */
[----:B------:R-:W-:Y:S01]  /*36d0*/  FADD.FTZ R25, R113, R46 ;  /* 0x0000002e71197221 */ /* 0x000fe20000010000 */
[----:B------:R-:W-:Y:S02]  /*36e0*/  F2FP.F16.F32.PACK_AB R174, R174, R31 ;  /* 0x0000001faeae723e */ /* 0x000fe400000000ff */
[----:B------:R-:W-:Y:S01]  /*36f0*/  CS2R R112, SRZ ;  /* 0x0000000000707805 */ /* 0x000fe2000001ff00 */
[----:B------:R-:W-:Y:S02]  /*3700*/  FADD.FTZ R46, R36, R25 ;  /* 0x00000019242e7221 */ /* 0x000fe40000010000 */
[----:B------:R-:W1:Y:S01]  /*3710*/  MUFU.EX2 R39, R39 ;  /* 0x0000002700277308 */ /* 0x000e620000000800 */
[----:B--2---:R-:W-:Y:S01]  /*3720*/  FADD.FTZ R3, R35, R44 ;  /* 0x0000002c23037221 */ /* 0x004fe20000010000 */
[----:B------:R-:W-:Y:S01]  /*3730*/  FADD.FTZ R25, R117, R46 ;  /* 0x0000002e75197221 */ /* 0x000fe20000010000 */
[----:B------:R-:W-:-:S03]  /*3740*/  CS2R R116, SRZ ;  /* 0x0000000000747805 */ /* 0x000fc6000001ff00 */
[----:B------:R-:W-:Y:S02]  /*3750*/  FADD.FTZ R6, R38, R25 ;  /* 0x0000001926067221 */ /* 0x000fe40000010000 */
[----:B------:R-:W2:Y:S01]  /*3760*/  MUFU.EX2 R170, R53 ;  /* 0x0000003500aa7308 */ /* 0x000ea20000000800 */
[C---:B0-----:R-:W-:Y:S01]  /*3770*/  FADD.FTZ R44, R168.reuse, R3 ;  /* 0x00000003a82c7221 */ /* 0x041fe20000010000 */
[----:B------:R-:W-:Y:S01]  /*3780*/  FADD.FTZ R25, R119, R6 ;  /* 0x0000000677197221 */ /* 0x000fe20000010000 */
[----:B------:R-:W-:Y:S02]  /*3790*/  F2FP.F16.F32.PACK_AB R168, R168, R35 ;  /* 0x00000023a8a8723e */ /* 0x000fe400000000ff */
[----:B------:R-:W-:Y:S01]  /*37a0*/  CS2R R118, SRZ ;  /* 0x0000000000767805 */ /* 0x000fe2000001ff00 */
[----:B------:R-:W-:Y:S02]  /*37b0*/  FADD.FTZ R6, R40, R25 ;  /* 0x0000001928067221 */ /* 0x000fe40000010000 */
[----:B------:R-:W0:Y:S01]  /*37c0*/  MUFU.EX2 R43, R43 ;  /* 0x0000002b002b7308 */ /* 0x000e220000000800 */
[----:B-1----:R-:W-:Y:S01]  /*37d0*/  FADD.FTZ R3, R39, R44 ;  /* 0x0000002c27037221 */ /* 0x002fe20000010000 */
[----:B------:R-:W-:Y:S01]  /*37e0*/  FADD.FTZ R25, R121, R6 ;  /* 0x0000000679197221 */ /* 0x000fe20000010000 */
[----:B------:R-:W-:-:S03]  /*37f0*/  CS2R R120, SRZ ;  /* 0x0000000000787805 */ /* 0x000fc6000001ff00 */
[----:B------:R-:W-:Y:S02]  /*3800*/  FADD.FTZ R6, R42, R25 ;  /* 0x000000192a067221 */ /* 0x000fe40000010000 */
[----:B------:R-:W1:Y:S01]  /*3810*/  MUFU.EX2 R152, R57 ;  /* 0x0000003900987308 */ /* 0x000e620000000800 */
[C---:B--2---:R-:W-:Y:S01]  /*3820*/  FADD.FTZ R44, R170.reuse, R3 ;  /* 0x00000003aa2c7221 */ /* 0x044fe20000010000 */
[----:B------:R-:W-:Y:S01]  /*3830*/  FADD.FTZ R25, R123, R6 ;  /* 0x000000067b197221 */ /* 0x000fe20000010000 */
[----:B------:R-:W-:Y:S02]  /*3840*/  F2FP.F16.F32.PACK_AB R170, R170, R39 ;  /* 0x00000027aaaa723e */ /* 0x000fe400000000ff */
[----:B------:R-:W-:Y:S01]  /*3850*/  CS2R R122, SRZ ;  /* 0x00000000007a7805 */ /* 0x000fe2000001ff00 */
[----:B------:R-:W-:Y:S02]  /*3860*/  FADD.FTZ R6, R28, R25 ;  /* 0x000000191c067221 */ /* 0x000fe40000010000 */
        /* <DEDUP_REMOVED lines=39> */
[C---:B-1----:R-:W-:Y:S01]  /*3ae0*/  F2FP.F16.F32.PACK_AB R167, R30.reuse, R125 ;  /* 0x0000007d1ea7723e */ /* 0x042fe200000000ff */
[----:B------:R-:W-:Y:S01]  /*3af0*/  FADD.FTZ R3, R30, R25 ;  /* 0x000000191e037221 */ /* 0x000fe20000010000 */
[----:B------:R-:W-:Y:S01]  /*3b00*/  CS2R R124, SRZ ;  /* 0x00000000007c7805 */ /* 0x000fe2000001ff00 */
[C---:B--2---:R-:W-:Y:S01]  /*3b10*/  FADD.FTZ R4, R26.reuse, R11 ;  /* 0x0000000b1a047221 */ /* 0x044fe20000010000 */
[----:B------:R-:W-:Y:S01]  /*3b20*/  F2FP.F16.F32.PACK_AB R166, R26, R7 ;  /* 0x000000071aa6723e */ /* 0x000fe200000000ff */
[----:B------:R-:W-:Y:S06]  /*3b30*/  @!P3 BRA `(.L_x_8957) ;  /* 0x000000280054b947 */ /* 0x000fec0003800000 */
[----:B------:R-:W-:Y:S01]  /*3b40*/  IMAD.MOV.U32 R7, RZ, RZ, R5 ;  /* 0x000000ffff077224 */ /* 0x000fe200078e0005 */
[----:B------:R-:W-:Y:S01]  /*3b50*/  UMOV UR54, UR43 ;  /* 0x0000002b00367c82 */ /* 0x000fe20008000000 */
[----:B------:R-:W-:Y:S01]  /*3b60*/  IMAD.MOV.U32 R6, RZ, RZ, R9 ;  /* 0x000000ffff067224 */ /* 0x000fe200078e0009 */
[----:B------:R-:W-:Y:S01]  /*3b70*/  UMOV UR52, UR42 ;  /* 0x0000002a00347c82 */ /* 0x000fe20008000000 */
[----:B------:R-:W-:Y:S01]  /*3b80*/  IMAD.MOV.U32 R151, RZ, RZ, RZ ;  /* 0x000000ffff977224 */ /* 0x000fe200078e00ff */
[----:B------:R-:W-:-:S06]  /*3b90*/  ULDC UR50, c[0x0][0x288] ;  /* 0x0000a20000327ab9 */ /* 0x000fcc0000000800 */
.L_x_8966:
        /* <DEDUP_REMOVED lines=9> */
.L_x_8959:
[----:B------:R-:W-:Y:S01]  /*3c30*/  ULEA UR6, UR42, UR41, 0x3 ;  /* 0x000000292a067291 */ /* 0x000fe2000f8e183f */
[----:B------:R-:W-:-:S05]  /*3c40*/  IMAD.U32 R0, RZ, RZ, UR43 ;  /* 0x0000002bff007e24 */ /* 0x000fca000f8e00ff */
[----:B------:R-:W-:-:S04]  /*3c50*/  SHF.L.U32 R0, R0, 0x1f, RZ ;  /* 0x0000001f00007819 */ /* 0x000fc800000006ff */
[----:B------:R0:W1:Y:S01]  /*3c60*/  SYNCS.PHASECHK.TRANS64.TRYWAIT P3, [UR6+0x28830], R0 ;  /* 0x02883000ff0075a7 */ /* 0x0000620008060146 */
[----:B------:R-:W-:Y:S05]  /*3c70*/  @!P0 BRA `(.L_x_8960) ;  /* 0x0000000000048947 */ /* 0x000fea0003800000 */
[----:B------:R-:W-:Y:S01]  /*3c80*/  BPT.TRAP 0x1 ;  /* 0x000000040000795c */ /* 0x000fe20000300000 */
.L_x_8960:
[----:B-1----:R-:W-:Y:S05]  /*3c90*/  @P3 BRA `(.L_x_8958) ;  /* 0x0000000000083947 */ /* 0x002fea0003800000 */
[----:B------:R-:W1:Y:S02]  /*3ca0*/  SYNCS.PHASECHK.TRANS64.TRYWAIT P3, [UR6+0x28830], R0 ;  /* 0x02883000ff0075a7 */ /* 0x000e640008060146 */
[----:B-1----:R-:W-:Y:S05]  /*3cb0*/  @!P3 BRA `(.L_x_8961) ;  /* 0x000000b40038b947 */ /* 0x002fea0003800000 */
.L_x_8958:
        /* <DEDUP_REMOVED lines=45> */
.L_x_8963:
[----:B------:R-:W-:Y:S01]  /*3f90*/  ULEA UR6, UR52, UR41, 0x3 ;  /* 0x0000002934067291 */ /* 0x000fe2000f8e183f */
[----:B------:R-:W-:-:S05]  /*3fa0*/  IMAD.U32 R0, RZ, RZ, UR54 ;  /* 0x00000036ff007e24 */ /* 0x000fca000f8e00ff */
[----:B------:R-:W-:-:S04]  /*3fb0*/  SHF.L.U32 R0, R0, 0x1f, RZ ;  /* 0x0000001f00007819 */ /* 0x000fc800000006ff */
[----:B------:R0:W1:Y:S01]  /*3fc0*/  SYNCS.PHASECHK.TRANS64.TRYWAIT P3, [UR6+0x28850], R0 ;  /* 0x02885000ff0075a7 */ /* 0x0000620008060146 */
[----:B------:R-:W-:Y:S05]  /*3fd0*/  @!P0 BRA `(.L_x_8964) ;  /* 0x0000000000048947 */ /* 0x000fea0003800000 */
[----:B------:R-:W-:Y:S01]  /*3fe0*/  BPT.TRAP 0x1 ;  /* 0x000000040000795c */ /* 0x000fe20000300000 */
.L_x_8964:
[----:B-1----:R-:W-:Y:S05]  /*3ff0*/  @P3 BRA `(.L_x_8962) ;  /* 0x0000000000083947 */ /* 0x002fea0003800000 */
[----:B------:R-:W1:Y:S02]  /*4000*/  SYNCS.PHASECHK.TRANS64.TRYWAIT P3, [UR6+0x28850], R0 ;  /* 0x02885000ff0075a7 */ /* 0x000e640008060146 */
[----:B-1----:R-:W-:Y:S05]  /*4010*/  @!P3 BRA `(.L_x_8965) ;  /* 0x000000b00078b947 */ /* 0x002fea0003800000 */
.L_x_8962:
[----:B------:R-:W-:Y:S01]  /*4020*/  UIADD3 UR6, UR41, 0x400, URZ ;  /* 0x0000040029067890 */ /* 0x000fe2000fffe03f */
[----:B------:R-:W-:Y:S01]  /*4030*/  WARPGROUP.ARRIVE ;  /* 0x00000000000079c5 */ /* 0x000fe20000000000 */
[----:B------:R-:W-:Y:S01]  /*4040*/  UMOV UR7, 0x40000040 ;  /* 0x4000004000077882 */ /* 0x000fe20000000000 */
[----:B------:R-:W-:Y:S01]  /*4050*/  VIADD R13, R17, UR36 ;  /* 0x00000024110d7c36 */ /* 0x000fe20008000000 */
[----:B------:R-:W-:Y:S01]  /*4060*/  USHF.R.U32.HI UR6, URZ, 0x4, UR6 ;  /* 0x000000043f067899 */ /* 0x000fe20008011606 */
[----:B------:R-:W2:Y:S01]  /*4070*/  LDC R8, c[0x0][0x2f0] ;  /* 0x0000bc00ff087b82 */ /* 0x000ea20000000800 */
[----:B------:R-:W-:Y:S02]  /*4080*/  UISETP.GT.AND UP1, UPT, UR53, UR51, UPT ;  /* 0x000000333500728c */ /* 0x000fe4000bf24270 */
[----:B------:R-:W-:Y:S01]  /*4090*/  ULOP3.LUT UR6, UR6, 0x3fff, URZ, 0xc0, !UPT ;  /* 0x00003fff06067892 */ /* 0x000fe2000f8ec03f */
[----:B------:R-:W-:-:S03]  /*40a0*/  UMOV UR54, UR43 ;  /* 0x0000002b00367c82 */ /* 0x000fc60008000000 */
[----:B------:R-:W-:-:S04]  /*40b0*/  ULOP3.LUT UR6, UR6, 0x4000000, URZ, 0xfc, !UPT ;  /* 0x0400000006067892 */ /* 0x000fc8000f8efc3f */
[----:B------:R-:W-:-:S07]  /*40c0*/  ULEA UR10, UR52, UR6, 0xb ;  /* 0x00000006340a7291 */ /* 0x000fce000f8e583f */
[----:B------:R-:W-:Y:S02]  /*40d0*/  UMOV UR6, UR10 ;  /* 0x0000000a00067c82 */ /* 0x000fe40008000000 */
        /* <DEDUP_REMOVED lines=11> */
[----:B------:R-:W-:Y:S01]  /*4190*/  @UP0 ULDC UR6, c[0x0][0x44c] ;  /* 0x0001130000060ab9 */ /* 0x000fe20000000800 */
[----:B------:R-:W-:Y:S01]  /*41a0*/  UMOV UR7, 0x40000040 ;  /* 0x4000004000077882 */ /* 0x000fe20000000000 */
[----:B01----:R-:W-:Y:S01]  /*41b0*/  @P2 IMAD.HI.U32 R0, R13, UR6, RZ ;  /* 0x000000060d002c27 */ /* 0x003fe2000f8e00ff */
[----:B------:R-:W-:-:S04]  /*41c0*/  @UP0 ULDC UR6, c[0x0][0x450] ;  /* 0x0001140000060ab9 */ /* 0x000fc80000000800 */
[----:B------:R-:W-:Y:S01]  /*41d0*/  @P2 SHF.R.U32.HI R13, RZ, UR6, R0 ;  /* 0x00000006ff0d2c19 */ /* 0x000fe20008011600 */
[----:B------:R-:W-:Y:S02]  /*41e0*/  UMOV UR6, 0xffffff80 ;  /* 0xffffff8000067882 */ /* 0x000fe40000000000 */
[----:B------:R-:W-:Y:S02]  /*41f0*/  UIMAD UR6, UR53, UR6, 0x1 ;  /* 0x00000001350674a4 */ /* 0x000fe4000f8e0206 */
[----:B------:R-:W0:Y:S01]  /*4200*/  SHFL.IDX PT, R0, R13, 0x1, 0x1c1f ;  /* 0x003c1f000d007f89 */ /* 0x000e2200000e0000 */
[----:B------:R-:W-:-:S03]  /*4210*/  UIADD3 UR53, UR53, -0x1, URZ ;  /* 0xffffffff35357890 */ /* 0x000fc6000fffe03f */
[----:B------:R-:W-:Y:S01]  /*4220*/  IMAD.U32 R9, RZ, RZ, UR6 ;  /* 0x00000006ff097e24 */ /* 0x000fe2000f8e00ff */
[----:B------:R-:W-:-:S03]  /*4230*/  UIADD3 UR6, UR10, 0x180, URZ ;  /* 0x000001800a067890 */ /* 0x000fc6000fffe03f */
[----:B------:R-:W-:-:S04]  /*4240*/  IMAD R9, R16, -0x2, R9 ;  /* 0xfffffffe10097824 */ /* 0x000fc800078e0209 */
[----:B--2---:R-:W-:-:S05]  /*4250*/  IMAD R9, R8, UR49, R9 ;  /* 0x0000003108097c24 */ /* 0x004fca000f8e0209 */
[----:B0-----:R-:W-:-:S04]  /*4260*/  IADD3 R0, R0, -UR50, R9 ;  /* 0x8000003200007c10 */ /* 0x001fc8000fffe009 */
        /* <DEDUP_REMOVED lines=31> */
[----:B------:R-:W-:Y:S01]  /*4460*/  HGMMA.64x128x16.F32 R88, R168, gdesc[UR4].tnspB, R88, gsb0 ;  /* 0x41e00004a8587df0 */ /* 0x000fe20008000858 */
[----:B------:R-:W-:Y:S01]  /*4470*/  UIADD3 UR6, UR10, 0x200, URZ ;  /* 0x000002000a067890 */ /* 0x000fe2000fffe03f */
[----:B------:R-:W-:Y:S01]  /*4480*/  FMNMX.FTZ R5, R174, R5, !PT ;  /* 0x00000005ae057209 */ /* 0x000fe20007810000 */
[----:B------:R-:W-:Y:S01]  /*4490*/  UMOV UR7, 0x40000040 ;  /* 0x4000004000077882 */ /* 0x000fe20000000000 */
[----:B------:R-:W-:-:S02]  /*44a0*/  ISETP.GT.AND P4, PT, R0, 0x29, PT ;  /* 0x000000290000780c */ /* 0x000fc40003f84270 */
[----:B------:R-:W-:Y:S01]  /*44b0*/  FMNMX.FTZ R5, R172, R5, !PT ;  /* 0x00000005ac057209 */ /* 0x000fe20007810000 */
[----:B------:R-:W-:Y:S02]  /*44c0*/  WARPGROUP.DEPBAR.LE gsb0, 0x0 ;  /* 0x00008000000079c5 */ /* 0x000fe40000010000 */
[----:B------:R-:W-:Y:S01]  /*44d0*/  WARPGROUP.ARRIVE ;  /* 0x00000000000079c5 */ /* 0x000fe20000000000 */
[----:B------:R-:W-:Y:S02]  /*44e0*/  FSEL R170, R46, -INF , P3 ;  /* 0xff8000002eaa7808 */ /* 0x000fe40001800000 */
[----:B------:R-:W-:Y:S02]  /*44f0*/  ISETP.GT.AND P3, PT, R0, 0x30, PT ;  /* 0x000000300000780c */ /* 0x000fe40003f64270 */
[----:B------:R-:W-:Y:S01]  /*4500*/  FSEL R168, R47, -INF , P4 ;  /* 0xff8000002fa87808 */ /* 0x000fe20002000000 */
[----:B------:R-:W-:Y:S01]  /*4510*/  HGMMA.64x128x16.F32 R88, R152, gdesc[UR4].tnspB, R88, gsb0 ;  /* 0x41e0000498587df0 */ /* 0x000fe20008000858 */
[----:B------:R-:W-:Y:S01]  /*4520*/  FMNMX.FTZ R5, R170, R5, !PT ;  /* 0x00000005aa057209 */ /* 0x000fe20007810000 */
[----:B------:R-:W-:Y:S01]  /*4530*/  UIADD3 UR6, UR10, 0x280, URZ ;  /* 0x000002800a067890 */ /* 0x000fe2000fffe03f */
[----:B------:R-:W-:Y:S01]  /*4540*/  ISETP.GT.AND P4, PT, R0, 0x31, PT ;  /* 0x000000310000780c */ /* 0x000fe20003f84270 */
[----:B------:R-:W-:Y:S01]  /*4550*/  UMOV UR7, 0x40000040 ;  /* 0x4000004000077882 */ /* 0x000fe20000000000 */
        /* <DEDUP_REMOVED lines=57> */
[----:B------:R-:W-:-:S04]  /*48f0*/  FMNMX.FTZ R0, R86, R5, !PT ;  /* 0x0000000556007209 */ /* 0x000fc80007810000 */
[----:B------:R-:W-:-:S05]  /*4900*/  FMNMX.FTZ R15, R87, R0, !PT ;  /* 0x00000000570f7209 */ /* 0x000fca0007810000 */
[----:B------:R-:W0:Y:S01]  /*4910*/  SHFL.BFLY PT, R0, R15, 0x2, 0x1f ;  /* 0x0c401f000f007f89 */ /* 0x000e2200000e0000 */
[----:B------:R-:W-:Y:S02]  /*4920*/  WARPGROUP.DEPBAR.LE gsb0, 0x0 ;  /* 0x00008000000079c5 */ /* 0x000fe40000010000 */
[----:B------:R-:W-:Y:S01]  /*4930*/  WARPGROUP.ARRIVE ;  /* 0x00000000000079c5 */ /* 0x000fe20000000000 */
[----:B------:R-:W1:Y:S05]  /*4940*/  SHFL.IDX PT, R152, R13, RZ, 0x1c1f ;  /* 0x001c1fff0d987589 */ /* 0x000e6a00000e0000 */
[----:B------:R-:W-:Y:S01]  /*4950*/  HGMMA.64x128x16.F32 R88, R156, gdesc[UR4].tnspB, R88, gsb0 ;  /* 0x41e000049c587df0 */ /* 0x000fe20008000858 */
[----:B------:R-:W-:Y:S01]  /*4960*/  UIADD3 UR6, UR10, 0x300, URZ ;  /* 0x000003000a067890 */ /* 0x000fe2000fffe03f */
[----:B0-----:R-:W-:Y:S01]  /*4970*/  FMNMX.FTZ R21, R15, R0, !PT ;  /* 0x000000000f157209 */ /* 0x001fe20007810000 */
[----:B------:R-:W-:Y:S01]  /*4980*/  UMOV UR7, 0x40000040 ;  /* 0x4000004000077882 */ /* 0x000fe20000000000 */
[----:B------:R-:W0:Y:S03]  /*4990*/  LDC R0, c[0x0][0x988] ;  /* 0x00026200ff007b82 */ /* 0x000e260000000800 */
[----:B------:R-:W2:Y:S01]  /*49a0*/  SHFL.BFLY PT, R154, R21, 0x1, 0x1f ;  /* 0x0c201f00159a7f89 */ /* 0x000ea200000e0000 */
[----:B-1----:R-:W-:-:S04]  /*49b0*/  IADD3 R9, R152, -UR50, R9 ;  /* 0x8000003298097c10 */ /* 0x002fc8000fffe009 */
        /* <DEDUP_REMOVED lines=12> */
[----:B--2---:R-:W-:Y:S02]  /*4a80*/  FMNMX.FTZ R5, R21, R154, !PT ;  /* 0x0000009a15057209 */ /* 0x004fe40007810000 */
[----:B------:R-:W-:Y:S02]  /*4a90*/  ISETP.GT.AND P5, PT, R9, 0x11, PT ;  /* 0x000000110900780c */ /* 0x000fe40003fa4270 */
[----:B------:R-:W-:Y:S01]  /*4aa0*/  FSEL R21, R32, -INF , P4 ;  /* 0xff80000020157808 */ /* 0x000fe20002000000 */
[----:B0-----:R-:W-:Y:S01]  /*4ab0*/  FMUL.FTZ R11, R5, R0 ;  /* 0x00000000050b7220 */ /* 0x001fe20000410000 */
        /* <DEDUP_REMOVED lines=44> */
[----:B------:R-:W-:Y:S01]  /*4d80*/  FSEL R61, R61, -INF , P5 ;  /* 0xff8000003d3d7808 */ /* 0x000fe20002800000 */
[----:B------:R-:W-:-:S02]  /*4d90*/  WARPGROUP.DEPBAR.LE gsb0, 0x0 ;  /* 0x00008000000079c5 */ /* 0x000fc40000010000 */
[----:B------:R-:W-:Y:S01]  /*4da0*/  WARPGROUP.ARRIVE ;  /* 0x00000000000079c5 */ /* 0x000fe20000000000 */
[----:B------:R-:W-:Y:S02]  /*4db0*/  FMNMX.FTZ R36, R47, R36, !PT ;  /* 0x000000242f247209 */ /* 0x000fe40007810000 */
        /* <DEDUP_REMOVED lines=33> */
[----:B------:R-:W-:Y:S02]  /*4fd0*/  FSETP.NEU.FTZ.AND P3, PT, R5, -INF , PT ;  /* 0xff8000000500780b */ /* 0x000fe40003f7d000 */
[----:B------:R-:W-:Y:S02]  /*4fe0*/  ISETP.GT.AND P5, PT, R9, 0x79, PT ;  /* 0x000000790900780c */ /* 0x000fe40003fa4270 */
[----:B------:R-:W-:Y:S02]  /*4ff0*/  FSEL R191, R84, -INF , P4 ;  /* 0xff80000054bf7808 */ /* 0x000fe40002000000 */
[----:B------:R-:W-:Y:S02]  /*5000*/  FMNMX.FTZ R44, R81, R44, !PT ;  /* 0x0000002c512c7209 */ /* 0x000fe40007810000 */
[----:B------:R-:W-:-:S02]  /*5010*/  FSEL R11, R11, RZ, P3 ;  /* 0x000000ff0b0b7208 */ /* 0x000fc40001800000 */
[----:B------:R-:W-:Y:S02]  /*5020*/  FSEL R85, R85, -INF , P5 ;  /* 0xff80000055557808 */ /* 0x000fe40002800000 */
[----:B------:R-:W-:Y:S01]  /*5030*/  FMNMX.FTZ R44, R191, R44, !PT ;  /* 0x0000002cbf2c7209 */ /* 0x000fe20007810000 */
[-CC-:B------:R-:W-:Y:S01]  /*5040*/  FFMA.FTZ R46, R46, R0.reuse, -R11.reuse ;  /* 0x000000002e2e7223 */ /* 0x180fe2000001080b */
[----:B------:R-:W-:Y:S01]  /*5050*/  FSEL R48, R5, RZ, P3 ;  /* 0x000000ff05307208 */ /* 0x000fe20001800000 */
[--C-:B------:R-:W-:Y:S01]  /*5060*/  FFMA.FTZ R173, R174, R0, -R11.reuse ;  /* 0x00000000aead7223 */ /* 0x100fe2000001080b */
[----:B------:R-:W-:Y:S01]  /*5070*/  FMNMX.FTZ R9, R85, R44, !PT ;  /* 0x0000002c55097209 */ /* 0x000fe20007810000 */
        /* <DEDUP_REMOVED lines=9> */
[----:B0-----:R-:W0:Y:S01]  /*5110*/  SHFL.BFLY PT, R46, R9, 0x2, 0x1f ;  /* 0x0c401f00092e7f89 */ /* 0x001e2200000e0000 */
        /* <DEDUP_REMOVED lines=22> */
[----:B------:R-:W-:Y:S01]  /*5280*/  MUFU.EX2 R181, R181 ;  /* 0x000000b500b57308 */ /* 0x000fe20000000800 */
[----:B0-----:R-:W-:Y:S01]  /*5290*/  FMNMX.FTZ R46, R9, R46, !PT ;  /* 0x0000002e092e7209 */ /* 0x001fe20007810000 */
[-CC-:B------:R-:W-:Y:S01]  /*52a0*/  FFMA.FTZ R83, R38, R0.reuse, -R11.reuse ;  /* 0x0000000026537223 */ /* 0x180fe2000001080b */
[-CC-:B------:R-:W-:Y:S01]  /*52b0*/  FFMA.FTZ R38, R86, R0.reuse, -R11.reuse ;  /* 0x0000000056267223 */ /* 0x180fe2000001080b */
[----:B------:R-:W-:Y:S01]  /*52c0*/  FFMA.FTZ R11, R87, R0, -R11 ;  /* 0x00000000570b7223 */ /* 0x000fe2000001080b */
[----:B------:R-:W-:Y:S01]  /*52d0*/  PLOP3.LUT P3, PT, PT, PT, UP1, 0x80, 0x0 ;  /* 0x000000000000781c */ /* 0x000fe20003f6f018 */
[----:B------:R-:W0:Y:S02]  /*52e0*/  SHFL.BFLY PT, R9, R46, 0x1, 0x1f ;  /* 0x0c201f002e097f89 */ /* 0x000e2400000e0000 */
[----:B------:R-:W-:Y:S08]  /*52f0*/  MUFU.EX2 R183, R183 ;  /* 0x000000b700b77308 */ /* 0x000ff00000000800 */
[----:B------:R3:W-:Y:S08]  /*5300*/  MUFU.EX2 R28, R176 ;  /* 0x000000b0001c7308 */ /* 0x0007f00000000800 */
[----:B------:R-:W-:Y:S01]  /*5310*/  MUFU.EX2 R10, R10 ;  /* 0x0000000a000a7308 */ /* 0x000fe20000000800 */
[----:B0-----:R-:W-:-:S07]  /*5320*/  FMNMX.FTZ R9, R46, R9, !PT ;  /* 0x000000092e097209 */ /* 0x001fce0007810000 */
[----:B------:R-:W-:Y:S01]  /*5330*/  MUFU.EX2 R177, R177 ;  /* 0x000000b100b17308 */ /* 0x000fe20000000800 */
[C---:B------:R-:W-:Y:S01]  /*5340*/  FSETP.NEU.FTZ.AND P4, PT, R9.reuse, -INF , PT ;  /* 0xff8000000900780b */ /* 0x040fe20003f9d000 */
[-C--:B------:R-:W-:Y:S01]  /*5350*/  FMUL.FTZ R46, R9, R0.reuse ;  /* 0x00000000092e7220 */ /* 0x080fe20000410000 */
[----:B------:R-:W-:Y:S02]  /*5360*/  WARPGROUP.DEPBAR.LE gsb0, 0x0 ;  /* 0x00008000000079c5 */ /* 0x000fe40000010000 */
[----:B------:R-:W-:Y:S02]  /*5370*/  WARPGROUP.ARRIVE ;  /* 0x00000000000079c5 */ /* 0x000fe40000000000 */
[----:B------:R-:W-:Y:S01]  /*5380*/  FSEL R46, R46, RZ, P4 ;  /* 0x000000ff2e2e7208 */ /* 0x000fe20002000000 */
[----:B------:R-:W-:Y:S03]  /*5390*/  MUFU.EX2 R179, R179 ;  /* 0x000000b300b37308 */ /* 0x000fe60000000800 */
[----:B------:R-:W-:Y:S01]  /*53a0*/  HGMMA.64x128x16.F32 R88, R164, gdesc[UR4].tnspB, R88, gsb0 ;  /* 0x41e00004a4587df0 */ /* 0x000fe20008000858 */
[-CC-:B------:R-:W-:Y:S01]  /*53b0*/  FFMA.FTZ R174, R35, R0.reuse, -R46.reuse ;  /* 0x0000000023ae7223 */ /* 0x180fe2000001082e */
[----:B------:R-:W-:Y:S01]  /*53c0*/  FADD.FTZ R35, -R48, R7 ;  /* 0x0000000730237221 */ /* 0x000fe20000010100 */
[----:B------:R-:W-:Y:S01]  /*53d0*/  FSEL R7, R9, RZ, P4 ;  /* 0x000000ff09077208 */ /* 0x000fe20002000000 */
[-CC-:B-1----:R-:W-:Y:S01]  /*53e0*/  FFMA.FTZ R168, R39, R0.reuse, -R46.reuse ;  /* 0x0000000027a87223 */ /* 0x182fe2000001082e */
[-CC-:B------:R-:W-:Y:S01]  /*53f0*/  FFMA.FTZ R13, R13, R0.reuse, -R46.reuse ;  /* 0x000000000d0d7223 */ /* 0x180fe2000001082e */
[-C--:B------:R-:W-:Y:S01]  /*5400*/  FMUL.FTZ R39, R35, R0.reuse ;  /* 0x0000000023277220 */ /* 0x080fe20000410000 */
[-C--:B--2---:R-:W-:Y:S01]  /*5410*/  FFMA.FTZ R180, R25, R0.reuse, -R46 ;  /* 0x0000000019b47223 */ /* 0x084fe2000001082e */
[----:B------:R-:W-:Y:S01]  /*5420*/  FADD.FTZ R35, -R7, R6 ;  /* 0x0000000607237221 */ /* 0x000fe20000010100 */
[-CC-:B------:R-:W-:Y:S01]  /*5430*/  FFMA.FTZ R25, R37, R0.reuse, -R46.reuse ;  /* 0x0000000025197223 */ /* 0x180fe2000001082e */
[----:B------:R-:W-:Y:S01]  /*5440*/  IMAD.U32 R37, RZ, RZ, UR42 ;  /* 0x0000002aff257e24 */ /* 0x000fe2000f8e00ff */
[----:B------:R-:W-:Y:S01]  /*5450*/  MUFU.EX2 R13, R13 ;  /* 0x0000000d000d7308 */ /* 0x000fe20000000800 */
[-C--:B------:R-:W-:Y:S01]  /*5460*/  FMUL.FTZ R6, R35, R0.reuse ;  /* 0x0000000023067220 */ /* 0x080fe20000410000 */
[-CC-:B------:R-:W-:Y:S01]  /*5470*/  FFMA.FTZ R182, R15, R0.reuse, -R46.reuse ;  /* 0x000000000fb67223 */ /* 0x180fe2000001082e */
[-CC-:B------:R-:W-:Y:S01]  /*5480*/  FFMA.FTZ R15, R29, R0.reuse, -R46.reuse ;  /* 0x000000001d0f7223 */ /* 0x180fe2000001082e */
[----:B------:R-:W-:Y:S01]  /*5490*/  @!P1 LEA R35, R37, UR41, 0x3 ;  /* 0x0000002925239c11 */ /* 0x000fe2000f8e18ff */
[-CC-:B---3--:R-:W-:Y:S01]  /*54a0*/  FFMA.FTZ R176, R21, R0.reuse, -R46.reuse ;  /* 0x0000000015b07223 */ /* 0x188fe2000001082e */
[----:B------:R-:W-:Y:S01]  /*54b0*/  IADD3 R37, -R23, 0xb, RZ ;  /* 0x0000000b17257810 */ /* 0x000fe20007ffe1ff */
[----:B------:R-:W-:Y:S01]  /*54c0*/  FFMA.FTZ R21, R33, R0, -R46 ;  /* 0x0000000021157223 */ /* 0x000fe2000001082e */
[----:B------:R-:W0:Y:S01]  /*54d0*/  MUFU.EX2 R6, R6 ;  /* 0x0000000600067308 */ /* 0x000e220000000800 */
[----:B------:R-:W-:-:S02]  /*54e0*/  @!P1 VIADD R35, R35, 0x28840 ;  /* 0x0002884023239836 */ /* 0x000fc40000000000 */
        /* <DEDUP_REMOVED lines=15> */
[----:B-1----:R-:W-:Y:S01]  /*55e0*/  @!P1 PRMT R39, RZ, 0x654, R35 ;  /* 0x00000654ff279816 */ /* 0x002fe20000000023 */
[-CC-:B------:R-:W-:Y:S01]  /*55f0*/  FFMA.FTZ R63, R63, R0.reuse, -R46.reuse ;  /* 0x000000003f3f7223 */ /* 0x180fe2000001082e */
[-CC-:B------:R-:W-:Y:S01]  /*5600*/  FFMA.FTZ R73, R73, R0.reuse, -R46.reuse ;  /* 0x0000000049497223 */ /* 0x180fe2000001082e */
[-CC-:B------:R-:W-:Y:S01]  /*5610*/  FFMA.FTZ R67, R67, R0.reuse, -R46.reuse ;  /* 0x0000000043437223 */ /* 0x180fe2000001082e */
[-CC-:B------:R-:W-:Y:S01]  /*5620*/  FFMA.FTZ R77, R77, R0.reuse, -R46.reuse ;  /* 0x000000004d4d7223 */ /* 0x180fe2000001082e */
[-CC-:B------:R-:W-:Y:S01]  /*5630*/  FFMA.FTZ R75, R75, R0.reuse, -R46.reuse ;  /* 0x000000004b4b7223 */ /* 0x180fe2000001082e */
[-CC-:B------:R-:W-:Y:S01]  /*5640*/  FFMA.FTZ R81, R81, R0.reuse, -R46.reuse ;  /* 0x0000000051517223 */ /* 0x180fe2000001082e */
[----:B------:R-:W1:Y:S01]  /*5650*/  MUFU.EX2 R182, R182 ;  /* 0x000000b600b67308 */ /* 0x000e620000000800 */
[----:B------:R-:W-:Y:S01]  /*5660*/  FFMA.FTZ R191, R191, R0, -R46 ;  /* 0x00000000bfbf7223 */ /* 0x000fe2000001082e */
[----:B------:R-:W-:Y:S01]  /*5670*/  IMAD.U32 R41, RZ, RZ, UR52 ;  /* 0x00000034ff297e24 */ /* 0x000fe2000f8e00ff */
[----:B------:R-:W-:-:S04]  /*5680*/  UMOV UR52, UR42 ;  /* 0x0000002a00347c82 */ /* 0x000fc80008000000 */
[----:B------:R-:W-:Y:S01]  /*5690*/  @!P1 LEA R41, R41, UR41, 0x3 ;  /* 0x0000002929299c11 */ /* 0x000fe2000f8e18ff */
[----:B------:R-:W4:Y:S04]  /*56a0*/  MUFU.EX2 R15, R15 ;  /* 0x0000000f000f7308 */ /* 0x000f280000000800 */
[----:B------:R-:W-:-:S04]  /*56b0*/  @!P1 VIADD R41, R41, 0x28860 ;  /* 0x0002886029299836 */ /* 0x000fc80000000000 */
[----:B------:R-:W5:Y:S01]  /*56c0*/  MUFU.EX2 R176, R176 ;  /* 0x000000b000b07308 */ /* 0x000f620000000800 */
[----:B------:R-:W-:-:S07]  /*56d0*/  @!P1 PRMT R41, RZ, 0x654, R41 ;  /* 0x00000654ff299816 */ /* 0x000fce0000000029 */
[----:B------:R-:W5:Y:S08]  /*56e0*/  MUFU.EX2 R21, R21 ;  /* 0x0000001500157308 */ /* 0x000f700000000800 */
[----:B------:R-:W5:Y:S08]  /*56f0*/  MUFU.EX2 R178, R178 ;  /* 0x000000b200b27308 */ /* 0x000f700000000800 */
[----:B------:R0:W-:Y:S08]  /*5700*/  MUFU.EX2 R32, R172 ;  /* 0x000000ac00207308 */ /* 0x0001f00000000800 */
[----:B------:R-:W5:Y:S01]  /*5710*/  MUFU.EX2 R25, R25 ;  /* 0x0000001900197308 */ /* 0x000f620000000800 */
[-CC-:B0-----:R-:W-:Y:S01]  /*5720*/  FFMA.FTZ R172, R31, R0.reuse, -R46.reuse ;  /* 0x000000001fac7223 */ /* 0x181fe2000001082e */
[-CC-:B------:R-:W-:Y:S01]  /*5730*/  FFMA.FTZ R31, R49, R0.reuse, -R46.reuse ;  /* 0x00000000311f7223 */ /* 0x180fe2000001082e */
[----:B------:R-:W-:-:S05]  /*5740*/  FFMA.FTZ R46, R85, R0, -R46 ;  /* 0x00000000552e7223 */ /* 0x000fca000001082e */
[----:B------:R-:W-:Y:S08]  /*5750*/  MUFU.EX2 R173, R173 ;  /* 0x000000ad00ad7308 */ /* 0x000ff00000000800 */
[----:B------:R-:W0:Y:S08]  /*5760*/  MUFU.EX2 R172, R172 ;  /* 0x000000ac00ac7308 */ /* 0x000e300000000800 */
[----:B------:R-:W0:Y:S08]  /*5770*/  MUFU.EX2 R27, R27 ;  /* 0x0000001b001b7308 */ /* 0x000e300000000800 */
[----:B------:R-:W-:Y:S08]  /*5780*/  MUFU.EX2 R175, R175 ;  /* 0x000000af00af7308 */ /* 0x000ff00000000800 */
[----:B------:R-:W0:Y:S08]  /*5790*/  MUFU.EX2 R174, R174 ;  /* 0x000000ae00ae7308 */ /* 0x000e300000000800 */
[----:B------:R-:W0:Y:S01]  /*57a0*/  MUFU.EX2 R29, R29 ;  /* 0x0000001d001d7308 */ /* 0x000e220000000800 */
[----:B------:R-:W-:-:S02]  /*57b0*/  WARPGROUP.DEPBAR.LE gsb0, 0x0 ;  /* 0x00008000000079c5 */ /* 0x000fc40000010000 */
[----:B------:R4:W-:Y:S06]  /*57c0*/  BAR.ARV R37, 0x100 ;  /* 0x000400250000751d */ /* 0x0009ec0000002000 */
[----:B------:R2:W-:Y:S01]  /*57d0*/  @!P1 SYNCS.ARRIVE.TRANS64.RED.A1T0 RZ, [R39+URZ], RZ ;  /* 0x000000ff27ff99a7 */ /* 0x0005e2000810043f */
[----:B------:R-:W-:Y:S01]  /*57e0*/  MUFU.EX2 R169, R169 ;  /* 0x000000a900a97308 */ /* 0x000fe20000000800 */
[-C--:B------:R-:W-:Y:S01]  /*57f0*/  FMUL.FTZ R88, R88, R6.reuse ;  /* 0x0000000658587220 */ /* 0x080fe20000410000 */
[-C--:B------:R-:W-:Y:S01]  /*5800*/  FMUL.FTZ R89, R89, R6.reuse ;  /* 0x0000000659597220 */ /* 0x080fe20000410000 */
[-C--:B------:R-:W-:Y:S01]  /*5810*/  FMUL.FTZ R92, R92, R6.reuse ;  /* 0x000000065c5c7220 */ /* 0x080fe20000410000 */
[-C--:B------:R-:W-:Y:S01]  /*5820*/  FMUL.FTZ R93, R93, R6.reuse ;  /* 0x000000065d5d7220 */ /* 0x080fe20000410000 */
[-C--:B------:R-:W-:Y:S01]  /*5830*/  FMUL.FTZ R96, R96, R6.reuse ;  /* 0x0000000660607220 */ /* 0x080fe20000410000 */
[----:B------:R-:W-:Y:S01]  /*5840*/  FMUL.FTZ R97, R97, R6 ;  /* 0x0000000661617220 */ /* 0x000fe20000410000 */
[----:B--2---:R-:W-:Y:S01]  /*5850*/  FFMA.FTZ R39, R6, R4, R13 ;  /* 0x0000000406277223 */ /* 0x004fe2000001000d */
[----:B------:R-:W-:Y:S01]  /*5860*/  FFMA.FTZ R4, R7, R3, R8 ;  /* 0x0000000307047223 */ /* 0x000fe20000010008 */
[----:B------:R-:W2:Y:S01]  /*5870*/  MUFU.EX2 R168, R168 ;  /* 0x000000a800a87308 */ /* 0x000ea20000000800 */
[----:B------:R0:W-:Y:S01]  /*5880*/  @!P1 SYNCS.ARRIVE.TRANS64.RED.A1T0 RZ, [R41+URZ], RZ ;  /* 0x000000ff29ff99a7 */ /* 0x0001e2000810043f */
[----:B---3--:R-:W-:Y:S01]  /*5890*/  FADD.FTZ R39, R180, R39 ;  /* 0x00000027b4277221 */ /* 0x008fe20000010000 */
[C---:B------:R-:W-:Y:S01]  /*58a0*/  FADD.FTZ R4, R181.reuse, R4 ;  /* 0x00000004b5047221 */ /* 0x040fe20000010000 */
[----:B------:R-:W-:Y:S01]  /*58b0*/  F2FP.F16.F32.PACK_AB R181, R181, R8 ;  /* 0x00000008b5b5723e */ /* 0x000fe200000000ff */
[----:B------:R-:W-:Y:S01]  /*58c0*/  FMUL.FTZ R100, R100, R6 ;  /* 0x0000000664647220 */ /* 0x000fe20000410000 */
[----:B-1----:R-:W-:Y:S01]  /*58d0*/  FADD.FTZ R48, R182, R39 ;  /* 0x00000027b6307221 */ /* 0x002fe20000010000 */
[----:B----4-:R-:W-:Y:S01]  /*58e0*/  FADD.FTZ R37, R183, R4 ;  /* 0x00000004b7257221 */ /* 0x010fe20000010000 */
[----:B------:R-:W1:Y:S01]  /*58f0*/  MUFU.EX2 R31, R31 ;  /* 0x0000001f001f7308 */ /* 0x000e620000000800 */
[----:B------:R-:W-:Y:S01]  /*5900*/  F2FP.F16.F32.PACK_AB R180, R180, R13 ;  /* 0x0000000db4b4723e */ /* 0x000fe200000000ff */
[C---:B------:R-:W-:Y:S01]  /*5910*/  FADD.FTZ R39, R15.reuse, R48 ;  /* 0x000000300f277221 */ /* 0x040fe20000010000 */
[----:B------:R-:W-:Y:S01]  /*5920*/  FADD.FTZ R4, R10, R37 ;  /* 0x000000250a047221 */ /* 0x000fe20000010000 */
[----:B------:R-:W-:Y:S01]  /*5930*/  F2FP.F16.F32.PACK_AB R182, R15, R182 ;  /* 0x000000b60fb6723e */ /* 0x000fe200000000ff */
[-C--:B------:R-:W-:Y:S01]  /*5940*/  FMUL.FTZ R101, R101, R6.reuse ;  /* 0x0000000665657220 */ /* 0x080fe20000410000 */
[----:B-----5:R-:W-:Y:S01]  /*5950*/  FADD.FTZ R48, R176, R39 ;  /* 0x00000027b0307221 */ /* 0x020fe20000010000 */
[----:B------:R-:W-:Y:S01]  /*5960*/  FADD.FTZ R37, R177, R4 ;  /* 0x00000004b1257221 */ /* 0x000fe20000010000 */
[----:B------:R-:W-:Y:S01]  /*5970*/  MUFU.EX2 R171, R171 ;  /* 0x000000ab00ab7308 */ /* 0x000fe20000000800 */
        /* <DEDUP_REMOVED lines=13> */
[----:B0-----:R-:W-:Y:S01]  /*5a50*/  FADD.FTZ R48, R172, R39 ;  /* 0x00000027ac307221 */ /* 0x001fe20000010000 */
        /* <DEDUP_REMOVED lines=9> */
[----:B------:R-:W0:Y:S01]  /*5af0*/  MUFU.EX2 R33, R33 ;  /* 0x0000002100217308 */ /* 0x000e220000000800 */
[-C--:B------:R-:W-:Y:S01]  /*5b00*/  FMUL.FTZ R121, R121, R6.reuse ;  /* 0x0000000679797220 */ /* 0x080fe20000410000 */
[----:B------:R-:W-:Y:S01]  /*5b10*/  FADD.FTZ R39, R29, R48 ;  /* 0x000000301d277221 */ /* 0x000fe20000010000 */
[----:B------:R-:W-:Y:S01]  /*5b20*/  FADD.FTZ R4, R36, R37 ;  /* 0x0000002524047221 */ /* 0x000fe20000010000 */
[-C--:B------:R-:W-:Y:S01]  /*5b30*/  FMUL.FTZ R124, R124, R6.reuse ;  /* 0x000000067c7c7220 */ /* 0x080fe20000410000 */
[-C--:B------:R-:W-:Y:S01]  /*5b40*/  FMUL.FTZ R125, R125, R6.reuse ;  /* 0x000000067d7d7220 */ /* 0x080fe20000410000 */
[----:B--2---:R-:W-:Y:S01]  /*5b50*/  FADD.FTZ R48, R168, R39 ;  /* 0x00000027a8307221 */ /* 0x004fe20000010000 */
[----:B------:R-:W-:Y:S01]  /*5b60*/  FADD.FTZ R37, R169, R4 ;  /* 0x00000004a9257221 */ /* 0x000fe20000010000 */
[----:B------:R-:W2:Y:S01]  /*5b70*/  MUFU.EX2 R153, R153 ;  /* 0x0000009900997308 */ /* 0x000ea20000000800 */
[-C--:B------:R-:W-:Y:S01]  /*5b80*/  FMUL.FTZ R128, R128, R6.reuse ;  /* 0x0000000680807220 */ /* 0x080fe20000410000 */
[----:B-1----:R-:W-:Y:S01]  /*5b90*/  FADD.FTZ R39, R31, R48 ;  /* 0x000000301f277221 */ /* 0x002fe20000010000 */
[----:B------:R-:W-:Y:S01]  /*5ba0*/  FADD.FTZ R4, R40, R37 ;  /* 0x0000002528047221 */ /* 0x000fe20000010000 */
[-C--:B------:R-:W-:Y:S01]  /*5bb0*/  FMUL.FTZ R129, R129, R6.reuse ;  /* 0x0000000681817220 */ /* 0x080fe20000410000 */
[-C--:B------:R-:W-:Y:S01]  /*5bc0*/  FMUL.FTZ R132, R132, R6.reuse ;  /* 0x0000000684847220 */ /* 0x080fe20000410000 */
[----:B---3--:R-:W-:Y:S01]  /*5bd0*/  FADD.FTZ R8, R170, R39 ;  /* 0x00000027aa087221 */ /* 0x008fe20000010000 */
[----:B------:R-:W-:Y:S01]  /*5be0*/  FADD.FTZ R13, R171, R4 ;  /* 0x00000004ab0d7221 */ /* 0x000fe20000010000 */
[----:B------:R-:W1:Y:S01]  /*5bf0*/  MUFU.EX2 R152, R152 ;  /* 0x0000009800987308 */ /* 0x000e620000000800 */
[-C--:B------:R-:W-:Y:S01]  /*5c00*/  FMUL.FTZ R133, R133, R6.reuse ;  /* 0x0000000685857220 */ /* 0x080fe20000410000 */
[----:B0-----:R-:W-:Y:S01]  /*5c10*/  FADD.FTZ R15, R33, R8 ;  /* 0x00000008210f7221 */ /* 0x001fe20000010000 */
[----:B------:R-:W-:Y:S01]  /*5c20*/  FADD.FTZ R4, R34, R13 ;  /* 0x0000000d22047221 */ /* 0x000fe20000010000 */
[-C--:B------:R-:W-:Y:S01]  /*5c30*/  FMUL.FTZ R136, R136, R6.reuse ;  /* 0x0000000688887220 */ /* 0x080fe20000410000 */
[-C--:B------:R-:W-:Y:S01]  /*5c40*/  FMUL.FTZ R137, R137, R6.reuse ;  /* 0x0000000689897220 */ /* 0x080fe20000410000 */
[-C--:B------:R-:W-:Y:S01]  /*5c50*/  FMUL.FTZ R140, R140, R6.reuse ;  /* 0x000000068c8c7220 */ /* 0x080fe20000410000 */
[-C--:B------:R-:W-:Y:S01]  /*5c60*/  FMUL.FTZ R141, R141, R6.reuse ;  /* 0x000000068d8d7220 */ /* 0x080fe20000410000 */
[----:B------:R-:W0:Y:S01]  /*5c70*/  MUFU.EX2 R12, R12 ;  /* 0x0000000c000c7308 */ /* 0x000e220000000800 */
[----:B--2---:R-:W-:Y:S01]  /*5c80*/  FADD.FTZ R13, R153, R4 ;  /* 0x00000004990d7221 */ /* 0x004fe20000010000 */
[-C--:B------:R-:W-:Y:S01]  /*5c90*/  FMUL.FTZ R144, R144, R6.reuse ;  /* 0x0000000690907220 */ /* 0x080fe20000410000 */
[-C--:B------:R-:W-:Y:S01]  /*5ca0*/  FMUL.FTZ R145, R145, R6.reuse ;  /* 0x0000000691917220 */ /* 0x080fe20000410000 */
[-C--:B------:R-:W-:Y:S01]  /*5cb0*/  FMUL.FTZ R148, R148, R6.reuse ;  /* 0x0000000694947220 */ /* 0x080fe20000410000 */
[----:B------:R-:W-:Y:S01]  /*5cc0*/  FMUL.FTZ R149, R149, R6 ;  /* 0x0000000695957220 */ /* 0x000fe20000410000 */
        /* <DEDUP_REMOVED lines=43> */
[----:B--2---:R-:W-:Y:S01]  /*5f80*/  FADD.FTZ R4, R44, R13 ;  /* 0x0000000d2c047221 */ /* 0x004fe20000010000 */
[----:B------:R-:W-:Y:S01]  /*5f90*/  F2FP.F16.F32.PACK_AB R183, R10, R183 ;  /* 0x000000b70ab7723e */ /* 0x000fe200000000ff */
[----:B------:R-:W-:Y:S01]  /*5fa0*/  IMAD.MOV.U32 R7, RZ, RZ, R5 ;  /* 0x000000ffff077224 */ /* 0x000fe200078e0005 */
[----:B------:R-:W-:Y:S01]  /*5fb0*/  F2FP.F16.F32.PACK_AB R177, R24, R177 ;  /* 0x000000b118b1723e */ /* 0x000fe200000000ff */
[----:B------:R-:W-:Y:S01]  /*5fc0*/  IMAD.MOV.U32 R6, RZ, RZ, R9 ;  /* 0x000000ffff067224 */ /* 0x000fe200078e0009 */
[----:B------:R-:W-:-:S02]  /*5fd0*/  F2FP.F16.F32.PACK_AB R176, R21, R176 ;  /* 0x000000b015b0723e */ /* 0x000fc400000000ff */
[----:B------:R-:W2:Y:S01]  /*5fe0*/  MUFU.EX2 R156, R156 ;  /* 0x0000009c009c7308 */ /* 0x000ea20000000800 */
[C---:B-1----:R-:W-:Y:S01]  /*5ff0*/  FADD.FTZ R15, R3.reuse, R8 ;  /* 0x00000008030f7221 */ /* 0x042fe20000010000 */
[----:B------:R-:W-:Y:S02]  /*6000*/  F2FP.F16.F32.PACK_AB R154, R3, R154 ;  /* 0x0000009a039a723e */ /* 0x000fe400000000ff */
[----:B------:R-:W-:Y:S02]  /*6010*/  F2FP.F16.F32.PACK_AB R178, R25, R178 ;  /* 0x000000b219b2723e */ /* 0x000fe400000000ff */
[----:B------:R-:W-:Y:S02]  /*6020*/  F2FP.F16.F32.PACK_AB R179, R28, R179 ;  /* 0x000000b31cb3723e */ /* 0x000fe400000000ff */
[----:B------:R-:W1:Y:S01]  /*6030*/  MUFU.EX2 R14, R14 ;  /* 0x0000000e000e7308 */ /* 0x000e620000000800 */
[----:B0-----:R-:W-:Y:S01]  /*6040*/  FADD.FTZ R13, R157, R4 ;  /* 0x000000049d0d7221 */ /* 0x001fe20000010000 */
[----:B------:R-:W-:-:S02]  /*6050*/  F2FP.F16.F32.PACK_AB R172, R27, R172 ;  /* 0x000000ac1bac723e */ /* 0x000fc400000000ff */
[----:B------:R-:W-:Y:S02]  /*6060*/  F2FP.F16.F32.PACK_AB R173, R32, R173 ;  /* 0x000000ad20ad723e */ /* 0x000fe400000000ff */
[----:B------:R-:W-:Y:S02]  /*6070*/  F2FP.F16.F32.PACK_AB R174, R29, R174 ;  /* 0x000000ae1dae723e */ /* 0x000fe400000000ff */
[----:B------:R-:W0:Y:S01]  /*6080*/  MUFU.EX2 R65, R65 ;  /* 0x0000004100417308 */ /* 0x000e220000000800 */
[----:B--2---:R-:W-:Y:S01]  /*6090*/  FADD.FTZ R15, R156, R15 ;  /* 0x0000000f9c0f7221 */ /* 0x004fe20000010000 */
[----:B------:R-:W-:Y:S02]  /*60a0*/  F2FP.F16.F32.PACK_AB R175, R36, R175 ;  /* 0x000000af24af723e */ /* 0x000fe400000000ff */
[----:B------:R-:W-:Y:S02]  /*60b0*/  F2FP.F16.F32.PACK_AB R168, R31, R168 ;  /* 0x000000a81fa8723e */ /* 0x000fe400000000ff */
[----:B------:R-:W-:-:S02]  /*60c0*/  F2FP.F16.F32.PACK_AB R169, R40, R169 ;  /* 0x000000a928a9723e */ /* 0x000fc400000000ff */
[----:B------:R-:W2:Y:S01]  /*60d0*/  MUFU.EX2 R159, R159 ;  /* 0x0000009f009f7308 */ /* 0x000ea20000000800 */
[----:B-1----:R-:W-:Y:S01]  /*60e0*/  FADD.FTZ R4, R14, R13 ;  /* 0x0000000d0e047221 */ /* 0x002fe20000010000 */
        /* <DEDUP_REMOVED lines=10> */
[----:B------:R-:W-:-:S06]  /*6190*/  F2FP.F16.F32.PACK_AB R157, R14, R157 ;  /* 0x0000009d0e9d723e */ /* 0x000fcc00000000ff */
        /* <DEDUP_REMOVED lines=41> */
[----:B0-----:R-:W-:-:S04]  /*6430*/  FADD.FTZ R15, R166, R15 ;  /* 0x0000000fa60f7221 */ /* 0x001fc80000010000 */
[C---:B--2---:R-:W-:Y:S01]  /*6440*/  FADD.FTZ R4, R46.reuse, R15 ;  /* 0x0000000f2e047221 */ /* 0x044fe20000010000 */
[----:B------:R-:W-:Y:S01]  /*6450*/  F2FP.F16.F32.PACK_AB R166, R46, R166 ;  /* 0x000000a62ea6723e */ /* 0x000fe200000000ff */
[C---:B-1----:R-:W-:Y:S01]  /*6460*/  FADD.FTZ R3, R11.reuse, R3 ;  /* 0x000000030b037221 */ /* 0x042fe20000010000 */
[----:B------:R-:W-:Y:S01]  /*6470*/  F2FP.F16.F32.PACK_AB R167, R11, R38 ;  /* 0x000000260ba7723e */ /* 0x000fe200000000ff */
[----:B------:R-:W-:Y:S06]  /*6480*/  @P3 BRA `(.L_x_8966) ;  /* 0xffffffd400c43947 */ /* 0x000fec000383ffff */
.L_x_8957:
[----:B------:R-:W-:-:S13]  /*6490*/  ISETP.LE.AND P2, PT, RZ, UR53, PT ;  /* 0x00000035ff007c0c */ /* 0x000fda000bf43270 */
[----:B------:R-:W-:Y:S05]  /*64a0*/  @!P2 BRA `(.L_x_8967) ;  /* 0x0000001c00f8a947 */ /* 0x000fea0003800000 */
[----:B------:R-:W-:Y:S01]  /*64b0*/  IMAD.MOV.U32 R6, RZ, RZ, R5 ;  /* 0x000000ffff067224 */ /* 0x000fe200078e0005 */
[----:B------:R-:W-:Y:S01]  /*64c0*/  UMOV UR50, UR43 ;  /* 0x0000002b00327c82 */ /* 0x000fe20008000000 */
[----:B------:R-:W-:Y:S01]  /*64d0*/  IMAD.MOV.U32 R7, RZ, RZ, R9 ;  /* 0x000000ffff077224 */ /* 0x000fe200078e0009 */
[----:B------:R-:W-:-:S06]  /*64e0*/  UMOV UR49, UR42 ;  /* 0x0000002a00317c82 */ /* 0x000fcc0008000000 */
.L_x_8976:
        /* <DEDUP_REMOVED lines=9> */
.L_x_8969:
[----:B------:R-:W-:Y:S01]  /*6580*/  ULEA UR6, UR42, UR41, 0x3 ;  /* 0x000000292a067291 */ /* 0x000fe2000f8e183f */
[----:B------:R-:W-:-:S05]  /*6590*/  IMAD.U32 R0, RZ, RZ, UR43 ;  /* 0x0000002bff007e24 */ /* 0x000fca000f8e00ff */
[----:B------:R-:W-:-:S04]  /*65a0*/  SHF.L.U32 R0, R0, 0x1f, RZ ;  /* 0x0000001f00007819 */ /* 0x000fc800000006ff */
[----:B------:R0:W1:Y:S01]  /*65b0*/  SYNCS.PHASECHK.TRANS64.TRYWAIT P2, [UR6+0x28830], R0 ;  /* 0x02883000ff0075a7 */ /* 0x0000620008040146 */
[----:B------:R-:W-:Y:S05]  /*65c0*/  @!P0 BRA `(.L_x_8970) ;  /* 0x0000000000048947 */ /* 0x000fea0003800000 */
[----:B------:R-:W-:Y:S01]  /*65d0*/  BPT.TRAP 0x1 ;  /* 0x000000040000795c */ /* 0x000fe20000300000 */
.L_x_8970:
[----:B-1----:R-:W-:Y:S05]  /*65e0*/  @P2 BRA `(.L_x_8968) ;  /* 0x0000000000082947 */ /* 0x002fea0003800000 */
[----:B------:R-:W1:Y:S02]  /*65f0*/  SYNCS.PHASECHK.TRANS64.TRYWAIT P2, [UR6+0x28830], R0 ;  /* 0x02883000ff0075a7 */ /* 0x000e640008040146 */
[----:B-1----:R-:W-:Y:S05]  /*6600*/  @!P2 BRA `(.L_x_8971) ;  /* 0x0000008c0014a947 */ /* 0x002fea0003800000 */
.L_x_8968:
        /* <DEDUP_REMOVED lines=45> */
.L_x_8973:
[----:B------:R-:W-:Y:S01]  /*68e0*/  ULEA UR6, UR49, UR41, 0x3 ;  /* 0x0000002931067291 */ /* 0x000fe2000f8e183f */
[----:B------:R-:W-:-:S05]  /*68f0*/  IMAD.U32 R0, RZ, RZ, UR50 ;  /* 0x00000032ff007e24 */ /* 0x000fca000f8e00ff */
[----:B------:R-:W-:-:S04]  /*6900*/  SHF.L.U32 R0, R0, 0x1f, RZ ;  /* 0x0000001f00007819 */ /* 0x000fc800000006ff */
[----:B------:R0:W1:Y:S01]  /*6910*/  SYNCS.PHASECHK.TRANS64.TRYWAIT P2, [UR6+0x28850], R0 ;  /* 0x02885000ff0075a7 */ /* 0x0000620008040146 */
[----:B------:R-:W-:Y:S05]  /*6920*/  @!P0 BRA `(.L_x_8974) ;  /* 0x0000000000048947 */ /* 0x000fea0003800000 */
[----:B------:R-:W-:Y:S01]  /*6930*/  BPT.TRAP 0x1 ;  /* 0x000000040000795c */ /* 0x000fe20000300000 */
.L_x_8974:
[----:B-1----:R-:W-:Y:S05]  /*6940*/  @P2 BRA `(.L_x_8972) ;  /* 0x0000000000082947 */ /* 0x002fea0003800000 */
[----:B------:R-:W1:Y:S02]  /*6950*/  SYNCS.PHASECHK.TRANS64.TRYWAIT P2, [UR6+0x28850], R0 ;  /* 0x02885000ff0075a7 */ /* 0x000e640008040146 */
[----:B-1----:R-:W-:Y:S05]  /*6960*/  @!P2 BRA `(.L_x_8975) ;  /* 0x000000880054a947 */ /* 0x002fea0003800000 */
.L_x_8972:
        /* <DEDUP_REMOVED lines=114> */
[----:B------:R-:W-:Y:S01]  /*7090*/  FADD.FTZ R73, -R5, R6 ;  /* 0x0000000605497221 */ /* 0x000fe20000010100 */
[-CC-:B------:R-:W-:Y:S01]  /*70a0*/  FFMA.FTZ R180, R24, R0.reuse, -R169.reuse ;  /* 0x0000000018b47223 */ /* 0x180fe200000108a9 */
[-CC-:B------:R-:W-:Y:S01]  /*70b0*/  FFMA.FTZ R182, R28, R0.reuse, -R169.reuse ;  /* 0x000000001cb67223 */ /* 0x180fe200000108a9 */
[----:B------:R-:W-:Y:S01]  /*70c0*/  MUFU.EX2 R11, R11 ;  /* 0x0000000b000b7308 */ /* 0x000fe20000000800 */
[-C--:B------:R-:W-:Y:S01]  /*70d0*/  FMUL.FTZ R6, R73, R0.reuse ;  /* 0x0000000049067220 */ /* 0x080fe20000410000 */
[-C--:B------:R-:W-:Y:S01]  /*70e0*/  FMUL.FTZ R73, R5, R0.reuse ;  /* 0x0000000005497220 */ /* 0x080fe20000410000 */
[-CC-:B------:R-:W-:Y:S01]  /*70f0*/  FFMA.FTZ R13, R29, R0.reuse, -R169.reuse ;  /* 0x000000001d0d7223 */ /* 0x180fe200000108a9 */
[-CC-:B------:R-:W-:Y:S01]  /*7100*/  FFMA.FTZ R176, R32, R0.reuse, -R169.reuse ;  /* 0x0000000020b07223 */ /* 0x180fe200000108a9 */
[-C--:B------:R-:W-:Y:S01]  /*7110*/  FFMA.FTZ R15, R33, R0.reuse, -R169 ;  /* 0x00000000210f7223 */ /* 0x080fe200000108a9 */
[-CC-:B------:R-:W-:Y:S01]  /*7120*/  FFMA.FTZ R181, R26, R0.reuse, -R73.reuse ;  /* 0x000000001ab57223 */ /* 0x180fe20000010849 */
[----:B------:R-:W-:Y:S01]  /*7130*/  FFMA.FTZ R20, R27, R0, -R73 ;  /* 0x000000001b147223 */ /* 0x000fe20000010849 */
[----:B------:R-:W0:Y:S01]  /*7140*/  MUFU.EX2 R180, R180 ;  /* 0x000000b400b47308 */ /* 0x000e220000000800 */
[----:B------:R-:W-:-:S02]  /*7150*/  IMAD.U32 R27, RZ, RZ, UR42 ;  /* 0x0000002aff1b7e24 */ /* 0x000fc4000f8e00ff */
[-CC-:B------:R-:W-:Y:S01]  /*7160*/  FFMA.FTZ R183, R30, R0.reuse, -R73.reuse ;  /* 0x000000001eb77223 */ /* 0x180fe20000010849 */
[-CC-:B------:R-:W-:Y:S01]  /*7170*/  FFMA.FTZ R32, R31, R0.reuse, -R73.reuse ;  /* 0x000000001f207223 */ /* 0x180fe20000010849 */
[-CC-:B------:R-:W-:Y:S01]  /*7180*/  FFMA.FTZ R177, R34, R0.reuse, -R73.reuse ;  /* 0x0000000022b17223 */ /* 0x180fe20000010849 */
[----:B------:R-:W-:Y:S01]  /*7190*/  IADD3 R31, -R23, 0xb, RZ ;  /* 0x0000000b171f7810 */ /* 0x000fe20007ffe1ff */
[-C--:B------:R-:W-:Y:S01]  /*71a0*/  FFMA.FTZ R34, R35, R0.reuse, -R73 ;  /* 0x0000000023227223 */ /* 0x080fe20000010849 */
[----:B------:R-:W-:Y:S01]  /*71b0*/  @!P1 LEA R27, R27, UR41, 0x3 ;  /* 0x000000291b1b9c11 */ /* 0x000fe2000f8e18ff */
[----:B------:R-:W-:Y:S01]  /*71c0*/  MUFU.EX2 R6, R6 ;  /* 0x0000000600067308 */ /* 0x000fe20000000800 */
[-C--:B------:R-:W-:Y:S01]  /*71d0*/  FFMA.FTZ R178, R36, R0.reuse, -R169 ;  /* 0x0000000024b27223 */ /* 0x080fe200000108a9 */
[-C--:B------:R-:W-:Y:S01]  /*71e0*/  FFMA.FTZ R179, R38, R0.reuse, -R73 ;  /* 0x0000000026b37223 */ /* 0x080fe20000010849 */
[----:B------:R-:W-:Y:S01]  /*71f0*/  FFMA.FTZ R21, R37, R0, -R169 ;  /* 0x0000000025157223 */ /* 0x000fe200000108a9 */
[----:B------:R-:W-:-:S02]  /*7200*/  @!P1 VIADD R27, R27, 0x28840 ;  /* 0x000288401b1b9836 */ /* 0x000fc40000000000 */
[-C--:B------:R-:W-:Y:S01]  /*7210*/  FFMA.FTZ R38, R39, R0.reuse, -R73 ;  /* 0x0000000027267223 */ /* 0x080fe20000010849 */
[-C--:B------:R-:W-:Y:S01]  /*7220*/  FFMA.FTZ R172, R40, R0.reuse, -R169 ;  /* 0x0000000028ac7223 */ /* 0x080fe200000108a9 */
[----:B------:R-:W-:Y:S01]  /*7230*/  FFMA.FTZ R173, R42, R0, -R73 ;  /* 0x000000002aad7223 */ /* 0x000fe20000010849 */
[----:B------:R-:W1:Y:S01]  /*7240*/  MUFU.EX2 R181, R181 ;  /* 0x000000b500b57308 */ /* 0x000e620000000800 */
[----:B------:R-:W-:Y:S01]  /*7250*/  @!P1 PRMT R27, RZ, 0x654, R27 ;  /* 0x00000654ff1b9816 */ /* 0x000fe2000000001b */
[----:B0-----:R-:W-:Y:S01]  /*7260*/  FFMA.FTZ R4, R7, R4, R180 ;  /* 0x0000000407047223 */ /* 0x001fe200000100b4 */
        /* <DEDUP_REMOVED lines=14> */
[----:B-1----:R-:W-:Y:S01]  /*7350*/  FFMA.FTZ R3, R6, R3, R181 ;  /* 0x0000000306037223 */ /* 0x002fe200000100b5 */
        /* <DEDUP_REMOVED lines=8> */
[-CC-:B------:R-:W-:Y:S01]  /*73e0*/  FFMA.FTZ R28, R51, R0.reuse, -R73.reuse ;  /* 0x00000000331c7223 */ /* 0x180fe20000010849 */
[-CC-:B------:R-:W-:Y:S01]  /*73f0*/  FFMA.FTZ R171, R54, R0.reuse, -R73.reuse ;  /* 0x0000000036ab7223 */ /* 0x180fe20000010849 */
[-CC-:B------:R-:W-:Y:S01]  /*7400*/  FFMA.FTZ R24, R55, R0.reuse, -R73.reuse ;  /* 0x0000000037187223 */ /* 0x180fe20000010849 */
[--C-:B------:R-:W-:Y:S01]  /*7410*/  FFMA.FTZ R36, R59, R0, -R73.reuse ;  /* 0x000000003b247223 */ /* 0x100fe20000010849 */
[----:B------:R-:W-:Y:S01]  /*7420*/  F2FP.F16.F32.PACK_AB R180, R11, R180 ;  /* 0x000000b40bb4723e */ /* 0x000fe200000000ff */
[-CC-:B------:R-:W-:Y:S01]  /*7430*/  FFMA.FTZ R63, R63, R0.reuse, -R73.reuse ;  /* 0x000000003f3f7223 */ /* 0x180fe20000010849 */
[----:B------:R-:W-:Y:S01]  /*7440*/  MUFU.EX2 R13, R13 ;  /* 0x0000000d000d7308 */ /* 0x000fe20000000800 */
[-CC-:B------:R-:W-:Y:S01]  /*7450*/  FFMA.FTZ R66, R66, R0.reuse, -R73.reuse ;  /* 0x0000000042427223 */ /* 0x180fe20000010849 */
[-CC-:B------:R-:W-:Y:S01]  /*7460*/  FFMA.FTZ R67, R67, R0.reuse, -R73.reuse ;  /* 0x0000000043437223 */ /* 0x180fe20000010849 */
[----:B0-----:R-:W-:Y:S01]  /*7470*/  F2FP.F16.F32.PACK_AB R181, R20, R181 ;  /* 0x000000b514b5723e */ /* 0x001fe200000000ff */
        /* <DEDUP_REMOVED lines=9> */
[----:B------:R-:W-:Y:S01]  /*7510*/  FFMA.FTZ R86, R86, R0, -R73 ;  /* 0x0000000056567223 */ /* 0x000fe20000010849 */
[----:B------:R-:W-:Y:S01]  /*7520*/  IMAD.U32 R35, RZ, RZ, UR49 ;  /* 0x00000031ff237e24 */ /* 0x000fe2000f8e00ff */
[----:B------:R-:W-:Y:S01]  /*7530*/  UMOV UR49, UR42 ;  /* 0x0000002a00317c82 */ /* 0x000fe20008000000 */
[----:B------:R-:W-:Y:S03]  /*7540*/  MUFU.EX2 R176, R176 ;  /* 0x000000b000b07308 */ /* 0x000fe60000000800 */
[----:B------:R-:W-:-:S05]  /*7550*/  @!P1 LEA R35, R35, UR41, 0x3 ;  /* 0x0000002923239c11 */ /* 0x000fca000f8e18ff */
        /* <DEDUP_REMOVED lines=8> */
[----:B------:R-:W-:-:S05]  /*75e0*/  WARPGROUP.ARRIVE ;  /* 0x00000000000079c5 */ /* 0x000fca0000000000 */
[----:B------:R-:W-:Y:S01]  /*75f0*/  MUFU.EX2 R172, R172 ;  /* 0x000000ac00ac7308 */ /* 0x000fe20000000800 */
[-CC-:B------:R-:W-:Y:S01]  /*7600*/  FFMA.FTZ R152, R56, R0.reuse, -R169.reuse ;  /* 0x0000000038987223 */ /* 0x180fe200000108a9 */
[-C--:B------:R-:W-:Y:S01]  /*7610*/  FFMA.FTZ R154, R60, R0.reuse, -R169 ;  /* 0x000000003c9a7223 */ /* 0x080fe200000108a9 */
[-CC-:B------:R-:W-:Y:S01]  /*7620*/  FFMA.FTZ R153, R58, R0.reuse, -R73.reuse ;  /* 0x000000003a997223 */ /* 0x180fe20000010849 */
[----:B------:R-:W-:Y:S01]  /*7630*/  FFMA.FTZ R155, R62, R0, -R73 ;  /* 0x000000003e9b7223 */ /* 0x000fe20000010849 */
[----:B------:R-:W-:Y:S01]  /*7640*/  HGMMA.64x128x16.F32 R88, R156, gdesc[UR4].tnspB, R88, gsb0 ;  /* 0x41e000049c587df0 */ /* 0x000fe20008000858 */
[----:B------:R-:W-:Y:S01]  /*7650*/  UIADD3 UR6, UR10, 0x300, URZ ;  /* 0x000003000a067890 */ /* 0x000fe2000fffe03f */
[----:B------:R-:W-:Y:S01]  /*7660*/  UMOV UR7, 0x40000040 ;  /* 0x4000004000077882 */ /* 0x000fe20000000000 */
        /* <DEDUP_REMOVED lines=43> */
[----:B------:R-:W-:Y:S08]  /*7920*/  MUFU.EX2 R10, R10 ;  /* 0x0000000a000a7308 */ /* 0x000ff00000000800 */
[----:B------:R-:W1:Y:S01]  /*7930*/  MUFU.EX2 R61, R61 ;  /* 0x0000003d003d7308 */ /* 0x000e620000000800 */
[----:B------:R-:W-:-:S02]  /*7940*/  WARPGROUP.DEPBAR.LE gsb0, 0x0 ;  /* 0x00008000000079c5 */ /* 0x000fc40000010000 */
[----:B------:R-:W-:-:S05]  /*7950*/  WARPGROUP.ARRIVE ;  /* 0x00000000000079c5 */ /* 0x000fca0000000000 */
[----:B------:R-:W2:Y:S01]  /*7960*/  MUFU.EX2 R161, R74 ;  /* 0x0000004a00a17308 */ /* 0x000ea20000000800 */
[----:B0-----:R-:W-:Y:S01]  /*7970*/  F2FP.F16.F32.PACK_AB R160, R57, R8 ;  /* 0x0000000839a0723e */ /* 0x001fe200000000ff */
[----:B------:R-:W-:Y:S01]  /*7980*/  HGMMA.64x128x16.F32 R88, R164, gdesc[UR4].tnspB, R88, gsb0 ;  /* 0x41e00004a4587df0 */ /* 0x000fe20008000858 */
[----:B------:R-:W-:Y:S01]  /*7990*/  UIADD3 UR6, UR53, -0x1, URZ ;  /* 0xffffffff35067890 */ /* 0x000fe2000fffe03f */
[----:B-1----:R-:W-:-:S04]  /*79a0*/  F2FP.F16.F32.PACK_AB R162, R61, R10 ;  /* 0x0000000a3da2723e */ /* 0x002fc800000000ff */
[----:B------:R-:W0:Y:S02]  /*79b0*/  MUFU.EX2 R163, R78 ;  /* 0x0000004e00a37308 */ /* 0x000e240000000800 */
[----:B------:R-:W-:-:S06]  /*79c0*/  UMOV UR53, UR6 ;  /* 0x0000000600357c82 */ /* 0x000fcc0008000000 */
[----:B------:R-:W1:Y:S08]  /*79d0*/  MUFU.EX2 R79, R79 ;  /* 0x0000004f004f7308 */ /* 0x000e700000000800 */
[----:B------:R-:W3:Y:S08]  /*79e0*/  MUFU.EX2 R12, R12 ;  /* 0x0000000c000c7308 */ /* 0x000ef00000000800 */
[----:B------:R-:W-:Y:S08]  /*79f0*/  MUFU.EX2 R65, R65 ;  /* 0x0000004100417308 */ /* 0x000ff00000000800 */
[----:B------:R-:W-:Y:S08]  /*7a00*/  MUFU.EX2 R83, R83 ;  /* 0x0000005300537308 */ /* 0x000ff00000000800 */
[----:B------:R-:W-:Y:S08]  /*7a10*/  MUFU.EX2 R14, R84 ;  /* 0x00000054000e7308 */ /* 0x000ff00000000800 */
[----:B------:R-:W-:Y:S01]  /*7a20*/  MUFU.EX2 R69, R69 ;  /* 0x0000004500457308 */ /* 0x000fe20000000800 */
[----:B------:R-:W-:-:S02]  /*7a30*/  WARPGROUP.DEPBAR.LE gsb0, 0x0 ;  /* 0x00008000000079c5 */ /* 0x000fc40000010000 */
[----:B------:R4:W-:Y:S06]  /*7a40*/  BAR.ARV R31, 0x100 ;  /* 0x0004001f0000751d */ /* 0x0009ec0000002000 */
[----:B------:R5:W-:Y:S01]  /*7a50*/  @!P1 SYNCS.ARRIVE.TRANS64.RED.A1T0 RZ, [R27+URZ], RZ ;  /* 0x000000ff1bff99a7 */ /* 0x000be2000810043f */
[----:B------:R-:W3:Y:S01]  /*7a60*/  MUFU.EX2 R165, R82 ;  /* 0x0000005200a57308 */ /* 0x000ee20000000800 */
[----:B----4-:R-:W-:Y:S02]  /*7a70*/  @!P1 VIADD R31, R35, 0x28860 ;  /* 0x00028860231f9836 */ /* 0x010fe40000000000 */
[-C--:B------:R-:W-:Y:S01]  /*7a80*/  FMUL.FTZ R88, R88, R7.reuse ;  /* 0x0000000758587220 */ /* 0x080fe20000410000 */
[-C--:B------:R-:W-:Y:S01]  /*7a90*/  FMUL.FTZ R89, R89, R7.reuse ;  /* 0x0000000759597220 */ /* 0x080fe20000410000 */
[-C--:B------:R-:W-:Y:S01]  /*7aa0*/  FMUL.FTZ R92, R92, R7.reuse ;  /* 0x000000075c5c7220 */ /* 0x080fe20000410000 */
[-C--:B------:R-:W-:Y:S01]  /*7ab0*/  FMUL.FTZ R93, R93, R7.reuse ;  /* 0x000000075d5d7220 */ /* 0x080fe20000410000 */
[----:B------:R-:W-:Y:S01]  /*7ac0*/  @!P1 PRMT R31, RZ, 0x654, R31 ;  /* 0x00000654ff1f9816 */ /* 0x000fe2000000001f */
[----:B-----5:R-:W-:Y:S01]  /*7ad0*/  FADD.FTZ R27, R11, R4 ;  /* 0x000000040b1b7221 */ /* 0x020fe20000010000 */
[----:B------:R-:W-:Y:S01]  /*7ae0*/  FADD.FTZ R4, R20, R3 ;  /* 0x0000000314047221 */ /* 0x000fe20000010000 */
[----:B------:R-:W4:Y:S01]  /*7af0*/  MUFU.EX2 R167, R86 ;  /* 0x0000005600a77308 */ /* 0x000f220000000800 */
[----:B------:R0:W-:Y:S01]  /*7b00*/  @!P1 SYNCS.ARRIVE.TRANS64.RED.A1T0 RZ, [R31+URZ], RZ ;  /* 0x000000ff1fff99a7 */ /* 0x0001e2000810043f */
        /* <DEDUP_REMOVED lines=47> */
[----:B------:R-:W-:Y:S01]  /*7e00*/  FMUL.FTZ R141, R141, R7 ;  /* 0x000000078d8d7220 */ /* 0x000fe20000410000 */
[----:B------:R-:W-:Y:S01]  /*7e10*/  FADD.FTZ R40, R170, R11 ;  /* 0x0000000baa287221 */ /* 0x000fe20000010000 */
[----:B------:R-:W-:Y:S01]  /*7e20*/  FADD.FTZ R3, R171, R4 ;  /* 0x00000004ab037221 */ /* 0x000fe20000010000 */
[----:B------:R-:W-:Y:S01]  /*7e30*/  F2FP.F16.F32.PACK_AB R171, R24, R171 ;  /* 0x000000ab18ab723e */ /* 0x000fe200000000ff */
[-C--:B------:R-:W-:Y:S01]  /*7e40*/  FMUL.FTZ R144, R144, R7.reuse ;  /* 0x0000000790907220 */ /* 0x080fe20000410000 */
[----:B------:R-:W-:Y:S01]  /*7e50*/  FADD.FTZ R11, R37, R40 ;  /* 0x00000028250b7221 */ /* 0x000fe20000010000 */
[----:B------:R-:W-:Y:S01]  /*7e60*/  FADD.FTZ R4, R24, R3 ;  /* 0x0000000318047221 */ /* 0x000fe20000010000 */
[-C--:B------:R-:W-:Y:S01]  /*7e70*/  FMUL.FTZ R145, R145, R7.reuse ;  /* 0x0000000791917220 */ /* 0x080fe20000410000 */
[----:B------:R-:W5:Y:S01]  /*7e80*/  MUFU.EX2 R24, R73 ;  /* 0x0000004900187308 */ /* 0x000f620000000800 */
[----:B------:R-:W-:Y:S01]  /*7e90*/  FADD.FTZ R20, R152, R11 ;  /* 0x0000000b98147221 */ /* 0x000fe20000010000 */
[----:B------:R-:W-:Y:S01]  /*7ea0*/  FADD.FTZ R3, R153, R4 ;  /* 0x0000000499037221 */ /* 0x000fe20000010000 */
[-C--:B------:R-:W-:Y:S01]  /*7eb0*/  FMUL.FTZ R148, R148, R7.reuse ;  /* 0x0000000794947220 */ /* 0x080fe20000410000 */
[----:B------:R-:W-:Y:S01]  /*7ec0*/  FMUL.FTZ R149, R149, R7 ;  /* 0x0000000795957220 */ /* 0x000fe20000410000 */
        /* <DEDUP_REMOVED lines=29> */
[----:B--2---:R-:W-:Y:S01]  /*80a0*/  FADD.FTZ R4, R161, R4 ;  /* 0x00000004a1047221 */ /* 0x004fe20000010000 */
        /* <DEDUP_REMOVED lines=10> */
[----:B------:R-:W-:Y:S01]  /*8150*/  FADD.FTZ R3, R61, R20 ;  /* 0x000000143d037221 */ /* 0x000fe20000010000 */
[----:B-1----:R-:W-:Y:S01]  /*8160*/  FADD.FTZ R4, R79, R4 ;  /* 0x000000044f047221 */ /* 0x002fe20000010000 */
[-C--:B------:R-:W-:Y:S01]  /*8170*/  FMUL.FTZ R130, R130, R6.reuse ;  /* 0x0000000682827220 */ /* 0x080fe20000410000 */
[-C--:B------:R-:W-:Y:S01]  /*8180*/  FMUL.FTZ R131, R131, R6.reuse ;  /* 0x0000000683837220 */ /* 0x080fe20000410000 */
[----:B---3--:R-:W-:Y:S01]  /*8190*/  FADD.FTZ R20, R12, R3 ;  /* 0x000000030c147221 */ /* 0x008fe20000010000 */
        /* <DEDUP_REMOVED lines=8> */
[----:B----4-:R-:W-:Y:S01]  /*8220*/  FADD.FTZ R3, R167, R4 ;  /* 0x00000004a7037221 */ /* 0x010fe20000010000 */
[-C--:B------:R-:W-:Y:S01]  /*8230*/  FMUL.FTZ R142, R142, R6.reuse ;  /* 0x000000068e8e7220 */ /* 0x080fe20000410000 */
[-C--:B------:R-:W-:Y:S01]  /*8240*/  FMUL.FTZ R143, R143, R6.reuse ;  /* 0x000000068f8f7220 */ /* 0x080fe20000410000 */
[-C--:B------:R-:W-:Y:S01]  /*8250*/  FMUL.FTZ R146, R146, R6.reuse ;  /* 0x0000000692927220 */ /* 0x080fe20000410000 */
[-C--:B------:R-:W-:Y:S01]  /*8260*/  FMUL.FTZ R147, R147, R6.reuse ;  /* 0x0000000693937220 */ /* 0x080fe20000410000 */
[-C--:B------:R-:W-:Y:S01]  /*8270*/  FMUL.FTZ R150, R150, R6.reuse ;  /* 0x0000000696967220 */ /* 0x080fe20000410000 */
[----:B------:R-:W-:Y:S01]  /*8280*/  FMUL.FTZ R151, R151, R6 ;  /* 0x0000000697977220 */ /* 0x000fe20000410000 */
[----:B------:R-:W-:Y:S01]  /*8290*/  F2FP.F16.F32.PACK_AB R182, R13, R182 ;  /* 0x000000b60db6723e */ /* 0x000fe200000000ff */
[----:B------:R-:W-:Y:S01]  /*82a0*/  FADD.FTZ R4, R69, R8 ;  /* 0x0000000845047221 */ /* 0x000fe20000010000 */
[----:B------:R-:W-:Y:S01]  /*82b0*/  F2FP.F16.F32.PACK_AB R176, R15, R176 ;  /* 0x000000b00fb0723e */ /* 0x000fe200000000ff */
[----:B-----5:R-:W-:Y:S01]  /*82c0*/  FADD.FTZ R3, R24, R3 ;  /* 0x0000000318037221 */ /* 0x020fe20000010000 */
        /* <DEDUP_REMOVED lines=26> */
[----:B------:R-:W-:Y:S01]  /*8470*/  F2FP.F16.F32.PACK_AB R167, R24, R167 ;  /* 0x000000a718a7723e */ /* 0x000fe200000000ff */
[----:B------:R-:W-:Y:S06]  /*8480*/  @P2 BRA `(.L_x_8976) ;  /* 0xffffffe000182947 */ /* 0x000fec000383ffff */
.L_x_8967:
[----:B------:R-:W-:Y:S06]  /*8490*/  BAR.ARV 0x8, 0x180 ;  /* 0x0206000000007b1d */ /* 0x000fec0000002000 */
[----:B------:R-:W-:Y:S05]  /*84a0*/  @!P0 BRA `(.L_x_8977) ;  /* 0x0000000000048947 */ /* 0x000fea0003800000 */
[----:B------:R-:W-:Y:S01]  /*84b0*/  BPT.TRAP 0x1 ;  /* 0x000000040000795c */ /* 0x000fe20000300000 */
.L_x_8977:
[----:B------:R-:W-:Y:S01]  /*84c0*/  ULEA UR5, UR42, UR41, 0x3 ;  /* 0x000000292a057291 */ /* 0x000fe2000f8e183f */
[----:B------:R-:W-:-:S05]  /*84d0*/  IMAD.U32 R6, RZ, RZ, UR43 ;  /* 0x0000002bff067e24 */ /* 0x000fca000f8e00ff */
[----:B------:R-:W-:-:S04]  /*84e0*/  SHF.L.U32 R6, R6, 0x1f, RZ ;  /* 0x0000001f06067819 */ /* 0x000fc800000006ff */
[----:B------:R0:W1:Y:S01]  /*84f0*/  SYNCS.PHASECHK.TRANS64.TRYWAIT P2, [UR5+0x28850], R6 ;  /* 0x02885006ff0075a7 */ /* 0x0000620008040145 */
[----:B------:R-:W-:Y:S05]  /*8500*/  @!P0 BRA `(.L_x_8978) ;  /* 0x0000000000048947 */ /* 0x000fea0003800000 */
[----:B------:R-:W-:Y:S01]  /*8510*/  BPT.TRAP 0x1 ;  /* 0x000000040000795c */ /* 0x000fe20000300000 */
.L_x_8978:
[----:B-1----:R-:W-:Y:S05]  /*8520*/  @P2 BRA `(.L_x_8979) ;  /* 0x0000000000082947 */ /* 0x002fea0003800000 */
[----:B------:R-:W1:Y:S02]  /*8530*/  SYNCS.PHASECHK.TRANS64.TRYWAIT P0, [UR5+0x28850], R6 ;  /* 0x02885006ff0075a7 */ /* 0x000e640008000145 */
[----:B-1----:R-:W-:Y:S05]  /*8540*/  @!P0 BRA `(.L_x_8980) ;  /* 0x0000006c00748947 */ /* 0x002fea0003800000 */
.L_x_8979:
[----:B------:R-:W-:Y:S01]  /*8550*/  UIADD3 UR41, UR41, 0x400, URZ ;  /* 0x0000040029297890 */ /* 0x000fe2000fffe03f */
[----:B------:R-:W-:Y:S01]  /*8560*/  WARPGROUP.ARRIVE ;  /* 0x00000000000079c5 */ /* 0x000fe20000000000 */
[----:B------:R-:W-:Y:S01]  /*8570*/  UMOV UR7, 0x40000040 ;  /* 0x4000004000077882 */ /* 0x000fe20000000000 */
[----:B-1----:R-:W1:Y:S01]  /*8580*/  SHFL.BFLY PT, R7, R4, 0x2, 0x1f ;  /* 0x0c401f0004077f89 */ /* 0x002e6200000e0000 */
[----:B------:R-:W-:Y:S01]  /*8590*/  USHF.R.U32.HI UR41, URZ, 0x4, UR41 ;  /* 0x000000043f297899 */ /* 0x000fe20008011629 */
[----:B------:R-:W-:Y:S01]  /*85a0*/  IMAD.MOV.U32 R38, RZ, RZ, -0x800000 ;  /* 0xff800000ff267424 */ /* 0x000fe200078e00ff */
        /* <DEDUP_REMOVED lines=12> */
[----:B------:R-:W-:Y:S02]  /*8670*/  IMAD.MOV.U32 R4, RZ, RZ, RZ ;  /* 0x000000ffff047224 */ /* 0x000fe400078e00ff */
[----:B0-----:R-:W-:Y:S01]  /*8680*/  FADD.FTZ R8, R6, R3 ;  /* 0x0000000306087221 */ /* 0x001fe20000010000 */
[----:B------:R-:W-:Y:S01]  /*8690*/  IMAD.MOV.U32 R3, RZ, RZ, -0x800000 ;  /* 0xff800000ff037424 */ /* 0x000fe200078e00ff */
[----:B------:R-:W0:Y:S01]  /*86a0*/  SHFL.BFLY PT, R6, R7, 0x1, 0x1f ;  /* 0x0c201f0007067f89 */ /* 0x000e2200000e0000 */
[----:B------:R-:W-:-:S03]  /*86b0*/  USEL UR42, UR42, URZ, UP0 ;  /* 0x0000003f2a2a7287 */ /* 0x000fc60008000000 */
[----:B------:R-:W1:Y:S01]  /*86c0*/  SHFL.BFLY PT, R11, R8, 0x1, 0x1f ;  /* 0x0c201f00080b7f89 */ /* 0x000e6200000e0000 */
[----:B0-----:R-:W-:Y:S01]  /*86d0*/  FADD.FTZ R13, R7, R6 ;  /* 0x00000006070d7221 */ /* 0x001fe20000010000 */
[----:B-1----:R-:W-:-:S04]  /*86e0*/  FADD.FTZ R14, R8, R11 ;  /* 0x0000000b080e7221 */ /* 0x002fc80000010000 */
[----:B------:R-:W-:Y:S01]  /*86f0*/  FSETP.NE.FTZ.AND P0, PT, R13, RZ, PT ;  /* 0x000000ff0d00720b */ /* 0x000fe20003f15000 */
[----:B------:R-:W-:Y:S02]  /*8700*/  IMAD.U32 R8, RZ, RZ, UR5 ;  /* 0x00000005ff087e24 */ /* 0x000fe4000f8e00ff */
[----:B------:R-:W-:Y:S01]  /*8710*/  IMAD.MOV.U32 R11, RZ, RZ, RZ ;  /* 0x000000ffff0b7224 */ /* 0x000fe200078e00ff */
        /* <DEDUP_REMOVED lines=116> */
.L_x_8950:
        /* <DEDUP_REMOVED lines=11> */
[----:B------:R-:W-:Y:S01]  /*8f10*/  IMAD R9, R22, 0x40, R2 ;  /* 0x0000004016097824 */ /* 0x000fe200078e0202 */
        /* <DEDUP_REMOVED lines=18> */
[----:B------:R-:W-:Y:S01]  /*9040*/  UIMAD UR8, UR37, UR11, UR8 ;  /* 0x0000000b250872a4 */ /* 0x000fe2000f8e0208 */
[----:B------:R-:W-:Y:S01]  /*9050*/  F2FP.F16.F32.PACK_AB R147, R151, R150 ;  /* 0x000000969793723e */ /* 0x000fe200000000ff */
[----:B------:R-:W-:Y:S01]  /*9060*/  UIMAD.WIDE.U32 UR6, UR37, UR10, UR6 ;  /* 0x0000000a250672a5 */ /* 0x000fe2000f8e0006 */
[----:B------:R-:W-:-:S02]  /*9070*/  ULDC UR5, c[0x0][0xa88] ;  /* 0x0002a20000057ab9 */ /* 0x000fc40000000800 */
[----:B------:R-:W-:Y:S01]  /*9080*/  ULDC.64 UR10, c[0x0][0xaf0] ;  /* 0x0002bc00000a7ab9 */ /* 0x000fe20000000a00 */
[----:B-1----:R-:W-:Y:S01]  /*9090*/  IMAD R64, R39, UR5, RZ ;  /* 0x0000000527407c24 */ /* 0x002fe2000f8e02ff */
[----:B------:R-:W-:Y:S02]  /*90a0*/  MOV R36, R0 ;  /* 0x0000000000247202 */ /* 0x000fe40000000f00 */
[----:B0-----:R-:W-:-:S03]  /*90b0*/  MOV R37, R5 ;  /* 0x0000000500257202 */ /* 0x001fc60000000f00 */
[----:B------:R-:W-:-:S04]  /*90c0*/  IMAD.WIDE R4, R187, 0x2, R36 ;  /* 0x00000002bb047825 */ /* 0x000fc800078e0224 */
[----:B------:R-:W-:Y:S01]  /*90d0*/  IMAD.WIDE R36, R9, 0x2, R36 ;  /* 0x0000000209247825 */ /* 0x000fe200078e0224 */
[C---:B------:R-:W-:Y:S02]  /*90e0*/  IADD3 R21, P6, R4.reuse, 0x20, RZ ;  /* 0x0000002004157810 */ /* 0x040fe40007fde0ff */
[C---:B------:R-:W-:Y:S02]  /*90f0*/  IADD3 R33, P1, R4.reuse, 0x4040, RZ ;  /* 0x0000404004217810 */ /* 0x040fe40007f3e0ff */
[----:B------:R-:W-:Y:S01]  /*9100*/  IADD3 R45, P0, R4, 0x4060, RZ ;  /* 0x00004060042d7810 */ /* 0x000fe20007f1e0ff */
[--C-:B------:R-:W-:Y:S01]  /*9110*/  IMAD.X R13, RZ, RZ, R5.reuse, P6 ;  /* 0x000000ffff0d7224 */ /* 0x100fe200030e0605 */
[----:B------:R-:W-:Y:S01]  /*9120*/  IADD3 R35, P6, R36, 0x1000, RZ ;  /* 0x0000100024237810 */ /* 0x000fe20007fde0ff */
[----:B------:R-:W-:Y:S01]  /*9130*/  IMAD.X R43, RZ, RZ, R5, P1 ;  /* 0x000000ffff2b7224 */ /* 0x000fe200008e0605 */
[----:B------:R-:W-:Y:S02]  /*9140*/  ISETP.NE.AND P1, PT, R39, 0x1, PT ;  /* 0x000000012700780c */ /* 0x000fe40003f25270 */
[----:B------:R-:W-:-:S02]  /*9150*/  LOP3.LUT R34, R35, 0x380, RZ, 0xc0, !PT ;  /* 0x0000038023227812 */ /* 0x000fc400078ec0ff */
[----:B------:R-:W-:Y:S02]  /*9160*/  IADD3 R31, P2, R4, 0x4020, RZ ;  /* 0x00004020041f7810 */ /* 0x000fe40007f5e0ff */
[----:B------:R-:W-:Y:S02]  /*9170*/  SHF.R.U64 R34, R34, 0x3, RZ ;  /* 0x0000000322227819 */ /* 0x000fe400000012ff */
[----:B------:R-:W-:Y:S01]  /*9180*/  LOP3.LUT R9, R4, 0x380, RZ, 0xc0, !PT ;  /* 0x0000038004097812 */ /* 0x000fe200078ec0ff */
[----:B------:R-:W-:Y:S01]  /*9190*/  IMAD.X R41, RZ, RZ, R5, P2 ;  /* 0x000000ffff297224 */ /* 0x000fe200010e0605 */
[----:B------:R-:W-:Y:S01]  /*91a0*/  LOP3.LUT R34, R34, R35, RZ, 0x3c, !PT ;  /* 0x0000002322227212 */ /* 0x000fe200078e3cff */
[----:B------:R-:W-:Y:S01]  /*91b0*/  IMAD.X R35, RZ, RZ, R37, P6 ;  /* 0x000000ffff237224 */ /* 0x000fe200030e0625 */
[----:B------:R-:W-:Y:S01]  /*91c0*/  IADD3 R47, P6, R36, 0x7000, RZ ;  /* 0x00007000242f7810 */ /* 0x000fe20007fde0ff */
[----:B------:R-:W0:Y:S01]  /*91d0*/  @P1 LDC R48, c[0x0][0xbf0] ;  /* 0x0002fc00ff301b82 */ /* 0x000e220000000800 */
[----:B------:R-:W-:-:S02]  /*91e0*/  LOP3.LUT R14, R33, 0x380, RZ, 0xc0, !PT ;  /* 0x00000380210e7812 */ /* 0x000fc400078ec0ff */
[----:B------:R-:W-:Y:S02]  /*91f0*/  LOP3.LUT R20, R47, 0x380, RZ, 0xc0, !PT ;  /* 0x000003802f147812 */ /* 0x000fe400078ec0ff */
[----:B------:R-:W-:Y:S02]  /*9200*/  LOP3.LUT R44, R45, 0x380, RZ, 0xc0, !PT ;  /* 0x000003802d2c7812 */ /* 0x000fe400078ec0ff */
[----:B------:R-:W-:Y:S02]  /*9210*/  SHF.R.U64 R20, R20, 0x3, RZ ;  /* 0x0000000314147819 */ /* 0x000fe400000012ff */
[----:B------:R-:W-:Y:S02]  /*9220*/  LOP3.LUT R12, R31, 0x380, RZ, 0xc0, !PT ;  /* 0x000003801f0c7812 */ /* 0x000fe400078ec0ff */
[----:B------:R-:W-:Y:S02]  /*9230*/  LOP3.LUT R20, R20, R47, RZ, 0x3c, !PT ;  /* 0x0000002f14147212 */ /* 0x000fe400078e3cff */
[----:B------:R-:W1:Y:S01]  /*9240*/  @P1 LDC R47, c[0x0][0xbec] ;  /* 0x0002fb00ff2f1b82 */ /* 0x000e620000000800 */
[----:B------:R-:W-:-:S02]  /*9250*/  SHF.R.U64 R9, R9, 0x3, RZ ;  /* 0x0000000309097819 */ /* 0x000fc400000012ff */
[----:B------:R-:W-:Y:S02]  /*9260*/  LOP3.LUT R8, R21, 0x380, RZ, 0xc0, !PT ;  /* 0x0000038015087812 */ /* 0x000fe400078ec0ff */
[----:B------:R-:W-:Y:S02]  /*9270*/  SHF.R.U64 R14, R14, 0x3, RZ ;  /* 0x000000030e0e7819 */ /* 0x000fe400000012ff */
[----:B------:R-:W-:Y:S02]  /*9280*/  SHF.R.U64 R44, R44, 0x3, RZ ;  /* 0x000000032c2c7819 */ /* 0x000fe400000012ff */
[C---:B------:R-:W-:Y:S02]  /*9290*/  IADD3 R29, P3, R4.reuse, 0x4000, RZ ;  /* 0x00004000041d7810 */ /* 0x040fe40007f7e0ff */
[C---:B------:R-:W-:Y:S02]  /*92a0*/  IADD3 R27, P4, R4.reuse, 0x60, RZ ;  /* 0x00000060041b7810 */ /* 0x040fe40007f9e0ff */
[----:B------:R-:W-:Y:S01]  /*92b0*/  IADD3 R25, P5, R4, 0x40, RZ ;  /* 0x0000004004197810 */ /* 0x000fe20007fbe0ff */
[--C-:B------:R-:W-:Y:S01]  /*92c0*/  IMAD.X R15, RZ, RZ, R5.reuse, P3 ;  /* 0x000000ffff0f7224 */ /* 0x100fe200018e0605 */
[----:B------:R-:W-:Y:S01]  /*92d0*/  SHF.R.U64 R12, R12, 0x3, RZ ;  /* 0x000000030c0c7819 */ /* 0x000fe200000012ff */
[--C-:B------:R-:W-:Y:S01]  /*92e0*/  IMAD.X R11, RZ, RZ, R5.reuse, P4 ;  /* 0x000000ffff0b7224 */ /* 0x100fe200020e0605 */
[----:B------:R-:W-:Y:S01]  /*92f0*/  LOP3.LUT R4, R9, R4, RZ, 0x3c, !PT ;  /* 0x0000000409047212 */ /* 0x000fe200078e3cff */
[----:B------:R-:W-:Y:S01]  /*9300*/  IMAD.X R9, RZ, RZ, R5, P5 ;  /* 0x000000ffff097224 */ /* 0x000fe200028e0605 */
[----:B------:R-:W-:-:S02]  /*9310*/  SHF.R.U64 R8, R8, 0x3, RZ ;  /* 0x0000000308087819 */ /* 0x000fc400000012ff */
[----:B------:R-:W-:Y:S02]  /*9320*/  LOP3.LUT R42, R14, R33, RZ, 0x3c, !PT ;  /* 0x000000210e2a7212 */ /* 0x000fe400078e3cff */
[----:B------:R-:W-:Y:S01]  /*9330*/  LOP3.LUT R44, R44, R45, RZ, 0x3c, !PT ;  /* 0x0000002d2c2c7212 */ /* 0x000fe200078e3cff */
[----:B------:R-:W-:Y:S01]  /*9340*/  IMAD.X R45, RZ, RZ, R5, P0 ;  /* 0x000000ffff2d7224 */ /* 0x000fe200000e0605 */
[----:B------:R-:W-:Y:S02]  /*9350*/  LOP3.LUT R10, R29, 0x380, RZ, 0xc0, !PT ;  /* 0x000003801d0a7812 */ /* 0x000fe400078ec0ff */
[----:B------:R-:W-:Y:S02]  /*9360*/  LOP3.LUT R40, R12, R31, RZ, 0x3c, !PT ;  /* 0x0000001f0c287212 */ /* 0x000fe400078e3cff */
[----:B------:R-:W-:Y:S02]  /*9370*/  LOP3.LUT R12, R8, R21, RZ, 0x3c, !PT ;  /* 0x00000015080c7212 */ /* 0x000fe400078e3cff */
[----:B------:R-:W-:-:S02]  /*9380*/  MOV R46, R4 ;  /* 0x00000004002e7202 */ /* 0x000fc40000000f00 */
[----:B------:R-:W-:Y:S02]  /*9390*/  LOP3.LUT R8, R25, 0x380, RZ, 0xc0, !PT ;  /* 0x0000038019087812 */ /* 0x000fe400078ec0ff */
[----:B------:R-:W-:Y:S02]  /*93a0*/  F2FP.F16.F32.PACK_AB R4, R89, R88 ;  /* 0x000000585904723e */ /* 0x000fe400000000ff */
[----:B------:R-:W-:Y:S01]  /*93b0*/  F2FP.F16.F32.PACK_AB R5, R91, R90 ;  /* 0x0000005a5b05723e */ /* 0x000fe200000000ff */
[----:B------:R-:W-:Y:S01]  /*93c0*/  BAR.SYNC.DEFER_BLOCKING 0x1, 0x100 ;  /* 0x0044000000007b1d */ /* 0x000fe20000010000 */
[----:B------:R-:W-:Y:S01]  /*93d0*/  MOV R66, R42 ;  /* 0x0000002a00427202 */ /* 0x000fe20000000f00 */
[----:B------:R-:W-:Y:S01]  /*93e0*/  VIADD R42, R17, UR36 ;  /* 0x00000024112a7c36 */ /* 0x000fe20008000000 */
[----:B------:R-:W-:Y:S01]  /*93f0*/  SHF.R.U64 R10, R10, 0x3, RZ ;  /* 0x000000030a0a7819 */ /* 0x000fe200000012ff */
[----:B------:R-:W-:Y:S01]  /*9400*/  VIADD R43, R186, UR36 ;  /* 0x00000024ba2b7c36 */ /* 0x000fe20008000000 */
[----:B------:R-:W-:-:S02]  /*9410*/  SHF.R.U64 R8, R8, 0x3, RZ ;  /* 0x0000000308087819 */ /* 0x000fc400000012ff */
[----:B------:R-:W-:Y:S02]  /*9420*/  LOP3.LUT R14, R10, R29, RZ, 0x3c, !PT ;  /* 0x0000001d0a0e7212 */ /* 0x000fe400078e3cff */
[----:B------:R-:W-:Y:S02]  /*9430*/  LOP3.LUT R10, R27, 0x380, RZ, 0xc0, !PT ;  /* 0x000003801b0a7812 */ /* 0x000fe400078ec0ff */
[----:B------:R-:W-:Y:S02]  /*9440*/  LOP3.LUT R8, R8, R25, RZ, 0x3c, !PT ;  /* 0x0000001908087212 */ /* 0x000fe400078e3cff */
[----:B------:R-:W-:Y:S02]  /*9450*/  IADD3 R25, P0, R36, 0x6000, RZ ;  /* 0x0000600024197810 */ /* 0x000fe40007f1e0ff */
[----:B------:R-:W-:Y:S02]  /*9460*/  SHF.R.U64 R10, R10, 0x3, RZ ;  /* 0x000000030a0a7819 */ /* 0x000fe400000012ff */
[----:B------:R-:W-:-:S02]  /*9470*/  LOP3.LUT R24, R25, 0x380, RZ, 0xc0, !PT ;  /* 0x0000038019187812 */ /* 0x000fc400078ec0ff */
[----:B------:R-:W-:Y:S02]  /*9480*/  LOP3.LUT R10, R10, R27, RZ, 0x3c, !PT ;  /* 0x0000001b0a0a7212 */ /* 0x000fe400078e3cff */
[----:B------:R-:W-:Y:S02]  /*9490*/  SHF.R.U64 R24, R24, 0x3, RZ ;  /* 0x0000000318187819 */ /* 0x000fe400000012ff */
[----:B------:R-:W-:Y:S01]  /*94a0*/  MOV R54, R10 ;  /* 0x0000000a00367202 */ /* 0x000fe20000000f00 */
[----:B------:R1:W-:Y:S01]  /*94b0*/  STSM.16.M88.4 [R46], R4 ;  /* 0x000000042e007844 */ /* 0x0003e20000000200 */
[----:B------:R-:W-:Y:S01]  /*94c0*/  LOP3.LUT R24, R24, R25, RZ, 0x3c, !PT ;  /* 0x0000001918187212 */ /* 0x000fe200078e3cff */
[----:B------:R-:W-:Y:S01]  /*94d0*/  IMAD.X R25, RZ, RZ, R37, P0 ;  /* 0x000000ffff197224 */ /* 0x000fe200000e0625 */
[----:B------:R-:W-:Y:S01]  /*94e0*/  MOV R53, R14 ;  /* 0x0000000e00357202 */ /* 0x000fe20000000f00 */
[----:B------:R-:W-:Y:S01]  /*94f0*/  IMAD.U32 R14, RZ, RZ, UR8 ;  /* 0x00000008ff0e7e24 */ /* 0x000fe2000f8e00ff */
[----:B------:R-:W-:Y:S01]  /*9500*/  MOV R15, R12 ;  /* 0x0000000c000f7202 */ /* 0x000fe20000000f00 */
[----:B------:R-:W-:Y:S01]  /*9510*/  ULDC.64 UR8, c[0x0][0xae8] ;  /* 0x0002ba0000087ab9 */ /* 0x000fe20000000a00 */
[----:B------:R-:W-:-:S02]  /*9520*/  IADD3 R29, P3, R36, 0x4000, RZ ;  /* 0x00004000241d7810 */ /* 0x000fc40007f7e0ff */
[----:B------:R-:W-:Y:S02]  /*9530*/  IADD3 R27, P2, R36, 0x5000, RZ ;  /* 0x00005000241b7810 */ /* 0x000fe40007f5e0ff */
[----:B------:R-:W-:Y:S02]  /*9540*/  LOP3.LUT R28, R29, 0x380, RZ, 0xc0, !PT ;  /* 0x000003801d1c7812 */ /* 0x000fe400078ec0ff */
[----:B------:R-:W-:Y:S02]  /*9550*/  LOP3.LUT R26, R27, 0x380, RZ, 0xc0, !PT ;  /* 0x000003801b1a7812 */ /* 0x000fe400078ec0ff */
[----:B------:R-:W-:Y:S01]  /*9560*/  SHF.R.U64 R28, R28, 0x3, RZ ;  /* 0x000000031c1c7819 */ /* 0x000fe200000012ff */
[----:B-1----:R-:W-:Y:S01]  /*9570*/  @P1 IMAD.HI.U32 R5, R42, R47, RZ ;  /* 0x0000002f2a051227 */ /* 0x002fe200078e00ff */
[----:B------:R-:W-:Y:S02]  /*9580*/  F2FP.F16.F32.PACK_AB R7, R103, R102 ;  /* 0x000000666707723e */ /* 0x000fe400000000ff */
[----:B------:R-:W-:Y:S01]  /*9590*/  MOV R52, R40 ;  /* 0x0000002800347202 */ /* 0x000fe20000000f00 */
[----:B------:R-:W-:Y:S01]  /*95a0*/  IMAD.MOV.U32 R4, RZ, RZ, R42 ;  /* 0x000000ffff047224 */ /* 0x000fe200078e002a */
[----:B0-----:R-:W-:-:S02]  /*95b0*/  @P1 SHF.R.U32.HI R4, RZ, R48, R5 ;  /* 0x00000030ff041219 */ /* 0x001fc40000011605 */
[----:B------:R-:W-:Y:S02]  /*95c0*/  SHF.R.U64 R26, R26, 0x3, RZ ;  /* 0x000000031a1a7819 */ /* 0x000fe400000012ff */
[--C-:B------:R-:W-:Y:S01]  /*95d0*/  SHF.R.S32.HI R5, RZ, 0x1f, R4.reuse ;  /* 0x0000001fff057819 */ /* 0x100fe20000011404 */
[----:B------:R-:W-:Y:S01]  /*95e0*/  IMAD.MOV R6, RZ, RZ, -R4 ;  /* 0x000000ffff067224 */ /* 0x000fe200078e0a04 */
[----:B------:R-:W-:Y:S02]  /*95f0*/  IADD3 R12, P0, R4, UR6, RZ ;  /* 0x00000006040c7c10 */ /* 0x000fe4000ff1e0ff */
[----:B------:R-:W-:Y:S01]  /*9600*/  F2FP.F16.F32.PACK_AB R4, R97, R96 ;  /* 0x000000606104723e */ /* 0x000fe200000000ff */
[----:B------:R-:W-:Y:S01]  /*9610*/  IMAD R11, R39, R6, R42 ;  /* 0x00000006270b7224 */ /* 0x000fe200078e022a */
[----:B------:R-:W-:Y:S01]  /*9620*/  IADD3.X R13, R5, UR7, R14, P0, !PT ;  /* 0x00000007050d7c10 */ /* 0x000fe200087fe40e */
[----:B------:R-:W-:Y:S01]  /*9630*/  ULDC.64 UR6, c[0x0][0xb88] ;  /* 0x0002e20000067ab9 */ /* 0x000fe20000000a00 */
[----:B------:R-:W-:-:S02]  /*9640*/  F2FP.F16.F32.PACK_AB R5, R99, R98 ;  /* 0x000000626305723e */ /* 0x000fc400000000ff */
[----:B------:R-:W-:Y:S01]  /*9650*/  SHF.R.S32.HI R10, RZ, 0x1f, R11 ;  /* 0x0000001fff0a7819 */ /* 0x000fe2000001140b */
[----:B------:R-:W-:Y:S01]  /*9660*/  IMAD.WIDE.U32 R12, R11, UR6, R12 ;  /* 0x000000060b0c7c25 */ /* 0x000fe2000f8e000c */
[----:B------:R-:W-:Y:S02]  /*9670*/  F2FP.F16.F32.PACK_AB R6, R101, R100 ;  /* 0x000000646506723e */ /* 0x000fe400000000ff */
[----:B------:R-:W-:Y:S01]  /*9680*/  LOP3.LUT R28, R28, R29, RZ, 0x3c, !PT ;  /* 0x0000001d1c1c7212 */ /* 0x000fe200078e3cff */
[----:B------:R-:W-:Y:S01]  /*9690*/  IMAD R10, R10, UR6, RZ ;  /* 0x000000060a0a7c24 */ /* 0x000fe2000f8e02ff */
[----:B------:R-:W-:Y:S01]  /*96a0*/  MOV R14, R8 ;  /* 0x00000008000e7202 */ /* 0x000fe20000000f00 */
[----:B------:R0:W-:Y:S01]  /*96b0*/  STSM.16.M88.4 [R15], R4 ;  /* 0x000000040f007844 */ /* 0x0001e20000000200 */
[----:B------:R-:W-:Y:S01]  /*96c0*/  IMAD.X R29, RZ, RZ, R37, P3 ;  /* 0x000000ffff1d7224 */ /* 0x000fe200018e0625 */
[----:B------:R-:W-:Y:S01]  /*96d0*/  LOP3.LUT P0, RZ, R184, 0x3, RZ, 0xc0, !PT ;  /* 0x00000003b8ff7812 */ /* 0x000fe2000780c0ff */
[----:B------:R-:W-:Y:S01]  /*96e0*/  IMAD R41, R11, UR7, R10 ;  /* 0x000000070b297c24 */ /* 0x000fe2000f8e020a */
[----:B------:R-:W-:Y:S01]  /*96f0*/  ULDC.64 UR6, c[0x0][0xb50] ;  /* 0x0002d40000067ab9 */ /* 0x000fe20000000a00 */
[----:B------:R-:W-:-:S02]  /*9700*/  F2FP.F16.F32.PACK_AB R8, R105, R104 ;  /* 0x000000686908723e */ /* 0x000fc400000000ff */
[----:B------:R-:W-:Y:S02]  /*9710*/  F2FP.F16.F32.PACK_AB R9, R107, R106 ;  /* 0x0000006a6b09723e */ /* 0x000fe400000000ff */
[----:B------:R-:W-:Y:S02]  /*9720*/  F2FP.F16.F32.PACK_AB R10, R109, R108 ;  /* 0x0000006c6d0a723e */ /* 0x000fe400000000ff */
[----:B------:R-:W-:Y:S02]  /*9730*/  F2FP.F16.F32.PACK_AB R11, R111, R110 ;  /* 0x0000006e6f0b723e */ /* 0x000fe400000000ff */
[----:B------:R-:W-:Y:S02]  /*9740*/  LEA R40, P3, R12, UR6, 0x2 ;  /* 0x000000060c287c11 */ /* 0x000fe4000f8610ff */
[----:B------:R-:W-:Y:S01]  /*9750*/  LOP3.LUT R26, R26, R27, RZ, 0x3c, !PT ;  /* 0x0000001b1a1a7212 */ /* 0x000fe200078e3cff */
[----:B0-----:R-:W-:Y:S01]  /*9760*/  VIADD R5, R43, 0x8 ;  /* 0x000000082b057836 */ /* 0x001fe20000000000 */
[----:B------:R0:W-:Y:S01]  /*9770*/  STSM.16.M88.4 [R14], R8 ;  /* 0x000000080e007844 */ /* 0x0001e20000000200 */
[----:B------:R-:W-:Y:S01]  /*9780*/  IMAD.IADD R7, R13, 0x1, R41 ;  /* 0x000000010d077824 */ /* 0x000fe200078e0229 */
[----:B------:R-:W-:Y:S01]  /*9790*/  F2FP.F16.F32.PACK_AB R4, R113, R112 ;  /* 0x000000707104723e */ /* 0x000fe200000000ff */
[----:B------:R-:W-:Y:S01]  /*97a0*/  IMAD.X R27, RZ, RZ, R37, P2 ;  /* 0x000000ffff1b7224 */ /* 0x000fe200010e0625 */
[-C--:B------:R-:W-:Y:S01]  /*97b0*/  ISETP.GE.OR P2, PT, R43, R64.reuse, P0 ;  /* 0x000000402b00720c */ /* 0x080fe20000746670 */
[----:B------:R-:W-:Y:S01]  /*97c0*/  SHFL.IDX PT, R60, R40, RZ, 0x1c1f ;  /* 0x001c1fff283c7589 */ /* 0x000fe200000e0000 */
[----:B------:R-:W-:-:S02]  /*97d0*/  ISETP.GE.OR P0, PT, R5, R64, P0 ;  /* 0x000000400500720c */ /* 0x000fc40000706670 */
[----:B------:R-:W-:Y:S01]  /*97e0*/  LEA.HI.X R41, R12, UR7, R7, 0x2, P3 ;  /* 0x000000070c297c11 */ /* 0x000fe200098f1407 */
[----:B------:R-:W-:Y:S01]  /*97f0*/  SHFL.IDX PT, R62, R40, 0x1, 0x1c1f ;  /* 0x003c1f00283e7f89 */ /* 0x000fe200000e0000 */
[----:B------:R-:W-:Y:S02]  /*9800*/  F2FP.F16.F32.PACK_AB R5, R115, R114 ;  /* 0x000000727305723e */ /* 0x000fe400000000ff */
[----:B------:R-:W-:Y:S01]  /*9810*/  F2FP.F16.F32.PACK_AB R6, R117, R116 ;  /* 0x000000747506723e */ /* 0x000fe200000000ff */
[----:B------:R-:W1:Y:S01]  /*9820*/  SHFL.IDX PT, R61, R41, RZ, 0x1c1f ;  /* 0x001c1fff293d7589 */ /* 0x000e6200000e0000 */
[----:B------:R-:W-:Y:S02]  /*9830*/  F2FP.F16.F32.PACK_AB R7, R119, R118 ;  /* 0x000000767707723e */ /* 0x000fe400000000ff */
[----:B------:R-:W-:Y:S01]  /*9840*/  F2FP.F16.F32.PACK_AB R12, R121, R120 ;  /* 0x00000078790c723e */ /* 0x000fe200000000ff */
[----:B------:R-:W2:Y:S01]  /*9850*/  SHFL.IDX PT, R63, R41, 0x1, 0x1c1f ;  /* 0x003c1f00293f7f89 */ /* 0x000ea200000e0000 */
[----:B------:R-:W-:-:S02]  /*9860*/  F2FP.F16.F32.PACK_AB R13, R123, R122 ;  /* 0x0000007a7b0d723e */ /* 0x000fc400000000ff */
[----:B0-----:R-:W-:Y:S01]  /*9870*/  F2FP.F16.F32.PACK_AB R14, R125, R124 ;  /* 0x0000007c7d0e723e */ /* 0x001fe200000000ff */
[----:B------:R-:W-:Y:S01]  /*9880*/  STSM.16.M88.4 [R54], R4 ;  /* 0x0000000436007844 */ /* 0x000fe20000000200 */
[----:B------:R-:W-:Y:S02]  /*9890*/  F2FP.F16.F32.PACK_AB R15, R127, R126 ;  /* 0x0000007e7f0f723e */ /* 0x000fe400000000ff */
[----:B------:R-:W-:Y:S02]  /*98a0*/  F2FP.F16.F32.PACK_AB R8, R129, R128 ;  /* 0x000000808108723e */ /* 0x000fe400000000ff */
[----:B------:R-:W-:Y:S01]  /*98b0*/  F2FP.F16.F32.PACK_AB R9, R131, R130 ;  /* 0x000000828309723e */ /* 0x000fe200000000ff */
[----:B------:R-:W-:Y:S01]  /*98c0*/  STSM.16.M88.4 [R53], R12 ;  /* 0x0000000c35007844 */ /* 0x000fe20000000200 */
[----:B------:R-:W-:Y:S02]  /*98d0*/  F2FP.F16.F32.PACK_AB R10, R133, R132 ;  /* 0x00000084850a723e */ /* 0x000fe400000000ff */
[----:B------:R-:W-:-:S02]  /*98e0*/  F2FP.F16.F32.PACK_AB R11, R135, R134 ;  /* 0x00000086870b723e */ /* 0x000fc400000000ff */
[----:B------:R-:W-:Y:S02]  /*98f0*/  MOV R65, R44 ;  /* 0x0000002c00417202 */ /* 0x000fe40000000f00 */
[C---:B------:R-:W-:Y:S01]  /*9900*/  LOP3.LUT R21, R36.reuse, 0x380, RZ, 0xc0, !PT ;  /* 0x0000038024157812 */ /* 0x040fe200078ec0ff */
[----:B------:R-:W-:Y:S01]  /*9910*/  STSM.16.M88.4 [R52], R8 ;  /* 0x0000000834007844 */ /* 0x000fe20000000200 */
[C---:B------:R-:W-:Y:S02]  /*9920*/  IADD3 R33, P5, R36.reuse, 0x2000, RZ ;  /* 0x0000200024217810 */ /* 0x040fe40007fbe0ff */
[----:B------:R-:W-:Y:S01]  /*9930*/  SHF.R.U64 R21, R21, 0x3, RZ ;  /* 0x0000000315157819 */ /* 0x000fe200000012ff */
[----:B------:R0:W-:Y:S01]  /*9940*/  STSM.16.M88.4 [R66], R136 ;  /* 0x0000008842007844 */ /* 0x0001e20000000200 */
[----:B------:R-:W-:Y:S01]  /*9950*/  IADD3 R31, P4, R36, 0x3000, RZ ;  /* 0x00003000241f7810 */ /* 0x000fe20007f9e0ff */
[----:B------:R-:W-:Y:S01]  /*9960*/  UIMAD UR5, UR12, UR8, URZ ;  /* 0x000000080c0572a4 */ /* 0x000fe2000f8e023f */
[----:B------:R-:W-:Y:S01]  /*9970*/  LOP3.LUT R36, R21, R36, RZ, 0x3c, !PT ;  /* 0x0000002415247212 */ /* 0x000fe200078e3cff */
[----:B------:R-:W-:Y:S01]  /*9980*/  STSM.16.M88.4 [R65], R144 ;  /* 0x0000009041007844 */ /* 0x000fe20000000200 */
[----:B------:R-:W-:Y:S01]  /*9990*/  IMAD.X R21, RZ, RZ, R37, P6 ;  /* 0x000000ffff157224 */ /* 0x000fe200030e0625 */
[----:B------:R-:W-:Y:S01]  /*99a0*/  UIMAD.WIDE.U32 UR6, UR39, UR8, URZ ;  /* 0x00000008270672a5 */ /* 0x000fe2000f8e003f */
[----:B------:R-:W-:Y:S01]  /*99b0*/  LOP3.LUT R32, R33, 0x380, RZ, 0xc0, !PT ;  /* 0x0000038021207812 */ /* 0x000fe200078ec0ff */
[----:B------:R-:W-:Y:S08]  /*99c0*/  BAR.SYNC.DEFER_BLOCKING 0x1, 0x100 ;  /* 0x0044000000007b1d */ /* 0x000ff00000010000 */
[----:B0-----:R-:W0:Y:S01]  /*99d0*/  @P1 LDC R66, c[0x0][0xbec] ;  /* 0x0002fb00ff421b82 */ /* 0x001e220000000800 */
[----:B------:R-:W-:Y:S01]  /*99e0*/  UIMAD UR5, UR39, UR9, UR5 ;  /* 0x00000009270572a4 */ /* 0x000fe2000f8e0205 */
[----:B------:R-:W-:Y:S01]  /*99f0*/  LOP3.LUT R30, R31, 0x380, RZ, 0xc0, !PT ;  /* 0x000003801f1e7812 */ /* 0x000fe200078ec0ff */
[----:B------:R-:W-:Y:S01]  /*9a00*/  UIMAD UR8, UR13, UR10, URZ ;  /* 0x0000000a0d0872a4 */ /* 0x000fe2000f8e023f */
[----:B------:R-:W-:Y:S01]  /*9a10*/  SHF.R.U64 R32, R32, 0x3, RZ ;  /* 0x0000000320207819 */ /* 0x000fe200000012ff */
[----:B-1----:R1:W-:Y:S01]  /*9a20*/  @!P2 ST.E desc[UR46][R60.64], R38 ;  /* 0x000000263c00a985 */ /* 0x0023e2000c10192e */
[----:B------:R-:W-:Y:S01]  /*9a30*/  UIADD3 UR7, UR7, UR5, URZ ;  /* 0x0000000507077290 */ /* 0x000fe2000fffe03f */
[----:B------:R-:W-:-:S02]  /*9a40*/  SHF.R.U64 R30, R30, 0x3, RZ ;  /* 0x000000031e1e7819 */ /* 0x000fc400000012ff */
[----:B--2---:R2:W-:Y:S01]  /*9a50*/  @!P0 ST.E desc[UR46][R62.64], R3 ;  /* 0x000000033e008985 */ /* 0x0045e2000c10192e */
[----:B------:R-:W-:Y:S01]  /*9a60*/  LOP3.LUT R32, R32, R33, RZ, 0x3c, !PT ;  /* 0x0000002120207212 */ /* 0x000fe200078e3cff */
[----:B-1----:R-:W1:Y:S02]  /*9a70*/  @P1 LDC R61, c[0x0][0xbf0] ;  /* 0x0002fc00ff3d1b82 */ /* 0x002e640000000800 */
[----:B------:R3:W5:Y:S01]  /*9a80*/  LD.E.128 R12, desc[UR46][R24.64] ;  /* 0x0000002e180c7980 */ /* 0x000762000c101d00 */
[----:B------:R-:W-:Y:S01]  /*9a90*/  UIMAD UR5, UR37, UR11, UR8 ;  /* 0x0000000b250572a4 */ /* 0x000fe2000f8e0208 */
[----:B------:R-:W-:Y:S01]  /*9aa0*/  LOP3.LUT R30, R30, R31, RZ, 0x3c, !PT ;  /* 0x0000001f1e1e7212 */ /* 0x000fe200078e3cff */
[----:B--2---:R-:W-:Y:S01]  /*9ab0*/  IMAD R3, R19, 0x20, R22 ;  /* 0x0000002013037824 */ /* 0x004fe200078e0216 */
[----:B------:R0:W5:Y:S01]  /*9ac0*/  LD.E.128 R8, desc[UR46][R20.64] ;  /* 0x0000002e14087980 */ /* 0x000162000c101d00 */
[----:B------:R-:W-:Y:S01]  /*9ad0*/  UIMAD.WIDE.U32 UR6, UR37, UR10, UR6 ;  /* 0x0000000a250672a5 */ /* 0x000fe2000f8e0006 */
[--C-:B------:R-:W-:Y:S01]  /*9ae0*/  IMAD.X R33, RZ, RZ, R37.reuse, P5 ;  /* 0x000000ffff217224 */ /* 0x100fe200028e0625 */
[----:B------:R-:W-:Y:S01]  /*9af0*/  ULDC.64 UR8, c[0x0][0xae0] ;  /* 0x0002b80000087ab9 */ /* 0x000fe20000000a00 */
[----:B------:R2:W5:Y:S01]  /*9b00*/  LD.E.128 R52, desc[UR46][R26.64] ;  /* 0x0000002e1a347980 */ /* 0x000562000c101d00 */
[----:B------:R-:W-:-:S02]  /*9b10*/  IMAD.X R31, RZ, RZ, R37, P4 ;  /* 0x000000ffff1f7224 */ /* 0x000fc400020e0625 */
[----:B---3--:R-:W-:Y:S01]  /*9b20*/  VIADD R25, R3, UR36 ;  /* 0x0000002403197c36 */ /* 0x008fe20008000000 */
[----:B------:R-:W-:Y:S01]  /*9b30*/  UIADD3 UR5, UR7, UR5, URZ ;  /* 0x0000000507057290 */ /* 0x000fe2000fffe03f */
[----:B------:R-:W5:Y:S02]  /*9b40*/  LD.E.128 R48, desc[UR46][R36.64] ;  /* 0x0000002e24307980 */ /* 0x000f64000c101d00 */
[----:B0-----:R-:W-:Y:S02]  /*9b50*/  @P1 IMAD.HI.U32 R20, R25, R66, RZ ;  /* 0x0000004219141227 */ /* 0x001fe400078e00ff */
[----:B------:R-:W5:Y:S02]  /*9b60*/  LD.E.128 R44, desc[UR46][R34.64] ;  /* 0x0000002e222c7980 */ /* 0x000f64000c101d00 */
[----:B------:R-:W-:Y:S02]  /*9b70*/  IMAD.MOV.U32 R3, RZ, RZ, R25 ;  /* 0x000000ffff037224 */ /* 0x000fe400078e0019 */
[----:B------:R-:W-:Y:S01]  /*9b80*/  IMAD.U32 R21, RZ, RZ, UR7 ;  /* 0x00000007ff157e24 */ /* 0x000fe2000f8e00ff */
[----:B------:R-:W5:Y:S01]  /*9b90*/  LD.E.128 R40, desc[UR46][R32.64] ;  /* 0x0000002e20287980 */ /* 0x000f62000c101d00 */
[----:B-1----:R-:W-:-:S03]  /*9ba0*/  @P1 SHF.R.U32.HI R3, RZ, R61, R20 ;  /* 0x0000003dff031219 */ /* 0x002fc60000011614 */
[----:B------:R-:W5:Y:S01]  /*9bb0*/  LD.E.128 R4, desc[UR46][R30.64] ;  /* 0x0000002e1e047980 */ /* 0x000f62000c101d00 */
[--C-:B------:R-:W-:Y:S01]  /*9bc0*/  SHF.R.S32.HI R24, RZ, 0x1f, R3.reuse ;  /* 0x0000001fff187819 */ /* 0x100fe20000011403 */
[----:B--2---:R-:W-:Y:S02]  /*9bd0*/  IMAD.MOV R26, RZ, RZ, -R3 ;  /* 0x000000ffff1a7224 */ /* 0x004fe400078e0a03 */
[----:B------:R-:W-:Y:S01]  /*9be0*/  IMAD.U32 R20, RZ, RZ, UR6 ;  /* 0x00000006ff147e24 */ /* 0x000fe2000f8e00ff */
[----:B------:R0:W5:Y:S01]  /*9bf0*/  LD.E.128 R56, desc[UR46][R28.64] ;  /* 0x0000002e1c387980 */ /* 0x000162000c101d00 */
[----:B------:R-:W-:Y:S01]  /*9c00*/  IMAD.U32 R21, RZ, RZ, UR5 ;  /* 0x00000005ff157e24 */ /* 0x000fe2000f8e00ff */
[----:B------:R-:W-:Y:S01]  /*9c10*/  ULDC.64 UR6, c[0x0][0xad8] ;  /* 0x0002b60000067ab9 */ /* 0x000fe20000000a00 */
[----:B------:R-:W-:Y:S01]  /*9c20*/  IMAD R24, R24, UR8, RZ ;  /* 0x0000000818187c24 */ /* 0x000fe2000f8e02ff */
[----:B------:R-:W-:Y:S01]  /*9c30*/  @!PT LDS RZ, [RZ] ;  /* 0x00000000fffff984 */ /* 0x000fe20000000800 */
[----:B------:R-:W-:Y:S01]  /*9c40*/  @!PT LDS RZ, [RZ] ;  /* 0x00000000fffff984 */ /* 0x000fe20000000800 */
[----:B------:R-:W-:Y:S01]  /*9c50*/  @!PT LDS RZ, [RZ] ;  /* 0x00000000fffff984 */ /* 0x000fe20000000800 */
[----:B------:R-:W-:Y:S01]  /*9c60*/  @!PT LDS RZ, [RZ] ;  /* 0x00000000fffff984 */ /* 0x000fe20000000800 */
[----:B------:R1:W-:Y:S06]  /*9c70*/  MEMBAR.ALL.CTA ;  /* 0x0000000000007992 */ /* 0x0003ec0000008000 */
[----:B-1----:R-:W1:Y:S01]  /*9c80*/  FENCE.VIEW.ASYNC.S ;  /* 0x00000000000073c6 */ /* 0x002e620000000000 */
[----:B------:R-:W-:-:S02]  /*9c90*/  IMAD R39, R39, R26, R25 ;  /* 0x0000001a27277224 */ /* 0x000fc400078e0219 */
[C---:B------:R-:W-:Y:S02]  /*9ca0*/  IMAD R25, R3.reuse, UR9, R24 ;  /* 0x0000000903197c24 */ /* 0x040fe4000f8e0218 */
[----:B------:R-:W-:Y:S01]  /*9cb0*/  IMAD.WIDE.U32 R20, R3, UR8, R20 ;  /* 0x0000000803147c25 */ /* 0x000fe2000f8e0014 */
[----:B------:R-:W-:-:S03]  /*9cc0*/  SHF.R.S32.HI R3, RZ, 0x1f, R39 ;  /* 0x0000001fff037819 */ /* 0x000fc60000011427 */
[----:B------:R-:W-:Y:S02]  /*9cd0*/  IMAD.IADD R21, R21, 0x1, R25 ;  /* 0x0000000115157824 */ /* 0x000fe400078e0219 */
[----:B------:R-:W-:Y:S02]  /*9ce0*/  IMAD R24, R3, UR6, RZ ;  /* 0x0000000603187c24 */ /* 0x000fe4000f8e02ff */
[----:B0-----:R-:W-:Y:S02]  /*9cf0*/  VIADD R29, R22, UR36 ;  /* 0x00000024161d7c36 */ /* 0x001fe40008000000 */
        /* <DEDUP_REMOVED lines=27> */
.L_x_8984:
[----:B------:R-:W-:Y:S05]  /*9eb0*/  BSYNC B1 ;  /* 0x0000000000017941 */ /* 0x000fea0003800000 */
.L_x_8983:
[----:B--2---:R2:W4:Y:S01]  /*9ec0*/  SHFL.IDX PT, R3, R27, 0x1, 0x181f ;  /* 0x00381f001b037f89 */ /* 0x00452200000e0000 */
[----:B------:R-:W-:Y:S03]  /*9ed0*/  BSSY B1, `(.L_x_8985) ;  /* 0x000000c000017945 */ /* 0x000fe60003800000 */
[----:B-1-3--:R2:W1:Y:S01]  /*9ee0*/  SHFL.IDX PT, R25, R26, 0x1, 0x181f ;  /* 0x00381f001a197f89 */ /* 0x00a46200000e0000 */
[----:B------:R-:W-:Y:S05]  /*9ef0*/  @P0 BRA `(.L_x_8986) ;  /* 0x0000000000240947 */ /* 0x000fea0003800000 */
[----:B------:R-:W-:Y:S02]  /*9f00*/  ULDC UR5, c[0x0][0xac8] ;  /* 0x0002b20000057ab9 */ /* 0x000fe40000000800 */
[----:B------:R-:W-:Y:S02]  /*9f10*/  ISETP.GE.AND P3, PT, R2, UR5, PT ;  /* 0x0000000502007c0c */ /* 0x000fe4000bf66270 */
[----:B------:R-:W-:-:S11]  /*9f20*/  ISETP.GE.AND P4, PT, R18, UR5, PT ;  /* 0x0000000512007c0c */ /* 0x000fd6000bf86270 */
[-C--:B-1----:R-:W-:Y:S02]  /*9f30*/  @!P3 LEA R20, P0, R2, R25.reuse, 0x1 ;  /* 0x000000190214b211 */ /* 0x082fe400078008ff */
[----:B------:R-:W-:Y:S02]  /*9f40*/  @!P4 LEA R24, P2, R18, R25, 0x1 ;  /* 0x000000191218c211 */ /* 0x000fe400078408ff */
[-C--:B----4-:R-:W-:Y:S02]  /*9f50*/  @!P3 LEA.HI.X R21, R2, R3.reuse, R189, 0x1, P0 ;  /* 0x000000030215b211 */ /* 0x090fe400000f0cbd */
[----:B------:R-:W-:-:S03]  /*9f60*/  @!P4 LEA.HI.X R25, R18, R3, R188, 0x1, P2 ;  /* 0x000000031219c211 */ /* 0x000fc600010f0cbc */
[----:B-----5:R3:W-:Y:S04]  /*9f70*/  @!P3 ST.E.128 desc[UR46][R20.64], R44 ;  /* 0x0000002c1400b985 */ /* 0x0207e8000c101d2e */
[----:B------:R3:W-:Y:S02]  /*9f80*/  @!P4 ST.E.128 desc[UR46][R24.64], R52 ;  /* 0x000000341800c985 */ /* 0x0007e4000c101d2e */
.L_x_8986:
[----:B------:R-:W-:Y:S05]  /*9f90*/  BSYNC B1 ;  /* 0x0000000000017941 */ /* 0x000fea0003800000 */
.L_x_8985:
[----:B----4-:R4:W0:Y:S01]  /*9fa0*/  SHFL.IDX PT, R3, R27, 0x2, 0x181f ;  /* 0x00581f001b037f89 */ /* 0x01082200000e0000 */
        /* <DEDUP_REMOVED lines=8> */
[-C--:B0-----:R-:W-:Y:S02]  /*a030*/  @!P2 LEA.HI.X R21, R2, R3.reuse, R189, 0x1, P0 ;  /* 0x000000030215a211 */ /* 0x081fe400000f0cbd */
[----:B------:R-:W-:-:S03]  /*a040*/  @!P3 LEA.HI.X R25, R18, R3, R188, 0x1, P1 ;  /* 0x000000031219b211 */ /* 0x000fc600008f0cbc */
[----:B-----5:R3:W-:Y:S04]  /*a050*/  @!P2 ST.E.128 desc[UR46][R20.64], R40 ;  /* 0x000000281400a985 */ /* 0x0207e8000c101d2e */
[----:B------:R3:W-:Y:S02]  /*a060*/  @!P3 ST.E.128 desc[UR46][R24.64], R12 ;  /* 0x0000000c1800b985 */ /* 0x0007e4000c101d2e */
.L_x_8988:
[----:B------:R-:W-:Y:S05]  /*a070*/  BSYNC B1 ;  /* 0x0000000000017941 */ /* 0x000fea0003800000 */
.L_x_8987:
[----:B0-----:R-:W-:Y:S01]  /*a080*/  VIADD R3, R29, 0x60 ;  /* 0x000000601d037836 */ /* 0x001fe20000000000 */
[----:B--2-4-:R-:W0:Y:S04]  /*a090*/  SHFL.IDX PT, R27, R27, 0x3, 0x181f ;  /* 0x00781f001b1b7f89 */ /* 0x014e2800000e0000 */
[----:B------:R-:W-:Y:S01]  /*a0a0*/  ISETP.GE.AND P0, PT, R3, R64, PT ;  /* 0x000000400300720c */ /* 0x000fe20003f06270 */
[----:B---3-5:R2:W3:-:S12]  /*a0b0*/  SHFL.IDX PT, R15, R26, 0x3, 0x181f ;  /* 0x00781f001a0f7f89 */ /* 0x0284d800000e0000 */
[----:B--2---:R-:W-:Y:S05]  /*a0c0*/  @P0 BRA `(.L_x_8989) ;  /* 0x0000000800800947 */ /* 0x004fea0003800000 */
[----:B------:R-:W-:Y:S02]  /*a0d0*/  ULDC UR5, c[0x0][0xac8] ;  /* 0x0002b20000057ab9 */ /* 0x000fe40000000800 */
[----:B------:R-:W-:-:S13]  /*a0e0*/  ISETP.GE.AND P1, PT, R2, UR5, PT ;  /* 0x0000000502007c0c */ /* 0x000fda000bf26270 */
[----:B---3--:R-:W-:-:S04]  /*a0f0*/  @!P1 LEA R12, P0, R2, R15, 0x1 ;  /* 0x0000000f020c9211 */ /* 0x008fc800078008ff */
[----:B0-----:R-:W-:Y:S02]  /*a100*/  @!P1 LEA.HI.X R13, R2, R27, R189, 0x1, P0 ;  /* 0x0000001b020d9211 */ /* 0x001fe400000f0cbd */
[----:B------:R-:W-:-:S03]  /*a110*/  ISETP.GE.AND P0, PT, R18, UR5, PT ;  /* 0x0000000512007c0c */ /* 0x000fc6000bf06270 */
[----:B------:R2:W-:Y:S10]  /*a120*/  @!P1 ST.E.128 desc[UR46][R12.64], R4 ;  /* 0x000000040c009985 */ /* 0x0005f4000c101d2e */
[----:B------:R-:W-:Y:S05]  /*a130*/  @P0 BRA `(.L_x_8989) ;  /* 0x0000000800640947 */ /* 0x000fea0003800000 */
[----:B--2---:R-:W-:-:S04]  /*a140*/  LEA R4, P0, R18, R15, 0x1 ;  /* 0x0000000f12047211 */ /* 0x004fc800078008ff */
[----:B------:R-:W-:-:S05]  /*a150*/  LEA.HI.X R5, R18, R27, R188, 0x1, P0 ;  /* 0x0000001b12057211 */ /* 0x000fca00000f0cbc */
[----:B------:R4:W-:Y:S01]  /*a160*/  ST.E.128 desc[UR46][R4.64], R8 ;  /* 0x0000000804007985 */ /* 0x0009e2000c101d2e */
[----:B------:R-:W-:Y:S05]  /*a170*/  BRA `(.L_x_8989) ;  /* 0x0000000800547947 */ /* 0x000fea0003800000 */
.L_x_8982:
        /* <DEDUP_REMOVED lines=50> */
.L_x_8991:
[----:B------:R-:W-:Y:S05]  /*a4a0*/  BSYNC B1 ;  /* 0x0000000000017941 */ /* 0x000fea0003800000 */
.L_x_8990:
        /* <DEDUP_REMOVED lines=48> */
[----:B------:R-:W-:-:S11]  /*a7b0*/  ISETP.GE.AND P5, PT, R18, UR5, PT ;  /* 0x0000000512007c0c */ /* 0x000fd6000bfa6270 */
[-C--:B-1----:R-:W-:Y:S02]  /*a7c0*/  @!P4 LEA R10, P2, R2, R5.reuse, 0x1 ;  /* 0x00000005020ac211 */ /* 0x082fe400078408ff */
[----:B------:R-:W-:Y:S02]  /*a7d0*/  @!P5 LEA R4, P3, R18, R5, 0x1 ;  /* 0x000000051204d211 */ /* 0x000fe400078608ff */
[-C--:B--2---:R-:W-:Y:S02]  /*a7e0*/  @!P4 LEA.HI.X R11, R2, R3.reuse, R189, 0x1, P2 ;  /* 0x00000003020bc211 */ /* 0x084fe400010f0cbd */
[----:B------:R-:W-:-:S03]  /*a7f0*/  @!P5 LEA.HI.X R5, R18, R3, R188, 0x1, P3 ;  /* 0x000000031205d211 */ /* 0x000fc600018f0cbc */
[----:B------:R3:W-:Y:S04]  /*a800*/  @!P4 ST.E.128 desc[UR46][R10.64], RZ ;  /* 0x000000ff0a00c985 */ /* 0x0007e8000c101d2e */
[----:B------:R3:W-:Y:S02]  /*a810*/  @!P5 ST.E.128 desc[UR46][R4.64], RZ ;  /* 0x000000ff0400d985 */ /* 0x0007e4000c101d2e */
.L_x_8993:
[----:B------:R-:W-:Y:S05]  /*a820*/  BSYNC B1 ;  /* 0x0000000000017941 */ /* 0x000fea0003800000 */
.L_x_8992:
        /* <DEDUP_REMOVED lines=11> */
[----:B------:R3:W-:Y:S04]  /*a8e0*/  @!P3 ST.E.128 desc[UR46][R10.64], RZ ;  /* 0x000000ff0a00b985 */ /* 0x0007e8000c101d2e */
[----:B------:R3:W-:Y:S02]  /*a8f0*/  @!P4 ST.E.128 desc[UR46][R4.64], RZ ;  /* 0x000000ff0400c985 */ /* 0x0007e4000c101d2e */
.L_x_8995:
[----:B------:R-:W-:Y:S05]  /*a900*/  BSYNC B1 ;  /* 0x0000000000017941 */ /* 0x000fea0003800000 */
.L_x_8994:
        /* <DEDUP_REMOVED lines=11> */
[----:B------:R3:W-:Y:S04]  /*a9c0*/  @!P2 ST.E.128 desc[UR46][R10.64], RZ ;  /* 0x000000ff0a00a985 */ /* 0x0007e8000c101d2e */
[----:B------:R3:W-:Y:S02]  /*a9d0*/  @!P3 ST.E.128 desc[UR46][R4.64], RZ ;  /* 0x000000ff0400b985 */ /* 0x0007e4000c101d2e */
.L_x_8997:
[----:B------:R-:W-:Y:S05]  /*a9e0*/  BSYNC B1 ;  /* 0x0000000000017941 */ /* 0x000fea0003800000 */
.L_x_8996:
[----:B------:R-:W-:Y:S01]  /*a9f0*/  VIADD R0, R8, 0x60 ;  /* 0x0000006008007836 */ /* 0x000fe20000000000 */
[----:B0-----:R0:W0:Y:S04]  /*aa00*/  SHFL.IDX PT, R3, R7, 0x3, 0x181f ;  /* 0x00781f0007037f89 */ /* 0x00102800000e0000 */
[----:B------:R-:W-:Y:S01]  /*aa10*/  ISETP.GE.AND P0, PT, R0, R9, PT ;  /* 0x000000090000720c */ /* 0x000fe20003f06270 */
[----:B-1-3--:R1:W3:-:S12]  /*aa20*/  SHFL.IDX PT, R5, R6, 0x3, 0x181f ;  /* 0x00781f0006057f89 */ /* 0x00a2d800000e0000 */
[----:B-1----:R-:W-:Y:S05]  /*aa30*/  @P0 BRA `(.L_x_8989) ;  /* 0x0000000000240947 */ /* 0x002fea0003800000 */
[----:B------:R-:W-:Y:S02]  /*aa40*/  ULDC UR5, c[0x0][0xac8] ;  /* 0x0002b20000057ab9 */ /* 0x000fe40000000800 */
[----:B------:R-:W-:Y:S02]  /*aa50*/  ISETP.GE.AND P2, PT, R2, UR5, PT ;  /* 0x0000000502007c0c */ /* 0x000fe4000bf46270 */
[----:B------:R-:W-:-:S11]  /*aa60*/  ISETP.GE.AND P3, PT, R18, UR5, PT ;  /* 0x0000000512007c0c */ /* 0x000fd6000bf66270 */
[-C--:B--234-:R-:W-:Y:S02]  /*aa70*/  @!P2 LEA R6, P0, R2, R5.reuse, 0x1 ;  /* 0x000000050206a211 */ /* 0x09cfe400078008ff */
[----:B------:R-:W-:Y:S02]  /*aa80*/  @!P3 LEA R4, P1, R18, R5, 0x1 ;  /* 0x000000051204b211 */ /* 0x000fe400078208ff */
[-C--:B0-----:R-:W-:Y:S02]  /*aa90*/  @!P2 LEA.HI.X R7, R2, R3.reuse, R189, 0x1, P0 ;  /* 0x000000030207a211 */ /* 0x081fe400000f0cbd */
[----:B------:R-:W-:-:S03]  /*aaa0*/  @!P3 LEA.HI.X R5, R18, R3, R188, 0x1, P1 ;  /* 0x000000031205b211 */ /* 0x000fc600008f0cbc */
[----:B------:R0:W-:Y:S04]  /*aab0*/  @!P2 ST.E.128 desc[UR46][R6.64], RZ ;  /* 0x000000ff0600a985 */ /* 0x0001e8000c101d2e */
[----:B------:R0:W-:Y:S02]  /*aac0*/  @!P3 ST.E.128 desc[UR46][R4.64], RZ ;  /* 0x000000ff0400b985 */ /* 0x0001e4000c101d2e */
.L_x_8989:
[----:B------:R-:W-:Y:S05]  /*aad0*/  BSYNC B0 ;  /* 0x0000000000007941 */ /* 0x000fea0003800000 */
.L_x_8981:
[----:B------:R-:W-:Y:S02]  /*aae0*/  ULDC UR5, c[0x0][0xc38] ;  /* 0x00030e0000057ab9 */ /* 0x000fe40000000800 */
[----:B------:R-:W-:-:S06]  /*aaf0*/  UISETP.GE.AND UP0, UPT, UR4, UR5, UPT ;  /* 0x000000050400728c */ /* 0x000fcc000bf06270 */
[----:B------:R-:W-:-:S13]  /*ab00*/  PLOP3.LUT P0, PT, PT, PT, UP0, 0x80, 0x0 ;  /* 0x000000000000781c */ /* 0x000fda0003f0f008 */
[----:B------:R-:W-:Y:S05]  /*ab10*/  @!P0 BRA `(.L_x_8998) ;  /* 0xffffff6000a08947 */ /* 0x000fea000383ffff */
[----:B------:R-:W-:Y:S05]  /*ab20*/  EXIT ;  /* 0x000000000000794d */ /* 0x000fea0003800000 */
.L_x_8946:
[----:B------:R-:W-:-:S08]  /*ab30*/  NOP ;  /* 0x0000000000007918 */ /* 0x000fd00000000000 */
[----:B------:R-:W0:-:S00]  /*ab40*/  USETMAXREG.DEALLOC.CTAPOOL 0x18 ;  /* 0x00000018000079c8 */ /* 0x000e0000080e0500 */
        /* <DEDUP_REMOVED lines=38> */
[----:B------:R0:W-:Y:S04]  /*adb0*/  STL [R1+0x4], R2 ;  /* 0x0000040201007387 */ /* 0x0001e80000100800 */
[----:B------:R0:W-:Y:S02]  /*adc0*/  STL [R1+0x1c], RZ ;  /* 0x00001cff01007387 */ /* 0x0001e40000100800 */
.L_x_9086:
        /* <DEDUP_REMOVED lines=14> */
[----:B-1----:R-:W-:Y:S05]  /*aeb0*/  @!P0 BRA `(.L_x_9000) ;  /* 0x0000000000208947 */ /* 0x002fea0003800000 */
        /* <DEDUP_REMOVED lines=8> */
.L_x_9000:
[----:B------:R-:W-:Y:S01]  /*af40*/  ULDC UR8, c[0x0][0xc54] ;  /* 0x0003150000087ab9 */ /* 0x000fe20000000800 */
[----:B------:R-:W-:Y:S01]  /*af50*/  UMOV UR7, UR9 ;  /* 0x0000000900077c82 */ /* 0x000fe20008000000 */
[----:B------:R-:W-:-:S11]  /*af60*/  UISETP.NE.AND UP0, UPT, UR8, 0x1, UPT ;  /* 0x000000010800788c */ /* 0x000fd6000bf05270 */
[----:B------:R-:W-:Y:S02]  /*af70*/  @UP0 ULDC.64 UR10, c[0x0][0xc58] ;  /* 0x00031600000a0ab9 */ /* 0x000fe40000000a00 */
[----:B------:R-:W-:-:S04]  /*af80*/  UIMAD.WIDE.U32 UR4, UR9, UR10, URZ ;  /* 0x0000000a090472a5 */ /* 0x000fc8000f8e003f */
[----:B------:R-:W-:-:S04]  /*af90*/  @UP0 USHF.R.U32.HI UR7, URZ, UR11, UR5 ;  /* 0x0000000b3f070299 */ /* 0x000fc80008011605 */
[----:B------:R-:W-:-:S12]  /*afa0*/  UIMAD UR8, UR7, UR8, URZ ;  /* 0x00000008070872a4 */ /* 0x000fd8000f8e023f */
.L_x_9001:
[----:B------:R-:W-:Y:S01]  /*afb0*/  ULOP3.LUT UR40, URZ, UR7, URZ, 0x33, !UPT ;  /* 0x000000073f287292 */ /* 0x000fe2000f8e333f */
[----:B------:R-:W-:Y:S01]  /*afc0*/  BSSY B7, `(.L_x_9002) ;  /* 0x00003ba000077945 */ /* 0x000fe20003800000 */
[----:B------:R-:W-:Y:S01]  /*afd0*/  ULDC UR5, c[0x0][0x448] ;  /* 0x0001120000057ab9 */ /* 0x000fe20000000800 */
[----:B------:R-:W-:Y:S01]  /*afe0*/  ULDC UR4, c[0x0][0xc3c] ;  /* 0x00030f0000047ab9 */ /* 0x000fe20000000800 */
[----:B------:R-:W-:Y:S02]  /*aff0*/  UISETP.NE.AND UP1, UPT, UR5, 0x1, UPT ;  /* 0x000000010500788c */ /* 0x000fe4000bf25270 */
[----:B------:R-:W-:Y:S01]  /*b000*/  UIADD3 UR40, UR40, UR4, URZ ;  /* 0x0000000428287290 */ /* 0x000fe2000fffe03f */
[----:B------:R-:W-:Y:S01]  /*b010*/  ULDC.64 UR10, c[0x0][0x418] ;  /* 0x00010600000a7ab9 */ /* 0x000fe20000000a00 */
[----:B------:R-:W-:Y:S01]  /*b020*/  ULDC UR5, c[0x0][0x288] ;  /* 0x0000a20000057ab9 */ /* 0x000fe20000000800 */
[----:B------:R-:W-:Y:S02]  /*b030*/  UISETP.NE.U32.AND UP0, UPT, UR10, URZ, UPT ;  /* 0x0000003f0a00728c */ /* 0x000fe4000bf05070 */
[----:B------:R-:W-:-:S02]  /*b040*/  USHF.L.U32 UR7, UR40, 0x7, URZ ;  /* 0x0000000728077899 */ /* 0x000fc4000800063f */
[----:B------:R-:W-:Y:S02]  /*b050*/  UISETP.NE.AND.EX UP0, UPT, UR11, URZ, UPT, UP0 ;  /* 0x0000003f0b00728c */ /* 0x000fe4000bf05300 */
        /* <DEDUP_REMOVED lines=12> */
[----:B------:R-:W-:Y:S02]  /*b120*/  UIADD3 UR8, UR9, -UR8, URZ ;  /* 0x8000000809087290 */ /* 0x000fe4000fffe03f */
[----:B------:R-:W-:Y:S02]  /*b130*/  USHF.R.S32.HI UR9, URZ, 0x1f, UR11 ;  /* 0x0000001f3f097899 */ /* 0x000fe4000801140b */
[----:B------:R-:W-:-:S02]  /*b140*/  USHF.R.S32.HI UR4, URZ, 0x1f, UR7 ;  /* 0x0000001f3f047899 */ /* 0x000fc40008011407 */
[----:B------:R-:W-:Y:S02]  /*b150*/  ULEA.HI UR9, UR9, UR11, URZ, 0x7 ;  /* 0x0000000b09097291 */ /* 0x000fe4000f8f383f */
[----:B------:R-:W-:Y:S01]  /*b160*/  ULEA.HI UR7, UR4, UR7, URZ, 0x7 ;  /* 0x0000000704077291 */ /* 0x000fe2000f8f383f */
[----:B------:R-:W-:Y:S01]  /*b170*/  ULDC UR10, c[0x0][0xc48] ;  /* 0x00031200000a7ab9 */ /* 0x000fe20000000800 */
[----:B------:R-:W-:Y:S02]  /*b180*/  USHF.R.S32.HI UR9, URZ, 0x7, UR9 ;  /* 0x000000073f097899 */ /* 0x000fe40008011409 */
[----:B------:R-:W-:Y:S02]  /*b190*/  USHF.R.S32.HI UR7, URZ, 0x7, UR7 ;  /* 0x000000073f077899 */ /* 0x000fe40008011407 */
        /* <DEDUP_REMOVED lines=32> */
.L_x_9003:
        /* <DEDUP_REMOVED lines=20> */
.L_x_9006:
[----:B------:R-:W-:Y:S05]  /*b4e0*/  BSYNC B6 ;  /* 0x0000000000067941 */ /* 0x000fea0003800000 */
.L_x_9005:
        /* <DEDUP_REMOVED lines=20> */
.L_x_9009:
        /* <DEDUP_REMOVED lines=15> */
.L_x_9008:
[----:B------:R-:W-:Y:S05]  /*b720*/  BSYNC B6 ;  /* 0x0000000000067941 */ /* 0x000fea0003800000 */
.L_x_9007:
        /* <DEDUP_REMOVED lines=27> */
.L_x_9101:
        /* <DEDUP_REMOVED lines=8> */
.L_x_9104:
[----:B------:R-:W-:Y:S05]  /*b960*/  @!P6 BRA `(.L_x_9011) ;  /* 0x0000000000f0e947 */ /* 0x000fea0003800000 */
[----:B------:R-:W-:Y:S01]  /*b970*/  IMAD.MOV.U32 R16, RZ, RZ, R7 ;  /* 0x000000ffff107224 */ /* 0x000fe200078e0007 */
[----:B------:R-:W-:Y:S06]  /*b980*/  @!P1 BRA `(.L_x_9013) ;  /* 0x0000000000449947 */ /* 0x000fec0003800000 */
[----:B------:R-:W2:Y:S01]  /*b990*/  LDC R6, c[0x0][0x43c] ;  /* 0x00010f00ff067b82 */ /* 0x000ea20000000800 */
        /* <DEDUP_REMOVED lines=16> */
.L_x_9013:
[----:B--2---:R-:W2:Y:S01]  /*baa0*/  LDL R2, [R1+0x4] ;  /* 0x0000040001027983 */ /* 0x004ea20000100800 */
[----:B-1----:R-:W-:Y:S01]  /*bab0*/  IMAD R0, R18, 0x8, R17 ;  /* 0x0000000812007824 */ /* 0x002fe200078e0211 */
[----:B--2---:R-:W-:-:S04]  /*bac0*/  SHF.L.U32 R3, R2, 0x1f, RZ ;  /* 0x0000001f02037819 */ /* 0x004fc800000006ff */
[----:B------:R-:W1:Y:S02]  /*bad0*/  SYNCS.PHASECHK.TRANS64.TRYWAIT P0, [R0+URZ+0x28840], R3 ;  /* 0x02884003000075a7 */ /* 0x000e64000800017f */
[----:B-1----:R-:W-:Y:S05]  /*bae0*/  @!P0 BRA `(.L_x_9014) ;  /* 0x0000003800648947 */ /* 0x002fea0003800000 */
.L_x_9105:
        /* <DEDUP_REMOVED lines=11> */
.L_x_9015:
        /* <DEDUP_REMOVED lines=14> */
[----:B------:R-:W-:Y:S01]  /*bc80*/  USHF.L.U32 UR35, UR35, 0x7, URZ ;  /* 0x0000000723237899 */ /* 0x000fe2000800063f */
[----:B------:R-:W-:Y:S01]  /*bc90*/  UMOV UR12, UR36 ;  /* 0x00000024000c7c82 */ /* 0x000fe20008000000 */
[----:B------:R-:W-:Y:S02]  /*bca0*/  UMOV UR13, UR37 ;  /* 0x00000025000d7c82 */ /* 0x000fe40008000000 */
[----:B------:R-:W-:Y:S01]  /*bcb0*/  UIADD3 UR32, UR8, 0x18400, URZ ;  /* 0x0001840008207890 */ /* 0x000fe2000fffe03f */
[----:B------:R2:W-:Y:S01]  /*bcc0*/  STL [R1+0xc], R0 ;  /* 0x00000c0001007387 */ /* 0x0005e20000100800 */
[----:B------:R-:W-:Y:S01]  /*bcd0*/  UIADD3 UR8, UR8, 0x1c400, URZ ;  /* 0x0001c40008087890 */ /* 0x000fe2000fffe03f */
[----:B------:R-:W-:Y:S01]  /*bce0*/  UMOV UR9, UR33 ;  /* 0x0000002100097c82 */ /* 0x000fe20008000000 */
[----:B------:R-:W-:-:S05]  /*bcf0*/  UMOV UR11, UR35 ;  /* 0x00000023000b7c82 */ /* 0x000fca0008000000 */
[----:B------:R2:W-:Y:S02]  /*bd00*/  UTMALDG.4D [UR32], [UR4], desc[UR6] ;  /* 0x00000620040075b4 */ /* 0x0005e40008019000 */
[----:B------:R2:W-:Y:S02]  /*bd10*/  UTMALDG.4D [UR8], [UR4], desc[UR6] ;  /* 0x00000608040075b4 */ /* 0x0005e40008019000 */
[----:B--2---:R-:W-:Y:S01]  /*bd20*/  NOP ;  /* 0x0000000000007918 */ /* 0x004fe20000000000 */
.L_x_9011:
        /* <DEDUP_REMOVED lines=22> */
.L_x_9017:
[----:B------:R-:W-:Y:S05]  /*be90*/  BSYNC B6 ;  /* 0x0000000000067941 */ /* 0x000fea0003800000 */
.L_x_9016:
        /* <DEDUP_REMOVED lines=30> */
[----:B------:R-:W-:Y:S01]  /*c080*/  LOP3.LUT R9, R9, 0x40, RZ, 0xfc, !PT ;  /* 0x0000004009097812 */ /* 0x000fe200078efcff */
[----:B------:R-:W-:Y:S01]  /*c090*/  IMAD.U32 R4, RZ, RZ, UR4 ;  /* 0x00000004ff047e24 */ /* 0x000fe2000f8e00ff */
[----:B------:R-:W-:Y:S01]  /*c0a0*/  ULDC.64 UR4, c[0x0][0x2d0] ;  /* 0x0000b40000047ab9 */ /* 0x000fe20000000a00 */
        /* <DEDUP_REMOVED lines=29> */
[----:B------:R-:W-:Y:S01]  /*c280*/  IMAD.U32 R2, RZ, RZ, UR40 ;  /* 0x00000028ff027e24 */ /* 0x000fe2000f8e00ff */
[----:B------:R-:W-:Y:S02]  /*c290*/  ULDC UR4, c[0x0][0x288] ;  /* 0x0000a20000047ab9 */ /* 0x000fe40000000800 */
[----:B------:R-:W-:Y:S01]  /*c2a0*/  IMAD R3, R7, UR4, RZ ;  /* 0x0000000407037c24 */ /* 0x000fe2000f8e02ff */
[----:B------:R-:W1:Y:S04]  /*c2b0*/  SHFL.IDX PT, R6, R0, RZ, 0x181f ;  /* 0x00181fff00067589 */ /* 0x000e6800000e0000 */
[----:B------:R-:W-:Y:S01]  /*c2c0*/  SHFL.IDX PT, R8, R4, 0x1, 0x181f ;  /* 0x00381f0004087f89 */ /* 0x000fe200000e0000 */
[----:B0-----:R-:W-:-:S04]  /*c2d0*/  LOP3.LUT R5, R5, 0x7f, RZ, 0xc0, !PT ;  /* 0x0000007f05057812 */ /* 0x001fc800078ec0ff */
[----:B------:R-:W-:-:S05]  /*c2e0*/  SHF.R.U32.HI R5, RZ, 0x3, R5 ;  /* 0x00000003ff057819 */ /* 0x000fca0000011605 */
[----:B------:R-:W-:-:S04]  /*c2f0*/  IMAD R2, R2, 0x80, R5 ;  /* 0x0000008002027824 */ /* 0x000fc800078e0205 */
[C---:B------:R-:W-:Y:S01]  /*c300*/  VIADD R5, R2.reuse, 0x10 ;  /* 0x0000001002057836 */ /* 0x040fe20000000000 */
[----:B------:R-:W-:-:S04]  /*c310*/  ISETP.GE.AND P3, PT, R2, R3, PT ;  /* 0x000000030200720c */ /* 0x000fc80003f66270 */
[----:B------:R-:W-:Y:S02]  /*c320*/  ISETP.GE.AND P2, PT, R5, R3, PT ;  /* 0x000000030500720c */ /* 0x000fe40003f46270 */
[----:B------:R-:W0:Y:S07]  /*c330*/  SHFL.IDX PT, R5, R4, RZ, 0x181f ;  /* 0x00181fff04057589 */ /* 0x000e2e00000e0000 */
[----:B-1----:R-:W-:-:S05]  /*c340*/  @!P3 LEA R6, P4, R10, R6, 0x1 ;  /* 0x000000060a06b211 */ /* 0x002fca00078808ff */
[----:B0-----:R-:W-:Y:S02]  /*c350*/  @!P3 IMAD.X R7, RZ, RZ, R5, P4 ;  /* 0x000000ffff07b224 */ /* 0x001fe400020e0605 */
[----:B------:R-:W0:Y:S04]  /*c360*/  SHFL.IDX PT, R5, R0, 0x1, 0x181f ;  /* 0x00381f0000057f89 */ /* 0x000e2800000e0000 */
[----:B-----5:R-:W-:Y:S04]  /*c370*/  @!P3 LDGSTS.E.BYPASS.LTC128B.128 [R9+0x10400], desc[UR46][R6.64], !P1 ;  /* 0x104000000609bfae */ /* 0x020fe8000c901d6e */
[----:B------:R1:W-:Y:S01]  /*c380*/  @!P3 LDGSTS.E.BYPASS.LTC128B.128 [R9+0x14400], desc[UR46][R6.64+0x80], !P0 ;  /* 0x144000800609bfae */ /* 0x0003e2000c101d6e */
[----:B0-----:R-:W-:-:S05]  /*c390*/  @!P2 LEA R5, P4, R10, R5, 0x1 ;  /* 0x000000050a05a211 */ /* 0x001fca00078808ff */
[----:B------:R-:W-:Y:S02]  /*c3a0*/  @!P2 IMAD.X R8, RZ, RZ, R8, P4 ;  /* 0x000000ffff08a224 */ /* 0x000fe400020e0608 */
[----:B-1----:R-:W-:Y:S02]  /*c3b0*/  @!P2 IMAD.MOV.U32 R6, RZ, RZ, R5 ;  /* 0x000000ffff06a224 */ /* 0x002fe400078e0005 */
        /* <DEDUP_REMOVED lines=50> */
.L_x_9122:
        /* <DEDUP_REMOVED lines=11> */
.L_x_9020:
[----:B------:R-:W-:Y:S05]  /*c790*/  BSYNC B0 ;  /* 0x0000000000007941 */ /* 0x000fea0003800000 */
.L_x_9019:
[----:B------:R-:W-:Y:S01]  /*c7a0*/  NOP ;  /* 0x0000000000007918 */ /* 0x000fe20000000000 */
[----:B------:R-:W-:Y:S01]  /*c7b0*/  PLOP3.LUT P0, PT, PT, PT, PT, 0x80, 0x0 ;  /* 0x000000000000781c */ /* 0x000fe20003f0f070 */
[----:B0-----:R-:W-:-:S12]  /*c7c0*/  VIADD R6, R17, 0x28800 ;  /* 0x0002880011067836 */ /* 0x001fd80000000000 */
.L_x_9021:
        /* <DEDUP_REMOVED lines=18> */
.L_x_9123:
[----:B------:R-:W-:Y:S05]  /*c8f0*/  BSYNC B0 ;  /* 0x0000000000007941 */ /* 0x000fea0003800000 */
.L_x_9022:
        /* <DEDUP_REMOVED lines=22> */
[----:B--2---:R-:W-:Y:S01]  /*ca60*/  ISETP.NE.AND P1, PT, R2, RZ, PT ;  /* 0x000000ff0200720c */ /* 0x004fe20003f25270 */
[----:B------:R-:W-:-:S12]  /*ca70*/  IMAD.MOV.U32 R2, RZ, RZ, R16 ;  /* 0x000000ffff027224 */ /* 0x000fd800078e0010 */
[----:B------:R-:W-:Y:S05]  /*ca80*/  @!P1 BRA `(.L_x_9028) ;  /* 0x0000000000509947 */ /* 0x000fea0003800000 */
[----:B------:R-:W2:Y:S01]  /*ca90*/  LDL R10, [R1+0x8] ;  /* 0x00000800010a7983 */ /* 0x000ea20000100800 */
[----:B------:R-:W0:Y:S03]  /*caa0*/  LDC R5, c[0x0][0x43c] ;  /* 0x00010f00ff057b82 */ /* 0x000e260000000800 */
[----:B------:R-:W3:Y:S01]  /*cab0*/  LDL R11, [R1] ;  /* 0x00000000010b7983 */ /* 0x000ee20000100800 */
[----:B------:R-:W-:Y:S01]  /*cac0*/  IMAD.MOV.U32 R4, RZ, RZ, R7 ;  /* 0x000000ffff047224 */ /* 0x000fe200078e0007 */
        /* <DEDUP_REMOVED lines=16> */
.L_x_9028:
[----:B------:R-:W-:Y:S01]  /*cbd0*/  IMAD R4, R0, 0x8, R17 ;  /* 0x0000000800047824 */ /* 0x000fe200078e0211 */
[----:B0-----:R-:W-:Y:S01]  /*cbe0*/  SHF.L.U32 R3, R9, 0x1f, RZ ;  /* 0x0000001f09037819 */ /* 0x001fe200000006ff */
[----:B------:R-:W-:Y:S03]  /*cbf0*/  BSSY B1, `(.L_x_9029) ;  /* 0x0000003000017945 */ /* 0x000fe60003800000 */
[----:B------:R-:W0:Y:S02]  /*cc00*/  SYNCS.PHASECHK.TRANS64.TRYWAIT P0, [R4+URZ+0x28840], R3 ;  /* 0x02884003040075a7 */ /* 0x000e24000800017f */
[----:B0-----:R-:W-:Y:S05]  /*cc10*/  @!P0 BRA `(.L_x_9030) ;  /* 0x0000003000d88947 */ /* 0x001fea0003800000 */
.L_x_9124:
[----:B------:R-:W-:Y:S05]  /*cc20*/  BSYNC B1 ;  /* 0x0000000000017941 */ /* 0x000fea0003800000 */
.L_x_9029:
        /* <DEDUP_REMOVED lines=12> */
.L_x_9032:
[----:B------:R-:W-:Y:S05]  /*ccf0*/  BSYNC B1 ;  /* 0x0000000000017941 */ /* 0x000fea0003800000 */
.L_x_9031:
        /* <DEDUP_REMOVED lines=11> */
[----:B------:R-:W-:-:S12]  /*cdb0*/  USHF.L.U32 UR11, UR11, 0x7, URZ ;  /* 0x000000070b0b7899 */ /* 0x000fd8000800063f */
.L_x_9033:
        /* <DEDUP_REMOVED lines=15> */
.L_x_9034:
        /* <DEDUP_REMOVED lines=15> */
.L_x_9125:
[----:B------:R-:W-:Y:S05]  /*cfa0*/  BSYNC B1 ;  /* 0x0000000000017941 */ /* 0x000fea0003800000 */
.L_x_9035:
        /* <DEDUP_REMOVED lines=12> */
.L_x_9038:
[----:B------:R-:W-:Y:S05]  /*d070*/  BSYNC B1 ;  /* 0x0000000000017941 */ /* 0x000fea0003800000 */
.L_x_9037:
[----:B------:R-:W-:Y:S01]  /*d080*/  R2UR UR6, R12 ;  /* 0x000000000c0672ca */ /* 0x000fe200000e0000 */
[C-C-:B0-----:R-:W-:Y:S01]  /*d090*/  IMAD R3, R18.reuse, 0x8, R17.reuse ;  /* 0x0000000812037824 */ /* 0x141fe200078e0211 */
[----:B------:R-:W-:Y:S01]  /*d0a0*/  R2UR UR7, R13 ;  /* 0x000000000d0772ca */ /* 0x000fe200000e0000 */
[----:B------:R-:W-:Y:S01]  /*d0b0*/  IMAD R4, R18, 0x8000, R17 ;  /* 0x0000800012047824 */ /* 0x000fe200078e0211 */
[----:B------:R-:W-:Y:S01]  /*d0c0*/  R2UR UR10, R10 ;  /* 0x000000000a0a72ca */ /* 0x000fe200000e0000 */
[----:B------:R-:W-:Y:S01]  /*d0d0*/  UIADD3 UR4, UP0, UR44, 0x470, URZ ;  /* 0x000004702c047890 */ /* 0x000fe2000ff1e03f */
[----:B------:R-:W-:Y:S01]  /*d0e0*/  PLOP3.LUT P0, PT, PT, PT, PT, 0x80, 0x0 ;  /* 0x000000000000781c */ /* 0x000fe20003f0f070 */
[----:B------:R-:W-:Y:S02]  /*d0f0*/  IMAD.SHL.U32 R5, R19, 0x80, RZ ;  /* 0x0000008013057824 */ /* 0x000fe400078e00ff */
[----:B------:R-:W-:Y:S01]  /*d100*/  VIADD R3, R3, 0x28850 ;  /* 0x0002885003037836 */ /* 0x000fe20000000000 */
[----:B------:R-:W-:Y:S01]  /*d110*/  UIADD3.X UR5, URZ, UR45, URZ, UP0, !UPT ;  /* 0x0000002d3f057290 */ /* 0x000fe200087fe43f */
[----:B------:R-:W-:-:S11]  /*d120*/  VIADD R10, R4, 0x400 ;  /* 0x00000400040a7836 */ /* 0x000fd60000000000 */
.L_x_9039:
        /* <DEDUP_REMOVED lines=15> */
.L_x_9040:
        /* <DEDUP_REMOVED lines=12> */
.L_x_9027:
[----:B------:R-:W-:Y:S05]  /*d2e0*/  BSYNC B0 ;  /* 0x0000000000007941 */ /* 0x000fea0003800000 */
.L_x_9026:
[----:B------:R0:W-:Y:S01]  /*d2f0*/  STL [R1+0x4], R9 ;  /* 0x0000040901007387 */ /* 0x0001e20000100800 */
[----:B------:R-:W-:Y:S01]  /*d300*/  UIADD3 UR4, UR39, -0x3, URZ ;  /* 0xfffffffd27047890 */ /* 0x000fe2000fffe03f */
[----:B------:R-:W-:-:S05]  /*d310*/  IMAD.MOV.U32 R18, RZ, RZ, R0 ;  /* 0x000000ffff127224 */ /* 0x000fca00078e0000 */
[----:B------:R-:W-:-:S07]  /*d320*/  IMAD.U32 R0, RZ, RZ, UR4 ;  /* 0x00000004ff007e24 */ /* 0x000fce000f8e00ff */
.L_x_9025:
[----:B------:R-:W-:Y:S01]  /*d330*/  ISETP.NE.AND P0, PT, R7, RZ, PT ;  /* 0x000000ff0700720c */ /* 0x000fe20003f05270 */
[----:B------:R-:W-:-:S12]  /*d340*/  BSSY B0, `(.L_x_9024) ;  /* 0x000012d000007945 */ /* 0x000fd80003800000 */
[----:B------:R-:W-:Y:S05]  /*d350*/  @!P0 BRA `(.L_x_9041) ;  /* 0x0000001000ac8947 */ /* 0x000fea0003800000 */
[----:B------:R-:W-:-:S07]  /*d360*/  IMAD.MOV.U32 R8, RZ, RZ, R16 ;  /* 0x000000ffff087224 */ /* 0x000fce00078e0010 */
.L_x_9072:
        /* <DEDUP_REMOVED lines=10> */
[----:B-1----:R-:W-:Y:S05]  /*d410*/  @!P1 BRA `(.L_x_9043) ;  /* 0x0000000800209947 */ /* 0x002fea0003800000 */
        /* <DEDUP_REMOVED lines=24> */
.L_x_9044:
[----:B------:R-:W-:Y:S01]  /*d5a0*/  IMAD R3, R4, 0x8, R17 ;  /* 0x0000000804037824 */ /* 0x000fe200078e0211 */
[----:B------:R-:W-:Y:S01]  /*d5b0*/  SHF.L.U32 R2, R5, 0x1f, RZ ;  /* 0x0000001f05027819 */ /* 0x000fe200000006ff */
[----:B------:R-:W-:Y:S03]  /*d5c0*/  BSSY B2, `(.L_x_9045) ;  /* 0x0000003000027945 */ /* 0x000fe60003800000 */
[----:B------:R-:W2:Y:S02]  /*d5d0*/  SYNCS.PHASECHK.TRANS64.TRYWAIT P0, [R3+URZ+0x28840], R2 ;  /* 0x02884002030075a7 */ /* 0x000ea4000800017f */
[----:B--2---:R-:W-:Y:S05]  /*d5e0*/  @!P0 BRA `(.L_x_9046) ;  /* 0x00000028008c8947 */ /* 0x004fea0003800000 */
.L_x_9126:
[----:B------:R-:W-:Y:S05]  /*d5f0*/  BSYNC B2 ;  /* 0x0000000000027941 */ /* 0x000fea0003800000 */
.L_x_9045:
        /* <DEDUP_REMOVED lines=12> */
.L_x_9048:
[----:B------:R-:W-:Y:S05]  /*d6c0*/  BSYNC B2 ;  /* 0x0000000000027941 */ /* 0x000fea0003800000 */
.L_x_9047:
        /* <DEDUP_REMOVED lines=11> */
.L_x_9049:
        /* <DEDUP_REMOVED lines=16> */
.L_x_9050:
        /* <DEDUP_REMOVED lines=16> */
.L_x_9127:
[----:B------:R-:W-:Y:S05]  /*d980*/  BSYNC B2 ;  /* 0x0000000000027941 */ /* 0x000fea0003800000 */
.L_x_9051:
        /* <DEDUP_REMOVED lines=11> */
.L_x_9054:
[----:B------:R-:W-:Y:S05]  /*da40*/  BSYNC B2 ;  /* 0x0000000000027941 */ /* 0x000fea0003800000 */
.L_x_9053:
[----:B------:R-:W-:Y:S01]  /*da50*/  R2UR UR10, R12 ;  /* 0x000000000c0a72ca */ /* 0x000fe200000e0000 */
[----:B------:R-:W-:Y:S01]  /*da60*/  IMAD R18, R18, 0x8000, R17 ;  /* 0x0000800012127824 */ /* 0x000fe200078e0211 */
[----:B------:R-:W-:Y:S01]  /*da70*/  R2UR UR6, R10 ;  /* 0x000000000a0672ca */ /* 0x000fe200000e0000 */
[----:B------:R-:W-:Y:S01]  /*da80*/  UIADD3 UR4, UP0, UR44, 0x470, URZ ;  /* 0x000004702c047890 */ /* 0x000fe2000ff1e03f */
[----:B------:R-:W-:Y:S01]  /*da90*/  R2UR UR7, R11 ;  /* 0x000000000b0772ca */ /* 0x000fe200000e0000 */
[----:B0-----:R-:W-:Y:S01]  /*daa0*/  IMAD.SHL.U32 R3, R19, 0x80, RZ ;  /* 0x0000008013037824 */ /* 0x001fe200078e00ff */
[----:B------:R-:W-:Y:S01]  /*dab0*/  PLOP3.LUT P0, PT, PT, PT, PT, 0x80, 0x0 ;  /* 0x000000000000781c */ /* 0x000fe20003f0f070 */
[----:B------:R-:W-:Y:S01]  /*dac0*/  VIADD R2, R2, 0x50 ;  /* 0x0000005002027836 */ /* 0x000fe20000000000 */
[----:B------:R-:W-:Y:S01]  /*dad0*/  UIADD3.X UR5, URZ, UR45, URZ, UP0, !UPT ;  /* 0x0000002d3f057290 */ /* 0x000fe200087fe43f */
[----:B------:R-:W-:-:S11]  /*dae0*/  VIADD R9, R18, 0x400 ;  /* 0x0000040012097836 */ /* 0x000fd60000000000 */
.L_x_9055:
        /* <DEDUP_REMOVED lines=15> */
.L_x_9056:
        /* <DEDUP_REMOVED lines=12> */
.L_x_9043:
[----:B------:R-:W-:Y:S05]  /*dca0*/  BSYNC B1 ;  /* 0x0000000000017941 */ /* 0x000fea0003800000 */
.L_x_9042:
        /* <DEDUP_REMOVED lines=34> */
.L_x_9059:
[----:B------:R-:W-:Y:S01]  /*ded0*/  IMAD R2, R18, 0x8, R17 ;  /* 0x0000000812027824 */ /* 0x000fe200078e0211 */
[----:B------:R-:W-:Y:S01]  /*dee0*/  SHF.L.U32 R3, R10, 0x1f, RZ ;  /* 0x0000001f0a037819 */ /* 0x000fe200000006ff */
[----:B------:R-:W-:Y:S03]  /*def0*/  BSSY B2, `(.L_x_9060) ;  /* 0x0000003000027945 */ /* 0x000fe60003800000 */
[----:B------:R-:W3:Y:S02]  /*df00*/  SYNCS.PHASECHK.TRANS64.TRYWAIT P0, [R2+URZ+0x28840], R3 ;  /* 0x02884003020075a7 */ /* 0x000ee4000800017f */
[----:B---3--:R-:W-:Y:S05]  /*df10*/  @!P0 BRA `(.L_x_9061) ;  /* 0x0000002000688947 */ /* 0x008fea0003800000 */
.L_x_9128:
[----:B------:R-:W-:Y:S05]  /*df20*/  BSYNC B2 ;  /* 0x0000000000027941 */ /* 0x000fea0003800000 */
.L_x_9060:
        /* <DEDUP_REMOVED lines=12> */
.L_x_9063:
[----:B------:R-:W-:Y:S05]  /*dff0*/  BSYNC B2 ;  /* 0x0000000000027941 */ /* 0x000fea0003800000 */
.L_x_9062:
        /* <DEDUP_REMOVED lines=8> */
[----:B------:R-:W-:Y:S01]  /*e080*/  IMAD.SHL.U32 R9, R7, 0x80, RZ ;  /* 0x0000008007097824 */ /* 0x000fe200078e00ff */
[----:B------:R-:W-:Y:S01]  /*e090*/  UMOV UR6, 0x0 ;  /* 0x0000000000067882 */ /* 0x000fe20000000000 */
[----:B-1----:R-:W-:Y:S01]  /*e0a0*/  VIADD R10, R2, 0x18400 ;  /* 0x00018400020a7836 */ /* 0x002fe20000000000 */
[----:B------:R-:W-:-:S09]  /*e0b0*/  UMOV UR7, 0x14f00000 ;  /* 0x14f0000000077882 */ /* 0x000fd20000000000 */
.L_x_9064:
        /* <DEDUP_REMOVED lines=16> */
.L_x_9065:
        /* <DEDUP_REMOVED lines=15> */
.L_x_9129:
[----:B------:R-:W-:Y:S05]  /*e2b0*/  BSYNC B2 ;  /* 0x0000000000027941 */ /* 0x000fea0003800000 */
.L_x_9066:
        /* <DEDUP_REMOVED lines=11> */
.L_x_9069:
[----:B------:R-:W-:Y:S05]  /*e370*/  BSYNC B2 ;  /* 0x0000000000027941 */ /* 0x000fea0003800000 */
.L_x_9068:
[----:B------:R-:W-:Y:S01]  /*e380*/  R2UR UR10, R12 ;  /* 0x000000000c0a72ca */ /* 0x000fe200000e0000 */
[----:B------:R-:W-:Y:S01]  /*e390*/  IMAD R4, R4, 0x8000, R17 ;  /* 0x0000800004047824 */ /* 0x000fe200078e0211 */
[----:B------:R-:W-:Y:S01]  /*e3a0*/  R2UR UR6, R10 ;  /* 0x000000000a0672ca */ /* 0x000fe200000e0000 */
[----:B------:R-:W-:Y:S01]  /*e3b0*/  UIADD3 UR4, UP0, UR44, 0x470, URZ ;  /* 0x000004702c047890 */ /* 0x000fe2000ff1e03f */
[----:B------:R-:W-:Y:S01]  /*e3c0*/  R2UR UR7, R11 ;  /* 0x000000000b0772ca */ /* 0x000fe200000e0000 */
[----:B------:R-:W-:Y:S01]  /*e3d0*/  IMAD.SHL.U32 R3, R19, 0x80, RZ ;  /* 0x0000008013037824 */ /* 0x000fe200078e00ff */
[----:B------:R-:W-:Y:S01]  /*e3e0*/  PLOP3.LUT P0, PT, PT, PT, PT, 0x80, 0x0 ;  /* 0x000000000000781c */ /* 0x000fe20003f0f070 */
[----:B0-----:R-:W-:Y:S01]  /*e3f0*/  VIADD R2, R2, 0x50 ;  /* 0x0000005002027836 */ /* 0x001fe20000000000 */
[----:B------:R-:W-:Y:S01]  /*e400*/  UIADD3.X UR5, URZ, UR45, URZ, UP0, !UPT ;  /* 0x0000002d3f057290 */ /* 0x000fe200087fe43f */
[----:B------:R-:W-:-:S11]  /*e410*/  VIADD R5, R4, 0x400 ;  /* 0x0000040004057836 */ /* 0x000fd60000000000 */
.L_x_9070:
        /* <DEDUP_REMOVED lines=15> */
.L_x_9071:
        /* <DEDUP_REMOVED lines=12> */
.L_x_9058:
[----:B------:R-:W-:Y:S05]  /*e5d0*/  BSYNC B1 ;  /* 0x0000000000017941 */ /* 0x000fea0003800000 */
.L_x_9057:
[C---:B------:R-:W-:Y:S01]  /*e5e0*/  ISETP.GT.AND P0, PT, R0.reuse, 0x1, PT ;  /* 0x000000010000780c */ /* 0x040fe20003f04270 */
[----:B------:R-:W-:-:S12]  /*e5f0*/  VIADD R0, R0, 0xfffffffe ;  /* 0xfffffffe00007836 */ /* 0x000fd80000000000 */
[----:B------:R-:W-:Y:S05]  /*e600*/  @P0 BRA `(.L_x_9072) ;  /* 0xffffffec00580947 */ /* 0x000fea000383ffff */
.L_x_9041:
[----:B------:R-:W-:Y:S05]  /*e610*/  BSYNC B0 ;  /* 0x0000000000007941 */ /* 0x000fea0003800000 */
.L_x_9024:
[----:B0-----:R-:W0:Y:S01]  /*e620*/  S2R R0, SR_TID.X ;  /* 0x0000000000007919 */ /* 0x001e220000002100 */
[----:B------:R-:W-:Y:S01]  /*e630*/  BSSY B0, `(.L_x_9073) ;  /* 0x0000011000007945 */ /* 0x000fe20003800000 */
[----:B0-----:R-:W-:-:S04]  /*e640*/  LOP3.LUT R6, R0, 0x7f, RZ, 0xc0, !PT ;  /* 0x0000007f00067812 */ /* 0x001fc800078ec0ff */
[----:B------:R-:W-:-:S13]  /*e650*/  ISETP.NE.AND P1, PT, R6, RZ, PT ;  /* 0x000000ff0600720c */ /* 0x000fda0003f25270 */
[----:B------:R-:W-:Y:S05]  /*e660*/  @P1 BRA `(.L_x_9074) ;  /* 0x0000000000341947 */ /* 0x000fea0003800000 */
[----:B------:R-:W0:Y:S01]  /*e670*/  S2R R5, SR_LANEID ;  /* 0x0000000000057919 */ /* 0x000e220000000000 */
[----:B------:R-:W-:Y:S01]  /*e680*/  VOTEU.ANY UR4, UPT, PT ;  /* 0x0000000000047886 */ /* 0x000fe200038e0100 */
[----:B------:R-:W2:Y:S01]  /*e690*/  LDC.64 R2, c[0x0][0xc80] ;  /* 0x00032000ff027b82 */ /* 0x000ea20000000a00 */
[----:B------:R-:W0:Y:S02]  /*e6a0*/  FLO.U32 R0, UR4 ;  /* 0x0000000400007d00 */ /* 0x000e2400080e0000 */
[----:B0-----:R-:W-:-:S06]  /*e6b0*/  ISETP.EQ.U32.AND P0, PT, R0, R5, PT ;  /* 0x000000050000720c */ /* 0x001fcc0003f02070 */
[----:B------:R-:W2:Y:S07]  /*e6c0*/  POPC R5, UR4 ;  /* 0x0000000400057d09 */ /* 0x000eae0008000000 */
[----:B--2---:R-:W2:Y:S01]  /*e6d0*/  @P0 ATOMG.E.ADD.STRONG.GPU PT, R3, desc[UR46][R2.64], R5 ;  /* 0x00000005020309a8 */ /* 0x004ea200081ee1ee */
[----:B------:R-:W0:Y:S02]  /*e6e0*/  S2R R4, SR_LTMASK ;  /* 0x0000000000047919 */ /* 0x000e240000003900 */
[----:B0-----:R-:W-:-:S04]  /*e6f0*/  LOP3.LUT R4, R4, UR4, RZ, 0xc0, !PT ;  /* 0x0000000404047c12 */ /* 0x001fc8000f8ec0ff */
[----:B------:R-:W0:Y:S01]  /*e700*/  POPC R7, R4 ;  /* 0x0000000400077309 */ /* 0x000e220000000000 */
[----:B--2---:R-:W0:Y:S02]  /*e710*/  SHFL.IDX PT, R0, R3, R0, 0x1f ;  /* 0x00001f0003007589 */ /* 0x004e2400000e0000 */
[----:B0-----:R-:W-:-:S05]  /*e720*/  IADD3 R0, R0, UR41, R7 ;  /* 0x0000002900007c10 */ /* 0x001fca000fffe007 */
[----:B------:R0:W-:Y:S02]  /*e730*/  STL [R1+0x18], R0 ;  /* 0x0000180001007387 */ /* 0x0001e40000100800 */
.L_x_9074:
[----:B------:R-:W-:Y:S05]  /*e740*/  BSYNC B0 ;  /* 0x0000000000007941 */ /* 0x000fea0003800000 */
.L_x_9073:
        /* <DEDUP_REMOVED lines=11> */
.L_x_9130:
[----:B------:R-:W-:Y:S05]  /*e800*/  BSYNC B1 ;  /* 0x0000000000017941 */ /* 0x000fea0003800000 */
.L_x_9077:
        /* <DEDUP_REMOVED lines=9> */
.L_x_9080:
[----:B------:R-:W-:Y:S05]  /*e8a0*/  BSYNC B1 ;  /* 0x0000000000017941 */ /* 0x000fea0003800000 */
.L_x_9079:
[----:B0-----:R-:W-:Y:S01]  /*e8b0*/  IMAD R0, R18, 0x8000, R17 ;  /* 0x0000800012007824 */ /* 0x001fe200078e0211 */
[----:B------:R-:W-:Y:S01]  /*e8c0*/  UIADD3 UR4, UP0, UR44, 0x470, URZ ;  /* 0x000004702c047890 */ /* 0x000fe2000ff1e03f */
[----:B------:R-:W-:Y:S01]  /*e8d0*/  VIADD R2, R3, 0x28850 ;  /* 0x0002885003027836 */ /* 0x000fe20000000000 */
[----:B------:R-:W-:Y:S01]  /*e8e0*/  PLOP3.LUT P0, PT, PT, PT, PT, 0x80, 0x0 ;  /* 0x000000000000781c */ /* 0x000fe20003f0f070 */
[----:B------:R-:W-:Y:S01]  /*e8f0*/  IMAD.SHL.U32 R19, R19, 0x80, RZ ;  /* 0x0000008013137824 */ /* 0x000fe200078e00ff */
[----:B------:R-:W-:Y:S01]  /*e900*/  UIADD3.X UR5, URZ, UR45, URZ, UP0, !UPT ;  /* 0x0000002d3f057290 */ /* 0x000fe200087fe43f */
[----:B------:R-:W-:Y:S01]  /*e910*/  VIADD R3, R0, 0x400 ;  /* 0x0000040000037836 */ /* 0x000fe20000000000 */
[----:B------:R-:W-:Y:S01]  /*e920*/  UMOV UR6, 0x0 ;  /* 0x0000000000067882 */ /* 0x000fe20000000000 */
[----:B------:R-:W-:Y:S01]  /*e930*/  UMOV UR7, 0x14f00000 ;  /* 0x14f0000000077882 */ /* 0x000fe20000000000 */
[----:B------:R-:W-:-:S08]  /*e940*/  UMOV UR10, URZ ;  /* 0x0000003f000a7c82 */ /* 0x000fd00008000000 */
.L_x_9081:
        /* <DEDUP_REMOVED lines=15> */
.L_x_9082:
        /* <DEDUP_REMOVED lines=10> */
.L_x_9076:
[----:B------:R-:W-:Y:S05]  /*eae0*/  BSYNC B0 ;  /* 0x0000000000007941 */ /* 0x000fea0003800000 */
.L_x_9075:
[----:B------:R-:W2:Y:S01]  /*eaf0*/  LDL.LU R3, [R1+0x4] ;  /* 0x0000040001037983 */ /* 0x000ea20000300800 */
[----:B------:R-:W-:-:S05]  /*eb00*/  VIADD R18, R18, 0x1 ;  /* 0x0000000112127836 */ /* 0x000fca0000000000 */
[----:B------:R-:W-:-:S04]  /*eb10*/  ISETP.NE.AND P0, PT, R18, 0x2, PT ;  /* 0x000000021200780c */ /* 0x000fc80003f05270 */
[----:B------:R-:W-:Y:S02]  /*eb20*/  SEL R0, RZ, 0x1, P0 ;  /* 0x00000001ff007807 */ /* 0x000fe40000000000 */
[----:B------:R-:W-:Y:S02]  /*eb30*/  SEL R18, R18, RZ, P0 ;  /* 0x000000ff12127207 */ /* 0x000fe40000000000 */
[----:B--2---:R-:W-:-:S05]  /*eb40*/  LOP3.LUT R3, R3, R0, RZ, 0x3c, !PT ;  /* 0x0000000003037212 */ /* 0x004fca00078e3cff */
[----:B------:R0:W-:Y:S02]  /*eb50*/  STL [R1+0x4], R3 ;  /* 0x0000040301007387 */ /* 0x0001e40000100800 */
.L_x_9004:
[----:B------:R-:W-:Y:S05]  /*eb60*/  BSYNC B7 ;  /* 0x0000000000077941 */ /* 0x000fea0003800000 */
.L_x_9002:
[----:B--2---:R-:W2:Y:S04]  /*eb70*/  LDL R0, [R1+0x20] ;  /* 0x0000200001007983 */ /* 0x004ea80000100800 */
[----:B0-----:R0:W5:Y:S01]  /*eb80*/  LDL R2, [R1+0x18] ;  /* 0x0000180001027983 */ /* 0x0011620000100800 */
        /* <DEDUP_REMOVED lines=12> */
.L_x_9083:
[----:B------:R-:W-:-:S03]  /*ec50*/  UMOV UR4, 0xffffffff ;  /* 0xffffffff00047882 */ /* 0x000fc60000000000 */
[----:B------:R-:W-:Y:S05]  /*ec60*/  BRA.DIV UR4, `(.L_x_9085) ;  /* 0x0000001604507947 */ /* 0x000fea000b800000 */
[----:B-----5:R0:W2:Y:S02]  /*ec70*/  SHFL.IDX PT, R14, R2, RZ, 0x1f ;  /* 0x00001fff020e7589 */ /* 0x0200a400000e0000 */
.L_x_9133:
[----:B------:R-:W3:Y:S01]  /*ec80*/  @!P1 S2R R3, SR_CgaCtaId ;  /* 0x0000000000039919 */ /* 0x000ee20000008800 */
[----:B------:R-:W-:Y:S05]  /*ec90*/  WARPSYNC.ALL ;  /* 0x0000000000007948 */ /* 0x000fea0003800000 */
[----:B------:R-:W-:Y:S01]  /*eca0*/  BAR.SYNC.DEFER_BLOCKING 0x4, 0x180 ;  /* 0x0106000000007b1d */ /* 0x000fe20000010000 */
[----:B------:R-:W-:-:S05]  /*ecb0*/  @!P1 MOV R0, 0x400 ;  /* 0x0000040000009802 */ /* 0x000fca0000000f00 */
[----:B--2---:R2:W-:Y:S01]  /*ecc0*/  STL [R1+0x18], R14 ;  /* 0x0000180e01007387 */ /* 0x0045e20000100800 */
[----:B---3--:R-:W-:-:S05]  /*ecd0*/  @!P1 LEA R17, R3, R0, 0x18 ;  /* 0x0000000003119211 */ /* 0x008fca00078ec0ff */
[----:B------:R2:W-:Y:S01]  /*ece0*/  @!P1 STS [R17+0x288d0], R2 ;  /* 0x0288d00211009388 */ /* 0x0005e20000000800 */
[----:B------:R-:W-:Y:S06]  /*ecf0*/  BAR.ARV 0x5, 0x180 ;  /* 0x0146000000007b1d */ /* 0x000fec0000002000 */
.L_x_9084:
[----:B------:R-:W3:Y:S01]  /*ed00*/  LDL R0, [R1+0x18] ;  /* 0x0000180001007983 */ /* 0x000ee20000100800 */
[----:B------:R-:W-:Y:S02]  /*ed10*/  ULDC UR4, c[0x0][0xc38] ;  /* 0x00030e0000047ab9 */ /* 0x000fe40000000800 */
[----:B---3--:R-:W-:-:S13]  /*ed20*/  ISETP.GE.AND P0, PT, R0, UR4, PT ;  /* 0x0000000400007c0c */ /* 0x008fda000bf06270 */
[----:B------:R-:W-:Y:S05]  /*ed30*/  @!P0 BRA `(.L_x_9086) ;  /* 0xffffffc000248947 */ /* 0x000fea000383ffff */
.L_x_8999:
[----:B-1----:R-:W3:Y:S01]  /*ed40*/  LDL.LU R0, [R1+0x1c] ;  /* 0x00001c0001007983 */ /* 0x002ee20000300800 */
[----:B------:R-:W-:Y:S01]  /*ed50*/  BSSY B0, `(.L_x_9087) ;  /* 0x000000b000007945 */ /* 0x000fe20003800000 */
[----:B------:R-:W1:Y:S01]  /*ed60*/  S2R R5, SR_CgaCtaId ;  /* 0x0000000000057919 */ /* 0x000e620000008800 */
[----:B---3--:R-:W-:-:S05]  /*ed70*/  VIADD R0, R0, 0x1 ;  /* 0x0000000100007836 */ /* 0x008fca0000000000 */
[----:B0-2---:R-:W-:-:S04]  /*ed80*/  LEA.HI R2, R0, R0, RZ, 0x1 ;  /* 0x0000000000027211 */ /* 0x005fc800078f08ff */
[----:B------:R-:W-:-:S05]  /*ed90*/  LOP3.LUT R3, R2, 0xfffffffe, RZ, 0xc0, !PT ;  /* 0xfffffffe02037812 */ /* 0x000fca00078ec0ff */
[----:B------:R-:W-:Y:S01]  /*eda0*/  IMAD.IADD R3, R0, 0x1, -R3 ;  /* 0x0000000100037824 */ /* 0x000fe200078e0a03 */
[----:B------:R-:W-:-:S04]  /*edb0*/  MOV R0, 0x400 ;  /* 0x0000040000007802 */ /* 0x000fc80000000f00 */
[----:B-1----:R-:W-:Y:S02]  /*edc0*/  LEA R0, R5, R0, 0x18 ;  /* 0x0000000005007211 */ /* 0x002fe400078ec0ff */
[----:B------:R-:W-:-:S04]  /*edd0*/  SHF.L.U32 R3, R3, 0x1f, RZ ;  /* 0x0000001f03037819 */ /* 0x000fc800000006ff */
[----:B------:R-:W0:Y:S02]  /*ede0*/  SYNCS.PHASECHK.TRANS64.TRYWAIT P0, [R0+URZ+0x28820], R3 ;  /* 0x02882003000075a7 */ /* 0x000e24000800017f */
[----:B0-----:R-:W-:Y:S05]  /*edf0*/  @!P0 BRA `(.L_x_9088) ;  /* 0x0000001400148947 */ /* 0x001fea0003800000 */
.L_x_9134:
[----:B------:R-:W-:Y:S05]  /*ee00*/  BSYNC B0 ;  /* 0x0000000000007941 */ /* 0x000fea0003800000 */
.L_x_9087:
[----:B------:R-:W-:-:S03]  /*ee10*/  UMOV UR4, 0xffffffff ;  /* 0xffffffff00047882 */ /* 0x000fc60000000000 */
[----:B------:R-:W-:Y:S05]  /*ee20*/  BRA.DIV UR4, `(.L_x_9089) ;  /* 0x00000016041c7947 */ /* 0x000fea000b800000 */
[----:B------:R-:W1:Y:S02]  /*ee30*/  S2R R2, SR_TID.X ;  /* 0x0000000000027919 */ /* 0x000e640000002100 */
[----:B-1----:R-:W-:-:S04]  /*ee40*/  SHF.R.U32.HI R2, RZ, 0x5, R2 ;  /* 0x00000005ff027819 */ /* 0x002fc80000011602 */
[----:B------:R-:W-:-:S05]  /*ee50*/  LOP3.LUT R2, R2, 0x3, RZ, 0xc0, !PT ;  /* 0x0000000302027812 */ /* 0x000fca00078ec0ff */
[----:B------:R1:W2:Y:S02]  /*ee60*/  SHFL.IDX PT, R14, R2, RZ, 0x1f ;  /* 0x00001fff020e7589 */ /* 0x0002a400000e0000 */
.L_x_9137:
[----:B--2---:R-:W-:Y:S01]  /*ee70*/  ISETP.NE.AND P0, PT, R14, RZ, PT ;  /* 0x000000ff0e00720c */ /* 0x004fe20003f05270 */
[----:B------:R-:W-:-:S12]  /*ee80*/  BSSY B0, `(.L_x_9090) ;  /* 0x0000025000007945 */ /* 0x000fd80003800000 */
[----:B------:R-:W-:Y:S05]  /*ee90*/  @P0 BRA `(.L_x_9091) ;  /* 0x00000000008c0947 */ /* 0x000fea0003800000 */
[----:B------:R-:W-:-:S03]  /*eea0*/  UMOV UR4, 0xffffffff ;  /* 0xffffffff00047882 */ /* 0x000fc60000000000 */
[----:B------:R-:W-:Y:S05]  /*eeb0*/  BRA.DIV UR4, `(.L_x_9092) ;  /* 0x00000016042c7947 */ /* 0x000fea000b800000 */
[----:B------:R-:W-:-:S13]  /*eec0*/  ELECT P6, URZ, PT ;  /* 0x00000000003f782f */ /* 0x000fda00038c0000 */
.L_x_9140:
[----:B------:R-:W-:Y:S05]  /*eed0*/  @!P6 BRA `(.L_x_9091) ;  /* 0x00000000007ce947 */ /* 0x000fea0003800000 */
[----:B------:R-:W-:-:S06]  /*eee0*/  ULOP3.LUT UR4, UR38, 0x2, URZ, 0xfc, !UPT ;  /* 0x0000000226047892 */ /* 0x000fcc000f8efc3f */
[----:B-1----:R-:W-:-:S05]  /*eef0*/  IMAD.U32 R2, RZ, RZ, UR4 ;  /* 0x00000004ff027e24 */ /* 0x002fca000f8e00ff */
[----:B------:R-:W-:-:S13]  /*ef00*/  ISETP.NE.AND P2, PT, R2, 0x3, PT ;  /* 0x000000030200780c */ /* 0x000fda0003f45270 */
[----:B------:R-:W-:Y:S05]  /*ef10*/  @!P2 BRA `(.L_x_9093) ;  /* 0x000000000004a947 */ /* 0x000fea0003800000 */
[----:B------:R-:W-:Y:S01]  /*ef20*/  BPT.TRAP 0x1 ;  /* 0x000000040000795c */ /* 0x000fe20000300000 */
.L_x_9093:
        /* <DEDUP_REMOVED lines=13> */
.L_x_9141:
[----:B------:R-:W1:Y:S02]  /*f000*/  SYNCS.PHASECHK.TRANS64.TRYWAIT P0, [R3+URZ], R2 ;  /* 0x00000002030075a7 */ /* 0x000e64000800017f */
[----:B-1----:R-:W-:Y:S05]  /*f010*/  @!P0 BRA `(.L_x_9095) ;  /* 0x0000001400088947 */ /* 0x002fea0003800000 */
.L_x_9142:
[----:B------:R-:W-:Y:S05]  /*f020*/  @!P2 BRA `(.L_x_9096) ;  /* 0x000000000004a947 */ /* 0x000fea0003800000 */
[----:B------:R-:W-:Y:S01]  /*f030*/  BPT.TRAP 0x1 ;  /* 0x000000040000795c */ /* 0x000fe20000300000 */
.L_x_9096:
[----:B-1----:R-:W-:-:S04]  /*f040*/  VIADD R3, R0, 0x28860 ;  /* 0x0002886000037836 */ /* 0x002fc80000000000 */
[----:B------:R-:W-:-:S04]  /*f050*/  IMAD R18, R18, 0x8, R3 ;  /* 0x0000000812127824 */ /* 0x000fc800078e0203 */
[----:B------:R-:W1:Y:S02]  /*f060*/  SYNCS.PHASECHK.TRANS64.TRYWAIT P0, [R18+URZ], R5 ;  /* 0x00000005120075a7 */ /* 0x000e64000800017f */
[----:B-1----:R-:W-:Y:S05]  /*f070*/  @!P0 BRA `(.L_x_9097) ;  /* 0x0000001400048947 */ /* 0x002fea0003800000 */
.L_x_9143:
[----:B------:R-:W-:-:S07]  /*f080*/  IMAD R3, R4, 0x8, R3 ;  /* 0x0000000804037824 */ /* 0x000fce00078e0203 */
.L_x_9098:
[----:B--2---:R2:W3:Y:S02]  /*f090*/  SYNCS.PHASECHK.TRANS64.TRYWAIT P0, [R3+URZ], R2 ;  /* 0x00000002030075a7 */ /* 0x0044e4000800017f */
[----:B---3--:R-:W-:Y:S05]  /*f0a0*/  @!P0 NANOSLEEP.SYNCS 0x989680 ;  /* 0x009896800000895d */ /* 0x008fea0003900000 */
[----:B------:R-:W3:Y:S02]  /*f0b0*/  @!P0 SYNCS.PHASECHK.TRANS64 P0, [R3+URZ], R2 ;  /* 0x00000002030085a7 */ /* 0x000ee4000800007f */
[----:B---3--:R-:W-:Y:S05]  /*f0c0*/  @!P0 BRA `(.L_x_9098) ;  /* 0xfffffffc00f08947 */ /* 0x008fea000383ffff */
.L_x_9091:
[----:B------:R-:W-:Y:S05]  /*f0d0*/  BSYNC B0 ;  /* 0x0000000000007941 */ /* 0x000fea0003800000 */
.L_x_9090:
[----:B------:R-:W-:Y:S05]  /*f0e0*/  EXIT ;  /* 0x000000000000794d */ /* 0x000fea0003800000 */
.L_x_8952:
[----:B0-----:R-:W-:-:S04]  /*f0f0*/  IMAD.U32 R3, RZ, RZ, UR41 ;  /* 0x00000029ff037e24 */ /* 0x001fc8000f8e00ff */
[----:B------:R0:W1:Y:S03]  /*f100*/  SYNCS.PHASECHK.TRANS64.TRYWAIT P1, [R3+URZ+0x28800], R0 ;  /* 0x02880000030075a7 */ /* 0x000066000802017f */
[----:B-1----:R-:W-:Y:S05]  /*f110*/  @!P1 NANOSLEEP.SYNCS 0x989680 ;  /* 0x009896800000995d */ /* 0x002fea0003900000 */
[----:B------:R-:W1:Y:S02]  /*f120*/  @!P1 SYNCS.PHASECHK.TRANS64 P1, [R3+URZ+0x28800], R0 ;  /* 0x02880000030095a7 */ /* 0x000e64000802007f */
[----:B-1----:R-:W-:Y:S05]  /*f130*/  @!P1 BRA `(.L_x_8952) ;  /* 0xfffffffc00ec9947 */ /* 0x002fea000383ffff */
[----:B------:R-:W-:Y:S05]  /*f140*/  BRA `(.L_x_9099) ;  /* 0xffffff2400687947 */ /* 0x000fea000383ffff */
.L_x_8956:
[----:B-1----:R1:W2:Y:S02]  /*f150*/  SYNCS.PHASECHK.TRANS64.TRYWAIT P2, [R3+URZ+0x28830], R0 ;  /* 0x02883000030075a7 */ /* 0x0022a4000804017f */
[----:B--2---:R-:W-:Y:S05]  /*f160*/  @!P2 NANOSLEEP.SYNCS 0x989680 ;  /* 0x009896800000a95d */ /* 0x004fea0003900000 */
[----:B------:R-:W2:Y:S02]  /*f170*/  @!P2 SYNCS.PHASECHK.TRANS64 P2, [R3+URZ+0x28830], R0 ;  /* 0x028830000300a5a7 */ /* 0x000ea4000804007f */
[----:B--2---:R-:W-:Y:S05]  /*f180*/  @!P2 BRA `(.L_x_8956) ;  /* 0xfffffffc00f0a947 */ /* 0x004fea000383ffff */
[----:B------:R-:W-:Y:S05]  /*f190*/  BRA `(.L_x_8955) ;  /* 0xffffff24008c7947 */ /* 0x000fea000383ffff */
.L_x_8961:
[----:B-1----:R-:W-:-:S04]  /*f1a0*/  IMAD.U32 R5, RZ, RZ, UR6 ;  /* 0x00000006ff057e24 */ /* 0x002fc8000f8e00ff */
[----:B------:R1:W2:Y:S03]  /*f1b0*/  SYNCS.PHASECHK.TRANS64.TRYWAIT P3, [R5+URZ+0x28830], R0 ;  /* 0x02883000050075a7 */ /* 0x0002a6000806017f */
[----:B--2---:R-:W-:Y:S05]  /*f1c0*/  @!P3 NANOSLEEP.SYNCS 0x989680 ;  /* 0x009896800000b95d */ /* 0x004fea0003900000 */
[----:B------:R-:W2:Y:S02]  /*f1d0*/  @!P3 SYNCS.PHASECHK.TRANS64 P3, [R5+URZ+0x28830], R0 ;  /* 0x028830000500b5a7 */ /* 0x000ea4000806007f */
[----:B--2---:R-:W-:Y:S05]  /*f1e0*/  @!P3 BRA `(.L_x_8961) ;  /* 0xfffffffc00ecb947 */ /* 0x004fea000383ffff */
[----:B------:R-:W-:Y:S05]  /*f1f0*/  BRA `(.L_x_8958) ;  /* 0xffffff4800b07947 */ /* 0x000fea000383ffff */
.L_x_8965:
[----:B-1----:R-:W-:-:S04]  /*f200*/  IMAD.U32 R5, RZ, RZ, UR6 ;  /* 0x00000006ff057e24 */ /* 0x002fc8000f8e00ff */
[----:B------:R1:W2:Y:S03]  /*f210*/  SYNCS.PHASECHK.TRANS64.TRYWAIT P3, [R5+URZ+0x28850], R0 ;  /* 0x02885000050075a7 */ /* 0x0002a6000806017f */
[----:B--2---:R-:W-:Y:S05]  /*f220*/  @!P3 NANOSLEEP.SYNCS 0x989680 ;  /* 0x009896800000b95d */ /* 0x004fea0003900000 */
[----:B------:R-:W2:Y:S02]  /*f230*/  @!P3 SYNCS.PHASECHK.TRANS64 P3, [R5+URZ+0x28850], R0 ;  /* 0x028850000500b5a7 */ /* 0x000ea4000806007f */
[----:B--2---:R-:W-:Y:S05]  /*f240*/  @!P3 BRA `(.L_x_8965) ;  /* 0xfffffffc00ecb947 */ /* 0x004fea000383ffff */
[----:B------:R-:W-:Y:S05]  /*f250*/  BRA `(.L_x_8962) ;  /* 0xffffff4c00707947 */ /* 0x000fea000383ffff */
.L_x_8971:
[----:B-1----:R-:W-:-:S04]  /*f260*/  IMAD.U32 R5, RZ, RZ, UR6 ;  /* 0x00000006ff057e24 */ /* 0x002fc8000f8e00ff */
[----:B------:R1:W2:Y:S03]  /*f270*/  SYNCS.PHASECHK.TRANS64.TRYWAIT P2, [R5+URZ+0x28830], R0 ;  /* 0x02883000050075a7 */ /* 0x0002a6000804017f */
[----:B--2---:R-:W-:Y:S05]  /*f280*/  @!P2 NANOSLEEP.SYNCS 0x989680 ;  /* 0x009896800000a95d */ /* 0x004fea0003900000 */
[----:B------:R-:W2:Y:S02]  /*f290*/  @!P2 SYNCS.PHASECHK.TRANS64 P2, [R5+URZ+0x28830], R0 ;  /* 0x028830000500a5a7 */ /* 0x000ea4000804007f */
[----:B--2---:R-:W-:Y:S05]  /*f2a0*/  @!P2 BRA `(.L_x_8971) ;  /* 0xfffffffc00eca947 */ /* 0x004fea000383ffff */
[----:B------:R-:W-:Y:S05]  /*f2b0*/  BRA `(.L_x_8968) ;  /* 0xffffff7000d47947 */ /* 0x000fea000383ffff */
.L_x_8975:
[----:B-1----:R-:W-:-:S04]  /*f2c0*/  IMAD.U32 R5, RZ, RZ, UR6 ;  /* 0x00000006ff057e24 */ /* 0x002fc8000f8e00ff */
[----:B------:R1:W2:Y:S03]  /*f2d0*/  SYNCS.PHASECHK.TRANS64.TRYWAIT P2, [R5+URZ+0x28850], R0 ;  /* 0x02885000050075a7 */ /* 0x0002a6000804017f */
[----:B--2---:R-:W-:Y:S05]  /*f2e0*/  @!P2 NANOSLEEP.SYNCS 0x989680 ;  /* 0x009896800000a95d */ /* 0x004fea0003900000 */
[----:B------:R-:W2:Y:S02]  /*f2f0*/  @!P2 SYNCS.PHASECHK.TRANS64 P2, [R5+URZ+0x28850], R0 ;  /* 0x028850000500a5a7 */ /* 0x000ea4000804007f */
[----:B--2---:R-:W-:Y:S05]  /*f300*/  @!P2 BRA `(.L_x_8975) ;  /* 0xfffffffc00eca947 */ /* 0x004fea000383ffff */
[----:B------:R-:W-:Y:S05]  /*f310*/  BRA `(.L_x_8972) ;  /* 0xffffff7400947947 */ /* 0x000fea000383ffff */
.L_x_8980:
[----:B-1----:R-:W-:-:S04]  /*f320*/  IMAD.U32 R7, RZ, RZ, UR5 ;  /* 0x00000005ff077e24 */ /* 0x002fc8000f8e00ff */
[----:B------:R1:W2:Y:S03]  /*f330*/  SYNCS.PHASECHK.TRANS64.TRYWAIT P0, [R7+URZ+0x28850], R6 ;  /* 0x02885006070075a7 */ /* 0x0002a6000800017f */
[----:B--2---:R-:W-:Y:S05]  /*f340*/  @!P0 NANOSLEEP.SYNCS 0x989680 ;  /* 0x009896800000895d */ /* 0x004fea0003900000 */
[----:B------:R-:W2:Y:S02]  /*f350*/  @!P0 SYNCS.PHASECHK.TRANS64 P0, [R7+URZ+0x28850], R6 ;  /* 0x02885006070085a7 */ /* 0x000ea4000800007f */
[----:B--2---:R-:W-:Y:S05]  /*f360*/  @!P0 BRA `(.L_x_8980) ;  /* 0xfffffffc00ec8947 */ /* 0x004fea000383ffff */
[----:B------:R-:W-:Y:S05]  /*f370*/  BRA `(.L_x_8979) ;  /* 0xffffff9000747947 */ /* 0x000fea000383ffff */
.L_x_9010:
[----:B------:R-:W-:Y:S02]  /*f380*/  IMAD.MOV.U32 R13, RZ, RZ, R0 ;  /* 0x000000ffff0d7224 */ /* 0x000fe400078e0000 */
[----:B------:R-:W-:Y:S02]  /*f390*/  IMAD.MOV.U32 R12, RZ, RZ, RZ ;  /* 0x000000ffff0c7224 */ /* 0x000fe400078e00ff */
[----:B------:R-:W-:Y:S02]  /*f3a0*/  IMAD.MOV.U32 R11, RZ, RZ, 0x1f ;  /* 0x0000001fff0b7424 */ /* 0x000fe400078e00ff */
[----:B------:R-:W-:-:S07]  /*f3b0*/  IMAD.MOV.U32 R15, RZ, RZ, -0x1 ;  /* 0xffffffffff0f7424 */ /* 0x000fce00078e00ff */
[----:B0-----:R-:W-:Y:S05]  /*f3c0*/  WARPSYNC.COLLECTIVE R15, `(.L_x_9100) ;  /* 0x000000000f087348 */ /* 0x001fea0003c00000 */
[----:B------:R1:W2:Y:S02]  /*f3d0*/  SHFL.IDX P6, R14, R13, R12, R11 ;  /* 0x0000000c0d0e7389 */ /* 0x0002a400000c000b */
[----:B012---:R-:W-:Y:S01]  /*f3e0*/  ENDCOLLECTIVE ;  /* 0x000000000000791b */ /* 0x007fe20003800000 */
.L_x_9100:
[----:B------:R-:W-:Y:S05]  /*f3f0*/  BRA `(.L_x_9101) ;  /* 0xffffffc400387947 */ /* 0x000fea000383ffff */
.L_x_9012:
[----:B------:R-:W-:Y:S01]  /*f400*/  BSSY B0, `(.L_x_9102) ;  /* 0x0000006000007945 */ /* 0x000fe20003800000 */
[----:B------:R-:W-:-:S07]  /*f410*/  IMAD.MOV.U32 R15, RZ, RZ, -0x1 ;  /* 0xffffffffff0f7424 */ /* 0x000fce00078e00ff */
[----:B01----:R-:W-:Y:S05]  /*f420*/  WARPSYNC.COLLECTIVE R15, `(.L_x_9103) ;  /* 0x000000000f0c7348 */ /* 0x003fea0003c00000 */
[----:B------:R-:W-:Y:S02]  /*f430*/  ELECT P6, UR62, PT ;  /* 0x00000000003e782f */ /* 0x000fe400038c0000 */
[----:B------:R-:W-:Y:S01]  /*f440*/  MOV R14, UR62 ;  /* 0x0000003e000e7c02 */ /* 0x000fe20008000f00 */
[----:B01----:R-:W-:Y:S10]  /*f450*/  ENDCOLLECTIVE ;  /* 0x000000000000791b */ /* 0x003ff40003800000 */
.L_x_9103:
[----:B------:R-:W-:Y:S05]  /*f460*/  BSYNC B0 ;  /* 0x0000000000007941 */ /* 0x000fea0003800000 */
.L_x_9102:
[----:B------:R-:W-:Y:S05]  /*f470*/  BRA `(.L_x_9104) ;  /* 0xffffffc400387947 */ /* 0x000fea000383ffff */
.L_x_9014:
[----:B-1----:R1:W2:Y:S02]  /*f480*/  SYNCS.PHASECHK.TRANS64.TRYWAIT P0, [R0+URZ+0x28840], R3 ;  /* 0x02884003000075a7 */ /* 0x0022a4000800017f */
[----:B--2---:R-:W-:Y:S05]  /*f490*/  @!P0 NANOSLEEP.SYNCS 0x989680 ;  /* 0x009896800000895d */ /* 0x004fea0003900000 */
[----:B------:R-:W2:Y:S02]  /*f4a0*/  @!P0 SYNCS.PHASECHK.TRANS64 P0, [R0+URZ+0x28840], R3 ;  /* 0x02884003000085a7 */ /* 0x000ea4000800007f */
[----:B--2---:R-:W-:Y:S05]  /*f4b0*/  @!P0 BRA `(.L_x_9014) ;  /* 0xfffffffc00f08947 */ /* 0x004fea000383ffff */
[----:B------:R-:W-:Y:S05]  /*f4c0*/  BRA `(.L_x_9105) ;  /* 0xffffffc400887947 */ /* 0x000fea000383ffff */
.L_x_9018:
[----:B------:R-:W-:Y:S01]  /*f4d0*/  IMAD.MOV.U32 R13, RZ, RZ, R4 ;  /* 0x000000ffff0d7224 */ /* 0x000fe200078e0004 */
[----:B------:R-:W-:Y:S01]  /*f4e0*/  LOP3.LUT R8, R8, 0x7f, RZ, 0xc0, !PT ;  /* 0x0000007f08087812 */ /* 0x000fe200078ec0ff */
[----:B------:R-:W-:Y:S02]  /*f4f0*/  IMAD.MOV.U32 R12, RZ, RZ, RZ ;  /* 0x000000ffff0c7224 */ /* 0x000fe400078e00ff */
[----:B------:R-:W-:Y:S01]  /*f500*/  IMAD.MOV.U32 R11, RZ, RZ, 0x181f ;  /* 0x0000181fff0b7424 */ /* 0x000fe200078e00ff */
[----:B------:R-:W-:Y:S01]  /*f510*/  SHF.R.U32.HI R8, RZ, 0x3, R8 ;  /* 0x00000003ff087819 */ /* 0x000fe20000011608 */
[----:B------:R-:W-:Y:S02]  /*f520*/  IMAD.MOV.U32 R15, RZ, RZ, -0x1 ;  /* 0xffffffffff0f7424 */ /* 0x000fe400078e00ff */
[----:B------:R-:W-:-:S07]  /*f530*/  IMAD.U32 R2, RZ, RZ, UR40 ;  /* 0x00000028ff027e24 */ /* 0x000fce000f8e00ff */
[----:B-----5:R-:W-:Y:S05]  /*f540*/  WARPSYNC.COLLECTIVE R15, `(.L_x_9106) ;  /* 0x000000000f087348 */ /* 0x020fea0003c00000 */
[----:B------:R0:W1:Y:S02]  /*f550*/  SHFL.IDX P6, R14, R13, R12, R11 ;  /* 0x0000000c0d0e7389 */ /* 0x00006400000c000b */
[----:B01---5:R-:W-:Y:S01]  /*f560*/  ENDCOLLECTIVE ;  /* 0x000000000000791b */ /* 0x023fe20003800000 */
.L_x_9106:
[----:B------:R-:W-:Y:S02]  /*f570*/  IMAD R2, R2, 0x80, R8 ;  /* 0x0000008002027824 */ /* 0x000fe400078e0208 */
[----:B------:R-:W-:Y:S02]  /*f580*/  IMAD.MOV.U32 R13, RZ, RZ, R0 ;  /* 0x000000ffff0d7224 */ /* 0x000fe400078e0000 */
[----:B------:R-:W-:-:S07]  /*f590*/  IMAD.MOV.U32 R5, RZ, RZ, R14 ;  /* 0x000000ffff057224 */ /* 0x000fce00078e000e */
[----:B------:R-:W-:Y:S05]  /*f5a0*/  WARPSYNC.COLLECTIVE R15, `(.L_x_9107) ;  /* 0x000000000f087348 */ /* 0x000fea0003c00000 */
[----:B------:R0:W1:Y:S02]  /*f5b0*/  SHFL.IDX P6, R14, R13, R12, R11 ;  /* 0x0000000c0d0e7389 */ /* 0x00006400000c000b */
[----:B01----:R-:W-:Y:S01]  /*f5c0*/  ENDCOLLECTIVE ;  /* 0x000000000000791b */ /* 0x003fe20003800000 */
.L_x_9107:
        /* <DEDUP_REMOVED lines=9> */
.L_x_9108:
        /* <DEDUP_REMOVED lines=14> */
.L_x_9109:
[----:B------:R-:W-:Y:S02]  /*f740*/  IMAD.MOV.U32 R13, RZ, RZ, R4 ;  /* 0x000000ffff0d7224 */ /* 0x000fe400078e0004 */
[----:B------:R-:W-:Y:S02]  /*f750*/  IMAD.MOV.U32 R12, RZ, RZ, 0x2 ;  /* 0x00000002ff0c7424 */ /* 0x000fe400078e00ff */
[----:B------:R-:W-:-:S07]  /*f760*/  IMAD.MOV.U32 R5, RZ, RZ, R14 ;  /* 0x000000ffff057224 */ /* 0x000fce00078e000e */
[----:B------:R-:W-:Y:S05]  /*f770*/  WARPSYNC.COLLECTIVE R15, `(.L_x_9110) ;  /* 0x000000000f087348 */ /* 0x000fea0003c00000 */
[----:B------:R0:W1:Y:S02]  /*f780*/  SHFL.IDX P6, R14, R13, R12, R11 ;  /* 0x0000000c0d0e7389 */ /* 0x00006400000c000b */
[----:B01----:R-:W-:Y:S01]  /*f790*/  ENDCOLLECTIVE ;  /* 0x000000000000791b */ /* 0x003fe20003800000 */
.L_x_9110:
        /* <DEDUP_REMOVED lines=17> */
.L_x_9111:
[----:B------:R-:W-:Y:S02]  /*f8b0*/  IMAD.MOV.U32 R13, RZ, RZ, R4 ;  /* 0x000000ffff0d7224 */ /* 0x000fe400078e0004 */
[----:B------:R-:W-:Y:S02]  /*f8c0*/  IMAD.MOV.U32 R12, RZ, RZ, 0x3 ;  /* 0x00000003ff0c7424 */ /* 0x000fe400078e00ff */
[----:B------:R-:W-:-:S07]  /*f8d0*/  IMAD.MOV.U32 R6, RZ, RZ, R14 ;  /* 0x000000ffff067224 */ /* 0x000fce00078e000e */
[----:B------:R-:W-:Y:S05]  /*f8e0*/  WARPSYNC.COLLECTIVE R15, `(.L_x_9112) ;  /* 0x000000000f087348 */ /* 0x000fea0003c00000 */
[----:B------:R0:W1:Y:S02]  /*f8f0*/  SHFL.IDX P6, R14, R13, R12, R11 ;  /* 0x0000000c0d0e7389 */ /* 0x00006400000c000b */
[----:B01----:R-:W-:Y:S01]  /*f900*/  ENDCOLLECTIVE ;  /* 0x000000000000791b */ /* 0x003fe20003800000 */
.L_x_9112:
        /* <DEDUP_REMOVED lines=15> */
.L_x_9113:
[----:B------:R-:W-:Y:S02]  /*fa00*/  IMAD.MOV.U32 R13, RZ, RZ, R4 ;  /* 0x000000ffff0d7224 */ /* 0x000fe400078e0004 */
[----:B------:R-:W-:Y:S02]  /*fa10*/  IMAD.MOV.U32 R12, RZ, RZ, 0x4 ;  /* 0x00000004ff0c7424 */ /* 0x000fe400078e00ff */
[----:B------:R-:W-:-:S07]  /*fa20*/  IMAD.MOV.U32 R6, RZ, RZ, R14 ;  /* 0x000000ffff067224 */ /* 0x000fce00078e000e */
[----:B------:R-:W-:Y:S05]  /*fa30*/  WARPSYNC.COLLECTIVE R15, `(.L_x_9114) ;  /* 0x000000000f087348 */ /* 0x000fea0003c00000 */
[----:B------:R0:W1:Y:S02]  /*fa40*/  SHFL.IDX P6, R14, R13, R12, R11 ;  /* 0x0000000c0d0e7389 */ /* 0x00006400000c000b */
[----:B01----:R-:W-:Y:S01]  /*fa50*/  ENDCOLLECTIVE ;  /* 0x000000000000791b */ /* 0x003fe20003800000 */
.L_x_9114:
        /* <DEDUP_REMOVED lines=15> */
.L_x_9115:
[----:B------:R-:W-:Y:S02]  /*fb50*/  IMAD.MOV.U32 R13, RZ, RZ, R4 ;  /* 0x000000ffff0d7224 */ /* 0x000fe400078e0004 */
[----:B------:R-:W-:Y:S02]  /*fb60*/  IMAD.MOV.U32 R12, RZ, RZ, 0x5 ;  /* 0x00000005ff0c7424 */ /* 0x000fe400078e00ff */
[----:B------:R-:W-:-:S07]  /*fb70*/  IMAD.MOV.U32 R6, RZ, RZ, R14 ;  /* 0x000000ffff067224 */ /* 0x000fce00078e000e */
[----:B------:R-:W-:Y:S05]  /*fb80*/  WARPSYNC.COLLECTIVE R15, `(.L_x_9116) ;  /* 0x000000000f087348 */ /* 0x000fea0003c00000 */
[----:B------:R0:W1:Y:S02]  /*fb90*/  SHFL.IDX P6, R14, R13, R12, R11 ;  /* 0x0000000c0d0e7389 */ /* 0x00006400000c000b */
[----:B01----:R-:W-:Y:S01]  /*fba0*/  ENDCOLLECTIVE ;  /* 0x000000000000791b */ /* 0x003fe20003800000 */
.L_x_9116:
        /* <DEDUP_REMOVED lines=15> */
.L_x_9117:
[----:B------:R-:W-:Y:S02]  /*fca0*/  IMAD.MOV.U32 R13, RZ, RZ, R4 ;  /* 0x000000ffff0d7224 */ /* 0x000fe400078e0004 */
[----:B------:R-:W-:Y:S02]  /*fcb0*/  IMAD.MOV.U32 R12, RZ, RZ, 0x6 ;  /* 0x00000006ff0c7424 */ /* 0x000fe400078e00ff */
[----:B------:R-:W-:-:S07]  /*fcc0*/  IMAD.MOV.U32 R6, RZ, RZ, R14 ;  /* 0x000000ffff067224 */ /* 0x000fce00078e000e */
[----:B------:R-:W-:Y:S05]  /*fcd0*/  WARPSYNC.COLLECTIVE R15, `(.L_x_9118) ;  /* 0x000000000f087348 */ /* 0x000fea0003c00000 */
[----:B------:R0:W1:Y:S02]  /*fce0*/  SHFL.IDX P6, R14, R13, R12, R11 ;  /* 0x0000000c0d0e7389 */ /* 0x00006400000c000b */
[----:B01----:R-:W-:Y:S01]  /*fcf0*/  ENDCOLLECTIVE ;  /* 0x000000000000791b */ /* 0x003fe20003800000 */
.L_x_9118:
        /* <DEDUP_REMOVED lines=14> */
.L_x_9119:
[----:B------:R-:W-:Y:S02]  /*fde0*/  IMAD.MOV.U32 R13, RZ, RZ, R4 ;  /* 0x000000ffff0d7224 */ /* 0x000fe400078e0004 */
[----:B------:R-:W-:Y:S02]  /*fdf0*/  IMAD.MOV.U32 R12, RZ, RZ, 0x7 ;  /* 0x00000007ff0c7424 */ /* 0x000fe400078e00ff */
[----:B------:R-:W-:-:S07]  /*fe00*/  IMAD.MOV.U32 R6, RZ, RZ, R14 ;  /* 0x000000ffff067224 */ /* 0x000fce00078e000e */
[----:B------:R-:W-:Y:S05]  /*fe10*/  WARPSYNC.COLLECTIVE R15, `(.L_x_9120) ;  /* 0x000000000f087348 */ /* 0x000fea0003c00000 */
[----:B------:R0:W1:Y:S02]  /*fe20*/  SHFL.IDX P6, R14, R13, R12, R11 ;  /* 0x0000000c0d0e7389 */ /* 0x00006400000c000b */
[----:B01----:R-:W-:Y:S01]  /*fe30*/  ENDCOLLECTIVE ;  /* 0x000000000000791b */ /* 0x003fe20003800000 */
.L_x_9120:
        /* <DEDUP_REMOVED lines=13> */
.L_x_9121:
[----:B------:R-:W-:Y:S01]  /*ff10*/  IMAD.MOV.U32 R0, RZ, RZ, R14 ;  /* 0x000000ffff007224 */ /* 0x000fe200078e000e */
[----:B------:R-:W-:Y:S06]  /*ff20*/  BRA `(.L_x_9122) ;  /* 0xffffffc400ec7947 */ /* 0x000fec000383ffff */
.L_x_9023:
[----:B0-----:R0:W1:Y:S02]  /*ff30*/  SYNCS.PHASECHK.TRANS64.TRYWAIT P0, [R17+URZ+0x28820], R0 ;  /* 0x02882000110075a7 */ /* 0x001064000800017f */
[----:B-1----:R-:W-:Y:S05]  /*ff40*/  @!P0 NANOSLEEP.SYNCS 0x989680 ;  /* 0x009896800000895d */ /* 0x002fea0003900000 */
[----:B------:R-:W1:Y:S02]  /*ff50*/  @!P0 SYNCS.PHASECHK.TRANS64 P0, [R17+URZ+0x28820], R0 ;  /* 0x02882000110085a7 */ /* 0x000e64000800007f */
[----:B-1----:R-:W-:Y:S05]  /*ff60*/  @!P0 BRA `(.L_x_9023) ;  /* 0xfffffffc00f08947 */ /* 0x002fea000383ffff */
[----:B------:R-:W-:Y:S05]  /*ff70*/  BRA `(.L_x_9123) ;  /* 0xffffffc8005c7947 */ /* 0x000fea000383ffff */
.L_x_9030:
[----:B0-----:R0:W1:Y:S02]  /*ff80*/  SYNCS.PHASECHK.TRANS64.TRYWAIT P0, [R4+URZ+0x28840], R3 ;  /* 0x02884003040075a7 */ /* 0x001064000800017f */
[----:B-1----:R-:W-:Y:S05]  /*ff90*/  @!P0 NANOSLEEP.SYNCS 0x989680 ;  /* 0x009896800000895d */ /* 0x002fea0003900000 */
[----:B------:R-:W1:Y:S02]  /*ffa0*/  @!P0 SYNCS.PHASECHK.TRANS64 P0, [R4+URZ+0x28840], R3 ;  /* 0x02884003040085a7 */ /* 0x000e64000800007f */
[----:B-1----:R-:W-:Y:S05]  /*ffb0*/  @!P0 BRA `(.L_x_9030) ;  /* 0xfffffffc00f08947 */ /* 0x002fea000383ffff */
[----:B------:R-:W-:Y:S05]  /*ffc0*/  BRA `(.L_x_9124) ;  /* 0xffffffcc00147947 */ /* 0x000fea000383ffff */
.L_x_9036:
[----:B0-----:R0:W1:Y:S02]  /*ffd0*/  SYNCS.PHASECHK.TRANS64.TRYWAIT P0, [R4+URZ+0x60], R3 ;  /* 0x00006003040075a7 */ /* 0x001064000800017f */
[----:B-1----:R-:W-:Y:S05]  /*ffe0*/  @!P0 NANOSLEEP.SYNCS 0x989680 ;  /* 0x009896800000895d */ /* 0x002fea0003900000 */
[----:B------:R-:W1:Y:S02]  /*fff0*/  @!P0 SYNCS.PHASECHK.TRANS64 P0, [R4+URZ+0x60], R3 ;  /* 0x00006003040085a7 */ /* 0x000e64000800007f */
[----:B-1----:R-:W-:Y:S05]  /*10000*/  @!P0 BRA `(.L_x_9036) ;  /* 0xfffffffc00f08947 */ /* 0x002fea000383ffff */
[----:B------:R-:W-:Y:S05]  /*10010*/  BRA `(.L_x_9125) ;  /* 0xffffffcc00e07947 */ /* 0x000fea000383ffff */
.L_x_9046:
[----:B--2---:R2:W3:Y:S02]  /*10020*/  SYNCS.PHASECHK.TRANS64.TRYWAIT P0, [R3+URZ+0x28840], R2 ;  /* 0x02884002030075a7 */ /* 0x0044e4000800017f */
[----:B---3--:R-:W-:Y:S05]  /*10030*/  @!P0 NANOSLEEP.SYNCS 0x989680 ;  /* 0x009896800000895d */ /* 0x008fea0003900000 */
[----:B------:R-:W3:Y:S02]  /*10040*/  @!P0 SYNCS.PHASECHK.TRANS64 P0, [R3+URZ+0x28840], R2 ;  /* 0x02884002030085a7 */ /* 0x000ee4000800007f */
[----:B---3--:R-:W-:Y:S05]  /*10050*/  @!P0 BRA `(.L_x_9046) ;  /* 0xfffffffc00f08947 */ /* 0x008fea000383ffff */
[----:B------:R-:W-:Y:S05]  /*10060*/  BRA `(.L_x_9126) ;  /* 0xffffffd400607947 */ /* 0x000fea000383ffff */
.L_x_9052:
[----:B0-----:R0:W1:Y:S02]  /*10070*/  SYNCS.PHASECHK.TRANS64.TRYWAIT P0, [R2+URZ+0x60], R3 ;  /* 0x00006003020075a7 */ /* 0x001064000800017f */
[----:B-1----:R-:W-:Y:S05]  /*10080*/  @!P0 NANOSLEEP.SYNCS 0x989680 ;  /* 0x009896800000895d */ /* 0x002fea0003900000 */
[----:B------:R-:W1:Y:S02]  /*10090*/  @!P0 SYNCS.PHASECHK.TRANS64 P0, [R2+URZ+0x60], R3 ;  /* 0x00006003020085a7 */ /* 0x000e64000800007f */
[----:B-1----:R-:W-:Y:S05]  /*100a0*/  @!P0 BRA `(.L_x_9052) ;  /* 0xfffffffc00f08947 */ /* 0x002fea000383ffff */
[----:B------:R-:W-:Y:S05]  /*100b0*/  BRA `(.L_x_9127) ;  /* 0xffffffd800307947 */ /* 0x000fea000383ffff */
.L_x_9061:
[----:B---3--:R3:W4:Y:S02]  /*100c0*/  SYNCS.PHASECHK.TRANS64.TRYWAIT P0, [R2+URZ+0x28840], R3 ;  /* 0x02884003020075a7 */ /* 0x008724000800017f */
[----:B----4-:R-:W-:Y:S05]  /*100d0*/  @!P0 NANOSLEEP.SYNCS 0x989680 ;  /* 0x009896800000895d */ /* 0x010fea0003900000 */
[----:B------:R-:W4:Y:S02]  /*100e0*/  @!P0 SYNCS.PHASECHK.TRANS64 P0, [R2+URZ+0x28840], R3 ;  /* 0x02884003020085a7 */ /* 0x000f24000800007f */
[----:B----4-:R-:W-:Y:S05]  /*100f0*/  @!P0 BRA `(.L_x_9061) ;  /* 0xfffffffc00f08947 */ /* 0x010fea000383ffff */
[----:B------:R-:W-:Y:S05]  /*10100*/  BRA `(.L_x_9128) ;  /* 0xffffffdc00847947 */ /* 0x000fea000383ffff */
.L_x_9067:
[----:B0-----:R0:W1:Y:S02]  /*10110*/  SYNCS.PHASECHK.TRANS64.TRYWAIT P0, [R2+URZ+0x60], R5 ;  /* 0x00006005020075a7 */ /* 0x001064000800017f */
[----:B-1----:R-:W-:Y:S05]  /*10120*/  @!P0 NANOSLEEP.SYNCS 0x989680 ;  /* 0x009896800000895d */ /* 0x002fea0003900000 */
[----:B------:R-:W1:Y:S02]  /*10130*/  @!P0 SYNCS.PHASECHK.TRANS64 P0, [R2+URZ+0x60], R5 ;  /* 0x00006005020085a7 */ /* 0x000e64000800007f */
[----:B-1----:R-:W-:Y:S05]  /*10140*/  @!P0 BRA `(.L_x_9067) ;  /* 0xfffffffc00f08947 */ /* 0x002fea000383ffff */
[----:B------:R-:W-:Y:S05]  /*10150*/  BRA `(.L_x_9129) ;  /* 0xffffffe000547947 */ /* 0x000fea000383ffff */
.L_x_9078:
[----:B0-----:R0:W2:Y:S02]  /*10160*/  SYNCS.PHASECHK.TRANS64.TRYWAIT P0, [R3+URZ+0x28860], R0 ;  /* 0x02886000030075a7 */ /* 0x0010a4000800017f */
[----:B--2---:R-:W-:Y:S05]  /*10170*/  @!P0 NANOSLEEP.SYNCS 0x989680 ;  /* 0x009896800000895d */ /* 0x004fea0003900000 */
[----:B------:R-:W2:Y:S02]  /*10180*/  @!P0 SYNCS.PHASECHK.TRANS64 P0, [R3+URZ+0x28860], R0 ;  /* 0x02886000030085a7 */ /* 0x000ea4000800007f */
[----:B--2---:R-:W-:Y:S05]  /*10190*/  @!P0 BRA `(.L_x_9078) ;  /* 0xfffffffc00f08947 */ /* 0x004fea000383ffff */
[----:B------:R-:W-:Y:S05]  /*101a0*/  BRA `(.L_x_9130) ;  /* 0xffffffe400947947 */ /* 0x000fea000383ffff */
.L_x_9085:
        /* <DEDUP_REMOVED lines=8> */
.L_x_9132:
[----:B------:R-:W-:Y:S05]  /*10230*/  BSYNC B0 ;  /* 0x0000000000007941 */ /* 0x000fea0003800000 */
.L_x_9131:
[----:B------:R-:W-:Y:S05]  /*10240*/  BRA `(.L_x_9133) ;  /* 0xffffffe8008c7947 */ /* 0x000fea000383ffff */
.L_x_9088:
[----:B0-----:R0:W1:Y:S02]  /*10250*/  SYNCS.PHASECHK.TRANS64.TRYWAIT P0, [R0+URZ+0x28820], R3 ;  /* 0x02882003000075a7 */ /* 0x001064000800017f */
[----:B-1----:R-:W-:Y:S05]  /*10260*/  @!P0 NANOSLEEP.SYNCS 0x989680 ;  /* 0x009896800000895d */ /* 0x002fea0003900000 */
[----:B------:R-:W1:Y:S02]  /*10270*/  @!P0 SYNCS.PHASECHK.TRANS64 P0, [R0+URZ+0x28820], R3 ;  /* 0x02882003000085a7 */ /* 0x000e64000800007f */
[----:B-1----:R-:W-:Y:S05]  /*10280*/  @!P0 BRA `(.L_x_9088) ;  /* 0xfffffffc00f08947 */ /* 0x002fea000383ffff */
[----:B------:R-:W-:Y:S05]  /*10290*/  BRA `(.L_x_9134) ;  /* 0xffffffe800d87947 */ /* 0x000fea000383ffff */
.L_x_9089:
        /* <DEDUP_REMOVED lines=11> */
.L_x_9136:
[----:B------:R-:W-:Y:S05]  /*10350*/  BSYNC B0 ;  /* 0x0000000000007941 */ /* 0x000fea0003800000 */
.L_x_9135:
[----:B------:R-:W-:Y:S05]  /*10360*/  BRA `(.L_x_9137) ;  /* 0xffffffe800c07947 */ /* 0x000fea000383ffff */
.L_x_9092:
[----:B------:R-:W-:Y:S01]  /*10370*/  BSSY B1, `(.L_x_9138) ;  /* 0x0000006000017945 */ /* 0x000fe20003800000 */
[----:B------:R-:W-:-:S07]  /*10380*/  IMAD.MOV.U32 R15, RZ, RZ, -0x1 ;  /* 0xffffffffff0f7424 */ /* 0x000fce00078e00ff */
[----:B01----:R-:W-:Y:S05]  /*10390*/  WARPSYNC.COLLECTIVE R15, `(.L_x_9139) ;  /* 0x000000000f0c7348 */ /* 0x003fea0003c00000 */
[----:B------:R-:W-:Y:S02]  /*103a0*/  ELECT P6, UR62, PT ;  /* 0x00000000003e782f */ /* 0x000fe400038c0000 */
[----:B------:R-:W-:Y:S01]  /*103b0*/  MOV R14, UR62 ;  /* 0x0000003e000e7c02 */ /* 0x000fe20008000f00 */
[----:B01----:R-:W-:Y:S10]  /*103c0*/  ENDCOLLECTIVE ;  /* 0x000000000000791b */ /* 0x003ff40003800000 */
.L_x_9139:
[----:B------:R-:W-:Y:S05]  /*103d0*/  BSYNC B1 ;  /* 0x0000000000017941 */ /* 0x000fea0003800000 */
.L_x_9138:
[----:B------:R-:W-:Y:S05]  /*103e0*/  BRA `(.L_x_9140) ;  /* 0xffffffe800b87947 */ /* 0x000fea000383ffff */
.L_x_9094:
[----:B0-----:R0:W1:Y:S02]  /*103f0*/  SYNCS.PHASECHK.TRANS64.TRYWAIT P0, [R6+URZ], R5 ;  /* 0x00000005060075a7 */ /* 0x001064000800017f */
[----:B-1----:R-:W-:Y:S05]  /*10400*/  @!P0 NANOSLEEP.SYNCS 0x989680 ;  /* 0x009896800000895d */ /* 0x002fea0003900000 */
[----:B------:R-:W1:Y:S02]  /*10410*/  @!P0 SYNCS.PHASECHK.TRANS64 P0, [R6+URZ], R5 ;  /* 0x00000005060085a7 */ /* 0x000e64000800007f */
[----:B-1----:R-:W-:Y:S05]  /*10420*/  @!P0 BRA `(.L_x_9094) ;  /* 0xfffffffc00f08947 */ /* 0x002fea000383ffff */
[----:B------:R-:W-:Y:S05]  /*10430*/  BRA `(.L_x_9141) ;  /* 0xffffffe800f07947 */ /* 0x000fea000383ffff */
.L_x_9095:
[----:B-1----:R1:W2:Y:S02]  /*10440*/  SYNCS.PHASECHK.TRANS64.TRYWAIT P0, [R3+URZ], R2 ;  /* 0x00000002030075a7 */ /* 0x0022a4000800017f */
[----:B--2---:R-:W-:Y:S05]  /*10450*/  @!P0 NANOSLEEP.SYNCS 0x989680 ;  /* 0x009896800000895d */ /* 0x004fea0003900000 */
[----:B------:R-:W2:Y:S02]  /*10460*/  @!P0 SYNCS.PHASECHK.TRANS64 P0, [R3+URZ], R2 ;  /* 0x00000002030085a7 */ /* 0x000ea4000800007f */
[----:B--2---:R-:W-:Y:S05]  /*10470*/  @!P0 BRA `(.L_x_9095) ;  /* 0xfffffffc00f08947 */ /* 0x004fea000383ffff */
[----:B------:R-:W-:Y:S05]  /*10480*/  BRA `(.L_x_9142) ;  /* 0xffffffe800e47947 */ /* 0x000fea000383ffff */
.L_x_9097:
[----:B-1----:R1:W2:Y:S02]  /*10490*/  SYNCS.PHASECHK.TRANS64.TRYWAIT P0, [R18+URZ], R5 ;  /* 0x00000005120075a7 */ /* 0x0022a4000800017f */
[----:B--2---:R-:W-:Y:S05]  /*104a0*/  @!P0 NANOSLEEP.SYNCS 0x989680 ;  /* 0x009896800000895d */ /* 0x004fea0003900000 */
[----:B------:R-:W2:Y:S02]  /*104b0*/  @!P0 SYNCS.PHASECHK.TRANS64 P0, [R18+URZ], R5 ;  /* 0x00000005120085a7 */ /* 0x000ea4000800007f */
[----:B--2---:R-:W-:Y:S05]  /*104c0*/  @!P0 BRA `(.L_x_9097) ;  /* 0xfffffffc00f08947 */ /* 0x004fea000383ffff */
[----:B------:R-:W-:Y:S05]  /*104d0*/  BRA `(.L_x_9143) ;  /* 0xffffffe800e87947 */ /* 0x000fea000383ffff */
.L_x_9144:
        /* <DEDUP_REMOVED lines=10> */
.L_x_15320:


//--------------------- .text._ZN7cutlass13device_kernelIN5flash11enable_sm90INS1_16FlashAttnFwdSm90INS1_25CollectiveMainloopFwdSm90ILi2EN4cute5tupleIJNS5_1CILi1EEES8_S8_EEENS6_IJNS7_ILi128EEESA_SA_EEELi128ENS_6half_tEfNS_4arch4Sm90ELb1ELb0ELb0ELb1ELb0ELb0ELb0ELb1ELb1ELb1ELb0ELb0EEENS1_21CollectiveEpilogueFwdISB_S9_SC_SE_Li256ELb1ELb1ELb0ELb0EEENS1_36VarlenDynamicPersistentTileSchedulerILi128ELi128ELi256ELi128ELb0ELb1ELb1ELb1ELb1ELb1EEEEEEEEEvNT_6ParamsE --------------------------
	.section	.text._ZN7cutlass13device_kernelIN5flash11enable_sm90INS1_16FlashAttnFwdSm90INS1_25CollectiveMainloopFwdSm90ILi2EN4cute5tupleIJNS5_1CILi1EEES8_S8_EEENS6_IJNS7_ILi128EEESA_SA_EEELi128ENS_6half_tEfNS_4arch4Sm90ELb1ELb0ELb0ELb1ELb0ELb0ELb0ELb1ELb1ELb1ELb0ELb0EEENS1_21CollectiveEpilogueFwdISB_S9_SC_SE_Li256ELb1ELb1ELb0ELb0EEENS1_36VarlenDynamicPersistentTileSchedulerILi128ELi128ELi256ELi128ELb0ELb1ELb1ELb1ELb1ELb1EEEEEEEEEvNT_6ParamsE,"ax",@progbits
	.align	128
.text._ZN7cutlass13device_kernelIN5flash11enable_sm90INS1_16FlashAttnFwdSm90INS1_25CollectiveMainloopFwdSm90ILi2EN4cute5tupleIJNS5_1CILi1EEES8_S8_EEENS6_IJNS7_ILi128EEESA_SA_EEELi128ENS_6half_tEfNS_4arch4Sm90ELb1ELb0ELb0ELb1ELb0ELb0ELb0ELb1ELb1ELb1ELb0ELb0EEENS1_21CollectiveEpilogueFwdISB_S9_SC_SE_Li256ELb1ELb1ELb0ELb0EEENS1_36VarlenDynamicPersistentTileSchedulerILi128ELi128ELi256ELi128ELb0ELb1ELb1ELb1ELb1ELb1EEEEEEEEEvNT_6ParamsE:
        .type           _ZN7cutlass13device_kernelIN5flash11enable_sm90INS1_16FlashAttnFwdSm90INS1_25CollectiveMainloopFwdSm90ILi2EN4cute5tupleIJNS5_1CILi1EEES8_S8_EEENS6_IJNS7_ILi128EEESA_SA_EEELi128ENS_6half_tEfNS_4arch4Sm90ELb1ELb0ELb0ELb1ELb0ELb0ELb0ELb1ELb1ELb1ELb0ELb0EEENS1_21CollectiveEpilogueFwdISB_S9_SC_SE_Li256ELb1ELb1ELb0ELb0EEENS1_36VarlenDynamicPersistentTileSchedulerILi128ELi128ELi256ELi128ELb0ELb1ELb1ELb1ELb1ELb1EEEEEEEEEvNT_6ParamsE,@function
        .size           _ZN7cutlass13device_kernelIN5flash11enable_sm90INS1_16FlashAttnFwdSm90INS1_25CollectiveMainloopFwdSm90ILi2EN4cute5tupleIJNS5_1CILi1EEES8_S8_EEENS6_IJNS7_ILi128EEESA_SA_EEELi128ENS_6half_tEfNS_4arch4Sm90ELb1ELb0ELb0ELb1ELb0ELb0ELb0ELb1ELb1ELb1ELb0ELb0EEENS1_21CollectiveEpilogueFwdISB_S9_SC_SE_Li256ELb1ELb1ELb0ELb0EEENS1_36VarlenDynamicPersistentTileSchedulerILi128ELi128ELi256ELi128ELb0ELb1ELb1ELb1ELb1ELb1EEEEEEEEEvNT_6ParamsE,(.L_x_15321 - _ZN7cutlass13device_kernelIN5flash11enable_sm90INS1_16FlashAttnFwdSm90INS1_25CollectiveMainloopFwdSm90ILi2EN4cute5tupleIJNS5_1CILi1EEES8_S8_EEENS6_IJNS7_ILi128EEESA_SA_EEELi128ENS_6half_tEfNS_4arch4Sm90ELb1ELb0ELb0ELb1ELb0ELb0ELb0ELb1ELb1ELb1ELb0ELb0EEENS1_21CollectiveEpilogueFwdISB_S9_SC_SE_Li256ELb1ELb1ELb0ELb0EEENS1_36VarlenDynamicPersistentTileSchedulerILi128ELi128ELi256ELi128ELb0ELb1ELb1ELb1ELb1ELb1EEEEEEEEEvNT_6ParamsE)
        .other          _ZN7cutlass13device_kernelIN5flash11enable_sm90INS1_16FlashAttnFwdSm90INS1_25CollectiveMainloopFwdSm90ILi2EN4cute5tupleIJNS5_1CILi1EEES8_S8_EEENS6_IJNS7_ILi128EEESA_SA_EEELi128ENS_6half_tEfNS_4arch4Sm90ELb1ELb0ELb0ELb1ELb0ELb0ELb0ELb1ELb1ELb1ELb0ELb0EEENS1_21CollectiveEpilogueFwdISB_S9_SC_SE_Li256ELb1ELb1ELb0ELb0EEENS1_36VarlenDynamicPersistentTileSchedulerILi128ELi128ELi256ELi128ELb0ELb1ELb1ELb1ELb1ELb1EEEEEEEEEvNT_6ParamsE,@"STO_CUDA_ENTRY STV_DEFAULT"
_ZN7cutlass13device_kernelIN5flash11enable_sm90INS1_16FlashAttnFwdSm90INS1_25CollectiveMainloopFwdSm90ILi2EN4cute5tupleIJNS5_1CILi1EEES8_S8_EEENS6_IJNS7_ILi128EEESA_SA_EEELi128ENS_6half_tEfNS_4arch4Sm90ELb1ELb0ELb0ELb1ELb0ELb0ELb0ELb1ELb1ELb1ELb0ELb0EEENS1_21CollectiveEpilogueFwdISB_S9_SC_SE_Li256ELb1ELb1ELb0ELb0EEENS1_36VarlenDynamicPersistentTileSchedulerILi128ELi128ELi256ELi128ELb0ELb1ELb1ELb1ELb1ELb1EEEEEEEEEvNT_6ParamsE:
        /* <DEDUP_REMOVED lines=17> */
.L_x_9146:
[----:B------:R-:W-:Y:S05]  /*0110*/  BSYNC B0 ;  /* 0x0000000000007941 */ /* 0x000fea0003800000 */
.L_x_9145:
        /* <DEDUP_REMOVED lines=40> */
.L_x_9147:
        /* <DEDUP_REMOVED lines=22> */
.L_x_9148:
        /* <DEDUP_REMOVED lines=18> */
.L_x_9149:
        /* <DEDUP_REMOVED lines=22> */
.L_x_9150:
        /* <DEDUP_REMOVED lines=22> */
.L_x_9151:
        /* <DEDUP_REMOVED lines=8> */
.L_x_9153:
        /* <DEDUP_REMOVED lines=21> */
[----:B------:R-:W-:-:S04]  /*0ab0*/  LEA.HI R3, R0, R197, RZ, 0x7 ;  /* 0x000000c500037211 */ /* 0x000fc800078f38ff */
[----:B------:R-:W-:Y:S02]  /*0ac0*/  LOP3.LUT R2, R3, 0xffffff80, RZ, 0xc0, !PT ;  /* 0xffffff8003027812 */ /* 0x000fe400078ec0ff */
[----:B------:R-:W-:-:S03]  /*0ad0*/  LEA.HI R4, R0, R197, RZ, 0x5 ;  /* 0x000000c500047211 */ /* 0x000fc600078f28ff */
[----:B------:R-:W-:Y:S02]  /*0ae0*/  IMAD.IADD R191, R197, 0x1, -R2 ;  /* 0x00000001c5bf7824 */ /* 0x000fe400078e0a02 */
[----:B------:R-:W-:-:S03]  /*0af0*/  IMAD.SHL.U32 R6, R4, 0x20, RZ ;  /* 0x0000002004067824 */ /* 0x000fc600078e00ff */
[----:B------:R-:W-:Y:S02]  /*0b00*/  SHF.R.S32.HI R8, RZ, 0x1f, R191 ;  /* 0x0000001fff087819 */ /* 0x000fe400000114bf */
[----:B------:R-:W-:Y:S02]  /*0b10*/  LEA.HI R2, R0, R197, RZ, 0x4 ;  /* 0x000000c500027211 */ /* 0x000fe400078f20ff */
[----:B------:R-:W-:Y:S02]  /*0b20*/  LEA.HI R9, R8, R191, RZ, 0x2 ;  /* 0x000000bf08097211 */ /* 0x000fe400078f10ff */
[----:B------:R-:W-:Y:S02]  /*0b30*/  LEA.HI R10, R0, R197, RZ, 0x2 ;  /* 0x000000c5000a7211 */ /* 0x000fe400078f10ff */
[----:B------:R-:W-:Y:S02]  /*0b40*/  LOP3.LUT R7, R6, 0xfffffc00, RZ, 0xc0, !PT ;  /* 0xfffffc0006077812 */ /* 0x000fe400078ec0ff */
[----:B------:R-:W-:-:S02]  /*0b50*/  SHF.R.S32.HI R6, RZ, 0x2, R9 ;  /* 0x00000002ff067819 */ /* 0x000fc40000011409 */
[----:B------:R-:W-:Y:S02]  /*0b60*/  SHF.R.S32.HI R11, RZ, 0x1f, R9 ;  /* 0x0000001fff0b7819 */ /* 0x000fe40000011409 */
[----:B------:R-:W-:Y:S02]  /*0b70*/  SHF.R.S32.HI R5, RZ, 0x4, R2 ;  /* 0x00000004ff057819 */ /* 0x000fe40000011402 */
[----:B------:R-:W-:Y:S02]  /*0b80*/  LOP3.LUT R4, R2, 0x3fffff0, RZ, 0xc0, !PT ;  /* 0x03fffff002047812 */ /* 0x000fe400078ec0ff */
[----:B------:R-:W-:Y:S02]  /*0b90*/  LOP3.LUT R10, R10, 0xfffffffc, RZ, 0xc0, !PT ;  /* 0xfffffffc0a0a7812 */ /* 0x000fe400078ec0ff */
[----:B------:R-:W-:Y:S02]  /*0ba0*/  LEA.HI R0, R0, R197, RZ, 0x3 ;  /* 0x000000c500007211 */ /* 0x000fe400078f18ff */
[----:B------:R-:W-:-:S02]  /*0bb0*/  LEA.HI R11, R11, R6, RZ, 0x3 ;  /* 0x000000060b0b7211 */ /* 0x000fc400078f18ff */
[----:B------:R-:W-:Y:S01]  /*0bc0*/  SHF.R.S32.HI R192, RZ, 0x7, R3 ;  /* 0x00000007ffc07819 */ /* 0x000fe20000011403 */
[C---:B------:R-:W-:Y:S01]  /*0bd0*/  IMAD.IADD R4, R197.reuse, 0x1, -R4 ;  /* 0x00000001c5047824 */ /* 0x040fe200078e0a04 */
[----:B------:R-:W-:Y:S01]  /*0be0*/  LEA.HI R2, R2, R5, RZ, 0x1 ;  /* 0x0000000502027211 */ /* 0x000fe200078f08ff */
[----:B------:R-:W-:Y:S01]  /*0bf0*/  IMAD.IADD R10, R197, 0x1, -R10 ;  /* 0x00000001c50a7824 */ /* 0x000fe200078e0a0a */
[----:B------:R-:W-:Y:S02]  /*0c00*/  LOP3.LUT R186, R0, 0xfffffff8, RZ, 0xc0, !PT ;  /* 0xfffffff800ba7812 */ /* 0x000fe400078ec0ff */
[----:B------:R-:W-:Y:S02]  /*0c10*/  LOP3.LUT R11, R11, 0xfffffff8, RZ, 0xc0, !PT ;  /* 0xfffffff80b0b7812 */ /* 0x000fe400078ec0ff */
[----:B------:R-:W-:Y:S02]  /*0c20*/  LEA.HI R8, R8, R191, RZ, 0x5 ;  /* 0x000000bf08087211 */ /* 0x000fe400078f28ff */
[----:B------:R-:W-:Y:S01]  /*0c30*/  LEA.HI R3, R3, R192, RZ, 0x1 ;  /* 0x000000c003037211 */ /* 0x000fe200078f08ff */
[----:B------:R-:W-:Y:S01]  /*0c40*/  IMAD R7, R4, 0x40, R7 ;  /* 0x0000004004077824 */ /* 0x000fe200078e0207 */
[----:B------:R-:W-:Y:S01]  /*0c50*/  LOP3.LUT R2, R2, 0x1ffffffe, RZ, 0xc0, !PT ;  /* 0x1ffffffe02027812 */ /* 0x000fe200078ec0ff */
[----:B------:R-:W-:Y:S01]  /*0c60*/  IMAD.IADD R186, R197, 0x1, -R186 ;  /* 0x00000001c5ba7824 */ /* 0x000fe200078e0aba */
[----:B------:R-:W-:Y:S01]  /*0c70*/  SHF.R.S32.HI R8, RZ, 0x5, R8 ;  /* 0x00000005ff087819 */ /* 0x000fe20000011408 */
[----:B------:R-:W-:Y:S01]  /*0c80*/  IMAD.IADD R11, R6, 0x1, -R11 ;  /* 0x00000001060b7824 */ /* 0x000fe200078e0a0b */
[----:B------:R-:W-:-:S02]  /*0c90*/  LEA.HI R4, R10, R10, RZ, 0x1 ;  /* 0x0000000a0a047211 */ /* 0x000fc400078f08ff */
[----:B------:R-:W-:Y:S01]  /*0ca0*/  LOP3.LUT R3, R3, 0x3fffffe, RZ, 0xc0, !PT ;  /* 0x03fffffe03037812 */ /* 0x000fe200078ec0ff */
[----:B------:R-:W-:Y:S01]  /*0cb0*/  IMAD.IADD R2, R5, 0x1, -R2 ;  /* 0x0000000105027824 */ /* 0x000fe200078e0a02 */
[----:B------:R-:W-:Y:S01]  /*0cc0*/  LOP3.LUT R5, R4, 0x1ffffffe, RZ, 0xc0, !PT ;  /* 0x1ffffffe04057812 */ /* 0x000fe200078ec0ff */
[----:B------:R-:W-:Y:S02]  /*0cd0*/  IMAD.SHL.U32 R19, R186, 0x8, RZ ;  /* 0x00000008ba137824 */ /* 0x000fe400078e00ff */
[----:B------:R-:W-:Y:S02]  /*0ce0*/  IMAD R8, R8, 0x10, R11 ;  /* 0x0000001008087824 */ /* 0x000fe400078e020b */
[----:B------:R-:W-:Y:S01]  /*0cf0*/  IMAD.IADD R3, R192, 0x1, -R3 ;  /* 0x00000001c0037824 */ /* 0x000fe200078e0a03 */
[----:B------:R-:W-:Y:S01]  /*0d00*/  LOP3.LUT R22, R9, 0x7ffffffc, RZ, 0xc0, !PT ;  /* 0x7ffffffc09167812 */ /* 0x000fe200078ec0ff */
[----:B------:R-:W-:Y:S02]  /*0d10*/  VIADD R185, R19, 0x40 ;  /* 0x0000004013b97836 */ /* 0x000fe40000000000 */
[----:B------:R-:W-:-:S02]  /*0d20*/  IMAD.IADD R10, R10, 0x1, -R5 ;  /* 0x000000010a0a7824 */ /* 0x000fc400078e0a05 */
[----:B------:R-:W-:Y:S01]  /*0d30*/  IMAD R193, R3, 0x40, R8 ;  /* 0x0000004003c17824 */ /* 0x000fe200078e0208 */
[----:B------:R-:W-:Y:S01]  /*0d40*/  SHF.R.S32.HI R189, RZ, 0x3, R0 ;  /* 0x00000003ffbd7819 */ /* 0x000fe20000011400 */
[----:B------:R-:W-:Y:S01]  /*0d50*/  IMAD R194, R2, 0x8, R7 ;  /* 0x0000000802c27824 */ /* 0x000fe200078e0207 */
[----:B------:R-:W-:Y:S01]  /*0d60*/  SHF.R.S32.HI R196, RZ, 0x1f, R19 ;  /* 0x0000001fffc47819 */ /* 0x000fe20000011413 */
[----:B------:R-:W-:Y:S01]  /*0d70*/  IMAD.MOV.U32 R190, RZ, RZ, RZ ;  /* 0x000000ffffbe7224 */ /* 0x000fe200078e00ff */
[----:B------:R-:W-:Y:S01]  /*0d80*/  SHF.R.S32.HI R195, RZ, 0x1f, R185 ;  /* 0x0000001fffc37819 */ /* 0x000fe200000114b9 */
[----:B------:R-:W-:Y:S02]  /*0d90*/  IMAD.IADD R22, R191, 0x1, -R22 ;  /* 0x00000001bf167824 */ /* 0x000fe400078e0a16 */
[----:B------:R-:W-:Y:S01]  /*0da0*/  IMAD R23, R10, 0x8, R193 ;  /* 0x000000080a177824 */ /* 0x000fe200078e02c1 */
[----:B------:R-:W-:Y:S01]  /*0db0*/  UMOV UR36, URZ ;  /* 0x0000003f00247c82 */ /* 0x000fe20008000000 */
[----:B------:R-:W-:Y:S01]  /*0dc0*/  UMOV UR37, URZ ;  /* 0x0000003f00257c82 */ /* 0x000fe20008000000 */
[----:B--2---:R-:W-:-:S07]  /*0dd0*/  LOP3.LUT R18, R12, 0x1, RZ, 0xfc, !PT ;  /* 0x000000010c127812 */ /* 0x004fce00078efcff */
.L_x_9207:
[----:B0---4-:R-:W0:Y:S01]  /*0de0*/  LDC.64 R2, c[0x0][0xc88] ;  /* 0x00032200ff027b82 */ /* 0x011e220000000a00 */
[----:B------:R-:W-:Y:S01]  /*0df0*/  ULDC.64 UR4, c[0x0][0xa28] ;  /* 0x00028a0000047ab9 */ /* 0x000fe20000000a00 */
[----:B------:R-:W-:Y:S01]  /*0e00*/  ULDC.64 UR6, c[0x0][0xa18] ;  /* 0x0002860000067ab9 */ /* 0x000fe20000000a00 */
[----:B------:R-:W-:Y:S01]  /*0e10*/  IMAD.MOV.U32 R7, RZ, RZ, RZ ;  /* 0x000000ffff077224 */ /* 0x000fe200078e00ff */
[----:B------:R-:W-:Y:S01]  /*0e20*/  ULDC.64 UR8, c[0x0][0xa20] ;  /* 0x0002880000087ab9 */ /* 0x000fe20000000a00 */
[----:B0-----:R-:W-:-:S05]  /*0e30*/  IMAD.WIDE R2, R47, 0x4, R2 ;  /* 0x000000042f027825 */ /* 0x001fca00078e0202 */
[----:B--2---:R-:W2:Y:S01]  /*0e40*/  LDG.E R184, desc[UR40][R2.64] ;  /* 0x0000002802b87981 */ /* 0x004ea2000c1e1900 */
[----:B------:R-:W-:Y:S02]  /*0e50*/  ISETP.NE.U32.AND P0, PT, RZ, UR4, PT ;  /* 0x00000004ff007c0c */ /* 0x000fe4000bf05070 */
[----:B------:R-:W-:Y:S02]  /*0e60*/  ISETP.NE.U32.AND P1, PT, RZ, UR6, PT ;  /* 0x00000006ff007c0c */ /* 0x000fe4000bf25070 */
[----:B------:R-:W-:Y:S02]  /*0e70*/  ISETP.NE.AND.EX P0, PT, RZ, UR5, PT, P0 ;  /* 0x00000005ff007c0c */ /* 0x000fe4000bf05300 */
[----:B------:R-:W-:Y:S02]  /*0e80*/  ISETP.NE.AND.EX P1, PT, RZ, UR7, PT, P1 ;  /* 0x00000007ff007c0c */ /* 0x000fe4000bf25310 */
[----:B--2---:R-:W-:-:S09]  /*0e90*/  SHF.R.S32.HI R188, RZ, 0x1f, R184 ;  /* 0x0000001fffbc7819 */ /* 0x004fd200000114b8 */
[----:B---3--:R-:W-:Y:S01]  /*0ea0*/  @P0 LEA R4, P2, R184, UR4, 0x2 ;  /* 0x00000004b8040c11 */ /* 0x008fe2000f8410ff */
[----:B------:R-:W-:-:S03]  /*0eb0*/  ULDC UR4, c[0x0][0x288] ;  /* 0x0000a20000047ab9 */ /* 0x000fc60000000800 */
[C-C-:B------:R-:W-:Y:S02]  /*0ec0*/  @P0 LEA.HI.X R5, R184.reuse, UR5, R188.reuse, 0x2, P2 ;  /* 0x00000005b8050c11 */ /* 0x140fe400090f14bc */
[C---:B------:R-:W-:Y:S01]  /*0ed0*/  @P1 LEA R2, P2, R184.reuse, UR6, 0x2 ;  /* 0x00000006b8021c11 */ /* 0x040fe2000f8410ff */
[----:B------:R-:W-:Y:S01]  /*0ee0*/  IMAD.U32 R17, RZ, RZ, UR4 ;  /* 0x00000004ff117e24 */ /* 0x000fe2000f8e00ff */
[----:B------:R-:W-:Y:S01]  /*0ef0*/  ULDC.64 UR4, c[0x0][0x418] ;  /* 0x0001060000047ab9 */ /* 0x000fe20000000a00 */
[----:B------:R0:W5:Y:S01]  /*0f00*/  @P0 LDG.E R7, desc[UR40][R4.64] ;  /* 0x0000002804070981 */ /* 0x000162000c1e1900 */
[----:B------:R-:W-:-:S05]  /*0f10*/  @P1 LEA.HI.X R3, R184, UR7, R188, 0x2, P2 ;  /* 0x00000007b8031c11 */ /* 0x000fca00090f14bc */
[----:B------:R0:W5:Y:S01]  /*0f20*/  @P1 LDG.E R17, desc[UR40][R2.64] ;  /* 0x0000002802111981 */ /* 0x000162000c1e1900 */
[----:B------:R-:W-:Y:S01]  /*0f30*/  UISETP.NE.U32.AND UP0, UPT, UR4, URZ, UPT ;  /* 0x0000003f0400728c */ /* 0x000fe2000bf05070 */
[----:B------:R-:W-:Y:S02]  /*0f40*/  ISETP.NE.U32.AND P2, PT, RZ, UR8, PT ;  /* 0x00000008ff007c0c */ /* 0x000fe4000bf45070 */
[----:B------:R-:W-:Y:S01]  /*0f50*/  ULDC UR4, c[0x0][0x424] ;  /* 0x0001090000047ab9 */ /* 0x000fe20000000800 */
[----:B------:R-:W-:Y:S01]  /*0f60*/  UISETP.NE.AND.EX UP0, UPT, UR5, URZ, UPT, UP0 ;  /* 0x0000003f0500728c */ /* 0x000fe2000bf05300 */
[----:B------:R-:W-:Y:S02]  /*0f70*/  ISETP.NE.AND.EX P2, PT, RZ, UR9, PT, P2 ;  /* 0x00000009ff007c0c */ /* 0x000fe4000bf45320 */
[----:B------:R-:W-:Y:S01]  /*0f80*/  ULDC UR5, c[0x0][0x2f0] ;  /* 0x0000bc0000057ab9 */ /* 0x000fe20000000800 */
[----:B------:R-:W-:-:S04]  /*0f90*/  USEL UR4, UR4, 0x1, UP0 ;  /* 0x0000000104047887 */ /* 0x000fc80008000000 */
[----:B------:R-:W-:Y:S01]  /*0fa0*/  UIMAD UR4, UR4, UR5, URZ ;  /* 0x00000005040472a4 */ /* 0x000fe2000f8e023f */
[----:B0-----:R-:W-:Y:S11]  /*0fb0*/  @P1 BRA `(.L_x_9154) ;  /* 0x0000000000241947 */ /* 0x001ff60003800000 */
        /* <DEDUP_REMOVED lines=9> */
.L_x_9154:
[----:B------:R-:W-:Y:S02]  /*1050*/  IMAD.U32 R16, RZ, RZ, UR4 ;  /* 0x00000004ff107e24 */ /* 0x000fe4000f8e00ff */
[----:B------:R-:W-:Y:S01]  /*1060*/  IMAD.MOV.U32 R187, RZ, RZ, R46 ;  /* 0x000000ffffbb7224 */ /* 0x000fe200078e002e */
[----:B------:R-:W-:Y:S06]  /*1070*/  @!P2 BRA `(.L_x_9155) ;  /* 0x000000000010a947 */ /* 0x000fec0003800000 */
[----:B------:R-:W-:-:S04]  /*1080*/  LEA R2, P0, R184, UR8, 0x2 ;  /* 0x00000008b8027c11 */ /* 0x000fc8000f8010ff */
[----:B------:R-:W-:-:S05]  /*1090*/  LEA.HI.X R3, R184, UR9, R188, 0x2, P0 ;  /* 0x00000009b8037c11 */ /* 0x000fca00080f14bc */
[----:B------:R0:W5:Y:S01]  /*10a0*/  LDG.E R16, desc[UR40][R2.64] ;  /* 0x0000002802107981 */ /* 0x000162000c1e1900 */
[----:B------:R-:W-:Y:S05]  /*10b0*/  BRA `(.L_x_9156) ;  /* 0x0000000000247947 */ /* 0x000fea0003800000 */
.L_x_9155:
[----:B------:R-:W-:Y:S02]  /*10c0*/  ULDC.64 UR4, c[0x0][0xa08] ;  /* 0x0002820000047ab9 */ /* 0x000fe40000000a00 */
[----:B------:R-:W-:-:S04]  /*10d0*/  ISETP.NE.U32.AND P0, PT, RZ, UR4, PT ;  /* 0x00000004ff007c0c */ /* 0x000fc8000bf05070 */
[----:B------:R-:W-:-:S13]  /*10e0*/  ISETP.NE.AND.EX P0, PT, RZ, UR5, PT, P0 ;  /* 0x00000005ff007c0c */ /* 0x000fda000bf05300 */
[----:B------:R-:W-:Y:S05]  /*10f0*/  @!P0 BRA `(.L_x_9156) ;  /* 0x0000000000148947 */ /* 0x000fea0003800000 */
[----:B------:R-:W0:Y:S02]  /*1100*/  LDC.64 R2, c[0x0][0xa08] ;  /* 0x00028200ff027b82 */ /* 0x000e240000000a00 */
[----:B0-----:R-:W-:-:S05]  /*1110*/  IMAD.WIDE R2, R184, 0x4, R2 ;  /* 0x00000004b8027825 */ /* 0x001fca00078e0202 */
[----:B------:R-:W2:Y:S04]  /*1120*/  LDG.E R16, desc[UR40][R2.64] ;  /* 0x0000002802107981 */ /* 0x000ea8000c1e1900 */
[----:B------:R-:W2:Y:S02]  /*1130*/  LDG.E R5, desc[UR40][R2.64+0x4] ;  /* 0x0000042802057981 */ /* 0x000ea4000c1e1900 */
[----:B--2---:R-:W-:-:S07]  /*1140*/  IMAD.IADD R16, R5, 0x1, -R16 ;  /* 0x0000000105107824 */ /* 0x004fce00078e0a10 */
.L_x_9156:
[----:B------:R-:W1:Y:S01]  /*1150*/  LDC R0, c[0x0][0x448] ;  /* 0x00011200ff007b82 */ /* 0x000e620000000800 */
[----:B0-----:R-:W-:Y:S01]  /*1160*/  IMAD.SHL.U32 R2, R45, 0x80, RZ ;  /* 0x000000802d027824 */ /* 0x001fe200078e00ff */
[----:B------:R-:W-:Y:S01]  /*1170*/  CS2R R20, SRZ ;  /* 0x0000000000147805 */ /* 0x000fe2000001ff00 */
[----:B-----5:R-:W-:Y:S01]  /*1180*/  IMAD.IADD R16, R16, 0x1, -R7 ;  /* 0x0000000110107824 */ /* 0x020fe200078e0a07 */
[----:B------:R-:W-:Y:S02]  /*1190*/  CS2R R150, SRZ ;  /* 0x0000000000967805 */ /* 0x000fe4000001ff00 */
[----:B------:R-:W-:Y:S02]  /*11a0*/  CS2R R148, SRZ ;  /* 0x0000000000947805 */ /* 0x000fe4000001ff00 */
[----:B------:R-:W-:Y:S02]  /*11b0*/  CS2R R146, SRZ ;  /* 0x0000000000927805 */ /* 0x000fe4000001ff00 */
[----:B------:R-:W-:-:S02]  /*11c0*/  CS2R R144, SRZ ;  /* 0x0000000000907805 */ /* 0x000fc4000001ff00 */
[----:B------:R-:W-:Y:S02]  /*11d0*/  IADD3 R5, R16, 0x80, -R17 ;  /* 0x0000008010057810 */ /* 0x000fe40007ffe811 */
        /* <DEDUP_REMOVED lines=15> */
[----:B-1----:R-:W-:Y:S01]  /*12d0*/  ISETP.NE.AND P0, PT, R0, 0x1, PT ;  /* 0x000000010000780c */ /* 0x002fe20003f05270 */
[----:B------:R-:W-:Y:S01]  /*12e0*/  VIADD R0, R2, 0x7f ;  /* 0x0000007f02007836 */ /* 0x000fe20000000000 */
        /* <DEDUP_REMOVED lines=11> */
[----:B------:R-:W0:Y:S01]  /*13a0*/  @P0 LDC R3, c[0x0][0x44c] ;  /* 0x00011300ff030b82 */ /* 0x000e220000000800 */
[----:B------:R-:W-:Y:S01]  /*13b0*/  CS2R R90, SRZ ;  /* 0x00000000005a7805 */ /* 0x000fe2000001ff00 */
[----:B------:R-:W-:Y:S02]  /*13c0*/  IMAD.MOV.U32 R89, RZ, RZ, RZ ;  /* 0x000000ffff597224 */ /* 0x000fe400078e00ff */
[----:B------:R-:W-:-:S04]  /*13d0*/  IMAD.MOV.U32 R8, RZ, RZ, RZ ;  /* 0x000000ffff087224 */ /* 0x000fc800078e00ff */
[----:B------:R-:W1:Y:S01]  /*13e0*/  @P0 LDC R4, c[0x0][0x450] ;  /* 0x00011400ff040b82 */ /* 0x000e620000000800 */
[----:B0-----:R-:W-:-:S05]  /*13f0*/  @P0 IMAD.HI.U32 R3, R0, R3, RZ ;  /* 0x0000000300030227 */ /* 0x001fca00078e00ff */
[----:B-1----:R-:W-:Y:S01]  /*1400*/  @P0 SHF.R.U32.HI R0, RZ, R4, R3 ;  /* 0x00000004ff000219 */ /* 0x002fe20000011603 */
[----:B------:R-:W-:Y:S01]  /*1410*/  VIADD R3, R16, 0x7f ;  /* 0x0000007f10037836 */ /* 0x000fe20000000000 */
[----:B------:R-:W-:-:S03]  /*1420*/  PLOP3.LUT P0, PT, PT, PT, PT, 0x80, 0x0 ;  /* 0x000000000000781c */ /* 0x000fc60003f0f070 */
[----:B------:R-:W-:Y:S01]  /*1430*/  IMAD.IADD R5, R5, 0x1, R0 ;  /* 0x0000000105057824 */ /* 0x000fe200078e0200 */
[----:B------:R-:W-:-:S04]  /*1440*/  SHF.R.S32.HI R0, RZ, 0x1f, R3 ;  /* 0x0000001fff007819 */ /* 0x000fc80000011403 */
[----:B------:R-:W-:Y:S02]  /*1450*/  SHF.R.S32.HI R4, RZ, 0x1f, R5 ;  /* 0x0000001fff047819 */ /* 0x000fe40000011405 */
[----:B------:R-:W-:Y:S01]  /*1460*/  LEA.HI R0, R0, R3, RZ, 0x7 ;  /* 0x0000000300007211 */ /* 0x000fe200078f38ff */
[----:B------:R-:W-:Y:S01]  /*1470*/  IMAD.MOV.U32 R3, RZ, RZ, RZ ;  /* 0x000000ffff037224 */ /* 0x000fe200078e00ff */
[----:B------:R-:W-:Y:S02]  /*1480*/  LEA.HI R4, R4, R5, RZ, 0x7 ;  /* 0x0000000504047211 */ /* 0x000fe400078f38ff */
[----:B------:R-:W-:Y:S02]  /*1490*/  SHF.R.S32.HI R0, RZ, 0x7, R0 ;  /* 0x00000007ff007819 */ /* 0x000fe40000011400 */
[----:B------:R-:W-:-:S04]  /*14a0*/  SHF.R.S32.HI R5, RZ, 0x7, R4 ;  /* 0x00000007ff057819 */ /* 0x000fc80000011404 */
[----:B------:R-:W-:-:S04]  /*14b0*/  VIMNMX R88, R0, R5, PT ;  /* 0x0000000500587248 */ /* 0x000fc80003fe0100 */
[----:B------:R-:W-:-:S13]  /*14c0*/  ISETP.GE.AND P1, PT, R88, 0x1, PT ;  /* 0x000000015800780c */ /* 0x000fda0003f26270 */
        /* <DEDUP_REMOVED lines=32> */
.L_x_9158:
[----:B------:R-:W-:Y:S02]  /*16d0*/  LEA.HI R0, R190, R190, RZ, 0x1 ;  /* 0x000000bebe007211 */ /* 0x000fe400078f08ff */
[----:B------:R-:W-:Y:S02]  /*16e0*/  ISETP.NE.AND P0, PT, R18, 0x3, PT ;  /* 0x000000031200780c */ /* 0x000fe40003f05270 */
[----:B------:R-:W-:-:S05]  /*16f0*/  LOP3.LUT R3, R0, 0xfffffffe, RZ, 0xc0, !PT ;  /* 0xfffffffe00037812 */ /* 0x000fca00078ec0ff */
[----:B------:R-:W-:-:S05]  /*1700*/  IMAD.IADD R0, R190, 0x1, -R3 ;  /* 0x00000001be007824 */ /* 0x000fca00078e0a03 */
[----:B------:R-:W-:-:S04]  /*1710*/  SHF.L.U32 R0, R0, 0x1f, RZ ;  /* 0x0000001f00007819 */ /* 0x000fc800000006ff */
[----:B------:R-:W0:Y:S02]  /*1720*/  SYNCS.PHASECHK.TRANS64.TRYWAIT P1, [UR38+0x28800], R0 ;  /* 0x02880000ff0075a7 */ /* 0x000e240008020166 */
[----:B0-----:R-:W-:Y:S05]  /*1730*/  @!P1 BRA `(.L_x_9159) ;  /* 0x000000f800109947 */ /* 0x001fea0003800000 */
.L_x_9329:
[----:B------:R-:W-:Y:S05]  /*1740*/  @!P0 BRA `(.L_x_9160) ;  /* 0x0000000000048947 */ /* 0x000fea0003800000 */
[----:B------:R-:W-:Y:S01]  /*1750*/  BPT.TRAP 0x1 ;  /* 0x000000040000795c */ /* 0x000fe20000300000 */
.L_x_9160:
[----:B0-----:R-:W-:Y:S02]  /*1760*/  IMAD.U32 R3, RZ, RZ, UR37 ;  /* 0x00000025ff037e24 */ /* 0x001fe4000f8e00ff */
[----:B------:R-:W-:-:S03]  /*1770*/  IMAD.U32 R0, RZ, RZ, UR36 ;  /* 0x00000024ff007e24 */ /* 0x000fc6000f8e00ff */
[----:B------:R-:W-:Y:S02]  /*1780*/  LEA R3, R3, UR38, 0x3 ;  /* 0x0000002603037c11 */ /* 0x000fe4000f8e18ff */
[----:B------:R-:W-:-:S04]  /*1790*/  SHF.L.U32 R0, R0, 0x1f, RZ ;  /* 0x0000001f00007819 */ /* 0x000fc800000006ff */
[----:B------:R0:W1:Y:S01]  /*17a0*/  SYNCS.PHASECHK.TRANS64.TRYWAIT P2, [R3+URZ+0x28830], R0 ;  /* 0x02883000030075a7 */ /* 0x000062000804017f */
[----:B------:R-:W-:Y:S05]  /*17b0*/  @!P0 BRA `(.L_x_9161) ;  /* 0x0000000000048947 */ /* 0x000fea0003800000 */
[----:B------:R-:W-:Y:S01]  /*17c0*/  BPT.TRAP 0x1 ;  /* 0x000000040000795c */ /* 0x000fe20000300000 */
.L_x_9161:
[----:B------:R-:W2:Y:S02]  /*17d0*/  S2R R4, SR_TID.X ;  /* 0x0000000000047919 */ /* 0x000ea40000002100 */
[----:B--2---:R-:W-:Y:S01]  /*17e0*/  LOP3.LUT P1, RZ, R4, 0x7f, RZ, 0xc0, !PT ;  /* 0x0000007f04ff7812 */ /* 0x004fe2000782c0ff */
[----:B-1----:R-:W-:-:S12]  /*17f0*/  @P2 BRA `(.L_x_9162) ;  /* 0x0000000000082947 */ /* 0x002fd80003800000 */
[----:B------:R-:W1:Y:S02]  /*1800*/  SYNCS.PHASECHK.TRANS64.TRYWAIT P2, [R3+URZ+0x28830], R0 ;  /* 0x02883000030075a7 */ /* 0x000e64000804017f */
[----:B-1----:R-:W-:Y:S05]  /*1810*/  @!P2 BRA `(.L_x_9163) ;  /* 0x000000f400f0a947 */ /* 0x002fea0003800000 */
.L_x_9162:
[----:B------:R-:W-:Y:S05]  /*1820*/  WARPSYNC.ALL ;  /* 0x0000000000007948 */ /* 0x000fea0003800000 */
[----:B------:R-:W-:Y:S01]  /*1830*/  UIADD3 UR4, UR38, 0x18400, URZ ;  /* 0x0001840026047890 */ /* 0x000fe2000fffe03f */
[----:B------:R-:W-:Y:S01]  /*1840*/  WARPGROUP.ARRIVE ;  /* 0x00000000000079c5 */ /* 0x000fe20000000000 */
[----:B------:R-:W-:Y:S01]  /*1850*/  ULOP3.LUT UR32, UR43, 0x10000, URZ, 0xfc, !UPT ;  /* 0x000100002b207892 */ /* 0x000fe2000f8efc3f */
[----:B01----:R-:W0:Y:S01]  /*1860*/  LDC R0, c[0x0][0x448] ;  /* 0x00011200ff007b82 */ /* 0x003e220000000800 */
[----:B------:R-:W-:Y:S01]  /*1870*/  USHF.R.U32.HI UR4, URZ, 0x4, UR4 ;  /* 0x000000043f047899 */ /* 0x000fe20008011604 */
[----:B------:R-:W-:Y:S01]  /*1880*/  @!P1 VIADD R3, R3, 0x28840 ;  /* 0x0002884003039836 */ /* 0x000fe20000000000 */
[----:B------:R-:W-:Y:S01]  /*1890*/  UMOV UR33, 0x40000040 ;  /* 0x4000004000217882 */ /* 0x000fe20000000000 */
[----:B------:R-:W-:Y:S01]  /*18a0*/  UMOV UR35, 0x40000040 ;  /* 0x4000004000237882 */ /* 0x000fe20000000000 */
[----:B------:R-:W-:Y:S01]  /*18b0*/  ULOP3.LUT UR4, UR4, 0x3fff, URZ, 0xc0, !UPT ;  /* 0x00003fff04047892 */ /* 0x000fe2000f8ec03f */
[----:B------:R-:W-:Y:S01]  /*18c0*/  CS2R R150, SRZ ;  /* 0x0000000000967805 */ /* 0x000fe2000001ff00 */
        /* <DEDUP_REMOVED lines=18> */
[----:B0-----:R-:W-:Y:S01]  /*19f0*/  ISETP.NE.AND P2, PT, R0, 0x1, PT ;  /* 0x000000010000780c */ /* 0x001fe20003f45270 */
[----:B------:R-:W-:Y:S01]  /*1a00*/  UIADD3 UR14, UR34, 0x6, URZ ;  /* 0x00000006220e7890 */ /* 0x000fe2000fffe03f */
[----:B------:R-:W-:Y:S01]  /*1a10*/  IMAD.IADD R0, R23, 0x1, R2 ;  /* 0x0000000117007824 */ /* 0x000fe200078e0202 */
        /* <DEDUP_REMOVED lines=11> */
[----:B------:R-:W0:Y:S01]  /*1ad0*/  @P2 LDC R5, c[0x0][0x44c] ;  /* 0x00011300ff052b82 */ /* 0x000e220000000800 */
        /* <DEDUP_REMOVED lines=9> */
[----:B------:R-:W1:Y:S01]  /*1b70*/  @P2 LDC R7, c[0x0][0x450] ;  /* 0x00011400ff072b82 */ /* 0x000e620000000800 */
[----:B------:R-:W-:Y:S01]  /*1b80*/  UIADD3 UR30, UR34, 0x406, URZ ;  /* 0x00000406221e7890 */ /* 0x000fe2000fffe03f */
[----:B------:R-:W-:Y:S01]  /*1b90*/  CS2R R128, SRZ ;  /* 0x0000000000807805 */ /* 0x000fe2000001ff00 */
[----:B------:R-:W-:Y:S01]  /*1ba0*/  UMOV UR29, 0x40000040 ;  /* 0x40000040001d7882 */ /* 0x000fe20000000000 */
[----:B------:R-:W-:Y:S01]  /*1bb0*/  UMOV UR31, 0x40000040 ;  /* 0x40000040001f7882 */ /* 0x000fe20000000000 */
[----:B------:R-:W-:-:S02]  /*1bc0*/  CS2R R126, SRZ ;  /* 0x00000000007e7805 */ /* 0x000fc4000001ff00 */
[----:B------:R-:W-:Y:S01]  /*1bd0*/  CS2R R124, SRZ ;  /* 0x00000000007c7805 */ /* 0x000fe2000001ff00 */
[----:B0-----:R-:W-:-:S04]  /*1be0*/  @P2 IMAD.HI.U32 R4, R0, R5, RZ ;  /* 0x0000000500042227 */ /* 0x001fc800078e00ff */
[----:B------:R-:W-:-:S04]  /*1bf0*/  IMAD.MOV.U32 R5, RZ, RZ, -0x80 ;  /* 0xffffff80ff057424 */ /* 0x000fc800078e00ff */
[----:B------:R-:W-:Y:S01]  /*1c00*/  IMAD R5, R88, R5, 0x80 ;  /* 0x0000008058057424 */ /* 0x000fe200078e0205 */
[----:B-1----:R-:W-:-:S03]  /*1c10*/  @P2 SHF.R.U32.HI R0, RZ, R7, R4 ;  /* 0x00000007ff002219 */ /* 0x002fc60000011604 */
[----:B------:R-:W-:Y:S02]  /*1c20*/  VIADD R7, R5, 0x1 ;  /* 0x0000000105077836 */ /* 0x000fe40000000000 */
[----:B------:R-:W-:Y:S01]  /*1c30*/  IMAD.IADD R5, R16, 0x1, R5 ;  /* 0x0000000110057824 */ /* 0x000fe200078e0205 */
[----:B------:R-:W0:Y:S01]  /*1c40*/  SHFL.IDX PT, R6, R0, 0x1, 0x1c1f ;  /* 0x003c1f0000067f89 */ /* 0x000e2200000e0000 */
[C---:B------:R-:W-:Y:S02]  /*1c50*/  IMAD R7, R22.reuse, -0x2, R7 ;  /* 0xfffffffe16077824 */ /* 0x040fe400078e0207 */
[----:B------:R-:W-:-:S03]  /*1c60*/  IMAD R4, R22, -0x2, R5 ;  /* 0xfffffffe16047824 */ /* 0x000fc600078e0205 */
[----:B------:R-:W-:-:S04]  /*1c70*/  IADD3 R7, -R17, R7, R16 ;  /* 0x0000000711077210 */ /* 0x000fc80007ffe110 */
[----:B0-----:R-:W-:-:S04]  /*1c80*/  VIADDMNMX R6, R6, R7, R4, PT ;  /* 0x0000000706067246 */ /* 0x001fc80003800104 */
[C---:B------:R-:W-:Y:S02]  /*1c90*/  ISETP.GT.AND P3, PT, R6.reuse, RZ, PT ;  /* 0x000000ff0600720c */ /* 0x040fe40003f64270 */
[C---:B------:R-:W-:Y:S02]  /*1ca0*/  ISETP.GT.AND P4, PT, R6.reuse, 0x1, PT ;  /* 0x000000010600780c */ /* 0x040fe40003f84270 */
[----:B------:R-:W-:Y:S01]  /*1cb0*/  ISETP.GT.AND P5, PT, R6, 0x8, PT ;  /* 0x000000080600780c */ /* 0x000fe20003fa4270 */
[----:B------:R-:W-:Y:S02]  /*1cc0*/  WARPGROUP.DEPBAR.LE gsb0, 0x0 ;  /* 0x00008000000079c5 */ /* 0x000fe40000010000 */
[----:B------:R-:W-:-:S06]  /*1cd0*/  WARPGROUP.ARRIVE ;  /* 0x00000000000079c5 */ /* 0x000fcc0000000000 */
[----:B------:R-:W-:Y:S01]  /*1ce0*/  HGMMA.64x128x16.F32 R24, gdesc[UR4], R24, gsb0 ;  /* 0x01e00000041879f0 */ /* 0x000fe20008000818 */
[----:B------:R-:W-:Y:S02]  /*1cf0*/  ULDC UR6, c[0x0][0x988] ;  /* 0x0002620000067ab9 */ /* 0x000fe40000000800 */
        /* <DEDUP_REMOVED lines=107> */
[----:B------:R-:W-:Y:S01]  /*23b0*/  FSEL R123, R86, -INF , P4 ;  /* 0xff800000567b7808 */ /* 0x000fe20002000000 */
[----:B------:R1:W2:Y:S01]  /*23c0*/  SHFL.IDX PT, R6, R0, RZ, 0x1c1f ;  /* 0x001c1fff00067589 */ /* 0x0002a200000e0000 */
[----:B------:R-:W-:-:S02]  /*23d0*/  FMNMX.FTZ R8, R83, R8, !PT ;  /* 0x0000000853087209 */ /* 0x000fc40007810000 */
[----:B------:R-:W-:Y:S02]  /*23e0*/  FSEL R87, R87, -INF , P3 ;  /* 0xff80000057577808 */ /* 0x000fe40001800000 */
[----:B------:R-:W-:Y:S01]  /*23f0*/  FMNMX.FTZ R8, R123, R8, !PT ;  /* 0x000000087b087209 */ /* 0x000fe20007810000 */
[----:B-1----:R-:W-:-:S03]  /*2400*/  IMAD.U32 R0, RZ, RZ, UR6 ;  /* 0x00000006ff007e24 */ /* 0x002fc6000f8e00ff */
[----:B------:R-:W-:-:S05]  /*2410*/  FMNMX.FTZ R8, R87, R8, !PT ;  /* 0x0000000857087209 */ /* 0x000fca0007810000 */
[----:B------:R-:W1:Y:S01]  /*2420*/  SHFL.BFLY PT, R5, R8, 0x2, 0x1f ;  /* 0x0c401f0008057f89 */ /* 0x000e6200000e0000 */
[----:B--2---:R-:W-:-:S04]  /*2430*/  VIADDMNMX R7, R6, R7, R4, PT ;  /* 0x0000000706077246 */ /* 0x004fc80003800104 */
[C---:B------:R-:W-:Y:S02]  /*2440*/  ISETP.GT.AND P4, PT, R7.reuse, 0x1, PT ;  /* 0x000000010700780c */ /* 0x040fe40003f84270 */
[----:B------:R-:W-:Y:S02]  /*2450*/  ISETP.GT.AND P5, PT, R7, 0x8, PT ;  /* 0x000000080700780c */ /* 0x000fe40003fa4270 */
[----:B------:R-:W-:Y:S02]  /*2460*/  FSEL R25, R25, -INF , P4 ;  /* 0xff80000019197808 */ /* 0x000fe40002000000 */
[----:B------:R-:W-:Y:S02]  /*2470*/  ISETP.GT.AND P4, PT, R7, 0x10, PT ;  /* 0x000000100700780c */ /* 0x000fe40003f84270 */
[----:B-1----:R-:W-:Y:S02]  /*2480*/  FMNMX.FTZ R10, R8, R5, !PT ;  /* 0x00000005080a7209 */ /* 0x002fe40007810000 */
[----:B------:R-:W-:-:S02]  /*2490*/  FSEL R13, R32, -INF , P4 ;  /* 0xff800000200d7808 */ /* 0x000fc40002000000 */
[----:B------:R-:W-:Y:S01]  /*24a0*/  ISETP.GT.AND P4, PT, R7, 0x18, PT ;  /* 0x000000180700780c */ /* 0x000fe20003f84270 */
[----:B------:R-:W1:Y:S02]  /*24b0*/  SHFL.BFLY PT, R5, R10, 0x1, 0x1f ;  /* 0x0c201f000a057f89 */ /* 0x000e6400000e0000 */
        /* <DEDUP_REMOVED lines=25> */
[----:B------:R-:W2:Y:S01]  /*2650*/  MUFU.EX2 R181, R181 ;  /* 0x000000b500b57308 */ /* 0x000ea20000000800 */
[----:B------:R-:W-:Y:S01]  /*2660*/  ISETP.GT.AND P3, PT, R7, 0x19, PT ;  /* 0x000000190700780c */ /* 0x000fe20003f64270 */
[-CC-:B------:R-:W-:Y:S01]  /*2670*/  FFMA.FTZ R179, R89, R0.reuse, -R42.reuse ;  /* 0x0000000059b37223 */ /* 0x180fe2000001082a */
[----:B------:R-:W-:Y:S01]  /*2680*/  FSEL R15, R36, -INF , P4 ;  /* 0xff800000240f7808 */ /* 0x000fe20002000000 */
[--C-:B------:R-:W-:Y:S01]  /*2690*/  FFMA.FTZ R173, R91, R0, -R42.reuse ;  /* 0x000000005bad7223 */ /* 0x100fe2000001082a */
[----:B------:R-:W-:Y:S01]  /*26a0*/  FMNMX.FTZ R10, R33, R8, !PT ;  /* 0x00000008210a7209 */ /* 0x000fe20007810000 */
[-CC-:B------:R-:W-:Y:S01]  /*26b0*/  FFMA.FTZ R175, R93, R0.reuse, -R42.reuse ;  /* 0x000000005daf7223 */ /* 0x180fe2000001082a */
[----:B------:R-:W-:Y:S01]  /*26c0*/  ISETP.GT.AND P4, PT, R7, 0x20, PT ;  /* 0x000000200700780c */ /* 0x000fe20003f84270 */
[----:B------:R3:W-:Y:S01]  /*26d0*/  MUFU.EX2 R8, R35 ;  /* 0x0000002300087308 */ /* 0x0007e20000000800 */
[----:B------:R-:W-:Y:S01]  /*26e0*/  FSEL R37, R37, -INF , P3 ;  /* 0xff80000025257808 */ /* 0x000fe20001800000 */
[--C-:B------:R-:W-:Y:S01]  /*26f0*/  FFMA.FTZ R169, R95, R0, -R42.reuse ;  /* 0x000000005fa97223 */ /* 0x100fe2000001082a */
[----:B------:R-:W-:Y:S01]  /*2700*/  FMNMX.FTZ R10, R15, R10, !PT ;  /* 0x0000000a0f0a7209 */ /* 0x000fe20007810000 */
[-CC-:B------:R-:W-:Y:S01]  /*2710*/  FFMA.FTZ R97, R97, R0.reuse, -R42.reuse ;  /* 0x0000000061617223 */ /* 0x180fe2000001082a */
[----:B------:R-:W-:Y:S01]  /*2720*/  ISETP.GT.AND P3, PT, R7, 0x21, PT ;  /* 0x000000210700780c */ /* 0x000fe20003f64270 */
[--C-:B------:R-:W-:Y:S01]  /*2730*/  FFMA.FTZ R171, R99, R0, -R42.reuse ;  /* 0x0000000063ab7223 */ /* 0x100fe2000001082a */
[----:B------:R-:W-:Y:S01]  /*2740*/  FSEL R21, R40, -INF , P4 ;  /* 0xff80000028157808 */ /* 0x000fe20002000000 */
[----:B------:R-:W4:Y:S01]  /*2750*/  MUFU.EX2 R183, R183 ;  /* 0x000000b700b77308 */ /* 0x000f220000000800 */
[----:B------:R-:W-:Y:S01]  /*2760*/  FMNMX.FTZ R10, R37, R10, !PT ;  /* 0x0000000a250a7209 */ /* 0x000fe20007810000 */
[-CC-:B------:R-:W-:Y:S01]  /*2770*/  FFMA.FTZ R101, R101, R0.reuse, -R42.reuse ;  /* 0x0000000065657223 */ /* 0x180fe2000001082a */
[----:B------:R-:W-:Y:S01]  /*2780*/  ISETP.GT.AND P4, PT, R7, 0x28, PT ;  /* 0x000000280700780c */ /* 0x000fe20003f84270 */
[-CC-:B------:R-:W-:Y:S01]  /*2790*/  FFMA.FTZ R153, R103, R0.reuse, -R42.reuse ;  /* 0x0000000067997223 */ /* 0x180fe2000001082a */
[----:B------:R-:W-:Y:S01]  /*27a0*/  FSEL R41, R41, -INF , P3 ;  /* 0xff80000029297808 */ /* 0x000fe20001800000 */
[--C-:B------:R-:W-:Y:S01]  /*27b0*/  FFMA.FTZ R105, R105, R0, -R42.reuse ;  /* 0x0000000069697223 */ /* 0x100fe2000001082a */
[----:B------:R-:W-:Y:S01]  /*27c0*/  FMNMX.FTZ R10, R21, R10, !PT ;  /* 0x0000000a150a7209 */ /* 0x000fe20007810000 */
[----:B------:R-:W5:Y:S01]  /*27d0*/  MUFU.EX2 R6, R6 ;  /* 0x0000000600067308 */ /* 0x000f620000000800 */
[----:B------:R-:W-:Y:S01]  /*27e0*/  ISETP.GT.AND P3, PT, R7, 0x29, PT ;  /* 0x000000290700780c */ /* 0x000fe20003f64270 */
[----:B------:R-:W-:Y:S01]  /*27f0*/  FFMA.FTZ R155, R107, R0, -R42 ;  /* 0x000000006b9b7223 */ /* 0x000fe2000001082a */
[----:B-1----:R-:W-:Y:S01]  /*2800*/  FSEL R27, R44, -INF , P4 ;  /* 0xff8000002c1b7808 */ /* 0x002fe20002000000 */
[----:B--2---:R-:W-:Y:S01]  /*2810*/  FADD.FTZ R44, R181, R4 ;  /* 0x00000004b52c7221 */ /* 0x004fe20000010000 */
        /* <DEDUP_REMOVED lines=11> */
[----:B------:R-:W2:Y:S01]  /*28d0*/  MUFU.EX2 R177, R177 ;  /* 0x000000b100b17308 */ /* 0x000ea20000000800 */
[----:B------:R-:W-:Y:S01]  /*28e0*/  FMNMX.FTZ R12, R45, R12, !PT ;  /* 0x0000000c2d0c7209 */ /* 0x000fe20007810000 */
[----:B------:R-:W0:Y:S01]  /*28f0*/  @P2 LDC R48, c[0x0][0x450] ;  /* 0x00011400ff302b82 */ /* 0x000e220000000800 */
[----:B------:R-:W-:Y:S01]  /*2900*/  ISETP.GT.AND P4, PT, R7, 0x38, PT ;  /* 0x000000380700780c */ /* 0x000fe20003f84270 */
[-CC-:B------:R-:W-:Y:S01]  /*2910*/  FFMA.FTZ R161, R117, R0.reuse, -R42.reuse ;  /* 0x0000000075a17223 */ /* 0x180fe2000001082a */
[----:B------:R-:W-:Y:S01]  /*2920*/  FSEL R49, R49, -INF , P3 ;  /* 0xff80000031317808 */ /* 0x000fe20001800000 */
[--C-:B------:R-:W-:Y:S01]  /*2930*/  FFMA.FTZ R163, R119, R0, -R42.reuse ;  /* 0x0000000077a37223 */ /* 0x100fe2000001082a */
[----:B------:R-:W-:Y:S01]  /*2940*/  FMNMX.FTZ R12, R31, R12, !PT ;  /* 0x0000000c1f0c7209 */ /* 0x000fe20007810000 */
[----:B------:R-:W2:Y:S01]  /*2950*/  MUFU.EX2 R179, R179 ;  /* 0x000000b300b37308 */ /* 0x000ea20000000800 */
[----:B------:R-:W-:Y:S01]  /*2960*/  ISETP.GT.AND P3, PT, R7, 0x39, PT ;  /* 0x000000390700780c */ /* 0x000fe20003f64270 */
[-CC-:B------:R-:W-:Y:S01]  /*2970*/  FFMA.FTZ R36, R79, R0.reuse, -R42.reuse ;  /* 0x000000004f247223 */ /* 0x180fe2000001082a */
[----:B---3--:R-:W-:Y:S01]  /*2980*/  FSEL R35, R52, -INF , P4 ;  /* 0xff80000034237808 */ /* 0x008fe20002000000 */
[--C-:B------:R-:W-:Y:S01]  /*2990*/  FFMA.FTZ R165, R121, R0, -R42.reuse ;  /* 0x0000000079a57223 */ /* 0x100fe2000001082a */
[----:B------:R-:W-:Y:S01]  /*29a0*/  FMNMX.FTZ R14, R49, R12, !PT ;  /* 0x0000000c310e7209 */ /* 0x000fe20007810000 */
[-CC-:B------:R-:W-:Y:S01]  /*29b0*/  FFMA.FTZ R83, R83, R0.reuse, -R42.reuse ;  /* 0x0000000053537223 */ /* 0x180fe2000001082a */
[----:B------:R-:W-:Y:S01]  /*29c0*/  ISETP.GT.AND P4, PT, R7, 0x40, PT ;  /* 0x000000400700780c */ /* 0x000fe20003f84270 */
[----:B------:R3:W-:Y:S01]  /*29d0*/  MUFU.EX2 R12, R43 ;  /* 0x0000002b000c7308 */ /* 0x0007e20000000800 */
[----:B------:R-:W-:Y:S01]  /*29e0*/  FSEL R53, R53, -INF , P3 ;  /* 0xff80000035357808 */ /* 0x000fe20001800000 */
[----:B------:R-:W-:Y:S01]  /*29f0*/  FFMA.FTZ R167, R123, R0, -R42 ;  /* 0x000000007ba77223 */ /* 0x000fe2000001082a */
[----:B------:R-:W-:-:S02]  /*2a00*/  FMNMX.FTZ R14, R35, R14, !PT ;  /* 0x0000000e230e7209 */ /* 0x000fc40007810000 */
[----:B------:R-:W-:Y:S02]  /*2a10*/  CS2R R122, SRZ ;  /* 0x00000000007a7805 */ /* 0x000fe4000001ff00 */
[----:B------:R-:W-:Y:S02]  /*2a20*/  ISETP.GT.AND P3, PT, R7, 0x41, PT ;  /* 0x000000410700780c */ /* 0x000fe40003f64270 */
[----:B------:R-:W-:Y:S02]  /*2a30*/  CS2R R120, SRZ ;  /* 0x0000000000787805 */ /* 0x000fe4000001ff00 */
[----:B-1----:R-:W-:Y:S01]  /*2a40*/  FSEL R39, R56, -INF , P4 ;  /* 0xff80000038277808 */ /* 0x002fe20002000000 */
[----:B------:R-:W-:Y:S01]  /*2a50*/  MUFU.EX2 R173, R173 ;  /* 0x000000ad00ad7308 */ /* 0x000fe20000000800 */
[----:B------:R-:W-:Y:S02]  /*2a60*/  FMNMX.FTZ R14, R53, R14, !PT ;  /* 0x0000000e350e7209 */ /* 0x000fe40007810000 */
[----:B------:R-:W-:-:S02]  /*2a70*/  CS2R R118, SRZ ;  /* 0x0000000000767805 */ /* 0x000fc4000001ff00 */
[----:B------:R-:W-:Y:S02]  /*2a80*/  ISETP.GT.AND P4, PT, R7, 0x48, PT ;  /* 0x000000480700780c */ /* 0x000fe40003f84270 */
[----:B------:R-:W-:Y:S02]  /*2a90*/  CS2R R116, SRZ ;  /* 0x0000000000747805 */ /* 0x000fe4000001ff00 */
[----:B------:R-:W-:Y:S02]  /*2aa0*/  FSEL R57, R57, -INF , P3 ;  /* 0xff80000039397808 */ /* 0x000fe40001800000 */
[----:B------:R-:W-:Y:S02]  /*2ab0*/  CS2R R114, SRZ ;  /* 0x0000000000727805 */ /* 0x000fe4000001ff00 */
[----:B------:R-:W-:Y:S01]  /*2ac0*/  FMNMX.FTZ R14, R39, R14, !PT ;  /* 0x0000000e270e7209 */ /* 0x000fe20007810000 */
[----:B------:R-:W-:Y:S01]  /*2ad0*/  MUFU.EX2 R175, R175 ;  /* 0x000000af00af7308 */ /* 0x000fe20000000800 */
[----:B------:R-:W-:-:S02]  /*2ae0*/  ISETP.GT.AND P3, PT, R7, 0x49, PT ;  /* 0x000000490700780c */ /* 0x000fc40003f64270 */
[----:B------:R-:W-:Y:S02]  /*2af0*/  CS2R R112, SRZ ;  /* 0x0000000000707805 */ /* 0x000fe4000001ff00 */
[----:B---3--:R-:W-:Y:S02]  /*2b00*/  FSEL R43, R60, -INF , P4 ;  /* 0xff8000003c2b7808 */ /* 0x008fe40002000000 */
        /* <DEDUP_REMOVED lines=8> */
[----:B------:R-:W-:Y:S02]  /*2b90*/  CS2R R98, SRZ ;  /* 0x0000000000627805 */ /* 0x000fe4000001ff00 */
[----:B------:R-:W-:Y:S02]  /*2ba0*/  ISETP.GT.AND P3, PT, R7, 0x51, PT ;  /* 0x000000510700780c */ /* 0x000fe40003f64270 */
[----:B------:R-:W-:Y:S02]  /*2bb0*/  CS2R R94, SRZ ;  /* 0x00000000005e7805 */ /* 0x000fe4000001ff00 */
[----:B------:R-:W-:Y:S01]  /*2bc0*/  FSEL R47, R64, -INF , P4 ;  /* 0xff800000402f7808 */ /* 0x000fe20002000000 */
[----:B------:R-:W-:Y:S01]  /*2bd0*/  MUFU.EX2 R169, R169 ;  /* 0x000000a900a97308 */ /* 0x000fe20000000800 */
[----:B------:R-:W-:-:S02]  /*2be0*/  FMNMX.FTZ R20, R61, R20, !PT ;  /* 0x000000143d147209 */ /* 0x000fc40007810000 */
[----:B------:R-:W-:Y:S02]  /*2bf0*/  CS2R R92, SRZ ;  /* 0x00000000005c7805 */ /* 0x000fe4000001ff00 */
[----:B------:R-:W-:Y:S02]  /*2c00*/  ISETP.GT.AND P4, PT, R7, 0x58, PT ;  /* 0x000000580700780c */ /* 0x000fe40003f84270 */
[----:B------:R-:W-:Y:S02]  /*2c10*/  CS2R R90, SRZ ;  /* 0x00000000005a7805 */ /* 0x000fe4000001ff00 */
[----:B------:R-:W-:Y:S02]  /*2c20*/  FSEL R65, R65, -INF , P3 ;  /* 0xff80000041417808 */ /* 0x000fe40001800000 */
[----:B------:R-:W-:Y:S01]  /*2c30*/  FMNMX.FTZ R20, R47, R20, !PT ;  /* 0x000000142f147209 */ /* 0x000fe20007810000 */
[----:B------:R-:W-:Y:S01]  /*2c40*/  MUFU.EX2 R171, R171 ;  /* 0x000000ab00ab7308 */ /* 0x000fe20000000800 */
[----:B------:R-:W-:-:S02]  /*2c50*/  ISETP.GT.AND P3, PT, R7, 0x59, PT ;  /* 0x000000590700780c */ /* 0x000fc40003f64270 */
[----:B------:R-:W-:Y:S02]  /*2c60*/  FSEL R51, R68, -INF , P4 ;  /* 0xff80000044337808 */ /* 0x000fe40002000000 */
[----:B-1----:R-:W-:Y:S02]  /*2c70*/  FMNMX.FTZ R24, R65, R20, !PT ;  /* 0x0000001441187209 */ /* 0x002fe40007810000 */
[----:B------:R-:W-:Y:S01]  /*2c80*/  ISETP.GT.AND P4, PT, R7, 0x60, PT ;  /* 0x000000600700780c */ /* 0x000fe20003f84270 */
[----:B------:R1:W-:Y:S01]  /*2c90*/  MUFU.EX2 R20, R97 ;  /* 0x0000006100147308 */ /* 0x0003e20000000800 */
[----:B------:R-:W-:Y:S02]  /*2ca0*/  FSEL R69, R69, -INF , P3 ;  /* 0xff80000045457808 */ /* 0x000fe40001800000 */
[----:B------:R-:W-:Y:S02]  /*2cb0*/  FMNMX.FTZ R24, R51, R24, !PT ;  /* 0x0000001833187209 */ /* 0x000fe40007810000 */
[----:B------:R-:W-:-:S02]  /*2cc0*/  ISETP.GT.AND P3, PT, R7, 0x61, PT ;  /* 0x000000610700780c */ /* 0x000fc40003f64270 */
[----:B------:R-:W-:Y:S01]  /*2cd0*/  FSEL R55, R72, -INF , P4 ;  /* 0xff80000048377808 */ /* 0x000fe20002000000 */
[----:B------:R-:W-:Y:S01]  /*2ce0*/  MUFU.EX2 R153, R153 ;  /* 0x0000009900997308 */ /* 0x000fe20000000800 */
[----:B------:R-:W-:Y:S02]  /*2cf0*/  FMNMX.FTZ R24, R69, R24, !PT ;  /* 0x0000001845187209 */ /* 0x000fe40007810000 */
[----:B-1----:R-:W-:Y:S02]  /*2d00*/  CS2R R96, SRZ ;  /* 0x0000000000607805 */ /* 0x002fe4000001ff00 */
[----:B------:R-:W-:Y:S02]  /*2d10*/  ISETP.GT.AND P4, PT, R7, 0x68, PT ;  /* 0x000000680700780c */ /* 0x000fe40003f84270 */
[----:B------:R-:W-:Y:S02]  /*2d20*/  FSEL R73, R73, -INF , P3 ;  /* 0xff80000049497808 */ /* 0x000fe40001800000 */
[----:B------:R-:W-:Y:S01]  /*2d30*/  FMNMX.FTZ R24, R55, R24, !PT ;  /* 0x0000001837187209 */ /* 0x000fe20007810000 */
[----:B------:R-:W-:Y:S01]  /*2d40*/  MUFU.EX2 R155, R155 ;  /* 0x0000009b009b7308 */ /* 0x000fe20000000800 */
[----:B------:R-:W-:-:S02]  /*2d50*/  ISETP.GT.AND P3, PT, R7, 0x69, PT ;  /* 0x000000690700780c */ /* 0x000fc40003f64270 */
[----:B------:R-:W-:Y:S02]  /*2d60*/  FSEL R59, R76, -INF , P4 ;  /* 0xff8000004c3b7808 */ /* 0x000fe40002000000 */
[----:B------:R-:W-:Y:S02]  /*2d70*/  FMNMX.FTZ R26, R73, R24, !PT ;  /* 0x00000018491a7209 */ /* 0x000fe40007810000 */
        /* <DEDUP_REMOVED lines=16> */
[----:B------:R-:W-:Y:S01]  /*2e80*/  FSEL R85, R85, -INF , P3 ;  /* 0xff80000055557808 */ /* 0x000fe20001800000 */
[----:B------:R1:W-:Y:S01]  /*2e90*/  MUFU.EX2 R26, R105 ;  /* 0x00000069001a7308 */ /* 0x0003e20000000800 */
[----:B------:R-:W-:Y:S02]  /*2ea0*/  FMNMX.FTZ R28, R67, R28, !PT ;  /* 0x0000001c431c7209 */ /* 0x000fe40007810000 */
[----:B------:R-:W-:Y:S02]  /*2eb0*/  F2FP.F16.F32.PACK_AB R181, R4, R181 ;  /* 0x000000b504b5723e */ /* 0x000fe400000000ff */
[----:B------:R-:W-:Y:S01]  /*2ec0*/  FMNMX.FTZ R7, R85, R28, !PT ;  /* 0x0000001c55077209 */ /* 0x000fe20007810000 */
[--C-:B------:R-:W-:Y:S01]  /*2ed0*/  FFMA.FTZ R28, R109, R0, -R42.reuse ;  /* 0x000000006d1c7223 */ /* 0x100fe2000001082a */
[----:B------:R-:W-:Y:S01]  /*2ee0*/  CS2R R108, SRZ ;  /* 0x00000000006c7805 */ /* 0x000fe2000001ff00 */
[----:B------:R-:W-:Y:S01]  /*2ef0*/  MUFU.EX2 R159, R159 ;  /* 0x0000009f009f7308 */ /* 0x000fe20000000800 */
[----:B-1----:R-:W-:Y:S01]  /*2f00*/  CS2R R104, SRZ ;  /* 0x0000000000687805 */ /* 0x002fe2000001ff00 */
[----:B------:R-:W1:Y:S06]  /*2f10*/  SHFL.BFLY PT, R34, R7, 0x2, 0x1f ;  /* 0x0c401f0007227f89 */ /* 0x000e6c00000e0000 */
[----:B------:R-:W-:Y:S08]  /*2f20*/  MUFU.EX2 R28, R28 ;  /* 0x0000001c001c7308 */ /* 0x000ff00000000800 */
[----:B------:R-:W-:Y:S08]  /*2f30*/  MUFU.EX2 R32, R32 ;  /* 0x0000002000207308 */ /* 0x000ff00000000800 */
[----:B------:R-:W-:Y:S01]  /*2f40*/  MUFU.EX2 R161, R161 ;  /* 0x000000a100a17308 */ /* 0x000fe20000000800 */
[----:B-1----:R-:W-:Y:S01]  /*2f50*/  FMNMX.FTZ R38, R7, R34, !PT ;  /* 0x0000002207267209 */ /* 0x002fe20007810000 */
[-CC-:B------:R-:W-:Y:S01]  /*2f60*/  FFMA.FTZ R34, R75, R0.reuse, -R42.reuse ;  /* 0x000000004b227223 */ /* 0x180fe2000001082a */
[----:B------:R-:W-:-:S03]  /*2f70*/  FFMA.FTZ R42, R87, R0, -R42 ;  /* 0x00000000572a7223 */ /* 0x000fc6000001082a */
[----:B------:R-:W1:Y:S02]  /*2f80*/  SHFL.BFLY PT, R7, R38, 0x1, 0x1f ;  /* 0x0c201f0026077f89 */ /* 0x000e6400000e0000 */
[----:B------:R-:W-:Y:S08]  /*2f90*/  MUFU.EX2 R163, R163 ;  /* 0x000000a300a37308 */ /* 0x000ff00000000800 */
[----:B------:R-:W-:Y:S08]  /*2fa0*/  MUFU.EX2 R34, R34 ;  /* 0x0000002200227308 */ /* 0x000ff00000000800 */
[----:B------:R-:W-:Y:S01]  /*2fb0*/  MUFU.EX2 R36, R36 ;  /* 0x0000002400247308 */ /* 0x000fe20000000800 */
[----:B-1----:R-:W-:-:S07]  /*2fc0*/  FMNMX.FTZ R7, R38, R7, !PT ;  /* 0x0000000726077209 */ /* 0x002fce0007810000 */
[----:B------:R-:W-:Y:S01]  /*2fd0*/  MUFU.EX2 R165, R165 ;  /* 0x000000a500a57308 */ /* 0x000fe20000000800 */
[C---:B------:R-:W-:Y:S01]  /*2fe0*/  FSETP.NEU.FTZ.AND P3, PT, R7.reuse, -INF , PT ;  /* 0xff8000000700780b */ /* 0x040fe20003f7d000 */
[----:B------:R-:W-:-:S06]  /*2ff0*/  FMUL.FTZ R40, R7, R0 ;  /* 0x0000000007287220 */ /* 0x000fcc0000410000 */
[----:B------:R-:W-:Y:S01]  /*3000*/  MUFU.EX2 R38, R83 ;  /* 0x0000005300267308 */ /* 0x000fe20000000800 */
[----:B------:R-:W-:-:S05]  /*3010*/  FSEL R40, R40, RZ, P3 ;  /* 0x000000ff28287208 */ /* 0x000fca0001800000 */
        /* <DEDUP_REMOVED lines=21> */
[----:B------:R-:W3:Y:S01]  /*3170*/  MUFU.EX2 R11, R11 ;  /* 0x0000000b000b7308 */ /* 0x000ee20000000800 */
[----:B--2---:R-:W-:Y:S01]  /*3180*/  FADD.FTZ R25, R177, R44 ;  /* 0x0000002cb1197221 */ /* 0x004fe20000010000 */
        /* <DEDUP_REMOVED lines=8> */
[----:B-1----:R-:W-:Y:S01]  /*3210*/  FADD.FTZ R44, R9, R180 ;  /* 0x000000b4092c7221 */ /* 0x002fe20000010000 */
[-CC-:B------:R-:W-:Y:S01]  /*3220*/  FFMA.FTZ R51, R51, R0.reuse, -R40.reuse ;  /* 0x0000000033337223 */ /* 0x180fe20000010828 */
[-CC-:B------:R-:W-:Y:S01]  /*3230*/  FFMA.FTZ R69, R69, R0.reuse, -R40.reuse ;  /* 0x0000000045457223 */ /* 0x180fe20000010828 */
[----:B------:R-:W-:Y:S01]  /*3240*/  FADD.FTZ R46, R10, R25 ;  /* 0x000000190a2e7221 */ /* 0x000fe20000010000 */
[-CC-:B------:R-:W-:Y:S01]  /*3250*/  FFMA.FTZ R55, R55, R0.reuse, -R40.reuse ;  /* 0x0000000037377223 */ /* 0x180fe20000010828 */
[-C--:B------:R-:W-:Y:S01]  /*3260*/  FFMA.FTZ R73, R73, R0.reuse, -R40 ;  /* 0x0000000049497223 */ /* 0x080fe20000010828 */
[----:B------:R-:W0:Y:S01]  /*3270*/  MUFU.EX2 R13, R13 ;  /* 0x0000000d000d7308 */ /* 0x000e220000000800 */
[----:B---3--:R-:W-:Y:S01]  /*3280*/  FADD.FTZ R25, R11, R44 ;  /* 0x0000002c0b197221 */ /* 0x008fe20000010000 */
[----:B--2---:R-:W-:Y:S01]  /*3290*/  FADD.FTZ R29, R173, R46 ;  /* 0x0000002ead1d7221 */ /* 0x004fe20000010000 */
[-CC-:B------:R-:W-:Y:S01]  /*32a0*/  FFMA.FTZ R59, R59, R0.reuse, -R40.reuse ;  /* 0x000000003b3b7223 */ /* 0x180fe20000010828 */
[-CC-:B------:R-:W-:Y:S01]  /*32b0*/  FFMA.FTZ R77, R77, R0.reuse, -R40.reuse ;  /* 0x000000004d4d7223 */ /* 0x180fe20000010828 */
[-CC-:B------:R-:W-:Y:S01]  /*32c0*/  FFMA.FTZ R63, R63, R0.reuse, -R40.reuse ;  /* 0x000000003f3f7223 */ /* 0x180fe20000010828 */
[----:B------:R-:W-:Y:S01]  /*32d0*/  FADD.FTZ R46, R12, R29 ;  /* 0x0000001d0c2e7221 */ /* 0x000fe20000010000 */
[-C--:B------:R-:W-:Y:S01]  /*32e0*/  FFMA.FTZ R81, R81, R0.reuse, -R40 ;  /* 0x0000000051517223 */ /* 0x080fe20000010828 */
[----:B------:R1:W2:Y:S01]  /*32f0*/  MUFU.EX2 R176, R33 ;  /* 0x0000002100b07308 */ /* 0x0002a20000000800 */
[----:B----4-:R-:W-:Y:S01]  /*3300*/  FADD.FTZ R44, R182, R25 ;  /* 0x00000019b62c7221 */ /* 0x010fe20000010000 */
[----:B------:R-:W-:Y:S01]  /*3310*/  FADD.FTZ R25, R175, R46 ;  /* 0x0000002eaf197221 */ /* 0x000fe20000010000 */
[-CC-:B------:R-:W-:Y:S01]  /*3320*/  FFMA.FTZ R67, R67, R0.reuse, -R40.reuse ;  /* 0x0000000043437223 */ /* 0x180fe20000010828 */
[----:B------:R-:W-:Y:S01]  /*3330*/  FFMA.FTZ R40, R85, R0, -R40 ;  /* 0x0000000055287223 */ /* 0x000fe20000010828 */
[----:B------:R-:W-:Y:S01]  /*3340*/  F2FP.F16.F32.PACK_AB R180, R180, R9 ;  /* 0x00000009b4b4723e */ /* 0x000fe200000000ff */
[----:B------:R-:W-:Y:S01]  /*3350*/  FADD.FTZ R46, R14, R25 ;  /* 0x000000190e2e7221 */ /* 0x000fe20000010000 */
[----:B------:R-:W-:Y:S01]  /*3360*/  IMAD.MOV.U32 R29, RZ, RZ, R2 ;  /* 0x000000ffff1d7224 */ /* 0x000fe200078e0002 */
[----:B------:R-:W3:Y:S01]  /*3370*/  MUFU.EX2 R15, R15 ;  /* 0x0000000f000f7308 */ /* 0x000ee20000000800 */
[----:B0-----:R-:W-:Y:S01]  /*3380*/  FADD.FTZ R3, R13, R44 ;  /* 0x0000002c0d037221 */ /* 0x001fe20000010000 */
[----:B------:R-:W-:Y:S01]  /*3390*/  FADD.FTZ R25, R169, R46 ;  /* 0x0000002ea9197221 */ /* 0x000fe20000010000 */
[----:B-1----:R-:W0:Y:S01]  /*33a0*/  @P2 LDC R33, c[0x0][0x44c] ;  /* 0x00011300ff212b82 */ /* 0x002e220000000800 */
[----:B------:R-:W-:-:S02]  /*33b0*/  F2FP.F16.F32.PACK_AB R183, R6, R183 ;  /* 0x000000b706b7723e */ /* 0x000fc400000000ff */
[----:B------:R-:W-:Y:S01]  /*33c0*/  FADD.FTZ R46, R20, R25 ;  /* 0x00000019142e7221 */ /* 0x000fe20000010000 */
[----:B------:R-:W-:Y:S01]  /*33d0*/  F2FP.F16.F32.PACK_AB R179, R10, R179 ;  /* 0x000000b30ab3723e */ /* 0x000fe200000000ff */
[----:B------:R-:W1:Y:S01]  /*33e0*/  MUFU.EX2 R178, R37 ;  /* 0x0000002500b27308 */ /* 0x000e620000000800 */
[----:B--2---:R-:W-:Y:S01]  /*33f0*/  FADD.FTZ R44, R176, R3 ;  /* 0x00000003b02c7221 */ /* 0x004fe20000010000 */
[----:B------:R-:W-:Y:S01]  /*3400*/  FADD.FTZ R25, R171, R46 ;  /* 0x0000002eab197221 */ /* 0x000fe20000010000 */
[----:B------:R-:W-:Y:S01]  /*3410*/  VIADD R10, R88, 0xfffffffe ;  /* 0xfffffffe580a7836 */ /* 0x000fe20000000000 */
[----:B------:R-:W-:Y:S02]  /*3420*/  F2FP.F16.F32.PACK_AB R177, R8, R177 ;  /* 0x000000b108b1723e */ /* 0x000fe400000000ff */
[----:B------:R-:W-:Y:S01]  /*3430*/  CS2R R88, SRZ ;  /* 0x0000000000587805 */ /* 0x000fe2000001ff00 */
[----:B------:R-:W-:Y:S01]  /*3440*/  FADD.FTZ R46, R24, R25 ;  /* 0x00000019182e7221 */ /* 0x000fe20000010000 */
[----:B------:R-:W-:Y:S01]  /*3450*/  F2FP.F16.F32.PACK_AB R173, R12, R173 ;  /* 0x000000ad0cad723e */ /* 0x000fe200000000ff */
[----:B------:R-:W2:Y:S01]  /*3460*/  MUFU.EX2 R21, R21 ;  /* 0x0000001500157308 */ /* 0x000ea20000000800 */
[----:B---3--:R-:W-:Y:S01]  /*3470*/  FADD.FTZ R3, R15, R44 ;  /* 0x0000002c0f037221 */ /* 0x008fe20000010000 */
[----:B------:R-:W-:Y:S01]  /*3480*/  FADD.FTZ R25, R153, R46 ;  /* 0x0000002e99197221 */ /* 0x000fe20000010000 */
[----:B------:R-:W-:-:S02]  /*3490*/  F2FP.F16.F32.PACK_AB R175, R14, R175 ;  /* 0x000000af0eaf723e */ /* 0x000fc400000000ff */
[----:B------:R-:W-:Y:S01]  /*34a0*/  F2FP.F16.F32.PACK_AB R169, R20, R169 ;  /* 0x000000a914a9723e */ /* 0x000fe200000000ff */
[----:B------:R-:W-:Y:S01]  /*34b0*/  FADD.FTZ R46, R26, R25 ;  /* 0x000000191a2e7221 */ /* 0x000fe20000010000 */
[----:B------:R-:W-:Y:S01]  /*34c0*/  F2FP.F16.F32.PACK_AB R171, R24, R171 ;  /* 0x000000ab18ab723e */ /* 0x000fe200000000ff */
[----:B------:R-:W3:Y:S01]  /*34d0*/  MUFU.EX2 R172, R41 ;  /* 0x0000002900ac7308 */ /* 0x000ee20000000800 */
[----:B-1----:R-:W-:Y:S01]  /*34e0*/  FADD.FTZ R44, R178, R3 ;  /* 0x00000003b22c7221 */ /* 0x002fe20000010000 */
[----:B------:R-:W-:Y:S01]  /*34f0*/  FADD.FTZ R25, R155, R46 ;  /* 0x0000002e9b197221 */ /* 0x000fe20000010000 */
[----:B0-----:R-:W-:Y:S01]  /*3500*/  @P2 IMAD.HI.U32 R33, R2, R33, RZ ;  /* 0x0000002102212227 */ /* 0x001fe200078e00ff */
[----:B------:R-:W-:-:S03]  /*3510*/  F2FP.F16.F32.PACK_AB R153, R26, R153 ;  /* 0x000000991a99723e */ /* 0x000fc600000000ff */
[C---:B------:R-:W-:Y:S01]  /*3520*/  FADD.FTZ R46, R28.reuse, R25 ;  /* 0x000000191c2e7221 */ /* 0x040fe20000010000 */
[----:B------:R-:W-:Y:S01]  /*3530*/  F2FP.F16.F32.PACK_AB R155, R28, R155 ;  /* 0x0000009b1c9b723e */ /* 0x000fe200000000ff */
[----:B------:R-:W0:Y:S01]  /*3540*/  MUFU.EX2 R27, R27 ;  /* 0x0000001b001b7308 */ /* 0x000e220000000800 */
[----:B--2---:R-:W-:Y:S01]  /*3550*/  FADD.FTZ R3, R21, R44 ;  /* 0x0000002c15037221 */ /* 0x004fe20000010000 */
[----:B------:R-:W-:Y:S01]  /*3560*/  FADD.FTZ R25, R157, R46 ;  /* 0x0000002e9d197221 */ /* 0x000fe20000010000 */
[----:B------:R-:W-:Y:S02]  /*3570*/  @P2 SHF.R.U32.HI R29, RZ, R48, R33 ;  /* 0x00000030ff1d2219 */ /* 0x000fe40000011621 */
[C---:B------:R-:W-:Y:S01]  /*3580*/  F2FP.F16.F32.PACK_AB R157, R30.reuse, R157 ;  /* 0x0000009d1e9d723e */ /* 0x040fe200000000ff */
[----:B------:R-:W-:Y:S01]  /*3590*/  FADD.FTZ R46, R30, R25 ;  /* 0x000000191e2e7221 */ /* 0x000fe20000010000 */
[----:B------:R-:W-:Y:S01]  /*35a0*/  IADD3 R29, R29, R16, -R17 ;  /* 0x000000101d1d7210 */ /* 0x000fe20007ffe811 */
[----:B------:R-:W1:Y:S01]  /*35b0*/  MUFU.EX2 R174, R45 ;  /* 0x0000002d00ae7308 */ /* 0x000e620000000800 */
[----:B---3--:R-:W-:Y:S01]  /*35c0*/  FADD.FTZ R44, R172, R3 ;  /* 0x00000003ac2c7221 */ /* 0x008fe20000010000 */
[----:B------:R-:W-:Y:S01]  /*35d0*/  FADD.FTZ R25, R159, R46 ;  /* 0x0000002e9f197221 */ /* 0x000fe20000010000 */
[----:B------:R-:W-:-:S02]  /*35e0*/  SHF.R.S32.HI R48, RZ, 0x1f, R29 ;  /* 0x0000001fff307819 */ /* 0x000fc4000001141d */
[C---:B------:R-:W-:Y:S01]  /*35f0*/  F2FP.F16.F32.PACK_AB R159, R32.reuse, R159 ;  /* 0x0000009f209f723e */ /* 0x040fe200000000ff */
[----:B------:R-:W-:Y:S01]  /*3600*/  FADD.FTZ R6, R32, R25 ;  /* 0x0000001920067221 */ /* 0x000fe20000010000 */
[----:B------:R-:W-:Y:S01]  /*3610*/  LEA.HI R48, R48, R29, RZ, 0x7 ;  /* 0x0000001d30307211 */ /* 0x000fe200078f38ff */
[----:B------:R-:W2:Y:S01]  /*3620*/  MUFU.EX2 R31, R31 ;  /* 0x0000001f001f7308 */ /* 0x000ea20000000800 */
[----:B0-----:R-:W-:Y:S01]  /*3630*/  FADD.FTZ R3, R27, R44 ;  /* 0x0000002c1b037221 */ /* 0x001fe20000010000 */
[----:B------:R-:W-:Y:S01]  /*3640*/  FADD.FTZ R25, R161, R6 ;  /* 0x00000006a1197221 */ /* 0x000fe20000010000 */
[----:B------:R-:W-:Y:S02]  /*3650*/  F2FP.F16.F32.PACK_AB R161, R34, R161 ;  /* 0x000000a122a1723e */ /* 0x000fe400000000ff */
[----:B------:R-:W-:Y:S01]  /*3660*/  F2FP.F16.F32.PACK_AB R182, R182, R11 ;  /* 0x0000000bb6b6723e */ /* 0x000fe200000000ff */
[----:B------:R-:W-:Y:S01]  /*3670*/  FADD.FTZ R6, R34, R25 ;  /* 0x0000001922067221 */ /* 0x000fe20000010000 */
[----:B------:R-:W-:Y:S01]  /*3680*/  F2FP.F16.F32.PACK_AB R176, R176, R13 ;  /* 0x0000000db0b0723e */ /* 0x000fe200000000ff */
[----:B------:R-:W0:Y:S01]  /*3690*/  MUFU.EX2 R168, R49 ;  /* 0x0000003100a87308 */ /* 0x000e220000000800 */
[----:B-1----:R-:W-:Y:S01]  /*36a0*/  FADD.FTZ R44, R174, R3 ;  /* 0x00000003ae2c7221 */ /* 0x002fe20000010000 */
[----:B------:R-:W-:Y:S01]  /*36b0*/  FADD.FTZ R25, R163, R6 ;  /* 0x00000006a3197221 */ /* 0x000fe20000010000 */
[----:B------:R-:W-:-:S02]  /*36c0*/  F2FP.F16.F32.PACK_AB R163, R36, R163 ;  /* 0x000000a324a3723e */ /* 0x000fc400000000ff */
[----:B------:R-:W-:Y:S01]  /*36d0*/  F2FP.F16.F32.PACK_AB R178, R178, R15 ;  /* 0x0000000fb2b2723e */ /* 0x000fe200000000ff */
[----:B------:R-:W-:Y:S01]  /*36e0*/  FADD.FTZ R6, R36, R25 ;  /* 0x0000001924067221 */ /* 0x000fe20000010000 */
[----:B------:R-:W-:Y:S01]  /*36f0*/  F2FP.F16.F32.PACK_AB R172, R172, R21 ;  /* 0x00000015acac723e */ /* 0x000fe200000000ff */
[----:B------:R-:W1:Y:S01]  /*3700*/  MUFU.EX2 R35, R35 ;  /* 0x0000002300237308 */ /* 0x000e620000000800 */
[----:B--2---:R-:W-:Y:S01]  /*3710*/  FADD.FTZ R3, R31, R44 ;  /* 0x0000002c1f037221 */ /* 0x004fe20000010000 */
[----:B------:R-:W-:Y:S01]  /*3720*/  FADD.FTZ R25, R165, R6 ;  /* 0x00000006a5197221 */ /* 0x000fe20000010000 */
[----:B------:R-:W-:Y:S02]  /*3730*/  F2FP.F16.F32.PACK_AB R165, R38, R165 ;  /* 0x000000a526a5723e */ /* 0x000fe400000000ff */
[----:B------:R-:W-:Y:S01]  /*3740*/  F2FP.F16.F32.PACK_AB R174, R174, R27 ;  /* 0x0000001baeae723e */ /* 0x000fe200000000ff */
[----:B------:R-:W-:Y:S02]  /*3750*/  FADD.FTZ R6, R38, R25 ;  /* 0x0000001926067221 */ /* 0x000fe40000010000 */
        /* <DEDUP_REMOVED lines=47> */
[----:B------:R-:W-:Y:S02]  /*3a50*/  SHF.R.S32.HI R9, RZ, 0x7, R48 ;  /* 0x00000007ff097819 */ /* 0x000fe40000011430 */
[----:B------:R-:W-:Y:S02]  /*3a60*/  F2FP.F16.F32.PACK_AB R166, R40, R67 ;  /* 0x0000004328a6723e */ /* 0x000fe400000000ff */
[----:B------:R-:W-:Y:S01]  /*3a70*/  VIMNMX R9, RZ, R9, !PT ;  /* 0x00000009ff097248 */ /* 0x000fe20007fe0100 */
[----:B-1----:R-:W-:-:S03]  /*3a80*/  FADD.FTZ R25, R167, R6 ;  /* 0x00000006a7197221 */ /* 0x002fc60000010000 */
[----:B------:R-:W-:Y:S01]  /*3a90*/  ISETP.GE.AND P3, PT, R10, R9, PT ;  /* 0x000000090a00720c */ /* 0x000fe20003f66270 */
[C---:B--2---:R-:W-:Y:S01]  /*3aa0*/  FADD.FTZ R3, R42.reuse, R25 ;  /* 0x000000192a037221 */ /* 0x044fe20000010000 */
[----:B------:R-:W-:-:S11]  /*3ab0*/  F2FP.F16.F32.PACK_AB R167, R42, R167 ;  /* 0x000000a72aa7723e */ /* 0x000fd600000000ff */
[----:B------:R-:W-:Y:S05]  /*3ac0*/  @!P3 BRA `(.L_x_9164) ;  /* 0x000000280050b947 */ /* 0x000fea0003800000 */
[----:B------:R-:W-:Y:S01]  /*3ad0*/  IMAD.MOV.U32 R8, RZ, RZ, R5 ;  /* 0x000000ffff087224 */ /* 0x000fe200078e0005 */
[----:B------:R-:W-:Y:S01]  /*3ae0*/  UMOV UR44, UR36 ;  /* 0x00000024002c7c82 */ /* 0x000fe20008000000 */
[----:B------:R-:W-:Y:S01]  /*3af0*/  IMAD.MOV.U32 R6, RZ, RZ, R7 ;  /* 0x000000ffff067224 */ /* 0x000fe200078e0007 */
[----:B------:R-:W-:Y:S01]  /*3b00*/  UMOV UR43, UR37 ;  /* 0x00000025002b7c82 */ /* 0x000fe20008000000 */
[----:B------:R-:W-:-:S07]  /*3b10*/  IMAD.MOV.U32 R151, RZ, RZ, RZ ;  /* 0x000000ffff977224 */ /* 0x000fce00078e00ff */
.L_x_9173:
        /* <DEDUP_REMOVED lines=9> */
.L_x_9166:
[----:B------:R-:W-:Y:S01]  /*3bb0*/  ULEA UR6, UR37, UR38, 0x3 ;  /* 0x0000002625067291 */ /* 0x000fe2000f8e183f */
[----:B------:R-:W-:-:S05]  /*3bc0*/  IMAD.U32 R0, RZ, RZ, UR36 ;  /* 0x00000024ff007e24 */ /* 0x000fca000f8e00ff */
[----:B------:R-:W-:-:S04]  /*3bd0*/  SHF.L.U32 R0, R0, 0x1f, RZ ;  /* 0x0000001f00007819 */ /* 0x000fc800000006ff */
[----:B------:R0:W1:Y:S01]  /*3be0*/  SYNCS.PHASECHK.TRANS64.TRYWAIT P3, [UR6+0x28830], R0 ;  /* 0x02883000ff0075a7 */ /* 0x0000620008060146 */
[----:B------:R-:W-:Y:S05]  /*3bf0*/  @!P0 BRA `(.L_x_9167) ;  /* 0x0000000000048947 */ /* 0x000fea0003800000 */
[----:B------:R-:W-:Y:S01]  /*3c00*/  BPT.TRAP 0x1 ;  /* 0x000000040000795c */ /* 0x000fe20000300000 */
.L_x_9167:
[----:B-1----:R-:W-:Y:S05]  /*3c10*/  @P3 BRA `(.L_x_9165) ;  /* 0x0000000000083947 */ /* 0x002fea0003800000 */
[----:B------:R-:W1:Y:S02]  /*3c20*/  SYNCS.PHASECHK.TRANS64.TRYWAIT P3, [UR6+0x28830], R0 ;  /* 0x02883000ff0075a7 */ /* 0x000e640008060146 */
[----:B-1----:R-:W-:Y:S05]  /*3c30*/  @!P3 BRA `(.L_x_9168) ;  /* 0x000000d000fcb947 */ /* 0x002fea0003800000 */
.L_x_9165:
[----:B-1----:R-:W1:Y:S01]  /*3c40*/  S2R R5, SR_TID.X ;  /* 0x0000000000057919 */ /* 0x002e620000002100 */
[----:B------:R-:W-:Y:S01]  /*3c50*/  ULEA UR34, UR37, UR42, 0xb ;  /* 0x0000002a25227291 */ /* 0x000fe2000f8e583f */
[----:B------:R-:W-:Y:S01]  /*3c60*/  UMOV UR35, 0x40000040 ;  /* 0x4000004000237882 */ /* 0x000fe20000000000 */
[----:B------:R-:W-:Y:S02]  /*3c70*/  UMOV UR7, 0x40000040 ;  /* 0x4000004000077882 */ /* 0x000fe40000000000 */
        /* <DEDUP_REMOVED lines=13> */
[----:B-1----:R-:W-:-:S05]  /*3d50*/  SHF.R.U32.HI R5, RZ, 0x7, R5 ;  /* 0x00000007ff057819 */ /* 0x002fca0000011605 */
[----:B0-----:R-:W-:-:S05]  /*3d60*/  VIADD R0, R5, 0x8 ;  /* 0x0000000805007836 */ /* 0x001fca0000000000 */
[----:B------:R0:W-:Y:S06]  /*3d70*/  BAR.SYNC.DEFER_BLOCKING R0, 0x100 ;  /* 0x000400000000751d */ /* 0x0001ec0000010000 */
        /* <DEDUP_REMOVED lines=27> */
.L_x_9170:
[----:B------:R-:W-:Y:S01]  /*3f30*/  ULEA UR6, UR43, UR38, 0x3 ;  /* 0x000000262b067291 */ /* 0x000fe2000f8e183f */
[----:B------:R-:W-:-:S05]  /*3f40*/  IMAD.U32 R0, RZ, RZ, UR44 ;  /* 0x0000002cff007e24 */ /* 0x000fca000f8e00ff */
[----:B------:R-:W-:-:S04]  /*3f50*/  SHF.L.U32 R0, R0, 0x1f, RZ ;  /* 0x0000001f00007819 */ /* 0x000fc800000006ff */
[----:B------:R0:W1:Y:S01]  /*3f60*/  SYNCS.PHASECHK.TRANS64.TRYWAIT P3, [UR6+0x28850], R0 ;  /* 0x02885000ff0075a7 */ /* 0x0000620008060146 */
[----:B------:R-:W-:Y:S05]  /*3f70*/  @!P0 BRA `(.L_x_9171) ;  /* 0x0000000000048947 */ /* 0x000fea0003800000 */
[----:B------:R-:W-:Y:S01]  /*3f80*/  BPT.TRAP 0x1 ;  /* 0x000000040000795c */ /* 0x000fe20000300000 */
.L_x_9171:
[----:B-1----:R-:W-:Y:S05]  /*3f90*/  @P3 BRA `(.L_x_9169) ;  /* 0x0000000000083947 */ /* 0x002fea0003800000 */
[----:B------:R-:W1:Y:S02]  /*3fa0*/  SYNCS.PHASECHK.TRANS64.TRYWAIT P3, [UR6+0x28850], R0 ;  /* 0x02885000ff0075a7 */ /* 0x000e640008060146 */
[----:B-1----:R-:W-:Y:S05]  /*3fb0*/  @!P3 BRA `(.L_x_9172) ;  /* 0x000000d00034b947 */ /* 0x002fea0003800000 */
.L_x_9169:
[----:B------:R-:W-:Y:S01]  /*3fc0*/  UIADD3 UR6, UR38, 0x400, URZ ;  /* 0x0000040026067890 */ /* 0x000fe2000fffe03f */
[----:B------:R-:W-:Y:S01]  /*3fd0*/  WARPGROUP.ARRIVE ;  /* 0x00000000000079c5 */ /* 0x000fe20000000000 */
[----:B------:R-:W-:Y:S01]  /*3fe0*/  UMOV UR7, 0x40000040 ;  /* 0x4000004000077882 */ /* 0x000fe20000000000 */
[----:B------:R-:W-:Y:S01]  /*3ff0*/  UMOV UR11, 0x40000040 ;  /* 0x40000040000b7882 */ /* 0x000fe20000000000 */
[----:B------:R-:W-:Y:S01]  /*4000*/  USHF.R.U32.HI UR6, URZ, 0x4, UR6 ;  /* 0x000000043f067899 */ /* 0x000fe20008011606 */
[----:B-1----:R-:W1:Y:S01]  /*4010*/  @P2 LDC R5, c[0x0][0x44c] ;  /* 0x00011300ff052b82 */ /* 0x002e620000000800 */
[----:B------:R-:W-:Y:S01]  /*4020*/  IMAD.IADD R14, R23, 0x1, R2 ;  /* 0x00000001170e7824 */ /* 0x000fe200078e0202 */
[----:B------:R-:W2:Y:S01]  /*4030*/  S2R R198, SR_TID.X ;  /* 0x0000000000c67919 */ /* 0x000ea20000002100 */
[----:B------:R-:W-:Y:S01]  /*4040*/  ULOP3.LUT UR6, UR6, 0x3fff, URZ, 0xc0, !UPT ;  /* 0x00003fff06067892 */ /* 0x000fe2000f8ec03f */
[----:B------:R-:W-:-:S03]  /*4050*/  UMOV UR44, UR36 ;  /* 0x00000024002c7c82 */ /* 0x000fc60008000000 */
[----:B------:R-:W-:Y:S01]  /*4060*/  ULOP3.LUT UR6, UR6, 0x4000000, URZ, 0xfc, !UPT ;  /* 0x0400000006067892 */ /* 0x000fe2000f8efc3f */
[----:B0-----:R-:W0:Y:S03]  /*4070*/  @P2 LDC R0, c[0x0][0x450] ;  /* 0x00011400ff002b82 */ /* 0x001e260000000800 */
[----:B------:R-:W-:-:S04]  /*4080*/  ULEA UR6, UR43, UR6, 0xb ;  /* 0x000000062b067291 */ /* 0x000fc8000f8e583f */
[----:B------:R-:W-:-:S05]  /*4090*/  UIADD3 UR10, UR6, 0x80, URZ ;  /* 0x00000080060a7890 */ /* 0x000fca000fffe03f */
[----:B------:R-:W-:Y:S01]  /*40a0*/  HGMMA.64x128x16.F32 R88, R180, gdesc[UR4].tnspB, R88, gsb0 ;  /* 0x41e00004b4587df0 */ /* 0x000fe20008000858 */
[----:B------:R-:W-:Y:S01]  /*40b0*/  UMOV UR7, 0x40000040 ;  /* 0x4000004000077882 */ /* 0x000fe20000000000 */
[----:B-1----:R-:W-:-:S05]  /*40c0*/  @P2 IMAD.HI.U32 R5, R14, R5, RZ ;  /* 0x000000050e052227 */ /* 0x002fca00078e00ff */
[----:B0-----:R-:W-:Y:S01]  /*40d0*/  @P2 SHF.R.U32.HI R14, RZ, R0, R5 ;  /* 0x00000000ff0e2219 */ /* 0x001fe20000011605 */
[----:B------:R-:W-:Y:S01]  /*40e0*/  IMAD.MOV.U32 R5, RZ, RZ, -0x80 ;  /* 0xffffff80ff057424 */ /* 0x000fe200078e00ff */
[----:B--2---:R-:W-:-:S03]  /*40f0*/  SHF.R.U32.HI R198, RZ, 0x7, R198 ;  /* 0x00000007ffc67819 */ /* 0x004fc600000116c6 */
[----:B------:R-:W0:Y:S01]  /*4100*/  SHFL.IDX PT, R7, R14, 0x1, 0x1c1f ;  /* 0x003c1f000e077f89 */ /* 0x000e2200000e0000 */
[----:B------:R-:W-:-:S04]  /*4110*/  IMAD R5, R10, R5, 0x1 ;  /* 0x000000010a057424 */ /* 0x000fc800078e0205 */
[----:B------:R-:W-:-:S05]  /*4120*/  IMAD R5, R22, -0x2, R5 ;  /* 0xfffffffe16057824 */ /* 0x000fca00078e0205 */
[----:B------:R-:W-:-:S05]  /*4130*/  IADD3 R12, -R17, R5, R16 ;  /* 0x00000005110c7210 */ /* 0x000fca0007ffe110 */
[----:B0-----:R-:W-:-:S05]  /*4140*/  IMAD.IADD R0, R12, 0x1, R7 ;  /* 0x000000010c007824 */ /* 0x001fca00078e0207 */
        /* <DEDUP_REMOVED lines=10> */
[----:B------:R-:W-:Y:S01]  /*41f0*/  HGMMA.64x128x16.F32 R88, R176, gdesc[UR8].tnspB, R88, gsb0 ;  /* 0x41e00008b0587df0 */ /* 0x000fe20008000858 */
[----:B------:R-:W-:Y:S01]  /*4200*/  UIADD3 UR10, UR6, 0x100, URZ ;  /* 0x00000100060a7890 */ /* 0x000fe2000fffe03f */
[----:B------:R-:W-:Y:S01]  /*4210*/  FMNMX.FTZ R20, R181, R20, !PT ;  /* 0x00000014b5147209 */ /* 0x000fe20007810000 */
[----:B------:R-:W-:Y:S01]  /*4220*/  UMOV UR11, 0x40000040 ;  /* 0x40000040000b7882 */ /* 0x000fe20000000000 */
[----:B------:R-:W-:Y:S02]  /*4230*/  ISETP.GT.AND P3, PT, R0, 0x10, PT ;  /* 0x000000100000780c */ /* 0x000fe40003f64270 */
[----:B------:R-:W-:Y:S02]  /*4240*/  FSEL R201, R31, -INF , P4 ;  /* 0xff8000001fc97808 */ /* 0x000fe40002000000 */
[----:B------:R-:W-:-:S02]  /*4250*/  FMNMX.FTZ R20, R183, R20, !PT ;  /* 0x00000014b7147209 */ /* 0x000fc40007810000 */
[C---:B------:R-:W-:Y:S02]  /*4260*/  ISETP.GT.AND P4, PT, R0.reuse, 0x11, PT ;  /* 0x000000110000780c */ /* 0x040fe40003f84270 */
[----:B------:R-:W-:Y:S02]  /*4270*/  FMNMX.FTZ R20, R201, R20, !PT ;  /* 0x00000014c9147209 */ /* 0x000fe40007810000 */
[----:B------:R-:W-:Y:S02]  /*4280*/  FSEL R199, R35, -INF , P4 ;  /* 0xff80000023c77808 */ /* 0x000fe40002000000 */
[----:B------:R-:W-:Y:S01]  /*4290*/  ISETP.GT.AND P4, PT, R0, 0x19, PT ;  /* 0x000000190000780c */ /* 0x000fe20003f84270 */
[----:B------:R-:W-:Y:S02]  /*42a0*/  WARPGROUP.DEPBAR.LE gsb0, 0x0 ;  /* 0x00008000000079c5 */ /* 0x000fe40000010000 */
[----:B------:R-:W-:Y:S01]  /*42b0*/  WARPGROUP.ARRIVE ;  /* 0x00000000000079c5 */ /* 0x000fe20000000000 */
[----:B------:R-:W-:-:S02]  /*42c0*/  FSEL R177, R34, -INF , P3 ;  /* 0xff80000022b17808 */ /* 0x000fc40001800000 */
[----:B------:R-:W-:Y:S02]  /*42d0*/  ISETP.GT.AND P3, PT, R0, 0x18, PT ;  /* 0x000000180000780c */ /* 0x000fe40003f64270 */
[----:B------:R-:W-:Y:S01]  /*42e0*/  FMNMX.FTZ R20, R177, R20, !PT ;  /* 0x00000014b1147209 */ /* 0x000fe20007810000 */
[----:B------:R-:W-:Y:S01]  /*42f0*/  HGMMA.64x128x16.F32 R88, R172, gdesc[UR8].tnspB, R88, gsb0 ;  /* 0x41e00008ac587df0 */ /* 0x000fe20008000858 */
[----:B------:R-:W-:Y:S01]  /*4300*/  UIADD3 UR10, UR6, 0x180, URZ ;  /* 0x00000180060a7890 */ /* 0x000fe2000fffe03f */
[----:B------:R-:W-:Y:S01]  /*4310*/  FSEL R179, R38, -INF , P3 ;  /* 0xff80000026b37808 */ /* 0x000fe20001800000 */
[----:B------:R-:W-:Y:S01]  /*4320*/  UMOV UR11, 0x40000040 ;  /* 0x40000040000b7882 */ /* 0x000fe20000000000 */
[----:B------:R-:W-:Y:S02]  /*4330*/  FMNMX.FTZ R20, R199, R20, !PT ;  /* 0x00000014c7147209 */ /* 0x000fe40007810000 */
[----:B------:R-:W-:Y:S02]  /*4340*/  ISETP.GT.AND P3, PT, R0, 0x20, PT ;  /* 0x000000200000780c */ /* 0x000fe40003f64270 */
[----:B------:R-:W-:Y:S01]  /*4350*/  FMNMX.FTZ R20, R179, R20, !PT ;  /* 0x00000014b3147209 */ /* 0x000fe20007810000 */
[----:B------:R-:W-:-:S02]  /*4360*/  WARPGROUP.DEPBAR.LE gsb0, 0x0 ;  /* 0x00008000000079c5 */ /* 0x000fc40000010000 */
        /* <DEDUP_REMOVED lines=77> */
[----:B------:R-:W-:Y:S01]  /*4840*/  FSEL R39, R86, -INF , P3 ;  /* 0xff80000056277808 */ /* 0x000fe20001800000 */
[----:B------:R-:W0:Y:S01]  /*4850*/  LDC R0, c[0x0][0x988] ;  /* 0x00026200ff007b82 */ /* 0x000e220000000800 */
[----:B------:R-:W-:Y:S02]  /*4860*/  FMNMX.FTZ R20, R83, R20, !PT ;  /* 0x0000001453147209 */ /* 0x000fe40007810000 */
[----:B------:R-:W-:Y:S02]  /*4870*/  FSEL R87, R87, -INF , P4 ;  /* 0xff80000057577808 */ /* 0x000fe40002000000 */
[----:B------:R-:W-:-:S04]  /*4880*/  FMNMX.FTZ R20, R39, R20, !PT ;  /* 0x0000001427147209 */ /* 0x000fc80007810000 */
[----:B------:R-:W-:-:S05]  /*4890*/  FMNMX.FTZ R20, R87, R20, !PT ;  /* 0x0000001457147209 */ /* 0x000fca0007810000 */
[----:B------:R-:W1:Y:S01]  /*48a0*/  SHFL.BFLY PT, R5, R20, 0x2, 0x1f ;  /* 0x0c401f0014057f89 */ /* 0x000e6200000e0000 */
[----:B------:R-:W-:Y:S02]  /*48b0*/  WARPGROUP.DEPBAR.LE gsb0, 0x0 ;  /* 0x00008000000079c5 */ /* 0x000fe40000010000 */
[----:B------:R-:W-:Y:S01]  /*48c0*/  WARPGROUP.ARRIVE ;  /* 0x00000000000079c5 */ /* 0x000fe20000000000 */
[----:B------:R-:W2:Y:S05]  /*48d0*/  SHFL.IDX PT, R153, R14, RZ, 0x1c1f ;  /* 0x001c1fff0e997589 */ /* 0x000eaa00000e0000 */
[----:B------:R-:W-:Y:S01]  /*48e0*/  HGMMA.64x128x16.F32 R88, R156, gdesc[UR8].tnspB, R88, gsb0 ;  /* 0x41e000089c587df0 */ /* 0x000fe20008000858 */
[----:B------:R-:W-:Y:S01]  /*48f0*/  UIADD3 UR10, UR6, 0x300, URZ ;  /* 0x00000300060a7890 */ /* 0x000fe2000fffe03f */
[----:B------:R-:W-:Y:S01]  /*4900*/  UMOV UR11, 0x40000040 ;  /* 0x40000040000b7882 */ /* 0x000fe20000000000 */
[----:B------:R-:W-:Y:S01]  /*4910*/  UIADD3 UR6, UR6, 0x380, URZ ;  /* 0x0000038006067890 */ /* 0x000fe2000fffe03f */
[----:B-1----:R-:W-:-:S05]  /*4920*/  FMNMX.FTZ R26, R20, R5, !PT ;  /* 0x00000005141a7209 */ /* 0x002fca0007810000 */
[----:B------:R-:W1:Y:S01]  /*4930*/  SHFL.BFLY PT, R5, R26, 0x1, 0x1f ;  /* 0x0c201f001a057f89 */ /* 0x000e6200000e0000 */
[----:B--2---:R-:W-:-:S05]  /*4940*/  IMAD.IADD R34, R12, 0x1, R153 ;  /* 0x000000010c227824 */ /* 0x004fca00078e0299 */
        /* <DEDUP_REMOVED lines=12> */
[----:B-1----:R-:W-:Y:S02]  /*4a10*/  FMNMX.FTZ R5, R26, R5, !PT ;  /* 0x000000051a057209 */ /* 0x002fe40007810000 */
[C---:B------:R-:W-:Y:S02]  /*4a20*/  ISETP.GT.AND P5, PT, R34.reuse, 0x11, PT ;  /* 0x000000112200780c */ /* 0x040fe40003fa4270 */
[----:B------:R-:W-:Y:S01]  /*4a30*/  FMNMX.FTZ R20, R29, R20, !PT ;  /* 0x000000141d147209 */ /* 0x000fe20007810000 */
[----:B0-----:R-:W-:Y:S01]  /*4a40*/  FMUL.FTZ R30, R5, R0 ;  /* 0x00000000051e7220 */ /* 0x001fe20000410000 */
[----:B------:R-:W-:Y:S02]  /*4a50*/  FSEL R33, R33, -INF , P5 ;  /* 0xff80000021217808 */ /* 0x000fe40002800000 */
[----:B------:R-:W-:Y:S02]  /*4a60*/  FSETP.NEU.FTZ.AND P3, PT, R5, -INF , PT ;  /* 0xff8000000500780b */ /* 0x000fe40003f7d000 */
[----:B------:R-:W-:-:S02]  /*4a70*/  ISETP.GT.AND P5, PT, R34, 0x19, PT ;  /* 0x000000192200780c */ /* 0x000fc40003fa4270 */
        /* <DEDUP_REMOVED lines=19> */
[-CC-:B------:R-:W-:Y:S01]  /*4bb0*/  FFMA.FTZ R173, R173, R0.reuse, -R12.reuse ;  /* 0x00000000adad7223 */ /* 0x180fe2000001080c */
[C---:B------:R-:W-:Y:S01]  /*4bc0*/  ISETP.GT.AND P5, PT, R34.reuse, 0x39, PT ;  /* 0x000000392200780c */ /* 0x040fe20003fa4270 */
[-CC-:B------:R-:W-:Y:S01]  /*4bd0*/  FFMA.FTZ R11, R11, R0.reuse, -R12.reuse ;  /* 0x000000000b0b7223 */ /* 0x180fe2000001080c */
[-CC-:B------:R-:W-:Y:S01]  /*4be0*/  FFMA.FTZ R15, R15, R0.reuse, -R12.reuse ;  /* 0x000000000f0f7223 */ /* 0x180fe2000001080c */
[----:B------:R-:W-:Y:S01]  /*4bf0*/  FFMA.FTZ R46, R79, R0, -R12 ;  /* 0x000000004f2e7223 */ /* 0x000fe2000001080c */
[----:B------:R-:W-:Y:S01]  /*4c00*/  FSEL R53, R53, -INF , P5 ;  /* 0xff80000035357808 */ /* 0x000fe20002800000 */
[----:B------:R-:W-:Y:S01]  /*4c10*/  MUFU.EX2 R183, R183 ;  /* 0x000000b700b77308 */ /* 0x000fe20000000800 */
[----:B------:R-:W-:-:S04]  /*4c20*/  ISETP.GT.AND P5, PT, R34, 0x41, PT ;  /* 0x000000412200780c */ /* 0x000fc80003fa4270 */
[----:B------:R-:W-:Y:S02]  /*4c30*/  FSEL R57, R57, -INF , P5 ;  /* 0xff80000039397808 */ /* 0x000fe40002800000 */
[C---:B------:R-:W-:Y:S01]  /*4c40*/  ISETP.GT.AND P5, PT, R34.reuse, 0x49, PT ;  /* 0x000000492200780c */ /* 0x040fe20003fa4270 */
[----:B------:R-:W-:Y:S03]  /*4c50*/  MUFU.EX2 R177, R177 ;  /* 0x000000b100b17308 */ /* 0x000fe60000000800 */
[----:B------:R-:W-:Y:S02]  /*4c60*/  FSEL R61, R61, -INF , P5 ;  /* 0xff8000003d3d7808 */ /* 0x000fe40002800000 */
[----:B------:R-:W-:-:S03]  /*4c70*/  ISETP.GT.AND P5, PT, R34, 0x51, PT ;  /* 0x000000512200780c */ /* 0x000fc60003fa4270 */
[----:B------:R-:W-:Y:S01]  /*4c80*/  MUFU.EX2 R179, R179 ;  /* 0x000000b300b37308 */ /* 0x000fe20000000800 */
[----:B------:R-:W-:Y:S02]  /*4c90*/  FSEL R65, R65, -INF , P5 ;  /* 0xff80000041417808 */ /* 0x000fe40002800000 */
[----:B------:R-:W-:-:S04]  /*4ca0*/  ISETP.GT.AND P5, PT, R34, 0x59, PT ;  /* 0x000000592200780c */ /* 0x000fc80003fa4270 */
        /* <DEDUP_REMOVED lines=13> */
[----:B------:R-:W-:Y:S02]  /*4d80*/  WARPGROUP.DEPBAR.LE gsb0, 0x0 ;  /* 0x00008000000079c5 */ /* 0x000fe40000010000 */
[----:B------:R-:W-:Y:S01]  /*4d90*/  FSEL R157, R32, -INF , P4 ;  /* 0xff800000209d7808 */ /* 0x000fe20002000000 */
[----:B------:R-:W-:Y:S01]  /*4da0*/  WARPGROUP.ARRIVE ;  /* 0x00000000000079c5 */ /* 0x000fe20000000000 */
[----:B------:R-:W-:Y:S01]  /*4db0*/  ISETP.GT.AND P4, PT, R34, 0x18, PT ;  /* 0x000000182200780c */ /* 0x000fe20003f84270 */
[--C-:B------:R-:W-:Y:S01]  /*4dc0*/  FFMA.FTZ R32, R171, R0, -R12.reuse ;  /* 0x00000000ab207223 */ /* 0x100fe2000001080c */
[----:B------:R-:W-:Y:S02]  /*4dd0*/  FMNMX.FTZ R24, R157, R20, !PT ;  /* 0x000000149d187209 */ /* 0x000fe40007810000 */
[----:B------:R-:W-:Y:S01]  /*4de0*/  FSEL R159, R36, -INF , P4 ;  /* 0xff800000249f7808 */ /* 0x000fe20002000000 */
[----:B------:R0:W-:Y:S01]  /*4df0*/  MUFU.EX2 R20, R26 ;  /* 0x0000001a00147308 */ /* 0x0001e20000000800 */
[----:B------:R-:W-:Y:S01]  /*4e00*/  FMNMX.FTZ R24, R33, R24, !PT ;  /* 0x0000001821187209 */ /* 0x000fe20007810000 */
[----:B------:R-:W-:Y:S01]  /*4e10*/  HGMMA.64x128x16.F32 R88, R160, gdesc[UR8].tnspB, R88, gsb0 ;  /* 0x41e00008a0587df0 */ /* 0x000fe20008000858 */
[----:B------:R-:W-:Y:S01]  /*4e20*/  ISETP.GT.AND P4, PT, R34, 0x20, PT ;  /* 0x000000202200780c */ /* 0x000fe20003f84270 */
[----:B------:R-:W-:Y:S01]  /*4e30*/  FFMA.FTZ R36, R47, R0, -R12 ;  /* 0x000000002f247223 */ /* 0x000fe2000001080c */
[----:B------:R-:W-:-:S02]  /*4e40*/  FMNMX.FTZ R24, R159, R24, !PT ;  /* 0x000000189f187209 */ /* 0x000fc40007810000 */
[----:B------:R-:W-:Y:S01]  /*4e50*/  FSEL R201, R40, -INF , P4 ;  /* 0xff80000028c97808 */ /* 0x000fe20002000000 */
[--C-:B------:R-:W-:Y:S01]  /*4e60*/  FFMA.FTZ R40, R51, R0, -R12.reuse ;  /* 0x0000000033287223 */ /* 0x100fe2000001080c */
[----:B------:R-:W-:Y:S02]  /*4e70*/  FMNMX.FTZ R24, R37, R24, !PT ;  /* 0x0000001825187209 */ /* 0x000fe40007810000 */
[----:B------:R-:W-:Y:S02]  /*4e80*/  ISETP.GT.AND P4, PT, R34, 0x28, PT ;  /* 0x000000282200780c */ /* 0x000fe40003f84270 */
[----:B0-----:R-:W-:Y:S02]  /*4e90*/  FMNMX.FTZ R26, R201, R24, !PT ;  /* 0x00000018c91a7209 */ /* 0x001fe40007810000 */
[----:B------:R-:W-:Y:S01]  /*4ea0*/  FSEL R199, R44, -INF , P4 ;  /* 0xff8000002cc77808 */ /* 0x000fe20002000000 */
[----:B------:R0:W-:Y:S01]  /*4eb0*/  MUFU.EX2 R24, R28 ;  /* 0x0000001c00187308 */ /* 0x0001e20000000800 */
[----:B------:R-:W-:Y:S01]  /*4ec0*/  FMNMX.FTZ R26, R41, R26, !PT ;  /* 0x0000001a291a7209 */ /* 0x000fe20007810000 */
[----:B------:R-:W-:Y:S01]  /*4ed0*/  FFMA.FTZ R44, R75, R0, -R12 ;  /* 0x000000004b2c7223 */ /* 0x000fe2000001080c */
[----:B------:R-:W-:-:S02]  /*4ee0*/  ISETP.GT.AND P4, PT, R34, 0x30, PT ;  /* 0x000000302200780c */ /* 0x000fc40003f84270 */
[----:B------:R-:W-:Y:S02]  /*4ef0*/  FMNMX.FTZ R26, R199, R26, !PT ;  /* 0x0000001ac71a7209 */ /* 0x000fe40007810000 */
[----:B------:R-:W-:Y:S01]  /*4f00*/  FSEL R203, R48, -INF , P4 ;  /* 0xff80000030cb7808 */ /* 0x000fe20002000000 */
[----:B------:R-:W-:Y:S01]  /*4f10*/  MUFU.EX2 R44, R44 ;  /* 0x0000002c002c7308 */ /* 0x000fe20000000800 */
[----:B------:R-:W-:Y:S02]  /*4f20*/  FMNMX.FTZ R26, R45, R26, !PT ;  /* 0x0000001a2d1a7209 */ /* 0x000fe40007810000 */
[----:B------:R-:W-:Y:S02]  /*4f30*/  ISETP.GT.AND P4, PT, R34, 0x38, PT ;  /* 0x000000382200780c */ /* 0x000fe40003f84270 */
[----:B0-----:R-:W-:Y:S02]  /*4f40*/  FMNMX.FTZ R28, R203, R26, !PT ;  /* 0x0000001acb1c7209 */ /* 0x001fe40007810000 */
[----:B------:R-:W-:Y:S01]  /*4f50*/  FSEL R205, R52, -INF , P4 ;  /* 0xff80000034cd7808 */ /* 0x000fe20002000000 */
[----:B------:R0:W-:Y:S01]  /*4f60*/  MUFU.EX2 R26, R175 ;  /* 0x000000af001a7308 */ /* 0x0001e20000000800 */
[----:B------:R-:W-:Y:S01]  /*4f70*/  FMNMX.FTZ R28, R49, R28, !PT ;  /* 0x0000001c311c7209 */ /* 0x000fe20007810000 */
[----:B------:R-:W-:Y:S01]  /*4f80*/  IMAD.U32 R52, RZ, RZ, UR37 ;  /* 0x00000025ff347e24 */ /* 0x000fe2000f8e00ff */
[----:B------:R-:W-:-:S02]  /*4f90*/  ISETP.GT.AND P4, PT, R34, 0x40, PT ;  /* 0x000000402200780c */ /* 0x000fc40003f84270 */
[----:B------:R-:W-:Y:S02]  /*4fa0*/  FMNMX.FTZ R28, R205, R28, !PT ;  /* 0x0000001ccd1c7209 */ /* 0x000fe40007810000 */
[----:B------:R-:W-:Y:S02]  /*4fb0*/  FSEL R207, R56, -INF , P4 ;  /* 0xff80000038cf7808 */ /* 0x000fe40002000000 */
[----:B------:R-:W-:Y:S01]  /*4fc0*/  FMNMX.FTZ R28, R53, R28, !PT ;  /* 0x0000001c351c7209 */ /* 0x000fe20007810000 */
[-CC-:B0-----:R-:W-:Y:S01]  /*4fd0*/  FFMA.FTZ R175, R169, R0.reuse, -R12.reuse ;  /* 0x00000000a9af7223 */ /* 0x181fe2000001080c */
[----:B------:R-:W-:Y:S01]  /*4fe0*/  ISETP.GT.AND P4, PT, R34, 0x48, PT ;  /* 0x000000482200780c */ /* 0x000fe20003f84270 */
[--C-:B------:R-:W-:Y:S01]  /*4ff0*/  FFMA.FTZ R169, R43, R0, -R12.reuse ;  /* 0x000000002ba97223 */ /* 0x100fe2000001080c */
[----:B------:R-:W-:Y:S01]  /*5000*/  FMNMX.FTZ R30, R207, R28, !PT ;  /* 0x0000001ccf1e7209 */ /* 0x000fe20007810000 */
[--C-:B------:R-:W-:Y:S01]  /*5010*/  FFMA.FTZ R43, R55, R0, -R12.reuse ;  /* 0x00000000372b7223 */ /* 0x100fe2000001080c */
        /* <DEDUP_REMOVED lines=13> */
[----:B------:R-:W-:-:S02]  /*50f0*/  FMNMX.FTZ R32, R65, R32, !PT ;  /* 0x0000002041207209 */ /* 0x000fc40007810000 */
[----:B------:R-:W-:Y:S02]  /*5100*/  ISETP.GT.AND P4, PT, R34, 0x60, PT ;  /* 0x000000602200780c */ /* 0x000fe40003f84270 */
[----:B------:R-:W-:Y:S02]  /*5110*/  FMNMX.FTZ R32, R47, R32, !PT ;  /* 0x000000202f207209 */ /* 0x000fe40007810000 */
[----:B------:R-:W-:Y:S01]  /*5120*/  FSEL R211, R72, -INF , P4 ;  /* 0xff80000048d37808 */ /* 0x000fe20002000000 */
[----:B------:R-:W-:Y:S01]  /*5130*/  MUFU.EX2 R169, R169 ;  /* 0x000000a900a97308 */ /* 0x000fe20000000800 */
[----:B------:R-:W-:Y:S02]  /*5140*/  FMNMX.FTZ R32, R69, R32, !PT ;  /* 0x0000002045207209 */ /* 0x000fe40007810000 */
[----:B------:R-:W-:Y:S02]  /*5150*/  ISETP.GT.AND P4, PT, R34, 0x68, PT ;  /* 0x000000682200780c */ /* 0x000fe40003f84270 */
[----:B0-----:R-:W-:-:S02]  /*5160*/  FMNMX.FTZ R36, R211, R32, !PT ;  /* 0x00000020d3247209 */ /* 0x001fc40007810000 */
[----:B------:R-:W-:Y:S01]  /*5170*/  FSEL R51, R76, -INF , P4 ;  /* 0xff8000004c337808 */ /* 0x000fe20002000000 */
[----:B------:R0:W-:Y:S01]  /*5180*/  MUFU.EX2 R32, R40 ;  /* 0x0000002800207308 */ /* 0x0001e20000000800 */
[----:B------:R-:W-:Y:S02]  /*5190*/  FMNMX.FTZ R36, R73, R36, !PT ;  /* 0x0000002449247209 */ /* 0x000fe40007810000 */
[----:B------:R-:W-:Y:S02]  /*51a0*/  ISETP.GT.AND P4, PT, R34, 0x70, PT ;  /* 0x000000702200780c */ /* 0x000fe40003f84270 */
[----:B------:R-:W-:Y:S02]  /*51b0*/  FMNMX.FTZ R38, R51, R36, !PT ;  /* 0x0000002433267209 */ /* 0x000fe40007810000 */
[----:B------:R-:W-:Y:S01]  /*51c0*/  FSEL R213, R80, -INF , P4 ;  /* 0xff80000050d57808 */ /* 0x000fe20002000000 */
[----:B------:R1:W-:Y:S01]  /*51d0*/  MUFU.EX2 R36, R7 ;  /* 0x0000000700247308 */ /* 0x0003e20000000800 */
[----:B------:R-:W-:Y:S01]  /*51e0*/  FMNMX.FTZ R38, R77, R38, !PT ;  /* 0x000000264d267209 */ /* 0x000fe20007810000 */
[-CC-:B0-----:R-:W-:Y:S01]  /*51f0*/  FFMA.FTZ R40, R67, R0.reuse, -R12.reuse ;  /* 0x0000000043287223 */ /* 0x181fe2000001080c */
        /* <DEDUP_REMOVED lines=8> */
[-CC-:B------:R-:W-:Y:S01]  /*5280*/  FFMA.FTZ R31, R35, R0.reuse, -R12.reuse ;  /* 0x00000000231f7223 */ /* 0x180fe2000001080c */
[----:B------:R-:W-:Y:S01]  /*5290*/  FFMA.FTZ R35, R39, R0, -R12 ;  /* 0x0000000027237223 */ /* 0x000fe2000001080c */
[----:B------:R-:W-:Y:S01]  /*52a0*/  FMNMX.FTZ R38, R215, R38, !PT ;  /* 0x00000026d7267209 */ /* 0x000fe20007810000 */
[----:B------:R-:W-:Y:S01]  /*52b0*/  MUFU.EX2 R43, R43 ;  /* 0x0000002b002b7308 */ /* 0x000fe20000000800 */
[----:B------:R-:W-:-:S02]  /*52c0*/  @!P1 LEA R52, R52, UR38, 0x3 ;  /* 0x0000002634349c11 */ /* 0x000fc4000f8e18ff */
[----:B-1----:R-:W-:Y:S01]  /*52d0*/  FMNMX.FTZ R7, R85, R38, !PT ;  /* 0x0000002655077209 */ /* 0x002fe20007810000 */
[----:B------:R-:W-:Y:S02]  /*52e0*/  FFMA.FTZ R38, R59, R0, -R12 ;  /* 0x000000003b267223 */ /* 0x000fe4000001080c */
[----:B------:R-:W-:Y:S02]  /*52f0*/  @!P1 VIADD R52, R52, 0x28840 ;  /* 0x0002884034349836 */ /* 0x000fe40000000000 */
[----:B------:R-:W0:Y:S01]  /*5300*/  SHFL.BFLY PT, R42, R7, 0x2, 0x1f ;  /* 0x0c401f00072a7f89 */ /* 0x000e2200000e0000 */
[----:B------:R-:W-:Y:S02]  /*5310*/  MUFU.EX2 R34, R34 ;  /* 0x0000002200227308 */ /* 0x000fe40000000800 */
[----:B------:R-:W-:-:S06]  /*5320*/  @!P1 PRMT R52, RZ, 0x654, R52 ;  /* 0x00000654ff349816 */ /* 0x000fcc0000000034 */
[----:B------:R-:W-:Y:S08]  /*5330*/  MUFU.EX2 R38, R38 ;  /* 0x0000002600267308 */ /* 0x000ff00000000800 */
[----:B------:R-:W-:Y:S01]  /*5340*/  MUFU.EX2 R55, R55 ;  /* 0x0000003700377308 */ /* 0x000fe20000000800 */
[----:B0-----:R-:W-:-:S07]  /*5350*/  FMNMX.FTZ R48, R7, R42, !PT ;  /* 0x0000002a07307209 */ /* 0x001fce0007810000 */
[----:B------:R-:W-:Y:S01]  /*5360*/  MUFU.EX2 R13, R13 ;  /* 0x0000000d000d7308 */ /* 0x000fe20000000800 */
[----:B------:R-:W-:Y:S01]  /*5370*/  FFMA.FTZ R42, R71, R0, -R12 ;  /* 0x00000000472a7223 */ /* 0x000fe2000001080c */
[----:B------:R-:W0:Y:S06]  /*5380*/  SHFL.BFLY PT, R7, R48, 0x1, 0x1f ;  /* 0x0c201f0030077f89 */ /* 0x000e2c00000e0000 */
[----:B------:R-:W-:Y:S01]  /*5390*/  MUFU.EX2 R40, R40 ;  /* 0x0000002800287308 */ /* 0x000fe20000000800 */
[----:B------:R-:W-:Y:S02]  /*53a0*/  WARPGROUP.DEPBAR.LE gsb0, 0x0 ;  /* 0x00008000000079c5 */ /* 0x000fe40000010000 */
[----:B------:R-:W-:-:S05]  /*53b0*/  WARPGROUP.ARRIVE ;  /* 0x00000000000079c5 */ /* 0x000fca0000000000 */
[----:B------:R-:W-:Y:S01]  /*53c0*/  MUFU.EX2 R42, R42 ;  /* 0x0000002a002a7308 */ /* 0x000fe20000000800 */
[----:B------:R-:W-:Y:S07]  /*53d0*/  HGMMA.64x128x16.F32 R88, R164, gdesc[UR4].tnspB, R88, gsb0 ;  /* 0x41e00004a4587df0 */ /* 0x000fee0008000858 */
[----:B------:R-:W1:Y:S01]  /*53e0*/  MUFU.EX2 R21, R21 ;  /* 0x0000001500157308 */ /* 0x000e620000000800 */
[----:B0-----:R-:W-:Y:S01]  /*53f0*/  FMNMX.FTZ R7, R48, R7, !PT ;  /* 0x0000000730077209 */ /* 0x001fe20007810000 */
[-CC-:B------:R-:W-:Y:S01]  /*5400*/  FFMA.FTZ R48, R83, R0.reuse, -R12.reuse ;  /* 0x0000000053307223 */ /* 0x180fe2000001080c */
[----:B------:R-:W-:-:S02]  /*5410*/  FFMA.FTZ R12, R87, R0, -R12 ;  /* 0x00000000570c7223 */ /* 0x000fc4000001080c */
[C---:B------:R-:W-:Y:S01]  /*5420*/  FSETP.NEU.FTZ.AND P4, PT, R7.reuse, -INF , PT ;  /* 0xff8000000700780b */ /* 0x040fe20003f9d000 */
[----:B------:R-:W-:Y:S02]  /*5430*/  FMUL.FTZ R50, R7, R0 ;  /* 0x0000000007327220 */ /* 0x000fe40000410000 */
[----:B------:R-:W-:Y:S03]  /*5440*/  MUFU.EX2 R27, R27 ;  /* 0x0000001b001b7308 */ /* 0x000fe60000000800 */
[----:B------:R-:W-:Y:S02]  /*5450*/  FSEL R50, R50, RZ, P4 ;  /* 0x000000ff32327208 */ /* 0x000fe40002000000 */
[----:B-1----:R-:W-:-:S03]  /*5460*/  F2FP.F16.F32.PACK_AB R161, R44, R21 ;  /* 0x000000152ca1723e */ /* 0x002fc600000000ff */
[----:B------:R-:W-:Y:S01]  /*5470*/  MUFU.EX2 R31, R31 ;  /* 0x0000001f001f7308 */ /* 0x000fe20000000800 */
[-CC-:B------:R-:W-:Y:S01]  /*5480*/  FFMA.FTZ R180, R25, R0.reuse, -R50.reuse ;  /* 0x0000000019b47223 */ /* 0x180fe20000010832 */
[-CC-:B------:R-:W-:Y:S01]  /*5490*/  FFMA.FTZ R25, R29, R0.reuse, -R50.reuse ;  /* 0x000000001d197223 */ /* 0x180fe20000010832 */
[-CC-:B------:R-:W-:Y:S01]  /*54a0*/  FFMA.FTZ R29, R33, R0.reuse, -R50.reuse ;  /* 0x00000000211d7223 */ /* 0x180fe20000010832 */
[-CC-:B------:R-:W-:Y:S01]  /*54b0*/  FFMA.FTZ R33, R37, R0.reuse, -R50.reuse ;  /* 0x0000000025217223 */ /* 0x180fe20000010832 */
[-CC-:B------:R-:W-:Y:S01]  /*54c0*/  FFMA.FTZ R37, R41, R0.reuse, -R50.reuse ;  /* 0x0000000029257223 */ /* 0x180fe20000010832 */
[----:B------:R-:W-:Y:S01]  /*54d0*/  FSEL R41, R5, RZ, P3 ;  /* 0x000000ff05297208 */ /* 0x000fe20001800000 */
[-CC-:B------:R-:W-:Y:S01]  /*54e0*/  FFMA.FTZ R39, R153, R0.reuse, -R50.reuse ;  /* 0x0000000099277223 */ /* 0x180fe20000010832 */
[-CC-:B------:R-:W-:Y:S01]  /*54f0*/  FFMA.FTZ R182, R155, R0.reuse, -R50.reuse ;  /* 0x000000009bb67223 */ /* 0x180fe20000010832 */
[----:B------:R-:W-:Y:S01]  /*5500*/  MUFU.EX2 R180, R180 ;  /* 0x000000b400b47308 */ /* 0x000fe20000000800 */
[-C--:B------:R-:W-:Y:S01]  /*5510*/  FFMA.FTZ R176, R157, R0.reuse, -R50 ;  /* 0x000000009db07223 */ /* 0x080fe20000010832 */
[----:B------:R-:W-:Y:S01]  /*5520*/  FADD.FTZ R59, -R41, R8 ;  /* 0x00000008293b7221 */ /* 0x000fe20000010100 */
[----:B------:R-:W-:Y:S01]  /*5530*/  FSEL R41, R7, RZ, P4 ;  /* 0x000000ff07297208 */ /* 0x000fe20002000000 */
[-CC-:B------:R-:W-:Y:S01]  /*5540*/  FFMA.FTZ R178, R159, R0.reuse, -R50.reuse ;  /* 0x000000009fb27223 */ /* 0x180fe20000010832 */
[----:B------:R-:W-:Y:S01]  /*5550*/  IADD3 R8, -R198, 0xb, RZ ;  /* 0x0000000bc6087810 */ /* 0x000fe20007ffe1ff */
[-C--:B------:R-:W-:Y:S01]  /*5560*/  FMUL.FTZ R54, R59, R0.reuse ;  /* 0x000000003b367220 */ /* 0x080fe20000410000 */
[-C--:B------:R-:W-:Y:S01]  /*5570*/  FFMA.FTZ R172, R201, R0.reuse, -R50 ;  /* 0x00000000c9ac7223 */ /* 0x080fe20000010832 */
[----:B------:R-:W-:Y:S01]  /*5580*/  FADD.FTZ R59, -R41, R6 ;  /* 0x00000006293b7221 */ /* 0x000fe20000010100 */
[----:B------:R-:W-:Y:S01]  /*5590*/  MUFU.EX2 R39, R39 ;  /* 0x0000002700277308 */ /* 0x000fe20000000800 */
[-CC-:B------:R-:W-:Y:S01]  /*55a0*/  FFMA.FTZ R61, R61, R0.reuse, -R50.reuse ;  /* 0x000000003d3d7223 */ /* 0x180fe20000010832 */
        /* <DEDUP_REMOVED lines=23> */
[C---:B------:R-:W-:Y:S01]  /*5720*/  ISETP.GT.AND P3, PT, R10.reuse, R9, PT ;  /* 0x000000090a00720c */ /* 0x040fe20003f64270 */
[----:B------:R-:W-:Y:S01]  /*5730*/  VIADD R10, R10, 0xffffffff ;  /* 0xffffffff0a0a7836 */ /* 0x000fe20000000000 */
[----:B------:R-:W-:-:S02]  /*5740*/  F2FP.F16.F32.PACK_AB R171, R43, R36 ;  /* 0x000000242bab723e */ /* 0x000fc400000000ff */
[----:B------:R-:W-:Y:S02]  /*5750*/  F2FP.F16.F32.PACK_AB R153, R38, R11 ;  /* 0x0000000b2699723e */ /* 0x000fe400000000ff */
[----:B------:R-:W-:Y:S01]  /*5760*/  F2FP.F16.F32.PACK_AB R155, R55, R34 ;  /* 0x00000022379b723e */ /* 0x000fe200000000ff */
[----:B------:R-:W2:Y:S01]  /*5770*/  MUFU.EX2 R25, R25 ;  /* 0x0000001900197308 */ /* 0x000ea20000000800 */
[----:B0-----:R-:W-:Y:S01]  /*5780*/  FFMA.FTZ R59, R6, R4, R39 ;  /* 0x00000004063b7223 */ /* 0x001fe20000010027 */
[----:B------:R-:W-:Y:S01]  /*5790*/  FFMA.FTZ R4, R41, R3, R14 ;  /* 0x0000000329047223 */ /* 0x000fe2000001000e */
[----:B------:R-:W-:Y:S02]  /*57a0*/  F2FP.F16.F32.PACK_AB R157, R40, R13 ;  /* 0x0000000d289d723e */ /* 0x000fe400000000ff */
[C---:B------:R-:W-:Y:S01]  /*57b0*/  FADD.FTZ R59, R180.reuse, R59 ;  /* 0x0000003bb43b7221 */ /* 0x040fe20000010000 */
[C---:B------:R-:W-:Y:S01]  /*57c0*/  FADD.FTZ R4, R181.reuse, R4 ;  /* 0x00000004b5047221 */ /* 0x040fe20000010000 */
[----:B------:R-:W-:Y:S01]  /*57d0*/  F2FP.F16.F32.PACK_AB R181, R181, R14 ;  /* 0x0000000eb5b5723e */ /* 0x000fe200000000ff */
[----:B------:R-:W0:Y:S01]  /*57e0*/  MUFU.EX2 R176, R176 ;  /* 0x000000b000b07308 */ /* 0x000e220000000800 */
[----:B------:R-:W-:-:S02]  /*57f0*/  F2FP.F16.F32.PACK_AB R180, R180, R39 ;  /* 0x00000027b4b4723e */ /* 0x000fc400000000ff */
[----:B------:R-:W-:Y:S02]  /*5800*/  F2FP.F16.F32.PACK_AB R159, R42, R15 ;  /* 0x0000000f2a9f723e */ /* 0x000fe400000000ff */
[----:B------:R-:W-:-:S03]  /*5810*/  F2FP.F16.F32.PACK_AB R163, R46, R27 ;  /* 0x0000001b2ea3723e */ /* 0x000fc600000000ff */
[----:B------:R-:W3:Y:S08]  /*5820*/  MUFU.EX2 R29, R29 ;  /* 0x0000001d001d7308 */ /* 0x000ef00000000800 */
[----:B------:R-:W4:Y:S08]  /*5830*/  MUFU.EX2 R178, R178 ;  /* 0x000000b200b27308 */ /* 0x000f300000000800 */
[----:B------:R-:W5:Y:S08]  /*5840*/  MUFU.EX2 R33, R33 ;  /* 0x0000002100217308 */ /* 0x000f700000000800 */
[----:B------:R-:W5:Y:S08]  /*5850*/  MUFU.EX2 R172, R172 ;  /* 0x000000ac00ac7308 */ /* 0x000f700000000800 */
[----:B------:R3:W-:Y:S08]  /*5860*/  MUFU.EX2 R3, R61 ;  /* 0x0000003d00037308 */ /* 0x0007f00000000800 */
[----:B------:R-:W5:Y:S08]  /*5870*/  MUFU.EX2 R37, R37 ;  /* 0x0000002500257308 */ /* 0x000f700000000800 */
[----:B------:R-:W5:Y:S01]  /*5880*/  MUFU.EX2 R174, R174 ;  /* 0x000000ae00ae7308 */ /* 0x000f620000000800 */
[----:B------:R-:W-:-:S02]  /*5890*/  WARPGROUP.DEPBAR.LE gsb0, 0x0 ;  /* 0x00008000000079c5 */ /* 0x000fc40000010000 */
[----:B------:R1:W-:Y:S06]  /*58a0*/  BAR.ARV R8, 0x100 ;  /* 0x000400080000751d */ /* 0x0003ec0000002000 */
[----:B------:R-:W5:Y:S01]  /*58b0*/  MUFU.EX2 R45, R45 ;  /* 0x0000002d002d7308 */ /* 0x000f620000000800 */
[----:B------:R4:W-:Y:S01]  /*58c0*/  @!P1 SYNCS.ARRIVE.TRANS64.RED.A1T0 RZ, [R52+URZ], RZ ;  /* 0x000000ff34ff99a7 */ /* 0x0009e2000810043f */
[----:B-1----:R-:W-:Y:S01]  /*58d0*/  FADD.FTZ R8, R182, R59 ;  /* 0x0000003bb6087221 */ /* 0x002fe20000010000 */
[----:B------:R-:W-:Y:S01]  /*58e0*/  FADD.FTZ R59, R183, R4 ;  /* 0x00000004b73b7221 */ /* 0x000fe20000010000 */
[C---:B--2---:R-:W-:Y:S01]  /*58f0*/  F2FP.F16.F32.PACK_AB R182, R25.reuse, R182 ;  /* 0x000000b619b6723e */ /* 0x044fe200000000ff */
[----:B------:R-:W-:Y:S01]  /*5900*/  FMUL.FTZ R88, R88, R6 ;  /* 0x0000000658587220 */ /* 0x000fe20000410000 */
[----:B------:R-:W-:Y:S01]  /*5910*/  FADD.FTZ R63, R25, R8 ;  /* 0x00000008193f7221 */ /* 0x000fe20000010000 */
[----:B------:R-:W-:Y:S01]  /*5920*/  FADD.FTZ R4, R20, R59 ;  /* 0x0000003b14047221 */ /* 0x000fe20000010000 */
[----:B------:R-:W1:Y:S01]  /*5930*/  MUFU.EX2 R168, R168 ;  /* 0x000000a800a87308 */ /* 0x000e620000000800 */
[----:B------:R-:W-:Y:S01]  /*5940*/  FFMA.FTZ R59, R65, R0, -R50 ;  /* 0x00000000413b7223 */ /* 0x000fe20000010832 */
[----:B0-----:R-:W-:Y:S01]  /*5950*/  FADD.FTZ R8, R176, R63 ;  /* 0x0000003fb0087221 */ /* 0x001fe20000010000 */
[----:B---3--:R-:W-:Y:S01]  /*5960*/  FADD.FTZ R61, R177, R4 ;  /* 0x00000004b13d7221 */ /* 0x008fe20000010000 */
[----:B------:R-:W-:Y:S01]  /*5970*/  F2FP.F16.F32.PACK_AB R176, R29, R176 ;  /* 0x000000b01db0723e */ /* 0x000fe200000000ff */
[----:B------:R-:W-:Y:S01]  /*5980*/  FFMA.FTZ R50, R85, R0, -R50 ;  /* 0x0000000055327223 */ /* 0x000fe20000010832 */
[----:B------:R-:W-:Y:S01]  /*5990*/  FADD.FTZ R63, R29, R8 ;  /* 0x000000081d3f7221 */ /* 0x000fe20000010000 */
[----:B------:R-:W-:Y:S01]  /*59a0*/  FADD.FTZ R4, R24, R61 ;  /* 0x0000003d18047221 */ /* 0x000fe20000010000 */
[----:B------:R-:W0:Y:S01]  /*59b0*/  MUFU.EX2 R49, R49 ;  /* 0x0000003100317308 */ /* 0x000e220000000800 */
[----:B----4-:R-:W-:-:S02]  /*59c0*/  IMAD.U32 R52, RZ, RZ, UR43 ;  /* 0x0000002bff347e24 */ /* 0x010fc4000f8e00ff */
[----:B------:R-:W-:Y:S01]  /*59d0*/  FADD.FTZ R8, R178, R63 ;  /* 0x0000003fb2087221 */ /* 0x000fe20000010000 */
[----:B------:R-:W-:Y:S01]  /*59e0*/  FADD.FTZ R47, R179, R4 ;  /* 0x00000004b32f7221 */ /* 0x000fe20000010000 */
[----:B------:R-:W-:Y:S01]  /*59f0*/  UMOV UR43, UR37 ;  /* 0x00000025002b7c82 */ /* 0x000fe20008000000 */
[-C--:B------:R-:W-:Y:S01]  /*5a00*/  FMUL.FTZ R89, R89, R6.reuse ;  /* 0x0000000659597220 */ /* 0x080fe20000410000 */
[----:B-----5:R-:W-:Y:S01]  /*5a10*/  FADD.FTZ R61, R33, R8 ;  /* 0x00000008213d7221 */ /* 0x020fe20000010000 */
[----:B------:R-:W-:Y:S01]  /*5a20*/  FADD.FTZ R4, R26, R47 ;  /* 0x0000002f1a047221 */ /* 0x000fe20000010000 */
[----:B------:R-:W2:Y:S01]  /*5a30*/  MUFU.EX2 R170, R170 ;  /* 0x000000aa00aa7308 */ /* 0x000ea20000000800 */
[----:B------:R-:W-:Y:S01]  /*5a40*/  @!P1 LEA R52, R52, UR38, 0x3 ;  /* 0x0000002634349c11 */ /* 0x000fe2000f8e18ff */
[----:B------:R-:W-:Y:S01]  /*5a50*/  FADD.FTZ R8, R172, R61 ;  /* 0x0000003dac087221 */ /* 0x000fe20000010000 */
[----:B------:R-:W-:Y:S01]  /*5a60*/  FADD.FTZ R47, R173, R4 ;  /* 0x00000004ad2f7221 */ /* 0x000fe20000010000 */
[-C--:B------:R-:W-:Y:S01]  /*5a70*/  FMUL.FTZ R92, R92, R6.reuse ;  /* 0x000000065c5c7220 */ /* 0x080fe20000410000 */
[----:B------:R-:W-:Y:S01]  /*5a80*/  FMUL.FTZ R93, R93, R6 ;  /* 0x000000065d5d7220 */ /* 0x000fe20000410000 */
[----:B------:R-:W-:Y:S01]  /*5a90*/  FADD.FTZ R61, R37, R8 ;  /* 0x00000008253d7221 */ /* 0x000fe20000010000 */
[----:B------:R-:W-:Y:S01]  /*5aa0*/  FADD.FTZ R4, R28, R47 ;  /* 0x0000002f1c047221 */ /* 0x000fe20000010000 */
[----:B------:R-:W3:Y:S01]  /*5ab0*/  MUFU.EX2 R53, R53 ;  /* 0x0000003500357308 */ /* 0x000ee20000000800 */
[----:B------:R-:W-:-:S02]  /*5ac0*/  @!P1 VIADD R52, R52, 0x28860 ;  /* 0x0002886034349836 */ /* 0x000fc40000000000 */
[----:B------:R-:W-:Y:S01]  /*5ad0*/  FADD.FTZ R8, R174, R61 ;  /* 0x0000003dae087221 */ /* 0x000fe20000010000 */
[----:B------:R-:W-:Y:S01]  /*5ae0*/  FADD.FTZ R47, R175, R4 ;  /* 0x00000004af2f7221 */ /* 0x000fe20000010000 */
[-C--:B------:R-:W-:Y:S01]  /*5af0*/  FMUL.FTZ R96, R96, R6.reuse ;  /* 0x0000000660607220 */ /* 0x080fe20000410000 */
[-C--:B------:R-:W-:Y:S01]  /*5b00*/  FMUL.FTZ R97, R97, R6.reuse ;  /* 0x0000000661617220 */ /* 0x080fe20000410000 */
[----:B------:R-:W-:Y:S01]  /*5b10*/  FADD.FTZ R61, R45, R8 ;  /* 0x000000082d3d7221 */ /* 0x000fe20000010000 */
[----:B------:R-:W-:Y:S01]  /*5b20*/  FADD.FTZ R4, R30, R47 ;  /* 0x0000002f1e047221 */ /* 0x000fe20000010000 */
[----:B------:R-:W4:Y:S01]  /*5b30*/  MUFU.EX2 R152, R152 ;  /* 0x0000009800987308 */ /* 0x000f220000000800 */
[----:B------:R-:W-:Y:S01]  /*5b40*/  @!P1 PRMT R52, RZ, 0x654, R52 ;  /* 0x00000654ff349816 */ /* 0x000fe20000000034 */
[----:B-1----:R-:W-:Y:S01]  /*5b50*/  FADD.FTZ R8, R168, R61 ;  /* 0x0000003da8087221 */ /* 0x002fe20000010000 */
[----:B------:R-:W-:Y:S01]  /*5b60*/  FADD.FTZ R47, R169, R4 ;  /* 0x00000004a92f7221 */ /* 0x000fe20000010000 */
[-C--:B------:R-:W-:Y:S01]  /*5b70*/  FMUL.FTZ R100, R100, R6.reuse ;  /* 0x0000000664647220 */ /* 0x080fe20000410000 */
[----:B------:R1:W-:Y:S01]  /*5b80*/  @!P1 SYNCS.ARRIVE.TRANS64.RED.A1T0 RZ, [R52+URZ], RZ ;  /* 0x000000ff34ff99a7 */ /* 0x0003e2000810043f */
[----:B0-----:R-:W-:Y:S01]  /*5b90*/  FADD.FTZ R61, R49, R8 ;  /* 0x00000008313d7221 */ /* 0x001fe20000010000 */
[----:B------:R-:W-:Y:S01]  /*5ba0*/  FADD.FTZ R47, R32, R47 ;  /* 0x0000002f202f7221 */ /* 0x000fe20000010000 */
[----:B------:R-:W0:Y:S01]  /*5bb0*/  MUFU.EX2 R57, R57 ;  /* 0x0000003900397308 */ /* 0x000e220000000800 */
[-C--:B------:R-:W-:Y:S01]  /*5bc0*/  FMUL.FTZ R101, R101, R6.reuse ;  /* 0x0000000665657220 */ /* 0x080fe20000410000 */
[----:B--2---:R-:W-:Y:S01]  /*5bd0*/  FADD.FTZ R4, R170, R61 ;  /* 0x0000003daa047221 */ /* 0x004fe20000010000 */
[----:B------:R-:W-:Y:S01]  /*5be0*/  FADD.FTZ R8, R36, R47 ;  /* 0x0000002f24087221 */ /* 0x000fe20000010000 */
[-C--:B------:R-:W-:Y:S01]  /*5bf0*/  FMUL.FTZ R104, R104, R6.reuse ;  /* 0x0000000668687220 */ /* 0x080fe20000410000 */
[-C--:B------:R-:W-:Y:S01]  /*5c00*/  FMUL.FTZ R105, R105, R6.reuse ;  /* 0x0000000669697220 */ /* 0x080fe20000410000 */
[----:B---3--:R-:W-:Y:S01]  /*5c10*/  FADD.FTZ R25, R53, R4 ;  /* 0x0000000435197221 */ /* 0x008fe20000010000 */
[----:B------:R-:W-:Y:S01]  /*5c20*/  FADD.FTZ R8, R43, R8 ;  /* 0x000000082b087221 */ /* 0x000fe20000010000 */
[----:B------:R-:W2:Y:S01]  /*5c30*/  MUFU.EX2 R154, R154 ;  /* 0x0000009a009a7308 */ /* 0x000ea20000000800 */
[-C--:B------:R-:W-:Y:S01]  /*5c40*/  FMUL.FTZ R108, R108, R6.reuse ;  /* 0x000000066c6c7220 */ /* 0x080fe20000410000 */
[----:B----4-:R-:W-:Y:S01]  /*5c50*/  FADD.FTZ R4, R152, R25 ;  /* 0x0000001998047221 */ /* 0x010fe20000010000 */
[----:B------:R-:W-:Y:S01]  /*5c60*/  FADD.FTZ R25, R11, R8 ;  /* 0x000000080b197221 */ /* 0x000fe20000010000 */
[-C--:B------:R-:W-:Y:S01]  /*5c70*/  FMUL.FTZ R109, R109, R6.reuse ;  /* 0x000000066d6d7220 */ /* 0x080fe20000410000 */
[-C--:B------:R-:W-:Y:S01]  /*5c80*/  FMUL.FTZ R112, R112, R6.reuse ;  /* 0x0000000670707220 */ /* 0x080fe20000410000 */
[-C--:B------:R-:W-:Y:S01]  /*5c90*/  FMUL.FTZ R113, R113, R6.reuse ;  /* 0x0000000671717220 */ /* 0x080fe20000410000 */
[----:B------:R-:W-:Y:S01]  /*5ca0*/  FADD.FTZ R25, R38, R25 ;  /* 0x0000001926197221 */ /* 0x000fe20000010000 */
[----:B------:R-:W3:Y:S01]  /*5cb0*/  MUFU.EX2 R156, R156 ;  /* 0x0000009c009c7308 */ /* 0x000ee20000000800 */
[----:B0-----:R-:W-:Y:S01]  /*5cc0*/  FADD.FTZ R29, R57, R4 ;  /* 0x00000004391d7221 */ /* 0x001fe20000010000 */
[-C--:B------:R-:W-:Y:S01]  /*5cd0*/  FMUL.FTZ R116, R116, R6.reuse ;  /* 0x0000000674747220 */ /* 0x080fe20000410000 */
[----:B------:R-:W-:Y:S01]  /*5ce0*/  FADD.FTZ R8, R34, R25 ;  /* 0x0000001922087221 */ /* 0x000fe20000010000 */
[-C--:B------:R-:W-:Y:S01]  /*5cf0*/  FMUL.FTZ R117, R117, R6.reuse ;  /* 0x0000000675757220 */ /* 0x080fe20000410000 */
[-C--:B------:R-:W-:Y:S01]  /*5d00*/  FMUL.FTZ R120, R120, R6.reuse ;  /* 0x0000000678787220 */ /* 0x080fe20000410000 */
[----:B------:R-:W-:Y:S01]  /*5d10*/  FMUL.FTZ R121, R121, R6 ;  /* 0x0000000679797220 */ /* 0x000fe20000410000 */
[----:B------:R-:W-:Y:S01]  /*5d20*/  FADD.FTZ R8, R55, R8 ;  /* 0x0000000837087221 */ /* 0x000fe20000010000 */
[----:B------:R-:W0:Y:S01]  /*5d30*/  MUFU.EX2 R59, R59 ;  /* 0x0000003b003b7308 */ /* 0x000e220000000800 */
[----:B--2---:R-:W-:Y:S01]  /*5d40*/  FADD.FTZ R4, R154, R29 ;  /* 0x0000001d9a047221 */ /* 0x004fe20000010000 */
[----:B------:R-:W-:Y:S01]  /*5d50*/  F2FP.F16.F32.PACK_AB R154, R3, R154 ;  /* 0x0000009a039a723e */ /* 0x000fe200000000ff */
[-C--:B------:R-:W-:Y:S01]  /*5d60*/  FMUL.FTZ R124, R124, R6.reuse ;  /* 0x000000067c7c7220 */ /* 0x080fe20000410000 */
[-C--:B------:R-:W-:Y:S01]  /*5d70*/  FMUL.FTZ R125, R125, R6.reuse ;  /* 0x000000067d7d7220 */ /* 0x080fe20000410000 */
[----:B------:R-:W-:Y:S01]  /*5d80*/  FADD.FTZ R25, R3, R4 ;  /* 0x0000000403197221 */ /* 0x000fe20000010000 */
[-C--:B------:R-:W-:Y:S01]  /*5d90*/  FMUL.FTZ R128, R128, R6.reuse ;  /* 0x0000000680807220 */ /* 0x080fe20000410000 */
[-C--:B------:R-:W-:Y:S01]  /*5da0*/  FMUL.FTZ R129, R129, R6.reuse ;  /* 0x0000000681817220 */ /* 0x080fe20000410000 */
[----:B------:R-:W2:Y:S01]  /*5db0*/  MUFU.EX2 R158, R158 ;  /* 0x0000009e009e7308 */ /* 0x000ea20000000800 */
[----:B---3--:R-:W-:Y:S01]  /*5dc0*/  FADD.FTZ R4, R156, R25 ;  /* 0x000000199c047221 */ /* 0x008fe20000010000 */
[----:B------:R-:W-:Y:S01]  /*5dd0*/  FADD.FTZ R25, R13, R8 ;  /* 0x000000080d197221 */ /* 0x000fe20000010000 */
[-C--:B------:R-:W-:Y:S01]  /*5de0*/  FMUL.FTZ R132, R132, R6.reuse ;  /* 0x0000000684847220 */ /* 0x080fe20000410000 */
[-C--:B------:R-:W-:Y:S01]  /*5df0*/  FMUL.FTZ R133, R133, R6.reuse ;  /* 0x0000000685857220 */ /* 0x080fe20000410000 */
[-C--:B------:R-:W-:Y:S01]  /*5e00*/  FMUL.FTZ R136, R136, R6.reuse ;  /* 0x0000000688887220 */ /* 0x080fe20000410000 */
[-C--:B------:R-:W-:Y:S01]  /*5e10*/  FMUL.FTZ R137, R137, R6.reuse ;  /* 0x0000000689897220 */ /* 0x080fe20000410000 */
[-C--:B------:R-:W-:Y:S01]  /*5e20*/  FMUL.FTZ R140, R140, R6.reuse ;  /* 0x000000068c8c7220 */ /* 0x080fe20000410000 */
[----:B------:R-:W3:Y:S01]  /*5e30*/  MUFU.EX2 R69, R69 ;  /* 0x0000004500457308 */ /* 0x000ee20000000800 */
[----:B0-----:R-:W-:Y:S01]  /*5e40*/  FADD.FTZ R29, R59, R4 ;  /* 0x000000043b1d7221 */ /* 0x001fe20000010000 */
[----:B------:R-:W-:Y:S01]  /*5e50*/  FADD.FTZ R4, R40, R25 ;  /* 0x0000001928047221 */ /* 0x000fe20000010000 */
[-C--:B------:R-:W-:Y:S01]  /*5e60*/  FMUL.FTZ R141, R141, R6.reuse ;  /* 0x000000068d8d7220 */ /* 0x080fe20000410000 */
[-C--:B------:R-:W-:Y:S01]  /*5e70*/  FMUL.FTZ R144, R144, R6.reuse ;  /* 0x0000000690907220 */ /* 0x080fe20000410000 */
[-C--:B------:R-:W-:Y:S01]  /*5e80*/  FMUL.FTZ R145, R145, R6.reuse ;  /* 0x0000000691917220 */ /* 0x080fe20000410000 */
[----:B------:R-:W-:Y:S01]  /*5e90*/  FADD.FTZ R25, R15, R4 ;  /* 0x000000040f197221 */ /* 0x000fe20000010000 */
[-C--:B------:R-:W-:Y:S01]  /*5ea0*/  FMUL.FTZ R148, R148, R6.reuse ;  /* 0x0000000694947220 */ /* 0x080fe20000410000 */
[----:B------:R-:W0:Y:S01]  /*5eb0*/  MUFU.EX2 R160, R211 ;  /* 0x000000d300a07308 */ /* 0x000e220000000800 */
[----:B--2---:R-:W-:Y:S01]  /*5ec0*/  FADD.FTZ R29, R158, R29 ;  /* 0x0000001d9e1d7221 */ /* 0x004fe20000010000 */
[----:B------:R-:W-:Y:S01]  /*5ed0*/  FADD.FTZ R4, R42, R25 ;  /* 0x000000192a047221 */ /* 0x000fe20000010000 */
[----:B------:R-:W-:Y:S01]  /*5ee0*/  FMUL.FTZ R149, R149, R6 ;  /* 0x0000000695957220 */ /* 0x000fe20000410000 */
[----:B------:R-:W-:Y:S01]  /*5ef0*/  F2FP.F16.F32.PACK_AB R183, R20, R183 ;  /* 0x000000b714b7723e */ /* 0x000fe200000000ff */
[----:B------:R-:W-:Y:S01]  /*5f00*/  FMUL.FTZ R90, R90, R41 ;  /* 0x000000295a5a7220 */ /* 0x000fe20000410000 */
[----:B------:R-:W-:Y:S01]  /*5f10*/  FADD.FTZ R3, R21, R4 ;  /* 0x0000000415037221 */ /* 0x000fe20000010000 */
[----:B------:R-:W-:Y:S01]  /*5f20*/  F2FP.F16.F32.PACK_AB R177, R24, R177 ;  /* 0x000000b118b1723e */ /* 0x000fe200000000ff */
[----:B------:R-:W2:Y:S01]  /*5f30*/  MUFU.EX2 R73, R73 ;  /* 0x0000004900497308 */ /* 0x000ea20000000800 */
[----:B---3--:R-:W-:Y:S01]  /*5f40*/  FADD.FTZ R29, R69, R29 ;  /* 0x0000001d451d7221 */ /* 0x008fe20000010000 */
[----:B------:R-:W-:Y:S01]  /*5f50*/  FADD.FTZ R4, R44, R3 ;  /* 0x000000032c047221 */ /* 0x000fe20000010000 */
[----:B------:R-:W-:Y:S01]  /*5f60*/  F2FP.F16.F32.PACK_AB R178, R33, R178 ;  /* 0x000000b221b2723e */ /* 0x000fe200000000ff */
[----:B------:R-:W-:Y:S01]  /*5f70*/  FMUL.FTZ R91, R91, R41 ;  /* 0x000000295b5b7220 */ /* 0x000fe20000410000 */
[----:B------:R-:W-:Y:S01]  /*5f80*/  F2FP.F16.F32.PACK_AB R179, R26, R179 ;  /* 0x000000b31ab3723e */ /* 0x000fe200000000ff */
[----:B------:R-:W-:Y:S01]  /*5f90*/  FADD.FTZ R3, R27, R4 ;  /* 0x000000041b037221 */ /* 0x000fe20000010000 */
[----:B------:R-:W-:Y:S01]  /*5fa0*/  F2FP.F16.F32.PACK_AB R172, R37, R172 ;  /* 0x000000ac25ac723e */ /* 0x000fe200000000ff */
[----:B------:R-:W3:Y:S01]  /*5fb0*/  MUFU.EX2 R162, R51 ;  /* 0x0000003300a27308 */ /* 0x000ee20000000800 */
[----:B0-----:R-:W-:Y:S01]  /*5fc0*/  FADD.FTZ R29, R160, R29 ;  /* 0x0000001da01d7221 */ /* 0x001fe20000010000 */
[----:B------:R-:W-:Y:S01]  /*5fd0*/  FADD.FTZ R4, R46, R3 ;  /* 0x000000032e047221 */ /* 0x000fe20000010000 */
[----:B------:R-:W-:Y:S01]  /*5fe0*/  F2FP.F16.F32.PACK_AB R173, R28, R173 ;  /* 0x000000ad1cad723e */ /* 0x000fe200000000ff */
[----:B------:R-:W-:Y:S01]  /*5ff0*/  FMUL.FTZ R94, R94, R41 ;  /* 0x000000295e5e7220 */ /* 0x000fe20000410000 */
[----:B------:R-:W-:Y:S01]  /*6000*/  F2FP.F16.F32.PACK_AB R174, R45, R174 ;  /* 0x000000ae2dae723e */ /* 0x000fe200000000ff */
[----:B------:R-:W-:Y:S01]  /*6010*/  FADD.FTZ R3, R31, R4 ;  /* 0x000000041f037221 */ /* 0x000fe20000010000 */
[----:B------:R-:W-:Y:S01]  /*6020*/  F2FP.F16.F32.PACK_AB R175, R30, R175 ;  /* 0x000000af1eaf723e */ /* 0x000fe200000000ff */
[----:B------:R-:W0:Y:S01]  /*6030*/  MUFU.EX2 R77, R77 ;  /* 0x0000004d004d7308 */ /* 0x000e220000000800 */
[----:B--2---:R-:W-:Y:S01]  /*6040*/  FADD.FTZ R29, R73, R29 ;  /* 0x0000001d491d7221 */ /* 0x004fe20000010000 */
[----:B------:R-:W-:Y:S01]  /*6050*/  F2FP.F16.F32.PACK_AB R168, R49, R168 ;  /* 0x000000a831a8723e */ /* 0x000fe200000000ff */
[----:B------:R-:W-:Y:S01]  /*6060*/  FMUL.FTZ R95, R95, R41 ;  /* 0x000000295f5f7220 */ /* 0x000fe20000410000 */
[----:B------:R-:W-:Y:S01]  /*6070*/  F2FP.F16.F32.PACK_AB R169, R32, R169 ;  /* 0x000000a920a9723e */ /* 0x000fe200000000ff */
[-C--:B------:R-:W-:Y:S01]  /*6080*/  FMUL.FTZ R98, R98, R41.reuse ;  /* 0x0000002962627220 */ /* 0x080fe20000410000 */
[----:B------:R-:W-:Y:S01]  /*6090*/  F2FP.F16.F32.PACK_AB R170, R53, R170 ;  /* 0x000000aa35aa723e */ /* 0x000fe200000000ff */
[-C--:B------:R-:W-:Y:S01]  /*60a0*/  FMUL.FTZ R99, R99, R41.reuse ;  /* 0x0000002963637220 */ /* 0x080fe20000410000 */
[----:B------:R-:W2:Y:S01]  /*60b0*/  MUFU.EX2 R164, R213 ;  /* 0x000000d500a47308 */ /* 0x000ea20000000800 */
        /* <DEDUP_REMOVED lines=8> */
[----:B0-----:R-:W-:Y:S01]  /*6140*/  FADD.FTZ R29, R77, R29 ;  /* 0x0000001d4d1d7221 */ /* 0x001fe20000010000 */
[----:B------:R-:W-:Y:S01]  /*6150*/  F2FP.F16.F32.PACK_AB R160, R73, R160 ;  /* 0x000000a049a0723e */ /* 0x000fe200000000ff */
[-C--:B------:R-:W-:Y:S01]  /*6160*/  FMUL.FTZ R107, R107, R41.reuse ;  /* 0x000000296b6b7220 */ /* 0x080fe20000410000 */
[----:B------:R-:W-:Y:S01]  /*6170*/  F2FP.F16.F32.PACK_AB R162, R77, R162 ;  /* 0x000000a24da2723e */ /* 0x000fe200000000ff */
        /* <DEDUP_REMOVED lines=10> */
[----:B------:R-:W-:Y:S01]  /*6220*/  FMUL.FTZ R126, R126, R41 ;  /* 0x000000297e7e7220 */ /* 0x000fe20000410000 */
[----:B------:R-:W2:Y:S01]  /*6230*/  MUFU.EX2 R35, R35 ;  /* 0x0000002300237308 */ /* 0x000ea20000000800 */
[C---:B---3--:R-:W-:Y:S01]  /*6240*/  FADD.FTZ R4, R48.reuse, R3 ;  /* 0x0000000330047221 */ /* 0x048fe20000010000 */
[----:B------:R-:W-:Y:S01]  /*6250*/  F2FP.F16.F32.PACK_AB R165, R48, R31 ;  /* 0x0000001f30a5723e */ /* 0x000fe200000000ff */
[-C--:B------:R-:W-:Y:S01]  /*6260*/  FMUL.FTZ R127, R127, R41.reuse ;  /* 0x000000297f7f7220 */ /* 0x080fe20000410000 */
[-C--:B------:R-:W-:Y:S01]  /*6270*/  FMUL.FTZ R130, R130, R41.reuse ;  /* 0x0000002982827220 */ /* 0x080fe20000410000 */
[-C--:B------:R-:W-:Y:S01]  /*6280*/  FMUL.FTZ R131, R131, R41.reuse ;  /* 0x0000002983837220 */ /* 0x080fe20000410000 */
[-C--:B------:R-:W-:Y:S01]  /*6290*/  FMUL.FTZ R134, R134, R41.reuse ;  /* 0x0000002986867220 */ /* 0x080fe20000410000 */
[-C--:B------:R-:W-:Y:S01]  /*62a0*/  FMUL.FTZ R135, R135, R41.reuse ;  /* 0x0000002987877220 */ /* 0x080fe20000410000 */
[----:B------:R-:W3:Y:S01]  /*62b0*/  MUFU.EX2 R166, R215 ;  /* 0x000000d700a67308 */ /* 0x000ee20000000800 */
        /* <DEDUP_REMOVED lines=11> */
[----:B------:R-:W-:Y:S01]  /*6370*/  FMUL.FTZ R151, R151, R41 ;  /* 0x0000002997977220 */ /* 0x000fe20000410000 */
[----:B------:R-:W-:-:S02]  /*6380*/  IMAD.MOV.U32 R8, RZ, RZ, R5 ;  /* 0x000000ffff087224 */ /* 0x000fc400078e0005 */
[----:B------:R-:W-:Y:S01]  /*6390*/  IMAD.MOV.U32 R6, RZ, RZ, R7 ;  /* 0x000000ffff067224 */ /* 0x000fe200078e0007 */
[----:B------:R-:W2:Y:S01]  /*63a0*/  MUFU.EX2 R12, R12 ;  /* 0x0000000c000c7308 */ /* 0x000ea20000000800 */
[----:B---3--:R-:W-:-:S04]  /*63b0*/  FADD.FTZ R29, R166, R29 ;  /* 0x0000001da61d7221 */ /* 0x008fc80000010000 */
[C---:B0-----:R-:W-:Y:S01]  /*63c0*/  FADD.FTZ R4, R50.reuse, R29 ;  /* 0x0000001d32047221 */ /* 0x041fe20000010000 */
[----:B------:R-:W-:Y:S01]  /*63d0*/  F2FP.F16.F32.PACK_AB R166, R50, R166 ;  /* 0x000000a632a6723e */ /* 0x000fe200000000ff */
[C---:B--2---:R-:W-:Y:S01]  /*63e0*/  FADD.FTZ R3, R12.reuse, R3 ;  /* 0x000000030c037221 */ /* 0x044fe20000010000 */
[----:B------:R-:W-:Y:S01]  /*63f0*/  F2FP.F16.F32.PACK_AB R167, R12, R35 ;  /* 0x000000230ca7723e */ /* 0x000fe200000000ff */
[----:B-1----:R-:W-:Y:S06]  /*6400*/  @P3 BRA `(.L_x_9173) ;  /* 0xffffffd400c43947 */ /* 0x002fec000383ffff */
.L_x_9164:
[----:B------:R-:W-:-:S13]  /*6410*/  ISETP.GE.AND P2, PT, R10, RZ, PT ;  /* 0x000000ff0a00720c */ /* 0x000fda0003f46270 */
[----:B------:R-:W-:Y:S05]  /*6420*/  @!P2 BRA `(.L_x_9174) ;  /* 0x000000200000a947 */ /* 0x000fea0003800000 */
[----:B------:R-:W-:Y:S01]  /*6430*/  IMAD.MOV.U32 R6, RZ, RZ, R5 ;  /* 0x000000ffff067224 */ /* 0x000fe200078e0005 */
[----:B------:R-:W-:Y:S01]  /*6440*/  UMOV UR44, UR36 ;  /* 0x00000024002c7c82 */ /* 0x000fe20008000000 */
[----:B------:R-:W-:Y:S01]  /*6450*/  IMAD.MOV.U32 R8, RZ, RZ, R7 ;  /* 0x000000ffff087224 */ /* 0x000fe200078e0007 */
[----:B------:R-:W-:-:S06]  /*6460*/  UMOV UR43, UR37 ;  /* 0x00000025002b7c82 */ /* 0x000fcc0008000000 */
.L_x_9183:
        /* <DEDUP_REMOVED lines=9> */
.L_x_9176:
[----:B------:R-:W-:Y:S01]  /*6500*/  ULEA UR6, UR37, UR38, 0x3 ;  /* 0x0000002625067291 */ /* 0x000fe2000f8e183f */
[----:B------:R-:W-:-:S05]  /*6510*/  IMAD.U32 R0, RZ, RZ, UR36 ;  /* 0x00000024ff007e24 */ /* 0x000fca000f8e00ff */
[----:B------:R-:W-:-:S04]  /*6520*/  SHF.L.U32 R0, R0, 0x1f, RZ ;  /* 0x0000001f00007819 */ /* 0x000fc800000006ff */
[----:B------:R0:W1:Y:S01]  /*6530*/  SYNCS.PHASECHK.TRANS64.TRYWAIT P2, [UR6+0x28830], R0 ;  /* 0x02883000ff0075a7 */ /* 0x0000620008040146 */
[----:B------:R-:W-:Y:S05]  /*6540*/  @!P0 BRA `(.L_x_9177) ;  /* 0x0000000000048947 */ /* 0x000fea0003800000 */
[----:B------:R-:W-:Y:S01]  /*6550*/  BPT.TRAP 0x1 ;  /* 0x000000040000795c */ /* 0x000fe20000300000 */
.L_x_9177:
[----:B-1----:R-:W-:Y:S05]  /*6560*/  @P2 BRA `(.L_x_9175) ;  /* 0x0000000000082947 */ /* 0x002fea0003800000 */
[----:B------:R-:W1:Y:S02]  /*6570*/  SYNCS.PHASECHK.TRANS64.TRYWAIT P2, [UR6+0x28830], R0 ;  /* 0x02883000ff0075a7 */ /* 0x000e640008040146 */
[----:B-1----:R-:W-:Y:S05]  /*6580*/  @!P2 BRA `(.L_x_9178) ;  /* 0x000000a800d8a947 */ /* 0x002fea0003800000 */
.L_x_9175:
        /* <DEDUP_REMOVED lines=47> */
.L_x_9180:
[----:B------:R-:W-:Y:S01]  /*6880*/  ULEA UR6, UR43, UR38, 0x3 ;  /* 0x000000262b067291 */ /* 0x000fe2000f8e183f */
[----:B------:R-:W-:-:S05]  /*6890*/  IMAD.U32 R0, RZ, RZ, UR44 ;  /* 0x0000002cff007e24 */ /* 0x000fca000f8e00ff */
[----:B------:R-:W-:-:S04]  /*68a0*/  SHF.L.U32 R0, R0, 0x1f, RZ ;  /* 0x0000001f00007819 */ /* 0x000fc800000006ff */
[----:B------:R0:W1:Y:S01]  /*68b0*/  SYNCS.PHASECHK.TRANS64.TRYWAIT P2, [UR6+0x28850], R0 ;  /* 0x02885000ff0075a7 */ /* 0x0000620008040146 */
[----:B------:R-:W-:Y:S05]  /*68c0*/  @!P0 BRA `(.L_x_9181) ;  /* 0x0000000000048947 */ /* 0x000fea0003800000 */
[----:B------:R-:W-:Y:S01]  /*68d0*/  BPT.TRAP 0x1 ;  /* 0x000000040000795c */ /* 0x000fe20000300000 */
.L_x_9181:
[----:B-1----:R-:W-:Y:S05]  /*68e0*/  @P2 BRA `(.L_x_9179) ;  /* 0x0000000000082947 */ /* 0x002fea0003800000 */
[----:B------:R-:W1:Y:S02]  /*68f0*/  SYNCS.PHASECHK.TRANS64.TRYWAIT P2, [UR6+0x28850], R0 ;  /* 0x02885000ff0075a7 */ /* 0x000e640008040146 */
[----:B-1----:R-:W-:Y:S05]  /*6900*/  @!P2 BRA `(.L_x_9182) ;  /* 0x000000a80010a947 */ /* 0x002fea0003800000 */
.L_x_9179:
[----:B------:R-:W-:Y:S01]  /*6910*/  UIADD3 UR6, UR38, 0x400, URZ ;  /* 0x0000040026067890 */ /* 0x000fe2000fffe03f */
[----:B------:R-:W-:Y:S01]  /*6920*/  WARPGROUP.ARRIVE ;  /* 0x00000000000079c5 */ /* 0x000fe20000000000 */
[----:B------:R-:W-:Y:S01]  /*6930*/  UMOV UR7, 0x40000040 ;  /* 0x4000004000077882 */ /* 0x000fe20000000000 */
[----:B------:R-:W-:Y:S01]  /*6940*/  UMOV UR11, 0x40000040 ;  /* 0x40000040000b7882 */ /* 0x000fe20000000000 */
[----:B------:R-:W-:Y:S01]  /*6950*/  USHF.R.U32.HI UR6, URZ, 0x4, UR6 ;  /* 0x000000043f067899 */ /* 0x000fe20008011606 */
[----:B01----:R-:W-:Y:S02]  /*6960*/  FMNMX.FTZ R0, R24, R8, !PT ;  /* 0x0000000818007209 */ /* 0x003fe40007810000 */
[----:B------:R-:W0:Y:S01]  /*6970*/  S2R R198, SR_TID.X ;  /* 0x0000000000c67919 */ /* 0x000e220000002100 */
[C---:B------:R-:W-:Y:S01]  /*6980*/  ISETP.GT.AND P2, PT, R10.reuse, RZ, PT ;  /* 0x000000ff0a00720c */ /* 0x040fe20003f44270 */
[----:B------:R-:W-:Y:S01]  /*6990*/  ULOP3.LUT UR6, UR6, 0x3fff, URZ, 0xc0, !UPT ;  /* 0x00003fff06067892 */ /* 0x000fe2000f8ec03f */
[----:B------:R-:W-:Y:S01]  /*69a0*/  FMNMX.FTZ R5, R25, R0, !PT ;  /* 0x0000000019057209 */ /* 0x000fe20007810000 */
[----:B------:R-:W-:Y:S01]  /*69b0*/  UMOV UR44, UR36 ;  /* 0x00000024002c7c82 */ /* 0x000fe20008000000 */
[----:B------:R-:W-:Y:S01]  /*69c0*/  VIADD R10, R10, 0xffffffff ;  /* 0xffffffff0a0a7836 */ /* 0x000fe20000000000 */
[----:B------:R-:W-:Y:S01]  /*69d0*/  ULOP3.LUT UR6, UR6, 0x4000000, URZ, 0xfc, !UPT ;  /* 0x0400000006067892 */ /* 0x000fe2000f8efc3f */
[----:B------:R-:W-:-:S03]  /*69e0*/  FMNMX.FTZ R0, R28, R5, !PT ;  /* 0x000000051c007209 */ /* 0x000fc60007810000 */
[----:B------:R-:W-:Y:S01]  /*69f0*/  ULEA UR6, UR43, UR6, 0xb ;  /* 0x000000062b067291 */ /* 0x000fe2000f8e583f */
[----:B------:R-:W-:-:S03]  /*6a00*/  FMNMX.FTZ R5, R29, R0, !PT ;  /* 0x000000001d057209 */ /* 0x000fc60007810000 */
[----:B------:R-:W-:Y:S01]  /*6a10*/  UIADD3 UR10, UR6, 0x80, URZ ;  /* 0x00000080060a7890 */ /* 0x000fe2000fffe03f */
[----:B------:R-:W-:-:S04]  /*6a20*/  FMNMX.FTZ R0, R32, R5, !PT ;  /* 0x0000000520007209 */ /* 0x000fc80007810000 */
[----:B------:R-:W-:Y:S01]  /*6a30*/  HGMMA.64x128x16.F32 R88, R180, gdesc[UR4].tnspB, R88, gsb0 ;  /* 0x41e00004b4587df0 */ /* 0x000fe20008000858 */
[----:B------:R-:W-:Y:S01]  /*6a40*/  FMNMX.FTZ R5, R33, R0, !PT ;  /* 0x0000000021057209 */ /* 0x000fe20007810000 */
[----:B------:R-:W-:-:S03]  /*6a50*/  UMOV UR7, 0x40000040 ;  /* 0x4000004000077882 */ /* 0x000fc60000000000 */
[----:B------:R-:W-:-:S04]  /*6a60*/  FMNMX.FTZ R0, R36, R5, !PT ;  /* 0x0000000524007209 */ /* 0x000fc80007810000 */
        /* <DEDUP_REMOVED lines=35> */
[----:B-1----:R-:W-:-:S05]  /*6ca0*/  FMNMX.FTZ R7, R11, R12, !PT ;  /* 0x0000000c0b077209 */ /* 0x002fca0007810000 */
        /* <DEDUP_REMOVED lines=36> */
[----:B------:R-:W-:-:S05]  /*6ef0*/  FMNMX.FTZ R5, R87, R8, !PT ;  /* 0x0000000857057209 */ /* 0x000fca0007810000 */
[----:B------:R-:W-:Y:S01]  /*6f00*/  HGMMA.64x128x16.F32 R88, R172, gdesc[UR8].tnspB, R88, gsb0 ;  /* 0x41e00008ac587df0 */ /* 0x000fe20008000858 */
[----:B------:R-:W-:Y:S01]  /*6f10*/  UIADD3 UR10, UR6, 0x180, URZ ;  /* 0x00000180060a7890 */ /* 0x000fe2000fffe03f */
[----:B------:R-:W0:Y:S01]  /*6f20*/  SHFL.BFLY PT, R12, R5, 0x2, 0x1f ;  /* 0x0c401f00050c7f89 */ /* 0x000e2200000e0000 */
        /* <DEDUP_REMOVED lines=18> */
[----:B------:R-:W-:Y:S01]  /*7050*/  FADD.FTZ R69, -R5, R6 ;  /* 0x0000000605457221 */ /* 0x000fe20000010100 */
[-CC-:B------:R-:W-:Y:S01]  /*7060*/  FFMA.FTZ R180, R24, R0.reuse, -R169.reuse ;  /* 0x0000000018b47223 */ /* 0x180fe200000108a9 */
[-CC-:B------:R-:W-:Y:S01]  /*7070*/  FFMA.FTZ R25, R25, R0.reuse, -R169.reuse ;  /* 0x0000000019197223 */ /* 0x180fe200000108a9 */
[-CC-:B------:R-:W-:Y:S01]  /*7080*/  FFMA.FTZ R182, R28, R0.reuse, -R169.reuse ;  /* 0x000000001cb67223 */ /* 0x180fe200000108a9 */
[-C--:B------:R-:W-:Y:S01]  /*7090*/  FMUL.FTZ R6, R69, R0.reuse ;  /* 0x0000000045067220 */ /* 0x080fe20000410000 */
[-C--:B------:R-:W-:Y:S01]  /*70a0*/  FMUL.FTZ R69, R5, R0.reuse ;  /* 0x0000000005457220 */ /* 0x080fe20000410000 */
[----:B------:R-:W-:Y:S01]  /*70b0*/  MUFU.EX2 R11, R25 ;  /* 0x00000019000b7308 */ /* 0x000fe20000000800 */
[-CC-:B------:R-:W-:Y:S01]  /*70c0*/  FFMA.FTZ R176, R32, R0.reuse, -R169.reuse ;  /* 0x0000000020b07223 */ /* 0x180fe200000108a9 */
[-C--:B------:R-:W-:Y:S01]  /*70d0*/  FFMA.FTZ R15, R33, R0.reuse, -R169 ;  /* 0x00000000210f7223 */ /* 0x080fe200000108a9 */
[-CC-:B------:R-:W-:Y:S01]  /*70e0*/  FFMA.FTZ R181, R26, R0.reuse, -R69.reuse ;  /* 0x000000001ab57223 */ /* 0x180fe20000010845 */
[----:B------:R-:W-:Y:S01]  /*70f0*/  FFMA.FTZ R20, R27, R0, -R69 ;  /* 0x000000001b147223 */ /* 0x000fe20000010845 */
[----:B------:R-:W-:-:S02]  /*7100*/  IMAD.U32 R27, RZ, RZ, UR37 ;  /* 0x00000025ff1b7e24 */ /* 0x000fc4000f8e00ff */
[-CC-:B------:R-:W-:Y:S01]  /*7110*/  FFMA.FTZ R183, R30, R0.reuse, -R69.reuse ;  /* 0x000000001eb77223 */ /* 0x180fe20000010845 */
[-CC-:B------:R-:W-:Y:S01]  /*7120*/  FFMA.FTZ R24, R31, R0.reuse, -R69.reuse ;  /* 0x000000001f187223 */ /* 0x180fe20000010845 */
[----:B------:R-:W0:Y:S01]  /*7130*/  MUFU.EX2 R180, R180 ;  /* 0x000000b400b47308 */ /* 0x000e220000000800 */
[-CC-:B------:R-:W-:Y:S01]  /*7140*/  FFMA.FTZ R177, R34, R0.reuse, -R69.reuse ;  /* 0x0000000022b17223 */ /* 0x180fe20000010845 */
[----:B------:R-:W-:Y:S01]  /*7150*/  @!P1 LEA R27, R27, UR38, 0x3 ;  /* 0x000000261b1b9c11 */ /* 0x000fe2000f8e18ff */
[-C--:B------:R-:W-:Y:S01]  /*7160*/  FFMA.FTZ R26, R35, R0.reuse, -R69 ;  /* 0x00000000231a7223 */ /* 0x080fe20000010845 */
[----:B------:R-:W-:Y:S01]  /*7170*/  IADD3 R31, -R198, 0xb, RZ ;  /* 0x0000000bc61f7810 */ /* 0x000fe20007ffe1ff */
[-C--:B------:R-:W-:Y:S01]  /*7180*/  FFMA.FTZ R178, R36, R0.reuse, -R169 ;  /* 0x0000000024b27223 */ /* 0x080fe200000108a9 */
[-C--:B------:R-:W-:Y:S01]  /*7190*/  FFMA.FTZ R179, R38, R0.reuse, -R69 ;  /* 0x0000000026b37223 */ /* 0x080fe20000010845 */
[----:B------:R-:W-:Y:S01]  /*71a0*/  @!P1 VIADD R27, R27, 0x28840 ;  /* 0x000288401b1b9836 */ /* 0x000fe20000000000 */
[----:B------:R-:W-:Y:S01]  /*71b0*/  MUFU.EX2 R6, R6 ;  /* 0x0000000600067308 */ /* 0x000fe20000000800 */
[-CC-:B------:R-:W-:Y:S01]  /*71c0*/  FFMA.FTZ R172, R40, R0.reuse, -R169.reuse ;  /* 0x0000000028ac7223 */ /* 0x180fe200000108a9 */
[-C--:B------:R-:W-:Y:S01]  /*71d0*/  FFMA.FTZ R17, R37, R0.reuse, -R169 ;  /* 0x0000000025117223 */ /* 0x080fe200000108a9 */
[-C--:B------:R-:W-:Y:S01]  /*71e0*/  FFMA.FTZ R28, R39, R0.reuse, -R69 ;  /* 0x00000000271c7223 */ /* 0x080fe20000010845 */
[----:B------:R-:W-:Y:S01]  /*71f0*/  @!P1 PRMT R27, RZ, 0x654, R27 ;  /* 0x00000654ff1b9816 */ /* 0x000fe2000000001b */
[-C--:B------:R-:W-:Y:S01]  /*7200*/  FFMA.FTZ R173, R42, R0.reuse, -R69 ;  /* 0x000000002aad7223 */ /* 0x080fe20000010845 */
[-C--:B------:R-:W-:Y:S01]  /*7210*/  FFMA.FTZ R21, R41, R0.reuse, -R169 ;  /* 0x0000000029157223 */ /* 0x080fe200000108a9 */
[----:B------:R-:W-:Y:S01]  /*7220*/  FFMA.FTZ R30, R43, R0, -R69 ;  /* 0x000000002b1e7223 */ /* 0x000fe20000010845 */
[----:B------:R-:W1:Y:S01]  /*7230*/  MUFU.EX2 R181, R181 ;  /* 0x000000b500b57308 */ /* 0x000e620000000800 */
[----:B0-----:R-:W-:Y:S01]  /*7240*/  FFMA.FTZ R4, R9, R4, R180 ;  /* 0x0000000409047223 */ /* 0x001fe200000100b4 */
[-C--:B------:R-:W-:Y:S01]  /*7250*/  FFMA.FTZ R174, R44, R0.reuse, -R169 ;  /* 0x000000002cae7223 */ /* 0x080fe200000108a9 */
[-C--:B------:R-:W-:Y:S01]  /*7260*/  FFMA.FTZ R175, R46, R0.reuse, -R69 ;  /* 0x000000002eaf7223 */ /* 0x080fe20000010845 */
[-C--:B------:R-:W-:Y:S01]  /*7270*/  FFMA.FTZ R25, R45, R0.reuse, -R169 ;  /* 0x000000002d197223 */ /* 0x080fe200000108a9 */
[-C--:B------:R-:W-:Y:S01]  /*7280*/  FFMA.FTZ R32, R47, R0.reuse, -R69 ;  /* 0x000000002f207223 */ /* 0x080fe20000010845 */
        /* <DEDUP_REMOVED lines=22> */
[--C-:B------:R-:W-:Y:S01]  /*73f0*/  FFMA.FTZ R38, R59, R0, -R69.reuse ;  /* 0x000000003b267223 */ /* 0x100fe20000010845 */
[----:B------:R-:W-:Y:S01]  /*7400*/  F2FP.F16.F32.PACK_AB R180, R11, R180 ;  /* 0x000000b40bb4723e */ /* 0x000fe200000000ff */
[-CC-:B------:R-:W-:Y:S01]  /*7410*/  FFMA.FTZ R67, R67, R0.reuse, -R69.reuse ;  /* 0x0000000043437223 */ /* 0x180fe20000010845 */
[----:B------:R-:W-:Y:S01]  /*7420*/  F2FP.F16.F32.PACK_AB R181, R20, R181 ;  /* 0x000000b514b5723e */ /* 0x000fe200000000ff */
        /* <DEDUP_REMOVED lines=11> */
[----:B------:R-:W-:Y:S01]  /*74e0*/  FFMA.FTZ R86, R86, R0, -R69 ;  /* 0x0000000056567223 */ /* 0x000fe20000010845 */
[----:B------:R-:W-:Y:S01]  /*74f0*/  IMAD.U32 R35, RZ, RZ, UR43 ;  /* 0x0000002bff237e24 */ /* 0x000fe2000f8e00ff */
[----:B------:R-:W-:-:S03]  /*7500*/  UMOV UR43, UR37 ;  /* 0x00000025002b7c82 */ /* 0x000fc60008000000 */
[----:B------:R-:W-:Y:S01]  /*7510*/  MUFU.EX2 R176, R176 ;  /* 0x000000b000b07308 */ /* 0x000fe20000000800 */
[----:B------:R-:W-:-:S07]  /*7520*/  @!P1 LEA R35, R35, UR38, 0x3 ;  /* 0x0000002623239c11 */ /* 0x000fce000f8e18ff */
        /* <DEDUP_REMOVED lines=12> */
[----:B-1----:R-:W-:Y:S01]  /*75f0*/  FADD.FTZ R3, R179, R40 ;  /* 0x00000028b3037221 */ /* 0x002fe20000010000 */
[----:B------:R-:W-:-:S02]  /*7600*/  WARPGROUP.DEPBAR.LE gsb0, 0x0 ;  /* 0x00008000000079c5 */ /* 0x000fc40000010000 */
[----:B------:R-:W-:Y:S01]  /*7610*/  WARPGROUP.ARRIVE ;  /* 0x00000000000079c5 */ /* 0x000fe20000000000 */
[-CC-:B------:R-:W-:Y:S01]  /*7620*/  FFMA.FTZ R152, R56, R0.reuse, -R169.reuse ;  /* 0x0000000038987223 */ /* 0x180fe200000108a9 */
[-C--:B------:R-:W-:Y:S02]  /*7630*/  FFMA.FTZ R154, R60, R0.reuse, -R169 ;  /* 0x000000003c9a7223 */ /* 0x080fe400000108a9 */
[----:B------:R-:W-:Y:S01]  /*7640*/  MUFU.EX2 R172, R172 ;  /* 0x000000ac00ac7308 */ /* 0x000fe20000000800 */
[-CC-:B------:R-:W-:Y:S01]  /*7650*/  FFMA.FTZ R153, R58, R0.reuse, -R69.reuse ;  /* 0x000000003a997223 */ /* 0x180fe20000010845 */
[----:B------:R-:W-:Y:S01]  /*7660*/  FFMA.FTZ R155, R62, R0, -R69 ;  /* 0x000000003e9b7223 */ /* 0x000fe20000010845 */
[----:B------:R-:W-:Y:S01]  /*7670*/  HGMMA.64x128x16.F32 R88, R156, gdesc[UR8].tnspB, R88, gsb0 ;  /* 0x41e000089c587df0 */ /* 0x000fe20008000858 */
[----:B------:R-:W-:Y:S01]  /*7680*/  UIADD3 UR10, UR6, 0x300, URZ ;  /* 0x00000300060a7890 */ /* 0x000fe2000fffe03f */
[----:B------:R-:W-:Y:S01]  /*7690*/  UMOV UR11, 0x40000040 ;  /* 0x40000040000b7882 */ /* 0x000fe20000000000 */
[----:B------:R-:W-:-:S02]  /*76a0*/  UIADD3 UR6, UR6, 0x380, URZ ;  /* 0x0000038006067890 */ /* 0x000fc4000fffe03f */
        /* <DEDUP_REMOVED lines=31> */
[----:B------:R-:W-:Y:S01]  /*78a0*/  FFMA.FTZ R157, R66, R0, -R69 ;  /* 0x00000000429d7223 */ /* 0x000fe20000010845 */
[----:B------:R-:W-:Y:S01]  /*78b0*/  MUFU.EX2 R154, R154 ;  /* 0x0000009a009a7308 */ /* 0x000fe20000000800 */
[----:B------:R-:W-:Y:S07]  /*78c0*/  HGMMA.64x128x16.F32 R88, R160, gdesc[UR8].tnspB, R88, gsb0 ;  /* 0x41e00008a0587df0 */ /* 0x000fee0008000858 */
[----:B------:R-:W0:Y:S08]  /*78d0*/  MUFU.EX2 R169, R169 ;  /* 0x000000a900a97308 */ /* 0x000e300000000800 */
[----:B------:R-:W1:Y:S08]  /*78e0*/  MUFU.EX2 R155, R155 ;  /* 0x0000009b009b7308 */ /* 0x000e700000000800 */
[----:B------:R-:W-:Y:S01]  /*78f0*/  MUFU.EX2 R41, R41 ;  /* 0x0000002900297308 */ /* 0x000fe20000000800 */
[----:B0-----:R-:W-:Y:S01]  /*7900*/  FADD.FTZ R3, R169, R40 ;  /* 0x00000028a9037221 */ /* 0x001fe20000010000 */
[----:B------:R-:W-:-:S03]  /*7910*/  F2FP.F16.F32.PACK_AB R169, R34, R169 ;  /* 0x000000a922a9723e */ /* 0x000fc600000000ff */
[----:B------:R-:W-:-:S03]  /*7920*/  FADD.FTZ R40, R34, R3 ;  /* 0x0000000322287221 */ /* 0x000fc60000010000 */
[----:B------:R-:W-:Y:S01]  /*7930*/  MUFU.EX2 R156, R156 ;  /* 0x0000009c009c7308 */ /* 0x000fe20000000800 */
[----:B------:R-:W-:Y:S01]  /*7940*/  FADD.FTZ R3, R171, R40 ;  /* 0x00000028ab037221 */ /* 0x000fe20000010000 */
[----:B------:R-:W-:-:S03]  /*7950*/  F2FP.F16.F32.PACK_AB R171, R36, R171 ;  /* 0x000000ab24ab723e */ /* 0x000fc600000000ff */
[----:B------:R-:W-:-:S03]  /*7960*/  FADD.FTZ R20, R36, R3 ;  /* 0x0000000324147221 */ /* 0x000fc60000010000 */
[----:B------:R-:W-:Y:S01]  /*7970*/  MUFU.EX2 R157, R157 ;  /* 0x0000009d009d7308 */ /* 0x000fe20000000800 */
[----:B------:R-:W-:Y:S01]  /*7980*/  FADD.FTZ R3, R153, R20 ;  /* 0x0000001499037221 */ /* 0x000fe20000010000 */
[----:B------:R-:W-:-:S03]  /*7990*/  F2FP.F16.F32.PACK_AB R153, R38, R153 ;  /* 0x000000992699723e */ /* 0x000fc600000000ff */
[----:B------:R-:W-:-:S03]  /*79a0*/  FADD.FTZ R20, R38, R3 ;  /* 0x0000000326147221 */ /* 0x000fc60000010000 */
[----:B------:R-:W-:Y:S01]  /*79b0*/  MUFU.EX2 R45, R45 ;  /* 0x0000002d002d7308 */ /* 0x000fe20000000800 */
[----:B-1----:R-:W-:-:S07]  /*79c0*/  FADD.FTZ R3, R155, R20 ;  /* 0x000000149b037221 */ /* 0x002fce0000010000 */
        /* <DEDUP_REMOVED lines=9> */
[----:B------:R-:W1:Y:S08]  /*7a60*/  MUFU.EX2 R57, R57 ;  /* 0x0000003900397308 */ /* 0x000e700000000800 */
[----:B------:R-:W-:Y:S01]  /*7a70*/  MUFU.EX2 R79, R79 ;  /* 0x0000004f004f7308 */ /* 0x000fe20000000800 */
[----:B------:R-:W-:-:S02]  /*7a80*/  WARPGROUP.DEPBAR.LE gsb0, 0x0 ;  /* 0x00008000000079c5 */ /* 0x000fc40000010000 */
[----:B------:R-:W-:-:S05]  /*7a90*/  WARPGROUP.ARRIVE ;  /* 0x00000000000079c5 */ /* 0x000fca0000000000 */
[----:B------:R-:W-:Y:S01]  /*7aa0*/  MUFU.EX2 R161, R74 ;  /* 0x0000004a00a17308 */ /* 0x000fe20000000800 */
[----:B0-----:R-:W-:Y:S02]  /*7ab0*/  F2FP.F16.F32.PACK_AB R160, R53, R8 ;  /* 0x0000000835a0723e */ /* 0x001fe400000000ff */
[----:B-1----:R-:W-:Y:S01]  /*7ac0*/  F2FP.F16.F32.PACK_AB R162, R57, R12 ;  /* 0x0000000c39a2723e */ /* 0x002fe200000000ff */
[----:B------:R-:W-:Y:S04]  /*7ad0*/  HGMMA.64x128x16.F32 R88, R164, gdesc[UR4].tnspB, R88, gsb0 ;  /* 0x41e00004a4587df0 */ /* 0x000fe80008000858 */
        /* <DEDUP_REMOVED lines=10> */
[----:B0-----:R-:W-:Y:S02]  /*7b80*/  @!P1 VIADD R31, R35, 0x28860 ;  /* 0x00028860231f9836 */ /* 0x001fe40000000000 */
[-C--:B------:R-:W-:Y:S01]  /*7b90*/  FMUL.FTZ R90, R90, R6.reuse ;  /* 0x000000065a5a7220 */ /* 0x080fe20000410000 */
[-C--:B------:R-:W-:Y:S01]  /*7ba0*/  FMUL.FTZ R91, R91, R6.reuse ;  /* 0x000000065b5b7220 */ /* 0x080fe20000410000 */
[-C--:B------:R-:W-:Y:S01]  /*7bb0*/  FMUL.FTZ R94, R94, R6.reuse ;  /* 0x000000065e5e7220 */ /* 0x080fe20000410000 */
[----:B------:R-:W-:Y:S01]  /*7bc0*/  FMUL.FTZ R95, R95, R6 ;  /* 0x000000065f5f7220 */ /* 0x000fe20000410000 */
[----:B------:R-:W-:Y:S01]  /*7bd0*/  @!P1 PRMT R31, RZ, 0x654, R31 ;  /* 0x00000654ff1f9816 */ /* 0x000fe2000000001f */
[----:B-1----:R-:W-:Y:S01]  /*7be0*/  FADD.FTZ R27, R11, R4 ;  /* 0x000000040b1b7221 */ /* 0x002fe20000010000 */
[-CC-:B------:R-:W-:Y:S01]  /*7bf0*/  FFMA.FTZ R4, R63, R0.reuse, -R69.reuse ;  /* 0x000000003f047223 */ /* 0x180fe20000010845 */
[----:B------:R-:W-:Y:S01]  /*7c00*/  FFMA.FTZ R69, R87, R0, -R69 ;  /* 0x0000000057457223 */ /* 0x000fe20000010845 */
[----:B------:R-:W-:Y:S01]  /*7c10*/  MUFU.EX2 R167, R86 ;  /* 0x0000005600a77308 */ /* 0x000fe20000000800 */
[----:B------:R-:W-:Y:S01]  /*7c20*/  FADD.FTZ R42, R182, R27 ;  /* 0x0000001bb62a7221 */ /* 0x000fe20000010000 */
[----:B------:R0:W-:Y:S01]  /*7c30*/  @!P1 SYNCS.ARRIVE.TRANS64.RED.A1T0 RZ, [R31+URZ], RZ ;  /* 0x000000ff1fff99a7 */ /* 0x0001e2000810043f */
        /* <DEDUP_REMOVED lines=23> */
[C---:B-1----:R-:W-:Y:S01]  /*7db0*/  FADD.FTZ R20, R4.reuse, R3 ;  /* 0x0000000304147221 */ /* 0x042fe20000010000 */
[----:B------:R-:W-:Y:S01]  /*7dc0*/  F2FP.F16.F32.PACK_AB R155, R4, R155 ;  /* 0x0000009b049b723e */ /* 0x000fe200000000ff */
        /* <DEDUP_REMOVED lines=46> */
[----:B------:R-:W-:Y:S01]  /*80b0*/  F2FP.F16.F32.PACK_AB R168, R29, R168 ;  /* 0x000000a81da8723e */ /* 0x000fe200000000ff */
[-C--:B------:R-:W-:Y:S01]  /*80c0*/  FMUL.FTZ R97, R97, R9.reuse ;  /* 0x0000000961617220 */ /* 0x080fe20000410000 */
[----:B------:R-:W-:Y:S01]  /*80d0*/  F2FP.F16.F32.PACK_AB R170, R33, R170 ;  /* 0x000000aa21aa723e */ /* 0x000fe200000000ff */
[----:B------:R-:W-:Y:S01]  /*80e0*/  FADD.FTZ R3, R45, R24 ;  /* 0x000000182d037221 */ /* 0x000fe20000010000 */
[----:B------:R-:W-:Y:S01]  /*80f0*/  F2FP.F16.F32.PACK_AB R152, R37, R152 ;  /* 0x000000982598723e */ /* 0x000fe200000000ff */
[-C--:B------:R-:W-:Y:S01]  /*8100*/  FMUL.FTZ R100, R100, R9.reuse ;  /* 0x0000000964647220 */ /* 0x080fe20000410000 */
[----:B------:R-:W-:Y:S01]  /*8110*/  F2FP.F16.F32.PACK_AB R154, R41, R154 ;  /* 0x0000009a299a723e */ /* 0x000fe200000000ff */
[----:B------:R-:W-:Y:S01]  /*8120*/  FADD.FTZ R24, R158, R3 ;  /* 0x000000039e187221 */ /* 0x000fe20000010000 */
[----:B------:R-:W-:Y:S01]  /*8130*/  F2FP.F16.F32.PACK_AB R156, R45, R156 ;  /* 0x0000009c2d9c723e */ /* 0x000fe200000000ff */
[----:B------:R-:W-:Y:S01]  /*8140*/  FMUL.FTZ R101, R101, R9 ;  /* 0x0000000965657220 */ /* 0x000fe20000410000 */
[----:B------:R-:W-:Y:S01]  /*8150*/  F2FP.F16.F32.PACK_AB R157, R67, R157 ;  /* 0x0000009d439d723e */ /* 0x000fe200000000ff */
[C---:B------:R-:W-:Y:S01]  /*8160*/  FADD.FTZ R3, R49.reuse, R24 ;  /* 0x0000001831037221 */ /* 0x040fe20000010000 */
[----:B------:R-:W-:Y:S01]  /*8170*/  F2FP.F16.F32.PACK_AB R158, R49, R158 ;  /* 0x0000009e319e723e */ /* 0x000fe200000000ff */
[----:B------:R-:W-:Y:S01]  /*8180*/  FMUL.FTZ R104, R104, R9 ;  /* 0x0000000968687220 */ /* 0x000fe20000410000 */
[----:B------:R-:W-:Y:S01]  /*8190*/  F2FP.F16.F32.PACK_AB R159, R71, R159 ;  /* 0x0000009f479f723e */ /* 0x000fe200000000ff */
[----:B------:R-:W-:Y:S01]  /*81a0*/  FADD.FTZ R24, R8, R3 ;  /* 0x0000000308187221 */ /* 0x000fe20000010000 */
        /* <DEDUP_REMOVED lines=10> */
[----:B--2---:R-:W-:Y:S01]  /*8250*/  F2FP.F16.F32.PACK_AB R167, R69, R167 ;  /* 0x000000a745a7723e */ /* 0x004fe200000000ff */
        /* <DEDUP_REMOVED lines=13> */
[----:B------:R-:W-:Y:S01]  /*8330*/  FADD.FTZ R3, R69, R20 ;  /* 0x0000001445037221 */ /* 0x000fe20000010000 */
[-C--:B------:R-:W-:Y:S01]  /*8340*/  FMUL.FTZ R129, R129, R9.reuse ;  /* 0x0000000981817220 */ /* 0x080fe20000410000 */
[-C--:B------:R-:W-:Y:S01]  /*8350*/  FMUL.FTZ R132, R132, R9.reuse ;  /* 0x0000000984847220 */ /* 0x080fe20000410000 */
[----:B------:R-:W-:Y:S01]  /*8360*/  FADD.FTZ R4, R65, R4 ;  /* 0x0000000441047221 */ /* 0x000fe20000010000 */
        /* <DEDUP_REMOVED lines=10> */
[----:B------:R-:W-:Y:S01]  /*8410*/  IMAD.MOV.U32 R8, RZ, RZ, R7 ;  /* 0x000000ffff087224 */ /* 0x000fe200078e0007 */
[----:B0-----:R-:W-:Y:S06]  /*8420*/  @P2 BRA `(.L_x_9183) ;  /* 0xffffffe000102947 */ /* 0x001fec000383ffff */
.L_x_9174:
[----:B------:R-:W-:Y:S06]  /*8430*/  BAR.ARV 0x8, 0x180 ;  /* 0x0206000000007b1d */ /* 0x000fec0000002000 */
[----:B------:R-:W-:Y:S05]  /*8440*/  @!P0 BRA `(.L_x_9184) ;  /* 0x0000000000048947 */ /* 0x000fea0003800000 */
[----:B------:R-:W-:Y:S01]  /*8450*/  BPT.TRAP 0x1 ;  /* 0x000000040000795c */ /* 0x000fe20000300000 */
.L_x_9184:
[----:B------:R-:W-:Y:S01]  /*8460*/  ULEA UR5, UR37, UR38, 0x3 ;  /* 0x0000002625057291 */ /* 0x000fe2000f8e183f */
[----:B------:R-:W-:-:S05]  /*8470*/  IMAD.U32 R6, RZ, RZ, UR36 ;  /* 0x00000024ff067e24 */ /* 0x000fca000f8e00ff */
[----:B------:R-:W-:-:S04]  /*8480*/  SHF.L.U32 R6, R6, 0x1f, RZ ;  /* 0x0000001f06067819 */ /* 0x000fc800000006ff */
[----:B------:R0:W1:Y:S01]  /*8490*/  SYNCS.PHASECHK.TRANS64.TRYWAIT P2, [UR5+0x28850], R6 ;  /* 0x02885006ff0075a7 */ /* 0x0000620008040145 */
[----:B------:R-:W-:Y:S05]  /*84a0*/  @!P0 BRA `(.L_x_9185) ;  /* 0x0000000000048947 */ /* 0x000fea0003800000 */
[----:B------:R-:W-:Y:S01]  /*84b0*/  BPT.TRAP 0x1 ;  /* 0x000000040000795c */ /* 0x000fe20000300000 */
.L_x_9185:
[----:B-1----:R-:W-:Y:S05]  /*84c0*/  @P2 BRA `(.L_x_9186) ;  /* 0x0000000000082947 */ /* 0x002fea0003800000 */
[----:B------:R-:W1:Y:S02]  /*84d0*/  SYNCS.PHASECHK.TRANS64.TRYWAIT P0, [UR5+0x28850], R6 ;  /* 0x02885006ff0075a7 */ /* 0x000e640008000145 */
[----:B-1----:R-:W-:Y:S05]  /*84e0*/  @!P0 BRA `(.L_x_9187) ;  /* 0x0000008c00308947 */ /* 0x002fea0003800000 */
.L_x_9186:
[----:B------:R-:W-:Y:S01]  /*84f0*/  UIADD3 UR38, UR38, 0x400, URZ ;  /* 0x0000040026267890 */ /* 0x000fe2000fffe03f */
[----:B------:R-:W-:Y:S01]  /*8500*/  WARPGROUP.ARRIVE ;  /* 0x00000000000079c5 */ /* 0x000fe20000000000 */
[----:B------:R-:W-:Y:S01]  /*8510*/  UMOV UR7, 0x40000040 ;  /* 0x4000004000077882 */ /* 0x000fe20000000000 */
[----:B-1----:R-:W1:Y:S01]  /*8520*/  SHFL.BFLY PT, R9, R4, 0x2, 0x1f ;  /* 0x0c401f0004097f89 */ /* 0x002e6200000e0000 */
[----:B------:R-:W-:Y:S01]  /*8530*/  USHF.R.U32.HI UR38, URZ, 0x4, UR38 ;  /* 0x000000043f267899 */ /* 0x000fe20008011626 */
[----:B------:R-:W-:Y:S02]  /*8540*/  IMAD.MOV.U32 R20, RZ, RZ, -0x800000 ;  /* 0xff800000ff147424 */ /* 0x000fe400078e00ff */
[----:B0-----:R-:W0:Y:S01]  /*8550*/  SHFL.BFLY PT, R6, R3, 0x2, 0x1f ;  /* 0x0c401f0003067f89 */ /* 0x001e2200000e0000 */
[----:B------:R-:W-:Y:S01]  /*8560*/  ULOP3.LUT UR38, UR38, 0x3fff, URZ, 0xc0, !UPT ;  /* 0x00003fff26267892 */ /* 0x000fe2000f8ec03f */
[----:B------:R-:W-:-:S03]  /*8570*/  VIADD R190, R190, 0x1 ;  /* 0x00000001bebe7836 */ /* 0x000fc60000000000 */
        /* <DEDUP_REMOVED lines=136> */
.L_x_9157:
        /* <DEDUP_REMOVED lines=11> */
[----:B------:R-:W-:Y:S01]  /*8eb0*/  F2FP.F16.F32.PACK_AB R7, R7, R94 ;  /* 0x0000005e0707723e */ /* 0x000fe200000000ff */
[----:B------:R-:W-:Y:S01]  /*8ec0*/  IMAD.MOV.U32 R48, RZ, RZ, RZ ;  /* 0x000000ffff307224 */ /* 0x000fe200078e00ff */
[----:B------:R-:W-:Y:S01]  /*8ed0*/  F2FP.F16.F32.PACK_AB R128, R129, R128 ;  /* 0x000000808180723e */ /* 0x000fe200000000ff */
[----:B-1----:R-:W1:Y:S01]  /*8ee0*/  LDC R44, c[0x0][0xbe8] ;  /* 0x0002fa00ff2c7b82 */ /* 0x002e620000000800 */
        /* <DEDUP_REMOVED lines=12> */
[----:B--2---:R-:W-:-:S03]  /*8fb0*/  MOV R17, R5 ;  /* 0x0000000500117202 */ /* 0x004fc60000000f00 */
[----:B------:R-:W-:-:S03]  /*8fc0*/  IMAD.WIDE R4, R194, 0x2, R16 ;  /* 0x00000002c2047825 */ /* 0x000fc600078e0210 */
[C---:B------:R-:W-:Y:S02]  /*8fd0*/  LOP3.LUT R9, R4.reuse, 0x380, RZ, 0xc0, !PT ;  /* 0x0000038004097812 */ /* 0x040fe400078ec0ff */
[C---:B------:R-:W-:Y:S02]  /*8fe0*/  IADD3 R31, P6, R4.reuse, 0x20, RZ ;  /* 0x00000020041f7810 */ /* 0x040fe40007fde0ff */
[C---:B------:R-:W-:Y:S02]  /*8ff0*/  IADD3 R33, P5, R4.reuse, 0x40, RZ ;  /* 0x0000004004217810 */ /* 0x040fe40007fbe0ff */
[----:B------:R-:W-:Y:S01]  /*9000*/  SHF.R.U64 R9, R9, 0x3, RZ ;  /* 0x0000000309097819 */ /* 0x000fe200000012ff */
[--C-:B------:R-:W-:Y:S01]  /*9010*/  IMAD.X R29, RZ, RZ, R5.reuse, P6 ;  /* 0x000000ffff1d7224 */ /* 0x100fe200030e0605 */
[----:B------:R-:W-:Y:S01]  /*9020*/  LOP3.LUT R10, R31, 0x380, RZ, 0xc0, !PT ;  /* 0x000003801f0a7812 */ /* 0x000fe200078ec0ff */
[----:B------:R-:W-:Y:S01]  /*9030*/  IMAD.X R27, RZ, RZ, R5, P5 ;  /* 0x000000ffff1b7224 */ /* 0x000fe200028e0605 */
[----:B------:R-:W-:Y:S01]  /*9040*/  LOP3.LUT R12, R33, 0x380, RZ, 0xc0, !PT ;  /* 0x00000380210c7812 */ /* 0x000fe200078ec0ff */
[----:B------:R-:W-:Y:S01]  /*9050*/  BAR.SYNC.DEFER_BLOCKING 0x1, 0x100 ;  /* 0x0044000000007b1d */ /* 0x000fe20000010000 */
[----:B------:R-:W-:-:S02]  /*9060*/  IADD3 R35, P4, R4, 0x60, RZ ;  /* 0x0000006004237810 */ /* 0x000fc40007f9e0ff */
[C---:B------:R-:W-:Y:S02]  /*9070*/  IADD3 R37, P3, R4.reuse, 0x4000, RZ ;  /* 0x0000400004257810 */ /* 0x040fe40007f7e0ff */
        /* <DEDUP_REMOVED lines=10> */
[----:B------:R-:W-:-:S02]  /*9120*/  SHF.R.U64 R12, R12, 0x3, RZ ;  /* 0x000000030c0c7819 */ /* 0x000fc400000012ff */
[----:B------:R-:W-:Y:S02]  /*9130*/  MOV R36, R4 ;  /* 0x0000000400247202 */ /* 0x000fe40000000f00 */
[----:B------:R-:W-:Y:S02]  /*9140*/  F2FP.F16.F32.PACK_AB R4, R89, R8 ;  /* 0x000000085904723e */ /* 0x000fe400000000ff */
[----:B------:R-:W-:Y:S02]  /*9150*/  LOP3.LUT R28, R10, R31, RZ, 0x3c, !PT ;  /* 0x0000001f0a1c7212 */ /* 0x000fe400078e3cff */
[----:B------:R-:W-:Y:S02]  /*9160*/  LOP3.LUT R26, R12, R33, RZ, 0x3c, !PT ;  /* 0x000000210c1a7212 */ /* 0x000fe400078e3cff */
[----:B------:R-:W-:Y:S02]  /*9170*/  LOP3.LUT R8, R39, 0x380, RZ, 0xc0, !PT ;  /* 0x0000038027087812 */ /* 0x000fe400078ec0ff */
[----:B------:R-:W-:-:S02]  /*9180*/  LOP3.LUT R10, R41, 0x380, RZ, 0xc0, !PT ;  /* 0x00000380290a7812 */ /* 0x000fc400078ec0ff */
[----:B------:R-:W-:Y:S02]  /*9190*/  LOP3.LUT R12, R32, 0x380, RZ, 0xc0, !PT ;  /* 0x00000380200c7812 */ /* 0x000fe400078ec0ff */
[----:B------:R-:W-:Y:S02]  /*91a0*/  LOP3.LUT R14, R35, 0x380, RZ, 0xc0, !PT ;  /* 0x00000380230e7812 */ /* 0x000fe400078ec0ff */
[----:B------:R-:W-:Y:S02]  /*91b0*/  LOP3.LUT R30, R37, 0x380, RZ, 0xc0, !PT ;  /* 0x00000380251e7812 */ /* 0x000fe400078ec0ff */
[----:B------:R-:W-:Y:S02]  /*91c0*/  SHF.R.U64 R8, R8, 0x3, RZ ;  /* 0x0000000308087819 */ /* 0x000fe400000012ff */
[----:B------:R-:W-:Y:S02]  /*91d0*/  SHF.R.U64 R10, R10, 0x3, RZ ;  /* 0x000000030a0a7819 */ /* 0x000fe400000012ff */
[----:B------:R-:W-:-:S02]  /*91e0*/  SHF.R.U64 R21, R12, 0x3, RZ ;  /* 0x000000030c157819 */ /* 0x000fc400000012ff */
[----:B------:R-:W-:Y:S02]  /*91f0*/  SHF.R.U64 R14, R14, 0x3, RZ ;  /* 0x000000030e0e7819 */ /* 0x000fe400000012ff */
[----:B------:R-:W-:Y:S02]  /*9200*/  SHF.R.U64 R30, R30, 0x3, RZ ;  /* 0x000000031e1e7819 */ /* 0x000fe400000012ff */
[----:B------:R-:W-:Y:S02]  /*9210*/  LOP3.LUT R12, R8, R39, RZ, 0x3c, !PT ;  /* 0x00000027080c7212 */ /* 0x000fe400078e3cff */
[----:B------:R-:W-:Y:S01]  /*9220*/  F2FP.F16.F32.PACK_AB R5, R91, R90 ;  /* 0x0000005a5b05723e */ /* 0x000fe200000000ff */
[----:B------:R-:W2:Y:S01]  /*9230*/  LDC.64 R38, c[0x0][0xc00] ;  /* 0x00030000ff267b82 */ /* 0x000ea20000000a00 */
[----:B------:R-:W-:Y:S02]  /*9240*/  LOP3.LUT R10, R10, R41, RZ, 0x3c, !PT ;  /* 0x000000290a0a7212 */ /* 0x000fe400078e3cff */
[----:B------:R-:W-:Y:S01]  /*9250*/  LOP3.LUT R8, R21, R32, RZ, 0x3c, !PT ;  /* 0x0000002015087212 */ /* 0x000fe200078e3cff */
[----:B------:R3:W-:Y:S01]  /*9260*/  STSM.16.M88.4 [R36], R4 ;  /* 0x0000000424007844 */ /* 0x0007e20000000200 */
[----:B------:R-:W-:-:S02]  /*9270*/  LOP3.LUT R24, R14, R35, RZ, 0x3c, !PT ;  /* 0x000000230e187212 */ /* 0x000fc400078e3cff */
[----:B------:R-:W-:Y:S02]  /*9280*/  LOP3.LUT R14, R30, R37, RZ, 0x3c, !PT ;  /* 0x000000251e0e7212 */ /* 0x000fe400078e3cff */
[----:B------:R-:W-:Y:S02]  /*9290*/  MOV R30, R10 ;  /* 0x0000000a001e7202 */ /* 0x000fe40000000f00 */
[----:B------:R-:W-:Y:S02]  /*92a0*/  MOV R21, R8 ;  /* 0x0000000800157202 */ /* 0x000fe40000000f00 */
[----:B------:R-:W-:Y:S02]  /*92b0*/  MOV R35, R28 ;  /* 0x0000001c00237202 */ /* 0x000fe40000000f00 */
[----:B------:R-:W-:Y:S01]  /*92c0*/  F2FP.F16.F32.PACK_AB R8, R97, R96 ;  /* 0x000000606108723e */ /* 0x000fe200000000ff */
[----:B------:R-:W4:Y:S01]  /*92d0*/  LDC.64 R28, c[0x0][0xc00] ;  /* 0x00030000ff1c7b82 */ /* 0x000f220000000a00 */
[----:B------:R-:W-:-:S02]  /*92e0*/  F2FP.F16.F32.PACK_AB R9, R99, R98 ;  /* 0x000000626309723e */ /* 0x000fc400000000ff */
[----:B------:R-:W-:Y:S02]  /*92f0*/  F2FP.F16.F32.PACK_AB R10, R101, R100 ;  /* 0x00000064650a723e */ /* 0x000fe400000000ff */
[----:B------:R-:W-:Y:S02]  /*9300*/  F2FP.F16.F32.PACK_AB R11, R103, R102 ;  /* 0x00000066670b723e */ /* 0x000fe400000000ff */
[----:B------:R-:W-:Y:S02]  /*9310*/  MOV R34, R26 ;  /* 0x0000001a00227202 */ /* 0x000fe40000000f00 */
[----:B------:R-:W-:Y:S01]  /*9320*/  MOV R32, R14 ;  /* 0x0000000e00207202 */ /* 0x000fe20000000f00 */
[----:B------:R-:W-:Y:S01]  /*9330*/  STSM.16.M88.4 [R35], R8 ;  /* 0x0000000823007844 */ /* 0x000fe20000000200 */
[----:B------:R-:W-:Y:S02]  /*9340*/  MOV R31, R12 ;  /* 0x0000000c001f7202 */ /* 0x000fe40000000f00 */
[----:B---3--:R-:W-:-:S02]  /*9350*/  F2FP.F16.F32.PACK_AB R4, R105, R104 ;  /* 0x000000686904723e */ /* 0x008fc400000000ff */
[----:B------:R-:W-:Y:S02]  /*9360*/  F2FP.F16.F32.PACK_AB R5, R107, R106 ;  /* 0x0000006a6b05723e */ /* 0x000fe400000000ff */
[----:B------:R-:W-:Y:S02]  /*9370*/  F2FP.F16.F32.PACK_AB R6, R109, R108 ;  /* 0x0000006c6d06723e */ /* 0x000fe400000000ff */
[----:B------:R-:W-:Y:S02]  /*9380*/  F2FP.F16.F32.PACK_AB R7, R111, R110 ;  /* 0x0000006e6f07723e */ /* 0x000fe400000000ff */
[----:B------:R-:W-:Y:S02]  /*9390*/  MOV R33, R24 ;  /* 0x0000001800217202 */ /* 0x000fe40000000f00 */
[----:B------:R-:W-:Y:S01]  /*93a0*/  F2FP.F16.F32.PACK_AB R12, R113, R112 ;  /* 0x00000070710c723e */ /* 0x000fe200000000ff */
[----:B------:R3:W-:Y:S01]  /*93b0*/  STSM.16.M88.4 [R34], R4 ;  /* 0x0000000422007844 */ /* 0x0007e20000000200 */
[----:B------:R-:W-:Y:S01]  /*93c0*/  F2FP.F16.F32.PACK_AB R13, R115, R114 ;  /* 0x00000072730d723e */ /* 0x000fe200000000ff */
[----:B----4-:R-:W-:Y:S01]  /*93d0*/  IMAD.WIDE R28, R184, 0x4, R28 ;  /* 0x00000004b81c7825 */ /* 0x010fe200078e021c */
[----:B------:R-:W-:-:S02]  /*93e0*/  F2FP.F16.F32.PACK_AB R14, R117, R116 ;  /* 0x00000074750e723e */ /* 0x000fc400000000ff */
[----:B------:R-:W-:Y:S02]  /*93f0*/  F2FP.F16.F32.PACK_AB R15, R119, R118 ;  /* 0x00000076770f723e */ /* 0x000fe400000000ff */
[----:B------:R-:W-:Y:S02]  /*9400*/  F2FP.F16.F32.PACK_AB R24, R121, R120 ;  /* 0x000000787918723e */ /* 0x000fe400000000ff */
[----:B------:R-:W-:Y:S01]  /*9410*/  F2FP.F16.F32.PACK_AB R25, R123, R122 ;  /* 0x0000007a7b19723e */ /* 0x000fe200000000ff */
[----:B------:R4:W-:Y:S01]  /*9420*/  STSM.16.M88.4 [R33], R12 ;  /* 0x0000000c21007844 */ /* 0x0009e20000000200 */
[----:B------:R-:W-:Y:S02]  /*9430*/  F2FP.F16.F32.PACK_AB R26, R125, R124 ;  /* 0x0000007c7d1a723e */ /* 0x000fe400000000ff */
[----:B------:R-:W-:Y:S02]  /*9440*/  F2FP.F16.F32.PACK_AB R27, R127, R126 ;  /* 0x0000007e7f1b723e */ /* 0x000fe400000000ff */
[----:B------:R-:W-:-:S02]  /*9450*/  ISETP.NE.U32.AND P2, PT, RZ, UR4, PT ;  /* 0x00000004ff007c0c */ /* 0x000fc4000bf45070 */
[----:B--2---:R-:W-:Y:S01]  /*9460*/  ISETP.NE.U32.AND P0, PT, R38, RZ, PT ;  /* 0x000000ff2600720c */ /* 0x004fe20003f05070 */
[----:B------:R4:W-:Y:S01]  /*9470*/  STSM.16.M88.4 [R32], R24 ;  /* 0x0000001820007844 */ /* 0x0009e20000000200 */
[----:B------:R-:W-:Y:S02]  /*9480*/  ISETP.NE.AND.EX P2, PT, RZ, UR5, PT, P2 ;  /* 0x00000005ff007c0c */ /* 0x000fe4000bf45320 */
[----:B------:R-:W-:Y:S01]  /*9490*/  ISETP.NE.AND.EX P0, PT, R39, RZ, PT, P0 ;  /* 0x000000ff2700720c */ /* 0x000fe20003f05300 */
[----:B------:R4:W-:Y:S04]  /*94a0*/  STSM.16.M88.4 [R31], R128 ;  /* 0x000000801f007844 */ /* 0x0009e80000000200 */
[----:B------:R4:W-:Y:S04]  /*94b0*/  STSM.16.M88.4 [R30], R136 ;  /* 0x000000881e007844 */ /* 0x0009e80000000200 */
[----:B------:R4:W-:Y:S01]  /*94c0*/  STSM.16.M88.4 [R21], R144 ;  /* 0x0000009015007844 */ /* 0x0009e20000000200 */
[----:B------:R-:W-:Y:S01]  /*94d0*/  BAR.SYNC.DEFER_BLOCKING 0x1, 0x100 ;  /* 0x0044000000007b1d */ /* 0x000fe20000010000 */
[----:B---3--:R-:W-:-:S05]  /*94e0*/  @P2 LEA R4, P3, R184, UR4, 0x2 ;  /* 0x00000004b8042c11 */ /* 0x008fca000f8610ff */
[----:B------:R-:W-:Y:S01]  /*94f0*/  ULDC UR4, c[0x0][0xa88] ;  /* 0x0002a20000047ab9 */ /* 0x000fe20000000800 */
[----:B------:R-:W-:Y:S01]  /*9500*/  @P2 LEA.HI.X R5, R184, UR5, R188, 0x2, P3 ;  /* 0x00000005b8052c11 */ /* 0x000fe200098f14bc */
[----:B------:R-:W-:Y:S01]  /*9510*/  IMAD.U32 R7, RZ, RZ, UR4 ;  /* 0x00000004ff077e24 */ /* 0x000fe2000f8e00ff */
[----:B------:R4:W5:Y:S01]  /*9520*/  @P0 LDG.E R48, desc[UR40][R28.64] ;  /* 0x000000281c300981 */ /* 0x000962000c1e1900 */
[----:B-1----:R-:W-:-:S04]  /*9530*/  ISETP.NE.AND P1, PT, R44, 0x1, PT ;  /* 0x000000012c00780c */ /* 0x002fc80003f25270 */
[----:B------:R4:W5:Y:S09]  /*9540*/  @P2 LDG.E R7, desc[UR40][R4.64] ;  /* 0x0000002804072981 */ /* 0x000972000c1e1900 */
[----:B------:R-:W1:Y:S08]  /*9550*/  @P1 LDC R6, c[0x0][0xbec] ;  /* 0x0002fb00ff061b82 */ /* 0x000e700000000800 */
[----:B------:R-:W2:Y:S01]  /*9560*/  @P1 LDC R11, c[0x0][0xbf0] ;  /* 0x0002fc00ff0b1b82 */ /* 0x000ea20000000800 */
[----:B----4-:R-:W-:Y:S05]  /*9570*/  @P2 BRA `(.L_x_9190) ;  /* 0x0000000000102947 */ /* 0x010fea0003800000 */
[----:B------:R-:W-:Y:S05]  /*9580*/  @!P0 BRA `(.L_x_9190) ;  /* 0x00000000000c8947 */ /* 0x000fea0003800000 */
[----:B------:R-:W3:Y:S04]  /*9590*/  LDG.E R4, desc[UR40][R28.64] ;  /* 0x000000281c047981 */ /* 0x000ee8000c1e1900 */
[----:B-----5:R-:W3:Y:S02]  /*95a0*/  LDG.E R7, desc[UR40][R28.64+0x4] ;  /* 0x000004281c077981 */ /* 0x020ee4000c1e1900 */
[----:B---3--:R-:W-:-:S07]  /*95b0*/  IMAD.IADD R7, R7, 0x1, -R4 ;  /* 0x0000000107077824 */ /* 0x008fce00078e0a04 */
.L_x_9190:
[----:B------:R-:W-:Y:S01]  /*95c0*/  SHF.R.S32.HI R21, RZ, 0x1f, R187 ;  /* 0x0000001fff157819 */ /* 0x000fe200000114bb */
[----:B------:R-:W-:Y:S01]  /*95d0*/  IMAD.IADD R15, R23, 0x1, R2 ;  /* 0x00000001170f7824 */ /* 0x000fe200078e0202 */
[----:B------:R-:W-:Y:S01]  /*95e0*/  ULDC.64 UR4, c[0x0][0xb90] ;  /* 0x0002e40000047ab9 */ /* 0x000fe20000000a00 */
[----:B-----5:R-:W-:Y:S01]  /*95f0*/  SHF.R.S32.HI R49, RZ, 0x1f, R48 ;  /* 0x0000001fff317819 */ /* 0x020fe20000011430 */
[----:B------:R-:W-:Y:S01]  /*9600*/  IMAD.IADD R24, R193, 0x1, R2 ;  /* 0x00000001c1187824 */ /* 0x000fe200078e0202 */
[----:B------:R-:W-:Y:S01]  /*9610*/  SEL R188, R188, RZ, !P0 ;  /* 0x000000ffbcbc7207 */ /* 0x000fe20004000000 */
[----:B------:R-:W-:Y:S01]  /*9620*/  IMAD R4, R21, UR4, RZ ;  /* 0x0000000415047c24 */ /* 0x000fe2000f8e02ff */
[----:B------:R-:W-:Y:S01]  /*9630*/  SEL R55, R184, RZ, !P0 ;  /* 0x000000ffb8377207 */ /* 0x000fe20004000000 */
[----:B-1----:R-:W-:-:S04]  /*9640*/  @P1 IMAD.HI.U32 R6, R15, R6, RZ ;  /* 0x000000060f061227 */ /* 0x002fc800078e00ff */
[----:B------:R-:W-:Y:S01]  /*9650*/  IMAD.MOV.U32 R9, RZ, RZ, R15 ;  /* 0x000000ffff097224 */ /* 0x000fe200078e000f */
[----:B--2---:R-:W-:Y:S01]  /*9660*/  @P1 SHF.R.U32.HI R9, RZ, R11, R6 ;  /* 0x0000000bff091219 */ /* 0x004fe20000011606 */
[C---:B------:R-:W-:Y:S02]  /*9670*/  IMAD R13, R187.reuse, UR5, R4 ;  /* 0x00000005bb0d7c24 */ /* 0x040fe4000f8e0204 */
        /* <DEDUP_REMOVED lines=42> */
[----:B------:R-:W1:Y:S01]  /*9920*/  SHFL.IDX PT, R51, R14, RZ, 0x1c1f ;  /* 0x001c1fff0e337589 */ /* 0x000e6200000e0000 */
[----:B------:R-:W-:-:S02]  /*9930*/  IADD3 R33, P4, R16, 0x6000, RZ ;  /* 0x0000600010217810 */ /* 0x000fc40007f9e0ff */
[----:B------:R-:W-:Y:S01]  /*9940*/  LOP3.LUT R8, R8, R9, RZ, 0x3c, !PT ;  /* 0x0000000908087212 */ /* 0x000fe200078e3cff */
[----:B------:R-:W2:Y:S01]  /*9950*/  SHFL.IDX PT, R53, R14, 0x1, 0x1c1f ;  /* 0x003c1f000e357f89 */ /* 0x000ea200000e0000 */
        /* <DEDUP_REMOVED lines=11> */
[----:B-1----:R1:W-:Y:S01]  /*9a10*/  @!P2 ST.E desc[UR40][R50.64], R20 ;  /* 0x000000143200a985 */ /* 0x0023e2000c101928 */
[----:B------:R-:W-:Y:S02]  /*9a20*/  LOP3.LUT R16, R11, R16, RZ, 0x3c, !PT ;  /* 0x000000100b107212 */ /* 0x000fe400078e3cff */
[----:B------:R-:W-:Y:S01]  /*9a30*/  LOP3.LUT R40, R40, R41, RZ, 0x3c, !PT ;  /* 0x0000002928287212 */ /* 0x000fe200078e3cff */
[----:B--2---:R2:W-:Y:S01]  /*9a40*/  @!P0 ST.E desc[UR40][R52.64], R3 ;  /* 0x0000000334008985 */ /* 0x0045e2000c101928 */
[----:B------:R-:W-:Y:S01]  /*9a50*/  LOP3.LUT R36, R36, R37, RZ, 0x3c, !PT ;  /* 0x0000002524247212 */ /* 0x000fe200078e3cff */
[--C-:B------:R-:W-:Y:S01]  /*9a60*/  IMAD.X R41, RZ, RZ, R17.reuse, P6 ;  /* 0x000000ffff297224 */ /* 0x100fe200030e0611 */
[----:B------:R-:W-:Y:S01]  /*9a70*/  LOP3.LUT R32, R32, R33, RZ, 0x3c, !PT ;  /* 0x0000002120207212 */ /* 0x000fe200078e3cff */
[--C-:B------:R-:W-:Y:S01]  /*9a80*/  IMAD.X R37, RZ, RZ, R17.reuse, P5 ;  /* 0x000000ffff257224 */ /* 0x100fe200028e0611 */
[----:B------:R3:W5:Y:S01]  /*9a90*/  LD.E.128 R24, desc[UR40][R16.64] ;  /* 0x0000002810187980 */ /* 0x000762000c101d00 */
[----:B------:R-:W-:Y:S01]  /*9aa0*/  IMAD.X R33, RZ, RZ, R17, P4 ;  /* 0x000000ffff217224 */ /* 0x000fe200020e0611 */
[----:B------:R-:W-:Y:S01]  /*9ab0*/  LOP3.LUT R12, R15, 0x380, RZ, 0xc0, !PT ;  /* 0x000003800f0c7812 */ /* 0x000fe200078ec0ff */
[----:B-1----:R-:W1:Y:S01]  /*9ac0*/  @P1 LDC R51, c[0x0][0xbec] ;  /* 0x0002fb00ff331b82 */ /* 0x002e620000000800 */
[----:B------:R-:W-:Y:S01]  /*9ad0*/  LOP3.LUT R4, R5, 0x380, RZ, 0xc0, !PT ;  /* 0x0000038005047812 */ /* 0x000fe200078ec0ff */
[----:B------:R-:W5:Y:S01]  /*9ae0*/  LD.E.128 R8, desc[UR40][R8.64] ;  /* 0x0000002808087980 */ /* 0x000f62000c101d00 */
[----:B------:R-:W-:Y:S01]  /*9af0*/  SHF.R.U64 R12, R12, 0x3, RZ ;  /* 0x000000030c0c7819 */ /* 0x000fe200000012ff */
[----:B--2---:R-:W-:Y:S01]  /*9b00*/  IMAD R3, R49, UR4, RZ ;  /* 0x0000000431037c24 */ /* 0x004fe2000f8e02ff */
[----:B------:R-:W-:Y:S01]  /*9b10*/  SHF.R.U64 R4, R4, 0x3, RZ ;  /* 0x0000000304047819 */ /* 0x000fe200000012ff */
[----:B------:R-:W5:Y:S01]  /*9b20*/  LD.E.128 R40, desc[UR40][R40.64] ;  /* 0x0000002828287980 */ /* 0x000f62000c101d00 */
[----:B---3--:R-:W-:Y:S01]  /*9b30*/  IMAD.WIDE.U32 R16, R48, UR4, RZ ;  /* 0x0000000430107c25 */ /* 0x008fe2000f8e00ff */
[----:B------:R-:W2:Y:S01]  /*9b40*/  @P1 LDC R49, c[0x0][0xbf0] ;  /* 0x0002fc00ff311b82 */ /* 0x000ea20000000800 */
[----:B------:R-:W-:Y:S01]  /*9b50*/  LOP3.LUT R12, R12, R15, RZ, 0x3c, !PT ;  /* 0x0000000f0c0c7212 */ /* 0x000fe200078e3cff */
[----:B------:R-:W5:Y:S01]  /*9b60*/  LD.E.128 R36, desc[UR40][R36.64] ;  /* 0x0000002824247980 */ /* 0x000f62000c101d00 */
[----:B------:R-:W-:Y:S01]  /*9b70*/  IMAD R3, R48, UR5, R3 ;  /* 0x0000000530037c24 */ /* 0x000fe2000f8e0203 */
[----:B------:R-:W-:Y:S01]  /*9b80*/  ULDC.64 UR4, c[0x0][0xae8] ;  /* 0x0002ba0000047ab9 */ /* 0x000fe20000000a00 */
[----:B------:R-:W-:Y:S01]  /*9b90*/  LOP3.LUT R28, R4, R5, RZ, 0x3c, !PT ;  /* 0x00000005041c7212 */ /* 0x000fe200078e3cff */
[----:B------:R-:W5:Y:S01]  /*9ba0*/  LD.E.128 R32, desc[UR40][R32.64] ;  /* 0x0000002820207980 */ /* 0x000f62000c101d00 */
[----:B------:R-:W-:-:S02]  /*9bb0*/  IMAD.IADD R17, R17, 0x1, R3 ;  /* 0x0000000111117824 */ /* 0x000fc400078e0203 */
[----:B------:R-:W-:Y:S01]  /*9bc0*/  IMAD R3, R186, 0x20, R189 ;  /* 0x00000020ba037824 */ /* 0x000fe200078e02bd */
[----:B------:R-:W5:Y:S01]  /*9bd0*/  LD.E.128 R12, desc[UR40][R12.64] ;  /* 0x000000280c0c7980 */ /* 0x000f62000c101d00 */
[----:B------:R-:W-:Y:S02]  /*9be0*/  IMAD R20, R21, UR4, RZ ;  /* 0x0000000415147c24 */ /* 0x000fe4000f8e02ff */
[----:B------:R-:W-:Y:S01]  /*9bf0*/  IMAD.IADD R48, R2, 0x1, R3 ;  /* 0x0000000102307824 */ /* 0x000fe200078e0203 */
[----:B------:R-:W5:Y:S01]  /*9c00*/  LD.E.128 R4, desc[UR40][R6.64] ;  /* 0x0000002806047980 */ /* 0x000f62000c101d00 */
[C---:B------:R-:W-:Y:S02]  /*9c10*/  IMAD R3, R187.reuse, UR5, R20 ;  /* 0x00000005bb037c24 */ /* 0x040fe4000f8e0214 */
[----:B------:R-:W-:Y:S01]  /*9c20*/  IMAD.WIDE.U32 R16, R187, UR4, R16 ;  /* 0x00000004bb107c25 */ /* 0x000fe2000f8e0010 */
[----:B------:R-:W-:Y:S01]  /*9c30*/  ULDC.64 UR4, c[0x0][0xaf0] ;  /* 0x0002bc0000047ab9 */ /* 0x000fe20000000a00 */
[----:B------:R-:W5:Y:S02]  /*9c40*/  LD.E.128 R28, desc[UR40][R28.64] ;  /* 0x000000281c1c7980 */ /* 0x000f64000c101d00 */
[----:B-1----:R-:W-:Y:S01]  /*9c50*/  @P1 IMAD.HI.U32 R20, R48, R51, RZ ;  /* 0x0000003330141227 */ /* 0x002fe200078e00ff */
[----:B------:R-:W-:Y:S01]  /*9c60*/  @!PT LDS RZ, [RZ] ;  /* 0x00000000fffff984 */ /* 0x000fe20000000800 */
[----:B------:R-:W-:Y:S01]  /*9c70*/  @!PT LDS RZ, [RZ] ;  /* 0x00000000fffff984 */ /* 0x000fe20000000800 */
[----:B------:R-:W-:Y:S01]  /*9c80*/  @!PT LDS RZ, [RZ] ;  /* 0x00000000fffff984 */ /* 0x000fe20000000800 */
[----:B------:R-:W-:Y:S01]  /*9c90*/  @!PT LDS RZ, [RZ] ;  /* 0x00000000fffff984 */ /* 0x000fe20000000800 */
[----:B------:R1:W-:Y:S06]  /*9ca0*/  MEMBAR.ALL.CTA ;  /* 0x0000000000007992 */ /* 0x0003ec0000008000 */
[----:B-1----:R-:W1:Y:S01]  /*9cb0*/  FENCE.VIEW.ASYNC.S ;  /* 0x00000000000073c6 */ /* 0x002e620000000000 */
[----:B------:R-:W-:-:S02]  /*9cc0*/  IMAD.IADD R17, R17, 0x1, R3 ;  /* 0x0000000111117824 */ /* 0x000fc400078e0203 */
[----:B------:R-:W-:Y:S01]  /*9cd0*/  IMAD.MOV.U32 R3, RZ, RZ, R48 ;  /* 0x000000ffff037224 */ /* 0x000fe200078e0030 */
[----:B--2---:R-:W-:Y:S01]  /*9ce0*/  @P1 SHF.R.U32.HI R3, RZ, R49, R20 ;  /* 0x00000031ff031219 */ /* 0x004fe20000011614 */
        /* <DEDUP_REMOVED lines=15> */
[----:B------:R-:W-:Y:S02]  /*9de0*/  IMAD.IADD R17, R17, 0x1, R49 ;  /* 0x0000000111117824 */ /* 0x000fe400078e0231 */
[----:B------:R-:W-:-:S02]  /*9df0*/  VIADD R20, R44, 0x20 ;  /* 0x000000202c147836 */ /* 0x000fc40000000000 */
[C---:B------:R-:W-:Y:S02]  /*9e00*/  IMAD R49, R21.reuse, UR5, R2 ;  /* 0x0000000515317c24 */ /* 0x040fe4000f8e0202 */
[----:B------:R-:W-:Y:S01]  /*9e10*/  IMAD.WIDE.U32 R2, R21, UR4, R16 ;  /* 0x0000000415027c25 */ /* 0x000fe2000f8e0010 */
[-C--:B------:R-:W-:Y:S01]  /*9e20*/  ISETP.GE.AND P2, PT, R44, R57.reuse, PT ;  /* 0x000000392c00720c */ /* 0x080fe20003f46270 */
[----:B------:R-:W-:Y:S01]  /*9e30*/  ULDC.64 UR4, c[0x0][0xa80] ;  /* 0x0002a00000047ab9 */ /* 0x000fe20000000a00 */
[----:B------:R-:W-:Y:S01]  /*9e40*/  ISETP.GE.AND P0, PT, R20, R57, PT ;  /* 0x000000391400720c */ /* 0x000fe20003f06270 */
[----:B0-----:R-:W-:Y:S01]  /*9e50*/  VIADD R0, R0, 0x28820 ;  /* 0x0002882000007836 */ /* 0x001fe20000000000 */
[----:B------:R-:W-:Y:S01]  /*9e60*/  LEA R20, P3, R2, UR4, 0x1 ;  /* 0x0000000402147c11 */ /* 0x000fe2000f8608ff */
[----:B------:R-:W-:Y:S02]  /*9e70*/  IMAD.IADD R3, R3, 0x1, R49 ;  /* 0x0000000103037824 */ /* 0x000fe400078e0231 */
[----:B------:R-:W-:Y:S01]  /*9e80*/  VIADD R16, R44, 0x40 ;  /* 0x000000402c107836 */ /* 0x000fe20000000000 */
[----:B------:R-:W-:-:S02]  /*9e90*/  PRMT R0, RZ, 0x654, R0 ;  /* 0x00000654ff007816 */ /* 0x000fc40000000000 */
[----:B------:R-:W-:Y:S01]  /*9ea0*/  LEA.HI.X R21, R2, UR5, R3, 0x1, P3 ;  /* 0x0000000502157c11 */ /* 0x000fe200098f0c03 */
[----:B------:R-:W-:Y:S01]  /*9eb0*/  BSSY B1, `(.L_x_9191) ;  /* 0x000000f000017945 */ /* 0x000fe20003800000 */
[----:B------:R-:W-:Y:S01]  /*9ec0*/  ISETP.GE.AND P1, PT, R16, R57, PT ;  /* 0x000000391000720c */ /* 0x000fe20003f26270 */
[----:B-1----:R0:W-:Y:S01]  /*9ed0*/  SYNCS.ARRIVE.TRANS64.RED.A1T0 RZ, [R0+URZ], RZ ;  /* 0x000000ff00ff79a7 */ /* 0x0021e2000810043f */
[----:B------:R1:W2:Y:S04]  /*9ee0*/  SHFL.IDX PT, R16, R20, RZ, 0x181f ;  /* 0x00181fff14107589 */ /* 0x0002a800000e0000 */
[----:B0-----:R1:W0:Y:S01]  /*9ef0*/  SHFL.IDX PT, R0, R21, RZ, 0x181f ;  /* 0x00181fff15007589 */ /* 0x00122200000e0000 */
[----:B------:R-:W-:Y:S06]  /*9f00*/  @P2 BRA `(.L_x_9192) ;  /* 0x0000000000242947 */ /* 0x000fec0003800000 */
[----:B------:R-:W-:Y:S02]  /*9f10*/  ULDC UR4, c[0x0][0xac8] ;  /* 0x0002b20000047ab9 */ /* 0x000fe40000000800 */
[----:B------:R-:W-:Y:S02]  /*9f20*/  ISETP.GE.AND P2, PT, R19, UR4, PT ;  /* 0x0000000413007c0c */ /* 0x000fe4000bf46270 */
[----:B------:R-:W-:-:S11]  /*9f30*/  ISETP.GE.AND P3, PT, R185, UR4, PT ;  /* 0x00000004b9007c0c */ /* 0x000fd6000bf66270 */
[-C--:B--2---:R-:W-:Y:S02]  /*9f40*/  @!P2 LEA R2, P4, R19, R16.reuse, 0x1 ;  /* 0x000000101302a211 */ /* 0x084fe400078808ff */
[----:B------:R-:W-:Y:S02]  /*9f50*/  @!P3 LEA R16, P5, R185, R16, 0x1 ;  /* 0x00000010b910b211 */ /* 0x000fe400078a08ff */
[-C--:B0-----:R-:W-:Y:S02]  /*9f60*/  @!P2 LEA.HI.X R3, R19, R0.reuse, R196, 0x1, P4 ;  /* 0x000000001303a211 */ /* 0x081fe400020f0cc4 */
[----:B------:R-:W-:-:S03]  /*9f70*/  @!P3 LEA.HI.X R17, R185, R0, R195, 0x1, P5 ;  /* 0x00000000b911b211 */ /* 0x000fc600028f0cc3 */
[----:B-----5:R3:W-:Y:S04]  /*9f80*/  @!P2 ST.E.128 desc[UR40][R2.64], R24 ;  /* 0x000000180200a985 */ /* 0x0207e8000c101d28 */
[----:B------:R3:W-:Y:S02]  /*9f90*/  @!P3 ST.E.128 desc[UR40][R16.64], R40 ;  /* 0x000000281000b985 */ /* 0x0007e4000c101d28 */
.L_x_9192:
[----:B------:R-:W-:Y:S05]  /*9fa0*/  BSYNC B1 ;  /* 0x0000000000017941 */ /* 0x000fea0003800000 */
.L_x_9191:
[----:B0-----:R0:W4:Y:S01]  /*9fb0*/  SHFL.IDX PT, R0, R21, 0x1, 0x181f ;  /* 0x00381f0015007f89 */ /* 0x00112200000e0000 */
[----:B------:R-:W-:Y:S03]  /*9fc0*/  BSSY B1, `(.L_x_9193) ;  /* 0x000000c000017945 */ /* 0x000fe60003800000 */
[----:B--23--:R0:W2:Y:S01]  /*9fd0*/  SHFL.IDX PT, R16, R20, 0x1, 0x181f ;  /* 0x00381f0014107f89 */ /* 0x00c0a200000e0000 */
[----:B------:R-:W-:Y:S05]  /*9fe0*/  @P0 BRA `(.L_x_9194) ;  /* 0x0000000000240947 */ /* 0x000fea0003800000 */
[----:B------:R-:W-:Y:S02]  /*9ff0*/  ULDC UR4, c[0x0][0xac8] ;  /* 0x0002b20000047ab9 */ /* 0x000fe40000000800 */
[----:B------:R-:W-:Y:S02]  /*a000*/  ISETP.GE.AND P3, PT, R19, UR4, PT ;  /* 0x0000000413007c0c */ /* 0x000fe4000bf66270 */
[----:B------:R-:W-:-:S11]  /*a010*/  ISETP.GE.AND P4, PT, R185, UR4, PT ;  /* 0x00000004b9007c0c */ /* 0x000fd6000bf86270 */
[-C--:B--2---:R-:W-:Y:S02]  /*a020*/  @!P3 LEA R2, P0, R19, R16.reuse, 0x1 ;  /* 0x000000101302b211 */ /* 0x084fe400078008ff */
[----:B------:R-:W-:Y:S02]  /*a030*/  @!P4 LEA R16, P2, R185, R16, 0x1 ;  /* 0x00000010b910c211 */ /* 0x000fe400078408ff */
[-C--:B----4-:R-:W-:Y:S02]  /*a040*/  @!P3 LEA.HI.X R3, R19, R0.reuse, R196, 0x1, P0 ;  /* 0x000000001303b211 */ /* 0x090fe400000f0cc4 */
[----:B------:R-:W-:-:S03]  /*a050*/  @!P4 LEA.HI.X R17, R185, R0, R195, 0x1, P2 ;  /* 0x00000000b911c211 */ /* 0x000fc600010f0cc3 */
[----:B-----5:R3:W-:Y:S04]  /*a060*/  @!P3 ST.E.128 desc[UR40][R2.64], R12 ;  /* 0x0000000c0200b985 */ /* 0x0207e8000c101d28 */
[----:B------:R3:W-:Y:S02]  /*a070*/  @!P4 ST.E.128 desc[UR40][R16.64], R36 ;  /* 0x000000241000c985 */ /* 0x0007e4000c101d28 */
.L_x_9194:
[----:B------:R-:W-:Y:S05]  /*a080*/  BSYNC B1 ;  /* 0x0000000000017941 */ /* 0x000fea0003800000 */
.L_x_9193:
[----:B----4-:R4:W0:Y:S01]  /*a090*/  SHFL.IDX PT, R0, R21, 0x2, 0x181f ;  /* 0x00581f0015007f89 */ /* 0x01082200000e0000 */
[----:B------:R-:W-:Y:S03]  /*a0a0*/  BSSY B1, `(.L_x_9195) ;  /* 0x000000c000017945 */ /* 0x000fe60003800000 */
[----:B---3-5:R4:W3:Y:S01]  /*a0b0*/  SHFL.IDX PT, R12, R20, 0x2, 0x181f ;  /* 0x00581f00140c7f89 */ /* 0x0288e200000e0000 */
[----:B------:R-:W-:Y:S05]  /*a0c0*/  @P1 BRA `(.L_x_9196) ;  /* 0x0000000000241947 */ /* 0x000fea0003800000 */
[----:B------:R-:W-:Y:S02]  /*a0d0*/  ULDC UR4, c[0x0][0xac8] ;  /* 0x0002b20000047ab9 */ /* 0x000fe40000000800 */
[----:B------:R-:W-:Y:S02]  /*a0e0*/  ISETP.GE.AND P2, PT, R19, UR4, PT ;  /* 0x0000000413007c0c */ /* 0x000fe4000bf46270 */
[----:B------:R-:W-:-:S11]  /*a0f0*/  ISETP.GE.AND P3, PT, R185, UR4, PT ;  /* 0x00000004b9007c0c */ /* 0x000fd6000bf66270 */
[-C--:B---3--:R-:W-:Y:S02]  /*a100*/  @!P2 LEA R2, P0, R19, R12.reuse, 0x1 ;  /* 0x0000000c1302a211 */ /* 0x088fe400078008ff */
[----:B------:R-:W-:Y:S02]  /*a110*/  @!P3 LEA R12, P1, R185, R12, 0x1 ;  /* 0x0000000cb90cb211 */ /* 0x000fe400078208ff */
[-C--:B0-----:R-:W-:Y:S02]  /*a120*/  @!P2 LEA.HI.X R3, R19, R0.reuse, R196, 0x1, P0 ;  /* 0x000000001303a211 */ /* 0x081fe400000f0cc4 */
[----:B------:R-:W-:-:S03]  /*a130*/  @!P3 LEA.HI.X R13, R185, R0, R195, 0x1, P1 ;  /* 0x00000000b90db211 */ /* 0x000fc600008f0cc3 */
[----:B------:R0:W-:Y:S04]  /*a140*/  @!P2 ST.E.128 desc[UR40][R2.64], R4 ;  /* 0x000000040200a985 */ /* 0x0001e8000c101d28 */
[----:B------:R0:W-:Y:S02]  /*a150*/  @!P3 ST.E.128 desc[UR40][R12.64], R32 ;  /* 0x000000200c00b985 */ /* 0x0001e4000c101d28 */
.L_x_9196:
[----:B------:R-:W-:Y:S05]  /*a160*/  BSYNC B1 ;  /* 0x0000000000017941 */ /* 0x000fea0003800000 */
.L_x_9195:
[----:B0-----:R-:W-:Y:S01]  /*a170*/  VIADD R0, R44, 0x60 ;  /* 0x000000602c007836 */ /* 0x001fe20000000000 */
[----:B------:R0:W0:Y:S04]  /*a180*/  SHFL.IDX PT, R4, R21, 0x3, 0x181f ;  /* 0x00781f0015047f89 */ /* 0x00002800000e0000 */
[----:B------:R-:W-:Y:S01]  /*a190*/  ISETP.GE.AND P0, PT, R0, R57, PT ;  /* 0x000000390000720c */ /* 0x000fe20003f06270 */
[----:B-1--4-:R-:W1:-:S12]  /*a1a0*/  SHFL.IDX PT, R20, R20, 0x3, 0x181f ;  /* 0x00781f0014147f89 */ /* 0x012e5800000e0000 */
        /* <DEDUP_REMOVED lines=12> */
.L_x_9189:
[----:B------:R-:W2:Y:S01]  /*a270*/  LDC.64 R6, c[0x0][0xc00] ;  /* 0x00030000ff067b82 */ /* 0x000ea20000000a00 */
[C---:B------:R-:W-:Y:S01]  /*a280*/  IMAD.SHL.U32 R5, R184.reuse, 0x4, RZ ;  /* 0x00000004b8057824 */ /* 0x040fe200078e00ff */
[----:B0-----:R-:W-:Y:S01]  /*a290*/  SHF.L.U64.HI R0, R184, 0x2, R188 ;  /* 0x00000002b8007819 */ /* 0x001fe200000102bc */
[----:B------:R-:W-:Y:S01]  /*a2a0*/  ULDC.64 UR4, c[0x0][0xc08] ;  /* 0x0003020000047ab9 */ /* 0x000fe20000000a00 */
[----:B------:R-:W-:-:S04]  /*a2b0*/  IMAD.MOV.U32 R3, RZ, RZ, RZ ;  /* 0x000000ffff037224 */ /* 0x000fc800078e00ff */
[----:B------:R-:W0:Y:S01]  /*a2c0*/  LDC R17, c[0x0][0xbe8] ;  /* 0x0002fa00ff117b82 */ /* 0x000e220000000800 */
        /* <DEDUP_REMOVED lines=12> */
[----:B0-----:R-:W-:Y:S02]  /*a390*/  ISETP.NE.AND P2, PT, R17, 0x1, PT ;  /* 0x000000011100780c */ /* 0x001fe40003f45270 */
[----:B------:R-:W-:-:S11]  /*a3a0*/  ISETP.GE.AND P3, PT, R197, 0x80, PT ;  /* 0x00000080c500780c */ /* 0x000fd60003f66270 */
[----:B------:R-:W0:Y:S08]  /*a3b0*/  @P2 LDC R16, c[0x0][0xbec] ;  /* 0x0002fb00ff102b82 */ /* 0x000e300000000800 */
[----:B------:R-:W3:Y:S01]  /*a3c0*/  @P2 LDC R21, c[0x0][0xbf0] ;  /* 0x0002fc00ff152b82 */ /* 0x000ee20000000800 */
[----:B--2---:R-:W-:Y:S05]  /*a3d0*/  @P1 BRA `(.L_x_9198) ;  /* 0x0000000000101947 */ /* 0x004fea0003800000 */
[----:B------:R-:W-:Y:S05]  /*a3e0*/  @!P0 BRA `(.L_x_9198) ;  /* 0x00000000000c8947 */ /* 0x000fea0003800000 */
[----:B------:R-:W2:Y:S04]  /*a3f0*/  LDG.E R5, desc[UR40][R6.64] ;  /* 0x0000002806057981 */ /* 0x000ea8000c1e1900 */
[----:B-----5:R-:W2:Y:S02]  /*a400*/  LDG.E R0, desc[UR40][R6.64+0x4] ;  /* 0x0000042806007981 */ /* 0x020ea4000c1e1900 */
[----:B--2---:R-:W-:-:S07]  /*a410*/  IMAD.IADD R0, R0, 0x1, -R5 ;  /* 0x0000000100007824 */ /* 0x004fce00078e0a05 */
.L_x_9198:
[----:B------:R-:W-:Y:S01]  /*a420*/  BSSY B1, `(.L_x_9199) ;  /* 0x000002d000017945 */ /* 0x000fe20003800000 */
[----:B------:R-:W-:Y:S02]  /*a430*/  SHF.R.S32.HI R12, RZ, 0x1f, R187 ;  /* 0x0000001fff0c7819 */ /* 0x000fe400000114bb */
[----:B------:R-:W-:Y:S02]  /*a440*/  SEL R13, R184, RZ, !P0 ;  /* 0x000000ffb80d7207 */ /* 0x000fe40004000000 */
[----:B------:R-:W-:Y:S02]  /*a450*/  SEL R188, R188, RZ, !P0 ;  /* 0x000000ffbcbc7207 */ /* 0x000fe40004000000 */
[----:B-----5:R-:W-:Y:S01]  /*a460*/  SHF.R.S32.HI R10, RZ, 0x1f, R3 ;  /* 0x0000001fff0a7819 */ /* 0x020fe20000011403 */
[----:B------:R-:W-:Y:S06]  /*a470*/  @P3 BRA `(.L_x_9200) ;  /* 0x00000000009c3947 */ /* 0x000fec0003800000 */
[----:B------:R-:W2:Y:S01]  /*a480*/  S2R R5, SR_TID.X ;  /* 0x0000000000057919 */ /* 0x000ea20000002100 */
[----:B------:R-:W4:Y:S02]  /*a490*/  LDC R14, c[0x0][0xbe8] ;  /* 0x0002fa00ff0e7b82 */ /* 0x000f240000000800 */
[----:B----4-:R-:W-:Y:S01]  /*a4a0*/  IMAD R4, R0, R14, RZ ;  /* 0x0000000e00047224 */ /* 0x010fe200078e02ff */
[----:B--2---:R-:W-:-:S04]  /*a4b0*/  IADD3 R11, R2, -0x80, R5 ;  /* 0xffffff80020b7810 */ /* 0x004fc80007ffe005 */
        /* <DEDUP_REMOVED lines=35> */
.L_x_9200:
[----:B------:R-:W-:Y:S05]  /*a6f0*/  BSYNC B1 ;  /* 0x0000000000017941 */ /* 0x000fea0003800000 */
.L_x_9199:
        /* <DEDUP_REMOVED lines=8> */
[----:B------:R-:W-:Y:S02]  /*a780*/  IMAD.IADD R9, R2, 0x1, R3 ;  /* 0x0000000102097824 */ /* 0x000fe400078e0203 */
[----:B------:R-:W-:Y:S02]  /*a790*/  IMAD R8, R12, UR4, RZ ;  /* 0x000000040c087c24 */ /* 0x000fe4000f8e02ff */
[----:B0-----:R-:W-:-:S04]  /*a7a0*/  @P2 IMAD.HI.U32 R6, R9, R16, RZ ;  /* 0x0000001009062227 */ /* 0x001fc800078e00ff */
[C---:B------:R-:W-:Y:S02]  /*a7b0*/  IMAD R7, R187.reuse, UR5, R8 ;  /* 0x00000005bb077c24 */ /* 0x040fe4000f8e0208 */
[----:B------:R-:W-:Y:S01]  /*a7c0*/  IMAD.WIDE.U32 R4, R187, UR4, R4 ;  /* 0x00000004bb047c25 */ /* 0x000fe2000f8e0004 */
[----:B------:R-:W-:-:S03]  /*a7d0*/  ULDC.64 UR4, c[0x0][0xaf0] ;  /* 0x0002bc0000047ab9 */ /* 0x000fc60000000a00 */
[----:B------:R-:W-:Y:S01]  /*a7e0*/  IMAD.MOV.U32 R3, RZ, RZ, R9 ;  /* 0x000000ffff037224 */ /* 0x000fe200078e0009 */
[----:B---3--:R-:W-:Y:S01]  /*a7f0*/  @P2 SHF.R.U32.HI R3, RZ, R21, R6 ;  /* 0x00000015ff032219 */ /* 0x008fe20000011606 */
        /* <DEDUP_REMOVED lines=34> */
[----:B------:R-:W-:-:S11]  /*aa20*/  ISETP.GE.AND P5, PT, R185, UR4, PT ;  /* 0x00000004b9007c0c */ /* 0x000fd6000bfa6270 */
[-C--:B--2---:R-:W-:Y:S02]  /*aa30*/  @!P4 LEA R6, P2, R19, R2.reuse, 0x1 ;  /* 0x000000021306c211 */ /* 0x084fe400078408ff */
[----:B------:R-:W-:Y:S02]  /*aa40*/  @!P5 LEA R2, P3, R185, R2, 0x1 ;  /* 0x00000002b902d211 */ /* 0x000fe400078608ff */
[-C--:B---3--:R-:W-:Y:S02]  /*aa50*/  @!P4 LEA.HI.X R7, R19, R0.reuse, R196, 0x1, P2 ;  /* 0x000000001307c211 */ /* 0x088fe400010f0cc4 */
[----:B------:R-:W-:-:S03]  /*aa60*/  @!P5 LEA.HI.X R3, R185, R0, R195, 0x1, P3 ;  /* 0x00000000b903d211 */ /* 0x000fc600018f0cc3 */
[----:B------:R4:W-:Y:S04]  /*aa70*/  @!P4 ST.E.128 desc[UR40][R6.64], RZ ;  /* 0x000000ff0600c985 */ /* 0x0009e8000c101d28 */
[----:B------:R4:W-:Y:S02]  /*aa80*/  @!P5 ST.E.128 desc[UR40][R2.64], RZ ;  /* 0x000000ff0200d985 */ /* 0x0009e4000c101d28 */
.L_x_9202:
[----:B------:R-:W-:Y:S05]  /*aa90*/  BSYNC B1 ;  /* 0x0000000000017941 */ /* 0x000fea0003800000 */
.L_x_9201:
[----:B---3--:R3:W0:Y:S01]  /*aaa0*/  SHFL.IDX PT, R0, R5, 0x1, 0x181f ;  /* 0x00381f0005007f89 */ /* 0x00862200000e0000 */
[----:B------:R-:W-:Y:S03]  /*aab0*/  BSSY B1, `(.L_x_9203) ;  /* 0x000000c000017945 */ /* 0x000fe60003800000 */
[----:B--2-4-:R3:W2:Y:S01]  /*aac0*/  SHFL.IDX PT, R2, R4, 0x1, 0x181f ;  /* 0x00381f0004027f89 */ /* 0x0146a200000e0000 */
[----:B------:R-:W-:Y:S05]  /*aad0*/  @P1 BRA `(.L_x_9204) ;  /* 0x0000000000241947 */ /* 0x000fea0003800000 */
[----:B------:R-:W-:Y:S02]  /*aae0*/  ULDC UR4, c[0x0][0xac8] ;  /* 0x0002b20000047ab9 */ /* 0x000fe40000000800 */
[----:B------:R-:W-:Y:S02]  /*aaf0*/  ISETP.GE.AND P3, PT, R19, UR4, PT ;  /* 0x0000000413007c0c */ /* 0x000fe4000bf66270 */
[----:B------:R-:W-:-:S11]  /*ab00*/  ISETP.GE.AND P4, PT, R185, UR4, PT ;  /* 0x00000004b9007c0c */ /* 0x000fd6000bf86270 */
[-C--:B--2---:R-:W-:Y:S02]  /*ab10*/  @!P3 LEA R6, P1, R19, R2.reuse, 0x1 ;  /* 0x000000021306b211 */ /* 0x084fe400078208ff */
[----:B------:R-:W-:Y:S02]  /*ab20*/  @!P4 LEA R2, P2, R185, R2, 0x1 ;  /* 0x00000002b902c211 */ /* 0x000fe400078408ff */
[-C--:B0-----:R-:W-:Y:S02]  /*ab30*/  @!P3 LEA.HI.X R7, R19, R0.reuse, R196, 0x1, P1 ;  /* 0x000000001307b211 */ /* 0x081fe400008f0cc4 */
[----:B------:R-:W-:-:S03]  /*ab40*/  @!P4 LEA.HI.X R3, R185, R0, R195, 0x1, P2 ;  /* 0x00000000b903c211 */ /* 0x000fc600010f0cc3 */
[----:B------:R4:W-:Y:S04]  /*ab50*/  @!P3 ST.E.128 desc[UR40][R6.64], RZ ;  /* 0x000000ff0600b985 */ /* 0x0009e8000c101d28 */
[----:B------:R4:W-:Y:S02]  /*ab60*/  @!P4 ST.E.128 desc[UR40][R2.64], RZ ;  /* 0x000000ff0200c985 */ /* 0x0009e4000c101d28 */
.L_x_9204:
[----:B------:R-:W-:Y:S05]  /*ab70*/  BSYNC B1 ;  /* 0x0000000000017941 */ /* 0x000fea0003800000 */
.L_x_9203:
[----:B0-----:R0:W0:Y:S01]  /*ab80*/  SHFL.IDX PT, R0, R5, 0x2, 0x181f ;  /* 0x00581f0005007f89 */ /* 0x00102200000e0000 */
[----:B------:R-:W-:Y:S03]  /*ab90*/  BSSY B1, `(.L_x_9205) ;  /* 0x000000c000017945 */ /* 0x000fe60003800000 */
[----:B--2-4-:R2:W4:Y:S01]  /*aba0*/  SHFL.IDX PT, R2, R4, 0x2, 0x181f ;  /* 0x00581f0004027f89 */ /* 0x01452200000e0000 */
        /* <DEDUP_REMOVED lines=10> */
.L_x_9206:
[----:B------:R-:W-:Y:S05]  /*ac50*/  BSYNC B1 ;  /* 0x0000000000017941 */ /* 0x000fea0003800000 */
.L_x_9205:
[----:B0-----:R-:W-:Y:S01]  /*ac60*/  VIADD R0, R8, 0x60 ;  /* 0x0000006008007836 */ /* 0x001fe20000000000 */
[----:B------:R0:W0:Y:S04]  /*ac70*/  SHFL.IDX PT, R6, R5, 0x3, 0x181f ;  /* 0x00781f0005067f89 */ /* 0x00002800000e0000 */
[----:B------:R-:W-:Y:S01]  /*ac80*/  ISETP.GE.AND P0, PT, R0, R17, PT ;  /* 0x000000110000720c */ /* 0x000fe20003f06270 */
[----:B----4-:R4:W0:-:S12]  /*ac90*/  SHFL.IDX PT, R2, R4, 0x3, 0x181f ;  /* 0x00781f0004027f89 */ /* 0x01081800000e0000 */
[----:B----4-:R-:W-:Y:S05]  /*aca0*/  @P0 BRA `(.L_x_9197) ;  /* 0x0000000000240947 */ /* 0x010fea0003800000 */
[----:B------:R-:W-:Y:S02]  /*acb0*/  ULDC UR4, c[0x0][0xac8] ;  /* 0x0002b20000047ab9 */ /* 0x000fe40000000800 */
[----:B------:R-:W-:Y:S02]  /*acc0*/  ISETP.GE.AND P2, PT, R19, UR4, PT ;  /* 0x0000000413007c0c */ /* 0x000fe4000bf46270 */
[----:B------:R-:W-:-:S11]  /*acd0*/  ISETP.GE.AND P3, PT, R185, UR4, PT ;  /* 0x00000004b9007c0c */ /* 0x000fd6000bf66270 */
[-C--:B0-23--:R-:W-:Y:S02]  /*ace0*/  @!P2 LEA R4, P0, R19, R2.reuse, 0x1 ;  /* 0x000000021304a211 */ /* 0x08dfe400078008ff */
[----:B------:R-:W-:Y:S02]  /*acf0*/  @!P3 LEA R2, P1, R185, R2, 0x1 ;  /* 0x00000002b902b211 */ /* 0x000fe400078208ff */
[-C--:B------:R-:W-:Y:S02]  /*ad00*/  @!P2 LEA.HI.X R5, R19, R6.reuse, R196, 0x1, P0 ;  /* 0x000000061305a211 */ /* 0x080fe400000f0cc4 */
[----:B------:R-:W-:-:S03]  /*ad10*/  @!P3 LEA.HI.X R3, R185, R6, R195, 0x1, P1 ;  /* 0x00000006b903b211 */ /* 0x000fc600008f0cc3 */
[----:B------:R0:W-:Y:S04]  /*ad20*/  @!P2 ST.E.128 desc[UR40][R4.64], RZ ;  /* 0x000000ff0400a985 */ /* 0x0001e8000c101d28 */
[----:B------:R0:W-:Y:S02]  /*ad30*/  @!P3 ST.E.128 desc[UR40][R2.64], RZ ;  /* 0x000000ff0200b985 */ /* 0x0001e4000c101d28 */
.L_x_9197:
[----:B------:R-:W-:Y:S05]  /*ad40*/  BSYNC B0 ;  /* 0x0000000000007941 */ /* 0x000fea0003800000 */
.L_x_9188:
[----:B------:R-:W-:Y:S02]  /*ad50*/  ULDC UR4, c[0x0][0xc3c] ;  /* 0x00030f0000047ab9 */ /* 0x000fe40000000800 */
[----:B-1----:R-:W-:-:S13]  /*ad60*/  ISETP.GE.AND P0, PT, R47, UR4, PT ;  /* 0x000000042f007c0c */ /* 0x002fda000bf06270 */
[----:B------:R-:W-:Y:S05]  /*ad70*/  @!P0 BRA `(.L_x_9207) ;  /* 0xffffff6000188947 */ /* 0x000fea000383ffff */
[----:B------:R-:W-:Y:S05]  /*ad80*/  EXIT ;  /* 0x000000000000794d */ /* 0x000fea0003800000 */
.L_x_9152:
[----:B------:R-:W-:-:S08]  /*ad90*/  NOP ;  /* 0x0000000000007918 */ /* 0x000fd00000000000 */
[----:B--2---:R-:W0:-:S00]  /*ada0*/  USETMAXREG.DEALLOC.CTAPOOL 0x18 ;  /* 0x00000018000079c8 */ /* 0x004e0000080e0500 */
        /* <DEDUP_REMOVED lines=14> */
.L_x_9208:
        /* <DEDUP_REMOVED lines=42> */
.L_x_9214:
        /* <DEDUP_REMOVED lines=12> */
.L_x_9213:
[----:B------:R-:W-:Y:S05]  /*b1f0*/  BSYNC B0 ;  /* 0x0000000000007941 */ /* 0x000fea0003800000 */
.L_x_9212:
        /* <DEDUP_REMOVED lines=21> */
.L_x_9210:
        /* <DEDUP_REMOVED lines=20> */
.L_x_9215:
        /* <DEDUP_REMOVED lines=57> */
.L_x_9211:
[----:B------:R-:W-:Y:S02]  /*b820*/  IMAD.MOV.U32 R17, RZ, RZ, RZ ;  /* 0x000000ffff117224 */ /* 0x000fe400078e00ff */
[----:B------:R-:W-:Y:S02]  /*b830*/  IMAD.U32 R16, RZ, RZ, UR6 ;  /* 0x00000006ff107e24 */ /* 0x000fe4000f8e00ff */
[----:B------:R-:W-:-:S07]  /*b840*/  IMAD.MOV.U32 R18, RZ, RZ, RZ ;  /* 0x000000ffff127224 */ /* 0x000fce00078e00ff */
.L_x_9216:
[----:B------:R-:W-:-:S13]  /*b850*/  ISETP.NE.AND P0, PT, R0, RZ, PT ;  /* 0x000000ff0000720c */ /* 0x000fda0003f05270 */
[----:B------:R-:W1:Y:S01]  /*b860*/  @!P0 S2R R3, SR_CgaCtaId ;  /* 0x0000000000038919 */ /* 0x000e620000008800 */
[----:B------:R-:W-:-:S04]  /*b870*/  @!P0 MOV R0, 0x400 ;  /* 0x0000040000008802 */ /* 0x000fc80000000f00 */
[----:B-1----:R-:W-:-:S05]  /*b880*/  @!P0 LEA R0, R3, R0, 0x18 ;  /* 0x0000000003008211 */ /* 0x002fca00078ec0ff */
[----:B------:R2:W-:Y:S01]  /*b890*/  @!P0 STS.128 [R0+0x288d0], R16 ;  /* 0x0288d01000008388 */ /* 0x0005e20000000c00 */
[----:B------:R-:W-:Y:S06]  /*b8a0*/  BAR.ARV 0x5, 0x180 ;  /* 0x0146000000007b1d */ /* 0x000fec0000002000 */
.L_x_9209:
        /* <DEDUP_REMOVED lines=33> */
.L_x_9316:
[----:B0---4-:R-:W0:Y:S02]  /*bac0*/  LDC.64 R2, c[0x0][0xc88] ;  /* 0x00032200ff027b82 */ /* 0x011e240000000a00 */
[----:B0-----:R-:W-:-:S05]  /*bad0*/  IMAD.WIDE R2, R19, 0x4, R2 ;  /* 0x0000000413027825 */ /* 0x001fca00078e0202 */
[----:B--2---:R-:W2:Y:S01]  /*bae0*/  LDG.E R12, desc[UR40][R2.64] ;  /* 0x00000028020c7981 */ /* 0x004ea2000c1e1900 */
        /* <DEDUP_REMOVED lines=53> */
.L_x_9218:
        /* <DEDUP_REMOVED lines=8> */
[----:B------:R-:W-:-:S04]  /*bec0*/  IADD3 R6, P0, R11, UR4, RZ ;  /* 0x000000040b067c10 */ /* 0x000fc8000ff1e0ff */
[----:B------:R-:W-:-:S05]  /*bed0*/  IADD3.X R7, R10, UR5, RZ, P0, !PT ;  /* 0x000000050a077c10 */ /* 0x000fca00087fe4ff */
[----:B------:R2:W5:Y:S01]  /*bee0*/  LDG.E R6, desc[UR40][R6.64] ;  /* 0x0000002806067981 */ /* 0x000562000c1e1900 */
[----:B------:R-:W-:Y:S05]  /*bef0*/  BRA `(.L_x_9220) ;  /* 0x0000000000107947 */ /* 0x000fea0003800000 */
.L_x_9219:
[----:B------:R-:W-:Y:S05]  /*bf00*/  @!P0 BRA `(.L_x_9220) ;  /* 0x00000000000c8947 */ /* 0x000fea0003800000 */
[----:B------:R-:W2:Y:S04]  /*bf10*/  LDG.E R6, desc[UR40][R4.64] ;  /* 0x0000002804067981 */ /* 0x000ea8000c1e1900 */
[----:B------:R-:W2:Y:S02]  /*bf20*/  LDG.E R4, desc[UR40][R4.64+0x4] ;  /* 0x0000042804047981 */ /* 0x000ea4000c1e1900 */
[----:B--2---:R-:W-:-:S07]  /*bf30*/  IMAD.IADD R6, R4, 0x1, -R6 ;  /* 0x0000000104067824 */ /* 0x004fce00078e0a06 */
.L_x_9220:
[----:B-----5:R-:W-:Y:S01]  /*bf40*/  IMAD.IADD R6, R6, 0x1, -R0 ;  /* 0x0000000106067824 */ /* 0x020fe200078e0a00 */
[----:B------:R-:W-:Y:S01]  /*bf50*/  BSSY B7, `(.L_x_9221) ;  /* 0x00003ff000077945 */ /* 0x000fe20003800000 */
[----:B------:R-:W3:Y:S02]  /*bf60*/  LDC R0, c[0x0][0x448] ;  /* 0x00011200ff007b82 */ /* 0x000ee40000000800 */
[----:B---3--:R-:W-:Y:S01]  /*bf70*/  ISETP.NE.AND P0, PT, R0, 0x1, PT ;  /* 0x000000010000780c */ /* 0x008fe20003f05270 */
[----:B------:R-:W-:-:S04]  /*bf80*/  IMAD.SHL.U32 R0, R17, 0x80, RZ ;  /* 0x0000008011007824 */ /* 0x000fc800078e00ff */
[----:B------:R-:W-:-:S08]  /*bf90*/  VIADD R0, R0, 0x7f ;  /* 0x0000007f00007836 */ /* 0x000fd00000000000 */
[----:B------:R-:W3:Y:S08]  /*bfa0*/  @P0 LDC R2, c[0x0][0x44c] ;  /* 0x00011300ff020b82 */ /* 0x000ef00000000800 */
[----:B------:R-:W4:Y:S01]  /*bfb0*/  @P0 LDC R3, c[0x0][0x450] ;  /* 0x00011400ff030b82 */ /* 0x000f220000000800 */
[----:B---3--:R-:W-:-:S05]  /*bfc0*/  @P0 IMAD.HI.U32 R2, R0, R2, RZ ;  /* 0x0000000200020227 */ /* 0x008fca00078e00ff */
[----:B----4-:R-:W-:Y:S02]  /*bfd0*/  @P0 SHF.R.U32.HI R0, RZ, R3, R2 ;  /* 0x00000003ff000219 */ /* 0x010fe40000011602 */
[C---:B------:R-:W-:Y:S01]  /*bfe0*/  IADD3 R2, R6.reuse, 0x80, -R9 ;  /* 0x0000008006027810 */ /* 0x040fe20007ffe809 */
[----:B------:R-:W-:-:S04]  /*bff0*/  VIADD R6, R6, 0x7f ;  /* 0x0000007f06067836 */ /* 0x000fc80000000000 */
[----:B------:R-:W-:Y:S01]  /*c000*/  IMAD.IADD R0, R2, 0x1, R0 ;  /* 0x0000000102007824 */ /* 0x000fe200078e0200 */
[----:B------:R-:W-:-:S04]  /*c010*/  SHF.R.S32.HI R2, RZ, 0x1f, R6 ;  /* 0x0000001fff027819 */ /* 0x000fc80000011406 */
[----:B------:R-:W-:Y:S02]  /*c020*/  SHF.R.S32.HI R3, RZ, 0x1f, R0 ;  /* 0x0000001fff037819 */ /* 0x000fe40000011400 */
[----:B------:R-:W-:Y:S02]  /*c030*/  LEA.HI R2, R2, R6, RZ, 0x7 ;  /* 0x0000000602027211 */ /* 0x000fe400078f38ff */
[----:B------:R-:W-:Y:S02]  /*c040*/  LEA.HI R3, R3, R0, RZ, 0x7 ;  /* 0x0000000003037211 */ /* 0x000fe400078f38ff */
[----:B------:R-:W-:Y:S02]  /*c050*/  SHF.R.S32.HI R2, RZ, 0x7, R2 ;  /* 0x00000007ff027819 */ /* 0x000fe40000011402 */
[----:B------:R-:W-:-:S04]  /*c060*/  SHF.R.S32.HI R3, RZ, 0x7, R3 ;  /* 0x00000007ff037819 */ /* 0x000fc80000011403 */
[----:B------:R-:W-:-:S04]  /*c070*/  VIMNMX R4, R2, R3, PT ;  /* 0x0000000302047248 */ /* 0x000fc80003fe0100 */
[----:B------:R-:W-:Y:S01]  /*c080*/  ISETP.GT.AND P0, PT, R4, RZ, PT ;  /* 0x000000ff0400720c */ /* 0x000fe20003f04270 */
        /* <DEDUP_REMOVED lines=19> */
.L_x_9222:
        /* <DEDUP_REMOVED lines=21> */
.L_x_9225:
[----:B------:R-:W-:Y:S05]  /*c310*/  BSYNC B6 ;  /* 0x0000000000067941 */ /* 0x000fea0003800000 */
.L_x_9224:
        /* <DEDUP_REMOVED lines=21> */
.L_x_9228:
        /* <DEDUP_REMOVED lines=16> */
.L_x_9227:
[----:B------:R-:W-:Y:S05]  /*c570*/  BSYNC B6 ;  /* 0x0000000000067941 */ /* 0x000fea0003800000 */
.L_x_9226:
[----:B------:R-:W3:Y:S01]  /*c580*/  LDL.LU R2, [R1] ;  /* 0x0000000001027983 */ /* 0x000ee20000300800 */
[----:B------:R-:W-:-:S03]  /*c590*/  ULDC.64 UR4, c[0x0][0x9f8] ;  /* 0x00027e0000047ab9 */ /* 0x000fc60000000a00 */
[----:B------:R-:W4:Y:S04]  /*c5a0*/  LDL.LU R4, [R1+0xc] ;  /* 0x00000c0001047983 */ /* 0x000f280000300800 */
[----:B--2---:R-:W2:Y:S01]  /*c5b0*/  LDL R7, [R1+0x10] ;  /* 0x0000100001077983 */ /* 0x004ea20000100800 */
[----:B------:R-:W-:-:S03]  /*c5c0*/  ISETP.NE.U32.AND P0, PT, RZ, UR4, PT ;  /* 0x00000004ff007c0c */ /* 0x000fc6000bf05070 */
[----:B------:R-:W5:Y:S01]  /*c5d0*/  LDL R0, [R1+0x2c] ;  /* 0x00002c0001007983 */ /* 0x000f620000100800 */
[----:B------:R-:W-:-:S13]  /*c5e0*/  ISETP.NE.AND.EX P0, PT, RZ, UR5, PT, P0 ;  /* 0x00000005ff007c0c */ /* 0x000fda000bf05300 */
[----:B---3--:R-:W-:-:S04]  /*c5f0*/  @P0 IADD3 R2, P1, R2, UR4, RZ ;  /* 0x0000000402020c10 */ /* 0x008fc8000ff3e0ff */
[----:B----4-:R-:W-:Y:S01]  /*c600*/  @P0 IADD3.X R3, R4, UR5, RZ, P1, !PT ;  /* 0x0000000504030c10 */ /* 0x010fe20008ffe4ff */
[----:B------:R-:W-:-:S04]  /*c610*/  ULDC.64 UR4, c[0x0][0xa08] ;  /* 0x0002820000047ab9 */ /* 0x000fc80000000a00 */
[----:B--2---:R2:W3:Y:S02]  /*c620*/  @P0 LDG.E R7, desc[UR40][R2.64] ;  /* 0x0000002802070981 */ /* 0x0044e4000c1e1900 */
        /* <DEDUP_REMOVED lines=14> */
.L_x_9332:
        /* <DEDUP_REMOVED lines=10> */
.L_x_9335:
[----:B------:R-:W-:Y:S05]  /*c7b0*/  @!P6 BRA `(.L_x_9230) ;  /* 0x000000040020e947 */ /* 0x000fea0003800000 */
[----:B------:R-:W-:-:S04]  /*c7c0*/  ISETP.NE.U32.AND P0, PT, R2, RZ, PT ;  /* 0x000000ff0200720c */ /* 0x000fc80003f05070 */
[----:B------:R-:W-:-:S13]  /*c7d0*/  ISETP.NE.AND.EX P0, PT, R3, RZ, PT, P0 ;  /* 0x000000ff0300720c */ /* 0x000fda0003f05300 */
[----:B------:R-:W-:Y:S05]  /*c7e0*/  @!P0 BRA `(.L_x_9232) ;  /* 0x0000000000548947 */ /* 0x000fea0003800000 */
[----:B------:R-:W4:Y:S01]  /*c7f0*/  LDC R6, c[0x0][0x43c] ;  /* 0x00010f00ff067b82 */ /* 0x000f220000000800 */
[----:B01----:R-:W-:Y:S01]  /*c800*/  IMAD.MOV.U32 R9, RZ, RZ, R4 ;  /* 0x000000ffff097224 */ /* 0x003fe200078e0004 */
[----:B------:R-:W-:-:S03]  /*c810*/  ULDC.64 UR4, c[0x0][0x428] ;  /* 0x00010a0000047ab9 */ /* 0x000fc60000000a00 */
        /* <DEDUP_REMOVED lines=18> */
.L_x_9232:
[----:B------:R-:W5:Y:S04]  /*c940*/  LDL R7, [R1+0x4] ;  /* 0x0000040001077983 */ /* 0x000f680000100800 */
[----:B---34-:R-:W5:Y:S04]  /*c950*/  LDL R0, [R1+0x8] ;  /* 0x0000080001007983 */ /* 0x018f680000100800 */
[----:B------:R-:W3:Y:S01]  /*c960*/  LDL R2, [R1+0x14] ;  /* 0x0000140001027983 */ /* 0x000ee20000100800 */
[----:B-----5:R-:W-:Y:S01]  /*c970*/  IMAD R0, R0, 0x8, R7 ;  /* 0x0000000800007824 */ /* 0x020fe200078e0207 */
[----:B---3--:R-:W-:-:S04]  /*c980*/  SHF.L.U32 R2, R2, 0x1f, RZ ;  /* 0x0000001f02027819 */ /* 0x008fc800000006ff */
[----:B------:R-:W3:Y:S02]  /*c990*/  SYNCS.PHASECHK.TRANS64.TRYWAIT P0, [R0+URZ+0x28840], R2 ;  /* 0x02884002000075a7 */ /* 0x000ee4000800017f */
[----:B---3--:R-:W-:Y:S05]  /*c9a0*/  @!P0 BRA `(.L_x_9233) ;  /* 0x00000048006c8947 */ /* 0x008fea0003800000 */
.L_x_9336:
        /* <DEDUP_REMOVED lines=11> */
.L_x_9234:
[----:B--2---:R-:W2:Y:S04]  /*ca60*/  LDL R5, [R1+0x4] ;  /* 0x0000040001057983 */ /* 0x004ea80000100800 */
[----:B------:R-:W2:Y:S04]  /*ca70*/  LDL R4, [R1+0x8] ;  /* 0x0000080001047983 */ /* 0x000ea80000100800 */
[----:B------:R-:W4:Y:S04]  /*ca80*/  LDL R6, [R1+0xc] ;  /* 0x00000c0001067983 */ /* 0x000f280000100800 */
[----:B------:R-:W5:Y:S04]  /*ca90*/  LDL R3, [R1+0x18] ;  /* 0x0000180001037983 */ /* 0x000f680000100800 */
[----:B---3--:R-:W3:Y:S01]  /*caa0*/  LDL R2, [R1] ;  /* 0x0000000001027983 */ /* 0x008ee20000100800 */
[----:B------:R-:W-:Y:S01]  /*cab0*/  R2UR UR9, R0 ;  /* 0x00000000000972ca */ /* 0x000fe200000e0000 */
[----:B------:R-:W-:Y:S01]  /*cac0*/  UIADD3 UR4, UP0, UR38, 0x370, URZ ;  /* 0x0000037026047890 */ /* 0x000fe2000ff1e03f */
[----:B------:R-:W-:-:S02]  /*cad0*/  R2UR UR12, R18 ;  /* 0x00000000120c72ca */ /* 0x000fc400000e0000 */
[----:B------:R-:W-:Y:S01]  /*cae0*/  PLOP3.LUT P0, PT, PT, PT, PT, 0x80, 0x0 ;  /* 0x000000000000781c */ /* 0x000fe20003f0f070 */
[----:B------:R-:W-:Y:S01]  /*caf0*/  UMOV UR10, URZ ;  /* 0x0000003f000a7c82 */ /* 0x000fe20008000000 */
[----:B------:R-:W-:-:S07]  /*cb00*/  UMOV UR7, 0x14f00000 ;  /* 0x14f0000000077882 */ /* 0x000fce0000000000 */
[----:B------:R-:W-:Y:S01]  /*cb10*/  UIADD3 UR9, UR9, 0x28830, URZ ;  /* 0x0002883009097890 */ /* 0x000fe2000fffe03f */
[----:B------:R-:W-:Y:S01]  /*cb20*/  UMOV UR15, 0x40 ;  /* 0x00000040000f7882 */ /* 0x000fe20000000000 */
[----:B--2---:R-:W-:Y:S01]  /*cb30*/  IMAD R0, R4, 0x8000, R5 ;  /* 0x0000800004007824 */ /* 0x004fe200078e0205 */
[----:B----4-:R-:W-:-:S04]  /*cb40*/  R2UR UR11, R6 ;  /* 0x00000000060b72ca */ /* 0x010fc800000e0000 */
[----:B------:R-:W-:Y:S02]  /*cb50*/  R2UR UR6, R0 ;  /* 0x00000000000672ca */ /* 0x000fe400000e0000 */
[----:B-----5:R-:W-:Y:S02]  /*cb60*/  R2UR UR5, R3 ;  /* 0x00000000030572ca */ /* 0x020fe400000e0000 */
[----:B---3--:R-:W-:-:S09]  /*cb70*/  R2UR UR13, R2 ;  /* 0x00000000020d72ca */ /* 0x008fd200000e0000 */
[----:B------:R-:W-:Y:S02]  /*cb80*/  UIADD3 UR8, UR6, 0x18400, URZ ;  /* 0x0001840006087890 */ /* 0x000fe4000fffe03f */
[----:B------:R-:W-:Y:S02]  /*cb90*/  ULEA UR11, UR11, UR5, 0x7 ;  /* 0x000000050b0b7291 */ /* 0x000fe4000f8e383f */
[----:B------:R-:W-:Y:S02]  /*cba0*/  UIADD3.X UR5, URZ, UR39, URZ, UP0, !UPT ;  /* 0x000000273f057290 */ /* 0x000fe400087fe43f */
[----:B------:R-:W-:Y:S01]  /*cbb0*/  UIADD3 UR14, UR6, 0x1c400, URZ ;  /* 0x0001c400060e7890 */ /* 0x000fe2000fffe03f */
[----:B------:R-:W-:Y:S02]  /*cbc0*/  P2R R0, PR, RZ, 0x1 ;  /* 0x00000001ff007803 */ /* 0x000fe40000000000 */
[----:B------:R-:W-:-:S04]  /*cbd0*/  UMOV UR6, 0x0 ;  /* 0x0000000000067882 */ /* 0x000fc80000000000 */
[----:B------:R2:W-:Y:S01]  /*cbe0*/  UTMALDG.4D [UR8], [UR4], desc[UR6] ;  /* 0x00000608040075b4 */ /* 0x0005e20008019000 */
[----:B------:R4:W-:Y:S01]  /*cbf0*/  STL [R1+0x20], R0 ;  /* 0x0000200001007387 */ /* 0x0009e20000100800 */
[----:B--2---:R-:W-:Y:S01]  /*cc00*/  UMOV UR8, UR14 ;  /* 0x0000000e00087c82 */ /* 0x004fe20008000000 */
[----:B------:R-:W-:Y:S02]  /*cc10*/  UMOV UR10, UR15 ;  /* 0x0000000f000a7c82 */ /* 0x000fe40008000000 */
[----:B------:R4:W-:Y:S01]  /*cc20*/  UTMALDG.4D [UR8], [UR4], desc[UR6] ;  /* 0x00000608040075b4 */ /* 0x0009e20008019000 */
[----:B------:R-:W-:Y:S02]  /*cc30*/  NOP ;  /* 0x0000000000007918 */ /* 0x000fe40000000000 */
.L_x_9230:
[----:B------:R-:W5:Y:S04]  /*cc40*/  LDL R2, [R1+0x4] ;  /* 0x0000040001027983 */ /* 0x000f680000100800 */
[----:B------:R-:W5:Y:S04]  /*cc50*/  LDL.LU R3, [R1+0x30] ;  /* 0x0000300001037983 */ /* 0x000f680000300800 */
[----:B--2---:R-:W2:Y:S04]  /*cc60*/  LDL.LU R5, [R1+0x28] ;  /* 0x0000280001057983 */ /* 0x004ea80000300800 */
[----:B---3--:R-:W3:Y:S01]  /*cc70*/  LDL.LU R4, [R1+0x38] ;  /* 0x0000380001047983 */ /* 0x008ee20000300800 */
[----:B------:R-:W-:Y:S05]  /*cc80*/  WARPSYNC.ALL ;  /* 0x0000000000007948 */ /* 0x000fea0003800000 */
[----:B----4-:R-:W-:Y:S01]  /*cc90*/  ULDC.64 UR4, c[0x0][0x298] ;  /* 0x0000a60000047ab9 */ /* 0x010fe20000000a00 */
[----:B------:R-:W-:Y:S01]  /*cca0*/  ULDC.64 UR6, c[0x0][0xa00] ;  /* 0x0002800000067ab9 */ /* 0x000fe20000000a00 */
[----:B------:R-:W-:Y:S01]  /*ccb0*/  BSSY B6, `(.L_x_9235) ;  /* 0x0000024000067945 */ /* 0x000fe20003800000 */
[----:B------:R-:W-:Y:S01]  /*ccc0*/  BAR.SYNC.DEFER_BLOCKING 0x8, 0x180 ;  /* 0x0206000000007b1d */ /* 0x000fe20000010000 */
[----:B------:R-:W-:-:S04]  /*ccd0*/  ISETP.NE.U32.AND P0, PT, RZ, UR6, PT ;  /* 0x00000006ff007c0c */ /* 0x000fc8000bf05070 */
[----:B------:R-:W-:Y:S01]  /*cce0*/  ISETP.NE.AND.EX P0, PT, RZ, UR7, PT, P0 ;  /* 0x00000007ff007c0c */ /* 0x000fe2000bf05300 */
[----:B-----5:R-:W-:Y:S01]  /*ccf0*/  VIADD R2, R2, 0x10400 ;  /* 0x0001040002027836 */ /* 0x020fe20000000000 */
[----:B------:R-:W-:-:S04]  /*cd00*/  SHF.R.S32.HI R0, RZ, 0x1f, R3 ;  /* 0x0000001fff007819 */ /* 0x000fc80000011403 */
        /* <DEDUP_REMOVED lines=30> */
.L_x_9236:
[----:B------:R-:W-:Y:S05]  /*cef0*/  BSYNC B6 ;  /* 0x0000000000067941 */ /* 0x000fea0003800000 */
.L_x_9235:
        /* <DEDUP_REMOVED lines=8> */
[----:B01----:R-:W0:Y:S03]  /*cf80*/  S2R R9, SR_TID.X ;  /* 0x0000000000097919 */ /* 0x003e260000002100 */
[----:B------:R1:W5:Y:S01]  /*cf90*/  LDL R10, [R1+0x34] ;  /* 0x00003400010a7983 */ /* 0x0003620000100800 */
[----:B---3--:R-:W-:Y:S01]  /*cfa0*/  ISETP.NE.AND P0, PT, R7, 0x1, PT ;  /* 0x000000010700780c */ /* 0x008fe20003f05270 */
[----:B0-----:R-:W-:-:S05]  /*cfb0*/  IMAD.SHL.U32 R8, R9, 0x8, RZ ;  /* 0x0000000809087824 */ /* 0x001fca00078e00ff */
[----:B------:R-:W-:-:S04]  /*cfc0*/  LOP3.LUT R8, R8, 0x38, RZ, 0xc0, !PT ;  /* 0x0000003808087812 */ /* 0x000fc800078ec0ff */
        /* <DEDUP_REMOVED lines=10> */
[----:B------:R-:W2:Y:S03]  /*d070*/  @P0 LDC R6, c[0x0][0x450] ;  /* 0x00011400ff060b82 */ /* 0x000ea60000000800 */
[----:B------:R-:W-:Y:S01]  /*d080*/  IMAD R0, R4, UR5, R0 ;  /* 0x0000000504007c24 */ /* 0x000fe2000f8e0200 */
[----:B------:R-:W-:Y:S01]  /*d090*/  ULDC.64 UR4, c[0x0][0x2d0] ;  /* 0x0000b40000047ab9 */ /* 0x000fe20000000a00 */
[----:B------:R-:W3:Y:S02]  /*d0a0*/  S2R R4, SR_TID.X ;  /* 0x0000000000047919 */ /* 0x000ee40000002100 */
[----:B------:R-:W-:Y:S01]  /*d0b0*/  IMAD.IADD R3, R3, 0x1, R0 ;  /* 0x0000000103037824 */ /* 0x000fe200078e0200 */
[----:B0-----:R-:W-:-:S04]  /*d0c0*/  LOP3.LUT R5, R5, 0x7f, RZ, 0xc0, !PT ;  /* 0x0000007f05057812 */ /* 0x001fc800078ec0ff */
[----:B------:R-:W-:Y:S01]  /*d0d0*/  SHF.R.U32.HI R5, RZ, 0x3, R5 ;  /* 0x00000003ff057819 */ /* 0x000fe20000011605 */
[----:B---3--:R-:W-:-:S05]  /*d0e0*/  IMAD.SHL.U32 R4, R4, 0x10, RZ ;  /* 0x0000001004047824 */ /* 0x008fca00078e00ff */
[----:B------:R-:W-:Y:S02]  /*d0f0*/  LOP3.LUT R4, R5, 0x70, R4, 0xf8, !PT ;  /* 0x0000007005047812 */ /* 0x000fe400078ef804 */
[----:B------:R-:W0:Y:S03]  /*d100*/  @P0 LDC R5, c[0x0][0x44c] ;  /* 0x00011300ff050b82 */ /* 0x000e260000000800 */
[----:B------:R-:W-:-:S04]  /*d110*/  IMAD R0, R17, 0x80, R4 ;  /* 0x0000008011007824 */ /* 0x000fc800078e0204 */
[----:B------:R-:W-:Y:S02]  /*d120*/  IMAD.MOV.U32 R4, RZ, RZ, R0 ;  /* 0x000000ffff047224 */ /* 0x000fe400078e0000 */
[----:B0-----:R-:W-:-:S05]  /*d130*/  @P0 IMAD.HI.U32 R5, R0, R5, RZ ;  /* 0x0000000500050227 */ /* 0x001fca00078e00ff */
[----:B--2---:R-:W-:-:S05]  /*d140*/  @P0 SHF.R.U32.HI R4, RZ, R6, R5 ;  /* 0x00000006ff040219 */ /* 0x004fca0000011605 */
        /* <DEDUP_REMOVED lines=12> */
[----:B------:R-:W-:Y:S02]  /*d210*/  ISETP.GE.AND P1, PT, R8, UR4, PT ;  /* 0x0000000408007c0c */ /* 0x000fe4000bf26270 */
[----:B------:R1:W5:Y:S01]  /*d220*/  LDL R8, [R1+0x24] ;  /* 0x0000240001087983 */ /* 0x0003620000100800 */
[----:B------:R-:W-:Y:S02]  /*d230*/  IMAD.SHL.U32 R9, R9, 0x8, RZ ;  /* 0x0000000809097824 */ /* 0x000fe400078e00ff */
[----:B------:R-:W-:-:S03]  /*d240*/  IMAD R0, R0, UR5, R6 ;  /* 0x0000000500007c24 */ /* 0x000fc6000f8e0206 */
[----:B------:R-:W-:Y:S01]  /*d250*/  LOP3.LUT R9, R9, 0x38, RZ, 0xc0, !PT ;  /* 0x0000003809097812 */ /* 0x000fe200078ec0ff */
[----:B------:R-:W-:Y:S01]  /*d260*/  IMAD.IADD R0, R5, 0x1, R0 ;  /* 0x0000000105007824 */ /* 0x000fe200078e0200 */
[C---:B------:R-:W-:Y:S02]  /*d270*/  LEA R3, P2, R4.reuse, UR6, 0x1 ;  /* 0x0000000604037c11 */ /* 0x040fe4000f8408ff */
[----:B------:R-:W-:Y:S01]  /*d280*/  ISETP.GE.AND P0, PT, R9, UR4, PT ;  /* 0x0000000409007c0c */ /* 0x000fe2000bf06270 */
[----:B------:R-:W-:Y:S01]  /*d290*/  UMOV UR4, 0xffffffff ;  /* 0xffffffff00047882 */ /* 0x000fe20000000000 */
[----:B------:R-:W-:Y:S02]  /*d2a0*/  LEA.HI.X R0, R4, UR7, R0, 0x1, P2 ;  /* 0x0000000704007c11 */ /* 0x000fe400090f0c00 */
[----:B-1----:R-:W-:Y:S09]  /*d2b0*/  BRA.DIV UR4, `(.L_x_9237) ;  /* 0x00000042043c7947 */ /* 0x002ff2000b800000 */
[----:B------:R-:W0:Y:S01]  /*d2c0*/  S2R R4, SR_TID.X ;  /* 0x0000000000047919 */ /* 0x000e220000002100 */
[----:B-----5:R-:W-:Y:S01]  /*d2d0*/  IMAD R2, R10, R7, RZ ;  /* 0x000000070a027224 */ /* 0x020fe200078e02ff */
[----:B------:R-:W1:Y:S04]  /*d2e0*/  SHFL.IDX PT, R5, R3, RZ, 0x181f ;  /* 0x00181fff03057589 */ /* 0x000e6800000e0000 */
[----:B------:R-:W-:Y:S04]  /*d2f0*/  SHFL.IDX PT, R6, R3, 0x1, 0x181f ;  /* 0x00381f0003067f89 */ /* 0x000fe800000e0000 */
        /* <DEDUP_REMOVED lines=9> */
[----:B0-----:R-:W-:-:S05]  /*d390*/  @!P4 IMAD.X R4, RZ, RZ, R4, P3 ;  /* 0x000000ffff04c224 */ /* 0x001fca00018e0604 */
[----:B------:R-:W-:-:S04]  /*d3a0*/  @!P4 LOP3.LUT R5, R5, R4, RZ, 0x3c, !PT ;  /* 0x000000040505c212 */ /* 0x000fc800078e3cff */
[----:B------:R-:W-:-:S04]  /*d3b0*/  @!P4 LOP3.LUT R4, R5, R4, RZ, 0x3c, !PT ;  /* 0x000000040504c212 */ /* 0x000fc800078e3cff */
[----:B------:R-:W-:-:S05]  /*d3c0*/  @!P4 LOP3.LUT R5, R5, R4, RZ, 0x3c, !PT ;  /* 0x000000040505c212 */ /* 0x000fca00078e3cff */
[----:B------:R-:W-:Y:S04]  /*d3d0*/  @!P4 LDGSTS.E.BYPASS.LTC128B.128 [R8+0x10400], desc[UR40][R4.64], !P0 ;  /* 0x104000000408cfae */ /* 0x000fe8000c101d68 */
[----:B------:R0:W-:Y:S02]  /*d3e0*/  @!P4 LDGSTS.E.BYPASS.LTC128B.128 [R8+0x14400], desc[UR40][R4.64+0x80], !P1 ;  /* 0x144000800408cfae */ /* 0x0001e4000c901d68 */
[----:B0-----:R-:W-:-:S05]  /*d3f0*/  @!P2 LEA R5, P3, R9, R6, 0x1 ;  /* 0x000000060905a211 */ /* 0x001fca00078608ff */
[----:B------:R-:W-:-:S05]  /*d400*/  @!P2 IMAD.X R4, RZ, RZ, R7, P3 ;  /* 0x000000ffff04a224 */ /* 0x000fca00018e0607 */
[----:B------:R-:W-:-:S04]  /*d410*/  @!P2 LOP3.LUT R5, R5, R4, RZ, 0x3c, !PT ;  /* 0x000000040505a212 */ /* 0x000fc800078e3cff */
[----:B------:R-:W-:-:S04]  /*d420*/  @!P2 LOP3.LUT R4, R5, R4, RZ, 0x3c, !PT ;  /* 0x000000040504a212 */ /* 0x000fc800078e3cff */
[----:B------:R-:W-:-:S05]  /*d430*/  @!P2 LOP3.LUT R5, R5, R4, RZ, 0x3c, !PT ;  /* 0x000000040505a212 */ /* 0x000fca00078e3cff */
[----:B------:R-:W-:Y:S04]  /*d440*/  @!P2 LDGSTS.E.BYPASS.LTC128B.128 [R8+0x10c00], desc[UR40][R4.64], !P0 ;  /* 0x10c000000408afae */ /* 0x000fe8000c101d68 */
[----:B------:R0:W-:Y:S02]  /*d450*/  @!P2 LDGSTS.E.BYPASS.LTC128B.128 [R8+0x14c00], desc[UR40][R4.64+0x80], !P1 ;  /* 0x14c000800408afae */ /* 0x0001e4000c901d68 */
[----:B0-----:R-:W-:Y:S02]  /*d460*/  VIADD R4, R17, 0x20 ;  /* 0x0000002011047836 */ /* 0x001fe40000000000 */
[----:B------:R-:W0:Y:S03]  /*d470*/  SHFL.IDX PT, R5, R3, 0x2, 0x181f ;  /* 0x00581f0003057f89 */ /* 0x000e2600000e0000 */
[----:B------:R-:W-:-:S02]  /*d480*/  ISETP.GE.AND P2, PT, R4, R2, PT ;  /* 0x000000020400720c */ /* 0x000fc40003f46270 */
[----:B------:R-:W1:Y:S11]  /*d490*/  SHFL.IDX PT, R4, R0, 0x2, 0x181f ;  /* 0x00581f0000047f89 */ /* 0x000e7600000e0000 */
[----:B0-----:R-:W-:-:S05]  /*d4a0*/  @!P2 LEA R5, P3, R9, R5, 0x1 ;  /* 0x000000050905a211 */ /* 0x001fca00078608ff */
[----:B-1----:R-:W-:-:S05]  /*d4b0*/  @!P2 IMAD.X R4, RZ, RZ, R4, P3 ;  /* 0x000000ffff04a224 */ /* 0x002fca00018e0604 */
        /* <DEDUP_REMOVED lines=50> */
[----:B--2---:R1:W-:Y:S02]  /*d7e0*/  @!P2 LDGSTS.E.BYPASS.LTC128B.128 [R8+0x17400], desc[UR40][R4.64+0x80], !P1 ;  /* 0x174000800408afae */ /* 0x0043e4000c901d68 */
.L_x_9353:
        /* <DEDUP_REMOVED lines=11> */
.L_x_9239:
[----:B------:R-:W-:Y:S05]  /*d8a0*/  BSYNC B0 ;  /* 0x0000000000007941 */ /* 0x000fea0003800000 */
.L_x_9238:
[----:B012---:R-:W2:Y:S01]  /*d8b0*/  LDL R8, [R1+0x4] ;  /* 0x0000040001087983 */ /* 0x007ea20000100800 */
[----:B------:R-:W-:Y:S01]  /*d8c0*/  PLOP3.LUT P0, PT, PT, PT, PT, 0x80, 0x0 ;  /* 0x000000000000781c */ /* 0x000fe20003f0f070 */
[----:B------:R-:W-:Y:S01]  /*d8d0*/  NOP ;  /* 0x0000000000007918 */ /* 0x000fe20000000000 */
[----:B--2---:R-:W-:-:S11]  /*d8e0*/  VIADD R6, R8, 0x28800 ;  /* 0x0002880008067836 */ /* 0x004fd60000000000 */
.L_x_9240:
        /* <DEDUP_REMOVED lines=19> */
.L_x_9354:
[----:B------:R-:W-:Y:S05]  /*da20*/  BSYNC B0 ;  /* 0x0000000000007941 */ /* 0x000fea0003800000 */
.L_x_9241:
        /* <DEDUP_REMOVED lines=47> */
.L_x_9249:
[----:B------:R-:W2:Y:S01]  /*dd20*/  LDL R0, [R1+0x4] ;  /* 0x0000040001007983 */ /* 0x000ea20000100800 */
[----:B------:R-:W-:Y:S01]  /*dd30*/  BSSY B3, `(.L_x_9250) ;  /* 0x0000005000037945 */ /* 0x000fe20003800000 */
[----:B--2---:R-:W-:Y:S01]  /*dd40*/  IMAD R2, R8, 0x8, R0 ;  /* 0x0000000808027824 */ /* 0x004fe200078e0200 */
[----:B------:R-:W-:-:S04]  /*dd50*/  SHF.L.U32 R0, R12, 0x1f, RZ ;  /* 0x0000001f0c007819 */ /* 0x000fc800000006ff */
[----:B------:R-:W1:Y:S02]  /*dd60*/  SYNCS.PHASECHK.TRANS64.TRYWAIT P0, [R2+URZ+0x28840], R0 ;  /* 0x02884000020075a7 */ /* 0x000e64000800017f */
[----:B-1----:R-:W-:Y:S05]  /*dd70*/  @!P0 BRA `(.L_x_9251) ;  /* 0x0000004000708947 */ /* 0x002fea0003800000 */
.L_x_9355:
[----:B------:R-:W-:Y:S05]  /*dd80*/  BSYNC B3 ;  /* 0x0000000000037941 */ /* 0x000fea0003800000 */
.L_x_9250:
        /* <DEDUP_REMOVED lines=12> */
.L_x_9253:
[----:B------:R-:W-:Y:S05]  /*de50*/  BSYNC B3 ;  /* 0x0000000000037941 */ /* 0x000fea0003800000 */
.L_x_9252:
        /* <DEDUP_REMOVED lines=13> */
.L_x_9254:
        /* <DEDUP_REMOVED lines=16> */
.L_x_9255:
        /* <DEDUP_REMOVED lines=17> */
.L_x_9356:
[----:B------:R-:W-:Y:S05]  /*e140*/  BSYNC B3 ;  /* 0x0000000000037941 */ /* 0x000fea0003800000 */
.L_x_9256:
        /* <DEDUP_REMOVED lines=14> */
.L_x_9259:
[----:B------:R-:W-:Y:S05]  /*e230*/  BSYNC B3 ;  /* 0x0000000000037941 */ /* 0x000fea0003800000 */
.L_x_9258:
        /* <DEDUP_REMOVED lines=13> */
.L_x_9260:
        /* <DEDUP_REMOVED lines=16> */
.L_x_9261:
        /* <DEDUP_REMOVED lines=13> */
.L_x_9248:
[----:B------:R-:W-:Y:S05]  /*e4e0*/  BSYNC B1 ;  /* 0x0000000000017941 */ /* 0x000fea0003800000 */
.L_x_9247:
[----:B------:R-:W2:Y:S04]  /*e4f0*/  LDL.LU R0, [R1+0x2c] ;  /* 0x00002c0001007983 */ /* 0x000ea80000300800 */
[----:B------:R3:W-:Y:S04]  /*e500*/  STL [R1+0x8], R8 ;  /* 0x0000080801007387 */ /* 0x0007e80000100800 */
[----:B------:R3:W-:Y:S02]  /*e510*/  STL [R1+0x14], R12 ;  /* 0x0000140c01007387 */ /* 0x0007e40000100800 */
[----:B--23--:R-:W-:-:S07]  /*e520*/  VIADD R0, R0, 0xfffffffd ;  /* 0xfffffffd00007836 */ /* 0x00cfce0000000000 */
.L_x_9246:
[----:B------:R-:W-:Y:S05]  /*e530*/  BSYNC B2 ;  /* 0x0000000000027941 */ /* 0x000fea0003800000 */
.L_x_9245:
[----:B------:R-:W-:-:S13]  /*e540*/  ISETP.NE.AND P0, PT, R4, RZ, PT ;  /* 0x000000ff0400720c */ /* 0x000fda0003f05270 */
[----:B------:R-:W-:Y:S05]  /*e550*/  @!P0 BRA `(.L_x_9244) ;  /* 0x0000001400008947 */ /* 0x000fea0003800000 */
[----:B------:R2:W5:Y:S02]  /*e560*/  LDL R8, [R1] ;  /* 0x0000000001087983 */ /* 0x0005640000100800 */
.L_x_9292:
[----:B---3--:R-:W3:Y:S04]  /*e570*/  LDL R4, [R1+0x20] ;  /* 0x0000200001047983 */ /* 0x008ee80000100800 */
[----:B0-----:R-:W4:Y:S04]  /*e580*/  LDL R3, [R1+0x8] ;  /* 0x0000080001037983 */ /* 0x001f280000100800 */
[----:B--2---:R-:W2:Y:S01]  /*e590*/  LDL R2, [R1+0x14] ;  /* 0x0000140001027983 */ /* 0x004ea20000100800 */
[----:B------:R-:W-:Y:S05]  /*e5a0*/  YIELD ;  /* 0x0000000000007946 */ /* 0x000fea0003800000 */
[----:B------:R-:W-:Y:S01]  /*e5b0*/  BSSY B1, `(.L_x_9262) ;  /* 0x000009a000017945 */ /* 0x000fe20003800000 */
[----:B---3--:R-:W-:Y:S01]  /*e5c0*/  ISETP.NE.AND P1, PT, R4, RZ, PT ;  /* 0x000000ff0400720c */ /* 0x008fe20003f25270 */
        /* <DEDUP_REMOVED lines=12> */
[----:B-----5:R-:W0:Y:S01]  /*e690*/  LDC R8, c[0x0][0x43c] ;  /* 0x00010f00ff087b82 */ /* 0x020e220000000800 */
        /* <DEDUP_REMOVED lines=17> */
.L_x_9264:
[----:B------:R-:W2:Y:S01]  /*e7b0*/  LDL R2, [R1+0x4] ;  /* 0x0000040001027983 */ /* 0x000ea20000100800 */
[----:B------:R-:W-:Y:S01]  /*e7c0*/  BSSY B2, `(.L_x_9265) ;  /* 0x0000005000027945 */ /* 0x000fe20003800000 */
[----:B--2---:R-:W-:Y:S01]  /*e7d0*/  IMAD R3, R4, 0x8, R2 ;  /* 0x0000000804037824 */ /* 0x004fe200078e0202 */
[----:B------:R-:W-:-:S04]  /*e7e0*/  SHF.L.U32 R2, R5, 0x1f, RZ ;  /* 0x0000001f05027819 */ /* 0x000fc800000006ff */
[----:B------:R-:W2:Y:S02]  /*e7f0*/  SYNCS.PHASECHK.TRANS64.TRYWAIT P0, [R3+URZ+0x28840], R2 ;  /* 0x02884002030075a7 */ /* 0x000ea4000800017f */
[----:B--2---:R-:W-:Y:S05]  /*e800*/  @!P0 BRA `(.L_x_9266) ;  /* 0x0000003400f48947 */ /* 0x004fea0003800000 */
.L_x_9357:
[----:B------:R-:W-:Y:S05]  /*e810*/  BSYNC B2 ;  /* 0x0000000000027941 */ /* 0x000fea0003800000 */
.L_x_9265:
        /* <DEDUP_REMOVED lines=12> */
.L_x_9268:
[----:B------:R-:W-:Y:S05]  /*e8e0*/  BSYNC B2 ;  /* 0x0000000000027941 */ /* 0x000fea0003800000 */
.L_x_9267:
[----:B--2---:R-:W2:Y:S04]  /*e8f0*/  LDL R2, [R1+0x4] ;  /* 0x0000040001027983 */ /* 0x004ea80000100800 */
        /* <DEDUP_REMOVED lines=12> */
.L_x_9269:
        /* <DEDUP_REMOVED lines=16> */
.L_x_9270:
        /* <DEDUP_REMOVED lines=17> */
.L_x_9358:
[----:B------:R-:W-:Y:S05]  /*ebd0*/  BSYNC B2 ;  /* 0x0000000000027941 */ /* 0x000fea0003800000 */
.L_x_9271:
        /* <DEDUP_REMOVED lines=11> */
.L_x_9274:
[----:B------:R-:W-:Y:S05]  /*ec90*/  BSYNC B2 ;  /* 0x0000000000027941 */ /* 0x000fea0003800000 */
.L_x_9273:
[----:B------:R-:W2:Y:S04]  /*eca0*/  LDL R15, [R1+0x4] ;  /* 0x00000400010f7983 */ /* 0x000ea80000100800 */
        /* <DEDUP_REMOVED lines=13> */
.L_x_9275:
        /* <DEDUP_REMOVED lines=16> */
.L_x_9276:
        /* <DEDUP_REMOVED lines=13> */
.L_x_9263:
[----:B------:R-:W-:Y:S05]  /*ef50*/  BSYNC B1 ;  /* 0x0000000000017941 */ /* 0x000fea0003800000 */
.L_x_9262:
        /* <DEDUP_REMOVED lines=17> */
[----:B------:R-:W0:Y:S01]  /*f070*/  LDC R9, c[0x0][0x43c] ;  /* 0x00010f00ff097b82 */ /* 0x000e220000000800 */
[----:B------:R-:W-:Y:S02]  /*f080*/  ULDC.64 UR6, c[0x0][0x428] ;  /* 0x00010a0000067ab9 */ /* 0x000fe40000000a00 */
[----:B------:R-:W4:Y:S01]  /*f090*/  LDL R12, [R1+0x10] ;  /* 0x00001000010c7983 */ /* 0x000f220000100800 */
        /* <DEDUP_REMOVED lines=15> */
.L_x_9279:
[----:B------:R-:W3:Y:S01]  /*f190*/  LDL R2, [R1+0x4] ;  /* 0x0000040001027983 */ /* 0x000ee20000100800 */
[----:B------:R-:W-:Y:S01]  /*f1a0*/  SHF.L.U32 R3, R10, 0x1f, RZ ;  /* 0x0000001f0a037819 */ /* 0x000fe200000006ff */
[----:B------:R-:W-:Y:S01]  /*f1b0*/  BSSY B2, `(.L_x_9280) ;  /* 0x0000004000027945 */ /* 0x000fe20003800000 */
[----:B---3--:R-:W-:-:S04]  /*f1c0*/  IMAD R2, R11, 0x8, R2 ;  /* 0x000000080b027824 */ /* 0x008fc800078e0202 */
[----:B------:R-:W3:Y:S02]  /*f1d0*/  SYNCS.PHASECHK.TRANS64.TRYWAIT P0, [R2+URZ+0x28840], R3 ;  /* 0x02884003020075a7 */ /* 0x000ee4000800017f */
[----:B---3--:R-:W-:Y:S05]  /*f1e0*/  @!P0 BRA `(.L_x_9281) ;  /* 0x0000002c00a48947 */ /* 0x008fea0003800000 */
.L_x_9359:
[----:B------:R-:W-:Y:S05]  /*f1f0*/  BSYNC B2 ;  /* 0x0000000000027941 */ /* 0x000fea0003800000 */
.L_x_9280:
[----:B0-----:R-:W0:Y:S01]  /*f200*/  S2R R9, SR_TID.X ;  /* 0x0000000000097919 */ /* 0x001e220000002100 */
        /* <DEDUP_REMOVED lines=9> */
[----:B----4-:R-:W-:Y:S05]  /*f2a0*/  @!P0 BRA `(.L_x_9283) ;  /* 0x0000000000048947 */ /* 0x010fea0003800000 */
[----:B------:R-:W-:Y:S01]  /*f2b0*/  BPT.TRAP 0x1 ;  /* 0x000000040000795c */ /* 0x000fe20000300000 */
.L_x_9283:
[----:B------:R-:W-:Y:S05]  /*f2c0*/  BSYNC B2 ;  /* 0x0000000000027941 */ /* 0x000fea0003800000 */
.L_x_9282:
[----:B---3--:R-:W3:Y:S04]  /*f2d0*/  LDL R2, [R1+0x8] ;  /* 0x0000080001027983 */ /* 0x008ee80000100800 */
[----:B--2---:R-:W2:Y:S04]  /*f2e0*/  LDL R10, [R1+0x4] ;  /* 0x00000400010a7983 */ /* 0x004ea80000100800 */
        /* <DEDUP_REMOVED lines=13> */
.L_x_9284:
        /* <DEDUP_REMOVED lines=16> */
.L_x_9285:
        /* <DEDUP_REMOVED lines=15> */
.L_x_9360:
[----:B------:R-:W-:Y:S05]  /*f5b0*/  BSYNC B2 ;  /* 0x0000000000027941 */ /* 0x000fea0003800000 */
.L_x_9286:
        /* <DEDUP_REMOVED lines=11> */
.L_x_9289:
[----:B------:R-:W-:Y:S05]  /*f670*/  BSYNC B2 ;  /* 0x0000000000027941 */ /* 0x000fea0003800000 */
.L_x_9288:
[----:B------:R-:W2:Y:S04]  /*f680*/  LDL R9, [R1+0x4] ;  /* 0x0000040001097983 */ /* 0x000ea80000100800 */
        /* <DEDUP_REMOVED lines=12> */
.L_x_9290:
        /* <DEDUP_REMOVED lines=16> */
.L_x_9291:
        /* <DEDUP_REMOVED lines=13> */
.L_x_9278:
[----:B------:R-:W-:Y:S05]  /*f920*/  BSYNC B1 ;  /* 0x0000000000017941 */ /* 0x000fea0003800000 */
.L_x_9277:
[C---:B------:R-:W-:Y:S01]  /*f930*/  ISETP.GT.AND P0, PT, R0.reuse, 0x1, PT ;  /* 0x000000010000780c */ /* 0x040fe20003f04270 */
[----:B------:R-:W-:-:S12]  /*f940*/  VIADD R0, R0, 0xfffffffe ;  /* 0xfffffffe00007836 */ /* 0x000fd80000000000 */
[----:B------:R-:W-:Y:S05]  /*f950*/  @P0 BRA `(.L_x_9292) ;  /* 0xffffffec00040947 */ /* 0x000fea000383ffff */
.L_x_9244:
[----:B------:R-:W-:Y:S05]  /*f960*/  BSYNC B0 ;  /* 0x0000000000007941 */ /* 0x000fea0003800000 */
.L_x_9243:
[----:B------:R-:W0:Y:S01]  /*f970*/  S2R R2, SR_TID.X ;  /* 0x0000000000027919 */ /* 0x000e220000002100 */
[----:B------:R-:W-:Y:S01]  /*f980*/  BSSY B0, `(.L_x_9293) ;  /* 0x0000010000007945 */ /* 0x000fe20003800000 */
[----:B0-----:R-:W-:-:S04]  /*f990*/  LOP3.LUT R3, R2, 0x7f, RZ, 0xc0, !PT ;  /* 0x0000007f02037812 */ /* 0x001fc800078ec0ff */
[----:B------:R-:W-:-:S13]  /*f9a0*/  ISETP.NE.AND P0, PT, R3, RZ, PT ;  /* 0x000000ff0300720c */ /* 0x000fda0003f05270 */
[----:B------:R-:W-:Y:S05]  /*f9b0*/  @P0 BRA `(.L_x_9294) ;  /* 0x0000000000300947 */ /* 0x000fea0003800000 */
[----:B------:R-:W0:Y:S01]  /*f9c0*/  S2R R2, SR_LANEID ;  /* 0x0000000000027919 */ /* 0x000e220000000000 */
[----:B------:R-:W-:Y:S01]  /*f9d0*/  VOTEU.ANY UR4, UPT, PT ;  /* 0x0000000000047886 */ /* 0x000fe200038e0100 */
[----:B------:R-:W4:Y:S01]  /*f9e0*/  LDC.64 R4, c[0x0][0xc60] ;  /* 0x00031800ff047b82 */ /* 0x000f220000000a00 */
[----:B------:R-:W0:Y:S02]  /*f9f0*/  FLO.U32 R0, UR4 ;  /* 0x0000000400007d00 */ /* 0x000e2400080e0000 */
[----:B0-----:R-:W-:-:S06]  /*fa00*/  ISETP.EQ.U32.AND P0, PT, R0, R2, PT ;  /* 0x000000020000720c */ /* 0x001fcc0003f02070 */
[----:B------:R-:W4:Y:S07]  /*fa10*/  POPC R2, UR4 ;  /* 0x0000000400027d09 */ /* 0x000f2e0008000000 */
[----:B----4-:R-:W4:Y:S04]  /*fa20*/  @P0 ATOMG.E.ADD.STRONG.GPU PT, R2, desc[UR40][R4.64], R2 ;  /* 0x00000002040209a8 */ /* 0x010f2800081ee1e8 */
[----:B----4-:R0:W4:Y:S02]  /*fa30*/  SHFL.IDX PT, R2, R2, R0, 0x1f ;  /* 0x00001f0002027589 */ /* 0x01012400000e0000 */
[----:B0-----:R-:W0:Y:S02]  /*fa40*/  S2R R0, SR_LTMASK ;  /* 0x0000000000007919 */ /* 0x001e240000003900 */
[----:B0-----:R-:W-:-:S06]  /*fa50*/  LOP3.LUT R0, R0, UR4, RZ, 0xc0, !PT ;  /* 0x0000000400007c12 */ /* 0x001fcc000f8ec0ff */
[----:B------:R-:W4:Y:S02]  /*fa60*/  POPC R0, R0 ;  /* 0x0000000000007309 */ /* 0x000f240000000000 */
[----:B----4-:R-:W-:-:S07]  /*fa70*/  IADD3 R16, R2, UR36, R0 ;  /* 0x0000002402107c10 */ /* 0x010fce000fffe000 */
.L_x_9294:
[----:B------:R-:W-:Y:S05]  /*fa80*/  BSYNC B0 ;  /* 0x0000000000007941 */ /* 0x000fea0003800000 */
.L_x_9293:
        /* <DEDUP_REMOVED lines=11> */
[----:B------:R-:W0:Y:S02]  /*fb40*/  SYNCS.PHASECHK.TRANS64.TRYWAIT P0, [R0+URZ+0x28860], R2 ;  /* 0x02886002000075a7 */ /* 0x000e24000800017f */
[----:B0-----:R-:W-:Y:S05]  /*fb50*/  @!P0 BRA `(.L_x_9298) ;  /* 0x0000002400708947 */ /* 0x001fea0003800000 */
.L_x_9361:
[----:B------:R-:W-:Y:S05]  /*fb60*/  BSYNC B1 ;  /* 0x0000000000017941 */ /* 0x000fea0003800000 */
.L_x_9297:
[----:B------:R-:W-:Y:S04]  /*fb70*/  BSSY B1, `(.L_x_9299) ;  /* 0x0000009000017945 */ /* 0x000fe80003800000 */
[----:B------:R-:W-:Y:S05]  /*fb80*/  @P1 BRA `(.L_x_9300) ;  /* 0x00000000001c1947 */ /* 0x000fea0003800000 */
[----:B------:R-:W2:Y:S01]  /*fb90*/  S2R R3, SR_TID.X ;  /* 0x0000000000037919 */ /* 0x000ea20000002100 */
[----:B0-----:R-:W-:-:S04]  /*fba0*/  IMAD.MOV.U32 R2, RZ, RZ, 0x8000 ;  /* 0x00008000ff027424 */ /* 0x001fc800078e00ff */
[----:B------:R4:W-:Y:S01]  /*fbb0*/  SYNCS.ARRIVE.TRANS64 RZ, [R0+URZ+0x28850], R2 ;  /* 0x0288500200ff79a7 */ /* 0x0009e2000800003f */
[----:B--2---:R-:W-:-:S04]  /*fbc0*/  LOP3.LUT R3, R3, 0x1f, RZ, 0xc0, !PT ;  /* 0x0000001f03037812 */ /* 0x004fc800078ec0ff */
[----:B------:R-:W-:-:S13]  /*fbd0*/  ISETP.NE.AND P0, PT, R3, RZ, PT ;  /* 0x000000ff0300720c */ /* 0x000fda0003f05270 */
[----:B----4-:R-:W-:Y:S05]  /*fbe0*/  @!P0 BRA `(.L_x_9300) ;  /* 0x0000000000048947 */ /* 0x010fea0003800000 */
[----:B------:R-:W-:Y:S01]  /*fbf0*/  BPT.TRAP 0x1 ;  /* 0x000000040000795c */ /* 0x000fe20000300000 */
.L_x_9300:
[----:B------:R-:W-:Y:S05]  /*fc00*/  BSYNC B1 ;  /* 0x0000000000017941 */ /* 0x000fea0003800000 */
.L_x_9299:
[----:B------:R-:W2:Y:S04]  /*fc10*/  LDL.LU R5, [R1+0x18] ;  /* 0x0000180001057983 */ /* 0x000ea80000300800 */
[----:B------:R-:W2:Y:S04]  /*fc20*/  LDL.LU R3, [R1+0xc] ;  /* 0x00000c0001037983 */ /* 0x000ea80000300800 */
[----:B------:R-:W4:Y:S04]  /*fc30*/  LDL R4, [R1+0x4] ;  /* 0x0000040001047983 */ /* 0x000f280000100800 */
[----:B0-----:R-:W4:Y:S01]  /*fc40*/  LDL R2, [R1+0x8] ;  /* 0x0000080001027983 */ /* 0x001f220000100800 */
        /* <DEDUP_REMOVED lines=10> */
.L_x_9301:
        /* <DEDUP_REMOVED lines=16> */
.L_x_9302:
        /* <DEDUP_REMOVED lines=11> */
.L_x_9296:
[----:B------:R-:W-:Y:S05]  /*fea0*/  BSYNC B0 ;  /* 0x0000000000007941 */ /* 0x000fea0003800000 */
.L_x_9295:
[----:B------:R-:W4:Y:S04]  /*feb0*/  LDL.LU R5, [R1+0x8] ;  /* 0x0000080001057983 */ /* 0x000f280000300800 */
        /* <DEDUP_REMOVED lines=8> */
.L_x_9223:
[----:B------:R-:W-:Y:S05]  /*ff40*/  BSYNC B7 ;  /* 0x0000000000077941 */ /* 0x000fea0003800000 */
.L_x_9221:
[----:B----4-:R-:W4:Y:S02]  /*ff50*/  LDL R0, [R1+0x50] ;  /* 0x0000500001007983 */ /* 0x010f240000100800 */
[----:B----4-:R-:W-:-:S13]  /*ff60*/  ISETP.NE.AND P0, PT, R0, RZ, PT ;  /* 0x000000ff0000720c */ /* 0x010fda0003f05270 */
[----:B------:R-:W-:Y:S05]  /*ff70*/  @!P0 BRA `(.L_x_9303) ;  /* 0x0000000000288947 */ /* 0x000fea0003800000 */
[----:B------:R-:W-:Y:S05]  /*ff80*/  WARPSYNC.ALL ;  /* 0x0000000000007948 */ /* 0x000fea0003800000 */
[----:B------:R-:W4:Y:S08]  /*ff90*/  S2UR UR5, SR_CgaCtaId ;  /* 0x00000000000579c3 */ /* 0x000f300000008800 */
[----:B------:R-:W-:Y:S06]  /*ffa0*/  BAR.SYNC.DEFER_BLOCKING 0x5, 0x180 ;  /* 0x0146000000007b1d */ /* 0x000fec0000010000 */
[----:B------:R-:W-:-:S02]  /*ffb0*/  UMOV UR4, 0x400 ;  /* 0x0000040000047882 */ /* 0x000fc40000000000 */
[----:B----4-:R-:W-:-:S06]  /*ffc0*/  ULEA UR4, UR5, UR4, 0x18 ;  /* 0x0000000405047291 */ /* 0x010fcc000f8ec03f */
[----:B------:R-:W-:-:S05]  /*ffd0*/  IMAD.U32 R0, RZ, RZ, UR4 ;  /* 0x00000004ff007e24 */ /* 0x000fca000f8e00ff */
[----:B------:R4:W0:Y:S04]  /*ffe0*/  LDS.128 R16, [R0+0x288d0] ;  /* 0x0288d00000107984 */ /* 0x0008280000000c00 */
[----:B------:R4:W-:Y:S01]  /*fff0*/  STL [R1+0x4], R0 ;  /* 0x0000040001007387 */ /* 0x0009e20000100800 */
[----:B------:R-:W-:Y:S06]  /*10000*/  BAR.ARV 0x4, 0x180 ;  /* 0x0106000000007b1d */ /* 0x000fec0000002000 */
[----:B------:R-:W-:Y:S05]  /*10010*/  BRA `(.L_x_9304) ;  /* 0x0000000800d47947 */ /* 0x000fea0003800000 */
.L_x_9303:
[----:B------:R-:W4:Y:S01]  /*10020*/  S2R R0, SR_TID.X ;  /* 0x0000000000007919 */ /* 0x000f220000002100 */
[----:B------:R-:W-:Y:S01]  /*10030*/  UMOV UR4, 0xffffffff ;  /* 0xffffffff00047882 */ /* 0x000fe20000000000 */
[----:B----4-:R-:W-:-:S04]  /*10040*/  LOP3.LUT R4, R0, 0x1f, RZ, 0xc0, !PT ;  /* 0x0000001f00047812 */ /* 0x010fc800078ec0ff */
[----:B------:R-:W-:Y:S01]  /*10050*/  ISETP.NE.AND P0, PT, R4, 0x1f, PT ;  /* 0x0000001f0400780c */ /* 0x000fe20003f05270 */
[----:B------:R-:W-:-:S12]  /*10060*/  BRA.DIV UR4, `(.L_x_9305) ;  /* 0x0000002204407947 */ /* 0x000fd8000b800000 */
[----:B------:R-:W-:Y:S01]  /*10070*/  IMAD.IADD R5, R19, 0x1, R4 ;  /* 0x0000000113057824 */ /* 0x000fe200078e0204 */
[----:B------:R-:W-:-:S04]  /*10080*/  ULDC UR4, c[0x0][0xc3c] ;  /* 0x00030f0000047ab9 */ /* 0x000fc80000000800 */
[----:B------:R-:W-:-:S13]  /*10090*/  ISETP.GE.OR P1, PT, R5, UR4, !P0 ;  /* 0x0000000405007c0c */ /* 0x000fda000c726670 */
[----:B------:R-:W4:Y:S02]  /*100a0*/  @!P1 LDC.64 R2, c[0x0][0xc80] ;  /* 0x00032000ff029b82 */ /* 0x000f240000000a00 */
[----:B----4-:R-:W-:-:S06]  /*100b0*/  @!P1 IMAD.WIDE R2, R5, 0x4, R2 ;  /* 0x0000000405029825 */ /* 0x010fcc00078e0202 */
[----:B------:R4:W2:Y:S01]  /*100c0*/  @!P1 LDG.E R3, desc[UR40][R2.64] ;  /* 0x0000002802039981 */ /* 0x0008a2000c1e1900 */
[C---:B------:R-:W-:Y:S02]  /*100d0*/  ISETP.GE.U32.AND P2, PT, R4.reuse, 0x2, PT ;  /* 0x000000020400780c */ /* 0x040fe40003f46070 */
[C---:B------:R-:W-:Y:S01]  /*100e0*/  ISETP.GE.U32.AND P3, PT, R4.reuse, 0x4, PT ;  /* 0x000000040400780c */ /* 0x040fe20003f66070 */
[----:B------:R-:W-:Y:S01]  /*100f0*/  SHFL.IDX PT, R0, R16, RZ, 0x1f ;  /* 0x00001fff10007589 */ /* 0x000fe200000e0000 */
[C---:B------:R-:W-:Y:S02]  /*10100*/  ISETP.GE.U32.AND P4, PT, R4.reuse, 0x8, PT ;  /* 0x000000080400780c */ /* 0x040fe40003f86070 */
[C---:B------:R-:W-:Y:S01]  /*10110*/  ISETP.GE.U32.AND P5, PT, R4.reuse, 0x10, PT ;  /* 0x000000100400780c */ /* 0x040fe20003fa6070 */
[----:B----4-:R-:W-:Y:S02]  /*10120*/  IMAD.MOV.U32 R2, RZ, RZ, RZ ;  /* 0x000000ffff027224 */ /* 0x010fe400078e00ff */
[----:B--2---:R-:W-:Y:S01]  /*10130*/  @!P1 IMAD.MOV.U32 R2, RZ, RZ, R3 ;  /* 0x000000ffff029224 */ /* 0x004fe200078e0003 */
        /* <DEDUP_REMOVED lines=18> */
.L_x_9371:
[----:B------:R-:W-:Y:S02]  /*10260*/  ULDC UR4, c[0x0][0xc38] ;  /* 0x00030e0000047ab9 */ /* 0x000fe40000000800 */
[----:B------:R-:W-:-:S04]  /*10270*/  IMAD.U32 R4, RZ, RZ, UR4 ;  /* 0x00000004ff047e24 */ /* 0x000fc8000f8e00ff */
[----:B----4-:R-:W-:-:S04]  /*10280*/  IMAD R16, R14, R4, RZ ;  /* 0x000000040e107224 */ /* 0x010fc800078e02ff */
[----:B------:R-:W-:-:S05]  /*10290*/  IMAD.IADD R5, R5, 0x1, R16 ;  /* 0x0000000105057824 */ /* 0x000fca00078e0210 */
[----:B------:R-:W-:-:S13]  /*102a0*/  ISETP.GT.AND P6, PT, R5, R0, PT ;  /* 0x000000000500720c */ /* 0x000fda0003fc4270 */
[----:B------:R-:W-:Y:S05]  /*102b0*/  @P6 BRA `(.L_x_9306) ;  /* 0x00000000009c6947 */ /* 0x000fea0003800000 */
.L_x_9311:
[----:B------:R-:W4:Y:S01]  /*102c0*/  LDC R2, c[0x0][0xc3c] ;  /* 0x00030f00ff027b82 */ /* 0x000f220000000800 */
[----:B------:R-:W-:-:S05]  /*102d0*/  VIADD R19, R19, 0x1f ;  /* 0x0000001f13137836 */ /* 0x000fca0000000000 */
[----:B----4-:R-:W-:-:S13]  /*102e0*/  ISETP.GE.AND P6, PT, R19, R2, PT ;  /* 0x000000021300720c */ /* 0x010fda0003fc6270 */
[----:B------:R-:W-:Y:S05]  /*102f0*/  @P6 BRA `(.L_x_9307) ;  /* 0x0000000400d06947 */ /* 0x000fea0003800000 */
[----:B--2---:R-:W2:Y:S01]  /*10300*/  S2R R3, SR_TID.X ;  /* 0x0000000000037919 */ /* 0x004ea20000002100 */
[----:B------:R-:W-:Y:S01]  /*10310*/  BSSY B0, `(.L_x_9308) ;  /* 0x0000009000007945 */ /* 0x000fe20003800000 */
[----:B--2---:R-:W-:-:S05]  /*10320*/  LOP3.LUT R3, R3, 0x1f, RZ, 0xc0, !PT ;  /* 0x0000001f03037812 */ /* 0x004fca00078ec0ff */
[----:B---3--:R-:W-:-:S05]  /*10330*/  IMAD.IADD R7, R19, 0x1, R3 ;  /* 0x0000000113077824 */ /* 0x008fca00078e0203 */
[----:B------:R-:W-:Y:S01]  /*10340*/  ISETP.GE.OR P6, PT, R7, R2, !P0 ;  /* 0x000000020700720c */ /* 0x000fe200047c6670 */
[----:B------:R-:W-:-:S12]  /*10350*/  IMAD.MOV.U32 R2, RZ, RZ, RZ ;  /* 0x000000ffff027224 */ /* 0x000fd800078e00ff */
[----:B------:R-:W-:Y:S05]  /*10360*/  @P6 BRA `(.L_x_9309) ;  /* 0x00000000000c6947 */ /* 0x000fea0003800000 */
[----:B------:R-:W2:Y:S02]  /*10370*/  LDC.64 R2, c[0x0][0xc80] ;  /* 0x00032000ff027b82 */ /* 0x000ea40000000a00 */
[----:B--2---:R-:W-:-:S06]  /*10380*/  IMAD.WIDE R2, R7, 0x4, R2 ;  /* 0x0000000407027825 */ /* 0x004fcc00078e0202 */
[----:B------:R2:W5:Y:S02]  /*10390*/  LDG.E R2, desc[UR40][R2.64] ;  /* 0x0000002802027981 */ /* 0x000564000c1e1900 */
.L_x_9309:
[----:B------:R-:W-:Y:S05]  /*103a0*/  BSYNC B0 ;  /* 0x0000000000007941 */ /* 0x000fea0003800000 */
.L_x_9308:
[----:B------:R-:W-:-:S03]  /*103b0*/  UMOV UR4, 0xffffffff ;  /* 0xffffffff00047882 */ /* 0x000fc60000000000 */
[----:B------:R-:W-:Y:S05]  /*103c0*/  BRA.DIV UR4, `(.L_x_9310) ;  /* 0x00000022048c7947 */ /* 0x000fea000b800000 */
[----:B-----5:R-:W2:Y:S02]  /*103d0*/  SHFL.UP PT, R14, R2, 0x1, RZ ;  /* 0x04200000020e7989 */ /* 0x020ea400000e00ff */
        /* <DEDUP_REMOVED lines=15> */
.L_x_9379:
[----:B------:R-:W-:Y:S02]  /*104d0*/  ULDC UR4, c[0x0][0xc38] ;  /* 0x00030e0000047ab9 */ /* 0x000fe40000000800 */
[----:B------:R-:W-:-:S04]  /*104e0*/  IMAD.U32 R4, RZ, RZ, UR4 ;  /* 0x00000004ff047e24 */ /* 0x000fc8000f8e00ff */
[----:B---3--:R-:W-:-:S04]  /*104f0*/  IMAD R16, R14, R4, RZ ;  /* 0x000000040e107224 */ /* 0x008fc800078e02ff */
[----:B------:R-:W-:-:S05]  /*10500*/  IMAD.IADD R5, R16, 0x1, R5 ;  /* 0x0000000110057824 */ /* 0x000fca00078e0205 */
[----:B------:R-:W-:-:S13]  /*10510*/  ISETP.GT.AND P6, PT, R5, R0, PT ;  /* 0x000000000500720c */ /* 0x000fda0003fc4270 */
[----:B------:R-:W-:Y:S05]  /*10520*/  @!P6 BRA `(.L_x_9311) ;  /* 0xfffffffc0064e947 */ /* 0x000fea000383ffff */
.L_x_9306:
        /* <DEDUP_REMOVED lines=8> */
.L_x_9383:
[----:B------:R-:W-:Y:S01]  /*105b0*/  ISETP.NE.AND P0, PT, R5, RZ, PT ;  /* 0x000000ff0500720c */ /* 0x000fe20003f05270 */
[----:B------:R-:W-:-:S12]  /*105c0*/  IMAD.MOV.U32 R5, RZ, RZ, RZ ;  /* 0x000000ffff057224 */ /* 0x000fd800078e00ff */
[----:B------:R-:W-:Y:S05]  /*105d0*/  @!P0 BRA `(.L_x_9313) ;  /* 0x0000000000108947 */ /* 0x000fea0003800000 */
[----:B------:R-:W-:Y:S01]  /*105e0*/  UMOV UR4, 0xffffffff ;  /* 0xffffffff00047882 */ /* 0x000fe20000000000 */
[----:B------:R-:W-:Y:S02]  /*105f0*/  VIADD R12, R6, 0xffffffff ;  /* 0xffffffff060c7836 */ /* 0x000fe40000000000 */
[----:B------:R-:W-:Y:S05]  /*10600*/  BRA.DIV UR4, `(.L_x_9314) ;  /* 0x0000002604047947 */ /* 0x000fea000b800000 */
[----:B------:R0:W0:Y:S02]  /*10610*/  SHFL.IDX PT, R5, R3, R12, 0x1f ;  /* 0x00001f0c03057589 */ /* 0x00002400000e0000 */
.L_x_9313:
[----:B0-2-4-:R-:W0:Y:S01]  /*10620*/  LDC.64 R2, c[0x0][0xc90] ;  /* 0x00032400ff027b82 */ /* 0x015e220000000a00 */
[----:B------:R-:W-:-:S04]  /*10630*/  IMAD.IADD R19, R6, 0x1, R19 ;  /* 0x0000000106137824 */ /* 0x000fc800078e0213 */
[----:B0-----:R-:W-:-:S05]  /*10640*/  IMAD.WIDE R2, R19, 0x4, R2 ;  /* 0x0000000413027825 */ /* 0x001fca00078e0202 */
[----:B---3--:R-:W2:Y:S01]  /*10650*/  LDG.E R7, desc[UR40][R2.64] ;  /* 0x0000002802077981 */ /* 0x008ea2000c1e1900 */
        /* <DEDUP_REMOVED lines=62> */
.L_x_9307:
[----:B------:R-:W-:Y:S01]  /*10a40*/  UMOV UR4, URZ ;  /* 0x0000003f00047c82 */ /* 0x000fe20008000000 */
[----:B------:R-:W-:Y:S01]  /*10a50*/  UMOV UR5, URZ ;  /* 0x0000003f00057c82 */ /* 0x000fe20008000000 */
[----:B------:R-:W-:Y:S01]  /*10a60*/  ULDC UR6, c[0x0][0xc3c] ;  /* 0x00030f0000067ab9 */ /* 0x000fe20000000800 */
[----:B------:R-:W-:Y:S02]  /*10a70*/  IMAD.MOV.U32 R16, RZ, RZ, R0 ;  /* 0x000000ffff107224 */ /* 0x000fe400078e0000 */
[----:B------:R-:W-:Y:S02]  /*10a80*/  IMAD.U32 R17, RZ, RZ, UR4 ;  /* 0x00000004ff117e24 */ /* 0x000fe4000f8e00ff */
[----:B------:R-:W-:Y:S02]  /*10a90*/  IMAD.U32 R18, RZ, RZ, UR5 ;  /* 0x00000005ff127e24 */ /* 0x000fe4000f8e00ff */
[----:B------:R-:W-:-:S07]  /*10aa0*/  IMAD.U32 R19, RZ, RZ, UR6 ;  /* 0x00000006ff137e24 */ /* 0x000fce000f8e00ff */
.L_x_9315:
[----:B------:R4:W3:Y:S01]  /*10ab0*/  LDL R2, [R1+0x4] ;  /* 0x0000040001027983 */ /* 0x0008e20000100800 */
[----:B------:R-:W0:Y:S01]  /*10ac0*/  S2R R0, SR_TID.X ;  /* 0x0000000000007919 */ /* 0x000e220000002100 */
[----:B------:R-:W-:Y:S05]  /*10ad0*/  WARPSYNC.ALL ;  /* 0x0000000000007948 */ /* 0x000fea0003800000 */
[----:B0-----:R-:W-:Y:S01]  /*10ae0*/  LOP3.LUT R0, R0, 0x1f, RZ, 0xc0, !PT ;  /* 0x0000001f00007812 */ /* 0x001fe200078ec0ff */
[----:B------:R-:W-:Y:S03]  /*10af0*/  BAR.SYNC.DEFER_BLOCKING 0x4, 0x180 ;  /* 0x0106000000007b1d */ /* 0x000fe60000010000 */
[----:B------:R-:W-:-:S13]  /*10b00*/  ISETP.NE.AND P0, PT, R0, RZ, PT ;  /* 0x000000ff0000720c */ /* 0x000fda0003f05270 */
[----:B--2---:R-:W3:Y:S01]  /*10b10*/  @!P0 S2R R3, SR_CgaCtaId ;  /* 0x0000000000038919 */ /* 0x004ee20000008800 */
[----:B------:R-:W-:-:S04]  /*10b20*/  @!P0 MOV R0, 0x400 ;  /* 0x0000040000008802 */ /* 0x000fc80000000f00 */
[----:B---3--:R-:W-:-:S05]  /*10b30*/  @!P0 LEA R2, R3, R0, 0x18 ;  /* 0x0000000003028211 */ /* 0x008fca00078ec0ff */
[----:B------:R4:W-:Y:S04]  /*10b40*/  @!P0 STS.128 [R2+0x288d0], R16 ;  /* 0x0288d01002008388 */ /* 0x0009e80000000c00 */
[----:B------:R4:W-:Y:S01]  /*10b50*/  @!P0 STL [R1+0x4], R2 ;  /* 0x0000040201008387 */ /* 0x0009e20000100800 */
[----:B------:R-:W-:Y:S06]  /*10b60*/  BAR.ARV 0x5, 0x180 ;  /* 0x0146000000007b1d */ /* 0x000fec0000002000 */
.L_x_9304:
[----:B------:R-:W-:Y:S02]  /*10b70*/  ULDC UR4, c[0x0][0xc3c] ;  /* 0x00030f0000047ab9 */ /* 0x000fe40000000800 */
[----:B0-----:R-:W-:-:S13]  /*10b80*/  ISETP.GE.AND P0, PT, R19, UR4, PT ;  /* 0x0000000413007c0c */ /* 0x001fda000bf06270 */
[----:B------:R-:W-:Y:S05]  /*10b90*/  @!P0 BRA `(.L_x_9316) ;  /* 0xffffffac00c88947 */ /* 0x000fea000383ffff */
[----:B------:R-:W-:Y:S05]  /*10ba0*/  BSYNC B8 ;  /* 0x0000000000087941 */ /* 0x000fea0003800000 */
.L_x_9217:
        /* <DEDUP_REMOVED lines=12> */
.L_x_9386:
[----:B------:R-:W-:Y:S05]  /*10c70*/  BSYNC B0 ;  /* 0x0000000000007941 */ /* 0x000fea0003800000 */
.L_x_9317:
[----:B------:R-:W-:-:S03]  /*10c80*/  UMOV UR4, 0xffffffff ;  /* 0xffffffff00047882 */ /* 0x000fc60000000000 */
[----:B------:R-:W-:Y:S05]  /*10c90*/  BRA.DIV UR4, `(.L_x_9319) ;  /* 0x0000001e049c7947 */ /* 0x000fea000b800000 */
[----:B------:R-:W4:Y:S02]  /*10ca0*/  S2R R2, SR_TID.X ;  /* 0x0000000000027919 */ /* 0x000f240000002100 */
[----:B----4-:R-:W-:-:S04]  /*10cb0*/  SHF.R.U32.HI R2, RZ, 0x5, R2 ;  /* 0x00000005ff027819 */ /* 0x010fc80000011602 */
[----:B------:R-:W-:-:S05]  /*10cc0*/  LOP3.LUT R2, R2, 0x3, RZ, 0xc0, !PT ;  /* 0x0000000302027812 */ /* 0x000fca00078ec0ff */
[----:B------:R4:W0:Y:S02]  /*10cd0*/  SHFL.IDX PT, R14, R2, RZ, 0x1f ;  /* 0x00001fff020e7589 */ /* 0x00082400000e0000 */
.L_x_9389:
[----:B0-----:R-:W-:Y:S01]  /*10ce0*/  ISETP.NE.AND P0, PT, R14, RZ, PT ;  /* 0x000000ff0e00720c */ /* 0x001fe20003f05270 */
[----:B------:R-:W-:-:S12]  /*10cf0*/  BSSY B0, `(.L_x_9320) ;  /* 0x0000027000007945 */ /* 0x000fd80003800000 */
[----:B------:R-:W-:Y:S05]  /*10d00*/  @P0 BRA `(.L_x_9321) ;  /* 0x0000000000940947 */ /* 0x000fea0003800000 */
[----:B------:R-:W-:-:S03]  /*10d10*/  UMOV UR4, 0xffffffff ;  /* 0xffffffff00047882 */ /* 0x000fc60000000000 */
[----:B------:R-:W-:Y:S05]  /*10d20*/  BRA.DIV UR4, `(.L_x_9322) ;  /* 0x0000001e04ac7947 */ /* 0x000fea000b800000 */
[----:B------:R-:W-:-:S13]  /*10d30*/  ELECT P6, URZ, PT ;  /* 0x00000000003f782f */ /* 0x000fda00038c0000 */
.L_x_9392:
[----:B------:R-:W-:Y:S05]  /*10d40*/  @!P6 BRA `(.L_x_9321) ;  /* 0x000000000084e947 */ /* 0x000fea0003800000 */
[----:B----4-:R-:W4:Y:S02]  /*10d50*/  LDL.LU R2, [R1+0x54] ;  /* 0x0000540001027983 */ /* 0x010f240000300800 */
[----:B----4-:R-:W-:-:S04]  /*10d60*/  LOP3.LUT R2, R2, 0x2, RZ, 0xfc, !PT ;  /* 0x0000000202027812 */ /* 0x010fc800078efcff */
[----:B------:R-:W-:-:S13]  /*10d70*/  ISETP.NE.AND P2, PT, R2, 0x3, PT ;  /* 0x000000030200780c */ /* 0x000fda0003f45270 */
[----:B------:R-:W-:Y:S05]  /*10d80*/  @!P2 BRA `(.L_x_9323) ;  /* 0x000000000004a947 */ /* 0x000fea0003800000 */
[----:B------:R-:W-:Y:S01]  /*10d90*/  BPT.TRAP 0x1 ;  /* 0x000000040000795c */ /* 0x000fe20000300000 */
.L_x_9323:
[----:B------:R-:W4:Y:S04]  /*10da0*/  LDL R3, [R1+0x8] ;  /* 0x0000080001037983 */ /* 0x000f280000100800 */
[----:B--23--:R-:W2:Y:S01]  /*10db0*/  LDL.LU R7, [R1+0x14] ;  /* 0x0000140001077983 */ /* 0x00cea20000300800 */
[----:B------:R-:W-:-:S04]  /*10dc0*/  VIADD R2, R0, 0x28840 ;  /* 0x0002884000027836 */ /* 0x000fc80000000000 */
[C---:B----4-:R-:W-:Y:S02]  /*10dd0*/  IMAD R6, R3.reuse, 0x8, R2 ;  /* 0x0000000803067824 */ /* 0x050fe400078e0202 */
        /* <DEDUP_REMOVED lines=10> */
.L_x_9393:
[----:B------:R-:W2:Y:S02]  /*10e80*/  SYNCS.PHASECHK.TRANS64.TRYWAIT P0, [R7+URZ], R2 ;  /* 0x00000002070075a7 */ /* 0x000ea4000800017f */
[----:B--2---:R-:W-:Y:S05]  /*10e90*/  @!P0 BRA `(.L_x_9325) ;  /* 0x0000001c00848947 */ /* 0x004fea0003800000 */
.L_x_9394:
[----:B------:R-:W-:Y:S05]  /*10ea0*/  @!P2 BRA `(.L_x_9326) ;  /* 0x000000000004a947 */ /* 0x000fea0003800000 */
[----:B------:R-:W-:Y:S01]  /*10eb0*/  BPT.TRAP 0x1 ;  /* 0x000000040000795c */ /* 0x000fe20000300000 */
.L_x_9326:
[----:B------:R-:W3:Y:S01]  /*10ec0*/  LDL.LU R4, [R1+0x8] ;  /* 0x0000080001047983 */ /* 0x000ee20000300800 */
[----:B------:R-:W-:-:S04]  /*10ed0*/  VIADD R0, R0, 0x28860 ;  /* 0x0002886000007836 */ /* 0x000fc80000000000 */
[----:B---3--:R-:W-:-:S04]  /*10ee0*/  IMAD R4, R4, 0x8, R0 ;  /* 0x0000000804047824 */ /* 0x008fc800078e0200 */
[----:B------:R-:W3:Y:S02]  /*10ef0*/  SYNCS.PHASECHK.TRANS64.TRYWAIT P0, [R4+URZ], R5 ;  /* 0x00000005040075a7 */ /* 0x000ee4000800017f */
[----:B---3--:R-:W-:Y:S05]  /*10f00*/  @!P0 BRA `(.L_x_9327) ;  /* 0x0000001c007c8947 */ /* 0x008fea0003800000 */
.L_x_9395:
[----:B------:R-:W-:-:S07]  /*10f10*/  IMAD R3, R3, 0x8, R0 ;  /* 0x0000000803037824 */ /* 0x000fce00078e0200 */
.L_x_9328:
[----:B----4-:R4:W0:Y:S02]  /*10f20*/  SYNCS.PHASECHK.TRANS64.TRYWAIT P0, [R3+URZ], R2 ;  /* 0x00000002030075a7 */ /* 0x010824000800017f */
[----:B0-----:R-:W-:Y:S05]  /*10f30*/  @!P0 NANOSLEEP.SYNCS 0x989680 ;  /* 0x009896800000895d */ /* 0x001fea0003900000 */
[----:B------:R-:W0:Y:S02]  /*10f40*/  @!P0 SYNCS.PHASECHK.TRANS64 P0, [R3+URZ], R2 ;  /* 0x00000002030085a7 */ /* 0x000e24000800007f */
[----:B0-----:R-:W-:Y:S05]  /*10f50*/  @!P0 BRA `(.L_x_9328) ;  /* 0xfffffffc00f08947 */ /* 0x001fea000383ffff */
.L_x_9321:
[----:B------:R-:W-:Y:S05]  /*10f60*/  BSYNC B0 ;  /* 0x0000000000007941 */ /* 0x000fea0003800000 */
.L_x_9320:
[----:B------:R-:W-:Y:S05]  /*10f70*/  EXIT ;  /* 0x000000000000794d */ /* 0x000fea0003800000 */
.L_x_9159:
[----:B0-----:R-:W-:-:S04]  /*10f80*/  IMAD.U32 R3, RZ, RZ, UR38 ;  /* 0x00000026ff037e24 */ /* 0x001fc8000f8e00ff */
[----:B------:R0:W1:Y:S03]  /*10f90*/  SYNCS.PHASECHK.TRANS64.TRYWAIT P1, [R3+URZ+0x28800], R0 ;  /* 0x02880000030075a7 */ /* 0x000066000802017f */
[----:B-1----:R-:W-:Y:S05]  /*10fa0*/  @!P1 NANOSLEEP.SYNCS 0x989680 ;  /* 0x009896800000995d */ /* 0x002fea0003900000 */
[----:B------:R-:W1:Y:S02]  /*10fb0*/  @!P1 SYNCS.PHASECHK.TRANS64 P1, [R3+URZ+0x28800], R0 ;  /* 0x02880000030095a7 */ /* 0x000e64000802007f */
[----:B-1----:R-:W-:Y:S05]  /*10fc0*/  @!P1 BRA `(.L_x_9159) ;  /* 0xfffffffc00ec9947 */ /* 0x002fea000383ffff */
[----:B------:R-:W-:Y:S05]  /*10fd0*/  BRA `(.L_x_9329) ;  /* 0xffffff0400d87947 */ /* 0x000fea000383ffff */
.L_x_9163:
[----:B-1----:R1:W2:Y:S02]  /*10fe0*/  SYNCS.PHASECHK.TRANS64.TRYWAIT P2, [R3+URZ+0x28830], R0 ;  /* 0x02883000030075a7 */ /* 0x0022a4000804017f */
[----:B--2---:R-:W-:Y:S05]  /*10ff0*/  @!P2 NANOSLEEP.SYNCS 0x989680 ;  /* 0x009896800000a95d */ /* 0x004fea0003900000 */
[----:B------:R-:W2:Y:S02]  /*11000*/  @!P2 SYNCS.PHASECHK.TRANS64 P2, [R3+URZ+0x28830], R0 ;  /* 0x028830000300a5a7 */ /* 0x000ea4000804007f */
[----:B--2---:R-:W-:Y:S05]  /*11010*/  @!P2 BRA `(.L_x_9163) ;  /* 0xfffffffc00f0a947 */ /* 0x004fea000383ffff */
[----:B------:R-:W-:Y:S05]  /*11020*/  BRA `(.L_x_9162) ;  /* 0xffffff0400fc7947 */ /* 0x000fea000383ffff */
.L_x_9168:
[----:B-1----:R-:W-:-:S04]  /*11030*/  IMAD.U32 R5, RZ, RZ, UR6 ;  /* 0x00000006ff057e24 */ /* 0x002fc8000f8e00ff */
[----:B------:R1:W2:Y:S03]  /*11040*/  SYNCS.PHASECHK.TRANS64.TRYWAIT P3, [R5+URZ+0x28830], R0 ;  /* 0x02883000050075a7 */ /* 0x0002a6000806017f */
[----:B--2---:R-:W-:Y:S05]  /*11050*/  @!P3 NANOSLEEP.SYNCS 0x989680 ;  /* 0x009896800000b95d */ /* 0x004fea0003900000 */
[----:B------:R-:W2:Y:S02]  /*11060*/  @!P3 SYNCS.PHASECHK.TRANS64 P3, [R5+URZ+0x28830], R0 ;  /* 0x028830000500b5a7 */ /* 0x000ea4000806007f */
[----:B--2---:R-:W-:Y:S05]  /*11070*/  @!P3 BRA `(.L_x_9168) ;  /* 0xfffffffc00ecb947 */ /* 0x004fea000383ffff */
[----:B------:R-:W-:Y:S05]  /*11080*/  BRA `(.L_x_9165) ;  /* 0xffffff2800ec7947 */ /* 0x000fea000383ffff */
.L_x_9172:
[----:B-1----:R-:W-:-:S04]  /*11090*/  IMAD.U32 R5, RZ, RZ, UR6 ;  /* 0x00000006ff057e24 */ /* 0x002fc8000f8e00ff */
[----:B------:R1:W2:Y:S03]  /*110a0*/  SYNCS.PHASECHK.TRANS64.TRYWAIT P3, [R5+URZ+0x28850], R0 ;  /* 0x02885000050075a7 */ /* 0x0002a6000806017f */
[----:B--2---:R-:W-:Y:S05]  /*110b0*/  @!P3 NANOSLEEP.SYNCS 0x989680 ;  /* 0x009896800000b95d */ /* 0x004fea0003900000 */
[----:B------:R-:W2:Y:S02]  /*110c0*/  @!P3 SYNCS.PHASECHK.TRANS64 P3, [R5+URZ+0x28850], R0 ;  /* 0x028850000500b5a7 */ /* 0x000ea4000806007f */
[----:B--2---:R-:W-:Y:S05]  /*110d0*/  @!P3 BRA `(.L_x_9172) ;  /* 0xfffffffc00ecb947 */ /* 0x004fea000383ffff */
[----:B------:R-:W-:Y:S05]  /*110e0*/  BRA `(.L_x_9169) ;  /* 0xffffff2c00b47947 */ /* 0x000fea000383ffff */
.L_x_9178:
[----:B-1----:R-:W-:-:S04]  /*110f0*/  IMAD.U32 R5, RZ, RZ, UR6 ;  /* 0x00000006ff057e24 */ /* 0x002fc8000f8e00ff */
[----:B------:R1:W2:Y:S03]  /*11100*/  SYNCS.PHASECHK.TRANS64.TRYWAIT P2, [R5+URZ+0x28830], R0 ;  /* 0x02883000050075a7 */ /* 0x0002a6000804017f */
[----:B--2---:R-:W-:Y:S05]  /*11110*/  @!P2 NANOSLEEP.SYNCS 0x989680 ;  /* 0x009896800000a95d */ /* 0x004fea0003900000 */
[----:B------:R-:W2:Y:S02]  /*11120*/  @!P2 SYNCS.PHASECHK.TRANS64 P2, [R5+URZ+0x28830], R0 ;  /* 0x028830000500a5a7 */ /* 0x000ea4000804007f */
[----:B--2---:R-:W-:Y:S05]  /*11130*/  @!P2 BRA `(.L_x_9178) ;  /* 0xfffffffc00eca947 */ /* 0x004fea000383ffff */
[----:B------:R-:W-:Y:S05]  /*11140*/  BRA `(.L_x_9175) ;  /* 0xffffff5400107947 */ /* 0x000fea000383ffff */
.L_x_9182:
[----:B-1----:R-:W-:-:S04]  /*11150*/  IMAD.U32 R5, RZ, RZ, UR6 ;  /* 0x00000006ff057e24 */ /* 0x002fc8000f8e00ff */
[----:B------:R1:W2:Y:S03]  /*11160*/  SYNCS.PHASECHK.TRANS64.TRYWAIT P2, [R5+URZ+0x28850], R0 ;  /* 0x02885000050075a7 */ /* 0x0002a6000804017f */
[----:B--2---:R-:W-:Y:S05]  /*11170*/  @!P2 NANOSLEEP.SYNCS 0x989680 ;  /* 0x009896800000a95d */ /* 0x004fea0003900000 */
[----:B------:R-:W2:Y:S02]  /*11180*/  @!P2 SYNCS.PHASECHK.TRANS64 P2, [R5+URZ+0x28850], R0 ;  /* 0x028850000500a5a7 */ /* 0x000ea4000804007f */
[----:B--2---:R-:W-:Y:S05]  /*11190*/  @!P2 BRA `(.L_x_9182) ;  /* 0xfffffffc00eca947 */ /* 0x004fea000383ffff */
[----:B------:R-:W-:Y:S05]  /*111a0*/  BRA `(.L_x_9179) ;  /* 0xffffff5400d87947 */ /* 0x000fea000383ffff */
.L_x_9187:
[----:B-1----:R-:W-:-:S04]  /*111b0*/  IMAD.U32 R9, RZ, RZ, UR5 ;  /* 0x00000005ff097e24 */ /* 0x002fc8000f8e00ff */
[----:B------:R1:W2:Y:S03]  /*111c0*/  SYNCS.PHASECHK.TRANS64.TRYWAIT P0, [R9+URZ+0x28850], R6 ;  /* 0x02885006090075a7 */ /* 0x0002a6000800017f */
[----:B--2---:R-:W-:Y:S05]  /*111d0*/  @!P0 NANOSLEEP.SYNCS 0x989680 ;  /* 0x009896800000895d */ /* 0x004fea0003900000 */
[----:B------:R-:W2:Y:S02]  /*111e0*/  @!P0 SYNCS.PHASECHK.TRANS64 P0, [R9+URZ+0x28850], R6 ;  /* 0x02885006090085a7 */ /* 0x000ea4000800007f */
[----:B--2---:R-:W-:Y:S05]  /*111f0*/  @!P0 BRA `(.L_x_9187) ;  /* 0xfffffffc00ec8947 */ /* 0x004fea000383ffff */
[----:B------:R-:W-:Y:S05]  /*11200*/  BRA `(.L_x_9186) ;  /* 0xffffff7000b87947 */ /* 0x000fea000383ffff */
.L_x_9229:
        /* <DEDUP_REMOVED lines=11> */
.L_x_9331:
[----:B------:R-:W-:Y:S05]  /*112c0*/  BSYNC B0 ;  /* 0x0000000000007941 */ /* 0x000fea0003800000 */
.L_x_9330:
[----:B------:R-:W-:Y:S05]  /*112d0*/  BRA `(.L_x_9332) ;  /* 0xffffffb4000c7947 */ /* 0x000fea000383ffff */
.L_x_9231:
[----:B------:R-:W-:Y:S01]  /*112e0*/  BSSY B0, `(.L_x_9333) ;  /* 0x0000006000007945 */ /* 0x000fe20003800000 */
[----:B------:R-:W-:-:S07]  /*112f0*/  IMAD.MOV.U32 R15, RZ, RZ, -0x1 ;  /* 0xffffffffff0f7424 */ /* 0x000fce00078e00ff */
[----:B0123--:R-:W-:Y:S05]  /*11300*/  WARPSYNC.COLLECTIVE R15, `(.L_x_9334) ;  /* 0x000000000f0c7348 */ /* 0x00ffea0003c00000 */
[----:B------:R-:W-:Y:S02]  /*11310*/  ELECT P6, UR62, PT ;  /* 0x00000000003e782f */ /* 0x000fe400038c0000 */
[----:B------:R-:W-:Y:S01]  /*11320*/  MOV R14, UR62 ;  /* 0x0000003e000e7c02 */ /* 0x000fe20008000f00 */
[----:B0123--:R-:W-:Y:S10]  /*11330*/  ENDCOLLECTIVE ;  /* 0x000000000000791b */ /* 0x00fff40003800000 */
.L_x_9334:
[----:B------:R-:W-:Y:S05]  /*11340*/  BSYNC B0 ;  /* 0x0000000000007941 */ /* 0x000fea0003800000 */
.L_x_9333:
[----:B------:R-:W-:Y:S05]  /*11350*/  BRA `(.L_x_9335) ;  /* 0xffffffb400147947 */ /* 0x000fea000383ffff */
.L_x_9233:
[----:B---3--:R3:W4:Y:S02]  /*11360*/  SYNCS.PHASECHK.TRANS64.TRYWAIT P0, [R0+URZ+0x28840], R2 ;  /* 0x02884002000075a7 */ /* 0x008724000800017f */
[----:B----4-:R-:W-:Y:S05]  /*11370*/  @!P0 NANOSLEEP.SYNCS 0x989680 ;  /* 0x009896800000895d */ /* 0x010fea0003900000 */
[----:B------:R-:W4:Y:S02]  /*11380*/  @!P0 SYNCS.PHASECHK.TRANS64 P0, [R0+URZ+0x28840], R2 ;  /* 0x02884002000085a7 */ /* 0x000f24000800007f */
[----:B----4-:R-:W-:Y:S05]  /*11390*/  @!P0 BRA `(.L_x_9233) ;  /* 0xfffffffc00f08947 */ /* 0x010fea000383ffff */
[----:B------:R-:W-:Y:S05]  /*113a0*/  BRA `(.L_x_9336) ;  /* 0xffffffb400807947 */ /* 0x000fea000383ffff */
.L_x_9237:
[----:B------:R-:W-:Y:S01]  /*113b0*/  IMAD.MOV.U32 R13, RZ, RZ, R0 ;  /* 0x000000ffff0d7224 */ /* 0x000fe200078e0000 */
[----:B------:R-:W0:Y:S01]  /*113c0*/  S2R R6, SR_TID.X ;  /* 0x0000000000067919 */ /* 0x000e220000002100 */
[----:B------:R-:W-:Y:S02]  /*113d0*/  IMAD.MOV.U32 R12, RZ, RZ, RZ ;  /* 0x000000ffff0c7224 */ /* 0x000fe400078e00ff */
[----:B------:R-:W-:Y:S02]  /*113e0*/  IMAD.MOV.U32 R11, RZ, RZ, 0x181f ;  /* 0x0000181fff0b7424 */ /* 0x000fe400078e00ff */
[----:B------:R-:W-:Y:S02]  /*113f0*/  IMAD.MOV.U32 R15, RZ, RZ, -0x1 ;  /* 0xffffffffff0f7424 */ /* 0x000fe400078e00ff */
[----:B-----5:R-:W-:-:S07]  /*11400*/  IMAD R2, R10, R7, RZ ;  /* 0x000000070a027224 */ /* 0x020fce00078e02ff */
[----:B0-----:R-:W-:Y:S05]  /*11410*/  WARPSYNC.COLLECTIVE R15, `(.L_x_9337) ;  /* 0x000000000f087348 */ /* 0x001fea0003c00000 */
[----:B------:R1:W2:Y:S02]  /*11420*/  SHFL.IDX P6, R14, R13, R12, R11 ;  /* 0x0000000c0d0e7389 */ /* 0x0002a400000c000b */
[----:B012---:R-:W-:Y:S01]  /*11430*/  ENDCOLLECTIVE ;  /* 0x000000000000791b */ /* 0x007fe20003800000 */
.L_x_9337:
[----:B------:R-:W-:Y:S01]  /*11440*/  IMAD.MOV.U32 R13, RZ, RZ, R3 ;  /* 0x000000ffff0d7224 */ /* 0x000fe200078e0003 */
[----:B------:R-:W-:Y:S01]  /*11450*/  LOP3.LUT R6, R6, 0x7f, RZ, 0xc0, !PT ;  /* 0x0000007f06067812 */ /* 0x000fe200078ec0ff */
[----:B------:R-:W-:-:S07]  /*11460*/  IMAD.MOV.U32 R4, RZ, RZ, R14 ;  /* 0x000000ffff047224 */ /* 0x000fce00078e000e */
[----:B------:R-:W-:Y:S05]  /*11470*/  WARPSYNC.COLLECTIVE R15, `(.L_x_9338) ;  /* 0x000000000f087348 */ /* 0x000fea0003c00000 */
[----:B------:R0:W1:Y:S02]  /*11480*/  SHFL.IDX P6, R14, R13, R12, R11 ;  /* 0x0000000c0d0e7389 */ /* 0x00006400000c000b */
[----:B01----:R-:W-:Y:S01]  /*11490*/  ENDCOLLECTIVE ;  /* 0x000000000000791b */ /* 0x003fe20003800000 */
.L_x_9338:
[----:B------:R-:W-:-:S05]  /*114a0*/  SHF.R.U32.HI R6, RZ, 0x3, R6 ;  /* 0x00000003ff067819 */ /* 0x000fca0000011606 */
[----:B------:R-:W-:-:S05]  /*114b0*/  IMAD R17, R17, 0x80, R6 ;  /* 0x0000008011117824 */ /* 0x000fca00078e0206 */
[----:B------:R-:W-:Y:S01]  /*114c0*/  ISETP.GE.AND P2, PT, R17, R2, PT ;  /* 0x000000021100720c */ /* 0x000fe20003f46270 */
[----:B------:R-:W-:Y:S02]  /*114d0*/  IMAD.MOV.U32 R13, RZ, RZ, R0 ;  /* 0x000000ffff0d7224 */ /* 0x000fe400078e0000 */
[----:B------:R-:W-:Y:S02]  /*114e0*/  IMAD.MOV.U32 R12, RZ, RZ, 0x1 ;  /* 0x00000001ff0c7424 */ /* 0x000fe400078e00ff */
[----:B------:R-:W-:-:S08]  /*114f0*/  IMAD.MOV.U32 R5, RZ, RZ, R14 ;  /* 0x000000ffff057224 */ /* 0x000fd000078e000e */
[----:B------:R-:W-:Y:S05]  /*11500*/  WARPSYNC.COLLECTIVE R15, `(.L_x_9339) ;  /* 0x000000000f087348 */ /* 0x000fea0003c00000 */
[----:B------:R0:W1:Y:S02]  /*11510*/  SHFL.IDX P6, R14, R13, R12, R11 ;  /* 0x0000000c0d0e7389 */ /* 0x00006400000c000b */
[----:B01----:R-:W-:Y:S01]  /*11520*/  ENDCOLLECTIVE ;  /* 0x000000000000791b */ /* 0x003fe20003800000 */
.L_x_9339:
        /* <DEDUP_REMOVED lines=10> */
.L_x_9340:
[----:B------:R-:W-:Y:S01]  /*115d0*/  @!PT LDS RZ, [RZ] ;  /* 0x00000000fffff984 */ /* 0x000fe20000000800 */
[----:B------:R-:W-:Y:S01]  /*115e0*/  @!PT LDS RZ, [RZ] ;  /* 0x00000000fffff984 */ /* 0x000fe20000000800 */
[----:B------:R-:W-:Y:S01]  /*115f0*/  @!PT LDS RZ, [RZ] ;  /* 0x00000000fffff984 */ /* 0x000fe20000000800 */
[----:B------:R-:W-:Y:S04]  /*11600*/  @!P2 LDGSTS.E.BYPASS.LTC128B.128 [R8+0x10400], desc[UR40][R4.64], !P0 ;  /* 0x104000000408afae */ /* 0x000fe8000c101d68 */
[----:B------:R0:W-:Y:S01]  /*11610*/  @!P2 LDGSTS.E.BYPASS.LTC128B.128 [R8+0x14400], desc[UR40][R4.64+0x80], !P1 ;  /* 0x144000800408afae */ /* 0x0001e2000c901d68 */
[----:B------:R-:W-:Y:S02]  /*11620*/  IMAD.MOV.U32 R13, RZ, RZ, R0 ;  /* 0x000000ffff0d7224 */ /* 0x000fe400078e0000 */
[----:B------:R-:W-:Y:S02]  /*11630*/  IMAD.MOV.U32 R12, RZ, RZ, 0x2 ;  /* 0x00000002ff0c7424 */ /* 0x000fe400078e00ff */
[----:B0-----:R-:W-:Y:S02]  /*11640*/  VIADD R4, R17, 0x10 ;  /* 0x0000001011047836 */ /* 0x001fe40000000000 */
[----:B------:R-:W-:-:S03]  /*11650*/  IMAD.MOV.U32 R6, RZ, RZ, R14 ;  /* 0x000000ffff067224 */ /* 0x000fc600078e000e */
[----:B------:R-:W-:-:S13]  /*11660*/  ISETP.GE.AND P2, PT, R4, R2, PT ;  /* 0x000000020400720c */ /* 0x000fda0003f46270 */
[----:B------:R-:W-:Y:S05]  /*11670*/  WARPSYNC.COLLECTIVE R15, `(.L_x_9341) ;  /* 0x000000000f087348 */ /* 0x000fea0003c00000 */
[----:B------:R0:W1:Y:S02]  /*11680*/  SHFL.IDX P6, R14, R13, R12, R11 ;  /* 0x0000000c0d0e7389 */ /* 0x00006400000c000b */
[----:B01----:R-:W-:Y:S01]  /*11690*/  ENDCOLLECTIVE ;  /* 0x000000000000791b */ /* 0x003fe20003800000 */
.L_x_9341:
[----:B------:R-:W-:Y:S01]  /*116a0*/  @!P2 LEA R5, P3, R9, R6, 0x1 ;  /* 0x000000060905a211 */ /* 0x000fe200078608ff */
[----:B------:R-:W-:-:S04]  /*116b0*/  IMAD.MOV.U32 R13, RZ, RZ, R3 ;  /* 0x000000ffff0d7224 */ /* 0x000fc800078e0003 */
[----:B------:R-:W-:Y:S02]  /*116c0*/  @!P2 IMAD.X R4, RZ, RZ, R7, P3 ;  /* 0x000000ffff04a224 */ /* 0x000fe400018e0607 */
[----:B------:R-:W-:-:S03]  /*116d0*/  VIADD R7, R17, 0x60 ;  /* 0x0000006011077836 */ /* 0x000fc60000000000 */
[----:B------:R-:W-:-:S04]  /*116e0*/  @!P2 LOP3.LUT R5, R5, R4, RZ, 0x3c, !PT ;  /* 0x000000040505a212 */ /* 0x000fc800078e3cff */
[----:B------:R-:W-:-:S04]  /*116f0*/  @!P2 LOP3.LUT R4, R5, R4, RZ, 0x3c, !PT ;  /* 0x000000040504a212 */ /* 0x000fc800078e3cff */
[----:B------:R-:W-:-:S05]  /*11700*/  @!P2 LOP3.LUT R5, R5, R4, RZ, 0x3c, !PT ;  /* 0x000000040505a212 */ /* 0x000fca00078e3cff */
[----:B------:R-:W-:Y:S01]  /*11710*/  @!PT LDS RZ, [RZ] ;  /* 0x00000000fffff984 */ /* 0x000fe20000000800 */
[----:B------:R-:W-:Y:S01]  /*11720*/  @!PT LDS RZ, [RZ] ;  /* 0x00000000fffff984 */ /* 0x000fe20000000800 */
[----:B------:R-:W-:Y:S01]  /*11730*/  @!PT LDS RZ, [RZ] ;  /* 0x00000000fffff984 */ /* 0x000fe20000000800 */
[----:B------:R-:W-:Y:S04]  /*11740*/  @!P2 LDGSTS.E.BYPASS.LTC128B.128 [R8+0x10c00], desc[UR40][R4.64], !P0 ;  /* 0x10c000000408afae */ /* 0x000fe8000c101d68 */
[----:B------:R0:W-:Y:S02]  /*11750*/  @!P2 LDGSTS.E.BYPASS.LTC128B.128 [R8+0x14c00], desc[UR40][R4.64+0x80], !P1 ;  /* 0x14c000800408afae */ /* 0x0001e4000c901d68 */
[----:B0-----:R-:W-:-:S05]  /*11760*/  VIADD R4, R17, 0x20 ;  /* 0x0000002011047836 */ /* 0x001fca0000000000 */
[----:B------:R-:W-:Y:S01]  /*11770*/  ISETP.GE.AND P2, PT, R4, R2, PT ;  /* 0x000000020400720c */ /* 0x000fe20003f46270 */
[----:B------:R-:W-:-:S12]  /*11780*/  IMAD.MOV.U32 R4, RZ, RZ, R14 ;  /* 0x000000ffff047224 */ /* 0x000fd800078e000e */
[----:B------:R-:W-:Y:S05]  /*11790*/  WARPSYNC.COLLECTIVE R15, `(.L_x_9342) ;  /* 0x000000000f087348 */ /* 0x000fea0003c00000 */
[----:B------:R0:W1:Y:S02]  /*117a0*/  SHFL.IDX P6, R14, R13, R12, R11 ;  /* 0x0000000c0d0e7389 */ /* 0x00006400000c000b */
[----:B01----:R-:W-:Y:S01]  /*117b0*/  ENDCOLLECTIVE ;  /* 0x000000000000791b */ /* 0x003fe20003800000 */
.L_x_9342:
[----:B------:R-:W-:Y:S02]  /*117c0*/  IMAD.MOV.U32 R13, RZ, RZ, R0 ;  /* 0x000000ffff0d7224 */ /* 0x000fe400078e0000 */
[----:B------:R-:W-:Y:S02]  /*117d0*/  IMAD.MOV.U32 R12, RZ, RZ, 0x3 ;  /* 0x00000003ff0c7424 */ /* 0x000fe400078e00ff */
[----:B------:R-:W-:-:S07]  /*117e0*/  IMAD.MOV.U32 R5, RZ, RZ, R14 ;  /* 0x000000ffff057224 */ /* 0x000fce00078e000e */
[----:B------:R-:W-:Y:S05]  /*117f0*/  WARPSYNC.COLLECTIVE R15, `(.L_x_9343) ;  /* 0x000000000f087348 */ /* 0x000fea0003c00000 */
[----:B------:R0:W1:Y:S02]  /*11800*/  SHFL.IDX P6, R14, R13, R12, R11 ;  /* 0x0000000c0d0e7389 */ /* 0x00006400000c000b */
[----:B01----:R-:W-:Y:S01]  /*11810*/  ENDCOLLECTIVE ;  /* 0x000000000000791b */ /* 0x003fe20003800000 */
.L_x_9343:
        /* <DEDUP_REMOVED lines=17> */
.L_x_9344:
[----:B------:R-:W-:Y:S02]  /*11930*/  IMAD.MOV.U32 R13, RZ, RZ, R0 ;  /* 0x000000ffff0d7224 */ /* 0x000fe400078e0000 */
[----:B------:R-:W-:Y:S02]  /*11940*/  IMAD.MOV.U32 R12, RZ, RZ, 0x4 ;  /* 0x00000004ff0c7424 */ /* 0x000fe400078e00ff */
[----:B------:R-:W-:-:S07]  /*11950*/  IMAD.MOV.U32 R5, RZ, RZ, R14 ;  /* 0x000000ffff057224 */ /* 0x000fce00078e000e */
[----:B------:R-:W-:Y:S05]  /*11960*/  WARPSYNC.COLLECTIVE R15, `(.L_x_9345) ;  /* 0x000000000f087348 */ /* 0x000fea0003c00000 */
[----:B------:R0:W1:Y:S02]  /*11970*/  SHFL.IDX P6, R14, R13, R12, R11 ;  /* 0x0000000c0d0e7389 */ /* 0x00006400000c000b */
[----:B01----:R-:W-:Y:S01]  /*11980*/  ENDCOLLECTIVE ;  /* 0x000000000000791b */ /* 0x003fe20003800000 */
.L_x_9345:
        /* <DEDUP_REMOVED lines=17> */
.L_x_9346:
[----:B------:R-:W-:Y:S02]  /*11aa0*/  IMAD.MOV.U32 R13, RZ, RZ, R0 ;  /* 0x000000ffff0d7224 */ /* 0x000fe400078e0000 */
[----:B------:R-:W-:Y:S02]  /*11ab0*/  IMAD.MOV.U32 R12, RZ, RZ, 0x5 ;  /* 0x00000005ff0c7424 */ /* 0x000fe400078e00ff */
[----:B------:R-:W-:-:S07]  /*11ac0*/  IMAD.MOV.U32 R5, RZ, RZ, R14 ;  /* 0x000000ffff057224 */ /* 0x000fce00078e000e */
[----:B------:R-:W-:Y:S05]  /*11ad0*/  WARPSYNC.COLLECTIVE R15, `(.L_x_9347) ;  /* 0x000000000f087348 */ /* 0x000fea0003c00000 */
[----:B------:R0:W1:Y:S02]  /*11ae0*/  SHFL.IDX P6, R14, R13, R12, R11 ;  /* 0x0000000c0d0e7389 */ /* 0x00006400000c000b */
[----:B01----:R-:W-:Y:S01]  /*11af0*/  ENDCOLLECTIVE ;  /* 0x000000000000791b */ /* 0x003fe20003800000 */
.L_x_9347:
        /* <DEDUP_REMOVED lines=17> */
.L_x_9348:
[----:B------:R-:W-:Y:S02]  /*11c10*/  IMAD.MOV.U32 R13, RZ, RZ, R0 ;  /* 0x000000ffff0d7224 */ /* 0x000fe400078e0000 */
[----:B------:R-:W-:Y:S02]  /*11c20*/  IMAD.MOV.U32 R12, RZ, RZ, 0x6 ;  /* 0x00000006ff0c7424 */ /* 0x000fe400078e00ff */
[----:B------:R-:W-:-:S07]  /*11c30*/  IMAD.MOV.U32 R5, RZ, RZ, R14 ;  /* 0x000000ffff057224 */ /* 0x000fce00078e000e */
[----:B------:R-:W-:Y:S05]  /*11c40*/  WARPSYNC.COLLECTIVE R15, `(.L_x_9349) ;  /* 0x000000000f087348 */ /* 0x000fea0003c00000 */
[----:B------:R0:W1:Y:S02]  /*11c50*/  SHFL.IDX P6, R14, R13, R12, R11 ;  /* 0x0000000c0d0e7389 */ /* 0x00006400000c000b */
[----:B01----:R-:W-:Y:S01]  /*11c60*/  ENDCOLLECTIVE ;  /* 0x000000000000791b */ /* 0x003fe20003800000 */
.L_x_9349:
        /* <DEDUP_REMOVED lines=16> */
.L_x_9350:
[----:B------:R-:W-:Y:S02]  /*11d70*/  IMAD.MOV.U32 R13, RZ, RZ, R0 ;  /* 0x000000ffff0d7224 */ /* 0x000fe400078e0000 */
[----:B------:R-:W-:Y:S02]  /*11d80*/  IMAD.MOV.U32 R12, RZ, RZ, 0x7 ;  /* 0x00000007ff0c7424 */ /* 0x000fe400078e00ff */
[----:B------:R-:W-:-:S07]  /*11d90*/  IMAD.MOV.U32 R5, RZ, RZ, R14 ;  /* 0x000000ffff057224 */ /* 0x000fce00078e000e */
[----:B------:R-:W-:Y:S05]  /*11da0*/  WARPSYNC.COLLECTIVE R15, `(.L_x_9351) ;  /* 0x000000000f087348 */ /* 0x000fea0003c00000 */
[----:B------:R0:W1:Y:S02]  /*11db0*/  SHFL.IDX P6, R14, R13, R12, R11 ;  /* 0x0000000c0d0e7389 */ /* 0x00006400000c000b */
[----:B01----:R-:W-:Y:S01]  /*11dc0*/  ENDCOLLECTIVE ;  /* 0x000000000000791b */ /* 0x003fe20003800000 */
.L_x_9351:
        /* <DEDUP_REMOVED lines=10> */
.L_x_9352:
[----:B------:R-:W-:Y:S01]  /*11e70*/  @!PT LDS RZ, [RZ] ;  /* 0x00000000fffff984 */ /* 0x000fe20000000800 */
[----:B------:R-:W-:Y:S01]  /*11e80*/  @!PT LDS RZ, [RZ] ;  /* 0x00000000fffff984 */ /* 0x000fe20000000800 */
[----:B------:R-:W-:Y:S01]  /*11e90*/  @!PT LDS RZ, [RZ] ;  /* 0x00000000fffff984 */ /* 0x000fe20000000800 */
[----:B------:R0:W-:Y:S04]  /*11ea0*/  @!P2 LDGSTS.E.BYPASS.LTC128B.128 [R8+0x13400], desc[UR40][R4.64], !P0 ;  /* 0x134000000408afae */ /* 0x0001e8000c101d68 */
[----:B------:R0:W-:Y:S01]  /*11eb0*/  @!P2 LDGSTS.E.BYPASS.LTC128B.128 [R8+0x17400], desc[UR40][R4.64+0x80], !P1 ;  /* 0x174000800408afae */ /* 0x0001e2000c901d68 */
[----:B------:R-:W-:Y:S01]  /*11ec0*/  IMAD.MOV.U32 R3, RZ, RZ, R14 ;  /* 0x000000ffff037224 */ /* 0x000fe200078e000e */
[----:B------:R-:W-:Y:S06]  /*11ed0*/  BRA `(.L_x_9353) ;  /* 0xffffffb800447947 */ /* 0x000fec000383ffff */
.L_x_9242:
[----:B0-----:R-:W2:Y:S02]  /*11ee0*/  LDL R2, [R1+0x4] ;  /* 0x0000040001027983 */ /* 0x001ea40000100800 */
[----:B--2---:R0:W1:Y:S02]  /*11ef0*/  SYNCS.PHASECHK.TRANS64.TRYWAIT P0, [R2+URZ+0x28820], R0 ;  /* 0x02882000020075a7 */ /* 0x004064000800017f */
[----:B-1----:R-:W-:Y:S05]  /*11f00*/  @!P0 NANOSLEEP.SYNCS 0x989680 ;  /* 0x009896800000895d */ /* 0x002fea0003900000 */
[----:B------:R-:W1:Y:S02]  /*11f10*/  @!P0 SYNCS.PHASECHK.TRANS64 P0, [R2+URZ+0x28820], R0 ;  /* 0x02882000020085a7 */ /* 0x000e64000800007f */
[----:B-1----:R-:W-:Y:S05]  /*11f20*/  @!P0 BRA `(.L_x_9242) ;  /* 0xfffffffc00ec8947 */ /* 0x002fea000383ffff */
[----:B------:R-:W-:Y:S05]  /*11f30*/  BRA `(.L_x_9354) ;  /* 0xffffffb800b87947 */ /* 0x000fea000383ffff */
.L_x_9251:
[----:B-1----:R1:W2:Y:S02]  /*11f40*/  SYNCS.PHASECHK.TRANS64.TRYWAIT P0, [R2+URZ+0x28840], R0 ;  /* 0x02884000020075a7 */ /* 0x0022a4000800017f */
[----:B--2---:R-:W-:Y:S05]  /*11f50*/  @!P0 NANOSLEEP.SYNCS 0x989680 ;  /* 0x009896800000895d */ /* 0x004fea0003900000 */
[----:B------:R-:W2:Y:S02]  /*11f60*/  @!P0 SYNCS.PHASECHK.TRANS64 P0, [R2+URZ+0x28840], R0 ;  /* 0x02884000020085a7 */ /* 0x000ea4000800007f */
[----:B--2---:R-:W-:Y:S05]  /*11f70*/  @!P0 BRA `(.L_x_9251) ;  /* 0xfffffffc00f08947 */ /* 0x004fea000383ffff */
[----:B------:R-:W-:Y:S05]  /*11f80*/  BRA `(.L_x_9355) ;  /* 0xffffffbc007c7947 */ /* 0x000fea000383ffff */
.L_x_9257:
[----:B0-----:R0:W1:Y:S02]  /*11f90*/  SYNCS.PHASECHK.TRANS64.TRYWAIT P0, [R2+URZ+0x60], R0 ;  /* 0x00006000020075a7 */ /* 0x001064000800017f */
[----:B-1----:R-:W-:Y:S05]  /*11fa0*/  @!P0 NANOSLEEP.SYNCS 0x989680 ;  /* 0x009896800000895d */ /* 0x002fea0003900000 */
[----:B------:R-:W1:Y:S02]  /*11fb0*/  @!P0 SYNCS.PHASECHK.TRANS64 P0, [R2+URZ+0x60], R0 ;  /* 0x00006000020085a7 */ /* 0x000e64000800007f */
[----:B-1----:R-:W-:Y:S05]  /*11fc0*/  @!P0 BRA `(.L_x_9257) ;  /* 0xfffffffc00f08947 */ /* 0x002fea000383ffff */
[----:B------:R-:W-:Y:S05]  /*11fd0*/  BRA `(.L_x_9356) ;  /* 0xffffffc000587947 */ /* 0x000fea000383ffff */
.L_x_9266:
[----:B--2---:R2:W3:Y:S02]  /*11fe0*/  SYNCS.PHASECHK.TRANS64.TRYWAIT P0, [R3+URZ+0x28840], R2 ;  /* 0x02884002030075a7 */ /* 0x0044e4000800017f */
[----:B---3--:R-:W-:Y:S05]  /*11ff0*/  @!P0 NANOSLEEP.SYNCS 0x989680 ;  /* 0x009896800000895d */ /* 0x008fea0003900000 */
[----:B------:R-:W3:Y:S02]  /*12000*/  @!P0 SYNCS.PHASECHK.TRANS64 P0, [R3+URZ+0x28840], R2 ;  /* 0x02884002030085a7 */ /* 0x000ee4000800007f */
[----:B---3--:R-:W-:Y:S05]  /*12010*/  @!P0 BRA `(.L_x_9266) ;  /* 0xfffffffc00f08947 */ /* 0x008fea000383ffff */
[----:B------:R-:W-:Y:S05]  /*12020*/  BRA `(.L_x_9357) ;  /* 0xffffffc400f87947 */ /* 0x000fea000383ffff */
.L_x_9272:
[----:B0-----:R0:W2:Y:S02]  /*12030*/  SYNCS.PHASECHK.TRANS64.TRYWAIT P0, [R2+URZ+0x60], R3 ;  /* 0x00006003020075a7 */ /* 0x0010a4000800017f */
[----:B--2---:R-:W-:Y:S05]  /*12040*/  @!P0 NANOSLEEP.SYNCS 0x989680 ;  /* 0x009896800000895d */ /* 0x004fea0003900000 */
[----:B------:R-:W2:Y:S02]  /*12050*/  @!P0 SYNCS.PHASECHK.TRANS64 P0, [R2+URZ+0x60], R3 ;  /* 0x00006003020085a7 */ /* 0x000ea4000800007f */
[----:B--2---:R-:W-:Y:S05]  /*12060*/  @!P0 BRA `(.L_x_9272) ;  /* 0xfffffffc00f08947 */ /* 0x004fea000383ffff */
[----:B------:R-:W-:Y:S05]  /*12070*/  BRA `(.L_x_9358) ;  /* 0xffffffc800d47947 */ /* 0x000fea000383ffff */
.L_x_9281:
[----:B---3--:R3:W4:Y:S02]  /*12080*/  SYNCS.PHASECHK.TRANS64.TRYWAIT P0, [R2+URZ+0x28840], R3 ;  /* 0x02884003020075a7 */ /* 0x008724000800017f */
[----:B----4-:R-:W-:Y:S05]  /*12090*/  @!P0 NANOSLEEP.SYNCS 0x989680 ;  /* 0x009896800000895d */ /* 0x010fea0003900000 */
[----:B------:R-:W4:Y:S02]  /*120a0*/  @!P0 SYNCS.PHASECHK.TRANS64 P0, [R2+URZ+0x28840], R3 ;  /* 0x02884003020085a7 */ /* 0x000f24000800007f */
[----:B----4-:R-:W-:Y:S05]  /*120b0*/  @!P0 BRA `(.L_x_9281) ;  /* 0xfffffffc00f08947 */ /* 0x010fea000383ffff */
[----:B------:R-:W-:Y:S05]  /*120c0*/  BRA `(.L_x_9359) ;  /* 0xffffffd000487947 */ /* 0x000fea000383ffff */
.L_x_9287:
[----:B0-----:R0:W2:Y:S02]  /*120d0*/  SYNCS.PHASECHK.TRANS64.TRYWAIT P0, [R2+URZ+0x60], R5 ;  /* 0x00006005020075a7 */ /* 0x0010a4000800017f */
[----:B--2---:R-:W-:Y:S05]  /*120e0*/  @!P0 NANOSLEEP.SYNCS 0x989680 ;  /* 0x009896800000895d */ /* 0x004fea0003900000 */
[----:B------:R-:W2:Y:S02]  /*120f0*/  @!P0 SYNCS.PHASECHK.TRANS64 P0, [R2+URZ+0x60], R5 ;  /* 0x00006005020085a7 */ /* 0x000ea4000800007f */
[----:B--2---:R-:W-:Y:S05]  /*12100*/  @!P0 BRA `(.L_x_9287) ;  /* 0xfffffffc00f08947 */ /* 0x004fea000383ffff */
[----:B------:R-:W-:Y:S05]  /*12110*/  BRA `(.L_x_9360) ;  /* 0xffffffd400247947 */ /* 0x000fea000383ffff */
.L_x_9298:
[----:B0-----:R0:W2:Y:S02]  /*12120*/  SYNCS.PHASECHK.TRANS64.TRYWAIT P0, [R0+URZ+0x28860], R2 ;  /* 0x02886002000075a7 */ /* 0x0010a4000800017f */
[----:B--2---:R-:W-:Y:S05]  /*12130*/  @!P0 NANOSLEEP.SYNCS 0x989680 ;  /* 0x009896800000895d */ /* 0x004fea0003900000 */
[----:B------:R-:W2:Y:S02]  /*12140*/  @!P0 SYNCS.PHASECHK.TRANS64 P0, [R0+URZ+0x28860], R2 ;  /* 0x02886002000085a7 */ /* 0x000ea4000800007f */
[----:B--2---:R-:W-:Y:S05]  /*12150*/  @!P0 BRA `(.L_x_9298) ;  /* 0xfffffffc00f08947 */ /* 0x004fea000383ffff */
[----:B------:R-:W-:Y:S05]  /*12160*/  BRA `(.L_x_9361) ;  /* 0xffffffd8007c7947 */ /* 0x000fea000383ffff */
.L_x_9305:
[----:B------:R-:W-:Y:S01]  /*12170*/  BSSY B0, `(.L_x_9362) ;  /* 0x0000008000007945 */ /* 0x000fe20003800000 */
[----:B------:R-:W-:Y:S02]  /*12180*/  IMAD.MOV.U32 R13, RZ, RZ, R16 ;  /* 0x000000ffff0d7224 */ /* 0x000fe400078e0010 */
[----:B------:R-:W-:Y:S02]  /*12190*/  IMAD.MOV.U32 R12, RZ, RZ, RZ ;  /* 0x000000ffff0c7224 */ /* 0x000fe400078e00ff */
[----:B------:R-:W-:Y:S02]  /*121a0*/  IMAD.MOV.U32 R11, RZ, RZ, 0x1f ;  /* 0x0000001fff0b7424 */ /* 0x000fe400078e00ff */
[----:B------:R-:W-:-:S07]  /*121b0*/  IMAD.MOV.U32 R15, RZ, RZ, -0x1 ;  /* 0xffffffffff0f7424 */ /* 0x000fce00078e00ff */
[----:B0123-5:R-:W-:Y:S05]  /*121c0*/  WARPSYNC.COLLECTIVE R15, `(.L_x_9363) ;  /* 0x000000000f087348 */ /* 0x02ffea0003c00000 */
[----:B------:R4:W0:Y:S02]  /*121d0*/  SHFL.IDX P6, R14, R13, R12, R11 ;  /* 0x0000000c0d0e7389 */ /* 0x00082400000c000b */
[----:B012345:R-:W-:Y:S01]  /*121e0*/  ENDCOLLECTIVE ;  /* 0x000000000000791b */ /* 0x03ffe20003800000 */
.L_x_9363:
[----:B------:R-:W-:Y:S05]  /*121f0*/  BSYNC B0 ;  /* 0x0000000000007941 */ /* 0x000fea0003800000 */
.L_x_9362:
        /* <DEDUP_REMOVED lines=9> */
.L_x_9364:
        /* <DEDUP_REMOVED lines=18> */
.L_x_9365:
[----:B------:R-:W-:Y:S01]  /*123b0*/  IMAD.MOV.U32 R12, RZ, RZ, 0x2 ;  /* 0x00000002ff0c7424 */ /* 0x000fe200078e00ff */
[----:B------:R-:W-:-:S05]  /*123c0*/  SEL R7, R14, RZ, P1 ;  /* 0x000000ff0e077207 */ /* 0x000fca0000800000 */
[----:B------:R-:W-:-:S04]  /*123d0*/  IMAD.IADD R3, R2, 0x1, R7 ;  /* 0x0000000102037824 */ /* 0x000fc800078e0207 */
[----:B------:R-:W-:-:S07]  /*123e0*/  IMAD.MOV.U32 R13, RZ, RZ, R3 ;  /* 0x000000ffff0d7224 */ /* 0x000fce00078e0003 */
[----:B------:R-:W-:Y:S05]  /*123f0*/  WARPSYNC.COLLECTIVE R15, `(.L_x_9366) ;  /* 0x000000000f087348 */ /* 0x000fea0003c00000 */
[----:B------:R0:W1:Y:S02]  /*12400*/  SHFL.UP P6, R14, R13, R12, R11 ;  /* 0x0400000c0d0e7389 */ /* 0x00006400000c000b */
[----:B01----:R-:W-:Y:S01]  /*12410*/  ENDCOLLECTIVE ;  /* 0x000000000000791b */ /* 0x003fe20003800000 */
.L_x_9366:
[----:B------:R-:W-:Y:S01]  /*12420*/  IMAD.MOV.U32 R12, RZ, RZ, 0x4 ;  /* 0x00000004ff0c7424 */ /* 0x000fe200078e00ff */
[----:B------:R-:W-:-:S05]  /*12430*/  SEL R14, R14, RZ, P2 ;  /* 0x000000ff0e0e7207 */ /* 0x000fca0001000000 */
[----:B------:R-:W-:-:S04]  /*12440*/  IMAD.IADD R3, R3, 0x1, R14 ;  /* 0x0000000103037824 */ /* 0x000fc800078e020e */
[----:B------:R-:W-:-:S07]  /*12450*/  IMAD.MOV.U32 R13, RZ, RZ, R3 ;  /* 0x000000ffff0d7224 */ /* 0x000fce00078e0003 */
[----:B------:R-:W-:Y:S05]  /*12460*/  WARPSYNC.COLLECTIVE R15, `(.L_x_9367) ;  /* 0x000000000f087348 */ /* 0x000fea0003c00000 */
[----:B------:R0:W1:Y:S02]  /*12470*/  SHFL.UP P6, R14, R13, R12, R11 ;  /* 0x0400000c0d0e7389 */ /* 0x00006400000c000b */
[----:B01----:R-:W-:Y:S01]  /*12480*/  ENDCOLLECTIVE ;  /* 0x000000000000791b */ /* 0x003fe20003800000 */
.L_x_9367:
[----:B------:R-:W-:Y:S01]  /*12490*/  IMAD.MOV.U32 R12, RZ, RZ, 0x8 ;  /* 0x00000008ff0c7424 */ /* 0x000fe200078e00ff */
[----:B------:R-:W-:-:S05]  /*124a0*/  SEL R14, R14, RZ, P3 ;  /* 0x000000ff0e0e7207 */ /* 0x000fca0001800000 */
[----:B------:R-:W-:-:S04]  /*124b0*/  IMAD.IADD R3, R3, 0x1, R14 ;  /* 0x0000000103037824 */ /* 0x000fc800078e020e */
[----:B------:R-:W-:-:S07]  /*124c0*/  IMAD.MOV.U32 R13, RZ, RZ, R3 ;  /* 0x000000ffff0d7224 */ /* 0x000fce00078e0003 */
[----:B------:R-:W-:Y:S05]  /*124d0*/  WARPSYNC.COLLECTIVE R15, `(.L_x_9368) ;  /* 0x000000000f087348 */ /* 0x000fea0003c00000 */
[----:B------:R0:W1:Y:S02]  /*124e0*/  SHFL.UP P6, R14, R13, R12, R11 ;  /* 0x0400000c0d0e7389 */ /* 0x00006400000c000b */
[----:B01----:R-:W-:Y:S01]  /*124f0*/  ENDCOLLECTIVE ;  /* 0x000000000000791b */ /* 0x003fe20003800000 */
.L_x_9368:
[----:B------:R-:W-:Y:S01]  /*12500*/  IMAD.MOV.U32 R12, RZ, RZ, 0x10 ;  /* 0x00000010ff0c7424 */ /* 0x000fe200078e00ff */
[----:B------:R-:W-:-:S05]  /*12510*/  SEL R14, R14, RZ, P4 ;  /* 0x000000ff0e0e7207 */ /* 0x000fca0002000000 */
[----:B------:R-:W-:-:S04]  /*12520*/  IMAD.IADD R3, R3, 0x1, R14 ;  /* 0x0000000103037824 */ /* 0x000fc800078e020e */
[----:B------:R-:W-:-:S07]  /*12530*/  IMAD.MOV.U32 R13, RZ, RZ, R3 ;  /* 0x000000ffff0d7224 */ /* 0x000fce00078e0003 */
[----:B------:R-:W-:Y:S05]  /*12540*/  WARPSYNC.COLLECTIVE R15, `(.L_x_9369) ;  /* 0x000000000f087348 */ /* 0x000fea0003c00000 */
[----:B------:R0:W1:Y:S02]  /*12550*/  SHFL.UP P6, R14, R13, R12, R11 ;  /* 0x0400000c0d0e7389 */ /* 0x00006400000c000b */
[----:B01----:R-:W-:Y:S01]  /*12560*/  ENDCOLLECTIVE ;  /* 0x000000000000791b */ /* 0x003fe20003800000 */
.L_x_9369:
        /* <DEDUP_REMOVED lines=8> */
.L_x_9370:
[----:B------:R-:W-:Y:S05]  /*125f0*/  BRA `(.L_x_9371) ;  /* 0xffffffdc00187947 */ /* 0x000fea000383ffff */
.L_x_9310:
[----:B------:R-:W-:Y:S01]  /*12600*/  BSSY B0, `(.L_x_9372) ;  /* 0x0000008000007945 */ /* 0x000fe20003800000 */
[----:B-----5:R-:W-:Y:S02]  /*12610*/  IMAD.MOV.U32 R13, RZ, RZ, R2 ;  /* 0x000000ffff0d7224 */ /* 0x020fe400078e0002 */
[----:B------:R-:W-:Y:S02]  /*12620*/  IMAD.MOV.U32 R12, RZ, RZ, 0x1 ;  /* 0x00000001ff0c7424 */ /* 0x000fe400078e00ff */
[----:B------:R-:W-:Y:S02]  /*12630*/  IMAD.MOV.U32 R11, RZ, RZ, RZ ;  /* 0x000000ffff0b7224 */ /* 0x000fe400078e00ff */
[----:B------:R-:W-:-:S07]  /*12640*/  IMAD.MOV.U32 R15, RZ, RZ, -0x1 ;  /* 0xffffffffff0f7424 */ /* 0x000fce00078e00ff */
[----:B012---:R-:W-:Y:S05]  /*12650*/  WARPSYNC.COLLECTIVE R15, `(.L_x_9373) ;  /* 0x000000000f087348 */ /* 0x007fea0003c00000 */
[----:B------:R3:W4:Y:S02]  /*12660*/  SHFL.UP P6, R14, R13, R12, R11 ;  /* 0x0400000c0d0e7389 */ /* 0x00072400000c000b */
[----:B01234-:R-:W-:Y:S01]  /*12670*/  ENDCOLLECTIVE ;  /* 0x000000000000791b */ /* 0x01ffe20003800000 */
.L_x_9373:
[----:B------:R-:W-:Y:S05]  /*12680*/  BSYNC B0 ;  /* 0x0000000000007941 */ /* 0x000fea0003800000 */
.L_x_9372:
        /* <DEDUP_REMOVED lines=9> */
.L_x_9374:
[----:B------:R-:W-:Y:S01]  /*12720*/  IMAD.MOV.U32 R12, RZ, RZ, 0x4 ;  /* 0x00000004ff0c7424 */ /* 0x000fe200078e00ff */
[----:B------:R-:W-:-:S05]  /*12730*/  SEL R14, R14, RZ, P2 ;  /* 0x000000ff0e0e7207 */ /* 0x000fca0001000000 */
[----:B------:R-:W-:-:S04]  /*12740*/  IMAD.IADD R3, R3, 0x1, R14 ;  /* 0x0000000103037824 */ /* 0x000fc800078e020e */
[----:B------:R-:W-:-:S07]  /*12750*/  IMAD.MOV.U32 R13, RZ, RZ, R3 ;  /* 0x000000ffff0d7224 */ /* 0x000fce00078e0003 */
[----:B------:R-:W-:Y:S05]  /*12760*/  WARPSYNC.COLLECTIVE R15, `(.L_x_9375) ;  /* 0x000000000f087348 */ /* 0x000fea0003c00000 */
[----:B------:R0:W1:Y:S02]  /*12770*/  SHFL.UP P6, R14, R13, R12, R11 ;  /* 0x0400000c0d0e7389 */ /* 0x00006400000c000b */
[----:B01----:R-:W-:Y:S01]  /*12780*/  ENDCOLLECTIVE ;  /* 0x000000000000791b */ /* 0x003fe20003800000 */
.L_x_9375:
[----:B------:R-:W-:Y:S01]  /*12790*/  IMAD.MOV.U32 R12, RZ, RZ, 0x8 ;  /* 0x00000008ff0c7424 */ /* 0x000fe200078e00ff */
[----:B------:R-:W-:-:S05]  /*127a0*/  SEL R14, R14, RZ, P3 ;  /* 0x000000ff0e0e7207 */ /* 0x000fca0001800000 */
[----:B------:R-:W-:-:S04]  /*127b0*/  IMAD.IADD R3, R3, 0x1, R14 ;  /* 0x0000000103037824 */ /* 0x000fc800078e020e */
[----:B------:R-:W-:-:S07]  /*127c0*/  IMAD.MOV.U32 R13, RZ, RZ, R3 ;  /* 0x000000ffff0d7224 */ /* 0x000fce00078e0003 */
[----:B------:R-:W-:Y:S05]  /*127d0*/  WARPSYNC.COLLECTIVE R15, `(.L_x_9376) ;  /* 0x000000000f087348 */ /* 0x000fea0003c00000 */
[----:B------:R0:W1:Y:S02]  /*127e0*/  SHFL.UP P6, R14, R13, R12, R11 ;  /* 0x0400000c0d0e7389 */ /* 0x00006400000c000b */
[----:B01----:R-:W-:Y:S01]  /*127f0*/  ENDCOLLECTIVE ;  /* 0x000000000000791b */ /* 0x003fe20003800000 */
.L_x_9376:
[----:B------:R-:W-:Y:S01]  /*12800*/  IMAD.MOV.U32 R12, RZ, RZ, 0x10 ;  /* 0x00000010ff0c7424 */ /* 0x000fe200078e00ff */
[----:B------:R-:W-:-:S05]  /*12810*/  SEL R14, R14, RZ, P4 ;  /* 0x000000ff0e0e7207 */ /* 0x000fca0002000000 */
[----:B------:R-:W-:-:S04]  /*12820*/  IMAD.IADD R3, R3, 0x1, R14 ;  /* 0x0000000103037824 */ /* 0x000fc800078e020e */
[----:B------:R-:W-:-:S07]  /*12830*/  IMAD.MOV.U32 R13, RZ, RZ, R3 ;  /* 0x000000ffff0d7224 */ /* 0x000fce00078e0003 */
[----:B------:R-:W-:Y:S05]  /*12840*/  WARPSYNC.COLLECTIVE R15, `(.L_x_9377) ;  /* 0x000000000f087348 */ /* 0x000fea0003c00000 */
[----:B------:R0:W1:Y:S02]  /*12850*/  SHFL.UP P6, R14, R13, R12, R11 ;  /* 0x0400000c0d0e7389 */ /* 0x00006400000c000b */
[----:B01----:R-:W-:Y:S01]  /*12860*/  ENDCOLLECTIVE ;  /* 0x000000000000791b */ /* 0x003fe20003800000 */
.L_x_9377:
        /* <DEDUP_REMOVED lines=8> */
.L_x_9378:
[----:B------:R-:W-:Y:S05]  /*128f0*/  BRA `(.L_x_9379) ;  /* 0xffffffd800f47947 */ /* 0x000fea000383ffff */
.L_x_9312:
[----:B------:R-:W-:Y:S01]  /*12900*/  BSSY B0, `(.L_x_9380) ;  /* 0x0000006000007945 */ /* 0x000fe20003800000 */
[----:B------:R-:W-:Y:S01]  /*12910*/  PLOP3.LUT P6, PT, P6, PT, PT, 0x8, 0x0 ;  /* 0x000000000000781c */ /* 0x000fe200037ce170 */
[----:B------:R-:W-:-:S12]  /*12920*/  IMAD.MOV.U32 R15, RZ, RZ, -0x1 ;  /* 0xffffffffff0f7424 */ /* 0x000fd800078e00ff */
[----:B0123-5:R-:W-:Y:S05]  /*12930*/  WARPSYNC.COLLECTIVE R15, `(.L_x_9381) ;  /* 0x000000000f087348 */ /* 0x02ffea0003c00000 */
[----:B------:R-:W-:Y:S01]  /*12940*/  VOTE.ANY R14, PT, P6 ;  /* 0x00000000000e7806 */ /* 0x000fe200030e0100 */
[----:B0123-5:R-:W-:Y:S06]  /*12950*/  ENDCOLLECTIVE ;  /* 0x000000000000791b */ /* 0x02ffec0003800000 */
.L_x_9381:
[----:B------:R-:W-:Y:S05]  /*12960*/  BSYNC B0 ;  /* 0x0000000000007941 */ /* 0x000fea0003800000 */
.L_x_9380:
        /* <DEDUP_REMOVED lines=9> */
.L_x_9382:
[----:B------:R-:W-:Y:S01]  /*12a00*/  IMAD.MOV.U32 R17, RZ, RZ, R14 ;  /* 0x000000ffff117224 */ /* 0x000fe200078e000e */
[----:B------:R-:W-:Y:S06]  /*12a10*/  BRA `(.L_x_9383) ;  /* 0xffffffd800e47947 */ /* 0x000fec000383ffff */
.L_x_9314:
[----:B------:R-:W-:Y:S01]  /*12a20*/  BSSY B0, `(.L_x_9384) ;  /* 0x0000007000007945 */ /* 0x000fe20003800000 */
[----:B------:R-:W-:Y:S02]  /*12a30*/  IMAD.MOV.U32 R13, RZ, RZ, R3 ;  /* 0x000000ffff0d7224 */ /* 0x000fe400078e0003 */
[----:B------:R-:W-:Y:S02]  /*12a40*/  IMAD.MOV.U32 R11, RZ, RZ, 0x1f ;  /* 0x0000001fff0b7424 */ /* 0x000fe400078e00ff */
[----:B------:R-:W-:-:S07]  /*12a50*/  IMAD.MOV.U32 R15, RZ, RZ, -0x1 ;  /* 0xffffffffff0f7424 */ /* 0x000fce00078e00ff */
[----:B012345:R-:W-:Y:S05]  /*12a60*/  WARPSYNC.COLLECTIVE R15, `(.L_x_9385) ;  /* 0x000000000f087348 */ /* 0x03ffea0003c00000 */
[----:B------:R0:W0:Y:S02]  /*12a70*/  SHFL.IDX P6, R14, R13, R12, R11 ;  /* 0x0000000c0d0e7389 */ /* 0x00002400000c000b */
[----:B012345:R-:W-:Y:S01]  /*12a80*/  ENDCOLLECTIVE ;  /* 0x000000000000791b */ /* 0x03ffe20003800000 */
.L_x_9385:
[----:B------:R-:W-:Y:S05]  /*12a90*/  BSYNC B0 ;  /* 0x0000000000007941 */ /* 0x000fea0003800000 */
.L_x_9384:
[----:B------:R-:W-:Y:S01]  /*12aa0*/  IMAD.MOV.U32 R5, RZ, RZ, R14 ;  /* 0x000000ffff057224 */ /* 0x000fe200078e000e */
[----:B------:R-:W-:Y:S06]  /*12ab0*/  BRA `(.L_x_9313) ;  /* 0xffffffd800d87947 */ /* 0x000fec000383ffff */
.L_x_9318:
[----:B0-----:R0:W4:Y:S02]  /*12ac0*/  SYNCS.PHASECHK.TRANS64.TRYWAIT P0, [R0+URZ+0x28820], R3 ;  /* 0x02882003000075a7 */ /* 0x001124000800017f */
[----:B----4-:R-:W-:Y:S05]  /*12ad0*/  @!P0 NANOSLEEP.SYNCS 0x989680 ;  /* 0x009896800000895d */ /* 0x010fea0003900000 */
[----:B------:R-:W4:Y:S02]  /*12ae0*/  @!P0 SYNCS.PHASECHK.TRANS64 P0, [R0+URZ+0x28820], R3 ;  /* 0x02882003000085a7 */ /* 0x000f24000800007f */
[----:B----4-:R-:W-:Y:S05]  /*12af0*/  @!P0 BRA `(.L_x_9318) ;  /* 0xfffffffc00f08947 */ /* 0x010fea000383ffff */
[----:B------:R-:W-:Y:S05]  /*12b00*/  BRA `(.L_x_9386) ;  /* 0xffffffe000587947 */ /* 0x000fea000383ffff */
.L_x_9319:
        /* <DEDUP_REMOVED lines=11> */
.L_x_9388:
[----:B------:R-:W-:Y:S05]  /*12bc0*/  BSYNC B0 ;  /* 0x0000000000007941 */ /* 0x000fea0003800000 */
.L_x_9387:
[----:B------:R-:W-:Y:S05]  /*12bd0*/  BRA `(.L_x_9389) ;  /* 0xffffffe000407947 */ /* 0x000fea000383ffff */
.L_x_9322:
[----:B------:R-:W-:Y:S01]  /*12be0*/  BSSY B1, `(.L_x_9390) ;  /* 0x0000006000017945 */ /* 0x000fe20003800000 */
[----:B------:R-:W-:-:S07]  /*12bf0*/  IMAD.MOV.U32 R15, RZ, RZ, -0x1 ;  /* 0xffffffffff0f7424 */ /* 0x000fce00078e00ff */
[----:B-12345:R-:W-:Y:S05]  /*12c00*/  WARPSYNC.COLLECTIVE R15, `(.L_x_9391) ;  /* 0x000000000f0c7348 */ /* 0x03efea0003c00000 */
[----:B------:R-:W-:Y:S02]  /*12c10*/  ELECT P6, UR62, PT ;  /* 0x00000000003e782f */ /* 0x000fe400038c0000 */
[----:B------:R-:W-:Y:S01]  /*12c20*/  MOV R14, UR62 ;  /* 0x0000003e000e7c02 */ /* 0x000fe20008000f00 */
[----:B-12345:R-:W-:Y:S10]  /*12c30*/  ENDCOLLECTIVE ;  /* 0x000000000000791b */ /* 0x03eff40003800000 */
.L_x_9391:
[----:B------:R-:W-:Y:S05]  /*12c40*/  BSYNC B1 ;  /* 0x0000000000017941 */ /* 0x000fea0003800000 */
.L_x_9390:
[----:B------:R-:W-:Y:S05]  /*12c50*/  BRA `(.L_x_9392) ;  /* 0xffffffe000387947 */ /* 0x000fea000383ffff */
.L_x_9324:
[----:B0-----:R0:W2:Y:S02]  /*12c60*/  SYNCS.PHASECHK.TRANS64.TRYWAIT P0, [R6+URZ], R5 ;  /* 0x00000005060075a7 */ /* 0x0010a4000800017f */
[----:B--2---:R-:W-:Y:S05]  /*12c70*/  @!P0 NANOSLEEP.SYNCS 0x989680 ;  /* 0x009896800000895d */ /* 0x004fea0003900000 */
[----:B------:R-:W2:Y:S02]  /*12c80*/  @!P0 SYNCS.PHASECHK.TRANS64 P0, [R6+URZ], R5 ;  /* 0x00000005060085a7 */ /* 0x000ea4000800007f */
[----:B--2---:R-:W-:Y:S05]  /*12c90*/  @!P0 BRA `(.L_x_9324) ;  /* 0xfffffffc00f08947 */ /* 0x004fea000383ffff */
[----:B------:R-:W-:Y:S05]  /*12ca0*/  BRA `(.L_x_9393) ;  /* 0xffffffe000747947 */ /* 0x000fea000383ffff */
.L_x_9325:
[----:B--2---:R2:W3:Y:S02]  /*12cb0*/  SYNCS.PHASECHK.TRANS64.TRYWAIT P0, [R7+URZ], R2 ;  /* 0x00000002070075a7 */ /* 0x0044e4000800017f */
[----:B---3--:R-:W-:Y:S05]  /*12cc0*/  @!P0 NANOSLEEP.SYNCS 0x989680 ;  /* 0x009896800000895d */ /* 0x008fea0003900000 */
[----:B------:R-:W3:Y:S02]  /*12cd0*/  @!P0 SYNCS.PHASECHK.TRANS64 P0, [R7+URZ], R2 ;  /* 0x00000002070085a7 */ /* 0x000ee4000800007f */
[----:B---3--:R-:W-:Y:S05]  /*12ce0*/  @!P0 BRA `(.L_x_9325) ;  /* 0xfffffffc00f08947 */ /* 0x008fea000383ffff */
[----:B------:R-:W-:Y:S05]  /*12cf0*/  BRA `(.L_x_9394) ;  /* 0xffffffe000687947 */ /* 0x000fea000383ffff */
.L_x_9327:
[----:B---3--:R3:W4:Y:S02]  /*12d00*/  SYNCS.PHASECHK.TRANS64.TRYWAIT P0, [R4+URZ], R5 ;  /* 0x00000005040075a7 */ /* 0x008724000800017f */
[----:B----4-:R-:W-:Y:S05]  /*12d10*/  @!P0 NANOSLEEP.SYNCS 0x989680 ;  /* 0x009896800000895d */ /* 0x010fea0003900000 */
[----:B------:R-:W4:Y:S02]  /*12d20*/  @!P0 SYNCS.PHASECHK.TRANS64 P0, [R4+URZ], R5 ;  /* 0x00000005040085a7 */ /* 0x000f24000800007f */
[----:B----4-:R-:W-:Y:S05]  /*12d30*/  @!P0 BRA `(.L_x_9327) ;  /* 0xfffffffc00f08947 */ /* 0x010fea000383ffff */
[----:B------:R-:W-:Y:S05]  /*12d40*/  BRA `(.L_x_9395) ;  /* 0xffffffe000707947 */ /* 0x000fea000383ffff */
.L_x_9396:
        /* <DEDUP_REMOVED lines=11> */
.L_x_15321:


//--------------------- .text._ZN7cutlass13device_kernelIN5flash11enable_sm90INS1_16FlashAttnFwdSm90INS1_25CollectiveMainloopFwdSm90ILi2EN4cute5tupleIJNS5_1CILi1EEES8_S8_EEENS6_IJNS7_ILi128EEESA_SA_EEELi128ENS_6half_tEfNS_4arch4Sm90ELb1ELb0ELb0ELb1ELb0ELb1ELb0ELb1ELb1ELb1ELb0ELb0EEENS1_21CollectiveEpilogueFwdISB_S9_SC_SE_Li256ELb1ELb1ELb0ELb0EEENS1_36VarlenDynamicPersistentTileSchedulerILi128ELi128ELi256ELi128ELb0ELb1ELb1ELb1ELb1ELb1EEEEEEEEEvNT_6ParamsE --------------------------
	.section	.text._ZN7cutlass13device_kernelIN5flash11enable_sm90INS1_16FlashAttnFwdSm90INS1_25CollectiveMainloopFwdSm90ILi2EN4cute5tupleIJNS5_1CILi1EEES8_S8_EEENS6_IJNS7_ILi128EEESA_SA_EEELi128ENS_6half_tEfNS_4arch4Sm90ELb1ELb0ELb0ELb1ELb0ELb1ELb0ELb1ELb1ELb1ELb0ELb0EEENS1_21CollectiveEpilogueFwdISB_S9_SC_SE_Li256ELb1ELb1ELb0ELb0EEENS1_36VarlenDynamicPersistentTileSchedulerILi128ELi128ELi256ELi128ELb0ELb1ELb1ELb1ELb1ELb1EEEEEEEEEvNT_6ParamsE,"ax",@progbits
	.align	128
.text._ZN7cutlass13device_kernelIN5flash11enable_sm90INS1_16FlashAttnFwdSm90INS1_25CollectiveMainloopFwdSm90ILi2EN4cute5tupleIJNS5_1CILi1EEES8_S8_EEENS6_IJNS7_ILi128EEESA_SA_EEELi128ENS_6half_tEfNS_4arch4Sm90ELb1ELb0ELb0ELb1ELb0ELb1ELb0ELb1ELb1ELb1ELb0ELb0EEENS1_21CollectiveEpilogueFwdISB_S9_SC_SE_Li256ELb1ELb1ELb0ELb0EEENS1_36VarlenDynamicPersistentTileSchedulerILi128ELi128ELi256ELi128ELb0ELb1ELb1ELb1ELb1ELb1EEEEEEEEEvNT_6ParamsE:
        .type           _ZN7cutlass13device_kernelIN5flash11enable_sm90INS1_16FlashAttnFwdSm90INS1_25CollectiveMainloopFwdSm90ILi2EN4cute5tupleIJNS5_1CILi1EEES8_S8_EEENS6_IJNS7_ILi128EEESA_SA_EEELi128ENS_6half_tEfNS_4arch4Sm90ELb1ELb0ELb0ELb1ELb0ELb1ELb0ELb1ELb1ELb1ELb0ELb0EEENS1_21CollectiveEpilogueFwdISB_S9_SC_SE_Li256ELb1ELb1ELb0ELb0EEENS1_36VarlenDynamicPersistentTileSchedulerILi128ELi128ELi256ELi128ELb0ELb1ELb1ELb1ELb1ELb1EEEEEEEEEvNT_6ParamsE,@function
        .size           _ZN7cutlass13device_kernelIN5flash11enable_sm90INS1_16FlashAttnFwdSm90INS1_25CollectiveMainloopFwdSm90ILi2EN4cute5tupleIJNS5_1CILi1EEES8_S8_EEENS6_IJNS7_ILi128EEESA_SA_EEELi128ENS_6half_tEfNS_4arch4Sm90ELb1ELb0ELb0ELb1ELb0ELb1ELb0ELb1ELb1ELb1ELb0ELb0EEENS1_21CollectiveEpilogueFwdISB_S9_SC_SE_Li256ELb1ELb1ELb0ELb0EEENS1_36VarlenDynamicPersistentTileSchedulerILi128ELi128ELi256ELi128ELb0ELb1ELb1ELb1ELb1ELb1EEEEEEEEEvNT_6ParamsE,(.L_x_15322 - _ZN7cutlass13device_kernelIN5flash11enable_sm90INS1_16FlashAttnFwdSm90INS1_25CollectiveMainloopFwdSm90ILi2EN4cute5tupleIJNS5_1CILi1EEES8_S8_EEENS6_IJNS7_ILi128EEESA_SA_EEELi128ENS_6half_tEfNS_4arch4Sm90ELb1ELb0ELb0ELb1ELb0ELb1ELb0ELb1ELb1ELb1ELb0ELb0EEENS1_21CollectiveEpilogueFwdISB_S9_SC_SE_Li256ELb1ELb1ELb0ELb0EEENS1_36VarlenDynamicPersistentTileSchedulerILi128ELi128ELi256ELi128ELb0ELb1ELb1ELb1ELb1ELb1EEEEEEEEEvNT_6ParamsE)
        .other          _ZN7cutlass13device_kernelIN5flash11enable_sm90INS1_16FlashAttnFwdSm90INS1_25CollectiveMainloopFwdSm90ILi2EN4cute5tupleIJNS5_1CILi1EEES8_S8_EEENS6_IJNS7_ILi128EEESA_SA_EEELi128ENS_6half_tEfNS_4arch4Sm90ELb1ELb0ELb0ELb1ELb0ELb1ELb0ELb1ELb1ELb1ELb0ELb0EEENS1_21CollectiveEpilogueFwdISB_S9_SC_SE_Li256ELb1ELb1ELb0ELb0EEENS1_36VarlenDynamicPersistentTileSchedulerILi128ELi128ELi256ELi128ELb0ELb1ELb1ELb1ELb1ELb1EEEEEEEEEvNT_6ParamsE,@"STO_CUDA_ENTRY STV_DEFAULT"
_ZN7cutlass13device_kernelIN5flash11enable_sm90INS1_16FlashAttnFwdSm90INS1_25CollectiveMainloopFwdSm90ILi2EN4cute5tupleIJNS5_1CILi1EEES8_S8_EEENS6_IJNS7_ILi128EEESA_SA_EEELi128ENS_6half_tEfNS_4arch4Sm90ELb1ELb0ELb0ELb1ELb0ELb1ELb0ELb1ELb1ELb1ELb0ELb0EEENS1_21CollectiveEpilogueFwdISB_S9_SC_SE_Li256ELb1ELb1ELb0ELb0EEENS1_36VarlenDynamicPersistentTileSchedulerILi128ELi128ELi256ELi128ELb0ELb1ELb1ELb1ELb1ELb1EEEEEEEEEvNT_6ParamsE:
        /* <DEDUP_REMOVED lines=23> */
.L_x_9398:
[----:B------:R-:W-:Y:S05]  /*0170*/  BSYNC B0 ;  /* 0x0000000000007941 */ /* 0x000fea0003800000 */
.L_x_9397:
        /* <DEDUP_REMOVED lines=40> */
.L_x_9399:
        /* <DEDUP_REMOVED lines=22> */
.L_x_9400:
        /* <DEDUP_REMOVED lines=18> */
.L_x_9401:
        /* <DEDUP_REMOVED lines=22> */
.L_x_9402:
        /* <DEDUP_REMOVED lines=22> */
.L_x_9403:
        /* <DEDUP_REMOVED lines=9> */
.L_x_9406:
        /* <DEDUP_REMOVED lines=20> */
[----:B------:R-:W-:Y:S01]  /*0b10*/  MOV R186, RZ ;  /* 0x000000ff00ba7202 */ /* 0x000fe20000000f00 */
[----:B------:R-:W-:Y:S02]  /*0b20*/  VIADD R219, R2, 0x10400 ;  /* 0x0001040002db7836 */ /* 0x000fe40000000000 */
        /* <DEDUP_REMOVED lines=8> */
[CC--:B------:R-:W-:Y:S01]  /*0bb0*/  LEA.HI R4, R0.reuse, R231.reuse, RZ, 0x4 ;  /* 0x000000e700047211 */ /* 0x0c0fe200078f20ff */
[----:B------:R-:W-:Y:S01]  /*0bc0*/  IMAD.SHL.U32 R5, R5, 0x20, RZ ;  /* 0x0000002005057824 */ /* 0x000fe200078e00ff */
[----:B------:R-:W-:Y:S01]  /*0bd0*/  LEA.HI R12, R0, R231, RZ, 0x2 ;  /* 0x000000e7000c7211 */ /* 0x000fe200078f10ff */
[----:B------:R-:W-:Y:S01]  /*0be0*/  IMAD.IADD R220, R231, 0x1, -R220 ;  /* 0x00000001e7dc7824 */ /* 0x000fe200078e0adc */
[----:B------:R-:W-:Y:S02]  /*0bf0*/  LOP3.LUT R6, R4, 0x3fffff0, RZ, 0xc0, !PT ;  /* 0x03fffff004067812 */ /* 0x000fe400078ec0ff */
[----:B------:R-:W-:Y:S02]  /*0c00*/  LOP3.LUT R5, R5, 0xfffffc00, RZ, 0xc0, !PT ;  /* 0xfffffc0005057812 */ /* 0x000fe400078ec0ff */
[----:B------:R-:W-:-:S02]  /*0c10*/  SHF.R.S32.HI R9, RZ, 0x1f, R220 ;  /* 0x0000001fff097819 */ /* 0x000fc400000114dc */
[----:B------:R-:W-:Y:S02]  /*0c20*/  IADD3 R6, R231, -R6, RZ ;  /* 0x80000006e7067210 */ /* 0x000fe40007ffe0ff */
[----:B------:R-:W-:Y:S02]  /*0c30*/  LEA.HI R8, R9, R220, RZ, 0x2 ;  /* 0x000000dc09087211 */ /* 0x000fe400078f10ff */
[----:B------:R-:W-:Y:S02]  /*0c40*/  LOP3.LUT R12, R12, 0xfffffffc, RZ, 0xc0, !PT ;  /* 0xfffffffc0c0c7812 */ /* 0x000fe400078ec0ff */
[--C-:B------:R-:W-:Y:S02]  /*0c50*/  SHF.R.S32.HI R10, RZ, 0x2, R8.reuse ;  /* 0x00000002ff0a7819 */ /* 0x100fe40000011408 */
[----:B------:R-:W-:Y:S01]  /*0c60*/  SHF.R.S32.HI R7, RZ, 0x1f, R8 ;  /* 0x0000001fff077819 */ /* 0x000fe20000011408 */
[----:B------:R-:W-:Y:S01]  /*0c70*/  IMAD.IADD R12, R231, 0x1, -R12 ;  /* 0x00000001e70c7824 */ /* 0x000fe200078e0a0c */
[----:B------:R-:W-:-:S02]  /*0c80*/  LEA.HI R22, R0, R231, RZ, 0x3 ;  /* 0x000000e700167211 */ /* 0x000fc400078f18ff */
[----:B------:R-:W-:Y:S02]  /*0c90*/  LEA.HI R7, R7, R10, RZ, 0x3 ;  /* 0x0000000a07077211 */ /* 0x000fe400078f18ff */
[----:B------:R-:W-:Y:S02]  /*0ca0*/  LEA.HI R0, R0, R231, RZ, 0x6 ;  /* 0x000000e700007211 */ /* 0x000fe400078f30ff */
[----:B------:R-:W-:Y:S01]  /*0cb0*/  LOP3.LUT R11, R7, 0xfffffff8, RZ, 0xc0, !PT ;  /* 0xfffffff8070b7812 */ /* 0x000fe200078ec0ff */
[----:B------:R-:W-:Y:S01]  /*0cc0*/  IMAD R7, R6, 0x40, R5 ;  /* 0x0000004006077824 */ /* 0x000fe200078e0205 */
[----:B------:R-:W-:Y:S01]  /*0cd0*/  SHF.R.S32.HI R5, RZ, 0x4, R4 ;  /* 0x00000004ff057819 */ /* 0x000fe20000011404 */
[----:B------:R-:W-:Y:S01]  /*0ce0*/  IMAD.SHL.U32 R0, R0, 0x8, RZ ;  /* 0x0000000800007824 */ /* 0x000fe200078e00ff */
[----:B------:R-:W-:Y:S01]  /*0cf0*/  LOP3.LUT R206, R22, 0xfffffff8, RZ, 0xc0, !PT ;  /* 0xfffffff816ce7812 */ /* 0x000fe200078ec0ff */
[----:B------:R-:W-:Y:S01]  /*0d00*/  IMAD.IADD R10, R10, 0x1, -R11 ;  /* 0x000000010a0a7824 */ /* 0x000fe200078e0a0b */
[----:B------:R-:W-:-:S02]  /*0d10*/  LEA.HI R4, R4, R5, RZ, 0x1 ;  /* 0x0000000504047211 */ /* 0x000fc400078f08ff */
[----:B------:R-:W-:Y:S01]  /*0d20*/  SHF.R.S32.HI R22, RZ, 0x3, R22 ;  /* 0x00000003ff167819 */ /* 0x000fe20000011416 */
[----:B------:R-:W-:Y:S01]  /*0d30*/  IMAD.IADD R206, R231, 0x1, -R206 ;  /* 0x00000001e7ce7824 */ /* 0x000fe200078e0ace */
[----:B------:R-:W-:Y:S02]  /*0d40*/  LOP3.LUT R4, R4, 0x1ffffffe, RZ, 0xc0, !PT ;  /* 0x1ffffffe04047812 */ /* 0x000fe400078ec0ff */
[----:B------:R-:W-:Y:S01]  /*0d50*/  SHF.R.S32.HI R224, RZ, 0x7, R3 ;  /* 0x00000007ffe07819 */ /* 0x000fe20000011403 */
[----:B------:R-:W-:Y:S01]  /*0d60*/  VIADD R213, R22, 0x20 ;  /* 0x0000002016d57836 */ /* 0x000fe20000000000 */
[----:B------:R-:W-:Y:S01]  /*0d70*/  LEA.HI R6, R12, R12, RZ, 0x1 ;  /* 0x0000000c0c067211 */ /* 0x000fe200078f08ff */
[----:B------:R-:W-:Y:S01]  /*0d80*/  IMAD.IADD R4, R5, 0x1, -R4 ;  /* 0x0000000105047824 */ /* 0x000fe200078e0a04 */
[----:B------:R-:W-:Y:S01]  /*0d90*/  LEA.HI R9, R9, R220, RZ, 0x5 ;  /* 0x000000dc09097211 */ /* 0x000fe200078f28ff */
[C---:B------:R-:W-:Y:S01]  /*0da0*/  VIADD R212, R22.reuse, 0x40 ;  /* 0x0000004016d47836 */ /* 0x040fe20000000000 */
[----:B------:R-:W-:Y:S01]  /*0db0*/  LEA.HI R3, R3, R224, RZ, 0x1 ;  /* 0x000000e003037211 */ /* 0x000fe200078f08ff */
[----:B------:R-:W-:Y:S01]  /*0dc0*/  IMAD.SHL.U32 R227, R22, 0x40, RZ ;  /* 0x0000004016e37824 */ /* 0x000fe200078e00ff */
[----:B------:R-:W-:Y:S01]  /*0dd0*/  LOP3.LUT R5, R6, 0x1ffffffe, RZ, 0xc0, !PT ;  /* 0x1ffffffe06057812 */ /* 0x000fe200078ec0ff */
[----:B------:R-:W-:Y:S01]  /*0de0*/  IMAD.SHL.U32 R196, R213, 0x40, RZ ;  /* 0x00000040d5c47824 */ /* 0x000fe200078e00ff */
[----:B------:R-:W-:Y:S01]  /*0df0*/  IADD3 R211, R22, 0x60, RZ ;  /* 0x0000006016d37810 */ /* 0x000fe20007ffe0ff */
[----:B------:R-:W-:Y:S01]  /*0e00*/  IMAD.SHL.U32 R195, R212, 0x40, RZ ;  /* 0x00000040d4c37824 */ /* 0x000fe200078e00ff */
[----:B------:R-:W-:Y:S01]  /*0e10*/  SHF.R.S32.HI R9, RZ, 0x5, R9 ;  /* 0x00000005ff097819 */ /* 0x000fe20000011409 */
[----:B------:R-:W-:Y:S01]  /*0e20*/  IMAD.IADD R204, R12, 0x1, -R5 ;  /* 0x000000010ccc7824 */ /* 0x000fe200078e0a05 */
[----:B------:R-:W-:Y:S01]  /*0e30*/  LOP3.LUT R3, R3, 0x3fffffe, RZ, 0xc0, !PT ;  /* 0x03fffffe03037812 */ /* 0x000fe200078ec0ff */
[----:B------:R-:W-:Y:S01]  /*0e40*/  IMAD.SHL.U32 R194, R211, 0x40, RZ ;  /* 0x00000040d3c27824 */ /* 0x000fe200078e00ff */
[----:B------:R-:W-:Y:S01]  /*0e50*/  LEA R226, R4, R7, 0x3 ;  /* 0x0000000704e27211 */ /* 0x000fe200078e18ff */
[----:B------:R-:W-:Y:S01]  /*0e60*/  IMAD R10, R9, 0x10, R10 ;  /* 0x00000010090a7824 */ /* 0x000fe200078e020a */
[----:B------:R-:W-:Y:S01]  /*0e70*/  LOP3.LUT R201, R0, 0xfffffe00, RZ, 0xc0, !PT ;  /* 0xfffffe0000c97812 */ /* 0x000fe200078ec0ff */
[----:B------:R-:W-:Y:S01]  /*0e80*/  IMAD.IADD R3, R224, 0x1, -R3 ;  /* 0x00000001e0037824 */ /* 0x000fe200078e0a03 */
[----:B------:R-:W-:Y:S01]  /*0e90*/  SHF.R.S32.HI R0, RZ, 0x1f, R213 ;  /* 0x0000001fff007819 */ /* 0x000fe200000114d5 */
[C---:B------:R-:W-:Y:S01]  /*0ea0*/  IMAD.SHL.U32 R16, R206.reuse, 0x8, RZ ;  /* 0x00000008ce107824 */ /* 0x040fe200078e00ff */
[----:B------:R-:W-:Y:S01]  /*0eb0*/  SHF.R.S32.HI R4, RZ, 0x1f, R211 ;  /* 0x0000001fff047819 */ /* 0x000fe200000114d3 */
[----:B------:R-:W-:Y:S01]  /*0ec0*/  IMAD R225, R3, 0x40, R10 ;  /* 0x0000004003e17824 */ /* 0x000fe200078e020a */
[----:B------:R-:W-:Y:S01]  /*0ed0*/  SHF.R.S32.HI R5, RZ, 0x1f, R212 ;  /* 0x0000001fff057819 */ /* 0x000fe200000114d4 */
[----:B------:R-:W-:Y:S01]  /*0ee0*/  IMAD.SHL.U32 R18, R206, 0x4, RZ ;  /* 0x00000004ce127824 */ /* 0x000fe200078e00ff */
[----:B------:R-:W-:Y:S01]  /*0ef0*/  LEA.HI R0, R0, R213, RZ, 0x3 ;  /* 0x000000d500007211 */ /* 0x000fe200078f18ff */
[----:B------:R-:W-:Y:S01]  /*0f00*/  IMAD R204, R204, 0x8, R225 ;  /* 0x00000008cccc7824 */ /* 0x000fe200078e02e1 */
[----:B------:R-:W-:Y:S01]  /*0f10*/  LEA.HI R4, R4, R211, RZ, 0x3 ;  /* 0x000000d304047211 */ /* 0x000fe200078f18ff */
[----:B------:R-:W-:Y:S01]  /*0f20*/  VIADD R185, R18, 0x20 ;  /* 0x0000002012b97836 */ /* 0x000fe20000000000 */
[----:B------:R-:W-:Y:S01]  /*0f30*/  LEA.HI R5, R5, R212, RZ, 0x3 ;  /* 0x000000d405057211 */ /* 0x000fe200078f18ff */
[----:B------:R-:W-:Y:S01]  /*0f40*/  IMAD.SHL.U32 R0, R0, 0x40, RZ ;  /* 0x0000004000007824 */ /* 0x000fe200078e00ff */
[----:B------:R-:W-:Y:S01]  /*0f50*/  LOP3.LUT R3, R227, 0x1c0, RZ, 0xc0, !PT ;  /* 0x000001c0e3037812 */ /* 0x000fe200078ec0ff */
[----:B------:R-:W-:Y:S01]  /*0f60*/  IMAD.SHL.U32 R4, R4, 0x40, RZ ;  /* 0x0000004004047824 */ /* 0x000fe200078e00ff */
[----:B------:R-:W-:Y:S01]  /*0f70*/  LOP3.LUT R196, R196, 0x1c0, RZ, 0xc0, !PT ;  /* 0x000001c0c4c47812 */ /* 0x000fe200078ec0ff */
[----:B------:R-:W-:Y:S01]  /*0f80*/  IMAD.SHL.U32 R5, R5, 0x40, RZ ;  /* 0x0000004005057824 */ /* 0x000fe200078e00ff */
[----:B------:R-:W-:-:S02]  /*0f90*/  LOP3.LUT R194, R194, 0x1c0, RZ, 0xc0, !PT ;  /* 0x000001c0c2c27812 */ /* 0x000fc400078ec0ff */
[----:B------:R-:W-:Y:S02]  /*0fa0*/  LOP3.LUT R195, R195, 0x1c0, RZ, 0xc0, !PT ;  /* 0x000001c0c3c37812 */ /* 0x000fe400078ec0ff */
[----:B------:R-:W-:Y:S02]  /*0fb0*/  SHF.R.U32.HI R200, RZ, 0x3, R3 ;  /* 0x00000003ffc87819 */ /* 0x000fe40000011603 */
[----:B------:R-:W-:Y:S02]  /*0fc0*/  LOP3.LUT R205, R3, 0x38, R16, 0xf8, !PT ;  /* 0x0000003803cd7812 */ /* 0x000fe400078ef810 */
[----:B------:R-:W-:Y:S02]  /*0fd0*/  SHF.R.U32.HI R230, RZ, 0x3, R196 ;  /* 0x00000003ffe67819 */ /* 0x000fe400000116c4 */
[----:B------:R-:W-:Y:S02]  /*0fe0*/  LOP3.LUT R3, R196, 0x38, R16, 0xf8, !PT ;  /* 0x00000038c4037812 */ /* 0x000fe400078ef810 */
[----:B------:R-:W-:-:S02]  /*0ff0*/  SHF.R.U32.HI R228, RZ, 0x3, R194 ;  /* 0x00000003ffe47819 */ /* 0x000fc400000116c2 */
[--C-:B------:R-:W-:Y:S02]  /*1000*/  LOP3.LUT R7, R194, 0x38, R16.reuse, 0xf8, !PT ;  /* 0x00000038c2077812 */ /* 0x100fe400078ef810 */
[----:B------:R-:W-:Y:S02]  /*1010*/  LOP3.LUT R199, R0, 0xfffffe00, RZ, 0xc0, !PT ;  /* 0xfffffe0000c77812 */ /* 0x000fe400078ec0ff */
[----:B------:R-:W-:Y:S02]  /*1020*/  LOP3.LUT R197, R4, 0xfffffe00, RZ, 0xc0, !PT ;  /* 0xfffffe0004c57812 */ /* 0x000fe400078ec0ff */
[----:B------:R-:W-:Y:S02]  /*1030*/  SHF.R.U32.HI R229, RZ, 0x3, R195 ;  /* 0x00000003ffe57819 */ /* 0x000fe400000116c3 */
[----:B------:R-:W-:Y:S02]  /*1040*/  LOP3.LUT R6, R195, 0x38, R16, 0xf8, !PT ;  /* 0x00000038c3067812 */ /* 0x000fe400078ef810 */
[----:B------:R-:W-:-:S02]  /*1050*/  LOP3.LUT R198, R5, 0xfffffe00, RZ, 0xc0, !PT ;  /* 0xfffffe0005c67812 */ /* 0x000fc400078ec0ff */
[----:B------:R-:W-:Y:S02]  /*1060*/  LOP3.LUT R203, R8, 0x7ffffffc, RZ, 0xc0, !PT ;  /* 0x7ffffffc08cb7812 */ /* 0x000fe400078ec0ff */
[----:B------:R-:W-:Y:S02]  /*1070*/  LOP3.LUT R205, R201, R205, R200, 0xf6, !PT ;  /* 0x000000cdc9cd7212 */ /* 0x000fe400078ef6c8 */
[----:B------:R-:W-:Y:S01]  /*1080*/  LOP3.LUT R0, R199, R3, R230, 0xf6, !PT ;  /* 0x00000003c7007212 */ /* 0x000fe200078ef6e6 */
[----:B------:R-:W-:Y:S01]  /*1090*/  IMAD.IADD R203, R220, 0x1, -R203 ;  /* 0x00000001dccb7824 */ /* 0x000fe200078e0acb */
[----:B------:R-:W-:Y:S01]  /*10a0*/  LOP3.LUT R4, R197, R7, R228, 0xf6, !PT ;  /* 0x00000007c5047212 */ /* 0x000fe200078ef6e4 */
[--C-:B------:R-:W-:Y:S01]  /*10b0*/  IMAD R202, R205, 0x2, R219.reuse ;  /* 0x00000002cdca7824 */ /* 0x100fe200078e02db */
[----:B------:R-:W-:Y:S01]  /*10c0*/  IADD3 R187, R16, 0x40, RZ ;  /* 0x0000004010bb7810 */ /* 0x000fe20007ffe0ff */
[----:B------:R-:W-:Y:S01]  /*10d0*/  IMAD R223, R0, 0x2, R219 ;  /* 0x0000000200df7824 */ /* 0x000fe200078e02db */
[----:B------:R-:W-:Y:S01]  /*10e0*/  LOP3.LUT R6, R198, R6, R229, 0xf6, !PT ;  /* 0x00000006c6067212 */ /* 0x000fe200078ef6e5 */
[----:B------:R-:W-:Y:S01]  /*10f0*/  IMAD R221, R4, 0x2, R219 ;  /* 0x0000000204dd7824 */ /* 0x000fe200078e02db */
[----:B------:R-:W-:-:S02]  /*1100*/  SHF.R.S32.HI R216, RZ, 0x1f, R22 ;  /* 0x0000001fffd87819 */ /* 0x000fc40000011416 */
[----:B------:R-:W-:Y:S02]  /*1110*/  SHF.R.S32.HI R17, RZ, 0x1f, R16 ;  /* 0x0000001fff117819 */ /* 0x000fe40000011410 */
[----:B------:R-:W-:Y:S02]  /*1120*/  SHF.R.S32.HI R19, RZ, 0x1f, R18 ;  /* 0x0000001fff137819 */ /* 0x000fe40000011412 */
[----:B------:R-:W-:Y:S02]  /*1130*/  SHF.R.S32.HI R218, RZ, 0x1f, R185 ;  /* 0x0000001fffda7819 */ /* 0x000fe400000114b9 */
[----:B------:R-:W-:Y:S02]  /*1140*/  SHF.R.S32.HI R215, RZ, 0x1f, R187 ;  /* 0x0000001fffd77819 */ /* 0x000fe400000114bb */
[----:B------:R-:W-:Y:S02]  /*1150*/  LEA R222, R6, R219, 0x1 ;  /* 0x000000db06de7211 */ /* 0x000fe400078e08ff */
[----:B--2---:R-:W-:-:S07]  /*1160*/  LOP3.LUT R189, R13, 0x1, RZ, 0xfc, !PT ;  /* 0x000000010dbd7812 */ /* 0x004fce00078efcff */
.L_x_9610:
[----:B0---4-:R-:W0:Y:S02]  /*1170*/  LDC.64 R4, c[0x0][0xc88] ;  /* 0x00032200ff047b82 */ /* 0x011e240000000a00 */
[----:B0-----:R-:W-:-:S05]  /*1180*/  IMAD.WIDE R4, R31, 0x4, R4 ;  /* 0x000000041f047825 */ /* 0x001fca00078e0204 */
[----:B--2---:R-:W2:Y:S01]  /*1190*/  LDG.E R210, desc[UR40][R4.64] ;  /* 0x0000002804d27981 */ /* 0x004ea2000c1e1900 */
[----:B------:R-:W-:Y:S05]  /*11a0*/  YIELD ;  /* 0x0000000000007946 */ /* 0x000fea0003800000 */
[----:B------:R-:W-:Y:S01]  /*11b0*/  ULDC.64 UR4, c[0x0][0xa28] ;  /* 0x00028a0000047ab9 */ /* 0x000fe20000000a00 */
[----:B------:R-:W-:Y:S01]  /*11c0*/  ULDC.64 UR8, c[0x0][0xa18] ;  /* 0x0002860000087ab9 */ /* 0x000fe20000000a00 */
[----:B------:R-:W-:Y:S01]  /*11d0*/  ISETP.NE.U32.AND P1, PT, RZ, UR4, PT ;  /* 0x00000004ff007c0c */ /* 0x000fe2000bf25070 */
[----:B------:R-:W-:Y:S01]  /*11e0*/  ULDC.64 UR6, c[0x0][0xa08] ;  /* 0x0002820000067ab9 */ /* 0x000fe20000000a00 */
[----:B------:R-:W-:Y:S01]  /*11f0*/  IMAD.MOV.U32 R3, RZ, RZ, RZ ;  /* 0x000000ffff037224 */ /* 0x000fe200078e00ff */
[----:B------:R-:W-:Y:S01]  /*1200*/  ISETP.NE.U32.AND P0, PT, RZ, UR6, PT ;  /* 0x00000006ff007c0c */ /* 0x000fe2000bf05070 */
[----:B------:R-:W-:Y:S01]  /*1210*/  IMAD.MOV.U32 R31, RZ, RZ, RZ ;  /* 0x000000ffff1f7224 */ /* 0x000fe200078e00ff */
[----:B------:R-:W-:-:S02]  /*1220*/  ISETP.NE.AND.EX P1, PT, RZ, UR5, PT, P1 ;  /* 0x00000005ff007c0c */ /* 0x000fc4000bf25310 */
[----:B------:R-:W-:Y:S02]  /*1230*/  ISETP.NE.AND.EX P0, PT, RZ, UR7, PT, P0 ;  /* 0x00000007ff007c0c */ /* 0x000fe4000bf05300 */
[----:B--2---:R-:W-:Y:S01]  /*1240*/  SHF.R.S32.HI R217, RZ, 0x1f, R210 ;  /* 0x0000001fffd97819 */ /* 0x004fe200000114d2 */
[----:B------:R-:W-:-:S08]  /*1250*/  IMAD.SHL.U32 R208, R210, 0x4, RZ ;  /* 0x00000004d2d07824 */ /* 0x000fd000078e00ff */
[C---:B------:R-:W-:Y:S02]  /*1260*/  @P1 LEA R6, P2, R210.reuse, UR4, 0x2 ;  /* 0x00000004d2061c11 */ /* 0x040fe4000f8410ff */
[C-C-:B------:R-:W-:Y:S02]  /*1270*/  SHF.L.U64.HI R209, R210.reuse, 0x2, R217.reuse ;  /* 0x00000002d2d17819 */ /* 0x140fe400000102d9 */
[----:B------:R-:W-:Y:S02]  /*1280*/  @P1 LEA.HI.X R7, R210, UR5, R217, 0x2, P2 ;  /* 0x00000005d2071c11 */ /* 0x000fe400090f14d9 */
[----:B------:R-:W-:Y:S01]  /*1290*/  ISETP.NE.U32.AND P2, PT, RZ, UR8, PT ;  /* 0x00000008ff007c0c */ /* 0x000fe2000bf45070 */
[----:B------:R-:W-:Y:S01]  /*12a0*/  ULDC UR4, c[0x0][0x288] ;  /* 0x0000a20000047ab9 */ /* 0x000fe20000000800 */
[----:B------:R-:W-:Y:S01]  /*12b0*/  IADD3 R8, P3, R208, UR6, RZ ;  /* 0x00000006d0087c10 */ /* 0x000fe2000ff7e0ff */
[----:B------:R0:W5:Y:S01]  /*12c0*/  @P1 LDG.E R3, desc[UR40][R6.64] ;  /* 0x0000002806031981 */ /* 0x000162000c1e1900 */
[----:B------:R-:W-:Y:S01]  /*12d0*/  ISETP.NE.AND.EX P2, PT, RZ, UR9, PT, P2 ;  /* 0x00000009ff007c0c */ /* 0x000fe2000bf45320 */
[----:B------:R-:W-:Y:S01]  /*12e0*/  IMAD.U32 R192, RZ, RZ, UR4 ;  /* 0x00000004ffc07e24 */ /* 0x000fe2000f8e00ff */
[----:B------:R-:W-:Y:S01]  /*12f0*/  IADD3.X R9, R209, UR7, RZ, P3, !PT ;  /* 0x00000007d1097c10 */ /* 0x000fe20009ffe4ff */
[----:B------:R-:W-:-:S04]  /*1300*/  ULDC.64 UR4, c[0x0][0x418] ;  /* 0x0001060000047ab9 */ /* 0x000fc80000000a00 */
[----:B------:R0:W5:Y:S06]  /*1310*/  @P0 LDG.E R31, desc[UR40][R8.64] ;  /* 0x00000028081f0981 */ /* 0x00016c000c1e1900 */
[----:B------:R-:W-:-:S04]  /*1320*/  @P2 IADD3 R4, P1, R208, UR8, RZ ;  /* 0x00000008d0042c10 */ /* 0x000fc8000ff3e0ff */
[----:B------:R-:W-:-:S05]  /*1330*/  @P2 IADD3.X R5, R209, UR9, RZ, P1, !PT ;  /* 0x00000009d1052c10 */ /* 0x000fca0008ffe4ff */
        /* <DEDUP_REMOVED lines=8> */
[----:B------:R-:W-:Y:S01]  /*13c0*/  MOV R24, UR5 ;  /* 0x0000000500187c02 */ /* 0x000fe20008000f00 */
[----:B------:R-:W-:Y:S02]  /*13d0*/  IMAD.U32 R28, RZ, RZ, UR4 ;  /* 0x00000004ff1c7e24 */ /* 0x000fe4000f8e00ff */
[----:B------:R-:W-:Y:S01]  /*13e0*/  IMAD.MOV.U32 R27, RZ, RZ, R210 ;  /* 0x000000ffff1b7224 */ /* 0x000fe200078e00d2 */
[----:B0--3--:R-:W-:Y:S06]  /*13f0*/  @P2 BRA `(.L_x_9408) ;  /* 0x0000000000242947 */ /* 0x009fec0003800000 */
        /* <DEDUP_REMOVED lines=9> */
.L_x_9408:
[----:B------:R-:W-:Y:S01]  /*1490*/  ULDC.64 UR4, c[0x0][0xa20] ;  /* 0x0002880000047ab9 */ /* 0x000fe20000000a00 */
[----:B------:R-:W-:Y:S01]  /*14a0*/  IMAD.MOV.U32 R207, RZ, RZ, R30 ;  /* 0x000000ffffcf7224 */ /* 0x000fe200078e001e */
[----:B------:R-:W-:-:S04]  /*14b0*/  ISETP.NE.U32.AND P1, PT, RZ, UR4, PT ;  /* 0x00000004ff007c0c */ /* 0x000fc8000bf25070 */
[----:B------:R-:W-:-:S13]  /*14c0*/  ISETP.NE.AND.EX P1, PT, RZ, UR5, PT, P1 ;  /* 0x00000005ff007c0c */ /* 0x000fda000bf25310 */
[----:B------:R-:W-:Y:S05]  /*14d0*/  @!P1 BRA `(.L_x_9409) ;  /* 0x0000000000109947 */ /* 0x000fea0003800000 */
[----:B------:R-:W-:-:S04]  /*14e0*/  IADD3 R4, P0, R208, UR4, RZ ;  /* 0x00000004d0047c10 */ /* 0x000fc8000ff1e0ff */
[----:B------:R-:W-:-:S05]  /*14f0*/  IADD3.X R5, R209, UR5, RZ, P0, !PT ;  /* 0x00000005d1057c10 */ /* 0x000fca00087fe4ff */
[----:B------:R0:W5:Y:S01]  /*1500*/  LDG.E R28, desc[UR40][R4.64] ;  /* 0x00000028041c7981 */ /* 0x000162000c1e1900 */
[----:B------:R-:W-:Y:S05]  /*1510*/  BRA `(.L_x_9410) ;  /* 0x0000000000107947 */ /* 0x000fea0003800000 */
.L_x_9409:
[----:B------:R-:W-:Y:S05]  /*1520*/  @!P0 BRA `(.L_x_9410) ;  /* 0x00000000000c8947 */ /* 0x000fea0003800000 */
[----:B------:R-:W2:Y:S04]  /*1530*/  LDG.E R5, desc[UR40][R8.64] ;  /* 0x0000002808057981 */ /* 0x000ea8000c1e1900 */
[----:B------:R-:W2:Y:S02]  /*1540*/  LDG.E R28, desc[UR40][R8.64+0x4] ;  /* 0x00000428081c7981 */ /* 0x000ea4000c1e1900 */
[----:B--2---:R-:W-:-:S07]  /*1550*/  IMAD.IADD R28, R28, 0x1, -R5 ;  /* 0x000000011c1c7824 */ /* 0x004fce00078e0a05 */
.L_x_9410:
        /* <DEDUP_REMOVED lines=15> */
[----:B-1----:R-:W-:Y:S02]  /*1650*/  ISETP.NE.AND P1, PT, R8, 0x1, PT ;  /* 0x000000010800780c */ /* 0x002fe40003f25270 */
[----:B------:R-:W-:-:S05]  /*1660*/  SHF.L.U32 R191, R29, 0x7, RZ ;  /* 0x000000071dbf7819 */ /* 0x000fca00000006ff */
[----:B0-----:R-:W-:-:S06]  /*1670*/  VIADD R4, R191, 0x7f ;  /* 0x0000007fbf047836 */ /* 0x001fcc0000000000 */
[----:B------:R-:W0:Y:S08]  /*1680*/  @P1 LDC R11, c[0x0][0x44c] ;  /* 0x00011300ff0b1b82 */ /* 0x000e300000000800 */
[----:B------:R-:W1:Y:S01]  /*1690*/  @P1 LDC R5, c[0x0][0x450] ;  /* 0x00011400ff051b82 */ /* 0x000e620000000800 */
[----:B--2---:R-:W-:Y:S02]  /*16a0*/  @P0 IMAD.IADD R24, R9, 0x1, -R0 ;  /* 0x0000000109180824 */ /* 0x004fe400078e0a00 */
[----:B------:R-:W-:-:S02]  /*16b0*/  IMAD.IADD R9, R28, 0x1, -R3 ;  /* 0x000000011c097824 */ /* 0x000fc400078e0a03 */
[----:B0-----:R-:W-:-:S03]  /*16c0*/  @P1 IMAD.HI.U32 R0, R4, R11, RZ ;  /* 0x0000000b04001227 */ /* 0x001fc600078e00ff */
[C---:B------:R-:W-:Y:S01]  /*16d0*/  IADD3 R25, -R9.reuse, RZ, RZ ;  /* 0x000000ff09197210 */ /* 0x040fe20007ffe1ff */
[----:B------:R-:W-:Y:S01]  /*16e0*/  IMAD.IADD R193, R9, 0x1, R24 ;  /* 0x0000000109c17824 */ /* 0x000fe200078e0218 */
[----:B-1----:R-:W-:Y:S02]  /*16f0*/  @P1 SHF.R.U32.HI R4, RZ, R5, R0 ;  /* 0x00000005ff041219 */ /* 0x002fe40000011600 */
[----:B------:R-:W-:Y:S01]  /*1700*/  VIMNMX R25, RZ, R25, !PT ;  /* 0x00000019ff197248 */ /* 0x000fe20007fe0100 */
[C---:B------:R-:W-:Y:S01]  /*1710*/  VIADD R0, R193.reuse, 0x7f ;  /* 0x0000007fc1007836 */ /* 0x040fe20000000000 */
[----:B------:R-:W-:-:S04]  /*1720*/  IADD3 R128, R193, 0x80, -R192 ;  /* 0x00000080c1807810 */ /* 0x000fc80007ffe8c0 */
[----:B------:R-:W-:Y:S01]  /*1730*/  SHF.R.S32.HI R3, RZ, 0x1f, R0 ;  /* 0x0000001fff037819 */ /* 0x000fe20000011400 */
[----:B------:R-:W-:-:S03]  /*1740*/  IMAD.IADD R4, R128, 0x1, R4 ;  /* 0x0000000180047824 */ /* 0x000fc600078e0204 */
[----:B------:R-:W-:Y:S02]  /*1750*/  LEA.HI R3, R3, R0, RZ, 0x7 ;  /* 0x0000000003037211 */ /* 0x000fe400078f38ff */
[----:B------:R-:W-:Y:S02]  /*1760*/  SHF.R.S32.HI R5, RZ, 0x1f, R4 ;  /* 0x0000001fff057819 */ /* 0x000fe40000011404 */
[----:B------:R-:W-:Y:S02]  /*1770*/  SHF.R.S32.HI R129, RZ, 0x7, R3 ;  /* 0x00000007ff817819 */ /* 0x000fe40000011403 */
[----:B------:R-:W-:-:S04]  /*1780*/  LEA.HI R5, R5, R4, RZ, 0x7 ;  /* 0x0000000405057211 */ /* 0x000fc800078f38ff */
[----:B------:R-:W-:-:S04]  /*1790*/  SHF.R.S32.HI R0, RZ, 0x7, R5 ;  /* 0x00000007ff007819 */ /* 0x000fc80000011405 */
[----:B------:R-:W-:-:S05]  /*17a0*/  VIMNMX R0, R129, R0, PT ;  /* 0x0000000081007248 */ /* 0x000fca0003fe0100 */
[----:B------:R-:W-:-:S05]  /*17b0*/  IMAD R3, R0, 0x80, -R9 ;  /* 0x0000008000037824 */ /* 0x000fca00078e0a09 */
[----:B------:R-:W-:-:S04]  /*17c0*/  VIMNMX R0, R3, R24, PT ;  /* 0x0000001803007248 */ /* 0x000fc80003fe0100 */
[----:B------:R-:W-:Y:S02]  /*17d0*/  ISETP.GT.AND P0, PT, R0, R25, PT ;  /* 0x000000190000720c */ /* 0x000fe40003f04270 */
[----:B------:R-:W-:-:S05]  /*17e0*/  SHF.R.U32.HI R25, RZ, 0x7, R25 ;  /* 0x00000007ff197819 */ /* 0x000fca0000011619 */
[----:B------:R-:W-:-:S06]  /*17f0*/  IMAD.MOV.U32 R26, RZ, RZ, R25 ;  /* 0x000000ffff1a7224 */ /* 0x000fcc00078e0019 */
[----:B------:R-:W-:-:S05]  /*1800*/  @P0 VIADD R0, R0, 0x7f ;  /* 0x0000007f00000836 */ /* 0x000fca0000000000 */
[----:B------:R-:W-:-:S04]  /*1810*/  @P0 SHF.R.S32.HI R3, RZ, 0x1f, R0 ;  /* 0x0000001fff030819 */ /* 0x000fc80000011400 */
[----:B------:R-:W-:-:S04]  /*1820*/  @P0 LEA.HI R3, R3, R0, RZ, 0x7 ;  /* 0x0000000003030211 */ /* 0x000fc800078f38ff */
[----:B------:R-:W-:Y:S02]  /*1830*/  @P0 SHF.R.S32.HI R26, RZ, 0x7, R3 ;  /* 0x00000007ff1a0819 */ /* 0x000fe40000011403 */
[----:B------:R-:W-:Y:S02]  /*1840*/  PLOP3.LUT P0, PT, PT, PT, PT, 0x80, 0x0 ;  /* 0x000000000000781c */ /* 0x000fe40003f0f070 */
        /* <DEDUP_REMOVED lines=22> */
.L_x_9413:
[----:B------:R-:W-:Y:S05]  /*19b0*/  BSYNC B6 ;  /* 0x0000000000067941 */ /* 0x000fea0003800000 */
.L_x_9412:
        /* <DEDUP_REMOVED lines=20> */
.L_x_9415:
[----:B------:R-:W-:Y:S05]  /*1b00*/  BSYNC B6 ;  /* 0x0000000000067941 */ /* 0x000fea0003800000 */
.L_x_9414:
[----:B------:R-:W-:Y:S01]  /*1b10*/  ULDC.64 UR4, c[0x0][0x9f8] ;  /* 0x00027e0000047ab9 */ /* 0x000fe20000000a00 */
[----:B------:R-:W0:Y:S01]  /*1b20*/  S2R R33, SR_TID.X ;  /* 0x0000000000217919 */ /* 0x000e220000002100 */
[----:B------:R-:W-:Y:S01]  /*1b30*/  ISETP.NE.U32.AND P0, PT, RZ, UR4, PT ;  /* 0x00000004ff007c0c */ /* 0x000fe2000bf05070 */
[----:B------:R-:W1:Y:S01]  /*1b40*/  LDC.64 R102, c[0x0][0x300] ;  /* 0x0000c000ff667b82 */ /* 0x000e620000000a00 */
[----:B------:R-:W-:Y:S01]  /*1b50*/  IMAD.IADD R47, R31, 0x1, R28 ;  /* 0x000000011f2f7824 */ /* 0x000fe200078e021c */
[----:B------:R-:W-:Y:S01]  /*1b60*/  ULDC.64 UR6, c[0x0][0xa08] ;  /* 0x0002820000067ab9 */ /* 0x000fe20000000a00 */
[----:B------:R-:W-:Y:S02]  /*1b70*/  ISETP.NE.AND.EX P0, PT, RZ, UR5, PT, P0 ;  /* 0x00000005ff007c0c */ /* 0x000fe4000bf05300 */
[----:B------:R-:W-:-:S03]  /*1b80*/  SHF.R.S32.HI R8, RZ, 0x1f, R30 ;  /* 0x0000001fff087819 */ /* 0x000fc6000001141e */
[----:B------:R-:W2:Y:S08]  /*1b90*/  LDC R39, c[0x0][0x3f4] ;  /* 0x0000fd00ff277b82 */ /* 0x000eb00000000800 */
[----:B------:R-:W-:Y:S01]  /*1ba0*/  @P0 IADD3 R4, P1, R208, UR4, RZ ;  /* 0x00000004d0040c10 */ /* 0x000fe2000ff3e0ff */
[----:B------:R-:W3:Y:S03]  /*1bb0*/  LDC.64 R12, c[0x0][0x3f8] ;  /* 0x0000fe00ff0c7b82 */ /* 0x000ee60000000a00 */
[----:B------:R-:W-:Y:S01]  /*1bc0*/  @P0 IADD3.X R5, R209, UR5, RZ, P1, !PT ;  /* 0x00000005d1050c10 */ /* 0x000fe20008ffe4ff */
[----:B------:R-:W-:-:S04]  /*1bd0*/  ULDC.64 UR4, c[0x0][0x308] ;  /* 0x0000c20000047ab9 */ /* 0x000fc80000000a00 */
[----:B------:R4:W4:Y:S01]  /*1be0*/  @P0 LDG.E R27, desc[UR40][R4.64] ;  /* 0x00000028041b0981 */ /* 0x000922000c1e1900 */
[----:B------:R-:W-:Y:S01]  /*1bf0*/  SHF.R.S32.HI R43, RZ, 0x1f, R47 ;  /* 0x0000001fff2b7819 */ /* 0x000fe2000001142f */
[-C--:B-1----:R-:W-:Y:S01]  /*1c00*/  IMAD.WIDE.U32 R6, R47, R102.reuse, RZ ;  /* 0x000000662f067225 */ /* 0x082fe200078e00ff */
[----:B------:R-:W-:Y:S02]  /*1c10*/  ISETP.NE.U32.AND P0, PT, RZ, UR6, PT ;  /* 0x00000006ff007c0c */ /* 0x000fe4000bf05070 */
[----:B0-----:R-:W-:Y:S01]  /*1c20*/  SHF.R.U32.HI R33, RZ, 0x7, R33 ;  /* 0x00000007ff217819 */ /* 0x001fe20000011621 */
[-C--:B------:R-:W-:Y:S01]  /*1c30*/  IMAD R0, R43, R102.reuse, RZ ;  /* 0x000000662b007224 */ /* 0x080fe200078e02ff */
[----:B------:R-:W-:Y:S01]  /*1c40*/  ISETP.NE.AND.EX P0, PT, RZ, UR7, PT, P0 ;  /* 0x00000007ff007c0c */ /* 0x000fe2000bf05300 */
[----:B------:R-:W-:Y:S01]  /*1c50*/  IMAD.SHL.U32 R92, R102, 0x20, RZ ;  /* 0x00000020665c7824 */ /* 0x000fe200078e00ff */
[----:B------:R-:W-:Y:S01]  /*1c60*/  ISETP.NE.AND P6, PT, R33, 0x1, PT ;  /* 0x000000012100780c */ /* 0x000fe20003fc5270 */
[----:B------:R-:W-:Y:S01]  /*1c70*/  IMAD R3, R47, R103, R0 ;  /* 0x000000672f037224 */ /* 0x000fe200078e0200 */
[----:B--2---:R-:W-:Y:S01]  /*1c80*/  ISETP.GE.AND P2, PT, R16, R39, PT ;  /* 0x000000271000720c */ /* 0x004fe20003f46270 */
[----:B------:R-:W-:Y:S01]  /*1c90*/  IMAD.WIDE.U32 R44, R22, R102, R16 ;  /* 0x00000066162c7225 */ /* 0x000fe200078e0010 */
[----:B-----5:R-:W-:-:S02]  /*1ca0*/  SHF.R.S32.HI R31, RZ, 0x1f, R113 ;  /* 0x0000001fff1f7819 */ /* 0x020fc40000011471 */
[----:B------:R-:W-:Y:S01]  /*1cb0*/  SHF.L.U64.HI R93, R102, 0x5, R103 ;  /* 0x00000005665d7819 */ /* 0x000fe20000010267 */
[----:B------:R-:W-:Y:S01]  /*1cc0*/  IMAD.IADD R7, R7, 0x1, R3 ;  /* 0x0000000107077824 */ /* 0x000fe200078e0203 */
[----:B---3--:R-:W-:Y:S01]  /*1cd0*/  SHF.L.U64.HI R21, R12, 0x5, R13 ;  /* 0x000000050c157819 */ /* 0x008fe2000001020d */
[----:B------:R-:W-:Y:S01]  /*1ce0*/  IMAD R3, R8, UR4, RZ ;  /* 0x0000000408037c24 */ /* 0x000fe2000f8e02ff */
[----:B------:R-:W-:Y:S01]  /*1cf0*/  SHF.R.S32.HI R118, RZ, 0x1f, R213 ;  /* 0x0000001fff767819 */ /* 0x000fe200000114d5 */
[C---:B----4-:R-:W-:Y:S01]  /*1d00*/  IMAD.WIDE.U32 R4, R30.reuse, UR4, R6 ;  /* 0x000000041e047c25 */ /* 0x050fe2000f8e0006 */
[----:B------:R-:W-:Y:S01]  /*1d10*/  SHF.R.S32.HI R117, RZ, 0x1f, R212 ;  /* 0x0000001fff757819 */ /* 0x000fe200000114d4 */
[----:B------:R-:W0:Y:S01]  /*1d20*/  LDC.64 R6, c[0x0][0x408] ;  /* 0x00010200ff067b82 */ /* 0x000e220000000a00 */
[----:B------:R-:W-:Y:S01]  /*1d30*/  SHF.R.S32.HI R116, RZ, 0x1f, R211 ;  /* 0x0000001fff747819 */ /* 0x000fe200000114d3 */
[----:B------:R-:W-:Y:S01]  /*1d40*/  IMAD R3, R30, UR5, R3 ;  /* 0x000000051e037c24 */ /* 0x000fe2000f8e0203 */
[----:B------:R-:W-:Y:S01]  /*1d50*/  ULDC.64 UR4, c[0x0][0x310] ;  /* 0x0000c40000047ab9 */ /* 0x000fe20000000a00 */
[----:B------:R-:W-:-:S04]  /*1d60*/  IMAD.WIDE.U32 R10, R22, R12, R16 ;  /* 0x0000000c160a7225 */ /* 0x000fc800078e0010 */
[----:B------:R-:W-:Y:S02]  /*1d70*/  IMAD.IADD R5, R5, 0x1, R3 ;  /* 0x0000000105057824 */ /* 0x000fe400078e0203 */
[----:B------:R-:W-:-:S04]  /*1d80*/  IMAD.WIDE.U32 R130, R22, R102, R92 ;  /* 0x0000006616827225 */ /* 0x000fc800078e005c */
[----:B------:R-:W-:Y:S02]  /*1d90*/  IMAD R32, R31, R12, RZ ;  /* 0x0000000c1f207224 */ /* 0x000fe400078e02ff */
[----:B------:R-:W-:Y:S02]  /*1da0*/  IMAD.SHL.U32 R112, R39, 0x2, RZ ;  /* 0x0000000227707824 */ /* 0x000fe400078e00ff */
[----:B------:R-:W-:Y:S02]  /*1db0*/  IMAD R37, R113, R13, R32 ;  /* 0x0000000d71257224 */ /* 0x000fe400078e0220 */
        /* <DEDUP_REMOVED lines=8> */
[----:B------:R-:W-:-:S04]  /*1e40*/  IMAD.WIDE.U32 R100, R99, UR4, R4 ;  /* 0x0000000463647c25 */ /* 0x000fc8000f8e0004 */
[----:B------:R-:W-:Y:S01]  /*1e50*/  IMAD R0, R9, UR4, RZ ;  /* 0x0000000409007c24 */ /* 0x000fe2000f8e02ff */
[----:B------:R-:W-:Y:S01]  /*1e60*/  IADD3 R42, P4, R100, 0x40, RZ ;  /* 0x00000040642a7810 */ /* 0x000fe20007f9e0ff */
[----:B------:R-:W-:Y:S02]  /*1e70*/  IMAD.X R47, R216, 0x1, R43, P0 ;  /* 0x00000001d82f7824 */ /* 0x000fe400000e062b */
        /* <DEDUP_REMOVED lines=11> */
[----:B------:R-:W-:Y:S01]  /*1f30*/  IMAD R0, R9, UR4, RZ ;  /* 0x0000000409007c24 */ /* 0x000fe2000f8e02ff */
[----:B------:R-:W-:Y:S01]  /*1f40*/  @!P6 BAR.SYNC.DEFER_BLOCKING 0x9, 0x100 ;  /* 0x024400000000eb1d */ /* 0x000fe20000010000 */
[----:B------:R-:W-:Y:S01]  /*1f50*/  IMAD.WIDE.U32 R8, R22, R6, R18 ;  /* 0x0000000616087225 */ /* 0x000fe200078e0012 */
[----:B------:R-:W-:-:S03]  /*1f60*/  IADD3 R39, P0, R100, R44, RZ ;  /* 0x0000002c64277210 */ /* 0x000fc60007f1e0ff */
[----:B------:R-:W-:Y:S01]  /*1f70*/  IMAD.IADD R3, R16, 0x1, R3 ;  /* 0x0000000110037824 */ /* 0x000fe200078e0203 */
[----:B------:R-:W-:Y:S01]  /*1f80*/  IADD3 R43, P3, R39, 0x40, RZ ;  /* 0x00000040272b7810 */ /* 0x000fe20007f7e0ff */
[C---:B------:R-:W-:Y:S02]  /*1f90*/  IMAD R109, R99.reuse, UR5, R0 ;  /* 0x00000005636d7c24 */ /* 0x040fe4000f8e0200 */
[-C--:B------:R-:W-:Y:S01]  /*1fa0*/  IMAD R0, R216, R12.reuse, RZ ;  /* 0x0000000cd8007224 */ /* 0x080fe200078e02ff */
[----:B------:R-:W-:Y:S01]  /*1fb0*/  SHF.R.S32.HI R20, RZ, 0x1f, R3 ;  /* 0x0000001fff147819 */ /* 0x000fe20000011403 */
[----:B------:R-:W-:Y:S01]  /*1fc0*/  IMAD.WIDE.U32 R98, R99, UR4, R4 ;  /* 0x0000000463627c25 */ /* 0x000fe2000f8e0004 */
[----:B------:R-:W-:Y:S02]  /*1fd0*/  ULDC UR4, c[0x0][0x2f4] ;  /* 0x0000bd0000047ab9 */ /* 0x000fe40000000800 */
[----:B------:R-:W-:Y:S01]  /*1fe0*/  LEA.HI R105, R20, R3, RZ, 0x3 ;  /* 0x0000000314697211 */ /* 0x000fe200078f18ff */
[----:B------:R-:W-:-:S03]  /*1ff0*/  IMAD.WIDE.U32 R4, R22, R12, R18 ;  /* 0x0000000c16047225 */ /* 0x000fc600078e0012 */
[----:B------:R-:W-:Y:S01]  /*2000*/  LOP3.LUT R40, R105, 0xfffffff8, RZ, 0xc0, !PT ;  /* 0xfffffff869287812 */ /* 0x000fe200078ec0ff */
[----:B------:R-:W-:Y:S01]  /*2010*/  IMAD R15, R22, R13, R0 ;  /* 0x0000000d160f7224 */ /* 0x000fe200078e0200 */
[----:B------:R-:W-:Y:S01]  /*2020*/  P2R R0, PR, RZ, 0x4 ;  /* 0x00000004ff007803 */ /* 0x000fe20000000000 */
[----:B------:R-:W-:Y:S01]  /*2030*/  IMAD.MOV.U32 R90, RZ, RZ, R8 ;  /* 0x000000ffff5a7224 */ /* 0x000fe200078e0008 */
[----:B------:R-:W-:Y:S01]  /*2040*/  LEA.HI R8, R20, R3, RZ, 0x6 ;  /* 0x0000000314087211 */ /* 0x000fe200078f30ff */
[----:B------:R-:W-:Y:S01]  /*2050*/  IMAD.IADD R11, R15, 0x1, R11 ;  /* 0x000000010f0b7824 */ /* 0x000fe200078e020b */
[----:B------:R-:W-:Y:S01]  /*2060*/  IADD3 R5, R5, R15, RZ ;  /* 0x0000000f05057210 */ /* 0x000fe20007ffe0ff */
[----:B------:R-:W-:Y:S01]  /*2070*/  IMAD.WIDE.U32 R14, R22, R6, R16 ;  /* 0x00000006160e7225 */ /* 0x000fe200078e0010 */
[----:B------:R-:W-:Y:S02]  /*2080*/  SHF.L.U32 R3, R8, 0x7, RZ ;  /* 0x0000000708037819 */ /* 0x000fe400000006ff */
[----:B------:R-:W-:Y:S01]  /*2090*/  LOP3.LUT R8, R105, 0x38, RZ, 0xc0, !PT ;  /* 0x0000003869087812 */ /* 0x000fe200078ec0ff */
[----:B------:R-:W-:Y:S01]  /*20a0*/  IMAD.MOV.U32 R88, RZ, RZ, R14 ;  /* 0x000000ffff587224 */ /* 0x000fe200078e000e */
[----:B------:R-:W-:Y:S01]  /*20b0*/  LOP3.LUT R14, R3, 0xffffe000, RZ, 0xc0, !PT ;  /* 0xffffe000030e7812 */ /* 0x000fe200078ec0ff */
[----:B------:R-:W-:Y:S01]  /*20c0*/  IMAD.WIDE.U32 R96, R113, R12, R4 ;  /* 0x0000000c71607225 */ /* 0x000fe200078e0004 */
[----:B------:R-:W-:-:S02]  /*20d0*/  LOP3.LUT R3, R8, 0x1c0, R227, 0xf8, !PT ;  /* 0x000001c008037812 */ /* 0x000fc400078ef8e3 */
[----:B------:R-:W-:Y:S01]  /*20e0*/  LOP3.LUT R20, R195, 0x38, R105, 0xf8, !PT ;  /* 0x00000038c3147812 */ /* 0x000fe200078ef869 */
[----:B------:R-:W-:Y:S01]  /*20f0*/  IMAD R4, R31, R6, RZ ;  /* 0x000000061f047224 */ /* 0x000fe200078e02ff */
[----:B------:R-:W-:Y:S01]  /*2100*/  LOP3.LUT R3, R3, R200, RZ, 0x3c, !PT ;  /* 0x000000c803037212 */ /* 0x000fe200078e3cff */
[----:B------:R-:W-:Y:S01]  /*2110*/  IMAD.IADD R91, R9, 0x1, R89 ;  /* 0x00000001095b7824 */ /* 0x000fe200078e0259 */
[----:B------:R-:W-:Y:S01]  /*2120*/  LOP3.LUT R9, R196, 0x38, R105, 0xf8, !PT ;  /* 0x00000038c4097812 */ /* 0x000fe200078ef869 */
[----:B------:R-:W-:Y:S01]  /*2130*/  IMAD R49, R113, R7, R4 ;  /* 0x0000000771317224 */ /* 0x000fe200078e0204 */
[----:B------:R-:W-:Y:S01]  /*2140*/  IADD3 R27, R3, R14, R201 ;  /* 0x0000000e031b7210 */ /* 0x000fe20007ffe0c9 */
[----:B------:R-:W-:Y:S01]  /*2150*/  IMAD R3, R216, R102, RZ ;  /* 0x00000066d8037224 */ /* 0x000fe200078e02ff */
[----:B------:R-:W-:Y:S01]  /*2160*/  IADD3 R4, P1, R92, R130, RZ ;  /* 0x000000825c047210 */ /* 0x000fe20007f3e0ff */
[----:B------:R-:W-:Y:S01]  /*2170*/  IMAD.IADD R89, R89, 0x1, R15 ;  /* 0x0000000159597824 */ /* 0x000fe200078e020f */
[----:B------:R-:W-:Y:S01]  /*2180*/  LOP3.LUT R15, R194, 0x38, R105, 0xf8, !PT ;  /* 0x00000038c20f7812 */ /* 0x000fe200078ef869 */
[----:B------:R-:W-:Y:S01]  /*2190*/  IMAD R35, R22, R103, R3 ;  /* 0x0000006716237224 */ /* 0x000fe200078e0203 */
[----:B------:R-:W-:Y:S01]  /*21a0*/  LOP3.LUT R9, R9, R230, RZ, 0x3c, !PT ;  /* 0x000000e609097212 */ /* 0x000fe200078e3cff */
[----:B------:R-:W-:Y:S01]  /*21b0*/  IMAD.WIDE.U32 R88, R113, R6, R88 ;  /* 0x0000000671587225 */ /* 0x000fe200078e0058 */
[----:B------:R-:W-:-:S02]  /*21c0*/  LOP3.LUT R15, R15, R228, RZ, 0x3c, !PT ;  /* 0x000000e40f0f7212 */ /* 0x000fc400078e3cff */
[----:B------:R-:W-:Y:S01]  /*21d0*/  IADD3 R34, R45, R35, RZ ;  /* 0x000000232d227210 */ /* 0x000fe20007ffe0ff */
[----:B------:R-:W-:Y:S01]  /*21e0*/  IMAD.IADD R5, R35, 0x1, R131 ;  /* 0x0000000123057824 */ /* 0x000fe200078e0283 */
[----:B------:R-:W-:Y:S01]  /*21f0*/  LOP3.LUT R29, R20, R229, RZ, 0x3c, !PT ;  /* 0x000000e5141d7212 */ /* 0x000fe200078e3cff */
[----:B------:R-:W-:Y:S01]  /*2200*/  IMAD.WIDE.U32 R94, R113, R12, R10 ;  /* 0x0000000c715e7225 */ /* 0x000fe200078e000a */
[C-C-:B------:R-:W-:Y:S02]  /*2210*/  SHF.L.U64.HI R3, R102.reuse, 0x7, R103.reuse ;  /* 0x0000000766037819 */ /* 0x140fe40000010267 */
[----:B------:R-:W-:Y:S01]  /*2220*/  SHF.L.U64.HI R31, R102, 0x6, R103 ;  /* 0x00000006661f7819 */ /* 0x000fe20000010267 */
[----:B------:R-:W-:Y:S01]  /*2230*/  IMAD.X R32, R5, 0x1, R93, P1 ;  /* 0x0000000105207824 */ /* 0x000fe200008e065d */
[----:B------:R-:W-:Y:S01]  /*2240*/  IADD3 R33, P1, R4, R92, RZ ;  /* 0x0000005c04217210 */ /* 0x000fe20007f3e0ff */
[----:B------:R-:W-:Y:S01]  /*2250*/  IMAD.WIDE.U32 R90, R113, R6, R90 ;  /* 0x00000006715a7225 */ /* 0x000fe200078e005a */
[----:B------:R-:W-:-:S02]  /*2260*/  IADD3 R30, R9, R14, R199 ;  /* 0x0000000e091e7210 */ /* 0x000fc40007ffe0c7 */
[-C--:B------:R-:W-:Y:S01]  /*2270*/  IADD3 R28, R15, R14.reuse, R197 ;  /* 0x0000000e0f1c7210 */ /* 0x080fe20007ffe0c5 */
[----:B------:R-:W-:Y:S01]  /*2280*/  IMAD.X R103, R34, 0x1, R41, P0 ;  /* 0x0000000122677824 */ /* 0x000fe200000e0629 */
[----:B------:R-:W-:Y:S01]  /*2290*/  IADD3 R29, R29, R14, R198 ;  /* 0x0000000e1d1d7210 */ /* 0x000fe20007ffe0c6 */
[C---:B------:R-:W-:Y:S01]  /*22a0*/  IMAD.SHL.U32 R14, R12.reuse, 0x20, RZ ;  /* 0x000000200c0e7824 */ /* 0x040fe200078e00ff */
[--C-:B------:R-:W-:Y:S01]  /*22b0*/  SHF.L.U64.HI R20, R12, 0x6, R13.reuse ;  /* 0x000000060c147819 */ /* 0x100fe2000001020d */
[----:B------:R-:W-:Y:S01]  /*22c0*/  IMAD.SHL.U32 R8, R6, 0x20, RZ ;  /* 0x0000002006087824 */ /* 0x000fe200078e00ff */
[C---:B------:R-:W-:Y:S01]  /*22d0*/  SHF.L.U64.HI R15, R12.reuse, 0x7, R13 ;  /* 0x000000070c0f7819 */ /* 0x040fe2000001020d */
[----:B------:R-:W-:Y:S01]  /*22e0*/  IMAD.SHL.U32 R13, R12, 0x40, RZ ;  /* 0x000000400c0d7824 */ /* 0x000fe200078e00ff */
[----:B------:R-:W-:Y:S01]  /*22f0*/  SHF.L.U64.HI R11, R6, 0x5, R7 ;  /* 0x00000005060b7819 */ /* 0x000fe20000010207 */
[----:B------:R-:W-:Y:S01]  /*2300*/  IMAD.X R35, R32, 0x1, R93, P1 ;  /* 0x0000000120237824 */ /* 0x000fe200008e065d */
[C---:B------:R-:W-:Y:S01]  /*2310*/  SHF.L.U64.HI R10, R6.reuse, 0x6, R7 ;  /* 0x00000006060a7819 */ /* 0x040fe20000010207 */
[----:B------:R-:W-:Y:S01]  /*2320*/  IMAD.IADD R36, R97, 0x1, R37 ;  /* 0x0000000161247824 */ /* 0x000fe200078e0225 */
[C---:B------:R-:W-:Y:S01]  /*2330*/  SHF.L.U64.HI R9, R6.reuse, 0x7, R7 ;  /* 0x0000000706097819 */ /* 0x040fe20000010207 */
[C---:B------:R-:W-:Y:S01]  /*2340*/  IMAD.SHL.U32 R7, R6.reuse, 0x40, RZ ;  /* 0x0000004006077824 */ /* 0x040fe200078e00ff */
[----:B------:R-:W-:Y:S01]  /*2350*/  SHF.L.U32 R6, R6, 0x7, RZ ;  /* 0x0000000706067819 */ /* 0x000fe200000006ff */
[----:B------:R-:W-:Y:S01]  /*2360*/  IMAD.SHL.U32 R12, R12, 0x80, RZ ;  /* 0x000000800c0c7824 */ /* 0x000fe200078e00ff */
[----:B------:R-:W-:Y:S01]  /*2370*/  ISETP.GE.AND P2, PT, R16, UR4, PT ;  /* 0x0000000410007c0c */ /* 0x000fe2000bf46270 */
[----:B------:R-:W-:Y:S01]  /*2380*/  IMAD.IADD R37, R37, 0x1, R95 ;  /* 0x0000000125257824 */ /* 0x000fe200078e025f */
[----:B------:R-:W-:Y:S01]  /*2390*/  ISETP.GE.AND P1, PT, R187, UR4, PT ;  /* 0x00000004bb007c0c */ /* 0x000fe2000bf26270 */
[----:B------:R-:W-:Y:S01]  /*23a0*/  IMAD.IADD R38, R91, 0x1, R49 ;  /* 0x000000015b267824 */ /* 0x000fe200078e0231 */
[----:B------:R-:W-:Y:S01]  /*23b0*/  IADD3 R104, R49, R89, RZ ;  /* 0x0000005931687210 */ /* 0x000fe20007ffe0ff */
[----:B------:R-:W-:Y:S01]  /*23c0*/  IMAD.X R108, RZ, RZ, R103, P3 ;  /* 0x000000ffff6c7224 */ /* 0x000fe200018e0667 */
[----:B------:R-:W-:Y:S01]  /*23d0*/  SHF.R.S32.HI R105, RZ, 0x3, R105 ;  /* 0x00000003ff697819 */ /* 0x000fe20000011469 */
[----:B------:R-:W-:Y:S01]  /*23e0*/  IMAD.IADD R109, R99, 0x1, R109 ;  /* 0x00000001636d7824 */ /* 0x000fe200078e026d */
[----:B------:R-:W-:-:S07]  /*23f0*/  SHF.R.S32.HI R106, RZ, 0x1f, R40 ;  /* 0x0000001fff6a7819 */ /* 0x000fce0000011428 */
.L_x_9501:
        /* <DEDUP_REMOVED lines=18> */
[----:B------:R-:W-:Y:S02]  /*2520*/  IMAD R115, R26, -0x80, R24 ;  /* 0xffffff801a737824 */ /* 0x000fe400078e0218 */
[----:B------:R-:W-:-:S03]  /*2530*/  IMAD.WIDE.U32 R120, R127, R26, RZ ;  /* 0x0000001a7f787225 */ /* 0x000fc600078e00ff */
[----:B------:R-:W-:Y:S01]  /*2540*/  VIMNMX R115, R115, 0x80, PT ;  /* 0x0000008073737848 */ /* 0x000fe20003fe0100 */
[----:B------:R-:W-:Y:S01]  /*2550*/  IMAD R49, R49, R6, R52 ;  /* 0x0000000631317224 */ /* 0x000fe200078e0234 */
[----:B------:R-:W-:Y:S01]  /*2560*/  IADD3 R122, R121, R51, RZ ;  /* 0x00000033797a7210 */ /* 0x000fe20007ffe0ff */
        /* <DEDUP_REMOVED lines=33> */
.L_x_9420:
[----:B------:R-:W-:Y:S05]  /*2780*/  BSYNC B1 ;  /* 0x0000000000017941 */ /* 0x000fea0003800000 */
.L_x_9419:
[----:B------:R-:W-:Y:S01]  /*2790*/  ISETP.GE.AND P4, PT, R213, R115, PT ;  /* 0x00000073d500720c */ /* 0x000fe20003f86270 */
[----:B0----5:R-:W-:Y:S01]  /*27a0*/  IMAD.MOV.U32 R48, RZ, RZ, R76 ;  /* 0x000000ffff307224 */ /* 0x021fe200078e004c */
[----:B------:R-:W-:Y:S01]  /*27b0*/  MOV R50, R84 ;  /* 0x0000005400327202 */ /* 0x000fe20000000f00 */
[----:B------:R-:W-:Y:S01]  /*27c0*/  IMAD.MOV.U32 R49, RZ, RZ, R77 ;  /* 0x000000ffff317224 */ /* 0x000fe200078e004d */
[----:B------:R-:W-:Y:S01]  /*27d0*/  BSSY B1, `(.L_x_9421) ;  /* 0x0000024000017945 */ /* 0x000fe20003800000 */
        /* <DEDUP_REMOVED lines=9> */
[----:B------:R-:W-:-:S02]  /*2870*/  CS2R R72, SRZ ;  /* 0x0000000000487805 */ /* 0x000fc4000001ff00 */
[----:B------:R-:W-:Y:S02]  /*2880*/  CS2R R70, SRZ ;  /* 0x0000000000467805 */ /* 0x000fe4000001ff00 */
[----:B------:R-:W-:Y:S02]  /*2890*/  PRMT R138, R48, 0x5410, R49 ;  /* 0x00005410308a7816 */ /* 0x000fe40000000031 */
[----:B------:R-:W-:Y:S02]  /*28a0*/  CS2R R74, SRZ ;  /* 0x00000000004a7805 */ /* 0x000fe4000001ff00 */
        /* <DEDUP_REMOVED lines=22> */
.L_x_9422:
[----:B------:R-:W-:Y:S05]  /*2a10*/  BSYNC B1 ;  /* 0x0000000000017941 */ /* 0x000fea0003800000 */
.L_x_9421:
        /* <DEDUP_REMOVED lines=8> */
[----:B------:R-:W-:Y:S01]  /*2aa0*/  CS2R R52, SRZ ;  /* 0x0000000000347805 */ /* 0x000fe2000001ff00 */
[----:B------:R-:W-:Y:S01]  /*2ab0*/  IMAD.MOV.U32 R49, RZ, RZ, R71 ;  /* 0x000000ffff317224 */ /* 0x000fe200078e0047 */
[----:B------:R-:W-:Y:S01]  /*2ac0*/  PRMT R132, R50, 0x5410, R51 ;  /* 0x0000541032847816 */ /* 0x000fe20000000033 */
[----:B------:R-:W-:Y:S01]  /*2ad0*/  IMAD.MOV.U32 R50, RZ, RZ, R74 ;  /* 0x000000ffff327224 */ /* 0x000fe200078e004a */
[----:B------:R-:W-:Y:S01]  /*2ae0*/  CS2R R60, SRZ ;  /* 0x00000000003c7805 */ /* 0x000fe2000001ff00 */
[----:B------:R-:W-:Y:S01]  /*2af0*/  IMAD.MOV.U32 R51, RZ, RZ, R75 ;  /* 0x000000ffff337224 */ /* 0x000fe200078e004b */
[----:B------:R-:W-:-:S02]  /*2b00*/  PRMT R125, R48, 0x5410, R49 ;  /* 0x00005410307d7816 */ /* 0x000fc40000000031 */
[----:B------:R-:W-:Y:S02]  /*2b10*/  CS2R R64, SRZ ;  /* 0x0000000000407805 */ /* 0x000fe4000001ff00 */
[----:B------:R-:W-:Y:S02]  /*2b20*/  CS2R R62, SRZ ;  /* 0x00000000003e7805 */ /* 0x000fe4000001ff00 */
        /* <DEDUP_REMOVED lines=27> */
.L_x_9424:
[----:B------:R-:W-:Y:S05]  /*2ce0*/  BSYNC B1 ;  /* 0x0000000000017941 */ /* 0x000fea0003800000 */
.L_x_9423:
[----:B------:R-:W-:Y:S01]  /*2cf0*/  ISETP.GE.AND P5, PT, R211, R115, PT ;  /* 0x00000073d300720c */ /* 0x000fe20003fa6270 */
[----:B------:R-:W-:-:S12]  /*2d00*/  BSSY B1, `(.L_x_9425) ;  /* 0x000001e000017945 */ /* 0x000fd80003800000 */
[----:B------:R-:W-:Y:S05]  /*2d10*/  @P5 BRA `(.L_x_9426) ;  /* 0x0000000000705947 */ /* 0x000fea0003800000 */
[----:B0-----:R-:W0:Y:S01]  /*2d20*/  LDC.64 R48, c[0x0][0x3f8] ;  /* 0x0000fe00ff307b82 */ /* 0x001e220000000a00 */
[----:B------:R-:W-:Y:S01]  /*2d30*/  MOV R83, R119 ;  /* 0x0000007700537202 */ /* 0x000fe20000000f00 */
[----:B------:R-:W-:Y:S01]  /*2d40*/  IMAD.MOV.U32 R81, RZ, RZ, R110 ;  /* 0x000000ffff517224 */ /* 0x000fe200078e006e */
[----:B------:R-:W-:Y:S01]  /*2d50*/  ULDC.64 UR4, c[0x0][0x3e8] ;  /* 0x0000fa0000047ab9 */ /* 0x000fe20000000a00 */
        /* <DEDUP_REMOVED lines=24> */
.L_x_9426:
[----:B------:R-:W-:Y:S05]  /*2ee0*/  BSYNC B1 ;  /* 0x0000000000017941 */ /* 0x000fea0003800000 */
.L_x_9425:
[----:B01---5:R-:W-:Y:S01]  /*2ef0*/  IMAD.MOV.U32 R48, RZ, RZ, R60 ;  /* 0x000000ffff307224 */ /* 0x023fe200078e003c */
[----:B------:R-:W-:Y:S01]  /*2f00*/  ISETP.NE.AND P0, PT, R189, 0x3, PT ;  /* 0x00000003bd00780c */ /* 0x000fe20003f05270 */
[----:B------:R-:W-:Y:S02]  /*2f10*/  IMAD.MOV.U32 R49, RZ, RZ, R61 ;  /* 0x000000ffff317224 */ /* 0x000fe400078e003d */
        /* <DEDUP_REMOVED lines=22> */
[----:B------:R-:W-:Y:S06]  /*3080*/  @!P0 BRA `(.L_x_9427) ;  /* 0x0000000000048947 */ /* 0x000fec0003800000 */
[----:B------:R-:W-:Y:S01]  /*3090*/  BPT.TRAP 0x1 ;  /* 0x000000040000795c */ /* 0x000fe20000300000 */
.L_x_9427:
[----:B------:R-:W-:Y:S01]  /*30a0*/  IMAD R110, R23, 0x8, R2 ;  /* 0x00000008176e7824 */ /* 0x000fe200078e0202 */
[----:B------:R-:W-:Y:S01]  /*30b0*/  SHF.L.U32 R119, R188, 0x1f, RZ ;  /* 0x0000001fbc777819 */ /* 0x000fe200000006ff */
[----:B------:R-:W-:Y:S03]  /*30c0*/  BSSY B1, `(.L_x_9428) ;  /* 0x0000003000017945 */ /* 0x000fe60003800000 */
[----:B------:R-:W0:Y:S02]  /*30d0*/  SYNCS.PHASECHK.TRANS64.TRYWAIT P6, [R110+URZ+0x28890], R119 ;  /* 0x028890776e0075a7 */ /* 0x000e2400080c017f */
[----:B0-----:R-:W-:Y:S05]  /*30e0*/  @!P6 BRA `(.L_x_9429) ;  /* 0x000001bc0060e947 */ /* 0x001fea0003800000 */
.L_x_9770:
[----:B------:R-:W-:Y:S05]  /*30f0*/  BSYNC B1 ;  /* 0x0000000000017941 */ /* 0x000fea0003800000 */
.L_x_9428:
        /* <DEDUP_REMOVED lines=12> */
[----:B------:R-:W-:Y:S02]  /*31c0*/  SHF.R.U64 R150, R84, 0x10, R85 ;  /* 0x0000001054967819 */ /* 0x000fe40000001255 */
[--C-:B------:R-:W-:Y:S02]  /*31d0*/  SHF.R.U64 R84, R86, 0x10, R87.reuse ;  /* 0x0000001056547819 */ /* 0x100fe40000001257 */
[----:B------:R-:W-:Y:S02]  /*31e0*/  SHF.R.U32.HI R148, RZ, 0x10, R87 ;  /* 0x00000010ff947819 */ /* 0x000fe40000011657 */
[----:B------:R-:W-:Y:S01]  /*31f0*/  SHF.R.U32.HI R149, RZ, 0x10, R85 ;  /* 0x00000010ff957819 */ /* 0x000fe20000011655 */
[----:B------:R-:W-:Y:S01]  /*3200*/  HADD2.F32 R87, -RZ, R84.H0_H0 ;  /* 0x20000054ff577230 */ /* 0x000fe20000004100 */
[----:B--2---:R-:W-:Y:S01]  /*3210*/  MOV R80, R50 ;  /* 0x0000003200507202 */ /* 0x004fe20000000f00 */
[----:B------:R-:W-:Y:S02]  /*3220*/  HADD2.F32 R148, -RZ, R148.H0_H0 ;  /* 0x20000094ff947230 */ /* 0x000fe40000004100 */
[----:B------:R-:W-:-:S02]  /*3230*/  HADD2.F32 R50, -RZ, R49.H1_H1 ;  /* 0x30000031ff327230 */ /* 0x000fc40000004100 */
[----:B------:R-:W-:Y:S02]  /*3240*/  HADD2.F32 R84, -RZ, R51.H1_H1 ;  /* 0x30000033ff547230 */ /* 0x000fe40000004100 */
[----:B------:R-:W-:Y:S02]  /*3250*/  HADD2.F32 R49, -RZ, R49.H0_H0 ;  /* 0x20000031ff317230 */ /* 0x000fe40000004100 */
[----:B------:R-:W-:Y:S02]  /*3260*/  HADD2.F32 R85, -RZ, R150.H0_H0 ;  /* 0x20000096ff557230 */ /* 0x000fe40000004100 */
[----:B------:R-:W-:Y:S01]  /*3270*/  FMUL.FTZ R150, R50, R87 ;  /* 0x0000005732967220 */ /* 0x000fe20000410000 */
[----:B------:R-:W-:Y:S02]  /*3280*/  HADD2.F32 R51, -RZ, R51.H0_H0 ;  /* 0x20000033ff337230 */ /* 0x000fe40000004100 */
[----:B------:R-:W-:Y:S01]  /*3290*/  FMUL.FTZ R152, R84, R148 ;  /* 0x0000009454987220 */ /* 0x000fe20000410000 */
[----:B------:R-:W-:-:S02]  /*32a0*/  HADD2.F32 R86, -RZ, R149.H0_H0 ;  /* 0x20000095ff567230 */ /* 0x000fc40000004100 */
[C---:B------:R-:W-:Y:S01]  /*32b0*/  FMUL.FTZ R87, R49.reuse, R87 ;  /* 0x0000005731577220 */ /* 0x040fe20000410000 */
[-C--:B------:R-:W-:Y:S01]  /*32c0*/  FFMA.FTZ R150, R49, R85.reuse, -R150 ;  /* 0x0000005531967223 */ /* 0x080fe20000010896 */
[C---:B------:R-:W-:Y:S01]  /*32d0*/  FMUL.FTZ R151, R51.reuse, R148 ;  /* 0x0000009433977220 */ /* 0x040fe20000410000 */
[--C-:B------:R-:W-:Y:S02]  /*32e0*/  HADD2.F32 R49, -RZ, R48.reuse.H1_H1 ;  /* 0x30000030ff317230 */ /* 0x100fe40000004100 */
[-C--:B------:R-:W-:Y:S01]  /*32f0*/  FFMA.FTZ R152, R51, R86.reuse, -R152 ;  /* 0x0000005633987223 */ /* 0x080fe20000010898 */
[--C-:B------:R-:W-:Y:S02]  /*3300*/  HADD2.F32 R51, -RZ, R147.reuse.H1_H1 ;  /* 0x30000093ff337230 */ /* 0x100fe40000004100 */
[----:B------:R-:W-:Y:S01]  /*3310*/  FFMA.FTZ R149, R50, R85, R87 ;  /* 0x0000005532957223 */ /* 0x000fe20000010057 */
[----:B------:R-:W-:Y:S02]  /*3320*/  HADD2.F32 R147, -RZ, R147.H0_H0 ;  /* 0x20000093ff937230 */ /* 0x000fe40000004100 */
[----:B------:R-:W-:Y:S01]  /*3330*/  FFMA.FTZ R151, R84, R86, R151 ;  /* 0x0000005654977223 */ /* 0x000fe20000010097 */
[----:B------:R-:W-:-:S02]  /*3340*/  HADD2.F32 R48, -RZ, R48.H0_H0 ;  /* 0x20000030ff307230 */ /* 0x000fc40000004100 */
[--C-:B------:R-:W-:Y:S02]  /*3350*/  HADD2.F32 R85, -RZ, R145.reuse.H1_H1 ;  /* 0x30000091ff557230 */ /* 0x100fe40000004100 */
[CC--:B------:R-:W-:Y:S01]  /*3360*/  FMUL.FTZ R87, R49.reuse, R147.reuse ;  /* 0x0000009331577220 */ /* 0x0c0fe20000410000 */
[--C-:B------:R-:W-:Y:S02]  /*3370*/  HADD2.F32 R50, -RZ, R80.reuse.H1_H1 ;  /* 0x30000050ff327230 */ /* 0x100fe40000004100 */
        /* <DEDUP_REMOVED lines=13> */
.L_x_9435:
[----:B------:R-:W-:Y:S05]  /*3450*/  BSYNC B3 ;  /* 0x0000000000037941 */ /* 0x000fea0003800000 */
.L_x_9434:
[----:B------:R-:W-:Y:S02]  /*3460*/  ULDC.64 UR4, c[0x0][0x2e8] ;  /* 0x0000ba0000047ab9 */ /* 0x000fe40000000a00 */
[----:B------:R-:W-:-:S04]  /*3470*/  LEA R80, P3, R81, UR4, 0x1 ;  /* 0x0000000451507c11 */ /* 0x000fc8000f8608ff */
[----:B------:R-:W-:-:S05]  /*3480*/  LEA.HI.X R81, R81, UR5, R146, 0x1, P3 ;  /* 0x0000000551517c11 */ /* 0x000fca00098f0c92 */
[----:B--2---:R1:W-:Y:S04]  /*3490*/  STG.E.128 desc[UR40][R80.64], R48 ;  /* 0x0000003050007986 */ /* 0x0043e8000c101d28 */
.L_x_9433:
[----:B------:R-:W-:Y:S05]  /*34a0*/  BSYNC B2 ;  /* 0x0000000000027941 */ /* 0x000fea0003800000 */
.L_x_9432:
        /* <DEDUP_REMOVED lines=48> */
.L_x_9437:
[----:B------:R-:W-:Y:S05]  /*37b0*/  BSYNC B2 ;  /* 0x0000000000027941 */ /* 0x000fea0003800000 */
.L_x_9436:
[----:B------:R-:W-:Y:S02]  /*37c0*/  ULDC.64 UR4, c[0x0][0x2e8] ;  /* 0x0000ba0000047ab9 */ /* 0x000fe40000000a00 */
[----:B------:R-:W-:-:S04]  /*37d0*/  LEA R76, P3, R143, UR4, 0x1 ;  /* 0x000000048f4c7c11 */ /* 0x000fc8000f8608ff */
[----:B------:R-:W-:-:S05]  /*37e0*/  LEA.HI.X R77, R143, UR5, R144, 0x1, P3 ;  /* 0x000000058f4d7c11 */ /* 0x000fca00098f0c90 */
[----:B--2---:R2:W-:Y:S04]  /*37f0*/  STG.E.128 desc[UR40][R76.64], R48 ;  /* 0x000000304c007986 */ /* 0x0045e8000c101d28 */
.L_x_9431:
[----:B------:R-:W-:Y:S05]  /*3800*/  BSYNC B1 ;  /* 0x0000000000017941 */ /* 0x000fea0003800000 */
.L_x_9430:
        /* <DEDUP_REMOVED lines=53> */
.L_x_9443:
[----:B------:R-:W-:Y:S05]  /*3b60*/  BSYNC B3 ;  /* 0x0000000000037941 */ /* 0x000fea0003800000 */
.L_x_9442:
[----:B------:R-:W-:Y:S02]  /*3b70*/  ULDC.64 UR4, c[0x0][0x2e8] ;  /* 0x0000ba0000047ab9 */ /* 0x000fe40000000a00 */
[----:B------:R-:W-:-:S04]  /*3b80*/  LEA R72, P3, R78, UR4, 0x1 ;  /* 0x000000044e487c11 */ /* 0x000fc8000f8608ff */
[----:B------:R-:W-:-:S05]  /*3b90*/  LEA.HI.X R73, R78, UR5, R79, 0x1, P3 ;  /* 0x000000054e497c11 */ /* 0x000fca00098f0c4f */
[----:B--2---:R2:W-:Y:S04]  /*3ba0*/  STG.E.128 desc[UR40][R72.64], R48 ;  /* 0x0000003048007986 */ /* 0x0045e8000c101d28 */
.L_x_9441:
[----:B------:R-:W-:Y:S05]  /*3bb0*/  BSYNC B2 ;  /* 0x0000000000027941 */ /* 0x000fea0003800000 */
.L_x_9440:
        /* <DEDUP_REMOVED lines=48> */
.L_x_9445:
[----:B------:R-:W-:Y:S05]  /*3ec0*/  BSYNC B2 ;  /* 0x0000000000027941 */ /* 0x000fea0003800000 */
.L_x_9444:
[----:B------:R-:W-:Y:S02]  /*3ed0*/  ULDC.64 UR4, c[0x0][0x2e8] ;  /* 0x0000ba0000047ab9 */ /* 0x000fe40000000a00 */
[----:B------:R-:W-:-:S04]  /*3ee0*/  LEA R68, P3, R79, UR4, 0x1 ;  /* 0x000000044f447c11 */ /* 0x000fc8000f8608ff */
[----:B------:R-:W-:-:S05]  /*3ef0*/  LEA.HI.X R69, R79, UR5, R80, 0x1, P3 ;  /* 0x000000054f457c11 */ /* 0x000fca00098f0c50 */
[----:B--2---:R3:W-:Y:S04]  /*3f00*/  STG.E.128 desc[UR40][R68.64], R48 ;  /* 0x0000003044007986 */ /* 0x0047e8000c101d28 */
.L_x_9439:
[----:B------:R-:W-:Y:S05]  /*3f10*/  BSYNC B1 ;  /* 0x0000000000017941 */ /* 0x000fea0003800000 */
.L_x_9438:
        /* <DEDUP_REMOVED lines=54> */
.L_x_9451:
[----:B------:R-:W-:Y:S05]  /*4280*/  BSYNC B3 ;  /* 0x0000000000037941 */ /* 0x000fea0003800000 */
.L_x_9450:
[----:B------:R-:W-:Y:S02]  /*4290*/  ULDC.64 UR4, c[0x0][0x2e8] ;  /* 0x0000ba0000047ab9 */ /* 0x000fe40000000a00 */
[----:B------:R-:W-:-:S04]  /*42a0*/  LEA R64, P3, R75, UR4, 0x1 ;  /* 0x000000044b407c11 */ /* 0x000fc8000f8608ff */
[----:B------:R-:W-:-:S05]  /*42b0*/  LEA.HI.X R65, R75, UR5, R76, 0x1, P3 ;  /* 0x000000054b417c11 */ /* 0x000fca00098f0c4c */
[----:B--2---:R2:W-:Y:S04]  /*42c0*/  STG.E.128 desc[UR40][R64.64], R48 ;  /* 0x0000003040007986 */ /* 0x0045e8000c101d28 */
.L_x_9449:
[----:B------:R-:W-:Y:S05]  /*42d0*/  BSYNC B2 ;  /* 0x0000000000027941 */ /* 0x000fea0003800000 */
.L_x_9448:
        /* <DEDUP_REMOVED lines=48> */
.L_x_9453:
[----:B------:R-:W-:Y:S05]  /*45e0*/  BSYNC B2 ;  /* 0x0000000000027941 */ /* 0x000fea0003800000 */
.L_x_9452:
[----:B------:R-:W-:Y:S02]  /*45f0*/  ULDC.64 UR4, c[0x0][0x2e8] ;  /* 0x0000ba0000047ab9 */ /* 0x000fe40000000a00 */
[----:B------:R-:W-:-:S04]  /*4600*/  LEA R60, P3, R71, UR4, 0x1 ;  /* 0x00000004473c7c11 */ /* 0x000fc8000f8608ff */
[----:B------:R-:W-:-:S05]  /*4610*/  LEA.HI.X R61, R71, UR5, R72, 0x1, P3 ;  /* 0x00000005473d7c11 */ /* 0x000fca00098f0c48 */
[----:B--2---:R4:W-:Y:S04]  /*4620*/  STG.E.128 desc[UR40][R60.64], R48 ;  /* 0x000000303c007986 */ /* 0x0049e8000c101d28 */
.L_x_9447:
[----:B------:R-:W-:Y:S05]  /*4630*/  BSYNC B1 ;  /* 0x0000000000017941 */ /* 0x000fea0003800000 */
.L_x_9446:
        /* <DEDUP_REMOVED lines=51> */
.L_x_9458:
[----:B------:R-:W-:Y:S05]  /*4970*/  BSYNC B2 ;  /* 0x0000000000027941 */ /* 0x000fea0003800000 */
.L_x_9457:
[----:B------:R-:W-:Y:S01]  /*4980*/  ULDC.64 UR4, c[0x0][0x2e8] ;  /* 0x0000ba0000047ab9 */ /* 0x000fe20000000a00 */
[----:B------:R-:W-:Y:S01]  /*4990*/  IMAD.X R58, R122, 0x1, R41, P3 ;  /* 0x000000017a3a7824 */ /* 0x000fe200018e0629 */
[----:B------:R-:W-:-:S04]  /*49a0*/  LEA R56, P3, R67, UR4, 0x1 ;  /* 0x0000000443387c11 */ /* 0x000fc8000f8608ff */
[----:B------:R-:W-:-:S05]  /*49b0*/  LEA.HI.X R57, R67, UR5, R58, 0x1, P3 ;  /* 0x0000000543397c11 */ /* 0x000fca00098f0c3a */
[----:B--2---:R1:W-:Y:S04]  /*49c0*/  STG.E.128 desc[UR40][R56.64], R48 ;  /* 0x0000003038007986 */ /* 0x0043e8000c101d28 */
.L_x_9456:
[----:B------:R-:W-:Y:S05]  /*49d0*/  BSYNC B1 ;  /* 0x0000000000017941 */ /* 0x000fea0003800000 */
.L_x_9455:
        /* <DEDUP_REMOVED lines=47> */
.L_x_9460:
[----:B------:R-:W-:Y:S05]  /*4cd0*/  BSYNC B1 ;  /* 0x0000000000017941 */ /* 0x000fea0003800000 */
.L_x_9459:
[----:B------:R-:W-:Y:S01]  /*4ce0*/  ULDC.64 UR4, c[0x0][0x2e8] ;  /* 0x0000ba0000047ab9 */ /* 0x000fe20000000a00 */
[----:B------:R-:W-:Y:S02]  /*4cf0*/  IADD3.X R122, R122, R107, RZ, P3, !PT ;  /* 0x0000006b7a7a7210 */ /* 0x000fe40001ffe4ff */
[----:B------:R-:W-:-:S04]  /*4d00*/  LEA R52, P3, R63, UR4, 0x1 ;  /* 0x000000043f347c11 */ /* 0x000fc8000f8608ff */
[----:B------:R-:W-:-:S05]  /*4d10*/  LEA.HI.X R53, R63, UR5, R122, 0x1, P3 ;  /* 0x000000053f357c11 */ /* 0x000fca00098f0c7a */
[----:B--2---:R1:W-:Y:S01]  /*4d20*/  STG.E.128 desc[UR40][R52.64], R48 ;  /* 0x0000003034007986 */ /* 0x0043e2000c101d28 */
[----:B------:R-:W-:Y:S05]  /*4d30*/  BRA `(.L_x_9454) ;  /* 0x0000002c00e07947 */ /* 0x000fea0003800000 */
.L_x_9418:
        /* <DEDUP_REMOVED lines=84> */
.L_x_9462:
[----:B------:R-:W-:Y:S05]  /*5280*/  BSYNC B1 ;  /* 0x0000000000017941 */ /* 0x000fea0003800000 */
.L_x_9461:
[----:B-----5:R-:W-:Y:S01]  /*5290*/  IMAD.MOV.U32 R80, RZ, RZ, R74 ;  /* 0x000000ffff507224 */ /* 0x020fe200078e004a */
[----:B------:R-:W-:Y:S01]  /*52a0*/  MOV R81, R75 ;  /* 0x0000004b00517202 */ /* 0x000fe20000000f00 */
[----:B------:R-:W-:Y:S01]  /*52b0*/  IMAD.MOV.U32 R82, RZ, RZ, R72 ;  /* 0x000000ffff527224 */ /* 0x000fe200078e0048 */
[----:B------:R-:W-:Y:S01]  /*52c0*/  ISETP.NE.AND P0, PT, R189, 0x3, PT ;  /* 0x00000003bd00780c */ /* 0x000fe20003f05270 */
        /* <DEDUP_REMOVED lines=53> */
.L_x_9463:
        /* <DEDUP_REMOVED lines=9> */
.L_x_9771:
[----:B------:R-:W-:Y:S05]  /*56b0*/  BSYNC B1 ;  /* 0x0000000000017941 */ /* 0x000fea0003800000 */
.L_x_9464:
        /* <DEDUP_REMOVED lines=15> */
[----:B------:R-:W-:Y:S02]  /*57b0*/  SHF.R.S32.HI R81, RZ, 0x1f, R80 ;  /* 0x0000001fff517819 */ /* 0x000fe40000011450 */
[----:B------:R-:W-:Y:S02]  /*57c0*/  SHF.L.U32 R145, R80, 0x3, RZ ;  /* 0x0000000350917819 */ /* 0x000fe400000006ff */
        /* <DEDUP_REMOVED lines=14> */
[--C-:B------:R-:W-:Y:S01]  /*58b0*/  SHF.R.U64 R48, R48, 0x10, R49.reuse ;  /* 0x0000001030307819 */ /* 0x100fe20000001231 */
[--C-:B------:R-:W-:Y:S01]  /*58c0*/  HADD2.F32 R156, -RZ, R154.reuse.H1_H1 ;  /* 0x3000009aff9c7230 */ /* 0x100fe20000004100 */
[----:B------:R-:W-:Y:S01]  /*58d0*/  SHF.R.U32.HI R152, RZ, 0x10, R49 ;  /* 0x00000010ff987819 */ /* 0x000fe20000011631 */
[----:B------:R-:W-:Y:S01]  /*58e0*/  HADD2.F32 R155, -RZ, R154.H0_H0 ;  /* 0x2000009aff9b7230 */ /* 0x000fe20000004100 */
[--C-:B------:R-:W-:Y:S02]  /*58f0*/  SHF.R.U32.HI R158, RZ, 0x10, R53.reuse ;  /* 0x00000010ff9e7819 */ /* 0x100fe40000011635 */
[----:B------:R-:W-:Y:S01]  /*5900*/  SHF.R.U64 R49, R52, 0x10, R53 ;  /* 0x0000001034317819 */ /* 0x000fe20000001235 */
[--C-:B-1----:R-:W-:Y:S01]  /*5910*/  HADD2.F32 R53, -RZ, R81.reuse.H0_H0 ;  /* 0x20000051ff357230 */ /* 0x102fe20000004100 */
[--C-:B------:R-:W-:Y:S01]  /*5920*/  SHF.R.U64 R50, R50, 0x10, R51.reuse ;  /* 0x0000001032327819 */ /* 0x100fe20000001233 */
[----:B------:R-:W-:Y:S01]  /*5930*/  HADD2.F32 R158, -RZ, R158.H0_H0 ;  /* 0x2000009eff9e7230 */ /* 0x000fe20000004100 */
[----:B------:R-:W-:Y:S01]  /*5940*/  SHF.R.U32.HI R52, RZ, 0x10, R51 ;  /* 0x00000010ff347819 */ /* 0x000fe20000011633 */
[----:B------:R-:W-:Y:S01]  /*5950*/  HADD2.F32 R81, -RZ, R81.H1_H1 ;  /* 0x30000051ff517230 */ /* 0x000fe20000004100 */
[----:B------:R-:W-:Y:S01]  /*5960*/  SHF.R.U64 R51, R54, 0x10, R55 ;  /* 0x0000001036337819 */ /* 0x000fe20000001237 */
[----:B--2---:R-:W-:-:S02]  /*5970*/  HADD2.F32 R54, -RZ, R85.H0_H0 ;  /* 0x20000055ff367230 */ /* 0x004fc40000004100 */
[-C--:B------:R-:W-:Y:S01]  /*5980*/  FMUL.FTZ R157, R53, R156.reuse ;  /* 0x0000009c359d7220 */ /* 0x080fe20000410000 */
[----:B------:R-:W-:Y:S01]  /*5990*/  HADD2.F32 R85, -RZ, R85.H1_H1 ;  /* 0x30000055ff557230 */ /* 0x000fe20000004100 */
[----:B------:R-:W-:Y:S01]  /*59a0*/  SHF.R.U32.HI R55, RZ, 0x10, R55 ;  /* 0x00000010ff377819 */ /* 0x000fe20000011637 */
[----:B------:R-:W-:Y:S02]  /*59b0*/  HADD2.F32 R154, -RZ, R152.H0_H0 ;  /* 0x20000098ff9a7230 */ /* 0x000fe40000004100 */
[C---:B------:R-:W-:Y:S01]  /*59c0*/  FMUL.FTZ R152, R54.reuse, R156 ;  /* 0x0000009c36987220 */ /* 0x040fe20000410000 */
[-C--:B------:R-:W-:Y:S01]  /*59d0*/  FFMA.FTZ R54, R54, R155.reuse, R157 ;  /* 0x0000009b36367223 */ /* 0x080fe2000001009d */
[-C--:B------:R-:W-:Y:S01]  /*59e0*/  FMUL.FTZ R156, R85, R158.reuse ;  /* 0x0000009e559c7220 */ /* 0x080fe20000410000 */
[----:B------:R-:W-:Y:S01]  /*59f0*/  FMUL.FTZ R158, R81, R158 ;  /* 0x0000009e519e7220 */ /* 0x000fe20000410000 */
[----:B------:R-:W-:Y:S01]  /*5a00*/  FFMA.FTZ R53, R53, R155, -R152 ;  /* 0x0000009b35357223 */ /* 0x000fe20000010898 */
[----:B------:R-:W-:-:S02]  /*5a10*/  HADD2.F32 R160, -RZ, R55.H0_H0 ;  /* 0x20000037ffa07230 */ /* 0x000fc40000004100 */
[-C--:B------:R-:W-:Y:S01]  /*5a20*/  FFMA.FTZ R152, R81, R154.reuse, -R156 ;  /* 0x0000009a51987223 */ /* 0x080fe2000001089c */
[----:B------:R-:W-:Y:S01]  /*5a30*/  FFMA.FTZ R81, R85, R154, R158 ;  /* 0x0000009a55517223 */ /* 0x000fe2000001009e */
[--C-:B------:R-:W-:Y:S02]  /*5a40*/  HADD2.F32 R154, -RZ, R153.reuse.H1_H1 ;  /* 0x30000099ff9a7230 */ /* 0x100fe40000004100 */
[----:B------:R-:W-:Y:S01]  /*5a50*/  HADD2.F32 R158, -RZ, R153.H0_H0 ;  /* 0x20000099ff9e7230 */ /* 0x000fe20000004100 */
[----:B------:R-:W-:Y:S01]  /*5a60*/  F2FP.F16.F32.PACK_AB R53, R152, R53 ;  /* 0x000000359835723e */ /* 0x000fe200000000ff */
[--C-:B------:R-:W-:Y:S02]  /*5a70*/  HADD2.F32 R153, -RZ, R87.reuse.H0_H0 ;  /* 0x20000057ff997230 */ /* 0x100fe40000004100 */
[----:B------:R-:W-:Y:S02]  /*5a80*/  HADD2.F32 R87, -RZ, R87.H1_H1 ;  /* 0x30000057ff577230 */ /* 0x000fe40000004100 */
[----:B------:R-:W-:-:S02]  /*5a90*/  HADD2.F32 R85, -RZ, R83.H0_H0 ;  /* 0x20000053ff557230 */ /* 0x000fc40000004100 */
[----:B------:R-:W-:Y:S02]  /*5aa0*/  HADD2.F32 R83, -RZ, R83.H1_H1 ;  /* 0x30000053ff537230 */ /* 0x000fe40000004100 */
[----:B------:R-:W-:Y:S01]  /*5ab0*/  FMUL.FTZ R162, R87, R160 ;  /* 0x000000a057a27220 */ /* 0x000fe20000410000 */
[----:B------:R-:W-:Y:S02]  /*5ac0*/  HADD2.F32 R156, -RZ, R52.H0_H0 ;  /* 0x20000034ff9c7230 */ /* 0x000fe40000004100 */
[-C--:B------:R-:W-:Y:S01]  /*5ad0*/  FMUL.FTZ R52, R153, R158.reuse ;  /* 0x0000009e99347220 */ /* 0x080fe20000410000 */
[----:B------:R-:W-:Y:S01]  /*5ae0*/  FMUL.FTZ R158, R85, R158 ;  /* 0x0000009e559e7220 */ /* 0x000fe20000410000 */
[----:B------:R-:W-:Y:S02]  /*5af0*/  FMUL.FTZ R160, R83, R160 ;  /* 0x000000a053a07220 */ /* 0x000fe40000410000 */
[-C--:B------:R-:W-:Y:S01]  /*5b00*/  FFMA.FTZ R52, R85, R154.reuse, -R52 ;  /* 0x0000009a55347223 */ /* 0x080fe20000010834 */
[----:B------:R-:W-:Y:S01]  /*5b10*/  FFMA.FTZ R55, R153, R154, R158 ;  /* 0x0000009a99377223 */ /* 0x000fe2000001009e */
[-C--:B------:R-:W-:Y:S01]  /*5b20*/  FFMA.FTZ R83, R83, R156.reuse, -R162 ;  /* 0x0000009c53537223 */ /* 0x080fe200000108a2 */
[----:B------:R-:W-:Y:S01]  /*5b30*/  FFMA.FTZ R154, R87, R156, R160 ;  /* 0x0000009c579a7223 */ /* 0x000fe200000100a0 */
[----:B------:R-:W-:-:S02]  /*5b40*/  HADD2.F32 R156, -RZ, R151.H0_H0 ;  /* 0x20000097ff9c7230 */ /* 0x000fc40000004100 */
[----:B------:R-:W-:Y:S01]  /*5b50*/  HADD2.F32 R158, -RZ, R151.H1_H1 ;  /* 0x30000097ff9e7230 */ /* 0x000fe20000004100 */
[----:B------:R-:W-:Y:S01]  /*5b60*/  F2FP.F16.F32.PACK_AB R83, R83, R52 ;  /* 0x000000345353723e */ /* 0x000fe200000000ff */
[----:B------:R-:W-:Y:S02]  /*5b70*/  HADD2.F32 R151, -RZ, R49.H0_H0 ;  /* 0x20000031ff977230 */ /* 0x000fe40000004100 */
[----:B------:R-:W-:Y:S02]  /*5b80*/  HADD2.F32 R85, -RZ, R84.H0_H0 ;  /* 0x20000054ff557230 */ /* 0x000fe40000004100 */
[----:B------:R-:W-:Y:S02]  /*5b90*/  HADD2.F32 R49, -RZ, R80.H0_H0 ;  /* 0x20000050ff317230 */ /* 0x000fe40000004100 */
[----:B------:R-:W-:Y:S02]  /*5ba0*/  HADD2.F32 R84, -RZ, R84.H1_H1 ;  /* 0x30000054ff547230 */ /* 0x000fe40000004100 */
[----:B------:R-:W-:-:S02]  /*5bb0*/  HADD2.F32 R80, -RZ, R80.H1_H1 ;  /* 0x30000050ff507230 */ /* 0x000fc40000004100 */
[----:B------:R-:W-:Y:S02]  /*5bc0*/  HADD2.F32 R87, -RZ, R48.H0_H0 ;  /* 0x20000030ff577230 */ /* 0x000fe40000004100 */
[-C--:B------:R-:W-:Y:S01]  /*5bd0*/  FMUL.FTZ R48, R85, R158.reuse ;  /* 0x0000009e55307220 */ /* 0x080fe20000410000 */
[C---:B------:R-:W-:Y:S01]  /*5be0*/  FMUL.FTZ R158, R49.reuse, R158 ;  /* 0x0000009e319e7220 */ /* 0x040fe20000410000 */
[-C--:B------:R-:W-:Y:S01]  /*5bf0*/  FMUL.FTZ R153, R84, R151.reuse ;  /* 0x0000009754997220 */ /* 0x080fe20000410000 */
[C---:B------:R-:W-:Y:S01]  /*5c00*/  FMUL.FTZ R151, R80.reuse, R151 ;  /* 0x0000009750977220 */ /* 0x040fe20000410000 */
[-C--:B------:R-:W-:Y:S01]  /*5c10*/  FFMA.FTZ R48, R49, R156.reuse, -R48 ;  /* 0x0000009c31307223 */ /* 0x080fe20000010830 */
[----:B------:R-:W-:Y:S01]  /*5c20*/  FFMA.FTZ R49, R85, R156, R158 ;  /* 0x0000009c55317223 */ /* 0x000fe2000001009e */
[-C--:B------:R-:W-:Y:S01]  /*5c30*/  FFMA.FTZ R153, R80, R87.reuse, -R153 ;  /* 0x0000005750997223 */ /* 0x080fe20000010899 */
[----:B------:R-:W-:Y:S01]  /*5c40*/  FFMA.FTZ R156, R84, R87, R151 ;  /* 0x00000057549c7223 */ /* 0x000fe20000010097 */
[----:B------:R-:W-:-:S02]  /*5c50*/  HADD2.F32 R87, -RZ, R51.H0_H0 ;  /* 0x20000033ff577230 */ /* 0x000fc40000004100 */
[----:B------:R-:W-:Y:S02]  /*5c60*/  HADD2.F32 R80, -RZ, R86.H0_H0 ;  /* 0x20000056ff507230 */ /* 0x000fe40000004100 */
[----:B------:R-:W-:Y:S02]  /*5c70*/  HADD2.F32 R84, -RZ, R150.H0_H0 ;  /* 0x20000096ff547230 */ /* 0x000fe40000004100 */
[----:B------:R-:W-:Y:S02]  /*5c80*/  HADD2.F32 R51, -RZ, R82.H0_H0 ;  /* 0x20000052ff337230 */ /* 0x000fe40000004100 */
[----:B------:R-:W-:Y:S02]  /*5c90*/  HADD2.F32 R86, -RZ, R86.H1_H1 ;  /* 0x30000056ff567230 */ /* 0x000fe40000004100 */
[----:B------:R-:W-:Y:S02]  /*5ca0*/  HADD2.F32 R150, -RZ, R150.H1_H1 ;  /* 0x30000096ff967230 */ /* 0x000fe40000004100 */
[----:B------:R-:W-:-:S02]  /*5cb0*/  HADD2.F32 R82, -RZ, R82.H1_H1 ;  /* 0x30000052ff527230 */ /* 0x000fc40000004100 */
[-C--:B------:R-:W-:Y:S01]  /*5cc0*/  FMUL.FTZ R155, R86, R87.reuse ;  /* 0x00000057569b7220 */ /* 0x080fe20000410000 */
[----:B------:R-:W-:Y:S02]  /*5cd0*/  HADD2.F32 R85, -RZ, R50.H0_H0 ;  /* 0x20000032ff557230 */ /* 0x000fe40000004100 */
[-C--:B------:R-:W-:Y:S01]  /*5ce0*/  FMUL.FTZ R50, R80, R150.reuse ;  /* 0x0000009650327220 */ /* 0x080fe20000410000 */
[C---:B------:R-:W-:Y:S01]  /*5cf0*/  FMUL.FTZ R151, R51.reuse, R150 ;  /* 0x0000009633977220 */ /* 0x040fe20000410000 */
[----:B------:R-:W-:Y:S02]  /*5d00*/  FMUL.FTZ R87, R82, R87 ;  /* 0x0000005752577220 */ /* 0x000fe40000410000 */
        /* <DEDUP_REMOVED lines=11> */
.L_x_9469:
[----:B------:R-:W-:Y:S05]  /*5dc0*/  BSYNC B2 ;  /* 0x0000000000027941 */ /* 0x000fea0003800000 */
.L_x_9468:
        /* <DEDUP_REMOVED lines=11> */
.L_x_9467:
[----:B------:R-:W-:Y:S05]  /*5e80*/  BSYNC B1 ;  /* 0x0000000000017941 */ /* 0x000fea0003800000 */
.L_x_9466:
        /* <DEDUP_REMOVED lines=9> */
[----:B------:R-:W-:Y:S02]  /*5f20*/  IADD3 R82, P4, P5, R100, R80, R40 ;  /* 0x0000005064527210 */ /* 0x000fe40007d9e028 */
[----:B------:R-:W-:-:S02]  /*5f30*/  IADD3 R84, R81, R49, RZ ;  /* 0x0000003151547210 */ /* 0x000fc40007ffe0ff */
[----:B------:R-:W-:Y:S02]  /*5f40*/  SHF.R.S32.HI R49, RZ, 0x1f, R48 ;  /* 0x0000001fff317819 */ /* 0x000fe40000011430 */
[----:B------:R-:W-:Y:S02]  /*5f50*/  IADD3.X R83, R41, R84, R106, P4, P5 ;  /* 0x0000005429537210 */ /* 0x000fe400027ea46a */
[----:B------:R-:W-:-:S04]  /*5f60*/  LEA.HI R48, R49, R48, RZ, 0x4 ;  /* 0x0000003031307211 */ /* 0x000fc800078f20ff */
[----:B------:R-:W-:-:S04]  /*5f70*/  LEA.HI.SX32 R48, R48, R105, 0x1c ;  /* 0x0000006930307211 */ /* 0x000fc800078fe2ff */
[----:B------:R-:W-:Y:S01]  /*5f80*/  SHF.R.S32.HI R49, RZ, 0x1f, R48 ;  /* 0x0000001fff317819 */ /* 0x000fe20000011430 */
[----:B------:R-:W-:-:S03]  /*5f90*/  IMAD.SHL.U32 R85, R48, 0x8, RZ ;  /* 0x0000000830557824 */ /* 0x000fc600078e00ff */
[----:B------:R-:W-:Y:S02]  /*5fa0*/  LEA.HI R48, R49, R48, RZ, 0x3 ;  /* 0x0000003031307211 */ /* 0x000fe400078f18ff */
[----:B------:R-:W-:-:S03]  /*5fb0*/  LOP3.LUT R49, R196, 0x38, R85, 0xf8, !PT ;  /* 0x00000038c4317812 */ /* 0x000fc600078ef855 */
[----:B------:R-:W-:Y:S01]  /*5fc0*/  IMAD.SHL.U32 R50, R48, 0x400, RZ ;  /* 0x0000040030327824 */ /* 0x000fe200078e00ff */
[----:B------:R-:W-:Y:S01]  /*5fd0*/  LOP3.LUT R48, R49, R230, RZ, 0x3c, !PT ;  /* 0x000000e631307212 */ /* 0x000fe200078e3cff */
[----:B------:R-:W-:-:S03]  /*5fe0*/  IMAD R49, R23, 0x4000, R30 ;  /* 0x0000400017317824 */ /* 0x000fc600078e021e */
[----:B------:R-:W-:Y:S01]  /*5ff0*/  LOP3.LUT R50, R50, 0x7fffe000, RZ, 0xc0, !PT ;  /* 0x7fffe00032327812 */ /* 0x000fe200078ec0ff */
[----:B------:R-:W-:-:S03]  /*6000*/  IMAD R49, R49, 0x2, R2 ;  /* 0x0000000231317824 */ /* 0x000fc600078e0202 */
[----:B------:R-:W-:-:S05]  /*6010*/  IADD3 R48, R48, R50, R199 ;  /* 0x0000003230307210 */ /* 0x000fca0007ffe0c7 */
[----:B------:R-:W-:-:S04]  /*6020*/  IMAD R51, R23, 0x4000, R48 ;  /* 0x0000400017337824 */ /* 0x000fc800078e0230 */
[----:B------:R-:W-:Y:S02]  /*6030*/  IMAD R52, R51, 0x2, R2 ;  /* 0x0000000233347824 */ /* 0x000fe400078e0202 */
[----:B------:R-:W1:Y:S04]  /*6040*/  LDS.128 R48, [R49+0x18400] ;  /* 0x0184000031307984 */ /* 0x000e680000000c00 */
[----:B------:R-:W2:Y:S01]  /*6050*/  LDS.128 R52, [R52+0x18400] ;  /* 0x0184000034347984 */ /* 0x000ea20000000c00 */
[----:B------:R-:W-:Y:S05]  /*6060*/  @P3 BRA `(.L_x_9473) ;  /* 0x00000004005c3947 */ /* 0x000fea0003800000 */
[----:B------:R-:W-:Y:S01]  /*6070*/  SHF.R.U64 R86, R56, 0x10, R57 ;  /* 0x0000001038567819 */ /* 0x000fe20000001239 */
[--C-:B------:R-:W-:Y:S01]  /*6080*/  HADD2.F32 R125, -RZ, R148.reuse.H1_H1 ;  /* 0x30000094ff7d7230 */ /* 0x100fe20000004100 */
[----:B------:R-:W-:Y:S01]  /*6090*/  SHF.R.U64 R56, R58, 0x10, R59 ;  /* 0x000000103a387819 */ /* 0x000fe2000000123b */
[----:B------:R-:W-:Y:S01]  /*60a0*/  HADD2.F32 R148, -RZ, R148.H0_H0 ;  /* 0x20000094ff947230 */ /* 0x000fe20000004100 */
[----:B-1----:R-:W-:Y:S01]  /*60b0*/  MOV R58, R48 ;  /* 0x00000030003a7202 */ /* 0x002fe20000000f00 */
[----:B--2---:R-:W-:Y:S01]  /*60c0*/  IMAD.MOV.U32 R48, RZ, RZ, R53 ;  /* 0x000000ffff307224 */ /* 0x004fe200078e0035 */
[----:B------:R-:W-:Y:S01]  /*60d0*/  SHF.R.U32.HI R124, RZ, 0x10, R61 ;  /* 0x00000010ff7c7819 */ /* 0x000fe2000001163d */
[----:B------:R-:W-:Y:S01]  /*60e0*/  IMAD.MOV.U32 R53, RZ, RZ, R51 ;  /* 0x000000ffff357224 */ /* 0x000fe200078e0033 */
[----:B------:R-:W-:Y:S01]  /*60f0*/  SHF.R.U32.HI R87, RZ, 0x10, R57 ;  /* 0x00000010ff577819 */ /* 0x000fe20000011639 */
[----:B------:R-:W-:Y:S01]  /*6100*/  HADD2.F32 R51, -RZ, R49.H1_H1 ;  /* 0x30000031ff337230 */ /* 0x000fe20000004100 */
[----:B------:R-:W-:Y:S01]  /*6110*/  SHF.R.U64 R60, R60, 0x10, R61 ;  /* 0x000000103c3c7819 */ /* 0x000fe2000000123d */
[----:B------:R-:W-:Y:S01]  /*6120*/  IMAD.MOV.U32 R61, RZ, RZ, R55 ;  /* 0x000000ffff3d7224 */ /* 0x000fe200078e0037 */
[----:B------:R-:W-:Y:S01]  /*6130*/  SHF.R.U32.HI R144, RZ, 0x10, R59 ;  /* 0x00000010ff907819 */ /* 0x000fe2000001163b */
[----:B------:R-:W-:Y:S01]  /*6140*/  IMAD.MOV.U32 R59, RZ, RZ, R52 ;  /* 0x000000ffff3b7224 */ /* 0x000fe200078e0034 */
[--C-:B------:R-:W-:Y:S01]  /*6150*/  SHF.R.U64 R57, R62, 0x10, R63.reuse ;  /* 0x000000103e397819 */ /* 0x100fe2000000123f */
[----:B------:R-:W-:Y:S01]  /*6160*/  HADD2.F32 R52, -RZ, R48.H0_H0 ;  /* 0x20000030ff347230 */ /* 0x000fe20000004100 */
[----:B------:R-:W-:Y:S01]  /*6170*/  SHF.R.U32.HI R143, RZ, 0x10, R63 ;  /* 0x00000010ff8f7819 */ /* 0x000fe2000001163f */
[----:B------:R-:W-:-:S02]  /*6180*/  HADD2.F32 R63, -RZ, R149.H1_H1 ;  /* 0x30000095ff3f7230 */ /* 0x000fc40000004100 */
[----:B------:R-:W-:Y:S02]  /*6190*/  HADD2.F32 R149, -RZ, R149.H0_H0 ;  /* 0x20000095ff957230 */ /* 0x000fe40000004100 */
[----:B------:R-:W-:Y:S02]  /*61a0*/  HADD2.F32 R55, -RZ, R48.H1_H1 ;  /* 0x30000030ff377230 */ /* 0x000fe40000004100 */
[----:B------:R-:W-:Y:S02]  /*61b0*/  HADD2.F32 R48, -RZ, R49.H0_H0 ;  /* 0x20000031ff307230 */ /* 0x000fe40000004100 */
[-C--:B------:R-:W-:Y:S01]  /*61c0*/  FMUL.FTZ R49, R52, R149.reuse ;  /* 0x0000009534317220 */ /* 0x080fe20000410000 */
[----:B------:R-:W-:Y:S02]  /*61d0*/  HADD2.F32 R124, -RZ, R124.H0_H0 ;  /* 0x2000007cff7c7230 */ /* 0x000fe40000004100 */
[----:B------:R-:W-:Y:S02]  /*61e0*/  HADD2.F32 R62, -RZ, R87.H0_H0 ;  /* 0x20000057ff3e7230 */ /* 0x000fe40000004100 */
[C---:B------:R-:W-:Y:S01]  /*61f0*/  FMUL.FTZ R149, R48.reuse, R149 ;  /* 0x0000009530957220 */ /* 0x040fe20000410000 */
[-C--:B------:R-:W-:Y:S01]  /*6200*/  FFMA.FTZ R48, R48, R63.reuse, -R49 ;  /* 0x0000003f30307223 */ /* 0x080fe20000010831 */
[-C--:B------:R-:W-:Y:S01]  /*6210*/  FMUL.FTZ R142, R55, R124.reuse ;  /* 0x0000007c378e7220 */ /* 0x080fe20000410000 */
[----:B------:R-:W-:Y:S01]  /*6220*/  FMUL.FTZ R124, R51, R124 ;  /* 0x0000007c337c7220 */ /* 0x000fe20000410000 */
[----:B------:R-:W-:Y:S01]  /*6230*/  FFMA.FTZ R49, R52, R63, R149 ;  /* 0x0000003f34317223 */ /* 0x000fe20000010095 */
[----:B------:R-:W-:-:S02]  /*6240*/  HADD2.F32 R63, -RZ, R61.H1_H1 ;  /* 0x3000003dff3f7230 */ /* 0x000fc40000004100 */
[-C--:B------:R-:W-:Y:S01]  /*6250*/  FFMA.FTZ R51, R51, R62.reuse, -R142 ;  /* 0x0000003e33337223 */ /* 0x080fe2000001088e */
[----:B------:R-:W-:Y:S01]  /*6260*/  FFMA.FTZ R52, R55, R62, R124 ;  /* 0x0000003e37347223 */ /* 0x000fe2000001007c */
[----:B------:R-:W-:Y:S02]  /*6270*/  HADD2.F32 R62, -RZ, R61.H0_H0 ;  /* 0x2000003dff3e7230 */ /* 0x000fe40000004100 */
[----:B------:R-:W-:Y:S01]  /*6280*/  HADD2.F32 R55, -RZ, R53.H0_H0 ;  /* 0x20000035ff377230 */ /* 0x000fe20000004100 */
[----:B------:R-:W-:Y:S01]  /*6290*/  F2FP.F16.F32.PACK_AB R51, R51, R48 ;  /* 0x000000303333723e */ /* 0x000fe200000000ff */
[----:B------:R-:W-:Y:S02]  /*62a0*/  HADD2.F32 R142, -RZ, R143.H0_H0 ;  /* 0x2000008fff8e7230 */ /* 0x000fe40000004100 */
[----:B------:R-:W-:Y:S02]  /*62b0*/  HADD2.F32 R87, -RZ, R146.H1_H1 ;  /* 0x30000092ff577230 */ /* 0x000fe40000004100 */
[----:B------:R-:W-:-:S02]  /*62c0*/  HADD2.F32 R124, -RZ, R144.H0_H0 ;  /* 0x20000090ff7c7230 */ /* 0x000fc40000004100 */
[CC--:B------:R-:W-:Y:S01]  /*62d0*/  FMUL.FTZ R144, R62.reuse, R125.reuse ;  /* 0x0000007d3e907220 */ /* 0x0c0fe20000410000 */
[----:B------:R-:W-:Y:S02]  /*62e0*/  HADD2.F32 R61, -RZ, R53.H1_H1 ;  /* 0x30000035ff3d7230 */ /* 0x000fe40000004100 */
[----:B------:R-:W-:Y:S01]  /*62f0*/  FMUL.FTZ R125, R55, R125 ;  /* 0x0000007d377d7220 */ /* 0x000fe20000410000 */
[-C--:B------:R-:W-:Y:S01]  /*6300*/  FMUL.FTZ R150, R63, R142.reuse ;  /* 0x0000008e3f967220 */ /* 0x080fe20000410000 */
[-C--:B------:R-:W-:Y:S01]  /*6310*/  FFMA.FTZ R53, R55, R87.reuse, -R144 ;  /* 0x0000005737357223 */ /* 0x080fe20000010890 */
[----:B------:R-:W-:Y:S02]  /*6320*/  HADD2.F32 R146, -RZ, R146.H0_H0 ;  /* 0x20000092ff927230 */ /* 0x000fe40000004100 */
[C---:B------:R-:W-:Y:S01]  /*6330*/  FMUL.FTZ R142, R61.reuse, R142 ;  /* 0x0000008e3d8e7220 */ /* 0x040fe20000410000 */
[----:B------:R-:W-:Y:S01]  /*6340*/  FFMA.FTZ R55, R62, R87, R125 ;  /* 0x000000573e377223 */ /* 0x000fe2000001007d */
[----:B------:R-:W-:Y:S01]  /*6350*/  FFMA.FTZ R150, R61, R124, -R150 ;  /* 0x0000007c3d967223 */ /* 0x000fe20000010896 */
[----:B------:R-:W-:-:S02]  /*6360*/  HADD2.F32 R62, -RZ, R60.H0_H0 ;  /* 0x2000003cff3e7230 */ /* 0x000fc40000004100 */
[----:B------:R-:W-:Y:S01]  /*6370*/  FFMA.FTZ R142, R63, R124, R142 ;  /* 0x0000007c3f8e7223 */ /* 0x000fe2000001008e */
[--C-:B------:R-:W-:Y:S02]  /*6380*/  HADD2.F32 R61, -RZ, R59.reuse.H0_H0 ;  /* 0x2000003bff3d7230 */ /* 0x100fe40000004100 */
[--C-:B------:R-:W-:Y:S01]  /*6390*/  HADD2.F32 R60, -RZ, R58.reuse.H0_H0 ;  /* 0x2000003aff3c7230 */ /* 0x100fe20000004100 */
[----:B------:R-:W-:Y:S01]  /*63a0*/  F2FP.F16.F32.PACK_AB R150, R150, R53 ;  /* 0x000000359696723e */ /* 0x000fe200000000ff */
[----:B------:R-:W-:Y:S02]  /*63b0*/  HADD2.F32 R59, -RZ, R59.H1_H1 ;  /* 0x3000003bff3b7230 */ /* 0x000fe40000004100 */
[-C--:B------:R-:W-:Y:S01]  /*63c0*/  FMUL.FTZ R63, R61, R148.reuse ;  /* 0x000000943d3f7220 */ /* 0x080fe20000410000 */
[----:B------:R-:W-:Y:S02]  /*63d0*/  HADD2.F32 R58, -RZ, R58.H1_H1 ;  /* 0x3000003aff3a7230 */ /* 0x000fe40000004100 */
[----:B------:R-:W-:Y:S01]  /*63e0*/  FMUL.FTZ R148, R60, R148 ;  /* 0x000000943c947220 */ /* 0x000fe20000410000 */
[----:B------:R-:W-:-:S02]  /*63f0*/  HADD2.F32 R86, -RZ, R86.H0_H0 ;  /* 0x20000056ff567230 */ /* 0x000fc40000004100 */
[C---:B------:R-:W-:Y:S01]  /*6400*/  FMUL.FTZ R87, R59.reuse, R62 ;  /* 0x0000003e3b577220 */ /* 0x040fe20000410000 */
[----:B------:R-:W-:Y:S01]  /*6410*/  FFMA.FTZ R60, R60, R146, -R63 ;  /* 0x000000923c3c7223 */ /* 0x000fe2000001083f */
[C---:B------:R-:W-:Y:S01]  /*6420*/  FMUL.FTZ R62, R58.reuse, R62 ;  /* 0x0000003e3a3e7220 */ /* 0x040fe20000410000 */
[----:B------:R-:W-:Y:S02]  /*6430*/  HADD2.F32 R63, -RZ, R57.H0_H0 ;  /* 0x20000039ff3f7230 */ /* 0x000fe40000004100 */
[-C--:B------:R-:W-:Y:S01]  /*6440*/  FFMA.FTZ R87, R58, R86.reuse, -R87 ;  /* 0x000000563a577223 */ /* 0x080fe20000010857 */
[----:B------:R-:W-:Y:S02]  /*6450*/  HADD2.F32 R58, -RZ, R54.H0_H0 ;  /* 0x20000036ff3a7230 */ /* 0x000fe40000004100 */
[----:B------:R-:W-:Y:S01]  /*6460*/  FFMA.FTZ R125, R59, R86, R62 ;  /* 0x000000563b7d7223 */ /* 0x000fe2000001003e */
[--C-:B------:R-:W-:Y:S02]  /*6470*/  HADD2.F32 R59, -RZ, R147.reuse.H0_H0 ;  /* 0x20000093ff3b7230 */ /* 0x100fe40000004100 */
[----:B------:R-:W-:Y:S01]  /*6480*/  FFMA.FTZ R148, R61, R146, R148 ;  /* 0x000000923d947223 */ /* 0x000fe20000010094 */
[----:B------:R-:W-:Y:S01]  /*6490*/  HADD2.F32 R147, -RZ, R147.H1_H1 ;  /* 0x30000093ff937230 */ /* 0x000fe20000004100 */
[----:B------:R-:W-:Y:S01]  /*64a0*/  F2FP.F16.F32.PACK_AB R53, R52, R49 ;  /* 0x000000313435723e */ /* 0x000fe200000000ff */
        /* <DEDUP_REMOVED lines=8> */
[----:B------:R-:W-:Y:S01]  /*6530*/  FMUL.FTZ R143, R54, R63 ;  /* 0x0000003f368f7220 */ /* 0x000fe20000410000 */
[C---:B------:R-:W-:Y:S01]  /*6540*/  FMUL.FTZ R147, R57.reuse, R147 ;  /* 0x0000009339937220 */ /* 0x040fe20000410000 */
[C---:B------:R-:W-:Y:S01]  /*6550*/  FMUL.FTZ R63, R50.reuse, R63 ;  /* 0x0000003f323f7220 */ /* 0x040fe20000410000 */
[----:B------:R-:W-:Y:S01]  /*6560*/  FFMA.FTZ R56, R57, R59, -R56 ;  /* 0x0000003b39387223 */ /* 0x000fe20000010838 */
[----:B------:R-:W-:Y:S01]  /*6570*/  FFMA.FTZ R143, R50, R61, -R143 ;  /* 0x0000003d328f7223 */ /* 0x000fe2000001088f */
[----:B------:R-:W-:Y:S01]  /*6580*/  FFMA.FTZ R147, R58, R59, R147 ;  /* 0x0000003b3a937223 */ /* 0x000fe20000010093 */
[----:B------:R-:W-:Y:S01]  /*6590*/  FFMA.FTZ R54, R54, R61, R63 ;  /* 0x0000003d36367223 */ /* 0x000fe2000001003f */
[----:B------:R-:W-:Y:S02]  /*65a0*/  IMAD.MOV.U32 R49, RZ, RZ, R51 ;  /* 0x000000ffff317224 */ /* 0x000fe400078e0033 */
[----:B------:R-:W-:Y:S01]  /*65b0*/  F2FP.F16.F32.PACK_AB R50, R143, R56 ;  /* 0x000000388f32723e */ /* 0x000fe200000000ff */
[----:B------:R-:W-:Y:S01]  /*65c0*/  IMAD.MOV.U32 R51, RZ, RZ, R150 ;  /* 0x000000ffff337224 */ /* 0x000fe200078e0096 */
[----:B------:R-:W-:-:S07]  /*65d0*/  F2FP.F16.F32.PACK_AB R54, R54, R147 ;  /* 0x000000933636723e */ /* 0x000fce00000000ff */
.L_x_9473:
[----:B------:R-:W-:Y:S05]  /*65e0*/  BSYNC B2 ;  /* 0x0000000000027941 */ /* 0x000fea0003800000 */
.L_x_9472:
        /* <DEDUP_REMOVED lines=11> */
.L_x_9471:
[----:B------:R-:W-:Y:S05]  /*66a0*/  BSYNC B1 ;  /* 0x0000000000017941 */ /* 0x000fea0003800000 */
.L_x_9470:
        /* <DEDUP_REMOVED lines=30> */
[----:B------:R-:W-:Y:S02]  /*6890*/  SHF.R.U32.HI R80, RZ, 0x10, R69 ;  /* 0x00000010ff507819 */ /* 0x000fe40000011645 */
[--C-:B------:R-:W-:Y:S01]  /*68a0*/  SHF.R.U64 R62, R66, 0x10, R67.reuse ;  /* 0x00000010423e7819 */ /* 0x100fe20000001243 */
[----:B--2---:R-:W-:Y:S01]  /*68b0*/  IMAD.MOV.U32 R66, RZ, RZ, R52 ;  /* 0x000000ffff427224 */ /* 0x004fe200078e0034 */
[----:B------:R-:W-:Y:S01]  /*68c0*/  SHF.R.U32.HI R85, RZ, 0x10, R67 ;  /* 0x00000010ff557819 */ /* 0x000fe20000011643 */
[----:B------:R-:W-:Y:S01]  /*68d0*/  IMAD.MOV.U32 R67, RZ, RZ, R55 ;  /* 0x000000ffff437224 */ /* 0x000fe200078e0037 */
[--C-:B------:R-:W-:Y:S01]  /*68e0*/  SHF.R.U32.HI R82, RZ, 0x10, R65.reuse ;  /* 0x00000010ff527819 */ /* 0x100fe20000011641 */
[--C-:B------:R-:W-:Y:S01]  /*68f0*/  HADD2.F32 R55, -RZ, R53.reuse.H0_H0 ;  /* 0x20000035ff377230 */ /* 0x100fe20000004100 */
[----:B------:R-:W-:Y:S01]  /*6900*/  SHF.R.U64 R64, R64, 0x10, R65 ;  /* 0x0000001040407819 */ /* 0x000fe20000001241 */
[----:B-1----:R-:W-:Y:S01]  /*6910*/  IMAD.MOV.U32 R52, RZ, RZ, R51 ;  /* 0x000000ffff347224 */ /* 0x002fe200078e0033 */
[----:B------:R-:W-:Y:S01]  /*6920*/  SHF.R.U64 R83, R68, 0x10, R69 ;  /* 0x0000001044537819 */ /* 0x000fe20000001245 */
[----:B------:R-:W-:Y:S01]  /*6930*/  HADD2.F32 R53, -RZ, R53.H1_H1 ;  /* 0x30000035ff357230 */ /* 0x000fe20000004100 */
[--C-:B------:R-:W-:Y:S01]  /*6940*/  SHF.R.U64 R63, R70, 0x10, R71.reuse ;  /* 0x00000010463f7819 */ /* 0x100fe20000001247 */
[----:B------:R-:W-:Y:S01]  /*6950*/  HADD2.F32 R80, -RZ, R80.H0_H0 ;  /* 0x20000050ff507230 */ /* 0x000fe20000004100 */
[----:B------:R-:W-:Y:S01]  /*6960*/  MOV R65, R48 ;  /* 0x0000003000417202 */ /* 0x000fe20000000f00 */
[----:B------:R-:W-:Y:S01]  /*6970*/  HADD2.F32 R51, -RZ, R49.H1_H1 ;  /* 0x30000031ff337230 */ /* 0x000fe20000004100 */
[----:B------:R-:W-:Y:S01]  /*6980*/  SHF.R.U32.HI R81, RZ, 0x10, R71 ;  /* 0x00000010ff517819 */ /* 0x000fe20000011647 */
[----:B------:R-:W-:-:S02]  /*6990*/  HADD2.F32 R69, -RZ, R141.H1_H1 ;  /* 0x3000008dff457230 */ /* 0x000fc40000004100 */
[-C--:B------:R-:W-:Y:S01]  /*69a0*/  FMUL.FTZ R84, R53, R80.reuse ;  /* 0x0000005035547220 */ /* 0x080fe20000410000 */
[----:B------:R-:W-:Y:S02]  /*69b0*/  HADD2.F32 R70, -RZ, R82.H0_H0 ;  /* 0x20000052ff467230 */ /* 0x000fe40000004100 */
[----:B------:R-:W-:Y:S01]  /*69c0*/  FMUL.FTZ R80, R51, R80 ;  /* 0x0000005033507220 */ /* 0x000fe20000410000 */
        /* <DEDUP_REMOVED lines=42> */
[----:B------:R-:W-:Y:S02]  /*6c70*/  HADD2.F32 R54, -RZ, R54.H1_H1 ;  /* 0x30000036ff367230 */ /* 0x000fe40000004100 */
[----:B------:R-:W-:Y:S01]  /*6c80*/  FFMA.FTZ R64, R66, R64, R53 ;  /* 0x0000004042407223 */ /* 0x000fe20000010035 */
        /* <DEDUP_REMOVED lines=8> */
[C---:B------:R-:W-:Y:S01]  /*6d10*/  FMUL.FTZ R62, R52.reuse, R140 ;  /* 0x0000008c343e7220 */ /* 0x040fe20000410000 */
[-C--:B------:R-:W-:Y:S01]  /*6d20*/  FFMA.FTZ R55, R52, R138.reuse, R55 ;  /* 0x0000008a34377223 */ /* 0x080fe20000010037 */
[----:B------:R-:W-:Y:S01]  /*6d30*/  F2FP.F16.F32.PACK_AB R69, R84, R69 ;  /* 0x000000455445723e */ /* 0x000fe200000000ff */
[-C--:B------:R-:W-:Y:S01]  /*6d40*/  FFMA.FTZ R54, R54, R53.reuse, R63 ;  /* 0x0000003536367223 */ /* 0x080fe2000001003f */
[----:B------:R-:W-:Y:S01]  /*6d50*/  FFMA.FTZ R62, R51, R138, -R62 ;  /* 0x0000008a333e7223 */ /* 0x000fe2000001083e */
[----:B------:R-:W-:Y:S01]  /*6d60*/  FFMA.FTZ R67, R50, R53, -R67 ;  /* 0x0000003532437223 */ /* 0x000fe20000010843 */
[----:B------:R-:W-:Y:S01]  /*6d70*/  F2FP.F16.F32.PACK_AB R53, R80, R49 ;  /* 0x000000315035723e */ /* 0x000fe200000000ff */
[----:B------:R-:W-:Y:S01]  /*6d80*/  IMAD.MOV.U32 R49, RZ, RZ, R71 ;  /* 0x000000ffff317224 */ /* 0x000fe200078e0047 */
[----:B------:R-:W-:Y:S01]  /*6d90*/  F2FP.F16.F32.PACK_AB R54, R54, R55 ;  /* 0x000000373636723e */ /* 0x000fe200000000ff */
[----:B------:R-:W-:Y:S01]  /*6da0*/  IMAD.MOV.U32 R55, RZ, RZ, R69 ;  /* 0x000000ffff377224 */ /* 0x000fe200078e0045 */
[----:B------:R-:W-:-:S02]  /*6db0*/  F2FP.F16.F32.PACK_AB R51, R81, R82 ;  /* 0x000000525133723e */ /* 0x000fc400000000ff */
[----:B------:R-:W-:Y:S02]  /*6dc0*/  F2FP.F16.F32.PACK_AB R48, R65, R68 ;  /* 0x000000444130723e */ /* 0x000fe400000000ff */
[----:B------:R-:W-:Y:S02]  /*6dd0*/  F2FP.F16.F32.PACK_AB R52, R64, R141 ;  /* 0x0000008d4034723e */ /* 0x000fe400000000ff */
[----:B------:R-:W-:-:S07]  /*6de0*/  F2FP.F16.F32.PACK_AB R50, R67, R62 ;  /* 0x0000003e4332723e */ /* 0x000fce00000000ff */
.L_x_9477:
[----:B------:R-:W-:Y:S05]  /*6df0*/  BSYNC B2 ;  /* 0x0000000000027941 */ /* 0x000fea0003800000 */
.L_x_9476:
        /* <DEDUP_REMOVED lines=11> */
.L_x_9475:
[----:B------:R-:W-:Y:S05]  /*6eb0*/  BSYNC B1 ;  /* 0x0000000000017941 */ /* 0x000fea0003800000 */
.L_x_9474:
[C---:B------:R-:W-:Y:S01]  /*6ec0*/  ISETP.GE.OR P4, PT, R211.reuse, R115, P2 ;  /* 0x00000073d300720c */ /* 0x040fe20001786670 */
        /* <DEDUP_REMOVED lines=31> */
[----:B------:R-:W-:Y:S01]  /*70c0*/  SHF.R.U32.HI R66, RZ, 0x10, R77 ;  /* 0x00000010ff427819 */ /* 0x000fe2000001164d */
[----:B--2---:R-:W-:Y:S01]  /*70d0*/  IMAD.MOV.U32 R62, RZ, RZ, R52 ;  /* 0x000000ffff3e7224 */ /* 0x004fe200078e0034 */
[----:B-1----:R-:W-:Y:S01]  /*70e0*/  MOV R52, R50 ;  /* 0x0000003200347202 */ /* 0x002fe20000000f00 */
[----:B------:R-:W-:Y:S01]  /*70f0*/  IMAD.MOV.U32 R63, RZ, RZ, R54 ;  /* 0x000000ffff3f7224 */ /* 0x000fe200078e0036 */
[----:B------:R-:W-:Y:S01]  /*7100*/  SHF.R.U32.HI R64, RZ, 0x10, R73 ;  /* 0x00000010ff407819 */ /* 0x000fe20000011649 */
[--C-:B------:R-:W-:Y:S01]  /*7110*/  HADD2.F32 R54, -RZ, R53.reuse.H0_H0 ;  /* 0x20000035ff367230 */ /* 0x100fe20000004100 */
[--C-:B------:R-:W-:Y:S01]  /*7120*/  SHF.R.U64 R71, R78, 0x10, R79.reuse ;  /* 0x000000104e477819 */ /* 0x100fe2000000124f */
[----:B------:R-:W-:Y:S01]  /*7130*/  HADD2.F32 R53, -RZ, R53.H1_H1 ;  /* 0x30000035ff357230 */ /* 0x000fe20000004100 */
[----:B------:R-:W-:Y:S01]  /*7140*/  SHF.R.U32.HI R78, RZ, 0x10, R79 ;  /* 0x00000010ff4e7819 */ /* 0x000fe2000001164f */
[--C-:B------:R-:W-:Y:S01]  /*7150*/  HADD2.F32 R50, -RZ, R49.reuse.H0_H0 ;  /* 0x20000031ff327230 */ /* 0x100fe20000004100 */
[----:B------:R-:W-:Y:S01]  /*7160*/  SHF.R.U64 R76, R76, 0x10, R77 ;  /* 0x000000104c4c7819 */ /* 0x000fe2000000124d */
[----:B------:R-:W-:Y:S01]  /*7170*/  HADD2.F32 R66, -RZ, R66.H0_H0 ;  /* 0x20000042ff427230 */ /* 0x000fe20000004100 */
[--C-:B------:R-:W-:Y:S01]  /*7180*/  SHF.R.U64 R77, R74, 0x10, R75.reuse ;  /* 0x000000104a4d7819 */ /* 0x100fe2000000124b */
[----:B------:R-:W-:Y:S01]  /*7190*/  HADD2.F32 R49, -RZ, R49.H1_H1 ;  /* 0x30000031ff317230 */ /* 0x000fe20000004100 */
[----:B------:R-:W-:Y:S01]  /*71a0*/  SHF.R.U32.HI R74, RZ, 0x10, R75 ;  /* 0x00000010ff4a7819 */ /* 0x000fe2000001164b */
[----:B------:R-:W-:-:S02]  /*71b0*/  HADD2.F32 R67, -RZ, R132.H0_H0 ;  /* 0x20000084ff437230 */ /* 0x000fc40000004100 */
        /* <DEDUP_REMOVED lines=8> */
[----:B------:R-:W-:Y:S01]  /*7240*/  FFMA.FTZ R69, R50, R65, -R69 ;  /* 0x0000004132457223 */ /* 0x000fe20000010845 */
[----:B------:R-:W-:-:S02]  /*7250*/  HADD2.F32 R64, -RZ, R134.H0_H0 ;  /* 0x20000086ff407230 */ /* 0x000fc40000004100 */
[----:B------:R-:W-:Y:S01]  /*7260*/  FFMA.FTZ R67, R54, R65, R67 ;  /* 0x0000004136437223 */ /* 0x000fe20000010043 */
[----:B------:R-:W-:Y:S01]  /*7270*/  HADD2.F32 R49, -RZ, R51.H0_H0 ;  /* 0x20000033ff317230 */ /* 0x000fe20000004100 */
[----:B------:R-:W-:Y:S01]  /*7280*/  SHF.R.U64 R80, R72, 0x10, R73 ;  /* 0x0000001048507819 */ /* 0x000fe20000001249 */
[--C-:B------:R-:W-:Y:S02]  /*7290*/  HADD2.F32 R50, -RZ, R55.reuse.H0_H0 ;  /* 0x20000037ff327230 */ /* 0x100fe40000004100 */
[----:B------:R-:W-:Y:S02]  /*72a0*/  HADD2.F32 R55, -RZ, R55.H1_H1 ;  /* 0x30000037ff377230 */ /* 0x000fe40000004100 */
[-C--:B------:R-:W-:Y:S01]  /*72b0*/  FMUL.FTZ R65, R49, R64.reuse ;  /* 0x0000004031417220 */ /* 0x080fe20000410000 */
[----:B------:R-:W-:Y:S02]  /*72c0*/  HADD2.F32 R66, -RZ, R78.H0_H0 ;  /* 0x2000004eff427230 */ /* 0x000fe40000004100 */
[----:B------:R-:W-:Y:S01]  /*72d0*/  FMUL.FTZ R72, R50, R64 ;  /* 0x0000004032487220 */ /* 0x000fe20000410000 */
[----:B------:R-:W-:Y:S01]  /*72e0*/  HADD2.F32 R51, -RZ, R51.H1_H1 ;  /* 0x30000033ff337230 */ /* 0x000fe20000004100 */
[----:B------:R-:W-:Y:S01]  /*72f0*/  F2FP.F16.F32.PACK_AB R67, R70, R67 ;  /* 0x000000434643723e */ /* 0x000fe200000000ff */
[----:B------:R-:W-:-:S02]  /*7300*/  HADD2.F32 R53, -RZ, R137.H0_H0 ;  /* 0x20000089ff357230 */ /* 0x000fc40000004100 */
[-C--:B------:R-:W-:Y:S01]  /*7310*/  FMUL.FTZ R64, R55, R66.reuse ;  /* 0x0000004237407220 */ /* 0x080fe20000410000 */
[----:B------:R-:W-:Y:S02]  /*7320*/  HADD2.F32 R54, -RZ, R74.H0_H0 ;  /* 0x2000004aff367230 */ /* 0x000fe40000004100 */
[----:B------:R-:W-:Y:S01]  /*7330*/  FMUL.FTZ R74, R51, R66 ;  /* 0x00000042334a7220 */ /* 0x000fe20000410000 */
[----:B------:R-:W-:Y:S02]  /*7340*/  HADD2.F32 R132, -RZ, R132.H1_H1 ;  /* 0x30000084ff847230 */ /* 0x000fe40000004100 */
        /* <DEDUP_REMOVED lines=11> */
[----:B------:R-:W-:Y:S02]  /*7400*/  HADD2.F32 R136, -RZ, R136.H1_H1 ;  /* 0x30000088ff887230 */ /* 0x000fe40000004100 */
[----:B------:R-:W-:Y:S01]  /*7410*/  FMUL.FTZ R65, R62, R53 ;  /* 0x000000353e417220 */ /* 0x000fe20000410000 */
[----:B------:R-:W-:-:S02]  /*7420*/  HADD2.F32 R51, -RZ, R80.H0_H0 ;  /* 0x20000050ff337230 */ /* 0x000fc40000004100 */
[C---:B------:R-:W-:Y:S01]  /*7430*/  FMUL.FTZ R53, R48.reuse, R53 ;  /* 0x0000003530357220 */ /* 0x040fe20000410000 */
[----:B------:R-:W-:Y:S02]  /*7440*/  HADD2.F32 R134, -RZ, R134.H1_H1 ;  /* 0x30000086ff867230 */ /* 0x000fe40000004100 */
[-C--:B------:R-:W-:Y:S01]  /*7450*/  FFMA.FTZ R54, R49, R136.reuse, -R54 ;  /* 0x0000008831367223 */ /* 0x080fe20000010836 */
        /* <DEDUP_REMOVED lines=11> */
[----:B------:R-:W-:Y:S02]  /*7510*/  HADD2.F32 R137, -RZ, R137.H1_H1 ;  /* 0x30000089ff897230 */ /* 0x000fe40000004100 */
        /* <DEDUP_REMOVED lines=16> */
.L_x_9479:
[----:B------:R-:W-:Y:S05]  /*7620*/  BSYNC B1 ;  /* 0x0000000000017941 */ /* 0x000fea0003800000 */
.L_x_9478:
        /* <DEDUP_REMOVED lines=10> */
.L_x_9417:
[----:B------:R-:W-:-:S13]  /*76d0*/  ISETP.NE.AND P0, PT, R189, 0x3, PT ;  /* 0x00000003bd00780c */ /* 0x000fda0003f05270 */
[----:B------:R-:W-:Y:S05]  /*76e0*/  @!P0 BRA `(.L_x_9480) ;  /* 0x0000000000048947 */ /* 0x000fea0003800000 */
[----:B------:R-:W-:Y:S01]  /*76f0*/  BPT.TRAP 0x1 ;  /* 0x000000040000795c */ /* 0x000fe20000300000 */
.L_x_9480:
        /* <DEDUP_REMOVED lines=9> */
.L_x_9772:
[----:B------:R-:W-:Y:S05]  /*7790*/  BSYNC B1 ;  /* 0x0000000000017941 */ /* 0x000fea0003800000 */
.L_x_9481:
        /* <DEDUP_REMOVED lines=9> */
[----:B------:R-:W3:Y:S01]  /*7830*/  @!P1 LDS.128 R52, [R114+0x1c400] ;  /* 0x01c4000072349984 */ /* 0x000ee20000000c00 */
[----:B------:R-:W-:Y:S02]  /*7840*/  @!P2 IADD3.X R63, R65, R103, RZ, P3, !PT ;  /* 0x00000067413fa210 */ /* 0x000fe40001ffe4ff */
        /* <DEDUP_REMOVED lines=9> */
.L_x_9484:
[----:B------:R-:W-:Y:S05]  /*78e0*/  BSYNC B1 ;  /* 0x0000000000017941 */ /* 0x000fea0003800000 */
.L_x_9483:
[----:B------:R-:W-:Y:S01]  /*78f0*/  ISETP.GE.AND P3, PT, R213, R115, PT ;  /* 0x00000073d500720c */ /* 0x000fe20003f66270 */
[----:B------:R-:W-:-:S12]  /*7900*/  BSSY B1, `(.L_x_9485) ;  /* 0x0000012000017945 */ /* 0x000fd80003800000 */
[----:B------:R-:W-:Y:S05]  /*7910*/  @P3 BRA `(.L_x_9486) ;  /* 0x0000000000403947 */ /* 0x000fea0003800000 */
[----:B-1----:R-:W1:Y:S01]  /*7920*/  @!P2 LDC.64 R58, c[0x0][0x2e8] ;  /* 0x0000ba00ff3aab82 */ /* 0x002e620000000a00 */
[----:B------:R-:W2:Y:S01]  /*7930*/  @!P2 LDS.128 R48, [R114+0x19400] ;  /* 0x019400007230a984 */ /* 0x000ea20000000c00 */
[----:B------:R-:W-:-:S03]  /*7940*/  IADD3 R64, P3, R92, R56, RZ ;  /* 0x000000385c407210 */ /* 0x000fc60007f7e0ff */
        /* <DEDUP_REMOVED lines=13> */
.L_x_9486:
[----:B------:R-:W-:Y:S05]  /*7a20*/  BSYNC B1 ;  /* 0x0000000000017941 */ /* 0x000fea0003800000 */
.L_x_9485:
        /* <DEDUP_REMOVED lines=13> */
[----:B------:R-:W-:-:S04]  /*7b00*/  @!P1 IADD3 R62, P3, R64, R43, RZ ;  /* 0x0000002b403e9210 */ /* 0x000fc80007f7e0ff */
[----:B------:R-:W-:Y:S02]  /*7b10*/  @!P1 IADD3.X R63, R66, R108, RZ, P3, !PT ;  /* 0x0000006c423f9210 */ /* 0x000fe40001ffe4ff */
[----:B----4-:R-:W-:-:S04]  /*7b20*/  @!P1 LEA R60, P3, R62, R60, 0x1 ;  /* 0x0000003c3e3c9211 */ /* 0x010fc800078608ff */
[----:B------:R-:W-:Y:S01]  /*7b30*/  @!P1 LEA.HI.X R61, R62, R61, R63, 0x1, P3 ;  /* 0x0000003d3e3d9211 */ /* 0x000fe200018f0c3f */
[----:B--2---:R4:W-:Y:S04]  /*7b40*/  @!P2 STG.E.128 desc[UR40][R58.64], R48 ;  /* 0x000000303a00a986 */ /* 0x0049e8000c101d28 */
[----:B---3--:R4:W-:Y:S04]  /*7b50*/  @!P1 STG.E.128 desc[UR40][R60.64], R52 ;  /* 0x000000343c009986 */ /* 0x0089e8000c101d28 */
.L_x_9488:
[----:B------:R-:W-:Y:S05]  /*7b60*/  BSYNC B1 ;  /* 0x0000000000017941 */ /* 0x000fea0003800000 */
.L_x_9487:
        /* <DEDUP_REMOVED lines=21> */
.L_x_9454:
[----:B------:R-:W-:Y:S05]  /*7cc0*/  BSYNC B0 ;  /* 0x0000000000007941 */ /* 0x000fea0003800000 */
.L_x_9416:
        /* <DEDUP_REMOVED lines=17> */
.L_x_9490:
[----:B------:R-:W-:Y:S05]  /*7de0*/  BSYNC B0 ;  /* 0x0000000000007941 */ /* 0x000fea0003800000 */
.L_x_9489:
[----:B------:R-:W2:Y:S01]  /*7df0*/  SYNCS.PHASECHK.TRANS64.TRYWAIT P0, [R110+URZ+0x288b0], R119 ;  /* 0x0288b0776e0075a7 */ /* 0x000ea2000800017f */
[----:B------:R-:W-:Y:S01]  /*7e00*/  ULDC UR42, c[0x0][0x2f4] ;  /* 0x0000bd00002a7ab9 */ /* 0x000fe20000000800 */
[----:B------:R-:W-:Y:S01]  /*7e10*/  ULDC.64 UR36, c[0x0][0x328] ;  /* 0x0000ca0000247ab9 */ /* 0x000fe20000000a00 */
[----:B------:R-:W-:Y:S01]  /*7e20*/  ULDC.64 UR38, c[0x0][0x318] ;  /* 0x0000c60000267ab9 */ /* 0x000fe20000000a00 */
[----:B------:R-:W-:Y:S04]  /*7e30*/  BSSY B0, `(.L_x_9491) ;  /* 0x0000002000007945 */ /* 0x000fe80003800000 */
[----:B--2---:R-:W-:Y:S05]  /*7e40*/  @!P0 BRA `(.L_x_9492) ;  /* 0x0000017000448947 */ /* 0x004fea0003800000 */
.L_x_9773:
[----:B------:R-:W-:Y:S05]  /*7e50*/  BSYNC B0 ;  /* 0x0000000000007941 */ /* 0x000fea0003800000 */
.L_x_9491:
[----:B------:R-:W-:Y:S01]  /*7e60*/  ISETP.GE.AND P0, PT, R22, R115, PT ;  /* 0x000000731600720c */ /* 0x000fe20003f06270 */
[----:B------:R-:W-:Y:S01]  /*7e70*/  BSSY B0, `(.L_x_9493) ;  /* 0x0000011000007945 */ /* 0x000fe20003800000 */
[----:B------:R-:W-:-:S11]  /*7e80*/  IMAD.WIDE R52, R26, 0x80, R46 ;  /* 0x000000801a347825 */ /* 0x000fd600078e022e */
[----:B------:R-:W-:Y:S05]  /*7e90*/  @P0 BRA `(.L_x_9494) ;  /* 0x0000000000380947 */ /* 0x000fea0003800000 */
[----:B------:R-:W-:Y:S01]  /*7ea0*/  MOV R49, R109 ;  /* 0x0000006d00317202 */ /* 0x000fe20000000f00 */
[----:B------:R-:W-:Y:S02]  /*7eb0*/  IMAD R51, R53, UR36, RZ ;  /* 0x0000002435337c24 */ /* 0x000fe4000f8e02ff */
[----:B-1----:R-:W-:Y:S02]  /*7ec0*/  IMAD.MOV.U32 R48, RZ, RZ, R98 ;  /* 0x000000ffff307224 */ /* 0x002fe400078e0062 */
        /* <DEDUP_REMOVED lines=11> */
.L_x_9494:
[----:B------:R-:W-:Y:S05]  /*7f80*/  BSYNC B0 ;  /* 0x0000000000007941 */ /* 0x000fea0003800000 */
.L_x_9493:
[----:B------:R-:W-:Y:S01]  /*7f90*/  ISETP.GE.AND P0, PT, R213, R115, PT ;  /* 0x00000073d500720c */ /* 0x000fe20003f06270 */
[----:B------:R-:W-:-:S12]  /*7fa0*/  BSSY B0, `(.L_x_9495) ;  /* 0x0000012000007945 */ /* 0x000fd80003800000 */
[----:B------:R-:W-:Y:S05]  /*7fb0*/  @P0 BRA `(.L_x_9496) ;  /* 0x0000000000400947 */ /* 0x000fea0003800000 */
[----:B---3--:R-:W-:Y:S01]  /*7fc0*/  IADD3 R51, P0, R52, 0x20, RZ ;  /* 0x0000002034337810 */ /* 0x008fe20007f1e0ff */
        /* <DEDUP_REMOVED lines=15> */
.L_x_9496:
[----:B------:R-:W-:Y:S05]  /*80c0*/  BSYNC B0 ;  /* 0x0000000000007941 */ /* 0x000fea0003800000 */
.L_x_9495:
[----:B------:R-:W-:Y:S01]  /*80d0*/  ISETP.GE.AND P0, PT, R212, R115, PT ;  /* 0x00000073d400720c */ /* 0x000fe20003f06270 */
[----:B------:R-:W-:-:S12]  /*80e0*/  BSSY B0, `(.L_x_9497) ;  /* 0x0000012000007945 */ /* 0x000fd80003800000 */
[----:B------:R-:W-:Y:S05]  /*80f0*/  @P0 BRA `(.L_x_9498) ;  /* 0x0000000000400947 */ /* 0x000fea0003800000 */
[----:B---34-:R-:W-:Y:S01]  /*8100*/  IADD3 R51, P0, R52, 0x40, RZ ;  /* 0x0000004034337810 */ /* 0x018fe20007f1e0ff */
[----:B------:R-:W-:-:S04]  /*8110*/  IMAD.MOV.U32 R49, RZ, RZ, R109 ;  /* 0x000000ffff317224 */ /* 0x000fc800078e006d */
[----:B-1----:R-:W-:-:S04]  /*8120*/  IMAD.X R48, RZ, RZ, R53, P0 ;  /* 0x000000ffff307224 */ /* 0x002fc800000e0635 */
[----:B------:R-:W-:Y:S01]  /*8130*/  IMAD R50, R48, UR36, RZ ;  /* 0x0000002430327c24 */ /* 0x000fe2000f8e02ff */
[----:B------:R-:W-:-:S05]  /*8140*/  MOV R48, R98 ;  /* 0x0000006200307202 */ /* 0x000fca0000000f00 */
        /* <DEDUP_REMOVED lines=11> */
.L_x_9498:
[----:B------:R-:W-:Y:S05]  /*8200*/  BSYNC B0 ;  /* 0x0000000000007941 */ /* 0x000fea0003800000 */
.L_x_9497:
        /* <DEDUP_REMOVED lines=19> */
.L_x_9500:
[----:B------:R-:W-:Y:S05]  /*8340*/  BSYNC B0 ;  /* 0x0000000000007941 */ /* 0x000fea0003800000 */
.L_x_9499:
        /* <DEDUP_REMOVED lines=8> */
[----:B------:R-:W-:Y:S01]  /*83d0*/  VIADD R23, R23, 0x1 ;  /* 0x0000000117177836 */ /* 0x000fe20000000000 */
[----:B0-2---:R-:W-:-:S04]  /*83e0*/  @!P3 IADD3 R110, R110, 0x288c0, RZ ;  /* 0x000288c06e6eb810 */ /* 0x005fc80007ffe0ff */
        /* <DEDUP_REMOVED lines=12> */
.L_x_9411:
[----:B------:R-:W1:Y:S01]  /*84b0*/  LDC R0, c[0x0][0x448] ;  /* 0x00011200ff007b82 */ /* 0x000e620000000800 */
[----:B------:R-:W-:Y:S01]  /*84c0*/  VIADD R3, R191, 0x7f ;  /* 0x0000007fbf037836 */ /* 0x000fe20000000000 */
[----:B------:R-:W-:Y:S01]  /*84d0*/  CS2R R150, SRZ ;  /* 0x0000000000967805 */ /* 0x000fe2000001ff00 */
[----:B------:R-:W-:Y:S01]  /*84e0*/  IMAD.MOV.U32 R40, RZ, RZ, RZ ;  /* 0x000000ffff287224 */ /* 0x000fe200078e00ff */
[----:B------:R-:W-:Y:S02]  /*84f0*/  CS2R R148, SRZ ;  /* 0x0000000000947805 */ /* 0x000fe4000001ff00 */
[----:B------:R-:W-:Y:S02]  /*8500*/  CS2R R146, SRZ ;  /* 0x0000000000927805 */ /* 0x000fe4000001ff00 */
[----:B------:R-:W-:Y:S02]  /*8510*/  CS2R R144, SRZ ;  /* 0x0000000000907805 */ /* 0x000fe4000001ff00 */
[----:B------:R-:W-:-:S02]  /*8520*/  CS2R R38, SRZ ;  /* 0x0000000000267805 */ /* 0x000fc4000001ff00 */
[----:B------:R-:W-:Y:S01]  /*8530*/  MOV R142, RZ ;  /* 0x000000ff008e7202 */ /* 0x000fe20000000f00 */
[----:B------:R-:W-:Y:S01]  /*8540*/  IMAD.MOV.U32 R141, RZ, RZ, RZ ;  /* 0x000000ffff8d7224 */ /* 0x000fe200078e00ff */
[----:B------:R-:W-:Y:S01]  /*8550*/  CS2R R36, SRZ ;  /* 0x0000000000247805 */ /* 0x000fe2000001ff00 */
[----:B------:R-:W-:Y:S01]  /*8560*/  IMAD.MOV.U32 R138, RZ, RZ, RZ ;  /* 0x000000ffff8a7224 */ /* 0x000fe200078e00ff */
[----:B------:R-:W-:Y:S01]  /*8570*/  CS2R R134, SRZ ;  /* 0x0000000000867805 */ /* 0x000fe2000001ff00 */
[----:B------:R-:W-:Y:S01]  /*8580*/  IMAD.MOV.U32 R137, RZ, RZ, RZ ;  /* 0x000000ffff897224 */ /* 0x000fe200078e00ff */
        /* <DEDUP_REMOVED lines=10> */
[----:B-1----:R-:W-:Y:S01]  /*8630*/  ISETP.NE.AND P1, PT, R0, 0x1, PT ;  /* 0x000000010000780c */ /* 0x002fe20003f25270 */
[----:B------:R-:W-:Y:S01]  /*8640*/  IMAD.MOV.U32 R112, RZ, RZ, RZ ;  /* 0x000000ffff707224 */ /* 0x000fe200078e00ff */
        /* <DEDUP_REMOVED lines=11> */
[----:B------:R-:W0:Y:S01]  /*8700*/  @P1 LDC R0, c[0x0][0x44c] ;  /* 0x00011300ff001b82 */ /* 0x000e220000000800 */
[----:B------:R-:W-:-:S07]  /*8710*/  IMAD.MOV.U32 R93, RZ, RZ, RZ ;  /* 0x000000ffff5d7224 */ /* 0x000fce00078e00ff */
[----:B------:R-:W1:Y:S01]  /*8720*/  @P1 LDC R5, c[0x0][0x450] ;  /* 0x00011400ff051b82 */ /* 0x000e620000000800 */
[----:B0-----:R-:W-:-:S05]  /*8730*/  @P1 IMAD.HI.U32 R0, R3, R0, RZ ;  /* 0x0000000003001227 */ /* 0x001fca00078e00ff */
[----:B-1----:R-:W-:Y:S02]  /*8740*/  @P1 SHF.R.U32.HI R3, RZ, R5, R0 ;  /* 0x00000005ff031219 */ /* 0x002fe40000011600 */
[----:B------:R-:W-:-:S03]  /*8750*/  PLOP3.LUT P1, PT, PT, PT, PT, 0x80, 0x0 ;  /* 0x000000000000781c */ /* 0x000fc60003f2f070 */
[----:B------:R-:W-:Y:S01]  /*8760*/  IMAD.IADD R3, R128, 0x1, R3 ;  /* 0x0000000180037824 */ /* 0x000fe200078e0203 */
[----:B------:R-:W-:-:S04]  /*8770*/  MOV R128, RZ ;  /* 0x000000ff00807202 */ /* 0x000fc80000000f00 */
[----:B------:R-:W-:-:S04]  /*8780*/  SHF.R.S32.HI R0, RZ, 0x1f, R3 ;  /* 0x0000001fff007819 */ /* 0x000fc80000011403 */
[----:B------:R-:W-:Y:S01]  /*8790*/  LEA.HI R0, R0, R3, RZ, 0x7 ;  /* 0x0000000300007211 */ /* 0x000fe200078f38ff */
[----:B------:R-:W-:-:S03]  /*87a0*/  IMAD.MOV.U32 R3, RZ, RZ, RZ ;  /* 0x000000ffff037224 */ /* 0x000fc600078e00ff */
[----:B------:R-:W-:Y:S01]  /*87b0*/  SHF.R.S32.HI R4, RZ, 0x7, R0 ;  /* 0x00000007ff047819 */ /* 0x000fe20000011400 */
[----:B------:R-:W-:-:S03]  /*87c0*/  IMAD.MOV.U32 R0, RZ, RZ, RZ ;  /* 0x000000ffff007224 */ /* 0x000fc600078e00ff */
[----:B------:R-:W-:-:S04]  /*87d0*/  VIMNMX R129, R129, R4, PT ;  /* 0x0000000481817248 */ /* 0x000fc80003fe0100 */
[----:B------:R-:W-:Y:S01]  /*87e0*/  ISETP.GE.AND P2, PT, R129, 0x1, PT ;  /* 0x000000018100780c */ /* 0x000fe20003f46270 */
[----:B------:R-:W-:-:S12]  /*87f0*/  @P0 BRA `(.L_x_9502) ;  /* 0x00000000000c0947 */ /* 0x000fd80003800000 */
[----:B------:R-:W0:Y:S01]  /*8800*/  FENCE.VIEW.ASYNC.G ;  /* 0x00000000000073c6 */ /* 0x000e220000000100 */
[----:B------:R-:W-:Y:S05]  /*8810*/  WARPSYNC.ALL ;  /* 0x0000000000007948 */ /* 0x000fea0003800000 */
[----:B0-----:R-:W-:Y:S06]  /*8820*/  BAR.ARV 0xc, 0x180 ;  /* 0x0306000000007b1d */ /* 0x001fec0000002000 */
.L_x_9502:
[----:B------:R-:W-:Y:S01]  /*8830*/  CS2R R88, SRZ ;  /* 0x0000000000587805 */ /* 0x000fe2000001ff00 */
[----:B------:R-:W-:Y:S06]  /*8840*/  @!P2 BRA `(.L_x_9503) ;  /* 0x000000cc0084a947 */ /* 0x000fec0003800000 */
[----:B------:R-:W-:-:S03]  /*8850*/  UMOV UR4, 0xffffffff ;  /* 0xffffffff00047882 */ /* 0x000fc60000000000 */
[----:B------:R-:W-:Y:S05]  /*8860*/  BRA.DIV UR4, `(.L_x_9504) ;  /* 0x0000016604d07947 */ /* 0x000fea000b800000 */
[----:B------:R0:W1:Y:S02]  /*8870*/  SHFL.IDX PT, R190, R224, RZ, 0x1f ;  /* 0x00001fffe0be7589 */ /* 0x00006400000e0000 */
.L_x_9776:
        /* <DEDUP_REMOVED lines=12> */
[----:B------:R-:W-:Y:S01]  /*8940*/  MOV R4, UR4 ;  /* 0x0000000400047c02 */ /* 0x000fe20008000f00 */
[----:B------:R1:W2:Y:S01]  /*8950*/  LDC.64 R14, c[0x4][R0] ;  /* 0x01000000000e7b82 */ /* 0x0002a20000000a00 */
        /* <DEDUP_REMOVED lines=8> */
[----:B-1----:R-:W-:-:S07]  /*89e0*/  IMAD.MOV.U32 R13, RZ, RZ, RZ ;  /* 0x000000ffff0d7224 */ /* 0x002fce00078e00ff */
[----:B------:R-:W-:-:S07]  /*89f0*/  LEPC R20, `(.L_x_9505) ;  /* 0x000000001014794e */ /* 0x000fce0000000000 */
[----:B0-2--5:R-:W-:Y:S05]  /*8a00*/  CALL.ABS.NOINC R14 ;  /* 0x000000000e007343 */ /* 0x025fea0003c00000 */
.L_x_9505:
        /* <DEDUP_REMOVED lines=12> */
.L_x_9509:
[----:B--2---:R2:W3:Y:S02]  /*8ad0*/  SYNCS.PHASECHK.TRANS64.TRYWAIT P0, [R2+URZ+0x28800], R3 ;  /* 0x02880003020075a7 */ /* 0x0044e4000800017f */
[----:B---3--:R-:W-:Y:S05]  /*8ae0*/  @!P0 NANOSLEEP.SYNCS 0x989680 ;  /* 0x009896800000895d */ /* 0x008fea0003900000 */
[----:B------:R-:W3:Y:S02]  /*8af0*/  @!P0 SYNCS.PHASECHK.TRANS64 P0, [R2+URZ+0x28800], R3 ;  /* 0x02880003020085a7 */ /* 0x000ee4000800007f */
[----:B---3--:R-:W-:Y:S05]  /*8b00*/  @!P0 BRA `(.L_x_9509) ;  /* 0xfffffffc00f08947 */ /* 0x008fea000383ffff */
.L_x_9508:
[----:B------:R-:W-:Y:S05]  /*8b10*/  BSYNC B0 ;  /* 0x0000000000007941 */ /* 0x000fea0003800000 */
.L_x_9507:
[----:B------:R-:W-:Y:S05]  /*8b20*/  BRA `(.L_x_9510) ;  /* 0x0000004c00907947 */ /* 0x000fea0003800000 */
.L_x_9506:
        /* <DEDUP_REMOVED lines=28> */
[----:B0-2---:R-:W-:Y:S05]  /*8cf0*/  CALL.ABS.NOINC R14 ;  /* 0x000000000e007343 */ /* 0x005fea0003c00000 */
.L_x_9511:
        /* <DEDUP_REMOVED lines=8> */
[----:B------:R-:W-:Y:S01]  /*8d80*/  MOV R7, R29 ;  /* 0x0000001d00077202 */ /* 0x000fe20000000f00 */
[----:B------:R-:W-:Y:S01]  /*8d90*/  ULDC.64 UR6, c[0x0][0x408] ;  /* 0x0001020000067ab9 */ /* 0x000fe20000000a00 */
        /* <DEDUP_REMOVED lines=29> */
.L_x_9782:
        /* <DEDUP_REMOVED lines=16> */
[-C--:B---3--:R-:W-:Y:S02]  /*9070*/  @!P4 IADD3 R10, P0, R3, R12.reuse, RZ ;  /* 0x0000000c030ac210 */ /* 0x088fe40007f1e0ff */
[----:B0-----:R-:W-:Y:S02]  /*9080*/  @!P4 IADD3 R12, P1, R14, R12, RZ ;  /* 0x0000000c0e0cc210 */ /* 0x001fe40007f3e0ff */
[----:B------:R-:W-:Y:S01]  /*9090*/  @!P5 SHF.L.U64.HI R9, R185, 0x1, R218 ;  /* 0x00000001b909d819 */ /* 0x000fe200000102da */
[----:B--2---:R-:W-:Y:S01]  /*90a0*/  @!P4 IMAD.X R11, R0, 0x1, R13, P0 ;  /* 0x00000001000bc824 */ /* 0x004fe200000e060d */
[----:B------:R-:W-:Y:S02]  /*90b0*/  @!P5 IADD3 R20, P2, R3, R15, RZ ;  /* 0x0000000f0314d210 */ /* 0x000fe40007f5e0ff */
[----:B------:R-:W-:-:S02]  /*90c0*/  CS2R R46, SRZ ;  /* 0x00000000002e7805 */ /* 0x000fc4000001ff00 */
[----:B------:R-:W-:Y:S02]  /*90d0*/  @!P5 IADD3 R14, P3, R14, R15, RZ ;  /* 0x0000000f0e0ed210 */ /* 0x000fe40007f7e0ff */
[----:B------:R-:W-:Y:S01]  /*90e0*/  CS2R R48, SRZ ;  /* 0x0000000000307805 */ /* 0x000fe2000001ff00 */
[----:B----4-:R-:W-:Y:S02]  /*90f0*/  @!P4 IMAD.X R13, R4, 0x1, R13, P1 ;  /* 0x00000001040dc824 */ /* 0x010fe400008e060d */
[--C-:B------:R-:W-:Y:S01]  /*9100*/  @!P5 IMAD.X R21, R0, 0x1, R9.reuse, P2 ;  /* 0x000000010015d824 */ /* 0x100fe200010e0609 */
[----:B------:R0:W5:Y:S01]  /*9110*/  @!P4 LD.E.64 R46, desc[UR40][R10.64] ;  /* 0x000000280a2ec980 */ /* 0x000162000c101b00 */
[----:B------:R-:W-:-:S03]  /*9120*/  @!P5 IMAD.X R15, R4, 0x1, R9, P3 ;  /* 0x00000001040fd824 */ /* 0x000fc600018e0609 */
[----:B------:R0:W5:Y:S04]  /*9130*/  @!P5 LD.E.64 R40, desc[UR40][R20.64] ;  /* 0x000000281428d980 */ /* 0x000168000c101b00 */
[----:B------:R0:W5:Y:S04]  /*9140*/  @!P5 LD.E.64 R44, desc[UR40][R14.64] ;  /* 0x000000280e2cd980 */ /* 0x000168000c101b00 */
[----:B------:R0:W5:Y:S02]  /*9150*/  @!P4 LD.E.64 R48, desc[UR40][R12.64] ;  /* 0x000000280c30c980 */ /* 0x000164000c101b00 */
.L_x_9516:
[----:B------:R-:W-:Y:S05]  /*9160*/  BSYNC B1 ;  /* 0x0000000000017941 */ /* 0x000fea0003800000 */
.L_x_9515:
[----:B--2--5:R-:W-:Y:S01]  /*9170*/  IMAD.MOV.U32 R0, RZ, RZ, R48 ;  /* 0x000000ffff007224 */ /* 0x024fe200078e0030 */
[----:B---3--:R-:W-:Y:S01]  /*9180*/  MOV R3, R49 ;  /* 0x0000003100037202 */ /* 0x008fe20000000f00 */
[----:B----4-:R-:W-:Y:S01]  /*9190*/  IMAD.MOV.U32 R4, RZ, RZ, R44 ;  /* 0x000000ffff047224 */ /* 0x010fe200078e002c */
        /* <DEDUP_REMOVED lines=10> */
[----:B------:R-:W-:Y:S02]  /*9240*/  MOV R9, R41 ;  /* 0x0000002900097202 */ /* 0x000fe40000000f00 */
[----:B------:R-:W-:Y:S02]  /*9250*/  PRMT R65, R65, 0x5410, R0 ;  /* 0x0000541041417816 */ /* 0x000fe40000000000 */
[----:B------:R-:W-:Y:S02]  /*9260*/  PRMT R70, R70, 0x5410, R3 ;  /* 0x0000541046467816 */ /* 0x000fe40000000003 */
[----:B------:R-:W-:Y:S02]  /*9270*/  PRMT R59, R59, 0x5410, R4 ;  /* 0x000054103b3b7816 */ /* 0x000fe40000000004 */
[----:B------:R-:W-:Y:S01]  /*9280*/  PRMT R58, R58, 0x5410, R9 ;  /* 0x000054103a3a7816 */ /* 0x000fe20000000009 */
[----:B------:R-:W-:Y:S06]  /*9290*/  BRA.DIV UR4, `(.L_x_9517) ;  /* 0x0000015e04e07947 */ /* 0x000fec000b800000 */
[----:B------:R2:W3:Y:S04]  /*92a0*/  SHFL.IDX PT, R0, R6, 0x1, 0x181f ;  /* 0x00381f0006007f89 */ /* 0x0004e800000e0000 */
[----:B------:R2:W4:Y:S04]  /*92b0*/  SHFL.IDX PT, R3, R5, 0x1, 0x181f ;  /* 0x00381f0005037f89 */ /* 0x00052800000e0000 */
[----:B------:R2:W1:Y:S04]  /*92c0*/  SHFL.IDX PT, R4, R8, 0x1, 0x181f ;  /* 0x00381f0008047f89 */ /* 0x00046800000e0000 */
[----:B0-----:R2:W0:Y:S02]  /*92d0*/  SHFL.IDX PT, R14, R7, 0x1, 0x181f ;  /* 0x00381f00070e7f89 */ /* 0x00142400000e0000 */
.L_x_9788:
        /* <DEDUP_REMOVED lines=17> */
[-C--:B------:R-:W-:Y:S02]  /*93f0*/  @!P5 IADD3 R20, P2, R3, R11.reuse, RZ ;  /* 0x0000000b0314d210 */ /* 0x080fe40007f5e0ff */
[C---:B0-----:R-:W-:Y:S02]  /*9400*/  @!P4 IADD3 R12, P1, R14.reuse, R12, RZ ;  /* 0x0000000c0e0cc210 */ /* 0x041fe40007f3e0ff */
[----:B------:R-:W-:Y:S01]  /*9410*/  @!P5 IADD3 R14, P3, R14, R11, RZ ;  /* 0x0000000b0e0ed210 */ /* 0x000fe20007f7e0ff */
[----:B---3--:R-:W-:Y:S01]  /*9420*/  @!P5 IMAD.X R21, R0, 0x1, R15, P2 ;  /* 0x000000010015d824 */ /* 0x008fe200010e060f */
[----:B------:R-:W-:-:S02]  /*9430*/  CS2R R36, SRZ ;  /* 0x0000000000247805 */ /* 0x000fc4000001ff00 */
[----:B------:R-:W-:Y:S01]  /*9440*/  CS2R R38, SRZ ;  /* 0x0000000000267805 */ /* 0x000fe2000001ff00 */
[----:B------:R-:W-:Y:S01]  /*9450*/  @!P4 IMAD.X R11, R0, 0x1, R9, P0 ;  /* 0x00000001000bc824 */ /* 0x000fe200000e0609 */
[C---:B-1----:R-:W-:Y:S01]  /*9460*/  @!P4 IADD3.X R13, R4.reuse, R9, RZ, P1, !PT ;  /* 0x00000009040dc210 */ /* 0x042fe20000ffe4ff */
[----:B------:R-:W-:Y:S01]  /*9470*/  @!P5 IMAD.X R15, R4, 0x1, R15, P3 ;  /* 0x00000001040fd824 */ /* 0x000fe200018e060f */
[----:B------:R0:W5:Y:S04]  /*9480*/  @!P5 LD.E.64 R32, desc[UR40][R20.64] ;  /* 0x000000281420d980 */ /* 0x000168000c101b00 */
[----:B------:R0:W5:Y:S04]  /*9490*/  @!P5 LD.E.64 R34, desc[UR40][R14.64] ;  /* 0x000000280e22d980 */ /* 0x000168000c101b00 */
[----:B------:R0:W5:Y:S04]  /*94a0*/  @!P4 LD.E.64 R36, desc[UR40][R10.64] ;  /* 0x000000280a24c980 */ /* 0x000168000c101b00 */
[----:B------:R0:W5:Y:S02]  /*94b0*/  @!P4 LD.E.64 R38, desc[UR40][R12.64] ;  /* 0x000000280c26c980 */ /* 0x000164000c101b00 */
.L_x_9519:
[----:B------:R-:W-:Y:S05]  /*94c0*/  BSYNC B1 ;  /* 0x0000000000017941 */ /* 0x000fea0003800000 */
.L_x_9518:
[----:B----45:R-:W-:Y:S01]  /*94d0*/  IMAD.MOV.U32 R3, RZ, RZ, R39 ;  /* 0x000000ffff037224 */ /* 0x030fe200078e0027 */
[----:B------:R-:W-:Y:S01]  /*94e0*/  UMOV UR4, 0xffffffff ;  /* 0xffffffff00047882 */ /* 0x000fe20000000000 */
[----:B-1----:R-:W-:Y:S02]  /*94f0*/  IMAD.MOV.U32 R4, RZ, RZ, R34 ;  /* 0x000000ffff047224 */ /* 0x002fe400078e0022 */
[----:B------:R-:W-:Y:S01]  /*9500*/  IMAD.MOV.U32 R9, RZ, RZ, R35 ;  /* 0x000000ffff097224 */ /* 0x000fe200078e0023 */
[----:B------:R-:W-:Y:S01]  /*9510*/  PRMT R56, R56, 0x5410, R3 ;  /* 0x0000541038387816 */ /* 0x000fe20000000003 */
[----:B---3--:R-:W-:Y:S02]  /*9520*/  IMAD.MOV.U32 R0, RZ, RZ, R38 ;  /* 0x000000ffff007224 */ /* 0x008fe400078e0026 */
        /* <DEDUP_REMOVED lines=14> */
.L_x_9794:
        /* <DEDUP_REMOVED lines=31> */
.L_x_9522:
[----:B------:R-:W-:Y:S05]  /*9800*/  BSYNC B1 ;  /* 0x0000000000017941 */ /* 0x000fea0003800000 */
.L_x_9521:
[----:B---3-5:R-:W-:Y:S01]  /*9810*/  IMAD.MOV.U32 R0, RZ, RZ, R30 ;  /* 0x000000ffff007224 */ /* 0x028fe200078e001e */
[----:B----4-:R-:W-:Y:S01]  /*9820*/  MOV R3, R31 ;  /* 0x0000001f00037202 */ /* 0x010fe20000000f00 */
[----:B-1----:R-:W-:Y:S01]  /*9830*/  IMAD.MOV.U32 R4, RZ, RZ, R20 ;  /* 0x000000ffff047224 */ /* 0x002fe200078e0014 */
[----:B------:R-:W-:Y:S01]  /*9840*/  UMOV UR4, 0xffffffff ;  /* 0xffffffff00047882 */ /* 0x000fe20000000000 */
[----:B------:R-:W-:Y:S01]  /*9850*/  IMAD.MOV.U32 R9, RZ, RZ, R21 ;  /* 0x000000ffff097224 */ /* 0x000fe200078e0015 */
[----:B------:R-:W-:Y:S01]  /*9860*/  PRMT R53, R0, 0x5410, R3 ;  /* 0x0000541000357816 */ /* 0x000fe20000000003 */
[----:B------:R-:W-:Y:S01]  /*9870*/  IMAD.MOV.U32 R0, RZ, RZ, R28 ;  /* 0x000000ffff007224 */ /* 0x000fe200078e001c */
[----:B0-----:R-:W-:Y:S01]  /*9880*/  CS2R R26, SRZ ;  /* 0x00000000001a7805 */ /* 0x001fe2000001ff00 */
[----:B------:R-:W-:Y:S01]  /*9890*/  IMAD.MOV.U32 R3, RZ, RZ, R29 ;  /* 0x000000ffff037224 */ /* 0x000fe200078e001d */
[----:B------:R-:W-:Y:S01]  /*98a0*/  PRMT R43, R4, 0x5410, R9 ;  /* 0x00005410042b7816 */ /* 0x000fe20000000009 */
[----:B------:R-:W-:Y:S01]  /*98b0*/  IMAD.MOV.U32 R4, RZ, RZ, R24 ;  /* 0x000000ffff047224 */ /* 0x000fe200078e0018 */
[----:B------:R-:W-:-:S02]  /*98c0*/  MOV R9, R25 ;  /* 0x0000001900097202 */ /* 0x000fc40000000f00 */
[----:B------:R-:W-:Y:S02]  /*98d0*/  PRMT R54, R0, 0x5410, R3 ;  /* 0x0000541000367816 */ /* 0x000fe40000000003 */
[----:B------:R-:W-:Y:S01]  /*98e0*/  PRMT R50, R4, 0x5410, R9 ;  /* 0x0000541004327816 */ /* 0x000fe20000000009 */
[----:B------:R-:W-:Y:S06]  /*98f0*/  BRA.DIV UR4, `(.L_x_9523) ;  /* 0x0000015e04287947 */ /* 0x000fec000b800000 */
[----:B------:R0:W1:Y:S04]  /*9900*/  SHFL.IDX PT, R0, R6, 0x3, 0x181f ;  /* 0x00781f0006007f89 */ /* 0x00006800000e0000 */
[----:B------:R0:W3:Y:S04]  /*9910*/  SHFL.IDX PT, R3, R5, 0x3, 0x181f ;  /* 0x00781f0005037f89 */ /* 0x0000e800000e0000 */
[----:B------:R0:W4:Y:S04]  /*9920*/  SHFL.IDX PT, R4, R8, 0x3, 0x181f ;  /* 0x00781f0008047f89 */ /* 0x00012800000e0000 */
[----:B------:R0:W0:Y:S02]  /*9930*/  SHFL.IDX PT, R14, R7, 0x3, 0x181f ;  /* 0x00781f00070e7f89 */ /* 0x00002400000e0000 */
.L_x_9800:
        /* <DEDUP_REMOVED lines=21> */
[-C--:B------:R-:W-:Y:S02]  /*9a90*/  @!P5 IADD3 R62, P2, R3, R15.reuse, RZ ;  /* 0x0000000f033ed210 */ /* 0x080fe40007f5e0ff */
[----:B------:R-:W-:Y:S01]  /*9aa0*/  @!P5 IADD3 R14, P3, R14, R15, RZ ;  /* 0x0000000f0e0ed210 */ /* 0x000fe20007f7e0ff */
[----:B----4-:R-:W-:Y:S01]  /*9ab0*/  @!P4 IMAD.X R61, R4, 0x1, R11, P1 ;  /* 0x00000001043dc824 */ /* 0x010fe200008e060b */
[C---:B-1----:R-:W-:Y:S01]  /*9ac0*/  @!P4 IADD3.X R7, R0.reuse, R11, RZ, P0, !PT ;  /* 0x0000000b0007c210 */ /* 0x042fe200007fe4ff */
[--C-:B------:R-:W-:Y:S01]  /*9ad0*/  @!P5 IMAD.X R63, R0, 0x1, R13.reuse, P2 ;  /* 0x00000001003fd824 */ /* 0x100fe200010e060d */
[----:B------:R-:W-:Y:S01]  /*9ae0*/  CS2R R10, SRZ ;  /* 0x00000000000a7805 */ /* 0x000fe2000001ff00 */
[----:B------:R-:W-:Y:S01]  /*9af0*/  @!P5 IMAD.X R15, R4, 0x1, R13, P3 ;  /* 0x00000001040fd824 */ /* 0x000fe200018e060d */
[----:B------:R-:W-:-:S02]  /*9b00*/  CS2R R12, SRZ ;  /* 0x00000000000c7805 */ /* 0x000fc4000001ff00 */
[----:B------:R-:W-:Y:S01]  /*9b10*/  CS2R R26, SRZ ;  /* 0x00000000001a7805 */ /* 0x000fe2000001ff00 */
[----:B------:R0:W5:Y:S04]  /*9b20*/  @!P5 LD.E.64 R8, desc[UR40][R62.64] ;  /* 0x000000283e08d980 */ /* 0x000168000c101b00 */
[----:B------:R0:W5:Y:S04]  /*9b30*/  @!P5 LD.E.64 R10, desc[UR40][R14.64] ;  /* 0x000000280e0ad980 */ /* 0x000168000c101b00 */
[----:B------:R0:W5:Y:S04]  /*9b40*/  @!P4 LD.E.64 R12, desc[UR40][R6.64] ;  /* 0x00000028060cc980 */ /* 0x000168000c101b00 */
[----:B------:R0:W5:Y:S02]  /*9b50*/  @!P4 LD.E.64 R26, desc[UR40][R60.64] ;  /* 0x000000283c1ac980 */ /* 0x000164000c101b00 */
.L_x_9525:
[----:B------:R-:W-:Y:S05]  /*9b60*/  BSYNC B1 ;  /* 0x0000000000017941 */ /* 0x000fea0003800000 */
.L_x_9524:
        /* <DEDUP_REMOVED lines=15> */
[----:B--2---:R-:W-:Y:S06]  /*9c60*/  @!P0 BRA `(.L_x_9527) ;  /* 0x0000015800bc8947 */ /* 0x004fec0003800000 */
.L_x_9801:
[----:B------:R-:W-:Y:S05]  /*9c70*/  BSYNC B1 ;  /* 0x0000000000017941 */ /* 0x000fea0003800000 */
.L_x_9526:
        /* <DEDUP_REMOVED lines=50> */
.L_x_9531:
[----:B------:R-:W-:Y:S05]  /*9fa0*/  BSYNC B2 ;  /* 0x0000000000027941 */ /* 0x000fea0003800000 */
.L_x_9530:
        /* <DEDUP_REMOVED lines=43> */
.L_x_9529:
[----:B------:R-:W-:Y:S05]  /*a260*/  BSYNC B1 ;  /* 0x0000000000017941 */ /* 0x000fea0003800000 */
.L_x_9528:
        /* <DEDUP_REMOVED lines=50> */
.L_x_9535:
[----:B------:R-:W-:Y:S05]  /*a590*/  BSYNC B2 ;  /* 0x0000000000027941 */ /* 0x000fea0003800000 */
.L_x_9534:
        /* <DEDUP_REMOVED lines=43> */
.L_x_9533:
[----:B------:R-:W-:Y:S05]  /*a850*/  BSYNC B1 ;  /* 0x0000000000017941 */ /* 0x000fea0003800000 */
.L_x_9532:
        /* <DEDUP_REMOVED lines=50> */
.L_x_9539:
[----:B------:R-:W-:Y:S05]  /*ab80*/  BSYNC B2 ;  /* 0x0000000000027941 */ /* 0x000fea0003800000 */
.L_x_9538:
        /* <DEDUP_REMOVED lines=43> */
.L_x_9537:
[----:B------:R-:W-:Y:S05]  /*ae40*/  BSYNC B1 ;  /* 0x0000000000017941 */ /* 0x000fea0003800000 */
.L_x_9536:
        /* <DEDUP_REMOVED lines=49> */
.L_x_9542:
[----:B------:R-:W-:Y:S05]  /*b160*/  BSYNC B1 ;  /* 0x0000000000017941 */ /* 0x000fea0003800000 */
.L_x_9541:
        /* <DEDUP_REMOVED lines=44> */
.L_x_9513:
[----:B------:R-:W1:Y:S01]  /*b430*/  LDC R5, c[0x0][0x448] ;  /* 0x00011200ff057b82 */ /* 0x000e620000000800 */
[----:B------:R-:W-:Y:S01]  /*b440*/  ULDC.64 UR4, c[0x0][0x3f8] ;  /* 0x0000fe0000047ab9 */ /* 0x000fe20000000a00 */
[----:B------:R-:W-:Y:S01]  /*b450*/  ULDC.64 UR6, c[0x0][0x408] ;  /* 0x0001020000067ab9 */ /* 0x000fe20000000a00 */
[----:B------:R-:W-:Y:S01]  /*b460*/  MOV R27, R31 ;  /* 0x0000001f001b7202 */ /* 0x000fe20000000f00 */
        /* <DEDUP_REMOVED lines=31> */
[C---:B------:R-:W-:Y:S01]  /*b660*/  @!P1 IMAD.SHL.U32 R7, R16.reuse, 0x2, RZ ;  /* 0x0000000210079824 */ /* 0x040fe200078e00ff */
[----:B------:R-:W-:-:S04]  /*b670*/  @!P1 SHF.L.U64.HI R6, R16, 0x1, R17 ;  /* 0x0000000110069819 */ /* 0x000fc80000010211 */
[----:B--2---:R-:W-:-:S05]  /*b680*/  @!P1 IADD3 R4, P2, R4, R7, RZ ;  /* 0x0000000704049210 */ /* 0x004fca0007f5e0ff */
[----:B---3--:R-:W-:Y:S02]  /*b690*/  @!P1 IMAD.X R3, R3, 0x1, R6, P2 ;  /* 0x0000000103039824 */ /* 0x008fe400010e0606 */
[----:B------:R-:W-:-:S03]  /*b6a0*/  @!P1 IMAD.MOV.U32 R24, RZ, RZ, R4 ;  /* 0x000000ffff189224 */ /* 0x000fc600078e0004 */
[----:B------:R-:W-:-:S06]  /*b6b0*/  @!P1 MOV R25, R3 ;  /* 0x0000000300199202 */ /* 0x000fcc0000000f00 */
        /* <DEDUP_REMOVED lines=14> */
[----:B------:R-:W-:Y:S01]  /*b7a0*/  @!P1 IMAD.MOV.U32 R48, RZ, RZ, R26 ;  /* 0x000000ffff309224 */ /* 0x000fe200078e001a */
[----:B------:R-:W-:Y:S01]  /*b7b0*/  MOV R8, R47 ;  /* 0x0000002f00087202 */ /* 0x000fe20000000f00 */
[----:B------:R-:W-:Y:S02]  /*b7c0*/  IMAD.MOV.U32 R3, RZ, RZ, R46 ;  /* 0x000000ffff037224 */ /* 0x000fe400078e002e */
[----:B------:R-:W-:Y:S01]  /*b7d0*/  @!P1 IMAD.MOV.U32 R49, RZ, RZ, R27 ;  /* 0x000000ffff319224 */ /* 0x000fe200078e001b */
[----:B------:R-:W-:Y:S01]  /*b7e0*/  PRMT R66, R8, 0x7610, R66 ;  /* 0x0000761008427816 */ /* 0x000fe20000000042 */
[----:B------:R-:W-:Y:S01]  /*b7f0*/  IMAD.MOV.U32 R10, RZ, RZ, R48 ;  /* 0x000000ffff0a7224 */ /* 0x000fe200078e0030 */
[----:B------:R-:W-:Y:S01]  /*b800*/  PRMT R64, R3, 0x7610, R64 ;  /* 0x0000761003407816 */ /* 0x000fe20000000040 */
[----:B------:R1:W2:Y:S01]  /*b810*/  SHFL.IDX PT, R8, R32, 0x1, 0x181f ;  /* 0x00381f0020087f89 */ /* 0x0002a200000e0000 */
[----:B------:R-:W-:Y:S01]  /*b820*/  IMAD.MOV.U32 R11, RZ, RZ, R49 ;  /* 0x000000ffff0b7224 */ /* 0x000fe200078e0031 */
[----:B---3--:R-:W-:Y:S01]  /*b830*/  @!P1 MOV R21, R5 ;  /* 0x0000000500159202 */ /* 0x008fe20000000f00 */
[----:B------:R-:W-:Y:S01]  /*b840*/  @!P1 IMAD.MOV.U32 R20, RZ, RZ, R4 ;  /* 0x000000ffff149224 */ /* 0x000fe200078e0004 */
[----:B------:R1:W3:Y:S01]  /*b850*/  SHFL.IDX PT, R3, R35, 0x1, 0x181f ;  /* 0x00381f0023037f89 */ /* 0x0002e200000e0000 */
[----:B------:R-:W-:Y:S01]  /*b860*/  @!P1 IMAD.MOV.U32 R36, RZ, RZ, R6 ;  /* 0x000000ffff249224 */ /* 0x000fe200078e0006 */
[----:B------:R-:W-:Y:S01]  /*b870*/  PRMT R43, R10, 0x5410, R11 ;  /* 0x000054100a2b7816 */ /* 0x000fe2000000000b */
[----:B------:R-:W-:-:S02]  /*b880*/  @!P1 IMAD.MOV.U32 R37, RZ, RZ, R7 ;  /* 0x000000ffff259224 */ /* 0x000fc400078e0007 */
[----:B------:R-:W-:Y:S02]  /*b890*/  IMAD.MOV.U32 R4, RZ, RZ, R20 ;  /* 0x000000ffff047224 */ /* 0x000fe400078e0014 */
[----:B------:R-:W-:Y:S01]  /*b8a0*/  IMAD.MOV.U32 R5, RZ, RZ, R21 ;  /* 0x000000ffff057224 */ /* 0x000fe200078e0015 */
[----:B------:R-:W-:Y:S01]  /*b8b0*/  MOV R7, R37 ;  /* 0x0000002500077202 */ /* 0x000fe20000000f00 */
[----:B------:R-:W-:-:S03]  /*b8c0*/  IMAD.MOV.U32 R6, RZ, RZ, R36 ;  /* 0x000000ffff067224 */ /* 0x000fc600078e0024 */
[----:B------:R-:W-:Y:S02]  /*b8d0*/  PRMT R68, R5, 0x7610, R68 ;  /* 0x0000761005447816 */ /* 0x000fe40000000044 */
[----:B------:R-:W-:Y:S02]  /*b8e0*/  PRMT R65, R6, 0x5410, R4 ;  /* 0x0000541006417816 */ /* 0x000fe40000000004 */
[----:B01--4-:R-:W-:-:S07]  /*b8f0*/  PRMT R64, R64, 0x5410, R7 ;  /* 0x0000541040407816 */ /* 0x013fce0000000007 */
.L_x_9811:
        /* <DEDUP_REMOVED lines=13> */
[-C--:B--2---:R-:W-:Y:S02]  /*b9d0*/  IADD3 R4, P1, R8, R15.reuse, RZ ;  /* 0x0000000f08047210 */ /* 0x084fe40007f3e0ff */
[----:B------:R-:W-:-:S03]  /*b9e0*/  IADD3 R14, P2, R14, R15, RZ ;  /* 0x0000000f0e0e7210 */ /* 0x000fc60007f5e0ff */
[--C-:B---3--:R-:W-:Y:S02]  /*b9f0*/  IMAD.X R5, R3, 0x1, R6.reuse, P1 ;  /* 0x0000000103057824 */ /* 0x108fe400008e0606 */
[----:B------:R-:W-:-:S04]  /*ba00*/  IMAD.X R15, R9, 0x1, R6, P2 ;  /* 0x00000001090f7824 */ /* 0x000fc800010e0606 */
[----:B------:R-:W5:Y:S04]  /*ba10*/  LD.E.128 R4, desc[UR40][R4.64] ;  /* 0x0000002804047980 */ /* 0x000f68000c101d00 */
[----:B------:R0:W5:Y:S02]  /*ba20*/  LD.E.128 R24, desc[UR40][R14.64] ;  /* 0x000000280e187980 */ /* 0x000164000c101d00 */
.L_x_9545:
[----:B------:R-:W-:Y:S05]  /*ba30*/  BSYNC B1 ;  /* 0x0000000000017941 */ /* 0x000fea0003800000 */
.L_x_9544:
[----:B---3-5:R-:W-:Y:S01]  /*ba40*/  IMAD.MOV.U32 R3, RZ, RZ, R24 ;  /* 0x000000ffff037224 */ /* 0x028fe200078e0018 */
[----:B--2---:R-:W-:Y:S01]  /*ba50*/  MOV R8, R25 ;  /* 0x0000001900087202 */ /* 0x004fe20000000f00 */
[----:B------:R-:W-:Y:S01]  /*ba60*/  IMAD.MOV.U32 R9, RZ, RZ, R26 ;  /* 0x000000ffff097224 */ /* 0x000fe200078e001a */
        /* <DEDUP_REMOVED lines=33> */
[----:B--2---:R-:W-:Y:S01]  /*bc80*/  @!P1 MOV R50, R8 ;  /* 0x0000000800329202 */ /* 0x004fe20000000f00 */
[----:B------:R-:W-:Y:S02]  /*bc90*/  @!P1 IMAD.MOV.U32 R51, RZ, RZ, R9 ;  /* 0x000000ffff339224 */ /* 0x000fe400078e0009 */
[----:B------:R-:W-:Y:S02]  /*bca0*/  @!P1 IMAD.MOV.U32 R52, RZ, RZ, R10 ;  /* 0x000000ffff349224 */ /* 0x000fe400078e000a */
[----:B------:R-:W-:-:S02]  /*bcb0*/  IMAD.MOV.U32 R3, RZ, RZ, R50 ;  /* 0x000000ffff037224 */ /* 0x000fc400078e0032 */
[----:B------:R-:W-:Y:S01]  /*bcc0*/  IMAD.MOV.U32 R12, RZ, RZ, R51 ;  /* 0x000000ffff0c7224 */ /* 0x000fe200078e0033 */
[----:B------:R-:W-:Y:S01]  /*bcd0*/  MOV R8, R52 ;  /* 0x0000003400087202 */ /* 0x000fe20000000f00 */
[----:B------:R-:W-:-:S03]  /*bce0*/  @!P1 IMAD.MOV.U32 R53, RZ, RZ, R11 ;  /* 0x000000ffff359224 */ /* 0x000fc600078e000b */
[----:B------:R-:W-:Y:S01]  /*bcf0*/  PRMT R59, R3, 0x5410, R12 ;  /* 0x00005410033b7816 */ /* 0x000fe2000000000c */
[----:B------:R-:W-:Y:S01]  /*bd00*/  IMAD.MOV.U32 R9, RZ, RZ, R53 ;  /* 0x000000ffff097224 */ /* 0x000fe200078e0035 */
[----:B------:R2:W0:Y:S01]  /*bd10*/  SHFL.IDX PT, R3, R35, 0x3, 0x181f ;  /* 0x00781f0023037f89 */ /* 0x00042200000e0000 */
[----:B---3--:R-:W-:Y:S02]  /*bd20*/  @!P1 IMAD.MOV.U32 R38, RZ, RZ, R28 ;  /* 0x000000ffff269224 */ /* 0x008fe400078e001c */
[----:B------:R-:W-:Y:S01]  /*bd30*/  @!P1 IMAD.MOV.U32 R39, RZ, RZ, R29 ;  /* 0x000000ffff279224 */ /* 0x000fe200078e001d */
[----:B------:R-:W-:Y:S01]  /*bd40*/  PRMT R44, R8, 0x5410, R9 ;  /* 0x00005410082c7816 */ /* 0x000fe20000000009 */
[----:B------:R-:W-:Y:S01]  /*bd50*/  @!P1 IMAD.MOV.U32 R40, RZ, RZ, R30 ;  /* 0x000000ffff289224 */ /* 0x000fe200078e001e */
[----:B------:R-:W-:Y:S01]  /*bd60*/  MOV R8, R38 ;  /* 0x0000002600087202 */ /* 0x000fe20000000f00 */
[----:B------:R-:W-:Y:S02]  /*bd70*/  @!P1 IMAD.MOV.U32 R41, RZ, RZ, R31 ;  /* 0x000000ffff299224 */ /* 0x000fe400078e001f */
[----:B------:R-:W-:-:S02]  /*bd80*/  IMAD.MOV.U32 R9, RZ, RZ, R39 ;  /* 0x000000ffff097224 */ /* 0x000fc400078e0027 */
[----:B------:R-:W-:Y:S02]  /*bd90*/  IMAD.MOV.U32 R10, RZ, RZ, R40 ;  /* 0x000000ffff0a7224 */ /* 0x000fe400078e0028 */
[----:B------:R-:W-:Y:S01]  /*bda0*/  IMAD.MOV.U32 R11, RZ, RZ, R41 ;  /* 0x000000ffff0b7224 */ /* 0x000fe200078e0029 */
[----:B------:R-:W-:Y:S02]  /*bdb0*/  PRMT R62, R8, 0x5410, R9 ;  /* 0x00005410083e7816 */ /* 0x000fe40000000009 */
[----:B------:R-:W-:Y:S02]  /*bdc0*/  CS2R R8, SRZ ;  /* 0x0000000000087805 */ /* 0x000fe4000001ff00 */
[----:B-12-4-:R-:W-:-:S07]  /*bdd0*/  PRMT R63, R10, 0x5410, R11 ;  /* 0x000054100a3f7816 */ /* 0x016fce000000000b */
.L_x_9821:
        /* <DEDUP_REMOVED lines=15> */
[C---:B------:R-:W-:Y:S02]  /*bed0*/  SHF.L.U32 R9, R16.reuse, 0x1, RZ ;  /* 0x0000000110097819 */ /* 0x040fe400000006ff */
[----:B------:R-:W-:Y:S02]  /*bee0*/  SHF.L.U64.HI R10, R16, 0x1, R17 ;  /* 0x00000001100a7819 */ /* 0x000fe40000010211 */
[-C--:B0-----:R-:W-:Y:S02]  /*bef0*/  IADD3 R12, P1, R32, R9.reuse, RZ ;  /* 0x00000009200c7210 */ /* 0x081fe40007f3e0ff */
[----:B------:R-:W-:-:S03]  /*bf00*/  IADD3 R8, P2, R34, R9, RZ ;  /* 0x0000000922087210 */ /* 0x000fc60007f5e0ff */
[--C-:B------:R-:W-:Y:S02]  /*bf10*/  IMAD.X R13, R3, 0x1, R10.reuse, P1 ;  /* 0x00000001030d7824 */ /* 0x100fe400008e060a */
[----:B------:R-:W-:-:S04]  /*bf20*/  IMAD.X R9, R33, 0x1, R10, P2 ;  /* 0x0000000121097824 */ /* 0x000fc800010e060a */
[----:B------:R-:W5:Y:S04]  /*bf30*/  LD.E.128 R12, desc[UR40][R12.64] ;  /* 0x000000280c0c7980 */ /* 0x000f68000c101d00 */
[----:B------:R-:W5:Y:S02]  /*bf40*/  LD.E.128 R8, desc[UR40][R8.64] ;  /* 0x0000002808087980 */ /* 0x000f64000c101d00 */
.L_x_9548:
[----:B------:R-:W-:Y:S05]  /*bf50*/  BSYNC B1 ;  /* 0x0000000000017941 */ /* 0x000fea0003800000 */
.L_x_9547:
        /* <DEDUP_REMOVED lines=19> */
.L_x_9822:
[----:B------:R-:W-:Y:S05]  /*c090*/  BSYNC B1 ;  /* 0x0000000000017941 */ /* 0x000fea0003800000 */
.L_x_9549:
        /* <DEDUP_REMOVED lines=11> */
[----:B------:R-:W-:Y:S02]  /*c150*/  SHF.L.U32 R31, R31, 0xa, RZ ;  /* 0x0000000a1f1f7819 */ /* 0x000fe400000006ff */
[----:B------:R-:W-:Y:S02]  /*c160*/  LOP3.LUT R29, R30, 0x1c0, R227, 0xf8, !PT ;  /* 0x000001c01e1d7812 */ /* 0x000fe400078ef8e3 */
[----:B------:R-:W-:Y:S02]  /*c170*/  LOP3.LUT R32, R31, 0x7fffe000, RZ, 0xc0, !PT ;  /* 0x7fffe0001f207812 */ /* 0x000fe400078ec0ff */
[----:B------:R-:W-:Y:S02]  /*c180*/  LOP3.LUT R33, R29, R200, RZ, 0x3c, !PT ;  /* 0x000000c81d217212 */ /* 0x000fe400078e3cff */
[----:B------:R-:W0:Y:S01]  /*c190*/  LDS.128 R28, [R202] ;  /* 0x00000000ca1c7984 */ /* 0x000e220000000c00 */
[----:B------:R-:W-:Y:S02]  /*c1a0*/  SHF.R.U32.HI R70, RZ, 0x10, R21 ;  /* 0x00000010ff467819 */ /* 0x000fe40000011615 */
[----:B------:R-:W-:-:S02]  /*c1b0*/  IADD3 R33, R33, R32, R201 ;  /* 0x0000002021217210 */ /* 0x000fc40007ffe0c9 */
[----:B------:R-:W-:Y:S01]  /*c1c0*/  SHF.R.U32.HI R69, RZ, 0x10, R47 ;  /* 0x00000010ff457819 */ /* 0x000fe2000001162f */
[----:B------:R-:W-:Y:S01]  /*c1d0*/  HADD2.F32 R70, -RZ, R70.H0_H0 ;  /* 0x20000046ff467230 */ /* 0x000fe20000004100 */
[--C-:B------:R-:W-:Y:S01]  /*c1e0*/  SHF.R.U64 R79, R48, 0x10, R49.reuse ;  /* 0x00000010304f7819 */ /* 0x100fe20000001231 */
[----:B------:R-:W-:Y:S01]  /*c1f0*/  IMAD R67, R33, 0x2, R2 ;  /* 0x0000000221437824 */ /* 0x000fe200078e0202 */
[----:B------:R-:W-:Y:S02]  /*c200*/  SHF.R.U32.HI R78, RZ, 0x10, R49 ;  /* 0x00000010ff4e7819 */ /* 0x000fe40000011631 */
[--C-:B------:R-:W-:Y:S02]  /*c210*/  SHF.R.U32.HI R73, RZ, 0x10, R37.reuse ;  /* 0x00000010ff497819 */ /* 0x100fe40000011625 */
[----:B------:R-:W1:Y:S01]  /*c220*/  LDS.128 R32, [R67+0x10400] ;  /* 0x0104000043207984 */ /* 0x000e620000000c00 */
[----:B------:R-:W-:Y:S01]  /*c230*/  SHF.R.U64 R75, R36, 0x10, R37 ;  /* 0x00000010244b7819 */ /* 0x000fe20000001225 */
[----:B0-----:R-:W-:-:S02]  /*c240*/  HADD2.F32 R21, -RZ, R29.H0_H0 ;  /* 0x2000001dff157230 */ /* 0x001fc40000004100 */
[----:B------:R-:W-:Y:S02]  /*c250*/  HADD2.F32 R20, -RZ, R28.H0_H0 ;  /* 0x2000001cff147230 */ /* 0x000fe40000004100 */
[----:B------:R-:W-:Y:S02]  /*c260*/  HADD2.F32 R29, -RZ, R29.H1_H1 ;  /* 0x3000001dff1d7230 */ /* 0x000fe40000004100 */
        /* <DEDUP_REMOVED lines=12> */
[----:B------:R-:W-:-:S02]  /*c330*/  HADD2.F32 R66, -RZ, R65.H1_H1 ;  /* 0x30000041ff427230 */ /* 0x000fc40000004100 */
[----:B------:R-:W-:Y:S01]  /*c340*/  FFMA.FTZ R74, R21, R68, R74 ;  /* 0x00000044154a7223 */ /* 0x000fe2000001004a */
[----:B------:R-:W-:Y:S02]  /*c350*/  HADD2.F32 R21, -RZ, R64.H0_H0 ;  /* 0x20000040ff157230 */ /* 0x000fe40000004100 */
[----:B------:R-:W-:Y:S01]  /*c360*/  FMUL.FTZ R68, R47, R46 ;  /* 0x0000002e2f447220 */ /* 0x000fe20000410000 */
[----:B------:R-:W-:Y:S02]  /*c370*/  HADD2.F32 R48, -RZ, R34.H0_H0 ;  /* 0x20000022ff307230 */ /* 0x000fe40000004100 */
[C---:B------:R-:W-:Y:S01]  /*c380*/  FMUL.FTZ R47, R33.reuse, R66 ;  /* 0x00000042212f7220 */ /* 0x040fe20000410000 */
[----:B------:R-:W-:Y:S02]  /*c390*/  HADD2.F32 R65, -RZ, R65.H0_H0 ;  /* 0x20000041ff417230 */ /* 0x000fe40000004100 */
[----:B------:R-:W-:Y:S01]  /*c3a0*/  FMUL.FTZ R33, R33, R21 ;  /* 0x0000001521217220 */ /* 0x000fe20000410000 */
[----:B------:R-:W-:-:S02]  /*c3b0*/  HADD2.F32 R49, -RZ, R35.H0_H0 ;  /* 0x20000023ff317230 */ /* 0x000fc40000004100 */
[C---:B------:R-:W-:Y:S01]  /*c3c0*/  FFMA.FTZ R47, R20.reuse, R21, -R47 ;  /* 0x00000015142f7223 */ /* 0x040fe2000001082f */
[--C-:B------:R-:W-:Y:S02]  /*c3d0*/  HADD2.F32 R21, -RZ, R43.reuse.H0_H0 ;  /* 0x2000002bff157230 */ /* 0x100fe40000004100 */
[C---:B------:R-:W-:Y:S01]  /*c3e0*/  FFMA.FTZ R69, R29.reuse, R46, -R76 ;  /* 0x0000002e1d457223 */ /* 0x040fe2000001084c */
[----:B------:R-:W-:Y:S02]  /*c3f0*/  HADD2.F32 R64, -RZ, R64.H1_H1 ;  /* 0x30000040ff407230 */ /* 0x000fe40000004100 */
[----:B------:R-:W-:Y:S01]  /*c400*/  FFMA.FTZ R71, R29, R70, R68 ;  /* 0x000000461d477223 */ /* 0x000fe20000010044 */
[----:B------:R-:W-:Y:S01]  /*c410*/  FFMA.FTZ R66, R20, R66, R33 ;  /* 0x0000004214427223 */ /* 0x000fe20000010021 */
[C---:B------:R-:W-:Y:S01]  /*c420*/  FMUL.FTZ R29, R48.reuse, R65 ;  /* 0x00000041301d7220 */ /* 0x040fe20000410000 */
[----:B------:R-:W-:Y:S02]  /*c430*/  HADD2.F32 R20, -RZ, R43.H1_H1 ;  /* 0x3000002bff147230 */ /* 0x000fe40000004100 */
[----:B------:R-:W-:Y:S01]  /*c440*/  FMUL.FTZ R33, R48, R21 ;  /* 0x0000001530217220 */ /* 0x000fe20000410000 */
[----:B------:R-:W-:-:S02]  /*c450*/  HADD2.F32 R35, -RZ, R35.H1_H1 ;  /* 0x30000023ff237230 */ /* 0x000fc40000004100 */
        /* <DEDUP_REMOVED lines=37> */
.L_x_9552:
[----:B------:R-:W-:Y:S05]  /*c6b0*/  BSYNC B1 ;  /* 0x0000000000017941 */ /* 0x000fea0003800000 */
.L_x_9551:
[----:B------:R-:W-:Y:S04]  /*c6c0*/  BSSY B1, `(.L_x_9553) ;  /* 0x0000060000017945 */ /* 0x000fe80003800000 */
[----:B------:R-:W-:Y:S05]  /*c6d0*/  @P2 BRA `(.L_x_9554) ;  /* 0x0000000400782947 */ /* 0x000fea0003800000 */
[----:B------:R-:W-:Y:S01]  /*c6e0*/  LEA.HI R20, R45, R206, RZ, 0x1d ;  /* 0x000000ce2d147211 */ /* 0x000fe200078fe8ff */
[----:B------:R-:W-:Y:S01]  /*c6f0*/  HADD2.F32 R36, -RZ, R54.H1_H1 ;  /* 0x30000036ff247230 */ /* 0x000fe20000004100 */
[--C-:B------:R-:W-:Y:S02]  /*c700*/  SHF.R.U64 R49, R24, 0x10, R25.reuse ;  /* 0x0000001018317819 */ /* 0x100fe40000001219 */
[----:B01----:R-:W-:Y:S01]  /*c710*/  SHF.R.S32.HI R29, RZ, 0x1f, R20 ;  /* 0x0000001fff1d7819 */ /* 0x003fe20000011414 */
[----:B------:R-:W-:Y:S01]  /*c720*/  IMAD.SHL.U32 R21, R20, 0x8, RZ ;  /* 0x0000000814157824 */ /* 0x000fe200078e00ff */
[----:B------:R-:W-:Y:S02]  /*c730*/  SHF.R.U32.HI R46, RZ, 0x10, R25 ;  /* 0x00000010ff2e7819 */ /* 0x000fe40000011619 */
[----:B------:R-:W-:Y:S02]  /*c740*/  LEA.HI R29, R29, R20, RZ, 0x3 ;  /* 0x000000141d1d7211 */ /* 0x000fe400078f18ff */
[----:B------:R-:W-:Y:S01]  /*c750*/  LOP3.LUT R21, R196, 0x38, R21, 0xf8, !PT ;  /* 0x00000038c4157812 */ /* 0x000fe200078ef815 */
[----:B------:R-:W-:Y:S01]  /*c760*/  HADD2.F32 R46, -RZ, R46.H0_H0 ;  /* 0x2000002eff2e7230 */ /* 0x000fe20000004100 */
[----:B------:R-:W-:Y:S01]  /*c770*/  SHF.R.U64 R47, R26, 0x10, R27 ;  /* 0x000000101a2f7819 */ /* 0x000fe2000000121b */
[----:B------:R-:W-:Y:S01]  /*c780*/  IMAD.SHL.U32 R29, R29, 0x400, RZ ;  /* 0x000004001d1d7824 */ /* 0x000fe200078e00ff */
[----:B------:R-:W-:-:S02]  /*c790*/  LOP3.LUT R20, R21, R230, RZ, 0x3c, !PT ;  /* 0x000000e615147212 */ /* 0x000fc400078e3cff */
[----:B------:R-:W-:Y:S01]  /*c7a0*/  SHF.R.U32.HI R43, RZ, 0x10, R27 ;  /* 0x00000010ff2b7819 */ /* 0x000fe2000001161b */
[--C-:B------:R-:W-:Y:S01]  /*c7b0*/  HADD2.F32 R27, -RZ, R57.reuse.H1_H1 ;  /* 0x30000039ff1b7230 */ /* 0x100fe20000004100 */
[----:B------:R-:W-:Y:S01]  /*c7c0*/  LOP3.LUT R21, R29, 0x7fffe000, RZ, 0xc0, !PT ;  /* 0x7fffe0001d157812 */ /* 0x000fe200078ec0ff */
[----:B------:R-:W-:Y:S01]  /*c7d0*/  HADD2.F32 R57, -RZ, R57.H0_H0 ;  /* 0x20000039ff397230 */ /* 0x000fe20000004100 */
[----:B------:R-:W0:Y:S01]  /*c7e0*/  LDS.128 R28, [R223] ;  /* 0x00000000df1c7984 */ /* 0x000e220000000c00 */
[----:B------:R-:W-:Y:S02]  /*c7f0*/  SHF.R.U64 R67, R4, 0x10, R5 ;  /* 0x0000001004437819 */ /* 0x000fe40000001205 */
[----:B------:R-:W-:Y:S02]  /*c800*/  IADD3 R21, R20, R21, R199 ;  /* 0x0000001514157210 */ /* 0x000fe40007ffe0c7 */
[----:B------:R-:W-:Y:S02]  /*c810*/  SHF.R.U32.HI R37, RZ, 0x10, R5 ;  /* 0x00000010ff257819 */ /* 0x000fe40000011605 */
[--C-:B------:R-:W-:Y:S01]  /*c820*/  SHF.R.U64 R66, R6, 0x10, R7.reuse ;  /* 0x0000001006427819 */ /* 0x100fe20000001207 */
[----:B------:R-:W-:Y:S01]  /*c830*/  IMAD R21, R21, 0x2, R2 ;  /* 0x0000000215157824 */ /* 0x000fe200078e0202 */
[----:B------:R-:W-:-:S04]  /*c840*/  SHF.R.U32.HI R65, RZ, 0x10, R7 ;  /* 0x00000010ff417819 */ /* 0x000fc80000011607 */
        /* <DEDUP_REMOVED lines=15> */
[----:B------:R-:W-:Y:S02]  /*c940*/  HADD2.F32 R27, -RZ, R54.H0_H0 ;  /* 0x20000036ff1b7230 */ /* 0x000fe40000004100 */
[----:B------:R-:W-:Y:S01]  /*c950*/  FMUL.FTZ R54, R33, R46 ;  /* 0x0000002e21367220 */ /* 0x000fe20000410000 */
[----:B------:R-:W-:Y:S01]  /*c960*/  FFMA.FTZ R64, R5, R36, R64 ;  /* 0x0000002405407223 */ /* 0x000fe20000010040 */
[-C--:B------:R-:W-:Y:S01]  /*c970*/  FMUL.FTZ R36, R33, R24.reuse ;  /* 0x0000001821247220 */ /* 0x080fe20000410000 */
[----:B------:R-:W-:Y:S02]  /*c980*/  HADD2.F32 R25, -RZ, R34.H0_H0 ;  /* 0x20000022ff197230 */ /* 0x000fe40000004100 */
[----:B------:R-:W-:Y:S01]  /*c990*/  FFMA.FTZ R33, R29, R24, -R54 ;  /* 0x000000181d217223 */ /* 0x000fe20000010836 */
[----:B------:R-:W-:Y:S01]  /*c9a0*/  FMUL.FTZ R5, R20, R27 ;  /* 0x0000001b14057220 */ /* 0x000fe20000410000 */
[----:B------:R-:W-:-:S02]  /*c9b0*/  HADD2.F32 R24, -RZ, R56.H0_H0 ;  /* 0x20000038ff187230 */ /* 0x000fc40000004100 */
[-C--:B------:R-:W-:Y:S01]  /*c9c0*/  FMUL.FTZ R20, R20, R57.reuse ;  /* 0x0000003914147220 */ /* 0x080fe20000410000 */
[----:B------:R-:W-:Y:S01]  /*c9d0*/  FFMA.FTZ R37, R29, R46, R36 ;  /* 0x0000002e1d257223 */ /* 0x000fe20000010024 */
[C---:B------:R-:W-:Y:S01]  /*c9e0*/  FFMA.FTZ R57, R4.reuse, R57, -R5 ;  /* 0x0000003904397223 */ /* 0x040fe20000010805 */
[--C-:B------:R-:W-:Y:S02]  /*c9f0*/  HADD2.F32 R5, -RZ, R58.reuse.H0_H0 ;  /* 0x2000003aff057230 */ /* 0x100fe40000004100 */
[----:B------:R-:W-:Y:S01]  /*ca00*/  FFMA.FTZ R29, R4, R27, R20 ;  /* 0x0000001b041d7223 */ /* 0x000fe20000010014 */
[----:B------:R-:W-:Y:S02]  /*ca10*/  HADD2.F32 R26, -RZ, R35.H0_H0 ;  /* 0x20000023ff1a7230 */ /* 0x000fe40000004100 */
[C---:B------:R-:W-:Y:S01]  /*ca20*/  FMUL.FTZ R27, R25.reuse, R24 ;  /* 0x00000018191b7220 */ /* 0x040fe20000410000 */
[----:B------:R-:W-:Y:S02]  /*ca30*/  HADD2.F32 R58, -RZ, R58.H1_H1 ;  /* 0x3000003aff3a7230 */ /* 0x000fe40000004100 */
[----:B------:R-:W-:Y:S01]  /*ca40*/  FMUL.FTZ R25, R25, R5 ;  /* 0x0000000519197220 */ /* 0x000fe20000410000 */
[----:B------:R-:W-:-:S02]  /*ca50*/  HADD2.F32 R56, -RZ, R56.H1_H1 ;  /* 0x30000038ff387230 */ /* 0x000fc40000004100 */
[----:B------:R-:W-:Y:S01]  /*ca60*/  FFMA.FTZ R36, R6, R5, -R27 ;  /* 0x0000000506247223 */ /* 0x000fe2000001081b */
[----:B------:R-:W-:Y:S02]  /*ca70*/  HADD2.F32 R35, -RZ, R35.H1_H1 ;  /* 0x30000023ff237230 */ /* 0x000fe40000004100 */
[C---:B------:R-:W-:Y:S01]  /*ca80*/  FMUL.FTZ R5, R26.reuse, R58 ;  /* 0x0000003a1a057220 */ /* 0x040fe20000410000 */
[----:B------:R-:W-:Y:S02]  /*ca90*/  HADD2.F32 R20, -RZ, R43.H0_H0 ;  /* 0x2000002bff147230 */ /* 0x000fe40000004100 */
[----:B------:R-:W-:Y:S01]  /*caa0*/  FMUL.FTZ R46, R26, R56 ;  /* 0x000000381a2e7220 */ /* 0x000fe20000410000 */
[----:B------:R-:W-:Y:S02]  /*cab0*/  HADD2.F32 R4, -RZ, R65.H0_H0 ;  /* 0x20000041ff047230 */ /* 0x000fe40000004100 */
[----:B------:R-:W-:Y:S01]  /*cac0*/  FFMA.FTZ R26, R6, R24, R25 ;  /* 0x00000018061a7223 */ /* 0x000fe20000010019 */
[----:B------:R-:W-:-:S02]  /*cad0*/  HADD2.F32 R32, -RZ, R32.H1_H1 ;  /* 0x30000020ff207230 */ /* 0x000fc40000004100 */
[----:B------:R-:W-:Y:S01]  /*cae0*/  FMUL.FTZ R6, R35, R20 ;  /* 0x0000001423067220 */ /* 0x000fe20000410000 */
[----:B------:R-:W-:Y:S02]  /*caf0*/  HADD2.F32 R34, -RZ, R34.H1_H1 ;  /* 0x30000022ff227230 */ /* 0x000fe40000004100 */
[C---:B------:R-:W-:Y:S01]  /*cb00*/  FFMA.FTZ R46, R7.reuse, R58, -R46 ;  /* 0x0000003a072e7223 */ /* 0x040fe2000001082e */
[----:B------:R-:W-:Y:S01]  /*cb10*/  FFMA.FTZ R56, R7, R56, R5 ;  /* 0x0000003807387223 */ /* 0x000fe20000010005 */
        /* <DEDUP_REMOVED lines=26> */
.L_x_9554:
[----:B------:R-:W-:Y:S05]  /*ccc0*/  BSYNC B1 ;  /* 0x0000000000017941 */ /* 0x000fea0003800000 */
.L_x_9553:
        /* <DEDUP_REMOVED lines=12> */
[----:B------:R-:W-:Y:S02]  /*cd90*/  SHF.L.U32 R5, R5, 0xa, RZ ;  /* 0x0000000a05057819 */ /* 0x000fe400000006ff */
[----:B------:R-:W-:Y:S02]  /*cda0*/  LOP3.LUT R21, R4, R229, RZ, 0x3c, !PT ;  /* 0x000000e504157212 */ /* 0x000fe400078e3cff */
[----:B------:R-:W-:Y:S02]  /*cdb0*/  LOP3.LUT R20, R5, 0x7fffe000, RZ, 0xc0, !PT ;  /* 0x7fffe00005147812 */ /* 0x000fe400078ec0ff */
[----:B------:R-:W1:Y:S01]  /*cdc0*/  LDS.128 R4, [R222] ;  /* 0x00000000de047984 */ /* 0x000e620000000c00 */
[--C-:B------:R-:W-:Y:S02]  /*cdd0*/  SHF.R.U64 R48, R38, 0x10, R39.reuse ;  /* 0x0000001026307819 */ /* 0x100fe40000001227 */
[----:B------:R-:W-:Y:S02]  /*cde0*/  IADD3 R21, R21, R20, R198 ;  /* 0x0000001415157210 */ /* 0x000fe40007ffe0c6 */
[----:B------:R-:W-:-:S02]  /*cdf0*/  SHF.R.U32.HI R37, RZ, 0x10, R39 ;  /* 0x00000010ff257819 */ /* 0x000fc40000011627 */
[--C-:B------:R-:W-:Y:S01]  /*ce00*/  SHF.R.U64 R47, R40, 0x10, R41.reuse ;  /* 0x00000010282f7819 */ /* 0x100fe20000001229 */
[----:B------:R-:W-:Y:S01]  /*ce10*/  IMAD R21, R21, 0x2, R2 ;  /* 0x0000000215157824 */ /* 0x000fe200078e0202 */
[----:B------:R-:W-:Y:S01]  /*ce20*/  SHF.R.U32.HI R46, RZ, 0x10, R41 ;  /* 0x00000010ff2e7819 */ /* 0x000fe20000011629 */
[----:B------:R-:W-:Y:S01]  /*ce30*/  HADD2.F32 R37, -RZ, R37.H0_H0 ;  /* 0x20000025ff257230 */ /* 0x000fe20000004100 */
[--C-:B------:R-:W-:Y:S02]  /*ce40*/  SHF.R.U64 R49, R52, 0x10, R53.reuse ;  /* 0x0000001034317819 */ /* 0x100fe40000001235 */
[----:B------:R-:W2:Y:S01]  /*ce50*/  LDS.128 R24, [R21+0x10400] ;  /* 0x0104000015187984 */ /* 0x000ea20000000c00 */
[----:B------:R-:W-:Y:S01]  /*ce60*/  SHF.R.U32.HI R52, RZ, 0x10, R53 ;  /* 0x00000010ff347819 */ /* 0x000fe20000011635 */
[--C-:B-1----:R-:W-:Y:S02]  /*ce70*/  HADD2.F32 R20, -RZ, R5.reuse.H0_H0 ;  /* 0x20000005ff147230 */ /* 0x102fe40000004100 */
[----:B------:R-:W-:-:S02]  /*ce80*/  HADD2.F32 R28, -RZ, R5.H1_H1 ;  /* 0x30000005ff1c7230 */ /* 0x000fc40000004100 */
[----:B------:R-:W-:Y:S02]  /*ce90*/  HADD2.F32 R5, -RZ, R4.H0_H0 ;  /* 0x20000004ff057230 */ /* 0x000fe40000004100 */
[----:B0-----:R-:W-:Y:S02]  /*cea0*/  HADD2.F32 R29, -RZ, R6.H0_H0 ;  /* 0x20000006ff1d7230 */ /* 0x001fe40000004100 */
[--C-:B------:R-:W-:Y:S02]  /*ceb0*/  HADD2.F32 R30, -RZ, R7.reuse.H0_H0 ;  /* 0x20000007ff1e7230 */ /* 0x100fe40000004100 */
[----:B------:R-:W-:Y:S02]  /*cec0*/  HADD2.F32 R7, -RZ, R7.H1_H1 ;  /* 0x30000007ff077230 */ /* 0x000fe40000004100 */
[----:B------:R-:W-:Y:S02]  /*ced0*/  HADD2.F32 R4, -RZ, R4.H1_H1 ;  /* 0x30000004ff047230 */ /* 0x000fe40000004100 */
[----:B--2---:R-:W-:-:S02]  /*cee0*/  HADD2.F32 R31, -RZ, R25.H0_H0 ;  /* 0x20000019ff1f7230 */ /* 0x004fc40000004100 */
[----:B------:R-:W-:Y:S02]  /*cef0*/  HADD2.F32 R32, -RZ, R25.H1_H1 ;  /* 0x30000019ff207230 */ /* 0x000fe40000004100 */
[----:B------:R-:W-:Y:S02]  /*cf00*/  HADD2.F32 R25, -RZ, R24.H0_H0 ;  /* 0x20000018ff197230 */ /* 0x000fe40000004100 */
[CC--:B------:R-:W-:Y:S01]  /*cf10*/  FMUL.FTZ R39, R31.reuse, R36.reuse ;  /* 0x000000241f277220 */ /* 0x0c0fe20000410000 */
[-C--:B------:R-:W-:Y:S01]  /*cf20*/  FMUL.FTZ R41, R31, R35.reuse ;  /* 0x000000231f297220 */ /* 0x080fe20000410000 */
[----:B------:R-:W-:Y:S02]  /*cf30*/  HADD2.F32 R31, -RZ, R50.H0_H0 ;  /* 0x20000032ff1f7230 */ /* 0x000fe40000004100 */
[C---:B------:R-:W-:Y:S01]  /*cf40*/  FFMA.FTZ R39, R20.reuse, R35, -R39 ;  /* 0x0000002314277223 */ /* 0x040fe20000010827 */
[----:B------:R-:W-:Y:S01]  /*cf50*/  FFMA.FTZ R41, R20, R36, R41 ;  /* 0x0000002414297223 */ /* 0x000fe20000010029 */
[----:B------:R-:W-:-:S02]  /*cf60*/  HADD2.F32 R20, -RZ, R59.H0_H0 ;  /* 0x2000003bff147230 */ /* 0x000fc40000004100 */
[C---:B------:R-:W-:Y:S01]  /*cf70*/  FMUL.FTZ R35, R32.reuse, R37 ;  /* 0x0000002520237220 */ /* 0x040fe20000410000 */
[-C--:B------:R-:W-:Y:S01]  /*cf80*/  FMUL.FTZ R43, R32, R31.reuse ;  /* 0x0000001f202b7220 */ /* 0x080fe20000410000 */
[C---:B------:R-:W-:Y:S01]  /*cf90*/  FMUL.FTZ R36, R25.reuse, R62 ;  /* 0x0000003e19247220 */ /* 0x040fe20000410000 */
[----:B------:R-:W-:Y:S02]  /*cfa0*/  HADD2.F32 R33, -RZ, R26.H0_H0 ;  /* 0x2000001aff217230 */ /* 0x000fe40000004100 */
[-C--:B------:R-:W-:Y:S01]  /*cfb0*/  FMUL.FTZ R25, R25, R20.reuse ;  /* 0x0000001419197220 */ /* 0x080fe20000410000 */
[----:B------:R-:W-:Y:S02]  /*cfc0*/  HADD2.F32 R32, -RZ, R63.H0_H0 ;  /* 0x2000003fff207230 */ /* 0x000fe40000004100 */
[----:B------:R-:W-:Y:S01]  /*cfd0*/  FFMA.FTZ R36, R5, R20, -R36 ;  /* 0x0000001405247223 */ /* 0x000fe20000010824 */
[----:B------:R-:W-:Y:S02]  /*cfe0*/  HADD2.F32 R34, -RZ, R27.H0_H0 ;  /* 0x2000001bff227230 */ /* 0x000fe40000004100 */
[C---:B------:R-:W-:Y:S01]  /*cff0*/  FFMA.FTZ R38, R28.reuse, R31, -R35 ;  /* 0x0000001f1c267223 */ /* 0x040fe20000010823 */
[----:B------:R-:W-:Y:S01]  /*d000*/  FFMA.FTZ R40, R28, R37, R43 ;  /* 0x000000251c287223 */ /* 0x000fe2000001002b */
[----:B------:R-:W-:-:S02]  /*d010*/  HADD2.F32 R20, -RZ, R44.H0_H0 ;  /* 0x2000002cff147230 */ /* 0x000fc40000004100 */
[----:B------:R-:W-:Y:S01]  /*d020*/  FFMA.FTZ R62, R5, R62, R25 ;  /* 0x0000003e053e7223 */ /* 0x000fe20000010019 */
[----:B------:R-:W-:Y:S02]  /*d030*/  HADD2.F32 R63, -RZ, R63.H1_H1 ;  /* 0x3000003fff3f7230 */ /* 0x000fe40000004100 */
[C---:B------:R-:W-:Y:S01]  /*d040*/  FMUL.FTZ R28, R33.reuse, R32 ;  /* 0x00000020211c7220 */ /* 0x040fe20000410000 */
[----:B------:R-:W-:Y:S02]  /*d050*/  HADD2.F32 R5, -RZ, R44.H1_H1 ;  /* 0x3000002cff057230 */ /* 0x000fe40000004100 */
[-C--:B------:R-:W-:Y:S01]  /*d060*/  FMUL.FTZ R44, R33, R20.reuse ;  /* 0x00000014212c7220 */ /* 0x080fe20000410000 */
[----:B------:R-:W-:Y:S02]  /*d070*/  HADD2.F32 R27, -RZ, R27.H1_H1 ;  /* 0x3000001bff1b7230 */ /* 0x000fe40000004100 */
[----:B------:R-:W-:Y:S01]  /*d080*/  FFMA.FTZ R35, R29, R20, -R28 ;  /* 0x000000141d237223 */ /* 0x000fe2000001081c */
[----:B------:R-:W-:Y:S01]  /*d090*/  FMUL.FTZ R25, R34, R63 ;  /* 0x0000003f22197220 */ /* 0x000fe20000410000 */
[----:B------:R-:W-:-:S02]  /*d0a0*/  HADD2.F32 R28, -RZ, R46.H0_H0 ;  /* 0x2000002eff1c7230 */ /* 0x000fc40000004100 */
[-C--:B------:R-:W-:Y:S01]  /*d0b0*/  FMUL.FTZ R34, R34, R5.reuse ;  /* 0x0000000522227220 */ /* 0x080fe20000410000 */
[----:B------:R-:W-:Y:S02]  /*d0c0*/  HADD2.F32 R20, -RZ, R52.H0_H0 ;  /* 0x20000034ff147230 */ /* 0x000fe40000004100 */
[----:B------:R-:W-:Y:S01]  /*d0d0*/  FFMA.FTZ R44, R29, R32, R44 ;  /* 0x000000201d2c7223 */ /* 0x000fe2000001002c */
[C---:B------:R-:W-:Y:S01]  /*d0e0*/  FFMA.FTZ R32, R30.reuse, R5, -R25 ;  /* 0x000000051e207223 */ /* 0x040fe20000010819 */
[----:B------:R-:W-:Y:S01]  /*d0f0*/  FFMA.FTZ R34, R30, R63, R34 ;  /* 0x0000003f1e227223 */ /* 0x000fe20000010022 */
[C---:B------:R-:W-:Y:S01]  /*d100*/  FMUL.FTZ R46, R27.reuse, R28 ;  /* 0x0000001c1b2e7220 */ /* 0x040fe20000410000 */
[----:B------:R-:W-:Y:S01]  /*d110*/  FMUL.FTZ R30, R27, R20 ;  /* 0x000000141b1e7220 */ /* 0x000fe20000410000 */
[----:B------:R-:W-:Y:S02]  /*d120*/  HADD2.F32 R24, -RZ, R24.H1_H1 ;  /* 0x30000018ff187230 */ /* 0x000fe40000004100 */
[----:B------:R-:W-:-:S02]  /*d130*/  HADD2.F32 R26, -RZ, R26.H1_H1 ;  /* 0x3000001aff1a7230 */ /* 0x000fc40000004100 */
[C---:B------:R-:W-:Y:S01]  /*d140*/  FFMA.FTZ R43, R7.reuse, R20, -R46 ;  /* 0x00000014072b7223 */ /* 0x040fe2000001082e */
[----:B------:R-:W-:Y:S02]  /*d150*/  HADD2.F32 R27, -RZ, R48.H0_H0 ;  /* 0x20000030ff1b7230 */ /* 0x000fe40000004100 */
        /* <DEDUP_REMOVED lines=9> */
[-C--:B------:R-:W-:Y:S01]  /*d1f0*/  FMUL.FTZ R26, R26, R25.reuse ;  /* 0x000000191a1a7220 */ /* 0x080fe20000410000 */
        /* <DEDUP_REMOVED lines=13> */
.L_x_9556:
[----:B------:R-:W-:Y:S05]  /*d2d0*/  BSYNC B1 ;  /* 0x0000000000017941 */ /* 0x000fea0003800000 */
.L_x_9555:
[----:B-1----:R-:W-:Y:S01]  /*d2e0*/  PRMT R32, R0, 0x5410, R3 ;  /* 0x0000541000207816 */ /* 0x002fe20000000003 */
[----:B------:R-:W-:Y:S06]  /*d2f0*/  @P0 BRA `(.L_x_9540) ;  /* 0x0000000400780947 */ /* 0x000fec0003800000 */
[----:B------:R-:W-:Y:S01]  /*d300*/  LEA.HI R45, R45, R206, RZ, 0x1d ;  /* 0x000000ce2d2d7211 */ /* 0x000fe200078fe8ff */
[--C-:B--23--:R-:W-:Y:S01]  /*d310*/  HADD2.F32 R21, -RZ, R55.reuse.H1_H1 ;  /* 0x30000037ff157230 */ /* 0x10cfe20000004100 */
        /* <DEDUP_REMOVED lines=15> */
[----:B------:R-:W1:Y:S01]  /*d410*/  LDS.128 R4, [R221] ;  /* 0x00000000dd047984 */ /* 0x000e620000000c00 */
        /* <DEDUP_REMOVED lines=76> */
.L_x_9540:
[----:B------:R-:W-:Y:S05]  /*d8e0*/  BSYNC B0 ;  /* 0x0000000000007941 */ /* 0x000fea0003800000 */
.L_x_9512:
        /* <DEDUP_REMOVED lines=8> */
.L_x_9510:
[----:B------:R-:W-:-:S13]  /*d970*/  ISETP.NE.AND P0, PT, R189, 0x3, PT ;  /* 0x00000003bd00780c */ /* 0x000fda0003f05270 */
[----:B------:R-:W-:Y:S05]  /*d980*/  @!P0 BRA `(.L_x_9557) ;  /* 0x0000000000048947 */ /* 0x000fea0003800000 */
[----:B------:R-:W-:Y:S01]  /*d990*/  BPT.TRAP 0x1 ;  /* 0x000000040000795c */ /* 0x000fe20000300000 */
.L_x_9557:
[----:B------:R-:W-:Y:S01]  /*d9a0*/  IMAD R0, R184, 0x8, R2 ;  /* 0x00000008b8007824 */ /* 0x000fe200078e0202 */
[----:B012---:R-:W-:-:S04]  /*d9b0*/  SHF.L.U32 R3, R186, 0x1f, RZ ;  /* 0x0000001fba037819 */ /* 0x007fc800000006ff */
[----:B------:R0:W1:Y:S01]  /*d9c0*/  SYNCS.PHASECHK.TRANS64.TRYWAIT P2, [R0+URZ+0x28830], R3 ;  /* 0x02883003000075a7 */ /* 0x000062000804017f */
[----:B------:R-:W-:Y:S05]  /*d9d0*/  @!P0 BRA `(.L_x_9558) ;  /* 0x0000000000048947 */ /* 0x000fea0003800000 */
[----:B------:R-:W-:Y:S01]  /*d9e0*/  BPT.TRAP 0x1 ;  /* 0x000000040000795c */ /* 0x000fe20000300000 */
.L_x_9558:
[----:B---34-:R-:W2:Y:S02]  /*d9f0*/  S2R R4, SR_TID.X ;  /* 0x0000000000047919 */ /* 0x018ea40000002100 */
[----:B--2---:R-:W-:-:S04]  /*da00*/  LOP3.LUT R4, R4, 0x7f, RZ, 0xc0, !PT ;  /* 0x0000007f04047812 */ /* 0x004fc800078ec0ff */
[----:B------:R-:W-:Y:S01]  /*da10*/  ISETP.NE.AND P1, PT, R4, RZ, PT ;  /* 0x000000ff0400720c */ /* 0x000fe20003f25270 */
[----:B-1----:R-:W-:-:S12]  /*da20*/  @P2 BRA `(.L_x_9559) ;  /* 0x0000000000082947 */ /* 0x002fd80003800000 */
[----:B------:R-:W1:Y:S02]  /*da30*/  SYNCS.PHASECHK.TRANS64.TRYWAIT P2, [R0+URZ+0x28830], R3 ;  /* 0x02883003000075a7 */ /* 0x000e64000804017f */
[----:B-1----:R-:W-:Y:S05]  /*da40*/  @!P2 BRA `(.L_x_9560) ;  /* 0x000001280030a947 */ /* 0x002fea0003800000 */
.L_x_9559:
[----:B------:R-:W-:Y:S05]  /*da50*/  WARPSYNC.ALL ;  /* 0x0000000000007948 */ /* 0x000fea0003800000 */
[----:B01----:R-:W-:Y:S01]  /*da60*/  IADD3 R3, R2, 0x18400, RZ ;  /* 0x0001840002037810 */ /* 0x003fe20007ffe0ff */
[----:B------:R-:W-:Y:S01]  /*da70*/  IMAD.MOV.U32 R7, RZ, RZ, 0x40000040 ;  /* 0x40000040ff077424 */ /* 0x000fe200078e00ff */
[----:B------:R-:W-:Y:S01]  /*da80*/  R2UR UR24, R42 ;  /* 0x000000002a1872ca */ /* 0x000fe200000e0000 */
[----:B------:R-:W-:Y:S01]  /*da90*/  UMOV UR25, 0x40000040 ;  /* 0x4000004000197882 */ /* 0x000fe20000000000 */
[----:B------:R-:W-:Y:S01]  /*daa0*/  SHF.R.U32.HI R3, RZ, 0x4, R3 ;  /* 0x00000004ff037819 */ /* 0x000fe20000011603 */
[----:B------:R-:W-:Y:S01]  /*dab0*/  WARPGROUP.ARRIVE ;  /* 0x00000000000079c5 */ /* 0x000fe20000000000 */
[----:B------:R-:W-:Y:S01]  /*dac0*/  R2UR UR27, R7 ;  /* 0x00000000071b72ca */ /* 0x000fe200000e0000 */
[----:B------:R-:W-:Y:S01]  /*dad0*/  IMAD.MOV.U32 R9, RZ, RZ, 0x40000040 ;  /* 0x40000040ff097424 */ /* 0x000fe200078e00ff */
[----:B------:R-:W-:Y:S01]  /*dae0*/  LOP3.LUT R3, R3, 0x3fff, RZ, 0xc0, !PT ;  /* 0x00003fff03037812 */ /* 0x000fe200078ec0ff */
[----:B------:R-:W-:Y:S01]  /*daf0*/  UMOV UR29, 0x40000040 ;  /* 0x40000040001d7882 */ /* 0x000fe20000000000 */
[----:B------:R-:W-:Y:S01]  /*db00*/  UMOV UR33, 0x40000040 ;  /* 0x4000004000217882 */ /* 0x000fe20000000000 */
[----:B------:R-:W-:Y:S01]  /*db10*/  UMOV UR5, 0x40000040 ;  /* 0x4000004000057882 */ /* 0x000fe20000000000 */
[----:B------:R-:W-:Y:S01]  /*db20*/  LOP3.LUT R5, R3, 0x10000, RZ, 0xfc, !PT ;  /* 0x0001000003057812 */ /* 0x000fe200078efcff */
[----:B------:R-:W-:Y:S01]  /*db30*/  UMOV UR9, 0x40000040 ;  /* 0x4000004000097882 */ /* 0x000fe20000000000 */
[----:B------:R-:W-:Y:S01]  /*db40*/  R2UR UR31, R9 ;  /* 0x00000000091f72ca */ /* 0x000fe200000e0000 */
[----:B------:R-:W-:Y:S01]  /*db50*/  ULOP3.LUT UR24, UR24, 0x10000, URZ, 0xfc, !UPT ;  /* 0x0001000018187892 */ /* 0x000fe2000f8efc3f */
[----:B------:R-:W-:Y:S01]  /*db60*/  MOV R9, 0x40000040 ;  /* 0x4000004000097802 */ /* 0x000fe20000000f00 */
[----:B------:R-:W-:Y:S01]  /*db70*/  IMAD R6, R184, 0x800, R5 ;  /* 0x00000800b8067824 */ /* 0x000fe200078e0205 */
[----:B------:R-:W-:Y:S01]  /*db80*/  UMOV UR13, 0x40000040 ;  /* 0x40000040000d7882 */ /* 0x000fe20000000000 */
[----:B------:R-:W-:Y:S01]  /*db90*/  UIADD3 UR28, UR24, 0x2, URZ ;  /* 0x00000002181c7890 */ /* 0x000fe2000fffe03f */
[----:B------:R-:W-:Y:S01]  /*dba0*/  R2UR UR35, R9 ;  /* 0x00000000092372ca */ /* 0x000fe200000e0000 */
[C---:B------:R-:W-:Y:S01]  /*dbb0*/  VIADD R8, R6.reuse, 0x2 ;  /* 0x0000000206087836 */ /* 0x040fe20000000000 */
[----:B------:R-:W-:Y:S01]  /*dbc0*/  R2UR UR26, R6 ;  /* 0x00000000061a72ca */ /* 0x000fe200000e0000 */
[----:B------:R-:W-:Y:S01]  /*dbd0*/  UIADD3 UR32, UR24, 0x4, URZ ;  /* 0x0000000418207890 */ /* 0x000fe2000fffe03f */
[----:B------:R-:W-:Y:S01]  /*dbe0*/  IMAD.MOV.U32 R9, RZ, RZ, 0x40000040 ;  /* 0x40000040ff097424 */ /* 0x000fe200078e00ff */
[----:B------:R-:W-:Y:S01]  /*dbf0*/  UIADD3 UR4, UR24, 0x6, URZ ;  /* 0x0000000618047890 */ /* 0x000fe2000fffe03f */
[----:B------:R-:W-:Y:S01]  /*dc00*/  R2UR UR30, R8 ;  /* 0x00000000081e72ca */ /* 0x000fe200000e0000 */
[----:B------:R-:W-:Y:S01]  /*dc10*/  VIADD R8, R6, 0x4 ;  /* 0x0000000406087836 */ /* 0x000fe20000000000 */
[----:B------:R-:W-:Y:S01]  /*dc20*/  UIADD3 UR8, UR24, 0x400, URZ ;  /* 0x0000040018087890 */ /* 0x000fe2000fffe03f */
[----:B------:R-:W-:Y:S01]  /*dc30*/  R2UR UR7, R9 ;  /* 0x00000000090772ca */ /* 0x000fe200000e0000 */
[----:B------:R-:W-:Y:S01]  /*dc40*/  IMAD.MOV.U32 R9, RZ, RZ, 0x40000040 ;  /* 0x40000040ff097424 */ /* 0x000fe200078e00ff */
[----:B------:R-:W-:Y:S01]  /*dc50*/  UIADD3 UR12, UR24, 0x402, URZ ;  /* 0x00000402180c7890 */ /* 0x000fe2000fffe03f */
[----:B------:R-:W-:Y:S01]  /*dc60*/  R2UR UR34, R8 ;  /* 0x00000000082272ca */ /* 0x000fe200000e0000 */
[----:B------:R-:W-:Y:S01]  /*dc70*/  VIADD R8, R6, 0x6 ;  /* 0x0000000606087836 */ /* 0x000fe20000000000 */
[----:B------:R-:W-:-:S02]  /*dc80*/  UIADD3 UR16, UR24, 0x404, URZ ;  /* 0x0000040418107890 */ /* 0x000fc4000fffe03f */
[----:B------:R-:W-:Y:S01]  /*dc90*/  HGMMA.64x128x16.F32 R24, gdesc[UR24], RZ, !UPT, gsb0 ;  /* 0x01e00000181879f0 */ /* 0x000fe2000c0008ff */
[----:B------:R-:W-:Y:S01]  /*dca0*/  R2UR UR11, R9 ;  /* 0x00000000090b72ca */ /* 0x000fe200000e0000 */
[----:B------:R-:W-:Y:S01]  /*dcb0*/  UMOV UR17, 0x40000040 ;  /* 0x4000004000117882 */ /* 0x000fe20000000000 */
[----:B------:R-:W-:Y:S01]  /*dcc0*/  R2UR UR6, R8 ;  /* 0x00000000080672ca */ /* 0x000fe200000e0000 */
[----:B------:R-:W-:Y:S01]  /*dcd0*/  VIADD R8, R6, 0x400 ;  /* 0x0000040006087836 */ /* 0x000fe20000000000 */
[----:B------:R-:W-:Y:S01]  /*dce0*/  MOV R9, 0x40000040 ;  /* 0x4000004000097802 */ /* 0x000fe20000000f00 */
[----:B------:R-:W-:Y:S01]  /*dcf0*/  IMAD.MOV.U32 R7, RZ, RZ, 0x40000040 ;  /* 0x40000040ff077424 */ /* 0x000fe200078e00ff */
[----:B------:R-:W-:Y:S01]  /*dd00*/  UIADD3 UR20, UR24, 0x406, URZ ;  /* 0x0000040618147890 */ /* 0x000fe2000fffe03f */
[----:B------:R-:W0:Y:S01]  /*dd10*/  LDC R3, c[0x0][0x448] ;  /* 0x00011200ff037b82 */ /* 0x000e220000000800 */
[----:B------:R-:W-:Y:S01]  /*dd20*/  R2UR UR10, R8 ;  /* 0x00000000080a72ca */ /* 0x000fe200000e0000 */
[----:B------:R-:W-:Y:S01]  /*dd30*/  VIADD R8, R6, 0x402 ;  /* 0x0000040206087836 */ /* 0x000fe20000000000 */
[----:B------:R-:W-:Y:S01]  /*dd40*/  R2UR UR15, R9 ;  /* 0x00000000090f72ca */ /* 0x000fe200000e0000 */
[----:B------:R-:W-:Y:S01]  /*dd50*/  IMAD.MOV.U32 R9, RZ, RZ, 0x40000040 ;  /* 0x40000040ff097424 */ /* 0x000fe200078e00ff */
[----:B------:R-:W-:Y:S01]  /*dd60*/  R2UR UR23, R7 ;  /* 0x00000000071772ca */ /* 0x000fe200000e0000 */
[----:B------:R-:W-:Y:S01]  /*dd70*/  UMOV UR21, 0x40000040 ;  /* 0x4000004000157882 */ /* 0x000fe20000000000 */
[----:B------:R-:W-:Y:S01]  /*dd80*/  R2UR UR14, R8 ;  /* 0x00000000080e72ca */ /* 0x000fe200000e0000 */
[C---:B------:R-:W-:Y:S01]  /*dd90*/  VIADD R8, R6.reuse, 0x404 ;  /* 0x0000040406087836 */ /* 0x040fe20000000000 */
[----:B------:R-:W-:Y:S01]  /*dda0*/  R2UR UR19, R9 ;  /* 0x00000000091372ca */ /* 0x000fe200000e0000 */
[----:B------:R-:W-:Y:S01]  /*ddb0*/  VIADD R6, R6, 0x406 ;  /* 0x0000040606067836 */ /* 0x000fe20000000000 */
[----:B------:R-:W-:Y:S01]  /*ddc0*/  ULDC UR43, c[0x0][0x988] ;  /* 0x00026200002b7ab9 */ /* 0x000fe20000000800 */
[----:B------:R-:W-:Y:S01]  /*ddd0*/  @!P1 VIADD R0, R0, 0x28840 ;  /* 0x0002884000009836 */ /* 0x000fe20000000000 */
[----:B------:R-:W-:Y:S01]  /*dde0*/  R2UR UR18, R8 ;  /* 0x00000000081272ca */ /* 0x000fe200000e0000 */
[----:B------:R-:W-:Y:S01]  /*ddf0*/  ULDC UR44, c[0x0][0x988] ;  /* 0x00026200002c7ab9 */ /* 0x000fe20000000800 */
[----:B------:R-:W-:-:S02]  /*de00*/  R2UR UR22, R6 ;  /* 0x00000000061672ca */ /* 0x000fc400000e0000 */
[----:B------:R-:W-:Y:S02]  /*de10*/  CS2R R150, SRZ ;  /* 0x0000000000967805 */ /* 0x000fe4000001ff00 */
[----:B------:R-:W-:Y:S02]  /*de20*/  @!P1 PRMT R0, RZ, 0x654, R0 ;  /* 0x00000654ff009816 */ /* 0x000fe40000000000 */
[----:B------:R-:W-:Y:S02]  /*de30*/  CS2R R148, SRZ ;  /* 0x0000000000947805 */ /* 0x000fe4000001ff00 */
[----:B------:R-:W-:Y:S02]  /*de40*/  CS2R R146, SRZ ;  /* 0x0000000000927805 */ /* 0x000fe4000001ff00 */
[----:B------:R-:W-:Y:S02]  /*de50*/  CS2R R144, SRZ ;  /* 0x0000000000907805 */ /* 0x000fe4000001ff00 */
[----:B------:R-:W-:-:S02]  /*de60*/  CS2R R142, SRZ ;  /* 0x00000000008e7805 */ /* 0x000fc4000001ff00 */
[----:B------:R-:W-:Y:S02]  /*de70*/  CS2R R140, SRZ ;  /* 0x00000000008c7805 */ /* 0x000fe4000001ff00 */
[----:B------:R-:W-:Y:S02]  /*de80*/  CS2R R138, SRZ ;  /* 0x00000000008a7805 */ /* 0x000fe4000001ff00 */
[----:B0-----:R-:W-:Y:S01]  /*de90*/  ISETP.NE.AND P2, PT, R3, 0x1, PT ;  /* 0x000000010300780c */ /* 0x001fe20003f45270 */
[----:B------:R-:W-:Y:S01]  /*dea0*/  IMAD.IADD R3, R204, 0x1, R191 ;  /* 0x00000001cc037824 */ /* 0x000fe200078e02bf */
        /* <DEDUP_REMOVED lines=8> */
[----:B------:R-:W0:Y:S08]  /*df30*/  @P2 LDC R4, c[0x0][0x44c] ;  /* 0x00011300ff042b82 */ /* 0x000e300000000800 */
[----:B------:R-:W1:Y:S01]  /*df40*/  @P2 LDC R7, c[0x0][0x450] ;  /* 0x00011400ff072b82 */ /* 0x000e620000000800 */
[----:B0-----:R-:W-:-:S05]  /*df50*/  @P2 IMAD.HI.U32 R4, R3, R4, RZ ;  /* 0x0000000403042227 */ /* 0x001fca00078e00ff */
[----:B-1----:R-:W-:Y:S02]  /*df60*/  @P2 SHF.R.U32.HI R3, RZ, R7, R4 ;  /* 0x00000007ff032219 */ /* 0x002fe40000011604 */
[----:B------:R-:W-:-:S03]  /*df70*/  MOV R4, 0xffffff80 ;  /* 0xffffff8000047802 */ /* 0x000fc60000000f00 */
[----:B------:R-:W0:Y:S02]  /*df80*/  SHFL.IDX PT, R8, R3, 0x1, 0x1c1f ;  /* 0x003c1f0003087f89 */ /* 0x000e2400000e0000 */
[----:B------:R-:W-:Y:S02]  /*df90*/  IMAD R4, R129, R4, 0x80 ;  /* 0x0000008081047424 */ /* 0x000fe400078e0204 */
[----:B------:R-:W1:Y:S02]  /*dfa0*/  SHFL.IDX PT, R11, R3, RZ, 0x1c1f ;  /* 0x001c1fff030b7589 */ /* 0x000e6400000e0000 */
[----:B------:R-:W-:Y:S02]  /*dfb0*/  VIADD R6, R4, 0x1 ;  /* 0x0000000104067836 */ /* 0x000fe40000000000 */
[----:B------:R-:W-:Y:S02]  /*dfc0*/  IMAD.IADD R4, R193, 0x1, R4 ;  /* 0x00000001c1047824 */ /* 0x000fe400078e0204 */
[----:B------:R-:W-:-:S02]  /*dfd0*/  IMAD R6, R203, -0x2, R6 ;  /* 0xfffffffecb067824 */ /* 0x000fc400078e0206 */
[----:B------:R-:W-:-:S03]  /*dfe0*/  IMAD R4, R203, -0x2, R4 ;  /* 0xfffffffecb047824 */ /* 0x000fc600078e0204 */
[----:B------:R-:W-:-:S04]  /*dff0*/  IADD3 R7, -R192, R6, R193 ;  /* 0x00000006c0077210 */ /* 0x000fc80007ffe1c1 */
[----:B0-----:R-:W-:-:S04]  /*e000*/  VIADDMNMX R8, R8, R7, R4, PT ;  /* 0x0000000708087246 */ /* 0x001fc80003800104 */
[C---:B------:R-:W-:Y:S02]  /*e010*/  ISETP.GT.AND P4, PT, R8.reuse, RZ, PT ;  /* 0x000000ff0800720c */ /* 0x040fe40003f84270 */
[C---:B------:R-:W-:Y:S02]  /*e020*/  ISETP.GT.AND P5, PT, R8.reuse, 0x1, PT ;  /* 0x000000010800780c */ /* 0x040fe40003fa4270 */
[----:B------:R-:W-:Y:S02]  /*e030*/  ISETP.GT.AND P3, PT, R8, 0x8, PT ;  /* 0x000000080800780c */ /* 0x000fe40003f64270 */
[----:B-1----:R-:W-:Y:S01]  /*e040*/  VIADDMNMX R11, R11, R7, R4, PT ;  /* 0x000000070b0b7246 */ /* 0x002fe20003800104 */
        /* <DEDUP_REMOVED lines=8> */
[----:B------:R-:W-:Y:S01]  /*e0d0*/  HGMMA.64x128x16.F32 R24, gdesc[UR4], R24, gsb0 ;  /* 0x01e00000041879f0 */ /* 0x000fe20008000818 */
[----:B------:R-:W-:Y:S02]  /*e0e0*/  ULDC UR6, c[0x0][0x988] ;  /* 0x0002620000067ab9 */ /* 0x000fe40000000800 */
[----:B------:R-:W-:Y:S01]  /*e0f0*/  IMAD.U32 R3, RZ, RZ, UR6 ;  /* 0x00000006ff037e24 */ /* 0x000fe2000f8e00ff */
        /* <DEDUP_REMOVED lines=39> */
[----:B------:R-:W-:Y:S01]  /*e370*/  IMAD.MOV.U32 R43, RZ, RZ, R191 ;  /* 0x000000ffff2b7224 */ /* 0x000fe200078e00bf */
        /* <DEDUP_REMOVED lines=70> */
[----:B------:R-:W1:Y:S01]  /*e7e0*/  SHFL.BFLY PT, R8, R13, 0x2, 0x1f ;  /* 0x0c401f000d087f89 */ /* 0x000e6200000e0000 */
[----:B------:R-:W-:Y:S02]  /*e7f0*/  FSEL R25, R25, -INF , P5 ;  /* 0xff80000019197808 */ /* 0x000fe40002800000 */
[----:B------:R-:W-:Y:S02]  /*e800*/  ISETP.GT.AND P4, PT, R11, 0x9, PT ;  /* 0x000000090b00780c */ /* 0x000fe40003f84270 */
[----:B------:R-:W-:Y:S02]  /*e810*/  FMNMX.FTZ R7, R92, R25, !PT ;  /* 0x000000195c077209 */ /* 0x000fe40007810000 */
[----:B-1----:R-:W-:-:S05]  /*e820*/  FMNMX.FTZ R15, R13, R8, !PT ;  /* 0x000000080d0f7209 */ /* 0x002fca0007810000 */
[----:B------:R-:W1:Y:S02]  /*e830*/  SHFL.BFLY PT, R8, R15, 0x1, 0x1f ;  /* 0x0c201f000f087f89 */ /* 0x000e6400000e0000 */
[----:B-1----:R-:W-:-:S04]  /*e840*/  FMNMX.FTZ R8, R15, R8, !PT ;  /* 0x000000080f087209 */ /* 0x002fc80007810000 */
[C---:B------:R-:W-:Y:S01]  /*e850*/  FSETP.NEU.FTZ.AND P3, PT, R8.reuse, -INF , PT ;  /* 0xff8000000800780b */ /* 0x040fe20003f7d000 */
[----:B------:R-:W-:-:S05]  /*e860*/  FMUL.FTZ R9, R8, R3 ;  /* 0x0000000308097220 */ /* 0x000fca0000410000 */
[----:B------:R-:W-:Y:S02]  /*e870*/  FSEL R9, R9, RZ, P3 ;  /* 0x000000ff09097208 */ /* 0x000fe40001800000 */
[----:B------:R-:W-:-:S03]  /*e880*/  ISETP.GT.AND P3, PT, R11, 0x8, PT ;  /* 0x000000080b00780c */ /* 0x000fc60003f64270 */
[-CC-:B------:R-:W-:Y:S01]  /*e890*/  FFMA.FTZ R181, R12, R3.reuse, -R9.reuse ;  /* 0x000000030cb57223 */ /* 0x180fe20000010809 */
[-CC-:B------:R-:W-:Y:S01]  /*e8a0*/  FFMA.FTZ R12, R88, R3.reuse, -R9.reuse ;  /* 0x00000003580c7223 */ /* 0x180fe20000010809 */
[----:B------:R-:W-:Y:S01]  /*e8b0*/  FSEL R88, R28, -INF , P3 ;  /* 0xff8000001c587808 */ /* 0x000fe20001800000 */
[-CC-:B------:R-:W-:Y:S01]  /*e8c0*/  FFMA.FTZ R183, R90, R3.reuse, -R9.reuse ;  /* 0x000000035ab77223 */ /* 0x180fe20000010809 */
[----:B------:R-:W-:Y:S01]  /*e8d0*/  ISETP.GT.AND P3, PT, R11, 0x10, PT ;  /* 0x000000100b00780c */ /* 0x000fe20003f64270 */
[-CC-:B------:R-:W-:Y:S01]  /*e8e0*/  FFMA.FTZ R13, R94, R3.reuse, -R9.reuse ;  /* 0x000000035e0d7223 */ /* 0x180fe20000010809 */
[----:B------:R-:W-:Y:S01]  /*e8f0*/  FSEL R90, R29, -INF , P4 ;  /* 0xff8000001d5a7808 */ /* 0x000fe20002000000 */
[--C-:B------:R-:W-:Y:S01]  /*e900*/  FFMA.FTZ R177, R96, R3, -R9.reuse ;  /* 0x0000000360b17223 */ /* 0x100fe20000010809 */
[----:B------:R-:W-:Y:S01]  /*e910*/  FMNMX.FTZ R7, R88, R7, !PT ;  /* 0x0000000758077209 */ /* 0x000fe20007810000 */
[-CC-:B------:R-:W-:Y:S01]  /*e920*/  FFMA.FTZ R24, R100, R3.reuse, -R9.reuse ;  /* 0x0000000364187223 */ /* 0x180fe20000010809 */
[C---:B------:R-:W-:Y:S01]  /*e930*/  ISETP.GT.AND P4, PT, R11.reuse, 0x11, PT ;  /* 0x000000110b00780c */ /* 0x040fe20003f84270 */
[-CC-:B------:R-:W-:Y:S01]  /*e940*/  FFMA.FTZ R179, R102, R3.reuse, -R9.reuse ;  /* 0x0000000366b37223 */ /* 0x180fe20000010809 */
[----:B------:R-:W-:Y:S01]  /*e950*/  FSEL R94, R32, -INF , P3 ;  /* 0xff800000205e7808 */ /* 0x000fe20001800000 */
[--C-:B------:R-:W-:Y:S01]  /*e960*/  FFMA.FTZ R28, R104, R3, -R9.reuse ;  /* 0x00000003681c7223 */ /* 0x100fe20000010809 */
[----:B------:R-:W-:Y:S01]  /*e970*/  FMNMX.FTZ R7, R90, R7, !PT ;  /* 0x000000075a077209 */ /* 0x000fe20007810000 */
        /* <DEDUP_REMOVED lines=19> */
[C---:B------:R-:W-:Y:S01]  /*eab0*/  ISETP.GT.AND P4, PT, R11.reuse, 0x21, PT ;  /* 0x000000210b00780c */ /* 0x040fe20003f84270 */
[-CC-:B------:R-:W-:Y:S01]  /*eac0*/  FFMA.FTZ R42, R42, R3.reuse, -R9.reuse ;  /* 0x000000032a2a7223 */ /* 0x180fe20000010809 */
[----:B------:R-:W-:Y:S01]  /*ead0*/  FSEL R40, R40, -INF , P3 ;  /* 0xff80000028287808 */ /* 0x000fe20001800000 */
[--C-:B------:R-:W-:Y:S01]  /*eae0*/  FFMA.FTZ R6, R6, R3, -R9.reuse ;  /* 0x0000000306067223 */ /* 0x100fe20000010809 */
[----:B------:R-:W-:Y:S01]  /*eaf0*/  FMNMX.FTZ R7, R100, R7, !PT ;  /* 0x0000000764077209 */ /* 0x000fe20007810000 */
[----:B------:R-:W1:Y:S01]  /*eb00*/  MUFU.EX2 R4, R12 ;  /* 0x0000000c00047308 */ /* 0x000e620000000800 */
[----:B------:R-:W-:Y:S01]  /*eb10*/  ISETP.GT.AND P3, PT, R11, 0x28, PT ;  /* 0x000000280b00780c */ /* 0x000fe20003f64270 */
[-CC-:B------:R-:W-:Y:S01]  /*eb20*/  FFMA.FTZ R10, R10, R3.reuse, -R9.reuse ;  /* 0x000000030a0a7223 */ /* 0x180fe20000010809 */
[----:B------:R-:W-:Y:S01]  /*eb30*/  FSEL R102, R41, -INF , P4 ;  /* 0xff80000029667808 */ /* 0x000fe20002000000 */
[--C-:B------:R-:W-:Y:S01]  /*eb40*/  FFMA.FTZ R157, R66, R3, -R9.reuse ;  /* 0x00000003429d7223 */ /* 0x100fe20000010809 */
[----:B------:R-:W-:Y:S01]  /*eb50*/  FMNMX.FTZ R7, R40, R7, !PT ;  /* 0x0000000728077209 */ /* 0x000fe20007810000 */
[-CC-:B------:R-:W-:Y:S01]  /*eb60*/  FFMA.FTZ R14, R14, R3.reuse, -R9.reuse ;  /* 0x000000030e0e7223 */ /* 0x180fe20000010809 */
[C---:B------:R-:W-:Y:S01]  /*eb70*/  ISETP.GT.AND P4, PT, R11.reuse, 0x29, PT ;  /* 0x000000290b00780c */ /* 0x040fe20003f84270 */
[----:B------:R-:W2:Y:S01]  /*eb80*/  MUFU.EX2 R183, R183 ;  /* 0x000000b700b77308 */ /* 0x000ea20000000800 */
[----:B------:R-:W-:Y:S01]  /*eb90*/  FSEL R44, R44, -INF , P3 ;  /* 0xff8000002c2c7808 */ /* 0x000fe20001800000 */
[--C-:B------:R-:W-:Y:S01]  /*eba0*/  FFMA.FTZ R159, R70, R3, -R9.reuse ;  /* 0x00000003469f7223 */ /* 0x100fe20000010809 */
[----:B------:R-:W-:Y:S01]  /*ebb0*/  FMNMX.FTZ R7, R102, R7, !PT ;  /* 0x0000000766077209 */ /* 0x000fe20007810000 */
[-CC-:B------:R-:W-:Y:S01]  /*ebc0*/  FFMA.FTZ R20, R20, R3.reuse, -R9.reuse ;  /* 0x0000000314147223 */ /* 0x180fe20000010809 */
[----:B------:R-:W-:Y:S01]  /*ebd0*/  ISETP.GT.AND P3, PT, R11, 0x30, PT ;  /* 0x000000300b00780c */ /* 0x000fe20003f64270 */
[--C-:B------:R-:W-:Y:S01]  /*ebe0*/  FFMA.FTZ R161, R74, R3, -R9.reuse ;  /* 0x000000034aa17223 */ /* 0x100fe20000010809 */
[----:B------:R-:W-:Y:S01]  /*ebf0*/  FSEL R104, R45, -INF , P4 ;  /* 0xff8000002d687808 */ /* 0x000fe20002000000 */
[----:B------:R3:W4:Y:S01]  /*ec00*/  MUFU.EX2 R12, R13 ;  /* 0x0000000d000c7308 */ /* 0x0007220000000800 */
        /* <DEDUP_REMOVED lines=13> */
[----:B------:R-:W-:Y:S01]  /*ece0*/  FFMA.FTZ R46, R46, R3, -R9 ;  /* 0x000000032e2e7223 */ /* 0x000fe20000010809 */
[----:B------:R-:W-:Y:S01]  /*ecf0*/  ISETP.GT.AND P4, PT, R11, 0x39, PT ;  /* 0x000000390b00780c */ /* 0x000fe20003f84270 */
[----:B------:R-:W0:Y:S01]  /*ed00*/  MUFU.EX2 R177, R177 ;  /* 0x000000b100b17308 */ /* 0x000e220000000800 */
[----:B------:R-:W-:-:S02]  /*ed10*/  FSEL R52, R52, -INF , P3 ;  /* 0xff80000034347808 */ /* 0x000fc40001800000 */
[----:B------:R-:W-:Y:S02]  /*ed20*/  FMNMX.FTZ R7, R106, R7, !PT ;  /* 0x000000076a077209 */ /* 0x000fe40007810000 */
[----:B------:R-:W-:Y:S02]  /*ed30*/  ISETP.GT.AND P3, PT, R11, 0x40, PT ;  /* 0x000000400b00780c */ /* 0x000fe40003f64270 */
[----:B------:R-:W-:Y:S01]  /*ed40*/  FSEL R108, R53, -INF , P4 ;  /* 0xff800000356c7808 */ /* 0x000fe20002000000 */
[----:B------:R-:W0:Y:S01]  /*ed50*/  MUFU.EX2 R24, R24 ;  /* 0x0000001800187308 */ /* 0x000e220000000800 */
[----:B------:R-:W-:Y:S02]  /*ed60*/  FMNMX.FTZ R7, R52, R7, !PT ;  /* 0x0000000734077209 */ /* 0x000fe40007810000 */
[----:B------:R-:W-:Y:S02]  /*ed70*/  ISETP.GT.AND P4, PT, R11, 0x41, PT ;  /* 0x000000410b00780c */ /* 0x000fe40003f84270 */
[----:B------:R-:W-:-:S02]  /*ed80*/  FSEL R56, R56, -INF , P3 ;  /* 0xff80000038387808 */ /* 0x000fc40001800000 */
[----:B------:R-:W-:Y:S01]  /*ed90*/  FMNMX.FTZ R7, R108, R7, !PT ;  /* 0x000000076c077209 */ /* 0x000fe20007810000 */
[----:B------:R-:W0:Y:S01]  /*eda0*/  MUFU.EX2 R179, R179 ;  /* 0x000000b300b37308 */ /* 0x000e220000000800 */
[----:B------:R-:W-:Y:S02]  /*edb0*/  ISETP.GT.AND P3, PT, R11, 0x48, PT ;  /* 0x000000480b00780c */ /* 0x000fe40003f64270 */
[----:B------:R-:W-:Y:S02]  /*edc0*/  FSEL R110, R57, -INF , P4 ;  /* 0xff800000396e7808 */ /* 0x000fe40002000000 */
[----:B------:R-:W-:Y:S02]  /*edd0*/  FMNMX.FTZ R7, R56, R7, !PT ;  /* 0x0000000738077209 */ /* 0x000fe40007810000 */
[----:B------:R-:W-:Y:S01]  /*ede0*/  ISETP.GT.AND P4, PT, R11, 0x49, PT ;  /* 0x000000490b00780c */ /* 0x000fe20003f84270 */
[----:B------:R-:W0:Y:S01]  /*edf0*/  MUFU.EX2 R28, R28 ;  /* 0x0000001c001c7308 */ /* 0x000e220000000800 */
[----:B------:R-:W-:-:S02]  /*ee00*/  FSEL R112, R60, -INF , P3 ;  /* 0xff8000003c707808 */ /* 0x000fc40001800000 */
[----:B------:R-:W-:Y:S02]  /*ee10*/  FMNMX.FTZ R7, R110, R7, !PT ;  /* 0x000000076e077209 */ /* 0x000fe40007810000 */
[----:B------:R-:W-:Y:S02]  /*ee20*/  ISETP.GT.AND P3, PT, R11, 0x50, PT ;  /* 0x000000500b00780c */ /* 0x000fe40003f64270 */
[----:B------:R-:W-:Y:S01]  /*ee30*/  FSEL R60, R61, -INF , P4 ;  /* 0xff8000003d3c7808 */ /* 0x000fe20002000000 */
[----:B------:R-:W-:Y:S01]  /*ee40*/  MUFU.EX2 R173, R173 ;  /* 0x000000ad00ad7308 */ /* 0x000fe20000000800 */
[----:B------:R-:W-:Y:S02]  /*ee50*/  FMNMX.FTZ R7, R112, R7, !PT ;  /* 0x0000000770077209 */ /* 0x000fe40007810000 */
[----:B------:R-:W-:Y:S02]  /*ee60*/  ISETP.GT.AND P4, PT, R11, 0x51, PT ;  /* 0x000000510b00780c */ /* 0x000fe40003f84270 */
[----:B------:R-:W-:-:S02]  /*ee70*/  FSEL R64, R64, -INF , P3 ;  /* 0xff80000040407808 */ /* 0x000fc40001800000 */
[----:B------:R-:W-:Y:S01]  /*ee80*/  FMNMX.FTZ R7, R60, R7, !PT ;  /* 0x000000073c077209 */ /* 0x000fe20007810000 */
[----:B------:R-:W-:Y:S01]  /*ee90*/  MUFU.EX2 R32, R32 ;  /* 0x0000002000207308 */ /* 0x000fe20000000800 */
[----:B------:R-:W-:Y:S02]  /*eea0*/  ISETP.GT.AND P3, PT, R11, 0x58, PT ;  /* 0x000000580b00780c */ /* 0x000fe40003f64270 */
[----:B------:R-:W-:Y:S02]  /*eeb0*/  FSEL R50, R65, -INF , P4 ;  /* 0xff80000041327808 */ /* 0x000fe40002000000 */
[----:B------:R-:W-:Y:S02]  /*eec0*/  FMNMX.FTZ R7, R64, R7, !PT ;  /* 0x0000000740077209 */ /* 0x000fe40007810000 */
        /* <DEDUP_REMOVED lines=34> */
[----:B------:R-:W-:Y:S02]  /*f0f0*/  FSEL R118, R85, -INF , P4 ;  /* 0xff80000055767808 */ /* 0x000fe40002000000 */
[----:B------:R-:W-:Y:S01]  /*f100*/  FMNMX.FTZ R7, R84, R7, !PT ;  /* 0x0000000754077209 */ /* 0x000fe20007810000 */
[----:B------:R-:W-:Y:S03]  /*f110*/  MUFU.EX2 R6, R6 ;  /* 0x0000000600067308 */ /* 0x000fe60000000800 */
[----:B------:R-:W-:-:S05]  /*f120*/  FMNMX.FTZ R7, R118, R7, !PT ;  /* 0x0000000776077209 */ /* 0x000fca0007810000 */
[----:B------:R-:W1:Y:S01]  /*f130*/  SHFL.BFLY PT, R62, R7, 0x2, 0x1f ;  /* 0x0c401f00073e7f89 */ /* 0x000e6200000e0000 */
[----:B------:R-:W-:Y:S08]  /*f140*/  MUFU.EX2 R155, R155 ;  /* 0x0000009b009b7308 */ /* 0x000ff00000000800 */
[----:B------:R-:W-:Y:S08]  /*f150*/  MUFU.EX2 R10, R10 ;  /* 0x0000000a000a7308 */ /* 0x000ff00000000800 */
[----:B------:R-:W-:Y:S01]  /*f160*/  MUFU.EX2 R157, R157 ;  /* 0x0000009d009d7308 */ /* 0x000fe20000000800 */
        /* <DEDUP_REMOVED lines=20> */
[----:B--2---:R-:W-:Y:S01]  /*f2b0*/  FADD.FTZ R33, R183, R40 ;  /* 0x00000028b7217221 */ /* 0x004fe20000010000 */
[-CC-:B---3--:R-:W-:Y:S01]  /*f2c0*/  FFMA.FTZ R13, R96, R3.reuse, -R29.reuse ;  /* 0x00000003600d7223 */ /* 0x188fe2000001081d */
[-CC-:B------:R-:W-:Y:S01]  /*f2d0*/  FFMA.FTZ R168, R48, R3.reuse, -R29.reuse ;  /* 0x0000000330a87223 */ /* 0x180fe2000001081d */
[-C--:B------:R-:W-:Y:S01]  /*f2e0*/  FFMA.FTZ R178, R98, R3.reuse, -R29 ;  /* 0x0000000362b27223 */ /* 0x080fe2000001081d */
[----:B----4-:R-:W-:Y:S01]  /*f2f0*/  FADD.FTZ R40, R12, R33 ;  /* 0x000000210c287221 */ /* 0x010fe20000010000 */
[----:B------:R-:W1:Y:S01]  /*f300*/  @P2 LDC R48, c[0x0][0x44c] ;  /* 0x00011300ff302b82 */ /* 0x000e620000000800 */
[-CC-:B------:R-:W-:Y:S01]  /*f310*/  FFMA.FTZ R15, R100, R3.reuse, -R29.reuse ;  /* 0x00000003640f7223 */ /* 0x180fe2000001081d */
[----:B------:R-:W2:Y:S01]  /*f320*/  MUFU.EX2 R9, R9 ;  /* 0x0000000900097308 */ /* 0x000ea20000000800 */
[----:B0-----:R-:W-:Y:S01]  /*f330*/  FADD.FTZ R35, R177, R40 ;  /* 0x00000028b1237221 */ /* 0x001fe20000010000 */
[-CC-:B------:R-:W-:Y:S01]  /*f340*/  FFMA.FTZ R170, R52, R3.reuse, -R29.reuse ;  /* 0x0000000334aa7223 */ /* 0x180fe2000001081d */
[-CC-:B------:R-:W-:Y:S01]  /*f350*/  FFMA.FTZ R174, R44, R3.reuse, -R29.reuse ;  /* 0x000000032cae7223 */ /* 0x180fe2000001081d */
[-C--:B------:R-:W-:Y:S01]  /*f360*/  FFMA.FTZ R21, R102, R3.reuse, -R29 ;  /* 0x0000000366157223 */ /* 0x080fe2000001081d */
[----:B------:R-:W-:Y:S01]  /*f370*/  FADD.FTZ R40, R24, R35 ;  /* 0x0000002318287221 */ /* 0x000fe20000010000 */
[----:B------:R-:W0:Y:S01]  /*f380*/  @P2 LDC R52, c[0x0][0x450] ;  /* 0x00011400ff342b82 */ /* 0x000e220000000800 */
[-CC-:B------:R-:W-:Y:S01]  /*f390*/  FFMA.FTZ R25, R104, R3.reuse, -R29.reuse ;  /* 0x0000000368197223 */ /* 0x180fe2000001081d */
[----:B------:R-:W3:Y:S01]  /*f3a0*/  MUFU.EX2 R182, R182 ;  /* 0x000000b600b67308 */ /* 0x000ee20000000800 */
[----:B------:R-:W-:Y:S01]  /*f3b0*/  FADD.FTZ R37, R179, R40 ;  /* 0x00000028b3257221 */ /* 0x000fe20000010000 */
[-CC-:B------:R-:W-:Y:S01]  /*f3c0*/  FFMA.FTZ R27, R106, R3.reuse, -R29.reuse ;  /* 0x000000036a1b7223 */ /* 0x180fe2000001081d */
[-CC-:B------:R-:W-:Y:S01]  /*f3d0*/  FFMA.FTZ R31, R108, R3.reuse, -R29.reuse ;  /* 0x000000036c1f7223 */ /* 0x180fe2000001081d */
[-C--:B------:R-:W-:Y:S01]  /*f3e0*/  FFMA.FTZ R152, R56, R3.reuse, -R29 ;  /* 0x0000000338987223 */ /* 0x080fe2000001081d */
[----:B------:R-:W-:Y:S01]  /*f3f0*/  FADD.FTZ R44, R28, R37 ;  /* 0x000000251c2c7221 */ /* 0x000fe20000010000 */
[-CC-:B------:R-:W-:Y:S01]  /*f400*/  FFMA.FTZ R33, R110, R3.reuse, -R29.reuse ;  /* 0x000000036e217223 */ /* 0x180fe2000001081d */
[-C--:B------:R-:W-:Y:S01]  /*f410*/  FFMA.FTZ R154, R112, R3.reuse, -R29 ;  /* 0x00000003709a7223 */ /* 0x080fe2000001081d */
[----:B------:R-:W4:Y:S01]  /*f420*/  MUFU.EX2 R11, R11 ;  /* 0x0000000b000b7308 */ /* 0x000f220000000800 */
[----:B--2---:R-:W-:Y:S01]  /*f430*/  FADD.FTZ R35, R180, R9 ;  /* 0x00000009b4237221 */ /* 0x004fe20000010000 */
[----:B------:R-:W-:Y:S01]  /*f440*/  FADD.FTZ R39, R173, R44 ;  /* 0x0000002cad277221 */ /* 0x000fe20000010000 */
[-CC-:B------:R-:W-:Y:S01]  /*f450*/  FFMA.FTZ R60, R60, R3.reuse, -R29.reuse ;  /* 0x000000033c3c7223 */ /* 0x180fe2000001081d */
[-CC-:B------:R-:W-:Y:S01]  /*f460*/  FFMA.FTZ R64, R64, R3.reuse, -R29.reuse ;  /* 0x0000000340407223 */ /* 0x180fe2000001081d */
[----:B------:R-:W-:Y:S01]  /*f470*/  FFMA.FTZ R50, R50, R3, -R29 ;  /* 0x0000000332327223 */ /* 0x000fe2000001081d */
[----:B-1----:R-:W-:-:S04]  /*f480*/  @P2 IMAD.HI.U32 R41, R191, R48, RZ ;  /* 0x00000030bf292227 */ /* 0x002fc800078e00ff */
[-C--:B------:R-:W-:Y:S01]  /*f490*/  FFMA.FTZ R68, R68, R3.reuse, -R29 ;  /* 0x0000000344447223 */ /* 0x080fe2000001081d */
[----:B------:R-:W1:Y:S01]  /*f4a0*/  MUFU.EX2 R176, R176 ;  /* 0x000000b000b07308 */ /* 0x000e620000000800 */
[----:B---3--:R-:W-:Y:S01]  /*f4b0*/  FADD.FTZ R40, R182, R35 ;  /* 0x00000023b6287221 */ /* 0x008fe20000010000 */
[-CC-:B------:R-:W-:Y:S01]  /*f4c0*/  FFMA.FTZ R114, R114, R3.reuse, -R29.reuse ;  /* 0x0000000372727223 */ /* 0x180fe2000001081d */
[--C-:B------:R-:W-:Y:S01]  /*f4d0*/  FFMA.FTZ R72, R72, R3, -R29.reuse ;  /* 0x0000000348487223 */ /* 0x100fe2000001081d */
[----:B------:R-:W-:Y:S01]  /*f4e0*/  F2FP.F16.F32.PACK_AB R181, R4, R181 ;  /* 0x000000b504b5723e */ /* 0x000fe200000000ff */
[-C--:B------:R-:W-:Y:S01]  /*f4f0*/  FFMA.FTZ R54, R54, R3.reuse, -R29 ;  /* 0x0000000336367223 */ /* 0x080fe2000001081d */
[----:B0-----:R-:W-:Y:S01]  /*f500*/  @P2 SHF.R.U32.HI R43, RZ, R52, R41 ;  /* 0x00000034ff2b2219 */ /* 0x001fe20000011629 */
[----:B------:R-:W-:Y:S01]  /*f510*/  FFMA.FTZ R76, R76, R3, -R29 ;  /* 0x000000034c4c7223 */ /* 0x000fe2000001081d */
[----:B------:R-:W0:Y:S01]  /*f520*/  MUFU.EX2 R13, R13 ;  /* 0x0000000d000d7308 */ /* 0x000e220000000800 */
[----:B----4-:R-:W-:Y:S01]  /*f530*/  FADD.FTZ R37, R11, R40 ;  /* 0x000000280b257221 */ /* 0x010fe20000010000 */
[----:B------:R-:W-:Y:S01]  /*f540*/  FADD.FTZ R40, R32, R39 ;  /* 0x0000002720287221 */ /* 0x000fe20000010000 */
[----:B------:R-:W-:Y:S01]  /*f550*/  IADD3 R44, R43, R193, -R192 ;  /* 0x000000c12b2c7210 */ /* 0x000fe20007ffe8c0 */
[-CC-:B------:R-:W-:Y:S01]  /*f560*/  FFMA.FTZ R116, R116, R3.reuse, -R29.reuse ;  /* 0x0000000374747223 */ /* 0x180fe2000001081d */
[-C--:B------:R-:W-:Y:S01]  /*f570*/  FFMA.FTZ R80, R80, R3.reuse, -R29 ;  /* 0x0000000350507223 */ /* 0x080fe2000001081d */
[----:B------:R-:W-:Y:S01]  /*f580*/  FADD.FTZ R39, R175, R40 ;  /* 0x00000028af277221 */ /* 0x000fe20000010000 */
[----:B------:R-:W-:Y:S01]  /*f590*/  SHF.R.S32.HI R47, RZ, 0x1f, R44 ;  /* 0x0000001fff2f7819 */ /* 0x000fe2000001142c */
[----:B------:R-:W2:Y:S01]  /*f5a0*/  MUFU.EX2 R178, R178 ;  /* 0x000000b200b27308 */ /* 0x000ea20000000800 */
[----:B-1----:R-:W-:Y:S01]  /*f5b0*/  FADD.FTZ R0, R176, R37 ;  /* 0x00000025b0007221 */ /* 0x002fe20000010000 */
[----:B------:R-:W-:Y:S01]  /*f5c0*/  FADD.FTZ R40, R36, R39 ;  /* 0x0000002724287221 */ /* 0x000fe20000010000 */
[-CC-:B------:R-:W-:Y:S01]  /*f5d0*/  FFMA.FTZ R58, R58, R3.reuse, -R29.reuse ;  /* 0x000000033a3a7223 */ /* 0x180fe2000001081d */
[-CC-:B------:R-:W-:Y:S01]  /*f5e0*/  FFMA.FTZ R84, R84, R3.reuse, -R29.reuse ;  /* 0x0000000354547223 */ /* 0x180fe2000001081d */
[----:B------:R-:W-:Y:S01]  /*f5f0*/  FFMA.FTZ R118, R118, R3, -R29 ;  /* 0x0000000376767223 */ /* 0x000fe2000001081d */
[----:B------:R-:W-:Y:S01]  /*f600*/  FADD.FTZ R41, R169, R40 ;  /* 0x00000028a9297221 */ /* 0x000fe20000010000 */
[----:B------:R-:W-:Y:S01]  /*f610*/  LEA.HI R29, R47, R44, RZ, 0x7 ;  /* 0x0000002c2f1d7211 */ /* 0x000fe200078f38ff */
[----:B------:R-:W1:Y:S01]  /*f620*/  MUFU.EX2 R15, R15 ;  /* 0x0000000f000f7308 */ /* 0x000e620000000800 */
[C---:B0-----:R-:W-:Y:S01]  /*f630*/  FADD.FTZ R37, R13.reuse, R0 ;  /* 0x000000000d257221 */ /* 0x041fe20000010000 */
[----:B------:R-:W-:Y:S01]  /*f640*/  FADD.FTZ R40, R38, R41 ;  /* 0x0000002926287221 */ /* 0x000fe20000010000 */
[----:B------:R-:W-:-:S02]  /*f650*/  F2FP.F16.F32.PACK_AB R176, R13, R176 ;  /* 0x000000b00db0723e */ /* 0x000fc400000000ff */
[----:B-----5:R-:W-:Y:S02]  /*f660*/  CS2R R112, SRZ ;  /* 0x0000000000707805 */ /* 0x020fe4000001ff00 */
[----:B------:R-:W-:Y:S01]  /*f670*/  SHF.R.S32.HI R13, RZ, 0x7, R29 ;  /* 0x00000007ff0d7819 */ /* 0x000fe2000001141d */
[----:B------:R-:W-:Y:S01]  /*f680*/  FADD.FTZ R41, R171, R40 ;  /* 0x00000028ab297221 */ /* 0x000fe20000010000 */
[----:B------:R-:W-:Y:S01]  /*f690*/  F2FP.F16.F32.PACK_AB R180, R9, R180 ;  /* 0x000000b409b4723e */ /* 0x000fe200000000ff */
[----:B------:R-:W0:Y:S01]  /*f6a0*/  MUFU.EX2 R172, R172 ;  /* 0x000000ac00ac7308 */ /* 0x000e220000000800 */
[----:B--2---:R-:W-:Y:S01]  /*f6b0*/  FADD.FTZ R0, R178, R37 ;  /* 0x00000025b2007221 */ /* 0x004fe20000010000 */
[----:B------:R-:W-:Y:S01]  /*f6c0*/  FADD.FTZ R40, R42, R41 ;  /* 0x000000292a287221 */ /* 0x000fe20000010000 */
[----:B------:R-:W-:Y:S02]  /*f6d0*/  VIMNMX R13, RZ, R13, !PT ;  /* 0x0000000dff0d7248 */ /* 0x000fe40007fe0100 */
[----:B------:R-:W-:-:S02]  /*f6e0*/  CS2R R110, SRZ ;  /* 0x00000000006e7805 */ /* 0x000fc4000001ff00 */
[----:B------:R-:W-:Y:S01]  /*f6f0*/  F2FP.F16.F32.PACK_AB R182, R11, R182 ;  /* 0x000000b60bb6723e */ /* 0x000fe200000000ff */
[----:B------:R-:W-:Y:S01]  /*f700*/  FADD.FTZ R43, R153, R40 ;  /* 0x00000028992b7221 */ /* 0x000fe20000010000 */
[----:B------:R-:W-:Y:S01]  /*f710*/  F2FP.F16.F32.PACK_AB R183, R12, R183 ;  /* 0x000000b70cb7723e */ /* 0x000fe200000000ff */
[----:B------:R-:W2:Y:S01]  /*f720*/  MUFU.EX2 R21, R21 ;  /* 0x0000001500157308 */ /* 0x000ea20000000800 */
[----:B-1----:R-:W-:Y:S01]  /*f730*/  FADD.FTZ R39, R15, R0 ;  /* 0x000000000f277221 */ /* 0x002fe20000010000 */
[----:B------:R-:W-:Y:S01]  /*f740*/  FADD.FTZ R40, R6, R43 ;  /* 0x0000002b06287221 */ /* 0x000fe20000010000 */
[----:B------:R-:W-:Y:S02]  /*f750*/  F2FP.F16.F32.PACK_AB R177, R24, R177 ;  /* 0x000000b118b1723e */ /* 0x000fe400000000ff */
[----:B------:R-:W-:Y:S02]  /*f760*/  CS2R R108, SRZ ;  /* 0x00000000006c7805 */ /* 0x000fe4000001ff00 */
[----:B------:R-:W-:Y:S01]  /*f770*/  F2FP.F16.F32.PACK_AB R179, R28, R179 ;  /* 0x000000b31cb3723e */ /* 0x000fe200000000ff */
[----:B------:R-:W-:Y:S01]  /*f780*/  FADD.FTZ R43, R155, R40 ;  /* 0x000000289b2b7221 */ /* 0x000fe20000010000 */
[----:B------:R-:W-:Y:S01]  /*f790*/  F2FP.F16.F32.PACK_AB R155, R10, R155 ;  /* 0x0000009b0a9b723e */ /* 0x000fe200000000ff */
[----:B------:R-:W1:Y:S01]  /*f7a0*/  MUFU.EX2 R174, R174 ;  /* 0x000000ae00ae7308 */ /* 0x000e620000000800 */
[----:B0-----:R-:W-:Y:S01]  /*f7b0*/  FADD.FTZ R0, R172, R39 ;  /* 0x00000027ac007221 */ /* 0x001fe20000010000 */
[----:B------:R-:W-:Y:S01]  /*f7c0*/  FADD.FTZ R40, R10, R43 ;  /* 0x0000002b0a287221 */ /* 0x000fe20000010000 */
[----:B------:R-:W-:-:S02]  /*f7d0*/  IADD3 R10, R129, -0x2, RZ ;  /* 0xfffffffe810a7810 */ /* 0x000fc40007ffe0ff */
[----:B------:R-:W-:Y:S02]  /*f7e0*/  CS2R R128, SRZ ;  /* 0x0000000000807805 */ /* 0x000fe4000001ff00 */
[----:B------:R-:W-:Y:S01]  /*f7f0*/  F2FP.F16.F32.PACK_AB R173, R32, R173 ;  /* 0x000000ad20ad723e */ /* 0x000fe200000000ff */
[----:B------:R-:W-:Y:S01]  /*f800*/  FADD.FTZ R45, R157, R40 ;  /* 0x000000289d2d7221 */ /* 0x000fe20000010000 */
[----:B------:R-:W-:Y:S01]  /*f810*/  ISETP.GE.AND P3, PT, R10, R13, PT ;  /* 0x0000000d0a00720c */ /* 0x000fe20003f66270 */
[----:B------:R-:W0:Y:S01]  /*f820*/  MUFU.EX2 R25, R25 ;  /* 0x0000001900197308 */ /* 0x000e220000000800 */
[----:B--2---:R-:W-:Y:S01]  /*f830*/  FADD.FTZ R39, R21, R0 ;  /* 0x0000000015277221 */ /* 0x004fe20000010000 */
[----:B------:R-:W-:Y:S01]  /*f840*/  FADD.FTZ R40, R14, R45 ;  /* 0x0000002d0e287221 */ /* 0x000fe20000010000 */
[----:B------:R-:W-:Y:S02]  /*f850*/  F2FP.F16.F32.PACK_AB R175, R36, R175 ;  /* 0x000000af24af723e */ /* 0x000fe400000000ff */
        /* <DEDUP_REMOVED lines=14> */
[C---:B------:R-:W-:Y:S01]  /*f940*/  FADD.FTZ R4, R26.reuse, R47 ;  /* 0x0000002f1a047221 */ /* 0x040fe20000010000 */
[----:B------:R-:W-:-:S02]  /*f950*/  F2FP.F16.F32.PACK_AB R161, R26, R161 ;  /* 0x000000a11aa1723e */ /* 0x000fc400000000ff */
[----:B------:R-:W-:Y:S02]  /*f960*/  CS2R R102, SRZ ;  /* 0x0000000000667805 */ /* 0x000fe4000001ff00 */
[----:B------:R-:W-:Y:S01]  /*f970*/  F2FP.F16.F32.PACK_AB R178, R15, R178 ;  /* 0x000000b20fb2723e */ /* 0x000fe200000000ff */
[----:B------:R-:W-:Y:S01]  /*f980*/  FADD.FTZ R47, R163, R4 ;  /* 0x00000004a32f7221 */ /* 0x000fe20000010000 */
[----:B------:R-:W-:Y:S01]  /*f990*/  F2FP.F16.F32.PACK_AB R172, R21, R172 ;  /* 0x000000ac15ac723e */ /* 0x000fe200000000ff */
[----:B------:R-:W0:Y:S01]  /*f9a0*/  MUFU.EX2 R170, R170 ;  /* 0x000000aa00aa7308 */ /* 0x000e220000000800 */
[----:B--2---:R-:W-:Y:S01]  /*f9b0*/  FADD.FTZ R0, R168, R41 ;  /* 0x00000029a8007221 */ /* 0x004fe20000010000 */
[----:B------:R-:W-:Y:S02]  /*f9c0*/  F2FP.F16.F32.PACK_AB R174, R25, R174 ;  /* 0x000000ae19ae723e */ /* 0x000fe400000000ff */
[----:B------:R-:W-:Y:S02]  /*f9d0*/  CS2R R100, SRZ ;  /* 0x0000000000647805 */ /* 0x000fe4000001ff00 */
[----:B------:R-:W-:-:S02]  /*f9e0*/  CS2R R98, SRZ ;  /* 0x0000000000627805 */ /* 0x000fc4000001ff00 */
[----:B------:R-:W-:Y:S02]  /*f9f0*/  CS2R R96, SRZ ;  /* 0x0000000000607805 */ /* 0x000fe4000001ff00 */
[----:B------:R-:W-:Y:S02]  /*fa00*/  CS2R R94, SRZ ;  /* 0x00000000005e7805 */ /* 0x000fe4000001ff00 */
[----:B------:R-:W-:Y:S01]  /*fa10*/  CS2R R92, SRZ ;  /* 0x00000000005c7805 */ /* 0x000fe2000001ff00 */
[----:B------:R-:W2:Y:S01]  /*fa20*/  MUFU.EX2 R31, R31 ;  /* 0x0000001f001f7308 */ /* 0x000ea20000000800 */
[C---:B-1----:R-:W-:Y:S01]  /*fa30*/  FADD.FTZ R41, R27.reuse, R0 ;  /* 0x000000001b297221 */ /* 0x042fe20000010000 */
[----:B------:R-:W-:Y:S02]  /*fa40*/  F2FP.F16.F32.PACK_AB R168, R27, R168 ;  /* 0x000000a81ba8723e */ /* 0x000fe400000000ff */
[----:B------:R-:W-:Y:S02]  /*fa50*/  CS2R R90, SRZ ;  /* 0x00000000005a7805 */ /* 0x000fe4000001ff00 */
[----:B------:R-:W-:-:S02]  /*fa60*/  CS2R R88, SRZ ;  /* 0x0000000000587805 */ /* 0x000fc4000001ff00 */
        /* <DEDUP_REMOVED lines=20> */
[----:B------:R2:W3:Y:S01]  /*fbb0*/  MUFU.EX2 R39, R114 ;  /* 0x0000007200277308 */ /* 0x0004e20000000800 */
[----:B-1----:R-:W-:-:S07]  /*fbc0*/  FADD.FTZ R0, R68, R45 ;  /* 0x0000002d44007221 */ /* 0x002fce0000010000 */
[----:B------:R-:W1:Y:S01]  /*fbd0*/  MUFU.EX2 R165, R165 ;  /* 0x000000a500a57308 */ /* 0x000e620000000800 */
[C---:B0-----:R-:W-:Y:S01]  /*fbe0*/  FADD.FTZ R4, R30.reuse, R47 ;  /* 0x0000002f1e047221 */ /* 0x041fe20000010000 */
[----:B------:R-:W-:Y:S02]  /*fbf0*/  F2FP.F16.F32.PACK_AB R163, R30, R163 ;  /* 0x000000a31ea3723e */ /* 0x000fe400000000ff */
[----:B--2---:R-:W-:-:S04]  /*fc00*/  CS2R R114, SRZ ;  /* 0x0000000000727805 */ /* 0x004fc8000001ff00 */
[----:B------:R-:W0:Y:S01]  /*fc10*/  MUFU.EX2 R72, R72 ;  /* 0x0000004800487308 */ /* 0x000e220000000800 */
[C---:B---3--:R-:W-:Y:S01]  /*fc20*/  FADD.FTZ R47, R39.reuse, R0 ;  /* 0x00000000272f7221 */ /* 0x048fe20000010000 */
        /* <DEDUP_REMOVED lines=11> */
[----:B------:R1:W3:Y:S01]  /*fce0*/  MUFU.EX2 R43, R116 ;  /* 0x00000074002b7308 */ /* 0x0002e20000000800 */
[----:B0-----:R-:W-:-:S07]  /*fcf0*/  FADD.FTZ R49, R167, R4 ;  /* 0x00000004a7317221 */ /* 0x001fce0000010000 */
[----:B------:R-:W0:Y:S01]  /*fd00*/  MUFU.EX2 R80, R80 ;  /* 0x0000005000507308 */ /* 0x000e220000000800 */
[----:B--2---:R-:W-:Y:S01]  /*fd10*/  FADD.FTZ R4, R76, R47 ;  /* 0x0000002f4c047221 */ /* 0x004fe20000010000 */
[----:B-1----:R-:W-:-:S06]  /*fd20*/  CS2R R116, SRZ ;  /* 0x0000000000747805 */ /* 0x002fcc000001ff00 */
[----:B------:R-:W1:Y:S01]  /*fd30*/  MUFU.EX2 R45, R58 ;  /* 0x0000003a002d7308 */ /* 0x000e620000000800 */
[C---:B---3--:R-:W-:Y:S01]  /*fd40*/  FADD.FTZ R11, R43.reuse, R4 ;  /* 0x000000042b0b7221 */ /* 0x048fe20000010000 */
[----:B------:R-:W-:-:S06]  /*fd50*/  F2FP.F16.F32.PACK_AB R162, R43, R76 ;  /* 0x0000004c2ba2723e */ /* 0x000fcc00000000ff */
[----:B------:R-:W2:Y:S01]  /*fd60*/  MUFU.EX2 R84, R84 ;  /* 0x0000005400547308 */ /* 0x000ea20000000800 */
[----:B0-----:R-:W-:-:S07]  /*fd70*/  FADD.FTZ R4, R80, R11 ;  /* 0x0000000b50047221 */ /* 0x001fce0000010000 */
[----:B------:R-:W0:Y:S01]  /*fd80*/  MUFU.EX2 R46, R46 ;  /* 0x0000002e002e7308 */ /* 0x000e220000000800 */
[C---:B-1----:R-:W-:Y:S01]  /*fd90*/  FADD.FTZ R11, R45.reuse, R4 ;  /* 0x000000042d0b7221 */ /* 0x042fe20000010000 */
[----:B------:R-:W-:-:S06]  /*fda0*/  F2FP.F16.F32.PACK_AB R164, R45, R80 ;  /* 0x000000502da4723e */ /* 0x000fcc00000000ff */
[----:B------:R1:W3:Y:S01]  /*fdb0*/  MUFU.EX2 R9, R118 ;  /* 0x0000007600097308 */ /* 0x0002e20000000800 */
[----:B--2---:R-:W-:Y:S01]  /*fdc0*/  FADD.FTZ R4, R84, R11 ;  /* 0x0000000b54047221 */ /* 0x004fe20000010000 */
[C---:B0-----:R-:W-:Y:S01]  /*fdd0*/  FADD.FTZ R0, R46.reuse, R49 ;  /* 0x000000312e007221 */ /* 0x041fe20000010000 */
[----:B------:R-:W-:Y:S02]  /*fde0*/  F2FP.F16.F32.PACK_AB R167, R46, R167 ;  /* 0x000000a72ea7723e */ /* 0x000fe400000000ff */
[----:B-1----:R-:W-:Y:S01]  /*fdf0*/  CS2R R118, SRZ ;  /* 0x0000000000767805 */ /* 0x002fe2000001ff00 */
[C---:B---3--:R-:W-:Y:S01]  /*fe00*/  FADD.FTZ R4, R9.reuse, R4 ;  /* 0x0000000409047221 */ /* 0x048fe20000010000 */
[----:B------:R-:W-:Y:S01]  /*fe10*/  F2FP.F16.F32.PACK_AB R166, R9, R84 ;  /* 0x0000005409a6723e */ /* 0x000fe200000000ff */
[----:B------:R-:W-:Y:S06]  /*fe20*/  @!P3 BRA `(.L_x_9561) ;  /* 0x0000002800d4b947 */ /* 0x000fec0003800000 */
[----:B------:R-:W-:Y:S02]  /*fe30*/  IMAD.MOV.U32 R12, RZ, RZ, R8 ;  /* 0x000000ffff0c7224 */ /* 0x000fe400078e0008 */
[----:B------:R-:W-:Y:S02]  /*fe40*/  IMAD.MOV.U32 R11, RZ, RZ, R7 ;  /* 0x000000ffff0b7224 */ /* 0x000fe400078e0007 */
[----:B------:R-:W-:Y:S02]  /*fe50*/  IMAD.MOV.U32 R15, RZ, RZ, R186 ;  /* 0x000000ffff0f7224 */ /* 0x000fe400078e00ba */
[----:B------:R-:W-:Y:S02]  /*fe60*/  IMAD.MOV.U32 R14, RZ, RZ, R184 ;  /* 0x000000ffff0e7224 */ /* 0x000fe400078e00b8 */
[----:B------:R-:W-:-:S07]  /*fe70*/  IMAD.MOV.U32 R151, RZ, RZ, RZ ;  /* 0x000000ffff977224 */ /* 0x000fce00078e00ff */
.L_x_9571:
[----:B------:R-:W-:Y:S01]  /*fe80*/  ISETP.NE.AND P3, PT, R190, RZ, PT ;  /* 0x000000ffbe00720c */ /* 0x000fe20003f65270 */
[----:B------:R-:W-:Y:S05]  /*fe90*/  YIELD ;  /* 0x0000000000007946 */ /* 0x000fea0003800000 */
[----:B------:R-:W-:-:S04]  /*fea0*/  IADD3 R184, R14, 0x1, RZ ;  /* 0x000000010eb87810 */ /* 0x000fc80007ffe0ff */
[----:B------:R-:W-:-:S04]  /*feb0*/  ISETP.NE.AND P4, PT, R184, 0x2, PT ;  /* 0x00000002b800780c */ /* 0x000fc80003f85270 */
[----:B------:R-:W-:Y:S02]  /*fec0*/  SEL R186, RZ, 0x1, P4 ;  /* 0x00000001ffba7807 */ /* 0x000fe40002000000 */
[----:B------:R-:W-:Y:S02]  /*fed0*/  SEL R184, R184, RZ, P4 ;  /* 0x000000ffb8b87207 */ /* 0x000fe40002000000 */
[----:B------:R-:W-:Y:S01]  /*fee0*/  LOP3.LUT R186, R15, R186, RZ, 0x3c, !PT ;  /* 0x000000ba0fba7212 */ /* 0x000fe200078e3cff */
[----:B------:R-:W-:Y:S06]  /*fef0*/  @P3 BRA `(.L_x_9562) ;  /* 0x0000000000303947 */ /* 0x000fec0003800000 */
[----:B------:R-:W-:Y:S05]  /*ff00*/  @!P0 BRA `(.L_x_9563) ;  /* 0x0000000000048947 */ /* 0x000fea0003800000 */
[----:B------:R-:W-:Y:S01]  /*ff10*/  BPT.TRAP 0x1 ;  /* 0x000000040000795c */ /* 0x000fe20000300000 */
.L_x_9563:
[----:B------:R-:W-:Y:S01]  /*ff20*/  IMAD R3, R184, 0x8, R2 ;  /* 0x00000008b8037824 */ /* 0x000fe200078e0202 */
[----:B------:R-:W-:-:S04]  /*ff30*/  SHF.L.U32 R6, R186, 0x1f, RZ ;  /* 0x0000001fba067819 */ /* 0x000fc800000006ff */
[----:B------:R0:W1:Y:S01]  /*ff40*/  SYNCS.PHASECHK.TRANS64.TRYWAIT P4, [R3+URZ+0x28830], R6 ;  /* 0x02883006030075a7 */ /* 0x000062000808017f */
[----:B------:R-:W-:Y:S05]  /*ff50*/  @!P0 BRA `(.L_x_9564) ;  /* 0x0000000000048947 */ /* 0x000fea0003800000 */
[----:B------:R-:W-:Y:S01]  /*ff60*/  BPT.TRAP 0x1 ;  /* 0x000000040000795c */ /* 0x000fe20000300000 */
.L_x_9564:
[----:B------:R-:W-:Y:S04]  /*ff70*/  BSSY B0, `(.L_x_9562) ;  /* 0x0000004000007945 */ /* 0x000fe80003800000 */
[----:B-1----:R-:W-:Y:S05]  /*ff80*/  @P4 BRA `(.L_x_9565) ;  /* 0x0000000000084947 */ /* 0x002fea0003800000 */
[----:B------:R-:W1:Y:S02]  /*ff90*/  SYNCS.PHASECHK.TRANS64.TRYWAIT P4, [R3+URZ+0x28830], R6 ;  /* 0x02883006030075a7 */ /* 0x000e64000808017f */
[----:B-1----:R-:W-:Y:S05]  /*ffa0*/  @!P4 BRA `(.L_x_9566) ;  /* 0x0000010000ecc947 */ /* 0x002fea0003800000 */
.L_x_9565:
[----:B------:R-:W-:Y:S05]  /*ffb0*/  BSYNC B0 ;  /* 0x0000000000007941 */ /* 0x000fea0003800000 */
.L_x_9562:
[----:B01----:R-:W0:Y:S01]  /*ffc0*/  S2R R3, SR_TID.X ;  /* 0x0000000000037919 */ /* 0x003e220000002100 */
[----:B------:R-:W-:Y:S05]  /*ffd0*/  WARPSYNC.ALL ;  /* 0x0000000000007948 */ /* 0x000fea0003800000 */
[----:B------:R-:W-:Y:S01]  /*ffe0*/  IMAD R6, R184, 0x800, R5 ;  /* 0x00000800b8067824 */ /* 0x000fe200078e0205 */
[----:B------:R-:W-:Y:S01]  /*fff0*/  MOV R9, 0x40000040 ;  /* 0x4000004000097802 */ /* 0x000fe20000000f00 */
[----:B------:R-:W-:Y:S02]  /*10000*/  IMAD.MOV.U32 R7, RZ, RZ, 0x40000040 ;  /* 0x40000040ff077424 */ /* 0x000fe400078e00ff */
[C---:B------:R-:W-:Y:S01]  /*10010*/  VIADD R8, R6.reuse, 0x2 ;  /* 0x0000000206087836 */ /* 0x040fe20000000000 */
[----:B------:R-:W-:-:S02]  /*10020*/  R2UR UR26, R6 ;  /* 0x00000000061a72ca */ /* 0x000fc400000e0000 */
[----:B------:R-:W-:Y:S02]  /*10030*/  R2UR UR27, R7 ;  /* 0x00000000071b72ca */ /* 0x000fe400000e0000 */
[----:B------:R-:W-:Y:S01]  /*10040*/  R2UR UR30, R8 ;  /* 0x00000000081e72ca */ /* 0x000fe200000e0000 */
[----:B------:R-:W-:Y:S01]  /*10050*/  VIADD R8, R6, 0x4 ;  /* 0x0000000406087836 */ /* 0x000fe20000000000 */
[----:B------:R-:W-:Y:S01]  /*10060*/  R2UR UR31, R9 ;  /* 0x00000000091f72ca */ /* 0x000fe200000e0000 */
[----:B------:R-:W-:Y:S01]  /*10070*/  IMAD.MOV.U32 R9, RZ, RZ, 0x40000040 ;  /* 0x40000040ff097424 */ /* 0x000fe200078e00ff */
[----:B------:R-:W-:Y:S02]  /*10080*/  MOV R7, 0x40000040 ;  /* 0x4000004000077802 */ /* 0x000fe40000000f00 */
[----:B------:R-:W-:Y:S01]  /*10090*/  R2UR UR34, R8 ;  /* 0x00000000082272ca */ /* 0x000fe200000e0000 */
[----:B------:R-:W-:Y:S01]  /*100a0*/  VIADD R8, R6, 0x6 ;  /* 0x0000000606087836 */ /* 0x000fe20000000000 */
[----:B------:R-:W-:Y:S01]  /*100b0*/  R2UR UR35, R9 ;  /* 0x00000000092372ca */ /* 0x000fe200000e0000 */
[----:B------:R-:W-:Y:S01]  /*100c0*/  IMAD.MOV.U32 R9, RZ, RZ, 0x40000040 ;  /* 0x40000040ff097424 */ /* 0x000fe200078e00ff */
[----:B------:R-:W-:-:S02]  /*100d0*/  R2UR UR23, R7 ;  /* 0x00000000071772ca */ /* 0x000fc400000e0000 */
[----:B------:R-:W-:Y:S01]  /*100e0*/  R2UR UR6, R8 ;  /* 0x00000000080672ca */ /* 0x000fe200000e0000 */
[----:B------:R-:W-:Y:S01]  /*100f0*/  VIADD R8, R6, 0x400 ;  /* 0x0000040006087836 */ /* 0x000fe20000000000 */
[----:B------:R-:W-:Y:S02]  /*10100*/  R2UR UR7, R9 ;  /* 0x00000000090772ca */ /* 0x000fe400000e0000 */
[----:B------:R-:W-:Y:S02]  /*10110*/  MOV R9, 0x40000040 ;  /* 0x4000004000097802 */ /* 0x000fe40000000f00 */
        /* <DEDUP_REMOVED lines=42> */
.L_x_9568:
[----:B------:R-:W-:Y:S01]  /*103c0*/  SHF.L.U32 R3, R15, 0x1f, RZ ;  /* 0x0000001f0f037819 */ /* 0x000fe200000006ff */
[----:B------:R-:W-:-:S04]  /*103d0*/  IMAD R6, R14, 0x8, R2 ;  /* 0x000000080e067824 */ /* 0x000fc800078e0202 */
[----:B------:R0:W1:Y:S01]  /*103e0*/  SYNCS.PHASECHK.TRANS64.TRYWAIT P3, [R6+URZ+0x28850], R3 ;  /* 0x02885003060075a7 */ /* 0x000062000806017f */
[----:B------:R-:W-:Y:S05]  /*103f0*/  @!P0 BRA `(.L_x_9569) ;  /* 0x0000000000048947 */ /* 0x000fea0003800000 */
[----:B------:R-:W-:Y:S01]  /*10400*/  BPT.TRAP 0x1 ;  /* 0x000000040000795c */ /* 0x000fe20000300000 */
.L_x_9569:
[----:B-1----:R-:W-:Y:S05]  /*10410*/  @P3 BRA `(.L_x_9567) ;  /* 0x0000000000083947 */ /* 0x002fea0003800000 */
[----:B------:R-:W1:Y:S02]  /*10420*/  SYNCS.PHASECHK.TRANS64.TRYWAIT P3, [R6+URZ+0x28850], R3 ;  /* 0x02885003060075a7 */ /* 0x000e64000806017f */
[----:B-1----:R-:W-:Y:S05]  /*10430*/  @!P3 BRA `(.L_x_9570) ;  /* 0x000000fc00dcb947 */ /* 0x002fea0003800000 */
.L_x_9567:
[----:B01----:R-:W-:Y:S01]  /*10440*/  VIADD R3, R2, 0x400 ;  /* 0x0000040002037836 */ /* 0x003fe20000000000 */
[----:B------:R-:W-:Y:S05]  /*10450*/  WARPSYNC.ALL ;  /* 0x0000000000007948 */ /* 0x000fea0003800000 */
[----:B------:R-:W-:Y:S01]  /*10460*/  SHF.R.U32.HI R3, RZ, 0x4, R3 ;  /* 0x00000004ff037819 */ /* 0x000fe20000011603 */
[----:B------:R-:W-:Y:S01]  /*10470*/  IMAD.MOV.U32 R7, RZ, RZ, 0x40000040 ;  /* 0x40000040ff077424 */ /* 0x000fe200078e00ff */
[----:B------:R-:W-:Y:S01]  /*10480*/  WARPGROUP.ARRIVE ;  /* 0x00000000000079c5 */ /* 0x000fe20000000000 */
[----:B------:R-:W-:Y:S01]  /*10490*/  MOV R9, 0x40000040 ;  /* 0x4000004000097802 */ /* 0x000fe20000000f00 */
[----:B------:R-:W-:Y:S01]  /*104a0*/  IMAD.IADD R20, R204, 0x1, R191 ;  /* 0x00000001cc147824 */ /* 0x000fe200078e02bf */
[----:B------:R-:W-:-:S03]  /*104b0*/  LOP3.LUT R3, R3, 0x3fff, RZ, 0xc0, !PT ;  /* 0x00003fff03037812 */ /* 0x000fc600078ec0ff */
[----:B------:R-:W0:Y:S01]  /*104c0*/  S2R R233, SR_TID.X ;  /* 0x0000000000e97919 */ /* 0x000e220000002100 */
[----:B------:R-:W-:Y:S02]  /*104d0*/  R2UR UR7, R7 ;  /* 0x00000000070772ca */ /* 0x000fe400000e0000 */
        /* <DEDUP_REMOVED lines=11> */
[----:B-1----:R-:W-:Y:S01]  /*10590*/  @P2 IMAD.HI.U32 R3, R20, R3, RZ ;  /* 0x0000000314032227 */ /* 0x002fe200078e00ff */
[----:B------:R-:W-:Y:S02]  /*105a0*/  WARPGROUP.DEPBAR.LE gsb0, 0x0 ;  /* 0x00008000000079c5 */ /* 0x000fe40000010000 */
[----:B------:R-:W-:-:S07]  /*105b0*/  WARPGROUP.ARRIVE ;  /* 0x00000000000079c5 */ /* 0x000fce0000000000 */
[----:B------:R-:W-:Y:S01]  /*105c0*/  HGMMA.64x128x16.F32 R88, R176, gdesc[UR4].tnspB, R88, gsb0 ;  /* 0x41e00004b0587df0 */ /* 0x000fe20008000858 */
[----:B------:R-:W-:Y:S02]  /*105d0*/  R2UR UR6, R8 ;  /* 0x00000000080672ca */ /* 0x000fe400000e0000 */
[----:B------:R-:W-:Y:S01]  /*105e0*/  R2UR UR7, R9 ;  /* 0x00000000090772ca */ /* 0x000fe200000e0000 */
[----:B------:R-:W0:Y:S01]  /*105f0*/  @P2 LDC R8, c[0x0][0x450] ;  /* 0x00011400ff082b82 */ /* 0x000e220000000800 */
[----:B------:R-:W-:Y:S01]  /*10600*/  IMAD.MOV.U32 R9, RZ, RZ, 0x40000040 ;  /* 0x40000040ff097424 */ /* 0x000fe200078e00ff */
[----:B0-----:R-:W-:Y:S01]  /*10610*/  @P2 SHF.R.U32.HI R20, RZ, R8, R3 ;  /* 0x00000008ff142219 */ /* 0x001fe20000011603 */
[----:B------:R-:W-:-:S04]  /*10620*/  IMAD.MOV.U32 R3, RZ, RZ, -0x80 ;  /* 0xffffff80ff037424 */ /* 0x000fc800078e00ff */
[----:B------:R-:W-:-:S04]  /*10630*/  IMAD R8, R10, R3, 0x1 ;  /* 0x000000010a087424 */ /* 0x000fc800078e0203 */
[----:B------:R-:W-:-:S05]  /*10640*/  IMAD R8, R203, -0x2, R8 ;  /* 0xfffffffecb087824 */ /* 0x000fca00078e0208 */
[----:B------:R-:W-:Y:S02]  /*10650*/  IADD3 R15, -R192, R8, R193 ;  /* 0x00000008c00f7210 */ /* 0x000fe40007ffe1c1 */
[----:B------:R-:W-:Y:S01]  /*10660*/  IADD3 R8, R6, 0x180, RZ ;  /* 0x0000018006087810 */ /* 0x000fe20007ffe0ff */
[----:B------:R-:W-:Y:S02]  /*10670*/  WARPGROUP.DEPBAR.LE gsb0, 0x0 ;  /* 0x00008000000079c5 */ /* 0x000fe40000010000 */
[----:B------:R-:W-:-:S06]  /*10680*/  WARPGROUP.ARRIVE ;  /* 0x00000000000079c5 */ /* 0x000fcc0000000000 */
[----:B------:R-:W-:Y:S01]  /*10690*/  HGMMA.64x128x16.F32 R88, R172, gdesc[UR4].tnspB, R88, gsb0 ;  /* 0x41e00004ac587df0 */ /* 0x000fe20008000858 */
[----:B------:R-:W-:Y:S02]  /*106a0*/  R2UR UR6, R8 ;  /* 0x00000000080672ca */ /* 0x000fe400000e0000 */
[----:B------:R-:W-:Y:S01]  /*106b0*/  R2UR UR7, R9 ;  /* 0x00000000090772ca */ /* 0x000fe200000e0000 */
[----:B------:R-:W-:Y:S01]  /*106c0*/  IMAD.MOV.U32 R9, RZ, RZ, 0x40000040 ;  /* 0x40000040ff097424 */ /* 0x000fe200078e00ff */
[----:B------:R-:W-:Y:S02]  /*106d0*/  WARPGROUP.DEPBAR.LE gsb0, 0x0 ;  /* 0x00008000000079c5 */ /* 0x000fe40000010000 */
[----:B------:R-:W-:Y:S01]  /*106e0*/  WARPGROUP.ARRIVE ;  /* 0x00000000000079c5 */ /* 0x000fe20000000000 */
[----:B------:R-:W0:Y:S04]  /*106f0*/  SHFL.IDX PT, R172, R20, RZ, 0x1c1f ;  /* 0x001c1fff14ac7589 */ /* 0x000e2800000e0000 */
[----:B------:R-:W1:Y:S04]  /*10700*/  SHFL.IDX PT, R20, R20, 0x1, 0x1c1f ;  /* 0x003c1f0014147f89 */ /* 0x000e6800000e0000 */
[----:B------:R-:W-:Y:S01]  /*10710*/  HGMMA.64x128x16.F32 R88, R168, gdesc[UR4].tnspB, R88, gsb0 ;  /* 0x41e00004a8587df0 */ /* 0x000fe20008000858 */
[----:B------:R-:W-:-:S02]  /*10720*/  R2UR UR7, R9 ;  /* 0x00000000090772ca */ /* 0x000fc400000e0000 */
[----:B------:R-:W-:Y:S01]  /*10730*/  MOV R9, 0x40000040 ;  /* 0x4000004000097802 */ /* 0x000fe20000000f00 */
[C---:B0-----:R-:W-:Y:S02]  /*10740*/  IMAD.IADD R3, R15.reuse, 0x1, R172 ;  /* 0x000000010f037824 */ /* 0x041fe400078e02ac */
[----:B-1----:R-:W-:-:S03]  /*10750*/  IMAD.IADD R15, R15, 0x1, R20 ;  /* 0x000000010f0f7824 */ /* 0x002fc600078e0214 */
[C---:B------:R-:W-:Y:S01]  /*10760*/  ISETP.GT.AND P3, PT, R3.reuse, RZ, PT ;  /* 0x000000ff0300720c */ /* 0x040fe20003f64270 */
[----:B------:R-:W-:Y:S01]  /*10770*/  VIADD R20, R6, 0x300 ;  /* 0x0000030006147836 */ /* 0x000fe20000000000 */
[C---:B------:R-:W-:Y:S02]  /*10780*/  ISETP.GT.AND P4, PT, R3.reuse, 0x1, PT ;  /* 0x000000010300780c */ /* 0x040fe40003f84270 */
[----:B------:R-:W-:Y:S02]  /*10790*/  FSEL R24, R24, -INF , P3 ;  /* 0xff80000018187808 */ /* 0x000fe40001800000 */
[----:B------:R-:W-:Y:S02]  /*107a0*/  ISETP.GT.AND P3, PT, R3, 0x8, PT ;  /* 0x000000080300780c */ /* 0x000fe40003f64270 */
[----:B------:R-:W-:Y:S02]  /*107b0*/  FSEL R172, R25, -INF , P4 ;  /* 0xff80000019ac7808 */ /* 0x000fe40002000000 */
[----:B------:R-:W-:-:S02]  /*107c0*/  FMNMX.FTZ R7, R24, R11, !PT ;  /* 0x0000000b18077209 */ /* 0x000fc40007810000 */
[C---:B------:R-:W-:Y:S02]  /*107d0*/  ISETP.GT.AND P4, PT, R3.reuse, 0x9, PT ;  /* 0x000000090300780c */ /* 0x040fe40003f84270 */
[----:B------:R-:W-:Y:S02]  /*107e0*/  FSEL R28, R28, -INF , P3 ;  /* 0xff8000001c1c7808 */ /* 0x000fe40001800000 */
[----:B------:R-:W-:Y:S02]  /*107f0*/  FMNMX.FTZ R7, R172, R7, !PT ;  /* 0x00000007ac077209 */ /* 0x000fe40007810000 */
        /* <DEDUP_REMOVED lines=13> */
[----:B------:R-:W-:Y:S02]  /*108d0*/  FMNMX.FTZ R7, R36, R7, !PT ;  /* 0x0000000724077209 */ /* 0x000fe40007810000 */
[----:B------:R-:W-:-:S02]  /*108e0*/  FSEL R40, R40, -INF , P3 ;  /* 0xff80000028287808 */ /* 0x000fc40001800000 */
[----:B------:R-:W-:Y:S02]  /*108f0*/  ISETP.GT.AND P3, PT, R3, 0x28, PT ;  /* 0x000000280300780c */ /* 0x000fe40003f64270 */
[----:B------:R-:W-:Y:S02]  /*10900*/  ISETP.GT.AND P5, PT, R15, RZ, PT ;  /* 0x000000ff0f00720c */ /* 0x000fe40003fa4270 */
[----:B------:R-:W-:Y:S02]  /*10910*/  FSEL R44, R44, -INF , P3 ;  /* 0xff8000002c2c7808 */ /* 0x000fe40001800000 */
[----:B------:R-:W-:Y:S02]  /*10920*/  ISETP.GT.AND P3, PT, R3, 0x30, PT ;  /* 0x000000300300780c */ /* 0x000fe40003f64270 */
[----:B------:R-:W-:Y:S02]  /*10930*/  FSEL R26, R26, -INF , P5 ;  /* 0xff8000001a1a7808 */ /* 0x000fe40002800000 */
[----:B------:R-:W-:-:S02]  /*10940*/  FSEL R48, R48, -INF , P3 ;  /* 0xff80000030307808 */ /* 0x000fc40001800000 */
[----:B------:R-:W-:Y:S02]  /*10950*/  ISETP.GT.AND P3, PT, R3, 0x38, PT ;  /* 0x000000380300780c */ /* 0x000fe40003f64270 */
[----:B------:R-:W-:Y:S02]  /*10960*/  ISETP.GT.AND P5, PT, R15, 0x8, PT ;  /* 0x000000080f00780c */ /* 0x000fe40003fa4270 */
        /* <DEDUP_REMOVED lines=23> */
[C---:B------:R-:W-:Y:S02]  /*10ae0*/  ISETP.GT.AND P5, PT, R15.reuse, 0x28, PT ;  /* 0x000000280f00780c */ /* 0x040fe40003fa4270 */
[----:B------:R-:W-:Y:S02]  /*10af0*/  FSEL R84, R84, -INF , P3 ;  /* 0xff80000054547808 */ /* 0x000fe40001800000 */
[----:B------:R-:W-:Y:S02]  /*10b00*/  FSEL R46, R46, -INF , P5 ;  /* 0xff8000002e2e7808 */ /* 0x000fe40002800000 */
[----:B------:R-:W-:Y:S01]  /*10b10*/  ISETP.GT.AND P5, PT, R15, 0x30, PT ;  /* 0x000000300f00780c */ /* 0x000fe20003fa4270 */
[----:B------:R-:W-:Y:S02]  /*10b20*/  WARPGROUP.DEPBAR.LE gsb0, 0x0 ;  /* 0x00008000000079c5 */ /* 0x000fe40000010000 */
[----:B------:R-:W-:Y:S01]  /*10b30*/  FSEL R168, R37, -INF , P4 ;  /* 0xff80000025a87808 */ /* 0x000fe20002000000 */
[----:B------:R-:W-:Y:S01]  /*10b40*/  WARPGROUP.ARRIVE ;  /* 0x00000000000079c5 */ /* 0x000fe20000000000 */
        /* <DEDUP_REMOVED lines=33> */
[----:B------:R-:W-:Y:S01]  /*10d60*/  FMNMX.FTZ R7, R69, R8, !PT ;  /* 0x0000000845077209 */ /* 0x000fe20007810000 */
[----:B------:R-:W-:Y:S01]  /*10d70*/  VIADD R8, R6, 0x200 ;  /* 0x0000020006087836 */ /* 0x000fe20000000000 */
[----:B------:R-:W-:Y:S02]  /*10d80*/  FSEL R73, R73, -INF , P4 ;  /* 0xff80000049497808 */ /* 0x000fe40002000000 */
[----:B------:R-:W-:Y:S02]  /*10d90*/  FMNMX.FTZ R7, R72, R7, !PT ;  /* 0x0000000748077209 */ /* 0x000fe40007810000 */
[----:B------:R-:W-:-:S02]  /*10da0*/  R2UR UR6, R8 ;  /* 0x00000000080672ca */ /* 0x000fc400000e0000 */
[----:B------:R-:W-:Y:S02]  /*10db0*/  ISETP.GT.AND P4, PT, R3, 0x69, PT ;  /* 0x000000690300780c */ /* 0x000fe40003f84270 */
[----:B------:R-:W-:Y:S02]  /*10dc0*/  FMNMX.FTZ R7, R73, R7, !PT ;  /* 0x0000000749077209 */ /* 0x000fe40007810000 */
[----:B------:R-:W-:Y:S02]  /*10dd0*/  FSEL R77, R77, -INF , P4 ;  /* 0xff8000004d4d7808 */ /* 0x000fe40002000000 */
[----:B------:R-:W-:Y:S02]  /*10de0*/  FMNMX.FTZ R8, R76, R7, !PT ;  /* 0x000000074c087209 */ /* 0x000fe40007810000 */
[----:B------:R-:W-:Y:S02]  /*10df0*/  ISETP.GT.AND P4, PT, R3, 0x71, PT ;  /* 0x000000710300780c */ /* 0x000fe40003f84270 */
[----:B------:R-:W-:Y:S01]  /*10e00*/  FMNMX.FTZ R7, R77, R8, !PT ;  /* 0x000000084d077209 */ /* 0x000fe20007810000 */
[----:B------:R-:W-:Y:S01]  /*10e10*/  HGMMA.64x128x16.F32 R88, R152, gdesc[UR4].tnspB, R88, gsb0 ;  /* 0x41e0000498587df0 */ /* 0x000fe20008000858 */
[----:B------:R-:W-:-:S02]  /*10e20*/  FSEL R81, R81, -INF , P4 ;  /* 0xff80000051517808 */ /* 0x000fc40002000000 */
[----:B------:R-:W-:Y:S02]  /*10e30*/  FMNMX.FTZ R8, R80, R7, !PT ;  /* 0x0000000750087209 */ /* 0x000fe40007810000 */
[----:B------:R-:W-:Y:S02]  /*10e40*/  ISETP.GT.AND P4, PT, R3, 0x79, PT ;  /* 0x000000790300780c */ /* 0x000fe40003f84270 */
[----:B------:R-:W-:Y:S02]  /*10e50*/  FMNMX.FTZ R3, R81, R8, !PT ;  /* 0x0000000851037209 */ /* 0x000fe40007810000 */
[----:B------:R-:W-:Y:S02]  /*10e60*/  R2UR UR7, R9 ;  /* 0x00000000090772ca */ /* 0x000fe400000e0000 */
[----:B------:R-:W-:Y:S02]  /*10e70*/  FMNMX.FTZ R3, R84, R3, !PT ;  /* 0x0000000354037209 */ /* 0x000fe40007810000 */
[----:B------:R-:W-:-:S02]  /*10e80*/  FSEL R50, R50, -INF , P5 ;  /* 0xff80000032327808 */ /* 0x000fc40002800000 */
        /* <DEDUP_REMOVED lines=19> */
[----:B------:R-:W-:Y:S01]  /*10fc0*/  FSEL R152, R85, -INF , P4 ;  /* 0xff80000055987808 */ /* 0x000fe20002000000 */
[----:B------:R-:W-:Y:S01]  /*10fd0*/  WARPGROUP.ARRIVE ;  /* 0x00000000000079c5 */ /* 0x000fe20000000000 */
[----:B------:R-:W-:Y:S02]  /*10fe0*/  ISETP.GT.AND P4, PT, R15, 0x1, PT ;  /* 0x000000010f00780c */ /* 0x000fe40003f84270 */
[----:B------:R-:W-:Y:S01]  /*10ff0*/  FMNMX.FTZ R21, R152, R3, !PT ;  /* 0x0000000398157209 */ /* 0x000fe20007810000 */
[----:B------:R-:W-:Y:S01]  /*11000*/  IMAD.U32 R3, RZ, RZ, UR44 ;  /* 0x0000002cff037e24 */ /* 0x000fe2000f8e00ff */
[----:B------:R-:W-:Y:S02]  /*11010*/  FSEL R154, R27, -INF , P4 ;  /* 0xff8000001b9a7808 */ /* 0x000fe40002000000 */
[----:B------:R-:W-:Y:S01]  /*11020*/  ISETP.GT.AND P4, PT, R15, 0x9, PT ;  /* 0x000000090f00780c */ /* 0x000fe20003f84270 */
[----:B------:R-:W0:Y:S02]  /*11030*/  SHFL.BFLY PT, R8, R21, 0x2, 0x1f ;  /* 0x0c401f0015087f89 */ /* 0x000e2400000e0000 */
[----:B0-----:R-:W-:-:S02]  /*11040*/  FMNMX.FTZ R33, R21, R8, !PT ;  /* 0x0000000815217209 */ /* 0x001fc40007810000 */
[----:B------:R-:W-:-:S03]  /*11050*/  FMNMX.FTZ R21, R26, R12, !PT ;  /* 0x0000000c1a157209 */ /* 0x000fc60007810000 */
[----:B------:R-:W0:Y:S01]  /*11060*/  SHFL.BFLY PT, R8, R33, 0x1, 0x1f ;  /* 0x0c201f0021087f89 */ /* 0x000e2200000e0000 */
[----:B------:R-:W-:-:S04]  /*11070*/  FMNMX.FTZ R21, R154, R21, !PT ;  /* 0x000000159a157209 */ /* 0x000fc80007810000 */
[----:B------:R-:W-:Y:S02]  /*11080*/  FMNMX.FTZ R21, R30, R21, !PT ;  /* 0x000000151e157209 */ /* 0x000fe40007810000 */
[----:B0-----:R-:W-:Y:S01]  /*11090*/  FMNMX.FTZ R7, R33, R8, !PT ;  /* 0x0000000821077209 */ /* 0x001fe20007810000 */
[----:B------:R-:W-:-:S03]  /*110a0*/  VIADD R8, R6, 0x280 ;  /* 0x0000028006087836 */ /* 0x000fc60000000000 */
[C---:B------:R-:W-:Y:S01]  /*110b0*/  FSETP.NEU.FTZ.AND P3, PT, R7.reuse, -INF , PT ;  /* 0xff8000000700780b */ /* 0x040fe20003f7d000 */
[----:B------:R-:W-:Y:S01]  /*110c0*/  FMUL.FTZ R29, R7, R3 ;  /* 0x00000003071d7220 */ /* 0x000fe20000410000 */
[----:B------:R-:W-:-:S04]  /*110d0*/  R2UR UR6, R8 ;  /* 0x00000000080672ca */ /* 0x000fc800000e0000 */
[----:B------:R-:W-:-:S05]  /*110e0*/  FSEL R29, R29, RZ, P3 ;  /* 0x000000ff1d1d7208 */ /* 0x000fca0001800000 */
[-CC-:B------:R-:W-:Y:S01]  /*110f0*/  FFMA.FTZ R9, R28, R3.reuse, -R29.reuse ;  /* 0x000000031c097223 */ /* 0x180fe2000001081d */
[-CC-:B------:R-:W-:Y:S01]  /*11100*/  FFMA.FTZ R28, R174, R3.reuse, -R29.reuse ;  /* 0x00000003ae1c7223 */ /* 0x180fe2000001081d */
[-CC-:B------:R-:W-:Y:S01]  /*11110*/  FFMA.FTZ R27, R32, R3.reuse, -R29.reuse ;  /* 0x00000003201b7223 */ /* 0x180fe2000001081d */
[-CC-:B------:R-:W-:Y:S01]  /*11120*/  FFMA.FTZ R32, R168, R3.reuse, -R29.reuse ;  /* 0x00000003a8207223 */ /* 0x180fe2000001081d */
[----:B------:R-:W-:Y:S01]  /*11130*/  HGMMA.64x128x16.F32 R88, R156, gdesc[UR4].tnspB, R88, gsb0 ;  /* 0x41e000049c587df0 */ /* 0x000fe20008000858 */
[-CC-:B------:R-:W-:Y:S01]  /*11140*/  FFMA.FTZ R25, R24, R3.reuse, -R29.reuse ;  /* 0x0000000318197223 */ /* 0x180fe2000001081d */
[-CC-:B------:R-:W-:Y:S01]  /*11150*/  FFMA.FTZ R24, R172, R3.reuse, -R29.reuse ;  /* 0x00000003ac187223 */ /* 0x180fe2000001081d */
[-CC-:B------:R-:W-:Y:S01]  /*11160*/  FFMA.FTZ R172, R40, R3.reuse, -R29.reuse ;  /* 0x0000000328ac7223 */ /* 0x180fe2000001081d */
[-CC-:B------:R-:W-:Y:S01]  /*11170*/  FFMA.FTZ R40, R178, R3.reuse, -R29.reuse ;  /* 0x00000003b2287223 */ /* 0x180fe2000001081d */
[-CC-:B------:R-:W-:Y:S01]  /*11180*/  FFMA.FTZ R37, R48, R3.reuse, -R29.reuse ;  /* 0x0000000330257223 */ /* 0x180fe2000001081d */
[----:B------:R-:W-:Y:S01]  /*11190*/  FFMA.FTZ R48, R232, R3, -R29 ;  /* 0x00000003e8307223 */ /* 0x000fe2000001081d */
[----:B------:R-:W-:Y:S01]  /*111a0*/  R2UR UR6, R20 ;  /* 0x00000000140672ca */ /* 0x000fe200000e0000 */
[----:B------:R-:W-:-:S02]  /*111b0*/  VIADD R20, R6, 0x380 ;  /* 0x0000038006147836 */ /* 0x000fc40000000000 */
        /* <DEDUP_REMOVED lines=29> */
[----:B------:R-:W-:Y:S01]  /*11390*/  FSEL R156, R31, -INF , P4 ;  /* 0xff8000001f9c7808 */ /* 0x000fe20002000000 */
[--C-:B------:R-:W-:Y:S01]  /*113a0*/  FFMA.FTZ R31, R36, R3, -R29.reuse ;  /* 0x00000003241f7223 */ /* 0x100fe2000001081d */
[----:B------:R-:W-:Y:S01]  /*113b0*/  ISETP.GT.AND P4, PT, R15, 0x11, PT ;  /* 0x000000110f00780c */ /* 0x000fe20003f84270 */
[----:B------:R-:W-:Y:S01]  /*113c0*/  WARPGROUP.ARRIVE ;  /* 0x00000000000079c5 */ /* 0x000fe20000000000 */
[----:B------:R-:W-:Y:S01]  /*113d0*/  FMNMX.FTZ R21, R156, R21, !PT ;  /* 0x000000159c157209 */ /* 0x000fe20007810000 */
[----:B------:R-:W-:Y:S01]  /*113e0*/  MUFU.EX2 R56, R56 ;  /* 0x0000003800387308 */ /* 0x000fe20000000800 */
[----:B------:R-:W-:Y:S01]  /*113f0*/  FSEL R158, R35, -INF , P4 ;  /* 0xff800000239e7808 */ /* 0x000fe20002000000 */
[--C-:B------:R-:W-:Y:S01]  /*11400*/  FFMA.FTZ R35, R44, R3, -R29.reuse ;  /* 0x000000032c237223 */ /* 0x100fe2000001081d */
[----:B------:R-:W-:Y:S01]  /*11410*/  FMNMX.FTZ R21, R34, R21, !PT ;  /* 0x0000001522157209 */ /* 0x000fe20007810000 */
[----:B------:R-:W-:Y:S01]  /*11420*/  FFMA.FTZ R44, R180, R3, -R29 ;  /* 0x00000003b42c7223 */ /* 0x000fe2000001081d */
[----:B------:R-:W-:-:S02]  /*11430*/  ISETP.GT.AND P4, PT, R15, 0x19, PT ;  /* 0x000000190f00780c */ /* 0x000fc40003f84270 */
[----:B------:R-:W-:Y:S01]  /*11440*/  FMNMX.FTZ R21, R158, R21, !PT ;  /* 0x000000159e157209 */ /* 0x000fe20007810000 */
[----:B------:R-:W-:Y:S01]  /*11450*/  MUFU.EX2 R31, R31 ;  /* 0x0000001f001f7308 */ /* 0x000fe20000000800 */
[----:B------:R-:W-:Y:S01]  /*11460*/  FSEL R174, R39, -INF , P4 ;  /* 0xff80000027ae7808 */ /* 0x000fe20002000000 */
[--C-:B------:R-:W-:Y:S01]  /*11470*/  FFMA.FTZ R39, R182, R3, -R29.reuse ;  /* 0x00000003b6277223 */ /* 0x100fe2000001081d */
[----:B------:R-:W-:Y:S02]  /*11480*/  FMNMX.FTZ R21, R38, R21, !PT ;  /* 0x0000001526157209 */ /* 0x000fe40007810000 */
[----:B------:R-:W-:Y:S02]  /*11490*/  ISETP.GT.AND P4, PT, R15, 0x21, PT ;  /* 0x000000210f00780c */ /* 0x000fe40003f84270 */
        /* <DEDUP_REMOVED lines=11> */
[----:B------:R-:W-:Y:S01]  /*11550*/  FMNMX.FTZ R21, R46, R21, !PT ;  /* 0x000000152e157209 */ /* 0x000fe20007810000 */
[----:B------:R-:W-:Y:S01]  /*11560*/  FFMA.FTZ R72, R81, R3, -R29 ;  /* 0x0000000351487223 */ /* 0x000fe2000001081d */
[----:B------:R-:W-:Y:S02]  /*11570*/  ISETP.GT.AND P4, PT, R15, 0x31, PT ;  /* 0x000000310f00780c */ /* 0x000fe40003f84270 */
[----:B------:R-:W-:Y:S01]  /*11580*/  FMNMX.FTZ R21, R168, R21, !PT ;  /* 0x00000015a8157209 */ /* 0x000fe20007810000 */
[----:B------:R-:W-:Y:S01]  /*11590*/  MUFU.EX2 R39, R39 ;  /* 0x0000002700277308 */ /* 0x000fe20000000800 */
[----:B------:R-:W-:-:S02]  /*115a0*/  FSEL R51, R51, -INF , P4 ;  /* 0xff80000033337808 */ /* 0x000fc40002000000 */
[----:B------:R-:W-:Y:S02]  /*115b0*/  FMNMX.FTZ R8, R50, R21, !PT ;  /* 0x0000001532087209 */ /* 0x000fe40007810000 */
[----:B------:R-:W-:Y:S02]  /*115c0*/  ISETP.GT.AND P4, PT, R15, 0x39, PT ;  /* 0x000000390f00780c */ /* 0x000fe40003f84270 */
[----:B------:R-:W-:Y:S01]  /*115d0*/  FMNMX.FTZ R21, R51, R8, !PT ;  /* 0x0000000833157209 */ /* 0x000fe20007810000 */
[----:B------:R-:W-:Y:S01]  /*115e0*/  MUFU.EX2 R43, R43 ;  /* 0x0000002b002b7308 */ /* 0x000fe20000000800 */
[----:B------:R-:W-:Y:S02]  /*115f0*/  FSEL R55, R55, -INF , P4 ;  /* 0xff80000037377808 */ /* 0x000fe40002000000 */
[----:B------:R-:W-:Y:S02]  /*11600*/  FMNMX.FTZ R8, R54, R21, !PT ;  /* 0x0000001536087209 */ /* 0x000fe40007810000 */
[----:B------:R-:W-:-:S02]  /*11610*/  ISETP.GT.AND P4, PT, R15, 0x41, PT ;  /* 0x000000410f00780c */ /* 0x000fc40003f84270 */
[----:B------:R-:W-:Y:S01]  /*11620*/  FMNMX.FTZ R21, R55, R8, !PT ;  /* 0x0000000837157209 */ /* 0x000fe20007810000 */
[----:B------:R-:W-:Y:S01]  /*11630*/  MUFU.EX2 R45, R45 ;  /* 0x0000002d002d7308 */ /* 0x000fe20000000800 */
[----:B------:R-:W-:Y:S02]  /*11640*/  FSEL R59, R59, -INF , P4 ;  /* 0xff8000003b3b7808 */ /* 0x000fe40002000000 */
        /* <DEDUP_REMOVED lines=36> */
[----:B0-----:R-:W-:Y:S02]  /*11890*/  F2FP.F16.F32.PACK_AB R152, R48, R41 ;  /* 0x000000293098723e */ /* 0x001fe400000000ff */
[----:B------:R-:W-:Y:S01]  /*118a0*/  FMNMX.FTZ R21, R232, R21, !PT ;  /* 0x00000015e8157209 */ /* 0x000fe20007810000 */
[----:B------:R0:W-:Y:S04]  /*118b0*/  MUFU.EX2 R15, R60 ;  /* 0x0000003c000f7308 */ /* 0x0001e80000000800 */
[----:B------:R-:W1:Y:S04]  /*118c0*/  SHFL.BFLY PT, R8, R21, 0x2, 0x1f ;  /* 0x0c401f0015087f89 */ /* 0x000e6800000e0000 */
[----:B------:R-:W-:Y:S01]  /*118d0*/  MUFU.EX2 R76, R76 ;  /* 0x0000004c004c7308 */ /* 0x000fe20000000800 */
[----:B0-----:R-:W-:-:S07]  /*118e0*/  FFMA.FTZ R60, R69, R3, -R29 ;  /* 0x00000003453c7223 */ /* 0x001fce000001081d */
[----:B------:R-:W-:Y:S01]  /*118f0*/  MUFU.EX2 R60, R60 ;  /* 0x0000003c003c7308 */ /* 0x000fe20000000800 */
[----:B-1----:R-:W-:-:S05]  /*11900*/  FMNMX.FTZ R8, R21, R8, !PT ;  /* 0x0000000815087209 */ /* 0x002fca0007810000 */
[----:B------:R-:W0:Y:S02]  /*11910*/  SHFL.BFLY PT, R21, R8, 0x1, 0x1f ;  /* 0x0c201f0008157f89 */ /* 0x000e2400000e0000 */
[----:B0-----:R-:W-:Y:S01]  /*11920*/  FMNMX.FTZ R8, R8, R21, !PT ;  /* 0x0000001508087209 */ /* 0x001fe20007810000 */
[----:B------:R-:W-:-:S03]  /*11930*/  IMAD.MOV.U32 R21, RZ, RZ, 0x40000040 ;  /* 0x40000040ff157424 */ /* 0x000fc600078e00ff */
[C---:B------:R-:W-:Y:S01]  /*11940*/  FSETP.NEU.FTZ.AND P4, PT, R8.reuse, -INF , PT ;  /* 0xff8000000800780b */ /* 0x040fe20003f9d000 */
[----:B------:R-:W-:Y:S01]  /*11950*/  FMUL.FTZ R61, R8, R3 ;  /* 0x00000003083d7220 */ /* 0x000fe20000410000 */
[----:B------:R-:W-:Y:S01]  /*11960*/  R2UR UR7, R21 ;  /* 0x00000000150772ca */ /* 0x000fe200000e0000 */
[----:B------:R-:W-:-:S03]  /*11970*/  IMAD.MOV.U32 R21, RZ, RZ, 0x40000040 ;  /* 0x40000040ff157424 */ /* 0x000fc600078e00ff */
[----:B------:R-:W-:-:S05]  /*11980*/  FSEL R29, R61, RZ, P4 ;  /* 0x000000ff3d1d7208 */ /* 0x000fca0002000000 */
[-CC-:B------:R-:W-:Y:S01]  /*11990*/  FFMA.FTZ R175, R46, R3.reuse, -R29.reuse ;  /* 0x000000032eaf7223 */ /* 0x180fe2000001081d */
[----:B------:R-:W-:Y:S01]  /*119a0*/  FSEL R46, R7, RZ, P3 ;  /* 0x000000ff072e7208 */ /* 0x000fe20001800000 */
[-CC-:B------:R-:W-:Y:S01]  /*119b0*/  FFMA.FTZ R26, R26, R3.reuse, -R29.reuse ;  /* 0x000000031a1a7223 */ /* 0x180fe2000001081d */
[-C--:B------:R-:W-:Y:S01]  /*119c0*/  FFMA.FTZ R181, R154, R3.reuse, -R29 ;  /* 0x000000039ab57223 */ /* 0x080fe2000001081d */
[----:B------:R-:W-:Y:S01]  /*119d0*/  HGMMA.64x128x16.F32 R88, R160, gdesc[UR4].tnspB, R88, gsb0 ;  /* 0x41e00004a0587df0 */ /* 0x000fe20008000858 */
[----:B------:R-:W-:Y:S01]  /*119e0*/  R2UR UR6, R20 ;  /* 0x00000000140672ca */ /* 0x000fe200000e0000 */
[----:B------:R-:W-:Y:S01]  /*119f0*/  FADD.FTZ R46, -R46, R11 ;  /* 0x0000000b2e2e7221 */ /* 0x000fe20000010100 */
[----:B------:R-:W-:Y:S01]  /*11a00*/  R2UR UR7, R21 ;  /* 0x00000000150772ca */ /* 0x000fe200000e0000 */
[----:B------:R-:W-:Y:S01]  /*11a10*/  MUFU.EX2 R26, R26 ;  /* 0x0000001a001a7308 */ /* 0x000fe20000000800 */
[----:B------:R-:W-:Y:S01]  /*11a20*/  FSEL R11, R8, RZ, P4 ;  /* 0x000000ff080b7208 */ /* 0x000fe20002000000 */
[-C--:B------:R-:W-:Y:S01]  /*11a30*/  FMUL.FTZ R6, R46, R3.reuse ;  /* 0x000000032e067220 */ /* 0x080fe20000410000 */
[-CC-:B------:R-:W-:Y:S01]  /*11a40*/  FFMA.FTZ R183, R30, R3.reuse, -R29.reuse ;  /* 0x000000031eb77223 */ /* 0x180fe2000001081d */
[-CC-:B------:R-:W-:Y:S01]  /*11a50*/  FFMA.FTZ R84, R156, R3.reuse, -R29.reuse ;  /* 0x000000039c547223 */ /* 0x180fe2000001081d */
[-CC-:B------:R-:W-:Y:S01]  /*11a60*/  FFMA.FTZ R177, R34, R3.reuse, -R29.reuse ;  /* 0x0000000322b17223 */ /* 0x180fe2000001081d */
[----:B------:R-:W-:Y:S01]  /*11a70*/  FADD.FTZ R12, -R11, R12 ;  /* 0x0000000c0b0c7221 */ /* 0x000fe20000010100 */
[----:B------:R-:W-:Y:S01]  /*11a80*/  IADD3 R20, -R233, 0xb, RZ ;  /* 0x0000000be9147810 */ /* 0x000fe20007ffe1ff */
[----:B------:R-:W-:Y:S01]  /*11a90*/  MUFU.EX2 R6, R6 ;  /* 0x0000000600067308 */ /* 0x000fe20000000800 */
[-CC-:B------:R-:W-:Y:S01]  /*11aa0*/  FFMA.FTZ R30, R158, R3.reuse, -R29.reuse ;  /* 0x000000039e1e7223 */ /* 0x180fe2000001081d */
[-C--:B------:R-:W-:Y:S01]  /*11ab0*/  FMUL.FTZ R11, R12, R3.reuse ;  /* 0x000000030c0b7220 */ /* 0x080fe20000410000 */
[----:B------:R-:W-:Y:S01]  /*11ac0*/  @!P1 LEA R12, R184, R2, 0x3 ;  /* 0x00000002b80c9211 */ /* 0x000fe200078e18ff */
[----:B------:R-:W-:Y:S01]  /*11ad0*/  FFMA.FTZ R179, R38, R3, -R29 ;  /* 0x0000000326b37223 */ /* 0x000fe2000001081d */
[----:B------:R-:W-:-:S02]  /*11ae0*/  @!P1 IMAD R46, R14, 0x8, R2 ;  /* 0x000000080e2e9824 */ /* 0x000fc400078e0202 */
[-CC-:B------:R-:W-:Y:S01]  /*11af0*/  FFMA.FTZ R80, R174, R3.reuse, -R29.reuse ;  /* 0x00000003ae507223 */ /* 0x180fe2000001081d */
[-CC-:B------:R-:W-:Y:S01]  /*11b00*/  FFMA.FTZ R173, R42, R3.reuse, -R29.reuse ;  /* 0x000000032aad7223 */ /* 0x180fe2000001081d */
[----:B------:R-:W0:Y:S01]  /*11b10*/  MUFU.EX2 R11, R11 ;  /* 0x0000000b000b7308 */ /* 0x000e220000000800 */
[----:B------:R-:W-:Y:S02]  /*11b20*/  @!P1 VIADD R12, R12, 0x28840 ;  /* 0x000288400c0c9836 */ /* 0x000fe40000000000 */
[-CC-:B------:R-:W-:Y:S01]  /*11b30*/  FFMA.FTZ R42, R51, R3.reuse, -R29.reuse ;  /* 0x00000003332a7223 */ /* 0x180fe2000001081d */
[-CC-:B------:R-:W-:Y:S01]  /*11b40*/  FFMA.FTZ R34, R36, R3.reuse, -R29.reuse ;  /* 0x0000000324227223 */ /* 0x180fe2000001081d */
[----:B------:R-:W-:Y:S02]  /*11b50*/  @!P1 VIADD R46, R46, 0x28860 ;  /* 0x000288602e2e9836 */ /* 0x000fe40000000000 */
[-CC-:B------:R-:W-:Y:S01]  /*11b60*/  FFMA.FTZ R36, R168, R3.reuse, -R29.reuse ;  /* 0x00000003a8247223 */ /* 0x180fe2000001081d */
[----:B------:R-:W-:Y:S01]  /*11b70*/  @!P1 PRMT R21, RZ, 0x654, R12 ;  /* 0x00000654ff159816 */ /* 0x000fe2000000000c */
[-CC-:B------:R-:W-:Y:S01]  /*11b80*/  FFMA.FTZ R169, R50, R3.reuse, -R29.reuse ;  /* 0x0000000332a97223 */ /* 0x180fe2000001081d */
[----:B------:R-:W1:Y:S01]  /*11b90*/  MUFU.EX2 R181, R181 ;  /* 0x000000b500b57308 */ /* 0x000e620000000800 */
[----:B------:R-:W-:Y:S01]  /*11ba0*/  @!P1 PRMT R46, RZ, 0x654, R46 ;  /* 0x00000654ff2e9816 */ /* 0x000fe2000000002e */
[-CC-:B------:R-:W-:Y:S01]  /*11bb0*/  FFMA.FTZ R171, R54, R3.reuse, -R29.reuse ;  /* 0x0000000336ab7223 */ /* 0x180fe2000001081d */
[-CC-:B------:R-:W-:Y:S01]  /*11bc0*/  FFMA.FTZ R38, R55, R3.reuse, -R29.reuse ;  /* 0x0000000337267223 */ /* 0x180fe2000001081d */
[-CC-:B------:R-:W-:Y:S01]  /*11bd0*/  FFMA.FTZ R153, R58, R3.reuse, -R29.reuse ;  /* 0x000000033a997223 */ /* 0x180fe2000001081d */
[-CC-:B------:R-:W-:Y:S01]  /*11be0*/  FFMA.FTZ R59, R59, R3.reuse, -R29.reuse ;  /* 0x000000033b3b7223 */ /* 0x180fe2000001081d */
[-CC-:B------:R-:W-:Y:S01]  /*11bf0*/  FFMA.FTZ R155, R62, R3.reuse, -R29.reuse ;  /* 0x000000033e9b7223 */ /* 0x180fe2000001081d */
[-CC-:B------:R-:W-:Y:S01]  /*11c00*/  FFMA.FTZ R157, R66, R3.reuse, -R29.reuse ;  /* 0x00000003429d7223 */ /* 0x180fe2000001081d */
[----:B------:R-:W2:Y:S01]  /*11c10*/  MUFU.EX2 R183, R183 ;  /* 0x000000b700b77308 */ /* 0x000ea20000000800 */
[----:B0-----:R-:W-:Y:S01]  /*11c20*/  FFMA.FTZ R0, R11, R0, R26 ;  /* 0x000000000b007223 */ /* 0x001fe2000001001a */
[-CC-:B------:R-:W-:Y:S01]  /*11c30*/  FFMA.FTZ R159, R70, R3.reuse, -R29.reuse ;  /* 0x00000003469f7223 */ /* 0x180fe2000001081d */
[-CC-:B------:R-:W-:Y:S01]  /*11c40*/  FFMA.FTZ R78, R78, R3.reuse, -R29.reuse ;  /* 0x000000034e4e7223 */ /* 0x180fe2000001081d */
[-CC-:B------:R-:W-:Y:S01]  /*11c50*/  FFMA.FTZ R82, R82, R3.reuse, -R29.reuse ;  /* 0x0000000352527223 */ /* 0x180fe2000001081d */
[--C-:B------:R-:W-:Y:S01]  /*11c60*/  FFMA.FTZ R83, R83, R3, -R29.reuse ;  /* 0x0000000353537223 */ /* 0x100fe2000001081d */
[----:B------:R-:W-:Y:S01]  /*11c70*/  F2FP.F16.F32.PACK_AB R154, R52, R15 ;  /* 0x0000000f349a723e */ /* 0x000fe200000000ff */
[-CC-:B------:R-:W-:Y:S01]  /*11c80*/  FFMA.FTZ R86, R86, R3.reuse, -R29.reuse ;  /* 0x0000000356567223 */ /* 0x180fe2000001081d */
[----:B------:R-:W0:Y:S01]  /*11c90*/  MUFU.EX2 R84, R84 ;  /* 0x0000005400547308 */ /* 0x000e220000000800 */
[C---:B-1----:R-:W-:Y:S01]  /*11ca0*/  FADD.FTZ R14, R181.reuse, R0 ;  /* 0x00000000b50e7221 */ /* 0x042fe20000010000 */
[----:B------:R-:W-:Y:S01]  /*11cb0*/  FFMA.FTZ R0, R178, R3, -R29 ;  /* 0x00000003b2007223 */ /* 0x000fe2000001081d */
[----:B------:R-:W-:-:S02]  /*11cc0*/  F2FP.F16.F32.PACK_AB R181, R181, R26 ;  /* 0x0000001ab5b5723e */ /* 0x000fc400000000ff */
[C---:B------:R-:W-:Y:S01]  /*11cd0*/  ISETP.GT.AND P3, PT, R10.reuse, R13, PT ;  /* 0x0000000d0a00720c */ /* 0x040fe20003f64270 */
[----:B------:R-:W-:Y:S01]  /*11ce0*/  VIADD R10, R10, 0xffffffff ;  /* 0xffffffff0a0a7836 */ /* 0x000fe20000000000 */
[----:B------:R-:W-:Y:S01]  /*11cf0*/  F2FP.F16.F32.PACK_AB R178, R32, R31 ;  /* 0x0000001f20b2723e */ /* 0x000fe200000000ff */
[----:B------:R-:W1:Y:S01]  /*11d00*/  MUFU.EX2 R177, R177 ;  /* 0x000000b100b17308 */ /* 0x000e620000000800 */
[----:B--2---:R-:W-:Y:S01]  /*11d10*/  FADD.FTZ R51, R183, R14 ;  /* 0x0000000eb7337221 */ /* 0x004fe20000010000 */
[----:B------:R-:W-:Y:S02]  /*11d20*/  F2FP.F16.F32.PACK_AB R174, R40, R35 ;  /* 0x0000002328ae723e */ /* 0x000fe400000000ff */
[----:B------:R-:W-:Y:S02]  /*11d30*/  F2FP.F16.F32.PACK_AB R168, R44, R37 ;  /* 0x000000252ca8723e */ /* 0x000fe400000000ff */
[----:B------:R-:W-:Y:S02]  /*11d40*/  F2FP.F16.F32.PACK_AB R156, R56, R43 ;  /* 0x0000002b389c723e */ /* 0x000fe400000000ff */
[----:B------:R-:W2:Y:S01]  /*11d50*/  MUFU.EX2 R30, R30 ;  /* 0x0000001e001e7308 */ /* 0x000ea20000000800 */
[C---:B0-----:R-:W-:Y:S01]  /*11d60*/  FADD.FTZ R14, R84.reuse, R51 ;  /* 0x00000033540e7221 */ /* 0x041fe20000010000 */
[----:B------:R-:W-:-:S02]  /*11d70*/  F2FP.F16.F32.PACK_AB R183, R84, R183 ;  /* 0x000000b754b7723e */ /* 0x000fc400000000ff */
[----:B------:R-:W-:-:S04]  /*11d80*/  F2FP.F16.F32.PACK_AB R158, R60, R45 ;  /* 0x0000002d3c9e723e */ /* 0x000fc800000000ff */
        /* <DEDUP_REMOVED lines=9> */
[----:B------:R-:W5:Y:S08]  /*11e20*/  MUFU.EX2 R42, R42 ;  /* 0x0000002a002a7308 */ /* 0x000f700000000800 */
[----:B------:R-:W5:Y:S08]  /*11e30*/  MUFU.EX2 R171, R171 ;  /* 0x000000ab00ab7308 */ /* 0x000f700000000800 */
[----:B------:R-:W5:Y:S01]  /*11e40*/  MUFU.EX2 R38, R38 ;  /* 0x0000002600267308 */ /* 0x000f620000000800 */
[----:B------:R-:W-:-:S02]  /*11e50*/  WARPGROUP.DEPBAR.LE gsb0, 0x0 ;  /* 0x00008000000079c5 */ /* 0x000fc40000010000 */
[----:B------:R-:W-:Y:S01]  /*11e60*/  WARPGROUP.ARRIVE ;  /* 0x00000000000079c5 */ /* 0x000fe20000000000 */
[----:B------:R-:W-:Y:S01]  /*11e70*/  FFMA.FTZ R161, R74, R3, -R29 ;  /* 0x000000034aa17223 */ /* 0x000fe2000001081d */
[----:B------:R-:W-:-:S03]  /*11e80*/  F2FP.F16.F32.PACK_AB R160, R64, R47 ;  /* 0x0000002f40a0723e */ /* 0x000fc600000000ff */
[----:B------:R-:W5:Y:S01]  /*11e90*/  MUFU.EX2 R153, R153 ;  /* 0x0000009900997308 */ /* 0x000f620000000800 */
[----:B------:R-:W-:Y:S01]  /*11ea0*/  F2FP.F16.F32.PACK_AB R162, R68, R49 ;  /* 0x0000003144a2723e */ /* 0x000fe200000000ff */
[----:B------:R-:W-:Y:S06]  /*11eb0*/  HGMMA.64x128x16.F32 R88, R164, gdesc[UR4].tnspB, R88, gsb0 ;  /* 0x41e00004a4587df0 */ /* 0x000fec0008000858 */
        /* <DEDUP_REMOVED lines=13> */
[-C--:B------:R-:W-:Y:S01]  /*11f90*/  FMUL.FTZ R90, R90, R11.reuse ;  /* 0x0000000b5a5a7220 */ /* 0x080fe20000410000 */
[----:B0-----:R-:W-:Y:S01]  /*11fa0*/  FADD.FTZ R20, R30, R51 ;  /* 0x000000331e147221 */ /* 0x001fe20000010000 */
[-C--:B------:R-:W-:Y:S01]  /*11fb0*/  FMUL.FTZ R91, R91, R11.reuse ;  /* 0x0000000b5b5b7220 */ /* 0x080fe20000410000 */
[-C--:B------:R-:W-:Y:S01]  /*11fc0*/  FMUL.FTZ R94, R94, R11.reuse ;  /* 0x0000000b5e5e7220 */ /* 0x080fe20000410000 */
[----:B------:R-:W-:Y:S01]  /*11fd0*/  FMUL.FTZ R95, R95, R11 ;  /* 0x0000000b5f5f7220 */ /* 0x000fe20000410000 */
[----:B------:R-:W-:Y:S01]  /*11fe0*/  FADD.FTZ R51, R179, R20 ;  /* 0x00000014b3337221 */ /* 0x000fe20000010000 */
[----:B------:R-:W-:Y:S01]  /*11ff0*/  FFMA.FTZ R20, R75, R3, -R29 ;  /* 0x000000034b147223 */ /* 0x000fe2000001081d */
[----:B-1----:R-:W-:Y:S01]  /*12000*/  FFMA.FTZ R21, R6, R4, R25 ;  /* 0x0000000406157223 */ /* 0x002fe20000010019 */
[----:B------:R0:W-:Y:S01]  /*12010*/  @!P1 SYNCS.ARRIVE.TRANS64.RED.A1T0 RZ, [R46+URZ], RZ ;  /* 0x000000ff2eff99a7 */ /* 0x0001e2000810043f */
[-C--:B------:R-:W-:Y:S01]  /*12020*/  FMUL.FTZ R98, R98, R11.reuse ;  /* 0x0000000b62627220 */ /* 0x080fe20000410000 */
[-C--:B------:R-:W-:Y:S01]  /*12030*/  FMUL.FTZ R99, R99, R11.reuse ;  /* 0x0000000b63637220 */ /* 0x080fe20000410000 */
[----:B------:R-:W-:Y:S01]  /*12040*/  FADD.FTZ R4, R24, R21 ;  /* 0x0000001518047221 */ /* 0x000fe20000010000 */
[----:B------:R-:W-:Y:S01]  /*12050*/  MUFU.EX2 R20, R20 ;  /* 0x0000001400147308 */ /* 0x000fe20000000800 */
[-C--:B------:R-:W-:Y:S01]  /*12060*/  FMUL.FTZ R102, R102, R11.reuse ;  /* 0x0000000b66667220 */ /* 0x080fe20000410000 */
[-C--:B------:R-:W-:Y:S01]  /*12070*/  FMUL.FTZ R103, R103, R11.reuse ;  /* 0x0000000b67677220 */ /* 0x080fe20000410000 */
[----:B------:R-:W-:Y:S01]  /*12080*/  FADD.FTZ R21, R9, R4 ;  /* 0x0000000409157221 */ /* 0x000fe20000010000 */
[----:B0-----:R-:W-:Y:S01]  /*12090*/  FADD.FTZ R46, R80, R51 ;  /* 0x00000033502e7221 */ /* 0x001fe20000010000 */
[-C--:B------:R-:W-:Y:S01]  /*120a0*/  FMUL.FTZ R106, R106, R11.reuse ;  /* 0x0000000b6a6a7220 */ /* 0x080fe20000410000 */
[-C--:B------:R-:W-:Y:S01]  /*120b0*/  FMUL.FTZ R107, R107, R11.reuse ;  /* 0x0000000b6b6b7220 */ /* 0x080fe20000410000 */
[----:B------:R-:W-:Y:S01]  /*120c0*/  FADD.FTZ R4, R28, R21 ;  /* 0x000000151c047221 */ /* 0x000fe20000010000 */
[----:B--2---:R-:W-:Y:S01]  /*120d0*/  FADD.FTZ R51, R173, R46 ;  /* 0x0000002ead337221 */ /* 0x004fe20000010000 */
[-C--:B------:R-:W-:Y:S01]  /*120e0*/  FMUL.FTZ R110, R110, R11.reuse ;  /* 0x0000000b6e6e7220 */ /* 0x080fe20000410000 */
[----:B------:R-:W-:Y:S01]  /*120f0*/  FMUL.FTZ R111, R111, R11 ;  /* 0x0000000b6f6f7220 */ /* 0x000fe20000410000 */
[----:B------:R-:W-:Y:S01]  /*12100*/  FADD.FTZ R21, R27, R4 ;  /* 0x000000041b157221 */ /* 0x000fe20000010000 */
[----:B---3--:R-:W-:Y:S01]  /*12110*/  FADD.FTZ R46, R34, R51 ;  /* 0x00000033222e7221 */ /* 0x008fe20000010000 */
[----:B------:R-:W-:Y:S01]  /*12120*/  FFMA.FTZ R4, R67, R3, -R29 ;  /* 0x0000000343047223 */ /* 0x000fe2000001081d */
[-C--:B------:R-:W-:Y:S01]  /*12130*/  FMUL.FTZ R114, R114, R11.reuse ;  /* 0x0000000b72727220 */ /* 0x080fe20000410000 */
[----:B------:R-:W-:Y:S01]  /*12140*/  FADD.FTZ R14, R176, R21 ;  /* 0x00000015b00e7221 */ /* 0x000fe20000010000 */
[----:B----4-:R-:W-:Y:S01]  /*12150*/  FADD.FTZ R55, R175, R46 ;  /* 0x0000002eaf377221 */ /* 0x010fe20000010000 */
[-C--:B------:R-:W-:Y:S01]  /*12160*/  FMUL.FTZ R115, R115, R11.reuse ;  /* 0x0000000b73737220 */ /* 0x080fe20000410000 */
[----:B------:R-:W-:Y:S01]  /*12170*/  FMUL.FTZ R118, R118, R11 ;  /* 0x0000000b76767220 */ /* 0x000fe20000410000 */
[----:B------:R-:W-:Y:S01]  /*12180*/  FADD.FTZ R21, R31, R14 ;  /* 0x0000000e1f157221 */ /* 0x000fe20000010000 */
[----:B------:R-:W-:Y:S01]  /*12190*/  FFMA.FTZ R14, R180, R3, -R29 ;  /* 0x00000003b40e7223 */ /* 0x000fe2000001081d */
[----:B------:R-:W-:Y:S01]  /*121a0*/  F2FP.F16.F32.PACK_AB R180, R24, R25 ;  /* 0x0000001918b4723e */ /* 0x000fe200000000ff */
[----:B------:R-:W0:Y:S01]  /*121b0*/  MUFU.EX2 R4, R4 ;  /* 0x0000000400047308 */ /* 0x000e220000000800 */
[----:B------:R-:W-:Y:S01]  /*121c0*/  FADD.FTZ R21, R32, R21 ;  /* 0x0000001520157221 */ /* 0x000fe20000010000 */
[-C--:B------:R-:W-:Y:S01]  /*121d0*/  FMUL.FTZ R119, R119, R11.reuse ;  /* 0x0000000b77777220 */ /* 0x080fe20000410000 */
[-C--:B------:R-:W-:Y:S01]  /*121e0*/  FMUL.FTZ R122, R122, R11.reuse ;  /* 0x0000000b7a7a7220 */ /* 0x080fe20000410000 */
[----:B------:R-:W-:Y:S01]  /*121f0*/  FMUL.FTZ R123, R123, R11 ;  /* 0x0000000b7b7b7220 */ /* 0x000fe20000410000 */
[----:B------:R-:W-:Y:S01]  /*12200*/  FADD.FTZ R50, R172, R21 ;  /* 0x00000015ac327221 */ /* 0x000fe20000010000 */
[--C-:B------:R-:W-:Y:S01]  /*12210*/  FFMA.FTZ R21, R182, R3, -R29.reuse ;  /* 0x00000003b6157223 */ /* 0x100fe2000001081d */
[----:B------:R-:W-:Y:S01]  /*12220*/  F2FP.F16.F32.PACK_AB R182, R28, R9 ;  /* 0x000000091cb6723e */ /* 0x000fe200000000ff */
[----:B------:R-:W1:Y:S01]  /*12230*/  MUFU.EX2 R14, R14 ;  /* 0x0000000e000e7308 */ /* 0x000e620000000800 */
[----:B------:R-:W-:Y:S01]  /*12240*/  FADD.FTZ R50, R33, R50 ;  /* 0x0000003221327221 */ /* 0x000fe20000010000 */
[----:B------:R-:W-:Y:S01]  /*12250*/  FFMA.FTZ R29, R232, R3, -R29 ;  /* 0x00000003e81d7223 */ /* 0x000fe2000001081d */
[-C--:B------:R-:W-:Y:S01]  /*12260*/  FMUL.FTZ R126, R126, R11.reuse ;  /* 0x0000000b7e7e7220 */ /* 0x080fe20000410000 */
[-C--:B------:R-:W-:Y:S01]  /*12270*/  FMUL.FTZ R127, R127, R11.reuse ;  /* 0x0000000b7f7f7220 */ /* 0x080fe20000410000 */
[----:B------:R-:W-:Y:S01]  /*12280*/  FADD.FTZ R51, R35, R50 ;  /* 0x0000003223337221 */ /* 0x000fe20000010000 */
[----:B-----5:R-:W-:Y:S01]  /*12290*/  FADD.FTZ R50, R36, R55 ;  /* 0x0000003724327221 */ /* 0x020fe20000010000 */
[-C--:B------:R-:W-:Y:S01]  /*122a0*/  FMUL.FTZ R130, R130, R11.reuse ;  /* 0x0000000b82827220 */ /* 0x080fe20000410000 */
[----:B------:R2:W3:Y:S01]  /*122b0*/  MUFU.EX2 R163, R21 ;  /* 0x0000001500a37308 */ /* 0x0004e20000000800 */
        /* <DEDUP_REMOVED lines=23> */
[----:B------:R-:W-:Y:S01]  /*12430*/  FMUL.FTZ R150, R150, R11 ;  /* 0x0000000b96967220 */ /* 0x000fe20000410000 */
[----:B------:R-:W-:Y:S01]  /*12440*/  FADD.FTZ R24, R48, R9 ;  /* 0x0000000930187221 */ /* 0x000fe20000010000 */
[----:B------:R-:W-:Y:S01]  /*12450*/  FADD.FTZ R25, R155, R26 ;  /* 0x0000001a9b197221 */ /* 0x000fe20000010000 */
[C---:B------:R-:W-:Y:S01]  /*12460*/  F2FP.F16.F32.PACK_AB R155, R0.reuse, R155 ;  /* 0x0000009b009b723e */ /* 0x040fe200000000ff */
[----:B------:R-:W-:Y:S01]  /*12470*/  FMUL.FTZ R151, R151, R11 ;  /* 0x0000000b97977220 */ /* 0x000fe20000410000 */
[----:B------:R-:W-:Y:S01]  /*12480*/  FADD.FTZ R9, R15, R24 ;  /* 0x000000180f097221 */ /* 0x000fe20000010000 */
[----:B------:R-:W-:Y:S01]  /*12490*/  FADD.FTZ R26, R0, R25 ;  /* 0x00000019001a7221 */ /* 0x000fe20000010000 */
[----:B------:R-:W-:Y:S01]  /*124a0*/  F2FP.F16.F32.PACK_AB R176, R176, R27 ;  /* 0x0000001bb0b0723e */ /* 0x000fe200000000ff */
[-C--:B------:R-:W-:Y:S01]  /*124b0*/  FMUL.FTZ R88, R88, R6.reuse ;  /* 0x0000000658587220 */ /* 0x080fe20000410000 */
[----:B------:R-:W-:Y:S01]  /*124c0*/  FADD.FTZ R24, R52, R9 ;  /* 0x0000000934187221 */ /* 0x000fe20000010000 */
[----:B------:R-:W-:Y:S01]  /*124d0*/  FADD.FTZ R25, R157, R26 ;  /* 0x0000001a9d197221 */ /* 0x000fe20000010000 */
[C---:B0-----:R-:W-:Y:S01]  /*124e0*/  F2FP.F16.F32.PACK_AB R157, R4.reuse, R157 ;  /* 0x0000009d049d723e */ /* 0x041fe200000000ff */
[-C--:B------:R-:W-:Y:S01]  /*124f0*/  FMUL.FTZ R89, R89, R6.reuse ;  /* 0x0000000659597220 */ /* 0x080fe20000410000 */
[----:B------:R-:W-:Y:S01]  /*12500*/  FADD.FTZ R9, R43, R24 ;  /* 0x000000182b097221 */ /* 0x000fe20000010000 */
[----:B------:R-:W-:Y:S01]  /*12510*/  FADD.FTZ R26, R4, R25 ;  /* 0x00000019041a7221 */ /* 0x000fe20000010000 */
[----:B------:R-:W-:Y:S01]  /*12520*/  F2FP.F16.F32.PACK_AB R179, R80, R179 ;  /* 0x000000b350b3723e */ /* 0x000fe200000000ff */
[-C--:B------:R-:W-:Y:S01]  /*12530*/  FMUL.FTZ R92, R92, R6.reuse ;  /* 0x000000065c5c7220 */ /* 0x080fe20000410000 */
[----:B------:R-:W-:Y:S01]  /*12540*/  FADD.FTZ R24, R56, R9 ;  /* 0x0000000938187221 */ /* 0x000fe20000010000 */
[----:B--2---:R-:W-:Y:S01]  /*12550*/  FADD.FTZ R21, R159, R26 ;  /* 0x0000001a9f157221 */ /* 0x004fe20000010000 */
[C---:B-1----:R-:W-:Y:S01]  /*12560*/  F2FP.F16.F32.PACK_AB R159, R14.reuse, R159 ;  /* 0x0000009f0e9f723e */ /* 0x042fe200000000ff */
        /* <DEDUP_REMOVED lines=18> */
[----:B---3--:R-:W-:Y:S01]  /*12690*/  FADD.FTZ R15, R163, R15 ;  /* 0x0000000fa30f7221 */ /* 0x008fe20000010000 */
        /* <DEDUP_REMOVED lines=15> */
[----:B----4-:R-:W-:Y:S01]  /*12790*/  FADD.FTZ R0, R29, R15 ;  /* 0x0000000f1d007221 */ /* 0x010fe20000010000 */
[----:B------:R-:W-:Y:S01]  /*127a0*/  F2FP.F16.F32.PACK_AB R164, R72, R53 ;  /* 0x0000003548a4723e */ /* 0x000fe200000000ff */
[----:B------:R-:W-:Y:S01]  /*127b0*/  FMUL.FTZ R112, R112, R6 ;  /* 0x0000000670707220 */ /* 0x000fe20000410000 */
[----:B------:R-:W-:Y:S01]  /*127c0*/  F2FP.F16.F32.PACK_AB R165, R83, R82 ;  /* 0x0000005253a5723e */ /* 0x000fe200000000ff */
[C---:B------:R-:W-:Y:S01]  /*127d0*/  FADD.FTZ R4, R76.reuse, R9 ;  /* 0x000000094c047221 */ /* 0x040fe20000010000 */
        /* <DEDUP_REMOVED lines=21> */
[----:B------:R-:W-:Y:S01]  /*12930*/  IMAD.MOV.U32 R15, RZ, RZ, R186 ;  /* 0x000000ffff0f7224 */ /* 0x000fe200078e00ba */
[----:B------:R-:W-:Y:S01]  /*12940*/  MOV R14, R184 ;  /* 0x000000b8000e7202 */ /* 0x000fe20000000f00 */
[----:B------:R-:W-:-:S02]  /*12950*/  IMAD.MOV.U32 R12, RZ, RZ, R8 ;  /* 0x000000ffff0c7224 */ /* 0x000fc400078e0008 */
[----:B------:R-:W-:Y:S01]  /*12960*/  IMAD.MOV.U32 R11, RZ, RZ, R7 ;  /* 0x000000ffff0b7224 */ /* 0x000fe200078e0007 */
[----:B------:R-:W-:Y:S06]  /*12970*/  @P3 BRA `(.L_x_9571) ;  /* 0xffffffd400403947 */ /* 0x000fec000383ffff */
.L_x_9561:
[----:B------:R-:W-:-:S13]  /*12980*/  ISETP.GE.AND P2, PT, R10, RZ, PT ;  /* 0x000000ff0a00720c */ /* 0x000fda0003f46270 */
[----:B------:R-:W-:Y:S05]  /*12990*/  @!P2 BRA `(.L_x_9572) ;  /* 0x000000200084a947 */ /* 0x000fea0003800000 */
[----:B------:R-:W-:Y:S01]  /*129a0*/  IMAD.MOV.U32 R11, RZ, RZ, R8 ;  /* 0x000000ffff0b7224 */ /* 0x000fe200078e0008 */
[----:B------:R-:W-:Y:S01]  /*129b0*/  MOV R12, R184 ;  /* 0x000000b8000c7202 */ /* 0x000fe20000000f00 */
[----:B------:R-:W-:Y:S02]  /*129c0*/  IMAD.MOV.U32 R13, RZ, RZ, R7 ;  /* 0x000000ffff0d7224 */ /* 0x000fe400078e0007 */
[----:B------:R-:W-:-:S07]  /*129d0*/  IMAD.MOV.U32 R14, RZ, RZ, R186 ;  /* 0x000000ffff0e7224 */ /* 0x000fce00078e00ba */
.L_x_9582:
[----:B------:R-:W-:Y:S01]  /*129e0*/  ISETP.NE.AND P2, PT, R190, RZ, PT ;  /* 0x000000ffbe00720c */ /* 0x000fe20003f45270 */
[----:B------:R-:W-:Y:S01]  /*129f0*/  VIADD R184, R12, 0x1 ;  /* 0x000000010cb87836 */ /* 0x000fe20000000000 */
[----:B------:R-:W-:Y:S05]  /*12a00*/  YIELD ;  /* 0x0000000000007946 */ /* 0x000fea0003800000 */
[----:B------:R-:W-:-:S04]  /*12a10*/  ISETP.NE.AND P3, PT, R184, 0x2, PT ;  /* 0x00000002b800780c */ /* 0x000fc80003f65270 */
[----:B------:R-:W-:Y:S02]  /*12a20*/  SEL R3, RZ, 0x1, P3 ;  /* 0x00000001ff037807 */ /* 0x000fe40001800000 */
[----:B------:R-:W-:Y:S02]  /*12a30*/  SEL R184, R184, RZ, P3 ;  /* 0x000000ffb8b87207 */ /* 0x000fe40001800000 */
[----:B------:R-:W-:Y:S01]  /*12a40*/  LOP3.LUT R186, R14, R3, RZ, 0x3c, !PT ;  /* 0x000000030eba7212 */ /* 0x000fe200078e3cff */
[----:B------:R-:W-:Y:S06]  /*12a50*/  @P2 BRA `(.L_x_9573) ;  /* 0x0000000000302947 */ /* 0x000fec0003800000 */
[----:B------:R-:W-:Y:S05]  /*12a60*/  @!P0 BRA `(.L_x_9574) ;  /* 0x0000000000048947 */ /* 0x000fea0003800000 */
[----:B------:R-:W-:Y:S01]  /*12a70*/  BPT.TRAP 0x1 ;  /* 0x000000040000795c */ /* 0x000fe20000300000 */
.L_x_9574:
[----:B------:R-:W-:Y:S01]  /*12a80*/  IMAD R3, R184, 0x8, R2 ;  /* 0x00000008b8037824 */ /* 0x000fe200078e0202 */
[----:B------:R-:W-:-:S04]  /*12a90*/  SHF.L.U32 R6, R186, 0x1f, RZ ;  /* 0x0000001fba067819 */ /* 0x000fc800000006ff */
[----:B------:R0:W1:Y:S01]  /*12aa0*/  SYNCS.PHASECHK.TRANS64.TRYWAIT P3, [R3+URZ+0x28830], R6 ;  /* 0x02883006030075a7 */ /* 0x000062000806017f */
[----:B------:R-:W-:Y:S05]  /*12ab0*/  @!P0 BRA `(.L_x_9575) ;  /* 0x0000000000048947 */ /* 0x000fea0003800000 */
[----:B------:R-:W-:Y:S01]  /*12ac0*/  BPT.TRAP 0x1 ;  /* 0x000000040000795c */ /* 0x000fe20000300000 */
.L_x_9575:
[----:B------:R-:W-:Y:S04]  /*12ad0*/  BSSY B0, `(.L_x_9573) ;  /* 0x0000004000007945 */ /* 0x000fe80003800000 */
[----:B-1----:R-:W-:Y:S05]  /*12ae0*/  @P3 BRA `(.L_x_9576) ;  /* 0x0000000000083947 */ /* 0x002fea0003800000 */
[----:B------:R-:W1:Y:S02]  /*12af0*/  SYNCS.PHASECHK.TRANS64.TRYWAIT P3, [R3+URZ+0x28830], R6 ;  /* 0x02883006030075a7 */ /* 0x000e64000806017f */
[----:B-1----:R-:W-:Y:S05]  /*12b00*/  @!P3 BRA `(.L_x_9577) ;  /* 0x000000d8003cb947 */ /* 0x002fea0003800000 */
.L_x_9576:
[----:B------:R-:W-:Y:S05]  /*12b10*/  BSYNC B0 ;  /* 0x0000000000007941 */ /* 0x000fea0003800000 */
.L_x_9573:
[----:B01----:R-:W0:Y:S01]  /*12b20*/  S2R R3, SR_TID.X ;  /* 0x0000000000037919 */ /* 0x003e220000002100 */
[----:B------:R-:W-:Y:S05]  /*12b30*/  WARPSYNC.ALL ;  /* 0x0000000000007948 */ /* 0x000fea0003800000 */
[----:B------:R-:W-:Y:S02]  /*12b40*/  IMAD R6, R184, 0x800, R5 ;  /* 0x00000800b8067824 */ /* 0x000fe400078e0205 */
[----:B------:R-:W-:Y:S02]  /*12b50*/  IMAD.MOV.U32 R7, RZ, RZ, 0x40000040 ;  /* 0x40000040ff077424 */ /* 0x000fe400078e00ff */
[----:B------:R-:W-:Y:S01]  /*12b60*/  IMAD.MOV.U32 R9, RZ, RZ, 0x40000040 ;  /* 0x40000040ff097424 */ /* 0x000fe200078e00ff */
[----:B------:R-:W-:-:S02]  /*12b70*/  R2UR UR26, R6 ;  /* 0x00000000061a72ca */ /* 0x000fc400000e0000 */
[----:B------:R-:W-:Y:S01]  /*12b80*/  R2UR UR27, R7 ;  /* 0x00000000071b72ca */ /* 0x000fe200000e0000 */
[----:B------:R-:W-:Y:S01]  /*12b90*/  IMAD.MOV.U32 R7, RZ, RZ, 0x40000040 ;  /* 0x40000040ff077424 */ /* 0x000fe200078e00ff */
        /* <DEDUP_REMOVED lines=9> */
[----:B------:R-:W-:-:S03]  /*12c30*/  VIADD R8, R6, 0x6 ;  /* 0x0000000606087836 */ /* 0x000fc60000000000 */
[----:B------:R-:W-:Y:S01]  /*12c40*/  R2UR UR7, R9 ;  /* 0x00000000090772ca */ /* 0x000fe200000e0000 */
[----:B------:R-:W-:Y:S01]  /*12c50*/  IMAD.MOV.U32 R9, RZ, RZ, 0x40000040 ;  /* 0x40000040ff097424 */ /* 0x000fe200078e00ff */
[----:B------:R-:W-:Y:S02]  /*12c60*/  R2UR UR6, R8 ;  /* 0x00000000080672ca */ /* 0x000fe400000e0000 */
[----:B0-----:R-:W-:Y:S02]  /*12c70*/  SHF.R.U32.HI R3, RZ, 0x7, R3 ;  /* 0x00000007ff037819 */ /* 0x001fe40000011603 */
[----:B------:R-:W-:Y:S02]  /*12c80*/  IADD3 R8, R6, 0x400, RZ ;  /* 0x0000040006087810 */ /* 0x000fe40007ffe0ff */
[----:B------:R-:W-:Y:S01]  /*12c90*/  R2UR UR11, R9 ;  /* 0x00000000090b72ca */ /* 0x000fe200000e0000 */
[----:B------:R-:W-:Y:S01]  /*12ca0*/  VIADD R3, R3, 0x8 ;  /* 0x0000000803037836 */ /* 0x000fe20000000000 */
[----:B------:R-:W-:Y:S01]  /*12cb0*/  R2UR UR10, R8 ;  /* 0x00000000080a72ca */ /* 0x000fe200000e0000 */
[----:B------:R-:W-:-:S02]  /*12cc0*/  VIADD R8, R6, 0x402 ;  /* 0x0000040206087836 */ /* 0x000fc40000000000 */
[----:B------:R-:W-:Y:S01]  /*12cd0*/  IMAD.MOV.U32 R9, RZ, RZ, 0x40000040 ;  /* 0x40000040ff097424 */ /* 0x000fe200078e00ff */
[----:B------:R0:W-:Y:S02]  /*12ce0*/  BAR.SYNC.DEFER_BLOCKING R3, 0x100 ;  /* 0x000400030000751d */ /* 0x0001e40000010000 */
[----:B------:R-:W-:Y:S01]  /*12cf0*/  R2UR UR14, R8 ;  /* 0x00000000080e72ca */ /* 0x000fe200000e0000 */
[C---:B------:R-:W-:Y:S01]  /*12d00*/  VIADD R8, R6.reuse, 0x404 ;  /* 0x0000040406087836 */ /* 0x040fe20000000000 */
[----:B------:R-:W-:Y:S01]  /*12d10*/  R2UR UR15, R9 ;  /* 0x00000000090f72ca */ /* 0x000fe200000e0000 */
[----:B------:R-:W-:Y:S01]  /*12d20*/  IMAD.MOV.U32 R9, RZ, RZ, 0x40000040 ;  /* 0x40000040ff097424 */ /* 0x000fe200078e00ff */
[----:B------:R-:W-:Y:S02]  /*12d30*/  IADD3 R6, R6, 0x406, RZ ;  /* 0x0000040606067810 */ /* 0x000fe40007ffe0ff */
[----:B------:R-:W-:Y:S02]  /*12d40*/  R2UR UR18, R8 ;  /* 0x00000000081272ca */ /* 0x000fe400000e0000 */
[----:B------:R-:W-:-:S02]  /*12d50*/  R2UR UR19, R9 ;  /* 0x00000000091372ca */ /* 0x000fc400000e0000 */
        /* <DEDUP_REMOVED lines=28> */
.L_x_9579:
[----:B------:R-:W-:Y:S01]  /*12f20*/  SHF.L.U32 R3, R14, 0x1f, RZ ;  /* 0x0000001f0e037819 */ /* 0x000fe200000006ff */
[----:B------:R-:W-:-:S04]  /*12f30*/  IMAD R6, R12, 0x8, R2 ;  /* 0x000000080c067824 */ /* 0x000fc800078e0202 */
[----:B------:R0:W1:Y:S01]  /*12f40*/  SYNCS.PHASECHK.TRANS64.TRYWAIT P2, [R6+URZ+0x28850], R3 ;  /* 0x02885003060075a7 */ /* 0x000062000804017f */
[----:B------:R-:W-:Y:S05]  /*12f50*/  @!P0 BRA `(.L_x_9580) ;  /* 0x0000000000048947 */ /* 0x000fea0003800000 */
[----:B------:R-:W-:Y:S01]  /*12f60*/  BPT.TRAP 0x1 ;  /* 0x000000040000795c */ /* 0x000fe20000300000 */
.L_x_9580:
[----:B-1----:R-:W-:Y:S05]  /*12f70*/  @P2 BRA `(.L_x_9578) ;  /* 0x0000000000082947 */ /* 0x002fea0003800000 */
[----:B------:R-:W1:Y:S02]  /*12f80*/  SYNCS.PHASECHK.TRANS64.TRYWAIT P2, [R6+URZ+0x28850], R3 ;  /* 0x02885003060075a7 */ /* 0x000e64000804017f */
[----:B-1----:R-:W-:Y:S05]  /*12f90*/  @!P2 BRA `(.L_x_9581) ;  /* 0x000000d4002ca947 */ /* 0x002fea0003800000 */
.L_x_9578:
        /* <DEDUP_REMOVED lines=8> */
[----:B------:R-:W-:Y:S02]  /*13020*/  R2UR UR7, R7 ;  /* 0x00000000070772ca */ /* 0x000fe400000e0000 */
[----:B------:R-:W-:Y:S02]  /*13030*/  LOP3.LUT R3, R3, 0x4000000, RZ, 0xfc, !PT ;  /* 0x0400000003037812 */ /* 0x000fe400078efcff */
[C---:B------:R-:W-:Y:S01]  /*13040*/  ISETP.GT.AND P2, PT, R10.reuse, RZ, PT ;  /* 0x000000ff0a00720c */ /* 0x040fe20003f44270 */
[----:B------:R-:W-:Y:S02]  /*13050*/  VIADD R10, R10, 0xffffffff ;  /* 0xffffffff0a0a7836 */ /* 0x000fe40000000000 */
[C---:B------:R-:W-:Y:S02]  /*13060*/  IMAD R6, R12.reuse, 0x800, R3 ;  /* 0x000008000c067824 */ /* 0x040fe400078e0203 */
[----:B------:R-:W-:-:S03]  /*13070*/  @!P1 IMAD R12, R12, 0x8, R2 ;  /* 0x000000080c0c9824 */ /* 0x000fc600078e0202 */
[C---:B------:R-:W-:Y:S02]  /*13080*/  R2UR UR6, R6.reuse ;  /* 0x00000000060672ca */ /* 0x040fe400000e0000 */
[----:B------:R-:W-:Y:S02]  /*13090*/  IADD3 R8, R6, 0x80, RZ ;  /* 0x0000008006087810 */ /* 0x000fe40007ffe0ff */
[----:B------:R-:W-:-:S04]  /*130a0*/  @!P1 IADD3 R12, R12, 0x28860, RZ ;  /* 0x000288600c0c9810 */ /* 0x000fc80007ffe0ff */
[----:B------:R-:W-:-:S05]  /*130b0*/  @!P1 PRMT R12, RZ, 0x654, R12 ;  /* 0x00000654ff0c9816 */ /* 0x000fca000000000c */
[----:B------:R-:W-:Y:S01]  /*130c0*/  HGMMA.64x128x16.F32 R88, R180, gdesc[UR4].tnspB, R88, gsb0 ;  /* 0x41e00004b4587df0 */ /* 0x000fe20008000858 */
[----:B------:R-:W-:Y:S02]  /*130d0*/  R2UR UR6, R8 ;  /* 0x00000000080672ca */ /* 0x000fe400000e0000 */
[----:B------:R-:W-:Y:S01]  /*130e0*/  R2UR UR7, R9 ;  /* 0x00000000090772ca */ /* 0x000fe200000e0000 */
[----:B------:R-:W-:Y:S01]  /*130f0*/  IMAD.MOV.U32 R9, RZ, RZ, 0x40000040 ;  /* 0x40000040ff097424 */ /* 0x000fe200078e00ff */
[----:B------:R-:W-:Y:S02]  /*13100*/  FMNMX.FTZ R8, R24, R13, !PT ;  /* 0x0000000d18087209 */ /* 0x000fe40007810000 */
[----:B0-----:R-:W-:Y:S02]  /*13110*/  SHF.R.U32.HI R192, RZ, 0x7, R192 ;  /* 0x00000007ffc07819 */ /* 0x001fe400000116c0 */
[----:B------:R-:W-:Y:S01]  /*13120*/  FMNMX.FTZ R3, R25, R8, !PT ;  /* 0x0000000819037209 */ /* 0x000fe20007810000 */
[----:B------:R-:W-:-:S03]  /*13130*/  VIADD R8, R6, 0x100 ;  /* 0x0000010006087836 */ /* 0x000fc60000000000 */
[----:B------:R-:W-:-:S04]  /*13140*/  FMNMX.FTZ R14, R28, R3, !PT ;  /* 0x000000031c0e7209 */ /* 0x000fc80007810000 */
[----:B------:R-:W-:Y:S01]  /*13150*/  FMNMX.FTZ R3, R29, R14, !PT ;  /* 0x0000000e1d037209 */ /* 0x000fe20007810000 */
[----:B------:R-:W-:Y:S02]  /*13160*/  WARPGROUP.DEPBAR.LE gsb0, 0x0 ;  /* 0x00008000000079c5 */ /* 0x000fe40000010000 */
[----:B------:R-:W-:-:S06]  /*13170*/  WARPGROUP.ARRIVE ;  /* 0x00000000000079c5 */ /* 0x000fcc0000000000 */
[----:B------:R-:W-:Y:S01]  /*13180*/  HGMMA.64x128x16.F32 R88, R176, gdesc[UR4].tnspB, R88, gsb0 ;  /* 0x41e00004b0587df0 */ /* 0x000fe20008000858 */
[----:B------:R-:W-:Y:S02]  /*13190*/  R2UR UR6, R8 ;  /* 0x00000000080672ca */ /* 0x000fe400000e0000 */
        /* <DEDUP_REMOVED lines=36> */
[----:B------:R-:W-:-:S05]  /*133e0*/  FMNMX.FTZ R8, R85, R8, !PT ;  /* 0x0000000855087209 */ /* 0x000fca0007810000 */
[----:B------:R-:W0:Y:S02]  /*133f0*/  SHFL.BFLY PT, R3, R8, 0x2, 0x1f ;  /* 0x0c401f0008037f89 */ /* 0x000e2400000e0000 */
[----:B0-----:R-:W-:Y:S01]  /*13400*/  FMNMX.FTZ R15, R8, R3, !PT ;  /* 0x00000003080f7209 */ /* 0x001fe20007810000 */
[----:B------:R-:W-:Y:S01]  /*13410*/  VIADD R8, R6, 0x200 ;  /* 0x0000020006087836 */ /* 0x000fe20000000000 */
[----:B------:R-:W-:-:S03]  /*13420*/  MOV R3, UR43 ;  /* 0x0000002b00037c02 */ /* 0x000fc60008000f00 */
[----:B------:R-:W0:Y:S02]  /*13430*/  SHFL.BFLY PT, R14, R15, 0x1, 0x1f ;  /* 0x0c201f000f0e7f89 */ /* 0x000e2400000e0000 */
[----:B0-----:R-:W-:-:S05]  /*13440*/  FMNMX.FTZ R7, R15, R14, !PT ;  /* 0x0000000e0f077209 */ /* 0x001fca0007810000 */
[----:B------:R-:W-:-:S04]  /*13450*/  FADD.FTZ R14, -R7, R13 ;  /* 0x0000000d070e7221 */ /* 0x000fc80000010100 */
[-C--:B------:R-:W-:Y:S01]  /*13460*/  FMUL.FTZ R13, R14, R3.reuse ;  /* 0x000000030e0d7220 */ /* 0x080fe20000410000 */
        /* <DEDUP_REMOVED lines=27> */
[----:B------:R-:W-:-:S02]  /*13620*/  R2UR UR6, R8 ;  /* 0x00000000080672ca */ /* 0x000fc400000e0000 */
[----:B------:R-:W-:Y:S02]  /*13630*/  R2UR UR7, R9 ;  /* 0x00000000090772ca */ /* 0x000fe400000e0000 */
        /* <DEDUP_REMOVED lines=32> */
[----:B------:R-:W-:-:S06]  /*13840*/  FFMA.FTZ R20, R72, R3, -R14 ;  /* 0x0000000348147223 */ /* 0x000fcc000001080e */
[----:B------:R-:W-:Y:S01]  /*13850*/  MUFU.EX2 R20, R20 ;  /* 0x0000001400147308 */ /* 0x000fe20000000800 */
[----:B------:R-:W-:Y:S02]  /*13860*/  WARPGROUP.DEPBAR.LE gsb0, 0x0 ;  /* 0x00008000000079c5 */ /* 0x000fe40000010000 */
[----:B------:R-:W-:Y:S01]  /*13870*/  WARPGROUP.ARRIVE ;  /* 0x00000000000079c5 */ /* 0x000fe20000000000 */
[-CC-:B------:R-:W-:Y:S01]  /*13880*/  FFMA.FTZ R168, R48, R3.reuse, -R14.reuse ;  /* 0x0000000330a87223 */ /* 0x180fe2000001080e */
[----:B------:R-:W-:-:S04]  /*13890*/  FFMA.FTZ R170, R52, R3, -R14 ;  /* 0x0000000334aa7223 */ /* 0x000fc8000001080e */
        /* <DEDUP_REMOVED lines=19> */
[----:B------:R-:W-:Y:S01]  /*139d0*/  VIADD R8, R6, 0x300 ;  /* 0x0000030006087836 */ /* 0x000fe20000000000 */
[----:B------:R-:W-:-:S03]  /*139e0*/  MOV R9, 0x40000040 ;  /* 0x4000004000097802 */ /* 0x000fc60000000f00 */
[----:B------:R-:W0:Y:S01]  /*139f0*/  SHFL.BFLY PT, R32, R15, 0x1, 0x1f ;  /* 0x0c201f000f207f89 */ /* 0x000e2200000e0000 */
[----:B------:R-:W-:Y:S02]  /*13a00*/  WARPGROUP.DEPBAR.LE gsb0, 0x0 ;  /* 0x00008000000079c5 */ /* 0x000fe40000010000 */
[----:B------:R-:W-:Y:S01]  /*13a10*/  WARPGROUP.ARRIVE ;  /* 0x00000000000079c5 */ /* 0x000fe20000000000 */
[-CC-:B------:R-:W-:Y:S01]  /*13a20*/  FFMA.FTZ R153, R33, R3.reuse, -R14.reuse ;  /* 0x0000000321997223 */ /* 0x180fe2000001080e */
[-CC-:B------:R-:W-:Y:S01]  /*13a30*/  FFMA.FTZ R33, R41, R3.reuse, -R14.reuse ;  /* 0x0000000329217223 */ /* 0x180fe2000001080e */
[-CC-:B------:R-:W-:Y:S01]  /*13a40*/  FFMA.FTZ R41, R45, R3.reuse, -R14.reuse ;  /* 0x000000032d297223 */ /* 0x180fe2000001080e */
[-CC-:B------:R-:W-:Y:S01]  /*13a50*/  FFMA.FTZ R45, R53, R3.reuse, -R14.reuse ;  /* 0x00000003352d7223 */ /* 0x180fe2000001080e */
[-CC-:B------:R-:W-:Y:S01]  /*13a60*/  FFMA.FTZ R155, R57, R3.reuse, -R14.reuse ;  /* 0x00000003399b7223 */ /* 0x180fe2000001080e */
[----:B------:R-:W-:Y:S01]  /*13a70*/  HGMMA.64x128x16.F32 R88, R156, gdesc[UR4].tnspB, R88, gsb0 ;  /* 0x41e000049c587df0 */ /* 0x000fe20008000858 */
[----:B------:R-:W-:Y:S01]  /*13a80*/  R2UR UR6, R8 ;  /* 0x00000000080672ca */ /* 0x000fe200000e0000 */
[-CC-:B------:R-:W-:Y:S01]  /*13a90*/  FFMA.FTZ R53, R65, R3.reuse, -R14.reuse ;  /* 0x0000000341357223 */ /* 0x180fe2000001080e */
[----:B------:R-:W-:Y:S01]  /*13aa0*/  R2UR UR7, R9 ;  /* 0x00000000090772ca */ /* 0x000fe200000e0000 */
[-CC-:B------:R-:W-:Y:S01]  /*13ab0*/  FFMA.FTZ R152, R56, R3.reuse, -R14.reuse ;  /* 0x0000000338987223 */ /* 0x180fe2000001080e */
[----:B0-----:R-:W-:Y:S01]  /*13ac0*/  FMNMX.FTZ R8, R15, R32, !PT ;  /* 0x000000200f087209 */ /* 0x001fe20007810000 */
[-CC-:B------:R-:W-:Y:S01]  /*13ad0*/  FFMA.FTZ R154, R60, R3.reuse, -R14.reuse ;  /* 0x000000033c9a7223 */ /* 0x180fe2000001080e */
[-CC-:B------:R-:W-:Y:S01]  /*13ae0*/  FFMA.FTZ R57, R73, R3.reuse, -R14.reuse ;  /* 0x0000000349397223 */ /* 0x180fe2000001080e */
[-CC-:B------:R-:W-:Y:S01]  /*13af0*/  FFMA.FTZ R65, R77, R3.reuse, -R14.reuse ;  /* 0x000000034d417223 */ /* 0x180fe2000001080e */
[-CC-:B------:R-:W-:Y:S01]  /*13b00*/  FFMA.FTZ R9, R84, R3.reuse, -R14.reuse ;  /* 0x0000000354097223 */ /* 0x180fe2000001080e */
[----:B------:R-:W-:Y:S01]  /*13b10*/  FFMA.FTZ R32, R85, R3, -R14 ;  /* 0x0000000355207223 */ /* 0x000fe2000001080e */
[----:B------:R-:W-:-:S02]  /*13b20*/  IMAD.MOV.U32 R15, RZ, RZ, 0x40000040 ;  /* 0x40000040ff0f7424 */ /* 0x000fc400078e00ff */
[-C--:B------:R-:W-:Y:S01]  /*13b30*/  FMUL.FTZ R36, R8, R3.reuse ;  /* 0x0000000308247220 */ /* 0x080fe20000410000 */
[----:B------:R-:W-:Y:S03]  /*13b40*/  MUFU.EX2 R153, R153 ;  /* 0x0000009900997308 */ /* 0x000fe60000000800 */
[-CC-:B------:R-:W-:Y:S01]  /*13b50*/  FFMA.FTZ R26, R26, R3.reuse, -R36.reuse ;  /* 0x000000031a1a7223 */ /* 0x180fe20000010824 */
[-CC-:B------:R-:W-:Y:S01]  /*13b60*/  FFMA.FTZ R181, R27, R3.reuse, -R36.reuse ;  /* 0x000000031bb57223 */ /* 0x180fe20000010824 */
[-CC-:B------:R-:W-:Y:S01]  /*13b70*/  FFMA.FTZ R183, R30, R3.reuse, -R36.reuse ;  /* 0x000000031eb77223 */ /* 0x180fe20000010824 */
[-CC-:B------:R-:W-:Y:S01]  /*13b80*/  FFMA.FTZ R30, R31, R3.reuse, -R36.reuse ;  /* 0x000000031f1e7223 */ /* 0x180fe20000010824 */
[-CC-:B------:R-:W-:Y:S01]  /*13b90*/  FFMA.FTZ R177, R34, R3.reuse, -R36.reuse ;  /* 0x0000000322b17223 */ /* 0x180fe20000010824 */
[----:B------:R-:W-:Y:S01]  /*13ba0*/  IADD3 R31, -R192, 0xb, RZ ;  /* 0x0000000bc01f7810 */ /* 0x000fe20007ffe1ff */
        /* <DEDUP_REMOVED lines=38> */
[-C--:B------:R-:W-:Y:S01]  /*13e10*/  FFMA.FTZ R157, R66, R3.reuse, -R36 ;  /* 0x00000003429d7223 */ /* 0x080fe20000010824 */
[----:B------:R-:W-:Y:S01]  /*13e20*/  HGMMA.64x128x16.F32 R88, R160, gdesc[UR4].tnspB, R88, gsb0 ;  /* 0x41e00004a0587df0 */ /* 0x000fe20008000858 */
[----:B------:R-:W-:Y:S01]  /*13e30*/  FMUL.FTZ R11, R14, R3 ;  /* 0x000000030e0b7220 */ /* 0x000fe20000410000 */
[----:B------:R-:W-:Y:S01]  /*13e40*/  VIADD R14, R6, 0x380 ;  /* 0x00000380060e7836 */ /* 0x000fe20000000000 */
[----:B------:R-:W-:Y:S01]  /*13e50*/  R2UR UR7, R15 ;  /* 0x000000000f0772ca */ /* 0x000fe200000e0000 */
[----:B------:R-:W-:-:S02]  /*13e60*/  @!P1 IMAD R15, R184, 0x8, R2 ;  /* 0x00000008b80f9824 */ /* 0x000fc400078e0202 */
[-CC-:B------:R-:W-:Y:S01]  /*13e70*/  FFMA.FTZ R6, R55, R3.reuse, -R36.reuse ;  /* 0x0000000337067223 */ /* 0x180fe20000010824 */
[----:B------:R-:W-:Y:S01]  /*13e80*/  MUFU.EX2 R171, R171 ;  /* 0x000000ab00ab7308 */ /* 0x000fe20000000800 */
[----:B------:R-:W-:Y:S01]  /*13e90*/  R2UR UR6, R14 ;  /* 0x000000000e0672ca */ /* 0x000fe200000e0000 */
[----:B------:R-:W-:Y:S02]  /*13ea0*/  @!P1 VIADD R27, R15, 0x28840 ;  /* 0x000288400f1b9836 */ /* 0x000fe40000000000 */
[-CC-:B------:R-:W-:Y:S01]  /*13eb0*/  FFMA.FTZ R14, R58, R3.reuse, -R36.reuse ;  /* 0x000000033a0e7223 */ /* 0x180fe20000010824 */
[-CC-:B------:R-:W-:Y:S01]  /*13ec0*/  FFMA.FTZ R15, R59, R3.reuse, -R36.reuse ;  /* 0x000000033b0f7223 */ /* 0x180fe20000010824 */
[----:B------:R-:W-:Y:S01]  /*13ed0*/  FFMA.FTZ R159, R70, R3, -R36 ;  /* 0x00000003469f7223 */ /* 0x000fe20000010824 */
[----:B------:R-:W-:Y:S01]  /*13ee0*/  @!P1 PRMT R27, RZ, 0x654, R27 ;  /* 0x00000654ff1b9816 */ /* 0x000fe2000000001b */
[----:B------:R-:W0:Y:S08]  /*13ef0*/  MUFU.EX2 R11, R11 ;  /* 0x0000000b000b7308 */ /* 0x000e300000000800 */
[----:B------:R-:W-:Y:S08]  /*13f00*/  MUFU.EX2 R45, R45 ;  /* 0x0000002d002d7308 */ /* 0x000ff00000000800 */
[----:B------:R-:W-:Y:S01]  /*13f10*/  MUFU.EX2 R6, R6 ;  /* 0x0000000600067308 */ /* 0x000fe20000000800 */
[----:B0-----:R-:W-:-:S04]  /*13f20*/  FFMA.FTZ R46, R11, R0, R26 ;  /* 0x000000000b2e7223 */ /* 0x001fc8000001001a */
[C---:B------:R-:W-:Y:S01]  /*13f30*/  FADD.FTZ R46, R181.reuse, R46 ;  /* 0x0000002eb52e7221 */ /* 0x040fe20000010000 */
[----:B------:R-:W-:Y:S02]  /*13f40*/  F2FP.F16.F32.PACK_AB R181, R181, R26 ;  /* 0x0000001ab5b5723e */ /* 0x000fe400000000ff */
        /* <DEDUP_REMOVED lines=14> */
[----:B------:R-:W-:Y:S01]  /*14030*/  WARPGROUP.ARRIVE ;  /* 0x00000000000079c5 */ /* 0x000fe20000000000 */
[----:B------:R-:W-:-:S04]  /*14040*/  FFMA.FTZ R161, R74, R3, -R36 ;  /* 0x000000034aa17223 */ /* 0x000fc80000010824 */
[----:B------:R-:W1:Y:S01]  /*14050*/  MUFU.EX2 R65, R65 ;  /* 0x0000004100417308 */ /* 0x000e620000000800 */
[----:B0-----:R-:W-:Y:S01]  /*14060*/  F2FP.F16.F32.PACK_AB R160, R57, R20 ;  /* 0x0000001439a0723e */ /* 0x001fe200000000ff */
[----:B------:R-:W-:Y:S06]  /*14070*/  HGMMA.64x128x16.F32 R88, R164, gdesc[UR4].tnspB, R88, gsb0 ;  /* 0x41e00004a4587df0 */ /* 0x000fec0008000858 */
[----:B------:R-:W-:Y:S08]  /*14080*/  MUFU.EX2 R161, R161 ;  /* 0x000000a100a17308 */ /* 0x000ff00000000800 */
[----:B------:R-:W0:Y:S01]  /*14090*/  MUFU.EX2 R79, R79 ;  /* 0x0000004f004f7308 */ /* 0x000e220000000800 */
[----:B-1----:R-:W-:-:S07]  /*140a0*/  F2FP.F16.F32.PACK_AB R162, R65, R24 ;  /* 0x0000001841a2723e */ /* 0x002fce00000000ff */
[----:B------:R-:W-:Y:S08]  /*140b0*/  MUFU.EX2 R82, R82 ;  /* 0x0000005200527308 */ /* 0x000ff00000000800 */
[----:B------:R-:W-:Y:S01]  /*140c0*/  MUFU.EX2 R83, R83 ;  /* 0x0000005300537308 */ /* 0x000fe20000000800 */
[----:B0-----:R-:W-:-:S07]  /*140d0*/  F2FP.F16.F32.PACK_AB R163, R79, R78 ;  /* 0x0000004e4fa3723e */ /* 0x001fce00000000ff */
[----:B------:R-:W-:Y:S08]  /*140e0*/  MUFU.EX2 R9, R9 ;  /* 0x0000000900097308 */ /* 0x000ff00000000800 */
[----:B------:R-:W-:Y:S08]  /*140f0*/  MUFU.EX2 R86, R86 ;  /* 0x0000005600567308 */ /* 0x000ff00000000800 */
[----:B------:R-:W-:Y:S01]  /*14100*/  MUFU.EX2 R32, R32 ;  /* 0x0000002000207308 */ /* 0x000fe20000000800 */
[----:B------:R-:W-:-:S02]  /*14110*/  WARPGROUP.DEPBAR.LE gsb0, 0x0 ;  /* 0x00008000000079c5 */ /* 0x000fc40000010000 */
[----:B------:R0:W-:Y:S06]  /*14120*/  BAR.ARV R31, 0x100 ;  /* 0x0004001f0000751d */ /* 0x0001ec0000002000 */
[----:B------:R1:W-:Y:S01]  /*14130*/  @!P1 SYNCS.ARRIVE.TRANS64.RED.A1T0 RZ, [R27+URZ], RZ ;  /* 0x000000ff1bff99a7 */ /* 0x0003e2000810043f */
[----:B------:R-:W-:Y:S01]  /*14140*/  FMUL.FTZ R88, R88, R13 ;  /* 0x0000000d58587220 */ /* 0x000fe20000410000 */
[----:B0-----:R-:W-:Y:S01]  /*14150*/  FADD.FTZ R31, R183, R46 ;  /* 0x0000002eb71f7221 */ /* 0x001fe20000010000 */
[----:B------:R-:W-:Y:S01]  /*14160*/  F2FP.F16.F32.PACK_AB R183, R30, R183 ;  /* 0x000000b71eb7723e */ /* 0x000fe200000000ff */
[-C--:B------:R-:W-:Y:S01]  /*14170*/  FMUL.FTZ R89, R89, R13.reuse ;  /* 0x0000000d59597220 */ /* 0x080fe20000410000 */
[-C--:B------:R-:W-:Y:S01]  /*14180*/  FMUL.FTZ R92, R92, R13.reuse ;  /* 0x0000000d5c5c7220 */ /* 0x080fe20000410000 */
[-C--:B------:R-:W-:Y:S01]  /*14190*/  FMUL.FTZ R93, R93, R13.reuse ;  /* 0x0000000d5d5d7220 */ /* 0x080fe20000410000 */
[-C--:B------:R-:W-:Y:S01]  /*141a0*/  FMUL.FTZ R96, R96, R13.reuse ;  /* 0x0000000d60607220 */ /* 0x080fe20000410000 */
[----:B-1----:R-:W-:Y:S01]  /*141b0*/  FADD.FTZ R27, R21, R4 ;  /* 0x00000004151b7221 */ /* 0x002fe20000010000 */
[----:B------:R0:W-:Y:S01]  /*141c0*/  @!P1 SYNCS.ARRIVE.TRANS64.RED.A1T0 RZ, [R12+URZ], RZ ;  /* 0x000000ff0cff99a7 */ /* 0x0001e2000810043f */
[-C--:B------:R-:W-:Y:S01]  /*141d0*/  FMUL.FTZ R97, R97, R13.reuse ;  /* 0x0000000d61617220 */ /* 0x080fe20000410000 */
[----:B------:R-:W-:Y:S01]  /*141e0*/  FMUL.FTZ R100, R100, R13 ;  /* 0x0000000d64647220 */ /* 0x000fe20000410000 */
[----:B------:R-:W-:Y:S01]  /*141f0*/  FADD.FTZ R4, R182, R27 ;  /* 0x0000001bb6047221 */ /* 0x000fe20000010000 */
[----:B------:R-:W-:Y:S01]  /*14200*/  F2FP.F16.F32.PACK_AB R182, R25, R182 ;  /* 0x000000b619b6723e */ /* 0x000fe200000000ff */
[----:B------:R-:W-:Y:S01]  /*14210*/  FFMA.FTZ R27, R63, R3, -R36 ;  /* 0x000000033f1b7223 */ /* 0x000fe20000010824 */
[-C--:B------:R-:W-:Y:S01]  /*14220*/  FMUL.FTZ R101, R101, R13.reuse ;  /* 0x0000000d65657220 */ /* 0x080fe20000410000 */
[----:B------:R-:W-:Y:S01]  /*14230*/  FADD.FTZ R35, R25, R4 ;  /* 0x0000000419237221 */ /* 0x000fe20000010000 */
[----:B------:R-:W-:Y:S01]  /*14240*/  FADD.FTZ R4, R30, R31 ;  /* 0x0000001f1e047221 */ /* 0x000fe20000010000 */
[-C--:B------:R-:W-:Y:S01]  /*14250*/  FMUL.FTZ R104, R104, R13.reuse ;  /* 0x0000000d68687220 */ /* 0x080fe20000410000 */
[----:B------:R-:W-:Y:S01]  /*14260*/  FMUL.FTZ R105, R105, R13 ;  /* 0x0000000d69697220 */ /* 0x000fe20000410000 */
[----:B0-----:R-:W-:Y:S01]  /*14270*/  FADD.FTZ R12, R176, R35 ;  /* 0x00000023b00c7221 */ /* 0x001fe20000010000 */
[----:B------:R-:W-:Y:S01]  /*14280*/  FADD.FTZ R31, R177, R4 ;  /* 0x00000004b11f7221 */ /* 0x000fe20000010000 */
[----:B------:R-:W0:Y:S01]  /*14290*/  MUFU.EX2 R27, R27 ;  /* 0x0000001b001b7308 */ /* 0x000e220000000800 */
[----:B------:R-:W-:Y:S01]  /*142a0*/  FFMA.FTZ R4, R67, R3, -R36 ;  /* 0x0000000343047223 */ /* 0x000fe20000010824 */
[----:B------:R-:W-:Y:S01]  /*142b0*/  FADD.FTZ R35, R153, R12 ;  /* 0x0000000c99237221 */ /* 0x000fe20000010000 */
[C---:B------:R-:W-:Y:S01]  /*142c0*/  FADD.FTZ R46, R34.reuse, R31 ;  /* 0x0000001f222e7221 */ /* 0x040fe20000010000 */
[----:B------:R-:W-:Y:S01]  /*142d0*/  F2FP.F16.F32.PACK_AB R177, R34, R177 ;  /* 0x000000b122b1723e */ /* 0x000fe200000000ff */
[-C--:B------:R-:W-:Y:S01]  /*142e0*/  FFMA.FTZ R12, R71, R3.reuse, -R36 ;  /* 0x00000003470c7223 */ /* 0x080fe20000010824 */
[----:B------:R-:W-:Y:S01]  /*142f0*/  FADD.FTZ R48, R178, R35 ;  /* 0x00000023b2307221 */ /* 0x000fe20000010000 */
[----:B------:R-:W-:Y:S01]  /*14300*/  FADD.FTZ R31, R179, R46 ;  /* 0x0000002eb31f7221 */ /* 0x000fe20000010000 */
[----:B------:R-:W1:Y:S01]  /*14310*/  MUFU.EX2 R4, R4 ;  /* 0x0000000400047308 */ /* 0x000e620000000800 */
[----:B------:R-:W-:Y:S01]  /*14320*/  F2FP.F16.F32.PACK_AB R176, R153, R176 ;  /* 0x000000b099b0723e */ /* 0x000fe200000000ff */
[----:B------:R-:W-:Y:S01]  /*14330*/  FADD.FTZ R35, R29, R48 ;  /* 0x000000301d237221 */ /* 0x000fe20000010000 */
[----:B------:R-:W-:Y:S01]  /*14340*/  FADD.FTZ R46, R38, R31 ;  /* 0x0000001f262e7221 */ /* 0x000fe20000010000 */
[----:B------:R-:W-:Y:S01]  /*14350*/  F2FP.F16.F32.PACK_AB R153, R15, R14 ;  /* 0x0000000e0f99723e */ /* 0x000fe200000000ff */
[----:B------:R-:W-:Y:S01]  /*14360*/  FFMA.FTZ R36, R87, R3, -R36 ;  /* 0x0000000357247223 */ /* 0x000fe20000010824 */
[----:B------:R-:W-:Y:S01]  /*14370*/  FADD.FTZ R48, R172, R35 ;  /* 0x00000023ac307221 */ /* 0x000fe20000010000 */
[----:B------:R-:W-:Y:S01]  /*14380*/  FADD.FTZ R31, R173, R46 ;  /* 0x0000002ead1f7221 */ /* 0x000fe20000010000 */
        /* <DEDUP_REMOVED lines=28> */
[----:B------:R-:W3:Y:S01]  /*14550*/  MUFU.EX2 R26, R75 ;  /* 0x0000004b001a7308 */ /* 0x000ee20000000800 */
[-C--:B------:R-:W-:Y:S01]  /*14560*/  FMUL.FTZ R129, R129, R13.reuse ;  /* 0x0000000d81817220 */ /* 0x080fe20000410000 */
[----:B------:R-:W-:Y:S01]  /*14570*/  FADD.FTZ R30, R152, R25 ;  /* 0x00000019981e7221 */ /* 0x000fe20000010000 */
[----:B------:R-:W-:Y:S01]  /*14580*/  FADD.FTZ R34, R14, R21 ;  /* 0x000000150e227221 */ /* 0x000fe20000010000 */
[C---:B------:R-:W-:Y:S01]  /*14590*/  F2FP.F16.F32.PACK_AB R152, R155.reuse, R152 ;  /* 0x000000989b98723e */ /* 0x040fe200000000ff */
[-C--:B------:R-:W-:Y:S01]  /*145a0*/  FMUL.FTZ R132, R132, R13.reuse ;  /* 0x0000000d84847220 */ /* 0x080fe20000410000 */
[----:B------:R-:W-:Y:S01]  /*145b0*/  FADD.FTZ R21, R155, R30 ;  /* 0x0000001e9b157221 */ /* 0x000fe20000010000 */
[----:B------:R-:W-:Y:S01]  /*145c0*/  FADD.FTZ R25, R15, R34 ;  /* 0x000000220f197221 */ /* 0x000fe20000010000 */
[----:B0-----:R-:W-:Y:S01]  /*145d0*/  F2FP.F16.F32.PACK_AB R155, R27, R0 ;  /* 0x000000001b9b723e */ /* 0x001fe200000000ff */
        /* <DEDUP_REMOVED lines=11> */
[----:B-1----:R-:W-:Y:S01]  /*14690*/  F2FP.F16.F32.PACK_AB R157, R4, R157 ;  /* 0x0000009d049d723e */ /* 0x002fe200000000ff */
[-C--:B------:R-:W-:Y:S01]  /*146a0*/  FMUL.FTZ R144, R144, R13.reuse ;  /* 0x0000000d90907220 */ /* 0x080fe20000410000 */
[----:B------:R-:W-:Y:S01]  /*146b0*/  FADD.FTZ R25, R53, R30 ;  /* 0x0000001e35197221 */ /* 0x000fe20000010000 */
[----:B------:R-:W-:Y:S01]  /*146c0*/  FADD.FTZ R30, R4, R21 ;  /* 0x00000015041e7221 */ /* 0x000fe20000010000 */
[-C--:B------:R-:W-:Y:S01]  /*146d0*/  FMUL.FTZ R145, R145, R13.reuse ;  /* 0x0000000d91917220 */ /* 0x080fe20000410000 */
[----:B------:R-:W-:Y:S01]  /*146e0*/  FMUL.FTZ R148, R148, R13 ;  /* 0x0000000d94947220 */ /* 0x000fe20000410000 */
[----:B------:R-:W-:Y:S01]  /*146f0*/  FADD.FTZ R34, R158, R25 ;  /* 0x000000199e227221 */ /* 0x000fe20000010000 */
[----:B------:R-:W-:Y:S01]  /*14700*/  FADD.FTZ R21, R159, R30 ;  /* 0x0000001e9f157221 */ /* 0x000fe20000010000 */
[C---:B--2---:R-:W-:Y:S01]  /*14710*/  F2FP.F16.F32.PACK_AB R159, R12.reuse, R159 ;  /* 0x0000009f0c9f723e */ /* 0x044fe200000000ff */
        /* <DEDUP_REMOVED lines=52> */
[----:B------:R-:W-:Y:S01]  /*14a60*/  FADD.FTZ R0, R36, R15 ;  /* 0x0000000f24007221 */ /* 0x000fe20000010000 */
        /* <DEDUP_REMOVED lines=20> */
.L_x_9572:
[----:B------:R-:W-:Y:S05]  /*14bb0*/  WARPSYNC.ALL ;  /* 0x0000000000007948 */ /* 0x000fea0003800000 */
[----:B------:R-:W-:Y:S06]  /*14bc0*/  BAR.ARV 0x8, 0x180 ;  /* 0x0206000000007b1d */ /* 0x000fec0000002000 */
[----:B------:R-:W-:Y:S05]  /*14bd0*/  @!P0 BRA `(.L_x_9583) ;  /* 0x0000000000048947 */ /* 0x000fea0003800000 */
[----:B------:R-:W-:Y:S01]  /*14be0*/  BPT.TRAP 0x1 ;  /* 0x000000040000795c */ /* 0x000fe20000300000 */
.L_x_9583:
[----:B------:R-:W-:Y:S02]  /*14bf0*/  LEA R12, R184, R2, 0x3 ;  /* 0x00000002b80c7211 */ /* 0x000fe400078e18ff */
[----:B------:R-:W-:-:S04]  /*14c00*/  SHF.L.U32 R5, R186, 0x1f, RZ ;  /* 0x0000001fba057819 */ /* 0x000fc800000006ff */
[----:B------:R0:W1:Y:S01]  /*14c10*/  SYNCS.PHASECHK.TRANS64.TRYWAIT P2, [R12+URZ+0x28850], R5 ;  /* 0x028850050c0075a7 */ /* 0x000062000804017f */
[----:B------:R-:W-:Y:S05]  /*14c20*/  @!P0 BRA `(.L_x_9584) ;  /* 0x0000000000048947 */ /* 0x000fea0003800000 */
[----:B------:R-:W-:Y:S01]  /*14c30*/  BPT.TRAP 0x1 ;  /* 0x000000040000795c */ /* 0x000fe20000300000 */
.L_x_9584:
[----:B------:R-:W-:-:S05]  /*14c40*/  VIADD R2, R2, 0x400 ;  /* 0x0000040002027836 */ /* 0x000fca0000000000 */
[----:B------:R-:W-:-:S04]  /*14c50*/  SHF.R.U32.HI R2, RZ, 0x4, R2 ;  /* 0x00000004ff027819 */ /* 0x000fc80000011602 */
[----:B------:R-:W-:-:S04]  /*14c60*/  LOP3.LUT R2, R2, 0x3fff, RZ, 0xc0, !PT ;  /* 0x00003fff02027812 */ /* 0x000fc800078ec0ff */
[----:B------:R-:W-:Y:S01]  /*14c70*/  LOP3.LUT R11, R2, 0x4000000, RZ, 0xfc, !PT ;  /* 0x04000000020b7812 */ /* 0x000fe200078efcff */
[----:B-1----:R-:W-:Y:S06]  /*14c80*/  @P2 BRA `(.L_x_9585) ;  /* 0x0000000000082947 */ /* 0x002fec0003800000 */
[----:B------:R-:W1:Y:S02]  /*14c90*/  SYNCS.PHASECHK.TRANS64.TRYWAIT P0, [R12+URZ+0x28850], R5 ;  /* 0x028850050c0075a7 */ /* 0x000e64000800017f */
[----:B-1----:R-:W-:Y:S05]  /*14ca0*/  @!P0 BRA `(.L_x_9586) ;  /* 0x000000b400fc8947 */ /* 0x002fea0003800000 */
.L_x_9585:
[----:B------:R-:W-:Y:S01]  /*14cb0*/  IMAD R10, R184, 0x800, R11 ;  /* 0x00000800b80a7824 */ /* 0x000fe200078e020b */
[----:B------:R-:W-:Y:S05]  /*14cc0*/  WARPSYNC.ALL ;  /* 0x0000000000007948 */ /* 0x000fea0003800000 */
[----:B------:R-:W-:Y:S01]  /*14cd0*/  IMAD.MOV.U32 R11, RZ, RZ, 0x40000040 ;  /* 0x40000040ff0b7424 */ /* 0x000fe200078e00ff */
[C---:B------:R-:W-:Y:S01]  /*14ce0*/  R2UR UR6, R10.reuse ;  /* 0x000000000a0672ca */ /* 0x040fe200000e0000 */
[----:B------:R-:W-:Y:S01]  /*14cf0*/  WARPGROUP.ARRIVE ;  /* 0x00000000000079c5 */ /* 0x000fe20000000000 */
[----:B------:R-:W-:Y:S01]  /*14d00*/  VIADD R14, R10, 0x80 ;  /* 0x000000800a0e7836 */ /* 0x000fe20000000000 */
[----:B01----:R-:W0:Y:S01]  /*14d10*/  SHFL.BFLY PT, R5, R4, 0x2, 0x1f ;  /* 0x0c401f0004057f89 */ /* 0x003e2200000e0000 */
[----:B------:R-:W-:Y:S01]  /*14d20*/  R2UR UR7, R11 ;  /* 0x000000000b0772ca */ /* 0x000fe200000e0000 */
[----:B------:R-:W-:Y:S01]  /*14d30*/  IMAD.MOV.U32 R15, RZ, RZ, 0x40000040 ;  /* 0x40000040ff0f7424 */ /* 0x000fe200078e00ff */
[----:B------:R-:W-:Y:S01]  /*14d40*/  IADD3 R184, R184, 0x1, RZ ;  /* 0x00000001b8b87810 */ /* 0x000fe20007ffe0ff */
[----:B------:R-:W-:Y:S01]  /*14d50*/  IMAD.MOV.U32 R11, RZ, RZ, 0x40000040 ;  /* 0x40000040ff0b7424 */ /* 0x000fe200078e00ff */
[----:B------:R-:W1:Y:S01]  /*14d60*/  SHFL.BFLY PT, R9, R0, 0x2, 0x1f ;  /* 0x0c401f0000097f89 */ /* 0x000e6200000e0000 */
[----:B------:R-:W-:Y:S01]  /*14d70*/  IMAD.MOV.U32 R40, RZ, RZ, -0x800000 ;  /* 0xff800000ff287424 */ /* 0x000fe200078e00ff */
[----:B------:R-:W-:-:S02]  /*14d80*/  ISETP.NE.AND P0, PT, R184, 0x2, PT ;  /* 0x00000002b800780c */ /* 0x000fc40003f05270 */
[----:B------:R-:W-:Y:S02]  /*14d90*/  IADD3 R214, R214, 0x1, RZ ;  /* 0x00000001d6d67810 */ /* 0x000fe40007ffe0ff */
[----:B------:R-:W-:-:S03]  /*14da0*/  SEL R184, R184, RZ, P0 ;  /* 0x000000ffb8b87207 */ /* 0x000fc60000000000 */
[----:B------:R-:W-:Y:S01]  /*14db0*/  HGMMA.64x128x16.F32 R88, R180, gdesc[UR4].tnspB, R88, gsb0 ;  /* 0x41e00004b4587df0 */ /* 0x000fe20008000858 */
[----:B------:R-:W-:Y:S02]  /*14dc0*/  R2UR UR6, R14 ;  /* 0x000000000e0672ca */ /* 0x000fe400000e0000 */
[----:B------:R-:W-:Y:S01]  /*14dd0*/  R2UR UR7, R15 ;  /* 0x000000000f0772ca */ /* 0x000fe200000e0000 */
[----:B------:R-:W-:Y:S01]  /*14de0*/  IMAD.MOV.U32 R15, RZ, RZ, 0x40000040 ;  /* 0x40000040ff0f7424 */ /* 0x000fe200078e00ff */
[----:B------:R-:W-:Y:S01]  /*14df0*/  IADD3 R14, R10, 0x100, RZ ;  /* 0x000001000a0e7810 */ /* 0x000fe20007ffe0ff */
[----:B0-----:R-:W-:Y:S01]  /*14e00*/  FADD.FTZ R5, R5, R4 ;  /* 0x0000000405057221 */ /* 0x001fe20000010000 */
[----:B-1----:R-:W-:-:S04]  /*14e10*/  FADD.FTZ R9, R9, R0 ;  /* 0x0000000009097221 */ /* 0x002fc80000010000 */
[----:B------:R-:W0:Y:S01]  /*14e20*/  SHFL.BFLY PT, R2, R5, 0x1, 0x1f ;  /* 0x0c201f0005027f89 */ /* 0x000e2200000e0000 */
[----:B------:R-:W-:-:S03]  /*14e30*/  IMAD.MOV.U32 R0, RZ, RZ, -0x800000 ;  /* 0xff800000ff007424 */ /* 0x000fc600078e00ff */
[----:B------:R-:W1:Y:S01]  /*14e40*/  SHFL.BFLY PT, R6, R9, 0x1, 0x1f ;  /* 0x0c201f0009067f89 */ /* 0x000e6200000e0000 */
[----:B0-----:R-:W-:Y:S01]  /*14e50*/  FADD.FTZ R13, R5, R2 ;  /* 0x00000002050d7221 */ /* 0x001fe20000010000 */
[----:B------:R-:W-:Y:S01]  /*14e60*/  SEL R5, RZ, 0x1, P0 ;  /* 0x00000001ff057807 */ /* 0x000fe20000000000 */
[----:B------:R-:W-:-:S03]  /*14e70*/  IMAD.MOV.U32 R2, RZ, RZ, RZ ;  /* 0x000000ffff027224 */ /* 0x000fc600078e00ff */
[----:B------:R-:W-:Y:S02]  /*14e80*/  FSETP.NE.FTZ.AND P2, PT, R13, RZ, PT ;  /* 0x000000ff0d00720b */ /* 0x000fe40003f55000 */
[----:B------:R-:W-:Y:S01]  /*14e90*/  LOP3.LUT R186, R186, R5, RZ, 0x3c, !PT ;  /* 0x00000005baba7212 */ /* 0x000fe200078e3cff */
[----:B------:R-:W-:-:S10]  /*14ea0*/  IMAD.MOV.U32 R5, RZ, RZ, RZ ;  /* 0x000000ffff057224 */ /* 0x000fd400078e00ff */
[----:B------:R-:W-:Y:S01]  /*14eb0*/  @P2 MUFU.RCP R2, R13 ;  /* 0x0000000d00022308 */ /* 0x000fe20000001000 */
[----:B------:R-:W-:Y:S01]  /*14ec0*/  @P2 FMUL.FTZ R4, R3, 0.69314718246459960938 ;  /* 0x3f31721803042820 */ /* 0x000fe20000410000 */
        /* <DEDUP_REMOVED lines=33> */
[----:B-1----:R-:W-:Y:S01]  /*150e0*/  FADD.FTZ R14, R9, R6 ;  /* 0x00000006090e7221 */ /* 0x002fe20000010000 */
[----:B------:R-:W-:Y:S01]  /*150f0*/  R2UR UR7, R15 ;  /* 0x000000000f0772ca */ /* 0x000fe200000e0000 */
[----:B------:R-:W0:Y:S03]  /*15100*/  @P2 MUFU.LG2 R6, R13 ;  /* 0x0000000d00062308 */ /* 0x000e260000000c00 */
[----:B------:R-:W-:-:S13]  /*15110*/  FSETP.NE.FTZ.AND P3, PT, R14, RZ, PT ;  /* 0x000000ff0e00720b */ /* 0x000fda0003f75000 */
[----:B------:R-:W-:Y:S01]  /*15120*/  @P3 MUFU.RCP R5, R14 ;  /* 0x0000000e00053308 */ /* 0x000fe20000001000 */
[----:B------:R-:W-:Y:S02]  /*15130*/  WARPGROUP.DEPBAR.LE gsb0, 0x0 ;  /* 0x00008000000079c5 */ /* 0x000fe40000010000 */
[----:B------:R-:W-:-:S06]  /*15140*/  WARPGROUP.ARRIVE ;  /* 0x00000000000079c5 */ /* 0x000fcc0000000000 */
[----:B------:R-:W-:Y:S01]  /*15150*/  HGMMA.64x128x16.F32 R88, R160, gdesc[UR4].tnspB, R88, gsb0 ;  /* 0x41e00004a0587df0 */ /* 0x000fe20008000858 */
[----:B------:R-:W-:Y:S02]  /*15160*/  R2UR UR6, R10 ;  /* 0x000000000a0672ca */ /* 0x000fe400000e0000 */
[----:B------:R-:W-:Y:S01]  /*15170*/  R2UR UR7, R11 ;  /* 0x000000000b0772ca */ /* 0x000fe200000e0000 */
[----:B------:R-:W1:Y:S01]  /*15180*/  @P3 MUFU.LG2 R10, R14 ;  /* 0x0000000e000a3308 */ /* 0x000e620000000c00 */
[----:B------:R-:W-:Y:S02]  /*15190*/  @!P1 VIADD R11, R12, 0x28860 ;  /* 0x000288600c0b9836 */ /* 0x000fe40000000000 */
[----:B------:R-:W-:Y:S01]  /*151a0*/  @P3 FMUL.FTZ R12, R3, 0.69314718246459960938 ;  /* 0x3f317218030c3820 */ /* 0x000fe20000410000 */
[----:B0-----:R-:W-:Y:S02]  /*151b0*/  @P2 FMUL.FTZ R3, R6, 0.69314718246459960938 ;  /* 0x3f31721806032820 */ /* 0x001fe40000410000 */
[----:B------:R-:W-:-:S02]  /*151c0*/  @!P1 PRMT R11, RZ, 0x654, R11 ;  /* 0x00000654ff0b9816 */ /* 0x000fc4000000000b */
[----:B------:R-:W-:Y:S01]  /*151d0*/  @P2 FFMA.FTZ R40, R4, R7, R3 ;  /* 0x0000000704282223 */ /* 0x000fe20000010003 */
[----:B-1----:R-:W-:-:S04]  /*151e0*/  @P3 FMUL.FTZ R9, R10, 0.69314718246459960938 ;  /* 0x3f3172180a093820 */ /* 0x002fc80000410000 */
[----:B------:R-:W-:Y:S01]  /*151f0*/  @P3 FFMA.FTZ R0, R12, R8, R9 ;  /* 0x000000080c003223 */ /* 0x000fe20000010009 */
[----:B------:R-:W-:Y:S02]  /*15200*/  WARPGROUP.DEPBAR.LE gsb0, 0x0 ;  /* 0x00008000000079c5 */ /* 0x000fe40000010000 */
[----:B------:R-:W-:-:S06]  /*15210*/  WARPGROUP.ARRIVE ;  /* 0x00000000000079c5 */ /* 0x000fcc0000000000 */
[----:B------:R-:W-:Y:S03]  /*15220*/  HGMMA.64x128x16.F32 R88, R164, gdesc[UR4].tnspB, R88, gsb0 ;  /* 0x41e00004a4587df0 */ /* 0x000fe60008000858 */
        /* <DEDUP_REMOVED lines=67> */
.L_x_9503:
        /* <DEDUP_REMOVED lines=17> */
[----:B------:R-:W-:Y:S01]  /*15770*/  F2FP.F16.F32.PACK_AB R36, R137, R36 ;  /* 0x000000248924723e */ /* 0x000fe200000000ff */
[----:B------:R-:W3:Y:S01]  /*15780*/  LDC R56, c[0x0][0xbe8] ;  /* 0x0002fa00ff387b82 */ /* 0x000ee20000000800 */
[----:B------:R-:W-:-:S02]  /*15790*/  F2FP.F16.F32.PACK_AB R37, R37, R138 ;  /* 0x0000008a2525723e */ /* 0x000fc400000000ff */
[----:B------:R-:W-:Y:S02]  /*157a0*/  F2FP.F16.F32.PACK_AB R38, R141, R38 ;  /* 0x000000268d26723e */ /* 0x000fe400000000ff */
        /* <DEDUP_REMOVED lines=10> */
[----:B------:R-:W-:Y:S01]  /*15850*/  IMAD.X R7, RZ, RZ, R9, P0 ;  /* 0x000000ffff077224 */ /* 0x000fe200000e0609 */
[----:B-1----:R-:W-:-:S02]  /*15860*/  LOP3.LUT R28, R53, 0x380, RZ, 0xc0, !PT ;  /* 0x00000380351c7812 */ /* 0x002fc400078ec0ff */
[----:B------:R-:W-:Y:S01]  /*15870*/  SHF.R.U64 R33, R33, 0x3, RZ ;  /* 0x0000000321217819 */ /* 0x000fe200000012ff */
[--C-:B------:R-:W-:Y:S01]  /*15880*/  IMAD.X R13, RZ, RZ, R9.reuse, P1 ;  /* 0x000000ffff0d7224 */ /* 0x100fe200008e0609 */
[----:B------:R-:W-:Y:S02]  /*15890*/  LOP3.LUT R4, R41, 0x380, RZ, 0xc0, !PT ;  /* 0x0000038029047812 */ /* 0x000fe400078ec0ff */
[----:B------:R-:W-:Y:S02]  /*158a0*/  LOP3.LUT R6, R43, 0x380, RZ, 0xc0, !PT ;  /* 0x000003802b067812 */ /* 0x000fe400078ec0ff */
[C---:B------:R-:W-:Y:S02]  /*158b0*/  IADD3 R47, P2, R8.reuse, 0x4000, RZ ;  /* 0x00004000082f7810 */ /* 0x040fe40007f5e0ff */
[C---:B------:R-:W-:Y:S02]  /*158c0*/  IADD3 R49, P3, R8.reuse, 0x4020, RZ ;  /* 0x0000402008317810 */ /* 0x040fe40007f7e0ff */
        /* <DEDUP_REMOVED lines=8> */
[----:B------:R-:W-:Y:S02]  /*15950*/  SHF.R.U64 R6, R6, 0x3, RZ ;  /* 0x0000000306067819 */ /* 0x000fe400000012ff */
[----:B------:R-:W-:Y:S02]  /*15960*/  LOP3.LUT R14, R47, 0x380, RZ, 0xc0, !PT ;  /* 0x000003802f0e7812 */ /* 0x000fe400078ec0ff */
[----:B------:R-:W-:-:S02]  /*15970*/  LOP3.LUT R32, R28, R53, RZ, 0x3c, !PT ;  /* 0x000000351c207212 */ /* 0x000fc400078e3cff */
[-C--:B------:R-:W-:Y:S02]  /*15980*/  IADD3.X R25, RZ, R9.reuse, RZ, P3, !PT ;  /* 0x00000009ff197210 */ /* 0x080fe40001ffe4ff */
[----:B------:R-:W-:Y:S02]  /*15990*/  SHF.R.U64 R12, R12, 0x3, RZ ;  /* 0x000000030c0c7819 */ /* 0x000fe400000012ff */
[----:B------:R-:W-:Y:S02]  /*159a0*/  LOP3.LUT R24, R49, 0x380, RZ, 0xc0, !PT ;  /* 0x0000038031187812 */ /* 0x000fe400078ec0ff */
[----:B------:R-:W-:Y:S02]  /*159b0*/  LOP3.LUT R26, R51, 0x380, RZ, 0xc0, !PT ;  /* 0x00000380331a7812 */ /* 0x000fe400078ec0ff */
[----:B------:R-:W-:Y:S02]  /*159c0*/  MOV R28, R8 ;  /* 0x00000008001c7202 */ /* 0x000fe40000000f00 */
[----:B------:R-:W-:-:S02]  /*159d0*/  LOP3.LUT R4, R4, R41, RZ, 0x3c, !PT ;  /* 0x0000002904047212 */ /* 0x000fc400078e3cff */
[----:B------:R-:W-:Y:S02]  /*159e0*/  LOP3.LUT R6, R6, R43, RZ, 0x3c, !PT ;  /* 0x0000002b06067212 */ /* 0x000fe400078e3cff */
[----:B------:R-:W-:Y:S02]  /*159f0*/  F2FP.F16.F32.PACK_AB R8, R89, R88 ;  /* 0x000000585908723e */ /* 0x000fe400000000ff */
[----:B------:R-:W-:Y:S02]  /*15a00*/  F2FP.F16.F32.PACK_AB R9, R91, R90 ;  /* 0x0000005a5b09723e */ /* 0x000fe400000000ff */
[----:B------:R-:W-:Y:S02]  /*15a10*/  SHF.R.U64 R14, R14, 0x3, RZ ;  /* 0x000000030e0e7819 */ /* 0x000fe400000012ff */
[----:B------:R-:W-:Y:S01]  /*15a20*/  LOP3.LUT R12, R12, R45, RZ, 0x3c, !PT ;  /* 0x0000002d0c0c7212 */ /* 0x000fe200078e3cff */
[----:B------:R1:W-:Y:S01]  /*15a30*/  STSM.16.M88.4 [R28], R8 ;  /* 0x000000081c007844 */ /* 0x0003e20000000200 */
[----:B------:R-:W-:-:S02]  /*15a40*/  SHF.R.U64 R24, R24, 0x3, RZ ;  /* 0x0000000318187819 */ /* 0x000fc400000012ff */
[----:B------:R-:W-:Y:S02]  /*15a50*/  SHF.R.U64 R26, R26, 0x3, RZ ;  /* 0x000000031a1a7819 */ /* 0x000fe400000012ff */
[----:B------:R-:W-:Y:S02]  /*15a60*/  MOV R46, R4 ;  /* 0x00000004002e7202 */ /* 0x000fe40000000f00 */
[----:B------:R-:W-:Y:S02]  /*15a70*/  MOV R45, R6 ;  /* 0x00000006002d7202 */ /* 0x000fe40000000f00 */
[----:B------:R-:W-:Y:S02]  /*15a80*/  F2FP.F16.F32.PACK_AB R4, R97, R96 ;  /* 0x000000606104723e */ /* 0x000fe400000000ff */
[----:B------:R-:W-:Y:S02]  /*15a90*/  F2FP.F16.F32.PACK_AB R5, R99, R98 ;  /* 0x000000626305723e */ /* 0x000fe400000000ff */
[----:B------:R-:W-:-:S02]  /*15aa0*/  F2FP.F16.F32.PACK_AB R6, R101, R100 ;  /* 0x000000646506723e */ /* 0x000fc400000000ff */
[----:B------:R-:W-:Y:S02]  /*15ab0*/  F2FP.F16.F32.PACK_AB R7, R103, R102 ;  /* 0x000000666707723e */ /* 0x000fe400000000ff */
[----:B------:R-:W-:Y:S02]  /*15ac0*/  LOP3.LUT R14, R14, R47, RZ, 0x3c, !PT ;  /* 0x0000002f0e0e7212 */ /* 0x000fe400078e3cff */
[----:B-1----:R-:W-:Y:S01]  /*15ad0*/  F2FP.F16.F32.PACK_AB R8, R105, R104 ;  /* 0x000000686908723e */ /* 0x002fe200000000ff */
[----:B------:R-:W-:Y:S01]  /*15ae0*/  STSM.16.M88.4 [R46], R4 ;  /* 0x000000042e007844 */ /* 0x000fe20000000200 */
[----:B------:R-:W-:Y:S02]  /*15af0*/  F2FP.F16.F32.PACK_AB R9, R107, R106 ;  /* 0x0000006a6b09723e */ /* 0x000fe400000000ff */
[----:B------:R-:W-:Y:S02]  /*15b00*/  F2FP.F16.F32.PACK_AB R10, R109, R108 ;  /* 0x0000006c6d0a723e */ /* 0x000fe400000000ff */
[----:B------:R-:W-:-:S02]  /*15b10*/  F2FP.F16.F32.PACK_AB R11, R111, R110 ;  /* 0x0000006e6f0b723e */ /* 0x000fc400000000ff */
[----:B------:R-:W-:Y:S02]  /*15b20*/  LOP3.LUT R24, R24, R49, RZ, 0x3c, !PT ;  /* 0x0000003118187212 */ /* 0x000fe400078e3cff */
[----:B------:R-:W-:Y:S01]  /*15b30*/  LOP3.LUT R26, R26, R51, RZ, 0x3c, !PT ;  /* 0x000000331a1a7212 */ /* 0x000fe200078e3cff */
[----:B------:R1:W-:Y:S01]  /*15b40*/  STSM.16.M88.4 [R45], R8 ;  /* 0x000000082d007844 */ /* 0x0003e20000000200 */
[----:B------:R-:W-:Y:S02]  /*15b50*/  MOV R44, R12 ;  /* 0x0000000c002c7202 */ /* 0x000fe40000000f00 */
[----:B------:R-:W-:Y:S02]  /*15b60*/  MOV R42, R14 ;  /* 0x0000000e002a7202 */ /* 0x000fe40000000f00 */
[----:B------:R-:W-:Y:S02]  /*15b70*/  MOV R43, R24 ;  /* 0x00000018002b7202 */ /* 0x000fe40000000f00 */
[----:B------:R-:W-:-:S02]  /*15b80*/  MOV R41, R26 ;  /* 0x0000001a00297202 */ /* 0x000fc40000000f00 */
[----:B------:R-:W-:Y:S02]  /*15b90*/  F2FP.F16.F32.PACK_AB R12, R35, R112 ;  /* 0x00000070230c723e */ /* 0x000fe400000000ff */
        /* <DEDUP_REMOVED lines=8> */
[----:B------:R-:W-:Y:S02]  /*15c20*/  MOV R28, R32 ;  /* 0x00000020001c7202 */ /* 0x000fe40000000f00 */
[----:B------:R-:W-:Y:S01]  /*15c30*/  ISETP.NE.U32.AND P0, PT, RZ, UR4, PT ;  /* 0x00000004ff007c0c */ /* 0x000fe2000bf05070 */
[----:B------:R2:W-:Y:S01]  /*15c40*/  STSM.16.M88.4 [R42], R24 ;  /* 0x000000182a007844 */ /* 0x0005e20000000200 */
[----:B-1----:R-:W-:Y:S02]  /*15c50*/  IADD3 R8, P1, R208, UR4, RZ ;  /* 0x00000004d0087c10 */ /* 0x002fe4000ff3e0ff */
[----:B------:R-:W-:Y:S02]  /*15c60*/  F2FP.F16.F32.PACK_AB R32, R3, R128 ;  /* 0x000000800320723e */ /* 0x000fe400000000ff */
[----:B------:R-:W-:-:S02]  /*15c70*/  F2FP.F16.F32.PACK_AB R33, R131, R130 ;  /* 0x000000828321723e */ /* 0x000fc400000000ff */
[----:B------:R-:W-:Y:S02]  /*15c80*/  F2FP.F16.F32.PACK_AB R35, R135, R134 ;  /* 0x000000868723723e */ /* 0x000fe400000000ff */
[----:B------:R-:W-:Y:S02]  /*15c90*/  F2FP.F16.F32.PACK_AB R4, R145, R144 ;  /* 0x000000909104723e */ /* 0x000fe400000000ff */
[----:B------:R-:W-:Y:S01]  /*15ca0*/  F2FP.F16.F32.PACK_AB R5, R147, R146 ;  /* 0x000000929305723e */ /* 0x000fe200000000ff */
[----:B------:R1:W-:Y:S01]  /*15cb0*/  STSM.16.M88.4 [R43], R32 ;  /* 0x000000202b007844 */ /* 0x0003e20000000200 */
[----:B------:R-:W-:Y:S02]  /*15cc0*/  F2FP.F16.F32.PACK_AB R6, R149, R148 ;  /* 0x000000949506723e */ /* 0x000fe400000000ff */
[----:B------:R-:W-:Y:S01]  /*15cd0*/  F2FP.F16.F32.PACK_AB R7, R151, R150 ;  /* 0x000000969707723e */ /* 0x000fe200000000ff */
[----:B------:R1:W-:Y:S01]  /*15ce0*/  STSM.16.M88.4 [R41], R36 ;  /* 0x0000002429007844 */ /* 0x0003e20000000200 */
[----:B------:R-:W-:Y:S01]  /*15cf0*/  ISETP.NE.AND.EX P0, PT, RZ, UR5, PT, P0 ;  /* 0x00000005ff007c0c */ /* 0x000fe2000bf05300 */
[----:B--2---:R-:W-:Y:S01]  /*15d00*/  IMAD.MOV.U32 R42, RZ, RZ, RZ ;  /* 0x000000ffff2a7224 */ /* 0x004fe200078e00ff */
[----:B------:R-:W-:Y:S01]  /*15d10*/  IADD3.X R9, R209, UR5, RZ, P1, !PT ;  /* 0x00000005d1097c10 */ /* 0x000fe20008ffe4ff */
[----:B------:R-:W-:Y:S01]  /*15d20*/  ULDC.64 UR4, c[0x0][0xc08] ;  /* 0x0003020000047ab9 */ /* 0x000fe20000000a00 */
[----:B------:R1:W-:Y:S01]  /*15d30*/  STSM.16.M88.4 [R28], R4 ;  /* 0x000000041c007844 */ /* 0x0003e20000000200 */
[----:B------:R-:W-:Y:S01]  /*15d40*/  BAR.SYNC.DEFER_BLOCKING 0x1, 0x100 ;  /* 0x0044000000007b1d */ /* 0x000fe20000010000 */
[----:B------:R-:W-:-:S04]  /*15d50*/  ISETP.NE.U32.AND P2, PT, RZ, UR4, PT ;  /* 0x00000004ff007c0c */ /* 0x000fc8000bf45070 */
[----:B------:R-:W-:-:S13]  /*15d60*/  ISETP.NE.AND.EX P2, PT, RZ, UR5, PT, P2 ;  /* 0x00000005ff007c0c */ /* 0x000fda000bf45320 */
[----:B------:R-:W-:Y:S01]  /*15d70*/  @P2 IADD3 R208, P3, R208, UR4, RZ ;  /* 0x00000004d0d02c10 */ /* 0x000fe2000ff7e0ff */
[----:B------:R-:W-:Y:S02]  /*15d80*/  ULDC UR4, c[0x0][0xa88] ;  /* 0x0002a20000047ab9 */ /* 0x000fe40000000800 */
[----:B------:R-:W-:Y:S01]  /*15d90*/  IMAD.U32 R3, RZ, RZ, UR4 ;  /* 0x00000004ff037e24 */ /* 0x000fe2000f8e00ff */
[----:B------:R-:W-:Y:S01]  /*15da0*/  @P2 IADD3.X R209, R209, UR5, RZ, P3, !PT ;  /* 0x00000005d1d12c10 */ /* 0x000fe20009ffe4ff */
[----:B------:R1:W5:Y:S01]  /*15db0*/  @P0 LDG.E R42, desc[UR40][R8.64] ;  /* 0x00000028082a0981 */ /* 0x000362000c1e1900 */
[----:B---3--:R-:W-:Y:S01]  /*15dc0*/  ISETP.NE.AND P1, PT, R56, 0x1, PT ;  /* 0x000000013800780c */ /* 0x008fe20003f25270 */
[----:B------:R-:W-:Y:S02]  /*15dd0*/  IMAD.IADD R15, R204, 0x1, R191 ;  /* 0x00000001cc0f7824 */ /* 0x000fe400078e02bf */
[----:B------:R1:W5:Y:S10]  /*15de0*/  @P2 LDG.E R3, desc[UR40][R208.64] ;  /* 0x00000028d0032981 */ /* 0x000374000c1e1900 */
[----:B------:R-:W2:Y:S08]  /*15df0*/  @P1 LDC R10, c[0x0][0xbec] ;  /* 0x0002fb00ff0a1b82 */ /* 0x000eb00000000800 */
[----:B------:R-:W3:Y:S01]  /*15e00*/  @P1 LDC R11, c[0x0][0xbf0] ;  /* 0x0002fc00ff0b1b82 */ /* 0x000ee20000000800 */
[----:B-1----:R-:W-:Y:S05]  /*15e10*/  @P2 BRA `(.L_x_9589) ;  /* 0x0000000000102947 */ /* 0x002fea0003800000 */
[----:B------:R-:W-:Y:S05]  /*15e20*/  @!P0 BRA `(.L_x_9589) ;  /* 0x00000000000c8947 */ /* 0x000fea0003800000 */
[----:B------:R-:W4:Y:S04]  /*15e30*/  LDG.E R4, desc[UR40][R8.64] ;  /* 0x0000002808047981 */ /* 0x000f28000c1e1900 */
[----:B-----5:R-:W4:Y:S02]  /*15e40*/  LDG.E R3, desc[UR40][R8.64+0x4] ;  /* 0x0000042808037981 */ /* 0x020f24000c1e1900 */
[----:B----4-:R-:W-:-:S07]  /*15e50*/  IADD3 R3, -R4, R3, RZ ;  /* 0x0000000304037210 */ /* 0x010fce0007ffe1ff */
.L_x_9589:
[----:B------:R-:W-:Y:S01]  /*15e60*/  SHF.R.S32.HI R28, RZ, 0x1f, R207 ;  /* 0x0000001fff1c7819 */ /* 0x000fe200000114cf */
[----:B--2---:R-:W-:Y:S01]  /*15e70*/  @P1 IMAD.HI.U32 R4, R15, R10, RZ ;  /* 0x0000000a0f041227 */ /* 0x004fe200078e00ff */
[----:B------:R-:W-:Y:S01]  /*15e80*/  ULDC.64 UR4, c[0x0][0xb90] ;  /* 0x0002e40000047ab9 */ /* 0x000fe20000000a00 */
[----:B-----5:R-:W-:Y:S01]  /*15e90*/  SHF.R.S32.HI R43, RZ, 0x1f, R42 ;  /* 0x0000001fff2b7819 */ /* 0x020fe2000001142a */
[----:B------:R-:W1:Y:S01]  /*15ea0*/  @P1 LDC R41, c[0x0][0xbec] ;  /* 0x0002fb00ff291b82 */ /* 0x000e620000000800 */
[----:B------:R-:W-:Y:S01]  /*15eb0*/  IMAD R6, R28, UR4, RZ ;  /* 0x000000041c067c24 */ /* 0x000fe2000f8e02ff */
[----:B------:R-:W-:Y:S01]  /*15ec0*/  SEL R217, R217, RZ, !P0 ;  /* 0x000000ffd9d97207 */ /* 0x000fe20004000000 */
[----:B------:R-:W-:Y:S01]  /*15ed0*/  IMAD.MOV.U32 R7, RZ, RZ, R15 ;  /* 0x000000ffff077224 */ /* 0x000fe200078e000f */
[----:B---3--:R-:W-:Y:S01]  /*15ee0*/  @P1 SHF.R.U32.HI R7, RZ, R11, R4 ;  /* 0x0000000bff071219 */ /* 0x008fe20000011604 */
[----:B------:R-:W-:Y:S01]  /*15ef0*/  IMAD.WIDE.U32 R4, R207, UR4, R42 ;  /* 0x00000004cf047c25 */ /* 0x000fe2000f8e002a */
[----:B------:R-:W-:-:S03]  /*15f00*/  SEL R57, R210, RZ, !P0 ;  /* 0x000000ffd2397207 */ /* 0x000fc60004000000 */
[----:B------:R-:W-:Y:S01]  /*15f10*/  IMAD R9, R207, UR5, R6 ;  /* 0x00000005cf097c24 */ /* 0x000fe2000f8e0206 */
[----:B------:R-:W-:Y:S01]  /*15f20*/  ULDC.64 UR4, c[0x0][0xb98] ;  /* 0x0002e60000047ab9 */ /* 0x000fe20000000a00 */
[----:B------:R-:W-:Y:S02]  /*15f30*/  IMAD.MOV R13, RZ, RZ, -R7 ;  /* 0x000000ffff0d7224 */ /* 0x000fe400078e0a07 */
[----:B------:R-:W-:Y:S02]  /*15f40*/  IMAD.IADD R5, R5, 0x1, R9 ;  /* 0x0000000105057824 */ /* 0x000fe400078e0209 */
[----:B------:R-:W-:Y:S02]  /*15f50*/  IMAD.IADD R11, R16, 0x1, R227 ;  /* 0x00000001100b7824 */ /* 0x000fe400078e02e3 */
[----:B------:R-:W-:Y:S02]  /*15f60*/  IMAD R9, R56, R13, R15 ;  /* 0x0000000d38097224 */ /* 0x000fe400078e020f */
[----:B------:R-:W-:-:S02]  /*15f70*/  IMAD R6, R217, UR4, RZ ;  /* 0x00000004d9067c24 */ /* 0x000fc4000f8e02ff */
        /* <DEDUP_REMOVED lines=8> */
[----:B------:R-:W-:Y:S01]  /*16000*/  IMAD R58, R3, R56, RZ ;  /* 0x00000038033a7224 */ /* 0x000fe200078e02ff */
[----:B------:R-:W-:Y:S01]  /*16010*/  IADD3.X R5, R11, R5, R8, P2, !PT ;  /* 0x000000050b057210 */ /* 0x000fe200017fe408 */
[----:B------:R-:W-:Y:S01]  /*16020*/  IMAD R6, R6, UR4, RZ ;  /* 0x0000000406067c24 */ /* 0x000fe2000f8e02ff */
[----:B------:R-:W-:-:S02]  /*16030*/  LOP3.LUT R8, R7, 0x380, RZ, 0xc0, !PT ;  /* 0x0000038007087812 */ /* 0x000fc400078ec0ff */
[----:B------:R-:W-:Y:S01]  /*16040*/  IADD3 R33, P3, R20, 0x4000, RZ ;  /* 0x0000400014217810 */ /* 0x000fe20007f7e0ff */
[C---:B------:R-:W-:Y:S01]  /*16050*/  IMAD R11, R9.reuse, UR5, R6 ;  /* 0x00000005090b7c24 */ /* 0x040fe2000f8e0206 */
[----:B------:R-:W-:Y:S01]  /*16060*/  SHF.R.U64 R8, R8, 0x3, RZ ;  /* 0x0000000308087819 */ /* 0x000fe200000012ff */
[----:B------:R-:W-:Y:S01]  /*16070*/  IMAD.WIDE.U32 R4, R9, UR4, R4 ;  /* 0x0000000409047c25 */ /* 0x000fe2000f8e0004 */
[----:B------:R-:W-:Y:S01]  /*16080*/  ULDC.64 UR4, c[0x0][0xb50] ;  /* 0x0002d40000047ab9 */ /* 0x000fe20000000a00 */
[----:B------:R-:W-:Y:S02]  /*16090*/  LOP3.LUT R32, R33, 0x380, RZ, 0xc0, !PT ;  /* 0x0000038021207812 */ /* 0x000fe400078ec0ff */
[----:B------:R-:W-:Y:S01]  /*160a0*/  IMAD.IADD R5, R5, 0x1, R11 ;  /* 0x0000000105057824 */ /* 0x000fe200078e020b */
[----:B------:R-:W-:Y:S02]  /*160b0*/  LEA R6, P2, R4, UR4, 0x2 ;  /* 0x0000000404067c11 */ /* 0x000fe4000f8410ff */
[----:B------:R-:W-:-:S02]  /*160c0*/  LOP3.LUT R8, R8, R7, RZ, 0x3c, !PT ;  /* 0x0000000708087212 */ /* 0x000fc400078e3cff */
[----:B------:R-:W-:Y:S01]  /*160d0*/  LEA.HI.X R7, R4, UR5, R5, 0x2, P2 ;  /* 0x0000000504077c11 */ /* 0x000fe200090f1405 */
[----:B------:R-:W-:Y:S01]  /*160e0*/  IMAD.IADD R5, R225, 0x1, R191 ;  /* 0x00000001e1057824 */ /* 0x000fe200078e02bf */
[----:B------:R-:W-:Y:S01]  /*160f0*/  IADD3 R25, P2, R20, 0x3000, RZ ;  /* 0x0000300014197810 */ /* 0x000fe20007f5e0ff */
[----:B------:R-:W-:Y:S01]  /*16100*/  SHFL.IDX PT, R52, R6, RZ, 0x1c1f ;  /* 0x001c1fff06347589 */ /* 0x000fe200000e0000 */
[----:B------:R-:W-:Y:S01]  /*16110*/  SHF.R.U64 R32, R32, 0x3, RZ ;  /* 0x0000000320207819 */ /* 0x000fe200000012ff */
[----:B------:R-:W-:Y:S01]  /*16120*/  VIADD R3, R5, 0x8 ;  /* 0x0000000805037836 */ /* 0x000fe20000000000 */
[----:B------:R-:W-:Y:S01]  /*16130*/  LOP3.LUT R24, R25, 0x380, RZ, 0xc0, !PT ;  /* 0x0000038019187812 */ /* 0x000fe200078ec0ff */
[----:B------:R-:W2:Y:S01]  /*16140*/  SHFL.IDX PT, R53, R7, RZ, 0x1c1f ;  /* 0x001c1fff07357589 */ /* 0x000ea200000e0000 */
[----:B------:R-:W-:Y:S01]  /*16150*/  IADD3 R13, P4, R20, 0x2000, RZ ;  /* 0x00002000140d7810 */ /* 0x000fe20007f9e0ff */
[----:B------:R-:W-:Y:S01]  /*16160*/  ULDC.64 UR4, c[0x0][0xaa0] ;  /* 0x0002a80000047ab9 */ /* 0x000fe20000000a00 */
[----:B------:R-:W-:Y:S01]  /*16170*/  SHF.R.U64 R24, R24, 0x3, RZ ;  /* 0x0000000318187819 */ /* 0x000fe200000012ff */
[----:B------:R-:W-:Y:S01]  /*16180*/  SHFL.IDX PT, R54, R6, 0x1, 0x1c1f ;  /* 0x003c1f0006367f89 */ /* 0x000fe200000e0000 */
[----:B------:R-:W-:-:S02]  /*16190*/  IADD3.X R9, RZ, R21, RZ, P0, !PT ;  /* 0x00000015ff097210 */ /* 0x000fc400007fe4ff */
[----:B------:R-:W-:Y:S01]  /*161a0*/  LOP3.LUT R32, R32, R33, RZ, 0x3c, !PT ;  /* 0x0000002120207212 */ /* 0x000fe200078e3cff */
[----:B------:R-:W3:Y:S01]  /*161b0*/  SHFL.IDX PT, R55, R7, 0x1, 0x1c1f ;  /* 0x003c1f0007377f89 */ /* 0x000ee200000e0000 */
[----:B------:R-:W-:Y:S01]  /*161c0*/  LOP3.LUT P0, RZ, R220, 0x3, RZ, 0xc0, !PT ;  /* 0x00000003dcff7812 */ /* 0x000fe2000780c0ff */
[--C-:B------:R-:W-:Y:S01]  /*161d0*/  IMAD.X R33, RZ, RZ, R21.reuse, P3 ;  /* 0x000000ffff217224 */ /* 0x100fe200018e0615 */
[----:B------:R-:W-:Y:S02]  /*161e0*/  LOP3.LUT R12, R13, 0x380, RZ, 0xc0, !PT ;  /* 0x000003800d0c7812 */ /* 0x000fe400078ec0ff */
[----:B------:R-:W-:Y:S01]  /*161f0*/  LOP3.LUT R24, R24, R25, RZ, 0x3c, !PT ;  /* 0x0000001918187212 */ /* 0x000fe200078e3cff */
[----:B------:R-:W-:Y:S01]  /*16200*/  IMAD.X R25, RZ, RZ, R21, P2 ;  /* 0x000000ffff197224 */ /* 0x000fe200010e0615 */
[----:B------:R-:W-:Y:S02]  /*16210*/  IADD3 R4, P3, R20, 0x7000, RZ ;  /* 0x0000700014047810 */ /* 0x000fe40007f7e0ff */
[----:B------:R-:W-:-:S02]  /*16220*/  ISETP.GE.OR P2, PT, R5, R58, P0 ;  /* 0x0000003a0500720c */ /* 0x000fc40000746670 */
[----:B------:R-:W-:Y:S01]  /*16230*/  SHF.R.U64 R12, R12, 0x3, RZ ;  /* 0x000000030c0c7819 */ /* 0x000fe200000012ff */
[--C-:B------:R-:W-:Y:S01]  /*16240*/  IMAD.X R49, RZ, RZ, R21.reuse, P3 ;  /* 0x000000ffff317224 */ /* 0x100fe200018e0615 */
[----:B------:R-:W-:Y:S02]  /*16250*/  ISETP.GE.OR P0, PT, R3, R58, P0 ;  /* 0x0000003a0300720c */ /* 0x000fe40000706670 */
[----:B------:R-:W-:Y:S02]  /*16260*/  LOP3.LUT R3, R4, 0x380, RZ, 0xc0, !PT ;  /* 0x0000038004037812 */ /* 0x000fe400078ec0ff */
[----:B------:R-:W-:Y:S01]  /*16270*/  LOP3.LUT R12, R12, R13, RZ, 0x3c, !PT ;  /* 0x0000000d0c0c7212 */ /* 0x000fe200078e3cff */
[----:B------:R-:W-:Y:S01]  /*16280*/  IMAD.X R13, RZ, RZ, R21, P4 ;  /* 0x000000ffff0d7224 */ /* 0x000fe200020e0615 */
[----:B------:R-:W-:Y:S02]  /*16290*/  SHF.R.U64 R3, R3, 0x3, RZ ;  /* 0x0000000303037819 */ /* 0x000fe400000012ff */
[C---:B------:R-:W-:Y:S01]  /*162a0*/  IADD3 R37, P5, R20.reuse, 0x5000, RZ ;  /* 0x0000500014257810 */ /* 0x040fe20007fbe0ff */
[----:B--2---:R-:W-:Y:S01]  /*162b0*/  @!P2 ST.E desc[UR40][R52.64], R40 ;  /* 0x000000283400a985 */ /* 0x004fe2000c101928 */
[----:B------:R-:W-:-:S02]  /*162c0*/  IADD3 R45, P4, R20, 0x6000, RZ ;  /* 0x00006000142d7810 */ /* 0x000fc40007f9e0ff */
[----:B------:R-:W-:Y:S01]  /*162d0*/  LOP3.LUT R5, R20, 0x380, RZ, 0xc0, !PT ;  /* 0x0000038014057812 */ /* 0x000fe200078ec0ff */
[----:B---3--:R2:W-:Y:S01]  /*162e0*/  @!P0 ST.E desc[UR40][R54.64], R0 ;  /* 0x0000000036008985 */ /* 0x0085e2000c101928 */
[----:B------:R-:W-:Y:S01]  /*162f0*/  LOP3.LUT R48, R3, R4, RZ, 0x3c, !PT ;  /* 0x0000000403307212 */ /* 0x000fe200078e3cff */
[----:B------:R-:W-:Y:S01]  /*16300*/  IMAD R3, R43, UR4, RZ ;  /* 0x000000042b037c24 */ /* 0x000fe2000f8e02ff */
[----:B------:R-:W-:Y:S01]  /*16310*/  LOP3.LUT R36, R37, 0x380, RZ, 0xc0, !PT ;  /* 0x0000038025247812 */ /* 0x000fe200078ec0ff */
[----:B------:R-:W3:Y:S01]  /*16320*/  @P1 LDC R43, c[0x0][0xbf0] ;  /* 0x0002fc00ff2b1b82 */ /* 0x000ee20000000800 */
[----:B------:R-:W-:Y:S01]  /*16330*/  LOP3.LUT R44, R45, 0x380, RZ, 0xc0, !PT ;  /* 0x000003802d2c7812 */ /* 0x000fe200078ec0ff */
[----:B------:R-:W5:Y:S01]  /*16340*/  LD.E.128 R8, desc[UR40][R8.64] ;  /* 0x0000002808087980 */ /* 0x000f62000c101d00 */
[----:B------:R-:W-:Y:S02]  /*16350*/  SHF.R.U64 R5, R5, 0x3, RZ ;  /* 0x0000000305057819 */ /* 0x000fe400000012ff */
[----:B------:R-:W-:Y:S01]  /*16360*/  SHF.R.U64 R36, R36, 0x3, RZ ;  /* 0x0000000324247819 */ /* 0x000fe200000012ff */
[----:B------:R-:W5:Y:S01]  /*16370*/  LD.E.128 R12, desc[UR40][R12.64] ;  /* 0x000000280c0c7980 */ /* 0x000f62000c101d00 */
[----:B------:R-:W-:-:S02]  /*16380*/  SHF.R.U64 R44, R44, 0x3, RZ ;  /* 0x000000032c2c7819 */ /* 0x000fc400000012ff */
[----:B------:R-:W-:Y:S01]  /*16390*/  LOP3.LUT R20, R5, R20, RZ, 0x3c, !PT ;  /* 0x0000001405147212 */ /* 0x000fe200078e3cff */
[----:B--2---:R-:W-:Y:S01]  /*163a0*/  IMAD R0, R206, 0x20, R22 ;  /* 0x00000020ce007824 */ /* 0x004fe200078e0216 */
[----:B------:R-:W-:Y:S01]  /*163b0*/  LOP3.LUT R36, R36, R37, RZ, 0x3c, !PT ;  /* 0x0000002524247212 */ /* 0x000fe200078e3cff */
[----:B------:R-:W5:Y:S01]  /*163c0*/  LD.E.128 R24, desc[UR40][R24.64] ;  /* 0x0000002818187980 */ /* 0x000f62000c101d00 */
[----:B------:R-:W-:Y:S01]  /*163d0*/  LOP3.LUT R44, R44, R45, RZ, 0x3c, !PT ;  /* 0x0000002d2c2c7212 */ /* 0x000fe200078e3cff */
[----:B------:R-:W-:Y:S01]  /*163e0*/  IMAD.X R45, RZ, RZ, R21, P4 ;  /* 0x000000ffff2d7224 */ /* 0x000fe200020e0615 */
[----:B------:R-:W-:Y:S01]  /*163f0*/  IADD3.X R37, RZ, R21, RZ, P5, !PT ;  /* 0x00000015ff257210 */ /* 0x000fe20002ffe4ff */
[----:B------:R2:W5:Y:S01]  /*16400*/  LD.E.128 R4, desc[UR40][R20.64] ;  /* 0x0000002814047980 */ /* 0x000562000c101d00 */
[C---:B------:R-:W-:Y:S02]  /*16410*/  IMAD R3, R42.reuse, UR5, R3 ;  /* 0x000000052a037c24 */ /* 0x040fe4000f8e0203 */
[----:B------:R-:W-:Y:S01]  /*16420*/  IMAD.IADD R40, R191, 0x1, R0 ;  /* 0x00000001bf287824 */ /* 0x000fe200078e0200 */
[----:B------:R-:W5:Y:S04]  /*16430*/  LD.E.128 R32, desc[UR40][R32.64] ;  /* 0x0000002820207980 */ /* 0x000f68000c101d00 */
[----:B------:R-:W5:Y:S01]  /*16440*/  LD.E.128 R36, desc[UR40][R36.64] ;  /* 0x0000002824247980 */ /* 0x000f62000c101d00 */
[----:B--2---:R-:W-:Y:S01]  /*16450*/  IMAD.WIDE.U32 R20, R42, UR4, RZ ;  /* 0x000000042a147c25 */ /* 0x004fe2000f8e00ff */
[----:B------:R-:W-:-:S02]  /*16460*/  ULDC.64 UR4, c[0x0][0xae8] ;  /* 0x0002ba0000047ab9 */ /* 0x000fc40000000a00 */
[----:B------:R-:W5:Y:S01]  /*16470*/  LD.E.128 R44, desc[UR40][R44.64] ;  /* 0x000000282c2c7980 */ /* 0x000f62000c101d00 */
[----:B------:R-:W-:Y:S02]  /*16480*/  IMAD.IADD R21, R21, 0x1, R3 ;  /* 0x0000000115157824 */ /* 0x000fe400078e0203 */
[----:B------:R-:W-:Y:S01]  /*16490*/  IMAD R28, R28, UR4, RZ ;  /* 0x000000041c1c7c24 */ /* 0x000fe2000f8e02ff */
[----:B------:R-:W5:Y:S01]  /*164a0*/  LD.E.128 R48, desc[UR40][R48.64] ;  /* 0x0000002830307980 */ /* 0x000f62000c101d00 */
[C---:B------:R-:W-:Y:S01]  /*164b0*/  IMAD.WIDE.U32 R20, R207.reuse, UR4, R20 ;  /* 0x00000004cf147c25 */ /* 0x040fe2000f8e0014 */
[----:B------:R-:W-:Y:S01]  /*164c0*/  @!PT LDS RZ, [RZ] ;  /* 0x00000000fffff984 */ /* 0x000fe20000000800 */
[----:B------:R-:W-:Y:S01]  /*164d0*/  @!PT LDS RZ, [RZ] ;  /* 0x00000000fffff984 */ /* 0x000fe20000000800 */
[----:B------:R-:W-:Y:S01]  /*164e0*/  @!PT LDS RZ, [RZ] ;  /* 0x00000000fffff984 */ /* 0x000fe20000000800 */
[----:B------:R-:W-:Y:S01]  /*164f0*/  @!PT LDS RZ, [RZ] ;  /* 0x00000000fffff984 */ /* 0x000fe20000000800 */
[----:B------:R2:W-:Y:S06]  /*16500*/  MEMBAR.ALL.CTA ;  /* 0x0000000000007992 */ /* 0x0005ec0000008000 */
[----:B--2---:R-:W2:Y:S01]  /*16510*/  FENCE.VIEW.ASYNC.S ;  /* 0x00000000000073c6 */ /* 0x004ea20000000000 */
[----:B------:R-:W-:Y:S01]  /*16520*/  IMAD R3, R207, UR5, R28 ;  /* 0x00000005cf037c24 */ /* 0x000fe2000f8e021c */
[----:B------:R-:W-:Y:S01]  /*16530*/  ULDC.64 UR4, c[0x0][0xaf0] ;  /* 0x0002bc0000047ab9 */ /* 0x000fe20000000a00 */
[----:B-1----:R-:W-:-:S03]  /*16540*/  @P1 IMAD.HI.U32 R0, R40, R41, RZ ;  /* 0x0000002928001227 */ /* 0x002fc600078e00ff */
[----:B------:R-:W-:Y:S01]  /*16550*/  IADD3 R21, R21, R3, RZ ;  /* 0x0000000315157210 */ /* 0x000fe20007ffe0ff */
[----:B------:R-:W-:Y:S01]  /*16560*/  IMAD.MOV.U32 R3, RZ, RZ, R40 ;  /* 0x000000ffff037224 */ /* 0x000fe200078e0028 */
[----:B---3--:R-:W-:Y:S01]  /*16570*/  @P1 SHF.R.U32.HI R3, RZ, R43, R0 ;  /* 0x0000002bff031219 */ /* 0x008fe20000011600 */
        /* <DEDUP_REMOVED lines=14> */
[----:B------:R-:W-:Y:S02]  /*16660*/  IMAD.IADD R21, R21, 0x1, R43 ;  /* 0x0000000115157824 */ /* 0x000fe400078e022b */
[----:B------:R-:W-:Y:S01]  /*16670*/  IMAD R28, R0, UR4, RZ ;  /* 0x00000004001c7c24 */ /* 0x000fe2000f8e02ff */
[----:B------:R-:W-:Y:S01]  /*16680*/  IADD3 R0, R191, 0x20, RZ ;  /* 0x00000020bf007810 */ /* 0x000fe20007ffe0ff */
[----:B------:R-:W-:Y:S01]  /*16690*/  IMAD.WIDE.U32 R20, R41, UR4, R20 ;  /* 0x0000000429147c25 */ /* 0x000fe2000f8e0014 */
[----:B------:R-:W-:-:S03]  /*166a0*/  ISETP.GE.AND P2, PT, R191, R58, PT ;  /* 0x0000003abf00720c */ /* 0x000fc60003f46270 */
[----:B------:R-:W-:Y:S01]  /*166b0*/  IMAD R43, R41, UR5, R28 ;  /* 0x00000005292b7c24 */ /* 0x000fe2000f8e021c */
[-C--:B------:R-:W-:Y:S01]  /*166c0*/  ISETP.GE.AND P0, PT, R0, R58.reuse, PT ;  /* 0x0000003a0000720c */ /* 0x080fe20003f06270 */
[----:B------:R-:W-:Y:S01]  /*166d0*/  VIADD R0, R2, 0x28820 ;  /* 0x0002882002007836 */ /* 0x000fe20000000000 */
[----:B------:R-:W-:Y:S01]  /*166e0*/  ULDC.64 UR4, c[0x0][0xa80] ;  /* 0x0002a00000047ab9 */ /* 0x000fe20000000a00 */
[----:B------:R-:W-:Y:S01]  /*166f0*/  VIADD R3, R191, 0x40 ;  /* 0x00000040bf037836 */ /* 0x000fe20000000000 */
[C---:B------:R-:W-:Y:S01]  /*16700*/  LEA R28, P3, R20.reuse, UR4, 0x1 ;  /* 0x00000004141c7c11 */ /* 0x040fe2000f8608ff */
[----:B------:R-:W-:Y:S01]  /*16710*/  IMAD.IADD R21, R21, 0x1, R43 ;  /* 0x0000000115157824 */ /* 0x000fe200078e022b */
[----:B------:R-:W-:Y:S02]  /*16720*/  PRMT R0, RZ, 0x654, R0 ;  /* 0x00000654ff007816 */ /* 0x000fe40000000000 */
[----:B------:R-:W-:Y:S02]  /*16730*/  ISETP.GE.AND P1, PT, R3, R58, PT ;  /* 0x0000003a0300720c */ /* 0x000fe40003f26270 */
[----:B------:R-:W-:Y:S01]  /*16740*/  LEA.HI.X R3, R20, UR5, R21, 0x1, P3 ;  /* 0x0000000514037c11 */ /* 0x000fe200098f0c15 */
[----:B--2---:R1:W-:Y:S01]  /*16750*/  SYNCS.ARRIVE.TRANS64.RED.A1T0 RZ, [R0+URZ], RZ ;  /* 0x000000ff00ff79a7 */ /* 0x0043e2000810043f */
[----:B------:R2:W3:Y:S01]  /*16760*/  SHFL.IDX PT, R40, R28, RZ, 0x181f ;  /* 0x00181fff1c287589 */ /* 0x0004e200000e0000 */
[----:B------:R-:W-:Y:S03]  /*16770*/  BSSY B1, `(.L_x_9590) ;  /* 0x000000c000017945 */ /* 0x000fe60003800000 */
[----:B-1----:R2:W1:Y:S01]  /*16780*/  SHFL.IDX PT, R0, R3, RZ, 0x181f ;  /* 0x00181fff03007589 */ /* 0x00246200000e0000 */
[----:B------:R-:W-:Y:S05]  /*16790*/  @P2 BRA `(.L_x_9591) ;  /* 0x0000000000242947 */ /* 0x000fea0003800000 */
[----:B------:R-:W-:Y:S02]  /*167a0*/  ULDC UR4, c[0x0][0xac8] ;  /* 0x0002b20000047ab9 */ /* 0x000fe40000000800 */
[----:B------:R-:W-:Y:S02]  /*167b0*/  ISETP.GE.AND P2, PT, R16, UR4, PT ;  /* 0x0000000410007c0c */ /* 0x000fe4000bf46270 */
[----:B------:R-:W-:-:S11]  /*167c0*/  ISETP.GE.AND P3, PT, R187, UR4, PT ;  /* 0x00000004bb007c0c */ /* 0x000fd6000bf66270 */
[CC--:B---3--:R-:W-:Y:S02]  /*167d0*/  @!P2 LEA R20, P4, R16.reuse, R40.reuse, 0x1 ;  /* 0x000000281014a211 */ /* 0x0c8fe400078808ff */
[C---:B------:R-:W-:Y:S02]  /*167e0*/  @!P3 LEA R40, P5, R187.reuse, R40, 0x1 ;  /* 0x00000028bb28b211 */ /* 0x040fe400078a08ff */
[-C--:B-1----:R-:W-:Y:S02]  /*167f0*/  @!P2 LEA.HI.X R21, R16, R0.reuse, R17, 0x1, P4 ;  /* 0x000000001015a211 */ /* 0x082fe400020f0c11 */
[----:B------:R-:W-:-:S03]  /*16800*/  @!P3 LEA.HI.X R41, R187, R0, R215, 0x1, P5 ;  /* 0x00000000bb29b211 */ /* 0x000fc600028f0cd7 */
[----:B-----5:R4:W-:Y:S04]  /*16810*/  @!P2 ST.E.128 desc[UR40][R20.64], R4 ;  /* 0x000000041400a985 */ /* 0x0209e8000c101d28 */
[----:B------:R4:W-:Y:S02]  /*16820*/  @!P3 ST.E.128 desc[UR40][R40.64], R32 ;  /* 0x000000202800b985 */ /* 0x0009e4000c101d28 */
.L_x_9591:
[----:B------:R-:W-:Y:S05]  /*16830*/  BSYNC B1 ;  /* 0x0000000000017941 */ /* 0x000fea0003800000 */
.L_x_9590:
[----:B-1----:R1:W0:Y:S01]  /*16840*/  SHFL.IDX PT, R0, R3, 0x1, 0x181f ;  /* 0x00381f0003007f89 */ /* 0x00222200000e0000 */
[----:B------:R-:W-:Y:S03]  /*16850*/  BSSY B1, `(.L_x_9592) ;  /* 0x000000c000017945 */ /* 0x000fe60003800000 */
[----:B----45:R1:W4:Y:S01]  /*16860*/  SHFL.IDX PT, R6, R28, 0x1, 0x181f ;  /* 0x00381f001c067f89 */ /* 0x03032200000e0000 */
[----:B------:R-:W-:Y:S05]  /*16870*/  @P0 BRA `(.L_x_9593) ;  /* 0x0000000000240947 */ /* 0x000fea0003800000 */
[----:B------:R-:W-:Y:S02]  /*16880*/  ULDC UR4, c[0x0][0xac8] ;  /* 0x0002b20000047ab9 */ /* 0x000fe40000000800 */
[----:B------:R-:W-:Y:S02]  /*16890*/  ISETP.GE.AND P3, PT, R16, UR4, PT ;  /* 0x0000000410007c0c */ /* 0x000fe4000bf66270 */
[----:B------:R-:W-:-:S11]  /*168a0*/  ISETP.GE.AND P4, PT, R187, UR4, PT ;  /* 0x00000004bb007c0c */ /* 0x000fd6000bf86270 */
[CC--:B----4-:R-:W-:Y:S02]  /*168b0*/  @!P3 LEA R4, P0, R16.reuse, R6.reuse, 0x1 ;  /* 0x000000061004b211 */ /* 0x0d0fe400078008ff */
[C---:B------:R-:W-:Y:S02]  /*168c0*/  @!P4 LEA R6, P2, R187.reuse, R6, 0x1 ;  /* 0x00000006bb06c211 */ /* 0x040fe400078408ff */
[-C--:B0-----:R-:W-:Y:S02]  /*168d0*/  @!P3 LEA.HI.X R5, R16, R0.reuse, R17, 0x1, P0 ;  /* 0x000000001005b211 */ /* 0x081fe400000f0c11 */
[----:B------:R-:W-:-:S03]  /*168e0*/  @!P4 LEA.HI.X R7, R187, R0, R215, 0x1, P2 ;  /* 0x00000000bb07c211 */ /* 0x000fc600010f0cd7 */
[----:B------:R0:W-:Y:S04]  /*168f0*/  @!P3 ST.E.128 desc[UR40][R4.64], R8 ;  /* 0x000000080400b985 */ /* 0x0001e8000c101d28 */
[----:B------:R0:W-:Y:S02]  /*16900*/  @!P4 ST.E.128 desc[UR40][R6.64], R36 ;  /* 0x000000240600c985 */ /* 0x0001e4000c101d28 */
.L_x_9593:
[----:B------:R-:W-:Y:S05]  /*16910*/  BSYNC B1 ;  /* 0x0000000000017941 */ /* 0x000fea0003800000 */
.L_x_9592:
[----:B0-----:R0:W0:Y:S01]  /*16920*/  SHFL.IDX PT, R0, R3, 0x2, 0x181f ;  /* 0x00581f0003007f89 */ /* 0x00102200000e0000 */
[----:B------:R-:W-:Y:S03]  /*16930*/  BSSY B1, `(.L_x_9594) ;  /* 0x000000c000017945 */ /* 0x000fe60003800000 */
[----:B----4-:R4:W0:Y:S01]  /*16940*/  SHFL.IDX PT, R6, R28, 0x2, 0x181f ;  /* 0x00581f001c067f89 */ /* 0x01082200000e0000 */
        /* <DEDUP_REMOVED lines=8> */
[----:B------:R0:W-:Y:S04]  /*169d0*/  @!P2 ST.E.128 desc[UR40][R4.64], R12 ;  /* 0x0000000c0400a985 */ /* 0x0001e8000c101d28 */
[----:B------:R0:W-:Y:S02]  /*169e0*/  @!P3 ST.E.128 desc[UR40][R6.64], R44 ;  /* 0x0000002c0600b985 */ /* 0x0001e4000c101d28 */
.L_x_9595:
[----:B------:R-:W-:Y:S05]  /*169f0*/  BSYNC B1 ;  /* 0x0000000000017941 */ /* 0x000fea0003800000 */
.L_x_9594:
[----:B0-----:R-:W-:Y:S01]  /*16a00*/  VIADD R0, R191, 0x60 ;  /* 0x00000060bf007836 */ /* 0x001fe20000000000 */
[----:B------:R0:W0:Y:S04]  /*16a10*/  SHFL.IDX PT, R6, R3, 0x3, 0x181f ;  /* 0x00781f0003067f89 */ /* 0x00002800000e0000 */
[----:B------:R-:W-:Y:S01]  /*16a20*/  ISETP.GE.AND P0, PT, R0, R58, PT ;  /* 0x0000003a0000720c */ /* 0x000fe20003f06270 */
[----:B-12-4-:R-:W2:-:S12]  /*16a30*/  SHFL.IDX PT, R28, R28, 0x3, 0x181f ;  /* 0x00781f001c1c7f89 */ /* 0x016e9800000e0000 */
        /* <DEDUP_REMOVED lines=12> */
.L_x_9588:
        /* <DEDUP_REMOVED lines=16> */
[----:B--2---:R-:W-:Y:S02]  /*16c00*/  ISETP.NE.AND P2, PT, R25, 0x1, PT ;  /* 0x000000011900780c */ /* 0x004fe40003f45270 */
[----:B------:R-:W-:-:S11]  /*16c10*/  ISETP.GE.AND P3, PT, R231, 0x80, PT ;  /* 0x00000080e700780c */ /* 0x000fd60003f66270 */
[----:B------:R-:W2:Y:S01]  /*16c20*/  @P2 LDC R27, c[0x0][0xbec] ;  /* 0x0002fb00ff1b2b82 */ /* 0x000ea20000000800 */
[----:B---3--:R-:W-:Y:S05]  /*16c30*/  @P1 BRA `(.L_x_9597) ;  /* 0x0000000000101947 */ /* 0x008fea0003800000 */
[----:B------:R-:W-:Y:S05]  /*16c40*/  @!P0 BRA `(.L_x_9597) ;  /* 0x00000000000c8947 */ /* 0x000fea0003800000 */
[----:B------:R-:W3:Y:S04]  /*16c50*/  LDG.E R3, desc[UR40][R4.64] ;  /* 0x0000002804037981 */ /* 0x000ee8000c1e1900 */
[----:B-----5:R-:W3:Y:S02]  /*16c60*/  LDG.E R8, desc[UR40][R4.64+0x4] ;  /* 0x0000042804087981 */ /* 0x020ee4000c1e1900 */
[----:B---3--:R-:W-:-:S07]  /*16c70*/  IMAD.IADD R8, R8, 0x1, -R3 ;  /* 0x0000000108087824 */ /* 0x008fce00078e0a03 */
.L_x_9597:
        /* <DEDUP_REMOVED lines=19> */
[----:B------:R-:W3:Y:S08]  /*16db0*/  @P0 LDC R7, c[0x0][0xbec] ;  /* 0x0002fb00ff070b82 */ /* 0x000ef00000000800 */
[----:B------:R-:W4:Y:S01]  /*16dc0*/  @P0 LDC R21, c[0x0][0xbf0] ;  /* 0x0002fc00ff150b82 */ /* 0x000f220000000800 */
[----:B---3--:R-:W-:-:S04]  /*16dd0*/  @P0 IMAD.HI.U32 R6, R12, R7, RZ ;  /* 0x000000070c060227 */ /* 0x008fc800078e00ff */
[----:B------:R-:W-:Y:S01]  /*16de0*/  IMAD R7, R207, UR5, R10 ;  /* 0x00000005cf077c24 */ /* 0x000fe2000f8e020a */
[----:B------:R-:W-:Y:S01]  /*16df0*/  ULDC.64 UR4, c[0x0][0xb98] ;  /* 0x0002e60000047ab9 */ /* 0x000fe20000000a00 */
[----:B----4-:R-:W-:Y:S02]  /*16e00*/  @P0 SHF.R.U32.HI R3, RZ, R21, R6 ;  /* 0x00000015ff030219 */ /* 0x010fe40000011606 */
[----:B------:R-:W-:Y:S02]  /*16e10*/  IMAD.IADD R5, R5, 0x1, R7 ;  /* 0x0000000105057824 */ /* 0x000fe400078e0207 */
[----:B------:R-:W-:Y:S01]  /*16e20*/  IMAD R6, R217, UR4, RZ ;  /* 0x00000004d9067c24 */ /* 0x000fe2000f8e02ff */
[----:B------:R-:W-:Y:S01]  /*16e30*/  IADD3 R7, -R3, RZ, RZ ;  /* 0x000000ff03077210 */ /* 0x000fe20007ffe1ff */
        /* <DEDUP_REMOVED lines=17> */
.L_x_9599:
[----:B------:R-:W-:Y:S05]  /*16f50*/  BSYNC B1 ;  /* 0x0000000000017941 */ /* 0x000fea0003800000 */
.L_x_9598:
[----:B------:R-:W4:Y:S01]  /*16f60*/  @P2 LDC R9, c[0x0][0xbf0] ;  /* 0x0002fc00ff092b82 */ /* 0x000f220000000800 */
[----:B------:R-:W-:Y:S01]  /*16f70*/  ULDC.64 UR4, c[0x0][0xaa0] ;  /* 0x0002a80000047ab9 */ /* 0x000fe20000000a00 */
[----:B---3--:R-:W-:Y:S02]  /*16f80*/  IMAD R6, R206, 0x20, R22 ;  /* 0x00000020ce067824 */ /* 0x008fe400078e0216 */
[----:B------:R-:W-:Y:S02]  /*16f90*/  IMAD R3, R11, UR4, RZ ;  /* 0x000000040b037c24 */ /* 0x000fe4000f8e02ff */
[----:B------:R-:W-:-:S04]  /*16fa0*/  IMAD.WIDE.U32 R4, R0, UR4, RZ ;  /* 0x0000000400047c25 */ /* 0x000fc8000f8e00ff */
[----:B------:R-:W-:Y:S01]  /*16fb0*/  IMAD R3, R0, UR5, R3 ;  /* 0x0000000500037c24 */ /* 0x000fe2000f8e0203 */
[----:B------:R-:W-:Y:S01]  /*16fc0*/  ULDC.64 UR4, c[0x0][0xae8] ;  /* 0x0002ba0000047ab9 */ /* 0x000fe20000000a00 */
[----:B------:R-:W-:Y:S01]  /*16fd0*/  IMAD.IADD R10, R191, 0x1, R6 ;  /* 0x00000001bf0a7824 */ /* 0x000fe200078e0206 */
[----:B------:R-:W-:Y:S01]  /*16fe0*/  IADD3 R191, R22, R191, RZ ;  /* 0x000000bf16bf7210 */ /* 0x000fe20007ffe0ff */
[----:B------:R-:W-:Y:S02]  /*16ff0*/  IMAD R0, R13, UR4, RZ ;  /* 0x000000040d007c24 */ /* 0x000fe4000f8e02ff */
[----:B------:R-:W-:Y:S01]  /*17000*/  IMAD.IADD R5, R5, 0x1, R3 ;  /* 0x0000000105057824 */ /* 0x000fe200078e0203 */
[----:B------:R-:W-:Y:S01]  /*17010*/  MOV R3, R10 ;  /* 0x0000000a00037202 */ /* 0x000fe20000000f00 */
[----:B------:R-:W-:Y:S02]  /*17020*/  IMAD R7, R207, UR5, R0 ;  /* 0x00000005cf077c24 */ /* 0x000fe4000f8e0200 */
[----:B--2---:R-:W-:-:S04]  /*17030*/  @P2 IMAD.HI.U32 R0, R10, R27, RZ ;  /* 0x0000001b0a002227 */ /* 0x004fc800078e00ff */
[----:B------:R-:W-:Y:S01]  /*17040*/  IMAD.WIDE.U32 R4, R207, UR4, R4 ;  /* 0x00000004cf047c25 */ /* 0x000fe2000f8e0004 */
[----:B----4-:R-:W-:Y:S01]  /*17050*/  @P2 SHF.R.U32.HI R3, RZ, R9, R0 ;  /* 0x00000009ff032219 */ /* 0x010fe20000011600 */
[----:B------:R-:W-:Y:S02]  /*17060*/  ULDC.64 UR4, c[0x0][0xaf0] ;  /* 0x0002bc0000047ab9 */ /* 0x000fe40000000a00 */
[----:B------:R-:W-:Y:S01]  /*17070*/  IMAD.IADD R5, R5, 0x1, R7 ;  /* 0x0000000105057824 */ /* 0x000fe200078e0207 */
[--C-:B------:R-:W-:Y:S01]  /*17080*/  SHF.R.S32.HI R0, RZ, 0x1f, R3.reuse ;  /* 0x0000001fff007819 */ /* 0x100fe20000011403 */
[----:B------:R-:W-:Y:S02]  /*17090*/  IMAD R6, R217, UR4, RZ ;  /* 0x00000004d9067c24 */ /* 0x000fe4000f8e02ff */
[----:B------:R-:W-:Y:S02]  /*170a0*/  IMAD.MOV R7, RZ, RZ, -R3 ;  /* 0x000000ffff077224 */ /* 0x000fe400078e0a03 */
[----:B------:R-:W-:-:S02]  /*170b0*/  IMAD R9, R15, UR5, R6 ;  /* 0x000000050f097c24 */ /* 0x000fc4000f8e0206 */
        /* <DEDUP_REMOVED lines=16> */
[----:B------:R-:W-:-:S03]  /*171c0*/  UMOV UR4, 0xffffffff ;  /* 0xffffffff00047882 */ /* 0x000fc60000000000 */
[----:B------:R-:W-:Y:S01]  /*171d0*/  LEA.HI.X R4, R4, UR5, R5, 0x1, P0 ;  /* 0x0000000504047c11 */ /* 0x000fe200080f0c05 */
[----:B------:R-:W-:Y:S08]  /*171e0*/  BRA.DIV UR4, `(.L_x_9600) ;  /* 0x0000009204c07947 */ /* 0x000ff0000b800000 */
[----:B------:R2:W3:Y:S04]  /*171f0*/  SHFL.IDX PT, R0, R4, RZ, 0x181f ;  /* 0x00181fff04007589 */ /* 0x0004e800000e0000 */
[----:B------:R2:W4:Y:S02]  /*17200*/  SHFL.IDX PT, R14, R3, RZ, 0x181f ;  /* 0x00181fff030e7589 */ /* 0x00052400000e0000 */
.L_x_9825:
[----:B------:R-:W-:Y:S01]  /*17210*/  IMAD R8, R8, R25, RZ ;  /* 0x0000001908087224 */ /* 0x000fe200078e02ff */
[----:B------:R-:W-:Y:S04]  /*17220*/  BSSY B1, `(.L_x_9601) ;  /* 0x000000c000017945 */ /* 0x000fe80003800000 */
[----:B------:R-:W-:-:S13]  /*17230*/  ISETP.GE.AND P0, PT, R191, R8, PT ;  /* 0x00000008bf00720c */ /* 0x000fda0003f06270 */
[----:B------:R-:W-:Y:S05]  /*17240*/  @P0 BRA `(.L_x_9602) ;  /* 0x0000000000240947 */ /* 0x000fea0003800000 */
[----:B------:R-:W-:Y:S02]  /*17250*/  ULDC UR4, c[0x0][0xac8] ;  /* 0x0002b20000047ab9 */ /* 0x000fe40000000800 */
[----:B------:R-:W-:Y:S02]  /*17260*/  ISETP.GE.AND P2, PT, R16, UR4, PT ;  /* 0x0000000410007c0c */ /* 0x000fe4000bf46270 */
[----:B------:R-:W-:-:S11]  /*17270*/  ISETP.GE.AND P3, PT, R187, UR4, PT ;  /* 0x00000004bb007c0c */ /* 0x000fd6000bf66270 */
[CC--:B----4-:R-:W-:Y:S02]  /*17280*/  @!P2 LEA R6, P0, R16.reuse, R14.reuse, 0x1 ;  /* 0x0000000e1006a211 */ /* 0x0d0fe400078008ff */
[C---:B------:R-:W-:Y:S02]  /*17290*/  @!P3 LEA R14, P1, R187.reuse, R14, 0x1 ;  /* 0x0000000ebb0eb211 */ /* 0x040fe400078208ff */
[-C--:B---3--:R-:W-:Y:S02]  /*172a0*/  @!P2 LEA.HI.X R7, R16, R0.reuse, R17, 0x1, P0 ;  /* 0x000000001007a211 */ /* 0x088fe400000f0c11 */
[----:B------:R-:W-:-:S03]  /*172b0*/  @!P3 LEA.HI.X R15, R187, R0, R215, 0x1, P1 ;  /* 0x00000000bb0fb211 */ /* 0x000fc600008f0cd7 */
[----:B------:R3:W-:Y:S04]  /*172c0*/  @!P2 ST.E.128 desc[UR40][R6.64], RZ ;  /* 0x000000ff0600a985 */ /* 0x0007e8000c101d28 */
[----:B------:R3:W-:Y:S02]  /*172d0*/  @!P3 ST.E.128 desc[UR40][R14.64], RZ ;  /* 0x000000ff0e00b985 */ /* 0x0007e4000c101d28 */
.L_x_9602:
[----:B------:R-:W-:Y:S05]  /*172e0*/  BSYNC B1 ;  /* 0x0000000000017941 */ /* 0x000fea0003800000 */
.L_x_9601:
[----:B------:R-:W-:-:S03]  /*172f0*/  UMOV UR4, 0xffffffff ;  /* 0xffffffff00047882 */ /* 0x000fc60000000000 */
[----:B------:R-:W-:Y:S05]  /*17300*/  BRA.DIV UR4, `(.L_x_9603) ;  /* 0x0000009204ac7947 */ /* 0x000fea000b800000 */
[----:B---3--:R3:W0:Y:S04]  /*17310*/  SHFL.IDX PT, R0, R4, 0x1, 0x181f ;  /* 0x00381f0004007f89 */ /* 0x00862800000e0000 */
[----:B----4-:R3:W4:Y:S02]  /*17320*/  SHFL.IDX PT, R14, R3, 0x1, 0x181f ;  /* 0x00381f00030e7f89 */ /* 0x01072400000e0000 */
.L_x_9829:
[----:B------:R-:W-:Y:S01]  /*17330*/  VIADD R5, R191, 0x20 ;  /* 0x00000020bf057836 */ /* 0x000fe20000000000 */
        /* <DEDUP_REMOVED lines=10> */
[----:B------:R0:W-:Y:S04]  /*173e0*/  @!P2 ST.E.128 desc[UR40][R6.64], RZ ;  /* 0x000000ff0600a985 */ /* 0x0001e8000c101d28 */
[----:B------:R0:W-:Y:S02]  /*173f0*/  @!P3 ST.E.128 desc[UR40][R14.64], RZ ;  /* 0x000000ff0e00b985 */ /* 0x0001e4000c101d28 */
.L_x_9605:
[----:B------:R-:W-:Y:S05]  /*17400*/  BSYNC B1 ;  /* 0x0000000000017941 */ /* 0x000fea0003800000 */
.L_x_9604:
[----:B------:R-:W-:-:S03]  /*17410*/  UMOV UR4, 0xffffffff ;  /* 0xffffffff00047882 */ /* 0x000fc60000000000 */
[----:B------:R-:W-:Y:S05]  /*17420*/  BRA.DIV UR4, `(.L_x_9606) ;  /* 0x0000009204ac7947 */ /* 0x000fea000b800000 */
[----:B0-----:R0:W0:Y:S04]  /*17430*/  SHFL.IDX PT, R0, R4, 0x2, 0x181f ;  /* 0x00581f0004007f89 */ /* 0x00102800000e0000 */
[----:B----4-:R4:W0:Y:S02]  /*17440*/  SHFL.IDX PT, R14, R3, 0x2, 0x181f ;  /* 0x00581f00030e7f89 */ /* 0x01082400000e0000 */
.L_x_9833:
[----:B------:R-:W-:Y:S01]  /*17450*/  VIADD R5, R191, 0x40 ;  /* 0x00000040bf057836 */ /* 0x000fe20000000000 */
[----:B------:R-:W-:Y:S04]  /*17460*/  BSSY B1, `(.L_x_9607) ;  /* 0x000000c000017945 */ /* 0x000fe80003800000 */
[----:B------:R-:W-:-:S13]  /*17470*/  ISETP.GE.AND P0, PT, R5, R8, PT ;  /* 0x000000080500720c */ /* 0x000fda0003f06270 */
        /* <DEDUP_REMOVED lines=10> */
.L_x_9608:
[----:B------:R-:W-:Y:S05]  /*17520*/  BSYNC B1 ;  /* 0x0000000000017941 */ /* 0x000fea0003800000 */
.L_x_9607:
[----:B------:R-:W-:-:S03]  /*17530*/  UMOV UR4, 0xffffffff ;  /* 0xffffffff00047882 */ /* 0x000fc60000000000 */
[----:B------:R-:W-:Y:S05]  /*17540*/  BRA.DIV UR4, `(.L_x_9609) ;  /* 0x0000009204ac7947 */ /* 0x000fea000b800000 */
[----:B0-----:R0:W0:Y:S04]  /*17550*/  SHFL.IDX PT, R0, R4, 0x3, 0x181f ;  /* 0x00781f0004007f89 */ /* 0x00102800000e0000 */
[----:B------:R0:W0:Y:S02]  /*17560*/  SHFL.IDX PT, R14, R3, 0x3, 0x181f ;  /* 0x00781f00030e7f89 */ /* 0x00002400000e0000 */
.L_x_9837:
[----:B0-234-:R-:W-:-:S05]  /*17570*/  VIADD R3, R191, 0x60 ;  /* 0x00000060bf037836 */ /* 0x01dfca0000000000 */
[----:B------:R-:W-:-:S13]  /*17580*/  ISETP.GE.AND P0, PT, R3, R8, PT ;  /* 0x000000080300720c */ /* 0x000fda0003f06270 */
[----:B------:R-:W-:Y:S05]  /*17590*/  @P0 BRA `(.L_x_9596) ;  /* 0x0000000000240947 */ /* 0x000fea0003800000 */
[----:B------:R-:W-:Y:S02]  /*175a0*/  ULDC UR4, c[0x0][0xac8] ;  /* 0x0002b20000047ab9 */ /* 0x000fe40000000800 */
[----:B------:R-:W-:Y:S02]  /*175b0*/  ISETP.GE.AND P2, PT, R16, UR4, PT ;  /* 0x0000000410007c0c */ /* 0x000fe4000bf46270 */
[----:B------:R-:W-:-:S11]  /*175c0*/  ISETP.GE.AND P3, PT, R187, UR4, PT ;  /* 0x00000004bb007c0c */ /* 0x000fd6000bf66270 */
[CC--:B------:R-:W-:Y:S02]  /*175d0*/  @!P2 LEA R4, P0, R16.reuse, R14.reuse, 0x1 ;  /* 0x0000000e1004a211 */ /* 0x0c0fe400078008ff */
[C---:B------:R-:W-:Y:S02]  /*175e0*/  @!P3 LEA R14, P1, R187.reuse, R14, 0x1 ;  /* 0x0000000ebb0eb211 */ /* 0x040fe400078208ff */
[-C--:B------:R-:W-:Y:S02]  /*175f0*/  @!P2 LEA.HI.X R5, R16, R0.reuse, R17, 0x1, P0 ;  /* 0x000000001005a211 */ /* 0x080fe400000f0c11 */
[----:B------:R-:W-:-:S03]  /*17600*/  @!P3 LEA.HI.X R15, R187, R0, R215, 0x1, P1 ;  /* 0x00000000bb0fb211 */ /* 0x000fc600008f0cd7 */
[----:B------:R0:W-:Y:S04]  /*17610*/  @!P2 ST.E.128 desc[UR40][R4.64], RZ ;  /* 0x000000ff0400a985 */ /* 0x0001e8000c101d28 */
[----:B------:R0:W-:Y:S02]  /*17620*/  @!P3 ST.E.128 desc[UR40][R14.64], RZ ;  /* 0x000000ff0e00b985 */ /* 0x0001e4000c101d28 */
.L_x_9596:
[----:B------:R-:W-:Y:S05]  /*17630*/  BSYNC B0 ;  /* 0x0000000000007941 */ /* 0x000fea0003800000 */
.L_x_9587:
[----:B------:R-:W-:Y:S02]  /*17640*/  ULDC UR4, c[0x0][0xc3c] ;  /* 0x00030f0000047ab9 */ /* 0x000fe40000000800 */
[----:B-1----:R-:W-:-:S13]  /*17650*/  ISETP.GE.AND P0, PT, R31, UR4, PT ;  /* 0x000000041f007c0c */ /* 0x002fda000bf06270 */
[----:B------:R-:W-:Y:S05]  /*17660*/  @!P0 BRA `(.L_x_9610) ;  /* 0xfffffe9800c08947 */ /* 0x000fea000383ffff */
[----:B------:R-:W-:Y:S05]  /*17670*/  BRA `(.L_x_9407) ;  /* 0x0000007400f47947 */ /* 0x000fea0003800000 */
.L_x_9405:
        /* <DEDUP_REMOVED lines=18> */
.L_x_9611:
        /* <DEDUP_REMOVED lines=37> */
[----:B------:R-:W-:Y:S01]  /*179f0*/  MOV R7, R8 ;  /* 0x0000000800077202 */ /* 0x000fe20000000f00 */
[----:B------:R-:W-:Y:S01]  /*17a00*/  UMOV UR4, URZ ;  /* 0x0000003f00047c82 */ /* 0x000fe20008000000 */
[----:B------:R-:W-:Y:S01]  /*17a10*/  ULDC UR7, c[0x0][0xc3c] ;  /* 0x00030f0000077ab9 */ /* 0x000fe20000000800 */
[----:B------:R-:W-:-:S05]  /*17a20*/  ULDC UR5, c[0x0][0xc38] ;  /* 0x00030e0000057ab9 */ /* 0x000fca0000000800 */
.L_x_9617:
        /* <DEDUP_REMOVED lines=12> */
.L_x_9616:
[----:B------:R-:W-:Y:S05]  /*17af0*/  BSYNC B0 ;  /* 0x0000000000007941 */ /* 0x000fea0003800000 */
.L_x_9615:
        /* <DEDUP_REMOVED lines=21> */
.L_x_9613:
        /* <DEDUP_REMOVED lines=20> */
.L_x_9618:
        /* <DEDUP_REMOVED lines=21> */
[----:B------:R-:W-:Y:S01]  /*17ee0*/  IMAD R5, R11, R8, RZ ;  /* 0x000000080b057224 */ /* 0x000fe200078e02ff */
[----:B------:R-:W-:-:S03]  /*17ef0*/  IADD3 R8, -R8, RZ, RZ ;  /* 0x000000ff08087210 */ /* 0x000fc60007ffe1ff */
        /* <DEDUP_REMOVED lines=33> */
.L_x_9614:
[----:B------:R-:W-:Y:S01]  /*18110*/  IMAD.MOV.U32 R17, RZ, RZ, RZ ;  /* 0x000000ffff117224 */ /* 0x000fe200078e00ff */
[----:B------:R-:W-:Y:S01]  /*18120*/  MOV R16, UR6 ;  /* 0x0000000600107c02 */ /* 0x000fe20008000f00 */
[----:B------:R-:W-:-:S07]  /*18130*/  IMAD.MOV.U32 R18, RZ, RZ, RZ ;  /* 0x000000ffff127224 */ /* 0x000fce00078e00ff */
.L_x_9619:
[----:B------:R-:W-:-:S13]  /*18140*/  ISETP.NE.AND P0, PT, R0, RZ, PT ;  /* 0x000000ff0000720c */ /* 0x000fda0003f05270 */
[----:B------:R-:W1:Y:S01]  /*18150*/  @!P0 S2R R3, SR_CgaCtaId ;  /* 0x0000000000038919 */ /* 0x000e620000008800 */
[----:B------:R-:W-:-:S04]  /*18160*/  @!P0 MOV R0, 0x400 ;  /* 0x0000040000008802 */ /* 0x000fc80000000f00 */
[----:B-1----:R-:W-:-:S05]  /*18170*/  @!P0 LEA R0, R3, R0, 0x18 ;  /* 0x0000000003008211 */ /* 0x002fca00078ec0ff */
[----:B------:R1:W-:Y:S01]  /*18180*/  @!P0 STS.128 [R0+0x288d0], R16 ;  /* 0x0288d01000008388 */ /* 0x0003e20000000c00 */
[----:B------:R-:W-:Y:S06]  /*18190*/  BAR.ARV 0x5, 0x180 ;  /* 0x0146000000007b1d */ /* 0x000fec0000002000 */
.L_x_9612:
        /* <DEDUP_REMOVED lines=10> */
[----:B------:R-:W1:Y:S01]  /*18240*/  S2UR UR5, SR_CgaCtaId ;  /* 0x00000000000579c3 */ /* 0x000e620000008800 */
[----:B------:R-:W-:Y:S01]  /*18250*/  LOP3.LUT R8, R4, 0x7f, RZ, 0xc0, !PT ;  /* 0x0000007f04087812 */ /* 0x000fe200078ec0ff */
[----:B------:R-:W-:Y:S01]  /*18260*/  UMOV UR4, 0x400 ;  /* 0x0000040000047882 */ /* 0x000fe20000000000 */
[----:B------:R-:W-:Y:S01]  /*18270*/  BSSY B8, `(.L_x_9620) ;  /* 0x0000683000087945 */ /* 0x000fe20003800000 */
[----:B------:R-:W-:Y:S01]  /*18280*/  LOP3.LUT R3, R0, 0x1f8, RZ, 0xc0, !PT ;  /* 0x000001f800037812 */ /* 0x000fe200078ec0ff */
[----:B------:R-:W-:Y:S01]  /*18290*/  ULDC.64 UR38, c[0x0][0x198] ;  /* 0x0000660000267ab9 */ /* 0x000fe20000000a00 */
[C---:B------:R-:W-:Y:S01]  /*182a0*/  ISETP.NE.AND P1, PT, R8.reuse, RZ, PT ;  /* 0x000000ff0800720c */ /* 0x040fe20003f25270 */
[----:B0-----:R-:W-:Y:S01]  /*182b0*/  IMAD.SHL.U32 R2, R8, 0x8, RZ ;  /* 0x0000000808027824 */ /* 0x001fe200078e00ff */
[----:B------:R-:W-:Y:S01]  /*182c0*/  LOP3.LUT R3, R3, 0x38, R4, 0x78, !PT ;  /* 0x0000003803037812 */ /* 0x000fe200078e7804 */
[----:B------:R-:W-:Y:S01]  /*182d0*/  ULDC UR36, c[0x0][0xc] ;  /* 0x0000030000247ab9 */ /* 0x000fe20000000800 */
[----:B------:R-:W-:-:S02]  /*182e0*/  LOP3.LUT R0, R0, 0x38, RZ, 0xc0, !PT ;  /* 0x0000003800007812 */ /* 0x000fc400078ec0ff */
[----:B------:R-:W-:Y:S02]  /*182f0*/  LOP3.LUT R2, R3, 0x200, R2, 0xf8, !PT ;  /* 0x0000020003027812 */ /* 0x000fe400078ef802 */
[C---:B------:R-:W-:Y:S01]  /*18300*/  LOP3.LUT P0, R3, R4.reuse, 0x1f, RZ, 0xc0, !PT ;  /* 0x0000001f04037812 */ /* 0x040fe2000780c0ff */
[----:B------:R-:W-:Y:S01]  /*18310*/  IMAD.SHL.U32 R4, R4, 0x10, RZ ;  /* 0x0000001004047824 */ /* 0x000fe200078e00ff */
[----:B------:R-:W-:Y:S02]  /*18320*/  SHF.R.U32.HI R7, RZ, 0x3, R8 ;  /* 0x00000003ff077819 */ /* 0x000fe40000011608 */
[----:B------:R-:W-:Y:S01]  /*18330*/  LOP3.LUT R0, R0, 0x40, RZ, 0xfc, !PT ;  /* 0x0000004000007812 */ /* 0x000fe200078efcff */
[----:B------:R0:W-:Y:S01]  /*18340*/  STL [R1+0x2c], R3 ;  /* 0x00002c0301007387 */ /* 0x0001e20000100800 */
[----:B------:R-:W-:Y:S01]  /*18350*/  LOP3.LUT R4, R7, 0x70, R4, 0xf8, !PT ;  /* 0x0000007007047812 */ /* 0x000fe200078ef804 */
[----:B-1----:R-:W-:-:S06]  /*18360*/  ULEA UR4, UR5, UR4, 0x18 ;  /* 0x0000000405047291 */ /* 0x002fcc000f8ec03f */
[----:B0-----:R-:W-:-:S05]  /*18370*/  MOV R3, UR4 ;  /* 0x0000000400037c02 */ /* 0x001fca0008000f00 */
[----:B------:R-:W-:Y:S01]  /*18380*/  IMAD R2, R2, 0x2, R3 ;  /* 0x0000000202027824 */ /* 0x000fe200078e0203 */
[----:B------:R-:W-:Y:S04]  /*18390*/  STL [R1+0x4], R3 ;  /* 0x0000040301007387 */ /* 0x000fe80000100800 */
        /* <DEDUP_REMOVED lines=17> */
.L_x_9759:
        /* <DEDUP_REMOVED lines=9> */
[----:B-1----:R-:W-:Y:S01]  /*18540*/  IMAD.MOV.U32 R0, RZ, RZ, RZ ;  /* 0x000000ffff007224 */ /* 0x002fe200078e00ff */
[----:B------:R-:W-:Y:S01]  /*18550*/  ISETP.NE.AND.EX P0, PT, RZ, UR5, PT, P0 ;  /* 0x00000005ff007c0c */ /* 0x000fe2000bf05300 */
[----:B------:R-:W-:Y:S01]  /*18560*/  IMAD.MOV.U32 R12, RZ, RZ, RZ ;  /* 0x000000ffff0c7224 */ /* 0x000fe200078e00ff */
[----:B------:R-:W-:Y:S01]  /*18570*/  ISETP.NE.AND.EX P3, PT, RZ, UR11, PT, P3 ;  /* 0x0000000bff007c0c */ /* 0x000fe2000bf65330 */
[----:B------:R-:W-:Y:S01]  /*18580*/  ULDC.64 UR8, c[0x0][0xa10] ;  /* 0x0002840000087ab9 */ /* 0x000fe20000000a00 */
[----:B--2---:R-:W-:Y:S01]  /*18590*/  SHF.R.S32.HI R5, RZ, 0x1f, R4 ;  /* 0x0000001fff057819 */ /* 0x004fe20000011404 */
[----:B------:R-:W-:-:S08]  /*185a0*/  IMAD.SHL.U32 R15, R4, 0x4, RZ ;  /* 0x00000004040f7824 */ /* 0x000fd000078e00ff */
        /* <DEDUP_REMOVED lines=29> */
[----:B-1----:R-:W-:Y:S01]  /*18780*/  MOV R12, UR4 ;  /* 0x00000004000c7c02 */ /* 0x002fe20008000f00 */
        /* <DEDUP_REMOVED lines=17> */
[----:B--2--5:R-:W-:-:S05]  /*188a0*/  IMAD.IADD R13, R2, 0x1, -R12 ;  /* 0x00000001020d7824 */ /* 0x024fca00078e0a0c */
[----:B------:R0:W-:Y:S02]  /*188b0*/  STL [R1+0x44], R13 ;  /* 0x0000440d01007387 */ /* 0x0001e40000100800 */
.L_x_9621:
        /* <DEDUP_REMOVED lines=12> */
.L_x_9622:
[----:B------:R-:W-:Y:S05]  /*18980*/  @!P2 BRA `(.L_x_9623) ;  /* 0x00000000000ca947 */ /* 0x000fea0003800000 */
[----:B------:R-:W2:Y:S04]  /*18990*/  LDG.E R9, desc[UR40][R6.64] ;  /* 0x0000002806097981 */ /* 0x000ea8000c1e1900 */
[----:B------:R-:W2:Y:S02]  /*189a0*/  LDG.E R6, desc[UR40][R6.64+0x4] ;  /* 0x0000042806067981 */ /* 0x000ea4000c1e1900 */
[----:B--2---:R-:W-:-:S07]  /*189b0*/  IMAD.IADD R9, R6, 0x1, -R9 ;  /* 0x0000000106097824 */ /* 0x004fce00078e0a09 */
.L_x_9623:
[----:B-1----:R-:W2:Y:S01]  /*189c0*/  @P0 LDG.E R2, desc[UR40][R4.64] ;  /* 0x0000002804020981 */ /* 0x002ea2000c1e1900 */
[----:B------:R-:W1:Y:S01]  /*189d0*/  LDC R3, c[0x0][0x448] ;  /* 0x00011200ff037b82 */ /* 0x000e620000000800 */
[----:B-----5:R-:W-:Y:S02]  /*189e0*/  IADD3 R0, -R0, R9, RZ ;  /* 0x0000000900007210 */ /* 0x020fe40007ffe1ff */
[----:B------:R3:W2:Y:S01]  /*189f0*/  @P0 LDG.E R4, desc[UR40][R4.64+0x4] ;  /* 0x0000042804040981 */ /* 0x0006a2000c1e1900 */
[----:B-1----:R-:W-:-:S13]  /*18a00*/  ISETP.NE.AND P1, PT, R3, 0x1, PT ;  /* 0x000000010300780c */ /* 0x002fda0003f25270 */
[----:B---3--:R-:W1:Y:S01]  /*18a10*/  @P1 LDC R5, c[0x0][0x450] ;  /* 0x00011400ff051b82 */ /* 0x008e620000000800 */
[----:B------:R-:W-:-:S05]  /*18a20*/  IMAD.MOV R9, RZ, RZ, -R0 ;  /* 0x000000ffff097224 */ /* 0x000fca00078e0a00 */
[----:B------:R-:W-:Y:S01]  /*18a30*/  VIMNMX R9, RZ, R9, !PT ;  /* 0x00000009ff097248 */ /* 0x000fe20007fe0100 */
[----:B------:R-:W-:Y:S01]  /*18a40*/  BSSY B0, `(.L_x_9624) ;  /* 0x0000133000007945 */ /* 0x000fe20003800000 */
[----:B------:R-:W-:Y:S01]  /*18a50*/  PLOP3.LUT P5, PT, PT, PT, PT, 0x80, 0x0 ;  /* 0x000000000000781c */ /* 0x000fe20003faf070 */
[----:B--2---:R-:W-:Y:S02]  /*18a60*/  @P0 IMAD.IADD R8, R4, 0x1, -R2 ;  /* 0x0000000104080824 */ /* 0x004fe400078e0a02 */
[----:B------:R-:W2:Y:S01]  /*18a70*/  @P1 LDC R4, c[0x0][0x44c] ;  /* 0x00011300ff041b82 */ /* 0x000ea20000000800 */
[----:B------:R-:W-:-:S04]  /*18a80*/  IMAD.SHL.U32 R2, R17, 0x80, RZ ;  /* 0x0000008011027824 */ /* 0x000fc800078e00ff */
[----:B------:R-:W-:-:S04]  /*18a90*/  VIADD R2, R2, 0x7f ;  /* 0x0000007f02027836 */ /* 0x000fc80000000000 */
[----:B------:R-:W-:Y:S02]  /*18aa0*/  IMAD.MOV.U32 R3, RZ, RZ, R2 ;  /* 0x000000ffff037224 */ /* 0x000fe400078e0002 */
[----:B--2---:R-:W-:-:S04]  /*18ab0*/  @P1 IMAD.HI.U32 R4, R2, R4, RZ ;  /* 0x0000000402041227 */ /* 0x004fc800078e00ff */
[----:B------:R-:W-:Y:S01]  /*18ac0*/  IMAD.IADD R2, R0, 0x1, R8 ;  /* 0x0000000100027824 */ /* 0x000fe200078e0208 */
[----:B-1----:R-:W-:-:S04]  /*18ad0*/  @P1 SHF.R.U32.HI R3, RZ, R5, R4 ;  /* 0x00000005ff031219 */ /* 0x002fc80000011604 */
[C---:B------:R-:W-:Y:S02]  /*18ae0*/  IADD3 R21, R2.reuse, 0x80, -R13 ;  /* 0x0000008002157810 */ /* 0x040fe40007ffe80d */
[----:B------:R-:W-:-:S03]  /*18af0*/  IADD3 R4, R2, 0x7f, RZ ;  /* 0x0000007f02047810 */ /* 0x000fc60007ffe0ff */
[----:B------:R-:W-:Y:S01]  /*18b00*/  IMAD.IADD R2, R21, 0x1, R3 ;  /* 0x0000000115027824 */ /* 0x000fe200078e0203 */
[----:B------:R-:W-:-:S04]  /*18b10*/  SHF.R.S32.HI R3, RZ, 0x1f, R4 ;  /* 0x0000001fff037819 */ /* 0x000fc80000011404 */
[----:B------:R-:W-:Y:S02]  /*18b20*/  LEA.HI R20, R3, R4, RZ, 0x7 ;  /* 0x0000000403147211 */ /* 0x000fe400078f38ff */
[----:B------:R-:W-:-:S04]  /*18b30*/  SHF.R.S32.HI R3, RZ, 0x1f, R2 ;  /* 0x0000001fff037819 */ /* 0x000fc80000011402 */
[----:B------:R-:W-:Y:S02]  /*18b40*/  LEA.HI R2, R3, R2, RZ, 0x7 ;  /* 0x0000000203027211 */ /* 0x000fe400078f38ff */
[----:B------:R-:W-:Y:S02]  /*18b50*/  SHF.R.S32.HI R20, RZ, 0x7, R20 ;  /* 0x00000007ff147819 */ /* 0x000fe40000011414 */
[----:B------:R-:W-:-:S04]  /*18b60*/  SHF.R.S32.HI R2, RZ, 0x7, R2 ;  /* 0x00000007ff027819 */ /* 0x000fc80000011402 */
[----:B------:R-:W-:-:S05]  /*18b70*/  VIMNMX R2, R20, R2, PT ;  /* 0x0000000214027248 */ /* 0x000fca0003fe0100 */
[----:B------:R-:W-:-:S05]  /*18b80*/  IMAD R2, R2, 0x80, -R0 ;  /* 0x0000008002027824 */ /* 0x000fca00078e0a00 */
[----:B------:R-:W-:-:S04]  /*18b90*/  VIMNMX R8, R2, R8, PT ;  /* 0x0000000802087248 */ /* 0x000fc80003fe0100 */
[----:B------:R-:W-:Y:S02]  /*18ba0*/  ISETP.GT.AND P1, PT, R8, R9, PT ;  /* 0x000000090800720c */ /* 0x000fe40003f24270 */
[----:B------:R-:W-:-:S11]  /*18bb0*/  SHF.R.U32.HI R9, RZ, 0x7, R9 ;  /* 0x00000007ff097819 */ /* 0x000fd60000011609 */
[----:B------:R-:W-:-:S05]  /*18bc0*/  @P1 VIADD R8, R8, 0x7f ;  /* 0x0000007f08081836 */ /* 0x000fca0000000000 */
[----:B------:R-:W-:Y:S01]  /*18bd0*/  @P1 SHF.R.S32.HI R0, RZ, 0x1f, R8 ;  /* 0x0000001fff001819 */ /* 0x000fe20000011408 */
[----:B------:R-:W-:-:S03]  /*18be0*/  IMAD.MOV.U32 R6, RZ, RZ, R9 ;  /* 0x000000ffff067224 */ /* 0x000fc600078e0009 */
[----:B------:R-:W-:-:S04]  /*18bf0*/  @P1 LEA.HI R8, R0, R8, RZ, 0x7 ;  /* 0x0000000800081211 */ /* 0x000fc800078f38ff */
        /* <DEDUP_REMOVED lines=10> */
.L_x_9840:
[----:B--2---:R-:W-:Y:S02]  /*18ca0*/  ISETP.NE.AND P0, PT, R14, RZ, PT ;  /* 0x000000ff0e00720c */ /* 0x004fe40003f05270 */
[----:B------:R-:W-:-:S11]  /*18cb0*/  PLOP3.LUT P1, PT, PT, PT, PT, 0x8, 0x0 ;  /* 0x000000000000781c */ /* 0x000fd60003f2e170 */
[----:B------:R-:W-:Y:S05]  /*18cc0*/  @P0 BRA `(.L_x_9627) ;  /* 0x00000000000c0947 */ /* 0x000fea0003800000 */
[----:B------:R-:W-:-:S03]  /*18cd0*/  UMOV UR4, 0xffffffff ;  /* 0xffffffff00047882 */ /* 0x000fc60000000000 */
[----:B------:R-:W-:Y:S05]  /*18ce0*/  BRA.DIV UR4, `(.L_x_9628) ;  /* 0x0000007e04407947 */ /* 0x000fea000b800000 */
[----:B------:R-:W-:-:S13]  /*18cf0*/  ELECT P1, URZ, PT ;  /* 0x00000000003f782f */ /* 0x000fda0003820000 */
.L_x_9627:
[----:B-1----:R-:W2:Y:S04]  /*18d00*/  LDL R2, [R1+0x58] ;  /* 0x0000580001027983 */ /* 0x002ea80000100800 */
[----:B------:R-:W3:Y:S01]  /*18d10*/  LDL R4, [R1+0x4] ;  /* 0x0000040001047983 */ /* 0x000ee20000100800 */
[----:B------:R-:W-:Y:S01]  /*18d20*/  BSSY B1, `(.L_x_9629) ;  /* 0x0000008000017945 */ /* 0x000fe20003800000 */
[----:B--2---:R-:W-:-:S04]  /*18d30*/  IADD3 R2, R2, 0x1, RZ ;  /* 0x0000000102027810 */ /* 0x004fc80007ffe0ff */
[----:B------:R-:W-:-:S04]  /*18d40*/  LEA.HI R3, R2, R2, RZ, 0x1 ;  /* 0x0000000202037211 */ /* 0x000fc800078f08ff */
[----:B------:R-:W-:-:S05]  /*18d50*/  LOP3.LUT R3, R3, 0xfffffffe, RZ, 0xc0, !PT ;  /* 0xfffffffe03037812 */ /* 0x000fca00078ec0ff */
[----:B------:R-:W-:-:S05]  /*18d60*/  IMAD.IADD R2, R2, 0x1, -R3 ;  /* 0x0000000102027824 */ /* 0x000fca00078e0a03 */
[----:B------:R-:W-:-:S04]  /*18d70*/  SHF.L.U32 R2, R2, 0x1f, RZ ;  /* 0x0000001f02027819 */ /* 0x000fc800000006ff */
[----:B---3--:R-:W1:Y:S02]  /*18d80*/  SYNCS.PHASECHK.TRANS64.TRYWAIT P0, [R4+URZ+0x28820], R2 ;  /* 0x02882002040075a7 */ /* 0x008e64000800017f */
[----:B-1----:R-:W-:Y:S05]  /*18d90*/  @!P0 BRA `(.L_x_9630) ;  /* 0x0000007c00388947 */ /* 0x002fea0003800000 */
.L_x_9843:
[----:B------:R-:W-:Y:S05]  /*18da0*/  BSYNC B1 ;  /* 0x0000000000017941 */ /* 0x000fea0003800000 */
.L_x_9629:
        /* <DEDUP_REMOVED lines=13> */
.L_x_9844:
[----:B------:R-:W-:Y:S05]  /*18e80*/  BSYNC B2 ;  /* 0x0000000000027941 */ /* 0x000fea0003800000 */
.L_x_9633:
        /* <DEDUP_REMOVED lines=8> */
.L_x_9636:
[----:B------:R-:W-:Y:S05]  /*18f10*/  BSYNC B2 ;  /* 0x0000000000027941 */ /* 0x000fea0003800000 */
.L_x_9635:
        /* <DEDUP_REMOVED lines=11> */
[----:B---3--:R-:W-:-:S02]  /*18fd0*/  IMAD R7, R2, 0x8000, R5 ;  /* 0x0000800002077824 */ /* 0x008fc400078e0205 */
[----:B------:R-:W-:Y:S02]  /*18fe0*/  IMAD.SHL.U32 R11, R2, 0x4000, RZ ;  /* 0x00004000020b7824 */ /* 0x000fe400078e00ff */
[----:B------:R-:W-:Y:S02]  /*18ff0*/  VIADD R2, R4, 0x28890 ;  /* 0x0002889004027836 */ /* 0x000fe40000000000 */
[----:B------:R-:W-:-:S07]  /*19000*/  VIADD R5, R7, 0x18400 ;  /* 0x0001840007057836 */ /* 0x000fce0000000000 */
.L_x_9637:
        /* <DEDUP_REMOVED lines=16> */
.L_x_9638:
        /* <DEDUP_REMOVED lines=13> */
.L_x_9845:
[----:B------:R-:W-:Y:S05]  /*191e0*/  BSYNC B2 ;  /* 0x0000000000027941 */ /* 0x000fea0003800000 */
.L_x_9639:
        /* <DEDUP_REMOVED lines=10> */
.L_x_9642:
[----:B------:R-:W-:Y:S05]  /*19290*/  BSYNC B2 ;  /* 0x0000000000027941 */ /* 0x000fea0003800000 */
.L_x_9641:
[----:B0-----:R-:W3:Y:S01]  /*192a0*/  LDL R2, [R1+0x4] ;  /* 0x0000040001027983 */ /* 0x001ee20000100800 */
[----:B------:R-:W-:Y:S01]  /*192b0*/  R2UR UR10, R14 ;  /* 0x000000000e0a72ca */ /* 0x000fe200000e0000 */
[----:B------:R-:W-:Y:S01]  /*192c0*/  UIADD3 UR4, UP0, UR38, 0x670, URZ ;  /* 0x0000067026047890 */ /* 0x000fe2000ff1e03f */
[----:B------:R-:W-:Y:S01]  /*192d0*/  R2UR UR6, R12 ;  /* 0x000000000c0672ca */ /* 0x000fe200000e0000 */
[----:B-12---:R-:W-:Y:S01]  /*192e0*/  VIADD R4, R4, 0x288b0 ;  /* 0x000288b004047836 */ /* 0x006fe20000000000 */
[----:B------:R-:W-:Y:S01]  /*192f0*/  R2UR UR7, R13 ;  /* 0x000000000d0772ca */ /* 0x000fe200000e0000 */
[----:B------:R-:W-:Y:S01]  /*19300*/  UIADD3.X UR5, URZ, UR39, URZ, UP0, !UPT ;  /* 0x000000273f057290 */ /* 0x000fe200087fe43f */
[----:B------:R-:W-:Y:S01]  /*19310*/  PLOP3.LUT P0, PT, PT, PT, PT, 0x80, 0x0 ;  /* 0x000000000000781c */ /* 0x000fe20003f0f070 */
[----:B---3--:R-:W-:-:S05]  /*19320*/  IMAD R5, R11, 0x2, R2 ;  /* 0x000000020b057824 */ /* 0x008fca00078e0202 */
[----:B------:R-:W-:-:S07]  /*19330*/  IADD3 R2, R5, 0x400, RZ ;  /* 0x0000040005027810 */ /* 0x000fce0007ffe0ff */
.L_x_9643:
        /* <DEDUP_REMOVED lines=15> */
.L_x_9644:
        /* <DEDUP_REMOVED lines=10> */
.L_x_9632:
[----:B------:R-:W-:Y:S05]  /*194d0*/  BSYNC B1 ;  /* 0x0000000000017941 */ /* 0x000fea0003800000 */
.L_x_9631:
[----:B------:R-:W1:Y:S04]  /*194e0*/  LDL.LU R7, [R1+0x20] ;  /* 0x0000200001077983 */ /* 0x000e680000300800 */
[----:B------:R-:W2:Y:S01]  /*194f0*/  LDL.LU R5, [R1+0x24] ;  /* 0x0000240001057983 */ /* 0x000ea20000300800 */
[----:B------:R-:W-:Y:S01]  /*19500*/  PLOP3.LUT P5, PT, PT, PT, PT, 0x8, 0x0 ;  /* 0x000000000000781c */ /* 0x000fe20003fae170 */
[----:B-1----:R-:W-:Y:S02]  /*19510*/  VIADD R2, R7, 0x1 ;  /* 0x0000000107027836 */ /* 0x002fe40000000000 */
        /* <DEDUP_REMOVED lines=9> */
.L_x_9659:
        /* <DEDUP_REMOVED lines=14> */
.L_x_9846:
[----:B------:R-:W-:Y:S05]  /*19690*/  BSYNC B2 ;  /* 0x0000000000027941 */ /* 0x000fea0003800000 */
.L_x_9647:
        /* <DEDUP_REMOVED lines=8> */
.L_x_9650:
[----:B------:R-:W-:Y:S05]  /*19720*/  BSYNC B2 ;  /* 0x0000000000027941 */ /* 0x000fea0003800000 */
.L_x_9649:
        /* <DEDUP_REMOVED lines=13> */
.L_x_9651:
        /* <DEDUP_REMOVED lines=16> */
.L_x_9652:
        /* <DEDUP_REMOVED lines=13> */
.L_x_9847:
[----:B------:R-:W-:Y:S05]  /*199d0*/  BSYNC B2 ;  /* 0x0000000000027941 */ /* 0x000fea0003800000 */
.L_x_9653:
        /* <DEDUP_REMOVED lines=10> */
.L_x_9656:
[----:B------:R-:W-:Y:S05]  /*19a80*/  BSYNC B2 ;  /* 0x0000000000027941 */ /* 0x000fea0003800000 */
.L_x_9655:
        /* <DEDUP_REMOVED lines=8> */
.L_x_9657:
        /* <DEDUP_REMOVED lines=15> */
.L_x_9658:
        /* <DEDUP_REMOVED lines=10> */
.L_x_9646:
[----:B------:R-:W-:Y:S05]  /*19ca0*/  BSYNC B1 ;  /* 0x0000000000017941 */ /* 0x000fea0003800000 */
.L_x_9645:
        /* <DEDUP_REMOVED lines=12> */
.L_x_9625:
[----:B------:R-:W-:Y:S05]  /*19d70*/  BSYNC B0 ;  /* 0x0000000000007941 */ /* 0x000fea0003800000 */
.L_x_9624:
        /* <DEDUP_REMOVED lines=10> */
[----:B------:R-:W-:-:S05]  /*19e20*/  IMAD.IADD R0, R21, 0x1, R0 ;  /* 0x0000000115007824 */ /* 0x000fca00078e0200 */
[----:B------:R-:W-:-:S04]  /*19e30*/  SHF.R.S32.HI R2, RZ, 0x1f, R0 ;  /* 0x0000001fff027819 */ /* 0x000fc80000011400 */
[----:B------:R-:W-:-:S04]  /*19e40*/  LEA.HI R0, R2, R0, RZ, 0x7 ;  /* 0x0000000002007211 */ /* 0x000fc800078f38ff */
[----:B------:R-:W-:-:S04]  /*19e50*/  SHF.R.S32.HI R0, RZ, 0x7, R0 ;  /* 0x00000007ff007819 */ /* 0x000fc80000011400 */
        /* <DEDUP_REMOVED lines=21> */
.L_x_9661:
        /* <DEDUP_REMOVED lines=21> */
.L_x_9664:
[----:B------:R-:W-:Y:S05]  /*1a100*/  BSYNC B6 ;  /* 0x0000000000067941 */ /* 0x000fea0003800000 */
.L_x_9663:
        /* <DEDUP_REMOVED lines=21> */
.L_x_9667:
        /* <DEDUP_REMOVED lines=16> */
.L_x_9666:
[----:B------:R-:W-:Y:S05]  /*1a360*/  BSYNC B6 ;  /* 0x0000000000067941 */ /* 0x000fea0003800000 */
.L_x_9665:
        /* <DEDUP_REMOVED lines=25> */
.L_x_9850:
        /* <DEDUP_REMOVED lines=12> */
.L_x_9853:
        /* <DEDUP_REMOVED lines=25> */
.L_x_9671:
[----:B------:R-:W3:Y:S04]  /*1a750*/  LDL R7, [R1+0x4] ;  /* 0x0000040001077983 */ /* 0x000ee80000100800 */
[----:B-12---:R-:W3:Y:S04]  /*1a760*/  LDL R0, [R1+0xc] ;  /* 0x00000c0001007983 */ /* 0x006ee80000100800 */
[----:B------:R-:W2:Y:S01]  /*1a770*/  LDL R2, [R1+0x18] ;  /* 0x0000180001027983 */ /* 0x000ea20000100800 */
[----:B---3--:R-:W-:Y:S01]  /*1a780*/  IMAD R0, R0, 0x8, R7 ;  /* 0x0000000800007824 */ /* 0x008fe200078e0207 */
[----:B--2---:R-:W-:-:S04]  /*1a790*/  SHF.L.U32 R2, R2, 0x1f, RZ ;  /* 0x0000001f02027819 */ /* 0x004fc800000006ff */
[----:B------:R-:W1:Y:S02]  /*1a7a0*/  SYNCS.PHASECHK.TRANS64.TRYWAIT P0, [R0+URZ+0x28840], R2 ;  /* 0x02884002000075a7 */ /* 0x000e64000800017f */
[----:B-1----:R-:W-:Y:S05]  /*1a7b0*/  @!P0 BRA `(.L_x_9672) ;  /* 0x00000064006c8947 */ /* 0x002fea0003800000 */
.L_x_9854:
        /* <DEDUP_REMOVED lines=10> */
.L_x_9673:
[----:B------:R-:W3:Y:S04]  /*1a860*/  LDL R6, [R1+0x4] ;  /* 0x0000040001067983 */ /* 0x000ee80000100800 */
[----:B------:R-:W3:Y:S04]  /*1a870*/  LDL R5, [R1+0xc] ;  /* 0x00000c0001057983 */ /* 0x000ee80000100800 */
[----:B------:R-:W4:Y:S04]  /*1a880*/  LDL R7, [R1+0x10] ;  /* 0x0000100001077983 */ /* 0x000f280000100800 */
[----:B------:R-:W4:Y:S04]  /*1a890*/  LDL R4, [R1+0x1c] ;  /* 0x00001c0001047983 */ /* 0x000f280000100800 */
[----:B-12---:R-:W2:Y:S01]  /*1a8a0*/  LDL R2, [R1] ;  /* 0x0000000001027983 */ /* 0x006ea20000100800 */
[----:B------:R-:W-:-:S02]  /*1a8b0*/  R2UR UR9, R0 ;  /* 0x00000000000972ca */ /* 0x000fc400000e0000 */
[----:B------:R-:W-:Y:S01]  /*1a8c0*/  PLOP3.LUT P0, PT, PT, PT, PT, 0x80, 0x0 ;  /* 0x000000000000781c */ /* 0x000fe20003f0f070 */
[----:B------:R-:W-:Y:S01]  /*1a8d0*/  UIADD3 UR4, UP0, UR38, 0x370, URZ ;  /* 0x0000037026047890 */ /* 0x000fe2000ff1e03f */
[----:B------:R-:W-:Y:S02]  /*1a8e0*/  R2UR UR12, R18 ;  /* 0x00000000120c72ca */ /* 0x000fe400000e0000 */
[----:B-----5:R-:W-:-:S07]  /*1a8f0*/  LOP3.LUT R3, R3, 0xfffffffb, RZ, 0xc0, !PT ;  /* 0xfffffffb03037812 */ /* 0x020fce00078ec0ff */
        /* <DEDUP_REMOVED lines=9> */
[----:B------:R-:W-:Y:S02]  /*1a990*/  R2UR UR5, R4 ;  /* 0x00000000040572ca */ /* 0x000fe400000e0000 */
[----:B--2---:R-:W-:-:S09]  /*1a9a0*/  R2UR UR13, R2 ;  /* 0x00000000020d72ca */ /* 0x004fd200000e0000 */
        /* <DEDUP_REMOVED lines=10> */
.L_x_9669:
        /* <DEDUP_REMOVED lines=43> */
.L_x_9675:
[----:B------:R-:W-:Y:S05]  /*1ad00*/  BSYNC B6 ;  /* 0x0000000000067941 */ /* 0x000fea0003800000 */
.L_x_9674:
[----:B------:R-:W3:Y:S01]  /*1ad10*/  LDL.LU R6, [R1+0x40] ;  /* 0x0000400001067983 */ /* 0x000ee20000300800 */
[----:B------:R-:W-:Y:S01]  /*1ad20*/  ULDC.64 UR4, c[0x0][0x2d8] ;  /* 0x0000b60000047ab9 */ /* 0x000fe20000000a00 */
[----:B------:R-:W1:Y:S02]  /*1ad30*/  LDC R7, c[0x0][0x448] ;  /* 0x00011200ff077b82 */ /* 0x000e640000000800 */
[----:B--2---:R-:W3:Y:S04]  /*1ad40*/  LDL.LU.64 R2, [R1+0x50] ;  /* 0x0000500001027983 */ /* 0x004ee80000300a00 */
[----:B------:R-:W2:Y:S04]  /*1ad50*/  LDL.LU R0, [R1+0x4c] ;  /* 0x00004c0001007983 */ /* 0x000ea80000300800 */
[----:B------:R-:W4:Y:S04]  /*1ad60*/  LDL.LU R4, [R1+0x5c] ;  /* 0x00005c0001047983 */ /* 0x000f280000300800 */
[----:B------:R-:W4:Y:S01]  /*1ad70*/  LDL.LU R5, [R1+0x34] ;  /* 0x0000340001057983 */ /* 0x000f220000300800 */
        /* <DEDUP_REMOVED lines=8> */
[----:B------:R-:W-:Y:S02]  /*1ae00*/  LOP3.LUT R8, R8, 0x40, RZ, 0xfc, !PT ;  /* 0x0000004008087812 */ /* 0x000fe400078efcff */
[----:B------:R-:W-:Y:S01]  /*1ae10*/  LOP3.LUT R9, R9, 0x38, RZ, 0xc0, !PT ;  /* 0x0000003809097812 */ /* 0x000fe200078ec0ff */
[----:B---3--:R-:W-:Y:S02]  /*1ae20*/  IMAD.MOV.U32 R3, RZ, RZ, R6 ;  /* 0x000000ffff037224 */ /* 0x008fe400078e0006 */
[----:B------:R-:W0:Y:S01]  /*1ae30*/  @P0 LDC R6, c[0x0][0x450] ;  /* 0x00011400ff060b82 */ /* 0x000e220000000800 */
[----:B--2---:R-:W-:-:S02]  /*1ae40*/  IMAD R0, R0, UR4, RZ ;  /* 0x0000000400007c24 */ /* 0x004fc4000f8e02ff */
[----:B------:R-:W-:-:S04]  /*1ae50*/  IMAD.WIDE.U32 R2, R18, UR4, R2 ;  /* 0x0000000412027c25 */ /* 0x000fc8000f8e0002 */
[----:B------:R-:W-:Y:S01]  /*1ae60*/  IMAD R0, R18, UR5, R0 ;  /* 0x0000000512007c24 */ /* 0x000fe2000f8e0200 */
[----:B------:R-:W-:-:S04]  /*1ae70*/  ULDC.64 UR4, c[0x0][0x2e0] ;  /* 0x0000b80000047ab9 */ /* 0x000fc80000000a00 */
[----:B------:R-:W-:Y:S01]  /*1ae80*/  IADD3 R3, R3, R0, RZ ;  /* 0x0000000003037210 */ /* 0x000fe20007ffe0ff */
[----:B----4-:R-:W-:Y:S02]  /*1ae90*/  IMAD R0, R4, UR4, RZ ;  /* 0x0000000404007c24 */ /* 0x010fe4000f8e02ff */
[----:B------:R-:W1:Y:S02]  /*1aea0*/  S2R R4, SR_TID.X ;  /* 0x0000000000047919 */ /* 0x000e640000002100 */
[C---:B------:R-:W-:Y:S02]  /*1aeb0*/  IMAD R0, R5.reuse, UR5, R0 ;  /* 0x0000000505007c24 */ /* 0x040fe4000f8e0200 */
[----:B------:R-:W-:Y:S01]  /*1aec0*/  IMAD.WIDE.U32 R2, R5, UR4, R2 ;  /* 0x0000000405027c25 */ /* 0x000fe2000f8e0002 */
[----:B------:R-:W-:-:S03]  /*1aed0*/  ULDC.64 UR4, c[0x0][0x2d0] ;  /* 0x0000b40000047ab9 */ /* 0x000fc60000000a00 */
[----:B------:R-:W-:Y:S01]  /*1aee0*/  IMAD.IADD R3, R3, 0x1, R0 ;  /* 0x0000000103037824 */ /* 0x000fe200078e0200 */
[----:B-1----:R-:W-:-:S04]  /*1aef0*/  LOP3.LUT R4, R4, 0x7f, RZ, 0xc0, !PT ;  /* 0x0000007f04047812 */ /* 0x002fc800078ec0ff */
[----:B------:R-:W-:Y:S02]  /*1af00*/  SHF.R.U32.HI R5, RZ, 0x3, R4 ;  /* 0x00000003ff057819 */ /* 0x000fe40000011604 */
[----:B------:R-:W1:Y:S02]  /*1af10*/  S2R R4, SR_TID.X ;  /* 0x0000000000047919 */ /* 0x000e640000002100 */
[----:B-1----:R-:W-:-:S05]  /*1af20*/  IMAD.SHL.U32 R4, R4, 0x10, RZ ;  /* 0x0000001004047824 */ /* 0x002fca00078e00ff */
        /* <DEDUP_REMOVED lines=30> */
[----:B------:R-:W-:-:S03]  /*1b110*/  IMAD R17, R17, 0x80, R10 ;  /* 0x0000008011117824 */ /* 0x000fc600078e020a */
[----:B------:R-:W-:Y:S04]  /*1b120*/  SHFL.IDX PT, R4, R2, RZ, 0x181f ;  /* 0x00181fff02047589 */ /* 0x000fe800000e0000 */
[----:B------:R-:W-:Y:S01]  /*1b130*/  SHFL.IDX PT, R6, R2, 0x1, 0x181f ;  /* 0x00381f0002067f89 */ /* 0x000fe200000e0000 */
[----:B--2---:R-:W-:-:S03]  /*1b140*/  IMAD R0, R5, R7, RZ ;  /* 0x0000000705007224 */ /* 0x004fc600078e02ff */
[----:B------:R-:W1:Y:S02]  /*1b150*/  SHFL.IDX PT, R5, R3, RZ, 0x181f ;  /* 0x00181fff03057589 */ /* 0x000e6400000e0000 */
[----:B------:R-:W-:-:S13]  /*1b160*/  ISETP.GE.AND P2, PT, R17, R0, PT ;  /* 0x000000001100720c */ /* 0x000fda0003f46270 */
[----:B-1----:R-:W-:-:S05]  /*1b170*/  @!P2 LEA R5, P3, R9, R5, 0x1 ;  /* 0x000000050905a211 */ /* 0x002fca00078608ff */
[----:B------:R-:W-:-:S05]  /*1b180*/  @!P2 IMAD.X R4, RZ, RZ, R4, P3 ;  /* 0x000000ffff04a224 */ /* 0x000fca00018e0604 */
[----:B------:R-:W-:-:S04]  /*1b190*/  @!P2 LOP3.LUT R5, R5, R4, RZ, 0x3c, !PT ;  /* 0x000000040505a212 */ /* 0x000fc800078e3cff */
[----:B------:R-:W-:-:S04]  /*1b1a0*/  @!P2 LOP3.LUT R4, R5, R4, RZ, 0x3c, !PT ;  /* 0x000000040504a212 */ /* 0x000fc800078e3cff */
[----:B------:R-:W-:-:S05]  /*1b1b0*/  @!P2 LOP3.LUT R5, R5, R4, RZ, 0x3c, !PT ;  /* 0x000000040505a212 */ /* 0x000fca00078e3cff */
[----:B-----5:R-:W-:Y:S04]  /*1b1c0*/  @!P2 LDGSTS.E.BYPASS.LTC128B.128 [R8+0x10400], desc[UR40][R4.64], !P0 ;  /* 0x104000000408afae */ /* 0x020fe8000c101d68 */
[----:B------:R1:W-:Y:S02]  /*1b1d0*/  @!P2 LDGSTS.E.BYPASS.LTC128B.128 [R8+0x14400], desc[UR40][R4.64+0x80], !P1 ;  /* 0x144000800408afae */ /* 0x0003e4000c901d68 */
[----:B-1----:R-:W-:-:S04]  /*1b1e0*/  IADD3 R4, R17, 0x10, RZ ;  /* 0x0000001011047810 */ /* 0x002fc80007ffe0ff */
[----:B------:R-:W-:Y:S02]  /*1b1f0*/  ISETP.GE.AND P2, PT, R4, R0, PT ;  /* 0x000000000400720c */ /* 0x000fe40003f46270 */
[----:B------:R-:W1:Y:S11]  /*1b200*/  SHFL.IDX PT, R4, R3, 0x1, 0x181f ;  /* 0x00381f0003047f89 */ /* 0x000e7600000e0000 */
[----:B-1----:R-:W-:-:S05]  /*1b210*/  @!P2 LEA R5, P3, R9, R4, 0x1 ;  /* 0x000000040905a211 */ /* 0x002fca00078608ff */
[----:B------:R-:W-:Y:S02]  /*1b220*/  @!P2 IMAD.X R4, RZ, RZ, R6, P3 ;  /* 0x000000ffff04a224 */ /* 0x000fe400018e0606 */
[----:B------:R-:W-:Y:S03]  /*1b230*/  SHFL.IDX PT, R6, R2, 0x2, 0x181f ;  /* 0x00581f0002067f89 */ /* 0x000fe600000e0000 */
[----:B------:R-:W-:-:S04]  /*1b240*/  @!P2 LOP3.LUT R5, R5, R4, RZ, 0x3c, !PT ;  /* 0x000000040505a212 */ /* 0x000fc800078e3cff */
[----:B------:R-:W-:-:S04]  /*1b250*/  @!P2 LOP3.LUT R4, R5, R4, RZ, 0x3c, !PT ;  /* 0x000000040504a212 */ /* 0x000fc800078e3cff */
[----:B------:R-:W-:-:S05]  /*1b260*/  @!P2 LOP3.LUT R5, R5, R4, RZ, 0x3c, !PT ;  /* 0x000000040505a212 */ /* 0x000fca00078e3cff */
[----:B------:R-:W-:Y:S04]  /*1b270*/  @!P2 LDGSTS.E.BYPASS.LTC128B.128 [R8+0x10c00], desc[UR40][R4.64], !P0 ;  /* 0x10c000000408afae */ /* 0x000fe8000c101d68 */
[----:B------:R1:W-:Y:S02]  /*1b280*/  @!P2 LDGSTS.E.BYPASS.LTC128B.128 [R8+0x14c00], desc[UR40][R4.64+0x80], !P1 ;  /* 0x14c000800408afae */ /* 0x0003e4000c901d68 */
[----:B-1----:R-:W-:-:S05]  /*1b290*/  VIADD R4, R17, 0x20 ;  /* 0x0000002011047836 */ /* 0x002fca0000000000 */
        /* <DEDUP_REMOVED lines=45> */
[----:B------:R-:W1:Y:S04]  /*1b570*/  SHFL.IDX PT, R4, R3, 0x6, 0x181f ;  /* 0x00d81f0003047f89 */ /* 0x000e6800000e0000 */
[----:B------:R-:W2:Y:S07]  /*1b580*/  SHFL.IDX PT, R3, R3, 0x7, 0x181f ;  /* 0x00f81f0003037f89 */ /* 0x000eae00000e0000 */
[----:B-1----:R-:W-:-:S05]  /*1b590*/  @!P2 LEA R5, P3, R9, R4, 0x1 ;  /* 0x000000040905a211 */ /* 0x002fca00078608ff */
[----:B------:R-:W-:-:S05]  /*1b5a0*/  @!P2 IMAD.X R4, RZ, RZ, R6, P3 ;  /* 0x000000ffff04a224 */ /* 0x000fca00018e0606 */
[----:B------:R-:W-:-:S04]  /*1b5b0*/  @!P2 LOP3.LUT R5, R5, R4, RZ, 0x3c, !PT ;  /* 0x000000040505a212 */ /* 0x000fc800078e3cff */
[----:B------:R-:W-:-:S04]  /*1b5c0*/  @!P2 LOP3.LUT R4, R5, R4, RZ, 0x3c, !PT ;  /* 0x000000040504a212 */ /* 0x000fc800078e3cff */
[----:B------:R-:W-:-:S05]  /*1b5d0*/  @!P2 LOP3.LUT R5, R5, R4, RZ, 0x3c, !PT ;  /* 0x000000040505a212 */ /* 0x000fca00078e3cff */
[----:B------:R-:W-:Y:S04]  /*1b5e0*/  @!P2 LDGSTS.E.BYPASS.LTC128B.128 [R8+0x13400], desc[UR40][R4.64], !P0 ;  /* 0x134000000408afae */ /* 0x000fe8000c101d68 */
[----:B------:R1:W-:Y:S04]  /*1b5f0*/  @!P2 LDGSTS.E.BYPASS.LTC128B.128 [R8+0x17400], desc[UR40][R4.64+0x80], !P1 ;  /* 0x174000800408afae */ /* 0x0003e8000c901d68 */
[----:B-12---:R1:W3:Y:S02]  /*1b600*/  SHFL.IDX PT, R4, R2, 0x7, 0x181f ;  /* 0x00f81f0002047f89 */ /* 0x0062e400000e0000 */
.L_x_9871:
[----:B------:R-:W-:Y:S01]  /*1b610*/  IADD3 R17, R17, 0x70, RZ ;  /* 0x0000007011117810 */ /* 0x000fe20007ffe0ff */
[----:B------:R-:W-:Y:S03]  /*1b620*/  BSSY B0, `(.L_x_9677) ;  /* 0x000000a000007945 */ /* 0x000fe60003800000 */
[----:B------:R-:W-:-:S13]  /*1b630*/  ISETP.GE.AND P2, PT, R17, R0, PT ;  /* 0x000000001100720c */ /* 0x000fda0003f46270 */
[----:B------:R-:W-:Y:S05]  /*1b640*/  @P2 BRA `(.L_x_9678) ;  /* 0x00000000001c2947 */ /* 0x000fea0003800000 */
[----:B-1----:R-:W-:-:S05]  /*1b650*/  LEA R2, P2, R9, R3, 0x1 ;  /* 0x0000000309027211 */ /* 0x002fca00078408ff */
[----:B---3--:R-:W-:-:S05]  /*1b660*/  IMAD.X R3, RZ, RZ, R4, P2 ;  /* 0x000000ffff037224 */ /* 0x008fca00010e0604 */
[----:B------:R-:W-:Y:S01]  /*1b670*/  @!PT LDS RZ, [RZ] ;  /* 0x00000000fffff984 */ /* 0x000fe20000000800 */
[----:B------:R-:W-:Y:S01]  /*1b680*/  @!PT LDS RZ, [RZ] ;  /* 0x00000000fffff984 */ /* 0x000fe20000000800 */
[----:B------:R-:W-:Y:S01]  /*1b690*/  @!PT LDS RZ, [RZ] ;  /* 0x00000000fffff984 */ /* 0x000fe20000000800 */
[----:B------:R2:W-:Y:S04]  /*1b6a0*/  LDGSTS.E.BYPASS.LTC128B.128 [R8+0x13c00], desc[UR40][R2.64], !P0 ;  /* 0x13c0000002087fae */ /* 0x0005e8000c101d68 */
[----:B------:R2:W-:Y:S02]  /*1b6b0*/  LDGSTS.E.BYPASS.LTC128B.128 [R8+0x17c00], desc[UR40][R2.64+0x80], !P1 ;  /* 0x17c0008002087fae */ /* 0x0005e4000c901d68 */
.L_x_9678:
[----:B------:R-:W-:Y:S05]  /*1b6c0*/  BSYNC B0 ;  /* 0x0000000000007941 */ /* 0x000fea0003800000 */
.L_x_9677:
[----:B--2---:R2:W5:Y:S01]  /*1b6d0*/  LDL R8, [R1+0x4] ;  /* 0x0000040001087983 */ /* 0x0045620000100800 */
[----:B------:R-:W-:Y:S01]  /*1b6e0*/  PLOP3.LUT P0, PT, PT, PT, PT, 0x80, 0x0 ;  /* 0x000000000000781c */ /* 0x000fe20003f0f070 */
[----:B------:R-:W-:-:S12]  /*1b6f0*/  NOP ;  /* 0x0000000000007918 */ /* 0x000fd80000000000 */
.L_x_9679:
[----:B-1----:R-:W4:Y:S01]  /*1b700*/  LDL R2, [R1+0x4] ;  /* 0x0000040001027983 */ /* 0x002f220000100800 */
        /* <DEDUP_REMOVED lines=17> */
[----:B-1--4-:R-:W-:Y:S05]  /*1b820*/  @!P0 BRA `(.L_x_9681) ;  /* 0x0000006000348947 */ /* 0x012fea0003800000 */
.L_x_9872:
[----:B------:R-:W-:Y:S05]  /*1b830*/  BSYNC B0 ;  /* 0x0000000000007941 */ /* 0x000fea0003800000 */
.L_x_9680:
[----:B-1----:R-:W4:Y:S01]  /*1b840*/  LDL R2, [R1+0x38] ;  /* 0x0000380001027983 */ /* 0x002f220000100800 */
[----:B------:R-:W-:Y:S01]  /*1b850*/  BSSY B0, `(.L_x_9682) ;  /* 0x00001fb000007945 */ /* 0x000fe20003800000 */
[----:B----4-:R-:W-:-:S13]  /*1b860*/  ISETP.GE.AND P0, PT, R2, 0x2, PT ;  /* 0x000000020200780c */ /* 0x010fda0003f06270 */
[----:B------:R-:W-:Y:S05]  /*1b870*/  @!P0 BRA `(.L_x_9683) ;  /* 0x0000001c00e08947 */ /* 0x000fea0003800000 */
[C---:B------:R-:W-:Y:S01]  /*1b880*/  LOP3.LUT R0, R2.reuse, 0x1, RZ, 0xc0, !PT ;  /* 0x0000000102007812 */ /* 0x040fe200078ec0ff */
[----:B------:R-:W-:Y:S01]  /*1b890*/  VIADD R2, R2, 0xfffffffe ;  /* 0xfffffffe02027836 */ /* 0x000fe20000000000 */
[----:B------:R-:W-:Y:S02]  /*1b8a0*/  BSSY B2, `(.L_x_9684) ;  /* 0x00000ac000027945 */ /* 0x000fe40003800000 */
[----:B------:R-:W-:Y:S01]  /*1b8b0*/  ISETP.NE.U32.AND P0, PT, R0, 0x1, PT ;  /* 0x000000010000780c */ /* 0x000fe20003f05070 */
[----:B------:R-:W-:-:S12]  /*1b8c0*/  IMAD.MOV.U32 R0, RZ, RZ, R2 ;  /* 0x000000ffff007224 */ /* 0x000fd800078e0002 */
[----:B------:R-:W-:Y:S05]  /*1b8d0*/  @!P0 BRA `(.L_x_9685) ;  /* 0x0000000800a08947 */ /* 0x000fea0003800000 */
[----:B------:R-:W4:Y:S04]  /*1b8e0*/  LDL R5, [R1+0x8] ;  /* 0x0000080001057983 */ /* 0x000f280000100800 */
[----:B---3--:R-:W3:Y:S04]  /*1b8f0*/  LDL R4, [R1+0xc] ;  /* 0x00000c0001047983 */ /* 0x008ee80000100800 */
[----:B------:R-:W2:Y:S01]  /*1b900*/  LDL R3, [R1+0x18] ;  /* 0x0000180001037983 */ /* 0x000ea20000100800 */
[----:B------:R-:W-:Y:S01]  /*1b910*/  BSSY B1, `(.L_x_9686) ;  /* 0x00000a0000017945 */ /* 0x000fe20003800000 */
[----:B----4-:R-:W-:-:S02]  /*1b920*/  LOP3.LUT P1, RZ, R5, 0x4, RZ, 0xc0, !PT ;  /* 0x0000000405ff7812 */ /* 0x010fc4000782c0ff */
[----:B---3--:R-:W-:-:S04]  /*1b930*/  IADD3 R7, R4, 0x1, RZ ;  /* 0x0000000104077810 */ /* 0x008fc80007ffe0ff */
        /* <DEDUP_REMOVED lines=10> */
[----:B-1----:R-:W-:Y:S05]  /*1b9e0*/  @!P0 BRA `(.L_x_9688) ;  /* 0x0000000000508947 */ /* 0x002fea0003800000 */
[----:B------:R-:W2:Y:S01]  /*1b9f0*/  LDL R9, [R1+0x28] ;  /* 0x0000280001097983 */ /* 0x000ea20000100800 */
[----:B------:R-:W1:Y:S03]  /*1ba00*/  LDC R3, c[0x0][0x43c] ;  /* 0x00010f00ff037b82 */ /* 0x000e660000000800 */
[----:B-----5:R-:W3:Y:S01]  /*1ba10*/  LDL R8, [R1+0x14] ;  /* 0x0000140001087983 */ /* 0x020ee20000100800 */
[----:B------:R-:W-:Y:S01]  /*1ba20*/  IMAD.MOV.U32 R0, RZ, RZ, R2 ;  /* 0x000000ffff007224 */ /* 0x000fe200078e0002 */
[----:B------:R-:W-:Y:S01]  /*1ba30*/  ULDC.64 UR6, c[0x0][0x428] ;  /* 0x00010a0000067ab9 */ /* 0x000fe20000000a00 */
[----:B-1----:R-:W-:-:S13]  /*1ba40*/  ISETP.NE.AND P0, PT, R3, 0x1, PT ;  /* 0x000000010300780c */ /* 0x002fda0003f05270 */
[----:B------:R-:W1:Y:S02]  /*1ba50*/  @P0 LDC.64 R4, c[0x0][0x440] ;  /* 0x00011000ff040b82 */ /* 0x000e640000000a00 */
[----:B-1----:R-:W-:-:S05]  /*1ba60*/  @P0 IMAD.HI.U32 R4, R2, R4, RZ ;  /* 0x0000000402040227 */ /* 0x002fca00078e00ff */
        /* <DEDUP_REMOVED lines=12> */
.L_x_9688:
[----:B------:R-:W2:Y:S01]  /*1bb30*/  LDL R0, [R1+0x4] ;  /* 0x0000040001007983 */ /* 0x000ea20000100800 */
[----:B------:R-:W-:Y:S01]  /*1bb40*/  BSSY B3, `(.L_x_9689) ;  /* 0x0000005000037945 */ /* 0x000fe20003800000 */
[----:B--2---:R-:W-:Y:S02]  /*1bb50*/  LEA R3, R7, R0, 0x3 ;  /* 0x0000000007037211 */ /* 0x004fe400078e18ff */
[----:B------:R-:W-:-:S04]  /*1bb60*/  SHF.L.U32 R0, R10, 0x1f, RZ ;  /* 0x0000001f0a007819 */ /* 0x000fc800000006ff */
[----:B------:R-:W2:Y:S02]  /*1bb70*/  SYNCS.PHASECHK.TRANS64.TRYWAIT P0, [R3+URZ+0x28840], R0 ;  /* 0x02884000030075a7 */ /* 0x000ea4000800017f */
[----:B--2---:R-:W-:Y:S05]  /*1bb80*/  @!P0 BRA `(.L_x_9690) ;  /* 0x0000005c00748947 */ /* 0x004fea0003800000 */
.L_x_9873:
[----:B------:R-:W-:Y:S05]  /*1bb90*/  BSYNC B3 ;  /* 0x0000000000037941 */ /* 0x000fea0003800000 */
.L_x_9689:
        /* <DEDUP_REMOVED lines=11> */
.L_x_9692:
[----:B------:R-:W-:Y:S05]  /*1bc50*/  BSYNC B3 ;  /* 0x0000000000037941 */ /* 0x000fea0003800000 */
.L_x_9691:
[----:B------:R-:W3:Y:S04]  /*1bc60*/  LDL R5, [R1+0x4] ;  /* 0x0000040001057983 */ /* 0x000ee80000100800 */
[----:B--2---:R-:W2:Y:S01]  /*1bc70*/  LDL R0, [R1+0x1c] ;  /* 0x00001c0001007983 */ /* 0x004ea20000100800 */
[----:B-1----:R-:W-:Y:S01]  /*1bc80*/  IMAD.MOV.U32 R9, RZ, RZ, RZ ;  /* 0x000000ffff097224 */ /* 0x002fe200078e00ff */
[----:B------:R-:W-:Y:S01]  /*1bc90*/  UIADD3 UR4, UP0, UR38, 0x370, URZ ;  /* 0x0000037026047890 */ /* 0x000fe2000ff1e03f */
[----:B------:R-:W-:Y:S01]  /*1bca0*/  PLOP3.LUT P0, PT, PT, PT, PT, 0x80, 0x0 ;  /* 0x000000000000781c */ /* 0x000fe20003f0f070 */
[----:B------:R-:W-:Y:S01]  /*1bcb0*/  VIADD R3, R3, 0x28830 ;  /* 0x0002883003037836 */ /* 0x000fe20000000000 */
[----:B------:R-:W-:Y:S01]  /*1bcc0*/  UMOV UR6, 0x0 ;  /* 0x0000000000067882 */ /* 0x000fe20000000000 */
[----:B------:R-:W-:Y:S01]  /*1bcd0*/  R2UR UR10, R9 ;  /* 0x00000000090a72ca */ /* 0x000fe200000e0000 */
[----:B------:R-:W-:Y:S01]  /*1bce0*/  UIADD3.X UR5, URZ, UR39, URZ, UP0, !UPT ;  /* 0x000000273f057290 */ /* 0x000fe200087fe43f */
[----:B------:R-:W-:Y:S01]  /*1bcf0*/  UMOV UR7, 0x14f00000 ;  /* 0x14f0000000077882 */ /* 0x000fe20000000000 */
[----:B---3-5:R-:W-:-:S02]  /*1bd00*/  IMAD R8, R7, 0x8000, R5 ;  /* 0x0000800007087824 */ /* 0x028fc400078e0205 */
[----:B--2---:R-:W-:-:S03]  /*1bd10*/  IMAD R0, R6, 0x80, R0 ;  /* 0x0000008006007824 */ /* 0x004fc600078e0200 */
[----:B------:R-:W-:-:S07]  /*1bd20*/  IADD3 R5, R8, 0x18400, RZ ;  /* 0x0001840008057810 */ /* 0x000fce0007ffe0ff */
.L_x_9693:
        /* <DEDUP_REMOVED lines=16> */
.L_x_9694:
        /* <DEDUP_REMOVED lines=18> */
.L_x_9874:
[----:B------:R-:W-:Y:S05]  /*1bf50*/  BSYNC B3 ;  /* 0x0000000000037941 */ /* 0x000fea0003800000 */
.L_x_9695:
        /* <DEDUP_REMOVED lines=10> */
.L_x_9697:
[----:B------:R-:W2:Y:S01]  /*1c000*/  LDL R3, [R1+0x8] ;  /* 0x0000080001037983 */ /* 0x000ea20000100800 */
[----:B------:R-:W-:Y:S01]  /*1c010*/  BSSY B3, `(.L_x_9698) ;  /* 0x0000004000037945 */ /* 0x000fe20003800000 */
[----:B--2---:R-:W-:-:S13]  /*1c020*/  LOP3.LUT P0, RZ, R3, 0x8, RZ, 0xc0, !PT ;  /* 0x0000000803ff7812 */ /* 0x004fda000780c0ff */
[----:B------:R-:W-:Y:S05]  /*1c030*/  @P0 BRA `(.L_x_9699) ;  /* 0x0000000000040947 */ /* 0x000fea0003800000 */
[----:B------:R-:W-:Y:S01]  /*1c040*/  BPT.TRAP 0x1 ;  /* 0x000000040000795c */ /* 0x000fe20000300000 */
.L_x_9699:
[----:B------:R-:W-:Y:S05]  /*1c050*/  BSYNC B3 ;  /* 0x0000000000037941 */ /* 0x000fea0003800000 */
.L_x_9698:
        /* <DEDUP_REMOVED lines=14> */
.L_x_9700:
        /* <DEDUP_REMOVED lines=16> */
.L_x_9701:
        /* <DEDUP_REMOVED lines=11> */
[----:B------:R1:W-:Y:S04]  /*1c2f0*/  STL [R1], R4 ;  /* 0x0000000401007387 */ /* 0x0003e80000100800 */
[----:B------:R1:W-:Y:S02]  /*1c300*/  STL [R1+0x10], R6 ;  /* 0x0000100601007387 */ /* 0x0003e40000100800 */
.L_x_9687:
[----:B------:R-:W-:Y:S05]  /*1c310*/  BSYNC B1 ;  /* 0x0000000000017941 */ /* 0x000fea0003800000 */
.L_x_9686:
[----:B------:R-:W2:Y:S04]  /*1c320*/  LDL.LU R0, [R1+0x38] ;  /* 0x0000380001007983 */ /* 0x000ea80000300800 */
[----:B------:R4:W-:Y:S04]  /*1c330*/  STL [R1+0x18], R10 ;  /* 0x0000180a01007387 */ /* 0x0009e80000100800 */
[----:B------:R4:W-:Y:S02]  /*1c340*/  STL [R1+0xc], R7 ;  /* 0x00000c0701007387 */ /* 0x0009e40000100800 */
[----:B--2-4-:R-:W-:-:S07]  /*1c350*/  VIADD R0, R0, 0xfffffffd ;  /* 0xfffffffd00007836 */ /* 0x014fce0000000000 */
.L_x_9685:
[----:B------:R-:W-:Y:S05]  /*1c360*/  BSYNC B2 ;  /* 0x0000000000027941 */ /* 0x000fea0003800000 */
.L_x_9684:
[----:B------:R-:W-:-:S13]  /*1c370*/  ISETP.NE.AND P0, PT, R2, RZ, PT ;  /* 0x000000ff0200720c */ /* 0x000fda0003f05270 */
[----:B------:R-:W-:Y:S05]  /*1c380*/  @!P0 BRA `(.L_x_9683) ;  /* 0x00000014001c8947 */ /* 0x000fea0003800000 */
[----:B-----5:R4:W5:Y:S02]  /*1c390*/  LDL R8, [R1] ;  /* 0x0000000001087983 */ /* 0x0209640000100800 */
.L_x_9734:
[----:B-1-3--:R-:W3:Y:S04]  /*1c3a0*/  LDL R4, [R1+0x8] ;  /* 0x0000080001047983 */ /* 0x00aee80000100800 */
[----:B--2---:R-:W2:Y:S04]  /*1c3b0*/  LDL R3, [R1+0xc] ;  /* 0x00000c0001037983 */ /* 0x004ea80000100800 */
[----:B------:R-:W4:Y:S01]  /*1c3c0*/  LDL R2, [R1+0x18] ;  /* 0x0000180001027983 */ /* 0x000f220000100800 */
[----:B------:R-:W-:Y:S05]  /*1c3d0*/  YIELD ;  /* 0x0000000000007946 */ /* 0x000fea0003800000 */
        /* <DEDUP_REMOVED lines=32> */
.L_x_9704:
[----:B------:R-:W2:Y:S01]  /*1c5e0*/  LDL R2, [R1+0x4] ;  /* 0x0000040001027983 */ /* 0x000ea20000100800 */
[----:B------:R-:W-:Y:S01]  /*1c5f0*/  BSSY B2, `(.L_x_9705) ;  /* 0x0000005000027945 */ /* 0x000fe20003800000 */
[----:B--2---:R-:W-:Y:S01]  /*1c600*/  IMAD R3, R4, 0x8, R2 ;  /* 0x0000000804037824 */ /* 0x004fe200078e0202 */
[----:B------:R-:W-:-:S04]  /*1c610*/  SHF.L.U32 R2, R5, 0x1f, RZ ;  /* 0x0000001f05027819 */ /* 0x000fc800000006ff */
[----:B------:R-:W2:Y:S02]  /*1c620*/  SYNCS.PHASECHK.TRANS64.TRYWAIT P0, [R3+URZ+0x28840], R2 ;  /* 0x02884002030075a7 */ /* 0x000ea4000800017f */
[----:B--2---:R-:W-:Y:S05]  /*1c630*/  @!P0 BRA `(.L_x_9706) ;  /* 0x0000005000f08947 */ /* 0x004fea0003800000 */
.L_x_9875:
[----:B------:R-:W-:Y:S05]  /*1c640*/  BSYNC B2 ;  /* 0x0000000000027941 */ /* 0x000fea0003800000 */
.L_x_9705:
        /* <DEDUP_REMOVED lines=11> */
.L_x_9708:
[----:B------:R-:W-:Y:S05]  /*1c700*/  BSYNC B2 ;  /* 0x0000000000027941 */ /* 0x000fea0003800000 */
.L_x_9707:
[----:B--2---:R-:W2:Y:S04]  /*1c710*/  LDL R2, [R1+0x4] ;  /* 0x0000040001027983 */ /* 0x004ea80000100800 */
        /* <DEDUP_REMOVED lines=12> */
.L_x_9709:
        /* <DEDUP_REMOVED lines=16> */
.L_x_9710:
        /* <DEDUP_REMOVED lines=18> */
.L_x_9876:
[----:B------:R-:W-:Y:S05]  /*1ca00*/  BSYNC B2 ;  /* 0x0000000000027941 */ /* 0x000fea0003800000 */
.L_x_9711:
        /* <DEDUP_REMOVED lines=10> */
.L_x_9713:
[----:B------:R-:W2:Y:S01]  /*1cab0*/  LDL R3, [R1+0x8] ;  /* 0x0000080001037983 */ /* 0x000ea20000100800 */
[----:B------:R-:W-:Y:S01]  /*1cac0*/  BSSY B2, `(.L_x_9714) ;  /* 0x0000004000027945 */ /* 0x000fe20003800000 */
[----:B--2---:R-:W-:-:S13]  /*1cad0*/  LOP3.LUT P0, RZ, R3, 0x8, RZ, 0xc0, !PT ;  /* 0x0000000803ff7812 */ /* 0x004fda000780c0ff */
[----:B------:R-:W-:Y:S05]  /*1cae0*/  @P0 BRA `(.L_x_9715) ;  /* 0x0000000000040947 */ /* 0x000fea0003800000 */
[----:B------:R-:W-:Y:S01]  /*1caf0*/  BPT.TRAP 0x1 ;  /* 0x000000040000795c */ /* 0x000fe20000300000 */
.L_x_9715:
[----:B------:R-:W-:Y:S05]  /*1cb00*/  BSYNC B2 ;  /* 0x0000000000027941 */ /* 0x000fea0003800000 */
.L_x_9714:
        /* <DEDUP_REMOVED lines=14> */
.L_x_9716:
        /* <DEDUP_REMOVED lines=16> */
.L_x_9717:
        /* <DEDUP_REMOVED lines=13> */
.L_x_9703:
[----:B------:R-:W-:Y:S05]  /*1cdc0*/  BSYNC B1 ;  /* 0x0000000000017941 */ /* 0x000fea0003800000 */
.L_x_9702:
        /* <DEDUP_REMOVED lines=35> */
.L_x_9720:
[----:B------:R-:W3:Y:S01]  /*1d000*/  LDL R2, [R1+0x4] ;  /* 0x0000040001027983 */ /* 0x000ee20000100800 */
[----:B------:R-:W-:Y:S01]  /*1d010*/  BSSY B2, `(.L_x_9721) ;  /* 0x0000005000027945 */ /* 0x000fe20003800000 */
[----:B---3--:R-:W-:Y:S01]  /*1d020*/  IMAD R3, R11, 0x8, R2 ;  /* 0x000000080b037824 */ /* 0x008fe200078e0202 */
[----:B------:R-:W-:-:S04]  /*1d030*/  SHF.L.U32 R2, R10, 0x1f, RZ ;  /* 0x0000001f0a027819 */ /* 0x000fc800000006ff */
[----:B------:R-:W3:Y:S02]  /*1d040*/  SYNCS.PHASECHK.TRANS64.TRYWAIT P0, [R3+URZ+0x28840], R2 ;  /* 0x02884002030075a7 */ /* 0x000ee4000800017f */
[----:B---3--:R-:W-:Y:S05]  /*1d050*/  @!P0 BRA `(.L_x_9722) ;  /* 0x0000004800908947 */ /* 0x008fea0003800000 */
.L_x_9877:
[----:B------:R-:W-:Y:S05]  /*1d060*/  BSYNC B2 ;  /* 0x0000000000027941 */ /* 0x000fea0003800000 */
.L_x_9721:
        /* <DEDUP_REMOVED lines=11> */
.L_x_9724:
[----:B------:R-:W-:Y:S05]  /*1d120*/  BSYNC B2 ;  /* 0x0000000000027941 */ /* 0x000fea0003800000 */
.L_x_9723:
[----:B-1----:R-:W4:Y:S04]  /*1d130*/  LDL R9, [R1+0x4] ;  /* 0x0000040001097983 */ /* 0x002f280000100800 */
[----:B---3--:R-:W4:Y:S04]  /*1d140*/  LDL R2, [R1+0xc] ;  /* 0x00000c0001027983 */ /* 0x008f280000100800 */
[----:B------:R-:W3:Y:S01]  /*1d150*/  LDL R7, [R1+0x1c] ;  /* 0x00001c0001077983 */ /* 0x000ee20000100800 */
        /* <DEDUP_REMOVED lines=8> */
[----:B----4-:R-:W-:Y:S01]  /*1d1e0*/  IMAD R2, R2, 0x8000, R9 ;  /* 0x0000800002027824 */ /* 0x010fe200078e0209 */
[----:B---3--:R-:W-:-:S03]  /*1d1f0*/  LEA R7, R6, R7, 0x7 ;  /* 0x0000000706077211 */ /* 0x008fc600078e38ff */
[----:B------:R-:W-:-:S08]  /*1d200*/  VIADD R9, R2, 0x18400 ;  /* 0x0001840002097836 */ /* 0x000fd00000000000 */
.L_x_9725:
        /* <DEDUP_REMOVED lines=16> */
.L_x_9726:
        /* <DEDUP_REMOVED lines=16> */
.L_x_9878:
[----:B------:R-:W-:Y:S05]  /*1d410*/  BSYNC B2 ;  /* 0x0000000000027941 */ /* 0x000fea0003800000 */
.L_x_9727:
        /* <DEDUP_REMOVED lines=10> */
.L_x_9729:
[----:B------:R-:W2:Y:S01]  /*1d4c0*/  LDL R3, [R1+0x8] ;  /* 0x0000080001037983 */ /* 0x000ea20000100800 */
[----:B------:R-:W-:Y:S01]  /*1d4d0*/  BSSY B2, `(.L_x_9730) ;  /* 0x0000004000027945 */ /* 0x000fe20003800000 */
[----:B--2---:R-:W-:-:S13]  /*1d4e0*/  LOP3.LUT P0, RZ, R3, 0x8, RZ, 0xc0, !PT ;  /* 0x0000000803ff7812 */ /* 0x004fda000780c0ff */
[----:B------:R-:W-:Y:S05]  /*1d4f0*/  @P0 BRA `(.L_x_9731) ;  /* 0x0000000000040947 */ /* 0x000fea0003800000 */
[----:B------:R-:W-:Y:S01]  /*1d500*/  BPT.TRAP 0x1 ;  /* 0x000000040000795c */ /* 0x000fe20000300000 */
.L_x_9731:
[----:B------:R-:W-:Y:S05]  /*1d510*/  BSYNC B2 ;  /* 0x0000000000027941 */ /* 0x000fea0003800000 */
.L_x_9730:
        /* <DEDUP_REMOVED lines=13> */
.L_x_9732:
        /* <DEDUP_REMOVED lines=16> */
.L_x_9733:
        /* <DEDUP_REMOVED lines=13> */
.L_x_9719:
[----:B------:R-:W-:Y:S05]  /*1d7c0*/  BSYNC B1 ;  /* 0x0000000000017941 */ /* 0x000fea0003800000 */
.L_x_9718:
[C---:B------:R-:W-:Y:S01]  /*1d7d0*/  ISETP.GT.AND P0, PT, R0.reuse, 0x1, PT ;  /* 0x000000010000780c */ /* 0x040fe20003f04270 */
[----:B------:R-:W-:-:S12]  /*1d7e0*/  VIADD R0, R0, 0xfffffffe ;  /* 0xfffffffe00007836 */ /* 0x000fd80000000000 */
[----:B------:R-:W-:Y:S05]  /*1d7f0*/  @P0 BRA `(.L_x_9734) ;  /* 0xffffffe800e80947 */ /* 0x000fea000383ffff */
.L_x_9683:
[----:B------:R-:W-:Y:S05]  /*1d800*/  BSYNC B0 ;  /* 0x0000000000007941 */ /* 0x000fea0003800000 */
.L_x_9682:
[----:B------:R-:W4:Y:S01]  /*1d810*/  S2R R2, SR_TID.X ;  /* 0x0000000000027919 */ /* 0x000f220000002100 */
[----:B------:R-:W-:Y:S01]  /*1d820*/  BSSY B0, `(.L_x_9735) ;  /* 0x0000010000007945 */ /* 0x000fe20003800000 */
[----:B----4-:R-:W-:-:S04]  /*1d830*/  LOP3.LUT R2, R2, 0x7f, RZ, 0xc0, !PT ;  /* 0x0000007f02027812 */ /* 0x010fc800078ec0ff */
[----:B------:R-:W-:-:S13]  /*1d840*/  ISETP.NE.AND P0, PT, R2, RZ, PT ;  /* 0x000000ff0200720c */ /* 0x000fda0003f05270 */
[----:B------:R-:W-:Y:S05]  /*1d850*/  @P0 BRA `(.L_x_9736) ;  /* 0x0000000000300947 */ /* 0x000fea0003800000 */
[----:B------:R-:W4:Y:S01]  /*1d860*/  S2R R2, SR_LANEID ;  /* 0x0000000000027919 */ /* 0x000f220000000000 */
[----:B------:R-:W-:Y:S01]  /*1d870*/  VOTEU.ANY UR4, UPT, PT ;  /* 0x0000000000047886 */ /* 0x000fe200038e0100 */
[----:B-1-3--:R-:W1:Y:S01]  /*1d880*/  LDC.64 R4, c[0x0][0xc60] ;  /* 0x00031800ff047b82 */ /* 0x00ae620000000a00 */
[----:B------:R-:W4:Y:S02]  /*1d890*/  FLO.U32 R0, UR4 ;  /* 0x0000000400007d00 */ /* 0x000f2400080e0000 */
[----:B----4-:R-:W-:-:S06]  /*1d8a0*/  ISETP.EQ.U32.AND P0, PT, R0, R2, PT ;  /* 0x000000020000720c */ /* 0x010fcc0003f02070 */
[----:B------:R-:W1:Y:S07]  /*1d8b0*/  POPC R2, UR4 ;  /* 0x0000000400027d09 */ /* 0x000e6e0008000000 */
[----:B-1----:R-:W3:Y:S04]  /*1d8c0*/  @P0 ATOMG.E.ADD.STRONG.GPU PT, R2, desc[UR40][R4.64], R2 ;  /* 0x00000002040209a8 */ /* 0x002ee800081ee1e8 */
[----:B---3--:R1:W3:Y:S02]  /*1d8d0*/  SHFL.IDX PT, R2, R2, R0, 0x1f ;  /* 0x00001f0002027589 */ /* 0x0082e400000e0000 */
[----:B-1----:R-:W1:Y:S02]  /*1d8e0*/  S2R R0, SR_LTMASK ;  /* 0x0000000000007919 */ /* 0x002e640000003900 */
[----:B-1----:R-:W-:-:S06]  /*1d8f0*/  LOP3.LUT R0, R0, UR4, RZ, 0xc0, !PT ;  /* 0x0000000400007c12 */ /* 0x002fcc000f8ec0ff */
[----:B------:R-:W3:Y:S02]  /*1d900*/  POPC R0, R0 ;  /* 0x0000000000007309 */ /* 0x000ee40000000000 */
[----:B---3--:R-:W-:-:S07]  /*1d910*/  IADD3 R16, R2, UR36, R0 ;  /* 0x0000002402107c10 */ /* 0x008fce000fffe000 */
.L_x_9736:
[----:B------:R-:W-:Y:S05]  /*1d920*/  BSYNC B0 ;  /* 0x0000000000007941 */ /* 0x000fea0003800000 */
.L_x_9735:
        /* <DEDUP_REMOVED lines=12> */
.L_x_9879:
[----:B------:R-:W-:Y:S05]  /*1d9f0*/  BSYNC B1 ;  /* 0x0000000000017941 */ /* 0x000fea0003800000 */
.L_x_9739:
[----:B------:R-:W4:Y:S01]  /*1da00*/  LDL R3, [R1+0x3c] ;  /* 0x00003c0001037983 */ /* 0x000f220000100800 */
[----:B-1-3--:R-:W1:Y:S02]  /*1da10*/  S2R R4, SR_TID.X ;  /* 0x0000000000047919 */ /* 0x00ae640000002100 */
[----:B-1----:R-:W-:-:S04]  /*1da20*/  LOP3.LUT R4, R4, 0x7f, RZ, 0xc0, !PT ;  /* 0x0000007f04047812 */ /* 0x002fc800078ec0ff */
[----:B------:R-:W-:-:S13]  /*1da30*/  ISETP.NE.AND P0, PT, R4, RZ, PT ;  /* 0x000000ff0400720c */ /* 0x000fda0003f05270 */
[----:B--2---:R-:W-:-:S04]  /*1da40*/  @!P0 IMAD.MOV.U32 R2, RZ, RZ, 0x8000 ;  /* 0x00008000ff028424 */ /* 0x004fc800078e00ff */
[----:B------:R4:W-:Y:S02]  /*1da50*/  @!P0 SYNCS.ARRIVE.TRANS64 RZ, [R0+URZ+0x28850], R2 ;  /* 0x0288500200ff89a7 */ /* 0x0009e4000800003f */
[----:B----4-:R-:W-:-:S04]  /*1da60*/  PRMT R2, R3, 0x9910, RZ ;  /* 0x0000991003027816 */ /* 0x010fc800000000ff */
[----:B------:R-:W-:-:S13]  /*1da70*/  ISETP.NE.AND P0, PT, R2, 0x2, PT ;  /* 0x000000020200780c */ /* 0x000fda0003f05270 */
[----:B------:R-:W-:Y:S05]  /*1da80*/  @P0 BRA `(.L_x_9741) ;  /* 0x0000000000040947 */ /* 0x000fea0003800000 */
[----:B------:R-:W-:Y:S01]  /*1da90*/  BPT.TRAP 0x1 ;  /* 0x000000040000795c */ /* 0x000fe20000300000 */
.L_x_9741:
[----:B------:R-:W2:Y:S01]  /*1daa0*/  LDL R2, [R1+0x8] ;  /* 0x0000080001027983 */ /* 0x000ea20000100800 */
[----:B------:R-:W-:Y:S01]  /*1dab0*/  BSSY B1, `(.L_x_9742) ;  /* 0x0000004000017945 */ /* 0x000fe20003800000 */
[----:B--2---:R-:W-:-:S13]  /*1dac0*/  LOP3.LUT P0, RZ, R2, 0x8, RZ, 0xc0, !PT ;  /* 0x0000000802ff7812 */ /* 0x004fda000780c0ff */
[----:B------:R-:W-:Y:S05]  /*1dad0*/  @P0 BRA `(.L_x_9743) ;  /* 0x0000000000040947 */ /* 0x000fea0003800000 */
[----:B------:R-:W-:Y:S01]  /*1dae0*/  BPT.TRAP 0x1 ;  /* 0x000000040000795c */ /* 0x000fe20000300000 */
.L_x_9743:
[----:B------:R-:W-:Y:S05]  /*1daf0*/  BSYNC B1 ;  /* 0x0000000000017941 */ /* 0x000fea0003800000 */
.L_x_9742:
[----:B------:R-:W2:Y:S04]  /*1db00*/  LDL.LU R5, [R1+0x1c] ;  /* 0x00001c0001057983 */ /* 0x000ea80000300800 */
        /* <DEDUP_REMOVED lines=13> */
.L_x_9744:
        /* <DEDUP_REMOVED lines=16> */
.L_x_9745:
        /* <DEDUP_REMOVED lines=11> */
.L_x_9738:
[----:B------:R-:W-:Y:S05]  /*1dd90*/  BSYNC B0 ;  /* 0x0000000000007941 */ /* 0x000fea0003800000 */
.L_x_9737:
[----:B------:R-:W4:Y:S04]  /*1dda0*/  LDL.LU R5, [R1+0xc] ;  /* 0x00000c0001057983 */ /* 0x000f280000300800 */
[----:B-1-3--:R-:W3:Y:S01]  /*1ddb0*/  LDL.LU R4, [R1+0x18] ;  /* 0x0000180001047983 */ /* 0x00aee20000300800 */
[----:B----4-:R-:W-:-:S05]  /*1ddc0*/  VIADD R0, R5, 0x1 ;  /* 0x0000000105007836 */ /* 0x010fca0000000000 */
[----:B------:R-:W-:-:S04]  /*1ddd0*/  ISETP.NE.AND P0, PT, R0, 0x2, PT ;  /* 0x000000020000780c */ /* 0x000fc80003f05270 */
[----:B------:R-:W-:Y:S02]  /*1dde0*/  SEL R2, RZ, 0x1, P0 ;  /* 0x00000001ff027807 */ /* 0x000fe40000000000 */
[----:B------:R-:W-:Y:S02]  /*1ddf0*/  SEL R0, R0, RZ, P0 ;  /* 0x000000ff00007207 */ /* 0x000fe40000000000 */
[----:B---3--:R-:W-:-:S03]  /*1de00*/  LOP3.LUT R4, R4, R2, RZ, 0x3c, !PT ;  /* 0x0000000204047212 */ /* 0x008fc600078e3cff */
[----:B------:R1:W-:Y:S04]  /*1de10*/  STL [R1+0xc], R0 ;  /* 0x00000c0001007387 */ /* 0x0003e80000100800 */
[----:B------:R1:W-:Y:S02]  /*1de20*/  STL [R1+0x18], R4 ;  /* 0x0000180401007387 */ /* 0x0003e40000100800 */
.L_x_9662:
[----:B------:R-:W-:Y:S05]  /*1de30*/  BSYNC B7 ;  /* 0x0000000000077941 */ /* 0x000fea0003800000 */
.L_x_9660:
[----:B------:R-:W3:Y:S02]  /*1de40*/  LDL R7, [R1+0x8] ;  /* 0x0000080001077983 */ /* 0x000ee40000100800 */
[----:B---3--:R-:W-:-:S13]  /*1de50*/  LOP3.LUT P0, RZ, R7, 0x10, RZ, 0xc0, !PT ;  /* 0x0000001007ff7812 */ /* 0x008fda000780c0ff */
[----:B------:R-:W-:Y:S05]  /*1de60*/  @!P0 BRA `(.L_x_9746) ;  /* 0x0000000000288947 */ /* 0x000fea0003800000 */
[----:B------:R-:W-:Y:S05]  /*1de70*/  WARPSYNC.ALL ;  /* 0x0000000000007948 */ /* 0x000fea0003800000 */
[----:B------:R-:W3:Y:S08]  /*1de80*/  S2UR UR5, SR_CgaCtaId ;  /* 0x00000000000579c3 */ /* 0x000ef00000008800 */
[----:B------:R-:W-:Y:S06]  /*1de90*/  BAR.SYNC.DEFER_BLOCKING 0x5, 0x180 ;  /* 0x0146000000007b1d */ /* 0x000fec0000010000 */
[----:B------:R-:W-:-:S02]  /*1dea0*/  UMOV UR4, 0x400 ;  /* 0x0000040000047882 */ /* 0x000fc40000000000 */
[----:B---3--:R-:W-:-:S06]  /*1deb0*/  ULEA UR4, UR5, UR4, 0x18 ;  /* 0x0000000405047291 */ /* 0x008fcc000f8ec03f */
[----:B-1----:R-:W-:-:S05]  /*1dec0*/  IMAD.U32 R0, RZ, RZ, UR4 ;  /* 0x00000004ff007e24 */ /* 0x002fca000f8e00ff */
[----:B------:R1:W3:Y:S04]  /*1ded0*/  LDS.128 R16, [R0+0x288d0] ;  /* 0x0288d00000107984 */ /* 0x0002e80000000c00 */
[----:B------:R1:W-:Y:S01]  /*1dee0*/  STL [R1+0x4], R0 ;  /* 0x0000040001007387 */ /* 0x0003e20000100800 */
[----:B------:R-:W-:Y:S06]  /*1def0*/  BAR.ARV 0x4, 0x180 ;  /* 0x0106000000007b1d */ /* 0x000fec0000002000 */
[----:B------:R-:W-:Y:S05]  /*1df00*/  BRA `(.L_x_9747) ;  /* 0x0000000800d87947 */ /* 0x000fea0003800000 */
.L_x_9746:
[----:B------:R-:W3:Y:S01]  /*1df10*/  LDL R6, [R1+0x2c] ;  /* 0x00002c0001067983 */ /* 0x000ee20000100800 */
[----:B------:R-:W-:Y:S01]  /*1df20*/  UMOV UR4, 0xffffffff ;  /* 0xffffffff00047882 */ /* 0x000fe20000000000 */
[----:B---3--:R-:W-:Y:S02]  /*1df30*/  ISETP.NE.AND P5, PT, R6, 0x1f, PT ;  /* 0x0000001f0600780c */ /* 0x008fe40003fa5270 */
[----:B------:R-:W-:Y:S11]  /*1df40*/  BRA.DIV UR4, `(.L_x_9748) ;  /* 0x0000003e04107947 */ /* 0x000ff6000b800000 */
[----:B-1----:R-:W-:Y:S01]  /*1df50*/  IMAD.IADD R0, R19, 0x1, R6 ;  /* 0x0000000113007824 */ /* 0x002fe200078e0206 */
[----:B------:R-:W-:Y:S01]  /*1df60*/  ULDC UR4, c[0x0][0xc3c] ;  /* 0x00030f0000047ab9 */ /* 0x000fe20000000800 */
[----:B------:R-:W-:-:S03]  /*1df70*/  LOP3.LUT P4, RZ, R7, 0x1, RZ, 0xc0, !PT ;  /* 0x0000000107ff7812 */ /* 0x000fc6000788c0ff */
[----:B------:R-:W-:-:S13]  /*1df80*/  ISETP.GE.OR P0, PT, R0, UR4, !P5 ;  /* 0x0000000400007c0c */ /* 0x000fda000ef06670 */
[----:B------:R-:W1:Y:S02]  /*1df90*/  @!P0 LDC.64 R2, c[0x0][0xc80] ;  /* 0x00032000ff028b82 */ /* 0x000e640000000a00 */
[----:B-1----:R-:W-:-:S06]  /*1dfa0*/  @!P0 IMAD.WIDE R2, R0, 0x4, R2 ;  /* 0x0000000400028825 */ /* 0x002fcc00078e0202 */
[----:B------:R1:W3:Y:S01]  /*1dfb0*/  @!P0 LDG.E R3, desc[UR40][R2.64] ;  /* 0x0000002802038981 */ /* 0x0002e2000c1e1900 */
[C---:B------:R-:W-:Y:S02]  /*1dfc0*/  ISETP.GE.U32.AND P1, PT, R6.reuse, 0x4, PT ;  /* 0x000000040600780c */ /* 0x040fe40003f26070 */
[C---:B------:R-:W-:Y:S01]  /*1dfd0*/  ISETP.GE.U32.AND P2, PT, R6.reuse, 0x8, PT ;  /* 0x000000080600780c */ /* 0x040fe20003f46070 */
[----:B------:R-:W-:Y:S01]  /*1dfe0*/  SHFL.IDX PT, R0, R16, RZ, 0x1f ;  /* 0x00001fff10007589 */ /* 0x000fe200000e0000 */
[C---:B------:R-:W-:Y:S01]  /*1dff0*/  ISETP.GE.U32.AND P3, PT, R6.reuse, 0x10, PT ;  /* 0x000000100600780c */ /* 0x040fe20003f66070 */
[----:B-1----:R-:W-:Y:S02]  /*1e000*/  IMAD.MOV.U32 R2, RZ, RZ, RZ ;  /* 0x000000ffff027224 */ /* 0x002fe400078e00ff */
[----:B---3--:R-:W-:Y:S01]  /*1e010*/  @!P0 IMAD.MOV.U32 R2, RZ, RZ, R3 ;  /* 0x000000ffff028224 */ /* 0x008fe200078e0003 */
[----:B------:R-:W-:-:S04]  /*1e020*/  ISETP.GE.U32.AND P0, PT, R6, 0x2, PT ;  /* 0x000000020600780c */ /* 0x000fc80003f06070 */
[----:B------:R-:W1:Y:S02]  /*1e030*/  SHFL.UP PT, R3, R2, 0x1, RZ ;  /* 0x0420000002037989 */ /* 0x000e6400000e00ff */
[----:B-1----:R-:W-:-:S04]  /*1e040*/  SEL R5, R3, RZ, P4 ;  /* 0x000000ff03057207 */ /* 0x002fc80002000000 */
[----:B------:R-:W-:Y:S02]  /*1e050*/  IADD3 R3, R2, R5, RZ ;  /* 0x0000000502037210 */ /* 0x000fe40007ffe0ff */
        /* <DEDUP_REMOVED lines=13> */
[----:B------:R1:W3:Y:S02]  /*1e130*/  SHFL.IDX PT, R16, R3, 0x1f, 0x1f ;  /* 0x03e01f0003107f89 */ /* 0x0002e400000e0000 */
.L_x_9889:
[----:B------:R-:W-:Y:S02]  /*1e140*/  ULDC UR4, c[0x0][0xc38] ;  /* 0x00030e0000047ab9 */ /* 0x000fe40000000800 */
[----:B------:R-:W-:-:S04]  /*1e150*/  IMAD.U32 R4, RZ, RZ, UR4 ;  /* 0x00000004ff047e24 */ /* 0x000fc8000f8e00ff */
[----:B---3--:R-:W-:-:S05]  /*1e160*/  IMAD R16, R16, R4, RZ ;  /* 0x0000000410107224 */ /* 0x008fca00078e02ff */
[----:B------:R-:W-:-:S04]  /*1e170*/  IADD3 R5, R5, R16, RZ ;  /* 0x0000001005057210 */ /* 0x000fc80007ffe0ff */
[----:B------:R-:W-:-:S13]  /*1e180*/  ISETP.GT.AND P4, PT, R5, R0, PT ;  /* 0x000000000500720c */ /* 0x000fda0003f84270 */
[----:B------:R-:W-:Y:S05]  /*1e190*/  @P4 BRA `(.L_x_9749) ;  /* 0x0000000000a04947 */ /* 0x000fea0003800000 */
.L_x_9754:
[----:B------:R-:W3:Y:S01]  /*1e1a0*/  LDC R2, c[0x0][0xc3c] ;  /* 0x00030f00ff027b82 */ /* 0x000ee20000000800 */
[----:B------:R-:W-:-:S05]  /*1e1b0*/  VIADD R19, R19, 0x1f ;  /* 0x0000001f13137836 */ /* 0x000fca0000000000 */
[----:B---3--:R-:W-:-:S13]  /*1e1c0*/  ISETP.GE.AND P4, PT, R19, R2, PT ;  /* 0x000000021300720c */ /* 0x008fda0003f86270 */
[----:B------:R-:W-:Y:S05]  /*1e1d0*/  @P4 BRA `(.L_x_9750) ;  /* 0x0000000400dc4947 */ /* 0x000fea0003800000 */
[----:B-1----:R-:W3:Y:S01]  /*1e1e0*/  LDL R3, [R1+0x2c] ;  /* 0x00002c0001037983 */ /* 0x002ee20000100800 */
[----:B------:R-:W-:Y:S01]  /*1e1f0*/  BSSY B0, `(.L_x_9751) ;  /* 0x0000008000007945 */ /* 0x000fe20003800000 */
[----:B---3--:R-:W-:-:S05]  /*1e200*/  IMAD.IADD R4, R19, 0x1, R3 ;  /* 0x0000000113047824 */ /* 0x008fca00078e0203 */
[----:B------:R-:W-:Y:S01]  /*1e210*/  ISETP.GE.OR P4, PT, R4, R2, !P5 ;  /* 0x000000020400720c */ /* 0x000fe20006f86670 */
[----:B------:R-:W-:-:S12]  /*1e220*/  IMAD.MOV.U32 R2, RZ, RZ, RZ ;  /* 0x000000ffff027224 */ /* 0x000fd800078e00ff */
[----:B------:R-:W-:Y:S05]  /*1e230*/  @P4 BRA `(.L_x_9752) ;  /* 0x00000000000c4947 */ /* 0x000fea0003800000 */
[----:B------:R-:W1:Y:S02]  /*1e240*/  LDC.64 R2, c[0x0][0xc80] ;  /* 0x00032000ff027b82 */ /* 0x000e640000000a00 */
[----:B-1----:R-:W-:-:S06]  /*1e250*/  IMAD.WIDE R2, R4, 0x4, R2 ;  /* 0x0000000404027825 */ /* 0x002fcc00078e0202 */
[----:B------:R1:W5:Y:S02]  /*1e260*/  LDG.E R2, desc[UR40][R2.64] ;  /* 0x0000002802027981 */ /* 0x000364000c1e1900 */
.L_x_9752:
[----:B------:R-:W-:Y:S05]  /*1e270*/  BSYNC B0 ;  /* 0x0000000000007941 */ /* 0x000fea0003800000 */
.L_x_9751:
[----:B------:R-:W-:-:S03]  /*1e280*/  UMOV UR4, 0xffffffff ;  /* 0xffffffff00047882 */ /* 0x000fc60000000000 */
[----:B------:R-:W-:Y:S05]  /*1e290*/  BRA.DIV UR4, `(.L_x_9753) ;  /* 0x0000003e04787947 */ /* 0x000fea000b800000 */
[----:B------:R-:W3:Y:S04]  /*1e2a0*/  LDL R4, [R1+0x8] ;  /* 0x0000080001047983 */ /* 0x000ee80000100800 */
[----:B-1---5:R-:W1:Y:S01]  /*1e2b0*/  SHFL.UP PT, R3, R2, 0x1, RZ ;  /* 0x0420000002037989 */ /* 0x022e6200000e00ff */
[----:B---3--:R-:W-:-:S04]  /*1e2c0*/  LOP3.LUT P4, RZ, R4, 0x1, RZ, 0xc0, !PT ;  /* 0x0000000104ff7812 */ /* 0x008fc8000788c0ff */
        /* <DEDUP_REMOVED lines=14> */
[----:B------:R1:W3:Y:S02]  /*1e3b0*/  SHFL.IDX PT, R16, R3, 0x1f, 0x1f ;  /* 0x03e01f0003107f89 */ /* 0x0002e400000e0000 */
.L_x_9897:
[----:B------:R-:W-:Y:S02]  /*1e3c0*/  ULDC UR4, c[0x0][0xc38] ;  /* 0x00030e0000047ab9 */ /* 0x000fe40000000800 */
[----:B------:R-:W-:-:S04]  /*1e3d0*/  IMAD.U32 R4, RZ, RZ, UR4 ;  /* 0x00000004ff047e24 */ /* 0x000fc8000f8e00ff */
[----:B---3--:R-:W-:-:S04]  /*1e3e0*/  IMAD R16, R16, R4, RZ ;  /* 0x0000000410107224 */ /* 0x008fc800078e02ff */
[----:B------:R-:W-:-:S05]  /*1e3f0*/  IMAD.IADD R5, R16, 0x1, R5 ;  /* 0x0000000110057824 */ /* 0x000fca00078e0205 */
[----:B------:R-:W-:-:S13]  /*1e400*/  ISETP.GT.AND P4, PT, R5, R0, PT ;  /* 0x000000000500720c */ /* 0x000fda0003f84270 */
[----:B------:R-:W-:Y:S05]  /*1e410*/  @!P4 BRA `(.L_x_9754) ;  /* 0xfffffffc0060c947 */ /* 0x000fea000383ffff */
.L_x_9749:
[----:B------:R-:W-:Y:S01]  /*1e420*/  IMAD.IADD R16, R5, 0x1, -R16 ;  /* 0x0000000105107824 */ /* 0x000fe200078e0a10 */
[----:B------:R-:W-:-:S03]  /*1e430*/  UMOV UR4, 0xffffffff ;  /* 0xffffffff00047882 */ /* 0x000fc60000000000 */
[----:B------:R-:W-:-:S05]  /*1e440*/  IMAD R5, R3, R4, R16 ;  /* 0x0000000403057224 */ /* 0x000fca00078e0210 */
[----:B------:R-:W-:Y:S01]  /*1e450*/  ISETP.GT.AND P6, PT, R5, R0, PT ;  /* 0x000000000500720c */ /* 0x000fe20003fc4270 */
[----:B------:R-:W-:-:S12]  /*1e460*/  BRA.DIV UR4, `(.L_x_9755) ;  /* 0x0000003e04e47947 */ /* 0x000fd8000b800000 */
[----:B------:R-:W-:-:S04]  /*1e470*/  VOTE.ANY R6, PT, !P6 ;  /* 0x0000000000067806 */ /* 0x000fc800070e0100 */
[----:B------:R-:W3:Y:S02]  /*1e480*/  POPC R5, R6 ;  /* 0x0000000600057309 */ /* 0x000ee40000000000 */
[----:B---3--:R3:W4:Y:S02]  /*1e490*/  SHFL.IDX PT, R17, R2, R5, 0x1f ;  /* 0x00001f0502117589 */ /* 0x00872400000e0000 */
.L_x_9901:
[----:B------:R-:W-:Y:S02]  /*1e4a0*/  ISETP.NE.AND P0, PT, R6, RZ, PT ;  /* 0x000000ff0600720c */ /* 0x000fe40003f05270 */
[----:B------:R-:W-:-:S11]  /*1e4b0*/  MOV R6, RZ ;  /* 0x000000ff00067202 */ /* 0x000fd60000000f00 */
[----:B------:R-:W-:Y:S05]  /*1e4c0*/  @!P0 BRA `(.L_x_9756) ;  /* 0x0000000000148947 */ /* 0x000fea0003800000 */
[----:B------:R-:W-:Y:S01]  /*1e4d0*/  UMOV UR4, 0xffffffff ;  /* 0xffffffff00047882 */ /* 0x000fe20000000000 */
[----:B------:R-:W-:Y:S02]  /*1e4e0*/  VIADD R12, R5, 0xffffffff ;  /* 0xffffffff050c7836 */ /* 0x000fe40000000000 */
[----:B------:R-:W-:Y:S05]  /*1e4f0*/  BRA.DIV UR4, `(.L_x_9757) ;  /* 0x0000004204087947 */ /* 0x000fea000b800000 */
[----:B-1----:R1:W0:Y:S02]  /*1e500*/  SHFL.IDX PT, R3, R3, R12, 0x1f ;  /* 0x00001f0c03037589 */ /* 0x00222400000e0000 */
.L_x_9904:
[----:B0-----:R-:W-:-:S07]  /*1e510*/  IMAD.MOV.U32 R6, RZ, RZ, R3 ;  /* 0x000000ffff067224 */ /* 0x001fce00078e0003 */
.L_x_9756:
[----:B-1-3--:R-:W1:Y:S01]  /*1e520*/  LDC.64 R2, c[0x0][0xc90] ;  /* 0x00032400ff027b82 */ /* 0x00ae620000000a00 */
[----:B------:R-:W-:-:S04]  /*1e530*/  IMAD.IADD R19, R5, 0x1, R19 ;  /* 0x0000000105137824 */ /* 0x000fc800078e0213 */
[----:B-1----:R-:W-:-:S05]  /*1e540*/  IMAD.WIDE R2, R19, 0x4, R2 ;  /* 0x0000000413027825 */ /* 0x002fca00078e0202 */
[----:B------:R-:W4:Y:S01]  /*1e550*/  LDG.E R7, desc[UR40][R2.64] ;  /* 0x0000002802077981 */ /* 0x000f22000c1e1900 */
[----:B------:R-:W-:-:S04]  /*1e560*/  IMAD R16, R6, R4, R16 ;  /* 0x0000000406107224 */ /* 0x000fc800078e0210 */
[----:B------:R-:W-:Y:S02]  /*1e570*/  IMAD.IADD R0, R0, 0x1, -R16 ;  /* 0x0000000100007824 */ /* 0x000fe400078e0a10 */
[----:B----4-:R-:W-:-:S05]  /*1e580*/  IMAD R5, R17, R7, RZ ;  /* 0x0000000711057224 */ /* 0x010fca00078e02ff */
[----:B-----5:R-:W-:-:S04]  /*1e590*/  IABS R8, R5 ;  /* 0x0000000500087213 */ /* 0x020fc80000000000 */
[----:B------:R-:W1:Y:S08]  /*1e5a0*/  I2F.RP R2, R8 ;  /* 0x0000000800027306 */ /* 0x000e700000209400 */
[----:B-1----:R-:W1:Y:S02]  /*1e5b0*/  MUFU.RCP R2, R2 ;  /* 0x0000000200027308 */ /* 0x002e640000001000 */
[----:B-1----:R-:W-:-:S06]  /*1e5c0*/  VIADD R2, R2, 0xffffffe ;  /* 0x0ffffffe02027836 */ /* 0x002fcc0000000000 */
[----:B------:R-:W1:Y:S02]  /*1e5d0*/  F2I.FTZ.U32.TRUNC.NTZ R3, R2 ;  /* 0x0000000200037305 */ /* 0x000e64000021f000 */
[----:B-1----:R-:W-:-:S04]  /*1e5e0*/  IMAD.MOV R2, RZ, RZ, -R3 ;  /* 0x000000ffff027224 */ /* 0x002fc800078e0a03 */
        /* <DEDUP_REMOVED lines=15> */
[----:B------:R-:W-:-:S05]  /*1e6e0*/  @P0 VIADD R9, R9, 0x1 ;  /* 0x0000000109090836 */ /* 0x000fca0000000000 */
[----:B------:R-:W-:-:S05]  /*1e6f0*/  MOV R2, R9 ;  /* 0x0000000900027202 */ /* 0x000fca0000000f00 */
        /* <DEDUP_REMOVED lines=26> */
[C---:B------:R-:W-:Y:S02]  /*1e8a0*/  LOP3.LUT R3, R0.reuse, R4, RZ, 0x3c, !PT ;  /* 0x0000000400037212 */ /* 0x040fe400078e3cff */
[----:B------:R-:W-:Y:S02]  /*1e8b0*/  IADD3 R0, R0, R6, RZ ;  /* 0x0000000600007210 */ /* 0x000fe40007ffe0ff */
        /* <DEDUP_REMOVED lines=9> */
.L_x_9750:
[----:B------:R-:W-:Y:S01]  /*1e950*/  UMOV UR4, URZ ;  /* 0x0000003f00047c82 */ /* 0x000fe20008000000 */
[----:B------:R-:W-:Y:S01]  /*1e960*/  UMOV UR5, URZ ;  /* 0x0000003f00057c82 */ /* 0x000fe20008000000 */
[----:B------:R-:W-:Y:S01]  /*1e970*/  ULDC UR6, c[0x0][0xc3c] ;  /* 0x00030f0000067ab9 */ /* 0x000fe20000000800 */
[----:B------:R-:W-:Y:S01]  /*1e980*/  IMAD.MOV.U32 R16, RZ, RZ, R0 ;  /* 0x000000ffff107224 */ /* 0x000fe200078e0000 */
[----:B------:R-:W-:Y:S01]  /*1e990*/  MOV R19, UR6 ;  /* 0x0000000600137c02 */ /* 0x000fe20008000f00 */
[----:B------:R-:W-:Y:S02]  /*1e9a0*/  IMAD.U32 R17, RZ, RZ, UR4 ;  /* 0x00000004ff117e24 */ /* 0x000fe4000f8e00ff */
[----:B------:R-:W-:-:S07]  /*1e9b0*/  IMAD.U32 R18, RZ, RZ, UR5 ;  /* 0x00000005ff127e24 */ /* 0x000fce000f8e00ff */
.L_x_9758:
[----:B------:R-:W3:Y:S04]  /*1e9c0*/  LDL R0, [R1+0x2c] ;  /* 0x00002c0001007983 */ /* 0x000ee80000100800 */
[----:B-1----:R4:W2:Y:S01]  /*1e9d0*/  LDL R3, [R1+0x4] ;  /* 0x0000040001037983 */ /* 0x0028a20000100800 */
[----:B------:R-:W-:Y:S05]  /*1e9e0*/  WARPSYNC.ALL ;  /* 0x0000000000007948 */ /* 0x000fea0003800000 */
[----:B------:R-:W-:Y:S01]  /*1e9f0*/  BAR.SYNC.DEFER_BLOCKING 0x4, 0x180 ;  /* 0x0106000000007b1d */ /* 0x000fe20000010000 */
[----:B---3--:R-:W-:-:S13]  /*1ea00*/  ISETP.NE.AND P0, PT, R0, RZ, PT ;  /* 0x000000ff0000720c */ /* 0x008fda0003f05270 */
[----:B------:R-:W2:Y:S01]  /*1ea10*/  @!P0 S2R R0, SR_CgaCtaId ;  /* 0x0000000000008919 */ /* 0x000ea20000008800 */
[----:B------:R-:W-:-:S04]  /*1ea20*/  @!P0 MOV R2, 0x400 ;  /* 0x0000040000028802 */ /* 0x000fc80000000f00 */
[----:B--2---:R-:W-:-:S05]  /*1ea30*/  @!P0 LEA R3, R0, R2, 0x18 ;  /* 0x0000000200038211 */ /* 0x004fca00078ec0ff */
[----:B------:R4:W-:Y:S04]  /*1ea40*/  @!P0 STS.128 [R3+0x288d0], R16 ;  /* 0x0288d01003008388 */ /* 0x0009e80000000c00 */
[----:B------:R4:W-:Y:S01]  /*1ea50*/  @!P0 STL [R1+0x4], R3 ;  /* 0x0000040301008387 */ /* 0x0009e20000100800 */
[----:B------:R-:W-:Y:S06]  /*1ea60*/  BAR.ARV 0x5, 0x180 ;  /* 0x0146000000007b1d */ /* 0x000fec0000002000 */
.L_x_9747:
[----:B------:R-:W-:Y:S02]  /*1ea70*/  ULDC UR4, c[0x0][0xc3c] ;  /* 0x00030f0000047ab9 */ /* 0x000fe40000000800 */
[----:B---3--:R-:W-:-:S13]  /*1ea80*/  ISETP.GE.AND P0, PT, R19, UR4, PT ;  /* 0x0000000413007c0c */ /* 0x008fda000bf06270 */
[----:B------:R-:W-:Y:S05]  /*1ea90*/  @!P0 BRA `(.L_x_9759) ;  /* 0xffffff9800848947 */ /* 0x000fea000383ffff */
[----:B------:R-:W-:Y:S05]  /*1eaa0*/  BSYNC B8 ;  /* 0x0000000000087941 */ /* 0x000fea0003800000 */
.L_x_9620:
[----:B-1----:R-:W3:Y:S01]  /*1eab0*/  LDL.LU R0, [R1+0x58] ;  /* 0x0000580001007983 */ /* 0x002ee20000300800 */
[----:B------:R-:W-:Y:S01]  /*1eac0*/  BSSY B0, `(.L_x_9760) ;  /* 0x000000b000007945 */ /* 0x000fe20003800000 */
[----:B------:R-:W1:Y:S01]  /*1ead0*/  S2R R5, SR_CgaCtaId ;  /* 0x0000000000057919 */ /* 0x000e620000008800 */
[----:B---3--:R-:W-:-:S05]  /*1eae0*/  VIADD R0, R0, 0x1 ;  /* 0x0000000100007836 */ /* 0x008fca0000000000 */
[----:B0-----:R-:W-:-:S04]  /*1eaf0*/  LEA.HI R2, R0, R0, RZ, 0x1 ;  /* 0x0000000000027211 */ /* 0x001fc800078f08ff */
[----:B----4-:R-:W-:-:S05]  /*1eb00*/  LOP3.LUT R3, R2, 0xfffffffe, RZ, 0xc0, !PT ;  /* 0xfffffffe02037812 */ /* 0x010fca00078ec0ff */
[----:B------:R-:W-:Y:S01]  /*1eb10*/  IMAD.IADD R3, R0, 0x1, -R3 ;  /* 0x0000000100037824 */ /* 0x000fe200078e0a03 */
[----:B------:R-:W-:-:S04]  /*1eb20*/  MOV R0, 0x400 ;  /* 0x0000040000007802 */ /* 0x000fc80000000f00 */
[----:B-1----:R-:W-:Y:S02]  /*1eb30*/  LEA R0, R5, R0, 0x18 ;  /* 0x0000000005007211 */ /* 0x002fe400078ec0ff */
[----:B------:R-:W-:-:S04]  /*1eb40*/  SHF.L.U32 R3, R3, 0x1f, RZ ;  /* 0x0000001f03037819 */ /* 0x000fc800000006ff */
[----:B------:R-:W0:Y:S02]  /*1eb50*/  SYNCS.PHASECHK.TRANS64.TRYWAIT P0, [R0+URZ+0x28820], R3 ;  /* 0x02882003000075a7 */ /* 0x000e24000800017f */
[----:B0-----:R-:W-:Y:S05]  /*1eb60*/  @!P0 BRA `(.L_x_9761) ;  /* 0x0000003800948947 */ /* 0x001fea0003800000 */
.L_x_9905:
[----:B------:R-:W-:Y:S05]  /*1eb70*/  BSYNC B0 ;  /* 0x0000000000007941 */ /* 0x000fea0003800000 */
.L_x_9760:
[----:B------:R-:W-:-:S03]  /*1eb80*/  UMOV UR4, 0xffffffff ;  /* 0xffffffff00047882 */ /* 0x000fc60000000000 */
[----:B------:R-:W-:Y:S05]  /*1eb90*/  BRA.DIV UR4, `(.L_x_9762) ;  /* 0x0000003a049c7947 */ /* 0x000fea000b800000 */
[----:B------:R-:W1:Y:S02]  /*1eba0*/  S2R R2, SR_TID.X ;  /* 0x0000000000027919 */ /* 0x000e640000002100 */
[----:B-1----:R-:W-:-:S04]  /*1ebb0*/  SHF.R.U32.HI R2, RZ, 0x5, R2 ;  /* 0x00000005ff027819 */ /* 0x002fc80000011602 */
[----:B------:R-:W-:-:S05]  /*1ebc0*/  LOP3.LUT R2, R2, 0x3, RZ, 0xc0, !PT ;  /* 0x0000000302027812 */ /* 0x000fca00078ec0ff */
[----:B------:R1:W3:Y:S02]  /*1ebd0*/  SHFL.IDX PT, R14, R2, RZ, 0x1f ;  /* 0x00001fff020e7589 */ /* 0x0002e400000e0000 */
.L_x_9908:
[----:B---3--:R-:W-:-:S13]  /*1ebe0*/  ISETP.NE.AND P0, PT, R14, RZ, PT ;  /* 0x000000ff0e00720c */ /* 0x008fda0003f05270 */
[----:B------:R-:W-:Y:S05]  /*1ebf0*/  @P0 BRA `(.L_x_9407) ;  /* 0x0000000000940947 */ /* 0x000fea0003800000 */
[----:B------:R-:W-:-:S03]  /*1ec00*/  UMOV UR4, 0xffffffff ;  /* 0xffffffff00047882 */ /* 0x000fc60000000000 */
[----:B------:R-:W-:Y:S05]  /*1ec10*/  BRA.DIV UR4, `(.L_x_9763) ;  /* 0x0000003a04b07947 */ /* 0x000fea000b800000 */
[----:B------:R-:W-:-:S13]  /*1ec20*/  ELECT P6, URZ, PT ;  /* 0x00000000003f782f */ /* 0x000fda00038c0000 */
.L_x_9911:
[----:B------:R-:W-:Y:S05]  /*1ec30*/  @!P6 BRA `(.L_x_9407) ;  /* 0x000000000084e947 */ /* 0x000fea0003800000 */
[----:B-1----:R-:W3:Y:S02]  /*1ec40*/  LDL.LU R2, [R1+0x48] ;  /* 0x0000480001027983 */ /* 0x002ee40000300800 */
[----:B---3--:R-:W-:-:S04]  /*1ec50*/  LOP3.LUT R2, R2, 0x2, RZ, 0xfc, !PT ;  /* 0x0000000202027812 */ /* 0x008fc800078efcff */
[----:B------:R-:W-:-:S13]  /*1ec60*/  ISETP.NE.AND P2, PT, R2, 0x3, PT ;  /* 0x000000030200780c */ /* 0x000fda0003f45270 */
[----:B------:R-:W-:Y:S05]  /*1ec70*/  @!P2 BRA `(.L_x_9764) ;  /* 0x000000000004a947 */ /* 0x000fea0003800000 */
[----:B------:R-:W-:Y:S01]  /*1ec80*/  BPT.TRAP 0x1 ;  /* 0x000000040000795c */ /* 0x000fe20000300000 */
.L_x_9764:
[----:B0-----:R-:W3:Y:S04]  /*1ec90*/  LDL R3, [R1+0xc] ;  /* 0x00000c0001037983 */ /* 0x001ee80000100800 */
[----:B------:R-:W4:Y:S01]  /*1eca0*/  LDL.LU R7, [R1+0x18] ;  /* 0x0000180001077983 */ /* 0x000f220000300800 */
[----:B------:R-:W-:-:S04]  /*1ecb0*/  VIADD R2, R0, 0x28840 ;  /* 0x0002884000027836 */ /* 0x000fc80000000000 */
[C---:B---3--:R-:W-:Y:S02]  /*1ecc0*/  IMAD R6, R3.reuse, 0x8, R2 ;  /* 0x0000000803067824 */ /* 0x048fe400078e0202 */
[----:B------:R-:W-:Y:S01]  /*1ecd0*/  VIADD R3, R3, 0x1 ;  /* 0x0000000103037836 */ /* 0x000fe20000000000 */
[----:B----4-:R-:W-:-:S04]  /*1ece0*/  SHF.L.U32 R5, R7, 0x1f, RZ ;  /* 0x0000001f07057819 */ /* 0x010fc800000006ff */
        /* <DEDUP_REMOVED lines=8> */
.L_x_9912:
[----:B------:R-:W1:Y:S02]  /*1ed70*/  SYNCS.PHASECHK.TRANS64.TRYWAIT P0, [R7+URZ], R2 ;  /* 0x00000002070075a7 */ /* 0x000e64000800017f */
[----:B-1----:R-:W-:Y:S05]  /*1ed80*/  @!P0 BRA `(.L_x_9766) ;  /* 0x0000003800888947 */ /* 0x002fea0003800000 */
.L_x_9913:
[----:B------:R-:W-:Y:S05]  /*1ed90*/  @!P2 BRA `(.L_x_9767) ;  /* 0x000000000004a947 */ /* 0x000fea0003800000 */
[----:B------:R-:W-:Y:S01]  /*1eda0*/  BPT.TRAP 0x1 ;  /* 0x000000040000795c */ /* 0x000fe20000300000 */
.L_x_9767:
[----:B------:R-:W3:Y:S01]  /*1edb0*/  LDL.LU R4, [R1+0xc] ;  /* 0x00000c0001047983 */ /* 0x000ee20000300800 */
[----:B------:R-:W-:-:S04]  /*1edc0*/  VIADD R0, R0, 0x28860 ;  /* 0x0002886000007836 */ /* 0x000fc80000000000 */
[----:B---3--:R-:W-:-:S04]  /*1edd0*/  IMAD R4, R4, 0x8, R0 ;  /* 0x0000000804047824 */ /* 0x008fc800078e0200 */
[----:B------:R-:W3:Y:S02]  /*1ede0*/  SYNCS.PHASECHK.TRANS64.TRYWAIT P0, [R4+URZ], R5 ;  /* 0x00000005040075a7 */ /* 0x000ee4000800017f */
[----:B---3--:R-:W-:Y:S05]  /*1edf0*/  @!P0 BRA `(.L_x_9768) ;  /* 0x0000003800808947 */ /* 0x008fea0003800000 */
.L_x_9914:
[----:B------:R-:W-:-:S07]  /*1ee00*/  IMAD R3, R3, 0x8, R0 ;  /* 0x0000000803037824 */ /* 0x000fce00078e0200 */
.L_x_9769:
[----:B----4-:R4:W0:Y:S02]  /*1ee10*/  SYNCS.PHASECHK.TRANS64.TRYWAIT P0, [R3+URZ], R2 ;  /* 0x00000002030075a7 */ /* 0x010824000800017f */
[----:B0-----:R-:W-:Y:S05]  /*1ee20*/  @!P0 NANOSLEEP.SYNCS 0x989680 ;  /* 0x009896800000895d */ /* 0x001fea0003900000 */
[----:B------:R-:W0:Y:S02]  /*1ee30*/  @!P0 SYNCS.PHASECHK.TRANS64 P0, [R3+URZ], R2 ;  /* 0x00000002030085a7 */ /* 0x000e24000800007f */
[----:B0-----:R-:W-:Y:S05]  /*1ee40*/  @!P0 BRA `(.L_x_9769) ;  /* 0xfffffffc00f08947 */ /* 0x001fea000383ffff */
.L_x_9407:
[----:B------:R-:W-:Y:S05]  /*1ee50*/  BSYNC B9 ;  /* 0x0000000000097941 */ /* 0x000fea0003800000 */
.L_x_9404:
[----:B------:R-:W-:Y:S05]  /*1ee60*/  EXIT ;  /* 0x000000000000794d */ /* 0x000fea0003800000 */
.L_x_9429:
[----:B0-----:R0:W1:Y:S02]  /*1ee70*/  SYNCS.PHASECHK.TRANS64.TRYWAIT P6, [R110+URZ+0x28890], R119 ;  /* 0x028890776e0075a7 */ /* 0x00106400080c017f */
[----:B-1----:R-:W-:Y:S05]  /*1ee80*/  @!P6 NANOSLEEP.SYNCS 0x989680 ;  /* 0x009896800000e95d */ /* 0x002fea0003900000 */
[----:B------:R-:W1:Y:S02]  /*1ee90*/  @!P6 SYNCS.PHASECHK.TRANS64 P6, [R110+URZ+0x28890], R119 ;  /* 0x028890776e00e5a7 */ /* 0x000e6400080c007f */
[----:B-1----:R-:W-:Y:S05]  /*1eea0*/  @!P6 BRA `(.L_x_9429) ;  /* 0xfffffffc00f0e947 */ /* 0x002fea000383ffff */
[----:B------:R-:W-:Y:S05]  /*1eeb0*/  BRA `(.L_x_9770) ;  /* 0xfffffe40008c7947 */ /* 0x000fea000383ffff */
.L_x_9465:
[----:B0-----:R0:W1:Y:S02]  /*1eec0*/  SYNCS.PHASECHK.TRANS64.TRYWAIT P4, [R110+URZ+0x28890], R119 ;  /* 0x028890776e0075a7 */ /* 0x001064000808017f */
[----:B-1----:R-:W-:Y:S05]  /*1eed0*/  @!P4 NANOSLEEP.SYNCS 0x989680 ;  /* 0x009896800000c95d */ /* 0x002fea0003900000 */
[----:B------:R-:W1:Y:S02]  /*1eee0*/  @!P4 SYNCS.PHASECHK.TRANS64 P4, [R110+URZ+0x28890], R119 ;  /* 0x028890776e00c5a7 */ /* 0x000e64000808007f */
[----:B-1----:R-:W-:Y:S05]  /*1eef0*/  @!P4 BRA `(.L_x_9465) ;  /* 0xfffffffc00f0c947 */ /* 0x002fea000383ffff */
[----:B------:R-:W-:Y:S05]  /*1ef00*/  BRA `(.L_x_9771) ;  /* 0xfffffe6400e87947 */ /* 0x000fea000383ffff */
.L_x_9482:
[----:B0-----:R0:W1:Y:S02]  /*1ef10*/  SYNCS.PHASECHK.TRANS64.TRYWAIT P3, [R110+URZ+0x28890], R119 ;  /* 0x028890776e0075a7 */ /* 0x001064000806017f */
[----:B-1----:R-:W-:Y:S05]  /*1ef20*/  @!P3 NANOSLEEP.SYNCS 0x989680 ;  /* 0x009896800000b95d */ /* 0x002fea0003900000 */
[----:B------:R-:W1:Y:S02]  /*1ef30*/  @!P3 SYNCS.PHASECHK.TRANS64 P3, [R110+URZ+0x28890], R119 ;  /* 0x028890776e00b5a7 */ /* 0x000e64000806007f */
[----:B-1----:R-:W-:Y:S05]  /*1ef40*/  @!P3 BRA `(.L_x_9482) ;  /* 0xfffffffc00f0b947 */ /* 0x002fea000383ffff */
[----:B------:R-:W-:Y:S05]  /*1ef50*/  BRA `(.L_x_9772) ;  /* 0xfffffe88000c7947 */ /* 0x000fea000383ffff */
.L_x_9492:
[----:B--2---:R2:W3:Y:S02]  /*1ef60*/  SYNCS.PHASECHK.TRANS64.TRYWAIT P0, [R110+URZ+0x288b0], R119 ;  /* 0x0288b0776e0075a7 */ /* 0x0044e4000800017f */
[----:B---3--:R-:W-:Y:S05]  /*1ef70*/  @!P0 NANOSLEEP.SYNCS 0x989680 ;  /* 0x009896800000895d */ /* 0x008fea0003900000 */
[----:B------:R-:W3:Y:S02]  /*1ef80*/  @!P0 SYNCS.PHASECHK.TRANS64 P0, [R110+URZ+0x288b0], R119 ;  /* 0x0288b0776e0085a7 */ /* 0x000ee4000800007f */
[----:B---3--:R-:W-:Y:S05]  /*1ef90*/  @!P0 BRA `(.L_x_9492) ;  /* 0xfffffffc00f08947 */ /* 0x008fea000383ffff */
[----:B------:R-:W-:Y:S05]  /*1efa0*/  BRA `(.L_x_9773) ;  /* 0xfffffe8c00a87947 */ /* 0x000fea000383ffff */
.L_x_9504:
[----:B------:R-:W-:Y:S01]  /*1efb0*/  BSSY B0, `(.L_x_9774) ;  /* 0x0000008000007945 */ /* 0x000fe20003800000 */
[----:B------:R-:W-:Y:S01]  /*1efc0*/  IMAD.MOV.U32 R13, RZ, RZ, R224 ;  /* 0x000000ffff0d7224 */ /* 0x000fe200078e00e0 */
[----:B------:R-:W-:Y:S01]  /*1efd0*/  MOV R11, 0x1f ;  /* 0x0000001f000b7802 */ /* 0x000fe20000000f00 */
[----:B------:R-:W-:Y:S02]  /*1efe0*/  IMAD.MOV.U32 R12, RZ, RZ, RZ ;  /* 0x000000ffff0c7224 */ /* 0x000fe400078e00ff */
[----:B------:R-:W-:-:S07]  /*1eff0*/  IMAD.MOV.U32 R15, RZ, RZ, -0x1 ;  /* 0xffffffffff0f7424 */ /* 0x000fce00078e00ff */
[----:B-----5:R-:W-:Y:S05]  /*1f000*/  WARPSYNC.COLLECTIVE R15, `(.L_x_9775) ;  /* 0x000000000f087348 */ /* 0x020fea0003c00000 */
[----:B------:R0:W1:Y:S02]  /*1f010*/  SHFL.IDX P6, R14, R13, R12, R11 ;  /* 0x0000000c0d0e7389 */ /* 0x00006400000c000b */
[----:B01---5:R-:W-:Y:S01]  /*1f020*/  ENDCOLLECTIVE ;  /* 0x000000000000791b */ /* 0x023fe20003800000 */
.L_x_9775:
[----:B------:R-:W-:Y:S05]  /*1f030*/  BSYNC B0 ;  /* 0x0000000000007941 */ /* 0x000fea0003800000 */
.L_x_9774:
[----:B------:R-:W-:Y:S01]  /*1f040*/  IMAD.MOV.U32 R190, RZ, RZ, R14 ;  /* 0x000000ffffbe7224 */ /* 0x000fe200078e000e */
[----:B------:R-:W-:Y:S06]  /*1f050*/  BRA `(.L_x_9776) ;  /* 0xfffffe9800087947 */ /* 0x000fec000383ffff */
.L_x_9514:
[----:B------:R-:W-:Y:S01]  /*1f060*/  BSSY B1, `(.L_x_9777) ;  /* 0x0000008000017945 */ /* 0x000fe20003800000 */
[----:B------:R-:W-:Y:S01]  /*1f070*/  IMAD.MOV.U32 R13, RZ, RZ, R6 ;  /* 0x000000ffff0d7224 */ /* 0x000fe200078e0006 */
[----:B------:R-:W-:Y:S01]  /*1f080*/  MOV R15, 0xffffffff ;  /* 0xffffffff000f7802 */ /* 0x000fe20000000f00 */
[----:B------:R-:W-:Y:S02]  /*1f090*/  IMAD.MOV.U32 R12, RZ, RZ, RZ ;  /* 0x000000ffff0c7224 */ /* 0x000fe400078e00ff */
[----:B------:R-:W-:-:S07]  /*1f0a0*/  IMAD.MOV.U32 R11, RZ, RZ, 0x181f ;  /* 0x0000181fff0b7424 */ /* 0x000fce00078e00ff */
[----:B0-----:R-:W-:Y:S05]  /*1f0b0*/  WARPSYNC.COLLECTIVE R15, `(.L_x_9778) ;  /* 0x000000000f087348 */ /* 0x001fea0003c00000 */
[----:B------:R1:W2:Y:S02]  /*1f0c0*/  SHFL.IDX P6, R14, R13, R12, R11 ;  /* 0x0000000c0d0e7389 */ /* 0x0002a400000c000b */
[----:B012---:R-:W-:Y:S01]  /*1f0d0*/  ENDCOLLECTIVE ;  /* 0x000000000000791b */ /* 0x007fe20003800000 */
.L_x_9778:
[----:B------:R-:W-:Y:S05]  /*1f0e0*/  BSYNC B1 ;  /* 0x0000000000017941 */ /* 0x000fea0003800000 */
.L_x_9777:
        /* <DEDUP_REMOVED lines=8> */
.L_x_9779:
[----:B------:R-:W-:Y:S01]  /*1f170*/  IMAD.MOV.U32 R13, RZ, RZ, R8 ;  /* 0x000000ffff0d7224 */ /* 0x000fe200078e0008 */
[----:B------:R-:W-:-:S07]  /*1f180*/  MOV R3, R14 ;  /* 0x0000000e00037202 */ /* 0x000fce0000000f00 */
[----:B------:R-:W-:Y:S05]  /*1f190*/  WARPSYNC.COLLECTIVE R15, `(.L_x_9780) ;  /* 0x000000000f087348 */ /* 0x000fea0003c00000 */
[----:B------:R0:W1:Y:S02]  /*1f1a0*/  SHFL.IDX P6, R14, R13, R12, R11 ;  /* 0x0000000c0d0e7389 */ /* 0x00006400000c000b */
[----:B01----:R-:W-:Y:S01]  /*1f1b0*/  ENDCOLLECTIVE ;  /* 0x000000000000791b */ /* 0x003fe20003800000 */
.L_x_9780:
[----:B------:R-:W-:Y:S02]  /*1f1c0*/  IMAD.MOV.U32 R13, RZ, RZ, R7 ;  /* 0x000000ffff0d7224 */ /* 0x000fe400078e0007 */
[----:B------:R-:W-:-:S07]  /*1f1d0*/  IMAD.MOV.U32 R4, RZ, RZ, R14 ;  /* 0x000000ffff047224 */ /* 0x000fce00078e000e */
[----:B------:R-:W-:Y:S05]  /*1f1e0*/  WARPSYNC.COLLECTIVE R15, `(.L_x_9781) ;  /* 0x000000000f087348 */ /* 0x000fea0003c00000 */
[----:B------:R0:W1:Y:S02]  /*1f1f0*/  SHFL.IDX P6, R14, R13, R12, R11 ;  /* 0x0000000c0d0e7389 */ /* 0x00006400000c000b */
[----:B01----:R-:W-:Y:S01]  /*1f200*/  ENDCOLLECTIVE ;  /* 0x000000000000791b */ /* 0x003fe20003800000 */
.L_x_9781:
[----:B------:R-:W-:Y:S05]  /*1f210*/  BRA `(.L_x_9782) ;  /* 0xfffffe9c00547947 */ /* 0x000fea000383ffff */
.L_x_9517:
        /* <DEDUP_REMOVED lines=8> */
.L_x_9784:
[----:B------:R-:W-:Y:S05]  /*1f2a0*/  BSYNC B1 ;  /* 0x0000000000017941 */ /* 0x000fea0003800000 */
.L_x_9783:
        /* <DEDUP_REMOVED lines=8> */
.L_x_9785:
[----:B------:R-:W-:Y:S02]  /*1f330*/  IMAD.MOV.U32 R13, RZ, RZ, R8 ;  /* 0x000000ffff0d7224 */ /* 0x000fe400078e0008 */
[----:B------:R-:W-:-:S07]  /*1f340*/  IMAD.MOV.U32 R3, RZ, RZ, R14 ;  /* 0x000000ffff037224 */ /* 0x000fce00078e000e */
[----:B------:R-:W-:Y:S05]  /*1f350*/  WARPSYNC.COLLECTIVE R15, `(.L_x_9786) ;  /* 0x000000000f087348 */ /* 0x000fea0003c00000 */
[----:B------:R0:W1:Y:S02]  /*1f360*/  SHFL.IDX P6, R14, R13, R12, R11 ;  /* 0x0000000c0d0e7389 */ /* 0x00006400000c000b */
[----:B01----:R-:W-:Y:S01]  /*1f370*/  ENDCOLLECTIVE ;  /* 0x000000000000791b */ /* 0x003fe20003800000 */
.L_x_9786:
[----:B------:R-:W-:Y:S02]  /*1f380*/  IMAD.MOV.U32 R13, RZ, RZ, R7 ;  /* 0x000000ffff0d7224 */ /* 0x000fe400078e0007 */
[----:B------:R-:W-:-:S07]  /*1f390*/  IMAD.MOV.U32 R4, RZ, RZ, R14 ;  /* 0x000000ffff047224 */ /* 0x000fce00078e000e */
[----:B------:R-:W-:Y:S05]  /*1f3a0*/  WARPSYNC.COLLECTIVE R15, `(.L_x_9787) ;  /* 0x000000000f087348 */ /* 0x000fea0003c00000 */
[----:B------:R0:W1:Y:S02]  /*1f3b0*/  SHFL.IDX P6, R14, R13, R12, R11 ;  /* 0x0000000c0d0e7389 */ /* 0x00006400000c000b */
[----:B01----:R-:W-:Y:S01]  /*1f3c0*/  ENDCOLLECTIVE ;  /* 0x000000000000791b */ /* 0x003fe20003800000 */
.L_x_9787:
[----:B------:R-:W-:Y:S05]  /*1f3d0*/  BRA `(.L_x_9788) ;  /* 0xfffffe9c00c07947 */ /* 0x000fea000383ffff */
.L_x_9520:
[----:B------:R-:W-:Y:S01]  /*1f3e0*/  BSSY B1, `(.L_x_9789) ;  /* 0x0000008000017945 */ /* 0x000fe20003800000 */
[----:B0-----:R-:W-:Y:S01]  /*1f3f0*/  IMAD.MOV.U32 R13, RZ, RZ, R6 ;  /* 0x000000ffff0d7224 */ /* 0x001fe200078e0006 */
[----:B------:R-:W-:Y:S01]  /*1f400*/  MOV R12, 0x2 ;  /* 0x00000002000c7802 */ /* 0x000fe20000000f00 */
[----:B------:R-:W-:Y:S02]  /*1f410*/  IMAD.MOV.U32 R11, RZ, RZ, 0x181f ;  /* 0x0000181fff0b7424 */ /* 0x000fe400078e00ff */
[----:B------:R-:W-:-:S07]  /*1f420*/  IMAD.MOV.U32 R15, RZ, RZ, -0x1 ;  /* 0xffffffffff0f7424 */ /* 0x000fce00078e00ff */
[----:B--2---:R-:W-:Y:S05]  /*1f430*/  WARPSYNC.COLLECTIVE R15, `(.L_x_9790) ;  /* 0x000000000f087348 */ /* 0x004fea0003c00000 */
[----:B------:R0:W1:Y:S02]  /*1f440*/  SHFL.IDX P6, R14, R13, R12, R11 ;  /* 0x0000000c0d0e7389 */ /* 0x00006400000c000b */
[----:B012---:R-:W-:Y:S01]  /*1f450*/  ENDCOLLECTIVE ;  /* 0x000000000000791b */ /* 0x007fe20003800000 */
.L_x_9790:
[----:B------:R-:W-:Y:S05]  /*1f460*/  BSYNC B1 ;  /* 0x0000000000017941 */ /* 0x000fea0003800000 */
.L_x_9789:
        /* <DEDUP_REMOVED lines=8> */
.L_x_9791:
[----:B------:R-:W-:Y:S02]  /*1f4f0*/  IMAD.MOV.U32 R13, RZ, RZ, R8 ;  /* 0x000000ffff0d7224 */ /* 0x000fe400078e0008 */
[----:B------:R-:W-:-:S07]  /*1f500*/  IMAD.MOV.U32 R3, RZ, RZ, R14 ;  /* 0x000000ffff037224 */ /* 0x000fce00078e000e */
[----:B------:R-:W-:Y:S05]  /*1f510*/  WARPSYNC.COLLECTIVE R15, `(.L_x_9792) ;  /* 0x000000000f087348 */ /* 0x000fea0003c00000 */
[----:B------:R0:W1:Y:S02]  /*1f520*/  SHFL.IDX P6, R14, R13, R12, R11 ;  /* 0x0000000c0d0e7389 */ /* 0x00006400000c000b */
[----:B01----:R-:W-:Y:S01]  /*1f530*/  ENDCOLLECTIVE ;  /* 0x000000000000791b */ /* 0x003fe20003800000 */
.L_x_9792:
[----:B------:R-:W-:Y:S02]  /*1f540*/  IMAD.MOV.U32 R13, RZ, RZ, R7 ;  /* 0x000000ffff0d7224 */ /* 0x000fe400078e0007 */
[----:B------:R-:W-:-:S07]  /*1f550*/  IMAD.MOV.U32 R4, RZ, RZ, R14 ;  /* 0x000000ffff047224 */ /* 0x000fce00078e000e */
[----:B------:R-:W-:Y:S05]  /*1f560*/  WARPSYNC.COLLECTIVE R15, `(.L_x_9793) ;  /* 0x000000000f087348 */ /* 0x000fea0003c00000 */
[----:B------:R0:W1:Y:S02]  /*1f570*/  SHFL.IDX P6, R14, R13, R12, R11 ;  /* 0x0000000c0d0e7389 */ /* 0x00006400000c000b */
[----:B01----:R-:W-:Y:S01]  /*1f580*/  ENDCOLLECTIVE ;  /* 0x000000000000791b */ /* 0x003fe20003800000 */
.L_x_9793:
[----:B------:R-:W-:Y:S05]  /*1f590*/  BRA `(.L_x_9794) ;  /* 0xfffffea0001c7947 */ /* 0x000fea000383ffff */
.L_x_9523:
[----:B------:R-:W-:Y:S01]  /*1f5a0*/  BSSY B1, `(.L_x_9795) ;  /* 0x0000008000017945 */ /* 0x000fe20003800000 */
[----:B------:R-:W-:Y:S01]  /*1f5b0*/  MOV R13, R6 ;  /* 0x00000006000d7202 */ /* 0x000fe20000000f00 */
[----:B------:R-:W-:Y:S02]  /*1f5c0*/  IMAD.MOV.U32 R12, RZ, RZ, 0x3 ;  /* 0x00000003ff0c7424 */ /* 0x000fe400078e00ff */
[----:B------:R-:W-:Y:S02]  /*1f5d0*/  IMAD.MOV.U32 R11, RZ, RZ, 0x181f ;  /* 0x0000181fff0b7424 */ /* 0x000fe400078e00ff */
[----:B------:R-:W-:-:S07]  /*1f5e0*/  IMAD.MOV.U32 R15, RZ, RZ, -0x1 ;  /* 0xffffffffff0f7424 */ /* 0x000fce00078e00ff */
[----:B--2---:R-:W-:Y:S05]  /*1f5f0*/  WARPSYNC.COLLECTIVE R15, `(.L_x_9796) ;  /* 0x000000000f087348 */ /* 0x004fea0003c00000 */
[----:B------:R0:W1:Y:S02]  /*1f600*/  SHFL.IDX P6, R14, R13, R12, R11 ;  /* 0x0000000c0d0e7389 */ /* 0x00006400000c000b */
[----:B012---:R-:W-:Y:S01]  /*1f610*/  ENDCOLLECTIVE ;  /* 0x000000000000791b */ /* 0x007fe20003800000 */
.L_x_9796:
[----:B------:R-:W-:Y:S05]  /*1f620*/  BSYNC B1 ;  /* 0x0000000000017941 */ /* 0x000fea0003800000 */
.L_x_9795:
        /* <DEDUP_REMOVED lines=8> */
.L_x_9797:
[----:B------:R-:W-:Y:S02]  /*1f6b0*/  IMAD.MOV.U32 R13, RZ, RZ, R8 ;  /* 0x000000ffff0d7224 */ /* 0x000fe400078e0008 */
[----:B------:R-:W-:-:S07]  /*1f6c0*/  IMAD.MOV.U32 R3, RZ, RZ, R14 ;  /* 0x000000ffff037224 */ /* 0x000fce00078e000e */
[----:B------:R-:W-:Y:S05]  /*1f6d0*/  WARPSYNC.COLLECTIVE R15, `(.L_x_9798) ;  /* 0x000000000f087348 */ /* 0x000fea0003c00000 */
[----:B------:R0:W1:Y:S02]  /*1f6e0*/  SHFL.IDX P6, R14, R13, R12, R11 ;  /* 0x0000000c0d0e7389 */ /* 0x00006400000c000b */
[----:B01----:R-:W-:Y:S01]  /*1f6f0*/  ENDCOLLECTIVE ;  /* 0x000000000000791b */ /* 0x003fe20003800000 */
.L_x_9798:
[----:B------:R-:W-:Y:S01]  /*1f700*/  MOV R13, R7 ;  /* 0x00000007000d7202 */ /* 0x000fe20000000f00 */
[----:B------:R-:W-:-:S07]  /*1f710*/  IMAD.MOV.U32 R4, RZ, RZ, R14 ;  /* 0x000000ffff047224 */ /* 0x000fce00078e000e */
[----:B------:R-:W-:Y:S05]  /*1f720*/  WARPSYNC.COLLECTIVE R15, `(.L_x_9799) ;  /* 0x000000000f087348 */ /* 0x000fea0003c00000 */
[----:B------:R0:W1:Y:S02]  /*1f730*/  SHFL.IDX P6, R14, R13, R12, R11 ;  /* 0x0000000c0d0e7389 */ /* 0x00006400000c000b */
[----:B01----:R-:W-:Y:S01]  /*1f740*/  ENDCOLLECTIVE ;  /* 0x000000000000791b */ /* 0x003fe20003800000 */
.L_x_9799:
[----:B------:R-:W-:Y:S05]  /*1f750*/  BRA `(.L_x_9800) ;  /* 0xfffffea000787947 */ /* 0x000fea000383ffff */
.L_x_9527:
[----:B0-----:R0:W1:Y:S02]  /*1f760*/  SYNCS.PHASECHK.TRANS64.TRYWAIT P0, [R2+URZ+0x28800], R5 ;  /* 0x02880005020075a7 */ /* 0x001064000800017f */
[----:B-1----:R-:W-:Y:S05]  /*1f770*/  @!P0 NANOSLEEP.SYNCS 0x989680 ;  /* 0x009896800000895d */ /* 0x002fea0003900000 */
[----:B------:R-:W1:Y:S02]  /*1f780*/  @!P0 SYNCS.PHASECHK.TRANS64 P0, [R2+URZ+0x28800], R5 ;  /* 0x02880005020085a7 */ /* 0x000e64000800007f */
[----:B-1----:R-:W-:Y:S05]  /*1f790*/  @!P0 BRA `(.L_x_9527) ;  /* 0xfffffffc00f08947 */ /* 0x002fea000383ffff */
[----:B------:R-:W-:Y:S05]  /*1f7a0*/  BRA `(.L_x_9801) ;  /* 0xfffffea400307947 */ /* 0x000fea000383ffff */
.L_x_9543:
        /* <DEDUP_REMOVED lines=9> */
.L_x_9803:
[----:B------:R-:W-:Y:S05]  /*1f840*/  BSYNC B1 ;  /* 0x0000000000017941 */ /* 0x000fea0003800000 */
.L_x_9802:
[----:B------:R-:W-:Y:S01]  /*1f850*/  MOV R13, R32 ;  /* 0x00000020000d7202 */ /* 0x000fe20000000f00 */
[----:B------:R-:W-:Y:S01]  /*1f860*/  IMAD.MOV.U32 R12, RZ, RZ, RZ ;  /* 0x000000ffff0c7224 */ /* 0x000fe200078e00ff */
[----:B------:R-:W-:Y:S01]  /*1f870*/  ISETP.GE.AND P0, PT, R16, R45, PT ;  /* 0x0000002d1000720c */ /* 0x000fe20003f06270 */
[----:B------:R-:W-:Y:S02]  /*1f880*/  IMAD.MOV.U32 R11, RZ, RZ, 0x181f ;  /* 0x0000181fff0b7424 */ /* 0x000fe400078e00ff */
[----:B------:R-:W-:Y:S02]  /*1f890*/  IMAD.MOV.U32 R15, RZ, RZ, -0x1 ;  /* 0xffffffffff0f7424 */ /* 0x000fe400078e00ff */
[----:B------:R-:W-:Y:S02]  /*1f8a0*/  IMAD.MOV.U32 R3, RZ, RZ, R14 ;  /* 0x000000ffff037224 */ /* 0x000fe400078e000e */
[----:B------:R-:W-:-:S07]  /*1f8b0*/  IMAD R0, R192, R5, RZ ;  /* 0x00000005c0007224 */ /* 0x000fce00078e02ff */
[----:B------:R-:W-:Y:S05]  /*1f8c0*/  WARPSYNC.COLLECTIVE R15, `(.L_x_9804) ;  /* 0x000000000f087348 */ /* 0x000fea0003c00000 */
[----:B------:R0:W1:Y:S02]  /*1f8d0*/  SHFL.IDX P6, R14, R13, R12, R11 ;  /* 0x0000000c0d0e7389 */ /* 0x00006400000c000b */
[----:B01----:R-:W-:Y:S01]  /*1f8e0*/  ENDCOLLECTIVE ;  /* 0x000000000000791b */ /* 0x003fe20003800000 */
.L_x_9804:
        /* <DEDUP_REMOVED lines=8> */
.L_x_9805:
[----:B------:R-:W-:-:S05]  /*1f970*/  @!P1 IADD3 R4, P2, R4, R7, RZ ;  /* 0x0000000704049210 */ /* 0x000fca0007f5e0ff */
[----:B------:R-:W-:Y:S02]  /*1f980*/  @!P1 IMAD.X R3, R3, 0x1, R6, P2 ;  /* 0x0000000103039824 */ /* 0x000fe400010e0606 */
[----:B------:R-:W-:Y:S02]  /*1f990*/  @!P1 IMAD.MOV.U32 R24, RZ, RZ, R4 ;  /* 0x000000ffff189224 */ /* 0x000fe400078e0004 */
[----:B------:R-:W-:Y:S02]  /*1f9a0*/  @!P1 IMAD.MOV.U32 R25, RZ, RZ, R3 ;  /* 0x000000ffff199224 */ /* 0x000fe400078e0003 */
[----:B------:R-:W-:-:S04]  /*1f9b0*/  IMAD.MOV.U32 R13, RZ, RZ, R34 ;  /* 0x000000ffff0d7224 */ /* 0x000fc800078e0022 */
[----:B------:R-:W5:Y:S01]  /*1f9c0*/  @!P1 LD.E.128 R24, desc[UR40][R24.64] ;  /* 0x0000002818189980 */ /* 0x000f62000c101d00 */
[----:B------:R-:W-:-:S07]  /*1f9d0*/  MOV R5, R14 ;  /* 0x0000000e00057202 */ /* 0x000fce0000000f00 */
[----:B-----5:R-:W-:Y:S05]  /*1f9e0*/  WARPSYNC.COLLECTIVE R15, `(.L_x_9806) ;  /* 0x000000000f087348 */ /* 0x020fea0003c00000 */
[----:B------:R0:W1:Y:S02]  /*1f9f0*/  SHFL.IDX P6, R14, R13, R12, R11 ;  /* 0x0000000c0d0e7389 */ /* 0x00006400000c000b */
[----:B01---5:R-:W-:Y:S01]  /*1fa00*/  ENDCOLLECTIVE ;  /* 0x000000000000791b */ /* 0x023fe20003800000 */
.L_x_9806:
[----:B------:R-:W-:-:S04]  /*1fa10*/  @!P1 IADD3 R14, P2, R14, R7, RZ ;  /* 0x000000070e0e9210 */ /* 0x000fc80007f5e0ff */
[----:B------:R-:W-:Y:S01]  /*1fa20*/  @!P1 IADD3.X R5, R5, R6, RZ, P2, !PT ;  /* 0x0000000605059210 */ /* 0x000fe200017fe4ff */
[----:B------:R-:W-:-:S06]  /*1fa30*/  @!P1 IMAD.MOV.U32 R4, RZ, RZ, R14 ;  /* 0x000000ffff049224 */ /* 0x000fcc00078e000e */
[----:B------:R-:W5:Y:S01]  /*1fa40*/  @!P1 LD.E.128 R4, desc[UR40][R4.64] ;  /* 0x0000002804049980 */ /* 0x000f62000c101d00 */
[----:B------:R-:W-:Y:S02]  /*1fa50*/  IMAD.MOV.U32 R13, RZ, RZ, R35 ;  /* 0x000000ffff0d7224 */ /* 0x000fe400078e0023 */
[----:B------:R-:W-:-:S07]  /*1fa60*/  IMAD.MOV.U32 R12, RZ, RZ, 0x1 ;  /* 0x00000001ff0c7424 */ /* 0x000fce00078e00ff */
[----:B-----5:R-:W-:Y:S05]  /*1fa70*/  WARPSYNC.COLLECTIVE R15, `(.L_x_9807) ;  /* 0x000000000f087348 */ /* 0x020fea0003c00000 */
[----:B------:R0:W1:Y:S02]  /*1fa80*/  SHFL.IDX P6, R14, R13, R12, R11 ;  /* 0x0000000c0d0e7389 */ /* 0x00006400000c000b */
[----:B01---5:R-:W-:Y:S01]  /*1fa90*/  ENDCOLLECTIVE ;  /* 0x000000000000791b */ /* 0x023fe20003800000 */
.L_x_9807:
        /* <DEDUP_REMOVED lines=12> */
.L_x_9808:
[----:B------:R-:W-:-:S04]  /*1fb60*/  @!P1 IMAD.MOV.U32 R47, RZ, RZ, R25 ;  /* 0x000000ffff2f9224 */ /* 0x000fc800078e0019 */
[----:B------:R-:W-:-:S05]  /*1fb70*/  IMAD.MOV.U32 R8, RZ, RZ, R47 ;  /* 0x000000ffff087224 */ /* 0x000fca00078e002f */
[----:B------:R-:W-:Y:S01]  /*1fb80*/  PRMT R66, R8, 0x7610, R66 ;  /* 0x0000761008427816 */ /* 0x000fe20000000042 */
[----:B------:R-:W-:Y:S01]  /*1fb90*/  IMAD.MOV.U32 R13, RZ, RZ, R33 ;  /* 0x000000ffff0d7224 */ /* 0x000fe200078e0021 */
[----:B------:R-:W-:-:S07]  /*1fba0*/  MOV R8, R14 ;  /* 0x0000000e00087202 */ /* 0x000fce0000000f00 */
[----:B------:R-:W-:Y:S05]  /*1fbb0*/  WARPSYNC.COLLECTIVE R15, `(.L_x_9809) ;  /* 0x000000000f087348 */ /* 0x000fea0003c00000 */
[----:B------:R0:W1:Y:S02]  /*1fbc0*/  SHFL.IDX P6, R14, R13, R12, R11 ;  /* 0x0000000c0d0e7389 */ /* 0x00006400000c000b */
[----:B01----:R-:W-:Y:S01]  /*1fbd0*/  ENDCOLLECTIVE ;  /* 0x000000000000791b */ /* 0x003fe20003800000 */
.L_x_9809:
[----:B------:R-:W-:Y:S02]  /*1fbe0*/  IMAD.MOV.U32 R13, RZ, RZ, R34 ;  /* 0x000000ffff0d7224 */ /* 0x000fe400078e0022 */
[----:B------:R-:W-:-:S07]  /*1fbf0*/  IMAD.MOV.U32 R9, RZ, RZ, R14 ;  /* 0x000000ffff097224 */ /* 0x000fce00078e000e */
[----:B------:R-:W-:Y:S05]  /*1fc00*/  WARPSYNC.COLLECTIVE R15, `(.L_x_9810) ;  /* 0x000000000f087348 */ /* 0x000fea0003c00000 */
[----:B------:R0:W1:Y:S02]  /*1fc10*/  SHFL.IDX P6, R14, R13, R12, R11 ;  /* 0x0000000c0d0e7389 */ /* 0x00006400000c000b */
[----:B01----:R-:W-:Y:S01]  /*1fc20*/  ENDCOLLECTIVE ;  /* 0x000000000000791b */ /* 0x003fe20003800000 */
.L_x_9810:
[----:B------:R-:W-:Y:S01]  /*1fc30*/  @!P1 MOV R48, R26 ;  /* 0x0000001a00309202 */ /* 0x000fe20000000f00 */
[----:B------:R-:W-:Y:S01]  /*1fc40*/  @!P1 IMAD.MOV.U32 R49, RZ, RZ, R27 ;  /* 0x000000ffff319224 */ /* 0x000fe200078e001b */
[----:B------:R-:W-:Y:S01]  /*1fc50*/  @!P1 MOV R20, R4 ;  /* 0x0000000400149202 */ /* 0x000fe20000000f00 */
[----:B------:R-:W-:Y:S02]  /*1fc60*/  @!P1 IMAD.MOV.U32 R21, RZ, RZ, R5 ;  /* 0x000000ffff159224 */ /* 0x000fe400078e0005 */
[----:B------:R-:W-:Y:S02]  /*1fc70*/  @!P1 IMAD.MOV.U32 R36, RZ, RZ, R6 ;  /* 0x000000ffff249224 */ /* 0x000fe400078e0006 */
[----:B------:R-:W-:Y:S02]  /*1fc80*/  @!P1 IMAD.MOV.U32 R37, RZ, RZ, R7 ;  /* 0x000000ffff259224 */ /* 0x000fe400078e0007 */
[----:B------:R-:W-:Y:S02]  /*1fc90*/  IMAD.MOV.U32 R10, RZ, RZ, R48 ;  /* 0x000000ffff0a7224 */ /* 0x000fe400078e0030 */
[----:B------:R-:W-:Y:S01]  /*1fca0*/  IMAD.MOV.U32 R25, RZ, RZ, R49 ;  /* 0x000000ffff197224 */ /* 0x000fe200078e0031 */
[----:B------:R-:W-:Y:S01]  /*1fcb0*/  MOV R6, R36 ;  /* 0x0000002400067202 */ /* 0x000fe20000000f00 */
[----:B------:R-:W-:-:S02]  /*1fcc0*/  IMAD.MOV.U32 R4, RZ, RZ, R20 ;  /* 0x000000ffff047224 */ /* 0x000fc400078e0014 */
[----:B------:R-:W-:Y:S02]  /*1fcd0*/  IMAD.MOV.U32 R5, RZ, RZ, R21 ;  /* 0x000000ffff057224 */ /* 0x000fe400078e0015 */
[----:B------:R-:W-:Y:S01]  /*1fce0*/  IMAD.MOV.U32 R7, RZ, RZ, R37 ;  /* 0x000000ffff077224 */ /* 0x000fe200078e0025 */
[----:B------:R-:W-:Y:S02]  /*1fcf0*/  PRMT R43, R10, 0x5410, R25 ;  /* 0x000054100a2b7816 */ /* 0x000fe40000000019 */
[----:B------:R-:W-:Y:S02]  /*1fd00*/  CS2R R24, SRZ ;  /* 0x0000000000187805 */ /* 0x000fe4000001ff00 */
[----:B------:R-:W-:Y:S02]  /*1fd10*/  PRMT R65, R6, 0x5410, R4 ;  /* 0x0000541006417816 */ /* 0x000fe40000000004 */
[----:B------:R-:W-:Y:S02]  /*1fd20*/  PRMT R68, R5, 0x7610, R68 ;  /* 0x0000761005447816 */ /* 0x000fe40000000044 */
[----:B------:R-:W-:Y:S01]  /*1fd30*/  PRMT R64, R64, 0x5410, R7 ;  /* 0x0000541040407816 */ /* 0x000fe20000000007 */
[----:B------:R-:W-:Y:S06]  /*1fd40*/  BRA `(.L_x_9811) ;  /* 0xfffffeb800ec7947 */ /* 0x000fec000383ffff */
.L_x_9546:
        /* <DEDUP_REMOVED lines=8> */
.L_x_9813:
[----:B------:R-:W-:Y:S05]  /*1fdd0*/  BSYNC B1 ;  /* 0x0000000000017941 */ /* 0x000fea0003800000 */
.L_x_9812:
[----:B------:R-:W-:Y:S01]  /*1fde0*/  IMAD.MOV.U32 R13, RZ, RZ, R32 ;  /* 0x000000ffff0d7224 */ /* 0x000fe200078e0020 */
[----:B------:R-:W-:Y:S01]  /*1fdf0*/  MOV R3, R14 ;  /* 0x0000000e00037202 */ /* 0x000fe20000000f00 */
[----:B------:R-:W-:Y:S01]  /*1fe00*/  IMAD.MOV.U32 R12, RZ, RZ, 0x2 ;  /* 0x00000002ff0c7424 */ /* 0x000fe200078e00ff */
[----:B------:R-:W-:Y:S01]  /*1fe10*/  IADD3 R9, R55, 0x40, RZ ;  /* 0x0000004037097810 */ /* 0x000fe20007ffe0ff */
[----:B------:R-:W-:Y:S02]  /*1fe20*/  IMAD.MOV.U32 R11, RZ, RZ, 0x181f ;  /* 0x0000181fff0b7424 */ /* 0x000fe400078e00ff */
[----:B------:R-:W-:Y:S01]  /*1fe30*/  IMAD.MOV.U32 R15, RZ, RZ, -0x1 ;  /* 0xffffffffff0f7424 */ /* 0x000fe200078e00ff */
[----:B------:R-:W-:-:S13]  /*1fe40*/  ISETP.GE.OR P1, PT, R9, R0, P0 ;  /* 0x000000000900720c */ /* 0x000fda0000726670 */
[----:B------:R-:W-:Y:S05]  /*1fe50*/  WARPSYNC.COLLECTIVE R15, `(.L_x_9814) ;  /* 0x000000000f087348 */ /* 0x000fea0003c00000 */
[----:B------:R0:W1:Y:S02]  /*1fe60*/  SHFL.IDX P6, R14, R13, R12, R11 ;  /* 0x0000000c0d0e7389 */ /* 0x00006400000c000b */
[----:B01----:R-:W-:Y:S01]  /*1fe70*/  ENDCOLLECTIVE ;  /* 0x000000000000791b */ /* 0x003fe20003800000 */
.L_x_9814:
[C---:B------:R-:W-:Y:S01]  /*1fe80*/  @!P1 IMAD.SHL.U32 R31, R16.reuse, 0x2, RZ ;  /* 0x00000002101f9824 */ /* 0x040fe200078e00ff */
[----:B------:R-:W-:Y:S01]  /*1fe90*/  @!P1 SHF.L.U64.HI R29, R16, 0x1, R17 ;  /* 0x00000001101d9819 */ /* 0x000fe20000010211 */
[----:B------:R-:W-:Y:S02]  /*1fea0*/  IMAD.MOV.U32 R13, RZ, RZ, R33 ;  /* 0x000000ffff0d7224 */ /* 0x000fe400078e0021 */
[----:B------:R-:W-:-:S07]  /*1feb0*/  IMAD.MOV.U32 R8, RZ, RZ, R14 ;  /* 0x000000ffff087224 */ /* 0x000fce00078e000e */
[----:B------:R-:W-:Y:S05]  /*1fec0*/  WARPSYNC.COLLECTIVE R15, `(.L_x_9815) ;  /* 0x000000000f087348 */ /* 0x000fea0003c00000 */
[----:B------:R0:W1:Y:S02]  /*1fed0*/  SHFL.IDX P6, R14, R13, R12, R11 ;  /* 0x0000000c0d0e7389 */ /* 0x00006400000c000b */
[----:B01----:R-:W-:Y:S01]  /*1fee0*/  ENDCOLLECTIVE ;  /* 0x000000000000791b */ /* 0x003fe20003800000 */
.L_x_9815:
[----:B------:R-:W-:-:S05]  /*1fef0*/  @!P1 IADD3 R8, P2, R8, R31, RZ ;  /* 0x0000001f08089210 */ /* 0x000fca0007f5e0ff */
[----:B------:R-:W-:Y:S02]  /*1ff00*/  @!P1 IMAD.X R9, R3, 0x1, R29, P2 ;  /* 0x0000000103099824 */ /* 0x000fe400010e061d */
[----:B------:R-:W-:Y:S02]  /*1ff10*/  IMAD.MOV.U32 R13, RZ, RZ, R34 ;  /* 0x000000ffff0d7224 */ /* 0x000fe400078e0022 */
[----:B------:R-:W-:-:S07]  /*1ff20*/  IMAD.MOV.U32 R28, RZ, RZ, R14 ;  /* 0x000000ffff1c7224 */ /* 0x000fce00078e000e */
[----:B------:R-:W-:Y:S05]  /*1ff30*/  WARPSYNC.COLLECTIVE R15, `(.L_x_9816) ;  /* 0x000000000f087348 */ /* 0x000fea0003c00000 */
[----:B------:R0:W1:Y:S02]  /*1ff40*/  SHFL.IDX P6, R14, R13, R12, R11 ;  /* 0x0000000c0d0e7389 */ /* 0x00006400000c000b */
[----:B01----:R-:W-:Y:S01]  /*1ff50*/  ENDCOLLECTIVE ;  /* 0x000000000000791b */ /* 0x003fe20003800000 */
.L_x_9816:
[----:B------:R-:W2:Y:S01]  /*1ff60*/  @!P1 LD.E.128 R8, desc[UR40][R8.64] ;  /* 0x0000002808089980 */ /* 0x000ea2000c101d00 */
[----:B------:R-:W-:-:S04]  /*1ff70*/  @!P1 IADD3 R14, P2, R14, R31, RZ ;  /* 0x0000001f0e0e9210 */ /* 0x000fc80007f5e0ff */
[----:B------:R-:W-:-:S05]  /*1ff80*/  @!P1 IADD3.X R3, R28, R29, RZ, P2, !PT ;  /* 0x0000001d1c039210 */ /* 0x000fca00017fe4ff */
        /* <DEDUP_REMOVED lines=8> */
[----:B--2---:R-:W-:Y:S01]  /*20010*/  @!P1 IMAD.MOV.U32 R50, RZ, RZ, R8 ;  /* 0x000000ffff329224 */ /* 0x004fe200078e0008 */
[----:B------:R-:W-:Y:S01]  /*20020*/  @!P1 MOV R52, R10 ;  /* 0x0000000a00349202 */ /* 0x000fe20000000f00 */
[----:B------:R-:W-:-:S02]  /*20030*/  @!P1 IMAD.MOV.U32 R51, RZ, RZ, R9 ;  /* 0x000000ffff339224 */ /* 0x000fc400078e0009 */
[----:B------:R-:W-:Y:S02]  /*20040*/  IMAD.MOV.U32 R3, RZ, RZ, R50 ;  /* 0x000000ffff037224 */ /* 0x000fe400078e0032 */
[----:B------:R-:W-:Y:S02]  /*20050*/  IMAD.MOV.U32 R12, RZ, RZ, R51 ;  /* 0x000000ffff0c7224 */ /* 0x000fe400078e0033 */
[----:B------:R-:W-:Y:S02]  /*20060*/  @!P1 IMAD.MOV.U32 R53, RZ, RZ, R11 ;  /* 0x000000ffff359224 */ /* 0x000fe400078e000b */
[----:B------:R-:W-:Y:S01]  /*20070*/  IMAD.MOV.U32 R11, RZ, RZ, 0x181f ;  /* 0x0000181fff0b7424 */ /* 0x000fe200078e00ff */
[----:B------:R-:W-:Y:S01]  /*20080*/  PRMT R59, R3, 0x5410, R12 ;  /* 0x00005410033b7816 */ /* 0x000fe2000000000c */
[----:B------:R-:W-:Y:S02]  /*20090*/  IMAD.MOV.U32 R12, RZ, RZ, 0x3 ;  /* 0x00000003ff0c7424 */ /* 0x000fe400078e00ff */
[----:B------:R-:W-:-:S02]  /*200a0*/  IMAD.MOV.U32 R8, RZ, RZ, R52 ;  /* 0x000000ffff087224 */ /* 0x000fc400078e0034 */
[----:B------:R-:W-:-:S07]  /*200b0*/  IMAD.MOV.U32 R9, RZ, RZ, R53 ;  /* 0x000000ffff097224 */ /* 0x000fce00078e0035 */
[----:B-----5:R-:W-:Y:S05]  /*200c0*/  WARPSYNC.COLLECTIVE R15, `(.L_x_9817) ;  /* 0x000000000f087348 */ /* 0x020fea0003c00000 */
[----:B------:R0:W1:Y:S02]  /*200d0*/  SHFL.IDX P6, R14, R13, R12, R11 ;  /* 0x0000000c0d0e7389 */ /* 0x00006400000c000b */
[----:B01---5:R-:W-:Y:S01]  /*200e0*/  ENDCOLLECTIVE ;  /* 0x000000000000791b */ /* 0x023fe20003800000 */
.L_x_9817:
[----:B------:R-:W-:Y:S01]  /*200f0*/  PRMT R44, R8, 0x5410, R9 ;  /* 0x00005410082c7816 */ /* 0x000fe20000000009 */
[----:B------:R-:W-:Y:S01]  /*20100*/  @!P1 IMAD.MOV.U32 R38, RZ, RZ, R28 ;  /* 0x000000ffff269224 */ /* 0x000fe200078e001c */
[----:B------:R-:W-:Y:S01]  /*20110*/  @!P1 MOV R41, R31 ;  /* 0x0000001f00299202 */ /* 0x000fe20000000f00 */
[----:B------:R-:W-:Y:S02]  /*20120*/  @!P1 IMAD.MOV.U32 R39, RZ, RZ, R29 ;  /* 0x000000ffff279224 */ /* 0x000fe400078e001d */
[----:B------:R-:W-:Y:S02]  /*20130*/  @!P1 IMAD.MOV.U32 R40, RZ, RZ, R30 ;  /* 0x000000ffff289224 */ /* 0x000fe400078e001e */
[----:B------:R-:W-:Y:S02]  /*20140*/  IMAD.MOV.U32 R8, RZ, RZ, R38 ;  /* 0x000000ffff087224 */ /* 0x000fe400078e0026 */
[----:B------:R-:W-:Y:S02]  /*20150*/  IMAD.MOV.U32 R13, RZ, RZ, R32 ;  /* 0x000000ffff0d7224 */ /* 0x000fe400078e0020 */
[----:B------:R-:W-:-:S02]  /*20160*/  IMAD.MOV.U32 R9, RZ, RZ, R39 ;  /* 0x000000ffff097224 */ /* 0x000fc400078e0027 */
[----:B------:R-:W-:-:S03]  /*20170*/  IMAD.MOV.U32 R10, RZ, RZ, R40 ;  /* 0x000000ffff0a7224 */ /* 0x000fc600078e0028 */
[----:B------:R-:W-:Y:S02]  /*20180*/  PRMT R62, R8, 0x5410, R9 ;  /* 0x00005410083e7816 */ /* 0x000fe40000000009 */
[----:B------:R-:W-:Y:S02]  /*20190*/  CS2R R8, SRZ ;  /* 0x0000000000087805 */ /* 0x000fe4000001ff00 */
[----:B------:R-:W-:-:S07]  /*201a0*/  MOV R3, R14 ;  /* 0x0000000e00037202 */ /* 0x000fce0000000f00 */
[----:B------:R-:W-:Y:S05]  /*201b0*/  WARPSYNC.COLLECTIVE R15, `(.L_x_9818) ;  /* 0x000000000f087348 */ /* 0x000fea0003c00000 */
[----:B------:R0:W1:Y:S02]  /*201c0*/  SHFL.IDX P6, R14, R13, R12, R11 ;  /* 0x0000000c0d0e7389 */ /* 0x00006400000c000b */
[----:B01----:R-:W-:Y:S01]  /*201d0*/  ENDCOLLECTIVE ;  /* 0x000000000000791b */ /* 0x003fe20003800000 */
.L_x_9818:
[----:B------:R-:W-:Y:S02]  /*201e0*/  IMAD.MOV.U32 R13, RZ, RZ, R33 ;  /* 0x000000ffff0d7224 */ /* 0x000fe400078e0021 */
[----:B------:R-:W-:-:S07]  /*201f0*/  IMAD.MOV.U32 R32, RZ, RZ, R14 ;  /* 0x000000ffff207224 */ /* 0x000fce00078e000e */
[----:B------:R-:W-:Y:S05]  /*20200*/  WARPSYNC.COLLECTIVE R15, `(.L_x_9819) ;  /* 0x000000000f087348 */ /* 0x000fea0003c00000 */
[----:B------:R0:W1:Y:S02]  /*20210*/  SHFL.IDX P6, R14, R13, R12, R11 ;  /* 0x0000000c0d0e7389 */ /* 0x00006400000c000b */
[----:B01----:R-:W-:Y:S01]  /*20220*/  ENDCOLLECTIVE ;  /* 0x000000000000791b */ /* 0x003fe20003800000 */
.L_x_9819:
[----:B------:R-:W-:Y:S02]  /*20230*/  IMAD.MOV.U32 R13, RZ, RZ, R34 ;  /* 0x000000ffff0d7224 */ /* 0x000fe400078e0022 */
[----:B------:R-:W-:-:S07]  /*20240*/  IMAD.MOV.U32 R33, RZ, RZ, R14 ;  /* 0x000000ffff217224 */ /* 0x000fce00078e000e */
[----:B------:R-:W-:Y:S05]  /*20250*/  WARPSYNC.COLLECTIVE R15, `(.L_x_9820) ;  /* 0x000000000f087348 */ /* 0x000fea0003c00000 */
[----:B------:R0:W1:Y:S02]  /*20260*/  SHFL.IDX P6, R14, R13, R12, R11 ;  /* 0x0000000c0d0e7389 */ /* 0x00006400000c000b */
[----:B01----:R-:W-:Y:S01]  /*20270*/  ENDCOLLECTIVE ;  /* 0x000000000000791b */ /* 0x003fe20003800000 */
.L_x_9820:
[----:B------:R-:W-:-:S05]  /*20280*/  IMAD.MOV.U32 R11, RZ, RZ, R41 ;  /* 0x000000ffff0b7224 */ /* 0x000fca00078e0029 */
[----:B------:R-:W-:Y:S02]  /*20290*/  PRMT R63, R10, 0x5410, R11 ;  /* 0x000054100a3f7816 */ /* 0x000fe4000000000b */
[----:B------:R-:W-:Y:S01]  /*202a0*/  MOV R34, R14 ;  /* 0x0000000e00227202 */ /* 0x000fe20000000f00 */
[----:B------:R-:W-:Y:S06]  /*202b0*/  BRA `(.L_x_9821) ;  /* 0xfffffeb800c87947 */ /* 0x000fec000383ffff */
.L_x_9550:
[----:B0-----:R0:W1:Y:S02]  /*202c0*/  SYNCS.PHASECHK.TRANS64.TRYWAIT P4, [R2+URZ+0x28800], R29 ;  /* 0x0288001d020075a7 */ /* 0x001064000808017f */
[----:B-1----:R-:W-:Y:S05]  /*202d0*/  @!P4 NANOSLEEP.SYNCS 0x989680 ;  /* 0x009896800000c95d */ /* 0x002fea0003900000 */
[----:B------:R-:W1:Y:S02]  /*202e0*/  @!P4 SYNCS.PHASECHK.TRANS64 P4, [R2+URZ+0x28800], R29 ;  /* 0x0288001d0200c5a7 */ /* 0x000e64000808007f */
[----:B-1----:R-:W-:Y:S05]  /*202f0*/  @!P4 BRA `(.L_x_9550) ;  /* 0xfffffffc00f0c947 */ /* 0x002fea000383ffff */
[----:B------:R-:W-:Y:S05]  /*20300*/  BRA `(.L_x_9822) ;  /* 0xfffffebc00607947 */ /* 0x000fea000383ffff */
.L_x_9560:
[----:B-1----:R1:W2:Y:S02]  /*20310*/  SYNCS.PHASECHK.TRANS64.TRYWAIT P2, [R0+URZ+0x28830], R3 ;  /* 0x02883003000075a7 */ /* 0x0022a4000804017f */
[----:B--2---:R-:W-:Y:S05]  /*20320*/  @!P2 NANOSLEEP.SYNCS 0x989680 ;  /* 0x009896800000a95d */ /* 0x004fea0003900000 */
[----:B------:R-:W2:Y:S02]  /*20330*/  @!P2 SYNCS.PHASECHK.TRANS64 P2, [R0+URZ+0x28830], R3 ;  /* 0x028830030000a5a7 */ /* 0x000ea4000804007f */
[----:B--2---:R-:W-:Y:S05]  /*20340*/  @!P2 BRA `(.L_x_9560) ;  /* 0xfffffffc00f0a947 */ /* 0x004fea000383ffff */
[----:B------:R-:W-:Y:S05]  /*20350*/  BRA `(.L_x_9559) ;  /* 0xfffffed400bc7947 */ /* 0x000fea000383ffff */
.L_x_9566:
[----:B-1----:R1:W2:Y:S02]  /*20360*/  SYNCS.PHASECHK.TRANS64.TRYWAIT P4, [R3+URZ+0x28830], R6 ;  /* 0x02883006030075a7 */ /* 0x0022a4000808017f */
[----:B--2---:R-:W-:Y:S05]  /*20370*/  @!P4 NANOSLEEP.SYNCS 0x989680 ;  /* 0x009896800000c95d */ /* 0x004fea0003900000 */
[----:B------:R-:W2:Y:S02]  /*20380*/  @!P4 SYNCS.PHASECHK.TRANS64 P4, [R3+URZ+0x28830], R6 ;  /* 0x028830060300c5a7 */ /* 0x000ea4000808007f */
[----:B--2---:R-:W-:Y:S05]  /*20390*/  @!P4 BRA `(.L_x_9566) ;  /* 0xfffffffc00f0c947 */ /* 0x004fea000383ffff */
[----:B------:R-:W-:Y:S05]  /*203a0*/  BRA `(.L_x_9565) ;  /* 0xfffffefc00007947 */ /* 0x000fea000383ffff */
.L_x_9570:
[----:B-1----:R1:W2:Y:S02]  /*203b0*/  SYNCS.PHASECHK.TRANS64.TRYWAIT P3, [R6+URZ+0x28850], R3 ;  /* 0x02885003060075a7 */ /* 0x0022a4000806017f */
[----:B--2---:R-:W-:Y:S05]  /*203c0*/  @!P3 NANOSLEEP.SYNCS 0x989680 ;  /* 0x009896800000b95d */ /* 0x004fea0003900000 */
[----:B------:R-:W2:Y:S02]  /*203d0*/  @!P3 SYNCS.PHASECHK.TRANS64 P3, [R6+URZ+0x28850], R3 ;  /* 0x028850030600b5a7 */ /* 0x000ea4000806007f */
[----:B--2---:R-:W-:Y:S05]  /*203e0*/  @!P3 BRA `(.L_x_9570) ;  /* 0xfffffffc00f0b947 */ /* 0x004fea000383ffff */
[----:B------:R-:W-:Y:S05]  /*203f0*/  BRA `(.L_x_9567) ;  /* 0xffffff0000107947 */ /* 0x000fea000383ffff */
.L_x_9577:
[----:B-1----:R1:W2:Y:S02]  /*20400*/  SYNCS.PHASECHK.TRANS64.TRYWAIT P3, [R3+URZ+0x28830], R6 ;  /* 0x02883006030075a7 */ /* 0x0022a4000806017f */
[----:B--2---:R-:W-:Y:S05]  /*20410*/  @!P3 NANOSLEEP.SYNCS 0x989680 ;  /* 0x009896800000b95d */ /* 0x004fea0003900000 */
[----:B------:R-:W2:Y:S02]  /*20420*/  @!P3 SYNCS.PHASECHK.TRANS64 P3, [R3+URZ+0x28830], R6 ;  /* 0x028830060300b5a7 */ /* 0x000ea4000806007f */
[----:B--2---:R-:W-:Y:S05]  /*20430*/  @!P3 BRA `(.L_x_9577) ;  /* 0xfffffffc00f0b947 */ /* 0x004fea000383ffff */
[----:B------:R-:W-:Y:S05]  /*20440*/  BRA `(.L_x_9576) ;  /* 0xffffff2400b07947 */ /* 0x000fea000383ffff */
.L_x_9581:
[----:B-1----:R1:W2:Y:S02]  /*20450*/  SYNCS.PHASECHK.TRANS64.TRYWAIT P2, [R6+URZ+0x28850], R3 ;  /* 0x02885003060075a7 */ /* 0x0022a4000804017f */
[----:B--2---:R-:W-:Y:S05]  /*20460*/  @!P2 NANOSLEEP.SYNCS 0x989680 ;  /* 0x009896800000a95d */ /* 0x004fea0003900000 */
[----:B------:R-:W2:Y:S02]  /*20470*/  @!P2 SYNCS.PHASECHK.TRANS64 P2, [R6+URZ+0x28850], R3 ;  /* 0x028850030600a5a7 */ /* 0x000ea4000804007f */
[----:B--2---:R-:W-:Y:S05]  /*20480*/  @!P2 BRA `(.L_x_9581) ;  /* 0xfffffffc00f0a947 */ /* 0x004fea000383ffff */
[----:B------:R-:W-:Y:S05]  /*20490*/  BRA `(.L_x_9578) ;  /* 0xffffff2800c07947 */ /* 0x000fea000383ffff */
.L_x_9586:
[----:B-1----:R1:W2:Y:S02]  /*204a0*/  SYNCS.PHASECHK.TRANS64.TRYWAIT P0, [R12+URZ+0x28850], R5 ;  /* 0x028850050c0075a7 */ /* 0x0022a4000800017f */
[----:B--2---:R-:W-:Y:S05]  /*204b0*/  @!P0 NANOSLEEP.SYNCS 0x989680 ;  /* 0x009896800000895d */ /* 0x004fea0003900000 */
[----:B------:R-:W2:Y:S02]  /*204c0*/  @!P0 SYNCS.PHASECHK.TRANS64 P0, [R12+URZ+0x28850], R5 ;  /* 0x028850050c0085a7 */ /* 0x000ea4000800007f */
[----:B--2---:R-:W-:Y:S05]  /*204d0*/  @!P0 BRA `(.L_x_9586) ;  /* 0xfffffffc00f08947 */ /* 0x004fea000383ffff */
[----:B------:R-:W-:Y:S05]  /*204e0*/  BRA `(.L_x_9585) ;  /* 0xffffff4400f07947 */ /* 0x000fea000383ffff */
.L_x_9600:
[----:B------:R-:W-:Y:S01]  /*204f0*/  IMAD.MOV.U32 R13, RZ, RZ, R4 ;  /* 0x000000ffff0d7224 */ /* 0x000fe200078e0004 */
[----:B------:R-:W-:Y:S01]  /*20500*/  MOV R12, RZ ;  /* 0x000000ff000c7202 */ /* 0x000fe20000000f00 */
[----:B------:R-:W-:Y:S02]  /*20510*/  IMAD.MOV.U32 R11, RZ, RZ, 0x181f ;  /* 0x0000181fff0b7424 */ /* 0x000fe400078e00ff */
[----:B------:R-:W-:-:S07]  /*20520*/  IMAD.MOV.U32 R15, RZ, RZ, -0x1 ;  /* 0xffffffffff0f7424 */ /* 0x000fce00078e00ff */
[----:B01----:R-:W-:Y:S05]  /*20530*/  WARPSYNC.COLLECTIVE R15, `(.L_x_9823) ;  /* 0x000000000f087348 */ /* 0x003fea0003c00000 */
[----:B------:R2:W3:Y:S02]  /*20540*/  SHFL.IDX P6, R14, R13, R12, R11 ;  /* 0x0000000c0d0e7389 */ /* 0x0004e400000c000b */
[----:B0123--:R-:W-:Y:S01]  /*20550*/  ENDCOLLECTIVE ;  /* 0x000000000000791b */ /* 0x00ffe20003800000 */
.L_x_9823:
[----:B------:R-:W-:Y:S02]  /*20560*/  IMAD.MOV.U32 R13, RZ, RZ, R3 ;  /* 0x000000ffff0d7224 */ /* 0x000fe400078e0003 */
[----:B------:R-:W-:-:S07]  /*20570*/  IMAD.MOV.U32 R0, RZ, RZ, R14 ;  /* 0x000000ffff007224 */ /* 0x000fce00078e000e */
[----:B------:R-:W-:Y:S05]  /*20580*/  WARPSYNC.COLLECTIVE R15, `(.L_x_9824) ;  /* 0x000000000f087348 */ /* 0x000fea0003c00000 */
[----:B------:R0:W1:Y:S02]  /*20590*/  SHFL.IDX P6, R14, R13, R12, R11 ;  /* 0x0000000c0d0e7389 */ /* 0x00006400000c000b */
[----:B01----:R-:W-:Y:S01]  /*205a0*/  ENDCOLLECTIVE ;  /* 0x000000000000791b */ /* 0x003fe20003800000 */
.L_x_9824:
[----:B------:R-:W-:Y:S05]  /*205b0*/  BRA `(.L_x_9825) ;  /* 0xffffff6c00147947 */ /* 0x000fea000383ffff */
.L_x_9603:
[----:B------:R-:W-:Y:S01]  /*205c0*/  BSSY B1, `(.L_x_9826) ;  /* 0x0000008000017945 */ /* 0x000fe20003800000 */
[----:B------:R-:W-:Y:S01]  /*205d0*/  IMAD.MOV.U32 R13, RZ, RZ, R4 ;  /* 0x000000ffff0d7224 */ /* 0x000fe200078e0004 */
[----:B------:R-:W-:Y:S01]  /*205e0*/  MOV R12, 0x1 ;  /* 0x00000001000c7802 */ /* 0x000fe20000000f00 */
[----:B------:R-:W-:Y:S02]  /*205f0*/  IMAD.MOV.U32 R11, RZ, RZ, 0x181f ;  /* 0x0000181fff0b7424 */ /* 0x000fe400078e00ff */
[----:B---3--:R-:W-:-:S07]  /*20600*/  IMAD.MOV.U32 R15, RZ, RZ, -0x1 ;  /* 0xffffffffff0f7424 */ /* 0x008fce00078e00ff */
[----:B012-4-:R-:W-:Y:S05]  /*20610*/  WARPSYNC.COLLECTIVE R15, `(.L_x_9827) ;  /* 0x000000000f087348 */ /* 0x017fea0003c00000 */
[----:B----4-:R3:W4:Y:S02]  /*20620*/  SHFL.IDX P6, R14, R13, R12, R11 ;  /* 0x0000000c0d0e7389 */ /* 0x01072400000c000b */
[----:B01234-:R-:W-:Y:S01]  /*20630*/  ENDCOLLECTIVE ;  /* 0x000000000000791b */ /* 0x01ffe20003800000 */
.L_x_9827:
[----:B------:R-:W-:Y:S05]  /*20640*/  BSYNC B1 ;  /* 0x0000000000017941 */ /* 0x000fea0003800000 */
.L_x_9826:
        /* <DEDUP_REMOVED lines=8> */
.L_x_9828:
[----:B------:R-:W-:Y:S05]  /*206d0*/  BRA `(.L_x_9829) ;  /* 0xffffff6c00147947 */ /* 0x000fea000383ffff */
.L_x_9606:
[----:B------:R-:W-:Y:S01]  /*206e0*/  BSSY B1, `(.L_x_9830) ;  /* 0x0000008000017945 */ /* 0x000fe20003800000 */
[----:B------:R-:W-:Y:S02]  /*206f0*/  IMAD.MOV.U32 R13, RZ, RZ, R4 ;  /* 0x000000ffff0d7224 */ /* 0x000fe400078e0004 */
[----:B------:R-:W-:Y:S02]  /*20700*/  IMAD.MOV.U32 R12, RZ, RZ, 0x2 ;  /* 0x00000002ff0c7424 */ /* 0x000fe400078e00ff */
[----:B------:R-:W-:Y:S02]  /*20710*/  IMAD.MOV.U32 R11, RZ, RZ, 0x181f ;  /* 0x0000181fff0b7424 */ /* 0x000fe400078e00ff */
[----:B0-----:R-:W-:-:S07]  /*20720*/  IMAD.MOV.U32 R15, RZ, RZ, -0x1 ;  /* 0xffffffffff0f7424 */ /* 0x001fce00078e00ff */
[----:B-1234-:R-:W-:Y:S05]  /*20730*/  WARPSYNC.COLLECTIVE R15, `(.L_x_9831) ;  /* 0x000000000f087348 */ /* 0x01efea0003c00000 */
[----:B----4-:R0:W4:Y:S02]  /*20740*/  SHFL.IDX P6, R14, R13, R12, R11 ;  /* 0x0000000c0d0e7389 */ /* 0x01012400000c000b */
[----:B01234-:R-:W-:Y:S01]  /*20750*/  ENDCOLLECTIVE ;  /* 0x000000000000791b */ /* 0x01ffe20003800000 */
.L_x_9831:
[----:B------:R-:W-:Y:S05]  /*20760*/  BSYNC B1 ;  /* 0x0000000000017941 */ /* 0x000fea0003800000 */
.L_x_9830:
        /* <DEDUP_REMOVED lines=8> */
.L_x_9832:
[----:B------:R-:W-:Y:S05]  /*207f0*/  BRA `(.L_x_9833) ;  /* 0xffffff6c00147947 */ /* 0x000fea000383ffff */
.L_x_9609:
[----:B------:R-:W-:Y:S01]  /*20800*/  BSSY B1, `(.L_x_9834) ;  /* 0x0000008000017945 */ /* 0x000fe20003800000 */
[----:B------:R-:W-:Y:S01]  /*20810*/  IMAD.MOV.U32 R13, RZ, RZ, R4 ;  /* 0x000000ffff0d7224 */ /* 0x000fe200078e0004 */
[----:B------:R-:W-:Y:S01]  /*20820*/  MOV R12, 0x3 ;  /* 0x00000003000c7802 */ /* 0x000fe20000000f00 */
[----:B------:R-:W-:Y:S02]  /*20830*/  IMAD.MOV.U32 R11, RZ, RZ, 0x181f ;  /* 0x0000181fff0b7424 */ /* 0x000fe400078e00ff */
[----:B0-----:R-:W-:-:S07]  /*20840*/  IMAD.MOV.U32 R15, RZ, RZ, -0x1 ;  /* 0xffffffffff0f7424 */ /* 0x001fce00078e00ff */
[----:B-1234-:R-:W-:Y:S05]  /*20850*/  WARPSYNC.COLLECTIVE R15, `(.L_x_9835) ;  /* 0x000000000f087348 */ /* 0x01efea0003c00000 */
[----:B------:R0:W0:Y:S02]  /*20860*/  SHFL.IDX P6, R14, R13, R12, R11 ;  /* 0x0000000c0d0e7389 */ /* 0x00002400000c000b */
[----:B01234-:R-:W-:Y:S01]  /*20870*/  ENDCOLLECTIVE ;  /* 0x000000000000791b */ /* 0x01ffe20003800000 */
.L_x_9835:
[----:B------:R-:W-:Y:S05]  /*20880*/  BSYNC B1 ;  /* 0x0000000000017941 */ /* 0x000fea0003800000 */
.L_x_9834:
        /* <DEDUP_REMOVED lines=8> */
.L_x_9836:
[----:B------:R-:W-:Y:S05]  /*20910*/  BRA `(.L_x_9837) ;  /* 0xffffff6c00147947 */ /* 0x000fea000383ffff */
.L_x_9626:
[----:B------:R-:W1:Y:S01]  /*20920*/  S2R R7, SR_TID.X ;  /* 0x0000000000077919 */ /* 0x000e620000002100 */
[----:B------:R-:W-:Y:S01]  /*20930*/  BSSY B1, `(.L_x_9838) ;  /* 0x000000a000017945 */ /* 0x000fe20003800000 */
[----:B------:R-:W-:Y:S02]  /*20940*/  IMAD.MOV.U32 R12, RZ, RZ, RZ ;  /* 0x000000ffff0c7224 */ /* 0x000fe400078e00ff */
[----:B------:R-:W-:Y:S02]  /*20950*/  IMAD.MOV.U32 R11, RZ, RZ, 0x1f ;  /* 0x0000001fff0b7424 */ /* 0x000fe400078e00ff */
[----:B------:R-:W-:Y:S01]  /*20960*/  IMAD.MOV.U32 R15, RZ, RZ, -0x1 ;  /* 0xffffffffff0f7424 */ /* 0x000fe200078e00ff */
[----:B-1----:R-:W-:-:S04]  /*20970*/  SHF.R.U32.HI R7, RZ, 0x5, R7 ;  /* 0x00000005ff077819 */ /* 0x002fc80000011607 */
[----:B------:R-:W-:-:S05]  /*20980*/  LOP3.LUT R7, R7, 0x3, RZ, 0xc0, !PT ;  /* 0x0000000307077812 */ /* 0x000fca00078ec0ff */
[----:B0-----:R-:W-:-:S07]  /*20990*/  IMAD.MOV.U32 R13, RZ, RZ, R7 ;  /* 0x000000ffff0d7224 */ /* 0x001fce00078e0007 */
[----:B------:R-:W-:Y:S05]  /*209a0*/  WARPSYNC.COLLECTIVE R15, `(.L_x_9839) ;  /* 0x000000000f087348 */ /* 0x000fea0003c00000 */
[----:B------:R0:W1:Y:S02]  /*209b0*/  SHFL.IDX P6, R14, R13, R12, R11 ;  /* 0x0000000c0d0e7389 */ /* 0x00006400000c000b */
[----:B01----:R-:W-:Y:S01]  /*209c0*/  ENDCOLLECTIVE ;  /* 0x000000000000791b */ /* 0x003fe20003800000 */
.L_x_9839:
[----:B------:R-:W-:Y:S05]  /*209d0*/  BSYNC B1 ;  /* 0x0000000000017941 */ /* 0x000fea0003800000 */
.L_x_9838:
[----:B------:R-:W-:Y:S05]  /*209e0*/  BRA `(.L_x_9840) ;  /* 0xffffff8000ac7947 */ /* 0x000fea000383ffff */
.L_x_9628:
[----:B------:R-:W-:Y:S01]  /*209f0*/  BSSY B1, `(.L_x_9841) ;  /* 0x0000006000017945 */ /* 0x000fe20003800000 */
[----:B------:R-:W-:-:S07]  /*20a00*/  MOV R15, 0xffffffff ;  /* 0xffffffff000f7802 */ /* 0x000fce0000000f00 */
[----:B01----:R-:W-:Y:S05]  /*20a10*/  WARPSYNC.COLLECTIVE R15, `(.L_x_9842) ;  /* 0x000000000f0c7348 */ /* 0x003fea0003c00000 */
[----:B------:R-:W-:Y:S02]  /*20a20*/  ELECT P6, UR62, PT ;  /* 0x00000000003e782f */ /* 0x000fe400038c0000 */
[----:B------:R-:W-:Y:S01]  /*20a30*/  MOV R14, UR62 ;  /* 0x0000003e000e7c02 */ /* 0x000fe20008000f00 */
[----:B01----:R-:W-:Y:S10]  /*20a40*/  ENDCOLLECTIVE ;  /* 0x000000000000791b */ /* 0x003ff40003800000 */
.L_x_9842:
[----:B------:R-:W-:Y:S05]  /*20a50*/  BSYNC B1 ;  /* 0x0000000000017941 */ /* 0x000fea0003800000 */
.L_x_9841:
[----:B------:R-:W-:Y:S01]  /*20a60*/  PLOP3.LUT P1, PT, P6, PT, PT, 0x80, 0x0 ;  /* 0x000000000000781c */ /* 0x000fe2000372f070 */
[----:B------:R-:W-:-:S12]  /*20a70*/  BRA `(.L_x_9627) ;  /* 0xffffff8000a07947 */ /* 0x000fd8000383ffff */
.L_x_9630:
[----:B-1----:R-:W2:Y:S02]  /*20a80*/  LDL R3, [R1+0x4] ;  /* 0x0000040001037983 */ /* 0x002ea40000100800 */
[----:B--2---:R1:W2:Y:S02]  /*20a90*/  SYNCS.PHASECHK.TRANS64.TRYWAIT P0, [R3+URZ+0x28820], R2 ;  /* 0x02882002030075a7 */ /* 0x0042a4000800017f */
[----:B--2---:R-:W-:Y:S05]  /*20aa0*/  @!P0 NANOSLEEP.SYNCS 0x989680 ;  /* 0x009896800000895d */ /* 0x004fea0003900000 */
[----:B------:R-:W2:Y:S02]  /*20ab0*/  @!P0 SYNCS.PHASECHK.TRANS64 P0, [R3+URZ+0x28820], R2 ;  /* 0x02882002030085a7 */ /* 0x000ea4000800007f */
[----:B--2---:R-:W-:Y:S05]  /*20ac0*/  @!P0 BRA `(.L_x_9630) ;  /* 0xfffffffc00ec8947 */ /* 0x004fea000383ffff */
[----:B------:R-:W-:Y:S05]  /*20ad0*/  BRA `(.L_x_9843) ;  /* 0xffffff8000b07947 */ /* 0x000fea000383ffff */
.L_x_9634:
[----:B-1----:R1:W2:Y:S02]  /*20ae0*/  SYNCS.PHASECHK.TRANS64.TRYWAIT P0, [R4+URZ+0x288a0], R8 ;  /* 0x0288a008040075a7 */ /* 0x0022a4000800017f */
[----:B--2---:R-:W-:Y:S05]  /*20af0*/  @!P0 NANOSLEEP.SYNCS 0x989680 ;  /* 0x009896800000895d */ /* 0x004fea0003900000 */
[----:B------:R-:W2:Y:S02]  /*20b00*/  @!P0 SYNCS.PHASECHK.TRANS64 P0, [R4+URZ+0x288a0], R8 ;  /* 0x0288a008040085a7 */ /* 0x000ea4000800007f */
[----:B--2---:R-:W-:Y:S05]  /*20b10*/  @!P0 BRA `(.L_x_9634) ;  /* 0xfffffffc00f08947 */ /* 0x004fea000383ffff */
[----:B------:R-:W-:Y:S05]  /*20b20*/  BRA `(.L_x_9844) ;  /* 0xffffff8000d47947 */ /* 0x000fea000383ffff */
.L_x_9640:
[----:B--2---:R2:W3:Y:S02]  /*20b30*/  SYNCS.PHASECHK.TRANS64.TRYWAIT P0, [R4+URZ+0x288c0], R8 ;  /* 0x0288c008040075a7 */ /* 0x0044e4000800017f */
[----:B---3--:R-:W-:Y:S05]  /*20b40*/  @!P0 NANOSLEEP.SYNCS 0x989680 ;  /* 0x009896800000895d */ /* 0x008fea0003900000 */
[----:B------:R-:W3:Y:S02]  /*20b50*/  @!P0 SYNCS.PHASECHK.TRANS64 P0, [R4+URZ+0x288c0], R8 ;  /* 0x0288c008040085a7 */ /* 0x000ee4000800007f */
[----:B---3--:R-:W-:Y:S05]  /*20b60*/  @!P0 BRA `(.L_x_9640) ;  /* 0xfffffffc00f08947 */ /* 0x008fea000383ffff */
[----:B------:R-:W-:Y:S05]  /*20b70*/  BRA `(.L_x_9845) ;  /* 0xffffff8400987947 */ /* 0x000fea000383ffff */
.L_x_9648:
[----:B-1----:R1:W2:Y:S02]  /*20b80*/  SYNCS.PHASECHK.TRANS64.TRYWAIT P0, [R6+URZ+0x288a0], R5 ;  /* 0x0288a005060075a7 */ /* 0x0022a4000800017f */
[----:B--2---:R-:W-:Y:S05]  /*20b90*/  @!P0 NANOSLEEP.SYNCS 0x989680 ;  /* 0x009896800000895d */ /* 0x004fea0003900000 */
[----:B------:R-:W2:Y:S02]  /*20ba0*/  @!P0 SYNCS.PHASECHK.TRANS64 P0, [R6+URZ+0x288a0], R5 ;  /* 0x0288a005060085a7 */ /* 0x000ea4000800007f */
[----:B--2---:R-:W-:Y:S05]  /*20bb0*/  @!P0 BRA `(.L_x_9648) ;  /* 0xfffffffc00f08947 */ /* 0x004fea000383ffff */
[----:B------:R-:W-:Y:S05]  /*20bc0*/  BRA `(.L_x_9846) ;  /* 0xffffff8800b07947 */ /* 0x000fea000383ffff */
.L_x_9654:
[----:B--2---:R2:W3:Y:S02]  /*20bd0*/  SYNCS.PHASECHK.TRANS64.TRYWAIT P0, [R6+URZ+0x288c0], R5 ;  /* 0x0288c005060075a7 */ /* 0x0044e4000800017f */
[----:B---3--:R-:W-:Y:S05]  /*20be0*/  @!P0 NANOSLEEP.SYNCS 0x989680 ;  /* 0x009896800000895d */ /* 0x008fea0003900000 */
[----:B------:R-:W3:Y:S02]  /*20bf0*/  @!P0 SYNCS.PHASECHK.TRANS64 P0, [R6+URZ+0x288c0], R5 ;  /* 0x0288c005060085a7 */ /* 0x000ee4000800007f */
[----:B---3--:R-:W-:Y:S05]  /*20c00*/  @!P0 BRA `(.L_x_9654) ;  /* 0xfffffffc00f08947 */ /* 0x008fea000383ffff */
[----:B------:R-:W-:Y:S05]  /*20c10*/  BRA `(.L_x_9847) ;  /* 0xffffff8c006c7947 */ /* 0x000fea000383ffff */
.L_x_9668:
        /* <DEDUP_REMOVED lines=11> */
.L_x_9849:
[----:B------:R-:W-:Y:S05]  /*20cd0*/  BSYNC B0 ;  /* 0x0000000000007941 */ /* 0x000fea0003800000 */
.L_x_9848:
[----:B------:R-:W-:Y:S05]  /*20ce0*/  BRA `(.L_x_9850) ;  /* 0xffffff9800047947 */ /* 0x000fea000383ffff */
.L_x_9670:
[----:B------:R-:W-:Y:S01]  /*20cf0*/  BSSY B0, `(.L_x_9851) ;  /* 0x0000006000007945 */ /* 0x000fe20003800000 */
[----:B------:R-:W-:-:S07]  /*20d00*/  IMAD.MOV.U32 R15, RZ, RZ, -0x1 ;  /* 0xffffffffff0f7424 */ /* 0x000fce00078e00ff */
[----:B01----:R-:W-:Y:S05]  /*20d10*/  WARPSYNC.COLLECTIVE R15, `(.L_x_9852) ;  /* 0x000000000f0c7348 */ /* 0x003fea0003c00000 */
[----:B------:R-:W-:Y:S02]  /*20d20*/  ELECT P6, UR62, PT ;  /* 0x00000000003e782f */ /* 0x000fe400038c0000 */
[----:B------:R-:W-:Y:S01]  /*20d30*/  MOV R14, UR62 ;  /* 0x0000003e000e7c02 */ /* 0x000fe20008000f00 */
[----:B01----:R-:W-:Y:S10]  /*20d40*/  ENDCOLLECTIVE ;  /* 0x000000000000791b */ /* 0x003ff40003800000 */
.L_x_9852:
[----:B------:R-:W-:Y:S05]  /*20d50*/  BSYNC B0 ;  /* 0x0000000000007941 */ /* 0x000fea0003800000 */
.L_x_9851:
[----:B------:R-:W-:Y:S05]  /*20d60*/  BRA `(.L_x_9853) ;  /* 0xffffff9800147947 */ /* 0x000fea000383ffff */
.L_x_9672:
[----:B-1----:R1:W2:Y:S02]  /*20d70*/  SYNCS.PHASECHK.TRANS64.TRYWAIT P0, [R0+URZ+0x28840], R2 ;  /* 0x02884002000075a7 */ /* 0x0022a4000800017f */
[----:B--2---:R-:W-:Y:S05]  /*20d80*/  @!P0 NANOSLEEP.SYNCS 0x989680 ;  /* 0x009896800000895d */ /* 0x004fea0003900000 */
[----:B------:R-:W2:Y:S02]  /*20d90*/  @!P0 SYNCS.PHASECHK.TRANS64 P0, [R0+URZ+0x28840], R2 ;  /* 0x02884002000085a7 */ /* 0x000ea4000800007f */
[----:B--2---:R-:W-:Y:S05]  /*20da0*/  @!P0 BRA `(.L_x_9672) ;  /* 0xfffffffc00f08947 */ /* 0x004fea000383ffff */
[----:B------:R-:W-:Y:S05]  /*20db0*/  BRA `(.L_x_9854) ;  /* 0xffffff9800807947 */ /* 0x000fea000383ffff */
.L_x_9676:
[----:B------:R-:W2:Y:S01]  /*20dc0*/  LDL.LU R11, [R1+0x44] ;  /* 0x00004400010b7983 */ /* 0x000ea20000300800 */
[----:B------:R-:W-:Y:S01]  /*20dd0*/  MOV R13, R2 ;  /* 0x00000002000d7202 */ /* 0x000fe20000000f00 */
[----:B------:R-:W-:Y:S02]  /*20de0*/  IMAD.MOV.U32 R12, RZ, RZ, RZ ;  /* 0x000000ffff0c7224 */ /* 0x000fe400078e00ff */
[----:B------:R-:W-:Y:S02]  /*20df0*/  IMAD.MOV.U32 R15, RZ, RZ, -0x1 ;  /* 0xffffffffff0f7424 */ /* 0x000fe400078e00ff */
[----:B------:R-:W-:Y:S02]  /*20e00*/  IMAD R17, R17, 0x80, R10 ;  /* 0x0000008011117824 */ /* 0x000fe400078e020a */
[----:B--2---:R-:W-:Y:S02]  /*20e10*/  IMAD R0, R11, R7, RZ ;  /* 0x000000070b007224 */ /* 0x004fe400078e02ff */
[----:B------:R-:W-:-:S02]  /*20e20*/  IMAD.MOV.U32 R11, RZ, RZ, 0x181f ;  /* 0x0000181fff0b7424 */ /* 0x000fc400078e00ff */
[C---:B------:R-:W-:Y:S01]  /*20e30*/  VIADD R7, R17.reuse, 0x10 ;  /* 0x0000001011077836 */ /* 0x040fe20000000000 */
[----:B------:R-:W-:-:S13]  /*20e40*/  ISETP.GE.AND P2, PT, R17, R0, PT ;  /* 0x000000001100720c */ /* 0x000fda0003f46270 */
[----:B0----5:R-:W-:Y:S05]  /*20e50*/  WARPSYNC.COLLECTIVE R15, `(.L_x_9855) ;  /* 0x000000000f087348 */ /* 0x021fea0003c00000 */
[----:B------:R1:W2:Y:S02]  /*20e60*/  SHFL.IDX P6, R14, R13, R12, R11 ;  /* 0x0000000c0d0e7389 */ /* 0x0002a400000c000b */
[----:B012--5:R-:W-:Y:S01]  /*20e70*/  ENDCOLLECTIVE ;  /* 0x000000000000791b */ /* 0x027fe20003800000 */
.L_x_9855:
[----:B------:R-:W-:Y:S02]  /*20e80*/  IMAD.MOV.U32 R13, RZ, RZ, R3 ;  /* 0x000000ffff0d7224 */ /* 0x000fe400078e0003 */
[----:B------:R-:W-:-:S07]  /*20e90*/  IMAD.MOV.U32 R4, RZ, RZ, R14 ;  /* 0x000000ffff047224 */ /* 0x000fce00078e000e */
[----:B------:R-:W-:Y:S05]  /*20ea0*/  WARPSYNC.COLLECTIVE R15, `(.L_x_9856) ;  /* 0x000000000f087348 */ /* 0x000fea0003c00000 */
[----:B------:R0:W1:Y:S02]  /*20eb0*/  SHFL.IDX P6, R14, R13, R12, R11 ;  /* 0x0000000c0d0e7389 */ /* 0x00006400000c000b */
[----:B01----:R-:W-:Y:S01]  /*20ec0*/  ENDCOLLECTIVE ;  /* 0x000000000000791b */ /* 0x003fe20003800000 */
.L_x_9856:
[----:B------:R-:W-:Y:S02]  /*20ed0*/  IMAD.MOV.U32 R13, RZ, RZ, R2 ;  /* 0x000000ffff0d7224 */ /* 0x000fe400078e0002 */
[----:B------:R-:W-:Y:S01]  /*20ee0*/  IMAD.MOV.U32 R12, RZ, RZ, 0x1 ;  /* 0x00000001ff0c7424 */ /* 0x000fe200078e00ff */
[----:B------:R-:W-:-:S07]  /*20ef0*/  MOV R5, R14 ;  /* 0x0000000e00057202 */ /* 0x000fce0000000f00 */
[----:B------:R-:W-:Y:S05]  /*20f00*/  WARPSYNC.COLLECTIVE R15, `(.L_x_9857) ;  /* 0x000000000f087348 */ /* 0x000fea0003c00000 */
[----:B------:R0:W1:Y:S02]  /*20f10*/  SHFL.IDX P6, R14, R13, R12, R11 ;  /* 0x0000000c0d0e7389 */ /* 0x00006400000c000b */
[----:B01----:R-:W-:Y:S01]  /*20f20*/  ENDCOLLECTIVE ;  /* 0x000000000000791b */ /* 0x003fe20003800000 */
.L_x_9857:
[----:B------:R-:W-:-:S05]  /*20f30*/  @!P2 LEA R5, P3, R9, R5, 0x1 ;  /* 0x000000050905a211 */ /* 0x000fca00078608ff */
[----:B------:R-:W-:-:S05]  /*20f40*/  @!P2 IMAD.X R4, RZ, RZ, R4, P3 ;  /* 0x000000ffff04a224 */ /* 0x000fca00018e0604 */
[----:B------:R-:W-:Y:S01]  /*20f50*/  @!P2 LOP3.LUT R5, R5, R4, RZ, 0x3c, !PT ;  /* 0x000000040505a212 */ /* 0x000fe200078e3cff */
[----:B------:R-:W-:-:S03]  /*20f60*/  IMAD.MOV.U32 R13, RZ, RZ, R3 ;  /* 0x000000ffff0d7224 */ /* 0x000fc600078e0003 */
[----:B------:R-:W-:-:S04]  /*20f70*/  @!P2 LOP3.LUT R4, R5, R4, RZ, 0x3c, !PT ;  /* 0x000000040504a212 */ /* 0x000fc800078e3cff */
[----:B------:R-:W-:Y:S02]  /*20f80*/  @!P2 LOP3.LUT R5, R5, R4, RZ, 0x3c, !PT ;  /* 0x000000040505a212 */ /* 0x000fe400078e3cff */
[----:B------:R-:W-:-:S03]  /*20f90*/  MOV R6, R14 ;  /* 0x0000000e00067202 */ /* 0x000fc60000000f00 */
[----:B------:R-:W-:Y:S01]  /*20fa0*/  @!PT LDS RZ, [RZ] ;  /* 0x00000000fffff984 */ /* 0x000fe20000000800 */
[----:B------:R-:W-:Y:S01]  /*20fb0*/  @!PT LDS RZ, [RZ] ;  /* 0x00000000fffff984 */ /* 0x000fe20000000800 */
[----:B------:R-:W-:Y:S01]  /*20fc0*/  @!PT LDS RZ, [RZ] ;  /* 0x00000000fffff984 */ /* 0x000fe20000000800 */
[----:B------:R0:W-:Y:S04]  /*20fd0*/  @!P2 LDGSTS.E.BYPASS.LTC128B.128 [R8+0x10400], desc[UR40][R4.64], !P0 ;  /* 0x104000000408afae */ /* 0x0001e8000c101d68 */
[----:B0-----:R-:W-:Y:S05]  /*20fe0*/  WARPSYNC.COLLECTIVE R15, `(.L_x_9858) ;  /* 0x000000000f087348 */ /* 0x001fea0003c00000 */
[----:B------:R1:W2:Y:S02]  /*20ff0*/  SHFL.IDX P6, R14, R13, R12, R11 ;  /* 0x0000000c0d0e7389 */ /* 0x0002a400000c000b */
[----:B012---:R-:W-:Y:S01]  /*21000*/  ENDCOLLECTIVE ;  /* 0x000000000000791b */ /* 0x007fe20003800000 */
.L_x_9858:
[----:B------:R-:W-:Y:S01]  /*21010*/  @!PT LDS RZ, [RZ] ;  /* 0x00000000fffff984 */ /* 0x000fe20000000800 */
[----:B------:R-:W-:Y:S01]  /*21020*/  @!PT LDS RZ, [RZ] ;  /* 0x00000000fffff984 */ /* 0x000fe20000000800 */
[----:B------:R-:W-:Y:S01]  /*21030*/  @!PT LDS RZ, [RZ] ;  /* 0x00000000fffff984 */ /* 0x000fe20000000800 */
[----:B------:R0:W-:Y:S01]  /*21040*/  @!P2 LDGSTS.E.BYPASS.LTC128B.128 [R8+0x14400], desc[UR40][R4.64+0x80], !P1 ;  /* 0x144000800408afae */ /* 0x0001e2000c901d68 */
[----:B------:R-:W-:Y:S01]  /*21050*/  ISETP.GE.AND P2, PT, R7, R0, PT ;  /* 0x000000000700720c */ /* 0x000fe20003f46270 */
[----:B------:R-:W-:Y:S01]  /*21060*/  IMAD.MOV.U32 R13, RZ, RZ, R2 ;  /* 0x000000ffff0d7224 */ /* 0x000fe200078e0002 */
[----:B------:R-:W-:Y:S01]  /*21070*/  MOV R12, 0x2 ;  /* 0x00000002000c7802 */ /* 0x000fe20000000f00 */
[----:B0-----:R-:W-:-:S10]  /*21080*/  IMAD.MOV.U32 R4, RZ, RZ, R14 ;  /* 0x000000ffff047224 */ /* 0x001fd400078e000e */
[----:B------:R-:W-:Y:S05]  /*21090*/  WARPSYNC.COLLECTIVE R15, `(.L_x_9859) ;  /* 0x000000000f087348 */ /* 0x000fea0003c00000 */
[----:B------:R0:W1:Y:S02]  /*210a0*/  SHFL.IDX P6, R14, R13, R12, R11 ;  /* 0x0000000c0d0e7389 */ /* 0x00006400000c000b */
[----:B01----:R-:W-:Y:S01]  /*210b0*/  ENDCOLLECTIVE ;  /* 0x000000000000791b */ /* 0x003fe20003800000 */
.L_x_9859:
        /* <DEDUP_REMOVED lines=10> */
.L_x_9860:
[----:B------:R-:W-:Y:S01]  /*21160*/  @!PT LDS RZ, [RZ] ;  /* 0x00000000fffff984 */ /* 0x000fe20000000800 */
[----:B------:R-:W-:Y:S01]  /*21170*/  @!PT LDS RZ, [RZ] ;  /* 0x00000000fffff984 */ /* 0x000fe20000000800 */
[----:B------:R-:W-:Y:S01]  /*21180*/  @!PT LDS RZ, [RZ] ;  /* 0x00000000fffff984 */ /* 0x000fe20000000800 */
[----:B------:R-:W-:Y:S04]  /*21190*/  @!P2 LDGSTS.E.BYPASS.LTC128B.128 [R8+0x10c00], desc[UR40][R4.64], !P0 ;  /* 0x10c000000408afae */ /* 0x000fe8000c101d68 */
[----:B------:R0:W-:Y:S01]  /*211a0*/  @!P2 LDGSTS.E.BYPASS.LTC128B.128 [R8+0x14c00], desc[UR40][R4.64+0x80], !P1 ;  /* 0x14c000800408afae */ /* 0x0001e2000c901d68 */
[----:B------:R-:W-:Y:S01]  /*211b0*/  MOV R13, R2 ;  /* 0x00000002000d7202 */ /* 0x000fe20000000f00 */
[----:B------:R-:W-:Y:S02]  /*211c0*/  IMAD.MOV.U32 R12, RZ, RZ, 0x3 ;  /* 0x00000003ff0c7424 */ /* 0x000fe400078e00ff */
[----:B0-----:R-:W-:-:S05]  /*211d0*/  VIADD R4, R17, 0x20 ;  /* 0x0000002011047836 */ /* 0x001fca0000000000 */
[----:B------:R-:W-:Y:S01]  /*211e0*/  ISETP.GE.AND P2, PT, R4, R0, PT ;  /* 0x000000000400720c */ /* 0x000fe20003f46270 */
[----:B------:R-:W-:-:S12]  /*211f0*/  IMAD.MOV.U32 R4, RZ, RZ, R14 ;  /* 0x000000ffff047224 */ /* 0x000fd800078e000e */
[----:B------:R-:W-:Y:S05]  /*21200*/  WARPSYNC.COLLECTIVE R15, `(.L_x_9861) ;  /* 0x000000000f087348 */ /* 0x000fea0003c00000 */
[----:B------:R0:W1:Y:S02]  /*21210*/  SHFL.IDX P6, R14, R13, R12, R11 ;  /* 0x0000000c0d0e7389 */ /* 0x00006400000c000b */
[----:B01----:R-:W-:Y:S01]  /*21220*/  ENDCOLLECTIVE ;  /* 0x000000000000791b */ /* 0x003fe20003800000 */
.L_x_9861:
        /* <DEDUP_REMOVED lines=9> */
.L_x_9862:
[----:B------:R-:W-:-:S05]  /*212c0*/  @!P2 LOP3.LUT R5, R5, R4, RZ, 0x3c, !PT ;  /* 0x000000040505a212 */ /* 0x000fca00078e3cff */
[----:B------:R-:W-:Y:S01]  /*212d0*/  @!PT LDS RZ, [RZ] ;  /* 0x00000000fffff984 */ /* 0x000fe20000000800 */
[----:B------:R-:W-:Y:S01]  /*212e0*/  @!PT LDS RZ, [RZ] ;  /* 0x00000000fffff984 */ /* 0x000fe20000000800 */
[----:B------:R-:W-:Y:S01]  /*212f0*/  @!PT LDS RZ, [RZ] ;  /* 0x00000000fffff984 */ /* 0x000fe20000000800 */
[----:B------:R-:W-:Y:S04]  /*21300*/  @!P2 LDGSTS.E.BYPASS.LTC128B.128 [R8+0x11400], desc[UR40][R4.64], !P0 ;  /* 0x114000000408afae */ /* 0x000fe8000c101d68 */
[----:B------:R0:W-:Y:S01]  /*21310*/  @!P2 LDGSTS.E.BYPASS.LTC128B.128 [R8+0x15400], desc[UR40][R4.64+0x80], !P1 ;  /* 0x154000800408afae */ /* 0x0001e2000c901d68 */
[----:B------:R-:W-:Y:S02]  /*21320*/  IMAD.MOV.U32 R13, RZ, RZ, R2 ;  /* 0x000000ffff0d7224 */ /* 0x000fe400078e0002 */
[----:B------:R-:W-:Y:S02]  /*21330*/  IMAD.MOV.U32 R12, RZ, RZ, 0x4 ;  /* 0x00000004ff0c7424 */ /* 0x000fe400078e00ff */
[----:B0-----:R-:W-:-:S05]  /*21340*/  VIADD R4, R17, 0x30 ;  /* 0x0000003011047836 */ /* 0x001fca0000000000 */
[----:B------:R-:W-:Y:S01]  /*21350*/  ISETP.GE.AND P2, PT, R4, R0, PT ;  /* 0x000000000400720c */ /* 0x000fe20003f46270 */
[----:B------:R-:W-:-:S12]  /*21360*/  IMAD.MOV.U32 R4, RZ, RZ, R14 ;  /* 0x000000ffff047224 */ /* 0x000fd800078e000e */
[----:B------:R-:W-:Y:S05]  /*21370*/  WARPSYNC.COLLECTIVE R15, `(.L_x_9863) ;  /* 0x000000000f087348 */ /* 0x000fea0003c00000 */
[----:B------:R0:W1:Y:S02]  /*21380*/  SHFL.IDX P6, R14, R13, R12, R11 ;  /* 0x0000000c0d0e7389 */ /* 0x00006400000c000b */
[----:B01----:R-:W-:Y:S01]  /*21390*/  ENDCOLLECTIVE ;  /* 0x000000000000791b */ /* 0x003fe20003800000 */
.L_x_9863:
        /* <DEDUP_REMOVED lines=9> */
.L_x_9864:
[----:B------:R-:W-:-:S05]  /*21430*/  @!P2 LOP3.LUT R5, R5, R4, RZ, 0x3c, !PT ;  /* 0x000000040505a212 */ /* 0x000fca00078e3cff */
[----:B------:R-:W-:Y:S01]  /*21440*/  @!PT LDS RZ, [RZ] ;  /* 0x00000000fffff984 */ /* 0x000fe20000000800 */
[----:B------:R-:W-:Y:S01]  /*21450*/  @!PT LDS RZ, [RZ] ;  /* 0x00000000fffff984 */ /* 0x000fe20000000800 */
[----:B------:R-:W-:Y:S01]  /*21460*/  @!PT LDS RZ, [RZ] ;  /* 0x00000000fffff984 */ /* 0x000fe20000000800 */
[----:B------:R-:W-:Y:S04]  /*21470*/  @!P2 LDGSTS.E.BYPASS.LTC128B.128 [R8+0x11c00], desc[UR40][R4.64], !P0 ;  /* 0x11c000000408afae */ /* 0x000fe8000c101d68 */
[----:B------:R0:W-:Y:S01]  /*21480*/  @!P2 LDGSTS.E.BYPASS.LTC128B.128 [R8+0x15c00], desc[UR40][R4.64+0x80], !P1 ;  /* 0x15c000800408afae */ /* 0x0001e2000c901d68 */
[----:B------:R-:W-:Y:S02]  /*21490*/  IMAD.MOV.U32 R13, RZ, RZ, R2 ;  /* 0x000000ffff0d7224 */ /* 0x000fe400078e0002 */
[----:B------:R-:W-:Y:S01]  /*214a0*/  IMAD.MOV.U32 R12, RZ, RZ, 0x5 ;  /* 0x00000005ff0c7424 */ /* 0x000fe200078e00ff */
[----:B0-----:R-:W-:-:S04]  /*214b0*/  IADD3 R4, R17, 0x40, RZ ;  /* 0x0000004011047810 */ /* 0x001fc80007ffe0ff */
[----:B------:R-:W-:Y:S01]  /*214c0*/  ISETP.GE.AND P2, PT, R4, R0, PT ;  /* 0x000000000400720c */ /* 0x000fe20003f46270 */
[----:B------:R-:W-:-:S12]  /*214d0*/  IMAD.MOV.U32 R4, RZ, RZ, R14 ;  /* 0x000000ffff047224 */ /* 0x000fd800078e000e */
[----:B------:R-:W-:Y:S05]  /*214e0*/  WARPSYNC.COLLECTIVE R15, `(.L_x_9865) ;  /* 0x000000000f087348 */ /* 0x000fea0003c00000 */
[----:B------:R0:W1:Y:S02]  /*214f0*/  SHFL.IDX P6, R14, R13, R12, R11 ;  /* 0x0000000c0d0e7389 */ /* 0x00006400000c000b */
[----:B01----:R-:W-:Y:S01]  /*21500*/  ENDCOLLECTIVE ;  /* 0x000000000000791b */ /* 0x003fe20003800000 */
.L_x_9865:
[----:B------:R-:W-:Y:S01]  /*21510*/  @!P2 LEA R5, P3, R9, R4, 0x1 ;  /* 0x000000040905a211 */ /* 0x000fe200078608ff */
[----:B------:R-:W-:-:S03]  /*21520*/  IMAD.MOV.U32 R13, RZ, RZ, R3 ;  /* 0x000000ffff0d7224 */ /* 0x000fc600078e0003 */
[----:B------:R-:W-:-:S04]  /*21530*/  @!P2 IADD3.X R4, RZ, R6, RZ, P3, !PT ;  /* 0x00000006ff04a210 */ /* 0x000fc80001ffe4ff */
[----:B------:R-:W-:-:S04]  /*21540*/  @!P2 LOP3.LUT R5, R5, R4, RZ, 0x3c, !PT ;  /* 0x000000040505a212 */ /* 0x000fc800078e3cff */
[----:B------:R-:W-:Y:S01]  /*21550*/  @!P2 LOP3.LUT R4, R5, R4, RZ, 0x3c, !PT ;  /* 0x000000040504a212 */ /* 0x000fe200078e3cff */
[----:B------:R-:W-:-:S07]  /*21560*/  IMAD.MOV.U32 R6, RZ, RZ, R14 ;  /* 0x000000ffff067224 */ /* 0x000fce00078e000e */
[----:B------:R-:W-:Y:S05]  /*21570*/  WARPSYNC.COLLECTIVE R15, `(.L_x_9866) ;  /* 0x000000000f087348 */ /* 0x000fea0003c00000 */
[----:B------:R0:W1:Y:S02]  /*21580*/  SHFL.IDX P6, R14, R13, R12, R11 ;  /* 0x0000000c0d0e7389 */ /* 0x00006400000c000b */
[----:B01----:R-:W-:Y:S01]  /*21590*/  ENDCOLLECTIVE ;  /* 0x000000000000791b */ /* 0x003fe20003800000 */
.L_x_9866:
        /* <DEDUP_REMOVED lines=9> */
[----:B------:R-:W-:Y:S02]  /*21630*/  ISETP.GE.AND P2, PT, R4, R0, PT ;  /* 0x000000000400720c */ /* 0x000fe40003f46270 */
[----:B------:R-:W-:-:S11]  /*21640*/  MOV R4, R14 ;  /* 0x0000000e00047202 */ /* 0x000fd60000000f00 */
[----:B------:R-:W-:Y:S05]  /*21650*/  WARPSYNC.COLLECTIVE R15, `(.L_x_9867) ;  /* 0x000000000f087348 */ /* 0x000fea0003c00000 */
[----:B------:R0:W1:Y:S02]  /*21660*/  SHFL.IDX P6, R14, R13, R12, R11 ;  /* 0x0000000c0d0e7389 */ /* 0x00006400000c000b */
[----:B01----:R-:W-:Y:S01]  /*21670*/  ENDCOLLECTIVE ;  /* 0x000000000000791b */ /* 0x003fe20003800000 */
.L_x_9867:
[----:B------:R-:W-:-:S05]  /*21680*/  @!P2 LEA R5, P3, R9, R4, 0x1 ;  /* 0x000000040905a211 */ /* 0x000fca00078608ff */
[----:B------:R-:W-:Y:S01]  /*21690*/  @!P2 IMAD.X R4, RZ, RZ, R6, P3 ;  /* 0x000000ffff04a224 */ /* 0x000fe200018e0606 */
[----:B------:R-:W-:-:S04]  /*216a0*/  MOV R13, R3 ;  /* 0x00000003000d7202 */ /* 0x000fc80000000f00 */
[----:B------:R-:W-:-:S04]  /*216b0*/  @!P2 LOP3.LUT R5, R5, R4, RZ, 0x3c, !PT ;  /* 0x000000040505a212 */ /* 0x000fc800078e3cff */
[----:B------:R-:W-:Y:S01]  /*216c0*/  @!P2 LOP3.LUT R4, R5, R4, RZ, 0x3c, !PT ;  /* 0x000000040504a212 */ /* 0x000fe200078e3cff */
[----:B------:R-:W-:-:S07]  /*216d0*/  IMAD.MOV.U32 R6, RZ, RZ, R14 ;  /* 0x000000ffff067224 */ /* 0x000fce00078e000e */
[----:B------:R-:W-:Y:S05]  /*216e0*/  WARPSYNC.COLLECTIVE R15, `(.L_x_9868) ;  /* 0x000000000f087348 */ /* 0x000fea0003c00000 */
[----:B------:R0:W1:Y:S02]  /*216f0*/  SHFL.IDX P6, R14, R13, R12, R11 ;  /* 0x0000000c0d0e7389 */ /* 0x00006400000c000b */
[----:B01----:R-:W-:Y:S01]  /*21700*/  ENDCOLLECTIVE ;  /* 0x000000000000791b */ /* 0x003fe20003800000 */
.L_x_9868:
        /* <DEDUP_REMOVED lines=14> */
.L_x_9869:
[----:B------:R-:W-:Y:S02]  /*217f0*/  @!P2 LEA R5, P3, R9, R4, 0x1 ;  /* 0x000000040905a211 */ /* 0x000fe400078608ff */
[----:B------:R-:W-:-:S03]  /*21800*/  MOV R13, R3 ;  /* 0x00000003000d7202 */ /* 0x000fc60000000f00 */
        /* <DEDUP_REMOVED lines=13> */
.L_x_9870:
[----:B------:R-:W-:Y:S01]  /*218e0*/  IMAD.MOV.U32 R3, RZ, RZ, R14 ;  /* 0x000000ffff037224 */ /* 0x000fe200078e000e */
[----:B------:R-:W-:Y:S06]  /*218f0*/  BRA `(.L_x_9871) ;  /* 0xffffff9c00447947 */ /* 0x000fec000383ffff */
.L_x_9681:
[----:B-1----:R-:W4:Y:S02]  /*21900*/  LDL R2, [R1+0x4] ;  /* 0x0000040001027983 */ /* 0x002f240000100800 */
[----:B----4-:R1:W4:Y:S02]  /*21910*/  SYNCS.PHASECHK.TRANS64.TRYWAIT P0, [R2+URZ+0x28820], R0 ;  /* 0x02882000020075a7 */ /* 0x010324000800017f */
[----:B----4-:R-:W-:Y:S05]  /*21920*/  @!P0 NANOSLEEP.SYNCS 0x989680 ;  /* 0x009896800000895d */ /* 0x010fea0003900000 */
[----:B------:R-:W4:Y:S02]  /*21930*/  @!P0 SYNCS.PHASECHK.TRANS64 P0, [R2+URZ+0x28820], R0 ;  /* 0x02882000020085a7 */ /* 0x000f24000800007f */
[----:B----4-:R-:W-:Y:S05]  /*21940*/  @!P0 BRA `(.L_x_9681) ;  /* 0xfffffffc00ec8947 */ /* 0x010fea000383ffff */
[----:B------:R-:W-:Y:S05]  /*21950*/  BRA `(.L_x_9872) ;  /* 0xffffff9c00b47947 */ /* 0x000fea000383ffff */
.L_x_9690:
[----:B--2---:R2:W3:Y:S02]  /*21960*/  SYNCS.PHASECHK.TRANS64.TRYWAIT P0, [R3+URZ+0x28840], R0 ;  /* 0x02884000030075a7 */ /* 0x0044e4000800017f */
[----:B---3--:R-:W-:Y:S05]  /*21970*/  @!P0 NANOSLEEP.SYNCS 0x989680 ;  /* 0x009896800000895d */ /* 0x008fea0003900000 */
[----:B------:R-:W3:Y:S02]  /*21980*/  @!P0 SYNCS.PHASECHK.TRANS64 P0, [R3+URZ+0x28840], R0 ;  /* 0x02884000030085a7 */ /* 0x000ee4000800007f */
[----:B---3--:R-:W-:Y:S05]  /*21990*/  @!P0 BRA `(.L_x_9690) ;  /* 0xfffffffc00f08947 */ /* 0x008fea000383ffff */
[----:B------:R-:W-:Y:S05]  /*219a0*/  BRA `(.L_x_9873) ;  /* 0xffffffa000787947 */ /* 0x000fea000383ffff */
.L_x_9696:
[----:B-1----:R1:W2:Y:S02]  /*219b0*/  SYNCS.PHASECHK.TRANS64.TRYWAIT P0, [R0+URZ+0x28860], R3 ;  /* 0x02886003000075a7 */ /* 0x0022a4000800017f */
[----:B--2---:R-:W-:Y:S05]  /*219c0*/  @!P0 NANOSLEEP.SYNCS 0x989680 ;  /* 0x009896800000895d */ /* 0x004fea0003900000 */
[----:B------:R-:W2:Y:S02]  /*219d0*/  @!P0 SYNCS.PHASECHK.TRANS64 P0, [R0+URZ+0x28860], R3 ;  /* 0x02886003000085a7 */ /* 0x000ea4000800007f */
[----:B--2---:R-:W-:Y:S05]  /*219e0*/  @!P0 BRA `(.L_x_9696) ;  /* 0xfffffffc00f08947 */ /* 0x004fea000383ffff */
[----:B------:R-:W-:Y:S05]  /*219f0*/  BRA `(.L_x_9874) ;  /* 0xffffffa400547947 */ /* 0x000fea000383ffff */
.L_x_9706:
[----:B--2---:R2:W3:Y:S02]  /*21a00*/  SYNCS.PHASECHK.TRANS64.TRYWAIT P0, [R3+URZ+0x28840], R2 ;  /* 0x02884002030075a7 */ /* 0x0044e4000800017f */
[----:B---3--:R-:W-:Y:S05]  /*21a10*/  @!P0 NANOSLEEP.SYNCS 0x989680 ;  /* 0x009896800000895d */ /* 0x008fea0003900000 */
[----:B------:R-:W3:Y:S02]  /*21a20*/  @!P0 SYNCS.PHASECHK.TRANS64 P0, [R3+URZ+0x28840], R2 ;  /* 0x02884002030085a7 */ /* 0x000ee4000800007f */
[----:B---3--:R-:W-:Y:S05]  /*21a30*/  @!P0 BRA `(.L_x_9706) ;  /* 0xfffffffc00f08947 */ /* 0x008fea000383ffff */
[----:B------:R-:W-:Y:S05]  /*21a40*/  BRA `(.L_x_9875) ;  /* 0xffffffa800fc7947 */ /* 0x000fea000383ffff */
.L_x_9712:
[----:B-1----:R1:W2:Y:S02]  /*21a50*/  SYNCS.PHASECHK.TRANS64.TRYWAIT P0, [R2+URZ+0x28860], R3 ;  /* 0x02886003020075a7 */ /* 0x0022a4000800017f */
[----:B--2---:R-:W-:Y:S05]  /*21a60*/  @!P0 NANOSLEEP.SYNCS 0x989680 ;  /* 0x009896800000895d */ /* 0x004fea0003900000 */
[----:B------:R-:W2:Y:S02]  /*21a70*/  @!P0 SYNCS.PHASECHK.TRANS64 P0, [R2+URZ+0x28860], R3 ;  /* 0x02886003020085a7 */ /* 0x000ea4000800007f */
[----:B--2---:R-:W-:Y:S05]  /*21a80*/  @!P0 BRA `(.L_x_9712) ;  /* 0xfffffffc00f08947 */ /* 0x004fea000383ffff */
[----:B------:R-:W-:Y:S05]  /*21a90*/  BRA `(.L_x_9876) ;  /* 0xffffffac00d87947 */ /* 0x000fea000383ffff */
.L_x_9722:
[----:B---3--:R3:W4:Y:S02]  /*21aa0*/  SYNCS.PHASECHK.TRANS64.TRYWAIT P0, [R3+URZ+0x28840], R2 ;  /* 0x02884002030075a7 */ /* 0x008724000800017f */
[----:B----4-:R-:W-:Y:S05]  /*21ab0*/  @!P0 NANOSLEEP.SYNCS 0x989680 ;  /* 0x009896800000895d */ /* 0x010fea0003900000 */
[----:B------:R-:W4:Y:S02]  /*21ac0*/  @!P0 SYNCS.PHASECHK.TRANS64 P0, [R3+URZ+0x28840], R2 ;  /* 0x02884002030085a7 */ /* 0x000f24000800007f */
[----:B----4-:R-:W-:Y:S05]  /*21ad0*/  @!P0 BRA `(.L_x_9722) ;  /* 0xfffffffc00f08947 */ /* 0x010fea000383ffff */
[----:B------:R-:W-:Y:S05]  /*21ae0*/  BRA `(.L_x_9877) ;  /* 0xffffffb4005c7947 */ /* 0x000fea000383ffff */
.L_x_9728:
[----:B-1----:R1:W2:Y:S02]  /*21af0*/  SYNCS.PHASECHK.TRANS64.TRYWAIT P0, [R2+URZ+0x28860], R5 ;  /* 0x02886005020075a7 */ /* 0x0022a4000800017f */
[----:B--2---:R-:W-:Y:S05]  /*21b00*/  @!P0 NANOSLEEP.SYNCS 0x989680 ;  /* 0x009896800000895d */ /* 0x004fea0003900000 */
[----:B------:R-:W2:Y:S02]  /*21b10*/  @!P0 SYNCS.PHASECHK.TRANS64 P0, [R2+URZ+0x28860], R5 ;  /* 0x02886005020085a7 */ /* 0x000ea4000800007f */
[----:B--2---:R-:W-:Y:S05]  /*21b20*/  @!P0 BRA `(.L_x_9728) ;  /* 0xfffffffc00f08947 */ /* 0x004fea000383ffff */
[----:B------:R-:W-:Y:S05]  /*21b30*/  BRA `(.L_x_9878) ;  /* 0xffffffb800347947 */ /* 0x000fea000383ffff */
.L_x_9740:
[----:B--2---:R2:W4:Y:S02]  /*21b40*/  SYNCS.PHASECHK.TRANS64.TRYWAIT P0, [R0+URZ+0x28860], R2 ;  /* 0x02886002000075a7 */ /* 0x004524000800017f */
[----:B----4-:R-:W-:Y:S05]  /*21b50*/  @!P0 NANOSLEEP.SYNCS 0x989680 ;  /* 0x009896800000895d */ /* 0x010fea0003900000 */
[----:B------:R-:W4:Y:S02]  /*21b60*/  @!P0 SYNCS.PHASECHK.TRANS64 P0, [R0+URZ+0x28860], R2 ;  /* 0x02886002000085a7 */ /* 0x000f24000800007f */
[----:B----4-:R-:W-:Y:S05]  /*21b70*/  @!P0 BRA `(.L_x_9740) ;  /* 0xfffffffc00f08947 */ /* 0x010fea000383ffff */
[----:B------:R-:W-:Y:S05]  /*21b80*/  BRA `(.L_x_9879) ;  /* 0xffffffbc00987947 */ /* 0x000fea000383ffff */
.L_x_9748:
[----:B------:R-:W-:Y:S01]  /*21b90*/  BSSY B0, `(.L_x_9880) ;  /* 0x0000008000007945 */ /* 0x000fe20003800000 */
[----:B0-----:R-:W-:Y:S02]  /*21ba0*/  IMAD.MOV.U32 R13, RZ, RZ, R16 ;  /* 0x000000ffff0d7224 */ /* 0x001fe400078e0010 */
[----:B------:R-:W-:Y:S02]  /*21bb0*/  IMAD.MOV.U32 R12, RZ, RZ, RZ ;  /* 0x000000ffff0c7224 */ /* 0x000fe400078e00ff */
[----:B--2---:R-:W-:Y:S02]  /*21bc0*/  IMAD.MOV.U32 R11, RZ, RZ, 0x1f ;  /* 0x0000001fff0b7424 */ /* 0x004fe400078e00ff */
[----:B------:R-:W-:-:S07]  /*21bd0*/  IMAD.MOV.U32 R15, RZ, RZ, -0x1 ;  /* 0xffffffffff0f7424 */ /* 0x000fce00078e00ff */
[----:B-1---5:R-:W-:Y:S05]  /*21be0*/  WARPSYNC.COLLECTIVE R15, `(.L_x_9881) ;  /* 0x000000000f087348 */ /* 0x022fea0003c00000 */
[----:B------:R0:W2:Y:S02]  /*21bf0*/  SHFL.IDX P6, R14, R13, R12, R11 ;  /* 0x0000000c0d0e7389 */ /* 0x0000a400000c000b */
[----:B012--5:R-:W-:Y:S01]  /*21c00*/  ENDCOLLECTIVE ;  /* 0x000000000000791b */ /* 0x027fe20003800000 */
.L_x_9881:
[----:B------:R-:W-:Y:S05]  /*21c10*/  BSYNC B0 ;  /* 0x0000000000007941 */ /* 0x000fea0003800000 */
.L_x_9880:
[----:B------:R-:W-:Y:S01]  /*21c20*/  IMAD.MOV.U32 R13, RZ, RZ, R16 ;  /* 0x000000ffff0d7224 */ /* 0x000fe200078e0010 */
[----:B------:R-:W-:Y:S01]  /*21c30*/  MOV R0, R14 ;  /* 0x0000000e00007202 */ /* 0x000fe20000000f00 */
[----:B------:R-:W-:Y:S01]  /*21c40*/  IMAD.MOV.U32 R12, RZ, RZ, 0x1 ;  /* 0x00000001ff0c7424 */ /* 0x000fe200078e00ff */
[----:B------:R-:W-:Y:S01]  /*21c50*/  IADD3 R4, R19, R6, RZ ;  /* 0x0000000613047210 */ /* 0x000fe20007ffe0ff */
[----:B------:R-:W-:Y:S01]  /*21c60*/  IMAD.MOV.U32 R11, RZ, RZ, 0x1f ;  /* 0x0000001fff0b7424 */ /* 0x000fe200078e00ff */
[----:B------:R-:W-:Y:S01]  /*21c70*/  LOP3.LUT P1, RZ, R7, 0x1, RZ, 0xc0, !PT ;  /* 0x0000000107ff7812 */ /* 0x000fe2000782c0ff */
[----:B------:R-:W-:-:S12]  /*21c80*/  IMAD.MOV.U32 R15, RZ, RZ, -0x1 ;  /* 0xffffffffff0f7424 */ /* 0x000fd800078e00ff */
[----:B------:R-:W-:Y:S05]  /*21c90*/  WARPSYNC.COLLECTIVE R15, `(.L_x_9882) ;  /* 0x000000000f087348 */ /* 0x000fea0003c00000 */
[----:B------:R0:W1:Y:S02]  /*21ca0*/  SHFL.IDX P6, R14, R13, R12, R11 ;  /* 0x0000000c0d0e7389 */ /* 0x00006400000c000b */
[----:B01----:R-:W-:Y:S01]  /*21cb0*/  ENDCOLLECTIVE ;  /* 0x000000000000791b */ /* 0x003fe20003800000 */
.L_x_9882:
        /* <DEDUP_REMOVED lines=16> */
.L_x_9883:
        /* <DEDUP_REMOVED lines=9> */
.L_x_9884:
        /* <DEDUP_REMOVED lines=8> */
.L_x_9885:
        /* <DEDUP_REMOVED lines=8> */
.L_x_9886:
        /* <DEDUP_REMOVED lines=8> */
.L_x_9887:
        /* <DEDUP_REMOVED lines=9> */
.L_x_9888:
[----:B------:R-:W-:Y:S01]  /*22060*/  IMAD.MOV.U32 R16, RZ, RZ, R14 ;  /* 0x000000ffff107224 */ /* 0x000fe200078e000e */
[----:B------:R-:W-:Y:S06]  /*22070*/  BRA `(.L_x_9889) ;  /* 0xffffffc000307947 */ /* 0x000fec000383ffff */
.L_x_9753:
[----:B------:R-:W-:Y:S01]  /*22080*/  BSSY B0, `(.L_x_9890) ;  /* 0x0000008000007945 */ /* 0x000fe20003800000 */
[----:B0----5:R-:W-:Y:S01]  /*22090*/  IMAD.MOV.U32 R13, RZ, RZ, R2 ;  /* 0x000000ffff0d7224 */ /* 0x021fe200078e0002 */
[----:B------:R-:W-:Y:S01]  /*220a0*/  MOV R15, 0xffffffff ;  /* 0xffffffff000f7802 */ /* 0x000fe20000000f00 */
[----:B------:R-:W-:Y:S02]  /*220b0*/  IMAD.MOV.U32 R12, RZ, RZ, 0x1 ;  /* 0x00000001ff0c7424 */ /* 0x000fe400078e00ff */
[----:B--2---:R-:W-:-:S07]  /*220c0*/  IMAD.MOV.U32 R11, RZ, RZ, RZ ;  /* 0x000000ffff0b7224 */ /* 0x004fce00078e00ff */
[----:B-1----:R-:W-:Y:S05]  /*220d0*/  WARPSYNC.COLLECTIVE R15, `(.L_x_9891) ;  /* 0x000000000f087348 */ /* 0x002fea0003c00000 */
[----:B------:R0:W2:Y:S02]  /*220e0*/  SHFL.UP P6, R14, R13, R12, R11 ;  /* 0x0400000c0d0e7389 */ /* 0x0000a400000c000b */
[----:B012---:R-:W-:Y:S01]  /*220f0*/  ENDCOLLECTIVE ;  /* 0x000000000000791b */ /* 0x007fe20003800000 */
.L_x_9891:
[----:B------:R-:W-:Y:S05]  /*22100*/  BSYNC B0 ;  /* 0x0000000000007941 */ /* 0x000fea0003800000 */
.L_x_9890:
[----:B------:R-:W2:Y:S01]  /*22110*/  LDL R3, [R1+0x8] ;  /* 0x0000080001037983 */ /* 0x000ea20000100800 */
[----:B------:R-:W-:Y:S01]  /*22120*/  IMAD.MOV.U32 R12, RZ, RZ, 0x2 ;  /* 0x00000002ff0c7424 */ /* 0x000fe200078e00ff */
[----:B------:R-:W-:Y:S01]  /*22130*/  MOV R15, 0xffffffff ;  /* 0xffffffff000f7802 */ /* 0x000fe20000000f00 */
[----:B------:R-:W-:Y:S01]  /*22140*/  IMAD.MOV.U32 R11, RZ, RZ, RZ ;  /* 0x000000ffff0b7224 */ /* 0x000fe200078e00ff */
        /* <DEDUP_REMOVED lines=8> */
.L_x_9892:
        /* <DEDUP_REMOVED lines=8> */
.L_x_9893:
        /* <DEDUP_REMOVED lines=8> */
.L_x_9894:
        /* <DEDUP_REMOVED lines=8> */
.L_x_9895:
        /* <DEDUP_REMOVED lines=9> */
.L_x_9896:
[----:B------:R-:W-:Y:S01]  /*223e0*/  MOV R16, R14 ;  /* 0x0000000e00107202 */ /* 0x000fe20000000f00 */
[----:B------:R-:W-:Y:S06]  /*223f0*/  BRA `(.L_x_9897) ;  /* 0xffffffbc00f07947 */ /* 0x000fec000383ffff */
.L_x_9755:
[----:B------:R-:W-:Y:S01]  /*22400*/  BSSY B0, `(.L_x_9898) ;  /* 0x0000006000007945 */ /* 0x000fe20003800000 */
[----:B------:R-:W-:Y:S01]  /*22410*/  PLOP3.LUT P6, PT, P6, PT, PT, 0x8, 0x0 ;  /* 0x000000000000781c */ /* 0x000fe200037ce170 */
[----:B------:R-:W-:-:S12]  /*22420*/  IMAD.MOV.U32 R15, RZ, RZ, -0x1 ;  /* 0xffffffffff0f7424 */ /* 0x000fd800078e00ff */
[----:B012--5:R-:W-:Y:S05]  /*22430*/  WARPSYNC.COLLECTIVE R15, `(.L_x_9899) ;  /* 0x000000000f087348 */ /* 0x027fea0003c00000 */
[----:B------:R-:W-:Y:S01]  /*22440*/  VOTE.ANY R14, PT, P6 ;  /* 0x00000000000e7806 */ /* 0x000fe200030e0100 */
[----:B012--5:R-:W-:Y:S06]  /*22450*/  ENDCOLLECTIVE ;  /* 0x000000000000791b */ /* 0x027fec0003800000 */
.L_x_9899:
[----:B------:R-:W-:Y:S05]  /*22460*/  BSYNC B0 ;  /* 0x0000000000007941 */ /* 0x000fea0003800000 */
.L_x_9898:
[----:B------:R-:W-:Y:S01]  /*22470*/  IMAD.MOV.U32 R6, RZ, RZ, R14 ;  /* 0x000000ffff067224 */ /* 0x000fe200078e000e */
[----:B------:R-:W-:Y:S01]  /*22480*/  MOV R15, 0xffffffff ;  /* 0xffffffff000f7802 */ /* 0x000fe20000000f00 */
[----:B------:R-:W-:Y:S02]  /*22490*/  IMAD.MOV.U32 R13, RZ, RZ, R2 ;  /* 0x000000ffff0d7224 */ /* 0x000fe400078e0002 */
[----:B------:R-:W0:Y:S01]  /*224a0*/  POPC R5, R6 ;  /* 0x0000000600057309 */ /* 0x000e220000000000 */
[----:B------:R-:W-:Y:S02]  /*224b0*/  IMAD.MOV.U32 R11, RZ, RZ, 0x1f ;  /* 0x0000001fff0b7424 */ /* 0x000fe400078e00ff */
[----:B0-----:R-:W-:-:S07]  /*224c0*/  IMAD.MOV.U32 R12, RZ, RZ, R5 ;  /* 0x000000ffff0c7224 */ /* 0x001fce00078e0005 */
[----:B------:R-:W-:Y:S05]  /*224d0*/  WARPSYNC.COLLECTIVE R15, `(.L_x_9900) ;  /* 0x000000000f087348 */ /* 0x000fea0003c00000 */
[----:B------:R0:W1:Y:S02]  /*224e0*/  SHFL.IDX P6, R14, R13, R12, R11 ;  /* 0x0000000c0d0e7389 */ /* 0x00006400000c000b */
[----:B01----:R-:W-:Y:S01]  /*224f0*/  ENDCOLLECTIVE ;  /* 0x000000000000791b */ /* 0x003fe20003800000 */
.L_x_9900:
[----:B------:R-:W-:Y:S01]  /*22500*/  IMAD.MOV.U32 R17, RZ, RZ, R14 ;  /* 0x000000ffff117224 */ /* 0x000fe200078e000e */
[----:B------:R-:W-:Y:S06]  /*22510*/  BRA `(.L_x_9901) ;  /* 0xffffffbc00e07947 */ /* 0x000fec000383ffff */
.L_x_9757:
[----:B------:R-:W-:Y:S01]  /*22520*/  BSSY B0, `(.L_x_9902) ;  /* 0x0000007000007945 */ /* 0x000fe20003800000 */
[----:B0-----:R-:W-:Y:S02]  /*22530*/  IMAD.MOV.U32 R13, RZ, RZ, R3 ;  /* 0x000000ffff0d7224 */ /* 0x001fe400078e0003 */
[----:B--2---:R-:W-:Y:S02]  /*22540*/  IMAD.MOV.U32 R11, RZ, RZ, 0x1f ;  /* 0x0000001fff0b7424 */ /* 0x004fe400078e00ff */
[----:B------:R-:W-:-:S07]  /*22550*/  IMAD.MOV.U32 R15, RZ, RZ, -0x1 ;  /* 0xffffffffff0f7424 */ /* 0x000fce00078e00ff */
[----:B-1-345:R-:W-:Y:S05]  /*22560*/  WARPSYNC.COLLECTIVE R15, `(.L_x_9903) ;  /* 0x000000000f087348 */ /* 0x03afea0003c00000 */
[----:B------:R0:W2:Y:S02]  /*22570*/  SHFL.IDX P6, R14, R13, R12, R11 ;  /* 0x0000000c0d0e7389 */ /* 0x0000a400000c000b */
[----:B012345:R-:W-:Y:S01]  /*22580*/  ENDCOLLECTIVE ;  /* 0x000000000000791b */ /* 0x03ffe20003800000 */
.L_x_9903:
[----:B------:R-:W-:Y:S05]  /*22590*/  BSYNC B0 ;  /* 0x0000000000007941 */ /* 0x000fea0003800000 */
.L_x_9902:
[----:B------:R-:W-:Y:S01]  /*225a0*/  IMAD.MOV.U32 R3, RZ, RZ, R14 ;  /* 0x000000ffff037224 */ /* 0x000fe200078e000e */
[----:B------:R-:W-:Y:S06]  /*225b0*/  BRA `(.L_x_9904) ;  /* 0xffffffbc00d47947 */ /* 0x000fec000383ffff */
.L_x_9761:
[----:B0-----:R0:W1:Y:S02]  /*225c0*/  SYNCS.PHASECHK.TRANS64.TRYWAIT P0, [R0+URZ+0x28820], R3 ;  /* 0x02882003000075a7 */ /* 0x001064000800017f */
[----:B-1----:R-:W-:Y:S05]  /*225d0*/  @!P0 NANOSLEEP.SYNCS 0x989680 ;  /* 0x009896800000895d */ /* 0x002fea0003900000 */
[----:B------:R-:W1:Y:S02]  /*225e0*/  @!P0 SYNCS.PHASECHK.TRANS64 P0, [R0+URZ+0x28820], R3 ;  /* 0x02882003000085a7 */ /* 0x000e64000800007f */
[----:B-1----:R-:W-:Y:S05]  /*225f0*/  @!P0 BRA `(.L_x_9761) ;  /* 0xfffffffc00f08947 */ /* 0x002fea000383ffff */
[----:B------:R-:W-:Y:S05]  /*22600*/  BRA `(.L_x_9905) ;  /* 0xffffffc400587947 */ /* 0x000fea000383ffff */
.L_x_9762:
[----:B------:R-:W1:Y:S01]  /*22610*/  S2R R2, SR_TID.X ;  /* 0x0000000000027919 */ /* 0x000e620000002100 */
[----:B------:R-:W-:Y:S01]  /*22620*/  BSSY B0, `(.L_x_9906) ;  /* 0x000000a000007945 */ /* 0x000fe20003800000 */
[----:B------:R-:W-:Y:S02]  /*22630*/  IMAD.MOV.U32 R12, RZ, RZ, RZ ;  /* 0x000000ffff0c7224 */ /* 0x000fe400078e00ff */
[----:B--2---:R-:W-:Y:S02]  /*22640*/  IMAD.MOV.U32 R11, RZ, RZ, 0x1f ;  /* 0x0000001fff0b7424 */ /* 0x004fe400078e00ff */
[----:B------:R-:W-:Y:S01]  /*22650*/  IMAD.MOV.U32 R15, RZ, RZ, -0x1 ;  /* 0xffffffffff0f7424 */ /* 0x000fe200078e00ff */
[----:B-1----:R-:W-:-:S04]  /*22660*/  SHF.R.U32.HI R2, RZ, 0x5, R2 ;  /* 0x00000005ff027819 */ /* 0x002fc80000011602 */
[----:B------:R-:W-:-:S04]  /*22670*/  LOP3.LUT R2, R2, 0x3, RZ, 0xc0, !PT ;  /* 0x0000000302027812 */ /* 0x000fc800078ec0ff */
[----:B------:R-:W-:-:S07]  /*22680*/  MOV R13, R2 ;  /* 0x00000002000d7202 */ /* 0x000fce0000000f00 */
[----:B0----5:R-:W-:Y:S05]  /*22690*/  WARPSYNC.COLLECTIVE R15, `(.L_x_9907) ;  /* 0x000000000f087348 */ /* 0x021fea0003c00000 */
[----:B------:R1:W2:Y:S02]  /*226a0*/  SHFL.IDX P6, R14, R13, R12, R11 ;  /* 0x0000000c0d0e7389 */ /* 0x0002a400000c000b */
[----:B012--5:R-:W-:Y:S01]  /*226b0*/  ENDCOLLECTIVE ;  /* 0x000000000000791b */ /* 0x027fe20003800000 */
.L_x_9907:
[----:B------:R-:W-:Y:S05]  /*226c0*/  BSYNC B0 ;  /* 0x0000000000007941 */ /* 0x000fea0003800000 */
.L_x_9906:
[----:B------:R-:W-:Y:S05]  /*226d0*/  BRA `(.L_x_9908) ;  /* 0xffffffc400407947 */ /* 0x000fea000383ffff */
.L_x_9763:
[----:B------:R-:W-:Y:S01]  /*226e0*/  BSSY B0, `(.L_x_9909) ;  /* 0x0000006000007945 */ /* 0x000fe20003800000 */
[----:B------:R-:W-:-:S07]  /*226f0*/  IMAD.MOV.U32 R15, RZ, RZ, -0x1 ;  /* 0xffffffffff0f7424 */ /* 0x000fce00078e00ff */
[----:B012--5:R-:W-:Y:S05]  /*22700*/  WARPSYNC.COLLECTIVE R15, `(.L_x_9910) ;  /* 0x000000000f0c7348 */ /* 0x027fea0003c00000 */
[----:B------:R-:W-:Y:S02]  /*22710*/  ELECT P6, UR62, PT ;  /* 0x00000000003e782f */ /* 0x000fe400038c0000 */
[----:B------:R-:W-:Y:S01]  /*22720*/  MOV R14, UR62 ;  /* 0x0000003e000e7c02 */ /* 0x000fe20008000f00 */
[----:B012--5:R-:W-:Y:S10]  /*22730*/  ENDCOLLECTIVE ;  /* 0x000000000000791b */ /* 0x027ff40003800000 */
.L_x_9910:
[----:B------:R-:W-:Y:S05]  /*22740*/  BSYNC B0 ;  /* 0x0000000000007941 */ /* 0x000fea0003800000 */
.L_x_9909:
[----:B------:R-:W-:Y:S05]  /*22750*/  BRA `(.L_x_9911) ;  /* 0xffffffc400347947 */ /* 0x000fea000383ffff */
.L_x_9765:
[----:B0-----:R0:W1:Y:S02]  /*22760*/  SYNCS.PHASECHK.TRANS64.TRYWAIT P0, [R6+URZ], R5 ;  /* 0x00000005060075a7 */ /* 0x001064000800017f */
[----:B-1----:R-:W-:Y:S05]  /*22770*/  @!P0 NANOSLEEP.SYNCS 0x989680 ;  /* 0x009896800000895d */ /* 0x002fea0003900000 */
[----:B------:R-:W1:Y:S02]  /*22780*/  @!P0 SYNCS.PHASECHK.TRANS64 P0, [R6+URZ], R5 ;  /* 0x00000005060085a7 */ /* 0x000e64000800007f */
[----:B-1----:R-:W-:Y:S05]  /*22790*/  @!P0 BRA `(.L_x_9765) ;  /* 0xfffffffc00f08947 */ /* 0x002fea000383ffff */
[----:B------:R-:W-:Y:S05]  /*227a0*/  BRA `(.L_x_9912) ;  /* 0xffffffc400707947 */ /* 0x000fea000383ffff */
.L_x_9766:
[----:B-1----:R1:W3:Y:S02]  /*227b0*/  SYNCS.PHASECHK.TRANS64.TRYWAIT P0, [R7+URZ], R2 ;  /* 0x00000002070075a7 */ /* 0x0022e4000800017f */
[----:B---3--:R-:W-:Y:S05]  /*227c0*/  @!P0 NANOSLEEP.SYNCS 0x989680 ;  /* 0x009896800000895d */ /* 0x008fea0003900000 */
[----:B------:R-:W3:Y:S02]  /*227d0*/  @!P0 SYNCS.PHASECHK.TRANS64 P0, [R7+URZ], R2 ;  /* 0x00000002070085a7 */ /* 0x000ee4000800007f */
[----:B---3--:R-:W-:Y:S05]  /*227e0*/  @!P0 BRA `(.L_x_9766) ;  /* 0xfffffffc00f08947 */ /* 0x008fea000383ffff */
[----:B------:R-:W-:Y:S05]  /*227f0*/  BRA `(.L_x_9913) ;  /* 0xffffffc400647947 */ /* 0x000fea000383ffff */
.L_x_9768:
[----:B---3--:R3:W4:Y:S02]  /*22800*/  SYNCS.PHASECHK.TRANS64.TRYWAIT P0, [R4+URZ], R5 ;  /* 0x00000005040075a7 */ /* 0x008724000800017f */
[----:B----4-:R-:W-:Y:S05]  /*22810*/  @!P0 NANOSLEEP.SYNCS 0x989680 ;  /* 0x009896800000895d */ /* 0x010fea0003900000 */
[----:B------:R-:W4:Y:S02]  /*22820*/  @!P0 SYNCS.PHASECHK.TRANS64 P0, [R4+URZ], R5 ;  /* 0x00000005040085a7 */ /* 0x000f24000800007f */
[----:B----4-:R-:W-:Y:S05]  /*22830*/  @!P0 BRA `(.L_x_9768) ;  /* 0xfffffffc00f08947 */ /* 0x010fea000383ffff */
[----:B------:R-:W-:Y:S05]  /*22840*/  BRA `(.L_x_9914) ;  /* 0xffffffc4006c7947 */ /* 0x000fea000383ffff */
.L_x_9915:
        /* <DEDUP_REMOVED lines=11> */
.L_x_15322:


//--------------------- .text._ZN7cutlass13device_kernelIN5flash11enable_sm90INS1_16FlashAttnFwdSm90INS1_25CollectiveMainloopFwdSm90ILi2EN4cute5tupleIJNS5_1CILi1EEES8_S8_EEENS6_IJNS7_ILi192EEENS7_ILi144EEENS7_ILi96EEEEEELi96ENS_6half_tEfNS_4arch4Sm90ELb0ELb0ELb0ELb0ELb0ELb0ELb0ELb0ELb1ELb1ELb0ELb0EEENS1_21CollectiveEpilogueFwdINS6_IJSA_SC_SB_EEES9_SE_SG_Li384ELb0ELb1ELb0ELb0EEENS1_29StaticPersistentTileSchedulerILb0EEEEEEEEEvNT_6ParamsE --------------------------
	.section	.text._ZN7cutlass13device_kernelIN5flash11enable_sm90INS1_16FlashAttnFwdSm90INS1_25CollectiveMainloopFwdSm90ILi2EN4cute5tupleIJNS5_1CILi1EEES8_S8_EEENS6_IJNS7_ILi192EEENS7_ILi144EEENS7_ILi96EEEEEELi96ENS_6half_tEfNS_4arch4Sm90ELb0ELb0ELb0ELb0ELb0ELb0ELb0ELb0ELb1ELb1ELb0ELb0EEENS1_21CollectiveEpilogueFwdINS6_IJSA_SC_SB_EEES9_SE_SG_Li384ELb0ELb1ELb0ELb0EEENS1_29StaticPersistentTileSchedulerILb0EEEEEEEEEvNT_6ParamsE,"ax",@progbits
	.align	128
.text._ZN7cutlass13device_kernelIN5flash11enable_sm90INS1_16FlashAttnFwdSm90INS1_25CollectiveMainloopFwdSm90ILi2EN4cute5tupleIJNS5_1CILi1EEES8_S8_EEENS6_IJNS7_ILi192EEENS7_ILi144EEENS7_ILi96EEEEEELi96ENS_6half_tEfNS_4arch4Sm90ELb0ELb0ELb0ELb0ELb0ELb0ELb0ELb0ELb1ELb1ELb0ELb0EEENS1_21CollectiveEpilogueFwdINS6_IJSA_SC_SB_EEES9_SE_SG_Li384ELb0ELb1ELb0ELb0EEENS1_29StaticPersistentTileSchedulerILb0EEEEEEEEEvNT_6ParamsE:
        .type           _ZN7cutlass13device_kernelIN5flash11enable_sm90INS1_16FlashAttnFwdSm90INS1_25CollectiveMainloopFwdSm90ILi2EN4cute5tupleIJNS5_1CILi1EEES8_S8_EEENS6_IJNS7_ILi192EEENS7_ILi144EEENS7_ILi96EEEEEELi96ENS_6half_tEfNS_4arch4Sm90ELb0ELb0ELb0ELb0ELb0ELb0ELb0ELb0ELb1ELb1ELb0ELb0EEENS1_21CollectiveEpilogueFwdINS6_IJSA_SC_SB_EEES9_SE_SG_Li384ELb0ELb1ELb0ELb0EEENS1_29StaticPersistentTileSchedulerILb0EEEEEEEEEvNT_6ParamsE,@function
        .size           _ZN7cutlass13device_kernelIN5flash11enable_sm90INS1_16FlashAttnFwdSm90INS1_25CollectiveMainloopFwdSm90ILi2EN4cute5tupleIJNS5_1CILi1EEES8_S8_EEENS6_IJNS7_ILi192EEENS7_ILi144EEENS7_ILi96EEEEEELi96ENS_6half_tEfNS_4arch4Sm90ELb0ELb0ELb0ELb0ELb0ELb0ELb0ELb0ELb1ELb1ELb0ELb0EEENS1_21CollectiveEpilogueFwdINS6_IJSA_SC_SB_EEES9_SE_SG_Li384ELb0ELb1ELb0ELb0EEENS1_29StaticPersistentTileSchedulerILb0EEEEEEEEEvNT_6ParamsE,(.L_x_15323 - _ZN7cutlass13device_kernelIN5flash11enable_sm90INS1_16FlashAttnFwdSm90INS1_25CollectiveMainloopFwdSm90ILi2EN4cute5tupleIJNS5_1CILi1EEES8_S8_EEENS6_IJNS7_ILi192EEENS7_ILi144EEENS7_ILi96EEEEEELi96ENS_6half_tEfNS_4arch4Sm90ELb0ELb0ELb0ELb0ELb0ELb0ELb0ELb0ELb1ELb1ELb0ELb0EEENS1_21CollectiveEpilogueFwdINS6_IJSA_SC_SB_EEES9_SE_SG_Li384ELb0ELb1ELb0ELb0EEENS1_29StaticPersistentTileSchedulerILb0EEEEEEEEEvNT_6ParamsE)
        .other          _ZN7cutlass13device_kernelIN5flash11enable_sm90INS1_16FlashAttnFwdSm90INS1_25CollectiveMainloopFwdSm90ILi2EN4cute5tupleIJNS5_1CILi1EEES8_S8_EEENS6_IJNS7_ILi192EEENS7_ILi144EEENS7_ILi96EEEEEELi96ENS_6half_tEfNS_4arch4Sm90ELb0ELb0ELb0ELb0ELb0ELb0ELb0ELb0ELb1ELb1ELb0ELb0EEENS1_21CollectiveEpilogueFwdINS6_IJSA_SC_SB_EEES9_SE_SG_Li384ELb0ELb1ELb0ELb0EEENS1_29StaticPersistentTileSchedulerILb0EEEEEEEEEvNT_6ParamsE,@"STO_CUDA_ENTRY STV_DEFAULT"
_ZN7cutlass13device_kernelIN5flash11enable_sm90INS1_16FlashAttnFwdSm90INS1_25CollectiveMainloopFwdSm90ILi2EN4cute5tupleIJNS5_1CILi1EEES8_S8_EEENS6_IJNS7_ILi192EEENS7_ILi144EEENS7_ILi96EEEEEELi96ENS_6half_tEfNS_4arch4Sm90ELb0ELb0ELb0ELb0ELb0ELb0ELb0ELb0ELb1ELb1ELb0ELb0EEENS1_21CollectiveEpilogueFwdINS6_IJSA_SC_SB_EEES9_SE_SG_Li384ELb0ELb1ELb0ELb0EEENS1_29StaticPersistentTileSchedulerILb0EEEEEEEEEvNT_6ParamsE:
        /* <DEDUP_REMOVED lines=17> */
.L_x_9917:
[----:B------:R-:W-:Y:S05]  /*0110*/  BSYNC B0 ;  /* 0x0000000000007941 */ /* 0x000fea0003800000 */
.L_x_9916:
        /* <DEDUP_REMOVED lines=40> */
.L_x_9918:
        /* <DEDUP_REMOVED lines=22> */
.L_x_9919:
        /* <DEDUP_REMOVED lines=18> */
.L_x_9920:
        /* <DEDUP_REMOVED lines=22> */
.L_x_9921:
        /* <DEDUP_REMOVED lines=22> */
.L_x_9922:
        /* <DEDUP_REMOVED lines=8> */
.L_x_9924:
[----:B------:R-:W-:-:S08]  /*0960*/  NOP ;  /* 0x0000000000007918 */ /* 0x000fd00000000000 */
[----:B------:R-:W0:Y:S02]  /*0970*/  USETMAXREG.TRY_ALLOC.CTAPOOL UP0, 0xa0 ;  /* 0x000000a0000079c8 */ /* 0x000e240008000600 */
[----:B0-----:R-:W-:-:S13]  /*0980*/  PLOP3.LUT P0, PT, PT, PT, UP0, 0x80, 0x0 ;  /* 0x000000000000781c */ /* 0x001fda0003f0f008 */
[----:B------:R-:W-:Y:S05]  /*0990*/  @!P0 BRA `(.L_x_9924) ;  /* 0xfffffffc00f08947 */ /* 0x000fea000383ffff */
[----:B--2---:R-:W0:Y:S01]  /*09a0*/  S2R R2, SR_TID.X ;  /* 0x0000000000027919 */ /* 0x004e220000002100 */
[----:B------:R-:W1:Y:S08]  /*09b0*/  S2UR UR4, SR_CTAID.X ;  /* 0x00000000000479c3 */ /* 0x000e700000002500 */
[----:B------:R-:W-:Y:S06]  /*09c0*/  BAR.ARV 0x8, 0x200 ;  /* 0x0208000000007b1d */ /* 0x000fec0000002000 */
[----:B0-----:R-:W-:-:S04]  /*09d0*/  LOP3.LUT R0, R2, 0xffffff80, RZ, 0xc0, !PT ;  /* 0xffffff8002007812 */ /* 0x001fc800078ec0ff */
[----:B------:R-:W-:Y:S02]  /*09e0*/  ISETP.NE.AND P0, PT, R0, 0x80, PT ;  /* 0x000000800000780c */ /* 0x000fe40003f05270 */
[----:B------:R-:W1:Y:S11]  /*09f0*/  LDC R0, c[0x0][0xc34] ;  /* 0x00030d00ff007b82 */ /* 0x000e760000000800 */
[----:B------:R-:W-:Y:S06]  /*0a00*/  @!P0 BAR.ARV 0x9, 0x100 ;  /* 0x0244000000008b1d */ /* 0x000fec0000002000 */
[----:B-1----:R-:W-:-:S13]  /*0a10*/  ISETP.LE.AND P0, PT, R0, UR4, PT ;  /* 0x0000000400007c0c */ /* 0x002fda000bf03270 */
[----:B------:R-:W-:Y:S05]  /*0a20*/  @P0 EXIT ;  /* 0x000000000000094d */ /* 0x000fea0003800000 */
[----:B------:R-:W2:Y:S01]  /*0a30*/  LDL.LU R12, [R1+0x24] ;  /* 0x00002400010c7983 */ /* 0x000ea20000300800 */
[----:B------:R-:W-:-:S05]  /*0a40*/  VIADD R147, R2, 0xffffff80 ;  /* 0xffffff8002937836 */ /* 0x000fca0000000000 */
[----:B------:R-:W-:-:S04]  /*0a50*/  SHF.R.S32.HI R0, RZ, 0x1f, R147 ;  /* 0x0000001fff007819 */ /* 0x000fc80000011493 */
[----:B------:R-:W-:-:S04]  /*0a60*/  LEA.HI R2, R0, R147, RZ, 0x4 ;  /* 0x0000009300027211 */ /* 0x000fc800078f20ff */
[----:B------:R-:W-:Y:S02]  /*0a70*/  LOP3.LUT R4, R2, 0xfffffff0, RZ, 0xc0, !PT ;  /* 0xfffffff002047812 */ /* 0x000fe400078ec0ff */
[----:B------:R-:W-:-:S03]  /*0a80*/  LEA.HI R153, R0, R147, RZ, 0x7 ;  /* 0x0000009300997211 */ /* 0x000fc600078f38ff */
[----:B------:R-:W-:Y:S01]  /*0a90*/  IMAD.IADD R4, R147, 0x1, -R4 ;  /* 0x0000000193047824 */ /* 0x000fe200078e0a04 */
[CC--:B------:R-:W-:Y:S02]  /*0aa0*/  LEA.HI R148, R0.reuse, R147.reuse, RZ, 0x2 ;  /* 0x0000009300947211 */ /* 0x0c0fe400078f10ff */
[----:B------:R-:W-:Y:S02]  /*0ab0*/  LEA.HI R0, R0, R147, RZ, 0x5 ;  /* 0x0000009300007211 */ /* 0x000fe400078f28ff */
[----:B------:R-:W-:Y:S02]  /*0ac0*/  SHF.R.S32.HI R3, RZ, 0x1f, R4 ;  /* 0x0000001fff037819 */ /* 0x000fe40000011404 */
[----:B------:R-:W-:Y:S02]  /*0ad0*/  LOP3.LUT R6, R153, 0xffffff80, RZ, 0xc0, !PT ;  /* 0xffffff8099067812 */ /* 0x000fe400078ec0ff */
[----:B------:R-:W-:Y:S02]  /*0ae0*/  SHF.R.S32.HI R9, RZ, 0x5, R0 ;  /* 0x00000005ff097819 */ /* 0x000fe40000011400 */
[----:B------:R-:W-:Y:S01]  /*0af0*/  LEA.HI R0, R3, R4, RZ, 0x3 ;  /* 0x0000000403007211 */ /* 0x000fe200078f18ff */
[----:B------:R-:W-:Y:S01]  /*0b00*/  IMAD.IADD R149, R147, 0x1, -R6 ;  /* 0x0000000193957824 */ /* 0x000fe200078e0a06 */
[----:B------:R-:W-:-:S02]  /*0b10*/  SHF.R.S32.HI R5, RZ, 0x4, R2 ;  /* 0x00000004ff057819 */ /* 0x000fc40000011402 */
[----:B------:R-:W-:Y:S01]  /*0b20*/  LOP3.LUT R8, R148, 0xfffffffc, RZ, 0xc0, !PT ;  /* 0xfffffffc94087812 */ /* 0x000fe200078ec0ff */
[----:B------:R-:W-:Y:S01]  /*0b30*/  IMAD.SHL.U32 R0, R0, 0x10, RZ ;  /* 0x0000001000007824 */ /* 0x000fe200078e00ff */
[----:B------:R-:W-:Y:S02]  /*0b40*/  LEA.HI R3, R3, R4, RZ, 0x2 ;  /* 0x0000000403037211 */ /* 0x000fe400078f10ff */
[----:B------:R-:W-:Y:S02]  /*0b50*/  SHF.R.S32.HI R6, RZ, 0x1f, R149 ;  /* 0x0000001fff067819 */ /* 0x000fe40000011495 */
[----:B------:R-:W-:Y:S01]  /*0b60*/  LEA.HI R2, R2, R5, RZ, 0x1 ;  /* 0x0000000502027211 */ /* 0x000fe200078f08ff */
[----:B------:R-:W-:Y:S01]  /*0b70*/  IMAD.IADD R147, R147, 0x1, -R8 ;  /* 0x0000000193937824 */ /* 0x000fe200078e0a08 */
[----:B------:R-:W-:Y:S01]  /*0b80*/  LOP3.LUT R7, R3, 0x7fffffc, RZ, 0xc0, !PT ;  /* 0x07fffffc03077812 */ /* 0x000fe200078ec0ff */
[----:B------:R-:W0:Y:S01]  /*0b90*/  S2UR UR5, SR_CgaCtaId ;  /* 0x00000000000579c3 */ /* 0x000e220000008800 */
[----:B------:R-:W-:-:S02]  /*0ba0*/  LOP3.LUT R0, R0, 0x7fffff80, RZ, 0xc0, !PT ;  /* 0x7fffff8000007812 */ /* 0x000fc400078ec0ff */
[----:B------:R-:W-:Y:S02]  /*0bb0*/  LEA.HI R8, R6, R149, RZ, 0x2 ;  /* 0x0000009506087211 */ /* 0x000fe400078f10ff */
[----:B------:R-:W-:Y:S02]  /*0bc0*/  LOP3.LUT R2, R2, 0x1ffffffe, RZ, 0xc0, !PT ;  /* 0x1ffffffe02027812 */ /* 0x000fe400078ec0ff */
[----:B------:R-:W-:Y:S01]  /*0bd0*/  SHF.R.S32.HI R3, RZ, 0x2, R3 ;  /* 0x00000002ff037819 */ /* 0x000fe20000011403 */
[----:B------:R-:W-:Y:S01]  /*0be0*/  IMAD.IADD R7, R4, 0x1, -R7 ;  /* 0x0000000104077824 */ /* 0x000fe200078e0a07 */
[----:B------:R-:W-:Y:S01]  /*0bf0*/  SHF.R.S32.HI R153, RZ, 0x7, R153 ;  /* 0x00000007ff997819 */ /* 0x000fe20000011499 */
[----:B------:R-:W-:Y:S01]  /*0c00*/  IMAD R0, R9, 0x100, R0 ;  /* 0x0000010009007824 */ /* 0x000fe200078e0200 */
[----:B------:R-:W-:Y:S01]  /*0c10*/  SHF.R.S32.HI R10, RZ, 0x2, R8 ;  /* 0x00000002ff0a7819 */ /* 0x000fe20000011408 */
[----:B------:R-:W-:Y:S01]  /*0c20*/  IMAD.IADD R2, R5, 0x1, -R2 ;  /* 0x0000000105027824 */ /* 0x000fe200078e0a02 */
[----:B------:R-:W-:Y:S01]  /*0c30*/  SHF.R.S32.HI R11, RZ, 0x1f, R8 ;  /* 0x0000001fff0b7819 */ /* 0x000fe20000011408 */
[----:B------:R-:W-:-:S02]  /*0c40*/  IMAD.SHL.U32 R3, R3, 0x40, RZ ;  /* 0x0000004003037824 */ /* 0x000fc400078e00ff */
[----:B------:R-:W-:Y:S01]  /*0c50*/  IMAD R7, R7, 0x10, R0 ;  /* 0x0000001007077824 */ /* 0x000fe200078e0200 */
[----:B------:R-:W-:Y:S01]  /*0c60*/  LEA.HI R11, R11, R10, RZ, 0x3 ;  /* 0x0000000a0b0b7211 */ /* 0x000fe200078f18ff */
[----:B------:R-:W-:Y:S01]  /*0c70*/  IMAD.HI R0, R153, 0x55555556, RZ ;  /* 0x5555555699007827 */ /* 0x000fe200078e02ff */
[----:B------:R-:W-:-:S03]  /*0c80*/  LOP3.LUT R3, R3, 0x40, RZ, 0xc0, !PT ;  /* 0x0000004003037812 */ /* 0x000fc600078ec0ff */
[----:B------:R-:W-:Y:S01]  /*0c90*/  IMAD.SHL.U32 R2, R2, 0x8, RZ ;  /* 0x0000000802027824 */ /* 0x000fe200078e00ff */
[----:B------:R-:W-:Y:S01]  /*0ca0*/  LOP3.LUT R11, R11, 0xfffffff8, RZ, 0xc0, !PT ;  /* 0xfffffff80b0b7812 */ /* 0x000fe200078ec0ff */
[----:B------:R-:W-:Y:S01]  /*0cb0*/  IMAD R13, R9, 0x10, R4 ;  /* 0x00000010090d7824 */ /* 0x000fe200078e0204 */
[----:B------:R-:W-:Y:S02]  /*0cc0*/  LEA.HI R6, R6, R149, RZ, 0x5 ;  /* 0x0000009506067211 */ /* 0x000fe400078f28ff */
[----:B------:R-:W-:Y:S01]  /*0cd0*/  LEA.HI R4, R0, R0, RZ, 0x1 ;  /* 0x0000000000047211 */ /* 0x000fe200078f08ff */
[--C-:B------:R-:W-:Y:S01]  /*0ce0*/  IMAD.U32 R156, R13, 0x20, R2.reuse ;  /* 0x000000200d9c7824 */ /* 0x100fe200078e0002 */
[----:B------:R-:W-:Y:S02]  /*0cf0*/  LOP3.LUT R0, R3, 0x8, R2, 0xf8, !PT ;  /* 0x0000000803007812 */ /* 0x000fe400078ef802 */
[----:B------:R-:W-:Y:S01]  /*0d00*/  SHF.R.U32.HI R3, RZ, 0x3, R3 ;  /* 0x00000003ff037819 */ /* 0x000fe20000011603 */
[----:B------:R-:W-:Y:S01]  /*0d10*/  IMAD.IADD R11, R10, 0x1, -R11 ;  /* 0x000000010a0b7824 */ /* 0x000fe200078e0a0b */
[----:B------:R-:W-:-:S02]  /*0d20*/  SHF.R.S32.HI R6, RZ, 0x5, R6 ;  /* 0x00000005ff067819 */ /* 0x000fc40000011406 */
[C---:B------:R-:W-:Y:S01]  /*0d30*/  LEA.HI R2, R147.reuse, R147, RZ, 0x1 ;  /* 0x0000009393027211 */ /* 0x040fe200078f08ff */
[----:B------:R-:W-:Y:S01]  /*0d40*/  IMAD.SHL.U32 R18, R147, 0x8, RZ ;  /* 0x0000000893127824 */ /* 0x000fe200078e00ff */
[----:B------:R-:W-:Y:S01]  /*0d50*/  LOP3.LUT R0, R0, R3, RZ, 0x3c, !PT ;  /* 0x0000000300007212 */ /* 0x000fe200078e3cff */
[----:B------:R-:W-:Y:S01]  /*0d60*/  IMAD R4, R4, -0x3, R153 ;  /* 0xfffffffd04047824 */ /* 0x000fe200078e0299 */
[----:B------:R-:W-:Y:S01]  /*0d70*/  LOP3.LUT R8, R8, 0x7ffffffc, RZ, 0xc0, !PT ;  /* 0x7ffffffc08087812 */ /* 0x000fe200078ec0ff */
[----:B------:R-:W-:Y:S01]  /*0d80*/  IMAD R11, R6, 0x10, R11 ;  /* 0x00000010060b7824 */ /* 0x000fe200078e020b */
[----:B------:R-:W-:Y:S01]  /*0d90*/  LOP3.LUT R2, R2, 0x1ffffffe, RZ, 0xc0, !PT ;  /* 0x1ffffffe02027812 */ /* 0x000fe200078ec0ff */
[----:B------:R-:W-:Y:S01]  /*0da0*/  UMOV UR37, 0x400 ;  /* 0x0000040000257882 */ /* 0x000fe20000000000 */
[----:B------:R-:W-:Y:S01]  /*0db0*/  IMAD.IADD R0, R0, 0x1, R7 ;  /* 0x0000000100007824 */ /* 0x000fe200078e0207 */
[----:B0-----:R-:W-:Y:S01]  /*0dc0*/  ULEA UR37, UR5, UR37, 0x18 ;  /* 0x0000002505257291 */ /* 0x001fe2000f8ec03f */
[----:B------:R-:W-:-:S02]  /*0dd0*/  VIADD R145, R18, 0x20 ;  /* 0x0000002012917836 */ /* 0x000fc40000000000 */
[----:B------:R-:W-:Y:S02]  /*0de0*/  VIADD R144, R18, 0x40 ;  /* 0x0000004012907836 */ /* 0x000fe40000000000 */
[----:B------:R-:W-:Y:S02]  /*0df0*/  IMAD.MOV.U32 R157, RZ, RZ, -0x2 ;  /* 0xfffffffeff9d7424 */ /* 0x000fe400078e00ff */
[----:B------:R-:W-:Y:S02]  /*0e00*/  IMAD.IADD R8, R149, 0x1, -R8 ;  /* 0x0000000195087824 */ /* 0x000fe400078e0a08 */
[----:B------:R-:W-:Y:S02]  /*0e10*/  IMAD R154, R4, 0x40, R11 ;  /* 0x00000040049a7824 */ /* 0x000fe400078e020b */
[----:B------:R-:W-:Y:S01]  /*0e20*/  IMAD.IADD R155, R147, 0x1, -R2 ;  /* 0x00000001939b7824 */ /* 0x000fe200078e0a02 */
[----:B------:R-:W-:Y:S01]  /*0e30*/  SHF.R.S32.HI R148, RZ, 0x2, R148 ;  /* 0x00000002ff947819 */ /* 0x000fe20000011494 */
[----:B------:R-:W-:Y:S01]  /*0e40*/  IMAD R157, R8, R157, 0x90 ;  /* 0x00000090089d7424 */ /* 0x000fe200078e029d */
[----:B------:R-:W-:Y:S01]  /*0e50*/  SHF.R.S32.HI R4, RZ, 0x1f, R145 ;  /* 0x0000001fff047819 */ /* 0x000fe20000011491 */
[----:B------:R-:W-:Y:S01]  /*0e60*/  IMAD.MOV.U32 R146, RZ, RZ, RZ ;  /* 0x000000ffff927224 */ /* 0x000fe200078e00ff */
[----:B------:R-:W-:Y:S01]  /*0e70*/  SHF.R.S32.HI R3, RZ, 0x1f, R144 ;  /* 0x0000001fff037819 */ /* 0x000fe20000011490 */
[----:B------:R-:W-:Y:S01]  /*0e80*/  IMAD.MOV.U32 R16, RZ, RZ, RZ ;  /* 0x000000ffff107224 */ /* 0x000fe200078e00ff */
[----:B------:R-:W-:Y:S01]  /*0e90*/  LEA R2, R0, UR37, 0x1 ;  /* 0x0000002500027c11 */ /* 0x000fe2000f8e08ff */
[----:B------:R-:W-:-:S02]  /*0ea0*/  IMAD R155, R155, 0x8, R154 ;  /* 0x000000089b9b7824 */ /* 0x000fc400078e029a */
[----:B------:R-:W-:Y:S01]  /*0eb0*/  IMAD.U32 R19, RZ, RZ, UR4 ;  /* 0x00000004ff137e24 */ /* 0x000fe2000f8e00ff */
[----:B------:R-:W-:Y:S01]  /*0ec0*/  UMOV UR36, URZ ;  /* 0x0000003f00247c82 */ /* 0x000fe20008000000 */
[----:B--2---:R-:W-:-:S07]  /*0ed0*/  LOP3.LUT R17, R12, 0x1, RZ, 0xfc, !PT ;  /* 0x000000010c117812 */ /* 0x004fce00078efcff */
.L_x_9949:
[----:B0-----:R-:W0:Y:S01]  /*0ee0*/  SHFL.IDX PT, R0, R153, RZ, 0x1f ;  /* 0x00001fff99007589 */ /* 0x001e2200000e0000 */
[----:B-1----:R-:W1:Y:S01]  /*0ef0*/  LDC R64, c[0x0][0x2f0] ;  /* 0x0000bc00ff407b82 */ /* 0x002e620000000800 */
[----:B------:R-:W-:Y:S01]  /*0f00*/  ULDC UR4, c[0x0][0xc38] ;  /* 0x00030e0000047ab9 */ /* 0x000fe20000000800 */
[----:B------:R-:W-:Y:S01]  /*0f10*/  R2UR UR11, R19 ;  /* 0x00000000130b72ca */ /* 0x000fe200000e0000 */
[----:B------:R-:W-:Y:S01]  /*0f20*/  UISETP.NE.AND UP1, UPT, UR4, 0x1, UPT ;  /* 0x000000010400788c */ /* 0x000fe2000bf25270 */
[----:B------:R-:W-:Y:S02]  /*0f30*/  ULDC.64 UR6, c[0x0][0x418] ;  /* 0x0001060000067ab9 */ /* 0x000fe40000000a00 */
[----:B------:R-:W-:Y:S01]  /*0f40*/  ULDC UR4, c[0x0][0xc44] ;  /* 0x0003110000047ab9 */ /* 0x000fe20000000800 */
[----:B------:R-:W-:Y:S02]  /*0f50*/  UISETP.NE.U32.AND UP0, UPT, UR6, URZ, UPT ;  /* 0x0000003f0600728c */ /* 0x000fe4000bf05070 */
[----:B------:R-:W-:-:S02]  /*0f60*/  UISETP.NE.AND UP2, UPT, UR4, 0x1, UPT ;  /* 0x000000010400788c */ /* 0x000fc4000bf45270 */
[----:B------:R-:W-:Y:S01]  /*0f70*/  UISETP.NE.AND.EX UP0, UPT, UR7, URZ, UPT, UP0 ;  /* 0x0000003f0700728c */ /* 0x000fe2000bf05300 */
[----:B------:R-:W-:Y:S01]  /*0f80*/  ULDC UR8, c[0x0][0x424] ;  /* 0x0001090000087ab9 */ /* 0x000fe20000000800 */
[----:B------:R-:W-:Y:S01]  /*0f90*/  UIADD3 UR9, UR37, 0x24300, URZ ;  /* 0x0002430025097890 */ /* 0x000fe2000fffe03f */
[----:B------:R-:W-:Y:S01]  /*0fa0*/  @UP1 ULDC UR4, c[0x0][0xc3c] ;  /* 0x00030f0000041ab9 */ /* 0x000fe20000000800 */
[----:B------:R-:W-:Y:S02]  /*0fb0*/  USEL UR8, UR8, 0x1, UP0 ;  /* 0x0000000108087887 */ /* 0x000fe40008000000 */
[----:B------:R-:W-:Y:S02]  /*0fc0*/  UIMAD.WIDE.U32 UR4, UR11, UR4, URZ ;  /* 0x000000040b0472a5 */ /* 0x000fe4000f8e003f */
[----:B------:R-:W-:Y:S01]  /*0fd0*/  ULOP3.LUT UP0, URZ, UR9, 0x9f, URZ, 0xc0, !UPT ;  /* 0x0000009f093f7892 */ /* 0x000fe2000f80c03f */
[----:B0-----:R-:W-:Y:S01]  /*0fe0*/  R2UR UR38, R0 ;  /* 0x00000000002672ca */ /* 0x001fe200000e0000 */
[----:B------:R-:W-:Y:S01]  /*0ff0*/  @UP1 ULDC UR10, c[0x0][0xc40] ;  /* 0x00031000000a1ab9 */ /* 0x000fe20000000800 */
[----:B------:R-:W-:Y:S01]  /*1000*/  UMOV UR12, UR11 ;  /* 0x0000000b000c7c82 */ /* 0x000fe20008000000 */
[----:B-1----:R-:W-:Y:S01]  /*1010*/  IMAD R64, R64, UR8, RZ ;  /* 0x0000000840407c24 */ /* 0x002fe2000f8e02ff */
[----:B------:R-:W-:Y:S01]  /*1020*/  @UP1 USHF.R.U32.HI UR12, URZ, UR10, UR5 ;  /* 0x0000000a3f0c1299 */ /* 0x000fe20008011605 */
[----:B------:R-:W-:-:S02]  /*1030*/  PLOP3.LUT P0, PT, PT, PT, UP0, 0x80, 0x0 ;  /* 0x000000000000781c */ /* 0x000fc40003f0f008 */
[----:B------:R-:W-:-:S03]  /*1040*/  VIADD R0, R64, 0x8f ;  /* 0x0000008f40007836 */ /* 0x000fc60000000000 */
[----:B------:R-:W-:Y:S01]  /*1050*/  IMAD.U32 R152, RZ, RZ, UR12 ;  /* 0x0000000cff987e24 */ /* 0x000fe2000f8e00ff */
[----:B------:R-:W-:Y:S01]  /*1060*/  UMOV UR8, UR12 ;  /* 0x0000000c00087c82 */ /* 0x000fe20008000000 */
[----:B------:R-:W-:Y:S01]  /*1070*/  IMAD.HI R0, R0, 0x38e38e39, RZ ;  /* 0x38e38e3900007827 */ /* 0x000fe200078e02ff */
[----:B------:R-:W-:-:S04]  /*1080*/  UIMAD.WIDE UR6, UR38, 0x55555556, URZ ;  /* 0x55555556260678a5 */ /* 0x000fc8000f8e023f */
[----:B------:R-:W-:Y:S01]  /*1090*/  ULEA.HI UR7, UR7, UR7, URZ, 0x1 ;  /* 0x0000000707077291 */ /* 0x000fe2000f8f083f */
[----:B------:R-:W-:-:S03]  /*10a0*/  SHF.R.U32.HI R3, RZ, 0x1f, R0 ;  /* 0x0000001fff037819 */ /* 0x000fc60000011600 */
[----:B------:R-:W-:Y:S01]  /*10b0*/  UIMAD UR40, UR7, -0x3, UR38 ;  /* 0xfffffffd072878a4 */ /* 0x000fe2000f8e0226 */
[----:B-----5:R-:W-:Y:S02]  /*10c0*/  LEA.HI.SX32 R22, R0, R3, 0x1b ;  /* 0x0000000300167211 */ /* 0x020fe400078fdaff */
[----:B------:R-:W-:Y:S02]  /*10d0*/  @UP2 ULDC.64 UR6, c[0x0][0xc48] ;  /* 0x0003120000062ab9 */ /* 0x000fe40000000a00 */
[----:B------:R-:W-:Y:S02]  /*10e0*/  UIMAD.WIDE.U32 UR4, UR12, UR6, URZ ;  /* 0x000000060c0472a5 */ /* 0x000fe4000f8e003f */
[----:B------:R-:W-:Y:S02]  /*10f0*/  ULEA UR6, UR40, UR9, 0xb ;  /* 0x0000000928067291 */ /* 0x000fe4000f8e583f */
[----:B------:R-:W-:Y:S02]  /*1100*/  @UP2 USHF.R.U32.HI UR8, URZ, UR7, UR5 ;  /* 0x000000073f082299 */ /* 0x000fe40008011605 */
[----:B------:R-:W-:Y:S01]  /*1110*/  USHF.R.U32.HI UR6, URZ, 0x4, UR6 ;  /* 0x000000043f067899 */ /* 0x000fe20008011606 */
[----:B------:R-:W-:-:S03]  /*1120*/  UMOV UR4, UR11 ;  /* 0x0000000b00047c82 */ /* 0x000fc60008000000 */
[----:B------:R-:W-:Y:S01]  /*1130*/  ULOP3.LUT UR39, UR6, 0x3fff, URZ, 0xc0, !UPT ;  /* 0x00003fff06277892 */ /* 0x000fe2000f8ec03f */
[----:B------:R-:W-:Y:S02]  /*1140*/  IMAD.U32 R151, RZ, RZ, UR8 ;  /* 0x00000008ff977e24 */ /* 0x000fe4000f8e00ff */
[----:B------:R-:W-:Y:S01]  /*1150*/  IMAD.U32 R150, RZ, RZ, UR4 ;  /* 0x00000004ff967e24 */ /* 0x000fe2000f8e00ff */
[----:B---34-:R-:W-:Y:S08]  /*1160*/  @!P0 BRA `(.L_x_9925) ;  /* 0x0000000000408947 */ /* 0x018ff00003800000 */
        /* <DEDUP_REMOVED lines=16> */
.L_x_9925:
[----:B------:R-:W-:Y:S02]  /*1270*/  LOP3.LUT R0, R146, 0x1, RZ, 0xc0, !PT ;  /* 0x0000000192007812 */ /* 0x000fe400078ec0ff */
[----:B------:R-:W-:Y:S02]  /*1280*/  ISETP.NE.AND P0, PT, R17, 0x3, PT ;  /* 0x000000031100780c */ /* 0x000fe40003f05270 */
[----:B------:R-:W-:-:S04]  /*1290*/  SHF.L.U32 R0, R0, 0x1f, RZ ;  /* 0x0000001f00007819 */ /* 0x000fc800000006ff */
[----:B------:R-:W0:Y:S02]  /*12a0*/  SYNCS.PHASECHK.TRANS64.TRYWAIT P1, [UR37+0x31c00], R0 ;  /* 0x031c0000ff0075a7 */ /* 0x000e240008020165 */
[----:B0-----:R-:W-:Y:S05]  /*12b0*/  @!P1 BRA `(.L_x_9926) ;  /* 0x000000cc00589947 */ /* 0x001fea0003800000 */
.L_x_10041:
[----:B------:R-:W-:Y:S05]  /*12c0*/  @!P0 BRA `(.L_x_9927) ;  /* 0x0000000000048947 */ /* 0x000fea0003800000 */
[----:B------:R-:W-:Y:S01]  /*12d0*/  BPT.TRAP 0x1 ;  /* 0x000000040000795c */ /* 0x000fe20000300000 */
.L_x_9927:
[----:B------:R-:W-:Y:S01]  /*12e0*/  IMAD.U32 R4, RZ, RZ, UR36 ;  /* 0x00000024ff047e24 */ /* 0x000fe2000f8e00ff */
[----:B0-----:R-:W-:-:S04]  /*12f0*/  SHF.L.U32 R3, R16, 0x1f, RZ ;  /* 0x0000001f10037819 */ /* 0x001fc800000006ff */
[----:B------:R-:W-:-:S04]  /*1300*/  LEA R4, R4, UR37, 0x3 ;  /* 0x0000002504047c11 */ /* 0x000fc8000f8e18ff */
[----:B------:R0:W1:Y:S01]  /*1310*/  SYNCS.PHASECHK.TRANS64.TRYWAIT P2, [R4+URZ+0x31c30], R3 ;  /* 0x031c3003040075a7 */ /* 0x000062000804017f */
[----:B------:R-:W-:Y:S05]  /*1320*/  @!P0 BRA `(.L_x_9928) ;  /* 0x0000000000048947 */ /* 0x000fea0003800000 */
[----:B------:R-:W-:Y:S01]  /*1330*/  BPT.TRAP 0x1 ;  /* 0x000000040000795c */ /* 0x000fe20000300000 */
.L_x_9928:
[----:B------:R-:W2:Y:S01]  /*1340*/  S2R R0, SR_TID.X ;  /* 0x0000000000007919 */ /* 0x000ea20000002100 */
[----:B------:R-:W-:Y:S01]  /*1350*/  IMAD.MOV.U32 R71, RZ, RZ, RZ ;  /* 0x000000ffff477224 */ /* 0x000fe200078e00ff */
[----:B--2---:R-:W-:Y:S01]  /*1360*/  LOP3.LUT P1, RZ, R0, 0x7f, RZ, 0xc0, !PT ;  /* 0x0000007f00ff7812 */ /* 0x004fe2000782c0ff */
[----:B-1----:R-:W-:-:S12]  /*1370*/  @P2 BRA `(.L_x_9929) ;  /* 0x0000000000082947 */ /* 0x002fd80003800000 */
[----:B------:R-:W1:Y:S02]  /*1380*/  SYNCS.PHASECHK.TRANS64.TRYWAIT P2, [R4+URZ+0x31c30], R3 ;  /* 0x031c3003040075a7 */ /* 0x000e64000804017f */
[----:B-1----:R-:W-:Y:S05]  /*1390*/  @!P2 BRA `(.L_x_9930) ;  /* 0x000000cc0038a947 */ /* 0x002fea0003800000 */
.L_x_9929:
[----:B------:R-:W-:Y:S05]  /*13a0*/  WARPSYNC.ALL ;  /* 0x0000000000007948 */ /* 0x000fea0003800000 */
[----:B------:R-:W-:Y:S01]  /*13b0*/  UIADD3 UR4, UR37, 0x16a00, URZ ;  /* 0x00016a0025047890 */ /* 0x000fe2000fffe03f */
[----:B------:R-:W-:Y:S01]  /*13c0*/  WARPGROUP.ARRIVE ;  /* 0x00000000000079c5 */ /* 0x000fe20000000000 */
[----:B------:R-:W-:Y:S01]  /*13d0*/  ULEA UR40, UR40, UR37, 0xc ;  /* 0x0000002528287291 */ /* 0x000fe2000f8e603f */
[----:B------:R-:W-:Y:S01]  /*13e0*/  IMAD.IADD R5, R157, 0x1, R64 ;  /* 0x000000019d057824 */ /* 0x000fe200078e0240 */
[----:B------:R-:W-:Y:S01]  /*13f0*/  USHF.R.U32.HI UR4, URZ, 0x4, UR4 ;  /* 0x000000043f047899 */ /* 0x000fe20008011604 */
[----:B------:R-:W-:Y:S01]  /*1400*/  P2R R9, PR, RZ, 0x2 ;  /* 0x00000002ff097803 */ /* 0x000fe20000000000 */
[----:B------:R-:W-:Y:S01]  /*1410*/  UIADD3 UR40, UR40, 0xda00, URZ ;  /* 0x0000da0028287890 */ /* 0x000fe2000fffe03f */
[----:B------:R-:W-:Y:S01]  /*1420*/  IMAD R5, R22, -0x90, R5 ;  /* 0xffffff7016057824 */ /* 0x000fe200078e0205 */
[----:B------:R-:W-:Y:S01]  /*1430*/  ULOP3.LUT UR4, UR4, 0x3fff, URZ, 0xc0, !UPT ;  /* 0x00003fff04047892 */ /* 0x000fe2000f8ec03f */
[----:B------:R-:W-:Y:S01]  /*1440*/  P2R R7, PR, RZ, 0x1 ;  /* 0x00000001ff077803 */ /* 0x000fe20000000000 */
[----:B------:R-:W-:-:S02]  /*1450*/  USHF.R.U32.HI UR40, URZ, 0x4, UR40 ;  /* 0x000000043f287899 */ /* 0x000fc40008011628 */
[----:B------:R-:W-:Y:S01]  /*1460*/  ULOP3.LUT UR6, UR4, 0x10000, URZ, 0xfc, !UPT ;  /* 0x0001000004067892 */ /* 0x000fe2000f8efc3f */
[C---:B------:R-:W-:Y:S01]  /*1470*/  ISETP.GT.AND P2, PT, R5.reuse, RZ, PT ;  /* 0x000000ff0500720c */ /* 0x040fe20003f44270 */
[----:B------:R-:W-:Y:S01]  /*1480*/  ULOP3.LUT UR5, UR40, 0x3fff, URZ, 0xc0, !UPT ;  /* 0x00003fff28057892 */ /* 0x000fe2000f8ec03f */
[C---:B------:R-:W-:Y:S01]  /*1490*/  ISETP.GT.AND P3, PT, R5.reuse, 0x1, PT ;  /* 0x000000010500780c */ /* 0x040fe20003f64270 */
[----:B------:R-:W-:Y:S01]  /*14a0*/  UIMAD UR4, UR36, 0x6c0, UR6 ;  /* 0x000006c0240478a4 */ /* 0x000fe2000f8e0206 */
[C---:B------:R-:W-:Y:S01]  /*14b0*/  ISETP.GT.AND P4, PT, R5.reuse, 0x8, PT ;  /* 0x000000080500780c */ /* 0x040fe20003f84270 */
[----:B------:R-:W-:Y:S01]  /*14c0*/  ULOP3.LUT UR5, UR5, 0x10000, URZ, 0xfc, !UPT ;  /* 0x0001000005057892 */ /* 0x000fe2000f8efc3f */
[C---:B------:R-:W-:Y:S01]  /*14d0*/  ISETP.GT.AND P5, PT, R5.reuse, 0x9, PT ;  /* 0x000000090500780c */ /* 0x040fe20003fa4270 */
[----:B------:R-:W-:Y:S01]  /*14e0*/  UMOV UR31, 0x80000020 ;  /* 0x80000020001f7882 */ /* 0x000fe20000000000 */
[----:B------:R-:W-:Y:S01]  /*14f0*/  UMOV UR29, 0x80000020 ;  /* 0x80000020001d7882 */ /* 0x000fe20000000000 */
[----:B------:R-:W-:Y:S01]  /*1500*/  UIADD3 UR7, UR4, 0xc0, URZ ;  /* 0x000000c004077890 */ /* 0x000fe2000fffe03f */
[C---:B------:R-:W-:Y:S01]  /*1510*/  ISETP.GT.AND P6, PT, R5.reuse, 0x41, PT ;  /* 0x000000410500780c */ /* 0x040fe20003fc4270 */
[----:B------:R-:W-:Y:S01]  /*1520*/  UMOV UR30, UR4 ;  /* 0x00000004001e7c82 */ /* 0x000fe20008000000 */
[----:B------:R-:W-:Y:S01]  /*1530*/  UMOV UR28, UR5 ;  /* 0x00000005001c7c82 */ /* 0x000fe20008000000 */
[----:B------:R-:W-:Y:S01]  /*1540*/  UIADD3 UR8, UR4, 0x100, URZ ;  /* 0x0000010004087890 */ /* 0x000fe2000fffe03f */
[----:B------:R-:W-:Y:S01]  /*1550*/  HGMMA.64x16x16.F32 R96, gdesc[UR28], RZ, !UPT, gsb0 ;  /* 0x002000001c6079f0 */ /* 0x000fe2000c0008ff */
[----:B------:R-:W-:Y:S01]  /*1560*/  UIADD3 UR30, UR4, 0x40, URZ ;  /* 0x00000040041e7890 */ /* 0x000fe2000fffe03f */
[C---:B------:R-:W-:Y:S01]  /*1570*/  ISETP.GT.AND P1, PT, R5.reuse, 0x69, PT ;  /* 0x000000690500780c */ /* 0x040fe20003f24270 */
[----:B------:R-:W-:Y:S01]  /*1580*/  UMOV UR31, 0x80000020 ;  /* 0x80000020001f7882 */ /* 0x000fe20000000000 */
[----:B------:R-:W-:Y:S01]  /*1590*/  UIADD3 UR9, UR4, 0x140, URZ ;  /* 0x0000014004097890 */ /* 0x000fe2000fffe03f */
[----:B------:R-:W-:Y:S01]  /*15a0*/  ISETP.GT.AND P0, PT, R5, 0x70, PT ;  /* 0x000000700500780c */ /* 0x000fe20003f04270 */
[----:B------:R-:W-:-:S02]  /*15b0*/  UIADD3 UR10, UR4, 0x180, URZ ;  /* 0x00000180040a7890 */ /* 0x000fc4000fffe03f */
[----:B------:R-:W-:Y:S02]  /*15c0*/  UIADD3 UR11, UR5, 0x2, URZ ;  /* 0x00000002050b7890 */ /* 0x000fe4000fffe03f */
[----:B------:R-:W-:Y:S02]  /*15d0*/  UIADD3 UR12, UR4, 0x102, URZ ;  /* 0x00000102040c7890 */ /* 0x000fe4000fffe03f */
[----:B------:R-:W-:Y:S02]  /*15e0*/  UIADD3 UR13, UR4, 0x142, URZ ;  /* 0x00000142040d7890 */ /* 0x000fe4000fffe03f */
[----:B------:R-:W-:Y:S02]  /*15f0*/  UIADD3 UR14, UR4, 0x182, URZ ;  /* 0x00000182040e7890 */ /* 0x000fe4000fffe03f */
[----:B------:R-:W-:Y:S02]  /*1600*/  UIADD3 UR15, UR5, 0x300, URZ ;  /* 0x00000300050f7890 */ /* 0x000fe4000fffe03f */
        /* <DEDUP_REMOVED lines=52> */
[----:B------:R-:W-:Y:S01]  /*1950*/  UMOV UR8, UR11 ;  /* 0x0000000b00087c82 */ /* 0x000fe20008000000 */
[----:B------:R-:W-:Y:S01]  /*1960*/  UMOV UR11, 0x80000020 ;  /* 0x80000020000b7882 */ /* 0x000fe20000000000 */
        /* <DEDUP_REMOVED lines=89> */
[----:B------:R-:W-:Y:S01]  /*1f00*/  UMOV UR16, UR11 ;  /* 0x0000000b00107c82 */ /* 0x000fe20008000000 */
        /* <DEDUP_REMOVED lines=123> */
[----:B01----:R-:W-:Y:S01]  /*26c0*/  FMNMX.FTZ R3, R96, R97, !PT ;  /* 0x0000006160037209 */ /* 0x003fe20007810000 */
        /* <DEDUP_REMOVED lines=60> */
[----:B------:R-:W-:Y:S01]  /*2a90*/  UMOV UR26, UR5 ;  /* 0x00000005001a7c82 */ /* 0x000fe20008000000 */
[----:B------:R-:W-:Y:S01]  /*2aa0*/  UMOV UR27, 0x80000020 ;  /* 0x80000020001b7882 */ /* 0x000fe20000000000 */
[----:B------:R-:W-:Y:S01]  /*2ab0*/  UIADD3 UR5, UR4, 0x642, URZ ;  /* 0x0000064204057890 */ /* 0x000fe2000fffe03f */
[----:B------:R-:W-:-:S02]  /*2ac0*/  FSEL R120, R76, -INF , P4 ;  /* 0xff8000004c787808 */ /* 0x000fc40002000000 */
[----:B------:R-:W-:Y:S02]  /*2ad0*/  FMNMX.FTZ R3, R114, R3, !PT ;  /* 0x0000000372037209 */ /* 0x000fe40007810000 */
[----:B------:R-:W-:Y:S02]  /*2ae0*/  FSEL R74, R74, -INF , P2 ;  /* 0xff8000004a4a7808 */ /* 0x000fe40001000000 */
[----:B------:R-:W-:Y:S02]  /*2af0*/  FSEL R122, R77, -INF , P5 ;  /* 0xff8000004d7a7808 */ /* 0x000fe40002800000 */
[----:B------:R-:W-:Y:S02]  /*2b00*/  ISETP.GT.AND P2, PT, R5, 0x40, PT ;  /* 0x000000400500780c */ /* 0x000fe40003f44270 */
[----:B------:R-:W-:Y:S02]  /*2b10*/  FMNMX.FTZ R3, R120, R3, !PT ;  /* 0x0000000378037209 */ /* 0x000fe40007810000 */
[----:B------:R-:W-:-:S02]  /*2b20*/  FSEL R66, R79, -INF , P5 ;  /* 0xff8000004f427808 */ /* 0x000fc40002800000 */
[----:B------:R-:W-:Y:S02]  /*2b30*/  FMNMX.FTZ R3, R122, R3, !PT ;  /* 0x000000037a037209 */ /* 0x000fe40007810000 */
[C---:B------:R-:W-:Y:S02]  /*2b40*/  ISETP.GT.AND P5, PT, R5.reuse, 0x48, PT ;  /* 0x000000480500780c */ /* 0x040fe40003fa4270 */
[----:B------:R-:W-:Y:S02]  /*2b50*/  FSEL R78, R78, -INF , P4 ;  /* 0xff8000004e4e7808 */ /* 0x000fe40002000000 */
[----:B------:R-:W-:Y:S02]  /*2b60*/  ISETP.GT.AND P4, PT, R5, 0x49, PT ;  /* 0x000000490500780c */ /* 0x000fe40003f84270 */
[----:B------:R-:W-:Y:S02]  /*2b70*/  FSEL R20, R75, -INF , P3 ;  /* 0xff8000004b147808 */ /* 0x000fe40001800000 */
[----:B------:R-:W-:Y:S01]  /*2b80*/  ISETP.GT.AND P3, PT, R5, 0x50, PT ;  /* 0x000000500500780c */ /* 0x000fe20003f64270 */
[----:B------:R-:W-:-:S02]  /*2b90*/  WARPGROUP.DEPBAR.LE gsb0, 0x0 ;  /* 0x00008000000079c5 */ /* 0x000fc40000010000 */
        /* <DEDUP_REMOVED lines=10> */
[----:B------:R-:W-:Y:S02]  /*2c40*/  FMNMX.FTZ R3, R128, R3, !PT ;  /* 0x0000000380037209 */ /* 0x000fe40007810000 */
[----:B------:R-:W-:Y:S02]  /*2c50*/  FSEL R58, R58, -INF , P2 ;  /* 0xff8000003a3a7808 */ /* 0x000fe40001000000 */
[----:B------:R-:W-:Y:S02]  /*2c60*/  ISETP.GT.AND P2, PT, R5, 0x51, PT ;  /* 0x000000510500780c */ /* 0x000fe40003f44270 */
[----:B------:R-:W-:Y:S02]  /*2c70*/  FMNMX.FTZ R3, R132, R3, !PT ;  /* 0x0000000384037209 */ /* 0x000fe40007810000 */
[----:B------:R-:W-:-:S02]  /*2c80*/  FSEL R62, R62, -INF , P5 ;  /* 0xff8000003e3e7808 */ /* 0x000fc40002800000 */
[----:B------:R-:W-:Y:S01]  /*2c90*/  ISETP.GT.AND P5, PT, R5, 0x59, PT ;  /* 0x000000590500780c */ /* 0x000fe20003fa4270 */
[----:B------:R-:W-:Y:S02]  /*2ca0*/  WARPGROUP.DEPBAR.LE gsb0, 0x0 ;  /* 0x00008000000079c5 */ /* 0x000fe40000010000 */
[----:B------:R-:W-:Y:S01]  /*2cb0*/  WARPGROUP.ARRIVE ;  /* 0x00000000000079c5 */ /* 0x000fe20000000000 */
[----:B------:R-:W-:Y:S02]  /*2cc0*/  FSEL R116, R48, -INF , P3 ;  /* 0xff80000030747808 */ /* 0x000fe40001800000 */
[----:B------:R-:W-:Y:S02]  /*2cd0*/  FSEL R48, R59, -INF , P6 ;  /* 0xff8000003b307808 */ /* 0x000fe40003000000 */
[----:B------:R-:W-:Y:S01]  /*2ce0*/  ISETP.GT.AND P6, PT, R5, 0x58, PT ;  /* 0x000000580500780c */ /* 0x000fe20003fc4270 */
[----:B------:R-:W-:Y:S01]  /*2cf0*/  HGMMA.64x16x16.F32 R40, gdesc[UR24], R40, gsb0 ;  /* 0x00200000182879f0 */ /* 0x000fe20008000828 */
[----:B------:R-:W-:Y:S01]  /*2d00*/  UMOV UR26, UR5 ;  /* 0x00000005001a7c82 */ /* 0x000fe20008000000 */
[----:B------:R-:W-:Y:S01]  /*2d10*/  UMOV UR27, 0x80000020 ;  /* 0x80000020001b7882 */ /* 0x000fe20000000000 */
[----:B------:R-:W-:-:S02]  /*2d20*/  FSEL R110, R49, -INF , P2 ;  /* 0xff800000316e7808 */ /* 0x000fc40001000000 */
[----:B------:R-:W-:Y:S02]  /*2d30*/  FMNMX.FTZ R3, R116, R3, !PT ;  /* 0x0000000374037209 */ /* 0x000fe40007810000 */
        /* <DEDUP_REMOVED lines=26> */
[C---:B------:R-:W-:Y:S02]  /*2ee0*/  ISETP.GT.AND P1, PT, R5.reuse, 0x71, PT ;  /* 0x000000710500780c */ /* 0x040fe40003f24270 */
[----:B------:R-:W-:Y:S02]  /*2ef0*/  FMNMX.FTZ R3, R138, R3, !PT ;  /* 0x000000038a037209 */ /* 0x000fe40007810000 */
[----:B------:R-:W-:Y:S02]  /*2f00*/  FSEL R46, R46, -INF , P2 ;  /* 0xff8000002e2e7808 */ /* 0x000fe40001000000 */
[----:B------:R-:W-:Y:S02]  /*2f10*/  ISETP.GT.AND P2, PT, R5, 0x79, PT ;  /* 0x000000790500780c */ /* 0x000fe40003f44270 */
[----:B------:R-:W-:-:S02]  /*2f20*/  FSEL R42, R42, -INF , P4 ;  /* 0xff8000002a2a7808 */ /* 0x000fc40002000000 */
[----:B------:R-:W-:Y:S02]  /*2f30*/  ISETP.GT.AND P4, PT, R5, 0x81, PT ;  /* 0x000000810500780c */ /* 0x000fe40003f84270 */
[----:B------:R-:W-:Y:S02]  /*2f40*/  FSEL R40, R55, -INF , P5 ;  /* 0xff80000037287808 */ /* 0x000fe40002800000 */
[----:B------:R-:W-:Y:S02]  /*2f50*/  ISETP.GT.AND P5, PT, R5, 0x88, PT ;  /* 0x000000880500780c */ /* 0x000fe40003fa4270 */
[----:B------:R-:W-:Y:S02]  /*2f60*/  P2R R15, PR, RZ, 0x4 ;  /* 0x00000004ff0f7803 */ /* 0x000fe40000000000 */
        /* <DEDUP_REMOVED lines=9> */
[----:B------:R-:W-:Y:S01]  /*3000*/  FMNMX.FTZ R0, R142, R3, !PT ;  /* 0x000000038e007209 */ /* 0x000fe20007810000 */
[----:B------:R-:W-:Y:S01]  /*3010*/  IMAD.U32 R3, RZ, RZ, UR4 ;  /* 0x00000004ff037e24 */ /* 0x000fe2000f8e00ff */
[----:B------:R-:W-:-:S02]  /*3020*/  FSEL R32, R43, -INF , P3 ;  /* 0xff8000002b207808 */ /* 0x000fc40001800000 */
[----:B------:R-:W-:Y:S02]  /*3030*/  FSEL R57, R37, -INF , P2 ;  /* 0xff80000025397808 */ /* 0x000fe40001000000 */
[----:B------:R-:W-:Y:S02]  /*3040*/  FMNMX.FTZ R0, R51, R0, !PT ;  /* 0x0000000033007209 */ /* 0x000fe40007810000 */
[----:B------:R-:W-:Y:S02]  /*3050*/  ISETP.GT.AND P3, PT, R5, 0x80, PT ;  /* 0x000000800500780c */ /* 0x000fe40003f64270 */
[----:B------:R-:W-:Y:S02]  /*3060*/  FMNMX.FTZ R0, R57, R0, !PT ;  /* 0x0000000039007209 */ /* 0x000fe40007810000 */
[----:B------:R-:W-:Y:S02]  /*3070*/  P2R R21, PR, RZ, 0x1 ;  /* 0x00000001ff157803 */ /* 0x000fe40000000000 */
[----:B------:R-:W-:-:S02]  /*3080*/  ISETP.GT.AND P0, PT, R5, 0x69, PT ;  /* 0x000000690500780c */ /* 0x000fc40003f04270 */
[----:B------:R-:W-:-:S04]  /*3090*/  ISETP.GT.AND P1, PT, R5, 0x70, PT ;  /* 0x000000700500780c */ /* 0x000fc80003f24270 */
[----:B------:R-:W-:Y:S02]  /*30a0*/  FSEL R34, R34, -INF , P1 ;  /* 0xff80000022227808 */ /* 0x000fe40000800000 */
[----:B------:R-:W-:Y:S01]  /*30b0*/  ISETP.NE.AND P1, PT, R23, RZ, PT ;  /* 0x000000ff1700720c */ /* 0x000fe20003f25270 */
[----:B------:R-:W-:Y:S02]  /*30c0*/  WARPGROUP.DEPBAR.LE gsb0, 0x0 ;  /* 0x00008000000079c5 */ /* 0x000fe40000010000 */
[----:B------:R-:W-:Y:S02]  /*30d0*/  FSEL R43, R24, -INF , P3 ;  /* 0xff800000182b7808 */ /* 0x000fe40001800000 */
[----:B------:R-:W-:Y:S02]  /*30e0*/  FSEL R55, R25, -INF , P4 ;  /* 0xff80000019377808 */ /* 0x000fe40002000000 */
[----:B------:R-:W-:Y:S02]  /*30f0*/  FMNMX.FTZ R0, R43, R0, !PT ;  /* 0x000000002b007209 */ /* 0x000fe40007810000 */
[----:B------:R-:W-:-:S02]  /*3100*/  FSEL R45, R28, -INF , P5 ;  /* 0xff8000001c2d7808 */ /* 0x000fc40002800000 */
[----:B------:R-:W-:Y:S02]  /*3110*/  FMNMX.FTZ R0, R55, R0, !PT ;  /* 0x0000000037007209 */ /* 0x000fe40007810000 */
[----:B------:R-:W-:Y:S02]  /*3120*/  FSEL R49, R29, -INF , P6 ;  /* 0xff8000001d317808 */ /* 0x000fe40003000000 */
[----:B------:R-:W-:Y:S02]  /*3130*/  FMNMX.FTZ R0, R45, R0, !PT ;  /* 0x000000002d007209 */ /* 0x000fe40007810000 */
[----:B------:R-:W-:Y:S02]  /*3140*/  FSEL R24, R47, -INF , P0 ;  /* 0xff8000002f187808 */ /* 0x000fe40000000000 */
[----:B------:R-:W-:Y:S02]  /*3150*/  FMNMX.FTZ R11, R49, R0, !PT ;  /* 0x00000000310b7209 */ /* 0x000fe40007810000 */
[----:B------:R-:W-:-:S02]  /*3160*/  ISETP.NE.AND P0, PT, R21, RZ, PT ;  /* 0x000000ff1500720c */ /* 0x000fc40003f05270 */
[----:B------:R-:W-:Y:S01]  /*3170*/  FSEL R28, R35, -INF , P1 ;  /* 0xff800000231c7808 */ /* 0x000fe20000800000 */
[----:B------:R-:W0:Y:S01]  /*3180*/  SHFL.BFLY PT, R0, R11, 0x2, 0x1f ;  /* 0x0c401f000b007f89 */ /* 0x000e2200000e0000 */
[----:B------:R-:W-:Y:S02]  /*3190*/  FSEL R38, R38, -INF , P0 ;  /* 0xff80000026267808 */ /* 0x000fe40000000000 */
[----:B------:R-:W-:Y:S02]  /*31a0*/  FSEL R26, R26, -INF , P3 ;  /* 0xff8000001a1a7808 */ /* 0x000fe40001800000 */
[----:B------:R-:W-:Y:S02]  /*31b0*/  ISETP.NE.AND P1, PT, R9, RZ, PT ;  /* 0x000000ff0900720c */ /* 0x000fe40003f25270 */
[----:B------:R-:W-:-:S11]  /*31c0*/  ISETP.NE.AND P0, PT, R7, RZ, PT ;  /* 0x000000ff0700720c */ /* 0x000fd60003f05270 */
[----:B------:R-:W-:-:S05]  /*31d0*/  @!P1 VIADD R4, R4, 0x31c40 ;  /* 0x00031c4004049836 */ /* 0x000fca0000000000 */
[----:B------:R-:W-:Y:S02]  /*31e0*/  @!P1 PRMT R4, RZ, 0x654, R4 ;  /* 0x00000654ff049816 */ /* 0x000fe40000000004 */
[----:B0-----:R-:W-:Y:S02]  /*31f0*/  FMNMX.FTZ R13, R11, R0, !PT ;  /* 0x000000000b0d7209 */ /* 0x001fe40007810000 */
[----:B------:R-:W-:Y:S01]  /*3200*/  FMNMX.FTZ R11, R98, R99, !PT ;  /* 0x00000063620b7209 */ /* 0x000fe20007810000 */
[----:B------:R0:W-:Y:S02]  /*3210*/  @!P1 SYNCS.ARRIVE.TRANS64.RED.A1T0 RZ, [R4+URZ], RZ ;  /* 0x000000ff04ff99a7 */ /* 0x0001e4000810043f */
[----:B------:R-:W1:Y:S01]  /*3220*/  SHFL.BFLY PT, R0, R13, 0x1, 0x1f ;  /* 0x0c201f000d007f89 */ /* 0x000e6200000e0000 */
[----:B------:R-:W-:Y:S02]  /*3230*/  FMNMX.FTZ R11, R102, R11, !PT ;  /* 0x0000000b660b7209 */ /* 0x000fe40007810000 */
[----:B-1----:R-:W-:-:S02]  /*3240*/  FMNMX.FTZ R0, R13, R0, !PT ;  /* 0x000000000d007209 */ /* 0x002fc40007810000 */
        /* <DEDUP_REMOVED lines=55> */
[----:B------:R-:W-:-:S02]  /*35c0*/  FFMA.FTZ R45, R45, R3, -R53 ;  /* 0x000000032d2d7223 */ /* 0x000fc40000010835 */
[----:B------:R-:W-:-:S03]  /*35d0*/  FMNMX.FTZ R21, R52, R15, !PT ;  /* 0x0000000f34157209 */ /* 0x000fc60007810000 */
[----:B------:R1:W-:Y:S01]  /*35e0*/  MUFU.EX2 R15, R120 ;  /* 0x00000078000f7308 */ /* 0x0003e20000000800 */
[----:B------:R-:W-:Y:S02]  /*35f0*/  FMNMX.FTZ R21, R50, R21, !PT ;  /* 0x0000001532157209 */ /* 0x000fe40007810000 */
[----:B0-----:R-:W-:Y:S02]  /*3600*/  F2FP.F16.F32.PACK_AB R4, R76, R5 ;  /* 0x000000054c04723e */ /* 0x001fe400000000ff */
[----:B------:R-:W-:-:S03]  /*3610*/  FMNMX.FTZ R21, R56, R21, !PT ;  /* 0x0000001538157209 */ /* 0x000fc60007810000 */
[----:B------:R-:W-:Y:S01]  /*3620*/  MUFU.EX2 R96, R96 ;  /* 0x0000006000607308 */ /* 0x000fe20000000800 */
[----:B------:R-:W-:Y:S02]  /*3630*/  FMNMX.FTZ R21, R54, R21, !PT ;  /* 0x0000001536157209 */ /* 0x000fe40007810000 */
[----:B-1----:R-:W-:Y:S02]  /*3640*/  FSEL R120, R30, -INF , P5 ;  /* 0xff8000001e787808 */ /* 0x002fe40002800000 */
        /* <DEDUP_REMOVED lines=8> */
[----:B------:R-:W-:Y:S01]  /*36d0*/  FMNMX.FTZ R33, R34, R33, !PT ;  /* 0x0000002122217209 */ /* 0x000fe20007810000 */
[----:B0-----:R-:W-:-:S03]  /*36e0*/  FFMA.FTZ R92, R134, R3, -R53 ;  /* 0x00000003865c7223 */ /* 0x001fc60000010835 */
        /* <DEDUP_REMOVED lines=10> */
[----:B------:R1:W-:Y:S01]  /*3790*/  MUFU.EX2 R33, R37 ;  /* 0x0000002500217308 */ /* 0x0003e20000000800 */
[-CC-:B0-----:R-:W-:Y:S01]  /*37a0*/  FFMA.FTZ R72, R132, R3.reuse, -R53.reuse ;  /* 0x0000000384487223 */ /* 0x181fe20000010835 */
[----:B------:R-:W0:Y:S06]  /*37b0*/  SHFL.BFLY PT, R30, R35, 0x2, 0x1f ;  /* 0x0c401f00231e7f89 */ /* 0x000e2c00000e0000 */
[----:B------:R-:W-:Y:S01]  /*37c0*/  MUFU.EX2 R25, R25 ;  /* 0x0000001900197308 */ /* 0x000fe20000000800 */
[----:B-1----:R-:W-:-:S07]  /*37d0*/  FFMA.FTZ R37, R136, R3, -R53 ;  /* 0x0000000388257223 */ /* 0x002fce0000010835 */
[----:B------:R-:W-:Y:S08]  /*37e0*/  MUFU.EX2 R70, R70 ;  /* 0x0000004600467308 */ /* 0x000ff00000000800 */
[----:B------:R-:W-:Y:S01]  /*37f0*/  MUFU.EX2 R60, R60 ;  /* 0x0000003c003c7308 */ /* 0x000fe20000000800 */
[----:B0-----:R-:W-:Y:S01]  /*3800*/  FMNMX.FTZ R27, R35, R30, !PT ;  /* 0x0000001e231b7209 */ /* 0x001fe20007810000 */
[-CC-:B------:R-:W-:Y:S01]  /*3810*/  FFMA.FTZ R30, R43, R3.reuse, -R53.reuse ;  /* 0x000000032b1e7223 */ /* 0x180fe20000010835 */
[-CC-:B------:R-:W-:Y:S01]  /*3820*/  FFMA.FTZ R35, R140, R3.reuse, -R53.reuse ;  /* 0x000000038c237223 */ /* 0x180fe20000010835 */
[----:B------:R-:W-:-:S02]  /*3830*/  FFMA.FTZ R43, R55, R3, -R53 ;  /* 0x00000003372b7223 */ /* 0x000fc40000010835 */
[----:B------:R-:W0:Y:S02]  /*3840*/  SHFL.BFLY PT, R110, R27, 0x1, 0x1f ;  /* 0x0c201f001b6e7f89 */ /* 0x000e2400000e0000 */
[----:B------:R-:W-:Y:S08]  /*3850*/  MUFU.EX2 R36, R36 ;  /* 0x0000002400247308 */ /* 0x000ff00000000800 */
[----:B------:R-:W-:Y:S08]  /*3860*/  MUFU.EX2 R23, R23 ;  /* 0x0000001700177308 */ /* 0x000ff00000000800 */
[----:B------:R-:W-:Y:S01]  /*3870*/  MUFU.EX2 R68, R68 ;  /* 0x0000004400447308 */ /* 0x000fe20000000800 */
[----:B0-----:R-:W-:Y:S01]  /*3880*/  FMNMX.FTZ R73, R27, R110, !PT ;  /* 0x0000006e1b497209 */ /* 0x001fe20007810000 */
[----:B------:R-:W-:-:S06]  /*3890*/  FFMA.FTZ R110, R49, R3, -R53 ;  /* 0x00000003316e7223 */ /* 0x000fcc0000010835 */
[----:B------:R-:W-:Y:S01]  /*38a0*/  MUFU.EX2 R21, R128 ;  /* 0x0000008000157308 */ /* 0x000fe20000000800 */
[C---:B------:R-:W-:Y:S01]  /*38b0*/  FSETP.NEU.FTZ.AND P2, PT, R73.reuse, -INF , PT ;  /* 0xff8000004900780b */ /* 0x040fe20003f5d000 */
[----:B------:R-:W-:-:S05]  /*38c0*/  FMUL.FTZ R27, R73, R3 ;  /* 0x00000003491b7220 */ /* 0x000fca0000410000 */
[----:B------:R-:W-:Y:S01]  /*38d0*/  FSEL R27, R27, RZ, P2 ;  /* 0x000000ff1b1b7208 */ /* 0x000fe20001000000 */
[----:B------:R-:W-:Y:S01]  /*38e0*/  MUFU.EX2 R72, R72 ;  /* 0x0000004800487308 */ /* 0x000fe20000000800 */
[----:B------:R-:W-:Y:S01]  /*38f0*/  ISETP.GE.AND P2, PT, R64, 0x91, PT ;  /* 0x000000914000780c */ /* 0x000fe20003f46270 */
[----:B------:R-:W-:Y:S02]  /*3900*/  IMAD.MOV.U32 R64, RZ, RZ, R71 ;  /* 0x000000ffff407224 */ /* 0x000fe400078e0047 */
        /* <DEDUP_REMOVED lines=36> */
[-C--:B------:R-:W-:Y:S01]  /*3b50*/  FFMA.FTZ R122, R122, R3.reuse, -R27 ;  /* 0x000000037a7a7223 */ /* 0x080fe2000001081b */
[----:B------:R-:W-:Y:S01]  /*3b60*/  IMAD.MOV.U32 R62, RZ, RZ, R71 ;  /* 0x000000ffff3e7224 */ /* 0x000fe200078e0047 */
[----:B------:R-:W0:Y:S01]  /*3b70*/  MUFU.EX2 R47, R47 ;  /* 0x0000002f002f7308 */ /* 0x000e220000000800 */
[----:B--2---:R-:W-:Y:S01]  /*3b80*/  FADD.FTZ R6, R5, R76 ;  /* 0x0000004c05067221 */ /* 0x004fe20000010000 */
[----:B-1----:R-:W-:Y:S01]  /*3b90*/  FADD.FTZ R8, R102, R67 ;  /* 0x0000004366087221 */ /* 0x002fe20000010000 */
[-CC-:B------:R-:W-:Y:S01]  /*3ba0*/  FFMA.FTZ R67, R32, R3.reuse, -R27.reuse ;  /* 0x0000000320437223 */ /* 0x180fe2000001081b */
[--C-:B------:R-:W-:Y:S01]  /*3bb0*/  FFMA.FTZ R32, R46, R3, -R27.reuse ;  /* 0x000000032e207223 */ /* 0x100fe2000001081b */
[----:B------:R-:W-:Y:S01]  /*3bc0*/  FADD.FTZ R69, R7, R6 ;  /* 0x0000000607457221 */ /* 0x000fe20000010000 */
[----:B------:R-:W-:Y:S01]  /*3bd0*/  F2FP.F16.F32.PACK_AB R6, R96, R7 ;  /* 0x000000076006723e */ /* 0x000fe200000000ff */
[-C--:B------:R-:W-:Y:S01]  /*3be0*/  FFMA.FTZ R46, R28, R3.reuse, -R27 ;  /* 0x000000031c2e7223 */ /* 0x080fe2000001081b */
[----:B------:R-:W1:Y:S01]  /*3bf0*/  MUFU.EX2 R90, R90 ;  /* 0x0000005a005a7308 */ /* 0x000e620000000800 */
[----:B------:R-:W-:Y:S01]  /*3c00*/  FADD.FTZ R10, R96, R69 ;  /* 0x00000045600a7221 */ /* 0x000fe20000010000 */
[C---:B---3--:R-:W-:Y:S01]  /*3c10*/  FADD.FTZ R8, R65.reuse, R8 ;  /* 0x0000000841087221 */ /* 0x048fe20000010000 */
[----:B------:R-:W-:Y:S01]  /*3c20*/  F2FP.F16.F32.PACK_AB R7, R65, R102 ;  /* 0x000000664107723e */ /* 0x000fe200000000ff */
[----:B------:R-:W-:Y:S01]  /*3c30*/  FFMA.FTZ R65, R40, R3, -R27 ;  /* 0x0000000328417223 */ /* 0x000fe2000001081b */
[----:B------:R-:W-:Y:S01]  /*3c40*/  FADD.FTZ R69, R9, R10 ;  /* 0x0000000a09457221 */ /* 0x000fe20000010000 */
[----:B------:R-:W-:Y:S01]  /*3c50*/  F2FP.F16.F32.PACK_AB R5, R99, R98 ;  /* 0x000000626305723e */ /* 0x000fe200000000ff */
[----:B------:R-:W-:Y:S01]  /*3c60*/  IMAD.MOV.U32 R58, RZ, RZ, R71 ;  /* 0x000000ffff3a7224 */ /* 0x000fe200078e0047 */
[----:B------:R-:W2:Y:S01]  /*3c70*/  MUFU.EX2 R49, R49 ;  /* 0x0000003100317308 */ /* 0x000ea20000000800 */
[----:B0-----:R-:W-:Y:S01]  /*3c80*/  FADD.FTZ R75, R47, R8 ;  /* 0x000000082f4b7221 */ /* 0x001fe20000010000 */
[----:B------:R-:W-:Y:S01]  /*3c90*/  FADD.FTZ R8, R88, R69 ;  /* 0x0000004558087221 */ /* 0x000fe20000010000 */
[----:B------:R0:W-:Y:S01]  /*3ca0*/  STSM.16.M88.4 [R2+0x24300], R4 ;  /* 0x0243000402007844 */ /* 0x0001e20000000200 */
[----:B------:R-:W-:-:S02]  /*3cb0*/  IMAD.MOV.U32 R56, RZ, RZ, R71 ;  /* 0x000000ffff387224 */ /* 0x000fc400078e0047 */
[----:B------:R-:W-:Y:S02]  /*3cc0*/  FADD.FTZ R69, R11, R8 ;  /* 0x000000080b457221 */ /* 0x000fe40000010000 */
[----:B------:R-:W3:Y:S01]  /*3cd0*/  MUFU.EX2 R94, R94 ;  /* 0x0000005e005e7308 */ /* 0x000ee20000000800 */
[----:B-1----:R-:W-:Y:S01]  /*3ce0*/  FADD.FTZ R10, R90, R75 ;  /* 0x0000004b5a0a7221 */ /* 0x002fe20000010000 */
[----:B------:R-:W-:-:S04]  /*3cf0*/  FADD.FTZ R8, R44, R69 ;  /* 0x000000452c087221 */ /* 0x000fc80000010000 */
[----:B------:R-:W-:Y:S02]  /*3d00*/  FADD.FTZ R69, R29, R8 ;  /* 0x000000081d457221 */ /* 0x000fe40000010000 */
[----:B------:R-:W1:Y:S01]  /*3d10*/  MUFU.EX2 R51, R51 ;  /* 0x0000003300337308 */ /* 0x000e620000000800 */
[----:B--2---:R-:W-:Y:S01]  /*3d20*/  FADD.FTZ R75, R49, R10 ;  /* 0x0000000a314b7221 */ /* 0x004fe20000010000 */
[C---:B------:R-:W-:Y:S01]  /*3d30*/  FADD.FTZ R8, R80.reuse, R69 ;  /* 0x0000004550087221 */ /* 0x040fe20000010000 */
[----:B0-----:R-:W-:Y:S01]  /*3d40*/  F2FP.F16.F32.PACK_AB R4, R80, R29 ;  /* 0x0000001d5004723e */ /* 0x001fe200000000ff */
[----:B------:R-:W-:Y:S02]  /*3d50*/  IMAD.MOV.U32 R29, RZ, RZ, R71 ;  /* 0x000000ffff1d7224 */ /* 0x000fe400078e0047 */
[----:B------:R-:W-:Y:S02]  /*3d60*/  FADD.FTZ R69, R25, R8 ;  /* 0x0000000819457221 */ /* 0x000fe40000010000 */
[----:B------:R-:W0:Y:S01]  /*3d70*/  MUFU.EX2 R82, R82 ;  /* 0x0000005200527308 */ /* 0x000e220000000800 */
[----:B---3--:R-:W-:-:S07]  /*3d80*/  FADD.FTZ R10, R94, R75 ;  /* 0x0000004b5e0a7221 */ /* 0x008fce0000010000 */
[----:B------:R-:W2:Y:S01]  /*3d90*/  MUFU.EX2 R12, R12 ;  /* 0x0000000c000c7308 */ /* 0x000ea20000000800 */
[----:B-1----:R-:W-:Y:S01]  /*3da0*/  FADD.FTZ R75, R51, R10 ;  /* 0x0000000a334b7221 */ /* 0x002fe20000010000 */
[----:B------:R-:W-:-:S04]  /*3db0*/  FADD.FTZ R10, R70, R69 ;  /* 0x00000045460a7221 */ /* 0x000fc80000010000 */
[----:B------:R-:W-:Y:S01]  /*3dc0*/  FADD.FTZ R69, R13, R10 ;  /* 0x0000000a0d457221 */ /* 0x000fe20000010000 */
[----:B------:R-:W-:Y:S01]  /*3dd0*/  F2FP.F16.F32.PACK_AB R10, R44, R11 ;  /* 0x0000000b2c0a723e */ /* 0x000fe200000000ff */
[----:B------:R-:W1:Y:S01]  /*3de0*/  MUFU.EX2 R53, R53 ;  /* 0x0000003500357308 */ /* 0x000e620000000800 */
[----:B0-----:R-:W-:Y:S01]  /*3df0*/  FADD.FTZ R75, R82, R75 ;  /* 0x0000004b524b7221 */ /* 0x001fe20000010000 */
[----:B------:R-:W-:Y:S01]  /*3e00*/  F2FP.F16.F32.PACK_AB R11, R94, R49 ;  /* 0x000000315e0b723e */ /* 0x000fe200000000ff */
[--C-:B------:R-:W-:Y:S02]  /*3e10*/  IMAD.MOV.U32 R49, RZ, RZ, R71.reuse ;  /* 0x000000ffff317224 */ /* 0x100fe400078e0047 */
[----:B------:R-:W-:-:S03]  /*3e20*/  IMAD.MOV.U32 R44, RZ, RZ, R71 ;  /* 0x000000ffff2c7224 */ /* 0x000fc600078e0047 */
[----:B------:R-:W0:Y:S01]  /*3e30*/  MUFU.EX2 R14, R14 ;  /* 0x0000000e000e7308 */ /* 0x000e220000000800 */
[----:B--2---:R-:W-:-:S07]  /*3e40*/  FADD.FTZ R8, R12, R75 ;  /* 0x0000004b0c087221 */ /* 0x004fce0000010000 */
[----:B------:R-:W2:Y:S01]  /*3e50*/  MUFU.EX2 R55, R55 ;  /* 0x0000003700377308 */ /* 0x000ea20000000800 */
[----:B-1----:R-:W-:Y:S01]  /*3e60*/  FADD.FTZ R27, R53, R8 ;  /* 0x00000008351b7221 */ /* 0x002fe20000010000 */
[----:B------:R-:W-:Y:S02]  /*3e70*/  F2FP.F16.F32.PACK_AB R8, R88, R9 ;  /* 0x000000095808723e */ /* 0x000fe400000000ff */
[----:B------:R-:W-:-:S04]  /*3e80*/  F2FP.F16.F32.PACK_AB R9, R90, R47 ;  /* 0x0000002f5a09723e */ /* 0x000fc800000000ff */
[----:B------:R-:W1:Y:S01]  /*3e90*/  MUFU.EX2 R57, R57 ;  /* 0x0000003900397308 */ /* 0x000e620000000800 */
[----:B0-----:R-:W-:Y:S01]  /*3ea0*/  FADD.FTZ R26, R14, R27 ;  /* 0x0000001b0e1a7221 */ /* 0x001fe20000010000 */
[----:B------:R-:W-:Y:S06]  /*3eb0*/  STSM.16.M88.4 [R2+0x25b00], R8 ;  /* 0x025b000802007844 */ /* 0x000fec0000000200 */
[----:B------:R-:W0:Y:S01]  /*3ec0*/  MUFU.EX2 R66, R66 ;  /* 0x0000004200427308 */ /* 0x000e220000000800 */
[----:B--2---:R-:W-:-:S07]  /*3ed0*/  FADD.FTZ R26, R55, R26 ;  /* 0x0000001a371a7221 */ /* 0x004fce0000010000 */
[----:B------:R-:W2:Y:S01]  /*3ee0*/  MUFU.EX2 R20, R20 ;  /* 0x0000001400147308 */ /* 0x000ea20000000800 */
[----:B-1----:R-:W-:-:S07]  /*3ef0*/  FADD.FTZ R7, R57, R26 ;  /* 0x0000001a39077221 */ /* 0x002fce0000010000 */
[----:B------:R1:W-:Y:S01]  /*3f00*/  MUFU.EX2 R28, R42 ;  /* 0x0000002a001c7308 */ /* 0x0003e20000000800 */
[----:B0-----:R-:W-:-:S07]  /*3f10*/  FADD.FTZ R7, R66, R7 ;  /* 0x0000000742077221 */ /* 0x001fce0000010000 */
[----:B------:R-:W0:Y:S01]  /*3f20*/  MUFU.EX2 R59, R59 ;  /* 0x0000003b003b7308 */ /* 0x000e220000000800 */
[----:B-1----:R-:W-:Y:S01]  /*3f30*/  FADD.FTZ R42, R60, R69 ;  /* 0x000000453c2a7221 */ /* 0x002fe20000010000 */
[----:B------:R-:W-:-:S03]  /*3f40*/  IMAD.MOV.U32 R69, RZ, RZ, R71 ;  /* 0x000000ffff457224 */ /* 0x000fc600078e0047 */
[----:B------:R-:W-:Y:S01]  /*3f50*/  FADD.FTZ R5, R15, R42 ;  /* 0x0000002a0f057221 */ /* 0x000fe20000010000 */
[----:B------:R-:W-:Y:S02]  /*3f60*/  IMAD.MOV.U32 R42, RZ, RZ, R71 ;  /* 0x000000ffff2a7224 */ /* 0x000fe400078e0047 */
[----:B------:R-:W1:Y:S01]  /*3f70*/  MUFU.EX2 R48, R48 ;  /* 0x0000003000307308 */ /* 0x000e620000000800 */
[----:B------:R-:W-:Y:S01]  /*3f80*/  FADD.FTZ R6, R36, R5 ;  /* 0x0000000524067221 */ /* 0x000fe20000010000 */
[----:B------:R-:W-:Y:S01]  /*3f90*/  F2FP.F16.F32.PACK_AB R5, R82, R51 ;  /* 0x000000335205723e */ /* 0x000fe200000000ff */
[--C-:B------:R-:W-:Y:S02]  /*3fa0*/  IMAD.MOV.U32 R51, RZ, RZ, R71.reuse ;  /* 0x000000ffff337224 */ /* 0x100fe400078e0047 */
[----:B------:R-:W-:Y:S01]  /*3fb0*/  FADD.FTZ R27, R23, R6 ;  /* 0x00000006171b7221 */ /* 0x000fe20000010000 */
[----:B------:R-:W-:Y:S01]  /*3fc0*/  F2FP.F16.F32.PACK_AB R6, R70, R25 ;  /* 0x000000194606723e */ /* 0x000fe200000000ff */
[----:B------:R-:W-:Y:S01]  /*3fd0*/  IMAD.MOV.U32 R70, RZ, RZ, R71 ;  /* 0x000000ffff467224 */ /* 0x000fe200078e0047 */
[----:B------:R-:W3:Y:S01]  /*3fe0*/  MUFU.EX2 R61, R61 ;  /* 0x0000003d003d7308 */ /* 0x000ee20000000800 */
[----:B------:R-:W-:-:S04]  /*3ff0*/  FADD.FTZ R26, R68, R27 ;  /* 0x0000001b441a7221 */ /* 0x000fc80000010000 */
[----:B------:R-:W-:-:S03]  /*4000*/  FADD.FTZ R27, R21, R26 ;  /* 0x0000001a151b7221 */ /* 0x000fc60000010000 */
[----:B------:R-:W4:Y:S01]  /*4010*/  MUFU.EX2 R50, R50 ;  /* 0x0000003200327308 */ /* 0x000f220000000800 */
[----:B------:R-:W-:-:S04]  /*4020*/  FADD.FTZ R26, R72, R27 ;  /* 0x0000001b481a7221 */ /* 0x000fc80000010000 */
[----:B------:R-:W-:-:S03]  /*4030*/  FADD.FTZ R27, R33, R26 ;  /* 0x0000001a211b7221 */ /* 0x000fc60000010000 */
[----:B------:R2:W-:Y:S08]  /*4040*/  MUFU.EX2 R47, R24 ;  /* 0x00000018002f7308 */ /* 0x0005f00000000800 */
[----:B------:R-:W5:Y:S01]  /*4050*/  MUFU.EX2 R108, R108 ;  /* 0x0000006c006c7308 */ /* 0x000f620000000800 */
[----:B--2---:R-:W-:Y:S01]  /*4060*/  FADD.FTZ R24, R20, R7 ;  /* 0x0000000714187221 */ /* 0x004fe20000010000 */
[----:B------:R-:W-:Y:S01]  /*4070*/  F2FP.F16.F32.PACK_AB R7, R53, R12 ;  /* 0x0000000c3507723e */ /* 0x000fe200000000ff */
[----:B------:R-:W-:Y:S01]  /*4080*/  IMAD.MOV.U32 R53, RZ, RZ, R71 ;  /* 0x000000ffff357224 */ /* 0x000fe200078e0047 */
[----:B------:R-:W-:Y:S01]  /*4090*/  F2FP.F16.F32.PACK_AB R12, R60, R13 ;  /* 0x0000000d3c0c723e */ /* 0x000fe200000000ff */
[----:B0-----:R-:W-:Y:S01]  /*40a0*/  FADD.FTZ R25, R59, R24 ;  /* 0x000000183b197221 */ /* 0x001fe20000010000 */
[----:B------:R-:W-:Y:S01]  /*40b0*/  F2FP.F16.F32.PACK_AB R13, R55, R14 ;  /* 0x0000000e370d723e */ /* 0x000fe200000000ff */
[----:B------:R0:W-:Y:S01]  /*40c0*/  STSM.16.M88.4 [R2+0x27300], R4 ;  /* 0x0273000402007844 */ /* 0x0001e20000000200 */
[----:B------:R-:W2:Y:S01]  /*40d0*/  MUFU.EX2 R63, R63 ;  /* 0x0000003f003f7308 */ /* 0x000ea20000000800 */
[----:B-1----:R-:W-:Y:S01]  /*40e0*/  FADD.FTZ R24, R48, R25 ;  /* 0x0000001930187221 */ /* 0x002fe20000010000 */
[----:B------:R-:W-:Y:S01]  /*40f0*/  F2FP.F16.F32.PACK_AB R14, R36, R15 ;  /* 0x0000000f240e723e */ /* 0x000fe200000000ff */
[--C-:B------:R-:W-:Y:S01]  /*4100*/  IMAD.MOV.U32 R60, RZ, RZ, R71.reuse ;  /* 0x000000ffff3c7224 */ /* 0x100fe200078e0047 */
[----:B------:R-:W-:Y:S01]  /*4110*/  F2FP.F16.F32.PACK_AB R15, R66, R57 ;  /* 0x00000039420f723e */ /* 0x000fe200000000ff */
[----:B---3--:R-:W-:Y:S01]  /*4120*/  FADD.FTZ R25, R61, R24 ;  /* 0x000000183d197221 */ /* 0x008fe20000010000 */
[----:B------:R-:W-:-:S02]  /*4130*/  IMAD.MOV.U32 R66, RZ, RZ, R71 ;  /* 0x000000ffff427224 */ /* 0x000fc400078e0047 */
[----:B------:R-:W1:Y:S01]  /*4140*/  MUFU.EX2 R41, R41 ;  /* 0x0000002900297308 */ /* 0x000e620000000800 */
[----:B----4-:R-:W-:Y:S01]  /*4150*/  FADD.FTZ R24, R50, R25 ;  /* 0x0000001932187221 */ /* 0x010fe20000010000 */
[C---:B-----5:R-:W-:Y:S01]  /*4160*/  FADD.FTZ R26, R108.reuse, R27 ;  /* 0x0000001b6c1a7221 */ /* 0x060fe20000010000 */
[----:B------:R-:W-:Y:S01]  /*4170*/  STSM.16.M88.4 [R2+0x28b00], R12 ;  /* 0x028b000c02007844 */ /* 0x000fe20000000200 */
[--C-:B------:R-:W-:Y:S02]  /*4180*/  IMAD.MOV.U32 R57, RZ, RZ, R71.reuse ;  /* 0x000000ffff397224 */ /* 0x100fe400078e0047 */
[--C-:B------:R-:W-:Y:S01]  /*4190*/  IMAD.MOV.U32 R55, RZ, RZ, R71.reuse ;  /* 0x000000ffff377224 */ /* 0x100fe200078e0047 */
[----:B0-----:R-:W-:Y:S01]  /*41a0*/  F2FP.F16.F32.PACK_AB R4, R108, R33 ;  /* 0x000000216c04723e */ /* 0x001fe200000000ff */
[----:B------:R0:W3:Y:S01]  /*41b0*/  MUFU.EX2 R40, R54 ;  /* 0x0000003600287308 */ /* 0x0000e20000000800 */
[----:B--2---:R-:W-:Y:S01]  /*41c0*/  FADD.FTZ R25, R63, R24 ;  /* 0x000000183f197221 */ /* 0x004fe20000010000 */
[----:B------:R-:W-:Y:S01]  /*41d0*/  F2FP.F16.F32.PACK_AB R24, R68, R23 ;  /* 0x000000174418723e */ /* 0x000fe200000000ff */
[----:B------:R-:W-:-:S02]  /*41e0*/  IMAD.MOV.U32 R68, RZ, RZ, R71 ;  /* 0x000000ffff447224 */ /* 0x000fc400078e0047 */
[----:B------:R-:W-:-:S03]  /*41f0*/  IMAD.MOV.U32 R33, RZ, RZ, R71 ;  /* 0x000000ffff217224 */ /* 0x000fc600078e0047 */
[----:B------:R-:W2:Y:S01]  /*4200*/  MUFU.EX2 R106, R106 ;  /* 0x0000006a006a7308 */ /* 0x000ea20000000800 */
[----:B-1----:R-:W-:Y:S01]  /*4210*/  FADD.FTZ R27, R41, R26 ;  /* 0x0000001a291b7221 */ /* 0x002fe20000010000 */
[----:B------:R-:W-:Y:S01]  /*4220*/  F2FP.F16.F32.PACK_AB R26, R72, R21 ;  /* 0x00000015481a723e */ /* 0x000fe200000000ff */
[----:B0-----:R-:W-:-:S05]  /*4230*/  IMAD.MOV.U32 R54, RZ, RZ, R71 ;  /* 0x000000ffff367224 */ /* 0x001fca00078e0047 */
[----:B------:R-:W0:Y:S01]  /*4240*/  MUFU.EX2 R65, R65 ;  /* 0x0000004100417308 */ /* 0x000e220000000800 */
[----:B---3--:R-:W-:Y:S01]  /*4250*/  FADD.FTZ R36, R40, R25 ;  /* 0x0000001928247221 */ /* 0x008fe20000010000 */
[----:B------:R-:W-:Y:S01]  /*4260*/  F2FP.F16.F32.PACK_AB R25, R59, R20 ;  /* 0x000000143b19723e */ /* 0x000fe200000000ff */
[----:B------:R-:W-:-:S05]  /*4270*/  IMAD.MOV.U32 R59, RZ, RZ, R71 ;  /* 0x000000ffff3b7224 */ /* 0x000fca00078e0047 */
[----:B------:R-:W1:Y:S01]  /*4280*/  MUFU.EX2 R39, R39 ;  /* 0x0000002700277308 */ /* 0x000e620000000800 */
[----:B--2---:R-:W-:Y:S01]  /*4290*/  FADD.FTZ R8, R106, R27 ;  /* 0x0000001b6a087221 */ /* 0x004fe20000010000 */
[----:B------:R-:W-:Y:S01]  /*42a0*/  F2FP.F16.F32.PACK_AB R27, R61, R48 ;  /* 0x000000303d1b723e */ /* 0x000fe200000000ff */
[--C-:B------:R-:W-:Y:S02]  /*42b0*/  IMAD.MOV.U32 R61, RZ, RZ, R71.reuse ;  /* 0x000000ffff3d7224 */ /* 0x100fe400078e0047 */
[--C-:B------:R-:W-:Y:S02]  /*42c0*/  IMAD.MOV.U32 R48, RZ, RZ, R71.reuse ;  /* 0x000000ffff307224 */ /* 0x100fe400078e0047 */
[----:B------:R2:W-:Y:S01]  /*42d0*/  STSM.16.M88.4 [R2+0x2a300], R24 ;  /* 0x02a3001802007844 */ /* 0x0005e20000000200 */
[----:B------:R-:W3:Y:S01]  /*42e0*/  MUFU.EX2 R92, R92 ;  /* 0x0000005c005c7308 */ /* 0x000ee20000000800 */
[----:B0-----:R-:W-:Y:S01]  /*42f0*/  FADD.FTZ R5, R65, R36 ;  /* 0x0000002441057221 */ /* 0x001fe20000010000 */
[----:B------:R-:W-:-:S03]  /*4300*/  IMAD.MOV.U32 R36, RZ, RZ, R71 ;  /* 0x000000ffff247224 */ /* 0x000fc600078e0047 */
[----:B------:R-:W-:Y:S01]  /*4310*/  FADD.FTZ R6, R28, R5 ;  /* 0x000000051c067221 */ /* 0x000fe20000010000 */
[----:B------:R-:W-:Y:S01]  /*4320*/  F2FP.F16.F32.PACK_AB R5, R63, R50 ;  /* 0x000000323f05723e */ /* 0x000fe200000000ff */
[--C-:B------:R-:W-:Y:S01]  /*4330*/  IMAD.MOV.U32 R63, RZ, RZ, R71.reuse ;  /* 0x000000ffff3f7224 */ /* 0x100fe200078e0047 */
[----:B------:R-:W0:Y:S01]  /*4340*/  MUFU.EX2 R67, R67 ;  /* 0x0000004300437308 */ /* 0x000e220000000800 */
[----:B-1----:R-:W-:Y:S01]  /*4350*/  FADD.FTZ R7, R39, R8 ;  /* 0x0000000827077221 */ /* 0x002fe20000010000 */
[--C-:B------:R-:W-:Y:S02]  /*4360*/  IMAD.MOV.U32 R50, RZ, RZ, R71.reuse ;  /* 0x000000ffff327224 */ /* 0x100fe400078e0047 */
[----:B--2---:R-:W-:-:S04]  /*4370*/  IMAD.MOV.U32 R27, RZ, RZ, R71 ;  /* 0x000000ffff1b7224 */ /* 0x004fc800078e0047 */
[----:B------:R-:W1:Y:S01]  /*4380*/  MUFU.EX2 R37, R37 ;  /* 0x0000002500257308 */ /* 0x000e620000000800 */
[----:B---3--:R-:W-:Y:S01]  /*4390*/  FADD.FTZ R8, R92, R7 ;  /* 0x000000075c087221 */ /* 0x008fe20000010000 */
[--C-:B------:R-:W-:Y:S02]  /*43a0*/  IMAD.MOV.U32 R26, RZ, RZ, R71.reuse ;  /* 0x000000ffff1a7224 */ /* 0x100fe400078e0047 */
[--C-:B------:R-:W-:Y:S02]  /*43b0*/  IMAD.MOV.U32 R25, RZ, RZ, R71.reuse ;  /* 0x000000ffff197224 */ /* 0x100fe400078e0047 */
[--C-:B------:R-:W-:Y:S02]  /*43c0*/  IMAD.MOV.U32 R24, RZ, RZ, R71.reuse ;  /* 0x000000ffff187224 */ /* 0x100fe400078e0047 */
[----:B------:R-:W2:Y:S01]  /*43d0*/  MUFU.EX2 R32, R32 ;  /* 0x0000002000207308 */ /* 0x000ea20000000800 */
[----:B0-----:R-:W-:Y:S01]  /*43e0*/  FADD.FTZ R7, R67, R6 ;  /* 0x0000000643077221 */ /* 0x001fe20000010000 */
[----:B------:R-:W-:Y:S01]  /*43f0*/  F2FP.F16.F32.PACK_AB R6, R106, R41 ;  /* 0x000000296a06723e */ /* 0x000fe200000000ff */
[----:B------:R-:W-:-:S05]  /*4400*/  IMAD.MOV.U32 R41, RZ, RZ, R71 ;  /* 0x000000ffff297224 */ /* 0x000fca00078e0047 */
[----:B------:R-:W0:Y:S01]  /*4410*/  MUFU.EX2 R100, R100 ;  /* 0x0000006400647308 */ /* 0x000e220000000800 */
[----:B-1----:R-:W-:-:S07]  /*4420*/  FADD.FTZ R9, R37, R8 ;  /* 0x0000000825097221 */ /* 0x002fce0000010000 */
[----:B------:R-:W1:Y:S01]  /*4430*/  MUFU.EX2 R35, R35 ;  /* 0x0000002300237308 */ /* 0x000e620000000800 */
[----:B--2---:R-:W-:Y:S01]  /*4440*/  FADD.FTZ R8, R32, R7 ;  /* 0x0000000720087221 */ /* 0x004fe20000010000 */
[----:B------:R-:W-:Y:S01]  /*4450*/  F2FP.F16.F32.PACK_AB R7, R65, R40 ;  /* 0x000000284107723e */ /* 0x000fe200000000ff */
[--C-:B------:R-:W-:Y:S02]  /*4460*/  IMAD.MOV.U32 R65, RZ, RZ, R71.reuse ;  /* 0x000000ffff417224 */ /* 0x100fe400078e0047 */
[----:B------:R-:W-:Y:S02]  /*4470*/  IMAD.MOV.U32 R40, RZ, RZ, R71 ;  /* 0x000000ffff287224 */ /* 0x000fe400078e0047 */
[----:B------:R2:W-:Y:S01]  /*4480*/  STSM.16.M88.4 [R2+0x2bb00], R4 ;  /* 0x02bb000402007844 */ /* 0x0005e20000000200 */
[----:B------:R-:W3:Y:S01]  /*4490*/  MUFU.EX2 R34, R34 ;  /* 0x0000002200227308 */ /* 0x000ee20000000800 */
[----:B0-----:R-:W-:Y:S01]  /*44a0*/  FADD.FTZ R10, R100, R9 ;  /* 0x00000009640a7221 */ /* 0x001fe20000010000 */
[----:B------:R-:W-:Y:S01]  /*44b0*/  FADD.FTZ R9, R47, R8 ;  /* 0x000000082f097221 */ /* 0x000fe20000010000 */
[----:B------:R-:W-:Y:S01]  /*44c0*/  F2FP.F16.F32.PACK_AB R8, R92, R39 ;  /* 0x000000275c08723e */ /* 0x000fe200000000ff */
[----:B------:R-:W-:-:S04]  /*44d0*/  IMAD.MOV.U32 R39, RZ, RZ, R71 ;  /* 0x000000ffff277224 */ /* 0x000fc800078e0047 */
[----:B------:R-:W0:Y:S01]  /*44e0*/  MUFU.EX2 R104, R104 ;  /* 0x0000006800687308 */ /* 0x000e220000000800 */
[----:B-1----:R-:W-:-:S07]  /*44f0*/  FADD.FTZ R11, R35, R10 ;  /* 0x0000000a230b7221 */ /* 0x002fce0000010000 */
[----:B------:R1:W4:Y:S01]  /*4500*/  MUFU.EX2 R105, R46 ;  /* 0x0000002e00697308 */ /* 0x0003220000000800 */
[----:B---3--:R-:W-:Y:S01]  /*4510*/  FADD.FTZ R10, R34, R9 ;  /* 0x00000009220a7221 */ /* 0x008fe20000010000 */
[----:B------:R-:W-:Y:S01]  /*4520*/  F2FP.F16.F32.PACK_AB R9, R67, R28 ;  /* 0x0000001c4309723e */ /* 0x000fe200000000ff */
[--C-:B------:R-:W-:Y:S02]  /*4530*/  IMAD.MOV.U32 R67, RZ, RZ, R71.reuse ;  /* 0x000000ffff437224 */ /* 0x100fe400078e0047 */
[----:B------:R-:W-:-:S03]  /*4540*/  IMAD.MOV.U32 R28, RZ, RZ, R71 ;  /* 0x000000ffff1c7224 */ /* 0x000fc600078e0047 */
[----:B------:R-:W3:Y:S01]  /*4550*/  MUFU.EX2 R31, R31 ;  /* 0x0000001f001f7308 */ /* 0x000ee20000000800 */
[C---:B0-----:R-:W-:Y:S01]  /*4560*/  FADD.FTZ R12, R104.reuse, R11 ;  /* 0x0000000b680c7221 */ /* 0x041fe20000010000 */
[----:B------:R-:W-:Y:S01]  /*4570*/  F2FP.F16.F32.PACK_AB R104, R104, R35 ;  /* 0x000000236868723e */ /* 0x000fe200000000ff */
[--C-:B-1----:R-:W-:Y:S02]  /*4580*/  IMAD.MOV.U32 R46, RZ, RZ, R71.reuse ;  /* 0x000000ffff2e7224 */ /* 0x102fe400078e0047 */
[----:B------:R-:W-:-:S03]  /*4590*/  IMAD.MOV.U32 R35, RZ, RZ, R71 ;  /* 0x000000ffff237224 */ /* 0x000fc600078e0047 */
[----:B------:R-:W0:Y:S01]  /*45a0*/  MUFU.EX2 R38, R38 ;  /* 0x0000002600267308 */ /* 0x000e220000000800 */
[C---:B----4-:R-:W-:Y:S01]  /*45b0*/  FADD.FTZ R11, R105.reuse, R10 ;  /* 0x0000000a690b7221 */ /* 0x050fe20000010000 */
[----:B------:R-:W-:Y:S01]  /*45c0*/  F2FP.F16.F32.PACK_AB R10, R100, R37 ;  /* 0x00000025640a723e */ /* 0x000fe200000000ff */
[--C-:B------:R-:W-:Y:S01]  /*45d0*/  IMAD.MOV.U32 R37, RZ, RZ, R71.reuse ;  /* 0x000000ffff257224 */ /* 0x100fe200078e0047 */
[----:B------:R-:W-:Y:S01]  /*45e0*/  F2FP.F16.F32.PACK_AB R105, R105, R34 ;  /* 0x000000226969723e */ /* 0x000fe200000000ff */
[----:B------:R-:W-:-:S03]  /*45f0*/  IMAD.MOV.U32 R34, RZ, RZ, R71 ;  /* 0x000000ffff227224 */ /* 0x000fc600078e0047 */
[----:B------:R-:W2:Y:S01]  /*4600*/  MUFU.EX2 R107, R114 ;  /* 0x00000072006b7308 */ /* 0x000ea20000000800 */
[----:B---3--:R-:W-:-:S07]  /*4610*/  FADD.FTZ R15, R31, R12 ;  /* 0x0000000c1f0f7221 */ /* 0x008fce0000010000 */
[----:B------:R-:W1:Y:S01]  /*4620*/  MUFU.EX2 R84, R84 ;  /* 0x0000005400547308 */ /* 0x000e620000000800 */
[----:B0-----:R-:W-:Y:S01]  /*4630*/  FADD.FTZ R12, R38, R11 ;  /* 0x0000000b260c7221 */ /* 0x001fe20000010000 */
[----:B------:R-:W-:Y:S01]  /*4640*/  F2FP.F16.F32.PACK_AB R11, R47, R32 ;  /* 0x000000202f0b723e */ /* 0x000fe200000000ff */
[--C-:B------:R-:W-:Y:S02]  /*4650*/  IMAD.MOV.U32 R47, RZ, RZ, R71.reuse ;  /* 0x000000ffff2f7224 */ /* 0x100fe400078e0047 */
[--C-:B------:R-:W-:Y:S02]  /*4660*/  IMAD.MOV.U32 R32, RZ, RZ, R71.reuse ;  /* 0x000000ffff207224 */ /* 0x100fe400078e0047 */
[----:B------:R0:W-:Y:S01]  /*4670*/  STSM.16.M88.4 [R2+0x2d300], R8 ;  /* 0x02d3000802007844 */ /* 0x0001e20000000200 */
[----:B------:R-:W3:Y:S01]  /*4680*/  MUFU.EX2 R52, R52 ;  /* 0x0000003400347308 */ /* 0x000ee20000000800 */
[C---:B--2---:R-:W-:Y:S01]  /*4690*/  FADD.FTZ R5, R107.reuse, R12 ;  /* 0x0000000c6b057221 */ /* 0x044fe20000010000 */
[----:B------:R-:W-:Y:S01]  /*46a0*/  F2FP.F16.F32.PACK_AB R107, R107, R38 ;  /* 0x000000266b6b723e */ /* 0x000fe200000000ff */
[----:B------:R-:W-:-:S05]  /*46b0*/  IMAD.MOV.U32 R38, RZ, RZ, R71 ;  /* 0x000000ffff267224 */ /* 0x000fca00078e0047 */
[----:B------:R-:W2:Y:S01]  /*46c0*/  MUFU.EX2 R30, R30 ;  /* 0x0000001e001e7308 */ /* 0x000ea20000000800 */
[C---:B-1----:R-:W-:Y:S01]  /*46d0*/  FADD.FTZ R15, R84.reuse, R15 ;  /* 0x0000000f540f7221 */ /* 0x042fe20000010000 */
[----:B------:R-:W-:Y:S01]  /*46e0*/  F2FP.F16.F32.PACK_AB R106, R84, R31 ;  /* 0x0000001f546a723e */ /* 0x000fe200000000ff */
[----:B------:R-:W-:-:S04]  /*46f0*/  IMAD.MOV.U32 R31, RZ, RZ, R71 ;  /* 0x000000ffff1f7224 */ /* 0x000fc800078e0047 */
[----:B------:R0:W-:Y:S01]  /*4700*/  STSM.16.M88.4 [R2+0x2eb00], R104 ;  /* 0x02eb006802007844 */ /* 0x0001e20000000200 */
[----:B------:R-:W1:Y:S01]  /*4710*/  MUFU.EX2 R13, R116 ;  /* 0x00000074000d7308 */ /* 0x000e620000000800 */
[----:B---3--:R-:W-:-:S07]  /*4720*/  FADD.FTZ R6, R52, R5 ;  /* 0x0000000534067221 */ /* 0x008fce0000010000 */
[----:B------:R-:W3:Y:S01]  /*4730*/  MUFU.EX2 R43, R43 ;  /* 0x0000002b002b7308 */ /* 0x000ee20000000800 */
[----:B--2---:R-:W-:-:S07]  /*4740*/  FADD.FTZ R4, R30, R15 ;  /* 0x0000000f1e047221 */ /* 0x004fce0000010000 */
[----:B------:R-:W2:Y:S01]  /*4750*/  MUFU.EX2 R45, R45 ;  /* 0x0000002d002d7308 */ /* 0x000ea20000000800 */
[C---:B-1----:R-:W-:Y:S01]  /*4760*/  FADD.FTZ R5, R13.reuse, R6 ;  /* 0x000000060d057221 */ /* 0x042fe20000010000 */
[----:B------:R-:W-:Y:S01]  /*4770*/  F2FP.F16.F32.PACK_AB R13, R13, R52 ;  /* 0x000000340d0d723e */ /* 0x000fe200000000ff */
[----:B------:R-:W-:-:S05]  /*4780*/  IMAD.MOV.U32 R52, RZ, RZ, R71 ;  /* 0x000000ffff347224 */ /* 0x000fca00078e0047 */
[----:B------:R-:W1:Y:S01]  /*4790*/  MUFU.EX2 R110, R110 ;  /* 0x0000006e006e7308 */ /* 0x000e620000000800 */
[C---:B---3--:R-:W-:Y:S01]  /*47a0*/  F2FP.F16.F32.PACK_AB R12, R43.reuse, R30 ;  /* 0x0000001e2b0c723e */ /* 0x048fe200000000ff */
[----:B------:R-:W-:Y:S01]  /*47b0*/  FADD.FTZ R4, R43, R4 ;  /* 0x000000042b047221 */ /* 0x000fe20000010000 */
[--C-:B------:R-:W-:Y:S02]  /*47c0*/  IMAD.MOV.U32 R43, RZ, RZ, R71.reuse ;  /* 0x000000ffff2b7224 */ /* 0x100fe400078e0047 */
[----:B------:R-:W-:-:S03]  /*47d0*/  IMAD.MOV.U32 R30, RZ, RZ, R71 ;  /* 0x000000ffff1e7224 */ /* 0x000fc600078e0047 */
[----:B------:R-:W3:Y:S01]  /*47e0*/  MUFU.EX2 R120, R120 ;  /* 0x0000007800787308 */ /* 0x000ee20000000800 */
[----:B--2---:R-:W-:-:S07]  /*47f0*/  FADD.FTZ R7, R45, R4 ;  /* 0x000000042d077221 */ /* 0x004fce0000010000 */
[----:B------:R-:W2:Y:S01]  /*4800*/  MUFU.EX2 R21, R122 ;  /* 0x0000007a00157308 */ /* 0x000ea20000000800 */
[C---:B-1----:R-:W-:Y:S01]  /*4810*/  F2FP.F16.F32.PACK_AB R14, R110.reuse, R45 ;  /* 0x0000002d6e0e723e */ /* 0x042fe200000000ff */
[----:B------:R-:W-:Y:S01]  /*4820*/  FADD.FTZ R7, R110, R7 ;  /* 0x000000076e077221 */ /* 0x000fe20000010000 */
[----:B------:R-:W-:Y:S02]  /*4830*/  IMAD.MOV.U32 R45, RZ, RZ, R71 ;  /* 0x000000ffff2d7224 */ /* 0x000fe400078e0047 */
[----:B---3--:R-:W-:Y:S01]  /*4840*/  FADD.FTZ R6, R120, R5 ;  /* 0x0000000578067221 */ /* 0x008fe20000010000 */
[----:B--2---:R-:W-:-:S03]  /*4850*/  F2FP.F16.F32.PACK_AB R15, R21, R120 ;  /* 0x00000078150f723e */ /* 0x004fc600000000ff */
[----:B------:R-:W-:Y:S02]  /*4860*/  FADD.FTZ R6, R21, R6 ;  /* 0x0000000615067221 */ /* 0x000fe40000010000 */
[----:B------:R0:W-:Y:S01]  /*4870*/  STSM.16.M88.4 [R2+0x30300], R12 ;  /* 0x0303000c02007844 */ /* 0x0001e20000000200 */
[----:B------:R1:W-:Y:S06]  /*4880*/  MEMBAR.ALL.CTA ;  /* 0x0000000000007992 */ /* 0x0003ec0000008000 */
[----:B-1----:R-:W1:Y:S02]  /*4890*/  FENCE.VIEW.ASYNC.S ;  /* 0x00000000000073c6 */ /* 0x002e640000000000 */
[----:B-1----:R-:W-:Y:S01]  /*48a0*/  NOP ;  /* 0x0000000000007918 */ /* 0x002fe20000000000 */
[----:B------:R-:W-:Y:S05]  /*48b0*/  @!P2 BRA `(.L_x_9931) ;  /* 0x00000038002ca947 */ /* 0x000fea0003800000 */
[----:B------:R-:W-:Y:S01]  /*48c0*/  VIADD R4, R22, 0xfffffffe ;  /* 0xfffffffe16047836 */ /* 0x000fe20000000000 */
[----:B------:R-:W-:Y:S01]  /*48d0*/  CS2R R70, SRZ ;  /* 0x0000000000467805 */ /* 0x000fe2000001ff00 */
[----:B0-----:R-:W-:Y:S01]  /*48e0*/  IMAD.MOV.U32 R8, RZ, RZ, R73 ;  /* 0x000000ffff087224 */ /* 0x001fe200078e0049 */
        /* <DEDUP_REMOVED lines=25> */
[----:B------:R-:W-:-:S06]  /*4a80*/  UMOV UR5, UR36 ;  /* 0x0000002400057c82 */ /* 0x000fcc0008000000 */
.L_x_9940:
[----:B------:R-:W-:Y:S01]  /*4a90*/  UIADD3 UR36, UR5, 0x1, URZ ;  /* 0x0000000105247890 */ /* 0x000fe2000fffe03f */
[----:B------:R-:W-:-:S03]  /*4aa0*/  ISETP.NE.AND P3, PT, RZ, UR38, PT ;  /* 0x00000026ff007c0c */ /* 0x000fc6000bf65270 */
[----:B------:R-:W-:-:S04]  /*4ab0*/  UISETP.NE.AND UP0, UPT, UR36, 0x2, UPT ;  /* 0x000000022400788c */ /* 0x000fc8000bf05270 */
[----:B------:R-:W-:Y:S02]  /*4ac0*/  USEL UR4, URZ, 0x1, UP0 ;  /* 0x000000013f047887 */ /* 0x000fe40008000000 */
[----:B------:R-:W-:-:S04]  /*4ad0*/  USEL UR36, UR36, URZ, UP0 ;  /* 0x0000003f24247287 */ /* 0x000fc80008000000 */
[----:B------:R-:W-:Y:S01]  /*4ae0*/  LOP3.LUT R16, R9, UR4, RZ, 0x3c, !PT ;  /* 0x0000000409107c12 */ /* 0x000fe2000f8e3cff */
[----:B------:R-:W-:Y:S07]  /*4af0*/  @P3 BRA `(.L_x_9932) ;  /* 0x0000000000283947 */ /* 0x000fee0003800000 */
[----:B------:R-:W-:Y:S05]  /*4b00*/  @!P0 BRA `(.L_x_9933) ;  /* 0x0000000000048947 */ /* 0x000fea0003800000 */
[----:B------:R-:W-:Y:S01]  /*4b10*/  BPT.TRAP 0x1 ;  /* 0x000000040000795c */ /* 0x000fe20000300000 */
.L_x_9933:
[----:B------:R-:W-:Y:S01]  /*4b20*/  ULEA UR4, UR36, UR37, 0x3 ;  /* 0x0000002524047291 */ /* 0x000fe2000f8e183f */
[----:B------:R-:W-:-:S08]  /*4b30*/  SHF.L.U32 R0, R16, 0x1f, RZ ;  /* 0x0000001f10007819 */ /* 0x000fd000000006ff */
[----:B------:R0:W1:Y:S01]  /*4b40*/  SYNCS.PHASECHK.TRANS64.TRYWAIT P2, [UR4+0x31c30], R0 ;  /* 0x031c3000ff0075a7 */ /* 0x0000620008040144 */
[----:B------:R-:W-:Y:S05]  /*4b50*/  @!P0 BRA `(.L_x_9934) ;  /* 0x0000000000048947 */ /* 0x000fea0003800000 */
[----:B------:R-:W-:Y:S01]  /*4b60*/  BPT.TRAP 0x1 ;  /* 0x000000040000795c */ /* 0x000fe20000300000 */
.L_x_9934:
[----:B-1----:R-:W-:Y:S05]  /*4b70*/  @P2 BRA `(.L_x_9932) ;  /* 0x0000000000082947 */ /* 0x002fea0003800000 */
[----:B------:R-:W1:Y:S02]  /*4b80*/  SYNCS.PHASECHK.TRANS64.TRYWAIT P2, [UR4+0x31c30], R0 ;  /* 0x031c3000ff0075a7 */ /* 0x000e640008040144 */
[----:B-1----:R-:W-:Y:S05]  /*4b90*/  @!P2 BRA `(.L_x_9935) ;  /* 0x00000094004ca947 */ /* 0x002fea0003800000 */
.L_x_9932:
[----:B-1----:R-:W1:Y:S01]  /*4ba0*/  S2R R3, SR_TID.X ;  /* 0x0000000000037919 */ /* 0x002e620000002100 */
[----:B------:R-:W-:Y:S01]  /*4bb0*/  UIMAD UR4, UR36, 0x6c0, UR6 ;  /* 0x000006c0240478a4 */ /* 0x000fe2000f8e0206 */
[----:B------:R-:W-:Y:S01]  /*4bc0*/  UMOV UR31, 0x80000020 ;  /* 0x80000020001f7882 */ /* 0x000fe20000000000 */
[----:B------:R-:W-:Y:S02]  /*4bd0*/  UMOV UR32, UR28 ;  /* 0x0000001c00207c82 */ /* 0x000fe40008000000 */
[----:B------:R-:W-:Y:S01]  /*4be0*/  UIADD3 UR34, UR4, 0x40, URZ ;  /* 0x0000004004227890 */ /* 0x000fe2000fffe03f */
[----:B------:R-:W-:Y:S02]  /*4bf0*/  UMOV UR33, UR29 ;  /* 0x0000001d00217c82 */ /* 0x000fe40008000000 */
        /* <DEDUP_REMOVED lines=19> */
[----:B-1----:R-:W-:Y:S01]  /*4d30*/  SHF.R.U32.HI R3, RZ, 0x7, R3 ;  /* 0x00000007ff037819 */ /* 0x002fe20000011603 */
[----:B------:R-:W-:Y:S01]  /*4d40*/  UMOV UR56, UR28 ;  /* 0x0000001c00387c82 */ /* 0x000fe20008000000 */
[----:B------:R-:W-:Y:S01]  /*4d50*/  UMOV UR57, UR29 ;  /* 0x0000001d00397c82 */ /* 0x000fe20008000000 */
[----:B------:R-:W-:Y:S01]  /*4d60*/  UMOV UR59, 0x80000020 ;  /* 0x80000020003b7882 */ /* 0x000fe20000000000 */
[----:B------:R-:W-:Y:S01]  /*4d70*/  UIADD3 UR7, UR4, 0x200, URZ ;  /* 0x0000020004077890 */ /* 0x000fe2000fffe03f */
[----:B0-----:R-:W-:Y:S01]  /*4d80*/  VIADD R0, R3, 0x8 ;  /* 0x0000000803007836 */ /* 0x001fe20000000000 */
[----:B------:R-:W-:Y:S01]  /*4d90*/  UIADD3 UR10, UR4, 0x2, URZ ;  /* 0x00000002040a7890 */ /* 0x000fe2000fffe03f */
[----:B------:R-:W-:Y:S01]  /*4da0*/  UMOV UR11, 0x80000020 ;  /* 0x80000020000b7882 */ /* 0x000fe20000000000 */
[----:B------:R-:W-:-:S02]  /*4db0*/  UIADD3 UR14, UR4, 0x240, URZ ;  /* 0x00000240040e7890 */ /* 0x000fc4000fffe03f */
[----:B------:R0:W-:Y:S01]  /*4dc0*/  BAR.SYNC.DEFER_BLOCKING R0, 0x100 ;  /* 0x000400000000751d */ /* 0x0001e20000010000 */
[----:B------:R-:W-:Y:S02]  /*4dd0*/  UIADD3 UR18, UR4, 0x242, URZ ;  /* 0x0000024204127890 */ /* 0x000fe4000fffe03f */
[----:B------:R-:W-:Y:S02]  /*4de0*/  UIADD3 UR22, UR4, 0x480, URZ ;  /* 0x0000048004167890 */ /* 0x000fe4000fffe03f */
[----:B------:R-:W-:Y:S01]  /*4df0*/  UIADD3 UR26, UR4, 0x482, URZ ;  /* 0x00000482041a7890 */ /* 0x000fe2000fffe03f */
[----:B------:R-:W-:Y:S01]  /*4e00*/  UMOV UR15, 0x80000020 ;  /* 0x80000020000f7882 */ /* 0x000fe20000000000 */
[----:B------:R-:W-:Y:S01]  /*4e10*/  UMOV UR19, 0x80000020 ;  /* 0x8000002000137882 */ /* 0x000fe20000000000 */
[----:B------:R-:W-:Y:S01]  /*4e20*/  UMOV UR23, 0x80000020 ;  /* 0x8000002000177882 */ /* 0x000fe20000000000 */
[----:B------:R-:W-:Y:S01]  /*4e30*/  UMOV UR27, 0x80000020 ;  /* 0x80000020001b7882 */ /* 0x000fe20000000000 */
        /* <DEDUP_REMOVED lines=314> */
.L_x_9937:
[----:B------:R-:W-:Y:S01]  /*61e0*/  ULEA UR4, UR5, UR37, 0x3 ;  /* 0x0000002505047291 */ /* 0x000fe2000f8e183f */
[----:B------:R-:W-:-:S08]  /*61f0*/  SHF.L.U32 R0, R9, 0x1f, RZ ;  /* 0x0000001f09007819 */ /* 0x000fd000000006ff */
[----:B------:R0:W1:Y:S01]  /*6200*/  SYNCS.PHASECHK.TRANS64.TRYWAIT P2, [UR4+0x31c50], R0 ;  /* 0x031c5000ff0075a7 */ /* 0x0000620008040144 */
[----:B------:R-:W-:Y:S05]  /*6210*/  @!P0 BRA `(.L_x_9938) ;  /* 0x0000000000048947 */ /* 0x000fea0003800000 */
[----:B------:R-:W-:Y:S01]  /*6220*/  BPT.TRAP 0x1 ;  /* 0x000000040000795c */ /* 0x000fe20000300000 */
.L_x_9938:
[----:B-1----:R-:W-:Y:S05]  /*6230*/  @P2 BRA `(.L_x_9936) ;  /* 0x0000000000082947 */ /* 0x002fea0003800000 */
[----:B------:R-:W1:Y:S02]  /*6240*/  SYNCS.PHASECHK.TRANS64.TRYWAIT P2, [UR4+0x31c50], R0 ;  /* 0x031c5000ff0075a7 */ /* 0x000e640008040144 */
[----:B-1----:R-:W-:Y:S05]  /*6250*/  @!P2 BRA `(.L_x_9939) ;  /* 0x0000007c00b4a947 */ /* 0x002fea0003800000 */
.L_x_9936:
[----:B------:R-:W-:Y:S01]  /*6260*/  UIADD3 UR4, UR37, 0x200, URZ ;  /* 0x0000020025047890 */ /* 0x000fe2000fffe03f */
[----:B------:R-:W-:Y:S01]  /*6270*/  WARPGROUP.ARRIVE ;  /* 0x00000000000079c5 */ /* 0x000fe20000000000 */
[----:B------:R-:W-:Y:S01]  /*6280*/  ULOP3.LUT UR7, UR39, 0x10000, URZ, 0xfc, !UPT ;  /* 0x0001000027077892 */ /* 0x000fe2000f8efc3f */
[----:B01----:R-:W-:Y:S01]  /*6290*/  FMNMX.FTZ R0, R136, R5, !PT ;  /* 0x0000000588007209 */ /* 0x003fe20007810000 */
[----:B------:R-:W-:Y:S01]  /*62a0*/  USHF.R.U32.HI UR4, URZ, 0x4, UR4 ;  /* 0x000000043f047899 */ /* 0x000fe20008011604 */
[----:B------:R-:W-:Y:S01]  /*62b0*/  FMNMX.FTZ R22, R138, R8, !PT ;  /* 0x000000088a167209 */ /* 0x000fe20007810000 */
[----:B------:R-:W-:Y:S01]  /*62c0*/  UMOV UR33, 0xc0000010 ;  /* 0xc000001000217882 */ /* 0x000fe20000000000 */
[----:B------:R-:W-:Y:S01]  /*62d0*/  UMOV UR35, 0x80000020 ;  /* 0x8000002000237882 */ /* 0x000fe20000000000 */
[----:B------:R-:W-:Y:S01]  /*62e0*/  ULOP3.LUT UR4, UR4, 0x3fff, URZ, 0xc0, !UPT ;  /* 0x00003fff04047892 */ /* 0x000fe2000f8ec03f */
[----:B------:R-:W-:Y:S01]  /*62f0*/  FMNMX.FTZ R3, R137, R0, !PT ;  /* 0x0000000089037209 */ /* 0x000fe20007810000 */
[----:B------:R-:W-:Y:S01]  /*6300*/  UMOV UR32, UR7 ;  /* 0x0000000700207c82 */ /* 0x000fe20008000000 */
[----:B------:R-:W-:Y:S01]  /*6310*/  FMNMX.FTZ R23, R139, R22, !PT ;  /* 0x000000168b177209 */ /* 0x000fe20007810000 */
[----:B------:R-:W-:Y:S01]  /*6320*/  ULOP3.LUT UR4, UR4, 0x2400000, URZ, 0xfc, !UPT ;  /* 0x0240000004047892 */ /* 0x000fe2000f8efc3f */
[----:B------:R-:W-:-:S03]  /*6330*/  FMNMX.FTZ R0, R140, R3, !PT ;  /* 0x000000038c007209 */ /* 0x000fc60007810000 */
[----:B------:R-:W-:Y:S01]  /*6340*/  UIMAD UR4, UR5, 0x6c0, UR4 ;  /* 0x000006c0050478a4 */ /* 0x000fe2000f8e0204 */
[----:B------:R-:W-:-:S04]  /*6350*/  FMNMX.FTZ R3, R141, R0, !PT ;  /* 0x000000008d037209 */ /* 0x000fc80007810000 */
[----:B------:R-:W-:Y:S02]  /*6360*/  FMNMX.FTZ R0, R128, R3, !PT ;  /* 0x0000000380007209 */ /* 0x000fe40007810000 */
[----:B------:R-:W-:Y:S02]  /*6370*/  UMOV UR34, UR4 ;  /* 0x0000000400227c82 */ /* 0x000fe40008000000 */
[----:B------:R-:W-:Y:S01]  /*6380*/  HGMMA.64x96x16.F32 R24, gdesc[UR32].tnspB, R24, gsb0 ;  /* 0x41600000201879f0 */ /* 0x000fe20008000818 */
[----:B------:R-:W-:Y:S01]  /*6390*/  UIADD3 UR32, UR7, 0x180, URZ ;  /* 0x0000018007207890 */ /* 0x000fe2000fffe03f */
[----:B------:R-:W-:Y:S01]  /*63a0*/  FMNMX.FTZ R3, R129, R0, !PT ;  /* 0x0000000081037209 */ /* 0x000fe20007810000 */
[----:B------:R-:W-:Y:S01]  /*63b0*/  UIADD3 UR34, UR4, 0x40, URZ ;  /* 0x0000004004227890 */ /* 0x000fe2000fffe03f */
[----:B------:R-:W-:Y:S01]  /*63c0*/  UMOV UR33, 0xc0000010 ;  /* 0xc000001000217882 */ /* 0x000fe20000000000 */
        /* <DEDUP_REMOVED lines=29> */
[----:B------:R-:W-:Y:S01]  /*65a0*/  HGMMA.64x96x16.F32 R24, gdesc[UR32].tnspB, R24, gsb0 ;  /* 0x41600000201879f0 */ /* 0x000fe20008000818 */
[----:B------:R-:W-:Y:S02]  /*65b0*/  UIADD3 UR32, UR7, 0x300, URZ ;  /* 0x0000030007207890 */ /* 0x000fe4000fffe03f */
[----:B------:R-:W-:Y:S01]  /*65c0*/  UIADD3 UR34, UR4, 0x80, URZ ;  /* 0x0000008004227890 */ /* 0x000fe2000fffe03f */
[----:B------:R-:W-:Y:S01]  /*65d0*/  FMNMX.FTZ R0, R72, R3, !PT ;  /* 0x0000000348007209 */ /* 0x000fe20007810000 */
[----:B------:R-:W-:Y:S01]  /*65e0*/  UMOV UR33, 0xc0000010 ;  /* 0xc000001000217882 */ /* 0x000fe20000000000 */
[----:B------:R-:W-:Y:S02]  /*65f0*/  UMOV UR35, 0x80000020 ;  /* 0x8000002000237882 */ /* 0x000fe40000000000 */
[----:B------:R-:W-:-:S04]  /*6600*/  FMNMX.FTZ R3, R73, R0, !PT ;  /* 0x0000000049037209 */ /* 0x000fc80007810000 */
        /* <DEDUP_REMOVED lines=20> */
[----:B------:R-:W0:Y:S01]  /*6750*/  S2R R141, SR_TID.X ;  /* 0x00000000008d7919 */ /* 0x000e220000002100 */
[----:B------:R1:W-:Y:S01]  /*6760*/  MUFU.EX2 R23, R128 ;  /* 0x0000008000177308 */ /* 0x0003e20000000800 */
[----:B------:R-:W-:Y:S01]  /*6770*/  FFMA.FTZ R9, R136, R3, -R10 ;  /* 0x0000000388097223 */ /* 0x000fe2000001080a */
[----:B------:R-:W-:Y:S01]  /*6780*/  FMNMX.FTZ R121, R131, R120, !PT ;  /* 0x0000007883797209 */ /* 0x000fe20007810000 */
[----:B------:R-:W-:-:S02]  /*6790*/  WARPGROUP.DEPBAR.LE gsb0, 0x0 ;  /* 0x00008000000079c5 */ /* 0x000fc40000010000 */
[----:B------:R-:W-:Y:S01]  /*67a0*/  WARPGROUP.ARRIVE ;  /* 0x00000000000079c5 */ /* 0x000fe20000000000 */
[--C-:B------:R-:W-:Y:S01]  /*67b0*/  FFMA.FTZ R120, R124, R3, -R10.reuse ;  /* 0x000000037c787223 */ /* 0x100fe2000001080a */
[----:B------:R-:W-:Y:S01]  /*67c0*/  FMNMX.FTZ R124, R134, R121, !PT ;  /* 0x00000079867c7209 */ /* 0x000fe20007810000 */
[-CC-:B------:R-:W-:Y:S01]  /*67d0*/  FFMA.FTZ R11, R137, R3.reuse, -R10.reuse ;  /* 0x00000003890b7223 */ /* 0x180fe2000001080a */
[-CC-:B------:R-:W-:Y:S01]  /*67e0*/  FFMA.FTZ R20, R132, R3.reuse, -R10.reuse ;  /* 0x0000000384147223 */ /* 0x180fe2000001080a */
[-CC-:B------:R-:W-:Y:S01]  /*67f0*/  FFMA.FTZ R21, R133, R3.reuse, -R10.reuse ;  /* 0x0000000385157223 */ /* 0x180fe2000001080a */
[----:B------:R-:W-:Y:S01]  /*6800*/  HGMMA.64x96x16.F32 R24, gdesc[UR32].tnspB, R24, gsb0 ;  /* 0x41600000201879f0 */ /* 0x000fe20008000818 */
[----:B------:R-:W-:Y:S01]  /*6810*/  UIADD3 UR32, UR7, 0x480, URZ ;  /* 0x0000048007207890 */ /* 0x000fe2000fffe03f */
[----:B------:R-:W-:Y:S01]  /*6820*/  FMNMX.FTZ R121, R135, R124, !PT ;  /* 0x0000007c87797209 */ /* 0x000fe20007810000 */
[----:B------:R-:W-:Y:S01]  /*6830*/  UIADD3 UR34, UR4, 0xc0, URZ ;  /* 0x000000c004227890 */ /* 0x000fe2000fffe03f */
[--C-:B------:R-:W-:Y:S01]  /*6840*/  FFMA.FTZ R112, R112, R3, -R10.reuse ;  /* 0x0000000370707223 */ /* 0x100fe2000001080a */
[----:B------:R-:W-:Y:S01]  /*6850*/  UMOV UR33, 0xc0000010 ;  /* 0xc000001000217882 */ /* 0x000fe20000000000 */
[----:B------:R-:W-:Y:S01]  /*6860*/  UMOV UR35, 0x80000020 ;  /* 0x8000002000237882 */ /* 0x000fe20000000000 */
        /* <DEDUP_REMOVED lines=14> */
[----:B0-----:R-:W-:Y:S01]  /*6950*/  SHF.R.U32.HI R140, RZ, 0x7, R141 ;  /* 0x00000007ff8c7819 */ /* 0x001fe2000001168d */
[--C-:B------:R-:W-:Y:S01]  /*6960*/  FFMA.FTZ R101, R101, R3, -R10.reuse ;  /* 0x0000000365657223 */ /* 0x100fe2000001080a */
[----:B------:R-:W-:Y:S01]  /*6970*/  FMNMX.FTZ R124, R114, R125, !PT ;  /* 0x0000007d727c7209 */ /* 0x000fe20007810000 */
[-CC-:B------:R-:W-:Y:S01]  /*6980*/  FFMA.FTZ R88, R88, R3.reuse, -R10.reuse ;  /* 0x0000000358587223 */ /* 0x180fe2000001080a */
[----:B------:R-:W-:Y:S01]  /*6990*/  ISETP.GE.U32.AND P2, PT, R141, 0x180, PT ;  /* 0x000001808d00780c */ /* 0x000fe20003f46070 */
        /* <DEDUP_REMOVED lines=12> */
[----:B------:R-:W-:Y:S01]  /*6a60*/  FFMA.FTZ R77, R77, R3, -R10 ;  /* 0x000000034d4d7223 */ /* 0x000fe2000001080a */
[----:B------:R-:W-:Y:S01]  /*6a70*/  FMNMX.FTZ R124, R106, R125, !PT ;  /* 0x0000007d6a7c7209 */ /* 0x000fe20007810000 */
[----:B------:R0:W-:Y:S03]  /*6a80*/  MUFU.EX2 R121, R129 ;  /* 0x0000008100797308 */ /* 0x0001e60000000800 */
[----:B------:R-:W-:-:S04]  /*6a90*/  FMNMX.FTZ R125, R107, R124, !PT ;  /* 0x0000007c6b7d7209 */ /* 0x000fc80007810000 */
[----:B------:R-:W-:Y:S01]  /*6aa0*/  FMNMX.FTZ R124, R110, R125, !PT ;  /* 0x0000007d6e7c7209 */ /* 0x000fe20007810000 */
[----:B------:R-:W2:Y:S03]  /*6ab0*/  MUFU.EX2 R5, R5 ;  /* 0x0000000500057308 */ /* 0x000ea60000000800 */
[----:B------:R-:W-:-:S04]  /*6ac0*/  FMNMX.FTZ R125, R111, R124, !PT ;  /* 0x0000007c6f7d7209 */ /* 0x000fc80007810000 */
[----:B------:R-:W-:Y:S01]  /*6ad0*/  FMNMX.FTZ R124, R98, R125, !PT ;  /* 0x0000007d627c7209 */ /* 0x000fe20007810000 */
[----:B------:R-:W3:Y:S03]  /*6ae0*/  MUFU.EX2 R9, R9 ;  /* 0x0000000900097308 */ /* 0x000ee60000000800 */
[----:B------:R-:W-:-:S04]  /*6af0*/  FMNMX.FTZ R125, R99, R124, !PT ;  /* 0x0000007c637d7209 */ /* 0x000fc80007810000 */
[----:B------:R-:W-:Y:S01]  /*6b00*/  FMNMX.FTZ R124, R102, R125, !PT ;  /* 0x0000007d667c7209 */ /* 0x000fe20007810000 */
[----:B------:R-:W4:Y:S03]  /*6b10*/  MUFU.EX2 R11, R11 ;  /* 0x0000000b000b7308 */ /* 0x000f260000000800 */
        /* <DEDUP_REMOVED lines=13> */
[----:B------:R-:W-:Y:S02]  /*6bf0*/  WARPGROUP.DEPBAR.LE gsb0, 0x0 ;  /* 0x00008000000079c5 */ /* 0x000fe40000010000 */
[----:B------:R-:W-:Y:S01]  /*6c00*/  WARPGROUP.ARRIVE ;  /* 0x00000000000079c5 */ /* 0x000fe20000000000 */
[----:B------:R-:W-:Y:S01]  /*6c10*/  FMNMX.FTZ R124, R74, R125, !PT ;  /* 0x0000007d4a7c7209 */ /* 0x000fe20007810000 */
[----:B------:R-:W-:Y:S03]  /*6c20*/  MUFU.EX2 R20, R20 ;  /* 0x0000001400147308 */ /* 0x000fe60000000800 */
[----:B------:R-:W-:Y:S01]  /*6c30*/  FMNMX.FTZ R125, R75, R124, !PT ;  /* 0x0000007c4b7d7209 */ /* 0x000fe20007810000 */
[----:B------:R-:W-:Y:S01]  /*6c40*/  HGMMA.64x96x16.F32 R24, gdesc[UR32].tnspB, R24, gsb0 ;  /* 0x41600000201879f0 */ /* 0x000fe20008000818 */
[----:B------:R-:W-:-:S02]  /*6c50*/  UIADD3 UR32, UR7, 0x600, URZ ;  /* 0x0000060007207890 */ /* 0x000fc4000fffe03f */
[----:B------:R-:W-:Y:S01]  /*6c60*/  UIADD3 UR34, UR4, 0x100, URZ ;  /* 0x0000010004227890 */ /* 0x000fe2000fffe03f */
[----:B------:R-:W-:Y:S01]  /*6c70*/  FMNMX.FTZ R124, R78, R125, !PT ;  /* 0x0000007d4e7c7209 */ /* 0x000fe20007810000 */
[----:B------:R-:W-:Y:S01]  /*6c80*/  UMOV UR33, 0xc0000010 ;  /* 0xc000001000217882 */ /* 0x000fe20000000000 */
[----:B------:R-:W-:Y:S01]  /*6c90*/  UMOV UR35, 0x80000020 ;  /* 0x8000002000237882 */ /* 0x000fe20000000000 */
[----:B------:R-:W-:Y:S01]  /*6ca0*/  MUFU.EX2 R21, R21 ;  /* 0x0000001500157308 */ /* 0x000fe20000000800 */
[----:B------:R-:W-:-:S05]  /*6cb0*/  FMNMX.FTZ R124, R79, R124, !PT ;  /* 0x0000007c4f7c7209 */ /* 0x000fca0007810000 */
[----:B------:R-:W5:Y:S02]  /*6cc0*/  SHFL.BFLY PT, R125, R124, 0x2, 0x1f ;  /* 0x0c401f007c7d7f89 */ /* 0x000f6400000e0000 */
[----:B------:R-:W-:Y:S08]  /*6cd0*/  MUFU.EX2 R22, R22 ;  /* 0x0000001600167308 */ /* 0x000ff00000000800 */
[----:B------:R-:W-:Y:S08]  /*6ce0*/  MUFU.EX2 R120, R120 ;  /* 0x0000007800787308 */ /* 0x000ff00000000800 */
[----:B------:R-:W-:Y:S01]  /*6cf0*/  MUFU.EX2 R112, R112 ;  /* 0x0000007000707308 */ /* 0x000fe20000000800 */
[----:B-----5:R-:W-:Y:S01]  /*6d00*/  FMNMX.FTZ R125, R124, R125, !PT ;  /* 0x0000007d7c7d7209 */ /* 0x020fe20007810000 */
[----:B------:R-:W-:Y:S01]  /*6d10*/  FFMA.FTZ R124, R73, R3, -R10 ;  /* 0x00000003497c7223 */ /* 0x000fe2000001080a */
[----:B------:R-:W-:-:S05]  /*6d20*/  IMAD.U32 R10, RZ, RZ, UR36 ;  /* 0x00000024ff0a7e24 */ /* 0x000fca000f8e00ff */
[----:B------:R-:W-:Y:S01]  /*6d30*/  MUFU.EX2 R113, R113 ;  /* 0x0000007100717308 */ /* 0x000fe20000000800 */
[----:B-1----:R-:W1:Y:S01]  /*6d40*/  SHFL.BFLY PT, R128, R125, 0x1, 0x1f ;  /* 0x0c201f007d807f89 */ /* 0x002e6200000e0000 */
[----:B------:R-:W-:-:S06]  /*6d50*/  @!P1 LEA R10, R10, UR37, 0x3 ;  /* 0x000000250a0a9c11 */ /* 0x000fcc000f8e18ff */
[----:B------:R-:W-:Y:S01]  /*6d60*/  MUFU.EX2 R116, R116 ;  /* 0x0000007400747308 */ /* 0x000fe20000000800 */
[----:B------:R-:W-:-:S05]  /*6d70*/  @!P1 VIADD R10, R10, 0x31c40 ;  /* 0x00031c400a0a9836 */ /* 0x000fca0000000000 */
[----:B------:R-:W-:Y:S02]  /*6d80*/  @!P1 PRMT R10, RZ, 0x654, R10 ;  /* 0x00000654ff0a9816 */ /* 0x000fe4000000000a */
[----:B------:R-:W-:Y:S08]  /*6d90*/  MUFU.EX2 R117, R117 ;  /* 0x0000007500757308 */ /* 0x000ff00000000800 */
[----:B------:R-:W-:Y:S01]  /*6da0*/  MUFU.EX2 R104, R104 ;  /* 0x0000006800687308 */ /* 0x000fe20000000800 */
[----:B-1----:R-:W-:-:S05]  /*6db0*/  FMNMX.FTZ R73, R125, R128, !PT ;  /* 0x000000807d497209 */ /* 0x002fca0007810000 */
[C---:B------:R-:W-:Y:S01]  /*6dc0*/  FADD.FTZ R8, -R73.reuse, R8 ;  /* 0x0000000849087221 */ /* 0x040fe20000010100 */
[-C--:B------:R-:W-:Y:S01]  /*6dd0*/  FMUL.FTZ R128, R73, R3.reuse ;  /* 0x0000000349807220 */ /* 0x080fe20000410000 */
[----:B------:R-:W-:Y:S02]  /*6de0*/  MUFU.EX2 R105, R105 ;  /* 0x0000006900697308 */ /* 0x000fe40000000800 */
[-C--:B------:R-:W-:Y:S01]  /*6df0*/  FMUL.FTZ R8, R8, R3.reuse ;  /* 0x0000000308087220 */ /* 0x080fe20000410000 */
[-CC-:B0-----:R-:W-:Y:S01]  /*6e00*/  FFMA.FTZ R129, R138, R3.reuse, -R128.reuse ;  /* 0x000000038a817223 */ /* 0x181fe20000010880 */
        /* <DEDUP_REMOVED lines=18> */
[----:B------:R-:W-:Y:S01]  /*6f30*/  SEL R8, R8, 0x9, !P2 ;  /* 0x0000000908087807 */ /* 0x000fe20005000000 */
[-CC-:B------:R-:W-:Y:S01]  /*6f40*/  FFMA.FTZ R123, R123, R3.reuse, -R128.reuse ;  /* 0x000000037b7b7223 */ /* 0x180fe20000010880 */
[----:B------:R-:W0:Y:S01]  /*6f50*/  MUFU.EX2 R132, R132 ;  /* 0x0000008400847308 */ /* 0x000e220000000800 */
[-CC-:B------:R-:W-:Y:S01]  /*6f60*/  FFMA.FTZ R114, R114, R3.reuse, -R128.reuse ;  /* 0x0000000372727223 */ /* 0x180fe20000010880 */
[-CC-:B------:R-:W-:Y:S01]  /*6f70*/  FFMA.FTZ R103, R103, R3.reuse, -R128.reuse ;  /* 0x0000000367677223 */ /* 0x180fe20000010880 */
[-CC-:B------:R-:W-:Y:S01]  /*6f80*/  FFMA.FTZ R106, R106, R3.reuse, -R128.reuse ;  /* 0x000000036a6a7223 */ /* 0x180fe20000010880 */
[----:B------:R-:W-:Y:S01]  /*6f90*/  FFMA.FTZ R107, R107, R3, -R128 ;  /* 0x000000036b6b7223 */ /* 0x000fe20000010880 */
[----:B------:R-:W-:-:S02]  /*6fa0*/  WARPGROUP.DEPBAR.LE gsb0, 0x0 ;  /* 0x00008000000079c5 */ /* 0x000fc40000010000 */
[----:B------:R-:W-:Y:S01]  /*6fb0*/  WARPGROUP.ARRIVE ;  /* 0x00000000000079c5 */ /* 0x000fe20000000000 */
[----:B------:R-:W5:Y:S01]  /*6fc0*/  MUFU.EX2 R136, R136 ;  /* 0x0000008800887308 */ /* 0x000f620000000800 */
[-CC-:B------:R-:W-:Y:S01]  /*6fd0*/  FFMA.FTZ R86, R86, R3.reuse, -R128.reuse ;  /* 0x0000000356567223 */ /* 0x180fe20000010880 */
[-CC-:B------:R-:W-:Y:S01]  /*6fe0*/  FFMA.FTZ R87, R87, R3.reuse, -R128.reuse ;  /* 0x0000000357577223 */ /* 0x180fe20000010880 */
[-CC-:B------:R-:W-:Y:S01]  /*6ff0*/  FFMA.FTZ R75, R75, R3.reuse, -R128.reuse ;  /* 0x000000034b4b7223 */ /* 0x180fe20000010880 */
[-CC-:B------:R-:W-:Y:S01]  /*7000*/  FFMA.FTZ R78, R78, R3.reuse, -R128.reuse ;  /* 0x000000034e4e7223 */ /* 0x180fe20000010880 */
[----:B------:R-:W-:Y:S01]  /*7010*/  HGMMA.64x96x16.F32 R24, gdesc[UR32].tnspB, R24, gsb0 ;  /* 0x41600000201879f0 */ /* 0x000fe20008000818 */
[----:B------:R-:W-:Y:S01]  /*7020*/  UIADD3 UR32, UR7, 0x780, URZ ;  /* 0x0000078007207890 */ /* 0x000fe2000fffe03f */
[----:B------:R-:W-:Y:S01]  /*7030*/  FFMA.FTZ R79, R79, R3, -R128 ;  /* 0x000000034f4f7223 */ /* 0x000fe20000010880 */
[----:B------:R-:W-:Y:S01]  /*7040*/  UIADD3 UR34, UR4, 0x140, URZ ;  /* 0x0000014004227890 */ /* 0x000fe2000fffe03f */
[----:B------:R-:W5:Y:S01]  /*7050*/  MUFU.EX2 R137, R137 ;  /* 0x0000008900897308 */ /* 0x000f620000000800 */
[----:B------:R-:W-:Y:S01]  /*7060*/  UMOV UR33, 0xc0000010 ;  /* 0xc000001000217882 */ /* 0x000fe20000000000 */
[----:B------:R-:W-:Y:S01]  /*7070*/  UMOV UR35, 0x80000020 ;  /* 0x8000002000237882 */ /* 0x000fe20000000000 */
[C---:B------:R-:W-:Y:S01]  /*7080*/  ISETP.GT.AND P2, PT, R4.reuse, RZ, PT ;  /* 0x000000ff0400720c */ /* 0x040fe20003f44270 */
[----:B------:R-:W-:-:S04]  /*7090*/  VIADD R4, R4, 0xffffffff ;  /* 0xffffffff04047836 */ /* 0x000fc80000000000 */
        /* <DEDUP_REMOVED lines=13> */
[----:B------:R-:W-:-:S05]  /*7170*/  WARPGROUP.ARRIVE ;  /* 0x00000000000079c5 */ /* 0x000fca0000000000 */
[----:B------:R-:W5:Y:S01]  /*7180*/  MUFU.EX2 R106, R106 ;  /* 0x0000006a006a7308 */ /* 0x000f620000000800 */
[----:B------:R-:W-:Y:S01]  /*7190*/  HGMMA.64x96x16.F32 R24, gdesc[UR32].tnspB, R24, gsb0 ;  /* 0x41600000201879f0 */ /* 0x000fe20008000818 */
[----:B------:R-:W-:Y:S02]  /*71a0*/  UIADD3 UR32, UR7, 0x900, URZ ;  /* 0x0000090007207890 */ /* 0x000fe4000fffe03f */
[----:B------:R-:W-:Y:S01]  /*71b0*/  UIADD3 UR34, UR4, 0x180, URZ ;  /* 0x0000018004227890 */ /* 0x000fe2000fffe03f */
[----:B------:R-:W-:Y:S01]  /*71c0*/  UMOV UR33, 0xc0000010 ;  /* 0xc000001000217882 */ /* 0x000fe20000000000 */
[----:B------:R-:W-:Y:S02]  /*71d0*/  UMOV UR35, 0x80000020 ;  /* 0x8000002000237882 */ /* 0x000fe40000000000 */
        /* <DEDUP_REMOVED lines=15> */
[----:B------:R-:W-:Y:S01]  /*72d0*/  HGMMA.64x96x16.F32 R24, gdesc[UR32].tnspB, R24, gsb0 ;  /* 0x41600000201879f0 */ /* 0x000fe20008000818 */
[----:B------:R-:W-:Y:S02]  /*72e0*/  UIADD3 UR32, UR7, 0xa80, URZ ;  /* 0x00000a8007207890 */ /* 0x000fe4000fffe03f */
[----:B------:R-:W-:-:S04]  /*72f0*/  UIADD3 UR34, UR4, 0x1c0, URZ ;  /* 0x000001c004227890 */ /* 0x000fc8000fffe03f */
[----:B------:R-:W-:Y:S01]  /*7300*/  MUFU.EX2 R81, R81 ;  /* 0x0000005100517308 */ /* 0x000fe20000000800 */
[----:B------:R-:W-:Y:S01]  /*7310*/  UMOV UR33, 0xc0000010 ;  /* 0xc000001000217882 */ /* 0x000fe20000000000 */
[----:B------:R-:W-:-:S06]  /*7320*/  UMOV UR35, 0x80000020 ;  /* 0x8000002000237882 */ /* 0x000fcc0000000000 */
        /* <DEDUP_REMOVED lines=11> */
[----:B------:R-:W-:-:S06]  /*73e0*/  WARPGROUP.ARRIVE ;  /* 0x00000000000079c5 */ /* 0x000fcc0000000000 */
[----:B------:R-:W-:Y:S01]  /*73f0*/  HGMMA.64x96x16.F32 R24, gdesc[UR32].tnspB, R24, gsb0 ;  /* 0x41600000201879f0 */ /* 0x000fe20008000818 */
[----:B------:R-:W-:Y:S02]  /*7400*/  UIADD3 UR32, UR7, 0xc00, URZ ;  /* 0x00000c0007207890 */ /* 0x000fe4000fffe03f */
[----:B------:R-:W-:Y:S01]  /*7410*/  UIADD3 UR34, UR4, 0x200, URZ ;  /* 0x0000020004227890 */ /* 0x000fe2000fffe03f */
[----:B------:R-:W-:Y:S01]  /*7420*/  UMOV UR33, 0xc0000010 ;  /* 0xc000001000217882 */ /* 0x000fe20000000000 */
[----:B------:R-:W-:Y:S01]  /*7430*/  UMOV UR35, 0x80000020 ;  /* 0x8000002000237882 */ /* 0x000fe20000000000 */
[----:B------:R-:W-:Y:S02]  /*7440*/  WARPGROUP.DEPBAR.LE gsb0, 0x0 ;  /* 0x00008000000079c5 */ /* 0x000fe40000010000 */
[----:B------:R-:W-:-:S06]  /*7450*/  WARPGROUP.ARRIVE ;  /* 0x00000000000079c5 */ /* 0x000fcc0000000000 */
[----:B------:R-:W-:Y:S03]  /*7460*/  HGMMA.64x96x16.F32 R24, gdesc[UR32].tnspB, R24, gsb0 ;  /* 0x41600000201879f0 */ /* 0x000fe60008000818 */
[----:B------:R-:W-:Y:S02]  /*7470*/  WARPGROUP.DEPBAR.LE gsb0, 0x0 ;  /* 0x00008000000079c5 */ /* 0x000fe40000010000 */
[----:B------:R3:W-:Y:S06]  /*7480*/  BAR.ARV R8, 0x100 ;  /* 0x000400080000751d */ /* 0x0007ec0000002000 */
[----:B------:R-:W-:Y:S01]  /*7490*/  @!P1 SYNCS.ARRIVE.TRANS64.RED.A1T0 RZ, [R10+URZ], RZ ;  /* 0x000000ff0aff99a7 */ /* 0x000fe2000810043f */
[-C--:B--2---:R-:W-:Y:S01]  /*74a0*/  FMUL.FTZ R24, R24, R5.reuse ;  /* 0x0000000518187220 */ /* 0x084fe20000410000 */
[----:B---3--:R-:W-:Y:S01]  /*74b0*/  IMAD.U32 R8, RZ, RZ, UR5 ;  /* 0x00000005ff087e24 */ /* 0x008fe2000f8e00ff */
        /* <DEDUP_REMOVED lines=14> */
[----:B------:R-:W-:Y:S01]  /*75a0*/  @!P1 PRMT R8, RZ, 0x654, R8 ;  /* 0x00000654ff089816 */ /* 0x000fe20000000008 */
        /* <DEDUP_REMOVED lines=10> */
[----:B------:R-:W-:Y:S01]  /*7650*/  FMUL.FTZ R65, R65, R5 ;  /* 0x0000000541417220 */ /* 0x000fe20000410000 */
[----:B--2---:R-:W-:Y:S01]  /*7660*/  FFMA.FTZ R8, R5, R7, R9 ;  /* 0x0000000705087223 */ /* 0x004fe20000010009 */
[-C--:B------:R-:W-:Y:S01]  /*7670*/  FMUL.FTZ R68, R68, R5.reuse ;  /* 0x0000000544447220 */ /* 0x080fe20000410000 */
[----:B------:R2:W3:Y:S01]  /*7680*/  MUFU.EX2 R7, R119 ;  /* 0x0000007700077308 */ /* 0x0004e20000000800 */
[----:B------:R-:W-:Y:S01]  /*7690*/  FMUL.FTZ R69, R69, R5 ;  /* 0x0000000545457220 */ /* 0x000fe20000410000 */
[C---:B----4-:R-:W-:Y:S01]  /*76a0*/  FADD.FTZ R135, R11.reuse, R8 ;  /* 0x000000080b877221 */ /* 0x050fe20000010000 */
[----:B------:R-:W-:Y:S01]  /*76b0*/  F2FP.F16.F32.PACK_AB R8, R11, R9 ;  /* 0x000000090b08723e */ /* 0x000fe200000000ff */
[----:B-1----:R-:W-:Y:S01]  /*76c0*/  FFMA.FTZ R9, R125, R6, R129 ;  /* 0x000000067d097223 */ /* 0x002fe20000010081 */
[-C--:B------:R-:W-:Y:S01]  /*76d0*/  FMUL.FTZ R26, R26, R125.reuse ;  /* 0x0000007d1a1a7220 */ /* 0x080fe20000410000 */
[----:B------:R-:W-:Y:S01]  /*76e0*/  FADD.FTZ R10, R12, R135 ;  /* 0x000000870c0a7221 */ /* 0x000fe20000010000 */
[----:B------:R-:W-:Y:S01]  /*76f0*/  FMUL.FTZ R27, R27, R125 ;  /* 0x0000007d1b1b7220 */ /* 0x000fe20000410000 */
[C---:B0-----:R-:W-:Y:S01]  /*7700*/  FADD.FTZ R11, R132.reuse, R9 ;  /* 0x00000009840b7221 */ /* 0x041fe20000010000 */
[----:B------:R-:W-:Y:S01]  /*7710*/  F2FP.F16.F32.PACK_AB R9, R132, R129 ;  /* 0x000000818409723e */ /* 0x000fe200000000ff */
[C---:B------:R-:W-:Y:S01]  /*7720*/  FADD.FTZ R111, R13.reuse, R10 ;  /* 0x0000000a0d6f7221 */ /* 0x040fe20000010000 */
[----:B------:R-:W-:Y:S01]  /*7730*/  F2FP.F16.F32.PACK_AB R10, R13, R12 ;  /* 0x0000000c0d0a723e */ /* 0x000fe200000000ff */
[----:B-----5:R-:W-:Y:S01]  /*7740*/  FADD.FTZ R132, R136, R11 ;  /* 0x0000000b88847221 */ /* 0x020fe20000010000 */
[-CC-:B------:R-:W-:Y:S01]  /*7750*/  FFMA.FTZ R12, R98, R3.reuse, -R128.reuse ;  /* 0x00000003620c7223 */ /* 0x180fe20000010880 */
[-C--:B------:R-:W-:Y:S01]  /*7760*/  FFMA.FTZ R13, R90, R3.reuse, -R128 ;  /* 0x000000035a0d7223 */ /* 0x080fe20000010880 */
[----:B------:R-:W-:Y:S01]  /*7770*/  FADD.FTZ R90, R14, R111 ;  /* 0x0000006f0e5a7221 */ /* 0x000fe20000010000 */
[C---:B------:R-:W-:Y:S01]  /*7780*/  FADD.FTZ R132, R137.reuse, R132 ;  /* 0x0000008489847221 */ /* 0x040fe20000010000 */
[----:B------:R0:W1:Y:S01]  /*7790*/  MUFU.EX2 R6, R12 ;  /* 0x0000000c00067308 */ /* 0x0000620000000800 */
[----:B------:R-:W-:Y:S01]  /*77a0*/  F2FP.F16.F32.PACK_AB R11, R137, R136 ;  /* 0x00000088890b723e */ /* 0x000fe200000000ff */
[----:B--2---:R-:W-:Y:S01]  /*77b0*/  FADD.FTZ R119, R15, R90 ;  /* 0x0000005a0f777221 */ /* 0x004fe20000010000 */
[----:B------:R-:W-:Y:S01]  /*77c0*/  FADD.FTZ R111, R133, R132 ;  /* 0x00000084856f7221 */ /* 0x000fe20000010000 */
[-CC-:B------:R-:W-:Y:S01]  /*77d0*/  FFMA.FTZ R98, R99, R3.reuse, -R128.reuse ;  /* 0x0000000363627223 */ /* 0x180fe20000010880 */
[-CC-:B------:R-:W-:Y:S01]  /*77e0*/  FFMA.FTZ R99, R102, R3.reuse, -R128.reuse ;  /* 0x0000000366637223 */ /* 0x180fe20000010880 */
[----:B------:R-:W-:Y:S01]  /*77f0*/  FADD.FTZ R132, R20, R119 ;  /* 0x0000007714847221 */ /* 0x000fe20000010000 */
[-CC-:B------:R-:W-:Y:S01]  /*7800*/  FFMA.FTZ R102, R95, R3.reuse, -R128.reuse ;  /* 0x000000035f667223 */ /* 0x180fe20000010880 */
[----:B------:R2:W-:Y:S01]  /*7810*/  MUFU.EX2 R90, R103 ;  /* 0x00000067005a7308 */ /* 0x0005e20000000800 */
[-CC-:B0-----:R-:W-:Y:S01]  /*7820*/  FFMA.FTZ R12, R91, R3.reuse, -R128.reuse ;  /* 0x000000035b0c7223 */ /* 0x181fe20000010880 */
[-CC-:B------:R-:W-:Y:S01]  /*7830*/  FFMA.FTZ R91, R94, R3.reuse, -R128.reuse ;  /* 0x000000035e5b7223 */ /* 0x180fe20000010880 */
[----:B------:R-:W-:Y:S01]  /*7840*/  FADD.FTZ R94, R138, R111 ;  /* 0x0000006f8a5e7221 */ /* 0x000fe20000010000 */
[----:B------:R-:W-:Y:S01]  /*7850*/  FFMA.FTZ R95, R82, R3, -R128 ;  /* 0x00000003525f7223 */ /* 0x000fe20000010880 */
[----:B------:R0:W-:Y:S01]  /*7860*/  STSM.16.M88.4 [R2+0x24300], R8 ;  /* 0x0243000802007844 */ /* 0x0001e20000000200 */
[----:B------:R-:W-:Y:S01]  /*7870*/  FMUL.FTZ R30, R30, R125 ;  /* 0x0000007d1e1e7220 */ /* 0x000fe20000410000 */
[----:B------:R-:W-:Y:S01]  /*7880*/  FADD.FTZ R111, R131, R94 ;  /* 0x0000005e836f7221 */ /* 0x000fe20000010000 */
[----:B------:R-:W-:Y:S01]  /*7890*/  FFMA.FTZ R94, R83, R3, -R128 ;  /* 0x00000003535e7223 */ /* 0x000fe20000010880 */
[----:B------:R-:W-:Y:S01]  /*78a0*/  FADD.FTZ R83, R21, R132 ;  /* 0x0000008415537221 */ /* 0x000fe20000010000 */
[----:B------:R4:W-:Y:S01]  /*78b0*/  MUFU.EX2 R82, R13 ;  /* 0x0000000d00527308 */ /* 0x0009e20000000800 */
[----:B------:R-:W-:Y:S01]  /*78c0*/  FADD.FTZ R111, R134, R111 ;  /* 0x0000006f866f7221 */ /* 0x000fe20000010000 */
[----:B------:R-:W-:Y:S01]  /*78d0*/  FMUL.FTZ R31, R31, R125 ;  /* 0x0000007d1f1f7220 */ /* 0x000fe20000410000 */
[----:B------:R-:W-:Y:S01]  /*78e0*/  FADD.FTZ R132, R22, R83 ;  /* 0x0000005316847221 */ /* 0x000fe20000010000 */
[----:B------:R-:W-:Y:S01]  /*78f0*/  FFMA.FTZ R83, R74, R3, -R128 ;  /* 0x000000034a537223 */ /* 0x000fe20000010880 */
[----:B------:R-:W-:Y:S01]  /*7900*/  FADD.FTZ R136, R130, R111 ;  /* 0x0000006f82887221 */ /* 0x000fe20000010000 */
[-C--:B------:R-:W-:Y:S01]  /*7910*/  FMUL.FTZ R34, R34, R125.reuse ;  /* 0x0000007d22227220 */ /* 0x080fe20000410000 */
[----:B--2---:R-:W-:Y:S01]  /*7920*/  FADD.FTZ R103, R23, R132 ;  /* 0x0000008417677221 */ /* 0x004fe20000010000 */
[----:B------:R2:W-:Y:S01]  /*7930*/  MUFU.EX2 R74, R12 ;  /* 0x0000000c004a7308 */ /* 0x0005e20000000800 */
[----:B------:R-:W-:Y:S01]  /*7940*/  FADD.FTZ R111, R123, R136 ;  /* 0x000000887b6f7221 */ /* 0x000fe20000010000 */
[----:B------:R-:W-:Y:S01]  /*7950*/  FMUL.FTZ R35, R35, R125 ;  /* 0x0000007d23237220 */ /* 0x000fe20000410000 */
[----:B------:R-:W-:Y:S01]  /*7960*/  FADD.FTZ R132, R120, R103 ;  /* 0x0000006778847221 */ /* 0x000fe20000010000 */
[----:B0-----:R-:W-:Y:S01]  /*7970*/  F2FP.F16.F32.PACK_AB R8, R15, R14 ;  /* 0x0000000e0f08723e */ /* 0x001fe200000000ff */
[----:B------:R-:W-:Y:S01]  /*7980*/  FADD.FTZ R111, R122, R111 ;  /* 0x0000006f7a6f7221 */ /* 0x000fe20000010000 */
[----:B------:R-:W-:Y:S01]  /*7990*/  F2FP.F16.F32.PACK_AB R10, R21, R20 ;  /* 0x00000014150a723e */ /* 0x000fe200000000ff */
[----:B----4-:R-:W-:Y:S01]  /*79a0*/  FADD.FTZ R13, R121, R132 ;  /* 0x00000084790d7221 */ /* 0x010fe20000010000 */
[----:B------:R0:W-:Y:S01]  /*79b0*/  MUFU.EX2 R20, R102 ;  /* 0x0000006600147308 */ /* 0x0001e20000000800 */
[----:B------:R-:W-:Y:S01]  /*79c0*/  FADD.FTZ R111, R126, R111 ;  /* 0x0000006f7e6f7221 */ /* 0x000fe20000010000 */
[----:B------:R-:W-:Y:S01]  /*79d0*/  F2FP.F16.F32.PACK_AB R9, R138, R133 ;  /* 0x000000858a09723e */ /* 0x000fe200000000ff */
[----:B------:R-:W-:Y:S01]  /*79e0*/  FADD.FTZ R128, R112, R13 ;  /* 0x0000000d70807221 */ /* 0x000fe20000010000 */
[----:B------:R-:W-:Y:S01]  /*79f0*/  F2FP.F16.F32.PACK_AB R11, R134, R131 ;  /* 0x00000083860b723e */ /* 0x000fe200000000ff */
[----:B--2---:R-:W-:Y:S01]  /*7a00*/  FADD.FTZ R12, R114, R111 ;  /* 0x0000006f720c7221 */ /* 0x004fe20000010000 */
[C---:B------:R-:W-:Y:S01]  /*7a10*/  F2FP.F16.F32.PACK_AB R112, R113.reuse, R112 ;  /* 0x000000707170723e */ /* 0x040fe200000000ff */
[----:B------:R-:W-:Y:S01]  /*7a20*/  FADD.FTZ R13, R113, R128 ;  /* 0x00000080710d7221 */ /* 0x000fe20000010000 */
[----:B------:R-:W2:Y:S01]  /*7a30*/  MUFU.EX2 R98, R98 ;  /* 0x0000006200627308 */ /* 0x000ea20000000800 */
[----:B------:R-:W-:Y:S01]  /*7a40*/  FADD.FTZ R12, R127, R12 ;  /* 0x0000000c7f0c7221 */ /* 0x000fe20000010000 */
[----:B------:R4:W-:Y:S01]  /*7a50*/  STSM.16.M88.4 [R2+0x25b00], R8 ;  /* 0x025b000802007844 */ /* 0x0009e20000000200 */
[----:B------:R-:W-:Y:S01]  /*7a60*/  FADD.FTZ R14, R116, R13 ;  /* 0x0000000d740e7221 */ /* 0x000fe20000010000 */
[----:B------:R-:W-:Y:S01]  /*7a70*/  F2FP.F16.F32.PACK_AB R13, R123, R130 ;  /* 0x000000827b0d723e */ /* 0x000fe200000000ff */
[----:B------:R-:W-:Y:S01]  /*7a80*/  FADD.FTZ R15, R115, R12 ;  /* 0x0000000c730f7221 */ /* 0x000fe20000010000 */
[----:B------:R-:W-:Y:S01]  /*7a90*/  F2FP.F16.F32.PACK_AB R12, R23, R22 ;  /* 0x00000016170c723e */ /* 0x000fe200000000ff */
[----:B------:R-:W-:Y:S01]  /*7aa0*/  FADD.FTZ R21, R117, R14 ;  /* 0x0000000e75157221 */ /* 0x000fe20000010000 */
[----:B------:R-:W5:Y:S01]  /*7ab0*/  MUFU.EX2 R99, R99 ;  /* 0x0000006300637308 */ /* 0x000f620000000800 */
[----:B------:R-:W-:Y:S01]  /*7ac0*/  FADD.FTZ R15, R118, R15 ;  /* 0x0000000f760f7221 */ /* 0x000fe20000010000 */
[----:B------:R-:W-:Y:S01]  /*7ad0*/  F2FP.F16.F32.PACK_AB R14, R121, R120 ;  /* 0x00000078790e723e */ /* 0x000fe200000000ff */
[----:B------:R-:W-:Y:S01]  /*7ae0*/  FADD.FTZ R22, R104, R21 ;  /* 0x0000001568167221 */ /* 0x000fe20000010000 */
[C---:B------:R-:W-:Y:S01]  /*7af0*/  F2FP.F16.F32.PACK_AB R104, R105.reuse, R104 ;  /* 0x000000686968723e */ /* 0x040fe200000000ff */
[----:B0-----:R-:W-:Y:S01]  /*7b00*/  FADD.FTZ R102, R106, R15 ;  /* 0x0000000f6a667221 */ /* 0x001fe20000010000 */
[----:B------:R-:W-:Y:S01]  /*7b10*/  F2FP.F16.F32.PACK_AB R15, R126, R122 ;  /* 0x0000007a7e0f723e */ /* 0x000fe200000000ff */
[----:B------:R-:W-:Y:S01]  /*7b20*/  FADD.FTZ R21, R105, R22 ;  /* 0x0000001669157221 */ /* 0x000fe20000010000 */
[----:B------:R-:W0:Y:S01]  /*7b30*/  MUFU.EX2 R91, R91 ;  /* 0x0000005b005b7308 */ /* 0x000e220000000800 */
[C---:B------:R-:W-:Y:S01]  /*7b40*/  FADD.FTZ R102, R107.reuse, R102 ;  /* 0x000000666b667221 */ /* 0x040fe20000010000 */
[----:B------:R-:W-:Y:S01]  /*7b50*/  F2FP.F16.F32.PACK_AB R105, R107, R106 ;  /* 0x0000006a6b69723e */ /* 0x000fe200000000ff */
[----:B------:R-:W-:Y:S01]  /*7b60*/  FADD.FTZ R22, R108, R21 ;  /* 0x000000156c167221 */ /* 0x000fe20000010000 */
[C---:B---3--:R-:W-:Y:S01]  /*7b70*/  F2FP.F16.F32.PACK_AB R107, R110.reuse, R7 ;  /* 0x000000076e6b723e */ /* 0x048fe200000000ff */
[----:B------:R-:W-:Y:S01]  /*7b80*/  FADD.FTZ R21, R7, R102 ;  /* 0x0000006607157221 */ /* 0x000fe20000010000 */
[----:B------:R3:W-:Y:S01]  /*7b90*/  STSM.16.M88.4 [R2+0x27300], R12 ;  /* 0x0273000c02007844 */ /* 0x0007e20000000200 */
[----:B------:R-:W-:Y:S01]  /*7ba0*/  FADD.FTZ R23, R109, R22 ;  /* 0x000000166d177221 */ /* 0x000fe20000010000 */
[----:B------:R-:W0:Y:S01]  /*7bb0*/  MUFU.EX2 R95, R95 ;  /* 0x0000005f005f7308 */ /* 0x000e220000000800 */
[----:B------:R-:W-:Y:S01]  /*7bc0*/  FADD.FTZ R21, R110, R21 ;  /* 0x000000156e157221 */ /* 0x000fe20000010000 */
[----:B------:R-:W-:Y:S01]  /*7bd0*/  F2FP.F16.F32.PACK_AB R113, R127, R114 ;  /* 0x000000727f71723e */ /* 0x000fe200000000ff */
[----:B------:R-:W-:Y:S01]  /*7be0*/  FADD.FTZ R22, R96, R23 ;  /* 0x0000001760167221 */ /* 0x000fe20000010000 */
[----:B------:R-:W-:Y:S01]  /*7bf0*/  F2FP.F16.F32.PACK_AB R96, R97, R96 ;  /* 0x000000606160723e */ /* 0x000fe200000000ff */
[----:B-1----:R-:W-:Y:S01]  /*7c00*/  FADD.FTZ R21, R6, R21 ;  /* 0x0000001506157221 */ /* 0x002fe20000010000 */
[----:B------:R-:W-:Y:S01]  /*7c10*/  F2FP.F16.F32.PACK_AB R114, R117, R116 ;  /* 0x000000747572723e */ /* 0x000fe200000000ff */
[----:B------:R-:W-:Y:S01]  /*7c20*/  FADD.FTZ R23, R97, R22 ;  /* 0x0000001661177221 */ /* 0x000fe20000010000 */
[----:B------:R-:W1:Y:S01]  /*7c30*/  MUFU.EX2 R94, R94 ;  /* 0x0000005e005e7308 */ /* 0x000e620000000800 */
[C---:B--2---:R-:W-:Y:S01]  /*7c40*/  FADD.FTZ R22, R98.reuse, R21 ;  /* 0x0000001562167221 */ /* 0x044fe20000010000 */
[----:B------:R-:W-:Y:S01]  /*7c50*/  F2FP.F16.F32.PACK_AB R97, R98, R6 ;  /* 0x000000066261723e */ /* 0x000fe200000000ff */
[----:B------:R-:W-:Y:S01]  /*7c60*/  FADD.FTZ R102, R100, R23 ;  /* 0x0000001764667221 */ /* 0x000fe20000010000 */
[----:B------:R-:W-:Y:S01]  /*7c70*/  F2FP.F16.F32.PACK_AB R115, R118, R115 ;  /* 0x000000737673723e */ /* 0x000fe200000000ff */
[----:B-----5:R-:W-:Y:S01]  /*7c80*/  FADD.FTZ R21, R99, R22 ;  /* 0x0000001663157221 */ /* 0x020fe20000010000 */
[----:B------:R-:W-:Y:S01]  /*7c90*/  F2FP.F16.F32.PACK_AB R106, R109, R108 ;  /* 0x0000006c6d6a723e */ /* 0x000fe200000000ff */
[C---:B----4-:R-:W-:Y:S01]  /*7ca0*/  FADD.FTZ R9, R101.reuse, R102 ;  /* 0x0000006665097221 */ /* 0x050fe20000010000 */
[----:B------:R2:W4:Y:S01]  /*7cb0*/  MUFU.EX2 R11, R83 ;  /* 0x00000053000b7308 */ /* 0x0005220000000800 */
[----:B------:R-:W-:Y:S01]  /*7cc0*/  FADD.FTZ R21, R90, R21 ;  /* 0x000000155a157221 */ /* 0x000fe20000010000 */
[----:B------:R-:W-:Y:S01]  /*7cd0*/  F2FP.F16.F32.PACK_AB R98, R101, R100 ;  /* 0x000000646562723e */ /* 0x000fe200000000ff */
[----:B------:R-:W-:Y:S01]  /*7ce0*/  FADD.FTZ R8, R88, R9 ;  /* 0x0000000958087221 */ /* 0x000fe20000010000 */
[----:B------:R-:W-:Y:S01]  /*7cf0*/  F2FP.F16.F32.PACK_AB R99, R90, R99 ;  /* 0x000000635a63723e */ /* 0x000fe200000000ff */
[----:B------:R-:W-:Y:S01]  /*7d00*/  FADD.FTZ R21, R82, R21 ;  /* 0x0000001552157221 */ /* 0x000fe20000010000 */
[C---:B------:R-:W-:Y:S01]  /*7d10*/  F2FP.F16.F32.PACK_AB R88, R89.reuse, R88 ;  /* 0x000000585958723e */ /* 0x040fe200000000ff */
[----:B------:R-:W-:Y:S01]  /*7d20*/  FADD.FTZ R7, R89, R8 ;  /* 0x0000000859077221 */ /* 0x000fe20000010000 */
[----:B---3--:R-:W3:Y:S01]  /*7d30*/  MUFU.EX2 R13, R78 ;  /* 0x0000004e000d7308 */ /* 0x008ee20000000800 */
[C---:B------:R-:W-:Y:S01]  /*7d40*/  FADD.FTZ R6, R74.reuse, R21 ;  /* 0x000000154a067221 */ /* 0x040fe20000010000 */
[----:B------:R-:W-:Y:S01]  /*7d50*/  F2FP.F16.F32.PACK_AB R89, R74, R82 ;  /* 0x000000524a59723e */ /* 0x000fe200000000ff */
[----:B------:R-:W-:Y:S01]  /*7d60*/  FADD.FTZ R8, R92, R7 ;  /* 0x000000075c087221 */ /* 0x000fe20000010000 */
[----:B------:R-:W-:Y:S01]  /*7d70*/  F2FP.F16.F32.PACK_AB R90, R93, R92 ;  /* 0x0000005c5d5a723e */ /* 0x000fe200000000ff */
[----:B0-----:R-:W-:Y:S01]  /*7d80*/  FADD.FTZ R7, R91, R6 ;  /* 0x000000065b077221 */ /* 0x001fe20000010000 */
[C---:B------:R-:W-:Y:S01]  /*7d90*/  F2FP.F16.F32.PACK_AB R91, R20.reuse, R91 ;  /* 0x0000005b145b723e */ /* 0x040fe200000000ff */
[----:B------:R-:W-:Y:S01]  /*7da0*/  FADD.FTZ R9, R93, R8 ;  /* 0x000000085d097221 */ /* 0x000fe20000010000 */
[----:B------:R-:W-:Y:S01]  /*7db0*/  F2FP.F16.F32.PACK_AB R82, R85, R84 ;  /* 0x000000545552723e */ /* 0x000fe200000000ff */
[----:B------:R-:W-:Y:S01]  /*7dc0*/  FADD.FTZ R6, R20, R7 ;  /* 0x0000000714067221 */ /* 0x000fe20000010000 */
[----:B--2---:R-:W-:Y:S01]  /*7dd0*/  F2FP.F16.F32.PACK_AB R83, R87, R86 ;  /* 0x000000565753723e */ /* 0x004fe200000000ff */
[----:B------:R-:W-:Y:S01]  /*7de0*/  FADD.FTZ R8, R80, R9 ;  /* 0x0000000950087221 */ /* 0x000fe20000010000 */
[----:B------:R-:W-:Y:S01]  /*7df0*/  F2FP.F16.F32.PACK_AB R80, R81, R80 ;  /* 0x000000505150723e */ /* 0x000fe200000000ff */
[----:B------:R-:W-:Y:S01]  /*7e00*/  FADD.FTZ R7, R95, R6 ;  /* 0x000000065f077221 */ /* 0x000fe20000010000 */
[----:B------:R-:W-:Y:S01]  /*7e10*/  STSM.16.M88.4 [R2+0x28b00], R112 ;  /* 0x028b007002007844 */ /* 0x000fe20000000200 */
[----:B------:R-:W-:Y:S01]  /*7e20*/  FADD.FTZ R9, R81, R8 ;  /* 0x0000000851097221 */ /* 0x000fe20000010000 */
[C---:B-1----:R-:W-:Y:S01]  /*7e30*/  F2FP.F16.F32.PACK_AB R81, R94.reuse, R95 ;  /* 0x0000005f5e51723e */ /* 0x042fe200000000ff */
[----:B------:R-:W-:Y:S01]  /*7e40*/  FADD.FTZ R7, R94, R7 ;  /* 0x000000075e077221 */ /* 0x000fe20000010000 */
[----:B------:R-:W-:Y:S01]  /*7e50*/  F2FP.F16.F32.PACK_AB R10, R77, R76 ;  /* 0x0000004c4d0a723e */ /* 0x000fe200000000ff */
[----:B------:R-:W-:Y:S01]  /*7e60*/  FADD.FTZ R6, R84, R9 ;  /* 0x0000000954067221 */ /* 0x000fe20000010000 */
[----:B----4-:R-:W-:Y:S01]  /*7e70*/  F2FP.F16.F32.PACK_AB R9, R75, R11 ;  /* 0x0000000b4b09723e */ /* 0x010fe200000000ff */
[----:B------:R-:W-:Y:S01]  /*7e80*/  FADD.FTZ R8, R86, R7 ;  /* 0x0000000756087221 */ /* 0x000fe20000010000 */
[----:B------:R-:W-:Y:S01]  /*7e90*/  STSM.16.M88.4 [R2+0x2a300], R104 ;  /* 0x02a3006802007844 */ /* 0x000fe20000000200 */
[----:B------:R-:W-:Y:S01]  /*7ea0*/  FADD.FTZ R7, R85, R6 ;  /* 0x0000000655077221 */ /* 0x000fe20000010000 */
[-C--:B------:R-:W-:Y:S01]  /*7eb0*/  FMUL.FTZ R38, R38, R125.reuse ;  /* 0x0000007d26267220 */ /* 0x080fe20000410000 */
[----:B------:R-:W-:Y:S01]  /*7ec0*/  FADD.FTZ R8, R87, R8 ;  /* 0x0000000857087221 */ /* 0x000fe20000010000 */
[----:B------:R-:W-:Y:S01]  /*7ed0*/  STSM.16.M88.4 [R2+0x2bb00], R96 ;  /* 0x02bb006002007844 */ /* 0x000fe20000000200 */
[----:B------:R-:W-:Y:S01]  /*7ee0*/  FADD.FTZ R7, R72, R7 ;  /* 0x0000000748077221 */ /* 0x000fe20000010000 */
[----:B------:R-:W-:Y:S01]  /*7ef0*/  FMUL.FTZ R39, R39, R125 ;  /* 0x0000007d27277220 */ /* 0x000fe20000410000 */
[----:B------:R-:W-:Y:S01]  /*7f00*/  FADD.FTZ R6, R11, R8 ;  /* 0x000000080b067221 */ /* 0x000fe20000010000 */
[C---:B------:R-:W-:Y:S01]  /*7f10*/  F2FP.F16.F32.PACK_AB R8, R124.reuse, R72 ;  /* 0x000000487c08723e */ /* 0x040fe200000000ff */
[----:B------:R-:W-:Y:S01]  /*7f20*/  STSM.16.M88.4 [R2+0x2d300], R88 ;  /* 0x02d3005802007844 */ /* 0x000fe20000000200 */
[----:B---3--:R-:W-:Y:S01]  /*7f30*/  F2FP.F16.F32.PACK_AB R11, R79, R13 ;  /* 0x0000000d4f0b723e */ /* 0x008fe200000000ff */
[----:B------:R-:W-:Y:S01]  /*7f40*/  FADD.FTZ R7, R124, R7 ;  /* 0x000000077c077221 */ /* 0x000fe20000010000 */
[----:B------:R-:W-:Y:S01]  /*7f50*/  FADD.FTZ R6, R75, R6 ;  /* 0x000000064b067221 */ /* 0x000fe20000010000 */
[----:B------:R-:W-:Y:S01]  /*7f60*/  STSM.16.M88.4 [R2+0x2eb00], R80 ;  /* 0x02eb005002007844 */ /* 0x000fe20000000200 */
[-C--:B------:R-:W-:Y:S01]  /*7f70*/  FMUL.FTZ R42, R42, R125.reuse ;  /* 0x0000007d2a2a7220 */ /* 0x080fe20000410000 */
[----:B------:R-:W-:Y:S01]  /*7f80*/  FADD.FTZ R76, R76, R7 ;  /* 0x000000074c4c7221 */ /* 0x000fe20000010000 */
[----:B------:R-:W-:Y:S01]  /*7f90*/  FADD.FTZ R6, R13, R6 ;  /* 0x000000060d067221 */ /* 0x000fe20000010000 */
[----:B------:R0:W-:Y:S01]  /*7fa0*/  STSM.16.M88.4 [R2+0x30300], R8 ;  /* 0x0303000802007844 */ /* 0x0001e20000000200 */
[-C--:B------:R-:W-:Y:S01]  /*7fb0*/  FMUL.FTZ R43, R43, R125.reuse ;  /* 0x0000007d2b2b7220 */ /* 0x080fe20000410000 */
[----:B------:R-:W-:Y:S01]  /*7fc0*/  FADD.FTZ R7, R77, R76 ;  /* 0x0000004c4d077221 */ /* 0x000fe20000010000 */
[----:B------:R-:W-:Y:S01]  /*7fd0*/  FADD.FTZ R6, R79, R6 ;  /* 0x000000064f067221 */ /* 0x000fe20000010000 */
[----:B------:R-:W-:Y:S01]  /*7fe0*/  @!PT LDS RZ, [RZ] ;  /* 0x00000000fffff984 */ /* 0x000fe20000000800 */
[----:B------:R-:W-:Y:S01]  /*7ff0*/  @!PT LDS RZ, [RZ] ;  /* 0x00000000fffff984 */ /* 0x000fe20000000800 */
[----:B------:R-:W-:Y:S01]  /*8000*/  @!PT LDS RZ, [RZ] ;  /* 0x00000000fffff984 */ /* 0x000fe20000000800 */
[----:B------:R-:W-:Y:S01]  /*8010*/  @!PT LDS RZ, [RZ] ;  /* 0x00000000fffff984 */ /* 0x000fe20000000800 */
[----:B------:R1:W-:Y:S06]  /*8020*/  MEMBAR.ALL.CTA ;  /* 0x0000000000007992 */ /* 0x0003ec0000008000 */
[----:B-1----:R-:W1:Y:S01]  /*8030*/  FENCE.VIEW.ASYNC.S ;  /* 0x00000000000073c6 */ /* 0x002e620000000000 */
        /* <DEDUP_REMOVED lines=14> */
[----:B0-----:R-:W-:-:S02]  /*8120*/  IMAD.MOV.U32 R9, RZ, RZ, R16 ;  /* 0x000000ffff097224 */ /* 0x001fc400078e0010 */
[----:B------:R-:W-:Y:S02]  /*8130*/  IMAD.MOV.U32 R8, RZ, RZ, R73 ;  /* 0x000000ffff087224 */ /* 0x000fe400078e0049 */
[----:B------:R-:W-:Y:S01]  /*8140*/  IMAD.MOV.U32 R5, RZ, RZ, R0 ;  /* 0x000000ffff057224 */ /* 0x000fe200078e0000 */
[----:B-1----:R-:W-:Y:S01]  /*8150*/  NOP ;  /* 0x0000000000007918 */ /* 0x002fe20000000000 */
[----:B------:R-:W-:Y:S05]  /*8160*/  @P2 BRA `(.L_x_9940) ;  /* 0xffffffc800482947 */ /* 0x000fea000383ffff */
.L_x_9931:
[----:B------:R-:W-:Y:S06]  /*8170*/  BAR.ARV 0x8, 0x200 ;  /* 0x0208000000007b1d */ /* 0x000fec0000002000 */
[----:B------:R-:W-:Y:S05]  /*8180*/  @!P0 BRA `(.L_x_9941) ;  /* 0x0000000000048947 */ /* 0x000fea0003800000 */
[----:B------:R-:W-:Y:S01]  /*8190*/  BPT.TRAP 0x1 ;  /* 0x000000040000795c */ /* 0x000fe20000300000 */
.L_x_9941:
[----:B------:R-:W-:Y:S01]  /*81a0*/  ULEA UR12, UR36, UR37, 0x3 ;  /* 0x00000025240c7291 */ /* 0x000fe2000f8e183f */
[----:B------:R-:W-:-:S08]  /*81b0*/  SHF.L.U32 R4, R16, 0x1f, RZ ;  /* 0x0000001f10047819 */ /* 0x000fd000000006ff */
[----:B------:R1:W2:Y:S01]  /*81c0*/  SYNCS.PHASECHK.TRANS64.TRYWAIT P2, [UR12+0x31c50], R4 ;  /* 0x031c5004ff0075a7 */ /* 0x0002a2000804014c */
[----:B------:R-:W-:Y:S05]  /*81d0*/  @!P0 BRA `(.L_x_9942) ;  /* 0x0000000000048947 */ /* 0x000fea0003800000 */
[----:B------:R-:W-:Y:S01]  /*81e0*/  BPT.TRAP 0x1 ;  /* 0x000000040000795c */ /* 0x000fe20000300000 */
.L_x_9942:
[----:B--2---:R-:W-:Y:S05]  /*81f0*/  @P2 BRA `(.L_x_9943) ;  /* 0x0000000000082947 */ /* 0x004fea0003800000 */
[----:B------:R-:W2:Y:S02]  /*8200*/  SYNCS.PHASECHK.TRANS64.TRYWAIT P0, [UR12+0x31c50], R4 ;  /* 0x031c5004ff0075a7 */ /* 0x000ea4000800014c */
[----:B--2---:R-:W-:Y:S05]  /*8210*/  @!P0 BRA `(.L_x_9944) ;  /* 0x0000005c00dc8947 */ /* 0x004fea0003800000 */
.L_x_9943:
[----:B------:R-:W-:Y:S01]  /*8220*/  UIADD3 UR4, UR37, 0x200, URZ ;  /* 0x0000020025047890 */ /* 0x000fe2000fffe03f */
[----:B------:R-:W-:Y:S01]  /*8230*/  WARPGROUP.ARRIVE ;  /* 0x00000000000079c5 */ /* 0x000fe20000000000 */
[----:B------:R-:W-:Y:S01]  /*8240*/  ULOP3.LUT UR6, UR39, 0x10000, URZ, 0xfc, !UPT ;  /* 0x0001000027067892 */ /* 0x000fe2000f8efc3f */
[----:B-12---:R-:W1:Y:S01]  /*8250*/  SHFL.BFLY PT, R4, R7, 0x2, 0x1f ;  /* 0x0c401f0007047f89 */ /* 0x006e6200000e0000 */
[----:B------:R-:W-:-:S03]  /*8260*/  USHF.R.U32.HI UR4, URZ, 0x4, UR4 ;  /* 0x000000043f047899 */ /* 0x000fc60008011604 */
[----:B------:R-:W2:Y:S01]  /*8270*/  S2UR UR5, SR_SWINHI ;  /* 0x00000000000579c3 */ /* 0x000ea20000002f00 */
[----:B------:R-:W-:Y:S01]  /*8280*/  UMOV UR9, 0xc0000010 ;  /* 0xc000001000097882 */ /* 0x000fe20000000000 */
[----:B------:R-:W-:Y:S01]  /*8290*/  UMOV UR11, 0x80000020 ;  /* 0x80000020000b7882 */ /* 0x000fe20000000000 */
[----:B------:R-:W-:Y:S01]  /*82a0*/  ULOP3.LUT UR4, UR4, 0x3fff, URZ, 0xc0, !UPT ;  /* 0x00003fff04047892 */ /* 0x000fe2000f8ec03f */
[----:B0-----:R-:W0:Y:S01]  /*82b0*/  SHFL.BFLY PT, R9, R6, 0x2, 0x1f ;  /* 0x0c401f0006097f89 */ /* 0x001e2200000e0000 */
[----:B------:R-:W-:Y:S01]  /*82c0*/  UMOV UR8, UR6 ;  /* 0x0000000600087c82 */ /* 0x000fe20008000000 */
[----:B------:R-:W-:Y:S01]  /*82d0*/  R2UR UR15, R151 ;  /* 0x00000000970f72ca */ /* 0x000fe200000e0000 */
[----:B------:R-:W-:Y:S01]  /*82e0*/  ULOP3.LUT UR4, UR4, 0x2400000, URZ, 0xfc, !UPT ;  /* 0x0240000004047892 */ /* 0x000fe2000f8efc3f */
[----:B------:R-:W-:Y:S01]  /*82f0*/  R2UR UR17, R152 ;  /* 0x00000000981172ca */ /* 0x000fe200000e0000 */
[----:B------:R-:W-:Y:S01]  /*8300*/  UIADD3 UR7, UR6, 0xc00, URZ ;  /* 0x00000c0006077890 */ /* 0x000fe2000fffe03f */
[----:B------:R-:W-:Y:S01]  /*8310*/  IMAD.MOV.U32 R76, RZ, RZ, -0x800000 ;  /* 0xff800000ff4c7424 */ /* 0x000fe200078e00ff */
[----:B------:R-:W-:Y:S01]  /*8320*/  UIMAD UR4, UR36, 0x6c0, UR4 ;  /* 0x000006c0240478a4 */ /* 0x000fe2000f8e0204 */
[----:B------:R-:W-:Y:S01]  /*8330*/  CS2R R14, SRZ ;  /* 0x00000000000e7805 */ /* 0x000fe2000001ff00 */
[----:B------:R-:W-:Y:S01]  /*8340*/  ULDC UR13, c[0x0][0xc44] ;  /* 0x00031100000d7ab9 */ /* 0x000fe20000000800 */
[----:B------:R-:W-:Y:S01]  /*8350*/  IMAD.MOV.U32 R77, RZ, RZ, -0x800000 ;  /* 0xff800000ff4d7424 */ /* 0x000fe200078e00ff */
[----:B------:R-:W3:Y:S01]  /*8360*/  LDC R22, c[0x0][0xc38] ;  /* 0x00030e00ff167b82 */ /* 0x000ee20000000800 */
[----:B------:R-:W-:-:S02]  /*8370*/  R2UR UR16, R150 ;  /* 0x00000000961072ca */ /* 0x000fc400000e0000 */
[----:B------:R-:W-:Y:S02]  /*8380*/  UMOV UR10, UR4 ;  /* 0x00000004000a7c82 */ /* 0x000fe40008000000 */
[----:B------:R-:W-:Y:S01]  /*8390*/  HGMMA.64x96x16.F32 R24, gdesc[UR8].tnspB, R24, gsb0 ;  /* 0x41600000081879f0 */ /* 0x000fe20008000818 */
[----:B------:R-:W-:Y:S01]  /*83a0*/  UIADD3 UR8, UR6, 0x180, URZ ;  /* 0x0000018006087890 */ /* 0x000fe2000fffe03f */
[----:B-1----:R-:W-:Y:S01]  /*83b0*/  FADD.FTZ R4, R4, R7 ;  /* 0x0000000704047221 */ /* 0x002fe20000010000 */
[----:B------:R-:W-:Y:S01]  /*83c0*/  UIADD3 UR10, UR4, 0x40, URZ ;  /* 0x00000040040a7890 */ /* 0x000fe2000fffe03f */
[----:B------:R-:W-:Y:S01]  /*83d0*/  IMAD R7, R148, 0x20, R18 ;  /* 0x0000002094077824 */ /* 0x000fe200078e0212 */
[----:B------:R-:W-:Y:S01]  /*83e0*/  UMOV UR9, 0xc0000010 ;  /* 0xc000001000097882 */ /* 0x000fe20000000000 */
[----:B------:R-:W-:Y:S01]  /*83f0*/  UMOV UR11, 0x80000020 ;  /* 0x80000020000b7882 */ /* 0x000fe20000000000 */
[----:B------:R-:W1:Y:S01]  /*8400*/  SHFL.BFLY PT, R5, R4, 0x1, 0x1f ;  /* 0x0c201f0004057f89 */ /* 0x000e6200000e0000 */
[----:B0-----:R-:W-:-:S05]  /*8410*/  FADD.FTZ R9, R9, R6 ;  /* 0x0000000609097221 */ /* 0x001fca0000010000 */
[----:B------:R-:W0:Y:S01]  /*8420*/  SHFL.BFLY PT, R8, R9, 0x1, 0x1f ;  /* 0x0c201f0009087f89 */ /* 0x000e2200000e0000 */
[----:B-1----:R-:W-:-:S05]  /*8430*/  FADD.FTZ R10, R4, R5 ;  /* 0x00000005040a7221 */ /* 0x002fca0000010000 */
[----:B------:R-:W-:Y:S01]  /*8440*/  FSETP.NE.FTZ.AND P0, PT, R10, RZ, PT ;  /* 0x000000ff0a00720b */ /* 0x000fe20003f15000 */
[----:B0-----:R-:W-:-:S05]  /*8450*/  FADD.FTZ R8, R9, R8 ;  /* 0x0000000809087221 */ /* 0x001fca0000010000 */
[----:B------:R-:W-:-:S07]  /*8460*/  FSETP.NE.FTZ.AND P2, PT, R8, RZ, PT ;  /* 0x000000ff0800720b */ /* 0x000fce0003f55000 */
[----:B------:R-:W0:Y:S01]  /*8470*/  @P0 MUFU.LG2 R6, R10 ;  /* 0x0000000a00060308 */ /* 0x000e220000000c00 */
[----:B------:R-:W-:-:S05]  /*8480*/  @P0 FMUL.FTZ R5, R3, 0.69314718246459960938 ;  /* 0x3f31721803050820 */ /* 0x000fca0000410000 */
[----:B------:R-:W-:Y:S02]  /*8490*/  @P2 FMUL.FTZ R3, R3, 0.69314718246459960938 ;  /* 0x3f31721803032820 */ /* 0x000fe40000410000 */
[----:B------:R-:W1:Y:S08]  /*84a0*/  @P2 MUFU.LG2 R4, R8 ;  /* 0x0000000800042308 */ /* 0x000e700000000c00 */
[----:B------:R4:W3:Y:S01]  /*84b0*/  @P0 MUFU.RCP R15, R10 ;  /* 0x0000000a000f0308 */ /* 0x0008e20000001000 */
[----:B0-----:R-:W-:-:S04]  /*84c0*/  @P0 FMUL.FTZ R6, R6, 0.69314718246459960938 ;  /* 0x3f31721806060820 */ /* 0x001fc80000410000 */
[----:B------:R-:W-:Y:S02]  /*84d0*/  @P0 FFMA.FTZ R76, R5, R0, R6 ;  /* 0x00000000054c0223 */ /* 0x000fe40000010006 */
[----:B------:R-:W0:Y:S01]  /*84e0*/  LDC R0, c[0x0][0xbe8] ;  /* 0x0002fa00ff007b82 */ /* 0x000e220000000800 */
[----:B------:R3:W3:Y:S01]  /*84f0*/  @P2 MUFU.RCP R14, R8 ;  /* 0x00000008000e2308 */ /* 0x0006e20000001000 */
[----:B-1----:R-:W-:-:S04]  /*8500*/  @P2 FMUL.FTZ R4, R4, 0.69314718246459960938 ;  /* 0x3f31721804042820 */ /* 0x002fc80000410000 */
[----:B------:R-:W-:Y:S01]  /*8510*/  @P2 FFMA.FTZ R77, R3, R73, R4 ;  /* 0x00000049034d2223 */ /* 0x000fe20000010004 */
[----:B------:R-:W-:Y:S02]  /*8520*/  WARPGROUP.DEPBAR.LE gsb0, 0x0 ;  /* 0x00008000000079c5 */ /* 0x000fe40000010000 */
        /* <DEDUP_REMOVED lines=41> */
[----:B------:R-:W-:-:S03]  /*87c0*/  UIADD3 UR6, UR4, 0x200, URZ ;  /* 0x0000020004067890 */ /* 0x000fc6000fffe03f */
[----:B------:R-:W-:Y:S01]  /*87d0*/  UMOV UR4, UR7 ;  /* 0x0000000700047c82 */ /* 0x000fe20008000000 */
[----:B------:R-:W-:Y:S01]  /*87e0*/  UMOV UR7, 0x80000020 ;  /* 0x8000002000077882 */ /* 0x000fe20000000000 */
[----:B------:R-:W-:Y:S02]  /*87f0*/  WARPGROUP.DEPBAR.LE gsb0, 0x0 ;  /* 0x00008000000079c5 */ /* 0x000fe40000010000 */
[----:B------:R-:W-:-:S06]  /*8800*/  WARPGROUP.ARRIVE ;  /* 0x00000000000079c5 */ /* 0x000fcc0000000000 */
[----:B------:R-:W-:Y:S01]  /*8810*/  HGMMA.64x96x16.F32 R24, gdesc[UR8].tnspB, R24, gsb0 ;  /* 0x41600000081879f0 */ /* 0x000fe20008000818 */
[----:B------:R-:W-:Y:S01]  /*8820*/  UMOV UR8, UR37 ;  /* 0x0000002500087c82 */ /* 0x000fe20008000000 */
[----:B--2---:R-:W-:Y:S01]  /*8830*/  UMOV UR9, UR5 ;  /* 0x0000000500097c82 */ /* 0x004fe20008000000 */
[----:B------:R-:W-:Y:S01]  /*8840*/  UIADD3 UR5, -UR15, URZ, URZ ;  /* 0x0000003f0f057290 */ /* 0x000fe2000fffe13f */
[----:B------:R-:W-:Y:S01]  /*8850*/  IMAD.U32 R74, RZ, RZ, UR8 ;  /* 0x00000008ff4a7e24 */ /* 0x000fe2000f8e00ff */
[----:B------:R-:W-:Y:S01]  /*8860*/  ULDC.64 UR10, c[0x0][0xb90] ;  /* 0x0002e400000a7ab9 */ /* 0x000fe20000000a00 */
[----:B------:R-:W-:Y:S01]  /*8870*/  IMAD.U32 R75, RZ, RZ, UR9 ;  /* 0x00000009ff4b7e24 */ /* 0x000fe2000f8e00ff */
[----:B------:R-:W-:-:S03]  /*8880*/  UIMAD UR13, UR13, UR5, UR17 ;  /* 0x000000050d0d72a4 */ /* 0x000fc6000f8e0211 */
[----:B------:R-:W-:Y:S01]  /*8890*/  UMOV UR5, 0xc0000010 ;  /* 0xc000001000057882 */ /* 0x000fe20000000000 */
[--C-:B------:R-:W-:Y:S01]  /*88a0*/  IMAD.WIDE R20, R156, 0x2, R74.reuse ;  /* 0x000000029c147825 */ /* 0x100fe200078e024a */
[----:B------:R-:W-:Y:S02]  /*88b0*/  USHF.R.S32.HI UR14, URZ, 0x1f, UR13 ;  /* 0x0000001f3f0e7899 */ /* 0x000fe4000801140d */
[----:B------:R-:W-:Y:S01]  /*88c0*/  UIMAD.WIDE.U32 UR8, UR13, UR10, URZ ;  /* 0x0000000a0d0872a5 */ /* 0x000fe2000f8e003f */
[----:B------:R-:W-:Y:S01]  /*88d0*/  IMAD.WIDE R74, R7, 0x2, R74 ;  /* 0x00000002074a7825 */ /* 0x000fe200078e024a */
[C---:B----4-:R-:W-:Y:S01]  /*88e0*/  IADD3 R10, P2, R20.reuse, 0x6000, RZ ;  /* 0x00006000140a7810 */ /* 0x050fe20007f5e0ff */
[----:B------:R-:W-:Y:S01]  /*88f0*/  UIMAD UR10, UR14, UR10, URZ ;  /* 0x0000000a0e0a72a4 */ /* 0x000fe2000f8e023f */
[----:B------:R-:W-:Y:S02]  /*8900*/  LOP3.LUT R3, R20, 0x180, RZ, 0xc0, !PT ;  /* 0x0000018014037812 */ /* 0x000fe400078ec0ff */
[----:B------:R-:W-:Y:S01]  /*8910*/  LOP3.LUT R5, R10, 0x180, RZ, 0xc0, !PT ;  /* 0x000001800a057812 */ /* 0x000fe200078ec0ff */
[----:B------:R-:W-:Y:S01]  /*8920*/  IMAD.X R79, RZ, RZ, R21, P2 ;  /* 0x000000ffff4f7224 */ /* 0x000fe200010e0615 */
[----:B0-----:R-:W-:Y:S01]  /*8930*/  ISETP.NE.AND P2, PT, R0, 0x1, PT ;  /* 0x000000010000780c */ /* 0x001fe20003f45270 */
[----:B------:R-:W-:Y:S01]  /*8940*/  UIMAD UR10, UR13, UR11, UR10 ;  /* 0x0000000b0d0a72a4 */ /* 0x000fe2000f8e020a */
[----:B------:R-:W-:Y:S01]  /*8950*/  SHF.R.U64 R3, R3, 0x3, RZ ;  /* 0x0000000303037819 */ /* 0x000fe200000012ff */
[----:B------:R-:W-:Y:S01]  /*8960*/  IMAD.U32 R12, RZ, RZ, UR8 ;  /* 0x00000008ff0c7e24 */ /* 0x000fe2000f8e00ff */
[C---:B------:R-:W-:Y:S01]  /*8970*/  IADD3 R87, P0, R20.reuse, 0x6020, RZ ;  /* 0x0000602014577810 */ /* 0x040fe20007f1e0ff */
[----:B------:R-:W-:Y:S01]  /*8980*/  UIADD3 UR8, UR9, UR10, URZ ;  /* 0x0000000a09087290 */ /* 0x000fe2000fffe03f */
[C---:B---3--:R-:W-:Y:S01]  /*8990*/  IADD3 R8, P3, R20.reuse, 0x3020, RZ ;  /* 0x0000302014087810 */ /* 0x048fe20007f7e0ff */
[----:B------:R-:W-:Y:S01]  /*89a0*/  IMAD.U32 R13, RZ, RZ, UR9 ;  /* 0x00000009ff0d7e24 */ /* 0x000fe2000f8e00ff */
[----:B------:R-:W-:-:S02]  /*89b0*/  IADD3 R6, P4, R20, 0x3000, RZ ;  /* 0x0000300014067810 */ /* 0x000fc40007f9e0ff */
[----:B------:R-:W-:Y:S01]  /*89c0*/  IADD3 R4, P5, R20, 0x20, RZ ;  /* 0x0000002014047810 */ /* 0x000fe20007fbe0ff */
[--C-:B------:R-:W-:Y:S01]  /*89d0*/  IMAD.X R85, RZ, RZ, R21.reuse, P3 ;  /* 0x000000ffff557224 */ /* 0x100fe200018e0615 */
[----:B------:R-:W-:Y:S01]  /*89e0*/  LOP3.LUT R20, R3, R20, RZ, 0x3c, !PT ;  /* 0x0000001403147212 */ /* 0x000fe200078e3cff */
[----:B------:R-:W0:Y:S01]  /*89f0*/  @P2 LDC R88, c[0x0][0xbec] ;  /* 0x0002fb00ff582b82 */ /* 0x000e220000000800 */
[----:B------:R-:W-:Y:S01]  /*8a00*/  SHF.R.U64 R3, R5, 0x3, RZ ;  /* 0x0000000305037819 */ /* 0x000fe200000012ff */
[--C-:B------:R-:W-:Y:S01]  /*8a10*/  IMAD.X R81, RZ, RZ, R21.reuse, P4 ;  /* 0x000000ffff517224 */ /* 0x100fe200020e0615 */
[----:B------:R-:W-:Y:S01]  /*8a20*/  LOP3.LUT R5, R6, 0x180, RZ, 0xc0, !PT ;  /* 0x0000018006057812 */ /* 0x000fe200078ec0ff */
[----:B------:R-:W-:Y:S01]  /*8a30*/  IMAD.X R83, RZ, RZ, R21, P5 ;  /* 0x000000ffff537224 */ /* 0x000fe200028e0615 */
[----:B------:R-:W-:Y:S01]  /*8a40*/  LOP3.LUT R78, R3, R10, RZ, 0x3c, !PT ;  /* 0x0000000a034e7212 */ /* 0x000fe200078e3cff */
[----:B------:R-:W-:Y:S01]  /*8a50*/  IMAD.U32 R13, RZ, RZ, UR8 ;  /* 0x00000008ff0d7e24 */ /* 0x000fe2000f8e00ff */
[----:B------:R-:W-:Y:S01]  /*8a60*/  LOP3.LUT R3, R4, 0x180, RZ, 0xc0, !PT ;  /* 0x0000018004037812 */ /* 0x000fe200078ec0ff */
[----:B------:R-:W1:Y:S01]  /*8a70*/  @P2 LDC R89, c[0x0][0xbf0] ;  /* 0x0002fc00ff592b82 */ /* 0x000e620000000800 */
[----:B------:R-:W-:Y:S01]  /*8a80*/  LOP3.LUT R86, R87, 0x180, RZ, 0xc0, !PT ;  /* 0x0000018057567812 */ /* 0x000fe200078ec0ff */
[----:B------:R-:W-:Y:S01]  /*8a90*/  ULDC.64 UR8, c[0x0][0xae8] ;  /* 0x0002ba0000087ab9 */ /* 0x000fe20000000a00 */
[----:B------:R-:W-:-:S02]  /*8aa0*/  SHF.R.U64 R3, R3, 0x3, RZ ;  /* 0x0000000303037819 */ /* 0x000fc400000012ff */
[----:B------:R-:W-:Y:S02]  /*8ab0*/  SHF.R.U64 R5, R5, 0x3, RZ ;  /* 0x0000000305057819 */ /* 0x000fe400000012ff */
[----:B------:R-:W-:Y:S01]  /*8ac0*/  LOP3.LUT R82, R3, R4, RZ, 0x3c, !PT ;  /* 0x0000000403527212 */ /* 0x000fe200078e3cff */
[----:B------:R-:W-:Y:S01]  /*8ad0*/  IMAD R3, RZ, RZ, -UR17 ;  /* 0x80000011ff037e24 */ /* 0x000fe2000f8e02ff */
[----:B------:R-:W-:Y:S02]  /*8ae0*/  R2UR UR10, R19 ;  /* 0x00000000130a72ca */ /* 0x000fe400000e0000 */
[----:B------:R-:W-:Y:S01]  /*8af0*/  IADD3 R19, P6, R74, 0x7800, RZ ;  /* 0x000078004a137810 */ /* 0x000fe20007fde0ff */
[----:B------:R-:W-:Y:S01]  /*8b00*/  IMAD R3, R22, R3, UR16 ;  /* 0x0000001016037e24 */ /* 0x000fe2000f8e0203 */
[----:B------:R-:W-:Y:S01]  /*8b10*/  SHF.R.U64 R86, R86, 0x3, RZ ;  /* 0x0000000356567819 */ /* 0x000fe200000012ff */
[----:B------:R-:W2:Y:S01]  /*8b20*/  LDC.64 R22, c[0x0][0xb98] ;  /* 0x0002e600ff167b82 */ /* 0x000ea20000000a00 */
[----:B------:R-:W-:Y:S01]  /*8b30*/  LOP3.LUT R80, R5, R6, RZ, 0x3c, !PT ;  /* 0x0000000605507212 */ /* 0x000fe200078e3cff */
[----:B------:R-:W-:Y:S01]  /*8b40*/  IMAD R93, R3, 0xc0, R155 ;  /* 0x000000c0035d7824 */ /* 0x000fe200078e029b */
[----:B------:R-:W-:-:S02]  /*8b50*/  LOP3.LUT R6, R19, 0x180, RZ, 0xc0, !PT ;  /* 0x0000018013067812 */ /* 0x000fc400078ec0ff */
[----:B------:R-:W-:Y:S01]  /*8b60*/  LOP3.LUT R86, R86, R87, RZ, 0x3c, !PT ;  /* 0x0000005756567212 */ /* 0x000fe200078e3cff */
[----:B------:R-:W-:Y:S01]  /*8b70*/  IMAD.X R87, RZ, RZ, R21, P0 ;  /* 0x000000ffff577224 */ /* 0x000fe200000e0615 */
[----:B------:R-:W-:Y:S02]  /*8b80*/  SHF.R.U64 R6, R6, 0x3, RZ ;  /* 0x0000000306067819 */ /* 0x000fe400000012ff */
[----:B------:R-:W-:Y:S01]  /*8b90*/  MOV R21, R20 ;  /* 0x0000001400157202 */ /* 0x000fe20000000f00 */
[----:B0-----:R-:W-:Y:S01]  /*8ba0*/  @P2 IMAD.HI.U32 R20, R93, R88, RZ ;  /* 0x000000585d142227 */ /* 0x001fe200078e00ff */
[----:B------:R-:W-:Y:S02]  /*8bb0*/  LOP3.LUT R6, R6, R19, RZ, 0x3c, !PT ;  /* 0x0000001306067212 */ /* 0x000fe400078e3cff */
[----:B------:R-:W-:Y:S01]  /*8bc0*/  MOV R19, R86 ;  /* 0x0000005600137202 */ /* 0x000fe20000000f00 */
[----:B------:R-:W-:Y:S01]  /*8bd0*/  IMAD.MOV.U32 R87, RZ, RZ, R93 ;  /* 0x000000ffff577224 */ /* 0x000fe200078e005d */
[----:B-1----:R-:W-:Y:S01]  /*8be0*/  @P2 SHF.R.U32.HI R87, RZ, R89, R20 ;  /* 0x00000059ff572219 */ /* 0x002fe20000011614 */
[----:B------:R-:W-:Y:S01]  /*8bf0*/  IMAD.U32 R20, RZ, RZ, UR12 ;  /* 0x0000000cff147e24 */ /* 0x000fe2000f8e00ff */
[----:B------:R-:W-:-:S02]  /*8c00*/  IADD3 R73, P0, R74, 0x1800, RZ ;  /* 0x000018004a497810 */ /* 0x000fc40007f1e0ff */
[----:B------:R-:W-:Y:S01]  /*8c10*/  LOP3.LUT R7, R8, 0x180, RZ, 0xc0, !PT ;  /* 0x0000018008077812 */ /* 0x000fe200078ec0ff */
[----:B------:R-:W-:Y:S01]  /*8c20*/  @!P1 VIADD R20, R20, 0x31c60 ;  /* 0x00031c6014149836 */ /* 0x000fe20000000000 */
[----:B------:R-:W-:Y:S01]  /*8c30*/  LOP3.LUT R72, R73, 0x180, RZ, 0xc0, !PT ;  /* 0x0000018049487812 */ /* 0x000fe200078ec0ff */
[----:B------:R-:W-:Y:S01]  /*8c40*/  IMAD.MOV R91, RZ, RZ, -R87 ;  /* 0x000000ffff5b7224 */ /* 0x000fe200078e0a57 */
[----:B------:R-:W-:Y:S01]  /*8c50*/  MOV R80, R80 ;  /* 0x0000005000507202 */ /* 0x000fe20000000f00 */
[----:B--2---:R-:W-:Y:S01]  /*8c60*/  IMAD.WIDE.U32 R12, R22, UR15, R12 ;  /* 0x0000000f160c7c25 */ /* 0x004fe2000f8e000c */
[----:B------:R-:W-:Y:S02]  /*8c70*/  @!P1 PRMT R20, RZ, 0x654, R20 ;  /* 0x00000654ff149816 */ /* 0x000fe40000000014 */
[----:B------:R-:W-:Y:S01]  /*8c80*/  SHF.R.U64 R72, R72, 0x3, RZ ;  /* 0x0000000348487819 */ /* 0x000fe200000012ff */
[----:B------:R-:W-:Y:S01]  /*8c90*/  IMAD R91, R0, R91, R93 ;  /* 0x0000005b005b7224 */ /* 0x000fe200078e025d */
[----:B------:R-:W-:-:S02]  /*8ca0*/  MOV R81, R82 ;  /* 0x0000005200517202 */ /* 0x000fc40000000f00 */
[----:B------:R-:W-:Y:S02]  /*8cb0*/  SHF.R.U64 R7, R7, 0x3, RZ ;  /* 0x0000000307077819 */ /* 0x000fe400000012ff */
[----:B------:R-:W-:Y:S01]  /*8cc0*/  LOP3.LUT R72, R72, R73, RZ, 0x3c, !PT ;  /* 0x0000004948487212 */ /* 0x000fe200078e3cff */
[--C-:B------:R-:W-:Y:S01]  /*8cd0*/  IMAD.X R73, RZ, RZ, R75.reuse, P0 ;  /* 0x000000ffff497224 */ /* 0x100fe200000e064b */
[----:B------:R-:W-:Y:S01]  /*8ce0*/  LOP3.LUT R84, R7, R8, RZ, 0x3c, !PT ;  /* 0x0000000807547212 */ /* 0x000fe200078e3cff */
[----:B------:R-:W-:Y:S01]  /*8cf0*/  IMAD.X R7, RZ, RZ, R75, P6 ;  /* 0x000000ffff077224 */ /* 0x000fe200030e064b */
[----:B------:R-:W-:Y:S02]  /*8d00*/  IADD3 R11, P3, R74, 0x3000, RZ ;  /* 0x000030004a0b7810 */ /* 0x000fe40007f7e0ff */
[----:B------:R-:W-:Y:S02]  /*8d10*/  SHF.R.S32.HI R93, RZ, 0x1f, R87 ;  /* 0x0000001fff5d7819 */ /* 0x000fe40000011457 */
[----:B------:R-:W-:-:S02]  /*8d20*/  SHF.R.S32.HI R90, RZ, 0x1f, R91 ;  /* 0x0000001fff5a7819 */ /* 0x000fc4000001145b */
[----:B------:R-:W-:Y:S02]  /*8d30*/  IADD3 R12, P0, R87, R12, RZ ;  /* 0x0000000c570c7210 */ /* 0x000fe40007f1e0ff */
[----:B------:R-:W-:Y:S01]  /*8d40*/  MOV R78, R78 ;  /* 0x0000004e004e7202 */ /* 0x000fe20000000f00 */
[----:B------:R-:W-:Y:S02]  /*8d50*/  WARPGROUP.DEPBAR.LE gsb0, 0x0 ;  /* 0x00008000000079c5 */ /* 0x000fe40000010000 */
[----:B------:R-:W-:Y:S01]  /*8d60*/  WARPGROUP.ARRIVE ;  /* 0x00000000000079c5 */ /* 0x000fe20000000000 */
[----:B------:R-:W-:Y:S02]  /*8d70*/  MOV R79, R84 ;  /* 0x00000054004f7202 */ /* 0x000fe40000000f00 */
[----:B------:R-:W-:Y:S02]  /*8d80*/  LOP3.LUT R10, R11, 0x180, RZ, 0xc0, !PT ;  /* 0x000001800b0a7812 */ /* 0x000fe400078ec0ff */
[----:B------:R-:W-:Y:S01]  /*8d90*/  IADD3 R5, P5, R74, 0x6000, RZ ;  /* 0x000060004a057810 */ /* 0x000fe20007fbe0ff */
[----:B------:R-:W-:Y:S01]  /*8da0*/  HGMMA.64x96x16.F32 R24, gdesc[UR4].tnspB, R24, gsb0 ;  /* 0x41600000041879f0 */ /* 0x000fe20008000818 */
[----:B------:R-:W-:Y:S01]  /*8db0*/  USHF.R.S32.HI UR7, URZ, 0x1f, UR15 ;  /* 0x0000001f3f077899 */ /* 0x000fe2000801140f */
[----:B------:R-:W-:Y:S01]  /*8dc0*/  SHF.R.U64 R10, R10, 0x3, RZ ;  /* 0x000000030a0a7819 */ /* 0x000fe200000012ff */
[----:B------:R-:W-:Y:S01]  /*8dd0*/  ULDC.64 UR4, c[0x0][0xb88] ;  /* 0x0002e20000047ab9 */ /* 0x000fe20000000a00 */
[----:B------:R-:W-:Y:S01]  /*8de0*/  ULDC UR6, c[0x0][0xa88] ;  /* 0x0002a20000067ab9 */ /* 0x000fe20000000800 */
[----:B------:R-:W-:Y:S01]  /*8df0*/  IMAD R90, R90, UR4, RZ ;  /* 0x000000045a5a7c24 */ /* 0x000fe2000f8e02ff */
[----:B------:R-:W-:Y:S01]  /*8e00*/  LOP3.LUT R10, R10, R11, RZ, 0x3c, !PT ;  /* 0x0000000b0a0a7212 */ /* 0x000fe200078e3cff */
[----:B------:R-:W-:Y:S01]  /*8e10*/  IMAD R82, R22, UR7, RZ ;  /* 0x0000000716527c24 */ /* 0x000fe2000f8e02ff */
[----:B------:R-:W-:Y:S01]  /*8e20*/  LOP3.LUT R4, R5, 0x180, RZ, 0xc0, !PT ;  /* 0x0000018005047812 */ /* 0x000fe200078ec0ff */
[----:B------:R-:W-:Y:S01]  /*8e30*/  IMAD.X R11, RZ, RZ, R75, P3 ;  /* 0x000000ffff0b7224 */ /* 0x000fe200018e064b */
[----:B------:R-:W-:Y:S01]  /*8e40*/  IADD3 R9, P4, R74, 0x4800, RZ ;  /* 0x000048004a097810 */ /* 0x000fe20007f9e0ff */
[----:B------:R-:W-:Y:S01]  /*8e50*/  IMAD R92, R23, UR15, R82 ;  /* 0x0000000f175c7c24 */ /* 0x000fe2000f8e0252 */
[----:B------:R-:W-:-:S02]  /*8e60*/  SHF.R.U64 R4, R4, 0x3, RZ ;  /* 0x0000000304047819 */ /* 0x000fc400000012ff */
[----:B------:R-:W-:Y:S02]  /*8e70*/  LOP3.LUT R8, R9, 0x180, RZ, 0xc0, !PT ;  /* 0x0000018009087812 */ /* 0x000fe400078ec0ff */
[----:B------:R-:W-:Y:S02]  /*8e80*/  IADD3.X R13, R93, R13, R92, P0, !PT ;  /* 0x0000000d5d0d7210 */ /* 0x000fe400007fe45c */
[----:B------:R-:W-:Y:S02]  /*8e90*/  LOP3.LUT P0, RZ, R149, 0x3, RZ, 0xc0, !PT ;  /* 0x0000000395ff7812 */ /* 0x000fe4000780c0ff */
[----:B------:R-:W-:Y:S01]  /*8ea0*/  LOP3.LUT R4, R4, R5, RZ, 0x3c, !PT ;  /* 0x0000000504047212 */ /* 0x000fe200078e3cff */
[----:B------:R-:W-:Y:S01]  /*8eb0*/  IMAD.WIDE.U32 R12, R91, UR4, R12 ;  /* 0x000000045b0c7c25 */ /* 0x000fe2000f8e000c */
[----:B------:R-:W-:Y:S02]  /*8ec0*/  LOP3.LUT R5, R74, 0x180, RZ, 0xc0, !PT ;  /* 0x000001804a057812 */ /* 0x000fe400078ec0ff */
[----:B------:R-:W-:-:S02]  /*8ed0*/  SHF.R.U64 R8, R8, 0x3, RZ ;  /* 0x0000000308087819 */ /* 0x000fc400000012ff */
[----:B------:R-:W-:Y:S02]  /*8ee0*/  SHF.R.U64 R5, R5, 0x3, RZ ;  /* 0x0000000305057819 */ /* 0x000fe400000012ff */
[----:B------:R-:W-:Y:S01]  /*8ef0*/  LOP3.LUT R8, R8, R9, RZ, 0x3c, !PT ;  /* 0x0000000908087212 */ /* 0x000fe200078e3cff */
[--C-:B------:R-:W-:Y:S01]  /*8f00*/  IMAD.X R9, RZ, RZ, R75.reuse, P4 ;  /* 0x000000ffff097224 */ /* 0x100fe200020e064b */
[----:B------:R-:W-:Y:S01]  /*8f10*/  LOP3.LUT R74, R5, R74, RZ, 0x3c, !PT ;  /* 0x0000004a054a7212 */ /* 0x000fe200078e3cff */
[----:B------:R-:W-:Y:S01]  /*8f20*/  IMAD.X R5, RZ, RZ, R75, P5 ;  /* 0x000000ffff057224 */ /* 0x000fe200028e064b */
        /* <DEDUP_REMOVED lines=29> */
[----:B------:R-:W-:Y:S01]  /*9100*/  FMUL.FTZ R30, R30, R14 ;  /* 0x0000000e1e1e7220 */ /* 0x000fe20000410000 */
[----:B------:R-:W-:-:S02]  /*9110*/  IMAD R49, R91, UR5, R90 ;  /* 0x000000055b317c24 */ /* 0x000fc4000f8e025a */
[-C--:B------:R-:W-:Y:S01]  /*9120*/  FMUL.FTZ R31, R35, R14.reuse ;  /* 0x0000000e231f7220 */ /* 0x080fe20000410000 */
[----:B------:R-:W-:Y:S02]  /*9130*/  IMAD R57, R3, 0xc0, R154 ;  /* 0x000000c003397824 */ /* 0x000fe400078e029a */
[-C--:B------:R-:W-:Y:S01]  /*9140*/  FMUL.FTZ R35, R39, R14.reuse ;  /* 0x0000000e27237220 */ /* 0x080fe20000410000 */
[----:B------:R-:W-:Y:S01]  /*9150*/  FMUL.FTZ R52, R50, R14 ;  /* 0x0000000e32347220 */ /* 0x000fe20000410000 */
[----:B------:R-:W-:Y:S01]  /*9160*/  F2FP.F16.F32.PACK_AB R24, R25, R24 ;  /* 0x000000181918723e */ /* 0x000fe200000000ff */
[----:B------:R-:W-:Y:S01]  /*9170*/  FMUL.FTZ R39, R43, R14 ;  /* 0x0000000e2b277220 */ /* 0x000fe20000410000 */
[----:B------:R-:W-:Y:S01]  /*9180*/  F2FP.F16.F32.PACK_AB R25, R15, R26 ;  /* 0x0000001a0f19723e */ /* 0x000fe200000000ff */
[----:B------:R-:W-:Y:S01]  /*9190*/  ULDC.64 UR4, c[0x0][0xb50] ;  /* 0x0002d40000047ab9 */ /* 0x000fe20000000a00 */
[----:B------:R-:W-:Y:S02]  /*91a0*/  IMAD R50, R0, UR6, RZ ;  /* 0x0000000600327c24 */ /* 0x000fe4000f8e02ff */
[----:B------:R-:W-:Y:S01]  /*91b0*/  FMUL.FTZ R43, R47, R14 ;  /* 0x0000000e2f2b7220 */ /* 0x000fe20000410000 */
[----:B------:R-:W-:Y:S01]  /*91c0*/  F2FP.F16.F32.PACK_AB R27, R27, R30 ;  /* 0x0000001e1b1b723e */ /* 0x000fe200000000ff */
[----:B------:R-:W-:-:S02]  /*91d0*/  VIADD R15, R57, 0x8 ;  /* 0x00000008390f7836 */ /* 0x000fc40000000000 */
[-C--:B------:R-:W-:Y:S01]  /*91e0*/  FMUL.FTZ R34, R34, R14.reuse ;  /* 0x0000000e22227220 */ /* 0x080fe20000410000 */
[----:B------:R-:W-:Y:S02]  /*91f0*/  IMAD.IADD R13, R13, 0x1, R49 ;  /* 0x000000010d0d7824 */ /* 0x000fe400078e0231 */
[-C--:B------:R-:W-:Y:S01]  /*9200*/  FMUL.FTZ R38, R38, R14.reuse ;  /* 0x0000000e26267220 */ /* 0x080fe20000410000 */
[----:B------:R-:W-:Y:S01]  /*9210*/  FMUL.FTZ R47, R51, R14 ;  /* 0x0000000e332f7220 */ /* 0x000fe20000410000 */
[----:B------:R-:W-:Y:S01]  /*9220*/  F2FP.F16.F32.PACK_AB R26, R83, R84 ;  /* 0x00000054531a723e */ /* 0x000fe200000000ff */
[----:B------:R-:W-:Y:S01]  /*9230*/  BAR.SYNC.DEFER_BLOCKING 0x1, 0x180 ;  /* 0x0046000000007b1d */ /* 0x000fe20000010000 */
[----:B------:R-:W-:Y:S01]  /*9240*/  LEA R30, P3, R12, UR4, 0x2 ;  /* 0x000000040c1e7c11 */ /* 0x000fe2000f8610ff */
        /* <DEDUP_REMOVED lines=8> */
[----:B------:R-:W-:Y:S01]  /*92d0*/  ISETP.GE.OR P1, PT, R57, R50, P0 ;  /* 0x000000323900720c */ /* 0x000fe20000726670 */
[-C--:B------:R-:W-:Y:S01]  /*92e0*/  FMUL.FTZ R61, R67, R14.reuse ;  /* 0x0000000e433d7220 */ /* 0x080fe20000410000 */
[-C--:B------:R-:W-:Y:S01]  /*92f0*/  FMUL.FTZ R62, R66, R14.reuse ;  /* 0x0000000e423e7220 */ /* 0x080fe20000410000 */
[-C--:B------:R-:W-:Y:S01]  /*9300*/  FMUL.FTZ R63, R71, R14.reuse ;  /* 0x0000000e473f7220 */ /* 0x080fe20000410000 */
[----:B------:R-:W-:Y:S01]  /*9310*/  FMUL.FTZ R70, R70, R14 ;  /* 0x0000000e46467220 */ /* 0x000fe20000410000 */
[----:B------:R-:W-:Y:S01]  /*9320*/  ISETP.GE.OR P0, PT, R15, R50, P0 ;  /* 0x000000320f00720c */ /* 0x000fe20000706670 */
[----:B------:R-:W-:Y:S01]  /*9330*/  SHFL.IDX PT, R48, R30, RZ, 0x1c1f ;  /* 0x001c1fff1e307589 */ /* 0x000fe200000e0000 */
[----:B------:R-:W-:-:S02]  /*9340*/  LEA.HI.X R64, R12, UR5, R13, 0x2, P3 ;  /* 0x000000050c407c11 */ /* 0x000fc400098f140d */
[----:B------:R-:W-:Y:S01]  /*9350*/  F2FP.F16.F32.PACK_AB R12, R85, R86 ;  /* 0x00000056550c723e */ /* 0x000fe200000000ff */
[----:B------:R0:W-:Y:S01]  /*9360*/  SHFL.IDX PT, R56, R30, 0x1, 0x1c1f ;  /* 0x003c1f001e387f89 */ /* 0x0001e200000e0000 */
[----:B------:R-:W-:Y:S02]  /*9370*/  F2FP.F16.F32.PACK_AB R13, R31, R34 ;  /* 0x000000221f0d723e */ /* 0x000fe400000000ff */
[----:B------:R-:W-:Y:S01]  /*9380*/  F2FP.F16.F32.PACK_AB R14, R87, R88 ;  /* 0x00000058570e723e */ /* 0x000fe200000000ff */
[----:B------:R1:W-:Y:S01]  /*9390*/  STSM.16.M88.4 [R21], R24 ;  /* 0x0000001815007844 */ /* 0x0003e20000000200 */
[----:B------:R-:W-:Y:S02]  /*93a0*/  F2FP.F16.F32.PACK_AB R15, R35, R38 ;  /* 0x00000026230f723e */ /* 0x000fe400000000ff */
[----:B------:R-:W-:Y:S01]  /*93b0*/  F2FP.F16.F32.PACK_AB R22, R22, R23 ;  /* 0x000000171616723e */ /* 0x000fe200000000ff */
[----:B------:R-:W2:Y:S01]  /*93c0*/  SHFL.IDX PT, R49, R64, RZ, 0x1c1f ;  /* 0x001c1fff40317589 */ /* 0x000ea200000e0000 */
[----:B------:R-:W-:-:S02]  /*93d0*/  F2FP.F16.F32.PACK_AB R20, R20, R89 ;  /* 0x000000591414723e */ /* 0x000fc400000000ff */
[----:B------:R-:W-:Y:S01]  /*93e0*/  F2FP.F16.F32.PACK_AB R23, R43, R46 ;  /* 0x0000002e2b17723e */ /* 0x000fe200000000ff */
[----:B------:R-:W-:Y:S01]  /*93f0*/  STSM.16.M88.4 [R81], R12 ;  /* 0x0000000c51007844 */ /* 0x000fe20000000200 */
[----:B0-----:R-:W-:Y:S02]  /*9400*/  F2FP.F16.F32.PACK_AB R30, R32, R41 ;  /* 0x00000029201e723e */ /* 0x001fe400000000ff */
[----:B------:R-:W-:Y:S01]  /*9410*/  F2FP.F16.F32.PACK_AB R31, R59, R60 ;  /* 0x0000003c3b1f723e */ /* 0x000fe200000000ff */
[----:B------:R-:W0:Y:S01]  /*9420*/  SHFL.IDX PT, R57, R64, 0x1, 0x1c1f ;  /* 0x003c1f0040397f89 */ /* 0x000e2200000e0000 */
[----:B------:R-:W-:Y:S02]  /*9430*/  F2FP.F16.F32.PACK_AB R32, R33, R40 ;  /* 0x000000282120723e */ /* 0x000fe400000000ff */
[----:B------:R-:W-:Y:S02]  /*9440*/  F2FP.F16.F32.PACK_AB R33, R61, R62 ;  /* 0x0000003e3d21723e */ /* 0x000fe400000000ff */
[----:B-1----:R-:W-:-:S02]  /*9450*/  F2FP.F16.F32.PACK_AB R21, R39, R42 ;  /* 0x0000002a2715723e */ /* 0x002fc400000000ff */
[----:B------:R-:W-:Y:S02]  /*9460*/  F2FP.F16.F32.PACK_AB R26, R28, R45 ;  /* 0x0000002d1c1a723e */ /* 0x000fe400000000ff */
[----:B------:R-:W-:Y:S01]  /*9470*/  F2FP.F16.F32.PACK_AB R24, R37, R82 ;  /* 0x000000522518723e */ /* 0x000fe200000000ff */
[----:B------:R-:W-:Y:S01]  /*9480*/  STSM.16.M88.4 [R80], R20 ;  /* 0x0000001450007844 */ /* 0x000fe20000000200 */
[----:B------:R-:W-:Y:S02]  /*9490*/  F2FP.F16.F32.PACK_AB R25, R47, R52 ;  /* 0x000000342f19723e */ /* 0x000fe400000000ff */
[----:B------:R-:W-:Y:S02]  /*94a0*/  F2FP.F16.F32.PACK_AB R27, R51, R54 ;  /* 0x00000036331b723e */ /* 0x000fe400000000ff */
[----:B------:R-:W-:Y:S02]  /*94b0*/  F2FP.F16.F32.PACK_AB R28, R29, R44 ;  /* 0x0000002c1d1c723e */ /* 0x000fe400000000ff */
[----:B------:R-:W-:Y:S01]  /*94c0*/  F2FP.F16.F32.PACK_AB R29, R55, R58 ;  /* 0x0000003a371d723e */ /* 0x000fe200000000ff */
[----:B------:R1:W-:Y:S01]  /*94d0*/  STSM.16.M88.4 [R79], R24 ;  /* 0x000000184f007844 */ /* 0x0003e20000000200 */
[----:B------:R-:W-:-:S02]  /*94e0*/  F2FP.F16.F32.PACK_AB R34, R36, R53 ;  /* 0x000000352422723e */ /* 0x000fc400000000ff */
[----:B------:R-:W-:Y:S01]  /*94f0*/  F2FP.F16.F32.PACK_AB R35, R63, R70 ;  /* 0x000000463f23723e */ /* 0x000fe200000000ff */
[----:B------:R3:W-:Y:S04]  /*9500*/  STSM.16.M88.4 [R78], R28 ;  /* 0x0000001c4e007844 */ /* 0x0007e80000000200 */
[----:B------:R4:W-:Y:S01]  /*9510*/  STSM.16.M88.4 [R19], R32 ;  /* 0x0000002013007844 */ /* 0x0009e20000000200 */
[----:B------:R-:W-:Y:S08]  /*9520*/  BAR.SYNC.DEFER_BLOCKING 0x1, 0x180 ;  /* 0x0046000000007b1d */ /* 0x000ff00000010000 */
[----:B-1----:R-:W1:Y:S08]  /*9530*/  @P2 LDC R25, c[0x0][0xbec] ;  /* 0x0002fb00ff192b82 */ /* 0x002e700000000800 */
[----:B---3--:R-:W3:Y:S01]  /*9540*/  @P2 LDC R28, c[0x0][0xbf0] ;  /* 0x0002fc00ff1c2b82 */ /* 0x008ee20000000800 */
[----:B------:R-:W-:Y:S01]  /*9550*/  IMAD R24, R147, 0x60, R148 ;  /* 0x0000006093187824 */ /* 0x000fe200078e0294 */
[----:B------:R-:W-:-:S06]  /*9560*/  UIMAD UR6, UR14, UR8, URZ ;  /* 0x000000080e0672a4 */ /* 0x000fcc000f8e023f */
[----:B------:R-:W4:Y:S01]  /*9570*/  LDC.64 R26, c[0x0][0xae0] ;  /* 0x0002b800ff1a7b82 */ /* 0x000f220000000a00 */
[----:B------:R-:W-:Y:S01]  /*9580*/  IMAD R24, R3, 0xc0, R24 ;  /* 0x000000c003187824 */ /* 0x000fe200078e0218 */
[----:B--2---:R2:W-:Y:S01]  /*9590*/  @!P1 ST.E desc[UR60][R48.64], R76 ;  /* 0x0000004c30009985 */ /* 0x0045e2000c10193c */
[----:B------:R-:W-:-:S03]  /*95a0*/  UIMAD.WIDE.U32 UR4, UR13, UR8, URZ ;  /* 0x000000080d0472a5 */ /* 0x000fc6000f8e003f */
[----:B0-----:R2:W-:Y:S01]  /*95b0*/  @!P0 ST.E desc[UR60][R56.64], R77 ;  /* 0x0000004d38008985 */ /* 0x0015e2000c10193c */
[----:B------:R-:W-:-:S03]  /*95c0*/  UIMAD UR6, UR13, UR9, UR6 ;  /* 0x000000090d0672a4 */ /* 0x000fc6000f8e0206 */
[----:B------:R1:W5:Y:S01]  /*95d0*/  LD.E.128 R52, desc[UR60][R4.64] ;  /* 0x0000003c04347980 */ /* 0x000362000c101d00 */
[----:B------:R-:W-:Y:S01]  /*95e0*/  ULDC.64 UR8, c[0x0][0xaf0] ;  /* 0x0002bc0000087ab9 */ /* 0x000fe20000000a00 */
[----:B------:R-:W-:Y:S02]  /*95f0*/  UIADD3 UR5, UR5, UR6, URZ ;  /* 0x0000000605057290 */ /* 0x000fe4000fffe03f */
[----:B------:R-:W-:Y:S01]  /*9600*/  UIMAD UR6, UR7, UR8, URZ ;  /* 0x00000008070672a4 */ /* 0x000fe2000f8e023f */
[----:B------:R0:W5:Y:S04]  /*9610*/  LD.E.128 R20, desc[UR60][R6.64] ;  /* 0x0000003c06147980 */ /* 0x000168000c101d00 */
[----:B------:R-:W5:Y:S01]  /*9620*/  LD.E.128 R40, desc[UR60][R74.64] ;  /* 0x0000003c4a287980 */ /* 0x000f62000c101d00 */
[----:B-1----:R-:W-:-:S03]  /*9630*/  @P2 IMAD.HI.U32 R5, R24, R25, RZ ;  /* 0x0000001918052227 */ /* 0x002fc600078e00ff */
[----:B------:R-:W5:Y:S01]  /*9640*/  LD.E.128 R36, desc[UR60][R72.64] ;  /* 0x0000003c48247980 */ /* 0x000f62000c101d00 */
[----:B------:R-:W-:Y:S01]  /*9650*/  IMAD.MOV.U32 R4, RZ, RZ, R24 ;  /* 0x000000ffff047224 */ /* 0x000fe200078e0018 */
[----:B---3--:R-:W-:Y:S01]  /*9660*/  @P2 SHF.R.U32.HI R4, RZ, R28, R5 ;  /* 0x0000001cff042219 */ /* 0x008fe20000011605 */
[----:B------:R-:W-:Y:S01]  /*9670*/  UIMAD UR6, UR15, UR9, UR6 ;  /* 0x000000090f0672a4 */ /* 0x000fe2000f8e0206 */
[----:B------:R-:W5:Y:S01]  /*9680*/  LD.E.128 R44, desc[UR60][R10.64] ;  /* 0x0000003c0a2c7980 */ /* 0x000f62000c101d00 */
[----:B------:R-:W-:Y:S01]  /*9690*/  UIMAD.WIDE.U32 UR4, UR15, UR8, UR4 ;  /* 0x000000080f0472a5 */ /* 0x000fe2000f8e0004 */
[--C-:B------:R-:W-:Y:S01]  /*96a0*/  SHF.R.S32.HI R5, RZ, 0x1f, R4.reuse ;  /* 0x0000001fff057819 */ /* 0x100fe20000011404 */
[----:B0-----:R-:W-:Y:S01]  /*96b0*/  IMAD.MOV R7, RZ, RZ, -R4 ;  /* 0x000000ffff077224 */ /* 0x001fe200078e0a04 */
[----:B------:R0:W5:Y:S01]  /*96c0*/  LD.E.128 R12, desc[UR60][R8.64] ;  /* 0x0000003c080c7980 */ /* 0x000162000c101d00 */
[----:B------:R-:W-:Y:S02]  /*96d0*/  UIADD3 UR5, UR5, UR6, URZ ;  /* 0x0000000605057290 */ /* 0x000fe4000fffe03f */
[----:B------:R-:W-:Y:S01]  /*96e0*/  IMAD R7, R0, R7, R24 ;  /* 0x0000000700077224 */ /* 0x000fe200078e0218 */
[----:B------:R-:W-:Y:S01]  /*96f0*/  @!PT LDS RZ, [RZ] ;  /* 0x00000000fffff984 */ /* 0x000fe20000000800 */
[----:B------:R-:W-:Y:S01]  /*9700*/  @!PT LDS RZ, [RZ] ;  /* 0x00000000fffff984 */ /* 0x000fe20000000800 */
[----:B------:R-:W-:Y:S01]  /*9710*/  @!PT LDS RZ, [RZ] ;  /* 0x00000000fffff984 */ /* 0x000fe20000000800 */
[----:B------:R-:W-:Y:S01]  /*9720*/  @!PT LDS RZ, [RZ] ;  /* 0x00000000fffff984 */ /* 0x000fe20000000800 */
[----:B------:R1:W-:Y:S06]  /*9730*/  MEMBAR.ALL.CTA ;  /* 0x0000000000007992 */ /* 0x0003ec0000008000 */
[----:B-1----:R-:W1:Y:S01]  /*9740*/  FENCE.VIEW.ASYNC.S ;  /* 0x00000000000073c6 */ /* 0x002e620000000000 */
[-C--:B----4-:R-:W-:Y:S01]  /*9750*/  IMAD R5, R5, R26.reuse, RZ ;  /* 0x0000001a05057224 */ /* 0x090fe200078e02ff */
[----:B------:R-:W-:Y:S01]  /*9760*/  ULDC.64 UR6, c[0x0][0xad8] ;  /* 0x0002b60000067ab9 */ /* 0x000fe20000000a00 */
[----:B------:R-:W-:Y:S01]  /*9770*/  IMAD R25, R3, 0xc0, R148 ;  /* 0x000000c003197824 */ /* 0x000fe200078e0294 */
[----:B------:R-:W-:Y:S01]  /*9780*/  SHF.R.S32.HI R0, RZ, 0x1f, R7 ;  /* 0x0000001fff007819 */ /* 0x000fe20000011407 */
[----:B------:R-:W-:Y:S01]  /*9790*/  UIADD3 UR36, UR36, 0x1, URZ ;  /* 0x0000000124247890 */ /* 0x000fe2000fffe03f */
[C---:B0-----:R-:W-:Y:S01]  /*97a0*/  IMAD R9, R4.reuse, R27, R5 ;  /* 0x0000001b04097224 */ /* 0x041fe200078e0205 */
[----:B------:R-:W-:Y:S01]  /*97b0*/  ULDC.64 UR8, c[0x0][0xa80] ;  /* 0x0002a00000087ab9 */ /* 0x000fe20000000a00 */
[----:B------:R-:W-:-:S04]  /*97c0*/  IMAD.WIDE.U32 R4, R4, R26, UR4 ;  /* 0x0000000404047e25 */ /* 0x000fc8000f8e001a */
[----:B------:R-:W-:Y:S02]  /*97d0*/  IMAD.IADD R5, R5, 0x1, R9 ;  /* 0x0000000105057824 */ /* 0x000fe400078e0209 */
[----:B------:R-:W-:Y:S01]  /*97e0*/  IMAD R0, R0, UR6, RZ ;  /* 0x0000000600007c24 */ /* 0x000fe2000f8e02ff */
[----:B------:R-:W-:Y:S01]  /*97f0*/  UIADD3 UR4, UR37, 0x31c20, URZ ;  /* 0x00031c2025047890 */ /* 0x000fe2000fffe03f */
[----:B------:R-:W-:Y:S01]  /*9800*/  IMAD.WIDE.U32 R4, R7, UR6, R4 ;  /* 0x0000000607047c25 */ /* 0x000fe2000f8e0004 */
[----:B------:R-:W-:-:S03]  /*9810*/  ISETP.GE.AND P0, PT, R25, R50, PT ;  /* 0x000000321900720c */ /* 0x000fc60003f06270 */
[----:B------:R-:W-:Y:S01]  /*9820*/  IMAD R9, R7, UR7, R0 ;  /* 0x0000000707097c24 */ /* 0x000fe2000f8e0200 */
[----:B------:R-:W-:Y:S01]  /*9830*/  UISETP.NE.AND UP0, UPT, UR36, 0x2, UPT ;  /* 0x000000022400788c */ /* 0x000fe2000bf05270 */
[C---:B------:R-:W-:Y:S01]  /*9840*/  LEA R0, P1, R4.reuse, UR8, 0x1 ;  /* 0x0000000804007c11 */ /* 0x040fe2000f8208ff */
[----:B------:R-:W-:Y:S01]  /*9850*/  UPRMT UR4, URZ, 0x654, UR4 ;  /* 0x000006543f047896 */ /* 0x000fe20008000004 */
[----:B------:R-:W-:Y:S01]  /*9860*/  IMAD.IADD R3, R5, 0x1, R9 ;  /* 0x0000000105037824 */ /* 0x000fe200078e0209 */
[----:B------:R-:W-:Y:S01]  /*9870*/  ULDC UR5, c[0x0][0xc] ;  /* 0x0000030000057ab9 */ /* 0x000fe20000000800 */
[----:B------:R-:W-:Y:S02]  /*9880*/  USEL UR6, URZ, 0x1, UP0 ;  /* 0x000000013f067887 */ /* 0x000fe40008000000 */
[----:B------:R-:W-:Y:S01]  /*9890*/  UIADD3 UR10, UR5, UR10, URZ ;  /* 0x0000000a050a7290 */ /* 0x000fe2000fffe03f */
[----:B------:R-:W-:Y:S01]  /*98a0*/  LEA.HI.X R24, R4, UR9, R3, 0x1, P1 ;  /* 0x0000000904187c11 */ /* 0x000fe200088f0c03 */
[----:B------:R-:W-:Y:S01]  /*98b0*/  USEL UR36, UR36, URZ, UP0 ;  /* 0x0000003f24247287 */ /* 0x000fe20008000000 */
[----:B-1----:R2:W0:Y:S01]  /*98c0*/  SHFL.IDX PT, R6, R0, RZ, 0x1c1f ;  /* 0x001c1fff00067589 */ /* 0x00242200000e0000 */
[----:B------:R-:W-:Y:S01]  /*98d0*/  LOP3.LUT R16, R16, UR6, RZ, 0x3c, !PT ;  /* 0x0000000610107c12 */ /* 0x000fe2000f8e3cff */
[----:B------:R-:W-:Y:S01]  /*98e0*/  SYNCS.ARRIVE.TRANS64.RED.A1T0 RZ, [UR4], RZ ;  /* 0x000000ffffff79a7 */ /* 0x000fe20008100404 */
[----:B------:R-:W-:Y:S01]  /*98f0*/  IMAD.U32 R19, RZ, RZ, UR10 ;  /* 0x0000000aff137e24 */ /* 0x000fe2000f8e00ff */
[----:B------:R2:W1:Y:S01]  /*9900*/  SHFL.IDX PT, R7, R24, RZ, 0x1c1f ;  /* 0x001c1fff18077589 */ /* 0x00046200000e0000 */
[----:B------:R-:W-:Y:S01]  /*9910*/  BSSY B0, `(.L_x_9945) ;  /* 0x0000010000007945 */ /* 0x000fe20003800000 */
[----:B------:R-:W-:-:S02]  /*9920*/  SHF.R.S32.HI R94, RZ, 0x1f, R144 ;  /* 0x0000001fff5e7819 */ /* 0x000fc40000011490 */
[----:B------:R-:W-:Y:S01]  /*9930*/  SHF.R.S32.HI R95, RZ, 0x1f, R145 ;  /* 0x0000001fff5f7819 */ /* 0x000fe20000011491 */
[----:B------:R-:W-:Y:S06]  /*9940*/  @P0 BRA `(.L_x_9946) ;  /* 0x0000000000300947 */ /* 0x000fec0003800000 */
[----:B------:R-:W-:Y:S02]  /*9950*/  ULDC UR4, c[0x0][0xac8] ;  /* 0x0002b20000047ab9 */ /* 0x000fe40000000800 */
[----:B------:R-:W-:Y:S02]  /*9960*/  ISETP.GE.AND P1, PT, R145, UR4, PT ;  /* 0x0000000491007c0c */ /* 0x000fe4000bf26270 */
[----:B------:R-:W-:Y:S02]  /*9970*/  ISETP.GE.AND P2, PT, R144, UR4, PT ;  /* 0x0000000490007c0c */ /* 0x000fe4000bf46270 */
[----:B------:R-:W-:-:S09]  /*9980*/  ISETP.GE.AND P0, PT, R18, UR4, PT ;  /* 0x0000000412007c0c */ /* 0x000fd2000bf06270 */
[CC--:B0-----:R-:W-:Y:S02]  /*9990*/  @!P1 LEA R8, P3, R145.reuse, R6.reuse, 0x1 ;  /* 0x0000000691089211 */ /* 0x0c1fe400078608ff */
[----:B------:R-:W-:Y:S02]  /*99a0*/  @!P2 LEA R10, P4, R144, R6, 0x1 ;  /* 0x00000006900aa211 */ /* 0x000fe400078808ff */
[----:B-1----:R-:W-:Y:S01]  /*99b0*/  @!P0 IMAD.WIDE R4, R18, 0x2, R6 ;  /* 0x0000000212048825 */ /* 0x002fe200078e0206 */
[-C--:B------:R-:W-:Y:S02]  /*99c0*/  @!P1 LEA.HI.X R9, R145, R7.reuse, R95, 0x1, P3 ;  /* 0x0000000791099211 */ /* 0x080fe400018f0c5f */
[----:B------:R-:W-:Y:S02]  /*99d0*/  @!P2 LEA.HI.X R11, R144, R7, R94, 0x1, P4 ;  /* 0x00000007900ba211 */ /* 0x000fe400020f0c5e */
[----:B-----5:R3:W-:Y:S04]  /*99e0*/  @!P0 ST.E.128 desc[UR60][R4.64], R40 ;  /* 0x0000002804008985 */ /* 0x0207e8000c101d3c */
[----:B------:R3:W-:Y:S04]  /*99f0*/  @!P1 ST.E.128 desc[UR60][R8.64], R44 ;  /* 0x0000002c08009985 */ /* 0x0007e8000c101d3c */
[----:B------:R3:W-:Y:S02]  /*9a00*/  @!P2 ST.E.128 desc[UR60][R10.64], R52 ;  /* 0x000000340a00a985 */ /* 0x0007e4000c101d3c */
.L_x_9946:
[----:B------:R-:W-:Y:S05]  /*9a10*/  BSYNC B0 ;  /* 0x0000000000007941 */ /* 0x000fea0003800000 */
.L_x_9945:
[----:B------:R-:W-:Y:S01]  /*9a20*/  VIADD R3, R25, 0x60 ;  /* 0x0000006019037836 */ /* 0x000fe20000000000 */
[----:B-1----:R1:W4:Y:S01]  /*9a30*/  SHFL.IDX PT, R7, R24, 0x1, 0x1c1f ;  /* 0x003c1f0018077f89 */ /* 0x00232200000e0000 */
[----:B------:R-:W-:Y:S01]  /*9a40*/  BSSY B0, `(.L_x_9947) ;  /* 0x0000011000007945 */ /* 0x000fe20003800000 */
[----:B------:R-:W-:Y:S02]  /*9a50*/  VIADD R146, R146, 0x1 ;  /* 0x0000000192927836 */ /* 0x000fe40000000000 */
[----:B------:R-:W-:Y:S01]  /*9a60*/  ISETP.GE.AND P0, PT, R3, R50, PT ;  /* 0x000000320300720c */ /* 0x000fe20003f06270 */
[----:B0-----:R1:W0:-:S12]  /*9a70*/  SHFL.IDX PT, R6, R0, 0x1, 0x1c1f ;  /* 0x003c1f0000067f89 */ /* 0x00121800000e0000 */
[----:B-1----:R-:W-:Y:S05]  /*9a80*/  @P0 BRA `(.L_x_9948) ;  /* 0x0000000000300947 */ /* 0x002fea0003800000 */
[----:B------:R-:W-:Y:S02]  /*9a90*/  ULDC UR4, c[0x0][0xac8] ;  /* 0x0002b20000047ab9 */ /* 0x000fe40000000800 */
[----:B------:R-:W-:Y:S02]  /*9aa0*/  ISETP.GE.AND P3, PT, R145, UR4, PT ;  /* 0x0000000491007c0c */ /* 0x000fe4000bf66270 */
[----:B------:R-:W-:Y:S02]  /*9ab0*/  ISETP.GE.AND P4, PT, R144, UR4, PT ;  /* 0x0000000490007c0c */ /* 0x000fe4000bf86270 */
[----:B------:R-:W-:-:S09]  /*9ac0*/  ISETP.GE.AND P2, PT, R18, UR4, PT ;  /* 0x0000000412007c0c */ /* 0x000fd2000bf46270 */
[CC--:B0--3--:R-:W-:Y:S02]  /*9ad0*/  @!P3 LEA R8, P0, R145.reuse, R6.reuse, 0x1 ;  /* 0x000000069108b211 */ /* 0x0c9fe400078008ff */
[----:B------:R-:W-:Y:S02]  /*9ae0*/  @!P4 LEA R10, P1, R144, R6, 0x1 ;  /* 0x00000006900ac211 */ /* 0x000fe400078208ff */
[----:B----4-:R-:W-:Y:S01]  /*9af0*/  @!P2 IMAD.WIDE R4, R18, 0x2, R6 ;  /* 0x000000021204a825 */ /* 0x010fe200078e0206 */
[-C--:B------:R-:W-:Y:S02]  /*9b00*/  @!P3 LEA.HI.X R9, R145, R7.reuse, R95, 0x1, P0 ;  /* 0x000000079109b211 */ /* 0x080fe400000f0c5f */
[----:B------:R-:W-:Y:S02]  /*9b10*/  @!P4 LEA.HI.X R11, R144, R7, R94, 0x1, P1 ;  /* 0x00000007900bc211 */ /* 0x000fe400008f0c5e */
[----:B-----5:R1:W-:Y:S04]  /*9b20*/  @!P2 ST.E.128 desc[UR60][R4.64], R36 ;  /* 0x000000240400a985 */ /* 0x0203e8000c101d3c */
[----:B------:R1:W-:Y:S04]  /*9b30*/  @!P3 ST.E.128 desc[UR60][R8.64], R12 ;  /* 0x0000000c0800b985 */ /* 0x0003e8000c101d3c */
[----:B------:R1:W-:Y:S02]  /*9b40*/  @!P4 ST.E.128 desc[UR60][R10.64], R20 ;  /* 0x000000140a00c985 */ /* 0x0003e4000c101d3c */
.L_x_9948:
[----:B------:R-:W-:Y:S05]  /*9b50*/  BSYNC B0 ;  /* 0x0000000000007941 */ /* 0x000fea0003800000 */
.L_x_9947:
[----:B--2---:R-:W2:Y:S01]  /*9b60*/  LDC R0, c[0x0][0xc34] ;  /* 0x00030d00ff007b82 */ /* 0x004ea20000000800 */
[----:B------:R-:W-:-:S13]  /*9b70*/  R2UR UR4, R19 ;  /* 0x00000000130472ca */ /* 0x000fda00000e0000 */
[----:B--2---:R-:W-:-:S13]  /*9b80*/  ISETP.LE.AND P0, PT, R0, UR4, PT ;  /* 0x0000000400007c0c */ /* 0x004fda000bf03270 */
[----:B------:R-:W-:Y:S05]  /*9b90*/  @!P0 BRA `(.L_x_9949) ;  /* 0xffffff7000d08947 */ /* 0x000fea000383ffff */
[----:B------:R-:W-:Y:S05]  /*9ba0*/  EXIT ;  /* 0x000000000000794d */ /* 0x000fea0003800000 */
.L_x_9923:
[----:B------:R-:W-:-:S08]  /*9bb0*/  NOP ;  /* 0x0000000000007918 */ /* 0x000fd00000000000 */
[----:B--2---:R-:W0:-:S00]  /*9bc0*/  USETMAXREG.DEALLOC.CTAPOOL 0x20 ;  /* 0x00000020000079c8 */ /* 0x004e0000080e0500 */
[----:B------:R-:W1:Y:S01]  /*9bd0*/  S2UR UR5, SR_CTAID.X ;  /* 0x00000000000579c3 */ /* 0x000e620000002500 */
[----:B0-----:R-:W-:Y:S02]  /*9be0*/  IMAD.MOV.U32 R0, RZ, RZ, 0x1 ;  /* 0x00000001ff007424 */ /* 0x001fe400078e00ff */
[----:B------:R-:W-:Y:S02]  /*9bf0*/  IMAD.MOV.U32 R16, RZ, RZ, RZ ;  /* 0x000000ffff107224 */ /* 0x000fe400078e00ff */
[----:B------:R-:W-:-:S03]  /*9c00*/  IMAD.MOV.U32 R23, RZ, RZ, 0x1 ;  /* 0x00000001ff177424 */ /* 0x000fc600078e00ff */
[----:B------:R-:W1:Y:S02]  /*9c10*/  LDC R2, c[0x0][0xc34] ;  /* 0x00030d00ff027b82 */ /* 0x000e640000000800 */
[----:B-1----:R-:W-:-:S13]  /*9c20*/  ISETP.LE.AND P0, PT, R2, UR5, PT ;  /* 0x0000000502007c0c */ /* 0x002fda000bf03270 */
[----:B------:R-:W-:Y:S05]  /*9c30*/  @P0 BRA `(.L_x_9950) ;  /* 0x0000004000240947 */ /* 0x000fea0003800000 */
[----:B------:R-:W0:Y:S01]  /*9c40*/  S2R R6, SR_TID.X ;  /* 0x0000000000067919 */ /* 0x000e220000002100 */
[----:B------:R-:W1:Y:S01]  /*9c50*/  S2UR UR4, SR_CgaCtaId ;  /* 0x00000000000479c3 */ /* 0x000e620000008800 */
[----:B------:R-:W-:Y:S01]  /*9c60*/  UMOV UR36, 0x400 ;  /* 0x0000040000247882 */ /* 0x000fe20000000000 */
[----:B------:R-:W-:Y:S01]  /*9c70*/  IMAD.MOV.U32 R23, RZ, RZ, 0x1 ;  /* 0x00000001ff177424 */ /* 0x000fe200078e00ff */
[----:B------:R-:W-:Y:S01]  /*9c80*/  ULDC.64 UR38, c[0x0][0x198] ;  /* 0x0000660000267ab9 */ /* 0x000fe20000000a00 */
[----:B------:R-:W-:Y:S01]  /*9c90*/  IMAD.MOV.U32 R16, RZ, RZ, RZ ;  /* 0x000000ffff107224 */ /* 0x000fe200078e00ff */
[----:B------:R-:W-:Y:S01]  /*9ca0*/  ULDC UR37, c[0x0][0xc] ;  /* 0x0000030000257ab9 */ /* 0x000fe20000000800 */
[----:B-1----:R-:W-:Y:S01]  /*9cb0*/  ULEA UR36, UR4, UR36, 0x18 ;  /* 0x0000002404247291 */ /* 0x002fe2000f8ec03f */
[C---:B0-----:R-:W-:Y:S01]  /*9cc0*/  LOP3.LUT R5, R6.reuse, 0x7f, RZ, 0xc0, !PT ;  /* 0x0000007f06057812 */ /* 0x041fe200078ec0ff */
[----:B------:R-:W-:-:S04]  /*9cd0*/  IMAD.SHL.U32 R0, R6, 0x8, RZ ;  /* 0x0000000806007824 */ /* 0x000fc800078e00ff */
[----:B------:R-:W-:Y:S01]  /*9ce0*/  IMAD.SHL.U32 R4, R5, 0x8, RZ ;  /* 0x0000000805047824 */ /* 0x000fe200078e00ff */
[C---:B------:R-:W-:Y:S02]  /*9cf0*/  LOP3.LUT R3, R0.reuse, 0x20, RZ, 0xc0, !PT ;  /* 0x0000002000037812 */ /* 0x040fe400078ec0ff */
[----:B------:R-:W-:Y:S02]  /*9d00*/  LOP3.LUT R2, R0, 0xd8, RZ, 0xc0, !PT ;  /* 0x000000d800027812 */ /* 0x000fe400078ec0ff */
[----:B------:R-:W-:Y:S02]  /*9d10*/  LOP3.LUT R3, R3, 0x300, R4, 0xf8, !PT ;  /* 0x0000030003037812 */ /* 0x000fe400078ef804 */
[----:B------:R-:W-:Y:S01]  /*9d20*/  SHF.R.U32.HI R4, RZ, 0x2, R5 ;  /* 0x00000002ff047819 */ /* 0x000fe20000011605 */
[----:B------:R-:W-:Y:S01]  /*9d30*/  IMAD.U32 R5, RZ, RZ, UR5 ;  /* 0x00000005ff057e24 */ /* 0x000fe2000f8e00ff */
[----:B------:R-:W-:Y:S02]  /*9d40*/  LOP3.LUT R2, R2, 0x18, R6, 0x78, !PT ;  /* 0x0000001802027812 */ /* 0x000fe400078e7806 */
[----:B------:R-:W-:-:S02]  /*9d50*/  LOP3.LUT R0, R0, 0x18, RZ, 0xc0, !PT ;  /* 0x0000001800007812 */ /* 0x000fc400078ec0ff */
[----:B------:R0:W-:Y:S01]  /*9d60*/  STL [R1+0x4], R5 ;  /* 0x0000040501007387 */ /* 0x0001e20000100800 */
[----:B------:R-:W-:Y:S01]  /*9d70*/  LOP3.LUT R3, R3, R2, RZ, 0xfc, !PT ;  /* 0x0000000203037212 */ /* 0x000fe200078efcff */
[----:B------:R-:W-:Y:S02]  /*9d80*/  IMAD.SHL.U32 R2, R6, 0x20, RZ ;  /* 0x0000002006027824 */ /* 0x000fe400078e00ff */
[----:B------:R0:W-:Y:S01]  /*9d90*/  STL [R1+0x18], RZ ;  /* 0x000018ff01007387 */ /* 0x0001e20000100800 */
[----:B------:R-:W-:Y:S02]  /*9da0*/  LEA R26, R3, UR36, 0x1 ;  /* 0x00000024031a7c11 */ /* 0x000fe4000f8e08ff */
[----:B------:R-:W-:Y:S02]  /*9db0*/  LOP3.LUT R4, R4, 0x60, R2, 0xf8, !PT ;  /* 0x0000006004047812 */ /* 0x000fe400078ef802 */
[C---:B------:R-:W-:Y:S02]  /*9dc0*/  LOP3.LUT R2, R0.reuse, 0x20, RZ, 0xfc, !PT ;  /* 0x0000002000027812 */ /* 0x040fe400078efcff */
[----:B------:R-:W-:-:S07]  /*9dd0*/  LOP3.LUT R0, R0, 0x40, RZ, 0xfc, !PT ;  /* 0x0000004000007812 */ /* 0x000fce00078efcff */
.L_x_10028:
[----:B------:R-:W2:Y:S01]  /*9de0*/  LDL R6, [R1+0x4] ;  /* 0x0000040001067983 */ /* 0x000ea20000100800 */
[----:B------:R-:W1:Y:S01]  /*9df0*/  LDC R2, c[0x0][0xc38] ;  /* 0x00030e00ff027b82 */ /* 0x000e620000000800 */
[----:B------:R-:W-:Y:S05]  /*9e00*/  YIELD ;  /* 0x0000000000007946 */ /* 0x000fea0003800000 */
[----:B------:R-:W-:Y:S02]  /*9e10*/  ULDC.64 UR4, c[0x0][0x418] ;  /* 0x0001060000047ab9 */ /* 0x000fe40000000a00 */
[----:B------:R-:W3:Y:S01]  /*9e20*/  LDC R0, c[0x0][0xc44] ;  /* 0x00031100ff007b82 */ /* 0x000ee20000000800 */
[----:B------:R-:W-:-:S03]  /*9e30*/  UISETP.NE.U32.AND UP0, UPT, UR4, URZ, UPT ;  /* 0x0000003f0400728c */ /* 0x000fc6000bf05070 */
[----:B------:R-:W-:Y:S01]  /*9e40*/  ULDC UR4, c[0x0][0x424] ;  /* 0x0001090000047ab9 */ /* 0x000fe20000000800 */
[----:B------:R-:W-:Y:S02]  /*9e50*/  UISETP.NE.AND.EX UP0, UPT, UR5, URZ, UPT, UP0 ;  /* 0x0000003f0500728c */ /* 0x000fe4000bf05300 */
[----:B------:R-:W-:Y:S02]  /*9e60*/  UIADD3 UR5, UR36, 0x16a00, URZ ;  /* 0x00016a0024057890 */ /* 0x000fe4000fffe03f */
[----:B------:R-:W-:Y:S02]  /*9e70*/  USEL UR4, UR4, 0x1, UP0 ;  /* 0x0000000104047887 */ /* 0x000fe40008000000 */
[----:B------:R-:W-:Y:S01]  /*9e80*/  ULOP3.LUT UP0, URZ, UR5, 0x1bf, URZ, 0xc0, !UPT ;  /* 0x000001bf053f7892 */ /* 0x000fe2000f80c03f */
[----:B-1----:R-:W-:Y:S02]  /*9e90*/  ISETP.NE.AND P0, PT, R2, 0x1, PT ;  /* 0x000000010200780c */ /* 0x002fe40003f05270 */
[----:B---3--:R-:W-:-:S11]  /*9ea0*/  ISETP.NE.AND P1, PT, R0, 0x1, PT ;  /* 0x000000010000780c */ /* 0x008fd60003f25270 */
[----:B------:R-:W2:Y:S08]  /*9eb0*/  @P0 LDC R4, c[0x0][0xc3c] ;  /* 0x00030f00ff040b82 */ /* 0x000eb00000000800 */
[----:B0-----:R-:W0:Y:S08]  /*9ec0*/  @P0 LDC R5, c[0x0][0xc40] ;  /* 0x00031000ff050b82 */ /* 0x001e300000000800 */
[----:B------:R-:W1:Y:S01]  /*9ed0*/  @P1 LDC.64 R2, c[0x0][0xc48] ;  /* 0x00031200ff021b82 */ /* 0x000e620000000a00 */
[----:B--2---:R-:W-:-:S04]  /*9ee0*/  @P0 IMAD.HI.U32 R4, R6, R4, RZ ;  /* 0x0000000406040227 */ /* 0x004fc800078e00ff */
[----:B------:R-:W-:Y:S01]  /*9ef0*/  IMAD.MOV.U32 R29, RZ, RZ, R6 ;  /* 0x000000ffff1d7224 */ /* 0x000fe200078e0006 */
[----:B0-----:R-:W-:Y:S02]  /*9f00*/  @P0 SHF.R.U32.HI R29, RZ, R5, R4 ;  /* 0x00000005ff1d0219 */ /* 0x001fe40000011604 */
[----:B------:R-:W-:-:S03]  /*9f10*/  PLOP3.LUT P0, PT, PT, PT, UP0, 0x80, 0x0 ;  /* 0x000000000000781c */ /* 0x000fc60003f0f008 */
[----:B-1----:R-:W-:-:S04]  /*9f20*/  @P1 IMAD.HI.U32 R2, R29, R2, RZ ;  /* 0x000000021d021227 */ /* 0x002fc800078e00ff */
[----:B------:R-:W-:Y:S01]  /*9f30*/  IMAD.MOV.U32 R27, RZ, RZ, R29 ;  /* 0x000000ffff1b7224 */ /* 0x000fe200078e001d */
[----:B------:R-:W-:Y:S02]  /*9f40*/  @P1 SHF.R.U32.HI R27, RZ, R3, R2 ;  /* 0x00000003ff1b1219 */ /* 0x000fe40000011602 */
[----:B------:R-:W0:Y:S03]  /*9f50*/  LDC R2, c[0x0][0x2f0] ;  /* 0x0000bc00ff027b82 */ /* 0x000e260000000800 */
[----:B------:R-:W-:-:S04]  /*9f60*/  IMAD.MOV R17, RZ, RZ, -R27 ;  /* 0x000000ffff117224 */ /* 0x000fc800078e0a1b */
[----:B------:R-:W-:Y:S02]  /*9f70*/  IMAD R17, R0, R17, R29 ;  /* 0x0000001100117224 */ /* 0x000fe400078e021d */
[----:B0-----:R-:W-:-:S04]  /*9f80*/  IMAD R6, R2, UR4, RZ ;  /* 0x0000000402067c24 */ /* 0x001fc8000f8e02ff */
[----:B------:R-:W-:Y:S01]  /*9f90*/  VIADD R2, R6, 0x8f ;  /* 0x0000008f06027836 */ /* 0x000fe20000000000 */
[----:B------:R0:W-:Y:S03]  /*9fa0*/  STL [R1+0x8], R6 ;  /* 0x0000080601007387 */ /* 0x0001e60000100800 */
[----:B------:R-:W-:-:S05]  /*9fb0*/  IMAD.HI R2, R2, 0x38e38e39, RZ ;  /* 0x38e38e3902027827 */ /* 0x000fca00078e02ff */
[----:B------:R-:W-:-:S04]  /*9fc0*/  SHF.R.U32.HI R3, RZ, 0x1f, R2 ;  /* 0x0000001fff037819 */ /* 0x000fc80000011602 */
[----:B------:R-:W-:-:S05]  /*9fd0*/  LEA.HI.SX32 R25, R2, R3, 0x1b ;  /* 0x0000000302197211 */ /* 0x000fca00078fdaff */
[----:B------:R0:W-:Y:S01]  /*9fe0*/  STL [R1], R25 ;  /* 0x0000001901007387 */ /* 0x0001e20000100800 */
        /* <DEDUP_REMOVED lines=8> */
[----:B0-----:R-:W-:Y:S02]  /*a070*/  IMAD.U32 R6, RZ, RZ, UR8 ;  /* 0x00000008ff067e24 */ /* 0x001fe4000f8e00ff */
[----:B------:R-:W-:-:S02]  /*a080*/  IMAD.U32 R7, RZ, RZ, UR9 ;  /* 0x00000009ff077e24 */ /* 0x000fc4000f8e00ff */
[----:B------:R-:W-:Y:S02]  /*a090*/  IMAD.U32 R10, RZ, RZ, UR4 ;  /* 0x00000004ff0a7e24 */ /* 0x000fe4000f8e00ff */
[----:B------:R-:W-:Y:S02]  /*a0a0*/  IMAD.U32 R11, RZ, RZ, UR5 ;  /* 0x00000005ff0b7e24 */ /* 0x000fe4000f8e00ff */
[----:B------:R-:W-:Y:S02]  /*a0b0*/  IMAD.MOV.U32 R8, RZ, RZ, 0x70 ;  /* 0x00000070ff087424 */ /* 0x000fe400078e00ff */
[----:B------:R-:W-:Y:S02]  /*a0c0*/  IMAD.MOV.U32 R12, RZ, RZ, 0x1 ;  /* 0x00000001ff0c7424 */ /* 0x000fe400078e00ff */
[----:B------:R-:W-:-:S07]  /*a0d0*/  IMAD.MOV.U32 R13, RZ, RZ, RZ ;  /* 0x000000ffff0d7224 */ /* 0x000fce00078e00ff */
[----:B------:R-:W-:-:S07]  /*a0e0*/  LEPC R20, `(.L_x_9951) ;  /* 0x000000001014794e */ /* 0x000fce0000000000 */
[----:B-1----:R-:W-:Y:S05]  /*a0f0*/  CALL.ABS.NOINC R2 ;  /* 0x0000000002007343 */ /* 0x002fea0003c00000 */
.L_x_9951:
        /* <DEDUP_REMOVED lines=11> */
[----:B0-----:R-:W-:Y:S02]  /*a1b0*/  IMAD.U32 R6, RZ, RZ, UR8 ;  /* 0x00000008ff067e24 */ /* 0x001fe4000f8e00ff */
[----:B------:R-:W-:-:S02]  /*a1c0*/  IMAD.U32 R7, RZ, RZ, UR9 ;  /* 0x00000009ff077e24 */ /* 0x000fc4000f8e00ff */
[----:B------:R-:W-:Y:S02]  /*a1d0*/  IMAD.U32 R10, RZ, RZ, UR4 ;  /* 0x00000004ff0a7e24 */ /* 0x000fe4000f8e00ff */
[----:B------:R-:W-:Y:S02]  /*a1e0*/  IMAD.U32 R11, RZ, RZ, UR5 ;  /* 0x00000005ff0b7e24 */ /* 0x000fe4000f8e00ff */
[----:B------:R-:W-:Y:S02]  /*a1f0*/  IMAD.MOV.U32 R8, RZ, RZ, 0x70 ;  /* 0x00000070ff087424 */ /* 0x000fe400078e00ff */
[----:B------:R-:W-:Y:S02]  /*a200*/  IMAD.MOV.U32 R12, RZ, RZ, 0x1 ;  /* 0x00000001ff0c7424 */ /* 0x000fe400078e00ff */
[----:B-1----:R-:W-:-:S07]  /*a210*/  IMAD.MOV.U32 R13, RZ, RZ, RZ ;  /* 0x000000ffff0d7224 */ /* 0x002fce00078e00ff */
[----:B------:R-:W-:-:S07]  /*a220*/  LEPC R20, `(.L_x_9953) ;  /* 0x000000001014794e */ /* 0x000fce0000000000 */
[----:B--2---:R-:W-:Y:S05]  /*a230*/  CALL.ABS.NOINC R2 ;  /* 0x0000000002007343 */ /* 0x004fea0003c00000 */
.L_x_9953:
        /* <DEDUP_REMOVED lines=15> */
.L_x_9952:
[----:B------:R-:W-:Y:S01]  /*a330*/  ULDC.64 UR4, c[0x0][0x9f8] ;  /* 0x00027e0000047ab9 */ /* 0x000fe20000000a00 */
[----:B------:R-:W-:Y:S01]  /*a340*/  IMAD.MOV.U32 R22, RZ, RZ, R27 ;  /* 0x000000ffff167224 */ /* 0x000fe200078e001b */
[----:B------:R-:W-:-:S04]  /*a350*/  ISETP.NE.U32.AND P0, PT, RZ, UR4, PT ;  /* 0x00000004ff007c0c */ /* 0x000fc8000bf05070 */
[----:B------:R-:W-:-:S13]  /*a360*/  ISETP.NE.AND.EX P0, PT, RZ, UR5, PT, P0 ;  /* 0x00000005ff007c0c */ /* 0x000fda000bf05300 */
[----:B------:R-:W1:Y:S02]  /*a370*/  @P0 LDC.64 R2, c[0x0][0x9f8] ;  /* 0x00027e00ff020b82 */ /* 0x000e640000000a00 */
[----:B-1----:R-:W-:-:S05]  /*a380*/  @P0 IMAD.WIDE R2, R27, 0x4, R2 ;  /* 0x000000041b020825 */ /* 0x002fca00078e0202 */
[----:B------:R1:W0:Y:S01]  /*a390*/  @P0 LDG.E R22, desc[UR60][R2.64] ;  /* 0x0000003c02160981 */ /* 0x000222000c1e1900 */
[----:B------:R-:W-:Y:S01]  /*a3a0*/  UMOV UR4, 0xffffffff ;  /* 0xffffffff00047882 */ /* 0x000fe20000000000 */
[----:B------:R-:W-:Y:S01]  /*a3b0*/  LOP3.LUT R19, R19, 0xfffffffe, RZ, 0xc0, !PT ;  /* 0xfffffffe13137812 */ /* 0x000fe200078ec0ff */
[----:B------:R-:W-:Y:S01]  /*a3c0*/  VIADD R28, R25, 0xffffffff ;  /* 0xffffffff191c7836 */ /* 0x000fe20000000000 */
[----:B-1----:R-:W1:Y:S02]  /*a3d0*/  LDC.64 R2, c[0x0][0x418] ;  /* 0x00010600ff027b82 */ /* 0x002e640000000a00 */
[----:B-1----:R-:W-:-:S04]  /*a3e0*/  ISETP.NE.U32.AND P0, PT, R2, RZ, PT ;  /* 0x000000ff0200720c */ /* 0x002fc80003f05070 */
[----:B------:R-:W-:-:S13]  /*a3f0*/  ISETP.NE.AND.EX P1, PT, R3, RZ, PT, P0 ;  /* 0x000000ff0300720c */ /* 0x000fda0003f25300 */
[----:B------:R-:W-:Y:S02]  /*a400*/  @P1 LOP3.LUT R19, R19, 0x1, RZ, 0xfc, !PT ;  /* 0x0000000113131812 */ /* 0x000fe400078efcff */
[----:B0-----:R-:W-:Y:S02]  /*a410*/  SHF.R.S32.HI R25, RZ, 0x1f, R22 ;  /* 0x0000001fff197819 */ /* 0x001fe40000011416 */
[----:B------:R-:W-:Y:S01]  /*a420*/  SEL R18, R22, RZ, !P1 ;  /* 0x000000ff16127207 */ /* 0x000fe20004800000 */
[----:B------:R-:W-:Y:S06]  /*a430*/  BRA.DIV UR4, `(.L_x_9954) ;  /* 0x0000003e046c7947 */ /* 0x000fec000b800000 */
[----:B------:R-:W0:Y:S02]  /*a440*/  S2R R0, SR_TID.X ;  /* 0x0000000000007919 */ /* 0x000e240000002100 */
[----:B0-----:R-:W-:-:S04]  /*a450*/  SHF.R.U32.HI R0, RZ, 0x5, R0 ;  /* 0x00000005ff007819 */ /* 0x001fc80000011600 */
[----:B------:R-:W-:-:S05]  /*a460*/  LOP3.LUT R0, R0, 0x3, RZ, 0xc0, !PT ;  /* 0x0000000300007812 */ /* 0x000fca00078ec0ff */
[----:B------:R0:W1:Y:S02]  /*a470*/  SHFL.IDX PT, R14, R0, RZ, 0x1f ;  /* 0x00001fff000e7589 */ /* 0x00006400000e0000 */
.L_x_10044:
[----:B-1----:R-:W-:Y:S02]  /*a480*/  ISETP.NE.AND P0, PT, R14, RZ, PT ;  /* 0x000000ff0e00720c */ /* 0x002fe40003f05270 */
[----:B------:R-:W-:Y:S02]  /*a490*/  PLOP3.LUT P2, PT, PT, PT, PT, 0x8, 0x0 ;  /* 0x000000000000781c */ /* 0x000fe40003f4e170 */
[----:B------:R-:W-:-:S11]  /*a4a0*/  LOP3.LUT R19, R19, 0xfffffffd, RZ, 0xc0, !PT ;  /* 0xfffffffd13137812 */ /* 0x000fd600078ec0ff */
[----:B------:R-:W-:Y:S01]  /*a4b0*/  @P2 LOP3.LUT R19, R19, 0x2, RZ, 0xfc, !PT ;  /* 0x0000000213132812 */ /* 0x000fe200078efcff */
[----:B------:R-:W-:Y:S06]  /*a4c0*/  @P0 BRA `(.L_x_9955) ;  /* 0x0000000400140947 */ /* 0x000fec0003800000 */
[----:B------:R-:W-:-:S03]  /*a4d0*/  UMOV UR4, 0xffffffff ;  /* 0xffffffff00047882 */ /* 0x000fc60000000000 */
[----:B------:R-:W-:Y:S05]  /*a4e0*/  BRA.DIV UR4, `(.L_x_9956) ;  /* 0x0000003e04747947 */ /* 0x000fea000b800000 */
[----:B------:R-:W-:-:S13]  /*a4f0*/  ELECT P6, URZ, PT ;  /* 0x00000000003f782f */ /* 0x000fda00038c0000 */
.L_x_10047:
[----:B------:R-:W-:Y:S05]  /*a500*/  @!P6 BRA `(.L_x_9955) ;  /* 0x000000040004e947 */ /* 0x000fea0003800000 */
[----:B------:R-:W-:Y:S02]  /*a510*/  IMAD.MOV.U32 R24, RZ, RZ, R28 ;  /* 0x000000ffff187224 */ /* 0x000fe400078e001c */
[----:B------:R-:W-:Y:S01]  /*a520*/  IMAD.MOV.U32 R18, RZ, RZ, R22 ;  /* 0x000000ffff127224 */ /* 0x000fe200078e0016 */
[----:B------:R-:W-:Y:S06]  /*a530*/  @!P1 BRA `(.L_x_9957) ;  /* 0x0000000000449947 */ /* 0x000fec0003800000 */
[----:B------:R-:W1:Y:S01]  /*a540*/  LDC R7, c[0x0][0x43c] ;  /* 0x00010f00ff077b82 */ /* 0x000e620000000800 */
[----:B------:R-:W-:Y:S01]  /*a550*/  ULDC.64 UR4, c[0x0][0x428] ;  /* 0x00010a0000047ab9 */ /* 0x000fe20000000a00 */
[----:B-1----:R-:W-:-:S13]  /*a560*/  ISETP.NE.AND P0, PT, R7, 0x1, PT ;  /* 0x000000010700780c */ /* 0x002fda0003f05270 */
[----:B------:R-:W0:Y:S02]  /*a570*/  @P0 LDC.64 R4, c[0x0][0x440] ;  /* 0x00011000ff040b82 */ /* 0x000e240000000a00 */
[----:B0-----:R-:W-:-:S04]  /*a580*/  @P0 IMAD.HI.U32 R0, R28, R4, RZ ;  /* 0x000000041c000227 */ /* 0x001fc800078e00ff */
[----:B------:R-:W-:Y:S01]  /*a590*/  IMAD.MOV.U32 R4, RZ, RZ, R28 ;  /* 0x000000ffff047224 */ /* 0x000fe200078e001c */
[----:B------:R-:W-:Y:S01]  /*a5a0*/  @P0 SHF.R.U32.HI R4, RZ, R5, R0 ;  /* 0x00000005ff040219 */ /* 0x000fe20000011600 */
[----:B------:R-:W-:-:S03]  /*a5b0*/  IMAD R0, R25, UR4, RZ ;  /* 0x0000000419007c24 */ /* 0x000fc6000f8e02ff */
[--C-:B------:R-:W-:Y:S01]  /*a5c0*/  SHF.R.S32.HI R5, RZ, 0x1f, R4.reuse ;  /* 0x0000001fff057819 */ /* 0x100fe20000011404 */
[----:B------:R-:W-:Y:S02]  /*a5d0*/  IMAD.MOV R24, RZ, RZ, -R4 ;  /* 0x000000ffff187224 */ /* 0x000fe400078e0a04 */
[C---:B------:R-:W-:Y:S02]  /*a5e0*/  IMAD R0, R22.reuse, UR5, R0 ;  /* 0x0000000516007c24 */ /* 0x040fe4000f8e0200 */
[----:B------:R-:W-:-:S04]  /*a5f0*/  IMAD.WIDE.U32 R4, R22, UR4, R4 ;  /* 0x0000000416047c25 */ /* 0x000fc8000f8e0004 */
[----:B------:R-:W-:Y:S01]  /*a600*/  IMAD.IADD R0, R5, 0x1, R0 ;  /* 0x0000000105007824 */ /* 0x000fe200078e0200 */
[----:B------:R-:W-:Y:S01]  /*a610*/  LEA R2, P0, R4, R2, 0x2 ;  /* 0x0000000204027211 */ /* 0x000fe200078010ff */
[----:B------:R-:W-:-:S03]  /*a620*/  IMAD R24, R7, R24, R28 ;  /* 0x0000001807187224 */ /* 0x000fc600078e021c */
[----:B------:R-:W-:-:S05]  /*a630*/  LEA.HI.X R3, R4, R3, R0, 0x2, P0 ;  /* 0x0000000304037211 */ /* 0x000fca00000f1400 */
[----:B------:R1:W5:Y:S04]  /*a640*/  LDG.E R18, desc[UR60][R2.64] ;  /* 0x0000003c02127981 */ /* 0x000368000c1e1900 */
.L_x_9957:
[----:B0-----:R-:W0:Y:S01]  /*a650*/  S2R R0, SR_TID.X ;  /* 0x0000000000007919 */ /* 0x001e220000002100 */
[----:B-1----:R-:W-:Y:S02]  /*a660*/  LEA R3, R16, UR36, 0x3 ;  /* 0x0000002410037c11 */ /* 0x002fe4000f8e18ff */
[----:B0-----:R-:W-:Y:S02]  /*a670*/  LOP3.LUT R2, R0, 0x7f, RZ, 0xc0, !PT ;  /* 0x0000007f00027812 */ /* 0x001fe400078ec0ff */
[----:B------:R-:W-:Y:S02]  /*a680*/  SHF.L.U32 R0, R23, 0x1f, RZ ;  /* 0x0000001f17007819 */ /* 0x000fe400000006ff */
[----:B------:R-:W-:Y:S02]  /*a690*/  ISETP.NE.AND P1, PT, R2, RZ, PT ;  /* 0x000000ff0200720c */ /* 0x000fe40003f25270 */
[----:B------:R-:W0:Y:S02]  /*a6a0*/  SYNCS.PHASECHK.TRANS64.TRYWAIT P0, [R3+URZ+0x31c40], R0 ;  /* 0x031c4000030075a7 */ /* 0x000e24000800017f */
[----:B0-----:R-:W-:Y:S09]  /*a6b0*/  @!P0 BRA `(.L_x_9958) ;  /* 0x0000003c00208947 */ /* 0x001ff20003800000 */
.L_x_10048:
        /* <DEDUP_REMOVED lines=8> */
.L_x_9959:
[----:B------:R-:W-:Y:S01]  /*a740*/  R2UR UR8, R16 ;  /* 0x00000000100872ca */ /* 0x000fe200000e0000 */
[----:B------:R-:W-:Y:S01]  /*a750*/  UIADD3 UR4, UP0, UR38, 0x370, URZ ;  /* 0x0000037026047890 */ /* 0x000fe2000ff1e03f */
[----:B------:R-:W-:Y:S01]  /*a760*/  R2UR UR9, R3 ;  /* 0x00000000030972ca */ /* 0x000fe200000e0000 */
[----:B------:R-:W-:Y:S01]  /*a770*/  UMOV UR10, URZ ;  /* 0x0000003f000a7c82 */ /* 0x000fe20008000000 */
[----:B------:R-:W-:Y:S01]  /*a780*/  R2UR UR11, R24 ;  /* 0x00000000180b72ca */ /* 0x000fe200000e0000 */
[----:B------:R-:W-:Y:S01]  /*a790*/  UIADD3.X UR5, URZ, UR39, URZ, UP0, !UPT ;  /* 0x000000273f057290 */ /* 0x000fe200087fe43f */
[----:B------:R-:W-:Y:S01]  /*a7a0*/  R2UR UR12, R17 ;  /* 0x00000000110c72ca */ /* 0x000fe200000e0000 */
[----:B------:R-:W-:Y:S01]  /*a7b0*/  UMOV UR6, 0x0 ;  /* 0x0000000000067882 */ /* 0x000fe20000000000 */
[----:B-----5:R-:W-:Y:S01]  /*a7c0*/  R2UR UR13, R18 ;  /* 0x00000000120d72ca */ /* 0x020fe200000e0000 */
[----:B------:R-:W-:Y:S01]  /*a7d0*/  UMOV UR7, 0x14f00000 ;  /* 0x14f0000000077882 */ /* 0x000fe20000000000 */
[----:B------:R-:W-:Y:S01]  /*a7e0*/  UMOV UR16, 0x20 ;  /* 0x0000002000107882 */ /* 0x000fe20000000000 */
[----:B------:R-:W-:-:S02]  /*a7f0*/  PLOP3.LUT P0, PT, PT, PT, PT, 0x80, 0x0 ;  /* 0x000000000000781c */ /* 0x000fc40003f0f070 */
[----:B------:R-:W-:Y:S01]  /*a800*/  UIMAD UR8, UR8, 0x6c00, UR36 ;  /* 0x00006c00080878a4 */ /* 0x000fe2000f8e0224 */
[----:B------:R-:W-:Y:S01]  /*a810*/  LOP3.LUT R19, R19, 0xfffffffd, RZ, 0xc0, !PT ;  /* 0xfffffffd13137812 */ /* 0x000fe200078ec0ff */
[----:B------:R-:W-:Y:S02]  /*a820*/  UIADD3 UR9, UR9, 0x31c30, URZ ;  /* 0x00031c3009097890 */ /* 0x000fe4000fffe03f */
[----:B------:R-:W-:Y:S02]  /*a830*/  UIMAD UR11, UR11, 0x90, URZ ;  /* 0x000000900b0b78a4 */ /* 0x000fe4000f8e023f */
[----:B------:R-:W-:Y:S02]  /*a840*/  UIADD3 UR14, UR8, 0x16a00, URZ ;  /* 0x00016a00080e7890 */ /* 0x000fe4000fffe03f */
[----:B------:R-:W-:Y:S02]  /*a850*/  UIADD3 UR15, UR8, 0x18e00, URZ ;  /* 0x00018e00080f7890 */ /* 0x000fe4000fffe03f */
[----:B------:R-:W-:Y:S01]  /*a860*/  UIADD3 UR17, UR8, 0x1b200, URZ ;  /* 0x0001b20008117890 */ /* 0x000fe2000fffe03f */
[----:B------:R-:W-:-:S02]  /*a870*/  @P0 LOP3.LUT R19, R19, 0x2, RZ, 0xfc, !PT ;  /* 0x0000000213130812 */ /* 0x000fc400078efcff */
        /* <DEDUP_REMOVED lines=9> */
[----:B-1----:R-:W-:Y:S01]  /*a910*/  NOP ;  /* 0x0000000000007918 */ /* 0x002fe20000000000 */
.L_x_9955:
[----:B------:R-:W-:Y:S05]  /*a920*/  WARPSYNC.ALL ;  /* 0x0000000000007948 */ /* 0x000fea0003800000 */
[----:B------:R-:W-:Y:S01]  /*a930*/  UIADD3 UR4, UR36, 0xda00, URZ ;  /* 0x0000da0024047890 */ /* 0x000fe2000fffe03f */
[----:B0-----:R-:W-:Y:S01]  /*a940*/  SHF.R.S32.HI R0, RZ, 0x1f, R17 ;  /* 0x0000001fff007819 */ /* 0x001fe20000011411 */
[----:B------:R-:W-:Y:S02]  /*a950*/  BAR.SYNC.DEFER_BLOCKING 0x8, 0x200 ;  /* 0x0208000000007b1d */ /* 0x000fe40000010000 */
[----:B------:R-:W-:-:S04]  /*a960*/  ULOP3.LUT UP0, URZ, UR4, 0x1bf, URZ, 0xc0, !UPT ;  /* 0x000001bf043f7892 */ /* 0x000fc8000f80c03f */
[----:B------:R-:W-:Y:S02]  /*a970*/  ULDC.64 UR4, c[0x0][0x2d8] ;  /* 0x0000b60000047ab9 */ /* 0x000fe40000000a00 */
[----:B------:R-:W-:Y:S01]  /*a980*/  IMAD R0, R0, UR4, RZ ;  /* 0x0000000400007c24 */ /* 0x000fe2000f8e02ff */
[----:B------:R-:W-:Y:S01]  /*a990*/  PLOP3.LUT P0, PT, PT, PT, UP0, 0x80, 0x0 ;  /* 0x000000000000781c */ /* 0x000fe20003f0f008 */
[----:B------:R-:W-:-:S04]  /*a9a0*/  IMAD.WIDE.U32 R2, R17, UR4, RZ ;  /* 0x0000000411027c25 */ /* 0x000fc8000f8e00ff */
[----:B------:R-:W-:Y:S01]  /*a9b0*/  IMAD R0, R17, UR5, R0 ;  /* 0x0000000511007c24 */ /* 0x000fe2000f8e0200 */
[----:B------:R0:W-:Y:S03]  /*a9c0*/  STL.64 [R1+0x10], R2 ;  /* 0x0000100201007387 */ /* 0x0001e60000100a00 */
[----:B0-----:R-:W-:Y:S01]  /*a9d0*/  IMAD.IADD R2, R3, 0x1, R0 ;  /* 0x0000000103027824 */ /* 0x001fe200078e0200 */
[----:B------:R-:W-:-:S05]  /*a9e0*/  SHF.R.S32.HI R0, RZ, 0x1f, R27 ;  /* 0x0000001fff007819 */ /* 0x000fca000001141b */
[----:B------:R0:W-:Y:S04]  /*a9f0*/  STL [R1+0x20], R0 ;  /* 0x0000200001007387 */ /* 0x0001e80000100800 */
[----:B------:R0:W-:Y:S01]  /*aa00*/  STL [R1+0x1c], R2 ;  /* 0x00001c0201007387 */ /* 0x0001e20000100800 */
        /* <DEDUP_REMOVED lines=17> */
.L_x_9960:
[----:B------:R-:W2:Y:S01]  /*ab20*/  LDL.LU R20, [R1+0x1c] ;  /* 0x00001c0001147983 */ /* 0x000ea20000300800 */
[----:B------:R-:W1:Y:S01]  /*ab30*/  LDC R10, c[0x0][0x448] ;  /* 0x00011200ff0a7b82 */ /* 0x000e620000000800 */
[----:B------:R-:W-:Y:S01]  /*ab40*/  ULDC.64 UR4, c[0x0][0x2e0] ;  /* 0x0000b80000047ab9 */ /* 0x000fe20000000a00 */
[----:B------:R-:W-:Y:S01]  /*ab50*/  ULDC.64 UR6, c[0x0][0x2c8] ;  /* 0x0000b20000067ab9 */ /* 0x000fe20000000a00 */
[----:B0-----:R-:W2:Y:S01]  /*ab60*/  LDL.LU.64 R2, [R1+0x10] ;  /* 0x0000100001027983 */ /* 0x001ea20000300a00 */
[----:B------:R-:W-:-:S03]  /*ab70*/  ULDC.64 UR8, c[0x0][0x280] ;  /* 0x0000a00000087ab9 */ /* 0x000fc60000000a00 */
[----:B------:R-:W3:Y:S04]  /*ab80*/  LDL.LU R0, [R1+0x20] ;  /* 0x0000200001007983 */ /* 0x000ee80000300800 */
[----:B------:R-:W4:Y:S01]  /*ab90*/  LDL R21, [R1+0x4] ;  /* 0x0000040001157983 */ /* 0x000f220000100800 */
[----:B------:R-:W0:Y:S01]  /*aba0*/  S2R R12, SR_TID.X ;  /* 0x00000000000c7919 */ /* 0x000e220000002100 */
[----:B------:R-:W5:Y:S01]  /*abb0*/  S2R R11, SR_TID.X ;  /* 0x00000000000b7919 */ /* 0x000f620000002100 */
[----:B-1----:R-:W-:-:S13]  /*abc0*/  ISETP.NE.AND P0, PT, R10, 0x1, PT ;  /* 0x000000010a00780c */ /* 0x002fda0003f05270 */
[----:B------:R-:W1:Y:S08]  /*abd0*/  @P0 LDC R4, c[0x0][0x450] ;  /* 0x00011400ff040b82 */ /* 0x000e700000000800 */
[----:B------:R-:W1:Y:S01]  /*abe0*/  @P0 LDC R9, c[0x0][0x44c] ;  /* 0x00011300ff090b82 */ /* 0x000e620000000800 */
[----:B--2---:R-:W-:Y:S02]  /*abf0*/  IMAD.MOV.U32 R3, RZ, RZ, R20 ;  /* 0x000000ffff037224 */ /* 0x004fe400078e0014 */
[----:B------:R-:W2:Y:S01]  /*ac00*/  S2R R20, SR_TID.X ;  /* 0x0000000000147919 */ /* 0x000ea20000002100 */
[----:B---3--:R-:W-:-:S02]  /*ac10*/  IMAD R0, R0, UR4, RZ ;  /* 0x0000000400007c24 */ /* 0x008fc4000f8e02ff */
[----:B------:R-:W-:Y:S01]  /*ac20*/  IMAD.WIDE.U32 R2, R27, UR4, R2 ;  /* 0x000000041b027c25 */ /* 0x000fe2000f8e0002 */
[----:B------:R-:W-:-:S03]  /*ac30*/  ULDC UR4, c[0x0][0xc38] ;  /* 0x00030e0000047ab9 */ /* 0x000fc60000000800 */
[----:B------:R-:W-:Y:S02]  /*ac40*/  IMAD R5, R27, UR5, R0 ;  /* 0x000000051b057c24 */ /* 0x000fe4000f8e0200 */
[----:B------:R-:W3:Y:S02]  /*ac50*/  @P0 LDC R0, c[0x0][0x44c] ;  /* 0x00011300ff000b82 */ /* 0x000ee40000000800 */
[----:B------:R-:W-:Y:S01]  /*ac60*/  IMAD.IADD R3, R3, 0x1, R5 ;  /* 0x0000000103037824 */ /* 0x000fe200078e0205 */
[C---:B--2---:R-:W-:Y:S01]  /*ac70*/  LOP3.LUT R6, R20.reuse, 0x7f, RZ, 0xc0, !PT ;  /* 0x0000007f14067812 */ /* 0x044fe200078ec0ff */
[----:B------:R-:W-:-:S03]  /*ac80*/  IMAD.SHL.U32 R20, R20, 0x20, RZ ;  /* 0x0000002014147824 */ /* 0x000fc600078e00ff */
[----:B------:R-:W-:Y:S01]  /*ac90*/  SHF.R.U32.HI R7, RZ, 0x2, R6 ;  /* 0x00000002ff077819 */ /* 0x000fe20000011606 */
[----:B------:R-:W-:-:S03]  /*aca0*/  IMAD.MOV R6, RZ, RZ, -R29 ;  /* 0x000000ffff067224 */ /* 0x000fc600078e0a1d */
[----:B------:R-:W-:Y:S01]  /*acb0*/  LOP3.LUT R20, R7, 0x60, R20, 0xf8, !PT ;  /* 0x0000006007147812 */ /* 0x000fe200078ef814 */
[----:B----4-:R-:W-:Y:S01]  /*acc0*/  IMAD R6, R6, UR4, R21 ;  /* 0x0000000406067c24 */ /* 0x010fe2000f8e0215 */
[----:B------:R-:W-:Y:S01]  /*acd0*/  ULDC.64 UR4, c[0x0][0x2d0] ;  /* 0x0000b40000047ab9 */ /* 0x000fe20000000a00 */
[----:B0-----:R-:W-:Y:S02]  /*ace0*/  IMAD.SHL.U32 R21, R12, 0x8, RZ ;  /* 0x000000080c157824 */ /* 0x001fe400078e00ff */
[----:B------:R-:W-:Y:S02]  /*acf0*/  IMAD R7, R6, 0xc0, R20 ;  /* 0x000000c006077824 */ /* 0x000fe400078e0214 */
[----:B-----5:R-:W-:Y:S01]  /*ad00*/  IMAD.SHL.U32 R20, R11, 0x8, RZ ;  /* 0x000000080b147824 */ /* 0x020fe200078e00ff */
[----:B------:R-:W-:Y:S01]  /*ad10*/  LOP3.LUT R21, R21, 0x18, RZ, 0xc0, !PT ;  /* 0x0000001815157812 */ /* 0x000fe200078ec0ff */
[----:B---3--:R-:W-:-:S03]  /*ad20*/  @P0 IMAD.HI.U32 R0, R7, R0, RZ ;  /* 0x0000000007000227 */ /* 0x008fc600078e00ff */
[----:B------:R-:W-:Y:S01]  /*ad30*/  LOP3.LUT R20, R20, 0x18, RZ, 0xc0, !PT ;  /* 0x0000001814147812 */ /* 0x000fe200078ec0ff */
[----:B------:R-:W-:Y:S01]  /*ad40*/  IMAD.MOV.U32 R5, RZ, RZ, R7 ;  /* 0x000000ffff057224 */ /* 0x000fe200078e0007 */
[----:B-1----:R-:W-:Y:S02]  /*ad50*/  @P0 SHF.R.U32.HI R5, RZ, R4, R0 ;  /* 0x00000004ff050219 */ /* 0x002fe40000011600 */
[C---:B------:R-:W-:Y:S02]  /*ad60*/  LOP3.LUT R13, R21.reuse, 0x20, RZ, 0xfc, !PT ;  /* 0x00000020150d7812 */ /* 0x040fe400078efcff */
[----:B------:R-:W-:Y:S02]  /*ad70*/  SHF.R.S32.HI R0, RZ, 0x1f, R5 ;  /* 0x0000001fff007819 */ /* 0x000fe40000011405 */
[----:B------:R-:W-:Y:S02]  /*ad80*/  LOP3.LUT R12, R21, 0x40, RZ, 0xfc, !PT ;  /* 0x00000040150c7812 */ /* 0x000fe400078efcff */
[----:B------:R-:W-:Y:S01]  /*ad90*/  LOP3.LUT R21, R11, 0x7f, RZ, 0xc0, !PT ;  /* 0x0000007f0b157812 */ /* 0x000fe200078ec0ff */
[----:B------:R-:W-:-:S04]  /*ada0*/  IMAD R0, R0, UR4, RZ ;  /* 0x0000000400007c24 */ /* 0x000fc8000f8e02ff */
[C---:B------:R-:W-:Y:S02]  /*adb0*/  IMAD R8, R5.reuse, UR5, R0 ;  /* 0x0000000505087c24 */ /* 0x040fe4000f8e0200 */
[----:B------:R-:W-:Y:S02]  /*adc0*/  IMAD.MOV R0, RZ, RZ, -R5 ;  /* 0x000000ffff007224 */ /* 0x000fe400078e0a05 */
[----:B------:R-:W-:-:S04]  /*add0*/  IMAD.WIDE.U32 R4, R5, UR4, R2 ;  /* 0x0000000405047c25 */ /* 0x000fc8000f8e0002 */
[----:B------:R-:W-:Y:S02]  /*ade0*/  IMAD R0, R10, R0, R7 ;  /* 0x000000000a007224 */ /* 0x000fe400078e0207 */
[----:B------:R-:W-:-:S03]  /*adf0*/  IMAD.IADD R5, R5, 0x1, R8 ;  /* 0x0000000105057824 */ /* 0x000fc600078e0208 */
[----:B------:R-:W-:Y:S01]  /*ae00*/  SHF.R.S32.HI R8, RZ, 0x1f, R0 ;  /* 0x0000001fff087819 */ /* 0x000fe20000011400 */
[----:B------:R-:W-:-:S04]  /*ae10*/  IMAD.WIDE.U32 R4, R0, UR6, R4 ;  /* 0x0000000600047c25 */ /* 0x000fc8000f8e0004 */
[----:B------:R-:W-:-:S04]  /*ae20*/  IMAD R8, R8, UR6, RZ ;  /* 0x0000000608087c24 */ /* 0x000fc8000f8e02ff */
[----:B------:R-:W-:Y:S01]  /*ae30*/  IMAD R8, R0, UR7, R8 ;  /* 0x0000000700087c24 */ /* 0x000fe2000f8e0208 */
[----:B------:R-:W-:-:S03]  /*ae40*/  LEA R0, P1, R4, UR8, 0x1 ;  /* 0x0000000804007c11 */ /* 0x000fc6000f8208ff */
[----:B------:R-:W-:Y:S02]  /*ae50*/  IMAD.IADD R5, R5, 0x1, R8 ;  /* 0x0000000105057824 */ /* 0x000fe400078e0208 */
[----:B------:R-:W-:-:S03]  /*ae60*/  VIADD R8, R7, 0x80 ;  /* 0x0000008007087836 */ /* 0x000fc60000000000 */
[----:B------:R-:W-:Y:S01]  /*ae70*/  LEA.HI.X R4, R4, UR9, R5, 0x1, P1 ;  /* 0x0000000904047c11 */ /* 0x000fe200088f0c05 */
[----:B------:R-:W-:Y:S01]  /*ae80*/  @P0 IMAD.HI.U32 R9, R8, R9, RZ ;  /* 0x0000000908090227 */ /* 0x000fe200078e00ff */
[----:B------:R-:W0:Y:S03]  /*ae90*/  @P0 LDC R5, c[0x0][0x450] ;  /* 0x00011400ff050b82 */ /* 0x000e260000000800 */
[----:B------:R-:W-:Y:S01]  /*aea0*/  IMAD.MOV.U32 R7, RZ, RZ, R8 ;  /* 0x000000ffff077224 */ /* 0x000fe200078e0008 */
[----:B0-----:R-:W-:Y:S02]  /*aeb0*/  @P0 SHF.R.U32.HI R7, RZ, R5, R9 ;  /* 0x00000005ff070219 */ /* 0x001fe40000011609 */
[----:B------:R-:W-:-:S03]  /*aec0*/  SHF.R.U32.HI R9, RZ, 0x2, R21 ;  /* 0x00000002ff097819 */ /* 0x000fc60000011615 */
[----:B------:R-:W-:Y:S02]  /*aed0*/  IMAD.MOV R5, RZ, RZ, -R7 ;  /* 0x000000ffff057224 */ /* 0x000fe400078e0a07 */
[----:B------:R-:W-:-:S04]  /*aee0*/  IMAD.WIDE.U32 R2, R7, UR4, R2 ;  /* 0x0000000407027c25 */ /* 0x000fc8000f8e0002 */
[----:B------:R-:W-:Y:S01]  /*aef0*/  IMAD R5, R10, R5, R8 ;  /* 0x000000050a057224 */ /* 0x000fe200078e0208 */
[----:B------:R-:W-:-:S05]  /*af00*/  SHF.R.S32.HI R8, RZ, 0x1f, R7 ;  /* 0x0000001fff087819 */ /* 0x000fca0000011407 */
[----:B------:R-:W-:Y:S01]  /*af10*/  IMAD R8, R8, UR4, RZ ;  /* 0x0000000408087c24 */ /* 0x000fe2000f8e02ff */
[----:B------:R-:W-:Y:S02]  /*af20*/  ULDC UR4, c[0x0][0x2b8] ;  /* 0x0000ae0000047ab9 */ /* 0x000fe40000000800 */
[----:B------:R-:W-:Y:S01]  /*af30*/  ISETP.GE.AND P0, PT, R20, UR4, PT ;  /* 0x0000000414007c0c */ /* 0x000fe2000bf06270 */
[----:B------:R-:W-:Y:S01]  /*af40*/  IMAD R8, R7, UR5, R8 ;  /* 0x0000000507087c24 */ /* 0x000fe2000f8e0208 */
[----:B------:R-:W-:Y:S02]  /*af50*/  SHF.R.S32.HI R7, RZ, 0x1f, R5 ;  /* 0x0000001fff077819 */ /* 0x000fe40000011405 */
[----:B------:R-:W-:Y:S01]  /*af60*/  ISETP.GE.AND P1, PT, R13, UR4, PT ;  /* 0x000000040d007c0c */ /* 0x000fe2000bf26270 */
[----:B------:R-:W-:Y:S01]  /*af70*/  IMAD.IADD R3, R3, 0x1, R8 ;  /* 0x0000000103037824 */ /* 0x000fe200078e0208 */
[----:B------:R-:W-:Y:S01]  /*af80*/  ISETP.GE.AND P2, PT, R12, UR4, PT ;  /* 0x000000040c007c0c */ /* 0x000fe2000bf46270 */
[----:B------:R-:W-:Y:S01]  /*af90*/  IMAD R7, R7, UR6, RZ ;  /* 0x0000000607077c24 */ /* 0x000fe2000f8e02ff */
[----:B------:R-:W-:Y:S01]  /*afa0*/  UMOV UR4, 0xffffffff ;  /* 0xffffffff00047882 */ /* 0x000fe20000000000 */
[----:B------:R-:W-:-:S04]  /*afb0*/  IMAD.WIDE.U32 R2, R5, UR6, R2 ;  /* 0x0000000605027c25 */ /* 0x000fc8000f8e0002 */
[----:B------:R-:W-:Y:S01]  /*afc0*/  IMAD R7, R5, UR7, R7 ;  /* 0x0000000705077c24 */ /* 0x000fe2000f8e0207 */
[----:B------:R-:W-:-:S03]  /*afd0*/  LEA R8, P3, R2, UR8, 0x1 ;  /* 0x0000000802087c11 */ /* 0x000fc6000f8608ff */
[----:B------:R-:W-:-:S05]  /*afe0*/  IMAD.IADD R7, R3, 0x1, R7 ;  /* 0x0000000103077824 */ /* 0x000fca00078e0207 */
[----:B------:R-:W-:Y:S01]  /*aff0*/  LEA.HI.X R7, R2, UR9, R7, 0x1, P3 ;  /* 0x0000000902077c11 */ /* 0x000fe200098f0c07 */
[----:B------:R-:W-:Y:S06]  /*b000*/  BRA.DIV UR4, `(.L_x_9961) ;  /* 0x0000003204e07947 */ /* 0x000fec000b800000 */
[----:B------:R-:W0:Y:S01]  /*b010*/  SHFL.IDX PT, R3, R0, RZ, 0x1c1f ;  /* 0x001c1fff00037589 */ /* 0x000e2200000e0000 */
[----:B------:R-:W-:Y:S01]  /*b020*/  ULDC UR4, c[0x0][0x288] ;  /* 0x0000a20000047ab9 */ /* 0x000fe20000000800 */
[----:B------:R-:W-:Y:S02]  /*b030*/  IMAD R6, R6, 0xc0, R9 ;  /* 0x000000c006067824 */ /* 0x000fe400078e0209 */
        /* <DEDUP_REMOVED lines=27> */
[----:B------:R-:W1:Y:S04]  /*b1f0*/  SHFL.IDX PT, R2, R4, 0x2, 0x1c1f ;  /* 0x005c1f0004027f89 */ /* 0x000e6800000e0000 */
[----:B------:R-:W-:Y:S07]  /*b200*/  SHFL.IDX PT, R4, R4, 0x3, 0x1c1f ;  /* 0x007c1f0004047f89 */ /* 0x000fee00000e0000 */
[----:B0-----:R-:W-:-:S05]  /*b210*/  @!P3 LEA R3, P4, R20, R3, 0x1 ;  /* 0x000000031403b211 */ /* 0x001fca00078808ff */
[----:B-1----:R-:W-:-:S05]  /*b220*/  @!P3 IMAD.X R2, RZ, RZ, R2, P4 ;  /* 0x000000ffff02b224 */ /* 0x002fca00020e0602 */
[----:B------:R-:W-:-:S04]  /*b230*/  @!P3 LOP3.LUT R3, R3, R2, RZ, 0x3c, !PT ;  /* 0x000000020303b212 */ /* 0x000fc800078e3cff */
[----:B------:R-:W-:-:S04]  /*b240*/  @!P3 LOP3.LUT R2, R3, R2, RZ, 0x3c, !PT ;  /* 0x000000020302b212 */ /* 0x000fc800078e3cff */
[----:B------:R-:W-:-:S05]  /*b250*/  @!P3 LOP3.LUT R3, R3, R2, RZ, 0x3c, !PT ;  /* 0x000000020303b212 */ /* 0x000fca00078e3cff */
[----:B------:R-:W-:Y:S04]  /*b260*/  @!P3 LDGSTS.E.BYPASS.LTC128B.128 [R26+0xea00], desc[UR60][R2.64], !P0 ;  /* 0x0ea00000021abfae */ /* 0x000fe8000c101d7c */
[----:B------:R-:W-:Y:S04]  /*b270*/  @!P3 LDGSTS.E.BYPASS.LTC128B.128 [R26+0x11a00], desc[UR60][R2.64+0x40], !P1 ;  /* 0x11a00040021abfae */ /* 0x000fe8000c901d7c */
[----:B------:R0:W-:Y:S04]  /*b280*/  @!P3 LDGSTS.E.BYPASS.LTC128B.128 [R26+0x14a00], desc[UR60][R2.64+0x80], !P2 ;  /* 0x14a00080021abfae */ /* 0x0001e8000d101d7c */
[----:B0-----:R0:W1:Y:S02]  /*b290*/  SHFL.IDX PT, R2, R0, 0x3, 0x1c1f ;  /* 0x007c1f0000027f89 */ /* 0x00106400000e0000 */
[----:B0-----:R-:W-:-:S05]  /*b2a0*/  VIADD R0, R6, 0x80 ;  /* 0x0000008006007836 */ /* 0x001fca0000000000 */
[----:B------:R-:W-:Y:S01]  /*b2b0*/  ISETP.GE.AND P3, PT, R0, R5, PT ;  /* 0x000000050000720c */ /* 0x000fe20003f66270 */
[----:B------:R-:W-:-:S05]  /*b2c0*/  VIADD R0, R6, 0x60 ;  /* 0x0000006006007836 */ /* 0x000fca0000000000 */
[----:B------:R-:W-:Y:S02]  /*b2d0*/  ISETP.GE.AND P4, PT, R0, R5, PT ;  /* 0x000000050000720c */ /* 0x000fe40003f86270 */
[----:B------:R-:W-:Y:S04]  /*b2e0*/  SHFL.IDX PT, R0, R7, RZ, 0x1c1f ;  /* 0x001c1fff07007589 */ /* 0x000fe800000e0000 */
[----:B------:R-:W-:Y:S07]  /*b2f0*/  SHFL.IDX PT, R7, R7, 0x1, 0x1c1f ;  /* 0x003c1f0007077f89 */ /* 0x000fee00000e0000 */
[----:B-1----:R-:W-:-:S05]  /*b300*/  @!P4 LEA R2, P5, R20, R2, 0x1 ;  /* 0x000000021402c211 */ /* 0x002fca00078a08ff */
[----:B------:R-:W-:Y:S02]  /*b310*/  @!P4 IMAD.X R3, RZ, RZ, R4, P5 ;  /* 0x000000ffff03c224 */ /* 0x000fe400028e0604 */
[----:B------:R-:W0:Y:S04]  /*b320*/  SHFL.IDX PT, R4, R8, RZ, 0x1c1f ;  /* 0x001c1fff08047589 */ /* 0x000e2800000e0000 */
[----:B------:R-:W-:Y:S04]  /*b330*/  @!P4 LDGSTS.E.BYPASS.LTC128B.128 [R26+0xf200], desc[UR60][R2.64], !P0 ;  /* 0x0f200000021acfae */ /* 0x000fe8000c101d7c */
[----:B------:R-:W-:Y:S04]  /*b340*/  @!P4 LDGSTS.E.BYPASS.LTC128B.128 [R26+0x12200], desc[UR60][R2.64+0x40], !P1 ;  /* 0x12200040021acfae */ /* 0x000fe8000c901d7c */
[----:B------:R1:W-:Y:S01]  /*b350*/  @!P4 LDGSTS.E.BYPASS.LTC128B.128 [R26+0x15200], desc[UR60][R2.64+0x80], !P2 ;  /* 0x15200080021acfae */ /* 0x0003e2000d101d7c */
[----:B0-----:R-:W-:-:S05]  /*b360*/  @!P3 LEA R4, P5, R20, R4, 0x1 ;  /* 0x000000041404b211 */ /* 0x001fca00078a08ff */
[----:B------:R-:W-:Y:S02]  /*b370*/  @!P3 IMAD.X R0, RZ, RZ, R0, P5 ;  /* 0x000000ffff00b224 */ /* 0x000fe400028e0600 */
[----:B-1----:R-:W-:Y:S02]  /*b380*/  @!P3 IMAD.MOV.U32 R2, RZ, RZ, R4 ;  /* 0x000000ffff02b224 */ /* 0x002fe400078e0004 */
[----:B------:R-:W-:-:S05]  /*b390*/  @!P3 IMAD.MOV.U32 R3, RZ, RZ, R0 ;  /* 0x000000ffff03b224 */ /* 0x000fca00078e0000 */
[----:B------:R0:W-:Y:S04]  /*b3a0*/  @!P3 LDGSTS.E.BYPASS.LTC128B.128 [R26+0xfa00], desc[UR60][R2.64], !P0 ;  /* 0x0fa00000021abfae */ /* 0x0001e8000c101d7c */
[----:B------:R0:W-:Y:S04]  /*b3b0*/  @!P3 LDGSTS.E.BYPASS.LTC128B.128 [R26+0x12a00], desc[UR60][R2.64+0x40], !P1 ;  /* 0x12a00040021abfae */ /* 0x0001e8000c901d7c */
[----:B------:R0:W-:Y:S02]  /*b3c0*/  @!P3 LDGSTS.E.BYPASS.LTC128B.128 [R26+0x15a00], desc[UR60][R2.64+0x80], !P2 ;  /* 0x15a00080021abfae */ /* 0x0001e4000d101d7c */
.L_x_10061:
[----:B------:R-:W2:Y:S01]  /*b3d0*/  LDL R0, [R1+0x18] ;  /* 0x0000180001007983 */ /* 0x000ea20000100800 */
[----:B------:R-:W-:-:S05]  /*b3e0*/  VIADD R6, R6, 0xa0 ;  /* 0x000000a006067836 */ /* 0x000fca0000000000 */
[----:B------:R-:W-:-:S13]  /*b3f0*/  ISETP.GE.AND P3, PT, R6, R5, PT ;  /* 0x000000050600720c */ /* 0x000fda0003f66270 */
[----:B0-----:R-:W-:-:S05]  /*b400*/  @!P3 LEA R2, P4, R20, R14, 0x1 ;  /* 0x0000000e1402b211 */ /* 0x001fca00078808ff */
[----:B------:R-:W-:-:S05]  /*b410*/  @!P3 IMAD.X R3, RZ, RZ, R7, P4 ;  /* 0x000000ffff03b224 */ /* 0x000fca00020e0607 */
[----:B------:R-:W-:Y:S01]  /*b420*/  @!PT LDS RZ, [RZ] ;  /* 0x00000000fffff984 */ /* 0x000fe20000000800 */
[----:B------:R-:W-:Y:S01]  /*b430*/  @!PT LDS RZ, [RZ] ;  /* 0x00000000fffff984 */ /* 0x000fe20000000800 */
[----:B------:R-:W-:Y:S01]  /*b440*/  @!PT LDS RZ, [RZ] ;  /* 0x00000000fffff984 */ /* 0x000fe20000000800 */
[----:B------:R0:W-:Y:S04]  /*b450*/  @!P3 LDGSTS.E.BYPASS.LTC128B.128 [R26+0x10200], desc[UR60][R2.64], !P0 ;  /* 0x10200000021abfae */ /* 0x0001e8000c101d7c */
[----:B------:R0:W-:Y:S04]  /*b460*/  @!P3 LDGSTS.E.BYPASS.LTC128B.128 [R26+0x13200], desc[UR60][R2.64+0x40], !P1 ;  /* 0x13200040021abfae */ /* 0x0001e8000c901d7c */
[----:B------:R0:W-:Y:S01]  /*b470*/  @!P3 LDGSTS.E.BYPASS.LTC128B.128 [R26+0x16200], desc[UR60][R2.64+0x80], !P2 ;  /* 0x16200080021abfae */ /* 0x0001e2000d101d7c */
        /* <DEDUP_REMOVED lines=12> */
[----:B01----:R-:W-:-:S12]  /*b540*/  @!P0 BRA `(.L_x_9963) ;  /* 0x00000034009c8947 */ /* 0x003fd80003800000 */
.L_x_10062:
[----:B------:R-:W-:Y:S05]  /*b550*/  BSYNC B0 ;  /* 0x0000000000007941 */ /* 0x000fea0003800000 */
.L_x_9962:
[----:B------:R-:W-:Y:S01]  /*b560*/  VIADD R8, R9, 0x31c00 ;  /* 0x00031c0009087836 */ /* 0x000fe20000000000 */
[----:B------:R-:W-:Y:S06]  /*b570*/  @!P1 BRA `(.L_x_9964) ;  /* 0x0000002000749947 */ /* 0x000fec0003800000 */
[----:B------:R-:W2:Y:S01]  /*b580*/  LDL R2, [R1] ;  /* 0x0000000001027983 */ /* 0x000ea20000100800 */
[----:B------:R-:W-:Y:S02]  /*b590*/  IMAD.MOV.U32 R3, RZ, RZ, 0x1 ;  /* 0x00000001ff037424 */ /* 0x000fe400078e00ff */
[----:B--2---:R-:W-:-:S05]  /*b5a0*/  IMAD.MOV R6, RZ, RZ, -R2 ;  /* 0x000000ffff067224 */ /* 0x004fca00078e0a02 */
[----:B------:R-:W-:-:S05]  /*b5b0*/  VIADDMNMX R6, R6, R3, 0xffffffff, !PT ;  /* 0xffffffff06067446 */ /* 0x000fca0007800103 */
[----:B0-----:R-:W-:-:S05]  /*b5c0*/  IMAD.IADD R0, R2, 0x1, R6 ;  /* 0x0000000102007824 */ /* 0x001fca00078e0206 */
[----:B------:R-:W-:-:S04]  /*b5d0*/  LOP3.LUT R0, R0, 0x1, RZ, 0xc0, !PT ;  /* 0x0000000100007812 */ /* 0x000fc800078ec0ff */
[----:B------:R-:W-:Y:S01]  /*b5e0*/  ISETP.NE.U32.AND P0, PT, R0, 0x1, PT ;  /* 0x000000010000780c */ /* 0x000fe20003f05070 */
[----:B------:R-:W-:-:S12]  /*b5f0*/  VIADD R0, R2, 0xfffffffe ;  /* 0xfffffffe02007836 */ /* 0x000fd80000000000 */
[----:B------:R-:W-:Y:S05]  /*b600*/  @P0 BRA `(.L_x_9965) ;  /* 0x0000000800c80947 */ /* 0x000fea0003800000 */
[----:B------:R-:W-:Y:S01]  /*b610*/  LOP3.LUT P2, RZ, R19, 0x2, RZ, 0xc0, !PT ;  /* 0x0000000213ff7812 */ /* 0x000fe2000784c0ff */
[----:B------:R-:W-:Y:S01]  /*b620*/  VIADD R7, R16, 0x1 ;  /* 0x0000000110077836 */ /* 0x000fe20000000000 */
[----:B------:R-:W-:Y:S04]  /*b630*/  BSSY B0, `(.L_x_9966) ;  /* 0x00000ab000007945 */ /* 0x000fe80003800000 */
[----:B------:R-:W-:-:S04]  /*b640*/  ISETP.NE.AND P0, PT, R7, 0x2, PT ;  /* 0x000000020700780c */ /* 0x000fc80003f05270 */
[----:B------:R-:W-:Y:S02]  /*b650*/  SEL R10, RZ, 0x1, P0 ;  /* 0x00000001ff0a7807 */ /* 0x000fe40000000000 */
[----:B------:R-:W-:Y:S02]  /*b660*/  SEL R7, R7, RZ, P0 ;  /* 0x000000ff07077207 */ /* 0x000fe40000000000 */
[----:B------:R-:W-:Y:S01]  /*b670*/  LOP3.LUT R10, R23, R10, RZ, 0x3c, !PT ;  /* 0x0000000a170a7212 */ /* 0x000fe200078e3cff */
[----:B------:R-:W-:Y:S06]  /*b680*/  @!P2 BRA `(.L_x_9967) ;  /* 0x000000080094a947 */ /* 0x000fec0003800000 */
[----:B------:R-:W-:Y:S01]  /*b690*/  LOP3.LUT P2, RZ, R19, 0x1, RZ, 0xc0, !PT ;  /* 0x0000000113ff7812 */ /* 0x000fe2000784c0ff */
[----:B------:R-:W-:-:S12]  /*b6a0*/  IMAD.MOV.U32 R5, RZ, RZ, R18 ;  /* 0x000000ffff057224 */ /* 0x000fd800078e0012 */
[----:B------:R-:W-:Y:S05]  /*b6b0*/  @!P2 BRA `(.L_x_9968) ;  /* 0x000000000048a947 */ /* 0x000fea0003800000 */
[----:B------:R-:W0:Y:S01]  /*b6c0*/  LDC R5, c[0x0][0x43c] ;  /* 0x00010f00ff057b82 */ /* 0x000e220000000800 */
[----:B------:R-:W-:Y:S01]  /*b6d0*/  ULDC.64 UR4, c[0x0][0x428] ;  /* 0x00010a0000047ab9 */ /* 0x000fe20000000a00 */
[----:B0-----:R-:W-:-:S13]  /*b6e0*/  ISETP.NE.AND P0, PT, R5, 0x1, PT ;  /* 0x000000010500780c */ /* 0x001fda0003f05270 */
[----:B------:R-:W0:Y:S02]  /*b6f0*/  @P0 LDC.64 R2, c[0x0][0x440] ;  /* 0x00011000ff020b82 */ /* 0x000e240000000a00 */
[----:B0-----:R-:W-:-:S04]  /*b700*/  @P0 IMAD.HI.U32 R4, R0, R2, RZ ;  /* 0x0000000200040227 */ /* 0x001fc800078e00ff */
[----:B------:R-:W-:Y:S01]  /*b710*/  IMAD.MOV.U32 R2, RZ, RZ, R0 ;  /* 0x000000ffff027224 */ /* 0x000fe200078e0000 */
[----:B------:R-:W-:Y:S01]  /*b720*/  @P0 SHF.R.U32.HI R2, RZ, R3, R4 ;  /* 0x00000003ff020219 */ /* 0x000fe20000011604 */
[----:B------:R-:W-:-:S04]  /*b730*/  IMAD R4, R25, UR4, RZ ;  /* 0x0000000419047c24 */ /* 0x000fc8000f8e02ff */
[----:B------:R-:W-:Y:S02]  /*b740*/  IMAD.MOV R3, RZ, RZ, -R2 ;  /* 0x000000ffff037224 */ /* 0x000fe400078e0a02 */
[----:B------:R-:W-:Y:S02]  /*b750*/  IMAD R4, R22, UR5, R4 ;  /* 0x0000000516047c24 */ /* 0x000fe4000f8e0204 */
[----:B------:R-:W-:Y:S01]  /*b760*/  IMAD R0, R5, R3, R0 ;  /* 0x0000000305007224 */ /* 0x000fe200078e0200 */
[----:B------:R-:W-:-:S03]  /*b770*/  SHF.R.S32.HI R3, RZ, 0x1f, R2 ;  /* 0x0000001fff037819 */ /* 0x000fc60000011402 */
[----:B------:R-:W-:Y:S01]  /*b780*/  IMAD.WIDE.U32 R2, R22, UR4, R2 ;  /* 0x0000000416027c25 */ /* 0x000fe2000f8e0002 */
[----:B------:R-:W-:-:S03]  /*b790*/  ULDC.64 UR4, c[0x0][0x418] ;  /* 0x0001060000047ab9 */ /* 0x000fc60000000a00 */
[----:B------:R-:W-:Y:S01]  /*b7a0*/  IMAD.IADD R3, R4, 0x1, R3 ;  /* 0x0000000104037824 */ /* 0x000fe200078e0203 */
[----:B------:R-:W-:-:S04]  /*b7b0*/  LEA R4, P0, R2, UR4, 0x2 ;  /* 0x0000000402047c11 */ /* 0x000fc8000f8010ff */
[----:B------:R-:W-:-:S06]  /*b7c0*/  LEA.HI.X R5, R2, UR5, R3, 0x2, P0 ;  /* 0x0000000502057c11 */ /* 0x000fcc00080f1403 */
[----:B------:R0:W5:Y:S03]  /*b7d0*/  LDG.E R5, desc[UR60][R4.64] ;  /* 0x0000003c04057981 */ /* 0x000166000c1e1900 */
.L_x_9968:
[----:B------:R-:W-:Y:S01]  /*b7e0*/  LEA R3, R7, UR36, 0x3 ;  /* 0x0000002407037c11 */ /* 0x000fe2000f8e18ff */
[----:B------:R-:W-:Y:S01]  /*b7f0*/  BSSY B1, `(.L_x_9969) ;  /* 0x0000004000017945 */ /* 0x000fe20003800000 */
[----:B------:R-:W-:-:S04]  /*b800*/  SHF.L.U32 R2, R10, 0x1f, RZ ;  /* 0x0000001f0a027819 */ /* 0x000fc800000006ff */
[----:B------:R-:W1:Y:S02]  /*b810*/  SYNCS.PHASECHK.TRANS64.TRYWAIT P0, [R3+URZ+0x31c40], R2 ;  /* 0x031c4002030075a7 */ /* 0x000e64000800017f */
[----:B-1----:R-:W-:Y:S05]  /*b820*/  @!P0 BRA `(.L_x_9970) ;  /* 0x0000003000f88947 */ /* 0x002fea0003800000 */
.L_x_10063:
[----:B------:R-:W-:Y:S05]  /*b830*/  BSYNC B1 ;  /* 0x0000000000017941 */ /* 0x000fea0003800000 */
.L_x_9969:
        /* <DEDUP_REMOVED lines=12> */
.L_x_9972:
[----:B------:R-:W-:Y:S05]  /*b900*/  BSYNC B1 ;  /* 0x0000000000017941 */ /* 0x000fea0003800000 */
.L_x_9971:
        /* <DEDUP_REMOVED lines=11> */
.L_x_9973:
        /* <DEDUP_REMOVED lines=16> */
.L_x_9974:
        /* <DEDUP_REMOVED lines=16> */
.L_x_9975:
        /* <DEDUP_REMOVED lines=15> */
.L_x_10064:
[----:B------:R-:W-:Y:S05]  /*bcb0*/  BSYNC B1 ;  /* 0x0000000000017941 */ /* 0x000fea0003800000 */
.L_x_9976:
[----:B------:R-:W-:Y:S01]  /*bcc0*/  BSSY B1, `(.L_x_9978) ;  /* 0x000000c000017945 */ /* 0x000fe20003800000 */
[----:B0-----:R-:W-:Y:S02]  /*bcd0*/  IMAD.MOV.U32 R2, RZ, RZ, 0x0 ;  /* 0x00000000ff027424 */ /* 0x001fe400078e00ff */
[----:B------:R-:W-:Y:S01]  /*bce0*/  IMAD.MOV.U32 R3, RZ, RZ, 0x14f00000 ;  /* 0x14f00000ff037424 */ /* 0x000fe200078e00ff */
[----:B------:R-:W-:Y:S06]  /*bcf0*/  @P1 BRA `(.L_x_9979) ;  /* 0x0000000000201947 */ /* 0x000fec0003800000 */
[----:B------:R-:W0:Y:S01]  /*bd00*/  S2R R4, SR_TID.X ;  /* 0x0000000000047919 */ /* 0x000e220000002100 */
[----:B------:R-:W-:Y:S01]  /*bd10*/  IMAD.MOV.U32 R11, RZ, RZ, 0x6c00 ;  /* 0x00006c00ff0b7424 */ /* 0x000fe200078e00ff */
[----:B0-----:R-:W-:Y:S02]  /*bd20*/  LOP3.LUT R13, R4, 0x1f, RZ, 0xc0, !PT ;  /* 0x0000001f040d7812 */ /* 0x001fe400078ec0ff */
[----:B------:R-:W-:Y:S02]  /*bd30*/  LEA R4, R16, UR36, 0x3 ;  /* 0x0000002410047c11 */ /* 0x000fe4000f8e18ff */
[----:B------:R-:W-:Y:S02]  /*bd40*/  ISETP.NE.AND P0, PT, R13, RZ, PT ;  /* 0x000000ff0d00720c */ /* 0x000fe40003f05270 */
[----:B------:R0:W-:Y:S11]  /*bd50*/  SYNCS.ARRIVE.TRANS64 RZ, [R4+URZ+0x31c50], R11 ;  /* 0x031c500b04ff79a7 */ /* 0x0001f6000800003f */
[----:B0-----:R-:W-:Y:S05]  /*bd60*/  @!P0 BRA `(.L_x_9979) ;  /* 0x0000000000048947 */ /* 0x001fea0003800000 */
[----:B------:R-:W-:Y:S01]  /*bd70*/  BPT.TRAP 0x1 ;  /* 0x000000040000795c */ /* 0x000fe20000300000 */
.L_x_9979:
[----:B------:R-:W-:Y:S05]  /*bd80*/  BSYNC B1 ;  /* 0x0000000000017941 */ /* 0x000fea0003800000 */
.L_x_9978:
[----:B------:R-:W-:Y:S01]  /*bd90*/  R2UR UR6, R2 ;  /* 0x00000000020672ca */ /* 0x000fe200000e0000 */
[C---:B------:R-:W-:Y:S01]  /*bda0*/  IMAD R11, R16.reuse, 0x6c00, R9 ;  /* 0x00006c00100b7824 */ /* 0x040fe200078e0209 */
[----:B------:R-:W-:Y:S01]  /*bdb0*/  R2UR UR7, R3 ;  /* 0x00000000030772ca */ /* 0x000fe200000e0000 */
[----:B------:R-:W-:Y:S01]  /*bdc0*/  UIADD3 UR4, UP0, UR38, 0x470, URZ ;  /* 0x0000047026047890 */ /* 0x000fe2000ff1e03f */
[----:B------:R-:W-:Y:S01]  /*bdd0*/  LEA R4, R16, UR36, 0x3 ;  /* 0x0000002410047c11 */ /* 0x000fe2000f8e18ff */
[----:B------:R-:W-:Y:S01]  /*bde0*/  VIADD R13, R11, 0x200 ;  /* 0x000002000b0d7836 */ /* 0x000fe20000000000 */
[----:B------:R-:W-:Y:S01]  /*bdf0*/  R2UR UR10, R12 ;  /* 0x000000000c0a72ca */ /* 0x000fe200000e0000 */
[----:B------:R-:W-:Y:S01]  /*be00*/  IMAD R12, R24, 0x90, RZ ;  /* 0x00000090180c7824 */ /* 0x000fe200078e02ff */
[----:B------:R-:W-:Y:S01]  /*be10*/  PLOP3.LUT P0, PT, PT, PT, PT, 0x80, 0x0 ;  /* 0x000000000000781c */ /* 0x000fe20003f0f070 */
[----:B------:R-:W-:Y:S01]  /*be20*/  VIADD R4, R4, 0x31c50 ;  /* 0x00031c5004047836 */ /* 0x000fe20000000000 */
[----:B------:R-:W-:-:S12]  /*be30*/  UIADD3.X UR5, URZ, UR39, URZ, UP0, !UPT ;  /* 0x000000273f057290 */ /* 0x000fd800087fe43f */
.L_x_9980:
        /* <DEDUP_REMOVED lines=15> */
.L_x_9981:
        /* <DEDUP_REMOVED lines=15> */
.L_x_9982:
        /* <DEDUP_REMOVED lines=10> */
[----:B------:R-:W-:Y:S02]  /*c0c0*/  IMAD.MOV.U32 R18, RZ, RZ, R5 ;  /* 0x000000ffff127224 */ /* 0x000fe400078e0005 */
[----:B------:R-:W-:-:S07]  /*c0d0*/  IMAD.MOV.U32 R24, RZ, RZ, R0 ;  /* 0x000000ffff187224 */ /* 0x000fce00078e0000 */
.L_x_9967:
[----:B------:R-:W-:Y:S05]  /*c0e0*/  BSYNC B0 ;  /* 0x0000000000007941 */ /* 0x000fea0003800000 */
.L_x_9966:
[----:B------:R-:W2:Y:S01]  /*c0f0*/  LDL.LU R0, [R1] ;  /* 0x0000000001007983 */ /* 0x000ea20000300800 */
[----:B------:R-:W-:Y:S02]  /*c100*/  IMAD.MOV.U32 R16, RZ, RZ, R7 ;  /* 0x000000ffff107224 */ /* 0x000fe400078e0007 */
[----:B------:R-:W-:Y:S02]  /*c110*/  IMAD.MOV.U32 R23, RZ, RZ, R10 ;  /* 0x000000ffff177224 */ /* 0x000fe400078e000a */
[----:B--2---:R-:W-:-:S07]  /*c120*/  VIADD R0, R0, 0xfffffffd ;  /* 0xfffffffd00007836 */ /* 0x004fce0000000000 */
.L_x_9965:
[----:B------:R-:W-:Y:S01]  /*c130*/  IMAD.MOV R3, RZ, RZ, -R6 ;  /* 0x000000ffff037224 */ /* 0x000fe200078e0a06 */
[----:B------:R-:W-:Y:S04]  /*c140*/  BSSY B0, `(.L_x_9964) ;  /* 0x0000160000007945 */ /* 0x000fe80003800000 */
[----:B------:R-:W-:-:S13]  /*c150*/  ISETP.NE.AND P0, PT, R28, R3, PT ;  /* 0x000000031c00720c */ /* 0x000fda0003f05270 */
[----:B------:R-:W-:Y:S05]  /*c160*/  @!P0 BRA `(.L_x_9983) ;  /* 0x0000001400748947 */ /* 0x000fea0003800000 */
[----:B------:R-:W-:-:S07]  /*c170*/  IMAD.MOV.U32 R4, RZ, RZ, R18 ;  /* 0x000000ffff047224 */ /* 0x000fce00078e0012 */
.L_x_10018:
        /* <DEDUP_REMOVED lines=22> */
[----:B------:R-:W-:Y:S01]  /*c2e0*/  IMAD.WIDE.U32 R2, R22, UR4, R2 ;  /* 0x0000000416027c25 */ /* 0x000fe2000f8e0002 */
[----:B------:R-:W-:-:S03]  /*c2f0*/  ULDC.64 UR4, c[0x0][0x418] ;  /* 0x0001060000047ab9 */ /* 0x000fc60000000a00 */
[----:B------:R-:W-:Y:S01]  /*c300*/  IMAD.IADD R3, R4, 0x1, R3 ;  /* 0x0000000104037824 */ /* 0x000fe200078e0203 */
[----:B------:R-:W-:Y:S01]  /*c310*/  LEA R4, P0, R2, UR4, 0x2 ;  /* 0x0000000402047c11 */ /* 0x000fe2000f8010ff */
[----:B------:R-:W-:-:S03]  /*c320*/  IMAD R10, R5, R10, R0 ;  /* 0x0000000a050a7224 */ /* 0x000fc600078e0200 */
[----:B------:R-:W-:-:S05]  /*c330*/  LEA.HI.X R5, R2, UR5, R3, 0x2, P0 ;  /* 0x0000000502057c11 */ /* 0x000fca00080f1403 */
[----:B------:R0:W5:Y:S04]  /*c340*/  LDG.E R4, desc[UR60][R4.64] ;  /* 0x0000003c04047981 */ /* 0x000168000c1e1900 */
.L_x_9986:
[----:B------:R-:W-:Y:S01]  /*c350*/  LEA R3, R6, UR36, 0x3 ;  /* 0x0000002406037c11 */ /* 0x000fe2000f8e18ff */
[----:B------:R-:W-:Y:S01]  /*c360*/  BSSY B2, `(.L_x_9987) ;  /* 0x0000004000027945 */ /* 0x000fe20003800000 */
[----:B------:R-:W-:-:S04]  /*c370*/  SHF.L.U32 R2, R7, 0x1f, RZ ;  /* 0x0000001f07027819 */ /* 0x000fc800000006ff */
[----:B------:R-:W1:Y:S02]  /*c380*/  SYNCS.PHASECHK.TRANS64.TRYWAIT P0, [R3+URZ+0x31c40], R2 ;  /* 0x031c4002030075a7 */ /* 0x000e64000800017f */
[----:B-1----:R-:W-:Y:S05]  /*c390*/  @!P0 BRA `(.L_x_9988) ;  /* 0x0000002800448947 */ /* 0x002fea0003800000 */
.L_x_10065:
[----:B------:R-:W-:Y:S05]  /*c3a0*/  BSYNC B2 ;  /* 0x0000000000027941 */ /* 0x000fea0003800000 */
.L_x_9987:
        /* <DEDUP_REMOVED lines=12> */
.L_x_9990:
[----:B------:R-:W-:Y:S05]  /*c470*/  BSYNC B2 ;  /* 0x0000000000027941 */ /* 0x000fea0003800000 */
.L_x_9989:
        /* <DEDUP_REMOVED lines=11> */
.L_x_9991:
        /* <DEDUP_REMOVED lines=16> */
.L_x_9992:
        /* <DEDUP_REMOVED lines=16> */
.L_x_9993:
        /* <DEDUP_REMOVED lines=15> */
.L_x_10066:
[----:B------:R-:W-:Y:S05]  /*c820*/  BSYNC B2 ;  /* 0x0000000000027941 */ /* 0x000fea0003800000 */
.L_x_9994:
        /* <DEDUP_REMOVED lines=11> */
.L_x_9997:
[----:B------:R-:W-:Y:S05]  /*c8e0*/  BSYNC B2 ;  /* 0x0000000000027941 */ /* 0x000fea0003800000 */
.L_x_9996:
        /* <DEDUP_REMOVED lines=10> */
.L_x_9998:
        /* <DEDUP_REMOVED lines=12> */
[----:B------:R-:W-:Y:S01]  /*ca50*/  R2UR UR10, R11 ;  /* 0x000000000b0a72ca */ /* 0x000fe200000e0000 */
[----:B------:R-:W-:Y:S01]  /*ca60*/  VIADD R11, R16, 0x2600 ;  /* 0x00002600100b7836 */ /* 0x000fe20000000000 */
[----:B------:R-:W-:-:S13]  /*ca70*/  PLOP3.LUT P0, PT, PT, PT, PT, 0x80, 0x0 ;  /* 0x000000000000781c */ /* 0x000fda0003f0f070 */
.L_x_9999:
        /* <DEDUP_REMOVED lines=15> */
.L_x_10000:
        /* <DEDUP_REMOVED lines=12> */
.L_x_9985:
[----:B------:R-:W-:Y:S05]  /*cc30*/  BSYNC B1 ;  /* 0x0000000000017941 */ /* 0x000fea0003800000 */
.L_x_9984:
        /* <DEDUP_REMOVED lines=9> */
[----:B------:R-:W-:-:S12]  /*ccd0*/  VIADD R10, R0, 0xffffffff ;  /* 0xffffffff000a7836 */ /* 0x000fd80000000000 */
[----:B------:R-:W-:Y:S05]  /*cce0*/  @!P1 BRA `(.L_x_10003) ;  /* 0x0000000000489947 */ /* 0x000fea0003800000 */
[----:B------:R-:W0:Y:S01]  /*ccf0*/  LDC R4, c[0x0][0x43c] ;  /* 0x00010f00ff047b82 */ /* 0x000e220000000800 */
        /* <DEDUP_REMOVED lines=9> */
[----:B------:R-:W-:-:S04]  /*cd90*/  IMAD R4, R25, UR4, RZ ;  /* 0x0000000419047c24 */ /* 0x000fc8000f8e02ff */
[C---:B------:R-:W-:Y:S02]  /*cda0*/  IMAD R4, R22.reuse, UR5, R4 ;  /* 0x0000000516047c24 */ /* 0x040fe4000f8e0204 */
[----:B------:R-:W-:Y:S01]  /*cdb0*/  IMAD.WIDE.U32 R2, R22, UR4, R2 ;  /* 0x0000000416027c25 */ /* 0x000fe2000f8e0002 */
[----:B------:R-:W-:-:S03]  /*cdc0*/  ULDC.64 UR4, c[0x0][0x418] ;  /* 0x0001060000047ab9 */ /* 0x000fc60000000a00 */
[----:B------:R-:W-:Y:S01]  /*cdd0*/  IMAD.IADD R3, R4, 0x1, R3 ;  /* 0x0000000104037824 */ /* 0x000fe200078e0203 */
[----:B------:R-:W-:-:S04]  /*cde0*/  LEA R4, P0, R2, UR4, 0x2 ;  /* 0x0000000402047c11 */ /* 0x000fc8000f8010ff */
[----:B------:R-:W-:-:S05]  /*cdf0*/  LEA.HI.X R5, R2, UR5, R3, 0x2, P0 ;  /* 0x0000000502057c11 */ /* 0x000fca00080f1403 */
[----:B------:R0:W5:Y:S04]  /*ce00*/  LDG.E R4, desc[UR60][R4.64] ;  /* 0x0000003c04047981 */ /* 0x000168000c1e1900 */
.L_x_10003:
[----:B------:R-:W-:Y:S01]  /*ce10*/  LEA R2, R16, UR36, 0x3 ;  /* 0x0000002410027c11 */ /* 0x000fe2000f8e18ff */
[----:B------:R-:W-:Y:S01]  /*ce20*/  BSSY B2, `(.L_x_10004) ;  /* 0x0000004000027945 */ /* 0x000fe20003800000 */
[----:B------:R-:W-:-:S04]  /*ce30*/  SHF.L.U32 R3, R23, 0x1f, RZ ;  /* 0x0000001f17037819 */ /* 0x000fc800000006ff */
[----:B------:R-:W1:Y:S02]  /*ce40*/  SYNCS.PHASECHK.TRANS64.TRYWAIT P0, [R2+URZ+0x31c40], R3 ;  /* 0x031c4003020075a7 */ /* 0x000e64000800017f */
[----:B-1----:R-:W-:Y:S05]  /*ce50*/  @!P0 BRA `(.L_x_10005) ;  /* 0x0000001c00bc8947 */ /* 0x002fea0003800000 */
.L_x_10067:
[----:B------:R-:W-:Y:S05]  /*ce60*/  BSYNC B2 ;  /* 0x0000000000027941 */ /* 0x000fea0003800000 */
.L_x_10004:
        /* <DEDUP_REMOVED lines=12> */
.L_x_10007:
[----:B------:R-:W-:Y:S05]  /*cf30*/  BSYNC B2 ;  /* 0x0000000000027941 */ /* 0x000fea0003800000 */
.L_x_10006:
        /* <DEDUP_REMOVED lines=12> */
.L_x_10008:
        /* <DEDUP_REMOVED lines=16> */
.L_x_10009:
        /* <DEDUP_REMOVED lines=16> */
.L_x_10010:
        /* <DEDUP_REMOVED lines=15> */
.L_x_10068:
[----:B------:R-:W-:Y:S05]  /*d2f0*/  BSYNC B2 ;  /* 0x0000000000027941 */ /* 0x000fea0003800000 */
.L_x_10011:
        /* <DEDUP_REMOVED lines=11> */
.L_x_10014:
[----:B------:R-:W-:Y:S05]  /*d3b0*/  BSYNC B2 ;  /* 0x0000000000027941 */ /* 0x000fea0003800000 */
.L_x_10013:
        /* <DEDUP_REMOVED lines=10> */
.L_x_10015:
        /* <DEDUP_REMOVED lines=15> */
.L_x_10016:
        /* <DEDUP_REMOVED lines=15> */
.L_x_10017:
        /* <DEDUP_REMOVED lines=12> */
.L_x_10002:
[----:B------:R-:W-:Y:S05]  /*d700*/  BSYNC B1 ;  /* 0x0000000000017941 */ /* 0x000fea0003800000 */
.L_x_10001:
[C---:B------:R-:W-:Y:S01]  /*d710*/  ISETP.GT.AND P0, PT, R0.reuse, 0x1, PT ;  /* 0x000000010000780c */ /* 0x040fe20003f04270 */
[----:B------:R-:W-:-:S12]  /*d720*/  VIADD R0, R0, 0xfffffffe ;  /* 0xfffffffe00007836 */ /* 0x000fd80000000000 */
[----:B------:R-:W-:Y:S05]  /*d730*/  @P0 BRA `(.L_x_10018) ;  /* 0xffffffe800900947 */ /* 0x000fea000383ffff */
.L_x_9983:
[----:B------:R-:W-:Y:S05]  /*d740*/  BSYNC B0 ;  /* 0x0000000000007941 */ /* 0x000fea0003800000 */
.L_x_9964:
[----:B------:R-:W-:Y:S01]  /*d750*/  LOP3.LUT P0, RZ, R19, 0x2, RZ, 0xc0, !PT ;  /* 0x0000000213ff7812 */ /* 0x000fe2000780c0ff */
[----:B------:R-:W-:-:S12]  /*d760*/  BSSY B0, `(.L_x_10019) ;  /* 0x0000047000007945 */ /* 0x000fd80003800000 */
[----:B------:R-:W-:Y:S05]  /*d770*/  @!P0 BRA `(.L_x_10020) ;  /* 0x0000000400148947 */ /* 0x000fea0003800000 */
[----:B0-----:R-:W0:Y:S01]  /*d780*/  S2R R0, SR_TID.X ;  /* 0x0000000000007919 */ /* 0x001e220000002100 */
[----:B------:R-:W-:Y:S01]  /*d790*/  LEA R3, R16, UR36, 0x3 ;  /* 0x0000002410037c11 */ /* 0x000fe2000f8e18ff */
[----:B------:R-:W-:Y:S01]  /*d7a0*/  BSSY B1, `(.L_x_10021) ;  /* 0x0000006000017945 */ /* 0x000fe20003800000 */
[----:B0-----:R-:W-:Y:S02]  /*d7b0*/  LOP3.LUT R2, R0, 0x7f, RZ, 0xc0, !PT ;  /* 0x0000007f00027812 */ /* 0x001fe400078ec0ff */
[----:B------:R-:W-:Y:S02]  /*d7c0*/  SHF.L.U32 R0, R23, 0x1f, RZ ;  /* 0x0000001f17007819 */ /* 0x000fe400000006ff */
[----:B------:R-:W-:Y:S02]  /*d7d0*/  ISETP.NE.AND P1, PT, R2, RZ, PT ;  /* 0x000000ff0200720c */ /* 0x000fe40003f25270 */
[----:B------:R-:W0:Y:S02]  /*d7e0*/  SYNCS.PHASECHK.TRANS64.TRYWAIT P0, [R3+URZ+0x31c60], R0 ;  /* 0x031c6000030075a7 */ /* 0x000e24000800017f */
[----:B0-----:R-:W-:Y:S09]  /*d7f0*/  @!P0 BRA `(.L_x_10022) ;  /* 0x00000014007c8947 */ /* 0x001ff20003800000 */
.L_x_10069:
[----:B------:R-:W-:Y:S05]  /*d800*/  BSYNC B1 ;  /* 0x0000000000017941 */ /* 0x000fea0003800000 */
.L_x_10021:
        /* <DEDUP_REMOVED lines=9> */
.L_x_10024:
[----:B------:R-:W-:Y:S05]  /*d8a0*/  BSYNC B1 ;  /* 0x0000000000017941 */ /* 0x000fea0003800000 */
.L_x_10023:
[----:B------:R-:W-:Y:S01]  /*d8b0*/  IMAD R9, R16, 0x6c00, R9 ;  /* 0x00006c0010097824 */ /* 0x000fe200078e0209 */
[----:B------:R-:W-:Y:S01]  /*d8c0*/  UIADD3 UR4, UP0, UR38, 0x470, URZ ;  /* 0x0000047026047890 */ /* 0x000fe2000ff1e03f */
[----:B0-----:R-:W-:Y:S01]  /*d8d0*/  VIADD R0, R3, 0x31c50 ;  /* 0x00031c5003007836 */ /* 0x001fe20000000000 */
[----:B------:R-:W-:Y:S01]  /*d8e0*/  PLOP3.LUT P0, PT, PT, PT, PT, 0x80, 0x0 ;  /* 0x000000000000781c */ /* 0x000fe20003f0f070 */
[----:B------:R-:W-:Y:S01]  /*d8f0*/  IMAD R3, R24, 0x90, RZ ;  /* 0x0000009018037824 */ /* 0x000fe200078e02ff */
[----:B------:R-:W-:Y:S01]  /*d900*/  UIADD3.X UR5, URZ, UR39, URZ, UP0, !UPT ;  /* 0x000000273f057290 */ /* 0x000fe200087fe43f */
[----:B------:R-:W-:Y:S01]  /*d910*/  VIADD R2, R9, 0x200 ;  /* 0x0000020009027836 */ /* 0x000fe20000000000 */
[----:B------:R-:W-:Y:S01]  /*d920*/  UMOV UR6, 0x0 ;  /* 0x0000000000067882 */ /* 0x000fe20000000000 */
[----:B------:R-:W-:Y:S01]  /*d930*/  UMOV UR7, 0x14f00000 ;  /* 0x14f0000000077882 */ /* 0x000fe20000000000 */
[----:B------:R-:W-:-:S08]  /*d940*/  UMOV UR10, URZ ;  /* 0x0000003f000a7c82 */ /* 0x000fd00008000000 */
.L_x_10025:
        /* <DEDUP_REMOVED lines=15> */
.L_x_10026:
        /* <DEDUP_REMOVED lines=15> */
.L_x_10027:
        /* <DEDUP_REMOVED lines=10> */
.L_x_10020:
[----:B------:R-:W-:Y:S05]  /*dbd0*/  BSYNC B0 ;  /* 0x0000000000007941 */ /* 0x000fea0003800000 */
.L_x_10019:
[----:B------:R-:W2:Y:S01]  /*dbe0*/  LDL.LU R4, [R1+0x4] ;  /* 0x0000040001047983 */ /* 0x000ea20000300800 */
[----:B------:R-:W-:-:S03]  /*dbf0*/  ULDC UR4, c[0x0][0xc34] ;  /* 0x00030d0000047ab9 */ /* 0x000fc60000000800 */
[----:B------:R-:W3:Y:S01]  /*dc00*/  LDL.LU R2, [R1+0x18] ;  /* 0x0000180001027983 */ /* 0x000ee20000300800 */
[----:B------:R-:W-:-:S05]  /*dc10*/  VIADD R16, R16, 0x1 ;  /* 0x0000000110107836 */ /* 0x000fca0000000000 */
[----:B------:R-:W-:-:S04]  /*dc20*/  ISETP.NE.AND P0, PT, R16, 0x2, PT ;  /* 0x000000021000780c */ /* 0x000fc80003f05270 */
[----:B0-----:R-:W-:Y:S02]  /*dc30*/  SEL R0, RZ, 0x1, P0 ;  /* 0x00000001ff007807 */ /* 0x001fe40000000000 */
[----:B------:R-:W-:Y:S02]  /*dc40*/  SEL R16, R16, RZ, P0 ;  /* 0x000000ff10107207 */ /* 0x000fe40000000000 */
[----:B------:R-:W-:Y:S01]  /*dc50*/  LOP3.LUT R23, R23, R0, RZ, 0x3c, !PT ;  /* 0x0000000017177212 */ /* 0x000fe200078e3cff */
[----:B--2---:R-:W-:Y:S02]  /*dc60*/  VIADD R4, R4, UR37 ;  /* 0x0000002504047c36 */ /* 0x004fe40008000000 */
[----:B---3--:R-:W-:-:S03]  /*dc70*/  VIADD R2, R2, 0x1 ;  /* 0x0000000102027836 */ /* 0x008fc60000000000 */
[----:B------:R1:W-:Y:S01]  /*dc80*/  STL [R1+0x4], R4 ;  /* 0x0000040401007387 */ /* 0x0003e20000100800 */
[----:B------:R-:W-:-:S03]  /*dc90*/  ISETP.GE.AND P1, PT, R4, UR4, PT ;  /* 0x0000000404007c0c */ /* 0x000fc6000bf26270 */
[----:B------:R1:W-:Y:S10]  /*dca0*/  STL [R1+0x18], R2 ;  /* 0x0000180201007387 */ /* 0x0003f40000100800 */
[----:B-1----:R-:W-:Y:S05]  /*dcb0*/  @!P1 BRA `(.L_x_10028) ;  /* 0xffffffc000489947 */ /* 0x002fea000383ffff */
[----:B------:R-:W-:-:S07]  /*dcc0*/  LOP3.LUT R0, R2, 0x1, RZ, 0xc, !PT ;  /* 0x0000000102007812 */ /* 0x000fce00078e0cff */
.L_x_9950:
[----:B------:R-:W0:Y:S01]  /*dcd0*/  S2R R3, SR_CgaCtaId ;  /* 0x0000000000037919 */ /* 0x000e220000008800 */
[----:B------:R-:W-:Y:S01]  /*dce0*/  MOV R2, 0x400 ;  /* 0x0000040000027802 */ /* 0x000fe20000000f00 */
[----:B------:R-:W-:Y:S01]  /*dcf0*/  BSSY B0, `(.L_x_10029) ;  /* 0x0000005000007945 */ /* 0x000fe20003800000 */
[----:B------:R-:W-:Y:S02]  /*dd00*/  SHF.L.U32 R0, R0, 0x1f, RZ ;  /* 0x0000001f00007819 */ /* 0x000fe400000006ff */
[----:B0-----:R-:W-:-:S04]  /*dd10*/  LEA R7, R3, R2, 0x18 ;  /* 0x0000000203077211 */ /* 0x001fc800078ec0ff */
[----:B------:R-:W0:Y:S02]  /*dd20*/  SYNCS.PHASECHK.TRANS64.TRYWAIT P0, [R7+URZ+0x31c20], R0 ;  /* 0x031c2000070075a7 */ /* 0x000e24000800017f */
[----:B0-----:R-:W-:Y:S05]  /*dd30*/  @!P0 BRA `(.L_x_10030) ;  /* 0x0000001000408947 */ /* 0x001fea0003800000 */
.L_x_10070:
[----:B------:R-:W-:Y:S05]  /*dd40*/  BSYNC B0 ;  /* 0x0000000000007941 */ /* 0x000fea0003800000 */
.L_x_10029:
[----:B------:R-:W-:-:S03]  /*dd50*/  UMOV UR4, 0xffffffff ;  /* 0xffffffff00047882 */ /* 0x000fc60000000000 */
[----:B------:R-:W-:Y:S05]  /*dd60*/  BRA.DIV UR4, `(.L_x_10031) ;  /* 0x0000001204487947 */ /* 0x000fea000b800000 */
[----:B0-----:R-:W0:Y:S02]  /*dd70*/  S2R R0, SR_TID.X ;  /* 0x0000000000007919 */ /* 0x001e240000002100 */
[----:B0-----:R-:W-:-:S04]  /*dd80*/  SHF.R.U32.HI R0, RZ, 0x5, R0 ;  /* 0x00000005ff007819 */ /* 0x001fc80000011600 */
[----:B------:R-:W-:-:S05]  /*dd90*/  LOP3.LUT R0, R0, 0x3, RZ, 0xc0, !PT ;  /* 0x0000000300007812 */ /* 0x000fca00078ec0ff */
[----:B------:R0:W1:Y:S02]  /*dda0*/  SHFL.IDX PT, R14, R0, RZ, 0x1f ;  /* 0x00001fff000e7589 */ /* 0x00006400000e0000 */
.L_x_10073:
[----:B-1----:R-:W-:Y:S01]  /*ddb0*/  ISETP.NE.AND P0, PT, R14, RZ, PT ;  /* 0x000000ff0e00720c */ /* 0x002fe20003f05270 */
[----:B------:R-:W-:-:S12]  /*ddc0*/  BSSY B0, `(.L_x_10032) ;  /* 0x0000024000007945 */ /* 0x000fd80003800000 */
[----:B------:R-:W-:Y:S05]  /*ddd0*/  @P0 BRA `(.L_x_10033) ;  /* 0x0000000000880947 */ /* 0x000fea0003800000 */
[----:B------:R-:W-:-:S03]  /*dde0*/  UMOV UR4, 0xffffffff ;  /* 0xffffffff00047882 */ /* 0x000fc60000000000 */
[----:B------:R-:W-:Y:S05]  /*ddf0*/  BRA.DIV UR4, `(.L_x_10034) ;  /* 0x0000001204587947 */ /* 0x000fea000b800000 */
[----:B------:R-:W-:-:S13]  /*de00*/  ELECT P6, URZ, PT ;  /* 0x00000000003f782f */ /* 0x000fda00038c0000 */
.L_x_10076:
[----:B------:R-:W-:Y:S05]  /*de10*/  @!P6 BRA `(.L_x_10033) ;  /* 0x000000000078e947 */ /* 0x000fea0003800000 */
[----:B0-----:R-:W2:Y:S02]  /*de20*/  LDL.LU R0, [R1+0x24] ;  /* 0x0000240001007983 */ /* 0x001ea40000300800 */
[----:B--2---:R-:W-:-:S04]  /*de30*/  LOP3.LUT R0, R0, 0x2, RZ, 0xfc, !PT ;  /* 0x0000000200007812 */ /* 0x004fc800078efcff */
[----:B------:R-:W-:-:S13]  /*de40*/  ISETP.NE.AND P2, PT, R0, 0x3, PT ;  /* 0x000000030000780c */ /* 0x000fda0003f45270 */
[----:B------:R-:W-:Y:S05]  /*de50*/  @!P2 BRA `(.L_x_10035) ;  /* 0x000000000004a947 */ /* 0x000fea0003800000 */
[----:B------:R-:W-:Y:S01]  /*de60*/  BPT.TRAP 0x1 ;  /* 0x000000040000795c */ /* 0x000fe20000300000 */
.L_x_10035:
[----:B------:R-:W-:Y:S01]  /*de70*/  VIADD R3, R7, 0x31c40 ;  /* 0x00031c4007037836 */ /* 0x000fe20000000000 */
[----:B------:R-:W-:Y:S01]  /*de80*/  SHF.L.U32 R4, R23, 0x1f, RZ ;  /* 0x0000001f17047819 */ /* 0x000fe200000006ff */
[C---:B------:R-:W-:Y:S02]  /*de90*/  VIADD R0, R16.reuse, 0x1 ;  /* 0x0000000110007836 */ /* 0x040fe40000000000 */
[----:B------:R-:W-:-:S03]  /*dea0*/  IMAD R5, R16, 0x8, R3 ;  /* 0x0000000810057824 */ /* 0x000fc600078e0203 */
        /* <DEDUP_REMOVED lines=8> */
.L_x_10077:
[----:B------:R-:W1:Y:S02]  /*df30*/  SYNCS.PHASECHK.TRANS64.TRYWAIT P0, [R3+URZ], R0 ;  /* 0x00000000030075a7 */ /* 0x000e64000800017f */
[----:B-1----:R-:W-:Y:S05]  /*df40*/  @!P0 BRA `(.L_x_10037) ;  /* 0x0000001000388947 */ /* 0x002fea0003800000 */
.L_x_10078:
[----:B------:R-:W-:Y:S05]  /*df50*/  @!P2 BRA `(.L_x_10038) ;  /* 0x000000000004a947 */ /* 0x000fea0003800000 */
[----:B------:R-:W-:Y:S01]  /*df60*/  BPT.TRAP 0x1 ;  /* 0x000000040000795c */ /* 0x000fe20000300000 */
.L_x_10038:
[----:B-1----:R-:W-:-:S04]  /*df70*/  VIADD R3, R7, 0x31c60 ;  /* 0x00031c6007037836 */ /* 0x002fc80000000000 */
[----:B0-----:R-:W-:-:S04]  /*df80*/  IMAD R5, R16, 0x8, R3 ;  /* 0x0000000810057824 */ /* 0x001fc800078e0203 */
[----:B------:R-:W0:Y:S02]  /*df90*/  SYNCS.PHASECHK.TRANS64.TRYWAIT P0, [R5+URZ], R4 ;  /* 0x00000004050075a7 */ /* 0x000e24000800017f */
[----:B0-----:R-:W-:Y:S05]  /*dfa0*/  @!P0 BRA `(.L_x_10039) ;  /* 0x0000001000348947 */ /* 0x001fea0003800000 */
.L_x_10079:
[----:B------:R-:W-:-:S07]  /*dfb0*/  IMAD R3, R6, 0x8, R3 ;  /* 0x0000000806037824 */ /* 0x000fce00078e0203 */
.L_x_10040:
[----:B-1----:R1:W2:Y:S02]  /*dfc0*/  SYNCS.PHASECHK.TRANS64.TRYWAIT P0, [R3+URZ], R0 ;  /* 0x00000000030075a7 */ /* 0x0022a4000800017f */
[----:B--2---:R-:W-:Y:S05]  /*dfd0*/  @!P0 NANOSLEEP.SYNCS 0x989680 ;  /* 0x009896800000895d */ /* 0x004fea0003900000 */
[----:B------:R-:W2:Y:S02]  /*dfe0*/  @!P0 SYNCS.PHASECHK.TRANS64 P0, [R3+URZ], R0 ;  /* 0x00000000030085a7 */ /* 0x000ea4000800007f */
[----:B--2---:R-:W-:Y:S05]  /*dff0*/  @!P0 BRA `(.L_x_10040) ;  /* 0xfffffffc00f08947 */ /* 0x004fea000383ffff */
.L_x_10033:
[----:B------:R-:W-:Y:S05]  /*e000*/  BSYNC B0 ;  /* 0x0000000000007941 */ /* 0x000fea0003800000 */
.L_x_10032:
[----:B------:R-:W-:Y:S05]  /*e010*/  EXIT ;  /* 0x000000000000794d */ /* 0x000fea0003800000 */
.L_x_9926:
[----:B0-----:R-:W-:-:S04]  /*e020*/  IMAD.U32 R3, RZ, RZ, UR37 ;  /* 0x00000025ff037e24 */ /* 0x001fc8000f8e00ff */
[----:B------:R0:W1:Y:S03]  /*e030*/  SYNCS.PHASECHK.TRANS64.TRYWAIT P1, [R3+URZ+0x31c00], R0 ;  /* 0x031c0000030075a7 */ /* 0x000066000802017f */
[----:B-1----:R-:W-:Y:S05]  /*e040*/  @!P1 NANOSLEEP.SYNCS 0x989680 ;  /* 0x009896800000995d */ /* 0x002fea0003900000 */
[----:B------:R-:W1:Y:S02]  /*e050*/  @!P1 SYNCS.PHASECHK.TRANS64 P1, [R3+URZ+0x31c00], R0 ;  /* 0x031c0000030095a7 */ /* 0x000e64000802007f */
[----:B-1----:R-:W-:Y:S05]  /*e060*/  @!P1 BRA `(.L_x_9926) ;  /* 0xfffffffc00ec9947 */ /* 0x002fea000383ffff */
[----:B------:R-:W-:Y:S05]  /*e070*/  BRA `(.L_x_10041) ;  /* 0xffffff3000907947 */ /* 0x000fea000383ffff */
.L_x_9930:
[----:B-1----:R1:W2:Y:S02]  /*e080*/  SYNCS.PHASECHK.TRANS64.TRYWAIT P2, [R4+URZ+0x31c30], R3 ;  /* 0x031c3003040075a7 */ /* 0x0022a4000804017f */
[----:B--2---:R-:W-:Y:S05]  /*e090*/  @!P2 NANOSLEEP.SYNCS 0x989680 ;  /* 0x009896800000a95d */ /* 0x004fea0003900000 */
[----:B------:R-:W2:Y:S02]  /*e0a0*/  @!P2 SYNCS.PHASECHK.TRANS64 P2, [R4+URZ+0x31c30], R3 ;  /* 0x031c30030400a5a7 */ /* 0x000ea4000804007f */
[----:B--2---:R-:W-:Y:S05]  /*e0b0*/  @!P2 BRA `(.L_x_9930) ;  /* 0xfffffffc00f0a947 */ /* 0x004fea000383ffff */
[----:B------:R-:W-:Y:S05]  /*e0c0*/  BRA `(.L_x_9929) ;  /* 0xffffff3000b47947 */ /* 0x000fea000383ffff */
.L_x_9935:
[----:B-1----:R-:W-:-:S04]  /*e0d0*/  IMAD.U32 R3, RZ, RZ, UR4 ;  /* 0x00000004ff037e24 */ /* 0x002fc8000f8e00ff */
[----:B------:R1:W2:Y:S03]  /*e0e0*/  SYNCS.PHASECHK.TRANS64.TRYWAIT P2, [R3+URZ+0x31c30], R0 ;  /* 0x031c3000030075a7 */ /* 0x0002a6000804017f */
[----:B--2---:R-:W-:Y:S05]  /*e0f0*/  @!P2 NANOSLEEP.SYNCS 0x989680 ;  /* 0x009896800000a95d */ /* 0x004fea0003900000 */
[----:B------:R-:W2:Y:S02]  /*e100*/  @!P2 SYNCS.PHASECHK.TRANS64 P2, [R3+URZ+0x31c30], R0 ;  /* 0x031c30000300a5a7 */ /* 0x000ea4000804007f */
[----:B--2---:R-:W-:Y:S05]  /*e110*/  @!P2 BRA `(.L_x_9935) ;  /* 0xfffffffc00eca947 */ /* 0x004fea000383ffff */
[----:B------:R-:W-:Y:S05]  /*e120*/  BRA `(.L_x_9932) ;  /* 0xffffff68009c7947 */ /* 0x000fea000383ffff */
.L_x_9939:
[----:B-1----:R-:W-:-:S04]  /*e130*/  IMAD.U32 R3, RZ, RZ, UR4 ;  /* 0x00000004ff037e24 */ /* 0x002fc8000f8e00ff */
[----:B------:R1:W2:Y:S03]  /*e140*/  SYNCS.PHASECHK.TRANS64.TRYWAIT P2, [R3+URZ+0x31c50], R0 ;  /* 0x031c5000030075a7 */ /* 0x0002a6000804017f */
[----:B--2---:R-:W-:Y:S05]  /*e150*/  @!P2 NANOSLEEP.SYNCS 0x989680 ;  /* 0x009896800000a95d */ /* 0x004fea0003900000 */
[----:B------:R-:W2:Y:S02]  /*e160*/  @!P2 SYNCS.PHASECHK.TRANS64 P2, [R3+URZ+0x31c50], R0 ;  /* 0x031c50000300a5a7 */ /* 0x000ea4000804007f */
[----:B--2---:R-:W-:Y:S05]  /*e170*/  @!P2 BRA `(.L_x_9939) ;  /* 0xfffffffc00eca947 */ /* 0x004fea000383ffff */
[----:B------:R-:W-:Y:S05]  /*e180*/  BRA `(.L_x_9936) ;  /* 0xffffff8000347947 */ /* 0x000fea000383ffff */
.L_x_9944:
[----:B--2---:R-:W-:-:S04]  /*e190*/  IMAD.U32 R5, RZ, RZ, UR12 ;  /* 0x0000000cff057e24 */ /* 0x004fc8000f8e00ff */
[----:B------:R2:W3:Y:S03]  /*e1a0*/  SYNCS.PHASECHK.TRANS64.TRYWAIT P0, [R5+URZ+0x31c50], R4 ;  /* 0x031c5004050075a7 */ /* 0x0004e6000800017f */
[----:B---3--:R-:W-:Y:S05]  /*e1b0*/  @!P0 NANOSLEEP.SYNCS 0x989680 ;  /* 0x009896800000895d */ /* 0x008fea0003900000 */
[----:B------:R-:W3:Y:S02]  /*e1c0*/  @!P0 SYNCS.PHASECHK.TRANS64 P0, [R5+URZ+0x31c50], R4 ;  /* 0x031c5004050085a7 */ /* 0x000ee4000800007f */
[----:B---3--:R-:W-:Y:S05]  /*e1d0*/  @!P0 BRA `(.L_x_9944) ;  /* 0xfffffffc00ec8947 */ /* 0x008fea000383ffff */
[----:B------:R-:W-:Y:S05]  /*e1e0*/  BRA `(.L_x_9943) ;  /* 0xffffffa0000c7947 */ /* 0x000fea000383ffff */
.L_x_9954:
        /* <DEDUP_REMOVED lines=11> */
.L_x_10043:
[----:B------:R-:W-:Y:S05]  /*e2a0*/  BSYNC B0 ;  /* 0x0000000000007941 */ /* 0x000fea0003800000 */
.L_x_10042:
[----:B------:R-:W-:Y:S05]  /*e2b0*/  BRA `(.L_x_10044) ;  /* 0xffffffc000707947 */ /* 0x000fea000383ffff */
.L_x_9956:
[----:B------:R-:W-:Y:S01]  /*e2c0*/  BSSY B0, `(.L_x_10045) ;  /* 0x0000006000007945 */ /* 0x000fe20003800000 */
[----:B------:R-:W-:-:S07]  /*e2d0*/  IMAD.MOV.U32 R15, RZ, RZ, -0x1 ;  /* 0xffffffffff0f7424 */ /* 0x000fce00078e00ff */
[----:B0-----:R-:W-:Y:S05]  /*e2e0*/  WARPSYNC.COLLECTIVE R15, `(.L_x_10046) ;  /* 0x000000000f0c7348 */ /* 0x001fea0003c00000 */
[----:B------:R-:W-:Y:S02]  /*e2f0*/  ELECT P6, UR62, PT ;  /* 0x00000000003e782f */ /* 0x000fe400038c0000 */
[----:B------:R-:W-:Y:S01]  /*e300*/  MOV R14, UR62 ;  /* 0x0000003e000e7c02 */ /* 0x000fe20008000f00 */
[----:B0-----:R-:W-:Y:S10]  /*e310*/  ENDCOLLECTIVE ;  /* 0x000000000000791b */ /* 0x001ff40003800000 */
.L_x_10046:
[----:B------:R-:W-:Y:S05]  /*e320*/  BSYNC B0 ;  /* 0x0000000000007941 */ /* 0x000fea0003800000 */
.L_x_10045:
[----:B------:R-:W-:Y:S05]  /*e330*/  BRA `(.L_x_10047) ;  /* 0xffffffc000707947 */ /* 0x000fea000383ffff */
.L_x_9958:
[----:B0-----:R0:W1:Y:S02]  /*e340*/  SYNCS.PHASECHK.TRANS64.TRYWAIT P0, [R3+URZ+0x31c40], R0 ;  /* 0x031c4000030075a7 */ /* 0x001064000800017f */
[----:B-1----:R-:W-:Y:S05]  /*e350*/  @!P0 NANOSLEEP.SYNCS 0x989680 ;  /* 0x009896800000895d */ /* 0x002fea0003900000 */
[----:B------:R-:W1:Y:S02]  /*e360*/  @!P0 SYNCS.PHASECHK.TRANS64 P0, [R3+URZ+0x31c40], R0 ;  /* 0x031c4000030085a7 */ /* 0x000e64000800007f */
[----:B-1----:R-:W-:Y:S05]  /*e370*/  @!P0 BRA `(.L_x_9958) ;  /* 0xfffffffc00f08947 */ /* 0x002fea000383ffff */
[----:B------:R-:W-:Y:S05]  /*e380*/  BRA `(.L_x_10048) ;  /* 0xffffffc000cc7947 */ /* 0x000fea000383ffff */
.L_x_9961:
[----:B------:R-:W-:Y:S02]  /*e390*/  IMAD.MOV.U32 R13, RZ, RZ, R4 ;  /* 0x000000ffff0d7224 */ /* 0x000fe400078e0004 */
[----:B------:R-:W-:Y:S02]  /*e3a0*/  IMAD.MOV.U32 R12, RZ, RZ, RZ ;  /* 0x000000ffff0c7224 */ /* 0x000fe400078e00ff */
[----:B------:R-:W-:Y:S02]  /*e3b0*/  IMAD.MOV.U32 R11, RZ, RZ, 0x1c1f ;  /* 0x00001c1fff0b7424 */ /* 0x000fe400078e00ff */
[----:B------:R-:W-:Y:S02]  /*e3c0*/  IMAD.MOV.U32 R15, RZ, RZ, -0x1 ;  /* 0xffffffffff0f7424 */ /* 0x000fe400078e00ff */
[----:B------:R-:W-:-:S07]  /*e3d0*/  IMAD R6, R6, 0xc0, R9 ;  /* 0x000000c006067824 */ /* 0x000fce00078e0209 */
[----:B------:R-:W-:Y:S05]  /*e3e0*/  WARPSYNC.COLLECTIVE R15, `(.L_x_10049) ;  /* 0x000000000f087348 */ /* 0x000fea0003c00000 */
[----:B------:R0:W1:Y:S02]  /*e3f0*/  SHFL.IDX P6, R14, R13, R12, R11 ;  /* 0x0000000c0d0e7389 */ /* 0x00006400000c000b */
[----:B01----:R-:W-:Y:S01]  /*e400*/  ENDCOLLECTIVE ;  /* 0x000000000000791b */ /* 0x003fe20003800000 */
.L_x_10049:
[----:B------:R-:W-:Y:S02]  /*e410*/  IMAD.MOV.U32 R13, RZ, RZ, R0 ;  /* 0x000000ffff0d7224 */ /* 0x000fe400078e0000 */
[----:B------:R-:W-:-:S07]  /*e420*/  IMAD.MOV.U32 R2, RZ, RZ, R14 ;  /* 0x000000ffff027224 */ /* 0x000fce00078e000e */
[----:B------:R-:W-:Y:S05]  /*e430*/  WARPSYNC.COLLECTIVE R15, `(.L_x_10050) ;  /* 0x000000000f087348 */ /* 0x000fea0003c00000 */
[----:B------:R0:W1:Y:S02]  /*e440*/  SHFL.IDX P6, R14, R13, R12, R11 ;  /* 0x0000000c0d0e7389 */ /* 0x00006400000c000b */
[----:B01----:R-:W-:Y:S01]  /*e450*/  ENDCOLLECTIVE ;  /* 0x000000000000791b */ /* 0x003fe20003800000 */
.L_x_10050:
[----:B------:R-:W-:Y:S02]  /*e460*/  ULDC UR4, c[0x0][0x288] ;  /* 0x0000a20000047ab9 */ /* 0x000fe40000000800 */
[----:B------:R-:W-:Y:S02]  /*e470*/  IMAD R5, R10, UR4, RZ ;  /* 0x000000040a057c24 */ /* 0x000fe4000f8e02ff */
[----:B------:R-:W-:-:S03]  /*e480*/  VIADD R10, R6, 0x20 ;  /* 0x00000020060a7836 */ /* 0x000fc60000000000 */
[----:B------:R-:W-:Y:S01]  /*e490*/  ISETP.GE.AND P4, PT, R6, R5, PT ;  /* 0x000000050600720c */ /* 0x000fe20003f86270 */
[----:B------:R-:W-:Y:S02]  /*e4a0*/  IMAD.MOV.U32 R13, RZ, RZ, R4 ;  /* 0x000000ffff0d7224 */ /* 0x000fe400078e0004 */
[----:B------:R-:W-:Y:S02]  /*e4b0*/  IMAD.MOV.U32 R12, RZ, RZ, 0x1 ;  /* 0x00000001ff0c7424 */ /* 0x000fe400078e00ff */
[----:B------:R-:W-:-:S08]  /*e4c0*/  IMAD.MOV.U32 R3, RZ, RZ, R14 ;  /* 0x000000ffff037224 */ /* 0x000fd000078e000e */
[----:B------:R-:W-:Y:S05]  /*e4d0*/  WARPSYNC.COLLECTIVE R15, `(.L_x_10051) ;  /* 0x000000000f087348 */ /* 0x000fea0003c00000 */
[----:B------:R0:W1:Y:S02]  /*e4e0*/  SHFL.IDX P6, R14, R13, R12, R11 ;  /* 0x0000000c0d0e7389 */ /* 0x00006400000c000b */
[----:B01----:R-:W-:Y:S01]  /*e4f0*/  ENDCOLLECTIVE ;  /* 0x000000000000791b */ /* 0x003fe20003800000 */
.L_x_10051:
[----:B------:R-:W-:-:S05]  /*e500*/  @!P4 LEA R3, P3, R20, R3, 0x1 ;  /* 0x000000031403c211 */ /* 0x000fca00078608ff */
[----:B------:R-:W-:Y:S01]  /*e510*/  @!P4 IMAD.X R2, RZ, RZ, R2, P3 ;  /* 0x000000ffff02c224 */ /* 0x000fe200018e0602 */
[----:B------:R-:W-:-:S04]  /*e520*/  ISETP.GE.AND P3, PT, R10, R5, PT ;  /* 0x000000050a00720c */ /* 0x000fc80003f66270 */
        /* <DEDUP_REMOVED lines=14> */
.L_x_10052:
[----:B------:R-:W-:Y:S02]  /*e610*/  IMAD.MOV.U32 R13, RZ, RZ, R4 ;  /* 0x000000ffff0d7224 */ /* 0x000fe400078e0004 */
[----:B------:R-:W-:Y:S02]  /*e620*/  IMAD.MOV.U32 R12, RZ, RZ, 0x2 ;  /* 0x00000002ff0c7424 */ /* 0x000fe400078e00ff */
[----:B------:R-:W-:-:S07]  /*e630*/  IMAD.MOV.U32 R3, RZ, RZ, R14 ;  /* 0x000000ffff037224 */ /* 0x000fce00078e000e */
[----:B------:R-:W-:Y:S05]  /*e640*/  WARPSYNC.COLLECTIVE R15, `(.L_x_10053) ;  /* 0x000000000f087348 */ /* 0x000fea0003c00000 */
[----:B------:R0:W1:Y:S02]  /*e650*/  SHFL.IDX P6, R14, R13, R12, R11 ;  /* 0x0000000c0d0e7389 */ /* 0x00006400000c000b */
[----:B01----:R-:W-:Y:S01]  /*e660*/  ENDCOLLECTIVE ;  /* 0x000000000000791b */ /* 0x003fe20003800000 */
.L_x_10053:
        /* <DEDUP_REMOVED lines=18> */
.L_x_10054:
[----:B------:R-:W-:Y:S02]  /*e790*/  IMAD.MOV.U32 R13, RZ, RZ, R4 ;  /* 0x000000ffff0d7224 */ /* 0x000fe400078e0004 */
[----:B------:R-:W-:Y:S02]  /*e7a0*/  IMAD.MOV.U32 R12, RZ, RZ, 0x3 ;  /* 0x00000003ff0c7424 */ /* 0x000fe400078e00ff */
[----:B------:R-:W-:-:S07]  /*e7b0*/  IMAD.MOV.U32 R3, RZ, RZ, R14 ;  /* 0x000000ffff037224 */ /* 0x000fce00078e000e */
[----:B------:R-:W-:Y:S05]  /*e7c0*/  WARPSYNC.COLLECTIVE R15, `(.L_x_10055) ;  /* 0x000000000f087348 */ /* 0x000fea0003c00000 */
[----:B------:R0:W1:Y:S02]  /*e7d0*/  SHFL.IDX P6, R14, R13, R12, R11 ;  /* 0x0000000c0d0e7389 */ /* 0x00006400000c000b */
[----:B01----:R-:W-:Y:S01]  /*e7e0*/  ENDCOLLECTIVE ;  /* 0x000000000000791b */ /* 0x003fe20003800000 */
.L_x_10055:
[----:B------:R-:W-:-:S05]  /*e7f0*/  @!P3 LEA R3, P4, R20, R3, 0x1 ;  /* 0x000000031403b211 */ /* 0x000fca00078808ff */
[----:B------:R-:W-:-:S05]  /*e800*/  @!P3 IMAD.X R2, RZ, RZ, R2, P4 ;  /* 0x000000ffff02b224 */ /* 0x000fca00020e0602 */
[-C--:B------:R-:W-:Y:S01]  /*e810*/  @!P3 LOP3.LUT R3, R3, R2.reuse, RZ, 0x3c, !PT ;  /* 0x000000020303b212 */ /* 0x080fe200078e3cff */
[----:B------:R-:W-:Y:S02]  /*e820*/  IMAD.MOV.U32 R13, RZ, RZ, R0 ;  /* 0x000000ffff0d7224 */ /* 0x000fe400078e0000 */
[----:B------:R-:W-:Y:S01]  /*e830*/  VIADD R0, R6, 0x60 ;  /* 0x0000006006007836 */ /* 0x000fe20000000000 */
[----:B------:R-:W-:-:S04]  /*e840*/  @!P3 LOP3.LUT R2, R3, R2, RZ, 0x3c, !PT ;  /* 0x000000020302b212 */ /* 0x000fc800078e3cff */
[----:B------:R-:W-:Y:S01]  /*e850*/  @!P3 LOP3.LUT R3, R3, R2, RZ, 0x3c, !PT ;  /* 0x000000020303b212 */ /* 0x000fe200078e3cff */
[----:B------:R-:W-:-:S07]  /*e860*/  IMAD.MOV.U32 R4, RZ, RZ, R14 ;  /* 0x000000ffff047224 */ /* 0x000fce00078e000e */
[----:B------:R-:W-:Y:S05]  /*e870*/  WARPSYNC.COLLECTIVE R15, `(.L_x_10056) ;  /* 0x000000000f087348 */ /* 0x000fea0003c00000 */
[----:B------:R0:W1:Y:S02]  /*e880*/  SHFL.IDX P6, R14, R13, R12, R11 ;  /* 0x0000000c0d0e7389 */ /* 0x00006400000c000b */
[----:B01----:R-:W-:Y:S01]  /*e890*/  ENDCOLLECTIVE ;  /* 0x000000000000791b */ /* 0x003fe20003800000 */
.L_x_10056:
[----:B------:R-:W-:Y:S01]  /*e8a0*/  @!PT LDS RZ, [RZ] ;  /* 0x00000000fffff984 */ /* 0x000fe20000000800 */
[----:B------:R-:W-:Y:S01]  /*e8b0*/  @!PT LDS RZ, [RZ] ;  /* 0x00000000fffff984 */ /* 0x000fe20000000800 */
[----:B------:R-:W-:Y:S01]  /*e8c0*/  @!PT LDS RZ, [RZ] ;  /* 0x00000000fffff984 */ /* 0x000fe20000000800 */
[----:B------:R-:W-:Y:S04]  /*e8d0*/  @!P3 LDGSTS.E.BYPASS.LTC128B.128 [R26+0xea00], desc[UR60][R2.64], !P0 ;  /* 0x0ea00000021abfae */ /* 0x000fe8000c101d7c */
[----:B------:R-:W-:Y:S04]  /*e8e0*/  @!P3 LDGSTS.E.BYPASS.LTC128B.128 [R26+0x11a00], desc[UR60][R2.64+0x40], !P1 ;  /* 0x11a00040021abfae */ /* 0x000fe8000c901d7c */
[----:B------:R0:W-:Y:S01]  /*e8f0*/  @!P3 LDGSTS.E.BYPASS.LTC128B.128 [R26+0x14a00], desc[UR60][R2.64+0x80], !P2 ;  /* 0x14a00080021abfae */ /* 0x0001e2000d101d7c */
[----:B------:R-:W-:Y:S01]  /*e900*/  ISETP.GE.AND P3, PT, R0, R5, PT ;  /* 0x000000050000720c */ /* 0x000fe20003f66270 */
[----:B------:R-:W-:-:S02]  /*e910*/  IMAD.MOV.U32 R13, RZ, RZ, R7 ;  /* 0x000000ffff0d7224 */ /* 0x000fc400078e0007 */
[----:B------:R-:W-:Y:S02]  /*e920*/  IMAD.MOV.U32 R12, RZ, RZ, RZ ;  /* 0x000000ffff0c7224 */ /* 0x000fe400078e00ff */
[----:B0-----:R-:W-:-:S08]  /*e930*/  IMAD.MOV.U32 R2, RZ, RZ, R14 ;  /* 0x000000ffff027224 */ /* 0x001fd000078e000e */
[----:B------:R-:W-:Y:S05]  /*e940*/  WARPSYNC.COLLECTIVE R15, `(.L_x_10057) ;  /* 0x000000000f087348 */ /* 0x000fea0003c00000 */
[----:B------:R0:W1:Y:S02]  /*e950*/  SHFL.IDX P6, R14, R13, R12, R11 ;  /* 0x0000000c0d0e7389 */ /* 0x00006400000c000b */
[----:B01----:R-:W-:Y:S01]  /*e960*/  ENDCOLLECTIVE ;  /* 0x000000000000791b */ /* 0x003fe20003800000 */
.L_x_10057:
[----:B------:R-:W-:-:S05]  /*e970*/  @!P3 LEA R2, P5, R20, R2, 0x1 ;  /* 0x000000021402b211 */ /* 0x000fca00078a08ff */
[----:B------:R-:W-:-:S05]  /*e980*/  @!P3 IMAD.X R3, RZ, RZ, R4, P5 ;  /* 0x000000ffff03b224 */ /* 0x000fca00028e0604 */
[----:B------:R-:W-:Y:S01]  /*e990*/  @!PT LDS RZ, [RZ] ;  /* 0x00000000fffff984 */ /* 0x000fe20000000800 */
[----:B------:R-:W-:Y:S01]  /*e9a0*/  @!PT LDS RZ, [RZ] ;  /* 0x00000000fffff984 */ /* 0x000fe20000000800 */
[----:B------:R-:W-:Y:S01]  /*e9b0*/  @!PT LDS RZ, [RZ] ;  /* 0x00000000fffff984 */ /* 0x000fe20000000800 */
[----:B------:R0:W-:Y:S01]  /*e9c0*/  @!P3 LDGSTS.E.BYPASS.LTC128B.128 [R26+0xf200], desc[UR60][R2.64], !P0 ;  /* 0x0f200000021abfae */ /* 0x0001e2000c101d7c */
[----:B------:R-:W-:-:S03]  /*e9d0*/  IMAD.MOV.U32 R13, RZ, RZ, R8 ;  /* 0x000000ffff0d7224 */ /* 0x000fc600078e0008 */
[----:B------:R0:W-:Y:S04]  /*e9e0*/  @!P3 LDGSTS.E.BYPASS.LTC128B.128 [R26+0x12200], desc[UR60][R2.64+0x40], !P1 ;  /* 0x12200040021abfae */ /* 0x0001e8000c901d7c */
[----:B------:R0:W-:Y:S01]  /*e9f0*/  @!P3 LDGSTS.E.BYPASS.LTC128B.128 [R26+0x15200], desc[UR60][R2.64+0x80], !P2 ;  /* 0x15200080021abfae */ /* 0x0001e2000d101d7c */
[----:B------:R-:W-:-:S07]  /*ea00*/  IMAD.MOV.U32 R0, RZ, RZ, R14 ;  /* 0x000000ffff007224 */ /* 0x000fce00078e000e */
[----:B0-----:R-:W-:Y:S05]  /*ea10*/  WARPSYNC.COLLECTIVE R15, `(.L_x_10058) ;  /* 0x000000000f087348 */ /* 0x001fea0003c00000 */
[----:B------:R1:W2:Y:S02]  /*ea20*/  SHFL.IDX P6, R14, R13, R12, R11 ;  /* 0x0000000c0d0e7389 */ /* 0x0002a400000c000b */
[----:B012---:R-:W-:Y:S01]  /*ea30*/  ENDCOLLECTIVE ;  /* 0x000000000000791b */ /* 0x007fe20003800000 */
.L_x_10058:
        /* <DEDUP_REMOVED lines=8> */
.L_x_10059:
[----:B------:R-:W-:-:S05]  /*eac0*/  @!P3 LEA R4, P5, R20, R4, 0x1 ;  /* 0x000000041404b211 */ /* 0x000fca00078a08ff */
[----:B------:R-:W-:Y:S02]  /*ead0*/  @!P3 IMAD.X R0, RZ, RZ, R0, P5 ;  /* 0x000000ffff00b224 */ /* 0x000fe400028e0600 */
[----:B------:R-:W-:Y:S02]  /*eae0*/  @!P3 IMAD.MOV.U32 R2, RZ, RZ, R4 ;  /* 0x000000ffff02b224 */ /* 0x000fe400078e0004 */
[----:B------:R-:W-:Y:S02]  /*eaf0*/  @!P3 IMAD.MOV.U32 R3, RZ, RZ, R0 ;  /* 0x000000ffff03b224 */ /* 0x000fe400078e0000 */
[----:B------:R-:W-:-:S03]  /*eb00*/  IMAD.MOV.U32 R13, RZ, RZ, R8 ;  /* 0x000000ffff0d7224 */ /* 0x000fc600078e0008 */
[----:B------:R-:W-:Y:S01]  /*eb10*/  @!PT LDS RZ, [RZ] ;  /* 0x00000000fffff984 */ /* 0x000fe20000000800 */
[----:B------:R-:W-:Y:S01]  /*eb20*/  @!PT LDS RZ, [RZ] ;  /* 0x00000000fffff984 */ /* 0x000fe20000000800 */
[----:B------:R-:W-:Y:S01]  /*eb30*/  @!PT LDS RZ, [RZ] ;  /* 0x00000000fffff984 */ /* 0x000fe20000000800 */
[----:B------:R0:W-:Y:S04]  /*eb40*/  @!P3 LDGSTS.E.BYPASS.LTC128B.128 [R26+0xfa00], desc[UR60][R2.64], !P0 ;  /* 0x0fa00000021abfae */ /* 0x0001e8000c101d7c */
[----:B------:R0:W-:Y:S01]  /*eb50*/  @!P3 LDGSTS.E.BYPASS.LTC128B.128 [R26+0x12a00], desc[UR60][R2.64+0x40], !P1 ;  /* 0x12a00040021abfae */ /* 0x0001e2000c901d7c */
[----:B------:R-:W-:-:S03]  /*eb60*/  IMAD.MOV.U32 R7, RZ, RZ, R14 ;  /* 0x000000ffff077224 */ /* 0x000fc600078e000e */
[----:B------:R0:W-:Y:S04]  /*eb70*/  @!P3 LDGSTS.E.BYPASS.LTC128B.128 [R26+0x15a00], desc[UR60][R2.64+0x80], !P2 ;  /* 0x15a00080021abfae */ /* 0x0001e8000d101d7c */
[----:B0-----:R-:W-:Y:S05]  /*eb80*/  WARPSYNC.COLLECTIVE R15, `(.L_x_10060) ;  /* 0x000000000f087348 */ /* 0x001fea0003c00000 */
[----:B------:R1:W2:Y:S02]  /*eb90*/  SHFL.IDX P6, R14, R13, R12, R11 ;  /* 0x0000000c0d0e7389 */ /* 0x0002a400000c000b */
[----:B012---:R-:W-:Y:S01]  /*eba0*/  ENDCOLLECTIVE ;  /* 0x000000000000791b */ /* 0x007fe20003800000 */
.L_x_10060:
[----:B------:R-:W-:Y:S05]  /*ebb0*/  BRA `(.L_x_10061) ;  /* 0xffffffc800047947 */ /* 0x000fea000383ffff */
.L_x_9963:
[----:B0-----:R0:W1:Y:S02]  /*ebc0*/  SYNCS.PHASECHK.TRANS64.TRYWAIT P0, [R9+URZ+0x31c20], R0 ;  /* 0x031c2000090075a7 */ /* 0x001064000800017f */
[----:B-1----:R-:W-:Y:S05]  /*ebd0*/  @!P0 NANOSLEEP.SYNCS 0x989680 ;  /* 0x009896800000895d */ /* 0x002fea0003900000 */
[----:B------:R-:W1:Y:S02]  /*ebe0*/  @!P0 SYNCS.PHASECHK.TRANS64 P0, [R9+URZ+0x31c20], R0 ;  /* 0x031c2000090085a7 */ /* 0x000e64000800007f */
[----:B-1----:R-:W-:Y:S05]  /*ebf0*/  @!P0 BRA `(.L_x_9963) ;  /* 0xfffffffc00f08947 */ /* 0x002fea000383ffff */
[----:B------:R-:W-:Y:S05]  /*ec00*/  BRA `(.L_x_10062) ;  /* 0xffffffc800507947 */ /* 0x000fea000383ffff */
.L_x_9970:
[----:B-1----:R1:W2:Y:S02]  /*ec10*/  SYNCS.PHASECHK.TRANS64.TRYWAIT P0, [R3+URZ+0x31c40], R2 ;  /* 0x031c4002030075a7 */ /* 0x0022a4000800017f */
[----:B--2---:R-:W-:Y:S05]  /*ec20*/  @!P0 NANOSLEEP.SYNCS 0x989680 ;  /* 0x009896800000895d */ /* 0x004fea0003900000 */
[----:B------:R-:W2:Y:S02]  /*ec30*/  @!P0 SYNCS.PHASECHK.TRANS64 P0, [R3+URZ+0x31c40], R2 ;  /* 0x031c4002030085a7 */ /* 0x000ea4000800007f */
[----:B--2---:R-:W-:Y:S05]  /*ec40*/  @!P0 BRA `(.L_x_9970) ;  /* 0xfffffffc00f08947 */ /* 0x004fea000383ffff */
[----:B------:R-:W-:Y:S05]  /*ec50*/  BRA `(.L_x_10063) ;  /* 0xffffffc800f47947 */ /* 0x000fea000383ffff */
.L_x_9977:
[----:B0-----:R0:W1:Y:S02]  /*ec60*/  SYNCS.PHASECHK.TRANS64.TRYWAIT P0, [R3+URZ+0x60], R2 ;  /* 0x00006002030075a7 */ /* 0x001064000800017f */
[----:B-1----:R-:W-:Y:S05]  /*ec70*/  @!P0 NANOSLEEP.SYNCS 0x989680 ;  /* 0x009896800000895d */ /* 0x002fea0003900000 */
[----:B------:R-:W1:Y:S02]  /*ec80*/  @!P0 SYNCS.PHASECHK.TRANS64 P0, [R3+URZ+0x60], R2 ;  /* 0x00006002030085a7 */ /* 0x000e64000800007f */
[----:B-1----:R-:W-:Y:S05]  /*ec90*/  @!P0 BRA `(.L_x_9977) ;  /* 0xfffffffc00f08947 */ /* 0x002fea000383ffff */
[----:B------:R-:W-:Y:S05]  /*eca0*/  BRA `(.L_x_10064) ;  /* 0xffffffd000007947 */ /* 0x000fea000383ffff */
.L_x_9988:
[----:B-1----:R1:W2:Y:S02]  /*ecb0*/  SYNCS.PHASECHK.TRANS64.TRYWAIT P0, [R3+URZ+0x31c40], R2 ;  /* 0x031c4002030075a7 */ /* 0x0022a4000800017f */
[----:B--2---:R-:W-:Y:S05]  /*ecc0*/  @!P0 NANOSLEEP.SYNCS 0x989680 ;  /* 0x009896800000895d */ /* 0x004fea0003900000 */
[----:B------:R-:W2:Y:S02]  /*ecd0*/  @!P0 SYNCS.PHASECHK.TRANS64 P0, [R3+URZ+0x31c40], R2 ;  /* 0x031c4002030085a7 */ /* 0x000ea4000800007f */
[----:B--2---:R-:W-:Y:S05]  /*ece0*/  @!P0 BRA `(.L_x_9988) ;  /* 0xfffffffc00f08947 */ /* 0x004fea000383ffff */
[----:B------:R-:W-:Y:S05]  /*ecf0*/  BRA `(.L_x_10065) ;  /* 0xffffffd400a87947 */ /* 0x000fea000383ffff */
.L_x_9995:
[----:B0-----:R0:W1:Y:S02]  /*ed00*/  SYNCS.PHASECHK.TRANS64.TRYWAIT P0, [R13+URZ+0x60], R23 ;  /* 0x000060170d0075a7 */ /* 0x001064000800017f */
[----:B-1----:R-:W-:Y:S05]  /*ed10*/  @!P0 NANOSLEEP.SYNCS 0x989680 ;  /* 0x009896800000895d */ /* 0x002fea0003900000 */
[----:B------:R-:W1:Y:S02]  /*ed20*/  @!P0 SYNCS.PHASECHK.TRANS64 P0, [R13+URZ+0x60], R23 ;  /* 0x000060170d0085a7 */ /* 0x000e64000800007f */
[----:B-1----:R-:W-:Y:S05]  /*ed30*/  @!P0 BRA `(.L_x_9995) ;  /* 0xfffffffc00f08947 */ /* 0x002fea000383ffff */
[----:B------:R-:W-:Y:S05]  /*ed40*/  BRA `(.L_x_10066) ;  /* 0xffffffd800b47947 */ /* 0x000fea000383ffff */
.L_x_10005:
[----:B-1----:R1:W2:Y:S02]  /*ed50*/  SYNCS.PHASECHK.TRANS64.TRYWAIT P0, [R2+URZ+0x31c40], R3 ;  /* 0x031c4003020075a7 */ /* 0x0022a4000800017f */
[----:B--2---:R-:W-:Y:S05]  /*ed60*/  @!P0 NANOSLEEP.SYNCS 0x989680 ;  /* 0x009896800000895d */ /* 0x004fea0003900000 */
[----:B------:R-:W2:Y:S02]  /*ed70*/  @!P0 SYNCS.PHASECHK.TRANS64 P0, [R2+URZ+0x31c40], R3 ;  /* 0x031c4003020085a7 */ /* 0x000ea4000800007f */
[----:B--2---:R-:W-:Y:S05]  /*ed80*/  @!P0 BRA `(.L_x_10005) ;  /* 0xfffffffc00f08947 */ /* 0x004fea000383ffff */
[----:B------:R-:W-:Y:S05]  /*ed90*/  BRA `(.L_x_10067) ;  /* 0xffffffe000307947 */ /* 0x000fea000383ffff */
.L_x_10012:
[----:B0-----:R0:W1:Y:S02]  /*eda0*/  SYNCS.PHASECHK.TRANS64.TRYWAIT P0, [R7+URZ+0x60], R2 ;  /* 0x00006002070075a7 */ /* 0x001064000800017f */
[----:B-1----:R-:W-:Y:S05]  /*edb0*/  @!P0 NANOSLEEP.SYNCS 0x989680 ;  /* 0x009896800000895d */ /* 0x002fea0003900000 */
[----:B------:R-:W1:Y:S02]  /*edc0*/  @!P0 SYNCS.PHASECHK.TRANS64 P0, [R7+URZ+0x60], R2 ;  /* 0x00006002070085a7 */ /* 0x000e64000800007f */
[----:B-1----:R-:W-:Y:S05]  /*edd0*/  @!P0 BRA `(.L_x_10012) ;  /* 0xfffffffc00f08947 */ /* 0x002fea000383ffff */
[----:B------:R-:W-:Y:S05]  /*ede0*/  BRA `(.L_x_10068) ;  /* 0xffffffe400407947 */ /* 0x000fea000383ffff */
.L_x_10022:
[----:B0-----:R0:W1:Y:S02]  /*edf0*/  SYNCS.PHASECHK.TRANS64.TRYWAIT P0, [R3+URZ+0x31c60], R0 ;  /* 0x031c6000030075a7 */ /* 0x001064000800017f */
[----:B-1----:R-:W-:Y:S05]  /*ee00*/  @!P0 NANOSLEEP.SYNCS 0x989680 ;  /* 0x009896800000895d */ /* 0x002fea0003900000 */
[----:B------:R-:W1:Y:S02]  /*ee10*/  @!P0 SYNCS.PHASECHK.TRANS64 P0, [R3+URZ+0x31c60], R0 ;  /* 0x031c6000030085a7 */ /* 0x000e64000800007f */
[----:B-1----:R-:W-:Y:S05]  /*ee20*/  @!P0 BRA `(.L_x_10022) ;  /* 0xfffffffc00f08947 */ /* 0x002fea000383ffff */
[----:B------:R-:W-:Y:S05]  /*ee30*/  BRA `(.L_x_10069) ;  /* 0xffffffe800707947 */ /* 0x000fea000383ffff */
.L_x_10030:
[----:B0-----:R0:W1:Y:S02]  /*ee40*/  SYNCS.PHASECHK.TRANS64.TRYWAIT P0, [R7+URZ+0x31c20], R0 ;  /* 0x031c2000070075a7 */ /* 0x001064000800017f */
[----:B-1----:R-:W-:Y:S05]  /*ee50*/  @!P0 NANOSLEEP.SYNCS 0x989680 ;  /* 0x009896800000895d */ /* 0x002fea0003900000 */
[----:B------:R-:W1:Y:S02]  /*ee60*/  @!P0 SYNCS.PHASECHK.TRANS64 P0, [R7+URZ+0x31c20], R0 ;  /* 0x031c2000070085a7 */ /* 0x000e64000800007f */
[----:B-1----:R-:W-:Y:S05]  /*ee70*/  @!P0 BRA `(.L_x_10030) ;  /* 0xfffffffc00f08947 */ /* 0x002fea000383ffff */
[----:B------:R-:W-:Y:S05]  /*ee80*/  BRA `(.L_x_10070) ;  /* 0xffffffec00ac7947 */ /* 0x000fea000383ffff */
.L_x_10031:
        /* <DEDUP_REMOVED lines=11> */
.L_x_10072:
[----:B------:R-:W-:Y:S05]  /*ef40*/  BSYNC B0 ;  /* 0x0000000000007941 */ /* 0x000fea0003800000 */
.L_x_10071:
[----:B------:R-:W-:Y:S05]  /*ef50*/  BRA `(.L_x_10073) ;  /* 0xffffffec00947947 */ /* 0x000fea000383ffff */
.L_x_10034:
[----:B------:R-:W-:Y:S01]  /*ef60*/  BSSY B1, `(.L_x_10074) ;  /* 0x0000006000017945 */ /* 0x000fe20003800000 */
[----:B------:R-:W-:-:S07]  /*ef70*/  IMAD.MOV.U32 R15, RZ, RZ, -0x1 ;  /* 0xffffffffff0f7424 */ /* 0x000fce00078e00ff */
[----:B0-----:R-:W-:Y:S05]  /*ef80*/  WARPSYNC.COLLECTIVE R15, `(.L_x_10075) ;  /* 0x000000000f0c7348 */ /* 0x001fea0003c00000 */
[----:B------:R-:W-:Y:S02]  /*ef90*/  ELECT P6, UR62, PT ;  /* 0x00000000003e782f */ /* 0x000fe400038c0000 */
[----:B------:R-:W-:Y:S01]  /*efa0*/  MOV R14, UR62 ;  /* 0x0000003e000e7c02 */ /* 0x000fe20008000f00 */
[----:B0-----:R-:W-:Y:S10]  /*efb0*/  ENDCOLLECTIVE ;  /* 0x000000000000791b */ /* 0x001ff40003800000 */
.L_x_10075:
[----:B------:R-:W-:Y:S05]  /*efc0*/  BSYNC B1 ;  /* 0x0000000000017941 */ /* 0x000fea0003800000 */
.L_x_10074:
[----:B------:R-:W-:Y:S05]  /*efd0*/  BRA `(.L_x_10076) ;  /* 0xffffffec008c7947 */ /* 0x000fea000383ffff */
.L_x_10036:
[----:B0-----:R0:W1:Y:S02]  /*efe0*/  SYNCS.PHASECHK.TRANS64.TRYWAIT P0, [R5+URZ], R4 ;  /* 0x00000004050075a7 */ /* 0x001064000800017f */
[----:B-1----:R-:W-:Y:S05]  /*eff0*/  @!P0 NANOSLEEP.SYNCS 0x989680 ;  /* 0x009896800000895d */ /* 0x002fea0003900000 */
[----:B------:R-:W1:Y:S02]  /*f000*/  @!P0 SYNCS.PHASECHK.TRANS64 P0, [R5+URZ], R4 ;  /* 0x00000004050085a7 */ /* 0x000e64000800007f */
[----:B-1----:R-:W-:Y:S05]  /*f010*/  @!P0 BRA `(.L_x_10036) ;  /* 0xfffffffc00f08947 */ /* 0x002fea000383ffff */
[----:B------:R-:W-:Y:S05]  /*f020*/  BRA `(.L_x_10077) ;  /* 0xffffffec00c07947 */ /* 0x000fea000383ffff */
.L_x_10037:
[----:B-1----:R1:W2:Y:S02]  /*f030*/  SYNCS.PHASECHK.TRANS64.TRYWAIT P0, [R3+URZ], R0 ;  /* 0x00000000030075a7 */ /* 0x0022a4000800017f */
[----:B--2---:R-:W-:Y:S05]  /*f040*/  @!P0 NANOSLEEP.SYNCS 0x989680 ;  /* 0x009896800000895d */ /* 0x004fea0003900000 */
[----:B------:R-:W2:Y:S02]  /*f050*/  @!P0 SYNCS.PHASECHK.TRANS64 P0, [R3+URZ], R0 ;  /* 0x00000000030085a7 */ /* 0x000ea4000800007f */
[----:B--2---:R-:W-:Y:S05]  /*f060*/  @!P0 BRA `(.L_x_10037) ;  /* 0xfffffffc00f08947 */ /* 0x004fea000383ffff */
[----:B------:R-:W-:Y:S05]  /*f070*/  BRA `(.L_x_10078) ;  /* 0xffffffec00b47947 */ /* 0x000fea000383ffff */
.L_x_10039:
[----:B0-----:R0:W1:Y:S02]  /*f080*/  SYNCS.PHASECHK.TRANS64.TRYWAIT P0, [R5+URZ], R4 ;  /* 0x00000004050075a7 */ /* 0x001064000800017f */
[----:B-1----:R-:W-:Y:S05]  /*f090*/  @!P0 NANOSLEEP.SYNCS 0x989680 ;  /* 0x009896800000895d */ /* 0x002fea0003900000 */
[----:B------:R-:W1:Y:S02]  /*f0a0*/  @!P0 SYNCS.PHASECHK.TRANS64 P0, [R5+URZ], R4 ;  /* 0x00000004050085a7 */ /* 0x000e64000800007f */
[----:B-1----:R-:W-:Y:S05]  /*f0b0*/  @!P0 BRA `(.L_x_10039) ;  /* 0xfffffffc00f08947 */ /* 0x002fea000383ffff */
[----:B------:R-:W-:Y:S05]  /*f0c0*/  BRA `(.L_x_10079) ;  /* 0xffffffec00b87947 */ /* 0x000fea000383ffff */
.L_x_10080:
        /* <DEDUP_REMOVED lines=11> */
.L_x_15323:


//--------------------- .text._ZN7cutlass13device_kernelIN5flash11enable_sm90INS1_16FlashAttnFwdSm90INS1_25CollectiveMainloopFwdSm90ILi2EN4cute5tupleIJNS5_1CILi1EEES8_S8_EEENS6_IJNS7_ILi192EEENS7_ILi144EEENS7_ILi96EEEEEELi96ENS_6half_tEfNS_4arch4Sm90ELb0ELb0ELb0ELb1ELb0ELb0ELb0ELb0ELb1ELb1ELb0ELb0EEENS1_21CollectiveEpilogueFwdINS6_IJSA_SC_SB_EEES9_SE_SG_Li384ELb1ELb1ELb0ELb0EEENS1_36VarlenDynamicPersistentTileSchedulerILi192ELi144ELi384ELi128ELb0ELb1ELb1ELb0ELb1ELb1EEEEEEEEEvNT_6ParamsE --------------------------
	.section	.text._ZN7cutlass13device_kernelIN5flash11enable_sm90INS1_16FlashAttnFwdSm90INS1_25CollectiveMainloopFwdSm90ILi2EN4cute5tupleIJNS5_1CILi1EEES8_S8_EEENS6_IJNS7_ILi192EEENS7_ILi144EEENS7_ILi96EEEEEELi96ENS_6half_tEfNS_4arch4Sm90ELb0ELb0ELb0ELb1ELb0ELb0ELb0ELb0ELb1ELb1ELb0ELb0EEENS1_21CollectiveEpilogueFwdINS6_IJSA_SC_SB_EEES9_SE_SG_Li384ELb1ELb1ELb0ELb0EEENS1_36VarlenDynamicPersistentTileSchedulerILi192ELi144ELi384ELi128ELb0ELb1ELb1ELb0ELb1ELb1EEEEEEEEEvNT_6ParamsE,"ax",@progbits
	.align	128
.text._ZN7cutlass13device_kernelIN5flash11enable_sm90INS1_16FlashAttnFwdSm90INS1_25CollectiveMainloopFwdSm90ILi2EN4cute5tupleIJNS5_1CILi1EEES8_S8_EEENS6_IJNS7_ILi192EEENS7_ILi144EEENS7_ILi96EEEEEELi96ENS_6half_tEfNS_4arch4Sm90ELb0ELb0ELb0ELb1ELb0ELb0ELb0ELb0ELb1ELb1ELb0ELb0EEENS1_21CollectiveEpilogueFwdINS6_IJSA_SC_SB_EEES9_SE_SG_Li384ELb1ELb1ELb0ELb0EEENS1_36VarlenDynamicPersistentTileSchedulerILi192ELi144ELi384ELi128ELb0ELb1ELb1ELb0ELb1ELb1EEEEEEEEEvNT_6ParamsE:
        .type           _ZN7cutlass13device_kernelIN5flash11enable_sm90INS1_16FlashAttnFwdSm90INS1_25CollectiveMainloopFwdSm90ILi2EN4cute5tupleIJNS5_1CILi1EEES8_S8_EEENS6_IJNS7_ILi192EEENS7_ILi144EEENS7_ILi96EEEEEELi96ENS_6half_tEfNS_4arch4Sm90ELb0ELb0ELb0ELb1ELb0ELb0ELb0ELb0ELb1ELb1ELb0ELb0EEENS1_21CollectiveEpilogueFwdINS6_IJSA_SC_SB_EEES9_SE_SG_Li384ELb1ELb1ELb0ELb0EEENS1_36VarlenDynamicPersistentTileSchedulerILi192ELi144ELi384ELi128ELb0ELb1ELb1ELb0ELb1ELb1EEEEEEEEEvNT_6ParamsE,@function
        .size           _ZN7cutlass13device_kernelIN5flash11enable_sm90INS1_16FlashAttnFwdSm90INS1_25CollectiveMainloopFwdSm90ILi2EN4cute5tupleIJNS5_1CILi1EEES8_S8_EEENS6_IJNS7_ILi192EEENS7_ILi144EEENS7_ILi96EEEEEELi96ENS_6half_tEfNS_4arch4Sm90ELb0ELb0ELb0ELb1ELb0ELb0ELb0ELb0ELb1ELb1ELb0ELb0EEENS1_21CollectiveEpilogueFwdINS6_IJSA_SC_SB_EEES9_SE_SG_Li384ELb1ELb1ELb0ELb0EEENS1_36VarlenDynamicPersistentTileSchedulerILi192ELi144ELi384ELi128ELb0ELb1ELb1ELb0ELb1ELb1EEEEEEEEEvNT_6ParamsE,(.L_x_15324 - _ZN7cutlass13device_kernelIN5flash11enable_sm90INS1_16FlashAttnFwdSm90INS1_25CollectiveMainloopFwdSm90ILi2EN4cute5tupleIJNS5_1CILi1EEES8_S8_EEENS6_IJNS7_ILi192EEENS7_ILi144EEENS7_ILi96EEEEEELi96ENS_6half_tEfNS_4arch4Sm90ELb0ELb0ELb0ELb1ELb0ELb0ELb0ELb0ELb1ELb1ELb0ELb0EEENS1_21CollectiveEpilogueFwdINS6_IJSA_SC_SB_EEES9_SE_SG_Li384ELb1ELb1ELb0ELb0EEENS1_36VarlenDynamicPersistentTileSchedulerILi192ELi144ELi384ELi128ELb0ELb1ELb1ELb0ELb1ELb1EEEEEEEEEvNT_6ParamsE)
        .other          _ZN7cutlass13device_kernelIN5flash11enable_sm90INS1_16FlashAttnFwdSm90INS1_25CollectiveMainloopFwdSm90ILi2EN4cute5tupleIJNS5_1CILi1EEES8_S8_EEENS6_IJNS7_ILi192EEENS7_ILi144EEENS7_ILi96EEEEEELi96ENS_6half_tEfNS_4arch4Sm90ELb0ELb0ELb0ELb1ELb0ELb0ELb0ELb0ELb1ELb1ELb0ELb0EEENS1_21CollectiveEpilogueFwdINS6_IJSA_SC_SB_EEES9_SE_SG_Li384ELb1ELb1ELb0ELb0EEENS1_36VarlenDynamicPersistentTileSchedulerILi192ELi144ELi384ELi128ELb0ELb1ELb1ELb0ELb1ELb1EEEEEEEEEvNT_6ParamsE,@"STO_CUDA_ENTRY STV_DEFAULT"
_ZN7cutlass13device_kernelIN5flash11enable_sm90INS1_16FlashAttnFwdSm90INS1_25CollectiveMainloopFwdSm90ILi2EN4cute5tupleIJNS5_1CILi1EEES8_S8_EEENS6_IJNS7_ILi192EEENS7_ILi144EEENS7_ILi96EEEEEELi96ENS_6half_tEfNS_4arch4Sm90ELb0ELb0ELb0ELb1ELb0ELb0ELb0ELb0ELb1ELb1ELb0ELb0EEENS1_21CollectiveEpilogueFwdINS6_IJSA_SC_SB_EEES9_SE_SG_Li384ELb1ELb1ELb0ELb0EEENS1_36VarlenDynamicPersistentTileSchedulerILi192ELi144ELi384ELi128ELb0ELb1ELb1ELb0ELb1ELb1EEEEEEEEEvNT_6ParamsE:
        /* <DEDUP_REMOVED lines=17> */
.L_x_10082:
[----:B------:R-:W-:Y:S05]  /*0110*/  BSYNC B0 ;  /* 0x0000000000007941 */ /* 0x000fea0003800000 */
.L_x_10081:
        /* <DEDUP_REMOVED lines=40> */
.L_x_10083:
        /* <DEDUP_REMOVED lines=22> */
.L_x_10084:
        /* <DEDUP_REMOVED lines=18> */
.L_x_10085:
        /* <DEDUP_REMOVED lines=22> */
.L_x_10086:
        /* <DEDUP_REMOVED lines=22> */
.L_x_10087:
        /* <DEDUP_REMOVED lines=8> */
.L_x_10089:
        /* <DEDUP_REMOVED lines=8> */
[----:B-1----:R-:W-:-:S03]  /*09e0*/  ULEA UR36, UR4, UR36, 0x18 ;  /* 0x0000002404247291 */ /* 0x002fc6000f8ec03f */
[----:B------:R-:W-:Y:S01]  /*09f0*/  ULDC UR4, c[0x0][0xc3c] ;  /* 0x00030f0000047ab9 */ /* 0x000fe20000000800 */
[----:B0-----:R-:W-:-:S04]  /*0a00*/  LOP3.LUT R0, R2, 0xffffff80, RZ, 0xc0, !PT ;  /* 0xffffff8002007812 */ /* 0x001fc800078ec0ff */
[----:B------:R-:W-:-:S13]  /*0a10*/  ISETP.NE.AND P0, PT, R0, 0x80, PT ;  /* 0x000000800000780c */ /* 0x000fda0003f05270 */
[----:B------:R-:W-:Y:S08]  /*0a20*/  @!P0 BAR.ARV 0x9, 0x100 ;  /* 0x0244000000008b1d */ /* 0x000ff00000002000 */
[----:B------:R-:W-:Y:S06]  /*0a30*/  BAR.SYNC.DEFER_BLOCKING 0x5, 0x200 ;  /* 0x0148000000007b1d */ /* 0x000fec0000010000 */
[----:B------:R-:W0:Y:S02]  /*0a40*/  LDS.128 R32, [UR36+0x31cd0] ;  /* 0x031cd024ff207984 */ /* 0x000e240008000c00 */
[----:B------:R-:W-:Y:S06]  /*0a50*/  BAR.ARV 0x4, 0x200 ;  /* 0x0108000000007b1d */ /* 0x000fec0000002000 */
[----:B0-----:R-:W-:-:S13]  /*0a60*/  ISETP.GE.AND P0, PT, R35, UR4, PT ;  /* 0x0000000423007c0c */ /* 0x001fda000bf06270 */
[----:B------:R-:W-:Y:S05]  /*0a70*/  @P0 EXIT ;  /* 0x000000000000094d */ /* 0x000fea0003800000 */
[----:B------:R-:W2:Y:S01]  /*0a80*/  LDL.LU R13, [R1+0x38] ;  /* 0x00003800010d7983 */ /* 0x000ea20000300800 */
[----:B------:R-:W-:-:S05]  /*0a90*/  VIADD R15, R2, 0xffffff80 ;  /* 0xffffff80020f7836 */ /* 0x000fca0000000000 */
[----:B------:R-:W-:-:S04]  /*0aa0*/  SHF.R.S32.HI R0, RZ, 0x1f, R15 ;  /* 0x0000001fff007819 */ /* 0x000fc8000001140f */
[----:B------:R-:W-:-:S04]  /*0ab0*/  LEA.HI R2, R0, R15, RZ, 0x4 ;  /* 0x0000000f00027211 */ /* 0x000fc800078f20ff */
[----:B------:R-:W-:Y:S02]  /*0ac0*/  SHF.R.S32.HI R5, RZ, 0x4, R2 ;  /* 0x00000004ff057819 */ /* 0x000fe40000011402 */
[C---:B------:R-:W-:Y:S02]  /*0ad0*/  LOP3.LUT R3, R2.reuse, 0xfffffff0, RZ, 0xc0, !PT ;  /* 0xfffffff002037812 */ /* 0x040fe400078ec0ff */
[----:B------:R-:W-:Y:S02]  /*0ae0*/  LEA.HI R2, R2, R5, RZ, 0x1 ;  /* 0x0000000502027211 */ /* 0x000fe400078f08ff */
[----:B------:R-:W-:Y:S01]  /*0af0*/  LEA.HI R151, R0, R15, RZ, 0x7 ;  /* 0x0000000f00977211 */ /* 0x000fe200078f38ff */
[----:B------:R-:W-:Y:S01]  /*0b00*/  IMAD.IADD R3, R15, 0x1, -R3 ;  /* 0x000000010f037824 */ /* 0x000fe200078e0a03 */
[----:B------:R-:W-:Y:S02]  /*0b10*/  LOP3.LUT R4, R2, 0x1ffffffe, RZ, 0xc0, !PT ;  /* 0x1ffffffe02047812 */ /* 0x000fe400078ec0ff */
[----:B------:R-:W-:-:S02]  /*0b20*/  LOP3.LUT R150, R151, 0xffffff80, RZ, 0xc0, !PT ;  /* 0xffffff8097967812 */ /* 0x000fc400078ec0ff */
[----:B------:R-:W-:Y:S01]  /*0b30*/  SHF.R.S32.HI R2, RZ, 0x1f, R3 ;  /* 0x0000001fff027819 */ /* 0x000fe20000011403 */
[----:B------:R-:W-:Y:S02]  /*0b40*/  IMAD.IADD R4, R5, 0x1, -R4 ;  /* 0x0000000105047824 */ /* 0x000fe400078e0a04 */
[----:B------:R-:W-:Y:S01]  /*0b50*/  IMAD.IADD R150, R15, 0x1, -R150 ;  /* 0x000000010f967824 */ /* 0x000fe200078e0a96 */
[CC--:B------:R-:W-:Y:S02]  /*0b60*/  LEA.HI R5, R2.reuse, R3.reuse, RZ, 0x3 ;  /* 0x0000000302057211 */ /* 0x0c0fe400078f18ff */
[----:B------:R-:W-:Y:S02]  /*0b70*/  LEA.HI R2, R2, R3, RZ, 0x2 ;  /* 0x0000000302027211 */ /* 0x000fe400078f10ff */
[----:B------:R-:W-:Y:S01]  /*0b80*/  LEA.HI R7, R0, R15, RZ, 0x5 ;  /* 0x0000000f00077211 */ /* 0x000fe200078f28ff */
[----:B------:R-:W-:Y:S01]  /*0b90*/  IMAD.SHL.U32 R5, R5, 0x10, RZ ;  /* 0x0000001005057824 */ /* 0x000fe200078e00ff */
[----:B------:R-:W-:-:S02]  /*0ba0*/  LOP3.LUT R6, R2, 0x7fffffc, RZ, 0xc0, !PT ;  /* 0x07fffffc02067812 */ /* 0x000fc400078ec0ff */
[----:B------:R-:W-:Y:S02]  /*0bb0*/  SHF.R.S32.HI R9, RZ, 0x1f, R150 ;  /* 0x0000001fff097819 */ /* 0x000fe40000011496 */
[----:B------:R-:W-:Y:S02]  /*0bc0*/  SHF.R.S32.HI R2, RZ, 0x2, R2 ;  /* 0x00000002ff027819 */ /* 0x000fe40000011402 */
[----:B------:R-:W-:Y:S02]  /*0bd0*/  SHF.R.S32.HI R8, RZ, 0x5, R7 ;  /* 0x00000005ff087819 */ /* 0x000fe40000011407 */
[----:B------:R-:W-:Y:S01]  /*0be0*/  LEA.HI R10, R9, R150, RZ, 0x2 ;  /* 0x00000096090a7211 */ /* 0x000fe200078f10ff */
[----:B------:R-:W-:Y:S01]  /*0bf0*/  IMAD.SHL.U32 R2, R2, 0x40, RZ ;  /* 0x0000004002027824 */ /* 0x000fe200078e00ff */
[----:B------:R-:W-:Y:S02]  /*0c00*/  LOP3.LUT R5, R5, 0x7fffff80, RZ, 0xc0, !PT ;  /* 0x7fffff8005057812 */ /* 0x000fe400078ec0ff */
[----:B------:R-:W-:Y:S01]  /*0c10*/  LEA.HI R0, R0, R15, RZ, 0x2 ;  /* 0x0000000f00007211 */ /* 0x000fe200078f10ff */
[----:B------:R-:W-:Y:S01]  /*0c20*/  IMAD.IADD R6, R3, 0x1, -R6 ;  /* 0x0000000103067824 */ /* 0x000fe200078e0a06 */
[--C-:B------:R-:W-:Y:S01]  /*0c30*/  SHF.R.S32.HI R11, RZ, 0x2, R10.reuse ;  /* 0x00000002ff0b7819 */ /* 0x100fe2000001140a */
[----:B------:R-:W-:Y:S01]  /*0c40*/  IMAD R14, R8, 0x10, R3 ;  /* 0x00000010080e7824 */ /* 0x000fe200078e0203 */
[----:B------:R-:W-:Y:S01]  /*0c50*/  SHF.R.S32.HI R12, RZ, 0x1f, R10 ;  /* 0x0000001fff0c7819 */ /* 0x000fe2000001140a */
[----:B------:R-:W-:Y:S01]  /*0c60*/  IMAD.SHL.U32 R3, R4, 0x8, RZ ;  /* 0x0000000804037824 */ /* 0x000fe200078e00ff */
[----:B------:R-:W-:Y:S01]  /*0c70*/  SHF.R.S32.HI R151, RZ, 0x7, R151 ;  /* 0x00000007ff977819 */ /* 0x000fe20000011497 */
[----:B------:R-:W-:Y:S01]  /*0c80*/  IMAD R5, R8, 0x100, R5 ;  /* 0x0000010008057824 */ /* 0x000fe200078e0205 */
[----:B------:R-:W-:-:S02]  /*0c90*/  LOP3.LUT R2, R2, 0x40, RZ, 0xc0, !PT ;  /* 0x0000004002027812 */ /* 0x000fc400078ec0ff */
[----:B------:R-:W-:Y:S01]  /*0ca0*/  LOP3.LUT R147, R0, 0xfffffffc, RZ, 0xc0, !PT ;  /* 0xfffffffc00937812 */ /* 0x000fe200078ec0ff */
[----:B------:R-:W-:Y:S01]  /*0cb0*/  IMAD.U32 R155, R14, 0x20, R3 ;  /* 0x000000200e9b7824 */ /* 0x000fe200078e0003 */
[----:B------:R-:W-:Y:S01]  /*0cc0*/  LEA.HI R12, R12, R11, RZ, 0x3 ;  /* 0x0000000b0c0c7211 */ /* 0x000fe200078f18ff */
[----:B------:R-:W-:Y:S01]  /*0cd0*/  IMAD R5, R6, 0x10, R5 ;  /* 0x0000001006057824 */ /* 0x000fe200078e0205 */
[----:B------:R-:W-:Y:S01]  /*0ce0*/  LOP3.LUT R3, R2, 0x8, R3, 0xf8, !PT ;  /* 0x0000000802037812 */ /* 0x000fe200078ef803 */
[----:B------:R-:W-:Y:S01]  /*0cf0*/  IMAD.HI R6, R151, 0x55555556, RZ ;  /* 0x5555555697067827 */ /* 0x000fe200078e02ff */
[----:B------:R-:W-:Y:S02]  /*0d00*/  SHF.R.U32.HI R2, RZ, 0x3, R2 ;  /* 0x00000003ff027819 */ /* 0x000fe40000011602 */
[----:B------:R-:W-:Y:S01]  /*0d10*/  LOP3.LUT R12, R12, 0xfffffff8, RZ, 0xc0, !PT ;  /* 0xfffffff80c0c7812 */ /* 0x000fe200078ec0ff */
[----:B------:R-:W-:Y:S01]  /*0d20*/  IMAD.IADD R147, R15, 0x1, -R147 ;  /* 0x000000010f937824 */ /* 0x000fe200078e0a93 */
[----:B------:R-:W-:-:S02]  /*0d30*/  LEA.HI R9, R9, R150, RZ, 0x5 ;  /* 0x0000009609097211 */ /* 0x000fc400078f28ff */
[----:B------:R-:W-:Y:S01]  /*0d40*/  LOP3.LUT R2, R3, R2, RZ, 0x3c, !PT ;  /* 0x0000000203027212 */ /* 0x000fe200078e3cff */
[----:B------:R-:W-:Y:S01]  /*0d50*/  IMAD.IADD R12, R11, 0x1, -R12 ;  /* 0x000000010b0c7824 */ /* 0x000fe200078e0a0c */
[----:B------:R-:W-:Y:S02]  /*0d60*/  LEA.HI R6, R6, R6, RZ, 0x1 ;  /* 0x0000000606067211 */ /* 0x000fe400078f08ff */
[----:B------:R-:W-:Y:S02]  /*0d70*/  SHF.R.S32.HI R9, RZ, 0x5, R9 ;  /* 0x00000005ff097819 */ /* 0x000fe40000011409 */
[C---:B------:R-:W-:Y:S01]  /*0d80*/  LEA.HI R3, R147.reuse, R147, RZ, 0x1 ;  /* 0x0000009393037211 */ /* 0x040fe200078f08ff */
[----:B------:R-:W-:Y:S01]  /*0d90*/  IMAD.SHL.U32 R19, R147, 0x8, RZ ;  /* 0x0000000893137824 */ /* 0x000fe200078e00ff */
[----:B------:R-:W-:Y:S01]  /*0da0*/  LOP3.LUT R7, R10, 0x7ffffffc, RZ, 0xc0, !PT ;  /* 0x7ffffffc0a077812 */ /* 0x000fe200078ec0ff */
[----:B------:R-:W-:Y:S01]  /*0db0*/  IMAD R6, R6, -0x3, R151 ;  /* 0xfffffffd06067824 */ /* 0x000fe200078e0297 */
[----:B------:R-:W-:Y:S01]  /*0dc0*/  LOP3.LUT R4, R3, 0x1ffffffe, RZ, 0xc0, !PT ;  /* 0x1ffffffe03047812 */ /* 0x000fe200078ec0ff */
[----:B------:R-:W-:-:S02]  /*0dd0*/  IMAD R9, R9, 0x10, R12 ;  /* 0x0000001009097824 */ /* 0x000fc400078e020c */
[----:B------:R-:W-:Y:S02]  /*0de0*/  IMAD.IADD R2, R2, 0x1, R5 ;  /* 0x0000000102027824 */ /* 0x000fe400078e0205 */
[C---:B------:R-:W-:Y:S02]  /*0df0*/  VIADD R144, R19.reuse, 0x20 ;  /* 0x0000002013907836 */ /* 0x040fe40000000000 */
[----:B------:R-:W-:Y:S02]  /*0e00*/  VIADD R146, R19, 0x40 ;  /* 0x0000004013927836 */ /* 0x000fe40000000000 */
[----:B------:R-:W-:Y:S02]  /*0e10*/  IMAD.MOV.U32 R8, RZ, RZ, -0x2 ;  /* 0xfffffffeff087424 */ /* 0x000fe400078e00ff */
[----:B------:R-:W-:Y:S02]  /*0e20*/  IMAD.IADD R7, R150, 0x1, -R7 ;  /* 0x0000000196077824 */ /* 0x000fe400078e0a07 */
[----:B------:R-:W-:-:S02]  /*0e30*/  IMAD R152, R6, 0x40, R9 ;  /* 0x0000004006987824 */ /* 0x000fc400078e0209 */
        /* <DEDUP_REMOVED lines=8> */
[----:B------:R-:W-:Y:S01]  /*0ec0*/  IMAD R154, R3, 0x8, R152 ;  /* 0x00000008039a7824 */ /* 0x000fe200078e0298 */
[----:B------:R-:W-:Y:S01]  /*0ed0*/  UMOV UR39, URZ ;  /* 0x0000003f00277c82 */ /* 0x000fe20008000000 */
[----:B--2---:R-:W-:-:S07]  /*0ee0*/  LOP3.LUT R17, R13, 0x1, RZ, 0xfc, !PT ;  /* 0x000000010d117812 */ /* 0x004fce00078efcff */
.L_x_10123:
[----:B0--3--:R-:W0:Y:S01]  /*0ef0*/  LDC.64 R4, c[0x0][0xc88] ;  /* 0x00032200ff047b82 */ /* 0x009e220000000a00 */
[----:B------:R-:W-:Y:S01]  /*0f00*/  ULDC.64 UR4, c[0x0][0xa28] ;  /* 0x00028a0000047ab9 */ /* 0x000fe20000000a00 */
[----:B--2---:R-:W-:Y:S01]  /*0f10*/  IMAD.MOV.U32 R3, RZ, RZ, RZ ;  /* 0x000000ffff037224 */ /* 0x004fe200078e00ff */
[----:B------:R-:W-:Y:S01]  /*0f20*/  ULDC.64 UR6, c[0x0][0xa20] ;  /* 0x0002880000067ab9 */ /* 0x000fe20000000a00 */
[----:B0-----:R-:W-:-:S05]  /*0f30*/  IMAD.WIDE R4, R35, 0x4, R4 ;  /* 0x0000000423047825 */ /* 0x001fca00078e0204 */
[----:B------:R-:W2:Y:S01]  /*0f40*/  LDG.E R18, desc[UR56][R4.64] ;  /* 0x0000003804127981 */ /* 0x000ea2000c1e1900 */
[----:B------:R-:W-:-:S04]  /*0f50*/  ISETP.NE.U32.AND P0, PT, RZ, UR4, PT ;  /* 0x00000004ff007c0c */ /* 0x000fc8000bf05070 */
[----:B------:R-:W-:Y:S02]  /*0f60*/  ISETP.NE.AND.EX P0, PT, RZ, UR5, PT, P0 ;  /* 0x00000005ff007c0c */ /* 0x000fe4000bf05300 */
[----:B--2---:R-:W-:-:S11]  /*0f70*/  SHF.R.S32.HI R145, RZ, 0x1f, R18 ;  /* 0x0000001fff917819 */ /* 0x004fd60000011412 */
[----:B----4-:R-:W-:-:S04]  /*0f80*/  @P0 LEA R6, P1, R18, UR4, 0x2 ;  /* 0x0000000412060c11 */ /* 0x010fc8000f8210ff */
        /* <DEDUP_REMOVED lines=25> */
.L_x_10090:
        /* <DEDUP_REMOVED lines=32> */
[----:B------:R-:W-:Y:S01]  /*1320*/  CS2R R78, SRZ ;  /* 0x00000000004e7805 */ /* 0x000fe2000001ff00 */
[----:B------:R-:W-:Y:S01]  /*1330*/  IMAD.MOV.U32 R12, RZ, RZ, RZ ;  /* 0x000000ffff0c7224 */ /* 0x000fe200078e00ff */
[----:B0-----:R-:W-:Y:S01]  /*1340*/  CS2R R6, SRZ ;  /* 0x0000000000067805 */ /* 0x001fe2000001ff00 */
[----:B------:R-:W-:Y:S02]  /*1350*/  IMAD.MOV.U32 R14, RZ, RZ, RZ ;  /* 0x000000ffff0e7224 */ /* 0x000fe400078e00ff */
[----:B------:R-:W-:-:S02]  /*1360*/  IMAD.MOV.U32 R24, RZ, RZ, RZ ;  /* 0x000000ffff187224 */ /* 0x000fc400078e00ff */
[----:B------:R-:W-:Y:S01]  /*1370*/  IMAD.MOV.U32 R83, RZ, RZ, RZ ;  /* 0x000000ffff537224 */ /* 0x000fe200078e00ff */
[----:B------:R-:W-:Y:S06]  /*1380*/  @!P1 BRA `(.L_x_10091) ;  /* 0x0000007c000c9947 */ /* 0x000fec0003800000 */
[----:B------:R-:W0:Y:S01]  /*1390*/  SHFL.IDX PT, R0, R151, RZ, 0x1f ;  /* 0x00001fff97007589 */ /* 0x000e2200000e0000 */
[----:B------:R-:W-:-:S04]  /*13a0*/  UIADD3 UR6, UR36, 0x24300, URZ ;  /* 0x0002430024067890 */ /* 0x000fc8000fffe03f */
[----:B------:R-:W-:-:S06]  /*13b0*/  ULOP3.LUT UP0, URZ, UR6, 0x9f, URZ, 0xc0, !UPT ;  /* 0x0000009f063f7892 */ /* 0x000fcc000f80c03f */
[----:B------:R-:W-:Y:S02]  /*13c0*/  PLOP3.LUT P0, PT, PT, PT, UP0, 0x80, 0x0 ;  /* 0x000000000000781c */ /* 0x000fe40003f0f008 */
[----:B0-----:R-:W-:-:S13]  /*13d0*/  R2UR UR38, R0 ;  /* 0x00000000002672ca */ /* 0x001fda00000e0000 */
[----:B------:R-:W-:-:S04]  /*13e0*/  UIMAD.WIDE UR4, UR38, 0x55555556, URZ ;  /* 0x55555556260478a5 */ /* 0x000fc8000f8e023f */
[----:B------:R-:W-:-:S04]  /*13f0*/  ULEA.HI UR5, UR5, UR5, URZ, 0x1 ;  /* 0x0000000505057291 */ /* 0x000fc8000f8f083f */
[----:B------:R-:W-:-:S04]  /*1400*/  UIMAD UR40, UR5, -0x3, UR38 ;  /* 0xfffffffd052878a4 */ /* 0x000fc8000f8e0226 */
        /* <DEDUP_REMOVED lines=20> */
.L_x_10092:
[----:B------:R-:W-:Y:S02]  /*1550*/  LEA.HI R0, R149, R149, RZ, 0x1 ;  /* 0x0000009595007211 */ /* 0x000fe400078f08ff */
[----:B------:R-:W-:Y:S02]  /*1560*/  ISETP.NE.AND P0, PT, R17, 0x3, PT ;  /* 0x000000031100780c */ /* 0x000fe40003f05270 */
[----:B------:R-:W-:-:S05]  /*1570*/  LOP3.LUT R0, R0, 0xfffffffe, RZ, 0xc0, !PT ;  /* 0xfffffffe00007812 */ /* 0x000fca00078ec0ff */
[----:B------:R-:W-:-:S05]  /*1580*/  IMAD.IADD R0, R149, 0x1, -R0 ;  /* 0x0000000195007824 */ /* 0x000fca00078e0a00 */
[----:B------:R-:W-:-:S04]  /*1590*/  SHF.L.U32 R0, R0, 0x1f, RZ ;  /* 0x0000001f00007819 */ /* 0x000fc800000006ff */
[----:B------:R-:W0:Y:S02]  /*15a0*/  SYNCS.PHASECHK.TRANS64.TRYWAIT P1, [UR36+0x31c00], R0 ;  /* 0x031c0000ff0075a7 */ /* 0x000e240008020164 */
[----:B0-----:R-:W-:Y:S05]  /*15b0*/  @!P1 BRA `(.L_x_10093) ;  /* 0x000000f000d49947 */ /* 0x001fea0003800000 */
.L_x_10250:
[----:B------:R-:W-:Y:S05]  /*15c0*/  @!P0 BRA `(.L_x_10094) ;  /* 0x0000000000048947 */ /* 0x000fea0003800000 */
[----:B------:R-:W-:Y:S01]  /*15d0*/  BPT.TRAP 0x1 ;  /* 0x000000040000795c */ /* 0x000fe20000300000 */
.L_x_10094:
[----:B------:R-:W-:Y:S01]  /*15e0*/  IMAD.U32 R4, RZ, RZ, UR39 ;  /* 0x00000027ff047e24 */ /* 0x000fe2000f8e00ff */
[----:B0-----:R-:W-:-:S04]  /*15f0*/  SHF.L.U32 R3, R16, 0x1f, RZ ;  /* 0x0000001f10037819 */ /* 0x001fc800000006ff */
[----:B------:R-:W-:-:S04]  /*1600*/  LEA R4, R4, UR36, 0x3 ;  /* 0x0000002404047c11 */ /* 0x000fc8000f8e18ff */
[----:B------:R0:W1:Y:S01]  /*1610*/  SYNCS.PHASECHK.TRANS64.TRYWAIT P2, [R4+URZ+0x31c30], R3 ;  /* 0x031c3003040075a7 */ /* 0x000062000804017f */
[----:B------:R-:W-:Y:S05]  /*1620*/  @!P0 BRA `(.L_x_10095) ;  /* 0x0000000000048947 */ /* 0x000fea0003800000 */
[----:B------:R-:W-:Y:S01]  /*1630*/  BPT.TRAP 0x1 ;  /* 0x000000040000795c */ /* 0x000fe20000300000 */
.L_x_10095:
[----:B------:R-:W2:Y:S01]  /*1640*/  S2R R0, SR_TID.X ;  /* 0x0000000000007919 */ /* 0x000ea20000002100 */
[----:B------:R-:W-:Y:S01]  /*1650*/  IMAD.MOV.U32 R71, RZ, RZ, RZ ;  /* 0x000000ffff477224 */ /* 0x000fe200078e00ff */
[----:B--2---:R-:W-:Y:S01]  /*1660*/  LOP3.LUT P1, RZ, R0, 0x7f, RZ, 0xc0, !PT ;  /* 0x0000007f00ff7812 */ /* 0x004fe2000782c0ff */
[----:B-1----:R-:W-:-:S12]  /*1670*/  @P2 BRA `(.L_x_10096) ;  /* 0x0000000000082947 */ /* 0x002fd80003800000 */
[----:B------:R-:W1:Y:S02]  /*1680*/  SYNCS.PHASECHK.TRANS64.TRYWAIT P2, [R4+URZ+0x31c30], R3 ;  /* 0x031c3003040075a7 */ /* 0x000e64000804017f */
[----:B-1----:R-:W-:Y:S05]  /*1690*/  @!P2 BRA `(.L_x_10097) ;  /* 0x000000f000b4a947 */ /* 0x002fea0003800000 */
.L_x_10096:
        /* <DEDUP_REMOVED lines=26> */
[----:B------:R-:W-:Y:S01]  /*1840*/  UMOV UR7, 0x80000020 ;  /* 0x8000002000077882 */ /* 0x000fe20000000000 */
[----:B------:R-:W-:Y:S01]  /*1850*/  HGMMA.64x16x16.F32 R96, gdesc[UR24], RZ, !UPT, gsb0 ;  /* 0x00200000186079f0 */ /* 0x000fe2000c0008ff */
[----:B------:R-:W-:Y:S01]  /*1860*/  UIADD3 UR8, UR26, 0xc0, URZ ;  /* 0x000000c01a087890 */ /* 0x000fe2000fffe03f */
[C---:B------:R-:W-:Y:S01]  /*1870*/  ISETP.GT.AND P1, PT, R5.reuse, 0x69, PT ;  /* 0x000000690500780c */ /* 0x040fe20003f24270 */
[----:B------:R-:W-:Y:S01]  /*1880*/  UIADD3 UR9, UR26, 0x100, URZ ;  /* 0x000001001a097890 */ /* 0x000fe2000fffe03f */
[----:B------:R-:W-:Y:S01]  /*1890*/  ISETP.GT.AND P0, PT, R5, 0x70, PT ;  /* 0x000000700500780c */ /* 0x000fe20003f04270 */
[----:B------:R-:W-:-:S02]  /*18a0*/  UIADD3 UR10, UR26, 0x140, URZ ;  /* 0x000001401a0a7890 */ /* 0x000fc4000fffe03f */
[----:B------:R-:W-:Y:S02]  /*18b0*/  UIADD3 UR11, UR26, 0x180, URZ ;  /* 0x000001801a0b7890 */ /* 0x000fe4000fffe03f */
[----:B------:R-:W-:Y:S02]  /*18c0*/  UIADD3 UR12, UR26, 0x240, URZ ;  /* 0x000002401a0c7890 */ /* 0x000fe4000fffe03f */
[----:B------:R-:W-:Y:S02]  /*18d0*/  UIADD3 UR13, UR26, 0x3c0, URZ ;  /* 0x000003c01a0d7890 */ /* 0x000fe4000fffe03f */
[----:B------:R-:W-:Y:S01]  /*18e0*/  UIADD3 UR14, UR26, 0x242, URZ ;  /* 0x000002421a0e7890 */ /* 0x000fe2000fffe03f */
        /* <DEDUP_REMOVED lines=386> */
[----:B------:R-:W-:Y:S01]  /*3110*/  FSEL R60, R49, -INF , P2 ;  /* 0xff800000313c7808 */ /* 0x000fe20001000000 */
[----:B------:R-:W-:Y:S01]  /*3120*/  ULDC UR6, c[0x0][0x988] ;  /* 0x0002620000067ab9 */ /* 0x000fe20000000800 */
[----:B------:R-:W-:-:S02]  /*3130*/  FMNMX.FTZ R3, R116, R3, !PT ;  /* 0x0000000374037209 */ /* 0x000fc40007810000 */
        /* <DEDUP_REMOVED lines=20> */
[----:B------:R-:W-:Y:S01]  /*3280*/  FSEL R40, R55, -INF , P5 ;  /* 0xff80000037287808 */ /* 0x000fe20002800000 */
[----:B------:R-:W-:Y:S01]  /*3290*/  UMOV UR23, 0x80000020 ;  /* 0x8000002000177882 */ /* 0x000fe20000000000 */
[----:B------:R-:W-:-:S02]  /*32a0*/  ISETP.GT.AND P5, PT, R5, 0x88, PT ;  /* 0x000000880500780c */ /* 0x000fc40003fa4270 */
[----:B------:R-:W-:Y:S02]  /*32b0*/  FSEL R134, R41, -INF , P3 ;  /* 0xff80000029867808 */ /* 0x000fe40001800000 */
[----:B------:R-:W-:Y:S02]  /*32c0*/  FMNMX.FTZ R3, R124, R3, !PT ;  /* 0x000000037c037209 */ /* 0x000fe40007810000 */
[----:B------:R-:W-:Y:S02]  /*32d0*/  FSEL R136, R44, -INF , P2 ;  /* 0xff8000002c887808 */ /* 0x000fe40001000000 */
[----:B------:R-:W-:Y:S02]  /*32e0*/  FMNMX.FTZ R3, R134, R3, !PT ;  /* 0x0000000386037209 */ /* 0x000fe40007810000 */
[----:B------:R-:W-:Y:S02]  /*32f0*/  FSEL R46, R46, -INF , P2 ;  /* 0xff8000002e2e7808 */ /* 0x000fe40001000000 */
[----:B------:R-:W-:-:S02]  /*3300*/  FMNMX.FTZ R3, R136, R3, !PT ;  /* 0x0000000388037209 */ /* 0x000fc40007810000 */
[C---:B------:R-:W-:Y:S02]  /*3310*/  ISETP.GT.AND P2, PT, R5.reuse, 0x79, PT ;  /* 0x000000790500780c */ /* 0x040fe40003f44270 */
[----:B------:R-:W-:Y:S02]  /*3320*/  FMNMX.FTZ R3, R138, R3, !PT ;  /* 0x000000038a037209 */ /* 0x000fe40007810000 */
[----:B------:R-:W-:Y:S02]  /*3330*/  FSEL R42, R42, -INF , P4 ;  /* 0xff8000002a2a7808 */ /* 0x000fe40002000000 */
[----:B------:R-:W-:Y:S02]  /*3340*/  ISETP.GT.AND P4, PT, R5, 0x81, PT ;  /* 0x000000810500780c */ /* 0x000fe40003f84270 */
[----:B------:R-:W-:Y:S01]  /*3350*/  P2R R15, PR, RZ, 0x4 ;  /* 0x00000004ff0f7803 */ /* 0x000fe20000000000 */
[----:B------:R-:W-:Y:S02]  /*3360*/  WARPGROUP.DEPBAR.LE gsb0, 0x0 ;  /* 0x00008000000079c5 */ /* 0x000fe40000010000 */
[----:B------:R-:W-:Y:S01]  /*3370*/  WARPGROUP.ARRIVE ;  /* 0x00000000000079c5 */ /* 0x000fe20000000000 */
[----:B------:R-:W-:-:S02]  /*3380*/  FSEL R142, R33, -INF , P1 ;  /* 0xff800000218e7808 */ /* 0x000fc40000800000 */
[----:B------:R-:W-:Y:S02]  /*3390*/  P2R R33, PR, RZ, 0x2 ;  /* 0x00000002ff217803 */ /* 0x000fe40000000000 */
[----:B------:R-:W-:Y:S01]  /*33a0*/  ISETP.GT.AND P1, PT, R5, 0x70, PT ;  /* 0x000000700500780c */ /* 0x000fe20003f24270 */
[----:B------:R-:W-:Y:S01]  /*33b0*/  HGMMA.64x16x16.F32 R24, gdesc[UR20], R24, gsb0 ;  /* 0x00200000141879f0 */ /* 0x000fe20008000818 */
[----:B------:R-:W-:Y:S02]  /*33c0*/  FSEL R140, R32, -INF , P0 ;  /* 0xff800000208c7808 */ /* 0x000fe40000000000 */
[----:B------:R-:W-:Y:S02]  /*33d0*/  FSEL R34, R34, -INF , P1 ;  /* 0xff80000022227808 */ /* 0x000fe40000800000 */
[----:B------:R-:W-:Y:S02]  /*33e0*/  ISETP.NE.AND P1, PT, R33, RZ, PT ;  /* 0x000000ff2100720c */ /* 0x000fe40003f25270 */
[----:B------:R-:W-:-:S02]  /*33f0*/  ISETP.GT.AND P0, PT, R5, 0x78, PT ;  /* 0x000000780500780c */ /* 0x000fc40003f04270 */
[----:B------:R-:W-:Y:S02]  /*3400*/  FMNMX.FTZ R3, R140, R3, !PT ;  /* 0x000000038c037209 */ /* 0x000fe40007810000 */
[----:B------:R-:W-:Y:S02]  /*3410*/  FSEL R53, R36, -INF , P0 ;  /* 0xff80000024357808 */ /* 0x000fe40000000000 */
[----:B------:R-:W-:Y:S01]  /*3420*/  FMNMX.FTZ R0, R142, R3, !PT ;  /* 0x000000038e007209 */ /* 0x000fe20007810000 */
[----:B------:R-:W-:Y:S01]  /*3430*/  IMAD.U32 R3, RZ, RZ, UR6 ;  /* 0x00000006ff037e24 */ /* 0x000fe2000f8e00ff */
[----:B------:R-:W-:Y:S02]  /*3440*/  FSEL R32, R43, -INF , P3 ;  /* 0xff8000002b207808 */ /* 0x000fe40001800000 */
[----:B------:R-:W-:Y:S02]  /*3450*/  FSEL R59, R37, -INF , P2 ;  /* 0xff800000253b7808 */ /* 0x000fe40001000000 */
[----:B------:R-:W-:-:S02]  /*3460*/  FMNMX.FTZ R0, R53, R0, !PT ;  /* 0x0000000035007209 */ /* 0x000fc40007810000 */
[----:B------:R-:W-:Y:S02]  /*3470*/  ISETP.GT.AND P3, PT, R5, 0x80, PT ;  /* 0x000000800500780c */ /* 0x000fe40003f64270 */
[----:B------:R-:W-:Y:S02]  /*3480*/  FMNMX.FTZ R0, R59, R0, !PT ;  /* 0x000000003b007209 */ /* 0x000fe40007810000 */
[----:B------:R-:W-:Y:S02]  /*3490*/  P2R R21, PR, RZ, 0x1 ;  /* 0x00000001ff157803 */ /* 0x000fe40000000000 */
[----:B------:R-:W-:Y:S01]  /*34a0*/  ISETP.GT.AND P0, PT, R5, 0x69, PT ;  /* 0x000000690500780c */ /* 0x000fe20003f04270 */
[----:B------:R-:W-:Y:S02]  /*34b0*/  WARPGROUP.DEPBAR.LE gsb0, 0x0 ;  /* 0x00008000000079c5 */ /* 0x000fe40000010000 */
[----:B------:R-:W-:Y:S02]  /*34c0*/  FSEL R49, R28, -INF , P5 ;  /* 0xff8000001c317808 */ /* 0x000fe40002800000 */
[----:B------:R-:W-:-:S02]  /*34d0*/  FSEL R28, R35, -INF , P1 ;  /* 0xff800000231c7808 */ /* 0x000fc40000800000 */
[----:B------:R-:W-:Y:S02]  /*34e0*/  ISETP.NE.AND P1, PT, R9, RZ, PT ;  /* 0x000000ff0900720c */ /* 0x000fe40003f25270 */
[----:B------:R-:W-:Y:S02]  /*34f0*/  FMNMX.FTZ R9, R98, R99, !PT ;  /* 0x0000006362097209 */ /* 0x000fe40007810000 */
[----:B------:R-:W-:Y:S02]  /*3500*/  FSEL R37, R24, -INF , P3 ;  /* 0xff80000018257808 */ /* 0x000fe40001800000 */
[----:B------:R-:W-:Y:S02]  /*3510*/  FMNMX.FTZ R9, R102, R9, !PT ;  /* 0x0000000966097209 */ /* 0x000fe40007810000 */
[----:B------:R-:W-:Y:S02]  /*3520*/  FSEL R57, R25, -INF , P4 ;  /* 0xff80000019397808 */ /* 0x000fe40002000000 */
[----:B------:R-:W-:-:S02]  /*3530*/  FMNMX.FTZ R9, R6, R9, !PT ;  /* 0x0000000906097209 */ /* 0x000fc40007810000 */
[----:B------:R-:W-:Y:S01]  /*3540*/  FMNMX.FTZ R0, R37, R0, !PT ;  /* 0x0000000025007209 */ /* 0x000fe20007810000 */
[----:B------:R-:W-:Y:S01]  /*3550*/  @!P1 VIADD R4, R4, 0x31c40 ;  /* 0x00031c4004049836 */ /* 0x000fe20000000000 */
[----:B------:R-:W-:Y:S02]  /*3560*/  FMNMX.FTZ R9, R90, R9, !PT ;  /* 0x000000095a097209 */ /* 0x000fe40007810000 */
[----:B------:R-:W-:Y:S02]  /*3570*/  FMNMX.FTZ R0, R57, R0, !PT ;  /* 0x0000000039007209 */ /* 0x000fe40007810000 */
[----:B------:R-:W-:Y:S02]  /*3580*/  FMNMX.FTZ R9, R8, R9, !PT ;  /* 0x0000000908097209 */ /* 0x000fe40007810000 */
[----:B------:R-:W-:Y:S02]  /*3590*/  FSEL R51, R29, -INF , P6 ;  /* 0xff8000001d337808 */ /* 0x000fe40003000000 */
[----:B------:R-:W-:-:S02]  /*35a0*/  FMNMX.FTZ R9, R94, R9, !PT ;  /* 0x000000095e097209 */ /* 0x000fc40007810000 */
[----:B------:R-:W-:Y:S02]  /*35b0*/  FMNMX.FTZ R0, R49, R0, !PT ;  /* 0x0000000031007209 */ /* 0x000fe40007810000 */
[----:B------:R-:W-:Y:S02]  /*35c0*/  FMNMX.FTZ R9, R12, R9, !PT ;  /* 0x000000090c097209 */ /* 0x000fe40007810000 */
[----:B------:R-:W-:Y:S02]  /*35d0*/  FMNMX.FTZ R11, R51, R0, !PT ;  /* 0x00000000330b7209 */ /* 0x000fe40007810000 */
[----:B------:R-:W-:Y:S02]  /*35e0*/  FMNMX.FTZ R9, R82, R9, !PT ;  /* 0x0000000952097209 */ /* 0x000fe40007810000 */
[----:B------:R-:W-:Y:S01]  /*35f0*/  FSEL R24, R47, -INF , P0 ;  /* 0xff8000002f187808 */ /* 0x000fe20000000000 */
[----:B------:R-:W0:Y:S01]  /*3600*/  SHFL.BFLY PT, R0, R11, 0x2, 0x1f ;  /* 0x0c401f000b007f89 */ /* 0x000e2200000e0000 */
[----:B------:R-:W-:-:S02]  /*3610*/  FMNMX.FTZ R9, R14, R9, !PT ;  /* 0x000000090e097209 */ /* 0x000fc40007810000 */
[----:B------:R-:W-:Y:S02]  /*3620*/  ISETP.NE.AND P0, PT, R21, RZ, PT ;  /* 0x000000ff1500720c */ /* 0x000fe40003f05270 */
[----:B------:R-:W-:Y:S02]  /*3630*/  FMNMX.FTZ R9, R86, R9, !PT ;  /* 0x0000000956097209 */ /* 0x000fe40007810000 */
[----:B------:R-:W-:Y:S02]  /*3640*/  FSEL R38, R38, -INF , P0 ;  /* 0xff80000026267808 */ /* 0x000fe40000000000 */
[----:B------:R-:W-:Y:S02]  /*3650*/  FMNMX.FTZ R9, R20, R9, !PT ;  /* 0x0000000914097209 */ /* 0x000fe40007810000 */
[----:B------:R-:W-:Y:S02]  /*3660*/  FSEL R26, R26, -INF , P3 ;  /* 0xff8000001a1a7808 */ /* 0x000fe40001800000 */
[----:B------:R-:W-:-:S02]  /*3670*/  FMNMX.FTZ R9, R74, R9, !PT ;  /* 0x000000094a097209 */ /* 0x000fc40007810000 */
[----:B------:R-:W-:Y:S02]  /*3680*/  FSEL R30, R30, -INF , P5 ;  /* 0xff8000001e1e7808 */ /* 0x000fe40002800000 */
[----:B------:R-:W-:Y:S02]  /*3690*/  FMNMX.FTZ R9, R66, R9, !PT ;  /* 0x0000000942097209 */ /* 0x000fe40007810000 */
[----:B------:R-:W-:Y:S02]  /*36a0*/  ISETP.NE.AND P0, PT, R7, RZ, PT ;  /* 0x000000ff0700720c */ /* 0x000fe40003f05270 */
[----:B------:R-:W-:Y:S02]  /*36b0*/  FMNMX.FTZ R9, R78, R9, !PT ;  /* 0x000000094e097209 */ /* 0x000fe40007810000 */
[----:B------:R-:W-:Y:S02]  /*36c0*/  @!P1 PRMT R4, RZ, 0x654, R4 ;  /* 0x00000654ff049816 */ /* 0x000fe40000000004 */
[----:B------:R-:W-:-:S02]  /*36d0*/  FMNMX.FTZ R9, R68, R9, !PT ;  /* 0x0000000944097209 */ /* 0x000fc40007810000 */
[----:B0-----:R-:W-:Y:S01]  /*36e0*/  FMNMX.FTZ R13, R11, R0, !PT ;  /* 0x000000000b0d7209 */ /* 0x001fe20007810000 */
[----:B------:R0:W-:Y:S01]  /*36f0*/  @!P1 SYNCS.ARRIVE.TRANS64.RED.A1T0 RZ, [R4+URZ], RZ ;  /* 0x000000ff04ff99a7 */ /* 0x0001e2000810043f */
[----:B------:R-:W-:-:S03]  /*3700*/  FMNMX.FTZ R9, R58, R9, !PT ;  /* 0x000000093a097209 */ /* 0x000fc60007810000 */
[----:B------:R-:W1:Y:S01]  /*3710*/  SHFL.BFLY PT, R0, R13, 0x1, 0x1f ;  /* 0x0c201f000d007f89 */ /* 0x000e6200000e0000 */
[----:B------:R-:W-:-:S04]  /*3720*/  FMNMX.FTZ R9, R48, R9, !PT ;  /* 0x0000000930097209 */ /* 0x000fc80007810000 */
[----:B------:R-:W-:-:S04]  /*3730*/  FMNMX.FTZ R9, R62, R9, !PT ;  /* 0x000000093e097209 */ /* 0x000fc80007810000 */
[----:B------:R-:W-:-:S04]  /*3740*/  FMNMX.FTZ R9, R52, R9, !PT ;  /* 0x0000000934097209 */ /* 0x000fc80007810000 */
[----:B------:R-:W-:-:S04]  /*3750*/  FMNMX.FTZ R9, R50, R9, !PT ;  /* 0x0000000932097209 */ /* 0x000fc80007810000 */
[----:B------:R-:W-:-:S04]  /*3760*/  FMNMX.FTZ R9, R56, R9, !PT ;  /* 0x0000000938097209 */ /* 0x000fc80007810000 */
[----:B------:R-:W-:Y:S02]  /*3770*/  FMNMX.FTZ R9, R54, R9, !PT ;  /* 0x0000000936097209 */ /* 0x000fe40007810000 */
[----:B-1----:R-:W-:Y:S02]  /*3780*/  FMNMX.FTZ R0, R13, R0, !PT ;  /* 0x000000000d007209 */ /* 0x002fe40007810000 */
        /* <DEDUP_REMOVED lines=44> */
[-CC-:B------:R-:W-:Y:S01]  /*3a50*/  FFMA.FTZ R128, R128, R3.reuse, -R55.reuse ;  /* 0x0000000380807223 */ /* 0x180fe20000010837 */
[-CC-:B------:R-:W-:Y:S01]  /*3a60*/  FFMA.FTZ R84, R132, R3.reuse, -R55.reuse ;  /* 0x0000000384547223 */ /* 0x180fe20000010837 */
[----:B------:R-:W1:Y:S01]  /*3a70*/  SHFL.BFLY PT, R10, R39, 0x2, 0x1f ;  /* 0x0c401f00270a7f89 */ /* 0x000e6200000e0000 */
        /* <DEDUP_REMOVED lines=13> */
[----:B0-----:R-:W-:-:S04]  /*3b50*/  F2FP.F16.F32.PACK_AB R4, R96, R5 ;  /* 0x000000056004723e */ /* 0x001fc800000000ff */
[----:B------:R-:W-:Y:S01]  /*3b60*/  MUFU.EX2 R100, R100 ;  /* 0x0000006400647308 */ /* 0x000fe20000000800 */
[----:B-1----:R-:W-:Y:S01]  /*3b70*/  FMNMX.FTZ R27, R39, R10, !PT ;  /* 0x0000000a271b7209 */ /* 0x002fe20007810000 */
[----:B------:R-:W-:-:S06]  /*3b80*/  FFMA.FTZ R39, R53, R3, -R55 ;  /* 0x0000000335277223 */ /* 0x000fcc0000010837 */
[----:B------:R0:W-:Y:S01]  /*3b90*/  MUFU.EX2 R35, R116 ;  /* 0x0000007400237308 */ /* 0x0001e20000000800 */
[----:B------:R-:W1:Y:S07]  /*3ba0*/  SHFL.BFLY PT, R10, R27, 0x1, 0x1f ;  /* 0x0c201f001b0a7f89 */ /* 0x000e6e00000e0000 */
[----:B------:R-:W-:Y:S01]  /*3bb0*/  MUFU.EX2 R15, R15 ;  /* 0x0000000f000f7308 */ /* 0x000fe20000000800 */
[----:B0-----:R-:W-:-:S07]  /*3bc0*/  FFMA.FTZ R116, R51, R3, -R55 ;  /* 0x0000000333747223 */ /* 0x001fce0000010837 */
[----:B------:R-:W-:Y:S08]  /*3bd0*/  MUFU.EX2 R44, R44 ;  /* 0x0000002c002c7308 */ /* 0x000ff00000000800 */
        /* <DEDUP_REMOVED lines=51> */
[----:B------:R-:W-:Y:S01]  /*3f10*/  FFMA.FTZ R69, R32, R3, -R27 ;  /* 0x0000000320457223 */ /* 0x000fe2000001081b */
[----:B------:R-:W-:Y:S01]  /*3f20*/  F2FP.F16.F32.PACK_AB R5, R99, R98 ;  /* 0x000000626305723e */ /* 0x000fe200000000ff */
[----:B------:R-:W-:Y:S01]  /*3f30*/  FADD.FTZ R73, R7, R6 ;  /* 0x0000000607497221 */ /* 0x000fe20000010000 */
[C---:B------:R-:W-:Y:S01]  /*3f40*/  F2FP.F16.F32.PACK_AB R6, R114.reuse, R7 ;  /* 0x000000077206723e */ /* 0x040fe200000000ff */
[----:B------:R-:W-:Y:S01]  /*3f50*/  IMAD.MOV.U32 R62, RZ, RZ, R71 ;  /* 0x000000ffff3e7224 */ /* 0x000fe200078e0047 */
[----:B------:R-:W1:Y:S01]  /*3f60*/  MUFU.EX2 R90, R90 ;  /* 0x0000005a005a7308 */ /* 0x000e620000000800 */
[----:B------:R-:W-:Y:S01]  /*3f70*/  FADD.FTZ R14, R114, R73 ;  /* 0x00000049720e7221 */ /* 0x000fe20000010000 */
[C---:B---3--:R-:W-:Y:S01]  /*3f80*/  FADD.FTZ R12, R67.reuse, R12 ;  /* 0x0000000c430c7221 */ /* 0x048fe20000010000 */
[----:B------:R-:W-:Y:S01]  /*3f90*/  F2FP.F16.F32.PACK_AB R7, R67, R102 ;  /* 0x000000664307723e */ /* 0x000fe200000000ff */
[----:B------:R-:W-:Y:S01]  /*3fa0*/  FFMA.FTZ R67, R40, R3, -R27 ;  /* 0x0000000328437223 */ /* 0x000fe2000001081b */
[----:B------:R-:W-:-:S03]  /*3fb0*/  FADD.FTZ R73, R13, R14 ;  /* 0x0000000e0d497221 */ /* 0x000fc60000010000 */
[----:B------:R-:W2:Y:S01]  /*3fc0*/  MUFU.EX2 R8, R8 ;  /* 0x0000000800087308 */ /* 0x000ea20000000800 */
[----:B0-----:R-:W-:Y:S01]  /*3fd0*/  FADD.FTZ R75, R31, R12 ;  /* 0x0000000c1f4b7221 */ /* 0x001fe20000010000 */
[----:B------:R-:W-:Y:S01]  /*3fe0*/  FADD.FTZ R12, R100, R73 ;  /* 0x00000049640c7221 */ /* 0x000fe20000010000 */
[----:B------:R0:W-:Y:S03]  /*3ff0*/  STSM.16.M88.4 [R2+0x24300], R4 ;  /* 0x0243000402007844 */ /* 0x0001e60000000200 */
[----:B------:R-:W-:Y:S02]  /*4000*/  FADD.FTZ R73, R15, R12 ;  /* 0x0000000c0f497221 */ /* 0x000fe40000010000 */
[----:B------:R-:W3:Y:S01]  /*4010*/  MUFU.EX2 R51, R51 ;  /* 0x0000003300337308 */ /* 0x000ee20000000800 */
[----:B-1----:R-:W-:Y:S01]  /*4020*/  FADD.FTZ R75, R90, R75 ;  /* 0x0000004b5a4b7221 */ /* 0x002fe20000010000 */
[----:B------:R-:W-:-:S04]  /*4030*/  FADD.FTZ R14, R44, R73 ;  /* 0x000000492c0e7221 */ /* 0x000fc80000010000 */
[----:B------:R-:W-:Y:S02]  /*4040*/  FADD.FTZ R73, R33, R14 ;  /* 0x0000000e21497221 */ /* 0x000fe40000010000 */
[----:B------:R-:W1:Y:S01]  /*4050*/  MUFU.EX2 R53, R53 ;  /* 0x0000003500357308 */ /* 0x000e620000000800 */
[----:B--2---:R-:W-:Y:S01]  /*4060*/  FADD.FTZ R12, R8, R75 ;  /* 0x0000004b080c7221 */ /* 0x004fe20000010000 */
[----:B0-----:R-:W-:-:S06]  /*4070*/  F2FP.F16.F32.PACK_AB R4, R88, R33 ;  /* 0x000000215804723e */ /* 0x001fcc00000000ff */
[----:B------:R-:W0:Y:S01]  /*4080*/  MUFU.EX2 R82, R82 ;  /* 0x0000005200527308 */ /* 0x000e220000000800 */
[----:B---3--:R-:W-:-:S07]  /*4090*/  FADD.FTZ R12, R51, R12 ;  /* 0x0000000c330c7221 */ /* 0x008fce0000010000 */
[----:B------:R-:W2:Y:S01]  /*40a0*/  MUFU.EX2 R55, R55 ;  /* 0x0000003700377308 */ /* 0x000ea20000000800 */
[----:B-1----:R-:W-:Y:S01]  /*40b0*/  FADD.FTZ R75, R53, R12 ;  /* 0x0000000c354b7221 */ /* 0x002fe20000010000 */
[----:B------:R-:W-:-:S04]  /*40c0*/  FADD.FTZ R12, R88, R73 ;  /* 0x00000049580c7221 */ /* 0x000fc80000010000 */
[----:B------:R-:W-:Y:S02]  /*40d0*/  FADD.FTZ R73, R29, R12 ;  /* 0x0000000c1d497221 */ /* 0x000fe40000010000 */
[----:B------:R-:W1:Y:S01]  /*40e0*/  MUFU.EX2 R80, R80 ;  /* 0x0000005000507308 */ /* 0x000e620000000800 */
[----:B0-----:R-:W-:-:S07]  /*40f0*/  FADD.FTZ R14, R82, R75 ;  /* 0x0000004b520e7221 */ /* 0x001fce0000010000 */
[----:B------:R-:W0:Y:S01]  /*4100*/  MUFU.EX2 R86, R86 ;  /* 0x0000005600567308 */ /* 0x000e220000000800 */
[----:B--2---:R-:W-:Y:S01]  /*4110*/  FADD.FTZ R75, R55, R14 ;  /* 0x0000000e374b7221 */ /* 0x004fe20000010000 */
[----:B------:R-:W-:Y:S01]  /*4120*/  F2FP.F16.F32.PACK_AB R14, R44, R15 ;  /* 0x0000000f2c0e723e */ /* 0x000fe200000000ff */
[--C-:B------:R-:W-:Y:S01]  /*4130*/  IMAD.MOV.U32 R44, RZ, RZ, R71.reuse ;  /* 0x000000ffff2c7224 */ /* 0x100fe200078e0047 */
[----:B------:R-:W-:Y:S01]  /*4140*/  F2FP.F16.F32.PACK_AB R15, R51, R8 ;  /* 0x00000008330f723e */ /* 0x000fe200000000ff */
[----:B------:R-:W-:-:S03]  /*4150*/  IMAD.MOV.U32 R51, RZ, RZ, R71 ;  /* 0x000000ffff337224 */ /* 0x000fc600078e0047 */
[----:B------:R-:W-:Y:S01]  /*4160*/  MUFU.EX2 R25, R25 ;  /* 0x0000001900197308 */ /* 0x000fe20000000800 */
[----:B-1----:R-:W-:-:S07]  /*4170*/  FADD.FTZ R12, R80, R73 ;  /* 0x00000049500c7221 */ /* 0x002fce0000010000 */
[----:B------:R-:W1:Y:S01]  /*4180*/  MUFU.EX2 R20, R20 ;  /* 0x0000001400147308 */ /* 0x000e620000000800 */
[----:B0-----:R-:W-:-:S07]  /*4190*/  FADD.FTZ R75, R86, R75 ;  /* 0x0000004b564b7221 */ /* 0x001fce0000010000 */
[----:B------:R-:W-:Y:S08]  /*41a0*/  MUFU.EX2 R70, R70 ;  /* 0x0000004600467308 */ /* 0x000ff00000000800 */
[----:B------:R-:W0:Y:S01]  /*41b0*/  MUFU.EX2 R59, R59 ;  /* 0x0000003b003b7308 */ /* 0x000e220000000800 */
[----:B-1----:R-:W-:-:S07]  /*41c0*/  FADD.FTZ R26, R20, R75 ;  /* 0x0000004b141a7221 */ /* 0x002fce0000010000 */
[----:B------:R-:W-:Y:S08]  /*41d0*/  MUFU.EX2 R21, R21 ;  /* 0x0000001500157308 */ /* 0x000ff00000000800 */
[----:B------:R-:W1:Y:S01]  /*41e0*/  MUFU.EX2 R61, R61 ;  /* 0x0000003d003d7308 */ /* 0x000e620000000800 */
[----:B0-----:R-:W-:-:S07]  /*41f0*/  FADD.FTZ R26, R59, R26 ;  /* 0x0000001a3b1a7221 */ /* 0x001fce0000010000 */
[----:B------:R-:W0:Y:S08]  /*4200*/  MUFU.EX2 R36, R36 ;  /* 0x0000002400247308 */ /* 0x000e300000000800 */
[----:B------:R-:W2:Y:S01]  /*4210*/  MUFU.EX2 R66, R66 ;  /* 0x0000004200427308 */ /* 0x000ea20000000800 */
[----:B-1----:R-:W-:-:S07]  /*4220*/  FADD.FTZ R7, R61, R26 ;  /* 0x0000001a3d077221 */ /* 0x002fce0000010000 */
[----:B------:R1:W-:Y:S01]  /*4230*/  MUFU.EX2 R40, R54 ;  /* 0x0000003600287308 */ /* 0x0003e20000000800 */
[----:B0-----:R-:W-:-:S07]  /*4240*/  F2FP.F16.F32.PACK_AB R26, R36, R21 ;  /* 0x00000015241a723e */ /* 0x001fce00000000ff */
[----:B------:R-:W0:Y:S01]  /*4250*/  MUFU.EX2 R11, R11 ;  /* 0x0000000b000b7308 */ /* 0x000e220000000800 */
[----:B-1----:R-:W-:Y:S01]  /*4260*/  FFMA.FTZ R54, R38, R3, -R27 ;  /* 0x0000000326367223 */ /* 0x002fe2000001081b */
[----:B------:R-:W-:Y:S01]  /*4270*/  FADD.FTZ R27, R25, R12 ;  /* 0x0000000c191b7221 */ /* 0x000fe20000010000 */
[----:B--2---:R-:W-:Y:S01]  /*4280*/  FADD.FTZ R8, R66, R7 ;  /* 0x0000000742087221 */ /* 0x004fe20000010000 */
[----:B------:R-:W-:Y:S02]  /*4290*/  F2FP.F16.F32.PACK_AB R12, R100, R13 ;  /* 0x0000000d640c723e */ /* 0x000fe400000000ff */
[----:B------:R-:W-:Y:S01]  /*42a0*/  FADD.FTZ R30, R70, R27 ;  /* 0x0000001b461e7221 */ /* 0x000fe20000010000 */
[----:B------:R-:W-:Y:S01]  /*42b0*/  F2FP.F16.F32.PACK_AB R13, R90, R31 ;  /* 0x0000001f5a0d723e */ /* 0x000fe200000000ff */
[----:B------:R-:W1:Y:S01]  /*42c0*/  MUFU.EX2 R57, R57 ;  /* 0x0000003900397308 */ /* 0x000e620000000800 */
[----:B------:R-:W-:Y:S01]  /*42d0*/  F2FP.F16.F32.PACK_AB R7, R86, R55 ;  /* 0x000000375607723e */ /* 0x000fe200000000ff */
[----:B------:R-:W-:Y:S01]  /*42e0*/  FADD.FTZ R5, R21, R30 ;  /* 0x0000001e15057221 */ /* 0x000fe20000010000 */
[----:B------:R-:W-:Y:S01]  /*42f0*/  IMAD.MOV.U32 R55, RZ, RZ, R71 ;  /* 0x000000ffff377224 */ /* 0x000fe200078e0047 */
[----:B------:R-:W-:Y:S02]  /*4300*/  STSM.16.M88.4 [R2+0x25b00], R12 ;  /* 0x025b000c02007844 */ /* 0x000fe40000000200 */
[----:B------:R-:W-:Y:S01]  /*4310*/  FADD.FTZ R6, R36, R5 ;  /* 0x0000000524067221 */ /* 0x000fe20000010000 */
[----:B------:R-:W-:Y:S01]  /*4320*/  F2FP.F16.F32.PACK_AB R5, R82, R53 ;  /* 0x000000355205723e */ /* 0x000fe200000000ff */
[----:B------:R-:W2:Y:S01]  /*4330*/  MUFU.EX2 R72, R72 ;  /* 0x0000004800487308 */ /* 0x000ea20000000800 */
[----:B------:R-:W-:-:S02]  /*4340*/  IMAD.MOV.U32 R53, RZ, RZ, R71 ;  /* 0x000000ffff357224 */ /* 0x000fc400078e0047 */
[----:B0-----:R-:W-:Y:S01]  /*4350*/  FADD.FTZ R27, R11, R6 ;  /* 0x000000060b1b7221 */ /* 0x001fe20000010000 */
[----:B------:R-:W-:Y:S01]  /*4360*/  F2FP.F16.F32.PACK_AB R6, R80, R29 ;  /* 0x0000001d5006723e */ /* 0x000fe200000000ff */
[----:B------:R-:W-:-:S03]  /*4370*/  IMAD.MOV.U32 R36, RZ, RZ, R71 ;  /* 0x000000ffff247224 */ /* 0x000fc600078e0047 */
[----:B------:R-:W0:Y:S01]  /*4380*/  MUFU.EX2 R58, R58 ;  /* 0x0000003a003a7308 */ /* 0x000e220000000800 */
[----:B-1----:R-:W-:Y:S01]  /*4390*/  FADD.FTZ R29, R57, R8 ;  /* 0x00000008391d7221 */ /* 0x002fe20000010000 */
[----:B------:R1:W-:Y:S06]  /*43a0*/  STSM.16.M88.4 [R2+0x27300], R4 ;  /* 0x0273000402007844 */ /* 0x0003ec0000000200 */
[----:B------:R-:W3:Y:S01]  /*43b0*/  MUFU.EX2 R9, R128 ;  /* 0x0000008000097308 */ /* 0x000ee20000000800 */
[----:B--2---:R-:W-:-:S07]  /*43c0*/  FADD.FTZ R8, R72, R27 ;  /* 0x0000001b48087221 */ /* 0x004fce0000010000 */
[----:B------:R-:W2:Y:S01]  /*43d0*/  MUFU.EX2 R48, R48 ;  /* 0x0000003000307308 */ /* 0x000ea20000000800 */
[----:B0-----:R-:W-:-:S07]  /*43e0*/  FADD.FTZ R29, R58, R29 ;  /* 0x0000001d3a1d7221 */ /* 0x001fce0000010000 */
[----:B------:R-:W0:Y:S01]  /*43f0*/  MUFU.EX2 R84, R84 ;  /* 0x0000005400547308 */ /* 0x000e220000000800 */
[----:B---3--:R-:W-:-:S07]  /*4400*/  FADD.FTZ R27, R9, R8 ;  /* 0x00000008091b7221 */ /* 0x008fce0000010000 */
[----:B------:R-:W3:Y:S01]  /*4410*/  MUFU.EX2 R63, R63 ;  /* 0x0000003f003f7308 */ /* 0x000ee20000000800 */
[----:B--2---:R-:W-:-:S07]  /*4420*/  FADD.FTZ R8, R48, R29 ;  /* 0x0000001d30087221 */ /* 0x004fce0000010000 */
[----:B------:R-:W2:Y:S01]  /*4430*/  MUFU.EX2 R50, R50 ;  /* 0x0000003200327308 */ /* 0x000ea20000000800 */
[----:B0-----:R-:W-:-:S07]  /*4440*/  F2FP.F16.F32.PACK_AB R30, R84, R9 ;  /* 0x00000009541e723e */ /* 0x001fce00000000ff */
[----:B------:R-:W1:Y:S01]  /*4450*/  MUFU.EX2 R112, R112 ;  /* 0x0000007000707308 */ /* 0x000e620000000800 */
[----:B---3--:R-:W-:-:S07]  /*4460*/  FADD.FTZ R21, R63, R8 ;  /* 0x000000083f157221 */ /* 0x008fce0000010000 */
[----:B------:R-:W0:Y:S01]  /*4470*/  MUFU.EX2 R65, R65 ;  /* 0x0000004100417308 */ /* 0x000e220000000800 */
[----:B--2---:R-:W-:-:S07]  /*4480*/  FADD.FTZ R8, R50, R21 ;  /* 0x0000001532087221 */ /* 0x004fce0000010000 */
[----:B------:R-:W2:Y:S01]  /*4490*/  MUFU.EX2 R47, R47 ;  /* 0x0000002f002f7308 */ /* 0x000ea20000000800 */
[----:B-1----:R-:W-:-:S07]  /*44a0*/  F2FP.F16.F32.PACK_AB R4, R112, R35 ;  /* 0x000000237004723e */ /* 0x002fce00000000ff */
[----:B------:R1:W-:Y:S08]  /*44b0*/  MUFU.EX2 R73, R24 ;  /* 0x0000001800497308 */ /* 0x0003f00000000800 */
[----:B------:R-:W3:Y:S01]  /*44c0*/  MUFU.EX2 R110, R110 ;  /* 0x0000006e006e7308 */ /* 0x000ee20000000800 */
[----:B-1----:R-:W-:Y:S01]  /*44d0*/  F2FP.F16.F32.PACK_AB R24, R70, R25 ;  /* 0x000000194618723e */ /* 0x002fe200000000ff */
[----:B------:R-:W-:Y:S01]  /*44e0*/  IMAD.MOV.U32 R70, RZ, RZ, R71 ;  /* 0x000000ffff467224 */ /* 0x000fe200078e0047 */
[----:B------:R-:W-:Y:S01]  /*44f0*/  F2FP.F16.F32.PACK_AB R25, R59, R20 ;  /* 0x000000143b19723e */ /* 0x000fe200000000ff */
[----:B------:R-:W-:Y:S01]  /*4500*/  FADD.FTZ R20, R84, R27 ;  /* 0x0000001b54147221 */ /* 0x000fe20000010000 */
[----:B------:R-:W-:Y:S01]  /*4510*/  F2FP.F16.F32.PACK_AB R27, R66, R61 ;  /* 0x0000003d421b723e */ /* 0x000fe200000000ff */
[----:B------:R-:W-:-:S02]  /*4520*/  IMAD.MOV.U32 R66, RZ, RZ, R71 ;  /* 0x000000ffff427224 */ /* 0x000fc400078e0047 */
[----:B------:R-:W1:Y:S01]  /*4530*/  MUFU.EX2 R67, R67 ;  /* 0x0000004300437308 */ /* 0x000e620000000800 */
[----:B------:R-:W-:Y:S01]  /*4540*/  FADD.FTZ R29, R35, R20 ;  /* 0x00000014231d7221 */ /* 0x000fe20000010000 */
[----:B------:R4:W-:Y:S01]  /*4550*/  STSM.16.M88.4 [R2+0x28b00], R24 ;  /* 0x028b001802007844 */ /* 0x0009e20000000200 */
[----:B------:R-:W-:Y:S02]  /*4560*/  IMAD.MOV.U32 R61, RZ, RZ, R71 ;  /* 0x000000ffff3d7224 */ /* 0x000fe400078e0047 */
[----:B------:R-:W-:Y:S01]  /*4570*/  FADD.FTZ R20, R112, R29 ;  /* 0x0000001d70147221 */ /* 0x000fe20000010000 */
[----:B0-----:R-:W-:Y:S01]  /*4580*/  FADD.FTZ R29, R65, R8 ;  /* 0x00000008411d7221 */ /* 0x001fe20000010000 */
[----:B------:R-:W-:Y:S01]  /*4590*/  IMAD.MOV.U32 R59, RZ, RZ, R71 ;  /* 0x000000ffff3b7224 */ /* 0x000fe200078e0047 */
[----:B------:R-:W0:Y:S01]  /*45a0*/  MUFU.EX2 R45, R45 ;  /* 0x0000002d002d7308 */ /* 0x000e220000000800 */
[----:B--2---:R-:W-:Y:S01]  /*45b0*/  FADD.FTZ R31, R47, R20 ;  /* 0x000000142f1f7221 */ /* 0x004fe20000010000 */
[----:B------:R-:W-:Y:S01]  /*45c0*/  FADD.FTZ R8, R40, R29 ;  /* 0x0000001d28087221 */ /* 0x000fe20000010000 */
[----:B------:R-:W-:Y:S01]  /*45d0*/  F2FP.F16.F32.PACK_AB R29, R58, R57 ;  /* 0x000000393a1d723e */ /* 0x000fe200000000ff */
[----:B------:R-:W-:-:S02]  /*45e0*/  IMAD.MOV.U32 R58, RZ, RZ, R71 ;  /* 0x000000ffff3a7224 */ /* 0x000fc400078e0047 */
[----:B---3--:R-:W-:Y:S01]  /*45f0*/  FADD.FTZ R12, R110, R31 ;  /* 0x0000001f6e0c7221 */ /* 0x008fe20000010000 */
[----:B------:R-:W-:Y:S01]  /*4600*/  F2FP.F16.F32.PACK_AB R31, R63, R48 ;  /* 0x000000303f1f723e */ /* 0x000fe200000000ff */
[--C-:B------:R-:W-:Y:S01]  /*4610*/  IMAD.MOV.U32 R63, RZ, RZ, R71.reuse ;  /* 0x000000ffff3f7224 */ /* 0x100fe200078e0047 */
[----:B------:R2:W3:Y:S01]  /*4620*/  MUFU.EX2 R32, R42 ;  /* 0x0000002a00207308 */ /* 0x0004e20000000800 */
[----:B-1----:R-:W-:Y:S01]  /*4630*/  FADD.FTZ R5, R67, R8 ;  /* 0x0000000843057221 */ /* 0x002fe20000010000 */
[--C-:B------:R-:W-:Y:S02]  /*4640*/  IMAD.MOV.U32 R57, RZ, RZ, R71.reuse ;  /* 0x000000ffff397224 */ /* 0x100fe400078e0047 */
[--C-:B------:R-:W-:Y:S02]  /*4650*/  IMAD.MOV.U32 R48, RZ, RZ, R71.reuse ;  /* 0x000000ffff307224 */ /* 0x100fe400078e0047 */
[--C-:B------:R-:W-:Y:S02]  /*4660*/  IMAD.MOV.U32 R35, RZ, RZ, R71.reuse ;  /* 0x000000ffff237224 */ /* 0x100fe400078e0047 */
[----:B------:R-:W1:Y:S01]  /*4670*/  MUFU.EX2 R76, R76 ;  /* 0x0000004c004c7308 */ /* 0x000e620000000800 */
[----:B0-----:R-:W-:Y:S01]  /*4680*/  FADD.FTZ R7, R45, R12 ;  /* 0x0000000c2d077221 */ /* 0x001fe20000010000 */
[----:B--2---:R-:W-:-:S06]  /*4690*/  IMAD.MOV.U32 R42, RZ, RZ, R71 ;  /* 0x000000ffff2a7224 */ /* 0x004fcc00078e0047 */
[----:B------:R-:W0:Y:S01]  /*46a0*/  MUFU.EX2 R69, R69 ;  /* 0x0000004500457308 */ /* 0x000e220000000800 */
[----:B---3--:R-:W-:Y:S01]  /*46b0*/  FADD.FTZ R6, R32, R5 ;  /* 0x0000000520067221 */ /* 0x008fe20000010000 */
[----:B------:R-:W-:Y:S01]  /*46c0*/  F2FP.F16.F32.PACK_AB R5, R65, R50 ;  /* 0x000000324105723e */ /* 0x000fe200000000ff */
[--C-:B------:R-:W-:Y:S02]  /*46d0*/  IMAD.MOV.U32 R65, RZ, RZ, R71.reuse ;  /* 0x000000ffff417224 */ /* 0x100fe400078e0047 */
[----:B------:R-:W-:-:S03]  /*46e0*/  IMAD.MOV.U32 R50, RZ, RZ, R71 ;  /* 0x000000ffff327224 */ /* 0x000fc600078e0047 */
[----:B------:R-:W2:Y:S01]  /*46f0*/  MUFU.EX2 R43, R43 ;  /* 0x0000002b002b7308 */ /* 0x000ea20000000800 */
[----:B-1----:R-:W-:-:S07]  /*4700*/  FADD.FTZ R8, R76, R7 ;  /* 0x000000074c087221 */ /* 0x002fce0000010000 */
[----:B------:R1:W3:Y:S01]  /*4710*/  MUFU.EX2 R38, R46 ;  /* 0x0000002e00267308 */ /* 0x0002e20000000800 */
[C---:B0-----:R-:W-:Y:S01]  /*4720*/  FADD.FTZ R7, R69.reuse, R6 ;  /* 0x0000000645077221 */ /* 0x041fe20000010000 */
[----:B------:R-:W-:Y:S01]  /*4730*/  F2FP.F16.F32.PACK_AB R6, R110, R47 ;  /* 0x0000002f6e06723e */ /* 0x000fe200000000ff */
[--C-:B------:R-:W-:Y:S01]  /*4740*/  IMAD.MOV.U32 R47, RZ, RZ, R71.reuse ;  /* 0x000000ffff2f7224 */ /* 0x100fe200078e0047 */
[----:B------:R-:W-:Y:S01]  /*4750*/  F2FP.F16.F32.PACK_AB R13, R69, R32 ;  /* 0x00000020450d723e */ /* 0x000fe200000000ff */
[--C-:B------:R-:W-:Y:S02]  /*4760*/  IMAD.MOV.U32 R69, RZ, RZ, R71.reuse ;  /* 0x000000ffff457224 */ /* 0x100fe400078e0047 */
[--C-:B------:R-:W-:Y:S01]  /*4770*/  IMAD.MOV.U32 R32, RZ, RZ, R71.reuse ;  /* 0x000000ffff207224 */ /* 0x100fe200078e0047 */
[----:B------:R-:W0:Y:S01]  /*4780*/  MUFU.EX2 R92, R92 ;  /* 0x0000005c005c7308 */ /* 0x000e220000000800 */
[----:B--2---:R-:W-:Y:S01]  /*4790*/  FADD.FTZ R9, R43, R8 ;  /* 0x000000082b097221 */ /* 0x004fe20000010000 */
[----:B-1----:R-:W-:-:S06]  /*47a0*/  IMAD.MOV.U32 R46, RZ, RZ, R71 ;  /* 0x000000ffff2e7224 */ /* 0x002fcc00078e0047 */
[----:B------:R-:W-:Y:S01]  /*47b0*/  MUFU.EX2 R41, R41 ;  /* 0x0000002900297308 */ /* 0x000fe20000000800 */
[----:B---3--:R-:W-:Y:S01]  /*47c0*/  FADD.FTZ R8, R38, R7 ;  /* 0x0000000726087221 */ /* 0x008fe20000010000 */
[----:B------:R-:W-:Y:S01]  /*47d0*/  F2FP.F16.F32.PACK_AB R7, R67, R40 ;  /* 0x000000284307723e */ /* 0x000fe200000000ff */
[--C-:B------:R-:W-:Y:S01]  /*47e0*/  IMAD.MOV.U32 R67, RZ, RZ, R71.reuse ;  /* 0x000000ffff437224 */ /* 0x100fe200078e0047 */
[C---:B------:R-:W-:Y:S01]  /*47f0*/  F2FP.F16.F32.PACK_AB R15, R73.reuse, R38 ;  /* 0x00000026490f723e */ /* 0x040fe200000000ff */
[--C-:B------:R-:W-:Y:S02]  /*4800*/  IMAD.MOV.U32 R40, RZ, RZ, R71.reuse ;  /* 0x000000ffff287224 */ /* 0x100fe400078e0047 */
[----:B------:R-:W-:Y:S01]  /*4810*/  IMAD.MOV.U32 R38, RZ, RZ, R71 ;  /* 0x000000ffff267224 */ /* 0x000fe200078e0047 */
[----:B------:R-:W1:Y:S01]  /*4820*/  MUFU.EX2 R52, R52 ;  /* 0x0000003400347308 */ /* 0x000e620000000800 */
[----:B0-----:R-:W-:Y:S01]  /*4830*/  FADD.FTZ R12, R92, R9 ;  /* 0x000000095c0c7221 */ /* 0x001fe20000010000 */
[----:B------:R-:W-:-:S06]  /*4840*/  FADD.FTZ R9, R73, R8 ;  /* 0x0000000849097221 */ /* 0x000fcc0000010000 */
[----:B------:R-:W4:Y:S08]  /*4850*/  MUFU.EX2 R106, R106 ;  /* 0x0000006a006a7308 */ /* 0x000f300000000800 */
[----:B------:R0:W2:Y:S01]  /*4860*/  MUFU.EX2 R33, R28 ;  /* 0x0000001c00217308 */ /* 0x0000a20000000800 */
[----:B-1----:R-:W-:-:S07]  /*4870*/  FADD.FTZ R8, R52, R9 ;  /* 0x0000000934087221 */ /* 0x002fce0000010000 */
[----:B------:R-:W1:Y:S01]  /*4880*/  MUFU.EX2 R39, R39 ;  /* 0x0000002700277308 */ /* 0x000e620000000800 */
[----:B0-----:R-:W-:Y:S01]  /*4890*/  F2FP.F16.F32.PACK_AB R28, R72, R11 ;  /* 0x0000000b481c723e */ /* 0x001fe200000000ff */
[----:B------:R-:W-:Y:S01]  /*48a0*/  FADD.FTZ R11, R41, R12 ;  /* 0x0000000c290b7221 */ /* 0x000fe20000010000 */
[----:B------:R-:W-:Y:S01]  /*48b0*/  F2FP.F16.F32.PACK_AB R12, R76, R45 ;  /* 0x0000002d4c0c723e */ /* 0x000fe200000000ff */
[----:B------:R-:W-:Y:S01]  /*48c0*/  IMAD.MOV.U32 R45, RZ, RZ, R71 ;  /* 0x000000ffff2d7224 */ /* 0x000fe200078e0047 */
[C---:B----4-:R-:W-:Y:S01]  /*48d0*/  F2FP.F16.F32.PACK_AB R24, R106.reuse, R41 ;  /* 0x000000296a18723e */ /* 0x050fe200000000ff */
[----:B------:R-:W-:Y:S01]  /*48e0*/  FADD.FTZ R14, R106, R11 ;  /* 0x0000000b6a0e7221 */ /* 0x000fe20000010000 */
[----:B------:R0:W-:Y:S01]  /*48f0*/  STSM.16.M88.4 [R2+0x2a300], R28 ;  /* 0x02a3001c02007844 */ /* 0x0001e20000000200 */
[----:B------:R-:W3:Y:S01]  /*4900*/  MUFU.EX2 R54, R54 ;  /* 0x0000003600367308 */ /* 0x000ee20000000800 */
[----:B--2---:R-:W-:Y:S01]  /*4910*/  FADD.FTZ R11, R33, R8 ;  /* 0x00000008210b7221 */ /* 0x004fe20000010000 */
[--C-:B------:R-:W-:Y:S01]  /*4920*/  IMAD.MOV.U32 R41, RZ, RZ, R71.reuse ;  /* 0x000000ffff297224 */ /* 0x100fe200078e0047 */
[----:B------:R2:W-:Y:S05]  /*4930*/  STSM.16.M88.4 [R2+0x2bb00], R4 ;  /* 0x02bb000402007844 */ /* 0x0005ea0000000200 */
[----:B------:R-:W2:Y:S01]  /*4940*/  MUFU.EX2 R60, R60 ;  /* 0x0000003c003c7308 */ /* 0x000ea20000000800 */
[----:B-1----:R-:W-:Y:S01]  /*4950*/  FADD.FTZ R25, R39, R14 ;  /* 0x0000000e27197221 */ /* 0x002fe20000010000 */
[----:B------:R-:W-:Y:S01]  /*4960*/  F2FP.F16.F32.PACK_AB R14, R92, R43 ;  /* 0x0000002b5c0e723e */ /* 0x000fe200000000ff */
[----:B------:R-:W-:-:S04]  /*4970*/  IMAD.MOV.U32 R43, RZ, RZ, R71 ;  /* 0x000000ffff2b7224 */ /* 0x000fc800078e0047 */
[----:B------:R-:W-:Y:S01]  /*4980*/  STSM.16.M88.4 [R2+0x2d300], R12 ;  /* 0x02d3000c02007844 */ /* 0x000fe20000000200 */
[----:B------:R-:W1:Y:S01]  /*4990*/  MUFU.EX2 R21, R120 ;  /* 0x0000007800157308 */ /* 0x000e620000000800 */
[----:B---3--:R-:W-:Y:S01]  /*49a0*/  FADD.FTZ R8, R54, R11 ;  /* 0x0000000b36087221 */ /* 0x008fe20000010000 */
[--C-:B0-----:R-:W-:Y:S02]  /*49b0*/  IMAD.MOV.U32 R31, RZ, RZ, R71.reuse ;  /* 0x000000ffff1f7224 */ /* 0x101fe400078e0047 */
[--C-:B------:R-:W-:Y:S02]  /*49c0*/  IMAD.MOV.U32 R30, RZ, RZ, R71.reuse ;  /* 0x000000ffff1e7224 */ /* 0x100fe400078e0047 */
[----:B------:R-:W-:Y:S02]  /*49d0*/  IMAD.MOV.U32 R29, RZ, RZ, R71 ;  /* 0x000000ffff1d7224 */ /* 0x000fe400078e0047 */
[----:B------:R-:W0:Y:S01]  /*49e0*/  MUFU.EX2 R37, R37 ;  /* 0x0000002500257308 */ /* 0x000e220000000800 */
[C---:B--2---:R-:W-:Y:S01]  /*49f0*/  FADD.FTZ R4, R60.reuse, R25 ;  /* 0x000000193c047221 */ /* 0x044fe20000010000 */
[----:B------:R-:W-:Y:S01]  /*4a00*/  F2FP.F16.F32.PACK_AB R25, R33, R52 ;  /* 0x000000342119723e */ /* 0x000fe200000000ff */
[--C-:B------:R-:W-:Y:S01]  /*4a10*/  IMAD.MOV.U32 R52, RZ, RZ, R71.reuse ;  /* 0x000000ffff347224 */ /* 0x100fe200078e0047 */
[----:B------:R-:W-:Y:S01]  /*4a20*/  F2FP.F16.F32.PACK_AB R26, R60, R39 ;  /* 0x000000273c1a723e */ /* 0x000fe200000000ff */
[----:B------:R-:W-:-:S02]  /*4a30*/  IMAD.MOV.U32 R60, RZ, RZ, R71 ;  /* 0x000000ffff3c7224 */ /* 0x000fc400078e0047 */
[--C-:B------:R-:W-:Y:S01]  /*4a40*/  IMAD.MOV.U32 R39, RZ, RZ, R71.reuse ;  /* 0x000000ffff277224 */ /* 0x100fe200078e0047 */
[----:B------:R-:W2:Y:S01]  /*4a50*/  MUFU.EX2 R56, R56 ;  /* 0x0000003800387308 */ /* 0x000ea20000000800 */
[C---:B-1----:R-:W-:Y:S01]  /*4a60*/  FADD.FTZ R5, R21.reuse, R8 ;  /* 0x0000000815057221 */ /* 0x042fe20000010000 */
[----:B------:R-:W-:Y:S01]  /*4a70*/  F2FP.F16.F32.PACK_AB R27, R21, R54 ;  /* 0x00000036151b723e */ /* 0x000fe200000000ff */
[--C-:B------:R-:W-:Y:S02]  /*4a80*/  IMAD.MOV.U32 R54, RZ, RZ, R71.reuse ;  /* 0x000000ffff367224 */ /* 0x100fe400078e0047 */
[--C-:B------:R-:W-:Y:S02]  /*4a90*/  IMAD.MOV.U32 R33, RZ, RZ, R71.reuse ;  /* 0x000000ffff217224 */ /* 0x100fe400078e0047 */
[----:B------:R1:W-:Y:S01]  /*4aa0*/  STSM.16.M88.4 [R2+0x2eb00], R24 ;  /* 0x02eb001802007844 */ /* 0x0003e20000000200 */
[----:B------:R-:W3:Y:S01]  /*4ab0*/  MUFU.EX2 R108, R108 ;  /* 0x0000006c006c7308 */ /* 0x000ee20000000800 */
[----:B0-----:R-:W-:Y:S01]  /*4ac0*/  FADD.FTZ R7, R37, R4 ;  /* 0x0000000425077221 */ /* 0x001fe20000010000 */
[----:B------:R-:W-:-:S06]  /*4ad0*/  IMAD.MOV.U32 R28, RZ, RZ, R71 ;  /* 0x000000ffff1c7224 */ /* 0x000fcc00078e0047 */
[----:B------:R-:W0:Y:S01]  /*4ae0*/  MUFU.EX2 R109, R122 ;  /* 0x0000007a006d7308 */ /* 0x000e220000000800 */
[----:B--2---:R-:W-:Y:S01]  /*4af0*/  FADD.FTZ R4, R56, R5 ;  /* 0x0000000538047221 */ /* 0x004fe20000010000 */
[----:B-1----:R-:W-:-:S06]  /*4b00*/  IMAD.MOV.U32 R27, RZ, RZ, R71 ;  /* 0x000000ffff1b7224 */ /* 0x002fcc00078e0047 */
[----:B------:R-:W-:Y:S01]  /*4b10*/  MUFU.EX2 R49, R49 ;  /* 0x0000003100317308 */ /* 0x000fe20000000800 */
[C---:B---3--:R-:W-:Y:S01]  /*4b20*/  FADD.FTZ R6, R108.reuse, R7 ;  /* 0x000000076c067221 */ /* 0x048fe20000010000 */
[----:B------:R-:W-:Y:S01]  /*4b30*/  F2FP.F16.F32.PACK_AB R108, R108, R37 ;  /* 0x000000256c6c723e */ /* 0x000fe200000000ff */
[--C-:B------:R-:W-:Y:S02]  /*4b40*/  IMAD.MOV.U32 R37, RZ, RZ, R71.reuse ;  /* 0x000000ffff257224 */ /* 0x100fe400078e0047 */
[--C-:B------:R-:W-:Y:S02]  /*4b50*/  IMAD.MOV.U32 R26, RZ, RZ, R71.reuse ;  /* 0x000000ffff1a7224 */ /* 0x100fe400078e0047 */
[--C-:B------:R-:W-:Y:S01]  /*4b60*/  IMAD.MOV.U32 R25, RZ, RZ, R71.reuse ;  /* 0x000000ffff197224 */ /* 0x100fe200078e0047 */
[----:B------:R-:W1:Y:S01]  /*4b70*/  MUFU.EX2 R116, R116 ;  /* 0x0000007400747308 */ /* 0x000e620000000800 */
[C---:B0-----:R-:W-:Y:S01]  /*4b80*/  FADD.FTZ R5, R109.reuse, R4 ;  /* 0x000000046d057221 */ /* 0x041fe20000010000 */
[----:B------:R-:W-:Y:S01]  /*4b90*/  F2FP.F16.F32.PACK_AB R109, R109, R56 ;  /* 0x000000386d6d723e */ /* 0x000fe200000000ff */
[----:B------:R-:W-:-:S02]  /*4ba0*/  IMAD.MOV.U32 R56, RZ, RZ, R71 ;  /* 0x000000ffff387224 */ /* 0x000fc400078e0047 */
[----:B------:R-:W-:-:S03]  /*4bb0*/  IMAD.MOV.U32 R24, RZ, RZ, R71 ;  /* 0x000000ffff187224 */ /* 0x000fc600078e0047 */
[----:B------:R-:W-:Y:S08]  /*4bc0*/  MUFU.EX2 R34, R34 ;  /* 0x0000002200227308 */ /* 0x000ff00000000800 */
[----:B------:R-:W0:Y:S01]  /*4bd0*/  MUFU.EX2 R9, R126 ;  /* 0x0000007e00097308 */ /* 0x000e220000000800 */
[----:B-1----:R-:W-:Y:S01]  /*4be0*/  F2FP.F16.F32.PACK_AB R110, R116, R49 ;  /* 0x00000031746e723e */ /* 0x002fe200000000ff */
[----:B------:R-:W-:-:S04]  /*4bf0*/  FADD.FTZ R49, R49, R6 ;  /* 0x0000000631317221 */ /* 0x000fc80000010000 */
[----:B------:R-:W-:Y:S01]  /*4c00*/  FADD.FTZ R4, R116, R49 ;  /* 0x0000003174047221 */ /* 0x000fe20000010000 */
[----:B------:R-:W-:Y:S01]  /*4c10*/  IMAD.MOV.U32 R49, RZ, RZ, R71 ;  /* 0x000000ffff317224 */ /* 0x000fe200078e0047 */
[----:B0-----:R-:W-:Y:S01]  /*4c20*/  F2FP.F16.F32.PACK_AB R111, R9, R34 ;  /* 0x00000022096f723e */ /* 0x001fe200000000ff */
[----:B------:R-:W-:-:S04]  /*4c30*/  FADD.FTZ R34, R34, R5 ;  /* 0x0000000522227221 */ /* 0x000fc80000010000 */
[----:B------:R0:W-:Y:S01]  /*4c40*/  STSM.16.M88.4 [R2+0x30300], R108 ;  /* 0x0303006c02007844 */ /* 0x0001e20000000200 */
[----:B------:R-:W-:Y:S01]  /*4c50*/  FADD.FTZ R5, R9, R34 ;  /* 0x0000002209057221 */ /* 0x000fe20000010000 */
[----:B------:R-:W-:Y:S01]  /*4c60*/  IMAD.MOV.U32 R34, RZ, RZ, R71 ;  /* 0x000000ffff227224 */ /* 0x000fe200078e0047 */
[----:B------:R1:W-:Y:S06]  /*4c70*/  MEMBAR.ALL.CTA ;  /* 0x0000000000007992 */ /* 0x0003ec0000008000 */
[----:B-1----:R-:W1:Y:S02]  /*4c80*/  FENCE.VIEW.ASYNC.S ;  /* 0x00000000000073c6 */ /* 0x002e640000000000 */
[----:B-1----:R-:W-:Y:S01]  /*4c90*/  NOP ;  /* 0x0000000000007918 */ /* 0x002fe20000000000 */
[----:B------:R-:W-:Y:S05]  /*4ca0*/  @!P2 BRA `(.L_x_10098) ;  /* 0x000000380038a947 */ /* 0x000fea0003800000 */
        /* <DEDUP_REMOVED lines=29> */
.L_x_10107:
[----:B------:R-:W-:Y:S01]  /*4e80*/  UIADD3 UR39, UR59, 0x1, URZ ;  /* 0x000000013b277890 */ /* 0x000fe2000fffe03f */
[----:B------:R-:W-:-:S03]  /*4e90*/  ISETP.NE.AND P3, PT, RZ, UR38, PT ;  /* 0x00000026ff007c0c */ /* 0x000fc6000bf65270 */
[----:B------:R-:W-:-:S04]  /*4ea0*/  UISETP.NE.AND UP0, UPT, UR39, 0x2, UPT ;  /* 0x000000022700788c */ /* 0x000fc8000bf05270 */
[----:B------:R-:W-:Y:S02]  /*4eb0*/  USEL UR6, URZ, 0x1, UP0 ;  /* 0x000000013f067887 */ /* 0x000fe40008000000 */
[----:B------:R-:W-:-:S04]  /*4ec0*/  USEL UR39, UR39, URZ, UP0 ;  /* 0x0000003f27277287 */ /* 0x000fc80008000000 */
[----:B------:R-:W-:Y:S01]  /*4ed0*/  LOP3.LUT R16, R6, UR6, RZ, 0x3c, !PT ;  /* 0x0000000606107c12 */ /* 0x000fe2000f8e3cff */
[----:B---3--:R-:W-:Y:S07]  /*4ee0*/  @P3 BRA `(.L_x_10099) ;  /* 0x0000000000283947 */ /* 0x008fee0003800000 */
[----:B------:R-:W-:Y:S05]  /*4ef0*/  @!P0 BRA `(.L_x_10100) ;  /* 0x0000000000048947 */ /* 0x000fea0003800000 */
[----:B------:R-:W-:Y:S01]  /*4f00*/  BPT.TRAP 0x1 ;  /* 0x000000040000795c */ /* 0x000fe20000300000 */
.L_x_10100:
[----:B------:R-:W-:Y:S01]  /*4f10*/  ULEA UR6, UR39, UR36, 0x3 ;  /* 0x0000002427067291 */ /* 0x000fe2000f8e183f */
[----:B------:R-:W-:-:S08]  /*4f20*/  SHF.L.U32 R0, R16, 0x1f, RZ ;  /* 0x0000001f10007819 */ /* 0x000fd000000006ff */
[----:B------:R1:W2:Y:S01]  /*4f30*/  SYNCS.PHASECHK.TRANS64.TRYWAIT P2, [UR6+0x31c30], R0 ;  /* 0x031c3000ff0075a7 */ /* 0x0002a20008040146 */
[----:B------:R-:W-:Y:S05]  /*4f40*/  @!P0 BRA `(.L_x_10101) ;  /* 0x0000000000048947 */ /* 0x000fea0003800000 */
[----:B------:R-:W-:Y:S01]  /*4f50*/  BPT.TRAP 0x1 ;  /* 0x000000040000795c */ /* 0x000fe20000300000 */
.L_x_10101:
[----:B--2---:R-:W-:Y:S05]  /*4f60*/  @P2 BRA `(.L_x_10099) ;  /* 0x0000000000082947 */ /* 0x004fea0003800000 */
[----:B------:R-:W2:Y:S02]  /*4f70*/  SYNCS.PHASECHK.TRANS64.TRYWAIT P2, [UR6+0x31c30], R0 ;  /* 0x031c3000ff0075a7 */ /* 0x000ea40008040146 */
[----:B--2---:R-:W-:Y:S05]  /*4f80*/  @!P2 BRA `(.L_x_10102) ;  /* 0x000000b8008ca947 */ /* 0x004fea0003800000 */
.L_x_10099:
[----:B--2---:R-:W2:Y:S01]  /*4f90*/  S2R R3, SR_TID.X ;  /* 0x0000000000037919 */ /* 0x004ea20000002100 */
[----:B------:R-:W-:Y:S01]  /*4fa0*/  UIMAD UR26, UR39, 0x6c0, UR58 ;  /* 0x000006c0271a78a4 */ /* 0x000fe2000f8e023a */
[----:B------:R-:W-:Y:S01]  /*4fb0*/  UMOV UR27, 0x80000020 ;  /* 0x80000020001b7882 */ /* 0x000fe20000000000 */
[----:B------:R-:W-:Y:S02]  /*4fc0*/  UMOV UR28, UR24 ;  /* 0x00000018001c7c82 */ /* 0x000fe40008000000 */
[----:B------:R-:W-:Y:S01]  /*4fd0*/  UIADD3 UR30, UR26, 0x40, URZ ;  /* 0x000000401a1e7890 */ /* 0x000fe2000fffe03f */
        /* <DEDUP_REMOVED lines=20> */
[----:B--2---:R-:W-:Y:S01]  /*5120*/  SHF.R.U32.HI R3, RZ, 0x7, R3 ;  /* 0x00000007ff037819 */ /* 0x004fe20000011603 */
[----:B------:R-:W-:Y:S01]  /*5130*/  UMOV UR53, UR25 ;  /* 0x0000001900357c82 */ /* 0x000fe20008000000 */
[----:B------:R-:W-:Y:S01]  /*5140*/  UMOV UR55, 0x80000020 ;  /* 0x8000002000377882 */ /* 0x000fe20000000000 */
[----:B------:R-:W-:-:S02]  /*5150*/  UIADD3 UR6, UR26, 0x200, URZ ;  /* 0x000002001a067890 */ /* 0x000fc4000fffe03f */
[----:B-1----:R-:W-:Y:S01]  /*5160*/  VIADD R0, R3, 0x8 ;  /* 0x0000000803007836 */ /* 0x002fe20000000000 */
[----:B------:R-:W-:Y:S01]  /*5170*/  UMOV UR7, 0x80000020 ;  /* 0x8000002000077882 */ /* 0x000fe20000000000 */
[----:B------:R-:W-:Y:S01]  /*5180*/  UIADD3 UR10, UR26, 0x202, URZ ;  /* 0x000002021a0a7890 */ /* 0x000fe2000fffe03f */
[----:B------:R-:W-:Y:S02]  /*5190*/  UMOV UR11, 0x80000020 ;  /* 0x80000020000b7882 */ /* 0x000fe40000000000 */
[----:B------:R1:W-:Y:S01]  /*51a0*/  BAR.SYNC.DEFER_BLOCKING R0, 0x100 ;  /* 0x000400000000751d */ /* 0x0003e20000010000 */
[----:B------:R-:W-:Y:S02]  /*51b0*/  UIADD3 UR14, UR26, 0x242, URZ ;  /* 0x000002421a0e7890 */ /* 0x000fe4000fffe03f */
[----:B------:R-:W-:Y:S02]  /*51c0*/  UIADD3 UR18, UR26, 0x480, URZ ;  /* 0x000004801a127890 */ /* 0x000fe4000fffe03f */
[----:B------:R-:W-:Y:S01]  /*51d0*/  UIADD3 UR22, UR26, 0x482, URZ ;  /* 0x000004821a167890 */ /* 0x000fe2000fffe03f */
[----:B------:R-:W-:Y:S01]  /*51e0*/  UMOV UR15, 0x80000020 ;  /* 0x80000020000f7882 */ /* 0x000fe20000000000 */
[----:B------:R-:W-:Y:S01]  /*51f0*/  UMOV UR19, 0x80000020 ;  /* 0x8000002000137882 */ /* 0x000fe20000000000 */
[----:B------:R-:W-:Y:S01]  /*5200*/  UMOV UR23, 0x80000020 ;  /* 0x8000002000177882 */ /* 0x000fe20000000000 */
[----:B------:R-:W-:-:S06]  /*5210*/  WARPGROUP.ARRIVE ;  /* 0x00000000000079c5 */ /* 0x000fcc0000000000 */
[----:B------:R-:W-:Y:S03]  /*5220*/  HGMMA.64x16x16.F32 R136, gdesc[UR24], RZ, !UPT, gsb0 ;  /* 0x00200000188879f0 */ /* 0x000fe6000c0008ff */
        /* <DEDUP_REMOVED lines=22> */
[----:B0-----:R-:W-:-:S06]  /*5390*/  WARPGROUP.ARRIVE ;  /* 0x00000000000079c5 */ /* 0x001fcc0000000000 */
        /* <DEDUP_REMOVED lines=291> */
[----:B-1----:R-:W-:Y:S05]  /*65d0*/  @P3 BRA `(.L_x_10103) ;  /* 0x0000000000283947 */ /* 0x002fea0003800000 */
[----:B------:R-:W-:Y:S05]  /*65e0*/  @!P0 BRA `(.L_x_10104) ;  /* 0x0000000000048947 */ /* 0x000fea0003800000 */
[----:B------:R-:W-:Y:S01]  /*65f0*/  BPT.TRAP 0x1 ;  /* 0x000000040000795c */ /* 0x000fe20000300000 */
.L_x_10104:
[----:B------:R-:W-:Y:S01]  /*6600*/  ULEA UR6, UR59, UR36, 0x3 ;  /* 0x000000243b067291 */ /* 0x000fe2000f8e183f */
[----:B------:R-:W-:-:S08]  /*6610*/  SHF.L.U32 R0, R6, 0x1f, RZ ;  /* 0x0000001f06007819 */ /* 0x000fd000000006ff */
[----:B------:R0:W1:Y:S01]  /*6620*/  SYNCS.PHASECHK.TRANS64.TRYWAIT P2, [UR6+0x31c50], R0 ;  /* 0x031c5000ff0075a7 */ /* 0x0000620008040146 */
[----:B------:R-:W-:Y:S05]  /*6630*/  @!P0 BRA `(.L_x_10105) ;  /* 0x0000000000048947 */ /* 0x000fea0003800000 */
[----:B------:R-:W-:Y:S01]  /*6640*/  BPT.TRAP 0x1 ;  /* 0x000000040000795c */ /* 0x000fe20000300000 */
.L_x_10105:
[----:B-1----:R-:W-:Y:S05]  /*6650*/  @P2 BRA `(.L_x_10103) ;  /* 0x0000000000082947 */ /* 0x002fea0003800000 */
[----:B------:R-:W1:Y:S02]  /*6660*/  SYNCS.PHASECHK.TRANS64.TRYWAIT P2, [UR6+0x31c50], R0 ;  /* 0x031c5000ff0075a7 */ /* 0x000e640008040146 */
[----:B-1----:R-:W-:Y:S05]  /*6670*/  @!P2 BRA `(.L_x_10106) ;  /* 0x000000a000e8a947 */ /* 0x002fea0003800000 */
.L_x_10103:
[----:B------:R-:W-:Y:S01]  /*6680*/  UIADD3 UR6, UR36, 0x200, URZ ;  /* 0x0000020024067890 */ /* 0x000fe2000fffe03f */
[----:B------:R-:W-:Y:S01]  /*6690*/  WARPGROUP.ARRIVE ;  /* 0x00000000000079c5 */ /* 0x000fe20000000000 */
[----:B------:R-:W-:Y:S01]  /*66a0*/  ULOP3.LUT UR7, UR37, 0x10000, URZ, 0xfc, !UPT ;  /* 0x0001000025077892 */ /* 0x000fe2000f8efc3f */
[----:B01----:R-:W-:Y:S01]  /*66b0*/  FMNMX.FTZ R0, R136, R7, !PT ;  /* 0x0000000788007209 */ /* 0x003fe20007810000 */
[----:B------:R-:W-:-:S03]  /*66c0*/  USHF.R.U32.HI UR6, URZ, 0x4, UR6 ;  /* 0x000000043f067899 */ /* 0x000fc60008011606 */
[----:B------:R-:W0:Y:S01]  /*66d0*/  S2R R14, SR_TID.X ;  /* 0x00000000000e7919 */ /* 0x000e220000002100 */
[----:B------:R-:W-:Y:S01]  /*66e0*/  UMOV UR29, 0xc0000010 ;  /* 0xc0000010001d7882 */ /* 0x000fe20000000000 */
[----:B------:R-:W-:Y:S01]  /*66f0*/  UMOV UR31, 0x80000020 ;  /* 0x80000020001f7882 */ /* 0x000fe20000000000 */
[----:B------:R-:W-:Y:S01]  /*6700*/  ULOP3.LUT UR6, UR6, 0x3fff, URZ, 0xc0, !UPT ;  /* 0x00003fff06067892 */ /* 0x000fe2000f8ec03f */
[----:B------:R-:W-:Y:S01]  /*6710*/  FMNMX.FTZ R3, R137, R0, !PT ;  /* 0x0000000089037209 */ /* 0x000fe20007810000 */
[----:B------:R-:W-:Y:S01]  /*6720*/  UMOV UR28, UR7 ;  /* 0x00000007001c7c82 */ /* 0x000fe20008000000 */
[----:B------:R-:W-:Y:S01]  /*6730*/  IMAD.U32 R20, RZ, RZ, UR59 ;  /* 0x0000003bff147e24 */ /* 0x000fe2000f8e00ff */
[----:B------:R-:W-:Y:S01]  /*6740*/  ULOP3.LUT UR6, UR6, 0x2400000, URZ, 0xfc, !UPT ;  /* 0x0240000006067892 */ /* 0x000fe2000f8efc3f */
[----:B------:R-:W-:-:S03]  /*6750*/  FMNMX.FTZ R0, R140, R3, !PT ;  /* 0x000000038c007209 */ /* 0x000fc60007810000 */
[----:B------:R-:W-:Y:S01]  /*6760*/  UIMAD UR6, UR59, 0x6c0, UR6 ;  /* 0x000006c03b0678a4 */ /* 0x000fe2000f8e0206 */
[----:B------:R-:W-:Y:S02]  /*6770*/  FMNMX.FTZ R3, R141, R0, !PT ;  /* 0x000000008d037209 */ /* 0x000fe40007810000 */
[----:B------:R-:W-:Y:S01]  /*6780*/  @!P1 LEA R20, R20, UR36, 0x3 ;  /* 0x0000002414149c11 */ /* 0x000fe2000f8e18ff */
[----:B------:R-:W-:Y:S01]  /*6790*/  UMOV UR59, UR39 ;  /* 0x00000027003b7c82 */ /* 0x000fe20008000000 */
[----:B------:R-:W-:Y:S02]  /*67a0*/  FMNMX.FTZ R0, R128, R3, !PT ;  /* 0x0000000380007209 */ /* 0x000fe40007810000 */
[----:B------:R-:W-:Y:S01]  /*67b0*/  UMOV UR30, UR6 ;  /* 0x00000006001e7c82 */ /* 0x000fe20008000000 */
[----:B------:R-:W-:Y:S01]  /*67c0*/  @!P1 VIADD R20, R20, 0x31c60 ;  /* 0x00031c6014149836 */ /* 0x000fe20000000000 */
[----:B------:R-:W-:Y:S01]  /*67d0*/  HGMMA.64x96x16.F32 R24, gdesc[UR28].tnspB, R24, gsb0 ;  /* 0x416000001c1879f0 */ /* 0x000fe20008000818 */
[----:B------:R-:W-:Y:S01]  /*67e0*/  UIADD3 UR28, UR7, 0x180, URZ ;  /* 0x00000180071c7890 */ /* 0x000fe2000fffe03f */
[----:B------:R-:W-:Y:S01]  /*67f0*/  FMNMX.FTZ R3, R129, R0, !PT ;  /* 0x0000000081037209 */ /* 0x000fe20007810000 */
[----:B------:R-:W-:Y:S01]  /*6800*/  UIADD3 UR30, UR6, 0x40, URZ ;  /* 0x00000040061e7890 */ /* 0x000fe2000fffe03f */
[----:B------:R-:W-:Y:S01]  /*6810*/  @!P1 PRMT R20, RZ, 0x654, R20 ;  /* 0x00000654ff149816 */ /* 0x000fe20000000014 */
[----:B------:R-:W-:Y:S01]  /*6820*/  UMOV UR29, 0xc0000010 ;  /* 0xc0000010001d7882 */ /* 0x000fe20000000000 */
[----:B------:R-:W-:Y:S01]  /*6830*/  UMOV UR31, 0x80000020 ;  /* 0x80000020001f7882 */ /* 0x000fe20000000000 */
[----:B------:R-:W-:-:S04]  /*6840*/  FMNMX.FTZ R0, R132, R3, !PT ;  /* 0x0000000384007209 */ /* 0x000fc80007810000 */
        /* <DEDUP_REMOVED lines=45> */
[----:B------:R-:W-:Y:S01]  /*6b20*/  FMNMX.FTZ R0, R102, R3, !PT ;  /* 0x0000000366007209 */ /* 0x000fe20007810000 */
[----:B------:R-:W-:Y:S02]  /*6b30*/  WARPGROUP.DEPBAR.LE gsb0, 0x0 ;  /* 0x00008000000079c5 */ /* 0x000fe40000010000 */
[----:B------:R-:W-:Y:S01]  /*6b40*/  WARPGROUP.ARRIVE ;  /* 0x00000000000079c5 */ /* 0x000fe20000000000 */
[----:B------:R-:W-:-:S02]  /*6b50*/  FMNMX.FTZ R3, R103, R0, !PT ;  /* 0x0000000067037209 */ /* 0x000fc40007810000 */
[----:B------:R-:W-:Y:S02]  /*6b60*/  FMNMX.FTZ R6, R84, R9, !PT ;  /* 0x0000000954067209 */ /* 0x000fe40007810000 */
[----:B------:R-:W-:Y:S01]  /*6b70*/  FMNMX.FTZ R0, R90, R3, !PT ;  /* 0x000000035a007209 */ /* 0x000fe20007810000 */
[----:B------:R-:W-:Y:S01]  /*6b80*/  HGMMA.64x96x16.F32 R24, gdesc[UR28].tnspB, R24, gsb0 ;  /* 0x416000001c1879f0 */ /* 0x000fe20008000818 */
[----:B------:R-:W-:Y:S01]  /*6b90*/  UIADD3 UR28, UR7, 0x300, URZ ;  /* 0x00000300071c7890 */ /* 0x000fe2000fffe03f */
[----:B------:R-:W-:Y:S01]  /*6ba0*/  FMNMX.FTZ R9, R85, R6, !PT ;  /* 0x0000000655097209 */ /* 0x000fe20007810000 */
[----:B------:R-:W-:Y:S01]  /*6bb0*/  UIADD3 UR30, UR6, 0x80, URZ ;  /* 0x00000080061e7890 */ /* 0x000fe2000fffe03f */
[----:B------:R-:W-:Y:S01]  /*6bc0*/  FMNMX.FTZ R3, R91, R0, !PT ;  /* 0x000000005b037209 */ /* 0x000fe20007810000 */
[----:B------:R-:W-:Y:S01]  /*6bd0*/  UMOV UR29, 0xc0000010 ;  /* 0xc0000010001d7882 */ /* 0x000fe20000000000 */
[----:B------:R-:W-:Y:S01]  /*6be0*/  UMOV UR31, 0x80000020 ;  /* 0x80000020001f7882 */ /* 0x000fe20000000000 */
        /* <DEDUP_REMOVED lines=8> */
[----:B0-----:R-:W-:Y:S01]  /*6c70*/  SHF.R.U32.HI R11, RZ, 0x7, R14 ;  /* 0x00000007ff0b7819 */ /* 0x001fe2000001160e */
[----:B------:R-:W0:Y:S01]  /*6c80*/  SHFL.BFLY PT, R9, R0, 0x2, 0x1f ;  /* 0x0c401f0000097f89 */ /* 0x000e2200000e0000 */
[----:B------:R-:W-:Y:S02]  /*6c90*/  FMNMX.FTZ R6, R86, R3, !PT ;  /* 0x0000000356067209 */ /* 0x000fe40007810000 */
[----:B------:R-:W-:Y:S02]  /*6ca0*/  ISETP.GE.U32.AND P2, PT, R14, 0x180, PT ;  /* 0x000001800e00780c */ /* 0x000fe40003f46070 */
[----:B------:R-:W-:-:S04]  /*6cb0*/  FMNMX.FTZ R3, R87, R6, !PT ;  /* 0x0000000657037209 */ /* 0x000fc80007810000 */
[----:B------:R-:W-:-:S04]  /*6cc0*/  FMNMX.FTZ R6, R74, R3, !PT ;  /* 0x000000034a067209 */ /* 0x000fc80007810000 */
[----:B------:R-:W-:-:S04]  /*6cd0*/  FMNMX.FTZ R3, R75, R6, !PT ;  /* 0x000000064b037209 */ /* 0x000fc80007810000 */
[----:B------:R-:W-:Y:S02]  /*6ce0*/  FMNMX.FTZ R6, R78, R3, !PT ;  /* 0x000000034e067209 */ /* 0x000fe40007810000 */
[----:B0-----:R-:W-:Y:S02]  /*6cf0*/  FMNMX.FTZ R12, R0, R9, !PT ;  /* 0x00000009000c7209 */ /* 0x001fe40007810000 */
[----:B------:R-:W-:Y:S01]  /*6d00*/  FMNMX.FTZ R9, R79, R6, !PT ;  /* 0x000000064f097209 */ /* 0x000fe20007810000 */
[----:B------:R-:W-:Y:S02]  /*6d10*/  VIADD R6, R11, 0x9 ;  /* 0x000000090b067836 */ /* 0x000fe40000000000 */
[----:B------:R-:W0:Y:S03]  /*6d20*/  SHFL.BFLY PT, R3, R12, 0x1, 0x1f ;  /* 0x0c201f000c037f89 */ /* 0x000e2600000e0000 */
[----:B------:R-:W-:Y:S01]  /*6d30*/  SEL R11, R6, 0x9, !P2 ;  /* 0x00000009060b7807 */ /* 0x000fe20005000000 */
[----:B------:R-:W1:Y:S01]  /*6d40*/  SHFL.BFLY PT, R10, R9, 0x2, 0x1f ;  /* 0x0c401f00090a7f89 */ /* 0x000e6200000e0000 */
[C---:B------:R-:W-:Y:S01]  /*6d50*/  ISETP.GT.AND P2, PT, R8.reuse, RZ, PT ;  /* 0x000000ff0800720c */ /* 0x040fe20003f44270 */
[----:B------:R-:W-:Y:S01]  /*6d60*/  VIADD R8, R8, 0xffffffff ;  /* 0xffffffff08087836 */ /* 0x000fe20000000000 */
[----:B0-----:R-:W-:Y:S01]  /*6d70*/  FMNMX.FTZ R0, R12, R3, !PT ;  /* 0x000000030c007209 */ /* 0x001fe20007810000 */
[----:B------:R-:W-:Y:S01]  /*6d80*/  IMAD.U32 R12, RZ, RZ, UR39 ;  /* 0x00000027ff0c7e24 */ /* 0x000fe2000f8e00ff */
[----:B------:R-:W0:Y:S01]  /*6d90*/  LDC R3, c[0x0][0x988] ;  /* 0x00026200ff037b82 */ /* 0x000e220000000800 */
[----:B-1----:R-:W-:-:S02]  /*6da0*/  FMNMX.FTZ R10, R9, R10, !PT ;  /* 0x0000000a090a7209 */ /* 0x002fc40007810000 */
[----:B------:R-:W-:Y:S01]  /*6db0*/  FADD.FTZ R6, -R0, R7 ;  /* 0x0000000700067221 */ /* 0x000fe20000010100 */
[----:B------:R-:W-:Y:S02]  /*6dc0*/  @!P1 LEA R12, R12, UR36, 0x3 ;  /* 0x000000240c0c9c11 */ /* 0x000fe4000f8e18ff */
[----:B------:R-:W1:Y:S03]  /*6dd0*/  SHFL.BFLY PT, R15, R10, 0x1, 0x1f ;  /* 0x0c201f000a0f7f89 */ /* 0x000e6600000e0000 */
[----:B------:R-:W-:-:S05]  /*6de0*/  @!P1 VIADD R12, R12, 0x31c40 ;  /* 0x00031c400c0c9836 */ /* 0x000fca0000000000 */
[----:B------:R-:W-:Y:S01]  /*6df0*/  @!P1 PRMT R12, RZ, 0x654, R12 ;  /* 0x00000654ff0c9816 */ /* 0x000fe2000000000c */
[----:B------:R-:W-:Y:S02]  /*6e00*/  WARPGROUP.DEPBAR.LE gsb0, 0x0 ;  /* 0x00008000000079c5 */ /* 0x000fe40000010000 */
[----:B------:R-:W-:Y:S01]  /*6e10*/  WARPGROUP.ARRIVE ;  /* 0x00000000000079c5 */ /* 0x000fe20000000000 */
[-C--:B0-----:R-:W-:Y:S01]  /*6e20*/  FMUL.FTZ R9, R6, R3.reuse ;  /* 0x0000000306097220 */ /* 0x081fe20000410000 */
[----:B------:R-:W-:-:S04]  /*6e30*/  FMUL.FTZ R6, R0, R3 ;  /* 0x0000000300067220 */ /* 0x000fc80000410000 */
[----:B------:R-:W-:Y:S01]  /*6e40*/  HGMMA.64x96x16.F32 R24, gdesc[UR28].tnspB, R24, gsb0 ;  /* 0x416000001c1879f0 */ /* 0x000fe20008000818 */
[----:B------:R-:W-:Y:S01]  /*6e50*/  UIADD3 UR28, UR7, 0x480, URZ ;  /* 0x00000480071c7890 */ /* 0x000fe2000fffe03f */
[----:B-1----:R-:W-:Y:S01]  /*6e60*/  FMNMX.FTZ R10, R10, R15, !PT ;  /* 0x0000000f0a0a7209 */ /* 0x002fe20007810000 */
[----:B------:R-:W-:Y:S01]  /*6e70*/  UIADD3 UR30, UR6, 0xc0, URZ ;  /* 0x000000c0061e7890 */ /* 0x000fe2000fffe03f */
[-CC-:B------:R-:W-:Y:S01]  /*6e80*/  FFMA.FTZ R7, R136, R3.reuse, -R6.reuse ;  /* 0x0000000388077223 */ /* 0x180fe20000010806 */
[----:B------:R-:W-:Y:S01]  /*6e90*/  UMOV UR29, 0xc0000010 ;  /* 0xc0000010001d7882 */ /* 0x000fe20000000000 */
[----:B------:R-:W-:Y:S01]  /*6ea0*/  UMOV UR31, 0x80000020 ;  /* 0x80000020001f7882 */ /* 0x000fe20000000000 */
[----:B------:R-:W-:Y:S01]  /*6eb0*/  FADD.FTZ R14, -R10, R13 ;  /* 0x0000000d0a0e7221 */ /* 0x000fe20000010100 */
[-CC-:B------:R-:W-:Y:S01]  /*6ec0*/  FFMA.FTZ R15, R141, R3.reuse, -R6.reuse ;  /* 0x000000038d0f7223 */ /* 0x180fe20000010806 */
[----:B------:R-:W-:Y:S01]  /*6ed0*/  MUFU.EX2 R9, R9 ;  /* 0x0000000900097308 */ /* 0x000fe20000000800 */
[-CC-:B------:R-:W-:Y:S01]  /*6ee0*/  FFMA.FTZ R128, R128, R3.reuse, -R6.reuse ;  /* 0x0000000380807223 */ /* 0x180fe20000010806 */
[-C--:B------:R-:W-:Y:S01]  /*6ef0*/  FMUL.FTZ R13, R14, R3.reuse ;  /* 0x000000030e0d7220 */ /* 0x080fe20000410000 */
[-C--:B------:R-:W-:Y:S01]  /*6f00*/  FMUL.FTZ R14, R10, R3.reuse ;  /* 0x000000030a0e7220 */ /* 0x080fe20000410000 */
[-CC-:B------:R-:W-:Y:S01]  /*6f10*/  FFMA.FTZ R129, R129, R3.reuse, -R6.reuse ;  /* 0x0000000381817223 */ /* 0x180fe20000010806 */
[-CC-:B------:R-:W-:Y:S01]  /*6f20*/  FFMA.FTZ R132, R132, R3.reuse, -R6.reuse ;  /* 0x0000000384847223 */ /* 0x180fe20000010806 */
[-C--:B------:R-:W-:Y:S01]  /*6f30*/  FFMA.FTZ R133, R133, R3.reuse, -R6 ;  /* 0x0000000385857223 */ /* 0x080fe20000010806 */
[-CC-:B------:R-:W-:Y:S01]  /*6f40*/  FFMA.FTZ R21, R139, R3.reuse, -R14.reuse ;  /* 0x000000038b157223 */ /* 0x180fe2000001080e */
[-CC-:B------:R-:W-:Y:S01]  /*6f50*/  FFMA.FTZ R136, R142, R3.reuse, -R14.reuse ;  /* 0x000000038e887223 */ /* 0x180fe2000001080e */
[-C--:B------:R-:W-:Y:S01]  /*6f60*/  FFMA.FTZ R143, R143, R3.reuse, -R14 ;  /* 0x000000038f8f7223 */ /* 0x080fe2000001080e */
        /* <DEDUP_REMOVED lines=42> */
[----:B------:R-:W-:-:S06]  /*7210*/  FFMA.FTZ R78, R78, R3, -R14 ;  /* 0x000000034e4e7223 */ /* 0x000fcc000001080e */
        /* <DEDUP_REMOVED lines=10> */
[----:B------:R-:W-:Y:S01]  /*72c0*/  UIADD3 UR30, UR6, 0x100, URZ ;  /* 0x00000100061e7890 */ /* 0x000fe2000fffe03f */
[----:B------:R-:W-:Y:S01]  /*72d0*/  UMOV UR29, 0xc0000010 ;  /* 0xc0000010001d7882 */ /* 0x000fe20000000000 */
[----:B------:R-:W-:Y:S02]  /*72e0*/  UMOV UR31, 0x80000020 ;  /* 0x80000020001f7882 */ /* 0x000fe40000000000 */
        /* <DEDUP_REMOVED lines=64> */
[----:B------:R2:W-:Y:S01]  /*76f0*/  @!P1 SYNCS.ARRIVE.TRANS64.RED.A1T0 RZ, [R12+URZ], RZ ;  /* 0x000000ff0cff99a7 */ /* 0x0005e2000810043f */
[----:B0-----:R-:W-:Y:S01]  /*7700*/  FMUL.FTZ R26, R26, R13 ;  /* 0x0000000d1a1a7220 */ /* 0x001fe20000410000 */
[--C-:B-1----:R-:W-:Y:S01]  /*7710*/  FFMA.FTZ R11, R137, R3, -R6.reuse ;  /* 0x00000003890b7223 */ /* 0x102fe20000010806 */
[----:B------:R-:W-:Y:S01]  /*7720*/  FFMA.FTZ R137, R9, R4, R7 ;  /* 0x0000000409897223 */ /* 0x000fe20000010007 */
[-C--:B------:R-:W-:Y:S01]  /*7730*/  FMUL.FTZ R27, R27, R13.reuse ;  /* 0x0000000d1b1b7220 */ /* 0x080fe20000410000 */
[-C--:B------:R-:W-:Y:S01]  /*7740*/  FMUL.FTZ R30, R30, R13.reuse ;  /* 0x0000000d1e1e7220 */ /* 0x080fe20000410000 */
[-C--:B------:R-:W-:Y:S01]  /*7750*/  FMUL.FTZ R31, R31, R13.reuse ;  /* 0x0000000d1f1f7220 */ /* 0x080fe20000410000 */
[----:B------:R-:W-:Y:S01]  /*7760*/  FMUL.FTZ R34, R34, R13 ;  /* 0x0000000d22227220 */ /* 0x000fe20000410000 */
[----:B------:R0:W-:Y:S01]  /*7770*/  @!P1 SYNCS.ARRIVE.TRANS64.RED.A1T0 RZ, [R20+URZ], RZ ;  /* 0x000000ff14ff99a7 */ /* 0x0001e2000810043f */
[----:B--2---:R-:W-:Y:S01]  /*7780*/  FFMA.FTZ R12, R140, R3, -R6 ;  /* 0x000000038c0c7223 */ /* 0x004fe20000010806 */
[----:B------:R-:W1:Y:S01]  /*7790*/  MUFU.EX2 R11, R11 ;  /* 0x0000000b000b7308 */ /* 0x000e620000000800 */
[-C--:B------:R-:W-:Y:S01]  /*77a0*/  FMUL.FTZ R35, R35, R13.reuse ;  /* 0x0000000d23237220 */ /* 0x080fe20000410000 */
[-C--:B------:R-:W-:Y:S01]  /*77b0*/  FMUL.FTZ R38, R38, R13.reuse ;  /* 0x0000000d26267220 */ /* 0x080fe20000410000 */
[-C--:B------:R-:W-:Y:S01]  /*77c0*/  FMUL.FTZ R39, R39, R13.reuse ;  /* 0x0000000d27277220 */ /* 0x080fe20000410000 */
[-C--:B------:R-:W-:Y:S01]  /*77d0*/  FMUL.FTZ R42, R42, R13.reuse ;  /* 0x0000000d2a2a7220 */ /* 0x080fe20000410000 */
[----:B------:R-:W-:Y:S01]  /*77e0*/  FMUL.FTZ R43, R43, R13 ;  /* 0x0000000d2b2b7220 */ /* 0x000fe20000410000 */
[--C-:B0-----:R-:W-:Y:S01]  /*77f0*/  FFMA.FTZ R20, R138, R3, -R14.reuse ;  /* 0x000000038a147223 */ /* 0x101fe2000001080e */
[-C--:B------:R-:W-:Y:S01]  /*7800*/  FMUL.FTZ R46, R46, R13.reuse ;  /* 0x0000000d2e2e7220 */ /* 0x080fe20000410000 */
[----:B------:R-:W0:Y:S01]  /*7810*/  MUFU.EX2 R12, R12 ;  /* 0x0000000c000c7308 */ /* 0x000e220000000800 */
[-C--:B------:R-:W-:Y:S01]  /*7820*/  FMUL.FTZ R47, R47, R13.reuse ;  /* 0x0000000d2f2f7220 */ /* 0x080fe20000410000 */
[-C--:B------:R-:W-:Y:S01]  /*7830*/  FMUL.FTZ R50, R50, R13.reuse ;  /* 0x0000000d32327220 */ /* 0x080fe20000410000 */
[-C--:B------:R-:W-:Y:S01]  /*7840*/  FMUL.FTZ R51, R51, R13.reuse ;  /* 0x0000000d33337220 */ /* 0x080fe20000410000 */
[-C--:B------:R-:W-:Y:S01]  /*7850*/  FMUL.FTZ R54, R54, R13.reuse ;  /* 0x0000000d36367220 */ /* 0x080fe20000410000 */
[-C--:B------:R-:W-:Y:S01]  /*7860*/  FMUL.FTZ R55, R55, R13.reuse ;  /* 0x0000000d37377220 */ /* 0x080fe20000410000 */
[-C--:B------:R-:W-:Y:S01]  /*7870*/  FMUL.FTZ R58, R58, R13.reuse ;  /* 0x0000000d3a3a7220 */ /* 0x080fe20000410000 */
[----:B------:R-:W-:Y:S01]  /*7880*/  FMUL.FTZ R59, R59, R13 ;  /* 0x0000000d3b3b7220 */ /* 0x000fe20000410000 */
[----:B------:R-:W2:Y:S01]  /*7890*/  MUFU.EX2 R20, R20 ;  /* 0x0000001400147308 */ /* 0x000ea20000000800 */
[C---:B-1----:R-:W-:Y:S01]  /*78a0*/  F2FP.F16.F32.PACK_AB R4, R11.reuse, R7 ;  /* 0x000000070b04723e */ /* 0x042fe200000000ff */
[----:B------:R-:W-:Y:S01]  /*78b0*/  FADD.FTZ R137, R11, R137 ;  /* 0x000000890b897221 */ /* 0x000fe20000010000 */
[----:B------:R-:W-:Y:S01]  /*78c0*/  F2FP.F16.F32.PACK_AB R7, R143, R136 ;  /* 0x000000888f07723e */ /* 0x000fe200000000ff */
[----:B------:R-:W-:Y:S01]  /*78d0*/  FFMA.FTZ R11, R111, R3, -R14 ;  /* 0x000000036f0b7223 */ /* 0x000fe2000001080e */
[-C--:B------:R-:W-:Y:S01]  /*78e0*/  FMUL.FTZ R62, R62, R13.reuse ;  /* 0x0000000d3e3e7220 */ /* 0x080fe20000410000 */
[-C--:B------:R-:W-:Y:S01]  /*78f0*/  FMUL.FTZ R63, R63, R13.reuse ;  /* 0x0000000d3f3f7220 */ /* 0x080fe20000410000 */
[-C--:B------:R-:W-:Y:S01]  /*7900*/  FMUL.FTZ R66, R66, R13.reuse ;  /* 0x0000000d42427220 */ /* 0x080fe20000410000 */
[-C--:B------:R-:W-:Y:S01]  /*7910*/  FMUL.FTZ R67, R67, R13.reuse ;  /* 0x0000000d43437220 */ /* 0x080fe20000410000 */
[----:B0-----:R-:W-:Y:S01]  /*7920*/  F2FP.F16.F32.PACK_AB R6, R15, R12 ;  /* 0x0000000c0f06723e */ /* 0x001fe200000000ff */
[----:B------:R-:W-:Y:S01]  /*7930*/  FADD.FTZ R12, R12, R137 ;  /* 0x000000890c0c7221 */ /* 0x000fe20000010000 */
[----:B------:R-:W-:Y:S01]  /*7940*/  MUFU.EX2 R11, R11 ;  /* 0x0000000b000b7308 */ /* 0x000fe20000000800 */
[-C--:B------:R-:W-:Y:S01]  /*7950*/  FMUL.FTZ R70, R70, R13.reuse ;  /* 0x0000000d46467220 */ /* 0x080fe20000410000 */
[----:B------:R-:W-:Y:S01]  /*7960*/  FMUL.FTZ R71, R71, R13 ;  /* 0x0000000d47477220 */ /* 0x000fe20000410000 */
[-C--:B------:R-:W-:Y:S01]  /*7970*/  FMUL.FTZ R24, R24, R9.reuse ;  /* 0x0000000918187220 */ /* 0x080fe20000410000 */
[-C--:B------:R-:W-:Y:S01]  /*7980*/  FMUL.FTZ R25, R25, R9.reuse ;  /* 0x0000000919197220 */ /* 0x080fe20000410000 */
[----:B------:R-:W-:Y:S01]  /*7990*/  FMUL.FTZ R28, R28, R9 ;  /* 0x000000091c1c7220 */ /* 0x000fe20000410000 */
[----:B--2---:R-:W-:Y:S01]  /*79a0*/  FFMA.FTZ R138, R13, R5, R20 ;  /* 0x000000050d8a7223 */ /* 0x004fe20000010014 */
[----:B------:R-:W-:Y:S01]  /*79b0*/  F2FP.F16.F32.PACK_AB R5, R21, R20 ;  /* 0x000000141505723e */ /* 0x000fe200000000ff */
[-CC-:B------:R-:W-:Y:S01]  /*79c0*/  FFMA.FTZ R20, R131, R3.reuse, -R14.reuse ;  /* 0x0000000383147223 */ /* 0x180fe2000001080e */
[-C--:B------:R-:W-:Y:S01]  /*79d0*/  FFMA.FTZ R131, R134, R3.reuse, -R14 ;  /* 0x0000000386837223 */ /* 0x080fe2000001080e */
[----:B------:R-:W-:Y:S01]  /*79e0*/  FADD.FTZ R21, R21, R138 ;  /* 0x0000008a15157221 */ /* 0x000fe20000010000 */
[----:B------:R-:W-:Y:S01]  /*79f0*/  FFMA.FTZ R134, R135, R3, -R14 ;  /* 0x0000000387867223 */ /* 0x000fe2000001080e */
[----:B------:R0:W-:Y:S01]  /*7a00*/  STSM.16.M88.4 [R2+0x24300], R4 ;  /* 0x0243000402007844 */ /* 0x0001e20000000200 */
[----:B------:R-:W-:Y:S01]  /*7a10*/  FMUL.FTZ R29, R29, R9 ;  /* 0x000000091d1d7220 */ /* 0x000fe20000410000 */
[----:B------:R-:W-:Y:S01]  /*7a20*/  MUFU.EX2 R20, R20 ;  /* 0x0000001400147308 */ /* 0x000fe20000000800 */
[----:B------:R-:W-:Y:S01]  /*7a30*/  FADD.FTZ R136, R136, R21 ;  /* 0x0000001588887221 */ /* 0x000fe20000010000 */
[----:B------:R-:W-:Y:S01]  /*7a40*/  FADD.FTZ R21, R15, R12 ;  /* 0x0000000c0f157221 */ /* 0x000fe20000010000 */
        /* <DEDUP_REMOVED lines=8> */
[-C--:B------:R-:W-:Y:S01]  /*7ad0*/  FFMA.FTZ R99, R102, R3.reuse, -R14 ;  /* 0x0000000366637223 */ /* 0x080fe2000001080e */
[C---:B------:R-:W-:Y:S01]  /*7ae0*/  F2FP.F16.F32.PACK_AB R128, R129.reuse, R128 ;  /* 0x000000808180723e */ /* 0x040fe200000000ff */
[----:B------:R-:W-:Y:S01]  /*7af0*/  FADD.FTZ R111, R129, R74 ;  /* 0x0000004a816f7221 */ /* 0x000fe20000010000 */
[-CC-:B0-----:R-:W-:Y:S01]  /*7b00*/  FFMA.FTZ R7, R130, R3.reuse, -R14.reuse ;  /* 0x0000000382077223 */ /* 0x181fe2000001080e */
[-CC-:B------:R-:W-:Y:S01]  /*7b10*/  FFMA.FTZ R6, R122, R3.reuse, -R14.reuse ;  /* 0x000000037a067223 */ /* 0x180fe2000001080e */
[----:B------:R-:W-:Y:S01]  /*7b20*/  MUFU.EX2 R134, R134 ;  /* 0x0000008600867308 */ /* 0x000fe20000000800 */
[-CC-:B------:R-:W-:Y:S01]  /*7b30*/  FFMA.FTZ R122, R123, R3.reuse, -R14.reuse ;  /* 0x000000037b7a7223 */ /* 0x180fe2000001080e */
[-CC-:B------:R-:W-:Y:S01]  /*7b40*/  FFMA.FTZ R123, R126, R3.reuse, -R14.reuse ;  /* 0x000000037e7b7223 */ /* 0x180fe2000001080e */
[-CC-:B------:R-:W-:Y:S01]  /*7b50*/  FFMA.FTZ R126, R127, R3.reuse, -R14.reuse ;  /* 0x000000037f7e7223 */ /* 0x180fe2000001080e */
[----:B------:R-:W-:Y:S01]  /*7b60*/  FADD.FTZ R102, R132, R111 ;  /* 0x0000006f84667221 */ /* 0x000fe20000010000 */
[-CC-:B------:R-:W-:Y:S01]  /*7b70*/  FFMA.FTZ R5, R114, R3.reuse, -R14.reuse ;  /* 0x0000000372057223 */ /* 0x180fe2000001080e */
[-CC-:B------:R-:W-:Y:S01]  /*7b80*/  FFMA.FTZ R114, R115, R3.reuse, -R14.reuse ;  /* 0x0000000373727223 */ /* 0x180fe2000001080e */
[-CC-:B------:R-:W-:Y:S01]  /*7b90*/  FFMA.FTZ R115, R118, R3.reuse, -R14.reuse ;  /* 0x0000000376737223 */ /* 0x180fe2000001080e */
[----:B------:R-:W0:Y:S01]  /*7ba0*/  MUFU.EX2 R7, R7 ;  /* 0x0000000700077308 */ /* 0x000e220000000800 */
[-C--:B------:R-:W-:Y:S01]  /*7bb0*/  FFMA.FTZ R118, R119, R3.reuse, -R14 ;  /* 0x0000000377767223 */ /* 0x080fe2000001080e */
[----:B------:R-:W-:Y:S01]  /*7bc0*/  FADD.FTZ R111, R133, R102 ;  /* 0x00000066856f7221 */ /* 0x000fe20000010000 */
[-CC-:B------:R-:W-:Y:S01]  /*7bd0*/  FFMA.FTZ R4, R106, R3.reuse, -R14.reuse ;  /* 0x000000036a047223 */ /* 0x180fe2000001080e */
[-CC-:B------:R-:W-:Y:S01]  /*7be0*/  FFMA.FTZ R106, R107, R3.reuse, -R14.reuse ;  /* 0x000000036b6a7223 */ /* 0x180fe2000001080e */
[-CC-:B------:R-:W-:Y:S01]  /*7bf0*/  FFMA.FTZ R107, R110, R3.reuse, -R14.reuse ;  /* 0x000000036e6b7223 */ /* 0x180fe2000001080e */
[----:B------:R-:W-:Y:S01]  /*7c00*/  FFMA.FTZ R14, R79, R3, -R14 ;  /* 0x000000034f0e7223 */ /* 0x000fe2000001080e */
[----:B------:R-:W-:Y:S01]  /*7c10*/  F2FP.F16.F32.PACK_AB R130, R133, R132 ;  /* 0x000000848582723e */ /* 0x000fe200000000ff */
[----:B------:R-:W1:Y:S01]  /*7c20*/  MUFU.EX2 R6, R6 ;  /* 0x0000000600067308 */ /* 0x000e620000000800 */
        /* <DEDUP_REMOVED lines=8> */
[----:B0-----:R-:W-:Y:S01]  /*7cb0*/  FADD.FTZ R21, R7, R136 ;  /* 0x0000008807157221 */ /* 0x001fe20000010000 */
[----:B------:R-:W-:Y:S01]  /*7cc0*/  F2FP.F16.F32.PACK_AB R129, R20, R7 ;  /* 0x000000071481723e */ /* 0x000fe200000000ff */
[-C--:B------:R-:W-:Y:S01]  /*7cd0*/  FMUL.FTZ R45, R45, R9.reuse ;  /* 0x000000092d2d7220 */ /* 0x080fe20000410000 */
[-C--:B------:R-:W-:Y:S01]  /*7ce0*/  FMUL.FTZ R48, R48, R9.reuse ;  /* 0x0000000930307220 */ /* 0x080fe20000410000 */
[----:B------:R-:W-:Y:S01]  /*7cf0*/  FADD.FTZ R74, R20, R21 ;  /* 0x00000015144a7221 */ /* 0x000fe20000010000 */
[-C--:B------:R-:W-:Y:S01]  /*7d00*/  FMUL.FTZ R49, R49, R9.reuse ;  /* 0x0000000931317220 */ /* 0x080fe20000410000 */
[-C--:B------:R-:W-:Y:S01]  /*7d10*/  FMUL.FTZ R52, R52, R9.reuse ;  /* 0x0000000934347220 */ /* 0x080fe20000410000 */
[----:B------:R-:W0:Y:S01]  /*7d20*/  MUFU.EX2 R123, R123 ;  /* 0x0000007b007b7308 */ /* 0x000e220000000800 */
[----:B------:R-:W-:Y:S01]  /*7d30*/  FADD.FTZ R21, R131, R74 ;  /* 0x0000004a83157221 */ /* 0x000fe20000010000 */
[----:B------:R-:W-:Y:S01]  /*7d40*/  FADD.FTZ R74, R120, R111 ;  /* 0x0000006f784a7221 */ /* 0x000fe20000010000 */
[----:B------:R-:W-:Y:S01]  /*7d50*/  F2FP.F16.F32.PACK_AB R120, R121, R120 ;  /* 0x000000787978723e */ /* 0x000fe200000000ff */
[----:B------:R-:W-:Y:S01]  /*7d60*/  FMUL.FTZ R53, R53, R9 ;  /* 0x0000000935357220 */ /* 0x000fe20000410000 */
[C---:B------:R-:W-:Y:S01]  /*7d70*/  FADD.FTZ R119, R134.reuse, R21 ;  /* 0x0000001586777221 */ /* 0x040fe20000010000 */
[----:B------:R-:W-:Y:S01]  /*7d80*/  FADD.FTZ R111, R121, R74 ;  /* 0x0000004a796f7221 */ /* 0x000fe20000010000 */
[----:B------:R-:W-:Y:S01]  /*7d90*/  F2FP.F16.F32.PACK_AB R131, R134, R131 ;  /* 0x000000838683723e */ /* 0x000fe200000000ff */
[----:B------:R-:W3:Y:S01]  /*7da0*/  MUFU.EX2 R126, R126 ;  /* 0x0000007e007e7308 */ /* 0x000ee20000000800 */
[----:B-1----:R-:W-:Y:S01]  /*7db0*/  FADD.FTZ R119, R6, R119 ;  /* 0x0000007706777221 */ /* 0x002fe20000010000 */
[----:B------:R-:W-:Y:S01]  /*7dc0*/  FADD.FTZ R110, R124, R111 ;  /* 0x0000006f7c6e7221 */ /* 0x000fe20000010000 */
[C---:B--2---:R-:W-:Y:S01]  /*7dd0*/  F2FP.F16.F32.PACK_AB R121, R122.reuse, R6 ;  /* 0x000000067a79723e */ /* 0x044fe200000000ff */
[----:B------:R1:W-:Y:S01]  /*7de0*/  STSM.16.M88.4 [R2+0x25b00], R128 ;  /* 0x025b008002007844 */ /* 0x0003e20000000200 */
[----:B------:R-:W-:Y:S01]  /*7df0*/  FADD.FTZ R102, R122, R119 ;  /* 0x000000777a667221 */ /* 0x000fe20000010000 */
[C---:B------:R-:W-:Y:S01]  /*7e00*/  FADD.FTZ R111, R125.reuse, R110 ;  /* 0x0000006e7d6f7221 */ /* 0x040fe20000010000 */
[----:B------:R-:W-:Y:S01]  /*7e10*/  F2FP.F16.F32.PACK_AB R122, R125, R124 ;  /* 0x0000007c7d7a723e */ /* 0x000fe200000000ff */
        /* <DEDUP_REMOVED lines=9> */
[----:B------:R-:W-:Y:S01]  /*7eb0*/  FMUL.FTZ R69, R69, R9 ;  /* 0x0000000945457220 */ /* 0x000fe20000410000 */
[----:B------:R-:W-:-:S06]  /*7ec0*/  IMAD.MOV.U32 R13, RZ, RZ, R10 ;  /* 0x000000ffff0d7224 */ /* 0x000fcc00078e000a */
[----:B------:R-:W5:Y:S08]  /*7ed0*/  MUFU.EX2 R115, R115 ;  /* 0x0000007300737308 */ /* 0x000f700000000800 */
[----:B------:R0:W-:Y:S08]  /*7ee0*/  MUFU.EX2 R79, R103 ;  /* 0x00000067004f7308 */ /* 0x0001f00000000800 */
[----:B------:R-:W1:Y:S01]  /*7ef0*/  MUFU.EX2 R118, R118 ;  /* 0x0000007600767308 */ /* 0x000e620000000800 */
[----:B0-----:R-:W-:Y:S01]  /*7f00*/  FADD.FTZ R103, R123, R102 ;  /* 0x000000667b677221 */ /* 0x001fe20000010000 */
[----:B---3--:R-:W-:-:S03]  /*7f10*/  F2FP.F16.F32.PACK_AB R123, R126, R123 ;  /* 0x0000007b7e7b723e */ /* 0x008fc600000000ff */
[----:B------:R-:W-:Y:S02]  /*7f20*/  FADD.FTZ R102, R126, R103 ;  /* 0x000000677e667221 */ /* 0x000fe40000010000 */
[----:B------:R3:W-:Y:S01]  /*7f30*/  STSM.16.M88.4 [R2+0x27300], R120 ;  /* 0x0273007802007844 */ /* 0x0007e20000000200 */
[----:B------:R0:W-:Y:S01]  /*7f40*/  MUFU.EX2 R21, R98 ;  /* 0x0000006200157308 */ /* 0x0001e20000000800 */
[----:B--2---:R-:W-:-:S04]  /*7f50*/  FADD.FTZ R103, R5, R102 ;  /* 0x0000006605677221 */ /* 0x004fc80000010000 */
[----:B----4-:R-:W-:-:S03]  /*7f60*/  FADD.FTZ R20, R114, R103 ;  /* 0x0000006772147221 */ /* 0x010fc60000010000 */
[----:B------:R-:W2:Y:S01]  /*7f70*/  MUFU.EX2 R4, R4 ;  /* 0x0000000400047308 */ /* 0x000ea20000000800 */
[----:B0-----:R-:W-:Y:S01]  /*7f80*/  FADD.FTZ R98, R112, R111 ;  /* 0x0000006f70627221 */ /* 0x001fe20000010000 */
[----:B------:R-:W-:-:S03]  /*7f90*/  F2FP.F16.F32.PACK_AB R112, R113, R112 ;  /* 0x000000707170723e */ /* 0x000fc600000000ff */
[----:B------:R-:W-:Y:S01]  /*7fa0*/  FADD.FTZ R7, R113, R98 ;  /* 0x0000006271077221 */ /* 0x000fe20000010000 */
[----:B------:R-:W-:Y:S02]  /*7fb0*/  F2FP.F16.F32.PACK_AB R113, R114, R5 ;  /* 0x000000057271723e */ /* 0x000fe400000000ff */
[----:B------:R-:W0:Y:S01]  /*7fc0*/  MUFU.EX2 R106, R106 ;  /* 0x0000006a006a7308 */ /* 0x000e220000000800 */
[----:B------:R-:W-:Y:S01]  /*7fd0*/  FADD.FTZ R98, R116, R7 ;  /* 0x0000000774627221 */ /* 0x000fe20000010000 */
[----:B-----5:R-:W-:Y:S01]  /*7fe0*/  FADD.FTZ R7, R115, R20 ;  /* 0x0000001473077221 */ /* 0x020fe20000010000 */
[C---:B------:R-:W-:Y:S02]  /*7ff0*/  F2FP.F16.F32.PACK_AB R114, R117.reuse, R116 ;  /* 0x000000747572723e */ /* 0x040fe400000000ff */
[----:B------:R-:W-:Y:S01]  /*8000*/  FADD.FTZ R103, R117, R98 ;  /* 0x0000006275677221 */ /* 0x000fe20000010000 */
[C---:B-1----:R-:W-:Y:S01]  /*8010*/  FADD.FTZ R7, R118.reuse, R7 ;  /* 0x0000000776077221 */ /* 0x042fe20000010000 */
[----:B------:R-:W-:Y:S01]  /*8020*/  F2FP.F16.F32.PACK_AB R115, R118, R115 ;  /* 0x000000737673723e */ /* 0x000fe200000000ff */
[----:B------:R-:W1:Y:S01]  /*8030*/  MUFU.EX2 R107, R107 ;  /* 0x0000006b006b7308 */ /* 0x000e620000000800 */
[----:B------:R-:W-:Y:S01]  /*8040*/  FADD.FTZ R20, R104, R103 ;  /* 0x0000006768147221 */ /* 0x000fe20000010000 */
[----:B--2---:R-:W-:Y:S01]  /*8050*/  FADD.FTZ R7, R4, R7 ;  /* 0x0000000704077221 */ /* 0x004fe20000010000 */
[C---:B------:R-:W-:Y:S01]  /*8060*/  F2FP.F16.F32.PACK_AB R104, R105.reuse, R104 ;  /* 0x000000686968723e */ /* 0x040fe200000000ff */
[----:B------:R3:W-:Y:S01]  /*8070*/  STSM.16.M88.4 [R2+0x28b00], R112 ;  /* 0x028b007002007844 */ /* 0x0007e20000000200 */
[----:B------:R-:W-:Y:S01]  /*8080*/  FADD.FTZ R103, R105, R20 ;  /* 0x0000001469677221 */ /* 0x000fe20000010000 */
[----:B------:R-:W-:-:S02]  /*8090*/  F2FP.F16.F32.PACK_AB R98, R101, R100 ;  /* 0x000000646562723e */ /* 0x000fc400000000ff */
[----:B------:R-:W-:Y:S01]  /*80a0*/  MUFU.EX2 R12, R12 ;  /* 0x0000000c000c7308 */ /* 0x000fe20000000800 */
[C---:B0-----:R-:W-:Y:S01]  /*80b0*/  FADD.FTZ R20, R106.reuse, R7 ;  /* 0x000000076a147221 */ /* 0x041fe20000010000 */
[----:B------:R-:W-:Y:S02]  /*80c0*/  F2FP.F16.F32.PACK_AB R105, R106, R4 ;  /* 0x000000046a69723e */ /* 0x000fe400000000ff */
[----:B------:R-:W-:-:S04]  /*80d0*/  F2FP.F16.F32.PACK_AB R106, R109, R108 ;  /* 0x0000006c6d6a723e */ /* 0x000fc800000000ff */
[----:B------:R-:W0:Y:S01]  /*80e0*/  MUFU.EX2 R15, R15 ;  /* 0x0000000f000f7308 */ /* 0x000e220000000800 */
[----:B-1----:R-:W-:Y:S01]  /*80f0*/  FADD.FTZ R20, R107, R20 ;  /* 0x000000146b147221 */ /* 0x002fe20000010000 */
[----:B------:R-:W-:-:S03]  /*8100*/  F2FP.F16.F32.PACK_AB R107, R11, R107 ;  /* 0x0000006b0b6b723e */ /* 0x000fc600000000ff */
[----:B------:R-:W-:Y:S02]  /*8110*/  FADD.FTZ R7, R11, R20 ;  /* 0x000000140b077221 */ /* 0x000fe40000010000 */
[----:B------:R3:W-:Y:S01]  /*8120*/  STSM.16.M88.4 [R2+0x2a300], R104 ;  /* 0x02a3006802007844 */ /* 0x0007e20000000200 */
[----:B------:R-:W-:Y:S08]  /*8130*/  MUFU.EX2 R74, R91 ;  /* 0x0000005b004a7308 */ /* 0x000ff00000000800 */
[----:B------:R1:W-:Y:S08]  /*8140*/  MUFU.EX2 R91, R94 ;  /* 0x0000005e005b7308 */ /* 0x0003f00000000800 */
[----:B------:R-:W2:Y:S01]  /*8150*/  MUFU.EX2 R99, R99 ;  /* 0x0000006300637308 */ /* 0x000ea20000000800 */
[----:B-1----:R-:W-:-:S04]  /*8160*/  FADD.FTZ R94, R108, R103 ;  /* 0x000000676c5e7221 */ /* 0x002fc80000010000 */
[----:B------:R-:W-:-:S03]  /*8170*/  FADD.FTZ R5, R109, R94 ;  /* 0x0000005e6d057221 */ /* 0x000fc60000010000 */
[----:B------:R1:W4:Y:S01]  /*8180*/  MUFU.EX2 R6, R90 ;  /* 0x0000005a00067308 */ /* 0x0003220000000800 */
[----:B------:R-:W-:Y:S01]  /*8190*/  FADD.FTZ R20, R96, R5 ;  /* 0x0000000560147221 */ /* 0x000fe20000010000 */
[----:B------:R-:W-:-:S03]  /*81a0*/  F2FP.F16.F32.PACK_AB R96, R97, R96 ;  /* 0x000000606160723e */ /* 0x000fc600000000ff */
[----:B------:R-:W-:Y:S01]  /*81b0*/  FADD.FTZ R5, R97, R20 ;  /* 0x0000001461057221 */ /* 0x000fe20000010000 */
[----:B0-----:R-:W-:Y:S02]  /*81c0*/  F2FP.F16.F32.PACK_AB R97, R15, R12 ;  /* 0x0000000c0f61723e */ /* 0x001fe400000000ff */
[----:B------:R0:W5:Y:S01]  /*81d0*/  MUFU.EX2 R103, R82 ;  /* 0x0000005200677308 */ /* 0x0001620000000800 */
[----:B-1----:R-:W-:Y:S01]  /*81e0*/  FADD.FTZ R90, R12, R7 ;  /* 0x000000070c5a7221 */ /* 0x002fe20000010000 */
[----:B------:R-:W-:-:S03]  /*81f0*/  FADD.FTZ R20, R100, R5 ;  /* 0x0000000564147221 */ /* 0x000fc60000010000 */
[----:B------:R-:W-:Y:S01]  /*8200*/  FADD.FTZ R90, R15, R90 ;  /* 0x0000005a0f5a7221 */ /* 0x000fe20000010000 */
[----:B------:R-:W-:Y:S02]  /*8210*/  FADD.FTZ R5, R101, R20 ;  /* 0x0000001465057221 */ /* 0x000fe40000010000 */
[----:B------:R-:W-:Y:S01]  /*8220*/  MUFU.EX2 R11, R78 ;  /* 0x0000004e000b7308 */ /* 0x000fe20000000800 */
[----:B--2---:R-:W-:Y:S01]  /*8230*/  FADD.FTZ R90, R99, R90 ;  /* 0x0000005a635a7221 */ /* 0x004fe20000010000 */
[----:B------:R-:W-:Y:S01]  /*8240*/  FADD.FTZ R4, R88, R5 ;  /* 0x0000000558047221 */ /* 0x000fe20000010000 */
[C---:B------:R-:W-:Y:S02]  /*8250*/  F2FP.F16.F32.PACK_AB R99, R79.reuse, R99 ;  /* 0x000000634f63723e */ /* 0x040fe400000000ff */
[----:B------:R-:W-:Y:S01]  /*8260*/  FADD.FTZ R90, R79, R90 ;  /* 0x0000005a4f5a7221 */ /* 0x000fe20000010000 */
[C---:B------:R-:W-:Y:S01]  /*8270*/  FADD.FTZ R7, R89.reuse, R4 ;  /* 0x0000000459077221 */ /* 0x040fe20000010000 */
[----:B------:R-:W-:Y:S01]  /*8280*/  F2FP.F16.F32.PACK_AB R88, R89, R88 ;  /* 0x000000585958723e */ /* 0x000fe200000000ff */
[----:B------:R-:W1:Y:S01]  /*8290*/  MUFU.EX2 R14, R14 ;  /* 0x0000000e000e7308 */ /* 0x000e620000000800 */
[----:B------:R-:W-:Y:S01]  /*82a0*/  FADD.FTZ R5, R21, R90 ;  /* 0x0000005a15057221 */ /* 0x000fe20000010000 */
[----:B------:R-:W-:Y:S01]  /*82b0*/  FADD.FTZ R12, R92, R7 ;  /* 0x000000075c0c7221 */ /* 0x000fe20000010000 */
[C---:B------:R-:W-:Y:S01]  /*82c0*/  F2FP.F16.F32.PACK_AB R89, R74.reuse, R21 ;  /* 0x000000154a59723e */ /* 0x040fe200000000ff */
[----:B------:R3:W-:Y:S01]  /*82d0*/  STSM.16.M88.4 [R2+0x2bb00], R96 ;  /* 0x02bb006002007844 */ /* 0x0007e20000000200 */
[----:B------:R-:W-:Y:S01]  /*82e0*/  FADD.FTZ R4, R74, R5 ;  /* 0x000000054a047221 */ /* 0x000fe20000010000 */
[C---:B------:R-:W-:Y:S01]  /*82f0*/  FADD.FTZ R5, R93.reuse, R12 ;  /* 0x0000000c5d057221 */ /* 0x040fe20000010000 */
[----:B------:R-:W-:-:S02]  /*8300*/  F2FP.F16.F32.PACK_AB R90, R93, R92 ;  /* 0x0000005c5d5a723e */ /* 0x000fc400000000ff */
[----:B------:R-:W-:Y:S01]  /*8310*/  FADD.FTZ R4, R91, R4 ;  /* 0x000000045b047221 */ /* 0x000fe20000010000 */
[----:B------:R-:W-:Y:S02]  /*8320*/  F2FP.F16.F32.PACK_AB R91, R95, R91 ;  /* 0x0000005b5f5b723e */ /* 0x000fe400000000ff */
[----:B0-----:R-:W-:Y:S01]  /*8330*/  F2FP.F16.F32.PACK_AB R82, R85, R84 ;  /* 0x000000545552723e */ /* 0x001fe200000000ff */
[----:B------:R-:W-:Y:S01]  /*8340*/  FADD.FTZ R7, R95, R4 ;  /* 0x000000045f077221 */ /* 0x000fe20000010000 */
[----:B------:R-:W-:Y:S01]  /*8350*/  FADD.FTZ R4, R80, R5 ;  /* 0x0000000550047221 */ /* 0x000fe20000010000 */
[C---:B------:R-:W-:Y:S01]  /*8360*/  F2FP.F16.F32.PACK_AB R80, R81.reuse, R80 ;  /* 0x000000505150723e */ /* 0x040fe200000000ff */
[----:B------:R3:W-:Y:S01]  /*8370*/  STSM.16.M88.4 [R2+0x2d300], R88 ;  /* 0x02d3005802007844 */ /* 0x0007e20000000200 */
[----:B----4-:R-:W-:Y:S01]  /*8380*/  FADD.FTZ R12, R6, R7 ;  /* 0x00000007060c7221 */ /* 0x010fe20000010000 */
        /* <DEDUP_REMOVED lines=8> */
[----:B------:R-:W-:Y:S01]  /*8410*/  F2FP.F16.F32.PACK_AB R74, R77, R76 ;  /* 0x0000004c4d4a723e */ /* 0x000fe200000000ff */
[----:B------:R3:W-:Y:S01]  /*8420*/  STSM.16.M88.4 [R2+0x2eb00], R80 ;  /* 0x02eb005002007844 */ /* 0x0007e20000000200 */
[----:B------:R-:W-:Y:S01]  /*8430*/  FADD.FTZ R12, R87, R12 ;  /* 0x0000000c570c7221 */ /* 0x000fe20000010000 */
[----:B------:R-:W-:Y:S01]  /*8440*/  FADD.FTZ R4, R72, R5 ;  /* 0x0000000548047221 */ /* 0x000fe20000010000 */
[----:B------:R-:W-:Y:S01]  /*8450*/  F2FP.F16.F32.PACK_AB R72, R73, R72 ;  /* 0x000000484948723e */ /* 0x000fe200000000ff */
[----:B------:R-:W-:-:S02]  /*8460*/  IMAD.MOV.U32 R7, RZ, RZ, R0 ;  /* 0x000000ffff077224 */ /* 0x000fc400078e0000 */
[----:B-----5:R-:W-:Y:S01]  /*8470*/  FADD.FTZ R12, R103, R12 ;  /* 0x0000000c670c7221 */ /* 0x020fe20000010000 */
[----:B------:R-:W-:Y:S01]  /*8480*/  FADD.FTZ R5, R73, R4 ;  /* 0x0000000449057221 */ /* 0x000fe20000010000 */
[C---:B------:R-:W-:Y:S02]  /*8490*/  F2FP.F16.F32.PACK_AB R73, R75.reuse, R103 ;  /* 0x000000674b49723e */ /* 0x040fe400000000ff */
[----:B------:R-:W-:Y:S01]  /*84a0*/  FADD.FTZ R12, R75, R12 ;  /* 0x0000000c4b0c7221 */ /* 0x000fe20000010000 */
[----:B-1----:R-:W-:Y:S01]  /*84b0*/  F2FP.F16.F32.PACK_AB R75, R14, R11 ;  /* 0x0000000b0e4b723e */ /* 0x002fe200000000ff */
[----:B------:R-:W-:Y:S02]  /*84c0*/  FADD.FTZ R4, R76, R5 ;  /* 0x000000054c047221 */ /* 0x000fe40000010000 */
[----:B------:R-:W-:Y:S02]  /*84d0*/  FADD.FTZ R12, R11, R12 ;  /* 0x0000000c0b0c7221 */ /* 0x000fe40000010000 */
[----:B------:R3:W-:Y:S01]  /*84e0*/  STSM.16.M88.4 [R2+0x30300], R72 ;  /* 0x0303004802007844 */ /* 0x0007e20000000200 */
[----:B------:R-:W-:Y:S01]  /*84f0*/  FADD.FTZ R4, R77, R4 ;  /* 0x000000044d047221 */ /* 0x000fe20000010000 */
[----:B------:R-:W-:Y:S01]  /*8500*/  FADD.FTZ R5, R14, R12 ;  /* 0x0000000c0e057221 */ /* 0x000fe20000010000 */
[----:B------:R-:W-:Y:S01]  /*8510*/  @!PT LDS RZ, [RZ] ;  /* 0x00000000fffff984 */ /* 0x000fe20000000800 */
[----:B------:R-:W-:Y:S01]  /*8520*/  @!PT LDS RZ, [RZ] ;  /* 0x00000000fffff984 */ /* 0x000fe20000000800 */
[----:B------:R-:W-:Y:S01]  /*8530*/  @!PT LDS RZ, [RZ] ;  /* 0x00000000fffff984 */ /* 0x000fe20000000800 */
[----:B------:R-:W-:Y:S01]  /*8540*/  @!PT LDS RZ, [RZ] ;  /* 0x00000000fffff984 */ /* 0x000fe20000000800 */
[----:B------:R0:W-:Y:S06]  /*8550*/  MEMBAR.ALL.CTA ;  /* 0x0000000000007992 */ /* 0x0001ec0000008000 */
[----:B0-----:R-:W0:Y:S02]  /*8560*/  FENCE.VIEW.ASYNC.S ;  /* 0x00000000000073c6 */ /* 0x001e240000000000 */
[----:B0-----:R-:W-:Y:S01]  /*8570*/  NOP ;  /* 0x0000000000007918 */ /* 0x001fe20000000000 */
[----:B------:R-:W-:Y:S05]  /*8580*/  @P2 BRA `(.L_x_10107) ;  /* 0xffffffc8003c2947 */ /* 0x000fea000383ffff */
.L_x_10098:
[----:B------:R-:W-:Y:S06]  /*8590*/  BAR.ARV 0x8, 0x200 ;  /* 0x0208000000007b1d */ /* 0x000fec0000002000 */
[----:B------:R-:W-:Y:S05]  /*85a0*/  @!P0 BRA `(.L_x_10108) ;  /* 0x0000000000048947 */ /* 0x000fea0003800000 */
[----:B------:R-:W-:Y:S01]  /*85b0*/  BPT.TRAP 0x1 ;  /* 0x000000040000795c */ /* 0x000fe20000300000 */
.L_x_10108:
[----:B------:R-:W-:Y:S01]  /*85c0*/  ULEA UR9, UR39, UR36, 0x3 ;  /* 0x0000002427097291 */ /* 0x000fe2000f8e183f */
[----:B------:R-:W-:-:S08]  /*85d0*/  SHF.L.U32 R6, R16, 0x1f, RZ ;  /* 0x0000001f10067819 */ /* 0x000fd000000006ff */
[----:B------:R1:W2:Y:S01]  /*85e0*/  SYNCS.PHASECHK.TRANS64.TRYWAIT P2, [UR9+0x31c50], R6 ;  /* 0x031c5006ff0075a7 */ /* 0x0002a20008040149 */
[----:B------:R-:W-:Y:S05]  /*85f0*/  @!P0 BRA `(.L_x_10109) ;  /* 0x0000000000048947 */ /* 0x000fea0003800000 */
[----:B------:R-:W-:Y:S01]  /*8600*/  BPT.TRAP 0x1 ;  /* 0x000000040000795c */ /* 0x000fe20000300000 */
.L_x_10109:
[----:B--2---:R-:W-:Y:S05]  /*8610*/  @P2 BRA `(.L_x_10110) ;  /* 0x0000000000082947 */ /* 0x004fea0003800000 */
[----:B------:R-:W2:Y:S02]  /*8620*/  SYNCS.PHASECHK.TRANS64.TRYWAIT P0, [UR9+0x31c50], R6 ;  /* 0x031c5006ff0075a7 */ /* 0x000ea40008000149 */
[----:B--2---:R-:W-:Y:S05]  /*8630*/  @!P0 BRA `(.L_x_10111) ;  /* 0x0000008400108947 */ /* 0x004fea0003800000 */
.L_x_10110:
[----:B------:R-:W-:Y:S01]  /*8640*/  UIADD3 UR36, UR36, 0x200, URZ ;  /* 0x0000020024247890 */ /* 0x000fe2000fffe03f */
[----:B------:R-:W-:Y:S01]  /*8650*/  WARPGROUP.ARRIVE ;  /* 0x00000000000079c5 */ /* 0x000fe20000000000 */
[----:B------:R-:W-:Y:S01]  /*8660*/  ULOP3.LUT UR37, UR37, 0x10000, URZ, 0xfc, !UPT ;  /* 0x0001000025257892 */ /* 0x000fe2000f8efc3f */
[----:B--2---:R-:W2:Y:S01]  /*8670*/  SHFL.BFLY PT, R7, R4, 0x2, 0x1f ;  /* 0x0c401f0004077f89 */ /* 0x004ea200000e0000 */
[----:B------:R-:W-:Y:S01]  /*8680*/  USHF.R.U32.HI UR36, URZ, 0x4, UR36 ;  /* 0x000000043f247899 */ /* 0x000fe20008011624 */
[----:B------:R-:W-:Y:S01]  /*8690*/  IMAD.MOV.U32 R21, RZ, RZ, -0x800000 ;  /* 0xff800000ff157424 */ /* 0x000fe200078e00ff */
[----:B------:R-:W-:Y:S01]  /*86a0*/  UMOV UR5, 0xc0000010 ;  /* 0xc000001000057882 */ /* 0x000fe20000000000 */
[----:B------:R-:W-:Y:S01]  /*86b0*/  UMOV UR7, 0x80000020 ;  /* 0x8000002000077882 */ /* 0x000fe20000000000 */
[----:B------:R-:W-:Y:S01]  /*86c0*/  ULOP3.LUT UR36, UR36, 0x3fff, URZ, 0xc0, !UPT ;  /* 0x00003fff24247892 */ /* 0x000fe2000f8ec03f */
[----:B-1----:R-:W1:Y:S01]  /*86d0*/  SHFL.BFLY PT, R6, R5, 0x2, 0x1f ;  /* 0x0c401f0005067f89 */ /* 0x002e6200000e0000 */
[----:B------:R-:W-:Y:S01]  /*86e0*/  UMOV UR4, UR37 ;  /* 0x0000002500047c82 */ /* 0x000fe20008000000 */
[----:B------:R-:W-:Y:S01]  /*86f0*/  IMAD.MOV.U32 R20, RZ, RZ, -0x800000 ;  /* 0xff800000ff147424 */ /* 0x000fe200078e00ff */
[----:B------:R-:W-:Y:S01]  /*8700*/  ULOP3.LUT UR8, UR36, 0x2400000, URZ, 0xfc, !UPT ;  /* 0x0240000024087892 */ /* 0x000fe2000f8efc3f */
[----:B------:R-:W-:-:S03]  /*8710*/  VIADD R149, R149, 0x1 ;  /* 0x0000000195957836 */ /* 0x000fc60000000000 */
[----:B------:R-:W-:Y:S02]  /*8720*/  UIMAD UR8, UR39, 0x6c0, UR8 ;  /* 0x000006c0270878a4 */ /* 0x000fe4000f8e0208 */
[----:B------:R-:W-:-:S04]  /*8730*/  UIADD3 UR39, UR39, 0x1, URZ ;  /* 0x0000000127277890 */ /* 0x000fc8000fffe03f */
[----:B------:R-:W-:Y:S01]  /*8740*/  UISETP.NE.AND UP0, UPT, UR39, 0x2, UPT ;  /* 0x000000022700788c */ /* 0x000fe2000bf05270 */
[----:B------:R-:W-:Y:S02]  /*8750*/  UMOV UR6, UR8 ;  /* 0x0000000800067c82 */ /* 0x000fe40008000000 */
[----:B------:R-:W-:Y:S01]  /*8760*/  HGMMA.64x96x16.F32 R24, gdesc[UR4].tnspB, R24, gsb0 ;  /* 0x41600000041879f0 */ /* 0x000fe20008000818 */
[----:B------:R-:W-:Y:S01]  /*8770*/  UIADD3 UR4, UR37, 0x180, URZ ;  /* 0x0000018025047890 */ /* 0x000fe2000fffe03f */
[----:B--2---:R-:W-:Y:S01]  /*8780*/  FADD.FTZ R7, R7, R4 ;  /* 0x0000000407077221 */ /* 0x004fe20000010000 */
[----:B------:R-:W-:Y:S01]  /*8790*/  UIADD3 UR6, UR8, 0x40, URZ ;  /* 0x0000004008067890 */ /* 0x000fe2000fffe03f */
[----:B------:R-:W-:Y:S01]  /*87a0*/  IMAD.MOV.U32 R4, RZ, RZ, RZ ;  /* 0x000000ffff047224 */ /* 0x000fe200078e00ff */
[----:B------:R-:W-:Y:S01]  /*87b0*/  UMOV UR5, 0xc0000010 ;  /* 0xc000001000057882 */ /* 0x000fe20000000000 */
[----:B------:R-:W-:Y:S01]  /*87c0*/  UMOV UR7, 0x80000020 ;  /* 0x8000002000077882 */ /* 0x000fe20000000000 */
[----:B-1----:R-:W-:Y:S01]  /*87d0*/  FADD.FTZ R8, R6, R5 ;  /* 0x0000000506087221 */ /* 0x002fe20000010000 */
[----:B------:R-:W-:Y:S01]  /*87e0*/  USEL UR39, UR39, URZ, UP0 ;  /* 0x0000003f27277287 */ /* 0x000fe20008000000 */
[----:B------:R-:W1:Y:S04]  /*87f0*/  SHFL.BFLY PT, R6, R7, 0x1, 0x1f ;  /* 0x0c201f0007067f89 */ /* 0x000e6800000e0000 */
[----:B------:R-:W2:Y:S01]  /*8800*/  SHFL.BFLY PT, R9, R8, 0x1, 0x1f ;  /* 0x0c201f0008097f89 */ /* 0x000ea200000e0000 */
[----:B-1----:R-:W-:Y:S01]  /*8810*/  FADD.FTZ R12, R7, R6 ;  /* 0x00000006070c7221 */ /* 0x002fe20000010000 */
[----:B------:R-:W-:-:S02]  /*8820*/  IMAD.U32 R7, RZ, RZ, UR9 ;  /* 0x00000009ff077e24 */ /* 0x000fc4000f8e00ff */
[----:B--2---:R-:W-:Y:S02]  /*8830*/  FADD.FTZ R13, R8, R9 ;  /* 0x00000009080d7221 */ /* 0x004fe40000010000 */
[----:B------:R-:W-:Y:S01]  /*8840*/  FSETP.NE.FTZ.AND P0, PT, R12, RZ, PT ;  /* 0x000000ff0c00720b */ /* 0x000fe20003f15000 */
[----:B------:R-:W-:Y:S02]  /*8850*/  IMAD.MOV.U32 R9, RZ, RZ, RZ ;  /* 0x000000ffff097224 */ /* 0x000fe400078e00ff */
[----:B------:R-:W-:-:S10]  /*8860*/  FSETP.NE.FTZ.AND P2, PT, R13, RZ, PT ;  /* 0x000000ff0d00720b */ /* 0x000fd40003f55000 */
[----:B------:R-:W1:Y:S01]  /*8870*/  @P0 MUFU.LG2 R6, R12 ;  /* 0x0000000c00060308 */ /* 0x000e620000000c00 */
[C---:B------:R-:W-:Y:S02]  /*8880*/  @P0 FMUL.FTZ R5, R3.reuse, 0.69314718246459960938 ;  /* 0x3f31721803050820 */ /* 0x040fe40000410000 */
[----:B------:R-:W-:Y:S01]  /*8890*/  @P2 FMUL.FTZ R8, R3, 0.69314718246459960938 ;  /* 0x3f31721803082820 */ /* 0x000fe20000410000 */
[----:B------:R-:W-:-:S04]  /*88a0*/  @!P1 VIADD R3, R7, 0x31c60 ;  /* 0x00031c6007039836 */ /* 0x000fc80000000000 */
[----:B------:R-:W-:Y:S08]  /*88b0*/  @P0 MUFU.RCP R4, R12 ;  /* 0x0000000c00040308 */ /* 0x000ff00000001000 */
[----:B------:R-:W2:Y:S01]  /*88c0*/  @P2 MUFU.LG2 R11, R13 ;  /* 0x0000000d000b2308 */ /* 0x000ea20000000c00 */
[----:B-1----:R-:W-:-:S04]  /*88d0*/  @P0 FMUL.FTZ R6, R6, 0.69314718246459960938 ;  /* 0x3f31721806060820 */ /* 0x002fc80000410000 */
[----:B------:R-:W-:Y:S01]  /*88e0*/  @P0 FFMA.FTZ R21, R5, R0, R6 ;  /* 0x0000000005150223 */ /* 0x000fe20000010006 */
[----:B------:R-:W-:Y:S02]  /*88f0*/  @!P1 PRMT R5, RZ, 0x654, R3 ;  /* 0x00000654ff059816 */ /* 0x000fe40000000003 */
[----:B------:R-:W1:Y:S01]  /*8900*/  @P2 MUFU.RCP R9, R13 ;  /* 0x0000000d00092308 */ /* 0x000e620000001000 */
[----:B------:R-:W-:Y:S01]  /*8910*/  PLOP3.LUT P0, PT, PT, PT, PT, 0x8, 0x0 ;  /* 0x000000000000781c */ /* 0x000fe20003f0e170 */
[----:B--2---:R-:W-:-:S04]  /*8920*/  @P2 FMUL.FTZ R11, R11, 0.69314718246459960938 ;  /* 0x3f3172180b0b2820 */ /* 0x004fc80000410000 */
        /* <DEDUP_REMOVED lines=53> */
[----:B------:R-:W-:-:S06]  /*8c80*/  USEL UR4, URZ, 0x1, UP0 ;  /* 0x000000013f047887 */ /* 0x000fcc0008000000 */
[----:B------:R-:W-:Y:S01]  /*8c90*/  LOP3.LUT R16, R16, UR4, RZ, 0x3c, !PT ;  /* 0x0000000410107c12 */ /* 0x000fe2000f8e3cff */
[----:B------:R-:W-:Y:S02]  /*8ca0*/  WARPGROUP.DEPBAR.LE gsb0, 0x0 ;  /* 0x00008000000079c5 */ /* 0x000fe40000010000 */
[----:B------:R2:W-:Y:S01]  /*8cb0*/  @!P1 SYNCS.ARRIVE.TRANS64.RED.A1T0 RZ, [R5+URZ], RZ ;  /* 0x000000ff05ff99a7 */ /* 0x0005e2000810043f */
[-C--:B---3--:R-:W-:Y:S01]  /*8cc0*/  FMUL.FTZ R72, R49, R4.reuse ;  /* 0x0000000431487220 */ /* 0x088fe20000410000 */
        /* <DEDUP_REMOVED lines=46> */
[----:B--2---:R-:W-:-:S07]  /*8fb0*/  FMUL.FTZ R71, R71, R9 ;  /* 0x0000000947477220 */ /* 0x004fce0000410000 */
.L_x_10091:
[----:B------:R-:W1:Y:S08]  /*8fc0*/  S2UR UR4, SR_CgaCtaId ;  /* 0x00000000000479c3 */ /* 0x000e700000008800 */
[----:B------:R-:W-:Y:S06]  /*8fd0*/  BAR.SYNC.DEFER_BLOCKING 0x5, 0x200 ;  /* 0x0148000000007b1d */ /* 0x000fec0000010000 */
[----:B------:R-:W-:Y:S01]  /*8fe0*/  UMOV UR36, 0x400 ;  /* 0x0000040000247882 */ /* 0x000fe20000000000 */
[----:B------:R-:W-:Y:S01]  /*8ff0*/  BSSY B0, `(.L_x_10112) ;  /* 0x00001a1000007945 */ /* 0x000fe20003800000 */
[----:B-1----:R-:W-:-:S09]  /*9000*/  ULEA UR36, UR4, UR36, 0x18 ;  /* 0x0000002404247291 */ /* 0x002fd2000f8ec03f */
[----:B------:R-:W1:Y:S01]  /*9010*/  LDS.128 R32, [UR36+0x31cd0] ;  /* 0x031cd024ff207984 */ /* 0x000e620008000c00 */
[----:B------:R-:W-:Y:S06]  /*9020*/  BAR.ARV 0x4, 0x200 ;  /* 0x0108000000007b1d */ /* 0x000fec0000002000 */
[----:B------:R-:W-:Y:S05]  /*9030*/  @P0 BRA `(.L_x_10113) ;  /* 0x0000001000180947 */ /* 0x000fea0003800000 */
[----:B------:R-:W2:Y:S08]  /*9040*/  S2UR UR6, SR_SWINHI ;  /* 0x00000000000679c3 */ /* 0x000eb00000002f00 */
[----:B------:R-:W-:Y:S01]  /*9050*/  BAR.SYNC.DEFER_BLOCKING 0x1, 0x180 ;  /* 0x0046000000007b1d */ /* 0x000fe20000010000 */
[----:B------:R-:W-:-:S05]  /*9060*/  F2FP.F16.F32.PACK_AB R27, R27, R46 ;  /* 0x0000002e1b1b723e */ /* 0x000fca00000000ff */
[----:B------:R-:W-:Y:S01]  /*9070*/  UMOV UR4, UR36 ;  /* 0x0000002400047c82 */ /* 0x000fe20008000000 */
[----:B--2---:R-:W-:Y:S01]  /*9080*/  UMOV UR5, UR6 ;  /* 0x0000000600057c82 */ /* 0x004fe20008000000 */
[----:B------:R-:W-:Y:S02]  /*9090*/  IMAD.U32 R28, RZ, RZ, UR4 ;  /* 0x00000004ff1c7e24 */ /* 0x000fe4000f8e00ff */
[----:B------:R-:W-:Y:S01]  /*90a0*/  IMAD.U32 R29, RZ, RZ, UR5 ;  /* 0x00000005ff1d7e24 */ /* 0x000fe2000f8e00ff */
[----:B------:R-:W-:Y:S01]  /*90b0*/  ULDC.64 UR4, c[0x0][0xc08] ;  /* 0x0003020000047ab9 */ /* 0x000fe20000000a00 */
        /* <DEDUP_REMOVED lines=15> */
[----:B-1----:R-:W-:-:S02]  /*91b0*/  MOV R32, R4 ;  /* 0x0000000400207202 */ /* 0x002fc40000000f00 */
[----:B------:R-:W-:Y:S02]  /*91c0*/  LOP3.LUT R10, R59, 0x180, RZ, 0xc0, !PT ;  /* 0x000001803b0a7812 */ /* 0x000fe400078ec0ff */
[----:B------:R-:W-:Y:S02]  /*91d0*/  F2FP.F16.F32.PACK_AB R4, R83, R6 ;  /* 0x000000065304723e */ /* 0x000fe400000000ff */
[----:B------:R-:W-:Y:S02]  /*91e0*/  F2FP.F16.F32.PACK_AB R6, R14, R7 ;  /* 0x000000070e06723e */ /* 0x000fe400000000ff */
[----:B------:R-:W-:Y:S02]  /*91f0*/  F2FP.F16.F32.PACK_AB R5, R24, R81 ;  /* 0x000000511805723e */ /* 0x000fe400000000ff */
[----:B------:R-:W-:Y:S02]  /*9200*/  LOP3.LUT R14, R63, 0x180, RZ, 0xc0, !PT ;  /* 0x000001803f0e7812 */ /* 0x000fe400078ec0ff */
[----:B------:R-:W-:-:S02]  /*9210*/  SHF.R.U64 R8, R8, 0x3, RZ ;  /* 0x0000000308087819 */ /* 0x000fc400000012ff */
[----:B------:R-:W-:Y:S02]  /*9220*/  LOP3.LUT R24, R67, 0x180, RZ, 0xc0, !PT ;  /* 0x0000018043187812 */ /* 0x000fe400078ec0ff */
[----:B------:R-:W-:Y:S02]  /*9230*/  SHF.R.U64 R10, R10, 0x3, RZ ;  /* 0x000000030a0a7819 */ /* 0x000fe400000012ff */
[----:B------:R-:W-:Y:S02]  /*9240*/  LOP3.LUT R58, R85, 0x180, RZ, 0xc0, !PT ;  /* 0x00000180553a7812 */ /* 0x000fe400078ec0ff */
[----:B------:R-:W-:Y:S02]  /*9250*/  SHF.R.U64 R14, R14, 0x3, RZ ;  /* 0x000000030e0e7819 */ /* 0x000fe400000012ff */
[----:B------:R-:W-:Y:S02]  /*9260*/  LOP3.LUT R8, R8, R55, RZ, 0x3c, !PT ;  /* 0x0000003708087212 */ /* 0x000fe400078e3cff */
[----:B------:R-:W-:Y:S01]  /*9270*/  SHF.R.U64 R24, R24, 0x3, RZ ;  /* 0x0000000318187819 */ /* 0x000fe200000012ff */
[----:B------:R-:W1:Y:S01]  /*9280*/  LDC.64 R54, c[0x0][0xc00] ;  /* 0x00030000ff367b82 */ /* 0x000e620000000a00 */
[----:B------:R-:W-:-:S02]  /*9290*/  LOP3.LUT R10, R10, R59, RZ, 0x3c, !PT ;  /* 0x0000003b0a0a7212 */ /* 0x000fc400078e3cff */
[----:B------:R-:W-:Y:S02]  /*92a0*/  SHF.R.U64 R58, R58, 0x3, RZ ;  /* 0x000000033a3a7819 */ /* 0x000fe400000012ff */
[----:B------:R-:W-:Y:S02]  /*92b0*/  F2FP.F16.F32.PACK_AB R7, R12, R69 ;  /* 0x000000450c07723e */ /* 0x000fe400000000ff */
[----:B------:R-:W-:Y:S02]  /*92c0*/  LOP3.LUT R12, R14, R63, RZ, 0x3c, !PT ;  /* 0x0000003f0e0c7212 */ /* 0x000fe400078e3cff */
[----:B------:R-:W-:Y:S01]  /*92d0*/  LOP3.LUT R14, R24, R67, RZ, 0x3c, !PT ;  /* 0x00000043180e7212 */ /* 0x000fe200078e3cff */
[----:B------:R2:W-:Y:S01]  /*92e0*/  STSM.16.M88.4 [R32], R4 ;  /* 0x0000000420007844 */ /* 0x0005e20000000200 */
[----:B------:R-:W-:Y:S02]  /*92f0*/  LOP3.LUT R24, R58, R85, RZ, 0x3c, !PT ;  /* 0x000000553a187212 */ /* 0x000fe400078e3cff */
[----:B------:R-:W-:-:S02]  /*9300*/  MOV R63, R8 ;  /* 0x00000008003f7202 */ /* 0x000fc40000000f00 */
[----:B------:R-:W-:Y:S02]  /*9310*/  MOV R62, R10 ;  /* 0x0000000a003e7202 */ /* 0x000fe40000000f00 */
[----:B------:R-:W-:Y:S02]  /*9320*/  F2FP.F16.F32.PACK_AB R8, R79, R78 ;  /* 0x0000004e4f08723e */ /* 0x000fe400000000ff */
[----:B------:R-:W-:Y:S02]  /*9330*/  F2FP.F16.F32.PACK_AB R9, R65, R68 ;  /* 0x000000444109723e */ /* 0x000fe400000000ff */
[----:B------:R-:W-:Y:S02]  /*9340*/  F2FP.F16.F32.PACK_AB R10, R80, R77 ;  /* 0x0000004d500a723e */ /* 0x000fe400000000ff */
[----:B------:R-:W-:Y:S02]  /*9350*/  F2FP.F16.F32.PACK_AB R11, R30, R31 ;  /* 0x0000001f1e0b723e */ /* 0x000fe400000000ff */
[----:B------:R-:W-:Y:S01]  /*9360*/  MOV R59, R12 ;  /* 0x0000000c003b7202 */ /* 0x000fe20000000f00 */
[----:B------:R-:W3:Y:S01]  /*9370*/  LDC.64 R30, c[0x0][0xc00] ;  /* 0x00030000ff1e7b82 */ /* 0x000ee20000000a00 */
[----:B------:R-:W-:Y:S01]  /*9380*/  MOV R58, R14 ;  /* 0x0000000e003a7202 */ /* 0x000fe20000000f00 */
[----:B------:R4:W-:Y:S01]  /*9390*/  STSM.16.M88.4 [R63], R8 ;  /* 0x000000083f007844 */ /* 0x0009e20000000200 */
[----:B------:R-:W-:-:S02]  /*93a0*/  F2FP.F16.F32.PACK_AB R12, R76, R73 ;  /* 0x000000494c0c723e */ /* 0x000fc400000000ff */
[----:B------:R-:W-:Y:S02]  /*93b0*/  F2FP.F16.F32.PACK_AB R13, R60, R61 ;  /* 0x0000003d3c0d723e */ /* 0x000fe400000000ff */
[----:B------:R-:W-:Y:S02]  /*93c0*/  F2FP.F16.F32.PACK_AB R14, R75, R74 ;  /* 0x0000004a4b0e723e */ /* 0x000fe400000000ff */
[----:B------:R-:W-:Y:S02]  /*93d0*/  F2FP.F16.F32.PACK_AB R15, R56, R57 ;  /* 0x00000039380f723e */ /* 0x000fe400000000ff */
[----:B--2---:R-:W-:Y:S02]  /*93e0*/  MOV R32, R24 ;  /* 0x0000001800207202 */ /* 0x004fe40000000f00 */
[----:B------:R-:W-:Y:S01]  /*93f0*/  F2FP.F16.F32.PACK_AB R4, R72, R41 ;  /* 0x000000294804723e */ /* 0x000fe200000000ff */
[----:B------:R-:W-:Y:S01]  /*9400*/  STSM.16.M88.4 [R62], R12 ;  /* 0x0000000c3e007844 */ /* 0x000fe20000000200 */
[----:B------:R-:W-:-:S02]  /*9410*/  F2FP.F16.F32.PACK_AB R5, R51, R52 ;  /* 0x000000343305723e */ /* 0x000fc400000000ff */
[----:B------:R-:W-:Y:S01]  /*9420*/  F2FP.F16.F32.PACK_AB R6, R49, R40 ;  /* 0x000000283106723e */ /* 0x000fe200000000ff */
[----:B------:R-:W-:Y:S01]  /*9430*/  IMAD.MOV.U32 R40, RZ, RZ, RZ ;  /* 0x000000ffff287224 */ /* 0x000fe200078e00ff */
[----:B------:R-:W-:Y:S02]  /*9440*/  F2FP.F16.F32.PACK_AB R7, R47, R50 ;  /* 0x000000322f07723e */ /* 0x000fe400000000ff */
[----:B------:R-:W-:Y:S02]  /*9450*/  F2FP.F16.F32.PACK_AB R25, R26, R43 ;  /* 0x0000002b1a19723e */ /* 0x000fe400000000ff */
[----:B------:R-:W-:Y:S01]  /*9460*/  F2FP.F16.F32.PACK_AB R24, R44, R37 ;  /* 0x000000252c18723e */ /* 0x000fe200000000ff */
[----:B------:R2:W-:Y:S01]  /*9470*/  STSM.16.M88.4 [R59], R4 ;  /* 0x000000043b007844 */ /* 0x0005e20000000200 */
[----:B------:R-:W-:Y:S01]  /*9480*/  F2FP.F16.F32.PACK_AB R26, R45, R36 ;  /* 0x000000242d1a723e */ /* 0x000fe200000000ff */
[----:B---3--:R-:W-:Y:S01]  /*9490*/  IMAD.WIDE R30, R18, 0x4, R30 ;  /* 0x00000004121e7825 */ /* 0x008fe200078e021e */
[----:B----4-:R-:W-:-:S02]  /*94a0*/  F2FP.F16.F32.PACK_AB R8, R48, R3 ;  /* 0x000000033008723e */ /* 0x010fc400000000ff */
[----:B------:R-:W-:Y:S01]  /*94b0*/  F2FP.F16.F32.PACK_AB R9, R39, R42 ;  /* 0x0000002a2709723e */ /* 0x000fe200000000ff */
[----:B------:R3:W-:Y:S01]  /*94c0*/  STSM.16.M88.4 [R58], R24 ;  /* 0x000000183a007844 */ /* 0x0007e20000000200 */
[----:B------:R-:W-:Y:S02]  /*94d0*/  F2FP.F16.F32.PACK_AB R10, R53, R0 ;  /* 0x00000000350a723e */ /* 0x000fe400000000ff */
[----:B------:R-:W-:Y:S01]  /*94e0*/  F2FP.F16.F32.PACK_AB R11, R71, R38 ;  /* 0x00000026470b723e */ /* 0x000fe200000000ff */
[----:B------:R-:W4:Y:S01]  /*94f0*/  LDC R0, c[0x0][0xbe8] ;  /* 0x0002fa00ff007b82 */ /* 0x000f220000000800 */
[----:B------:R-:W-:Y:S02]  /*9500*/  ISETP.NE.U32.AND P2, PT, RZ, UR4, PT ;  /* 0x00000004ff007c0c */ /* 0x000fe4000bf45070 */
[----:B-1----:R-:W-:Y:S01]  /*9510*/  ISETP.NE.U32.AND P0, PT, R54, RZ, PT ;  /* 0x000000ff3600720c */ /* 0x002fe20003f05070 */
[----:B------:R3:W-:Y:S04]  /*9520*/  STSM.16.M88.4 [R32], R8 ;  /* 0x0000000820007844 */ /* 0x0007e80000000200 */
[----:B------:R-:W-:Y:S01]  /*9530*/  BAR.SYNC.DEFER_BLOCKING 0x1, 0x180 ;  /* 0x0046000000007b1d */ /* 0x000fe20000010000 */
[----:B------:R-:W-:-:S02]  /*9540*/  ISETP.NE.AND.EX P2, PT, RZ, UR5, PT, P2 ;  /* 0x00000005ff007c0c */ /* 0x000fc4000bf45320 */
[----:B------:R-:W-:-:S11]  /*9550*/  ISETP.NE.AND.EX P0, PT, R55, RZ, PT, P0 ;  /* 0x000000ff3700720c */ /* 0x000fd60003f05300 */
[C---:B--2---:R-:W-:Y:S01]  /*9560*/  @P2 LEA R4, P3, R18.reuse, UR4, 0x2 ;  /* 0x0000000412042c11 */ /* 0x044fe2000f8610ff */
[----:B------:R-:W-:Y:S02]  /*9570*/  ULDC UR4, c[0x0][0xa88] ;  /* 0x0002a20000047ab9 */ /* 0x000fe40000000800 */
[----:B------:R-:W-:Y:S01]  /*9580*/  IMAD.U32 R3, RZ, RZ, UR4 ;  /* 0x00000004ff037e24 */ /* 0x000fe2000f8e00ff */
[----:B------:R-:W-:Y:S01]  /*9590*/  @P2 LEA.HI.X R5, R18, UR5, R145, 0x2, P3 ;  /* 0x0000000512052c11 */ /* 0x000fe200098f1491 */
[----:B------:R3:W5:Y:S01]  /*95a0*/  @P0 LDG.E R40, desc[UR56][R30.64] ;  /* 0x000000381e280981 */ /* 0x000762000c1e1900 */
[----:B----4-:R-:W-:Y:S01]  /*95b0*/  ISETP.NE.AND P1, PT, R0, 0x1, PT ;  /* 0x000000010000780c */ /* 0x010fe20003f25270 */
[----:B------:R-:W-:Y:S02]  /*95c0*/  IMAD R15, R23, 0xc0, R154 ;  /* 0x000000c0170f7824 */ /* 0x000fe400078e029a */
        /* <DEDUP_REMOVED lines=8> */
.L_x_10114:
[----:B------:R-:W-:Y:S01]  /*9650*/  SHF.R.S32.HI R32, RZ, 0x1f, R22 ;  /* 0x0000001fff207819 */ /* 0x000fe20000011416 */
[----:B------:R-:W-:Y:S01]  /*9660*/  ULDC.64 UR4, c[0x0][0xb90] ;  /* 0x0002e40000047ab9 */ /* 0x000fe20000000a00 */
[----:B-1----:R-:W-:Y:S01]  /*9670*/  @P1 IMAD.HI.U32 R4, R15, R12, RZ ;  /* 0x0000000c0f041227 */ /* 0x002fe200078e00ff */
[----:B-----5:R-:W-:Y:S01]  /*9680*/  SHF.R.S32.HI R41, RZ, 0x1f, R40 ;  /* 0x0000001fff297819 */ /* 0x020fe20000011428 */
[----:B------:R-:W1:Y:S01]  /*9690*/  @P1 LDC R49, c[0x0][0xbec] ;  /* 0x0002fb00ff311b82 */ /* 0x000e620000000800 */
[----:B------:R-:W-:Y:S01]  /*96a0*/  SEL R145, R145, RZ, !P0 ;  /* 0x000000ff91917207 */ /* 0x000fe20004000000 */
[----:B------:R-:W-:Y:S01]  /*96b0*/  IMAD R5, R32, UR4, RZ ;  /* 0x0000000420057c24 */ /* 0x000fe2000f8e02ff */
[----:B------:R-:W-:Y:S01]  /*96c0*/  SEL R47, R18, RZ, !P0 ;  /* 0x000000ff122f7207 */ /* 0x000fe20004000000 */
[----:B------:R-:W-:Y:S01]  /*96d0*/  IMAD.MOV.U32 R7, RZ, RZ, R15 ;  /* 0x000000ffff077224 */ /* 0x000fe200078e000f */
[----:B--2---:R-:W-:Y:S01]  /*96e0*/  @P1 SHF.R.U32.HI R7, RZ, R13, R4 ;  /* 0x0000000dff071219 */ /* 0x004fe20000011604 */
[----:B------:R-:W-:Y:S01]  /*96f0*/  IMAD R9, R148, 0x20, R19 ;  /* 0x0000002094097824 */ /* 0x000fe200078e0213 */
[----:B------:R-:W-:Y:S01]  /*9700*/  ULDC.64 UR6, c[0x0][0xa80] ;  /* 0x0002a00000067ab9 */ /* 0x000fe20000000a00 */
[----:B------:R-:W-:-:S02]  /*9710*/  IMAD R11, R22, UR5, R5 ;  /* 0x00000005160b7c24 */ /* 0x000fc4000f8e0205 */
[----:B------:R-:W-:Y:S01]  /*9720*/  IMAD.WIDE.U32 R4, R22, UR4, R40 ;  /* 0x0000000416047c25 */ /* 0x000fe2000f8e0028 */
[----:B------:R-:W-:-:S03]  /*9730*/  ULDC.64 UR4, c[0x0][0xb98] ;  /* 0x0002e60000047ab9 */ /* 0x000fc60000000a00 */
[----:B------:R-:W-:-:S04]  /*9740*/  IMAD.WIDE R28, R9, 0x2, R28 ;  /* 0x00000002091c7825 */ /* 0x000fc800078e021c */
[----:B------:R-:W-:Y:S01]  /*9750*/  IMAD.MOV R9, RZ, RZ, -R7 ;  /* 0x000000ffff097224 */ /* 0x000fe200078e0a07 */
[----:B------:R-:W-:Y:S01]  /*9760*/  IADD3 R13, P2, R28, 0x1800, RZ ;  /* 0x000018001c0d7810 */ /* 0x000fe20007f5e0ff */
[----:B------:R-:W-:Y:S01]  /*9770*/  IMAD.IADD R5, R5, 0x1, R11 ;  /* 0x0000000105057824 */ /* 0x000fe200078e020b */
[----:B------:R-:W-:Y:S01]  /*9780*/  SHF.R.S32.HI R11, RZ, 0x1f, R7 ;  /* 0x0000001fff0b7819 */ /* 0x000fe20000011407 */
[----:B------:R-:W-:Y:S01]  /*9790*/  IMAD R9, R0, R9, R15 ;  /* 0x0000000900097224 */ /* 0x000fe200078e020f */
[----:B------:R-:W-:Y:S01]  /*97a0*/  LOP3.LUT R8, R13, 0x180, RZ, 0xc0, !PT ;  /* 0x000001800d087812 */ /* 0x000fe200078ec0ff */
[----:B------:R-:W-:Y:S01]  /*97b0*/  IMAD R6, R145, UR4, RZ ;  /* 0x0000000491067c24 */ /* 0x000fe2000f8e02ff */
[----:B------:R-:W-:Y:S01]  /*97c0*/  IADD3 R25, P5, R28, 0x4800, RZ ;  /* 0x000048001c197810 */ /* 0x000fe20007fbe0ff */
[C---:B------:R-:W-:Y:S01]  /*97d0*/  IMAD.WIDE.U32 R4, R47.reuse, UR4, R4 ;  /* 0x000000042f047c25 */ /* 0x040fe2000f8e0004 */
[----:B------:R-:W-:Y:S02]  /*97e0*/  SHF.R.U64 R8, R8, 0x3, RZ ;  /* 0x0000000308087819 */ /* 0x000fe400000012ff */
[----:B------:R-:W-:Y:S01]  /*97f0*/  IADD3 R31, P4, R28, 0x6000, RZ ;  /* 0x000060001c1f7810 */ /* 0x000fe20007f9e0ff */
[----:B------:R-:W-:Y:S01]  /*9800*/  IMAD R10, R47, UR5, R6 ;  /* 0x000000052f0a7c24 */ /* 0x000fe2000f8e0206 */
[----:B------:R-:W-:Y:S01]  /*9810*/  SHF.R.S32.HI R6, RZ, 0x1f, R9 ;  /* 0x0000001fff067819 */ /* 0x000fe20000011409 */
[----:B------:R-:W-:Y:S01]  /*9820*/  ULDC.64 UR4, c[0x0][0xb88] ;  /* 0x0002e20000047ab9 */ /* 0x000fe20000000a00 */
[----:B------:R-:W-:Y:S01]  /*9830*/  IADD3 R4, P0, R7, R4, RZ ;  /* 0x0000000407047210 */ /* 0x000fe20007f1e0ff */
[----:B------:R-:W-:Y:S01]  /*9840*/  IMAD R46, R3, R0, RZ ;  /* 0x00000000032e7224 */ /* 0x000fe200078e02ff */
[----:B------:R-:W-:Y:S01]  /*9850*/  LOP3.LUT R8, R8, R13, RZ, 0x3c, !PT ;  /* 0x0000000d08087212 */ /* 0x000fe200078e3cff */
[----:B------:R-:W-:Y:S01]  /*9860*/  IMAD R6, R6, UR4, RZ ;  /* 0x0000000406067c24 */ /* 0x000fe2000f8e02ff */
[----:B------:R-:W-:Y:S01]  /*9870*/  IADD3.X R5, R11, R5, R10, P0, !PT ;  /* 0x000000050b057210 */ /* 0x000fe200007fe40a */
[----:B------:R-:W-:Y:S01]  /*9880*/  IMAD R11, R23, 0xc0, R152 ;  /* 0x000000c0170b7824 */ /* 0x000fe200078e0298 */
[C---:B------:R-:W-:Y:S01]  /*9890*/  IADD3 R13, P6, R28.reuse, 0x3000, RZ ;  /* 0x000030001c0d7810 */ /* 0x040fe20007fde0ff */
[C---:B------:R-:W-:Y:S01]  /*98a0*/  IMAD R7, R9.reuse, UR5, R6 ;  /* 0x0000000509077c24 */ /* 0x040fe2000f8e0206 */
[----:B------:R-:W-:Y:S01]  /*98b0*/  IADD3 R6, P3, R28, 0x7800, RZ ;  /* 0x000078001c067810 */ /* 0x000fe20007f7e0ff */
[----:B------:R-:W-:Y:S01]  /*98c0*/  IMAD.WIDE.U32 R4, R9, UR4, R4 ;  /* 0x0000000409047c25 */ /* 0x000fe2000f8e0004 */
[----:B------:R-:W-:Y:S01]  /*98d0*/  ULDC.64 UR4, c[0x0][0xb50] ;  /* 0x0002d40000047ab9 */ /* 0x000fe20000000a00 */
[----:B------:R-:W-:-:S02]  /*98e0*/  LOP3.LUT R12, R13, 0x180, RZ, 0xc0, !PT ;  /* 0x000001800d0c7812 */ /* 0x000fc400078ec0ff */
[----:B------:R-:W-:Y:S01]  /*98f0*/  IMAD.IADD R5, R5, 0x1, R7 ;  /* 0x0000000105057824 */ /* 0x000fe200078e0207 */
[C---:B------:R-:W-:Y:S01]  /*9900*/  LEA R7, P0, R4.reuse, UR4, 0x2 ;  /* 0x0000000404077c11 */ /* 0x040fe2000f8010ff */
[----:B------:R-:W-:Y:S01]  /*9910*/  VIADD R3, R11, 0x8 ;  /* 0x000000080b037836 */ /* 0x000fe20000000000 */
[----:B------:R-:W-:Y:S01]  /*9920*/  LOP3.LUT R24, R25, 0x180, RZ, 0xc0, !PT ;  /* 0x0000018019187812 */ /* 0x000fe200078ec0ff */
[----:B------:R-:W-:Y:S01]  /*9930*/  IMAD.X R9, RZ, RZ, R29, P2 ;  /* 0x000000ffff097224 */ /* 0x000fe200010e061d */
[----:B------:R-:W-:Y:S01]  /*9940*/  LEA.HI.X R4, R4, UR5, R5, 0x2, P0 ;  /* 0x0000000504047c11 */ /* 0x000fe200080f1405 */
[----:B------:R-:W-:Y:S01]  /*9950*/  SHFL.IDX PT, R42, R7, RZ, 0x1c1f ;  /* 0x001c1fff072a7589 */ /* 0x000fe200000e0000 */
[----:B------:R-:W-:Y:S01]  /*9960*/  LOP3.LUT P0, RZ, R150, 0x3, RZ, 0xc0, !PT ;  /* 0x0000000396ff7812 */ /* 0x000fe2000780c0ff */
[----:B------:R-:W-:Y:S01]  /*9970*/  ULDC.64 UR4, c[0x0][0xaa0] ;  /* 0x0002a80000047ab9 */ /* 0x000fe20000000a00 */
[----:B------:R-:W-:Y:S01]  /*9980*/  IMAD R18, R147, 0x60, R148 ;  /* 0x0000006093127824 */ /* 0x000fe200078e0294 */
[----:B------:R-:W2:Y:S01]  /*9990*/  SHFL.IDX PT, R43, R4, RZ, 0x1c1f ;  /* 0x001c1fff042b7589 */ /* 0x000ea200000e0000 */
[-C--:B------:R-:W-:Y:S01]  /*99a0*/  ISETP.GE.OR P2, PT, R11, R46.reuse, P0 ;  /* 0x0000002e0b00720c */ /* 0x080fe20000746670 */
[----:B------:R-:W-:Y:S01]  /*99b0*/  IMAD.X R37, RZ, RZ, R29, P3 ;  /* 0x000000ffff257224 */ /* 0x000fe200018e061d */
[----:B------:R-:W-:Y:S01]  /*99c0*/  ISETP.GE.OR P0, PT, R3, R46, P0 ;  /* 0x0000002e0300720c */ /* 0x000fe20000706670 */
[----:B------:R-:W-:Y:S01]  /*99d0*/  SHFL.IDX PT, R44, R7, 0x1, 0x1c1f ;  /* 0x003c1f00072c7f89 */ /* 0x000fe200000e0000 */
[----:B------:R-:W-:-:S02]  /*99e0*/  LOP3.LUT R3, R6, 0x180, RZ, 0xc0, !PT ;  /* 0x0000018006037812 */ /* 0x000fc400078ec0ff */
[----:B------:R-:W-:Y:S01]  /*99f0*/  LOP3.LUT R30, R31, 0x180, RZ, 0xc0, !PT ;  /* 0x000001801f1e7812 */ /* 0x000fe200078ec0ff */
[----:B------:R3:W4:Y:S01]  /*9a00*/  SHFL.IDX PT, R45, R4, 0x1, 0x1c1f ;  /* 0x003c1f00042d7f89 */ /* 0x00072200000e0000 */
[----:B------:R-:W-:Y:S02]  /*9a10*/  SHF.R.U64 R3, R3, 0x3, RZ ;  /* 0x0000000303037819 */ /* 0x000fe400000012ff */
[----:B------:R-:W-:Y:S02]  /*9a20*/  LOP3.LUT R5, R28, 0x180, RZ, 0xc0, !PT ;  /* 0x000001801c057812 */ /* 0x000fe400078ec0ff */
[----:B------:R-:W-:Y:S01]  /*9a30*/  LOP3.LUT R36, R3, R6, RZ, 0x3c, !PT ;  /* 0x0000000603247212 */ /* 0x000fe200078e3cff */
[----:B------:R-:W-:Y:S01]  /*9a40*/  IMAD R3, R41, UR4, RZ ;  /* 0x0000000429037c24 */ /* 0x000fe2000f8e02ff */
[----:B------:R-:W-:Y:S01]  /*9a50*/  SHF.R.U64 R12, R12, 0x3, RZ ;  /* 0x000000030c0c7819 */ /* 0x000fe200000012ff */
[----:B------:R-:W0:Y:S01]  /*9a60*/  @P1 LDC R41, c[0x0][0xbf0] ;  /* 0x0002fc00ff291b82 */ /* 0x000e220000000800 */
[----:B------:R-:W-:Y:S01]  /*9a70*/  SHF.R.U64 R24, R24, 0x3, RZ ;  /* 0x0000000318187819 */ /* 0x000fe200000012ff */
[----:B------:R-:W-:Y:S01]  /*9a80*/  IMAD R3, R40, UR5, R3 ;  /* 0x0000000528037c24 */ /* 0x000fe2000f8e0203 */
[----:B------:R-:W-:-:S02]  /*9a90*/  SHF.R.U64 R30, R30, 0x3, RZ ;  /* 0x000000031e1e7819 */ /* 0x000fc400000012ff */
[----:B------:R-:W-:Y:S02]  /*9aa0*/  SHF.R.U64 R5, R5, 0x3, RZ ;  /* 0x0000000305057819 */ /* 0x000fe400000012ff */
[----:B------:R-:W-:Y:S01]  /*9ab0*/  LOP3.LUT R12, R12, R13, RZ, 0x3c, !PT ;  /* 0x0000000d0c0c7212 */ /* 0x000fe200078e3cff */
[----:B--2---:R-:W-:Y:S01]  /*9ac0*/  @!P2 ST.E desc[UR56][R42.64], R21 ;  /* 0x000000152a00a985 */ /* 0x004fe2000c101938 */
[----:B------:R-:W-:Y:S01]  /*9ad0*/  LOP3.LUT R24, R24, R25, RZ, 0x3c, !PT ;  /* 0x0000001918187212 */ /* 0x000fe200078e3cff */
[--C-:B------:R-:W-:Y:S01]  /*9ae0*/  IMAD.X R13, RZ, RZ, R29.reuse, P6 ;  /* 0x000000ffff0d7224 */ /* 0x100fe200030e061d */
[----:B------:R-:W-:Y:S01]  /*9af0*/  LOP3.LUT R30, R30, R31, RZ, 0x3c, !PT ;  /* 0x0000001f1e1e7212 */ /* 0x000fe200078e3cff */
[--C-:B------:R-:W-:Y:S01]  /*9b00*/  IMAD.X R25, RZ, RZ, R29.reuse, P5 ;  /* 0x000000ffff197224 */ /* 0x100fe200028e061d */
[----:B---3--:R-:W-:Y:S01]  /*9b10*/  LOP3.LUT R4, R5, R28, RZ, 0x3c, !PT ;  /* 0x0000001c05047212 */ /* 0x008fe200078e3cff */
[--C-:B------:R-:W-:Y:S01]  /*9b20*/  IMAD.X R31, RZ, RZ, R29.reuse, P4 ;  /* 0x000000ffff1f7224 */ /* 0x100fe200020e061d */
[----:B----4-:R2:W-:Y:S01]  /*9b30*/  @!P0 ST.E desc[UR56][R44.64], R20 ;  /* 0x000000142c008985 */ /* 0x0105e2000c101938 */
[----:B------:R-:W-:-:S03]  /*9b40*/  IMAD.MOV.U32 R5, RZ, RZ, R29 ;  /* 0x000000ffff057224 */ /* 0x000fc600078e001d */
[----:B------:R-:W5:Y:S04]  /*9b50*/  LD.E.128 R8, desc[UR56][R8.64] ;  /* 0x0000003808087980 */ /* 0x000f68000c101d00 */
[----:B------:R-:W5:Y:S01]  /*9b60*/  LD.E.128 R4, desc[UR56][R4.64] ;  /* 0x0000003804047980 */ /* 0x000f62000c101d00 */
[----:B--2---:R-:W-:Y:S01]  /*9b70*/  IMAD.WIDE.U32 R20, R40, UR4, RZ ;  /* 0x0000000428147c25 */ /* 0x004fe2000f8e00ff */
[----:B------:R-:W-:Y:S02]  /*9b80*/  ULDC.64 UR4, c[0x0][0xae8] ;  /* 0x0002ba0000047ab9 */ /* 0x000fe40000000a00 */
[----:B------:R-:W5:Y:S01]  /*9b90*/  LD.E.128 R12, desc[UR56][R12.64] ;  /* 0x000000380c0c7980 */ /* 0x000f62000c101d00 */
[----:B------:R-:W-:Y:S02]  /*9ba0*/  IMAD.IADD R21, R21, 0x1, R3 ;  /* 0x0000000115157824 */ /* 0x000fe400078e0203 */
[----:B------:R-:W-:Y:S01]  /*9bb0*/  IMAD R3, R32, UR4, RZ ;  /* 0x0000000420037c24 */ /* 0x000fe2000f8e02ff */
[----:B------:R-:W5:Y:S01]  /*9bc0*/  LD.E.128 R24, desc[UR56][R24.64] ;  /* 0x0000003818187980 */ /* 0x000f62000c101d00 */
[----:B------:R-:W-:-:S02]  /*9bd0*/  IMAD R32, R23, 0xc0, R18 ;  /* 0x000000c017207824 */ /* 0x000fc400078e0212 */
[C---:B------:R-:W-:Y:S01]  /*9be0*/  IMAD R3, R22.reuse, UR5, R3 ;  /* 0x0000000516037c24 */ /* 0x040fe2000f8e0203 */
[----:B------:R-:W5:Y:S01]  /*9bf0*/  LD.E.128 R28, desc[UR56][R30.64] ;  /* 0x000000381e1c7980 */ /* 0x000f62000c101d00 */
[----:B------:R-:W-:Y:S01]  /*9c00*/  IMAD.WIDE.U32 R20, R22, UR4, R20 ;  /* 0x0000000416147c25 */ /* 0x000fe2000f8e0014 */
[----:B------:R-:W-:Y:S02]  /*9c10*/  ULDC.64 UR4, c[0x0][0xaf0] ;  /* 0x0002bc0000047ab9 */ /* 0x000fe40000000a00 */
[----:B------:R-:W5:Y:S01]  /*9c20*/  LD.E.128 R36, desc[UR56][R36.64] ;  /* 0x0000003824247980 */ /* 0x000f62000c101d00 */
        /* <DEDUP_REMOVED lines=17> */
[----:B------:R-:W-:Y:S02]  /*9d40*/  IMAD R41, R0, R43, R32 ;  /* 0x0000002b00297224 */ /* 0x000fe400078e0220 */
[----:B------:R-:W-:Y:S02]  /*9d50*/  IMAD R18, R18, UR4, RZ ;  /* 0x0000000412127c24 */ /* 0x000fe4000f8e02ff */
[----:B------:R-:W-:Y:S01]  /*9d60*/  IMAD.WIDE.U32 R20, R3, UR4, R20 ;  /* 0x0000000403147c25 */ /* 0x000fe2000f8e0014 */
[----:B------:R-:W-:-:S03]  /*9d70*/  SHF.R.S32.HI R0, RZ, 0x1f, R41 ;  /* 0x0000001fff007819 */ /* 0x000fc60000011429 */
[----:B------:R-:W-:Y:S01]  /*9d80*/  IMAD R43, R3, UR5, R18 ;  /* 0x00000005032b7c24 */ /* 0x000fe2000f8e0212 */
[----:B------:R-:W-:Y:S01]  /*9d90*/  ULDC.64 UR4, c[0x0][0xad8] ;  /* 0x0002b60000047ab9 */ /* 0x000fe20000000a00 */
[----:B------:R-:W-:Y:S02]  /*9da0*/  IMAD R45, R23, 0xc0, R148 ;  /* 0x000000c0172d7824 */ /* 0x000fe400078e0294 */
[----:B------:R-:W-:Y:S02]  /*9db0*/  IMAD.IADD R21, R21, 0x1, R43 ;  /* 0x0000000115157824 */ /* 0x000fe400078e022b */
[----:B------:R-:W-:Y:S02]  /*9dc0*/  IMAD R0, R0, UR4, RZ ;  /* 0x0000000400007c24 */ /* 0x000fe4000f8e02ff */
[----:B------:R-:W-:Y:S01]  /*9dd0*/  IMAD.WIDE.U32 R20, R41, UR4, R20 ;  /* 0x0000000429147c25 */ /* 0x000fe2000f8e0014 */
[----:B------:R-:W-:Y:S01]  /*9de0*/  UIADD3 UR4, UR36, 0x31c20, URZ ;  /* 0x00031c2024047890 */ /* 0x000fe2000fffe03f */
[----:B------:R-:W-:-:S02]  /*9df0*/  ISETP.GE.AND P0, PT, R45, R46, PT ;  /* 0x0000002e2d00720c */ /* 0x000fc40003f06270 */
[----:B------:R-:W-:Y:S01]  /*9e00*/  IMAD R3, R41, UR5, R0 ;  /* 0x0000000529037c24 */ /* 0x000fe2000f8e0200 */
[----:B------:R-:W-:Y:S01]  /*9e10*/  LEA R18, P1, R20, UR6, 0x1 ;  /* 0x0000000614127c11 */ /* 0x000fe2000f8208ff */
[----:B------:R-:W-:Y:S02]  /*9e20*/  UPRMT UR4, URZ, 0x654, UR4 ;  /* 0x000006543f047896 */ /* 0x000fe40008000004 */
[----:B------:R-:W-:-:S05]  /*9e30*/  IMAD.IADD R3, R21, 0x1, R3 ;  /* 0x0000000115037824 */ /* 0x000fca00078e0203 */
[----:B------:R-:W-:Y:S01]  /*9e40*/  LEA.HI.X R3, R20, UR7, R3, 0x1, P1 ;  /* 0x0000000714037c11 */ /* 0x000fe200088f0c03 */
[----:B-1----:R0:W1:Y:S01]  /*9e50*/  SHFL.IDX PT, R22, R18, RZ, 0x1c1f ;  /* 0x001c1fff12167589 */ /* 0x00206200000e0000 */
[----:B------:R-:W-:Y:S01]  /*9e60*/  SYNCS.ARRIVE.TRANS64.RED.A1T0 RZ, [UR4], RZ ;  /* 0x000000ffffff79a7 */ /* 0x000fe20008100404 */
[----:B------:R-:W-:Y:S02]  /*9e70*/  BSSY B1, `(.L_x_10115) ;  /* 0x000000f000017945 */ /* 0x000fe40003800000 */
[----:B------:R0:W2:Y:S02]  /*9e80*/  SHFL.IDX PT, R23, R3, RZ, 0x1c1f ;  /* 0x001c1fff03177589 */ /* 0x0000a400000e0000 */
[----:B------:R-:W-:Y:S05]  /*9e90*/  @P0 BRA `(.L_x_10116) ;  /* 0x0000000000300947 */ /* 0x000fea0003800000 */
[----:B------:R-:W-:Y:S02]  /*9ea0*/  ULDC UR4, c[0x0][0xac8] ;  /* 0x0002b20000047ab9 */ /* 0x000fe40000000800 */
[----:B------:R-:W-:Y:S02]  /*9eb0*/  ISETP.GE.AND P1, PT, R144, UR4, PT ;  /* 0x0000000490007c0c */ /* 0x000fe4000bf26270 */
[----:B------:R-:W-:Y:S02]  /*9ec0*/  ISETP.GE.AND P2, PT, R146, UR4, PT ;  /* 0x0000000492007c0c */ /* 0x000fe4000bf46270 */
[----:B------:R-:W-:-:S09]  /*9ed0*/  ISETP.GE.AND P0, PT, R19, UR4, PT ;  /* 0x0000000413007c0c */ /* 0x000fd2000bf06270 */
[-C--:B-1----:R-:W-:Y:S02]  /*9ee0*/  @!P1 LEA R40, P3, R144, R22.reuse, 0x1 ;  /* 0x0000001690289211 */ /* 0x082fe400078608ff */
[----:B------:R-:W-:Y:S02]  /*9ef0*/  @!P2 LEA R42, P4, R146, R22, 0x1 ;  /* 0x00000016922aa211 */ /* 0x000fe400078808ff */
[----:B--2---:R-:W-:Y:S01]  /*9f00*/  @!P0 IMAD.WIDE R20, R19, 0x2, R22 ;  /* 0x0000000213148825 */ /* 0x004fe200078e0216 */
[-C--:B------:R-:W-:Y:S02]  /*9f10*/  @!P1 LEA.HI.X R41, R144, R23.reuse, R157, 0x1, P3 ;  /* 0x0000001790299211 */ /* 0x080fe400018f0c9d */
[----:B------:R-:W-:Y:S02]  /*9f20*/  @!P2 LEA.HI.X R43, R146, R23, R156, 0x1, P4 ;  /* 0x00000017922ba211 */ /* 0x000fe400020f0c9c */
[----:B-----5:R3:W-:Y:S04]  /*9f30*/  @!P0 ST.E.128 desc[UR56][R20.64], R4 ;  /* 0x0000000414008985 */ /* 0x0207e8000c101d38 */
[----:B------:R3:W-:Y:S04]  /*9f40*/  @!P1 ST.E.128 desc[UR56][R40.64], R12 ;  /* 0x0000000c28009985 */ /* 0x0007e8000c101d38 */
[----:B------:R3:W-:Y:S02]  /*9f50*/  @!P2 ST.E.128 desc[UR56][R42.64], R28 ;  /* 0x0000001c2a00a985 */ /* 0x0007e4000c101d38 */
.L_x_10116:
[----:B------:R-:W-:Y:S05]  /*9f60*/  BSYNC B1 ;  /* 0x0000000000017941 */ /* 0x000fea0003800000 */
.L_x_10115:
[----:B------:R-:W-:Y:S01]  /*9f70*/  VIADD R0, R45, 0x60 ;  /* 0x000000602d007836 */ /* 0x000fe20000000000 */
[----:B---3-5:R3:W4:Y:S04]  /*9f80*/  SHFL.IDX PT, R7, R3, 0x1, 0x1c1f ;  /* 0x003c1f0003077f89 */ /* 0x02872800000e0000 */
[----:B------:R-:W-:Y:S01]  /*9f90*/  ISETP.GE.AND P0, PT, R0, R46, PT ;  /* 0x0000002e0000720c */ /* 0x000fe20003f06270 */
[----:B------:R3:W0:-:S12]  /*9fa0*/  SHFL.IDX PT, R6, R18, 0x1, 0x1c1f ;  /* 0x003c1f0012067f89 */ /* 0x00061800000e0000 */
[----:B---3--:R-:W-:Y:S05]  /*9fb0*/  @P0 BRA `(.L_x_10117) ;  /* 0x0000000800900947 */ /* 0x008fea0003800000 */
[----:B------:R-:W-:Y:S02]  /*9fc0*/  ULDC UR4, c[0x0][0xac8] ;  /* 0x0002b20000047ab9 */ /* 0x000fe40000000800 */
[----:B------:R-:W-:Y:S02]  /*9fd0*/  ISETP.GE.AND P2, PT, R144, UR4, PT ;  /* 0x0000000490007c0c */ /* 0x000fe4000bf46270 */
[----:B------:R-:W-:-:S11]  /*9fe0*/  ISETP.GE.AND P1, PT, R19, UR4, PT ;  /* 0x0000000413007c0c */ /* 0x000fd6000bf26270 */
[C---:B0-----:R-:W-:Y:S02]  /*9ff0*/  @!P2 LEA R12, P0, R144.reuse, R6, 0x1 ;  /* 0x00000006900ca211 */ /* 0x041fe400078008ff */
[----:B----4-:R-:W-:Y:S02]  /*a000*/  @!P1 IMAD.WIDE R4, R19, 0x2, R6 ;  /* 0x0000000213049825 */ /* 0x010fe400078e0206 */
        /* <DEDUP_REMOVED lines=9> */
.L_x_10113:
        /* <DEDUP_REMOVED lines=12> */
[----:B------:R2:W5:Y:S01]  /*a160*/  @P0 LDG.E R3, desc[UR56][R6.64] ;  /* 0x0000003806030981 */ /* 0x000562000c1e1900 */
[----:B------:R-:W4:Y:S07]  /*a170*/  S2R R8, SR_TID.X ;  /* 0x0000000000087919 */ /* 0x000f2e0000002100 */
[----:B------:R-:W-:Y:S01]  /*a180*/  @P1 IADD3 R4, P2, R5, UR4, RZ ;  /* 0x0000000405041c10 */ /* 0x000fe2000ff5e0ff */
[----:B------:R-:W-:-:S03]  /*a190*/  ULDC UR4, c[0x0][0xa88] ;  /* 0x0002a20000047ab9 */ /* 0x000fc60000000800 */
[----:B------:R-:W-:Y:S01]  /*a1a0*/  @P1 IADD3.X R5, R0, UR5, RZ, P2, !PT ;  /* 0x0000000500051c10 */ /* 0x000fe200097fe4ff */
[----:B------:R-:W-:-:S06]  /*a1b0*/  IMAD.U32 R0, RZ, RZ, UR4 ;  /* 0x00000004ff007e24 */ /* 0x000fcc000f8e00ff */
[----:B------:R2:W5:Y:S01]  /*a1c0*/  @P1 LDG.E R0, desc[UR56][R4.64] ;  /* 0x0000003804001981 */ /* 0x000562000c1e1900 */
[----:B---3--:R-:W-:-:S13]  /*a1d0*/  ISETP.NE.AND P2, PT, R25, 0x1, PT ;  /* 0x000000011900780c */ /* 0x008fda0003f45270 */
[----:B------:R-:W3:Y:S01]  /*a1e0*/  @P2 LDC R14, c[0x0][0xbec] ;  /* 0x0002fb00ff0e2b82 */ /* 0x000ee20000000800 */
[----:B----4-:R-:W-:-:S05]  /*a1f0*/  VIADD R8, R8, 0xffffff80 ;  /* 0xffffff8008087836 */ /* 0x010fca0000000000 */
[----:B------:R-:W-:Y:S01]  /*a200*/  ISETP.GE.AND P3, PT, R8, 0xc0, PT ;  /* 0x000000c00800780c */ /* 0x000fe20003f66270 */
[----:B--2---:R-:W-:-:S12]  /*a210*/  @P1 BRA `(.L_x_10118) ;  /* 0x0000000000101947 */ /* 0x004fd80003800000 */
[----:B------:R-:W-:Y:S05]  /*a220*/  @!P0 BRA `(.L_x_10118) ;  /* 0x00000000000c8947 */ /* 0x000fea0003800000 */
[----:B------:R-:W2:Y:S04]  /*a230*/  LDG.E R5, desc[UR56][R6.64] ;  /* 0x0000003806057981 */ /* 0x000ea8000c1e1900 */
[----:B-----5:R-:W2:Y:S02]  /*a240*/  LDG.E R0, desc[UR56][R6.64+0x4] ;  /* 0x0000043806007981 */ /* 0x020ea4000c1e1900 */
[----:B--2---:R-:W-:-:S07]  /*a250*/  IMAD.IADD R0, R0, 0x1, -R5 ;  /* 0x0000000100007824 */ /* 0x004fce00078e0a05 */
.L_x_10118:
        /* <DEDUP_REMOVED lines=8> */
[----:B----4-:R-:W-:Y:S02]  /*a2e0*/  IMAD R5, R0, R11, RZ ;  /* 0x0000000b00057224 */ /* 0x010fe400078e02ff */
        /* <DEDUP_REMOVED lines=37> */
.L_x_10120:
[----:B------:R-:W-:Y:S05]  /*a540*/  BSYNC B1 ;  /* 0x0000000000017941 */ /* 0x000fea0003800000 */
.L_x_10119:
[----:B------:R-:W4:Y:S01]  /*a550*/  @P2 LDC R9, c[0x0][0xbf0] ;  /* 0x0002fc00ff092b82 */ /* 0x000f220000000800 */
        /* <DEDUP_REMOVED lines=32> */
[----:B------:R-:W-:Y:S02]  /*a760*/  IMAD R25, R0, R25, RZ ;  /* 0x0000001900197224 */ /* 0x000fe400078e02ff */
[----:B------:R-:W-:Y:S02]  /*a770*/  IMAD R0, R23, 0xc0, R148 ;  /* 0x000000c017007824 */ /* 0x000fe400078e0294 */
[C---:B------:R-:W-:Y:S02]  /*a780*/  IMAD R3, R7.reuse, UR5, R6 ;  /* 0x0000000507037c24 */ /* 0x040fe4000f8e0206 */
[----:B------:R-:W-:Y:S01]  /*a790*/  IMAD.WIDE.U32 R4, R7, UR4, R4 ;  /* 0x0000000407047c25 */ /* 0x000fe2000f8e0004 */
[----:B------:R-:W-:Y:S01]  /*a7a0*/  ISETP.GE.AND P0, PT, R0, R25, PT ;  /* 0x000000190000720c */ /* 0x000fe20003f06270 */
[----:B------:R-:W-:-:S02]  /*a7b0*/  ULDC.64 UR4, c[0x0][0xa80] ;  /* 0x0002a00000047ab9 */ /* 0x000fc40000000a00 */
[----:B------:R-:W-:Y:S01]  /*a7c0*/  IMAD.IADD R3, R5, 0x1, R3 ;  /* 0x0000000105037824 */ /* 0x000fe200078e0203 */
[----:B------:R-:W-:-:S04]  /*a7d0*/  LEA R6, P1, R4, UR4, 0x1 ;  /* 0x0000000404067c11 */ /* 0x000fc8000f8208ff */
[----:B------:R-:W-:Y:S02]  /*a7e0*/  LEA.HI.X R3, R4, UR5, R3, 0x1, P1 ;  /* 0x0000000504037c11 */ /* 0x000fe400088f0c03 */
[----:B------:R2:W3:Y:S04]  /*a7f0*/  SHFL.IDX PT, R4, R6, RZ, 0x1c1f ;  /* 0x001c1fff06047589 */ /* 0x0004e800000e0000 */
[----:B------:R2:W4:Y:S01]  /*a800*/  SHFL.IDX PT, R5, R3, RZ, 0x1c1f ;  /* 0x001c1fff03057589 */ /* 0x00052200000e0000 */
[----:B------:R-:W-:Y:S05]  /*a810*/  @P0 BRA `(.L_x_10122) ;  /* 0x0000000000300947 */ /* 0x000fea0003800000 */
[----:B------:R-:W-:Y:S02]  /*a820*/  ULDC UR4, c[0x0][0xac8] ;  /* 0x0002b20000047ab9 */ /* 0x000fe40000000800 */
[----:B------:R-:W-:Y:S02]  /*a830*/  ISETP.GE.AND P3, PT, R144, UR4, PT ;  /* 0x0000000490007c0c */ /* 0x000fe4000bf66270 */
[----:B------:R-:W-:Y:S02]  /*a840*/  ISETP.GE.AND P4, PT, R146, UR4, PT ;  /* 0x0000000492007c0c */ /* 0x000fe4000bf86270 */
[----:B------:R-:W-:-:S09]  /*a850*/  ISETP.GE.AND P2, PT, R19, UR4, PT ;  /* 0x0000000413007c0c */ /* 0x000fd2000bf46270 */
[-C--:B---3--:R-:W-:Y:S02]  /*a860*/  @!P3 LEA R10, P0, R144, R4.reuse, 0x1 ;  /* 0x00000004900ab211 */ /* 0x088fe400078008ff */
[----:B------:R-:W-:Y:S02]  /*a870*/  @!P4 LEA R12, P1, R146, R4, 0x1 ;  /* 0x00000004920cc211 */ /* 0x000fe400078208ff */
[----:B----4-:R-:W-:Y:S01]  /*a880*/  @!P2 IMAD.WIDE R8, R19, 0x2, R4 ;  /* 0x000000021308a825 */ /* 0x010fe200078e0204 */
[-C--:B------:R-:W-:Y:S02]  /*a890*/  @!P3 LEA.HI.X R11, R144, R5.reuse, R157, 0x1, P0 ;  /* 0x00000005900bb211 */ /* 0x080fe400000f0c9d */
[----:B------:R-:W-:Y:S02]  /*a8a0*/  @!P4 LEA.HI.X R13, R146, R5, R156, 0x1, P1 ;  /* 0x00000005920dc211 */ /* 0x000fe400008f0c9c */
[----:B------:R3:W-:Y:S04]  /*a8b0*/  @!P2 ST.E.128 desc[UR56][R8.64], RZ ;  /* 0x000000ff0800a985 */ /* 0x0007e8000c101d38 */
[----:B------:R3:W-:Y:S04]  /*a8c0*/  @!P3 ST.E.128 desc[UR56][R10.64], RZ ;  /* 0x000000ff0a00b985 */ /* 0x0007e8000c101d38 */
[----:B------:R3:W-:Y:S02]  /*a8d0*/  @!P4 ST.E.128 desc[UR56][R12.64], RZ ;  /* 0x000000ff0c00c985 */ /* 0x0007e4000c101d38 */
.L_x_10122:
[----:B------:R-:W-:Y:S05]  /*a8e0*/  BSYNC B1 ;  /* 0x0000000000017941 */ /* 0x000fea0003800000 */
.L_x_10121:
[----:B------:R-:W-:Y:S01]  /*a8f0*/  VIADD R0, R0, 0x60 ;  /* 0x0000006000007836 */ /* 0x000fe20000000000 */
[----:B----4-:R4:W0:Y:S04]  /*a900*/  SHFL.IDX PT, R5, R3, 0x1, 0x1c1f ;  /* 0x003c1f0003057f89 */ /* 0x01082800000e0000 */
[----:B------:R-:W-:Y:S01]  /*a910*/  ISETP.GE.AND P0, PT, R0, R25, PT ;  /* 0x000000190000720c */ /* 0x000fe20003f06270 */
[----:B---3--:R4:W3:-:S12]  /*a920*/  SHFL.IDX PT, R4, R6, 0x1, 0x1c1f ;  /* 0x003c1f0006047f89 */ /* 0x0088d800000e0000 */
[----:B----4-:R-:W-:Y:S05]  /*a930*/  @P0 BRA `(.L_x_10117) ;  /* 0x0000000000300947 */ /* 0x010fea0003800000 */
[----:B------:R-:W-:Y:S02]  /*a940*/  ULDC UR4, c[0x0][0xac8] ;  /* 0x0002b20000047ab9 */ /* 0x000fe40000000800 */
[----:B------:R-:W-:Y:S02]  /*a950*/  ISETP.GE.AND P3, PT, R144, UR4, PT ;  /* 0x0000000490007c0c */ /* 0x000fe4000bf66270 */
[----:B------:R-:W-:Y:S02]  /*a960*/  ISETP.GE.AND P4, PT, R146, UR4, PT ;  /* 0x0000000492007c0c */ /* 0x000fe4000bf86270 */
[----:B------:R-:W-:-:S09]  /*a970*/  ISETP.GE.AND P2, PT, R19, UR4, PT ;  /* 0x0000000413007c0c */ /* 0x000fd2000bf46270 */
[-C--:B---3--:R-:W-:Y:S02]  /*a980*/  @!P3 LEA R8, P0, R144, R4.reuse, 0x1 ;  /* 0x000000049008b211 */ /* 0x088fe400078008ff */
[----:B------:R-:W-:Y:S02]  /*a990*/  @!P4 LEA R10, P1, R146, R4, 0x1 ;  /* 0x00000004920ac211 */ /* 0x000fe400078208ff */
[----:B0-2---:R-:W-:Y:S01]  /*a9a0*/  @!P2 IMAD.WIDE R6, R19, 0x2, R4 ;  /* 0x000000021306a825 */ /* 0x005fe200078e0204 */
[-C--:B------:R-:W-:Y:S02]  /*a9b0*/  @!P3 LEA.HI.X R9, R144, R5.reuse, R157, 0x1, P0 ;  /* 0x000000059009b211 */ /* 0x080fe400000f0c9d */
[----:B------:R-:W-:Y:S02]  /*a9c0*/  @!P4 LEA.HI.X R11, R146, R5, R156, 0x1, P1 ;  /* 0x00000005920bc211 */ /* 0x000fe400008f0c9c */
[----:B------:R4:W-:Y:S04]  /*a9d0*/  @!P2 ST.E.128 desc[UR56][R6.64], RZ ;  /* 0x000000ff0600a985 */ /* 0x0009e8000c101d38 */
[----:B------:R4:W-:Y:S04]  /*a9e0*/  @!P3 ST.E.128 desc[UR56][R8.64], RZ ;  /* 0x000000ff0800b985 */ /* 0x0009e8000c101d38 */
[----:B------:R4:W-:Y:S02]  /*a9f0*/  @!P4 ST.E.128 desc[UR56][R10.64], RZ ;  /* 0x000000ff0a00c985 */ /* 0x0009e4000c101d38 */
.L_x_10117:
[----:B------:R-:W-:Y:S05]  /*aa00*/  BSYNC B0 ;  /* 0x0000000000007941 */ /* 0x000fea0003800000 */
.L_x_10112:
[----:B------:R-:W-:Y:S02]  /*aa10*/  ULDC UR4, c[0x0][0xc3c] ;  /* 0x00030f0000047ab9 */ /* 0x000fe40000000800 */
[----:B-1----:R-:W-:-:S13]  /*aa20*/  ISETP.GE.AND P0, PT, R35, UR4, PT ;  /* 0x0000000423007c0c */ /* 0x002fda000bf06270 */
[----:B------:R-:W-:Y:S05]  /*aa30*/  @!P0 BRA `(.L_x_10123) ;  /* 0xffffff64002c8947 */ /* 0x000fea000383ffff */
[----:B------:R-:W-:Y:S05]  /*aa40*/  EXIT ;  /* 0x000000000000794d */ /* 0x000fea0003800000 */
.L_x_10088:
[----:B------:R-:W-:-:S08]  /*aa50*/  NOP ;  /* 0x0000000000007918 */ /* 0x000fd00000000000 */
[----:B--2---:R-:W0:-:S00]  /*aa60*/  USETMAXREG.DEALLOC.CTAPOOL 0x20 ;  /* 0x00000020000079c8 */ /* 0x004e0000080e0500 */
[----:B0-----:R-:W-:Y:S02]  /*aa70*/  LOP3.LUT R0, R0, 0x3, RZ, 0xc0, !PT ;  /* 0x0000000300007812 */ /* 0x001fe400078ec0ff */
[----:B------:R-:W-:-:S04]  /*aa80*/  LOP3.LUT R29, R29, 0xfffffffd, RZ, 0xc0, !PT ;  /* 0xfffffffd1d1d7812 */ /* 0x000fc800078ec0ff */
[----:B------:R-:W0:Y:S02]  /*aa90*/  SHFL.IDX PT, R0, R0, RZ, 0x1f ;  /* 0x00001fff00007589 */ /* 0x000e2400000e0000 */
[----:B0-----:R-:W-:Y:S01]  /*aaa0*/  ISETP.NE.AND P0, PT, R0, RZ, PT ;  /* 0x000000ff0000720c */ /* 0x001fe20003f05270 */
[----:B------:R-:W-:-:S12]  /*aab0*/  IMAD.MOV.U32 R0, RZ, RZ, RZ ;  /* 0x000000ffff007224 */ /* 0x000fd800078e00ff */
[----:B------:R-:W-:Y:S01]  /*aac0*/  @P0 LOP3.LUT R29, R29, 0x2, RZ, 0xfc, !PT ;  /* 0x000000021d1d0812 */ /* 0x000fe200078efcff */
[----:B------:R-:W-:Y:S06]  /*aad0*/  @!P0 BRA `(.L_x_10124) ;  /* 0x00000000001c8947 */ /* 0x000fec0003800000 */
[----:B------:R-:W0:Y:S08]  /*aae0*/  S2UR UR5, SR_CgaCtaId ;  /* 0x00000000000579c3 */ /* 0x000e300000008800 */
[----:B------:R-:W-:Y:S06]  /*aaf0*/  BAR.SYNC.DEFER_BLOCKING 0x5, 0x200 ;  /* 0x0148000000007b1d */ /* 0x000fec0000010000 */
[----:B------:R-:W-:-:S02]  /*ab00*/  UMOV UR4, 0x400 ;  /* 0x0000040000047882 */ /* 0x000fc40000000000 */
[----:B0-----:R-:W-:-:S09]  /*ab10*/  ULEA UR4, UR5, UR4, 0x18 ;  /* 0x0000000405047291 */ /* 0x001fd2000f8ec03f */
[----:B------:R-:W0:Y:S01]  /*ab20*/  LDS.128 R16, [UR4+0x31cd0] ;  /* 0x031cd004ff107984 */ /* 0x000e220008000c00 */
[----:B------:R-:W-:Y:S06]  /*ab30*/  BAR.ARV 0x4, 0x200 ;  /* 0x0108000000007b1d */ /* 0x000fec0000002000 */
[----:B------:R-:W-:Y:S05]  /*ab40*/  BRA `(.L_x_10125) ;  /* 0x0000000800007947 */ /* 0x000fea0003800000 */
.L_x_10124:
[----:B------:R-:W0:Y:S01]  /*ab50*/  S2R R2, SR_TID.X ;  /* 0x0000000000027919 */ /* 0x000e220000002100 */
        /* <DEDUP_REMOVED lines=41> */
.L_x_10130:
        /* <DEDUP_REMOVED lines=12> */
.L_x_10129:
[----:B------:R-:W-:Y:S05]  /*aeb0*/  BSYNC B0 ;  /* 0x0000000000007941 */ /* 0x000fea0003800000 */
.L_x_10128:
        /* <DEDUP_REMOVED lines=21> */
.L_x_10126:
        /* <DEDUP_REMOVED lines=11> */
[----:B------:R0:W1:Y:S01]  /*b0c0*/  F2I.FTZ.U32.TRUNC.NTZ R3, R2 ;  /* 0x0000000200037305 */ /* 0x000062000021f000 */
[----:B------:R-:W-:Y:S05]  /*b0d0*/  @!P0 BRA `(.L_x_10131) ;  /* 0x0000000000088947 */ /* 0x000fea0003800000 */
[----:B------:R-:W-:-:S06]  /*b0e0*/  VIADD R16, R19, 0xffffffff ;  /* 0xffffffff13107836 */ /* 0x000fcc0000000000 */
[----:B------:R2:W3:Y:S02]  /*b0f0*/  SHFL.IDX PT, R16, R7, R16, 0x1f ;  /* 0x00001f1007107589 */ /* 0x0004e400000e0000 */
.L_x_10131:
[----:B---3--:R-:W-:Y:S01]  /*b100*/  IMAD R16, R16, UR5, R9 ;  /* 0x0000000510107c24 */ /* 0x008fe2000f8e0209 */
[----:B0-----:R-:W-:Y:S01]  /*b110*/  IABS R2, R0 ;  /* 0x0000000000027213 */ /* 0x001fe20000000000 */
[----:B-12---:R-:W-:Y:S02]  /*b120*/  IMAD.MOV R7, RZ, RZ, -R3 ;  /* 0x000000ffff077224 */ /* 0x006fe400078e0a03 */
[----:B------:R-:W-:Y:S01]  /*b130*/  VIADD R19, R19, UR4 ;  /* 0x0000000413137c36 */ /* 0x000fe20008000000 */
[----:B------:R-:W-:Y:S01]  /*b140*/  IADD3 R9, -R16, UR6, RZ ;  /* 0x0000000610097c10 */ /* 0x000fe2000fffe1ff */
[----:B------:R-:W-:Y:S02]  /*b150*/  IMAD.MOV R8, RZ, RZ, -R2 ;  /* 0x000000ffff087224 */ /* 0x000fe400078e0a02 */
[----:B------:R-:W-:Y:S01]  /*b160*/  IMAD R7, R7, R4, RZ ;  /* 0x0000000407077224 */ /* 0x000fe200078e02ff */
[----:B------:R-:W-:Y:S01]  /*b170*/  IABS R6, R9 ;  /* 0x0000000900067213 */ /* 0x000fe20000000000 */
[----:B------:R-:W-:-:S04]  /*b180*/  IMAD.MOV.U32 R2, RZ, RZ, RZ ;  /* 0x000000ffff027224 */ /* 0x000fc800078e00ff */
[----:B------:R-:W-:-:S04]  /*b190*/  IMAD.HI.U32 R2, R3, R7, R2 ;  /* 0x0000000703027227 */ /* 0x000fc800078e0002 */
[----:B------:R-:W-:Y:S02]  /*b1a0*/  IMAD.MOV.U32 R3, RZ, RZ, R6 ;  /* 0x000000ffff037224 */ /* 0x000fe400078e0006 */
[----:B------:R-:W-:Y:S02]  /*b1b0*/  IMAD.MOV.U32 R6, RZ, RZ, R8 ;  /* 0x000000ffff067224 */ /* 0x000fe400078e0008 */
        /* <DEDUP_REMOVED lines=16> */
.L_x_10127:
[----:B------:R-:W-:Y:S02]  /*b2c0*/  IMAD.MOV.U32 R17, RZ, RZ, RZ ;  /* 0x000000ffff117224 */ /* 0x000fe400078e00ff */
[----:B------:R-:W-:Y:S02]  /*b2d0*/  IMAD.U32 R16, RZ, RZ, UR6 ;  /* 0x00000006ff107e24 */ /* 0x000fe4000f8e00ff */
[----:B------:R-:W-:-:S07]  /*b2e0*/  IMAD.MOV.U32 R18, RZ, RZ, RZ ;  /* 0x000000ffff127224 */ /* 0x000fce00078e00ff */
.L_x_10132:
[----:B------:R-:W-:-:S13]  /*b2f0*/  ISETP.NE.AND P0, PT, R5, RZ, PT ;  /* 0x000000ff0500720c */ /* 0x000fda0003f05270 */
[----:B------:R-:W0:Y:S01]  /*b300*/  @!P0 S2R R3, SR_CgaCtaId ;  /* 0x0000000000038919 */ /* 0x000e220000008800 */
[----:B------:R-:W-:-:S04]  /*b310*/  @!P0 MOV R0, 0x400 ;  /* 0x0000040000008802 */ /* 0x000fc80000000f00 */
[----:B0-----:R-:W-:-:S05]  /*b320*/  @!P0 LEA R0, R3, R0, 0x18 ;  /* 0x0000000003008211 */ /* 0x001fca00078ec0ff */
[----:B------:R1:W-:Y:S01]  /*b330*/  @!P0 STS.128 [R0+0x31cd0], R16 ;  /* 0x031cd01000008388 */ /* 0x0003e20000000c00 */
[----:B------:R-:W-:Y:S06]  /*b340*/  BAR.ARV 0x5, 0x200 ;  /* 0x0148000000007b1d */ /* 0x000fec0000002000 */
.L_x_10125:
[----:B------:R2:W-:Y:S01]  /*b350*/  STL [R1+0x30], RZ ;  /* 0x000030ff01007387 */ /* 0x0005e20000100800 */
[----:B------:R-:W-:Y:S01]  /*b360*/  ULDC UR4, c[0x0][0xc3c] ;  /* 0x00030f0000047ab9 */ /* 0x000fe20000000800 */
[----:B------:R-:W-:Y:S01]  /*b370*/  IMAD.MOV.U32 R26, RZ, RZ, 0x1 ;  /* 0x00000001ff1a7424 */ /* 0x000fe200078e00ff */
[----:B0-----:R-:W-:Y:S01]  /*b380*/  ISETP.GE.AND P0, PT, R19, UR4, PT ;  /* 0x0000000413007c0c */ /* 0x001fe2000bf06270 */
[----:B------:R-:W-:-:S12]  /*b390*/  IMAD.MOV.U32 R23, RZ, RZ, RZ ;  /* 0x000000ffff177224 */ /* 0x000fd800078e00ff */
[----:B--2---:R-:W-:Y:S05]  /*b3a0*/  @P0 BRA `(.L_x_10133) ;  /* 0x0000005000700947 */ /* 0x004fea0003800000 */
[----:B------:R-:W0:Y:S01]  /*b3b0*/  S2R R6, SR_TID.X ;  /* 0x0000000000067919 */ /* 0x000e220000002100 */
[----:B------:R-:W2:Y:S01]  /*b3c0*/  S2UR UR5, SR_CgaCtaId ;  /* 0x00000000000579c3 */ /* 0x000ea20000008800 */
[----:B------:R-:W-:Y:S01]  /*b3d0*/  UMOV UR4, 0x400 ;  /* 0x0000040000047882 */ /* 0x000fe20000000000 */
[----:B------:R-:W-:Y:S01]  /*b3e0*/  BSSY B8, `(.L_x_10133) ;  /* 0x0000518000087945 */ /* 0x000fe20003800000 */
[----:B------:R3:W-:Y:S01]  /*b3f0*/  STL [R1+0x30], RZ ;  /* 0x000030ff01007387 */ /* 0x0007e20000100800 */
[----:B------:R-:W-:Y:S01]  /*b400*/  IMAD.MOV.U32 R26, RZ, RZ, 0x1 ;  /* 0x00000001ff1a7424 */ /* 0x000fe200078e00ff */
[----:B------:R-:W-:Y:S01]  /*b410*/  ULDC UR36, c[0x0][0xc] ;  /* 0x0000030000247ab9 */ /* 0x000fe20000000800 */
[----:B------:R-:W-:Y:S01]  /*b420*/  IMAD.MOV.U32 R23, RZ, RZ, RZ ;  /* 0x000000ffff177224 */ /* 0x000fe200078e00ff */
[----:B------:R-:W-:Y:S01]  /*b430*/  ULDC.64 UR38, c[0x0][0x198] ;  /* 0x0000660000267ab9 */ /* 0x000fe20000000a00 */
[----:B--2---:R-:W-:-:S06]  /*b440*/  ULEA UR4, UR5, UR4, 0x18 ;  /* 0x0000000405047291 */ /* 0x004fcc000f8ec03f */
[----:B------:R-:W-:Y:S01]  /*b450*/  IMAD.U32 R22, RZ, RZ, UR4 ;  /* 0x00000004ff167e24 */ /* 0x000fe2000f8e00ff */
[C---:B0-----:R-:W-:Y:S01]  /*b460*/  LOP3.LUT R5, R6.reuse, 0x7f, RZ, 0xc0, !PT ;  /* 0x0000007f06057812 */ /* 0x041fe200078ec0ff */
[----:B-1----:R-:W-:-:S04]  /*b470*/  IMAD.SHL.U32 R0, R6, 0x8, RZ ;  /* 0x0000000806007824 */ /* 0x002fc800078e00ff */
[----:B------:R-:W-:Y:S01]  /*b480*/  IMAD.SHL.U32 R4, R5, 0x8, RZ ;  /* 0x0000000805047824 */ /* 0x000fe200078e00ff */
[C---:B------:R-:W-:Y:S02]  /*b490*/  LOP3.LUT R3, R0.reuse, 0x20, RZ, 0xc0, !PT ;  /* 0x0000002000037812 */ /* 0x040fe400078ec0ff */
[----:B------:R-:W-:Y:S02]  /*b4a0*/  LOP3.LUT R2, R0, 0xd8, RZ, 0xc0, !PT ;  /* 0x000000d800027812 */ /* 0x000fe400078ec0ff */
[----:B------:R-:W-:Y:S02]  /*b4b0*/  LOP3.LUT R3, R3, 0x300, R4, 0xf8, !PT ;  /* 0x0000030003037812 */ /* 0x000fe400078ef804 */
[----:B------:R-:W-:Y:S02]  /*b4c0*/  LOP3.LUT R2, R2, 0x18, R6, 0x78, !PT ;  /* 0x0000001802027812 */ /* 0x000fe400078e7806 */
[----:B------:R-:W-:Y:S02]  /*b4d0*/  SHF.R.U32.HI R4, RZ, 0x2, R5 ;  /* 0x00000002ff047819 */ /* 0x000fe40000011605 */
[----:B------:R-:W-:Y:S01]  /*b4e0*/  LOP3.LUT R3, R3, R2, RZ, 0xfc, !PT ;  /* 0x0000000203037212 */ /* 0x000fe200078efcff */
[----:B------:R-:W-:Y:S01]  /*b4f0*/  IMAD.SHL.U32 R2, R6, 0x20, RZ ;  /* 0x0000002006027824 */ /* 0x000fe200078e00ff */
[----:B------:R-:W-:-:S03]  /*b500*/  LOP3.LUT R0, R0, 0x18, RZ, 0xc0, !PT ;  /* 0x0000001800007812 */ /* 0x000fc600078ec0ff */
[----:B------:R-:W-:Y:S01]  /*b510*/  IMAD R3, R3, 0x2, R22 ;  /* 0x0000000203037824 */ /* 0x000fe200078e0216 */
[----:B------:R-:W-:Y:S02]  /*b520*/  LOP3.LUT R4, R4, 0x60, R2, 0xf8, !PT ;  /* 0x0000006004047812 */ /* 0x000fe400078ef802 */
[C---:B------:R-:W-:Y:S02]  /*b530*/  LOP3.LUT R2, R0.reuse, 0x20, RZ, 0xfc, !PT ;  /* 0x0000002000027812 */ /* 0x040fe400078efcff */
[----:B------:R3:W-:Y:S01]  /*b540*/  STL [R1+0x4], R3 ;  /* 0x0000040301007387 */ /* 0x0007e20000100800 */
[----:B------:R-:W-:-:S07]  /*b550*/  LOP3.LUT R0, R0, 0x40, RZ, 0xfc, !PT ;  /* 0x0000004000007812 */ /* 0x000fce00078efcff */
.L_x_10237:
[----:B0--3--:R-:W0:Y:S02]  /*b560*/  LDC.64 R2, c[0x0][0xc88] ;  /* 0x00032200ff027b82 */ /* 0x009e240000000a00 */
[----:B0-----:R-:W-:-:S05]  /*b570*/  IMAD.WIDE R2, R19, 0x4, R2 ;  /* 0x0000000413027825 */ /* 0x001fca00078e0202 */
[----:B--2---:R-:W2:Y:S01]  /*b580*/  LDG.E R9, desc[UR56][R2.64] ;  /* 0x0000003802097981 */ /* 0x004ea2000c1e1900 */
[----:B------:R-:W-:Y:S05]  /*b590*/  YIELD ;  /* 0x0000000000007946 */ /* 0x000fea0003800000 */
[----:B------:R-:W-:Y:S01]  /*b5a0*/  ULDC.64 UR4, c[0x0][0xa28] ;  /* 0x00028a0000047ab9 */ /* 0x000fe20000000a00 */
[----:B-1----:R-:W-:Y:S01]  /*b5b0*/  IMAD.MOV.U32 R0, RZ, RZ, RZ ;  /* 0x000000ffff007224 */ /* 0x002fe200078e00ff */
        /* <DEDUP_REMOVED lines=14> */
[----:B------:R1:W5:Y:S01]  /*b6a0*/  @P0 LDG.E R0, desc[UR56][R2.64] ;  /* 0x0000003802000981 */ /* 0x000362000c1e1900 */
[----:B------:R-:W-:Y:S01]  /*b6b0*/  ISETP.NE.AND.EX P1, PT, RZ, UR5, PT, P1 ;  /* 0x00000005ff007c0c */ /* 0x000fe2000bf25310 */
[----:B------:R-:W-:Y:S01]  /*b6c0*/  IMAD.MOV.U32 R28, RZ, RZ, RZ ;  /* 0x000000ffff1c7224 */ /* 0x000fe200078e00ff */
[----:B------:R-:W-:Y:S01]  /*b6d0*/  ISETP.NE.U32.AND P2, PT, RZ, UR6, PT ;  /* 0x00000006ff007c0c */ /* 0x000fe2000bf45070 */
[----:B------:R-:W-:Y:S01]  /*b6e0*/  STL [R1], R8 ;  /* 0x0000000801007387 */ /* 0x000fe20000100800 */
[----:B------:R-:W-:Y:S02]  /*b6f0*/  ISETP.NE.U32.AND P0, PT, RZ, UR8, PT ;  /* 0x00000008ff007c0c */ /* 0x000fe4000bf05070 */
[----:B------:R-:W-:Y:S02]  /*b700*/  ISETP.NE.AND.EX P2, PT, RZ, UR7, PT, P2 ;  /* 0x00000007ff007c0c */ /* 0x000fe4000bf45320 */
        /* <DEDUP_REMOVED lines=22> */
[----:B----4-:R-:W-:Y:S05]  /*b870*/  @P2 BRA `(.L_x_10134) ;  /* 0x0000000000142947 */ /* 0x010fea0003800000 */
[----:B------:R-:W-:Y:S05]  /*b880*/  @!P1 BRA `(.L_x_10134) ;  /* 0x0000000000109947 */ /* 0x000fea0003800000 */
[----:B------:R-:W2:Y:S04]  /*b890*/  LDG.E R7, desc[UR56][R2.64] ;  /* 0x0000003802077981 */ /* 0x000ea8000c1e1900 */
[----:B------:R-:W2:Y:S02]  /*b8a0*/  LDG.E R2, desc[UR56][R2.64+0x4] ;  /* 0x0000043802027981 */ /* 0x000ea4000c1e1900 */
[----:B--2---:R-:W-:-:S05]  /*b8b0*/  IMAD.IADD R2, R2, 0x1, -R7 ;  /* 0x0000000102027824 */ /* 0x004fca00078e0a07 */
[----:B------:R1:W-:Y:S02]  /*b8c0*/  STL [R1+0x2c], R2 ;  /* 0x00002c0201007387 */ /* 0x0003e40000100800 */
.L_x_10134:
[----:B------:R-:W-:Y:S01]  /*b8d0*/  ULDC.64 UR4, c[0x0][0xa20] ;  /* 0x0002880000047ab9 */ /* 0x000fe20000000a00 */
[----:B-----5:R-:W-:Y:S01]  /*b8e0*/  IMAD.IADD R28, R28, 0x1, R0 ;  /* 0x000000011c1c7824 */ /* 0x020fe200078e0200 */
[----:B------:R-:W-:Y:S01]  /*b8f0*/  ISETP.NE.U32.AND P1, PT, RZ, UR4, PT ;  /* 0x00000004ff007c0c */ /* 0x000fe2000bf25070 */
[----:B------:R-:W-:-:S03]  /*b900*/  IMAD.MOV.U32 R25, RZ, RZ, R9 ;  /* 0x000000ffff197224 */ /* 0x000fc600078e0009 */
[----:B------:R-:W-:-:S13]  /*b910*/  ISETP.NE.AND.EX P1, PT, RZ, UR5, PT, P1 ;  /* 0x00000005ff007c0c */ /* 0x000fda000bf25310 */
[----:B------:R-:W-:Y:S05]  /*b920*/  @!P1 BRA `(.L_x_10135) ;  /* 0x0000000000109947 */ /* 0x000fea0003800000 */
[----:B-1----:R-:W-:-:S04]  /*b930*/  IADD3 R2, P0, R24, UR4, RZ ;  /* 0x0000000418027c10 */ /* 0x002fc8000ff1e0ff */
[----:B------:R-:W-:-:S05]  /*b940*/  IADD3.X R3, R8, UR5, RZ, P0, !PT ;  /* 0x0000000508037c10 */ /* 0x000fca00087fe4ff */
[----:B------:R1:W5:Y:S01]  /*b950*/  LDG.E R6, desc[UR56][R2.64] ;  /* 0x0000003802067981 */ /* 0x000362000c1e1900 */
[----:B------:R-:W-:Y:S05]  /*b960*/  BRA `(.L_x_10136) ;  /* 0x0000000000107947 */ /* 0x000fea0003800000 */
.L_x_10135:
[----:B------:R-:W-:Y:S05]  /*b970*/  @!P0 BRA `(.L_x_10136) ;  /* 0x00000000000c8947 */ /* 0x000fea0003800000 */
[----:B------:R-:W2:Y:S04]  /*b980*/  LDG.E R6, desc[UR56][R4.64] ;  /* 0x0000003804067981 */ /* 0x000ea8000c1e1900 */
[----:B------:R-:W2:Y:S02]  /*b990*/  LDG.E R4, desc[UR56][R4.64+0x4] ;  /* 0x0000043804047981 */ /* 0x000ea4000c1e1900 */
[----:B--2---:R-:W-:-:S07]  /*b9a0*/  IMAD.IADD R6, R4, 0x1, -R6 ;  /* 0x0000000104067824 */ /* 0x004fce00078e0a06 */
.L_x_10136:
[----:B-1---5:R-:W-:Y:S01]  /*b9b0*/  IMAD.IADD R2, R6, 0x1, -R0 ;  /* 0x0000000106027824 */ /* 0x022fe200078e0a00 */
[----:B------:R-:W-:Y:S03]  /*b9c0*/  BSSY B7, `(.L_x_10137) ;  /* 0x000041b000077945 */ /* 0x000fe60003800000 */
[C---:B------:R-:W-:Y:S01]  /*b9d0*/  VIADD R0, R2.reuse, 0x8f ;  /* 0x0000008f02007836 */ /* 0x040fe20000000000 */
[----:B------:R1:W-:Y:S01]  /*b9e0*/  STL [R1+0x28], R2 ;  /* 0x0000280201007387 */ /* 0x0003e20000100800 */
[----:B------:R-:W-:Y:S02]  /*b9f0*/  ISETP.GT.AND P0, PT, R2, RZ, PT ;  /* 0x000000ff0200720c */ /* 0x000fe40003f04270 */
[----:B------:R-:W-:-:S05]  /*ba00*/  IMAD.HI R0, R0, 0x38e38e39, RZ ;  /* 0x38e38e3900007827 */ /* 0x000fca00078e02ff */
[----:B-1----:R-:W-:-:S04]  /*ba10*/  SHF.R.U32.HI R2, RZ, 0x1f, R0 ;  /* 0x0000001fff027819 */ /* 0x002fc80000011600 */
[----:B------:R-:W-:-:S05]  /*ba20*/  LEA.HI.SX32 R0, R0, R2, 0x1b ;  /* 0x0000000200007211 */ /* 0x000fca00078fdaff */
[----:B------:R1:W-:Y:S01]  /*ba30*/  STL [R1+0x10], R0 ;  /* 0x0000100001007387 */ /* 0x0003e20000100800 */
[----:B------:R-:W-:Y:S05]  /*ba40*/  @P0 BRA `(.L_x_10138) ;  /* 0x0000000000440947 */ /* 0x000fea0003800000 */
[----:B------:R-:W2:Y:S02]  /*ba50*/  S2R R3, SR_TID.X ;  /* 0x0000000000037919 */ /* 0x000ea40000002100 */
[----:B--2---:R-:W-:-:S04]  /*ba60*/  LOP3.LUT R3, R3, 0x7f, RZ, 0xc0, !PT ;  /* 0x0000007f03037812 */ /* 0x004fc800078ec0ff */
[----:B------:R-:W-:-:S13]  /*ba70*/  ISETP.NE.AND P0, PT, R3, RZ, PT ;  /* 0x000000ff0300720c */ /* 0x000fda0003f05270 */
[----:B------:R-:W-:Y:S05]  /*ba80*/  @P0 BRA `(.L_x_10139) ;  /* 0x0000004000380947 */ /* 0x000fea0003800000 */
[----:B------:R-:W2:Y:S01]  /*ba90*/  S2R R5, SR_LANEID ;  /* 0x0000000000057919 */ /* 0x000ea20000000000 */
[----:B------:R-:W-:Y:S01]  /*baa0*/  VOTEU.ANY UR4, UPT, PT ;  /* 0x0000000000047886 */ /* 0x000fe200038e0100 */
[----:B------:R-:W3:Y:S01]  /*bab0*/  LDC.64 R2, c[0x0][0xc60] ;  /* 0x00031800ff027b82 */ /* 0x000ee20000000a00 */
[----:B-1----:R-:W2:Y:S02]  /*bac0*/  FLO.U32 R0, UR4 ;  /* 0x0000000400007d00 */ /* 0x002ea400080e0000 */
[----:B--2---:R-:W-:-:S06]  /*bad0*/  ISETP.EQ.U32.AND P0, PT, R0, R5, PT ;  /* 0x000000050000720c */ /* 0x004fcc0003f02070 */
[----:B------:R-:W3:Y:S07]  /*bae0*/  POPC R5, UR4 ;  /* 0x0000000400057d09 */ /* 0x000eee0008000000 */
[----:B---3--:R-:W2:Y:S01]  /*baf0*/  @P0 ATOMG.E.ADD.STRONG.GPU PT, R3, desc[UR56][R2.64], R5 ;  /* 0x00000005020309a8 */ /* 0x008ea200081ee1f8 */
[----:B------:R-:W1:Y:S02]  /*bb00*/  S2R R4, SR_LTMASK ;  /* 0x0000000000047919 */ /* 0x000e640000003900 */
[----:B-1----:R-:W-:-:S04]  /*bb10*/  LOP3.LUT R4, R4, UR4, RZ, 0xc0, !PT ;  /* 0x0000000404047c12 */ /* 0x002fc8000f8ec0ff */
[----:B------:R-:W1:Y:S01]  /*bb20*/  POPC R7, R4 ;  /* 0x0000000400077309 */ /* 0x000e620000000000 */
[----:B--2---:R-:W1:Y:S02]  /*bb30*/  SHFL.IDX PT, R0, R3, R0, 0x1f ;  /* 0x00001f0003007589 */ /* 0x004e6400000e0000 */
[----:B-1----:R-:W-:Y:S01]  /*bb40*/  IADD3 R16, R0, UR36, R7 ;  /* 0x0000002400107c10 */ /* 0x002fe2000fffe007 */
[----:B------:R-:W-:Y:S06]  /*bb50*/  BRA `(.L_x_10139) ;  /* 0x0000004000047947 */ /* 0x000fec0003800000 */
.L_x_10138:
[----:B-1----:R-:W-:Y:S01]  /*bb60*/  VIADD R0, R22, 0x16a00 ;  /* 0x00016a0016007836 */ /* 0x002fe20000000000 */
        /* <DEDUP_REMOVED lines=12> */
[----:B0-----:R-:W-:Y:S02]  /*bc30*/  IMAD.U32 R10, RZ, RZ, UR4 ;  /* 0x00000004ff0a7e24 */ /* 0x001fe4000f8e00ff */
[----:B------:R-:W-:Y:S02]  /*bc40*/  IMAD.U32 R11, RZ, RZ, UR5 ;  /* 0x00000005ff0b7e24 */ /* 0x000fe4000f8e00ff */
[----:B------:R-:W-:Y:S02]  /*bc50*/  IMAD.MOV.U32 R8, RZ, RZ, 0x70 ;  /* 0x00000070ff087424 */ /* 0x000fe400078e00ff */
[----:B------:R-:W-:Y:S02]  /*bc60*/  IMAD.MOV.U32 R12, RZ, RZ, 0x1 ;  /* 0x00000001ff0c7424 */ /* 0x000fe400078e00ff */
[----:B------:R-:W-:-:S07]  /*bc70*/  IMAD.MOV.U32 R13, RZ, RZ, RZ ;  /* 0x000000ffff0d7224 */ /* 0x000fce00078e00ff */
[----:B------:R-:W-:-:S07]  /*bc80*/  LEPC R20, `(.L_x_10141) ;  /* 0x000000001014794e */ /* 0x000fce0000000000 */
[----:B-1----:R-:W-:Y:S05]  /*bc90*/  CALL.ABS.NOINC R2 ;  /* 0x0000000002007343 */ /* 0x002fea0003c00000 */
.L_x_10141:
[----:B------:R-:W-:Y:S05]  /*bca0*/  BSYNC B6 ;  /* 0x0000000000067941 */ /* 0x000fea0003800000 */
.L_x_10140:
        /* <DEDUP_REMOVED lines=13> */
[----:B0-----:R-:W-:Y:S02]  /*bd80*/  IMAD.U32 R10, RZ, RZ, UR4 ;  /* 0x00000004ff0a7e24 */ /* 0x001fe4000f8e00ff */
[----:B------:R-:W-:Y:S02]  /*bd90*/  IMAD.U32 R11, RZ, RZ, UR5 ;  /* 0x00000005ff0b7e24 */ /* 0x000fe4000f8e00ff */
[----:B------:R-:W-:Y:S02]  /*bda0*/  IMAD.MOV.U32 R8, RZ, RZ, 0x70 ;  /* 0x00000070ff087424 */ /* 0x000fe400078e00ff */
[----:B------:R-:W-:Y:S02]  /*bdb0*/  IMAD.MOV.U32 R12, RZ, RZ, 0x1 ;  /* 0x00000001ff0c7424 */ /* 0x000fe400078e00ff */
[----:B-1----:R-:W-:-:S07]  /*bdc0*/  IMAD.MOV.U32 R13, RZ, RZ, RZ ;  /* 0x000000ffff0d7224 */ /* 0x002fce00078e00ff */
[----:B------:R-:W-:-:S07]  /*bdd0*/  LEPC R20, `(.L_x_10144) ;  /* 0x000000001014794e */ /* 0x000fce0000000000 */
[----:B--2---:R-:W-:Y:S05]  /*bde0*/  CALL.ABS.NOINC R2 ;  /* 0x0000000002007343 */ /* 0x004fea0003c00000 */
.L_x_10144:
        /* <DEDUP_REMOVED lines=16> */
.L_x_10143:
[----:B------:R-:W-:Y:S05]  /*bef0*/  BSYNC B6 ;  /* 0x0000000000067941 */ /* 0x000fea0003800000 */
.L_x_10142:
[----:B------:R-:W2:Y:S01]  /*bf00*/  LDL.LU R21, [R1] ;  /* 0x0000000001157983 */ /* 0x000ea20000300800 */
[----:B------:R-:W-:Y:S02]  /*bf10*/  ULDC.64 UR4, c[0x0][0x9f8] ;  /* 0x00027e0000047ab9 */ /* 0x000fe40000000a00 */
[----:B------:R-:W-:Y:S01]  /*bf20*/  ISETP.NE.U32.AND P0, PT, RZ, UR4, PT ;  /* 0x00000004ff007c0c */ /* 0x000fe2000bf05070 */
[----:B------:R-:W3:Y:S03]  /*bf30*/  LDL R20, [R1+0x10] ;  /* 0x0000100001147983 */ /* 0x000ee60000100800 */
[----:B------:R-:W-:-:S13]  /*bf40*/  ISETP.NE.AND.EX P0, PT, RZ, UR5, PT, P0 ;  /* 0x00000005ff007c0c */ /* 0x000fda000bf05300 */
[----:B------:R-:W-:-:S04]  /*bf50*/  @P0 IADD3 R2, P1, R24, UR4, RZ ;  /* 0x0000000418020c10 */ /* 0x000fc8000ff3e0ff */
[----:B--2---:R-:W-:Y:S01]  /*bf60*/  @P0 IADD3.X R3, R21, UR5, RZ, P1, !PT ;  /* 0x0000000515030c10 */ /* 0x004fe20008ffe4ff */
[----:B------:R-:W-:-:S04]  /*bf70*/  ULDC.64 UR4, c[0x0][0xa08] ;  /* 0x0002820000047ab9 */ /* 0x000fc80000000a00 */
[----:B------:R1:W2:Y:S01]  /*bf80*/  @P0 LDG.E R25, desc[UR56][R2.64] ;  /* 0x0000003802190981 */ /* 0x0002a2000c1e1900 */
[----:B---3--:R-:W-:-:S05]  /*bf90*/  VIADD R8, R20, 0xffffffff ;  /* 0xffffffff14087836 */ /* 0x008fca0000000000 */
[----:B------:R3:W-:Y:S01]  /*bfa0*/  STL [R1+0xc], R8 ;  /* 0x00000c0801007387 */ /* 0x0007e20000100800 */
[----:B-1----:R-:W1:Y:S02]  /*bfb0*/  LDC.64 R2, c[0x0][0x418] ;  /* 0x00010600ff027b82 */ /* 0x002e640000000a00 */
[----:B-1----:R-:W-:Y:S01]  /*bfc0*/  LOP3.LUT P0, RZ, R2, UR4, RZ, 0xfc, !PT ;  /* 0x0000000402ff7c12 */ /* 0x002fe2000f80fcff */
[----:B------:R-:W-:-:S03]  /*bfd0*/  UMOV UR4, 0xffffffff ;  /* 0xffffffff00047882 */ /* 0x000fc60000000000 */
[----:B------:R-:W-:Y:S02]  /*bfe0*/  LOP3.LUT P0, RZ, R3, UR5, RZ, 0xfc, P0 ;  /* 0x0000000503ff7c12 */ /* 0x000fe4000800fcff */
[----:B--2---:R-:W-:Y:S02]  /*bff0*/  SHF.R.S32.HI R7, RZ, 0x1f, R25 ;  /* 0x0000001fff077819 */ /* 0x004fe40000011419 */
[----:B------:R-:W-:-:S03]  /*c000*/  SEL R24, R25, RZ, !P0 ;  /* 0x000000ff19187207 */ /* 0x000fc60004000000 */
[----:B------:R3:W-:Y:S01]  /*c010*/  STL [R1], R7 ;  /* 0x0000000701007387 */ /* 0x0007e20000100800 */
[----:B------:R-:W-:Y:S05]  /*c020*/  BRA.DIV UR4, `(.L_x_10145) ;  /* 0x0000004a04ac7947 */ /* 0x000fea000b800000 */
[----:B------:R-:W1:Y:S02]  /*c030*/  S2R R0, SR_TID.X ;  /* 0x0000000000007919 */ /* 0x000e640000002100 */
[----:B-1----:R-:W-:-:S04]  /*c040*/  SHF.R.U32.HI R0, RZ, 0x5, R0 ;  /* 0x00000005ff007819 */ /* 0x002fc80000011600 */
[----:B------:R-:W-:-:S05]  /*c050*/  LOP3.LUT R0, R0, 0x3, RZ, 0xc0, !PT ;  /* 0x0000000300007812 */ /* 0x000fca00078ec0ff */
[----:B------:R1:W2:Y:S02]  /*c060*/  SHFL.IDX PT, R14, R0, RZ, 0x1f ;  /* 0x00001fff000e7589 */ /* 0x0002a400000e0000 */
.L_x_10253:
        /* <DEDUP_REMOVED lines=8> */
.L_x_10256:
[----:B------:R-:W-:Y:S05]  /*c0f0*/  @!P6 BRA `(.L_x_10146) ;  /* 0x00000004000ce947 */ /* 0x000fea0003800000 */
[----:B------:R-:W-:Y:S01]  /*c100*/  ISETP.NE.U32.AND P0, PT, R2, RZ, PT ;  /* 0x000000ff0200720c */ /* 0x000fe20003f05070 */
[----:B------:R-:W-:-:S03]  /*c110*/  IMAD.MOV.U32 R27, RZ, RZ, R8 ;  /* 0x000000ffff1b7224 */ /* 0x000fc600078e0008 */
[----:B------:R-:W-:-:S13]  /*c120*/  ISETP.NE.AND.EX P0, PT, R3, RZ, PT, P0 ;  /* 0x000000ff0300720c */ /* 0x000fda0003f05300 */
[----:B------:R-:W-:Y:S05]  /*c130*/  @!P0 BRA `(.L_x_10148) ;  /* 0x0000000000448947 */ /* 0x000fea0003800000 */
[----:B------:R-:W2:Y:S01]  /*c140*/  LDC R6, c[0x0][0x43c] ;  /* 0x00010f00ff067b82 */ /* 0x000ea20000000800 */
[----:B------:R-:W-:Y:S01]  /*c150*/  ULDC.64 UR4, c[0x0][0x428] ;  /* 0x00010a0000047ab9 */ /* 0x000fe20000000a00 */
[----:B--2---:R-:W-:-:S13]  /*c160*/  ISETP.NE.AND P0, PT, R6, 0x1, PT ;  /* 0x000000010600780c */ /* 0x004fda0003f05270 */
[----:B------:R-:W1:Y:S02]  /*c170*/  @P0 LDC.64 R4, c[0x0][0x440] ;  /* 0x00011000ff040b82 */ /* 0x000e640000000a00 */
[----:B-1----:R-:W-:-:S04]  /*c180*/  @P0 IMAD.HI.U32 R0, R8, R4, RZ ;  /* 0x0000000408000227 */ /* 0x002fc800078e00ff */
        /* <DEDUP_REMOVED lines=12> */
.L_x_10148:
[----:B-1----:R-:W-:Y:S01]  /*c250*/  IMAD R0, R23, 0x8, R22 ;  /* 0x0000000817007824 */ /* 0x002fe200078e0216 */
[----:B--2---:R-:W-:-:S04]  /*c260*/  SHF.L.U32 R2, R26, 0x1f, RZ ;  /* 0x0000001f1a027819 */ /* 0x004fc800000006ff */
[----:B------:R-:W1:Y:S02]  /*c270*/  SYNCS.PHASECHK.TRANS64.TRYWAIT P0, [R0+URZ+0x31c40], R2 ;  /* 0x031c4002000075a7 */ /* 0x000e64000800017f */
[----:B-1----:R-:W-:Y:S05]  /*c280*/  @!P0 BRA `(.L_x_10149) ;  /* 0x0000004800688947 */ /* 0x002fea0003800000 */
.L_x_10257:
        /* <DEDUP_REMOVED lines=9> */
[----:B----4-:R-:W-:Y:S05]  /*c320*/  @!P0 BRA `(.L_x_10150) ;  /* 0x0000000000048947 */ /* 0x010fea0003800000 */
[----:B------:R-:W-:Y:S01]  /*c330*/  BPT.TRAP 0x1 ;  /* 0x000000040000795c */ /* 0x000fe20000300000 */
.L_x_10150:
[----:B------:R-:W-:Y:S01]  /*c340*/  R2UR UR9, R0 ;  /* 0x00000000000972ca */ /* 0x000fe200000e0000 */
[----:B-1----:R-:W-:Y:S01]  /*c350*/  IMAD R0, R23, 0x6c00, R22 ;  /* 0x00006c0017007824 */ /* 0x002fe200078e0216 */
[----:B------:R-:W-:Y:S01]  /*c360*/  R2UR UR11, R27 ;  /* 0x000000001b0b72ca */ /* 0x000fe200000e0000 */
[----:B------:R-:W-:Y:S01]  /*c370*/  UIADD3 UR4, UP0, UR38, 0x370, URZ ;  /* 0x0000037026047890 */ /* 0x000fe2000ff1e03f */
[----:B------:R-:W-:Y:S01]  /*c380*/  R2UR UR5, R28 ;  /* 0x000000001c0572ca */ /* 0x000fe200000e0000 */
[----:B------:R-:W-:Y:S01]  /*c390*/  UMOV UR10, URZ ;  /* 0x0000003f000a7c82 */ /* 0x000fe20008000000 */
[----:B------:R-:W-:Y:S01]  /*c3a0*/  R2UR UR8, R0 ;  /* 0x00000000000872ca */ /* 0x000fe200000e0000 */
[----:B------:R-:W-:Y:S01]  /*c3b0*/  UMOV UR6, 0x0 ;  /* 0x0000000000067882 */ /* 0x000fe20000000000 */
[----:B------:R-:W-:Y:S01]  /*c3c0*/  R2UR UR12, R18 ;  /* 0x00000000120c72ca */ /* 0x000fe200000e0000 */
[----:B------:R-:W-:Y:S01]  /*c3d0*/  UMOV UR7, 0x14f00000 ;  /* 0x14f0000000077882 */ /* 0x000fe20000000000 */
[----:B-----5:R-:W-:Y:S01]  /*c3e0*/  R2UR UR13, R24 ;  /* 0x00000000180d72ca */ /* 0x020fe200000e0000 */
[----:B------:R-:W-:Y:S01]  /*c3f0*/  UMOV UR16, 0x20 ;  /* 0x0000002000107882 */ /* 0x000fe20000000000 */
[----:B------:R-:W-:Y:S01]  /*c400*/  PLOP3.LUT P0, PT, PT, PT, PT, 0x80, 0x0 ;  /* 0x000000000000781c */ /* 0x000fe20003f0f070 */
[----:B------:R-:W-:Y:S01]  /*c410*/  UIADD3 UR9, UR9, 0x31c30, URZ ;  /* 0x00031c3009097890 */ /* 0x000fe2000fffe03f */
[----:B------:R-:W-:-:S03]  /*c420*/  LOP3.LUT R29, R29, 0xfffffffe, RZ, 0xc0, !PT ;  /* 0xfffffffe1d1d7812 */ /* 0x000fc600078ec0ff */
[----:B------:R-:W-:Y:S02]  /*c430*/  UIMAD UR11, UR11, 0x90, UR5 ;  /* 0x000000900b0b78a4 */ /* 0x000fe4000f8e0205 */
[----:B------:R-:W-:Y:S02]  /*c440*/  UIADD3 UR14, UR8, 0x16a00, URZ ;  /* 0x00016a00080e7890 */ /* 0x000fe4000fffe03f */
[----:B------:R-:W-:Y:S02]  /*c450*/  UIADD3.X UR5, URZ, UR39, URZ, UP0, !UPT ;  /* 0x000000273f057290 */ /* 0x000fe400087fe43f */
[----:B------:R-:W-:Y:S02]  /*c460*/  UIADD3 UR15, UR8, 0x18e00, URZ ;  /* 0x00018e00080f7890 */ /* 0x000fe4000fffe03f */
[----:B------:R-:W-:Y:S01]  /*c470*/  UIADD3 UR17, UR8, 0x1b200, URZ ;  /* 0x0001b20008117890 */ /* 0x000fe2000fffe03f */
[----:B------:R-:W-:Y:S02]  /*c480*/  @P0 LOP3.LUT R29, R29, 0x1, RZ, 0xfc, !PT ;  /* 0x000000011d1d0812 */ /* 0x000fe400078efcff */
[----:B------:R-:W-:Y:S01]  /*c490*/  UMOV UR8, UR14 ;  /* 0x0000000e00087c82 */ /* 0x000fe20008000000 */
[----:B------:R-:W-:Y:S01]  /*c4a0*/  UMOV UR14, 0x40 ;  /* 0x00000040000e7882 */ /* 0x000fe20000000000 */
[----:B------:R1:W-:Y:S02]  /*c4b0*/  UTMALDG.4D [UR8], [UR4], desc[UR6] ;  /* 0x00000608040075b4 */ /* 0x0003e40008019000 */
[----:B-1----:R-:W-:Y:S01]  /*c4c0*/  UMOV UR8, UR15 ;  /* 0x0000000f00087c82 */ /* 0x002fe20008000000 */
[----:B------:R-:W-:-:S02]  /*c4d0*/  UMOV UR10, UR16 ;  /* 0x00000010000a7c82 */ /* 0x000fc40008000000 */
[----:B------:R1:W-:Y:S02]  /*c4e0*/  UTMALDG.4D [UR8], [UR4], desc[UR6] ;  /* 0x00000608040075b4 */ /* 0x0003e40008019000 */
[----:B-1----:R-:W-:Y:S01]  /*c4f0*/  UMOV UR8, UR17 ;  /* 0x0000001100087c82 */ /* 0x002fe20008000000 */
[----:B------:R-:W-:Y:S02]  /*c500*/  UMOV UR10, UR14 ;  /* 0x0000000e000a7c82 */ /* 0x000fe40008000000 */
[----:B------:R2:W-:Y:S02]  /*c510*/  UTMALDG.4D [UR8], [UR4], desc[UR6] ;  /* 0x00000608040075b4 */ /* 0x0005e40008019000 */
[----:B--2---:R-:W-:Y:S01]  /*c520*/  NOP ;  /* 0x0000000000007918 */ /* 0x004fe20000000000 */
.L_x_10146:
[----:B------:R-:W2:Y:S04]  /*c530*/  LDL.LU R4, [R1+0x14] ;  /* 0x0000140001047983 */ /* 0x000ea80000300800 */
[----:B------:R-:W4:Y:S04]  /*c540*/  LDL.LU R6, [R1+0x8] ;  /* 0x0000080001067983 */ /* 0x000f280000300800 */
[----:B------:R-:W5:Y:S01]  /*c550*/  LDL.LU R3, [R1+0x18] ;  /* 0x0000180001037983 */ /* 0x000f620000300800 */
[----:B------:R-:W-:Y:S05]  /*c560*/  WARPSYNC.ALL ;  /* 0x0000000000007948 */ /* 0x000fea0003800000 */
[----:B------:R-:W-:Y:S01]  /*c570*/  ULDC.64 UR6, c[0x0][0xa00] ;  /* 0x0002800000067ab9 */ /* 0x000fe20000000a00 */
[----:B------:R-:W-:Y:S01]  /*c580*/  ULDC.64 UR4, c[0x0][0x298] ;  /* 0x0000a60000047ab9 */ /* 0x000fe20000000a00 */
[----:B------:R-:W-:Y:S01]  /*c590*/  BAR.SYNC.DEFER_BLOCKING 0x8, 0x200 ;  /* 0x0208000000007b1d */ /* 0x000fe20000010000 */
[----:B------:R-:W-:Y:S01]  /*c5a0*/  ISETP.NE.U32.AND P0, PT, RZ, UR6, PT ;  /* 0x00000006ff007c0c */ /* 0x000fe2000bf05070 */
[----:B-1----:R-:W-:-:S03]  /*c5b0*/  VIADD R0, R22, 0xda00 ;  /* 0x0000da0016007836 */ /* 0x002fc60000000000 */
[----:B------:R-:W-:Y:S01]  /*c5c0*/  ISETP.NE.AND.EX P0, PT, RZ, UR7, PT, P0 ;  /* 0x00000007ff007c0c */ /* 0x000fe2000bf05300 */
[----:B------:R-:W-:Y:S01]  /*c5d0*/  BSSY B6, `(.L_x_10151) ;  /* 0x0000020000067945 */ /* 0x000fe20003800000 */
[----:B------:R-:W-:Y:S02]  /*c5e0*/  LOP3.LUT P1, RZ, R0, 0x1bf, RZ, 0xc0, !PT ;  /* 0x000001bf00ff7812 */ /* 0x000fe4000782c0ff */
[----:B--2---:R-:W-:-:S05]  /*c5f0*/  SHF.R.S32.HI R2, RZ, 0x1f, R4 ;  /* 0x0000001fff027819 */ /* 0x004fca0000011404 */
[----:B------:R-:W-:Y:S01]  /*c600*/  IMAD R2, R2, UR4, RZ ;  /* 0x0000000402027c24 */ /* 0x000fe2000f8e02ff */
[----:B-----5:R-:W-:-:S03]  /*c610*/  SEL R3, R3, RZ, !P0 ;  /* 0x000000ff03037207 */ /* 0x020fc60004000000 */
[----:B------:R-:W-:Y:S01]  /*c620*/  IMAD R0, R4, UR5, R2 ;  /* 0x0000000504007c24 */ /* 0x000fe2000f8e0202 */
[----:B----4-:R-:W-:Y:S01]  /*c630*/  SEL R2, R6, RZ, !P0 ;  /* 0x000000ff06027207 */ /* 0x010fe20004000000 */
[----:B------:R-:W-:-:S05]  /*c640*/  IMAD.WIDE.U32 R4, R4, UR4, RZ ;  /* 0x0000000404047c25 */ /* 0x000fca000f8e00ff */
[----:B------:R-:W-:Y:S04]  /*c650*/  STL.64 [R1+0x20], R4 ;  /* 0x0000200401007387 */ /* 0x000fe80000100a00 */
        /* <DEDUP_REMOVED lines=15> */
[----:B---3--:R-:W-:-:S02]  /*c750*/  IMAD.U32 R7, RZ, RZ, UR9 ;  /* 0x00000009ff077e24 */ /* 0x008fc4000f8e00ff */
[----:B0-----:R-:W-:Y:S02]  /*c760*/  IMAD.U32 R10, RZ, RZ, UR4 ;  /* 0x00000004ff0a7e24 */ /* 0x001fe4000f8e00ff */
[----:B------:R-:W-:Y:S02]  /*c770*/  IMAD.U32 R11, RZ, RZ, UR5 ;  /* 0x00000005ff0b7e24 */ /* 0x000fe4000f8e00ff */
[----:B------:R-:W-:Y:S02]  /*c780*/  IMAD.MOV.U32 R8, RZ, RZ, 0x70 ;  /* 0x00000070ff087424 */ /* 0x000fe400078e00ff */
[----:B------:R-:W-:Y:S02]  /*c790*/  IMAD.MOV.U32 R12, RZ, RZ, 0x1 ;  /* 0x00000001ff0c7424 */ /* 0x000fe400078e00ff */
[----:B------:R-:W-:-:S07]  /*c7a0*/  IMAD.MOV.U32 R13, RZ, RZ, RZ ;  /* 0x000000ffff0d7224 */ /* 0x000fce00078e00ff */
[----:B------:R-:W-:-:S07]  /*c7b0*/  LEPC R20, `(.L_x_10152) ;  /* 0x000000001014794e */ /* 0x000fce0000000000 */
[----:B-1----:R-:W-:Y:S05]  /*c7c0*/  CALL.ABS.NOINC R2 ;  /* 0x0000000002007343 */ /* 0x002fea0003c00000 */
.L_x_10152:
[----:B------:R-:W-:Y:S05]  /*c7d0*/  BSYNC B6 ;  /* 0x0000000000067941 */ /* 0x000fea0003800000 */
.L_x_10151:
[----:B--2---:R-:W2:Y:S01]  /*c7e0*/  LDL.LU R0, [R1+0x14] ;  /* 0x0000140001007983 */ /* 0x004ea20000300800 */
[----:B------:R-:W1:Y:S01]  /*c7f0*/  LDC R9, c[0x0][0x448] ;  /* 0x00011200ff097b82 */ /* 0x000e620000000800 */
[----:B------:R-:W-:Y:S01]  /*c800*/  ULDC.64 UR4, c[0x0][0x2d8] ;  /* 0x0000b60000047ab9 */ /* 0x000fe20000000a00 */
[----:B------:R-:W-:Y:S01]  /*c810*/  ULDC.64 UR6, c[0x0][0x2c8] ;  /* 0x0000b20000067ab9 */ /* 0x000fe20000000a00 */
[----:B------:R-:W2:Y:S01]  /*c820*/  LDL.LU.64 R2, [R1+0x20] ;  /* 0x0000200001027983 */ /* 0x000ea20000300a00 */
[----:B------:R-:W-:-:S03]  /*c830*/  ULDC.64 UR8, c[0x0][0x280] ;  /* 0x0000a00000087ab9 */ /* 0x000fc60000000a00 */
[----:B------:R-:W4:Y:S04]  /*c840*/  LDL.LU R20, [R1+0x18] ;  /* 0x0000180001147983 */ /* 0x000f280000300800 */
[----:B------:R-:W4:Y:S04]  /*c850*/  LDL.LU R21, [R1+0x34] ;  /* 0x0000340001157983 */ /* 0x000f280000300800 */
[----:B------:R-:W4:Y:S01]  /*c860*/  LDL.LU R4, [R1+0x8] ;  /* 0x0000080001047983 */ /* 0x000f220000300800 */
[----:B0-----:R-:W0:Y:S01]  /*c870*/  S2R R10, SR_TID.X ;  /* 0x00000000000a7919 */ /* 0x001e220000002100 */
[----:B------:R-:W0:Y:S01]  /*c880*/  S2R R11, SR_TID.X ;  /* 0x00000000000b7919 */ /* 0x000e220000002100 */
[----:B-1----:R-:W-:-:S13]  /*c890*/  ISETP.NE.AND P0, PT, R9, 0x1, PT ;  /* 0x000000010900780c */ /* 0x002fda0003f05270 */
[----:B------:R-:W1:Y:S08]  /*c8a0*/  @P0 LDC R5, c[0x0][0x450] ;  /* 0x00011400ff050b82 */ /* 0x000e700000000800 */
[----:B---3--:R-:W3:Y:S01]  /*c8b0*/  @P0 LDC R8, c[0x0][0x44c] ;  /* 0x00011300ff080b82 */ /* 0x008ee20000000800 */
[----:B--2---:R-:W-:Y:S02]  /*c8c0*/  IMAD.MOV.U32 R3, RZ, RZ, R0 ;  /* 0x000000ffff037224 */ /* 0x004fe400078e0000 */
[----:B----4-:R-:W-:-:S02]  /*c8d0*/  IMAD R0, R20, UR4, RZ ;  /* 0x0000000414007c24 */ /* 0x010fc4000f8e02ff */
[C---:B------:R-:W-:Y:S01]  /*c8e0*/  IMAD.WIDE.U32 R2, R18.reuse, UR4, R2 ;  /* 0x0000000412027c25 */ /* 0x040fe2000f8e0002 */
[----:B------:R-:W2:Y:S03]  /*c8f0*/  S2R R20, SR_TID.X ;  /* 0x0000000000147919 */ /* 0x000ea60000002100 */
[----:B------:R-:W-:Y:S01]  /*c900*/  IMAD R0, R18, UR5, R0 ;  /* 0x0000000512007c24 */ /* 0x000fe2000f8e0200 */
[----:B------:R-:W-:-:S03]  /*c910*/  ULDC.64 UR4, c[0x0][0x2e0] ;  /* 0x0000b80000047ab9 */ /* 0x000fc60000000a00 */
[----:B------:R-:W-:Y:S02]  /*c920*/  IMAD.IADD R3, R3, 0x1, R0 ;  /* 0x0000000103037824 */ /* 0x000fe400078e0200 */
[----:B------:R-:W-:Y:S02]  /*c930*/  IMAD R0, R21, UR4, RZ ;  /* 0x0000000415007c24 */ /* 0x000fe4000f8e02ff */
[----:B------:R-:W4:Y:S01]  /*c940*/  S2R R21, SR_TID.X ;  /* 0x0000000000157919 */ /* 0x000f220000002100 */
[----:B------:R-:W-:-:S04]  /*c950*/  IMAD.WIDE.U32 R2, R4, UR4, R2 ;  /* 0x0000000404027c25 */ /* 0x000fc8000f8e0002 */
[----:B------:R-:W-:Y:S01]  /*c960*/  IMAD R0, R4, UR5, R0 ;  /* 0x0000000504007c24 */ /* 0x000fe2000f8e0200 */
[----:B------:R-:W-:Y:S01]  /*c970*/  ULDC.64 UR4, c[0x0][0x2d0] ;  /* 0x0000b40000047ab9 */ /* 0x000fe20000000a00 */
[----:B------:R-:W1:Y:S02]  /*c980*/  @P0 LDC R4, c[0x0][0x44c] ;  /* 0x00011300ff040b82 */ /* 0x000e640000000800 */
[----:B------:R-:W-:Y:S01]  /*c990*/  IMAD.IADD R3, R3, 0x1, R0 ;  /* 0x0000000103037824 */ /* 0x000fe200078e0200 */
[----:B--2---:R-:W-:-:S04]  /*c9a0*/  LOP3.LUT R20, R20, 0x7f, RZ, 0xc0, !PT ;  /* 0x0000007f14147812 */ /* 0x004fc800078ec0ff */
[----:B------:R-:W-:Y:S01]  /*c9b0*/  SHF.R.U32.HI R20, RZ, 0x2, R20 ;  /* 0x00000002ff147819 */ /* 0x000fe20000011614 */
[----:B----4-:R-:W-:Y:S02]  /*c9c0*/  IMAD.SHL.U32 R6, R21, 0x20, RZ ;  /* 0x0000002015067824 */ /* 0x010fe400078e00ff */
[----:B0-----:R-:W-:-:S03]  /*c9d0*/  IMAD.SHL.U32 R21, R10, 0x8, RZ ;  /* 0x000000080a157824 */ /* 0x001fc600078e00ff */
[----:B------:R-:W-:Y:S01]  /*c9e0*/  LOP3.LUT R6, R20, 0x60, R6, 0xf8, !PT ;  /* 0x0000006014067812 */ /* 0x000fe200078ef806 */
[----:B------:R-:W-:Y:S01]  /*c9f0*/  IMAD.SHL.U32 R20, R11, 0x8, RZ ;  /* 0x000000080b147824 */ /* 0x000fe200078e00ff */
[----:B------:R-:W-:-:S03]  /*ca00*/  LOP3.LUT R21, R21, 0x18, RZ, 0xc0, !PT ;  /* 0x0000001815157812 */ /* 0x000fc600078ec0ff */
[----:B------:R-:W-:Y:S01]  /*ca10*/  IMAD R6, R17, 0xc0, R6 ;  /* 0x000000c011067824 */ /* 0x000fe200078e0206 */
[C---:B------:R-:W-:Y:S02]  /*ca20*/  LOP3.LUT R10, R21.reuse, 0x40, RZ, 0xfc, !PT ;  /* 0x00000040150a7812 */ /* 0x040fe400078efcff */
[----:B------:R-:W-:Y:S01]  /*ca30*/  LOP3.LUT R20, R20, 0x18, RZ, 0xc0, !PT ;  /* 0x0000001814147812 */ /* 0x000fe200078ec0ff */
[----:B-1----:R-:W-:Y:S01]  /*ca40*/  @P0 IMAD.HI.U32 R0, R6, R4, RZ ;  /* 0x0000000406000227 */ /* 0x002fe200078e00ff */
[----:B------:R-:W-:-:S03]  /*ca50*/  LOP3.LUT R12, R21, 0x20, RZ, 0xfc, !PT ;  /* 0x00000020150c7812 */ /* 0x000fc600078efcff */
[----:B------:R-:W-:Y:S01]  /*ca60*/  IMAD.MOV.U32 R4, RZ, RZ, R6 ;  /* 0x000000ffff047224 */ /* 0x000fe200078e0006 */
[----:B------:R-:W-:-:S04]  /*ca70*/  @P0 SHF.R.U32.HI R4, RZ, R5, R0 ;  /* 0x00000005ff040219 */ /* 0x000fc80000011600 */
[----:B------:R-:W-:-:S05]  /*ca80*/  SHF.R.S32.HI R0, RZ, 0x1f, R4 ;  /* 0x0000001fff007819 */ /* 0x000fca0000011404 */
        /* <DEDUP_REMOVED lines=14> */
[----:B---3--:R-:W-:Y:S01]  /*cb70*/  @P0 IMAD.HI.U32 R8, R7, R8, RZ ;  /* 0x0000000807080227 */ /* 0x008fe200078e00ff */
[----:B------:R-:W0:Y:S03]  /*cb80*/  @P0 LDC R5, c[0x0][0x450] ;  /* 0x00011400ff050b82 */ /* 0x000e260000000800 */
[----:B------:R-:W-:Y:S01]  /*cb90*/  IMAD.MOV.U32 R6, RZ, RZ, R7 ;  /* 0x000000ffff067224 */ /* 0x000fe200078e0007 */
[----:B0-----:R-:W-:-:S05]  /*cba0*/  @P0 SHF.R.U32.HI R6, RZ, R5, R8 ;  /* 0x00000005ff060219 */ /* 0x001fca0000011608 */
        /* <DEDUP_REMOVED lines=8> */
[----:B------:R0:W5:Y:S01]  /*cc30*/  LDL R10, [R1+0x4] ;  /* 0x00000400010a7983 */ /* 0x0001620000100800 */
[----:B------:R-:W-:Y:S02]  /*cc40*/  SHF.R.S32.HI R6, RZ, 0x1f, R5 ;  /* 0x0000001fff067819 */ /* 0x000fe40000011405 */
[----:B------:R-:W-:Y:S01]  /*cc50*/  IMAD.IADD R3, R3, 0x1, R7 ;  /* 0x0000000103037824 */ /* 0x000fe200078e0207 */
[----:B------:R-:W-:Y:S02]  /*cc60*/  ISETP.GE.AND P2, PT, R20, UR4, PT ;  /* 0x0000000414007c0c */ /* 0x000fe4000bf46270 */
[----:B------:R-:W-:Y:S01]  /*cc70*/  IMAD R6, R6, UR6, RZ ;  /* 0x0000000606067c24 */ /* 0x000fe2000f8e02ff */
[----:B------:R-:W-:Y:S01]  /*cc80*/  ISETP.GE.AND P1, PT, R12, UR4, PT ;  /* 0x000000040c007c0c */ /* 0x000fe2000bf26270 */
[----:B------:R-:W-:-:S04]  /*cc90*/  IMAD.WIDE.U32 R2, R5, UR6, R2 ;  /* 0x0000000605027c25 */ /* 0x000fc8000f8e0002 */
[----:B------:R-:W-:Y:S01]  /*cca0*/  IMAD R6, R5, UR7, R6 ;  /* 0x0000000705067c24 */ /* 0x000fe2000f8e0206 */
[----:B------:R-:W-:-:S03]  /*ccb0*/  LEA R7, P3, R2, UR8, 0x1 ;  /* 0x0000000802077c11 */ /* 0x000fc6000f8608ff */
[----:B------:R-:W-:Y:S01]  /*ccc0*/  IMAD.IADD R6, R3, 0x1, R6 ;  /* 0x0000000103067824 */ /* 0x000fe200078e0206 */
[----:B------:R-:W-:Y:S01]  /*ccd0*/  UMOV UR4, 0xffffffff ;  /* 0xffffffff00047882 */ /* 0x000fe20000000000 */
[----:B------:R-:W-:-:S03]  /*cce0*/  LOP3.LUT R21, R11, 0x7f, RZ, 0xc0, !PT ;  /* 0x0000007f0b157812 */ /* 0x000fc600078ec0ff */
[----:B------:R-:W-:Y:S02]  /*ccf0*/  LEA.HI.X R6, R2, UR9, R6, 0x1, P3 ;  /* 0x0000000902067c11 */ /* 0x000fe400098f0c06 */
[----:B------:R-:W-:Y:S01]  /*cd00*/  SHF.R.U32.HI R21, RZ, 0x2, R21 ;  /* 0x00000002ff157819 */ /* 0x000fe20000011615 */
[----:B0-----:R-:W-:Y:S06]  /*cd10*/  BRA.DIV UR4, `(.L_x_10153) ;  /* 0x0000003e04d87947 */ /* 0x001fec000b800000 */
[----:B------:R-:W2:Y:S01]  /*cd20*/  LDL.LU R3, [R1+0x2c] ;  /* 0x00002c0001037983 */ /* 0x000ea20000300800 */
[----:B------:R-:W-:-:S03]  /*cd30*/  IMAD R17, R17, 0xc0, R21 ;  /* 0x000000c011117824 */ /* 0x000fc600078e0215 */
[----:B------:R-:W-:Y:S01]  /*cd40*/  SHFL.IDX PT, R2, R4, RZ, 0x1c1f ;  /* 0x001c1fff04027589 */ /* 0x000fe200000e0000 */
        /* <DEDUP_REMOVED lines=54> */
[----:B------:R-:W-:Y:S04]  /*d0b0*/  @!P3 LDGSTS.E.BYPASS.LTC128B.128 [R10+0xfa00], desc[UR56][R2.64], !P2 ;  /* 0x0fa00000020abfae */ /* 0x000fe8000d101d78 */
[----:B------:R-:W-:Y:S04]  /*d0c0*/  @!P3 LDGSTS.E.BYPASS.LTC128B.128 [R10+0x12a00], desc[UR56][R2.64+0x40], !P1 ;  /* 0x12a00040020abfae */ /* 0x000fe8000c901d78 */
[----:B------:R0:W-:Y:S04]  /*d0d0*/  @!P3 LDGSTS.E.BYPASS.LTC128B.128 [R10+0x15a00], desc[UR56][R2.64+0x80], !P0 ;  /* 0x15a00080020abfae */ /* 0x0001e8000c101d78 */
[----:B0-----:R0:W1:Y:S02]  /*d0e0*/  SHFL.IDX PT, R2, R7, 0x1, 0x1c1f ;  /* 0x003c1f0007027f89 */ /* 0x00106400000e0000 */
.L_x_10270:
[----:B------:R-:W-:Y:S02]  /*d0f0*/  VIADD R17, R17, 0xa0 ;  /* 0x000000a011117836 */ /* 0x000fe40000000000 */
[----:B------:R-:W-:-:S03]  /*d100*/  VIADD R0, R22, 0x31c00 ;  /* 0x00031c0016007836 */ /* 0x000fc60000000000 */
[----:B------:R-:W-:-:S13]  /*d110*/  ISETP.GE.AND P3, PT, R17, R5, PT ;  /* 0x000000051100720c */ /* 0x000fda0003f66270 */
[----:B-1----:R-:W-:-:S05]  /*d120*/  @!P3 LEA R2, P4, R20, R2, 0x1 ;  /* 0x000000021402b211 */ /* 0x002fca00078808ff */
[----:B------:R-:W-:-:S05]  /*d130*/  @!P3 IMAD.X R3, RZ, RZ, R6, P4 ;  /* 0x000000ffff03b224 */ /* 0x000fca00020e0606 */
[----:B------:R-:W-:Y:S01]  /*d140*/  @!PT LDS RZ, [RZ] ;  /* 0x00000000fffff984 */ /* 0x000fe20000000800 */
[----:B------:R-:W-:Y:S01]  /*d150*/  @!PT LDS RZ, [RZ] ;  /* 0x00000000fffff984 */ /* 0x000fe20000000800 */
[----:B------:R-:W-:Y:S01]  /*d160*/  @!PT LDS RZ, [RZ] ;  /* 0x00000000fffff984 */ /* 0x000fe20000000800 */
[----:B------:R1:W-:Y:S04]  /*d170*/  @!P3 LDGSTS.E.BYPASS.LTC128B.128 [R10+0x10200], desc[UR56][R2.64], !P2 ;  /* 0x10200000020abfae */ /* 0x0003e8000d101d78 */
[----:B------:R1:W-:Y:S04]  /*d180*/  @!P3 LDGSTS.E.BYPASS.LTC128B.128 [R10+0x13200], desc[UR56][R2.64+0x40], !P1 ;  /* 0x13200040020abfae */ /* 0x0003e8000c901d78 */
[----:B------:R1:W-:Y:S01]  /*d190*/  @!P3 LDGSTS.E.BYPASS.LTC128B.128 [R10+0x16200], desc[UR56][R2.64+0x80], !P0 ;  /* 0x16200080020abfae */ /* 0x0003e2000c101d78 */
[----:B------:R-:W-:Y:S01]  /*d1a0*/  PLOP3.LUT P0, PT, PT, PT, PT, 0x80, 0x0 ;  /* 0x000000000000781c */ /* 0x000fe20003f0f070 */
[----:B------:R-:W-:-:S12]  /*d1b0*/  NOP ;  /* 0x0000000000007918 */ /* 0x000fd80000000000 */
.L_x_10154:
        /* <DEDUP_REMOVED lines=8> */
[----:B------:R-:W-:Y:S01]  /*d240*/  LEA.HI R2, R3, R3, RZ, 0x1 ;  /* 0x0000000303027211 */ /* 0x000fe200078f08ff */
[----:B------:R1:W-:Y:S03]  /*d250*/  STL [R1+0x30], R3 ;  /* 0x0000300301007387 */ /* 0x0003e60000100800 */
[----:B------:R-:W-:-:S05]  /*d260*/  LOP3.LUT R2, R2, 0xfffffffe, RZ, 0xc0, !PT ;  /* 0xfffffffe02027812 */ /* 0x000fca00078ec0ff */
[----:B------:R-:W-:-:S05]  /*d270*/  IMAD.IADD R2, R3, 0x1, -R2 ;  /* 0x0000000103027824 */ /* 0x000fca00078e0a02 */
[----:B-1----:R-:W-:Y:S01]  /*d280*/  SHF.L.U32 R3, R2, 0x1f, RZ ;  /* 0x0000001f02037819 */ /* 0x002fe200000006ff */
[----:B------:R-:W-:Y:S01]  /*d290*/  NOP ;  /* 0x0000000000007918 */ /* 0x000fe20000000000 */
[----:B------:R-:W2:Y:S01]  /*d2a0*/  LDL.LU R4, [R1+0x28] ;  /* 0x0000280001047983 */ /* 0x000ea20000300800 */
[----:B------:R1:W-:Y:S01]  /*d2b0*/  SYNCS.ARRIVE.TRANS64.A1T0 RZ, [R22+URZ+0x31c00], RZ ;  /* 0x031c00ff16ff79a7 */ /* 0x0003e2000810003f */
[----:B------:R-:W-:Y:S01]  /*d2c0*/  BSSY B0, `(.L_x_10155) ;  /* 0x0000004000007945 */ /* 0x000fe20003800000 */
[----:B------:R-:W3:Y:S01]  /*d2d0*/  SYNCS.PHASECHK.TRANS64.TRYWAIT P0, [R22+URZ+0x31c20], R3 ;  /* 0x031c2003160075a7 */ /* 0x000ee2000800017f */
[----:B--2---:R-:W-:Y:S02]  /*d2e0*/  ISETP.GE.AND P1, PT, R4, 0x91, PT ;  /* 0x000000910400780c */ /* 0x004fe40003f26270 */
[----:B-1-3--:R-:W-:Y:S11]  /*d2f0*/  @!P0 BRA `(.L_x_10156) ;  /* 0x0000004000708947 */ /* 0x00aff60003800000 */
.L_x_10271:
[----:B------:R-:W-:Y:S05]  /*d300*/  BSYNC B0 ;  /* 0x0000000000007941 */ /* 0x000fea0003800000 */
.L_x_10155:
[----:B------:R-:W-:Y:S04]  /*d310*/  BSSY B0, `(.L_x_10157) ;  /* 0x0000227000007945 */ /* 0x000fe80003800000 */
[----:B------:R-:W-:Y:S05]  /*d320*/  @!P1 BRA `(.L_x_10158) ;  /* 0x0000002000949947 */ /* 0x000fea0003800000 */
[----:B------:R-:W0:Y:S01]  /*d330*/  LDL R4, [R1+0x10] ;  /* 0x0000100001047983 */ /* 0x000e220000100800 */
[----:B------:R-:W-:Y:S01]  /*d340*/  IMAD.MOV.U32 R2, RZ, RZ, 0x1 ;  /* 0x00000001ff027424 */ /* 0x000fe200078e00ff */
[----:B------:R-:W-:Y:S01]  /*d350*/  BSSY B2, `(.L_x_10159) ;  /* 0x00000bc000027945 */ /* 0x000fe20003800000 */
[----:B0-----:R-:W-:Y:S02]  /*d360*/  IMAD.MOV R7, RZ, RZ, -R4 ;  /* 0x000000ffff077224 */ /* 0x001fe400078e0a04 */
[----:B------:R-:W-:-:S03]  /*d370*/  VIADD R6, R4, 0xfffffffe ;  /* 0xfffffffe04067836 */ /* 0x000fc60000000000 */
[----:B------:R-:W-:-:S05]  /*d380*/  VIADDMNMX R7, R7, R2, 0xffffffff, !PT ;  /* 0xffffffff07077446 */ /* 0x000fca0007800102 */
[----:B------:R-:W-:-:S05]  /*d390*/  IMAD.IADD R2, R4, 0x1, R7 ;  /* 0x0000000104027824 */ /* 0x000fca00078e0207 */
[----:B------:R-:W-:-:S04]  /*d3a0*/  LOP3.LUT R2, R2, 0x1, RZ, 0xc0, !PT ;  /* 0x0000000102027812 */ /* 0x000fc800078ec0ff */
[----:B------:R-:W-:-:S13]  /*d3b0*/  ISETP.NE.U32.AND P0, PT, R2, 0x1, PT ;  /* 0x000000010200780c */ /* 0x000fda0003f05070 */
        /* <DEDUP_REMOVED lines=9> */
[----:B------:R-:W-:Y:S01]  /*d450*/  ULDC.64 UR4, c[0x0][0x418] ;  /* 0x0001060000047ab9 */ /* 0x000fe20000000a00 */
[----:B------:R-:W-:Y:S01]  /*d460*/  IMAD.MOV.U32 R5, RZ, RZ, R24 ;  /* 0x000000ffff057224 */ /* 0x000fe200078e0018 */
[----:B------:R-:W-:-:S04]  /*d470*/  ISETP.NE.U32.AND P0, PT, RZ, UR4, PT ;  /* 0x00000004ff007c0c */ /* 0x000fc8000bf05070 */
[----:B------:R-:W-:-:S13]  /*d480*/  ISETP.NE.AND.EX P0, PT, RZ, UR5, PT, P0 ;  /* 0x00000005ff007c0c */ /* 0x000fda000bf05300 */
[----:B------:R-:W-:Y:S05]  /*d490*/  @!P0 BRA `(.L_x_10163) ;  /* 0x0000000000488947 */ /* 0x000fea0003800000 */
[----:B------:R-:W2:Y:S01]  /*d4a0*/  LDL R10, [R1] ;  /* 0x00000000010a7983 */ /* 0x000ea20000100800 */
[----:B------:R-:W0:Y:S01]  /*d4b0*/  LDC R5, c[0x0][0x43c] ;  /* 0x00010f00ff057b82 */ /* 0x000e220000000800 */
[----:B------:R-:W-:Y:S01]  /*d4c0*/  ULDC.64 UR6, c[0x0][0x428] ;  /* 0x00010a0000067ab9 */ /* 0x000fe20000000a00 */
[----:B0-----:R-:W-:-:S13]  /*d4d0*/  ISETP.NE.AND P0, PT, R5, 0x1, PT ;  /* 0x000000010500780c */ /* 0x001fda0003f05270 */
[----:B-1----:R-:W0:Y:S02]  /*d4e0*/  @P0 LDC.64 R2, c[0x0][0x440] ;  /* 0x00011000ff020b82 */ /* 0x002e240000000a00 */
[----:B0-----:R-:W-:-:S04]  /*d4f0*/  @P0 IMAD.HI.U32 R4, R6, R2, RZ ;  /* 0x0000000206040227 */ /* 0x001fc800078e00ff */
[----:B------:R-:W-:Y:S01]  /*d500*/  IMAD.MOV.U32 R2, RZ, RZ, R6 ;  /* 0x000000ffff027224 */ /* 0x000fe200078e0006 */
[----:B------:R-:W-:-:S05]  /*d510*/  @P0 SHF.R.U32.HI R2, RZ, R3, R4 ;  /* 0x00000003ff020219 */ /* 0x000fca0000011604 */
[----:B------:R-:W-:-:S04]  /*d520*/  IMAD.MOV R3, RZ, RZ, -R2 ;  /* 0x000000ffff037224 */ /* 0x000fc800078e0a02 */
[----:B------:R-:W-:Y:S01]  /*d530*/  IMAD R6, R5, R3, R6 ;  /* 0x0000000305067224 */ /* 0x000fe200078e0206 */
[----:B------:R-:W-:-:S03]  /*d540*/  SHF.R.S32.HI R3, RZ, 0x1f, R2 ;  /* 0x0000001fff037819 */ /* 0x000fc60000011402 */
[----:B------:R-:W-:-:S04]  /*d550*/  IMAD.WIDE.U32 R2, R25, UR6, R2 ;  /* 0x0000000619027c25 */ /* 0x000fc8000f8e0002 */
[----:B--2---:R-:W-:-:S04]  /*d560*/  IMAD R4, R10, UR6, RZ ;  /* 0x000000060a047c24 */ /* 0x004fc8000f8e02ff */
[----:B------:R-:W-:-:S04]  /*d570*/  IMAD R4, R25, UR7, R4 ;  /* 0x0000000719047c24 */ /* 0x000fc8000f8e0204 */
[----:B------:R-:W-:Y:S01]  /*d580*/  IMAD.IADD R3, R4, 0x1, R3 ;  /* 0x0000000104037824 */ /* 0x000fe200078e0203 */
[----:B------:R-:W-:-:S04]  /*d590*/  LEA R4, P0, R2, UR4, 0x2 ;  /* 0x0000000402047c11 */ /* 0x000fc8000f8010ff */
[----:B------:R-:W-:-:S06]  /*d5a0*/  LEA.HI.X R5, R2, UR5, R3, 0x2, P0 ;  /* 0x0000000502057c11 */ /* 0x000fcc00080f1403 */
[----:B------:R0:W5:Y:S03]  /*d5b0*/  LDG.E R5, desc[UR56][R4.64] ;  /* 0x0000003804057981 */ /* 0x000166000c1e1900 */
.L_x_10163:
[----:B-1----:R-:W-:Y:S01]  /*d5c0*/  IMAD R3, R8, 0x8, R22 ;  /* 0x0000000808037824 */ /* 0x002fe200078e0216 */
[----:B------:R-:W-:Y:S01]  /*d5d0*/  SHF.L.U32 R2, R9, 0x1f, RZ ;  /* 0x0000001f09027819 */ /* 0x000fe200000006ff */
[----:B------:R-:W-:Y:S03]  /*d5e0*/  BSSY B3, `(.L_x_10164) ;  /* 0x0000003000037945 */ /* 0x000fe60003800000 */
[----:B------:R-:W1:Y:S02]  /*d5f0*/  SYNCS.PHASECHK.TRANS64.TRYWAIT P0, [R3+URZ+0x31c40], R2 ;  /* 0x031c4002030075a7 */ /* 0x000e64000800017f */
[----:B-1----:R-:W-:Y:S05]  /*d600*/  @!P0 BRA `(.L_x_10165) ;  /* 0x0000003c00c08947 */ /* 0x002fea0003800000 */
.L_x_10272:
[----:B------:R-:W-:Y:S05]  /*d610*/  BSYNC B3 ;  /* 0x0000000000037941 */ /* 0x000fea0003800000 */
.L_x_10164:
        /* <DEDUP_REMOVED lines=12> */
.L_x_10167:
[----:B------:R-:W-:Y:S05]  /*d6e0*/  BSYNC B3 ;  /* 0x0000000000037941 */ /* 0x000fea0003800000 */
.L_x_10166:
[----:B------:R-:W-:Y:S01]  /*d6f0*/  IMAD.MOV.U32 R11, RZ, RZ, RZ ;  /* 0x000000ffff0b7224 */ /* 0x000fe200078e00ff */
[----:B------:R-:W-:Y:S01]  /*d700*/  UIADD3 UR4, UP0, UR38, 0x370, URZ ;  /* 0x0000037026047890 */ /* 0x000fe2000ff1e03f */
[----:B------:R-:W-:Y:S01]  /*d710*/  IMAD R4, R8, 0x6c00, R22 ;  /* 0x00006c0008047824 */ /* 0x000fe200078e0216 */
[----:B------:R-:W-:Y:S01]  /*d720*/  PLOP3.LUT P0, PT, PT, PT, PT, 0x80, 0x0 ;  /* 0x000000000000781c */ /* 0x000fe20003f0f070 */
[----:B-1----:R-:W-:Y:S01]  /*d730*/  VIADD R3, R3, 0x31c30 ;  /* 0x00031c3003037836 */ /* 0x002fe20000000000 */
[----:B------:R-:W-:Y:S01]  /*d740*/  R2UR UR10, R11 ;  /* 0x000000000b0a72ca */ /* 0x000fe200000e0000 */
[----:B------:R-:W-:Y:S01]  /*d750*/  IMAD R2, R6, 0x90, R28 ;  /* 0x0000009006027824 */ /* 0x000fe200078e021c */
[----:B------:R-:W-:Y:S01]  /*d760*/  UIADD3.X UR5, URZ, UR39, URZ, UP0, !UPT ;  /* 0x000000273f057290 */ /* 0x000fe200087fe43f */
[----:B------:R-:W-:Y:S01]  /*d770*/  VIADD R10, R4, 0x16a00 ;  /* 0x00016a00040a7836 */ /* 0x000fe20000000000 */
[----:B------:R-:W-:Y:S01]  /*d780*/  UMOV UR6, 0x0 ;  /* 0x0000000000067882 */ /* 0x000fe20000000000 */
[----:B------:R-:W-:-:S10]  /*d790*/  UMOV UR7, 0x14f00000 ;  /* 0x14f0000000077882 */ /* 0x000fd40000000000 */
.L_x_10168:
        /* <DEDUP_REMOVED lines=16> */
.L_x_10169:
        /* <DEDUP_REMOVED lines=16> */
.L_x_10170:
        /* <DEDUP_REMOVED lines=15> */
.L_x_10273:
[----:B------:R-:W-:Y:S05]  /*da90*/  BSYNC B3 ;  /* 0x0000000000037941 */ /* 0x000fea0003800000 */
.L_x_10171:
        /* <DEDUP_REMOVED lines=12> */
.L_x_10174:
[----:B------:R-:W-:Y:S05]  /*db60*/  BSYNC B3 ;  /* 0x0000000000037941 */ /* 0x000fea0003800000 */
.L_x_10173:
[----:B------:R-:W-:Y:S01]  /*db70*/  R2UR UR10, R11 ;  /* 0x000000000b0a72ca */ /* 0x000fe200000e0000 */
[C-C-:B0-----:R-:W-:Y:S01]  /*db80*/  IMAD R2, R23.reuse, 0x8, R22.reuse ;  /* 0x0000000817027824 */ /* 0x141fe200078e0216 */
[----:B------:R-:W-:Y:S01]  /*db90*/  R2UR UR6, R12 ;  /* 0x000000000c0672ca */ /* 0x000fe200000e0000 */
[----:B------:R-:W-:Y:S01]  /*dba0*/  IMAD R3, R23, 0x6c00, R22 ;  /* 0x00006c0017037824 */ /* 0x000fe200078e0216 */
[----:B------:R-:W-:Y:S01]  /*dbb0*/  R2UR UR7, R13 ;  /* 0x000000000d0772ca */ /* 0x000fe200000e0000 */
[----:B------:R-:W-:Y:S01]  /*dbc0*/  UIADD3 UR4, UP0, UR38, 0x470, URZ ;  /* 0x0000047026047890 */ /* 0x000fe2000ff1e03f */
[----:B------:R-:W-:Y:S01]  /*dbd0*/  PLOP3.LUT P0, PT, PT, PT, PT, 0x80, 0x0 ;  /* 0x000000000000781c */ /* 0x000fe20003f0f070 */
[----:B------:R-:W-:Y:S02]  /*dbe0*/  IMAD R4, R27, 0x90, R28 ;  /* 0x000000901b047824 */ /* 0x000fe400078e021c */
[----:B------:R-:W-:Y:S01]  /*dbf0*/  VIADD R2, R2, 0x31c50 ;  /* 0x00031c5002027836 */ /* 0x000fe20000000000 */
[----:B------:R-:W-:Y:S01]  /*dc00*/  UIADD3.X UR5, URZ, UR39, URZ, UP0, !UPT ;  /* 0x000000273f057290 */ /* 0x000fe200087fe43f */
[----:B------:R-:W-:-:S11]  /*dc10*/  VIADD R10, R3, 0x200 ;  /* 0x00000200030a7836 */ /* 0x000fd60000000000 */
.L_x_10175:
        /* <DEDUP_REMOVED lines=15> */
.L_x_10176:
        /* <DEDUP_REMOVED lines=15> */
.L_x_10177:
        /* <DEDUP_REMOVED lines=12> */
.L_x_10162:
[----:B------:R-:W-:Y:S05]  /*dec0*/  BSYNC B1 ;  /* 0x0000000000017941 */ /* 0x000fea0003800000 */
.L_x_10161:
[----:B------:R-:W2:Y:S01]  /*ded0*/  LDL.LU R2, [R1+0x10] ;  /* 0x0000100001027983 */ /* 0x000ea20000300800 */
[----:B------:R-:W-:Y:S02]  /*dee0*/  IMAD.MOV.U32 R23, RZ, RZ, R8 ;  /* 0x000000ffff177224 */ /* 0x000fe400078e0008 */
[----:B------:R-:W-:Y:S02]  /*def0*/  IMAD.MOV.U32 R26, RZ, RZ, R9 ;  /* 0x000000ffff1a7224 */ /* 0x000fe400078e0009 */
[----:B--2---:R-:W-:-:S07]  /*df00*/  VIADD R6, R2, 0xfffffffd ;  /* 0xfffffffd02067836 */ /* 0x004fce0000000000 */
.L_x_10160:
[----:B------:R-:W-:Y:S05]  /*df10*/  BSYNC B2 ;  /* 0x0000000000027941 */ /* 0x000fea0003800000 */
.L_x_10159:
[----:B------:R-:W2:Y:S01]  /*df20*/  LDL.LU R2, [R1+0xc] ;  /* 0x00000c0001027983 */ /* 0x000ea20000300800 */
[----:B------:R-:W-:-:S05]  /*df30*/  IMAD.MOV R7, RZ, RZ, -R7 ;  /* 0x000000ffff077224 */ /* 0x000fca00078e0a07 */
[----:B--2---:R-:W-:-:S13]  /*df40*/  ISETP.NE.AND P0, PT, R2, R7, PT ;  /* 0x000000070200720c */ /* 0x004fda0003f05270 */
[----:B------:R-:W-:Y:S05]  /*df50*/  @!P0 BRA `(.L_x_10158) ;  /* 0x0000001400888947 */ /* 0x000fea0003800000 */
[----:B------:R-:W-:-:S07]  /*df60*/  IMAD.MOV.U32 R4, RZ, RZ, R24 ;  /* 0x000000ffff047224 */ /* 0x000fce00078e0018 */
.L_x_10212:
[----:B------:R-:W-:Y:S01]  /*df70*/  LOP3.LUT P1, RZ, R29, 0x1, RZ, 0xc0, !PT ;  /* 0x000000011dff7812 */ /* 0x000fe2000782c0ff */
[----:B------:R-:W-:Y:S01]  /*df80*/  VIADD R7, R23, 0x1 ;  /* 0x0000000117077836 */ /* 0x000fe20000000000 */
[----:B------:R-:W-:Y:S05]  /*df90*/  YIELD ;  /* 0x0000000000007946 */ /* 0x000fea0003800000 */
[----:B------:R-:W-:Y:S01]  /*dfa0*/  ISETP.NE.AND P0, PT, R7, 0x2, PT ;  /* 0x000000020700780c */ /* 0x000fe20003f05270 */
[----:B------:R-:W-:Y:S03]  /*dfb0*/  BSSY B1, `(.L_x_10178) ;  /* 0x00000aa000017945 */ /* 0x000fe60003800000 */
[----:B-1----:R-:W-:-:S02]  /*dfc0*/  SEL R3, RZ, 0x1, P0 ;  /* 0x00000001ff037807 */ /* 0x002fc40000000000 */
        /* <DEDUP_REMOVED lines=24> */
[----:B------:R-:W-:-:S05]  /*e150*/  LEA.HI.X R5, R2, UR5, R3, 0x2, P0 ;  /* 0x0000000502057c11 */ /* 0x000fca00080f1403 */
[----:B------:R0:W5:Y:S04]  /*e160*/  LDG.E R4, desc[UR56][R4.64] ;  /* 0x0000003804047981 */ /* 0x000168000c1e1900 */
.L_x_10180:
[----:B------:R-:W-:Y:S01]  /*e170*/  IMAD R3, R7, 0x8, R22 ;  /* 0x0000000807037824 */ /* 0x000fe200078e0216 */
[----:B------:R-:W-:Y:S01]  /*e180*/  SHF.L.U32 R2, R8, 0x1f, RZ ;  /* 0x0000001f08027819 */ /* 0x000fe200000006ff */
[----:B------:R-:W-:Y:S03]  /*e190*/  BSSY B2, `(.L_x_10181) ;  /* 0x0000003000027945 */ /* 0x000fe60003800000 */
[----:B------:R-:W1:Y:S02]  /*e1a0*/  SYNCS.PHASECHK.TRANS64.TRYWAIT P0, [R3+URZ+0x31c40], R2 ;  /* 0x031c4002030075a7 */ /* 0x000e64000800017f */
[----:B-1----:R-:W-:Y:S05]  /*e1b0*/  @!P0 BRA `(.L_x_10182) ;  /* 0x0000003000fc8947 */ /* 0x002fea0003800000 */
.L_x_10274:
[----:B------:R-:W-:Y:S05]  /*e1c0*/  BSYNC B2 ;  /* 0x0000000000027941 */ /* 0x000fea0003800000 */
.L_x_10181:
        /* <DEDUP_REMOVED lines=12> */
.L_x_10184:
[----:B------:R-:W-:Y:S05]  /*e290*/  BSYNC B2 ;  /* 0x0000000000027941 */ /* 0x000fea0003800000 */
.L_x_10183:
        /* <DEDUP_REMOVED lines=11> */
.L_x_10185:
        /* <DEDUP_REMOVED lines=16> */
.L_x_10186:
        /* <DEDUP_REMOVED lines=16> */
.L_x_10187:
        /* <DEDUP_REMOVED lines=15> */
.L_x_10275:
[----:B------:R-:W-:Y:S05]  /*e640*/  BSYNC B2 ;  /* 0x0000000000027941 */ /* 0x000fea0003800000 */
.L_x_10188:
        /* <DEDUP_REMOVED lines=11> */
.L_x_10191:
[----:B------:R-:W-:Y:S05]  /*e700*/  BSYNC B2 ;  /* 0x0000000000027941 */ /* 0x000fea0003800000 */
.L_x_10190:
[----:B------:R-:W-:Y:S01]  /*e710*/  R2UR UR6, R2 ;  /* 0x00000000020672ca */ /* 0x000fe200000e0000 */
[----:B------:R-:W-:Y:S01]  /*e720*/  IMAD R23, R23, 0x6c00, R22 ;  /* 0x00006c0017177824 */ /* 0x000fe200078e0216 */
[----:B------:R-:W-:Y:S01]  /*e730*/  R2UR UR7, R3 ;  /* 0x00000000030772ca */ /* 0x000fe200000e0000 */
[----:B------:R-:W-:Y:S01]  /*e740*/  UIADD3 UR4, UP0, UR38, 0x470, URZ ;  /* 0x0000047026047890 */ /* 0x000fe2000ff1e03f */
[----:B------:R-:W-:Y:S01]  /*e750*/  R2UR UR10, R5 ;  /* 0x00000000050a72ca */ /* 0x000fe200000e0000 */
[----:B------:R-:W-:Y:S01]  /*e760*/  IMAD R5, R27, 0x90, R28 ;  /* 0x000000901b057824 */ /* 0x000fe200078e021c */
[----:B------:R-:W-:Y:S01]  /*e770*/  PLOP3.LUT P0, PT, PT, PT, PT, 0x80, 0x0 ;  /* 0x000000000000781c */ /* 0x000fe20003f0f070 */
[----:B0-----:R-:W-:Y:S01]  /*e780*/  VIADD R12, R12, 0x50 ;  /* 0x000000500c0c7836 */ /* 0x001fe20000000000 */
[----:B------:R-:W-:Y:S01]  /*e790*/  UIADD3.X UR5, URZ, UR39, URZ, UP0, !UPT ;  /* 0x000000273f057290 */ /* 0x000fe200087fe43f */
[----:B------:R-:W-:-:S11]  /*e7a0*/  VIADD R13, R23, 0x200 ;  /* 0x00000200170d7836 */ /* 0x000fd60000000000 */
.L_x_10192:
        /* <DEDUP_REMOVED lines=15> */
.L_x_10193:
        /* <DEDUP_REMOVED lines=15> */
.L_x_10194:
        /* <DEDUP_REMOVED lines=12> */
.L_x_10179:
[----:B------:R-:W-:Y:S05]  /*ea50*/  BSYNC B1 ;  /* 0x0000000000017941 */ /* 0x000fea0003800000 */
.L_x_10178:
        /* <DEDUP_REMOVED lines=9> */
[----:B------:R-:W-:Y:S01]  /*eaf0*/  VIADD R9, R6, 0xffffffff ;  /* 0xffffffff06097836 */ /* 0x000fe20000000000 */
        /* <DEDUP_REMOVED lines=21> */
.L_x_10197:
[----:B------:R-:W-:Y:S01]  /*ec50*/  IMAD R2, R23, 0x8, R22 ;  /* 0x0000000817027824 */ /* 0x000fe200078e0216 */
[----:B------:R-:W-:Y:S01]  /*ec60*/  SHF.L.U32 R3, R26, 0x1f, RZ ;  /* 0x0000001f1a037819 */ /* 0x000fe200000006ff */
[----:B------:R-:W-:Y:S03]  /*ec70*/  BSSY B2, `(.L_x_10198) ;  /* 0x0000003000027945 */ /* 0x000fe60003800000 */
[----:B------:R-:W1:Y:S02]  /*ec80*/  SYNCS.PHASECHK.TRANS64.TRYWAIT P0, [R2+URZ+0x31c40], R3 ;  /* 0x031c4003020075a7 */ /* 0x000e64000800017f */
[----:B-1----:R-:W-:Y:S05]  /*ec90*/  @!P0 BRA `(.L_x_10199) ;  /* 0x00000028006c8947 */ /* 0x002fea0003800000 */
.L_x_10276:
[----:B------:R-:W-:Y:S05]  /*eca0*/  BSYNC B2 ;  /* 0x0000000000027941 */ /* 0x000fea0003800000 */
.L_x_10198:
        /* <DEDUP_REMOVED lines=12> */
.L_x_10201:
[----:B------:R-:W-:Y:S05]  /*ed70*/  BSYNC B2 ;  /* 0x0000000000027941 */ /* 0x000fea0003800000 */
.L_x_10200:
        /* <DEDUP_REMOVED lines=8> */
[----:B------:R-:W-:Y:S01]  /*ee00*/  IMAD R2, R9, 0x90, R28 ;  /* 0x0000009009027824 */ /* 0x000fe200078e021c */
[----:B------:R-:W-:Y:S01]  /*ee10*/  UMOV UR6, 0x0 ;  /* 0x0000000000067882 */ /* 0x000fe20000000000 */
[----:B------:R-:W-:Y:S01]  /*ee20*/  VIADD R10, R12, 0x16a00 ;  /* 0x00016a000c0a7836 */ /* 0x000fe20000000000 */
[----:B------:R-:W-:-:S09]  /*ee30*/  UMOV UR7, 0x14f00000 ;  /* 0x14f0000000077882 */ /* 0x000fd20000000000 */
.L_x_10202:
        /* <DEDUP_REMOVED lines=16> */
.L_x_10203:
        /* <DEDUP_REMOVED lines=16> */
.L_x_10204:
        /* <DEDUP_REMOVED lines=15> */
.L_x_10277:
[----:B------:R-:W-:Y:S05]  /*f130*/  BSYNC B2 ;  /* 0x0000000000027941 */ /* 0x000fea0003800000 */
.L_x_10205:
        /* <DEDUP_REMOVED lines=11> */
.L_x_10208:
[----:B------:R-:W-:Y:S05]  /*f1f0*/  BSYNC B2 ;  /* 0x0000000000027941 */ /* 0x000fea0003800000 */
.L_x_10207:
[----:B------:R-:W-:Y:S01]  /*f200*/  R2UR UR6, R2 ;  /* 0x00000000020672ca */ /* 0x000fe200000e0000 */
[----:B------:R-:W-:Y:S01]  /*f210*/  IMAD R7, R7, 0x6c00, R22 ;  /* 0x00006c0007077824 */ /* 0x000fe200078e0216 */
[----:B------:R-:W-:Y:S01]  /*f220*/  R2UR UR7, R3 ;  /* 0x00000000030772ca */ /* 0x000fe200000e0000 */
[----:B------:R-:W-:Y:S01]  /*f230*/  UIADD3 UR4, UP0, UR38, 0x470, URZ ;  /* 0x0000047026047890 */ /* 0x000fe2000ff1e03f */
[----:B------:R-:W-:Y:S01]  /*f240*/  R2UR UR10, R5 ;  /* 0x00000000050a72ca */ /* 0x000fe200000e0000 */
[----:B------:R-:W-:Y:S01]  /*f250*/  IMAD R5, R27, 0x90, R28 ;  /* 0x000000901b057824 */ /* 0x000fe200078e021c */
[----:B------:R-:W-:Y:S01]  /*f260*/  PLOP3.LUT P0, PT, PT, PT, PT, 0x80, 0x0 ;  /* 0x000000000000781c */ /* 0x000fe20003f0f070 */
[----:B------:R-:W-:Y:S01]  /*f270*/  VIADD R8, R8, 0x50 ;  /* 0x0000005008087836 */ /* 0x000fe20000000000 */
[----:B------:R-:W-:Y:S01]  /*f280*/  UIADD3.X UR5, URZ, UR39, URZ, UP0, !UPT ;  /* 0x000000273f057290 */ /* 0x000fe200087fe43f */
[----:B------:R-:W-:-:S11]  /*f290*/  VIADD R12, R7, 0x200 ;  /* 0x00000200070c7836 */ /* 0x000fd60000000000 */
.L_x_10209:
        /* <DEDUP_REMOVED lines=15> */
.L_x_10210:
        /* <DEDUP_REMOVED lines=15> */
.L_x_10211:
        /* <DEDUP_REMOVED lines=12> */
.L_x_10196:
[----:B------:R-:W-:Y:S05]  /*f540*/  BSYNC B1 ;  /* 0x0000000000017941 */ /* 0x000fea0003800000 */
.L_x_10195:
[C---:B------:R-:W-:Y:S01]  /*f550*/  ISETP.GT.AND P0, PT, R6.reuse, 0x1, PT ;  /* 0x000000010600780c */ /* 0x040fe20003f04270 */
[----:B------:R-:W-:-:S12]  /*f560*/  VIADD R6, R6, 0xfffffffe ;  /* 0xfffffffe06067836 */ /* 0x000fd80000000000 */
[----:B------:R-:W-:Y:S05]  /*f570*/  @P0 BRA `(.L_x_10212) ;  /* 0xffffffe8007c0947 */ /* 0x000fea000383ffff */
.L_x_10158:
[----:B------:R-:W-:Y:S05]  /*f580*/  BSYNC B0 ;  /* 0x0000000000007941 */ /* 0x000fea0003800000 */
.L_x_10157:
[----:B------:R-:W2:Y:S01]  /*f590*/  S2R R2, SR_TID.X ;  /* 0x0000000000027919 */ /* 0x000ea20000002100 */
[----:B------:R-:W-:Y:S01]  /*f5a0*/  BSSY B0, `(.L_x_10213) ;  /* 0x0000010000007945 */ /* 0x000fe20003800000 */
[----:B--2---:R-:W-:-:S04]  /*f5b0*/  LOP3.LUT R8, R2, 0x7f, RZ, 0xc0, !PT ;  /* 0x0000007f02087812 */ /* 0x004fc800078ec0ff */
[----:B------:R-:W-:-:S13]  /*f5c0*/  ISETP.NE.AND P0, PT, R8, RZ, PT ;  /* 0x000000ff0800720c */ /* 0x000fda0003f05270 */
[----:B------:R-:W-:Y:S05]  /*f5d0*/  @P0 BRA `(.L_x_10214) ;  /* 0x0000000000300947 */ /* 0x000fea0003800000 */
[----:B------:R-:W2:Y:S01]  /*f5e0*/  S2R R5, SR_LANEID ;  /* 0x0000000000057919 */ /* 0x000ea20000000000 */
[----:B------:R-:W-:Y:S01]  /*f5f0*/  VOTEU.ANY UR4, UPT, PT ;  /* 0x0000000000047886 */ /* 0x000fe200038e0100 */
[----:B-1----:R-:W1:Y:S01]  /*f600*/  LDC.64 R2, c[0x0][0xc60] ;  /* 0x00031800ff027b82 */ /* 0x002e620000000a00 */
[----:B------:R-:W2:Y:S02]  /*f610*/  FLO.U32 R0, UR4 ;  /* 0x0000000400007d00 */ /* 0x000ea400080e0000 */
[----:B--2---:R-:W-:-:S06]  /*f620*/  ISETP.EQ.U32.AND P0, PT, R0, R5, PT ;  /* 0x000000050000720c */ /* 0x004fcc0003f02070 */
[----:B------:R-:W1:Y:S07]  /*f630*/  POPC R5, UR4 ;  /* 0x0000000400057d09 */ /* 0x000e6e0008000000 */
[----:B-1----:R-:W2:Y:S01]  /*f640*/  @P0 ATOMG.E.ADD.STRONG.GPU PT, R3, desc[UR56][R2.64], R5 ;  /* 0x00000005020309a8 */ /* 0x002ea200081ee1f8 */
[----:B------:R-:W1:Y:S02]  /*f650*/  S2R R4, SR_LTMASK ;  /* 0x0000000000047919 */ /* 0x000e640000003900 */
[----:B-1----:R-:W-:-:S04]  /*f660*/  LOP3.LUT R4, R4, UR4, RZ, 0xc0, !PT ;  /* 0x0000000404047c12 */ /* 0x002fc8000f8ec0ff */
[----:B0-----:R-:W0:Y:S01]  /*f670*/  POPC R7, R4 ;  /* 0x0000000400077309 */ /* 0x001e220000000000 */
[----:B--2---:R-:W0:Y:S02]  /*f680*/  SHFL.IDX PT, R0, R3, R0, 0x1f ;  /* 0x00001f0003007589 */ /* 0x004e2400000e0000 */
[----:B0-----:R-:W-:-:S07]  /*f690*/  IADD3 R16, R0, UR36, R7 ;  /* 0x0000002400107c10 */ /* 0x001fce000fffe007 */
.L_x_10214:
[----:B------:R-:W-:Y:S05]  /*f6a0*/  BSYNC B0 ;  /* 0x0000000000007941 */ /* 0x000fea0003800000 */
.L_x_10213:
[----:B------:R-:W-:Y:S01]  /*f6b0*/  LOP3.LUT P0, RZ, R29, 0x1, RZ, 0xc0, !PT ;  /* 0x000000011dff7812 */ /* 0x000fe2000780c0ff */
[----:B------:R-:W-:-:S12]  /*f6c0*/  BSSY B0, `(.L_x_10215) ;  /* 0x0000045000007945 */ /* 0x000fd80003800000 */
[----:B------:R-:W-:Y:S05]  /*f6d0*/  @!P0 BRA `(.L_x_10216) ;  /* 0x00000004000c8947 */ /* 0x000fea0003800000 */
[----:B-1----:R-:W-:Y:S01]  /*f6e0*/  IMAD R3, R23, 0x8, R22 ;  /* 0x0000000817037824 */ /* 0x002fe200078e0216 */
[----:B------:R-:W-:Y:S01]  /*f6f0*/  SHF.L.U32 R0, R26, 0x1f, RZ ;  /* 0x0000001f1a007819 */ /* 0x000fe200000006ff */
[----:B------:R-:W-:Y:S01]  /*f700*/  BSSY B1, `(.L_x_10217) ;  /* 0x0000004000017945 */ /* 0x000fe20003800000 */
[----:B------:R-:W-:Y:S02]  /*f710*/  ISETP.NE.AND P1, PT, R8, RZ, PT ;  /* 0x000000ff0800720c */ /* 0x000fe40003f25270 */
[----:B------:R-:W1:Y:S02]  /*f720*/  SYNCS.PHASECHK.TRANS64.TRYWAIT P0, [R3+URZ+0x31c60], R0 ;  /* 0x031c6000030075a7 */ /* 0x000e64000800017f */
[----:B-1----:R-:W-:Y:S09]  /*f730*/  @!P0 BRA `(.L_x_10218) ;  /* 0x0000001c00ec8947 */ /* 0x002ff20003800000 */
.L_x_10278:
[----:B------:R-:W-:Y:S05]  /*f740*/  BSYNC B1 ;  /* 0x0000000000017941 */ /* 0x000fea0003800000 */
.L_x_10217:
[----:B------:R-:W-:Y:S04]  /*f750*/  BSSY B1, `(.L_x_10219) ;  /* 0x0000009000017945 */ /* 0x000fe80003800000 */
        /* <DEDUP_REMOVED lines=8> */
.L_x_10220:
[----:B------:R-:W-:Y:S05]  /*f7e0*/  BSYNC B1 ;  /* 0x0000000000017941 */ /* 0x000fea0003800000 */
.L_x_10219:
[----:B-1----:R-:W-:Y:S01]  /*f7f0*/  IMAD R0, R23, 0x6c00, R22 ;  /* 0x00006c0017007824 */ /* 0x002fe200078e0216 */
[----:B------:R-:W-:Y:S01]  /*f800*/  UIADD3 UR4, UP0, UR38, 0x470, URZ ;  /* 0x0000047026047890 */ /* 0x000fe2000ff1e03f */
[----:B------:R-:W-:Y:S01]  /*f810*/  VIADD R2, R3, 0x31c50 ;  /* 0x00031c5003027836 */ /* 0x000fe20000000000 */
[----:B------:R-:W-:Y:S01]  /*f820*/  PLOP3.LUT P0, PT, PT, PT, PT, 0x80, 0x0 ;  /* 0x000000000000781c */ /* 0x000fe20003f0f070 */
[----:B------:R-:W-:Y:S01]  /*f830*/  IMAD R28, R27, 0x90, R28 ;  /* 0x000000901b1c7824 */ /* 0x000fe200078e021c */
[----:B------:R-:W-:Y:S01]  /*f840*/  UIADD3.X UR5, URZ, UR39, URZ, UP0, !UPT ;  /* 0x000000273f057290 */ /* 0x000fe200087fe43f */
[----:B------:R-:W-:Y:S01]  /*f850*/  VIADD R3, R0, 0x200 ;  /* 0x0000020000037836 */ /* 0x000fe20000000000 */
[----:B------:R-:W-:Y:S01]  /*f860*/  UMOV UR6, 0x0 ;  /* 0x0000000000067882 */ /* 0x000fe20000000000 */
[----:B------:R-:W-:Y:S01]  /*f870*/  UMOV UR7, 0x14f00000 ;  /* 0x14f0000000077882 */ /* 0x000fe20000000000 */
[----:B------:R-:W-:-:S08]  /*f880*/  UMOV UR10, URZ ;  /* 0x0000003f000a7c82 */ /* 0x000fd00008000000 */
.L_x_10221:
        /* <DEDUP_REMOVED lines=15> */
.L_x_10222:
        /* <DEDUP_REMOVED lines=15> */
.L_x_10223:
        /* <DEDUP_REMOVED lines=10> */
.L_x_10216:
[----:B------:R-:W-:Y:S05]  /*fb10*/  BSYNC B0 ;  /* 0x0000000000007941 */ /* 0x000fea0003800000 */
.L_x_10215:
[----:B------:R-:W-:-:S05]  /*fb20*/  VIADD R23, R23, 0x1 ;  /* 0x0000000117177836 */ /* 0x000fca0000000000 */
[----:B------:R-:W-:-:S04]  /*fb30*/  ISETP.NE.AND P0, PT, R23, 0x2, PT ;  /* 0x000000021700780c */ /* 0x000fc80003f05270 */
[----:B-1----:R-:W-:Y:S02]  /*fb40*/  SEL R3, RZ, 0x1, P0 ;  /* 0x00000001ff037807 */ /* 0x002fe40000000000 */
[----:B------:R-:W-:Y:S02]  /*fb50*/  SEL R23, R23, RZ, P0 ;  /* 0x000000ff17177207 */ /* 0x000fe40000000000 */
[----:B------:R-:W-:-:S07]  /*fb60*/  LOP3.LUT R26, R26, R3, RZ, 0x3c, !PT ;  /* 0x000000031a1a7212 */ /* 0x000fce00078e3cff */
.L_x_10139:
[----:B------:R-:W-:Y:S05]  /*fb70*/  BSYNC B7 ;  /* 0x0000000000077941 */ /* 0x000fea0003800000 */
.L_x_10137:
[----:B------:R-:W-:-:S13]  /*fb80*/  LOP3.LUT P0, RZ, R29, 0x2, RZ, 0xc0, !PT ;  /* 0x000000021dff7812 */ /* 0x000fda000780c0ff */
[----:B------:R-:W-:Y:S05]  /*fb90*/  @!P0 BRA `(.L_x_10224) ;  /* 0x0000000000248947 */ /* 0x000fea0003800000 */
[----:B------:R-:W-:Y:S05]  /*fba0*/  WARPSYNC.ALL ;  /* 0x0000000000007948 */ /* 0x000fea0003800000 */
[----:B------:R-:W2:Y:S08]  /*fbb0*/  S2UR UR5, SR_CgaCtaId ;  /* 0x00000000000579c3 */ /* 0x000eb00000008800 */
[----:B------:R-:W-:Y:S06]  /*fbc0*/  BAR.SYNC.DEFER_BLOCKING 0x5, 0x200 ;  /* 0x0148000000007b1d */ /* 0x000fec0000010000 */
[----:B------:R-:W-:-:S02]  /*fbd0*/  UMOV UR4, 0x400 ;  /* 0x0000040000047882 */ /* 0x000fc40000000000 */
[----:B--2---:R-:W-:-:S06]  /*fbe0*/  ULEA UR4, UR5, UR4, 0x18 ;  /* 0x0000000405047291 */ /* 0x004fcc000f8ec03f */
[----:B------:R-:W-:-:S05]  /*fbf0*/  IMAD.U32 R22, RZ, RZ, UR4 ;  /* 0x00000004ff167e24 */ /* 0x000fca000f8e00ff */
[----:B------:R2:W3:Y:S01]  /*fc00*/  LDS.128 R16, [R22+0x31cd0] ;  /* 0x031cd00016107984 */ /* 0x0004e20000000c00 */
[----:B------:R-:W-:Y:S06]  /*fc10*/  BAR.ARV 0x4, 0x200 ;  /* 0x0108000000007b1d */ /* 0x000fec0000002000 */
[----:B------:R-:W-:Y:S05]  /*fc20*/  BRA `(.L_x_10225) ;  /* 0x0000000800407947 */ /* 0x000fea0003800000 */
.L_x_10224:
[----:B-1----:R-:W1:Y:S01]  /*fc30*/  S2R R0, SR_TID.X ;  /* 0x0000000000007919 */ /* 0x002e620000002100 */
        /* <DEDUP_REMOVED lines=35> */
.L_x_10288:
[----:B------:R-:W-:Y:S02]  /*fe70*/  ULDC UR4, c[0x0][0xc38] ;  /* 0x00030e0000047ab9 */ /* 0x000fe40000000800 */
[----:B------:R-:W-:-:S04]  /*fe80*/  IMAD.U32 R16, RZ, RZ, UR4 ;  /* 0x00000004ff107e24 */ /* 0x000fc8000f8e00ff */
[----:B-1----:R-:W-:-:S04]  /*fe90*/  IMAD R5, R14, R16, RZ ;  /* 0x000000100e057224 */ /* 0x002fc800078e02ff */
[----:B------:R-:W-:-:S05]  /*fea0*/  IMAD.IADD R4, R4, 0x1, R5 ;  /* 0x0000000104047824 */ /* 0x000fca00078e0205 */
[----:B------:R-:W-:-:S13]  /*feb0*/  ISETP.GT.AND P6, PT, R4, R0, PT ;  /* 0x000000000400720c */ /* 0x000fda0003fc4270 */
[----:B------:R-:W-:Y:S05]  /*fec0*/  @P6 BRA `(.L_x_10227) ;  /* 0x00000000009c6947 */ /* 0x000fea0003800000 */
.L_x_10232:
[----:B------:R-:W1:Y:S01]  /*fed0*/  LDC R6, c[0x0][0xc3c] ;  /* 0x00030f00ff067b82 */ /* 0x000e620000000800 */
[----:B------:R-:W-:-:S05]  /*fee0*/  VIADD R19, R19, 0x1f ;  /* 0x0000001f13137836 */ /* 0x000fca0000000000 */
[----:B-1----:R-:W-:-:S13]  /*fef0*/  ISETP.GE.AND P6, PT, R19, R6, PT ;  /* 0x000000061300720c */ /* 0x002fda0003fc6270 */
[----:B------:R-:W-:Y:S05]  /*ff00*/  @P6 BRA `(.L_x_10228) ;  /* 0x0000000400446947 */ /* 0x000fea0003800000 */
[----:B------:R-:W1:Y:S01]  /*ff10*/  S2R R2, SR_TID.X ;  /* 0x0000000000027919 */ /* 0x000e620000002100 */
[----:B------:R-:W-:Y:S01]  /*ff20*/  BSSY B0, `(.L_x_10229) ;  /* 0x0000009000007945 */ /* 0x000fe20003800000 */
[----:B-1----:R-:W-:-:S05]  /*ff30*/  LOP3.LUT R2, R2, 0x1f, RZ, 0xc0, !PT ;  /* 0x0000001f02027812 */ /* 0x002fca00078ec0ff */
[----:B------:R-:W-:Y:S02]  /*ff40*/  IMAD.IADD R5, R19, 0x1, R2 ;  /* 0x0000000113057824 */ /* 0x000fe400078e0202 */
[----:B------:R-:W-:-:S03]  /*ff50*/  IMAD.MOV.U32 R2, RZ, RZ, RZ ;  /* 0x000000ffff027224 */ /* 0x000fc600078e00ff */
[----:B------:R-:W-:-:S13]  /*ff60*/  ISETP.GE.OR P6, PT, R5, R6, !P0 ;  /* 0x000000060500720c */ /* 0x000fda00047c6670 */
[----:B------:R-:W-:Y:S05]  /*ff70*/  @P6 BRA `(.L_x_10230) ;  /* 0x00000000000c6947 */ /* 0x000fea0003800000 */
[----:B0-----:R-:W0:Y:S02]  /*ff80*/  LDC.64 R2, c[0x0][0xc80] ;  /* 0x00032000ff027b82 */ /* 0x001e240000000a00 */
[----:B0-----:R-:W-:-:S06]  /*ff90*/  IMAD.WIDE R2, R5, 0x4, R2 ;  /* 0x0000000405027825 */ /* 0x001fcc00078e0202 */
[----:B------:R1:W5:Y:S02]  /*ffa0*/  LDG.E R2, desc[UR56][R2.64] ;  /* 0x0000003802027981 */ /* 0x000364000c1e1900 */
.L_x_10230:
[----:B------:R-:W-:Y:S05]  /*ffb0*/  BSYNC B0 ;  /* 0x0000000000007941 */ /* 0x000fea0003800000 */
.L_x_10229:
[----:B------:R-:W-:-:S03]  /*ffc0*/  UMOV UR4, 0xffffffff ;  /* 0xffffffff00047882 */ /* 0x000fc60000000000 */
[----:B------:R-:W-:Y:S05]  /*ffd0*/  BRA.DIV UR4, `(.L_x_10231) ;  /* 0x0000001a04fc7947 */ /* 0x000fea000b800000 */
[----:B-----5:R-:W2:Y:S02]  /*ffe0*/  SHFL.UP PT, R14, R2, 0x1, RZ ;  /* 0x04200000020e7989 */ /* 0x020ea400000e00ff */
[----:B--2---:R-:W-:-:S05]  /*fff0*/  SEL R13, R14, RZ, P1 ;  /* 0x000000ff0e0d7207 */ /* 0x004fca0000800000 */
[----:B------:R-:W-:-:S05]  /*10000*/  IMAD.IADD R13, R2, 0x1, R13 ;  /* 0x00000001020d7824 */ /* 0x000fca00078e020d */
[----:B------:R-:W2:Y:S02]  /*10010*/  SHFL.UP PT, R14, R13, 0x2, RZ ;  /* 0x044000000d0e7989 */ /* 0x000ea400000e00ff */
[----:B--2---:R-:W-:-:S05]  /*10020*/  SEL R14, R14, RZ, P2 ;  /* 0x000000ff0e0e7207 */ /* 0x004fca0001000000 */
[----:B01----:R-:W-:-:S05]  /*10030*/  IMAD.IADD R3, R13, 0x1, R14 ;  /* 0x000000010d037824 */ /* 0x003fca00078e020e */
        /* <DEDUP_REMOVED lines=10> */
.L_x_10296:
[----:B------:R-:W-:Y:S02]  /*100e0*/  ULDC UR4, c[0x0][0xc38] ;  /* 0x00030e0000047ab9 */ /* 0x000fe40000000800 */
[----:B------:R-:W-:-:S04]  /*100f0*/  IMAD.U32 R16, RZ, RZ, UR4 ;  /* 0x00000004ff107e24 */ /* 0x000fc8000f8e00ff */
[----:B-1----:R-:W-:-:S04]  /*10100*/  IMAD R5, R14, R16, RZ ;  /* 0x000000100e057224 */ /* 0x002fc800078e02ff */
[----:B------:R-:W-:-:S05]  /*10110*/  IMAD.IADD R4, R5, 0x1, R4 ;  /* 0x0000000105047824 */ /* 0x000fca00078e0204 */
[----:B------:R-:W-:-:S13]  /*10120*/  ISETP.GT.AND P6, PT, R4, R0, PT ;  /* 0x000000000400720c */ /* 0x000fda0003fc4270 */
[----:B------:R-:W-:Y:S05]  /*10130*/  @!P6 BRA `(.L_x_10232) ;  /* 0xfffffffc0064e947 */ /* 0x000fea000383ffff */
.L_x_10227:
        /* <DEDUP_REMOVED lines=8> */
.L_x_10300:
[----:B------:R-:W-:Y:S01]  /*101c0*/  ISETP.NE.AND P0, PT, R6, RZ, PT ;  /* 0x000000ff0600720c */ /* 0x000fe20003f05270 */
[----:B------:R-:W-:-:S12]  /*101d0*/  IMAD.MOV.U32 R14, RZ, RZ, RZ ;  /* 0x000000ffff0e7224 */ /* 0x000fd800078e00ff */
[----:B------:R-:W-:Y:S05]  /*101e0*/  @!P0 BRA `(.L_x_10234) ;  /* 0x0000000000108947 */ /* 0x000fea0003800000 */
[----:B------:R-:W-:Y:S01]  /*101f0*/  UMOV UR4, 0xffffffff ;  /* 0xffffffff00047882 */ /* 0x000fe20000000000 */
[----:B------:R-:W-:Y:S02]  /*10200*/  VIADD R12, R4, 0xffffffff ;  /* 0xffffffff040c7836 */ /* 0x000fe40000000000 */
[----:B------:R-:W-:Y:S05]  /*10210*/  BRA.DIV UR4, `(.L_x_10235) ;  /* 0x0000001e04707947 */ /* 0x000fea000b800000 */
[----:B------:R3:W4:Y:S02]  /*10220*/  SHFL.IDX PT, R14, R3, R12, 0x1f ;  /* 0x00001f0c030e7589 */ /* 0x00072400000e0000 */
.L_x_10234:
[----:B--2---:R-:W-:Y:S01]  /*10230*/  IABS R6, R17 ;  /* 0x0000001100067213 */ /* 0x004fe20000000000 */
[----:B----4-:R-:W-:Y:S02]  /*10240*/  IMAD R16, R14, R16, R5 ;  /* 0x000000100e107224 */ /* 0x010fe400078e0205 */
[----:B------:R-:W-:Y:S01]  /*10250*/  IMAD.IADD R19, R4, 0x1, R19 ;  /* 0x0000000104137824 */ /* 0x000fe200078e0213 */
[----:B------:R-:W2:Y:S01]  /*10260*/  I2F.RP R7, R6 ;  /* 0x0000000600077306 */ /* 0x000ea20000209400 */
[----:B------:R-:W-:-:S07]  /*10270*/  IMAD.IADD R0, R0, 0x1, -R16 ;  /* 0x0000000100007824 */ /* 0x000fce00078e0a10 */
[----:B--2---:R-:W1:Y:S02]  /*10280*/  MUFU.RCP R7, R7 ;  /* 0x0000000700077308 */ /* 0x004e640000001000 */
[----:B-1----:R-:W-:-:S06]  /*10290*/  VIADD R2, R7, 0xffffffe ;  /* 0x0ffffffe07027836 */ /* 0x002fcc0000000000 */
[----:B0--3--:R0:W1:Y:S02]  /*102a0*/  F2I.FTZ.U32.TRUNC.NTZ R3, R2 ;  /* 0x0000000200037305 */ /* 0x009064000021f000 */
[----:B0-----:R-:W-:Y:S02]  /*102b0*/  IMAD.MOV.U32 R2, RZ, RZ, RZ ;  /* 0x000000ffff027224 */ /* 0x001fe400078e00ff */
[----:B-1----:R-:W-:-:S04]  /*102c0*/  IMAD.MOV R5, RZ, RZ, -R3 ;  /* 0x000000ffff057224 */ /* 0x002fc800078e0a03 */
[----:B------:R-:W-:-:S04]  /*102d0*/  IMAD R5, R5, R6, RZ ;  /* 0x0000000605057224 */ /* 0x000fc800078e02ff */
[----:B------:R-:W-:Y:S01]  /*102e0*/  IMAD.HI.U32 R3, R3, R5, R2 ;  /* 0x0000000503037227 */ /* 0x000fe200078e0002 */
[----:B------:R-:W-:Y:S02]  /*102f0*/  IABS R5, R17 ;  /* 0x0000001100057213 */ /* 0x000fe40000000000 */
[----:B------:R-:W-:-:S03]  /*10300*/  IABS R2, R0 ;  /* 0x0000000000027213 */ /* 0x000fc60000000000 */
[----:B------:R-:W-:Y:S02]  /*10310*/  IMAD.MOV R5, RZ, RZ, -R5 ;  /* 0x000000ffff057224 */ /* 0x000fe400078e0a05 */
        /* <DEDUP_REMOVED lines=10> */
[----:B------:R-:W-:Y:S01]  /*103c0*/  @!P2 IMAD.MOV R3, RZ, RZ, -R3 ;  /* 0x000000ffff03a224 */ /* 0x000fe200078e0a03 */
[----:B------:R-:W-:-:S05]  /*103d0*/  @!P1 LOP3.LUT R3, RZ, R17, RZ, 0x33, !PT ;  /* 0x00000011ff039212 */ /* 0x000fca00078e33ff */
[--C-:B------:R-:W-:Y:S02]  /*103e0*/  IMAD.MOV R2, RZ, RZ, -R3.reuse ;  /* 0x000000ffff027224 */ /* 0x100fe400078e0a03 */
[----:B------:R-:W-:Y:S02]  /*103f0*/  IMAD.MOV.U32 R18, RZ, RZ, R3 ;  /* 0x000000ffff127224 */ /* 0x000fe400078e0003 */
[----:B------:R-:W-:Y:S01]  /*10400*/  IMAD R17, R17, R2, R0 ;  /* 0x0000000211117224 */ /* 0x000fe200078e0200 */
[----:B------:R-:W-:Y:S06]  /*10410*/  BRA `(.L_x_10236) ;  /* 0x00000000001c7947 */ /* 0x000fec0003800000 */
.L_x_10228:
[----:B------:R-:W-:Y:S01]  /*10420*/  UMOV UR4, URZ ;  /* 0x0000003f00047c82 */ /* 0x000fe20008000000 */
[----:B------:R-:W-:Y:S01]  /*10430*/  UMOV UR5, URZ ;  /* 0x0000003f00057c82 */ /* 0x000fe20008000000 */
[----:B------:R-:W-:Y:S01]  /*10440*/  ULDC UR6, c[0x0][0xc3c] ;  /* 0x00030f0000067ab9 */ /* 0x000fe20000000800 */
[----:B------:R-:W-:Y:S02]  /*10450*/  IMAD.MOV.U32 R16, RZ, RZ, R0 ;  /* 0x000000ffff107224 */ /* 0x000fe400078e0000 */
[----:B------:R-:W-:Y:S02]  /*10460*/  IMAD.U32 R17, RZ, RZ, UR4 ;  /* 0x00000004ff117e24 */ /* 0x000fe4000f8e00ff */
[----:B------:R-:W-:Y:S02]  /*10470*/  IMAD.U32 R18, RZ, RZ, UR5 ;  /* 0x00000005ff127e24 */ /* 0x000fe4000f8e00ff */
[----:B------:R-:W-:-:S07]  /*10480*/  IMAD.U32 R19, RZ, RZ, UR6 ;  /* 0x00000006ff137e24 */ /* 0x000fce000f8e00ff */
.L_x_10236:
[----:B------:R-:W1:Y:S01]  /*10490*/  S2R R0, SR_TID.X ;  /* 0x0000000000007919 */ /* 0x000e620000002100 */
[----:B------:R-:W-:Y:S05]  /*104a0*/  WARPSYNC.ALL ;  /* 0x0000000000007948 */ /* 0x000fea0003800000 */
[----:B------:R-:W-:Y:S01]  /*104b0*/  BAR.SYNC.DEFER_BLOCKING 0x4, 0x200 ;  /* 0x0108000000007b1d */ /* 0x000fe20000010000 */
[----:B-1----:R-:W-:-:S04]  /*104c0*/  LOP3.LUT R0, R0, 0x1f, RZ, 0xc0, !PT ;  /* 0x0000001f00007812 */ /* 0x002fc800078ec0ff */
[----:B------:R-:W-:-:S13]  /*104d0*/  ISETP.NE.AND P0, PT, R0, RZ, PT ;  /* 0x000000ff0000720c */ /* 0x000fda0003f05270 */
[----:B0-----:R-:W0:Y:S01]  /*104e0*/  @!P0 S2R R3, SR_CgaCtaId ;  /* 0x0000000000038919 */ /* 0x001e220000008800 */
[----:B------:R-:W-:-:S04]  /*104f0*/  @!P0 MOV R0, 0x400 ;  /* 0x0000040000008802 */ /* 0x000fc80000000f00 */
[----:B0-----:R-:W-:-:S05]  /*10500*/  @!P0 LEA R22, R3, R0, 0x18 ;  /* 0x0000000003168211 */ /* 0x001fca00078ec0ff */
[----:B------:R4:W-:Y:S01]  /*10510*/  @!P0 STS.128 [R22+0x31cd0], R16 ;  /* 0x031cd01016008388 */ /* 0x0009e20000000c00 */
[----:B------:R-:W-:Y:S06]  /*10520*/  BAR.ARV 0x5, 0x200 ;  /* 0x0148000000007b1d */ /* 0x000fec0000002000 */
.L_x_10225:
[----:B------:R-:W-:Y:S02]  /*10530*/  ULDC UR4, c[0x0][0xc3c] ;  /* 0x00030f0000047ab9 */ /* 0x000fe40000000800 */
[----:B---3--:R-:W-:-:S13]  /*10540*/  ISETP.GE.AND P0, PT, R19, UR4, PT ;  /* 0x0000000413007c0c */ /* 0x008fda000bf06270 */
[----:B------:R-:W-:Y:S05]  /*10550*/  @!P0 BRA `(.L_x_10237) ;  /* 0xffffffb000008947 */ /* 0x000fea000383ffff */
[----:B------:R-:W-:Y:S05]  /*10560*/  BSYNC B8 ;  /* 0x0000000000087941 */ /* 0x000fea0003800000 */
.L_x_10133:
[----:B-1----:R-:W3:Y:S01]  /*10570*/  LDL.LU R0, [R1+0x30] ;  /* 0x0000300001007983 */ /* 0x002ee20000300800 */
[----:B------:R-:W-:Y:S01]  /*10580*/  BSSY B0, `(.L_x_10238) ;  /* 0x000000b000007945 */ /* 0x000fe20003800000 */
[----:B------:R-:W1:Y:S01]  /*10590*/  S2R R5, SR_CgaCtaId ;  /* 0x0000000000057919 */ /* 0x000e620000008800 */
[----:B---3--:R-:W-:-:S05]  /*105a0*/  VIADD R0, R0, 0x1 ;  /* 0x0000000100007836 */ /* 0x008fca0000000000 */
[----:B------:R-:W-:-:S04]  /*105b0*/  LEA.HI R2, R0, R0, RZ, 0x1 ;  /* 0x0000000000027211 */ /* 0x000fc800078f08ff */
[----:B------:R-:W-:Y:S02]  /*105c0*/  LOP3.LUT R3, R2, 0xfffffffe, RZ, 0xc0, !PT ;  /* 0xfffffffe02037812 */ /* 0x000fe400078ec0ff */
[----:B------:R-:W-:-:S03]  /*105d0*/  MOV R2, 0x400 ;  /* 0x0000040000027802 */ /* 0x000fc60000000f00 */
[----:B------:R-:W-:Y:S01]  /*105e0*/  IMAD.IADD R0, R0, 0x1, -R3 ;  /* 0x0000000100007824 */ /* 0x000fe200078e0a03 */
[----:B-1----:R-:W-:-:S04]  /*105f0*/  LEA R9, R5, R2, 0x18 ;  /* 0x0000000205097211 */ /* 0x002fc800078ec0ff */
[----:B------:R-:W-:-:S04]  /*10600*/  SHF.L.U32 R0, R0, 0x1f, RZ ;  /* 0x0000001f00007819 */ /* 0x000fc800000006ff */
[----:B------:R-:W1:Y:S02]  /*10610*/  SYNCS.PHASECHK.TRANS64.TRYWAIT P0, [R9+URZ+0x31c20], R0 ;  /* 0x031c2000090075a7 */ /* 0x000e64000800017f */
[----:B-1----:R-:W-:Y:S05]  /*10620*/  @!P0 BRA `(.L_x_10239) ;  /* 0x0000001800908947 */ /* 0x002fea0003800000 */
.L_x_10303:
[----:B------:R-:W-:Y:S05]  /*10630*/  BSYNC B0 ;  /* 0x0000000000007941 */ /* 0x000fea0003800000 */
.L_x_10238:
[----:B------:R-:W-:-:S03]  /*10640*/  UMOV UR4, 0xffffffff ;  /* 0xffffffff00047882 */ /* 0x000fc60000000000 */
[----:B------:R-:W-:Y:S05]  /*10650*/  BRA.DIV UR4, `(.L_x_10240) ;  /* 0x0000001a04987947 */ /* 0x000fea000b800000 */
[----:B-1----:R-:W1:Y:S02]  /*10660*/  S2R R0, SR_TID.X ;  /* 0x0000000000007919 */ /* 0x002e640000002100 */
[----:B-1----:R-:W-:-:S04]  /*10670*/  SHF.R.U32.HI R0, RZ, 0x5, R0 ;  /* 0x00000005ff007819 */ /* 0x002fc80000011600 */
[----:B------:R-:W-:-:S05]  /*10680*/  LOP3.LUT R0, R0, 0x3, RZ, 0xc0, !PT ;  /* 0x0000000300007812 */ /* 0x000fca00078ec0ff */
[----:B------:R1:W3:Y:S02]  /*10690*/  SHFL.IDX PT, R14, R0, RZ, 0x1f ;  /* 0x00001fff000e7589 */ /* 0x0002e400000e0000 */
.L_x_10306:
[----:B---3--:R-:W-:Y:S01]  /*106a0*/  ISETP.NE.AND P0, PT, R14, RZ, PT ;  /* 0x000000ff0e00720c */ /* 0x008fe20003f05270 */
[----:B------:R-:W-:-:S12]  /*106b0*/  BSSY B0, `(.L_x_10241) ;  /* 0x0000024000007945 */ /* 0x000fd80003800000 */
[----:B------:R-:W-:Y:S05]  /*106c0*/  @P0 BRA `(.L_x_10242) ;  /* 0x0000000000880947 */ /* 0x000fea0003800000 */
[----:B------:R-:W-:-:S03]  /*106d0*/  UMOV UR4, 0xffffffff ;  /* 0xffffffff00047882 */ /* 0x000fc60000000000 */
[----:B------:R-:W-:Y:S05]  /*106e0*/  BRA.DIV UR4, `(.L_x_10243) ;  /* 0x0000001a04a87947 */ /* 0x000fea000b800000 */
[----:B------:R-:W-:-:S13]  /*106f0*/  ELECT P6, URZ, PT ;  /* 0x00000000003f782f */ /* 0x000fda00038c0000 */
.L_x_10309:
[----:B------:R-:W-:Y:S05]  /*10700*/  @!P6 BRA `(.L_x_10242) ;  /* 0x000000000078e947 */ /* 0x000fea0003800000 */
[----:B-1----:R-:W3:Y:S02]  /*10710*/  LDL.LU R0, [R1+0x38] ;  /* 0x0000380001007983 */ /* 0x002ee40000300800 */
[----:B---3--:R-:W-:-:S04]  /*10720*/  LOP3.LUT R0, R0, 0x2, RZ, 0xfc, !PT ;  /* 0x0000000200007812 */ /* 0x008fc800078efcff */
[----:B------:R-:W-:-:S13]  /*10730*/  ISETP.NE.AND P2, PT, R0, 0x3, PT ;  /* 0x000000030000780c */ /* 0x000fda0003f45270 */
[----:B------:R-:W-:Y:S05]  /*10740*/  @!P2 BRA `(.L_x_10244) ;  /* 0x000000000004a947 */ /* 0x000fea0003800000 */
[----:B------:R-:W-:Y:S01]  /*10750*/  BPT.TRAP 0x1 ;  /* 0x000000040000795c */ /* 0x000fe20000300000 */
.L_x_10244:
[----:B------:R-:W-:Y:S01]  /*10760*/  VIADD R0, R9, 0x31c40 ;  /* 0x00031c4009007836 */ /* 0x000fe20000000000 */
[----:B------:R-:W-:Y:S01]  /*10770*/  SHF.L.U32 R4, R26, 0x1f, RZ ;  /* 0x0000001f1a047819 */ /* 0x000fe200000006ff */
[C---:B------:R-:W-:Y:S02]  /*10780*/  VIADD R2, R23.reuse, 0x1 ;  /* 0x0000000117027836 */ /* 0x040fe40000000000 */
[----:B------:R-:W-:-:S03]  /*10790*/  IMAD R5, R23, 0x8, R0 ;  /* 0x0000000817057824 */ /* 0x000fc600078e0200 */
[C---:B------:R-:W-:Y:S01]  /*107a0*/  ISETP.NE.AND P1, PT, R2.reuse, 0x2, PT ;  /* 0x000000020200780c */ /* 0x040fe20003f25270 */
[----:B------:R-:W1:Y:S03]  /*107b0*/  SYNCS.PHASECHK.TRANS64.TRYWAIT P0, [R5+URZ], R4 ;  /* 0x00000004050075a7 */ /* 0x000e66000800017f */
[----:B------:R-:W-:Y:S02]  /*107c0*/  SEL R3, RZ, 0x1, P1 ;  /* 0x00000001ff037807 */ /* 0x000fe40000800000 */
[----:B0-----:R-:W-:Y:S02]  /*107d0*/  SEL R7, R2, RZ, P1 ;  /* 0x000000ff02077207 */ /* 0x001fe40000800000 */
[----:B------:R-:W-:-:S03]  /*107e0*/  LOP3.LUT R2, R26, R3, RZ, 0x3c, !PT ;  /* 0x000000031a027212 */ /* 0x000fc600078e3cff */
[----:B------:R-:W-:Y:S01]  /*107f0*/  IMAD R3, R7, 0x8, R0 ;  /* 0x0000000807037824 */ /* 0x000fe200078e0200 */
[----:B------:R-:W-:Y:S01]  /*10800*/  SHF.L.U32 R2, R2, 0x1f, RZ ;  /* 0x0000001f02027819 */ /* 0x000fe200000006ff */
[----:B-1----:R-:W-:Y:S06]  /*10810*/  @!P0 BRA `(.L_x_10245) ;  /* 0x00000018007c8947 */ /* 0x002fec0003800000 */
.L_x_10310:
[----:B------:R-:W1:Y:S02]  /*10820*/  SYNCS.PHASECHK.TRANS64.TRYWAIT P0, [R3+URZ], R2 ;  /* 0x00000002030075a7 */ /* 0x000e64000800017f */
[----:B-1----:R-:W-:Y:S05]  /*10830*/  @!P0 BRA `(.L_x_10246) ;  /* 0x0000001800888947 */ /* 0x002fea0003800000 */
.L_x_10311:
[----:B------:R-:W-:Y:S05]  /*10840*/  @!P2 BRA `(.L_x_10247) ;  /* 0x000000000004a947 */ /* 0x000fea0003800000 */
[----:B------:R-:W-:Y:S01]  /*10850*/  BPT.TRAP 0x1 ;  /* 0x000000040000795c */ /* 0x000fe20000300000 */
.L_x_10247:
[----:B------:R-:W-:-:S04]  /*10860*/  VIADD R0, R9, 0x31c60 ;  /* 0x00031c6009007836 */ /* 0x000fc80000000000 */
[----:B------:R-:W-:-:S04]  /*10870*/  IMAD R23, R23, 0x8, R0 ;  /* 0x0000000817177824 */ /* 0x000fc800078e0200 */
[----:B------:R-:W3:Y:S02]  /*10880*/  SYNCS.PHASECHK.TRANS64.TRYWAIT P0, [R23+URZ], R4 ;  /* 0x00000004170075a7 */ /* 0x000ee4000800017f */
[----:B---3--:R-:W-:Y:S05]  /*10890*/  @!P0 BRA `(.L_x_10248) ;  /* 0x0000001800848947 */ /* 0x008fea0003800000 */
.L_x_10312:
[----:B------:R-:W-:-:S07]  /*108a0*/  IMAD R7, R7, 0x8, R0 ;  /* 0x0000000807077824 */ /* 0x000fce00078e0200 */
.L_x_10249:
[----:B------:R0:W0:Y:S02]  /*108b0*/  SYNCS.PHASECHK.TRANS64.TRYWAIT P0, [R7+URZ], R2 ;  /* 0x00000002070075a7 */ /* 0x000024000800017f */
[----:B0-----:R-:W-:Y:S05]  /*108c0*/  @!P0 NANOSLEEP.SYNCS 0x989680 ;  /* 0x009896800000895d */ /* 0x001fea0003900000 */
[----:B------:R-:W0:Y:S02]  /*108d0*/  @!P0 SYNCS.PHASECHK.TRANS64 P0, [R7+URZ], R2 ;  /* 0x00000002070085a7 */ /* 0x000e24000800007f */
[----:B0-----:R-:W-:Y:S05]  /*108e0*/  @!P0 BRA `(.L_x_10249) ;  /* 0xfffffffc00f08947 */ /* 0x001fea000383ffff */
.L_x_10242:
[----:B------:R-:W-:Y:S05]  /*108f0*/  BSYNC B0 ;  /* 0x0000000000007941 */ /* 0x000fea0003800000 */
.L_x_10241:
[----:B------:R-:W-:Y:S05]  /*10900*/  EXIT ;  /* 0x000000000000794d */ /* 0x000fea0003800000 */
.L_x_10093:
[----:B0-----:R-:W-:-:S04]  /*10910*/  IMAD.U32 R3, RZ, RZ, UR36 ;  /* 0x00000024ff037e24 */ /* 0x001fc8000f8e00ff */
[----:B------:R0:W1:Y:S03]  /*10920*/  SYNCS.PHASECHK.TRANS64.TRYWAIT P1, [R3+URZ+0x31c00], R0 ;  /* 0x031c0000030075a7 */ /* 0x000066000802017f */
[----:B-1----:R-:W-:Y:S05]  /*10930*/  @!P1 NANOSLEEP.SYNCS 0x989680 ;  /* 0x009896800000995d */ /* 0x002fea0003900000 */
[----:B------:R-:W1:Y:S02]  /*10940*/  @!P1 SYNCS.PHASECHK.TRANS64 P1, [R3+URZ+0x31c00], R0 ;  /* 0x031c0000030095a7 */ /* 0x000e64000802007f */
[----:B-1----:R-:W-:Y:S05]  /*10950*/  @!P1 BRA `(.L_x_10093) ;  /* 0xfffffffc00ec9947 */ /* 0x002fea000383ffff */
[----:B------:R-:W-:Y:S05]  /*10960*/  BRA `(.L_x_10250) ;  /* 0xffffff0c00147947 */ /* 0x000fea000383ffff */
.L_x_10097:
[----:B-1----:R1:W2:Y:S02]  /*10970*/  SYNCS.PHASECHK.TRANS64.TRYWAIT P2, [R4+URZ+0x31c30], R3 ;  /* 0x031c3003040075a7 */ /* 0x0022a4000804017f */
[----:B--2---:R-:W-:Y:S05]  /*10980*/  @!P2 NANOSLEEP.SYNCS 0x989680 ;  /* 0x009896800000a95d */ /* 0x004fea0003900000 */
[----:B------:R-:W2:Y:S02]  /*10990*/  @!P2 SYNCS.PHASECHK.TRANS64 P2, [R4+URZ+0x31c30], R3 ;  /* 0x031c30030400a5a7 */ /* 0x000ea4000804007f */
[----:B--2---:R-:W-:Y:S05]  /*109a0*/  @!P2 BRA `(.L_x_10097) ;  /* 0xfffffffc00f0a947 */ /* 0x004fea000383ffff */
[----:B------:R-:W-:Y:S05]  /*109b0*/  BRA `(.L_x_10096) ;  /* 0xffffff0c00387947 */ /* 0x000fea000383ffff */
.L_x_10102:
[----:B--2---:R-:W-:-:S04]  /*109c0*/  IMAD.U32 R3, RZ, RZ, UR6 ;  /* 0x00000006ff037e24 */ /* 0x004fc8000f8e00ff */
[----:B------:R2:W3:Y:S03]  /*109d0*/  SYNCS.PHASECHK.TRANS64.TRYWAIT P2, [R3+URZ+0x31c30], R0 ;  /* 0x031c3000030075a7 */ /* 0x0004e6000804017f */
[----:B---3--:R-:W-:Y:S05]  /*109e0*/  @!P2 NANOSLEEP.SYNCS 0x989680 ;  /* 0x009896800000a95d */ /* 0x008fea0003900000 */
[----:B------:R-:W3:Y:S02]  /*109f0*/  @!P2 SYNCS.PHASECHK.TRANS64 P2, [R3+URZ+0x31c30], R0 ;  /* 0x031c30000300a5a7 */ /* 0x000ee4000804007f */
[----:B---3--:R-:W-:Y:S05]  /*10a00*/  @!P2 BRA `(.L_x_10102) ;  /* 0xfffffffc00eca947 */ /* 0x008fea000383ffff */
[----:B------:R-:W-:Y:S05]  /*10a10*/  BRA `(.L_x_10099) ;  /* 0xffffff44005c7947 */ /* 0x000fea000383ffff */
.L_x_10106:
[----:B-1----:R-:W-:-:S04]  /*10a20*/  IMAD.U32 R3, RZ, RZ, UR6 ;  /* 0x00000006ff037e24 */ /* 0x002fc8000f8e00ff */
[----:B------:R1:W2:Y:S03]  /*10a30*/  SYNCS.PHASECHK.TRANS64.TRYWAIT P2, [R3+URZ+0x31c50], R0 ;  /* 0x031c5000030075a7 */ /* 0x0002a6000804017f */
[----:B--2---:R-:W-:Y:S05]  /*10a40*/  @!P2 NANOSLEEP.SYNCS 0x989680 ;  /* 0x009896800000a95d */ /* 0x004fea0003900000 */
[----:B------:R-:W2:Y:S02]  /*10a50*/  @!P2 SYNCS.PHASECHK.TRANS64 P2, [R3+URZ+0x31c50], R0 ;  /* 0x031c50000300a5a7 */ /* 0x000ea4000804007f */
[----:B--2---:R-:W-:Y:S05]  /*10a60*/  @!P2 BRA `(.L_x_10106) ;  /* 0xfffffffc00eca947 */ /* 0x004fea000383ffff */
[----:B------:R-:W-:Y:S05]  /*10a70*/  BRA `(.L_x_10103) ;  /* 0xffffff5c00007947 */ /* 0x000fea000383ffff */
.L_x_10111:
[----:B--2---:R-:W-:-:S04]  /*10a80*/  IMAD.U32 R7, RZ, RZ, UR9 ;  /* 0x00000009ff077e24 */ /* 0x004fc8000f8e00ff */
[----:B------:R2:W4:Y:S03]  /*10a90*/  SYNCS.PHASECHK.TRANS64.TRYWAIT P0, [R7+URZ+0x31c50], R6 ;  /* 0x031c5006070075a7 */ /* 0x000526000800017f */
[----:B----4-:R-:W-:Y:S05]  /*10aa0*/  @!P0 NANOSLEEP.SYNCS 0x989680 ;  /* 0x009896800000895d */ /* 0x010fea0003900000 */
[----:B------:R-:W4:Y:S02]  /*10ab0*/  @!P0 SYNCS.PHASECHK.TRANS64 P0, [R7+URZ+0x31c50], R6 ;  /* 0x031c5006070085a7 */ /* 0x000f24000800007f */
[----:B----4-:R-:W-:Y:S05]  /*10ac0*/  @!P0 BRA `(.L_x_10111) ;  /* 0xfffffffc00ec8947 */ /* 0x010fea000383ffff */
[----:B------:R-:W-:Y:S05]  /*10ad0*/  BRA `(.L_x_10110) ;  /* 0xffffff7800d87947 */ /* 0x000fea000383ffff */
.L_x_10145:
        /* <DEDUP_REMOVED lines=8> */
[----:B0--3--:R-:W-:Y:S05]  /*10b60*/  WARPSYNC.COLLECTIVE R15, `(.L_x_10252) ;  /* 0x000000000f087348 */ /* 0x009fea0003c00000 */
[----:B------:R1:W2:Y:S02]  /*10b70*/  SHFL.IDX P6, R14, R13, R12, R11 ;  /* 0x0000000c0d0e7389 */ /* 0x0002a400000c000b */
[----:B0123--:R-:W-:Y:S01]  /*10b80*/  ENDCOLLECTIVE ;  /* 0x000000000000791b */ /* 0x00ffe20003800000 */
.L_x_10252:
[----:B------:R-:W-:Y:S05]  /*10b90*/  BSYNC B0 ;  /* 0x0000000000007941 */ /* 0x000fea0003800000 */
.L_x_10251:
[----:B------:R-:W-:Y:S05]  /*10ba0*/  BRA `(.L_x_10253) ;  /* 0xffffffb400307947 */ /* 0x000fea000383ffff */
.L_x_10147:
[----:B------:R-:W-:Y:S01]  /*10bb0*/  BSSY B0, `(.L_x_10254) ;  /* 0x0000006000007945 */ /* 0x000fe20003800000 */
[----:B------:R-:W-:-:S07]  /*10bc0*/  IMAD.MOV.U32 R15, RZ, RZ, -0x1 ;  /* 0xffffffffff0f7424 */ /* 0x000fce00078e00ff */
[----:B01-3--:R-:W-:Y:S05]  /*10bd0*/  WARPSYNC.COLLECTIVE R15, `(.L_x_10255) ;  /* 0x000000000f0c7348 */ /* 0x00bfea0003c00000 */
[----:B------:R-:W-:Y:S02]  /*10be0*/  ELECT P6, UR62, PT ;  /* 0x00000000003e782f */ /* 0x000fe400038c0000 */
[----:B------:R-:W-:Y:S01]  /*10bf0*/  MOV R14, UR62 ;  /* 0x0000003e000e7c02 */ /* 0x000fe20008000f00 */
[----:B01-3--:R-:W-:Y:S10]  /*10c00*/  ENDCOLLECTIVE ;  /* 0x000000000000791b */ /* 0x00bff40003800000 */
.L_x_10255:
[----:B------:R-:W-:Y:S05]  /*10c10*/  BSYNC B0 ;  /* 0x0000000000007941 */ /* 0x000fea0003800000 */
.L_x_10254:
[----:B------:R-:W-:Y:S05]  /*10c20*/  BRA `(.L_x_10256) ;  /* 0xffffffb400307947 */ /* 0x000fea000383ffff */
.L_x_10149:
[----:B-1----:R1:W2:Y:S02]  /*10c30*/  SYNCS.PHASECHK.TRANS64.TRYWAIT P0, [R0+URZ+0x31c40], R2 ;  /* 0x031c4002000075a7 */ /* 0x0022a4000800017f */
[----:B--2---:R-:W-:Y:S05]  /*10c40*/  @!P0 NANOSLEEP.SYNCS 0x989680 ;  /* 0x009896800000895d */ /* 0x004fea0003900000 */
[----:B------:R-:W2:Y:S02]  /*10c50*/  @!P0 SYNCS.PHASECHK.TRANS64 P0, [R0+URZ+0x31c40], R2 ;  /* 0x031c4002000085a7 */ /* 0x000ea4000800007f */
[----:B--2---:R-:W-:Y:S05]  /*10c60*/  @!P0 BRA `(.L_x_10149) ;  /* 0xfffffffc00f08947 */ /* 0x004fea000383ffff */
[----:B------:R-:W-:Y:S05]  /*10c70*/  BRA `(.L_x_10257) ;  /* 0xffffffb400847947 */ /* 0x000fea000383ffff */
.L_x_10153:
[----:B------:R-:W2:Y:S01]  /*10c80*/  LDL.LU R11, [R1+0x2c] ;  /* 0x00002c00010b7983 */ /* 0x000ea20000300800 */
[----:B------:R-:W-:Y:S02]  /*10c90*/  IMAD.MOV.U32 R13, RZ, RZ, R4 ;  /* 0x000000ffff0d7224 */ /* 0x000fe400078e0004 */
[----:B------:R-:W-:Y:S02]  /*10ca0*/  IMAD.MOV.U32 R12, RZ, RZ, RZ ;  /* 0x000000ffff0c7224 */ /* 0x000fe400078e00ff */
[----:B------:R-:W-:Y:S02]  /*10cb0*/  IMAD.MOV.U32 R15, RZ, RZ, -0x1 ;  /* 0xffffffffff0f7424 */ /* 0x000fe400078e00ff */
[----:B------:R-:W-:-:S04]  /*10cc0*/  IMAD R17, R17, 0xc0, R21 ;  /* 0x000000c011117824 */ /* 0x000fc800078e0215 */
[----:B------:R-:W-:Y:S02]  /*10cd0*/  VIADD R8, R17, 0x20 ;  /* 0x0000002011087836 */ /* 0x000fe40000000000 */
[----:B--2---:R-:W-:Y:S02]  /*10ce0*/  IMAD R5, R11, R9, RZ ;  /* 0x000000090b057224 */ /* 0x004fe400078e02ff */
[----:B------:R-:W-:-:S03]  /*10cf0*/  IMAD.MOV.U32 R11, RZ, RZ, 0x1c1f ;  /* 0x00001c1fff0b7424 */ /* 0x000fc600078e00ff */
[----:B------:R-:W-:-:S13]  /*10d00*/  ISETP.GE.AND P4, PT, R17, R5, PT ;  /* 0x000000051100720c */ /* 0x000fda0003f86270 */
[----:B-----5:R-:W-:Y:S05]  /*10d10*/  WARPSYNC.COLLECTIVE R15, `(.L_x_10258) ;  /* 0x000000000f087348 */ /* 0x020fea0003c00000 */
[----:B------:R0:W1:Y:S02]  /*10d20*/  SHFL.IDX P6, R14, R13, R12, R11 ;  /* 0x0000000c0d0e7389 */ /* 0x00006400000c000b */
[----:B01---5:R-:W-:Y:S01]  /*10d30*/  ENDCOLLECTIVE ;  /* 0x000000000000791b */ /* 0x023fe20003800000 */
.L_x_10258:
[----:B------:R-:W-:Y:S02]  /*10d40*/  IMAD.MOV.U32 R13, RZ, RZ, R0 ;  /* 0x000000ffff0d7224 */ /* 0x000fe400078e0000 */
[----:B------:R-:W-:-:S07]  /*10d50*/  IMAD.MOV.U32 R2, RZ, RZ, R14 ;  /* 0x000000ffff027224 */ /* 0x000fce00078e000e */
[----:B------:R-:W-:Y:S05]  /*10d60*/  WARPSYNC.COLLECTIVE R15, `(.L_x_10259) ;  /* 0x000000000f087348 */ /* 0x000fea0003c00000 */
[----:B------:R0:W1:Y:S02]  /*10d70*/  SHFL.IDX P6, R14, R13, R12, R11 ;  /* 0x0000000c0d0e7389 */ /* 0x00006400000c000b */
[----:B01----:R-:W-:Y:S01]  /*10d80*/  ENDCOLLECTIVE ;  /* 0x000000000000791b */ /* 0x003fe20003800000 */
.L_x_10259:
[----:B------:R-:W-:Y:S02]  /*10d90*/  IMAD.MOV.U32 R13, RZ, RZ, R4 ;  /* 0x000000ffff0d7224 */ /* 0x000fe400078e0004 */
[----:B------:R-:W-:Y:S02]  /*10da0*/  IMAD.MOV.U32 R12, RZ, RZ, 0x1 ;  /* 0x00000001ff0c7424 */ /* 0x000fe400078e00ff */
[----:B------:R-:W-:-:S07]  /*10db0*/  IMAD.MOV.U32 R3, RZ, RZ, R14 ;  /* 0x000000ffff037224 */ /* 0x000fce00078e000e */
[----:B------:R-:W-:Y:S05]  /*10dc0*/  WARPSYNC.COLLECTIVE R15, `(.L_x_10260) ;  /* 0x000000000f087348 */ /* 0x000fea0003c00000 */
[----:B------:R0:W1:Y:S02]  /*10dd0*/  SHFL.IDX P6, R14, R13, R12, R11 ;  /* 0x0000000c0d0e7389 */ /* 0x00006400000c000b */
[----:B01----:R-:W-:Y:S01]  /*10de0*/  ENDCOLLECTIVE ;  /* 0x000000000000791b */ /* 0x003fe20003800000 */
.L_x_10260:
        /* <DEDUP_REMOVED lines=17> */
.L_x_10261:
[----:B------:R-:W-:Y:S02]  /*10f00*/  IMAD.MOV.U32 R13, RZ, RZ, R4 ;  /* 0x000000ffff0d7224 */ /* 0x000fe400078e0004 */
[----:B------:R-:W-:Y:S02]  /*10f10*/  IMAD.MOV.U32 R12, RZ, RZ, 0x2 ;  /* 0x00000002ff0c7424 */ /* 0x000fe400078e00ff */
[----:B------:R-:W-:-:S07]  /*10f20*/  IMAD.MOV.U32 R3, RZ, RZ, R14 ;  /* 0x000000ffff037224 */ /* 0x000fce00078e000e */
[----:B------:R-:W-:Y:S05]  /*10f30*/  WARPSYNC.COLLECTIVE R15, `(.L_x_10262) ;  /* 0x000000000f087348 */ /* 0x000fea0003c00000 */
[----:B------:R0:W1:Y:S02]  /*10f40*/  SHFL.IDX P6, R14, R13, R12, R11 ;  /* 0x0000000c0d0e7389 */ /* 0x00006400000c000b */
[----:B01----:R-:W-:Y:S01]  /*10f50*/  ENDCOLLECTIVE ;  /* 0x000000000000791b */ /* 0x003fe20003800000 */
.L_x_10262:
        /* <DEDUP_REMOVED lines=18> */
.L_x_10263:
[----:B------:R-:W-:Y:S02]  /*11080*/  IMAD.MOV.U32 R13, RZ, RZ, R4 ;  /* 0x000000ffff0d7224 */ /* 0x000fe400078e0004 */
[----:B------:R-:W-:Y:S02]  /*11090*/  IMAD.MOV.U32 R12, RZ, RZ, 0x3 ;  /* 0x00000003ff0c7424 */ /* 0x000fe400078e00ff */
[----:B------:R-:W-:-:S07]  /*110a0*/  IMAD.MOV.U32 R3, RZ, RZ, R14 ;  /* 0x000000ffff037224 */ /* 0x000fce00078e000e */
[----:B------:R-:W-:Y:S05]  /*110b0*/  WARPSYNC.COLLECTIVE R15, `(.L_x_10264) ;  /* 0x000000000f087348 */ /* 0x000fea0003c00000 */
[----:B------:R0:W1:Y:S02]  /*110c0*/  SHFL.IDX P6, R14, R13, R12, R11 ;  /* 0x0000000c0d0e7389 */ /* 0x00006400000c000b */
[----:B01----:R-:W-:Y:S01]  /*110d0*/  ENDCOLLECTIVE ;  /* 0x000000000000791b */ /* 0x003fe20003800000 */
.L_x_10264:
        /* <DEDUP_REMOVED lines=11> */
.L_x_10265:
        /* <DEDUP_REMOVED lines=13> */
.L_x_10266:
        /* <DEDUP_REMOVED lines=13> */
.L_x_10267:
        /* <DEDUP_REMOVED lines=8> */
.L_x_10268:
        /* <DEDUP_REMOVED lines=15> */
.L_x_10269:
[----:B------:R-:W-:Y:S01]  /*114a0*/  IMAD.MOV.U32 R2, RZ, RZ, R14 ;  /* 0x000000ffff027224 */ /* 0x000fe200078e000e */
[----:B------:R-:W-:Y:S06]  /*114b0*/  BRA `(.L_x_10270) ;  /* 0xffffffbc000c7947 */ /* 0x000fec000383ffff */
.L_x_10156:
[----:B-1----:R1:W2:Y:S02]  /*114c0*/  SYNCS.PHASECHK.TRANS64.TRYWAIT P0, [R22+URZ+0x31c20], R3 ;  /* 0x031c2003160075a7 */ /* 0x0022a4000800017f */
[----:B--2---:R-:W-:Y:S05]  /*114d0*/  @!P0 NANOSLEEP.SYNCS 0x989680 ;  /* 0x009896800000895d */ /* 0x004fea0003900000 */
[----:B------:R-:W2:Y:S02]  /*114e0*/  @!P0 SYNCS.PHASECHK.TRANS64 P0, [R22+URZ+0x31c20], R3 ;  /* 0x031c2003160085a7 */ /* 0x000ea4000800007f */
[----:B--2---:R-:W-:Y:S05]  /*114f0*/  @!P0 BRA `(.L_x_10156) ;  /* 0xfffffffc00f08947 */ /* 0x004fea000383ffff */
[----:B------:R-:W-:Y:S05]  /*11500*/  BRA `(.L_x_10271) ;  /* 0xffffffbc007c7947 */ /* 0x000fea000383ffff */
.L_x_10165:
[----:B-1----:R1:W2:Y:S02]  /*11510*/  SYNCS.PHASECHK.TRANS64.TRYWAIT P0, [R3+URZ+0x31c40], R2 ;  /* 0x031c4002030075a7 */ /* 0x0022a4000800017f */
[----:B--2---:R-:W-:Y:S05]  /*11520*/  @!P0 NANOSLEEP.SYNCS 0x989680 ;  /* 0x009896800000895d */ /* 0x004fea0003900000 */
[----:B------:R-:W2:Y:S02]  /*11530*/  @!P0 SYNCS.PHASECHK.TRANS64 P0, [R3+URZ+0x31c40], R2 ;  /* 0x031c4002030085a7 */ /* 0x000ea4000800007f */
[----:B--2---:R-:W-:Y:S05]  /*11540*/  @!P0 BRA `(.L_x_10165) ;  /* 0xfffffffc00f08947 */ /* 0x004fea000383ffff */
[----:B------:R-:W-:Y:S05]  /*11550*/  BRA `(.L_x_10272) ;  /* 0xffffffc0002c7947 */ /* 0x000fea000383ffff */
.L_x_10172:
[----:B0-----:R0:W1:Y:S02]  /*11560*/  SYNCS.PHASECHK.TRANS64.TRYWAIT P0, [R3+URZ+0x60], R2 ;  /* 0x00006002030075a7 */ /* 0x001064000800017f */
[----:B-1----:R-:W-:Y:S05]  /*11570*/  @!P0 NANOSLEEP.SYNCS 0x989680 ;  /* 0x009896800000895d */ /* 0x002fea0003900000 */
[----:B------:R-:W1:Y:S02]  /*11580*/  @!P0 SYNCS.PHASECHK.TRANS64 P0, [R3+URZ+0x60], R2 ;  /* 0x00006002030085a7 */ /* 0x000e64000800007f */
[----:B-1----:R-:W-:Y:S05]  /*11590*/  @!P0 BRA `(.L_x_10172) ;  /* 0xfffffffc00f08947 */ /* 0x002fea000383ffff */
[----:B------:R-:W-:Y:S05]  /*115a0*/  BRA `(.L_x_10273) ;  /* 0xffffffc400387947 */ /* 0x000fea000383ffff */
.L_x_10182:
[----:B-1----:R1:W2:Y:S02]  /*115b0*/  SYNCS.PHASECHK.TRANS64.TRYWAIT P0, [R3+URZ+0x31c40], R2 ;  /* 0x031c4002030075a7 */ /* 0x0022a4000800017f */
[----:B--2---:R-:W-:Y:S05]  /*115c0*/  @!P0 NANOSLEEP.SYNCS 0x989680 ;  /* 0x009896800000895d */ /* 0x004fea0003900000 */
[----:B------:R-:W2:Y:S02]  /*115d0*/  @!P0 SYNCS.PHASECHK.TRANS64 P0, [R3+URZ+0x31c40], R2 ;  /* 0x031c4002030085a7 */ /* 0x000ea4000800007f */
[----:B--2---:R-:W-:Y:S05]  /*115e0*/  @!P0 BRA `(.L_x_10182) ;  /* 0xfffffffc00f08947 */ /* 0x004fea000383ffff */
[----:B------:R-:W-:Y:S05]  /*115f0*/  BRA `(.L_x_10274) ;  /* 0xffffffc800f07947 */ /* 0x000fea000383ffff */
.L_x_10189:
[----:B0-----:R0:W1:Y:S02]  /*11600*/  SYNCS.PHASECHK.TRANS64.TRYWAIT P0, [R12+URZ+0x60], R26 ;  /* 0x0000601a0c0075a7 */ /* 0x001064000800017f */
[----:B-1----:R-:W-:Y:S05]  /*11610*/  @!P0 NANOSLEEP.SYNCS 0x989680 ;  /* 0x009896800000895d */ /* 0x002fea0003900000 */
[----:B------:R-:W1:Y:S02]  /*11620*/  @!P0 SYNCS.PHASECHK.TRANS64 P0, [R12+URZ+0x60], R26 ;  /* 0x0000601a0c0085a7 */ /* 0x000e64000800007f */
[----:B-1----:R-:W-:Y:S05]  /*11630*/  @!P0 BRA `(.L_x_10189) ;  /* 0xfffffffc00f08947 */ /* 0x002fea000383ffff */
[----:B------:R-:W-:Y:S05]  /*11640*/  BRA `(.L_x_10275) ;  /* 0xffffffcc00fc7947 */ /* 0x000fea000383ffff */
.L_x_10199:
[----:B-1----:R1:W2:Y:S02]  /*11650*/  SYNCS.PHASECHK.TRANS64.TRYWAIT P0, [R2+URZ+0x31c40], R3 ;  /* 0x031c4003020075a7 */ /* 0x0022a4000800017f */
[----:B--2---:R-:W-:Y:S05]  /*11660*/  @!P0 NANOSLEEP.SYNCS 0x989680 ;  /* 0x009896800000895d */ /* 0x004fea0003900000 */
[----:B------:R-:W2:Y:S02]  /*11670*/  @!P0 SYNCS.PHASECHK.TRANS64 P0, [R2+URZ+0x31c40], R3 ;  /* 0x031c4003020085a7 */ /* 0x000ea4000800007f */
[----:B--2---:R-:W-:Y:S05]  /*11680*/  @!P0 BRA `(.L_x_10199) ;  /* 0xfffffffc00f08947 */ /* 0x004fea000383ffff */
[----:B------:R-:W-:Y:S05]  /*11690*/  BRA `(.L_x_10276) ;  /* 0xffffffd400807947 */ /* 0x000fea000383ffff */
.L_x_10206:
[----:B0-----:R0:W1:Y:S02]  /*116a0*/  SYNCS.PHASECHK.TRANS64.TRYWAIT P0, [R8+URZ+0x60], R2 ;  /* 0x00006002080075a7 */ /* 0x001064000800017f */
[----:B-1----:R-:W-:Y:S05]  /*116b0*/  @!P0 NANOSLEEP.SYNCS 0x989680 ;  /* 0x009896800000895d */ /* 0x002fea0003900000 */
[----:B------:R-:W1:Y:S02]  /*116c0*/  @!P0 SYNCS.PHASECHK.TRANS64 P0, [R8+URZ+0x60], R2 ;  /* 0x00006002080085a7 */ /* 0x000e64000800007f */
[----:B-1----:R-:W-:Y:S05]  /*116d0*/  @!P0 BRA `(.L_x_10206) ;  /* 0xfffffffc00f08947 */ /* 0x002fea000383ffff */
[----:B------:R-:W-:Y:S05]  /*116e0*/  BRA `(.L_x_10277) ;  /* 0xffffffd800907947 */ /* 0x000fea000383ffff */
.L_x_10218:
[----:B-1----:R1:W2:Y:S02]  /*116f0*/  SYNCS.PHASECHK.TRANS64.TRYWAIT P0, [R3+URZ+0x31c60], R0 ;  /* 0x031c6000030075a7 */ /* 0x0022a4000800017f */
[----:B--2---:R-:W-:Y:S05]  /*11700*/  @!P0 NANOSLEEP.SYNCS 0x989680 ;  /* 0x009896800000895d */ /* 0x004fea0003900000 */
[----:B------:R-:W2:Y:S02]  /*11710*/  @!P0 SYNCS.PHASECHK.TRANS64 P0, [R3+URZ+0x31c60], R0 ;  /* 0x031c6000030085a7 */ /* 0x000ea4000800007f */
[----:B--2---:R-:W-:Y:S05]  /*11720*/  @!P0 BRA `(.L_x_10218) ;  /* 0xfffffffc00f08947 */ /* 0x004fea000383ffff */
[----:B------:R-:W-:Y:S05]  /*11730*/  BRA `(.L_x_10278) ;  /* 0xffffffe000007947 */ /* 0x000fea000383ffff */
.L_x_10226:
        /* <DEDUP_REMOVED lines=8> */
.L_x_10280:
[----:B------:R-:W-:Y:S05]  /*117c0*/  BSYNC B0 ;  /* 0x0000000000007941 */ /* 0x000fea0003800000 */
.L_x_10279:
        /* <DEDUP_REMOVED lines=9> */
.L_x_10281:
        /* <DEDUP_REMOVED lines=18> */
.L_x_10282:
[----:B------:R-:W-:Y:S01]  /*11980*/  IMAD.MOV.U32 R12, RZ, RZ, 0x2 ;  /* 0x00000002ff0c7424 */ /* 0x000fe200078e00ff */
[----:B------:R-:W-:-:S05]  /*11990*/  SEL R5, R14, RZ, P1 ;  /* 0x000000ff0e057207 */ /* 0x000fca0000800000 */
[----:B------:R-:W-:-:S04]  /*119a0*/  IMAD.IADD R5, R2, 0x1, R5 ;  /* 0x0000000102057824 */ /* 0x000fc800078e0205 */
[----:B------:R-:W-:-:S07]  /*119b0*/  IMAD.MOV.U32 R13, RZ, RZ, R5 ;  /* 0x000000ffff0d7224 */ /* 0x000fce00078e0005 */
[----:B------:R-:W-:Y:S05]  /*119c0*/  WARPSYNC.COLLECTIVE R15, `(.L_x_10283) ;  /* 0x000000000f087348 */ /* 0x000fea0003c00000 */
[----:B------:R0:W1:Y:S02]  /*119d0*/  SHFL.UP P6, R14, R13, R12, R11 ;  /* 0x0400000c0d0e7389 */ /* 0x00006400000c000b */
[----:B01----:R-:W-:Y:S01]  /*119e0*/  ENDCOLLECTIVE ;  /* 0x000000000000791b */ /* 0x003fe20003800000 */
.L_x_10283:
[----:B------:R-:W-:Y:S01]  /*119f0*/  IMAD.MOV.U32 R12, RZ, RZ, 0x4 ;  /* 0x00000004ff0c7424 */ /* 0x000fe200078e00ff */
[----:B------:R-:W-:-:S05]  /*11a00*/  SEL R6, R14, RZ, P2 ;  /* 0x000000ff0e067207 */ /* 0x000fca0001000000 */
[----:B------:R-:W-:-:S04]  /*11a10*/  IMAD.IADD R6, R5, 0x1, R6 ;  /* 0x0000000105067824 */ /* 0x000fc800078e0206 */
[----:B------:R-:W-:-:S07]  /*11a20*/  IMAD.MOV.U32 R13, RZ, RZ, R6 ;  /* 0x000000ffff0d7224 */ /* 0x000fce00078e0006 */
[----:B------:R-:W-:Y:S05]  /*11a30*/  WARPSYNC.COLLECTIVE R15, `(.L_x_10284) ;  /* 0x000000000f087348 */ /* 0x000fea0003c00000 */
[----:B------:R0:W1:Y:S02]  /*11a40*/  SHFL.UP P6, R14, R13, R12, R11 ;  /* 0x0400000c0d0e7389 */ /* 0x00006400000c000b */
[----:B01----:R-:W-:Y:S01]  /*11a50*/  ENDCOLLECTIVE ;  /* 0x000000000000791b */ /* 0x003fe20003800000 */
.L_x_10284:
[----:B------:R-:W-:Y:S01]  /*11a60*/  IMAD.MOV.U32 R12, RZ, RZ, 0x8 ;  /* 0x00000008ff0c7424 */ /* 0x000fe200078e00ff */
[----:B------:R-:W-:-:S05]  /*11a70*/  SEL R7, R14, RZ, P3 ;  /* 0x000000ff0e077207 */ /* 0x000fca0001800000 */
[----:B------:R-:W-:-:S04]  /*11a80*/  IMAD.IADD R7, R6, 0x1, R7 ;  /* 0x0000000106077824 */ /* 0x000fc800078e0207 */
[----:B------:R-:W-:-:S07]  /*11a90*/  IMAD.MOV.U32 R13, RZ, RZ, R7 ;  /* 0x000000ffff0d7224 */ /* 0x000fce00078e0007 */
[----:B------:R-:W-:Y:S05]  /*11aa0*/  WARPSYNC.COLLECTIVE R15, `(.L_x_10285) ;  /* 0x000000000f087348 */ /* 0x000fea0003c00000 */
[----:B------:R0:W1:Y:S02]  /*11ab0*/  SHFL.UP P6, R14, R13, R12, R11 ;  /* 0x0400000c0d0e7389 */ /* 0x00006400000c000b */
[----:B01----:R-:W-:Y:S01]  /*11ac0*/  ENDCOLLECTIVE ;  /* 0x000000000000791b */ /* 0x003fe20003800000 */
.L_x_10285:
[----:B------:R-:W-:Y:S01]  /*11ad0*/  IMAD.MOV.U32 R12, RZ, RZ, 0x10 ;  /* 0x00000010ff0c7424 */ /* 0x000fe200078e00ff */
[----:B------:R-:W-:-:S05]  /*11ae0*/  SEL R14, R14, RZ, P4 ;  /* 0x000000ff0e0e7207 */ /* 0x000fca0002000000 */
[----:B------:R-:W-:-:S04]  /*11af0*/  IMAD.IADD R5, R7, 0x1, R14 ;  /* 0x0000000107057824 */ /* 0x000fc800078e020e */
[----:B------:R-:W-:-:S07]  /*11b00*/  IMAD.MOV.U32 R13, RZ, RZ, R5 ;  /* 0x000000ffff0d7224 */ /* 0x000fce00078e0005 */
[----:B------:R-:W-:Y:S05]  /*11b10*/  WARPSYNC.COLLECTIVE R15, `(.L_x_10286) ;  /* 0x000000000f087348 */ /* 0x000fea0003c00000 */
[----:B------:R0:W1:Y:S02]  /*11b20*/  SHFL.UP P6, R14, R13, R12, R11 ;  /* 0x0400000c0d0e7389 */ /* 0x00006400000c000b */
[----:B01----:R-:W-:Y:S01]  /*11b30*/  ENDCOLLECTIVE ;  /* 0x000000000000791b */ /* 0x003fe20003800000 */
.L_x_10286:
        /* <DEDUP_REMOVED lines=8> */
.L_x_10287:
[----:B------:R-:W-:Y:S05]  /*11bc0*/  BRA `(.L_x_10288) ;  /* 0xffffffe000a87947 */ /* 0x000fea000383ffff */
.L_x_10231:
        /* <DEDUP_REMOVED lines=8> */
.L_x_10290:
[----:B------:R-:W-:Y:S05]  /*11c50*/  BSYNC B0 ;  /* 0x0000000000007941 */ /* 0x000fea0003800000 */
.L_x_10289:
[----:B------:R-:W-:Y:S01]  /*11c60*/  SEL R13, R14, RZ, P1 ;  /* 0x000000ff0e0d7207 */ /* 0x000fe20000800000 */
[----:B------:R-:W-:Y:S02]  /*11c70*/  IMAD.MOV.U32 R12, RZ, RZ, 0x2 ;  /* 0x00000002ff0c7424 */ /* 0x000fe400078e00ff */
[----:B------:R-:W-:Y:S02]  /*11c80*/  IMAD.MOV.U32 R11, RZ, RZ, RZ ;  /* 0x000000ffff0b7224 */ /* 0x000fe400078e00ff */
[----:B------:R-:W-:Y:S02]  /*11c90*/  IMAD.IADD R13, R2, 0x1, R13 ;  /* 0x00000001020d7824 */ /* 0x000fe400078e020d */
[----:B------:R-:W-:-:S07]  /*11ca0*/  IMAD.MOV.U32 R15, RZ, RZ, -0x1 ;  /* 0xffffffffff0f7424 */ /* 0x000fce00078e00ff */
[----:B------:R-:W-:Y:S05]  /*11cb0*/  WARPSYNC.COLLECTIVE R15, `(.L_x_10291) ;  /* 0x000000000f087348 */ /* 0x000fea0003c00000 */
[----:B------:R0:W1:Y:S02]  /*11cc0*/  SHFL.UP P6, R14, R13, R12, R11 ;  /* 0x0400000c0d0e7389 */ /* 0x00006400000c000b */
[----:B01----:R-:W-:Y:S01]  /*11cd0*/  ENDCOLLECTIVE ;  /* 0x000000000000791b */ /* 0x003fe20003800000 */
.L_x_10291:
[----:B------:R-:W-:Y:S01]  /*11ce0*/  IMAD.MOV.U32 R12, RZ, RZ, 0x4 ;  /* 0x00000004ff0c7424 */ /* 0x000fe200078e00ff */
[----:B------:R-:W-:-:S05]  /*11cf0*/  SEL R14, R14, RZ, P2 ;  /* 0x000000ff0e0e7207 */ /* 0x000fca0001000000 */
[----:B------:R-:W-:-:S04]  /*11d00*/  IMAD.IADD R3, R13, 0x1, R14 ;  /* 0x000000010d037824 */ /* 0x000fc800078e020e */
[----:B------:R-:W-:-:S07]  /*11d10*/  IMAD.MOV.U32 R13, RZ, RZ, R3 ;  /* 0x000000ffff0d7224 */ /* 0x000fce00078e0003 */
[----:B------:R-:W-:Y:S05]  /*11d20*/  WARPSYNC.COLLECTIVE R15, `(.L_x_10292) ;  /* 0x000000000f087348 */ /* 0x000fea0003c00000 */
[----:B------:R0:W1:Y:S02]  /*11d30*/  SHFL.UP P6, R14, R13, R12, R11 ;  /* 0x0400000c0d0e7389 */ /* 0x00006400000c000b */
[----:B01----:R-:W-:Y:S01]  /*11d40*/  ENDCOLLECTIVE ;  /* 0x000000000000791b */ /* 0x003fe20003800000 */
.L_x_10292:
[----:B------:R-:W-:Y:S01]  /*11d50*/  IMAD.MOV.U32 R12, RZ, RZ, 0x8 ;  /* 0x00000008ff0c7424 */ /* 0x000fe200078e00ff */
[----:B------:R-:W-:-:S05]  /*11d60*/  SEL R14, R14, RZ, P3 ;  /* 0x000000ff0e0e7207 */ /* 0x000fca0001800000 */
[----:B------:R-:W-:-:S04]  /*11d70*/  IMAD.IADD R5, R3, 0x1, R14 ;  /* 0x0000000103057824 */ /* 0x000fc800078e020e */
[----:B------:R-:W-:-:S07]  /*11d80*/  IMAD.MOV.U32 R13, RZ, RZ, R5 ;  /* 0x000000ffff0d7224 */ /* 0x000fce00078e0005 */
[----:B------:R-:W-:Y:S05]  /*11d90*/  WARPSYNC.COLLECTIVE R15, `(.L_x_10293) ;  /* 0x000000000f087348 */ /* 0x000fea0003c00000 */
[----:B------:R0:W1:Y:S02]  /*11da0*/  SHFL.UP P6, R14, R13, R12, R11 ;  /* 0x0400000c0d0e7389 */ /* 0x00006400000c000b */
[----:B01----:R-:W-:Y:S01]  /*11db0*/  ENDCOLLECTIVE ;  /* 0x000000000000791b */ /* 0x003fe20003800000 */
.L_x_10293:
[----:B------:R-:W-:Y:S01]  /*11dc0*/  IMAD.MOV.U32 R12, RZ, RZ, 0x10 ;  /* 0x00000010ff0c7424 */ /* 0x000fe200078e00ff */
[----:B------:R-:W-:-:S05]  /*11dd0*/  SEL R6, R14, RZ, P4 ;  /* 0x000000ff0e067207 */ /* 0x000fca0002000000 */
[----:B------:R-:W-:-:S04]  /*11de0*/  IMAD.IADD R6, R5, 0x1, R6 ;  /* 0x0000000105067824 */ /* 0x000fc800078e0206 */
[----:B------:R-:W-:-:S07]  /*11df0*/  IMAD.MOV.U32 R13, RZ, RZ, R6 ;  /* 0x000000ffff0d7224 */ /* 0x000fce00078e0006 */
[----:B------:R-:W-:Y:S05]  /*11e00*/  WARPSYNC.COLLECTIVE R15, `(.L_x_10294) ;  /* 0x000000000f087348 */ /* 0x000fea0003c00000 */
[----:B------:R0:W1:Y:S02]  /*11e10*/  SHFL.UP P6, R14, R13, R12, R11 ;  /* 0x0400000c0d0e7389 */ /* 0x00006400000c000b */
[----:B01----:R-:W-:Y:S01]  /*11e20*/  ENDCOLLECTIVE ;  /* 0x000000000000791b */ /* 0x003fe20003800000 */
.L_x_10294:
        /* <DEDUP_REMOVED lines=8> */
.L_x_10295:
[----:B------:R-:W-:Y:S05]  /*11eb0*/  BRA `(.L_x_10296) ;  /* 0xffffffe000887947 */ /* 0x000fea000383ffff */
.L_x_10233:
[----:B------:R-:W-:Y:S01]  /*11ec0*/  BSSY B0, `(.L_x_10297) ;  /* 0x0000006000007945 */ /* 0x000fe20003800000 */
[----:B------:R-:W-:Y:S01]  /*11ed0*/  PLOP3.LUT P6, PT, P6, PT, PT, 0x8, 0x0 ;  /* 0x000000000000781c */ /* 0x000fe200037ce170 */
[----:B------:R-:W-:-:S12]  /*11ee0*/  IMAD.MOV.U32 R15, RZ, RZ, -0x1 ;  /* 0xffffffffff0f7424 */ /* 0x000fd800078e00ff */
[----:B0-----:R-:W-:Y:S05]  /*11ef0*/  WARPSYNC.COLLECTIVE R15, `(.L_x_10298) ;  /* 0x000000000f087348 */ /* 0x001fea0003c00000 */
[----:B------:R-:W-:Y:S01]  /*11f00*/  VOTE.ANY R14, PT, P6 ;  /* 0x00000000000e7806 */ /* 0x000fe200030e0100 */
[----:B0-----:R-:W-:Y:S06]  /*11f10*/  ENDCOLLECTIVE ;  /* 0x000000000000791b */ /* 0x001fec0003800000 */
.L_x_10298:
[----:B------:R-:W-:Y:S05]  /*11f20*/  BSYNC B0 ;  /* 0x0000000000007941 */ /* 0x000fea0003800000 */
.L_x_10297:
        /* <DEDUP_REMOVED lines=9> */
.L_x_10299:
[----:B------:R-:W-:Y:S01]  /*11fc0*/  IMAD.MOV.U32 R17, RZ, RZ, R14 ;  /* 0x000000ffff117224 */ /* 0x000fe200078e000e */
[----:B------:R-:W-:Y:S06]  /*11fd0*/  BRA `(.L_x_10300) ;  /* 0xffffffe000787947 */ /* 0x000fec000383ffff */
.L_x_10235:
[----:B------:R-:W-:Y:S01]  /*11fe0*/  BSSY B0, `(.L_x_10301) ;  /* 0x0000007000007945 */ /* 0x000fe20003800000 */
[----:B------:R-:W-:Y:S02]  /*11ff0*/  IMAD.MOV.U32 R13, RZ, RZ, R3 ;  /* 0x000000ffff0d7224 */ /* 0x000fe400078e0003 */
[----:B------:R-:W-:Y:S02]  /*12000*/  IMAD.MOV.U32 R11, RZ, RZ, 0x1f ;  /* 0x0000001fff0b7424 */ /* 0x000fe400078e00ff */
[----:B------:R-:W-:-:S07]  /*12010*/  IMAD.MOV.U32 R15, RZ, RZ, -0x1 ;  /* 0xffffffffff0f7424 */ /* 0x000fce00078e00ff */
[----:B012---:R-:W-:Y:S05]  /*12020*/  WARPSYNC.COLLECTIVE R15, `(.L_x_10302) ;  /* 0x000000000f087348 */ /* 0x007fea0003c00000 */
[----:B------:R3:W4:Y:S02]  /*12030*/  SHFL.IDX P6, R14, R13, R12, R11 ;  /* 0x0000000c0d0e7389 */ /* 0x00072400000c000b */
[----:B01234-:R-:W-:Y:S01]  /*12040*/  ENDCOLLECTIVE ;  /* 0x000000000000791b */ /* 0x01ffe20003800000 */
.L_x_10302:
[----:B------:R-:W-:Y:S05]  /*12050*/  BSYNC B0 ;  /* 0x0000000000007941 */ /* 0x000fea0003800000 */
.L_x_10301:
[----:B------:R-:W-:Y:S05]  /*12060*/  BRA `(.L_x_10234) ;  /* 0xffffffe000707947 */ /* 0x000fea000383ffff */
.L_x_10239:
[----:B-1----:R1:W3:Y:S02]  /*12070*/  SYNCS.PHASECHK.TRANS64.TRYWAIT P0, [R9+URZ+0x31c20], R0 ;  /* 0x031c2000090075a7 */ /* 0x0022e4000800017f */
[----:B---3--:R-:W-:Y:S05]  /*12080*/  @!P0 NANOSLEEP.SYNCS 0x989680 ;  /* 0x009896800000895d */ /* 0x008fea0003900000 */
[----:B------:R-:W3:Y:S02]  /*12090*/  @!P0 SYNCS.PHASECHK.TRANS64 P0, [R9+URZ+0x31c20], R0 ;  /* 0x031c2000090085a7 */ /* 0x000ee4000800007f */
[----:B---3--:R-:W-:Y:S05]  /*120a0*/  @!P0 BRA `(.L_x_10239) ;  /* 0xfffffffc00f08947 */ /* 0x008fea000383ffff */
[----:B------:R-:W-:Y:S05]  /*120b0*/  BRA `(.L_x_10303) ;  /* 0xffffffe4005c7947 */ /* 0x000fea000383ffff */
.L_x_10240:
        /* <DEDUP_REMOVED lines=8> */
[----:B012-4-:R-:W-:Y:S05]  /*12140*/  WARPSYNC.COLLECTIVE R15, `(.L_x_10305) ;  /* 0x000000000f087348 */ /* 0x017fea0003c00000 */
[----:B------:R3:W0:Y:S02]  /*12150*/  SHFL.IDX P6, R14, R13, R12, R11 ;  /* 0x0000000c0d0e7389 */ /* 0x00062400000c000b */
[----:B01234-:R-:W-:Y:S01]  /*12160*/  ENDCOLLECTIVE ;  /* 0x000000000000791b */ /* 0x01ffe20003800000 */
.L_x_10305:
[----:B------:R-:W-:Y:S05]  /*12170*/  BSYNC B0 ;  /* 0x0000000000007941 */ /* 0x000fea0003800000 */
.L_x_10304:
[----:B------:R-:W-:Y:S05]  /*12180*/  BRA `(.L_x_10306) ;  /* 0xffffffe400447947 */ /* 0x000fea000383ffff */
.L_x_10243:
[----:B------:R-:W-:Y:S01]  /*12190*/  BSSY B1, `(.L_x_10307) ;  /* 0x0000006000017945 */ /* 0x000fe20003800000 */
[----:B------:R-:W-:-:S07]  /*121a0*/  IMAD.MOV.U32 R15, RZ, RZ, -0x1 ;  /* 0xffffffffff0f7424 */ /* 0x000fce00078e00ff */
[----:B012-4-:R-:W-:Y:S05]  /*121b0*/  WARPSYNC.COLLECTIVE R15, `(.L_x_10308) ;  /* 0x000000000f0c7348 */ /* 0x017fea0003c00000 */
[----:B------:R-:W-:Y:S02]  /*121c0*/  ELECT P6, UR62, PT ;  /* 0x00000000003e782f */ /* 0x000fe400038c0000 */
[----:B------:R-:W-:Y:S01]  /*121d0*/  MOV R14, UR62 ;  /* 0x0000003e000e7c02 */ /* 0x000fe20008000f00 */
[----:B012-4-:R-:W-:Y:S10]  /*121e0*/  ENDCOLLECTIVE ;  /* 0x000000000000791b */ /* 0x017ff40003800000 */
.L_x_10308:
[----:B------:R-:W-:Y:S05]  /*121f0*/  BSYNC B1 ;  /* 0x0000000000017941 */ /* 0x000fea0003800000 */
.L_x_10307:
[----:B------:R-:W-:Y:S05]  /*12200*/  BRA `(.L_x_10309) ;  /* 0xffffffe4003c7947 */ /* 0x000fea000383ffff */
.L_x_10245:
[----:B0-----:R0:W1:Y:S02]  /*12210*/  SYNCS.PHASECHK.TRANS64.TRYWAIT P0, [R5+URZ], R4 ;  /* 0x00000004050075a7 */ /* 0x001064000800017f */
[----:B-1----:R-:W-:Y:S05]  /*12220*/  @!P0 NANOSLEEP.SYNCS 0x989680 ;  /* 0x009896800000895d */ /* 0x002fea0003900000 */
[----:B------:R-:W1:Y:S02]  /*12230*/  @!P0 SYNCS.PHASECHK.TRANS64 P0, [R5+URZ], R4 ;  /* 0x00000004050085a7 */ /* 0x000e64000800007f */
[----:B-1----:R-:W-:Y:S05]  /*12240*/  @!P0 BRA `(.L_x_10245) ;  /* 0xfffffffc00f08947 */ /* 0x002fea000383ffff */
[----:B------:R-:W-:Y:S05]  /*12250*/  BRA `(.L_x_10310) ;  /* 0xffffffe400707947 */ /* 0x000fea000383ffff */
.L_x_10246:
[----:B-1----:R1:W3:Y:S02]  /*12260*/  SYNCS.PHASECHK.TRANS64.TRYWAIT P0, [R3+URZ], R2 ;  /* 0x00000002030075a7 */ /* 0x0022e4000800017f */
[----:B---3--:R-:W-:Y:S05]  /*12270*/  @!P0 NANOSLEEP.SYNCS 0x989680 ;  /* 0x009896800000895d */ /* 0x008fea0003900000 */
[----:B------:R-:W3:Y:S02]  /*12280*/  @!P0 SYNCS.PHASECHK.TRANS64 P0, [R3+URZ], R2 ;  /* 0x00000002030085a7 */ /* 0x000ee4000800007f */
[----:B---3--:R-:W-:Y:S05]  /*12290*/  @!P0 BRA `(.L_x_10246) ;  /* 0xfffffffc00f08947 */ /* 0x008fea000383ffff */
[----:B------:R-:W-:Y:S05]  /*122a0*/  BRA `(.L_x_10311) ;  /* 0xffffffe400647947 */ /* 0x000fea000383ffff */
.L_x_10248:
[----:B---3--:R3:W0:Y:S02]  /*122b0*/  SYNCS.PHASECHK.TRANS64.TRYWAIT P0, [R23+URZ], R4 ;  /* 0x00000004170075a7 */ /* 0x008624000800017f */
[----:B0-----:R-:W-:Y:S05]  /*122c0*/  @!P0 NANOSLEEP.SYNCS 0x989680 ;  /* 0x009896800000895d */ /* 0x001fea0003900000 */
[----:B------:R-:W0:Y:S02]  /*122d0*/  @!P0 SYNCS.PHASECHK.TRANS64 P0, [R23+URZ], R4 ;  /* 0x00000004170085a7 */ /* 0x000e24000800007f */
[----:B0-----:R-:W-:Y:S05]  /*122e0*/  @!P0 BRA `(.L_x_10248) ;  /* 0xfffffffc00f08947 */ /* 0x001fea000383ffff */
[----:B------:R-:W-:Y:S05]  /*122f0*/  BRA `(.L_x_10312) ;  /* 0xffffffe400687947 */ /* 0x000fea000383ffff */
.L_x_10313:
        /* <DEDUP_REMOVED lines=16> */
.L_x_15324:


//--------------------- .text._ZN7cutlass13device_kernelIN5flash11enable_sm90INS1_16FlashAttnFwdSm90INS1_25CollectiveMainloopFwdSm90ILi2EN4cute5tupleIJNS5_1CILi1EEES8_S8_EEENS6_IJNS7_ILi192EEENS7_ILi144EEENS7_ILi96EEEEEELi96ENS_6half_tEfNS_4arch4Sm90ELb0ELb0ELb0ELb1ELb0ELb1ELb0ELb0ELb1ELb1ELb0ELb0EEENS1_21CollectiveEpilogueFwdINS6_IJSA_SC_SB_EEES9_SE_SG_Li384ELb1ELb1ELb0ELb0EEENS1_36VarlenDynamicPersistentTileSchedulerILi192ELi144ELi384ELi128ELb0ELb1ELb1ELb0ELb1ELb1EEEEEEEEEvNT_6ParamsE --------------------------
	.section	.text._ZN7cutlass13device_kernelIN5flash11enable_sm90INS1_16FlashAttnFwdSm90INS1_25CollectiveMainloopFwdSm90ILi2EN4cute5tupleIJNS5_1CILi1EEES8_S8_EEENS6_IJNS7_ILi192EEENS7_ILi144EEENS7_ILi96EEEEEELi96ENS_6half_tEfNS_4arch4Sm90ELb0ELb0ELb0ELb1ELb0ELb1ELb0ELb0ELb1ELb1ELb0ELb0EEENS1_21CollectiveEpilogueFwdINS6_IJSA_SC_SB_EEES9_SE_SG_Li384ELb1ELb1ELb0ELb0EEENS1_36VarlenDynamicPersistentTileSchedulerILi192ELi144ELi384ELi128ELb0ELb1ELb1ELb0ELb1ELb1EEEEEEEEEvNT_6ParamsE,"ax",@progbits
	.align	128
.text._ZN7cutlass13device_kernelIN5flash11enable_sm90INS1_16FlashAttnFwdSm90INS1_25CollectiveMainloopFwdSm90ILi2EN4cute5tupleIJNS5_1CILi1EEES8_S8_EEENS6_IJNS7_ILi192EEENS7_ILi144EEENS7_ILi96EEEEEELi96ENS_6half_tEfNS_4arch4Sm90ELb0ELb0ELb0ELb1ELb0ELb1ELb0ELb0ELb1ELb1ELb0ELb0EEENS1_21CollectiveEpilogueFwdINS6_IJSA_SC_SB_EEES9_SE_SG_Li384ELb1ELb1ELb0ELb0EEENS1_36VarlenDynamicPersistentTileSchedulerILi192ELi144ELi384ELi128ELb0ELb1ELb1ELb0ELb1ELb1EEEEEEEEEvNT_6ParamsE:
        .type           _ZN7cutlass13device_kernelIN5flash11enable_sm90INS1_16FlashAttnFwdSm90INS1_25CollectiveMainloopFwdSm90ILi2EN4cute5tupleIJNS5_1CILi1EEES8_S8_EEENS6_IJNS7_ILi192EEENS7_ILi144EEENS7_ILi96EEEEEELi96ENS_6half_tEfNS_4arch4Sm90ELb0ELb0ELb0ELb1ELb0ELb1ELb0ELb0ELb1ELb1ELb0ELb0EEENS1_21CollectiveEpilogueFwdINS6_IJSA_SC_SB_EEES9_SE_SG_Li384ELb1ELb1ELb0ELb0EEENS1_36VarlenDynamicPersistentTileSchedulerILi192ELi144ELi384ELi128ELb0ELb1ELb1ELb0ELb1ELb1EEEEEEEEEvNT_6ParamsE,@function
        .size           _ZN7cutlass13device_kernelIN5flash11enable_sm90INS1_16FlashAttnFwdSm90INS1_25CollectiveMainloopFwdSm90ILi2EN4cute5tupleIJNS5_1CILi1EEES8_S8_EEENS6_IJNS7_ILi192EEENS7_ILi144EEENS7_ILi96EEEEEELi96ENS_6half_tEfNS_4arch4Sm90ELb0ELb0ELb0ELb1ELb0ELb1ELb0ELb0ELb1ELb1ELb0ELb0EEENS1_21CollectiveEpilogueFwdINS6_IJSA_SC_SB_EEES9_SE_SG_Li384ELb1ELb1ELb0ELb0EEENS1_36VarlenDynamicPersistentTileSchedulerILi192ELi144ELi384ELi128ELb0ELb1ELb1ELb0ELb1ELb1EEEEEEEEEvNT_6ParamsE,(.L_x_15325 - _ZN7cutlass13device_kernelIN5flash11enable_sm90INS1_16FlashAttnFwdSm90INS1_25CollectiveMainloopFwdSm90ILi2EN4cute5tupleIJNS5_1CILi1EEES8_S8_EEENS6_IJNS7_ILi192EEENS7_ILi144EEENS7_ILi96EEEEEELi96ENS_6half_tEfNS_4arch4Sm90ELb0ELb0ELb0ELb1ELb0ELb1ELb0ELb0ELb1ELb1ELb0ELb0EEENS1_21CollectiveEpilogueFwdINS6_IJSA_SC_SB_EEES9_SE_SG_Li384ELb1ELb1ELb0ELb0EEENS1_36VarlenDynamicPersistentTileSchedulerILi192ELi144ELi384ELi128ELb0ELb1ELb1ELb0ELb1ELb1EEEEEEEEEvNT_6ParamsE)
        .other          _ZN7cutlass13device_kernelIN5flash11enable_sm90INS1_16FlashAttnFwdSm90INS1_25CollectiveMainloopFwdSm90ILi2EN4cute5tupleIJNS5_1CILi1EEES8_S8_EEENS6_IJNS7_ILi192EEENS7_ILi144EEENS7_ILi96EEEEEELi96ENS_6half_tEfNS_4arch4Sm90ELb0ELb0ELb0ELb1ELb0ELb1ELb0ELb0ELb1ELb1ELb0ELb0EEENS1_21CollectiveEpilogueFwdINS6_IJSA_SC_SB_EEES9_SE_SG_Li384ELb1ELb1ELb0ELb0EEENS1_36VarlenDynamicPersistentTileSchedulerILi192ELi144ELi384ELi128ELb0ELb1ELb1ELb0ELb1ELb1EEEEEEEEEvNT_6ParamsE,@"STO_CUDA_ENTRY STV_DEFAULT"
_ZN7cutlass13device_kernelIN5flash11enable_sm90INS1_16FlashAttnFwdSm90INS1_25CollectiveMainloopFwdSm90ILi2EN4cute5tupleIJNS5_1CILi1EEES8_S8_EEENS6_IJNS7_ILi192EEENS7_ILi144EEENS7_ILi96EEEEEELi96ENS_6half_tEfNS_4arch4Sm90ELb0ELb0ELb0ELb1ELb0ELb1ELb0ELb0ELb1ELb1ELb0ELb0EEENS1_21CollectiveEpilogueFwdINS6_IJSA_SC_SB_EEES9_SE_SG_Li384ELb1ELb1ELb0ELb0EEENS1_36VarlenDynamicPersistentTileSchedulerILi192ELi144ELi384ELi128ELb0ELb1ELb1ELb0ELb1ELb1EEEEEEEEEvNT_6ParamsE:
        /* <DEDUP_REMOVED lines=23> */
.L_x_10315:
[----:B------:R-:W-:Y:S05]  /*0170*/  BSYNC B0 ;  /* 0x0000000000007941 */ /* 0x000fea0003800000 */
.L_x_10314:
        /* <DEDUP_REMOVED lines=40> */
.L_x_10316:
        /* <DEDUP_REMOVED lines=22> */
.L_x_10317:
        /* <DEDUP_REMOVED lines=18> */
.L_x_10318:
        /* <DEDUP_REMOVED lines=22> */
.L_x_10319:
        /* <DEDUP_REMOVED lines=22> */
.L_x_10320:
        /* <DEDUP_REMOVED lines=9> */
.L_x_10323:
[----:B------:R-:W-:-:S08]  /*09d0*/  NOP ;  /* 0x0000000000007918 */ /* 0x000fd00000000000 */
[----:B------:R-:W0:Y:S02]  /*09e0*/  USETMAXREG.TRY_ALLOC.CTAPOOL UP0, 0xa0 ;  /* 0x000000a0000079c8 */ /* 0x000e240008000600 */
[----:B0-----:R-:W-:-:S13]  /*09f0*/  PLOP3.LUT P0, PT, PT, PT, UP0, 0x80, 0x0 ;  /* 0x000000000000781c */ /* 0x001fda0003f0f008 */
[----:B------:R-:W-:Y:S05]  /*0a00*/  @!P0 BRA `(.L_x_10323) ;  /* 0xfffffffc00f08947 */ /* 0x000fea000383ffff */
[----:B------:R-:W3:Y:S01]  /*0a10*/  LDL.LU R0, [R1] ;  /* 0x0000000001007983 */ /* 0x000ee20000300800 */
[----:B--2---:R-:W0:Y:S01]  /*0a20*/  S2R R2, SR_TID.X ;  /* 0x0000000000027919 */ /* 0x004e220000002100 */
[----:B------:R-:W1:Y:S01]  /*0a30*/  S2UR UR5, SR_CgaCtaId ;  /* 0x00000000000579c3 */ /* 0x000e620000008800 */
[----:B------:R-:W-:Y:S01]  /*0a40*/  UMOV UR4, 0x400 ;  /* 0x0000040000047882 */ /* 0x000fe20000000000 */
[----:B0-----:R-:W-:-:S06]  /*0a50*/  SHF.R.U32.HI R2, RZ, 0x7, R2 ;  /* 0x00000007ff027819 */ /* 0x001fcc0000011602 */
[----:B------:R-:W-:Y:S06]  /*0a60*/  BAR.ARV 0x8, 0x200 ;  /* 0x0208000000007b1d */ /* 0x000fec0000002000 */
[----:B------:R-:W-:-:S13]  /*0a70*/  ISETP.NE.AND P0, PT, R2, 0x1, PT ;  /* 0x000000010200780c */ /* 0x000fda0003f05270 */
[----:B------:R-:W-:Y:S08]  /*0a80*/  @!P0 BAR.ARV 0x9, 0x100 ;  /* 0x0244000000008b1d */ /* 0x000ff00000002000 */
[----:B------:R-:W-:Y:S01]  /*0a90*/  BAR.SYNC.DEFER_BLOCKING 0x5, 0x200 ;  /* 0x0148000000007b1d */ /* 0x000fe20000010000 */
[----:B-1----:R-:W-:-:S06]  /*0aa0*/  ULEA UR4, UR5, UR4, 0x18 ;  /* 0x0000000405047291 */ /* 0x002fcc000f8ec03f */
[----:B------:R-:W-:Y:S01]  /*0ab0*/  IMAD.U32 R16, RZ, RZ, UR4 ;  /* 0x00000004ff107e24 */ /* 0x000fe2000f8e00ff */
[----:B------:R-:W-:-:S04]  /*0ac0*/  ULDC UR4, c[0x0][0xc3c] ;  /* 0x00030f0000047ab9 */ /* 0x000fc80000000800 */
[----:B------:R-:W0:Y:S01]  /*0ad0*/  LDS.128 R104, [R16+0x31cd0] ;  /* 0x031cd00010687984 */ /* 0x000e220000000c00 */
[----:B------:R-:W-:Y:S06]  /*0ae0*/  BAR.ARV 0x4, 0x200 ;  /* 0x0108000000007b1d */ /* 0x000fec0000002000 */
[----:B---3--:R-:W-:-:S04]  /*0af0*/  LOP3.LUT R0, R0, 0xffffffef, RZ, 0xc0, !PT ;  /* 0xffffffef00007812 */ /* 0x008fc800078ec0ff */
[----:B------:R-:W-:-:S05]  /*0b00*/  @P0 LOP3.LUT R0, R0, 0x10, RZ, 0xfc, !PT ;  /* 0x0000001000000812 */ /* 0x000fca00078efcff */
[----:B------:R1:W-:Y:S01]  /*0b10*/  STL [R1], R0 ;  /* 0x0000000001007387 */ /* 0x0003e20000100800 */
[----:B0-----:R-:W-:-:S13]  /*0b20*/  ISETP.GE.AND P0, PT, R107, UR4, PT ;  /* 0x000000046b007c0c */ /* 0x001fda000bf06270 */
[----:B-1----:R-:W-:Y:S05]  /*0b30*/  @P0 BRA `(.L_x_10324) ;  /* 0x000001cc00680947 */ /* 0x002fea0003800000 */
[----:B------:R-:W0:Y:S01]  /*0b40*/  S2R R0, SR_TID.X ;  /* 0x0000000000007919 */ /* 0x000e220000002100 */
[----:B------:R-:W-:Y:S02]  /*0b50*/  IMAD.MOV.U32 R20, RZ, RZ, -0x2 ;  /* 0xfffffffeff147424 */ /* 0x000fe400078e00ff */
[----:B0-----:R-:W-:-:S05]  /*0b60*/  VIADD R27, R0, 0xffffff80 ;  /* 0xffffff80001b7836 */ /* 0x001fca0000000000 */
[CC--:B------:R-:W-:Y:S02]  /*0b70*/  LEA.HI R4, R27.reuse, R27.reuse, RZ, 0x1 ;  /* 0x0000001b1b047211 */ /* 0x0c0fe400078f08ff */
[----:B------:R-:W-:Y:S02]  /*0b80*/  SHF.R.S32.HI R0, RZ, 0x1f, R27 ;  /* 0x0000001fff007819 */ /* 0x000fe4000001141b */
[----:B------:R-:W-:Y:S02]  /*0b90*/  LOP3.LUT R2, R4, 0xfffffffe, RZ, 0xc0, !PT ;  /* 0xfffffffe04027812 */ /* 0x000fe400078ec0ff */
[----:B------:R-:W-:Y:S02]  /*0ba0*/  LEA.HI R3, R0, R27, RZ, 0x4 ;  /* 0x0000001b00037211 */ /* 0x000fe400078f20ff */
[----:B------:R-:W-:Y:S01]  /*0bb0*/  SHF.R.S32.HI R19, RZ, 0x1, R4 ;  /* 0x00000001ff137819 */ /* 0x000fe20000011404 */
[----:B------:R-:W-:Y:S01]  /*0bc0*/  IMAD.IADD R26, R27, 0x1, -R2 ;  /* 0x000000011b1a7824 */ /* 0x000fe200078e0a02 */
[----:B------:R-:W-:-:S02]  /*0bd0*/  SHF.R.S32.HI R2, RZ, 0x4, R3 ;  /* 0x00000004ff027819 */ /* 0x000fc40000011403 */
[----:B------:R-:W-:Y:S01]  /*0be0*/  LEA.HI R5, R4, R19, RZ, 0x1 ;  /* 0x0000001304057211 */ /* 0x000fe200078f08ff */
[----:B------:R-:W-:Y:S01]  /*0bf0*/  IMAD.SHL.U32 R24, R26, 0x4, RZ ;  /* 0x000000041a187824 */ /* 0x000fe200078e00ff */
[----:B------:R-:W-:Y:S02]  /*0c00*/  LEA.HI R4, R3, R2, RZ, 0x1 ;  /* 0x0000000203047211 */ /* 0x000fe400078f08ff */
[----:B------:R-:W-:Y:S01]  /*0c10*/  LOP3.LUT R6, R5, 0x7fffffe, RZ, 0xc0, !PT ;  /* 0x07fffffe05067812 */ /* 0x000fe200078ec0ff */
[----:B------:R-:W-:Y:S01]  /*0c20*/  VIADD R23, R24, 0x10 ;  /* 0x0000001018177836 */ /* 0x000fe20000000000 */
[----:B------:R-:W-:Y:S01]  /*0c30*/  LOP3.LUT R5, R4, 0x1ffffffe, RZ, 0xc0, !PT ;  /* 0x1ffffffe04057812 */ /* 0x000fe200078ec0ff */
[C---:B------:R-:W-:Y:S01]  /*0c40*/  VIADD R21, R24.reuse, 0x20 ;  /* 0x0000002018157836 */ /* 0x040fe20000000000 */
[----:B------:R-:W-:Y:S01]  /*0c50*/  LOP3.LUT R3, R3, 0xfffffff0, RZ, 0xc0, !PT ;  /* 0xfffffff003037812 */ /* 0x000fe200078ec0ff */
[----:B------:R-:W-:Y:S01]  /*0c60*/  IMAD.IADD R4, R24, 0x1, R23 ;  /* 0x0000000118047824 */ /* 0x000fe200078e0217 */
[----:B------:R-:W-:Y:S01]  /*0c70*/  STL [R1+0x48], R24 ;  /* 0x0000481801007387 */ /* 0x000fe20000100800 */
[----:B------:R-:W-:-:S02]  /*0c80*/  IMAD.IADD R7, R19, 0x1, -R6 ;  /* 0x0000000113077824 */ /* 0x000fc400078e0a06 */
[C---:B------:R-:W-:Y:S01]  /*0c90*/  IMAD.IADD R5, R2.reuse, 0x1, -R5 ;  /* 0x0000000102057824 */ /* 0x040fe200078e0a05 */
[----:B------:R-:W-:Y:S01]  /*0ca0*/  SHF.R.S32.HI R9, RZ, 0x1f, R4 ;  /* 0x0000001fff097819 */ /* 0x000fe20000011404 */
[----:B------:R-:W-:Y:S01]  /*0cb0*/  IMAD R17, R2, 0x8, R7 ;  /* 0x0000000802117824 */ /* 0x000fe200078e0207 */
[----:B------:R-:W-:Y:S01]  /*0cc0*/  LEA.HI R2, R0, R27, RZ, 0x7 ;  /* 0x0000001b00027211 */ /* 0x000fe200078f38ff */
[----:B------:R-:W-:Y:S01]  /*0cd0*/  IMAD.IADD R6, R24, 0x1, R21 ;  /* 0x0000000118067824 */ /* 0x000fe200078e0215 */
[-C--:B------:R-:W-:Y:S01]  /*0ce0*/  LEA.HI R12, R9, R4.reuse, RZ, 0x3 ;  /* 0x00000004090c7211 */ /* 0x080fe200078f18ff */
[----:B------:R-:W-:Y:S01]  /*0cf0*/  IMAD.IADD R3, R27, 0x1, -R3 ;  /* 0x000000011b037824 */ /* 0x000fe200078e0a03 */
[----:B------:R-:W-:Y:S01]  /*0d00*/  LEA.HI R14, R9, R4, RZ, 0x5 ;  /* 0x00000004090e7211 */ /* 0x000fe200078f28ff */
[----:B------:R-:W-:Y:S01]  /*0d10*/  STL [R1+0x64], R23 ;  /* 0x0000641701007387 */ /* 0x000fe20000100800 */
[----:B------:R-:W-:Y:S01]  /*0d20*/  LOP3.LUT R4, R2, 0xffffff80, RZ, 0xc0, !PT ;  /* 0xffffff8002047812 */ /* 0x000fe200078ec0ff */
[----:B------:R-:W-:Y:S01]  /*0d30*/  IMAD.SHL.U32 R5, R5, 0x8, RZ ;  /* 0x0000000805057824 */ /* 0x000fe200078e00ff */
[----:B------:R-:W-:Y:S01]  /*0d40*/  SHF.R.S32.HI R7, RZ, 0x1f, R6 ;  /* 0x0000001fff077819 */ /* 0x000fe20000011406 */
[----:B------:R-:W-:Y:S01]  /*0d50*/  STL [R1+0x6c], R21 ;  /* 0x00006c1501007387 */ /* 0x000fe20000100800 */
[----:B------:R-:W-:Y:S01]  /*0d60*/  SHF.R.S32.HI R28, RZ, 0x7, R2 ;  /* 0x00000007ff1c7819 */ /* 0x000fe20000011402 */
[----:B------:R-:W-:Y:S01]  /*0d70*/  IMAD.IADD R22, R27, 0x1, -R4 ;  /* 0x000000011b167824 */ /* 0x000fe200078e0a04 */
[----:B------:R-:W-:-:S02]  /*0d80*/  SHF.R.S32.HI R4, RZ, 0x1f, R3 ;  /* 0x0000001fff047819 */ /* 0x000fc40000011403 */
[CC--:B------:R-:W-:Y:S02]  /*0d90*/  LEA.HI R13, R7.reuse, R6.reuse, RZ, 0x3 ;  /* 0x00000006070d7211 */ /* 0x0c0fe400078f18ff */
[----:B------:R-:W-:Y:S02]  /*0da0*/  LEA.HI R15, R7, R6, RZ, 0x5 ;  /* 0x00000006070f7211 */ /* 0x000fe400078f28ff */
[CC--:B------:R-:W-:Y:S02]  /*0db0*/  LEA.HI R6, R0.reuse, R27.reuse, RZ, 0x5 ;  /* 0x0000001b00067211 */ /* 0x0c0fe400078f28ff */
[----:B------:R-:W-:Y:S02]  /*0dc0*/  SHF.R.S32.HI R8, RZ, 0x1f, R22 ;  /* 0x0000001fff087819 */ /* 0x000fe40000011416 */
[----:B------:R-:W-:Y:S02]  /*0dd0*/  LEA.HI R7, R0, R27, RZ, 0x2 ;  /* 0x0000001b00077211 */ /* 0x000fe400078f10ff */
[----:B------:R-:W-:-:S02]  /*0de0*/  LEA.HI R0, R4, R3, RZ, 0x3 ;  /* 0x0000000304007211 */ /* 0x000fc400078f18ff */
[----:B------:R-:W-:Y:S02]  /*0df0*/  LEA.HI R9, R8, R22, RZ, 0x2 ;  /* 0x0000001608097211 */ /* 0x000fe400078f10ff */
[----:B------:R-:W-:Y:S01]  /*0e00*/  LEA.HI R4, R4, R3, RZ, 0x2 ;  /* 0x0000000304047211 */ /* 0x000fe200078f10ff */
[----:B------:R-:W-:Y:S01]  /*0e10*/  IMAD.SHL.U32 R2, R0, 0x10, RZ ;  /* 0x0000001000027824 */ /* 0x000fe200078e00ff */
[----:B------:R-:W-:Y:S02]  /*0e20*/  LOP3.LUT R10, R9, 0x7ffffffc, RZ, 0xc0, !PT ;  /* 0x7ffffffc090a7812 */ /* 0x000fe400078ec0ff */
[----:B------:R-:W-:Y:S02]  /*0e30*/  SHF.R.S32.HI R6, RZ, 0x5, R6 ;  /* 0x00000005ff067819 */ /* 0x000fe40000011406 */
[----:B------:R-:W-:Y:S01]  /*0e40*/  LOP3.LUT R0, R4, 0x7fffffc, RZ, 0xc0, !PT ;  /* 0x07fffffc04007812 */ /* 0x000fe200078ec0ff */
[----:B------:R-:W-:Y:S01]  /*0e50*/  IMAD.IADD R11, R22, 0x1, -R10 ;  /* 0x00000001160b7824 */ /* 0x000fe200078e0a0a */
[----:B------:R-:W-:Y:S01]  /*0e60*/  LOP3.LUT R2, R2, 0x7fffff80, RZ, 0xc0, !PT ;  /* 0x7fffff8002027812 */ /* 0x000fe200078ec0ff */
[C---:B------:R-:W-:Y:S01]  /*0e70*/  IMAD R18, R6.reuse, 0x10, R3 ;  /* 0x0000001006127824 */ /* 0x040fe200078e0203 */
[--C-:B------:R-:W-:Y:S01]  /*0e80*/  SHF.R.S32.HI R29, RZ, 0x2, R7.reuse ;  /* 0x00000002ff1d7819 */ /* 0x100fe20000011407 */
[----:B------:R-:W-:Y:S01]  /*0e90*/  IMAD.IADD R0, R3, 0x1, -R0 ;  /* 0x0000000103007824 */ /* 0x000fe200078e0a00 */
[----:B------:R-:W-:Y:S01]  /*0ea0*/  SHF.R.S32.HI R10, RZ, 0x1f, R7 ;  /* 0x0000001fff0a7819 */ /* 0x000fe20000011407 */
[----:B------:R-:W-:Y:S01]  /*0eb0*/  IMAD R3, R6, 0x100, R2 ;  /* 0x0000010006037824 */ /* 0x000fe200078e0202 */
[----:B------:R-:W-:Y:S01]  /*0ec0*/  SHF.R.S32.HI R6, RZ, 0x2, R9 ;  /* 0x00000002ff067819 */ /* 0x000fe20000011409 */
[----:B------:R-:W-:Y:S01]  /*0ed0*/  IMAD R2, R11, R20, 0x90 ;  /* 0x000000900b027424 */ /* 0x000fe200078e0214 */
[----:B------:R-:W-:-:S02]  /*0ee0*/  LEA.HI R10, R10, R29, RZ, 0x2 ;  /* 0x0000001d0a0a7211 */ /* 0x000fc400078f10ff */
[----:B------:R-:W-:Y:S02]  /*0ef0*/  SHF.R.S32.HI R9, RZ, 0x1f, R9 ;  /* 0x0000001fff097819 */ /* 0x000fe40000011409 */
[----:B------:R0:W-:Y:S01]  /*0f00*/  STL [R1+0xc8], R2 ;  /* 0x0000c80201007387 */ /* 0x0001e20000100800 */
[----:B------:R-:W-:Y:S02]  /*0f10*/  LOP3.LUT R10, R10, 0xfffffffc, RZ, 0xc0, !PT ;  /* 0xfffffffc0a0a7812 */ /* 0x000fe400078ec0ff */
[----:B------:R-:W-:Y:S01]  /*0f20*/  SHF.R.S32.HI R4, RZ, 0x2, R4 ;  /* 0x00000002ff047819 */ /* 0x000fe20000011404 */
[----:B------:R-:W2:Y:S01]  /*0f30*/  LDL.LU R11, [R1+0x28] ;  /* 0x00002800010b7983 */ /* 0x000ea20000300800 */
[----:B------:R-:W-:Y:S01]  /*0f40*/  LEA.HI R9, R9, R6, RZ, 0x3 ;  /* 0x0000000609097211 */ /* 0x000fe200078f18ff */
[----:B------:R-:W-:Y:S02]  /*0f50*/  IMAD.IADD R20, R29, 0x1, -R10 ;  /* 0x000000011d147824 */ /* 0x000fe400078e0a0a */
[----:B------:R-:W-:-:S02]  /*0f60*/  IMAD.SHL.U32 R4, R4, 0x40, RZ ;  /* 0x0000004004047824 */ /* 0x000fc400078e00ff */
[----:B------:R-:W-:Y:S01]  /*0f70*/  IMAD R3, R0, 0x10, R3 ;  /* 0x0000001000037824 */ /* 0x000fe200078e0203 */
[----:B------:R-:W-:Y:S01]  /*0f80*/  LOP3.LUT R9, R9, 0xfffffff8, RZ, 0xc0, !PT ;  /* 0xfffffff809097812 */ /* 0x000fe200078ec0ff */
[----:B0-----:R-:W-:Y:S01]  /*0f90*/  IMAD.HI R2, R28, 0x55555556, RZ ;  /* 0x555555561c027827 */ /* 0x001fe200078e02ff */
[----:B------:R-:W-:Y:S02]  /*0fa0*/  LEA.HI R8, R8, R22, RZ, 0x5 ;  /* 0x0000001608087211 */ /* 0x000fe400078f28ff */
[----:B------:R-:W-:Y:S01]  /*0fb0*/  LOP3.LUT R4, R4, 0x40, RZ, 0xc0, !PT ;  /* 0x0000004004047812 */ /* 0x000fe200078ec0ff */
[----:B------:R-:W-:Y:S02]  /*0fc0*/  IMAD.SHL.U32 R0, R20, 0x40, RZ ;  /* 0x0000004014007824 */ /* 0x000fe400078e00ff */
[----:B------:R-:W-:Y:S01]  /*0fd0*/  IMAD.U32 R10, R18, 0x20, R5 ;  /* 0x00000020120a7824 */ /* 0x000fe200078e0005 */
[----:B------:R-:W-:Y:S01]  /*0fe0*/  LEA.HI R2, R2, R2, RZ, 0x1 ;  /* 0x0000000202027211 */ /* 0x000fe200078f08ff */
[----:B------:R-:W-:Y:S01]  /*0ff0*/  IMAD.IADD R9, R6, 0x1, -R9 ;  /* 0x0000000106097824 */ /* 0x000fe200078e0a09 */
[----:B------:R-:W-:-:S02]  /*1000*/  LOP3.LUT R22, R0, 0xc0, RZ, 0xc0, !PT ;  /* 0x000000c000167812 */ /* 0x000fc400078ec0ff */
[----:B------:R-:W-:Y:S01]  /*1010*/  SHF.R.S32.HI R8, RZ, 0x5, R8 ;  /* 0x00000005ff087819 */ /* 0x000fe20000011408 */
[----:B------:R-:W-:Y:S01]  /*1020*/  STL [R1+0xcc], R10 ;  /* 0x0000cc0a01007387 */ /* 0x000fe20000100800 */
[----:B------:R-:W-:Y:S01]  /*1030*/  LOP3.LUT R5, R4, 0x8, R5, 0xf8, !PT ;  /* 0x0000000804057812 */ /* 0x000fe200078ef805 */
[----:B------:R-:W-:Y:S01]  /*1040*/  IMAD.SHL.U32 R18, R17, 0x20, RZ ;  /* 0x0000002011127824 */ /* 0x000fe200078e00ff */
[----:B------:R-:W-:Y:S01]  /*1050*/  SHF.R.U32.HI R4, RZ, 0x3, R4 ;  /* 0x00000003ff047819 */ /* 0x000fe20000011604 */
[----:B------:R0:W-:Y:S01]  /*1060*/  STL [R1+0x84], R20 ;  /* 0x0000841401007387 */ /* 0x0001e20000100800 */
[----:B------:R-:W-:Y:S01]  /*1070*/  SHF.R.S32.HI R15, RZ, 0x5, R15 ;  /* 0x00000005ff0f7819 */ /* 0x000fe2000001140f */
[----:B------:R-:W-:Y:S01]  /*1080*/  IMAD R2, R2, -0x3, R28 ;  /* 0xfffffffd02027824 */ /* 0x000fe200078e021c */
[----:B------:R-:W-:Y:S01]  /*1090*/  LOP3.LUT R6, R22, 0x18, R13, 0xf8, !PT ;  /* 0x0000001816067812 */ /* 0x000fe200078ef80d */
[----:B------:R-:W-:Y:S01]  /*10a0*/  IMAD R9, R8, 0x10, R9 ;  /* 0x0000001008097824 */ /* 0x000fe200078e0209 */
[----:B------:R-:W-:-:S02]  /*10b0*/  LOP3.LUT R0, R22, 0x18, R12, 0xf8, !PT ;  /* 0x0000001816007812 */ /* 0x000fc400078ef80c */
[----:B0-----:R-:W-:Y:S01]  /*10c0*/  SHF.R.U32.HI R20, RZ, 0x3, R22 ;  /* 0x00000003ff147819 */ /* 0x001fe20000011616 */
[----:B------:R-:W-:Y:S01]  /*10d0*/  IMAD R15, R15, 0x1800, R18 ;  /* 0x000018000f0f7824 */ /* 0x000fe200078e0212 */
[----:B------:R-:W-:Y:S01]  /*10e0*/  LOP3.LUT R4, R5, R4, RZ, 0x3c, !PT ;  /* 0x0000000405047212 */ /* 0x000fe200078e3cff */
[----:B------:R-:W-:Y:S01]  /*10f0*/  IMAD R10, R2, 0x40, R9 ;  /* 0x00000040020a7824 */ /* 0x000fe200078e0209 */
[-C--:B------:R-:W-:Y:S02]  /*1100*/  LOP3.LUT R6, R6, R20.reuse, RZ, 0x3c, !PT ;  /* 0x0000001406067212 */ /* 0x080fe400078e3cff */
[----:B------:R-:W-:Y:S01]  /*1110*/  LOP3.LUT R5, R0, R20, RZ, 0x3c, !PT ;  /* 0x0000001400057212 */ /* 0x000fe200078e3cff */
[----:B------:R-:W-:Y:S01]  /*1120*/  STL [R1+0x50], R22 ;  /* 0x0000501601007387 */ /* 0x000fe20000100800 */
[----:B------:R-:W-:Y:S01]  /*1130*/  LOP3.LUT R7, R7, 0xfffffffc, RZ, 0xc0, !PT ;  /* 0xfffffffc07077812 */ /* 0x000fe200078ec0ff */
[----:B------:R-:W-:Y:S01]  /*1140*/  IMAD.IADD R6, R15, 0x1, R6 ;  /* 0x000000010f067824 */ /* 0x000fe200078e0206 */
[----:B------:R-:W-:Y:S01]  /*1150*/  SHF.R.S32.HI R14, RZ, 0x5, R14 ;  /* 0x00000005ff0e7819 */ /* 0x000fe2000001140e */
[----:B------:R-:W-:Y:S01]  /*1160*/  STL [R1+0x58], R18 ;  /* 0x0000581201007387 */ /* 0x000fe20000100800 */
[----:B------:R-:W-:-:S03]  /*1170*/  VIADD R15, R24, 0x18 ;  /* 0x00000018180f7836 */ /* 0x000fc60000000000 */
[----:B------:R-:W-:Y:S01]  /*1180*/  STL [R1+0x54], R20 ;  /* 0x0000541401007387 */ /* 0x000fe20000100800 */
[----:B------:R-:W-:Y:S02]  /*1190*/  IMAD.IADD R3, R4, 0x1, R3 ;  /* 0x0000000104037824 */ /* 0x000fe400078e0203 */
[----:B------:R-:W-:Y:S01]  /*11a0*/  VIADD R2, R24, 0x8 ;  /* 0x0000000818027836 */ /* 0x000fe20000000000 */
[----:B------:R-:W-:Y:S01]  /*11b0*/  STL [R1+0xc0], R10 ;  /* 0x0000c00a01007387 */ /* 0x000fe20000100800 */
[----:B------:R-:W-:Y:S02]  /*11c0*/  IMAD.IADD R4, R27, 0x1, -R7 ;  /* 0x000000011b047824 */ /* 0x000fe400078e0a07 */
[----:B------:R-:W-:Y:S01]  /*11d0*/  IMAD R14, R14, 0x1800, R18 ;  /* 0x000018000e0e7824 */ /* 0x000fe200078e0212 */
[----:B------:R-:W-:-:S03]  /*11e0*/  SHF.R.S32.HI R7, RZ, 0x1f, R15 ;  /* 0x0000001fff077819 */ /* 0x000fc6000001140f */
[----:B------:R-:W-:Y:S02]  /*11f0*/  IMAD.IADD R5, R14, 0x1, R5 ;  /* 0x000000010e057824 */ /* 0x000fe400078e0205 */
[----:B------:R-:W-:Y:S01]  /*1200*/  VIADD R14, R24, 0x28 ;  /* 0x00000028180e7836 */ /* 0x000fe20000000000 */
[----:B------:R-:W-:Y:S01]  /*1210*/  SHF.L.U64.HI R7, R15, 0x1, R7 ;  /* 0x000000010f077819 */ /* 0x000fe20000010207 */
[----:B------:R-:W-:Y:S01]  /*1220*/  IMAD.SHL.U32 R144, R26, 0x8, RZ ;  /* 0x000000081a907824 */ /* 0x000fe200078e00ff */
[----:B------:R-:W-:Y:S02]  /*1230*/  SHF.R.S32.HI R8, RZ, 0x1f, R21 ;  /* 0x0000001fff087819 */ /* 0x000fe40000011415 */
[----:B------:R-:W-:Y:S02]  /*1240*/  SHF.R.S32.HI R9, RZ, 0x1f, R14 ;  /* 0x0000001fff097819 */ /* 0x000fe4000001140e */
[----:B------:R-:W-:Y:S01]  /*1250*/  SHF.L.U64.HI R8, R21, 0x1, R8 ;  /* 0x0000000115087819 */ /* 0x000fe20000010208 */
[----:B------:R-:W-:Y:S01]  /*1260*/  IMAD.MOV.U32 R17, RZ, RZ, RZ ;  /* 0x000000ffff117224 */ /* 0x000fe200078e00ff */
[----:B------:R-:W-:-:S02]  /*1270*/  CS2R R154, SRZ ;  /* 0x00000000009a7805 */ /* 0x000fc4000001ff00 */
[----:B--2---:R-:W-:Y:S01]  /*1280*/  LOP3.LUT R0, R11, 0x1, RZ, 0xfc, !PT ;  /* 0x000000010b007812 */ /* 0x004fe200078efcff */
[----:B------:R-:W-:-:S04]  /*1290*/  VIADD R11, R16, 0xda00 ;  /* 0x0000da00100b7836 */ /* 0x000fc80000000000 */
[----:B------:R0:W-:Y:S04]  /*12a0*/  STL [R1+0x44], R0 ;  /* 0x0000440001007387 */ /* 0x0001e80000100800 */
[----:B------:R-:W-:Y:S04]  /*12b0*/  STL [R1+0x94], RZ ;  /* 0x000094ff01007387 */ /* 0x000fe80000100800 */
[----:B------:R-:W-:Y:S01]  /*12c0*/  STL [R1+0xbc], R11 ;  /* 0x0000bc0b01007387 */ /* 0x000fe20000100800 */
[----:B0-----:R-:W-:-:S03]  /*12d0*/  SHF.R.S32.HI R0, RZ, 0x1f, R19 ;  /* 0x0000001fff007819 */ /* 0x001fc60000011413 */
[----:B------:R-:W-:Y:S01]  /*12e0*/  STL [R1+0x5c], RZ ;  /* 0x00005cff01007387 */ /* 0x000fe20000100800 */
[----:B------:R-:W-:-:S03]  /*12f0*/  LEA.HI R0, R4, R4, RZ, 0x1 ;  /* 0x0000000404007211 */ /* 0x000fc600078f08ff */
[----:B------:R-:W-:Y:S04]  /*1300*/  STL [R1+0x68], R15 ;  /* 0x0000680f01007387 */ /* 0x000fe80000100800 */
[----:B------:R0:W-:Y:S01]  /*1310*/  STL [R1+0x60], R2 ;  /* 0x0000600201007387 */ /* 0x0001e20000100800 */
[----:B------:R-:W-:Y:S02]  /*1320*/  LOP3.LUT R0, R0, 0x1ffffffe, RZ, 0xc0, !PT ;  /* 0x1ffffffe00007812 */ /* 0x000fe400078ec0ff */
[----:B0-----:R-:W-:-:S04]  /*1330*/  SHF.R.S32.HI R2, RZ, 0x1f, R23 ;  /* 0x0000001fff027819 */ /* 0x001fc80000011417 */
[----:B------:R-:W-:Y:S01]  /*1340*/  SHF.L.U64.HI R23, R23, 0x1, R2 ;  /* 0x0000000117177819 */ /* 0x000fe20000010202 */
[----:B------:R-:W-:Y:S01]  /*1350*/  STL [R1+0x70], R14 ;  /* 0x0000700e01007387 */ /* 0x000fe20000100800 */
[----:B------:R-:W-:Y:S01]  /*1360*/  IMAD.IADD R0, R4, 0x1, -R0 ;  /* 0x0000000104007824 */ /* 0x000fe200078e0a00 */
[C-C-:B------:R-:W-:Y:S02]  /*1370*/  LOP3.LUT R4, R22.reuse, 0x18, R144.reuse, 0xf8, !PT ;  /* 0x0000001816047812 */ /* 0x140fe400078ef890 */
[----:B------:R-:W-:Y:S01]  /*1380*/  STL [R1+0xa0], R23 ;  /* 0x0000a01701007387 */ /* 0x000fe20000100800 */
[----:B------:R-:W-:-:S03]  /*1390*/  LOP3.LUT R2, R22, 0x8, R144, 0xf8, !PT ;  /* 0x0000000816027812 */ /* 0x000fc600078ef890 */
[----:B------:R0:W-:Y:S01]  /*13a0*/  STL [R1+0xa4], R7 ;  /* 0x0000a40701007387 */ /* 0x0001e20000100800 */
[-C--:B------:R-:W-:Y:S02]  /*13b0*/  LOP3.LUT R4, R4, R20.reuse, RZ, 0x3c, !PT ;  /* 0x0000001404047212 */ /* 0x080fe400078e3cff */
[----:B------:R-:W-:Y:S01]  /*13c0*/  LOP3.LUT R2, R2, R20, RZ, 0x3c, !PT ;  /* 0x0000001402027212 */ /* 0x000fe200078e3cff */
[----:B------:R1:W-:Y:S01]  /*13d0*/  STL [R1+0xa8], R8 ;  /* 0x0000a80801007387 */ /* 0x0003e20000100800 */
[----:B0-----:R-:W-:Y:S01]  /*13e0*/  SHF.L.U64.HI R7, R14, 0x1, R9 ;  /* 0x000000010e077819 */ /* 0x001fe20000010209 */
[----:B------:R-:W-:-:S04]  /*13f0*/  IMAD.IADD R4, R18, 0x1, R4 ;  /* 0x0000000112047824 */ /* 0x000fc800078e0204 */
[----:B------:R0:W-:Y:S01]  /*1400*/  STL [R1+0xac], R7 ;  /* 0x0000ac0701007387 */ /* 0x0001e20000100800 */
[----:B-1----:R-:W-:Y:S01]  /*1410*/  SHF.R.S32.HI R8, RZ, 0x3, R13 ;  /* 0x00000003ff087819 */ /* 0x002fe2000001140d */
[----:B------:R-:W-:Y:S01]  /*1420*/  IMAD.IADD R2, R18, 0x1, R2 ;  /* 0x0000000112027824 */ /* 0x000fe200078e0202 */
[----:B0-----:R-:W-:Y:S01]  /*1430*/  SHF.R.S32.HI R7, RZ, 0x3, R12 ;  /* 0x00000003ff077819 */ /* 0x001fe2000001140c */
[----:B------:R-:W-:-:S04]  /*1440*/  IMAD R0, R0, 0x8, R10 ;  /* 0x0000000800007824 */ /* 0x000fc800078e020a */
[----:B------:R0:W-:Y:S04]  /*1450*/  STL [R1+0x98], R7 ;  /* 0x0000980701007387 */ /* 0x0001e80000100800 */
[----:B------:R-:W-:Y:S04]  /*1460*/  STL [R1+0x9c], R8 ;  /* 0x00009c0801007387 */ /* 0x000fe80000100800 */
[----:B------:R1:W-:Y:S01]  /*1470*/  STL [R1+0x80], R2 ;  /* 0x0000800201007387 */ /* 0x0003e20000100800 */
[--C-:B0-----:R-:W-:Y:S02]  /*1480*/  IMAD R7, R4, 0x2, R11.reuse ;  /* 0x0000000204077824 */ /* 0x101fe400078e020b */
[----:B------:R-:W-:-:S03]  /*1490*/  IMAD R4, R5, 0x2, R11 ;  /* 0x0000000205047824 */ /* 0x000fc600078e020b */
[----:B------:R0:W-:Y:S01]  /*14a0*/  STL [R1+0xb8], R7 ;  /* 0x0000b80701007387 */ /* 0x0001e20000100800 */
[----:B-1----:R-:W-:-:S03]  /*14b0*/  IMAD R2, R6, 0x2, R11 ;  /* 0x0000000206027824 */ /* 0x002fc600078e020b */
[----:B------:R0:W-:Y:S04]  /*14c0*/  STL [R1+0xb4], R4 ;  /* 0x0000b40401007387 */ /* 0x0001e80000100800 */
[----:B------:R0:W-:Y:S04]  /*14d0*/  STL [R1+0xb0], R2 ;  /* 0x0000b00201007387 */ /* 0x0001e80000100800 */
[----:B------:R0:W-:Y:S01]  /*14e0*/  STL [R1+0xc4], R0 ;  /* 0x0000c40001007387 */ /* 0x0001e20000100800 */
[----:B------:R-:W-:-:S07]  /*14f0*/  IMAD R18, R3, 0x2, R16 ;  /* 0x0000000203127824 */ /* 0x000fce00078e0210 */
.L_x_10460:
[----:B0---4-:R-:W0:Y:S02]  /*1500*/  LDC.64 R2, c[0x0][0xc88] ;  /* 0x00032200ff027b82 */ /* 0x011e240000000a00 */
[----:B0-----:R-:W-:-:S05]  /*1510*/  IMAD.WIDE R2, R107, 0x4, R2 ;  /* 0x000000046b027825 */ /* 0x001fca00078e0202 */
[----:B--23--:R0:W2:Y:S01]  /*1520*/  LDG.E R10, desc[UR60][R2.64] ;  /* 0x0000003c020a7981 */ /* 0x00c0a2000c1e1900 */
[----:B------:R-:W-:Y:S05]  /*1530*/  YIELD ;  /* 0x0000000000007946 */ /* 0x000fea0003800000 */
[----:B------:R-:W-:Y:S01]  /*1540*/  ULDC.64 UR4, c[0x0][0xa28] ;  /* 0x00028a0000047ab9 */ /* 0x000fe20000000a00 */
[----:B------:R-:W-:Y:S01]  /*1550*/  ULDC.64 UR8, c[0x0][0xa18] ;  /* 0x0002860000087ab9 */ /* 0x000fe20000000a00 */
[----:B------:R-:W-:Y:S01]  /*1560*/  ISETP.NE.U32.AND P1, PT, RZ, UR4, PT ;  /* 0x00000004ff007c0c */ /* 0x000fe2000bf25070 */
[----:B------:R-:W-:Y:S01]  /*1570*/  ULDC.64 UR6, c[0x0][0xa08] ;  /* 0x0002820000067ab9 */ /* 0x000fe20000000a00 */
[----:B0-----:R-:W-:Y:S01]  /*1580*/  IMAD.MOV.U32 R3, RZ, RZ, RZ ;  /* 0x000000ffff037224 */ /* 0x001fe200078e00ff */
[----:B------:R-:W-:Y:S01]  /*1590*/  ISETP.NE.U32.AND P0, PT, RZ, UR6, PT ;  /* 0x00000006ff007c0c */ /* 0x000fe2000bf05070 */
[----:B------:R-:W-:Y:S01]  /*15a0*/  IMAD.MOV.U32 R27, RZ, RZ, RZ ;  /* 0x000000ffff1b7224 */ /* 0x000fe200078e00ff */
[----:B------:R-:W-:-:S02]  /*15b0*/  ISETP.NE.AND.EX P1, PT, RZ, UR5, PT, P1 ;  /* 0x00000005ff007c0c */ /* 0x000fc4000bf25310 */
[----:B------:R-:W-:Y:S02]  /*15c0*/  ISETP.NE.AND.EX P0, PT, RZ, UR7, PT, P0 ;  /* 0x00000007ff007c0c */ /* 0x000fe4000bf05300 */
[----:B--2---:R-:W-:Y:S01]  /*15d0*/  SHF.R.S32.HI R0, RZ, 0x1f, R10 ;  /* 0x0000001fff007819 */ /* 0x004fe2000001140a */
[----:B------:R-:W-:-:S08]  /*15e0*/  IMAD.SHL.U32 R26, R10, 0x4, RZ ;  /* 0x000000040a1a7824 */ /* 0x000fd000078e00ff */
[C---:B------:R-:W-:Y:S01]  /*15f0*/  @P1 LEA R4, P2, R10.reuse, UR4, 0x2 ;  /* 0x000000040a041c11 */ /* 0x040fe2000f8410ff */
[----:B------:R0:W-:Y:S01]  /*1600*/  STL [R1+0x88], R10 ;  /* 0x0000880a01007387 */ /* 0x0001e20000100800 */
        /* <DEDUP_REMOVED lines=22> */
[----:B------:R-:W-:Y:S02]  /*1770*/  IMAD.U32 R24, RZ, RZ, UR4 ;  /* 0x00000004ff187e24 */ /* 0x000fe4000f8e00ff */
[----:B------:R-:W-:Y:S01]  /*1780*/  IMAD.MOV.U32 R25, RZ, RZ, R10 ;  /* 0x000000ffff197224 */ /* 0x000fe200078e000a */
[----:B01----:R-:W-:Y:S06]  /*1790*/  @P2 BRA `(.L_x_10325) ;  /* 0x0000000000242947 */ /* 0x003fec0003800000 */
        /* <DEDUP_REMOVED lines=9> */
.L_x_10325:
[----:B------:R-:W-:Y:S01]  /*1830*/  ULDC.64 UR4, c[0x0][0xa20] ;  /* 0x0002880000047ab9 */ /* 0x000fe20000000a00 */
[----:B------:R0:W-:Y:S01]  /*1840*/  STL [R1+0x90], R105 ;  /* 0x0000906901007387 */ /* 0x0001e20000100800 */
[----:B------:R-:W-:-:S03]  /*1850*/  ISETP.NE.U32.AND P1, PT, RZ, UR4, PT ;  /* 0x00000004ff007c0c */ /* 0x000fc6000bf25070 */
[----:B------:R0:W-:Y:S01]  /*1860*/  STL [R1+0x8c], R106 ;  /* 0x00008c6a01007387 */ /* 0x0001e20000100800 */
[----:B------:R-:W-:-:S13]  /*1870*/  ISETP.NE.AND.EX P1, PT, RZ, UR5, PT, P1 ;  /* 0x00000005ff007c0c */ /* 0x000fda000bf25310 */
[----:B0-----:R-:W-:Y:S05]  /*1880*/  @!P1 BRA `(.L_x_10326) ;  /* 0x0000000000109947 */ /* 0x001fea0003800000 */
[----:B------:R-:W-:-:S04]  /*1890*/  IADD3 R4, P0, R26, UR4, RZ ;  /* 0x000000041a047c10 */ /* 0x000fc8000ff1e0ff */
[----:B------:R-:W-:-:S05]  /*18a0*/  IADD3.X R5, R28, UR5, RZ, P0, !PT ;  /* 0x000000051c057c10 */ /* 0x000fca00087fe4ff */
[----:B------:R0:W5:Y:S01]  /*18b0*/  LDG.E R24, desc[UR60][R4.64] ;  /* 0x0000003c04187981 */ /* 0x000162000c1e1900 */
[----:B------:R-:W-:Y:S05]  /*18c0*/  BRA `(.L_x_10327) ;  /* 0x0000000000107947 */ /* 0x000fea0003800000 */
.L_x_10326:
[----:B------:R-:W-:Y:S05]  /*18d0*/  @!P0 BRA `(.L_x_10327) ;  /* 0x00000000000c8947 */ /* 0x000fea0003800000 */
[----:B------:R-:W2:Y:S04]  /*18e0*/  LDG.E R5, desc[UR60][R8.64] ;  /* 0x0000003c08057981 */ /* 0x000ea8000c1e1900 */
[----:B------:R-:W2:Y:S02]  /*18f0*/  LDG.E R24, desc[UR60][R8.64+0x4] ;  /* 0x0000043c08187981 */ /* 0x000ea4000c1e1900 */
[----:B--2---:R-:W-:-:S07]  /*1900*/  IMAD.IADD R24, R24, 0x1, -R5 ;  /* 0x0000000118187824 */ /* 0x004fce00078e0a05 */
.L_x_10327:
        /* <DEDUP_REMOVED lines=9> */
[----:B------:R-:W-:Y:S01]  /*19a0*/  ISETP.NE.U32.AND P1, PT, RZ, UR4, PT ;  /* 0x00000004ff007c0c */ /* 0x000fe2000bf25070 */
[----:B------:R-:W-:-:S03]  /*19b0*/  IMAD.MOV.U32 R104, RZ, RZ, R24 ;  /* 0x000000ffff687224 */ /* 0x000fc600078e0018 */
        /* <DEDUP_REMOVED lines=15> */
[----:B------:R-:W-:-:S05]  /*1ab0*/  IMAD.WIDE.U32 R4, R4, 0x38e38e39, RZ ;  /* 0x38e38e3904047825 */ /* 0x000fca00078e00ff */
[----:B------:R-:W-:-:S05]  /*1ac0*/  SHF.R.U32.HI R81, RZ, 0x5, R5 ;  /* 0x00000005ff517819 */ /* 0x000fca0000011605 */
[----:B------:R-:W-:Y:S02]  /*1ad0*/  IMAD.MOV.U32 R22, RZ, RZ, R81 ;  /* 0x000000ffff167224 */ /* 0x000fe400078e0051 */
[----:B------:R-:W-:-:S04]  /*1ae0*/  @P0 VIADD R0, R3, 0x8f ;  /* 0x0000008f03000836 */ /* 0x000fc80000000000 */
        /* <DEDUP_REMOVED lines=26> */
.L_x_10330:
[----:B------:R-:W-:Y:S05]  /*1c90*/  BSYNC B6 ;  /* 0x0000000000067941 */ /* 0x000fea0003800000 */
.L_x_10329:
        /* <DEDUP_REMOVED lines=20> */
.L_x_10332:
[----:B------:R-:W-:Y:S05]  /*1de0*/  BSYNC B6 ;  /* 0x0000000000067941 */ /* 0x000fea0003800000 */
.L_x_10331:
[----:B------:R-:W2:Y:S01]  /*1df0*/  LDL.64 R14, [R1+0x48] ;  /* 0x00004800010e7983 */ /* 0x000ea20000100a00 */
[----:B------:R-:W-:Y:S01]  /*1e00*/  ULDC.64 UR4, c[0x0][0x9f8] ;  /* 0x00027e0000047ab9 */ /* 0x000fe20000000a00 */
[----:B------:R-:W-:Y:S01]  /*1e10*/  IMAD.IADD R74, R27, 0x1, R24 ;  /* 0x000000011b4a7824 */ /* 0x000fe200078e0218 */
[----:B------:R-:W-:Y:S01]  /*1e20*/  ISETP.NE.U32.AND P0, PT, RZ, UR4, PT ;  /* 0x00000004ff007c0c */ /* 0x000fe2000bf05070 */
[----:B------:R-:W2:Y:S01]  /*1e30*/  LDL.64 R32, [R1+0x48] ;  /* 0x0000480001207983 */ /* 0x000ea20000100a00 */
[----:B------:R-:W-:-:S03]  /*1e40*/  ULDC.64 UR6, c[0x0][0xa08] ;  /* 0x0002820000067ab9 */ /* 0x000fc60000000a00 */
[----:B------:R-:W3:Y:S01]  /*1e50*/  LDL R40, [R1+0x50] ;  /* 0x0000500001287983 */ /* 0x000ee20000100800 */
[----:B------:R-:W-:Y:S01]  /*1e60*/  ISETP.NE.AND.EX P0, PT, RZ, UR5, PT, P0 ;  /* 0x00000005ff007c0c */ /* 0x000fe2000bf05300 */
[----:B------:R-:W0:Y:S02]  /*1e70*/  LDC.64 R66, c[0x0][0x408] ;  /* 0x00010200ff427b82 */ /* 0x000e240000000a00 */
[----:B------:R-:W4:Y:S01]  /*1e80*/  LDL.LU R36, [R1] ;  /* 0x0000000001247983 */ /* 0x000f220000300800 */
[----:B------:R-:W1:Y:S01]  /*1e90*/  S2R R20, SR_TID.X ;  /* 0x0000000000147919 */ /* 0x000e620000002100 */
[----:B------:R-:W-:-:S04]  /*1ea0*/  SHF.R.S32.HI R8, RZ, 0x1f, R106 ;  /* 0x0000001fff087819 */ /* 0x000fc8000001146a */
[----:B------:R-:W0:Y:S04]  /*1eb0*/  LDC R107, c[0x0][0x3f4] ;  /* 0x0000fd00ff6b7b82 */ /* 0x000e280000000800 */
[----:B------:R-:W-:-:S04]  /*1ec0*/  @P0 IADD3 R4, P1, R26, UR4, RZ ;  /* 0x000000041a040c10 */ /* 0x000fc8000ff3e0ff */
[----:B------:R-:W-:Y:S01]  /*1ed0*/  @P0 IADD3.X R5, R28, UR5, RZ, P1, !PT ;  /* 0x000000051c050c10 */ /* 0x000fe20008ffe4ff */
[----:B------:R-:W-:Y:S01]  /*1ee0*/  ULDC.64 UR4, c[0x0][0x308] ;  /* 0x0000c20000047ab9 */ /* 0x000fe20000000a00 */
[----:B------:R-:W0:Y:S03]  /*1ef0*/  LDC.64 R28, c[0x0][0x300] ;  /* 0x0000c000ff1c7b82 */ /* 0x000e260000000a00 */
[----:B------:R2:W3:Y:S01]  /*1f00*/  @P0 LDG.E R25, desc[UR60][R4.64] ;  /* 0x0000003c04190981 */ /* 0x0004e2000c1e1900 */
[----:B------:R-:W-:Y:S02]  /*1f10*/  SHF.R.S32.HI R11, RZ, 0x1f, R74 ;  /* 0x0000001fff0b7819 */ /* 0x000fe4000001144a */
[----:B------:R-:W-:Y:S02]  /*1f20*/  ISETP.NE.U32.AND P0, PT, RZ, UR6, PT ;  /* 0x00000006ff007c0c */ /* 0x000fe4000bf05070 */
[----:B------:R-:W-:Y:S01]  /*1f30*/  SHF.R.S32.HI R34, RZ, 0x1f, R19 ;  /* 0x0000001fff227819 */ /* 0x000fe20000011413 */
[----:B------:R-:W4:Y:S01]  /*1f40*/  LDC.64 R72, c[0x0][0x3f8] ;  /* 0x0000fe00ff487b82 */ /* 0x000f220000000a00 */
[----:B------:R-:W-:-:S02]  /*1f50*/  ISETP.NE.AND.EX P0, PT, RZ, UR7, PT, P0 ;  /* 0x00000007ff007c0c */ /* 0x000fc4000bf05300 */
[----:B-1----:R-:W-:Y:S01]  /*1f60*/  SHF.R.U32.HI R35, RZ, 0x7, R20 ;  /* 0x00000007ff237819 */ /* 0x002fe20000011614 */
[-C--:B0-----:R-:W-:Y:S02]  /*1f70*/  IMAD R0, R11, R28.reuse, RZ ;  /* 0x0000001c0b007224 */ /* 0x081fe400078e02ff */
[----:B------:R-:W-:-:S04]  /*1f80*/  IMAD.WIDE.U32 R6, R74, R28, RZ ;  /* 0x0000001c4a067225 */ /* 0x000fc800078e00ff */
[----:B------:R-:W-:Y:S02]  /*1f90*/  IMAD R3, R74, R29, R0 ;  /* 0x0000001d4a037224 */ /* 0x000fe400078e0200 */
[----:B--2---:R-:W-:Y:S02]  /*1fa0*/  IMAD.MOV.U32 R32, RZ, RZ, R14 ;  /* 0x000000ffff207224 */ /* 0x004fe400078e000e */
[----:B------:R-:W-:Y:S01]  /*1fb0*/  IMAD.IADD R7, R7, 0x1, R3 ;  /* 0x0000000107077824 */ /* 0x000fe200078e0203 */
[----:B------:R-:W-:Y:S01]  /*1fc0*/  ISETP.NE.AND P6, PT, R35, 0x1, PT ;  /* 0x000000012300780c */ /* 0x000fe20003fc5270 */
[----:B------:R-:W-:Y:S01]  /*1fd0*/  IMAD R3, R8, UR4, RZ ;  /* 0x0000000408037c24 */ /* 0x000fe2000f8e02ff */
[----:B------:R-:W-:Y:S01]  /*1fe0*/  SHF.R.S32.HI R33, RZ, 0x1f, R32 ;  /* 0x0000001fff217819 */ /* 0x000fe20000011420 */
[----:B------:R-:W-:-:S04]  /*1ff0*/  IMAD.WIDE.U32 R4, R106, UR4, R6 ;  /* 0x000000046a047c25 */ /* 0x000fc8000f8e0006 */
[----:B------:R0:W-:Y:S01]  /*2000*/  STL [R1+0x4c], R33 ;  /* 0x00004c2101007387 */ /* 0x0001e20000100800 */
[----:B------:R-:W-:Y:S01]  /*2010*/  IMAD R3, R106, UR5, R3 ;  /* 0x000000056a037c24 */ /* 0x000fe2000f8e0203 */
[----:B------:R-:W-:Y:S02]  /*2020*/  ULDC.64 UR4, c[0x0][0x310] ;  /* 0x0000c40000047ab9 */ /* 0x000fe40000000a00 */
[----:B------:R-:W2:Y:S01]  /*2030*/  LDL R37, [R1+0x84] ;  /* 0x0000840001257983 */ /* 0x000ea20000100800 */
[----:B------:R-:W-:-:S03]  /*2040*/  IMAD.IADD R5, R5, 0x1, R3 ;  /* 0x0000000105057824 */ /* 0x000fc600078e0203 */
[----:B------:R-:W2:Y:S04]  /*2050*/  LDL R38, [R1+0x54] ;  /* 0x0000540001267983 */ /* 0x000ea80000100800 */
[----:B------:R-:W2:Y:S01]  /*2060*/  LDL R39, [R1+0x58] ;  /* 0x0000580001277983 */ /* 0x000ea20000100800 */
[----:B---3--:R-:W-:Y:S02]  /*2070*/  SHF.R.S32.HI R0, RZ, 0x1f, R25 ;  /* 0x0000001fff007819 */ /* 0x008fe40000011419 */
[----:B------:R-:W-:Y:S02]  /*2080*/  SEL R21, R25, RZ, !P0 ;  /* 0x000000ff19157207 */ /* 0x000fe40004000000 */
[----:B------:R-:W-:-:S05]  /*2090*/  SEL R13, R0, RZ, !P0 ;  /* 0x000000ff000d7207 */ /* 0x000fca0004000000 */
[----:B------:R-:W-:Y:S02]  /*20a0*/  IMAD R0, R13, UR4, RZ ;  /* 0x000000040d007c24 */ /* 0x000fe4000f8e02ff */
[----:B------:R-:W-:-:S04]  /*20b0*/  IMAD.WIDE.U32 R24, R21, UR4, R4 ;  /* 0x0000000415187c25 */ /* 0x000fc8000f8e0004 */
[----:B------:R-:W-:Y:S02]  /*20c0*/  IMAD R3, R21, UR5, R0 ;  /* 0x0000000515037c24 */ /* 0x000fe4000f8e0200 */
[----:B------:R-:W-:Y:S01]  /*20d0*/  VIADD R0, R144, 0x10 ;  /* 0x0000001090007836 */ /* 0x000fe20000000000 */
[----:B------:R-:W-:Y:S05]  /*20e0*/  @!P6 WARPSYNC.ALL ;  /* 0x000000000000e948 */ /* 0x000fea0003800000 */
[----:B------:R-:W-:Y:S01]  /*20f0*/  ULDC.64 UR6, c[0x0][0x330] ;  /* 0x0000cc0000067ab9 */ /* 0x000fe20000000a00 */
[----:B------:R-:W-:Y:S01]  /*2100*/  ULDC UR4, c[0x0][0x2f4] ;  /* 0x0000bd0000047ab9 */ /* 0x000fe20000000800 */
[----:B------:R-:W-:Y:S01]  /*2110*/  SHF.R.S32.HI R145, RZ, 0x1f, R144 ;  /* 0x0000001fff917819 */ /* 0x000fe20000011490 */
[----:B------:R-:W-:Y:S01]  /*2120*/  IMAD R6, R34, R28, RZ ;  /* 0x0000001c22067224 */ /* 0x000fe200078e02ff */
[----:B------:R-:W-:Y:S01]  /*2130*/  ISETP.GE.AND P1, PT, R0, UR4, PT ;  /* 0x0000000400007c0c */ /* 0x000fe2000bf26270 */
[----:B------:R-:W-:-:S02]  /*2140*/  IMAD R7, R8, UR6, RZ ;  /* 0x0000000608077c24 */ /* 0x000fc4000f8e02ff */
[C---:B------:R-:W-:Y:S01]  /*2150*/  IMAD R89, R19.reuse, R29, R6 ;  /* 0x0000001d13597224 */ /* 0x040fe200078e0206 */
[----:B------:R-:W-:Y:S01]  /*2160*/  SEL R6, RZ, 0xffffffff, P1 ;  /* 0xffffffffff067807 */ /* 0x000fe20000800000 */
[----:B------:R-:W-:Y:S01]  /*2170*/  IMAD.WIDE.U32 R4, R19, R28, R144 ;  /* 0x0000001c13047225 */ /* 0x000fe200078e0090 */
[----:B------:R-:W-:-:S03]  /*2180*/  ISETP.GE.AND P0, PT, R144, UR4, PT ;  /* 0x0000000490007c0c */ /* 0x000fc6000bf06270 */
[C---:B------:R-:W-:Y:S02]  /*2190*/  IMAD R7, R106.reuse, UR7, R7 ;  /* 0x000000076a077c24 */ /* 0x040fe4000f8e0207 */
[----:B------:R-:W-:Y:S01]  /*21a0*/  IMAD.WIDE.U32 R26, R106, UR6, R144 ;  /* 0x000000066a1a7c25 */ /* 0x000fe2000f8e0090 */
[----:B------:R-:W-:Y:S01]  /*21b0*/  IADD3 R94, P2, R24, R4, RZ ;  /* 0x00000004185e7210 */ /* 0x000fe20007f5e0ff */
[----:B------:R-:W-:Y:S02]  /*21c0*/  ULDC.64 UR6, c[0x0][0x338] ;  /* 0x0000ce0000067ab9 */ /* 0x000fe40000000a00 */
[----:B------:R-:W-:Y:S01]  /*21d0*/  IMAD.IADD R27, R27, 0x1, R7 ;  /* 0x000000011b1b7824 */ /* 0x000fe200078e0207 */
[----:B------:R-:W-:Y:S01]  /*21e0*/  SEL R4, RZ, 0x1, P0 ;  /* 0x00000001ff047807 */ /* 0x000fe20000000000 */
[----:B------:R-:W-:Y:S02]  /*21f0*/  IMAD.SHL.U32 R7, R6, 0x2, RZ ;  /* 0x0000000206077824 */ /* 0x000fe400078e00ff */
[----:B------:R-:W-:-:S03]  /*2200*/  IMAD.IADD R3, R25, 0x1, R3 ;  /* 0x0000000119037824 */ /* 0x000fc600078e0203 */
[----:B------:R-:W-:Y:S01]  /*2210*/  LOP3.LUT R7, R7, 0x2, R4, 0xe2, !PT ;  /* 0x0000000207077812 */ /* 0x000fe200078ee204 */
[C---:B------:R-:W-:Y:S01]  /*2220*/  VIADD R4, R144.reuse, 0x20 ;  /* 0x0000002090047836 */ /* 0x040fe20000000000 */
[----:B------:R-:W-:Y:S01]  /*2230*/  IADD3.X R89, R3, R5, R89, P2, !PT ;  /* 0x0000000503597210 */ /* 0x000fe200017fe459 */
[----:B------:R-:W-:Y:S02]  /*2240*/  VIADD R5, R144, 0x30 ;  /* 0x0000003090057836 */ /* 0x000fe40000000000 */
[----:B------:R-:W-:Y:S01]  /*2250*/  IMAD R8, R34, R66, RZ ;  /* 0x0000004222087224 */ /* 0x000fe200078e02ff */
[----:B------:R-:W-:Y:S01]  /*2260*/  ISETP.GE.AND P0, PT, R4, UR4, PT ;  /* 0x0000000404007c0c */ /* 0x000fe2000bf06270 */
[----:B------:R-:W-:Y:S01]  /*2270*/  VIADD R6, R144, 0x40 ;  /* 0x0000004090067836 */ /* 0x000fe20000000000 */
[----:B------:R-:W-:Y:S01]  /*2280*/  ISETP.GE.AND P1, PT, R5, UR4, PT ;  /* 0x0000000405007c0c */ /* 0x000fe2000bf26270 */
[----:B------:R-:W-:Y:S01]  /*2290*/  IMAD R15, R19, R67, R8 ;  /* 0x00000043130f7224 */ /* 0x000fe200078e0208 */
[----:B------:R-:W-:-:S02]  /*22a0*/  SEL R8, RZ, 0x4, P0 ;  /* 0x00000004ff087807 */ /* 0x000fc40000000000 */
[----:B------:R-:W-:Y:S02]  /*22b0*/  ISETP.GE.AND P3, PT, R4, R107, PT ;  /* 0x0000006b0400720c */ /* 0x000fe40003f66270 */
[----:B------:R-:W-:Y:S02]  /*22c0*/  SEL R9, RZ, 0x8, P1 ;  /* 0x00000008ff097807 */ /* 0x000fe40000800000 */
[----:B------:R-:W-:Y:S02]  /*22d0*/  ISETP.GE.AND P0, PT, R6, UR4, PT ;  /* 0x0000000406007c0c */ /* 0x000fe4000bf06270 */
[----:B------:R-:W-:Y:S02]  /*22e0*/  LOP3.LUT R7, R9, R7, R8, 0xfe, !PT ;  /* 0x0000000709077212 */ /* 0x000fe400078efe08 */
[----:B------:R-:W-:Y:S02]  /*22f0*/  SEL R10, RZ, 0x10, P0 ;  /* 0x00000010ff0a7807 */ /* 0x000fe40000000000 */
[-C--:B------:R-:W-:Y:S01]  /*2300*/  ISETP.GE.AND P0, PT, R144, R107.reuse, PT ;  /* 0x0000006b9000720c */ /* 0x080fe20003f06270 */
[----:B------:R-:W-:Y:S01]  /*2310*/  IMAD.WIDE.U32 R30, R19, R66, R144 ;  /* 0x00000042131e7225 */ /* 0x000fe200078e0090 */
[----:B------:R-:W-:-:S02]  /*2320*/  ISETP.GE.AND P1, PT, R0, R107, PT ;  /* 0x0000006b0000720c */ /* 0x000fc40003f26270 */
[----:B------:R-:W-:Y:S01]  /*2330*/  LOP3.LUT R10, R7, R10, RZ, 0xfc, !PT ;  /* 0x0000000a070a7212 */ /* 0x000fe200078efcff */
[----:B------:R-:W-:Y:S01]  /*2340*/  IMAD.WIDE.U32 R64, R19, R66, R32 ;  /* 0x0000004213407225 */ /* 0x000fe200078e0020 */
[----:B----4-:R-:W-:Y:S02]  /*2350*/  LOP3.LUT R36, R36, 0xfffffffe, RZ, 0xc0, !PT ;  /* 0xfffffffe24247812 */ /* 0x010fe400078ec0ff */
[----:B------:R-:W-:Y:S01]  /*2360*/  SEL R7, R107, RZ, P0 ;  /* 0x000000ff6b077207 */ /* 0x000fe20000000000 */
[----:B------:R-:W-:Y:S01]  /*2370*/  IMAD R13, R13, UR6, RZ ;  /* 0x000000060d0d7c24 */ /* 0x000fe2000f8e02ff */
[----:B------:R-:W-:Y:S01]  /*2380*/  SEL R9, R107, RZ, P1 ;  /* 0x000000ff6b097207 */ /* 0x000fe20000800000 */
[----:B------:R-:W-:Y:S01]  /*2390*/  IMAD R8, R34, R72, RZ ;  /* 0x0000004822087224 */ /* 0x000fe200078e02ff */
[----:B------:R-:W-:Y:S01]  /*23a0*/  @P3 LOP3.LUT R36, R36, 0x1, RZ, 0xfc, !PT ;  /* 0x0000000124243812 */ /* 0x000fe200078efcff */
[----:B------:R-:W-:Y:S02]  /*23b0*/  IMAD.IADD R31, R31, 0x1, R15 ;  /* 0x000000011f1f7824 */ /* 0x000fe400078e020f */
[----:B------:R-:W-:Y:S01]  /*23c0*/  IMAD.IADD R65, R15, 0x1, R65 ;  /* 0x000000010f417824 */ /* 0x000fe200078e0241 */
[----:B------:R-:W-:Y:S01]  /*23d0*/  SEL R15, R107, RZ, P3 ;  /* 0x000000ff6b0f7207 */ /* 0x000fe20001800000 */
[----:B------:R-:W-:-:S02]  /*23e0*/  IMAD R13, R21, UR7, R13 ;  /* 0x00000007150d7c24 */ /* 0x000fc4000f8e020d */
[----:B------:R-:W-:-:S04]  /*23f0*/  IMAD.WIDE.U32 R26, R21, UR6, R26 ;  /* 0x00000006151a7c25 */ /* 0x000fc8000f8e001a */
[C---:B------:R-:W-:Y:S02]  /*2400*/  IMAD R21, R19.reuse, R73, R8 ;  /* 0x0000004913157224 */ /* 0x040fe400078e0208 */
[----:B------:R-:W-:Y:S02]  /*2410*/  IMAD.IADD R8, R144, 0x1, R7 ;  /* 0x0000000190087824 */ /* 0x000fe400078e0207 */
[----:B------:R-:W-:Y:S02]  /*2420*/  IMAD.IADD R14, R0, 0x1, R9 ;  /* 0x00000001000e7824 */ /* 0x000fe400078e0209 */
[----:B------:R-:W-:Y:S01]  /*2430*/  IMAD.WIDE.U32 R68, R19, R72, R144 ;  /* 0x0000004813447225 */ /* 0x000fe200078e0090 */
[----:B------:R-:W-:-:S03]  /*2440*/  SHF.R.S32.HI R9, RZ, 0x1f, R8 ;  /* 0x0000001fff097819 */ /* 0x000fc60000011408 */
[----:B------:R-:W-:-:S04]  /*2450*/  IMAD.WIDE.U32 R70, R19, R72, R32 ;  /* 0x0000004813467225 */ /* 0x000fc800078e0020 */
[----:B------:R-:W-:Y:S01]  /*2460*/  IMAD.IADD R20, R4, 0x1, R15 ;  /* 0x0000000104147824 */ /* 0x000fe200078e020f */
[----:B------:R-:W-:Y:S01]  /*2470*/  SHF.R.S32.HI R15, RZ, 0x1f, R14 ;  /* 0x0000001fff0f7819 */ /* 0x000fe2000001140e */
[----:B------:R-:W-:Y:S01]  /*2480*/  IMAD.IADD R69, R69, 0x1, R21 ;  /* 0x0000000145457824 */ /* 0x000fe200078e0215 */
[----:B------:R-:W-:Y:S01]  /*2490*/  LOP3.LUT R36, R36, 0xfffffffd, RZ, 0xc0, !PT ;  /* 0xfffffffd24247812 */ /* 0x000fe200078ec0ff */
[----:B------:R-:W-:Y:S01]  /*24a0*/  IMAD.IADD R71, R21, 0x1, R71 ;  /* 0x0000000115477824 */ /* 0x000fe200078e0247 */
[----:B------:R-:W-:Y:S02]  /*24b0*/  SHF.R.S32.HI R21, RZ, 0x1f, R20 ;  /* 0x0000001fff157819 */ /* 0x000fe40000011414 */
[CC--:B------:R-:W-:Y:S02]  /*24c0*/  LEA.HI R7, R9.reuse, R8.reuse, RZ, 0x3 ;  /* 0x0000000809077211 */ /* 0x0c0fe400078f18ff */
[----:B------:R-:W-:Y:S02]  /*24d0*/  LEA.HI R12, R9, R8, RZ, 0x5 ;  /* 0x00000008090c7211 */ /* 0x000fe400078f28ff */
[----:B------:R-:W-:-:S02]  /*24e0*/  LEA.HI R8, R15, R14, RZ, 0x3 ;  /* 0x0000000e0f087211 */ /* 0x000fc400078f18ff */
[----:B------:R-:W-:Y:S02]  /*24f0*/  LEA.HI R15, R15, R14, RZ, 0x5 ;  /* 0x0000000e0f0f7211 */ /* 0x000fe400078f28ff */
[CC--:B------:R-:W-:Y:S02]  /*2500*/  LEA.HI R9, R21.reuse, R20.reuse, RZ, 0x3 ;  /* 0x0000001415097211 */ /* 0x0c0fe400078f18ff */
[----:B------:R-:W-:Y:S02]  /*2510*/  LEA.HI R21, R21, R20, RZ, 0x5 ;  /* 0x0000001415157211 */ /* 0x000fe400078f28ff */
[----:B------:R-:W-:Y:S02]  /*2520*/  SHF.R.S32.HI R20, RZ, 0x5, R15 ;  /* 0x00000005ff147819 */ /* 0x000fe4000001140f */
[----:B------:R-:W-:Y:S02]  /*2530*/  SHF.R.S32.HI R14, RZ, 0x5, R12 ;  /* 0x00000005ff0e7819 */ /* 0x000fe4000001140c */
[----:B------:R-:W-:-:S02]  /*2540*/  LOP3.LUT R15, R40, 0x18, R8, 0xf8, !PT ;  /* 0x00000018280f7812 */ /* 0x000fc400078ef808 */
[----:B0----5:R-:W-:Y:S02]  /*2550*/  SHF.R.S32.HI R33, RZ, 0x1f, R104 ;  /* 0x0000001fff217819 */ /* 0x021fe40000011468 */
[----:B------:R-:W-:Y:S01]  /*2560*/  LOP3.LUT R12, R40, 0x18, R7, 0xf8, !PT ;  /* 0x00000018280c7812 */ /* 0x000fe200078ef807 */
[----:B------:R-:W-:Y:S01]  /*2570*/  VIADD R79, R144, 0x50 ;  /* 0x00000050904f7836 */ /* 0x000fe20000000000 */
[----:B------:R-:W-:Y:S01]  /*2580*/  IADD3 R74, P2, R19, R74, RZ ;  /* 0x0000004a134a7210 */ /* 0x000fe20007f5e0ff */
[----:B------:R-:W-:-:S04]  /*2590*/  IMAD.WIDE.U32 R30, R104, R66, R30 ;  /* 0x00000042681e7225 */ /* 0x000fc800078e001e */
[----:B------:R-:W-:Y:S01]  /*25a0*/  IMAD.X R75, R34, 0x1, R11, P2 ;  /* 0x00000001224b7824 */ /* 0x000fe200010e060b */
[----:B------:R-:W-:Y:S01]  /*25b0*/  ISETP.GE.AND P2, PT, R79, UR4, PT ;  /* 0x000000044f007c0c */ /* 0x000fe2000bf46270 */
[----:B------:R-:W-:Y:S01]  /*25c0*/  IMAD.WIDE.U32 R64, R104, R66, R64 ;  /* 0x0000004268407225 */ /* 0x000fe200078e0040 */
[----:B------:R-:W-:Y:S02]  /*25d0*/  SHF.R.S32.HI R32, RZ, 0x5, R21 ;  /* 0x00000005ff207819 */ /* 0x000fe40000011415 */
[----:B------:R-:W-:Y:S02]  /*25e0*/  LOP3.LUT R21, R40, 0x18, R9, 0xf8, !PT ;  /* 0x0000001828157812 */ /* 0x000fe400078ef809 */
[----:B------:R-:W-:Y:S01]  /*25f0*/  SEL R11, RZ, 0x20, P2 ;  /* 0x00000020ff0b7807 */ /* 0x000fe20001000000 */
[----:B------:R-:W-:Y:S01]  /*2600*/  IMAD R95, R29, 0x90, RZ ;  /* 0x000000901d5f7824 */ /* 0x000fe200078e02ff */
[----:B------:R-:W-:Y:S01]  /*2610*/  LOP3.LUT R78, R7, 0xfffffff8, RZ, 0xc0, !PT ;  /* 0xfffffff8074e7812 */ /* 0x000fe200078ec0ff */
[----:B------:R-:W-:Y:S01]  /*2620*/  IMAD R97, R73, 0x90, RZ ;  /* 0x0000009049617824 */ /* 0x000fe200078e02ff */
[----:B------:R-:W-:Y:S01]  /*2630*/  LOP3.LUT R77, R8, 0xfffffff8, RZ, 0xc0, !PT ;  /* 0xfffffff8084d7812 */ /* 0x000fe200078ec0ff */
[----:B------:R-:W-:Y:S01]  /*2640*/  IMAD.WIDE.U32 R68, R104, R72, R68 ;  /* 0x0000004868447225 */ /* 0x000fe200078e0044 */
[----:B------:R-:W-:-:S03]  /*2650*/  LOP3.LUT R76, R9, 0xfffffff8, RZ, 0xc0, !PT ;  /* 0xfffffff8094c7812 */ /* 0x000fc600078ec0ff */
[----:B------:R-:W-:-:S04]  /*2660*/  IMAD.WIDE.U32 R70, R104, R72, R70 ;  /* 0x0000004868467225 */ /* 0x000fc800078e0046 */
[----:B------:R-:W-:Y:S01]  /*2670*/  IMAD.WIDE.U32 R28, R28, 0x90, RZ ;  /* 0x000000901c1c7825 */ /* 0x000fe200078e00ff */
[----:B------:R-:W-:-:S03]  /*2680*/  SHF.R.S32.HI R100, RZ, 0x1f, R78 ;  /* 0x0000001fff647819 */ /* 0x000fc6000001144e */
[----:B------:R-:W-:Y:S01]  /*2690*/  IMAD.IADD R88, R27, 0x1, R13 ;  /* 0x000000011b587824 */ /* 0x000fe200078e020d */
[----:B------:R-:W-:Y:S01]  /*26a0*/  SHF.R.S32.HI R99, RZ, 0x1f, R77 ;  /* 0x0000001fff637819 */ /* 0x000fe2000001144d */
[----:B------:R-:W-:Y:S01]  /*26b0*/  VIADD R112, R35, 0x8 ;  /* 0x0000000823707836 */ /* 0x000fe20000000000 */
[----:B------:R-:W-:Y:S01]  /*26c0*/  SHF.R.S32.HI R98, RZ, 0x1f, R76 ;  /* 0x0000001fff627819 */ /* 0x000fe2000001144c */
[----:B------:R-:W-:Y:S02]  /*26d0*/  IMAD.SHL.U32 R107, R107, 0x2, RZ ;  /* 0x000000026b6b7824 */ /* 0x000fe400078e00ff */
[----:B------:R-:W-:Y:S01]  /*26e0*/  IMAD.IADD R95, R29, 0x1, R95 ;  /* 0x000000011d5f7824 */ /* 0x000fe200078e025f */
[----:B------:R-:W-:Y:S01]  /*26f0*/  @!P6 BAR.SYNC.DEFER_BLOCKING 0x9, 0x100 ;  /* 0x024400000000eb1d */ /* 0x000fe20000010000 */
[----:B--2---:R-:W-:Y:S02]  /*2700*/  LOP3.LUT P3, RZ, R37, 0x2, RZ, 0xc0, !PT ;  /* 0x0000000225ff7812 */ /* 0x004fe4000786c0ff */
[----:B------:R-:W-:-:S11]  /*2710*/  LOP3.LUT R15, R15, R38, RZ, 0x3c, !PT ;  /* 0x000000260f0f7212 */ /* 0x000fd600078e3cff */
[----:B------:R-:W-:Y:S01]  /*2720*/  @P3 LOP3.LUT R36, R36, 0x2, RZ, 0xfc, !PT ;  /* 0x0000000224243812 */ /* 0x000fe200078efcff */
[----:B------:R-:W-:-:S04]  /*2730*/  IMAD R20, R20, 0x1200, R39 ;  /* 0x0000120014147824 */ /* 0x000fc800078e0227 */
[----:B------:R0:W-:Y:S01]  /*2740*/  STL [R1], R36 ;  /* 0x0000002401007387 */ /* 0x0001e20000100800 */
[----:B------:R-:W-:Y:S01]  /*2750*/  LOP3.LUT R103, R12, R38, RZ, 0x3c, !PT ;  /* 0x000000260c677212 */ /* 0x000fe200078e3cff */
[----:B------:R-:W-:Y:S02]  /*2760*/  IMAD R12, R33, R66, RZ ;  /* 0x00000042210c7224 */ /* 0x000fe400078e02ff */
[----:B------:R-:W-:Y:S02]  /*2770*/  IMAD.IADD R102, R20, 0x1, R15 ;  /* 0x0000000114667824 */ /* 0x000fe400078e020f */
[----:B------:R-:W-:Y:S02]  /*2780*/  IMAD R83, R104, R67, R12 ;  /* 0x0000004368537224 */ /* 0x000fe400078e020c */
[----:B------:R-:W-:Y:S02]  /*2790*/  IMAD R15, R67, 0x90, RZ ;  /* 0x00000090430f7824 */ /* 0x000fe400078e02ff */
[----:B------:R-:W-:-:S04]  /*27a0*/  IMAD.WIDE.U32 R66, R66, 0x90, RZ ;  /* 0x0000009042427825 */ /* 0x000fc800078e00ff */
[----:B------:R-:W-:Y:S01]  /*27b0*/  IMAD R33, R33, R72, RZ ;  /* 0x0000004821217224 */ /* 0x000fe200078e02ff */
[----:B------:R-:W-:Y:S01]  /*27c0*/  LOP3.LUT R21, R21, R38, RZ, 0x3c, !PT ;  /* 0x0000002615157212 */ /* 0x000fe200078e3cff */
[----:B------:R-:W-:Y:S02]  /*27d0*/  IMAD R14, R14, 0x1200, R39 ;  /* 0x000012000e0e7824 */ /* 0x000fe400078e0227 */
[----:B------:R-:W-:Y:S01]  /*27e0*/  IMAD.IADD R96, R67, 0x1, R15 ;  /* 0x0000000143607824 */ /* 0x000fe200078e020f */
[----:B------:R-:W-:Y:S01]  /*27f0*/  LOP3.LUT R15, R10, R11, RZ, 0xfc, !PT ;  /* 0x0000000b0a0f7212 */ /* 0x000fe200078efcff */
[----:B------:R-:W-:Y:S02]  /*2800*/  IMAD R33, R104, R73, R33 ;  /* 0x0000004968217224 */ /* 0x000fe400078e0221 */
[----:B------:R-:W-:Y:S02]  /*2810*/  IMAD R32, R32, 0x1200, R39 ;  /* 0x0000120020207824 */ /* 0x000fe400078e0227 */
[----:B------:R-:W-:Y:S01]  /*2820*/  IMAD.WIDE.U32 R72, R72, 0x90, RZ ;  /* 0x0000009048487825 */ /* 0x000fe200078e00ff */
[----:B------:R-:W-:-:S02]  /*2830*/  LOP3.LUT R11, R15, 0x2, RZ, 0xc0, !PT ;  /* 0x000000020f0b7812 */ /* 0x000fc400078ec0ff */
[C---:B------:R-:W-:Y:S01]  /*2840*/  LOP3.LUT R12, R15.reuse, 0x4, RZ, 0xc0, !PT ;  /* 0x000000040f0c7812 */ /* 0x040fe200078ec0ff */
[----:B------:R-:W-:Y:S01]  /*2850*/  IMAD.IADD R103, R14, 0x1, R103 ;  /* 0x000000010e677824 */ /* 0x000fe200078e0267 */
[----:B------:R-:W-:Y:S01]  /*2860*/  LOP3.LUT R13, R15, 0x8, RZ, 0xc0, !PT ;  /* 0x000000080f0d7812 */ /* 0x000fe200078ec0ff */
[----:B------:R-:W-:Y:S01]  /*2870*/  IMAD.IADD R87, R31, 0x1, R83 ;  /* 0x000000011f577824 */ /* 0x000fe200078e0253 */
[----:B------:R-:W-:Y:S01]  /*2880*/  LOP3.LUT R14, R15, 0x10, RZ, 0xc0, !PT ;  /* 0x000000100f0e7812 */ /* 0x000fe200078ec0ff */
[----:B------:R-:W-:Y:S01]  /*2890*/  IMAD.IADD R101, R32, 0x1, R21 ;  /* 0x0000000120657824 */ /* 0x000fe200078e0215 */
[----:B------:R-:W-:Y:S01]  /*28a0*/  LOP3.LUT R10, R10, 0x1, RZ, 0xc0, !PT ;  /* 0x000000010a0a7812 */ /* 0x000fe200078ec0ff */
[----:B------:R-:W-:Y:S01]  /*28b0*/  IMAD.IADD R97, R73, 0x1, R97 ;  /* 0x0000000149617824 */ /* 0x000fe200078e0261 */
[----:B------:R-:W-:Y:S01]  /*28c0*/  LOP3.LUT R15, R15, 0x20, RZ, 0xc0, !PT ;  /* 0x000000200f0f7812 */ /* 0x000fe200078ec0ff */
[----:B------:R-:W-:Y:S02]  /*28d0*/  IMAD.IADD R83, R83, 0x1, R65 ;  /* 0x0000000153537824 */ /* 0x000fe400078e0241 */
[----:B------:R-:W-:-:S02]  /*28e0*/  IMAD.IADD R84, R69, 0x1, R33 ;  /* 0x0000000145547824 */ /* 0x000fc400078e0221 */
[----:B0-----:R-:W-:-:S07]  /*28f0*/  IMAD.IADD R82, R33, 0x1, R71 ;  /* 0x0000000121527824 */ /* 0x001fce00078e0247 */
.L_x_10388:
[----:B------:R-:W2:Y:S01]  /*2900*/  LDL R20, [R1+0x84] ;  /* 0x0000840001147983 */ /* 0x000ea20000100800 */
[----:B------:R-:W0:Y:S03]  /*2910*/  LDC.64 R90, c[0x0][0x2e8] ;  /* 0x0000ba00ff5a7b82 */ /* 0x000e260000000a00 */
[----:B---3--:R-:W3:Y:S01]  /*2920*/  LDL R34, [R1+0x80] ;  /* 0x0000800001227983 */ /* 0x008ee20000100800 */
[----:B------:R-:W-:-:S04]  /*2930*/  VIADD R39, R22, 0xffffffff ;  /* 0xffffffff16277836 */ /* 0x000fc80000000000 */
[----:B-1----:R-:W1:Y:S01]  /*2940*/  LDC R106, c[0x0][0x3f4] ;  /* 0x0000fd00ff6a7b82 */ /* 0x002e620000000800 */
[----:B------:R-:W-:Y:S01]  /*2950*/  SHF.R.S32.HI R32, RZ, 0x1f, R39 ;  /* 0x0000001fff207819 */ /* 0x000fe20000011427 */
[-C--:B------:R-:W-:Y:S02]  /*2960*/  IMAD R21, R95, R39.reuse, RZ ;  /* 0x000000275f157224 */ /* 0x080fe400078e02ff */
[----:B------:R-:W-:-:S04]  /*2970*/  IMAD.WIDE.U32 R60, R28, R39, RZ ;  /* 0x000000271c3c7225 */ /* 0x000fc800078e00ff */
[----:B------:R-:W-:Y:S01]  /*2980*/  IMAD R33, R32, R28, R21 ;  /* 0x0000001c20217224 */ /* 0x000fe200078e0215 */
[----:B------:R-:W-:-:S03]  /*2990*/  IADD3 R21, P2, R94, R60, RZ ;  /* 0x0000003c5e157210 */ /* 0x000fc60007f5e0ff */
[----:B------:R-:W-:-:S04]  /*29a0*/  IMAD.IADD R92, R61, 0x1, R33 ;  /* 0x000000013d5c7824 */ /* 0x000fc800078e0221 */
[----:B------:R-:W-:Y:S01]  /*29b0*/  IMAD.X R22, R92, 0x1, R89, P2 ;  /* 0x000000015c167824 */ /* 0x000fe200010e0659 */
[----:B0-----:R-:W-:-:S04]  /*29c0*/  LEA R36, P3, R21, R90, 0x1 ;  /* 0x0000005a15247211 */ /* 0x001fc800078608ff */
[----:B------:R-:W-:Y:S02]  /*29d0*/  LEA.HI.X R37, R21, R91, R22, 0x1, P3 ;  /* 0x0000005b15257211 */ /* 0x000fe400018f0c16 */
[----:B-1----:R-:W-:Y:S01]  /*29e0*/  ISETP.GE.AND P3, PT, R106, 0x1, PT ;  /* 0x000000016a00780c */ /* 0x002fe20003f66270 */
[----:B------:R-:W-:Y:S05]  /*29f0*/  YIELD ;  /* 0x0000000000007946 */ /* 0x000fea0003800000 */
[----:B------:R-:W-:Y:S01]  /*2a00*/  BSSY B0, `(.L_x_10333) ;  /* 0x00003df000007945 */ /* 0x000fe20003800000 */
[----:B------:R-:W-:Y:S01]  /*2a10*/  ISETP.GT.AND P2, PT, R39, R81, PT ;  /* 0x000000512700720c */ /* 0x000fe20003f44270 */
[----:B------:R-:W-:Y:S01]  /*2a20*/  IMAD.MOV.U32 R22, RZ, RZ, R39 ;  /* 0x000000ffff167224 */ /* 0x000fe200078e0027 */
[----:B--2---:R-:W-:Y:S01]  /*2a30*/  LOP3.LUT P4, RZ, R20, 0x2, RZ, 0xc0, !PT ;  /* 0x0000000214ff7812 */ /* 0x004fe2000788c0ff */
[----:B---3--:R-:W-:-:S04]  /*2a40*/  IMAD R80, R17, 0x3600, R34 ;  /* 0x0000360011507824 */ /* 0x008fc800078e0222 */
[----:B------:R-:W-:-:S08]  /*2a50*/  VIADD R20, R80, 0x10 ;  /* 0x0000001050147836 */ /* 0x000fd00000000000 */
[C---:B------:R-:W-:Y:S02]  /*2a60*/  @P4 VIADD R20, R80.reuse, 0xfffffff0 ;  /* 0xfffffff050144836 */ /* 0x040fe40000000000 */
[--C-:B------:R-:W-:Y:S02]  /*2a70*/  IMAD R80, R80, 0x2, R23.reuse ;  /* 0x0000000250507824 */ /* 0x100fe400078e0217 */
[----:B------:R-:W-:Y:S01]  /*2a80*/  IMAD R21, R20, 0x2, R23 ;  /* 0x0000000214157824 */ /* 0x000fe200078e0217 */
[----:B------:R-:W-:Y:S06]  /*2a90*/  @!P3 BRA `(.L_x_10334) ;  /* 0x0000003800d4b947 */ /* 0x000fec0003800000 */
[----:B------:R-:W-:Y:S01]  /*2aa0*/  ULDC.U8 UR4, c[0x0][0x410] ;  /* 0x0001040000047ab9 */ /* 0x000fe20000000000 */
[-C--:B------:R-:W-:Y:S01]  /*2ab0*/  IMAD R33, R97, R39.reuse, RZ ;  /* 0x0000002761217224 */ /* 0x080fe200078e02ff */
[----:B------:R-:W-:Y:S01]  /*2ac0*/  ISETP.NE.AND P3, PT, RZ, UR4, PT ;  /* 0x00000004ff007c0c */ /* 0x000fe2000bf65270 */
[-C--:B------:R-:W-:Y:S02]  /*2ad0*/  IMAD R35, R96, R39.reuse, RZ ;  /* 0x0000002760237224 */ /* 0x080fe400078e02ff */
        /* <DEDUP_REMOVED lines=24> */
[----:B------:R-:W2:Y:S04]  /*2c60*/  LDL.64 R116, [R1+0x48] ;  /* 0x0000480001747983 */ /* 0x000ea80000100a00 */
[----:B------:R-:W3:Y:S04]  /*2c70*/  LDL R115, [R1+0x60] ;  /* 0x0000600001737983 */ /* 0x000ee80000100800 */
[----:B------:R-:W4:Y:S04]  /*2c80*/  LDL R114, [R1+0x64] ;  /* 0x0000640001727983 */ /* 0x000f280000100800 */
[----:B------:R-:W4:Y:S04]  /*2c90*/  LDL R111, [R1+0x68] ;  /* 0x00006800016f7983 */ /* 0x000f280000100800 */
[----:B------:R-:W4:Y:S04]  /*2ca0*/  LDL R110, [R1+0x6c] ;  /* 0x00006c00016e7983 */ /* 0x000f280000100800 */
[----:B------:R-:W4:Y:S01]  /*2cb0*/  LDL R93, [R1+0x70] ;  /* 0x00007000015d7983 */ /* 0x000f220000100800 */
[----:B------:R-:W-:Y:S01]  /*2cc0*/  IADD3 R58, P3, R70, R58, RZ ;  /* 0x0000003a463a7210 */ /* 0x000fe20007f7e0ff */
[----:B------:R-:W-:Y:S01]  /*2cd0*/  ULDC.64 UR4, c[0x0][0x3e8] ;  /* 0x0000fa0000047ab9 */ /* 0x000fe20000000a00 */
[----:B------:R-:W-:-:S02]  /*2ce0*/  CS2R R62, SRZ ;  /* 0x00000000003e7805 */ /* 0x000fc4000001ff00 */
[----:B------:R-:W-:Y:S01]  /*2cf0*/  CS2R R90, SRZ ;  /* 0x00000000005a7805 */ /* 0x000fe2000001ff00 */
[----:B------:R-:W-:Y:S01]  /*2d00*/  IMAD.X R35, R20, 0x1, R82, P3 ;  /* 0x0000000114237824 */ /* 0x000fe200018e0652 */
[----:B------:R-:W-:-:S05]  /*2d10*/  IADD3 R56, P3, R64, R56, RZ ;  /* 0x0000003840387210 */ /* 0x000fca0007f7e0ff */
[----:B------:R-:W-:Y:S01]  /*2d20*/  IMAD.X R33, R86, 0x1, R83, P3 ;  /* 0x0000000156217824 */ /* 0x000fe200018e0653 */
[----:B------:R-:W-:-:S04]  /*2d30*/  LEA R34, P3, R58, UR4, 0x1 ;  /* 0x000000043a227c11 */ /* 0x000fc8000f8608ff */
[----:B------:R-:W-:Y:S01]  /*2d40*/  LEA.HI.X R35, R58, UR5, R35, 0x1, P3 ;  /* 0x000000053a237c11 */ /* 0x000fe200098f0c23 */
[----:B------:R-:W-:Y:S02]  /*2d50*/  ULDC.64 UR4, c[0x0][0x400] ;  /* 0x0001000000047ab9 */ /* 0x000fe40000000a00 */
[----:B------:R-:W-:-:S04]  /*2d60*/  LEA R32, P3, R56, UR4, 0x1 ;  /* 0x0000000438207c11 */ /* 0x000fc8000f8608ff */
[----:B------:R-:W-:Y:S02]  /*2d70*/  LEA.HI.X R33, R56, UR5, R33, 0x1, P3 ;  /* 0x0000000538217c11 */ /* 0x000fe400098f0c21 */
        /* <DEDUP_REMOVED lines=10> */
[----:B--2---:R-:W-:-:S13]  /*2e20*/  ISETP.GE.AND P3, PT, R116, R106, PT ;  /* 0x0000006a7400720c */ /* 0x004fda0003f66270 */
[----:B------:R0:W5:Y:S04]  /*2e30*/  @!P3 LDG.E.64 R62, desc[UR60][R34.64] ;  /* 0x0000003c223eb981 */ /* 0x000168000c1e1b00 */
[----:B------:R0:W5:Y:S01]  /*2e40*/  @!P3 LDG.E.64 R90, desc[UR60][R32.64] ;  /* 0x0000003c205ab981 */ /* 0x000162000c1e1b00 */
[----:B---3--:R-:W-:-:S13]  /*2e50*/  ISETP.GE.AND P3, PT, R115, R106, PT ;  /* 0x0000006a7300720c */ /* 0x008fda0003f66270 */
[----:B------:R0:W5:Y:S04]  /*2e60*/  @!P3 LDG.E.64 R54, desc[UR60][R34.64+0x10] ;  /* 0x0000103c2236b981 */ /* 0x000168000c1e1b00 */
[----:B------:R0:W5:Y:S01]  /*2e70*/  @!P3 LDG.E.64 R60, desc[UR60][R32.64+0x10] ;  /* 0x0000103c203cb981 */ /* 0x000162000c1e1b00 */
[----:B----4-:R-:W-:-:S13]  /*2e80*/  ISETP.GE.AND P3, PT, R114, R106, PT ;  /* 0x0000006a7200720c */ /* 0x010fda0003f66270 */
[----:B------:R0:W5:Y:S04]  /*2e90*/  @!P3 LDG.E.64 R50, desc[UR60][R34.64+0x20] ;  /* 0x0000203c2232b981 */ /* 0x000168000c1e1b00 */
[----:B------:R0:W5:Y:S01]  /*2ea0*/  @!P3 LDG.E.64 R52, desc[UR60][R32.64+0x20] ;  /* 0x0000203c2034b981 */ /* 0x000162000c1e1b00 */
[----:B------:R-:W-:-:S13]  /*2eb0*/  ISETP.GE.AND P3, PT, R111, R106, PT ;  /* 0x0000006a6f00720c */ /* 0x000fda0003f66270 */
[----:B------:R0:W5:Y:S04]  /*2ec0*/  @!P3 LDG.E.64 R46, desc[UR60][R34.64+0x30] ;  /* 0x0000303c222eb981 */ /* 0x000168000c1e1b00 */
[----:B------:R0:W5:Y:S01]  /*2ed0*/  @!P3 LDG.E.64 R48, desc[UR60][R32.64+0x30] ;  /* 0x0000303c2030b981 */ /* 0x000162000c1e1b00 */
[----:B------:R-:W-:-:S13]  /*2ee0*/  ISETP.GE.AND P3, PT, R110, R106, PT ;  /* 0x0000006a6e00720c */ /* 0x000fda0003f66270 */
[----:B------:R0:W5:Y:S04]  /*2ef0*/  @!P3 LDG.E.64 R42, desc[UR60][R34.64+0x40] ;  /* 0x0000403c222ab981 */ /* 0x000168000c1e1b00 */
[----:B------:R0:W5:Y:S01]  /*2f00*/  @!P3 LDG.E.64 R44, desc[UR60][R32.64+0x40] ;  /* 0x0000403c202cb981 */ /* 0x000162000c1e1b00 */
[----:B------:R-:W-:-:S13]  /*2f10*/  ISETP.GE.AND P3, PT, R93, R106, PT ;  /* 0x0000006a5d00720c */ /* 0x000fda0003f66270 */
[----:B------:R0:W5:Y:S04]  /*2f20*/  @!P3 LDG.E.64 R38, desc[UR60][R34.64+0x50] ;  /* 0x0000503c2226b981 */ /* 0x000168000c1e1b00 */
[----:B------:R0:W5:Y:S02]  /*2f30*/  @!P3 LDG.E.64 R40, desc[UR60][R32.64+0x50] ;  /* 0x0000503c2028b981 */ /* 0x000164000c1e1b00 */
.L_x_10337:
[----:B------:R-:W-:Y:S05]  /*2f40*/  BSYNC B1 ;  /* 0x0000000000017941 */ /* 0x000fea0003800000 */
.L_x_10336:
[----:B0-----:R-:W2:Y:S01]  /*2f50*/  LDL R33, [R1+0x44] ;  /* 0x0000440001217983 */ /* 0x001ea20000100800 */
[----:B-----5:R-:W-:Y:S02]  /*2f60*/  IMAD.MOV.U32 R20, RZ, RZ, R38 ;  /* 0x000000ffff147224 */ /* 0x020fe400078e0026 */
[----:B------:R-:W-:-:S05]  /*2f70*/  IMAD.MOV.U32 R32, RZ, RZ, R39 ;  /* 0x000000ffff207224 */ /* 0x000fca00078e0027 */
[----:B------:R-:W-:Y:S01]  /*2f80*/  PRMT R92, R32, 0x5410, R20 ;  /* 0x00005410205c7816 */ /* 0x000fe20000000014 */
[----:B------:R-:W-:Y:S02]  /*2f90*/  IMAD.MOV.U32 R20, RZ, RZ, R42 ;  /* 0x000000ffff147224 */ /* 0x000fe400078e002a */
        /* <DEDUP_REMOVED lines=26> */
[----:B------:R-:W-:-:S05]  /*3140*/  IMAD.MOV.U32 R20, RZ, RZ, R60 ;  /* 0x000000ffff147224 */ /* 0x000fca00078e003c */
[----:B------:R-:W-:Y:S01]  /*3150*/  PRMT R119, R20, 0x7610, R119 ;  /* 0x0000761014777816 */ /* 0x000fe20000000077 */
[----:B------:R-:W-:-:S05]  /*3160*/  IMAD.MOV.U32 R20, RZ, RZ, R61 ;  /* 0x000000ffff147224 */ /* 0x000fca00078e003d */
[----:B------:R-:W-:Y:S01]  /*3170*/  PRMT R119, R119, 0x5410, R20 ;  /* 0x0000541077777816 */ /* 0x000fe20000000014 */
[----:B------:R-:W-:-:S05]  /*3180*/  IMAD.MOV.U32 R20, RZ, RZ, R90 ;  /* 0x000000ffff147224 */ /* 0x000fca00078e005a */
[----:B------:R-:W-:Y:S01]  /*3190*/  PRMT R121, R20, 0x7610, R121 ;  /* 0x0000761014797816 */ /* 0x000fe20000000079 */
[----:B------:R-:W-:-:S05]  /*31a0*/  IMAD.MOV.U32 R20, RZ, RZ, R91 ;  /* 0x000000ffff147224 */ /* 0x000fca00078e005b */
[----:B------:R-:W-:Y:S02]  /*31b0*/  PRMT R121, R121, 0x5410, R20 ;  /* 0x0000541079797816 */ /* 0x000fe40000000014 */
[----:B--2---:R-:W-:-:S13]  /*31c0*/  ISETP.NE.AND P3, PT, R33, 0x3, PT ;  /* 0x000000032100780c */ /* 0x004fda0003f65270 */
[----:B------:R-:W-:Y:S05]  /*31d0*/  @!P3 BRA `(.L_x_10338) ;  /* 0x000000000004b947 */ /* 0x000fea0003800000 */
[----:B------:R-:W-:Y:S01]  /*31e0*/  BPT.TRAP 0x1 ;  /* 0x000000040000795c */ /* 0x000fe20000300000 */
.L_x_10338:
[----:B------:R-:W-:Y:S01]  /*31f0*/  IMAD R20, R17, 0x8, R16 ;  /* 0x0000000811147824 */ /* 0x000fe200078e0210 */
[----:B------:R-:W-:Y:S01]  /*3200*/  SHF.L.U32 R86, R155, 0x1f, RZ ;  /* 0x0000001f9b567819 */ /* 0x000fe200000006ff */
[----:B------:R-:W-:Y:S03]  /*3210*/  BSSY B1, `(.L_x_10339) ;  /* 0x0000003000017945 */ /* 0x000fe60003800000 */
[----:B------:R-:W0:Y:S02]  /*3220*/  SYNCS.PHASECHK.TRANS64.TRYWAIT P5, [R20+URZ+0x31c90], R86 ;  /* 0x031c9056140075a7 */ /* 0x000e2400080a017f */
[----:B0-----:R-:W-:Y:S05]  /*3230*/  @!P5 BRA `(.L_x_10340) ;  /* 0x000001a400b0d947 */ /* 0x001fea0003800000 */
.L_x_10629:
[----:B------:R-:W-:Y:S05]  /*3240*/  BSYNC B1 ;  /* 0x0000000000017941 */ /* 0x000fea0003800000 */
.L_x_10339:
[----:B------:R-:W-:Y:S05]  /*3250*/  @P4 BRA `(.L_x_10341) ;  /* 0x0000003400644947 */ /* 0x000fea0003800000 */
[----:B------:R-:W-:Y:S01]  /*3260*/  ISETP.NE.AND P4, PT, R10, RZ, PT ;  /* 0x000000ff0a00720c */ /* 0x000fe20003f85270 */
[----:B------:R-:W-:-:S12]  /*3270*/  BSSY B1, `(.L_x_10342) ;  /* 0x0000032000017945 */ /* 0x000fd80003800000 */
[----:B------:R-:W-:Y:S05]  /*3280*/  @!P4 BRA `(.L_x_10343) ;  /* 0x0000000000c0c947 */ /* 0x000fea0003800000 */
[----:B------:R-:W2:Y:S01]  /*3290*/  LDL.64 R56, [R1+0x48] ;  /* 0x0000480001387983 */ /* 0x000ea20000100a00 */
[----:B------:R-:W-:Y:S03]  /*32a0*/  BSSY B2, `(.L_x_10344) ;  /* 0x000002d000027945 */ /* 0x000fe60003800000 */
[----:B------:R1:W3:Y:S01]  /*32b0*/  LDS.128 R32, [R80+0x16800] ;  /* 0x0168000050207984 */ /* 0x0002e20000000c00 */
[----:B--2---:R-:W-:-:S13]  /*32c0*/  ISETP.GE.AND P4, PT, R56, R106, PT ;  /* 0x0000006a3800720c */ /* 0x004fda0003f86270 */
[----:B-1-3--:R-:W-:Y:S05]  /*32d0*/  @P4 BRA `(.L_x_10345) ;  /* 0x0000000000a44947 */ /* 0x00afea0003800000 */
[----:B------:R-:W-:Y:S01]  /*32e0*/  SHF.R.U64 R56, R62, 0x10, R63 ;  /* 0x000000103e387819 */ /* 0x000fe2000000123f */
[----:B------:R-:W-:Y:S01]  /*32f0*/  HADD2.F32 R58, -RZ, R33.H1_H1 ;  /* 0x30000021ff3a7230 */ /* 0x000fe20000004100 */
[--C-:B------:R-:W-:Y:S02]  /*3300*/  SHF.R.U64 R57, R90, 0x10, R91.reuse ;  /* 0x000000105a397819 */ /* 0x100fe4000000125b */
        /* <DEDUP_REMOVED lines=9> */
[----:B------:R-:W-:Y:S02]  /*33a0*/  IMAD.MOV.U32 R63, RZ, RZ, R34 ;  /* 0x000000ffff3f7224 */ /* 0x000fe400078e0022 */
[-C--:B------:R-:W-:Y:S01]  /*33b0*/  FFMA.FTZ R33, R56, R59.reuse, -R33 ;  /* 0x0000003b38217223 */ /* 0x080fe20000010821 */
[----:B------:R-:W-:Y:S02]  /*33c0*/  HADD2.F32 R91, -RZ, R121.H1_H1 ;  /* 0x30000079ff5b7230 */ /* 0x000fe40000004100 */
[----:B------:R-:W-:Y:S01]  /*33d0*/  FFMA.FTZ R56, R58, R59, R57 ;  /* 0x0000003b3a387223 */ /* 0x000fe20000010039 */
[----:B------:R-:W-:-:S02]  /*33e0*/  HADD2.F32 R57, -RZ, R35.H1_H1 ;  /* 0x30000023ff397230 */ /* 0x000fc40000004100 */
[----:B------:R-:W-:Y:S02]  /*33f0*/  HADD2.F32 R59, -RZ, R35.H0_H0 ;  /* 0x20000023ff3b7230 */ /* 0x000fe40000004100 */
[----:B------:R-:W-:Y:S02]  /*3400*/  HADD2.F32 R34, -RZ, R63.H1_H1 ;  /* 0x3000003fff227230 */ /* 0x000fe40000004100 */
[----:B------:R-:W-:Y:S01]  /*3410*/  FMUL.FTZ R58, R57, R90 ;  /* 0x0000005a393a7220 */ /* 0x000fe20000410000 */
[----:B------:R-:W-:-:S03]  /*3420*/  F2FP.F16.F32.PACK_AB R33, R56, R33 ;  /* 0x000000213821723e */ /* 0x000fc600000000ff */
[C---:B------:R-:W-:Y:S01]  /*3430*/  FFMA.FTZ R35, R59.reuse, R62, -R58 ;  /* 0x0000003e3b237223 */ /* 0x040fe2000001083a */
[----:B------:R-:W-:Y:S01]  /*3440*/  FMUL.FTZ R58, R59, R90 ;  /* 0x0000005a3b3a7220 */ /* 0x000fe20000410000 */
[----:B------:R-:W-:Y:S02]  /*3450*/  HADD2.F32 R90, -RZ, R121.H0_H0 ;  /* 0x20000079ff5a7230 */ /* 0x000fe40000004100 */
        /* <DEDUP_REMOVED lines=8> */
[----:B------:R-:W-:Y:S01]  /*34e0*/  FFMA.FTZ R57, R57, R62, R90 ;  /* 0x0000003e39397223 */ /* 0x000fe2000001005a */
[----:B------:R-:W-:Y:S02]  /*34f0*/  HADD2.F32 R90, -RZ, R63.H0_H0 ;  /* 0x2000003fff5a7230 */ /* 0x000fe40000004100 */
[-C--:B------:R-:W-:Y:S01]  /*3500*/  FMUL.FTZ R63, R34, R91.reuse ;  /* 0x0000005b223f7220 */ /* 0x080fe20000410000 */
[----:B------:R-:W-:Y:S01]  /*3510*/  HADD2.F32 R59, -RZ, R120.H0_H0 ;  /* 0x20000078ff3b7230 */ /* 0x000fe20000004100 */
[----:B------:R-:W-:Y:S01]  /*3520*/  F2FP.F16.F32.PACK_AB R32, R57, R32 ;  /* 0x000000203920723e */ /* 0x000fe200000000ff */
[----:B------:R-:W-:-:S03]  /*3530*/  FMUL.FTZ R91, R90, R91 ;  /* 0x0000005b5a5b7220 */ /* 0x000fc60000410000 */
[-C--:B------:R-:W-:Y:S01]  /*3540*/  FFMA.FTZ R62, R90, R59.reuse, -R63 ;  /* 0x0000003b5a3e7223 */ /* 0x080fe2000001083f */
[----:B------:R-:W-:-:S05]  /*3550*/  FFMA.FTZ R91, R34, R59, R91 ;  /* 0x0000003b225b7223 */ /* 0x000fca000001005b */
[----:B------:R-:W-:-:S07]  /*3560*/  F2FP.F16.F32.PACK_AB R34, R91, R62 ;  /* 0x0000003e5b22723e */ /* 0x000fce00000000ff */
.L_x_10345:
[----:B------:R-:W-:Y:S05]  /*3570*/  BSYNC B2 ;  /* 0x0000000000027941 */ /* 0x000fea0003800000 */
.L_x_10344:
[----:B------:R1:W-:Y:S02]  /*3580*/  STG.E.128 desc[UR60][R36.64], R32 ;  /* 0x0000002024007986 */ /* 0x0003e4000c101d3c */
.L_x_10343:
[----:B------:R-:W-:Y:S05]  /*3590*/  BSYNC B1 ;  /* 0x0000000000017941 */ /* 0x000fea0003800000 */
.L_x_10342:
[----:B------:R-:W-:Y:S01]  /*35a0*/  ISETP.NE.AND P4, PT, R11, RZ, PT ;  /* 0x000000ff0b00720c */ /* 0x000fe20003f85270 */
[----:B------:R-:W-:-:S12]  /*35b0*/  BSSY B1, `(.L_x_10346) ;  /* 0x0000034000017945 */ /* 0x000fd80003800000 */
[----:B------:R-:W-:Y:S05]  /*35c0*/  @!P4 BRA `(.L_x_10347) ;  /* 0x0000000000c8c947 */ /* 0x000fea0003800000 */
[----:B------:R-:W2:Y:S01]  /*35d0*/  LDL R56, [R1+0x60] ;  /* 0x0000600001387983 */ /* 0x000ea20000100800 */
[----:B------:R-:W-:Y:S03]  /*35e0*/  BSSY B2, `(.L_x_10348) ;  /* 0x000002f000027945 */ /* 0x000fe60003800000 */
[----:B-1----:R1:W3:Y:S01]  /*35f0*/  LDS.128 R32, [R21+0x16800] ;  /* 0x0168000015207984 */ /* 0x0022e20000000c00 */
[----:B--2---:R-:W-:-:S13]  /*3600*/  ISETP.GE.AND P4, PT, R56, R106, PT ;  /* 0x0000006a3800720c */ /* 0x004fda0003f86270 */
[----:B-1-3--:R-:W-:Y:S05]  /*3610*/  @P4 BRA `(.L_x_10349) ;  /* 0x0000000000ac4947 */ /* 0x00afea0003800000 */
[----:B------:R-:W-:Y:S01]  /*3620*/  SHF.R.U64 R56, R54, 0x10, R55 ;  /* 0x0000001036387819 */ /* 0x000fe20000001237 */
[----:B------:R-:W-:Y:S01]  /*3630*/  IMAD.MOV.U32 R57, RZ, RZ, R33 ;  /* 0x000000ffff397224 */ /* 0x000fe200078e0021 */
[----:B------:R-:W-:Y:S01]  /*3640*/  SHF.R.U32.HI R54, RZ, 0x10, R55 ;  /* 0x00000010ff367819 */ /* 0x000fe20000011637 */
[----:B------:R-:W-:Y:S01]  /*3650*/  HADD2.F32 R59, -RZ, R119.H0_H0 ;  /* 0x20000077ff3b7230 */ /* 0x000fe20000004100 */
[--C-:B------:R-:W-:Y:S02]  /*3660*/  SHF.R.U64 R55, R60, 0x10, R61.reuse ;  /* 0x000000103c377819 */ /* 0x100fe4000000123d */
[--C-:B------:R-:W-:Y:S01]  /*3670*/  HADD2.F32 R58, -RZ, R57.reuse.H1_H1 ;  /* 0x30000039ff3a7230 */ /* 0x100fe20000004100 */
[----:B------:R-:W-:Y:S01]  /*3680*/  SHF.R.U32.HI R60, RZ, 0x10, R61 ;  /* 0x00000010ff3c7819 */ /* 0x000fe2000001163d */
[----:B------:R-:W-:Y:S02]  /*3690*/  HADD2.F32 R62, -RZ, R57.H0_H0 ;  /* 0x20000039ff3e7230 */ /* 0x000fe40000004100 */
[----:B------:R-:W-:-:S02]  /*36a0*/  HADD2.F32 R33, -RZ, R55.H0_H0 ;  /* 0x20000037ff217230 */ /* 0x000fc40000004100 */
[----:B------:R-:W-:Y:S02]  /*36b0*/  HADD2.F32 R55, -RZ, R56.H0_H0 ;  /* 0x20000038ff377230 */ /* 0x000fe40000004100 */
[----:B------:R-:W-:Y:S02]  /*36c0*/  HADD2.F32 R60, -RZ, R60.H0_H0 ;  /* 0x2000003cff3c7230 */ /* 0x000fe40000004100 */
[-C--:B------:R-:W-:Y:S01]  /*36d0*/  FMUL.FTZ R57, R58, R33.reuse ;  /* 0x000000213a397220 */ /* 0x080fe20000410000 */
[----:B------:R-:W-:-:S03]  /*36e0*/  FMUL.FTZ R33, R62, R33 ;  /* 0x000000213e217220 */ /* 0x000fc60000410000 */
[-C--:B------:R-:W-:Y:S01]  /*36f0*/  FFMA.FTZ R56, R62, R55.reuse, -R57 ;  /* 0x000000373e387223 */ /* 0x080fe20000010839 */
[----:B------:R-:W-:Y:S01]  /*3700*/  FFMA.FTZ R33, R58, R55, R33 ;  /* 0x000000373a217223 */ /* 0x000fe20000010021 */
[----:B------:R-:W-:Y:S02]  /*3710*/  IMAD.MOV.U32 R55, RZ, RZ, R35 ;  /* 0x000000ffff377224 */ /* 0x000fe400078e0023 */
[----:B------:R-:W-:Y:S02]  /*3720*/  HADD2.F32 R58, -RZ, R54.H0_H0 ;  /* 0x20000036ff3a7230 */ /* 0x000fe40000004100 */
[----:B------:R-:W-:Y:S01]  /*3730*/  F2FP.F16.F32.PACK_AB R33, R33, R56 ;  /* 0x000000382121723e */ /* 0x000fe200000000ff */
[--C-:B------:R-:W-:Y:S02]  /*3740*/  HADD2.F32 R35, -RZ, R55.reuse.H1_H1 ;  /* 0x30000037ff237230 */ /* 0x100fe40000004100 */
[----:B------:R-:W-:-:S03]  /*3750*/  HADD2.F32 R55, -RZ, R55.H0_H0 ;  /* 0x20000037ff377230 */ /* 0x000fc60000004100 */
[-C--:B------:R-:W-:Y:S02]  /*3760*/  FMUL.FTZ R54, R35, R60.reuse ;  /* 0x0000003c23367220 */ /* 0x080fe40000410000 */
[C---:B------:R-:W-:Y:S02]  /*3770*/  FMUL.FTZ R60, R55.reuse, R60 ;  /* 0x0000003c373c7220 */ /* 0x040fe40000410000 */
[-C--:B------:R-:W-:Y:S01]  /*3780*/  FFMA.FTZ R54, R55, R58.reuse, -R54 ;  /* 0x0000003a37367223 */ /* 0x080fe20000010836 */
[----:B------:R-:W-:Y:S02]  /*3790*/  HADD2.F32 R55, -RZ, R117.H0_H0 ;  /* 0x20000075ff377230 */ /* 0x000fe40000004100 */
[----:B------:R-:W-:Y:S01]  /*37a0*/  FFMA.FTZ R35, R35, R58, R60 ;  /* 0x0000003a23237223 */ /* 0x000fe2000001003c */
[----:B------:R-:W-:-:S04]  /*37b0*/  IMAD.MOV.U32 R58, RZ, RZ, R32 ;  /* 0x000000ffff3a7224 */ /* 0x000fc800078e0020 */
[----:B------:R-:W-:Y:S01]  /*37c0*/  F2FP.F16.F32.PACK_AB R35, R35, R54 ;  /* 0x000000362323723e */ /* 0x000fe200000000ff */
[--C-:B------:R-:W-:Y:S02]  /*37d0*/  HADD2.F32 R32, -RZ, R58.reuse.H1_H1 ;  /* 0x3000003aff207230 */ /* 0x100fe40000004100 */
[----:B------:R-:W-:-:S03]  /*37e0*/  HADD2.F32 R58, -RZ, R58.H0_H0 ;  /* 0x2000003aff3a7230 */ /* 0x000fc60000004100 */
[-C--:B------:R-:W-:Y:S02]  /*37f0*/  FMUL.FTZ R57, R32, R59.reuse ;  /* 0x0000003b20397220 */ /* 0x080fe40000410000 */
[C---:B------:R-:W-:Y:S02]  /*3800*/  FMUL.FTZ R59, R58.reuse, R59 ;  /* 0x0000003b3a3b7220 */ /* 0x040fe40000410000 */
[-C--:B------:R-:W-:Y:S01]  /*3810*/  FFMA.FTZ R57, R58, R55.reuse, -R57 ;  /* 0x000000373a397223 */ /* 0x080fe20000010839 */
[--C-:B------:R-:W-:Y:S02]  /*3820*/  HADD2.F32 R58, -RZ, R34.reuse.H1_H1 ;  /* 0x30000022ff3a7230 */ /* 0x100fe40000004100 */
[----:B------:R-:W-:Y:S01]  /*3830*/  FFMA.FTZ R32, R32, R55, R59 ;  /* 0x0000003720207223 */ /* 0x000fe2000001003b */
[----:B------:R-:W-:Y:S02]  /*3840*/  HADD2.F32 R55, -RZ, R119.H1_H1 ;  /* 0x30000077ff377230 */ /* 0x000fe40000004100 */
[----:B------:R-:W-:-:S02]  /*3850*/  HADD2.F32 R34, -RZ, R34.H0_H0 ;  /* 0x20000022ff227230 */ /* 0x000fc40000004100 */
[----:B------:R-:W-:Y:S02]  /*3860*/  HADD2.F32 R59, -RZ, R117.H1_H1 ;  /* 0x30000075ff3b7230 */ /* 0x000fe40000004100 */
[----:B------:R-:W-:Y:S01]  /*3870*/  FMUL.FTZ R61, R58, R55 ;  /* 0x000000373a3d7220 */ /* 0x000fe20000410000 */
[----:B------:R-:W-:Y:S01]  /*3880*/  F2FP.F16.F32.PACK_AB R32, R32, R57 ;  /* 0x000000392020723e */ /* 0x000fe200000000ff */
[C---:B------:R-:W-:Y:S02]  /*3890*/  FMUL.FTZ R55, R34.reuse, R55 ;  /* 0x0000003722377220 */ /* 0x040fe40000410000 */
[-C--:B------:R-:W-:Y:S02]  /*38a0*/  FFMA.FTZ R61, R34, R59.reuse, -R61 ;  /* 0x0000003b223d7223 */ /* 0x080fe4000001083d */
[----:B------:R-:W-:-:S05]  /*38b0*/  FFMA.FTZ R58, R58, R59, R55 ;  /* 0x0000003b3a3a7223 */ /* 0x000fca0000010037 */
[----:B------:R-:W-:-:S07]  /*38c0*/  F2FP.F16.F32.PACK_AB R34, R58, R61 ;  /* 0x0000003d3a22723e */ /* 0x000fce00000000ff */
.L_x_10349:
[----:B------:R-:W-:Y:S05]  /*38d0*/  BSYNC B2 ;  /* 0x0000000000027941 */ /* 0x000fea0003800000 */
.L_x_10348:
[----:B------:R2:W-:Y:S02]  /*38e0*/  STG.E.128 desc[UR60][R36.64+0x20], R32 ;  /* 0x0000202024007986 */ /* 0x0005e4000c101d3c */
.L_x_10347:
[----:B------:R-:W-:Y:S05]  /*38f0*/  BSYNC B1 ;  /* 0x0000000000017941 */ /* 0x000fea0003800000 */
.L_x_10346:
[----:B------:R-:W-:Y:S01]  /*3900*/  ISETP.NE.AND P4, PT, R12, RZ, PT ;  /* 0x000000ff0c00720c */ /* 0x000fe20003f85270 */
[----:B------:R-:W-:-:S12]  /*3910*/  BSSY B1, `(.L_x_10350) ;  /* 0x0000035000017945 */ /* 0x000fd80003800000 */
[----:B------:R-:W-:Y:S05]  /*3920*/  @!P4 BRA `(.L_x_10351) ;  /* 0x0000000000ccc947 */ /* 0x000fea0003800000 */
[----:B------:R-:W3:Y:S01]  /*3930*/  LDL R54, [R1+0x64] ;  /* 0x0000640001367983 */ /* 0x000ee20000100800 */
[----:B------:R-:W-:Y:S03]  /*3940*/  BSSY B2, `(.L_x_10352) ;  /* 0x0000030000027945 */ /* 0x000fe60003800000 */
[----:B-12---:R1:W2:Y:S01]  /*3950*/  LDS.128 R32, [R80+0x18c00] ;  /* 0x018c000050207984 */ /* 0x0062a20000000c00 */
[----:B---3--:R-:W-:-:S13]  /*3960*/  ISETP.GE.AND P4, PT, R54, R106, PT ;  /* 0x0000006a3600720c */ /* 0x008fda0003f86270 */
[----:B-12---:R-:W-:Y:S05]  /*3970*/  @P4 BRA `(.L_x_10353) ;  /* 0x0000000000b04947 */ /* 0x006fea0003800000 */
[----:B------:R-:W-:Y:S01]  /*3980*/  SHF.R.U64 R54, R52, 0x10, R53 ;  /* 0x0000001034367819 */ /* 0x000fe20000001235 */
[----:B------:R-:W-:Y:S01]  /*3990*/  IMAD.MOV.U32 R52, RZ, RZ, R33 ;  /* 0x000000ffff347224 */ /* 0x000fe200078e0021 */
[----:B------:R-:W-:Y:S01]  /*39a0*/  SHF.R.U64 R50, R50, 0x10, R51 ;  /* 0x0000001032327819 */ /* 0x000fe20000001233 */
[----:B------:R-:W-:Y:S01]  /*39b0*/  HADD2.F32 R57, -RZ, R118.H1_H1 ;  /* 0x30000076ff397230 */ /* 0x000fe20000004100 */
        /* <DEDUP_REMOVED lines=8> */
[----:B------:R-:W-:Y:S02]  /*3a40*/  HADD2.F32 R55, -RZ, R118.H0_H0 ;  /* 0x20000076ff377230 */ /* 0x000fe40000004100 */
        /* <DEDUP_REMOVED lines=14> */
[----:B------:R-:W-:Y:S02]  /*3b30*/  IMAD.MOV.U32 R50, RZ, RZ, R34 ;  /* 0x000000ffff327224 */ /* 0x000fe400078e0022 */
        /* <DEDUP_REMOVED lines=16> */
.L_x_10353:
[----:B------:R-:W-:Y:S05]  /*3c40*/  BSYNC B2 ;  /* 0x0000000000027941 */ /* 0x000fea0003800000 */
.L_x_10352:
[----:B------:R3:W-:Y:S02]  /*3c50*/  STG.E.128 desc[UR60][R36.64+0x40], R32 ;  /* 0x0000402024007986 */ /* 0x0007e4000c101d3c */
.L_x_10351:
[----:B------:R-:W-:Y:S05]  /*3c60*/  BSYNC B1 ;  /* 0x0000000000017941 */ /* 0x000fea0003800000 */
.L_x_10350:
[----:B------:R-:W-:Y:S01]  /*3c70*/  ISETP.NE.AND P4, PT, R13, RZ, PT ;  /* 0x000000ff0d00720c */ /* 0x000fe20003f85270 */
[----:B------:R-:W-:-:S12]  /*3c80*/  BSSY B1, `(.L_x_10354) ;  /* 0x0000034000017945 */ /* 0x000fd80003800000 */
[----:B------:R-:W-:Y:S05]  /*3c90*/  @!P4 BRA `(.L_x_10355) ;  /* 0x0000000000c8c947 */ /* 0x000fea0003800000 */
[----:B------:R-:W4:Y:S01]  /*3ca0*/  LDL R50, [R1+0x68] ;  /* 0x0000680001327983 */ /* 0x000f220000100800 */
[----:B------:R-:W-:Y:S03]  /*3cb0*/  BSSY B2, `(.L_x_10356) ;  /* 0x000002f000027945 */ /* 0x000fe60003800000 */
[----:B-123--:R1:W2:Y:S01]  /*3cc0*/  LDS.128 R32, [R21+0x18c00] ;  /* 0x018c000015207984 */ /* 0x00e2a20000000c00 */
[----:B----4-:R-:W-:-:S13]  /*3cd0*/  ISETP.GE.AND P4, PT, R50, R106, PT ;  /* 0x0000006a3200720c */ /* 0x010fda0003f86270 */
[----:B-12---:R-:W-:Y:S05]  /*3ce0*/  @P4 BRA `(.L_x_10357) ;  /* 0x0000000000ac4947 */ /* 0x006fea0003800000 */
[----:B------:R-:W-:Y:S01]  /*3cf0*/  SHF.R.U64 R48, R48, 0x10, R49 ;  /* 0x0000001030307819 */ /* 0x000fe20000001231 */
[----:B------:R-:W-:Y:S01]  /*3d00*/  IMAD.MOV.U32 R50, RZ, RZ, R33 ;  /* 0x000000ffff327224 */ /* 0x000fe200078e0021 */
[--C-:B------:R-:W-:Y:S02]  /*3d10*/  SHF.R.U64 R46, R46, 0x10, R47.reuse ;  /* 0x000000102e2e7819 */ /* 0x100fe4000000122f */
[----:B------:R-:W-:Y:S01]  /*3d20*/  SHF.R.U32.HI R52, RZ, 0x10, R47 ;  /* 0x00000010ff347819 */ /* 0x000fe2000001162f */
[----:B------:R-:W-:Y:S02]  /*3d30*/  HADD2.F32 R48, -RZ, R48.H0_H0 ;  /* 0x20000030ff307230 */ /* 0x000fe40000004100 */
        /* <DEDUP_REMOVED lines=8> */
[----:B------:R-:W-:Y:S01]  /*3dc0*/  SHF.R.U32.HI R48, RZ, 0x10, R49 ;  /* 0x00000010ff307819 */ /* 0x000fe20000011631 */
[----:B------:R-:W-:Y:S02]  /*3dd0*/  IMAD.MOV.U32 R46, RZ, RZ, R35 ;  /* 0x000000ffff2e7224 */ /* 0x000fe400078e0023 */
[----:B------:R-:W-:Y:S01]  /*3de0*/  HADD2.F32 R49, -RZ, R114.H1_H1 ;  /* 0x30000072ff317230 */ /* 0x000fe20000004100 */
[----:B------:R-:W-:Y:S01]  /*3df0*/  F2FP.F16.F32.PACK_AB R33, R33, R50 ;  /* 0x000000322121723e */ /* 0x000fe200000000ff */
[----:B------:R-:W-:Y:S02]  /*3e00*/  HADD2.F32 R48, -RZ, R48.H0_H0 ;  /* 0x20000030ff307230 */ /* 0x000fe40000004100 */
[--C-:B------:R-:W-:Y:S02]  /*3e10*/  HADD2.F32 R35, -RZ, R46.reuse.H1_H1 ;  /* 0x3000002eff237230 */ /* 0x100fe40000004100 */
[----:B------:R-:W-:-:S02]  /*3e20*/  HADD2.F32 R47, -RZ, R46.H0_H0 ;  /* 0x2000002eff2f7230 */ /* 0x000fc40000004100 */
[----:B------:R-:W-:Y:S02]  /*3e30*/  IMAD.MOV.U32 R46, RZ, RZ, R32 ;  /* 0x000000ffff2e7224 */ /* 0x000fe400078e0020 */
[-C--:B------:R-:W-:Y:S01]  /*3e40*/  FMUL.FTZ R32, R35, R48.reuse ;  /* 0x0000003023207220 */ /* 0x080fe20000410000 */
[----:B------:R-:W-:-:S03]  /*3e50*/  FMUL.FTZ R48, R47, R48 ;  /* 0x000000302f307220 */ /* 0x000fc60000410000 */
[-C--:B------:R-:W-:Y:S01]  /*3e60*/  FFMA.FTZ R32, R47, R52.reuse, -R32 ;  /* 0x000000342f207223 */ /* 0x080fe20000010820 */
[--C-:B------:R-:W-:Y:S02]  /*3e70*/  HADD2.F32 R47, -RZ, R46.reuse.H1_H1 ;  /* 0x3000002eff2f7230 */ /* 0x100fe40000004100 */
[----:B------:R-:W-:Y:S01]  /*3e80*/  FFMA.FTZ R35, R35, R52, R48 ;  /* 0x0000003423237223 */ /* 0x000fe20000010030 */
[--C-:B------:R-:W-:Y:S02]  /*3e90*/  HADD2.F32 R48, -RZ, R115.reuse.H0_H0 ;  /* 0x20000073ff307230 */ /* 0x100fe40000004100 */
[----:B------:R-:W-:Y:S02]  /*3ea0*/  HADD2.F32 R46, -RZ, R46.H0_H0 ;  /* 0x2000002eff2e7230 */ /* 0x000fe40000004100 */
[----:B------:R-:W-:Y:S02]  /*3eb0*/  HADD2.F32 R115, -RZ, R115.H1_H1 ;  /* 0x30000073ff737230 */ /* 0x000fe40000004100 */
[----:B------:R-:W-:Y:S01]  /*3ec0*/  FMUL.FTZ R51, R47, R48 ;  /* 0x000000302f337220 */ /* 0x000fe20000410000 */
[----:B------:R-:W-:Y:S01]  /*3ed0*/  F2FP.F16.F32.PACK_AB R35, R35, R32 ;  /* 0x000000202323723e */ /* 0x000fe200000000ff */
        /* <DEDUP_REMOVED lines=8> */
[----:B------:R-:W-:Y:S02]  /*3f60*/  F2FP.F16.F32.PACK_AB R32, R49, R46 ;  /* 0x0000002e3120723e */ /* 0x000fe400000000ff */
[-C--:B------:R-:W-:Y:S01]  /*3f70*/  FFMA.FTZ R51, R34, R47.reuse, -R51 ;  /* 0x0000002f22337223 */ /* 0x080fe20000010833 */
[----:B------:R-:W-:-:S05]  /*3f80*/  FFMA.FTZ R48, R48, R47, R115 ;  /* 0x0000002f30307223 */ /* 0x000fca0000010073 */
[----:B------:R-:W-:-:S07]  /*3f90*/  F2FP.F16.F32.PACK_AB R34, R48, R51 ;  /* 0x000000333022723e */ /* 0x000fce00000000ff */
.L_x_10357:
[----:B------:R-:W-:Y:S05]  /*3fa0*/  BSYNC B2 ;  /* 0x0000000000027941 */ /* 0x000fea0003800000 */
.L_x_10356:
[----:B------:R4:W-:Y:S02]  /*3fb0*/  STG.E.128 desc[UR60][R36.64+0x60], R32 ;  /* 0x0000602024007986 */ /* 0x0009e4000c101d3c */
.L_x_10355:
[----:B------:R-:W-:Y:S05]  /*3fc0*/  BSYNC B1 ;  /* 0x0000000000017941 */ /* 0x000fea0003800000 */
.L_x_10354:
[----:B------:R-:W-:Y:S01]  /*3fd0*/  ISETP.NE.AND P4, PT, R14, RZ, PT ;  /* 0x000000ff0e00720c */ /* 0x000fe20003f85270 */
[----:B------:R-:W-:-:S12]  /*3fe0*/  BSSY B1, `(.L_x_10358) ;  /* 0x0000031000017945 */ /* 0x000fd80003800000 */
[----:B------:R-:W-:Y:S05]  /*3ff0*/  @!P4 BRA `(.L_x_10359) ;  /* 0x0000000000bcc947 */ /* 0x000fea0003800000 */
[----:B------:R-:W5:Y:S01]  /*4000*/  LDL R46, [R1+0x6c] ;  /* 0x00006c00012e7983 */ /* 0x000f620000100800 */
[----:B------:R-:W-:Y:S03]  /*4010*/  BSSY B2, `(.L_x_10360) ;  /* 0x000002c000027945 */ /* 0x000fe60003800000 */
[----:B-1234-:R1:W2:Y:S01]  /*4020*/  LDS.128 R32, [R80+0x1b000] ;  /* 0x01b0000050207984 */ /* 0x01e2a20000000c00 */
[----:B-----5:R-:W-:-:S13]  /*4030*/  ISETP.GE.AND P4, PT, R46, R106, PT ;  /* 0x0000006a2e00720c */ /* 0x020fda0003f86270 */
[----:B-12---:R-:W-:Y:S05]  /*4040*/  @P4 BRA `(.L_x_10361) ;  /* 0x0000000000a04947 */ /* 0x006fea0003800000 */
[----:B------:R-:W-:Y:S02]  /*4050*/  SHF.R.U64 R42, R42, 0x10, R43 ;  /* 0x000000102a2a7819 */ /* 0x000fe4000000122b */
[--C-:B------:R-:W-:Y:S01]  /*4060*/  SHF.R.U64 R46, R44, 0x10, R45.reuse ;  /* 0x000000102c2e7819 */ /* 0x100fe2000000122d */
[--C-:B------:R-:W-:Y:S01]  /*4070*/  HADD2.F32 R44, -RZ, R35.reuse.H1_H1 ;  /* 0x30000023ff2c7230 */ /* 0x100fe20000004100 */
[----:B------:R-:W-:Y:S01]  /*4080*/  SHF.R.U32.HI R47, RZ, 0x10, R45 ;  /* 0x00000010ff2f7819 */ /* 0x000fe2000001162d */
[----:B------:R-:W-:Y:S01]  /*4090*/  HADD2.F32 R35, -RZ, R35.H0_H0 ;  /* 0x20000023ff237230 */ /* 0x000fe20000004100 */
[----:B------:R-:W-:Y:S01]  /*40a0*/  SHF.R.U32.HI R48, RZ, 0x10, R43 ;  /* 0x00000010ff307819 */ /* 0x000fe2000001162b */
[----:B------:R-:W-:Y:S02]  /*40b0*/  HADD2.F32 R43, -RZ, R42.H0_H0 ;  /* 0x2000002aff2b7230 */ /* 0x000fe40000004100 */
[----:B------:R-:W-:Y:S02]  /*40c0*/  HADD2.F32 R42, -RZ, R33.H1_H1 ;  /* 0x30000021ff2a7230 */ /* 0x000fe40000004100 */
[----:B------:R-:W-:-:S02]  /*40d0*/  HADD2.F32 R46, -RZ, R46.H0_H0 ;  /* 0x2000002eff2e7230 */ /* 0x000fc40000004100 */
[----:B------:R-:W-:Y:S02]  /*40e0*/  HADD2.F32 R33, -RZ, R33.H0_H0 ;  /* 0x20000021ff217230 */ /* 0x000fe40000004100 */
[----:B------:R-:W-:Y:S02]  /*40f0*/  HADD2.F32 R47, -RZ, R47.H0_H0 ;  /* 0x2000002fff2f7230 */ /* 0x000fe40000004100 */
[----:B------:R-:W-:Y:S02]  /*4100*/  HADD2.F32 R45, -RZ, R48.H0_H0 ;  /* 0x20000030ff2d7230 */ /* 0x000fe40000004100 */
[-C--:B------:R-:W-:Y:S01]  /*4110*/  FMUL.FTZ R48, R42, R46.reuse ;  /* 0x0000002e2a307220 */ /* 0x080fe20000410000 */
[----:B------:R-:W-:Y:S01]  /*4120*/  FMUL.FTZ R49, R33, R46 ;  /* 0x0000002e21317220 */ /* 0x000fe20000410000 */
[-C--:B------:R-:W-:Y:S01]  /*4130*/  FMUL.FTZ R46, R44, R47.reuse ;  /* 0x0000002f2c2e7220 */ /* 0x080fe20000410000 */
[----:B------:R-:W-:Y:S01]  /*4140*/  FMUL.FTZ R47, R35, R47 ;  /* 0x0000002f232f7220 */ /* 0x000fe20000410000 */
[-C--:B------:R-:W-:Y:S01]  /*4150*/  FFMA.FTZ R33, R33, R43.reuse, -R48 ;  /* 0x0000002b21217223 */ /* 0x080fe20000010830 */
[----:B------:R-:W-:Y:S01]  /*4160*/  FFMA.FTZ R42, R42, R43, R49 ;  /* 0x0000002b2a2a7223 */ /* 0x000fe20000010031 */
[-C--:B------:R-:W-:Y:S01]  /*4170*/  FFMA.FTZ R35, R35, R45.reuse, -R46 ;  /* 0x0000002d23237223 */ /* 0x080fe2000001082e */
[----:B------:R-:W-:Y:S01]  /*4180*/  FFMA.FTZ R44, R44, R45, R47 ;  /* 0x0000002d2c2c7223 */ /* 0x000fe2000001002f */
[----:B------:R-:W-:-:S02]  /*4190*/  HADD2.F32 R43, -RZ, R32.H1_H1 ;  /* 0x30000020ff2b7230 */ /* 0x000fc40000004100 */
[--C-:B------:R-:W-:Y:S01]  /*41a0*/  HADD2.F32 R47, -RZ, R111.reuse.H0_H0 ;  /* 0x2000006fff2f7230 */ /* 0x100fe20000004100 */
[----:B------:R-:W-:Y:S01]  /*41b0*/  F2FP.F16.F32.PACK_AB R33, R42, R33 ;  /* 0x000000212a21723e */ /* 0x000fe200000000ff */
[----:B------:R-:W-:Y:S01]  /*41c0*/  HADD2.F32 R32, -RZ, R32.H0_H0 ;  /* 0x20000020ff207230 */ /* 0x000fe20000004100 */
[----:B------:R-:W-:Y:S01]  /*41d0*/  F2FP.F16.F32.PACK_AB R35, R44, R35 ;  /* 0x000000232c23723e */ /* 0x000fe200000000ff */
[--C-:B------:R-:W-:Y:S02]  /*41e0*/  HADD2.F32 R45, -RZ, R34.reuse.H1_H1 ;  /* 0x30000022ff2d7230 */ /* 0x100fe40000004100 */
[-C--:B------:R-:W-:Y:S01]  /*41f0*/  FMUL.FTZ R49, R43, R47.reuse ;  /* 0x0000002f2b317220 */ /* 0x080fe20000410000 */
[----:B------:R-:W-:Y:S02]  /*4200*/  HADD2.F32 R111, -RZ, R111.H1_H1 ;  /* 0x3000006fff6f7230 */ /* 0x000fe40000004100 */
        /* <DEDUP_REMOVED lines=12> */
.L_x_10361:
[----:B------:R-:W-:Y:S05]  /*42d0*/  BSYNC B2 ;  /* 0x0000000000027941 */ /* 0x000fea0003800000 */
.L_x_10360:
[----:B------:R1:W-:Y:S02]  /*42e0*/  STG.E.128 desc[UR60][R36.64+0x80], R32 ;  /* 0x0000802024007986 */ /* 0x0003e4000c101d3c */
.L_x_10359:
[----:B------:R-:W-:Y:S05]  /*42f0*/  BSYNC B1 ;  /* 0x0000000000017941 */ /* 0x000fea0003800000 */
.L_x_10358:
[----:B------:R-:W-:-:S13]  /*4300*/  ISETP.NE.AND P4, PT, R15, RZ, PT ;  /* 0x000000ff0f00720c */ /* 0x000fda0003f85270 */
[----:B------:R-:W-:Y:S05]  /*4310*/  @!P4 BRA `(.L_x_10341) ;  /* 0x000000240034c947 */ /* 0x000fea0003800000 */
[----:B------:R-:W5:Y:S01]  /*4320*/  LDL R42, [R1+0x70] ;  /* 0x00007000012a7983 */ /* 0x000f620000100800 */
[----:B------:R-:W-:Y:S03]  /*4330*/  BSSY B1, `(.L_x_10362) ;  /* 0x000002d000017945 */ /* 0x000fe60003800000 */
[----:B-1234-:R1:W2:Y:S01]  /*4340*/  LDS.128 R32, [R21+0x1b000] ;  /* 0x01b0000015207984 */ /* 0x01e2a20000000c00 */
[----:B-----5:R-:W-:-:S13]  /*4350*/  ISETP.GE.AND P4, PT, R42, R106, PT ;  /* 0x0000006a2a00720c */ /* 0x020fda0003f86270 */
[----:B-12---:R-:W-:Y:S05]  /*4360*/  @P4 BRA `(.L_x_10363) ;  /* 0x0000000000a44947 */ /* 0x006fea0003800000 */
[--C-:B------:R-:W-:Y:S01]  /*4370*/  SHF.R.U64 R43, R38, 0x10, R39.reuse ;  /* 0x00000010262b7819 */ /* 0x100fe20000001227 */
[----:B------:R-:W-:Y:S01]  /*4380*/  IMAD.MOV.U32 R38, RZ, RZ, R34 ;  /* 0x000000ffff267224 */ /* 0x000fe200078e0022 */
        /* <DEDUP_REMOVED lines=39> */
.L_x_10363:
[----:B------:R-:W-:Y:S05]  /*4600*/  BSYNC B1 ;  /* 0x0000000000017941 */ /* 0x000fea0003800000 */
.L_x_10362:
[----:B------:R1:W-:Y:S01]  /*4610*/  STG.E.128 desc[UR60][R36.64+0xa0], R32 ;  /* 0x0000a02024007986 */ /* 0x0003e2000c101d3c */
[----:B------:R-:W-:Y:S05]  /*4620*/  BRA `(.L_x_10341) ;  /* 0x0000002000707947 */ /* 0x000fea0003800000 */
.L_x_10335:
        /* <DEDUP_REMOVED lines=21> */
[----:B------:R-:W-:Y:S02]  /*4780*/  IADD3 R57, P3, R30, R56, RZ ;  /* 0x000000381e397210 */ /* 0x000fe40007f7e0ff */
[----:B------:R-:W-:-:S03]  /*4790*/  CS2R R52, SRZ ;  /* 0x0000000000347805 */ /* 0x000fc6000001ff00 */
[----:B------:R-:W-:Y:S01]  /*47a0*/  IMAD.X R86, R86, 0x1, R87, P3 ;  /* 0x0000000156567824 */ /* 0x000fe200018e0657 */
        /* <DEDUP_REMOVED lines=10> */
[----:B------:R-:W5:Y:S04]  /*4850*/  @!P3 LDG.E.128 R40, desc[UR60][R44.64] ;  /* 0x0000003c2c28b981 */ /* 0x000f68000c1e1d00 */
[----:B------:R-:W5:Y:S01]  /*4860*/  @!P3 LDG.E.128 R52, desc[UR60][R56.64] ;  /* 0x0000003c3834b981 */ /* 0x000f62000c1e1d00 */
[----:B------:R-:W-:Y:S02]  /*4870*/  ISETP.GE.AND P3, PT, R0, R106, PT ;  /* 0x0000006a0000720c */ /* 0x000fe40003f66270 */
[----:B------:R-:W-:Y:S02]  /*4880*/  CS2R R34, SRZ ;  /* 0x0000000000227805 */ /* 0x000fe4000001ff00 */
[----:B------:R-:W-:-:S09]  /*4890*/  CS2R R32, SRZ ;  /* 0x0000000000207805 */ /* 0x000fd2000001ff00 */
[----:B------:R-:W5:Y:S04]  /*48a0*/  @!P3 LDG.E.128 R36, desc[UR60][R44.64+0x20] ;  /* 0x0000203c2c24b981 */ /* 0x000f68000c1e1d00 */
[----:B------:R-:W5:Y:S01]  /*48b0*/  @!P3 LDG.E.128 R48, desc[UR60][R56.64+0x20] ;  /* 0x0000203c3830b981 */ /* 0x000f62000c1e1d00 */
[----:B------:R-:W-:Y:S02]  /*48c0*/  ISETP.GE.AND P3, PT, R4, R106, PT ;  /* 0x0000006a0400720c */ /* 0x000fe40003f66270 */
[----:B------:R-:W-:-:S11]  /*48d0*/  CS2R R46, SRZ ;  /* 0x00000000002e7805 */ /* 0x000fd6000001ff00 */
[----:B------:R0:W5:Y:S02]  /*48e0*/  @!P3 LDG.E.128 R32, desc[UR60][R44.64+0x40] ;  /* 0x0000403c2c20b981 */ /* 0x000164000c1e1d00 */
[----:B0-----:R-:W-:-:S06]  /*48f0*/  CS2R R44, SRZ ;  /* 0x00000000002c7805 */ /* 0x001fcc000001ff00 */
[----:B------:R0:W5:Y:S02]  /*4900*/  @!P3 LDG.E.128 R44, desc[UR60][R56.64+0x40] ;  /* 0x0000403c382cb981 */ /* 0x000164000c1e1d00 */
.L_x_10365:
[----:B------:R-:W-:Y:S05]  /*4910*/  BSYNC B1 ;  /* 0x0000000000017941 */ /* 0x000fea0003800000 */
.L_x_10364:
        /* <DEDUP_REMOVED lines=8> */
[----:B------:R-:W-:-:S03]  /*49a0*/  IMAD.MOV.U32 R56, RZ, RZ, R39 ;  /* 0x000000ffff387224 */ /* 0x000fc600078e0027 */
[----:B------:R-:W-:Y:S01]  /*49b0*/  PRMT R125, R125, 0x5410, R20 ;  /* 0x000054107d7d7816 */ /* 0x000fe20000000014 */
[----:B------:R-:W-:Y:S01]  /*49c0*/  IMAD.MOV.U32 R20, RZ, RZ, R37 ;  /* 0x000000ffff147224 */ /* 0x000fe200078e0025 */
[----:B------:R-:W-:Y:S01]  /*49d0*/  PRMT R127, R56, 0x7610, R127 ;  /* 0x00007610387f7816 */ /* 0x000fe2000000007f */
[----:B------:R-:W-:-:S03]  /*49e0*/  IMAD.MOV.U32 R56, RZ, RZ, R36 ;  /* 0x000000ffff387224 */ /* 0x000fc600078e0024 */
[----:B------:R-:W-:Y:S01]  /*49f0*/  PRMT R128, R20, 0x7610, R128 ;  /* 0x0000761014807816 */ /* 0x000fe20000000080 */
[----:B------:R-:W-:Y:S01]  /*4a00*/  IMAD.MOV.U32 R20, RZ, RZ, R42 ;  /* 0x000000ffff147224 */ /* 0x000fe200078e002a */
[----:B------:R-:W-:Y:S01]  /*4a10*/  PRMT R126, R56, 0x7610, R126 ;  /* 0x00007610387e7816 */ /* 0x000fe2000000007e */
[----:B------:R-:W-:-:S05]  /*4a20*/  IMAD.MOV.U32 R56, RZ, RZ, R43 ;  /* 0x000000ffff387224 */ /* 0x000fca00078e002b */
[----:B------:R-:W-:Y:S01]  /*4a30*/  PRMT R129, R20, 0x5410, R56 ;  /* 0x0000541014817816 */ /* 0x000fe20000000038 */
[----:B------:R-:W-:Y:S02]  /*4a40*/  IMAD.MOV.U32 R20, RZ, RZ, R40 ;  /* 0x000000ffff147224 */ /* 0x000fe400078e0028 */
[----:B------:R-:W-:-:S03]  /*4a50*/  IMAD.MOV.U32 R56, RZ, RZ, R41 ;  /* 0x000000ffff387224 */ /* 0x000fc600078e0029 */
[----:B------:R-:W-:Y:S01]  /*4a60*/  PRMT R130, R20, 0x7610, R130 ;  /* 0x0000761014827816 */ /* 0x000fe20000000082 */
[----:B------:R-:W-:Y:S01]  /*4a70*/  IMAD.MOV.U32 R20, RZ, RZ, R47 ;  /* 0x000000ffff147224 */ /* 0x000fe200078e002f */
[----:B------:R-:W-:Y:S01]  /*4a80*/  PRMT R119, R56, 0x7610, R119 ;  /* 0x0000761038777816 */ /* 0x000fe20000000077 */
        /* <DEDUP_REMOVED lines=9> */
[----:B------:R-:W-:-:S04]  /*4b20*/  PRMT R125, R56, 0x7610, R125 ;  /* 0x00007610387d7816 */ /* 0x000fc8000000007d */
        /* <DEDUP_REMOVED lines=14> */
.L_x_10366:
[----:B------:R-:W-:Y:S01]  /*4c10*/  IMAD R20, R17, 0x8, R16 ;  /* 0x0000000811147824 */ /* 0x000fe200078e0210 */
[----:B------:R-:W-:Y:S01]  /*4c20*/  SHF.L.U32 R86, R155, 0x1f, RZ ;  /* 0x0000001f9b567819 */ /* 0x000fe200000006ff */
[----:B------:R-:W-:Y:S03]  /*4c30*/  BSSY B1, `(.L_x_10367) ;  /* 0x0000003000017945 */ /* 0x000fe60003800000 */
[----:B------:R-:W0:Y:S02]  /*4c40*/  SYNCS.PHASECHK.TRANS64.TRYWAIT P5, [R20+URZ+0x31c90], R86 ;  /* 0x031c9056140075a7 */ /* 0x000e2400080a017f */
[----:B0-----:R-:W-:Y:S05]  /*4c50*/  @!P5 BRA `(.L_x_10368) ;  /* 0x0000018c003cd947 */ /* 0x001fea0003800000 */
.L_x_10630:
[----:B------:R-:W-:Y:S05]  /*4c60*/  BSYNC B1 ;  /* 0x0000000000017941 */ /* 0x000fea0003800000 */
.L_x_10367:
[----:B------:R-:W-:Y:S05]  /*4c70*/  @P4 BRA `(.L_x_10341) ;  /* 0x0000001800dc4947 */ /* 0x000fea0003800000 */
[----:B------:R-:W1:Y:S01]  /*4c80*/  LDC R110, c[0x0][0x2f4] ;  /* 0x0000bd00ff6e7b82 */ /* 0x000e620000000800 */
[----:B------:R-:W-:Y:S01]  /*4c90*/  ISETP.NE.AND P4, PT, R10, RZ, PT ;  /* 0x000000ff0a00720c */ /* 0x000fe20003f85270 */
[----:B------:R-:W-:Y:S01]  /*4ca0*/  ULDC.64 UR4, c[0x0][0x300] ;  /* 0x0000c00000047ab9 */ /* 0x000fe20000000a00 */
[----:B------:R-:W-:Y:S01]  /*4cb0*/  SHF.R.S32.HI R56, RZ, 0x1f, R19 ;  /* 0x0000001fff387819 */ /* 0x000fe20000011413 */
[----:B------:R-:W-:Y:S01]  /*4cc0*/  IMAD.MOV.U32 R93, RZ, RZ, R92 ;  /* 0x000000ffff5d7224 */ /* 0x000fe200078e005c */
[----:B------:R-:W-:Y:S01]  /*4cd0*/  BSSY B1, `(.L_x_10369) ;  /* 0x0000088000017945 */ /* 0x000fe20003800000 */
[----:B------:R-:W-:Y:S02]  /*4ce0*/  IMAD.MOV.U32 R92, RZ, RZ, R60 ;  /* 0x000000ffff5c7224 */ /* 0x000fe400078e003c */
[----:B------:R-:W-:Y:S02]  /*4cf0*/  IMAD R56, R56, UR4, RZ ;  /* 0x0000000438387c24 */ /* 0x000fe4000f8e02ff */
[----:B------:R-:W-:-:S04]  /*4d00*/  IMAD.WIDE.U32 R92, R19, UR4, R92 ;  /* 0x00000004135c7c25 */ /* 0x000fc8000f8e005c */
[----:B------:R-:W-:-:S04]  /*4d10*/  IMAD R56, R19, UR5, R56 ;  /* 0x0000000513387c24 */ /* 0x000fc8000f8e0238 */
[----:B------:R-:W-:Y:S02]  /*4d20*/  IMAD.IADD R111, R56, 0x1, R93 ;  /* 0x00000001386f7824 */ /* 0x000fe400078e025d */
[----:B-1----:R-:W-:Y:S01]  /*4d30*/  IMAD.IADD R114, R110, 0x1, -R107 ;  /* 0x000000016e727824 */ /* 0x002fe200078e0a6b */
[----:B------:R-:W-:Y:S06]  /*4d40*/  @!P4 BRA `(.L_x_10370) ;  /* 0x000000080000c947 */ /* 0x000fec0003800000 */
[----:B------:R-:W2:Y:S04]  /*4d50*/  LDL R62, [R1+0x50] ;  /* 0x00005000013e7983 */ /* 0x000ea80000100800 */
[----:B------:R-:W3:Y:S04]  /*4d60*/  LDL R58, [R1+0x54] ;  /* 0x00005400013a7983 */ /* 0x000ee80000100800 */
[----:B------:R-:W4:Y:S01]  /*4d70*/  LDL R59, [R1+0x58] ;  /* 0x00005800013b7983 */ /* 0x000f220000100800 */
[----:B------:R-:W-:-:S04]  /*4d80*/  SEL R56, R107, R114, !P0 ;  /* 0x000000726b387207 */ /* 0x000fc80004000000 */
[----:B------:R-:W-:-:S04]  /*4d90*/  SHF.R.S32.HI R57, RZ, 0x1f, R56 ;  /* 0x0000001fff397819 */ /* 0x000fc80000011438 */
[----:B------:R-:W-:-:S04]  /*4da0*/  LEA.HI R57, R57, R56, RZ, 0x4 ;  /* 0x0000003839397211 */ /* 0x000fc800078f20ff */
[----:B------:R-:W-:-:S04]  /*4db0*/  SHF.R.S32.HI R57, RZ, 0x4, R57 ;  /* 0x00000004ff397819 */ /* 0x000fc80000011439 */
[----:B------:R-:W-:-:S04]  /*4dc0*/  LEA.HI.SX32 R115, R7, R57, 0x1d ;  /* 0x0000003907737211 */ /* 0x000fc800078feaff */
[----:B------:R-:W-:-:S04]  /*4dd0*/  SHF.R.S32.HI R57, RZ, 0x1f, R115 ;  /* 0x0000001fff397819 */ /* 0x000fc80000011473 */
[----:B------:R-:W-:Y:S01]  /*4de0*/  LEA.HI R57, R57, R115, RZ, 0x2 ;  /* 0x0000007339397211 */ /* 0x000fe200078f10ff */
[----:B------:R-:W-:-:S03]  /*4df0*/  IMAD.SHL.U32 R115, R115, 0x8, RZ ;  /* 0x0000000873737824 */ /* 0x000fc600078e00ff */
[----:B------:R-:W-:Y:S02]  /*4e00*/  SHF.R.S32.HI R57, RZ, 0x2, R57 ;  /* 0x00000002ff397819 */ /* 0x000fe40000011439 */
[----:B------:R-:W-:Y:S01]  /*4e10*/  ISETP.GE.AND P4, PT, R144, R106, PT ;  /* 0x0000006a9000720c */ /* 0x000fe20003f86270 */
[----:B------:R-:W-:Y:S01]  /*4e20*/  BSSY B2, `(.L_x_10371) ;  /* 0x0000066000027945 */ /* 0x000fe20003800000 */
[----:B--2---:R-:W-:-:S04]  /*4e30*/  LOP3.LUT R56, R62, 0x18, R115, 0xf8, !PT ;  /* 0x000000183e387812 */ /* 0x004fc800078ef873 */
[----:B---3--:R-:W-:Y:S01]  /*4e40*/  LOP3.LUT R56, R56, R58, RZ, 0x3c, !PT ;  /* 0x0000003a38387212 */ /* 0x008fe200078e3cff */
[----:B----4-:R-:W-:-:S04]  /*4e50*/  IMAD R57, R57, 0x1200, R59 ;  /* 0x0000120039397824 */ /* 0x010fc800078e023b */
[----:B------:R-:W-:-:S04]  /*4e60*/  IMAD.IADD R56, R57, 0x1, R56 ;  /* 0x0000000139387824 */ /* 0x000fc800078e0238 */
[C---:B------:R-:W-:Y:S02]  /*4e70*/  IMAD R60, R17.reuse, 0x3600, R56 ;  /* 0x00003600113c7824 */ /* 0x040fe400078e0238 */
[----:B------:R-:W-:Y:S02]  /*4e80*/  IMAD R56, R17, 0x3600, R103 ;  /* 0x0000360011387824 */ /* 0x000fe400078e0267 */
[--C-:B------:R-:W-:Y:S02]  /*4e90*/  IMAD R60, R60, 0x2, R16.reuse ;  /* 0x000000023c3c7824 */ /* 0x100fe400078e0210 */
[----:B------:R-:W-:-:S04]  /*4ea0*/  IMAD R56, R56, 0x2, R16 ;  /* 0x0000000238387824 */ /* 0x000fc800078e0210 */
[----:B------:R-:W1:Y:S04]  /*4eb0*/  LDS.128 R60, [R60+0x16a00] ;  /* 0x016a00003c3c7984 */ /* 0x000e680000000c00 */
[----:B------:R-:W2:Y:S01]  /*4ec0*/  LDS.128 R56, [R56+0x16a00] ;  /* 0x016a000038387984 */ /* 0x000ea20000000c00 */
[----:B------:R-:W-:Y:S05]  /*4ed0*/  @P4 BRA `(.L_x_10372) ;  /* 0x0000000400684947 */ /* 0x000fea0003800000 */
[----:B-1----:R-:W-:Y:S01]  /*4ee0*/  IMAD.MOV.U32 R118, RZ, RZ, R61 ;  /* 0x000000ffff767224 */ /* 0x002fe200078e003d */
        /* <DEDUP_REMOVED lines=8> */
[CC--:B------:R-:W-:Y:S01]  /*4f70*/  FMUL.FTZ R61, R57.reuse, R116.reuse ;  /* 0x00000074393d7220 */ /* 0x0c0fe20000410000 */
        /* <DEDUP_REMOVED lines=12> */
[----:B------:R-:W-:Y:S02]  /*5040*/  HADD2.F32 R116, -RZ, R116.H0_H0 ;  /* 0x20000074ff747230 */ /* 0x000fe40000004100 */
[C---:B------:R-:W-:Y:S01]  /*5050*/  FMUL.FTZ R119, R53.reuse, R119 ;  /* 0x0000007735777220 */ /* 0x040fe20000410000 */
[----:B------:R-:W-:Y:S01]  /*5060*/  FFMA.FTZ R53, R53, R41, -R117 ;  /* 0x0000002935357223 */ /* 0x000fe20000010875 */
[----:B------:R-:W-:-:S02]  /*5070*/  HADD2.F32 R117, -RZ, R131.H0_H0 ;  /* 0x20000083ff757230 */ /* 0x000fc40000004100 */
[----:B------:R-:W-:Y:S01]  /*5080*/  FFMA.FTZ R41, R52, R41, R119 ;  /* 0x0000002934297223 */ /* 0x000fe20000010077 */
[----:B------:R-:W-:Y:S02]  /*5090*/  IMAD.MOV.U32 R52, RZ, RZ, R59 ;  /* 0x000000ffff347224 */ /* 0x000fe400078e003b */
[----:B------:R-:W-:Y:S02]  /*50a0*/  HADD2.F32 R119, -RZ, R129.H1_H1 ;  /* 0x30000081ff777230 */ /* 0x000fe40000004100 */
[----:B------:R-:W-:Y:S01]  /*50b0*/  FMUL.FTZ R59, R118, R117 ;  /* 0x00000075763b7220 */ /* 0x000fe20000410000 */
[----:B------:R-:W-:Y:S01]  /*50c0*/  F2FP.F16.F32.PACK_AB R53, R53, R61 ;  /* 0x0000003d3535723e */ /* 0x000fe200000000ff */
[----:B------:R-:W-:Y:S01]  /*50d0*/  HADD2.F32 R120, -RZ, R52.H0_H0 ;  /* 0x20000034ff787230 */ /* 0x000fe20000004100 */
[----:B------:R-:W-:-:S03]  /*50e0*/  F2FP.F16.F32.PACK_AB R41, R41, R57 ;  /* 0x000000392929723e */ /* 0x000fc600000000ff */
[----:B------:R-:W-:Y:S02]  /*50f0*/  IMAD.MOV.U32 R57, RZ, RZ, R53 ;  /* 0x000000ffff397224 */ /* 0x000fe400078e0035 */
[C---:B------:R-:W-:Y:S01]  /*5100*/  FMUL.FTZ R117, R120.reuse, R117 ;  /* 0x0000007578757220 */ /* 0x040fe20000410000 */
[-C--:B------:R-:W-:Y:S01]  /*5110*/  FFMA.FTZ R59, R120, R119.reuse, -R59 ;  /* 0x00000077783b7223 */ /* 0x080fe2000001083b */
[----:B------:R-:W-:Y:S02]  /*5120*/  HADD2.F32 R120, -RZ, R131.H1_H1 ;  /* 0x30000083ff787230 */ /* 0x000fe40000004100 */
[----:B------:R-:W-:Y:S01]  /*5130*/  FFMA.FTZ R117, R118, R119, R117 ;  /* 0x0000007776757223 */ /* 0x000fe20000010075 */
[----:B------:R-:W-:Y:S01]  /*5140*/  SHF.R.U32.HI R118, RZ, 0x10, R43 ;  /* 0x00000010ff767819 */ /* 0x000fe2000001162b */
[----:B------:R-:W-:Y:S01]  /*5150*/  IMAD.MOV.U32 R61, RZ, RZ, R41 ;  /* 0x000000ffff3d7224 */ /* 0x000fe200078e0029 */
[--C-:B------:R-:W-:Y:S01]  /*5160*/  SHF.R.U64 R43, R54, 0x10, R55.reuse ;  /* 0x00000010362b7819 */ /* 0x100fe20000001237 */
[----:B------:R-:W-:Y:S01]  /*5170*/  HADD2.F32 R54, -RZ, R63.H1_H1 ;  /* 0x3000003fff367230 */ /* 0x000fe20000004100 */
[----:B------:R-:W-:Y:S01]  /*5180*/  SHF.R.U32.HI R55, RZ, 0x10, R55 ;  /* 0x00000010ff377819 */ /* 0x000fe20000011637 */
[----:B------:R-:W-:-:S02]  /*5190*/  HADD2.F32 R63, -RZ, R52.H1_H1 ;  /* 0x30000034ff3f7230 */ /* 0x000fc40000004100 */
[----:B------:R-:W-:Y:S02]  /*51a0*/  HADD2.F32 R118, -RZ, R118.H0_H0 ;  /* 0x20000076ff767230 */ /* 0x000fe40000004100 */
        /* <DEDUP_REMOVED lines=9> */
[----:B------:R-:W-:Y:S02]  /*5240*/  HADD2.F32 R63, -RZ, R130.H0_H0 ;  /* 0x20000082ff3f7230 */ /* 0x000fe40000004100 */
[-C--:B------:R-:W-:Y:S01]  /*5250*/  FMUL.FTZ R119, R54, R120.reuse ;  /* 0x0000007836777220 */ /* 0x080fe20000410000 */
[----:B------:R-:W-:Y:S01]  /*5260*/  F2FP.F16.F32.PACK_AB R55, R55, R117 ;  /* 0x000000753737723e */ /* 0x000fe200000000ff */
[----:B------:R-:W-:-:S02]  /*5270*/  FMUL.FTZ R120, R118, R120 ;  /* 0x0000007876787220 */ /* 0x000fc40000410000 */
        /* <DEDUP_REMOVED lines=8> */
[C---:B------:R-:W-:Y:S01]  /*5300*/  FMUL.FTZ R116, R60.reuse, R116 ;  /* 0x000000743c747220 */ /* 0x040fe20000410000 */
[----:B------:R-:W-:Y:S02]  /*5310*/  HADD2.F32 R58, -RZ, R58.H1_H1 ;  /* 0x3000003aff3a7230 */ /* 0x000fe40000004100 */
[-C--:B------:R-:W-:Y:S01]  /*5320*/  FFMA.FTZ R40, R60, R56.reuse, -R40 ;  /* 0x000000383c287223 */ /* 0x080fe20000010828 */
[----:B------:R-:W-:Y:S02]  /*5330*/  HADD2.F32 R60, -RZ, R129.H0_H0 ;  /* 0x20000081ff3c7230 */ /* 0x000fe40000004100 */
[----:B------:R-:W-:Y:S01]  /*5340*/  FFMA.FTZ R54, R54, R56, R116 ;  /* 0x0000003836367223 */ /* 0x000fe20000010074 */
[--C-:B------:R-:W-:Y:S02]  /*5350*/  HADD2.F32 R56, -RZ, R62.reuse.H0_H0 ;  /* 0x2000003eff387230 */ /* 0x100fe40000004100 */
[----:B------:R-:W-:Y:S01]  /*5360*/  HADD2.F32 R62, -RZ, R62.H1_H1 ;  /* 0x3000003eff3e7230 */ /* 0x000fe20000004100 */
[----:B------:R-:W-:-:S02]  /*5370*/  F2FP.F16.F32.PACK_AB R40, R40, R119 ;  /* 0x000000772828723e */ /* 0x000fc400000000ff */
[-C--:B------:R-:W-:Y:S01]  /*5380*/  FMUL.FTZ R116, R56, R118.reuse ;  /* 0x0000007638747220 */ /* 0x080fe20000410000 */
[C---:B------:R-:W-:Y:S01]  /*5390*/  FMUL.FTZ R118, R63.reuse, R118 ;  /* 0x000000763f767220 */ /* 0x040fe20000410000 */
[----:B------:R-:W-:Y:S02]  /*53a0*/  F2FP.F16.F32.PACK_AB R54, R54, R120 ;  /* 0x000000783636723e */ /* 0x000fe400000000ff */
        /* <DEDUP_REMOVED lines=13> */
.L_x_10372:
[----:B------:R-:W-:Y:S05]  /*5480*/  BSYNC B2 ;  /* 0x0000000000027941 */ /* 0x000fea0003800000 */
.L_x_10371:
        /* <DEDUP_REMOVED lines=11> */
[----:B-1----:R2:W-:Y:S04]  /*5540*/  @!P4 STG.E.128 desc[UR60][R42.64], R60 ;  /* 0x0000003c2a00c986 */ /* 0x0025e8000c101d3c */
.L_x_10370:
[----:B------:R-:W-:Y:S05]  /*5550*/  BSYNC B1 ;  /* 0x0000000000017941 */ /* 0x000fea0003800000 */
.L_x_10369:
[----:B------:R-:W-:Y:S01]  /*5560*/  ISETP.NE.AND P4, PT, R11, RZ, PT ;  /* 0x000000ff0b00720c */ /* 0x000fe20003f85270 */
[----:B------:R-:W-:-:S12]  /*5570*/  BSSY B1, `(.L_x_10373) ;  /* 0x0000082000017945 */ /* 0x000fd80003800000 */
[----:B------:R-:W-:Y:S05]  /*5580*/  @!P4 BRA `(.L_x_10374) ;  /* 0x000000080000c947 */ /* 0x000fea0003800000 */
[----:B------:R-:W3:Y:S04]  /*5590*/  LDL R52, [R1+0x50] ;  /* 0x0000500001347983 */ /* 0x000ee80000100800 */
[----:B--2---:R-:W2:Y:S04]  /*55a0*/  LDL R42, [R1+0x54] ;  /* 0x00005400012a7983 */ /* 0x004ea80000100800 */
        /* <DEDUP_REMOVED lines=12> */
[----:B---3--:R-:W-:-:S04]  /*5670*/  LOP3.LUT R40, R52, 0x18, R56, 0xf8, !PT ;  /* 0x0000001834287812 */ /* 0x008fc800078ef838 */
[----:B--2---:R-:W-:Y:S01]  /*5680*/  LOP3.LUT R40, R40, R42, RZ, 0x3c, !PT ;  /* 0x0000002a28287212 */ /* 0x004fe200078e3cff */
        /* <DEDUP_REMOVED lines=13> */
[----:B------:R-:W-:Y:S01]  /*5760*/  HADD2.F32 R59, -RZ, R128.H1_H1 ;  /* 0x30000080ff3b7230 */ /* 0x000fe20000004100 */
[----:B------:R-:W-:Y:S01]  /*5770*/  SHF.R.U64 R38, R38, 0x10, R39 ;  /* 0x0000001026267819 */ /* 0x000fe20000001227 */
[----:B------:R-:W-:Y:S02]  /*5780*/  HADD2.F32 R41, -RZ, R58.H0_H0 ;  /* 0x2000003aff297230 */ /* 0x000fe40000004100 */
[----:B------:R-:W-:Y:S02]  /*5790*/  HADD2.F32 R61, -RZ, R57.H0_H0 ;  /* 0x20000039ff3d7230 */ /* 0x000fe40000004100 */
[----:B------:R-:W-:-:S02]  /*57a0*/  HADD2.F32 R60, -RZ, R128.H0_H0 ;  /* 0x20000080ff3c7230 */ /* 0x000fc40000004100 */
[-C--:B------:R-:W-:Y:S01]  /*57b0*/  FMUL.FTZ R53, R41, R59.reuse ;  /* 0x0000003b29357220 */ /* 0x080fe20000410000 */
[----:B------:R-:W-:Y:S02]  /*57c0*/  HADD2.F32 R58, -RZ, R58.H1_H1 ;  /* 0x3000003aff3a7230 */ /* 0x000fe40000004100 */
[C---:B------:R-:W-:Y:S01]  /*57d0*/  FMUL.FTZ R59, R61.reuse, R59 ;  /* 0x0000003b3d3b7220 */ /* 0x040fe20000410000 */
[----:B------:R-:W-:Y:S02]  /*57e0*/  HADD2.F32 R37, -RZ, R37.H0_H0 ;  /* 0x20000025ff257230 */ /* 0x000fe40000004100 */
[-C--:B------:R-:W-:Y:S01]  /*57f0*/  FFMA.FTZ R53, R61, R60.reuse, -R53 ;  /* 0x0000003c3d357223 */ /* 0x080fe20000010835 */
[----:B------:R-:W-:Y:S02]  /*5800*/  HADD2.F32 R36, -RZ, R36.H0_H0 ;  /* 0x20000024ff247230 */ /* 0x000fe40000004100 */
[----:B------:R-:W-:Y:S01]  /*5810*/  FFMA.FTZ R41, R41, R60, R59 ;  /* 0x0000003c29297223 */ /* 0x000fe2000001003b */
[--C-:B------:R-:W-:Y:S01]  /*5820*/  SHF.R.U32.HI R59, RZ, 0x10, R49.reuse ;  /* 0x00000010ff3b7819 */ /* 0x100fe20000011631 */
[----:B------:R-:W-:Y:S01]  /*5830*/  HADD2.F32 R60, -RZ, R127.H1_H1 ;  /* 0x3000007fff3c7230 */ /* 0x000fe20000004100 */
[----:B------:R-:W-:Y:S01]  /*5840*/  SHF.R.U64 R49, R48, 0x10, R49 ;  /* 0x0000001030317819 */ /* 0x000fe20000001231 */
[----:B------:R-:W-:-:S02]  /*5850*/  HADD2.F32 R48, -RZ, R57.H1_H1 ;  /* 0x30000039ff307230 */ /* 0x000fc40000004100 */
[----:B------:R-:W-:Y:S02]  /*5860*/  HADD2.F32 R59, -RZ, R59.H0_H0 ;  /* 0x2000003bff3b7230 */ /* 0x000fe40000004100 */
[----:B------:R-:W-:Y:S02]  /*5870*/  HADD2.F32 R49, -RZ, R49.H0_H0 ;  /* 0x20000031ff317230 */ /* 0x000fe40000004100 */
[----:B------:R-:W-:Y:S02]  /*5880*/  HADD2.F32 R38, -RZ, R38.H0_H0 ;  /* 0x20000026ff267230 */ /* 0x000fe40000004100 */
[-C--:B------:R-:W-:Y:S01]  /*5890*/  FMUL.FTZ R57, R58, R59.reuse ;  /* 0x0000003b3a397220 */ /* 0x080fe20000410000 */
[----:B------:R-:W-:-:S03]  /*58a0*/  FMUL.FTZ R59, R48, R59 ;  /* 0x0000003b303b7220 */ /* 0x000fc60000410000 */
[-C--:B------:R-:W-:Y:S01]  /*58b0*/  FFMA.FTZ R48, R48, R37.reuse, -R57 ;  /* 0x0000002530307223 */ /* 0x080fe20000010839 */
[----:B------:R-:W-:Y:S02]  /*58c0*/  HADD2.F32 R57, -RZ, R55.H0_H0 ;  /* 0x20000037ff397230 */ /* 0x000fe40000004100 */
[----:B------:R-:W-:Y:S01]  /*58d0*/  FFMA.FTZ R37, R58, R37, R59 ;  /* 0x000000253a257223 */ /* 0x000fe2000001003b */
[----:B------:R-:W-:Y:S02]  /*58e0*/  HADD2.F32 R58, -RZ, R127.H0_H0 ;  /* 0x2000007fff3a7230 */ /* 0x000fe40000004100 */
[--C-:B------:R-:W-:Y:S02]  /*58f0*/  HADD2.F32 R59, -RZ, R43.reuse.H0_H0 ;  /* 0x2000002bff3b7230 */ /* 0x100fe40000004100 */
[----:B------:R-:W-:Y:S01]  /*5900*/  FMUL.FTZ R61, R57, R60 ;  /* 0x0000003c393d7220 */ /* 0x000fe20000410000 */
[----:B------:R-:W-:Y:S01]  /*5910*/  HADD2.F32 R43, -RZ, R43.H1_H1 ;  /* 0x3000002bff2b7230 */ /* 0x000fe20000004100 */
[----:B------:R-:W-:-:S02]  /*5920*/  F2FP.F16.F32.PACK_AB R48, R48, R53 ;  /* 0x000000353030723e */ /* 0x000fc400000000ff */
[C---:B------:R-:W-:Y:S01]  /*5930*/  FFMA.FTZ R61, R59.reuse, R58, -R61 ;  /* 0x0000003a3b3d7223 */ /* 0x040fe2000001083d */
[----:B------:R-:W-:Y:S01]  /*5940*/  FMUL.FTZ R59, R59, R60 ;  /* 0x0000003c3b3b7220 */ /* 0x000fe20000410000 */
[----:B------:R-:W-:Y:S01]  /*5950*/  F2FP.F16.F32.PACK_AB R37, R37, R41 ;  /* 0x000000292525723e */ /* 0x000fe200000000ff */
[----:B------:R-:W-:Y:S02]  /*5960*/  IMAD.MOV.U32 R41, RZ, RZ, R48 ;  /* 0x000000ffff297224 */ /* 0x000fe400078e0030 */
[----:B------:R-:W-:Y:S01]  /*5970*/  FFMA.FTZ R59, R57, R58, R59 ;  /* 0x0000003a393b7223 */ /* 0x000fe2000001003b */
[----:B------:R-:W-:Y:S01]  /*5980*/  SHF.R.U32.HI R57, RZ, 0x10, R39 ;  /* 0x00000010ff397819 */ /* 0x000fe20000011627 */
[----:B------:R-:W-:Y:S01]  /*5990*/  IMAD.MOV.U32 R53, RZ, RZ, R37 ;  /* 0x000000ffff357224 */ /* 0x000fe200078e0025 */
[--C-:B------:R-:W-:Y:S02]  /*59a0*/  SHF.R.U64 R39, R50, 0x10, R51.reuse ;  /* 0x0000001032277819 */ /* 0x100fe40000001233 */
[----:B------:R-:W-:Y:S01]  /*59b0*/  SHF.R.U32.HI R50, RZ, 0x10, R51 ;  /* 0x00000010ff327819 */ /* 0x000fe20000011633 */
[----:B------:R-:W-:-:S02]  /*59c0*/  HADD2.F32 R51, -RZ, R55.H1_H1 ;  /* 0x30000037ff337230 */ /* 0x000fc40000004100 */
[----:B------:R-:W-:Y:S02]  /*59d0*/  HADD2.F32 R57, -RZ, R57.H0_H0 ;  /* 0x20000039ff397230 */ /* 0x000fe40000004100 */
[----:B------:R-:W-:Y:S02]  /*59e0*/  HADD2.F32 R50, -RZ, R50.H0_H0 ;  /* 0x20000032ff327230 */ /* 0x000fe40000004100 */
[----:B------:R-:W-:-:S03]  /*59f0*/  HADD2.F32 R39, -RZ, R39.H0_H0 ;  /* 0x20000027ff277230 */ /* 0x000fc60000004100 */
[----:B------:R-:W-:-:S04]  /*5a00*/  FMUL.FTZ R55, R51, R50 ;  /* 0x0000003233377220 */ /* 0x000fc80000410000 */
[CC--:B------:R-:W-:Y:S01]  /*5a10*/  FFMA.FTZ R55, R43.reuse, R57.reuse, -R55 ;  /* 0x000000392b377223 */ /* 0x0c0fe20000010837 */
[----:B------:R-:W-:Y:S01]  /*5a20*/  FMUL.FTZ R43, R43, R50 ;  /* 0x000000322b2b7220 */ /* 0x000fe20000410000 */
[--C-:B------:R-:W-:Y:S02]  /*5a30*/  HADD2.F32 R50, -RZ, R52.reuse.H0_H0 ;  /* 0x20000034ff327230 */ /* 0x100fe40000004100 */
[----:B------:R-:W-:Y:S02]  /*5a40*/  HADD2.F32 R52, -RZ, R52.H1_H1 ;  /* 0x30000034ff347230 */ /* 0x000fe40000004100 */
[----:B------:R-:W-:Y:S01]  /*5a50*/  FFMA.FTZ R43, R51, R57, R43 ;  /* 0x00000039332b7223 */ /* 0x000fe2000001002b */
[----:B------:R-:W-:Y:S01]  /*5a60*/  HADD2.F32 R57, -RZ, R126.H1_H1 ;  /* 0x3000007eff397230 */ /* 0x000fe20000004100 */
[----:B------:R-:W-:Y:S01]  /*5a70*/  F2FP.F16.F32.PACK_AB R55, R55, R61 ;  /* 0x0000003d3737723e */ /* 0x000fe200000000ff */
[----:B------:R-:W-:Y:S02]  /*5a80*/  HADD2.F32 R51, -RZ, R40.H0_H0 ;  /* 0x20000028ff337230 */ /* 0x000fe40000004100 */
[----:B------:R-:W-:-:S02]  /*5a90*/  HADD2.F32 R126, -RZ, R126.H0_H0 ;  /* 0x2000007eff7e7230 */ /* 0x000fc40000004100 */
[CC--:B------:R-:W-:Y:S01]  /*5aa0*/  FMUL.FTZ R58, R50.reuse, R57.reuse ;  /* 0x00000039323a7220 */ /* 0x0c0fe20000410000 */
[----:B------:R-:W-:Y:S02]  /*5ab0*/  HADD2.F32 R40, -RZ, R40.H1_H1 ;  /* 0x30000028ff287230 */ /* 0x000fe40000004100 */
[----:B------:R-:W-:Y:S01]  /*5ac0*/  FMUL.FTZ R57, R51, R57 ;  /* 0x0000003933397220 */ /* 0x000fe20000410000 */
[----:B------:R-:W-:Y:S01]  /*5ad0*/  F2FP.F16.F32.PACK_AB R59, R43, R59 ;  /* 0x0000003b2b3b723e */ /* 0x000fe200000000ff */
[-C--:B------:R-:W-:Y:S01]  /*5ae0*/  FFMA.FTZ R58, R51, R126.reuse, -R58 ;  /* 0x0000007e333a7223 */ /* 0x080fe2000001083a */
[--C-:B------:R-:W-:Y:S02]  /*5af0*/  HADD2.F32 R51, -RZ, R125.reuse.H0_H0 ;  /* 0x2000007dff337230 */ /* 0x100fe40000004100 */
        /* <DEDUP_REMOVED lines=28> */
.L_x_10376:
[----:B------:R-:W-:Y:S05]  /*5cc0*/  BSYNC B2 ;  /* 0x0000000000027941 */ /* 0x000fea0003800000 */
.L_x_10375:
        /* <DEDUP_REMOVED lines=12> */
.L_x_10374:
[----:B------:R-:W-:Y:S05]  /*5d90*/  BSYNC B1 ;  /* 0x0000000000017941 */ /* 0x000fea0003800000 */
.L_x_10373:
[----:B------:R-:W-:-:S13]  /*5da0*/  ISETP.NE.AND P4, PT, R12, RZ, PT ;  /* 0x000000ff0c00720c */ /* 0x000fda0003f85270 */
[----:B------:R-:W-:Y:S05]  /*5db0*/  @!P4 BRA `(.L_x_10341) ;  /* 0x00000008008cc947 */ /* 0x000fea0003800000 */
[----:B---3--:R-:W3:Y:S04]  /*5dc0*/  LDL R36, [R1] ;  /* 0x0000000001247983 */ /* 0x008ee80000100800 */
[----:B------:R-:W2:Y:S04]  /*5dd0*/  LDL R39, [R1+0x50] ;  /* 0x0000500001277983 */ /* 0x000ea80000100800 */
[----:B------:R-:W4:Y:S04]  /*5de0*/  LDL R38, [R1+0x58] ;  /* 0x0000580001267983 */ /* 0x000f280000100800 */
[----:B------:R-:W5:Y:S01]  /*5df0*/  LDL R37, [R1+0x54] ;  /* 0x0000540001257983 */ /* 0x000f620000100800 */
[----:B------:R-:W-:Y:S01]  /*5e00*/  BSSY B1, `(.L_x_10377) ;  /* 0x0000074000017945 */ /* 0x000fe20003800000 */
[----:B---3--:R-:W-:-:S02]  /*5e10*/  LOP3.LUT P6, RZ, R36, 0x1, RZ, 0xc0, !PT ;  /* 0x0000000124ff7812 */ /* 0x008fc400078cc0ff */
[----:B------:R-:W-:Y:S01]  /*5e20*/  IADD3 R36, P4, P5, R24, R92, R76 ;  /* 0x0000005c18247210 */ /* 0x000fe20007d9e04c */
[----:B--2---:R-:W-:Y:S02]  /*5e30*/  IMAD.MOV.U32 R40, RZ, RZ, R39 ;  /* 0x000000ffff287224 */ /* 0x004fe400078e0027 */
[----:B----4-:R-:W-:Y:S01]  /*5e40*/  IMAD.MOV.U32 R39, RZ, RZ, R38 ;  /* 0x000000ffff277224 */ /* 0x010fe200078e0026 */
[----:B------:R-:W-:Y:S01]  /*5e50*/  SEL R114, R107, R114, !P6 ;  /* 0x000000726b727207 */ /* 0x000fe20007000000 */
[----:B-----5:R-:W-:Y:S01]  /*5e60*/  IMAD.MOV.U32 R38, RZ, RZ, R37 ;  /* 0x000000ffff267224 */ /* 0x020fe200078e0025 */
[----:B------:R-:W-:Y:S02]  /*5e70*/  IADD3.X R37, R3, R111, R98, P4, P5 ;  /* 0x0000006f03257210 */ /* 0x000fe400027ea462 */
[----:B------:R-:W-:-:S04]  /*5e80*/  LEA R48, P4, R36, R90, 0x1 ;  /* 0x0000005a24307211 */ /* 0x000fc800078808ff */
[----:B------:R-:W-:Y:S02]  /*5e90*/  LEA.HI.X R49, R36, R91, R37, 0x1, P4 ;  /* 0x0000005b24317211 */ /* 0x000fe400020f0c25 */
[----:B------:R-:W-:-:S04]  /*5ea0*/  SHF.R.S32.HI R37, RZ, 0x1f, R114 ;  /* 0x0000001fff257819 */ /* 0x000fc80000011472 */
[----:B------:R-:W-:-:S04]  /*5eb0*/  LEA.HI R37, R37, R114, RZ, 0x4 ;  /* 0x0000007225257211 */ /* 0x000fc800078f20ff */
[----:B------:R-:W-:-:S04]  /*5ec0*/  SHF.R.S32.HI R36, RZ, 0x4, R37 ;  /* 0x00000004ff247819 */ /* 0x000fc80000011425 */
        /* <DEDUP_REMOVED lines=13> */
[----:B------:R-:W1:Y:S04]  /*5fa0*/  LDS.128 R36, [R37+0x16a00] ;  /* 0x016a000025247984 */ /* 0x000e680000000c00 */
[----:B------:R-:W2:Y:S01]  /*5fb0*/  LDS.128 R40, [R40+0x16a00] ;  /* 0x016a000028287984 */ /* 0x000ea20000000c00 */
[----:B------:R-:W-:-:S13]  /*5fc0*/  ISETP.GE.AND P4, PT, R4, R106, PT ;  /* 0x0000006a0400720c */ /* 0x000fda0003f86270 */
[----:B------:R-:W-:Y:S05]  /*5fd0*/  @P4 BRA `(.L_x_10378) ;  /* 0x0000000400584947 */ /* 0x000fea0003800000 */
[----:B------:R-:W-:Y:S01]  /*5fe0*/  HADD2.F32 R53, -RZ, R124.H1_H1 ;  /* 0x3000007cff357230 */ /* 0x000fe20000004100 */
[----:B------:R-:W-:Y:S01]  /*5ff0*/  SHF.R.U64 R32, R32, 0x10, R33 ;  /* 0x0000001020207819 */ /* 0x000fe20000001221 */
[----:B--2---:R-:W-:Y:S01]  /*6000*/  HADD2.F32 R51, -RZ, R41.H0_H0 ;  /* 0x20000029ff337230 */ /* 0x004fe20000004100 */
[----:B------:R-:W-:Y:S01]  /*6010*/  SHF.R.U32.HI R56, RZ, 0x10, R47 ;  /* 0x00000010ff387819 */ /* 0x000fe2000001162f */
[----:B-1----:R-:W-:Y:S01]  /*6020*/  HADD2.F32 R52, -RZ, R37.H0_H0 ;  /* 0x20000025ff347230 */ /* 0x002fe20000004100 */
[----:B------:R-:W-:Y:S01]  /*6030*/  SHF.R.U32.HI R58, RZ, 0x10, R35 ;  /* 0x00000010ff3a7819 */ /* 0x000fe20000011623 */
[----:B------:R-:W-:Y:S02]  /*6040*/  HADD2.F32 R54, -RZ, R122.H1_H1 ;  /* 0x3000007aff367230 */ /* 0x000fe40000004100 */
[-C--:B------:R-:W-:Y:S01]  /*6050*/  FMUL.FTZ R55, R51, R53.reuse ;  /* 0x0000003533377220 */ /* 0x080fe20000410000 */
[----:B------:R-:W-:Y:S02]  /*6060*/  HADD2.F32 R41, -RZ, R41.H1_H1 ;  /* 0x30000029ff297230 */ /* 0x000fe40000004100 */
[----:B------:R-:W-:Y:S01]  /*6070*/  FMUL.FTZ R53, R52, R53 ;  /* 0x0000003534357220 */ /* 0x000fe20000410000 */
[----:B------:R-:W-:-:S02]  /*6080*/  HADD2.F32 R56, -RZ, R56.H0_H0 ;  /* 0x20000038ff387230 */ /* 0x000fc40000004100 */
[-C--:B------:R-:W-:Y:S01]  /*6090*/  FFMA.FTZ R55, R52, R54.reuse, -R55 ;  /* 0x0000003634377223 */ /* 0x080fe20000010837 */
[----:B------:R-:W-:Y:S02]  /*60a0*/  HADD2.F32 R52, -RZ, R37.H1_H1 ;  /* 0x30000025ff347230 */ /* 0x000fe40000004100 */
[----:B------:R-:W-:Y:S01]  /*60b0*/  FFMA.FTZ R53, R51, R54, R53 ;  /* 0x0000003633357223 */ /* 0x000fe20000010035 */
[----:B------:R-:W-:Y:S01]  /*60c0*/  SHF.R.U32.HI R51, RZ, 0x10, R45 ;  /* 0x00000010ff337819 */ /* 0x000fe2000001162d */
[----:B------:R-:W-:Y:S01]  /*60d0*/  HADD2.F32 R58, -RZ, R58.H0_H0 ;  /* 0x2000003aff3a7230 */ /* 0x000fe20000004100 */
[----:B------:R-:W-:Y:S01]  /*60e0*/  SHF.R.U32.HI R54, RZ, 0x10, R33 ;  /* 0x00000010ff367819 */ /* 0x000fe20000011621 */
[----:B------:R-:W-:Y:S01]  /*60f0*/  IMAD.MOV.U32 R33, RZ, RZ, R43 ;  /* 0x000000ffff217224 */ /* 0x000fe200078e002b */
[----:B------:R-:W-:Y:S01]  /*6100*/  SHF.R.U64 R44, R44, 0x10, R45 ;  /* 0x000000102c2c7819 */ /* 0x000fe2000000122d */
[----:B------:R-:W-:Y:S01]  /*6110*/  HADD2.F32 R51, -RZ, R51.H0_H0 ;  /* 0x20000033ff337230 */ /* 0x000fe20000004100 */
[----:B------:R-:W-:Y:S01]  /*6120*/  SHF.R.U64 R46, R46, 0x10, R47 ;  /* 0x000000102e2e7819 */ /* 0x000fe2000000122f */
[----:B------:R-:W-:Y:S01]  /*6130*/  HADD2.F32 R37, -RZ, R54.H0_H0 ;  /* 0x20000036ff257230 */ /* 0x000fe20000004100 */
[----:B------:R-:W-:Y:S01]  /*6140*/  SHF.R.U64 R35, R34, 0x10, R35 ;  /* 0x0000001022237819 */ /* 0x000fe20000001223 */
[----:B------:R-:W-:-:S02]  /*6150*/  HADD2.F32 R43, -RZ, R123.H1_H1 ;  /* 0x3000007bff2b7230 */ /* 0x000fc40000004100 */
[CC--:B------:R-:W-:Y:S01]  /*6160*/  FMUL.FTZ R54, R41.reuse, R51.reuse ;  /* 0x0000003329367220 */ /* 0x0c0fe20000410000 */
[C---:B------:R-:W-:Y:S01]  /*6170*/  FMUL.FTZ R51, R52.reuse, R51 ;  /* 0x0000003334337220 */ /* 0x040fe20000410000 */
[----:B------:R-:W-:Y:S02]  /*6180*/  HADD2.F32 R45, -RZ, R121.H1_H1 ;  /* 0x30000079ff2d7230 */ /* 0x000fe40000004100 */
[-C--:B------:R-:W-:Y:S01]  /*6190*/  FFMA.FTZ R54, R52, R37.reuse, -R54 ;  /* 0x0000002534367223 */ /* 0x080fe20000010836 */
[----:B------:R-:W-:Y:S01]  /*61a0*/  FFMA.FTZ R51, R41, R37, R51 ;  /* 0x0000002529337223 */ /* 0x000fe20000010033 */
[----:B------:R-:W-:Y:S02]  /*61b0*/  IMAD.MOV.U32 R37, RZ, RZ, R39 ;  /* 0x000000ffff257224 */ /* 0x000fe400078e0027 */
[--C-:B------:R-:W-:Y:S01]  /*61c0*/  HADD2.F32 R39, -RZ, R33.reuse.H0_H0 ;  /* 0x20000021ff277230 */ /* 0x100fe20000004100 */
[----:B------:R-:W-:Y:S01]  /*61d0*/  F2FP.F16.F32.PACK_AB R54, R54, R55 ;  /* 0x000000373636723e */ /* 0x000fe200000000ff */
[----:B------:R-:W-:Y:S01]  /*61e0*/  HADD2.F32 R33, -RZ, R33.H1_H1 ;  /* 0x30000021ff217230 */ /* 0x000fe20000004100 */
[----:B------:R-:W-:Y:S01]  /*61f0*/  F2FP.F16.F32.PACK_AB R51, R51, R53 ;  /* 0x000000353333723e */ /* 0x000fe200000000ff */
[----:B------:R-:W-:-:S02]  /*6200*/  HADD2.F32 R41, -RZ, R37.H0_H0 ;  /* 0x20000025ff297230 */ /* 0x000fc40000004100 */
[-C--:B------:R-:W-:Y:S01]  /*6210*/  FMUL.FTZ R52, R39, R43.reuse ;  /* 0x0000002b27347220 */ /* 0x080fe20000410000 */
[----:B------:R-:W-:Y:S02]  /*6220*/  HADD2.F32 R37, -RZ, R37.H1_H1 ;  /* 0x30000025ff257230 */ /* 0x000fe40000004100 */
[-C--:B------:R-:W-:Y:S01]  /*6230*/  FMUL.FTZ R60, R33, R56.reuse ;  /* 0x00000038213c7220 */ /* 0x080fe20000410000 */
[----:B------:R-:W-:Y:S02]  /*6240*/  HADD2.F32 R124, -RZ, R124.H0_H0 ;  /* 0x2000007cff7c7230 */ /* 0x000fe40000004100 */
[----:B------:R-:W-:Y:S01]  /*6250*/  FMUL.FTZ R43, R41, R43 ;  /* 0x0000002b292b7220 */ /* 0x000fe20000410000 */
[----:B------:R-:W-:Y:S02]  /*6260*/  HADD2.F32 R122, -RZ, R122.H0_H0 ;  /* 0x2000007aff7a7230 */ /* 0x000fe40000004100 */
[C---:B------:R-:W-:Y:S01]  /*6270*/  FMUL.FTZ R56, R37.reuse, R56 ;  /* 0x0000003825387220 */ /* 0x040fe20000410000 */
[----:B------:R-:W-:Y:S01]  /*6280*/  FFMA.FTZ R37, R37, R58, -R60 ;  /* 0x0000003a25257223 */ /* 0x000fe2000001083c */
[----:B------:R-:W-:Y:S01]  /*6290*/  FFMA.FTZ R43, R39, R45, R43 ;  /* 0x0000002d272b7223 */ /* 0x000fe2000001002b */
[----:B------:R-:W-:-:S02]  /*62a0*/  HADD2.F32 R39, -RZ, R36.H0_H0 ;  /* 0x20000024ff277230 */ /* 0x000fc40000004100 */
[----:B------:R-:W-:Y:S01]  /*62b0*/  FFMA.FTZ R56, R33, R58, R56 ;  /* 0x0000003a21387223 */ /* 0x000fe20000010038 */
[----:B------:R-:W-:Y:S02]  /*62c0*/  HADD2.F32 R33, -RZ, R40.H0_H0 ;  /* 0x20000028ff217230 */ /* 0x000fe40000004100 */
[----:B------:R-:W-:Y:S01]  /*62d0*/  FFMA.FTZ R52, R41, R45, -R52 ;  /* 0x0000002d29347223 */ /* 0x000fe20000010834 */
[----:B------:R-:W-:Y:S02]  /*62e0*/  HADD2.F32 R44, -RZ, R44.H0_H0 ;  /* 0x2000002cff2c7230 */ /* 0x000fe40000004100 */
[----:B------:R-:W-:Y:S02]  /*62f0*/  HADD2.F32 R32, -RZ, R32.H0_H0 ;  /* 0x20000020ff207230 */ /* 0x000fe40000004100 */
[-C--:B------:R-:W-:Y:S01]  /*6300*/  FMUL.FTZ R58, R33, R124.reuse ;  /* 0x0000007c213a7220 */ /* 0x080fe20000410000 */
[----:B------:R-:W-:Y:S01]  /*6310*/  FMUL.FTZ R124, R39, R124 ;  /* 0x0000007c277c7220 */ /* 0x000fe20000410000 */
[----:B------:R-:W-:Y:S01]  /*6320*/  HADD2.F32 R123, -RZ, R123.H0_H0 ;  /* 0x2000007bff7b7230 */ /* 0x000fe20000004100 */
[----:B------:R-:W-:Y:S01]  /*6330*/  F2FP.F16.F32.PACK_AB R52, R37, R52 ;  /* 0x000000342534723e */ /* 0x000fe200000000ff */
[----:B------:R-:W-:Y:S01]  /*6340*/  FFMA.FTZ R58, R39, R122, -R58 ;  /* 0x0000007a273a7223 */ /* 0x000fe2000001083a */
[----:B------:R-:W-:-:S02]  /*6350*/  HADD2.F32 R39, -RZ, R40.H1_H1 ;  /* 0x30000028ff277230 */ /* 0x000fc40000004100 */
[----:B------:R-:W-:Y:S01]  /*6360*/  FFMA.FTZ R124, R33, R122, R124 ;  /* 0x0000007a217c7223 */ /* 0x000fe2000001007c */
[----:B------:R-:W-:Y:S01]  /*6370*/  HADD2.F32 R33, -RZ, R36.H1_H1 ;  /* 0x30000024ff217230 */ /* 0x000fe20000004100 */
[----:B------:R-:W-:Y:S01]  /*6380*/  F2FP.F16.F32.PACK_AB R43, R56, R43 ;  /* 0x0000002b382b723e */ /* 0x000fe200000000ff */
[----:B------:R-:W-:Y:S02]  /*6390*/  HADD2.F32 R121, -RZ, R121.H0_H0 ;  /* 0x20000079ff797230 */ /* 0x000fe40000004100 */
[-C--:B------:R-:W-:Y:S01]  /*63a0*/  FMUL.FTZ R36, R39, R44.reuse ;  /* 0x0000002c27247220 */ /* 0x080fe20000410000 */
[----:B------:R-:W-:Y:S02]  /*63b0*/  HADD2.F32 R35, -RZ, R35.H0_H0 ;  /* 0x20000023ff237230 */ /* 0x000fe40000004100 */
[C---:B------:R-:W-:Y:S01]  /*63c0*/  FMUL.FTZ R44, R33.reuse, R44 ;  /* 0x0000002c212c7220 */ /* 0x040fe20000410000 */
[----:B------:R-:W-:Y:S02]  /*63d0*/  IMAD.MOV.U32 R37, RZ, RZ, R54 ;  /* 0x000000ffff257224 */ /* 0x000fe400078e0036 */
[----:B------:R-:W-:Y:S01]  /*63e0*/  FFMA.FTZ R33, R33, R32, -R36 ;  /* 0x0000002021217223 */ /* 0x000fe20000010824 */
[----:B------:R-:W-:-:S02]  /*63f0*/  HADD2.F32 R36, -RZ, R42.H0_H0 ;  /* 0x2000002aff247230 */ /* 0x000fc40000004100 */
[----:B------:R-:W-:Y:S01]  /*6400*/  FFMA.FTZ R39, R39, R32, R44 ;  /* 0x0000002027277223 */ /* 0x000fe2000001002c */
[----:B------:R-:W-:Y:S02]  /*6410*/  HADD2.F32 R32, -RZ, R38.H0_H0 ;  /* 0x20000026ff207230 */ /* 0x000fe40000004100 */
[----:B------:R-:W-:Y:S02]  /*6420*/  HADD2.F32 R42, -RZ, R42.H1_H1 ;  /* 0x3000002aff2a7230 */ /* 0x000fe40000004100 */
[-C--:B------:R-:W-:Y:S01]  /*6430*/  FMUL.FTZ R41, R36, R123.reuse ;  /* 0x0000007b24297220 */ /* 0x080fe20000410000 */
[----:B------:R-:W-:Y:S02]  /*6440*/  HADD2.F32 R38, -RZ, R38.H1_H1 ;  /* 0x30000026ff267230 */ /* 0x000fe40000004100 */
[C---:B------:R-:W-:Y:S01]  /*6450*/  FMUL.FTZ R123, R32.reuse, R123 ;  /* 0x0000007b207b7220 */ /* 0x040fe20000410000 */
[----:B------:R-:W-:Y:S01]  /*6460*/  F2FP.F16.F32.PACK_AB R33, R33, R58 ;  /* 0x0000003a2121723e */ /* 0x000fe200000000ff */
[----:B------:R-:W-:Y:S01]  /*6470*/  FFMA.FTZ R32, R32, R121, -R41 ;  /* 0x0000007920207223 */ /* 0x000fe20000010829 */
[----:B------:R-:W-:-:S02]  /*6480*/  HADD2.F32 R41, -RZ, R46.H0_H0 ;  /* 0x2000002eff297230 */ /* 0x000fc40000004100 */
[----:B------:R-:W-:Y:S01]  /*6490*/  FFMA.FTZ R36, R36, R121, R123 ;  /* 0x0000007924247223 */ /* 0x000fe2000001007b */
[----:B------:R-:W-:Y:S01]  /*64a0*/  F2FP.F16.F32.PACK_AB R40, R39, R124 ;  /* 0x0000007c2728723e */ /* 0x000fe200000000ff */
[----:B------:R-:W-:Y:S02]  /*64b0*/  IMAD.MOV.U32 R39, RZ, RZ, R52 ;  /* 0x000000ffff277224 */ /* 0x000fe400078e0034 */
[-C--:B------:R-:W-:Y:S01]  /*64c0*/  FMUL.FTZ R45, R42, R41.reuse ;  /* 0x000000292a2d7220 */ /* 0x080fe20000410000 */
[----:B------:R-:W-:-:S03]  /*64d0*/  FMUL.FTZ R41, R38, R41 ;  /* 0x0000002926297220 */ /* 0x000fc60000410000 */
[-C--:B------:R-:W-:Y:S01]  /*64e0*/  FFMA.FTZ R45, R38, R35.reuse, -R45 ;  /* 0x00000023262d7223 */ /* 0x080fe2000001082d */
[----:B------:R-:W-:-:S04]  /*64f0*/  FFMA.FTZ R41, R42, R35, R41 ;  /* 0x000000232a297223 */ /* 0x000fc80000010029 */
[----:B------:R-:W-:Y:S02]  /*6500*/  F2FP.F16.F32.PACK_AB R38, R45, R32 ;  /* 0x000000202d26723e */ /* 0x000fe400000000ff */
[----:B------:R-:W-:Y:S01]  /*6510*/  F2FP.F16.F32.PACK_AB R42, R41, R36 ;  /* 0x00000024292a723e */ /* 0x000fe200000000ff */
[----:B------:R-:W-:Y:S02]  /*6520*/  IMAD.MOV.U32 R36, RZ, RZ, R33 ;  /* 0x000000ffff247224 */ /* 0x000fe400078e0021 */
[----:B------:R-:W-:-:S07]  /*6530*/  IMAD.MOV.U32 R41, RZ, RZ, R51 ;  /* 0x000000ffff297224 */ /* 0x000fce00078e0033 */
.L_x_10378:
[----:B------:R-:W-:Y:S05]  /*6540*/  BSYNC B1 ;  /* 0x0000000000017941 */ /* 0x000fea0003800000 */
.L_x_10377:
[----:B-1----:R4:W-:Y:S01]  /*6550*/  STG.E.128 desc[UR60][R48.64], R36 ;  /* 0x0000002430007986 */ /* 0x0029e2000c101d3c */
[----:B------:R-:W-:-:S13]  /*6560*/  ISETP.GE.AND P4, PT, R50, R110, PT ;  /* 0x0000006e3200720c */ /* 0x000fda0003f86270 */
[----:B------:R-:W-:Y:S05]  /*6570*/  @P4 BRA `(.L_x_10341) ;  /* 0x00000000009c4947 */ /* 0x000fea0003800000 */
[--C-:B------:R-:W-:Y:S02]  /*6580*/  SHF.R.S32.HI R32, RZ, 0x1f, R50.reuse ;  /* 0x0000001fff207819 */ /* 0x100fe40000011432 */
[----:B------:R-:W-:-:S04]  /*6590*/  IADD3 R50, P4, P5, R24, R92, R50 ;  /* 0x0000005c18327210 */ /* 0x000fc80007d9e032 */
[----:B------:R-:W-:Y:S02]  /*65a0*/  IADD3.X R32, R3, R111, R32, P4, P5 ;  /* 0x0000006f03207210 */ /* 0x000fe400027ea420 */
[----:B------:R-:W-:-:S04]  /*65b0*/  LEA R90, P4, R50, R90, 0x1 ;  /* 0x0000005a325a7211 */ /* 0x000fc800078808ff */
[----:B------:R-:W-:-:S05]  /*65c0*/  LEA.HI.X R91, R50, R91, R32, 0x1, P4 ;  /* 0x0000005b325b7211 */ /* 0x000fca00020f0c20 */
[----:B--2---:R1:W-:Y:S01]  /*65d0*/  STG.E.128 desc[UR60][R90.64], R40 ;  /* 0x000000285a007986 */ /* 0x0043e2000c101d3c */
[----:B------:R-:W-:Y:S05]  /*65e0*/  BRA `(.L_x_10341) ;  /* 0x0000000000807947 */ /* 0x000fea0003800000 */
.L_x_10334:
[----:B------:R-:W2:Y:S02]  /*65f0*/  LDL R32, [R1+0x44] ;  /* 0x0000440001207983 */ /* 0x000ea40000100800 */
[----:B--2---:R-:W-:-:S13]  /*6600*/  ISETP.NE.AND P3, PT, R32, 0x3, PT ;  /* 0x000000032000780c */ /* 0x004fda0003f65270 */
[----:B------:R-:W-:Y:S05]  /*6610*/  @!P3 BRA `(.L_x_10379) ;  /* 0x000000000004b947 */ /* 0x000fea0003800000 */
[----:B------:R-:W-:Y:S01]  /*6620*/  BPT.TRAP 0x1 ;  /* 0x000000040000795c */ /* 0x000fe20000300000 */
.L_x_10379:
[----:B------:R-:W-:Y:S01]  /*6630*/  IMAD R20, R17, 0x8, R16 ;  /* 0x0000000811147824 */ /* 0x000fe200078e0210 */
[----:B------:R-:W-:Y:S01]  /*6640*/  SHF.L.U32 R86, R155, 0x1f, RZ ;  /* 0x0000001f9b567819 */ /* 0x000fe200000006ff */
[----:B------:R-:W-:Y:S01]  /*6650*/  IMAD R85, R22, -0x90, R2 ;  /* 0xffffff7016557824 */ /* 0x000fe200078e0202 */
[----:B------:R-:W-:Y:S02]  /*6660*/  BSSY B1, `(.L_x_10380) ;  /* 0x0000004000017945 */ /* 0x000fe40003800000 */
[----:B------:R-:W0:Y:S02]  /*6670*/  SYNCS.PHASECHK.TRANS64.TRYWAIT P4, [R20+URZ+0x31c90], R86 ;  /* 0x031c9056140075a7 */ /* 0x000e24000808017f */
[----:B------:R-:W-:Y:S01]  /*6680*/  VIMNMX R85, R85, 0x90, PT ;  /* 0x0000009055557848 */ /* 0x000fe20003fe0100 */
[----:B0-----:R-:W-:Y:S06]  /*6690*/  @!P4 BRA `(.L_x_10381) ;  /* 0x0000017000c0c947 */ /* 0x001fec0003800000 */
.L_x_10631:
[----:B------:R-:W-:Y:S05]  /*66a0*/  BSYNC B1 ;  /* 0x0000000000017941 */ /* 0x000fea0003800000 */
.L_x_10380:
[----:B------:R-:W-:-:S13]  /*66b0*/  ISETP.GE.AND P4, PT, R19, R85, PT ;  /* 0x000000551300720c */ /* 0x000fda0003f86270 */
[----:B------:R-:W-:Y:S05]  /*66c0*/  @P4 BRA `(.L_x_10341) ;  /* 0x0000000000484947 */ /* 0x000fea0003800000 */
[----:B------:R-:W-:-:S13]  /*66d0*/  ISETP.NE.AND P4, PT, R10, RZ, PT ;  /* 0x000000ff0a00720c */ /* 0x000fda0003f85270 */
[----:B------:R-:W1:Y:S04]  /*66e0*/  @P4 LDS.128 R32, [R80+0x16800] ;  /* 0x0168000050204984 */ /* 0x000e680000000c00 */
[----:B-1----:R-:W-:Y:S01]  /*66f0*/  @P4 STG.E.128 desc[UR60][R36.64], R32 ;  /* 0x0000002024004986 */ /* 0x002fe2000c101d3c */
        /* <DEDUP_REMOVED lines=14> */
[----:B-1----:R1:W-:Y:S02]  /*67e0*/  @P4 STG.E.128 desc[UR60][R36.64+0xa0], R32 ;  /* 0x0000a02024004986 */ /* 0x0023e4000c101d3c */
.L_x_10341:
[----:B------:R-:W-:Y:S05]  /*67f0*/  BSYNC B0 ;  /* 0x0000000000007941 */ /* 0x000fea0003800000 */
.L_x_10333:
        /* <DEDUP_REMOVED lines=17> */
.L_x_10383:
[----:B------:R-:W-:Y:S05]  /*6910*/  BSYNC B0 ;  /* 0x0000000000007941 */ /* 0x000fea0003800000 */
.L_x_10382:
[----:B------:R-:W2:Y:S01]  /*6920*/  SYNCS.PHASECHK.TRANS64.TRYWAIT P3, [R20+URZ+0x31cb0], R86 ;  /* 0x031cb056140075a7 */ /* 0x000ea2000806017f */
[----:B------:R-:W-:Y:S04]  /*6930*/  BSSY B0, `(.L_x_10384) ;  /* 0x0000002000007945 */ /* 0x000fe80003800000 */
[----:B--2---:R-:W-:Y:S05]  /*6940*/  @!P3 BRA `(.L_x_10385) ;  /* 0x000001700028b947 */ /* 0x004fea0003800000 */
.L_x_10632:
[----:B------:R-:W-:Y:S05]  /*6950*/  BSYNC B0 ;  /* 0x0000000000007941 */ /* 0x000fea0003800000 */
.L_x_10384:
[----:B------:R-:W-:Y:S01]  /*6960*/  ISETP.GE.AND P3, PT, R19, R85, PT ;  /* 0x000000551300720c */ /* 0x000fe20003f66270 */
[----:B------:R-:W-:-:S12]  /*6970*/  BSSY B0, `(.L_x_10386) ;  /* 0x0000020000007945 */ /* 0x000fd80003800000 */
[----:B------:R-:W-:Y:S05]  /*6980*/  @P3 BRA `(.L_x_10387) ;  /* 0x0000000000783947 */ /* 0x000fea0003800000 */
[----:B------:R-:W-:Y:S01]  /*6990*/  IMAD.WIDE R34, R22, 0x90, R74 ;  /* 0x0000009016227825 */ /* 0x000fe200078e024a */
[----:B------:R-:W-:-:S03]  /*69a0*/  ULDC.64 UR4, c[0x0][0x328] ;  /* 0x0000ca0000047ab9 */ /* 0x000fc60000000a00 */
[----:B------:R-:W-:Y:S02]  /*69b0*/  IMAD R35, R35, UR4, RZ ;  /* 0x0000000423237c24 */ /* 0x000fe4000f8e02ff */
[----:B-1----:R-:W-:Y:S02]  /*69c0*/  IMAD.MOV.U32 R32, RZ, RZ, R26 ;  /* 0x000000ffff207224 */ /* 0x002fe400078e001a */
[----:B------:R-:W-:Y:S02]  /*69d0*/  IMAD.MOV.U32 R33, RZ, RZ, R88 ;  /* 0x000000ffff217224 */ /* 0x000fe400078e0058 */
[C---:B------:R-:W-:Y:S02]  /*69e0*/  IMAD R35, R34.reuse, UR5, R35 ;  /* 0x0000000522237c24 */ /* 0x040fe4000f8e0223 */
[----:B------:R-:W-:Y:S01]  /*69f0*/  IMAD.WIDE.U32 R32, R34, UR4, R32 ;  /* 0x0000000422207c25 */ /* 0x000fe2000f8e0020 */
[----:B------:R-:W-:-:S03]  /*6a00*/  ULDC.64 UR4, c[0x0][0x318] ;  /* 0x0000c60000047ab9 */ /* 0x000fc60000000a00 */
[----:B------:R-:W-:Y:S01]  /*6a10*/  IMAD.IADD R33, R33, 0x1, R35 ;  /* 0x0000000121217824 */ /* 0x000fe200078e0223 */
[----:B------:R-:W-:Y:S01]  /*6a20*/  LEA R36, P3, R32, UR4, 0x1 ;  /* 0x0000000420247c11 */ /* 0x000fe2000f8608ff */
[----:B------:R-:W-:-:S03]  /*6a30*/  ULDC UR4, c[0x0][0x2f4] ;  /* 0x0000bd0000047ab9 */ /* 0x000fc60000000800 */
[----:B------:R-:W-:Y:S02]  /*6a40*/  LEA.HI.X R37, R32, UR5, R33, 0x1, P3 ;  /* 0x0000000520257c11 */ /* 0x000fe400098f0c21 */
        /* <DEDUP_REMOVED lines=17> */
[----:B-1----:R3:W-:Y:S02]  /*6b60*/  @!P3 STG.E.128 desc[UR60][R36.64+0xa0], R32 ;  /* 0x0000a0202400b986 */ /* 0x0027e4000c101d3c */
.L_x_10387:
[----:B------:R-:W-:Y:S05]  /*6b70*/  BSYNC B0 ;  /* 0x0000000000007941 */ /* 0x000fea0003800000 */
.L_x_10386:
[----:B------:R-:W-:Y:S01]  /*6b80*/  @!PT LDS RZ, [RZ] ;  /* 0x00000000fffff984 */ /* 0x000fe20000000800 */
[----:B------:R-:W-:Y:S01]  /*6b90*/  @!PT LDS RZ, [RZ] ;  /* 0x00000000fffff984 */ /* 0x000fe20000000800 */
[----:B------:R-:W-:Y:S01]  /*6ba0*/  @!PT LDS RZ, [RZ] ;  /* 0x00000000fffff984 */ /* 0x000fe20000000800 */
[----:B------:R-:W-:Y:S01]  /*6bb0*/  @!PT LDS RZ, [RZ] ;  /* 0x00000000fffff984 */ /* 0x000fe20000000800 */
[----:B------:R4:W-:Y:S06]  /*6bc0*/  MEMBAR.ALL.CTA ;  /* 0x0000000000007992 */ /* 0x0009ec0000008000 */
[----:B----4-:R-:W4:Y:S01]  /*6bd0*/  FENCE.VIEW.ASYNC.S ;  /* 0x00000000000073c6 */ /* 0x010f220000000000 */
[----:B0-2---:R-:W-:Y:S02]  /*6be0*/  @!P4 VIADD R20, R20, 0x31cc0 ;  /* 0x00031cc01414c836 */ /* 0x005fe40000000000 */
[----:B------:R-:W-:-:S03]  /*6bf0*/  VIADD R17, R17, 0x1 ;  /* 0x0000000111117836 */ /* 0x000fc60000000000 */
[----:B------:R-:W-:Y:S01]  /*6c00*/  @!P4 PRMT R20, RZ, 0x654, R20 ;  /* 0x00000654ff14c816 */ /* 0x000fe20000000014 */
[----:B----4-:R0:W-:Y:S01]  /*6c10*/  BAR.SYNC.DEFER_BLOCKING R112, 0x80 ;  /* 0x000200700000751d */ /* 0x0101e20000010000 */
[----:B------:R-:W-:-:S04]  /*6c20*/  ISETP.NE.AND P3, PT, R17, 0x2, PT ;  /* 0x000000021100780c */ /* 0x000fc80003f65270 */
[----:B------:R-:W-:Y:S01]  /*6c30*/  SEL R17, R17, RZ, P3 ;  /* 0x000000ff11117207 */ /* 0x000fe20001800000 */
[----:B------:R2:W-:Y:S02]  /*6c40*/  @!P4 SYNCS.ARRIVE.TRANS64.RED.A1T0 RZ, [R20+URZ], RZ ;  /* 0x000000ff14ffc9a7 */ /* 0x0005e4000810043f */
[----:B--2---:R-:W-:-:S04]  /*6c50*/  SEL R20, RZ, 0x1, P3 ;  /* 0x00000001ff147807 */ /* 0x004fc80001800000 */
[----:B------:R-:W-:Y:S01]  /*6c60*/  LOP3.LUT R155, R155, R20, RZ, 0x3c, !PT ;  /* 0x000000149b9b7212 */ /* 0x000fe200078e3cff */
[----:B0-----:R-:W-:Y:S06]  /*6c70*/  @P2 BRA `(.L_x_10388) ;  /* 0xffffffbc00202947 */ /* 0x001fec000383ffff */
[----:B------:R-:W0:Y:S01]  /*6c80*/  S2R R21, SR_TID.X ;  /* 0x0000000000157919 */ /* 0x000e220000002100 */
[----:B------:R-:W-:Y:S02]  /*6c90*/  PLOP3.LUT P0, PT, PT, PT, PT, 0x8, 0x0 ;  /* 0x000000000000781c */ /* 0x000fe40003f0e170 */
[----:B0-----:R-:W-:-:S04]  /*6ca0*/  SHF.R.U32.HI R21, RZ, 0x7, R21 ;  /* 0x00000007ff157819 */ /* 0x001fc80000011615 */
[----:B------:R-:W-:-:S13]  /*6cb0*/  ISETP.NE.AND P5, PT, R21, 0x1, PT ;  /* 0x000000011500780c */ /* 0x000fda0003fa5270 */
[----:B------:R-:W-:Y:S06]  /*6cc0*/  @!P5 BAR.ARV 0x9, 0x100 ;  /* 0x024400000000db1d */ /* 0x000fec0000002000 */
.L_x_10328:
[----:B------:R-:W-:Y:S02]  /*6cd0*/  ISETP.GE.AND P2, PT, R109, 0x1, PT ;  /* 0x000000016d00780c */ /* 0x000fe40003f46270 */
[----:B------:R-:W-:Y:S02]  /*6ce0*/  CS2R R2, SRZ ;  /* 0x0000000000027805 */ /* 0x000fe4000001ff00 */
[----:B------:R-:W-:Y:S01]  /*6cf0*/  PLOP3.LUT P1, PT, PT, PT, PT, 0x80, 0x0 ;  /* 0x000000000000781c */ /* 0x000fe20003f2f070 */
[----:B------:R-:W-:Y:S01]  /*6d00*/  IMAD.MOV.U32 R0, RZ, RZ, RZ ;  /* 0x000000ffff007224 */ /* 0x000fe200078e00ff */
[----:B------:R-:W-:Y:S01]  /*6d10*/  CS2R R26, SRZ ;  /* 0x00000000001a7805 */ /* 0x000fe2000001ff00 */
[----:B------:R-:W-:Y:S01]  /*6d20*/  IMAD.MOV.U32 R71, RZ, RZ, RZ ;  /* 0x000000ffff477224 */ /* 0x000fe200078e00ff */
[----:B------:R-:W-:Y:S01]  /*6d30*/  CS2R R52, SRZ ;  /* 0x0000000000347805 */ /* 0x000fe2000001ff00 */
[----:B---3--:R-:W-:Y:S01]  /*6d40*/  IMAD.MOV.U32 R37, RZ, RZ, RZ ;  /* 0x000000ffff257224 */ /* 0x008fe200078e00ff */
        /* <DEDUP_REMOVED lines=22> */
[----:B------:R-:W-:Y:S06]  /*6eb0*/  @P0 BRA `(.L_x_10389) ;  /* 0x00000000000c0947 */ /* 0x000fec0003800000 */
[----:B------:R-:W0:Y:S01]  /*6ec0*/  FENCE.VIEW.ASYNC.G ;  /* 0x00000000000073c6 */ /* 0x000e220000000100 */
[----:B------:R-:W-:Y:S05]  /*6ed0*/  WARPSYNC.ALL ;  /* 0x0000000000007948 */ /* 0x000fea0003800000 */
[----:B0-----:R-:W-:Y:S06]  /*6ee0*/  BAR.ARV 0xc, 0x200 ;  /* 0x0308000000007b1d */ /* 0x001fec0000002000 */
.L_x_10389:
        /* <DEDUP_REMOVED lines=11> */
[----:B0-----:R2:W-:Y:S02]  /*6fa0*/  STL [R1+0x74], R0 ;  /* 0x0000740001007387 */ /* 0x0015e40000100800 */
.L_x_10635:
[----:B------:R-:W2:Y:S01]  /*6fb0*/  LDL R3, [R1+0x74] ;  /* 0x0000740001037983 */ /* 0x000ea20000100800 */
[----:B------:R-:W-:Y:S01]  /*6fc0*/  BSSY B6, `(.L_x_10392) ;  /* 0x000001b000067945 */ /* 0x000fe20003800000 */
[----:B--2---:R-:W-:-:S05]  /*6fd0*/  IMAD.HI R0, R3, 0x55555556, RZ ;  /* 0x5555555603007827 */ /* 0x004fca00078e02ff */
[----:B------:R-:W-:-:S05]  /*6fe0*/  LEA.HI R2, R0, R0, RZ, 0x1 ;  /* 0x0000000000027211 */ /* 0x000fca00078f08ff */
[----:B------:R-:W-:Y:S02]  /*6ff0*/  IMAD R2, R2, -0x3, R3 ;  /* 0xfffffffd02027824 */ /* 0x000fe400078e0203 */
[----:B------:R-:W-:-:S04]  /*7000*/  VIADD R3, R16, 0x24300 ;  /* 0x0002430010037836 */ /* 0x000fc80000000000 */
[----:B------:R-:W-:Y:S01]  /*7010*/  IMAD R0, R2, 0x800, R3 ;  /* 0x0000080002007824 */ /* 0x000fe200078e0203 */
[----:B------:R-:W-:-:S04]  /*7020*/  LOP3.LUT P0, RZ, R3, 0x9f, RZ, 0xc0, !PT ;  /* 0x0000009f03ff7812 */ /* 0x000fc8000780c0ff */
[----:B------:R-:W-:-:S04]  /*7030*/  SHF.R.U32.HI R0, RZ, 0x4, R0 ;  /* 0x00000004ff007819 */ /* 0x000fc80000011600 */
[----:B------:R-:W-:-:S05]  /*7040*/  LOP3.LUT R0, R0, 0x3fff, RZ, 0xc0, !PT ;  /* 0x00003fff00007812 */ /* 0x000fca00078ec0ff */
[----:B------:R2:W-:Y:S01]  /*7050*/  STL [R1+0x7c], R0 ;  /* 0x00007c0001007387 */ /* 0x0005e20000100800 */
[----:B------:R-:W-:Y:S05]  /*7060*/  @!P0 BRA `(.L_x_10393) ;  /* 0x0000000000408947 */ /* 0x000fea0003800000 */
[----:B--2---:R-:W-:Y:S01]  /*7070*/  MOV R0, 0x0 ;  /* 0x0000000000007802 */ /* 0x004fe20000000f00 */
[----:B------:R-:W-:Y:S01]  /*7080*/  ULDC.64 UR4, c[0x4][0x1b8] ;  /* 0x01006e0000047ab9 */ /* 0x000fe20000000a00 */
[----:B------:R-:W-:Y:S01]  /*7090*/  ULDC.64 UR6, c[0x4][0x1c0] ;  /* 0x0100700000067ab9 */ /* 0x000fe20000000a00 */
[----:B------:R-:W-:Y:S01]  /*70a0*/  IMAD.U32 R4, RZ, RZ, UR4 ;  /* 0x00000004ff047e24 */ /* 0x000fe2000f8e00ff */
[----:B0-----:R0:W2:Y:S01]  /*70b0*/  LDC.64 R14, c[0x4][R0] ;  /* 0x01000000000e7b82 */ /* 0x0010a20000000a00 */
        /* <DEDUP_REMOVED lines=10> */
[----:B-12--5:R-:W-:Y:S05]  /*7160*/  CALL.ABS.NOINC R14 ;  /* 0x000000000e007343 */ /* 0x026fea0003c00000 */
.L_x_10393:
[----:B------:R-:W-:Y:S05]  /*7170*/  BSYNC B6 ;  /* 0x0000000000067941 */ /* 0x000fea0003800000 */
.L_x_10392:
        /* <DEDUP_REMOVED lines=8> */
[----:B------:R2:W3:Y:S03]  /*7200*/  SYNCS.PHASECHK.TRANS64.TRYWAIT P0, [R16+URZ+0x31c00], R3 ;  /* 0x031c0003100075a7 */ /* 0x0004e6000800017f */
[----:B---3--:R-:W-:Y:S05]  /*7210*/  @!P0 NANOSLEEP.SYNCS 0x989680 ;  /* 0x009896800000895d */ /* 0x008fea0003900000 */
[----:B------:R-:W3:Y:S01]  /*7220*/  @!P0 SYNCS.PHASECHK.TRANS64 P0, [R16+URZ+0x31c00], R3 ;  /* 0x031c0003100085a7 */ /* 0x000ee2000800007f */
[----:B------:R-:W-:Y:S04]  /*7230*/  BSSY B0, `(.L_x_10395) ;  /* 0x0000006000007945 */ /* 0x000fe80003800000 */
[----:B---3--:R-:W-:Y:S05]  /*7240*/  @P0 BRA `(.L_x_10396) ;  /* 0x0000000000100947 */ /* 0x008fea0003800000 */
.L_x_10397:
[----:B---3--:R3:W4:Y:S02]  /*7250*/  SYNCS.PHASECHK.TRANS64.TRYWAIT P0, [R16+URZ+0x31c00], R3 ;  /* 0x031c0003100075a7 */ /* 0x008724000800017f */
[----:B----4-:R-:W-:Y:S05]  /*7260*/  @!P0 NANOSLEEP.SYNCS 0x989680 ;  /* 0x009896800000895d */ /* 0x010fea0003900000 */
[----:B------:R-:W4:Y:S02]  /*7270*/  @!P0 SYNCS.PHASECHK.TRANS64 P0, [R16+URZ+0x31c00], R3 ;  /* 0x031c0003100085a7 */ /* 0x000f24000800007f */
[----:B----4-:R-:W-:Y:S05]  /*7280*/  @!P0 BRA `(.L_x_10397) ;  /* 0xfffffffc00f08947 */ /* 0x010fea000383ffff */
.L_x_10396:
[----:B------:R-:W-:Y:S05]  /*7290*/  BSYNC B0 ;  /* 0x0000000000007941 */ /* 0x000fea0003800000 */
.L_x_10395:
[----:B------:R-:W-:Y:S05]  /*72a0*/  BRA `(.L_x_10398) ;  /* 0x0000003800487947 */ /* 0x000fea0003800000 */
.L_x_10394:
[----:B------:R-:W3:Y:S01]  /*72b0*/  LDL R8, [R1+0xbc] ;  /* 0x0000bc0001087983 */ /* 0x000ee20000100800 */
[----:B--2--5:R-:W-:Y:S01]  /*72c0*/  SHF.R.S32.HI R0, RZ, 0x1f, R104 ;  /* 0x0000001fff007819 */ /* 0x024fe20000011468 */
[----:B------:R-:W-:Y:S01]  /*72d0*/  ULDC.64 UR6, c[0x0][0x408] ;  /* 0x0001020000067ab9 */ /* 0x000fe20000000a00 */
[----:B------:R-:W-:Y:S02]  /*72e0*/  ULDC.64 UR4, c[0x0][0x3f8] ;  /* 0x0000fe0000047ab9 */ /* 0x000fe40000000a00 */
[----:B------:R-:W-:-:S04]  /*72f0*/  IMAD.WIDE.U32 R4, R104, UR4, RZ ;  /* 0x0000000468047c25 */ /* 0x000fc8000f8e00ff */
[C---:B------:R-:W-:Y:S02]  /*7300*/  IMAD R7, R0.reuse, UR6, RZ ;  /* 0x0000000600077c24 */ /* 0x040fe4000f8e02ff */
[----:B------:R-:W-:Y:S02]  /*7310*/  IMAD R3, R0, UR4, RZ ;  /* 0x0000000400037c24 */ /* 0x000fe4000f8e02ff */
[C---:B------:R-:W-:Y:S02]  /*7320*/  IMAD R25, R104.reuse, UR7, R7 ;  /* 0x0000000768197c24 */ /* 0x040fe4000f8e0207 */
[C---:B------:R-:W-:Y:S01]  /*7330*/  IMAD R3, R104.reuse, UR5, R3 ;  /* 0x0000000568037c24 */ /* 0x040fe2000f8e0203 */
[----:B------:R-:W-:Y:S01]  /*7340*/  ULDC.64 UR4, c[0x0][0x3e8] ;  /* 0x0000fa0000047ab9 */ /* 0x000fe20000000a00 */
[----:B------:R-:W-:Y:S01]  /*7350*/  IMAD.WIDE.U32 R6, R104, UR6, RZ ;  /* 0x0000000668067c25 */ /* 0x000fe2000f8e00ff */
[----:B------:R-:W-:Y:S01]  /*7360*/  ULDC.64 UR6, c[0x0][0x400] ;  /* 0x0001000000067ab9 */ /* 0x000fe20000000a00 */
[----:B------:R-:W-:-:S02]  /*7370*/  LEA R22, P1, R4, UR4, 0x1 ;  /* 0x0000000404167c11 */ /* 0x000fc4000f8208ff */
[----:B------:R-:W-:Y:S01]  /*7380*/  IMAD.IADD R23, R3, 0x1, R5 ;  /* 0x0000000103177824 */ /* 0x000fe200078e0205 */
[----:B------:R-:W-:Y:S01]  /*7390*/  LEA R24, P2, R6, UR6, 0x1 ;  /* 0x0000000606187c11 */ /* 0x000fe2000f8408ff */
[----:B------:R-:W-:-:S03]  /*73a0*/  IMAD.IADD R25, R25, 0x1, R7 ;  /* 0x0000000119197824 */ /* 0x000fc600078e0207 */
[----:B------:R-:W-:Y:S02]  /*73b0*/  LEA.HI.X R23, R4, UR5, R23, 0x1, P1 ;  /* 0x0000000504177c11 */ /* 0x000fe400088f0c17 */
[----:B------:R-:W-:Y:S02]  /*73c0*/  LEA.HI.X R25, R6, UR7, R25, 0x1, P2 ;  /* 0x0000000706197c11 */ /* 0x000fe400090f0c19 */
[----:B---3--:R-:W-:-:S13]  /*73d0*/  LOP3.LUT P0, RZ, R8, 0x1bf, RZ, 0xc0, !PT ;  /* 0x000001bf08ff7812 */ /* 0x008fda000780c0ff */
[----:B------:R-:W-:Y:S05]  /*73e0*/  @!P0 BRA `(.L_x_10399) ;  /* 0x0000000000408947 */ /* 0x000fea0003800000 */
[----:B------:R-:W-:Y:S01]  /*73f0*/  MOV R0, 0x0 ;  /* 0x0000000000007802 */ /* 0x000fe20000000f00 */
        /* <DEDUP_REMOVED lines=14> */
[----:B-12---:R-:W-:Y:S05]  /*74e0*/  CALL.ABS.NOINC R14 ;  /* 0x000000000e007343 */ /* 0x006fea0003c00000 */
.L_x_10399:
[----:B------:R-:W-:Y:S01]  /*74f0*/  ULDC.U8 UR4, c[0x0][0x410] ;  /* 0x0001040000047ab9 */ /* 0x000fe20000000000 */
[----:B------:R-:W-:Y:S01]  /*7500*/  BSSY B0, `(.L_x_10400) ;  /* 0x0000364000007945 */ /* 0x000fe20003800000 */
[----:B------:R-:W-:Y:S01]  /*7510*/  ISETP.NE.AND P0, PT, RZ, UR4, PT ;  /* 0x00000004ff007c0c */ /* 0x000fe2000bf05270 */
[----:B------:R-:W-:-:S12]  /*7520*/  IMAD R7, R105, 0xc0, R19 ;  /* 0x000000c069077824 */ /* 0x000fd800078e0213 */
[----:B------:R-:W-:Y:S05]  /*7530*/  @!P0 BRA `(.L_x_10401) ;  /* 0x0000001800d88947 */ /* 0x000fea0003800000 */
[----:B------:R-:W-:-:S03]  /*7540*/  UMOV UR4, 0xffffffff ;  /* 0xffffffff00047882 */ /* 0x000fc60000000000 */
[----:B------:R-:W-:Y:S05]  /*7550*/  BRA.DIV UR4, `(.L_x_10402) ;  /* 0x0000016604787947 */ /* 0x000fea000b800000 */
[----:B------:R2:W3:Y:S04]  /*7560*/  SHFL.IDX PT, R3, R23, RZ, 0x1e1f ;  /* 0x001e1fff17037589 */ /* 0x0004e800000e0000 */
[----:B------:R2:W4:Y:S04]  /*7570*/  SHFL.IDX PT, R0, R22, RZ, 0x1e1f ;  /* 0x001e1fff16007589 */ /* 0x00052800000e0000 */
[----:B------:R2:W0:Y:S04]  /*7580*/  SHFL.IDX PT, R5, R25, RZ, 0x1e1f ;  /* 0x001e1fff19057589 */ /* 0x00042800000e0000 */
[----:B------:R2:W0:Y:S02]  /*7590*/  SHFL.IDX PT, R4, R24, RZ, 0x1e1f ;  /* 0x001e1fff18047589 */ /* 0x00042400000e0000 */
.L_x_10641:
[----:B------:R-:W5:Y:S01]  /*75a0*/  LDL R45, [R1+0x94] ;  /* 0x00009400012d7983 */ /* 0x000f620000100800 */
[----:B------:R-:W-:Y:S01]  /*75b0*/  ULDC UR4, c[0x0][0x448] ;  /* 0x0001120000047ab9 */ /* 0x000fe20000000800 */
[----:B------:R-:W-:Y:S01]  /*75c0*/  BSSY B1, `(.L_x_10403) ;  /* 0x000005c000017945 */ /* 0x000fe20003800000 */
[----:B------:R-:W-:Y:S01]  /*75d0*/  IMAD R108, R108, UR4, RZ ;  /* 0x000000046c6c7c24 */ /* 0x000fe2000f8e02ff */
[----:B------:R-:W-:Y:S02]  /*75e0*/  CS2R R34, SRZ ;  /* 0x0000000000227805 */ /* 0x000fe4000001ff00 */
[----:B------:R-:W-:Y:S02]  /*75f0*/  CS2R R30, SRZ ;  /* 0x00000000001e7805 */ /* 0x000fe4000001ff00 */
[----:B--2---:R-:W-:Y:S01]  /*7600*/  CS2R R24, SRZ ;  /* 0x0000000000187805 */ /* 0x004fe2000001ff00 */
[----:B------:R-:W-:Y:S01]  /*7610*/  IMAD R6, R105, -0xc0, R108 ;  /* 0xffffff4069067824 */ /* 0x000fe200078e026c */
[----:B------:R-:W-:-:S02]  /*7620*/  ISETP.GE.AND P1, PT, R7, R108, PT ;  /* 0x0000006c0700720c */ /* 0x000fc40003f26270 */
[----:B------:R-:W-:Y:S02]  /*7630*/  CS2R R20, SRZ ;  /* 0x0000000000147805 */ /* 0x000fe4000001ff00 */
[----:B------:R-:W-:Y:S02]  /*7640*/  CS2R R12, SRZ ;  /* 0x00000000000c7805 */ /* 0x000fe4000001ff00 */
[----:B------:R-:W-:Y:S02]  /*7650*/  CS2R R8, SRZ ;  /* 0x0000000000087805 */ /* 0x000fe4000001ff00 */
[----:B------:R-:W-:Y:S02]  /*7660*/  VIMNMX R6, R6, 0xc0, PT ;  /* 0x000000c006067848 */ /* 0x000fe40003fe0100 */
[----:B-1----:R-:W-:Y:S02]  /*7670*/  CS2R R32, SRZ ;  /* 0x0000000000207805 */ /* 0x002fe4000001ff00 */
[----:B------:R-:W-:-:S02]  /*7680*/  CS2R R28, SRZ ;  /* 0x00000000001c7805 */ /* 0x000fc4000001ff00 */
[----:B------:R-:W-:Y:S02]  /*7690*/  CS2R R26, SRZ ;  /* 0x00000000001a7805 */ /* 0x000fe4000001ff00 */
[----:B------:R-:W-:Y:S02]  /*76a0*/  ISETP.GE.AND P0, PT, R19, R6, PT ;  /* 0x000000061300720c */ /* 0x000fe40003f06270 */
[----:B------:R-:W-:Y:S02]  /*76b0*/  CS2R R22, SRZ ;  /* 0x0000000000167805 */ /* 0x000fe4000001ff00 */
[----:B0-----:R-:W-:Y:S02]  /*76c0*/  CS2R R14, SRZ ;  /* 0x00000000000e7805 */ /* 0x001fe4000001ff00 */
[----:B------:R-:W-:Y:S02]  /*76d0*/  CS2R R10, SRZ ;  /* 0x00000000000a7805 */ /* 0x000fe4000001ff00 */
[----:B-----5:R-:W-:Y:S01]  /*76e0*/  LEA.HI R44, R45, R45, RZ, 0x1 ;  /* 0x0000002d2d2c7211 */ /* 0x020fe200078f08ff */
[----:B------:R-:W-:Y:S06]  /*76f0*/  @P1 BRA `(.L_x_10404) ;  /* 0x0000000400201947 */ /* 0x000fec0003800000 */
[----:B------:R-:W2:Y:S01]  /*7700*/  LDL R39, [R1+0x60] ;  /* 0x0000600001277983 */ /* 0x000ea20000100800 */
[----:B------:R-:W-:-:S03]  /*7710*/  ULDC UR4, c[0x0][0x3f4] ;  /* 0x0000fd0000047ab9 */ /* 0x000fc60000000800 */
[----:B------:R-:W3:Y:S04]  /*7720*/  LDL R38, [R1+0x64] ;  /* 0x0000640001267983 */ /* 0x000ee80000100800 */
[----:B------:R-:W4:Y:S04]  /*7730*/  LDL R37, [R1+0x68] ;  /* 0x0000680001257983 */ /* 0x000f280000100800 */
[----:B------:R-:W4:Y:S04]  /*7740*/  LDL R36, [R1+0xa0] ;  /* 0x0000a00001247983 */ /* 0x000f280000100800 */
[----:B------:R-:W4:Y:S04]  /*7750*/  LDL R41, [R1+0xa4] ;  /* 0x0000a40001297983 */ /* 0x000f280000100800 */
[----:B------:R-:W4:Y:S04]  /*7760*/  LDL R40, [R1+0x6c] ;  /* 0x00006c0001287983 */ /* 0x000f280000100800 */
[----:B------:R-:W4:Y:S04]  /*7770*/  LDL.64 R42, [R1+0x48] ;  /* 0x00004800012a7983 */ /* 0x000f280000100a00 */
[----:B------:R-:W4:Y:S04]  /*7780*/  LDL R14, [R1+0x70] ;  /* 0x00007000010e7983 */ /* 0x000f280000100800 */
[----:B------:R-:W4:Y:S04]  /*7790*/  LDL R47, [R1+0xa8] ;  /* 0x0000a800012f7983 */ /* 0x000f280000100800 */
[----:B------:R-:W4:Y:S01]  /*77a0*/  LDL R46, [R1+0xac] ;  /* 0x0000ac00012e7983 */ /* 0x000f220000100800 */
        /* <DEDUP_REMOVED lines=8> */
[C---:B--2---:R-:W-:Y:S01]  /*7830*/  ISETP.GE.AND P2, PT, R39.reuse, UR4, PT ;  /* 0x0000000427007c0c */ /* 0x044fe2000bf46270 */
[C---:B------:R-:W-:Y:S01]  /*7840*/  IMAD.SHL.U32 R9, R39.reuse, 0x2, RZ ;  /* 0x0000000227097824 */ /* 0x040fe200078e00ff */
[----:B------:R-:W-:Y:S02]  /*7850*/  SHF.R.S32.HI R6, RZ, 0x1f, R39 ;  /* 0x0000001fff067819 */ /* 0x000fe40000011427 */
[C---:B---3--:R-:W-:Y:S01]  /*7860*/  ISETP.GE.AND P1, PT, R38.reuse, UR4, PT ;  /* 0x0000000426007c0c */ /* 0x048fe2000bf26270 */
[----:B------:R-:W-:Y:S01]  /*7870*/  IMAD.SHL.U32 R13, R38, 0x2, RZ ;  /* 0x00000002260d7824 */ /* 0x000fe200078e00ff */
[----:B------:R-:W-:-:S07]  /*7880*/  SHF.L.U64.HI R10, R39, 0x1, R6 ;  /* 0x00000001270a7819 */ /* 0x000fce0000010206 */
[-C--:B----4-:R-:W-:Y:S02]  /*7890*/  @!P2 IADD3 R6, P3, R0, R9.reuse, RZ ;  /* 0x000000090006a210 */ /* 0x090fe40007f7e0ff */
[----:B------:R-:W-:-:S03]  /*78a0*/  @!P2 IADD3 R8, P4, R4, R9, RZ ;  /* 0x000000090408a210 */ /* 0x000fc60007f9e0ff */
[--C-:B------:R-:W-:Y:S01]  /*78b0*/  @!P2 IMAD.X R7, R3, 0x1, R10.reuse, P3 ;  /* 0x000000010307a824 */ /* 0x100fe200018e060a */
[----:B------:R-:W-:Y:S01]  /*78c0*/  ISETP.GE.AND P3, PT, R37, UR4, PT ;  /* 0x0000000425007c0c */ /* 0x000fe2000bf66270 */
[----:B------:R-:W-:Y:S01]  /*78d0*/  @!P2 IMAD.X R9, R5, 0x1, R10, P4 ;  /* 0x000000010509a824 */ /* 0x000fe200020e060a */
[----:B------:R-:W-:Y:S02]  /*78e0*/  @!P1 IADD3 R10, P4, R0, R13, RZ ;  /* 0x0000000d000a9210 */ /* 0x000fe40007f9e0ff */
[----:B------:R0:W5:Y:S01]  /*78f0*/  @!P2 LD.E.64 R28, desc[UR60][R6.64] ;  /* 0x0000003c061ca980 */ /* 0x000162000c101b00 */
[----:B------:R-:W-:-:S03]  /*7900*/  IMAD.SHL.U32 R39, R37, 0x2, RZ ;  /* 0x0000000225277824 */ /* 0x000fc600078e00ff */
[----:B------:R-:W5:Y:S01]  /*7910*/  @!P2 LD.E.64 R30, desc[UR60][R8.64] ;  /* 0x0000003c081ea980 */ /* 0x000f62000c101b00 */
[----:B------:R-:W-:Y:S01]  /*7920*/  @!P1 IADD3 R12, P2, R4, R13, RZ ;  /* 0x0000000d040c9210 */ /* 0x000fe20007f5e0ff */
[----:B------:R-:W-:-:S03]  /*7930*/  @!P1 IMAD.X R11, R3, 0x1, R36, P4 ;  /* 0x00000001030b9824 */ /* 0x000fc600020e0624 */
[-C--:B------:R-:W-:Y:S01]  /*7940*/  @!P3 IADD3 R38, P4, R4, R39.reuse, RZ ;  /* 0x000000270426b210 */ /* 0x080fe20007f9e0ff */
[C---:B------:R-:W-:Y:S01]  /*7950*/  @!P1 IMAD.X R13, R5.reuse, 0x1, R36, P2 ;  /* 0x00000001050d9824 */ /* 0x040fe200010e0624 */
[----:B------:R-:W-:Y:S01]  /*7960*/  @!P3 IADD3 R36, P2, R0, R39, RZ ;  /* 0x000000270024b210 */ /* 0x000fe20007f5e0ff */
[----:B------:R1:W5:Y:S02]  /*7970*/  @!P1 LD.E.64 R26, desc[UR60][R10.64] ;  /* 0x0000003c0a1a9980 */ /* 0x000364000c101b00 */
[--C-:B------:R-:W-:Y:S02]  /*7980*/  @!P3 IMAD.X R39, R5, 0x1, R41.reuse, P4 ;  /* 0x000000010527b824 */ /* 0x100fe400020e0629 */
[----:B------:R-:W5:Y:S01]  /*7990*/  @!P1 LD.E.64 R24, desc[UR60][R12.64] ;  /* 0x0000003c0c189980 */ /* 0x000f62000c101b00 */
[----:B------:R-:W-:Y:S01]  /*79a0*/  @!P3 IMAD.X R37, R3, 0x1, R41, P2 ;  /* 0x000000010325b824 */ /* 0x000fe200010e0629 */
[----:B------:R-:W-:Y:S02]  /*79b0*/  ISETP.GE.AND P1, PT, R40, UR4, PT ;  /* 0x0000000428007c0c */ /* 0x000fe4000bf26270 */
[----:B------:R-:W-:Y:S01]  /*79c0*/  ISETP.GE.AND P2, PT, R42, UR4, PT ;  /* 0x000000042a007c0c */ /* 0x000fe2000bf46270 */
[----:B------:R2:W5:Y:S01]  /*79d0*/  @!P3 LD.E.64 R20, desc[UR60][R38.64] ;  /* 0x0000003c2614b980 */ /* 0x000562000c101b00 */
[----:B0-----:R-:W-:-:S03]  /*79e0*/  IMAD.SHL.U32 R7, R40, 0x2, RZ ;  /* 0x0000000228077824 */ /* 0x001fc600078e00ff */
[----:B------:R0:W5:Y:S01]  /*79f0*/  @!P3 LD.E.64 R22, desc[UR60][R36.64] ;  /* 0x0000003c2416b980 */ /* 0x000162000c101b00 */
[C---:B------:R-:W-:Y:S01]  /*7a00*/  ISETP.GE.AND P3, PT, R14.reuse, UR4, PT ;  /* 0x000000040e007c0c */ /* 0x040fe2000bf66270 */
[----:B-1----:R-:W-:-:S04]  /*7a10*/  IMAD.SHL.U32 R11, R14, 0x2, RZ ;  /* 0x000000020e0b7824 */ /* 0x002fc800078e00ff */
[-C--:B------:R-:W-:Y:S02]  /*7a20*/  @!P1 IADD3 R40, P5, R0, R7.reuse, RZ ;  /* 0x0000000700289210 */ /* 0x080fe40007fbe0ff */
[----:B------:R-:W-:Y:S01]  /*7a30*/  @!P1 IADD3 R6, P4, R4, R7, RZ ;  /* 0x0000000704069210 */ /* 0x000fe20007f9e0ff */
[----:B------:R-:W-:Y:S02]  /*7a40*/  @!P2 IMAD.MOV.U32 R8, RZ, RZ, R0 ;  /* 0x000000ffff08a224 */ /* 0x000fe400078e0000 */
[----:B------:R-:W-:Y:S02]  /*7a50*/  @!P2 IMAD.MOV.U32 R9, RZ, RZ, R3 ;  /* 0x000000ffff09a224 */ /* 0x000fe400078e0003 */
[----:B--2---:R-:W-:-:S04]  /*7a60*/  @!P2 IMAD.WIDE R38, R42, 0x2, R4 ;  /* 0x000000022a26a825 */ /* 0x004fc800078e0204 */
[----:B0-----:R-:W-:-:S04]  /*7a70*/  @!P2 IMAD.WIDE R36, R42, 0x2, R8 ;  /* 0x000000022a24a825 */ /* 0x001fc800078e0208 */
[--C-:B------:R-:W-:Y:S01]  /*7a80*/  @!P1 IMAD.X R41, R3, 0x1, R47.reuse, P5 ;  /* 0x0000000103299824 */ /* 0x100fe200028e062f */
[-C--:B------:R-:W-:Y:S01]  /*7a90*/  @!P3 IADD3 R42, P5, R0, R11.reuse, RZ ;  /* 0x0000000b002ab210 */ /* 0x080fe20007fbe0ff */
[----:B------:R-:W-:Y:S01]  /*7aa0*/  @!P1 IMAD.X R7, R5, 0x1, R47, P4 ;  /* 0x0000000105079824 */ /* 0x000fe200020e062f */
[----:B------:R-:W-:Y:S02]  /*7ab0*/  @!P3 IADD3 R4, P4, R4, R11, RZ ;  /* 0x0000000b0404b210 */ /* 0x000fe40007f9e0ff */
[----:B------:R-:W-:Y:S02]  /*7ac0*/  CS2R R14, SRZ ;  /* 0x00000000000e7805 */ /* 0x000fe4000001ff00 */
[----:B------:R-:W-:Y:S02]  /*7ad0*/  CS2R R12, SRZ ;  /* 0x00000000000c7805 */ /* 0x000fe4000001ff00 */
[----:B------:R-:W-:Y:S02]  /*7ae0*/  CS2R R10, SRZ ;  /* 0x00000000000a7805 */ /* 0x000fe4000001ff00 */
[----:B------:R-:W-:Y:S01]  /*7af0*/  CS2R R8, SRZ ;  /* 0x0000000000087805 */ /* 0x000fe2000001ff00 */
[--C-:B------:R-:W-:Y:S01]  /*7b00*/  @!P3 IMAD.X R43, R3, 0x1, R46.reuse, P5 ;  /* 0x00000001032bb824 */ /* 0x100fe200028e062e */
[----:B------:R0:W5:Y:S01]  /*7b10*/  @!P2 LD.E.64 R32, desc[UR60][R36.64] ;  /* 0x0000003c2420a980 */ /* 0x000162000c101b00 */
[----:B------:R-:W-:-:S03]  /*7b20*/  @!P3 IMAD.X R5, R5, 0x1, R46, P4 ;  /* 0x000000010505b824 */ /* 0x000fc600020e062e */
[----:B------:R0:W5:Y:S04]  /*7b30*/  @!P2 LD.E.64 R34, desc[UR60][R38.64] ;  /* 0x0000003c2622a980 */ /* 0x000168000c101b00 */
[----:B------:R0:W5:Y:S04]  /*7b40*/  @!P1 LD.E.64 R14, desc[UR60][R40.64] ;  /* 0x0000003c280e9980 */ /* 0x000168000c101b00 */
[----:B------:R0:W5:Y:S04]  /*7b50*/  @!P1 LD.E.64 R12, desc[UR60][R6.64] ;  /* 0x0000003c060c9980 */ /* 0x000168000c101b00 */
[----:B------:R0:W5:Y:S04]  /*7b60*/  @!P3 LD.E.64 R10, desc[UR60][R42.64] ;  /* 0x0000003c2a0ab980 */ /* 0x000168000c101b00 */
[----:B------:R0:W5:Y:S02]  /*7b70*/  @!P3 LD.E.64 R8, desc[UR60][R4.64] ;  /* 0x0000003c0408b980 */ /* 0x000164000c101b00 */
.L_x_10404:
[----:B------:R-:W-:Y:S05]  /*7b80*/  BSYNC B1 ;  /* 0x0000000000017941 */ /* 0x000fea0003800000 */
.L_x_10403:
[----:B---3-5:R-:W-:Y:S01]  /*7b90*/  IMAD.MOV.U32 R3, RZ, RZ, R35 ;  /* 0x000000ffff037224 */ /* 0x028fe200078e0023 */
[----:B------:R-:W-:Y:S01]  /*7ba0*/  LOP3.LUT R44, R44, 0xfffffffe, RZ, 0xc0, !PT ;  /* 0xfffffffe2c2c7812 */ /* 0x000fe200078ec0ff */
[----:B----4-:R-:W-:Y:S01]  /*7bb0*/  IMAD.MOV.U32 R0, RZ, RZ, R34 ;  /* 0x000000ffff007224 */ /* 0x010fe200078e0022 */
[----:B------:R-:W-:Y:S01]  /*7bc0*/  BSSY B1, `(.L_x_10405) ;  /* 0x000002b000017945 */ /* 0x000fe20003800000 */
[----:B0-----:R-:W-:Y:S01]  /*7bd0*/  IMAD.MOV.U32 R4, RZ, RZ, R30 ;  /* 0x000000ffff047224 */ /* 0x001fe200078e001e */
[----:B------:R-:W-:Y:S01]  /*7be0*/  PRMT R43, R43, 0x5410, R3 ;  /* 0x000054102b2b7816 */ /* 0x000fe20000000003 */
        /* <DEDUP_REMOVED lines=39> */
[----:B0-----:R-:W-:Y:S06]  /*7e60*/  @!P1 BRA `(.L_x_10406) ;  /* 0x0000015c00a89947 */ /* 0x001fec0003800000 */
.L_x_10642:
[----:B------:R-:W-:Y:S05]  /*7e70*/  BSYNC B1 ;  /* 0x0000000000017941 */ /* 0x000fea0003800000 */
.L_x_10405:
[----:B------:R-:W-:Y:S01]  /*7e80*/  PRMT R37, R0, 0x5410, R4 ;  /* 0x0000541000257816 */ /* 0x000fe20000000004 */
[----:B------:R-:W-:Y:S06]  /*7e90*/  @P0 BRA `(.L_x_10407) ;  /* 0x0000002c00280947 */ /* 0x000fec0003800000 */
[----:B------:R-:W2:Y:S01]  /*7ea0*/  LDL.64 R50, [R1+0x48] ;  /* 0x0000480001327983 */ /* 0x000ea20000100a00 */
[----:B------:R-:W2:Y:S03]  /*7eb0*/  LDC R0, c[0x0][0x3f4] ;  /* 0x0000fd00ff007b82 */ /* 0x000ea60000000800 */
[----:B------:R-:W0:Y:S04]  /*7ec0*/  LDL R49, [R1+0x80] ;  /* 0x0000800001317983 */ /* 0x000e280000100800 */
[----:B------:R-:W3:Y:S04]  /*7ed0*/  LDL R48, [R1+0x60] ;  /* 0x0000600001307983 */ /* 0x000ee80000100800 */
[----:B------:R-:W4:Y:S04]  /*7ee0*/  LDL R47, [R1+0x64] ;  /* 0x00006400012f7983 */ /* 0x000f280000100800 */
[----:B------:R-:W5:Y:S04]  /*7ef0*/  LDL R45, [R1+0x68] ;  /* 0x00006800012d7983 */ /* 0x000f680000100800 */
[----:B------:R-:W5:Y:S04]  /*7f00*/  LDL R7, [R1+0x6c] ;  /* 0x00006c0001077983 */ /* 0x000f680000100800 */
[----:B------:R-:W5:Y:S04]  /*7f10*/  LDL R6, [R1+0x70] ;  /* 0x0000700001067983 */ /* 0x000f680000100800 */
[----:B------:R-:W5:Y:S01]  /*7f20*/  LDL R5, [R1+0x84] ;  /* 0x0000840001057983 */ /* 0x000f620000100800 */
[----:B------:R-:W-:Y:S01]  /*7f30*/  BSSY B1, `(.L_x_10408) ;  /* 0x0000035000017945 */ /* 0x000fe20003800000 */
[-C--:B--2---:R-:W-:Y:S01]  /*7f40*/  ISETP.GE.AND P6, PT, R50, R0.reuse, PT ;  /* 0x000000003200720c */ /* 0x084fe20003fc6270 */
[----:B0-----:R-:W-:Y:S01]  /*7f50*/  IMAD R3, R49, 0x2, R16 ;  /* 0x0000000231037824 */ /* 0x001fe200078e0210 */
[----:B---3--:R-:W-:-:S02]  /*7f60*/  ISETP.GE.AND P0, PT, R48, R0, PT ;  /* 0x000000003000720c */ /* 0x008fc40003f06270 */
[-C--:B----4-:R-:W-:Y:S02]  /*7f70*/  ISETP.GE.AND P1, PT, R47, R0.reuse, PT ;  /* 0x000000002f00720c */ /* 0x090fe40003f26270 */
[-C--:B-----5:R-:W-:Y:S02]  /*7f80*/  ISETP.GE.AND P2, PT, R45, R0.reuse, PT ;  /* 0x000000002d00720c */ /* 0x0a0fe40003f46270 */
[-C--:B------:R-:W-:Y:S02]  /*7f90*/  ISETP.GE.AND P3, PT, R7, R0.reuse, PT ;  /* 0x000000000700720c */ /* 0x080fe40003f66270 */
[----:B------:R-:W-:Y:S01]  /*7fa0*/  ISETP.GE.AND P4, PT, R6, R0, PT ;  /* 0x000000000600720c */ /* 0x000fe20003f86270 */
[----:B------:R-:W-:Y:S01]  /*7fb0*/  VIADD R0, R3, 0x20 ;  /* 0x0000002003007836 */ /* 0x000fe20000000000 */
[----:B------:R-:W-:Y:S01]  /*7fc0*/  LOP3.LUT P5, RZ, R5, 0x2, RZ, 0xc0, !PT ;  /* 0x0000000205ff7812 */ /* 0x000fe200078ac0ff */
[----:B------:R-:W-:-:S12]  /*7fd0*/  @P6 BRA `(.L_x_10409) ;  /* 0x0000000000a86947 */ /* 0x000fd80003800000 */
[----:B------:R-:W0:Y:S01]  /*7fe0*/  LDS.128 R4, [R3+0xda00] ;  /* 0x00da000003047984 */ /* 0x000e220000000c00 */
        /* <DEDUP_REMOVED lines=20> */
[----:B------:R-:W-:Y:S02]  /*8130*/  HADD2.F32 R6, -RZ, R5.H0_H0 ;  /* 0x20000005ff067230 */ /* 0x000fe40000004100 */
[----:B------:R-:W-:Y:S01]  /*8140*/  FFMA.FTZ R49, R34, R45, -R49 ;  /* 0x0000002d22317223 */ /* 0x000fe20000010831 */
[----:B------:R-:W-:Y:S02]  /*8150*/  HADD2.F32 R44, -RZ, R43.H1_H1 ;  /* 0x3000002bff2c7230 */ /* 0x000fe40000004100 */
[----:B------:R-:W-:Y:S01]  /*8160*/  FFMA.FTZ R45, R7, R46, R50 ;  /* 0x0000002e072d7223 */ /* 0x000fe20000010032 */
[----:B------:R-:W-:Y:S02]  /*8170*/  HADD2.F32 R5, -RZ, R5.H1_H1 ;  /* 0x30000005ff057230 */ /* 0x000fe40000004100 */
[----:B------:R-:W-:-:S02]  /*8180*/  HADD2.F32 R34, -RZ, R55.H0_H0 ;  /* 0x20000037ff227230 */ /* 0x000fc40000004100 */
        /* <DEDUP_REMOVED lines=14> */
[----:B------:R0:W-:Y:S02]  /*8270*/  STS.128 [R3+0xda00], R4 ;  /* 0x00da000403007388 */ /* 0x0001e40000000c00 */
.L_x_10409:
[----:B------:R-:W-:Y:S05]  /*8280*/  BSYNC B1 ;  /* 0x0000000000017941 */ /* 0x000fea0003800000 */
.L_x_10408:
[----:B------:R-:W-:Y:S01]  /*8290*/  BSSY B1, `(.L_x_10410) ;  /* 0x000002d000017945 */ /* 0x000fe20003800000 */
[----:B------:R-:W-:-:S03]  /*82a0*/  @P5 VIADD R0, R3, 0xffffffe0 ;  /* 0xffffffe003005836 */ /* 0x000fc60000000000 */
[----:B------:R-:W-:Y:S05]  /*82b0*/  @P0 BRA `(.L_x_10411) ;  /* 0x0000000000a80947 */ /* 0x000fea0003800000 */
[----:B0-----:R-:W0:Y:S01]  /*82c0*/  LDS.128 R4, [R0+0xda00] ;  /* 0x00da000000047984 */ /* 0x001e220000000c00 */
[----:B------:R-:W-:Y:S01]  /*82d0*/  SHF.R.U32.HI R33, RZ, 0x10, R29 ;  /* 0x00000010ff217819 */ /* 0x000fe2000001161d */
[----:B------:R-:W-:Y:S01]  /*82e0*/  HADD2.F32 R34, -RZ, R54.H0_H0 ;  /* 0x20000036ff227230 */ /* 0x000fe20000004100 */
        /* <DEDUP_REMOVED lines=39> */
.L_x_10411:
[----:B------:R-:W-:Y:S05]  /*8560*/  BSYNC B1 ;  /* 0x0000000000017941 */ /* 0x000fea0003800000 */
.L_x_10410:
[----:B------:R-:W-:Y:S04]  /*8570*/  BSSY B1, `(.L_x_10412) ;  /* 0x000002c000017945 */ /* 0x000fe80003800000 */
[----:B------:R-:W-:Y:S05]  /*8580*/  @P1 BRA `(.L_x_10413) ;  /* 0x0000000000a81947 */ /* 0x000fea0003800000 */
[----:B01----:R-:W0:Y:S01]  /*8590*/  LDS.128 R4, [R3+0x10a00] ;  /* 0x010a000003047984 */ /* 0x003e220000000c00 */
        /* <DEDUP_REMOVED lines=41> */
.L_x_10413:
[----:B------:R-:W-:Y:S05]  /*8830*/  BSYNC B1 ;  /* 0x0000000000017941 */ /* 0x000fea0003800000 */
.L_x_10412:
        /* <DEDUP_REMOVED lines=44> */
.L_x_10415:
[----:B------:R-:W-:Y:S05]  /*8b00*/  BSYNC B1 ;  /* 0x0000000000017941 */ /* 0x000fea0003800000 */
.L_x_10414:
        /* <DEDUP_REMOVED lines=44> */
.L_x_10417:
[----:B------:R-:W-:Y:S05]  /*8dd0*/  BSYNC B1 ;  /* 0x0000000000017941 */ /* 0x000fea0003800000 */
.L_x_10416:
[----:B------:R-:W-:Y:S05]  /*8de0*/  @P4 BRA `(.L_x_10407) ;  /* 0x0000001c00544947 */ /* 0x000fea0003800000 */
[----:B01234-:R-:W0:Y:S01]  /*8df0*/  LDS.128 R4, [R0+0x13a00] ;  /* 0x013a000000047984 */ /* 0x01fe220000000c00 */
        /* <DEDUP_REMOVED lines=8> */
[----:B------:R-:W-:-:S02]  /*8e80*/  HADD2.F32 R11, -RZ, R37.H0_H0 ;  /* 0x20000025ff0b7230 */ /* 0x000fc40000004100 */
[----:B------:R-:W-:Y:S02]  /*8e90*/  HADD2.F32 R37, -RZ, R37.H1_H1 ;  /* 0x30000025ff257230 */ /* 0x000fe40000004100 */
[--C-:B0-----:R-:W-:Y:S02]  /*8ea0*/  HADD2.F32 R10, -RZ, R7.reuse.H1_H1 ;  /* 0x30000007ff0a7230 */ /* 0x101fe40000004100 */
        /* <DEDUP_REMOVED lines=31> */
.L_x_10401:
[----:B------:R-:W-:-:S03]  /*90a0*/  UMOV UR4, 0xffffffff ;  /* 0xffffffff00047882 */ /* 0x000fc60000000000 */
[----:B------:R-:W-:Y:S05]  /*90b0*/  BRA.DIV UR4, `(.L_x_10418) ;  /* 0x0000014e04287947 */ /* 0x000fea000b800000 */
[----:B------:R-:W2:Y:S04]  /*90c0*/  SHFL.IDX PT, R3, R23, RZ, 0x1e1f ;  /* 0x001e1fff17037589 */ /* 0x000ea800000e0000 */
[----:B------:R-:W1:Y:S04]  /*90d0*/  SHFL.IDX PT, R0, R22, RZ, 0x1e1f ;  /* 0x001e1fff16007589 */ /* 0x000e6800000e0000 */
[----:B------:R3:W4:Y:S04]  /*90e0*/  SHFL.IDX PT, R5, R25, RZ, 0x1e1f ;  /* 0x001e1fff19057589 */ /* 0x00072800000e0000 */
[----:B0-----:R3:W0:Y:S01]  /*90f0*/  SHFL.IDX PT, R14, R24, RZ, 0x1e1f ;  /* 0x001e1fff180e7589 */ /* 0x00162200000e0000 */
[----:B--2---:R-:W-:-:S02]  /*9100*/  IMAD.MOV.U32 R33, RZ, RZ, R3 ;  /* 0x000000ffff217224 */ /* 0x004fc400078e0003 */
[----:B-1-3--:R-:W-:-:S07]  /*9110*/  IMAD.MOV.U32 R32, RZ, RZ, R0 ;  /* 0x000000ffff207224 */ /* 0x00afce00078e0000 */
.L_x_10648:
[----:B------:R-:W2:Y:S01]  /*9120*/  LDL R43, [R1+0x94] ;  /* 0x00009400012b7983 */ /* 0x000ea20000100800 */
[----:B------:R-:W-:Y:S01]  /*9130*/  ULDC UR4, c[0x0][0x448] ;  /* 0x0001120000047ab9 */ /* 0x000fe20000000800 */
[----:B------:R-:W-:Y:S01]  /*9140*/  BSSY B1, `(.L_x_10419) ;  /* 0x0000038000017945 */ /* 0x000fe20003800000 */
[----:B------:R-:W-:Y:S01]  /*9150*/  IMAD R108, R108, UR4, RZ ;  /* 0x000000046c6c7c24 */ /* 0x000fe2000f8e02ff */
[----:B------:R-:W-:Y:S01]  /*9160*/  CS2R R8, SRZ ;  /* 0x0000000000087805 */ /* 0x000fe2000001ff00 */
[----:B0-----:R-:W-:Y:S01]  /*9170*/  IMAD.MOV.U32 R34, RZ, RZ, R14 ;  /* 0x000000ffff227224 */ /* 0x001fe200078e000e */
[----:B------:R-:W-:Y:S01]  /*9180*/  CS2R R10, SRZ ;  /* 0x00000000000a7805 */ /* 0x000fe2000001ff00 */
[----:B------:R-:W-:Y:S01]  /*9190*/  IMAD R0, R105, -0xc0, R108 ;  /* 0xffffff4069007824 */ /* 0x000fe200078e026c */
[----:B------:R-:W-:Y:S01]  /*91a0*/  ISETP.GE.AND P1, PT, R7, R108, PT ;  /* 0x0000006c0700720c */ /* 0x000fe20003f26270 */
[----:B----4-:R-:W-:Y:S01]  /*91b0*/  IMAD.MOV.U32 R35, RZ, RZ, R5 ;  /* 0x000000ffff237224 */ /* 0x010fe200078e0005 */
[----:B------:R-:W-:-:S02]  /*91c0*/  CS2R R4, SRZ ;  /* 0x0000000000047805 */ /* 0x000fc4000001ff00 */
[----:B------:R-:W-:Y:S02]  /*91d0*/  CS2R R6, SRZ ;  /* 0x0000000000067805 */ /* 0x000fe4000001ff00 */
[----:B------:R-:W-:Y:S02]  /*91e0*/  VIMNMX R0, R0, 0xc0, PT ;  /* 0x000000c000007848 */ /* 0x000fe40003fe0100 */
[----:B------:R-:W-:Y:S02]  /*91f0*/  CS2R R12, SRZ ;  /* 0x00000000000c7805 */ /* 0x000fe4000001ff00 */
[----:B------:R-:W-:Y:S02]  /*9200*/  CS2R R14, SRZ ;  /* 0x00000000000e7805 */ /* 0x000fe4000001ff00 */
[----:B------:R-:W-:Y:S02]  /*9210*/  CS2R R20, SRZ ;  /* 0x0000000000147805 */ /* 0x000fe4000001ff00 */
[----:B------:R-:W-:-:S02]  /*9220*/  ISETP.GE.AND P0, PT, R19, R0, PT ;  /* 0x000000001300720c */ /* 0x000fc40003f06270 */
[----:B------:R-:W-:Y:S02]  /*9230*/  CS2R R22, SRZ ;  /* 0x0000000000167805 */ /* 0x000fe4000001ff00 */
[----:B------:R-:W-:Y:S02]  /*9240*/  CS2R R24, SRZ ;  /* 0x0000000000187805 */ /* 0x000fe4000001ff00 */
[----:B------:R-:W-:Y:S02]  /*9250*/  CS2R R26, SRZ ;  /* 0x00000000001a7805 */ /* 0x000fe4000001ff00 */
[----:B------:R-:W-:Y:S02]  /*9260*/  CS2R R28, SRZ ;  /* 0x00000000001c7805 */ /* 0x000fe4000001ff00 */
[----:B------:R-:W-:Y:S02]  /*9270*/  CS2R R30, SRZ ;  /* 0x00000000001e7805 */ /* 0x000fe4000001ff00 */
[----:B--2---:R-:W-:Y:S01]  /*9280*/  LEA.HI R0, R43, R43, RZ, 0x1 ;  /* 0x0000002b2b007211 */ /* 0x004fe200078f08ff */
[----:B------:R-:W-:Y:S06]  /*9290*/  @P1 BRA `(.L_x_10420) ;  /* 0x0000000000881947 */ /* 0x000fec0003800000 */
[----:B------:R-:W2:Y:S04]  /*92a0*/  LDL R37, [R1+0x98] ;  /* 0x0000980001257983 */ /* 0x000ea80000100800 */
[----:B------:R-:W3:Y:S01]  /*92b0*/  LDL R36, [R1+0x9c] ;  /* 0x00009c0001247983 */ /* 0x000ee20000100800 */
[C---:B------:R-:W-:Y:S01]  /*92c0*/  VIADD R3, R144.reuse, 0x10 ;  /* 0x0000001090037836 */ /* 0x040fe20000000000 */
[----:B------:R-:W-:Y:S01]  /*92d0*/  ULDC UR4, c[0x0][0x3f4] ;  /* 0x0000fd0000047ab9 */ /* 0x000fe20000000800 */
[C---:B------:R-:W-:Y:S01]  /*92e0*/  VIADD R4, R144.reuse, 0x20 ;  /* 0x0000002090047836 */ /* 0x040fe20000000000 */
[----:B------:R-:W-:Y:S02]  /*92f0*/  ISETP.GE.AND P1, PT, R144, UR4, PT ;  /* 0x0000000490007c0c */ /* 0x000fe4000bf26270 */
[----:B------:R-:W-:-:S02]  /*9300*/  CS2R R20, SRZ ;  /* 0x0000000000147805 */ /* 0x000fc4000001ff00 */
[----:B------:R-:W-:Y:S02]  /*9310*/  ISETP.GE.AND P2, PT, R3, UR4, PT ;  /* 0x0000000403007c0c */ /* 0x000fe4000bf46270 */
[----:B------:R-:W-:Y:S02]  /*9320*/  CS2R R22, SRZ ;  /* 0x0000000000167805 */ /* 0x000fe4000001ff00 */
[----:B------:R-:W-:Y:S02]  /*9330*/  ISETP.GE.AND P3, PT, R4, UR4, PT ;  /* 0x0000000404007c0c */ /* 0x000fe4000bf66270 */
[----:B------:R-:W-:Y:S02]  /*9340*/  CS2R R4, SRZ ;  /* 0x0000000000047805 */ /* 0x000fe4000001ff00 */
[----:B------:R-:W-:Y:S02]  /*9350*/  CS2R R6, SRZ ;  /* 0x0000000000067805 */ /* 0x000fe4000001ff00 */
[----:B------:R-:W-:Y:S01]  /*9360*/  CS2R R24, SRZ ;  /* 0x0000000000187805 */ /* 0x000fe2000001ff00 */
[----:B------:R-:W-:Y:S01]  /*9370*/  @!P1 IMAD.WIDE R12, R144, 0x2, R32 ;  /* 0x00000002900c9825 */ /* 0x000fe200078e0220 */
[----:B------:R-:W-:-:S02]  /*9380*/  CS2R R26, SRZ ;  /* 0x00000000001a7805 */ /* 0x000fc4000001ff00 */
[----:B------:R-:W-:Y:S02]  /*9390*/  CS2R R8, SRZ ;  /* 0x0000000000087805 */ /* 0x000fe4000001ff00 */
[----:B------:R-:W-:Y:S02]  /*93a0*/  CS2R R10, SRZ ;  /* 0x00000000000a7805 */ /* 0x000fe4000001ff00 */
[----:B------:R-:W-:Y:S01]  /*93b0*/  CS2R R28, SRZ ;  /* 0x00000000001c7805 */ /* 0x000fe2000001ff00 */
[----:B------:R0:W5:Y:S01]  /*93c0*/  @!P1 LD.E.128 R20, desc[UR60][R12.64] ;  /* 0x0000003c0c149980 */ /* 0x000162000c101d00 */
[----:B------:R-:W-:Y:S02]  /*93d0*/  CS2R R30, SRZ ;  /* 0x00000000001e7805 */ /* 0x000fe4000001ff00 */
[----:B------:R-:W-:Y:S02]  /*93e0*/  CS2R R14, SRZ ;  /* 0x00000000000e7805 */ /* 0x000fe4000001ff00 */
[----:B0-----:R-:W-:Y:S01]  /*93f0*/  CS2R R12, SRZ ;  /* 0x00000000000c7805 */ /* 0x001fe2000001ff00 */
[----:B--2---:R-:W-:-:S02]  /*9400*/  @!P2 IMAD.SHL.U32 R3, R37, 0x8, RZ ;  /* 0x000000082503a824 */ /* 0x004fc400078e00ff */
[----:B---3--:R-:W-:Y:S02]  /*9410*/  @!P3 IMAD.SHL.U32 R41, R36, 0x8, RZ ;  /* 0x000000082429b824 */ /* 0x008fe400078e00ff */
        /* <DEDUP_REMOVED lines=10> */
.L_x_10420:
[----:B------:R-:W-:Y:S05]  /*94c0*/  BSYNC B1 ;  /* 0x0000000000017941 */ /* 0x000fea0003800000 */
.L_x_10419:
[----:B------:R-:W-:Y:S01]  /*94d0*/  LOP3.LUT R0, R0, 0xfffffffe, RZ, 0xc0, !PT ;  /* 0xfffffffe00007812 */ /* 0x000fe200078ec0ff */
[----:B-----5:R-:W-:Y:S01]  /*94e0*/  IMAD.MOV.U32 R3, RZ, RZ, R4 ;  /* 0x000000ffff037224 */ /* 0x020fe200078e0004 */
[----:B------:R-:W-:Y:S01]  /*94f0*/  BSSY B1, `(.L_x_10421) ;  /* 0x000002e000017945 */ /* 0x000fe20003800000 */
[----:B0-----:R-:W-:Y:S02]  /*9500*/  IMAD.MOV.U32 R32, RZ, RZ, R5 ;  /* 0x000000ffff207224 */ /* 0x001fe400078e0005 */
        /* <DEDUP_REMOVED lines=43> */
[----:B0-----:R-:W-:Y:S06]  /*97c0*/  @!P1 BRA `(.L_x_10422) ;  /* 0x0000014400dc9947 */ /* 0x001fec0003800000 */
.L_x_10649:
[----:B------:R-:W-:Y:S05]  /*97d0*/  BSYNC B1 ;  /* 0x0000000000017941 */ /* 0x000fea0003800000 */
.L_x_10421:
[----:B------:R-:W-:Y:S01]  /*97e0*/  PRMT R43, R0, 0x5410, R32 ;  /* 0x00005410002b7816 */ /* 0x000fe20000000020 */
[----:B------:R-:W-:Y:S06]  /*97f0*/  @P0 BRA `(.L_x_10407) ;  /* 0x0000001000d00947 */ /* 0x000fec0003800000 */
[----:B------:R1:W5:Y:S01]  /*9800*/  LDL R67, [R1+0x50] ;  /* 0x0000500001437983 */ /* 0x0003620000100800 */
[----:B0-----:R-:W0:Y:S03]  /*9810*/  LDC R3, c[0x0][0x3f4] ;  /* 0x0000fd00ff037b82 */ /* 0x001e260000000800 */
[----:B------:R1:W5:Y:S04]  /*9820*/  LDL R66, [R1+0x58] ;  /* 0x0000580001427983 */ /* 0x0003680000100800 */
[----:B------:R1:W5:Y:S01]  /*9830*/  LDL R65, [R1+0x54] ;  /* 0x0000540001417983 */ /* 0x0003620000100800 */
[C---:B------:R-:W-:Y:S01]  /*9840*/  VIADD R0, R144.reuse, 0x10 ;  /* 0x0000001090007836 */ /* 0x040fe20000000000 */
[----:B------:R-:W-:Y:S01]  /*9850*/  BSSY B1, `(.L_x_10423) ;  /* 0x000006a000017945 */ /* 0x000fe20003800000 */
[C---:B------:R-:W-:Y:S01]  /*9860*/  VIADD R32, R144.reuse, 0x20 ;  /* 0x0000002090207836 */ /* 0x040fe20000000000 */
[----:B0-----:R-:W-:-:S02]  /*9870*/  ISETP.GE.AND P0, PT, R144, R3, PT ;  /* 0x000000039000720c */ /* 0x001fc40003f06270 */
[-C--:B------:R-:W-:Y:S02]  /*9880*/  ISETP.GE.AND P1, PT, R0, R3.reuse, PT ;  /* 0x000000030000720c */ /* 0x080fe40003f26270 */
[----:B------:R-:W-:-:S09]  /*9890*/  ISETP.GE.AND P2, PT, R32, R3, PT ;  /* 0x000000032000720c */ /* 0x000fd20003f46270 */
[----:B-1----:R-:W-:Y:S05]  /*98a0*/  @P0 BRA `(.L_x_10424) ;  /* 0x0000000400900947 */ /* 0x002fea0003800000 */
[----:B------:R-:W2:Y:S01]  /*98b0*/  LDL R68, [R1+0xb8] ;  /* 0x0000b80001447983 */ /* 0x000ea20000100800 */
[----:B------:R-:W0:Y:S02]  /*98c0*/  S2R R33, SR_TID.X ;  /* 0x0000000000217919 */ /* 0x000e240000002100 */
[----:B0-----:R-:W-:-:S05]  /*98d0*/  VIADD R34, R33, 0xffffff80 ;  /* 0xffffff8021227836 */ /* 0x001fca0000000000 */
[----:B------:R-:W-:-:S04]  /*98e0*/  LEA.HI R33, R34, R34, RZ, 0x1 ;  /* 0x0000002222217211 */ /* 0x000fc800078f08ff */
[----:B------:R-:W-:-:S05]  /*98f0*/  LOP3.LUT R33, R33, 0xfffffffe, RZ, 0xc0, !PT ;  /* 0xfffffffe21217812 */ /* 0x000fca00078ec0ff */
[----:B------:R-:W-:-:S05]  /*9900*/  IMAD.IADD R33, R34, 0x1, -R33 ;  /* 0x0000000122217824 */ /* 0x000fca00078e0a21 */
[----:B------:R-:W-:-:S04]  /*9910*/  LEA.HI R0, R3, R33, RZ, 0x1d ;  /* 0x0000002103007211 */ /* 0x000fc800078fe8ff */
[----:B------:R-:W-:-:S04]  /*9920*/  SHF.R.S32.HI R33, RZ, 0x1f, R0 ;  /* 0x0000001fff217819 */ /* 0x000fc80000011400 */
[----:B------:R-:W-:Y:S01]  /*9930*/  LEA.HI R33, R33, R0, RZ, 0x2 ;  /* 0x0000000021217211 */ /* 0x000fe200078f10ff */
[----:B------:R-:W-:-:S03]  /*9940*/  IMAD.SHL.U32 R0, R0, 0x8, RZ ;  /* 0x0000000800007824 */ /* 0x000fc600078e00ff */
[----:B------:R-:W-:Y:S02]  /*9950*/  SHF.R.S32.HI R33, RZ, 0x2, R33 ;  /* 0x00000002ff217819 */ /* 0x000fe40000011421 */
[----:B-----5:R-:W-:-:S03]  /*9960*/  LOP3.LUT R0, R67, 0x18, R0, 0xf8, !PT ;  /* 0x0000001843007812 */ /* 0x020fc600078ef800 */
[----:B------:R-:W-:Y:S01]  /*9970*/  IMAD R36, R33, 0x1800, R66 ;  /* 0x0000180021247824 */ /* 0x000fe200078e0242 */
[----:B------:R-:W-:-:S05]  /*9980*/  LOP3.LUT R37, R0, R65, RZ, 0x3c, !PT ;  /* 0x0000004100257212 */ /* 0x000fca00078e3cff */
[----:B------:R-:W-:-:S04]  /*9990*/  IMAD.IADD R37, R36, 0x1, R37 ;  /* 0x0000000124257824 */ /* 0x000fc800078e0225 */
[----:B------:R-:W-:-:S05]  /*99a0*/  IMAD R0, R37, 0x2, R16 ;  /* 0x0000000225007824 */ /* 0x000fca00078e0210 */
[----:B------:R-:W0:Y:S01]  /*99b0*/  LDS.128 R36, [R0+0xda00] ;  /* 0x00da000000247984 */ /* 0x000e220000000c00 */
[--C-:B------:R-:W-:Y:S02]  /*99c0*/  SHF.R.U64 R20, R20, 0x10, R21.reuse ;  /* 0x0000001014147819 */ /* 0x100fe40000001215 */
[----:B------:R-:W-:Y:S02]  /*99d0*/  SHF.R.U32.HI R54, RZ, 0x10, R21 ;  /* 0x00000010ff367819 */ /* 0x000fe40000011615 */
[--C-:B------:R-:W-:Y:S02]  /*99e0*/  SHF.R.U64 R21, R4, 0x10, R5.reuse ;  /* 0x0000001004157819 */ /* 0x100fe40000001205 */
[----:B------:R-:W-:Y:S01]  /*99f0*/  SHF.R.U32.HI R57, RZ, 0x10, R5 ;  /* 0x00000010ff397819 */ /* 0x000fe20000011605 */
[----:B------:R-:W-:Y:S01]  /*9a00*/  HADD2.F32 R55, -RZ, R55.H0_H0 ;  /* 0x20000037ff377230 */ /* 0x000fe20000004100 */
[----:B------:R-:W-:Y:S01]  /*9a10*/  SHF.R.U64 R5, R6, 0x10, R7 ;  /* 0x0000001006057819 */ /* 0x000fe20000001207 */
[----:B------:R-:W-:Y:S01]  /*9a20*/  HADD2.F32 R53, -RZ, R53.H0_H0 ;  /* 0x20000035ff357230 */ /* 0x000fe20000004100 */
[----:B------:R-:W-:Y:S01]  /*9a30*/  SHF.R.U64 R4, R22, 0x10, R23 ;  /* 0x0000001016047819 */ /* 0x000fe20000001217 */
[----:B------:R-:W-:-:S02]  /*9a40*/  HADD2.F32 R57, -RZ, R57.H0_H0 ;  /* 0x20000039ff397230 */ /* 0x000fc40000004100 */
[----:B------:R-:W-:Y:S01]  /*9a50*/  HADD2.F32 R56, -RZ, R56.H0_H0 ;  /* 0x20000038ff387230 */ /* 0x000fe20000004100 */
[----:B------:R-:W-:Y:S01]  /*9a60*/  SHF.R.U32.HI R62, RZ, 0x10, R7 ;  /* 0x00000010ff3e7819 */ /* 0x000fe20000011607 */
[----:B0-----:R-:W-:-:S05]  /*9a70*/  HADD2.F32 R6, -RZ, R37.H0_H0 ;  /* 0x20000025ff067230 */ /* 0x001fca0000004100 */
[C---:B------:R-:W-:Y:S01]  /*9a80*/  FMUL.FTZ R59, R6.reuse, R55 ;  /* 0x00000037063b7220 */ /* 0x040fe20000410000 */
[----:B------:R-:W-:Y:S01]  /*9a90*/  FMUL.FTZ R61, R6, R53 ;  /* 0x00000035063d7220 */ /* 0x000fe20000410000 */
[----:B------:R-:W-:Y:S02]  /*9aa0*/  HADD2.F32 R50, -RZ, R37.H1_H1 ;  /* 0x30000025ff327230 */ /* 0x000fe40000004100 */
[----:B------:R-:W-:Y:S02]  /*9ab0*/  HADD2.F32 R37, -RZ, R36.H0_H0 ;  /* 0x20000024ff257230 */ /* 0x000fe40000004100 */
[----:B------:R-:W-:Y:S02]  /*9ac0*/  HADD2.F32 R51, -RZ, R38.H0_H0 ;  /* 0x20000026ff337230 */ /* 0x000fe40000004100 */
[----:B------:R-:W-:Y:S01]  /*9ad0*/  HADD2.F32 R52, -RZ, R39.H0_H0 ;  /* 0x20000027ff347230 */ /* 0x000fe20000004100 */
[----:B------:R-:W-:Y:S01]  /*9ae0*/  SHF.R.U32.HI R23, RZ, 0x10, R23 ;  /* 0x00000010ff177819 */ /* 0x000fe20000011617 */
[----:B------:R-:W-:-:S02]  /*9af0*/  HADD2.F32 R36, -RZ, R36.H1_H1 ;  /* 0x30000024ff247230 */ /* 0x000fc40000004100 */
[----:B------:R-:W-:Y:S02]  /*9b00*/  HADD2.F32 R39, -RZ, R39.H1_H1 ;  /* 0x30000027ff277230 */ /* 0x000fe40000004100 */
[----:B------:R-:W-:Y:S02]  /*9b10*/  HADD2.F32 R21, -RZ, R21.H0_H0 ;  /* 0x20000015ff157230 */ /* 0x000fe40000004100 */
[----:B------:R-:W-:Y:S01]  /*9b20*/  HADD2.F32 R38, -RZ, R38.H1_H1 ;  /* 0x30000026ff267230 */ /* 0x000fe20000004100 */
[----:B--2---:R-:W0:Y:S02]  /*9b30*/  LDS.128 R32, [R68] ;  /* 0x0000000044207984 */ /* 0x004e240000000c00 */
[----:B0-----:R-:W-:-:S05]  /*9b40*/  HADD2.F32 R22, -RZ, R33.H0_H0 ;  /* 0x20000021ff167230 */ /* 0x001fca0000004100 */
[C---:B------:R-:W-:Y:S01]  /*9b50*/  FFMA.FTZ R6, R22.reuse, R53, -R59 ;  /* 0x0000003516067223 */ /* 0x040fe2000001083b */
[----:B------:R-:W-:Y:S02]  /*9b60*/  HADD2.F32 R53, -RZ, R54.H0_H0 ;  /* 0x20000036ff357230 */ /* 0x000fe40000004100 */
[----:B------:R-:W-:Y:S01]  /*9b70*/  FFMA.FTZ R22, R22, R55, R61 ;  /* 0x0000003716167223 */ /* 0x000fe2000001003d */
[----:B------:R-:W-:Y:S02]  /*9b80*/  HADD2.F32 R54, -RZ, R58.H0_H0 ;  /* 0x2000003aff367230 */ /* 0x000fe40000004100 */
[C---:B------:R-:W-:Y:S01]  /*9b90*/  FMUL.FTZ R59, R50.reuse, R57 ;  /* 0x00000039323b7220 */ /* 0x040fe20000410000 */
[----:B------:R-:W-:Y:S02]  /*9ba0*/  HADD2.F32 R48, -RZ, R33.H1_H1 ;  /* 0x30000021ff307230 */ /* 0x000fe40000004100 */
[----:B------:R-:W-:Y:S01]  /*9bb0*/  FMUL.FTZ R55, R50, R53 ;  /* 0x0000003532377220 */ /* 0x000fe20000410000 */
[----:B------:R-:W-:-:S02]  /*9bc0*/  HADD2.F32 R33, -RZ, R32.H0_H0 ;  /* 0x20000020ff217230 */ /* 0x000fc40000004100 */
[C---:B------:R-:W-:Y:S01]  /*9bd0*/  FMUL.FTZ R58, R37.reuse, R56 ;  /* 0x00000038253a7220 */ /* 0x040fe20000410000 */
[----:B------:R-:W-:Y:S02]  /*9be0*/  HADD2.F32 R50, -RZ, R60.H0_H0 ;  /* 0x2000003cff327230 */ /* 0x000fe40000004100 */
[-C--:B------:R-:W-:Y:S01]  /*9bf0*/  FMUL.FTZ R37, R37, R54.reuse ;  /* 0x0000003625257220 */ /* 0x080fe20000410000 */
[C---:B------:R-:W-:Y:S01]  /*9c00*/  FFMA.FTZ R59, R48.reuse, R53, -R59 ;  /* 0x00000035303b7223 */ /* 0x040fe2000001083b */
[----:B------:R-:W-:Y:S01]  /*9c10*/  FFMA.FTZ R55, R48, R57, R55 ;  /* 0x0000003930377223 */ /* 0x000fe20000010037 */
[----:B------:R-:W-:Y:S02]  /*9c20*/  HADD2.F32 R48, -RZ, R63.H0_H0 ;  /* 0x2000003fff307230 */ /* 0x000fe40000004100 */
[C---:B------:R-:W-:Y:S01]  /*9c30*/  FFMA.FTZ R58, R33.reuse, R54, -R58 ;  /* 0x00000036213a7223 */ /* 0x040fe2000001083a */
[----:B------:R-:W-:Y:S02]  /*9c40*/  HADD2.F32 R49, -RZ, R34.H0_H0 ;  /* 0x20000022ff317230 */ /* 0x000fe40000004100 */
[----:B------:R-:W-:Y:S01]  /*9c50*/  FFMA.FTZ R56, R33, R56, R37 ;  /* 0x0000003821387223 */ /* 0x000fe20000010025 */
[----:B------:R-:W-:Y:S01]  /*9c60*/  FMUL.FTZ R54, R51, R50 ;  /* 0x0000003233367220 */ /* 0x000fe20000410000 */
[----:B------:R-:W-:-:S02]  /*9c70*/  HADD2.F32 R37, -RZ, R60.H1_H1 ;  /* 0x3000003cff257230 */ /* 0x000fc40000004100 */
[-C--:B------:R-:W-:Y:S01]  /*9c80*/  FMUL.FTZ R60, R51, R48.reuse ;  /* 0x00000030333c7220 */ /* 0x080fe20000410000 */
[----:B------:R-:W-:Y:S02]  /*9c90*/  HADD2.F32 R33, -RZ, R63.H1_H1 ;  /* 0x3000003fff217230 */ /* 0x000fe40000004100 */
[----:B------:R-:W-:Y:S01]  /*9ca0*/  FFMA.FTZ R51, R49, R48, -R54 ;  /* 0x0000003031337223 */ /* 0x000fe20000010836 */
[----:B------:R-:W-:Y:S02]  /*9cb0*/  HADD2.F32 R54, -RZ, R62.H0_H0 ;  /* 0x2000003eff367230 */ /* 0x000fe40000004100 */
[C---:B------:R-:W-:Y:S01]  /*9cc0*/  FMUL.FTZ R62, R52.reuse, R37 ;  /* 0x00000025343e7220 */ /* 0x040fe20000410000 */
[----:B------:R-:W-:Y:S02]  /*9cd0*/  HADD2.F32 R7, -RZ, R35.H0_H0 ;  /* 0x20000023ff077230 */ /* 0x000fe40000004100 */
[----:B------:R-:W-:Y:S01]  /*9ce0*/  FMUL.FTZ R52, R52, R33 ;  /* 0x0000002134347220 */ /* 0x000fe20000410000 */
[----:B------:R-:W-:-:S02]  /*9cf0*/  HADD2.F32 R48, -RZ, R23.H0_H0 ;  /* 0x20000017ff307230 */ /* 0x000fc40000004100 */
[C---:B------:R-:W-:Y:S01]  /*9d00*/  FFMA.FTZ R62, R7.reuse, R33, -R62 ;  /* 0x00000021073e7223 */ /* 0x040fe2000001083e */
[----:B------:R-:W-:Y:S01]  /*9d10*/  FFMA.FTZ R52, R7, R37, R52 ;  /* 0x0000002507347223 */ /* 0x000fe20000010034 */
[----:B------:R-:W-:Y:S02]  /*9d20*/  HADD2.F32 R7, -RZ, R20.H0_H0 ;  /* 0x20000014ff077230 */ /* 0x000fe40000004100 */
[----:B------:R-:W-:Y:S02]  /*9d30*/  HADD2.F32 R23, -RZ, R5.H0_H0 ;  /* 0x20000005ff177230 */ /* 0x000fe40000004100 */
[----:B------:R-:W-:Y:S01]  /*9d40*/  FFMA.FTZ R60, R49, R50, R60 ;  /* 0x00000032313c7223 */ /* 0x000fe2000001003c */
[----:B------:R-:W-:Y:S02]  /*9d50*/  HADD2.F32 R5, -RZ, R4.H0_H0 ;  /* 0x20000004ff057230 */ /* 0x000fe40000004100 */
[----:B------:R-:W-:Y:S01]  /*9d60*/  FMUL.FTZ R50, R39, R54 ;  /* 0x0000003627327220 */ /* 0x000fe20000410000 */
[----:B------:R-:W-:-:S02]  /*9d70*/  HADD2.F32 R35, -RZ, R35.H1_H1 ;  /* 0x30000023ff237230 */ /* 0x000fc40000004100 */
[-C--:B------:R-:W-:Y:S01]  /*9d80*/  FMUL.FTZ R64, R39, R48.reuse ;  /* 0x0000003027407220 */ /* 0x080fe20000410000 */
[----:B------:R-:W-:Y:S02]  /*9d90*/  HADD2.F32 R32, -RZ, R32.H1_H1 ;  /* 0x30000020ff207230 */ /* 0x000fe40000004100 */
[C---:B------:R-:W-:Y:S01]  /*9da0*/  FMUL.FTZ R33, R36.reuse, R21 ;  /* 0x0000001524217220 */ /* 0x040fe20000410000 */
[----:B------:R-:W-:Y:S02]  /*9db0*/  HADD2.F32 R34, -RZ, R34.H1_H1 ;  /* 0x30000022ff227230 */ /* 0x000fe40000004100 */
[----:B------:R-:W-:Y:S01]  /*9dc0*/  FMUL.FTZ R36, R36, R7 ;  /* 0x0000000724247220 */ /* 0x000fe20000410000 */
[C---:B------:R-:W-:Y:S01]  /*9dd0*/  FMUL.FTZ R37, R38.reuse, R23 ;  /* 0x0000001726257220 */ /* 0x040fe20000410000 */
[----:B------:R-:W-:Y:S01]  /*9de0*/  FMUL.FTZ R38, R38, R5 ;  /* 0x0000000526267220 */ /* 0x000fe20000410000 */
[C---:B------:R-:W-:Y:S01]  /*9df0*/  FFMA.FTZ R39, R35.reuse, R48, -R50 ;  /* 0x0000003023277223 */ /* 0x040fe20000010832 */
[----:B------:R-:W-:Y:S01]  /*9e00*/  FFMA.FTZ R49, R35, R54, R64 ;  /* 0x0000003623317223 */ /* 0x000fe20000010040 */
        /* <DEDUP_REMOVED lines=12> */
[----:B------:R0:W-:Y:S04]  /*9ed0*/  STS.128 [R68], R4 ;  /* 0x0000000444007388 */ /* 0x0001e80000000c00 */
[----:B------:R0:W-:Y:S02]  /*9ee0*/  STS.128 [R0+0xda00], R20 ;  /* 0x00da001400007388 */ /* 0x0001e40000000c00 */
.L_x_10424:
[----:B------:R-:W-:Y:S05]  /*9ef0*/  BSYNC B1 ;  /* 0x0000000000017941 */ /* 0x000fea0003800000 */
.L_x_10423:
[----:B------:R-:W-:Y:S04]  /*9f00*/  BSSY B1, `(.L_x_10425) ;  /* 0x0000062000017945 */ /* 0x000fe80003800000 */
[----:B------:R-:W-:Y:S05]  /*9f10*/  @P1 BRA `(.L_x_10426) ;  /* 0x0000000400801947 */ /* 0x000fea0003800000 */
[----:B0-----:R-:W2:Y:S04]  /*9f20*/  LDL R0, [R1+0x98] ;  /* 0x0000980001007983 */ /* 0x001ea80000100800 */
[----:B------:R-:W3:Y:S01]  /*9f30*/  LDL R53, [R1+0xb4] ;  /* 0x0000b40001357983 */ /* 0x000ee20000100800 */
[--C-:B------:R-:W-:Y:S01]  /*9f40*/  SHF.R.U64 R24, R24, 0x10, R25.reuse ;  /* 0x0000001018187819 */ /* 0x100fe20000001219 */
[--C-:B------:R-:W-:Y:S01]  /*9f50*/  HADD2.F32 R33, -RZ, R47.reuse.H1_H1 ;  /* 0x3000002fff217230 */ /* 0x100fe20000004100 */
[----:B------:R-:W-:Y:S01]  /*9f60*/  SHF.R.U32.HI R34, RZ, 0x10, R25 ;  /* 0x00000010ff227819 */ /* 0x000fe20000011619 */
[----:B------:R-:W-:Y:S01]  /*9f70*/  HADD2.F32 R47, -RZ, R47.H0_H0 ;  /* 0x2000002fff2f7230 */ /* 0x000fe20000004100 */
[--C-:B------:R-:W-:Y:S02]  /*9f80*/  SHF.R.U32.HI R35, RZ, 0x10, R9.reuse ;  /* 0x00000010ff237819 */ /* 0x100fe40000011609 */
[----:B------:R-:W-:-:S02]  /*9f90*/  SHF.R.U64 R50, R8, 0x10, R9 ;  /* 0x0000001008327819 */ /* 0x000fc40000001209 */
[--C-:B------:R-:W-:Y:S01]  /*9fa0*/  SHF.R.U64 R52, R26, 0x10, R27.reuse ;  /* 0x000000101a347819 */ /* 0x100fe2000000121b */
[----:B------:R-:W-:Y:S01]  /*9fb0*/  HADD2.F32 R35, -RZ, R35.H0_H0 ;  /* 0x20000023ff237230 */ /* 0x000fe20000004100 */
[----:B------:R-:W-:Y:S02]  /*9fc0*/  SHF.R.U32.HI R51, RZ, 0x10, R27 ;  /* 0x00000010ff337819 */ /* 0x000fe4000001161b */
[--C-:B------:R-:W-:Y:S02]  /*9fd0*/  SHF.R.U64 R49, R10, 0x10, R11.reuse ;  /* 0x000000100a317819 */ /* 0x100fe4000000120b */
[----:B------:R-:W-:Y:S02]  /*9fe0*/  SHF.R.U32.HI R48, RZ, 0x10, R11 ;  /* 0x00000010ff307819 */ /* 0x000fe4000001160b */
[----:B--2---:R-:W-:-:S04]  /*9ff0*/  LEA.HI R0, R3, R0, RZ, 0x1d ;  /* 0x0000000003007211 */ /* 0x004fc800078fe8ff */
[----:B------:R-:W-:-:S04]  /*a000*/  SHF.R.S32.HI R5, RZ, 0x1f, R0 ;  /* 0x0000001fff057819 */ /* 0x000fc80000011400 */
[----:B------:R-:W-:Y:S01]  /*a010*/  LEA.HI R5, R5, R0, RZ, 0x2 ;  /* 0x0000000005057211 */ /* 0x000fe200078f10ff */
[----:B------:R-:W-:-:S03]  /*a020*/  IMAD.SHL.U32 R0, R0, 0x8, RZ ;  /* 0x0000000800007824 */ /* 0x000fc600078e00ff */
[----:B------:R-:W-:Y:S02]  /*a030*/  SHF.R.S32.HI R5, RZ, 0x2, R5 ;  /* 0x00000002ff057819 */ /* 0x000fe40000011405 */
[----:B-----5:R-:W-:-:S03]  /*a040*/  LOP3.LUT R0, R67, 0x18, R0, 0xf8, !PT ;  /* 0x0000001843007812 */ /* 0x020fc600078ef800 */
[----:B------:R-:W-:Y:S01]  /*a050*/  IMAD R20, R5, 0x1800, R66 ;  /* 0x0000180005147824 */ /* 0x000fe200078e0242 */
[----:B------:R-:W-:Y:S01]  /*a060*/  LOP3.LUT R21, R0, R65, RZ, 0x3c, !PT ;  /* 0x0000004100157212 */ /* 0x000fe200078e3cff */
[----:B---3--:R-:W0:Y:S04]  /*a070*/  LDS.128 R4, [R53] ;  /* 0x0000000035047984 */ /* 0x008e280000000c00 */
[----:B------:R-:W-:-:S04]  /*a080*/  IMAD.IADD R21, R20, 0x1, R21 ;  /* 0x0000000114157824 */ /* 0x000fc800078e0215 */
        /* <DEDUP_REMOVED lines=16> */
[----:B------:R-:W-:Y:S02]  /*a190*/  HADD2.F32 R34, -RZ, R44.H0_H0 ;  /* 0x2000002cff227230 */ /* 0x000fe40000004100 */
[C---:B------:R-:W-:Y:S01]  /*a1a0*/  FFMA.FTZ R37, R8.reuse, R33, -R37 ;  /* 0x0000002108257223 */ /* 0x040fe20000010825 */
[----:B------:R-:W-:Y:S01]  /*a1b0*/  FFMA.FTZ R39, R8, R47, R39 ;  /* 0x0000002f08277223 */ /* 0x000fe20000010027 */
[----:B------:R-:W-:Y:S02]  /*a1c0*/  HADD2.F32 R8, -RZ, R46.H0_H0 ;  /* 0x2000002eff087230 */ /* 0x000fe40000004100 */
[-C--:B------:R-:W-:Y:S01]  /*a1d0*/  FMUL.FTZ R38, R26, R25.reuse ;  /* 0x000000191a267220 */ /* 0x080fe20000410000 */
[----:B------:R-:W-:Y:S01]  /*a1e0*/  FMUL.FTZ R26, R21, R34 ;  /* 0x00000022151a7220 */ /* 0x000fe20000410000 */
[----:B------:R-:W-:Y:S02]  /*a1f0*/  HADD2.F32 R27, -RZ, R22.H0_H0 ;  /* 0x20000016ff1b7230 */ /* 0x000fe40000004100 */
[----:B------:R-:W-:Y:S01]  /*a200*/  FFMA.FTZ R36, R9, R25, -R36 ;  /* 0x0000001909247223 */ /* 0x000fe20000010824 */
[----:B------:R-:W-:-:S02]  /*a210*/  HADD2.F32 R44, -RZ, R44.H1_H1 ;  /* 0x3000002cff2c7230 */ /* 0x000fc40000004100 */
[-C--:B------:R-:W-:Y:S01]  /*a220*/  FMUL.FTZ R21, R21, R8.reuse ;  /* 0x0000000815157220 */ /* 0x080fe20000410000 */
[----:B------:R-:W-:Y:S01]  /*a230*/  FFMA.FTZ R25, R5, R8, -R26 ;  /* 0x0000000805197223 */ /* 0x000fe2000001081a */
[----:B------:R-:W-:Y:S02]  /*a240*/  HADD2.F32 R8, -RZ, R45.H1_H1 ;  /* 0x3000002dff087230 */ /* 0x000fe40000004100 */
[----:B------:R-:W-:Y:S01]  /*a250*/  FFMA.FTZ R38, R9, R35, R38 ;  /* 0x0000002309267223 */ /* 0x000fe20000010026 */
[----:B------:R-:W-:Y:S02]  /*a260*/  HADD2.F32 R32, -RZ, R23.H0_H0 ;  /* 0x20000017ff207230 */ /* 0x000fe40000004100 */
[----:B------:R-:W-:Y:S01]  /*a270*/  FFMA.FTZ R34, R5, R34, R21 ;  /* 0x0000002205227223 */ /* 0x000fe20000010015 */
[----:B------:R-:W-:Y:S02]  /*a280*/  HADD2.F32 R45, -RZ, R45.H0_H0 ;  /* 0x2000002dff2d7230 */ /* 0x000fe40000004100 */
[----:B------:R-:W-:Y:S01]  /*a290*/  FMUL.FTZ R5, R27, R44 ;  /* 0x0000002c1b057220 */ /* 0x000fe20000410000 */
[----:B------:R-:W-:-:S02]  /*a2a0*/  HADD2.F32 R46, -RZ, R46.H1_H1 ;  /* 0x3000002eff2e7230 */ /* 0x000fc40000004100 */
[-C--:B------:R-:W-:Y:S01]  /*a2b0*/  FMUL.FTZ R9, R27, R8.reuse ;  /* 0x000000081b097220 */ /* 0x080fe20000410000 */
[----:B------:R-:W-:Y:S02]  /*a2c0*/  HADD2.F32 R26, -RZ, R48.H0_H0 ;  /* 0x20000030ff1a7230 */ /* 0x000fe40000004100 */
[----:B------:R-:W-:Y:S01]  /*a2d0*/  FFMA.FTZ R27, R10, R8, -R5 ;  /* 0x000000080a1b7223 */ /* 0x000fe20000010805 */
[CC--:B------:R-:W-:Y:S01]  /*a2e0*/  FMUL.FTZ R48, R32.reuse, R45.reuse ;  /* 0x0000002d20307220 */ /* 0x0c0fe20000410000 */
[----:B------:R-:W-:Y:S02]  /*a2f0*/  HADD2.F32 R23, -RZ, R23.H1_H1 ;  /* 0x30000017ff177230 */ /* 0x000fe40000004100 */
[----:B------:R-:W-:Y:S01]  /*a300*/  FMUL.FTZ R32, R32, R46 ;  /* 0x0000002e20207220 */ /* 0x000fe20000410000 */
[----:B------:R-:W-:Y:S02]  /*a310*/  HADD2.F32 R8, -RZ, R51.H0_H0 ;  /* 0x20000033ff087230 */ /* 0x000fe40000004100 */
[----:B------:R-:W-:Y:S01]  /*a320*/  FFMA.FTZ R10, R10, R44, R9 ;  /* 0x0000002c0a0a7223 */ /* 0x000fe20000010009 */
[C---:B------:R-:W-:Y:S01]  /*a330*/  FFMA.FTZ R48, R11.reuse, R46, -R48 ;  /* 0x0000002e0b307223 */ /* 0x040fe20000010830 */
[----:B------:R-:W-:Y:S01]  /*a340*/  FFMA.FTZ R32, R11, R45, R32 ;  /* 0x0000002d0b207223 */ /* 0x000fe20000010020 */
[----:B------:R-:W-:-:S02]  /*a350*/  HADD2.F32 R20, -RZ, R20.H1_H1 ;  /* 0x30000014ff147230 */ /* 0x000fc40000004100 */
[C---:B------:R-:W-:Y:S01]  /*a360*/  FMUL.FTZ R44, R23.reuse, R26 ;  /* 0x0000001a172c7220 */ /* 0x040fe20000410000 */
[-C--:B------:R-:W-:Y:S01]  /*a370*/  FMUL.FTZ R46, R23, R8.reuse ;  /* 0x00000008172e7220 */ /* 0x080fe20000410000 */
[----:B------:R-:W-:Y:S02]  /*a380*/  HADD2.F32 R11, -RZ, R50.H0_H0 ;  /* 0x20000032ff0b7230 */ /* 0x000fe40000004100 */
[----:B------:R-:W-:Y:S02]  /*a390*/  HADD2.F32 R5, -RZ, R24.H0_H0 ;  /* 0x20000018ff057230 */ /* 0x000fe40000004100 */
[C---:B------:R-:W-:Y:S01]  /*a3a0*/  FFMA.FTZ R35, R7.reuse, R8, -R44 ;  /* 0x0000000807237223 */ /* 0x040fe2000001082c */
[----:B------:R-:W-:Y:S02]  /*a3b0*/  HADD2.F32 R22, -RZ, R22.H1_H1 ;  /* 0x30000016ff167230 */ /* 0x000fe40000004100 */
[----:B------:R-:W-:Y:S01]  /*a3c0*/  FFMA.FTZ R45, R7, R26, R46 ;  /* 0x0000001a072d7223 */ /* 0x000fe2000001002e */
[----:B------:R-:W-:-:S02]  /*a3d0*/  HADD2.F32 R21, -RZ, R49.H0_H0 ;  /* 0x20000031ff157230 */ /* 0x000fc40000004100 */
[C---:B------:R-:W-:Y:S01]  /*a3e0*/  FMUL.FTZ R7, R20.reuse, R11 ;  /* 0x0000000b14077220 */ /* 0x040fe20000410000 */
[----:B------:R-:W-:Y:S02]  /*a3f0*/  HADD2.F32 R9, -RZ, R52.H0_H0 ;  /* 0x20000034ff097230 */ /* 0x000fe40000004100 */
[----:B------:R-:W-:Y:S01]  /*a400*/  FMUL.FTZ R20, R20, R5 ;  /* 0x0000000514147220 */ /* 0x000fe20000410000 */
[----:B------:R-:W-:Y:S02]  /*a410*/  HADD2.F32 R6, -RZ, R6.H1_H1 ;  /* 0x30000006ff067230 */ /* 0x000fe40000004100 */
[----:B------:R-:W-:Y:S01]  /*a420*/  FMUL.FTZ R33, R22, R21 ;  /* 0x0000001516217220 */ /* 0x000fe20000410000 */
[----:B------:R-:W-:Y:S01]  /*a430*/  FFMA.FTZ R8, R4, R5, -R7 ;  /* 0x0000000504087223 */ /* 0x000fe20000010807 */
[----:B------:R-:W-:Y:S01]  /*a440*/  FMUL.FTZ R22, R22, R9 ;  /* 0x0000000916167220 */ /* 0x000fe20000410000 */
[----:B------:R-:W-:Y:S01]  /*a450*/  FFMA.FTZ R23, R4, R11, R20 ;  /* 0x0000000b04177223 */ /* 0x000fe20000010014 */
[C---:B------:R-:W-:Y:S01]  /*a460*/  FFMA.FTZ R20, R6.reuse, R9, -R33 ;  /* 0x0000000906147223 */ /* 0x040fe20000010821 */
        /* <DEDUP_REMOVED lines=11> */
.L_x_10426:
[----:B------:R-:W-:Y:S05]  /*a520*/  BSYNC B1 ;  /* 0x0000000000017941 */ /* 0x000fea0003800000 */
.L_x_10425:
[----:B------:R-:W-:Y:S05]  /*a530*/  @P2 BRA `(.L_x_10407) ;  /* 0x0000000400802947 */ /* 0x000fea0003800000 */
[----:B01----:R-:W2:Y:S04]  /*a540*/  LDL R0, [R1+0x9c] ;  /* 0x00009c0001007983 */ /* 0x003ea80000100800 */
        /* <DEDUP_REMOVED lines=9> */
[----:B------:R-:W-:-:S02]  /*a5e0*/  SHF.R.U64 R36, R28, 0x10, R29 ;  /* 0x000000101c247819 */ /* 0x000fc4000000121d */
[----:B------:R-:W-:Y:S02]  /*a5f0*/  SHF.R.U32.HI R28, RZ, 0x10, R29 ;  /* 0x00000010ff1c7819 */ /* 0x000fe4000001161d */
[--C-:B------:R-:W-:Y:S02]  /*a600*/  SHF.R.U32.HI R25, RZ, 0x10, R13.reuse ;  /* 0x00000010ff197819 */ /* 0x100fe4000001160d */
[----:B------:R-:W-:-:S03]  /*a610*/  SHF.R.U64 R33, R12, 0x10, R13 ;  /* 0x000000100c217819 */ /* 0x000fc6000000120d */
[----:B------:R-:W-:Y:S01]  /*a620*/  HADD2.F32 R25, -RZ, R25.H0_H0 ;  /* 0x20000019ff197230 */ /* 0x000fe20000004100 */
[----:B--2---:R-:W-:-:S04]  /*a630*/  LEA.HI R3, R3, R0, RZ, 0x1d ;  /* 0x0000000003037211 */ /* 0x004fc800078fe8ff */
[----:B------:R-:W-:Y:S01]  /*a640*/  SHF.R.S32.HI R0, RZ, 0x1f, R3 ;  /* 0x0000001fff007819 */ /* 0x000fe20000011403 */
[----:B---3--:R-:W0:Y:S03]  /*a650*/  LDS.128 R4, [R37] ;  /* 0x0000000025047984 */ /* 0x008e260000000c00 */
        /* <DEDUP_REMOVED lines=26> */
[C---:B------:R-:W-:Y:S01]  /*a800*/  FMUL.FTZ R12, R9.reuse, R40 ;  /* 0x00000028090c7220 */ /* 0x040fe20000410000 */
[----:B------:R-:W-:Y:S01]  /*a810*/  FMUL.FTZ R24, R20, R15 ;  /* 0x0000000f14187220 */ /* 0x000fe20000410000 */
[----:B------:R-:W-:Y:S02]  /*a820*/  HADD2.F32 R21, -RZ, R10.H0_H0 ;  /* 0x2000000aff157230 */ /* 0x000fe40000004100 */
        /* <DEDUP_REMOVED lines=8> */
[----:B------:R-:W-:Y:S01]  /*a8b0*/  FFMA.FTZ R26, R5, R15, -R26 ;  /* 0x0000000f051a7223 */ /* 0x000fe2000001081a */
        /* <DEDUP_REMOVED lines=12> */
[C---:B------:R-:W-:Y:S01]  /*a980*/  FMUL.FTZ R20, R11.reuse, R24 ;  /* 0x000000180b147220 */ /* 0x040fe20000410000 */
[----:B------:R-:W-:Y:S02]  /*a990*/  HADD2.F32 R8, -RZ, R8.H1_H1 ;  /* 0x30000008ff087230 */ /* 0x000fe40000004100 */
[----:B------:R-:W-:Y:S01]  /*a9a0*/  FMUL.FTZ R14, R11, R12 ;  /* 0x0000000c0b0e7220 */ /* 0x000fe20000410000 */
        /* <DEDUP_REMOVED lines=25> */
.L_x_10407:
[----:B------:R-:W-:Y:S05]  /*ab40*/  BSYNC B0 ;  /* 0x0000000000007941 */ /* 0x000fea0003800000 */
.L_x_10400:
[----:B------:R-:W-:Y:S01]  /*ab50*/  @!PT LDS RZ, [RZ] ;  /* 0x00000000fffff984 */ /* 0x000fe20000000800 */
[----:B------:R-:W-:Y:S01]  /*ab60*/  @!PT LDS RZ, [RZ] ;  /* 0x00000000fffff984 */ /* 0x000fe20000000800 */
[----:B------:R-:W-:Y:S01]  /*ab70*/  @!PT LDS RZ, [RZ] ;  /* 0x00000000fffff984 */ /* 0x000fe20000000800 */
[----:B------:R-:W-:Y:S01]  /*ab80*/  @!PT LDS RZ, [RZ] ;  /* 0x00000000fffff984 */ /* 0x000fe20000000800 */
[----:B------:R1:W-:Y:S06]  /*ab90*/  MEMBAR.ALL.CTA ;  /* 0x0000000000007992 */ /* 0x0003ec0000008000 */
[----:B-1----:R-:W1:Y:S01]  /*aba0*/  FENCE.VIEW.ASYNC.S ;  /* 0x00000000000073c6 */ /* 0x002e620000000000 */
[----:B------:R-:W-:Y:S05]  /*abb0*/  WARPSYNC.ALL ;  /* 0x0000000000007948 */ /* 0x000fea0003800000 */
[----:B-1----:R-:W-:Y:S06]  /*abc0*/  BAR.SYNC.DEFER_BLOCKING 0xd, 0x180 ;  /* 0x0346000000007b1d */ /* 0x002fec0000010000 */
.L_x_10398:
[----:B0--3--:R-:W3:Y:S02]  /*abd0*/  LDL R0, [R1+0x44] ;  /* 0x0000440001007983 */ /* 0x009ee40000100800 */
[----:B---3--:R-:W-:-:S13]  /*abe0*/  ISETP.NE.AND P0, PT, R0, 0x3, PT ;  /* 0x000000030000780c */ /* 0x008fda0003f05270 */
[----:B------:R-:W-:Y:S05]  /*abf0*/  @!P0 BRA `(.L_x_10427) ;  /* 0x0000000000048947 */ /* 0x000fea0003800000 */
[----:B------:R-:W-:Y:S01]  /*ac00*/  BPT.TRAP 0x1 ;  /* 0x000000040000795c */ /* 0x000fe20000300000 */
.L_x_10427:
[----:B--2-4-:R-:W2:Y:S01]  /*ac10*/  LDL R3, [R1+0x5c] ;  /* 0x00005c0001037983 */ /* 0x014ea20000100800 */
[----:B------:R-:W-:Y:S01]  /*ac20*/  IMAD R0, R154, 0x8, R16 ;  /* 0x000000089a007824 */ /* 0x000fe200078e0210 */
[----:B--2---:R-:W-:-:S04]  /*ac30*/  SHF.L.U32 R5, R3, 0x1f, RZ ;  /* 0x0000001f03057819 */ /* 0x004fc800000006ff */
[----:B------:R0:W2:Y:S01]  /*ac40*/  SYNCS.PHASECHK.TRANS64.TRYWAIT P1, [R0+URZ+0x31c30], R5 ;  /* 0x031c3005000075a7 */ /* 0x0000a2000802017f */
[----:B------:R-:W-:Y:S05]  /*ac50*/  @!P0 BRA `(.L_x_10428) ;  /* 0x0000000000048947 */ /* 0x000fea0003800000 */
[----:B------:R-:W-:Y:S01]  /*ac60*/  BPT.TRAP 0x1 ;  /* 0x000000040000795c */ /* 0x000fe20000300000 */
.L_x_10428:
[----:B------:R-:W-:Y:S02]  /*ac70*/  IMAD R2, R2, 0x1000, R16 ;  /* 0x0000100002027824 */ /* 0x000fe400078e0210 */
[----:B------:R-:W-:Y:S02]  /*ac80*/  VIADD R4, R16, 0x16a00 ;  /* 0x00016a0010047836 */ /* 0x000fe40000000000 */
[----:B------:R-:W-:-:S03]  /*ac90*/  VIADD R3, R2, 0xda00 ;  /* 0x0000da0002037836 */ /* 0x000fc60000000000 */
[----:B------:R-:W-:Y:S02]  /*aca0*/  SHF.R.U32.HI R2, RZ, 0x4, R4 ;  /* 0x00000004ff027819 */ /* 0x000fe40000011604 */
[----:B------:R-:W-:Y:S02]  /*acb0*/  SHF.R.U32.HI R3, RZ, 0x4, R3 ;  /* 0x00000004ff037819 */ /* 0x000fe40000011603 */
[----:B------:R-:W-:Y:S02]  /*acc0*/  LOP3.LUT R2, R2, 0x3fff, RZ, 0xc0, !PT ;  /* 0x00003fff02027812 */ /* 0x000fe400078ec0ff */
[----:B------:R-:W-:Y:S02]  /*acd0*/  LOP3.LUT R3, R3, 0x3fff, RZ, 0xc0, !PT ;  /* 0x00003fff03037812 */ /* 0x000fe400078ec0ff */
[----:B------:R-:W-:-:S05]  /*ace0*/  LOP3.LUT R2, R2, 0x10000, RZ, 0xfc, !PT ;  /* 0x0001000002027812 */ /* 0x000fca00078efcff */
[----:B------:R3:W-:Y:S01]  /*acf0*/  STL [R1+0x78], R2 ;  /* 0x0000780201007387 */ /* 0x0007e20000100800 */
[----:B--2---:R-:W-:Y:S05]  /*ad00*/  @P1 BRA `(.L_x_10429) ;  /* 0x0000000000081947 */ /* 0x004fea0003800000 */
[----:B------:R-:W2:Y:S02]  /*ad10*/  SYNCS.PHASECHK.TRANS64.TRYWAIT P1, [R0+URZ+0x31c30], R5 ;  /* 0x031c3005000075a7 */ /* 0x000ea4000802017f */
[----:B--2---:R-:W-:Y:S05]  /*ad20*/  @!P1 BRA `(.L_x_10430) ;  /* 0x0000013000989947 */ /* 0x004fea0003800000 */
.L_x_10429:
[----:B------:R-:W4:Y:S01]  /*ad30*/  LDL R4, [R1+0x78] ;  /* 0x0000780001047983 */ /* 0x000f220000100800 */
[----:B---3--:R-:W-:Y:S01]  /*ad40*/  LOP3.LUT R2, R3, 0x10000, RZ, 0xfc, !PT ;  /* 0x0001000003027812 */ /* 0x008fe200078efcff */
[----:B------:R-:W-:Y:S01]  /*ad50*/  IMAD.MOV.U32 R15, RZ, RZ, -0x7fffffe0 ;  /* 0x80000020ff0f7424 */ /* 0x000fe200078e00ff */
[----:B------:R-:W-:Y:S01]  /*ad60*/  P2R R96, PR, RZ, 0x1 ;  /* 0x00000001ff607803 */ /* 0x000fe20000000000 */
[----:B------:R-:W-:Y:S01]  /*ad70*/  IMAD.MOV.U32 R3, RZ, RZ, -0x7fffffe0 ;  /* 0x80000020ff037424 */ /* 0x000fe200078e00ff */
[----:B------:R-:W-:Y:S05]  /*ad80*/  WARPSYNC.ALL ;  /* 0x0000000000007948 */ /* 0x000fea0003800000 */
[----:B------:R-:W-:Y:S01]  /*ad90*/  R2UR UR7, R15 ;  /* 0x000000000f0772ca */ /* 0x000fe200000e0000 */
[----:B------:R-:W3:Y:S01]  /*ada0*/  LDL R97, [R1+0xc8] ;  /* 0x0000c80001617983 */ /* 0x000ee20000100800 */
[----:B------:R-:W-:-:S02]  /*adb0*/  R2UR UR4, R2 ;  /* 0x00000000020472ca */ /* 0x000fc400000e0000 */
[C---:B------:R-:W-:Y:S01]  /*adc0*/  R2UR UR5, R3.reuse ;  /* 0x00000000030572ca */ /* 0x040fe200000e0000 */
[----:B------:R-:W-:Y:S01]  /*add0*/  WARPGROUP.ARRIVE ;  /* 0x00000000000079c5 */ /* 0x000fe20000000000 */
[----:B0-2---:R-:W-:Y:S02]  /*ade0*/  IMAD.MOV.U32 R5, RZ, RZ, -0x7fffffe0 ;  /* 0x80000020ff057424 */ /* 0x005fe400078e00ff */
[----:B------:R-:W-:Y:S01]  /*adf0*/  IMAD.MOV.U32 R7, RZ, RZ, -0x7fffffe0 ;  /* 0x80000020ff077424 */ /* 0x000fe200078e00ff */
[C---:B------:R-:W-:Y:S02]  /*ae00*/  R2UR UR8, R2.reuse ;  /* 0x00000000020872ca */ /* 0x040fe400000e0000 */
[----:B------:R-:W-:Y:S02]  /*ae10*/  R2UR UR9, R3 ;  /* 0x00000000030972ca */ /* 0x000fe400000e0000 */
[----:B------:R-:W-:Y:S02]  /*ae20*/  R2UR UR11, R7 ;  /* 0x00000000070b72ca */ /* 0x000fe400000e0000 */
[----:B------:R-:W-:-:S02]  /*ae30*/  R2UR UR12, R2 ;  /* 0x00000000020c72ca */ /* 0x000fc400000e0000 */
[C---:B------:R-:W-:Y:S01]  /*ae40*/  R2UR UR13, R3.reuse ;  /* 0x00000000030d72ca */ /* 0x040fe200000e0000 */
[----:B------:R-:W-:Y:S01]  /*ae50*/  IMAD.MOV.U32 R9, RZ, RZ, -0x7fffffe0 ;  /* 0x80000020ff097424 */ /* 0x000fe200078e00ff */
[----:B------:R-:W-:Y:S02]  /*ae60*/  R2UR UR16, R2 ;  /* 0x00000000021072ca */ /* 0x000fe400000e0000 */
[----:B------:R-:W-:Y:S02]  /*ae70*/  R2UR UR17, R3 ;  /* 0x00000000031172ca */ /* 0x000fe400000e0000 */
[----:B------:R-:W-:Y:S01]  /*ae80*/  R2UR UR19, R9 ;  /* 0x00000000091372ca */ /* 0x000fe200000e0000 */
[----:B----4-:R-:W-:-:S05]  /*ae90*/  IMAD R14, R154, 0x6c0, R4 ;  /* 0x000006c09a0e7824 */ /* 0x010fca00078e0204 */
[----:B------:R-:W-:-:S13]  /*aea0*/  R2UR UR6, R14 ;  /* 0x000000000e0672ca */ /* 0x000fda00000e0000 */
[----:B------:R-:W-:Y:S01]  /*aeb0*/  HGMMA.64x16x16.F32 R88, gdesc[UR4], RZ, !UPT, gsb0 ;  /* 0x00200000045879f0 */ /* 0x000fe2000c0008ff */
[----:B------:R-:W-:Y:S01]  /*aec0*/  VIADD R4, R14, 0x40 ;  /* 0x000000400e047836 */ /* 0x000fe20000000000 */
[----:B------:R-:W-:Y:S02]  /*aed0*/  R2UR UR7, R5 ;  /* 0x00000000050772ca */ /* 0x000fe400000e0000 */
[----:B------:R-:W-:Y:S02]  /*aee0*/  R2UR UR4, R2 ;  /* 0x00000000020472ca */ /* 0x000fe400000e0000 */
[----:B------:R-:W-:Y:S02]  /*aef0*/  R2UR UR6, R4 ;  /* 0x00000000040672ca */ /* 0x000fe400000e0000 */
[----:B------:R-:W-:Y:S01]  /*af00*/  R2UR UR5, R3 ;  /* 0x00000000030572ca */ /* 0x000fe200000e0000 */
[----:B------:R-:W-:Y:S02]  /*af10*/  WARPGROUP.DEPBAR.LE gsb0, 0x0 ;  /* 0x00008000000079c5 */ /* 0x000fe40000010000 */
[----:B------:R-:W-:-:S10]  /*af20*/  WARPGROUP.ARRIVE ;  /* 0x00000000000079c5 */ /* 0x000fd40000000000 */
[----:B------:R-:W-:Y:S01]  /*af30*/  HGMMA.64x16x16.F32 R80, gdesc[UR4], RZ, !UPT, gsb0 ;  /* 0x00200000045079f0 */ /* 0x000fe2000c0008ff */
[----:B------:R-:W-:-:S05]  /*af40*/  VIADD R6, R14, 0x80 ;  /* 0x000000800e067836 */ /* 0x000fca0000000000 */
[----:B------:R-:W-:Y:S01]  /*af50*/  R2UR UR10, R6 ;  /* 0x00000000060a72ca */ /* 0x000fe200000e0000 */
[----:B------:R-:W-:Y:S02]  /*af60*/  WARPGROUP.DEPBAR.LE gsb0, 0x0 ;  /* 0x00008000000079c5 */ /* 0x000fe40000010000 */
[----:B------:R-:W-:-:S10]  /*af70*/  WARPGROUP.ARRIVE ;  /* 0x00000000000079c5 */ /* 0x000fd40000000000 */
[----:B------:R-:W-:Y:S01]  /*af80*/  HGMMA.64x16x16.F32 R72, gdesc[UR8], RZ, !UPT, gsb0 ;  /* 0x00200000084879f0 */ /* 0x000fe2000c0008ff */
[----:B------:R-:W-:Y:S02]  /*af90*/  VIADD R4, R14, 0xc0 ;  /* 0x000000c00e047836 */ /* 0x000fe40000000000 */
[----:B------:R-:W-:-:S03]  /*afa0*/  IMAD.MOV.U32 R5, RZ, RZ, -0x7fffffe0 ;  /* 0x80000020ff057424 */ /* 0x000fc600078e00ff */
[----:B------:R-:W-:Y:S02]  /*afb0*/  R2UR UR14, R4 ;  /* 0x00000000040e72ca */ /* 0x000fe400000e0000 */
[----:B------:R-:W-:Y:S01]  /*afc0*/  R2UR UR15, R5 ;  /* 0x00000000050f72ca */ /* 0x000fe200000e0000 */
[----:B------:R-:W-:Y:S02]  /*afd0*/  WARPGROUP.DEPBAR.LE gsb0, 0x0 ;  /* 0x00008000000079c5 */ /* 0x000fe40000010000 */
[----:B-----5:R-:W-:-:S10]  /*afe0*/  WARPGROUP.ARRIVE ;  /* 0x00000000000079c5 */ /* 0x020fd40000000000 */
[----:B------:R-:W-:Y:S01]  /*aff0*/  HGMMA.64x16x16.F32 R64, gdesc[UR12], RZ, !UPT, gsb0 ;  /* 0x002000000c4079f0 */ /* 0x000fe2000c0008ff */
[----:B------:R-:W-:-:S05]  /*b000*/  VIADD R8, R14, 0x100 ;  /* 0x000001000e087836 */ /* 0x000fca0000000000 */
[----:B------:R-:W-:Y:S01]  /*b010*/  R2UR UR18, R8 ;  /* 0x00000000081272ca */ /* 0x000fe200000e0000 */
[----:B------:R-:W-:Y:S02]  /*b020*/  WARPGROUP.DEPBAR.LE gsb0, 0x0 ;  /* 0x00008000000079c5 */ /* 0x000fe40000010000 */
[----:B------:R-:W-:-:S10]  /*b030*/  WARPGROUP.ARRIVE ;  /* 0x00000000000079c5 */ /* 0x000fd40000000000 */
[----:B------:R-:W-:Y:S01]  /*b040*/  HGMMA.64x16x16.F32 R56, gdesc[UR16], RZ, !UPT, gsb0 ;  /* 0x00200000103879f0 */ /* 0x000fe2000c0008ff */
[----:B------:R-:W-:Y:S02]  /*b050*/  VIADD R6, R14, 0x140 ;  /* 0x000001400e067836 */ /* 0x000fe40000000000 */
[----:B------:R-:W-:Y:S01]  /*b060*/  IMAD.MOV.U32 R7, RZ, RZ, -0x7fffffe0 ;  /* 0x80000020ff077424 */ /* 0x000fe200078e00ff */
[----:B------:R-:W-:Y:S02]  /*b070*/  R2UR UR20, R2 ;  /* 0x00000000021472ca */ /* 0x000fe400000e0000 */
[----:B------:R-:W-:Y:S02]  /*b080*/  R2UR UR22, R6 ;  /* 0x00000000061672ca */ /* 0x000fe400000e0000 */
[----:B------:R-:W-:Y:S02]  /*b090*/  R2UR UR23, R7 ;  /* 0x00000000071772ca */ /* 0x000fe400000e0000 */
[----:B------:R-:W-:Y:S01]  /*b0a0*/  R2UR UR21, R3 ;  /* 0x00000000031572ca */ /* 0x000fe200000e0000 */
[----:B------:R-:W-:-:S02]  /*b0b0*/  WARPGROUP.DEPBAR.LE gsb0, 0x0 ;  /* 0x00008000000079c5 */ /* 0x000fc40000010000 */
        /* <DEDUP_REMOVED lines=18> */
[----:B-1----:R-:W-:-:S10]  /*b1e0*/  WARPGROUP.ARRIVE ;  /* 0x00000000000079c5 */ /* 0x002fd40000000000 */
        /* <DEDUP_REMOVED lines=11> */
[----:B------:R-:W-:Y:S02]  /*b2a0*/  VIADD R8, R2, 0x2 ;  /* 0x0000000202087836 */ /* 0x000fe40000000000 */
[----:B------:R-:W-:Y:S02]  /*b2b0*/  IMAD.MOV.U32 R5, RZ, RZ, -0x7fffffe0 ;  /* 0x80000020ff057424 */ /* 0x000fe400078e00ff */
[----:B------:R-:W-:Y:S01]  /*b2c0*/  IMAD.MOV.U32 R9, RZ, RZ, -0x7fffffe0 ;  /* 0x80000020ff097424 */ /* 0x000fe200078e00ff */
[----:B------:R-:W-:Y:S02]  /*b2d0*/  R2UR UR34, R4 ;  /* 0x00000000042272ca */ /* 0x000fe400000e0000 */
[----:B------:R-:W-:-:S02]  /*b2e0*/  R2UR UR35, R5 ;  /* 0x00000000052372ca */ /* 0x000fc400000e0000 */
[----:B------:R-:W-:Y:S02]  /*b2f0*/  R2UR UR32, R8 ;  /* 0x00000000082072ca */ /* 0x000fe400000e0000 */
[----:B------:R-:W-:Y:S01]  /*b300*/  R2UR UR33, R9 ;  /* 0x00000000092172ca */ /* 0x000fe200000e0000 */
[----:B------:R-:W-:Y:S02]  /*b310*/  WARPGROUP.DEPBAR.LE gsb0, 0x0 ;  /* 0x00008000000079c5 */ /* 0x000fe40000010000 */
[----:B------:R-:W-:-:S10]  /*b320*/  WARPGROUP.ARRIVE ;  /* 0x00000000000079c5 */ /* 0x000fd40000000000 */
[----:B------:R-:W-:Y:S01]  /*b330*/  HGMMA.64x16x16.F32 R88, gdesc[UR32], R88, gsb0 ;  /* 0x00200000205879f0 */ /* 0x000fe20008000858 */
        /* <DEDUP_REMOVED lines=350> */
[----:B---3--:R-:W-:Y:S02]  /*c920*/  IMAD.IADD R20, R97, 0x1, R109 ;  /* 0x0000000161147824 */ /* 0x008fe400078e026d */
[----:B------:R-:W-:Y:S02]  /*c930*/  IMAD.MOV.U32 R21, RZ, RZ, -0x7fffffe0 ;  /* 0x80000020ff157424 */ /* 0x000fe400078e00ff */
[----:B------:R-:W-:Y:S02]  /*c940*/  IMAD R97, R113, -0x90, R20 ;  /* 0xffffff7071617824 */ /* 0x000fe400078e0214 */
[----:B------:R-:W-:Y:S01]  /*c950*/  VIADD R20, R14, 0x542 ;  /* 0x000005420e147836 */ /* 0x000fe20000000000 */
        /* <DEDUP_REMOVED lines=30> */
[----:B------:R-:W-:-:S02]  /*cb40*/  R2UR UR9, R5 ;  /* 0x00000000050972ca */ /* 0x000fc400000e0000 */
[C---:B------:R-:W-:Y:S02]  /*cb50*/  ISETP.GT.AND P1, PT, R97.reuse, RZ, PT ;  /* 0x000000ff6100720c */ /* 0x040fe40003f24270 */
[C---:B------:R-:W-:Y:S02]  /*cb60*/  ISETP.GT.AND P2, PT, R97.reuse, 0x1, PT ;  /* 0x000000016100780c */ /* 0x040fe40003f44270 */
[----:B------:R-:W-:Y:S01]  /*cb70*/  ISETP.GT.AND P3, PT, R97, 0x8, PT ;  /* 0x000000086100780c */ /* 0x000fe20003f64270 */
[----:B------:R-:W-:Y:S02]  /*cb80*/  WARPGROUP.DEPBAR.LE gsb0, 0x0 ;  /* 0x00008000000079c5 */ /* 0x000fe40000010000 */
[----:B------:R-:W-:-:S06]  /*cb90*/  WARPGROUP.ARRIVE ;  /* 0x00000000000079c5 */ /* 0x000fcc0000000000 */
[----:B------:R-:W-:Y:S01]  /*cba0*/  HGMMA.64x16x16.F32 R40, gdesc[UR8], R40, gsb0 ;  /* 0x00200000082879f0 */ /* 0x000fe20008000828 */
[----:B------:R-:W-:Y:S02]  /*cbb0*/  FSEL R88, R88, -INF , P1 ;  /* 0xff80000058587808 */ /* 0x000fe40000800000 */
[----:B------:R-:W-:Y:S02]  /*cbc0*/  FSEL R89, R89, -INF , P2 ;  /* 0xff80000059597808 */ /* 0x000fe40001000000 */
[----:B------:R-:W-:Y:S02]  /*cbd0*/  ISETP.GT.AND P4, PT, R97, 0x9, PT ;  /* 0x000000096100780c */ /* 0x000fe40003f84270 */
[----:B------:R-:W-:Y:S02]  /*cbe0*/  FSEL R92, R92, -INF , P3 ;  /* 0xff8000005c5c7808 */ /* 0x000fe40001800000 */
[----:B------:R-:W-:Y:S02]  /*cbf0*/  FMNMX.FTZ R15, R88, R89, !PT ;  /* 0x00000059580f7209 */ /* 0x000fe40007810000 */
[----:B------:R-:W-:-:S02]  /*cc00*/  FSEL R93, R93, -INF , P4 ;  /* 0xff8000005d5d7808 */ /* 0x000fc40002000000 */
[----:B------:R-:W-:Y:S01]  /*cc10*/  FMNMX.FTZ R20, R92, R15, !PT ;  /* 0x0000000f5c147209 */ /* 0x000fe20007810000 */
[----:B------:R-:W-:-:S03]  /*cc20*/  IMAD.MOV.U32 R21, RZ, RZ, -0x7fffffe0 ;  /* 0x80000020ff157424 */ /* 0x000fc600078e00ff */
[----:B------:R-:W-:Y:S01]  /*cc30*/  FMNMX.FTZ R15, R93, R20, !PT ;  /* 0x000000145d0f7209 */ /* 0x000fe20007810000 */
[----:B------:R-:W-:Y:S01]  /*cc40*/  VIADD R20, R14, 0x642 ;  /* 0x000006420e147836 */ /* 0x000fe20000000000 */
[----:B------:R-:W-:Y:S02]  /*cc50*/  R2UR UR7, R21 ;  /* 0x00000000150772ca */ /* 0x000fe400000e0000 */
[----:B------:R-:W-:Y:S02]  /*cc60*/  R2UR UR4, R4 ;  /* 0x00000000040472ca */ /* 0x000fe400000e0000 */
[----:B------:R-:W-:Y:S02]  /*cc70*/  R2UR UR6, R20 ;  /* 0x00000000140672ca */ /* 0x000fe400000e0000 */
[----:B------:R-:W-:Y:S02]  /*cc80*/  R2UR UR5, R5 ;  /* 0x00000000050572ca */ /* 0x000fe400000e0000 */
[----:B------:R-:W-:-:S02]  /*cc90*/  FSEL R90, R90, -INF , P1 ;  /* 0xff8000005a5a7808 */ /* 0x000fc40000800000 */
[----:B------:R-:W-:Y:S02]  /*cca0*/  ISETP.GT.AND P1, PT, R97, 0x10, PT ;  /* 0x000000106100780c */ /* 0x000fe40003f24270 */
[----:B------:R-:W-:Y:S02]  /*ccb0*/  FSEL R91, R91, -INF , P2 ;  /* 0xff8000005b5b7808 */ /* 0x000fe40001000000 */
[C---:B------:R-:W-:Y:S02]  /*ccc0*/  ISETP.GT.AND P2, PT, R97.reuse, 0x11, PT ;  /* 0x000000116100780c */ /* 0x040fe40003f44270 */
[----:B------:R-:W-:Y:S02]  /*ccd0*/  FSEL R80, R80, -INF , P1 ;  /* 0xff80000050507808 */ /* 0x000fe40000800000 */
[----:B------:R-:W-:Y:S02]  /*cce0*/  FSEL R94, R94, -INF , P3 ;  /* 0xff8000005e5e7808 */ /* 0x000fe40001800000 */
[----:B------:R-:W-:-:S02]  /*ccf0*/  ISETP.GT.AND P3, PT, R97, 0x18, PT ;  /* 0x000000186100780c */ /* 0x000fc40003f64270 */
[----:B------:R-:W-:Y:S01]  /*cd00*/  FSEL R81, R81, -INF , P2 ;  /* 0xff80000051517808 */ /* 0x000fe20001000000 */
[----:B------:R-:W-:Y:S02]  /*cd10*/  WARPGROUP.DEPBAR.LE gsb0, 0x0 ;  /* 0x00008000000079c5 */ /* 0x000fe40000010000 */
[----:B------:R-:W-:Y:S01]  /*cd20*/  WARPGROUP.ARRIVE ;  /* 0x00000000000079c5 */ /* 0x000fe20000000000 */
[----:B------:R-:W-:-:S05]  /*cd30*/  FMNMX.FTZ R22, R80, R15, !PT ;  /* 0x0000000f50167209 */ /* 0x000fca0007810000 */
[----:B------:R-:W-:Y:S01]  /*cd40*/  HGMMA.64x16x16.F32 R32, gdesc[UR4], R32, gsb0 ;  /* 0x00200000042079f0 */ /* 0x000fe20008000820 */
[----:B------:R-:W-:Y:S01]  /*cd50*/  FSEL R95, R95, -INF , P4 ;  /* 0xff8000005f5f7808 */ /* 0x000fe20002000000 */
[----:B------:R-:W-:Y:S01]  /*cd60*/  VIADD R14, R14, 0x682 ;  /* 0x000006820e0e7836 */ /* 0x000fe20000000000 */
[----:B------:R-:W-:Y:S01]  /*cd70*/  ISETP.GT.AND P4, PT, R97, 0x19, PT ;  /* 0x000000196100780c */ /* 0x000fe20003f84270 */
[----:B------:R-:W-:Y:S01]  /*cd80*/  ULDC UR4, c[0x0][0x988] ;  /* 0x0002620000047ab9 */ /* 0x000fe20000000800 */
[----:B------:R-:W-:Y:S02]  /*cd90*/  FSEL R84, R84, -INF , P3 ;  /* 0xff80000054547808 */ /* 0x000fe40001800000 */
[----:B------:R-:W-:Y:S02]  /*cda0*/  FMNMX.FTZ R15, R81, R22, !PT ;  /* 0x00000016510f7209 */ /* 0x000fe40007810000 */
[----:B------:R-:W-:Y:S02]  /*cdb0*/  FSEL R82, R82, -INF , P1 ;  /* 0xff80000052527808 */ /* 0x000fe40000800000 */
[----:B------:R-:W-:-:S02]  /*cdc0*/  FSEL R85, R85, -INF , P4 ;  /* 0xff80000055557808 */ /* 0x000fc40002000000 */
[----:B------:R-:W-:Y:S02]  /*cdd0*/  ISETP.GT.AND P1, PT, R97, 0x20, PT ;  /* 0x000000206100780c */ /* 0x000fe40003f24270 */
        /* <DEDUP_REMOVED lines=13> */
[----:B------:R-:W-:Y:S01]  /*ceb0*/  IMAD.MOV.U32 R15, RZ, RZ, -0x7fffffe0 ;  /* 0x80000020ff0f7424 */ /* 0x000fe200078e00ff */
[----:B------:R-:W-:Y:S02]  /*cec0*/  R2UR UR14, R14 ;  /* 0x000000000e0e72ca */ /* 0x000fe400000e0000 */
[----:B------:R-:W-:Y:S02]  /*ced0*/  FSEL R77, R77, -INF , P4 ;  /* 0xff8000004d4d7808 */ /* 0x000fe40002000000 */
[----:B------:R-:W-:Y:S02]  /*cee0*/  ISETP.GT.AND P5, PT, R97, 0x30, PT ;  /* 0x000000306100780c */ /* 0x000fe40003fa4270 */
[----:B------:R-:W-:-:S02]  /*cef0*/  FMNMX.FTZ R14, R76, R21, !PT ;  /* 0x000000154c0e7209 */ /* 0x000fc40007810000 */
[----:B------:R-:W-:Y:S02]  /*cf00*/  FSEL R79, R79, -INF , P4 ;  /* 0xff8000004f4f7808 */ /* 0x000fe40002000000 */
[----:B------:R-:W-:Y:S02]  /*cf10*/  R2UR UR15, R15 ;  /* 0x000000000f0f72ca */ /* 0x000fe400000e0000 */
        /* <DEDUP_REMOVED lines=20> */
[----:B------:R-:W-:Y:S01]  /*d060*/  FMNMX.FTZ R15, R69, R14, !PT ;  /* 0x0000000e450f7209 */ /* 0x000fe20007810000 */
[----:B------:R-:W-:Y:S02]  /*d070*/  WARPGROUP.DEPBAR.LE gsb0, 0x0 ;  /* 0x00008000000079c5 */ /* 0x000fe40000010000 */
[----:B------:R-:W-:Y:S01]  /*d080*/  FSEL R67, R67, -INF , P4 ;  /* 0xff80000043437808 */ /* 0x000fe20002000000 */
[----:B------:R-:W-:Y:S01]  /*d090*/  WARPGROUP.ARRIVE ;  /* 0x00000000000079c5 */ /* 0x000fe20000000000 */
[----:B------:R-:W-:-:S02]  /*d0a0*/  ISETP.GT.AND P4, PT, R97, 0x48, PT ;  /* 0x000000486100780c */ /* 0x000fc40003f84270 */
[----:B------:R-:W-:Y:S02]  /*d0b0*/  FSEL R57, R57, -INF , P5 ;  /* 0xff80000039397808 */ /* 0x000fe40002800000 */
[----:B------:R-:W-:Y:S01]  /*d0c0*/  FMNMX.FTZ R14, R56, R15, !PT ;  /* 0x0000000f380e7209 */ /* 0x000fe20007810000 */
[----:B------:R-:W-:Y:S01]  /*d0d0*/  HGMMA.64x16x16.F32 R24, gdesc[UR12], R24, gsb0 ;  /* 0x002000000c1879f0 */ /* 0x000fe20008000818 */
        /* <DEDUP_REMOVED lines=62> */
[----:B------:R-:W-:Y:S02]  /*d4c0*/  FMNMX.FTZ R15, R25, R14, !PT ;  /* 0x0000000e190f7209 */ /* 0x000fe40007810000 */
[----:B------:R-:W-:Y:S02]  /*d4d0*/  FSEL R28, R28, -INF , P5 ;  /* 0xff8000001c1c7808 */ /* 0x000fe40002800000 */
[----:B------:R-:W-:-:S02]  /*d4e0*/  ISETP.GT.AND P6, PT, R97, 0x89, PT ;  /* 0x000000896100780c */ /* 0x000fc40003fc4270 */
[----:B------:R-:W-:Y:S02]  /*d4f0*/  FMNMX.FTZ R14, R28, R15, !PT ;  /* 0x0000000f1c0e7209 */ /* 0x000fe40007810000 */
[----:B------:R-:W-:-:S04]  /*d500*/  FSEL R29, R29, -INF , P6 ;  /* 0xff8000001d1d7808 */ /* 0x000fc80003000000 */
[----:B------:R-:W-:-:S05]  /*d510*/  FMNMX.FTZ R98, R29, R14, !PT ;  /* 0x0000000e1d627209 */ /* 0x000fca0007810000 */
[----:B------:R-:W0:Y:S02]  /*d520*/  SHFL.BFLY PT, R15, R98, 0x2, 0x1f ;  /* 0x0c401f00620f7f89 */ /* 0x000e2400000e0000 */
[----:B0-----:R-:W-:-:S05]  /*d530*/  FMNMX.FTZ R99, R98, R15, !PT ;  /* 0x0000000f62637209 */ /* 0x001fca0007810000 */
[----:B------:R-:W0:Y:S01]  /*d540*/  SHFL.BFLY PT, R14, R99, 0x1, 0x1f ;  /* 0x0c201f00630e7f89 */ /* 0x000e2200000e0000 */
[----:B------:R-:W-:Y:S02]  /*d550*/  P2R R23, PR, RZ, 0x4 ;  /* 0x00000004ff177803 */ /* 0x000fe40000000000 */
[----:B------:R-:W-:Y:S02]  /*d560*/  P2R R22, PR, RZ, 0x2 ;  /* 0x00000002ff167803 */ /* 0x000fe40000000000 */
[----:B------:R-:W-:-:S04]  /*d570*/  ISETP.GT.AND P1, PT, R97, 0x69, PT ;  /* 0x000000696100780c */ /* 0x000fc80003f24270 */
[----:B------:R-:W-:Y:S02]  /*d580*/  FSEL R47, R47, -INF , P1 ;  /* 0xff8000002f2f7808 */ /* 0x000fe40000800000 */
[----:B0-----:R-:W-:Y:S01]  /*d590*/  FMNMX.FTZ R15, R99, R14, !PT ;  /* 0x0000000e630f7209 */ /* 0x001fe20007810000 */
[----:B------:R-:W-:-:S03]  /*d5a0*/  IMAD.U32 R14, RZ, RZ, UR4 ;  /* 0x00000004ff0e7e24 */ /* 0x000fc6000f8e00ff */
[C---:B------:R-:W-:Y:S01]  /*d5b0*/  FSETP.NEU.FTZ.AND P2, PT, R15.reuse, -INF , PT ;  /* 0xff8000000f00780b */ /* 0x040fe20003f5d000 */
[----:B------:R-:W-:Y:S01]  /*d5c0*/  FMUL.FTZ R21, R15, R14 ;  /* 0x0000000e0f157220 */ /* 0x000fe20000410000 */
[----:B------:R-:W-:-:S04]  /*d5d0*/  ISETP.NE.AND P1, PT, R22, RZ, PT ;  /* 0x000000ff1600720c */ /* 0x000fc80003f25270 */
[----:B------:R-:W-:Y:S02]  /*d5e0*/  FSEL R21, R21, RZ, P2 ;  /* 0x000000ff15157208 */ /* 0x000fe40001000000 */
[----:B------:R-:W-:-:S03]  /*d5f0*/  ISETP.NE.AND P2, PT, R23, RZ, PT ;  /* 0x000000ff1700720c */ /* 0x000fc60003f45270 */
[-CC-:B------:R-:W-:Y:S01]  /*d600*/  FFMA.FTZ R22, R89, R14.reuse, -R21.reuse ;  /* 0x0000000e59167223 */ /* 0x180fe20000010815 */
[----:B------:R-:W-:Y:S01]  /*d610*/  FMNMX.FTZ R89, R90, R91, !PT ;  /* 0x0000005b5a597209 */ /* 0x000fe20007810000 */
[----:B------:R-:W-:-:S03]  /*d620*/  FFMA.FTZ R23, R92, R14, -R21 ;  /* 0x0000000e5c177223 */ /* 0x000fc60000010815 */
[----:B------:R-:W-:-:S04]  /*d630*/  FMNMX.FTZ R92, R94, R89, !PT ;  /* 0x000000595e5c7209 */ /* 0x000fc80007810000 */
[----:B------:R-:W-:-:S04]  /*d640*/  FMNMX.FTZ R89, R95, R92, !PT ;  /* 0x0000005c5f597209 */ /* 0x000fc80007810000 */
[----:B------:R-:W-:Y:S02]  /*d650*/  FMNMX.FTZ R92, R82, R89, !PT ;  /* 0x00000059525c7209 */ /* 0x000fe40007810000 */
[----:B------:R-:W-:Y:S02]  /*d660*/  P2R R20, PR, RZ, 0x1 ;  /* 0x00000001ff147803 */ /* 0x000fe40000000000 */
[----:B------:R-:W-:Y:S02]  /*d670*/  ISETP.GT.AND P0, PT, R97, 0x70, PT ;  /* 0x000000706100780c */ /* 0x000fe40003f04270 */
[----:B------:R-:W-:Y:S02]  /*d680*/  FMNMX.FTZ R89, R83, R92, !PT ;  /* 0x0000005c53597209 */ /* 0x000fe40007810000 */
[----:B------:R-:W-:Y:S02]  /*d690*/  FSEL R34, R34, -INF , P0 ;  /* 0xff80000022227808 */ /* 0x000fe40000000000 */
[----:B------:R-:W-:-:S02]  /*d6a0*/  FMNMX.FTZ R92, R86, R89, !PT ;  /* 0x00000059565c7209 */ /* 0x000fc40007810000 */
[----:B------:R-:W-:Y:S01]  /*d6b0*/  ISETP.NE.AND P0, PT, R20, RZ, PT ;  /* 0x000000ff1400720c */ /* 0x000fe20003f05270 */
[-CC-:B------:R-:W-:Y:S01]  /*d6c0*/  FFMA.FTZ R20, R88, R14.reuse, -R21.reuse ;  /* 0x0000000e58147223 */ /* 0x180fe20000010815 */
[--C-:B------:R-:W-:Y:S01]  /*d6d0*/  FFMA.FTZ R88, R93, R14, -R21.reuse ;  /* 0x0000000e5d587223 */ /* 0x100fe20000010815 */
[----:B------:R-:W-:Y:S01]  /*d6e0*/  FMNMX.FTZ R93, R87, R92, !PT ;  /* 0x0000005c575d7209 */ /* 0x000fe20007810000 */
[----:B------:R-:W-:-:S03]  /*d6f0*/  FFMA.FTZ R89, R72, R14, -R21 ;  /* 0x0000000e48597223 */ /* 0x000fc60000010815 */
        /* <DEDUP_REMOVED lines=21> */
[----:B------:R-:W-:Y:S02]  /*d850*/  FMNMX.FTZ R72, R34, R93, !PT ;  /* 0x0000005d22487209 */ /* 0x000fe40007810000 */
[----:B------:R-:W-:Y:S02]  /*d860*/  FSEL R38, R38, -INF , P1 ;  /* 0xff80000026267808 */ /* 0x000fe40000800000 */
[----:B------:R-:W-:Y:S02]  /*d870*/  FMNMX.FTZ R93, R35, R72, !PT ;  /* 0x00000048235d7209 */ /* 0x000fe40007810000 */
[----:B------:R-:W-:-:S02]  /*d880*/  FSEL R97, R39, -INF , P2 ;  /* 0xff80000027617808 */ /* 0x000fc40001000000 */
[----:B------:R-:W-:Y:S02]  /*d890*/  FMNMX.FTZ R72, R38, R93, !PT ;  /* 0x0000005d26487209 */ /* 0x000fe40007810000 */
[----:B------:R-:W-:Y:S02]  /*d8a0*/  FSEL R26, R26, -INF , P3 ;  /* 0xff8000001a1a7808 */ /* 0x000fe40001800000 */
[----:B------:R-:W-:Y:S01]  /*d8b0*/  FMNMX.FTZ R93, R97, R72, !PT ;  /* 0x00000048615d7209 */ /* 0x000fe20007810000 */
[----:B------:R-:W-:Y:S01]  /*d8c0*/  FFMA.FTZ R39, R48, R14, -R21 ;  /* 0x0000000e30277223 */ /* 0x000fe20000010815 */
[----:B------:R-:W-:Y:S02]  /*d8d0*/  FSEL R27, R27, -INF , P4 ;  /* 0xff8000001b1b7808 */ /* 0x000fe40002000000 */
[----:B------:R-:W-:Y:S02]  /*d8e0*/  FMNMX.FTZ R48, R26, R93, !PT ;  /* 0x0000005d1a307209 */ /* 0x000fe40007810000 */
[----:B------:R-:W-:-:S02]  /*d8f0*/  FSEL R30, R30, -INF , P5 ;  /* 0xff8000001e1e7808 */ /* 0x000fc40002800000 */
[----:B------:R-:W-:Y:S02]  /*d900*/  FMNMX.FTZ R93, R27, R48, !PT ;  /* 0x000000301b5d7209 */ /* 0x000fe40007810000 */
[----:B------:R-:W-:Y:S02]  /*d910*/  FSEL R31, R31, -INF , P6 ;  /* 0xff8000001f1f7808 */ /* 0x000fe40003000000 */
[----:B------:R-:W-:-:S04]  /*d920*/  FMNMX.FTZ R48, R30, R93, !PT ;  /* 0x0000005d1e307209 */ /* 0x000fc80007810000 */
[----:B------:R-:W-:-:S05]  /*d930*/  FMNMX.FTZ R72, R31, R48, !PT ;  /* 0x000000301f487209 */ /* 0x000fca0007810000 */
[----:B------:R-:W0:Y:S02]  /*d940*/  SHFL.BFLY PT, R99, R72, 0x2, 0x1f ;  /* 0x0c401f0048637f89 */ /* 0x000e2400000e0000 */
[----:B0-----:R-:W-:-:S05]  /*d950*/  FMNMX.FTZ R99, R72, R99, !PT ;  /* 0x0000006348637209 */ /* 0x001fca0007810000 */
[----:B------:R-:W0:Y:S01]  /*d960*/  SHFL.BFLY PT, R72, R99, 0x1, 0x1f ;  /* 0x0c201f0063487f89 */ /* 0x000e2200000e0000 */
[----:B------:R-:W1:Y:S01]  /*d970*/  S2R R100, SR_TID.X ;  /* 0x0000000000647919 */ /* 0x000e620000002100 */
[----:B------:R-:W-:Y:S01]  /*d980*/  ISETP.NE.AND P0, PT, R96, RZ, PT ;  /* 0x000000ff6000720c */ /* 0x000fe20003f05270 */
[-CC-:B------:R-:W-:Y:S01]  /*d990*/  FFMA.FTZ R96, R52, R14.reuse, -R21.reuse ;  /* 0x0000000e34607223 */ /* 0x180fe20000010815 */
[-CC-:B------:R-:W-:Y:S01]  /*d9a0*/  FFMA.FTZ R45, R45, R14.reuse, -R21.reuse ;  /* 0x0000000e2d2d7223 */ /* 0x180fe20000010815 */
[-CC-:B------:R-:W-:Y:S01]  /*d9b0*/  FFMA.FTZ R52, R53, R14.reuse, -R21.reuse ;  /* 0x0000000e35347223 */ /* 0x180fe20000010815 */
[-CC-:B------:R-:W-:Y:S01]  /*d9c0*/  FFMA.FTZ R53, R40, R14.reuse, -R21.reuse ;  /* 0x0000000e28357223 */ /* 0x180fe20000010815 */
[----:B------:R-:W-:Y:S01]  /*d9d0*/  MUFU.EX2 R48, R96 ;  /* 0x0000006000307308 */ /* 0x000fe20000000800 */
[----:B------:R-:W-:Y:S01]  /*d9e0*/  FFMA.FTZ R92, R41, R14, -R21 ;  /* 0x0000000e295c7223 */ /* 0x000fe20000010815 */
[----:B0-----:R-:W-:-:S04]  /*d9f0*/  FMNMX.FTZ R72, R99, R72, !PT ;  /* 0x0000004863487209 */ /* 0x001fc80007810000 */
[C---:B------:R-:W-:Y:S01]  /*da00*/  FSETP.NEU.FTZ.AND P1, PT, R72.reuse, -INF , PT ;  /* 0xff8000004800780b */ /* 0x040fe20003f3d000 */
[-C--:B------:R-:W-:Y:S01]  /*da10*/  FMUL.FTZ R99, R72, R14.reuse ;  /* 0x0000000e48637220 */ /* 0x080fe20000410000 */
[-CC-:B------:R-:W-:Y:S01]  /*da20*/  FFMA.FTZ R93, R44, R14.reuse, -R21.reuse ;  /* 0x0000000e2c5d7223 */ /* 0x180fe20000010815 */
[----:B------:R0:W-:Y:S03]  /*da30*/  MUFU.EX2 R96, R45 ;  /* 0x0000002d00607308 */ /* 0x0001e60000000800 */
[----:B------:R-:W-:Y:S01]  /*da40*/  FSEL R99, R99, RZ, P1 ;  /* 0x000000ff63637208 */ /* 0x000fe20000800000 */
        /* <DEDUP_REMOVED lines=21> */
[-CC-:B0-----:R-:W-:Y:S01]  /*dba0*/  FFMA.FTZ R45, R25, R14.reuse, -R21.reuse ;  /* 0x0000000e192d7223 */ /* 0x181fe20000010815 */
[-CC-:B------:R-:W-:Y:S01]  /*dbb0*/  FFMA.FTZ R32, R28, R14.reuse, -R21.reuse ;  /* 0x0000000e1c207223 */ /* 0x180fe20000010815 */
[-C--:B------:R-:W-:Y:S01]  /*dbc0*/  FFMA.FTZ R33, R29, R14.reuse, -R21 ;  /* 0x0000000e1d217223 */ /* 0x080fe20000010815 */
[-CC-:B------:R-:W-:Y:S01]  /*dbd0*/  FFMA.FTZ R21, R90, R14.reuse, -R99.reuse ;  /* 0x0000000e5a157223 */ /* 0x180fe20000010863 */
[-CC-:B------:R-:W-:Y:S01]  /*dbe0*/  FFMA.FTZ R25, R91, R14.reuse, -R99.reuse ;  /* 0x0000000e5b197223 */ /* 0x180fe20000010863 */
[-CC-:B------:R-:W-:Y:S01]  /*dbf0*/  FFMA.FTZ R29, R94, R14.reuse, -R99.reuse ;  /* 0x0000000e5e1d7223 */ /* 0x180fe20000010863 */
[----:B------:R-:W-:Y:S01]  /*dc00*/  MUFU.EX2 R20, R20 ;  /* 0x0000001400147308 */ /* 0x000fe20000000800 */
[----:B------:R-:W-:-:S07]  /*dc10*/  FFMA.FTZ R90, R95, R14, -R99 ;  /* 0x0000000e5f5a7223 */ /* 0x000fce0000010863 */
[----:B------:R-:W0:Y:S01]  /*dc20*/  MUFU.EX2 R22, R22 ;  /* 0x0000001600167308 */ /* 0x000e220000000800 */
[----:B------:R-:W-:Y:S01]  /*dc30*/  FFMA.FTZ R82, R82, R14, -R99 ;  /* 0x0000000e52527223 */ /* 0x000fe20000010863 */
[----:B-1----:R-:W-:-:S06]  /*dc40*/  LOP3.LUT R100, R100, 0x7f, RZ, 0xc0, !PT ;  /* 0x0000007f64647812 */ /* 0x002fcc00078ec0ff */
[----:B------:R-:W-:Y:S08]  /*dc50*/  MUFU.EX2 R21, R21 ;  /* 0x0000001500157308 */ /* 0x000ff00000000800 */
[----:B------:R-:W1:Y:S01]  /*dc60*/  MUFU.EX2 R25, R25 ;  /* 0x0000001900197308 */ /* 0x000e620000000800 */
[----:B------:R-:W-:-:S07]  /*dc70*/  FFMA.FTZ R83, R83, R14, -R99 ;  /* 0x0000000e53537223 */ /* 0x000fce0000010863 */
[----:B------:R-:W2:Y:S01]  /*dc80*/  MUFU.EX2 R23, R23 ;  /* 0x0000001700177308 */ /* 0x000ea20000000800 */
[----:B------:R-:W-:-:S07]  /*dc90*/  ISETP.NE.AND P1, PT, R100, RZ, PT ;  /* 0x000000ff6400720c */ /* 0x000fce0003f25270 */
[----:B------:R-:W3:Y:S01]  /*dca0*/  MUFU.EX2 R29, R29 ;  /* 0x0000001d001d7308 */ /* 0x000ee20000000800 */
[----:B------:R-:W-:-:S07]  /*dcb0*/  FFMA.FTZ R86, R86, R14, -R99 ;  /* 0x0000000e56567223 */ /* 0x000fce0000010863 */
[----:B------:R-:W4:Y:S08]  /*dcc0*/  MUFU.EX2 R88, R88 ;  /* 0x0000005800587308 */ /* 0x000f300000000800 */
[----:B------:R-:W4:Y:S01]  /*dcd0*/  MUFU.EX2 R90, R90 ;  /* 0x0000005a005a7308 */ /* 0x000f220000000800 */
[----:B0-----:R-:W-:Y:S01]  /*dce0*/  FADD.FTZ R94, R20, R22 ;  /* 0x00000016145e7221 */ /* 0x001fe20000010000 */
[----:B-1----:R-:W-:-:S06]  /*dcf0*/  FADD.FTZ R100, R21, R25 ;  /* 0x0000001915647221 */ /* 0x002fcc0000010000 */
[----:B------:R-:W0:Y:S01]  /*dd00*/  MUFU.EX2 R80, R80 ;  /* 0x0000005000507308 */ /* 0x000e220000000800 */
[-CC-:B------:R-:W-:Y:S01]  /*dd10*/  FFMA.FTZ R87, R87, R14.reuse, -R99.reuse ;  /* 0x0000000e57577223 */ /* 0x180fe20000010863 */
[----:B------:R-:W-:-:S06]  /*dd20*/  FFMA.FTZ R95, R54, R14, -R99 ;  /* 0x0000000e365f7223 */ /* 0x000fcc0000010863 */
[----:B------:R-:W1:Y:S01]  /*dd30*/  MUFU.EX2 R82, R82 ;  /* 0x0000005200527308 */ /* 0x000e620000000800 */
[-CC-:B------:R-:W-:Y:S01]  /*dd40*/  FFMA.FTZ R54, R43, R14.reuse, -R99.reuse ;  /* 0x0000000e2b367223 */ /* 0x180fe20000010863 */
[----:B------:R-:W-:Y:S01]  /*dd50*/  FFMA.FTZ R24, R55, R14, -R99 ;  /* 0x0000000e37187223 */ /* 0x000fe20000010863 */
[----:B--2---:R-:W-:-:S05]  /*dd60*/  FADD.FTZ R43, R23, R94 ;  /* 0x0000005e172b7221 */ /* 0x004fca0000010000 */
[----:B------:R-:W2:Y:S01]  /*dd70*/  MUFU.EX2 R81, R81 ;  /* 0x0000005100517308 */ /* 0x000ea20000000800 */
[----:B---3--:R-:W-:Y:S01]  /*dd80*/  FADD.FTZ R55, R29, R100 ;  /* 0x000000641d377221 */ /* 0x008fe20000010000 */
[----:B------:R-:W-:-:S06]  /*dd90*/  FFMA.FTZ R74, R74, R14, -R99 ;  /* 0x0000000e4a4a7223 */ /* 0x000fcc0000010863 */
[----:B------:R-:W3:Y:S01]  /*dda0*/  MUFU.EX2 R83, R83 ;  /* 0x0000005300537308 */ /* 0x000ee20000000800 */
[----:B------:R-:W-:Y:S02]  /*ddb0*/  @!P1 VIADD R0, R0, 0x31c40 ;  /* 0x00031c4000009836 */ /* 0x000fe40000000000 */
[----:B----4-:R-:W-:Y:S01]  /*ddc0*/  FADD.FTZ R43, R88, R43 ;  /* 0x0000002b582b7221 */ /* 0x010fe20000010000 */
[----:B------:R-:W-:-:S04]  /*ddd0*/  FFMA.FTZ R91, R47, R14, -R99 ;  /* 0x0000000e2f5b7223 */ /* 0x000fc80000010863 */
[----:B------:R-:W-:Y:S01]  /*dde0*/  MUFU.EX2 R84, R84 ;  /* 0x0000005400547308 */ /* 0x000fe20000000800 */
[----:B------:R-:W-:Y:S01]  /*ddf0*/  FADD.FTZ R47, R90, R55 ;  /* 0x000000375a2f7221 */ /* 0x000fe20000010000 */
[----:B------:R-:W-:-:S06]  /*de00*/  FFMA.FTZ R75, R75, R14, -R99 ;  /* 0x0000000e4b4b7223 */ /* 0x000fcc0000010863 */
[----:B------:R-:W4:Y:S01]  /*de10*/  MUFU.EX2 R86, R86 ;  /* 0x0000005600567308 */ /* 0x000f220000000800 */
[----:B------:R-:W-:Y:S01]  /*de20*/  FFMA.FTZ R94, R46, R14, -R99 ;  /* 0x0000000e2e5e7223 */ /* 0x000fe20000010863 */
[----:B------:R-:W-:Y:S01]  /*de30*/  @!P1 PRMT R0, RZ, 0x654, R0 ;  /* 0x00000654ff009816 */ /* 0x000fe20000000000 */
[----:B0-----:R-:W-:-:S05]  /*de40*/  FADD.FTZ R46, R80, R43 ;  /* 0x0000002b502e7221 */ /* 0x001fca0000010000 */
[----:B------:R-:W-:Y:S01]  /*de50*/  MUFU.EX2 R85, R85 ;  /* 0x0000005500557308 */ /* 0x000fe20000000800 */
[----:B-1----:R-:W-:Y:S01]  /*de60*/  FADD.FTZ R100, R82, R47 ;  /* 0x0000002f52647221 */ /* 0x002fe20000010000 */
[----:B------:R-:W-:-:S06]  /*de70*/  FFMA.FTZ R78, R78, R14, -R99 ;  /* 0x0000000e4e4e7223 */ /* 0x000fcc0000010863 */
[----:B------:R-:W0:Y:S01]  /*de80*/  MUFU.EX2 R87, R87 ;  /* 0x0000005700577308 */ /* 0x000e220000000800 */
[-CC-:B------:R-:W-:Y:S01]  /*de90*/  FFMA.FTZ R50, R50, R14.reuse, -R99.reuse ;  /* 0x0000000e32327223 */ /* 0x180fe20000010863 */
[-CC-:B------:R-:W-:Y:S01]  /*dea0*/  FFMA.FTZ R55, R35, R14.reuse, -R99.reuse ;  /* 0x0000000e23377223 */ /* 0x180fe20000010863 */
[----:B--2---:R-:W-:Y:S01]  /*deb0*/  FADD.FTZ R35, R81, R46 ;  /* 0x0000002e51237221 */ /* 0x004fe20000010000 */
[----:B------:R1:W-:Y:S04]  /*dec0*/  @!P1 SYNCS.ARRIVE.TRANS64.RED.A1T0 RZ, [R0+URZ], RZ ;  /* 0x000000ff00ff99a7 */ /* 0x0003e8000810043f */
[----:B------:R-:W-:Y:S01]  /*ded0*/  MUFU.EX2 R89, R89 ;  /* 0x0000005900597308 */ /* 0x000fe20000000800 */
[----:B---3--:R-:W-:Y:S01]  /*dee0*/  FADD.FTZ R43, R83, R100 ;  /* 0x00000064532b7221 */ /* 0x008fe20000010000 */
[----:B------:R-:W-:-:S06]  /*def0*/  FFMA.FTZ R79, R79, R14, -R99 ;  /* 0x0000000e4f4f7223 */ /* 0x000fcc0000010863 */
[----:B------:R-:W2:Y:S01]  /*df00*/  MUFU.EX2 R74, R74 ;  /* 0x0000004a004a7308 */ /* 0x000ea20000000800 */
[-CC-:B------:R-:W-:Y:S01]  /*df10*/  FFMA.FTZ R98, R51, R14.reuse, -R99.reuse ;  /* 0x0000000e33627223 */ /* 0x180fe20000010863 */
[----:B------:R-:W-:-:S06]  /*df20*/  FFMA.FTZ R47, R26, R14, -R99 ;  /* 0x0000000e1a2f7223 */ /* 0x000fcc0000010863 */
[----:B------:R-:W3:Y:S01]  /*df30*/  MUFU.EX2 R73, R73 ;  /* 0x0000004900497308 */ /* 0x000ee20000000800 */
[----:B----4-:R-:W-:Y:S01]  /*df40*/  FADD.FTZ R26, R86, R43 ;  /* 0x0000002b561a7221 */ /* 0x010fe20000010000 */
[----:B------:R-:W-:-:S06]  /*df50*/  FFMA.FTZ R66, R66, R14, -R99 ;  /* 0x0000000e42427223 */ /* 0x000fcc0000010863 */
[----:B------:R-:W4:Y:S01]  /*df60*/  MUFU.EX2 R75, R75 ;  /* 0x0000004b004b7308 */ /* 0x000f220000000800 */
[-CC-:B------:R-:W-:Y:S01]  /*df70*/  FFMA.FTZ R28, R42, R14.reuse, -R99.reuse ;  /* 0x0000000e2a1c7223 */ /* 0x180fe20000010863 */
[----:B------:R-:W-:-:S06]  /*df80*/  FFMA.FTZ R46, R27, R14, -R99 ;  /* 0x0000000e1b2e7223 */ /* 0x000fcc0000010863 */
[----:B-1----:R1:W-:Y:S01]  /*df90*/  MUFU.EX2 R0, R50 ;  /* 0x0000003200007308 */ /* 0x0023e20000000800 */
[----:B0-----:R-:W-:-:S07]  /*dfa0*/  FADD.FTZ R27, R87, R26 ;  /* 0x0000001a571b7221 */ /* 0x001fce0000010000 */
[----:B------:R-:W0:Y:S01]  /*dfb0*/  MUFU.EX2 R76, R76 ;  /* 0x0000004c004c7308 */ /* 0x000e220000000800 */
[----:B-1----:R-:W-:Y:S01]  /*dfc0*/  FFMA.FTZ R50, R38, R14, -R99 ;  /* 0x0000000e26327223 */ /* 0x002fe20000010863 */
[----:B------:R-:W-:-:S06]  /*dfd0*/  FADD.FTZ R38, R84, R35 ;  /* 0x0000002354267221 */ /* 0x000fcc0000010000 */
[----:B------:R-:W1:Y:S01]  /*dfe0*/  MUFU.EX2 R78, R78 ;  /* 0x0000004e004e7308 */ /* 0x000e620000000800 */
[----:B------:R-:W-:Y:S01]  /*dff0*/  FFMA.FTZ R67, R67, R14, -R99 ;  /* 0x0000000e43437223 */ /* 0x000fe20000010863 */
[----:B--2---:R-:W-:-:S06]  /*e000*/  FADD.FTZ R26, R74, R27 ;  /* 0x0000001b4a1a7221 */ /* 0x004fcc0000010000 */
[----:B------:R-:W2:Y:S01]  /*e010*/  MUFU.EX2 R77, R77 ;  /* 0x0000004d004d7308 */ /* 0x000ea20000000800 */
[----:B------:R-:W-:-:S07]  /*e020*/  FFMA.FTZ R70, R70, R14, -R99 ;  /* 0x0000000e46467223 */ /* 0x000fce0000010863 */
[----:B------:R3:W-:Y:S01]  /*e030*/  MUFU.EX2 R42, R98 ;  /* 0x00000062002a7308 */ /* 0x0007e20000000800 */
[----:B------:R-:W-:-:S07]  /*e040*/  F2FP.F16.F32.PACK_AB R20, R22, R20 ;  /* 0x000000141614723e */ /* 0x000fce00000000ff */
[----:B------:R-:W2:Y:S01]  /*e050*/  MUFU.EX2 R79, R79 ;  /* 0x0000004f004f7308 */ /* 0x000ea20000000800 */
[----:B---3--:R-:W-:-:S04]  /*e060*/  FADD.FTZ R98, R85, R38 ;  /* 0x0000002655627221 */ /* 0x008fc80000010000 */
[----:B------:R-:W-:-:S03]  /*e070*/  FADD.FTZ R98, R89, R98 ;  /* 0x0000006259627221 */ /* 0x000fc60000010000 */
[----:B------:R-:W-:Y:S01]  /*e080*/  MUFU.EX2 R64, R64 ;  /* 0x0000004000407308 */ /* 0x000fe20000000800 */
[----:B------:R-:W-:Y:S01]  /*e090*/  FADD.FTZ R27, R73, R98 ;  /* 0x00000062491b7221 */ /* 0x000fe20000010000 */
[----:B------:R-:W-:Y:S01]  /*e0a0*/  F2FP.F16.F32.PACK_AB R22, R88, R23 ;  /* 0x000000175816723e */ /* 0x000fe200000000ff */
[----:B----4-:R-:W-:-:S05]  /*e0b0*/  FADD.FTZ R23, R75, R26 ;  /* 0x0000001a4b177221 */ /* 0x010fca0000010000 */
[----:B------:R-:W3:Y:S01]  /*e0c0*/  MUFU.EX2 R66, R66 ;  /* 0x0000004200427308 */ /* 0x000ee20000000800 */
[-CC-:B------:R-:W-:Y:S01]  /*e0d0*/  FFMA.FTZ R71, R71, R14.reuse, -R99.reuse ;  /* 0x0000000e47477223 */ /* 0x180fe20000010863 */
[----:B------:R-:W-:Y:S01]  /*e0e0*/  FFMA.FTZ R38, R30, R14, -R99 ;  /* 0x0000000e1e267223 */ /* 0x000fe20000010863 */
[----:B0-----:R-:W-:-:S05]  /*e0f0*/  FADD.FTZ R26, R76, R27 ;  /* 0x0000001b4c1a7221 */ /* 0x001fca0000010000 */
[----:B------:R-:W0:Y:S01]  /*e100*/  MUFU.EX2 R65, R65 ;  /* 0x0000004100417308 */ /* 0x000e220000000800 */
[----:B-1----:R-:W-:Y:S01]  /*e110*/  FADD.FTZ R30, R78, R23 ;  /* 0x000000174e1e7221 */ /* 0x002fe20000010000 */
[----:B------:R-:W-:-:S06]  /*e120*/  FFMA.FTZ R58, R58, R14, -R99 ;  /* 0x0000000e3a3a7223 */ /* 0x000fcc0000010863 */
[----:B------:R-:W1:Y:S01]  /*e130*/  MUFU.EX2 R67, R67 ;  /* 0x0000004300437308 */ /* 0x000e620000000800 */
[----:B--2---:R-:W-:Y:S01]  /*e140*/  FADD.FTZ R23, R77, R26 ;  /* 0x0000001a4d177221 */ /* 0x004fe20000010000 */
[----:B------:R-:W-:-:S06]  /*e150*/  FADD.FTZ R27, R79, R30 ;  /* 0x0000001e4f1b7221 */ /* 0x000fcc0000010000 */
[----:B------:R-:W2:Y:S01]  /*e160*/  MUFU.EX2 R68, R68 ;  /* 0x0000004400447308 */ /* 0x000ea20000000800 */
[----:B------:R-:W-:-:S07]  /*e170*/  FFMA.FTZ R59, R59, R14, -R99 ;  /* 0x0000000e3b3b7223 */ /* 0x000fce0000010863 */
[----:B------:R-:W4:Y:S01]  /*e180*/  MUFU.EX2 R70, R70 ;  /* 0x0000004600467308 */ /* 0x000f220000000800 */
[----:B------:R-:W-:Y:S01]  /*e190*/  F2FP.F16.F32.PACK_AB R30, R77, R76 ;  /* 0x0000004c4d1e723e */ /* 0x000fe200000000ff */
[----:B---3--:R-:W-:-:S06]  /*e1a0*/  FADD.FTZ R76, R66, R27 ;  /* 0x0000001b424c7221 */ /* 0x008fcc0000010000 */
[----:B------:R-:W3:Y:S01]  /*e1b0*/  MUFU.EX2 R69, R69 ;  /* 0x0000004500457308 */ /* 0x000ee20000000800 */
[----:B------:R-:W-:-:S07]  /*e1c0*/  FFMA.FTZ R62, R62, R14, -R99 ;  /* 0x0000000e3e3e7223 */ /* 0x000fce0000010863 */
[----:B------:R-:W-:Y:S08]  /*e1d0*/  MUFU.EX2 R71, R71 ;  /* 0x0000004700477308 */ /* 0x000ff00000000800 */
[----:B------:R0:W-:Y:S01]  /*e1e0*/  MUFU.EX2 R35, R24 ;  /* 0x0000001800237308 */ /* 0x0001e20000000800 */
[----:B------:R-:W-:-:S07]  /*e1f0*/  FFMA.FTZ R63, R63, R14, -R99 ;  /* 0x0000000e3f3f7223 */ /* 0x000fce0000010863 */
[----:B------:R-:W3:Y:S01]  /*e200*/  MUFU.EX2 R56, R56 ;  /* 0x0000003800387308 */ /* 0x000ee20000000800 */
[----:B0-----:R-:W-:Y:S01]  /*e210*/  F2FP.F16.F32.PACK_AB R24, R81, R80 ;  /* 0x000000505118723e */ /* 0x001fe200000000ff */
[----:B------:R-:W-:Y:S01]  /*e220*/  FADD.FTZ R80, R64, R23 ;  /* 0x0000001740507221 */ /* 0x000fe20000010000 */
[----:B------:R-:W-:-:S05]  /*e230*/  F2FP.F16.F32.PACK_AB R23, R90, R29 ;  /* 0x0000001d5a17723e */ /* 0x000fca00000000ff */
[----:B------:R-:W0:Y:S01]  /*e240*/  MUFU.EX2 R58, R58 ;  /* 0x0000003a003a7308 */ /* 0x000e220000000800 */
[----:B------:R-:W-:Y:S01]  /*e250*/  FADD.FTZ R27, R65, R80 ;  /* 0x00000050411b7221 */ /* 0x000fe20000010000 */
[----:B-1----:R-:W-:-:S06]  /*e260*/  FADD.FTZ R29, R67, R76 ;  /* 0x0000004c431d7221 */ /* 0x002fcc0000010000 */
[----:B------:R-:W1:Y:S01]  /*e270*/  MUFU.EX2 R57, R57 ;  /* 0x0000003900397308 */ /* 0x000e620000000800 */
[----:B--2---:R-:W-:Y:S01]  /*e280*/  FADD.FTZ R76, R68, R27 ;  /* 0x0000001b444c7221 */ /* 0x004fe20000010000 */
[----:B----4-:R-:W-:-:S06]  /*e290*/  FADD.FTZ R80, R70, R29 ;  /* 0x0000001d46507221 */ /* 0x010fcc0000010000 */
[----:B------:R-:W2:Y:S01]  /*e2a0*/  MUFU.EX2 R59, R59 ;  /* 0x0000003b003b7308 */ /* 0x000ea20000000800 */
[-CC-:B------:R-:W-:Y:S01]  /*e2b0*/  FFMA.FTZ R51, R34, R14.reuse, -R99.reuse ;  /* 0x0000000e22337223 */ /* 0x180fe20000010863 */
[-CC-:B------:R-:W-:Y:S01]  /*e2c0*/  FFMA.FTZ R97, R97, R14.reuse, -R99.reuse ;  /* 0x0000000e61617223 */ /* 0x180fe20000010863 */
[----:B------:R-:W-:-:S05]  /*e2d0*/  FFMA.FTZ R99, R31, R14, -R99 ;  /* 0x0000000e1f637223 */ /* 0x000fca0000010863 */
[----:B------:R-:W4:Y:S01]  /*e2e0*/  MUFU.EX2 R60, R60 ;  /* 0x0000003c003c7308 */ /* 0x000f220000000800 */
[----:B---3--:R-:W-:-:S07]  /*e2f0*/  FADD.FTZ R31, R69, R76 ;  /* 0x0000004c451f7221 */ /* 0x008fce0000010000 */
[----:B------:R-:W3:Y:S01]  /*e300*/  MUFU.EX2 R62, R62 ;  /* 0x0000003e003e7308 */ /* 0x000ee20000000800 */
[----:B------:R-:W-:Y:S01]  /*e310*/  F2FP.F16.F32.PACK_AB R29, R75, R74 ;  /* 0x0000004a4b1d723e */ /* 0x000fe200000000ff */
[----:B------:R-:W-:-:S06]  /*e320*/  FADD.FTZ R74, R56, R31 ;  /* 0x0000001f384a7221 */ /* 0x000fcc0000010000 */
[----:B------:R-:W3:Y:S08]  /*e330*/  MUFU.EX2 R61, R61 ;  /* 0x0000003d003d7308 */ /* 0x000ef00000000800 */
[----:B------:R0:W-:Y:S08]  /*e340*/  MUFU.EX2 R43, R28 ;  /* 0x0000001c002b7308 */ /* 0x0001f00000000800 */
[----:B------:R-:W3:Y:S01]  /*e350*/  MUFU.EX2 R63, R63 ;  /* 0x0000003f003f7308 */ /* 0x000ee20000000800 */
[----:B0-----:R-:W-:Y:S01]  /*e360*/  F2FP.F16.F32.PACK_AB R28, R73, R89 ;  /* 0x00000059491c723e */ /* 0x001fe200000000ff */
[----:B------:R-:W-:-:S04]  /*e370*/  FADD.FTZ R73, R71, R80 ;  /* 0x0000005047497221 */ /* 0x000fc80000010000 */
[----:B------:R-:W-:Y:S02]  /*e380*/  FADD.FTZ R76, R58, R73 ;  /* 0x000000493a4c7221 */ /* 0x000fe40000010000 */
[----:B------:R-:W0:Y:S01]  /*e390*/  MUFU.EX2 R39, R39 ;  /* 0x0000002700277308 */ /* 0x000e220000000800 */
[----:B-1----:R-:W-:Y:S01]  /*e3a0*/  FADD.FTZ R73, R57, R74 ;  /* 0x0000004a39497221 */ /* 0x002fe20000010000 */
[----:B--2---:R-:W-:Y:S01]  /*e3b0*/  FADD.FTZ R75, R59, R76 ;  /* 0x0000004c3b4b7221 */ /* 0x004fe20000010000 */
[----:B------:R-:W-:-:S05]  /*e3c0*/  F2FP.F16.F32.PACK_AB R21, R25, R21 ;  /* 0x000000151915723e */ /* 0x000fca00000000ff */
[----:B------:R-:W1:Y:S01]  /*e3d0*/  MUFU.EX2 R49, R49 ;  /* 0x0000003100317308 */ /* 0x000e620000000800 */
[----:B------:R-:W-:Y:S01]  /*e3e0*/  F2FP.F16.F32.PACK_AB R31, R79, R78 ;  /* 0x0000004e4f1f723e */ /* 0x000fe200000000ff */
[----:B----4-:R-:W-:Y:S01]  /*e3f0*/  FADD.FTZ R76, R60, R73 ;  /* 0x000000493c4c7221 */ /* 0x010fe20000010000 */
[----:B---3--:R-:W-:Y:S01]  /*e400*/  FADD.FTZ R78, R62, R75 ;  /* 0x0000004b3e4e7221 */ /* 0x008fe20000010000 */
[----:B------:R2:W-:Y:S04]  /*e410*/  STSM.16.M88.4 [R18+0x24300], R20 ;  /* 0x0243001412007844 */ /* 0x0005e80000000200 */
[----:B------:R-:W3:Y:S01]  /*e420*/  MUFU.EX2 R34, R95 ;  /* 0x0000005f00227308 */ /* 0x000ee20000000800 */
[----:B------:R-:W-:-:S07]  /*e430*/  FADD.FTZ R76, R61, R76 ;  /* 0x0000004c3d4c7221 */ /* 0x000fce0000010000 */
[----:B------:R-:W4:Y:S01]  /*e440*/  MUFU.EX2 R52, R52 ;  /* 0x0000003400347308 */ /* 0x000f220000000800 */
[----:B--2---:R-:W-:Y:S01]  /*e450*/  F2FP.F16.F32.PACK_AB R20, R65, R64 ;  /* 0x000000404114723e */ /* 0x004fe200000000ff */
[----:B------:R-:W-:Y:S01]  /*e460*/  FADD.FTZ R65, R63, R78 ;  /* 0x0000004e3f417221 */ /* 0x000fe20000010000 */
[----:B0-----:R-:W-:-:S05]  /*e470*/  FADD.FTZ R76, R39, R76 ;  /* 0x0000004c274c7221 */ /* 0x001fca0000010000 */
[----:B------:R-:W0:Y:S01]  /*e480*/  MUFU.EX2 R53, R53 ;  /* 0x0000003500357308 */ /* 0x000e220000000800 */
[----:B------:R-:W-:Y:S01]  /*e490*/  FADD.FTZ R65, R0, R65 ;  /* 0x0000004100417221 */ /* 0x000fe20000010000 */
[----:B------:R-:W-:Y:S02]  /*e4a0*/  F2FP.F16.F32.PACK_AB R26, R85, R84 ;  /* 0x00000054551a723e */ /* 0x000fe400000000ff */
[----:B------:R-:W-:Y:S02]  /*e4b0*/  F2FP.F16.F32.PACK_AB R25, R83, R82 ;  /* 0x000000525319723e */ /* 0x000fe400000000ff */
[----:B------:R-:W-:Y:S01]  /*e4c0*/  F2FP.F16.F32.PACK_AB R27, R87, R86 ;  /* 0x00000056571b723e */ /* 0x000fe200000000ff */
[----:B-1----:R-:W-:Y:S01]  /*e4d0*/  FADD.FTZ R23, R49, R76 ;  /* 0x0000004c31177221 */ /* 0x002fe20000010000 */
[----:B------:R-:W1:Y:S01]  /*e4e0*/  MUFU.EX2 R92, R92 ;  /* 0x0000005c005c7308 */ /* 0x000e620000000800 */
[----:B------:R-:W-:Y:S02]  /*e4f0*/  FADD.FTZ R65, R42, R65 ;  /* 0x000000412a417221 */ /* 0x000fe40000010000 */
[----:B------:R2:W-:Y:S05]  /*e500*/  STSM.16.M88.4 [R18+0x25b00], R24 ;  /* 0x025b001812007844 */ /* 0x0005ea0000000200 */
[----:B------:R-:W1:Y:S01]  /*e510*/  MUFU.EX2 R54, R54 ;  /* 0x0000003600367308 */ /* 0x000e620000000800 */
[----:B------:R3:W-:Y:S07]  /*e520*/  STSM.16.M88.4 [R18+0x27300], R28 ;  /* 0x0273001c12007844 */ /* 0x0007ee0000000200 */
[----:B------:R-:W1:Y:S01]  /*e530*/  MUFU.EX2 R93, R93 ;  /* 0x0000005d005d7308 */ /* 0x000e620000000800 */
[----:B--2---:R-:W-:-:S07]  /*e540*/  FADD.FTZ R25, R48, R23 ;  /* 0x0000001730197221 */ /* 0x004fce0000010000 */
[----:B------:R-:W2:Y:S01]  /*e550*/  MUFU.EX2 R94, R94 ;  /* 0x0000005e005e7308 */ /* 0x000ea20000000800 */
[----:B---3--:R-:W-:Y:S01]  /*e560*/  FADD.FTZ R28, R34, R65 ;  /* 0x00000041221c7221 */ /* 0x008fe20000010000 */
[----:B----4-:R-:W-:-:S03]  /*e570*/  FADD.FTZ R30, R52, R25 ;  /* 0x00000019341e7221 */ /* 0x010fc60000010000 */
[----:B------:R-:W-:-:S03]  /*e580*/  FADD.FTZ R28, R35, R28 ;  /* 0x0000001c231c7221 */ /* 0x000fc60000010000 */
[----:B------:R-:W3:Y:S01]  /*e590*/  MUFU.EX2 R91, R91 ;  /* 0x0000005b005b7308 */ /* 0x000ee20000000800 */
[----:B0-----:R-:W-:-:S07]  /*e5a0*/  FADD.FTZ R29, R53, R30 ;  /* 0x0000001e351d7221 */ /* 0x001fce0000010000 */
[----:B------:R-:W0:Y:S08]  /*e5b0*/  MUFU.EX2 R40, R40 ;  /* 0x0000002800287308 */ /* 0x000e300000000800 */
[----:B------:R-:W-:Y:S08]  /*e5c0*/  MUFU.EX2 R51, R51 ;  /* 0x0000003300337308 */ /* 0x000ff00000000800 */
[----:B------:R4:W-:Y:S02]  /*e5d0*/  MUFU.EX2 R74, R55 ;  /* 0x00000037004a7308 */ /* 0x0009e40000000800 */
[----:B----4-:R-:W-:-:S06]  /*e5e0*/  FADD.FTZ R55, R43, R28 ;  /* 0x0000001c2b377221 */ /* 0x010fcc0000010000 */
[----:B------:R-:W4:Y:S01]  /*e5f0*/  MUFU.EX2 R41, R41 ;  /* 0x0000002900297308 */ /* 0x000f220000000800 */
[----:B-1----:R-:W-:Y:S01]  /*e600*/  FADD.FTZ R28, R92, R29 ;  /* 0x0000001d5c1c7221 */ /* 0x002fe20000010000 */
[----:B------:R-:W-:-:S03]  /*e610*/  FADD.FTZ R55, R54, R55 ;  /* 0x0000003736377221 */ /* 0x000fc60000010000 */
[----:B------:R-:W-:-:S03]  /*e620*/  FADD.FTZ R29, R93, R28 ;  /* 0x0000001c5d1d7221 */ /* 0x000fc60000010000 */
[----:B------:R-:W1:Y:S01]  /*e630*/  MUFU.EX2 R36, R36 ;  /* 0x0000002400247308 */ /* 0x000e620000000800 */
[----:B--2---:R-:W-:Y:S01]  /*e640*/  FADD.FTZ R28, R94, R55 ;  /* 0x000000375e1c7221 */ /* 0x004fe20000010000 */
[----:B------:R-:W-:Y:S02]  /*e650*/  F2FP.F16.F32.PACK_AB R22, R69, R68 ;  /* 0x000000444516723e */ /* 0x000fe400000000ff */
[----:B------:R-:W-:Y:S02]  /*e660*/  F2FP.F16.F32.PACK_AB R21, R67, R66 ;  /* 0x000000424315723e */ /* 0x000fe400000000ff */
[----:B------:R-:W-:Y:S02]  /*e670*/  F2FP.F16.F32.PACK_AB R23, R71, R70 ;  /* 0x000000464717723e */ /* 0x000fe400000000ff */
[----:B------:R-:W2:Y:S01]  /*e680*/  MUFU.EX2 R50, R50 ;  /* 0x0000003200327308 */ /* 0x000ea20000000800 */
[----:B------:R-:W-:Y:S01]  /*e690*/  F2FP.F16.F32.PACK_AB R24, R57, R56 ;  /* 0x000000383918723e */ /* 0x000fe200000000ff */
[----:B------:R-:W-:Y:S01]  /*e6a0*/  FADD.FTZ R29, R96, R29 ;  /* 0x0000001d601d7221 */ /* 0x000fe20000010000 */
[----:B------:R-:W-:-:S02]  /*e6b0*/  F2FP.F16.F32.PACK_AB R26, R61, R60 ;  /* 0x0000003c3d1a723e */ /* 0x000fc400000000ff */
[----:B------:R-:W-:Y:S02]  /*e6c0*/  F2FP.F16.F32.PACK_AB R25, R59, R58 ;  /* 0x0000003a3b19723e */ /* 0x000fe400000000ff */
[----:B------:R-:W-:Y:S01]  /*e6d0*/  F2FP.F16.F32.PACK_AB R27, R63, R62 ;  /* 0x0000003e3f1b723e */ /* 0x000fe200000000ff */
[----:B------:R-:W2:Y:S01]  /*e6e0*/  MUFU.EX2 R37, R37 ;  /* 0x0000002500257308 */ /* 0x000ea20000000800 */
[----:B---3--:R-:W-:Y:S01]  /*e6f0*/  FADD.FTZ R28, R91, R28 ;  /* 0x0000001c5b1c7221 */ /* 0x008fe20000010000 */
[----:B------:R3:W-:Y:S01]  /*e700*/  STSM.16.M88.4 [R18+0x28b00], R20 ;  /* 0x028b001412007844 */ /* 0x0007e20000000200 */
[----:B0-----:R-:W-:-:S05]  /*e710*/  FADD.FTZ R30, R40, R29 ;  /* 0x0000001d281e7221 */ /* 0x001fca0000010000 */
[----:B------:R-:W0:Y:S01]  /*e720*/  MUFU.EX2 R31, R97 ;  /* 0x00000061001f7308 */ /* 0x000e220000000800 */
[----:B------:R1:W-:Y:S01]  /*e730*/  STSM.16.M88.4 [R18+0x2a300], R24 ;  /* 0x02a3001812007844 */ /* 0x0003e20000000200 */
[----:B----4-:R-:W-:-:S06]  /*e740*/  FADD.FTZ R29, R41, R30 ;  /* 0x0000001e291d7221 */ /* 0x010fcc0000010000 */
[----:B------:R-:W4:Y:S01]  /*e750*/  MUFU.EX2 R44, R44 ;  /* 0x0000002c002c7308 */ /* 0x000f220000000800 */
[----:B---3--:R-:W-:-:S07]  /*e760*/  F2FP.F16.F32.PACK_AB R23, R35, R34 ;  /* 0x000000222317723e */ /* 0x008fce00000000ff */
[----:B------:R-:W3:Y:S01]  /*e770*/  MUFU.EX2 R47, R47 ;  /* 0x0000002f002f7308 */ /* 0x000ee20000000800 */
[----:B-1----:R-:W-:Y:S01]  /*e780*/  FADD.FTZ R27, R51, R28 ;  /* 0x0000001c331b7221 */ /* 0x002fe20000010000 */
[----:B------:R-:W-:-:S03]  /*e790*/  F2FP.F16.F32.PACK_AB R21, R42, R0 ;  /* 0x000000002a15723e */ /* 0x000fc600000000ff */
[----:B------:R-:W-:-:S03]  /*e7a0*/  FADD.FTZ R35, R74, R27 ;  /* 0x0000001b4a237221 */ /* 0x000fc60000010000 */
[----:B------:R-:W1:Y:S01]  /*e7b0*/  MUFU.EX2 R45, R45 ;  /* 0x0000002d002d7308 */ /* 0x000e620000000800 */
[----:B------:R-:W-:Y:S01]  /*e7c0*/  FADD.FTZ R0, R36, R29 ;  /* 0x0000001d24007221 */ /* 0x000fe20000010000 */
[----:B--2---:R-:W-:-:S06]  /*e7d0*/  FADD.FTZ R28, R50, R35 ;  /* 0x00000023321c7221 */ /* 0x004fcc0000010000 */
[----:B------:R-:W-:Y:S08]  /*e7e0*/  MUFU.EX2 R32, R32 ;  /* 0x0000002000207308 */ /* 0x000ff00000000800 */
[----:B------:R-:W-:Y:S08]  /*e7f0*/  MUFU.EX2 R33, R33 ;  /* 0x0000002100217308 */ /* 0x000ff00000000800 */
[----:B------:R-:W2:Y:S08]  /*e800*/  MUFU.EX2 R46, R46 ;  /* 0x0000002e002e7308 */ /* 0x000eb00000000800 */
[----:B------:R-:W-:Y:S08]  /*e810*/  MUFU.EX2 R38, R38 ;  /* 0x0000002600267308 */ /* 0x000ff00000000800 */
[----:B------:R-:W2:Y:S01]  /*e820*/  MUFU.EX2 R99, R99 ;  /* 0x0000006300637308 */ /* 0x000ea20000000800 */
[----:B------:R-:W-:Y:S01]  /*e830*/  FADD.FTZ R29, R37, R0 ;  /* 0x00000000251d7221 */ /* 0x000fe20000010000 */
[----:B0-----:R-:W-:Y:S01]  /*e840*/  FADD.FTZ R0, R31, R28 ;  /* 0x0000001c1f007221 */ /* 0x001fe20000010000 */
[----:B------:R-:W-:-:S02]  /*e850*/  F2FP.F16.F32.PACK_AB R20, R49, R39 ;  /* 0x000000273114723e */ /* 0x000fc400000000ff */
[----:B------:R-:W-:Y:S01]  /*e860*/  F2FP.F16.F32.PACK_AB R22, R52, R48 ;  /* 0x000000303416723e */ /* 0x000fe200000000ff */
[----:B----4-:R-:W-:Y:S01]  /*e870*/  FADD.FTZ R34, R44, R29 ;  /* 0x0000001d2c227221 */ /* 0x010fe20000010000 */
[----:B---3--:R-:W-:Y:S01]  /*e880*/  FADD.FTZ R35, R47, R0 ;  /* 0x000000002f237221 */ /* 0x008fe20000010000 */
[----:B------:R-:W-:Y:S02]  /*e890*/  F2FP.F16.F32.PACK_AB R24, R92, R53 ;  /* 0x000000355c18723e */ /* 0x000fe400000000ff */
[----:B------:R-:W-:Y:S01]  /*e8a0*/  F2FP.F16.F32.PACK_AB R26, R96, R93 ;  /* 0x0000005d601a723e */ /* 0x000fe200000000ff */
[----:B------:R0:W-:Y:S01]  /*e8b0*/  STSM.16.M88.4 [R18+0x2bb00], R20 ;  /* 0x02bb001412007844 */ /* 0x0001e20000000200 */
[----:B------:R-:W-:Y:S02]  /*e8c0*/  F2FP.F16.F32.PACK_AB R25, R54, R43 ;  /* 0x0000002b3619723e */ /* 0x000fe400000000ff */
[----:B------:R-:W-:Y:S02]  /*e8d0*/  F2FP.F16.F32.PACK_AB R27, R91, R94 ;  /* 0x0000005e5b1b723e */ /* 0x000fe400000000ff */
[----:B------:R-:W-:Y:S01]  /*e8e0*/  F2FP.F16.F32.PACK_AB R30, R37, R36 ;  /* 0x00000024251e723e */ /* 0x000fe200000000ff */
[----:B-1----:R-:W-:Y:S01]  /*e8f0*/  FADD.FTZ R37, R45, R34 ;  /* 0x000000222d257221 */ /* 0x002fe20000010000 */
[----:B------:R-:W-:Y:S01]  /*e900*/  F2FP.F16.F32.PACK_AB R28, R41, R40 ;  /* 0x00000028291c723e */ /* 0x000fe200000000ff */
[----:B--2---:R-:W-:Y:S01]  /*e910*/  FADD.FTZ R35, R46, R35 ;  /* 0x000000232e237221 */ /* 0x004fe20000010000 */
[----:B------:R-:W-:-:S02]  /*e920*/  F2FP.F16.F32.PACK_AB R29, R74, R51 ;  /* 0x000000334a1d723e */ /* 0x000fc400000000ff */
[----:B------:R-:W-:Y:S01]  /*e930*/  F2FP.F16.F32.PACK_AB R31, R31, R50 ;  /* 0x000000321f1f723e */ /* 0x000fe200000000ff */
[----:B------:R-:W-:Y:S01]  /*e940*/  STSM.16.M88.4 [R18+0x2d300], R24 ;  /* 0x02d3001812007844 */ /* 0x000fe20000000200 */
[----:B0-----:R-:W-:Y:S02]  /*e950*/  F2FP.F16.F32.PACK_AB R20, R45, R44 ;  /* 0x0000002c2d14723e */ /* 0x001fe400000000ff */
[----:B------:R-:W-:Y:S02]  /*e960*/  F2FP.F16.F32.PACK_AB R21, R46, R47 ;  /* 0x0000002f2e15723e */ /* 0x000fe400000000ff */
[----:B------:R-:W-:Y:S02]  /*e970*/  F2FP.F16.F32.PACK_AB R22, R33, R32 ;  /* 0x000000202116723e */ /* 0x000fe400000000ff */
[----:B------:R-:W-:Y:S01]  /*e980*/  F2FP.F16.F32.PACK_AB R23, R99, R38 ;  /* 0x000000266317723e */ /* 0x000fe200000000ff */
[----:B------:R-:W-:Y:S01]  /*e990*/  FADD.FTZ R32, R32, R37 ;  /* 0x0000002520207221 */ /* 0x000fe20000010000 */
[----:B------:R-:W-:Y:S01]  /*e9a0*/  STSM.16.M88.4 [R18+0x2eb00], R28 ;  /* 0x02eb001c12007844 */ /* 0x000fe20000000200 */
[----:B------:R-:W-:-:S03]  /*e9b0*/  FADD.FTZ R38, R38, R35 ;  /* 0x0000002326267221 */ /* 0x000fc60000010000 */
[----:B------:R0:W-:Y:S01]  /*e9c0*/  STSM.16.M88.4 [R18+0x30300], R20 ;  /* 0x0303001412007844 */ /* 0x0001e20000000200 */
[----:B------:R-:W-:Y:S01]  /*e9d0*/  FADD.FTZ R0, R99, R38 ;  /* 0x0000002663007221 */ /* 0x000fe20000010000 */
[----:B------:R1:W-:Y:S06]  /*e9e0*/  MEMBAR.ALL.CTA ;  /* 0x0000000000007992 */ /* 0x0003ec0000008000 */
[----:B-1----:R-:W1:Y:S01]  /*e9f0*/  FENCE.VIEW.ASYNC.S ;  /* 0x00000000000073c6 */ /* 0x002e620000000000 */
[----:B------:R-:W-:Y:S01]  /*ea00*/  ISETP.GE.AND P2, PT, R109, 0x91, PT ;  /* 0x000000916d00780c */ /* 0x000fe20003f46270 */
[----:B0-----:R-:W-:-:S05]  /*ea10*/  FADD.FTZ R20, R33, R32 ;  /* 0x0000002021147221 */ /* 0x001fca0000010000 */
[----:B------:R0:W-:Y:S04]  /*ea20*/  STL [R1+0x38], R20 ;  /* 0x0000381401007387 */ /* 0x0001e80000100800 */
[----:B------:R0:W-:Y:S01]  /*ea30*/  STL [R1+0x40], R0 ;  /* 0x0000400001007387 */ /* 0x0001e20000100800 */
[----:B------:R-:W-:-:S04]  /*ea40*/  IMAD.MOV.U32 R71, RZ, RZ, RZ ;  /* 0x000000ffff477224 */ /* 0x000fc800078e00ff */
        /* <DEDUP_REMOVED lines=46> */
[----:B------:R-:W-:Y:S01]  /*ed30*/  IMAD.MOV.U32 R24, RZ, RZ, R71 ;  /* 0x000000ffff187224 */ /* 0x000fe200078e0047 */
[----:B-1----:R-:W-:Y:S01]  /*ed40*/  NOP ;  /* 0x0000000000007918 */ /* 0x002fe20000000000 */
[----:B0-----:R-:W-:Y:S05]  /*ed50*/  @!P2 BRA `(.L_x_10431) ;  /* 0x0000004800bca947 */ /* 0x001fea0003800000 */
[----:B------:R-:W-:Y:S02]  /*ed60*/  VIADD R0, R113, 0xfffffffe ;  /* 0xfffffffe71007836 */ /* 0x000fe40000000000 */
[----:B------:R-:W-:Y:S02]  /*ed70*/  IMAD.MOV.U32 R157, RZ, RZ, R72 ;  /* 0x000000ffff9d7224 */ /* 0x000fe400078e0048 */
[----:B------:R-:W-:Y:S01]  /*ed80*/  IMAD.MOV.U32 R156, RZ, RZ, R15 ;  /* 0x000000ffff9c7224 */ /* 0x000fe200078e000f */
[----:B------:R0:W-:Y:S04]  /*ed90*/  STL [R1+0x3c], R0 ;  /* 0x00003c0001007387 */ /* 0x0001e80000100800 */
[----:B------:R-:W2:Y:S01]  /*eda0*/  LDL.LU R14, [R1+0x5c] ;  /* 0x00005c00010e7983 */ /* 0x000ea20000300800 */
[----:B------:R-:W-:-:S02]  /*edb0*/  CS2R R70, SRZ ;  /* 0x0000000000467805 */ /* 0x000fc4000001ff00 */
[----:B------:R-:W-:Y:S02]  /*edc0*/  CS2R R68, SRZ ;  /* 0x0000000000447805 */ /* 0x000fe4000001ff00 */
[----:B------:R-:W-:Y:S02]  /*edd0*/  CS2R R66, SRZ ;  /* 0x0000000000427805 */ /* 0x000fe4000001ff00 */
[----:B------:R-:W-:Y:S02]  /*ede0*/  CS2R R64, SRZ ;  /* 0x0000000000407805 */ /* 0x000fe4000001ff00 */
[----:B------:R-:W-:Y:S01]  /*edf0*/  CS2R R62, SRZ ;  /* 0x00000000003e7805 */ /* 0x000fe2000001ff00 */
[----:B0-----:R-:W-:Y:S01]  /*ee00*/  IMAD.MOV.U32 R0, RZ, RZ, R154 ;  /* 0x000000ffff007224 */ /* 0x001fe200078e009a */
        /* <DEDUP_REMOVED lines=19> */
[----:B--2---:R0:W-:Y:S06]  /*ef40*/  STL [R1+0x4], R14 ;  /* 0x0000040e01007387 */ /* 0x0041ec0000100800 */
.L_x_10442:
[----:B------:R-:W2:Y:S04]  /*ef50*/  LDL R15, [R1+0x4] ;  /* 0x00000400010f7983 */ /* 0x000ea80000100800 */
[----:B-1----:R-:W3:Y:S01]  /*ef60*/  LDL R20, [R1+0x74] ;  /* 0x0000740001147983 */ /* 0x002ee20000100800 */
[----:B------:R-:W-:-:S05]  /*ef70*/  VIADD R154, R0, 0x1 ;  /* 0x00000001009a7836 */ /* 0x000fca0000000000 */
[----:B------:R-:W-:-:S04]  /*ef80*/  ISETP.NE.AND P3, PT, R154, 0x2, PT ;  /* 0x000000029a00780c */ /* 0x000fc80003f65270 */
[----:B0-----:R-:W-:Y:S01]  /*ef90*/  SEL R14, RZ, 0x1, P3 ;  /* 0x00000001ff0e7807 */ /* 0x001fe20001800000 */
[----:B------:R-:W-:Y:S05]  /*efa0*/  YIELD ;  /* 0x0000000000007946 */ /* 0x000fea0003800000 */
[----:B------:R-:W-:Y:S02]  /*efb0*/  SEL R154, R154, RZ, P3 ;  /* 0x000000ff9a9a7207 */ /* 0x000fe40001800000 */
[----:B--2---:R-:W-:-:S05]  /*efc0*/  LOP3.LUT R15, R15, R14, RZ, 0x3c, !PT ;  /* 0x0000000e0f0f7212 */ /* 0x004fca00078e3cff */
[----:B------:R0:W-:Y:S01]  /*efd0*/  STL [R1+0x5c], R15 ;  /* 0x00005c0f01007387 */ /* 0x0001e20000100800 */
[----:B---3--:R-:W-:-:S13]  /*efe0*/  ISETP.NE.AND P2, PT, R20, RZ, PT ;  /* 0x000000ff1400720c */ /* 0x008fda0003f45270 */
[----:B0-----:R-:W-:Y:S05]  /*eff0*/  @P2 BRA `(.L_x_10432) ;  /* 0x0000000000302947 */ /* 0x001fea0003800000 */
[----:B------:R-:W-:Y:S05]  /*f000*/  @!P0 BRA `(.L_x_10433) ;  /* 0x0000000000048947 */ /* 0x000fea0003800000 */
[----:B------:R-:W-:Y:S01]  /*f010*/  BPT.TRAP 0x1 ;  /* 0x000000040000795c */ /* 0x000fe20000300000 */
.L_x_10433:
[----:B------:R-:W-:Y:S01]  /*f020*/  IMAD R14, R154, 0x8, R16 ;  /* 0x000000089a0e7824 */ /* 0x000fe200078e0210 */
[----:B------:R-:W-:-:S04]  /*f030*/  SHF.L.U32 R15, R15, 0x1f, RZ ;  /* 0x0000001f0f0f7819 */ /* 0x000fc800000006ff */
[----:B------:R0:W1:Y:S01]  /*f040*/  SYNCS.PHASECHK.TRANS64.TRYWAIT P3, [R14+URZ+0x31c30], R15 ;  /* 0x031c300f0e0075a7 */ /* 0x000062000806017f */
[----:B------:R-:W-:Y:S05]  /*f050*/  @!P0 BRA `(.L_x_10434) ;  /* 0x0000000000048947 */ /* 0x000fea0003800000 */
[----:B------:R-:W-:Y:S01]  /*f060*/  BPT.TRAP 0x1 ;  /* 0x000000040000795c */ /* 0x000fe20000300000 */
.L_x_10434:
[----:B------:R-:W-:Y:S04]  /*f070*/  BSSY B0, `(.L_x_10432) ;  /* 0x0000004000007945 */ /* 0x000fe80003800000 */
[----:B-1----:R-:W-:Y:S05]  /*f080*/  @P3 BRA `(.L_x_10435) ;  /* 0x0000000000083947 */ /* 0x002fea0003800000 */
[----:B------:R-:W1:Y:S02]  /*f090*/  SYNCS.PHASECHK.TRANS64.TRYWAIT P3, [R14+URZ+0x31c30], R15 ;  /* 0x031c300f0e0075a7 */ /* 0x000e64000806017f */
[----:B-1----:R-:W-:Y:S05]  /*f0a0*/  @!P3 BRA `(.L_x_10436) ;  /* 0x000000ec00ccb947 */ /* 0x002fea0003800000 */
.L_x_10435:
[----:B------:R-:W-:Y:S05]  /*f0b0*/  BSYNC B0 ;  /* 0x0000000000007941 */ /* 0x000fea0003800000 */
.L_x_10432:
[----:B01----:R-:W2:Y:S01]  /*f0c0*/  LDL R14, [R1+0x78] ;  /* 0x00007800010e7983 */ /* 0x003ea20000100800 */
[----:B------:R-:W-:Y:S05]  /*f0d0*/  WARPSYNC.ALL ;  /* 0x0000000000007948 */ /* 0x000fea0003800000 */
[----:B------:R-:W0:Y:S01]  /*f0e0*/  S2R R20, SR_TID.X ;  /* 0x0000000000147919 */ /* 0x000e220000002100 */
[----:B------:R-:W-:Y:S01]  /*f0f0*/  IMAD.MOV.U32 R15, RZ, RZ, -0x7fffffe0 ;  /* 0x80000020ff0f7424 */ /* 0x000fe200078e00ff */
[C---:B------:R-:W-:Y:S01]  /*f100*/  R2UR UR52, R2.reuse ;  /* 0x00000000023472ca */ /* 0x040fe200000e0000 */
[----:B------:R-:W-:Y:S01]  /*f110*/  IMAD.MOV.U32 R23, RZ, RZ, -0x7fffffe0 ;  /* 0x80000020ff177424 */ /* 0x000fe200078e00ff */
[----:B------:R-:W-:Y:S01]  /*f120*/  R2UR UR53, R3 ;  /* 0x00000000033572ca */ /* 0x000fe200000e0000 */
[----:B------:R-:W-:Y:S01]  /*f130*/  IMAD.MOV.U32 R147, RZ, RZ, -0x7fffffe0 ;  /* 0x80000020ff937424 */ /* 0x000fe200078e00ff */
[C---:B------:R-:W-:Y:S01]  /*f140*/  R2UR UR7, R15.reuse ;  /* 0x000000000f0772ca */ /* 0x040fe200000e0000 */
[----:B------:R-:W-:Y:S01]  /*f150*/  IMAD.MOV.U32 R21, RZ, RZ, -0x7fffffe0 ;  /* 0x80000020ff157424 */ /* 0x000fe200078e00ff */
[----:B------:R-:W-:Y:S01]  /*f160*/  R2UR UR11, R15 ;  /* 0x000000000f0b72ca */ /* 0x000fe200000e0000 */
[----:B------:R-:W-:Y:S01]  /*f170*/  IMAD.MOV.U32 R81, RZ, RZ, -0x7fffffe0 ;  /* 0x80000020ff517424 */ /* 0x000fe200078e00ff */
[----:B------:R-:W-:Y:S01]  /*f180*/  R2UR UR55, R23 ;  /* 0x00000000173772ca */ /* 0x000fe200000e0000 */
[----:B------:R-:W-:Y:S01]  /*f190*/  IMAD.MOV.U32 R79, RZ, RZ, -0x7fffffe0 ;  /* 0x80000020ff4f7424 */ /* 0x000fe200078e00ff */
[----:B------:R-:W-:Y:S01]  /*f1a0*/  R2UR UR5, R15 ;  /* 0x000000000f0572ca */ /* 0x000fe200000e0000 */
[----:B------:R1:W-:Y:S01]  /*f1b0*/  STL [R1+0xfc], R30 ;  /* 0x0000fc1e01007387 */ /* 0x0003e20000100800 */
[C---:B------:R-:W-:Y:S01]  /*f1c0*/  R2UR UR59, R21.reuse ;  /* 0x00000000153b72ca */ /* 0x040fe200000e0000 */
[----:B------:R-:W-:Y:S01]  /*f1d0*/  IMAD.MOV.U32 R149, RZ, RZ, -0x7fffffe0 ;  /* 0x80000020ff957424 */ /* 0x000fe200078e00ff */
[----:B------:R-:W-:Y:S01]  /*f1e0*/  R2UR UR9, R21 ;  /* 0x00000000150972ca */ /* 0x000fe200000e0000 */
[----:B------:R3:W-:Y:S01]  /*f1f0*/  STL [R1+0xf8], R29 ;  /* 0x0000f81d01007387 */ /* 0x0007e20000100800 */
[----:B------:R-:W-:-:S02]  /*f200*/  R2UR UR56, R2 ;  /* 0x00000000023872ca */ /* 0x000fc400000e0000 */
[----:B------:R-:W-:Y:S01]  /*f210*/  MOV R23, UR7 ;  /* 0x0000000700177c02 */ /* 0x000fe20008000f00 */
[----:B------:R-:W-:Y:S01]  /*f220*/  UMOV UR7, UR11 ;  /* 0x0000000b00077c82 */ /* 0x000fe20008000000 */
[----:B------:R-:W-:Y:S01]  /*f230*/  R2UR UR57, R3 ;  /* 0x00000000033972ca */ /* 0x000fe200000e0000 */
[----:B------:R4:W-:Y:S01]  /*f240*/  STL [R1+0xf4], R28 ;  /* 0x0000f41c01007387 */ /* 0x0009e20000100800 */
[----:B------:R-:W-:Y:S01]  /*f250*/  MOV R74, UR55 ;  /* 0x00000037004a7c02 */ /* 0x000fe20008000f00 */
[----:B------:R-:W-:Y:S01]  /*f260*/  UMOV UR55, UR5 ;  /* 0x0000000500377c82 */ /* 0x000fe20008000000 */
[----:B------:R-:W-:Y:S01]  /*f270*/  MOV R15, UR7 ;  /* 0x00000007000f7c02 */ /* 0x000fe20008000f00 */
[----:B------:R4:W-:Y:S01]  /*f280*/  STL [R1+0xf0], R27 ;  /* 0x0000f01b01007387 */ /* 0x0009e20000100800 */
[----:B------:R-:W-:Y:S02]  /*f290*/  R2UR UR7, R147 ;  /* 0x00000000930772ca */ /* 0x000fe400000e0000 */
[----:B------:R-:W-:Y:S01]  /*f2a0*/  R2UR UR5, R3 ;  /* 0x00000000030572ca */ /* 0x000fe200000e0000 */
[----:B------:R-:W-:Y:S01]  /*f2b0*/  STL [R1+0xec], R26 ;  /* 0x0000ec1a01007387 */ /* 0x000fe20000100800 */
[----:B0-----:R-:W-:-:S02]  /*f2c0*/  SHF.R.U32.HI R20, RZ, 0x7, R20 ;  /* 0x00000007ff147819 */ /* 0x001fc40000011614 */
[----:B------:R-:W-:Y:S01]  /*f2d0*/  R2UR UR11, R21 ;  /* 0x00000000150b72ca */ /* 0x000fe200000e0000 */
[----:B------:R-:W-:Y:S01]  /*f2e0*/  STL [R1+0xe8], R25 ;  /* 0x0000e81901007387 */ /* 0x000fe20000100800 */
[C---:B------:R-:W-:Y:S01]  /*f2f0*/  R2UR UR15, R81.reuse ;  /* 0x00000000510f72ca */ /* 0x040fe200000e0000 */
[----:B------:R-:W-:Y:S01]  /*f300*/  VIADD R72, R20, 0x8 ;  /* 0x0000000814487836 */ /* 0x000fe20000000000 */
[C---:B------:R-:W-:Y:S01]  /*f310*/  R2UR UR31, R81.reuse ;  /* 0x00000000511f72ca */ /* 0x040fe200000e0000 */
[----:B------:R-:W-:Y:S01]  /*f320*/  STL [R1+0xe4], R24 ;  /* 0x0000e41801007387 */ /* 0x000fe20000100800 */
[C---:B------:R-:W-:Y:S02]  /*f330*/  R2UR UR39, R81.reuse ;  /* 0x00000000512772ca */ /* 0x040fe400000e0000 */
[C---:B------:R-:W-:Y:S01]  /*f340*/  R2UR UR51, R81.reuse ;  /* 0x00000000513372ca */ /* 0x040fe200000e0000 */
[----:B------:R0:W-:Y:S01]  /*f350*/  BAR.SYNC.DEFER_BLOCKING R72, 0x100 ;  /* 0x000400480000751d */ /* 0x0001e20000010000 */
[----:B------:R-:W-:-:S02]  /*f360*/  R2UR UR25, R81 ;  /* 0x00000000511972ca */ /* 0x000fc400000e0000 */
[C---:B------:R-:W-:Y:S02]  /*f370*/  R2UR UR23, R21.reuse ;  /* 0x00000000151772ca */ /* 0x040fe400000e0000 */
[C---:B------:R-:W-:Y:S02]  /*f380*/  R2UR UR35, R21.reuse ;  /* 0x00000000152372ca */ /* 0x040fe400000e0000 */
[----:B------:R-:W-:Y:S01]  /*f390*/  R2UR UR47, R21 ;  /* 0x00000000152f72ca */ /* 0x000fe200000e0000 */
[----:B------:R4:W-:Y:S01]  /*f3a0*/  STL [R1+0xe0], R19 ;  /* 0x0000e01301007387 */ /* 0x0009e20000100800 */
[----:B0-----:R-:W-:Y:S01]  /*f3b0*/  MOV R72, UR59 ;  /* 0x0000003b00487c02 */ /* 0x001fe20008000f00 */
[----:B------:R-:W-:Y:S01]  /*f3c0*/  UMOV UR59, UR9 ;  /* 0x00000009003b7c82 */ /* 0x000fe20008000000 */
[----:B------:R-:W-:Y:S01]  /*f3d0*/  R2UR UR9, R81 ;  /* 0x00000000510972ca */ /* 0x000fe200000e0000 */
[----:B------:R-:W-:Y:S01]  /*f3e0*/  STL [R1+0xdc], R18 ;  /* 0x0000dc1201007387 */ /* 0x000fe20000100800 */
[----:B------:R-:W-:-:S02]  /*f3f0*/  R2UR UR33, R21 ;  /* 0x00000000152172ca */ /* 0x000fc400000e0000 */
[C---:B------:R-:W-:Y:S01]  /*f400*/  R2UR UR29, R21.reuse ;  /* 0x00000000151d72ca */ /* 0x040fe200000e0000 */
[----:B------:R-:W-:Y:S01]  /*f410*/  STL [R1+0xd8], R17 ;  /* 0x0000d81101007387 */ /* 0x000fe20000100800 */
[----:B------:R-:W-:Y:S01]  /*f420*/  R2UR UR17, R21 ;  /* 0x00000000151172ca */ /* 0x000fe200000e0000 */
[----:B------:R-:W-:Y:S01]  /*f430*/  IMAD.MOV.U32 R21, RZ, RZ, -0x7fffffe0 ;  /* 0x80000020ff157424 */ /* 0x000fe200078e00ff */
[----:B-1----:R-:W-:Y:S01]  /*f440*/  MOV R30, UR61 ;  /* 0x0000003d001e7c02 */ /* 0x002fe20008000f00 */
[----:B------:R-:W-:Y:S01]  /*f450*/  STL [R1+0xd4], R16 ;  /* 0x0000d41001007387 */ /* 0x000fe20000100800 */
[----:B---3--:R-:W-:Y:S02]  /*f460*/  MOV R29, UR60 ;  /* 0x0000003c001d7c02 */ /* 0x008fe40008000f00 */
[----:B------:R-:W-:Y:S01]  /*f470*/  R2UR UR13, R21 ;  /* 0x00000000150d72ca */ /* 0x000fe200000e0000 */
[----:B------:R-:W-:Y:S01]  /*f480*/  WARPGROUP.ARRIVE ;  /* 0x00000000000079c5 */ /* 0x000fe20000000000 */
[----:B------:R-:W-:Y:S01]  /*f490*/  IMAD.U32 R153, RZ, RZ, UR9 ;  /* 0x00000009ff997e24 */ /* 0x000fe2000f8e00ff */
[C---:B------:R-:W-:Y:S01]  /*f4a0*/  R2UR UR9, R79.reuse ;  /* 0x000000004f0972ca */ /* 0x040fe200000e0000 */
[----:B------:R0:W-:Y:S01]  /*f4b0*/  STL [R1+0xd0], R0 ;  /* 0x0000d00001007387 */ /* 0x0001e20000100800 */
[----:B------:R-:W-:-:S02]  /*f4c0*/  R2UR UR19, R79 ;  /* 0x000000004f1372ca */ /* 0x000fc400000e0000 */
[C---:B------:R-:W-:Y:S02]  /*f4d0*/  R2UR UR27, R79.reuse ;  /* 0x000000004f1b72ca */ /* 0x040fe400000e0000 */
[C---:B------:R-:W-:Y:S02]  /*f4e0*/  R2UR UR43, R79.reuse ;  /* 0x000000004f2b72ca */ /* 0x040fe400000e0000 */
[----:B------:R-:W-:Y:S02]  /*f4f0*/  R2UR UR21, R79 ;  /* 0x000000004f1572ca */ /* 0x000fe400000e0000 */
[C---:B------:R-:W-:Y:S02]  /*f500*/  R2UR UR40, R8.reuse ;  /* 0x00000000082872ca */ /* 0x040fe400000e0000 */
[----:B------:R-:W-:Y:S01]  /*f510*/  R2UR UR41, R9 ;  /* 0x00000000092972ca */ /* 0x000fe200000e0000 */
[----:B------:R-:W-:Y:S01]  /*f520*/  IMAD.U32 R151, RZ, RZ, UR9 ;  /* 0x00000009ff977e24 */ /* 0x000fe2000f8e00ff */
[----:B------:R-:W-:-:S02]  /*f530*/  R2UR UR44, R8 ;  /* 0x00000000082c72ca */ /* 0x000fc400000e0000 */
[C---:B------:R-:W-:Y:S02]  /*f540*/  R2UR UR45, R9.reuse ;  /* 0x00000000092d72ca */ /* 0x040fe400000e0000 */
[----:B------:R-:W-:Y:S02]  /*f550*/  R2UR UR48, R8 ;  /* 0x00000000083072ca */ /* 0x000fe400000e0000 */
[----:B------:R-:W-:Y:S01]  /*f560*/  R2UR UR49, R9 ;  /* 0x00000000093172ca */ /* 0x000fe200000e0000 */
[----:B--2---:R-:W-:-:S04]  /*f570*/  IMAD R146, R154, 0x6c0, R14 ;  /* 0x000006c09a927824 */ /* 0x004fc800078e020e */
[C---:B------:R-:W-:Y:S02]  /*f580*/  VIADD R14, R146.reuse, 0x40 ;  /* 0x00000040920e7836 */ /* 0x040fe40000000000 */
[C---:B------:R-:W-:Y:S02]  /*f590*/  VIADD R22, R146.reuse, 0x100 ;  /* 0x0000010092167836 */ /* 0x040fe40000000000 */
        /* <DEDUP_REMOVED lines=29> */
[----:B------:R-:W-:Y:S01]  /*f770*/  R2UR UR50, R80 ;  /* 0x00000000503272ca */ /* 0x000fe200000e0000 */
[C---:B------:R-:W-:Y:S01]  /*f780*/  VIADD R80, R146.reuse, 0x280 ;  /* 0x0000028092507836 */ /* 0x040fe20000000000 */
[----:B------:R-:W-:Y:S01]  /*f790*/  MOV R76, UR6 ;  /* 0x00000006004c7c02 */ /* 0x000fe20008000f00 */
[C---:B------:R-:W-:Y:S01]  /*f7a0*/  VIADD R148, R146.reuse, 0x402 ;  /* 0x0000040292947836 */ /* 0x040fe20000000000 */
[----:B------:R-:W-:-:S02]  /*f7b0*/  R2UR UR6, R146 ;  /* 0x00000000920672ca */ /* 0x000fc400000e0000 */
[----:B------:R-:W-:Y:S01]  /*f7c0*/  R2UR UR24, R80 ;  /* 0x00000000501872ca */ /* 0x000fe200000e0000 */
[----:B------:R-:W-:Y:S01]  /*f7d0*/  VIADD R80, R146, 0x340 ;  /* 0x0000034092507836 */ /* 0x000fe20000000000 */
[----:B------:R-:W-:Y:S01]  /*f7e0*/  R2UR UR26, R78 ;  /* 0x000000004e1a72ca */ /* 0x000fe200000e0000 */
[----:B------:R-:W-:Y:S01]  /*f7f0*/  VIADD R78, R146, 0x182 ;  /* 0x00000182924e7836 */ /* 0x000fe20000000000 */
[----:B------:R-:W-:Y:S01]  /*f800*/  R2UR UR10, R20 ;  /* 0x00000000140a72ca */ /* 0x000fe200000e0000 */
[----:B------:R-:W-:Y:S01]  /*f810*/  VIADD R20, R146, 0x42 ;  /* 0x0000004292147836 */ /* 0x000fe20000000000 */
[----:B------:R-:W-:Y:S02]  /*f820*/  R2UR UR8, R80 ;  /* 0x00000000500872ca */ /* 0x000fe400000e0000 */
[----:B------:R-:W-:Y:S01]  /*f830*/  R2UR UR42, R78 ;  /* 0x000000004e2a72ca */ /* 0x000fe200000e0000 */
[----:B------:R-:W-:Y:S01]  /*f840*/  VIADD R78, R146, 0x2c0 ;  /* 0x000002c0924e7836 */ /* 0x000fe20000000000 */
[----:B------:R-:W-:Y:S01]  /*f850*/  R2UR UR22, R20 ;  /* 0x00000000141672ca */ /* 0x000fe200000e0000 */
[----:B------:R-:W-:Y:S01]  /*f860*/  HGMMA.64x16x16.F32 R136, gdesc[UR4], RZ, !UPT, gsb0 ;  /* 0x00200000048879f0 */ /* 0x000fe2000c0008ff */
[----:B------:R-:W-:Y:S01]  /*f870*/  R2UR UR7, R15 ;  /* 0x000000000f0772ca */ /* 0x000fe200000e0000 */
[----:B------:R-:W-:Y:S01]  /*f880*/  IMAD.MOV.U32 R15, RZ, RZ, -0x7fffffe0 ;  /* 0x80000020ff0f7424 */ /* 0x000fe200078e00ff */
[----:B------:R-:W-:Y:S01]  /*f890*/  R2UR UR6, R76 ;  /* 0x000000004c0672ca */ /* 0x000fe200000e0000 */
[----:B------:R-:W-:Y:S01]  /*f8a0*/  VIADD R20, R146, 0x102 ;  /* 0x0000010292147836 */ /* 0x000fe20000000000 */
[----:B------:R-:W-:-:S02]  /*f8b0*/  R2UR UR4, R2 ;  /* 0x00000000020472ca */ /* 0x000fc400000e0000 */
[----:B------:R-:W-:Y:S01]  /*f8c0*/  R2UR UR5, R3 ;  /* 0x00000000030572ca */ /* 0x000fe200000e0000 */
[----:B------:R-:W-:Y:S01]  /*f8d0*/  IMAD.U32 R152, RZ, RZ, UR8 ;  /* 0x00000008ff987e24 */ /* 0x000fe2000f8e00ff */
[----:B------:R-:W-:Y:S01]  /*f8e0*/  R2UR UR20, R78 ;  /* 0x000000004e1472ca */ /* 0x000fe200000e0000 */
[----:B------:R-:W-:Y:S01]  /*f8f0*/  VIADD R78, R146, 0x380 ;  /* 0x00000380924e7836 */ /* 0x000fe20000000000 */
[----:B------:R-:W-:Y:S01]  /*f900*/  R2UR UR9, R15 ;  /* 0x000000000f0972ca */ /* 0x000fe200000e0000 */
[----:B------:R-:W-:Y:S01]  /*f910*/  IMAD.MOV.U32 R15, RZ, RZ, -0x7fffffe0 ;  /* 0x80000020ff0f7424 */ /* 0x000fe200078e00ff */
[----:B------:R-:W-:Y:S01]  /*f920*/  R2UR UR34, R20 ;  /* 0x00000000142272ca */ /* 0x000fe200000e0000 */
[----:B------:R-:W-:Y:S01]  /*f930*/  VIADD R20, R146, 0x1c2 ;  /* 0x000001c292147836 */ /* 0x000fe20000000000 */
[----:B------:R-:W-:Y:S02]  /*f940*/  R2UR UR8, R78 ;  /* 0x000000004e0872ca */ /* 0x000fe400000e0000 */
[----:B------:R-:W-:Y:S01]  /*f950*/  R2UR UR37, R15 ;  /* 0x000000000f2572ca */ /* 0x000fe200000e0000 */
[----:B------:R-:W-:Y:S01]  /*f960*/  IMAD.MOV.U32 R15, RZ, RZ, -0x7fffffe0 ;  /* 0x80000020ff0f7424 */ /* 0x000fe200078e00ff */
[----:B------:R-:W-:Y:S01]  /*f970*/  R2UR UR46, R20 ;  /* 0x00000000142e72ca */ /* 0x000fe200000e0000 */
[----:B------:R-:W-:-:S05]  /*f980*/  VIADD R20, R146, 0x240 ;  /* 0x0000024092147836 */ /* 0x000fca0000000000 */
[----:B------:R-:W-:Y:S01]  /*f990*/  R2UR UR32, R20 ;  /* 0x00000000142072ca */ /* 0x000fe200000e0000 */
[----:B------:R-:W-:Y:S02]  /*f9a0*/  VIADD R20, R146, 0x300 ;  /* 0x0000030092147836 */ /* 0x000fe40000000000 */
[----:B------:R-:W-:Y:S01]  /*f9b0*/  IMAD.U32 R150, RZ, RZ, UR8 ;  /* 0x00000008ff967e24 */ /* 0x000fe2000f8e00ff */
[----:B------:R-:W-:Y:S01]  /*f9c0*/  R2UR UR8, R14 ;  /* 0x000000000e0872ca */ /* 0x000fe200000e0000 */
[----:B------:R-:W-:Y:S01]  /*f9d0*/  VIADD R14, R146, 0x242 ;  /* 0x00000242920e7836 */ /* 0x000fe20000000000 */
[----:B------:R-:W-:Y:S01]  /*f9e0*/  R2UR UR28, R20 ;  /* 0x00000000141c72ca */ /* 0x000fe200000e0000 */
[----:B------:R-:W-:Y:S02]  /*f9f0*/  VIADD R20, R146, 0x3c0 ;  /* 0x000003c092147836 */ /* 0x000fe40000000000 */
[----:B------:R-:W-:Y:S01]  /*fa00*/  IMAD.U32 R21, RZ, RZ, UR37 ;  /* 0x00000025ff157e24 */ /* 0x000fe2000f8e00ff */
[----:B------:R-:W-:Y:S01]  /*fa10*/  R2UR UR36, R14 ;  /* 0x000000000e2472ca */ /* 0x000fe200000e0000 */
[----:B------:R-:W-:Y:S01]  /*fa20*/  VIADD R14, R146, 0x282 ;  /* 0x00000282920e7836 */ /* 0x000fe20000000000 */
[----:B------:R-:W-:Y:S01]  /*fa30*/  R2UR UR16, R20 ;  /* 0x00000000141072ca */ /* 0x000fe200000e0000 */
[----:B------:R-:W-:Y:S01]  /*fa40*/  VIADD R20, R146, 0x440 ;  /* 0x0000044092147836 */ /* 0x000fe20000000000 */
[----:B------:R-:W-:Y:S01]  /*fa50*/  R2UR UR37, R15 ;  /* 0x000000000f2572ca */ /* 0x000fe200000e0000 */
[----:B------:R-:W-:-:S03]  /*fa60*/  IMAD.MOV.U32 R15, RZ, RZ, -0x7fffffe0 ;  /* 0x80000020ff0f7424 */ /* 0x000fc600078e00ff */
[----:B------:R-:W-:-:S05]  /*fa70*/  R2UR UR12, R20 ;  /* 0x00000000140c72ca */ /* 0x000fca00000e0000 */
[----:B------:R-:W-:Y:S01]  /*fa80*/  IMAD.U32 R20, RZ, RZ, UR36 ;  /* 0x00000024ff147e24 */ /* 0x000fe2000f8e00ff */
[----:B------:R-:W-:Y:S01]  /*fa90*/  R2UR UR36, R14 ;  /* 0x000000000e2472ca */ /* 0x000fe200000e0000 */
[----:B------:R-:W-:Y:S01]  /*faa0*/  VIADD R14, R146, 0x302 ;  /* 0x00000302920e7836 */ /* 0x000fe20000000000 */
[----:B------:R-:W-:Y:S02]  /*fab0*/  WARPGROUP.DEPBAR.LE gsb0, 0x0 ;  /* 0x00008000000079c5 */ /* 0x000fe40000010000 */
[----:B------:R-:W-:-:S06]  /*fac0*/  WARPGROUP.ARRIVE ;  /* 0x00000000000079c5 */ /* 0x000fcc0000000000 */
[----:B------:R-:W-:Y:S01]  /*fad0*/  HGMMA.64x16x16.F32 R128, gdesc[UR52], RZ, !UPT, gsb0 ;  /* 0x00200000348079f0 */ /* 0x000fe2000c0008ff */
[----:B------:R-:W-:Y:S01]  /*fae0*/  R2UR UR55, R74 ;  /* 0x000000004a3772ca */ /* 0x000fe200000e0000 */
[----:B------:R-:W-:Y:S01]  /*faf0*/  VIADD R74, R146, 0x382 ;  /* 0x00000382924a7836 */ /* 0x000fe20000000000 */
[----:B------:R-:W-:Y:S01]  /*fb00*/  R2UR UR54, R75 ;  /* 0x000000004b3672ca */ /* 0x000fe200000e0000 */
[----:B------:R-:W-:Y:S01]  /*fb10*/  IMAD.MOV.U32 R75, RZ, RZ, -0x7fffffe0 ;  /* 0x80000020ff4b7424 */ /* 0x000fe200078e00ff */
[----:B------:R-:W-:Y:S02]  /*fb20*/  R2UR UR52, R2 ;  /* 0x00000000023472ca */ /* 0x000fe400000e0000 */
[----:B------:R-:W-:Y:S01]  /*fb30*/  R2UR UR53, R3 ;  /* 0x00000000033572ca */ /* 0x000fe200000e0000 */
        /* <DEDUP_REMOVED lines=8> */
[----:B------:R-:W-:Y:S02]  /*fbc0*/  R2UR UR57, R3 ;  /* 0x00000000033972ca */ /* 0x000fe400000e0000 */
[----:B------:R-:W-:Y:S01]  /*fbd0*/  R2UR UR60, R72 ;  /* 0x00000000483c72ca */ /* 0x000fe200000e0000 */
[----:B------:R-:W-:Y:S01]  /*fbe0*/  VIADD R72, R146, 0x342 ;  /* 0x0000034292487836 */ /* 0x000fe20000000000 */
[----:B------:R-:W-:Y:S01]  /*fbf0*/  R2UR UR61, R73 ;  /* 0x00000000493d72ca */ /* 0x000fe200000e0000 */
[----:B------:R-:W-:Y:S01]  /*fc00*/  IMAD.MOV.U32 R73, RZ, RZ, -0x7fffffe0 ;  /* 0x80000020ff497424 */ /* 0x000fe200078e00ff */
[----:B------:R-:W-:-:S02]  /*fc10*/  WARPGROUP.DEPBAR.LE gsb0, 0x0 ;  /* 0x00008000000079c5 */ /* 0x000fc40000010000 */
[----:B------:R-:W-:-:S06]  /*fc20*/  WARPGROUP.ARRIVE ;  /* 0x00000000000079c5 */ /* 0x000fcc0000000000 */
[----:B------:R-:W-:Y:S01]  /*fc30*/  HGMMA.64x16x16.F32 R112, gdesc[UR4], RZ, !UPT, gsb0 ;  /* 0x00200000047079f0 */ /* 0x000fe2000c0008ff */
[----:B------:R-:W-:Y:S01]  /*fc40*/  R2UR UR7, R23 ;  /* 0x00000000170772ca */ /* 0x000fe200000e0000 */
[----:B------:R-:W-:Y:S01]  /*fc50*/  IMAD.U32 R23, RZ, RZ, UR37 ;  /* 0x00000025ff177e24 */ /* 0x000fe2000f8e00ff */
[----:B------:R-:W-:Y:S01]  /*fc60*/  R2UR UR6, R22 ;  /* 0x00000000160672ca */ /* 0x000fe200000e0000 */
[----:B------:R-:W-:Y:S01]  /*fc70*/  IMAD.U32 R22, RZ, RZ, UR36 ;  /* 0x00000024ff167e24 */ /* 0x000fe2000f8e00ff */
[----:B------:R-:W-:Y:S02]  /*fc80*/  R2UR UR4, R2 ;  /* 0x00000000020472ca */ /* 0x000fe400000e0000 */
[----:B------:R-:W-:Y:S02]  /*fc90*/  R2UR UR5, R3 ;  /* 0x00000000030572ca */ /* 0x000fe400000e0000 */
[----:B------:R-:W-:Y:S02]  /*fca0*/  R2UR UR36, R8 ;  /* 0x00000000082472ca */ /* 0x000fe400000e0000 */
[----:B------:R-:W-:Y:S01]  /*fcb0*/  R2UR UR37, R9 ;  /* 0x00000000092572ca */ /* 0x000fe200000e0000 */
[----:B------:R-:W-:-:S02]  /*fcc0*/  WARPGROUP.DEPBAR.LE gsb0, 0x0 ;  /* 0x00008000000079c5 */ /* 0x000fc40000010000 */
[----:B------:R-:W-:-:S06]  /*fcd0*/  WARPGROUP.ARRIVE ;  /* 0x00000000000079c5 */ /* 0x000fcc0000000000 */
[----:B------:R-:W-:Y:S01]  /*fce0*/  HGMMA.64x16x16.F32 R104, gdesc[UR52], RZ, !UPT, gsb0 ;  /* 0x00200000346879f0 */ /* 0x000fe2000c0008ff */
[----:B------:R-:W-:Y:S01]  /*fcf0*/  UMOV UR54, UR12 ;  /* 0x0000000c00367c82 */ /* 0x000fe20008000000 */
[----:B------:R-:W-:Y:S01]  /*fd00*/  UMOV UR55, UR13 ;  /* 0x0000000d00377c82 */ /* 0x000fe20008000000 */
[----:B------:R-:W-:Y:S01]  /*fd10*/  R2UR UR12, R14 ;  /* 0x000000000e0c72ca */ /* 0x000fe200000e0000 */
[----:B------:R-:W-:Y:S01]  /*fd20*/  UMOV UR52, UR16 ;  /* 0x0000001000347c82 */ /* 0x000fe20008000000 */
[----:B------:R-:W-:Y:S01]  /*fd30*/  R2UR UR13, R15 ;  /* 0x000000000f0d72ca */ /* 0x000fe200000e0000 */
[----:B------:R-:W-:Y:S01]  /*fd40*/  UMOV UR53, UR17 ;  /* 0x0000001100357c82 */ /* 0x000fe20008000000 */
[C---:B------:R-:W-:Y:S02]  /*fd50*/  R2UR UR16, R8.reuse ;  /* 0x00000000081072ca */ /* 0x040fe400000e0000 */
[----:B------:R-:W-:Y:S02]  /*fd60*/  R2UR UR17, R9 ;  /* 0x00000000091172ca */ /* 0x000fe400000e0000 */
[----:B----4-:R-:W-:Y:S01]  /*fd70*/  MOV R28, UR55 ;  /* 0x00000037001c7c02 */ /* 0x010fe20008000f00 */
[----:B------:R-:W-:Y:S01]  /*fd80*/  UMOV UR55, UR25 ;  /* 0x0000001900377c82 */ /* 0x000fe20008000000 */
[----:B------:R-:W-:Y:S01]  /*fd90*/  MOV R27, UR54 ;  /* 0x00000036001b7c02 */ /* 0x000fe20008000f00 */
[----:B------:R-:W-:Y:S01]  /*fda0*/  UMOV UR54, UR24 ;  /* 0x0000001800367c82 */ /* 0x000fe20008000000 */
[----:B------:R-:W-:Y:S01]  /*fdb0*/  R2UR UR24, R8 ;  /* 0x00000000081872ca */ /* 0x000fe200000e0000 */
[----:B------:R-:W-:Y:S01]  /*fdc0*/  IMAD.U32 R14, RZ, RZ, UR12 ;  /* 0x0000000cff0e7e24 */ /* 0x000fe2000f8e00ff */
[----:B------:R-:W-:Y:S01]  /*fdd0*/  R2UR UR12, R2 ;  /* 0x00000000020c72ca */ /* 0x000fe200000e0000 */
[----:B------:R-:W-:Y:S01]  /*fde0*/  IMAD.U32 R15, RZ, RZ, UR13 ;  /* 0x0000000dff0f7e24 */ /* 0x000fe2000f8e00ff */
[----:B------:R-:W-:-:S02]  /*fdf0*/  R2UR UR13, R3 ;  /* 0x00000000030d72ca */ /* 0x000fc400000e0000 */
[----:B------:R-:W-:Y:S01]  /*fe00*/  R2UR UR25, R9 ;  /* 0x00000000091972ca */ /* 0x000fe200000e0000 */
[----:B------:R-:W-:Y:S02]  /*fe10*/  WARPGROUP.DEPBAR.LE gsb0, 0x0 ;  /* 0x00008000000079c5 */ /* 0x000fe40000010000 */
[----:B------:R-:W-:-:S06]  /*fe20*/  WARPGROUP.ARRIVE ;  /* 0x00000000000079c5 */ /* 0x000fcc0000000000 */
[----:B------:R-:W-:Y:S01]  /*fe30*/  HGMMA.64x16x16.F32 R96, gdesc[UR56], RZ, !UPT, gsb0 ;  /* 0x00200000386079f0 */ /* 0x000fe2000c0008ff */
[----:B------:R-:W-:Y:S01]  /*fe40*/  UMOV UR58, UR8 ;  /* 0x00000008003a7c82 */ /* 0x000fe20008000000 */
[----:B------:R-:W-:Y:S01]  /*fe50*/  UMOV UR59, UR9 ;  /* 0x00000009003b7c82 */ /* 0x000fe20008000000 */
        /* <DEDUP_REMOVED lines=10> */
[----:B------:R-:W-:Y:S01]  /*ff00*/  UMOV UR4, UR20 ;  /* 0x0000001400047c82 */ /* 0x000fe20008000000 */
[----:B------:R-:W-:Y:S01]  /*ff10*/  R2UR UR7, R75 ;  /* 0x000000004b0772ca */ /* 0x000fe200000e0000 */
[----:B------:R-:W-:Y:S01]  /*ff20*/  UMOV UR5, UR21 ;  /* 0x0000001500057c82 */ /* 0x000fe20008000000 */
[----:B------:R-:W-:Y:S02]  /*ff30*/  R2UR UR20, R8 ;  /* 0x00000000081472ca */ /* 0x000fe400000e0000 */
[----:B------:R-:W-:-:S07]  /*ff40*/  R2UR UR21, R9 ;  /* 0x00000000091572ca */ /* 0x000fce00000e0000 */
[----:B------:R-:W-:Y:S01]  /*ff50*/  MOV R19, UR6 ;  /* 0x0000000600137c02 */ /* 0x000fe20008000f00 */
[----:B------:R-:W-:Y:S01]  /*ff60*/  UMOV UR6, UR32 ;  /* 0x0000002000067c82 */ /* 0x000fe20008000000 */
[----:B------:R-:W-:Y:S01]  /*ff70*/  MOV R24, UR7 ;  /* 0x0000000700187c02 */ /* 0x000fe20008000f00 */
[----:B------:R-:W-:Y:S01]  /*ff80*/  UMOV UR7, UR33 ;  /* 0x0000002100077c82 */ /* 0x000fe20008000000 */
[----:B------:R-:W-:Y:S02]  /*ff90*/  R2UR UR32, R8 ;  /* 0x00000000082072ca */ /* 0x000fe400000e0000 */
[----:B------:R-:W-:Y:S01]  /*ffa0*/  R2UR UR33, R9 ;  /* 0x00000000092172ca */ /* 0x000fe200000e0000 */
[----:B------:R-:W-:Y:S02]  /*ffb0*/  WARPGROUP.DEPBAR.LE gsb0, 0x0 ;  /* 0x00008000000079c5 */ /* 0x000fe40000010000 */
[----:B------:R-:W-:-:S06]  /*ffc0*/  WARPGROUP.ARRIVE ;  /* 0x00000000000079c5 */ /* 0x000fcc0000000000 */
[----:B------:R-:W-:Y:S01]  /*ffd0*/  HGMMA.64x16x16.F32 R80, gdesc[UR8], RZ, !UPT, gsb0 ;  /* 0x00200000085079f0 */ /* 0x000fe2000c0008ff */
[----:B------:R-:W-:Y:S02]  /*ffe0*/  R2UR UR10, R72 ;  /* 0x00000000480a72ca */ /* 0x000fe400000e0000 */
[----:B------:R-:W-:Y:S02]  /*fff0*/  R2UR UR11, R73 ;  /* 0x00000000490b72ca */ /* 0x000fe400000e0000 */
        /* <DEDUP_REMOVED lines=15> */
[----:B------:R-:W-:Y:S02]  /*100f0*/  WARPGROUP.DEPBAR.LE gsb0, 0x0 ;  /* 0x00008000000079c5 */ /* 0x000fe40000010000 */
[----:B------:R-:W-:-:S06]  /*10100*/  WARPGROUP.ARRIVE ;  /* 0x00000000000079c5 */ /* 0x000fcc0000000000 */
[----:B------:R-:W-:Y:S01]  /*10110*/  HGMMA.64x16x16.F32 R136, gdesc[UR16], R136, gsb0 ;  /* 0x00200000108879f0 */ /* 0x000fe20008000888 */
        /* <DEDUP_REMOVED lines=11> */
[----:B------:R-:W-:Y:S02]  /*101d0*/  R2UR UR20, R12 ;  /* 0x000000000c1472ca */ /* 0x000fe400000e0000 */
[----:B------:R-:W-:-:S07]  /*101e0*/  R2UR UR21, R13 ;  /* 0x000000000d1572ca */ /* 0x000fce00000e0000 */
[----:B0-----:R-:W-:Y:S01]  /*101f0*/  MOV R0, UR22 ;  /* 0x0000001600007c02 */ /* 0x001fe20008000f00 */
[----:B------:R-:W-:Y:S01]  /*10200*/  UMOV UR22, UR6 ;  /* 0x0000000600167c82 */ /* 0x000fe20008000000 */
[----:B------:R-:W-:Y:S01]  /*10210*/  MOV R16, UR23 ;  /* 0x0000001700107c02 */ /* 0x000fe20008000f00 */
[----:B------:R-:W-:Y:S01]  /*10220*/  UMOV UR23, UR7 ;  /* 0x0000000700177c82 */ /* 0x000fe20008000000 */
[----:B------:R-:W-:Y:S02]  /*10230*/  R2UR UR6, R152 ;  /* 0x00000000980672ca */ /* 0x000fe400000e0000 */
[----:B------:R-:W-:Y:S01]  /*10240*/  R2UR UR7, R153 ;  /* 0x00000000990772ca */ /* 0x000fe200000e0000 */
        /* <DEDUP_REMOVED lines=9> */
[----:B------:R-:W-:Y:S02]  /*102e0*/  MOV R17, UR26 ;  /* 0x0000001a00117c02 */ /* 0x000fe40008000f00 */
[----:B------:R-:W-:Y:S02]  /*102f0*/  MOV R18, UR27 ;  /* 0x0000001b00127c02 */ /* 0x000fe40008000f00 */
        /* <DEDUP_REMOVED lines=11> */
[----:B------:R-:W-:Y:S01]  /*103b0*/  MOV R152, UR30 ;  /* 0x0000001e00987c02 */ /* 0x000fe20008000f00 */
[----:B------:R-:W-:Y:S01]  /*103c0*/  UMOV UR30, UR60 ;  /* 0x0000003c001e7c82 */ /* 0x000fe20008000000 */
[----:B------:R-:W-:Y:S01]  /*103d0*/  MOV R153, UR31 ;  /* 0x0000001f00997c02 */ /* 0x000fe20008000f00 */
[----:B------:R-:W-:Y:S01]  /*103e0*/  UMOV UR31, UR61 ;  /* 0x0000003d001f7c82 */ /* 0x000fe20008000000 */
[C---:B------:R-:W-:Y:S02]  /*103f0*/  R2UR UR12, R10.reuse ;  /* 0x000000000a0c72ca */ /* 0x040fe400000e0000 */
[C---:B------:R-:W-:Y:S02]  /*10400*/  R2UR UR13, R11.reuse ;  /* 0x000000000b0d72ca */ /* 0x040fe400000e0000 */
[----:B------:R-:W-:Y:S02]  /*10410*/  R2UR UR16, R10 ;  /* 0x000000000a1072ca */ /* 0x000fe400000e0000 */
[----:B------:R-:W-:Y:S01]  /*10420*/  R2UR UR17, R11 ;  /* 0x000000000b1172ca */ /* 0x000fe200000e0000 */
[----:B------:R-:W-:Y:S01]  /*10430*/  VIADD R14, R146, 0x5c0 ;  /* 0x000005c0920e7836 */ /* 0x000fe20000000000 */
[----:B------:R-:W-:Y:S01]  /*10440*/  R2UR UR61, R30 ;  /* 0x000000001e3d72ca */ /* 0x000fe200000e0000 */
[----:B------:R-:W-:Y:S01]  /*10450*/  IMAD.MOV.U32 R15, RZ, RZ, -0x7fffffe0 ;  /* 0x80000020ff0f7424 */ /* 0x000fe200078e00ff */
[----:B------:R0:W5:Y:S01]  /*10460*/  LDL.LU R30, [R1+0xfc] ;  /* 0x0000fc00011e7983 */ /* 0x0001620000300800 */
[----:B------:R-:W-:-:S02]  /*10470*/  WARPGROUP.DEPBAR.LE gsb0, 0x0 ;  /* 0x00008000000079c5 */ /* 0x000fc40000010000 */
        /* <DEDUP_REMOVED lines=9> */
[----:B------:R-:W-:Y:S02]  /*10510*/  R2UR UR38, R148 ;  /* 0x00000000942672ca */ /* 0x000fe400000e0000 */
[----:B------:R-:W-:Y:S02]  /*10520*/  R2UR UR39, R149 ;  /* 0x00000000952772ca */ /* 0x000fe400000e0000 */
        /* <DEDUP_REMOVED lines=31> */
[----:B------:R-:W-:Y:S02]  /*10720*/  MOV R151, UR35 ;  /* 0x0000002300977c02 */ /* 0x000fe40008000f00 */
[----:B------:R-:W-:Y:S02]  /*10730*/  MOV R150, UR34 ;  /* 0x0000002200967c02 */ /* 0x000fe40008000f00 */
[----:B------:R-:W-:Y:S02]  /*10740*/  R2UR UR34, R22 ;  /* 0x00000000162272ca */ /* 0x000fe400000e0000 */
[----:B------:R-:W-:Y:S01]  /*10750*/  R2UR UR35, R23 ;  /* 0x00000000172372ca */ /* 0x000fe200000e0000 */
[----:B------:R-:W-:-:S02]  /*10760*/  WARPGROUP.DEPBAR.LE gsb0, 0x0 ;  /* 0x00008000000079c5 */ /* 0x000fc40000010000 */
        /* <DEDUP_REMOVED lines=24> */
[----:B------:R-:W-:Y:S02]  /*108f0*/  WARPGROUP.DEPBAR.LE gsb0, 0x0 ;  /* 0x00008000000079c5 */ /* 0x000fe40000010000 */
[----:B------:R-:W-:-:S10]  /*10900*/  WARPGROUP.ARRIVE ;  /* 0x00000000000079c5 */ /* 0x000fd40000000000 */
[----:B------:R-:W-:Y:S01]  /*10910*/  HGMMA.64x16x16.F32 R80, gdesc[UR56], R80, gsb0 ;  /* 0x00200000385079f0 */ /* 0x000fe20008000850 */
[----:B------:R-:W-:Y:S02]  /*10920*/  R2UR UR55, R28 ;  /* 0x000000001c3772ca */ /* 0x000fe400000e0000 */
[----:B------:R-:W-:Y:S02]  /*10930*/  R2UR UR54, R27 ;  /* 0x000000001b3672ca */ /* 0x000fe400000e0000 */
[----:B------:R-:W-:Y:S02]  /*10940*/  R2UR UR52, R12 ;  /* 0x000000000c3472ca */ /* 0x000fe400000e0000 */
[----:B------:R-:W-:Y:S01]  /*10950*/  R2UR UR53, R13 ;  /* 0x000000000d3572ca */ /* 0x000fe200000e0000 */
[----:B------:R-:W-:Y:S02]  /*10960*/  WARPGROUP.DEPBAR.LE gsb0, 0x0 ;  /* 0x00008000000079c5 */ /* 0x000fe40000010000 */
[----:B------:R-:W-:-:S10]  /*10970*/  WARPGROUP.ARRIVE ;  /* 0x00000000000079c5 */ /* 0x000fd40000000000 */
        /* <DEDUP_REMOVED lines=148> */
[----:B------:R0:W5:Y:S01]  /*112c0*/  LDL.LU R29, [R1+0xf8] ;  /* 0x0000f800011d7983 */ /* 0x0001620000300800 */
[----:B------:R-:W-:Y:S02]  /*112d0*/  R2UR UR18, R14 ;  /* 0x000000000e1272ca */ /* 0x000fe400000e0000 */
[----:B------:R-:W-:Y:S01]  /*112e0*/  R2UR UR19, R15 ;  /* 0x000000000f1372ca */ /* 0x000fe200000e0000 */
[----:B------:R0:W5:Y:S01]  /*112f0*/  LDL.LU R28, [R1+0xf4] ;  /* 0x0000f400011c7983 */ /* 0x0001620000300800 */
[----:B------:R-:W-:-:S02]  /*11300*/  R2UR UR16, R4 ;  /* 0x00000000041072ca */ /* 0x000fc400000e0000 */
[----:B------:R-:W-:Y:S01]  /*11310*/  R2UR UR17, R5 ;  /* 0x00000000051172ca */ /* 0x000fe200000e0000 */
[----:B------:R0:W5:Y:S04]  /*11320*/  LDL.LU R27, [R1+0xf0] ;  /* 0x0000f000011b7983 */ /* 0x0001680000300800 */
[----:B------:R0:W5:Y:S04]  /*11330*/  LDL.LU R26, [R1+0xec] ;  /* 0x0000ec00011a7983 */ /* 0x0001680000300800 */
[----:B------:R0:W5:Y:S04]  /*11340*/  LDL.LU R25, [R1+0xe8] ;  /* 0x0000e80001197983 */ /* 0x0001680000300800 */
[----:B------:R0:W5:Y:S04]  /*11350*/  LDL.LU R24, [R1+0xe4] ;  /* 0x0000e40001187983 */ /* 0x0001680000300800 */
[----:B------:R0:W5:Y:S04]  /*11360*/  LDL.LU R19, [R1+0xe0] ;  /* 0x0000e00001137983 */ /* 0x0001680000300800 */
[----:B------:R0:W5:Y:S04]  /*11370*/  LDL.LU R18, [R1+0xdc] ;  /* 0x0000dc0001127983 */ /* 0x0001680000300800 */
[----:B------:R0:W5:Y:S04]  /*11380*/  LDL.LU R17, [R1+0xd8] ;  /* 0x0000d80001117983 */ /* 0x0001680000300800 */
[----:B------:R0:W5:Y:S04]  /*11390*/  LDL.LU R16, [R1+0xd4] ;  /* 0x0000d40001107983 */ /* 0x0001680000300800 */
[----:B------:R0:W5:Y:S01]  /*113a0*/  LDL.LU R0, [R1+0xd0] ;  /* 0x0000d00001007983 */ /* 0x0001620000300800 */
[----:B------:R-:W-:-:S02]  /*113b0*/  WARPGROUP.DEPBAR.LE gsb0, 0x0 ;  /* 0x00008000000079c5 */ /* 0x000fc40000010000 */
[----:B------:R-:W-:-:S06]  /*113c0*/  WARPGROUP.ARRIVE ;  /* 0x00000000000079c5 */ /* 0x000fcc0000000000 */
        /* <DEDUP_REMOVED lines=36> */
[----:B------:R-:W-:Y:S03]  /*11610*/  HGMMA.64x16x16.F32 R72, gdesc[UR32], R72, gsb0 ;  /* 0x00200000204879f0 */ /* 0x000fe60008000848 */
[----:B------:R-:W-:Y:S02]  /*11620*/  WARPGROUP.DEPBAR.LE gsb0, 0x0 ;  /* 0x00008000000079c5 */ /* 0x000fe40000010000 */
[----:B0-----:R-:W-:Y:S05]  /*11630*/  @P2 BRA `(.L_x_10437) ;  /* 0x0000000000342947 */ /* 0x001fea0003800000 */
[----:B------:R-:W-:Y:S05]  /*11640*/  @!P0 BRA `(.L_x_10438) ;  /* 0x0000000000048947 */ /* 0x000fea0003800000 */
[----:B------:R-:W-:Y:S01]  /*11650*/  BPT.TRAP 0x1 ;  /* 0x000000040000795c */ /* 0x000fe20000300000 */
.L_x_10438:
[----:B------:R-:W2:Y:S01]  /*11660*/  LDL.LU R14, [R1+0x4] ;  /* 0x00000400010e7983 */ /* 0x000ea20000300800 */
[----:B-----5:R-:W-:Y:S01]  /*11670*/  IMAD R15, R0, 0x8, R16 ;  /* 0x00000008000f7824 */ /* 0x020fe200078e0210 */
[----:B--2---:R-:W-:-:S04]  /*11680*/  SHF.L.U32 R14, R14, 0x1f, RZ ;  /* 0x0000001f0e0e7819 */ /* 0x004fc800000006ff */
[----:B------:R0:W1:Y:S01]  /*11690*/  SYNCS.PHASECHK.TRANS64.TRYWAIT P2, [R15+URZ+0x31c50], R14 ;  /* 0x031c500e0f0075a7 */ /* 0x000062000804017f */
[----:B------:R-:W-:Y:S05]  /*116a0*/  @!P0 BRA `(.L_x_10439) ;  /* 0x0000000000048947 */ /* 0x000fea0003800000 */
[----:B------:R-:W-:Y:S01]  /*116b0*/  BPT.TRAP 0x1 ;  /* 0x000000040000795c */ /* 0x000fe20000300000 */
.L_x_10439:
[----:B------:R-:W-:Y:S04]  /*116c0*/  BSSY B0, `(.L_x_10437) ;  /* 0x0000004000007945 */ /* 0x000fe80003800000 */
[----:B-1----:R-:W-:Y:S05]  /*116d0*/  @P2 BRA `(.L_x_10440) ;  /* 0x0000000000082947 */ /* 0x002fea0003800000 */
[----:B------:R-:W1:Y:S02]  /*116e0*/  SYNCS.PHASECHK.TRANS64.TRYWAIT P2, [R15+URZ+0x31c50], R14 ;  /* 0x031c500e0f0075a7 */ /* 0x000e64000804017f */
[----:B-1----:R-:W-:Y:S05]  /*116f0*/  @!P2 BRA `(.L_x_10441) ;  /* 0x000000c8004ca947 */ /* 0x002fea0003800000 */
.L_x_10440:
[----:B------:R-:W-:Y:S05]  /*11700*/  BSYNC B0 ;  /* 0x0000000000007941 */ /* 0x000fea0003800000 */
.L_x_10437:
[----:B------:R-:W2:Y:S01]  /*11710*/  LDL.LU R22, [R1+0x38] ;  /* 0x0000380001167983 */ /* 0x000ea20000300800 */
[----:B01----:R-:W-:Y:S01]  /*11720*/  FMNMX.FTZ R14, R136, R156, !PT ;  /* 0x0000009c880e7209 */ /* 0x003fe20007810000 */
[----:B------:R-:W-:Y:S05]  /*11730*/  WARPSYNC.ALL ;  /* 0x0000000000007948 */ /* 0x000fea0003800000 */
[----:B------:R-:W-:Y:S01]  /*11740*/  FMNMX.FTZ R14, R137, R14, !PT ;  /* 0x0000000e890e7209 */ /* 0x000fe20007810000 */
[----:B------:R-:W-:-:S03]  /*11750*/  ULDC UR4, c[0x0][0x988] ;  /* 0x0002620000047ab9 */ /* 0x000fc60000000800 */
        /* <DEDUP_REMOVED lines=65> */
[----:B0-----:R-:W3:Y:S01]  /*11b70*/  LDL R136, [R1+0x7c] ;  /* 0x00007c0001887983 */ /* 0x001ee20000100800 */
        /* <DEDUP_REMOVED lines=17> */
[----:B--2---:R-:W-:-:S07]  /*11c90*/  FFMA.FTZ R21, R80, R22, R20 ;  /* 0x0000001650157223 */ /* 0x004fce0000010014 */
[----:B------:R-:W1:Y:S01]  /*11ca0*/  MUFU.EX2 R22, R140 ;  /* 0x0000008c00167308 */ /* 0x000e620000000800 */
[C---:B0-----:R-:W-:Y:S01]  /*11cb0*/  FADD.FTZ R21, R137.reuse, R21 ;  /* 0x0000001589157221 */ /* 0x041fe20000010000 */
[----:B------:R-:W-:-:S03]  /*11cc0*/  F2FP.F16.F32.PACK_AB R20, R137, R20 ;  /* 0x000000148914723e */ /* 0x000fc600000000ff */
[----:B-1----:R-:W-:-:S04]  /*11cd0*/  FADD.FTZ R21, R22, R21 ;  /* 0x0000001516157221 */ /* 0x002fc80000010000 */
[----:B------:R-:W-:Y:S01]  /*11ce0*/  FADD.FTZ R137, R141, R21 ;  /* 0x000000158d897221 */ /* 0x000fe20000010000 */
        /* <DEDUP_REMOVED lines=38> */
[----:B------:R-:W0:Y:S01]  /*11f50*/  SHFL.BFLY PT, R72, R23, 0x1, 0x1f ;  /* 0x0c201f0017487f89 */ /* 0x000e2200000e0000 */
[----:B-----5:R-:W-:-:S05]  /*11f60*/  VIADD R21, R16, 0x200 ;  /* 0x0000020010157836 */ /* 0x020fca0000000000 */
[----:B------:R-:W-:-:S04]  /*11f70*/  SHF.R.U32.HI R21, RZ, 0x4, R21 ;  /* 0x00000004ff157819 */ /* 0x000fc80000011615 */
[----:B------:R-:W-:-:S04]  /*11f80*/  LOP3.LUT R21, R21, 0x3fff, RZ, 0xc0, !PT ;  /* 0x00003fff15157812 */ /* 0x000fc800078ec0ff */
[----:B------:R-:W-:Y:S02]  /*11f90*/  LOP3.LUT R21, R21, 0x2400000, RZ, 0xfc, !PT ;  /* 0x0240000015157812 */ /* 0x000fe400078efcff */
[----:B0-----:R-:W-:-:S05]  /*11fa0*/  FMNMX.FTZ R72, R23, R72, !PT ;  /* 0x0000004817487209 */ /* 0x001fca0007810000 */
[----:B------:R-:W-:-:S04]  /*11fb0*/  FMUL.FTZ R85, R72, R14 ;  /* 0x0000000e48557220 */ /* 0x000fc80000410000 */
[----:B------:R-:W-:Y:S01]  /*11fc0*/  FFMA.FTZ R73, R74, R14, -R85 ;  /* 0x0000000e4a497223 */ /* 0x000fe20000010855 */
[----:B------:R-:W-:-:S04]  /*11fd0*/  IMAD R74, R0, 0x6c0, R21 ;  /* 0x000006c0004a7824 */ /* 0x000fc800078e0215 */
[----:B------:R-:W-:-:S05]  /*11fe0*/  VIADD R76, R74, 0x40 ;  /* 0x000000404a4c7836 */ /* 0x000fca0000000000 */
[----:B------:R-:W-:Y:S01]  /*11ff0*/  R2UR UR10, R76 ;  /* 0x000000004c0a72ca */ /* 0x000fe200000e0000 */
        /* <DEDUP_REMOVED lines=8> */
[C---:B------:R-:W-:Y:S02]  /*12080*/  VIADD R76, R74.reuse, 0x180 ;  /* 0x000001804a4c7836 */ /* 0x040fe40000000000 */
[----:B------:R-:W-:Y:S01]  /*12090*/  FFMA.FTZ R81, R75, R14, -R85 ;  /* 0x0000000e4b517223 */ /* 0x000fe20000010855 */
[----:B------:R-:W-:Y:S01]  /*120a0*/  IMAD.MOV.U32 R75, RZ, RZ, -0x7fffffe0 ;  /* 0x80000020ff4b7424 */ /* 0x000fe200078e00ff */
[----:B------:R-:W-:Y:S02]  /*120b0*/  R2UR UR6, R74 ;  /* 0x000000004a0672ca */ /* 0x000fe400000e0000 */
[----:B------:R-:W-:Y:S01]  /*120c0*/  R2UR UR30, R76 ;  /* 0x000000004c1e72ca */ /* 0x000fe200000e0000 */
[C---:B------:R-:W-:Y:S02]  /*120d0*/  VIADD R76, R74.reuse, 0x1c0 ;  /* 0x000001c04a4c7836 */ /* 0x040fe40000000000 */
[----:B------:R-:W-:Y:S01]  /*120e0*/  VIADD R74, R74, 0x200 ;  /* 0x000002004a4a7836 */ /* 0x000fe20000000000 */
[----:B------:R-:W-:-:S02]  /*120f0*/  R2UR UR7, R75 ;  /* 0x000000004b0772ca */ /* 0x000fc400000e0000 */
[----:B------:R-:W-:Y:S01]  /*12100*/  R2UR UR39, R75 ;  /* 0x000000004b2772ca */ /* 0x000fe200000e0000 */
[----:B------:R-:W-:Y:S01]  /*12110*/  IMAD.MOV.U32 R75, RZ, RZ, -0x3ffffff0 ;  /* 0xc0000010ff4b7424 */ /* 0x000fe200078e00ff */
[----:B------:R-:W-:Y:S02]  /*12120*/  R2UR UR38, R74 ;  /* 0x000000004a2672ca */ /* 0x000fe400000e0000 */
[----:B---3--:R-:W-:Y:S02]  /*12130*/  LOP3.LUT R74, R136, 0x10000, RZ, 0xfc, !PT ;  /* 0x00010000884a7812 */ /* 0x008fe400078efcff */
[----:B------:R-:W-:Y:S02]  /*12140*/  R2UR UR5, R75 ;  /* 0x000000004b0572ca */ /* 0x000fe400000e0000 */
[----:B------:R-:W-:Y:S01]  /*12150*/  R2UR UR4, R74 ;  /* 0x000000004a0472ca */ /* 0x000fe200000e0000 */
[----:B------:R-:W-:-:S12]  /*12160*/  WARPGROUP.ARRIVE ;  /* 0x00000000000079c5 */ /* 0x000fd80000000000 */
[----:B------:R-:W-:Y:S01]  /*12170*/  HGMMA.64x96x16.F32 R24, gdesc[UR4].tnspB, R24, gsb0 ;  /* 0x41600000041879f0 */ /* 0x000fe20008000818 */
[----:B------:R-:W-:Y:S01]  /*12180*/  IMAD.MOV.U32 R77, RZ, RZ, -0x7fffffe0 ;  /* 0x80000020ff4d7424 */ /* 0x000fe200078e00ff */
[----:B------:R-:W-:Y:S01]  /*12190*/  R2UR UR34, R76 ;  /* 0x000000004c2272ca */ /* 0x000fe200000e0000 */
[----:B------:R-:W-:-:S03]  /*121a0*/  VIADD R76, R74, 0x180 ;  /* 0x000001804a4c7836 */ /* 0x000fc60000000000 */
[C---:B------:R-:W-:Y:S02]  /*121b0*/  R2UR UR11, R77.reuse ;  /* 0x000000004d0b72ca */ /* 0x040fe400000e0000 */
[C---:B------:R-:W-:Y:S02]  /*121c0*/  R2UR UR15, R77.reuse ;  /* 0x000000004d0f72ca */ /* 0x040fe400000e0000 */
[C---:B------:R-:W-:Y:S02]  /*121d0*/  R2UR UR19, R77.reuse ;  /* 0x000000004d1372ca */ /* 0x040fe400000e0000 */
[C---:B------:R-:W-:Y:S02]  /*121e0*/  R2UR UR23, R77.reuse ;  /* 0x000000004d1772ca */ /* 0x040fe400000e0000 */
[C---:B------:R-:W-:Y:S02]  /*121f0*/  R2UR UR27, R77.reuse ;  /* 0x000000004d1b72ca */ /* 0x040fe400000e0000 */
[----:B------:R-:W-:-:S02]  /*12200*/  R2UR UR31, R77 ;  /* 0x000000004d1f72ca */ /* 0x000fc400000e0000 */
[----:B------:R-:W-:Y:S01]  /*12210*/  R2UR UR35, R77 ;  /* 0x000000004d2372ca */ /* 0x000fe200000e0000 */
[----:B------:R-:W-:Y:S01]  /*12220*/  IMAD.MOV.U32 R77, RZ, RZ, -0x3ffffff0 ;  /* 0xc0000010ff4d7424 */ /* 0x000fe200078e00ff */
[----:B------:R-:W-:-:S04]  /*12230*/  R2UR UR8, R76 ;  /* 0x000000004c0872ca */ /* 0x000fc800000e0000 */
[----:B------:R-:W-:Y:S01]  /*12240*/  R2UR UR9, R77 ;  /* 0x000000004d0972ca */ /* 0x000fe200000e0000 */
[----:B------:R-:W-:Y:S02]  /*12250*/  WARPGROUP.DEPBAR.LE gsb0, 0x0 ;  /* 0x00008000000079c5 */ /* 0x000fe40000010000 */
[----:B------:R-:W-:-:S10]  /*12260*/  WARPGROUP.ARRIVE ;  /* 0x00000000000079c5 */ /* 0x000fd40000000000 */
[----:B------:R-:W-:Y:S01]  /*12270*/  HGMMA.64x96x16.F32 R24, gdesc[UR8].tnspB, R24, gsb0 ;  /* 0x41600000081879f0 */ /* 0x000fe20008000818 */
[----:B------:R-:W-:Y:S02]  /*12280*/  VIADD R76, R74, 0x300 ;  /* 0x000003004a4c7836 */ /* 0x000fe40000000000 */
[----:B------:R-:W-:-:S03]  /*12290*/  IMAD.MOV.U32 R77, RZ, RZ, -0x3ffffff0 ;  /* 0xc0000010ff4d7424 */ /* 0x000fc600078e00ff */
[----:B------:R-:W-:Y:S02]  /*122a0*/  R2UR UR12, R76 ;  /* 0x000000004c0c72ca */ /* 0x000fe400000e0000 */
[----:B------:R-:W-:Y:S01]  /*122b0*/  R2UR UR13, R77 ;  /* 0x000000004d0d72ca */ /* 0x000fe200000e0000 */
[----:B------:R-:W-:Y:S02]  /*122c0*/  VIADD R76, R74, 0x480 ;  /* 0x000004804a4c7836 */ /* 0x000fe40000000000 */
[----:B------:R-:W-:Y:S01]  /*122d0*/  IMAD.MOV.U32 R77, RZ, RZ, -0x3ffffff0 ;  /* 0xc0000010ff4d7424 */ /* 0x000fe200078e00ff */
[----:B------:R-:W-:Y:S02]  /*122e0*/  WARPGROUP.DEPBAR.LE gsb0, 0x0 ;  /* 0x00008000000079c5 */ /* 0x000fe40000010000 */
[----:B------:R-:W-:-:S07]  /*122f0*/  WARPGROUP.ARRIVE ;  /* 0x00000000000079c5 */ /* 0x000fce0000000000 */
[----:B------:R-:W-:Y:S01]  /*12300*/  HGMMA.64x96x16.F32 R24, gdesc[UR12].tnspB, R24, gsb0 ;  /* 0x416000000c1879f0 */ /* 0x000fe20008000818 */
[----:B------:R-:W-:Y:S02]  /*12310*/  R2UR UR16, R76 ;  /* 0x000000004c1072ca */ /* 0x000fe400000e0000 */
[----:B------:R-:W-:Y:S01]  /*12320*/  R2UR UR17, R77 ;  /* 0x000000004d1172ca */ /* 0x000fe200000e0000 */
[----:B------:R-:W-:Y:S02]  /*12330*/  VIADD R76, R74, 0x600 ;  /* 0x000006004a4c7836 */ /* 0x000fe40000000000 */
[----:B------:R-:W-:-:S03]  /*12340*/  IMAD.MOV.U32 R77, RZ, RZ, -0x3ffffff0 ;  /* 0xc0000010ff4d7424 */ /* 0x000fc600078e00ff */
[----:B------:R-:W-:Y:S01]  /*12350*/  R2UR UR20, R76 ;  /* 0x000000004c1472ca */ /* 0x000fe200000e0000 */
[----:B------:R-:W-:Y:S02]  /*12360*/  WARPGROUP.DEPBAR.LE gsb0, 0x0 ;  /* 0x00008000000079c5 */ /* 0x000fe40000010000 */
[----:B------:R-:W-:-:S06]  /*12370*/  WARPGROUP.ARRIVE ;  /* 0x00000000000079c5 */ /* 0x000fcc0000000000 */
[----:B------:R-:W-:Y:S01]  /*12380*/  HGMMA.64x96x16.F32 R24, gdesc[UR16].tnspB, R24, gsb0 ;  /* 0x41600000101879f0 */ /* 0x000fe20008000818 */
[----:B------:R-:W-:Y:S01]  /*12390*/  R2UR UR21, R77 ;  /* 0x000000004d1572ca */ /* 0x000fe200000e0000 */
[----:B------:R-:W-:Y:S02]  /*123a0*/  VIADD R76, R74, 0x780 ;  /* 0x000007804a4c7836 */ /* 0x000fe40000000000 */
[----:B------:R-:W-:-:S03]  /*123b0*/  IMAD.MOV.U32 R77, RZ, RZ, -0x3ffffff0 ;  /* 0xc0000010ff4d7424 */ /* 0x000fc600078e00ff */
[----:B------:R-:W-:Y:S02]  /*123c0*/  R2UR UR24, R76 ;  /* 0x000000004c1872ca */ /* 0x000fe400000e0000 */
[----:B------:R-:W-:Y:S01]  /*123d0*/  R2UR UR25, R77 ;  /* 0x000000004d1972ca */ /* 0x000fe200000e0000 */
[----:B------:R-:W-:Y:S02]  /*123e0*/  WARPGROUP.DEPBAR.LE gsb0, 0x0 ;  /* 0x00008000000079c5 */ /* 0x000fe40000010000 */
[----:B------:R-:W-:-:S06]  /*123f0*/  WARPGROUP.ARRIVE ;  /* 0x00000000000079c5 */ /* 0x000fcc0000000000 */
[----:B------:R-:W-:Y:S01]  /*12400*/  HGMMA.64x96x16.F32 R24, gdesc[UR20].tnspB, R24, gsb0 ;  /* 0x41600000141879f0 */ /* 0x000fe20008000818 */
[----:B------:R-:W-:Y:S02]  /*12410*/  VIADD R76, R74, 0x900 ;  /* 0x000009004a4c7836 */ /* 0x000fe40000000000 */
[----:B------:R-:W-:Y:S02]  /*12420*/  IMAD.MOV.U32 R77, RZ, RZ, -0x3ffffff0 ;  /* 0xc0000010ff4d7424 */ /* 0x000fe400078e00ff */
[----:B------:R-:W-:Y:S01]  /*12430*/  FFMA.FTZ R84, R78, R14, -R85 ;  /* 0x0000000e4e547223 */ /* 0x000fe20000010855 */
[----:B------:R-:W-:Y:S01]  /*12440*/  R2UR UR28, R76 ;  /* 0x000000004c1c72ca */ /* 0x000fe200000e0000 */
[----:B------:R-:W2:Y:S01]  /*12450*/  LDL.LU R78, [R1+0x40] ;  /* 0x00004000014e7983 */ /* 0x000ea20000300800 */
[----:B------:R-:W-:Y:S01]  /*12460*/  R2UR UR29, R77 ;  /* 0x000000004d1d72ca */ /* 0x000fe200000e0000 */
[----:B------:R-:W-:Y:S02]  /*12470*/  WARPGROUP.DEPBAR.LE gsb0, 0x0 ;  /* 0x00008000000079c5 */ /* 0x000fe40000010000 */
[----:B------:R-:W-:-:S06]  /*12480*/  WARPGROUP.ARRIVE ;  /* 0x00000000000079c5 */ /* 0x000fcc0000000000 */
[----:B------:R-:W-:Y:S01]  /*12490*/  HGMMA.64x96x16.F32 R24, gdesc[UR24].tnspB, R24, gsb0 ;  /* 0x41600000181879f0 */ /* 0x000fe20008000818 */
        /* <DEDUP_REMOVED lines=13> */
[----:B------:R-:W-:Y:S03]  /*12570*/  HGMMA.64x96x16.F32 R24, gdesc[UR32].tnspB, R24, gsb0 ;  /* 0x41600000201879f0 */ /* 0x000fe60008000818 */
[----:B------:R-:W0:Y:S01]  /*12580*/  S2R R140, SR_TID.X ;  /* 0x00000000008c7919 */ /* 0x000e220000002100 */
[----:B------:R-:W-:Y:S01]  /*12590*/  FADD.FTZ R21, -R72, R157 ;  /* 0x0000009d48157221 */ /* 0x000fe20000010100 */
[----:B------:R-:W-:-:S03]  /*125a0*/  FFMA.FTZ R138, R138, R14, -R85 ;  /* 0x0000000e8a8a7223 */ /* 0x000fc60000010855 */
[-C--:B------:R-:W-:Y:S01]  /*125b0*/  FMUL.FTZ R21, R21, R14.reuse ;  /* 0x0000000e15157220 */ /* 0x080fe20000410000 */
[----:B------:R-:W-:-:S03]  /*125c0*/  FFMA.FTZ R139, R139, R14, -R85 ;  /* 0x0000000e8b8b7223 */ /* 0x000fc60000010855 */
[----:B------:R-:W-:Y:S01]  /*125d0*/  MUFU.EX2 R136, R21 ;  /* 0x0000001500887308 */ /* 0x000fe20000000800 */
[-CC-:B------:R-:W-:Y:S01]  /*125e0*/  FFMA.FTZ R142, R142, R14.reuse, -R85.reuse ;  /* 0x0000000e8e8e7223 */ /* 0x180fe20000010855 */
[-CC-:B------:R-:W-:Y:S01]  /*125f0*/  FFMA.FTZ R143, R143, R14.reuse, -R85.reuse ;  /* 0x0000000e8f8f7223 */ /* 0x180fe20000010855 */
[-CC-:B------:R-:W-:Y:S01]  /*12600*/  FFMA.FTZ R130, R130, R14.reuse, -R85.reuse ;  /* 0x0000000e82827223 */ /* 0x180fe20000010855 */
[-CC-:B------:R-:W-:Y:S01]  /*12610*/  FFMA.FTZ R131, R131, R14.reuse, -R85.reuse ;  /* 0x0000000e83837223 */ /* 0x180fe20000010855 */
[----:B------:R-:W-:-:S03]  /*12620*/  FFMA.FTZ R134, R134, R14, -R85 ;  /* 0x0000000e86867223 */ /* 0x000fc60000010855 */
[----:B------:R-:W2:Y:S01]  /*12630*/  MUFU.EX2 R21, R138 ;  /* 0x0000008a00157308 */ /* 0x000ea20000000800 */
[----:B------:R-:W-:Y:S01]  /*12640*/  FFMA.FTZ R135, R135, R14, -R85 ;  /* 0x0000000e87877223 */ /* 0x000fe20000010855 */
[----:B------:R-:W-:Y:S02]  /*12650*/  WARPGROUP.DEPBAR.LE gsb0, 0x0 ;  /* 0x00008000000079c5 */ /* 0x000fe40000010000 */
[----:B------:R-:W-:-:S06]  /*12660*/  WARPGROUP.ARRIVE ;  /* 0x00000000000079c5 */ /* 0x000fcc0000000000 */
[----:B------:R-:W-:Y:S01]  /*12670*/  HGMMA.64x96x16.F32 R24, gdesc[UR36].tnspB, R24, gsb0 ;  /* 0x41600000241879f0 */ /* 0x000fe20008000818 */
        /* <DEDUP_REMOVED lines=26> */
[----:B0-----:R-:W-:-:S02]  /*12820*/  SHF.R.U32.HI R79, RZ, 0x7, R140 ;  /* 0x00000007ff4f7819 */ /* 0x001fc4000001168c */
[----:B------:R-:W-:-:S03]  /*12830*/  ISETP.GE.U32.AND P2, PT, R140, 0x180, PT ;  /* 0x000001808c00780c */ /* 0x000fc60003f46070 */
[----:B------:R-:W-:Y:S02]  /*12840*/  VIADD R74, R79, 0x9 ;  /* 0x000000094f4a7836 */ /* 0x000fe40000000000 */
[----:B------:R-:W-:Y:S01]  /*12850*/  MUFU.EX2 R23, R142 ;  /* 0x0000008e00177308 */ /* 0x000fe20000000800 */
[----:B--2---:R-:W-:Y:S02]  /*12860*/  FFMA.FTZ R75, R136, R78, R21 ;  /* 0x0000004e884b7223 */ /* 0x004fe40000010015 */
[----:B------:R-:W-:-:S05]  /*12870*/  SEL R74, R74, 0x9, !P2 ;  /* 0x000000094a4a7807 */ /* 0x000fca0005000000 */
[----:B------:R-:W-:Y:S01]  /*12880*/  MUFU.EX2 R143, R143 ;  /* 0x0000008f008f7308 */ /* 0x000fe20000000800 */
[----:B------:R-:W-:-:S04]  /*12890*/  @!P1 IMAD R76, R154, 0x8, R16 ;  /* 0x000000089a4c9824 */ /* 0x000fc800078e0210 */
[----:B------:R-:W-:Y:S01]  /*128a0*/  @!P1 VIADD R76, R76, 0x31c40 ;  /* 0x00031c404c4c9836 */ /* 0x000fe20000000000 */
[----:B------:R-:W-:Y:S02]  /*128b0*/  F2FP.F16.F32.PACK_AB R22, R141, R22 ;  /* 0x000000168d16723e */ /* 0x000fe400000000ff */
[----:B-1----:R-:W-:Y:S02]  /*128c0*/  F2FP.F16.F32.PACK_AB R21, R139, R21 ;  /* 0x000000158b15723e */ /* 0x002fe400000000ff */
[----:B------:R-:W-:Y:S01]  /*128d0*/  @!P1 PRMT R76, RZ, 0x654, R76 ;  /* 0x00000654ff4c9816 */ /* 0x000fe2000000004c */
[----:B------:R-:W0:Y:S08]  /*128e0*/  MUFU.EX2 R153, R153 ;  /* 0x0000009900997308 */ /* 0x000e300000000800 */
[----:B------:R-:W-:Y:S08]  /*128f0*/  MUFU.EX2 R151, R151 ;  /* 0x0000009700977308 */ /* 0x000ff00000000800 */
[----:B------:R-:W-:Y:S01]  /*12900*/  MUFU.EX2 R131, R131 ;  /* 0x0000008300837308 */ /* 0x000fe20000000800 */
[----:B0-----:R-:W-:Y:S01]  /*12910*/  FADD.FTZ R137, R153, R137 ;  /* 0x0000008999897221 */ /* 0x001fe20000010000 */
[----:B------:R-:W-:-:S02]  /*12920*/  WARPGROUP.DEPBAR.LE gsb0, 0x0 ;  /* 0x00008000000079c5 */ /* 0x000fc40000010000 */
[----:B------:R0:W-:Y:S06]  /*12930*/  BAR.ARV R74, 0x100 ;  /* 0x0004004a0000751d */ /* 0x0001ec0000002000 */
[----:B------:R1:W-:Y:S01]  /*12940*/  @!P1 SYNCS.ARRIVE.TRANS64.RED.A1T0 RZ, [R76+URZ], RZ ;  /* 0x000000ff4cff99a7 */ /* 0x0003e2000810043f */
[----:B0-----:R-:W-:Y:S01]  /*12950*/  FADD.FTZ R74, R139, R75 ;  /* 0x0000004b8b4a7221 */ /* 0x001fe20000010000 */
[----:B------:R-:W-:-:S04]  /*12960*/  @!P1 IMAD R75, R0, 0x8, R16 ;  /* 0x00000008004b9824 */ /* 0x000fc800078e0210 */
[----:B------:R-:W-:Y:S02]  /*12970*/  @!P1 VIADD R75, R75, 0x31c60 ;  /* 0x00031c604b4b9836 */ /* 0x000fe40000000000 */
[----:B------:R-:W-:Y:S01]  /*12980*/  FADD.FTZ R0, R23, R74 ;  /* 0x0000004a17007221 */ /* 0x000fe20000010000 */
[----:B------:R-:W-:Y:S02]  /*12990*/  F2FP.F16.F32.PACK_AB R23, R143, R23 ;  /* 0x000000178f17723e */ /* 0x000fe400000000ff */
[----:B------:R-:W-:-:S04]  /*129a0*/  @!P1 PRMT R75, RZ, 0x654, R75 ;  /* 0x00000654ff4b9816 */ /* 0x000fc8000000004b */
[----:B------:R0:W-:Y:S01]  /*129b0*/  @!P1 SYNCS.ARRIVE.TRANS64.RED.A1T0 RZ, [R75+URZ], RZ ;  /* 0x000000ff4bff99a7 */ /* 0x0001e2000810043f */
[----:B------:R2:W-:Y:S01]  /*129c0*/  STSM.16.M88.4 [R18+0x24300], R20 ;  /* 0x0243001412007844 */ /* 0x0005e20000000200 */
[----:B------:R-:W-:Y:S01]  /*129d0*/  MUFU.EX2 R149, R149 ;  /* 0x0000009500957308 */ /* 0x000fe20000000800 */
[----:B------:R-:W-:-:S07]  /*129e0*/  FADD.FTZ R0, R143, R0 ;  /* 0x000000008f007221 */ /* 0x000fce0000010000 */
[----:B--2---:R-:W2:Y:S08]  /*129f0*/  MUFU.EX2 R20, R152 ;  /* 0x0000009800147308 */ /* 0x004eb00000000800 */
[----:B------:R-:W3:Y:S08]  /*12a00*/  MUFU.EX2 R21, R130 ;  /* 0x0000008200157308 */ /* 0x000ef00000000800 */
[----:B------:R-:W4:Y:S08]  /*12a10*/  MUFU.EX2 R22, R150 ;  /* 0x0000009600167308 */ /* 0x000f300000000800 */
[----:B------:R-:W0:Y:S01]  /*12a20*/  MUFU.EX2 R23, R134 ;  /* 0x0000008600177308 */ /* 0x000e220000000800 */
[----:B--2---:R-:W-:Y:S01]  /*12a30*/  FADD.FTZ R137, R20, R137 ;  /* 0x0000008914897221 */ /* 0x004fe20000010000 */
[----:B---3--:R-:W-:-:S06]  /*12a40*/  FADD.FTZ R0, R21, R0 ;  /* 0x0000000015007221 */ /* 0x008fcc0000010000 */
[----:B------:R-:W-:Y:S01]  /*12a50*/  MUFU.EX2 R135, R135 ;  /* 0x0000008700877308 */ /* 0x000fe20000000800 */
[----:B------:R-:W-:Y:S01]  /*12a60*/  FADD.FTZ R137, R151, R137 ;  /* 0x0000008997897221 */ /* 0x000fe20000010000 */
[----:B------:R-:W-:-:S06]  /*12a70*/  FADD.FTZ R0, R131, R0 ;  /* 0x0000000083007221 */ /* 0x000fcc0000010000 */
[----:B-1----:R-:W1:Y:S08]  /*12a80*/  MUFU.EX2 R76, R148 ;  /* 0x00000094004c7308 */ /* 0x002e700000000800 */
[----:B------:R-:W-:Y:S01]  /*12a90*/  MUFU.EX2 R77, R122 ;  /* 0x0000007a004d7308 */ /* 0x000fe20000000800 */
[----:B----4-:R-:W-:Y:S01]  /*12aa0*/  FADD.FTZ R137, R22, R137 ;  /* 0x0000008916897221 */ /* 0x010fe20000010000 */
[----:B0-----:R-:W-:-:S06]  /*12ab0*/  FADD.FTZ R0, R23, R0 ;  /* 0x0000000017007221 */ /* 0x001fcc0000010000 */
[----:B------:R-:W0:Y:S08]  /*12ac0*/  MUFU.EX2 R147, R147 ;  /* 0x0000009300937308 */ /* 0x000e300000000800 */
[----:B------:R-:W2:Y:S01]  /*12ad0*/  MUFU.EX2 R123, R123 ;  /* 0x0000007b007b7308 */ /* 0x000ea20000000800 */
[----:B------:R-:W-:-:S07]  /*12ae0*/  FADD.FTZ R137, R149, R137 ;  /* 0x0000008995897221 */ /* 0x000fce0000010000 */
[----:B------:R-:W3:Y:S08]  /*12af0*/  MUFU.EX2 R78, R146 ;  /* 0x00000092004e7308 */ /* 0x000ef00000000800 */
[----:B------:R-:W4:Y:S01]  /*12b00*/  MUFU.EX2 R79, R126 ;  /* 0x0000007e004f7308 */ /* 0x000f220000000800 */
[----:B-1----:R-:W-:-:S07]  /*12b10*/  FADD.FTZ R137, R76, R137 ;  /* 0x000000894c897221 */ /* 0x002fce0000010000 */
[----:B------:R-:W-:Y:S08]  /*12b20*/  MUFU.EX2 R133, R133 ;  /* 0x0000008500857308 */ /* 0x000ff00000000800 */
[----:B------:R1:W-:Y:S08]  /*12b30*/  MUFU.EX2 R74, R88 ;  /* 0x00000058004a7308 */ /* 0x0003f00000000800 */
[----:B------:R-:W4:Y:S01]  /*12b40*/  MUFU.EX2 R127, R127 ;  /* 0x0000007f007f7308 */ /* 0x000f220000000800 */
[----:B-1----:R-:W-:Y:S01]  /*12b50*/  FADD.FTZ R88, R135, R0 ;  /* 0x0000000087587221 */ /* 0x002fe20000010000 */
[----:B0-----:R-:W-:-:S03]  /*12b60*/  FADD.FTZ R137, R147, R137 ;  /* 0x0000008993897221 */ /* 0x001fc60000010000 */
[----:B------:R-:W-:-:S03]  /*12b70*/  FADD.FTZ R88, R77, R88 ;  /* 0x000000584d587221 */ /* 0x000fc60000010000 */
[----:B------:R-:W-:Y:S01]  /*12b80*/  MUFU.EX2 R132, R132 ;  /* 0x0000008400847308 */ /* 0x000fe20000000800 */
[----:B--2---:R-:W-:-:S07]  /*12b90*/  FADD.FTZ R88, R123, R88 ;  /* 0x000000587b587221 */ /* 0x004fce0000010000 */
[----:B------:R-:W-:Y:S08]  /*12ba0*/  MUFU.EX2 R75, R89 ;  /* 0x00000059004b7308 */ /* 0x000ff00000000800 */
[----:B------:R-:W0:Y:S01]  /*12bb0*/  MUFU.EX2 R89, R114 ;  /* 0x0000007200597308 */ /* 0x000e220000000800 */
[----:B---3--:R-:W-:Y:S01]  /*12bc0*/  FADD.FTZ R137, R78, R137 ;  /* 0x000000894e897221 */ /* 0x008fe20000010000 */
[----:B----4-:R-:W-:-:S06]  /*12bd0*/  FADD.FTZ R88, R79, R88 ;  /* 0x000000584f587221 */ /* 0x010fcc0000010000 */
[----:B------:R-:W1:Y:S08]  /*12be0*/  MUFU.EX2 R129, R129 ;  /* 0x0000008100817308 */ /* 0x000e700000000800 */
[----:B------:R-:W2:Y:S01]  /*12bf0*/  MUFU.EX2 R115, R115 ;  /* 0x0000007300737308 */ /* 0x000ea20000000800 */
[----:B------:R-:W-:-:S07]  /*12c00*/  FADD.FTZ R88, R127, R88 ;  /* 0x000000587f587221 */ /* 0x000fce0000010000 */
[----:B------:R-:W3:Y:S08]  /*12c10*/  MUFU.EX2 R128, R128 ;  /* 0x0000008000807308 */ /* 0x000ef00000000800 */
[----:B------:R-:W4:Y:S01]  /*12c20*/  MUFU.EX2 R118, R118 ;  /* 0x0000007600767308 */ /* 0x000f220000000800 */
[----:B0-----:R-:W-:-:S07]  /*12c30*/  FADD.FTZ R88, R89, R88 ;  /* 0x0000005859587221 */ /* 0x001fce0000010000 */
[----:B------:R-:W0:Y:S08]  /*12c40*/  MUFU.EX2 R125, R125 ;  /* 0x0000007d007d7308 */ /* 0x000e300000000800 */
[----:B------:R1:W-:Y:S08]  /*12c50*/  MUFU.EX2 R0, R90 ;  /* 0x0000005a00007308 */ /* 0x0003f00000000800 */
[----:B------:R-:W0:Y:S01]  /*12c60*/  MUFU.EX2 R119, R119 ;  /* 0x0000007700777308 */ /* 0x000e220000000800 */
[----:B-1----:R-:W-:-:S04]  /*12c70*/  FADD.FTZ R90, R133, R137 ;  /* 0x00000089855a7221 */ /* 0x002fc80000010000 */
[----:B------:R-:W-:-:S03]  /*12c80*/  FADD.FTZ R90, R132, R90 ;  /* 0x0000005a845a7221 */ /* 0x000fc60000010000 */
[----:B------:R-:W1:Y:S01]  /*12c90*/  MUFU.EX2 R106, R106 ;  /* 0x0000006a006a7308 */ /* 0x000e620000000800 */
[----:B------:R-:W-:Y:S01]  /*12ca0*/  FADD.FTZ R90, R129, R90 ;  /* 0x0000005a815a7221 */ /* 0x000fe20000010000 */
[----:B--2---:R-:W-:-:S06]  /*12cb0*/  FADD.FTZ R88, R115, R88 ;  /* 0x0000005873587221 */ /* 0x004fcc0000010000 */
[----:B------:R-:W2:Y:S01]  /*12cc0*/  MUFU.EX2 R124, R124 ;  /* 0x0000007c007c7308 */ /* 0x000ea20000000800 */
[----:B---3--:R-:W-:Y:S01]  /*12cd0*/  FADD.FTZ R90, R128, R90 ;  /* 0x0000005a805a7221 */ /* 0x008fe20000010000 */
[----:B----4-:R-:W-:-:S06]  /*12ce0*/  FADD.FTZ R88, R118, R88 ;  /* 0x0000005876587221 */ /* 0x010fcc0000010000 */
[----:B------:R-:W3:Y:S08]  /*12cf0*/  MUFU.EX2 R107, R107 ;  /* 0x0000006b006b7308 */ /* 0x000ef00000000800 */
[----:B------:R-:W4:Y:S08]  /*12d00*/  MUFU.EX2 R121, R121 ;  /* 0x0000007900797308 */ /* 0x000f300000000800 */
[----:B------:R-:W4:Y:S08]  /*12d10*/  MUFU.EX2 R110, R110 ;  /* 0x0000006e006e7308 */ /* 0x000f300000000800 */
[----:B------:R-:W4:Y:S08]  /*12d20*/  MUFU.EX2 R120, R120 ;  /* 0x0000007800787308 */ /* 0x000f300000000800 */
[----:B------:R0:W-:Y:S08]  /*12d30*/  MUFU.EX2 R114, R91 ;  /* 0x0000005b00727308 */ /* 0x0001f00000000800 */
[----:B------:R-:W4:Y:S01]  /*12d40*/  MUFU.EX2 R111, R111 ;  /* 0x0000006f006f7308 */ /* 0x000f220000000800 */
[----:B0-----:R-:W-:Y:S01]  /*12d50*/  FADD.FTZ R91, R125, R90 ;  /* 0x0000005a7d5b7221 */ /* 0x001fe20000010000 */
[----:B------:R-:W-:-:S04]  /*12d60*/  FADD.FTZ R90, R119, R88 ;  /* 0x00000058775a7221 */ /* 0x000fc80000010000 */
[----:B-1----:R-:W-:Y:S02]  /*12d70*/  FADD.FTZ R90, R106, R90 ;  /* 0x0000005a6a5a7221 */ /* 0x002fe40000010000 */
[----:B------:R-:W0:Y:S01]  /*12d80*/  MUFU.EX2 R117, R117 ;  /* 0x0000007500757308 */ /* 0x000e220000000800 */
[----:B--2---:R-:W-:Y:S01]  /*12d90*/  FADD.FTZ R88, R124, R91 ;  /* 0x0000005b7c587221 */ /* 0x004fe20000010000 */
[----:B---3--:R-:W-:-:S06]  /*12da0*/  FADD.FTZ R90, R107, R90 ;  /* 0x0000005a6b5a7221 */ /* 0x008fcc0000010000 */
[----:B------:R-:W1:Y:S01]  /*12db0*/  MUFU.EX2 R98, R98 ;  /* 0x0000006200627308 */ /* 0x000e620000000800 */
[----:B----4-:R-:W-:Y:S01]  /*12dc0*/  FADD.FTZ R88, R121, R88 ;  /* 0x0000005879587221 */ /* 0x010fe20000010000 */
[----:B------:R-:W-:-:S06]  /*12dd0*/  FADD.FTZ R90, R110, R90 ;  /* 0x0000005a6e5a7221 */ /* 0x000fcc0000010000 */
[----:B------:R-:W2:Y:S01]  /*12de0*/  MUFU.EX2 R116, R116 ;  /* 0x0000007400747308 */ /* 0x000ea20000000800 */
[----:B------:R-:W-:-:S07]  /*12df0*/  F2FP.F16.F32.PACK_AB R20, R20, R153 ;  /* 0x000000991414723e */ /* 0x000fce00000000ff */
[----:B------:R-:W3:Y:S01]  /*12e00*/  MUFU.EX2 R99, R99 ;  /* 0x0000006300637308 */ /* 0x000ee20000000800 */
[----:B------:R-:W-:Y:S02]  /*12e10*/  F2FP.F16.F32.PACK_AB R21, R131, R21 ;  /* 0x000000158315723e */ /* 0x000fe400000000ff */
[----:B------:R-:W-:Y:S02]  /*12e20*/  F2FP.F16.F32.PACK_AB R22, R22, R151 ;  /* 0x000000971616723e */ /* 0x000fe400000000ff */
[----:B------:R-:W-:-:S03]  /*12e30*/  F2FP.F16.F32.PACK_AB R23, R135, R23 ;  /* 0x000000178717723e */ /* 0x000fc600000000ff */
[----:B------:R-:W4:Y:S01]  /*12e40*/  MUFU.EX2 R113, R113 ;  /* 0x0000007100717308 */ /* 0x000f220000000800 */
[----:B------:R-:W-:Y:S01]  /*12e50*/  FADD.FTZ R88, R120, R88 ;  /* 0x0000005878587221 */ /* 0x000fe20000010000 */
[----:B------:R-:W-:-:S06]  /*12e60*/  FADD.FTZ R90, R111, R90 ;  /* 0x0000005a6f5a7221 */ /* 0x000fcc0000010000 */
[----:B------:R-:W4:Y:S01]  /*12e70*/  MUFU.EX2 R102, R102 ;  /* 0x0000006600667308 */ /* 0x000f220000000800 */
[----:B------:R0:W-:Y:S07]  /*12e80*/  STSM.16.M88.4 [R18+0x25b00], R20 ;  /* 0x025b001412007844 */ /* 0x0001ee0000000200 */
[----:B------:R-:W4:Y:S08]  /*12e90*/  MUFU.EX2 R112, R112 ;  /* 0x0000007000707308 */ /* 0x000f300000000800 */
[----:B------:R-:W4:Y:S01]  /*12ea0*/  MUFU.EX2 R103, R103 ;  /* 0x0000006700677308 */ /* 0x000f220000000800 */
[----:B0-----:R-:W-:Y:S01]  /*12eb0*/  FADD.FTZ R20, R117, R88 ;  /* 0x0000005875147221 */ /* 0x001fe20000010000 */
[----:B-1----:R-:W-:-:S06]  /*12ec0*/  FADD.FTZ R21, R98, R90 ;  /* 0x0000005a62157221 */ /* 0x002fcc0000010000 */
[----:B------:R-:W0:Y:S01]  /*12ed0*/  MUFU.EX2 R109, R109 ;  /* 0x0000006d006d7308 */ /* 0x000e220000000800 */
[----:B--2---:R-:W-:Y:S01]  /*12ee0*/  FADD.FTZ R20, R116, R20 ;  /* 0x0000001474147221 */ /* 0x004fe20000010000 */
[----:B---3--:R-:W-:-:S06]  /*12ef0*/  FADD.FTZ R21, R99, R21 ;  /* 0x0000001563157221 */ /* 0x008fcc0000010000 */
[----:B------:R-:W1:Y:S01]  /*12f00*/  MUFU.EX2 R108, R108 ;  /* 0x0000006c006c7308 */ /* 0x000e620000000800 */
[----:B----4-:R-:W-:Y:S01]  /*12f10*/  FADD.FTZ R20, R113, R20 ;  /* 0x0000001471147221 */ /* 0x010fe20000010000 */
[----:B------:R-:W-:-:S06]  /*12f20*/  FADD.FTZ R21, R102, R21 ;  /* 0x0000001566157221 */ /* 0x000fcc0000010000 */
[----:B------:R-:W2:Y:S01]  /*12f30*/  MUFU.EX2 R105, R105 ;  /* 0x0000006900697308 */ /* 0x000ea20000000800 */
[----:B------:R-:W-:Y:S01]  /*12f40*/  FADD.FTZ R20, R112, R20 ;  /* 0x0000001470147221 */ /* 0x000fe20000010000 */
[----:B------:R-:W-:-:S06]  /*12f50*/  FADD.FTZ R21, R103, R21 ;  /* 0x0000001567157221 */ /* 0x000fcc0000010000 */
[----:B------:R-:W3:Y:S01]  /*12f60*/  MUFU.EX2 R94, R94 ;  /* 0x0000005e005e7308 */ /* 0x000ee20000000800 */
[----:B0-----:R-:W-:Y:S01]  /*12f70*/  FADD.FTZ R20, R109, R20 ;  /* 0x000000146d147221 */ /* 0x001fe20000010000 */
[----:B------:R-:W-:-:S06]  /*12f80*/  FADD.FTZ R21, R0, R21 ;  /* 0x0000001500157221 */ /* 0x000fcc0000010000 */
[----:B------:R-:W0:Y:S01]  /*12f90*/  MUFU.EX2 R104, R104 ;  /* 0x0000006800687308 */ /* 0x000e220000000800 */
[----:B------:R-:W-:-:S07]  /*12fa0*/  F2FP.F16.F32.PACK_AB R76, R76, R149 ;  /* 0x000000954c4c723e */ /* 0x000fce00000000ff */
[----:B------:R-:W4:Y:S01]  /*12fb0*/  MUFU.EX2 R95, R95 ;  /* 0x0000005f005f7308 */ /* 0x000f220000000800 */
[----:B------:R-:W-:Y:S01]  /*12fc0*/  F2FP.F16.F32.PACK_AB R77, R123, R77 ;  /* 0x0000004d7b4d723e */ /* 0x000fe200000000ff */
[----:B-1----:R-:W-:Y:S01]  /*12fd0*/  FADD.FTZ R20, R108, R20 ;  /* 0x000000146c147221 */ /* 0x002fe20000010000 */
[----:B------:R-:W-:-:S05]  /*12fe0*/  F2FP.F16.F32.PACK_AB R78, R78, R147 ;  /* 0x000000934e4e723e */ /* 0x000fca00000000ff */
[----:B------:R-:W1:Y:S01]  /*12ff0*/  MUFU.EX2 R101, R101 ;  /* 0x0000006500657308 */ /* 0x000e620000000800 */
[----:B------:R-:W-:Y:S01]  /*13000*/  F2FP.F16.F32.PACK_AB R79, R127, R79 ;  /* 0x0000004f7f4f723e */ /* 0x000fe200000000ff */
[----:B------:R-:W-:-:S06]  /*13010*/  FADD.FTZ R21, R114, R21 ;  /* 0x0000001572157221 */ /* 0x000fcc0000010000 */
[----:B------:R-:W1:Y:S01]  /*13020*/  MUFU.EX2 R82, R82 ;  /* 0x0000005200527308 */ /* 0x000e620000000800 */
[----:B------:R3:W-:Y:S01]  /*13030*/  STSM.16.M88.4 [R18+0x27300], R76 ;  /* 0x0273004c12007844 */ /* 0x0007e20000000200 */
[----:B--2---:R-:W-:-:S06]  /*13040*/  FADD.FTZ R22, R105, R20 ;  /* 0x0000001469167221 */ /* 0x004fcc0000010000 */
[----:B------:R-:W2:Y:S08]  /*13050*/  MUFU.EX2 R100, R100 ;  /* 0x0000006400647308 */ /* 0x000eb00000000800 */
[----:B------:R-:W2:Y:S01]  /*13060*/  MUFU.EX2 R83, R83 ;  /* 0x0000005300537308 */ /* 0x000ea20000000800 */
[----:B---3--:R-:W-:Y:S01]  /*13070*/  FADD.FTZ R76, R94, R21 ;  /* 0x000000155e4c7221 */ /* 0x008fe20000010000 */
[----:B0-----:R-:W-:-:S06]  /*13080*/  FADD.FTZ R22, R104, R22 ;  /* 0x0000001668167221 */ /* 0x001fcc0000010000 */
[----:B------:R-:W0:Y:S01]  /*13090*/  MUFU.EX2 R97, R97 ;  /* 0x0000006100617308 */ /* 0x000e220000000800 */
[----:B----4-:R-:W-:Y:S01]  /*130a0*/  FADD.FTZ R77, R95, R76 ;  /* 0x0000004c5f4d7221 */ /* 0x010fe20000010000 */
[----:B------:R-:W-:-:S06]  /*130b0*/  F2FP.F16.F32.PACK_AB R88, R132, R133 ;  /* 0x000000858458723e */ /* 0x000fcc00000000ff */
[----:B------:R-:W3:Y:S01]  /*130c0*/  MUFU.EX2 R86, R86 ;  /* 0x0000005600567308 */ /* 0x000ee20000000800 */
[----:B------:R-:W-:Y:S02]  /*130d0*/  F2FP.F16.F32.PACK_AB R89, R115, R89 ;  /* 0x000000597359723e */ /* 0x000fe400000000ff */
[----:B------:R-:W-:Y:S02]  /*130e0*/  F2FP.F16.F32.PACK_AB R90, R128, R129 ;  /* 0x00000081805a723e */ /* 0x000fe400000000ff */
[----:B------:R-:W-:-:S03]  /*130f0*/  F2FP.F16.F32.PACK_AB R91, R119, R118 ;  /* 0x00000076775b723e */ /* 0x000fc600000000ff */
[----:B------:R-:W4:Y:S01]  /*13100*/  MUFU.EX2 R96, R96 ;  /* 0x0000006000607308 */ /* 0x000f220000000800 */
[----:B-1----:R-:W-:Y:S01]  /*13110*/  FADD.FTZ R79, R101, R22 ;  /* 0x00000016654f7221 */ /* 0x002fe20000010000 */
[----:B------:R-:W-:-:S06]  /*13120*/  FADD.FTZ R78, R82, R77 ;  /* 0x0000004d524e7221 */ /* 0x000fcc0000010000 */
[----:B------:R-:W1:Y:S01]  /*13130*/  MUFU.EX2 R87, R87 ;  /* 0x0000005700577308 */ /* 0x000e620000000800 */
[----:B------:R2:W-:Y:S07]  /*13140*/  STSM.16.M88.4 [R18+0x28b00], R88 ;  /* 0x028b005812007844 */ /* 0x0005ee0000000200 */
[----:B------:R-:W1:Y:S08]  /*13150*/  MUFU.EX2 R93, R93 ;  /* 0x0000005d005d7308 */ /* 0x000e700000000800 */
[----:B------:R-:W1:Y:S01]  /*13160*/  MUFU.EX2 R73, R73 ;  /* 0x0000004900497308 */ /* 0x000e620000000800 */
[----:B--2---:R-:W-:Y:S01]  /*13170*/  FADD.FTZ R88, R100, R79 ;  /* 0x0000004f64587221 */ /* 0x004fe20000010000 */
[----:B------:R-:W-:Y:S01]  /*13180*/  FADD.FTZ R79, R83, R78 ;  /* 0x0000004e534f7221 */ /* 0x000fe20000010000 */
[----:B------:R-:W-:-:S05]  /*13190*/  F2FP.F16.F32.PACK_AB R77, R114, R0 ;  /* 0x00000000724d723e */ /* 0x000fca00000000ff */
[----:B------:R-:W2:Y:S01]  /*131a0*/  MUFU.EX2 R92, R92 ;  /* 0x0000005c005c7308 */ /* 0x000ea20000000800 */
[----:B0-----:R-:W-:Y:S01]  /*131b0*/  FADD.FTZ R89, R97, R88 ;  /* 0x0000005861597221 */ /* 0x001fe20000010000 */
[----:B---3--:R-:W-:-:S06]  /*131c0*/  FADD.FTZ R0, R86, R79 ;  /* 0x0000004f56007221 */ /* 0x008fcc0000010000 */
[----:B------:R-:W0:Y:S01]  /*131d0*/  MUFU.EX2 R81, R81 ;  /* 0x0000005100517308 */ /* 0x000e220000000800 */
[----:B----4-:R-:W-:Y:S01]  /*131e0*/  FADD.FTZ R88, R96, R89 ;  /* 0x0000005960587221 */ /* 0x010fe20000010000 */
[----:B-1----:R-:W-:-:S06]  /*131f0*/  FADD.FTZ R0, R87, R0 ;  /* 0x0000000057007221 */ /* 0x002fcc0000010000 */
[----:B------:R-:W-:Y:S08]  /*13200*/  MUFU.EX2 R84, R84 ;  /* 0x0000005400547308 */ /* 0x000ff00000000800 */
[----:B------:R-:W1:Y:S01]  /*13210*/  MUFU.EX2 R85, R85 ;  /* 0x0000005500557308 */ /* 0x000e620000000800 */
[----:B------:R-:W-:Y:S01]  /*13220*/  FADD.FTZ R89, R93, R88 ;  /* 0x000000585d597221 */ /* 0x000fe20000010000 */
[----:B------:R-:W-:Y:S01]  /*13230*/  FADD.FTZ R0, R73, R0 ;  /* 0x0000000049007221 */ /* 0x000fe20000010000 */
[----:B------:R-:W-:-:S02]  /*13240*/  F2FP.F16.F32.PACK_AB R100, R100, R101 ;  /* 0x000000656464723e */ /* 0x000fc400000000ff */
[----:B------:R-:W-:Y:S01]  /*13250*/  F2FP.F16.F32.PACK_AB R101, R83, R82 ;  /* 0x000000525365723e */ /* 0x000fe200000000ff */
[----:B--2---:R-:W-:Y:S01]  /*13260*/  FADD.FTZ R82, R92, R89 ;  /* 0x000000595c527221 */ /* 0x004fe20000010000 */
[----:B------:R-:W-:Y:S01]  /*13270*/  F2FP.F16.F32.PACK_AB R124, R124, R125 ;  /* 0x0000007d7c7c723e */ /* 0x000fe200000000ff */
[----:B0-----:R-:W-:Y:S01]  /*13280*/  FADD.FTZ R83, R81, R0 ;  /* 0x0000000051537221 */ /* 0x001fe20000010000 */
[----:B------:R-:W-:Y:S01]  /*13290*/  F2FP.F16.F32.PACK_AB R125, R107, R106 ;  /* 0x0000006a6b7d723e */ /* 0x000fe200000000ff */
[----:B------:R-:W2:Y:S01]  /*132a0*/  LDL.LU R0, [R1+0x3c] ;  /* 0x00003c0001007983 */ /* 0x000ea20000300800 */
        /* <DEDUP_REMOVED lines=8> */
[----:B------:R-:W-:Y:S01]  /*13330*/  FADD.FTZ R87, R75, R82 ;  /* 0x000000524b577221 */ /* 0x000fe20000010000 */
[----:B-1----:R-:W-:Y:S01]  /*13340*/  F2FP.F16.F32.PACK_AB R95, R85, R84 ;  /* 0x00000054555f723e */ /* 0x002fe200000000ff */
[----:B------:R-:W-:Y:S01]  /*13350*/  FADD.FTZ R84, R84, R83 ;  /* 0x0000005354547221 */ /* 0x000fe20000010000 */
[----:B------:R-:W-:Y:S01]  /*13360*/  F2FP.F16.F32.PACK_AB R92, R92, R93 ;  /* 0x0000005d5c5c723e */ /* 0x000fe200000000ff */
[----:B------:R-:W-:Y:S01]  /*13370*/  STSM.16.M88.4 [R18+0x2a300], R124 ;  /* 0x02a3007c12007844 */ /* 0x000fe20000000200 */
[----:B------:R-:W-:Y:S01]  /*13380*/  F2FP.F16.F32.PACK_AB R93, R81, R73 ;  /* 0x00000049515d723e */ /* 0x000fe200000000ff */
[----:B------:R-:W-:-:S02]  /*13390*/  FADD.FTZ R73, R74, R87 ;  /* 0x000000574a497221 */ /* 0x000fc40000010000 */
[----:B------:R0:W-:Y:S04]  /*133a0*/  STSM.16.M88.4 [R18+0x2bb00], R20 ;  /* 0x02bb001412007844 */ /* 0x0001e80000000200 */
[----:B------:R-:W-:Y:S01]  /*133b0*/  STL [R1+0x38], R73 ;  /* 0x0000384901007387 */ /* 0x000fe20000100800 */
[----:B0-----:R-:W-:-:S05]  /*133c0*/  FADD.FTZ R20, R85, R84 ;  /* 0x0000005455147221 */ /* 0x001fca0000010000 */
[----:B------:R0:W-:Y:S04]  /*133d0*/  STL [R1+0x40], R20 ;  /* 0x0000401401007387 */ /* 0x0001e80000100800 */
[----:B0-----:R-:W3:Y:S01]  /*133e0*/  LDL R20, [R1+0x5c] ;  /* 0x00005c0001147983 */ /* 0x001ee20000100800 */
[----:B------:R-:W-:Y:S02]  /*133f0*/  F2FP.F16.F32.PACK_AB R76, R108, R109 ;  /* 0x0000006d6c4c723e */ /* 0x000fe400000000ff */
[----:B------:R-:W-:Y:S02]  /*13400*/  F2FP.F16.F32.PACK_AB R78, R104, R105 ;  /* 0x00000069684e723e */ /* 0x000fe400000000ff */
[----:B------:R-:W-:Y:S02]  /*13410*/  F2FP.F16.F32.PACK_AB R102, R96, R97 ;  /* 0x000000616066723e */ /* 0x000fe400000000ff */
[----:B------:R-:W-:Y:S01]  /*13420*/  F2FP.F16.F32.PACK_AB R94, R74, R75 ;  /* 0x0000004b4a5e723e */ /* 0x000fe200000000ff */
[----:B------:R-:W-:Y:S04]  /*13430*/  STSM.16.M88.4 [R18+0x2d300], R76 ;  /* 0x02d3004c12007844 */ /* 0x000fe80000000200 */
[----:B------:R-:W-:Y:S04]  /*13440*/  STSM.16.M88.4 [R18+0x2eb00], R100 ;  /* 0x02eb006412007844 */ /* 0x000fe80000000200 */
[----:B------:R-:W-:Y:S01]  /*13450*/  STSM.16.M88.4 [R18+0x30300], R92 ;  /* 0x0303005c12007844 */ /* 0x000fe20000000200 */
[----:B------:R-:W-:Y:S01]  /*13460*/  @!PT LDS RZ, [RZ] ;  /* 0x00000000fffff984 */ /* 0x000fe20000000800 */
[----:B------:R-:W-:Y:S01]  /*13470*/  @!PT LDS RZ, [RZ] ;  /* 0x00000000fffff984 */ /* 0x000fe20000000800 */
[----:B------:R-:W-:Y:S01]  /*13480*/  @!PT LDS RZ, [RZ] ;  /* 0x00000000fffff984 */ /* 0x000fe20000000800 */
[----:B------:R-:W-:Y:S01]  /*13490*/  @!PT LDS RZ, [RZ] ;  /* 0x00000000fffff984 */ /* 0x000fe20000000800 */
[----:B------:R0:W-:Y:S06]  /*134a0*/  MEMBAR.ALL.CTA ;  /* 0x0000000000007992 */ /* 0x0001ec0000008000 */
[----:B0-----:R-:W0:Y:S01]  /*134b0*/  FENCE.VIEW.ASYNC.S ;  /* 0x00000000000073c6 */ /* 0x001e220000000000 */
        /* <DEDUP_REMOVED lines=50> */
[C---:B--2---:R-:W-:Y:S01]  /*137e0*/  ISETP.GT.AND P2, PT, R0.reuse, RZ, PT ;  /* 0x000000ff0000720c */ /* 0x044fe20003f44270 */
[----:B------:R-:W-:-:S05]  /*137f0*/  VIADD R0, R0, 0xffffffff ;  /* 0xffffffff00007836 */ /* 0x000fca0000000000 */
[----:B------:R1:W-:Y:S02]  /*13800*/  STL [R1+0x3c], R0 ;  /* 0x00003c0001007387 */ /* 0x0003e40000100800 */
[----:B-1----:R-:W-:Y:S02]  /*13810*/  IMAD.MOV.U32 R0, RZ, RZ, R154 ;  /* 0x000000ffff007224 */ /* 0x002fe400078e009a */
[----:B---3--:R1:W-:Y:S01]  /*13820*/  STL [R1+0x4], R20 ;  /* 0x0000041401007387 */ /* 0x0083e20000100800 */
[----:B0-----:R-:W-:Y:S02]  /*13830*/  NOP ;  /* 0x0000000000007918 */ /* 0x001fe40000000000 */
[----:B------:R-:W-:Y:S05]  /*13840*/  @P2 BRA `(.L_x_10442) ;  /* 0xffffffb400c02947 */ /* 0x000fea000383ffff */
.L_x_10431:
[----:B------:R-:W-:Y:S05]  /*13850*/  WARPSYNC.ALL ;  /* 0x0000000000007948 */ /* 0x000fea0003800000 */
[----:B------:R-:W-:Y:S06]  /*13860*/  BAR.ARV 0x8, 0x200 ;  /* 0x0208000000007b1d */ /* 0x000fec0000002000 */
[----:B------:R-:W-:Y:S05]  /*13870*/  @!P0 BRA `(.L_x_10443) ;  /* 0x0000000000048947 */ /* 0x000fea0003800000 */
[----:B------:R-:W-:Y:S01]  /*13880*/  BPT.TRAP 0x1 ;  /* 0x000000040000795c */ /* 0x000fe20000300000 */
.L_x_10443:
[----:B------:R-:W2:Y:S01]  /*13890*/  LDL R2, [R1+0x5c] ;  /* 0x00005c0001027983 */ /* 0x000ea20000100800 */
[----:B------:R-:W-:Y:S01]  /*138a0*/  IMAD R0, R154, 0x8, R16 ;  /* 0x000000089a007824 */ /* 0x000fe200078e0210 */
[----:B--2---:R-:W-:-:S04]  /*138b0*/  SHF.L.U32 R3, R2, 0x1f, RZ ;  /* 0x0000001f02037819 */ /* 0x004fc800000006ff */
[----:B------:R0:W2:Y:S01]  /*138c0*/  SYNCS.PHASECHK.TRANS64.TRYWAIT P2, [R0+URZ+0x31c50], R3 ;  /* 0x031c5003000075a7 */ /* 0x0000a2000804017f */
[----:B------:R-:W-:Y:S05]  /*138d0*/  @!P0 BRA `(.L_x_10444) ;  /* 0x0000000000048947 */ /* 0x000fea0003800000 */
[----:B------:R-:W-:Y:S01]  /*138e0*/  BPT.TRAP 0x1 ;  /* 0x000000040000795c */ /* 0x000fe20000300000 */
.L_x_10444:
[----:B------:R-:W3:Y:S01]  /*138f0*/  LDL.LU R2, [R1+0x7c] ;  /* 0x00007c0001027983 */ /* 0x000ee20000300800 */
[----:B------:R-:W-:Y:S02]  /*13900*/  VIADD R16, R16, 0x200 ;  /* 0x0000020010107836 */ /* 0x000fe40000000000 */
[----:B------:R-:W-:-:S03]  /*13910*/  IMAD.MOV.U32 R5, RZ, RZ, -0x3ffffff0 ;  /* 0xc0000010ff057424 */ /* 0x000fc600078e00ff */
[----:B------:R-:W-:-:S04]  /*13920*/  SHF.R.U32.HI R16, RZ, 0x4, R16 ;  /* 0x00000004ff107819 */ /* 0x000fc80000011610 */
[----:B------:R-:W-:-:S04]  /*13930*/  LOP3.LUT R16, R16, 0x3fff, RZ, 0xc0, !PT ;  /* 0x00003fff10107812 */ /* 0x000fc800078ec0ff */
[----:B------:R-:W-:Y:S02]  /*13940*/  LOP3.LUT R7, R16, 0x2400000, RZ, 0xfc, !PT ;  /* 0x0240000010077812 */ /* 0x000fe400078efcff */
[----:B---3--:R-:W-:Y:S01]  /*13950*/  LOP3.LUT R4, R2, 0x10000, RZ, 0xfc, !PT ;  /* 0x0001000002047812 */ /* 0x008fe200078efcff */
[----:B--2---:R-:W-:Y:S06]  /*13960*/  @P2 BRA `(.L_x_10445) ;  /* 0x0000000000082947 */ /* 0x004fec0003800000 */
[----:B------:R-:W2:Y:S02]  /*13970*/  SYNCS.PHASECHK.TRANS64.TRYWAIT P0, [R0+URZ+0x31c50], R3 ;  /* 0x031c5003000075a7 */ /* 0x000ea4000800017f */
[----:B--2---:R-:W-:Y:S05]  /*13980*/  @!P0 BRA `(.L_x_10446) ;  /* 0x000000a400bc8947 */ /* 0x004fea0003800000 */
.L_x_10445:
[----:B------:R-:W-:Y:S01]  /*13990*/  IMAD R2, R154, 0x6c0, R7 ;  /* 0x000006c09a027824 */ /* 0x000fe200078e0207 */
[----:B------:R-:W3:Y:S01]  /*139a0*/  LDL.LU R12, [R1+0x38] ;  /* 0x00003800010c7983 */ /* 0x000ee20000300800 */
[----:B0-2---:R-:W-:Y:S01]  /*139b0*/  IMAD.MOV.U32 R3, RZ, RZ, -0x7fffffe0 ;  /* 0x80000020ff037424 */ /* 0x005fe200078e00ff */
[----:B------:R-:W-:Y:S05]  /*139c0*/  WARPSYNC.ALL ;  /* 0x0000000000007948 */ /* 0x000fea0003800000 */
[C---:B------:R-:W-:Y:S01]  /*139d0*/  R2UR UR4, R4.reuse ;  /* 0x00000000040472ca */ /* 0x040fe200000e0000 */
[----:B------:R-:W-:Y:S01]  /*139e0*/  VIADD R6, R4, 0x180 ;  /* 0x0000018004067836 */ /* 0x000fe20000000000 */
[----:B------:R-:W-:Y:S01]  /*139f0*/  R2UR UR5, R5 ;  /* 0x00000000050572ca */ /* 0x000fe200000e0000 */
[C---:B------:R-:W-:Y:S01]  /*13a00*/  VIADD R8, R2.reuse, 0x40 ;  /* 0x0000004002087836 */ /* 0x040fe20000000000 */
[----:B------:R-:W-:Y:S01]  /*13a10*/  R2UR UR6, R2 ;  /* 0x00000000020672ca */ /* 0x000fe200000e0000 */
[----:B------:R-:W-:Y:S01]  /*13a20*/  IMAD.MOV.U32 R7, RZ, RZ, -0x3ffffff0 ;  /* 0xc0000010ff077424 */ /* 0x000fe200078e00ff */
[----:B------:R-:W-:Y:S01]  /*13a30*/  R2UR UR7, R3 ;  /* 0x00000000030772ca */ /* 0x000fe200000e0000 */
[----:B------:R-:W-:Y:S01]  /*13a40*/  WARPGROUP.ARRIVE ;  /* 0x00000000000079c5 */ /* 0x000fe20000000000 */
[----:B------:R-:W-:Y:S01]  /*13a50*/  IMAD.MOV.U32 R9, RZ, RZ, -0x7fffffe0 ;  /* 0x80000020ff097424 */ /* 0x000fe200078e00ff */
[----:B------:R-:W2:Y:S01]  /*13a60*/  LDL.LU R10, [R1+0x40] ;  /* 0x00004000010a7983 */ /* 0x000ea20000300800 */
[----:B------:R-:W-:-:S02]  /*13a70*/  IMAD.MOV.U32 R3, RZ, RZ, -0x7fffffe0 ;  /* 0x80000020ff037424 */ /* 0x000fc400078e00ff */
[----:B------:R-:W-:Y:S01]  /*13a80*/  IMAD.MOV.U32 R5, RZ, RZ, -0x3ffffff0 ;  /* 0xc0000010ff057424 */ /* 0x000fe200078e00ff */
[----:B------:R-:W4:Y:S01]  /*13a90*/  LDL.LU R11, [R1+0x5c] ;  /* 0x00005c00010b7983 */ /* 0x000f220000300800 */
[----:B------:R-:W-:-:S05]  /*13aa0*/  VIADD R154, R154, 0x1 ;  /* 0x000000019a9a7836 */ /* 0x000fca0000000000 */
[----:B------:R-:W-:Y:S01]  /*13ab0*/  HGMMA.64x96x16.F32 R24, gdesc[UR4].tnspB, R24, gsb0 ;  /* 0x41600000041879f0 */ /* 0x000fe20008000818 */
[----:B------:R-:W-:Y:S01]  /*13ac0*/  R2UR UR4, R6 ;  /* 0x00000000060472ca */ /* 0x000fe200000e0000 */
[----:B------:R-:W-:Y:S01]  /*13ad0*/  VIADD R6, R4, 0x300 ;  /* 0x0000030004067836 */ /* 0x000fe20000000000 */
[----:B------:R-:W-:Y:S01]  /*13ae0*/  R2UR UR5, R7 ;  /* 0x00000000070572ca */ /* 0x000fe200000e0000 */
[----:B------:R-:W-:Y:S01]  /*13af0*/  IMAD.MOV.U32 R7, RZ, RZ, -0x3ffffff0 ;  /* 0xc0000010ff077424 */ /* 0x000fe200078e00ff */
[----:B------:R-:W-:Y:S01]  /*13b00*/  R2UR UR6, R8 ;  /* 0x00000000080672ca */ /* 0x000fe200000e0000 */
[----:B------:R-:W-:Y:S01]  /*13b10*/  VIADD R8, R2, 0x80 ;  /* 0x0000008002087836 */ /* 0x000fe20000000000 */
[----:B------:R-:W-:Y:S01]  /*13b20*/  R2UR UR7, R9 ;  /* 0x00000000090772ca */ /* 0x000fe200000e0000 */
[----:B------:R-:W-:Y:S01]  /*13b30*/  IMAD.MOV.U32 R9, RZ, RZ, -0x7fffffe0 ;  /* 0x80000020ff097424 */ /* 0x000fe200078e00ff */
[----:B------:R-:W-:Y:S01]  /*13b40*/  ISETP.NE.AND P0, PT, R154, 0x2, PT ;  /* 0x000000029a00780c */ /* 0x000fe20003f05270 */
[----:B------:R-:W-:-:S02]  /*13b50*/  WARPGROUP.DEPBAR.LE gsb0, 0x0 ;  /* 0x00008000000079c5 */ /* 0x000fc40000010000 */
[----:B------:R-:W-:-:S08]  /*13b60*/  WARPGROUP.ARRIVE ;  /* 0x00000000000079c5 */ /* 0x000fd00000000000 */
        /* <DEDUP_REMOVED lines=9> */
[----:B------:R-:W-:Y:S02]  /*13c00*/  WARPGROUP.DEPBAR.LE gsb0, 0x0 ;  /* 0x00008000000079c5 */ /* 0x000fe40000010000 */
[----:B------:R-:W-:-:S09]  /*13c10*/  WARPGROUP.ARRIVE ;  /* 0x00000000000079c5 */ /* 0x000fd20000000000 */
        /* <DEDUP_REMOVED lines=39> */
[C---:B------:R-:W-:Y:S01]  /*13e90*/  VIADD R8, R2.reuse, 0x1c0 ;  /* 0x000001c002087836 */ /* 0x040fe20000000000 */
[----:B------:R-:W-:Y:S01]  /*13ea0*/  R2UR UR7, R9 ;  /* 0x00000000090772ca */ /* 0x000fe200000e0000 */
[----:B------:R-:W-:Y:S02]  /*13eb0*/  IMAD.MOV.U32 R9, RZ, RZ, -0x7fffffe0 ;  /* 0x80000020ff097424 */ /* 0x000fe400078e00ff */
[----:B------:R-:W-:-:S02]  /*13ec0*/  VIADD R2, R2, 0x200 ;  /* 0x0000020002027836 */ /* 0x000fc40000000000 */
[----:B------:R-:W-:Y:S01]  /*13ed0*/  VIADD R4, R4, 0xc00 ;  /* 0x00000c0004047836 */ /* 0x000fe20000000000 */
[----:B------:R-:W-:Y:S02]  /*13ee0*/  WARPGROUP.DEPBAR.LE gsb0, 0x0 ;  /* 0x00008000000079c5 */ /* 0x000fe40000010000 */
[----:B------:R-:W-:-:S06]  /*13ef0*/  WARPGROUP.ARRIVE ;  /* 0x00000000000079c5 */ /* 0x000fcc0000000000 */
[----:B------:R-:W-:Y:S01]  /*13f00*/  HGMMA.64x96x16.F32 R24, gdesc[UR4].tnspB, R24, gsb0 ;  /* 0x41600000041879f0 */ /* 0x000fe20008000818 */
[----:B------:R-:W-:Y:S02]  /*13f10*/  R2UR UR4, R6 ;  /* 0x00000000060472ca */ /* 0x000fe400000e0000 */
[----:B------:R-:W-:Y:S02]  /*13f20*/  R2UR UR5, R7 ;  /* 0x00000000070572ca */ /* 0x000fe400000e0000 */
[----:B------:R-:W-:Y:S02]  /*13f30*/  R2UR UR6, R8 ;  /* 0x00000000080672ca */ /* 0x000fe400000e0000 */
[----:B------:R-:W-:Y:S01]  /*13f40*/  R2UR UR7, R9 ;  /* 0x00000000090772ca */ /* 0x000fe200000e0000 */
[----:B------:R-:W-:Y:S02]  /*13f50*/  WARPGROUP.DEPBAR.LE gsb0, 0x0 ;  /* 0x00008000000079c5 */ /* 0x000fe40000010000 */
[----:B------:R-:W-:-:S10]  /*13f60*/  WARPGROUP.ARRIVE ;  /* 0x00000000000079c5 */ /* 0x000fd40000000000 */
[----:B------:R-:W-:Y:S01]  /*13f70*/  HGMMA.64x96x16.F32 R24, gdesc[UR4].tnspB, R24, gsb0 ;  /* 0x41600000041879f0 */ /* 0x000fe20008000818 */
[----:B------:R-:W-:Y:S02]  /*13f80*/  R2UR UR6, R2 ;  /* 0x00000000020672ca */ /* 0x000fe400000e0000 */
[----:B---3--:R-:W0:Y:S01]  /*13f90*/  SHFL.BFLY PT, R2, R12, 0x2, 0x1f ;  /* 0x0c401f000c027f89 */ /* 0x008e2200000e0000 */
[----:B------:R-:W-:Y:S02]  /*13fa0*/  R2UR UR7, R3 ;  /* 0x00000000030772ca */ /* 0x000fe400000e0000 */
[----:B------:R-:W-:Y:S01]  /*13fb0*/  R2UR UR4, R4 ;  /* 0x00000000040472ca */ /* 0x000fe200000e0000 */
[----:B--2---:R-:W2:Y:S01]  /*13fc0*/  SHFL.BFLY PT, R3, R10, 0x2, 0x1f ;  /* 0x0c401f000a037f89 */ /* 0x004ea200000e0000 */
[----:B------:R-:W-:Y:S01]  /*13fd0*/  R2UR UR5, R5 ;  /* 0x00000000050572ca */ /* 0x000fe200000e0000 */
[----:B0-----:R-:W-:Y:S01]  /*13fe0*/  FADD.FTZ R2, R2, R12 ;  /* 0x0000000c02027221 */ /* 0x001fe20000010000 */
[----:B--2---:R-:W-:-:S04]  /*13ff0*/  FADD.FTZ R4, R3, R10 ;  /* 0x0000000a03047221 */ /* 0x004fc80000010000 */
[----:B------:R-:W0:Y:S04]  /*14000*/  SHFL.BFLY PT, R3, R2, 0x1, 0x1f ;  /* 0x0c201f0002037f89 */ /* 0x000e2800000e0000 */
[----:B------:R-:W2:Y:S01]  /*14010*/  SHFL.BFLY PT, R5, R4, 0x1, 0x1f ;  /* 0x0c201f0004057f89 */ /* 0x000ea200000e0000 */
[----:B0-----:R-:W-:Y:S01]  /*14020*/  FADD.FTZ R9, R2, R3 ;  /* 0x0000000302097221 */ /* 0x001fe20000010000 */
[----:B------:R-:W-:Y:S01]  /*14030*/  SEL R2, RZ, 0x1, P0 ;  /* 0x00000001ff027807 */ /* 0x000fe20000000000 */
[----:B--2---:R-:W-:-:S03]  /*14040*/  FADD.FTZ R10, R4, R5 ;  /* 0x00000005040a7221 */ /* 0x004fc60000010000 */
[----:B------:R-:W-:Y:S02]  /*14050*/  FSETP.NE.FTZ.AND P2, PT, R9, RZ, PT ;  /* 0x000000ff0900720b */ /* 0x000fe40003f55000 */
[----:B------:R-:W-:Y:S02]  /*14060*/  CS2R R4, SRZ ;  /* 0x0000000000047805 */ /* 0x000fe4000001ff00 */
[----:B----4-:R-:W-:Y:S02]  /*14070*/  LOP3.LUT R11, R11, R2, RZ, 0x3c, !PT ;  /* 0x000000020b0b7212 */ /* 0x010fe400078e3cff */
[----:B------:R-:W-:-:S07]  /*14080*/  FSETP.NE.FTZ.AND P3, PT, R10, RZ, PT ;  /* 0x000000ff0a00720b */ /* 0x000fce0003f75000 */
[----:B------:R-:W0:Y:S08]  /*14090*/  @P2 MUFU.LG2 R3, R9 ;  /* 0x0000000900032308 */ /* 0x000e300000000c00 */
[----:B------:R2:W-:Y:S08]  /*140a0*/  @P2 MUFU.RCP R5, R9 ;  /* 0x0000000900052308 */ /* 0x0005f00000001000 */
[----:B------:R-:W3:Y:S01]  /*140b0*/  @P3 MUFU.LG2 R7, R10 ;  /* 0x0000000a00073308 */ /* 0x000ee20000000c00 */
[----:B--2---:R-:W2:Y:S01]  /*140c0*/  LDL.LU R9, [R1+0x94] ;  /* 0x0000940001097983 */ /* 0x004ea20000300800 */
[----:B------:R-:W-:-:S02]  /*140d0*/  WARPGROUP.DEPBAR.LE gsb0, 0x0 ;  /* 0x00008000000079c5 */ /* 0x000fc40000010000 */
[----:B------:R-:W-:-:S06]  /*140e0*/  WARPGROUP.ARRIVE ;  /* 0x00000000000079c5 */ /* 0x000fcc0000000000 */
[----:B------:R-:W-:Y:S01]  /*140f0*/  HGMMA.64x96x16.F32 R24, gdesc[UR4].tnspB, R24, gsb0 ;  /* 0x41600000041879f0 */ /* 0x000fe20008000818 */
[----:B------:R4:W-:Y:S01]  /*14100*/  STL [R1+0x5c], R11 ;  /* 0x00005c0b01007387 */ /* 0x0009e20000100800 */
[----:B------:R-:W5:Y:S01]  /*14110*/  @P3 MUFU.RCP R4, R10 ;  /* 0x0000000a00043308 */ /* 0x000f620000001000 */
[----:B------:R-:W-:Y:S02]  /*14120*/  @!P1 VIADD R8, R0, 0x31c60 ;  /* 0x00031c6000089836 */ /* 0x000fe40000000000 */
[C---:B------:R-:W-:Y:S01]  /*14130*/  @P2 FMUL.FTZ R6, R14.reuse, 0.69314718246459960938 ;  /* 0x3f3172180e062820 */ /* 0x040fe20000410000 */
[----:B0-----:R-:W-:Y:S01]  /*14140*/  @P2 FMUL.FTZ R3, R3, 0.69314718246459960938 ;  /* 0x3f31721803032820 */ /* 0x001fe20000410000 */
[----:B------:R-:W-:Y:S02]  /*14150*/  IMAD.MOV.U32 R0, RZ, RZ, -0x800000 ;  /* 0xff800000ff007424 */ /* 0x000fe400078e00ff */
[----:B------:R-:W-:Y:S01]  /*14160*/  @P3 FMUL.FTZ R14, R14, 0.69314718246459960938 ;  /* 0x3f3172180e0e3820 */ /* 0x000fe20000410000 */
[----:B---3--:R-:W-:Y:S01]  /*14170*/  @P3 FMUL.FTZ R7, R7, 0.69314718246459960938 ;  /* 0x3f31721807073820 */ /* 0x008fe20000410000 */
[----:B------:R-:W-:Y:S01]  /*14180*/  @!P1 PRMT R8, RZ, 0x654, R8 ;  /* 0x00000654ff089816 */ /* 0x000fe20000000008 */
[----:B------:R-:W-:Y:S01]  /*14190*/  @P2 FFMA.FTZ R0, R6, R15, R3 ;  /* 0x0000000f06002223 */ /* 0x000fe20000010003 */
[----:B------:R-:W-:-:S02]  /*141a0*/  IMAD.MOV.U32 R2, RZ, RZ, -0x800000 ;  /* 0xff800000ff027424 */ /* 0x000fc400078e00ff */
[----:B------:R-:W-:Y:S01]  /*141b0*/  @P3 FFMA.FTZ R2, R14, R72, R7 ;  /* 0x000000480e023223 */ /* 0x000fe20000010007 */
[----:B------:R-:W-:Y:S01]  /*141c0*/  SEL R154, R154, RZ, P0 ;  /* 0x000000ff9a9a7207 */ /* 0x000fe20000000000 */
[----:B------:R-:W-:Y:S02]  /*141d0*/  WARPGROUP.DEPBAR.LE gsb0, 0x0 ;  /* 0x00008000000079c5 */ /* 0x000fe40000010000 */
        /* <DEDUP_REMOVED lines=17> */
[-C--:B-----5:R-:W-:Y:S01]  /*142f0*/  FMUL.FTZ R69, R39, R4.reuse ;  /* 0x0000000427457220 */ /* 0x0a0fe20000410000 */
        /* <DEDUP_REMOVED lines=32> */
[----:B--2---:R-:W-:-:S05]  /*14500*/  VIADD R9, R9, 0x1 ;  /* 0x0000000109097836 */ /* 0x004fca0000000000 */
[----:B------:R4:W-:Y:S02]  /*14510*/  STL [R1+0x94], R9 ;  /* 0x0000940901007387 */ /* 0x0009e40000100800 */
.L_x_10390:
[----:B------:R-:W2:Y:S01]  /*14520*/  LDL R70, [R1+0x88] ;  /* 0x0000880001467983 */ /* 0x000ea20000100800 */
[----:B------:R-:W0:Y:S01]  /*14530*/  S2R R4, SR_TID.X ;  /* 0x0000000000047919 */ /* 0x000e220000002100 */
[----:B------:R-:W-:Y:S05]  /*14540*/  WARPSYNC.ALL ;  /* 0x0000000000007948 */ /* 0x000fea0003800000 */
[----:B------:R-:W3:Y:S01]  /*14550*/  S2UR UR5, SR_CgaCtaId ;  /* 0x00000000000579c3 */ /* 0x000ee20000008800 */
[----:B------:R-:W-:Y:S01]  /*14560*/  UMOV UR4, 0x400 ;  /* 0x0000040000047882 */ /* 0x000fe20000000000 */
[----:B0-----:R-:W-:-:S05]  /*14570*/  VIADD R85, R4, 0xffffff80 ;  /* 0xffffff8004557836 */ /* 0x001fca0000000000 */
[----:B------:R-:W-:-:S04]  /*14580*/  SHF.R.S32.HI R66, RZ, 0x1f, R85 ;  /* 0x0000001fff427819 */ /* 0x000fc80000011455 */
[----:B------:R-:W-:Y:S01]  /*14590*/  LEA.HI R66, R66, R85, RZ, 0x2 ;  /* 0x0000005542427211 */ /* 0x000fe200078f10ff */
[----:B---3--:R-:W-:-:S03]  /*145a0*/  ULEA UR4, UR5, UR4, 0x18 ;  /* 0x0000000405047291 */ /* 0x008fc6000f8ec03f */
[----:B------:R-:W-:-:S05]  /*145b0*/  LOP3.LUT R66, R66, 0xfffffffc, RZ, 0xc0, !PT ;  /* 0xfffffffc42427812 */ /* 0x000fca00078ec0ff */
[----:B------:R-:W-:Y:S02]  /*145c0*/  IMAD.IADD R66, R85, 0x1, -R66 ;  /* 0x0000000155427824 */ /* 0x000fe400078e0a42 */
[----:B------:R-:W-:Y:S01]  /*145d0*/  IMAD.U32 R16, RZ, RZ, UR4 ;  /* 0x00000004ff107e24 */ /* 0x000fe2000f8e00ff */
[----:B------:R-:W-:Y:S01]  /*145e0*/  BAR.SYNC.DEFER_BLOCKING 0x5, 0x200 ;  /* 0x0148000000007b1d */ /* 0x000fe20000010000 */
[----:B-1----:R-:W-:-:S04]  /*145f0*/  IMAD.SHL.U32 R32, R66, 0x8, RZ ;  /* 0x0000000842207824 */ /* 0x002fc800078e00ff */
[C---:B------:R-:W-:Y:S02]  /*14600*/  VIADD R33, R32.reuse, 0x40 ;  /* 0x0000004020217836 */ /* 0x040fe40000000000 */
[----:B------:R-:W-:Y:S01]  /*14610*/  VIADD R34, R32, 0x20 ;  /* 0x0000002020227836 */ /* 0x000fe20000000000 */
[----:B------:R-:W-:Y:S02]  /*14620*/  BSSY B0, `(.L_x_10447) ;  /* 0x00001b7000007945 */ /* 0x000fe40003800000 */
[----:B------:R-:W-:Y:S02]  /*14630*/  SHF.R.S32.HI R36, RZ, 0x1f, R33 ;  /* 0x0000001fff247819 */ /* 0x000fe40000011421 */
[----:B------:R-:W-:Y:S01]  /*14640*/  SHF.R.S32.HI R35, RZ, 0x1f, R34 ;  /* 0x0000001fff237819 */ /* 0x000fe20000011422 */
[----:B-----5:R0:W1:Y:S01]  /*14650*/  LDS.128 R104, [R16+0x31cd0] ;  /* 0x031cd00010687984 */ /* 0x0200620000000c00 */
[----:B------:R-:W-:Y:S06]  /*14660*/  BAR.ARV 0x4, 0x200 ;  /* 0x0108000000007b1d */ /* 0x000fec0000002000 */
[----:B--2---:R-:W-:Y:S01]  /*14670*/  SHF.R.S32.HI R51, RZ, 0x1f, R70 ;  /* 0x0000001fff337819 */ /* 0x004fe20000011446 */
[----:B------:R-:W-:-:S03]  /*14680*/  IMAD.SHL.U32 R55, R70, 0x4, RZ ;  /* 0x0000000446377824 */ /* 0x000fc600078e00ff */
[----:B------:R-:W-:Y:S01]  /*14690*/  SHF.L.U64.HI R54, R70, 0x2, R51 ;  /* 0x0000000246367819 */ /* 0x000fe20000010233 */
[----:B01----:R-:W-:Y:S06]  /*146a0*/  @P1 BRA `(.L_x_10448) ;  /* 0x0000001000401947 */ /* 0x003fec0003800000 */
[----:B------:R-:W2:Y:S01]  /*146b0*/  LDL R4, [R1+0xcc] ;  /* 0x0000cc0001047983 */ /* 0x000ea20000100800 */
[----:B------:R-:W-:Y:S05]  /*146c0*/  WARPSYNC.ALL ;  /* 0x0000000000007948 */ /* 0x000fea0003800000 */
[----:B------:R-:W0:Y:S01]  /*146d0*/  S2R R5, SR_SWINHI ;  /* 0x0000000000057919 */ /* 0x000e220000002f00 */
[----:B------:R-:W-:Y:S01]  /*146e0*/  F2FP.F16.F32.PACK_AB R6, R79, R6 ;  /* 0x000000064f06723e */ /* 0x000fe200000000ff */
[----:B------:R-:W-:Y:S01]  /*146f0*/  ULDC.64 UR4, c[0x0][0xc00] ;  /* 0x0003000000047ab9 */ /* 0x000fe20000000a00 */
[----:B------:R-:W-:Y:S02]  /*14700*/  F2FP.F16.F32.PACK_AB R22, R75, R22 ;  /* 0x000000164b16723e */ /* 0x000fe400000000ff */
[----:B------:R-:W-:-:S02]  /*14710*/  MOV R24, R16 ;  /* 0x0000001000187202 */ /* 0x000fc40000000f00 */
[----:B0-----:R-:W-:Y:S01]  /*14720*/  MOV R25, R5 ;  /* 0x0000000500197202 */ /* 0x001fe20000000f00 */
[----:B------:R-:W-:Y:S02]  /*14730*/  BAR.SYNC.DEFER_BLOCKING 0x1, 0x180 ;  /* 0x0046000000007b1d */ /* 0x000fe40000010000 */
[----:B--2---:R-:W-:-:S03]  /*14740*/  IMAD.WIDE R4, R4, 0x2, R24 ;  /* 0x0000000204047825 */ /* 0x004fc600078e0218 */
[C---:B------:R-:W-:Y:S02]  /*14750*/  IADD3 R59, P4, R4.reuse, 0x20, RZ ;  /* 0x00000020043b7810 */ /* 0x040fe40007f9e0ff */
[C---:B------:R-:W-:Y:S02]  /*14760*/  IADD3 R67, P2, R4.reuse, 0x3020, RZ ;  /* 0x0000302004437810 */ /* 0x040fe40007f5e0ff */
[----:B----4-:R-:W-:Y:S01]  /*14770*/  LOP3.LUT R8, R59, 0x180, RZ, 0xc0, !PT ;  /* 0x000001803b087812 */ /* 0x010fe200078ec0ff */
[--C-:B------:R-:W-:Y:S01]  /*14780*/  IMAD.X R13, RZ, RZ, R5.reuse, P4 ;  /* 0x000000ffff0d7224 */ /* 0x100fe200020e0605 */
[----:B------:R-:W-:Y:S01]  /*14790*/  IADD3 R63, P3, R4, 0x3000, RZ ;  /* 0x00003000043f7810 */ /* 0x000fe20007f7e0ff */
[--C-:B------:R-:W-:Y:S01]  /*147a0*/  IMAD.X R21, RZ, RZ, R5.reuse, P2 ;  /* 0x000000ffff157224 */ /* 0x100fe200010e0605 */
[----:B------:R-:W-:Y:S02]  /*147b0*/  SHF.R.U64 R8, R8, 0x3, RZ ;  /* 0x0000000308087819 */ /* 0x000fe400000012ff */
[C---:B------:R-:W-:Y:S01]  /*147c0*/  IADD3 R62, P0, R4.reuse, 0x6020, RZ ;  /* 0x00006020043e7810 */ /* 0x040fe20007f1e0ff */
[----:B------:R-:W-:Y:S01]  /*147d0*/  IMAD.X R15, RZ, RZ, R5, P3 ;  /* 0x000000ffff0f7224 */ /* 0x000fe200018e0605 */
[----:B------:R-:W-:-:S02]  /*147e0*/  LOP3.LUT R9, R4, 0x180, RZ, 0xc0, !PT ;  /* 0x0000018004097812 */ /* 0x000fc400078ec0ff */
[----:B------:R-:W-:Y:S01]  /*147f0*/  IADD3 R83, P1, R4, 0x6000, RZ ;  /* 0x0000600004537810 */ /* 0x000fe20007f3e0ff */
[----:B------:R-:W-:Y:S01]  /*14800*/  IMAD.X R11, RZ, RZ, R5, P0 ;  /* 0x000000ffff0b7224 */ /* 0x000fe200000e0605 */
[----:B------:R-:W-:Y:S02]  /*14810*/  LOP3.LUT R12, R8, R59, RZ, 0x3c, !PT ;  /* 0x0000003b080c7212 */ /* 0x000fe400078e3cff */
        /* <DEDUP_REMOVED lines=8> */
[----:B------:R-:W-:Y:S01]  /*148a0*/  LOP3.LUT R4, R9, R4, RZ, 0x3c, !PT ;  /* 0x0000000409047212 */ /* 0x000fe200078e3cff */
[----:B------:R-:W-:Y:S01]  /*148b0*/  IMAD.X R9, RZ, RZ, R5, P1 ;  /* 0x000000ffff097224 */ /* 0x000fe200008e0605 */
[----:B------:R-:W-:-:S02]  /*148c0*/  SHF.R.U64 R58, R58, 0x3, RZ ;  /* 0x000000033a3a7819 */ /* 0x000fc400000012ff */
[----:B------:R-:W-:Y:S02]  /*148d0*/  LOP3.LUT R20, R10, R67, RZ, 0x3c, !PT ;  /* 0x000000430a147212 */ /* 0x000fe400078e3cff */
[----:B------:R-:W-:Y:S02]  /*148e0*/  LOP3.LUT R14, R8, R63, RZ, 0x3c, !PT ;  /* 0x0000003f080e7212 */ /* 0x000fe400078e3cff */
[----:B------:R-:W-:Y:S02]  /*148f0*/  LOP3.LUT R10, R59, R62, RZ, 0x3c, !PT ;  /* 0x0000003e3b0a7212 */ /* 0x000fe400078e3cff */
[----:B------:R-:W-:Y:S02]  /*14900*/  MOV R62, R4 ;  /* 0x00000004003e7202 */ /* 0x000fe40000000f00 */
[----:B------:R-:W-:Y:S02]  /*14910*/  F2FP.F16.F32.PACK_AB R4, R80, R7 ;  /* 0x000000075004723e */ /* 0x000fe400000000ff */
[----:B------:R-:W-:-:S02]  /*14920*/  LOP3.LUT R8, R58, R83, RZ, 0x3c, !PT ;  /* 0x000000533a087212 */ /* 0x000fc400078e3cff */
[----:B------:R-:W-:Y:S02]  /*14930*/  F2FP.F16.F32.PACK_AB R7, R81, R60 ;  /* 0x0000003c5107723e */ /* 0x000fe400000000ff */
[----:B------:R-:W-:Y:S02]  /*14940*/  F2FP.F16.F32.PACK_AB R5, R84, R61 ;  /* 0x0000003d5405723e */ /* 0x000fe400000000ff */
[----:B------:R-:W-:Y:S02]  /*14950*/  MOV R60, R12 ;  /* 0x0000000c003c7202 */ /* 0x000fe40000000f00 */
[----:B------:R-:W-:Y:S01]  /*14960*/  MOV R59, R14 ;  /* 0x0000000e003b7202 */ /* 0x000fe20000000f00 */
[----:B------:R0:W-:Y:S01]  /*14970*/  STSM.16.M88.4 [R62], R4 ;  /* 0x000000043e007844 */ /* 0x0001e20000000200 */
[----:B------:R-:W-:Y:S02]  /*14980*/  MOV R58, R20 ;  /* 0x00000014003a7202 */ /* 0x000fe40000000f00 */
        /* <DEDUP_REMOVED lines=8> */
[----:B------:R-:W-:Y:S02]  /*14a10*/  ISETP.NE.U32.AND P0, PT, RZ, UR4, PT ;  /* 0x00000004ff007c0c */ /* 0x000fe4000bf05070 */
[----:B------:R-:W-:Y:S01]  /*14a20*/  MOV R53, R8 ;  /* 0x0000000800357202 */ /* 0x000fe20000000f00 */
[----:B------:R1:W-:Y:S01]  /*14a30*/  STSM.16.M88.4 [R59], R20 ;  /* 0x000000143b007844 */ /* 0x0003e20000000200 */
[----:B------:R-:W-:Y:S02]  /*14a40*/  MOV R42, R10 ;  /* 0x0000000a002a7202 */ /* 0x000fe40000000f00 */
[----:B0-----:R-:W-:Y:S02]  /*14a50*/  F2FP.F16.F32.PACK_AB R4, R74, R41 ;  /* 0x000000294a04723e */ /* 0x001fe400000000ff */
[----:B------:R-:W-:Y:S02]  /*14a60*/  F2FP.F16.F32.PACK_AB R5, R64, R39 ;  /* 0x000000274005723e */ /* 0x000fe400000000ff */
[----:B------:R-:W-:-:S02]  /*14a70*/  F2FP.F16.F32.PACK_AB R6, R45, R40 ;  /* 0x000000282d06723e */ /* 0x000fc400000000ff */
[----:B------:R-:W-:Y:S01]  /*14a80*/  F2FP.F16.F32.PACK_AB R7, R47, R38 ;  /* 0x000000262f07723e */ /* 0x000fe200000000ff */
[----:B------:R-:W-:Y:S01]  /*14a90*/  IMAD.MOV.U32 R38, RZ, RZ, RZ ;  /* 0x000000ffff267224 */ /* 0x000fe200078e00ff */
[----:B------:R-:W-:Y:S02]  /*14aa0*/  F2FP.F16.F32.PACK_AB R8, R44, R3 ;  /* 0x000000032c08723e */ /* 0x000fe400000000ff */
[----:B------:R-:W-:Y:S01]  /*14ab0*/  F2FP.F16.F32.PACK_AB R9, R50, R31 ;  /* 0x0000001f3209723e */ /* 0x000fe200000000ff */
[----:B------:R0:W-:Y:S01]  /*14ac0*/  STSM.16.M88.4 [R58], R4 ;  /* 0x000000043a007844 */ /* 0x0001e20000000200 */
[----:B------:R-:W-:Y:S01]  /*14ad0*/  F2FP.F16.F32.PACK_AB R10, R49, R28 ;  /* 0x0000001c310a723e */ /* 0x000fe200000000ff */
[----:B------:R-:W2:Y:S01]  /*14ae0*/  LDC R3, c[0x0][0xbe8] ;  /* 0x0002fa00ff037b82 */ /* 0x000ea20000000800 */
[----:B-1----:R-:W-:Y:S02]  /*14af0*/  IADD3 R20, P1, R55, UR4, RZ ;  /* 0x0000000437147c10 */ /* 0x002fe4000ff3e0ff */
[----:B------:R-:W-:-:S02]  /*14b00*/  F2FP.F16.F32.PACK_AB R11, R43, R30 ;  /* 0x0000001e2b0b723e */ /* 0x000fc400000000ff */
[----:B------:R-:W-:Y:S02]  /*14b10*/  F2FP.F16.F32.PACK_AB R12, R48, R29 ;  /* 0x0000001d300c723e */ /* 0x000fe400000000ff */
[----:B------:R-:W-:Y:S01]  /*14b20*/  F2FP.F16.F32.PACK_AB R13, R46, R27 ;  /* 0x0000001b2e0d723e */ /* 0x000fe200000000ff */
[----:B------:R1:W-:Y:S01]  /*14b30*/  STSM.16.M88.4 [R53], R8 ;  /* 0x0000000835007844 */ /* 0x0003e20000000200 */
[----:B------:R-:W-:Y:S02]  /*14b40*/  F2FP.F16.F32.PACK_AB R14, R52, R37 ;  /* 0x00000025340e723e */ /* 0x000fe400000000ff */
[----:B------:R-:W-:Y:S02]  /*14b50*/  F2FP.F16.F32.PACK_AB R15, R71, R26 ;  /* 0x0000001a470f723e */ /* 0x000fe400000000ff */
[----:B------:R-:W-:Y:S02]  /*14b60*/  ISETP.NE.AND.EX P0, PT, RZ, UR5, PT, P0 ;  /* 0x00000005ff007c0c */ /* 0x000fe4000bf05300 */
[----:B------:R-:W-:Y:S01]  /*14b70*/  IADD3.X R21, R54, UR5, RZ, P1, !PT ;  /* 0x0000000536157c10 */ /* 0x000fe20008ffe4ff */
[----:B------:R-:W-:Y:S01]  /*14b80*/  ULDC.64 UR4, c[0x0][0xc08] ;  /* 0x0003020000047ab9 */ /* 0x000fe20000000a00 */
[----:B------:R3:W-:Y:S01]  /*14b90*/  STSM.16.M88.4 [R42], R12 ;  /* 0x0000000c2a007844 */ /* 0x0007e20000000200 */
[----:B------:R-:W-:Y:S01]  /*14ba0*/  BAR.SYNC.DEFER_BLOCKING 0x1, 0x180 ;  /* 0x0046000000007b1d */ /* 0x000fe20000010000 */
[----:B------:R-:W-:-:S04]  /*14bb0*/  ISETP.NE.U32.AND P2, PT, RZ, UR4, PT ;  /* 0x00000004ff007c0c */ /* 0x000fc8000bf45070 */
[----:B------:R-:W-:-:S13]  /*14bc0*/  ISETP.NE.AND.EX P2, PT, RZ, UR5, PT, P2 ;  /* 0x00000005ff007c0c */ /* 0x000fda000bf45320 */
[----:B0-----:R-:W-:Y:S01]  /*14bd0*/  @P2 IADD3 R4, P3, R55, UR4, RZ ;  /* 0x0000000437042c10 */ /* 0x001fe2000ff7e0ff */
[----:B------:R-:W-:Y:S02]  /*14be0*/  ULDC UR4, c[0x0][0xa88] ;  /* 0x0002a20000047ab9 */ /* 0x000fe40000000800 */
[----:B-1----:R-:W-:Y:S01]  /*14bf0*/  IMAD.U32 R10, RZ, RZ, UR4 ;  /* 0x00000004ff0a7e24 */ /* 0x002fe2000f8e00ff */
[----:B------:R-:W-:Y:S01]  /*14c00*/  @P2 IADD3.X R5, R54, UR5, RZ, P3, !PT ;  /* 0x0000000536052c10 */ /* 0x000fe20009ffe4ff */
[----:B------:R3:W5:Y:S01]  /*14c10*/  @P0 LDG.E R38, desc[UR60][R20.64] ;  /* 0x0000003c14260981 */ /* 0x000762000c1e1900 */
[----:B--2---:R-:W-:-:S03]  /*14c20*/  ISETP.NE.AND P1, PT, R3, 0x1, PT ;  /* 0x000000010300780c */ /* 0x004fc60003f25270 */
[----:B------:R3:W5:Y:S10]  /*14c30*/  @P2 LDG.E R10, desc[UR60][R4.64] ;  /* 0x0000003c040a2981 */ /* 0x000774000c1e1900 */
[----:B------:R-:W0:Y:S08]  /*14c40*/  @P1 LDC R6, c[0x0][0xbec] ;  /* 0x0002fb00ff061b82 */ /* 0x000e300000000800 */
[----:B------:R-:W1:Y:S01]  /*14c50*/  @P1 LDC R23, c[0x0][0xbf0] ;  /* 0x0002fc00ff171b82 */ /* 0x000e620000000800 */
[----:B---3--:R-:W-:Y:S05]  /*14c60*/  @P2 BRA `(.L_x_10449) ;  /* 0x0000000000102947 */ /* 0x008fea0003800000 */
[----:B------:R-:W-:Y:S05]  /*14c70*/  @!P0 BRA `(.L_x_10449) ;  /* 0x00000000000c8947 */ /* 0x000fea0003800000 */
[----:B------:R-:W2:Y:S04]  /*14c80*/  LDG.E R5, desc[UR60][R20.64] ;  /* 0x0000003c14057981 */ /* 0x000ea8000c1e1900 */
[----:B-----5:R-:W2:Y:S02]  /*14c90*/  LDG.E R10, desc[UR60][R20.64+0x4] ;  /* 0x0000043c140a7981 */ /* 0x020ea4000c1e1900 */
[----:B--2---:R-:W-:-:S07]  /*14ca0*/  IMAD.IADD R10, R10, 0x1, -R5 ;  /* 0x000000010a0a7824 */ /* 0x004fce00078e0a05 */
.L_x_10449:
[----:B------:R-:W2:Y:S01]  /*14cb0*/  LDL R4, [R1+0xc4] ;  /* 0x0000c40001047983 */ /* 0x000ea20000100800 */
[--C-:B------:R-:W-:Y:S01]  /*14cc0*/  SHF.R.S32.HI R48, RZ, 0x1f, R85.reuse ;  /* 0x0000001fff307819 */ /* 0x100fe20000011455 */
[----:B------:R-:W-:Y:S01]  /*14cd0*/  ULDC.64 UR4, c[0x0][0xb90] ;  /* 0x0002e40000047ab9 */ /* 0x000fe20000000a00 */
[----:B-----5:R-:W-:Y:S01]  /*14ce0*/  SHF.R.S32.HI R39, RZ, 0x1f, R38 ;  /* 0x0000001fff277819 */ /* 0x020fe20000011426 */
[----:B------:R-:W3:Y:S01]  /*14cf0*/  LDL.LU R50, [R1+0x8c] ;  /* 0x00008c0001327983 */ /* 0x000ee20000300800 */
[----:B------:R-:W-:Y:S02]  /*14d00*/  SEL R44, R70, RZ, !P0 ;  /* 0x000000ff462c7207 */ /* 0x000fe40004000000 */
[----:B------:R-:W-:Y:S01]  /*14d10*/  SEL R51, R51, RZ, !P0 ;  /* 0x000000ff33337207 */ /* 0x000fe20004000000 */
[----:B------:R-:W2:Y:S01]  /*14d20*/  LDL.LU R46, [R1+0x90] ;  /* 0x00009000012e7983 */ /* 0x000ea20000300800 */
[----:B------:R-:W-:Y:S02]  /*14d30*/  LEA.HI R48, R48, R85, RZ, 0x2 ;  /* 0x0000005530307211 */ /* 0x000fe400078f10ff */
[----:B------:R-:W-:Y:S01]  /*14d40*/  SHF.R.S32.HI R26, RZ, 0x1f, R85 ;  /* 0x0000001fff1a7819 */ /* 0x000fe20000011455 */
[----:B------:R-:W4:Y:S01]  /*14d50*/  LDL R22, [R1+0xc0] ;  /* 0x0000c00001167983 */ /* 0x000f220000100800 */
[----:B------:R-:W-:Y:S01]  /*14d60*/  SHF.R.S32.HI R48, RZ, 0x2, R48 ;  /* 0x00000002ff307819 */ /* 0x000fe20000011430 */
[----:B------:R-:W-:Y:S01]  /*14d70*/  IMAD R37, R10, R3, RZ ;  /* 0x000000030a257224 */ /* 0x000fe200078e02ff */
[----:B------:R-:W4:Y:S03]  /*14d80*/  @P1 LDC R47, c[0x0][0xbec] ;  /* 0x0002fb00ff2f1b82 */ /* 0x000f260000000800 */
[----:B------:R-:W-:Y:S01]  /*14d90*/  IMAD R11, R48, 0x20, R32 ;  /* 0x00000020300b7824 */ /* 0x000fe200078e0220 */
[----:B------:R-:W-:-:S04]  /*14da0*/  LEA.HI R26, R26, R85, RZ, 0x7 ;  /* 0x000000551a1a7211 */ /* 0x000fc800078f38ff */
[----:B------:R-:W-:Y:S01]  /*14db0*/  LOP3.LUT R26, R26, 0xffffff80, RZ, 0xc0, !PT ;  /* 0xffffff801a1a7812 */ /* 0x000fe200078ec0ff */
[----:B------:R-:W4:Y:S04]  /*14dc0*/  @P1 LDC R49, c[0x0][0xbf0] ;  /* 0x0002fc00ff311b82 */ /* 0x000f280000000800 */
[----:B------:R-:W-:Y:S01]  /*14dd0*/  IMAD.IADD R26, R85, 0x1, -R26 ;  /* 0x00000001551a7824 */ /* 0x000fe200078e0a1a */
[----:B------:R-:W-:Y:S01]  /*14de0*/  BSSY B1, `(.L_x_10450) ;  /* 0x0000089000017945 */ /* 0x000fe20003800000 */
[----:B---3--:R-:W-:Y:S01]  /*14df0*/  SHF.R.S32.HI R45, RZ, 0x1f, R50 ;  /* 0x0000001fff2d7819 */ /* 0x008fe20000011432 */
[----:B--2---:R-:W-:-:S04]  /*14e00*/  IMAD R15, R46, 0xc0, R4 ;  /* 0x000000c02e0f7824 */ /* 0x004fc800078e0204 */
[----:B------:R-:W-:Y:S02]  /*14e10*/  IMAD R4, R45, UR4, RZ ;  /* 0x000000042d047c24 */ /* 0x000fe4000f8e02ff */
[----:B0-----:R-:W-:-:S04]  /*14e20*/  @P1 IMAD.HI.U32 R6, R15, R6, RZ ;  /* 0x000000060f061227 */ /* 0x001fc800078e00ff */
[C---:B------:R-:W-:Y:S02]  /*14e30*/  IMAD R7, R50.reuse, UR5, R4 ;  /* 0x0000000532077c24 */ /* 0x040fe4000f8e0204 */
[----:B------:R-:W-:Y:S01]  /*14e40*/  IMAD.MOV.U32 R9, RZ, RZ, R15 ;  /* 0x000000ffff097224 */ /* 0x000fe200078e000f */
[----:B-1----:R-:W-:Y:S01]  /*14e50*/  @P1 SHF.R.U32.HI R9, RZ, R23, R6 ;  /* 0x00000017ff091219 */ /* 0x002fe20000011606 */
[----:B------:R-:W-:Y:S01]  /*14e60*/  IMAD.WIDE.U32 R4, R50, UR4, R38 ;  /* 0x0000000432047c25 */ /* 0x000fe2000f8e0026 */
[----:B------:R-:W-:-:S03]  /*14e70*/  ULDC.64 UR4, c[0x0][0xb98] ;  /* 0x0002e60000047ab9 */ /* 0x000fc60000000a00 */
[----:B------:R-:W-:Y:S02]  /*14e80*/  IMAD.IADD R5, R5, 0x1, R7 ;  /* 0x0000000105057824 */ /* 0x000fe400078e0207 */
[----:B------:R-:W-:Y:S02]  /*14e90*/  IMAD.MOV R8, RZ, RZ, -R9 ;  /* 0x000000ffff087224 */ /* 0x000fe400078e0a09 */
[----:B------:R-:W-:-:S04]  /*14ea0*/  IMAD.WIDE.U32 R6, R44, UR4, R4 ;  /* 0x000000042c067c25 */ /* 0x000fc8000f8e0004 */
[----:B------:R-:W-:-:S04]  /*14eb0*/  IMAD.WIDE R4, R11, 0x2, R24 ;  /* 0x000000020b047825 */ /* 0x000fc800078e0218 */
[----:B------:R-:W-:Y:S02]  /*14ec0*/  IMAD R13, R51, UR4, RZ ;  /* 0x00000004330d7c24 */ /* 0x000fe4000f8e02ff */
        /* <DEDUP_REMOVED lines=12> */
[----:B------:R-:W-:Y:S01]  /*14f90*/  IMAD.IADD R7, R7, 0x1, R15 ;  /* 0x0000000107077824 */ /* 0x000fe200078e020f */
[----:B------:R-:W-:-:S04]  /*14fa0*/  IADD3 R9, P2, R4, 0x1800, RZ ;  /* 0x0000180004097810 */ /* 0x000fc80007f5e0ff */
[----:B------:R-:W-:Y:S01]  /*14fb0*/  LEA.HI.X R15, R6, UR5, R7, 0x2, P0 ;  /* 0x00000005060f7c11 */ /* 0x000fe200080f1407 */
[----:B------:R-:W-:Y:S01]  /*14fc0*/  SHFL.IDX PT, R42, R14, RZ, 0x1c1f ;  /* 0x001c1fff0e2a7589 */ /* 0x000fe200000e0000 */
[----:B------:R-:W-:Y:S01]  /*14fd0*/  LOP3.LUT R8, R9, 0x180, RZ, 0xc0, !PT ;  /* 0x0000018009087812 */ /* 0x000fe200078ec0ff */
[----:B----4-:R-:W-:Y:S01]  /*14fe0*/  IMAD R6, R46, 0xc0, R22 ;  /* 0x000000c02e067824 */ /* 0x010fe200078e0216 */
[----:B------:R-:W-:Y:S01]  /*14ff0*/  IADD3 R13, P3, R4, 0x3000, RZ ;  /* 0x00003000040d7810 */ /* 0x000fe20007f7e0ff */
[----:B------:R-:W0:Y:S01]  /*15000*/  SHFL.IDX PT, R43, R15, RZ, 0x1c1f ;  /* 0x001c1fff0f2b7589 */ /* 0x000e2200000e0000 */
[----:B------:R-:W-:Y:S01]  /*15010*/  SHF.R.U64 R8, R8, 0x3, RZ ;  /* 0x0000000308087819 */ /* 0x000fe200000012ff */
[----:B------:R-:W-:Y:S01]  /*15020*/  ULDC.64 UR4, c[0x0][0xaa0] ;  /* 0x0002a80000047ab9 */ /* 0x000fe20000000a00 */
[----:B------:R-:W-:Y:S01]  /*15030*/  LOP3.LUT P0, RZ, R26, 0x3, RZ, 0xc0, !PT ;  /* 0x000000031aff7812 */ /* 0x000fe2000780c0ff */
[----:B------:R-:W-:Y:S01]  /*15040*/  SHFL.IDX PT, R40, R14, 0x1, 0x1c1f ;  /* 0x003c1f000e287f89 */ /* 0x000fe200000e0000 */
[----:B------:R-:W-:-:S03]  /*15050*/  LOP3.LUT R8, R8, R9, RZ, 0x3c, !PT ;  /* 0x0000000908087212 */ /* 0x000fc600078e3cff */
[----:B------:R-:W1:Y:S01]  /*15060*/  SHFL.IDX PT, R41, R15, 0x1, 0x1c1f ;  /* 0x003c1f000f297f89 */ /* 0x000e6200000e0000 */
[----:B------:R-:W-:Y:S01]  /*15070*/  IMAD.X R9, RZ, RZ, R5, P2 ;  /* 0x000000ffff097224 */ /* 0x000fe200010e0605 */
[C---:B------:R-:W-:Y:S01]  /*15080*/  ISETP.GE.OR P2, PT, R6.reuse, R37, P0 ;  /* 0x000000250600720c */ /* 0x040fe20000746670 */
[----:B------:R-:W-:-:S05]  /*15090*/  VIADD R6, R6, 0x8 ;  /* 0x0000000806067836 */ /* 0x000fca0000000000 */
[----:B------:R-:W-:Y:S01]  /*150a0*/  ISETP.GE.OR P0, PT, R6, R37, P0 ;  /* 0x000000250600720c */ /* 0x000fe20000706670 */
[----:B------:R-:W-:Y:S01]  /*150b0*/  IMAD R39, R39, UR4, RZ ;  /* 0x0000000427277c24 */ /* 0x000fe2000f8e02ff */
[----:B------:R-:W-:-:S04]  /*150c0*/  LOP3.LUT R12, R13, 0x180, RZ, 0xc0, !PT ;  /* 0x000001800d0c7812 */ /* 0x000fc800078ec0ff */
[----:B------:R-:W-:Y:S01]  /*150d0*/  SHF.R.U64 R12, R12, 0x3, RZ ;  /* 0x000000030c0c7819 */ /* 0x000fe200000012ff */
[----:B0-----:R0:W-:Y:S01]  /*150e0*/  @!P2 ST.E desc[UR60][R42.64], R0 ;  /* 0x000000002a00a985 */ /* 0x0011e2000c10193c */
[----:B------:R-:W-:Y:S02]  /*150f0*/  IADD3 R21, P5, R4, 0x4800, RZ ;  /* 0x0000480004157810 */ /* 0x000fe40007fbe0ff */
[----:B------:R-:W-:Y:S01]  /*15100*/  LOP3.LUT R12, R12, R13, RZ, 0x3c, !PT ;  /* 0x0000000d0c0c7212 */ /* 0x000fe200078e3cff */
[----:B------:R-:W-:Y:S01]  /*15110*/  IMAD.X R13, RZ, RZ, R5, P3 ;  /* 0x000000ffff0d7224 */ /* 0x000fe200018e0605 */
[----:B------:R-:W-:Y:S01]  /*15120*/  IADD3 R25, P4, R4, 0x6000, RZ ;  /* 0x0000600004197810 */ /* 0x000fe20007f9e0ff */
[----:B-1----:R1:W-:Y:S01]  /*15130*/  @!P0 ST.E desc[UR60][R40.64], R2 ;  /* 0x0000000228008985 */ /* 0x0023e2000c10193c */
[----:B0-----:R-:W-:Y:S02]  /*15140*/  IMAD R0, R66, 0x60, R48 ;  /* 0x0000006042007824 */ /* 0x001fe400078e0230 */
[----:B------:R-:W-:Y:S01]  /*15150*/  IMAD R43, R38, UR5, R39 ;  /* 0x00000005262b7c24 */ /* 0x000fe2000f8e0227 */
[----:B------:R-:W-:Y:S01]  /*15160*/  IADD3 R7, P3, R4, 0x7800, RZ ;  /* 0x0000780004077810 */ /* 0x000fe20007f7e0ff */
[----:B------:R-:W-:Y:S01]  /*15170*/  IMAD.WIDE.U32 R38, R38, UR4, RZ ;  /* 0x0000000426267c25 */ /* 0x000fe2000f8e00ff */
[----:B------:R-:W-:Y:S01]  /*15180*/  ULDC.64 UR4, c[0x0][0xae8] ;  /* 0x0002ba0000047ab9 */ /* 0x000fe20000000a00 */
[----:B------:R-:W-:Y:S01]  /*15190*/  LOP3.LUT R20, R21, 0x180, RZ, 0xc0, !PT ;  /* 0x0000018015147812 */ /* 0x000fe200078ec0ff */
[----:B------:R-:W5:Y:S01]  /*151a0*/  LD.E.128 R12, desc[UR60][R12.64] ;  /* 0x0000003c0c0c7980 */ /* 0x000f62000c101d00 */
[----:B-1----:R-:W-:-:S02]  /*151b0*/  IMAD R40, R46, 0xc0, R0 ;  /* 0x000000c02e287824 */ /* 0x002fc400078e0200 */
[----:B------:R-:W-:Y:S02]  /*151c0*/  IMAD.IADD R39, R39, 0x1, R43 ;  /* 0x0000000127277824 */ /* 0x000fe400078e022b */
[----:B------:R-:W-:Y:S02]  /*151d0*/  IMAD R45, R45, UR4, RZ ;  /* 0x000000042d2d7c24 */ /* 0x000fe4000f8e02ff */
[----:B------:R-:W-:Y:S01]  /*151e0*/  @P1 IMAD.HI.U32 R0, R40, R47, RZ ;  /* 0x0000002f28001227 */ /* 0x000fe200078e00ff */
[----:B------:R-:W-:Y:S02]  /*151f0*/  LOP3.LUT R24, R25, 0x180, RZ, 0xc0, !PT ;  /* 0x0000018019187812 */ /* 0x000fe400078ec0ff */
[----:B------:R-:W-:Y:S01]  /*15200*/  LOP3.LUT R11, R4, 0x180, RZ, 0xc0, !PT ;  /* 0x00000180040b7812 */ /* 0x000fe200078ec0ff */
[C---:B------:R-:W-:Y:S01]  /*15210*/  IMAD R45, R50.reuse, UR5, R45 ;  /* 0x00000005322d7c24 */ /* 0x040fe2000f8e022d */
[----:B------:R-:W-:Y:S01]  /*15220*/  LOP3.LUT R6, R7, 0x180, RZ, 0xc0, !PT ;  /* 0x0000018007067812 */ /* 0x000fe200078ec0ff */
[----:B------:R-:W-:Y:S01]  /*15230*/  IMAD.WIDE.U32 R38, R50, UR4, R38 ;  /* 0x0000000432267c25 */ /* 0x000fe2000f8e0026 */
[----:B------:R-:W-:Y:S01]  /*15240*/  ULDC.64 UR4, c[0x0][0xaf0] ;  /* 0x0002bc0000047ab9 */ /* 0x000fe20000000a00 */
[----:B------:R-:W-:-:S02]  /*15250*/  SHF.R.U64 R20, R20, 0x3, RZ ;  /* 0x0000000314147819 */ /* 0x000fc400000012ff */
[----:B------:R-:W-:Y:S01]  /*15260*/  IMAD.MOV.U32 R41, RZ, RZ, R40 ;  /* 0x000000ffff297224 */ /* 0x000fe200078e0028 */
[----:B------:R-:W-:Y:S01]  /*15270*/  @P1 SHF.R.U32.HI R41, RZ, R49, R0 ;  /* 0x00000031ff291219 */ /* 0x000fe20000011600 */
[----:B------:R-:W-:Y:S01]  /*15280*/  IMAD R51, R51, UR4, RZ ;  /* 0x0000000433337c24 */ /* 0x000fe2000f8e02ff */
[----:B------:R-:W-:Y:S01]  /*15290*/  SHF.R.U64 R24, R24, 0x3, RZ ;  /* 0x0000000318187819 */ /* 0x000fe200000012ff */
[----:B------:R-:W-:Y:S01]  /*152a0*/  IMAD.IADD R39, R39, 0x1, R45 ;  /* 0x0000000127277824 */ /* 0x000fe200078e022d */
[----:B------:R-:W-:Y:S02]  /*152b0*/  SHF.R.U64 R11, R11, 0x3, RZ ;  /* 0x000000030b0b7819 */ /* 0x000fe400000012ff */
[----:B------:R-:W-:Y:S01]  /*152c0*/  SHF.R.U64 R6, R6, 0x3, RZ ;  /* 0x0000000306067819 */ /* 0x000fe200000012ff */
[----:B------:R-:W-:Y:S01]  /*152d0*/  IMAD R51, R44, UR5, R51 ;  /* 0x000000052c337c24 */ /* 0x000fe2000f8e0233 */
        /* <DEDUP_REMOVED lines=9> */
[----:B------:R-:W-:Y:S01]  /*15370*/  IMAD.WIDE.U32 R44, R44, UR4, R38 ;  /* 0x000000042c2c7c25 */ /* 0x000fe2000f8e0026 */
[----:B------:R-:W-:Y:S01]  /*15380*/  ULDC.64 UR4, c[0x0][0xae0] ;  /* 0x0002b80000047ab9 */ /* 0x000fe20000000a00 */
[----:B------:R-:W5:Y:S02]  /*15390*/  LD.E.128 R8, desc[UR60][R8.64] ;  /* 0x0000003c08087980 */ /* 0x000f64000c101d00 */
[----:B------:R-:W-:-:S02]  /*153a0*/  IMAD R0, R0, UR4, RZ ;  /* 0x0000000400007c24 */ /* 0x000fc4000f8e02ff */
[----:B------:R-:W-:Y:S01]  /*153b0*/  IMAD R39, R3, R2, R40 ;  /* 0x0000000203277224 */ /* 0x000fe200078e0228 */
[----:B------:R-:W5:Y:S01]  /*153c0*/  LD.E.128 R4, desc[UR60][R4.64] ;  /* 0x0000003c04047980 */ /* 0x000f62000c101d00 */
[----:B------:R-:W-:Y:S02]  /*153d0*/  IMAD.IADD R45, R45, 0x1, R51 ;  /* 0x000000012d2d7824 */ /* 0x000fe400078e0233 */
[----:B------:R-:W-:Y:S01]  /*153e0*/  IMAD R43, R41, UR5, R0 ;  /* 0x00000005292b7c24 */ /* 0x000fe2000f8e0200 */
[----:B------:R-:W5:Y:S01]  /*153f0*/  LD.E.128 R20, desc[UR60][R20.64] ;  /* 0x0000003c14147980 */ /* 0x000f62000c101d00 */
[----:B------:R-:W-:-:S03]  /*15400*/  SHF.R.S32.HI R0, RZ, 0x1f, R39 ;  /* 0x0000001fff007819 */ /* 0x000fc60000011427 */
[----:B------:R-:W5:Y:S01]  /*15410*/  LD.E.128 R24, desc[UR60][R24.64] ;  /* 0x0000003c18187980 */ /* 0x000f62000c101d00 */
[----:B------:R-:W-:Y:S01]  /*15420*/  IMAD.WIDE.U32 R2, R41, UR4, R44 ;  /* 0x0000000429027c25 */ /* 0x000fe2000f8e002c */
[----:B------:R-:W-:Y:S02]  /*15430*/  ULDC.64 UR4, c[0x0][0xad8] ;  /* 0x0002b60000047ab9 */ /* 0x000fe40000000a00 */
        /* <DEDUP_REMOVED lines=9> */
[----:B------:R-:W-:Y:S02]  /*154d0*/  IMAD R46, R46, 0xc0, R48 ;  /* 0x000000c02e2e7824 */ /* 0x000fe400078e0230 */
[C---:B------:R-:W-:Y:S02]  /*154e0*/  IMAD R41, R39.reuse, UR5, R0 ;  /* 0x0000000527297c24 */ /* 0x040fe4000f8e0200 */
[----:B------:R-:W-:Y:S01]  /*154f0*/  IMAD.WIDE.U32 R2, R39, UR4, R2 ;  /* 0x0000000427027c25 */ /* 0x000fe2000f8e0002 */
[----:B------:R-:W-:Y:S01]  /*15500*/  ISETP.GE.AND P0, PT, R46, R37, PT ;  /* 0x000000252e00720c */ /* 0x000fe20003f06270 */
[----:B------:R-:W-:Y:S02]  /*15510*/  ULDC.64 UR4, c[0x0][0xa80] ;  /* 0x0002a00000047ab9 */ /* 0x000fe40000000a00 */
[----:B------:R-:W-:Y:S01]  /*15520*/  IMAD.IADD R3, R3, 0x1, R41 ;  /* 0x0000000103037824 */ /* 0x000fe200078e0229 */
[----:B------:R-:W-:Y:S01]  /*15530*/  LEA R44, P1, R2, UR4, 0x1 ;  /* 0x00000004022c7c11 */ /* 0x000fe2000f8208ff */
[----:B------:R-:W-:-:S03]  /*15540*/  VIADD R0, R16, 0x31c20 ;  /* 0x00031c2010007836 */ /* 0x000fc60000000000 */
[----:B------:R-:W-:Y:S02]  /*15550*/  LEA.HI.X R45, R2, UR5, R3, 0x1, P1 ;  /* 0x00000005022d7c11 */ /* 0x000fe400088f0c03 */
[----:B------:R-:W-:Y:S01]  /*15560*/  PRMT R0, RZ, 0x654, R0 ;  /* 0x00000654ff007816 */ /* 0x000fe20000000000 */
[----:B0-----:R0:W1:Y:S03]  /*15570*/  SHFL.IDX PT, R38, R44, RZ, 0x1c1f ;  /* 0x001c1fff2c267589 */ /* 0x00106600000e0000 */
[----:B------:R0:W-:Y:S01]  /*15580*/  SYNCS.ARRIVE.TRANS64.RED.A1T0 RZ, [R0+URZ], RZ ;  /* 0x000000ff00ff79a7 */ /* 0x0001e2000810043f */
[----:B------:R0:W2:Y:S01]  /*15590*/  SHFL.IDX PT, R39, R45, RZ, 0x1c1f ;  /* 0x001c1fff2d277589 */ /* 0x0000a200000e0000 */
[----:B------:R-:W-:Y:S05]  /*155a0*/  @P0 BRA `(.L_x_10451) ;  /* 0x0000000000300947 */ /* 0x000fea0003800000 */
[----:B------:R-:W-:Y:S02]  /*155b0*/  ULDC UR4, c[0x0][0xac8] ;  /* 0x0002b20000047ab9 */ /* 0x000fe40000000800 */
        /* <DEDUP_REMOVED lines=11> */
.L_x_10451:
[----:B------:R-:W-:Y:S05]  /*15670*/  BSYNC B1 ;  /* 0x0000000000017941 */ /* 0x000fea0003800000 */
.L_x_10450:
[----:B0-----:R-:W-:Y:S01]  /*15680*/  VIADD R0, R46, 0x60 ;  /* 0x000000602e007836 */ /* 0x001fe20000000000 */
[----:B---3-5:R0:W3:Y:S04]  /*15690*/  SHFL.IDX PT, R5, R45, 0x1, 0x1c1f ;  /* 0x003c1f002d057f89 */ /* 0x0280e800000e0000 */
[----:B------:R-:W-:Y:S01]  /*156a0*/  ISETP.GE.AND P0, PT, R0, R37, PT ;  /* 0x000000250000720c */ /* 0x000fe20003f06270 */
[----:B------:R0:W4:-:S12]  /*156b0*/  SHFL.IDX PT, R4, R44, 0x1, 0x1c1f ;  /* 0x003c1f002c047f89 */ /* 0x00011800000e0000 */
[----:B0-----:R-:W-:Y:S05]  /*156c0*/  @P0 BRA `(.L_x_10452) ;  /* 0x0000000800b00947 */ /* 0x001fea0003800000 */
[----:B------:R-:W-:Y:S02]  /*156d0*/  ULDC UR4, c[0x0][0xac8] ;  /* 0x0002b20000047ab9 */ /* 0x000fe40000000800 */
[----:B------:R-:W-:Y:S02]  /*156e0*/  ISETP.GE.AND P2, PT, R34, UR4, PT ;  /* 0x0000000422007c0c */ /* 0x000fe4000bf46270 */
[----:B------:R-:W-:-:S11]  /*156f0*/  ISETP.GE.AND P1, PT, R32, UR4, PT ;  /* 0x0000000420007c0c */ /* 0x000fd6000bf26270 */
[----:B----4-:R-:W-:Y:S02]  /*15700*/  @!P2 LEA R6, P0, R34, R4, 0x1 ;  /* 0x000000042206a211 */ /* 0x010fe400078008ff */
[----:B---3--:R-:W-:Y:S02]  /*15710*/  @!P1 IMAD.WIDE R2, R32, 0x2, R4 ;  /* 0x0000000220029825 */ /* 0x008fe400078e0204 */
        /* <DEDUP_REMOVED lines=9> */
.L_x_10448:
[----:B------:R-:W-:Y:S01]  /*157b0*/  ULDC.64 UR4, c[0x0][0xc00] ;  /* 0x0003000000047ab9 */ /* 0x000fe20000000a00 */
[----:B------:R-:W-:Y:S01]  /*157c0*/  IMAD.MOV.U32 R0, RZ, RZ, RZ ;  /* 0x000000ffff007224 */ /* 0x000fe200078e00ff */
[----:B------:R-:W-:Y:S01]  /*157d0*/  ISETP.NE.U32.AND P0, PT, RZ, UR4, PT ;  /* 0x00000004ff007c0c */ /* 0x000fe2000bf05070 */
[----:B------:R-:W0:Y:S01]  /*157e0*/  LDC R23, c[0x0][0xbe8] ;  /* 0x0002fa00ff177b82 */ /* 0x000e220000000800 */
[----:B------:R-:W-:Y:S02]  /*157f0*/  IADD3 R2, P1, R55, UR4, RZ ;  /* 0x0000000437027c10 */ /* 0x000fe4000ff3e0ff */
[----:B------:R-:W-:Y:S02]  /*15800*/  ISETP.NE.AND.EX P0, PT, RZ, UR5, PT, P0 ;  /* 0x00000005ff007c0c */ /* 0x000fe4000bf05300 */
[----:B------:R-:W-:Y:S01]  /*15810*/  IADD3.X R3, R54, UR5, RZ, P1, !PT ;  /* 0x0000000536037c10 */ /* 0x000fe20008ffe4ff */
[----:B------:R-:W-:Y:S02]  /*15820*/  ULDC.64 UR4, c[0x0][0xc08] ;  /* 0x0003020000047ab9 */ /* 0x000fe40000000a00 */
[----:B------:R-:W-:-:S04]  /*15830*/  ISETP.NE.U32.AND P1, PT, RZ, UR4, PT ;  /* 0x00000004ff007c0c */ /* 0x000fc8000bf25070 */
[----:B------:R-:W-:-:S04]  /*15840*/  ISETP.NE.AND.EX P1, PT, RZ, UR5, PT, P1 ;  /* 0x00000005ff007c0c */ /* 0x000fc8000bf25310 */
[----:B------:R1:W5:Y:S01]  /*15850*/  @P0 LDG.E R0, desc[UR60][R2.64] ;  /* 0x0000003c02000981 */ /* 0x000362000c1e1900 */
[----:B------:R-:W2:Y:S08]  /*15860*/  S2R R7, SR_TID.X ;  /* 0x0000000000077919 */ /* 0x000eb00000002100 */
[----:B------:R-:W-:Y:S01]  /*15870*/  @P1 IADD3 R4, P2, R55, UR4, RZ ;  /* 0x0000000437041c10 */ /* 0x000fe2000ff5e0ff */
[----:B------:R-:W-:-:S02]  /*15880*/  ULDC UR4, c[0x0][0xa88] ;  /* 0x0002a20000047ab9 */ /* 0x000fc40000000800 */
[----:B------:R-:W-:Y:S01]  /*15890*/  IMAD.U32 R6, RZ, RZ, UR4 ;  /* 0x00000004ff067e24 */ /* 0x000fe2000f8e00ff */
[----:B------:R-:W-:-:S05]  /*158a0*/  @P1 IADD3.X R5, R54, UR5, RZ, P2, !PT ;  /* 0x0000000536051c10 */ /* 0x000fca00097fe4ff */
[----:B------:R1:W5:Y:S01]  /*158b0*/  @P1 LDG.E R6, desc[UR60][R4.64] ;  /* 0x0000003c04061981 */ /* 0x000362000c1e1900 */
[----:B0-----:R-:W-:-:S13]  /*158c0*/  ISETP.NE.AND P2, PT, R23, 0x1, PT ;  /* 0x000000011700780c */ /* 0x001fda0003f45270 */
[----:B------:R-:W0:Y:S01]  /*158d0*/  @P2 LDC R12, c[0x0][0xbec] ;  /* 0x0002fb00ff0c2b82 */ /* 0x000e220000000800 */
[----:B--2---:R-:W-:-:S07]  /*158e0*/  VIADD R22, R7, 0xffffff80 ;  /* 0xffffff8007167836 */ /* 0x004fce0000000000 */
[----:B------:R-:W2:Y:S01]  /*158f0*/  @P2 LDC R25, c[0x0][0xbf0] ;  /* 0x0002fc00ff192b82 */ /* 0x000ea20000000800 */
[----:B------:R-:W-:Y:S01]  /*15900*/  ISETP.GE.AND P3, PT, R22, 0xc0, PT ;  /* 0x000000c01600780c */ /* 0x000fe20003f66270 */
[----:B-1----:R-:W-:-:S12]  /*15910*/  @P1 BRA `(.L_x_10453) ;  /* 0x0000000000101947 */ /* 0x002fd80003800000 */
[----:B------:R-:W-:Y:S05]  /*15920*/  @!P0 BRA `(.L_x_10453) ;  /* 0x00000000000c8947 */ /* 0x000fea0003800000 */
[----:B------:R-:W3:Y:S04]  /*15930*/  LDG.E R5, desc[UR60][R2.64] ;  /* 0x0000003c02057981 */ /* 0x000ee8000c1e1900 */
[----:B-----5:R-:W3:Y:S02]  /*15940*/  LDG.E R6, desc[UR60][R2.64+0x4] ;  /* 0x0000043c02067981 */ /* 0x020ee4000c1e1900 */
[----:B---3--:R-:W-:-:S07]  /*15950*/  IMAD.IADD R6, R6, 0x1, -R5 ;  /* 0x0000000106067824 */ /* 0x008fce00078e0a05 */
.L_x_10453:
[----:B------:R-:W3:Y:S04]  /*15960*/  LDL R14, [R1+0x8c] ;  /* 0x00008c00010e7983 */ /* 0x000ee80000100800 */
[----:B------:R1:W5:Y:S01]  /*15970*/  LDL R20, [R1+0x90] ;  /* 0x0000900001147983 */ /* 0x0003620000100800 */
[----:B------:R-:W-:Y:S01]  /*15980*/  BSSY B1, `(.L_x_10454) ;  /* 0x000002d000017945 */ /* 0x000fe20003800000 */
[----:B------:R-:W-:Y:S02]  /*15990*/  SEL R13, R70, RZ, !P0 ;  /* 0x000000ff460d7207 */ /* 0x000fe40004000000 */
[----:B------:R-:W-:Y:S02]  /*159a0*/  SEL R51, R51, RZ, !P0 ;  /* 0x000000ff33337207 */ /* 0x000fe40004000000 */
[----:B----45:R-:W-:-:S02]  /*159b0*/  SHF.R.S32.HI R11, RZ, 0x1f, R0 ;  /* 0x0000001fff0b7819 */ /* 0x030fc40000011400 */
[----:B---3--:R-:W-:Y:S01]  /*159c0*/  SHF.R.S32.HI R10, RZ, 0x1f, R14 ;  /* 0x0000001fff0a7819 */ /* 0x008fe2000001140e */
[----:B-1----:R-:W-:Y:S06]  /*159d0*/  @P3 BRA `(.L_x_10455) ;  /* 0x00000000009c3947 */ /* 0x002fec0003800000 */
[----:B------:R-:W1:Y:S01]  /*159e0*/  LDC R9, c[0x0][0xbe8] ;  /* 0x0002fa00ff097b82 */ /* 0x000e620000000800 */
[----:B------:R-:W-:-:S04]  /*159f0*/  IMAD R2, R20, 0xc0, R7 ;  /* 0x000000c014027824 */ /* 0x000fc800078e0207 */
[----:B------:R-:W-:Y:S02]  /*15a00*/  VIADD R8, R2, 0xffffff80 ;  /* 0xffffff8002087836 */ /* 0x000fe40000000000 */
[----:B-1----:R-:W-:-:S05]  /*15a10*/  IMAD R3, R6, R9, RZ ;  /* 0x0000000906037224 */ /* 0x002fca00078e02ff */
        /* <DEDUP_REMOVED lines=9> */
[----:B------:R-:W1:Y:S01]  /*15ab0*/  @P0 LDC R15, c[0x0][0xbec] ;  /* 0x0002fb00ff0f0b82 */ /* 0x000e620000000800 */
[----:B------:R-:W-:Y:S01]  /*15ac0*/  IMAD R7, R14, UR5, R7 ;  /* 0x000000050e077c24 */ /* 0x000fe2000f8e0207 */
[----:B------:R-:W-:-:S03]  /*15ad0*/  ULDC.64 UR4, c[0x0][0xb98] ;  /* 0x0002e60000047ab9 */ /* 0x000fc60000000a00 */
[----:B------:R-:W-:-:S03]  /*15ae0*/  IMAD.IADD R3, R3, 0x1, R7 ;  /* 0x0000000103037824 */ /* 0x000fc600078e0207 */
[----:B------:R-:W3:Y:S01]  /*15af0*/  @P0 LDC R21, c[0x0][0xbf0] ;  /* 0x0002fc00ff150b82 */ /* 0x000ee20000000800 */
[----:B------:R-:W-:-:S04]  /*15b00*/  IMAD.WIDE.U32 R2, R13, UR4, R2 ;  /* 0x000000040d027c25 */ /* 0x000fc8000f8e0002 */
[----:B-1----:R-:W-:-:S05]  /*15b10*/  @P0 IMAD.HI.U32 R4, R8, R15, RZ ;  /* 0x0000000f08040227 */ /* 0x002fca00078e00ff */
        /* <DEDUP_REMOVED lines=19> */
.L_x_10455:
[----:B------:R-:W-:Y:S05]  /*15c50*/  BSYNC B1 ;  /* 0x0000000000017941 */ /* 0x000fea0003800000 */
.L_x_10454:
[----:B------:R-:W-:Y:S01]  /*15c60*/  SHF.R.S32.HI R8, RZ, 0x1f, R22 ;  /* 0x0000001fff087819 */ /* 0x000fe20000011416 */
[----:B------:R-:W-:Y:S02]  /*15c70*/  ULDC.64 UR4, c[0x0][0xaa0] ;  /* 0x0002a80000047ab9 */ /* 0x000fe40000000a00 */
[----:B-1----:R-:W-:Y:S01]  /*15c80*/  IMAD R3, R11, UR4, RZ ;  /* 0x000000040b037c24 */ /* 0x002fe2000f8e02ff */
[----:B------:R-:W-:-:S03]  /*15c90*/  LEA.HI R8, R8, R22, RZ, 0x2 ;  /* 0x0000001608087211 */ /* 0x000fc600078f10ff */
[C---:B------:R-:W-:Y:S01]  /*15ca0*/  IMAD R5, R0.reuse, UR5, R3 ;  /* 0x0000000500057c24 */ /* 0x040fe2000f8e0203 */
[----:B------:R-:W-:Y:S01]  /*15cb0*/  SHF.R.S32.HI R8, RZ, 0x2, R8 ;  /* 0x00000002ff087819 */ /* 0x000fe20000011408 */
[----:B------:R-:W-:Y:S01]  /*15cc0*/  IMAD.WIDE.U32 R2, R0, UR4, RZ ;  /* 0x0000000400027c25 */ /* 0x000fe2000f8e00ff */
[----:B------:R-:W-:-:S03]  /*15cd0*/  ULDC.64 UR4, c[0x0][0xae8] ;  /* 0x0002ba0000047ab9 */ /* 0x000fc60000000a00 */
[----:B------:R-:W-:Y:S02]  /*15ce0*/  IMAD R0, R66, 0x60, R8 ;  /* 0x0000006042007824 */ /* 0x000fe400078e0208 */
[----:B------:R-:W-:Y:S02]  /*15cf0*/  IMAD.IADD R3, R3, 0x1, R5 ;  /* 0x0000000103037824 */ /* 0x000fe400078e0205 */
[----:B------:R-:W-:Y:S02]  /*15d00*/  IMAD R9, R20, 0xc0, R0 ;  /* 0x000000c014097824 */ /* 0x000fe400078e0200 */
[----:B------:R-:W-:Y:S02]  /*15d10*/  IMAD R4, R10, UR4, RZ ;  /* 0x000000040a047c24 */ /* 0x000fe4000f8e02ff */
[----:B0-----:R-:W-:-:S04]  /*15d20*/  @P2 IMAD.HI.U32 R0, R9, R12, RZ ;  /* 0x0000000c09002227 */ /* 0x001fc800078e00ff */
[C---:B------:R-:W-:Y:S02]  /*15d30*/  IMAD R7, R14.reuse, UR5, R4 ;  /* 0x000000050e077c24 */ /* 0x040fe4000f8e0204 */
[----:B------:R-:W-:Y:S01]  /*15d40*/  IMAD.WIDE.U32 R2, R14, UR4, R2 ;  /* 0x000000040e027c25 */ /* 0x000fe2000f8e0002 */
[----:B------:R-:W-:-:S03]  /*15d50*/  ULDC.64 UR4, c[0x0][0xaf0] ;  /* 0x0002bc0000047ab9 */ /* 0x000fc60000000a00 */
[----:B------:R-:W-:Y:S01]  /*15d60*/  IMAD.MOV.U32 R5, RZ, RZ, R9 ;  /* 0x000000ffff057224 */ /* 0x000fe200078e0009 */
[----:B--2---:R-:W-:Y:S01]  /*15d70*/  @P2 SHF.R.U32.HI R5, RZ, R25, R0 ;  /* 0x00000019ff052219 */ /* 0x004fe20000011600 */
        /* <DEDUP_REMOVED lines=16> */
[----:B------:R-:W-:-:S04]  /*15e80*/  IMAD.WIDE.U32 R2, R7, UR4, R2 ;  /* 0x0000000407027c25 */ /* 0x000fc8000f8e0002 */
[----:B------:R-:W-:Y:S01]  /*15e90*/  IMAD R7, R7, UR5, R0 ;  /* 0x0000000507077c24 */ /* 0x000fe2000f8e0200 */
[----:B------:R-:W-:Y:S02]  /*15ea0*/  ULDC.64 UR4, c[0x0][0xa80] ;  /* 0x0002a00000047ab9 */ /* 0x000fe40000000a00 */
[----:B------:R-:W-:Y:S01]  /*15eb0*/  LEA R0, P0, R2, UR4, 0x1 ;  /* 0x0000000402007c11 */ /* 0x000fe2000f8008ff */
[----:B------:R-:W-:Y:S01]  /*15ec0*/  IMAD.IADD R3, R3, 0x1, R7 ;  /* 0x0000000103037824 */ /* 0x000fe200078e0207 */
[----:B------:R-:W-:-:S04]  /*15ed0*/  UMOV UR4, 0xffffffff ;  /* 0xffffffff00047882 */ /* 0x000fc80000000000 */
[----:B------:R-:W-:Y:S01]  /*15ee0*/  LEA.HI.X R2, R2, UR5, R3, 0x1, P0 ;  /* 0x0000000502027c11 */ /* 0x000fe200080f0c03 */
[----:B------:R-:W-:Y:S06]  /*15ef0*/  BRA.DIV UR4, `(.L_x_10456) ;  /* 0x0000008204747947 */ /* 0x000fec000b800000 */
[----:B------:R0:W1:Y:S04]  /*15f00*/  SHFL.IDX PT, R3, R2, RZ, 0x1c1f ;  /* 0x001c1fff02037589 */ /* 0x00006800000e0000 */
[----:B------:R0:W2:Y:S02]  /*15f10*/  SHFL.IDX PT, R14, R0, RZ, 0x1c1f ;  /* 0x001c1fff000e7589 */ /* 0x0000a400000e0000 */
.L_x_10652:
[----:B------:R-:W-:Y:S01]  /*15f20*/  IMAD R23, R6, R23, RZ ;  /* 0x0000001706177224 */ /* 0x000fe200078e02ff */
[----:B------:R-:W-:Y:S01]  /*15f30*/  BSSY B1, `(.L_x_10457) ;  /* 0x0000011000017945 */ /* 0x000fe20003800000 */
[----:B------:R-:W-:-:S05]  /*15f40*/  IMAD R4, R20, 0xc0, R8 ;  /* 0x000000c014047824 */ /* 0x000fca00078e0208 */
[----:B------:R-:W-:-:S13]  /*15f50*/  ISETP.GE.AND P0, PT, R4, R23, PT ;  /* 0x000000170400720c */ /* 0x000fda0003f06270 */
[----:B------:R-:W-:Y:S05]  /*15f60*/  @P0 BRA `(.L_x_10458) ;  /* 0x0000000000340947 */ /* 0x000fea0003800000 */
[----:B------:R-:W-:Y:S02]  /*15f70*/  ULDC UR4, c[0x0][0xac8] ;  /* 0x0002b20000047ab9 */ /* 0x000fe40000000800 */
[----:B------:R-:W-:Y:S02]  /*15f80*/  ISETP.GE.AND P2, PT, R32, UR4, PT ;  /* 0x0000000420007c0c */ /* 0x000fe4000bf46270 */
[----:B------:R-:W-:Y:S02]  /*15f90*/  ISETP.GE.AND P3, PT, R34, UR4, PT ;  /* 0x0000000422007c0c */ /* 0x000fe4000bf66270 */
[----:B------:R-:W-:-:S09]  /*15fa0*/  ISETP.GE.AND P4, PT, R33, UR4, PT ;  /* 0x0000000421007c0c */ /* 0x000fd2000bf86270 */
[----:B-1----:R-:W-:Y:S02]  /*15fb0*/  @!P2 IMAD.MOV.U32 R15, RZ, RZ, R3 ;  /* 0x000000ffff0fa224 */ /* 0x002fe400078e0003 */
[-C--:B--2---:R-:W-:Y:S02]  /*15fc0*/  @!P3 LEA R8, P0, R34, R14.reuse, 0x1 ;  /* 0x0000000e2208b211 */ /* 0x084fe400078008ff */
[C---:B------:R-:W-:Y:S01]  /*15fd0*/  @!P4 LEA R10, P1, R33.reuse, R14, 0x1 ;  /* 0x0000000e210ac211 */ /* 0x040fe200078208ff */
[----:B------:R-:W-:Y:S01]  /*15fe0*/  @!P2 IMAD.WIDE R6, R32, 0x2, R14 ;  /* 0x000000022006a825 */ /* 0x000fe200078e020e */
[-C--:B------:R-:W-:Y:S02]  /*15ff0*/  @!P3 LEA.HI.X R9, R34, R3.reuse, R35, 0x1, P0 ;  /* 0x000000032209b211 */ /* 0x080fe400000f0c23 */
[----:B------:R-:W-:Y:S02]  /*16000*/  @!P4 LEA.HI.X R11, R33, R3, R36, 0x1, P1 ;  /* 0x00000003210bc211 */ /* 0x000fe400008f0c24 */
[----:B------:R3:W-:Y:S04]  /*16010*/  @!P2 ST.E.128 desc[UR60][R6.64], RZ ;  /* 0x000000ff0600a985 */ /* 0x0007e8000c101d3c */
[----:B------:R3:W-:Y:S04]  /*16020*/  @!P3 ST.E.128 desc[UR60][R8.64], RZ ;  /* 0x000000ff0800b985 */ /* 0x0007e8000c101d3c */
[----:B------:R3:W-:Y:S02]  /*16030*/  @!P4 ST.E.128 desc[UR60][R10.64], RZ ;  /* 0x000000ff0a00c985 */ /* 0x0007e4000c101d3c */
.L_x_10458:
[----:B------:R-:W-:Y:S05]  /*16040*/  BSYNC B1 ;  /* 0x0000000000017941 */ /* 0x000fea0003800000 */
.L_x_10457:
[----:B------:R-:W-:-:S03]  /*16050*/  UMOV UR4, 0xffffffff ;  /* 0xffffffff00047882 */ /* 0x000fc60000000000 */
[----:B------:R-:W-:Y:S05]  /*16060*/  BRA.DIV UR4, `(.L_x_10459) ;  /* 0x00000082044c7947 */ /* 0x000fea000b800000 */
[----:B-1----:R1:W4:Y:S04]  /*16070*/  SHFL.IDX PT, R3, R2, 0x1, 0x1c1f ;  /* 0x003c1f0002037f89 */ /* 0x00232800000e0000 */
[----:B--2---:R1:W2:Y:S02]  /*16080*/  SHFL.IDX PT, R14, R0, 0x1, 0x1c1f ;  /* 0x003c1f00000e7f89 */ /* 0x0042a400000e0000 */
.L_x_10656:
[----:B01----:R-:W-:-:S05]  /*16090*/  VIADD R0, R4, 0x60 ;  /* 0x0000006004007836 */ /* 0x003fca0000000000 */
[----:B------:R-:W-:-:S13]  /*160a0*/  ISETP.GE.AND P0, PT, R0, R23, PT ;  /* 0x000000170000720c */ /* 0x000fda0003f06270 */
[----:B------:R-:W-:Y:S05]  /*160b0*/  @P0 BRA `(.L_x_10452) ;  /* 0x0000000000340947 */ /* 0x000fea0003800000 */
[----:B------:R-:W-:Y:S02]  /*160c0*/  ULDC UR4, c[0x0][0xac8] ;  /* 0x0002b20000047ab9 */ /* 0x000fe40000000800 */
[----:B------:R-:W-:Y:S02]  /*160d0*/  ISETP.GE.AND P2, PT, R32, UR4, PT ;  /* 0x0000000420007c0c */ /* 0x000fe4000bf46270 */
[----:B------:R-:W-:Y:S02]  /*160e0*/  ISETP.GE.AND P3, PT, R34, UR4, PT ;  /* 0x0000000422007c0c */ /* 0x000fe4000bf66270 */
[----:B------:R-:W-:-:S09]  /*160f0*/  ISETP.GE.AND P4, PT, R33, UR4, PT ;  /* 0x0000000421007c0c */ /* 0x000fd2000bf86270 */
[----:B----4-:R-:W-:Y:S02]  /*16100*/  @!P2 IMAD.MOV.U32 R15, RZ, RZ, R3 ;  /* 0x000000ffff0fa224 */ /* 0x010fe400078e0003 */
[-C--:B--23--:R-:W-:Y:S02]  /*16110*/  @!P3 LEA R6, P0, R34, R14.reuse, 0x1 ;  /* 0x0000000e2206b211 */ /* 0x08cfe400078008ff */
[C---:B------:R-:W-:Y:S01]  /*16120*/  @!P4 LEA R2, P1, R33.reuse, R14, 0x1 ;  /* 0x0000000e2102c211 */ /* 0x040fe200078208ff */
[----:B------:R-:W-:Y:S01]  /*16130*/  @!P2 IMAD.WIDE R4, R32, 0x2, R14 ;  /* 0x000000022004a825 */ /* 0x000fe200078e020e */
[-C--:B------:R-:W-:Y:S02]  /*16140*/  @!P3 LEA.HI.X R7, R34, R3.reuse, R35, 0x1, P0 ;  /* 0x000000032207b211 */ /* 0x080fe400000f0c23 */
[----:B------:R-:W-:Y:S02]  /*16150*/  @!P4 LEA.HI.X R3, R33, R3, R36, 0x1, P1 ;  /* 0x000000032103c211 */ /* 0x000fe400008f0c24 */
[----:B------:R0:W-:Y:S04]  /*16160*/  @!P2 ST.E.128 desc[UR60][R4.64], RZ ;  /* 0x000000ff0400a985 */ /* 0x0001e8000c101d3c */
[----:B------:R0:W-:Y:S04]  /*16170*/  @!P3 ST.E.128 desc[UR60][R6.64], RZ ;  /* 0x000000ff0600b985 */ /* 0x0001e8000c101d3c */
[----:B------:R0:W-:Y:S02]  /*16180*/  @!P4 ST.E.128 desc[UR60][R2.64], RZ ;  /* 0x000000ff0200c985 */ /* 0x0001e4000c101d3c */
.L_x_10452:
[----:B------:R-:W-:Y:S05]  /*16190*/  BSYNC B0 ;  /* 0x0000000000007941 */ /* 0x000fea0003800000 */
.L_x_10447:
[----:B------:R-:W-:Y:S02]  /*161a0*/  ULDC UR4, c[0x0][0xc3c] ;  /* 0x00030f0000047ab9 */ /* 0x000fe40000000800 */
[----:B------:R-:W-:-:S13]  /*161b0*/  ISETP.GE.AND P0, PT, R107, UR4, PT ;  /* 0x000000046b007c0c */ /* 0x000fda000bf06270 */
[----:B------:R-:W-:Y:S05]  /*161c0*/  @!P0 BRA `(.L_x_10460) ;  /* 0xfffffeb000cc8947 */ /* 0x000fea000383ffff */
[----:B------:R-:W-:Y:S05]  /*161d0*/  BRA `(.L_x_10324) ;  /* 0x0000007400c07947 */ /* 0x000fea0003800000 */
.L_x_10322:
[----:B------:R-:W-:-:S08]  /*161e0*/  NOP ;  /* 0x0000000000007918 */ /* 0x000fd00000000000 */
[----:B--2---:R-:W0:-:S00]  /*161f0*/  USETMAXREG.DEALLOC.CTAPOOL 0x20 ;  /* 0x00000020000079c8 */ /* 0x004e0000080e0500 */
[----:B0-----:R-:W2:Y:S01]  /*16200*/  LDL.LU R2, [R1] ;  /* 0x0000000001027983 */ /* 0x001ea20000300800 */
[----:B------:R-:W-:-:S06]  /*16210*/  LOP3.LUT R0, R0, 0x3, RZ, 0xc0, !PT ;  /* 0x0000000300007812 */ /* 0x000fcc00078ec0ff */
[----:B------:R-:W0:Y:S02]  /*16220*/  SHFL.IDX PT, R0, R0, RZ, 0x1f ;  /* 0x00001fff00007589 */ /* 0x000e2400000e0000 */
[----:B0-----:R-:W-:Y:S01]  /*16230*/  ISETP.NE.AND P0, PT, R0, RZ, PT ;  /* 0x000000ff0000720c */ /* 0x001fe20003f05270 */
[----:B------:R-:W-:Y:S01]  /*16240*/  IMAD.MOV.U32 R0, RZ, RZ, RZ ;  /* 0x000000ffff007224 */ /* 0x000fe200078e00ff */
        /* <DEDUP_REMOVED lines=11> */
.L_x_10461:
        /* <DEDUP_REMOVED lines=42> */
.L_x_10467:
        /* <DEDUP_REMOVED lines=12> */
.L_x_10466:
[----:B------:R-:W-:Y:S05]  /*16660*/  BSYNC B0 ;  /* 0x0000000000007941 */ /* 0x000fea0003800000 */
.L_x_10465:
        /* <DEDUP_REMOVED lines=21> */
.L_x_10463:
        /* <DEDUP_REMOVED lines=15> */
.L_x_10468:
        /* <DEDUP_REMOVED lines=28> */
.L_x_10464:
[----:B------:R-:W-:Y:S02]  /*16a70*/  IMAD.MOV.U32 R17, RZ, RZ, RZ ;  /* 0x000000ffff117224 */ /* 0x000fe400078e00ff */
[----:B------:R-:W-:Y:S02]  /*16a80*/  IMAD.U32 R16, RZ, RZ, UR6 ;  /* 0x00000006ff107e24 */ /* 0x000fe4000f8e00ff */
[----:B------:R-:W-:-:S07]  /*16a90*/  IMAD.MOV.U32 R18, RZ, RZ, RZ ;  /* 0x000000ffff127224 */ /* 0x000fce00078e00ff */
.L_x_10469:
[----:B------:R-:W-:-:S13]  /*16aa0*/  ISETP.NE.AND P0, PT, R5, RZ, PT ;  /* 0x000000ff0500720c */ /* 0x000fda0003f05270 */
[----:B------:R-:W0:Y:S01]  /*16ab0*/  @!P0 S2R R3, SR_CgaCtaId ;  /* 0x0000000000038919 */ /* 0x000e220000008800 */
[----:B------:R-:W-:-:S04]  /*16ac0*/  @!P0 MOV R0, 0x400 ;  /* 0x0000040000008802 */ /* 0x000fc80000000f00 */
[----:B0-----:R-:W-:-:S05]  /*16ad0*/  @!P0 LEA R0, R3, R0, 0x18 ;  /* 0x0000000003008211 */ /* 0x001fca00078ec0ff */
[----:B------:R2:W-:Y:S01]  /*16ae0*/  @!P0 STS.128 [R0+0x31cd0], R16 ;  /* 0x031cd01000008388 */ /* 0x0005e20000000c00 */
[----:B------:R-:W-:Y:S06]  /*16af0*/  BAR.ARV 0x5, 0x200 ;  /* 0x0148000000007b1d */ /* 0x000fec0000002000 */
.L_x_10462:
[----:B------:R3:W-:Y:S01]  /*16b00*/  STL [R1+0x38], RZ ;  /* 0x000038ff01007387 */ /* 0x0007e20000100800 */
[----:B------:R-:W-:Y:S01]  /*16b10*/  ULDC UR4, c[0x0][0xc3c] ;  /* 0x00030f0000047ab9 */ /* 0x000fe20000000800 */
[----:B------:R-:W-:Y:S01]  /*16b20*/  IMAD.MOV.U32 R26, RZ, RZ, 0x1 ;  /* 0x00000001ff1a7424 */ /* 0x000fe200078e00ff */
[----:B-1----:R-:W-:Y:S01]  /*16b30*/  ISETP.GE.AND P0, PT, R19, UR4, PT ;  /* 0x0000000413007c0c */ /* 0x002fe2000bf06270 */
[----:B------:R-:W-:-:S12]  /*16b40*/  IMAD.MOV.U32 R23, RZ, RZ, RZ ;  /* 0x000000ffff177224 */ /* 0x000fd800078e00ff */
[----:B---3--:R-:W-:Y:S05]  /*16b50*/  @P0 BRA `(.L_x_10470) ;  /* 0x0000006800840947 */ /* 0x008fea0003800000 */
[----:B------:R-:W3:Y:S04]  /*16b60*/  LDL R7, [R1+0x28] ;  /* 0x0000280001077983 */ /* 0x000ee80000100800 */
[----:B------:R-:W4:Y:S01]  /*16b70*/  LDL.LU R5, [R1] ;  /* 0x0000000001057983 */ /* 0x000f220000300800 */
[----:B------:R-:W1:Y:S01]  /*16b80*/  S2R R8, SR_TID.X ;  /* 0x0000000000087919 */ /* 0x000e620000002100 */
[----:B------:R-:W5:Y:S01]  /*16b90*/  S2UR UR5, SR_CgaCtaId ;  /* 0x00000000000579c3 */ /* 0x000f620000008800 */
[----:B------:R-:W-:Y:S01]  /*16ba0*/  UMOV UR4, 0x400 ;  /* 0x0000040000047882 */ /* 0x000fe20000000000 */
[C---:B-1----:R-:W-:Y:S01]  /*16bb0*/  LOP3.LUT R6, R8.reuse, 0x7f, RZ, 0xc0, !PT ;  /* 0x0000007f08067812 */ /* 0x042fe200078ec0ff */
[----:B--2---:R-:W-:-:S04]  /*16bc0*/  IMAD.SHL.U32 R0, R8, 0x8, RZ ;  /* 0x0000000808007824 */ /* 0x004fc800078e00ff */
[----:B------:R-:W-:Y:S01]  /*16bd0*/  IMAD.SHL.U32 R4, R6, 0x8, RZ ;  /* 0x0000000806047824 */ /* 0x000fe200078e00ff */
[C---:B------:R-:W-:Y:S02]  /*16be0*/  LOP3.LUT R3, R0.reuse, 0x20, RZ, 0xc0, !PT ;  /* 0x0000002000037812 */ /* 0x040fe400078ec0ff */
[----:B0-----:R-:W-:Y:S02]  /*16bf0*/  LOP3.LUT R2, R0, 0xd8, RZ, 0xc0, !PT ;  /* 0x000000d800027812 */ /* 0x001fe400078ec0ff */
[----:B------:R-:W-:Y:S02]  /*16c00*/  ISETP.NE.AND P1, PT, R6, RZ, PT ;  /* 0x000000ff0600720c */ /* 0x000fe40003f25270 */
[----:B------:R-:W-:Y:S02]  /*16c10*/  LOP3.LUT R3, R3, 0x300, R4, 0xf8, !PT ;  /* 0x0000030003037812 */ /* 0x000fe400078ef804 */
[----:B------:R-:W-:-:S04]  /*16c20*/  LOP3.LUT R2, R2, 0x18, R8, 0x78, !PT ;  /* 0x0000001802027812 */ /* 0x000fc800078e7808 */
[----:B------:R-:W-:Y:S02]  /*16c30*/  LOP3.LUT R3, R3, R2, RZ, 0xfc, !PT ;  /* 0x0000000203037212 */ /* 0x000fe400078efcff */
[----:B------:R-:W-:Y:S01]  /*16c40*/  LOP3.LUT P0, R2, R8, 0x1f, RZ, 0xc0, !PT ;  /* 0x0000001f08027812 */ /* 0x000fe2000780c0ff */
[----:B-----5:R-:W-:Y:S01]  /*16c50*/  ULEA UR4, UR5, UR4, 0x18 ;  /* 0x0000000405047291 */ /* 0x020fe2000f8ec03f */
[----:B------:R-:W-:-:S03]  /*16c60*/  SHF.R.U32.HI R4, RZ, 0x2, R6 ;  /* 0x00000002ff047819 */ /* 0x000fc60000011606 */
[----:B------:R0:W-:Y:S02]  /*16c70*/  STL [R1+0xc], R2 ;  /* 0x00000c0201007387 */ /* 0x0001e40000100800 */
[----:B------:R-:W-:Y:S02]  /*16c80*/  IMAD.U32 R22, RZ, RZ, UR4 ;  /* 0x00000004ff167e24 */ /* 0x000fe4000f8e00ff */
[----:B0-----:R-:W-:-:S05]  /*16c90*/  IMAD.SHL.U32 R2, R8, 0x20, RZ ;  /* 0x0000002008027824 */ /* 0x001fca00078e00ff */
[----:B------:R-:W-:Y:S01]  /*16ca0*/  LOP3.LUT R4, R4, 0x60, R2, 0xf8, !PT ;  /* 0x0000006004047812 */ /* 0x000fe200078ef802 */
[----:B------:R-:W-:Y:S01]  /*16cb0*/  IMAD R2, R3, 0x2, R22 ;  /* 0x0000000203027824 */ /* 0x000fe200078e0216 */
[----:B------:R-:W-:Y:S01]  /*16cc0*/  LOP3.LUT R0, R0, 0x18, RZ, 0xc0, !PT ;  /* 0x0000001800007812 */ /* 0x000fe200078ec0ff */
[----:B------:R-:W-:Y:S01]  /*16cd0*/  BSSY B8, `(.L_x_10470) ;  /* 0x0000689000087945 */ /* 0x000fe20003800000 */
[----:B------:R-:W-:Y:S02]  /*16ce0*/  IMAD.MOV.U32 R29, RZ, RZ, RZ ;  /* 0x000000ffff1d7224 */ /* 0x000fe400078e00ff */
[----:B------:R-:W-:Y:S02]  /*16cf0*/  IMAD.MOV.U32 R26, RZ, RZ, 0x1 ;  /* 0x00000001ff1a7424 */ /* 0x000fe400078e00ff */
[----:B------:R-:W-:Y:S01]  /*16d00*/  IMAD.MOV.U32 R23, RZ, RZ, RZ ;  /* 0x000000ffff177224 */ /* 0x000fe200078e00ff */
[----:B------:R-:W-:Y:S01]  /*16d10*/  ULDC.64 UR36, c[0x0][0x198] ;  /* 0x0000660000247ab9 */ /* 0x000fe20000000a00 */
[----:B------:R-:W-:Y:S01]  /*16d20*/  ULDC UR38, c[0x0][0xc] ;  /* 0x0000030000267ab9 */ /* 0x000fe20000000800 */
[----:B----4-:R-:W-:-:S04]  /*16d30*/  LOP3.LUT R5, R5, 0xfffffffd, RZ, 0xc0, !PT ;  /* 0xfffffffd05057812 */ /* 0x010fc800078ec0ff */
[----:B------:R-:W-:-:S04]  /*16d40*/  @P1 LOP3.LUT R5, R5, 0x2, RZ, 0xfc, !PT ;  /* 0x0000000205051812 */ /* 0x000fc800078efcff */
[----:B------:R-:W-:-:S04]  /*16d50*/  LOP3.LUT R5, R5, 0xfffffffe, RZ, 0xc0, !PT ;  /* 0xfffffffe05057812 */ /* 0x000fc800078ec0ff */
[----:B------:R-:W-:Y:S02]  /*16d60*/  @P0 LOP3.LUT R5, R5, 0x1, RZ, 0xfc, !PT ;  /* 0x0000000105050812 */ /* 0x000fe400078efcff */
[----:B------:R-:W-:Y:S02]  /*16d70*/  ISETP.NE.OR P0, PT, R6, RZ, !P0 ;  /* 0x000000ff0600720c */ /* 0x000fe40004705670 */
[----:B---3--:R-:W-:Y:S01]  /*16d80*/  LOP3.LUT R8, R7, 0x2, RZ, 0xfc, !PT ;  /* 0x0000000207087812 */ /* 0x008fe200078efcff */
[----:B------:R-:W-:Y:S01]  /*16d90*/  IMAD.MOV.U32 R7, RZ, RZ, 0x1 ;  /* 0x00000001ff077424 */ /* 0x000fe200078e00ff */
[----:B------:R-:W-:-:S03]  /*16da0*/  LOP3.LUT R5, R5, 0xfffffff7, RZ, 0xc0, !PT ;  /* 0xfffffff705057812 */ /* 0x000fc600078ec0ff */
[----:B------:R-:W-:Y:S04]  /*16db0*/  STL [R1+0x18], R8 ;  /* 0x0000180801007387 */ /* 0x000fe80000100800 */
[----:B------:R-:W-:Y:S02]  /*16dc0*/  STL [R1+0x4], R7 ;  /* 0x0000040701007387 */ /* 0x000fe40000100800 */
[----:B------:R-:W-:Y:S02]  /*16dd0*/  @P0 LOP3.LUT R5, R5, 0x8, RZ, 0xfc, !PT ;  /* 0x0000000805050812 */ /* 0x000fe400078efcff */
[----:B------:R0:W-:Y:S04]  /*16de0*/  STL [R1+0x10], R2 ;  /* 0x0000100201007387 */ /* 0x0001e80000100800 */
[----:B------:R1:W-:Y:S04]  /*16df0*/  STL [R1+0x38], RZ ;  /* 0x000038ff01007387 */ /* 0x0003e80000100800 */
[----:B------:R1:W-:Y:S01]  /*16e00*/  STL [R1], R5 ;  /* 0x0000000501007387 */ /* 0x0003e20000100800 */
[----:B0-----:R-:W-:-:S02]  /*16e10*/  LOP3.LUT R2, R0, 0x20, RZ, 0xfc, !PT ;  /* 0x0000002000027812 */ /* 0x001fc400078efcff */
[----:B------:R-:W-:-:S07]  /*16e20*/  LOP3.LUT R0, R0, 0x40, RZ, 0xfc, !PT ;  /* 0x0000004000007812 */ /* 0x000fce00078efcff */
.L_x_10618:
[----:B0-----:R-:W0:Y:S02]  /*16e30*/  LDC.64 R2, c[0x0][0xc88] ;  /* 0x00032200ff027b82 */ /* 0x001e240000000a00 */
[----:B0-----:R-:W-:-:S05]  /*16e40*/  IMAD.WIDE R2, R19, 0x4, R2 ;  /* 0x0000000413027825 */ /* 0x001fca00078e0202 */
[----:B--2---:R0:W2:Y:S01]  /*16e50*/  LDG.E R13, desc[UR60][R2.64] ;  /* 0x0000003c020d7981 */ /* 0x0040a2000c1e1900 */
[----:B------:R-:W-:Y:S05]  /*16e60*/  YIELD ;  /* 0x0000000000007946 */ /* 0x000fea0003800000 */
[----:B------:R-:W-:Y:S01]  /*16e70*/  ULDC.64 UR4, c[0x0][0xa28] ;  /* 0x00028a0000047ab9 */ /* 0x000fe20000000a00 */
[----:B------:R-:W-:Y:S01]  /*16e80*/  ULDC.64 UR6, c[0x0][0xa18] ;  /* 0x0002860000067ab9 */ /* 0x000fe20000000a00 */
[----:B------:R-:W-:Y:S01]  /*16e90*/  ISETP.NE.U32.AND P0, PT, RZ, UR4, PT ;  /* 0x00000004ff007c0c */ /* 0x000fe2000bf05070 */
[----:B------:R-:W-:Y:S01]  /*16ea0*/  ULDC.64 UR8, c[0x0][0xa10] ;  /* 0x0002840000087ab9 */ /* 0x000fe20000000a00 */
[----:B------:R-:W-:-:S02]  /*16eb0*/  ISETP.NE.U32.AND P3, PT, RZ, UR6, PT ;  /* 0x00000006ff007c0c */ /* 0x000fc4000bf65070 */
[----:B0-----:R-:W-:Y:S02]  /*16ec0*/  CS2R R2, SRZ ;  /* 0x0000000000027805 */ /* 0x001fe4000001ff00 */
[----:B------:R-:W-:Y:S02]  /*16ed0*/  ISETP.NE.AND.EX P0, PT, RZ, UR5, PT, P0 ;  /* 0x00000005ff007c0c */ /* 0x000fe4000bf05300 */
[----:B------:R-:W-:Y:S02]  /*16ee0*/  ISETP.NE.AND.EX P3, PT, RZ, UR7, PT, P3 ;  /* 0x00000007ff007c0c */ /* 0x000fe4000bf65330 */
[----:B--2---:R-:W-:Y:S01]  /*16ef0*/  SHF.R.S32.HI R0, RZ, 0x1f, R13 ;  /* 0x0000001fff007819 */ /* 0x004fe2000001140d */
[----:B------:R-:W-:-:S08]  /*16f00*/  IMAD.SHL.U32 R24, R13, 0x4, RZ ;  /* 0x000000040d187824 */ /* 0x000fd000078e00ff */
[C---:B------:R-:W-:Y:S01]  /*16f10*/  @P0 LEA R4, P1, R13.reuse, UR4, 0x2 ;  /* 0x000000040d040c11 */ /* 0x040fe2000f8210ff */
[----:B------:R-:W-:Y:S01]  /*16f20*/  STL [R1+0x14], R13 ;  /* 0x0000140d01007387 */ /* 0x000fe20000100800 */
[C-C-:B------:R-:W-:Y:S02]  /*16f30*/  SHF.L.U64.HI R12, R13.reuse, 0x2, R0.reuse ;  /* 0x000000020d0c7819 */ /* 0x140fe40000010200 */
[----:B-1----:R-:W-:Y:S01]  /*16f40*/  @P0 LEA.HI.X R5, R13, UR5, R0, 0x2, P1 ;  /* 0x000000050d050c11 */ /* 0x002fe200088f1400 */
[----:B------:R-:W-:Y:S01]  /*16f50*/  ULDC.64 UR4, c[0x0][0xa00] ;  /* 0x0002800000047ab9 */ /* 0x000fe20000000a00 */
[----:B------:R-:W-:Y:S01]  /*16f60*/  @P3 IADD3 R10, P1, R24, UR6, RZ ;  /* 0x00000006180a3c10 */ /* 0x000fe2000ff3e0ff */
[----:B------:R0:W-:Y:S03]  /*16f70*/  STL [R1+0x2c], R0 ;  /* 0x00002c0001007387 */ /* 0x0001e60000100800 */
[----:B------:R-:W-:Y:S01]  /*16f80*/  @P3 IADD3.X R11, R12, UR7, RZ, P1, !PT ;  /* 0x000000070c0b3c10 */ /* 0x000fe20008ffe4ff */
[----:B------:R-:W-:Y:S01]  /*16f90*/  ULDC.64 UR6, c[0x0][0xa08] ;  /* 0x0002820000067ab9 */ /* 0x000fe20000000a00 */
[----:B------:R1:W5:Y:S01]  /*16fa0*/  @P0 LDG.E R2, desc[UR60][R4.64] ;  /* 0x0000003c04020981 */ /* 0x000362000c1e1900 */
[----:B------:R-:W-:Y:S01]  /*16fb0*/  IADD3 R8, P1, R24, UR6, RZ ;  /* 0x0000000618087c10 */ /* 0x000fe2000ff3e0ff */
[----:B------:R-:W-:Y:S01]  /*16fc0*/  IMAD.MOV.U32 R28, RZ, RZ, RZ ;  /* 0x000000ffff1c7224 */ /* 0x000fe200078e00ff */
[----:B------:R-:W-:Y:S01]  /*16fd0*/  ISETP.NE.U32.AND P2, PT, RZ, UR6, PT ;  /* 0x00000006ff007c0c */ /* 0x000fe2000bf45070 */
[----:B------:R-:W-:Y:S01]  /*16fe0*/  STL [R1+0x8], R12 ;  /* 0x0000080c01007387 */ /* 0x000fe20000100800 */
[----:B------:R-:W-:Y:S01]  /*16ff0*/  IADD3.X R9, R12, UR7, RZ, P1, !PT ;  /* 0x000000070c097c10 */ /* 0x000fe20008ffe4ff */
[----:B0-----:R-:W-:Y:S01]  /*17000*/  IMAD.MOV.U32 R0, RZ, RZ, RZ ;  /* 0x000000ffff007224 */ /* 0x001fe200078e00ff */
[----:B------:R-:W-:-:S02]  /*17010*/  ISETP.NE.U32.AND P1, PT, RZ, UR4, PT ;  /* 0x00000004ff007c0c */ /* 0x000fc4000bf25070 */
[----:B------:R-:W-:Y:S02]  /*17020*/  ISETP.NE.AND.EX P2, PT, RZ, UR7, PT, P2 ;  /* 0x00000007ff007c0c */ /* 0x000fe4000bf45320 */
[----:B------:R-:W-:Y:S02]  /*17030*/  ISETP.NE.AND.EX P1, PT, RZ, UR5, PT, P1 ;  /* 0x00000005ff007c0c */ /* 0x000fe4000bf25310 */
[----:B-1----:R-:W-:-:S04]  /*17040*/  IADD3 R4, P0, R24, UR4, RZ ;  /* 0x0000000418047c10 */ /* 0x002fc8000ff1e0ff */
[----:B------:R-:W-:Y:S02]  /*17050*/  IADD3.X R5, R12, UR5, RZ, P0, !PT ;  /* 0x000000050c057c10 */ /* 0x000fe400087fe4ff */
[----:B------:R-:W-:Y:S01]  /*17060*/  IADD3 R6, P0, R24, UR8, RZ ;  /* 0x0000000818067c10 */ /* 0x000fe2000ff1e0ff */
[----:B------:R-:W-:Y:S02]  /*17070*/  ULDC UR4, c[0x0][0x288] ;  /* 0x0000a20000047ab9 */ /* 0x000fe40000000800 */
        /* <DEDUP_REMOVED lines=16> */
[----:B------:R-:W-:-:S03]  /*17180*/  ULDC UR5, c[0x0][0x348] ;  /* 0x0000d20000057ab9 */ /* 0x000fc60000000800 */
[----:B0-----:R-:W-:Y:S01]  /*17190*/  IMAD.U32 R10, RZ, RZ, UR4 ;  /* 0x00000004ff0a7e24 */ /* 0x001fe2000f8e00ff */
[----:B--2---:R0:W-:Y:S02]  /*171a0*/  STL [R1+0x40], R0 ;  /* 0x0000400001007387 */ /* 0x0041e40000100800 */
[----:B0-----:R-:W-:Y:S01]  /*171b0*/  IMAD.U32 R0, RZ, RZ, UR5 ;  /* 0x00000005ff007e24 */ /* 0x001fe2000f8e00ff */
[----:B---3--:R-:W-:Y:S06]  /*171c0*/  @P3 BRA `(.L_x_10471) ;  /* 0x0000000000143947 */ /* 0x008fec0003800000 */
[----:B------:R-:W-:Y:S05]  /*171d0*/  @!P1 BRA `(.L_x_10471) ;  /* 0x0000000000109947 */ /* 0x000fea0003800000 */
[----:B------:R-:W2:Y:S04]  /*171e0*/  LDG.E R11, desc[UR60][R4.64] ;  /* 0x0000003c040b7981 */ /* 0x000ea8000c1e1900 */
[----:B------:R-:W2:Y:S02]  /*171f0*/  LDG.E R4, desc[UR60][R4.64+0x4] ;  /* 0x0000043c04047981 */ /* 0x000ea4000c1e1900 */
[----:B--2---:R-:W-:-:S05]  /*17200*/  IMAD.IADD R4, R4, 0x1, -R11 ;  /* 0x0000000104047824 */ /* 0x004fca00078e0a0b */
[----:B------:R0:W-:Y:S02]  /*17210*/  STL [R1+0x40], R4 ;  /* 0x0000400401007387 */ /* 0x0001e40000100800 */
.L_x_10471:
[----:B------:R-:W-:Y:S01]  /*17220*/  ULDC.64 UR4, c[0x0][0xa20] ;  /* 0x0002880000047ab9 */ /* 0x000fe20000000a00 */
[----:B-----5:R-:W-:Y:S01]  /*17230*/  IMAD.IADD R28, R28, 0x1, R2 ;  /* 0x000000011c1c7824 */ /* 0x020fe200078e0202 */
[----:B------:R-:W-:Y:S01]  /*17240*/  ISETP.NE.U32.AND P1, PT, RZ, UR4, PT ;  /* 0x00000004ff007c0c */ /* 0x000fe2000bf25070 */
[----:B------:R-:W-:-:S03]  /*17250*/  IMAD.MOV.U32 R25, RZ, RZ, R13 ;  /* 0x000000ffff197224 */ /* 0x000fc600078e000d */
[----:B------:R-:W-:-:S13]  /*17260*/  ISETP.NE.AND.EX P1, PT, RZ, UR5, PT, P1 ;  /* 0x00000005ff007c0c */ /* 0x000fda000bf25310 */
[----:B------:R-:W-:Y:S05]  /*17270*/  @!P1 BRA `(.L_x_10472) ;  /* 0x0000000000109947 */ /* 0x000fea0003800000 */
[----:B------:R-:W-:-:S04]  /*17280*/  IADD3 R10, P1, R24, UR4, RZ ;  /* 0x00000004180a7c10 */ /* 0x000fc8000ff3e0ff */
[----:B------:R-:W-:-:S05]  /*17290*/  IADD3.X R11, R12, UR5, RZ, P1, !PT ;  /* 0x000000050c0b7c10 */ /* 0x000fca0008ffe4ff */
[----:B------:R1:W5:Y:S01]  /*172a0*/  LDG.E R10, desc[UR60][R10.64] ;  /* 0x0000003c0a0a7981 */ /* 0x000362000c1e1900 */
[----:B------:R-:W-:Y:S05]  /*172b0*/  BRA `(.L_x_10473) ;  /* 0x0000000000107947 */ /* 0x000fea0003800000 */
.L_x_10472:
[----:B------:R-:W-:Y:S05]  /*172c0*/  @!P2 BRA `(.L_x_10473) ;  /* 0x00000000000ca947 */ /* 0x000fea0003800000 */
[----:B------:R-:W2:Y:S04]  /*172d0*/  LDG.E R10, desc[UR60][R8.64] ;  /* 0x0000003c080a7981 */ /* 0x000ea8000c1e1900 */
[----:B------:R-:W2:Y:S02]  /*172e0*/  LDG.E R8, desc[UR60][R8.64+0x4] ;  /* 0x0000043c08087981 */ /* 0x000ea4000c1e1900 */
[----:B--2---:R-:W-:-:S07]  /*172f0*/  IMAD.IADD R10, R8, 0x1, -R10 ;  /* 0x00000001080a7824 */ /* 0x004fce00078e0a0a */
.L_x_10473:
[----:B-----5:R-:W-:Y:S02]  /*17300*/  IMAD.IADD R10, R10, 0x1, -R2 ;  /* 0x000000010a0a7824 */ /* 0x020fe400078e0a02 */
[----:B------:R-:W2:Y:S04]  /*17310*/  @P0 LDG.E R2, desc[UR60][R6.64] ;  /* 0x0000003c06020981 */ /* 0x000ea8000c1e1900 */
[----:B------:R-:W2:Y:S01]  /*17320*/  @P0 LDG.E R6, desc[UR60][R6.64+0x4] ;  /* 0x0000043c06060981 */ /* 0x000ea2000c1e1900 */
[----:B------:R-:W-:Y:S01]  /*17330*/  BSSY B0, `(.L_x_10474) ;  /* 0x000015a000007945 */ /* 0x000fe20003800000 */
[----:B------:R-:W-:Y:S01]  /*17340*/  PLOP3.LUT P5, PT, PT, PT, PT, 0x80, 0x0 ;  /* 0x000000000000781c */ /* 0x000fe20003faf070 */
[----:B--2---:R-:W-:-:S04]  /*17350*/  @P0 IMAD.IADD R0, R6, 0x1, -R2 ;  /* 0x0000000106000824 */ /* 0x004fc800078e0a02 */
[----:B0-----:R-:W-:-:S04]  /*17360*/  IMAD.IADD R4, R10, 0x1, R0 ;  /* 0x000000010a047824 */ /* 0x001fc800078e0200 */
[----:B------:R-:W-:Y:S01]  /*17370*/  VIADD R2, R4, 0x8f ;  /* 0x0000008f04027836 */ /* 0x000fe20000000000 */
[----:B------:R0:W-:Y:S03]  /*17380*/  STL [R1+0x3c], R4 ;  /* 0x00003c0401007387 */ /* 0x0001e60000100800 */
[----:B------:R-:W-:-:S05]  /*17390*/  IMAD.HI R2, R2, 0x38e38e39, RZ ;  /* 0x38e38e3902027827 */ /* 0x000fca00078e02ff */
[----:B0-----:R-:W-:-:S04]  /*173a0*/  SHF.R.U32.HI R4, RZ, 0x1f, R2 ;  /* 0x0000001fff047819 */ /* 0x001fc80000011602 */
[----:B------:R-:W-:Y:S01]  /*173b0*/  LEA.HI.SX32 R5, R2, R4, 0x1b ;  /* 0x0000000402057211 */ /* 0x000fe200078fdaff */
[----:B------:R-:W-:-:S04]  /*173c0*/  IMAD.MOV R4, RZ, RZ, -R10 ;  /* 0x000000ffff047224 */ /* 0x000fc800078e0a0a */
[----:B------:R-:W-:Y:S01]  /*173d0*/  IMAD R2, R5, 0x90, -R10 ;  /* 0x0000009005027824 */ /* 0x000fe200078e0a0a */
[----:B------:R-:W-:Y:S01]  /*173e0*/  VIMNMX R4, RZ, R4, !PT ;  /* 0x00000004ff047248 */ /* 0x000fe20007fe0100 */
[----:B------:R0:W-:Y:S03]  /*173f0*/  STL [R1+0x1c], R5 ;  /* 0x00001c0501007387 */ /* 0x0001e60000100800 */
[----:B------:R-:W-:-:S04]  /*17400*/  VIMNMX R0, R2, R0, PT ;  /* 0x0000000002007248 */ /* 0x000fc80003fe0100 */
[----:B------:R-:W-:Y:S01]  /*17410*/  ISETP.GT.AND P1, PT, R0, R4, PT ;  /* 0x000000040000720c */ /* 0x000fe20003f24270 */
[----:B0-----:R-:W-:-:S05]  /*17420*/  IMAD.WIDE.U32 R4, R4, 0x38e38e39, RZ ;  /* 0x38e38e3904047825 */ /* 0x001fca00078e00ff */
[----:B------:R-:W-:-:S07]  /*17430*/  SHF.R.U32.HI R2, RZ, 0x5, R5 ;  /* 0x00000005ff027819 */ /* 0x000fce0000011605 */
[----:B------:R-:W-:Y:S02]  /*17440*/  @P1 VIADD R0, R0, 0x8f ;  /* 0x0000008f00001836 */ /* 0x000fe40000000000 */
[----:B------:R-:W-:Y:S02]  /*17450*/  IMAD.MOV.U32 R4, RZ, RZ, R2 ;  /* 0x000000ffff047224 */ /* 0x000fe400078e0002 */
        /* <DEDUP_REMOVED lines=11> */
[----:B------:R0:W2:Y:S02]  /*17510*/  SHFL.IDX PT, R14, R5, RZ, 0x1f ;  /* 0x00001fff050e7589 */ /* 0x0000a400000e0000 */
.L_x_10659:
[----:B--2---:R-:W-:Y:S02]  /*17520*/  ISETP.NE.AND P0, PT, R14, RZ, PT ;  /* 0x000000ff0e00720c */ /* 0x004fe40003f05270 */
[----:B------:R-:W-:-:S11]  /*17530*/  PLOP3.LUT P2, PT, PT, PT, PT, 0x8, 0x0 ;  /* 0x000000000000781c */ /* 0x000fd60003f4e170 */
[----:B------:R-:W-:Y:S05]  /*17540*/  @P0 BRA `(.L_x_10477) ;  /* 0x00000000000c0947 */ /* 0x000fea0003800000 */
[----:B------:R-:W-:-:S03]  /*17550*/  UMOV UR4, 0xffffffff ;  /* 0xffffffff00047882 */ /* 0x000fc60000000000 */
[----:B------:R-:W-:Y:S05]  /*17560*/  BRA.DIV UR4, `(.L_x_10478) ;  /* 0x0000006e04887947 */ /* 0x000fea000b800000 */
[----:B------:R-:W-:-:S13]  /*17570*/  ELECT P2, URZ, PT ;  /* 0x00000000003f782f */ /* 0x000fda0003840000 */
.L_x_10477:
[----:B0-----:R-:W2:Y:S01]  /*17580*/  LDL R5, [R1+0x38] ;  /* 0x0000380001057983 */ /* 0x001ea20000100800 */
[----:B------:R-:W-:Y:S01]  /*17590*/  BSSY B1, `(.L_x_10479) ;  /* 0x0000008000017945 */ /* 0x000fe20003800000 */
[----:B--2---:R-:W-:-:S05]  /*175a0*/  VIADD R5, R5, 0x1 ;  /* 0x0000000105057836 */ /* 0x004fca0000000000 */
[----:B------:R-:W-:-:S04]  /*175b0*/  LEA.HI R6, R5, R5, RZ, 0x1 ;  /* 0x0000000505067211 */ /* 0x000fc800078f08ff */
[----:B------:R-:W-:-:S05]  /*175c0*/  LOP3.LUT R6, R6, 0xfffffffe, RZ, 0xc0, !PT ;  /* 0xfffffffe06067812 */ /* 0x000fca00078ec0ff */
[----:B------:R-:W-:-:S05]  /*175d0*/  IMAD.IADD R5, R5, 0x1, -R6 ;  /* 0x0000000105057824 */ /* 0x000fca00078e0a06 */
[----:B------:R-:W-:-:S04]  /*175e0*/  SHF.L.U32 R5, R5, 0x1f, RZ ;  /* 0x0000001f05057819 */ /* 0x000fc800000006ff */
[----:B------:R-:W0:Y:S02]  /*175f0*/  SYNCS.PHASECHK.TRANS64.TRYWAIT P0, [R22+URZ+0x31c20], R5 ;  /* 0x031c2005160075a7 */ /* 0x000e24000800017f */
[----:B0-----:R-:W-:Y:S05]  /*17600*/  @!P0 BRA `(.L_x_10480) ;  /* 0x0000006c00848947 */ /* 0x001fea0003800000 */
.L_x_10662:
[----:B------:R-:W-:Y:S05]  /*17610*/  BSYNC B1 ;  /* 0x0000000000017941 */ /* 0x000fea0003800000 */
.L_x_10479:
[----:B------:R-:W-:Y:S04]  /*17620*/  BSSY B1, `(.L_x_10481) ;  /* 0x000008a000017945 */ /* 0x000fe80003800000 */
[----:B------:R-:W-:Y:S05]  /*17630*/  @!P2 BRA `(.L_x_10482) ;  /* 0x000000080020a947 */ /* 0x000fea0003800000 */
[----:B------:R-:W2:Y:S01]  /*17640*/  LDL R7, [R1+0x4] ;  /* 0x0000040001077983 */ /* 0x000ea20000100800 */
[----:B------:R-:W-:Y:S01]  /*17650*/  IMAD R8, R29, 0x8, R22 ;  /* 0x000000081d087824 */ /* 0x000fe200078e0216 */
[----:B------:R-:W3:Y:S01]  /*17660*/  S2R R6, SR_TID.X ;  /* 0x0000000000067919 */ /* 0x000ee20000002100 */
[----:B------:R-:W-:Y:S01]  /*17670*/  BSSY B2, `(.L_x_10483) ;  /* 0x0000006000027945 */ /* 0x000fe20003800000 */
[----:B---3--:R-:W-:-:S04]  /*17680*/  LOP3.LUT R6, R6, 0x7f, RZ, 0xc0, !PT ;  /* 0x0000007f06067812 */ /* 0x008fc800078ec0ff */
[----:B------:R-:W-:Y:S02]  /*17690*/  ISETP.NE.AND P4, PT, R6, RZ, PT ;  /* 0x000000ff0600720c */ /* 0x000fe40003f85270 */
[----:B--2---:R-:W-:-:S04]  /*176a0*/  SHF.L.U32 R10, R7, 0x1f, RZ ;  /* 0x0000001f070a7819 */ /* 0x004fc800000006ff */
[----:B------:R-:W2:Y:S02]  /*176b0*/  SYNCS.PHASECHK.TRANS64.TRYWAIT P0, [R8+URZ+0x31ca0], R10 ;  /* 0x031ca00a080075a7 */ /* 0x000ea4000800017f */
[----:B--2---:R-:W-:Y:S05]  /*176c0*/  @!P0 BRA `(.L_x_10484) ;  /* 0x0000006c00688947 */ /* 0x004fea0003800000 */
.L_x_10663:
[----:B------:R-:W-:Y:S05]  /*176d0*/  BSYNC B2 ;  /* 0x0000000000027941 */ /* 0x000fea0003800000 */
.L_x_10483:
[----:B------:R-:W-:Y:S04]  /*176e0*/  BSSY B2, `(.L_x_10485) ;  /* 0x0000008000027945 */ /* 0x000fe80003800000 */
[----:B------:R-:W-:Y:S05]  /*176f0*/  @P4 BRA `(.L_x_10486) ;  /* 0x0000000000184947 */ /* 0x000fea0003800000 */
[----:B0-----:R-:W3:Y:S02]  /*17700*/  LDL R5, [R1] ;  /* 0x0000000001057983 */ /* 0x001ee40000100800 */
[----:B---3--:R-:W-:Y:S01]  /*17710*/  LOP3.LUT P0, RZ, R5, 0x1, RZ, 0xc0, !PT ;  /* 0x0000000105ff7812 */ /* 0x008fe2000780c0ff */
[----:B------:R-:W-:-:S04]  /*17720*/  IMAD.MOV.U32 R5, RZ, RZ, 0x6c00 ;  /* 0x00006c00ff057424 */ /* 0x000fc800078e00ff */
[----:B------:R3:W-:Y:S08]  /*17730*/  SYNCS.ARRIVE.TRANS64 RZ, [R8+URZ+0x31c90], R5 ;  /* 0x031c900508ff79a7 */ /* 0x0007f0000800003f */
[----:B------:R-:W-:Y:S05]  /*17740*/  @!P0 BRA `(.L_x_10486) ;  /* 0x0000000000048947 */ /* 0x000fea0003800000 */
[----:B------:R-:W-:Y:S01]  /*17750*/  BPT.TRAP 0x1 ;  /* 0x000000040000795c */ /* 0x000fe20000300000 */
.L_x_10486:
[----:B------:R-:W-:Y:S05]  /*17760*/  BSYNC B2 ;  /* 0x0000000000027941 */ /* 0x000fea0003800000 */
.L_x_10485:
[----:B------:R-:W-:Y:S01]  /*17770*/  IMAD.MOV.U32 R14, RZ, RZ, RZ ;  /* 0x000000ffff0e7224 */ /* 0x000fe200078e00ff */
[----:B------:R-:W-:Y:S01]  /*17780*/  UIADD3 UR4, UP0, UR36, 0x570, URZ ;  /* 0x0000057024047890 */ /* 0x000fe2000ff1e03f */
[----:B------:R-:W-:Y:S01]  /*17790*/  IMAD R6, R4, 0x90, R3 ;  /* 0x0000009004067824 */ /* 0x000fe200078e0203 */
[----:B------:R-:W-:Y:S01]  /*177a0*/  PLOP3.LUT P0, PT, PT, PT, PT, 0x80, 0x0 ;  /* 0x000000000000781c */ /* 0x000fe20003f0f070 */
[----:B------:R-:W-:Y:S01]  /*177b0*/  IMAD R7, R29, 0x6c00, R22 ;  /* 0x00006c001d077824 */ /* 0x000fe200078e0216 */
[----:B------:R-:W-:Y:S01]  /*177c0*/  R2UR UR10, R14 ;  /* 0x000000000e0a72ca */ /* 0x000fe200000e0000 */
[----:B------:R-:W-:Y:S01]  /*177d0*/  VIADD R6, R6, 0xffffff70 ;  /* 0xffffff7006067836 */ /* 0x000fe20000000000 */
[----:B------:R-:W-:Y:S01]  /*177e0*/  UIADD3.X UR5, URZ, UR37, URZ, UP0, !UPT ;  /* 0x000000253f057290 */ /* 0x000fe200087fe43f */
[----:B0--3--:R-:W-:Y:S01]  /*177f0*/  VIADD R5, R8, 0x31c90 ;  /* 0x00031c9008057836 */ /* 0x009fe20000000000 */
[----:B------:R-:W-:Y:S01]  /*17800*/  UMOV UR6, 0x0 ;  /* 0x0000000000067882 */ /* 0x000fe20000000000 */
[----:B------:R-:W-:Y:S01]  /*17810*/  VIADD R9, R7, 0x16a00 ;  /* 0x00016a0007097836 */ /* 0x000fe20000000000 */
[----:B------:R-:W-:-:S09]  /*17820*/  UMOV UR7, 0x12f00000 ;  /* 0x12f0000000077882 */ /* 0x000fd20000000000 */
.L_x_10487:
        /* <DEDUP_REMOVED lines=16> */
.L_x_10488:
        /* <DEDUP_REMOVED lines=16> */
.L_x_10489:
        /* <DEDUP_REMOVED lines=13> */
.L_x_10664:
[----:B------:R-:W-:Y:S05]  /*17b00*/  BSYNC B2 ;  /* 0x0000000000027941 */ /* 0x000fea0003800000 */
.L_x_10490:
[----:B------:R-:W-:Y:S01]  /*17b10*/  BSSY B2, `(.L_x_10492) ;  /* 0x000000a000027945 */ /* 0x000fe20003800000 */
[----:B0-2---:R-:W-:Y:S02]  /*17b20*/  IMAD.MOV.U32 R10, RZ, RZ, 0x0 ;  /* 0x00000000ff0a7424 */ /* 0x005fe400078e00ff */
[----:B-1----:R-:W-:Y:S01]  /*17b30*/  IMAD.MOV.U32 R11, RZ, RZ, 0x12f00000 ;  /* 0x12f00000ff0b7424 */ /* 0x002fe200078e00ff */
[----:B------:R-:W-:Y:S06]  /*17b40*/  @P4 BRA `(.L_x_10493) ;  /* 0x0000000000184947 */ /* 0x000fec0003800000 */
[----:B------:R-:W2:Y:S02]  /*17b50*/  LDL R5, [R1] ;  /* 0x0000000001057983 */ /* 0x000ea40000100800 */
[----:B--2---:R-:W-:Y:S01]  /*17b60*/  LOP3.LUT P0, RZ, R5, 0x1, RZ, 0xc0, !PT ;  /* 0x0000000105ff7812 */ /* 0x004fe2000780c0ff */
[----:B------:R-:W-:-:S04]  /*17b70*/  IMAD.MOV.U32 R5, RZ, RZ, 0x6c00 ;  /* 0x00006c00ff057424 */ /* 0x000fc800078e00ff */
[----:B------:R0:W-:Y:S08]  /*17b80*/  SYNCS.ARRIVE.TRANS64 RZ, [R8+URZ+0x31cb0], R5 ;  /* 0x031cb00508ff79a7 */ /* 0x0001f0000800003f */
[----:B------:R-:W-:Y:S05]  /*17b90*/  @!P0 BRA `(.L_x_10493) ;  /* 0x0000000000048947 */ /* 0x000fea0003800000 */
[----:B------:R-:W-:Y:S01]  /*17ba0*/  BPT.TRAP 0x1 ;  /* 0x000000040000795c */ /* 0x000fe20000300000 */
.L_x_10493:
[----:B------:R-:W-:Y:S05]  /*17bb0*/  BSYNC B2 ;  /* 0x0000000000027941 */ /* 0x000fea0003800000 */
.L_x_10492:
        /* <DEDUP_REMOVED lines=8> */
.L_x_10494:
        /* <DEDUP_REMOVED lines=15> */
.L_x_10495:
        /* <DEDUP_REMOVED lines=15> */
.L_x_10496:
        /* <DEDUP_REMOVED lines=10> */
.L_x_10482:
[----:B------:R-:W-:Y:S05]  /*17ec0*/  BSYNC B1 ;  /* 0x0000000000017941 */ /* 0x000fea0003800000 */
.L_x_10481:
[----:B0-----:R-:W2:Y:S01]  /*17ed0*/  LDL.LU R5, [R1+0x4] ;  /* 0x0000040001057983 */ /* 0x001ea20000300800 */
[----:B------:R-:W-:Y:S01]  /*17ee0*/  VIADD R29, R29, 0x1 ;  /* 0x000000011d1d7836 */ /* 0x000fe20000000000 */
[----:B------:R-:W-:Y:S01]  /*17ef0*/  PLOP3.LUT P5, PT, PT, PT, PT, 0x8, 0x0 ;  /* 0x000000000000781c */ /* 0x000fe20003fae170 */
[----:B------:R-:W-:-:S03]  /*17f00*/  VIADD R9, R4, 0xfffffffe ;  /* 0xfffffffe04097836 */ /* 0x000fc60000000000 */
[----:B------:R-:W-:-:S04]  /*17f10*/  ISETP.NE.AND P0, PT, R29, 0x2, PT ;  /* 0x000000021d00780c */ /* 0x000fc80003f05270 */
[----:B------:R-:W-:Y:S02]  /*17f20*/  SEL R4, RZ, 0x1, P0 ;  /* 0x00000001ff047807 */ /* 0x000fe40000000000 */
[----:B------:R-:W-:Y:S02]  /*17f30*/  SEL R29, R29, RZ, P0 ;  /* 0x000000ff1d1d7207 */ /* 0x000fe40000000000 */
[----:B------:R-:W-:Y:S02]  /*17f40*/  ISETP.GE.AND P0, PT, R9, R2, PT ;  /* 0x000000020900720c */ /* 0x000fe40003f06270 */
[----:B--2---:R-:W-:-:S05]  /*17f50*/  LOP3.LUT R5, R5, R4, RZ, 0x3c, !PT ;  /* 0x0000000405057212 */ /* 0x004fca00078e3cff */
[----:B------:R0:W-:Y:S06]  /*17f60*/  STL [R1+0x4], R5 ;  /* 0x0000040501007387 */ /* 0x0001ec0000100800 */
[----:B------:R-:W-:Y:S05]  /*17f70*/  @!P0 BRA `(.L_x_10475) ;  /* 0x0000000800548947 */ /* 0x000fea0003800000 */
.L_x_10513:
[----:B------:R-:W-:Y:S05]  /*17f80*/  YIELD ;  /* 0x0000000000007946 */ /* 0x000fea0003800000 */
[----:B------:R-:W-:Y:S04]  /*17f90*/  BSSY B1, `(.L_x_10497) ;  /* 0x0000089000017945 */ /* 0x000fe80003800000 */
[----:B--2---:R-:W-:Y:S05]  /*17fa0*/  @!P2 BRA `(.L_x_10498) ;  /* 0x00000008001ca947 */ /* 0x004fea0003800000 */
[----:B0-----:R-:W2:Y:S01]  /*17fb0*/  LDL R5, [R1+0x4] ;  /* 0x0000040001057983 */ /* 0x001ea20000100800 */
[----:B------:R-:W-:Y:S01]  /*17fc0*/  IMAD R8, R29, 0x8, R22 ;  /* 0x000000081d087824 */ /* 0x000fe200078e0216 */
[----:B------:R-:W0:Y:S01]  /*17fd0*/  S2R R4, SR_TID.X ;  /* 0x0000000000047919 */ /* 0x000e220000002100 */
[----:B------:R-:W-:Y:S01]  /*17fe0*/  BSSY B2, `(.L_x_10499) ;  /* 0x0000006000027945 */ /* 0x000fe20003800000 */
[----:B0-----:R-:W-:-:S04]  /*17ff0*/  LOP3.LUT R4, R4, 0x7f, RZ, 0xc0, !PT ;  /* 0x0000007f04047812 */ /* 0x001fc800078ec0ff */
[----:B------:R-:W-:Y:S02]  /*18000*/  ISETP.NE.AND P1, PT, R4, RZ, PT ;  /* 0x000000ff0400720c */ /* 0x000fe40003f25270 */
[----:B--2---:R-:W-:-:S04]  /*18010*/  SHF.L.U32 R7, R5, 0x1f, RZ ;  /* 0x0000001f05077819 */ /* 0x004fc800000006ff */
[----:B------:R-:W0:Y:S02]  /*18020*/  SYNCS.PHASECHK.TRANS64.TRYWAIT P0, [R8+URZ+0x31ca0], R7 ;  /* 0x031ca007080075a7 */ /* 0x000e24000800017f */
[----:B0-----:R-:W-:Y:S05]  /*18030*/  @!P0 BRA `(.L_x_10500) ;  /* 0x0000006400348947 */ /* 0x001fea0003800000 */
.L_x_10665:
[----:B------:R-:W-:Y:S05]  /*18040*/  BSYNC B2 ;  /* 0x0000000000027941 */ /* 0x000fea0003800000 */
.L_x_10499:
        /* <DEDUP_REMOVED lines=8> */
.L_x_10502:
[----:B------:R-:W-:Y:S05]  /*180d0*/  BSYNC B2 ;  /* 0x0000000000027941 */ /* 0x000fea0003800000 */
.L_x_10501:
[----:B------:R-:W-:Y:S01]  /*180e0*/  IMAD.MOV.U32 R12, RZ, RZ, RZ ;  /* 0x000000ffff0c7224 */ /* 0x000fe200078e00ff */
[----:B------:R-:W-:Y:S01]  /*180f0*/  UIADD3 UR4, UP0, UR36, 0x570, URZ ;  /* 0x0000057024047890 */ /* 0x000fe2000ff1e03f */
[----:B------:R-:W-:Y:S01]  /*18100*/  IMAD R6, R29, 0x6c00, R22 ;  /* 0x00006c001d067824 */ /* 0x000fe200078e0216 */
[----:B------:R-:W-:Y:S01]  /*18110*/  PLOP3.LUT P0, PT, PT, PT, PT, 0x80, 0x0 ;  /* 0x000000000000781c */ /* 0x000fe20003f0f070 */
[----:B------:R-:W-:Y:S01]  /*18120*/  IMAD R5, R9, 0x90, R3 ;  /* 0x0000009009057824 */ /* 0x000fe200078e0203 */
[----:B------:R-:W-:Y:S01]  /*18130*/  R2UR UR10, R12 ;  /* 0x000000000c0a72ca */ /* 0x000fe200000e0000 */
[----:B--2---:R-:W-:Y:S01]  /*18140*/  VIADD R4, R8, 0x31c90 ;  /* 0x00031c9008047836 */ /* 0x004fe20000000000 */
[----:B------:R-:W-:Y:S01]  /*18150*/  UIADD3.X UR5, URZ, UR37, URZ, UP0, !UPT ;  /* 0x000000253f057290 */ /* 0x000fe200087fe43f */
[----:B------:R-:W-:Y:S01]  /*18160*/  VIADD R10, R6, 0x16a00 ;  /* 0x00016a00060a7836 */ /* 0x000fe20000000000 */
[----:B------:R-:W-:Y:S01]  /*18170*/  UMOV UR6, 0x0 ;  /* 0x0000000000067882 */ /* 0x000fe20000000000 */
[----:B------:R-:W-:-:S10]  /*18180*/  UMOV UR7, 0x12f00000 ;  /* 0x12f0000000077882 */ /* 0x000fd40000000000 */
.L_x_10503:
        /* <DEDUP_REMOVED lines=16> */
.L_x_10504:
        /* <DEDUP_REMOVED lines=16> */
.L_x_10505:
        /* <DEDUP_REMOVED lines=13> */
.L_x_10666:
[----:B------:R-:W-:Y:S05]  /*18460*/  BSYNC B2 ;  /* 0x0000000000027941 */ /* 0x000fea0003800000 */
.L_x_10506:
[----:B------:R-:W-:Y:S01]  /*18470*/  BSSY B2, `(.L_x_10508) ;  /* 0x000000a000027945 */ /* 0x000fe20003800000 */
[----:B------:R-:W-:Y:S02]  /*18480*/  IMAD.MOV.U32 R10, RZ, RZ, 0x0 ;  /* 0x00000000ff0a7424 */ /* 0x000fe400078e00ff */
[----:B-1----:R-:W-:Y:S01]  /*18490*/  IMAD.MOV.U32 R11, RZ, RZ, 0x12f00000 ;  /* 0x12f00000ff0b7424 */ /* 0x002fe200078e00ff */
[----:B------:R-:W-:Y:S06]  /*184a0*/  @P1 BRA `(.L_x_10509) ;  /* 0x0000000000181947 */ /* 0x000fec0003800000 */
[----:B------:R-:W3:Y:S02]  /*184b0*/  LDL R4, [R1] ;  /* 0x0000000001047983 */ /* 0x000ee40000100800 */
[----:B---3--:R-:W-:Y:S01]  /*184c0*/  LOP3.LUT P0, RZ, R4, 0x1, RZ, 0xc0, !PT ;  /* 0x0000000104ff7812 */ /* 0x008fe2000780c0ff */
[----:B------:R-:W-:-:S04]  /*184d0*/  IMAD.MOV.U32 R4, RZ, RZ, 0x6c00 ;  /* 0x00006c00ff047424 */ /* 0x000fc800078e00ff */
[----:B------:R1:W-:Y:S08]  /*184e0*/  SYNCS.ARRIVE.TRANS64 RZ, [R8+URZ+0x31cb0], R4 ;  /* 0x031cb00408ff79a7 */ /* 0x0003f0000800003f */
[----:B------:R-:W-:Y:S05]  /*184f0*/  @!P0 BRA `(.L_x_10509) ;  /* 0x0000000000048947 */ /* 0x000fea0003800000 */
[----:B------:R-:W-:Y:S01]  /*18500*/  BPT.TRAP 0x1 ;  /* 0x000000040000795c */ /* 0x000fe20000300000 */
.L_x_10509:
[----:B------:R-:W-:Y:S05]  /*18510*/  BSYNC B2 ;  /* 0x0000000000027941 */ /* 0x000fea0003800000 */
.L_x_10508:
        /* <DEDUP_REMOVED lines=8> */
.L_x_10510:
        /* <DEDUP_REMOVED lines=15> */
.L_x_10511:
        /* <DEDUP_REMOVED lines=15> */
.L_x_10512:
        /* <DEDUP_REMOVED lines=10> */
.L_x_10498:
[----:B------:R-:W-:Y:S05]  /*18820*/  BSYNC B1 ;  /* 0x0000000000017941 */ /* 0x000fea0003800000 */
.L_x_10497:
[----:B------:R-:W2:Y:S01]  /*18830*/  LDL.LU R7, [R1+0x4] ;  /* 0x0000040001077983 */ /* 0x000ea20000300800 */
[----:B------:R-:W-:-:S05]  /*18840*/  VIADD R29, R29, 0x1 ;  /* 0x000000011d1d7836 */ /* 0x000fca0000000000 */
[----:B------:R-:W-:-:S04]  /*18850*/  ISETP.NE.AND P0, PT, R29, 0x2, PT ;  /* 0x000000021d00780c */ /* 0x000fc80003f05270 */
[----:B------:R-:W-:Y:S02]  /*18860*/  SEL R4, RZ, 0x1, P0 ;  /* 0x00000001ff047807 */ /* 0x000fe40000000000 */
[----:B------:R-:W-:Y:S02]  /*18870*/  SEL R29, R29, RZ, P0 ;  /* 0x000000ff1d1d7207 */ /* 0x000fe40000000000 */
[C---:B------:R-:W-:Y:S01]  /*18880*/  ISETP.GT.AND P0, PT, R9.reuse, R2, PT ;  /* 0x000000020900720c */ /* 0x040fe20003f04270 */
[----:B------:R-:W-:Y:S01]  /*18890*/  VIADD R9, R9, 0xffffffff ;  /* 0xffffffff09097836 */ /* 0x000fe20000000000 */
[----:B--2---:R-:W-:-:S05]  /*188a0*/  LOP3.LUT R7, R7, R4, RZ, 0x3c, !PT ;  /* 0x0000000407077212 */ /* 0x004fca00078e3cff */
[----:B------:R2:W-:Y:S06]  /*188b0*/  STL [R1+0x4], R7 ;  /* 0x0000040701007387 */ /* 0x0005ec0000100800 */
[----:B------:R-:W-:Y:S05]  /*188c0*/  @P0 BRA `(.L_x_10513) ;  /* 0xfffffff400ac0947 */ /* 0x000fea000383ffff */
.L_x_10475:
[----:B------:R-:W-:Y:S05]  /*188d0*/  BSYNC B0 ;  /* 0x0000000000007941 */ /* 0x000fea0003800000 */
.L_x_10474:
[----:B------:R-:W3:Y:S01]  /*188e0*/  LDL R4, [R1+0x3c] ;  /* 0x00003c0001047983 */ /* 0x000ee20000100800 */
[----:B------:R-:W-:Y:S05]  /*188f0*/  @!P5 WARPSYNC.ALL ;  /* 0x000000000000d948 */ /* 0x000fea0003800000 */
[----:B------:R-:W-:Y:S01]  /*18900*/  BSSY B7, `(.L_x_10514) ;  /* 0x0000427000077945 */ /* 0x000fe20003800000 */
[----:B------:R-:W-:Y:S01]  /*18910*/  @!P5 BAR.SYNC.DEFER_BLOCKING 0xc, 0x200 ;  /* 0x030800000000db1d */ /* 0x000fe20000010000 */
[----:B---3--:R-:W-:-:S13]  /*18920*/  ISETP.GT.AND P0, PT, R4, RZ, PT ;  /* 0x000000ff0400720c */ /* 0x008fda0003f04270 */
[----:B------:R-:W-:Y:S05]  /*18930*/  @P0 BRA `(.L_x_10515) ;  /* 0x0000000000440947 */ /* 0x000fea0003800000 */
[----:B------:R-:W3:Y:S02]  /*18940*/  S2R R4, SR_TID.X ;  /* 0x0000000000047919 */ /* 0x000ee40000002100 */
[----:B---3--:R-:W-:-:S04]  /*18950*/  LOP3.LUT R4, R4, 0x7f, RZ, 0xc0, !PT ;  /* 0x0000007f04047812 */ /* 0x008fc800078ec0ff */
[----:B------:R-:W-:-:S13]  /*18960*/  ISETP.NE.AND P1, PT, R4, RZ, PT ;  /* 0x000000ff0400720c */ /* 0x000fda0003f25270 */
[----:B------:R-:W-:Y:S05]  /*18970*/  @P1 BRA `(.L_x_10516) ;  /* 0x00000040007c1947 */ /* 0x000fea0003800000 */
[----:B0-----:R-:W0:Y:S01]  /*18980*/  S2R R5, SR_LANEID ;  /* 0x0000000000057919 */ /* 0x001e220000000000 */
        /* <DEDUP_REMOVED lines=8> */
[----:B--2---:R-:W0:Y:S01]  /*18a10*/  POPC R7, R4 ;  /* 0x0000000400077309 */ /* 0x004e220000000000 */
[----:B---3--:R-:W0:Y:S02]  /*18a20*/  SHFL.IDX PT, R0, R3, R0, 0x1f ;  /* 0x00001f0003007589 */ /* 0x008e2400000e0000 */
[----:B0-----:R-:W-:Y:S01]  /*18a30*/  IADD3 R16, R0, UR38, R7 ;  /* 0x0000002600107c10 */ /* 0x001fe2000fffe007 */
[----:B------:R-:W-:Y:S06]  /*18a40*/  BRA `(.L_x_10516) ;  /* 0x0000004000487947 */ /* 0x000fec0003800000 */
.L_x_10515:
        /* <DEDUP_REMOVED lines=10> */
[----:B0-----:R-:W-:Y:S02]  /*18af0*/  IMAD.U32 R5, RZ, RZ, UR7 ;  /* 0x00000007ff057e24 */ /* 0x001fe4000f8e00ff */
[----:B------:R-:W-:Y:S02]  /*18b00*/  IMAD.U32 R6, RZ, RZ, UR8 ;  /* 0x00000008ff067e24 */ /* 0x000fe4000f8e00ff */
[----:B--2---:R-:W-:-:S02]  /*18b10*/  IMAD.U32 R7, RZ, RZ, UR9 ;  /* 0x00000009ff077e24 */ /* 0x004fc4000f8e00ff */
[----:B------:R-:W-:Y:S02]  /*18b20*/  IMAD.U32 R10, RZ, RZ, UR4 ;  /* 0x00000004ff0a7e24 */ /* 0x000fe4000f8e00ff */
[----:B-1----:R-:W-:Y:S02]  /*18b30*/  IMAD.U32 R11, RZ, RZ, UR5 ;  /* 0x00000005ff0b7e24 */ /* 0x002fe4000f8e00ff */
[----:B------:R-:W-:Y:S02]  /*18b40*/  IMAD.MOV.U32 R8, RZ, RZ, 0x70 ;  /* 0x00000070ff087424 */ /* 0x000fe400078e00ff */
[----:B------:R-:W-:Y:S02]  /*18b50*/  IMAD.MOV.U32 R12, RZ, RZ, 0x1 ;  /* 0x00000001ff0c7424 */ /* 0x000fe400078e00ff */
[----:B------:R-:W-:-:S07]  /*18b60*/  IMAD.MOV.U32 R13, RZ, RZ, RZ ;  /* 0x000000ffff0d7224 */ /* 0x000fce00078e00ff */
[----:B------:R-:W-:-:S07]  /*18b70*/  LEPC R20, `(.L_x_10518) ;  /* 0x000000001014794e */ /* 0x000fce0000000000 */
[----:B---3--:R-:W-:Y:S05]  /*18b80*/  CALL.ABS.NOINC R2 ;  /* 0x0000000002007343 */ /* 0x008fea0003c00000 */
.L_x_10518:
[----:B------:R-:W-:Y:S05]  /*18b90*/  BSYNC B6 ;  /* 0x0000000000067941 */ /* 0x000fea0003800000 */
.L_x_10517:
        /* <DEDUP_REMOVED lines=10> */
[----:B0-----:R-:W-:Y:S02]  /*18c40*/  IMAD.U32 R5, RZ, RZ, UR7 ;  /* 0x00000007ff057e24 */ /* 0x001fe4000f8e00ff */
[----:B------:R-:W-:Y:S02]  /*18c50*/  IMAD.U32 R6, RZ, RZ, UR8 ;  /* 0x00000008ff067e24 */ /* 0x000fe4000f8e00ff */
[----:B--2---:R-:W-:-:S02]  /*18c60*/  IMAD.U32 R7, RZ, RZ, UR9 ;  /* 0x00000009ff077e24 */ /* 0x004fc4000f8e00ff */
[----:B------:R-:W-:Y:S02]  /*18c70*/  IMAD.U32 R10, RZ, RZ, UR4 ;  /* 0x00000004ff0a7e24 */ /* 0x000fe4000f8e00ff */
[----:B-1----:R-:W-:Y:S02]  /*18c80*/  IMAD.U32 R11, RZ, RZ, UR5 ;  /* 0x00000005ff0b7e24 */ /* 0x002fe4000f8e00ff */
[----:B------:R-:W-:Y:S02]  /*18c90*/  IMAD.MOV.U32 R8, RZ, RZ, 0x70 ;  /* 0x00000070ff087424 */ /* 0x000fe400078e00ff */
[----:B------:R-:W-:Y:S02]  /*18ca0*/  IMAD.MOV.U32 R12, RZ, RZ, 0x1 ;  /* 0x00000001ff0c7424 */ /* 0x000fe400078e00ff */
[----:B---3--:R-:W-:-:S07]  /*18cb0*/  IMAD.MOV.U32 R13, RZ, RZ, RZ ;  /* 0x000000ffff0d7224 */ /* 0x008fce00078e00ff */
[----:B------:R-:W-:-:S07]  /*18cc0*/  LEPC R20, `(.L_x_10521) ;  /* 0x000000001014794e */ /* 0x000fce0000000000 */
[----:B----4-:R-:W-:Y:S05]  /*18cd0*/  CALL.ABS.NOINC R2 ;  /* 0x0000000002007343 */ /* 0x010fea0003c00000 */
.L_x_10521:
        /* <DEDUP_REMOVED lines=16> */
.L_x_10520:
[----:B------:R-:W-:Y:S05]  /*18de0*/  BSYNC B6 ;  /* 0x0000000000067941 */ /* 0x000fea0003800000 */
.L_x_10519:
[----:B------:R-:W3:Y:S01]  /*18df0*/  LDL.LU R21, [R1+0x8] ;  /* 0x0000080001157983 */ /* 0x000ee20000300800 */
[----:B------:R-:W-:Y:S02]  /*18e00*/  ULDC.64 UR4, c[0x0][0x9f8] ;  /* 0x00027e0000047ab9 */ /* 0x000fe40000000a00 */
[----:B------:R-:W-:Y:S01]  /*18e10*/  ISETP.NE.U32.AND P0, PT, RZ, UR4, PT ;  /* 0x00000004ff007c0c */ /* 0x000fe2000bf05070 */
[----:B------:R-:W4:Y:S03]  /*18e20*/  LDL R20, [R1+0x1c] ;  /* 0x00001c0001147983 */ /* 0x000f260000100800 */
[----:B------:R-:W-:-:S13]  /*18e30*/  ISETP.NE.AND.EX P0, PT, RZ, UR5, PT, P0 ;  /* 0x00000005ff007c0c */ /* 0x000fda000bf05300 */
[----:B------:R-:W-:-:S04]  /*18e40*/  @P0 IADD3 R2, P1, R24, UR4, RZ ;  /* 0x0000000418020c10 */ /* 0x000fc8000ff3e0ff */
[----:B---3--:R-:W-:Y:S01]  /*18e50*/  @P0 IADD3.X R3, R21, UR5, RZ, P1, !PT ;  /* 0x0000000515030c10 */ /* 0x008fe20008ffe4ff */
[----:B------:R-:W-:-:S04]  /*18e60*/  ULDC.64 UR4, c[0x0][0xa08] ;  /* 0x0002820000047ab9 */ /* 0x000fc80000000a00 */
[----:B------:R3:W2:Y:S01]  /*18e70*/  @P0 LDG.E R25, desc[UR60][R2.64] ;  /* 0x0000003c02190981 */ /* 0x0006a2000c1e1900 */
[----:B----4-:R-:W-:-:S05]  /*18e80*/  VIADD R8, R20, 0xffffffff ;  /* 0xffffffff14087836 */ /* 0x010fca0000000000 */
[----:B------:R4:W-:Y:S01]  /*18e90*/  STL [R1+0x20], R8 ;  /* 0x0000200801007387 */ /* 0x0009e20000100800 */
[----:B---3--:R-:W3:Y:S02]  /*18ea0*/  LDC.64 R2, c[0x0][0x418] ;  /* 0x00010600ff027b82 */ /* 0x008ee40000000a00 */
[----:B---3--:R-:W-:Y:S01]  /*18eb0*/  LOP3.LUT P0, RZ, R2, UR4, RZ, 0xfc, !PT ;  /* 0x0000000402ff7c12 */ /* 0x008fe2000f80fcff */
[----:B------:R-:W-:-:S03]  /*18ec0*/  UMOV UR4, 0xffffffff ;  /* 0xffffffff00047882 */ /* 0x000fc60000000000 */
[----:B------:R-:W-:Y:S02]  /*18ed0*/  LOP3.LUT P0, RZ, R3, UR5, RZ, 0xfc, P0 ;  /* 0x0000000503ff7c12 */ /* 0x000fe4000800fcff */
[----:B--2---:R-:W-:Y:S02]  /*18ee0*/  SHF.R.S32.HI R7, RZ, 0x1f, R25 ;  /* 0x0000001fff077819 */ /* 0x004fe40000011419 */
[----:B------:R-:W-:-:S03]  /*18ef0*/  SEL R24, R25, RZ, !P0 ;  /* 0x000000ff19187207 */ /* 0x000fc60004000000 */
[----:B------:R4:W-:Y:S01]  /*18f00*/  STL [R1+0x8], R7 ;  /* 0x0000080701007387 */ /* 0x0009e20000100800 */
[----:B------:R-:W-:Y:S05]  /*18f10*/  BRA.DIV UR4, `(.L_x_10522) ;  /* 0x0000005604a47947 */ /* 0x000fea000b800000 */
[----:B------:R-:W2:Y:S02]  /*18f20*/  S2R R0, SR_TID.X ;  /* 0x0000000000007919 */ /* 0x000ea40000002100 */
[----:B--2---:R-:W-:-:S04]  /*18f30*/  SHF.R.U32.HI R0, RZ, 0x5, R0 ;  /* 0x00000005ff007819 */ /* 0x004fc80000011600 */
[----:B------:R-:W-:-:S05]  /*18f40*/  LOP3.LUT R0, R0, 0x3, RZ, 0xc0, !PT ;  /* 0x0000000300007812 */ /* 0x000fca00078ec0ff */
[----:B------:R2:W3:Y:S02]  /*18f50*/  SHFL.IDX PT, R14, R0, RZ, 0x1f ;  /* 0x00001fff000e7589 */ /* 0x0004e400000e0000 */
.L_x_10669:
[----:B--2---:R-:W2:Y:S01]  /*18f60*/  LDL.LU R0, [R1] ;  /* 0x0000000001007983 */ /* 0x004ea20000300800 */
[----:B------:R-:W-:Y:S02]  /*18f70*/  PLOP3.LUT P1, PT, PT, PT, PT, 0x8, 0x0 ;  /* 0x000000000000781c */ /* 0x000fe40003f2e170 */
[----:B---3--:R-:W-:Y:S02]  /*18f80*/  ISETP.NE.AND P0, PT, R14, RZ, PT ;  /* 0x000000ff0e00720c */ /* 0x008fe40003f05270 */
[----:B--2---:R-:W-:-:S09]  /*18f90*/  LOP3.LUT R0, R0, 0xfffffffb, RZ, 0xc0, !PT ;  /* 0xfffffffb00007812 */ /* 0x004fd200078ec0ff */
[----:B------:R-:W-:-:S05]  /*18fa0*/  @P1 LOP3.LUT R0, R0, 0x4, RZ, 0xfc, !PT ;  /* 0x0000000400001812 */ /* 0x000fca00078efcff */
[----:B------:R2:W-:Y:S01]  /*18fb0*/  STL [R1], R0 ;  /* 0x0000000001007387 */ /* 0x0005e20000100800 */
[----:B------:R-:W-:Y:S05]  /*18fc0*/  @P0 BRA `(.L_x_10523) ;  /* 0x0000000400200947 */ /* 0x000fea0003800000 */
[----:B------:R-:W-:-:S03]  /*18fd0*/  UMOV UR4, 0xffffffff ;  /* 0xffffffff00047882 */ /* 0x000fc60000000000 */
[----:B------:R-:W-:Y:S05]  /*18fe0*/  BRA.DIV UR4, `(.L_x_10524) ;  /* 0x0000005604a47947 */ /* 0x000fea000b800000 */
[----:B------:R-:W-:-:S13]  /*18ff0*/  ELECT P6, URZ, PT ;  /* 0x00000000003f782f */ /* 0x000fda00038c0000 */
.L_x_10672:
[----:B------:R-:W-:Y:S05]  /*19000*/  @!P6 BRA `(.L_x_10523) ;  /* 0x000000040010e947 */ /* 0x000fea0003800000 */
[----:B------:R-:W-:Y:S01]  /*19010*/  ISETP.NE.U32.AND P0, PT, R2, RZ, PT ;  /* 0x000000ff0200720c */ /* 0x000fe20003f05070 */
[----:B------:R-:W-:-:S03]  /*19020*/  IMAD.MOV.U32 R27, RZ, RZ, R8 ;  /* 0x000000ffff1b7224 */ /* 0x000fc600078e0008 */
[----:B------:R-:W-:-:S13]  /*19030*/  ISETP.NE.AND.EX P0, PT, R3, RZ, PT, P0 ;  /* 0x000000ff0300720c */ /* 0x000fda0003f05300 */
[----:B------:R-:W-:Y:S05]  /*19040*/  @!P0 BRA `(.L_x_10525) ;  /* 0x0000000000488947 */ /* 0x000fea0003800000 */
[----:B------:R-:W3:Y:S01]  /*19050*/  LDC R6, c[0x0][0x43c] ;  /* 0x00010f00ff067b82 */ /* 0x000ee20000000800 */
[----:B--2---:R-:W-:Y:S01]  /*19060*/  IMAD.MOV.U32 R0, RZ, RZ, R8 ;  /* 0x000000ffff007224 */ /* 0x004fe200078e0008 */
[----:B------:R-:W-:Y:S01]  /*19070*/  ULDC.64 UR4, c[0x0][0x428] ;  /* 0x00010a0000047ab9 */ /* 0x000fe20000000a00 */
[----:B---3--:R-:W-:-:S13]  /*19080*/  ISETP.NE.AND P0, PT, R6, 0x1, PT ;  /* 0x000000010600780c */ /* 0x008fda0003f05270 */
[----:B0-----:R-:W0:Y:S02]  /*19090*/  @P0 LDC.64 R4, c[0x0][0x440] ;  /* 0x00011000ff040b82 */ /* 0x001e240000000a00 */
[----:B0-----:R-:W-:-:S05]  /*190a0*/  @P0 IMAD.HI.U32 R4, R8, R4, RZ ;  /* 0x0000000408040227 */ /* 0x001fca00078e00ff */
[----:B------:R-:W-:-:S04]  /*190b0*/  @P0 SHF.R.U32.HI R0, RZ, R5, R4 ;  /* 0x00000005ff000219 */ /* 0x000fc80000011604 */
[--C-:B------:R-:W-:Y:S01]  /*190c0*/  SHF.R.S32.HI R5, RZ, 0x1f, R0.reuse ;  /* 0x0000001fff057819 */ /* 0x100fe20000011400 */
[--C-:B------:R-:W-:Y:S02]  /*190d0*/  IMAD.MOV R27, RZ, RZ, -R0.reuse ;  /* 0x000000ffff1b7224 */ /* 0x100fe400078e0a00 */
[----:B------:R-:W-:Y:S02]  /*190e0*/  IMAD.MOV.U32 R4, RZ, RZ, R0 ;  /* 0x000000ffff047224 */ /* 0x000fe400078e0000 */
        /* <DEDUP_REMOVED lines=8> */
.L_x_10525:
[----:B--2---:R-:W-:Y:S01]  /*19170*/  IMAD R0, R23, 0x8, R22 ;  /* 0x0000000817007824 */ /* 0x004fe200078e0216 */
[----:B---3--:R-:W-:-:S04]  /*19180*/  SHF.L.U32 R2, R26, 0x1f, RZ ;  /* 0x0000001f1a027819 */ /* 0x008fc800000006ff */
[----:B------:R-:W2:Y:S02]  /*19190*/  SYNCS.PHASECHK.TRANS64.TRYWAIT P0, [R0+URZ+0x31c40], R2 ;  /* 0x031c4002000075a7 */ /* 0x000ea4000800017f */
[----:B--2---:R-:W-:Y:S05]  /*191a0*/  @!P0 BRA `(.L_x_10526) ;  /* 0x0000005400548947 */ /* 0x004fea0003800000 */
.L_x_10673:
[----:B------:R-:W3:Y:S02]  /*191b0*/  S2R R3, SR_TID.X ;  /* 0x0000000000037919 */ /* 0x000ee40000002100 */
[----:B---3--:R-:W-:Y:S02]  /*191c0*/  LOP3.LUT R4, R3, 0x7f, RZ, 0xc0, !PT ;  /* 0x0000007f03047812 */ /* 0x008fe400078ec0ff */
[----:B------:R3:W5:Y:S02]  /*191d0*/  LDL R3, [R1] ;  /* 0x0000000001037983 */ /* 0x0007640000100800 */
[----:B------:R-:W-:-:S13]  /*191e0*/  ISETP.NE.AND P0, PT, R4, RZ, PT ;  /* 0x000000ff0400720c */ /* 0x000fda0003f05270 */
[----:B---3--:R-:W-:Y:S05]  /*191f0*/  @P0 BRA `(.L_x_10527) ;  /* 0x0000000000140947 */ /* 0x008fea0003800000 */
[----:B-----5:R-:W-:Y:S01]  /*19200*/  LOP3.LUT P1, RZ, R3, 0x1, RZ, 0xc0, !PT ;  /* 0x0000000103ff7812 */ /* 0x020fe2000782c0ff */
[----:B--2---:R-:W-:-:S04]  /*19210*/  IMAD.MOV.U32 R2, RZ, RZ, 0x6c00 ;  /* 0x00006c00ff027424 */ /* 0x004fc800078e00ff */
[----:B------:R3:W-:Y:S08]  /*19220*/  SYNCS.ARRIVE.TRANS64 RZ, [R0+URZ+0x31c30], R2 ;  /* 0x031c300200ff79a7 */ /* 0x0007f0000800003f */
[----:B------:R-:W-:Y:S05]  /*19230*/  @!P1 BRA `(.L_x_10527) ;  /* 0x0000000000049947 */ /* 0x000fea0003800000 */
[----:B------:R-:W-:Y:S01]  /*19240*/  BPT.TRAP 0x1 ;  /* 0x000000040000795c */ /* 0x000fe20000300000 */
.L_x_10527:
[----:B------:R-:W-:Y:S01]  /*19250*/  R2UR UR9, R0 ;  /* 0x00000000000972ca */ /* 0x000fe200000e0000 */
[----:B--23--:R-:W-:Y:S01]  /*19260*/  IMAD R0, R23, 0x6c00, R22 ;  /* 0x00006c0017007824 */ /* 0x00cfe200078e0216 */
        /* <DEDUP_REMOVED lines=21> */
[----:B------:R2:W-:Y:S01]  /*193c0*/  UTMALDG.4D [UR8], [UR4], desc[UR6] ;  /* 0x00000608040075b4 */ /* 0x0005e20008019000 */
[----:B------:R3:W-:Y:S01]  /*193d0*/  STL [R1], R3 ;  /* 0x0000000301007387 */ /* 0x0007e20000100800 */
[----:B--2---:R-:W-:Y:S01]  /*193e0*/  UMOV UR8, UR15 ;  /* 0x0000000f00087c82 */ /* 0x004fe20008000000 */
[----:B------:R-:W-:-:S02]  /*193f0*/  UMOV UR10, UR17 ;  /* 0x00000011000a7c82 */ /* 0x000fc40008000000 */
[----:B------:R2:W-:Y:S02]  /*19400*/  UTMALDG.4D [UR8], [UR4], desc[UR6] ;  /* 0x00000608040075b4 */ /* 0x0005e40008019000 */
[----:B--2---:R-:W-:Y:S01]  /*19410*/  UMOV UR8, UR16 ;  /* 0x0000001000087c82 */ /* 0x004fe20008000000 */
[----:B------:R-:W-:Y:S02]  /*19420*/  UMOV UR10, UR14 ;  /* 0x0000000e000a7c82 */ /* 0x000fe40008000000 */
[----:B------:R3:W-:Y:S02]  /*19430*/  UTMALDG.4D [UR8], [UR4], desc[UR6] ;  /* 0x00000608040075b4 */ /* 0x0007e40008019000 */
[----:B---3--:R-:W-:Y:S01]  /*19440*/  NOP ;  /* 0x0000000000007918 */ /* 0x008fe20000000000 */
.L_x_10523:
[----:B------:R-:W3:Y:S04]  /*19450*/  LDL.LU R4, [R1+0x24] ;  /* 0x0000240001047983 */ /* 0x000ee80000300800 */
[----:B------:R-:W5:Y:S04]  /*19460*/  LDL.LU R6, [R1+0x14] ;  /* 0x0000140001067983 */ /* 0x000f680000300800 */
[----:B------:R-:W4:Y:S01]  /*19470*/  LDL.LU R3, [R1+0x2c] ;  /* 0x00002c0001037983 */ /* 0x000f220000300800 */
[----:B------:R-:W-:Y:S05]  /*19480*/  WARPSYNC.ALL ;  /* 0x0000000000007948 */ /* 0x000fea0003800000 */
[----:B------:R-:W-:Y:S01]  /*19490*/  ULDC.64 UR6, c[0x0][0xa00] ;  /* 0x0002800000067ab9 */ /* 0x000fe20000000a00 */
[----:B------:R-:W-:Y:S01]  /*194a0*/  ULDC.64 UR4, c[0x0][0x298] ;  /* 0x0000a60000047ab9 */ /* 0x000fe20000000a00 */
[----:B------:R-:W-:Y:S01]  /*194b0*/  BAR.SYNC.DEFER_BLOCKING 0x8, 0x200 ;  /* 0x0208000000007b1d */ /* 0x000fe20000010000 */
[----:B------:R-:W-:Y:S01]  /*194c0*/  ISETP.NE.U32.AND P0, PT, RZ, UR6, PT ;  /* 0x00000006ff007c0c */ /* 0x000fe2000bf05070 */
[----:B--2---:R-:W-:-:S03]  /*194d0*/  VIADD R0, R22, 0xda00 ;  /* 0x0000da0016007836 */ /* 0x004fc60000000000 */
[----:B------:R-:W-:Y:S01]  /*194e0*/  ISETP.NE.AND.EX P0, PT, RZ, UR7, PT, P0 ;  /* 0x00000007ff007c0c */ /* 0x000fe2000bf05300 */
[----:B------:R-:W-:Y:S01]  /*194f0*/  BSSY B6, `(.L_x_10528) ;  /* 0x0000020000067945 */ /* 0x000fe20003800000 */
[----:B------:R-:W-:Y:S02]  /*19500*/  LOP3.LUT P1, RZ, R0, 0x1bf, RZ, 0xc0, !PT ;  /* 0x000001bf00ff7812 */ /* 0x000fe4000782c0ff */
[----:B---3--:R-:W-:-:S05]  /*19510*/  SHF.R.S32.HI R2, RZ, 0x1f, R4 ;  /* 0x0000001fff027819 */ /* 0x008fca0000011404 */
[----:B------:R-:W-:Y:S01]  /*19520*/  IMAD R2, R2, UR4, RZ ;  /* 0x0000000402027c24 */ /* 0x000fe2000f8e02ff */
[----:B----4-:R-:W-:-:S03]  /*19530*/  SEL R3, R3, RZ, !P0 ;  /* 0x000000ff03037207 */ /* 0x010fc60004000000 */
[----:B------:R-:W-:Y:S01]  /*19540*/  IMAD R0, R4, UR5, R2 ;  /* 0x0000000504007c24 */ /* 0x000fe2000f8e0202 */
[----:B-----5:R-:W-:Y:S01]  /*19550*/  SEL R2, R6, RZ, !P0 ;  /* 0x000000ff06027207 */ /* 0x020fe20004000000 */
[----:B0-----:R-:W-:-:S05]  /*19560*/  IMAD.WIDE.U32 R4, R4, UR4, RZ ;  /* 0x0000000404047c25 */ /* 0x001fca000f8e00ff */
[----:B------:R-:W-:Y:S04]  /*19570*/  STL.64 [R1+0x30], R4 ;  /* 0x0000300401007387 */ /* 0x000fe80000100a00 */
        /* <DEDUP_REMOVED lines=17> */
[----:B-1----:R-:W-:Y:S02]  /*19690*/  IMAD.U32 R11, RZ, RZ, UR9 ;  /* 0x00000009ff0b7e24 */ /* 0x002fe4000f8e00ff */
[----:B------:R-:W-:Y:S02]  /*196a0*/  IMAD.MOV.U32 R8, RZ, RZ, 0x70 ;  /* 0x00000070ff087424 */ /* 0x000fe400078e00ff */
[----:B------:R-:W-:Y:S02]  /*196b0*/  IMAD.MOV.U32 R12, RZ, RZ, 0x1 ;  /* 0x00000001ff0c7424 */ /* 0x000fe400078e00ff */
[----:B------:R-:W-:-:S07]  /*196c0*/  IMAD.MOV.U32 R13, RZ, RZ, RZ ;  /* 0x000000ffff0d7224 */ /* 0x000fce00078e00ff */
[----:B------:R-:W-:-:S07]  /*196d0*/  LEPC R20, `(.L_x_10529) ;  /* 0x000000001014794e */ /* 0x000fce0000000000 */
[----:B0-----:R-:W-:Y:S05]  /*196e0*/  CALL.ABS.NOINC R2 ;  /* 0x0000000002007343 */ /* 0x001fea0003c00000 */
.L_x_10529:
[----:B------:R-:W-:Y:S05]  /*196f0*/  BSYNC B6 ;  /* 0x0000000000067941 */ /* 0x000fea0003800000 */
.L_x_10528:
[----:B--2---:R-:W2:Y:S01]  /*19700*/  LDL.LU R0, [R1+0x24] ;  /* 0x0000240001007983 */ /* 0x004ea20000300800 */
[----:B------:R-:W0:Y:S01]  /*19710*/  LDC R10, c[0x0][0x448] ;  /* 0x00011200ff0a7b82 */ /* 0x000e220000000800 */
[----:B------:R-:W-:Y:S01]  /*19720*/  ULDC.64 UR4, c[0x0][0x2d8] ;  /* 0x0000b60000047ab9 */ /* 0x000fe20000000a00 */
[----:B------:R-:W-:Y:S01]  /*19730*/  ULDC.64 UR6, c[0x0][0x2c8] ;  /* 0x0000b20000067ab9 */ /* 0x000fe20000000a00 */
[----:B------:R-:W2:Y:S01]  /*19740*/  LDL.LU.64 R2, [R1+0x30] ;  /* 0x0000300001027983 */ /* 0x000ea20000300a00 */
[----:B------:R-:W-:-:S03]  /*19750*/  ULDC.64 UR8, c[0x0][0x280] ;  /* 0x0000a00000087ab9 */ /* 0x000fc60000000a00 */
[----:B------:R-:W3:Y:S04]  /*19760*/  LDL.LU R20, [R1+0x2c] ;  /* 0x00002c0001147983 */ /* 0x000ee80000300800 */
[----:B------:R-:W4:Y:S04]  /*19770*/  LDL.LU R21, [R1+0x44] ;  /* 0x0000440001157983 */ /* 0x000f280000300800 */
[----:B------:R-:W5:Y:S01]  /*19780*/  LDL.LU R4, [R1+0x14] ;  /* 0x0000140001047983 */ /* 0x000f620000300800 */
[----:B------:R-:W1:Y:S01]  /*19790*/  S2R R13, SR_TID.X ;  /* 0x00000000000d7919 */ /* 0x000e620000002100 */
[----:B0-----:R-:W-:-:S13]  /*197a0*/  ISETP.NE.AND P0, PT, R10, 0x1, PT ;  /* 0x000000010a00780c */ /* 0x001fda0003f05270 */
[----:B------:R-:W0:Y:S01]  /*197b0*/  @P0 LDC R5, c[0x0][0x450] ;  /* 0x00011400ff050b82 */ /* 0x000e220000000800 */
[----:B-1----:R-:W-:-:S05]  /*197c0*/  IMAD.SHL.U32 R11, R13, 0x8, RZ ;  /* 0x000000080d0b7824 */ /* 0x002fca00078e00ff */
[----:B------:R-:W-:-:S04]  /*197d0*/  LOP3.LUT R11, R11, 0x18, RZ, 0xc0, !PT ;  /* 0x000000180b0b7812 */ /* 0x000fc800078ec0ff */
[C---:B------:R-:W-:Y:S02]  /*197e0*/  LOP3.LUT R12, R11.reuse, 0x20, RZ, 0xfc, !PT ;  /* 0x000000200b0c7812 */ /* 0x040fe400078efcff */
[----:B------:R-:W-:Y:S01]  /*197f0*/  LOP3.LUT R11, R11, 0x40, RZ, 0xfc, !PT ;  /* 0x000000400b0b7812 */ /* 0x000fe200078efcff */
[----:B--2---:R-:W-:Y:S02]  /*19800*/  IMAD.MOV.U32 R3, RZ, RZ, R0 ;  /* 0x000000ffff037224 */ /* 0x004fe400078e0000 */
[----:B---3--:R-:W-:Y:S02]  /*19810*/  IMAD R0, R20, UR4, RZ ;  /* 0x0000000414007c24 */ /* 0x008fe4000f8e02ff */
[C---:B------:R-:W-:Y:S01]  /*19820*/  IMAD.WIDE.U32 R2, R18.reuse, UR4, R2 ;  /* 0x0000000412027c25 */ /* 0x040fe2000f8e0002 */
[----:B------:R-:W1:Y:S03]  /*19830*/  S2R R20, SR_TID.X ;  /* 0x0000000000147919 */ /* 0x000e660000002100 */
[----:B------:R-:W-:Y:S01]  /*19840*/  IMAD R0, R18, UR5, R0 ;  /* 0x0000000512007c24 */ /* 0x000fe2000f8e0200 */
[----:B------:R-:W-:-:S03]  /*19850*/  ULDC.64 UR4, c[0x0][0x2e0] ;  /* 0x0000b80000047ab9 */ /* 0x000fc60000000a00 */
[----:B------:R-:W-:Y:S02]  /*19860*/  IMAD.IADD R3, R3, 0x1, R0 ;  /* 0x0000000103037824 */ /* 0x000fe400078e0200 */
[----:B----4-:R-:W-:Y:S02]  /*19870*/  IMAD R0, R21, UR4, RZ ;  /* 0x0000000415007c24 */ /* 0x010fe4000f8e02ff */
[----:B------:R-:W2:Y:S01]  /*19880*/  S2R R21, SR_TID.X ;  /* 0x0000000000157919 */ /* 0x000ea20000002100 */
[----:B-----5:R-:W-:-:S04]  /*19890*/  IMAD.WIDE.U32 R2, R4, UR4, R2 ;  /* 0x0000000404027c25 */ /* 0x020fc8000f8e0002 */
[----:B------:R-:W-:Y:S01]  /*198a0*/  IMAD R0, R4, UR5, R0 ;  /* 0x0000000504007c24 */ /* 0x000fe2000f8e0200 */
[----:B------:R-:W-:Y:S01]  /*198b0*/  ULDC.64 UR4, c[0x0][0x2d0] ;  /* 0x0000b40000047ab9 */ /* 0x000fe20000000a00 */
[----:B------:R-:W3:Y:S02]  /*198c0*/  @P0 LDC R4, c[0x0][0x44c] ;  /* 0x00011300ff040b82 */ /* 0x000ee40000000800 */
[----:B------:R-:W-:Y:S01]  /*198d0*/  IMAD.IADD R3, R3, 0x1, R0 ;  /* 0x0000000103037824 */ /* 0x000fe200078e0200 */
[----:B-1----:R-:W-:-:S04]  /*198e0*/  LOP3.LUT R20, R20, 0x7f, RZ, 0xc0, !PT ;  /* 0x0000007f14147812 */ /* 0x002fc800078ec0ff */
[----:B------:R-:W-:Y:S01]  /*198f0*/  SHF.R.U32.HI R20, RZ, 0x2, R20 ;  /* 0x00000002ff147819 */ /* 0x000fe20000011614 */
[----:B--2---:R-:W-:Y:S01]  /*19900*/  IMAD.SHL.U32 R6, R21, 0x20, RZ ;  /* 0x0000002015067824 */ /* 0x004fe200078e00ff */
[----:B------:R-:W-:-:S04]  /*19910*/  LOP3.LUT R21, R13, 0x7f, RZ, 0xc0, !PT ;  /* 0x0000007f0d157812 */ /* 0x000fc800078ec0ff */
[----:B------:R-:W-:Y:S01]  /*19920*/  LOP3.LUT R6, R20, 0x60, R6, 0xf8, !PT ;  /* 0x0000006014067812 */ /* 0x000fe200078ef806 */
[----:B------:R-:W-:Y:S01]  /*19930*/  IMAD.SHL.U32 R20, R13, 0x8, RZ ;  /* 0x000000080d147824 */ /* 0x000fe200078e00ff */
[----:B------:R-:W-:-:S03]  /*19940*/  SHF.R.U32.HI R21, RZ, 0x2, R21 ;  /* 0x00000002ff157819 */ /* 0x000fc60000011615 */
[----:B------:R-:W-:Y:S01]  /*19950*/  IMAD R8, R17, 0xc0, R6 ;  /* 0x000000c011087824 */ /* 0x000fe200078e0206 */
[----:B------:R-:W-:-:S03]  /*19960*/  LOP3.LUT R20, R20, 0x18, RZ, 0xc0, !PT ;  /* 0x0000001814147812 */ /* 0x000fc600078ec0ff */
[----:B---3--:R-:W-:-:S04]  /*19970*/  @P0 IMAD.HI.U32 R0, R8, R4, RZ ;  /* 0x0000000408000227 */ /* 0x008fc800078e00ff */
[----:B------:R-:W-:Y:S01]  /*19980*/  IMAD.MOV.U32 R4, RZ, RZ, R8 ;  /* 0x000000ffff047224 */ /* 0x000fe200078e0008 */
[----:B0-----:R-:W-:-:S04]  /*19990*/  @P0 SHF.R.U32.HI R4, RZ, R5, R0 ;  /* 0x00000005ff040219 */ /* 0x001fc80000011600 */
[--C-:B------:R-:W-:Y:S01]  /*199a0*/  SHF.R.S32.HI R0, RZ, 0x1f, R4.reuse ;  /* 0x0000001fff007819 */ /* 0x100fe20000011404 */
[----:B------:R-:W-:-:S04]  /*199b0*/  IMAD.MOV R6, RZ, RZ, -R4 ;  /* 0x000000ffff067224 */ /* 0x000fc800078e0a04 */
[----:B------:R-:W-:-:S04]  /*199c0*/  IMAD R0, R0, UR4, RZ ;  /* 0x0000000400007c24 */ /* 0x000fc8000f8e02ff */
[C---:B------:R-:W-:Y:S02]  /*199d0*/  IMAD R0, R4.reuse, UR5, R0 ;  /* 0x0000000504007c24 */ /* 0x040fe4000f8e0200 */
[----:B------:R-:W-:-:S04]  /*199e0*/  IMAD.WIDE.U32 R4, R4, UR4, R2 ;  /* 0x0000000404047c25 */ /* 0x000fc8000f8e0002 */
[----:B------:R-:W-:Y:S02]  /*199f0*/  IMAD.IADD R5, R5, 0x1, R0 ;  /* 0x0000000105057824 */ /* 0x000fe400078e0200 */
[----:B------:R-:W-:Y:S02]  /*19a00*/  IMAD R0, R10, R6, R8 ;  /* 0x000000060a007224 */ /* 0x000fe400078e0208 */
[----:B------:R-:W-:-:S03]  /*19a10*/  VIADD R8, R8, 0x80 ;  /* 0x0000008008087836 */ /* 0x000fc60000000000 */
[----:B------:R-:W-:-:S05]  /*19a20*/  SHF.R.S32.HI R6, RZ, 0x1f, R0 ;  /* 0x0000001fff067819 */ /* 0x000fca0000011400 */
[----:B------:R-:W-:Y:S02]  /*19a30*/  IMAD R9, R6, UR6, RZ ;  /* 0x0000000606097c24 */ /* 0x000fe4000f8e02ff */
[C---:B------:R-:W-:Y:S02]  /*19a40*/  IMAD.WIDE.U32 R6, R0.reuse, UR6, R4 ;  /* 0x0000000600067c25 */ /* 0x040fe4000f8e0004 */
[----:B------:R-:W0:Y:S02]  /*19a50*/  @P0 LDC R5, c[0x0][0x44c] ;  /* 0x00011300ff050b82 */ /* 0x000e240000000800 */
[----:B------:R-:W-:Y:S01]  /*19a60*/  IMAD R0, R0, UR7, R9 ;  /* 0x0000000700007c24 */ /* 0x000fe2000f8e0209 */
[----:B------:R-:W-:-:S03]  /*19a70*/  LEA R4, P1, R6, UR8, 0x1 ;  /* 0x0000000806047c11 */ /* 0x000fc6000f8208ff */
[----:B------:R-:W-:Y:S02]  /*19a80*/  IMAD.IADD R0, R7, 0x1, R0 ;  /* 0x0000000107007824 */ /* 0x000fe400078e0200 */
[----:B------:R-:W1:Y:S03]  /*19a90*/  @P0 LDC R7, c[0x0][0x450] ;  /* 0x00011400ff070b82 */ /* 0x000e660000000800 */
[----:B------:R-:W-:Y:S01]  /*19aa0*/  LEA.HI.X R0, R6, UR9, R0, 0x1, P1 ;  /* 0x0000000906007c11 */ /* 0x000fe200088f0c00 */
[----:B------:R-:W-:Y:S02]  /*19ab0*/  IMAD.MOV.U32 R6, RZ, RZ, R8 ;  /* 0x000000ffff067224 */ /* 0x000fe400078e0008 */
[----:B0-----:R-:W-:-:S05]  /*19ac0*/  @P0 IMAD.HI.U32 R5, R8, R5, RZ ;  /* 0x0000000508050227 */ /* 0x001fca00078e00ff */
[----:B-1----:R-:W-:-:S04]  /*19ad0*/  @P0 SHF.R.U32.HI R6, RZ, R7, R5 ;  /* 0x00000007ff060219 */ /* 0x002fc80000011605 */
[--C-:B------:R-:W-:Y:S01]  /*19ae0*/  SHF.R.S32.HI R7, RZ, 0x1f, R6.reuse ;  /* 0x0000001fff077819 */ /* 0x100fe20000011406 */
[----:B------:R-:W-:Y:S02]  /*19af0*/  IMAD.MOV R5, RZ, RZ, -R6 ;  /* 0x000000ffff057224 */ /* 0x000fe400078e0a06 */
[----:B------:R-:W-:-:S04]  /*19b00*/  IMAD.WIDE.U32 R2, R6, UR4, R2 ;  /* 0x0000000406027c25 */ /* 0x000fc8000f8e0002 */
[----:B------:R-:W-:Y:S01]  /*19b10*/  IMAD R7, R7, UR4, RZ ;  /* 0x0000000407077c24 */ /* 0x000fe2000f8e02ff */
[----:B------:R-:W-:Y:S01]  /*19b20*/  ULDC UR4, c[0x0][0x2b8] ;  /* 0x0000ae0000047ab9 */ /* 0x000fe20000000800 */
[----:B------:R-:W-:Y:S01]  /*19b30*/  IMAD R5, R10, R5, R8 ;  /* 0x000000050a057224 */ /* 0x000fe200078e0208 */
[----:B------:R-:W-:Y:S01]  /*19b40*/  ISETP.GE.AND P3, PT, R20, UR4, PT ;  /* 0x0000000414007c0c */ /* 0x000fe2000bf66270 */
[----:B------:R-:W-:Y:S01]  /*19b50*/  IMAD R6, R6, UR5, R7 ;  /* 0x0000000506067c24 */ /* 0x000fe2000f8e0207 */
[----:B------:R-:W-:Y:S01]  /*19b60*/  UMOV UR5, 0xffffffff ;  /* 0xffffffff00057882 */ /* 0x000fe20000000000 */
[----:B------:R-:W-:Y:S02]  /*19b70*/  ISETP.GE.AND P1, PT, R11, UR4, PT ;  /* 0x000000040b007c0c */ /* 0x000fe4000bf26270 */
[----:B------:R-:W-:Y:S01]  /*19b80*/  IMAD.IADD R3, R3, 0x1, R6 ;  /* 0x0000000103037824 */ /* 0x000fe200078e0206 */
[----:B------:R-:W-:Y:S01]  /*19b90*/  SHF.R.S32.HI R6, RZ, 0x1f, R5 ;  /* 0x0000001fff067819 */ /* 0x000fe20000011405 */
[----:B------:R-:W-:-:S04]  /*19ba0*/  IMAD.WIDE.U32 R2, R5, UR6, R2 ;  /* 0x0000000605027c25 */ /* 0x000fc8000f8e0002 */
[----:B------:R-:W-:Y:S01]  /*19bb0*/  IMAD R6, R6, UR6, RZ ;  /* 0x0000000606067c24 */ /* 0x000fe2000f8e02ff */
[----:B------:R-:W-:-:S03]  /*19bc0*/  LEA R8, P0, R2, UR8, 0x1 ;  /* 0x0000000802087c11 */ /* 0x000fc6000f8008ff */
[----:B------:R-:W-:-:S04]  /*19bd0*/  IMAD R6, R5, UR7, R6 ;  /* 0x0000000705067c24 */ /* 0x000fc8000f8e0206 */
[----:B------:R-:W-:-:S05]  /*19be0*/  IMAD.IADD R3, R3, 0x1, R6 ;  /* 0x0000000103037824 */ /* 0x000fca00078e0206 */
[----:B------:R-:W-:Y:S02]  /*19bf0*/  LEA.HI.X R3, R2, UR9, R3, 0x1, P0 ;  /* 0x0000000902037c11 */ /* 0x000fe400080f0c03 */
[----:B------:R-:W-:Y:S01]  /*19c00*/  ISETP.GE.AND P0, PT, R12, UR4, PT ;  /* 0x000000040c007c0c */ /* 0x000fe2000bf06270 */
[----:B------:R-:W-:-:S12]  /*19c10*/  BRA.DIV UR5, `(.L_x_10530) ;  /* 0x0000004a05cc7947 */ /* 0x000fd8000b800000 */
[----:B------:R-:W2:Y:S04]  /*19c20*/  LDL.LU R5, [R1+0x40] ;  /* 0x0000400001057983 */ /* 0x000ea80000300800 */
[----:B------:R-:W3:Y:S01]  /*19c30*/  LDL R9, [R1+0x10] ;  /* 0x0000100001097983 */ /* 0x000ee20000100800 */
[----:B------:R-:W-:-:S03]  /*19c40*/  IMAD R17, R17, 0xc0, R21 ;  /* 0x000000c011117824 */ /* 0x000fc600078e0215 */
[----:B------:R-:W0:Y:S04]  /*19c50*/  SHFL.IDX PT, R7, R4, RZ, 0x1c1f ;  /* 0x001c1fff04077589 */ /* 0x000e2800000e0000 */
[----:B------:R-:W1:Y:S01]  /*19c60*/  SHFL.IDX PT, R6, R0, RZ, 0x1c1f ;  /* 0x001c1fff00067589 */ /* 0x000e6200000e0000 */
[----:B--2---:R-:W-:Y:S02]  /*19c70*/  IMAD R2, R5, R10, RZ ;  /* 0x0000000a05027224 */ /* 0x004fe400078e02ff */
[----:B------:R-:W-:-:S03]  /*19c80*/  VIADD R5, R17, 0x20 ;  /* 0x0000002011057836 */ /* 0x000fc60000000000 */
[----:B------:R-:W-:-:S13]  /*19c90*/  ISETP.GE.AND P2, PT, R17, R2, PT ;  /* 0x000000021100720c */ /* 0x000fda0003f46270 */
        /* <DEDUP_REMOVED lines=20> */
[----:B------:R0:W-:Y:S01]  /*19de0*/  @!P2 LDGSTS.E.BYPASS.LTC128B.128 [R9+0x14200], desc[UR60][R6.64+0x80], !P1 ;  /* 0x142000800609afae */ /* 0x0001e2000c901d7c */
[----:B------:R-:W-:Y:S01]  /*19df0*/  ISETP.GE.AND P2, PT, R5, R2, PT ;  /* 0x000000020500720c */ /* 0x000fe20003f46270 */
[----:B------:R-:W-:-:S02]  /*19e00*/  VIADD R5, R17, 0x60 ;  /* 0x0000006011057836 */ /* 0x000fc40000000000 */
[----:B0-----:R-:W0:Y:S04]  /*19e10*/  SHFL.IDX PT, R7, R4, 0x2, 0x1c1f ;  /* 0x005c1f0004077f89 */ /* 0x001e2800000e0000 */
[----:B------:R-:W1:Y:S04]  /*19e20*/  SHFL.IDX PT, R6, R0, 0x2, 0x1c1f ;  /* 0x005c1f0000067f89 */ /* 0x000e6800000e0000 */
[----:B------:R-:W2:Y:S04]  /*19e30*/  SHFL.IDX PT, R4, R4, 0x3, 0x1c1f ;  /* 0x007c1f0004047f89 */ /* 0x000ea800000e0000 */
[----:B------:R-:W3:Y:S01]  /*19e40*/  SHFL.IDX PT, R0, R0, 0x3, 0x1c1f ;  /* 0x007c1f0000007f89 */ /* 0x000ee200000e0000 */
[----:B0-----:R-:W-:-:S05]  /*19e50*/  @!P2 LEA R7, P4, R20, R7, 0x1 ;  /* 0x000000071407a211 */ /* 0x001fca00078808ff */
[----:B-1----:R-:W-:-:S05]  /*19e60*/  @!P2 IMAD.X R6, RZ, RZ, R6, P4 ;  /* 0x000000ffff06a224 */ /* 0x002fca00020e0606 */
[----:B------:R-:W-:-:S04]  /*19e70*/  @!P2 LOP3.LUT R7, R7, R6, RZ, 0x3c, !PT ;  /* 0x000000060707a212 */ /* 0x000fc800078e3cff */
[----:B------:R-:W-:-:S04]  /*19e80*/  @!P2 LOP3.LUT R6, R7, R6, RZ, 0x3c, !PT ;  /* 0x000000060706a212 */ /* 0x000fc800078e3cff */
[----:B------:R-:W-:-:S05]  /*19e90*/  @!P2 LOP3.LUT R7, R7, R6, RZ, 0x3c, !PT ;  /* 0x000000060707a212 */ /* 0x000fca00078e3cff */
[----:B------:R-:W-:Y:S04]  /*19ea0*/  @!P2 LDGSTS.E.BYPASS.LTC128B.128 [R9+0xea00], desc[UR60][R6.64], !P3 ;  /* 0x0ea000000609afae */ /* 0x000fe8000d901d7c */
[----:B------:R-:W-:Y:S04]  /*19eb0*/  @!P2 LDGSTS.E.BYPASS.LTC128B.128 [R9+0x11a00], desc[UR60][R6.64+0x40], !P0 ;  /* 0x11a000400609afae */ /* 0x000fe8000c101d7c */
[----:B------:R-:W-:Y:S01]  /*19ec0*/  @!P2 LDGSTS.E.BYPASS.LTC128B.128 [R9+0x14a00], desc[UR60][R6.64+0x80], !P1 ;  /* 0x14a000800609afae */ /* 0x000fe2000c901d7c */
[----:B------:R-:W-:-:S13]  /*19ed0*/  ISETP.GE.AND P2, PT, R5, R2, PT ;  /* 0x000000020500720c */ /* 0x000fda0003f46270 */
[----:B--2---:R-:W-:-:S05]  /*19ee0*/  @!P2 LEA R4, P4, R20, R4, 0x1 ;  /* 0x000000041404a211 */ /* 0x004fca00078808ff */
[----:B---3--:R-:W-:-:S04]  /*19ef0*/  @!P2 IMAD.X R0, RZ, RZ, R0, P4 ;  /* 0x000000ffff00a224 */ /* 0x008fc800020e0600 */
[----:B------:R-:W-:Y:S02]  /*19f00*/  @!P2 IMAD.MOV.U32 R5, RZ, RZ, R0 ;  /* 0x000000ffff05a224 */ /* 0x000fe400078e0000 */
[----:B------:R-:W-:Y:S04]  /*19f10*/  SHFL.IDX PT, R0, R3, RZ, 0x1c1f ;  /* 0x001c1fff03007589 */ /* 0x000fe800000e0000 */
[----:B------:R-:W-:Y:S04]  /*19f20*/  @!P2 LDGSTS.E.BYPASS.LTC128B.128 [R9+0xf200], desc[UR60][R4.64], !P3 ;  /* 0x0f2000000409afae */ /* 0x000fe8000d901d7c */
[----:B------:R-:W-:Y:S04]  /*19f30*/  @!P2 LDGSTS.E.BYPASS.LTC128B.128 [R9+0x12200], desc[UR60][R4.64+0x40], !P0 ;  /* 0x122000400409afae */ /* 0x000fe8000c101d7c */
[----:B------:R0:W-:Y:S04]  /*19f40*/  @!P2 LDGSTS.E.BYPASS.LTC128B.128 [R9+0x15200], desc[UR60][R4.64+0x80], !P1 ;  /* 0x152000800409afae */ /* 0x0001e8000c901d7c */
[----:B------:R-:W-:Y:S04]  /*19f50*/  SHFL.IDX PT, R3, R3, 0x1, 0x1c1f ;  /* 0x003c1f0003037f89 */ /* 0x000fe800000e0000 */
[----:B0-----:R-:W0:Y:S01]  /*19f60*/  SHFL.IDX PT, R4, R8, RZ, 0x1c1f ;  /* 0x001c1fff08047589 */ /* 0x001e2200000e0000 */
[----:B------:R-:W-:-:S03]  /*19f70*/  VIADD R5, R17, 0x80 ;  /* 0x0000008011057836 */ /* 0x000fc60000000000 */
[----:B------:R-:W1:Y:S02]  /*19f80*/  SHFL.IDX PT, R8, R8, 0x1, 0x1c1f ;  /* 0x003c1f0008087f89 */ /* 0x000e6400000e0000 */
[----:B------:R-:W-:-:S13]  /*19f90*/  ISETP.GE.AND P2, PT, R5, R2, PT ;  /* 0x000000020500720c */ /* 0x000fda0003f46270 */
[----:B0-----:R-:W-:-:S05]  /*19fa0*/  @!P2 LEA R4, P4, R20, R4, 0x1 ;  /* 0x000000041404a211 */ /* 0x001fca00078808ff */
[----:B------:R-:W-:-:S04]  /*19fb0*/  @!P2 IMAD.X R0, RZ, RZ, R0, P4 ;  /* 0x000000ffff00a224 */ /* 0x000fc800020e0600 */
[----:B------:R-:W-:-:S05]  /*19fc0*/  @!P2 IMAD.MOV.U32 R5, RZ, RZ, R0 ;  /* 0x000000ffff05a224 */ /* 0x000fca00078e0000 */
[----:B------:R0:W-:Y:S04]  /*19fd0*/  @!P2 LDGSTS.E.BYPASS.LTC128B.128 [R9+0xfa00], desc[UR60][R4.64], !P3 ;  /* 0x0fa000000409afae */ /* 0x0001e8000d901d7c */
[----:B------:R0:W-:Y:S04]  /*19fe0*/  @!P2 LDGSTS.E.BYPASS.LTC128B.128 [R9+0x12a00], desc[UR60][R4.64+0x40], !P0 ;  /* 0x12a000400409afae */ /* 0x0001e8000c101d7c */
[----:B-1----:R0:W-:Y:S02]  /*19ff0*/  @!P2 LDGSTS.E.BYPASS.LTC128B.128 [R9+0x15a00], desc[UR60][R4.64+0x80], !P1 ;  /* 0x15a000800409afae */ /* 0x0021e4000c901d7c */
.L_x_10686:
[----:B------:R-:W2:Y:S01]  /*1a000*/  LDL R0, [R1+0x10] ;  /* 0x0000100001007983 */ /* 0x000ea20000100800 */
[----:B------:R-:W-:-:S05]  /*1a010*/  VIADD R17, R17, 0xa0 ;  /* 0x000000a011117836 */ /* 0x000fca0000000000 */
[----:B------:R-:W-:-:S13]  /*1a020*/  ISETP.GE.AND P2, PT, R17, R2, PT ;  /* 0x000000021100720c */ /* 0x000fda0003f46270 */
[----:B------:R-:W-:-:S05]  /*1a030*/  @!P2 LEA R2, P4, R20, R8, 0x1 ;  /* 0x000000081402a211 */ /* 0x000fca00078808ff */
[----:B------:R-:W-:-:S05]  /*1a040*/  @!P2 IMAD.X R3, RZ, RZ, R3, P4 ;  /* 0x000000ffff03a224 */ /* 0x000fca00020e0603 */
[----:B------:R-:W-:Y:S01]  /*1a050*/  @!PT LDS RZ, [RZ] ;  /* 0x00000000fffff984 */ /* 0x000fe20000000800 */
[----:B------:R-:W-:Y:S01]  /*1a060*/  @!PT LDS RZ, [RZ] ;  /* 0x00000000fffff984 */ /* 0x000fe20000000800 */
[----:B------:R-:W-:Y:S01]  /*1a070*/  @!PT LDS RZ, [RZ] ;  /* 0x00000000fffff984 */ /* 0x000fe20000000800 */
[----:B--2---:R1:W-:Y:S04]  /*1a080*/  @!P2 LDGSTS.E.BYPASS.LTC128B.128 [R0+0x10200], desc[UR60][R2.64], !P3 ;  /* 0x102000000200afae */ /* 0x0043e8000d901d7c */
[----:B------:R1:W-:Y:S01]  /*1a090*/  @!P2 LDGSTS.E.BYPASS.LTC128B.128 [R0+0x13200], desc[UR60][R2.64+0x40], !P0 ;  /* 0x132000400200afae */ /* 0x0003e2000c101d7c */
[----:B------:R-:W-:-:S03]  /*1a0a0*/  PLOP3.LUT P0, PT, PT, PT, PT, 0x80, 0x0 ;  /* 0x000000000000781c */ /* 0x000fc60003f0f070 */
[----:B------:R1:W-:Y:S01]  /*1a0b0*/  @!P2 LDGSTS.E.BYPASS.LTC128B.128 [R0+0x16200], desc[UR60][R2.64+0x80], !P1 ;  /* 0x162000800200afae */ /* 0x0003e2000c901d7c */
[----:B------:R-:W-:-:S09]  /*1a0c0*/  NOP ;  /* 0x0000000000007918 */ /* 0x000fd20000000000 */
.L_x_10531:
        /* <DEDUP_REMOVED lines=17> */
[----:B-12---:R-:W-:Y:S05]  /*1a1e0*/  @!P0 BRA `(.L_x_10533) ;  /* 0x0000004c006c8947 */ /* 0x006fea0003800000 */
.L_x_10687:
[----:B------:R-:W-:Y:S05]  /*1a1f0*/  BSYNC B0 ;  /* 0x0000000000007941 */ /* 0x000fea0003800000 */
.L_x_10532:
[----:B------:R-:W2:Y:S01]  /*1a200*/  LDL.LU R2, [R1+0x3c] ;  /* 0x00003c0001027983 */ /* 0x000ea20000300800 */
[----:B------:R-:W-:Y:S01]  /*1a210*/  BSSY B0, `(.L_x_10534) ;  /* 0x0000231000007945 */ /* 0x000fe20003800000 */
[----:B--2---:R-:W-:-:S13]  /*1a220*/  ISETP.GE.AND P0, PT, R2, 0x91, PT ;  /* 0x000000910200780c */ /* 0x004fda0003f06270 */
[----:B------:R-:W-:Y:S05]  /*1a230*/  @!P0 BRA `(.L_x_10535) ;  /* 0x0000002000b88947 */ /* 0x000fea0003800000 */
[----:B------:R-:W2:Y:S01]  /*1a240*/  LDL R2, [R1+0x1c] ;  /* 0x00001c0001027983 */ /* 0x000ea20000100800 */
[----:B-1----:R-:W-:Y:S01]  /*1a250*/  IMAD.MOV.U32 R0, RZ, RZ, 0x1 ;  /* 0x00000001ff007424 */ /* 0x002fe200078e00ff */
        /* <DEDUP_REMOVED lines=9> */
[----:B------:R-:W-:Y:S01]  /*1a2f0*/  VIADD R6, R23, 0x1 ;  /* 0x0000000117067836 */ /* 0x000fe20000000000 */
[----:B------:R-:W-:Y:S04]  /*1a300*/  BSSY B1, `(.L_x_10538) ;  /* 0x00000af000017945 */ /* 0x000fe80003800000 */
[----:B------:R-:W-:-:S04]  /*1a310*/  ISETP.NE.AND P0, PT, R6, 0x2, PT ;  /* 0x000000020600780c */ /* 0x000fc80003f05270 */
[----:B------:R-:W-:Y:S02]  /*1a320*/  SEL R8, RZ, 0x1, P0 ;  /* 0x00000001ff087807 */ /* 0x000fe40000000000 */
[----:B------:R-:W-:Y:S02]  /*1a330*/  SEL R6, R6, RZ, P0 ;  /* 0x000000ff06067207 */ /* 0x000fe40000000000 */
[----:B------:R-:W-:Y:S02]  /*1a340*/  LOP3.LUT R8, R26, R8, RZ, 0x3c, !PT ;  /* 0x000000081a087212 */ /* 0x000fe400078e3cff */
[----:B--2---:R-:W-:-:S13]  /*1a350*/  LOP3.LUT P1, RZ, R2, 0x4, RZ, 0xc0, !PT ;  /* 0x0000000402ff7812 */ /* 0x004fda000782c0ff */
[----:B------:R-:W-:Y:S05]  /*1a360*/  @!P1 BRA `(.L_x_10539) ;  /* 0x0000000800a09947 */ /* 0x000fea0003800000 */
[----:B------:R-:W-:Y:S01]  /*1a370*/  ULDC.64 UR4, c[0x0][0x418] ;  /* 0x0001060000047ab9 */ /* 0x000fe20000000a00 */
[----:B0-----:R-:W-:Y:S01]  /*1a380*/  IMAD.MOV.U32 R5, RZ, RZ, R24 ;  /* 0x000000ffff057224 */ /* 0x001fe200078e0018 */
[----:B------:R-:W-:-:S04]  /*1a390*/  ISETP.NE.U32.AND P0, PT, RZ, UR4, PT ;  /* 0x00000004ff007c0c */ /* 0x000fc8000bf05070 */
[----:B------:R-:W-:-:S13]  /*1a3a0*/  ISETP.NE.AND.EX P0, PT, RZ, UR5, PT, P0 ;  /* 0x00000005ff007c0c */ /* 0x000fda000bf05300 */
[----:B------:R-:W-:Y:S05]  /*1a3b0*/  @!P0 BRA `(.L_x_10540) ;  /* 0x0000000000488947 */ /* 0x000fea0003800000 */
[----:B------:R-:W2:Y:S01]  /*1a3c0*/  LDL R9, [R1+0x8] ;  /* 0x0000080001097983 */ /* 0x000ea20000100800 */
        /* <DEDUP_REMOVED lines=17> */
.L_x_10540:
[----:B------:R-:W-:Y:S01]  /*1a4e0*/  IMAD R3, R6, 0x8, R22 ;  /* 0x0000000806037824 */ /* 0x000fe200078e0216 */
[----:B------:R-:W-:Y:S01]  /*1a4f0*/  SHF.L.U32 R2, R8, 0x1f, RZ ;  /* 0x0000001f08027819 */ /* 0x000fe200000006ff */
[----:B------:R-:W-:Y:S03]  /*1a500*/  BSSY B3, `(.L_x_10541) ;  /* 0x0000003000037945 */ /* 0x000fe60003800000 */
[----:B------:R-:W1:Y:S02]  /*1a510*/  SYNCS.PHASECHK.TRANS64.TRYWAIT P0, [R3+URZ+0x31c40], R2 ;  /* 0x031c4002030075a7 */ /* 0x000e64000800017f */
[----:B-1----:R-:W-:Y:S05]  /*1a520*/  @!P0 BRA `(.L_x_10542) ;  /* 0x0000004800b08947 */ /* 0x002fea0003800000 */
.L_x_10688:
[----:B------:R-:W-:Y:S05]  /*1a530*/  BSYNC B3 ;  /* 0x0000000000037941 */ /* 0x000fea0003800000 */
.L_x_10541:
        /* <DEDUP_REMOVED lines=11> */
.L_x_10544:
[----:B------:R-:W-:Y:S05]  /*1a5f0*/  BSYNC B3 ;  /* 0x0000000000037941 */ /* 0x000fea0003800000 */
.L_x_10543:
        /* <DEDUP_REMOVED lines=11> */
.L_x_10545:
        /* <DEDUP_REMOVED lines=16> */
.L_x_10546:
        /* <DEDUP_REMOVED lines=16> */
.L_x_10547:
        /* <DEDUP_REMOVED lines=15> */
.L_x_10689:
[----:B------:R-:W-:Y:S05]  /*1a9a0*/  BSYNC B3 ;  /* 0x0000000000037941 */ /* 0x000fea0003800000 */
.L_x_10548:
[----:B------:R-:W1:Y:S02]  /*1a9b0*/  S2R R4, SR_TID.X ;  /* 0x0000000000047919 */ /* 0x000e640000002100 */
[----:B-1----:R-:W-:Y:S02]  /*1a9c0*/  LOP3.LUT R9, R4, 0x7f, RZ, 0xc0, !PT ;  /* 0x0000007f04097812 */ /* 0x002fe400078ec0ff */
[----:B------:R-:W2:Y:S02]  /*1a9d0*/  LDL R4, [R1+0x18] ;  /* 0x0000180001047983 */ /* 0x000ea40000100800 */
[----:B------:R-:W-:-:S13]  /*1a9e0*/  ISETP.NE.AND P0, PT, R9, RZ, PT ;  /* 0x000000ff0900720c */ /* 0x000fda0003f05270 */
[----:B0-----:R-:W-:-:S04]  /*1a9f0*/  @!P0 IMAD.MOV.U32 R3, RZ, RZ, 0x6c00 ;  /* 0x00006c00ff038424 */ /* 0x001fc800078e00ff */
[----:B------:R2:W-:Y:S02]  /*1aa00*/  @!P0 SYNCS.ARRIVE.TRANS64 RZ, [R2+URZ+0x31c50], R3 ;  /* 0x031c500302ff89a7 */ /* 0x0005e4000800003f */
[----:B--2---:R-:W-:-:S04]  /*1aa10*/  PRMT R3, R4, 0x9910, RZ ;  /* 0x0000991004037816 */ /* 0x004fc800000000ff */
[----:B------:R-:W-:-:S13]  /*1aa20*/  ISETP.NE.AND P0, PT, R3, 0x2, PT ;  /* 0x000000020300780c */ /* 0x000fda0003f05270 */
[----:B------:R-:W-:Y:S05]  /*1aa30*/  @P0 BRA `(.L_x_10550) ;  /* 0x0000000000040947 */ /* 0x000fea0003800000 */
[----:B------:R-:W-:Y:S01]  /*1aa40*/  BPT.TRAP 0x1 ;  /* 0x000000040000795c */ /* 0x000fe20000300000 */
.L_x_10550:
[----:B------:R-:W2:Y:S01]  /*1aa50*/  LDL R3, [R1] ;  /* 0x0000000001037983 */ /* 0x000ea20000100800 */
[----:B------:R-:W-:Y:S01]  /*1aa60*/  BSSY B3, `(.L_x_10551) ;  /* 0x0000004000037945 */ /* 0x000fe20003800000 */
[----:B--2---:R-:W-:-:S13]  /*1aa70*/  LOP3.LUT P0, RZ, R3, 0x8, RZ, 0xc0, !PT ;  /* 0x0000000803ff7812 */ /* 0x004fda000780c0ff */
[----:B------:R-:W-:Y:S05]  /*1aa80*/  @P0 BRA `(.L_x_10552) ;  /* 0x0000000000040947 */ /* 0x000fea0003800000 */
[----:B------:R-:W-:Y:S01]  /*1aa90*/  BPT.TRAP 0x1 ;  /* 0x000000040000795c */ /* 0x000fe20000300000 */
.L_x_10552:
[----:B------:R-:W-:Y:S05]  /*1aaa0*/  BSYNC B3 ;  /* 0x0000000000037941 */ /* 0x000fea0003800000 */
.L_x_10551:
[----:B------:R-:W-:Y:S01]  /*1aab0*/  R2UR UR10, R10 ;  /* 0x000000000a0a72ca */ /* 0x000fe200000e0000 */
[----:B------:R-:W-:Y:S01]  /*1aac0*/  IMAD R3, R23, 0x6c00, R22 ;  /* 0x00006c0017037824 */ /* 0x000fe200078e0216 */
[----:B------:R-:W-:Y:S01]  /*1aad0*/  UIADD3 UR4, UP0, UR36, 0x470, URZ ;  /* 0x0000047024047890 */ /* 0x000fe2000ff1e03f */
[----:B------:R-:W-:Y:S01]  /*1aae0*/  PLOP3.LUT P0, PT, PT, PT, PT, 0x80, 0x0 ;  /* 0x000000000000781c */ /* 0x000fe20003f0f070 */
[----:B------:R-:W-:Y:S01]  /*1aaf0*/  IMAD R4, R27, 0x90, R28 ;  /* 0x000000901b047824 */ /* 0x000fe200078e021c */
[----:B------:R-:W-:Y:S01]  /*1ab00*/  UMOV UR6, 0x0 ;  /* 0x0000000000067882 */ /* 0x000fe20000000000 */
[----:B------:R-:W-:Y:S01]  /*1ab10*/  VIADD R2, R2, 0x31c50 ;  /* 0x00031c5002027836 */ /* 0x000fe20000000000 */
[----:B------:R-:W-:Y:S01]  /*1ab20*/  UIADD3.X UR5, URZ, UR37, URZ, UP0, !UPT ;  /* 0x000000253f057290 */ /* 0x000fe200087fe43f */
[----:B------:R-:W-:Y:S01]  /*1ab30*/  VIADD R9, R3, 0x200 ;  /* 0x0000020003097836 */ /* 0x000fe20000000000 */
[----:B------:R-:W-:-:S10]  /*1ab40*/  UMOV UR7, 0x14f00000 ;  /* 0x14f0000000077882 */ /* 0x000fd40000000000 */
.L_x_10553:
        /* <DEDUP_REMOVED lines=15> */
.L_x_10554:
        /* <DEDUP_REMOVED lines=15> */
.L_x_10555:
        /* <DEDUP_REMOVED lines=12> */
.L_x_10539:
[----:B------:R-:W-:Y:S05]  /*1adf0*/  BSYNC B1 ;  /* 0x0000000000017941 */ /* 0x000fea0003800000 */
.L_x_10538:
[----:B------:R-:W2:Y:S01]  /*1ae00*/  LDL.LU R0, [R1+0x1c] ;  /* 0x00001c0001007983 */ /* 0x000ea20000300800 */
[----:B------:R-:W-:Y:S02]  /*1ae10*/  IMAD.MOV.U32 R23, RZ, RZ, R6 ;  /* 0x000000ffff177224 */ /* 0x000fe400078e0006 */
[----:B------:R-:W-:Y:S02]  /*1ae20*/  IMAD.MOV.U32 R26, RZ, RZ, R8 ;  /* 0x000000ffff1a7224 */ /* 0x000fe400078e0008 */
[----:B--2---:R-:W-:-:S07]  /*1ae30*/  VIADD R0, R0, 0xfffffffd ;  /* 0xfffffffd00007836 */ /* 0x004fce0000000000 */
.L_x_10537:
[----:B------:R-:W-:Y:S05]  /*1ae40*/  BSYNC B2 ;  /* 0x0000000000027941 */ /* 0x000fea0003800000 */
.L_x_10536:
[----:B------:R-:W2:Y:S01]  /*1ae50*/  LDL.LU R2, [R1+0x20] ;  /* 0x0000200001027983 */ /* 0x000ea20000300800 */
[----:B------:R-:W-:-:S05]  /*1ae60*/  IMAD.MOV R7, RZ, RZ, -R7 ;  /* 0x000000ffff077224 */ /* 0x000fca00078e0a07 */
[----:B--2---:R-:W-:-:S13]  /*1ae70*/  ISETP.NE.AND P0, PT, R2, R7, PT ;  /* 0x000000070200720c */ /* 0x004fda0003f05270 */
[----:B------:R-:W-:Y:S05]  /*1ae80*/  @!P0 BRA `(.L_x_10535) ;  /* 0x0000001400a48947 */ /* 0x000fea0003800000 */
[----:B0-----:R-:W-:-:S07]  /*1ae90*/  IMAD.MOV.U32 R4, RZ, RZ, R24 ;  /* 0x000000ffff047224 */ /* 0x001fce00078e0018 */
.L_x_10592:
[----:B------:R-:W2:Y:S01]  /*1aea0*/  LDL R2, [R1] ;  /* 0x0000000001027983 */ /* 0x000ea20000100800 */
[----:B------:R-:W-:Y:S01]  /*1aeb0*/  VIADD R6, R23, 0x1 ;  /* 0x0000000117067836 */ /* 0x000fe20000000000 */
[----:B------:R-:W-:Y:S05]  /*1aec0*/  YIELD ;  /* 0x0000000000007946 */ /* 0x000fea0003800000 */
[----:B------:R-:W-:Y:S01]  /*1aed0*/  ISETP.NE.AND P0, PT, R6, 0x2, PT ;  /* 0x000000020600780c */ /* 0x000fe20003f05270 */
[----:B------:R-:W-:Y:S03]  /*1aee0*/  BSSY B1, `(.L_x_10556) ;  /* 0x00000ae000017945 */ /* 0x000fe60003800000 */
[----:B------:R-:W-:-:S02]  /*1aef0*/  SEL R7, RZ, 0x1, P0 ;  /* 0x00000001ff077807 */ /* 0x000fc40000000000 */
[----:B------:R-:W-:Y:S02]  /*1af00*/  SEL R6, R6, RZ, P0 ;  /* 0x000000ff06067207 */ /* 0x000fe40000000000 */
[----:B------:R-:W-:Y:S02]  /*1af10*/  LOP3.LUT R7, R26, R7, RZ, 0x3c, !PT ;  /* 0x000000071a077212 */ /* 0x000fe400078e3cff */
[----:B--2---:R-:W-:-:S13]  /*1af20*/  LOP3.LUT P1, RZ, R2, 0x4, RZ, 0xc0, !PT ;  /* 0x0000000402ff7812 */ /* 0x004fda000782c0ff */
[----:B------:R-:W-:Y:S05]  /*1af30*/  @!P1 BRA `(.L_x_10557) ;  /* 0x0000000800a09947 */ /* 0x000fea0003800000 */
[----:B------:R-:W-:Y:S01]  /*1af40*/  ULDC.64 UR4, c[0x0][0x418] ;  /* 0x0001060000047ab9 */ /* 0x000fe20000000a00 */
[----:B------:R-:W-:Y:S01]  /*1af50*/  IMAD.MOV.U32 R8, RZ, RZ, R0 ;  /* 0x000000ffff087224 */ /* 0x000fe200078e0000 */
        /* <DEDUP_REMOVED lines=21> */
.L_x_10558:
[----:B0-----:R-:W-:Y:S01]  /*1b0b0*/  IMAD R5, R6, 0x8, R22 ;  /* 0x0000000806057824 */ /* 0x001fe200078e0216 */
[----:B------:R-:W-:Y:S01]  /*1b0c0*/  SHF.L.U32 R2, R7, 0x1f, RZ ;  /* 0x0000001f07027819 */ /* 0x000fe200000006ff */
[----:B------:R-:W-:Y:S03]  /*1b0d0*/  BSSY B2, `(.L_x_10559) ;  /* 0x0000003000027945 */ /* 0x000fe60003800000 */
[----:B------:R-:W0:Y:S02]  /*1b0e0*/  SYNCS.PHASECHK.TRANS64.TRYWAIT P0, [R5+URZ+0x31c40], R2 ;  /* 0x031c4002050075a7 */ /* 0x000e24000800017f */
[----:B0-----:R-:W-:Y:S05]  /*1b0f0*/  @!P0 BRA `(.L_x_10560) ;  /* 0x0000003c00e48947 */ /* 0x001fea0003800000 */
.L_x_10690:
[----:B------:R-:W-:Y:S05]  /*1b100*/  BSYNC B2 ;  /* 0x0000000000027941 */ /* 0x000fea0003800000 */
.L_x_10559:
[----:B------:R-:W1:Y:S01]  /*1b110*/  S2R R3, SR_TID.X ;  /* 0x0000000000037919 */ /* 0x000e620000002100 */
[----:B------:R-:W-:Y:S01]  /*1b120*/  BSSY B2, `(.L_x_10561) ;  /* 0x000000a000027945 */ /* 0x000fe20003800000 */
[----:B-1----:R-:W-:-:S04]  /*1b130*/  LOP3.LUT R3, R3, 0x7f, RZ, 0xc0, !PT ;  /* 0x0000007f03037812 */ /* 0x002fc800078ec0ff */
[----:B------:R-:W-:-:S13]  /*1b140*/  ISETP.NE.AND P0, PT, R3, RZ, PT ;  /* 0x000000ff0300720c */ /* 0x000fda0003f05270 */
[----:B------:R-:W-:Y:S05]  /*1b150*/  @P0 BRA `(.L_x_10562) ;  /* 0x0000000000180947 */ /* 0x000fea0003800000 */
[----:B------:R-:W2:Y:S01]  /*1b160*/  LDL R3, [R1] ;  /* 0x0000000001037983 */ /* 0x000ea20000100800 */
[----:B0-----:R-:W-:-:S04]  /*1b170*/  IMAD.MOV.U32 R2, RZ, RZ, 0x6c00 ;  /* 0x00006c00ff027424 */ /* 0x001fc800078e00ff */
[----:B------:R1:W-:Y:S01]  /*1b180*/  SYNCS.ARRIVE.TRANS64 RZ, [R5+URZ+0x31c30], R2 ;  /* 0x031c300205ff79a7 */ /* 0x0003e2000800003f */
[----:B--2---:R-:W-:-:S13]  /*1b190*/  LOP3.LUT P1, RZ, R3, 0x1, RZ, 0xc0, !PT ;  /* 0x0000000103ff7812 */ /* 0x004fda000782c0ff */
[----:B-1----:R-:W-:Y:S05]  /*1b1a0*/  @!P1 BRA `(.L_x_10562) ;  /* 0x0000000000049947 */ /* 0x002fea0003800000 */
[----:B------:R-:W-:Y:S01]  /*1b1b0*/  BPT.TRAP 0x1 ;  /* 0x000000040000795c */ /* 0x000fe20000300000 */
.L_x_10562:
[----:B------:R-:W-:Y:S05]  /*1b1c0*/  BSYNC B2 ;  /* 0x0000000000027941 */ /* 0x000fea0003800000 */
.L_x_10561:
[----:B------:R-:W-:Y:S01]  /*1b1d0*/  IMAD.MOV.U32 R11, RZ, RZ, RZ ;  /* 0x000000ffff0b7224 */ /* 0x000fe200078e00ff */
[----:B------:R-:W-:Y:S01]  /*1b1e0*/  UIADD3 UR4, UP0, UR36, 0x370, URZ ;  /* 0x0000037024047890 */ /* 0x000fe2000ff1e03f */
[----:B------:R-:W-:Y:S01]  /*1b1f0*/  IMAD R9, R6, 0x6c00, R22 ;  /* 0x00006c0006097824 */ /* 0x000fe200078e0216 */
[----:B------:R-:W-:Y:S01]  /*1b200*/  PLOP3.LUT P0, PT, PT, PT, PT, 0x80, 0x0 ;  /* 0x000000000000781c */ /* 0x000fe20003f0f070 */
[----:B0-----:R-:W-:Y:S01]  /*1b210*/  VIADD R5, R5, 0x31c30 ;  /* 0x00031c3005057836 */ /* 0x001fe20000000000 */
[----:B------:R-:W-:Y:S01]  /*1b220*/  R2UR UR10, R11 ;  /* 0x000000000b0a72ca */ /* 0x000fe200000e0000 */
[----:B------:R-:W-:Y:S01]  /*1b230*/  IMAD R3, R8, 0x90, R28 ;  /* 0x0000009008037824 */ /* 0x000fe200078e021c */
[----:B------:R-:W-:Y:S01]  /*1b240*/  UIADD3.X UR5, URZ, UR37, URZ, UP0, !UPT ;  /* 0x000000253f057290 */ /* 0x000fe200087fe43f */
[----:B------:R-:W-:Y:S01]  /*1b250*/  VIADD R2, R9, 0x16a00 ;  /* 0x00016a0009027836 */ /* 0x000fe20000000000 */
[----:B------:R-:W-:Y:S01]  /*1b260*/  UMOV UR6, 0x0 ;  /* 0x0000000000067882 */ /* 0x000fe20000000000 */
[----:B------:R-:W-:-:S10]  /*1b270*/  UMOV UR7, 0x14f00000 ;  /* 0x14f0000000077882 */ /* 0x000fd40000000000 */
.L_x_10563:
        /* <DEDUP_REMOVED lines=16> */
.L_x_10564:
        /* <DEDUP_REMOVED lines=16> */
.L_x_10565:
        /* <DEDUP_REMOVED lines=15> */
.L_x_10691:
[----:B------:R-:W-:Y:S05]  /*1b570*/  BSYNC B2 ;  /* 0x0000000000027941 */ /* 0x000fea0003800000 */
.L_x_10566:
        /* <DEDUP_REMOVED lines=10> */
.L_x_10568:
[----:B------:R-:W2:Y:S01]  /*1b620*/  LDL R5, [R1] ;  /* 0x0000000001057983 */ /* 0x000ea20000100800 */
[----:B------:R-:W-:Y:S01]  /*1b630*/  BSSY B2, `(.L_x_10569) ;  /* 0x0000004000027945 */ /* 0x000fe20003800000 */
[----:B--2---:R-:W-:-:S13]  /*1b640*/  LOP3.LUT P0, RZ, R5, 0x8, RZ, 0xc0, !PT ;  /* 0x0000000805ff7812 */ /* 0x004fda000780c0ff */
[----:B------:R-:W-:Y:S05]  /*1b650*/  @P0 BRA `(.L_x_10570) ;  /* 0x0000000000040947 */ /* 0x000fea0003800000 */
[----:B------:R-:W-:Y:S01]  /*1b660*/  BPT.TRAP 0x1 ;  /* 0x000000040000795c */ /* 0x000fe20000300000 */
.L_x_10570:
[----:B------:R-:W-:Y:S05]  /*1b670*/  BSYNC B2 ;  /* 0x0000000000027941 */ /* 0x000fea0003800000 */
.L_x_10569:
[----:B------:R-:W-:Y:S01]  /*1b680*/  R2UR UR10, R11 ;  /* 0x000000000b0a72ca */ /* 0x000fe200000e0000 */
[----:B------:R-:W-:Y:S01]  /*1b690*/  IMAD R23, R23, 0x6c00, R22 ;  /* 0x00006c0017177824 */ /* 0x000fe200078e0216 */
[----:B------:R-:W-:Y:S01]  /*1b6a0*/  UIADD3 UR4, UP0, UR36, 0x470, URZ ;  /* 0x0000047024047890 */ /* 0x000fe2000ff1e03f */
[----:B------:R-:W-:Y:S01]  /*1b6b0*/  PLOP3.LUT P0, PT, PT, PT, PT, 0x80, 0x0 ;  /* 0x000000000000781c */ /* 0x000fe20003f0f070 */
[----:B------:R-:W-:Y:S01]  /*1b6c0*/  IMAD R5, R27, 0x90, R28 ;  /* 0x000000901b057824 */ /* 0x000fe200078e021c */
[----:B------:R-:W-:Y:S01]  /*1b6d0*/  UMOV UR6, 0x0 ;  /* 0x0000000000067882 */ /* 0x000fe20000000000 */
[----:B0-----:R-:W-:Y:S01]  /*1b6e0*/  VIADD R3, R3, 0x31c50 ;  /* 0x00031c5003037836 */ /* 0x001fe20000000000 */
[----:B------:R-:W-:Y:S01]  /*1b6f0*/  UIADD3.X UR5, URZ, UR37, URZ, UP0, !UPT ;  /* 0x000000253f057290 */ /* 0x000fe200087fe43f */
[----:B------:R-:W-:Y:S01]  /*1b700*/  VIADD R9, R23, 0x200 ;  /* 0x0000020017097836 */ /* 0x000fe20000000000 */
[----:B------:R-:W-:-:S10]  /*1b710*/  UMOV UR7, 0x14f00000 ;  /* 0x14f0000000077882 */ /* 0x000fd40000000000 */
.L_x_10571:
        /* <DEDUP_REMOVED lines=15> */
.L_x_10572:
        /* <DEDUP_REMOVED lines=15> */
.L_x_10573:
        /* <DEDUP_REMOVED lines=12> */
.L_x_10557:
[----:B------:R-:W-:Y:S05]  /*1b9c0*/  BSYNC B1 ;  /* 0x0000000000017941 */ /* 0x000fea0003800000 */
.L_x_10556:
        /* <DEDUP_REMOVED lines=10> */
[----:B------:R-:W-:Y:S01]  /*1ba70*/  VIADD R8, R0, 0xffffffff ;  /* 0xffffffff00087836 */ /* 0x000fe20000000000 */
        /* <DEDUP_REMOVED lines=21> */
.L_x_10576:
[----:B0-----:R-:W-:Y:S01]  /*1bbd0*/  IMAD R5, R23, 0x8, R22 ;  /* 0x0000000817057824 */ /* 0x001fe200078e0216 */
[----:B------:R-:W-:Y:S01]  /*1bbe0*/  SHF.L.U32 R2, R26, 0x1f, RZ ;  /* 0x0000001f1a027819 */ /* 0x000fe200000006ff */
[----:B------:R-:W-:Y:S03]  /*1bbf0*/  BSSY B2, `(.L_x_10577) ;  /* 0x0000003000027945 */ /* 0x000fe60003800000 */
[----:B------:R-:W0:Y:S02]  /*1bc00*/  SYNCS.PHASECHK.TRANS64.TRYWAIT P0, [R5+URZ+0x31c40], R2 ;  /* 0x031c4002050075a7 */ /* 0x000e24000800017f */
[----:B0-----:R-:W-:Y:S05]  /*1bc10*/  @!P0 BRA `(.L_x_10578) ;  /* 0x0000003400448947 */ /* 0x001fea0003800000 */
.L_x_10692:
[----:B------:R-:W-:Y:S05]  /*1bc20*/  BSYNC B2 ;  /* 0x0000000000027941 */ /* 0x000fea0003800000 */
.L_x_10577:
        /* <DEDUP_REMOVED lines=11> */
.L_x_10580:
[----:B------:R-:W-:Y:S05]  /*1bce0*/  BSYNC B2 ;  /* 0x0000000000027941 */ /* 0x000fea0003800000 */
.L_x_10579:
        /* <DEDUP_REMOVED lines=11> */
.L_x_10581:
        /* <DEDUP_REMOVED lines=16> */
.L_x_10582:
        /* <DEDUP_REMOVED lines=16> */
.L_x_10583:
        /* <DEDUP_REMOVED lines=15> */
.L_x_10693:
[----:B------:R-:W-:Y:S05]  /*1c090*/  BSYNC B2 ;  /* 0x0000000000027941 */ /* 0x000fea0003800000 */
.L_x_10584:
        /* <DEDUP_REMOVED lines=10> */
.L_x_10586:
[----:B------:R-:W2:Y:S01]  /*1c140*/  LDL R5, [R1] ;  /* 0x0000000001057983 */ /* 0x000ea20000100800 */
[----:B------:R-:W-:Y:S01]  /*1c150*/  BSSY B2, `(.L_x_10587) ;  /* 0x0000004000027945 */ /* 0x000fe20003800000 */
[----:B--2---:R-:W-:-:S13]  /*1c160*/  LOP3.LUT P0, RZ, R5, 0x8, RZ, 0xc0, !PT ;  /* 0x0000000805ff7812 */ /* 0x004fda000780c0ff */
[----:B------:R-:W-:Y:S05]  /*1c170*/  @P0 BRA `(.L_x_10588) ;  /* 0x0000000000040947 */ /* 0x000fea0003800000 */
[----:B------:R-:W-:Y:S01]  /*1c180*/  BPT.TRAP 0x1 ;  /* 0x000000040000795c */ /* 0x000fe20000300000 */
.L_x_10588:
[----:B------:R-:W-:Y:S05]  /*1c190*/  BSYNC B2 ;  /* 0x0000000000027941 */ /* 0x000fea0003800000 */
.L_x_10587:
        /* <DEDUP_REMOVED lines=10> */
.L_x_10589:
        /* <DEDUP_REMOVED lines=15> */
.L_x_10590:
        /* <DEDUP_REMOVED lines=15> */
.L_x_10591:
        /* <DEDUP_REMOVED lines=12> */
.L_x_10575:
[----:B------:R-:W-:Y:S05]  /*1c4e0*/  BSYNC B1 ;  /* 0x0000000000017941 */ /* 0x000fea0003800000 */
.L_x_10574:
[C---:B------:R-:W-:Y:S01]  /*1c4f0*/  ISETP.GT.AND P0, PT, R0.reuse, 0x1, PT ;  /* 0x000000010000780c */ /* 0x040fe20003f04270 */
[----:B------:R-:W-:-:S12]  /*1c500*/  VIADD R0, R0, 0xfffffffe ;  /* 0xfffffffe00007836 */ /* 0x000fd80000000000 */
[----:B------:R-:W-:Y:S05]  /*1c510*/  @P0 BRA `(.L_x_10592) ;  /* 0xffffffe800600947 */ /* 0x000fea000383ffff */
.L_x_10535:
[----:B------:R-:W-:Y:S05]  /*1c520*/  BSYNC B0 ;  /* 0x0000000000007941 */ /* 0x000fea0003800000 */
.L_x_10534:
[----:B------:R-:W2:Y:S01]  /*1c530*/  S2R R2, SR_TID.X ;  /* 0x0000000000027919 */ /* 0x000ea20000002100 */
[----:B------:R-:W-:Y:S01]  /*1c540*/  BSSY B0, `(.L_x_10593) ;  /* 0x0000010000007945 */ /* 0x000fe20003800000 */
[----:B--2---:R-:W-:-:S04]  /*1c550*/  LOP3.LUT R2, R2, 0x7f, RZ, 0xc0, !PT ;  /* 0x0000007f02027812 */ /* 0x004fc800078ec0ff */
[----:B------:R-:W-:-:S13]  /*1c560*/  ISETP.NE.AND P0, PT, R2, RZ, PT ;  /* 0x000000ff0200720c */ /* 0x000fda0003f05270 */
[----:B------:R-:W-:Y:S05]  /*1c570*/  @P0 BRA `(.L_x_10594) ;  /* 0x0000000000300947 */ /* 0x000fea0003800000 */
[----:B0-----:R-:W0:Y:S01]  /*1c580*/  S2R R5, SR_LANEID ;  /* 0x0000000000057919 */ /* 0x001e220000000000 */
[----:B------:R-:W-:Y:S01]  /*1c590*/  VOTEU.ANY UR4, UPT, PT ;  /* 0x0000000000047886 */ /* 0x000fe200038e0100 */
[----:B------:R-:W2:Y:S01]  /*1c5a0*/  LDC.64 R2, c[0x0][0xc60] ;  /* 0x00031800ff027b82 */ /* 0x000ea20000000a00 */
[----:B-1----:R-:W0:Y:S02]  /*1c5b0*/  FLO.U32 R0, UR4 ;  /* 0x0000000400007d00 */ /* 0x002e2400080e0000 */
[----:B0-----:R-:W-:-:S06]  /*1c5c0*/  ISETP.EQ.U32.AND P0, PT, R0, R5, PT ;  /* 0x000000050000720c */ /* 0x001fcc0003f02070 */
[----:B------:R-:W2:Y:S07]  /*1c5d0*/  POPC R5, UR4 ;  /* 0x0000000400057d09 */ /* 0x000eae0008000000 */
[----:B--2---:R-:W2:Y:S01]  /*1c5e0*/  @P0 ATOMG.E.ADD.STRONG.GPU PT, R3, desc[UR60][R2.64], R5 ;  /* 0x00000005020309a8 */ /* 0x004ea200081ee1fc */
[----:B------:R-:W0:Y:S02]  /*1c5f0*/  S2R R4, SR_LTMASK ;  /* 0x0000000000047919 */ /* 0x000e240000003900 */
[----:B0-----:R-:W-:-:S04]  /*1c600*/  LOP3.LUT R4, R4, UR4, RZ, 0xc0, !PT ;  /* 0x0000000404047c12 */ /* 0x001fc8000f8ec0ff */
[----:B------:R-:W0:Y:S01]  /*1c610*/  POPC R7, R4 ;  /* 0x0000000400077309 */ /* 0x000e220000000000 */
[----:B--2---:R-:W0:Y:S02]  /*1c620*/  SHFL.IDX PT, R0, R3, R0, 0x1f ;  /* 0x00001f0003007589 */ /* 0x004e2400000e0000 */
[----:B0-----:R-:W-:-:S07]  /*1c630*/  IADD3 R16, R0, UR38, R7 ;  /* 0x0000002600107c10 */ /* 0x001fce000fffe007 */
.L_x_10594:
[----:B------:R-:W-:Y:S05]  /*1c640*/  BSYNC B0 ;  /* 0x0000000000007941 */ /* 0x000fea0003800000 */
.L_x_10593:
[----:B-1----:R-:W2:Y:S01]  /*1c650*/  LDL R0, [R1] ;  /* 0x0000000001007983 */ /* 0x002ea20000100800 */
[----:B------:R-:W-:Y:S01]  /*1c660*/  BSSY B0, `(.L_x_10595) ;  /* 0x000004b000007945 */ /* 0x000fe20003800000 */
[----:B--2---:R-:W-:-:S13]  /*1c670*/  LOP3.LUT P0, RZ, R0, 0x4, RZ, 0xc0, !PT ;  /* 0x0000000400ff7812 */ /* 0x004fda000780c0ff */
[----:B------:R-:W-:Y:S05]  /*1c680*/  @!P0 BRA `(.L_x_10596) ;  /* 0x0000000400208947 */ /* 0x000fea0003800000 */
[----:B------:R-:W-:Y:S01]  /*1c690*/  IMAD R0, R23, 0x8, R22 ;  /* 0x0000000817007824 */ /* 0x000fe200078e0216 */
[----:B------:R-:W-:Y:S01]  /*1c6a0*/  SHF.L.U32 R3, R26, 0x1f, RZ ;  /* 0x0000001f1a037819 */ /* 0x000fe200000006ff */
[----:B------:R-:W-:Y:S03]  /*1c6b0*/  BSSY B1, `(.L_x_10597) ;  /* 0x0000003000017945 */ /* 0x000fe60003800000 */
[----:B------:R-:W1:Y:S02]  /*1c6c0*/  SYNCS.PHASECHK.TRANS64.TRYWAIT P0, [R0+URZ+0x31c60], R3 ;  /* 0x031c6003000075a7 */ /* 0x000e64000800017f */
[----:B-1----:R-:W-:Y:S05]  /*1c6d0*/  @!P0 BRA `(.L_x_10598) ;  /* 0x0000002800bc8947 */ /* 0x002fea0003800000 */
.L_x_10694:
[----:B------:R-:W-:Y:S05]  /*1c6e0*/  BSYNC B1 ;  /* 0x0000000000017941 */ /* 0x000fea0003800000 */
.L_x_10597:
[----:B------:R-:W0:Y:S02]  /*1c6f0*/  S2R R2, SR_TID.X ;  /* 0x0000000000027919 */ /* 0x000e240000002100 */
[----:B0-----:R-:W-:Y:S02]  /*1c700*/  LOP3.LUT R4, R2, 0x7f, RZ, 0xc0, !PT ;  /* 0x0000007f02047812 */ /* 0x001fe400078ec0ff */
[----:B------:R-:W2:Y:S02]  /*1c710*/  LDL R2, [R1+0x18] ;  /* 0x0000180001027983 */ /* 0x000ea40000100800 */
[----:B------:R-:W-:-:S13]  /*1c720*/  ISETP.NE.AND P0, PT, R4, RZ, PT ;  /* 0x000000ff0400720c */ /* 0x000fda0003f05270 */
[----:B-1----:R-:W-:-:S04]  /*1c730*/  @!P0 IMAD.MOV.U32 R3, RZ, RZ, 0x6c00 ;  /* 0x00006c00ff038424 */ /* 0x002fc800078e00ff */
[----:B------:R0:W-:Y:S01]  /*1c740*/  @!P0 SYNCS.ARRIVE.TRANS64 RZ, [R0+URZ+0x31c50], R3 ;  /* 0x031c500300ff89a7 */ /* 0x0001e2000800003f */
[----:B--2---:R-:W-:-:S04]  /*1c750*/  PRMT R2, R2, 0x9910, RZ ;  /* 0x0000991002027816 */ /* 0x004fc800000000ff */
[----:B------:R-:W-:-:S13]  /*1c760*/  ISETP.NE.AND P0, PT, R2, 0x2, PT ;  /* 0x000000020200780c */ /* 0x000fda0003f05270 */
[----:B0-----:R-:W-:Y:S05]  /*1c770*/  @P0 BRA `(.L_x_10599) ;  /* 0x0000000000040947 */ /* 0x001fea0003800000 */
[----:B------:R-:W-:Y:S01]  /*1c780*/  BPT.TRAP 0x1 ;  /* 0x000000040000795c */ /* 0x000fe20000300000 */
.L_x_10599:
[----:B------:R-:W2:Y:S01]  /*1c790*/  LDL R2, [R1] ;  /* 0x0000000001027983 */ /* 0x000ea20000100800 */
[----:B------:R-:W-:Y:S01]  /*1c7a0*/  BSSY B1, `(.L_x_10600) ;  /* 0x0000004000017945 */ /* 0x000fe20003800000 */
[----:B--2---:R-:W-:-:S13]  /*1c7b0*/  LOP3.LUT P0, RZ, R2, 0x8, RZ, 0xc0, !PT ;  /* 0x0000000802ff7812 */ /* 0x004fda000780c0ff */
[----:B------:R-:W-:Y:S05]  /*1c7c0*/  @P0 BRA `(.L_x_10601) ;  /* 0x0000000000040947 */ /* 0x000fea0003800000 */
[----:B------:R-:W-:Y:S01]  /*1c7d0*/  BPT.TRAP 0x1 ;  /* 0x000000040000795c */ /* 0x000fe20000300000 */
.L_x_10601:
[----:B------:R-:W-:Y:S05]  /*1c7e0*/  BSYNC B1 ;  /* 0x0000000000017941 */ /* 0x000fea0003800000 */
.L_x_10600:
        /* <DEDUP_REMOVED lines=8> */
[----:B------:R-:W-:Y:S01]  /*1c870*/  UMOV UR7, 0x14f00000 ;  /* 0x14f0000000077882 */ /* 0x000fe20000000000 */
[----:B------:R-:W-:-:S09]  /*1c880*/  UMOV UR10, URZ ;  /* 0x0000003f000a7c82 */ /* 0x000fd20008000000 */
.L_x_10602:
        /* <DEDUP_REMOVED lines=15> */
.L_x_10603:
        /* <DEDUP_REMOVED lines=15> */
.L_x_10604:
        /* <DEDUP_REMOVED lines=10> */
.L_x_10596:
[----:B------:R-:W-:Y:S05]  /*1cb10*/  BSYNC B0 ;  /* 0x0000000000007941 */ /* 0x000fea0003800000 */
.L_x_10595:
[----:B------:R-:W-:-:S05]  /*1cb20*/  VIADD R23, R23, 0x1 ;  /* 0x0000000117177836 */ /* 0x000fca0000000000 */
[----:B------:R-:W-:-:S04]  /*1cb30*/  ISETP.NE.AND P0, PT, R23, 0x2, PT ;  /* 0x000000021700780c */ /* 0x000fc80003f05270 */
[----:B------:R-:W-:Y:S02]  /*1cb40*/  SEL R3, RZ, 0x1, P0 ;  /* 0x00000001ff037807 */ /* 0x000fe40000000000 */
[----:B------:R-:W-:Y:S02]  /*1cb50*/  SEL R23, R23, RZ, P0 ;  /* 0x000000ff17177207 */ /* 0x000fe40000000000 */
[----:B------:R-:W-:-:S07]  /*1cb60*/  LOP3.LUT R26, R26, R3, RZ, 0x3c, !PT ;  /* 0x000000031a1a7212 */ /* 0x000fce00078e3cff */
.L_x_10516:
[----:B------:R-:W-:Y:S05]  /*1cb70*/  BSYNC B7 ;  /* 0x0000000000077941 */ /* 0x000fea0003800000 */
.L_x_10514:
[----:B0-----:R-:W3:Y:S02]  /*1cb80*/  LDL R9, [R1] ;  /* 0x0000000001097983 */ /* 0x001ee40000100800 */
[----:B---3--:R-:W-:-:S13]  /*1cb90*/  LOP3.LUT P0, RZ, R9, 0x10, RZ, 0xc0, !PT ;  /* 0x0000001009ff7812 */ /* 0x008fda000780c0ff */
[----:B------:R-:W-:Y:S05]  /*1cba0*/  @!P0 BRA `(.L_x_10605) ;  /* 0x0000000000248947 */ /* 0x000fea0003800000 */
[----:B------:R-:W-:Y:S05]  /*1cbb0*/  WARPSYNC.ALL ;  /* 0x0000000000007948 */ /* 0x000fea0003800000 */
[----:B------:R-:W0:Y:S08]  /*1cbc0*/  S2UR UR5, SR_CgaCtaId ;  /* 0x00000000000579c3 */ /* 0x000e300000008800 */
[----:B------:R-:W-:Y:S06]  /*1cbd0*/  BAR.SYNC.DEFER_BLOCKING 0x5, 0x200 ;  /* 0x0148000000007b1d */ /* 0x000fec0000010000 */
[----:B------:R-:W-:-:S02]  /*1cbe0*/  UMOV UR4, 0x400 ;  /* 0x0000040000047882 */ /* 0x000fc40000000000 */
[----:B0-----:R-:W-:-:S06]  /*1cbf0*/  ULEA UR4, UR5, UR4, 0x18 ;  /* 0x0000000405047291 */ /* 0x001fcc000f8ec03f */
[----:B------:R-:W-:-:S05]  /*1cc00*/  IMAD.U32 R22, RZ, RZ, UR4 ;  /* 0x00000004ff167e24 */ /* 0x000fca000f8e00ff */
[----:B------:R3:W4:Y:S01]  /*1cc10*/  LDS.128 R16, [R22+0x31cd0] ;  /* 0x031cd00016107984 */ /* 0x0007220000000c00 */
[----:B------:R-:W-:Y:S06]  /*1cc20*/  BAR.ARV 0x4, 0x200 ;  /* 0x0108000000007b1d */ /* 0x000fec0000002000 */
[----:B------:R-:W-:Y:S05]  /*1cc30*/  BRA `(.L_x_10606) ;  /* 0x00000008003c7947 */ /* 0x000fea0003800000 */
.L_x_10605:
[----:B------:R-:W3:Y:S01]  /*1cc40*/  LDL R8, [R1+0xc] ;  /* 0x00000c0001087983 */ /* 0x000ee20000100800 */
[----:B------:R-:W-:Y:S01]  /*1cc50*/  UMOV UR4, 0xffffffff ;  /* 0xffffffff00047882 */ /* 0x000fe20000000000 */
[----:B---3--:R-:W-:Y:S02]  /*1cc60*/  ISETP.NE.AND P5, PT, R8, 0x1f, PT ;  /* 0x0000001f0800780c */ /* 0x008fe40003fa5270 */
[----:B------:R-:W-:Y:S11]  /*1cc70*/  BRA.DIV UR4, `(.L_x_10607) ;  /* 0x0000002604687947 */ /* 0x000ff6000b800000 */
[----:B------:R-:W-:Y:S01]  /*1cc80*/  IMAD.IADD R5, R19, 0x1, R8 ;  /* 0x0000000113057824 */ /* 0x000fe200078e0208 */
[----:B------:R-:W-:Y:S01]  /*1cc90*/  ULDC UR4, c[0x0][0xc3c] ;  /* 0x00030f0000047ab9 */ /* 0x000fe20000000800 */
[----:B------:R-:W-:-:S03]  /*1cca0*/  LOP3.LUT P4, RZ, R9, 0x1, RZ, 0xc0, !PT ;  /* 0x0000000109ff7812 */ /* 0x000fc6000788c0ff */
[----:B------:R-:W-:-:S13]  /*1ccb0*/  ISETP.GE.OR P0, PT, R5, UR4, !P5 ;  /* 0x0000000405007c0c */ /* 0x000fda000ef06670 */
[----:B------:R-:W0:Y:S02]  /*1ccc0*/  @!P0 LDC.64 R2, c[0x0][0xc80] ;  /* 0x00032000ff028b82 */ /* 0x000e240000000a00 */
[----:B0-----:R-:W-:-:S06]  /*1ccd0*/  @!P0 IMAD.WIDE R2, R5, 0x4, R2 ;  /* 0x0000000405028825 */ /* 0x001fcc00078e0202 */
[----:B------:R0:W3:Y:S01]  /*1cce0*/  @!P0 LDG.E R3, desc[UR60][R2.64] ;  /* 0x0000003c02038981 */ /* 0x0000e2000c1e1900 */
[C---:B------:R-:W-:Y:S02]  /*1ccf0*/  ISETP.GE.U32.AND P1, PT, R8.reuse, 0x4, PT ;  /* 0x000000040800780c */ /* 0x040fe40003f26070 */
[C---:B------:R-:W-:Y:S01]  /*1cd00*/  ISETP.GE.U32.AND P2, PT, R8.reuse, 0x8, PT ;  /* 0x000000080800780c */ /* 0x040fe20003f46070 */
[----:B------:R-:W-:Y:S01]  /*1cd10*/  SHFL.IDX PT, R0, R16, RZ, 0x1f ;  /* 0x00001fff10007589 */ /* 0x000fe200000e0000 */
[----:B------:R-:W-:-:S03]  /*1cd20*/  ISETP.GE.U32.AND P3, PT, R8, 0x10, PT ;  /* 0x000000100800780c */ /* 0x000fc60003f66070 */
[----:B------:R-:W-:Y:S01]  /*1cd30*/  SHFL.IDX PT, R4, R16, 0x1, 0x1f ;  /* 0x00201f0010047f89 */ /* 0x000fe200000e0000 */
[----:B0-----:R-:W-:Y:S02]  /*1cd40*/  IMAD.MOV.U32 R2, RZ, RZ, RZ ;  /* 0x000000ffff027224 */ /* 0x001fe400078e00ff */
[----:B---3--:R-:W-:Y:S01]  /*1cd50*/  @!P0 IMAD.MOV.U32 R2, RZ, RZ, R3 ;  /* 0x000000ffff028224 */ /* 0x008fe200078e0003 */
[----:B------:R-:W-:-:S04]  /*1cd60*/  ISETP.GE.U32.AND P0, PT, R8, 0x2, PT ;  /* 0x000000020800780c */ /* 0x000fc80003f06070 */
[----:B------:R-:W0:Y:S02]  /*1cd70*/  SHFL.UP PT, R14, R2, 0x1, RZ ;  /* 0x04200000020e7989 */ /* 0x000e2400000e00ff */
[----:B0-----:R-:W-:-:S05]  /*1cd80*/  SEL R5, R14, RZ, P4 ;  /* 0x000000ff0e057207 */ /* 0x001fca0002000000 */
[----:B------:R-:W-:-:S05]  /*1cd90*/  IMAD.IADD R5, R2, 0x1, R5 ;  /* 0x0000000102057824 */ /* 0x000fca00078e0205 */
[----:B------:R-:W0:Y:S02]  /*1cda0*/  SHFL.UP PT, R14, R5, 0x2, RZ ;  /* 0x04400000050e7989 */ /* 0x000e2400000e00ff */
[----:B0-----:R-:W-:-:S05]  /*1cdb0*/  SEL R6, R14, RZ, P0 ;  /* 0x000000ff0e067207 */ /* 0x001fca0000000000 */
[----:B------:R-:W-:-:S05]  /*1cdc0*/  IMAD.IADD R6, R5, 0x1, R6 ;  /* 0x0000000105067824 */ /* 0x000fca00078e0206 */
[----:B------:R-:W2:Y:S02]  /*1cdd0*/  SHFL.UP PT, R14, R6, 0x4, RZ ;  /* 0x04800000060e7989 */ /* 0x000ea400000e00ff */
[----:B--2---:R-:W-:-:S05]  /*1cde0*/  SEL R7, R14, RZ, P1 ;  /* 0x000000ff0e077207 */ /* 0x004fca0000800000 */
        /* <DEDUP_REMOVED lines=8> */
.L_x_10704:
[----:B------:R-:W-:Y:S02]  /*1ce70*/  ULDC UR4, c[0x0][0xc38] ;  /* 0x00030e0000047ab9 */ /* 0x000fe40000000800 */
[----:B------:R-:W-:-:S04]  /*1ce80*/  IMAD.U32 R16, RZ, RZ, UR4 ;  /* 0x00000004ff107e24 */ /* 0x000fc8000f8e00ff */
[----:B--2---:R-:W-:-:S04]  /*1ce90*/  IMAD R5, R14, R16, RZ ;  /* 0x000000100e057224 */ /* 0x004fc800078e02ff */
[----:B------:R-:W-:-:S05]  /*1cea0*/  IMAD.IADD R4, R4, 0x1, R5 ;  /* 0x0000000104047824 */ /* 0x000fca00078e0205 */
[----:B------:R-:W-:-:S13]  /*1ceb0*/  ISETP.GT.AND P4, PT, R4, R0, PT ;  /* 0x000000000400720c */ /* 0x000fda0003f84270 */
[----:B------:R-:W-:Y:S05]  /*1cec0*/  @P4 BRA `(.L_x_10608) ;  /* 0x0000000000a04947 */ /* 0x000fea0003800000 */
.L_x_10613:
[----:B------:R-:W2:Y:S01]  /*1ced0*/  LDC R6, c[0x0][0xc3c] ;  /* 0x00030f00ff067b82 */ /* 0x000ea20000000800 */
[----:B------:R-:W-:-:S05]  /*1cee0*/  VIADD R19, R19, 0x1f ;  /* 0x0000001f13137836 */ /* 0x000fca0000000000 */
[----:B--2---:R-:W-:-:S13]  /*1cef0*/  ISETP.GE.AND P4, PT, R19, R6, PT ;  /* 0x000000061300720c */ /* 0x004fda0003f86270 */
[----:B------:R-:W-:Y:S05]  /*1cf00*/  @P4 BRA `(.L_x_10609) ;  /* 0x0000000400484947 */ /* 0x000fea0003800000 */
[----:B------:R-:W2:Y:S01]  /*1cf10*/  LDL R2, [R1+0xc] ;  /* 0x00000c0001027983 */ /* 0x000ea20000100800 */
[----:B------:R-:W-:Y:S01]  /*1cf20*/  BSSY B0, `(.L_x_10610) ;  /* 0x0000008000007945 */ /* 0x000fe20003800000 */
[----:B--2---:R-:W-:Y:S02]  /*1cf30*/  IMAD.IADD R5, R19, 0x1, R2 ;  /* 0x0000000113057824 */ /* 0x004fe400078e0202 */
[----:B------:R-:W-:-:S03]  /*1cf40*/  IMAD.MOV.U32 R2, RZ, RZ, RZ ;  /* 0x000000ffff027224 */ /* 0x000fc600078e00ff */
[----:B------:R-:W-:-:S13]  /*1cf50*/  ISETP.GE.OR P4, PT, R5, R6, !P5 ;  /* 0x000000060500720c */ /* 0x000fda0006f86670 */
[----:B------:R-:W-:Y:S05]  /*1cf60*/  @P4 BRA `(.L_x_10611) ;  /* 0x00000000000c4947 */ /* 0x000fea0003800000 */
[----:B0-----:R-:W0:Y:S02]  /*1cf70*/  LDC.64 R2, c[0x0][0xc80] ;  /* 0x00032000ff027b82 */ /* 0x001e240000000a00 */
[----:B0-----:R-:W-:-:S06]  /*1cf80*/  IMAD.WIDE R2, R5, 0x4, R2 ;  /* 0x0000000405027825 */ /* 0x001fcc00078e0202 */
[----:B------:R2:W5:Y:S02]  /*1cf90*/  LDG.E R2, desc[UR60][R2.64] ;  /* 0x0000003c02027981 */ /* 0x000564000c1e1900 */
.L_x_10611:
[----:B------:R-:W-:Y:S05]  /*1cfa0*/  BSYNC B0 ;  /* 0x0000000000007941 */ /* 0x000fea0003800000 */
.L_x_10610:
[----:B------:R-:W-:-:S03]  /*1cfb0*/  UMOV UR4, 0xffffffff ;  /* 0xffffffff00047882 */ /* 0x000fc60000000000 */
[----:B------:R-:W-:Y:S05]  /*1cfc0*/  BRA.DIV UR4, `(.L_x_10612) ;  /* 0x0000002604b87947 */ /* 0x000fea000b800000 */
[----:B------:R-:W3:Y:S04]  /*1cfd0*/  LDL R5, [R1] ;  /* 0x0000000001057983 */ /* 0x000ee80000100800 */
[----:B-----5:R-:W4:Y:S01]  /*1cfe0*/  SHFL.UP PT, R14, R2, 0x1, RZ ;  /* 0x04200000020e7989 */ /* 0x020f2200000e00ff */
[----:B---3--:R-:W-:-:S04]  /*1cff0*/  LOP3.LUT P4, RZ, R5, 0x1, RZ, 0xc0, !PT ;  /* 0x0000000105ff7812 */ /* 0x008fc8000788c0ff */
[----:B----4-:R-:W-:-:S05]  /*1d000*/  SEL R13, R14, RZ, P4 ;  /* 0x000000ff0e0d7207 */ /* 0x010fca0002000000 */
        /* <DEDUP_REMOVED lines=12> */
[----:B0-2---:R-:W-:-:S05]  /*1d0d0*/  IMAD.IADD R3, R7, 0x1, R14 ;  /* 0x0000000107037824 */ /* 0x005fca00078e020e */
[----:B------:R0:W2:Y:S02]  /*1d0e0*/  SHFL.IDX PT, R14, R3, 0x1f, 0x1f ;  /* 0x03e01f00030e7f89 */ /* 0x0000a400000e0000 */
.L_x_10712:
[----:B------:R-:W-:Y:S02]  /*1d0f0*/  ULDC UR4, c[0x0][0xc38] ;  /* 0x00030e0000047ab9 */ /* 0x000fe40000000800 */
[----:B------:R-:W-:-:S04]  /*1d100*/  IMAD.U32 R16, RZ, RZ, UR4 ;  /* 0x00000004ff107e24 */ /* 0x000fc8000f8e00ff */
[----:B--2---:R-:W-:-:S04]  /*1d110*/  IMAD R5, R14, R16, RZ ;  /* 0x000000100e057224 */ /* 0x004fc800078e02ff */
[----:B------:R-:W-:-:S05]  /*1d120*/  IMAD.IADD R4, R5, 0x1, R4 ;  /* 0x0000000105047824 */ /* 0x000fca00078e0204 */
[----:B------:R-:W-:-:S13]  /*1d130*/  ISETP.GT.AND P4, PT, R4, R0, PT ;  /* 0x000000000400720c */ /* 0x000fda0003f84270 */
[----:B------:R-:W-:Y:S05]  /*1d140*/  @!P4 BRA `(.L_x_10613) ;  /* 0xfffffffc0060c947 */ /* 0x000fea000383ffff */
.L_x_10608:
        /* <DEDUP_REMOVED lines=8> */
.L_x_10716:
[----:B------:R-:W-:Y:S01]  /*1d1d0*/  ISETP.NE.AND P0, PT, R5, RZ, PT ;  /* 0x000000ff0500720c */ /* 0x000fe20003f05270 */
[----:B------:R-:W-:-:S12]  /*1d1e0*/  IMAD.MOV.U32 R14, RZ, RZ, RZ ;  /* 0x000000ffff0e7224 */ /* 0x000fd800078e00ff */
[----:B------:R-:W-:Y:S05]  /*1d1f0*/  @!P0 BRA `(.L_x_10615) ;  /* 0x0000000000108947 */ /* 0x000fea0003800000 */
[----:B------:R-:W-:Y:S01]  /*1d200*/  UMOV UR4, 0xffffffff ;  /* 0xffffffff00047882 */ /* 0x000fe20000000000 */
[----:B------:R-:W-:Y:S02]  /*1d210*/  VIADD R12, R4, 0xffffffff ;  /* 0xffffffff040c7836 */ /* 0x000fe40000000000 */
[----:B------:R-:W-:Y:S05]  /*1d220*/  BRA.DIV UR4, `(.L_x_10616) ;  /* 0x0000002a042c7947 */ /* 0x000fea000b800000 */
[----:B------:R4:W0:Y:S02]  /*1d230*/  SHFL.IDX PT, R14, R3, R12, 0x1f ;  /* 0x00001f0c030e7589 */ /* 0x00082400000e0000 */
.L_x_10615:
[-C--:B---3--:R-:W-:Y:S01]  /*1d240*/  IABS R5, R17.reuse ;  /* 0x0000001100057213 */ /* 0x088fe20000000000 */
[----:B0-----:R-:W-:Y:S01]  /*1d250*/  IMAD R16, R14, R16, R6 ;  /* 0x000000100e107224 */ /* 0x001fe200078e0206 */
[----:B------:R-:W-:Y:S01]  /*1d260*/  IABS R8, R17 ;  /* 0x0000001100087213 */ /* 0x000fe20000000000 */
[----:B------:R-:W-:Y:S01]  /*1d270*/  IMAD.IADD R19, R4, 0x1, R19 ;  /* 0x0000000104137824 */ /* 0x000fe200078e0213 */
[----:B------:R-:W0:Y:S01]  /*1d280*/  I2F.RP R6, R5 ;  /* 0x0000000500067306 */ /* 0x000e220000209400 */
[----:B------:R-:W-:-:S07]  /*1d290*/  IMAD.IADD R0, R0, 0x1, -R16 ;  /* 0x0000000100007824 */ /* 0x000fce00078e0a10 */
[----:B0-----:R-:W0:Y:S02]  /*1d2a0*/  MUFU.RCP R6, R6 ;  /* 0x0000000600067308 */ /* 0x001e240000001000 */
[----:B0-----:R-:W-:Y:S02]  /*1d2b0*/  VIADD R7, R6, 0xffffffe ;  /* 0x0ffffffe06077836 */ /* 0x001fe40000000000 */
[----:B------:R-:W-:-:S04]  /*1d2c0*/  IMAD.MOV R6, RZ, RZ, -R8 ;  /* 0x000000ffff067224 */ /* 0x000fc800078e0a08 */
[----:B----4-:R-:W2:Y:S02]  /*1d2d0*/  F2I.FTZ.U32.TRUNC.NTZ R3, R7 ;  /* 0x0000000700037305 */ /* 0x010ea4000021f000 */
[----:B--2---:R-:W-:-:S04]  /*1d2e0*/  IMAD.MOV R2, RZ, RZ, -R3 ;  /* 0x000000ffff027224 */ /* 0x004fc800078e0a03 */
[----:B------:R-:W-:Y:S02]  /*1d2f0*/  IMAD R9, R2, R5, RZ ;  /* 0x0000000502097224 */ /* 0x000fe400078e02ff */
[----:B------:R-:W-:-:S04]  /*1d300*/  IMAD.MOV.U32 R2, RZ, RZ, RZ ;  /* 0x000000ffff027224 */ /* 0x000fc800078e00ff */
[----:B------:R-:W-:Y:S01]  /*1d310*/  IMAD.HI.U32 R2, R3, R9, R2 ;  /* 0x0000000903027227 */ /* 0x000fe200078e0002 */
        /* <DEDUP_REMOVED lines=17> */
.L_x_10609:
[----:B------:R-:W-:Y:S01]  /*1d430*/  UMOV UR4, URZ ;  /* 0x0000003f00047c82 */ /* 0x000fe20008000000 */
[----:B------:R-:W-:Y:S01]  /*1d440*/  UMOV UR5, URZ ;  /* 0x0000003f00057c82 */ /* 0x000fe20008000000 */
[----:B------:R-:W-:Y:S01]  /*1d450*/  ULDC UR6, c[0x0][0xc3c] ;  /* 0x00030f0000067ab9 */ /* 0x000fe20000000800 */
[----:B------:R-:W-:Y:S02]  /*1d460*/  IMAD.MOV.U32 R16, RZ, RZ, R0 ;  /* 0x000000ffff107224 */ /* 0x000fe400078e0000 */
[----:B------:R-:W-:Y:S02]  /*1d470*/  IMAD.U32 R17, RZ, RZ, UR4 ;  /* 0x00000004ff117e24 */ /* 0x000fe4000f8e00ff */
[----:B------:R-:W-:Y:S02]  /*1d480*/  IMAD.U32 R18, RZ, RZ, UR5 ;  /* 0x00000005ff127e24 */ /* 0x000fe4000f8e00ff */
[----:B------:R-:W-:-:S07]  /*1d490*/  IMAD.U32 R19, RZ, RZ, UR6 ;  /* 0x00000006ff137e24 */ /* 0x000fce000f8e00ff */
.L_x_10617:
[----:B------:R-:W2:Y:S01]  /*1d4a0*/  LDL R0, [R1+0xc] ;  /* 0x00000c0001007983 */ /* 0x000ea20000100800 */
[----:B------:R-:W-:Y:S05]  /*1d4b0*/  WARPSYNC.ALL ;  /* 0x0000000000007948 */ /* 0x000fea0003800000 */
[----:B------:R-:W-:Y:S01]  /*1d4c0*/  BAR.SYNC.DEFER_BLOCKING 0x4, 0x200 ;  /* 0x0108000000007b1d */ /* 0x000fe20000010000 */
[----:B--2---:R-:W-:-:S13]  /*1d4d0*/  ISETP.NE.AND P0, PT, R0, RZ, PT ;  /* 0x000000ff0000720c */ /* 0x004fda0003f05270 */
[----:B0-----:R-:W0:Y:S01]  /*1d4e0*/  @!P0 S2R R3, SR_CgaCtaId ;  /* 0x0000000000038919 */ /* 0x001e220000008800 */
[----:B------:R-:W-:-:S04]  /*1d4f0*/  @!P0 MOV R0, 0x400 ;  /* 0x0000040000008802 */ /* 0x000fc80000000f00 */
[----:B0-----:R-:W-:-:S05]  /*1d500*/  @!P0 LEA R22, R3, R0, 0x18 ;  /* 0x0000000003168211 */ /* 0x001fca00078ec0ff */
[----:B------:R0:W-:Y:S01]  /*1d510*/  @!P0 STS.128 [R22+0x31cd0], R16 ;  /* 0x031cd01016008388 */ /* 0x0001e20000000c00 */
[----:B------:R-:W-:Y:S06]  /*1d520*/  BAR.ARV 0x5, 0x200 ;  /* 0x0148000000007b1d */ /* 0x000fec0000002000 */
.L_x_10606:
[----:B------:R-:W-:Y:S02]  /*1d530*/  ULDC UR4, c[0x0][0xc3c] ;  /* 0x00030f0000047ab9 */ /* 0x000fe40000000800 */
[----:B----4-:R-:W-:-:S13]  /*1d540*/  ISETP.GE.AND P0, PT, R19, UR4, PT ;  /* 0x0000000413007c0c */ /* 0x010fda000bf06270 */
[----:B------:R-:W-:Y:S05]  /*1d550*/  @!P0 BRA `(.L_x_10618) ;  /* 0xffffff9800348947 */ /* 0x000fea000383ffff */
[----:B------:R-:W-:Y:S05]  /*1d560*/  BSYNC B8 ;  /* 0x0000000000087941 */ /* 0x000fea0003800000 */
.L_x_10470:
[----:B--2---:R-:W2:Y:S01]  /*1d570*/  LDL.LU R0, [R1+0x38] ;  /* 0x0000380001007983 */ /* 0x004ea20000300800 */
[----:B------:R-:W-:Y:S01]  /*1d580*/  BSSY B0, `(.L_x_10619) ;  /* 0x000000b000007945 */ /* 0x000fe20003800000 */
[----:B------:R-:W4:Y:S01]  /*1d590*/  S2R R5, SR_CgaCtaId ;  /* 0x0000000000057919 */ /* 0x000f220000008800 */
[----:B--2---:R-:W-:-:S05]  /*1d5a0*/  VIADD R0, R0, 0x1 ;  /* 0x0000000100007836 */ /* 0x004fca0000000000 */
[----:B0-----:R-:W-:-:S04]  /*1d5b0*/  LEA.HI R2, R0, R0, RZ, 0x1 ;  /* 0x0000000000027211 */ /* 0x001fc800078f08ff */
[----:B------:R-:W-:Y:S02]  /*1d5c0*/  LOP3.LUT R3, R2, 0xfffffffe, RZ, 0xc0, !PT ;  /* 0xfffffffe02037812 */ /* 0x000fe400078ec0ff */
[----:B------:R-:W-:-:S03]  /*1d5d0*/  MOV R2, 0x400 ;  /* 0x0000040000027802 */ /* 0x000fc60000000f00 */
[----:B------:R-:W-:Y:S01]  /*1d5e0*/  IMAD.IADD R0, R0, 0x1, -R3 ;  /* 0x0000000100007824 */ /* 0x000fe200078e0a03 */
[----:B----4-:R-:W-:-:S04]  /*1d5f0*/  LEA R9, R5, R2, 0x18 ;  /* 0x0000000205097211 */ /* 0x010fc800078ec0ff */
[----:B------:R-:W-:-:S04]  /*1d600*/  SHF.L.U32 R0, R0, 0x1f, RZ ;  /* 0x0000001f00007819 */ /* 0x000fc800000006ff */
[----:B------:R-:W0:Y:S02]  /*1d610*/  SYNCS.PHASECHK.TRANS64.TRYWAIT P0, [R9+URZ+0x31c20], R0 ;  /* 0x031c2000090075a7 */ /* 0x000e24000800017f */
[----:B0-----:R-:W-:Y:S05]  /*1d620*/  @!P0 BRA `(.L_x_10620) ;  /* 0x0000002400508947 */ /* 0x001fea0003800000 */
.L_x_10719:
[----:B------:R-:W-:Y:S05]  /*1d630*/  BSYNC B0 ;  /* 0x0000000000007941 */ /* 0x000fea0003800000 */
.L_x_10619:
[----:B------:R-:W-:-:S03]  /*1d640*/  UMOV UR4, 0xffffffff ;  /* 0xffffffff00047882 */ /* 0x000fc60000000000 */
[----:B------:R-:W-:Y:S05]  /*1d650*/  BRA.DIV UR4, `(.L_x_10621) ;  /* 0x0000002604587947 */ /* 0x000fea000b800000 */
[----:B0-----:R-:W0:Y:S02]  /*1d660*/  S2R R0, SR_TID.X ;  /* 0x0000000000007919 */ /* 0x001e240000002100 */
[----:B0-----:R-:W-:-:S04]  /*1d670*/  SHF.R.U32.HI R0, RZ, 0x5, R0 ;  /* 0x00000005ff007819 */ /* 0x001fc80000011600 */
[----:B------:R-:W-:-:S05]  /*1d680*/  LOP3.LUT R0, R0, 0x3, RZ, 0xc0, !PT ;  /* 0x0000000300007812 */ /* 0x000fca00078ec0ff */
[----:B------:R0:W2:Y:S02]  /*1d690*/  SHFL.IDX PT, R14, R0, RZ, 0x1f ;  /* 0x00001fff000e7589 */ /* 0x0000a400000e0000 */
.L_x_10722:
[----:B--2---:R-:W-:-:S13]  /*1d6a0*/  ISETP.NE.AND P0, PT, R14, RZ, PT ;  /* 0x000000ff0e00720c */ /* 0x004fda0003f05270 */
[----:B------:R-:W-:Y:S05]  /*1d6b0*/  @P0 BRA `(.L_x_10324) ;  /* 0x0000000000880947 */ /* 0x000fea0003800000 */
[----:B------:R-:W-:-:S03]  /*1d6c0*/  UMOV UR4, 0xffffffff ;  /* 0xffffffff00047882 */ /* 0x000fc60000000000 */
[----:B------:R-:W-:Y:S05]  /*1d6d0*/  BRA.DIV UR4, `(.L_x_10622) ;  /* 0x00000026046c7947 */ /* 0x000fea000b800000 */
[----:B------:R-:W-:-:S13]  /*1d6e0*/  ELECT P6, URZ, PT ;  /* 0x00000000003f782f */ /* 0x000fda00038c0000 */
.L_x_10725:
[----:B------:R-:W-:Y:S05]  /*1d6f0*/  @!P6 BRA `(.L_x_10324) ;  /* 0x000000000078e947 */ /* 0x000fea0003800000 */
[----:B0-----:R-:W2:Y:S02]  /*1d700*/  LDL.LU R0, [R1+0x28] ;  /* 0x0000280001007983 */ /* 0x001ea40000300800 */
[----:B--2---:R-:W-:-:S04]  /*1d710*/  LOP3.LUT R0, R0, 0x2, RZ, 0xfc, !PT ;  /* 0x0000000200007812 */ /* 0x004fc800078efcff */
[----:B------:R-:W-:-:S13]  /*1d720*/  ISETP.NE.AND P2, PT, R0, 0x3, PT ;  /* 0x000000030000780c */ /* 0x000fda0003f45270 */
[----:B------:R-:W-:Y:S05]  /*1d730*/  @!P2 BRA `(.L_x_10623) ;  /* 0x000000000004a947 */ /* 0x000fea0003800000 */
[----:B------:R-:W-:Y:S01]  /*1d740*/  BPT.TRAP 0x1 ;  /* 0x000000040000795c */ /* 0x000fe20000300000 */
.L_x_10623:
        /* <DEDUP_REMOVED lines=12> */
.L_x_10726:
[----:B------:R-:W2:Y:S02]  /*1d810*/  SYNCS.PHASECHK.TRANS64.TRYWAIT P0, [R3+URZ], R2 ;  /* 0x00000002030075a7 */ /* 0x000ea4000800017f */
[----:B--2---:R-:W-:Y:S05]  /*1d820*/  @!P0 BRA `(.L_x_10625) ;  /* 0x00000024004c8947 */ /* 0x004fea0003800000 */
.L_x_10727:
[----:B------:R-:W-:Y:S05]  /*1d830*/  @!P2 BRA `(.L_x_10626) ;  /* 0x000000000004a947 */ /* 0x000fea0003800000 */
[----:B------:R-:W-:Y:S01]  /*1d840*/  BPT.TRAP 0x1 ;  /* 0x000000040000795c */ /* 0x000fe20000300000 */
.L_x_10626:
[----:B------:R-:W-:-:S04]  /*1d850*/  VIADD R0, R9, 0x31c60 ;  /* 0x00031c6009007836 */ /* 0x000fc80000000000 */
[----:B------:R-:W-:-:S04]  /*1d860*/  IMAD R23, R23, 0x8, R0 ;  /* 0x0000000817177824 */ /* 0x000fc800078e0200 */
[----:B------:R-:W4:Y:S02]  /*1d870*/  SYNCS.PHASECHK.TRANS64.TRYWAIT P0, [R23+URZ], R4 ;  /* 0x00000004170075a7 */ /* 0x000f24000800017f */
[----:B----4-:R-:W-:Y:S05]  /*1d880*/  @!P0 BRA `(.L_x_10627) ;  /* 0x0000002400488947 */ /* 0x010fea0003800000 */
.L_x_10728:
[----:B------:R-:W-:-:S07]  /*1d890*/  IMAD R7, R7, 0x8, R0 ;  /* 0x0000000807077824 */ /* 0x000fce00078e0200 */
.L_x_10628:
[----:B------:R0:W0:Y:S02]  /*1d8a0*/  SYNCS.PHASECHK.TRANS64.TRYWAIT P0, [R7+URZ], R2 ;  /* 0x00000002070075a7 */ /* 0x000024000800017f */
[----:B0-----:R-:W-:Y:S05]  /*1d8b0*/  @!P0 NANOSLEEP.SYNCS 0x989680 ;  /* 0x009896800000895d */ /* 0x001fea0003900000 */
[----:B------:R-:W0:Y:S02]  /*1d8c0*/  @!P0 SYNCS.PHASECHK.TRANS64 P0, [R7+URZ], R2 ;  /* 0x00000002070085a7 */ /* 0x000e24000800007f */
[----:B0-----:R-:W-:Y:S05]  /*1d8d0*/  @!P0 BRA `(.L_x_10628) ;  /* 0xfffffffc00f08947 */ /* 0x001fea000383ffff */
.L_x_10324:
[----:B------:R-:W-:Y:S05]  /*1d8e0*/  BSYNC B9 ;  /* 0x0000000000097941 */ /* 0x000fea0003800000 */
.L_x_10321:
[----:B------:R-:W-:Y:S05]  /*1d8f0*/  EXIT ;  /* 0x000000000000794d */ /* 0x000fea0003800000 */
.L_x_10340:
[----:B0-----:R0:W1:Y:S02]  /*1d900*/  SYNCS.PHASECHK.TRANS64.TRYWAIT P5, [R20+URZ+0x31c90], R86 ;  /* 0x031c9056140075a7 */ /* 0x00106400080a017f */
[----:B-1----:R-:W-:Y:S05]  /*1d910*/  @!P5 NANOSLEEP.SYNCS 0x989680 ;  /* 0x009896800000d95d */ /* 0x002fea0003900000 */
[----:B------:R-:W1:Y:S02]  /*1d920*/  @!P5 SYNCS.PHASECHK.TRANS64 P5, [R20+URZ+0x31c90], R86 ;  /* 0x031c90561400d5a7 */ /* 0x000e6400080a007f */
[----:B-1----:R-:W-:Y:S05]  /*1d930*/  @!P5 BRA `(.L_x_10340) ;  /* 0xfffffffc00f0d947 */ /* 0x002fea000383ffff */
[----:B------:R-:W-:Y:S05]  /*1d940*/  BRA `(.L_x_10629) ;  /* 0xfffffe58003c7947 */ /* 0x000fea000383ffff */
.L_x_10368:
[----:B0-----:R0:W1:Y:S02]  /*1d950*/  SYNCS.PHASECHK.TRANS64.TRYWAIT P5, [R20+URZ+0x31c90], R86 ;  /* 0x031c9056140075a7 */ /* 0x00106400080a017f */
[----:B-1----:R-:W-:Y:S05]  /*1d960*/  @!P5 NANOSLEEP.SYNCS 0x989680 ;  /* 0x009896800000d95d */ /* 0x002fea0003900000 */
[----:B------:R-:W1:Y:S02]  /*1d970*/  @!P5 SYNCS.PHASECHK.TRANS64 P5, [R20+URZ+0x31c90], R86 ;  /* 0x031c90561400d5a7 */ /* 0x000e6400080a007f */
[----:B-1----:R-:W-:Y:S05]  /*1d980*/  @!P5 BRA `(.L_x_10368) ;  /* 0xfffffffc00f0d947 */ /* 0x002fea000383ffff */
[----:B------:R-:W-:Y:S05]  /*1d990*/  BRA `(.L_x_10630) ;  /* 0xfffffe7000b07947 */ /* 0x000fea000383ffff */
.L_x_10381:
[----:B0-----:R0:W1:Y:S02]  /*1d9a0*/  SYNCS.PHASECHK.TRANS64.TRYWAIT P4, [R20+URZ+0x31c90], R86 ;  /* 0x031c9056140075a7 */ /* 0x001064000808017f */
[----:B-1----:R-:W-:Y:S05]  /*1d9b0*/  @!P4 NANOSLEEP.SYNCS 0x989680 ;  /* 0x009896800000c95d */ /* 0x002fea0003900000 */
[----:B------:R-:W1:Y:S02]  /*1d9c0*/  @!P4 SYNCS.PHASECHK.TRANS64 P4, [R20+URZ+0x31c90], R86 ;  /* 0x031c90561400c5a7 */ /* 0x000e64000808007f */
[----:B-1----:R-:W-:Y:S05]  /*1d9d0*/  @!P4 BRA `(.L_x_10381) ;  /* 0xfffffffc00f0c947 */ /* 0x002fea000383ffff */
[----:B------:R-:W-:Y:S05]  /*1d9e0*/  BRA `(.L_x_10631) ;  /* 0xfffffe8c002c7947 */ /* 0x000fea000383ffff */
.L_x_10385:
[----:B--2---:R2:W3:Y:S02]  /*1d9f0*/  SYNCS.PHASECHK.TRANS64.TRYWAIT P3, [R20+URZ+0x31cb0], R86 ;  /* 0x031cb056140075a7 */ /* 0x0044e4000806017f */
[----:B---3--:R-:W-:Y:S05]  /*1da00*/  @!P3 NANOSLEEP.SYNCS 0x989680 ;  /* 0x009896800000b95d */ /* 0x008fea0003900000 */
[----:B------:R-:W3:Y:S02]  /*1da10*/  @!P3 SYNCS.PHASECHK.TRANS64 P3, [R20+URZ+0x31cb0], R86 ;  /* 0x031cb0561400b5a7 */ /* 0x000ee4000806007f */
[----:B---3--:R-:W-:Y:S05]  /*1da20*/  @!P3 BRA `(.L_x_10385) ;  /* 0xfffffffc00f0b947 */ /* 0x008fea000383ffff */
[----:B------:R-:W-:Y:S05]  /*1da30*/  BRA `(.L_x_10632) ;  /* 0xfffffe8c00c47947 */ /* 0x000fea000383ffff */
.L_x_10391:
[----:B------:R-:W0:Y:S01]  /*1da40*/  S2R R4, SR_TID.X ;  /* 0x0000000000047919 */ /* 0x000e220000002100 */
[----:B------:R-:W-:Y:S01]  /*1da50*/  BSSY B0, `(.L_x_10633) ;  /* 0x000000c000007945 */ /* 0x000fe20003800000 */
[----:B------:R-:W-:Y:S02]  /*1da60*/  IMAD.MOV.U32 R12, RZ, RZ, RZ ;  /* 0x000000ffff0c7224 */ /* 0x000fe400078e00ff */
[----:B------:R-:W-:Y:S02]  /*1da70*/  IMAD.MOV.U32 R11, RZ, RZ, 0x1f ;  /* 0x0000001fff0b7424 */ /* 0x000fe400078e00ff */
[----:B------:R-:W-:Y:S02]  /*1da80*/  IMAD.MOV.U32 R15, RZ, RZ, -0x1 ;  /* 0xffffffffff0f7424 */ /* 0x000fe400078e00ff */
[----:B0-----:R-:W-:-:S05]  /*1da90*/  VIADD R5, R4, 0xffffff80 ;  /* 0xffffff8004057836 */ /* 0x001fca0000000000 */
[----:B------:R-:W-:-:S04]  /*1daa0*/  SHF.R.S32.HI R4, RZ, 0x1f, R5 ;  /* 0x0000001fff047819 */ /* 0x000fc80000011405 */
[----:B------:R-:W-:-:S04]  /*1dab0*/  LEA.HI R4, R4, R5, RZ, 0x7 ;  /* 0x0000000504047211 */ /* 0x000fc800078f38ff */
[----:B------:R-:W-:-:S05]  /*1dac0*/  SHF.R.S32.HI R4, RZ, 0x7, R4 ;  /* 0x00000007ff047819 */ /* 0x000fca0000011404 */
[----:B------:R-:W-:-:S07]  /*1dad0*/  IMAD.MOV.U32 R13, RZ, RZ, R4 ;  /* 0x000000ffff0d7224 */ /* 0x000fce00078e0004 */
[----:B-1---5:R-:W-:Y:S05]  /*1dae0*/  WARPSYNC.COLLECTIVE R15, `(.L_x_10634) ;  /* 0x000000000f087348 */ /* 0x022fea0003c00000 */
[----:B------:R0:W2:Y:S02]  /*1daf0*/  SHFL.IDX P6, R14, R13, R12, R11 ;  /* 0x0000000c0d0e7389 */ /* 0x0000a400000c000b */
[----:B012--5:R-:W-:Y:S01]  /*1db00*/  ENDCOLLECTIVE ;  /* 0x000000000000791b */ /* 0x027fe20003800000 */
.L_x_10634:
[----:B------:R-:W-:Y:S05]  /*1db10*/  BSYNC B0 ;  /* 0x0000000000007941 */ /* 0x000fea0003800000 */
.L_x_10633:
[----:B------:R0:W-:Y:S01]  /*1db20*/  STL [R1+0x74], R14 ;  /* 0x0000740e01007387 */ /* 0x0001e20000100800 */
[----:B------:R-:W-:Y:S05]  /*1db30*/  BRA `(.L_x_10635) ;  /* 0xfffffe94001c7947 */ /* 0x000fea000383ffff */
.L_x_10402:
[----:B------:R-:W-:Y:S01]  /*1db40*/  BSSY B1, `(.L_x_10636) ;  /* 0x0000008000017945 */ /* 0x000fe20003800000 */
[----:B------:R-:W-:Y:S02]  /*1db50*/  IMAD.MOV.U32 R13, RZ, RZ, R23 ;  /* 0x000000ffff0d7224 */ /* 0x000fe400078e0017 */
[----:B------:R-:W-:Y:S02]  /*1db60*/  IMAD.MOV.U32 R12, RZ, RZ, RZ ;  /* 0x000000ffff0c7224 */ /* 0x000fe400078e00ff */
[----:B------:R-:W-:Y:S02]  /*1db70*/  IMAD.MOV.U32 R11, RZ, RZ, 0x1e1f ;  /* 0x00001e1fff0b7424 */ /* 0x000fe400078e00ff */
[----:B------:R-:W-:-:S07]  /*1db80*/  IMAD.MOV.U32 R15, RZ, RZ, -0x1 ;  /* 0xffffffffff0f7424 */ /* 0x000fce00078e00ff */
[----:B01----:R-:W-:Y:S05]  /*1db90*/  WARPSYNC.COLLECTIVE R15, `(.L_x_10637) ;  /* 0x000000000f087348 */ /* 0x003fea0003c00000 */
[----:B0-----:R0:W2:Y:S02]  /*1dba0*/  SHFL.IDX P6, R14, R13, R12, R11 ;  /* 0x0000000c0d0e7389 */ /* 0x0010a400000c000b */
[----:B012---:R-:W-:Y:S01]  /*1dbb0*/  ENDCOLLECTIVE ;  /* 0x000000000000791b */ /* 0x007fe20003800000 */
.L_x_10637:
[----:B------:R-:W-:Y:S05]  /*1dbc0*/  BSYNC B1 ;  /* 0x0000000000017941 */ /* 0x000fea0003800000 */
.L_x_10636:
        /* <DEDUP_REMOVED lines=8> */
.L_x_10638:
[----:B------:R-:W-:Y:S02]  /*1dc50*/  IMAD.MOV.U32 R13, RZ, RZ, R25 ;  /* 0x000000ffff0d7224 */ /* 0x000fe400078e0019 */
[----:B------:R-:W-:-:S07]  /*1dc60*/  IMAD.MOV.U32 R0, RZ, RZ, R14 ;  /* 0x000000ffff007224 */ /* 0x000fce00078e000e */
[----:B------:R-:W-:Y:S05]  /*1dc70*/  WARPSYNC.COLLECTIVE R15, `(.L_x_10639) ;  /* 0x000000000f087348 */ /* 0x000fea0003c00000 */
[----:B------:R0:W1:Y:S02]  /*1dc80*/  SHFL.IDX P6, R14, R13, R12, R11 ;  /* 0x0000000c0d0e7389 */ /* 0x00006400000c000b */
[----:B01----:R-:W-:Y:S01]  /*1dc90*/  ENDCOLLECTIVE ;  /* 0x000000000000791b */ /* 0x003fe20003800000 */
.L_x_10639:
[----:B------:R-:W-:Y:S02]  /*1dca0*/  IMAD.MOV.U32 R13, RZ, RZ, R24 ;  /* 0x000000ffff0d7224 */ /* 0x000fe400078e0018 */
[----:B------:R-:W-:-:S07]  /*1dcb0*/  IMAD.MOV.U32 R5, RZ, RZ, R14 ;  /* 0x000000ffff057224 */ /* 0x000fce00078e000e */
[----:B------:R-:W-:Y:S05]  /*1dcc0*/  WARPSYNC.COLLECTIVE R15, `(.L_x_10640) ;  /* 0x000000000f087348 */ /* 0x000fea0003c00000 */
[----:B------:R0:W1:Y:S02]  /*1dcd0*/  SHFL.IDX P6, R14, R13, R12, R11 ;  /* 0x0000000c0d0e7389 */ /* 0x00006400000c000b */
[----:B01----:R-:W-:Y:S01]  /*1dce0*/  ENDCOLLECTIVE ;  /* 0x000000000000791b */ /* 0x003fe20003800000 */
.L_x_10640:
[----:B------:R-:W-:Y:S01]  /*1dcf0*/  IMAD.MOV.U32 R4, RZ, RZ, R14 ;  /* 0x000000ffff047224 */ /* 0x000fe200078e000e */
[----:B------:R-:W-:Y:S06]  /*1dd00*/  BRA `(.L_x_10641) ;  /* 0xfffffe9800247947 */ /* 0x000fec000383ffff */
.L_x_10406:
[----:B0-----:R0:W1:Y:S02]  /*1dd10*/  SYNCS.PHASECHK.TRANS64.TRYWAIT P1, [R16+URZ+0x31c00], R3 ;  /* 0x031c0003100075a7 */ /* 0x001064000802017f */
[----:B-1----:R-:W-:Y:S05]  /*1dd20*/  @!P1 NANOSLEEP.SYNCS 0x989680 ;  /* 0x009896800000995d */ /* 0x002fea0003900000 */
[----:B------:R-:W1:Y:S02]  /*1dd30*/  @!P1 SYNCS.PHASECHK.TRANS64 P1, [R16+URZ+0x31c00], R3 ;  /* 0x031c0003100095a7 */ /* 0x000e64000802007f */
[----:B-1----:R-:W-:Y:S05]  /*1dd40*/  @!P1 BRA `(.L_x_10406) ;  /* 0xfffffffc00f09947 */ /* 0x002fea000383ffff */
[----:B------:R-:W-:Y:S05]  /*1dd50*/  BRA `(.L_x_10642) ;  /* 0xfffffea000447947 */ /* 0x000fea000383ffff */
.L_x_10418:
        /* <DEDUP_REMOVED lines=8> */
.L_x_10644:
[----:B------:R-:W-:Y:S05]  /*1dde0*/  BSYNC B1 ;  /* 0x0000000000017941 */ /* 0x000fea0003800000 */
.L_x_10643:
        /* <DEDUP_REMOVED lines=8> */
.L_x_10645:
[----:B------:R-:W-:Y:S02]  /*1de70*/  IMAD.MOV.U32 R33, RZ, RZ, R3 ;  /* 0x000000ffff217224 */ /* 0x000fe400078e0003 */
[----:B------:R-:W-:Y:S02]  /*1de80*/  IMAD.MOV.U32 R13, RZ, RZ, R25 ;  /* 0x000000ffff0d7224 */ /* 0x000fe400078e0019 */
[----:B------:R-:W-:-:S07]  /*1de90*/  IMAD.MOV.U32 R0, RZ, RZ, R14 ;  /* 0x000000ffff007224 */ /* 0x000fce00078e000e */
[----:B------:R-:W-:Y:S05]  /*1dea0*/  WARPSYNC.COLLECTIVE R15, `(.L_x_10646) ;  /* 0x000000000f087348 */ /* 0x000fea0003c00000 */
[----:B------:R0:W1:Y:S02]  /*1deb0*/  SHFL.IDX P6, R14, R13, R12, R11 ;  /* 0x0000000c0d0e7389 */ /* 0x00006400000c000b */
[----:B01----:R-:W-:Y:S01]  /*1dec0*/  ENDCOLLECTIVE ;  /* 0x000000000000791b */ /* 0x003fe20003800000 */
.L_x_10646:
[----:B------:R-:W-:Y:S02]  /*1ded0*/  IMAD.MOV.U32 R32, RZ, RZ, R0 ;  /* 0x000000ffff207224 */ /* 0x000fe400078e0000 */
[----:B------:R-:W-:Y:S02]  /*1dee0*/  IMAD.MOV.U32 R13, RZ, RZ, R24 ;  /* 0x000000ffff0d7224 */ /* 0x000fe400078e0018 */
[----:B------:R-:W-:-:S07]  /*1def0*/  IMAD.MOV.U32 R5, RZ, RZ, R14 ;  /* 0x000000ffff057224 */ /* 0x000fce00078e000e */
[----:B------:R-:W-:Y:S05]  /*1df00*/  WARPSYNC.COLLECTIVE R15, `(.L_x_10647) ;  /* 0x000000000f087348 */ /* 0x000fea0003c00000 */
[----:B------:R0:W1:Y:S02]  /*1df10*/  SHFL.IDX P6, R14, R13, R12, R11 ;  /* 0x0000000c0d0e7389 */ /* 0x00006400000c000b */
[----:B01----:R-:W-:Y:S01]  /*1df20*/  ENDCOLLECTIVE ;  /* 0x000000000000791b */ /* 0x003fe20003800000 */
.L_x_10647:
[----:B------:R-:W-:Y:S05]  /*1df30*/  BRA `(.L_x_10648) ;  /* 0xfffffeb000787947 */ /* 0x000fea000383ffff */
.L_x_10422:
[----:B0-----:R0:W1:Y:S02]  /*1df40*/  SYNCS.PHASECHK.TRANS64.TRYWAIT P1, [R16+URZ+0x31c00], R3 ;  /* 0x031c0003100075a7 */ /* 0x001064000802017f */
[----:B-1----:R-:W-:Y:S05]  /*1df50*/  @!P1 NANOSLEEP.SYNCS 0x989680 ;  /* 0x009896800000995d */ /* 0x002fea0003900000 */
[----:B------:R-:W1:Y:S02]  /*1df60*/  @!P1 SYNCS.PHASECHK.TRANS64 P1, [R16+URZ+0x31c00], R3 ;  /* 0x031c0003100095a7 */ /* 0x000e64000802007f */
[----:B-1----:R-:W-:Y:S05]  /*1df70*/  @!P1 BRA `(.L_x_10422) ;  /* 0xfffffffc00f09947 */ /* 0x002fea000383ffff */
[----:B------:R-:W-:Y:S05]  /*1df80*/  BRA `(.L_x_10649) ;  /* 0xfffffeb800107947 */ /* 0x000fea000383ffff */
.L_x_10430:
[----:B--2---:R2:W4:Y:S02]  /*1df90*/  SYNCS.PHASECHK.TRANS64.TRYWAIT P1, [R0+URZ+0x31c30], R5 ;  /* 0x031c3005000075a7 */ /* 0x004524000802017f */
[----:B----4-:R-:W-:Y:S05]  /*1dfa0*/  @!P1 NANOSLEEP.SYNCS 0x989680 ;  /* 0x009896800000995d */ /* 0x010fea0003900000 */
[----:B------:R-:W4:Y:S02]  /*1dfb0*/  @!P1 SYNCS.PHASECHK.TRANS64 P1, [R0+URZ+0x31c30], R5 ;  /* 0x031c3005000095a7 */ /* 0x000f24000802007f */
[----:B----4-:R-:W-:Y:S05]  /*1dfc0*/  @!P1 BRA `(.L_x_10430) ;  /* 0xfffffffc00f09947 */ /* 0x010fea000383ffff */
[----:B------:R-:W-:Y:S05]  /*1dfd0*/  BRA `(.L_x_10429) ;  /* 0xfffffecc00547947 */ /* 0x000fea000383ffff */
.L_x_10436:
[----:B-1----:R1:W2:Y:S02]  /*1dfe0*/  SYNCS.PHASECHK.TRANS64.TRYWAIT P3, [R14+URZ+0x31c30], R15 ;  /* 0x031c300f0e0075a7 */ /* 0x0022a4000806017f */
[----:B--2---:R-:W-:Y:S05]  /*1dff0*/  @!P3 NANOSLEEP.SYNCS 0x989680 ;  /* 0x009896800000b95d */ /* 0x004fea0003900000 */
[----:B------:R-:W2:Y:S02]  /*1e000*/  @!P3 SYNCS.PHASECHK.TRANS64 P3, [R14+URZ+0x31c30], R15 ;  /* 0x031c300f0e00b5a7 */ /* 0x000ea4000806007f */
[----:B--2---:R-:W-:Y:S05]  /*1e010*/  @!P3 BRA `(.L_x_10436) ;  /* 0xfffffffc00f0b947 */ /* 0x004fea000383ffff */
[----:B------:R-:W-:Y:S05]  /*1e020*/  BRA `(.L_x_10435) ;  /* 0xffffff1000207947 */ /* 0x000fea000383ffff */
.L_x_10441:
[----:B-1----:R1:W2:Y:S02]  /*1e030*/  SYNCS.PHASECHK.TRANS64.TRYWAIT P2, [R15+URZ+0x31c50], R14 ;  /* 0x031c500e0f0075a7 */ /* 0x0022a4000804017f */
[----:B--2---:R-:W-:Y:S05]  /*1e040*/  @!P2 NANOSLEEP.SYNCS 0x989680 ;  /* 0x009896800000a95d */ /* 0x004fea0003900000 */
[----:B------:R-:W2:Y:S02]  /*1e050*/  @!P2 SYNCS.PHASECHK.TRANS64 P2, [R15+URZ+0x31c50], R14 ;  /* 0x031c500e0f00a5a7 */ /* 0x000ea4000804007f */
[----:B--2---:R-:W-:Y:S05]  /*1e060*/  @!P2 BRA `(.L_x_10441) ;  /* 0xfffffffc00f0a947 */ /* 0x004fea000383ffff */
[----:B------:R-:W-:Y:S05]  /*1e070*/  BRA `(.L_x_10440) ;  /* 0xffffff3400a07947 */ /* 0x000fea000383ffff */
.L_x_10446:
[----:B--2---:R2:W3:Y:S02]  /*1e080*/  SYNCS.PHASECHK.TRANS64.TRYWAIT P0, [R0+URZ+0x31c50], R3 ;  /* 0x031c5003000075a7 */ /* 0x0044e4000800017f */
[----:B---3--:R-:W-:Y:S05]  /*1e090*/  @!P0 NANOSLEEP.SYNCS 0x989680 ;  /* 0x009896800000895d */ /* 0x008fea0003900000 */
[----:B------:R-:W3:Y:S02]  /*1e0a0*/  @!P0 SYNCS.PHASECHK.TRANS64 P0, [R0+URZ+0x31c50], R3 ;  /* 0x031c5003000085a7 */ /* 0x000ee4000800007f */
[----:B---3--:R-:W-:Y:S05]  /*1e0b0*/  @!P0 BRA `(.L_x_10446) ;  /* 0xfffffffc00f08947 */ /* 0x008fea000383ffff */
[----:B------:R-:W-:Y:S05]  /*1e0c0*/  BRA `(.L_x_10445) ;  /* 0xffffff5800307947 */ /* 0x000fea000383ffff */
.L_x_10456:
[----:B------:R-:W-:Y:S02]  /*1e0d0*/  IMAD.MOV.U32 R13, RZ, RZ, R2 ;  /* 0x000000ffff0d7224 */ /* 0x000fe400078e0002 */
[----:B------:R-:W-:Y:S02]  /*1e0e0*/  IMAD.MOV.U32 R12, RZ, RZ, RZ ;  /* 0x000000ffff0c7224 */ /* 0x000fe400078e00ff */
[----:B------:R-:W-:Y:S02]  /*1e0f0*/  IMAD.MOV.U32 R11, RZ, RZ, 0x1c1f ;  /* 0x00001c1fff0b7424 */ /* 0x000fe400078e00ff */
[----:B------:R-:W-:-:S07]  /*1e100*/  IMAD.MOV.U32 R15, RZ, RZ, -0x1 ;  /* 0xffffffffff0f7424 */ /* 0x000fce00078e00ff */
[----:B------:R-:W-:Y:S05]  /*1e110*/  WARPSYNC.COLLECTIVE R15, `(.L_x_10650) ;  /* 0x000000000f087348 */ /* 0x000fea0003c00000 */
[----:B------:R0:W1:Y:S02]  /*1e120*/  SHFL.IDX P6, R14, R13, R12, R11 ;  /* 0x0000000c0d0e7389 */ /* 0x00006400000c000b */
[----:B01----:R-:W-:Y:S01]  /*1e130*/  ENDCOLLECTIVE ;  /* 0x000000000000791b */ /* 0x003fe20003800000 */
.L_x_10650:
[----:B------:R-:W-:Y:S02]  /*1e140*/  IMAD.MOV.U32 R13, RZ, RZ, R0 ;  /* 0x000000ffff0d7224 */ /* 0x000fe400078e0000 */
[----:B------:R-:W-:-:S07]  /*1e150*/  IMAD.MOV.U32 R3, RZ, RZ, R14 ;  /* 0x000000ffff037224 */ /* 0x000fce00078e000e */
[----:B------:R-:W-:Y:S05]  /*1e160*/  WARPSYNC.COLLECTIVE R15, `(.L_x_10651) ;  /* 0x000000000f087348 */ /* 0x000fea0003c00000 */
[----:B------:R0:W1:Y:S02]  /*1e170*/  SHFL.IDX P6, R14, R13, R12, R11 ;  /* 0x0000000c0d0e7389 */ /* 0x00006400000c000b */
[----:B01----:R-:W-:Y:S01]  /*1e180*/  ENDCOLLECTIVE ;  /* 0x000000000000791b */ /* 0x003fe20003800000 */
.L_x_10651:
[----:B------:R-:W-:Y:S05]  /*1e190*/  BRA `(.L_x_10652) ;  /* 0xffffff7c00607947 */ /* 0x000fea000383ffff */
.L_x_10459:
[----:B------:R-:W-:Y:S01]  /*1e1a0*/  BSSY B1, `(.L_x_10653) ;  /* 0x0000008000017945 */ /* 0x000fe20003800000 */
[----:B------:R-:W-:Y:S02]  /*1e1b0*/  IMAD.MOV.U32 R13, RZ, RZ, R2 ;  /* 0x000000ffff0d7224 */ /* 0x000fe400078e0002 */
[----:B------:R-:W-:Y:S02]  /*1e1c0*/  IMAD.MOV.U32 R12, RZ, RZ, 0x1 ;  /* 0x00000001ff0c7424 */ /* 0x000fe400078e00ff */
[----:B---3--:R-:W-:Y:S02]  /*1e1d0*/  IMAD.MOV.U32 R11, RZ, RZ, 0x1c1f ;  /* 0x00001c1fff0b7424 */ /* 0x008fe400078e00ff */
[----:B------:R-:W-:-:S07]  /*1e1e0*/  IMAD.MOV.U32 R15, RZ, RZ, -0x1 ;  /* 0xffffffffff0f7424 */ /* 0x000fce00078e00ff */
[----:B012---:R-:W-:Y:S05]  /*1e1f0*/  WARPSYNC.COLLECTIVE R15, `(.L_x_10654) ;  /* 0x000000000f087348 */ /* 0x007fea0003c00000 */
[----:B--2---:R2:W3:Y:S02]  /*1e200*/  SHFL.IDX P6, R14, R13, R12, R11 ;  /* 0x0000000c0d0e7389 */ /* 0x0044e400000c000b */
[----:B0123--:R-:W-:Y:S01]  /*1e210*/  ENDCOLLECTIVE ;  /* 0x000000000000791b */ /* 0x00ffe20003800000 */
.L_x_10654:
[----:B------:R-:W-:Y:S05]  /*1e220*/  BSYNC B1 ;  /* 0x0000000000017941 */ /* 0x000fea0003800000 */
.L_x_10653:
        /* <DEDUP_REMOVED lines=8> */
.L_x_10655:
[----:B------:R-:W-:Y:S05]  /*1e2b0*/  BRA `(.L_x_10656) ;  /* 0xffffff7c00747947 */ /* 0x000fea000383ffff */
.L_x_10476:
[----:B------:R-:W0:Y:S01]  /*1e2c0*/  S2R R8, SR_TID.X ;  /* 0x0000000000087919 */ /* 0x000e220000002100 */
[----:B------:R-:W-:Y:S01]  /*1e2d0*/  BSSY B1, `(.L_x_10657) ;  /* 0x000000a000017945 */ /* 0x000fe20003800000 */
[----:B------:R-:W-:Y:S02]  /*1e2e0*/  IMAD.MOV.U32 R12, RZ, RZ, RZ ;  /* 0x000000ffff0c7224 */ /* 0x000fe400078e00ff */
[----:B-1----:R-:W-:Y:S02]  /*1e2f0*/  IMAD.MOV.U32 R11, RZ, RZ, 0x1f ;  /* 0x0000001fff0b7424 */ /* 0x002fe400078e00ff */
[----:B------:R-:W-:Y:S01]  /*1e300*/  IMAD.MOV.U32 R15, RZ, RZ, -0x1 ;  /* 0xffffffffff0f7424 */ /* 0x000fe200078e00ff */
[----:B0-----:R-:W-:-:S04]  /*1e310*/  SHF.R.U32.HI R8, RZ, 0x5, R8 ;  /* 0x00000005ff087819 */ /* 0x001fc80000011608 */
[----:B------:R-:W-:-:S05]  /*1e320*/  LOP3.LUT R8, R8, 0x3, RZ, 0xc0, !PT ;  /* 0x0000000308087812 */ /* 0x000fca00078ec0ff */
[----:B------:R-:W-:-:S07]  /*1e330*/  IMAD.MOV.U32 R13, RZ, RZ, R8 ;  /* 0x000000ffff0d7224 */ /* 0x000fce00078e0008 */
[----:B------:R-:W-:Y:S05]  /*1e340*/  WARPSYNC.COLLECTIVE R15, `(.L_x_10658) ;  /* 0x000000000f087348 */ /* 0x000fea0003c00000 */
[----:B------:R0:W1:Y:S02]  /*1e350*/  SHFL.IDX P6, R14, R13, R12, R11 ;  /* 0x0000000c0d0e7389 */ /* 0x00006400000c000b */
[----:B01----:R-:W-:Y:S01]  /*1e360*/  ENDCOLLECTIVE ;  /* 0x000000000000791b */ /* 0x003fe20003800000 */
.L_x_10658:
[----:B------:R-:W-:Y:S05]  /*1e370*/  BSYNC B1 ;  /* 0x0000000000017941 */ /* 0x000fea0003800000 */
.L_x_10657:
[----:B------:R-:W-:Y:S05]  /*1e380*/  BRA `(.L_x_10659) ;  /* 0xffffff9000647947 */ /* 0x000fea000383ffff */
.L_x_10478:
[----:B------:R-:W-:Y:S01]  /*1e390*/  BSSY B1, `(.L_x_10660) ;  /* 0x0000006000017945 */ /* 0x000fe20003800000 */
[----:B------:R-:W-:-:S07]  /*1e3a0*/  IMAD.MOV.U32 R15, RZ, RZ, -0x1 ;  /* 0xffffffffff0f7424 */ /* 0x000fce00078e00ff */
[----:B01----:R-:W-:Y:S05]  /*1e3b0*/  WARPSYNC.COLLECTIVE R15, `(.L_x_10661) ;  /* 0x000000000f0c7348 */ /* 0x003fea0003c00000 */
[----:B------:R-:W-:Y:S02]  /*1e3c0*/  ELECT P6, UR62, PT ;  /* 0x00000000003e782f */ /* 0x000fe400038c0000 */
[----:B------:R-:W-:Y:S01]  /*1e3d0*/  MOV R14, UR62 ;  /* 0x0000003e000e7c02 */ /* 0x000fe20008000f00 */
[----:B01----:R-:W-:Y:S10]  /*1e3e0*/  ENDCOLLECTIVE ;  /* 0x000000000000791b */ /* 0x003ff40003800000 */
.L_x_10661:
[----:B------:R-:W-:Y:S05]  /*1e3f0*/  BSYNC B1 ;  /* 0x0000000000017941 */ /* 0x000fea0003800000 */
.L_x_10660:
[----:B------:R-:W-:Y:S01]  /*1e400*/  PLOP3.LUT P2, PT, P6, PT, PT, 0x80, 0x0 ;  /* 0x000000000000781c */ /* 0x000fe2000374f070 */
[----:B------:R-:W-:-:S12]  /*1e410*/  BRA `(.L_x_10477) ;  /* 0xffffff9000587947 */ /* 0x000fd8000383ffff */
.L_x_10480:
[----:B0-----:R0:W2:Y:S02]  /*1e420*/  SYNCS.PHASECHK.TRANS64.TRYWAIT P0, [R22+URZ+0x31c20], R5 ;  /* 0x031c2005160075a7 */ /* 0x0010a4000800017f */
[----:B--2---:R-:W-:Y:S05]  /*1e430*/  @!P0 NANOSLEEP.SYNCS 0x989680 ;  /* 0x009896800000895d */ /* 0x004fea0003900000 */
[----:B------:R-:W2:Y:S02]  /*1e440*/  @!P0 SYNCS.PHASECHK.TRANS64 P0, [R22+URZ+0x31c20], R5 ;  /* 0x031c2005160085a7 */ /* 0x000ea4000800007f */
[----:B--2---:R-:W-:Y:S05]  /*1e450*/  @!P0 BRA `(.L_x_10480) ;  /* 0xfffffffc00f08947 */ /* 0x004fea000383ffff */
[----:B------:R-:W-:Y:S05]  /*1e460*/  BRA `(.L_x_10662) ;  /* 0xffffff9000687947 */ /* 0x000fea000383ffff */
.L_x_10484:
[----:B--2---:R2:W3:Y:S02]  /*1e470*/  SYNCS.PHASECHK.TRANS64.TRYWAIT P0, [R8+URZ+0x31ca0], R10 ;  /* 0x031ca00a080075a7 */ /* 0x0044e4000800017f */
[----:B---3--:R-:W-:Y:S05]  /*1e480*/  @!P0 NANOSLEEP.SYNCS 0x989680 ;  /* 0x009896800000895d */ /* 0x008fea0003900000 */
[----:B------:R-:W3:Y:S02]  /*1e490*/  @!P0 SYNCS.PHASECHK.TRANS64 P0, [R8+URZ+0x31ca0], R10 ;  /* 0x031ca00a080085a7 */ /* 0x000ee4000800007f */
[----:B---3--:R-:W-:Y:S05]  /*1e4a0*/  @!P0 BRA `(.L_x_10484) ;  /* 0xfffffffc00f08947 */ /* 0x008fea000383ffff */
[----:B------:R-:W-:Y:S05]  /*1e4b0*/  BRA `(.L_x_10663) ;  /* 0xffffff9000847947 */ /* 0x000fea000383ffff */
.L_x_10491:
[----:B0-----:R0:W3:Y:S02]  /*1e4c0*/  SYNCS.PHASECHK.TRANS64.TRYWAIT P0, [R8+URZ+0x31cc0], R10 ;  /* 0x031cc00a080075a7 */ /* 0x0010e4000800017f */
[----:B---3--:R-:W-:Y:S05]  /*1e4d0*/  @!P0 NANOSLEEP.SYNCS 0x989680 ;  /* 0x009896800000895d */ /* 0x008fea0003900000 */
[----:B------:R-:W3:Y:S02]  /*1e4e0*/  @!P0 SYNCS.PHASECHK.TRANS64 P0, [R8+URZ+0x31cc0], R10 ;  /* 0x031cc00a080085a7 */ /* 0x000ee4000800007f */
[----:B---3--:R-:W-:Y:S05]  /*1e4f0*/  @!P0 BRA `(.L_x_10491) ;  /* 0xfffffffc00f08947 */ /* 0x008fea000383ffff */
[----:B------:R-:W-:Y:S05]  /*1e500*/  BRA `(.L_x_10664) ;  /* 0xffffff94007c7947 */ /* 0x000fea000383ffff */
.L_x_10500:
[----:B0-----:R0:W2:Y:S02]  /*1e510*/  SYNCS.PHASECHK.TRANS64.TRYWAIT P0, [R8+URZ+0x31ca0], R7 ;  /* 0x031ca007080075a7 */ /* 0x0010a4000800017f */
[----:B--2---:R-:W-:Y:S05]  /*1e520*/  @!P0 NANOSLEEP.SYNCS 0x989680 ;  /* 0x009896800000895d */ /* 0x004fea0003900000 */
[----:B------:R-:W2:Y:S02]  /*1e530*/  @!P0 SYNCS.PHASECHK.TRANS64 P0, [R8+URZ+0x31ca0], R7 ;  /* 0x031ca007080085a7 */ /* 0x000ea4000800007f */
[----:B--2---:R-:W-:Y:S05]  /*1e540*/  @!P0 BRA `(.L_x_10500) ;  /* 0xfffffffc00f08947 */ /* 0x004fea000383ffff */
[----:B------:R-:W-:Y:S05]  /*1e550*/  BRA `(.L_x_10665) ;  /* 0xffffff9800b87947 */ /* 0x000fea000383ffff */
.L_x_10507:
[----:B--2---:R2:W3:Y:S02]  /*1e560*/  SYNCS.PHASECHK.TRANS64.TRYWAIT P0, [R8+URZ+0x31cc0], R7 ;  /* 0x031cc007080075a7 */ /* 0x0044e4000800017f */
[----:B---3--:R-:W-:Y:S05]  /*1e570*/  @!P0 NANOSLEEP.SYNCS 0x989680 ;  /* 0x009896800000895d */ /* 0x008fea0003900000 */
[----:B------:R-:W3:Y:S02]  /*1e580*/  @!P0 SYNCS.PHASECHK.TRANS64 P0, [R8+URZ+0x31cc0], R7 ;  /* 0x031cc007080085a7 */ /* 0x000ee4000800007f */
[----:B---3--:R-:W-:Y:S05]  /*1e590*/  @!P0 BRA `(.L_x_10507) ;  /* 0xfffffffc00f08947 */ /* 0x008fea000383ffff */
[----:B------:R-:W-:Y:S05]  /*1e5a0*/  BRA `(.L_x_10666) ;  /* 0xffffff9c00ac7947 */ /* 0x000fea000383ffff */
.L_x_10522:
[----:B------:R-:W2:Y:S01]  /*1e5b0*/  S2R R20, SR_TID.X ;  /* 0x0000000000147919 */ /* 0x000ea20000002100 */
[----:B------:R-:W-:Y:S01]  /*1e5c0*/  BSSY B0, `(.L_x_10667) ;  /* 0x000000a000007945 */ /* 0x000fe20003800000 */
[----:B------:R-:W-:Y:S02]  /*1e5d0*/  IMAD.MOV.U32 R12, RZ, RZ, RZ ;  /* 0x000000ffff0c7224 */ /* 0x000fe400078e00ff */
[----:B-1----:R-:W-:Y:S02]  /*1e5e0*/  IMAD.MOV.U32 R11, RZ, RZ, 0x1f ;  /* 0x0000001fff0b7424 */ /* 0x002fe400078e00ff */
[----:B------:R-:W-:Y:S01]  /*1e5f0*/  IMAD.MOV.U32 R15, RZ, RZ, -0x1 ;  /* 0xffffffffff0f7424 */ /* 0x000fe200078e00ff */
[----:B--2---:R-:W-:-:S04]  /*1e600*/  SHF.R.U32.HI R20, RZ, 0x5, R20 ;  /* 0x00000005ff147819 */ /* 0x004fc80000011614 */
[----:B------:R-:W-:-:S05]  /*1e610*/  LOP3.LUT R20, R20, 0x3, RZ, 0xc0, !PT ;  /* 0x0000000314147812 */ /* 0x000fca00078ec0ff */
[----:B------:R-:W-:-:S07]  /*1e620*/  IMAD.MOV.U32 R13, RZ, RZ, R20 ;  /* 0x000000ffff0d7224 */ /* 0x000fce00078e0014 */
[----:B0---4-:R-:W-:Y:S05]  /*1e630*/  WARPSYNC.COLLECTIVE R15, `(.L_x_10668) ;  /* 0x000000000f087348 */ /* 0x011fea0003c00000 */
[----:B------:R1:W2:Y:S02]  /*1e640*/  SHFL.IDX P6, R14, R13, R12, R11 ;  /* 0x0000000c0d0e7389 */ /* 0x0002a400000c000b */
[----:B012-4-:R-:W-:Y:S01]  /*1e650*/  ENDCOLLECTIVE ;  /* 0x000000000000791b */ /* 0x017fe20003800000 */
.L_x_10668:
[----:B------:R-:W-:Y:S05]  /*1e660*/  BSYNC B0 ;  /* 0x0000000000007941 */ /* 0x000fea0003800000 */
.L_x_10667:
[----:B------:R-:W-:Y:S05]  /*1e670*/  BRA `(.L_x_10669) ;  /* 0xffffffa800387947 */ /* 0x000fea000383ffff */
.L_x_10524:
[----:B------:R-:W-:Y:S01]  /*1e680*/  BSSY B0, `(.L_x_10670) ;  /* 0x0000006000007945 */ /* 0x000fe20003800000 */
[----:B------:R-:W-:-:S07]  /*1e690*/  IMAD.MOV.U32 R15, RZ, RZ, -0x1 ;  /* 0xffffffffff0f7424 */ /* 0x000fce00078e00ff */
[----:B012-4-:R-:W-:Y:S05]  /*1e6a0*/  WARPSYNC.COLLECTIVE R15, `(.L_x_10671) ;  /* 0x000000000f0c7348 */ /* 0x017fea0003c00000 */
[----:B------:R-:W-:Y:S02]  /*1e6b0*/  ELECT P6, UR62, PT ;  /* 0x00000000003e782f */ /* 0x000fe400038c0000 */
[----:B------:R-:W-:Y:S01]  /*1e6c0*/  MOV R14, UR62 ;  /* 0x0000003e000e7c02 */ /* 0x000fe20008000f00 */
[----:B012-4-:R-:W-:Y:S10]  /*1e6d0*/  ENDCOLLECTIVE ;  /* 0x000000000000791b */ /* 0x017ff40003800000 */
.L_x_10671:
[----:B------:R-:W-:Y:S05]  /*1e6e0*/  BSYNC B0 ;  /* 0x0000000000007941 */ /* 0x000fea0003800000 */
.L_x_10670:
[----:B------:R-:W-:Y:S05]  /*1e6f0*/  BRA `(.L_x_10672) ;  /* 0xffffffa800407947 */ /* 0x000fea000383ffff */
.L_x_10526:
[----:B--2---:R2:W3:Y:S02]  /*1e700*/  SYNCS.PHASECHK.TRANS64.TRYWAIT P0, [R0+URZ+0x31c40], R2 ;  /* 0x031c4002000075a7 */ /* 0x0044e4000800017f */
[----:B---3--:R-:W-:Y:S05]  /*1e710*/  @!P0 NANOSLEEP.SYNCS 0x989680 ;  /* 0x009896800000895d */ /* 0x008fea0003900000 */
[----:B------:R-:W3:Y:S02]  /*1e720*/  @!P0 SYNCS.PHASECHK.TRANS64 P0, [R0+URZ+0x31c40], R2 ;  /* 0x031c4002000085a7 */ /* 0x000ee4000800007f */
[----:B---3--:R-:W-:Y:S05]  /*1e730*/  @!P0 BRA `(.L_x_10526) ;  /* 0xfffffffc00f08947 */ /* 0x008fea000383ffff */
[----:B------:R-:W-:Y:S05]  /*1e740*/  BRA `(.L_x_10673) ;  /* 0xffffffa800987947 */ /* 0x000fea000383ffff */
.L_x_10530:
[----:B------:R-:W2:Y:S04]  /*1e750*/  LDL.LU R11, [R1+0x40] ;  /* 0x00004000010b7983 */ /* 0x000ea80000300800 */
[----:B------:R0:W5:Y:S01]  /*1e760*/  LDL R9, [R1+0x10] ;  /* 0x0000100001097983 */ /* 0x0001620000100800 */
[----:B------:R-:W-:Y:S02]  /*1e770*/  IMAD.MOV.U32 R13, RZ, RZ, R0 ;  /* 0x000000ffff0d7224 */ /* 0x000fe400078e0000 */
[----:B------:R-:W-:Y:S02]  /*1e780*/  IMAD.MOV.U32 R12, RZ, RZ, RZ ;  /* 0x000000ffff0c7224 */ /* 0x000fe400078e00ff */
[----:B------:R-:W-:Y:S02]  /*1e790*/  IMAD.MOV.U32 R15, RZ, RZ, -0x1 ;  /* 0xffffffffff0f7424 */ /* 0x000fe400078e00ff */
[----:B------:R-:W-:-:S04]  /*1e7a0*/  IMAD R17, R17, 0xc0, R21 ;  /* 0x000000c011117824 */ /* 0x000fc800078e0215 */
[----:B------:R-:W-:Y:S02]  /*1e7b0*/  VIADD R5, R17, 0x20 ;  /* 0x0000002011057836 */ /* 0x000fe40000000000 */
[----:B--2---:R-:W-:Y:S02]  /*1e7c0*/  IMAD R2, R11, R10, RZ ;  /* 0x0000000a0b027224 */ /* 0x004fe400078e02ff */
[----:B0-----:R-:W-:-:S07]  /*1e7d0*/  IMAD.MOV.U32 R11, RZ, RZ, 0x1c1f ;  /* 0x00001c1fff0b7424 */ /* 0x001fce00078e00ff */
[----:B-----5:R-:W-:Y:S05]  /*1e7e0*/  WARPSYNC.COLLECTIVE R15, `(.L_x_10674) ;  /* 0x000000000f087348 */ /* 0x020fea0003c00000 */
[----:B------:R0:W1:Y:S02]  /*1e7f0*/  SHFL.IDX P6, R14, R13, R12, R11 ;  /* 0x0000000c0d0e7389 */ /* 0x00006400000c000b */
[----:B01---5:R-:W-:Y:S01]  /*1e800*/  ENDCOLLECTIVE ;  /* 0x000000000000791b */ /* 0x023fe20003800000 */
.L_x_10674:
[----:B------:R-:W-:Y:S02]  /*1e810*/  IMAD.MOV.U32 R13, RZ, RZ, R4 ;  /* 0x000000ffff0d7224 */ /* 0x000fe400078e0004 */
[----:B------:R-:W-:-:S07]  /*1e820*/  IMAD.MOV.U32 R6, RZ, RZ, R14 ;  /* 0x000000ffff067224 */ /* 0x000fce00078e000e */
[----:B------:R-:W-:Y:S05]  /*1e830*/  WARPSYNC.COLLECTIVE R15, `(.L_x_10675) ;  /* 0x000000000f087348 */ /* 0x000fea0003c00000 */
[----:B------:R0:W1:Y:S02]  /*1e840*/  SHFL.IDX P6, R14, R13, R12, R11 ;  /* 0x0000000c0d0e7389 */ /* 0x00006400000c000b */
[----:B01----:R-:W-:Y:S01]  /*1e850*/  ENDCOLLECTIVE ;  /* 0x000000000000791b */ /* 0x003fe20003800000 */
.L_x_10675:
[----:B------:R-:W-:Y:S01]  /*1e860*/  ISETP.GE.AND P2, PT, R17, R2, PT ;  /* 0x000000021100720c */ /* 0x000fe20003f46270 */
[----:B------:R-:W-:Y:S02]  /*1e870*/  IMAD.MOV.U32 R13, RZ, RZ, R0 ;  /* 0x000000ffff0d7224 */ /* 0x000fe400078e0000 */
[----:B------:R-:W-:Y:S02]  /*1e880*/  IMAD.MOV.U32 R12, RZ, RZ, 0x1 ;  /* 0x00000001ff0c7424 */ /* 0x000fe400078e00ff */
[----:B------:R-:W-:-:S08]  /*1e890*/  IMAD.MOV.U32 R7, RZ, RZ, R14 ;  /* 0x000000ffff077224 */ /* 0x000fd000078e000e */
[----:B------:R-:W-:Y:S05]  /*1e8a0*/  WARPSYNC.COLLECTIVE R15, `(.L_x_10676) ;  /* 0x000000000f087348 */ /* 0x000fea0003c00000 */
[----:B------:R0:W1:Y:S02]  /*1e8b0*/  SHFL.IDX P6, R14, R13, R12, R11 ;  /* 0x0000000c0d0e7389 */ /* 0x00006400000c000b */
[----:B01----:R-:W-:Y:S01]  /*1e8c0*/  ENDCOLLECTIVE ;  /* 0x000000000000791b */ /* 0x003fe20003800000 */
.L_x_10676:
[----:B------:R-:W-:-:S05]  /*1e8d0*/  @!P2 LEA R7, P4, R20, R7, 0x1 ;  /* 0x000000071407a211 */ /* 0x000fca00078808ff */
[----:B------:R-:W-:-:S05]  /*1e8e0*/  @!P2 IMAD.X R6, RZ, RZ, R6, P4 ;  /* 0x000000ffff06a224 */ /* 0x000fca00020e0606 */
[----:B------:R-:W-:-:S04]  /*1e8f0*/  @!P2 LOP3.LUT R7, R7, R6, RZ, 0x3c, !PT ;  /* 0x000000060707a212 */ /* 0x000fc800078e3cff */
[----:B------:R-:W-:-:S04]  /*1e900*/  @!P2 LOP3.LUT R6, R7, R6, RZ, 0x3c, !PT ;  /* 0x000000060706a212 */ /* 0x000fc800078e3cff */
[----:B------:R-:W-:Y:S01]  /*1e910*/  @!P2 LOP3.LUT R7, R7, R6, RZ, 0x3c, !PT ;  /* 0x000000060707a212 */ /* 0x000fe200078e3cff */
[----:B------:R-:W-:-:S04]  /*1e920*/  IMAD.MOV.U32 R13, RZ, RZ, R4 ;  /* 0x000000ffff0d7224 */ /* 0x000fc800078e0004 */
        /* <DEDUP_REMOVED lines=10> */
.L_x_10677:
[----:B------:R-:W-:Y:S01]  /*1e9d0*/  ISETP.GE.AND P2, PT, R5, R2, PT ;  /* 0x000000020500720c */ /* 0x000fe20003f46270 */
[----:B------:R-:W-:Y:S02]  /*1e9e0*/  IMAD.MOV.U32 R13, RZ, RZ, R0 ;  /* 0x000000ffff0d7224 */ /* 0x000fe400078e0000 */
[----:B------:R-:W-:Y:S02]  /*1e9f0*/  IMAD.MOV.U32 R12, RZ, RZ, 0x2 ;  /* 0x00000002ff0c7424 */ /* 0x000fe400078e00ff */
[----:B------:R-:W-:-:S08]  /*1ea00*/  IMAD.MOV.U32 R7, RZ, RZ, R14 ;  /* 0x000000ffff077224 */ /* 0x000fd000078e000e */
[----:B------:R-:W-:Y:S05]  /*1ea10*/  WARPSYNC.COLLECTIVE R15, `(.L_x_10678) ;  /* 0x000000000f087348 */ /* 0x000fea0003c00000 */
[----:B------:R0:W1:Y:S02]  /*1ea20*/  SHFL.IDX P6, R14, R13, R12, R11 ;  /* 0x0000000c0d0e7389 */ /* 0x00006400000c000b */
[----:B01----:R-:W-:Y:S01]  /*1ea30*/  ENDCOLLECTIVE ;  /* 0x000000000000791b */ /* 0x003fe20003800000 */
.L_x_10678:
        /* <DEDUP_REMOVED lines=16> */
.L_x_10679:
[----:B------:R-:W-:Y:S02]  /*1eb40*/  VIADD R5, R17, 0x40 ;  /* 0x0000004011057836 */ /* 0x000fe40000000000 */
[----:B------:R-:W-:Y:S02]  /*1eb50*/  IMAD.MOV.U32 R13, RZ, RZ, R0 ;  /* 0x000000ffff0d7224 */ /* 0x000fe400078e0000 */
[----:B------:R-:W-:Y:S01]  /*1eb60*/  IMAD.MOV.U32 R12, RZ, RZ, 0x3 ;  /* 0x00000003ff0c7424 */ /* 0x000fe200078e00ff */
[----:B------:R-:W-:Y:S01]  /*1eb70*/  ISETP.GE.AND P2, PT, R5, R2, PT ;  /* 0x000000020500720c */ /* 0x000fe20003f46270 */
[----:B------:R-:W-:-:S12]  /*1eb80*/  IMAD.MOV.U32 R7, RZ, RZ, R14 ;  /* 0x000000ffff077224 */ /* 0x000fd800078e000e */
[----:B------:R-:W-:Y:S05]  /*1eb90*/  WARPSYNC.COLLECTIVE R15, `(.L_x_10680) ;  /* 0x000000000f087348 */ /* 0x000fea0003c00000 */
[----:B------:R0:W1:Y:S02]  /*1eba0*/  SHFL.IDX P6, R14, R13, R12, R11 ;  /* 0x0000000c0d0e7389 */ /* 0x00006400000c000b */
[----:B01----:R-:W-:Y:S01]  /*1ebb0*/  ENDCOLLECTIVE ;  /* 0x000000000000791b */ /* 0x003fe20003800000 */
.L_x_10680:
[----:B------:R-:W-:-:S05]  /*1ebc0*/  @!P2 LEA R7, P4, R20, R7, 0x1 ;  /* 0x000000071407a211 */ /* 0x000fca00078808ff */
[----:B------:R-:W-:Y:S02]  /*1ebd0*/  @!P2 IMAD.X R6, RZ, RZ, R6, P4 ;  /* 0x000000ffff06a224 */ /* 0x000fe400020e0606 */
[----:B------:R-:W-:-:S03]  /*1ebe0*/  IMAD.MOV.U32 R13, RZ, RZ, R4 ;  /* 0x000000ffff0d7224 */ /* 0x000fc600078e0004 */
[----:B------:R-:W-:Y:S01]  /*1ebf0*/  @!P2 LOP3.LUT R7, R7, R6, RZ, 0x3c, !PT ;  /* 0x000000060707a212 */ /* 0x000fe200078e3cff */
[----:B------:R-:W-:-:S07]  /*1ec00*/  IMAD.MOV.U32 R0, RZ, RZ, R14 ;  /* 0x000000ffff007224 */ /* 0x000fce00078e000e */
[----:B------:R-:W-:Y:S05]  /*1ec10*/  WARPSYNC.COLLECTIVE R15, `(.L_x_10681) ;  /* 0x000000000f087348 */ /* 0x000fea0003c00000 */
[----:B------:R0:W1:Y:S02]  /*1ec20*/  SHFL.IDX P6, R14, R13, R12, R11 ;  /* 0x0000000c0d0e7389 */ /* 0x00006400000c000b */
[----:B01----:R-:W-:Y:S01]  /*1ec30*/  ENDCOLLECTIVE ;  /* 0x000000000000791b */ /* 0x003fe20003800000 */
.L_x_10681:
[----:B------:R-:W-:Y:S01]  /*1ec40*/  @!P2 LOP3.LUT R6, R7, R6, RZ, 0x3c, !PT ;  /* 0x000000060706a212 */ /* 0x000fe200078e3cff */
[----:B------:R-:W-:-:S03]  /*1ec50*/  VIADD R5, R17, 0x60 ;  /* 0x0000006011057836 */ /* 0x000fc60000000000 */
[----:B------:R-:W-:-:S05]  /*1ec60*/  @!P2 LOP3.LUT R7, R7, R6, RZ, 0x3c, !PT ;  /* 0x000000060707a212 */ /* 0x000fca00078e3cff */
[----:B------:R-:W-:Y:S01]  /*1ec70*/  @!PT LDS RZ, [RZ] ;  /* 0x00000000fffff984 */ /* 0x000fe20000000800 */
[----:B------:R-:W-:Y:S01]  /*1ec80*/  @!PT LDS RZ, [RZ] ;  /* 0x00000000fffff984 */ /* 0x000fe20000000800 */
[----:B------:R-:W-:Y:S01]  /*1ec90*/  @!PT LDS RZ, [RZ] ;  /* 0x00000000fffff984 */ /* 0x000fe20000000800 */
[----:B------:R0:W-:Y:S04]  /*1eca0*/  @!P2 LDGSTS.E.BYPASS.LTC128B.128 [R9+0xea00], desc[UR60][R6.64], !P3 ;  /* 0x0ea000000609afae */ /* 0x0001e8000d901d7c */
[----:B------:R0:W-:Y:S01]  /*1ecb0*/  @!P2 LDGSTS.E.BYPASS.LTC128B.128 [R9+0x11a00], desc[UR60][R6.64+0x40], !P0 ;  /* 0x11a000400609afae */ /* 0x0001e2000c101d7c */
[----:B------:R-:W-:-:S03]  /*1ecc0*/  IMAD.MOV.U32 R13, RZ, RZ, R3 ;  /* 0x000000ffff0d7224 */ /* 0x000fc600078e0003 */
[----:B------:R0:W-:Y:S01]  /*1ecd0*/  @!P2 LDGSTS.E.BYPASS.LTC128B.128 [R9+0x14a00], desc[UR60][R6.64+0x80], !P1 ;  /* 0x14a000800609afae */ /* 0x0001e2000c901d7c */
[----:B------:R-:W-:Y:S01]  /*1ece0*/  ISETP.GE.AND P2, PT, R5, R2, PT ;  /* 0x000000020500720c */ /* 0x000fe20003f46270 */
[----:B------:R-:W-:Y:S02]  /*1ecf0*/  IMAD.MOV.U32 R12, RZ, RZ, RZ ;  /* 0x000000ffff0c7224 */ /* 0x000fe400078e00ff */
[----:B------:R-:W-:-:S10]  /*1ed00*/  IMAD.MOV.U32 R4, RZ, RZ, R14 ;  /* 0x000000ffff047224 */ /* 0x000fd400078e000e */
[----:B0-----:R-:W-:Y:S05]  /*1ed10*/  WARPSYNC.COLLECTIVE R15, `(.L_x_10682) ;  /* 0x000000000f087348 */ /* 0x001fea0003c00000 */
[----:B------:R1:W2:Y:S02]  /*1ed20*/  SHFL.IDX P6, R14, R13, R12, R11 ;  /* 0x0000000c0d0e7389 */ /* 0x0002a400000c000b */
[----:B012---:R-:W-:Y:S01]  /*1ed30*/  ENDCOLLECTIVE ;  /* 0x000000000000791b */ /* 0x007fe20003800000 */
.L_x_10682:
        /* <DEDUP_REMOVED lines=16> */
.L_x_10683:
[----:B------:R-:W-:Y:S02]  /*1ee40*/  IMAD.MOV.U32 R13, RZ, RZ, R3 ;  /* 0x000000ffff0d7224 */ /* 0x000fe400078e0003 */
[----:B------:R-:W-:Y:S02]  /*1ee50*/  IMAD.MOV.U32 R12, RZ, RZ, 0x1 ;  /* 0x00000001ff0c7424 */ /* 0x000fe400078e00ff */
[----:B------:R-:W-:-:S07]  /*1ee60*/  IMAD.MOV.U32 R4, RZ, RZ, R14 ;  /* 0x000000ffff047224 */ /* 0x000fce00078e000e */
[----:B------:R-:W-:Y:S05]  /*1ee70*/  WARPSYNC.COLLECTIVE R15, `(.L_x_10684) ;  /* 0x000000000f087348 */ /* 0x000fea0003c00000 */
[----:B------:R0:W1:Y:S02]  /*1ee80*/  SHFL.IDX P6, R14, R13, R12, R11 ;  /* 0x0000000c0d0e7389 */ /* 0x00006400000c000b */
[----:B01----:R-:W-:Y:S01]  /*1ee90*/  ENDCOLLECTIVE ;  /* 0x000000000000791b */ /* 0x003fe20003800000 */
.L_x_10684:
        /* <DEDUP_REMOVED lines=14> */
.L_x_10685:
[----:B------:R-:W-:Y:S01]  /*1ef80*/  IMAD.MOV.U32 R8, RZ, RZ, R14 ;  /* 0x000000ffff087224 */ /* 0x000fe200078e000e */
[----:B------:R-:W-:Y:S06]  /*1ef90*/  BRA `(.L_x_10686) ;  /* 0xffffffb000187947 */ /* 0x000fec000383ffff */
.L_x_10533:
[----:B-1----:R1:W2:Y:S02]  /*1efa0*/  SYNCS.PHASECHK.TRANS64.TRYWAIT P0, [R22+URZ+0x31c20], R0 ;  /* 0x031c2000160075a7 */ /* 0x0022a4000800017f */
[----:B--2---:R-:W-:Y:S05]  /*1efb0*/  @!P0 NANOSLEEP.SYNCS 0x989680 ;  /* 0x009896800000895d */ /* 0x004fea0003900000 */
[----:B------:R-:W2:Y:S02]  /*1efc0*/  @!P0 SYNCS.PHASECHK.TRANS64 P0, [R22+URZ+0x31c20], R0 ;  /* 0x031c2000160085a7 */ /* 0x000ea4000800007f */
[----:B--2---:R-:W-:Y:S05]  /*1efd0*/  @!P0 BRA `(.L_x_10533) ;  /* 0xfffffffc00f08947 */ /* 0x004fea000383ffff */
[----:B------:R-:W-:Y:S05]  /*1efe0*/  BRA `(.L_x_10687) ;  /* 0xffffffb000807947 */ /* 0x000fea000383ffff */
.L_x_10542:
[----:B-1----:R1:W2:Y:S02]  /*1eff0*/  SYNCS.PHASECHK.TRANS64.TRYWAIT P0, [R3+URZ+0x31c40], R2 ;  /* 0x031c4002030075a7 */ /* 0x0022a4000800017f */
[----:B--2---:R-:W-:Y:S05]  /*1f000*/  @!P0 NANOSLEEP.SYNCS 0x989680 ;  /* 0x009896800000895d */ /* 0x004fea0003900000 */
[----:B------:R-:W2:Y:S02]  /*1f010*/  @!P0 SYNCS.PHASECHK.TRANS64 P0, [R3+URZ+0x31c40], R2 ;  /* 0x031c4002030085a7 */ /* 0x000ea4000800007f */
[----:B--2---:R-:W-:Y:S05]  /*1f020*/  @!P0 BRA `(.L_x_10542) ;  /* 0xfffffffc00f08947 */ /* 0x004fea000383ffff */
[----:B------:R-:W-:Y:S05]  /*1f030*/  BRA `(.L_x_10688) ;  /* 0xffffffb4003c7947 */ /* 0x000fea000383ffff */
.L_x_10549:
[----:B0-----:R0:W1:Y:S02]  /*1f040*/  SYNCS.PHASECHK.TRANS64.TRYWAIT P0, [R2+URZ+0x31c60], R3 ;  /* 0x031c6003020075a7 */ /* 0x001064000800017f */
[----:B-1----:R-:W-:Y:S05]  /*1f050*/  @!P0 NANOSLEEP.SYNCS 0x989680 ;  /* 0x009896800000895d */ /* 0x002fea0003900000 */
[----:B------:R-:W1:Y:S02]  /*1f060*/  @!P0 SYNCS.PHASECHK.TRANS64 P0, [R2+URZ+0x31c60], R3 ;  /* 0x031c6003020085a7 */ /* 0x000e64000800007f */
[----:B-1----:R-:W-:Y:S05]  /*1f070*/  @!P0 BRA `(.L_x_10549) ;  /* 0xfffffffc00f08947 */ /* 0x002fea000383ffff */
[----:B------:R-:W-:Y:S05]  /*1f080*/  BRA `(.L_x_10689) ;  /* 0xffffffb800447947 */ /* 0x000fea000383ffff */
.L_x_10560:
[----:B0-----:R0:W1:Y:S02]  /*1f090*/  SYNCS.PHASECHK.TRANS64.TRYWAIT P0, [R5+URZ+0x31c40], R2 ;  /* 0x031c4002050075a7 */ /* 0x001064000800017f */
[----:B-1----:R-:W-:Y:S05]  /*1f0a0*/  @!P0 NANOSLEEP.SYNCS 0x989680 ;  /* 0x009896800000895d */ /* 0x002fea0003900000 */
[----:B------:R-:W1:Y:S02]  /*1f0b0*/  @!P0 SYNCS.PHASECHK.TRANS64 P0, [R5+URZ+0x31c40], R2 ;  /* 0x031c4002050085a7 */ /* 0x000e64000800007f */
[----:B-1----:R-:W-:Y:S05]  /*1f0c0*/  @!P0 BRA `(.L_x_10560) ;  /* 0xfffffffc00f08947 */ /* 0x002fea000383ffff */
[----:B------:R-:W-:Y:S05]  /*1f0d0*/  BRA `(.L_x_10690) ;  /* 0xffffffc000087947 */ /* 0x000fea000383ffff */
.L_x_10567:
[----:B0-----:R0:W1:Y:S02]  /*1f0e0*/  SYNCS.PHASECHK.TRANS64.TRYWAIT P0, [R3+URZ+0x31c60], R26 ;  /* 0x031c601a030075a7 */ /* 0x001064000800017f */
[----:B-1----:R-:W-:Y:S05]  /*1f0f0*/  @!P0 NANOSLEEP.SYNCS 0x989680 ;  /* 0x009896800000895d */ /* 0x002fea0003900000 */
[----:B------:R-:W1:Y:S02]  /*1f100*/  @!P0 SYNCS.PHASECHK.TRANS64 P0, [R3+URZ+0x31c60], R26 ;  /* 0x031c601a030085a7 */ /* 0x000e64000800007f */
[----:B-1----:R-:W-:Y:S05]  /*1f110*/  @!P0 BRA `(.L_x_10567) ;  /* 0xfffffffc00f08947 */ /* 0x002fea000383ffff */
[----:B------:R-:W-:Y:S05]  /*1f120*/  BRA `(.L_x_10691) ;  /* 0xffffffc400107947 */ /* 0x000fea000383ffff */
.L_x_10578:
[----:B0-----:R0:W1:Y:S02]  /*1f130*/  SYNCS.PHASECHK.TRANS64.TRYWAIT P0, [R5+URZ+0x31c40], R2 ;  /* 0x031c4002050075a7 */ /* 0x001064000800017f */
[----:B-1----:R-:W-:Y:S05]  /*1f140*/  @!P0 NANOSLEEP.SYNCS 0x989680 ;  /* 0x009896800000895d */ /* 0x002fea0003900000 */
[----:B------:R-:W1:Y:S02]  /*1f150*/  @!P0 SYNCS.PHASECHK.TRANS64 P0, [R5+URZ+0x31c40], R2 ;  /* 0x031c4002050085a7 */ /* 0x000e64000800007f */
[----:B-1----:R-:W-:Y:S05]  /*1f160*/  @!P0 BRA `(.L_x_10578) ;  /* 0xfffffffc00f08947 */ /* 0x002fea000383ffff */
[----:B------:R-:W-:Y:S05]  /*1f170*/  BRA `(.L_x_10692) ;  /* 0xffffffc800a87947 */ /* 0x000fea000383ffff */
.L_x_10585:
[----:B0-----:R0:W1:Y:S02]  /*1f180*/  SYNCS.PHASECHK.TRANS64.TRYWAIT P0, [R3+URZ+0x31c60], R7 ;  /* 0x031c6007030075a7 */ /* 0x001064000800017f */
[----:B-1----:R-:W-:Y:S05]  /*1f190*/  @!P0 NANOSLEEP.SYNCS 0x989680 ;  /* 0x009896800000895d */ /* 0x002fea0003900000 */
[----:B------:R-:W1:Y:S02]  /*1f1a0*/  @!P0 SYNCS.PHASECHK.TRANS64 P0, [R3+URZ+0x31c60], R7 ;  /* 0x031c6007030085a7 */ /* 0x000e64000800007f */
[----:B-1----:R-:W-:Y:S05]  /*1f1b0*/  @!P0 BRA `(.L_x_10585) ;  /* 0xfffffffc00f08947 */ /* 0x002fea000383ffff */
[----:B------:R-:W-:Y:S05]  /*1f1c0*/  BRA `(.L_x_10693) ;  /* 0xffffffcc00b07947 */ /* 0x000fea000383ffff */
.L_x_10598:
[----:B-1----:R1:W2:Y:S02]  /*1f1d0*/  SYNCS.PHASECHK.TRANS64.TRYWAIT P0, [R0+URZ+0x31c60], R3 ;  /* 0x031c6003000075a7 */ /* 0x0022a4000800017f */
[----:B--2---:R-:W-:Y:S05]  /*1f1e0*/  @!P0 NANOSLEEP.SYNCS 0x989680 ;  /* 0x009896800000895d */ /* 0x004fea0003900000 */
[----:B------:R-:W2:Y:S02]  /*1f1f0*/  @!P0 SYNCS.PHASECHK.TRANS64 P0, [R0+URZ+0x31c60], R3 ;  /* 0x031c6003000085a7 */ /* 0x000ea4000800007f */
[----:B--2---:R-:W-:Y:S05]  /*1f200*/  @!P0 BRA `(.L_x_10598) ;  /* 0xfffffffc00f08947 */ /* 0x004fea000383ffff */
[----:B------:R-:W-:Y:S05]  /*1f210*/  BRA `(.L_x_10694) ;  /* 0xffffffd400307947 */ /* 0x000fea000383ffff */
.L_x_10607:
[----:B------:R-:W-:Y:S01]  /*1f220*/  BSSY B0, `(.L_x_10695) ;  /* 0x0000008000007945 */ /* 0x000fe20003800000 */
[----:B------:R-:W-:Y:S02]  /*1f230*/  IMAD.MOV.U32 R13, RZ, RZ, R16 ;  /* 0x000000ffff0d7224 */ /* 0x000fe400078e0010 */
[----:B------:R-:W-:Y:S02]  /*1f240*/  IMAD.MOV.U32 R12, RZ, RZ, RZ ;  /* 0x000000ffff0c7224 */ /* 0x000fe400078e00ff */
[----:B-1----:R-:W-:Y:S02]  /*1f250*/  IMAD.MOV.U32 R11, RZ, RZ, 0x1f ;  /* 0x0000001fff0b7424 */ /* 0x002fe400078e00ff */
[----:B------:R-:W-:-:S07]  /*1f260*/  IMAD.MOV.U32 R15, RZ, RZ, -0x1 ;  /* 0xffffffffff0f7424 */ /* 0x000fce00078e00ff */
[----:B--2---:R-:W-:Y:S05]  /*1f270*/  WARPSYNC.COLLECTIVE R15, `(.L_x_10696) ;  /* 0x000000000f087348 */ /* 0x004fea0003c00000 */
[----:B------:R0:W1:Y:S02]  /*1f280*/  SHFL.IDX P6, R14, R13, R12, R11 ;  /* 0x0000000c0d0e7389 */ /* 0x00006400000c000b */
[----:B012---:R-:W-:Y:S01]  /*1f290*/  ENDCOLLECTIVE ;  /* 0x000000000000791b */ /* 0x007fe20003800000 */
.L_x_10696:
[----:B------:R-:W-:Y:S05]  /*1f2a0*/  BSYNC B0 ;  /* 0x0000000000007941 */ /* 0x000fea0003800000 */
.L_x_10695:
        /* <DEDUP_REMOVED lines=10> */
.L_x_10697:
        /* <DEDUP_REMOVED lines=16> */
.L_x_10698:
[----:B------:R-:W-:Y:S01]  /*1f450*/  IMAD.MOV.U32 R12, RZ, RZ, 0x2 ;  /* 0x00000002ff0c7424 */ /* 0x000fe200078e00ff */
[----:B------:R-:W-:Y:S02]  /*1f460*/  SEL R5, R14, RZ, P1 ;  /* 0x000000ff0e057207 */ /* 0x000fe40000800000 */
[----:B------:R-:W-:-:S03]  /*1f470*/  ISETP.GE.U32.AND P1, PT, R8, 0x4, PT ;  /* 0x000000040800780c */ /* 0x000fc60003f26070 */
[----:B------:R-:W-:-:S04]  /*1f480*/  IMAD.IADD R5, R2, 0x1, R5 ;  /* 0x0000000102057824 */ /* 0x000fc800078e0205 */
[----:B------:R-:W-:-:S07]  /*1f490*/  IMAD.MOV.U32 R13, RZ, RZ, R5 ;  /* 0x000000ffff0d7224 */ /* 0x000fce00078e0005 */
[----:B------:R-:W-:Y:S05]  /*1f4a0*/  WARPSYNC.COLLECTIVE R15, `(.L_x_10699) ;  /* 0x000000000f087348 */ /* 0x000fea0003c00000 */
[----:B------:R0:W1:Y:S02]  /*1f4b0*/  SHFL.UP P6, R14, R13, R12, R11 ;  /* 0x0400000c0d0e7389 */ /* 0x00006400000c000b */
[----:B01----:R-:W-:Y:S01]  /*1f4c0*/  ENDCOLLECTIVE ;  /* 0x000000000000791b */ /* 0x003fe20003800000 */
.L_x_10699:
[----:B------:R-:W-:Y:S01]  /*1f4d0*/  IMAD.MOV.U32 R12, RZ, RZ, 0x4 ;  /* 0x00000004ff0c7424 */ /* 0x000fe200078e00ff */
[----:B------:R-:W-:-:S05]  /*1f4e0*/  SEL R6, R14, RZ, P0 ;  /* 0x000000ff0e067207 */ /* 0x000fca0000000000 */
[----:B------:R-:W-:-:S04]  /*1f4f0*/  IMAD.IADD R6, R5, 0x1, R6 ;  /* 0x0000000105067824 */ /* 0x000fc800078e0206 */
[----:B------:R-:W-:-:S07]  /*1f500*/  IMAD.MOV.U32 R13, RZ, RZ, R6 ;  /* 0x000000ffff0d7224 */ /* 0x000fce00078e0006 */
[----:B------:R-:W-:Y:S05]  /*1f510*/  WARPSYNC.COLLECTIVE R15, `(.L_x_10700) ;  /* 0x000000000f087348 */ /* 0x000fea0003c00000 */
[----:B------:R0:W1:Y:S02]  /*1f520*/  SHFL.UP P6, R14, R13, R12, R11 ;  /* 0x0400000c0d0e7389 */ /* 0x00006400000c000b */
[----:B01----:R-:W-:Y:S01]  /*1f530*/  ENDCOLLECTIVE ;  /* 0x000000000000791b */ /* 0x003fe20003800000 */
.L_x_10700:
[----:B------:R-:W-:Y:S01]  /*1f540*/  IMAD.MOV.U32 R12, RZ, RZ, 0x8 ;  /* 0x00000008ff0c7424 */ /* 0x000fe200078e00ff */
[----:B------:R-:W-:-:S05]  /*1f550*/  SEL R7, R14, RZ, P1 ;  /* 0x000000ff0e077207 */ /* 0x000fca0000800000 */
[----:B------:R-:W-:-:S04]  /*1f560*/  IMAD.IADD R7, R6, 0x1, R7 ;  /* 0x0000000106077824 */ /* 0x000fc800078e0207 */
[----:B------:R-:W-:-:S07]  /*1f570*/  IMAD.MOV.U32 R13, RZ, RZ, R7 ;  /* 0x000000ffff0d7224 */ /* 0x000fce00078e0007 */
[----:B------:R-:W-:Y:S05]  /*1f580*/  WARPSYNC.COLLECTIVE R15, `(.L_x_10701) ;  /* 0x000000000f087348 */ /* 0x000fea0003c00000 */
[----:B------:R0:W1:Y:S02]  /*1f590*/  SHFL.UP P6, R14, R13, R12, R11 ;  /* 0x0400000c0d0e7389 */ /* 0x00006400000c000b */
[----:B01----:R-:W-:Y:S01]  /*1f5a0*/  ENDCOLLECTIVE ;  /* 0x000000000000791b */ /* 0x003fe20003800000 */
.L_x_10701:
[----:B------:R-:W-:Y:S01]  /*1f5b0*/  IMAD.MOV.U32 R12, RZ, RZ, 0x10 ;  /* 0x00000010ff0c7424 */ /* 0x000fe200078e00ff */
[----:B------:R-:W-:-:S05]  /*1f5c0*/  SEL R14, R14, RZ, P2 ;  /* 0x000000ff0e0e7207 */ /* 0x000fca0001000000 */
[----:B------:R-:W-:-:S04]  /*1f5d0*/  IMAD.IADD R5, R7, 0x1, R14 ;  /* 0x0000000107057824 */ /* 0x000fc800078e020e */
[----:B------:R-:W-:-:S07]  /*1f5e0*/  IMAD.MOV.U32 R13, RZ, RZ, R5 ;  /* 0x000000ffff0d7224 */ /* 0x000fce00078e0005 */
[----:B------:R-:W-:Y:S05]  /*1f5f0*/  WARPSYNC.COLLECTIVE R15, `(.L_x_10702) ;  /* 0x000000000f087348 */ /* 0x000fea0003c00000 */
[----:B------:R0:W1:Y:S02]  /*1f600*/  SHFL.UP P6, R14, R13, R12, R11 ;  /* 0x0400000c0d0e7389 */ /* 0x00006400000c000b */
[----:B01----:R-:W-:Y:S01]  /*1f610*/  ENDCOLLECTIVE ;  /* 0x000000000000791b */ /* 0x003fe20003800000 */
.L_x_10702:
        /* <DEDUP_REMOVED lines=8> */
.L_x_10703:
[----:B------:R-:W-:Y:S05]  /*1f6a0*/  BRA `(.L_x_10704) ;  /* 0xffffffd400f07947 */ /* 0x000fea000383ffff */
.L_x_10612:
[----:B------:R-:W-:Y:S01]  /*1f6b0*/  BSSY B0, `(.L_x_10705) ;  /* 0x0000008000007945 */ /* 0x000fe20003800000 */
[----:B-----5:R-:W-:Y:S02]  /*1f6c0*/  IMAD.MOV.U32 R13, RZ, RZ, R2 ;  /* 0x000000ffff0d7224 */ /* 0x020fe400078e0002 */
[----:B------:R-:W-:Y:S02]  /*1f6d0*/  IMAD.MOV.U32 R12, RZ, RZ, 0x1 ;  /* 0x00000001ff0c7424 */ /* 0x000fe400078e00ff */
[----:B-1----:R-:W-:Y:S02]  /*1f6e0*/  IMAD.MOV.U32 R11, RZ, RZ, RZ ;  /* 0x000000ffff0b7224 */ /* 0x002fe400078e00ff */
[----:B------:R-:W-:-:S07]  /*1f6f0*/  IMAD.MOV.U32 R15, RZ, RZ, -0x1 ;  /* 0xffffffffff0f7424 */ /* 0x000fce00078e00ff */
[----:B0-2---:R-:W-:Y:S05]  /*1f700*/  WARPSYNC.COLLECTIVE R15, `(.L_x_10706) ;  /* 0x000000000f087348 */ /* 0x005fea0003c00000 */
[----:B------:R1:W3:Y:S02]  /*1f710*/  SHFL.UP P6, R14, R13, R12, R11 ;  /* 0x0400000c0d0e7389 */ /* 0x0002e400000c000b */
[----:B0123--:R-:W-:Y:S01]  /*1f720*/  ENDCOLLECTIVE ;  /* 0x000000000000791b */ /* 0x00ffe20003800000 */
.L_x_10706:
[----:B------:R-:W-:Y:S05]  /*1f730*/  BSYNC B0 ;  /* 0x0000000000007941 */ /* 0x000fea0003800000 */
.L_x_10705:
[----:B------:R-:W2:Y:S01]  /*1f740*/  LDL R3, [R1] ;  /* 0x0000000001037983 */ /* 0x000ea20000100800 */
[----:B------:R-:W-:Y:S02]  /*1f750*/  IMAD.MOV.U32 R12, RZ, RZ, 0x2 ;  /* 0x00000002ff0c7424 */ /* 0x000fe400078e00ff */
[----:B------:R-:W-:Y:S02]  /*1f760*/  IMAD.MOV.U32 R11, RZ, RZ, RZ ;  /* 0x000000ffff0b7224 */ /* 0x000fe400078e00ff */
[----:B------:R-:W-:Y:S01]  /*1f770*/  IMAD.MOV.U32 R15, RZ, RZ, -0x1 ;  /* 0xffffffffff0f7424 */ /* 0x000fe200078e00ff */
[----:B--2---:R-:W-:-:S04]  /*1f780*/  LOP3.LUT P4, RZ, R3, 0x1, RZ, 0xc0, !PT ;  /* 0x0000000103ff7812 */ /* 0x004fc8000788c0ff */
[----:B------:R-:W-:-:S05]  /*1f790*/  SEL R13, R14, RZ, P4 ;  /* 0x000000ff0e0d7207 */ /* 0x000fca0002000000 */
[----:B------:R-:W-:-:S07]  /*1f7a0*/  IMAD.IADD R13, R2, 0x1, R13 ;  /* 0x00000001020d7824 */ /* 0x000fce00078e020d */
[----:B------:R-:W-:Y:S05]  /*1f7b0*/  WARPSYNC.COLLECTIVE R15, `(.L_x_10707) ;  /* 0x000000000f087348 */ /* 0x000fea0003c00000 */
[----:B------:R0:W1:Y:S02]  /*1f7c0*/  SHFL.UP P6, R14, R13, R12, R11 ;  /* 0x0400000c0d0e7389 */ /* 0x00006400000c000b */
[----:B01----:R-:W-:Y:S01]  /*1f7d0*/  ENDCOLLECTIVE ;  /* 0x000000000000791b */ /* 0x003fe20003800000 */
.L_x_10707:
[----:B------:R-:W-:Y:S01]  /*1f7e0*/  IMAD.MOV.U32 R12, RZ, RZ, 0x4 ;  /* 0x00000004ff0c7424 */ /* 0x000fe200078e00ff */
[----:B------:R-:W-:-:S05]  /*1f7f0*/  SEL R14, R14, RZ, P0 ;  /* 0x000000ff0e0e7207 */ /* 0x000fca0000000000 */
[----:B------:R-:W-:-:S04]  /*1f800*/  IMAD.IADD R5, R13, 0x1, R14 ;  /* 0x000000010d057824 */ /* 0x000fc800078e020e */
[----:B------:R-:W-:-:S07]  /*1f810*/  IMAD.MOV.U32 R13, RZ, RZ, R5 ;  /* 0x000000ffff0d7224 */ /* 0x000fce00078e0005 */
[----:B------:R-:W-:Y:S05]  /*1f820*/  WARPSYNC.COLLECTIVE R15, `(.L_x_10708) ;  /* 0x000000000f087348 */ /* 0x000fea0003c00000 */
[----:B------:R0:W1:Y:S02]  /*1f830*/  SHFL.UP P6, R14, R13, R12, R11 ;  /* 0x0400000c0d0e7389 */ /* 0x00006400000c000b */
[----:B01----:R-:W-:Y:S01]  /*1f840*/  ENDCOLLECTIVE ;  /* 0x000000000000791b */ /* 0x003fe20003800000 */
.L_x_10708:
[----:B------:R-:W-:Y:S01]  /*1f850*/  IMAD.MOV.U32 R12, RZ, RZ, 0x8 ;  /* 0x00000008ff0c7424 */ /* 0x000fe200078e00ff */
[----:B------:R-:W-:-:S05]  /*1f860*/  SEL R6, R14, RZ, P1 ;  /* 0x000000ff0e067207 */ /* 0x000fca0000800000 */
[----:B------:R-:W-:-:S04]  /*1f870*/  IMAD.IADD R6, R5, 0x1, R6 ;  /* 0x0000000105067824 */ /* 0x000fc800078e0206 */
[----:B------:R-:W-:-:S07]  /*1f880*/  IMAD.MOV.U32 R13, RZ, RZ, R6 ;  /* 0x000000ffff0d7224 */ /* 0x000fce00078e0006 */
[----:B------:R-:W-:Y:S05]  /*1f890*/  WARPSYNC.COLLECTIVE R15, `(.L_x_10709) ;  /* 0x000000000f087348 */ /* 0x000fea0003c00000 */
[----:B------:R0:W1:Y:S02]  /*1f8a0*/  SHFL.UP P6, R14, R13, R12, R11 ;  /* 0x0400000c0d0e7389 */ /* 0x00006400000c000b */
[----:B01----:R-:W-:Y:S01]  /*1f8b0*/  ENDCOLLECTIVE ;  /* 0x000000000000791b */ /* 0x003fe20003800000 */
.L_x_10709:
[----:B------:R-:W-:Y:S01]  /*1f8c0*/  IMAD.MOV.U32 R12, RZ, RZ, 0x10 ;  /* 0x00000010ff0c7424 */ /* 0x000fe200078e00ff */
[----:B------:R-:W-:-:S05]  /*1f8d0*/  SEL R7, R14, RZ, P2 ;  /* 0x000000ff0e077207 */ /* 0x000fca0001000000 */
[----:B------:R-:W-:-:S04]  /*1f8e0*/  IMAD.IADD R7, R6, 0x1, R7 ;  /* 0x0000000106077824 */ /* 0x000fc800078e0207 */
[----:B------:R-:W-:-:S07]  /*1f8f0*/  IMAD.MOV.U32 R13, RZ, RZ, R7 ;  /* 0x000000ffff0d7224 */ /* 0x000fce00078e0007 */
[----:B------:R-:W-:Y:S05]  /*1f900*/  WARPSYNC.COLLECTIVE R15, `(.L_x_10710) ;  /* 0x000000000f087348 */ /* 0x000fea0003c00000 */
[----:B------:R0:W1:Y:S02]  /*1f910*/  SHFL.UP P6, R14, R13, R12, R11 ;  /* 0x0400000c0d0e7389 */ /* 0x00006400000c000b */
[----:B01----:R-:W-:Y:S01]  /*1f920*/  ENDCOLLECTIVE ;  /* 0x000000000000791b */ /* 0x003fe20003800000 */
.L_x_10710:
        /* <DEDUP_REMOVED lines=8> */
.L_x_10711:
[----:B------:R-:W-:Y:S05]  /*1f9b0*/  BRA `(.L_x_10712) ;  /* 0xffffffd400cc7947 */ /* 0x000fea000383ffff */
.L_x_10614:
[----:B------:R-:W-:Y:S01]  /*1f9c0*/  BSSY B0, `(.L_x_10713) ;  /* 0x0000006000007945 */ /* 0x000fe20003800000 */
[----:B------:R-:W-:Y:S01]  /*1f9d0*/  PLOP3.LUT P6, PT, P6, PT, PT, 0x8, 0x0 ;  /* 0x000000000000781c */ /* 0x000fe200037ce170 */
[----:B------:R-:W-:-:S12]  /*1f9e0*/  IMAD.MOV.U32 R15, RZ, RZ, -0x1 ;  /* 0xffffffffff0f7424 */ /* 0x000fd800078e00ff */
[----:B01----:R-:W-:Y:S05]  /*1f9f0*/  WARPSYNC.COLLECTIVE R15, `(.L_x_10714) ;  /* 0x000000000f087348 */ /* 0x003fea0003c00000 */
[----:B------:R-:W-:Y:S01]  /*1fa00*/  VOTE.ANY R14, PT, P6 ;  /* 0x00000000000e7806 */ /* 0x000fe200030e0100 */
[----:B01----:R-:W-:Y:S06]  /*1fa10*/  ENDCOLLECTIVE ;  /* 0x000000000000791b */ /* 0x003fec0003800000 */
.L_x_10714:
[----:B------:R-:W-:Y:S05]  /*1fa20*/  BSYNC B0 ;  /* 0x0000000000007941 */ /* 0x000fea0003800000 */
.L_x_10713:
        /* <DEDUP_REMOVED lines=9> */
.L_x_10715:
[----:B------:R-:W-:Y:S01]  /*1fac0*/  IMAD.MOV.U32 R17, RZ, RZ, R14 ;  /* 0x000000ffff117224 */ /* 0x000fe200078e000e */
[----:B------:R-:W-:Y:S06]  /*1fad0*/  BRA `(.L_x_10716) ;  /* 0xffffffd400bc7947 */ /* 0x000fec000383ffff */
.L_x_10616:
[----:B------:R-:W-:Y:S01]  /*1fae0*/  BSSY B0, `(.L_x_10717) ;  /* 0x0000007000007945 */ /* 0x000fe20003800000 */
[----:B------:R-:W-:Y:S02]  /*1faf0*/  IMAD.MOV.U32 R13, RZ, RZ, R3 ;  /* 0x000000ffff0d7224 */ /* 0x000fe400078e0003 */
[----:B-1----:R-:W-:Y:S02]  /*1fb00*/  IMAD.MOV.U32 R11, RZ, RZ, 0x1f ;  /* 0x0000001fff0b7424 */ /* 0x002fe400078e00ff */
[----:B------:R-:W-:-:S07]  /*1fb10*/  IMAD.MOV.U32 R15, RZ, RZ, -0x1 ;  /* 0xffffffffff0f7424 */ /* 0x000fce00078e00ff */
[----:B0-23--:R-:W-:Y:S05]  /*1fb20*/  WARPSYNC.COLLECTIVE R15, `(.L_x_10718) ;  /* 0x000000000f087348 */ /* 0x00dfea0003c00000 */
[----:B------:R1:W4:Y:S02]  /*1fb30*/  SHFL.IDX P6, R14, R13, R12, R11 ;  /* 0x0000000c0d0e7389 */ /* 0x00032400000c000b */
[----:B01234-:R-:W-:Y:S01]  /*1fb40*/  ENDCOLLECTIVE ;  /* 0x000000000000791b */ /* 0x01ffe20003800000 */
.L_x_10718:
[----:B------:R-:W-:Y:S05]  /*1fb50*/  BSYNC B0 ;  /* 0x0000000000007941 */ /* 0x000fea0003800000 */
.L_x_10717:
[----:B------:R-:W-:Y:S05]  /*1fb60*/  BRA `(.L_x_10615) ;  /* 0xffffffd400b47947 */ /* 0x000fea000383ffff */
.L_x_10620:
[----:B0-----:R0:W2:Y:S02]  /*1fb70*/  SYNCS.PHASECHK.TRANS64.TRYWAIT P0, [R9+URZ+0x31c20], R0 ;  /* 0x031c2000090075a7 */ /* 0x0010a4000800017f */
[----:B--2---:R-:W-:Y:S05]  /*1fb80*/  @!P0 NANOSLEEP.SYNCS 0x989680 ;  /* 0x009896800000895d */ /* 0x004fea0003900000 */
[----:B------:R-:W2:Y:S02]  /*1fb90*/  @!P0 SYNCS.PHASECHK.TRANS64 P0, [R9+URZ+0x31c20], R0 ;  /* 0x031c2000090085a7 */ /* 0x000ea4000800007f */
[----:B--2---:R-:W-:Y:S05]  /*1fba0*/  @!P0 BRA `(.L_x_10620) ;  /* 0xfffffffc00f08947 */ /* 0x004fea000383ffff */
[----:B------:R-:W-:Y:S05]  /*1fbb0*/  BRA `(.L_x_10719) ;  /* 0xffffffd8009c7947 */ /* 0x000fea000383ffff */
.L_x_10621:
        /* <DEDUP_REMOVED lines=8> */
[----:B0--3--:R-:W-:Y:S05]  /*1fc40*/  WARPSYNC.COLLECTIVE R15, `(.L_x_10721) ;  /* 0x000000000f087348 */ /* 0x009fea0003c00000 */
[----:B------:R1:W2:Y:S02]  /*1fc50*/  SHFL.IDX P6, R14, R13, R12, R11 ;  /* 0x0000000c0d0e7389 */ /* 0x0002a400000c000b */
[----:B0123--:R-:W-:Y:S01]  /*1fc60*/  ENDCOLLECTIVE ;  /* 0x000000000000791b */ /* 0x00ffe20003800000 */
.L_x_10721:
[----:B------:R-:W-:Y:S05]  /*1fc70*/  BSYNC B0 ;  /* 0x0000000000007941 */ /* 0x000fea0003800000 */
.L_x_10720:
[----:B------:R-:W-:Y:S05]  /*1fc80*/  BRA `(.L_x_10722) ;  /* 0xffffffd800847947 */ /* 0x000fea000383ffff */
.L_x_10622:
[----:B------:R-:W-:Y:S01]  /*1fc90*/  BSSY B0, `(.L_x_10723) ;  /* 0x0000006000007945 */ /* 0x000fe20003800000 */
[----:B------:R-:W-:-:S07]  /*1fca0*/  IMAD.MOV.U32 R15, RZ, RZ, -0x1 ;  /* 0xffffffffff0f7424 */ /* 0x000fce00078e00ff */
[----:B01-3--:R-:W-:Y:S05]  /*1fcb0*/  WARPSYNC.COLLECTIVE R15, `(.L_x_10724) ;  /* 0x000000000f0c7348 */ /* 0x00bfea0003c00000 */
[----:B------:R-:W-:Y:S02]  /*1fcc0*/  ELECT P6, UR62, PT ;  /* 0x00000000003e782f */ /* 0x000fe400038c0000 */
[----:B------:R-:W-:Y:S01]  /*1fcd0*/  MOV R14, UR62 ;  /* 0x0000003e000e7c02 */ /* 0x000fe20008000f00 */
[----:B01-3--:R-:W-:Y:S10]  /*1fce0*/  ENDCOLLECTIVE ;  /* 0x000000000000791b */ /* 0x00bff40003800000 */
.L_x_10724:
[----:B------:R-:W-:Y:S05]  /*1fcf0*/  BSYNC B0 ;  /* 0x0000000000007941 */ /* 0x000fea0003800000 */
.L_x_10723:
[----:B------:R-:W-:Y:S05]  /*1fd00*/  BRA `(.L_x_10725) ;  /* 0xffffffd800787947 */ /* 0x000fea000383ffff */
.L_x_10624:
[----:B0-----:R0:W2:Y:S02]  /*1fd10*/  SYNCS.PHASECHK.TRANS64.TRYWAIT P0, [R5+URZ], R4 ;  /* 0x00000004050075a7 */ /* 0x0010a4000800017f */
[----:B--2---:R-:W-:Y:S05]  /*1fd20*/  @!P0 NANOSLEEP.SYNCS 0x989680 ;  /* 0x009896800000895d */ /* 0x004fea0003900000 */
[----:B------:R-:W2:Y:S02]  /*1fd30*/  @!P0 SYNCS.PHASECHK.TRANS64 P0, [R5+URZ], R4 ;  /* 0x00000004050085a7 */ /* 0x000ea4000800007f */
[----:B--2---:R-:W-:Y:S05]  /*1fd40*/  @!P0 BRA `(.L_x_10624) ;  /* 0xfffffffc00f08947 */ /* 0x004fea000383ffff */
[----:B------:R-:W-:Y:S05]  /*1fd50*/  BRA `(.L_x_10726) ;  /* 0xffffffd800ac7947 */ /* 0x000fea000383ffff */
.L_x_10625:
[----:B--2---:R2:W4:Y:S02]  /*1fd60*/  SYNCS.PHASECHK.TRANS64.TRYWAIT P0, [R3+URZ], R2 ;  /* 0x00000002030075a7 */ /* 0x004524000800017f */
[----:B----4-:R-:W-:Y:S05]  /*1fd70*/  @!P0 NANOSLEEP.SYNCS 0x989680 ;  /* 0x009896800000895d */ /* 0x010fea0003900000 */
[----:B------:R-:W4:Y:S02]  /*1fd80*/  @!P0 SYNCS.PHASECHK.TRANS64 P0, [R3+URZ], R2 ;  /* 0x00000002030085a7 */ /* 0x000f24000800007f */
[----:B----4-:R-:W-:Y:S05]  /*1fd90*/  @!P0 BRA `(.L_x_10625) ;  /* 0xfffffffc00f08947 */ /* 0x010fea000383ffff */
[----:B------:R-:W-:Y:S05]  /*1fda0*/  BRA `(.L_x_10727) ;  /* 0xffffffd800a07947 */ /* 0x000fea000383ffff */
.L_x_10627:
[----:B----4-:R4:W0:Y:S02]  /*1fdb0*/  SYNCS.PHASECHK.TRANS64.TRYWAIT P0, [R23+URZ], R4 ;  /* 0x00000004170075a7 */ /* 0x010824000800017f */
[----:B0-----:R-:W-:Y:S05]  /*1fdc0*/  @!P0 NANOSLEEP.SYNCS 0x989680 ;  /* 0x009896800000895d */ /* 0x001fea0003900000 */
[----:B------:R-:W0:Y:S02]  /*1fdd0*/  @!P0 SYNCS.PHASECHK.TRANS64 P0, [R23+URZ], R4 ;  /* 0x00000004170085a7 */ /* 0x000e24000800007f */
[----:B0-----:R-:W-:Y:S05]  /*1fde0*/  @!P0 BRA `(.L_x_10627) ;  /* 0xfffffffc00f08947 */ /* 0x001fea000383ffff */
[----:B------:R-:W-:Y:S05]  /*1fdf0*/  BRA `(.L_x_10728) ;  /* 0xffffffd800a47947 */ /* 0x000fea000383ffff */
.L_x_10729:
        /* <DEDUP_REMOVED lines=16> */
.L_x_15325:


//--------------------- .text._ZN7cutlass13device_kernelIN5flash11enable_sm90INS1_16FlashAttnFwdSm90INS1_25CollectiveMainloopFwdSm90ILi2EN4cute5tupleIJNS5_1CILi1EEES8_S8_EEENS6_IJNS7_ILi192EEENS7_ILi128EEENS7_ILi96EEEEEELi96ENS_6half_tEfNS_4arch4Sm90ELb0ELb1ELb0ELb0ELb0ELb0ELb0ELb0ELb1ELb1ELb0ELb0EEENS1_21CollectiveEpilogueFwdINS6_IJSA_SC_SB_EEES9_SE_SG_Li384ELb0ELb1ELb0ELb0EEENS1_30DynamicPersistentTileSchedulerILi384ELi128ELb0ELb1ELb1EEEEEEEEEvNT_6ParamsE --------------------------
	.section	.text._ZN7cutlass13device_kernelIN5flash11enable_sm90INS1_16FlashAttnFwdSm90INS1_25CollectiveMainloopFwdSm90ILi2EN4cute5tupleIJNS5_1CILi1EEES8_S8_EEENS6_IJNS7_ILi192EEENS7_ILi128EEENS7_ILi96EEEEEELi96ENS_6half_tEfNS_4arch4Sm90ELb0ELb1ELb0ELb0ELb0ELb0ELb0ELb0ELb1ELb1ELb0ELb0EEENS1_21CollectiveEpilogueFwdINS6_IJSA_SC_SB_EEES9_SE_SG_Li384ELb0ELb1ELb0ELb0EEENS1_30DynamicPersistentTileSchedulerILi384ELi128ELb0ELb1ELb1EEEEEEEEEvNT_6ParamsE,"ax",@progbits
	.align	128
.text._ZN7cutlass13device_kernelIN5flash11enable_sm90INS1_16FlashAttnFwdSm90INS1_25CollectiveMainloopFwdSm90ILi2EN4cute5tupleIJNS5_1CILi1EEES8_S8_EEENS6_IJNS7_ILi192EEENS7_ILi128EEENS7_ILi96EEEEEELi96ENS_6half_tEfNS_4arch4Sm90ELb0ELb1ELb0ELb0ELb0ELb0ELb0ELb0ELb1ELb1ELb0ELb0EEENS1_21CollectiveEpilogueFwdINS6_IJSA_SC_SB_EEES9_SE_SG_Li384ELb0ELb1ELb0ELb0EEENS1_30DynamicPersistentTileSchedulerILi384ELi128ELb0ELb1ELb1EEEEEEEEEvNT_6ParamsE:
        .type           _ZN7cutlass13device_kernelIN5flash11enable_sm90INS1_16FlashAttnFwdSm90INS1_25CollectiveMainloopFwdSm90ILi2EN4cute5tupleIJNS5_1CILi1EEES8_S8_EEENS6_IJNS7_ILi192EEENS7_ILi128EEENS7_ILi96EEEEEELi96ENS_6half_tEfNS_4arch4Sm90ELb0ELb1ELb0ELb0ELb0ELb0ELb0ELb0ELb1ELb1ELb0ELb0EEENS1_21CollectiveEpilogueFwdINS6_IJSA_SC_SB_EEES9_SE_SG_Li384ELb0ELb1ELb0ELb0EEENS1_30DynamicPersistentTileSchedulerILi384ELi128ELb0ELb1ELb1EEEEEEEEEvNT_6ParamsE,@function
        .size           _ZN7cutlass13device_kernelIN5flash11enable_sm90INS1_16FlashAttnFwdSm90INS1_25CollectiveMainloopFwdSm90ILi2EN4cute5tupleIJNS5_1CILi1EEES8_S8_EEENS6_IJNS7_ILi192EEENS7_ILi128EEENS7_ILi96EEEEEELi96ENS_6half_tEfNS_4arch4Sm90ELb0ELb1ELb0ELb0ELb0ELb0ELb0ELb0ELb1ELb1ELb0ELb0EEENS1_21CollectiveEpilogueFwdINS6_IJSA_SC_SB_EEES9_SE_SG_Li384ELb0ELb1ELb0ELb0EEENS1_30DynamicPersistentTileSchedulerILi384ELi128ELb0ELb1ELb1EEEEEEEEEvNT_6ParamsE,(.L_x_15326 - _ZN7cutlass13device_kernelIN5flash11enable_sm90INS1_16FlashAttnFwdSm90INS1_25CollectiveMainloopFwdSm90ILi2EN4cute5tupleIJNS5_1CILi1EEES8_S8_EEENS6_IJNS7_ILi192EEENS7_ILi128EEENS7_ILi96EEEEEELi96ENS_6half_tEfNS_4arch4Sm90ELb0ELb1ELb0ELb0ELb0ELb0ELb0ELb0ELb1ELb1ELb0ELb0EEENS1_21CollectiveEpilogueFwdINS6_IJSA_SC_SB_EEES9_SE_SG_Li384ELb0ELb1ELb0ELb0EEENS1_30DynamicPersistentTileSchedulerILi384ELi128ELb0ELb1ELb1EEEEEEEEEvNT_6ParamsE)
        .other          _ZN7cutlass13device_kernelIN5flash11enable_sm90INS1_16FlashAttnFwdSm90INS1_25CollectiveMainloopFwdSm90ILi2EN4cute5tupleIJNS5_1CILi1EEES8_S8_EEENS6_IJNS7_ILi192EEENS7_ILi128EEENS7_ILi96EEEEEELi96ENS_6half_tEfNS_4arch4Sm90ELb0ELb1ELb0ELb0ELb0ELb0ELb0ELb0ELb1ELb1ELb0ELb0EEENS1_21CollectiveEpilogueFwdINS6_IJSA_SC_SB_EEES9_SE_SG_Li384ELb0ELb1ELb0ELb0EEENS1_30DynamicPersistentTileSchedulerILi384ELi128ELb0ELb1ELb1EEEEEEEEEvNT_6ParamsE,@"STO_CUDA_ENTRY STV_DEFAULT"
_ZN7cutlass13device_kernelIN5flash11enable_sm90INS1_16FlashAttnFwdSm90INS1_25CollectiveMainloopFwdSm90ILi2EN4cute5tupleIJNS5_1CILi1EEES8_S8_EEENS6_IJNS7_ILi192EEENS7_ILi128EEENS7_ILi96EEEEEELi96ENS_6half_tEfNS_4arch4Sm90ELb0ELb1ELb0ELb0ELb0ELb0ELb0ELb0ELb1ELb1ELb0ELb0EEENS1_21CollectiveEpilogueFwdINS6_IJSA_SC_SB_EEES9_SE_SG_Li384ELb0ELb1ELb0ELb0EEENS1_30DynamicPersistentTileSchedulerILi384ELi128ELb0ELb1ELb1EEEEEEEEEvNT_6ParamsE:
[----:B------:R-:W0:Y:S01]  /*0000*/  LDC R1, c[0x0][0x28] ;  /* 0x00000a00ff017b82 */ /* 0x000e220000000800 */
[----:B------:R-:W1:Y:S01]  /*0010*/  S2R R3, SR_TID.X ;  /* 0x0000000000037919 */ /* 0x000e620000002100 */
[----:B------:R-:W-:Y:S01]  /*0020*/  ELECT P0, URZ, PT ;  /* 0x00000000003f782f */ /* 0x000fe20003800000 */
[----:B------:R-:W-:Y:S01]  /*0030*/  BSSY B0, `(.L_x_10730) ;  /* 0x000000e000007945 */ /* 0x000fe20003800000 */
[--C-:B-1----:R-:W-:Y:S02]  /*0040*/  SHF.R.U32.HI R0, RZ, 0x5, R3.reuse ;  /* 0x00000005ff007819 */ /* 0x102fe40000011603 */
[----:B------:R-:W-:-:S03]  /*0050*/  SHF.R.U32.HI R3, RZ, 0x7, R3 ;  /* 0x00000007ff037819 */ /* 0x000fc60000011603 */
[----:B------:R-:W1:Y:S02]  /*0060*/  SHFL.IDX PT, R2, R0, RZ, 0x1f ;  /* 0x00001fff00027589 */ /* 0x000e6400000e0000 */
[----:B-1----:R-:W-:-:S13]  /*0070*/  ISETP.EQ.AND P0, PT, R2, RZ, P0 ;  /* 0x000000ff0200720c */ /* 0x002fda0000702270 */
[----:B0-----:R-:W-:Y:S05]  /*0080*/  @!P0 BRA `(.L_x_10731) ;  /* 0x0000000000208947 */ /* 0x001fea0003800000 */
        /* <DEDUP_REMOVED lines=8> */
.L_x_10731:
[----:B------:R-:W-:Y:S05]  /*0110*/  BSYNC B0 ;  /* 0x0000000000007941 */ /* 0x000fea0003800000 */
.L_x_10730:
        /* <DEDUP_REMOVED lines=41> */
.L_x_10732:
        /* <DEDUP_REMOVED lines=22> */
.L_x_10733:
        /* <DEDUP_REMOVED lines=18> */
.L_x_10734:
        /* <DEDUP_REMOVED lines=22> */
.L_x_10735:
        /* <DEDUP_REMOVED lines=22> */
.L_x_10736:
[----:B------:R-:W-:Y:S01]  /*08f0*/  PLOP3.LUT P0, PT, PT, PT, UP0, 0x80, 0x0 ;  /* 0x000000000000781c */ /* 0x000fe20003f0f008 */
[----:B------:R-:W-:Y:S01]  /*0900*/  UMOV UR38, 0x1 ;  /* 0x0000000100267882 */ /* 0x000fe20000000000 */
[----:B------:R-:W-:Y:S01]  /*0910*/  NOP ;  /* 0x0000000000007918 */ /* 0x000fe20000000000 */
[----:B------:R-:W-:Y:S01]  /*0920*/  USEL UR38, UR38, 0x2, !UP0 ;  /* 0x0000000226267887 */ /* 0x000fe2000c000000 */
[----:B------:R-:W-:Y:S01]  /*0930*/  ULDC.64 UR48, c[0x0][0x208] ;  /* 0x0000820000307ab9 */ /* 0x000fe20000000a00 */
[----:B012-4-:R-:W-:Y:S08]  /*0940*/  BAR.SYNC.DEFER_BLOCKING 0x0 ;  /* 0x0000000000007b1d */ /* 0x017ff00000010000 */
[----:B------:R-:W-:Y:S05]  /*0950*/  @!P0 BRA `(.L_x_10737) ;  /* 0x000000ec00488947 */ /* 0x000fea0003800000 */
.L_x_10738:
        /* <DEDUP_REMOVED lines=15> */
[----:B------:R-:W0:Y:S01]  /*0a50*/  S2UR UR5, SR_CgaCtaId ;  /* 0x00000000000579c3 */ /* 0x000e220000008800 */
[----:B------:R-:W-:Y:S01]  /*0a60*/  UMOV UR42, 0x400 ;  /* 0x00000400002a7882 */ /* 0x000fe20000000000 */
[----:B------:R-:W-:Y:S01]  /*0a70*/  IMAD.MOV.U32 R18, RZ, RZ, 0x40 ;  /* 0x00000040ff127424 */ /* 0x000fe200078e00ff */
[----:B------:R-:W-:Y:S01]  /*0a80*/  ULOP3.LUT UR47, UR38, 0x1, URZ, 0xfc, !UPT ;  /* 0x00000001262f7892 */ /* 0x000fe2000f8efc3f */
[----:B------:R-:W-:Y:S01]  /*0a90*/  SHF.R.S32.HI R3, RZ, 0x1f, R150 ;  /* 0x0000001fff037819 */ /* 0x000fe20000011496 */
[----:B------:R-:W-:Y:S01]  /*0aa0*/  UMOV UR46, URZ ;  /* 0x0000003f002e7c82 */ /* 0x000fe20008000000 */
[----:B------:R-:W-:Y:S01]  /*0ab0*/  UMOV UR50, URZ ;  /* 0x0000003f00327c82 */ /* 0x000fe20008000000 */
[----:B------:R-:W-:Y:S01]  /*0ac0*/  UMOV UR45, URZ ;  /* 0x0000003f002d7c82 */ /* 0x000fe20008000000 */
[CC--:B------:R-:W-:Y:S02]  /*0ad0*/  LEA.HI R0, R3.reuse, R150.reuse, RZ, 0x4 ;  /* 0x0000009603007211 */ /* 0x0c0fe400078f20ff */
[----:B------:R-:W-:-:S02]  /*0ae0*/  LEA.HI R145, R3, R150, RZ, 0x7 ;  /* 0x0000009603917211 */ /* 0x000fc400078f38ff */
[----:B------:R-:W-:Y:S02]  /*0af0*/  LOP3.LUT R5, R0, 0xfffffff0, RZ, 0xc0, !PT ;  /* 0xfffffff000057812 */ /* 0x000fe400078ec0ff */
[----:B------:R-:W-:Y:S02]  /*0b00*/  SHF.R.S32.HI R7, RZ, 0x4, R0 ;  /* 0x00000004ff077819 */ /* 0x000fe40000011400 */
[----:B------:R-:W-:Y:S01]  /*0b10*/  LOP3.LUT R9, R145, 0xffffff80, RZ, 0xc0, !PT ;  /* 0xffffff8091097812 */ /* 0x000fe200078ec0ff */
[----:B------:R-:W-:Y:S01]  /*0b20*/  IMAD.IADD R5, R150, 0x1, -R5 ;  /* 0x0000000196057824 */ /* 0x000fe200078e0a05 */
[----:B------:R-:W-:Y:S02]  /*0b30*/  LEA.HI R2, R0, R7, RZ, 0x1 ;  /* 0x0000000700027211 */ /* 0x000fe400078f08ff */
[----:B------:R-:W-:Y:S01]  /*0b40*/  LEA.HI R4, R3, R150, RZ, 0x5 ;  /* 0x0000009603047211 */ /* 0x000fe200078f28ff */
[----:B------:R-:W-:Y:S01]  /*0b50*/  IMAD.IADD R144, R150, 0x1, -R9 ;  /* 0x0000000196907824 */ /* 0x000fe200078e0a09 */
[----:B------:R-:W-:-:S02]  /*0b60*/  SHF.R.S32.HI R0, RZ, 0x1f, R5 ;  /* 0x0000001fff007819 */ /* 0x000fc40000011405 */
[----:B------:R-:W-:Y:S01]  /*0b70*/  LOP3.LUT R2, R2, 0x1ffffffe, RZ, 0xc0, !PT ;  /* 0x1ffffffe02027812 */ /* 0x000fe200078ec0ff */
[----:B0-----:R-:W-:Y:S01]  /*0b80*/  ULEA UR42, UR5, UR42, 0x18 ;  /* 0x0000002a052a7291 */ /* 0x001fe2000f8ec03f */
[----:B------:R-:W-:Y:S02]  /*0b90*/  LEA.HI R0, R0, R5, RZ, 0x3 ;  /* 0x0000000500007211 */ /* 0x000fe400078f18ff */
[----:B------:R-:W-:Y:S01]  /*0ba0*/  SHF.R.S32.HI R4, RZ, 0x5, R4 ;  /* 0x00000005ff047819 */ /* 0x000fe20000011404 */
[----:B------:R-:W-:Y:S01]  /*0bb0*/  IMAD.IADD R7, R7, 0x1, -R2 ;  /* 0x0000000107077824 */ /* 0x000fe200078e0a02 */
[C---:B------:R-:W-:Y:S01]  /*0bc0*/  LOP3.LUT R2, R0.reuse, 0xfffffff8, RZ, 0xc0, !PT ;  /* 0xfffffff800027812 */ /* 0x040fe200078ec0ff */
[----:B------:R-:W-:Y:S01]  /*0bd0*/  IMAD.SHL.U32 R0, R0, 0x40, RZ ;  /* 0x0000004000007824 */ /* 0x000fe200078e00ff */
[----:B------:R-:W-:Y:S01]  /*0be0*/  SHF.R.S32.HI R9, RZ, 0x1f, R144 ;  /* 0x0000001fff097819 */ /* 0x000fe20000011490 */
[----:B------:R-:W-:Y:S01]  /*0bf0*/  IMAD R10, R4, 0x10, R5 ;  /* 0x00000010040a7824 */ /* 0x000fe200078e0205 */
[----:B------:R-:W-:Y:S01]  /*0c00*/  LEA.HI R3, R3, R150, RZ, 0x2 ;  /* 0x0000009603037211 */ /* 0x000fe200078f10ff */
[----:B------:R-:W-:Y:S01]  /*0c10*/  IMAD.IADD R2, R5, 0x1, -R2 ;  /* 0x0000000105027824 */ /* 0x000fe200078e0a02 */
[----:B------:R-:W-:Y:S01]  /*0c20*/  LEA.HI R6, R9, R144, RZ, 0x2 ;  /* 0x0000009009067211 */ /* 0x000fe200078f10ff */
[----:B------:R-:W-:Y:S01]  /*0c30*/  IMAD.SHL.U32 R7, R7, 0x8, RZ ;  /* 0x0000000807077824 */ /* 0x000fe200078e00ff */
[----:B------:R-:W-:-:S02]  /*0c40*/  LOP3.LUT R0, R0, 0x7ffffe00, RZ, 0xc0, !PT ;  /* 0x7ffffe0000007812 */ /* 0x000fc400078ec0ff */
[C---:B------:R-:W-:Y:S01]  /*0c50*/  R2P PR, R2.reuse, 0x6 ;  /* 0x0000000602007804 */ /* 0x040fe20000000000 */
[----:B------:R-:W-:Y:S01]  /*0c60*/  IMAD.SHL.U32 R2, R2, 0x40, RZ ;  /* 0x0000004002027824 */ /* 0x000fe200078e00ff */
[--C-:B------:R-:W-:Y:S01]  /*0c70*/  SHF.R.S32.HI R8, RZ, 0x2, R6.reuse ;  /* 0x00000002ff087819 */ /* 0x100fe20000011406 */
[----:B------:R-:W-:Y:S01]  /*0c80*/  IMAD.U32 R147, R10, 0x20, R7 ;  /* 0x000000200a937824 */ /* 0x000fe200078e0007 */
[----:B------:R-:W-:Y:S01]  /*0c90*/  SHF.R.S32.HI R11, RZ, 0x1f, R6 ;  /* 0x0000001fff0b7819 */ /* 0x000fe20000011406 */
[----:B------:R-:W-:Y:S01]  /*0ca0*/  IMAD R0, R4, 0x400, R0 ;  /* 0x0000040004007824 */ /* 0x000fe200078e0200 */
[----:B------:R-:W-:Y:S02]  /*0cb0*/  LOP3.LUT R2, R2, 0x1c0, RZ, 0xc0, !PT ;  /* 0x000001c002027812 */ /* 0x000fe400078ec0ff */
[----:B------:R-:W-:Y:S02]  /*0cc0*/  SHF.R.S32.HI R145, RZ, 0x7, R145 ;  /* 0x00000007ff917819 */ /* 0x000fe40000011491 */
[----:B------:R-:W-:-:S02]  /*0cd0*/  LOP3.LUT R7, R2, 0x8, R7, 0xf8, !PT ;  /* 0x0000000802077812 */ /* 0x000fc400078ef807 */
[----:B------:R-:W-:Y:S01]  /*0ce0*/  SHF.R.U32.HI R2, RZ, 0x3, R2 ;  /* 0x00000003ff027819 */ /* 0x000fe20000011602 */
[----:B------:R-:W-:Y:S01]  /*0cf0*/  IMAD.HI R4, R145, 0x55555556, RZ ;  /* 0x5555555691047827 */ /* 0x000fe200078e02ff */
[----:B------:R-:W-:Y:S02]  /*0d00*/  LOP3.LUT R141, R3, 0xfffffffc, RZ, 0xc0, !PT ;  /* 0xfffffffc038d7812 */ /* 0x000fe400078ec0ff */
[----:B------:R-:W-:Y:S02]  /*0d10*/  LOP3.LUT R7, R7, R2, RZ, 0x3c, !PT ;  /* 0x0000000207077212 */ /* 0x000fe400078e3cff */
[----:B------:R-:W-:Y:S01]  /*0d20*/  LEA.HI R11, R11, R8, RZ, 0x3 ;  /* 0x000000080b0b7211 */ /* 0x000fe200078f18ff */
[----:B------:R-:W-:Y:S01]  /*0d30*/  IMAD.IADD R141, R150, 0x1, -R141 ;  /* 0x00000001968d7824 */ /* 0x000fe200078e0a8d */
[----:B------:R-:W-:Y:S01]  /*0d40*/  LEA.HI R9, R9, R144, RZ, 0x5 ;  /* 0x0000009009097211 */ /* 0x000fe200078f28ff */
[----:B------:R-:W-:Y:S01]  /*0d50*/  IMAD.IADD R0, R0, 0x1, R7 ;  /* 0x0000000100007824 */ /* 0x000fe200078e0207 */
[----:B------:R-:W-:Y:S01]  /*0d60*/  LOP3.LUT R11, R11, 0xfffffff8, RZ, 0xc0, !PT ;  /* 0xfffffff80b0b7812 */ /* 0x000fe200078ec0ff */
[----:B------:R-:W-:Y:S01]  /*0d70*/  IMAD.SHL.U32 R138, R141, 0x8, RZ ;  /* 0x000000088d8a7824 */ /* 0x000fe200078e00ff */
[----:B------:R-:W-:-:S02]  /*0d80*/  LEA.HI R4, R4, R4, RZ, 0x1 ;  /* 0x0000000404047211 */ /* 0x000fc400078f08ff */
[----:B------:R-:W-:Y:S01]  /*0d90*/  SHF.R.S32.HI R9, RZ, 0x5, R9 ;  /* 0x00000005ff097819 */ /* 0x000fe20000011409 */
[----:B------:R-:W-:Y:S01]  /*0da0*/  IMAD.IADD R8, R8, 0x1, -R11 ;  /* 0x0000000108087824 */ /* 0x000fe200078e0a0b */
[----:B------:R-:W-:Y:S01]  /*0db0*/  LEA.HI R2, R141, R141, RZ, 0x1 ;  /* 0x0000008d8d027211 */ /* 0x000fe200078f08ff */
[----:B------:R-:W-:Y:S01]  /*0dc0*/  IMAD R4, R4, -0x3, R145 ;  /* 0xfffffffd04047824 */ /* 0x000fe200078e0291 */
[----:B------:R-:W-:Y:S01]  /*0dd0*/  LEA R17, R0, UR42, 0x1 ;  /* 0x0000002a00117c11 */ /* 0x000fe2000f8e08ff */
[----:B------:R-:W-:Y:S01]  /*0de0*/  IMAD R9, R9, 0x10, R8 ;  /* 0x0000001009097824 */ /* 0x000fe200078e0208 */
[----:B------:R-:W-:Y:S01]  /*0df0*/  LOP3.LUT R2, R2, 0x1ffffffe, RZ, 0xc0, !PT ;  /* 0x1ffffffe02027812 */ /* 0x000fe200078ec0ff */
[----:B------:R-:W-:Y:S01]  /*0e00*/  VIADD R139, R138, 0x20 ;  /* 0x000000208a8b7836 */ /* 0x000fe20000000000 */
[----:B------:R-:W-:Y:S01]  /*0e10*/  SHF.R.S32.HI R142, RZ, 0x2, R3 ;  /* 0x00000002ff8e7819 */ /* 0x000fe20000011403 */
[C---:B------:R-:W-:Y:S01]  /*0e20*/  VIADD R22, R17.reuse, 0x21800 ;  /* 0x0002180011167836 */ /* 0x040fe20000000000 */
[----:B------:R-:W-:Y:S01]  /*0e30*/  SEL R18, R18, 0xffffffc0, !P2 ;  /* 0xffffffc012127807 */ /* 0x000fe20005000000 */
[----:B------:R-:W-:Y:S01]  /*0e40*/  VIADD R140, R138, 0x40 ;  /* 0x000000408a8c7836 */ /* 0x000fe20000000000 */
[----:B------:R-:W-:Y:S01]  /*0e50*/  LOP3.LUT R3, R6, 0x7ffffffc, RZ, 0xc0, !PT ;  /* 0x7ffffffc06037812 */ /* 0x000fe200078ec0ff */
[----:B------:R-:W-:Y:S01]  /*0e60*/  VIADD R23, R17, 0x21820 ;  /* 0x0002182011177836 */ /* 0x000fe20000000000 */
[----:B------:R-:W-:Y:S01]  /*0e70*/  SHF.R.S32.HI R149, RZ, 0x1f, R139 ;  /* 0x0000001fff957819 */ /* 0x000fe2000001148b */
[----:B------:R-:W-:Y:S01]  /*0e80*/  IMAD R146, R4, 0x40, R9 ;  /* 0x0000004004927824 */ /* 0x000fe200078e0209 */
[----:B------:R-:W-:Y:S01]  /*0e90*/  SHF.R.S32.HI R148, RZ, 0x1f, R140 ;  /* 0x0000001fff947819 */ /* 0x000fe2000001148c */
[----:B------:R-:W-:-:S02]  /*0ea0*/  IMAD.IADD R137, R141, 0x1, -R2 ;  /* 0x000000018d897824 */ /* 0x000fc400078e0a02 */
[C---:B------:R-:W-:Y:S02]  /*0eb0*/  @P1 VIADD R23, R22.reuse, 0xffffffe0 ;  /* 0xffffffe016171836 */ /* 0x040fe40000000000 */
[----:B------:R-:W-:Y:S02]  /*0ec0*/  IMAD.IADD R22, R22, 0x1, R18 ;  /* 0x0000000116167824 */ /* 0x000fe400078e0212 */
[----:B------:R-:W-:Y:S02]  /*0ed0*/  IMAD.IADD R16, R144, 0x1, -R3 ;  /* 0x0000000190107824 */ /* 0x000fe400078e0a03 */
[----:B------:R-:W-:Y:S02]  /*0ee0*/  IMAD R137, R137, 0x8, R146 ;  /* 0x0000000889897824 */ /* 0x000fe400078e0292 */
[----:B------:R-:W-:Y:S02]  /*0ef0*/  IMAD.IADD R18, R18, 0x1, R23 ;  /* 0x0000000112127824 */ /* 0x000fe400078e0217 */
[----:B------:R-:W-:-:S07]  /*0f00*/  VIADD R136, R23, 0x6000 ;  /* 0x0000600017887836 */ /* 0x000fce0000000000 */
.L_x_10827:
        /* <DEDUP_REMOVED lines=21> */
.L_x_10739:
[----:B------:R-:W-:Y:S01]  /*1060*/  ULDC UR7, c[0x0][0xc54] ;  /* 0x0003150000077ab9 */ /* 0x000fe20000000800 */
[----:B------:R-:W-:Y:S01]  /*1070*/  UMOV UR6, UR9 ;  /* 0x0000000900067c82 */ /* 0x000fe20008000000 */
[----:B------:R-:W-:-:S11]  /*1080*/  UISETP.NE.AND UP0, UPT, UR7, 0x1, UPT ;  /* 0x000000010700788c */ /* 0x000fd6000bf05270 */
[----:B------:R-:W-:Y:S02]  /*1090*/  @UP0 ULDC.64 UR10, c[0x0][0xc58] ;  /* 0x00031600000a0ab9 */ /* 0x000fe40000000a00 */
[----:B------:R-:W-:-:S04]  /*10a0*/  UIMAD.WIDE.U32 UR4, UR9, UR10, URZ ;  /* 0x0000000a090472a5 */ /* 0x000fc8000f8e003f */
[----:B------:R-:W-:-:S04]  /*10b0*/  @UP0 USHF.R.U32.HI UR6, URZ, UR11, UR5 ;  /* 0x0000000b3f060299 */ /* 0x000fc80008011605 */
[----:B------:R-:W-:-:S12]  /*10c0*/  UIMAD UR4, UR6, UR7, URZ ;  /* 0x00000007060472a4 */ /* 0x000fd8000f8e023f */
.L_x_10740:
        /* <DEDUP_REMOVED lines=9> */
[----:B------:R-:W-:-:S02]  /*1160*/  UIMAD UR41, UR6, 0xc0, URZ ;  /* 0x000000c0062978a4 */ /* 0x000fc4000f8e023f */
        /* <DEDUP_REMOVED lines=39> */
.L_x_10742:
[----:B------:R-:W-:-:S11]  /*13e0*/  UISETP.NE.AND UP0, UPT, UR5, 0x1, UPT ;  /* 0x000000010500788c */ /* 0x000fd6000bf05270 */
[----:B------:R-:W-:Y:S02]  /*13f0*/  @UP0 ULDC.64 UR8, c[0x0][0x9e8] ;  /* 0x00027a0000080ab9 */ /* 0x000fe40000000a00 */
[----:B------:R-:W-:-:S04]  /*1400*/  UIMAD.WIDE.U32 UR6, UR4, UR8, URZ ;  /* 0x00000008040672a5 */ /* 0x000fc8000f8e003f */
[----:B------:R-:W-:-:S12]  /*1410*/  @UP0 USHF.R.U32.HI UR4, URZ, UR9, UR7 ;  /* 0x000000093f040299 */ /* 0x000fd80008011607 */
.L_x_10743:
[----:B------:R-:W-:-:S06]  /*1420*/  UIMAD UR4, UR4, UR5, UR5 ;  /* 0x00000005040472a4 */ /* 0x000fcc000f8e0205 */
[----:B------:R-:W-:-:S07]  /*1430*/  VIMNMX R0, R0, UR4, PT ;  /* 0x0000000400007c48 */ /* 0x000fce000bfe0100 */
.L_x_10741:
        /* <DEDUP_REMOVED lines=29> */
.L_x_10745:
[----:B------:R-:W-:-:S11]  /*1610*/  UISETP.NE.AND UP0, UPT, UR5, 0x1, UPT ;  /* 0x000000010500788c */ /* 0x000fd6000bf05270 */
[----:B------:R-:W-:Y:S02]  /*1620*/  @UP0 ULDC.64 UR10, c[0x0][0x9e8] ;  /* 0x00027a00000a0ab9 */ /* 0x000fe40000000a00 */
[----:B------:R-:W-:-:S04]  /*1630*/  UIMAD.WIDE.U32 UR6, UR4, UR10, URZ ;  /* 0x0000000a040672a5 */ /* 0x000fc8000f8e003f */
[----:B------:R-:W-:-:S12]  /*1640*/  @UP0 USHF.R.U32.HI UR4, URZ, UR11, UR7 ;  /* 0x0000000b3f040299 */ /* 0x000fd80008011607 */
.L_x_10746:
[----:B------:R-:W-:-:S04]  /*1650*/  UIMAD UR4, UR4, UR5, URZ ;  /* 0x00000005040472a4 */ /* 0x000fc8000f8e023f */
[----:B------:R-:W-:-:S04]  /*1660*/  UISETP.LT.AND UP0, UPT, UR9, UR4, UPT ;  /* 0x000000040900728c */ /* 0x000fc8000bf01270 */
[----:B------:R-:W-:-:S12]  /*1670*/  USEL UR9, UR9, UR4, !UP0 ;  /* 0x0000000409097287 */ /* 0x000fd8000c000000 */
.L_x_10744:
[----:B------:R-:W-:Y:S01]  /*1680*/  USHF.R.S32.HI UR4, URZ, 0x1f, UR9 ;  /* 0x0000001f3f047899 */ /* 0x000fe20008011409 */
[----:B------:R-:W-:Y:S02]  /*1690*/  PLOP3.LUT P0, PT, PT, PT, PT, 0x80, 0x0 ;  /* 0x000000000000781c */ /* 0x000fe40003f0f070 */
[----:B------:R-:W-:Y:S01]  /*16a0*/  CS2R R36, SRZ ;  /* 0x0000000000247805 */ /* 0x000fe2000001ff00 */
[----:B------:R-:W-:Y:S01]  /*16b0*/  IMAD.MOV.U32 R48, RZ, RZ, RZ ;  /* 0x000000ffff307224 */ /* 0x000fe200078e00ff */
[----:B------:R-:W-:Y:S01]  /*16c0*/  ULEA.HI UR4, UR4, UR9, URZ, 0x7 ;  /* 0x0000000904047291 */ /* 0x000fe2000f8f383f */
[----:B------:R-:W-:Y:S01]  /*16d0*/  CS2R R30, SRZ ;  /* 0x00000000001e7805 */ /* 0x000fe2000001ff00 */
[----:B------:R-:W-:Y:S01]  /*16e0*/  IMAD.MOV.U32 R133, RZ, RZ, RZ ;  /* 0x000000ffff857224 */ /* 0x000fe200078e00ff */
[----:B------:R-:W-:Y:S01]  /*16f0*/  CS2R R28, SRZ ;  /* 0x00000000001c7805 */ /* 0x000fe2000001ff00 */
[----:B------:R-:W-:Y:S01]  /*1700*/  USHF.R.S32.HI UR4, URZ, 0x7, UR4 ;  /* 0x000000073f047899 */ /* 0x000fe20008011404 */
[----:B------:R-:W-:Y:S01]  /*1710*/  IMAD.MOV.U32 R44, RZ, RZ, RZ ;  /* 0x000000ffff2c7224 */ /* 0x000fe200078e00ff */
[----:B------:R-:W-:Y:S01]  /*1720*/  CS2R R26, SRZ ;  /* 0x00000000001a7805 */ /* 0x000fe2000001ff00 */
[----:B------:R-:W-:Y:S01]  /*1730*/  IMAD.MOV.U32 R129, RZ, RZ, RZ ;  /* 0x000000ffff817224 */ /* 0x000fe200078e00ff */
[----:B------:R-:W-:Y:S01]  /*1740*/  UISETP.LT.AND UP0, UPT, URZ, UR4, UPT ;  /* 0x000000043f00728c */ /* 0x000fe2000bf01270 */
[----:B------:R-:W-:Y:S01]  /*1750*/  IMAD.MOV.U32 R46, RZ, RZ, RZ ;  /* 0x000000ffff2e7224 */ /* 0x000fe200078e00ff */
[----:B------:R-:W-:Y:S01]  /*1760*/  CS2R R122, SRZ ;  /* 0x00000000007a7805 */ /* 0x000fe2000001ff00 */
[----:B------:R-:W-:Y:S01]  /*1770*/  IMAD.MOV.U32 R125, RZ, RZ, RZ ;  /* 0x000000ffff7d7224 */ /* 0x000fe200078e00ff */
        /* <DEDUP_REMOVED lines=20> */
[----:B------:R-:W-:Y:S06]  /*18c0*/  @!P1 BRA `(.L_x_10747) ;  /* 0x000000c400889947 */ /* 0x000fec0003800000 */
[----:B------:R-:W0:Y:S02]  /*18d0*/  SHFL.IDX PT, R0, R145, RZ, 0x1f ;  /* 0x00001fff91007589 */ /* 0x000e2400000e0000 */
[----:B0-----:R-:W-:-:S13]  /*18e0*/  R2UR UR37, R0 ;  /* 0x00000000002572ca */ /* 0x001fda00000e0000 */
[----:B------:R-:W-:-:S04]  /*18f0*/  UIMAD.WIDE UR4, UR37, 0x55555556, URZ ;  /* 0x55555556250478a5 */ /* 0x000fc8000f8e023f */
[----:B------:R-:W-:Y:S02]  /*1900*/  ULEA.HI UR51, UR5, UR5, URZ, 0x1 ;  /* 0x0000000505337291 */ /* 0x000fe4000f8f083f */
[----:B------:R-:W-:Y:S02]  /*1910*/  UIADD3 UR5, UR42, 0x21800, URZ ;  /* 0x000218002a057890 */ /* 0x000fe4000fffe03f */
[----:B------:R-:W-:Y:S02]  /*1920*/  UIMAD UR51, UR51, -0x3, UR37 ;  /* 0xfffffffd333378a4 */ /* 0x000fe4000f8e0225 */
[----:B------:R-:W-:Y:S02]  /*1930*/  ULOP3.LUT UP0, URZ, UR5, 0x3ff, URZ, 0xc0, !UPT ;  /* 0x000003ff053f7892 */ /* 0x000fe4000f80c03f */
[----:B------:R-:W-:Y:S02]  /*1940*/  ULEA UR4, UR51, UR42, 0xc ;  /* 0x0000002a33047291 */ /* 0x000fe4000f8e603f */
[----:B------:R-:W-:-:S02]  /*1950*/  ULEA UR5, UR51, UR5, 0xd ;  /* 0x0000000533057291 */ /* 0x000fc4000f8e683f */
[----:B------:R-:W-:Y:S01]  /*1960*/  PLOP3.LUT P0, PT, PT, PT, UP0, 0x80, 0x0 ;  /* 0x000000000000781c */ /* 0x000fe20003f0f008 */
[----:B------:R-:W-:Y:S02]  /*1970*/  UIADD3 UR4, UR4, 0xc400, URZ ;  /* 0x0000c40004047890 */ /* 0x000fe4000fffe03f */
[----:B------:R-:W-:Y:S02]  /*1980*/  USHF.R.U32.HI UR5, URZ, 0x4, UR5 ;  /* 0x000000043f057899 */ /* 0x000fe40008011605 */
[----:B------:R-:W-:Y:S02]  /*1990*/  USHF.R.U32.HI UR4, URZ, 0x4, UR4 ;  /* 0x000000043f047899 */ /* 0x000fe40008011604 */
[----:B------:R-:W-:Y:S02]  /*19a0*/  ULOP3.LUT UR36, UR5, 0x3fff, URZ, 0xc0, !UPT ;  /* 0x00003fff05247892 */ /* 0x000fe4000f8ec03f */
[----:B------:R-:W-:-:S04]  /*19b0*/  ULOP3.LUT UR53, UR4, 0x3fff, URZ, 0xc0, !UPT ;  /* 0x00003fff04357892 */ /* 0x000fc8000f8ec03f */
[----:B------:R-:W-:Y:S08]  /*19c0*/  @!P0 BRA `(.L_x_10748) ;  /* 0x0000000000408947 */ /* 0x000ff00003800000 */
        /* <DEDUP_REMOVED lines=16> */
.L_x_10748:
        /* <DEDUP_REMOVED lines=9> */
.L_x_10939:
[----:B------:R-:W-:Y:S05]  /*1b60*/  @!P0 BRA `(.L_x_10750) ;  /* 0x0000000000048947 */ /* 0x000fea0003800000 */
[----:B------:R-:W-:Y:S01]  /*1b70*/  BPT.TRAP 0x1 ;  /* 0x000000040000795c */ /* 0x000fe20000300000 */
.L_x_10750:
[----:B------:R-:W-:Y:S02]  /*1b80*/  IMAD.U32 R5, RZ, RZ, UR45 ;  /* 0x0000002dff057e24 */ /* 0x000fe4000f8e00ff */
[----:B0-----:R-:W-:-:S03]  /*1b90*/  IMAD.U32 R0, RZ, RZ, UR50 ;  /* 0x00000032ff007e24 */ /* 0x001fc6000f8e00ff */
[----:B------:R-:W-:Y:S02]  /*1ba0*/  LEA R5, R5, UR42, 0x3 ;  /* 0x0000002a05057c11 */ /* 0x000fe4000f8e18ff */
[----:B------:R-:W-:-:S04]  /*1bb0*/  SHF.L.U32 R0, R0, 0x1f, RZ ;  /* 0x0000001f00007819 */ /* 0x000fc800000006ff */
[----:B------:R0:W1:Y:S01]  /*1bc0*/  SYNCS.PHASECHK.TRANS64.TRYWAIT P2, [R5+URZ+0x2d830], R0 ;  /* 0x02d83000050075a7 */ /* 0x000062000804017f */
[----:B------:R-:W-:Y:S05]  /*1bd0*/  @!P0 BRA `(.L_x_10751) ;  /* 0x0000000000048947 */ /* 0x000fea0003800000 */
[----:B------:R-:W-:Y:S01]  /*1be0*/  BPT.TRAP 0x1 ;  /* 0x000000040000795c */ /* 0x000fe20000300000 */
.L_x_10751:
[----:B------:R-:W2:Y:S02]  /*1bf0*/  S2R R2, SR_TID.X ;  /* 0x0000000000027919 */ /* 0x000ea40000002100 */
[----:B--2---:R-:W-:Y:S01]  /*1c00*/  LOP3.LUT P1, RZ, R2, 0x7f, RZ, 0xc0, !PT ;  /* 0x0000007f02ff7812 */ /* 0x004fe2000782c0ff */
[----:B-1----:R-:W-:-:S12]  /*1c10*/  @P2 BRA `(.L_x_10752) ;  /* 0x0000000000082947 */ /* 0x002fd80003800000 */
[----:B------:R-:W1:Y:S02]  /*1c20*/  SYNCS.PHASECHK.TRANS64.TRYWAIT P2, [R5+URZ+0x2d830], R0 ;  /* 0x02d83000050075a7 */ /* 0x000e64000804017f */
[----:B-1----:R-:W-:Y:S05]  /*1c30*/  @!P2 BRA `(.L_x_10753) ;  /* 0x00000128002ca947 */ /* 0x002fea0003800000 */
.L_x_10752:
[----:B------:R-:W-:Y:S05]  /*1c40*/  WARPSYNC.ALL ;  /* 0x0000000000007948 */ /* 0x000fea0003800000 */
[----:B------:R-:W-:Y:S01]  /*1c50*/  UIADD3 UR4, UR42, 0x15400, URZ ;  /* 0x000154002a047890 */ /* 0x000fe2000fffe03f */
[----:B------:R-:W-:Y:S01]  /*1c60*/  WARPGROUP.ARRIVE ;  /* 0x00000000000079c5 */ /* 0x000fe20000000000 */
[----:B------:R-:W-:Y:S01]  /*1c70*/  UMOV UR5, 0x80000020 ;  /* 0x8000002000057882 */ /* 0x000fe20000000000 */
[----:B------:R-:W-:Y:S01]  /*1c80*/  UMOV UR7, 0x80000020 ;  /* 0x8000002000077882 */ /* 0x000fe20000000000 */
[----:B------:R-:W-:Y:S01]  /*1c90*/  USHF.R.U32.HI UR4, URZ, 0x4, UR4 ;  /* 0x000000043f047899 */ /* 0x000fe20008011604 */
[----:B01----:R-:W-:Y:S01]  /*1ca0*/  VIADD R0, R137, UR41 ;  /* 0x0000002989007c36 */ /* 0x003fe20008000000 */
[----:B------:R-:W-:Y:S01]  /*1cb0*/  UMOV UR9, 0x80000020 ;  /* 0x8000002000097882 */ /* 0x000fe20000000000 */
[----:B------:R-:W-:Y:S01]  /*1cc0*/  UMOV UR11, 0x80000020 ;  /* 0x80000020000b7882 */ /* 0x000fe20000000000 */
[----:B------:R-:W-:Y:S01]  /*1cd0*/  ULOP3.LUT UR4, UR4, 0x3fff, URZ, 0xc0, !UPT ;  /* 0x00003fff04047892 */ /* 0x000fe2000f8ec03f */
[----:B------:R-:W0:Y:S01]  /*1ce0*/  LDC R6, c[0x0][0x2f0] ;  /* 0x0000bc00ff067b82 */ /* 0x000e220000000800 */
[----:B------:R-:W-:Y:S01]  /*1cf0*/  UMOV UR13, 0x80000020 ;  /* 0x80000020000d7882 */ /* 0x000fe20000000000 */
[----:B------:R-:W-:Y:S01]  /*1d00*/  UMOV UR15, 0x80000020 ;  /* 0x80000020000f7882 */ /* 0x000fe20000000000 */
[----:B------:R-:W-:Y:S01]  /*1d10*/  ULOP3.LUT UR32, UR4, 0x10000, URZ, 0xfc, !UPT ;  /* 0x0001000004207892 */ /* 0x000fe2000f8efc3f */
[----:B------:R-:W-:Y:S01]  /*1d20*/  IMAD.MOV.U32 R4, RZ, RZ, R0 ;  /* 0x000000ffff047224 */ /* 0x000fe200078e0000 */
[----:B------:R-:W-:Y:S01]  /*1d30*/  ULOP3.LUT UR4, UR53, 0x10000, URZ, 0xfc, !UPT ;  /* 0x0001000035047892 */ /* 0x000fe2000f8efc3f */
[----:B------:R-:W-:Y:S01]  /*1d40*/  IMAD.MOV.U32 R3, RZ, RZ, -0x80 ;  /* 0xffffff80ff037424 */ /* 0x000fe200078e00ff */
[----:B------:R-:W-:Y:S01]  /*1d50*/  UIMAD UR6, UR45, 0x600, UR32 ;  /* 0x000006002d0678a4 */ /* 0x000fe2000f8e0220 */
[----:B------:R-:W1:Y:S01]  /*1d60*/  LDC R143, c[0x0][0x288] ;  /* 0x0000a200ff8f7b82 */ /* 0x000e620000000800 */
[----:B------:R-:W-:Y:S01]  /*1d70*/  UIADD3 UR8, UR4, 0x2, URZ ;  /* 0x0000000204087890 */ /* 0x000fe2000fffe03f */
[C---:B------:R-:W-:Y:S01]  /*1d80*/  IMAD R9, R88.reuse, R3, 0x80 ;  /* 0x0000008058097424 */ /* 0x040fe200078e0203 */
[----:B------:R-:W-:Y:S01]  /*1d90*/  UIADD3 UR10, UR6, 0x2, URZ ;  /* 0x00000002060a7890 */ /* 0x000fe2000fffe03f */
[----:B------:R-:W-:Y:S01]  /*1da0*/  LEA R7, R88, 0xffffff80, 0x7 ;  /* 0xffffff8058077811 */ /* 0x000fe200078e38ff */
[----:B------:R-:W-:Y:S01]  /*1db0*/  UIADD3 UR12, UR4, 0x300, URZ ;  /* 0x00000300040c7890 */ /* 0x000fe2000fffe03f */
[----:B------:R-:W-:Y:S01]  /*1dc0*/  VIADD R3, R9, 0x1 ;  /* 0x0000000109037836 */ /* 0x000fe20000000000 */
[----:B------:R-:W-:-:S02]  /*1dd0*/  UIADD3 UR14, UR6, 0x200, URZ ;  /* 0x00000200060e7890 */ /* 0x000fc4000fffe03f */
[----:B------:R-:W-:Y:S01]  /*1de0*/  HGMMA.64x128x16.F32 R24, gdesc[UR4], RZ, !UPT, gsb0 ;  /* 0x01e00000041879f0 */ /* 0x000fe2000c0008ff */
[----:B------:R-:W-:Y:S01]  /*1df0*/  UIADD3 UR16, UR4, 0x302, URZ ;  /* 0x0000030204107890 */ /* 0x000fe2000fffe03f */
[----:B------:R-:W-:Y:S01]  /*1e00*/  IMAD R3, R16, -0x2, R3 ;  /* 0xfffffffe10037824 */ /* 0x000fe200078e0203 */
        /* <DEDUP_REMOVED lines=12> */
[----:B------:R-:W-:Y:S01]  /*1ed0*/  ULDC UR35, c[0x0][0x9dc] ;  /* 0x0002770000237ab9 */ /* 0x000fe20000000800 */
        /* <DEDUP_REMOVED lines=53> */
.L_x_10756:
[----:B------:R-:W-:-:S06]  /*2230*/  UISETP.NE.AND UP2, UPT, UR7, 0x1, UPT ;  /* 0x000000010700788c */ /* 0x000fcc000bf45270 */
[----:B------:R-:W-:-:S05]  /*2240*/  PLOP3.LUT P2, PT, PT, PT, UP2, 0x80, 0x0 ;  /* 0x000000000000781c */ /* 0x000fca0003f4f028 */
[----:B------:R-:W-:-:S08]  /*2250*/  @UP2 ULDC.64 UR10, c[0x0][0x9e8] ;  /* 0x00027a00000a2ab9 */ /* 0x000fd00000000a00 */
[----:B------:R-:W-:-:S05]  /*2260*/  @P2 IMAD.HI.U32 R3, R8, UR10, RZ ;  /* 0x0000000a08032c27 */ /* 0x000fca000f8e00ff */
[----:B------:R-:W-:-:S07]  /*2270*/  @P2 SHF.R.U32.HI R8, RZ, UR11, R3 ;  /* 0x0000000bff082c19 */ /* 0x000fce0008011603 */
.L_x_10757:
[----:B------:R-:W-:Y:S05]  /*2280*/  BSYNC B0 ;  /* 0x0000000000007941 */ /* 0x000fea0003800000 */
.L_x_10755:
[----:B------:R-:W-:-:S04]  /*2290*/  IMAD R3, R8, UR7, -R7 ;  /* 0x0000000708037c24 */ /* 0x000fc8000f8e0a07 */
[----:B------:R-:W-:-:S05]  /*22a0*/  IMAD R3, R16, -0x2, R3 ;  /* 0xfffffffe10037824 */ /* 0x000fca00078e0203 */
[----:B------:R-:W-:Y:S02]  /*22b0*/  VIMNMX R2, R2, R3, !PT ;  /* 0x0000000302027248 */ /* 0x000fe40007fe0100 */
[----:B------:R-:W-:-:S07]  /*22c0*/  VIADDMNMX R0, R3, UR7, R0, PT ;  /* 0x0000000703007c46 */ /* 0x000fce000b800100 */
.L_x_10754:
[C---:B------:R-:W-:Y:S02]  /*22d0*/  ISETP.GE.AND P4, PT, R9.reuse, 0x9, PT ;  /* 0x000000090900780c */ /* 0x040fe40003f86270 */
[C---:B------:R-:W-:Y:S02]  /*22e0*/  ISETP.GE.AND P2, PT, R9.reuse, 0x2, PT ;  /* 0x000000020900780c */ /* 0x040fe40003f46270 */
[----:B------:R-:W-:Y:S02]  /*22f0*/  ISETP.GE.AND P5, PT, R9, 0xa, PT ;  /* 0x0000000a0900780c */ /* 0x000fe40003fa6270 */
[----:B------:R-:W-:Y:S02]  /*2300*/  LOP3.LUT R19, R19, 0xfffffffd, RZ, 0xc0, !PT ;  /* 0xfffffffd13137812 */ /* 0x000fe400078ec0ff */
[----:B------:R-:W-:-:S04]  /*2310*/  ISETP.GT.AND P3, PT, R2, 0x1, !P2 ;  /* 0x000000010200780c */ /* 0x000fc80005764270 */
[----:B------:R-:W-:Y:S02]  /*2320*/  ISETP.LT.OR P3, PT, R0, 0x2, P3 ;  /* 0x000000020000780c */ /* 0x000fe40001f61670 */
[----:B------:R-:W-:Y:S02]  /*2330*/  @P4 LOP3.LUT R19, R19, 0x2, RZ, 0xfc, !PT ;  /* 0x0000000213134812 */ /* 0x000fe400078efcff */
[----:B------:R-:W-:Y:S02]  /*2340*/  FSEL R25, R25, -INF , !P3 ;  /* 0xff80000019197808 */ /* 0x000fe40005800000 */
[----:B------:R-:W-:Y:S02]  /*2350*/  LOP3.LUT R19, R19, 0xfffffffb, RZ, 0xc0, !PT ;  /* 0xfffffffb13137812 */ /* 0x000fe400078ec0ff */
[----:B------:R-:W-:Y:S02]  /*2360*/  ISETP.GT.AND P4, PT, R2, 0x8, !P4 ;  /* 0x000000080200780c */ /* 0x000fe40006784270 */
[----:B------:R-:W-:-:S02]  /*2370*/  @P5 LOP3.LUT R19, R19, 0x4, RZ, 0xfc, !PT ;  /* 0x0000000413135812 */ /* 0x000fc400078efcff */
[----:B------:R-:W-:Y:S02]  /*2380*/  ISETP.GT.AND P3, PT, R2, 0x9, !P5 ;  /* 0x000000090200780c */ /* 0x000fe40006f64270 */
[C---:B------:R-:W-:Y:S02]  /*2390*/  ISETP.GE.AND P5, PT, R9.reuse, 0x11, PT ;  /* 0x000000110900780c */ /* 0x040fe40003fa6270 */
[C---:B------:R-:W-:Y:S02]  /*23a0*/  ISETP.LT.OR P4, PT, R0.reuse, 0x9, P4 ;  /* 0x000000090000780c */ /* 0x040fe40002781670 */
[----:B------:R-:W-:Y:S02]  /*23b0*/  ISETP.LT.OR P3, PT, R0, 0xa, P3 ;  /* 0x0000000a0000780c */ /* 0x000fe40001f61670 */
[----:B------:R-:W-:Y:S02]  /*23c0*/  FSEL R28, R28, -INF , !P4 ;  /* 0xff8000001c1c7808 */ /* 0x000fe40006000000 */
[----:B------:R-:W-:-:S02]  /*23d0*/  ISETP.GE.AND P4, PT, R9, 0x12, PT ;  /* 0x000000120900780c */ /* 0x000fc40003f86270 */
[----:B------:R-:W-:Y:S02]  /*23e0*/  LOP3.LUT R19, R19, 0xfffffff7, RZ, 0xc0, !PT ;  /* 0xfffffff713137812 */ /* 0x000fe400078ec0ff */
[----:B------:R-:W-:Y:S02]  /*23f0*/  FSEL R29, R29, -INF , !P3 ;  /* 0xff8000001d1d7808 */ /* 0x000fe40005800000 */
[----:B------:R-:W-:Y:S02]  /*2400*/  ISETP.GT.AND P3, PT, R2, 0x10, !P5 ;  /* 0x000000100200780c */ /* 0x000fe40006f64270 */
[----:B------:R-:W-:Y:S02]  /*2410*/  @P5 LOP3.LUT R19, R19, 0x8, RZ, 0xfc, !PT ;  /* 0x0000000813135812 */ /* 0x000fe400078efcff */
[----:B------:R-:W-:Y:S02]  /*2420*/  ISETP.LT.OR P3, PT, R0, 0x11, P3 ;  /* 0x000000110000780c */ /* 0x000fe40001f61670 */
[----:B------:R-:W-:-:S02]  /*2430*/  LOP3.LUT R19, R19, 0xfdffffff, RZ, 0xc0, !PT ;  /* 0xfdffffff13137812 */ /* 0x000fc400078ec0ff */
[----:B------:R-:W-:Y:S02]  /*2440*/  FSEL R32, R32, -INF , !P3 ;  /* 0xff80000020207808 */ /* 0x000fe40005800000 */
[----:B------:R-:W-:Y:S02]  /*2450*/  @P4 LOP3.LUT R19, R19, 0x2000000, RZ, 0xfc, !PT ;  /* 0x0200000013134812 */ /* 0x000fe400078efcff */
[----:B------:R-:W-:Y:S02]  /*2460*/  ISETP.GT.AND P3, PT, R2, 0x11, !P4 ;  /* 0x000000110200780c */ /* 0x000fe40006764270 */
[----:B------:R-:W-:Y:S02]  /*2470*/  ISETP.GE.AND P4, PT, R9, 0x19, PT ;  /* 0x000000190900780c */ /* 0x000fe40003f86270 */
[----:B------:R-:W-:Y:S02]  /*2480*/  ISETP.LT.OR P3, PT, R0, 0x12, P3 ;  /* 0x000000120000780c */ /* 0x000fe40001f61670 */
[----:B------:R-:W-:-:S02]  /*2490*/  LOP3.LUT R19, R19, 0xfeffffff, RZ, 0xc0, !PT ;  /* 0xfeffffff13137812 */ /* 0x000fc400078ec0ff */
[----:B------:R-:W-:Y:S02]  /*24a0*/  FSEL R33, R33, -INF , !P3 ;  /* 0xff80000021217808 */ /* 0x000fe40005800000 */
[----:B------:R-:W-:-:S04]  /*24b0*/  ISETP.GT.AND P3, PT, R2, 0x18, !P4 ;  /* 0x000000180200780c */ /* 0x000fc80006764270 */
[----:B------:R-:W-:Y:S02]  /*24c0*/  ISETP.LT.OR P3, PT, R0, 0x19, P3 ;  /* 0x000000190000780c */ /* 0x000fe40001f61670 */
[----:B------:R-:W-:Y:S02]  /*24d0*/  @P4 LOP3.LUT R19, R19, 0x1000000, RZ, 0xfc, !PT ;  /* 0x0100000013134812 */ /* 0x000fe400078efcff */
[----:B------:R-:W-:Y:S02]  /*24e0*/  ISETP.GE.AND P4, PT, R9, 0x1a, PT ;  /* 0x0000001a0900780c */ /* 0x000fe40003f86270 */
[----:B------:R-:W-:Y:S02]  /*24f0*/  LOP3.LUT R19, R19, 0xff7fffff, RZ, 0xc0, !PT ;  /* 0xff7fffff13137812 */ /* 0x000fe400078ec0ff */
[----:B------:R-:W-:Y:S02]  /*2500*/  FSEL R36, R36, -INF , !P3 ;  /* 0xff80000024247808 */ /* 0x000fe40005800000 */
[----:B------:R-:W-:-:S04]  /*2510*/  ISETP.GT.AND P3, PT, R2, 0x19, !P4 ;  /* 0x000000190200780c */ /* 0x000fc80006764270 */
[----:B------:R-:W-:-:S03]  /*2520*/  ISETP.LT.OR P3, PT, R0, 0x1a, P3 ;  /* 0x0000001a0000780c */ /* 0x000fc60001f61670 */
        /* <DEDUP_REMOVED lines=110> */
[----:B------:R-:W-:Y:S02]  /*2c10*/  FSEL R73, R73, -INF , !P3 ;  /* 0xff80000049497808 */ /* 0x000fe40005800000 */
[----:B------:R-:W-:Y:S02]  /*2c20*/  LOP3.LUT R19, R19, 0xffffffef, RZ, 0xc0, !PT ;  /* 0xffffffef13137812 */ /* 0x000fe400078ec0ff */
[----:B------:R-:W-:-:S04]  /*2c30*/  ISETP.GT.AND P3, PT, R2, 0x68, !P4 ;  /* 0x000000680200780c */ /* 0x000fc80006764270 */
[----:B------:R-:W-:-:S03]  /*2c40*/  ISETP.LT.OR P3, PT, R0, 0x69, P3 ;  /* 0x000000690000780c */ /* 0x000fc60001f61670 */
[----:B------:R-:W-:Y:S02]  /*2c50*/  @P4 LOP3.LUT R19, R19, 0x10, RZ, 0xfc, !PT ;  /* 0x0000001013134812 */ /* 0x000fe400078efcff */
[----:B------:R-:W-:Y:S02]  /*2c60*/  ISETP.GE.AND P4, PT, R9, 0x6a, PT ;  /* 0x0000006a0900780c */ /* 0x000fe40003f86270 */
[----:B------:R-:W-:Y:S02]  /*2c70*/  FSEL R76, R76, -INF , !P3 ;  /* 0xff8000004c4c7808 */ /* 0x000fe40005800000 */
[----:B------:R-:W-:Y:S02]  /*2c80*/  ISETP.GT.AND P3, PT, R2, 0x69, !P4 ;  /* 0x000000690200780c */ /* 0x000fe40006764270 */
[----:B------:R-:W-:Y:S02]  /*2c90*/  LOP3.LUT R19, R19, 0xfbffffff, RZ, 0xc0, !PT ;  /* 0xfbffffff13137812 */ /* 0x000fe400078ec0ff */
        /* <DEDUP_REMOVED lines=22> */
[----:B------:R-:W-:Y:S02]  /*2e00*/  ISETP.GE.AND P6, PT, R9, 0x7a, PT ;  /* 0x0000007a0900780c */ /* 0x000fe40003fc6270 */
[----:B------:R-:W0:Y:S11]  /*2e10*/  SHFL.IDX PT, R9, R4, 0x1, 0x1c1f ;  /* 0x003c1f0004097f89 */ /* 0x000e3600000e0000 */
[----:B------:R-:W-:-:S02]  /*2e20*/  @P6 LOP3.LUT R19, R19, 0x8000000, RZ, 0xfc, !PT ;  /* 0x0800000013136812 */ /* 0x000fc400078efcff */
[----:B------:R-:W-:-:S04]  /*2e30*/  ISETP.GT.AND P6, PT, R2, 0x79, !P6 ;  /* 0x000000790200780c */ /* 0x000fc800077c4270 */
[----:B------:R-:W-:-:S04]  /*2e40*/  ISETP.LT.OR P6, PT, R0, 0x7a, P6 ;  /* 0x0000007a0000780c */ /* 0x000fc800037c1670 */
[----:B------:R-:W-:Y:S02]  /*2e50*/  FSEL R85, R85, -INF , !P6 ;  /* 0xff80000055557808 */ /* 0x000fe40007000000 */
[----:B------:R-:W-:Y:S01]  /*2e60*/  PLOP3.LUT P6, PT, PT, PT, UP1, 0x40, 0x0 ;  /* 0x000000000000781c */ /* 0x000fe20003fce818 */
[----:B0-----:R-:W-:Y:S01]  /*2e70*/  IMAD.IADD R3, R12, 0x1, R9 ;  /* 0x000000010c037824 */ /* 0x001fe200078e0209 */
[----:B------:R-:W-:-:S11]  /*2e80*/  VIADDMNMX R2, R9, R11, R10, PT ;  /* 0x0000000b09027246 */ /* 0x000fd6000380010a */
        /* <DEDUP_REMOVED lines=15> */
.L_x_10760:
[----:B------:R-:W-:-:S06]  /*2f80*/  UISETP.NE.AND UP2, UPT, UR7, 0x1, UPT ;  /* 0x000000010700788c */ /* 0x000fcc000bf45270 */
[----:B------:R-:W-:-:S05]  /*2f90*/  PLOP3.LUT P6, PT, PT, PT, UP2, 0x80, 0x0 ;  /* 0x000000000000781c */ /* 0x000fca0003fcf028 */
[----:B------:R-:W-:-:S08]  /*2fa0*/  @UP2 ULDC.64 UR10, c[0x0][0x9e8] ;  /* 0x00027a00000a2ab9 */ /* 0x000fd00000000a00 */
[----:B------:R-:W-:Y:S01]  /*2fb0*/  @P6 IMAD.HI.U32 R4, R0, UR10, RZ ;  /* 0x0000000a00046c27 */ /* 0x000fe2000f8e00ff */
[----:B------:R-:W-:-:S13]  /*2fc0*/  PLOP3.LUT P6, PT, PT, PT, UP2, 0x80, 0x0 ;  /* 0x000000000000781c */ /* 0x000fda0003fcf028 */
[----:B------:R-:W-:-:S07]  /*2fd0*/  @P6 SHF.R.U32.HI R0, RZ, UR11, R4 ;  /* 0x0000000bff006c19 */ /* 0x000fce0008011604 */
.L_x_10761:
[----:B------:R-:W-:Y:S05]  /*2fe0*/  BSYNC B0 ;  /* 0x0000000000007941 */ /* 0x000fea0003800000 */
.L_x_10759:
[----:B------:R-:W-:-:S04]  /*2ff0*/  IMAD R7, R0, UR7, -R7 ;  /* 0x0000000700077c24 */ /* 0x000fc8000f8e0a07 */
[----:B------:R-:W-:-:S05]  /*3000*/  IMAD R7, R16, -0x2, R7 ;  /* 0xfffffffe10077824 */ /* 0x000fca00078e0207 */
[----:B------:R-:W-:Y:S02]  /*3010*/  VIMNMX R3, R3, R7, !PT ;  /* 0x0000000703037248 */ /* 0x000fe40007fe0100 */
[----:B------:R-:W-:-:S07]  /*3020*/  VIADDMNMX R2, R7, UR7, R2, PT ;  /* 0x0000000707027c46 */ /* 0x000fce000b800102 */
.L_x_10758:
[----:B------:R-:W-:Y:S01]  /*3030*/  ISETP.GT.AND P2, PT, R3, 0x1, !P2 ;  /* 0x000000010300780c */ /* 0x000fe20005744270 */
[----:B------:R-:W-:Y:S01]  /*3040*/  ULDC UR33, c[0x0][0x988] ;  /* 0x0002620000217ab9 */ /* 0x000fe20000000800 */
[----:B------:R-:W-:Y:S01]  /*3050*/  LOP3.LUT P6, RZ, R19, 0x8, RZ, 0xc0, !PT ;  /* 0x0000000813ff7812 */ /* 0x000fe200078cc0ff */
[----:B------:R-:W-:Y:S01]  /*3060*/  @UP0 ULDC UR10, c[0x0][0x44c] ;  /* 0x00011300000a0ab9 */ /* 0x000fe20000000800 */
[----:B------:R-:W-:Y:S01]  /*3070*/  ISETP.LT.OR P2, PT, R2, 0x2, P2 ;  /* 0x000000020200780c */ /* 0x000fe20001741670 */
[----:B------:R-:W-:Y:S01]  /*3080*/  UIMAD.WIDE.U32 UR10, UR41, UR10, URZ ;  /* 0x0000000a290a72a5 */ /* 0x000fe2000f8e003f */
[----:B------:R-:W-:Y:S01]  /*3090*/  FMNMX.FTZ R7, R5, R25, !PT ;  /* 0x0000001905077209 */ /* 0x000fe20007810000 */
[----:B------:R-:W-:Y:S01]  /*30a0*/  @UP0 ULDC UR15, c[0x0][0x450] ;  /* 0x00011400000f0ab9 */ /* 0x000fe20000000800 */
[----:B------:R-:W-:Y:S01]  /*30b0*/  FSEL R27, R27, -INF , !P2 ;  /* 0xff8000001b1b7808 */ /* 0x000fe20005000000 */
[----:B------:R-:W-:Y:S01]  /*30c0*/  UMOV UR14, UR41 ;  /* 0x00000029000e7c82 */ /* 0x000fe20008000000 */
[----:B------:R-:W-:Y:S01]  /*30d0*/  LOP3.LUT P2, RZ, R19, 0x2, RZ, 0xc0, !PT ;  /* 0x0000000213ff7812 */ /* 0x000fe2000784c0ff */
        /* <DEDUP_REMOVED lines=9> */
[----:B------:R-:W-:-:S02]  /*3170*/  LOP3.LUT P2, RZ, R19, 0x4, RZ, 0xc0, !PT ;  /* 0x0000000413ff7812 */ /* 0x000fc4000784c0ff */
[----:B------:R-:W-:Y:S02]  /*3180*/  FMNMX.FTZ R7, R33, R0, !PT ;  /* 0x0000000021077209 */ /* 0x000fe40007810000 */
[----:B------:R-:W-:Y:S02]  /*3190*/  ISETP.GT.AND P2, PT, R3, 0x9, !P2 ;  /* 0x000000090300780c */ /* 0x000fe40005744270 */
[----:B------:R-:W-:Y:S02]  /*31a0*/  FMNMX.FTZ R0, R36, R7, !PT ;  /* 0x0000000724007209 */ /* 0x000fe40007810000 */
[----:B------:R-:W-:Y:S02]  /*31b0*/  ISETP.LT.OR P2, PT, R2, 0xa, P2 ;  /* 0x0000000a0200780c */ /* 0x000fe40001741670 */
[----:B------:R-:W-:Y:S02]  /*31c0*/  FMNMX.FTZ R7, R37, R0, !PT ;  /* 0x0000000025077209 */ /* 0x000fe40007810000 */
[----:B------:R-:W-:-:S02]  /*31d0*/  FSEL R31, R31, -INF , !P2 ;  /* 0xff8000001f1f7808 */ /* 0x000fc40005000000 */
[----:B------:R-:W-:Y:S02]  /*31e0*/  ISETP.GT.AND P2, PT, R3, 0x10, !P6 ;  /* 0x000000100300780c */ /* 0x000fe40007744270 */
[----:B------:R-:W-:Y:S02]  /*31f0*/  FMNMX.FTZ R0, R40, R7, !PT ;  /* 0x0000000728007209 */ /* 0x000fe40007810000 */
[----:B------:R-:W-:Y:S02]  /*3200*/  ISETP.LT.OR P2, PT, R2, 0x11, P2 ;  /* 0x000000110200780c */ /* 0x000fe40001741670 */
[C---:B------:R-:W-:Y:S02]  /*3210*/  LOP3.LUT P6, RZ, R19.reuse, 0x8000, RZ, 0xc0, !PT ;  /* 0x0000800013ff7812 */ /* 0x040fe400078cc0ff */
        /* <DEDUP_REMOVED lines=36> */
[----:B------:R-:W-:Y:S02]  /*3460*/  LOP3.LUT P2, RZ, R19, 0x100000, RZ, 0xc0, !PT ;  /* 0x0010000013ff7812 */ /* 0x000fe4000784c0ff */
[----:B------:R-:W-:-:S02]  /*3470*/  FMNMX.FTZ R0, R72, R7, !PT ;  /* 0x0000000748007209 */ /* 0x000fc40007810000 */
[----:B------:R-:W-:Y:S02]  /*3480*/  ISETP.GT.AND P2, PT, R3, 0x28, !P2 ;  /* 0x000000280300780c */ /* 0x000fe40005744270 */
[----:B------:R-:W-:Y:S02]  /*3490*/  FMNMX.FTZ R7, R73, R0, !PT ;  /* 0x0000000049077209 */ /* 0x000fe40007810000 */
[----:B------:R-:W-:Y:S02]  /*34a0*/  ISETP.LT.OR P2, PT, R2, 0x29, P2 ;  /* 0x000000290200780c */ /* 0x000fe40001741670 */
        /* <DEDUP_REMOVED lines=14> */
[----:B------:R-:W-:Y:S01]  /*3590*/  ISETP.GT.AND P3, PT, R3, 0x70, !P3 ;  /* 0x000000700300780c */ /* 0x000fe20005f64270 */
[----:B------:R-:W0:Y:S01]  /*35a0*/  SHFL.BFLY PT, R0, R7, 0x2, 0x1f ;  /* 0x0c401f0007007f89 */ /* 0x000e2200000e0000 */
[----:B------:R-:W-:-:S02]  /*35b0*/  FSEL R50, R50, -INF , !P2 ;  /* 0xff80000032327808 */ /* 0x000fc40005000000 */
[----:B------:R-:W-:Y:S02]  /*35c0*/  LOP3.LUT P2, RZ, R19, 0x20000, RZ, 0xc0, !PT ;  /* 0x0002000013ff7812 */ /* 0x000fe4000784c0ff */
[C---:B------:R-:W-:Y:S02]  /*35d0*/  ISETP.GT.AND P4, PT, R3.reuse, 0x71, !P4 ;  /* 0x000000710300780c */ /* 0x040fe40006784270 */
[C---:B------:R-:W-:Y:S02]  /*35e0*/  ISETP.GT.AND P2, PT, R3.reuse, 0x31, !P2 ;  /* 0x000000310300780c */ /* 0x040fe40005744270 */
[C---:B------:R-:W-:Y:S02]  /*35f0*/  ISETP.LT.OR P3, PT, R2.reuse, 0x71, P3 ;  /* 0x000000710200780c */ /* 0x040fe40001f61670 */
[----:B------:R-:W-:Y:S02]  /*3600*/  ISETP.LT.OR P2, PT, R2, 0x32, P2 ;  /* 0x000000320200780c */ /* 0x000fe40001741670 */
[----:B------:R-:W-:-:S02]  /*3610*/  ISETP.GT.AND P5, PT, R3, 0x78, !P5 ;  /* 0x000000780300780c */ /* 0x000fc40006fa4270 */
[----:B------:R-:W-:Y:S02]  /*3620*/  FSEL R51, R51, -INF , !P2 ;  /* 0xff80000033337808 */ /* 0x000fe40005000000 */
[----:B------:R-:W-:Y:S02]  /*3630*/  LOP3.LUT P2, RZ, R19, 0x10000, RZ, 0xc0, !PT ;  /* 0x0001000013ff7812 */ /* 0x000fe4000784c0ff */
[----:B------:R-:W-:Y:S02]  /*3640*/  ISETP.LT.OR P4, PT, R2, 0x72, P4 ;  /* 0x000000720200780c */ /* 0x000fe40002781670 */
[----:B------:R-:W-:Y:S02]  /*3650*/  ISETP.GT.AND P2, PT, R3, 0x38, !P2 ;  /* 0x000000380300780c */ /* 0x000fe40005744270 */
[----:B------:R-:W-:Y:S02]  /*3660*/  FSEL R82, R82, -INF , !P3 ;  /* 0xff80000052527808 */ /* 0x000fe40005800000 */
[----:B------:R-:W-:-:S02]  /*3670*/  ISETP.LT.OR P2, PT, R2, 0x39, P2 ;  /* 0x000000390200780c */ /* 0x000fc40001741670 */
[----:B0-----:R-:W-:Y:S02]  /*3680*/  FMNMX.FTZ R9, R7, R0, !PT ;  /* 0x0000000007097209 */ /* 0x001fe40007810000 */
[----:B------:R-:W-:Y:S02]  /*3690*/  FSEL R54, R54, -INF , !P2 ;  /* 0xff80000036367808 */ /* 0x000fe40005000000 */
[----:B------:R-:W-:Y:S01]  /*36a0*/  ISETP.GT.AND P2, PT, R3, 0x39, !P6 ;  /* 0x000000390300780c */ /* 0x000fe20007744270 */
[----:B------:R-:W0:Y:S01]  /*36b0*/  SHFL.BFLY PT, R0, R9, 0x1, 0x1f ;  /* 0x0c201f0009007f89 */ /* 0x000e2200000e0000 */
[----:B------:R-:W-:Y:S02]  /*36c0*/  LOP3.LUT P6, RZ, R19, 0x10, RZ, 0xc0, !PT ;  /* 0x0000001013ff7812 */ /* 0x000fe400078cc0ff */
[C---:B------:R-:W-:Y:S02]  /*36d0*/  ISETP.LT.OR P2, PT, R2.reuse, 0x3a, P2 ;  /* 0x0000003a0200780c */ /* 0x040fe40001741670 */
[----:B------:R-:W-:-:S02]  /*36e0*/  ISETP.LT.OR P5, PT, R2, 0x79, P5 ;  /* 0x000000790200780c */ /* 0x000fc40002fa1670 */
[----:B------:R-:W-:Y:S02]  /*36f0*/  FSEL R55, R55, -INF , !P2 ;  /* 0xff80000037377808 */ /* 0x000fe40005000000 */
[----:B------:R-:W-:Y:S02]  /*3700*/  LOP3.LUT P2, RZ, R19, 0x4000, RZ, 0xc0, !PT ;  /* 0x0000400013ff7812 */ /* 0x000fe4000784c0ff */
[----:B------:R-:W-:Y:S02]  /*3710*/  FSEL R83, R83, -INF , !P4 ;  /* 0xff80000053537808 */ /* 0x000fe40006000000 */
[----:B------:R-:W-:Y:S02]  /*3720*/  ISETP.GT.AND P2, PT, R3, 0x40, !P2 ;  /* 0x000000400300780c */ /* 0x000fe40005744270 */
[----:B------:R-:W-:Y:S02]  /*3730*/  FSEL R86, R86, -INF , !P5 ;  /* 0xff80000056567808 */ /* 0x000fe40006800000 */
[----:B------:R-:W-:-:S04]  /*3740*/  ISETP.LT.OR P2, PT, R2, 0x41, P2 ;  /* 0x000000410200780c */ /* 0x000fc80001741670 */
[----:B------:R-:W-:Y:S02]  /*3750*/  FSEL R58, R58, -INF , !P2 ;  /* 0xff8000003a3a7808 */ /* 0x000fe40005000000 */
[----:B------:R-:W-:Y:S02]  /*3760*/  LOP3.LUT P2, RZ, R19, 0x2000, RZ, 0xc0, !PT ;  /* 0x0000200013ff7812 */ /* 0x000fe4000784c0ff */
[----:B0-----:R-:W-:Y:S02]  /*3770*/  FMNMX.FTZ R0, R9, R0, !PT ;  /* 0x0000000009007209 */ /* 0x001fe40007810000 */
[----:B------:R-:W-:-:S03]  /*3780*/  ISETP.GT.AND P2, PT, R3, 0x41, !P2 ;  /* 0x000000410300780c */ /* 0x000fc60005744270 */
[----:B------:R-:W-:Y:S01]  /*3790*/  FMUL.FTZ R90, R0, UR33 ;  /* 0x00000021005a7c20 */ /* 0x000fe20008410000 */
[----:B------:R-:W-:-:S04]  /*37a0*/  ISETP.LT.OR P2, PT, R2, 0x42, P2 ;  /* 0x000000420200780c */ /* 0x000fc80001741670 */
[----:B------:R-:W-:Y:S02]  /*37b0*/  FSEL R59, R59, -INF , !P2 ;  /* 0xff8000003b3b7808 */ /* 0x000fe40005000000 */
[----:B------:R-:W-:-:S04]  /*37c0*/  LOP3.LUT P2, RZ, R19, 0x1000, RZ, 0xc0, !PT ;  /* 0x0000100013ff7812 */ /* 0x000fc8000784c0ff */
[----:B------:R-:W-:-:S04]  /*37d0*/  ISETP.GT.AND P2, PT, R3, 0x48, !P2 ;  /* 0x000000480300780c */ /* 0x000fc80005744270 */
        /* <DEDUP_REMOVED lines=30> */
[----:B------:R-:W-:Y:S02]  /*39c0*/  ISETP.GT.AND P2, PT, R3, 0x68, !P6 ;  /* 0x000000680300780c */ /* 0x000fe40007744270 */
[----:B------:R-:W-:Y:S02]  /*39d0*/  LOP3.LUT P6, RZ, R19, 0x1, RZ, 0xc0, !PT ;  /* 0x0000000113ff7812 */ /* 0x000fe400078cc0ff */
[----:B------:R-:W-:-:S04]  /*39e0*/  ISETP.LT.OR P2, PT, R2, 0x69, P2 ;  /* 0x000000690200780c */ /* 0x000fc80001741670 */
[----:B------:R-:W-:Y:S02]  /*39f0*/  FSEL R78, R78, -INF , !P2 ;  /* 0xff8000004e4e7808 */ /* 0x000fe40005000000 */
[----:B------:R-:W-:-:S04]  /*3a00*/  FSETP.NEU.FTZ.AND P2, PT, R0, -INF , PT ;  /* 0xff8000000000780b */ /* 0x000fc80003f5d000 */
[----:B------:R-:W-:Y:S02]  /*3a10*/  FSEL R90, R90, RZ, P2 ;  /* 0x000000ff5a5a7208 */ /* 0x000fe40001000000 */
[----:B------:R-:W-:Y:S02]  /*3a20*/  ISETP.GT.AND P2, PT, R3, RZ, !P6 ;  /* 0x000000ff0300720c */ /* 0x000fe40007744270 */
[----:B------:R-:W-:Y:S01]  /*3a30*/  LOP3.LUT P6, RZ, R19, 0x8000000, RZ, 0xc0, !PT ;  /* 0x0800000013ff7812 */ /* 0x000fe200078cc0ff */
[--C-:B------:R-:W-:Y:S01]  /*3a40*/  FFMA.FTZ R8, R5, UR33, -R90.reuse ;  /* 0x0000002105087c23 */ /* 0x100fe2000801085a */
[----:B------:R-:W-:Y:S01]  /*3a50*/  ISETP.LT.OR P2, PT, R2, 0x1, P2 ;  /* 0x000000010200780c */ /* 0x000fe20001741670 */
[--C-:B------:R-:W-:Y:S01]  /*3a60*/  FFMA.FTZ R10, R28, UR33, -R90.reuse ;  /* 0x000000211c0a7c23 */ /* 0x100fe2000801085a */
[--C-:B------:R-:W-:Y:S01]  /*3a70*/  FFMA.FTZ R12, R32, UR33, -R90.reuse ;  /* 0x00000021200c7c23 */ /* 0x100fe2000801085a */
[----:B------:R-:W-:Y:S01]  /*3a80*/  ISETP.GT.AND P6, PT, R3, 0x79, !P6 ;  /* 0x000000790300780c */ /* 0x000fe200077c4270 */
[--C-:B------:R-:W-:Y:S01]  /*3a90*/  FFMA.FTZ R24, R40, UR33, -R90.reuse ;  /* 0x0000002128187c23 */ /* 0x100fe2000801085a */
[----:B------:R-:W-:Y:S01]  /*3aa0*/  FSEL R4, R26, -INF , !P2 ;  /* 0xff8000001a047808 */ /* 0x000fe20005000000 */
[--C-:B------:R-:W-:Y:S01]  /*3ab0*/  FFMA.FTZ R7, R25, UR33, -R90.reuse ;  /* 0x0000002119077c23 */ /* 0x100fe2000801085a */
[----:B------:R-:W-:Y:S01]  /*3ac0*/  LOP3.LUT P2, RZ, R19, 0x4000000, RZ, 0xc0, !PT ;  /* 0x0400000013ff7812 */ /* 0x000fe2000784c0ff */
[----:B------:R-:W-:Y:S01]  /*3ad0*/  MUFU.EX2 R8, R8 ;  /* 0x0000000800087308 */ /* 0x000fe20000000800 */
[----:B------:R-:W-:Y:S01]  /*3ae0*/  FMNMX.FTZ R5, R4, R27, !PT ;  /* 0x0000001b04057209 */ /* 0x000fe20007810000 */
[--C-:B------:R-:W-:Y:S01]  /*3af0*/  FFMA.FTZ R9, R29, UR33, -R90.reuse ;  /* 0x000000211d097c23 */ /* 0x100fe2000801085a */
[----:B------:R-:W-:Y:S01]  /*3b00*/  ISETP.GT.AND P2, PT, R3, 0x69, !P2 ;  /* 0x000000690300780c */ /* 0x000fe20005744270 */
[--C-:B------:R-:W-:Y:S01]  /*3b10*/  FFMA.FTZ R26, R44, UR33, -R90.reuse ;  /* 0x000000212c1a7c23 */ /* 0x100fe2000801085a */
[----:B------:R-:W-:Y:S01]  /*3b20*/  FMNMX.FTZ R14, R30, R5, !PT ;  /* 0x000000051e0e7209 */ /* 0x000fe20007810000 */
[--C-:B------:R-:W-:Y:S01]  /*3b30*/  FFMA.FTZ R25, R45, UR33, -R90.reuse ;  /* 0x000000212d197c23 */ /* 0x100fe2000801085a */
[----:B------:R-:W-:Y:S01]  /*3b40*/  ISETP.LT.OR P2, PT, R2, 0x6a, P2 ;  /* 0x0000006a0200780c */ /* 0x000fe20001741670 */
[----:B------:R-:W0:Y:S01]  /*3b50*/  MUFU.EX2 R7, R7 ;  /* 0x0000000700077308 */ /* 0x000e220000000800 */
        /* <DEDUP_REMOVED lines=11> */
[----:B------:R-:W1:Y:S01]  /*3c10*/  MUFU.EX2 R10, R10 ;  /* 0x0000000a000a7308 */ /* 0x000e620000000800 */
[----:B------:R-:W-:Y:S01]  /*3c20*/  FMNMX.FTZ R20, R38, R5, !PT ;  /* 0x0000000526147209 */ /* 0x000fe20007810000 */
[--C-:B------:R-:W-:Y:S01]  /*3c30*/  FFMA.FTZ R13, R33, UR33, -R90.reuse ;  /* 0x00000021210d7c23 */ /* 0x100fe2000801085a */
[--C-:B------:R-:W-:Y:S01]  /*3c40*/  FFMA.FTZ R21, R41, UR33, -R90.reuse ;  /* 0x0000002129157c23 */ /* 0x100fe2000801085a */
[--C-:B------:R-:W-:Y:S01]  /*3c50*/  FFMA.FTZ R41, R72, UR33, -R90.reuse ;  /* 0x0000002148297c23 */ /* 0x100fe2000801085a */
[----:B------:R-:W-:Y:S01]  /*3c60*/  FMNMX.FTZ R5, R39, R20, !PT ;  /* 0x0000001427057209 */ /* 0x000fe20007810000 */
[--C-:B------:R-:W-:Y:S01]  /*3c70*/  FFMA.FTZ R15, R37, UR33, -R90.reuse ;  /* 0x00000021250f7c23 */ /* 0x100fe2000801085a */
[--C-:B------:R-:W-:Y:S01]  /*3c80*/  FFMA.FTZ R29, R49, UR33, -R90.reuse ;  /* 0x00000021311d7c23 */ /* 0x100fe2000801085a */
[----:B------:R-:W2:Y:S01]  /*3c90*/  MUFU.EX2 R9, R9 ;  /* 0x0000000900097308 */ /* 0x000ea20000000800 */
[----:B------:R-:W-:Y:S01]  /*3ca0*/  FMNMX.FTZ R20, R42, R5, !PT ;  /* 0x000000052a147209 */ /* 0x000fe20007810000 */
[--C-:B------:R-:W-:Y:S01]  /*3cb0*/  FFMA.FTZ R33, R57, UR33, -R90.reuse ;  /* 0x0000002139217c23 */ /* 0x100fe2000801085a */
[--C-:B------:R-:W-:Y:S01]  /*3cc0*/  FFMA.FTZ R37, R61, UR33, -R90.reuse ;  /* 0x000000213d257c23 */ /* 0x100fe2000801085a */
[--C-:B------:R-:W-:Y:S01]  /*3cd0*/  FFMA.FTZ R57, R77, UR33, -R90.reuse ;  /* 0x000000214d397c23 */ /* 0x100fe2000801085a */
[----:B------:R-:W-:Y:S01]  /*3ce0*/  FMNMX.FTZ R5, R43, R20, !PT ;  /* 0x000000142b057209 */ /* 0x000fe20007810000 */
[--C-:B------:R-:W-:Y:S01]  /*3cf0*/  FFMA.FTZ R49, R81, UR33, -R90.reuse ;  /* 0x0000002151317c23 */ /* 0x100fe2000801085a */
[----:B------:R-:W-:Y:S01]  /*3d00*/  FFMA.FTZ R61, R85, UR33, -R90 ;  /* 0x00000021553d7c23 */ /* 0x000fe2000801085a */
[----:B------:R3:W-:Y:S01]  /*3d10*/  MUFU.EX2 R3, R53 ;  /* 0x0000003500037308 */ /* 0x0007e20000000800 */
[----:B------:R-:W-:-:S04]  /*3d20*/  FMNMX.FTZ R20, R46, R5, !PT ;  /* 0x000000052e147209 */ /* 0x000fc80007810000 */
[----:B------:R-:W-:-:S03]  /*3d30*/  FMNMX.FTZ R5, R47, R20, !PT ;  /* 0x000000142f057209 */ /* 0x000fc60007810000 */
[----:B------:R-:W4:Y:S01]  /*3d40*/  MUFU.EX2 R12, R12 ;  /* 0x0000000c000c7308 */ /* 0x000f220000000800 */
[----:B------:R-:W-:Y:S01]  /*3d50*/  FMNMX.FTZ R20, R50, R5, !PT ;  /* 0x0000000532147209 */ /* 0x000fe20007810000 */
[----:B---3--:R-:W-:-:S03]  /*3d60*/  FFMA.FTZ R53, R69, UR33, -R90 ;  /* 0x0000002145357c23 */ /* 0x008fc6000801085a */
[----:B------:R-:W-:-:S03]  /*3d70*/  FMNMX.FTZ R5, R51, R20, !PT ;  /* 0x0000001433057209 */ /* 0x000fc60007810000 */
[----:B------:R-:W3:Y:S01]  /*3d80*/  MUFU.EX2 R13, R13 ;  /* 0x0000000d000d7308 */ /* 0x000ee20000000800 */
[----:B------:R-:W-:-:S04]  /*3d90*/  FMNMX.FTZ R20, R54, R5, !PT ;  /* 0x0000000536147209 */ /* 0x000fc80007810000 */
[----:B------:R-:W-:-:S03]  /*3da0*/  FMNMX.FTZ R5, R55, R20, !PT ;  /* 0x0000001437057209 */ /* 0x000fc60007810000 */
[----:B------:R-:W-:Y:S01]  /*3db0*/  MUFU.EX2 R14, R14 ;  /* 0x0000000e000e7308 */ /* 0x000fe20000000800 */
[----:B------:R-:W-:-:S04]  /*3dc0*/  FMNMX.FTZ R20, R58, R5, !PT ;  /* 0x000000053a147209 */ /* 0x000fc80007810000 */
[----:B------:R-:W-:Y:S01]  /*3dd0*/  FMNMX.FTZ R5, R59, R20, !PT ;  /* 0x000000143b057209 */ /* 0x000fe20007810000 */
[--C-:B------:R-:W-:Y:S01]  /*3de0*/  FFMA.FTZ R20, R48, UR33, -R90.reuse ;  /* 0x0000002130147c23 */ /* 0x100fe2000801085a */
[----:B------:R-:W-:Y:S01]  /*3df0*/  FFMA.FTZ R48, R73, UR33, -R90 ;  /* 0x0000002149307c23 */ /* 0x000fe2000801085a */
[----:B------:R-:W-:Y:S01]  /*3e00*/  MUFU.EX2 R15, R15 ;  /* 0x0000000f000f7308 */ /* 0x000fe20000000800 */
        /* <DEDUP_REMOVED lines=13> */
[----:B------:R-:W-:Y:S02]  /*3ee0*/  FFMA.FTZ R32, R56, UR33, -R90 ;  /* 0x0000002138207c23 */ /* 0x000fe4000801085a */
        /* <DEDUP_REMOVED lines=8> */
[----:B------:R-:W-:Y:S01]  /*3f70*/  FMNMX.FTZ R5, R87, R36, !PT ;  /* 0x0000002457057209 */ /* 0x000fe20007810000 */
[--C-:B------:R-:W-:Y:S02]  /*3f80*/  FFMA.FTZ R36, R64, UR33, -R90.reuse ;  /* 0x0000002140247c23 */ /* 0x100fe4000801085a */
[----:B------:R-:W-:Y:S02]  /*3f90*/  MUFU.EX2 R28, R28 ;  /* 0x0000001c001c7308 */ /* 0x000fe40000000800 */
[----:B------:R-:W5:Y:S06]  /*3fa0*/  SHFL.BFLY PT, R40, R5, 0x2, 0x1f ;  /* 0x0c401f0005287f89 */ /* 0x000f6c00000e0000 */
[----:B------:R-:W-:Y:S08]  /*3fb0*/  MUFU.EX2 R32, R32 ;  /* 0x0000002000207308 */ /* 0x000ff00000000800 */
[----:B------:R-:W-:Y:S08]  /*3fc0*/  MUFU.EX2 R33, R33 ;  /* 0x0000002100217308 */ /* 0x000ff00000000800 */
[----:B------:R-:W-:Y:S01]  /*3fd0*/  MUFU.EX2 R2, R2 ;  /* 0x0000000200027308 */ /* 0x000fe20000000800 */
[----:B-----5:R-:W-:Y:S01]  /*3fe0*/  FMNMX.FTZ R11, R5, R40, !PT ;  /* 0x00000028050b7209 */ /* 0x020fe20007810000 */
[----:B------:R-:W-:-:S04]  /*3ff0*/  FFMA.FTZ R40, R80, UR33, -R90 ;  /* 0x0000002150287c23 */ /* 0x000fc8000801085a */
[----:B------:R-:W5:Y:S02]  /*4000*/  SHFL.BFLY PT, R56, R11, 0x1, 0x1f ;  /* 0x0c201f000b387f89 */ /* 0x000f6400000e0000 */
[----:B------:R-:W-:Y:S08]  /*4010*/  MUFU.EX2 R37, R37 ;  /* 0x0000002500257308 */ /* 0x000ff00000000800 */
[----:B------:R-:W-:Y:S08]  /*4020*/  MUFU.EX2 R36, R36 ;  /* 0x0000002400247308 */ /* 0x000ff00000000800 */
[----:B------:R-:W-:Y:S01]  /*4030*/  MUFU.EX2 R45, R45 ;  /* 0x0000002d002d7308 */ /* 0x000fe20000000800 */
[----:B-----5:R-:W-:-:S07]  /*4040*/  FMNMX.FTZ R5, R11, R56, !PT ;  /* 0x000000380b057209 */ /* 0x020fce0007810000 */
[----:B------:R-:W-:Y:S01]  /*4050*/  MUFU.EX2 R44, R44 ;  /* 0x0000002c002c7308 */ /* 0x000fe20000000800 */
[----:B------:R-:W-:Y:S01]  /*4060*/  FFMA.FTZ R56, R84, UR33, -R90 ;  /* 0x0000002154387c23 */ /* 0x000fe2000801085a */
[C---:B------:R-:W-:Y:S01]  /*4070*/  FSETP.NEU.FTZ.AND P2, PT, R5.reuse, -INF , PT ;  /* 0xff8000000500780b */ /* 0x040fe20003f5d000 */
[----:B------:R-:W-:-:S05]  /*4080*/  FMUL.FTZ R60, R5, UR33 ;  /* 0x00000021053c7c20 */ /* 0x000fca0008410000 */
[----:B------:R-:W-:Y:S01]  /*4090*/  MUFU.EX2 R53, R53 ;  /* 0x0000003500357308 */ /* 0x000fe20000000800 */
[----:B------:R-:W-:Y:S02]  /*40a0*/  FSEL R60, R60, RZ, P2 ;  /* 0x000000ff3c3c7208 */ /* 0x000fe40001000000 */
[----:B------:R-:W-:-:S03]  /*40b0*/  PLOP3.LUT P2, PT, PT, PT, UP1, 0x40, 0x0 ;  /* 0x000000000000781c */ /* 0x000fc60003f4e818 */
[--C-:B------:R-:W-:Y:S01]  /*40c0*/  FFMA.FTZ R11, R4, UR33, -R60.reuse ;  /* 0x00000021040b7c23 */ /* 0x100fe2000801083c */
        /* <DEDUP_REMOVED lines=10> */
[----:B0-----:R-:W-:Y:S01]  /*4170*/  FADD.FTZ R55, R8, R7 ;  /* 0x0000000708377221 */ /* 0x001fe20000010000 */
[--C-:B------:R-:W-:Y:S01]  /*4180*/  FFMA.FTZ R30, R38, UR33, -R60.reuse ;  /* 0x00000021261e7c23 */ /* 0x100fe2000801083c */
[----:B------:R-:W0:Y:S01]  /*4190*/  MUFU.EX2 R11, R11 ;  /* 0x0000000b000b7308 */ /* 0x000e220000000800 */
[--C-:B------:R-:W-:Y:S01]  /*41a0*/  FFMA.FTZ R38, R54, UR33, -R60.reuse ;  /* 0x0000002136267c23 */ /* 0x100fe2000801083c */
[----:B-1----:R-:W-:Y:S01]  /*41b0*/  FADD.FTZ R54, R10, R55 ;  /* 0x000000370a367221 */ /* 0x002fe20000010000 */
[--C-:B-----5:R-:W-:Y:S01]  /*41c0*/  FFMA.FTZ R64, R46, UR33, -R60.reuse ;  /* 0x000000212e407c23 */ /* 0x120fe2000801083c */
[--C-:B------:R-:W-:Y:S01]  /*41d0*/  FFMA.FTZ R46, R58, UR33, -R60.reuse ;  /* 0x000000213a2e7c23 */ /* 0x100fe2000801083c */
[----:B------:R-:W-:Y:S01]  /*41e0*/  FFMA.FTZ R34, R51, UR33, -R60 ;  /* 0x0000002133227c23 */ /* 0x000fe2000801083c */
[C---:B--2---:R-:W-:Y:S01]  /*41f0*/  FADD.FTZ R55, R9.reuse, R54 ;  /* 0x0000003609377221 */ /* 0x044fe20000010000 */
[----:B------:R-:W-:Y:S01]  /*4200*/  F2FP.F16.F32.PACK_AB R10, R9, R10 ;  /* 0x0000000a090a723e */ /* 0x000fe200000000ff */
[----:B------:R1:W2:Y:S01]  /*4210*/  MUFU.EX2 R69, R65 ;  /* 0x0000004100457308 */ /* 0x0002a20000000800 */
[----:B------:R-:W-:Y:S01]  /*4220*/  F2FP.F16.F32.PACK_AB R8, R7, R8 ;  /* 0x000000080708723e */ /* 0x000fe200000000ff */
[----:B----4-:R-:W-:Y:S01]  /*4230*/  FADD.FTZ R58, R12, R55 ;  /* 0x000000370c3a7221 */ /* 0x010fe20000010000 */
[----:B---3--:R-:W-:Y:S01]  /*4240*/  F2FP.F16.F32.PACK_AB R12, R13, R12 ;  /* 0x0000000c0d0c723e */ /* 0x008fe200000000ff */
[--C-:B------:R-:W-:Y:S01]  /*4250*/  FFMA.FTZ R51, R63, UR33, -R60.reuse ;  /* 0x000000213f337c23 */ /* 0x100fe2000801083c */
[--C-:B------:R-:W-:Y:S01]  /*4260*/  FFMA.FTZ R7, R66, UR33, -R60.reuse ;  /* 0x0000002142077c23 */ /* 0x100fe2000801083c */
[--C-:B------:R-:W-:Y:S01]  /*4270*/  FFMA.FTZ R70, R70, UR33, -R60.reuse ;  /* 0x0000002146467c23 */ /* 0x100fe2000801083c */
[----:B------:R-:W-:Y:S01]  /*4280*/  FFMA.FTZ R71, R71, UR33, -R60 ;  /* 0x0000002147477c23 */ /* 0x000fe2000801083c */
[----:B------:R3:W4:Y:S01]  /*4290*/  MUFU.EX2 R72, R31 ;  /* 0x0000001f00487308 */ /* 0x0007220000000800 */
[----:B0-----:R-:W-:Y:S01]  /*42a0*/  FADD.FTZ R54, R11, R68 ;  /* 0x000000440b367221 */ /* 0x001fe20000010000 */
[--C-:B-1----:R-:W-:Y:S01]  /*42b0*/  FFMA.FTZ R65, R47, UR33, -R60.reuse ;  /* 0x000000212f417c23 */ /* 0x102fe2000801083c */
[----:B------:R-:W-:Y:S01]  /*42c0*/  FFMA.FTZ R47, R59, UR33, -R60 ;  /* 0x000000213b2f7c23 */ /* 0x000fe2000801083c */
[----:B------:R-:W-:Y:S01]  /*42d0*/  FADD.FTZ R59, R13, R58 ;  /* 0x0000003a0d3b7221 */ /* 0x000fe20000010000 */
[----:B------:R-:W-:Y:S01]  /*42e0*/  F2FP.F16.F32.PACK_AB R9, R68, R11 ;  /* 0x0000000b4409723e */ /* 0x000fe200000000ff */
[--C-:B------:R-:W-:Y:S01]  /*42f0*/  FFMA.FTZ R74, R74, UR33, -R60.reuse ;  /* 0x000000214a4a7c23 */ /* 0x100fe2000801083c */
[----:B------:R-:W-:Y:S01]  /*4300*/  FFMA.FTZ R75, R75, UR33, -R60 ;  /* 0x000000214b4b7c23 */ /* 0x000fe2000801083c */
[----:B------:R-:W0:Y:S01]  /*4310*/  MUFU.EX2 R4, R4 ;  /* 0x0000000400047308 */ /* 0x000e220000000800 */
[----:B--2---:R-:W-:Y:S01]  /*4320*/  FADD.FTZ R55, R69, R54 ;  /* 0x0000003645377221 */ /* 0x004fe20000010000 */
[--C-:B---3--:R-:W-:Y:S01]  /*4330*/  FFMA.FTZ R31, R50, UR33, -R60.reuse ;  /* 0x00000021321f7c23 */ /* 0x108fe2000801083c */
[--C-:B------:R-:W-:Y:S01]  /*4340*/  FFMA.FTZ R50, R62, UR33, -R60.reuse ;  /* 0x000000213e327c23 */ /* 0x100fe2000801083c */
[----:B------:R-:W-:Y:S01]  /*4350*/  FADD.FTZ R62, R14, R59 ;  /* 0x0000003b0e3e7221 */ /* 0x000fe20000010000 */
[----:B------:R-:W-:Y:S01]  /*4360*/  F2FP.F16.F32.PACK_AB R14, R15, R14 ;  /* 0x0000000e0f0e723e */ /* 0x000fe200000000ff */
[--C-:B------:R-:W-:Y:S01]  /*4370*/  FFMA.FTZ R54, R67, UR33, -R60.reuse ;  /* 0x0000002143367c23 */ /* 0x100fe2000801083c */
[----:B------:R-:W-:Y:S01]  /*4380*/  FFMA.FTZ R78, R78, UR33, -R60 ;  /* 0x000000214e4e7c23 */ /* 0x000fe2000801083c */
[----:B------:R-:W1:Y:S01]  /*4390*/  MUFU.EX2 R27, R27 ;  /* 0x0000001b001b7308 */ /* 0x000e620000000800 */
[C---:B----4-:R-:W-:Y:S01]  /*43a0*/  FADD.FTZ R55, R72.reuse, R55 ;  /* 0x0000003748377221 */ /* 0x050fe20000010000 */
[----:B------:R-:W-:Y:S01]  /*43b0*/  FADD.FTZ R59, R15, R62 ;  /* 0x0000003e0f3b7221 */ /* 0x000fe20000010000 */
[----:B------:R-:W-:Y:S01]  /*43c0*/  F2FP.F16.F32.PACK_AB R11, R72, R69 ;  /* 0x00000045480b723e */ /* 0x000fe200000000ff */
[--C-:B------:R-:W-:Y:S01]  /*43d0*/  FFMA.FTZ R79, R79, UR33, -R60.reuse ;  /* 0x000000214f4f7c23 */ /* 0x100fe2000801083c */
[--C-:B------:R-:W-:Y:S01]  /*43e0*/  FFMA.FTZ R82, R82, UR33, -R60.reuse ;  /* 0x0000002152527c23 */ /* 0x100fe2000801083c */
[----:B------:R-:W-:Y:S01]  /*43f0*/  FADD.FTZ R62, R24, R59 ;  /* 0x0000003b183e7221 */ /* 0x000fe20000010000 */
[--C-:B------:R-:W-:Y:S01]  /*4400*/  FFMA.FTZ R83, R83, UR33, -R60.reuse ;  /* 0x0000002153537c23 */ /* 0x100fe2000801083c */
[----:B------:R-:W2:Y:S01]  /*4410*/  MUFU.EX2 R30, R30 ;  /* 0x0000001e001e7308 */ /* 0x000ea20000000800 */
[----:B0-----:R-:W-:Y:S01]  /*4420*/  FADD.FTZ R58, R4, R55 ;  /* 0x00000037043a7221 */ /* 0x001fe20000010000 */
[----:B------:R0:W-:Y:S01]  /*4430*/  STSM.16.M88.4 [R17+0x21800], R8 ;  /* 0x0218000811007844 */ /* 0x0001e20000000200 */
[--C-:B------:R-:W-:Y:S01]  /*4440*/  FFMA.FTZ R86, R86, UR33, -R60.reuse ;  /* 0x0000002156567c23 */ /* 0x100fe2000801083c */
[----:B------:R-:W-:Y:S01]  /*4450*/  FFMA.FTZ R60, R87, UR33, -R60 ;  /* 0x00000021573c7c23 */ /* 0x000fe2000801083c */
[----:B------:R-:W-:-:S03]  /*4460*/  F2FP.F16.F32.PACK_AB R24, R21, R24 ;  /* 0x000000181518723e */ /* 0x000fc600000000ff */
[----:B------:R-:W3:Y:S01]  /*4470*/  MUFU.EX2 R35, R35 ;  /* 0x0000002300237308 */ /* 0x000ee20000000800 */
[----:B-1----:R-:W-:-:S07]  /*4480*/  FADD.FTZ R55, R27, R58 ;  /* 0x0000003a1b377221 */ /* 0x002fce0000010000 */
[----:B------:R-:W1:Y:S01]  /*4490*/  MUFU.EX2 R39, R39 ;  /* 0x0000002700277308 */ /* 0x000e620000000800 */
[----:B--2---:R-:W-:Y:S01]  /*44a0*/  FADD.FTZ R58, R30, R55 ;  /* 0x000000371e3a7221 */ /* 0x004fe20000010000 */
[----:B------:R-:W-:Y:S01]  /*44b0*/  FADD.FTZ R55, R21, R62 ;  /* 0x0000003e15377221 */ /* 0x000fe20000010000 */
[----:B0-----:R-:W-:-:S03]  /*44c0*/  F2FP.F16.F32.PACK_AB R10, R3, R28 ;  /* 0x0000001c030a723e */ /* 0x001fc600000000ff */
[----:B------:R-:W-:Y:S01]  /*44d0*/  FADD.FTZ R62, R26, R55 ;  /* 0x000000371a3e7221 */ /* 0x000fe20000010000 */
[----:B------:R-:W-:Y:S01]  /*44e0*/  F2FP.F16.F32.PACK_AB R26, R25, R26 ;  /* 0x0000001a191a723e */ /* 0x000fe200000000ff */
[----:B------:R-:W0:Y:S01]  /*44f0*/  MUFU.EX2 R42, R42 ;  /* 0x0000002a002a7308 */ /* 0x000e220000000800 */
[----:B---3--:R-:W-:Y:S01]  /*4500*/  FADD.FTZ R58, R35, R58 ;  /* 0x0000003a233a7221 */ /* 0x008fe20000010000 */
[----:B------:R-:W-:-:S04]  /*4510*/  FADD.FTZ R59, R25, R62 ;  /* 0x0000003e193b7221 */ /* 0x000fc80000010000 */
[----:B------:R-:W-:Y:S02]  /*4520*/  FADD.FTZ R62, R20, R59 ;  /* 0x0000003b143e7221 */ /* 0x000fe40000010000 */
[----:B------:R-:W2:Y:S01]  /*4530*/  MUFU.EX2 R64, R64 ;  /* 0x0000004000407308 */ /* 0x000ea20000000800 */
[----:B-1----:R-:W-:-:S07]  /*4540*/  FADD.FTZ R55, R39, R58 ;  /* 0x0000003a27377221 */ /* 0x002fce0000010000 */
[----:B------:R-:W1:Y:S01]  /*4550*/  MUFU.EX2 R65, R65 ;  /* 0x0000004100417308 */ /* 0x000e620000000800 */
[C---:B0-----:R-:W-:Y:S01]  /*4560*/  FADD.FTZ R55, R42.reuse, R55 ;  /* 0x000000372a377221 */ /* 0x041fe20000010000 */
[----:B------:R-:W-:-:S06]  /*4570*/  F2FP.F16.F32.PACK_AB R25, R42, R39 ;  /* 0x000000272a19723e */ /* 0x000fcc00000000ff */
[----:B------:R-:W0:Y:S01]  /*4580*/  MUFU.EX2 R31, R31 ;  /* 0x0000001f001f7308 */ /* 0x000e220000000800 */
[----:B--2---:R-:W-:Y:S01]  /*4590*/  FADD.FTZ R58, R64, R55 ;  /* 0x00000037403a7221 */ /* 0x004fe20000010000 */
[----:B------:R-:W-:-:S04]  /*45a0*/  FADD.FTZ R55, R29, R62 ;  /* 0x0000003e1d377221 */ /* 0x000fc80000010000 */
[----:B------:R-:W-:Y:S01]  /*45b0*/  FADD.FTZ R62, R28, R55 ;  /* 0x000000371c3e7221 */ /* 0x000fe20000010000 */
[----:B------:R-:W-:Y:S01]  /*45c0*/  F2FP.F16.F32.PACK_AB R28, R33, R32 ;  /* 0x00000020211c723e */ /* 0x000fe200000000ff */
[----:B------:R-:W2:Y:S01]  /*45d0*/  MUFU.EX2 R34, R34 ;  /* 0x0000002200227308 */ /* 0x000ea20000000800 */
[----:B-1----:R-:W-:Y:S01]  /*45e0*/  FADD.FTZ R58, R65, R58 ;  /* 0x0000003a413a7221 */ /* 0x002fe20000010000 */
[----:B------:R-:W-:-:S04]  /*45f0*/  FADD.FTZ R15, R3, R62 ;  /* 0x0000003e030f7221 */ /* 0x000fc80000010000 */
[----:B------:R-:W-:Y:S01]  /*4600*/  FADD.FTZ R8, R32, R15 ;  /* 0x0000000f20087221 */ /* 0x000fe20000010000 */
[----:B------:R-:W-:Y:S01]  /*4610*/  F2FP.F16.F32.PACK_AB R15, R35, R30 ;  /* 0x0000001e230f723e */ /* 0x000fe200000000ff */
[----:B------:R-:W1:Y:S01]  /*4620*/  MUFU.EX2 R38, R38 ;  /* 0x0000002600267308 */ /* 0x000e620000000800 */
[----:B0-----:R-:W-:Y:S01]  /*4630*/  FADD.FTZ R13, R31, R58 ;  /* 0x0000003a1f0d7221 */ /* 0x001fe20000010000 */
[----:B------:R-:W-:Y:S01]  /*4640*/  FADD.FTZ R11, R33, R8 ;  /* 0x00000008210b7221 */ /* 0x000fe20000010000 */
[----:B------:R-:W-:-:S03]  /*4650*/  F2FP.F16.F32.PACK_AB R30, R37, R2 ;  /* 0x00000002251e723e */ /* 0x000fc600000000ff */
[----:B------:R-:W-:Y:S02]  /*4660*/  FADD.FTZ R8, R2, R11 ;  /* 0x0000000b02087221 */ /* 0x000fe40000010000 */
[----:B------:R-:W0:Y:S01]  /*4670*/  MUFU.EX2 R43, R43 ;  /* 0x0000002b002b7308 */ /* 0x000e220000000800 */
[----:B--2---:R-:W-:Y:S01]  /*4680*/  FADD.FTZ R9, R34, R13 ;  /* 0x0000000d22097221 */ /* 0x004fe20000010000 */
[----:B------:R-:W-:Y:S01]  /*4690*/  F2FP.F16.F32.PACK_AB R13, R27, R4 ;  /* 0x000000041b0d723e */ /* 0x000fe200000000ff */
[----:B------:R-:W-:Y:S01]  /*46a0*/  FADD.FTZ R11, R37, R8 ;  /* 0x00000008250b7221 */ /* 0x000fe20000010000 */
[----:B------:R-:W-:Y:S02]  /*46b0*/  F2FP.F16.F32.PACK_AB R8, R29, R20 ;  /* 0x000000141d08723e */ /* 0x000fe400000000ff */
[----:B------:R-:W-:Y:S01]  /*46c0*/  F2FP.F16.F32.PACK_AB R27, R65, R64 ;  /* 0x00000040411b723e */ /* 0x000fe200000000ff */
[----:B------:R-:W-:Y:S01]  /*46d0*/  FADD.FTZ R20, R36, R11 ;  /* 0x0000000b24147221 */ /* 0x000fe20000010000 */
[----:B------:R-:W2:Y:S01]  /*46e0*/  MUFU.EX2 R46, R46 ;  /* 0x0000002e002e7308 */ /* 0x000ea20000000800 */
[----:B-1----:R-:W-:Y:S01]  /*46f0*/  FADD.FTZ R4, R38, R9 ;  /* 0x0000000926047221 */ /* 0x002fe20000010000 */
[----:B------:R1:W-:Y:S01]  /*4700*/  STSM.16.M88.4 [R23], R12 ;  /* 0x0000000c17007844 */ /* 0x0003e20000000200 */
[----:B------:R-:W-:-:S03]  /*4710*/  FADD.FTZ R3, R45, R20 ;  /* 0x000000142d037221 */ /* 0x000fc60000010000 */
[----:B------:R3:W-:Y:S01]  /*4720*/  STSM.16.M88.4 [R22], R24 ;  /* 0x0000001816007844 */ /* 0x0007e20000000200 */
[----:B------:R-:W-:Y:S01]  /*4730*/  FADD.FTZ R2, R44, R3 ;  /* 0x000000032c027221 */ /* 0x000fe20000010000 */
[----:B------:R-:W4:Y:S01]  /*4740*/  MUFU.EX2 R47, R47 ;  /* 0x0000002f002f7308 */ /* 0x000f220000000800 */
[C---:B0-----:R-:W-:Y:S01]  /*4750*/  FADD.FTZ R9, R43.reuse, R4 ;  /* 0x000000042b097221 */ /* 0x041fe20000010000 */
[----:B------:R-:W-:-:S06]  /*4760*/  F2FP.F16.F32.PACK_AB R11, R43, R38 ;  /* 0x000000262b0b723e */ /* 0x000fcc00000000ff */
[----:B------:R-:W0:Y:S01]  /*4770*/  MUFU.EX2 R50, R50 ;  /* 0x0000003200327308 */ /* 0x000e220000000800 */
[----:B--2---:R-:W-:Y:S01]  /*4780*/  FADD.FTZ R4, R46, R9 ;  /* 0x000000092e047221 */ /* 0x004fe20000010000 */
[----:B-1----:R-:W-:Y:S02]  /*4790*/  F2FP.F16.F32.PACK_AB R12, R45, R36 ;  /* 0x000000242d0c723e */ /* 0x002fe400000000ff */
[----:B------:R-:W-:-:S04]  /*47a0*/  F2FP.F16.F32.PACK_AB R14, R53, R44 ;  /* 0x0000002c350e723e */ /* 0x000fc800000000ff */
[----:B------:R-:W1:Y:S01]  /*47b0*/  MUFU.EX2 R51, R51 ;  /* 0x0000003300337308 */ /* 0x000e620000000800 */
[C---:B----4-:R-:W-:Y:S01]  /*47c0*/  FADD.FTZ R9, R47.reuse, R4 ;  /* 0x000000042f097221 */ /* 0x050fe20000010000 */
[----:B------:R-:W-:-:S06]  /*47d0*/  F2FP.F16.F32.PACK_AB R29, R47, R46 ;  /* 0x0000002e2f1d723e */ /* 0x000fcc00000000ff */
[----:B------:R-:W2:Y:S01]  /*47e0*/  MUFU.EX2 R7, R7 ;  /* 0x0000000700077308 */ /* 0x000ea20000000800 */
[----:B0-----:R-:W-:Y:S01]  /*47f0*/  FADD.FTZ R4, R50, R9 ;  /* 0x0000000932047221 */ /* 0x001fe20000010000 */
[----:B------:R-:W-:-:S05]  /*4800*/  F2FP.F16.F32.PACK_AB R9, R34, R31 ;  /* 0x0000001f2209723e */ /* 0x000fca00000000ff */
[----:B------:R0:W-:Y:S01]  /*4810*/  STSM.16.M88.4 [R18], R8 ;  /* 0x0000000812007844 */ /* 0x0001e20000000200 */
[----:B------:R-:W4:Y:S01]  /*4820*/  MUFU.EX2 R54, R54 ;  /* 0x0000003600367308 */ /* 0x000f220000000800 */
[C---:B-1----:R-:W-:Y:S01]  /*4830*/  FADD.FTZ R4, R51.reuse, R4 ;  /* 0x0000000433047221 */ /* 0x042fe20000010000 */
[----:B------:R-:W-:-:S05]  /*4840*/  F2FP.F16.F32.PACK_AB R31, R51, R50 ;  /* 0x00000032331f723e */ /* 0x000fca00000000ff */
[----:B------:R1:W-:Y:S01]  /*4850*/  STSM.16.M88.4 [R17+0x27800], R28 ;  /* 0x0278001c11007844 */ /* 0x0003e20000000200 */
[----:B------:R-:W5:Y:S01]  /*4860*/  MUFU.EX2 R70, R70 ;  /* 0x0000004600467308 */ /* 0x000f620000000800 */
[----:B--2---:R-:W-:Y:S01]  /*4870*/  FADD.FTZ R3, R7, R4 ;  /* 0x0000000407037221 */ /* 0x004fe20000010000 */
[----:B------:R-:W-:-:S06]  /*4880*/  FADD.FTZ R4, R53, R2 ;  /* 0x0000000235047221 */ /* 0x000fcc0000010000 */
[----:B------:R-:W2:Y:S01]  /*4890*/  MUFU.EX2 R71, R71 ;  /* 0x0000004700477308 */ /* 0x000ea20000000800 */
[C---:B----4-:R-:W-:Y:S01]  /*48a0*/  FADD.FTZ R3, R54.reuse, R3 ;  /* 0x0000000336037221 */ /* 0x050fe20000010000 */
[----:B------:R-:W-:-:S06]  /*48b0*/  F2FP.F16.F32.PACK_AB R13, R54, R7 ;  /* 0x00000007360d723e */ /* 0x000fcc00000000ff */
[----:B------:R-:W4:Y:S01]  /*48c0*/  MUFU.EX2 R41, R41 ;  /* 0x0000002900297308 */ /* 0x000f220000000800 */
[----:B-----5:R-:W-:-:S07]  /*48d0*/  FADD.FTZ R2, R70, R3 ;  /* 0x0000000346027221 */ /* 0x020fce0000010000 */
[----:B------:R-:W3:Y:S01]  /*48e0*/  MUFU.EX2 R48, R48 ;  /* 0x0000003000307308 */ /* 0x000ee20000000800 */
[C---:B--2---:R-:W-:Y:S01]  /*48f0*/  F2FP.F16.F32.PACK_AB R15, R71.reuse, R70 ;  /* 0x00000046470f723e */ /* 0x044fe200000000ff */
[----:B------:R-:W-:-:S04]  /*4900*/  FADD.FTZ R7, R71, R2 ;  /* 0x0000000247077221 */ /* 0x000fc80000010000 */
[----:B------:R1:W-:Y:S02]  /*4910*/  STSM.16.M88.4 [R136], R12 ;  /* 0x0000000c88007844 */ /* 0x0003e40000000200 */
[----:B------:R-:W-:Y:S01]  /*4920*/  MUFU.EX2 R52, R52 ;  /* 0x0000003400347308 */ /* 0x000fe20000000800 */
[----:B----4-:R-:W-:-:S07]  /*4930*/  FADD.FTZ R21, R41, R4 ;  /* 0x0000000429157221 */ /* 0x010fce0000010000 */
[----:B------:R-:W2:Y:S01]  /*4940*/  MUFU.EX2 R57, R57 ;  /* 0x0000003900397308 */ /* 0x000ea20000000800 */
[C---:B---3--:R-:W-:Y:S01]  /*4950*/  F2FP.F16.F32.PACK_AB R24, R48.reuse, R41 ;  /* 0x000000293018723e */ /* 0x048fe200000000ff */
[----:B------:R-:W-:-:S06]  /*4960*/  FADD.FTZ R21, R48, R21 ;  /* 0x0000001530157221 */ /* 0x000fcc0000010000 */
[----:B------:R-:W3:Y:S08]  /*4970*/  MUFU.EX2 R74, R74 ;  /* 0x0000004a004a7308 */ /* 0x000ef00000000800 */
[----:B------:R-:W4:Y:S01]  /*4980*/  MUFU.EX2 R75, R75 ;  /* 0x0000004b004b7308 */ /* 0x000f220000000800 */
[----:B--2---:R-:W-:-:S07]  /*4990*/  F2FP.F16.F32.PACK_AB R26, R57, R52 ;  /* 0x00000034391a723e */ /* 0x004fce00000000ff */
[----:B------:R-:W2:Y:S01]  /*49a0*/  MUFU.EX2 R78, R78 ;  /* 0x0000004e004e7308 */ /* 0x000ea20000000800 */
[----:B---3--:R-:W-:-:S07]  /*49b0*/  FADD.FTZ R2, R74, R7 ;  /* 0x000000074a027221 */ /* 0x008fce0000010000 */
[----:B------:R-:W3:Y:S01]  /*49c0*/  MUFU.EX2 R79, R79 ;  /* 0x0000004f004f7308 */ /* 0x000ee20000000800 */
[C---:B----4-:R-:W-:Y:S01]  /*49d0*/  F2FP.F16.F32.PACK_AB R25, R75.reuse, R74 ;  /* 0x0000004a4b19723e */ /* 0x050fe200000000ff */
[----:B------:R-:W-:Y:S01]  /*49e0*/  FADD.FTZ R7, R75, R2 ;  /* 0x000000024b077221 */ /* 0x000fe20000010000 */
[----:B------:R-:W-:-:S05]  /*49f0*/  FADD.FTZ R2, R52, R21 ;  /* 0x0000001534027221 */ /* 0x000fca0000010000 */
[----:B------:R-:W-:Y:S01]  /*4a00*/  MUFU.EX2 R40, R40 ;  /* 0x0000002800287308 */ /* 0x000fe20000000800 */
[----:B--2---:R-:W-:Y:S01]  /*4a10*/  FADD.FTZ R4, R78, R7 ;  /* 0x000000074e047221 */ /* 0x004fe20000010000 */
[----:B------:R-:W-:Y:S01]  /*4a20*/  FADD.FTZ R7, R57, R2 ;  /* 0x0000000239077221 */ /* 0x000fe20000010000 */
[----:B------:R-:W-:-:S05]  /*4a30*/  VIADD R2, R88, 0xfffffffe ;  /* 0xfffffffe58027836 */ /* 0x000fca0000000000 */
[----:B------:R-:W0:Y:S01]  /*4a40*/  MUFU.EX2 R49, R49 ;  /* 0x0000003100317308 */ /* 0x000e220000000800 */
[C---:B---3--:R-:W-:Y:S01]  /*4a50*/  F2FP.F16.F32.PACK_AB R27, R79.reuse, R78 ;  /* 0x0000004e4f1b723e */ /* 0x048fe200000000ff */
[----:B------:R-:W-:-:S04]  /*4a60*/  FADD.FTZ R21, R79, R4 ;  /* 0x000000044f157221 */ /* 0x000fc80000010000 */
[----:B------:R1:W-:Y:S02]  /*4a70*/  STSM.16.M88.4 [R22+0x6000], R24 ;  /* 0x0060001816007844 */ /* 0x0003e40000000200 */
[----:B------:R-:W2:Y:S08]  /*4a80*/  MUFU.EX2 R56, R56 ;  /* 0x0000003800387308 */ /* 0x000eb00000000800 */
[----:B------:R-:W3:Y:S01]  /*4a90*/  MUFU.EX2 R61, R61 ;  /* 0x0000003d003d7308 */ /* 0x000ee20000000800 */
[----:B0-----:R-:W-:Y:S01]  /*4aa0*/  F2FP.F16.F32.PACK_AB R8, R49, R40 ;  /* 0x000000283108723e */ /* 0x001fe200000000ff */
[----:B------:R-:W-:-:S04]  /*4ab0*/  FADD.FTZ R40, R40, R7 ;  /* 0x0000000728287221 */ /* 0x000fc80000010000 */
[----:B------:R-:W-:Y:S02]  /*4ac0*/  FADD.FTZ R49, R49, R40 ;  /* 0x0000002831317221 */ /* 0x000fe40000010000 */
[----:B------:R-:W-:Y:S02]  /*4ad0*/  MUFU.EX2 R82, R82 ;  /* 0x0000005200527308 */ /* 0x000fe40000000800 */
[----:B--2---:R-:W-:-:S06]  /*4ae0*/  FADD.FTZ R4, R56, R49 ;  /* 0x0000003138047221 */ /* 0x004fcc0000010000 */
[----:B------:R-:W0:Y:S01]  /*4af0*/  MUFU.EX2 R83, R83 ;  /* 0x0000005300537308 */ /* 0x000e220000000800 */
[C---:B---3--:R-:W-:Y:S01]  /*4b00*/  F2FP.F16.F32.PACK_AB R10, R61.reuse, R56 ;  /* 0x000000383d0a723e */ /* 0x048fe200000000ff */
[----:B------:R-:W-:-:S06]  /*4b10*/  FADD.FTZ R4, R61, R4 ;  /* 0x000000043d047221 */ /* 0x000fcc0000010000 */
[----:B------:R-:W-:Y:S08]  /*4b20*/  MUFU.EX2 R86, R86 ;  /* 0x0000005600567308 */ /* 0x000ff00000000800 */
[----:B------:R-:W2:Y:S01]  /*4b30*/  MUFU.EX2 R3, R60 ;  /* 0x0000003c00037308 */ /* 0x000ea20000000800 */
[----:B0-----:R-:W-:Y:S01]  /*4b40*/  F2FP.F16.F32.PACK_AB R9, R83, R82 ;  /* 0x000000525309723e */ /* 0x001fe200000000ff */
[----:B------:R-:W-:-:S04]  /*4b50*/  FADD.FTZ R82, R82, R21 ;  /* 0x0000001552527221 */ /* 0x000fc80000010000 */
[----:B------:R-:W-:Y:S01]  /*4b60*/  FADD.FTZ R83, R83, R82 ;  /* 0x0000005253537221 */ /* 0x000fe20000010000 */
[----:B--2---:R-:W-:-:S03]  /*4b70*/  F2FP.F16.F32.PACK_AB R11, R3, R86 ;  /* 0x00000056030b723e */ /* 0x004fc600000000ff */
[----:B------:R-:W-:Y:S02]  /*4b80*/  FADD.FTZ R86, R86, R83 ;  /* 0x0000005356567221 */ /* 0x000fe40000010000 */
[----:B------:R1:W-:Y:S02]  /*4b90*/  STSM.16.M88.4 [R18+0x6000], R8 ;  /* 0x0060000812007844 */ /* 0x0003e40000000200 */
[----:B------:R-:W-:Y:S01]  /*4ba0*/  FADD.FTZ R3, R3, R86 ;  /* 0x0000005603037221 */ /* 0x000fe20000010000 */
[----:B------:R0:W-:Y:S06]  /*4bb0*/  MEMBAR.ALL.CTA ;  /* 0x0000000000007992 */ /* 0x0001ec0000008000 */
[----:B0-----:R-:W0:Y:S02]  /*4bc0*/  FENCE.VIEW.ASYNC.S ;  /* 0x00000000000073c6 */ /* 0x001e240000000000 */
[----:B0-----:R-:W-:Y:S01]  /*4bd0*/  NOP ;  /* 0x0000000000007918 */ /* 0x001fe20000000000 */
[----:B------:R-:W-:Y:S05]  /*4be0*/  @P2 BRA `(.L_x_10762) ;  /* 0x0000000000442947 */ /* 0x000fea0003800000 */
        /* <DEDUP_REMOVED lines=10> */
.L_x_10763:
[----:B------:R-:W-:-:S11]  /*4c90*/  UISETP.NE.AND UP2, UPT, UR7, 0x1, UPT ;  /* 0x000000010700788c */ /* 0x000fd6000bf45270 */
[----:B------:R-:W-:Y:S02]  /*4ca0*/  @UP2 ULDC.64 UR10, c[0x0][0x9e8] ;  /* 0x00027a00000a2ab9 */ /* 0x000fe40000000a00 */
[----:B------:R-:W-:-:S04]  /*4cb0*/  UIMAD.WIDE.U32 UR14, UR18, UR10, URZ ;  /* 0x0000000a120e72a5 */ /* 0x000fc8000f8e003f */
[----:B------:R-:W-:-:S12]  /*4cc0*/  @UP2 USHF.R.U32.HI UR18, URZ, UR11, UR15 ;  /* 0x0000000b3f122299 */ /* 0x000fd8000801160f */
.L_x_10764:
[----:B------:R-:W-:-:S04]  /*4cd0*/  UIMAD UR7, UR18, UR7, UR7 ;  /* 0x00000007120772a4 */ /* 0x000fc8000f8e0207 */
[----:B------:R-:W-:-:S04]  /*4ce0*/  UISETP.LT.AND UP2, UPT, UR6, UR7, UPT ;  /* 0x000000070600728c */ /* 0x000fc8000bf41270 */
[----:B------:R-:W-:-:S12]  /*4cf0*/  USEL UR6, UR6, UR7, UP2 ;  /* 0x0000000706067287 */ /* 0x000fd80009000000 */
.L_x_10762:
        /* <DEDUP_REMOVED lines=31> */
[----:B------:R-:W-:Y:S01]  /*4ef0*/  IMAD.MOV.U32 R135, RZ, RZ, RZ ;  /* 0x000000ffff877224 */ /* 0x000fe200078e00ff */
[----:B------:R-:W-:Y:S01]  /*4f00*/  ULDC UR34, c[0x0][0x9e4] ;  /* 0x0002790000227ab9 */ /* 0x000fe20000000800 */
[----:B------:R-:W-:Y:S01]  /*4f10*/  ULDC UR35, c[0x0][0x9dc] ;  /* 0x0002770000237ab9 */ /* 0x000fe20000000800 */
[----:B------:R-:W-:Y:S01]  /*4f20*/  ULDC UR33, c[0x0][0x988] ;  /* 0x0002620000217ab9 */ /* 0x000fe20000000800 */
[----:B------:R-:W-:-:S05]  /*4f30*/  ULDC UR52, c[0x0][0x9e0] ;  /* 0x0002780000347ab9 */ /* 0x000fca0000000800 */
.L_x_10782:
[----:B------:R-:W-:Y:S01]  /*4f40*/  UIADD3 UR54, UR45, 0x1, URZ ;  /* 0x000000012d367890 */ /* 0x000fe2000fffe03f */
[----:B------:R-:W-:-:S03]  /*4f50*/  ISETP.NE.AND P3, PT, RZ, UR37, PT ;  /* 0x00000025ff007c0c */ /* 0x000fc6000bf65270 */
[----:B------:R-:W-:-:S04]  /*4f60*/  UISETP.NE.AND UP2, UPT, UR54, 0x2, UPT ;  /* 0x000000023600788c */ /* 0x000fc8000bf45270 */
[----:B------:R-:W-:Y:S02]  /*4f70*/  USEL UR53, URZ, 0x1, UP2 ;  /* 0x000000013f357887 */ /* 0x000fe40009000000 */
[----:B------:R-:W-:Y:S02]  /*4f80*/  USEL UR54, UR54, URZ, UP2 ;  /* 0x0000003f36367287 */ /* 0x000fe40009000000 */
[----:B------:R-:W-:Y:S02]  /*4f90*/  ULOP3.LUT UR53, UR50, UR53, URZ, 0x3c, !UPT ;  /* 0x0000003532357292 */ /* 0x000fe4000f8e3c3f */
[----:B0-----:R-:W-:Y:S10]  /*4fa0*/  @P3 BRA `(.L_x_10766) ;  /* 0x00000000002c3947 */ /* 0x001ff40003800000 */
[----:B------:R-:W-:Y:S05]  /*4fb0*/  @!P0 BRA `(.L_x_10767) ;  /* 0x0000000000048947 */ /* 0x000fea0003800000 */
[----:B------:R-:W-:Y:S01]  /*4fc0*/  BPT.TRAP 0x1 ;  /* 0x000000040000795c */ /* 0x000fe20000300000 */
.L_x_10767:
[----:B------:R-:W-:Y:S01]  /*4fd0*/  ULEA UR6, UR54, UR42, 0x3 ;  /* 0x0000002a36067291 */ /* 0x000fe2000f8e183f */
[----:B------:R-:W-:-:S05]  /*4fe0*/  IMAD.U32 R6, RZ, RZ, UR53 ;  /* 0x00000035ff067e24 */ /* 0x000fca000f8e00ff */
[----:B------:R-:W-:-:S04]  /*4ff0*/  SHF.L.U32 R6, R6, 0x1f, RZ ;  /* 0x0000001f06067819 */ /* 0x000fc800000006ff */
[----:B------:R0:W2:Y:S01]  /*5000*/  SYNCS.PHASECHK.TRANS64.TRYWAIT P2, [UR6+0x2d830], R6 ;  /* 0x02d83006ff0075a7 */ /* 0x0000a20008040146 */
[----:B------:R-:W-:Y:S05]  /*5010*/  @!P0 BRA `(.L_x_10768) ;  /* 0x0000000000048947 */ /* 0x000fea0003800000 */
[----:B------:R-:W-:Y:S01]  /*5020*/  BPT.TRAP 0x1 ;  /* 0x000000040000795c */ /* 0x000fe20000300000 */
.L_x_10768:
[----:B--2---:R-:W-:Y:S05]  /*5030*/  @P2 BRA `(.L_x_10766) ;  /* 0x0000000000082947 */ /* 0x004fea0003800000 */
[----:B------:R-:W2:Y:S02]  /*5040*/  SYNCS.PHASECHK.TRANS64.TRYWAIT P2, [UR6+0x2d830], R6 ;  /* 0x02d83006ff0075a7 */ /* 0x000ea40008040146 */
[----:B--2---:R-:W-:Y:S05]  /*5050*/  @!P2 BRA `(.L_x_10769) ;  /* 0x000000f40038a947 */ /* 0x004fea0003800000 */
.L_x_10766:
[----:B--2---:R-:W2:Y:S01]  /*5060*/  S2R R7, SR_TID.X ;  /* 0x0000000000077919 */ /* 0x004ea20000002100 */
[----:B------:R-:W-:Y:S01]  /*5070*/  UIMAD UR6, UR54, 0x600, UR32 ;  /* 0x00000600360678a4 */ /* 0x000fe2000f8e0220 */
        /* <DEDUP_REMOVED lines=11> */
[----:B--2---:R-:W-:-:S05]  /*5130*/  SHF.R.U32.HI R7, RZ, 0x7, R7 ;  /* 0x00000007ff077819 */ /* 0x004fca0000011607 */
[----:B0-----:R-:W-:-:S05]  /*5140*/  VIADD R6, R7, 0x8 ;  /* 0x0000000807067836 */ /* 0x001fca0000000000 */
[----:B------:R0:W-:Y:S06]  /*5150*/  BAR.SYNC.DEFER_BLOCKING R6, 0x100 ;  /* 0x000400060000751d */ /* 0x0001ec0000010000 */
[----:B-1----:R-:W-:-:S06]  /*5160*/  WARPGROUP.ARRIVE ;  /* 0x00000000000079c5 */ /* 0x002fcc0000000000 */
        /* <DEDUP_REMOVED lines=20> */
.L_x_10771:
[----:B------:R-:W-:Y:S01]  /*52b0*/  ULEA UR6, UR45, UR42, 0x3 ;  /* 0x0000002a2d067291 */ /* 0x000fe2000f8e183f */
[----:B------:R-:W-:-:S05]  /*52c0*/  IMAD.U32 R6, RZ, RZ, UR50 ;  /* 0x00000032ff067e24 */ /* 0x000fca000f8e00ff */
[----:B------:R-:W-:-:S04]  /*52d0*/  SHF.L.U32 R6, R6, 0x1f, RZ ;  /* 0x0000001f06067819 */ /* 0x000fc800000006ff */
[----:B------:R0:W1:Y:S01]  /*52e0*/  SYNCS.PHASECHK.TRANS64.TRYWAIT P2, [UR6+0x2d850], R6 ;  /* 0x02d85006ff0075a7 */ /* 0x0000620008040146 */
[----:B------:R-:W-:Y:S05]  /*52f0*/  @!P0 BRA `(.L_x_10772) ;  /* 0x0000000000048947 */ /* 0x000fea0003800000 */
[----:B------:R-:W-:Y:S01]  /*5300*/  BPT.TRAP 0x1 ;  /* 0x000000040000795c */ /* 0x000fe20000300000 */
.L_x_10772:
[----:B-1----:R-:W-:Y:S05]  /*5310*/  @P2 BRA `(.L_x_10770) ;  /* 0x0000000000082947 */ /* 0x002fea0003800000 */
[----:B------:R-:W1:Y:S02]  /*5320*/  SYNCS.PHASECHK.TRANS64.TRYWAIT P2, [UR6+0x2d850], R6 ;  /* 0x02d85006ff0075a7 */ /* 0x000e640008040146 */
[----:B-1----:R-:W-:Y:S05]  /*5330*/  @!P2 BRA `(.L_x_10773) ;  /* 0x000000f00098a947 */ /* 0x002fea0003800000 */
.L_x_10770:
[----:B------:R-:W-:Y:S01]  /*5340*/  UIADD3 UR6, UR42, 0x400, URZ ;  /* 0x000004002a067890 */ /* 0x000fe2000fffe03f */
[----:B------:R-:W-:Y:S01]  /*5350*/  WARPGROUP.ARRIVE ;  /* 0x00000000000079c5 */ /* 0x000fe20000000000 */
[----:B------:R-:W-:-:S05]  /*5360*/  ULEA UR7, UR51, UR42, 0xd ;  /* 0x0000002a33077291 */ /* 0x000fca000f8e683f */
[----:B------:R-:W1:Y:S01]  /*5370*/  S2R R9, SR_TID.X ;  /* 0x0000000000097919 */ /* 0x000e620000002100 */
[----:B------:R-:W-:Y:S01]  /*5380*/  USHF.R.U32.HI UR6, URZ, 0x4, UR6 ;  /* 0x000000043f067899 */ /* 0x000fe20008011606 */
[----:B------:R-:W-:Y:S01]  /*5390*/  PLOP3.LUT P2, PT, PT, PT, UP0, 0x80, 0x0 ;  /* 0x000000000000781c */ /* 0x000fe20003f4f008 */
[----:B------:R-:W-:Y:S01]  /*53a0*/  UIADD3 UR7, UR7, 0x21800, URZ ;  /* 0x0002180007077890 */ /* 0x000fe2000fffe03f */
[----:B------:R-:W-:Y:S01]  /*53b0*/  PLOP3.LUT P3, PT, PT, PT, UP0, 0x80, 0x0 ;  /* 0x000000000000781c */ /* 0x000fe20003f6f008 */
[----:B------:R-:W-:Y:S01]  /*53c0*/  ULOP3.LUT UR6, UR6, 0x3fff, URZ, 0xc0, !UPT ;  /* 0x00003fff06067892 */ /* 0x000fe2000f8ec03f */
[----:B------:R-:W-:Y:S01]  /*53d0*/  VIADD R14, R137, UR41 ;  /* 0x00000029890e7c36 */ /* 0x000fe20008000000 */
[----:B------:R-:W-:Y:S01]  /*53e0*/  USHF.R.U32.HI UR7, URZ, 0x4, UR7 ;  /* 0x000000043f077899 */ /* 0x000fe20008011607 */
[----:B------:R-:W-:Y:S01]  /*53f0*/  IMAD.U32 R8, RZ, RZ, UR54 ;  /* 0x00000036ff087e24 */ /* 0x000fe2000f8e00ff */
[----:B------:R-:W-:Y:S01]  /*5400*/  ULOP3.LUT UR10, UR6, 0x2000000, URZ, 0xfc, !UPT ;  /* 0x02000000060a7892 */ /* 0x000fe2000f8efc3f */
[----:B------:R-:W2:Y:S01]  /*5410*/  LDC R143, c[0x0][0x288] ;  /* 0x0000a200ff8f7b82 */ /* 0x000ea20000000800 */
[----:B------:R-:W-:Y:S01]  /*5420*/  ULOP3.LUT UR6, UR7, 0x3fff, URZ, 0xc0, !UPT ;  /* 0x00003fff07067892 */ /* 0x000fe2000f8ec03f */
[----:B------:R-:W-:Y:S01]  /*5430*/  IMAD.SHL.U32 R13, R2, 0x80, RZ ;  /* 0x00000080020d7824 */ /* 0x000fe200078e00ff */
[----:B------:R-:W-:Y:S01]  /*5440*/  UIMAD UR7, UR45, 0x600, UR10 ;  /* 0x000006002d0778a4 */ /* 0x000fe2000f8e020a */
[----:B------:R-:W-:Y:S01]  /*5450*/  @!P1 LEA R8, R8, UR42, 0x3 ;  /* 0x0000002a08089c11 */ /* 0x000fe2000f8e18ff */
[----:B------:R-:W-:Y:S01]  /*5460*/  ULOP3.LUT UR6, UR6, 0x10000, URZ, 0xfc, !UPT ;  /* 0x0001000006067892 */ /* 0x000fe2000f8efc3f */
[----:B------:R-:W-:Y:S01]  /*5470*/  UMOV UR31, 0x80000020 ;  /* 0x80000020001f7882 */ /* 0x000fe20000000000 */
[----:B------:R-:W-:-:S02]  /*5480*/  UMOV UR29, 0x40000040 ;  /* 0x40000040001d7882 */ /* 0x000fc40000000000 */
[----:B------:R-:W-:Y:S01]  /*5490*/  @!P1 VIADD R8, R8, 0x2d840 ;  /* 0x0002d84008089836 */ /* 0x000fe20000000000 */
[----:B------:R-:W-:Y:S02]  /*54a0*/  UMOV UR30, UR7 ;  /* 0x00000007001e7c82 */ /* 0x000fe40008000000 */
[----:B------:R-:W-:Y:S02]  /*54b0*/  UMOV UR28, UR6 ;  /* 0x00000006001c7c82 */ /* 0x000fe40008000000 */
[----:B------:R-:W-:Y:S01]  /*54c0*/  HGMMA.64x96x16.F32 R88, gdesc[UR28].tnspB, R88, gsb0 ;  /* 0x416000001c5879f0 */ /* 0x000fe20008000858 */
[----:B------:R-:W-:Y:S01]  /*54d0*/  UIADD3 UR30, UR7, 0x40, URZ ;  /* 0x00000040071e7890 */ /* 0x000fe2000fffe03f */
[----:B------:R-:W-:Y:S01]  /*54e0*/  @!P1 PRMT R8, RZ, 0x654, R8 ;  /* 0x00000654ff089816 */ /* 0x000fe20000000008 */
[----:B------:R-:W-:Y:S01]  /*54f0*/  UIADD3 UR28, UR6, 0x2, URZ ;  /* 0x00000002061c7890 */ /* 0x000fe2000fffe03f */
[----:B------:R-:W-:Y:S01]  /*5500*/  UMOV UR31, 0x80000020 ;  /* 0x80000020001f7882 */ /* 0x000fe20000000000 */
[----:B------:R-:W-:Y:S01]  /*5510*/  UMOV UR29, 0x40000040 ;  /* 0x40000040001d7882 */ /* 0x000fe20000000000 */
[----:B-1----:R-:W-:-:S05]  /*5520*/  SHF.R.U32.HI R7, RZ, 0x7, R9 ;  /* 0x00000007ff077819 */ /* 0x002fca0000011609 */
[----:B------:R-:W-:Y:S01]  /*5530*/  VIADD R7, R7, 0x9 ;  /* 0x0000000907077836 */ /* 0x000fe20000000000 */
        /* <DEDUP_REMOVED lines=42> */
[----:B------:R-:W-:Y:S02]  /*57e0*/  @UP0 ULDC UR6, c[0x0][0x44c] ;  /* 0x0001130000060ab9 */ /* 0x000fe40000000800 */
[----:B0-----:R-:W-:Y:S01]  /*57f0*/  @P2 IMAD.HI.U32 R6, R14, UR6, RZ ;  /* 0x000000060e062c27 */ /* 0x001fe2000f8e00ff */
[----:B------:R-:W-:Y:S01]  /*5800*/  @UP0 ULDC UR6, c[0x0][0x450] ;  /* 0x0001140000060ab9 */ /* 0x000fe20000000800 */
[----:B------:R-:W-:-:S02]  /*5810*/  ISETP.GE.U32.AND P2, PT, R9, 0x180, PT ;  /* 0x000001800900780c */ /* 0x000fc40003f46070 */
[----:B------:R-:W-:Y:S02]  /*5820*/  IADD3 R9, -R13, 0x1, RZ ;  /* 0x000000010d097810 */ /* 0x000fe40007ffe1ff */
[----:B------:R-:W-:Y:S01]  /*5830*/  @P3 SHF.R.U32.HI R14, RZ, UR6, R6 ;  /* 0x00000006ff0e3c19 */ /* 0x000fe20008011606 */
[----:B------:R-:W-:Y:S01]  /*5840*/  ULOP3.LUT UR6, URZ, UR35, URZ, 0x33, !UPT ;  /* 0x000000233f067292 */ /* 0x000fe2000f8e333f */
[----:B------:R-:W0:Y:S01]  /*5850*/  LDC R6, c[0x0][0x2f0] ;  /* 0x0000bc00ff067b82 */ /* 0x000e220000000800 */
[----:B------:R-:W-:Y:S01]  /*5860*/  SEL R7, R7, 0x9, !P2 ;  /* 0x0000000907077807 */ /* 0x000fe20005000000 */
[----:B------:R-:W-:Y:S01]  /*5870*/  IMAD R9, R16, -0x2, R9 ;  /* 0xfffffffe10097824 */ /* 0x000fe200078e0209 */
[----:B------:R-:W1:Y:S01]  /*5880*/  SHFL.IDX PT, R15, R14, RZ, 0x1c1f ;  /* 0x001c1fff0e0f7589 */ /* 0x000e6200000e0000 */
[----:B------:R-:W-:Y:S01]  /*5890*/  PLOP3.LUT P2, PT, PT, PT, UP1, 0x40, 0x0 ;  /* 0x000000000000781c */ /* 0x000fe20003f4e818 */
[----:B------:R-:W-:Y:S02]  /*58a0*/  WARPGROUP.DEPBAR.LE gsb0, 0x0 ;  /* 0x00008000000079c5 */ /* 0x000fe40000010000 */
[----:B------:R-:W-:-:S06]  /*58b0*/  WARPGROUP.ARRIVE ;  /* 0x00000000000079c5 */ /* 0x000fcc0000000000 */
[----:B------:R-:W-:Y:S03]  /*58c0*/  HGMMA.64x96x16.F32 R88, gdesc[UR28].tnspB, R88, gsb0 ;  /* 0x416000001c5879f0 */ /* 0x000fe60008000858 */
[----:B------:R-:W-:Y:S02]  /*58d0*/  WARPGROUP.DEPBAR.LE gsb0, 0x0 ;  /* 0x00008000000079c5 */ /* 0x000fe40000010000 */
[----:B------:R3:W-:Y:S06]  /*58e0*/  BAR.ARV R7, 0x100 ;  /* 0x000400070000751d */ /* 0x0007ec0000002000 */
[----:B------:R0:W-:Y:S02]  /*58f0*/  @!P1 SYNCS.ARRIVE.TRANS64.RED.A1T0 RZ, [R8+URZ], RZ ;  /* 0x000000ff08ff99a7 */ /* 0x0001e4000810043f */
[----:B0-----:R-:W-:-:S04]  /*5900*/  IMAD R8, R6, UR43, R9 ;  /* 0x0000002b06087c24 */ /* 0x001fc8000f8e0209 */
[----:B--2---:R-:W-:-:S04]  /*5910*/  IMAD.IADD R8, R8, 0x1, -R143 ;  /* 0x0000000108087824 */ /* 0x004fc800078e0a8f */
[C---:B------:R-:W-:Y:S02]  /*5920*/  VIADD R12, R8.reuse, UR52 ;  /* 0x00000034080c7c36 */ /* 0x040fe40008000000 */
[----:B------:R-:W-:Y:S02]  /*5930*/  VIADD R11, R8, UR6 ;  /* 0x00000006080b7c36 */ /* 0x000fe40008000000 */
[C---:B-1----:R-:W-:Y:S02]  /*5940*/  IMAD.IADD R10, R15.reuse, 0x1, R12 ;  /* 0x000000010f0a7824 */ /* 0x042fe400078e020c */
[----:B---3--:R-:W-:Y:S01]  /*5950*/  IMAD.IADD R7, R15, 0x1, R11 ;  /* 0x000000010f077824 */ /* 0x008fe200078e020b */
        /* <DEDUP_REMOVED lines=14> */
.L_x_10776:
[----:B------:R-:W-:-:S05]  /*5a40*/  IMAD.U32 R15, RZ, RZ, UR34 ;  /* 0x00000022ff0f7e24 */ /* 0x000fca000f8e00ff */
[----:B------:R-:W-:-:S13]  /*5a50*/  ISETP.NE.AND P2, PT, R15, 0x1, PT ;  /* 0x000000010f00780c */ /* 0x000fda0003f45270 */
[----:B------:R-:W0:Y:S02]  /*5a60*/  @P2 LDC.64 R8, c[0x0][0x9e8] ;  /* 0x00027a00ff082b82 */ /* 0x000e240000000a00 */
[----:B0-----:R-:W-:-:S05]  /*5a70*/  @P2 IMAD.HI.U32 R8, R20, R8, RZ ;  /* 0x0000000814082227 */ /* 0x001fca00078e00ff */
[----:B------:R-:W-:-:S07]  /*5a80*/  @P2 SHF.R.U32.HI R20, RZ, R9, R8 ;  /* 0x00000009ff142219 */ /* 0x000fce0000011608 */
.L_x_10777:
[----:B------:R-:W-:Y:S05]  /*5a90*/  BSYNC B0 ;  /* 0x0000000000007941 */ /* 0x000fea0003800000 */
.L_x_10775:
[----:B------:R-:W-:-:S04]  /*5aa0*/  IMAD R9, R20, R15, -R13 ;  /* 0x0000000f14097224 */ /* 0x000fc800078e0a0d */
[----:B------:R-:W-:-:S05]  /*5ab0*/  IMAD R8, R16, -0x2, R9 ;  /* 0xfffffffe10087824 */ /* 0x000fca00078e0209 */
[----:B------:R-:W-:Y:S02]  /*5ac0*/  VIADDMNMX R10, R8, R15, R10, PT ;  /* 0x0000000f080a7246 */ /* 0x000fe4000380010a */
[----:B------:R-:W-:-:S07]  /*5ad0*/  VIMNMX R7, R7, R8, !PT ;  /* 0x0000000807077248 */ /* 0x000fce0007fe0100 */
.L_x_10774:
        /* <DEDUP_REMOVED lines=14> */
[C---:B------:R-:W-:Y:S01]  /*5bc0*/  ISETP.LT.OR P6, PT, R10.reuse, 0x9, P6 ;  /* 0x000000090a00780c */ /* 0x040fe200037c1670 */
        /* <DEDUP_REMOVED lines=100> */
.L_x_10780:
[----:B------:R-:W-:-:S05]  /*6210*/  IMAD.U32 R10, RZ, RZ, UR34 ;  /* 0x00000022ff0a7e24 */ /* 0x000fca000f8e00ff */
[----:B------:R-:W-:-:S13]  /*6220*/  ISETP.NE.AND P3, PT, R10, 0x1, PT ;  /* 0x000000010a00780c */ /* 0x000fda0003f65270 */
[----:B------:R-:W0:Y:S02]  /*6230*/  @P3 LDC.64 R8, c[0x0][0x9e8] ;  /* 0x00027a00ff083b82 */ /* 0x000e240000000a00 */
[----:B0-----:R-:W-:-:S05]  /*6240*/  @P3 IMAD.HI.U32 R8, R7, R8, RZ ;  /* 0x0000000807083227 */ /* 0x001fca00078e00ff */
[----:B------:R-:W-:-:S07]  /*6250*/  @P3 SHF.R.U32.HI R7, RZ, R9, R8 ;  /* 0x00000009ff073219 */ /* 0x000fce0000011608 */
.L_x_10781:
[----:B------:R-:W-:Y:S05]  /*6260*/  BSYNC B0 ;  /* 0x0000000000007941 */ /* 0x000fea0003800000 */
.L_x_10779:
[----:B------:R-:W-:-:S04]  /*6270*/  IMAD R7, R7, R10, -R13 ;  /* 0x0000000a07077224 */ /* 0x000fc800078e0a0d */
[----:B------:R-:W-:-:S05]  /*6280*/  IMAD R7, R16, -0x2, R7 ;  /* 0xfffffffe10077824 */ /* 0x000fca00078e0207 */
[----:B------:R-:W-:Y:S02]  /*6290*/  VIADDMNMX R12, R7, R10, R12, PT ;  /* 0x0000000a070c7246 */ /* 0x000fe4000380010c */
[----:B------:R-:W-:-:S07]  /*62a0*/  VIMNMX R11, R11, R7, !PT ;  /* 0x000000070b0b7248 */ /* 0x000fce0007fe0100 */
.L_x_10778:
[----:B------:R-:W-:Y:S01]  /*62b0*/  FMNMX.FTZ R8, R24, R0, !PT ;  /* 0x0000000018087209 */ /* 0x000fe20007810000 */
[----:B------:R-:W-:Y:S01]  /*62c0*/  UMOV UR50, UR53 ;  /* 0x0000003500327c82 */ /* 0x000fe20008000000 */
        /* <DEDUP_REMOVED lines=18> */
[C---:B------:R-:W-:Y:S02]  /*63f0*/  ISETP.GT.AND P5, PT, R11.reuse, RZ, P2 ;  /* 0x000000ff0b00720c */ /* 0x040fe400017a4270 */
[----:B------:R-:W-:Y:S02]  /*6400*/  FMNMX.FTZ R8, R44, R7, !PT ;  /* 0x000000072c087209 */ /* 0x000fe40007810000 */
        /* <DEDUP_REMOVED lines=10> */
[----:B------:R-:W-:Y:S02]  /*64b0*/  ISETP.LT.OR P3, PT, R12, 0x9, P3 ;  /* 0x000000090c00780c */ /* 0x000fe40001f61670 */
[----:B------:R-:W-:Y:S02]  /*64c0*/  FMNMX.FTZ R8, R56, R7, !PT ;  /* 0x0000000738087209 */ /* 0x000fe40007810000 */
[----:B------:R-:W-:Y:S02]  /*64d0*/  FSEL R27, R27, -INF , !P4 ;  /* 0xff8000001b1b7808 */ /* 0x000fe40006000000 */
[----:B------:R-:W-:Y:S02]  /*64e0*/  FMNMX.FTZ R7, R57, R8, !PT ;  /* 0x0000000839077209 */ /* 0x000fe40007810000 */
[----:B------:R-:W-:-:S02]  /*64f0*/  FMNMX.FTZ R20, R26, R5, !PT ;  /* 0x000000051a147209 */ /* 0x000fc40007810000 */
[----:B------:R-:W-:Y:S02]  /*6500*/  FMNMX.FTZ R8, R60, R7, !PT ;  /* 0x000000073c087209 */ /* 0x000fe40007810000 */
[----:B------:R-:W-:Y:S02]  /*6510*/  ISETP.GT.AND P4, PT, R11, 0x10, P2 ;  /* 0x000000100b00780c */ /* 0x000fe40001784270 */
[----:B------:R-:W-:Y:S02]  /*6520*/  FMNMX.FTZ R7, R61, R8, !PT ;  /* 0x000000083d077209 */ /* 0x000fe40007810000 */
[----:B------:R-:W-:Y:S02]  /*6530*/  FSEL R30, R30, -INF , !P3 ;  /* 0xff8000001e1e7808 */ /* 0x000fe40005800000 */
[----:B------:R-:W-:Y:S02]  /*6540*/  FMNMX.FTZ R8, R64, R7, !PT ;  /* 0x0000000740087209 */ /* 0x000fe40007810000 */
[----:B------:R-:W-:-:S02]  /*6550*/  FMNMX.FTZ R21, R27, R20, !PT ;  /* 0x000000141b157209 */ /* 0x000fc40007810000 */
        /* <DEDUP_REMOVED lines=21> */
[C---:B------:R-:W-:Y:S02]  /*66b0*/  ISETP.GT.AND P4, PT, R11.reuse, 0x28, P2 ;  /* 0x000000280b00780c */ /* 0x040fe40001784270 */
[----:B------:R-:W-:Y:S01]  /*66c0*/  FSEL R42, R42, -INF , !P3 ;  /* 0xff8000002a2a7808 */ /* 0x000fe20005800000 */
[----:B------:R-:W0:Y:S01]  /*66d0*/  SHFL.BFLY PT, R7, R8, 0x2, 0x1f ;  /* 0x0c401f0008077f89 */ /* 0x000e2200000e0000 */
[----:B------:R-:W-:-:S02]  /*66e0*/  ISETP.GT.AND P3, PT, R11, 0x29, P2 ;  /* 0x000000290b00780c */ /* 0x000fc40001764270 */
[C---:B------:R-:W-:Y:S02]  /*66f0*/  ISETP.LT.OR P4, PT, R12.reuse, 0x29, P4 ;  /* 0x000000290c00780c */ /* 0x040fe40002781670 */
[----:B------:R-:W-:Y:S02]  /*6700*/  ISETP.LT.OR P3, PT, R12, 0x2a, P3 ;  /* 0x0000002a0c00780c */ /* 0x000fe40001f61670 */
[----:B------:R-:W-:Y:S02]  /*6710*/  FSEL R46, R46, -INF , !P4 ;  /* 0xff8000002e2e7808 */ /* 0x000fe40006000000 */
[----:B------:R-:W-:Y:S02]  /*6720*/  ISETP.GT.AND P4, PT, R11, 0x30, P2 ;  /* 0x000000300b00780c */ /* 0x000fe40001784270 */
[----:B------:R-:W-:Y:S02]  /*6730*/  FSEL R47, R47, -INF , !P3 ;  /* 0xff8000002f2f7808 */ /* 0x000fe40005800000 */
[----:B------:R-:W-:-:S02]  /*6740*/  ISETP.GT.AND P3, PT, R11, 0x31, P2 ;  /* 0x000000310b00780c */ /* 0x000fc40001764270 */
[C---:B------:R-:W-:Y:S02]  /*6750*/  ISETP.LT.OR P4, PT, R12.reuse, 0x31, P4 ;  /* 0x000000310c00780c */ /* 0x040fe40002781670 */
[C---:B------:R-:W-:Y:S02]  /*6760*/  ISETP.GT.AND P5, PT, R11.reuse, 0x38, P2 ;  /* 0x000000380b00780c */ /* 0x040fe400017a4270 */
[----:B------:R-:W-:Y:S02]  /*6770*/  ISETP.LT.OR P3, PT, R12, 0x32, P3 ;  /* 0x000000320c00780c */ /* 0x000fe40001f61670 */
[----:B------:R-:W-:Y:S02]  /*6780*/  FSEL R50, R50, -INF , !P4 ;  /* 0xff80000032327808 */ /* 0x000fe40006000000 */
[----:B------:R-:W-:Y:S02]  /*6790*/  ISETP.GT.AND P4, PT, R11, 0x39, P2 ;  /* 0x000000390b00780c */ /* 0x000fe40001784270 */
[----:B0-----:R-:W-:-:S02]  /*67a0*/  FMNMX.FTZ R9, R8, R7, !PT ;  /* 0x0000000708097209 */ /* 0x001fc40007810000 */
[----:B------:R-:W-:Y:S02]  /*67b0*/  FSEL R51, R51, -INF , !P3 ;  /* 0xff80000033337808 */ /* 0x000fe40005800000 */
[C---:B------:R-:W-:Y:S01]  /*67c0*/  ISETP.LT.OR P5, PT, R12.reuse, 0x39, P5 ;  /* 0x000000390c00780c */ /* 0x040fe20002fa1670 */
[----:B------:R-:W0:Y:S01]  /*67d0*/  SHFL.BFLY PT, R10, R9, 0x1, 0x1f ;  /* 0x0c201f00090a7f89 */ /* 0x000e2200000e0000 */
[C---:B------:R-:W-:Y:S02]  /*67e0*/  ISETP.GT.AND P3, PT, R11.reuse, 0x40, P2 ;  /* 0x000000400b00780c */ /* 0x040fe40001764270 */
[----:B------:R-:W-:Y:S02]  /*67f0*/  ISETP.LT.OR P4, PT, R12, 0x3a, P4 ;  /* 0x0000003a0c00780c */ /* 0x000fe40002781670 */
[----:B------:R-:W-:Y:S02]  /*6800*/  FSEL R54, R54, -INF , !P5 ;  /* 0xff80000036367808 */ /* 0x000fe40006800000 */
[----:B------:R-:W-:-:S02]  /*6810*/  ISETP.GT.AND P5, PT, R11, 0x41, P2 ;  /* 0x000000410b00780c */ /* 0x000fc400017a4270 */
[----:B------:R-:W-:Y:S02]  /*6820*/  FSEL R55, R55, -INF , !P4 ;  /* 0xff80000037377808 */ /* 0x000fe40006000000 */
[C---:B------:R-:W-:Y:S02]  /*6830*/  ISETP.LT.OR P3, PT, R12.reuse, 0x41, P3 ;  /* 0x000000410c00780c */ /* 0x040fe40001f61670 */
[C---:B------:R-:W-:Y:S02]  /*6840*/  ISETP.GT.AND P4, PT, R11.reuse, 0x48, P2 ;  /* 0x000000480b00780c */ /* 0x040fe40001784270 */
[----:B------:R-:W-:Y:S02]  /*6850*/  ISETP.LT.OR P5, PT, R12, 0x42, P5 ;  /* 0x000000420c00780c */ /* 0x000fe40002fa1670 */
[----:B------:R-:W-:Y:S02]  /*6860*/  FSEL R58, R58, -INF , !P3 ;  /* 0xff8000003a3a7808 */ /* 0x000fe40005800000 */
[----:B------:R-:W-:-:S02]  /*6870*/  ISETP.GT.AND P3, PT, R11, 0x49, P2 ;  /* 0x000000490b00780c */ /* 0x000fc40001764270 */
[----:B------:R-:W-:Y:S02]  /*6880*/  FSEL R59, R59, -INF , !P5 ;  /* 0xff8000003b3b7808 */ /* 0x000fe40006800000 */
[C---:B------:R-:W-:Y:S02]  /*6890*/  ISETP.LT.OR P4, PT, R12.reuse, 0x49, P4 ;  /* 0x000000490c00780c */ /* 0x040fe40002781670 */
[----:B0-----:R-:W-:Y:S02]  /*68a0*/  FMNMX.FTZ R7, R9, R10, !PT ;  /* 0x0000000a09077209 */ /* 0x001fe40007810000 */
[----:B------:R-:W-:Y:S02]  /*68b0*/  ISETP.GT.AND P5, PT, R11, 0x50, P2 ;  /* 0x000000500b00780c */ /* 0x000fe400017a4270 */
[C---:B------:R-:W-:Y:S01]  /*68c0*/  FSETP.NEU.FTZ.AND P6, PT, R7.reuse, -INF , PT ;  /* 0xff8000000700780b */ /* 0x040fe20003fdd000 */
[----:B------:R-:W-:Y:S01]  /*68d0*/  FMUL.FTZ R10, R7, UR33 ;  /* 0x00000021070a7c20 */ /* 0x000fe20008410000 */
[----:B------:R-:W-:-:S02]  /*68e0*/  ISETP.LT.OR P3, PT, R12, 0x4a, P3 ;  /* 0x0000004a0c00780c */ /* 0x000fc40001f61670 */
[----:B------:R-:W-:Y:S02]  /*68f0*/  FSEL R62, R62, -INF , !P4 ;  /* 0xff8000003e3e7808 */ /* 0x000fe40006000000 */
[----:B------:R-:W-:Y:S02]  /*6900*/  FSEL R8, R10, RZ, P6 ;  /* 0x000000ff0a087208 */ /* 0x000fe40003000000 */
[----:B------:R-:W-:Y:S02]  /*6910*/  ISETP.GT.AND P4, PT, R11, 0x51, P2 ;  /* 0x000000510b00780c */ /* 0x000fe40001784270 */
        /* <DEDUP_REMOVED lines=12> */
[----:B------:R0:W-:Y:S01]  /*69e0*/  MUFU.EX2 R20, R33 ;  /* 0x0000002100147308 */ /* 0x0001e20000000800 */
[--C-:B------:R-:W-:Y:S01]  /*69f0*/  FFMA.FTZ R41, R41, UR33, -R8.reuse ;  /* 0x0000002129297c23 */ /* 0x100fe20008010808 */
[----:B------:R-:W-:Y:S01]  /*6a00*/  FMNMX.FTZ R25, R35, R24, !PT ;  /* 0x0000001823197209 */ /* 0x000fe20007810000 */
[--C-:B------:R-:W-:Y:S01]  /*6a10*/  FFMA.FTZ R45, R45, UR33, -R8.reuse ;  /* 0x000000212d2d7c23 */ /* 0x100fe20008010808 */
[----:B------:R-:W-:Y:S01]  /*6a20*/  ISETP.LT.OR P5, PT, R12, 0x51, P5 ;  /* 0x000000510c00780c */ /* 0x000fe20002fa1670 */
[--C-:B------:R-:W-:Y:S01]  /*6a30*/  FFMA.FTZ R53, R53, UR33, -R8.reuse ;  /* 0x0000002135357c23 */ /* 0x100fe20008010808 */
[----:B------:R-:W-:Y:S01]  /*6a40*/  FMNMX.FTZ R28, R38, R25, !PT ;  /* 0x00000019261c7209 */ /* 0x000fe20007810000 */
[--C-:B------:R-:W-:Y:S01]  /*6a50*/  FFMA.FTZ R25, R40, UR33, -R8.reuse ;  /* 0x0000002128197c23 */ /* 0x100fe20008010808 */
[----:B------:R1:W-:Y:S01]  /*6a60*/  MUFU.EX2 R24, R37 ;  /* 0x0000002500187308 */ /* 0x0003e20000000800 */
[----:B------:R-:W-:Y:S01]  /*6a70*/  ISETP.LT.OR P4, PT, R12, 0x52, P4 ;  /* 0x000000520c00780c */ /* 0x000fe20002781670 */
[--C-:B------:R-:W-:Y:S01]  /*6a80*/  FFMA.FTZ R49, R49, UR33, -R8.reuse ;  /* 0x0000002131317c23 */ /* 0x100fe20008010808 */
[----:B------:R-:W-:Y:S01]  /*6a90*/  FMNMX.FTZ R29, R39, R28, !PT ;  /* 0x0000001c271d7209 */ /* 0x000fe20007810000 */
[--C-:B------:R-:W-:Y:S01]  /*6aa0*/  FFMA.FTZ R57, R57, UR33, -R8.reuse ;  /* 0x0000002139397c23 */ /* 0x100fe20008010808 */
[----:B------:R-:W-:Y:S01]  /*6ab0*/  ISETP.GT.AND P3, PT, R11, 0x58, P2 ;  /* 0x000000580b00780c */ /* 0x000fe20001764270 */
[----:B------:R-:W-:Y:S01]  /*6ac0*/  FFMA.FTZ R64, R64, UR33, -R8 ;  /* 0x0000002140407c23 */ /* 0x000fe20008010808 */
[----:B------:R-:W-:Y:S01]  /*6ad0*/  FMNMX.FTZ R28, R42, R29, !PT ;  /* 0x0000001d2a1c7209 */ /* 0x000fe20007810000 */
[----:B------:R-:W-:Y:S01]  /*6ae0*/  MUFU.EX2 R9, R9 ;  /* 0x0000000900097308 */ /* 0x000fe20000000800 */
[----:B------:R-:W-:-:S02]  /*6af0*/  FSEL R66, R66, -INF , !P5 ;  /* 0xff80000042427808 */ /* 0x000fc40006800000 */
[----:B------:R-:W-:Y:S02]  /*6b00*/  FMNMX.FTZ R29, R43, R28, !PT ;  /* 0x0000001c2b1d7209 */ /* 0x000fe40007810000 */
[----:B------:R-:W-:Y:S02]  /*6b10*/  FSEL R67, R67, -INF , !P4 ;  /* 0xff80000043437808 */ /* 0x000fe40006000000 */
[----:B------:R-:W-:Y:S01]  /*6b20*/  FMNMX.FTZ R32, R46, R29, !PT ;  /* 0x0000001d2e207209 */ /* 0x000fe20007810000 */
[----:B------:R2:W-:Y:S01]  /*6b30*/  MUFU.EX2 R28, R41 ;  /* 0x00000029001c7308 */ /* 0x0005e20000000800 */
[----:B------:R-:W-:Y:S01]  /*6b40*/  ISETP.GT.AND P5, PT, R11, 0x59, P2 ;  /* 0x000000590b00780c */ /* 0x000fe200017a4270 */
[----:B------:R-:W-:Y:S01]  /*6b50*/  FFMA.FTZ R29, R44, UR33, -R8 ;  /* 0x000000212c1d7c23 */ /* 0x000fe20008010808 */
[----:B0-----:R-:W-:Y:S02]  /*6b60*/  FMNMX.FTZ R33, R47, R32, !PT ;  /* 0x000000202f217209 */ /* 0x001fe40007810000 */
[----:B------:R-:W-:-:S02]  /*6b70*/  ISETP.GT.AND P4, PT, R11, 0x60, P2 ;  /* 0x000000600b00780c */ /* 0x000fc40001784270 */
[----:B------:R-:W-:Y:S01]  /*6b80*/  FMNMX.FTZ R32, R50, R33, !PT ;  /* 0x0000002132207209 */ /* 0x000fe20007810000 */
[----:B------:R-:W-:Y:S01]  /*6b90*/  MUFU.EX2 R10, R10 ;  /* 0x0000000a000a7308 */ /* 0x000fe20000000800 */
[C---:B------:R-:W-:Y:S02]  /*6ba0*/  ISETP.LT.OR P3, PT, R12.reuse, 0x59, P3 ;  /* 0x000000590c00780c */ /* 0x040fe40001f61670 */
[----:B------:R-:W-:Y:S02]  /*6bb0*/  FMNMX.FTZ R33, R51, R32, !PT ;  /* 0x0000002033217209 */ /* 0x000fe40007810000 */
[----:B------:R-:W-:Y:S02]  /*6bc0*/  ISETP.LT.OR P5, PT, R12, 0x5a, P5 ;  /* 0x0000005a0c00780c */ /* 0x000fe40002fa1670 */
[----:B------:R-:W-:Y:S01]  /*6bd0*/  FMNMX.FTZ R36, R54, R33, !PT ;  /* 0x0000002136247209 */ /* 0x000fe20007810000 */
[----:B------:R-:W-:Y:S01]  /*6be0*/  MUFU.EX2 R32, R45 ;  /* 0x0000002d00207308 */ /* 0x000fe20000000800 */
[----:B------:R-:W-:Y:S01]  /*6bf0*/  FSEL R70, R70, -INF , !P3 ;  /* 0xff80000046467808 */ /* 0x000fe20005800000 */
[----:B------:R-:W-:Y:S01]  /*6c00*/  FFMA.FTZ R33, R48, UR33, -R8 ;  /* 0x0000002130217c23 */ /* 0x000fe20008010808 */
[----:B-1----:R-:W-:-:S02]  /*6c10*/  FMNMX.FTZ R37, R55, R36, !PT ;  /* 0x0000002437257209 */ /* 0x002fc40007810000 */
[----:B------:R-:W-:Y:S02]  /*6c20*/  ISETP.LT.OR P4, PT, R12, 0x61, P4 ;  /* 0x000000610c00780c */ /* 0x000fe40002781670 */
[----:B------:R-:W-:Y:S01]  /*6c30*/  FMNMX.FTZ R36, R58, R37, !PT ;  /* 0x000000253a247209 */ /* 0x000fe20007810000 */
[----:B------:R-:W-:Y:S01]  /*6c40*/  MUFU.EX2 R13, R13 ;  /* 0x0000000d000d7308 */ /* 0x000fe20000000800 */
[----:B------:R-:W-:Y:S02]  /*6c50*/  ISETP.GT.AND P3, PT, R11, 0x61, P2 ;  /* 0x000000610b00780c */ /* 0x000fe40001764270 */
[----:B------:R-:W-:Y:S02]  /*6c60*/  FMNMX.FTZ R37, R59, R36, !PT ;  /* 0x000000243b257209 */ /* 0x000fe40007810000 */
[----:B------:R-:W-:Y:S02]  /*6c70*/  FSEL R71, R71, -INF , !P5 ;  /* 0xff80000047477808 */ /* 0x000fe40006800000 */
[----:B------:R-:W-:Y:S01]  /*6c80*/  FMNMX.FTZ R40, R62, R37, !PT ;  /* 0x000000253e287209 */ /* 0x000fe20007810000 */
[----:B------:R0:W-:Y:S01]  /*6c90*/  MUFU.EX2 R36, R49 ;  /* 0x0000003100247308 */ /* 0x0001e20000000800 */
[----:B------:R-:W-:Y:S01]  /*6ca0*/  FSEL R74, R74, -INF , !P4 ;  /* 0xff8000004a4a7808 */ /* 0x000fe20006000000 */
[--C-:B------:R-:W-:Y:S01]  /*6cb0*/  FFMA.FTZ R37, R52, UR33, -R8.reuse ;  /* 0x0000002134257c23 */ /* 0x100fe20008010808 */
[----:B--2---:R-:W-:Y:S01]  /*6cc0*/  FMNMX.FTZ R41, R63, R40, !PT ;  /* 0x000000283f297209 */ /* 0x004fe20007810000 */
[--C-:B------:R-:W-:Y:S01]  /*6cd0*/  FFMA.FTZ R52, R68, UR33, -R8.reuse ;  /* 0x0000002144347c23 */ /* 0x100fe20008010808 */
[----:B------:R-:W-:Y:S01]  /*6ce0*/  ISETP.GT.AND P5, PT, R11, 0x68, P2 ;  /* 0x000000680b00780c */ /* 0x000fe200017a4270 */
[--C-:B------:R-:W-:Y:S01]  /*6cf0*/  FFMA.FTZ R68, R81, UR33, -R8.reuse ;  /* 0x0000002151447c23 */ /* 0x100fe20008010808 */
[----:B------:R-:W-:Y:S01]  /*6d00*/  FMNMX.FTZ R40, R66, R41, !PT ;  /* 0x0000002942287209 */ /* 0x000fe20007810000 */
[----:B------:R-:W-:Y:S01]  /*6d10*/  MUFU.EX2 R14, R14 ;  /* 0x0000000e000e7308 */ /* 0x000fe20000000800 */
[----:B------:R-:W-:Y:S01]  /*6d20*/  ISETP.GT.AND P4, PT, R11, 0x69, P2 ;  /* 0x000000690b00780c */ /* 0x000fe20001784270 */
[--C-:B0-----:R-:W-:Y:S01]  /*6d30*/  FFMA.FTZ R49, R65, UR33, -R8.reuse ;  /* 0x0000002141317c23 */ /* 0x101fe20008010808 */
[----:B------:R-:W-:Y:S01]  /*6d40*/  FMNMX.FTZ R41, R67, R40, !PT ;  /* 0x0000002843297209 */ /* 0x000fe20007810000 */
[----:B------:R-:W-:Y:S01]  /*6d50*/  FFMA.FTZ R65, R84, UR33, -R8 ;  /* 0x0000002154417c23 */ /* 0x000fe20008010808 */
[----:B------:R-:W-:-:S02]  /*6d60*/  ISETP.LT.OR P3, PT, R12, 0x62, P3 ;  /* 0x000000620c00780c */ /* 0x000fc40001f61670 */
[----:B------:R-:W-:Y:S01]  /*6d70*/  FMNMX.FTZ R44, R70, R41, !PT ;  /* 0x00000029462c7209 */ /* 0x000fe20007810000 */
[----:B------:R0:W-:Y:S01]  /*6d80*/  MUFU.EX2 R40, R53 ;  /* 0x0000003500287308 */ /* 0x0001e20000000800 */
[----:B------:R-:W-:Y:S01]  /*6d90*/  ISETP.LT.OR P5, PT, R12, 0x69, P5 ;  /* 0x000000690c00780c */ /* 0x000fe20002fa1670 */
[--C-:B------:R-:W-:Y:S01]  /*6da0*/  FFMA.FTZ R41, R56, UR33, -R8.reuse ;  /* 0x0000002138297c23 */ /* 0x100fe20008010808 */
[----:B------:R-:W-:Y:S01]  /*6db0*/  FMNMX.FTZ R45, R71, R44, !PT ;  /* 0x0000002c472d7209 */ /* 0x000fe20007810000 */
[--C-:B------:R-:W-:Y:S01]  /*6dc0*/  FFMA.FTZ R56, R72, UR33, -R8.reuse ;  /* 0x0000002148387c23 */ /* 0x100fe20008010808 */
[----:B------:R-:W-:Y:S02]  /*6dd0*/  ISETP.LT.OR P4, PT, R12, 0x6a, P4 ;  /* 0x0000006a0c00780c */ /* 0x000fe40002781670 */
[----:B------:R-:W-:Y:S01]  /*6de0*/  FSEL R75, R75, -INF , !P3 ;  /* 0xff8000004b4b7808 */ /* 0x000fe20005800000 */
[----:B------:R-:W-:Y:S01]  /*6df0*/  MUFU.EX2 R15, R15 ;  /* 0x0000000f000f7308 */ /* 0x000fe20000000800 */
[----:B------:R-:W-:Y:S01]  /*6e00*/  FMNMX.FTZ R44, R74, R45, !PT ;  /* 0x0000002d4a2c7209 */ /* 0x000fe20007810000 */
[--C-:B------:R-:W-:Y:S01]  /*6e10*/  FFMA.FTZ R45, R60, UR33, -R8.reuse ;  /* 0x000000213c2d7c23 */ /* 0x100fe20008010808 */
[----:B------:R-:W-:Y:S01]  /*6e20*/  FSEL R78, R78, -INF , !P5 ;  /* 0xff8000004e4e7808 */ /* 0x000fe20006800000 */
[----:B0-----:R-:W-:Y:S01]  /*6e30*/  FFMA.FTZ R53, R69, UR33, -R8 ;  /* 0x0000002145357c23 */ /* 0x001fe20008010808 */
[----:B------:R-:W-:-:S02]  /*6e40*/  FSEL R79, R79, -INF , !P4 ;  /* 0xff8000004f4f7808 */ /* 0x000fc40006000000 */
[C---:B------:R-:W-:Y:S01]  /*6e50*/  ISETP.GT.AND P3, PT, R11.reuse, 0x70, P2 ;  /* 0x000000700b00780c */ /* 0x040fe20001764270 */
[----:B------:R-:W-:Y:S01]  /*6e60*/  MUFU.EX2 R21, R21 ;  /* 0x0000001500157308 */ /* 0x000fe20000000800 */
[C---:B------:R-:W-:Y:S02]  /*6e70*/  ISETP.GT.AND P5, PT, R11.reuse, 0x71, P2 ;  /* 0x000000710b00780c */ /* 0x040fe400017a4270 */
[C---:B------:R-:W-:Y:S02]  /*6e80*/  ISETP.GT.AND P4, PT, R11.reuse, 0x78, P2 ;  /* 0x000000780b00780c */ /* 0x040fe40001784270 */
[----:B------:R-:W-:Y:S02]  /*6e90*/  ISETP.GT.AND P2, PT, R11, 0x79, P2 ;  /* 0x000000790b00780c */ /* 0x000fe40001744270 */
[----:B------:R-:W-:Y:S01]  /*6ea0*/  FMNMX.FTZ R11, R75, R44, !PT ;  /* 0x0000002c4b0b7209 */ /* 0x000fe20007810000 */
[----:B------:R-:W-:Y:S01]  /*6eb0*/  MUFU.EX2 R25, R25 ;  /* 0x0000001900197308 */ /* 0x000fe20000000800 */
[----:B------:R-:W-:-:S02]  /*6ec0*/  ISETP.LT.OR P3, PT, R12, 0x71, P3 ;  /* 0x000000710c00780c */ /* 0x000fc40001f61670 */
[----:B------:R-:W-:Y:S02]  /*6ed0*/  FMNMX.FTZ R48, R78, R11, !PT ;  /* 0x0000000b4e307209 */ /* 0x000fe40007810000 */
[----:B------:R-:W-:Y:S02]  /*6ee0*/  ISETP.LT.OR P5, PT, R12, 0x72, P5 ;  /* 0x000000720c00780c */ /* 0x000fe40002fa1670 */
[----:B------:R-:W-:Y:S01]  /*6ef0*/  FSEL R82, R82, -INF , !P3 ;  /* 0xff80000052527808 */ /* 0x000fe20005800000 */
[----:B------:R0:W-:Y:S01]  /*6f00*/  MUFU.EX2 R44, R57 ;  /* 0x00000039002c7308 */ /* 0x0001e20000000800 */
[----:B------:R-:W-:Y:S02]  /*6f10*/  FMNMX.FTZ R11, R79, R48, !PT ;  /* 0x000000304f0b7209 */ /* 0x000fe40007810000 */
[----:B------:R-:W-:Y:S02]  /*6f20*/  ISETP.LT.OR P4, PT, R12, 0x79, P4 ;  /* 0x000000790c00780c */ /* 0x000fe40002781670 */
[----:B------:R-:W-:-:S02]  /*6f30*/  FSEL R83, R83, -INF , !P5 ;  /* 0xff80000053537808 */ /* 0x000fc40006800000 */
[----:B------:R-:W-:Y:S01]  /*6f40*/  FMNMX.FTZ R48, R82, R11, !PT ;  /* 0x0000000b52307209 */ /* 0x000fe20007810000 */
[----:B------:R-:W-:Y:S01]  /*6f50*/  MUFU.EX2 R29, R29 ;  /* 0x0000001d001d7308 */ /* 0x000fe20000000800 */
[----:B------:R-:W-:Y:S01]  /*6f60*/  ISETP.LT.OR P2, PT, R12, 0x7a, P2 ;  /* 0x0000007a0c00780c */ /* 0x000fe20001741670 */
[--C-:B------:R-:W-:Y:S01]  /*6f70*/  FFMA.FTZ R12, R61, UR33, -R8.reuse ;  /* 0x000000213d0c7c23 */ /* 0x100fe20008010808 */
[----:B------:R-:W-:Y:S01]  /*6f80*/  FSEL R86, R86, -INF , !P4 ;  /* 0xff80000056567808 */ /* 0x000fe20006000000 */
[--C-:B0-----:R-:W-:Y:S01]  /*6f90*/  FFMA.FTZ R57, R73, UR33, -R8.reuse ;  /* 0x0000002149397c23 */ /* 0x101fe20008010808 */
[----:B------:R-:W-:Y:S01]  /*6fa0*/  FMNMX.FTZ R11, R83, R48, !PT ;  /* 0x00000030530b7209 */ /* 0x000fe20007810000 */
[----:B------:R-:W-:Y:S01]  /*6fb0*/  FFMA.FTZ R61, R77, UR33, -R8 ;  /* 0x000000214d3d7c23 */ /* 0x000fe20008010808 */
[----:B------:R-:W-:Y:S01]  /*6fc0*/  FSEL R87, R87, -INF , !P2 ;  /* 0xff80000057577808 */ /* 0x000fe20005000000 */
[----:B------:R-:W-:Y:S01]  /*6fd0*/  MUFU.EX2 R33, R33 ;  /* 0x0000002100217308 */ /* 0x000fe20000000800 */
[----:B------:R-:W-:-:S04]  /*6fe0*/  FMNMX.FTZ R48, R86, R11, !PT ;  /* 0x0000000b56307209 */ /* 0x000fc80007810000 */
[----:B------:R-:W-:-:S03]  /*6ff0*/  FMNMX.FTZ R11, R87, R48, !PT ;  /* 0x00000030570b7209 */ /* 0x000fc60007810000 */
[----:B------:R0:W-:Y:S02]  /*7000*/  MUFU.EX2 R48, R64 ;  /* 0x0000004000307308 */ /* 0x0001e40000000800 */
[----:B------:R-:W1:Y:S06]  /*7010*/  SHFL.BFLY PT, R60, R11, 0x2, 0x1f ;  /* 0x0c401f000b3c7f89 */ /* 0x000e6c00000e0000 */
[----:B------:R-:W-:Y:S01]  /*7020*/  MUFU.EX2 R37, R37 ;  /* 0x0000002500257308 */ /* 0x000fe20000000800 */
[----:B0-----:R-:W-:-:S07]  /*7030*/  FFMA.FTZ R64, R80, UR33, -R8 ;  /* 0x0000002150407c23 */ /* 0x001fce0008010808 */
[----:B------:R-:W-:Y:S08]  /*7040*/  MUFU.EX2 R41, R41 ;  /* 0x0000002900297308 */ /* 0x000ff00000000800 */
[----:B------:R-:W-:Y:S01]  /*7050*/  MUFU.EX2 R45, R45 ;  /* 0x0000002d002d7308 */ /* 0x000fe20000000800 */
[----:B-1----:R-:W-:Y:S01]  /*7060*/  FMNMX.FTZ R69, R11, R60, !PT ;  /* 0x0000003c0b457209 */ /* 0x002fe20007810000 */
[--C-:B------:R-:W-:Y:S01]  /*7070*/  FFMA.FTZ R60, R76, UR33, -R8.reuse ;  /* 0x000000214c3c7c23 */ /* 0x100fe20008010808 */
[----:B------:R-:W-:Y:S01]  /*7080*/  FSEL R11, R7, RZ, P6 ;  /* 0x000000ff070b7208 */ /* 0x000fe20003000000 */
[----:B------:R-:W-:-:S02]  /*7090*/  FFMA.FTZ R8, R85, UR33, -R8 ;  /* 0x0000002155087c23 */ /* 0x000fc40008010808 */
[----:B------:R-:W0:Y:S02]  /*70a0*/  SHFL.BFLY PT, R72, R69, 0x1, 0x1f ;  /* 0x0c201f0045487f89 */ /* 0x000e2400000e0000 */
[----:B------:R-:W-:Y:S01]  /*70b0*/  MUFU.EX2 R12, R12 ;  /* 0x0000000c000c7308 */ /* 0x000fe20000000800 */
[----:B------:R-:W-:-:S07]  /*70c0*/  FADD.FTZ R11, -R11, R0 ;  /* 0x000000000b0b7221 */ /* 0x000fce0000010100 */
[----:B------:R1:W-:Y:S08]  /*70d0*/  MUFU.EX2 R0, R8 ;  /* 0x0000000800007308 */ /* 0x0003f00000000800 */
[----:B------:R-:W-:Y:S01]  /*70e0*/  MUFU.EX2 R49, R49 ;  /* 0x0000003100317308 */ /* 0x000fe20000000800 */
[----:B0-----:R-:W-:Y:S01]  /*70f0*/  FMNMX.FTZ R69, R69, R72, !PT ;  /* 0x0000004845457209 */ /* 0x001fe20007810000 */
[----:B------:R-:W-:-:S06]  /*7100*/  FMUL.FTZ R72, R11, UR33 ;  /* 0x000000210b487c20 */ /* 0x000fcc0008410000 */
[----:B------:R-:W-:Y:S01]  /*7110*/  MUFU.EX2 R52, R52 ;  /* 0x0000003400347308 */ /* 0x000fe20000000800 */
[C---:B------:R-:W-:Y:S01]  /*7120*/  FSETP.NEU.FTZ.AND P2, PT, R69.reuse, -INF , PT ;  /* 0xff8000004500780b */ /* 0x040fe20003f5d000 */
[----:B------:R-:W-:-:S03]  /*7130*/  FMUL.FTZ R73, R69, UR33 ;  /* 0x0000002145497c20 */ /* 0x000fc60008410000 */
[----:B-1----:R-:W-:Y:S02]  /*7140*/  FSEL R8, R69, RZ, P2 ;  /* 0x000000ff45087208 */ /* 0x002fe40001000000 */
[----:B------:R-:W-:Y:S01]  /*7150*/  FSEL R73, R73, RZ, P2 ;  /* 0x000000ff49497208 */ /* 0x000fe20001000000 */
[----:B------:R-:W0:Y:S01]  /*7160*/  MUFU.EX2 R72, R72 ;  /* 0x0000004800487308 */ /* 0x000e220000000800 */
[----:B------:R-:W-:Y:S01]  /*7170*/  ISETP.GT.AND P2, PT, R2, UR55, PT ;  /* 0x0000003702007c0c */ /* 0x000fe2000bf44270 */
[----:B------:R-:W-:Y:S01]  /*7180*/  FADD.FTZ R8, -R8, R5 ;  /* 0x0000000508087221 */ /* 0x000fe20000010100 */
[----:B------:R-:W-:Y:S02]  /*7190*/  VIADD R2, R2, 0xffffffff ;  /* 0xffffffff02027836 */ /* 0x000fe40000000000 */
[--C-:B------:R-:W-:Y:S01]  /*71a0*/  FFMA.FTZ R11, R26, UR33, -R73.reuse ;  /* 0x000000211a0b7c23 */ /* 0x100fe20008010849 */
[----:B------:R-:W-:Y:S01]  /*71b0*/  FFMA.FTZ R76, R27, UR33, -R73 ;  /* 0x000000211b4c7c23 */ /* 0x000fe20008010849 */
[----:B------:R-:W-:Y:S01]  /*71c0*/  FMUL.FTZ R5, R8, UR33 ;  /* 0x0000002108057c20 */ /* 0x000fe20008410000 */
[----:B------:R-:W-:-:S02]  /*71d0*/  IMAD.U32 R8, RZ, RZ, UR45 ;  /* 0x0000002dff087e24 */ /* 0x000fc4000f8e00ff */
[--C-:B------:R-:W-:Y:S01]  /*71e0*/  FFMA.FTZ R30, R30, UR33, -R73.reuse ;  /* 0x000000211e1e7c23 */ /* 0x100fe20008010849 */
[--C-:B------:R-:W-:Y:S01]  /*71f0*/  FFMA.FTZ R80, R31, UR33, -R73.reuse ;  /* 0x000000211f507c23 */ /* 0x100fe20008010849 */
[----:B------:R-:W-:Y:S01]  /*7200*/  MUFU.EX2 R11, R11 ;  /* 0x0000000b000b7308 */ /* 0x000fe20000000800 */
[--C-:B------:R-:W-:Y:S01]  /*7210*/  FFMA.FTZ R77, R47, UR33, -R73.reuse ;  /* 0x000000212f4d7c23 */ /* 0x100fe20008010849 */
[----:B------:R-:W-:Y:S01]  /*7220*/  @!P1 LEA R8, R8, UR42, 0x3 ;  /* 0x0000002a08089c11 */ /* 0x000fe2000f8e18ff */
[--C-:B------:R-:W-:Y:S01]  /*7230*/  FFMA.FTZ R31, R35, UR33, -R73.reuse ;  /* 0x00000021231f7c23 */ /* 0x100fe20008010849 */
[--C-:B------:R-:W-:Y:S01]  /*7240*/  FFMA.FTZ R47, R55, UR33, -R73.reuse ;  /* 0x00000021372f7c23 */ /* 0x100fe20008010849 */
[--C-:B------:R-:W-:Y:S01]  /*7250*/  FFMA.FTZ R27, R34, UR33, -R73.reuse ;  /* 0x00000021221b7c23 */ /* 0x100fe20008010849 */
[----:B------:R-:W-:Y:S01]  /*7260*/  FFMA.FTZ R35, R38, UR33, -R73 ;  /* 0x0000002126237c23 */ /* 0x000fe20008010849 */
[----:B------:R-:W-:Y:S01]  /*7270*/  @!P1 VIADD R8, R8, 0x2d860 ;  /* 0x0002d86008089836 */ /* 0x000fe20000000000 */
[----:B------:R-:W1:Y:S01]  /*7280*/  MUFU.EX2 R5, R5 ;  /* 0x0000000500057308 */ /* 0x000e620000000800 */
[----:B0-----:R-:W-:Y:S01]  /*7290*/  FFMA.FTZ R55, R72, R4, R9 ;  /* 0x0000000448377223 */ /* 0x001fe20000010009 */
[--C-:B------:R-:W-:Y:S01]  /*72a0*/  FFMA.FTZ R38, R39, UR33, -R73.reuse ;  /* 0x0000002127267c23 */ /* 0x100fe20008010849 */
[----:B------:R-:W-:Y:S01]  /*72b0*/  FFMA.FTZ R39, R54, UR33, -R73 ;  /* 0x0000002136277c23 */ /* 0x000fe20008010849 */
[----:B------:R-:W-:Y:S01]  /*72c0*/  @!P1 PRMT R54, RZ, 0x654, R8 ;  /* 0x00000654ff369816 */ /* 0x000fe20000000008 */
[----:B------:R-:W-:Y:S01]  /*72d0*/  FADD.FTZ R8, R10, R55 ;  /* 0x000000370a087221 */ /* 0x000fe20000010000 */
[--C-:B------:R-:W-:Y:S01]  /*72e0*/  FFMA.FTZ R34, R51, UR33, -R73.reuse ;  /* 0x0000002133227c23 */ /* 0x100fe20008010849 */
[--C-:B------:R-:W-:Y:S01]  /*72f0*/  FFMA.FTZ R51, R59, UR33, -R73.reuse ;  /* 0x000000213b337c23 */ /* 0x100fe20008010849 */
[----:B------:R-:W0:Y:S01]  /*7300*/  MUFU.EX2 R76, R76 ;  /* 0x0000004c004c7308 */ /* 0x000e220000000800 */
[----:B------:R-:W-:Y:S01]  /*7310*/  FADD.FTZ R55, R13, R8 ;  /* 0x000000080d377221 */ /* 0x000fe20000010000 */
[----:B------:R2:W-:Y:S01]  /*7320*/  @!P1 SYNCS.ARRIVE.TRANS64.RED.A1T0 RZ, [R54+URZ], RZ ;  /* 0x000000ff36ff99a7 */ /* 0x0005e2000810043f */
[--C-:B------:R-:W-:Y:S01]  /*7330*/  FFMA.FTZ R42, R42, UR33, -R73.reuse ;  /* 0x000000212a2a7c23 */ /* 0x100fe20008010849 */
[--C-:B------:R-:W-:Y:S01]  /*7340*/  FFMA.FTZ R26, R50, UR33, -R73.reuse ;  /* 0x00000021321a7c23 */ /* 0x100fe20008010849 */
[--C-:B------:R-:W-:Y:S01]  /*7350*/  FFMA.FTZ R50, R58, UR33, -R73.reuse ;  /* 0x000000213a327c23 */ /* 0x100fe20008010849 */
[----:B------:R-:W-:Y:S01]  /*7360*/  FFMA.FTZ R43, R43, UR33, -R73 ;  /* 0x000000212b2b7c23 */ /* 0x000fe20008010849 */
[----:B------:R-:W-:Y:S01]  /*7370*/  F2FP.F16.F32.PACK_AB R8, R10, R9 ;  /* 0x000000090a08723e */ /* 0x000fe200000000ff */
[----:B------:R-:W3:Y:S01]  /*7380*/  MUFU.EX2 R30, R30 ;  /* 0x0000001e001e7308 */ /* 0x000ee20000000800 */
[----:B-1----:R-:W-:Y:S01]  /*7390*/  FFMA.FTZ R3, R5, R3, R11 ;  /* 0x0000000305037223 */ /* 0x002fe2000001000b */
[----:B--2---:R-:W-:Y:S01]  /*73a0*/  FADD.FTZ R54, R14, R55 ;  /* 0x000000370e367221 */ /* 0x004fe20000010000 */
[--C-:B------:R-:W-:Y:S01]  /*73b0*/  FFMA.FTZ R46, R46, UR33, -R73.reuse ;  /* 0x000000212e2e7c23 */ /* 0x100fe20008010849 */
[--C-:B------:R-:W-:Y:S01]  /*73c0*/  FFMA.FTZ R63, R63, UR33, -R73.reuse ;  /* 0x000000213f3f7c23 */ /* 0x100fe20008010849 */
[----:B------:R-:W-:Y:S01]  /*73d0*/  F2FP.F16.F32.PACK_AB R10, R14, R13 ;  /* 0x0000000d0e0a723e */ /* 0x000fe200000000ff */
[----:B------:R-:W-:Y:S01]  /*73e0*/  FADD.FTZ R59, R15, R54 ;  /* 0x000000360f3b7221 */ /* 0x000fe20000010000 */
[----:B------:R-:W-:Y:S01]  /*73f0*/  FFMA.FTZ R14, R67, UR33, -R73 ;  /* 0x00000021430e7c23 */ /* 0x000fe20008010849 */
[----:B------:R-:W1:Y:S01]  /*7400*/  MUFU.EX2 R80, R80 ;  /* 0x0000005000507308 */ /* 0x000e620000000800 */
[----:B0-----:R-:W-:Y:S01]  /*7410*/  FADD.FTZ R3, R76, R3 ;  /* 0x000000034c037221 */ /* 0x001fe20000010000 */
[----:B------:R-:W-:Y:S01]  /*7420*/  FADD.FTZ R58, R20, R59 ;  /* 0x0000003b143a7221 */ /* 0x000fe20000010000 */
[----:B------:R-:W-:Y:S01]  /*7430*/  F2FP.F16.F32.PACK_AB R9, R76, R11 ;  /* 0x0000000b4c09723e */ /* 0x000fe200000000ff */
[--C-:B------:R-:W-:Y:S01]  /*7440*/  FFMA.FTZ R4, R62, UR33, -R73.reuse ;  /* 0x000000213e047c23 */ /* 0x100fe20008010849 */
[--C-:B------:R-:W-:Y:S01]  /*7450*/  FFMA.FTZ R75, R75, UR33, -R73.reuse ;  /* 0x000000214b4b7c23 */ /* 0x100fe20008010849 */
[----:B------:R-:W-:Y:S01]  /*7460*/  FADD.FTZ R59, R21, R58 ;  /* 0x0000003a153b7221 */ /* 0x000fe20000010000 */
[----:B------:R-:W-:Y:S01]  /*7470*/  FFMA.FTZ R78, R78, UR33, -R73 ;  /* 0x000000214e4e7c23 */ /* 0x000fe20008010849 */
[----:B------:R-:W0:Y:S01]  /*7480*/  MUFU.EX2 R27, R27 ;  /* 0x0000001b001b7308 */ /* 0x000e220000000800 */
[----:B---3--:R-:W-:Y:S01]  /*7490*/  FADD.FTZ R55, R30, R3 ;  /* 0x000000031e377221 */ /* 0x008fe20000010000 */
[----:B------:R-:W-:Y:S01]  /*74a0*/  FADD.FTZ R58, R24, R59 ;  /* 0x0000003b183a7221 */ /* 0x000fe20000010000 */
[--C-:B------:R-:W-:Y:S01]  /*74b0*/  FFMA.FTZ R3, R66, UR33, -R73.reuse ;  /* 0x0000002142037c23 */ /* 0x100fe20008010849 */
[--C-:B------:R-:W-:Y:S01]  /*74c0*/  FFMA.FTZ R59, R74, UR33, -R73.reuse ;  /* 0x000000214a3b7c23 */ /* 0x100fe20008010849 */
[--C-:B------:R-:W-:Y:S01]  /*74d0*/  FFMA.FTZ R79, R79, UR33, -R73.reuse ;  /* 0x000000214f4f7c23 */ /* 0x100fe20008010849 */
[----:B------:R-:W-:Y:S01]  /*74e0*/  FADD.FTZ R67, R25, R58 ;  /* 0x0000003a19437221 */ /* 0x000fe20000010000 */
[----:B------:R-:W-:Y:S01]  /*74f0*/  FFMA.FTZ R83, R83, UR33, -R73 ;  /* 0x0000002153537c23 */ /* 0x000fe20008010849 */
[----:B------:R-:W2:Y:S01]  /*7500*/  MUFU.EX2 R31, R31 ;  /* 0x0000001f001f7308 */ /* 0x000ea20000000800 */
[C---:B-1----:R-:W-:Y:S01]  /*7510*/  FADD.FTZ R54, R80.reuse, R55 ;  /* 0x0000003750367221 */ /* 0x042fe20000010000 */
[----:B------:R-:W-:Y:S01]  /*7520*/  F2FP.F16.F32.PACK_AB R11, R80, R30 ;  /* 0x0000001e500b723e */ /* 0x000fe200000000ff */
[----:B------:R-:W-:Y:S01]  /*7530*/  FADD.FTZ R58, R28, R67 ;  /* 0x000000431c3a7221 */ /* 0x000fe20000010000 */
[--C-:B------:R-:W-:Y:S01]  /*7540*/  FFMA.FTZ R55, R71, UR33, -R73.reuse ;  /* 0x0000002147377c23 */ /* 0x100fe20008010849 */
[--C-:B------:R-:W-:Y:S01]  /*7550*/  FFMA.FTZ R82, R82, UR33, -R73.reuse ;  /* 0x0000002152527c23 */ /* 0x100fe20008010849 */
[----:B------:R-:W-:Y:S01]  /*7560*/  FFMA.FTZ R86, R86, UR33, -R73 ;  /* 0x0000002156567c23 */ /* 0x000fe20008010849 */
[----:B------:R-:W-:Y:S01]  /*7570*/  FADD.FTZ R67, R29, R58 ;  /* 0x0000003a1d437221 */ /* 0x000fe20000010000 */
[----:B------:R-:W-:Y:S01]  /*7580*/  MUFU.EX2 R35, R35 ;  /* 0x0000002300237308 */ /* 0x000fe20000000800 */
[----:B0-----:R-:W-:Y:S01]  /*7590*/  FADD.FTZ R30, R27, R54 ;  /* 0x000000361b1e7221 */ /* 0x001fe20000010000 */
[----:B------:R0:W-:Y:S01]  /*75a0*/  STSM.16.M88.4 [R17+0x21800], R8 ;  /* 0x0218000811007844 */ /* 0x0001e20000000200 */
[----:B------:R-:W-:Y:S01]  /*75b0*/  FADD.FTZ R58, R32, R67 ;  /* 0x00000043203a7221 */ /* 0x000fe20000010000 */
[--C-:B------:R-:W-:Y:S01]  /*75c0*/  FFMA.FTZ R54, R70, UR33, -R73.reuse ;  /* 0x0000002146367c23 */ /* 0x100fe20008010849 */
[----:B------:R-:W-:Y:S01]  /*75d0*/  FFMA.FTZ R73, R87, UR33, -R73 ;  /* 0x0000002157497c23 */ /* 0x000fe20008010849 */
[----:B------:R-:W-:Y:S01]  /*75e0*/  F2FP.F16.F32.PACK_AB R28, R28, R25 ;  /* 0x000000191c1c723e */ /* 0x000fe200000000ff */
[----:B------:R-:W-:Y:S01]  /*75f0*/  FADD.FTZ R67, R33, R58 ;  /* 0x0000003a21437221 */ /* 0x000fe20000010000 */
[----:B------:R-:W1:Y:S01]  /*7600*/  MUFU.EX2 R38, R38 ;  /* 0x0000002600267308 */ /* 0x000e620000000800 */
[----:B--2---:R-:W-:Y:S01]  /*7610*/  FADD.FTZ R30, R31, R30 ;  /* 0x0000001e1f1e7221 */ /* 0x004fe20000010000 */
[----:B------:R-:W-:Y:S01]  /*7620*/  UMOV UR45, UR54 ;  /* 0x00000036002d7c82 */ /* 0x000fe20008000000 */
[-C--:B------:R-:W-:Y:S01]  /*7630*/  FMUL.FTZ R90, R90, R5.reuse ;  /* 0x000000055a5a7220 */ /* 0x080fe20000410000 */
[-C--:B------:R-:W-:Y:S01]  /*7640*/  FMUL.FTZ R91, R91, R5.reuse ;  /* 0x000000055b5b7220 */ /* 0x080fe20000410000 */
[-C--:B------:R-:W-:Y:S01]  /*7650*/  FMUL.FTZ R94, R94, R5.reuse ;  /* 0x000000055e5e7220 */ /* 0x080fe20000410000 */
[-C--:B------:R-:W-:Y:S01]  /*7660*/  FMUL.FTZ R95, R95, R5.reuse ;  /* 0x000000055f5f7220 */ /* 0x080fe20000410000 */
[-C--:B------:R-:W-:Y:S01]  /*7670*/  FMUL.FTZ R98, R98, R5.reuse ;  /* 0x0000000562627220 */ /* 0x080fe20000410000 */
[----:B------:R-:W2:Y:S01]  /*7680*/  MUFU.EX2 R42, R42 ;  /* 0x0000002a002a7308 */ /* 0x000ea20000000800 */
[----:B------:R-:W-:Y:S01]  /*7690*/  FMUL.FTZ R99, R99, R5 ;  /* 0x0000000563637220 */ /* 0x000fe20000410000 */
[----:B0-----:R-:W-:Y:S01]  /*76a0*/  F2FP.F16.F32.PACK_AB R8, R20, R15 ;  /* 0x0000000f1408723e */ /* 0x001fe200000000ff */
[----:B------:R-:W-:Y:S01]  /*76b0*/  FMUL.FTZ R102, R102, R5 ;  /* 0x0000000566667220 */ /* 0x000fe20000410000 */
[----:B------:R-:W-:Y:S01]  /*76c0*/  F2FP.F16.F32.PACK_AB R10, R24, R21 ;  /* 0x00000015180a723e */ /* 0x000fe200000000ff */
[----:B------:R-:W-:Y:S01]  /*76d0*/  FMUL.FTZ R103, R103, R5 ;  /* 0x0000000567677220 */ /* 0x000fe20000410000 */
[----:B------:R-:W-:Y:S01]  /*76e0*/  F2FP.F16.F32.PACK_AB R9, R31, R27 ;  /* 0x0000001b1f09723e */ /* 0x000fe200000000ff */
[----:B------:R-:W-:Y:S01]  /*76f0*/  FMUL.FTZ R106, R106, R5 ;  /* 0x000000056a6a7220 */ /* 0x000fe20000410000 */
[----:B------:R-:W0:Y:S01]  /*7700*/  MUFU.EX2 R43, R43 ;  /* 0x0000002b002b7308 */ /* 0x000e220000000800 */
[----:B-1----:R-:W-:Y:S01]  /*7710*/  F2FP.F16.F32.PACK_AB R11, R38, R35 ;  /* 0x00000023260b723e */ /* 0x002fe200000000ff */
[-C--:B------:R-:W-:Y:S01]  /*7720*/  FMUL.FTZ R107, R107, R5.reuse ;  /* 0x000000056b6b7220 */ /* 0x080fe20000410000 */
[-C--:B------:R-:W-:Y:S01]  /*7730*/  FMUL.FTZ R110, R110, R5.reuse ;  /* 0x000000056e6e7220 */ /* 0x080fe20000410000 */
[-C--:B------:R-:W-:Y:S01]  /*7740*/  FMUL.FTZ R111, R111, R5.reuse ;  /* 0x000000056f6f7220 */ /* 0x080fe20000410000 */
[-C--:B------:R-:W-:Y:S01]  /*7750*/  FMUL.FTZ R114, R114, R5.reuse ;  /* 0x0000000572727220 */ /* 0x080fe20000410000 */
[----:B------:R1:W-:Y:S01]  /*7760*/  STSM.16.M88.4 [R23], R8 ;  /* 0x0000000817007844 */ /* 0x0003e20000000200 */
[-C--:B------:R-:W-:Y:S01]  /*7770*/  FMUL.FTZ R115, R115, R5.reuse ;  /* 0x0000000573737220 */ /* 0x080fe20000410000 */
[----:B------:R-:W3:Y:S01]  /*7780*/  MUFU.EX2 R46, R46 ;  /* 0x0000002e002e7308 */ /* 0x000ee20000000800 */
[-C--:B------:R-:W-:Y:S01]  /*7790*/  FMUL.FTZ R118, R118, R5.reuse ;  /* 0x0000000576767220 */ /* 0x080fe20000410000 */
        /* <DEDUP_REMOVED lines=9> */
[----:B------:R-:W-:Y:S01]  /*7830*/  FMUL.FTZ R135, R135, R5 ;  /* 0x0000000587877220 */ /* 0x000fe20000410000 */
[-C--:B------:R-:W-:Y:S01]  /*7840*/  FMUL.FTZ R88, R88, R72.reuse ;  /* 0x0000004858587220 */ /* 0x080fe20000410000 */
[-C--:B------:R-:W-:Y:S01]  /*7850*/  FMUL.FTZ R89, R89, R72.reuse ;  /* 0x0000004859597220 */ /* 0x080fe20000410000 */
[-C--:B------:R-:W-:Y:S01]  /*7860*/  FMUL.FTZ R92, R92, R72.reuse ;  /* 0x000000485c5c7220 */ /* 0x080fe20000410000 */
[-C--:B------:R-:W-:Y:S01]  /*7870*/  FMUL.FTZ R93, R93, R72.reuse ;  /* 0x000000485d5d7220 */ /* 0x080fe20000410000 */
[----:B------:R-:W5:Y:S01]  /*7880*/  MUFU.EX2 R77, R77 ;  /* 0x0000004d004d7308 */ /* 0x000f620000000800 */
[----:B----4-:R-:W-:Y:S01]  /*7890*/  FADD.FTZ R63, R35, R30 ;  /* 0x0000001e233f7221 */ /* 0x010fe20000010000 */
[-C--:B------:R-:W-:Y:S01]  /*78a0*/  FMUL.FTZ R96, R96, R72.reuse ;  /* 0x0000004860607220 */ /* 0x080fe20000410000 */
[-C--:B------:R-:W-:Y:S01]  /*78b0*/  FMUL.FTZ R97, R97, R72.reuse ;  /* 0x0000004861617220 */ /* 0x080fe20000410000 */
[-C--:B------:R-:W-:Y:S01]  /*78c0*/  FMUL.FTZ R100, R100, R72.reuse ;  /* 0x0000004864647220 */ /* 0x080fe20000410000 */
[----:B------:R-:W-:Y:S01]  /*78d0*/  FADD.FTZ R63, R38, R63 ;  /* 0x0000003f263f7221 */ /* 0x000fe20000010000 */
[----:B------:R-:W-:Y:S01]  /*78e0*/  F2FP.F16.F32.PACK_AB R38, R40, R37 ;  /* 0x000000252826723e */ /* 0x000fe200000000ff */
[-C--:B------:R-:W-:Y:S01]  /*78f0*/  FMUL.FTZ R101, R101, R72.reuse ;  /* 0x0000004865657220 */ /* 0x080fe20000410000 */
[----:B------:R-:W4:Y:S01]  /*7900*/  MUFU.EX2 R26, R26 ;  /* 0x0000001a001a7308 */ /* 0x000f220000000800 */
[----:B--2---:R-:W-:Y:S01]  /*7910*/  FADD.FTZ R30, R42, R63 ;  /* 0x0000003f2a1e7221 */ /* 0x004fe20000010000 */
[-C--:B------:R-:W-:Y:S01]  /*7920*/  FMUL.FTZ R104, R104, R72.reuse ;  /* 0x0000004868687220 */ /* 0x080fe20000410000 */
[-C--:B------:R-:W-:Y:S01]  /*7930*/  FMUL.FTZ R105, R105, R72.reuse ;  /* 0x0000004869697220 */ /* 0x080fe20000410000 */
[-C--:B------:R-:W-:Y:S01]  /*7940*/  FMUL.FTZ R108, R108, R72.reuse ;  /* 0x000000486c6c7220 */ /* 0x080fe20000410000 */
[----:B0-----:R-:W-:Y:S01]  /*7950*/  FADD.FTZ R63, R43, R30 ;  /* 0x0000001e2b3f7221 */ /* 0x001fe20000010000 */
[-C--:B------:R-:W-:Y:S01]  /*7960*/  FMUL.FTZ R109, R109, R72.reuse ;  /* 0x000000486d6d7220 */ /* 0x080fe20000410000 */
[----:B------:R-:W-:Y:S01]  /*7970*/  FMUL.FTZ R112, R112, R72 ;  /* 0x0000004870707220 */ /* 0x000fe20000410000 */
[----:B------:R-:W0:Y:S01]  /*7980*/  MUFU.EX2 R34, R34 ;  /* 0x0000002200227308 */ /* 0x000e220000000800 */
[----:B---3--:R-:W-:Y:S01]  /*7990*/  FADD.FTZ R30, R46, R63 ;  /* 0x0000003f2e1e7221 */ /* 0x008fe20000010000 */
[----:B-----5:R-:W-:Y:S01]  /*79a0*/  F2FP.F16.F32.PACK_AB R31, R77, R46 ;  /* 0x0000002e4d1f723e */ /* 0x020fe200000000ff */
[-C--:B------:R-:W-:Y:S01]  /*79b0*/  FMUL.FTZ R113, R113, R72.reuse ;  /* 0x0000004871717220 */ /* 0x080fe20000410000 */
[----:B------:R-:W-:Y:S01]  /*79c0*/  F2FP.F16.F32.PACK_AB R46, R12, R45 ;  /* 0x0000002d0c2e723e */ /* 0x000fe200000000ff */
[----:B------:R-:W-:Y:S01]  /*79d0*/  FADD.FTZ R63, R77, R30 ;  /* 0x0000001e4d3f7221 */ /* 0x000fe20000010000 */
[C---:B------:R-:W-:Y:S01]  /*79e0*/  FADD.FTZ R30, R36.reuse, R67 ;  /* 0x00000043241e7221 */ /* 0x040fe20000010000 */
[----:B------:R-:W-:Y:S01]  /*79f0*/  F2FP.F16.F32.PACK_AB R36, R36, R33 ;  /* 0x000000212424723e */ /* 0x000fe200000000ff */
[----:B------:R-:W2:Y:S01]  /*7a00*/  MUFU.EX2 R39, R39 ;  /* 0x0000002700277308 */ /* 0x000ea20000000800 */
[----:B----4-:R-:W-:Y:S01]  /*7a10*/  FADD.FTZ R63, R26, R63 ;  /* 0x0000003f1a3f7221 */ /* 0x010fe20000010000 */
[----:B------:R-:W-:Y:S01]  /*7a20*/  FADD.FTZ R15, R37, R30 ;  /* 0x0000001e250f7221 */ /* 0x000fe20000010000 */
[----:B------:R-:W-:Y:S01]  /*7a30*/  F2FP.F16.F32.PACK_AB R30, R32, R29 ;  /* 0x0000001d201e723e */ /* 0x000fe200000000ff */
[----:B------:R-:W-:Y:S01]  /*7a40*/  FMUL.FTZ R116, R116, R72 ;  /* 0x0000004874747220 */ /* 0x000fe20000410000 */
[----:B------:R-:W-:Y:S01]  /*7a50*/  F2FP.F16.F32.PACK_AB R29, R43, R42 ;  /* 0x0000002a2b1d723e */ /* 0x000fe200000000ff */
[----:B------:R-:W-:Y:S01]  /*7a60*/  FADD.FTZ R58, R40, R15 ;  /* 0x0000000f283a7221 */ /* 0x000fe20000010000 */
[----:B------:R-:W-:Y:S01]  /*7a70*/  FMUL.FTZ R117, R117, R72 ;  /* 0x0000004875757220 */ /* 0x000fe20000410000 */
[----:B------:R-:W3:Y:S01]  /*7a80*/  MUFU.EX2 R47, R47 ;  /* 0x0000002f002f7308 */ /* 0x000ee20000000800 */
[C---:B0-----:R-:W-:Y:S01]  /*7a90*/  FADD.FTZ R24, R34.reuse, R63 ;  /* 0x0000003f22187221 */ /* 0x041fe20000010000 */
[----:B------:R-:W-:Y:S01]  /*7aa0*/  FADD.FTZ R21, R41, R58 ;  /* 0x0000003a29157221 */ /* 0x000fe20000010000 */
[----:B------:R-:W-:Y:S01]  /*7ab0*/  F2FP.F16.F32.PACK_AB R37, R34, R26 ;  /* 0x0000001a2225723e */ /* 0x000fe200000000ff */
[----:B------:R0:W-:Y:S01]  /*7ac0*/  STSM.16.M88.4 [R22], R28 ;  /* 0x0000001c16007844 */ /* 0x0001e20000000200 */
[-C--:B------:R-:W-:Y:S01]  /*7ad0*/  FMUL.FTZ R120, R120, R72.reuse ;  /* 0x0000004878787220 */ /* 0x080fe20000410000 */
[C---:B------:R-:W-:Y:S01]  /*7ae0*/  FADD.FTZ R32, R44.reuse, R21 ;  /* 0x000000152c207221 */ /* 0x040fe20000010000 */
[----:B------:R-:W-:Y:S01]  /*7af0*/  F2FP.F16.F32.PACK_AB R44, R44, R41 ;  /* 0x000000292c2c723e */ /* 0x000fe200000000ff */
[----:B------:R-:W4:Y:S01]  /*7b00*/  MUFU.EX2 R50, R50 ;  /* 0x0000003200327308 */ /* 0x000f220000000800 */
[----:B--2---:R-:W-:Y:S01]  /*7b10*/  FADD.FTZ R24, R39, R24 ;  /* 0x0000001827187221 */ /* 0x004fe20000010000 */
[----:B------:R-:W-:Y:S01]  /*7b20*/  FADD.FTZ R21, R45, R32 ;  /* 0x000000202d157221 */ /* 0x000fe20000010000 */
[-C--:B------:R-:W-:Y:S01]  /*7b30*/  FMUL.FTZ R121, R121, R72.reuse ;  /* 0x0000004879797220 */ /* 0x080fe20000410000 */
[-C--:B------:R-:W-:Y:S01]  /*7b40*/  FMUL.FTZ R124, R124, R72.reuse ;  /* 0x000000487c7c7220 */ /* 0x080fe20000410000 */
[-C--:B------:R-:W-:Y:S01]  /*7b50*/  FMUL.FTZ R125, R125, R72.reuse ;  /* 0x000000487d7d7220 */ /* 0x080fe20000410000 */
[----:B------:R-:W-:Y:S01]  /*7b60*/  FADD.FTZ R21, R12, R21 ;  /* 0x000000150c157221 */ /* 0x000fe20000010000 */
[-C--:B------:R-:W-:Y:S01]  /*7b70*/  FMUL.FTZ R128, R128, R72.reuse ;  /* 0x0000004880807220 */ /* 0x080fe20000410000 */
[----:B------:R-:W2:Y:S01]  /*7b80*/  MUFU.EX2 R51, R51 ;  /* 0x0000003300337308 */ /* 0x000ea20000000800 */
[C---:B---3--:R-:W-:Y:S01]  /*7b90*/  FADD.FTZ R15, R47.reuse, R24 ;  /* 0x000000182f0f7221 */ /* 0x048fe20000010000 */
[----:B------:R-:W-:Y:S01]  /*7ba0*/  FADD.FTZ R32, R48, R21 ;  /* 0x0000001530207221 */ /* 0x000fe20000010000 */
[----:B------:R-:W-:Y:S01]  /*7bb0*/  F2FP.F16.F32.PACK_AB R39, R47, R39 ;  /* 0x000000272f27723e */ /* 0x000fe200000000ff */
[----:B------:R-:W-:Y:S01]  /*7bc0*/  FMUL.FTZ R129, R129, R72 ;  /* 0x0000004881817220 */ /* 0x000fe20000410000 */
[----:B------:R-:W-:Y:S01]  /*7bd0*/  F2FP.F16.F32.PACK_AB R48, R49, R48 ;  /* 0x000000303130723e */ /* 0x000fe200000000ff */
[-C--:B------:R-:W-:Y:S01]  /*7be0*/  FMUL.FTZ R132, R132, R72.reuse ;  /* 0x0000004884847220 */ /* 0x080fe20000410000 */
[----:B------:R-:W-:Y:S01]  /*7bf0*/  FMUL.FTZ R133, R133, R72 ;  /* 0x0000004885857220 */ /* 0x000fe20000410000 */
[----:B------:R-:W3:Y:S01]  /*7c00*/  MUFU.EX2 R4, R4 ;  /* 0x0000000400047308 */ /* 0x000ee20000000800 */
[----:B----4-:R-:W-:Y:S01]  /*7c10*/  FADD.FTZ R24, R50, R15 ;  /* 0x0000000f32187221 */ /* 0x010fe20000010000 */
[----:B------:R0:W-:Y:S01]  /*7c20*/  STSM.16.M88.4 [R18], R36 ;  /* 0x0000002412007844 */ /* 0x0001e20000000200 */
[----:B------:R-:W-:-:S05]  /*7c30*/  IMAD.MOV.U32 R5, RZ, RZ, R69 ;  /* 0x000000ffff057224 */ /* 0x000fca00078e0045 */
[----:B------:R-:W4:Y:S01]  /*7c40*/  MUFU.EX2 R53, R53 ;  /* 0x0000003500357308 */ /* 0x000f220000000800 */
[C---:B--2---:R-:W-:Y:S01]  /*7c50*/  FADD.FTZ R15, R51.reuse, R24 ;  /* 0x00000018330f7221 */ /* 0x044fe20000010000 */
[----:B------:R-:W-:-:S06]  /*7c60*/  F2FP.F16.F32.PACK_AB R45, R51, R50 ;  /* 0x00000032332d723e */ /* 0x000fcc00000000ff */
[----:B------:R-:W2:Y:S01]  /*7c70*/  MUFU.EX2 R3, R3 ;  /* 0x0000000300037308 */ /* 0x000ea20000000800 */
[----:B---3--:R-:W-:Y:S01]  /*7c80*/  FADD.FTZ R24, R4, R15 ;  /* 0x0000000f04187221 */ /* 0x008fe20000010000 */
[----:B------:R-:W-:Y:S01]  /*7c90*/  FADD.FTZ R15, R49, R32 ;  /* 0x00000020310f7221 */ /* 0x000fe20000010000 */
[C---:B------:R-:W-:Y:S02]  /*7ca0*/  F2FP.F16.F32.PACK_AB R47, R13.reuse, R4 ;  /* 0x000000040d2f723e */ /* 0x040fe400000000ff */
[----:B------:R-:W-:Y:S01]  /*7cb0*/  FADD.FTZ R24, R13, R24 ;  /* 0x000000180d187221 */ /* 0x000fe20000010000 */
[----:B-1----:R-:W-:Y:S02]  /*7cc0*/  FADD.FTZ R8, R52, R15 ;  /* 0x0000000f34087221 */ /* 0x002fe40000010000 */
[----:B------:R-:W1:Y:S01]  /*7cd0*/  MUFU.EX2 R56, R56 ;  /* 0x0000003800387308 */ /* 0x000e620000000800 */
[C---:B----4-:R-:W-:Y:S01]  /*7ce0*/  F2FP.F16.F32.PACK_AB R50, R53.reuse, R52 ;  /* 0x000000343532723e */ /* 0x050fe200000000ff */
[----:B------:R-:W-:Y:S01]  /*7cf0*/  FADD.FTZ R11, R53, R8 ;  /* 0x00000008350b7221 */ /* 0x000fe20000010000 */
[----:B------:R0:W-:Y:S05]  /*7d00*/  STSM.16.M88.4 [R17+0x27800], R44 ;  /* 0x0278002c11007844 */ /* 0x0001ea0000000200 */
[----:B------:R-:W3:Y:S01]  /*7d10*/  MUFU.EX2 R14, R14 ;  /* 0x0000000e000e7308 */ /* 0x000ee20000000800 */
[----:B--2---:R-:W-:-:S07]  /*7d20*/  FADD.FTZ R9, R3, R24 ;  /* 0x0000001803097221 */ /* 0x004fce0000010000 */
[----:B------:R-:W2:Y:S01]  /*7d30*/  MUFU.EX2 R57, R57 ;  /* 0x0000003900397308 */ /* 0x000ea20000000800 */
[----:B-1----:R-:W-:-:S07]  /*7d40*/  FADD.FTZ R10, R56, R11 ;  /* 0x0000000b380a7221 */ /* 0x002fce0000010000 */
[----:B------:R-:W1:Y:S01]  /*7d50*/  MUFU.EX2 R54, R54 ;  /* 0x0000003600367308 */ /* 0x000e620000000800 */
[C---:B---3--:R-:W-:Y:S01]  /*7d60*/  FADD.FTZ R9, R14.reuse, R9 ;  /* 0x000000090e097221 */ /* 0x048fe20000010000 */
[----:B------:R-:W-:-:S06]  /*7d70*/  F2FP.F16.F32.PACK_AB R49, R14, R3 ;  /* 0x000000030e31723e */ /* 0x000fcc00000000ff */
        /* <DEDUP_REMOVED lines=9> */
[----:B------:R-:W-:-:S05]  /*7e10*/  F2FP.F16.F32.PACK_AB R51, R55, R54 ;  /* 0x000000363733723e */ /* 0x000fca00000000ff */
[----:B------:R0:W-:Y:S01]  /*7e20*/  STSM.16.M88.4 [R136], R48 ;  /* 0x0000003088007844 */ /* 0x0001e20000000200 */
        /* <DEDUP_REMOVED lines=16> */
[C---:B-1----:R-:W-:Y:S01]  /*7f30*/  F2FP.F16.F32.PACK_AB R59, R79.reuse, R78 ;  /* 0x0000004e4f3b723e */ /* 0x042fe200000000ff */
[----:B------:R-:W-:-:S04]  /*7f40*/  FADD.FTZ R4, R79, R4 ;  /* 0x000000044f047221 */ /* 0x000fc80000010000 */
[----:B------:R0:W-:Y:S02]  /*7f50*/  STSM.16.M88.4 [R22+0x6000], R56 ;  /* 0x0060003816007844 */ /* 0x0001e40000000200 */
[----:B------:R-:W1:Y:S01]  /*7f60*/  MUFU.EX2 R83, R83 ;  /* 0x0000005300537308 */ /* 0x000e620000000800 */
[----:B---3--:R-:W-:Y:S01]  /*7f70*/  F2FP.F16.F32.PACK_AB R10, R0, R65 ;  /* 0x00000041000a723e */ /* 0x008fe200000000ff */
[----:B------:R-:W-:-:S06]  /*7f80*/  FADD.FTZ R65, R65, R12 ;  /* 0x0000000c41417221 */ /* 0x000fcc0000010000 */
[----:B------:R-:W3:Y:S01]  /*7f90*/  MUFU.EX2 R13, R86 ;  /* 0x00000056000d7308 */ /* 0x000ee20000000800 */
[----:B--2---:R-:W-:-:S07]  /*7fa0*/  FADD.FTZ R4, R21, R4 ;  /* 0x0000000415047221 */ /* 0x004fce0000010000 */
[----:B------:R-:W2:Y:S01]  /*7fb0*/  MUFU.EX2 R24, R73 ;  /* 0x0000004900187308 */ /* 0x000ea20000000800 */
[C---:B-1----:R-:W-:Y:S01]  /*7fc0*/  F2FP.F16.F32.PACK_AB R9, R83.reuse, R21 ;  /* 0x000000155309723e */ /* 0x042fe200000000ff */
[----:B------:R-:W-:-:S04]  /*7fd0*/  FADD.FTZ R4, R83, R4 ;  /* 0x0000000453047221 */ /* 0x000fc80000010000 */
[----:B---3--:R-:W-:Y:S01]  /*7fe0*/  FADD.FTZ R3, R13, R4 ;  /* 0x000000040d037221 */ /* 0x008fe20000010000 */
[----:B------:R-:W-:Y:S01]  /*7ff0*/  FADD.FTZ R4, R0, R65 ;  /* 0x0000004100047221 */ /* 0x000fe20000010000 */
[----:B------:R-:W-:Y:S01]  /*8000*/  IMAD.MOV.U32 R0, RZ, RZ, R7 ;  /* 0x000000ffff007224 */ /* 0x000fe200078e0007 */
[C---:B--2---:R-:W-:Y:S01]  /*8010*/  F2FP.F16.F32.PACK_AB R11, R24.reuse, R13 ;  /* 0x0000000d180b723e */ /* 0x044fe200000000ff */
[----:B------:R-:W-:-:S04]  /*8020*/  FADD.FTZ R3, R24, R3 ;  /* 0x0000000318037221 */ /* 0x000fc80000010000 */
[----:B------:R0:W-:Y:S01]  /*8030*/  STSM.16.M88.4 [R18+0x6000], R8 ;  /* 0x0060000812007844 */ /* 0x0001e20000000200 */
[----:B------:R1:W-:Y:S06]  /*8040*/  MEMBAR.ALL.CTA ;  /* 0x0000000000007992 */ /* 0x0003ec0000008000 */
[----:B-1----:R-:W1:Y:S02]  /*8050*/  FENCE.VIEW.ASYNC.S ;  /* 0x00000000000073c6 */ /* 0x002e640000000000 */
[----:B-1----:R-:W-:Y:S01]  /*8060*/  NOP ;  /* 0x0000000000007918 */ /* 0x002fe20000000000 */
[----:B------:R-:W-:Y:S05]  /*8070*/  @P2 BRA `(.L_x_10782) ;  /* 0xffffffcc00b02947 */ /* 0x000fea000383ffff */
[----:B------:R-:W-:Y:S01]  /*8080*/  IMAD.MOV.U32 R5, RZ, RZ, R69 ;  /* 0x000000ffff057224 */ /* 0x000fe200078e0045 */
[----:B------:R-:W-:Y:S01]  /*8090*/  UMOV UR45, UR54 ;  /* 0x00000036002d7c82 */ /* 0x000fe20008000000 */
[----:B------:R-:W-:Y:S01]  /*80a0*/  IMAD.MOV.U32 R0, RZ, RZ, R7 ;  /* 0x000000ffff007224 */ /* 0x000fe200078e0007 */
[----:B------:R-:W-:-:S06]  /*80b0*/  UMOV UR50, UR53 ;  /* 0x0000003500327c82 */ /* 0x000fcc0008000000 */
.L_x_10765:
[----:B------:R-:W2:Y:S01]  /*80c0*/  LDC R7, c[0x0][0x448] ;  /* 0x00011200ff077b82 */ /* 0x000ea20000000800 */
[----:B------:R-:W-:Y:S01]  /*80d0*/  UIADD3 UR6, UR41, 0xbf, URZ ;  /* 0x000000bf29067890 */ /* 0x000fe2000fffe03f */
[----:B------:R-:W-:-:S05]  /*80e0*/  IADD3 R143, -R143, 0x1, RZ ;  /* 0x000000018f8f7810 */ /* 0x000fca0007ffe1ff */
[----:B------:R-:W-:Y:S01]  /*80f0*/  IMAD R6, R6, UR43, R143 ;  /* 0x0000002b06067c24 */ /* 0x000fe2000f8e028f */
[----:B01----:R-:W0:Y:S01]  /*8100*/  LDC R10, c[0x0][0x9e4] ;  /* 0x00027900ff0a7b82 */ /* 0x003e220000000800 */
[----:B--2---:R-:W-:Y:S02]  /*8110*/  ISETP.NE.AND P5, PT, R7, 0x1, PT ;  /* 0x000000010700780c */ /* 0x004fe40003fa5270 */
[----:B0-----:R-:W-:-:S11]  /*8120*/  ISETP.GE.AND P6, PT, R10, 0x1, PT ;  /* 0x000000010a00780c */ /* 0x001fd60003fc6270 */
[----:B------:R-:W0:Y:S08]  /*8130*/  @P5 LDC R7, c[0x0][0x44c] ;  /* 0x00011300ff075b82 */ /* 0x000e300000000800 */
[----:B------:R-:W1:Y:S01]  /*8140*/  @P5 LDC R9, c[0x0][0x450] ;  /* 0x00011400ff095b82 */ /* 0x000e620000000800 */
[----:B0-----:R-:W-:-:S04]  /*8150*/  @P5 IMAD.HI.U32 R8, R7, UR6, RZ ;  /* 0x0000000607085c27 */ /* 0x001fc8000f8e00ff */
[----:B------:R-:W-:Y:S01]  /*8160*/  IMAD.U32 R7, RZ, RZ, UR6 ;  /* 0x00000006ff077e24 */ /* 0x000fe2000f8e00ff */
        /* <DEDUP_REMOVED lines=13> */
.L_x_10784:
[----:B------:R-:W-:-:S13]  /*8240*/  ISETP.NE.AND P2, PT, R10, 0x1, PT ;  /* 0x000000010a00780c */ /* 0x000fda0003f45270 */
[----:B------:R-:W0:Y:S02]  /*8250*/  @P2 LDC.64 R8, c[0x0][0x9e8] ;  /* 0x00027a00ff082b82 */ /* 0x000e240000000a00 */
[----:B0-----:R-:W-:-:S05]  /*8260*/  @P2 IMAD.HI.U32 R8, R7, R8, RZ ;  /* 0x0000000807082227 */ /* 0x001fca00078e00ff */
[----:B------:R-:W-:-:S07]  /*8270*/  @P2 SHF.R.U32.HI R7, RZ, R9, R8 ;  /* 0x00000009ff072219 */ /* 0x000fce0000011608 */
.L_x_10785:
[----:B------:R-:W-:-:S05]  /*8280*/  IMAD R7, R7, R10, RZ ;  /* 0x0000000a07077224 */ /* 0x000fca00078e02ff */
[----:B------:R-:W-:-:S07]  /*8290*/  VIMNMX R6, R6, R7, !PT ;  /* 0x0000000706067248 */ /* 0x000fce0007fe0100 */
.L_x_10783:
        /* <DEDUP_REMOVED lines=12> */
.L_x_10795:
        /* <DEDUP_REMOVED lines=9> */
.L_x_10788:
[----:B------:R-:W-:Y:S01]  /*83f0*/  ULEA UR6, UR45, UR42, 0x3 ;  /* 0x0000002a2d067291 */ /* 0x000fe2000f8e183f */
[----:B------:R-:W-:-:S05]  /*8400*/  IMAD.U32 R0, RZ, RZ, UR50 ;  /* 0x00000032ff007e24 */ /* 0x000fca000f8e00ff */
[----:B------:R-:W-:-:S04]  /*8410*/  SHF.L.U32 R0, R0, 0x1f, RZ ;  /* 0x0000001f00007819 */ /* 0x000fc800000006ff */
[----:B------:R0:W1:Y:S01]  /*8420*/  SYNCS.PHASECHK.TRANS64.TRYWAIT P3, [UR6+0x2d830], R0 ;  /* 0x02d83000ff0075a7 */ /* 0x0000620008060146 */
[----:B------:R-:W-:Y:S05]  /*8430*/  @!P0 BRA `(.L_x_10789) ;  /* 0x0000000000048947 */ /* 0x000fea0003800000 */
[----:B------:R-:W-:Y:S01]  /*8440*/  BPT.TRAP 0x1 ;  /* 0x000000040000795c */ /* 0x000fe20000300000 */
.L_x_10789:
[----:B-1----:R-:W-:Y:S05]  /*8450*/  @P3 BRA `(.L_x_10787) ;  /* 0x0000000000083947 */ /* 0x002fea0003800000 */
[----:B------:R-:W1:Y:S02]  /*8460*/  SYNCS.PHASECHK.TRANS64.TRYWAIT P3, [UR6+0x2d830], R0 ;  /* 0x02d83000ff0075a7 */ /* 0x000e640008060146 */
[----:B-1----:R-:W-:Y:S05]  /*8470*/  @!P3 BRA `(.L_x_10790) ;  /* 0x000000c00060b947 */ /* 0x002fea0003800000 */
.L_x_10787:
[----:B-1----:R-:W1:Y:S01]  /*8480*/  S2R R5, SR_TID.X ;  /* 0x0000000000057919 */ /* 0x002e620000002100 */
        /* <DEDUP_REMOVED lines=36> */
.L_x_10792:
[----:B------:R-:W-:Y:S01]  /*86d0*/  ULEA UR6, UR34, UR42, 0x3 ;  /* 0x0000002a22067291 */ /* 0x000fe2000f8e183f */
[----:B------:R-:W-:-:S05]  /*86e0*/  IMAD.U32 R0, RZ, RZ, UR28 ;  /* 0x0000001cff007e24 */ /* 0x000fca000f8e00ff */
[----:B------:R-:W-:-:S04]  /*86f0*/  SHF.L.U32 R0, R0, 0x1f, RZ ;  /* 0x0000001f00007819 */ /* 0x000fc800000006ff */
[----:B------:R0:W1:Y:S01]  /*8700*/  SYNCS.PHASECHK.TRANS64.TRYWAIT P2, [UR6+0x2d850], R0 ;  /* 0x02d85000ff0075a7 */ /* 0x0000620008040146 */
[----:B------:R-:W-:Y:S05]  /*8710*/  @!P0 BRA `(.L_x_10793) ;  /* 0x0000000000048947 */ /* 0x000fea0003800000 */
[----:B------:R-:W-:Y:S01]  /*8720*/  BPT.TRAP 0x1 ;  /* 0x000000040000795c */ /* 0x000fe20000300000 */
.L_x_10793:
[----:B-1----:R-:W-:Y:S05]  /*8730*/  @P2 BRA `(.L_x_10791) ;  /* 0x0000000000082947 */ /* 0x002fea0003800000 */
[----:B------:R-:W1:Y:S02]  /*8740*/  SYNCS.PHASECHK.TRANS64.TRYWAIT P2, [UR6+0x2d850], R0 ;  /* 0x02d85000ff0075a7 */ /* 0x000e640008040146 */
[----:B-1----:R-:W-:Y:S05]  /*8750*/  @!P2 BRA `(.L_x_10794) ;  /* 0x000000bc00c0a947 */ /* 0x002fea0003800000 */
.L_x_10791:
[----:B------:R-:W-:Y:S01]  /*8760*/  UIADD3 UR6, UR42, 0x400, URZ ;  /* 0x000004002a067890 */ /* 0x000fe2000fffe03f */
[----:B------:R-:W-:Y:S01]  /*8770*/  WARPGROUP.ARRIVE ;  /* 0x00000000000079c5 */ /* 0x000fe20000000000 */
[----:B------:R-:W-:Y:S01]  /*8780*/  UMOV UR29, 0x40000040 ;  /* 0x40000040001d7882 */ /* 0x000fe20000000000 */
[----:B------:R-:W-:Y:S01]  /*8790*/  UMOV UR31, 0x80000020 ;  /* 0x80000020001f7882 */ /* 0x000fe20000000000 */
[----:B------:R-:W-:Y:S01]  /*87a0*/  USHF.R.U32.HI UR6, URZ, 0x4, UR6 ;  /* 0x000000043f067899 */ /* 0x000fe20008011606 */
[----:B01----:R-:W-:Y:S02]  /*87b0*/  FMNMX.FTZ R0, R24, R9, !PT ;  /* 0x0000000918007209 */ /* 0x003fe40007810000 */
[----:B------:R-:W0:Y:S01]  /*87c0*/  S2R R151, SR_TID.X ;  /* 0x0000000000977919 */ /* 0x000e220000002100 */
[----:B------:R-:W-:Y:S01]  /*87d0*/  FMNMX.FTZ R20, R26, R7, !PT ;  /* 0x000000071a147209 */ /* 0x000fe20007810000 */
[----:B------:R-:W-:Y:S01]  /*87e0*/  ULOP3.LUT UR6, UR6, 0x3fff, URZ, 0xc0, !UPT ;  /* 0x00003fff06067892 */ /* 0x000fe2000f8ec03f */
[----:B------:R-:W-:-:S03]  /*87f0*/  FMNMX.FTZ R5, R25, R0, !PT ;  /* 0x0000000019057209 */ /* 0x000fc60007810000 */
[----:B------:R-:W-:Y:S01]  /*8800*/  ULOP3.LUT UR7, UR6, 0x2000000, URZ, 0xfc, !UPT ;  /* 0x0200000006077892 */ /* 0x000fe2000f8efc3f */
[----:B------:R-:W-:Y:S01]  /*8810*/  FMNMX.FTZ R0, R28, R5, !PT ;  /* 0x000000051c007209 */ /* 0x000fe20007810000 */
[----:B------:R-:W-:Y:S02]  /*8820*/  ULOP3.LUT UR6, UR36, 0x10000, URZ, 0xfc, !UPT ;  /* 0x0001000024067892 */ /* 0x000fe4000f8efc3f */
[----:B------:R-:W-:Y:S01]  /*8830*/  UIMAD UR7, UR34, 0x600, UR7 ;  /* 0x00000600220778a4 */ /* 0x000fe2000f8e0207 */
[----:B------:R-:W-:-:S04]  /*8840*/  FMNMX.FTZ R5, R29, R0, !PT ;  /* 0x000000001d057209 */ /* 0x000fc80007810000 */
[----:B------:R-:W-:Y:S01]  /*8850*/  UMOV UR28, UR6 ;  /* 0x00000006001c7c82 */ /* 0x000fe20008000000 */
[----:B------:R-:W-:Y:S01]  /*8860*/  FMNMX.FTZ R0, R32, R5, !PT ;  /* 0x0000000520007209 */ /* 0x000fe20007810000 */
        /* <DEDUP_REMOVED lines=8> */
[----:B------:R-:W-:Y:S02]  /*88f0*/  FMNMX.FTZ R5, R37, R0, !PT ;  /* 0x0000000025057209 */ /* 0x000fe40007810000 */
[----:B0-----:R-:W-:Y:S02]  /*8900*/  SHF.R.U32.HI R143, RZ, 0x7, R151 ;  /* 0x00000007ff8f7819 */ /* 0x001fe40000011697 */
[----:B------:R-:W-:Y:S02]  /*8910*/  FMNMX.FTZ R0, R40, R5, !PT ;  /* 0x0000000528007209 */ /* 0x000fe40007810000 */
[----:B------:R-:W-:Y:S02]  /*8920*/  ISETP.GE.U32.AND P2, PT, R151, 0x180, PT ;  /* 0x000001809700780c */ /* 0x000fe40003f46070 */
        /* <DEDUP_REMOVED lines=28> */
[----:B------:R-:W0:Y:S01]  /*8af0*/  SHFL.BFLY PT, R0, R5, 0x2, 0x1f ;  /* 0x0c401f0005007f89 */ /* 0x000e2200000e0000 */
[----:B------:R-:W-:Y:S01]  /*8b00*/  UMOV UR29, 0x40000040 ;  /* 0x40000040001d7882 */ /* 0x000fe20000000000 */
[----:B------:R-:W-:Y:S01]  /*8b10*/  UMOV UR31, 0x80000020 ;  /* 0x80000020001f7882 */ /* 0x000fe20000000000 */
[----:B0-----:R-:W-:Y:S02]  /*8b20*/  FMNMX.FTZ R12, R5, R0, !PT ;  /* 0x00000000050c7209 */ /* 0x001fe40007810000 */
[----:B------:R-:W-:-:S03]  /*8b30*/  FMNMX.FTZ R5, R27, R20, !PT ;  /* 0x000000141b057209 */ /* 0x000fc60007810000 */
[----:B------:R-:W0:Y:S01]  /*8b40*/  SHFL.BFLY PT, R11, R12, 0x1, 0x1f ;  /* 0x0c201f000c0b7f89 */ /* 0x000e2200000e0000 */
[----:B------:R-:W-:-:S04]  /*8b50*/  FMNMX.FTZ R20, R30, R5, !PT ;  /* 0x000000051e147209 */ /* 0x000fc80007810000 */
[----:B------:R-:W-:Y:S02]  /*8b60*/  FMNMX.FTZ R5, R31, R20, !PT ;  /* 0x000000141f057209 */ /* 0x000fe40007810000 */
[----:B0-----:R-:W-:-:S05]  /*8b70*/  FMNMX.FTZ R0, R12, R11, !PT ;  /* 0x0000000b0c007209 */ /* 0x001fca0007810000 */
[C---:B------:R-:W-:Y:S01]  /*8b80*/  FADD.FTZ R8, -R0.reuse, R9 ;  /* 0x0000000900087221 */ /* 0x040fe20000010100 */
[----:B------:R-:W-:-:S03]  /*8b90*/  FMUL.FTZ R9, R0, UR33 ;  /* 0x0000002100097c20 */ /* 0x000fc60008410000 */
        /* <DEDUP_REMOVED lines=25> */
[----:B------:R-:W0:Y:S01]  /*8d30*/  MUFU.EX2 R10, R10 ;  /* 0x0000000a000a7308 */ /* 0x000e220000000800 */
[----:B------:R-:W-:Y:S01]  /*8d40*/  FMNMX.FTZ R28, R46, R5, !PT ;  /* 0x000000052e1c7209 */ /* 0x000fe20007810000 */
[--C-:B------:R-:W-:Y:S01]  /*8d50*/  FFMA.FTZ R64, R76, UR33, -R9.reuse ;  /* 0x000000214c407c23 */ /* 0x100fe20008010809 */
[--C-:B------:R-:W-:Y:S01]  /*8d60*/  FFMA.FTZ R32, R44, UR33, -R9.reuse ;  /* 0x000000212c207c23 */ /* 0x100fe20008010809 */
[--C-:B------:R-:W-:Y:S01]  /*8d70*/  FFMA.FTZ R44, R56, UR33, -R9.reuse ;  /* 0x00000021382c7c23 */ /* 0x100fe20008010809 */
[----:B------:R-:W-:Y:S01]  /*8d80*/  FMNMX.FTZ R5, R47, R28, !PT ;  /* 0x0000001c2f057209 */ /* 0x000fe20007810000 */
[--C-:B------:R-:W-:Y:S01]  /*8d90*/  FFMA.FTZ R56, R68, UR33, -R9.reuse ;  /* 0x0000002144387c23 */ /* 0x100fe20008010809 */
[--C-:B------:R-:W-:Y:S01]  /*8da0*/  FFMA.FTZ R68, R80, UR33, -R9.reuse ;  /* 0x0000002150447c23 */ /* 0x100fe20008010809 */
[----:B------:R-:W1:Y:S01]  /*8db0*/  MUFU.EX2 R11, R11 ;  /* 0x0000000b000b7308 */ /* 0x000e620000000800 */
[----:B------:R-:W-:Y:S01]  /*8dc0*/  FMNMX.FTZ R28, R50, R5, !PT ;  /* 0x00000005321c7209 */ /* 0x000fe20007810000 */
[----:B------:R-:W-:Y:S01]  /*8dd0*/  FFMA.FTZ R21, R37, UR33, -R9 ;  /* 0x0000002125157c23 */ /* 0x000fe20008010809 */
[----:B------:R-:W-:-:S02]  /*8de0*/  WARPGROUP.DEPBAR.LE gsb0, 0x0 ;  /* 0x00008000000079c5 */ /* 0x000fc40000010000 */
[----:B------:R-:W-:Y:S01]  /*8df0*/  WARPGROUP.ARRIVE ;  /* 0x00000000000079c5 */ /* 0x000fe20000000000 */
[----:B------:R-:W-:Y:S01]  /*8e00*/  FMNMX.FTZ R5, R51, R28, !PT ;  /* 0x0000001c33057209 */ /* 0x000fe20007810000 */
[--C-:B------:R-:W-:Y:S01]  /*8e10*/  FFMA.FTZ R20, R36, UR33, -R9.reuse ;  /* 0x0000002124147c23 */ /* 0x100fe20008010809 */
[----:B------:R-:W2:Y:S01]  /*8e20*/  MUFU.EX2 R12, R12 ;  /* 0x0000000c000c7308 */ /* 0x000ea20000000800 */
[----:B0-----:R-:W-:Y:S01]  /*8e30*/  FFMA.FTZ R4, R8, R4, R10 ;  /* 0x0000000408047223 */ /* 0x001fe2000001000a */
[----:B------:R-:W-:Y:S01]  /*8e40*/  FMNMX.FTZ R28, R54, R5, !PT ;  /* 0x00000005361c7209 */ /* 0x000fe20007810000 */
[----:B------:R-:W-:Y:S01]  /*8e50*/  HGMMA.64x96x16.F32 R88, gdesc[UR28].tnspB, R88, gsb0 ;  /* 0x416000001c5879f0 */ /* 0x000fe20008000858 */
[----:B------:R-:W-:Y:S01]  /*8e60*/  UIADD3 UR28, UR6, 0x6, URZ ;  /* 0x00000006061c7890 */ /* 0x000fe2000fffe03f */
[--C-:B------:R-:W-:Y:S01]  /*8e70*/  FFMA.FTZ R37, R49, UR33, -R9.reuse ;  /* 0x0000002131257c23 */ /* 0x100fe20008010809 */
[----:B------:R-:W-:Y:S01]  /*8e80*/  UIADD3 UR30, UR7, 0xc0, URZ ;  /* 0x000000c0071e7890 */ /* 0x000fe2000fffe03f */
[----:B------:R-:W-:Y:S01]  /*8e90*/  FMNMX.FTZ R5, R55, R28, !PT ;  /* 0x0000001c37057209 */ /* 0x000fe20007810000 */
[----:B------:R-:W-:Y:S01]  /*8ea0*/  UMOV UR29, 0x40000040 ;  /* 0x40000040001d7882 */ /* 0x000fe20000000000 */
[----:B------:R-:W-:Y:S01]  /*8eb0*/  UMOV UR31, 0x80000020 ;  /* 0x80000020001f7882 */ /* 0x000fe20000000000 */
        /* <DEDUP_REMOVED lines=11> */
[----:B------:R-:W-:-:S02]  /*8f70*/  FFMA.FTZ R9, R85, UR33, -R9 ;  /* 0x0000002155097c23 */ /* 0x000fc40008010809 */
        /* <DEDUP_REMOVED lines=24> */
[----:B0-----:R-:W-:Y:S01]  /*9100*/  FMNMX.FTZ R5, R28, R5, !PT ;  /* 0x000000051c057209 */ /* 0x001fe20007810000 */
[----:B------:R-:W-:-:S02]  /*9110*/  WARPGROUP.DEPBAR.LE gsb0, 0x0 ;  /* 0x00008000000079c5 */ /* 0x000fc40000010000 */
[----:B------:R-:W-:Y:S02]  /*9120*/  WARPGROUP.ARRIVE ;  /* 0x00000000000079c5 */ /* 0x000fe40000000000 */
[----:B------:R-:W0:Y:S02]  /*9130*/  SHFL.BFLY PT, R28, R5, 0x1, 0x1f ;  /* 0x0c201f00051c7f89 */ /* 0x000e2400000e0000 */
[----:B------:R-:W-:Y:S02]  /*9140*/  MUFU.EX2 R41, R41 ;  /* 0x0000002900297308 */ /* 0x000fe40000000800 */
[----:B------:R-:W-:Y:S01]  /*9150*/  HGMMA.64x96x16.F32 R88, gdesc[UR28].tnspB, R88, gsb0 ;  /* 0x416000001c5879f0 */ /* 0x000fe20008000858 */
[----:B------:R-:W-:Y:S02]  /*9160*/  UIADD3 UR28, UR6, 0x600, URZ ;  /* 0x00000600061c7890 */ /* 0x000fe4000fffe03f */
[----:B------:R-:W-:-:S03]  /*9170*/  UIADD3 UR30, UR7, 0x100, URZ ;  /* 0x00000100071e7890 */ /* 0x000fc6000fffe03f */
[----:B------:R-:W-:Y:S01]  /*9180*/  MUFU.EX2 R44, R44 ;  /* 0x0000002c002c7308 */ /* 0x000fe20000000800 */
[----:B------:R-:W-:Y:S01]  /*9190*/  UMOV UR29, 0x40000040 ;  /* 0x40000040001d7882 */ /* 0x000fe20000000000 */
[----:B------:R-:W-:-:S06]  /*91a0*/  UMOV UR31, 0x80000020 ;  /* 0x80000020001f7882 */ /* 0x000fcc0000000000 */
[----:B------:R-:W-:Y:S01]  /*91b0*/  MUFU.EX2 R45, R45 ;  /* 0x0000002d002d7308 */ /* 0x000fe20000000800 */
[----:B0-----:R-:W-:-:S07]  /*91c0*/  FMNMX.FTZ R5, R5, R28, !PT ;  /* 0x0000001c05057209 */ /* 0x001fce0007810000 */
[----:B------:R-:W-:Y:S01]  /*91d0*/  MUFU.EX2 R48, R48 ;  /* 0x0000003000307308 */ /* 0x000fe20000000800 */
[C---:B------:R-:W-:Y:S01]  /*91e0*/  FADD.FTZ R7, -R5.reuse, R7 ;  /* 0x0000000705077221 */ /* 0x040fe20000010100 */
[----:B------:R-:W-:-:S03]  /*91f0*/  FMUL.FTZ R28, R5, UR33 ;  /* 0x00000021051c7c20 */ /* 0x000fc60008410000 */
[----:B------:R-:W-:Y:S01]  /*9200*/  FMUL.FTZ R7, R7, UR33 ;  /* 0x0000002107077c20 */ /* 0x000fe20008410000 */
[--C-:B------:R-:W-:Y:S01]  /*9210*/  FFMA.FTZ R29, R26, UR33, -R28.reuse ;  /* 0x000000211a1d7c23 */ /* 0x100fe2000801081c */
[--C-:B------:R-:W-:Y:S01]  /*9220*/  FFMA.FTZ R77, R30, UR33, -R28.reuse ;  /* 0x000000211e4d7c23 */ /* 0x100fe2000801081c */
[----:B------:R-:W-:Y:S02]  /*9230*/  VIADD R30, R143, 0x9 ;  /* 0x000000098f1e7836 */ /* 0x000fe40000000000 */
[--C-:B------:R-:W-:Y:S01]  /*9240*/  FFMA.FTZ R26, R27, UR33, -R28.reuse ;  /* 0x000000211b1a7c23 */ /* 0x100fe2000801081c */
[--C-:B------:R-:W-:Y:S01]  /*9250*/  FFMA.FTZ R81, R39, UR33, -R28.reuse ;  /* 0x0000002127517c23 */ /* 0x100fe2000801081c */
[----:B------:R-:W-:Y:S01]  /*9260*/  FFMA.FTZ R39, R54, UR33, -R28 ;  /* 0x0000002136277c23 */ /* 0x000fe2000801081c */
[----:B------:R-:W-:Y:S01]  /*9270*/  MUFU.EX2 R7, R7 ;  /* 0x0000000700077308 */ /* 0x000fe20000000800 */
[----:B------:R-:W-:Y:S01]  /*9280*/  SEL R54, R30, 0x9, !P2 ;  /* 0x000000091e367807 */ /* 0x000fe20005000000 */
[----:B------:R-:W-:-:S02]  /*9290*/  IMAD.U32 R30, RZ, RZ, UR45 ;  /* 0x0000002dff1e7e24 */ /* 0x000fc4000f8e00ff */
[--C-:B------:R-:W-:Y:S01]  /*92a0*/  FFMA.FTZ R31, R31, UR33, -R28.reuse ;  /* 0x000000211f1f7c23 */ /* 0x100fe2000801081c */
[--C-:B------:R-:W-:Y:S01]  /*92b0*/  FFMA.FTZ R27, R46, UR33, -R28.reuse ;  /* 0x000000212e1b7c23 */ /* 0x100fe2000801081c */
[--C-:B------:R-:W-:Y:S01]  /*92c0*/  FFMA.FTZ R46, R51, UR33, -R28.reuse ;  /* 0x00000021332e7c23 */ /* 0x100fe2000801081c */
[----:B------:R-:W-:Y:S01]  /*92d0*/  IMAD.U32 R51, RZ, RZ, UR34 ;  /* 0x00000022ff337e24 */ /* 0x000fe2000f8e00ff */
[----:B------:R-:W-:Y:S01]  /*92e0*/  @!P1 LEA R30, R30, UR42, 0x3 ;  /* 0x0000002a1e1e9c11 */ /* 0x000fe2000f8e18ff */
[----:B------:R-:W0:Y:S01]  /*92f0*/  MUFU.EX2 R29, R29 ;  /* 0x0000001d001d7308 */ /* 0x000e220000000800 */
[--C-:B------:R-:W-:Y:S01]  /*9300*/  FFMA.FTZ R76, R34, UR33, -R28.reuse ;  /* 0x00000021224c7c23 */ /* 0x100fe2000801081c */
[--C-:B------:R-:W-:Y:S01]  /*9310*/  FFMA.FTZ R80, R35, UR33, -R28.reuse ;  /* 0x0000002123507c23 */ /* 0x100fe2000801081c */
[----:B------:R-:W-:Y:S01]  /*9320*/  @!P1 LEA R51, R51, UR42, 0x3 ;  /* 0x0000002a33339c11 */ /* 0x000fe2000f8e18ff */
[----:B------:R-:W-:Y:S02]  /*9330*/  @!P1 VIADD R30, R30, 0x2d840 ;  /* 0x0002d8401e1e9836 */ /* 0x000fe40000000000 */
[--C-:B------:R-:W-:Y:S01]  /*9340*/  FFMA.FTZ R35, R50, UR33, -R28.reuse ;  /* 0x0000002132237c23 */ /* 0x100fe2000801081c */
[--C-:B------:R-:W-:Y:S01]  /*9350*/  FFMA.FTZ R50, R59, UR33, -R28.reuse ;  /* 0x000000213b327c23 */ /* 0x100fe2000801081c */
[----:B------:R-:W-:Y:S01]  /*9360*/  FFMA.FTZ R73, R38, UR33, -R28 ;  /* 0x0000002126497c23 */ /* 0x000fe2000801081c */
[----:B------:R-:W3:Y:S01]  /*9370*/  MUFU.EX2 R26, R26 ;  /* 0x0000001a001a7308 */ /* 0x000ee20000000800 */
[----:B------:R-:W-:Y:S01]  /*9380*/  @!P1 PRMT R30, RZ, 0x654, R30 ;  /* 0x00000654ff1e9816 */ /* 0x000fe2000000001e */
[----:B------:R-:W-:-:S02]  /*9390*/  @!P1 VIADD R51, R51, 0x2d860 ;  /* 0x0002d86033339836 */ /* 0x000fc40000000000 */
[----:B-1----:R-:W-:Y:S01]  /*93a0*/  FADD.FTZ R59, R11, R4 ;  /* 0x000000040b3b7221 */ /* 0x002fe20000010000 */
[--C-:B------:R-:W-:Y:S01]  /*93b0*/  FFMA.FTZ R34, R58, UR33, -R28.reuse ;  /* 0x000000213a227c23 */ /* 0x100fe2000801081c */
[--C-:B------:R-:W-:Y:S01]  /*93c0*/  FFMA.FTZ R38, R42, UR33, -R28.reuse ;  /* 0x000000212a267c23 */ /* 0x100fe2000801081c */
[--C-:B------:R-:W-:Y:S01]  /*93d0*/  FFMA.FTZ R42, R43, UR33, -R28.reuse ;  /* 0x000000212b2a7c23 */ /* 0x100fe2000801081c */
[----:B--2---:R-:W-:Y:S01]  /*93e0*/  FADD.FTZ R58, R12, R59 ;  /* 0x0000003b0c3a7221 */ /* 0x004fe20000010000 */
[----:B------:R-:W-:Y:S01]  /*93f0*/  MUFU.EX2 R77, R77 ;  /* 0x0000004d004d7308 */ /* 0x000fe20000000800 */
[----:B0-----:R-:W-:Y:S01]  /*9400*/  FFMA.FTZ R3, R7, R3, R29 ;  /* 0x0000000307037223 */ /* 0x001fe2000001001d */
[----:B------:R-:W-:Y:S01]  /*9410*/  FFMA.FTZ R43, R47, UR33, -R28 ;  /* 0x000000212f2b7c23 */ /* 0x000fe2000801081c */
[----:B------:R-:W-:Y:S01]  /*9420*/  FADD.FTZ R59, R13, R58 ;  /* 0x0000003a0d3b7221 */ /* 0x000fe20000010000 */
        /* <DEDUP_REMOVED lines=15> */
[----:B---3--:R-:W-:Y:S01]  /*9520*/  F2FP.F16.F32.PACK_AB R29, R26, R29 ;  /* 0x0000001d1a1d723e */ /* 0x008fe200000000ff */
[----:B------:R-:W-:Y:S01]  /*9530*/  UMOV UR34, UR45 ;  /* 0x0000002d00227c82 */ /* 0x000fe20008000000 */
[C---:B------:R-:W-:Y:S01]  /*9540*/  ISETP.GT.AND P2, PT, R2.reuse, R6, PT ;  /* 0x000000060200720c */ /* 0x040fe20003f44270 */
[----:B------:R-:W-:-:S02]  /*9550*/  VIADD R2, R2, 0xffffffff ;  /* 0xffffffff02027836 */ /* 0x000fc40000000000 */
        /* <DEDUP_REMOVED lines=52> */
[----:B------:R-:W-:Y:S01]  /*98a0*/  MUFU.EX2 R83, R83 ;  /* 0x0000005300537308 */ /* 0x000fe20000000800 */
[----:B0-----:R-:W-:-:S07]  /*98b0*/  F2FP.F16.F32.PACK_AB R70, R9, R72 ;  /* 0x000000480946723e */ /* 0x001fce00000000ff */
[----:B------:R-:W-:Y:S08]  /*98c0*/  MUFU.EX2 R86, R86 ;  /* 0x0000005600567308 */ /* 0x000ff00000000800 */
[----:B------:R-:W-:Y:S01]  /*98d0*/  MUFU.EX2 R87, R87 ;  /* 0x0000005700577308 */ /* 0x000fe20000000800 */
[----:B------:R-:W-:Y:S02]  /*98e0*/  WARPGROUP.DEPBAR.LE gsb0, 0x0 ;  /* 0x00008000000079c5 */ /* 0x000fe40000010000 */
[----:B------:R-:W-:-:S06]  /*98f0*/  WARPGROUP.ARRIVE ;  /* 0x00000000000079c5 */ /* 0x000fcc0000000000 */
[----:B------:R-:W-:Y:S01]  /*9900*/  HGMMA.64x96x16.F32 R88, gdesc[UR28].tnspB, R88, gsb0 ;  /* 0x416000001c5879f0 */ /* 0x000fe20008000858 */
[----:B------:R-:W-:Y:S02]  /*9910*/  UMOV UR28, UR50 ;  /* 0x00000032001c7c82 */ /* 0x000fe40008000000 */
[----:B------:R-:W-:Y:S02]  /*9920*/  WARPGROUP.DEPBAR.LE gsb0, 0x0 ;  /* 0x00008000000079c5 */ /* 0x000fe40000010000 */
[----:B------:R0:W-:Y:S06]  /*9930*/  BAR.ARV R54, 0x100 ;  /* 0x000400360000751d */ /* 0x0001ec0000002000 */
[----:B------:R1:W-:Y:S01]  /*9940*/  @!P1 SYNCS.ARRIVE.TRANS64.RED.A1T0 RZ, [R30+URZ], RZ ;  /* 0x000000ff1eff99a7 */ /* 0x0003e2000810043f */
[-C--:B------:R-:W-:Y:S01]  /*9950*/  FMUL.FTZ R90, R90, R7.reuse ;  /* 0x000000075a5a7220 */ /* 0x080fe20000410000 */
[----:B0-----:R-:W-:Y:S01]  /*9960*/  @!P1 PRMT R54, RZ, 0x654, R51 ;  /* 0x00000654ff369816 */ /* 0x001fe20000000033 */
[----:B------:R-:W-:Y:S01]  /*9970*/  FFMA.FTZ R51, R62, UR33, -R28 ;  /* 0x000000213e337c23 */ /* 0x000fe2000801081c */
[----:B------:R-:W-:Y:S01]  /*9980*/  F2FP.F16.F32.PACK_AB R62, R65, R64 ;  /* 0x00000040413e723e */ /* 0x000fe200000000ff */
[-C--:B------:R-:W-:Y:S01]  /*9990*/  FMUL.FTZ R91, R91, R7.reuse ;  /* 0x000000075b5b7220 */ /* 0x080fe20000410000 */
[-C--:B------:R-:W-:Y:S01]  /*99a0*/  FMUL.FTZ R94, R94, R7.reuse ;  /* 0x000000075e5e7220 */ /* 0x080fe20000410000 */
[-C--:B------:R-:W-:Y:S01]  /*99b0*/  FMUL.FTZ R95, R95, R7.reuse ;  /* 0x000000075f5f7220 */ /* 0x080fe20000410000 */
[----:B-1----:R-:W-:Y:S01]  /*99c0*/  FADD.FTZ R30, R26, R3 ;  /* 0x000000031a1e7221 */ /* 0x002fe20000010000 */
[----:B------:R0:W-:Y:S01]  /*99d0*/  @!P1 SYNCS.ARRIVE.TRANS64.RED.A1T0 RZ, [R54+URZ], RZ ;  /* 0x000000ff36ff99a7 */ /* 0x0001e2000810043f */
[----:B------:R-:W1:Y:S01]  /*99e0*/  MUFU.EX2 R51, R51 ;  /* 0x0000003300337308 */ /* 0x000e620000000800 */
[-C--:B------:R-:W-:Y:S01]  /*99f0*/  FMUL.FTZ R98, R98, R7.reuse ;  /* 0x0000000762627220 */ /* 0x080fe20000410000 */
[----:B------:R-:W-:Y:S01]  /*9a00*/  FADD.FTZ R30, R77, R30 ;  /* 0x0000001e4d1e7221 */ /* 0x000fe20000010000 */
[-C--:B------:R-:W-:Y:S01]  /*9a10*/  FMUL.FTZ R99, R99, R7.reuse ;  /* 0x0000000763637220 */ /* 0x080fe20000410000 */
[-C--:B------:R-:W-:Y:S01]  /*9a20*/  FMUL.FTZ R102, R102, R7.reuse ;  /* 0x0000000766667220 */ /* 0x080fe20000410000 */
[-C--:B------:R-:W-:Y:S01]  /*9a30*/  FMUL.FTZ R103, R103, R7.reuse ;  /* 0x0000000767677220 */ /* 0x080fe20000410000 */
[----:B------:R-:W-:Y:S01]  /*9a40*/  FMUL.FTZ R106, R106, R7 ;  /* 0x000000076a6a7220 */ /* 0x000fe20000410000 */
[----:B0-----:R-:W-:Y:S01]  /*9a50*/  FFMA.FTZ R54, R67, UR33, -R28 ;  /* 0x0000002143367c23 */ /* 0x001fe2000801081c */
[----:B------:R-:W-:Y:S01]  /*9a60*/  FADD.FTZ R67, R31, R30 ;  /* 0x0000001e1f437221 */ /* 0x000fe20000010000 */
[----:B------:R-:W-:Y:S01]  /*9a70*/  FADD.FTZ R30, R14, R59 ;  /* 0x0000003b0e1e7221 */ /* 0x000fe20000010000 */
[----:B------:R-:W-:Y:S01]  /*9a80*/  F2FP.F16.F32.PACK_AB R28, R11, R10 ;  /* 0x0000000a0b1c723e */ /* 0x000fe200000000ff */
[----:B------:R-:W0:Y:S01]  /*9a90*/  MUFU.EX2 R3, R66 ;  /* 0x0000004200037308 */ /* 0x000e220000000800 */
[----:B------:R-:W-:Y:S01]  /*9aa0*/  FADD.FTZ R67, R76, R67 ;  /* 0x000000434c437221 */ /* 0x000fe20000010000 */
[----:B------:R-:W-:Y:S01]  /*9ab0*/  FADD.FTZ R59, R15, R30 ;  /* 0x0000001e0f3b7221 */ /* 0x000fe20000010000 */
[----:B------:R-:W-:Y:S01]  /*9ac0*/  F2FP.F16.F32.PACK_AB R31, R31, R77 ;  /* 0x0000004d1f1f723e */ /* 0x000fe200000000ff */
[-C--:B------:R-:W-:Y:S01]  /*9ad0*/  FMUL.FTZ R107, R107, R7.reuse ;  /* 0x000000076b6b7220 */ /* 0x080fe20000410000 */
[----:B------:R-:W-:Y:S01]  /*9ae0*/  FADD.FTZ R30, R80, R67 ;  /* 0x00000043501e7221 */ /* 0x000fe20000010000 */
[----:B------:R-:W-:Y:S01]  /*9af0*/  FADD.FTZ R58, R20, R59 ;  /* 0x0000003b143a7221 */ /* 0x000fe20000010000 */
[-C--:B------:R-:W-:Y:S01]  /*9b00*/  FMUL.FTZ R110, R110, R7.reuse ;  /* 0x000000076e6e7220 */ /* 0x080fe20000410000 */
[----:B------:R-:W2:Y:S01]  /*9b10*/  MUFU.EX2 R54, R54 ;  /* 0x0000003600367308 */ /* 0x000ea20000000800 */
[----:B------:R-:W-:Y:S01]  /*9b20*/  FADD.FTZ R30, R73, R30 ;  /* 0x0000001e491e7221 */ /* 0x000fe20000010000 */
[----:B------:R-:W-:Y:S01]  /*9b30*/  FADD.FTZ R59, R21, R58 ;  /* 0x0000003a153b7221 */ /* 0x000fe20000010000 */
[-C--:B------:R-:W-:Y:S01]  /*9b40*/  FMUL.FTZ R111, R111, R7.reuse ;  /* 0x000000076f6f7220 */ /* 0x080fe20000410000 */
[-C--:B------:R-:W-:Y:S01]  /*9b50*/  FMUL.FTZ R114, R114, R7.reuse ;  /* 0x0000000772727220 */ /* 0x080fe20000410000 */
[----:B------:R-:W-:Y:S01]  /*9b60*/  FADD.FTZ R63, R81, R30 ;  /* 0x0000001e513f7221 */ /* 0x000fe20000010000 */
[----:B------:R-:W-:Y:S01]  /*9b70*/  FADD.FTZ R58, R24, R59 ;  /* 0x0000003b183a7221 */ /* 0x000fe20000010000 */
[----:B------:R-:W-:Y:S01]  /*9b80*/  F2FP.F16.F32.PACK_AB R30, R13, R12 ;  /* 0x0000000c0d1e723e */ /* 0x000fe200000000ff */
[----:B------:R-:W3:Y:S01]  /*9b90*/  MUFU.EX2 R10, R71 ;  /* 0x00000047000a7308 */ /* 0x000ee20000000800 */
[----:B------:R-:W-:Y:S01]  /*9ba0*/  FADD.FTZ R63, R38, R63 ;  /* 0x0000003f263f7221 */ /* 0x000fe20000010000 */
[C---:B------:R-:W-:Y:S01]  /*9bb0*/  FADD.FTZ R11, R25.reuse, R58 ;  /* 0x0000003a190b7221 */ /* 0x040fe20000010000 */
[----:B------:R-:W-:Y:S01]  /*9bc0*/  F2FP.F16.F32.PACK_AB R24, R25, R24 ;  /* 0x000000181918723e */ /* 0x000fe200000000ff */
[----:B------:R-:W-:Y:S01]  /*9bd0*/  STSM.16.M88.4 [R17+0x21800], R28 ;  /* 0x0218001c11007844 */ /* 0x000fe20000000200 */
[----:B------:R-:W-:Y:S01]  /*9be0*/  FADD.FTZ R12, R42, R63 ;  /* 0x0000003f2a0c7221 */ /* 0x000fe20000010000 */
[----:B------:R-:W-:Y:S01]  /*9bf0*/  FADD.FTZ R26, R32, R11 ;  /* 0x0000000b201a7221 */ /* 0x000fe20000010000 */
[----:B------:R-:W-:Y:S01]  /*9c00*/  F2FP.F16.F32.PACK_AB R25, R42, R38 ;  /* 0x000000262a19723e */ /* 0x000fe200000000ff */
[----:B------:R-:W4:Y:S01]  /*9c10*/  MUFU.EX2 R63, R78 ;  /* 0x0000004e003f7308 */ /* 0x000f220000000800 */
        /* <DEDUP_REMOVED lines=20> */
[C---:B------:R-:W-:Y:S01]  /*9d60*/  FADD.FTZ R21, R47.reuse, R20 ;  /* 0x000000142f157221 */ /* 0x040fe20000010000 */
[----:B------:R-:W-:Y:S01]  /*9d70*/  FADD.FTZ R20, R44, R11 ;  /* 0x0000000b2c147221 */ /* 0x000fe20000010000 */
[----:B------:R-:W-:Y:S01]  /*9d80*/  F2FP.F16.F32.PACK_AB R39, R47, R39 ;  /* 0x000000272f27723e */ /* 0x000fe200000000ff */
[----:B------:R5:W-:Y:S01]  /*9d90*/  STSM.16.M88.4 [R23], R12 ;  /* 0x0000000c17007844 */ /* 0x000be20000000200 */
[----:B------:R-:W-:Y:S01]  /*9da0*/  FADD.FTZ R21, R34, R21 ;  /* 0x0000001522157221 */ /* 0x000fe20000010000 */
[----:B------:R-:W-:Y:S01]  /*9db0*/  FADD.FTZ R11, R45, R20 ;  /* 0x000000142d0b7221 */ /* 0x000fe20000010000 */
[----:B-1----:R-:W-:Y:S01]  /*9dc0*/  F2FP.F16.F32.PACK_AB R47, R4, R51 ;  /* 0x00000033042f723e */ /* 0x002fe200000000ff */
[----:B------:R-:W1:Y:S01]  /*9dd0*/  MUFU.EX2 R20, R79 ;  /* 0x0000004f00147308 */ /* 0x000e620000000800 */
[----:B------:R-:W-:Y:S01]  /*9de0*/  FADD.FTZ R32, R50, R21 ;  /* 0x0000001532207221 */ /* 0x000fe20000010000 */
[----:B------:R-:W-:Y:S01]  /*9df0*/  FADD.FTZ R38, R48, R11 ;  /* 0x0000000b30267221 */ /* 0x000fe20000010000 */
[----:B------:R-:W-:Y:S01]  /*9e00*/  F2FP.F16.F32.PACK_AB R27, R43, R27 ;  /* 0x0000001b2b1b723e */ /* 0x000fe200000000ff */
[----:B------:R-:W-:Y:S01]  /*9e10*/  FMUL.FTZ R126, R126, R7 ;  /* 0x000000077e7e7220 */ /* 0x000fe20000410000 */
[----:B------:R-:W-:Y:S01]  /*9e20*/  FADD.FTZ R11, R51, R32 ;  /* 0x00000020330b7221 */ /* 0x000fe20000010000 */
[----:B------:R-:W-:Y:S01]  /*9e30*/  FADD.FTZ R21, R49, R38 ;  /* 0x0000002631157221 */ /* 0x000fe20000010000 */
[----:B------:R-:W-:Y:S01]  /*9e40*/  F2FP.F16.F32.PACK_AB R36, R37, R36 ;  /* 0x000000242524723e */ /* 0x000fe200000000ff */
[----:B------:R1:W-:Y:S01]  /*9e50*/  STSM.16.M88.4 [R22], R24 ;  /* 0x0000001816007844 */ /* 0x0003e20000000200 */
[----:B------:R-:W-:Y:S01]  /*9e60*/  F2FP.F16.F32.PACK_AB R37, R46, R35 ;  /* 0x000000232e25723e */ /* 0x000fe200000000ff */
[-C--:B------:R-:W-:Y:S01]  /*9e70*/  FMUL.FTZ R127, R127, R7.reuse ;  /* 0x000000077f7f7220 */ /* 0x080fe20000410000 */
[----:B------:R-:W-:Y:S01]  /*9e80*/  F2FP.F16.F32.PACK_AB R38, R41, R40 ;  /* 0x000000282926723e */ /* 0x000fe200000000ff */
[----:B-----5:R-:W-:Y:S01]  /*9e90*/  FADD.FTZ R12, R4, R11 ;  /* 0x0000000b040c7221 */ /* 0x020fe20000010000 */
[----:B------:R-:W-:Y:S01]  /*9ea0*/  FADD.FTZ R14, R52, R21 ;  /* 0x00000015340e7221 */ /* 0x000fe20000010000 */
[----:B------:R-:W-:Y:S01]  /*9eb0*/  F2FP.F16.F32.PACK_AB R44, R45, R44 ;  /* 0x0000002c2d2c723e */ /* 0x000fe200000000ff */
[-C--:B------:R-:W-:Y:S01]  /*9ec0*/  FMUL.FTZ R130, R130, R7.reuse ;  /* 0x0000000782827220 */ /* 0x080fe20000410000 */
[----:B0-----:R-:W-:Y:S01]  /*9ed0*/  FADD.FTZ R11, R3, R12 ;  /* 0x0000000c030b7221 */ /* 0x001fe20000010000 */
[C---:B------:R-:W-:Y:S01]  /*9ee0*/  FADD.FTZ R13, R53.reuse, R14 ;  /* 0x0000000e350d7221 */ /* 0x040fe20000010000 */
[----:B------:R-:W-:Y:S01]  /*9ef0*/  F2FP.F16.F32.PACK_AB R52, R53, R52 ;  /* 0x000000343534723e */ /* 0x000fe200000000ff */
[----:B------:R0:W-:Y:S01]  /*9f00*/  STSM.16.M88.4 [R18], R36 ;  /* 0x0000002412007844 */ /* 0x0001e20000000200 */
[----:B--2---:R-:W-:Y:S01]  /*9f10*/  FADD.FTZ R12, R54, R11 ;  /* 0x0000000b360c7221 */ /* 0x004fe20000010000 */
[----:B------:R-:W-:Y:S01]  /*9f20*/  FADD.FTZ R14, R56, R13 ;  /* 0x0000000d380e7221 */ /* 0x000fe20000010000 */
[----:B------:R-:W-:Y:S01]  /*9f30*/  F2FP.F16.F32.PACK_AB R45, R50, R34 ;  /* 0x00000022322d723e */ /* 0x000fe200000000ff */
[-C--:B------:R-:W-:Y:S01]  /*9f40*/  FMUL.FTZ R131, R131, R7.reuse ;  /* 0x0000000783837220 */ /* 0x080fe20000410000 */
[----:B------:R-:W-:Y:S01]  /*9f50*/  FADD.FTZ R11, R55, R12 ;  /* 0x0000000c370b7221 */ /* 0x000fe20000010000 */
[----:B------:R-:W-:Y:S01]  /*9f60*/  FADD.FTZ R13, R57, R14 ;  /* 0x0000000e390d7221 */ /* 0x000fe20000010000 */
[----:B------:R-:W-:Y:S01]  /*9f70*/  F2FP.F16.F32.PACK_AB R46, R49, R48 ;  /* 0x00000030312e723e */ /* 0x000fe200000000ff */
[----:B------:R-:W-:Y:S01]  /*9f80*/  FMUL.FTZ R134, R134, R7 ;  /* 0x0000000786867220 */ /* 0x000fe20000410000 */
[----:B---3--:R-:W-:Y:S01]  /*9f90*/  FADD.FTZ R11, R10, R11 ;  /* 0x0000000b0a0b7221 */ /* 0x008fe20000010000 */
[----:B------:R-:W-:Y:S01]  /*9fa0*/  FADD.FTZ R4, R60, R13 ;  /* 0x0000000d3c047221 */ /* 0x000fe20000010000 */
[----:B------:R-:W-:Y:S01]  /*9fb0*/  F2FP.F16.F32.PACK_AB R53, R54, R3 ;  /* 0x000000033635723e */ /* 0x000fe200000000ff */
[----:B------:R0:W-:Y:S01]  /*9fc0*/  STSM.16.M88.4 [R17+0x27800], R44 ;  /* 0x0278002c11007844 */ /* 0x0001e20000000200 */
        /* <DEDUP_REMOVED lines=8> */
[----:B----4-:R-:W-:Y:S01]  /*a050*/  FADD.FTZ R3, R63, R12 ;  /* 0x0000000c3f037221 */ /* 0x010fe20000010000 */
[----:B------:R-:W-:Y:S01]  /*a060*/  FADD.FTZ R11, R65, R4 ;  /* 0x00000004410b7221 */ /* 0x000fe20000010000 */
[----:B------:R-:W-:Y:S01]  /*a070*/  F2FP.F16.F32.PACK_AB R60, R61, R60 ;  /* 0x0000003c3d3c723e */ /* 0x000fe200000000ff */
[----:B------:R0:W-:Y:S01]  /*a080*/  STSM.16.M88.4 [R136], R52 ;  /* 0x0000003488007844 */ /* 0x0001e20000000200 */
[----:B------:R-:W-:Y:S01]  /*a090*/  F2FP.F16.F32.PACK_AB R61, R75, R74 ;  /* 0x0000004a4b3d723e */ /* 0x000fe200000000ff */
[----:B------:R-:W-:Y:S01]  /*a0a0*/  FADD.FTZ R4, R68, R11 ;  /* 0x0000000b44047221 */ /* 0x000fe20000010000 */
[C---:B-1----:R-:W-:Y:S01]  /*a0b0*/  F2FP.F16.F32.PACK_AB R63, R20.reuse, R63 ;  /* 0x0000003f143f723e */ /* 0x042fe200000000ff */
[----:B------:R-:W-:Y:S01]  /*a0c0*/  FADD.FTZ R3, R20, R3 ;  /* 0x0000000314037221 */ /* 0x000fe20000010000 */
[C---:B------:R-:W-:Y:S01]  /*a0d0*/  F2FP.F16.F32.PACK_AB R68, R69.reuse, R68 ;  /* 0x000000444544723e */ /* 0x040fe200000000ff */
[----:B------:R-:W-:Y:S01]  /*a0e0*/  FADD.FTZ R11, R69, R4 ;  /* 0x00000004450b7221 */ /* 0x000fe20000010000 */
[----:B------:R-:W-:Y:S01]  /*a0f0*/  F2FP.F16.F32.PACK_AB R69, R83, R82 ;  /* 0x000000525345723e */ /* 0x000fe200000000ff */
[----:B------:R0:W-:Y:S01]  /*a100*/  STSM.16.M88.4 [R22+0x6000], R60 ;  /* 0x0060003c16007844 */ /* 0x0001e20000000200 */
[----:B------:R-:W-:Y:S01]  /*a110*/  F2FP.F16.F32.PACK_AB R71, R87, R86 ;  /* 0x000000565747723e */ /* 0x000fe200000000ff */
[----:B------:R-:W-:Y:S01]  /*a120*/  FADD.FTZ R3, R82, R3 ;  /* 0x0000000352037221 */ /* 0x000fe20000010000 */
[----:B------:R-:W-:Y:S01]  /*a130*/  FADD.FTZ R4, R72, R11 ;  /* 0x0000000b48047221 */ /* 0x000fe20000010000 */
[-C--:B------:R-:W-:Y:S01]  /*a140*/  FMUL.FTZ R89, R89, R8.reuse ;  /* 0x0000000859597220 */ /* 0x080fe20000410000 */
[-C--:B------:R-:W-:Y:S01]  /*a150*/  FMUL.FTZ R92, R92, R8.reuse ;  /* 0x000000085c5c7220 */ /* 0x080fe20000410000 */
[----:B------:R0:W-:Y:S01]  /*a160*/  STSM.16.M88.4 [R18+0x6000], R68 ;  /* 0x0060004412007844 */ /* 0x0001e20000000200 */
[----:B------:R-:W-:Y:S01]  /*a170*/  FADD.FTZ R3, R83, R3 ;  /* 0x0000000353037221 */ /* 0x000fe20000010000 */
[----:B------:R-:W-:Y:S01]  /*a180*/  FADD.FTZ R4, R9, R4 ;  /* 0x0000000409047221 */ /* 0x000fe20000010000 */
[-C--:B------:R-:W-:Y:S01]  /*a190*/  FMUL.FTZ R93, R93, R8.reuse ;  /* 0x000000085d5d7220 */ /* 0x080fe20000410000 */
[----:B------:R-:W-:Y:S01]  /*a1a0*/  @!PT LDS RZ, [RZ] ;  /* 0x00000000fffff984 */ /* 0x000fe20000000800 */
[----:B------:R-:W-:Y:S01]  /*a1b0*/  @!PT LDS RZ, [RZ] ;  /* 0x00000000fffff984 */ /* 0x000fe20000000800 */
[----:B------:R-:W-:Y:S01]  /*a1c0*/  @!PT LDS RZ, [RZ] ;  /* 0x00000000fffff984 */ /* 0x000fe20000000800 */
[----:B------:R-:W-:Y:S01]  /*a1d0*/  @!PT LDS RZ, [RZ] ;  /* 0x00000000fffff984 */ /* 0x000fe20000000800 */
[----:B------:R1:W-:Y:S06]  /*a1e0*/  MEMBAR.ALL.CTA ;  /* 0x0000000000007992 */ /* 0x0003ec0000008000 */
[----:B-1----:R-:W1:Y:S01]  /*a1f0*/  FENCE.VIEW.ASYNC.S ;  /* 0x00000000000073c6 */ /* 0x002e620000000000 */
        /* <DEDUP_REMOVED lines=24> */
[----:B-1----:R-:W-:Y:S01]  /*a380*/  NOP ;  /* 0x0000000000007918 */ /* 0x002fe20000000000 */
[----:B0-----:R-:W-:Y:S05]  /*a390*/  @P2 BRA `(.L_x_10795) ;  /* 0xffffffdc00f02947 */ /* 0x001fea000383ffff */
.L_x_10786:
        /* <DEDUP_REMOVED lines=9> */
[----:B------:R-:W-:Y:S01]  /*a430*/  ULDC UR33, c[0x0][0x988] ;  /* 0x0002620000217ab9 */ /* 0x000fe20000000800 */
[----:B------:R-:W-:-:S05]  /*a440*/  ULDC UR35, c[0x0][0x9e0] ;  /* 0x0002780000237ab9 */ /* 0x000fca0000000800 */
.L_x_10813:
[----:B------:R-:W-:Y:S01]  /*a450*/  UIADD3 UR45, UR53, 0x1, URZ ;  /* 0x00000001352d7890 */ /* 0x000fe2000fffe03f */
[----:B------:R-:W-:-:S03]  /*a460*/  ISETP.NE.AND P2, PT, RZ, UR37, PT ;  /* 0x00000025ff007c0c */ /* 0x000fc6000bf45270 */
[----:B------:R-:W-:-:S04]  /*a470*/  UISETP.NE.AND UP0, UPT, UR45, 0x2, UPT ;  /* 0x000000022d00788c */ /* 0x000fc8000bf05270 */
[----:B------:R-:W-:Y:S02]  /*a480*/  USEL UR50, URZ, 0x1, UP0 ;  /* 0x000000013f327887 */ /* 0x000fe40008000000 */
[----:B------:R-:W-:Y:S02]  /*a490*/  USEL UR45, UR45, URZ, UP0 ;  /* 0x0000003f2d2d7287 */ /* 0x000fe40008000000 */
[----:B------:R-:W-:Y:S02]  /*a4a0*/  ULOP3.LUT UR50, UR28, UR50, URZ, 0x3c, !UPT ;  /* 0x000000321c327292 */ /* 0x000fe4000f8e3c3f */
[----:B--2---:R-:W-:Y:S10]  /*a4b0*/  @P2 BRA `(.L_x_10797) ;  /* 0x00000000002c2947 */ /* 0x004ff40003800000 */
[----:B------:R-:W-:Y:S05]  /*a4c0*/  @!P0 BRA `(.L_x_10798) ;  /* 0x0000000000048947 */ /* 0x000fea0003800000 */
[----:B------:R-:W-:Y:S01]  /*a4d0*/  BPT.TRAP 0x1 ;  /* 0x000000040000795c */ /* 0x000fe20000300000 */
.L_x_10798:
[----:B------:R-:W-:Y:S01]  /*a4e0*/  ULEA UR6, UR45, UR42, 0x3 ;  /* 0x0000002a2d067291 */ /* 0x000fe2000f8e183f */
[----:B------:R-:W-:-:S05]  /*a4f0*/  IMAD.U32 R0, RZ, RZ, UR50 ;  /* 0x00000032ff007e24 */ /* 0x000fca000f8e00ff */
[----:B------:R-:W-:-:S04]  /*a500*/  SHF.L.U32 R0, R0, 0x1f, RZ ;  /* 0x0000001f00007819 */ /* 0x000fc800000006ff */
[----:B------:R0:W1:Y:S01]  /*a510*/  SYNCS.PHASECHK.TRANS64.TRYWAIT P3, [UR6+0x2d830], R0 ;  /* 0x02d83000ff0075a7 */ /* 0x0000620008060146 */
[----:B------:R-:W-:Y:S05]  /*a520*/  @!P0 BRA `(.L_x_10799) ;  /* 0x0000000000048947 */ /* 0x000fea0003800000 */
[----:B------:R-:W-:Y:S01]  /*a530*/  BPT.TRAP 0x1 ;  /* 0x000000040000795c */ /* 0x000fe20000300000 */
.L_x_10799:
[----:B-1----:R-:W-:Y:S05]  /*a540*/  @P3 BRA `(.L_x_10797) ;  /* 0x0000000000083947 */ /* 0x002fea0003800000 */
[----:B------:R-:W1:Y:S02]  /*a550*/  SYNCS.PHASECHK.TRANS64.TRYWAIT P3, [UR6+0x2d830], R0 ;  /* 0x02d83000ff0075a7 */ /* 0x000e640008060146 */
[----:B-1----:R-:W-:Y:S05]  /*a560*/  @!P3 BRA `(.L_x_10800) ;  /* 0x000000a00054b947 */ /* 0x002fea0003800000 */
.L_x_10797:
        /* <DEDUP_REMOVED lines=37> */
.L_x_10802:
[----:B------:R-:W-:Y:S01]  /*a7c0*/  ULEA UR6, UR53, UR42, 0x3 ;  /* 0x0000002a35067291 */ /* 0x000fe2000f8e183f */
[----:B------:R-:W-:-:S05]  /*a7d0*/  IMAD.U32 R0, RZ, RZ, UR28 ;  /* 0x0000001cff007e24 */ /* 0x000fca000f8e00ff */
[----:B------:R-:W-:-:S04]  /*a7e0*/  SHF.L.U32 R0, R0, 0x1f, RZ ;  /* 0x0000001f00007819 */ /* 0x000fc800000006ff */
[----:B------:R0:W1:Y:S01]  /*a7f0*/  SYNCS.PHASECHK.TRANS64.TRYWAIT P2, [UR6+0x2d850], R0 ;  /* 0x02d85000ff0075a7 */ /* 0x0000620008040146 */
[----:B------:R-:W-:Y:S05]  /*a800*/  @!P0 BRA `(.L_x_10803) ;  /* 0x0000000000048947 */ /* 0x000fea0003800000 */
[----:B------:R-:W-:Y:S01]  /*a810*/  BPT.TRAP 0x1 ;  /* 0x000000040000795c */ /* 0x000fe20000300000 */
.L_x_10803:
[----:B-1----:R-:W-:Y:S05]  /*a820*/  @P2 BRA `(.L_x_10801) ;  /* 0x0000000000082947 */ /* 0x002fea0003800000 */
[----:B------:R-:W1:Y:S02]  /*a830*/  SYNCS.PHASECHK.TRANS64.TRYWAIT P2, [UR6+0x2d850], R0 ;  /* 0x02d85000ff0075a7 */ /* 0x000e640008040146 */
[----:B-1----:R-:W-:Y:S05]  /*a840*/  @!P2 BRA `(.L_x_10804) ;  /* 0x0000009c00b4a947 */ /* 0x002fea0003800000 */
.L_x_10801:
[----:B------:R-:W-:Y:S01]  /*a850*/  UIADD3 UR6, UR42, 0x400, URZ ;  /* 0x000004002a067890 */ /* 0x000fe2000fffe03f */
[----:B------:R-:W-:Y:S01]  /*a860*/  WARPGROUP.ARRIVE ;  /* 0x00000000000079c5 */ /* 0x000fe20000000000 */
[----:B------:R-:W-:Y:S01]  /*a870*/  UMOV UR29, 0x40000040 ;  /* 0x40000040001d7882 */ /* 0x000fe20000000000 */
[----:B------:R-:W-:Y:S01]  /*a880*/  UMOV UR31, 0x80000020 ;  /* 0x80000020001f7882 */ /* 0x000fe20000000000 */
[----:B------:R-:W-:Y:S01]  /*a890*/  USHF.R.U32.HI UR6, URZ, 0x4, UR6 ;  /* 0x000000043f067899 */ /* 0x000fe20008011606 */
[----:B-1----:R-:W1:Y:S02]  /*a8a0*/  @P5 LDC R5, c[0x0][0x44c] ;  /* 0x00011300ff055b82 */ /* 0x002e640000000800 */
[----:B------:R-:W2:Y:S01]  /*a8b0*/  S2R R10, SR_TID.X ;  /* 0x00000000000a7919 */ /* 0x000ea20000002100 */
[----:B------:R-:W-:Y:S01]  /*a8c0*/  VIADD R14, R137, UR41 ;  /* 0x00000029890e7c36 */ /* 0x000fe20008000000 */
[----:B------:R-:W-:Y:S01]  /*a8d0*/  ULOP3.LUT UR6, UR6, 0x3fff, URZ, 0xc0, !UPT ;  /* 0x00003fff06067892 */ /* 0x000fe2000f8ec03f */
[----:B------:R-:W-:-:S02]  /*a8e0*/  IMAD.U32 R8, RZ, RZ, UR45 ;  /* 0x0000002dff087e24 */ /* 0x000fc4000f8e00ff */
[----:B------:R-:W-:Y:S01]  /*a8f0*/  IMAD.SHL.U32 R12, R2, 0x80, RZ ;  /* 0x00000080020c7824 */ /* 0x000fe200078e00ff */
[----:B------:R-:W-:Y:S01]  /*a900*/  ULOP3.LUT UR7, UR6, 0x2000000, URZ, 0xfc, !UPT ;  /* 0x0200000006077892 */ /* 0x000fe2000f8efc3f */
[----:B0-----:R-:W0:Y:S01]  /*a910*/  @P5 LDC R0, c[0x0][0x450] ;  /* 0x00011400ff005b82 */ /* 0x001e220000000800 */
[----:B------:R-:W-:Y:S02]  /*a920*/  ULOP3.LUT UR6, UR36, 0x10000, URZ, 0xfc, !UPT ;  /* 0x0001000024067892 */ /* 0x000fe4000f8efc3f */
[----:B------:R-:W-:-:S05]  /*a930*/  UIMAD UR7, UR53, 0x600, UR7 ;  /* 0x00000600350778a4 */ /* 0x000fca000f8e0207 */
[----:B------:R-:W-:Y:S01]  /*a940*/  UMOV UR28, UR6 ;  /* 0x00000006001c7c82 */ /* 0x000fe20008000000 */
[----:B------:R-:W3:Y:S01]  /*a950*/  LDC R13, c[0x0][0x2f0] ;  /* 0x0000bc00ff0d7b82 */ /* 0x000ee20000000800 */
[----:B------:R-:W-:Y:S02]  /*a960*/  UMOV UR30, UR7 ;  /* 0x00000007001e7c82 */ /* 0x000fe40008000000 */
[----:B------:R-:W-:Y:S01]  /*a970*/  HGMMA.64x96x16.F32 R88, gdesc[UR28].tnspB, R88, gsb0 ;  /* 0x416000001c5879f0 */ /* 0x000fe20008000858 */
[----:B------:R-:W-:Y:S02]  /*a980*/  UIADD3 UR28, UR6, 0x2, URZ ;  /* 0x00000002061c7890 */ /* 0x000fe4000fffe03f */
[----:B------:R-:W-:Y:S01]  /*a990*/  UIADD3 UR30, UR7, 0x40, URZ ;  /* 0x00000040071e7890 */ /* 0x000fe2000fffe03f */
[----:B-1----:R-:W-:Y:S01]  /*a9a0*/  @P5 IMAD.HI.U32 R5, R14, R5, RZ ;  /* 0x000000050e055227 */ /* 0x002fe200078e00ff */
[----:B------:R-:W-:Y:S01]  /*a9b0*/  UMOV UR29, 0x40000040 ;  /* 0x40000040001d7882 */ /* 0x000fe20000000000 */
[----:B------:R-:W-:-:S03]  /*a9c0*/  UMOV UR31, 0x80000020 ;  /* 0x80000020001f7882 */ /* 0x000fc60000000000 */
[----:B0-----:R-:W-:Y:S02]  /*a9d0*/  @P5 SHF.R.U32.HI R14, RZ, R0, R5 ;  /* 0x00000000ff0e5219 */ /* 0x001fe40000011605 */
[----:B------:R-:W-:Y:S02]  /*a9e0*/  @!P1 LEA R5, R8, UR42, 0x3 ;  /* 0x0000002a08059c11 */ /* 0x000fe4000f8e18ff */
[----:B--2---:R-:W-:Y:S02]  /*a9f0*/  SHF.R.U32.HI R9, RZ, 0x7, R10 ;  /* 0x00000007ff097819 */ /* 0x004fe4000001160a */
[----:B------:R-:W-:Y:S01]  /*aa00*/  ISETP.GE.U32.AND P2, PT, R10, 0x180, PT ;  /* 0x000001800a00780c */ /* 0x000fe20003f46070 */
[----:B------:R-:W-:Y:S01]  /*aa10*/  @!P1 VIADD R8, R5, 0x2d840 ;  /* 0x0002d84005089836 */ /* 0x000fe20000000000 */
[----:B------:R-:W-:Y:S01]  /*aa20*/  IADD3 R5, -R12, 0x1, RZ ;  /* 0x000000010c057810 */ /* 0x000fe20007ffe1ff */
[----:B------:R-:W-:-:S03]  /*aa30*/  VIADD R0, R9, 0x9 ;  /* 0x0000000909007836 */ /* 0x000fc60000000000 */
[----:B------:R-:W-:Y:S02]  /*aa40*/  @!P1 PRMT R10, RZ, 0x654, R8 ;  /* 0x00000654ff0a9816 */ /* 0x000fe40000000008 */
[----:B------:R-:W0:Y:S01]  /*aa50*/  SHFL.IDX PT, R8, R14, RZ, 0x1c1f ;  /* 0x001c1fff0e087589 */ /* 0x000e2200000e0000 */
[----:B------:R-:W-:Y:S01]  /*aa60*/  SEL R9, R0, 0x9, !P2 ;  /* 0x0000000900097807 */ /* 0x000fe20005000000 */
[----:B------:R-:W-:-:S04]  /*aa70*/  IMAD R0, R16, -0x2, R5 ;  /* 0xfffffffe10007824 */ /* 0x000fc800078e0205 */
[----:B---3--:R-:W-:-:S04]  /*aa80*/  IMAD R0, R13, UR43, R0 ;  /* 0x0000002b0d007c24 */ /* 0x008fc8000f8e0200 */
[----:B------:R-:W-:-:S04]  /*aa90*/  VIADD R0, R0, -UR51 ;  /* 0x8000003300007c36 */ /* 0x000fc80008000000 */
[----:B------:R-:W-:-:S04]  /*aaa0*/  VIADD R11, R0, UR35 ;  /* 0x00000023000b7c36 */ /* 0x000fc80008000000 */
[----:B0-----:R-:W-:Y:S01]  /*aab0*/  IMAD.IADD R5, R8, 0x1, R11 ;  /* 0x0000000108057824 */ /* 0x001fe200078e020b */
        /* <DEDUP_REMOVED lines=42> */
[----:B------:R-:W-:Y:S01]  /*ad60*/  ULOP3.LUT UR6, URZ, UR52, URZ, 0x33, !UPT ;  /* 0x000000343f067292 */ /* 0x000fe2000f8e333f */
[----:B------:R-:W-:Y:S02]  /*ad70*/  WARPGROUP.DEPBAR.LE gsb0, 0x0 ;  /* 0x00008000000079c5 */ /* 0x000fe40000010000 */
[----:B------:R-:W-:-:S06]  /*ad80*/  WARPGROUP.ARRIVE ;  /* 0x00000000000079c5 */ /* 0x000fcc0000000000 */
[----:B------:R-:W-:Y:S03]  /*ad90*/  HGMMA.64x96x16.F32 R88, gdesc[UR28].tnspB, R88, gsb0 ;  /* 0x416000001c5879f0 */ /* 0x000fe60008000858 */
[----:B------:R-:W-:Y:S02]  /*ada0*/  WARPGROUP.DEPBAR.LE gsb0, 0x0 ;  /* 0x00008000000079c5 */ /* 0x000fe40000010000 */
[----:B------:R0:W-:Y:S06]  /*adb0*/  BAR.ARV R9, 0x100 ;  /* 0x000400090000751d */ /* 0x0001ec0000002000 */
[----:B------:R1:W-:Y:S02]  /*adc0*/  @!P1 SYNCS.ARRIVE.TRANS64.RED.A1T0 RZ, [R10+URZ], RZ ;  /* 0x000000ff0aff99a7 */ /* 0x0003e4000810043f */
[----:B-1----:R-:W-:-:S04]  /*add0*/  VIADD R10, R0, UR6 ;  /* 0x00000006000a7c36 */ /* 0x002fc80008000000 */
[----:B------:R-:W-:Y:S01]  /*ade0*/  IMAD.IADD R0, R8, 0x1, R10 ;  /* 0x0000000108007824 */ /* 0x000fe200078e020a */
[----:B0-----:R-:W-:Y:S06]  /*adf0*/  @!P6 BRA `(.L_x_10805) ;  /* 0x00000000005ce947 */ /* 0x001fec0003800000 */
        /* <DEDUP_REMOVED lines=13> */
.L_x_10807:
[----:B------:R-:W-:-:S05]  /*aed0*/  IMAD.U32 R20, RZ, RZ, UR34 ;  /* 0x00000022ff147e24 */ /* 0x000fca000f8e00ff */
[----:B------:R-:W-:-:S13]  /*aee0*/  ISETP.NE.AND P2, PT, R20, 0x1, PT ;  /* 0x000000011400780c */ /* 0x000fda0003f45270 */
[----:B------:R-:W0:Y:S02]  /*aef0*/  @P2 LDC.64 R8, c[0x0][0x9e8] ;  /* 0x00027a00ff082b82 */ /* 0x000e240000000a00 */
[----:B0-----:R-:W-:-:S05]  /*af00*/  @P2 IMAD.HI.U32 R8, R15, R8, RZ ;  /* 0x000000080f082227 */ /* 0x001fca00078e00ff */
[----:B------:R-:W-:-:S07]  /*af10*/  @P2 SHF.R.U32.HI R15, RZ, R9, R8 ;  /* 0x00000009ff0f2219 */ /* 0x000fce0000011608 */
.L_x_10808:
[----:B------:R-:W-:Y:S05]  /*af20*/  BSYNC B0 ;  /* 0x0000000000007941 */ /* 0x000fea0003800000 */
.L_x_10806:
[----:B------:R-:W-:-:S04]  /*af30*/  IMAD R15, R15, R20, -R12 ;  /* 0x000000140f0f7224 */ /* 0x000fc800078e0a0c */
[----:B------:R-:W-:-:S05]  /*af40*/  IMAD R15, R16, -0x2, R15 ;  /* 0xfffffffe100f7824 */ /* 0x000fca00078e020f */
[----:B------:R-:W-:Y:S02]  /*af50*/  VIADDMNMX R5, R15, R20, R5, PT ;  /* 0x000000140f057246 */ /* 0x000fe40003800105 */
[----:B------:R-:W-:-:S07]  /*af60*/  VIMNMX R0, R0, R15, !PT ;  /* 0x0000000f00007248 */ /* 0x000fce0007fe0100 */
.L_x_10805:
        /* <DEDUP_REMOVED lines=114> */
.L_x_10811:
[----:B------:R-:W-:-:S05]  /*b690*/  IMAD.U32 R0, RZ, RZ, UR34 ;  /* 0x00000022ff007e24 */ /* 0x000fca000f8e00ff */
[----:B------:R-:W-:-:S13]  /*b6a0*/  ISETP.NE.AND P3, PT, R0, 0x1, PT ;  /* 0x000000010000780c */ /* 0x000fda0003f65270 */
[----:B------:R-:W0:Y:S02]  /*b6b0*/  @P3 LDC.64 R8, c[0x0][0x9e8] ;  /* 0x00027a00ff083b82 */ /* 0x000e240000000a00 */
[----:B0-----:R-:W-:-:S05]  /*b6c0*/  @P3 IMAD.HI.U32 R8, R13, R8, RZ ;  /* 0x000000080d083227 */ /* 0x001fca00078e00ff */
[----:B------:R-:W-:-:S07]  /*b6d0*/  @P3 SHF.R.U32.HI R13, RZ, R9, R8 ;  /* 0x00000009ff0d3219 */ /* 0x000fce0000011608 */
.L_x_10812:
[----:B------:R-:W-:Y:S05]  /*b6e0*/  BSYNC B0 ;  /* 0x0000000000007941 */ /* 0x000fea0003800000 */
.L_x_10810:
[----:B------:R-:W-:-:S04]  /*b6f0*/  IMAD R13, R13, R0, -R12 ;  /* 0x000000000d0d7224 */ /* 0x000fc800078e0a0c */
[----:B------:R-:W-:-:S05]  /*b700*/  IMAD R13, R16, -0x2, R13 ;  /* 0xfffffffe100d7824 */ /* 0x000fca00078e020d */
[----:B------:R-:W-:Y:S02]  /*b710*/  VIADDMNMX R11, R13, R0, R11, PT ;  /* 0x000000000d0b7246 */ /* 0x000fe4000380010b */
[----:B------:R-:W-:-:S07]  /*b720*/  VIMNMX R10, R10, R13, !PT ;  /* 0x0000000d0a0a7248 */ /* 0x000fce0007fe0100 */
.L_x_10809:
        /* <DEDUP_REMOVED lines=26> */
[C---:B------:R-:W-:Y:S02]  /*b8d0*/  ISETP.GT.AND P3, PT, R10.reuse, 0x1, P2 ;  /* 0x000000010a00780c */ /* 0x040fe40001764270 */
        /* <DEDUP_REMOVED lines=38> */
[C---:B------:R-:W-:Y:S01]  /*bb40*/  ISETP.LT.OR P3, PT, R11.reuse, 0x1a, P3 ;  /* 0x0000001a0b00780c */ /* 0x040fe20001f61670 */
[----:B------:R-:W0:Y:S01]  /*bb50*/  SHFL.BFLY PT, R5, R0, 0x2, 0x1f ;  /* 0x0c401f0000057f89 */ /* 0x000e2200000e0000 */
        /* <DEDUP_REMOVED lines=11> */
[----:B------:R-:W-:Y:S02]  /*bc10*/  ISETP.LT.OR P3, PT, R11, 0x2a, P3 ;  /* 0x0000002a0b00780c */ /* 0x000fe40001f61670 */
[----:B0-----:R-:W-:-:S02]  /*bc20*/  FMNMX.FTZ R0, R0, R5, !PT ;  /* 0x0000000500007209 */ /* 0x001fc40007810000 */
[----:B------:R-:W-:Y:S02]  /*bc30*/  ISETP.LT.OR P4, PT, R11, 0x49, P4 ;  /* 0x000000490b00780c */ /* 0x000fe40002781670 */
[----:B------:R-:W-:Y:S01]  /*bc40*/  FSEL R47, R47, -INF , !P3 ;  /* 0xff8000002f2f7808 */ /* 0x000fe20005800000 */
[----:B------:R-:W0:Y:S01]  /*bc50*/  SHFL.BFLY PT, R5, R0, 0x1, 0x1f ;  /* 0x0c201f0000057f89 */ /* 0x000e2200000e0000 */
[----:B------:R-:W-:Y:S02]  /*bc60*/  FSEL R62, R62, -INF , !P4 ;  /* 0xff8000003e3e7808 */ /* 0x000fe40006000000 */
[C---:B------:R-:W-:Y:S02]  /*bc70*/  ISETP.GT.AND P3, PT, R10.reuse, 0x31, P2 ;  /* 0x000000310a00780c */ /* 0x040fe40001764270 */
[----:B------:R-:W-:Y:S02]  /*bc80*/  ISETP.GT.AND P4, PT, R10, RZ, P2 ;  /* 0x000000ff0a00720c */ /* 0x000fe40001784270 */
[----:B------:R-:W-:-:S02]  /*bc90*/  ISETP.LT.OR P3, PT, R11, 0x32, P3 ;  /* 0x000000320b00780c */ /* 0x000fc40001f61670 */
[----:B------:R-:W-:Y:S02]  /*bca0*/  ISETP.LT.OR P4, PT, R11, 0x1, P4 ;  /* 0x000000010b00780c */ /* 0x000fe40002781670 */
[----:B------:R-:W-:Y:S02]  /*bcb0*/  FSEL R51, R51, -INF , !P3 ;  /* 0xff80000033337808 */ /* 0x000fe40005800000 */
[----:B------:R-:W-:Y:S02]  /*bcc0*/  FSEL R26, R26, -INF , !P4 ;  /* 0xff8000001a1a7808 */ /* 0x000fe40006000000 */
[----:B------:R-:W-:Y:S02]  /*bcd0*/  ISETP.GT.AND P3, PT, R10, 0x39, P2 ;  /* 0x000000390a00780c */ /* 0x000fe40001764270 */
[----:B------:R-:W-:Y:S02]  /*bce0*/  FMNMX.FTZ R20, R26, R7, !PT ;  /* 0x000000071a147209 */ /* 0x000fe40007810000 */
[----:B------:R-:W-:-:S02]  /*bcf0*/  ISETP.LT.OR P3, PT, R11, 0x3a, P3 ;  /* 0x0000003a0b00780c */ /* 0x000fc40001f61670 */
[----:B------:R-:W-:Y:S02]  /*bd00*/  FMNMX.FTZ R21, R27, R20, !PT ;  /* 0x000000141b157209 */ /* 0x000fe40007810000 */
[----:B------:R-:W-:Y:S02]  /*bd10*/  FSEL R55, R55, -INF , !P3 ;  /* 0xff80000037377808 */ /* 0x000fe40005800000 */
[----:B0-----:R-:W-:Y:S02]  /*bd20*/  FMNMX.FTZ R0, R0, R5, !PT ;  /* 0x0000000500007209 */ /* 0x001fe40007810000 */
[----:B------:R-:W-:Y:S02]  /*bd30*/  FMNMX.FTZ R20, R30, R21, !PT ;  /* 0x000000151e147209 */ /* 0x000fe40007810000 */
[C---:B------:R-:W-:Y:S01]  /*bd40*/  FSETP.NEU.FTZ.AND P3, PT, R0.reuse, -INF , PT ;  /* 0xff8000000000780b */ /* 0x040fe20003f7d000 */
[----:B------:R-:W-:Y:S01]  /*bd50*/  FMUL.FTZ R5, R0, UR33 ;  /* 0x0000002100057c20 */ /* 0x000fe20008410000 */
[----:B------:R-:W-:-:S02]  /*bd60*/  ISETP.GT.AND P4, PT, R10, 0x49, P2 ;  /* 0x000000490a00780c */ /* 0x000fc40001784270 */
[----:B------:R-:W-:Y:S02]  /*bd70*/  FMNMX.FTZ R21, R31, R20, !PT ;  /* 0x000000141f157209 */ /* 0x000fe40007810000 */
[----:B------:R-:W-:Y:S02]  /*bd80*/  FSEL R5, R5, RZ, P3 ;  /* 0x000000ff05057208 */ /* 0x000fe40001800000 */
[----:B------:R-:W-:-:S03]  /*bd90*/  ISETP.LT.OR P4, PT, R11, 0x4a, P4 ;  /* 0x0000004a0b00780c */ /* 0x000fc60002781670 */
[--C-:B------:R-:W-:Y:S01]  /*bda0*/  FFMA.FTZ R8, R24, UR33, -R5.reuse ;  /* 0x0000002118087c23 */ /* 0x100fe20008010805 */
[----:B------:R-:W-:Y:S01]  /*bdb0*/  FMNMX.FTZ R24, R34, R21, !PT ;  /* 0x0000001522187209 */ /* 0x000fe20007810000 */
[--C-:B------:R-:W-:Y:S01]  /*bdc0*/  FFMA.FTZ R9, R25, UR33, -R5.reuse ;  /* 0x0000002119097c23 */ /* 0x100fe20008010805 */
[----:B------:R-:W-:Y:S01]  /*bdd0*/  FSEL R63, R63, -INF , !P4 ;  /* 0xff8000003f3f7808 */ /* 0x000fe20006000000 */
        /* <DEDUP_REMOVED lines=11> */
[----:B------:R-:W-:Y:S01]  /*be90*/  ISETP.GT.AND P4, PT, R10, 0x51, P2 ;  /* 0x000000510a00780c */ /* 0x000fe20001784270 */
[----:B------:R0:W-:Y:S01]  /*bea0*/  MUFU.EX2 R20, R36 ;  /* 0x0000002400147308 */ /* 0x0001e20000000800 */
        /* <DEDUP_REMOVED lines=17> */
[----:B------:R-:W-:Y:S01]  /*bfc0*/  FFMA.FTZ R85, R85, UR33, -R5 ;  /* 0x0000002155557c23 */ /* 0x000fe20008010805 */
[----:B------:R-:W-:Y:S01]  /*bfd0*/  FMNMX.FTZ R29, R47, R28, !PT ;  /* 0x0000001c2f1d7209 */ /* 0x000fe20007810000 */
[----:B------:R-:W-:Y:S01]  /*bfe0*/  MUFU.EX2 R8, R8 ;  /* 0x0000000800087308 */ /* 0x000fe20000000800 */
[----:B------:R-:W-:-:S02]  /*bff0*/  ISETP.GT.AND P4, PT, R10, 0x59, P2 ;  /* 0x000000590a00780c */ /* 0x000fc40001784270 */
[----:B------:R-:W-:Y:S01]  /*c000*/  FMNMX.FTZ R32, R50, R29, !PT ;  /* 0x0000001d32207209 */ /* 0x000fe20007810000 */
[----:B------:R-:W-:Y:S01]  /*c010*/  FFMA.FTZ R29, R45, UR33, -R5 ;  /* 0x000000212d1d7c23 */ /* 0x000fe20008010805 */
[----:B------:R-:W-:Y:S02]  /*c020*/  ISETP.LT.OR P4, PT, R11, 0x5a, P4 ;  /* 0x0000005a0b00780c */ /* 0x000fe40002781670 */
[----:B------:R-:W-:Y:S01]  /*c030*/  FMNMX.FTZ R33, R51, R32, !PT ;  /* 0x0000002033217209 */ /* 0x000fe20007810000 */
[----:B------:R-:W-:Y:S01]  /*c040*/  MUFU.EX2 R28, R44 ;  /* 0x0000002c001c7308 */ /* 0x000fe20000000800 */
[----:B------:R-:W-:Y:S02]  /*c050*/  FSEL R71, R71, -INF , !P4 ;  /* 0xff80000047477808 */ /* 0x000fe40006000000 */
[----:B------:R-:W-:Y:S02]  /*c060*/  ISETP.GT.AND P4, PT, R10, 0x60, P2 ;  /* 0x000000600a00780c */ /* 0x000fe40001784270 */
[----:B------:R-:W-:-:S02]  /*c070*/  FMNMX.FTZ R32, R54, R33, !PT ;  /* 0x0000002136207209 */ /* 0x000fc40007810000 */
[----:B------:R-:W-:Y:S01]  /*c080*/  ISETP.LT.OR P4, PT, R11, 0x61, P4 ;  /* 0x000000610b00780c */ /* 0x000fe20002781670 */
[----:B------:R-:W-:Y:S01]  /*c090*/  MUFU.EX2 R9, R9 ;  /* 0x0000000900097308 */ /* 0x000fe20000000800 */
[----:B------:R-:W-:Y:S02]  /*c0a0*/  FMNMX.FTZ R33, R55, R32, !PT ;  /* 0x0000002037217209 */ /* 0x000fe40007810000 */
[----:B------:R-:W-:Y:S02]  /*c0b0*/  FSEL R74, R74, -INF , !P4 ;  /* 0xff8000004a4a7808 */ /* 0x000fe40006000000 */
[----:B------:R-:W-:Y:S02]  /*c0c0*/  ISETP.GT.AND P4, PT, R10, 0x61, P2 ;  /* 0x000000610a00780c */ /* 0x000fe40001784270 */
[----:B0-----:R-:W-:Y:S01]  /*c0d0*/  FMNMX.FTZ R36, R58, R33, !PT ;  /* 0x000000213a247209 */ /* 0x001fe20007810000 */
[----:B------:R0:W-:Y:S01]  /*c0e0*/  MUFU.EX2 R32, R48 ;  /* 0x0000003000207308 */ /* 0x0001e20000000800 */
[----:B------:R-:W-:Y:S01]  /*c0f0*/  ISETP.LT.OR P4, PT, R11, 0x62, P4 ;  /* 0x000000620b00780c */ /* 0x000fe20002781670 */
[--C-:B------:R-:W-:Y:S01]  /*c100*/  FFMA.FTZ R33, R49, UR33, -R5.reuse ;  /* 0x0000002131217c23 */ /* 0x100fe20008010805 */
[----:B------:R-:W-:Y:S01]  /*c110*/  FMNMX.FTZ R37, R59, R36, !PT ;  /* 0x000000243b257209 */ /* 0x000fe20007810000 */
[--C-:B------:R-:W-:Y:S01]  /*c120*/  FFMA.FTZ R49, R65, UR33, -R5.reuse ;  /* 0x0000002141317c23 */ /* 0x100fe20008010805 */
[----:B------:R-:W-:Y:S01]  /*c130*/  FSEL R75, R75, -INF , !P4 ;  /* 0xff8000004b4b7808 */ /* 0x000fe20006000000 */
[--C-:B------:R-:W-:Y:S01]  /*c140*/  FFMA.FTZ R65, R84, UR33, -R5.reuse ;  /* 0x0000002154417c23 */ /* 0x100fe20008010805 */
[----:B------:R-:W-:Y:S01]  /*c150*/  ISETP.GT.AND P4, PT, R10, 0x68, P2 ;  /* 0x000000680a00780c */ /* 0x000fe20001784270 */
[----:B------:R-:W-:Y:S01]  /*c160*/  MUFU.EX2 R12, R12 ;  /* 0x0000000c000c7308 */ /* 0x000fe20000000800 */
[----:B------:R-:W-:Y:S01]  /*c170*/  FMNMX.FTZ R36, R62, R37, !PT ;  /* 0x000000253e247209 */ /* 0x000fe20007810000 */
[--C-:B0-----:R-:W-:Y:S01]  /*c180*/  FFMA.FTZ R48, R64, UR33, -R5.reuse ;  /* 0x0000002140307c23 */ /* 0x101fe20008010805 */
[----:B------:R-:W-:Y:S01]  /*c190*/  ISETP.LT.OR P4, PT, R11, 0x69, P4 ;  /* 0x000000690b00780c */ /* 0x000fe20002781670 */
[----:B------:R-:W-:Y:S01]  /*c1a0*/  FFMA.FTZ R64, R80, UR33, -R5 ;  /* 0x0000002150407c23 */ /* 0x000fe20008010805 */
[----:B------:R-:W-:-:S02]  /*c1b0*/  FMNMX.FTZ R37, R63, R36, !PT ;  /* 0x000000243f257209 */ /* 0x000fc40007810000 */
[----:B------:R-:W-:Y:S01]  /*c1c0*/  FSEL R78, R78, -INF , !P4 ;  /* 0xff8000004e4e7808 */ /* 0x000fe20006000000 */
[----:B------:R0:W-:Y:S01]  /*c1d0*/  MUFU.EX2 R36, R52 ;  /* 0x0000003400247308 */ /* 0x0001e20000000800 */
[----:B------:R-:W-:Y:S01]  /*c1e0*/  FMNMX.FTZ R40, R66, R37, !PT ;  /* 0x0000002542287209 */ /* 0x000fe20007810000 */
[--C-:B------:R-:W-:Y:S01]  /*c1f0*/  FFMA.FTZ R37, R53, UR33, -R5.reuse ;  /* 0x0000002135257c23 */ /* 0x100fe20008010805 */
[----:B------:R-:W-:Y:S01]  /*c200*/  ISETP.GT.AND P4, PT, R10, 0x69, P2 ;  /* 0x000000690a00780c */ /* 0x000fe20001784270 */
[--C-:B------:R-:W-:Y:S01]  /*c210*/  FFMA.FTZ R53, R69, UR33, -R5.reuse ;  /* 0x0000002145357c23 */ /* 0x100fe20008010805 */
[----:B------:R-:W-:Y:S02]  /*c220*/  FMNMX.FTZ R41, R67, R40, !PT ;  /* 0x0000002843297209 */ /* 0x000fe40007810000 */
[----:B------:R-:W-:Y:S01]  /*c230*/  ISETP.LT.OR P4, PT, R11, 0x6a, P4 ;  /* 0x0000006a0b00780c */ /* 0x000fe20002781670 */
[----:B------:R-:W-:Y:S01]  /*c240*/  MUFU.EX2 R13, R13 ;  /* 0x0000000d000d7308 */ /* 0x000fe20000000800 */
[----:B------:R-:W-:Y:S01]  /*c250*/  FMNMX.FTZ R40, R70, R41, !PT ;  /* 0x0000002946287209 */ /* 0x000fe20007810000 */
[--C-:B0-----:R-:W-:Y:S01]  /*c260*/  FFMA.FTZ R52, R68, UR33, -R5.reuse ;  /* 0x0000002144347c23 */ /* 0x101fe20008010805 */
[----:B------:R-:W-:Y:S01]  /*c270*/  FSEL R79, R79, -INF , !P4 ;  /* 0xff8000004f4f7808 */ /* 0x000fe20006000000 */
[----:B------:R-:W-:Y:S01]  /*c280*/  FFMA.FTZ R68, R81, UR33, -R5 ;  /* 0x0000002151447c23 */ /* 0x000fe20008010805 */
[----:B------:R-:W-:-:S02]  /*c290*/  ISETP.GT.AND P4, PT, R10, 0x70, P2 ;  /* 0x000000700a00780c */ /* 0x000fc40001784270 */
[----:B------:R-:W-:Y:S01]  /*c2a0*/  FMNMX.FTZ R41, R71, R40, !PT ;  /* 0x0000002847297209 */ /* 0x000fe20007810000 */
[----:B------:R-:W-:Y:S01]  /*c2b0*/  MUFU.EX2 R14, R14 ;  /* 0x0000000e000e7308 */ /* 0x000fe20000000800 */
[----:B------:R-:W-:Y:S02]  /*c2c0*/  ISETP.LT.OR P4, PT, R11, 0x71, P4 ;  /* 0x000000710b00780c */ /* 0x000fe40002781670 */
[----:B------:R-:W-:Y:S01]  /*c2d0*/  FMNMX.FTZ R44, R74, R41, !PT ;  /* 0x000000294a2c7209 */ /* 0x000fe20007810000 */
[--C-:B------:R-:W-:Y:S01]  /*c2e0*/  FFMA.FTZ R41, R57, UR33, -R5.reuse ;  /* 0x0000002139297c23 */ /* 0x100fe20008010805 */
[----:B------:R-:W-:Y:S01]  /*c2f0*/  FSEL R82, R82, -INF , !P4 ;  /* 0xff80000052527808 */ /* 0x000fe20006000000 */
[----:B------:R-:W-:Y:S01]  /*c300*/  FFMA.FTZ R57, R73, UR33, -R5 ;  /* 0x0000002149397c23 */ /* 0x000fe20008010805 */
[----:B------:R-:W-:Y:S01]  /*c310*/  ISETP.GT.AND P4, PT, R10, 0x71, P2 ;  /* 0x000000710a00780c */ /* 0x000fe20001784270 */
[----:B------:R0:W-:Y:S01]  /*c320*/  MUFU.EX2 R40, R56 ;  /* 0x0000003800287308 */ /* 0x0001e20000000800 */
[----:B------:R-:W-:-:S02]  /*c330*/  FMNMX.FTZ R45, R75, R44, !PT ;  /* 0x0000002c4b2d7209 */ /* 0x000fc40007810000 */
[----:B------:R-:W-:Y:S02]  /*c340*/  ISETP.LT.OR P4, PT, R11, 0x72, P4 ;  /* 0x000000720b00780c */ /* 0x000fe40002781670 */
[----:B------:R-:W-:Y:S02]  /*c350*/  FMNMX.FTZ R44, R78, R45, !PT ;  /* 0x0000002d4e2c7209 */ /* 0x000fe40007810000 */
[----:B------:R-:W-:Y:S01]  /*c360*/  FSEL R83, R83, -INF , !P4 ;  /* 0xff80000053537808 */ /* 0x000fe20006000000 */
[----:B------:R-:W-:Y:S01]  /*c370*/  MUFU.EX2 R15, R15 ;  /* 0x0000000f000f7308 */ /* 0x000fe20000000800 */
[----:B------:R-:W-:Y:S01]  /*c380*/  ISETP.GT.AND P4, PT, R10, 0x78, P2 ;  /* 0x000000780a00780c */ /* 0x000fe20001784270 */
[----:B0-----:R-:W-:Y:S01]  /*c390*/  FFMA.FTZ R56, R72, UR33, -R5 ;  /* 0x0000002148387c23 */ /* 0x001fe20008010805 */
[----:B------:R-:W-:Y:S02]  /*c3a0*/  FMNMX.FTZ R45, R79, R44, !PT ;  /* 0x0000002c4f2d7209 */ /* 0x000fe40007810000 */
[----:B------:R-:W-:-:S02]  /*c3b0*/  ISETP.GT.AND P2, PT, R10, 0x79, P2 ;  /* 0x000000790a00780c */ /* 0x000fc40001744270 */
[----:B------:R-:W-:Y:S01]  /*c3c0*/  ISETP.LT.OR P4, PT, R11, 0x79, P4 ;  /* 0x000000790b00780c */ /* 0x000fe20002781670 */
[----:B------:R0:W-:Y:S01]  /*c3d0*/  MUFU.EX2 R44, R60 ;  /* 0x0000003c002c7308 */ /* 0x0001e20000000800 */
[----:B------:R-:W-:Y:S01]  /*c3e0*/  FMNMX.FTZ R10, R82, R45, !PT ;  /* 0x0000002d520a7209 */ /* 0x000fe20007810000 */
[--C-:B------:R-:W-:Y:S01]  /*c3f0*/  FFMA.FTZ R45, R61, UR33, -R5.reuse ;  /* 0x000000213d2d7c23 */ /* 0x100fe20008010805 */
[----:B------:R-:W-:Y:S01]  /*c400*/  ISETP.LT.OR P2, PT, R11, 0x7a, P2 ;  /* 0x0000007a0b00780c */ /* 0x000fe20001741670 */
[--C-:B------:R-:W-:Y:S01]  /*c410*/  FFMA.FTZ R61, R77, UR33, -R5.reuse ;  /* 0x000000214d3d7c23 */ /* 0x100fe20008010805 */
[----:B------:R-:W-:Y:S02]  /*c420*/  FSEL R86, R86, -INF , !P4 ;  /* 0xff80000056567808 */ /* 0x000fe40006000000 */
[----:B------:R-:W-:Y:S01]  /*c430*/  FMNMX.FTZ R11, R83, R10, !PT ;  /* 0x0000000a530b7209 */ /* 0x000fe20007810000 */
[----:B------:R-:W-:Y:S01]  /*c440*/  MUFU.EX2 R21, R21 ;  /* 0x0000001500157308 */ /* 0x000fe20000000800 */
[----:B------:R-:W-:Y:S01]  /*c450*/  FSEL R87, R87, -INF , !P2 ;  /* 0xff80000057577808 */ /* 0x000fe20005000000 */
[----:B0-----:R-:W-:Y:S01]  /*c460*/  FFMA.FTZ R60, R76, UR33, -R5 ;  /* 0x000000214c3c7c23 */ /* 0x001fe20008010805 */
[----:B------:R-:W-:-:S02]  /*c470*/  FMNMX.FTZ R10, R86, R11, !PT ;  /* 0x0000000b560a7209 */ /* 0x000fc40007810000 */
[----:B------:R-:W-:Y:S02]  /*c480*/  FSEL R69, R0, RZ, P3 ;  /* 0x000000ff00457208 */ /* 0x000fe40001800000 */
[----:B------:R-:W-:Y:S01]  /*c490*/  FMNMX.FTZ R10, R87, R10, !PT ;  /* 0x0000000a570a7209 */ /* 0x000fe20007810000 */
[----:B------:R-:W-:Y:S02]  /*c4a0*/  MUFU.EX2 R25, R25 ;  /* 0x0000001900197308 */ /* 0x000fe40000000800 */
[----:B------:R-:W-:Y:S02]  /*c4b0*/  FADD.FTZ R69, -R69, R6 ;  /* 0x0000000645457221 */ /* 0x000fe40000010100 */
[----:B------:R-:W0:Y:S02]  /*c4c0*/  SHFL.BFLY PT, R11, R10, 0x2, 0x1f ;  /* 0x0c401f000a0b7f89 */ /* 0x000e2400000e0000 */
[----:B------:R-:W-:Y:S02]  /*c4d0*/  FMUL.FTZ R69, R69, UR33 ;  /* 0x0000002145457c20 */ /* 0x000fe40008410000 */
[----:B------:R-:W-:Y:S08]  /*c4e0*/  MUFU.EX2 R29, R29 ;  /* 0x0000001d001d7308 */ /* 0x000ff00000000800 */
[----:B------:R-:W1:Y:S08]  /*c4f0*/  MUFU.EX2 R69, R69 ;  /* 0x0000004500457308 */ /* 0x000e700000000800 */
[----:B------:R-:W-:Y:S01]  /*c500*/  MUFU.EX2 R33, R33 ;  /* 0x0000002100217308 */ /* 0x000fe20000000800 */
[----:B0-----:R-:W-:-:S07]  /*c510*/  FMNMX.FTZ R11, R10, R11, !PT ;  /* 0x0000000b0a0b7209 */ /* 0x001fce0007810000 */
[----:B------:R-:W-:Y:S01]  /*c520*/  MUFU.EX2 R37, R37 ;  /* 0x0000002500257308 */ /* 0x000fe20000000800 */
[----:B------:R-:W0:Y:S01]  /*c530*/  SHFL.BFLY PT, R10, R11, 0x1, 0x1f ;  /* 0x0c201f000b0a7f89 */ /* 0x000e2200000e0000 */
[-C--:B-1----:R-:W-:Y:S01]  /*c540*/  FMUL.FTZ R88, R88, R69.reuse ;  /* 0x0000004558587220 */ /* 0x082fe20000410000 */
[-C--:B------:R-:W-:Y:S01]  /*c550*/  FMUL.FTZ R89, R89, R69.reuse ;  /* 0x0000004559597220 */ /* 0x080fe20000410000 */
[-C--:B------:R-:W-:Y:S01]  /*c560*/  FMUL.FTZ R92, R92, R69.reuse ;  /* 0x000000455c5c7220 */ /* 0x080fe20000410000 */
[-C--:B------:R-:W-:Y:S01]  /*c570*/  FMUL.FTZ R93, R93, R69.reuse ;  /* 0x000000455d5d7220 */ /* 0x080fe20000410000 */
[-C--:B------:R-:W-:Y:S01]  /*c580*/  FMUL.FTZ R96, R96, R69.reuse ;  /* 0x0000004560607220 */ /* 0x080fe20000410000 */
[-C--:B------:R-:W-:Y:S01]  /*c590*/  FMUL.FTZ R97, R97, R69.reuse ;  /* 0x0000004561617220 */ /* 0x080fe20000410000 */
[----:B------:R-:W-:Y:S01]  /*c5a0*/  MUFU.EX2 R41, R41 ;  /* 0x0000002900297308 */ /* 0x000fe20000000800 */
[-C--:B------:R-:W-:Y:S01]  /*c5b0*/  FMUL.FTZ R100, R100, R69.reuse ;  /* 0x0000004564647220 */ /* 0x080fe20000410000 */
[-C--:B------:R-:W-:Y:S01]  /*c5c0*/  FMUL.FTZ R101, R101, R69.reuse ;  /* 0x0000004565657220 */ /* 0x080fe20000410000 */
        /* <DEDUP_REMOVED lines=14> */
[----:B0-----:R-:W-:Y:S01]  /*c6b0*/  FMNMX.FTZ R5, R11, R10, !PT ;  /* 0x0000000a0b057209 */ /* 0x001fe20007810000 */
[-C--:B------:R-:W-:Y:S01]  /*c6c0*/  FMUL.FTZ R128, R128, R69.reuse ;  /* 0x0000004580807220 */ /* 0x080fe20000410000 */
[-C--:B------:R-:W-:Y:S01]  /*c6d0*/  FMUL.FTZ R129, R129, R69.reuse ;  /* 0x0000004581817220 */ /* 0x080fe20000410000 */
[-C--:B------:R-:W-:Y:S01]  /*c6e0*/  FMUL.FTZ R132, R132, R69.reuse ;  /* 0x0000004584847220 */ /* 0x080fe20000410000 */
[C---:B------:R-:W-:Y:S01]  /*c6f0*/  FSETP.NEU.FTZ.AND P2, PT, R5.reuse, -INF , PT ;  /* 0xff8000000500780b */ /* 0x040fe20003f5d000 */
[----:B------:R-:W-:Y:S01]  /*c700*/  FMUL.FTZ R72, R5, UR33 ;  /* 0x0000002105487c20 */ /* 0x000fe20008410000 */
[----:B------:R-:W-:Y:S01]  /*c710*/  FMUL.FTZ R133, R133, R69 ;  /* 0x0000004585857220 */ /* 0x000fe20000410000 */
[----:B------:R-:W-:Y:S01]  /*c720*/  MUFU.EX2 R49, R49 ;  /* 0x0000003100317308 */ /* 0x000fe20000000800 */
[----:B------:R-:W-:-:S02]  /*c730*/  FSEL R10, R5, RZ, P2 ;  /* 0x000000ff050a7208 */ /* 0x000fc40001000000 */
[----:B------:R-:W-:Y:S02]  /*c740*/  FSEL R72, R72, RZ, P2 ;  /* 0x000000ff48487208 */ /* 0x000fe40001000000 */
[----:B------:R-:W-:Y:S01]  /*c750*/  ISETP.GT.AND P2, PT, R2, UR39, PT ;  /* 0x0000002702007c0c */ /* 0x000fe2000bf44270 */
[----:B------:R-:W-:Y:S01]  /*c760*/  FADD.FTZ R10, -R10, R7 ;  /* 0x000000070a0a7221 */ /* 0x000fe20000010100 */
[----:B------:R-:W-:Y:S02]  /*c770*/  VIADD R2, R2, 0xffffffff ;  /* 0xffffffff02027836 */ /* 0x000fe40000000000 */
[--C-:B------:R-:W-:Y:S01]  /*c780*/  FFMA.FTZ R11, R26, UR33, -R72.reuse ;  /* 0x000000211a0b7c23 */ /* 0x100fe20008010848 */
[--C-:B------:R-:W-:Y:S01]  /*c790*/  FFMA.FTZ R26, R27, UR33, -R72.reuse ;  /* 0x000000211b1a7c23 */ /* 0x100fe20008010848 */
[----:B------:R-:W-:Y:S01]  /*c7a0*/  FMUL.FTZ R7, R10, UR33 ;  /* 0x000000210a077c20 */ /* 0x000fe20008410000 */
[--C-:B------:R-:W-:Y:S01]  /*c7b0*/  FFMA.FTZ R27, R34, UR33, -R72.reuse ;  /* 0x00000021221b7c23 */ /* 0x100fe20008010848 */
[--C-:B------:R-:W-:Y:S01]  /*c7c0*/  FFMA.FTZ R34, R35, UR33, -R72.reuse ;  /* 0x0000002123227c23 */ /* 0x100fe20008010848 */
[----:B------:R-:W-:Y:S01]  /*c7d0*/  FFMA.FTZ R35, R54, UR33, -R72 ;  /* 0x0000002136237c23 */ /* 0x000fe20008010848 */
[----:B------:R-:W-:Y:S01]  /*c7e0*/  MUFU.EX2 R11, R11 ;  /* 0x0000000b000b7308 */ /* 0x000fe20000000800 */
[----:B------:R-:W-:-:S02]  /*c7f0*/  IMAD.U32 R54, RZ, RZ, UR53 ;  /* 0x00000035ff367e24 */ /* 0x000fc4000f8e00ff */
[--C-:B------:R-:W-:Y:S01]  /*c800*/  FFMA.FTZ R73, R30, UR33, -R72.reuse ;  /* 0x000000211e497c23 */ /* 0x100fe20008010848 */
[----:B------:R-:W-:Y:S01]  /*c810*/  FFMA.FTZ R77, R31, UR33, -R72 ;  /* 0x000000211f4d7c23 */ /* 0x000fe20008010848 */
[----:B------:R-:W-:Y:S01]  /*c820*/  FFMA.FTZ R10, R69, R4, R8 ;  /* 0x00000004450a7223 */ /* 0x000fe20000010008 */
[--C-:B------:R-:W-:Y:S01]  /*c830*/  FFMA.FTZ R76, R47, UR33, -R72.reuse ;  /* 0x000000212f4c7c23 */ /* 0x100fe20008010848 */
[----:B------:R-:W-:Y:S01]  /*c840*/  @!P1 LEA R54, R54, UR42, 0x3 ;  /* 0x0000002a36369c11 */ /* 0x000fe2000f8e18ff */
[----:B------:R-:W-:Y:S01]  /*c850*/  FFMA.FTZ R47, R55, UR33, -R72 ;  /* 0x00000021372f7c23 */ /* 0x000fe20008010848 */
[----:B------:R-:W0:Y:S01]  /*c860*/  MUFU.EX2 R7, R7 ;  /* 0x0000000700077308 */ /* 0x000e220000000800 */
[----:B------:R-:W-:Y:S01]  /*c870*/  FADD.FTZ R55, R9, R10 ;  /* 0x0000000a09377221 */ /* 0x000fe20000010000 */
[--C-:B------:R-:W-:Y:S01]  /*c880*/  FFMA.FTZ R38, R38, UR33, -R72.reuse ;  /* 0x0000002126267c23 */ /* 0x100fe20008010848 */
[----:B------:R-:W-:Y:S02]  /*c890*/  @!P1 VIADD R54, R54, 0x2d860 ;  /* 0x0002d86036369836 */ /* 0x000fe40000000000 */
[--C-:B------:R-:W-:Y:S01]  /*c8a0*/  FFMA.FTZ R39, R39, UR33, -R72.reuse ;  /* 0x0000002127277c23 */ /* 0x100fe20008010848 */
[----:B------:R-:W-:Y:S01]  /*c8b0*/  FADD.FTZ R10, R12, R55 ;  /* 0x000000370c0a7221 */ /* 0x000fe20000010000 */
[----:B------:R-:W-:Y:S01]  /*c8c0*/  FFMA.FTZ R42, R42, UR33, -R72 ;  /* 0x000000212a2a7c23 */ /* 0x000fe20008010848 */
[----:B------:R-:W-:Y:S01]  /*c8d0*/  F2FP.F16.F32.PACK_AB R8, R9, R8 ;  /* 0x000000080908723e */ /* 0x000fe200000000ff */
[----:B------:R-:W1:Y:S01]  /*c8e0*/  MUFU.EX2 R26, R26 ;  /* 0x0000001a001a7308 */ /* 0x000e620000000800 */
[----:B------:R-:W-:Y:S01]  /*c8f0*/  @!P1 PRMT R54, RZ, 0x654, R54 ;  /* 0x00000654ff369816 */ /* 0x000fe20000000036 */
[--C-:B------:R-:W-:Y:S01]  /*c900*/  FFMA.FTZ R43, R43, UR33, -R72.reuse ;  /* 0x000000212b2b7c23 */ /* 0x100fe20008010848 */
[--C-:B------:R-:W-:Y:S01]  /*c910*/  FFMA.FTZ R31, R51, UR33, -R72.reuse ;  /* 0x00000021331f7c23 */ /* 0x100fe20008010848 */
[--C-:B------:R-:W-:Y:S01]  /*c920*/  FFMA.FTZ R51, R59, UR33, -R72.reuse ;  /* 0x000000213b337c23 */ /* 0x100fe20008010848 */
[----:B------:R1:W-:Y:S01]  /*c930*/  @!P1 SYNCS.ARRIVE.TRANS64.RED.A1T0 RZ, [R54+URZ], RZ ;  /* 0x000000ff36ff99a7 */ /* 0x0003e2000810043f */
[--C-:B------:R-:W-:Y:S01]  /*c940*/  FFMA.FTZ R63, R63, UR33, -R72.reuse ;  /* 0x000000213f3f7c23 */ /* 0x100fe20008010848 */
[--C-:B------:R-:W-:Y:S01]  /*c950*/  FFMA.FTZ R46, R46, UR33, -R72.reuse ;  /* 0x000000212e2e7c23 */ /* 0x100fe20008010848 */
[----:B------:R-:W2:Y:S01]  /*c960*/  MUFU.EX2 R73, R73 ;  /* 0x0000004900497308 */ /* 0x000ea20000000800 */
[----:B0-----:R-:W-:Y:S01]  /*c970*/  FFMA.FTZ R3, R7, R3, R11 ;  /* 0x0000000307037223 */ /* 0x001fe2000001000b */
[--C-:B------:R-:W-:Y:S01]  /*c980*/  FFMA.FTZ R30, R50, UR33, -R72.reuse ;  /* 0x00000021321e7c23 */ /* 0x100fe20008010848 */
[--C-:B------:R-:W-:Y:S01]  /*c990*/  FFMA.FTZ R50, R58, UR33, -R72.reuse ;  /* 0x000000213a327c23 */ /* 0x100fe20008010848 */
[--C-:B------:R-:W-:Y:S01]  /*c9a0*/  FFMA.FTZ R4, R62, UR33, -R72.reuse ;  /* 0x000000213e047c23 */ /* 0x100fe20008010848 */
[--C-:B------:R-:W-:Y:S01]  /*c9b0*/  FFMA.FTZ R75, R75, UR33, -R72.reuse ;  /* 0x000000214b4b7c23 */ /* 0x100fe20008010848 */
[--C-:B------:R-:W-:Y:S01]  /*c9c0*/  FFMA.FTZ R78, R78, UR33, -R72.reuse ;  /* 0x000000214e4e7c23 */ /* 0x100fe20008010848 */
[----:B------:R-:W-:Y:S01]  /*c9d0*/  FFMA.FTZ R79, R79, UR33, -R72 ;  /* 0x000000214f4f7c23 */ /* 0x000fe20008010848 */
[----:B------:R-:W0:Y:S01]  /*c9e0*/  MUFU.EX2 R77, R77 ;  /* 0x0000004d004d7308 */ /* 0x000e220000000800 */
[----:B-1----:R-:W-:Y:S01]  /*c9f0*/  FADD.FTZ R54, R26, R3 ;  /* 0x000000031a367221 */ /* 0x002fe20000010000 */
[C---:B------:R-:W-:Y:S01]  /*ca00*/  FADD.FTZ R3, R13.reuse, R10 ;  /* 0x0000000a0d037221 */ /* 0x040fe20000010000 */
[----:B------:R-:W-:Y:S01]  /*ca10*/  F2FP.F16.F32.PACK_AB R10, R13, R12 ;  /* 0x0000000c0d0a723e */ /* 0x000fe200000000ff */
[--C-:B------:R-:W-:Y:S01]  /*ca20*/  FFMA.FTZ R82, R82, UR33, -R72.reuse ;  /* 0x0000002152527c23 */ /* 0x100fe20008010848 */
[----:B------:R-:W-:Y:S01]  /*ca30*/  F2FP.F16.F32.PACK_AB R9, R26, R11 ;  /* 0x0000000b1a09723e */ /* 0x000fe200000000ff */
[----:B------:R-:W-:Y:S01]  /*ca40*/  FADD.FTZ R12, R14, R3 ;  /* 0x000000030e0c7221 */ /* 0x000fe20000010000 */
[----:B------:R-:W-:Y:S01]  /*ca50*/  FFMA.FTZ R3, R66, UR33, -R72 ;  /* 0x0000002142037c23 */ /* 0x000fe20008010848 */
[----:B------:R-:W1:Y:S01]  /*ca60*/  MUFU.EX2 R27, R27 ;  /* 0x0000001b001b7308 */ /* 0x000e620000000800 */
[----:B--2---:R-:W-:Y:S01]  /*ca70*/  FADD.FTZ R54, R73, R54 ;  /* 0x0000003649367221 */ /* 0x004fe20000010000 */
[----:B------:R-:W-:Y:S01]  /*ca80*/  FADD.FTZ R55, R15, R12 ;  /* 0x0000000c0f377221 */ /* 0x000fe20000010000 */
[--C-:B------:R-:W-:Y:S01]  /*ca90*/  FFMA.FTZ R12, R67, UR33, -R72.reuse ;  /* 0x00000021430c7c23 */ /* 0x100fe20008010848 */
[--C-:B------:R-:W-:Y:S01]  /*caa0*/  FFMA.FTZ R83, R83, UR33, -R72.reuse ;  /* 0x0000002153537c23 */ /* 0x100fe20008010848 */
[--C-:B------:R-:W-:Y:S01]  /*cab0*/  FFMA.FTZ R86, R86, UR33, -R72.reuse ;  /* 0x0000002156567c23 */ /* 0x100fe20008010848 */
[----:B------:R-:W-:Y:S01]  /*cac0*/  FADD.FTZ R26, R20, R55 ;  /* 0x00000037141a7221 */ /* 0x000fe20000010000 */
[----:B------:R-:W-:Y:S01]  /*cad0*/  FFMA.FTZ R55, R71, UR33, -R72 ;  /* 0x0000002147377c23 */ /* 0x000fe20008010848 */
[----:B------:R-:W2:Y:S01]  /*cae0*/  MUFU.EX2 R34, R34 ;  /* 0x0000002200227308 */ /* 0x000ea20000000800 */
[----:B0-----:R-:W-:Y:S01]  /*caf0*/  FADD.FTZ R54, R77, R54 ;  /* 0x000000364d367221 */ /* 0x001fe20000010000 */
[----:B------:R-:W-:Y:S01]  /*cb00*/  FADD.FTZ R67, R21, R26 ;  /* 0x0000001a15437221 */ /* 0x000fe20000010000 */
[----:B------:R-:W-:Y:S01]  /*cb10*/  F2FP.F16.F32.PACK_AB R11, R77, R73 ;  /* 0x000000494d0b723e */ /* 0x000fe200000000ff */
[----:B------:R-:W-:Y:S01]  /*cb20*/  UMOV UR53, UR45 ;  /* 0x0000002d00357c82 */ /* 0x000fe20008000000 */
[-C--:B------:R-:W-:Y:S01]  /*cb30*/  FMUL.FTZ R90, R90, R7.reuse ;  /* 0x000000075a5a7220 */ /* 0x080fe20000410000 */
[----:B------:R-:W-:Y:S01]  /*cb40*/  FADD.FTZ R58, R24, R67 ;  /* 0x00000043183a7221 */ /* 0x000fe20000010000 */
[----:B------:R-:W-:Y:S01]  /*cb50*/  F2FP.F16.F32.PACK_AB R24, R25, R24 ;  /* 0x000000181918723e */ /* 0x000fe200000000ff */
[----:B------:R-:W-:Y:S01]  /*cb60*/  MUFU.EX2 R38, R38 ;  /* 0x0000002600267308 */ /* 0x000fe20000000800 */
[----:B-1----:R-:W-:Y:S01]  /*cb70*/  FADD.FTZ R59, R27, R54 ;  /* 0x000000361b3b7221 */ /* 0x002fe20000010000 */
[----:B------:R-:W-:Y:S01]  /*cb80*/  FADD.FTZ R67, R25, R58 ;  /* 0x0000003a19437221 */ /* 0x000fe20000010000 */
[----:B------:R0:W-:Y:S01]  /*cb90*/  STSM.16.M88.4 [R17+0x21800], R8 ;  /* 0x0218000811007844 */ /* 0x0001e20000000200 */
[----:B------:R-:W-:Y:S01]  /*cba0*/  FFMA.FTZ R54, R70, UR33, -R72 ;  /* 0x0000002146367c23 */ /* 0x000fe20008010848 */
[-C--:B------:R-:W-:Y:S01]  /*cbb0*/  FMUL.FTZ R91, R91, R7.reuse ;  /* 0x000000075b5b7220 */ /* 0x080fe20000410000 */
[----:B------:R-:W-:Y:S01]  /*cbc0*/  FADD.FTZ R58, R28, R67 ;  /* 0x000000431c3a7221 */ /* 0x000fe20000010000 */
[-C--:B------:R-:W-:Y:S01]  /*cbd0*/  FMUL.FTZ R94, R94, R7.reuse ;  /* 0x000000075e5e7220 */ /* 0x080fe20000410000 */
[----:B------:R-:W1:Y:S01]  /*cbe0*/  MUFU.EX2 R39, R39 ;  /* 0x0000002700277308 */ /* 0x000e620000000800 */
[-C--:B------:R-:W-:Y:S01]  /*cbf0*/  FMUL.FTZ R95, R95, R7.reuse ;  /* 0x000000075f5f7220 */ /* 0x080fe20000410000 */
[----:B------:R-:W-:Y:S01]  /*cc00*/  FADD.FTZ R67, R29, R58 ;  /* 0x0000003a1d437221 */ /* 0x000fe20000010000 */
        /* <DEDUP_REMOVED lines=8> */
[----:B0-----:R-:W-:Y:S01]  /*cc90*/  F2FP.F16.F32.PACK_AB R8, R15, R14 ;  /* 0x0000000e0f08723e */ /* 0x001fe200000000ff */
[-C--:B------:R-:W-:Y:S01]  /*cca0*/  FMUL.FTZ R111, R111, R7.reuse ;  /* 0x000000076f6f7220 */ /* 0x080fe20000410000 */
[----:B------:R-:W-:Y:S01]  /*ccb0*/  F2FP.F16.F32.PACK_AB R10, R21, R20 ;  /* 0x00000014150a723e */ /* 0x000fe200000000ff */
[----:B------:R-:W-:Y:S01]  /*ccc0*/  FMUL.FTZ R114, R114, R7 ;  /* 0x0000000772727220 */ /* 0x000fe20000410000 */
[----:B--2---:R-:W-:Y:S01]  /*ccd0*/  F2FP.F16.F32.PACK_AB R9, R34, R27 ;  /* 0x0000001b2209723e */ /* 0x004fe200000000ff */
        /* <DEDUP_REMOVED lines=8> */
[----:B------:R2:W-:Y:S01]  /*cd60*/  MUFU.EX2 R13, R63 ;  /* 0x0000003f000d7308 */ /* 0x0005e20000000800 */
[-C--:B------:R-:W-:Y:S01]  /*cd70*/  FMUL.FTZ R126, R126, R7.reuse ;  /* 0x000000077e7e7220 */ /* 0x080fe20000410000 */
[-C--:B------:R-:W-:Y:S01]  /*cd80*/  FMUL.FTZ R127, R127, R7.reuse ;  /* 0x000000077f7f7220 */ /* 0x080fe20000410000 */
[-C--:B------:R-:W-:Y:S01]  /*cd90*/  FMUL.FTZ R130, R130, R7.reuse ;  /* 0x0000000782827220 */ /* 0x080fe20000410000 */
[-C--:B------:R-:W-:Y:S01]  /*cda0*/  FMUL.FTZ R131, R131, R7.reuse ;  /* 0x0000000783837220 */ /* 0x080fe20000410000 */
[-C--:B------:R-:W-:Y:S01]  /*cdb0*/  FMUL.FTZ R134, R134, R7.reuse ;  /* 0x0000000786867220 */ /* 0x080fe20000410000 */
[----:B------:R-:W-:Y:S01]  /*cdc0*/  FMUL.FTZ R135, R135, R7 ;  /* 0x0000000787877220 */ /* 0x000fe20000410000 */
[----:B------:R-:W-:Y:S01]  /*cdd0*/  IMAD.MOV.U32 R7, RZ, RZ, R5 ;  /* 0x000000ffff077224 */ /* 0x000fe200078e0005 */
[----:B------:R-:W3:Y:S01]  /*cde0*/  MUFU.EX2 R46, R46 ;  /* 0x0000002e002e7308 */ /* 0x000ee20000000800 */
[----:B--2---:R-:W-:Y:S01]  /*cdf0*/  FADD.FTZ R63, R34, R59 ;  /* 0x0000003b223f7221 */ /* 0x004fe20000010000 */
[--C-:B------:R-:W-:Y:S01]  /*ce00*/  FFMA.FTZ R59, R74, UR33, -R72.reuse ;  /* 0x000000214a3b7c23 */ /* 0x100fe20008010848 */
[----:B------:R-:W-:Y:S01]  /*ce10*/  FFMA.FTZ R72, R87, UR33, -R72 ;  /* 0x0000002157487c23 */ /* 0x000fe20008010848 */
[----:B0-----:R-:W-:Y:S01]  /*ce20*/  F2FP.F16.F32.PACK_AB R25, R43, R42 ;  /* 0x0000002a2b19723e */ /* 0x001fe200000000ff */
[----:B------:R-:W-:Y:S01]  /*ce30*/  FADD.FTZ R26, R38, R63 ;  /* 0x0000003f261a7221 */ /* 0x000fe20000010000 */
[----:B------:R-:W-:-:S02]  /*ce40*/  F2FP.F16.F32.PACK_AB R34, R37, R36 ;  /* 0x000000242522723e */ /* 0x000fc400000000ff */
[----:B------:R-:W0:Y:S01]  /*ce50*/  MUFU.EX2 R76, R76 ;  /* 0x0000004c004c7308 */ /* 0x000e220000000800 */
[----:B------:R-:W-:-:S04]  /*ce60*/  FADD.FTZ R63, R39, R26 ;  /* 0x0000001a273f7221 */ /* 0x000fc80000010000 */
[----:B------:R-:W-:Y:S01]  /*ce70*/  FADD.FTZ R26, R42, R63 ;  /* 0x0000003f2a1a7221 */ /* 0x000fe20000010000 */
[----:B------:R-:W-:Y:S02]  /*ce80*/  F2FP.F16.F32.PACK_AB R42, R45, R44 ;  /* 0x0000002c2d2a723e */ /* 0x000fe400000000ff */
[----:B------:R-:W2:Y:S01]  /*ce90*/  MUFU.EX2 R30, R30 ;  /* 0x0000001e001e7308 */ /* 0x000ea20000000800 */
[----:B------:R-:W-:Y:S01]  /*cea0*/  FADD.FTZ R63, R43, R26 ;  /* 0x0000001a2b3f7221 */ /* 0x000fe20000010000 */
[----:B------:R-:W-:Y:S01]  /*ceb0*/  FADD.FTZ R26, R32, R67 ;  /* 0x00000043201a7221 */ /* 0x000fe20000010000 */
[C---:B------:R-:W-:Y:S02]  /*cec0*/  F2FP.F16.F32.PACK_AB R32, R33.reuse, R32 ;  /* 0x000000202120723e */ /* 0x040fe400000000ff */
[----:B---3--:R-:W-:Y:S01]  /*ced0*/  FADD.FTZ R63, R46, R63 ;  /* 0x0000003f2e3f7221 */ /* 0x008fe20000010000 */
[----:B------:R-:W-:Y:S02]  /*cee0*/  FADD.FTZ R67, R33, R26 ;  /* 0x0000001a21437221 */ /* 0x000fe40000010000 */
[----:B------:R-:W3:Y:S01]  /*cef0*/  MUFU.EX2 R31, R31 ;  /* 0x0000001f001f7308 */ /* 0x000ee20000000800 */
[----:B0-----:R-:W-:Y:S01]  /*cf00*/  FADD.FTZ R63, R76, R63 ;  /* 0x0000003f4c3f7221 */ /* 0x001fe20000010000 */
[----:B------:R-:W-:Y:S01]  /*cf10*/  FADD.FTZ R26, R36, R67 ;  /* 0x00000043241a7221 */ /* 0x000fe20000010000 */
[----:B------:R-:W-:-:S03]  /*cf20*/  F2FP.F16.F32.PACK_AB R27, R76, R46 ;  /* 0x0000002e4c1b723e */ /* 0x000fc600000000ff */
[----:B------:R-:W-:Y:S01]  /*cf30*/  FADD.FTZ R15, R37, R26 ;  /* 0x0000001a250f7221 */ /* 0x000fe20000010000 */
[----:B------:R-:W-:Y:S01]  /*cf40*/  F2FP.F16.F32.PACK_AB R26, R29, R28 ;  /* 0x0000001c1d1a723e */ /* 0x000fe200000000ff */
[----:B------:R-:W0:Y:S01]  /*cf50*/  MUFU.EX2 R35, R35 ;  /* 0x0000002300237308 */ /* 0x000e220000000800 */
[----:B--2---:R-:W-:Y:S01]  /*cf60*/  FADD.FTZ R14, R30, R63 ;  /* 0x0000003f1e0e7221 */ /* 0x004fe20000010000 */
[----:B------:R-:W-:Y:S01]  /*cf70*/  FADD.FTZ R28, R40, R15 ;  /* 0x0000000f281c7221 */ /* 0x000fe20000010000 */
[C---:B------:R-:W-:Y:S01]  /*cf80*/  F2FP.F16.F32.PACK_AB R40, R41.reuse, R40 ;  /* 0x000000282928723e */ /* 0x040fe200000000ff */
[----:B------:R2:W-:Y:S02]  /*cf90*/  STSM.16.M88.4 [R22], R24 ;  /* 0x0000001816007844 */ /* 0x0005e40000000200 */
[----:B------:R-:W-:Y:S02]  /*cfa0*/  FADD.FTZ R21, R41, R28 ;  /* 0x0000001c29157221 */ /* 0x000fe40000010000 */
[----:B------:R-:W4:Y:S01]  /*cfb0*/  MUFU.EX2 R47, R47 ;  /* 0x0000002f002f7308 */ /* 0x000f220000000800 */
[C---:B---3--:R-:W-:Y:S01]  /*cfc0*/  FADD.FTZ R20, R31.reuse, R14 ;  /* 0x0000000e1f147221 */ /* 0x048fe20000010000 */
[----:B------:R-:W-:Y:S01]  /*cfd0*/  FADD.FTZ R28, R44, R21 ;  /* 0x000000152c1c7221 */ /* 0x000fe20000010000 */
[----:B------:R-:W-:-:S03]  /*cfe0*/  F2FP.F16.F32.PACK_AB R33, R31, R30 ;  /* 0x0000001e1f21723e */ /* 0x000fc600000000ff */
[----:B------:R-:W-:Y:S02]  /*cff0*/  FADD.FTZ R21, R45, R28 ;  /* 0x0000001c2d157221 */ /* 0x000fe40000010000 */
[----:B------:R-:W3:Y:S01]  /*d000*/  MUFU.EX2 R50, R50 ;  /* 0x0000003200327308 */ /* 0x000ee20000000800 */
[----:B0-----:R-:W-:Y:S01]  /*d010*/  FADD.FTZ R20, R35, R20 ;  /* 0x0000001423147221 */ /* 0x001fe20000010000 */
[----:B------:R-:W-:Y:S01]  /*d020*/  FADD.FTZ R28, R48, R21 ;  /* 0x00000015301c7221 */ /* 0x000fe20000010000 */
[----:B------:R-:W-:-:S05]  /*d030*/  F2FP.F16.F32.PACK_AB R48, R49, R48 ;  /* 0x000000303130723e */ /* 0x000fca00000000ff */
[----:B------:R-:W0:Y:S01]  /*d040*/  MUFU.EX2 R51, R51 ;  /* 0x0000003300337308 */ /* 0x000e220000000800 */
[C---:B----4-:R-:W-:Y:S01]  /*d050*/  FADD.FTZ R15, R47.reuse, R20 ;  /* 0x000000142f0f7221 */ /* 0x050fe20000010000 */
[----:B------:R-:W-:-:S05]  /*d060*/  F2FP.F16.F32.PACK_AB R35, R47, R35 ;  /* 0x000000232f23723e */ /* 0x000fca00000000ff */
[----:B------:R2:W-:Y:S01]  /*d070*/  STSM.16.M88.4 [R18], R32 ;  /* 0x0000002012007844 */ /* 0x0005e20000000200 */
[----:B------:R-:W4:Y:S01]  /*d080*/  MUFU.EX2 R4, R4 ;  /* 0x0000000400047308 */ /* 0x000f220000000800 */
[----:B---3--:R-:W-:-:S07]  /*d090*/  FADD.FTZ R20, R50, R15 ;  /* 0x0000000f32147221 */ /* 0x008fce0000010000 */
[----:B------:R-:W1:Y:S01]  /*d0a0*/  MUFU.EX2 R52, R52 ;  /* 0x0000003400347308 */ /* 0x000e620000000800 */
[C---:B0-----:R-:W-:Y:S01]  /*d0b0*/  FADD.FTZ R15, R51.reuse, R20 ;  /* 0x00000014330f7221 */ /* 0x041fe20000010000 */
[----:B------:R-:W-:-:S06]  /*d0c0*/  F2FP.F16.F32.PACK_AB R41, R51, R50 ;  /* 0x000000323329723e */ /* 0x000fcc00000000ff */
[----:B------:R-:W0:Y:S01]  /*d0d0*/  MUFU.EX2 R53, R53 ;  /* 0x0000003500357308 */ /* 0x000e220000000800 */
[----:B----4-:R-:W-:Y:S01]  /*d0e0*/  FADD.FTZ R20, R4, R15 ;  /* 0x0000000f04147221 */ /* 0x010fe20000010000 */
[----:B------:R-:W-:Y:S01]  /*d0f0*/  FADD.FTZ R15, R49, R28 ;  /* 0x0000001c310f7221 */ /* 0x000fe20000010000 */
[C---:B------:R-:W-:Y:S02]  /*d100*/  F2FP.F16.F32.PACK_AB R43, R13.reuse, R4 ;  /* 0x000000040d2b723e */ /* 0x040fe400000000ff */
[----:B------:R-:W-:-:S03]  /*d110*/  FADD.FTZ R20, R13, R20 ;  /* 0x000000140d147221 */ /* 0x000fc60000010000 */
[----:B------:R-:W3:Y:S01]  /*d120*/  MUFU.EX2 R3, R3 ;  /* 0x0000000300037308 */ /* 0x000ee20000000800 */
[----:B-1----:R-:W-:Y:S01]  /*d130*/  FADD.FTZ R8, R52, R15 ;  /* 0x0000000f34087221 */ /* 0x002fe20000010000 */
[----:B------:R2:W-:Y:S06]  /*d140*/  STSM.16.M88.4 [R17+0x27800], R40 ;  /* 0x0278002811007844 */ /* 0x0005ec0000000200 */
[----:B------:R-:W1:Y:S01]  /*d150*/  MUFU.EX2 R56, R56 ;  /* 0x0000003800387308 */ /* 0x000e620000000800 */
[C---:B0-----:R-:W-:Y:S01]  /*d160*/  FADD.FTZ R11, R53.reuse, R8 ;  /* 0x00000008350b7221 */ /* 0x041fe20000010000 */
[----:B------:R-:W-:-:S06]  /*d170*/  F2FP.F16.F32.PACK_AB R50, R53, R52 ;  /* 0x000000343532723e */ /* 0x000fcc00000000ff */
        /* <DEDUP_REMOVED lines=16> */
[----:B------:R-:W-:-:S05]  /*d280*/  F2FP.F16.F32.PACK_AB R51, R55, R54 ;  /* 0x000000363733723e */ /* 0x000fca00000000ff */
[----:B------:R2:W-:Y:S01]  /*d290*/  STSM.16.M88.4 [R136], R48 ;  /* 0x0000003088007844 */ /* 0x0005e20000000200 */
        /* <DEDUP_REMOVED lines=13> */
[----:B------:R-:W-:Y:S01]  /*d370*/  MUFU.EX2 R65, R65 ;  /* 0x0000004100417308 */ /* 0x000fe20000000800 */
[----:B---3--:R-:W-:-:S07]  /*d380*/  FADD.FTZ R4, R78, R9 ;  /* 0x000000094e047221 */ /* 0x008fce0000010000 */
[----:B------:R-:W0:Y:S01]  /*d390*/  MUFU.EX2 R6, R85 ;  /* 0x0000005500067308 */ /* 0x000e220000000800 */
[C---:B-1----:R-:W-:Y:S01]  /*d3a0*/  F2FP.F16.F32.PACK_AB R59, R79.reuse, R78 ;  /* 0x0000004e4f3b723e */ /* 0x042fe200000000ff */
[----:B------:R-:W-:-:S04]  /*d3b0*/  FADD.FTZ R4, R79, R4 ;  /* 0x000000044f047221 */ /* 0x000fc80000010000 */
[----:B------:R2:W-:Y:S02]  /*d3c0*/  STSM.16.M88.4 [R22+0x6000], R56 ;  /* 0x0060003816007844 */ /* 0x0005e40000000200 */
[----:B------:R-:W1:Y:S08]  /*d3d0*/  MUFU.EX2 R21, R82 ;  /* 0x0000005200157308 */ /* 0x000e700000000800 */
[----:B------:R-:W3:Y:S01]  /*d3e0*/  MUFU.EX2 R83, R83 ;  /* 0x0000005300537308 */ /* 0x000ee20000000800 */
[----:B0-----:R-:W-:Y:S01]  /*d3f0*/  F2FP.F16.F32.PACK_AB R10, R6, R65 ;  /* 0x00000041060a723e */ /* 0x001fe200000000ff */
[----:B------:R-:W-:-:S06]  /*d400*/  FADD.FTZ R65, R65, R20 ;  /* 0x0000001441417221 */ /* 0x000fcc0000010000 */
[----:B------:R-:W0:Y:S01]  /*d410*/  MUFU.EX2 R13, R86 ;  /* 0x00000056000d7308 */ /* 0x000e220000000800 */
[----:B-1----:R-:W-:-:S07]  /*d420*/  FADD.FTZ R4, R21, R4 ;  /* 0x0000000415047221 */ /* 0x002fce0000010000 */
[----:B------:R-:W1:Y:S01]  /*d430*/  MUFU.EX2 R72, R72 ;  /* 0x0000004800487308 */ /* 0x000e620000000800 */
[C---:B---3--:R-:W-:Y:S01]  /*d440*/  F2FP.F16.F32.PACK_AB R9, R83.reuse, R21 ;  /* 0x000000155309723e */ /* 0x048fe200000000ff */
[----:B------:R-:W-:-:S04]  /*d450*/  FADD.FTZ R4, R83, R4 ;  /* 0x0000000453047221 */ /* 0x000fc80000010000 */
[----:B0-----:R-:W-:Y:S01]  /*d460*/  FADD.FTZ R3, R13, R4 ;  /* 0x000000040d037221 */ /* 0x001fe20000010000 */
[----:B------:R-:W-:Y:S01]  /*d470*/  FADD.FTZ R4, R6, R65 ;  /* 0x0000004106047221 */ /* 0x000fe20000010000 */
[----:B------:R-:W-:Y:S01]  /*d480*/  IMAD.MOV.U32 R6, RZ, RZ, R0 ;  /* 0x000000ffff067224 */ /* 0x000fe200078e0000 */
[C---:B-1----:R-:W-:Y:S01]  /*d490*/  F2FP.F16.F32.PACK_AB R11, R72.reuse, R13 ;  /* 0x0000000d480b723e */ /* 0x042fe200000000ff */
[----:B------:R-:W-:-:S04]  /*d4a0*/  FADD.FTZ R3, R72, R3 ;  /* 0x0000000348037221 */ /* 0x000fc80000010000 */
[----:B------:R2:W-:Y:S01]  /*d4b0*/  STSM.16.M88.4 [R18+0x6000], R8 ;  /* 0x0060000812007844 */ /* 0x0005e20000000200 */
[----:B------:R0:W-:Y:S06]  /*d4c0*/  MEMBAR.ALL.CTA ;  /* 0x0000000000007992 */ /* 0x0001ec0000008000 */
[----:B0-----:R-:W0:Y:S02]  /*d4d0*/  FENCE.VIEW.ASYNC.S ;  /* 0x00000000000073c6 */ /* 0x001e240000000000 */
[----:B0-----:R-:W-:Y:S01]  /*d4e0*/  NOP ;  /* 0x0000000000007918 */ /* 0x001fe20000000000 */
[----:B------:R-:W-:Y:S05]  /*d4f0*/  @P2 BRA `(.L_x_10813) ;  /* 0xffffffcc00d42947 */ /* 0x000fea000383ffff */
.L_x_10796:
[----:B------:R-:W-:Y:S06]  /*d500*/  BAR.ARV 0x8, 0x200 ;  /* 0x0208000000007b1d */ /* 0x000fec0000002000 */
[----:B------:R-:W-:Y:S05]  /*d510*/  @!P0 BRA `(.L_x_10814) ;  /* 0x0000000000048947 */ /* 0x000fea0003800000 */
[----:B------:R-:W-:Y:S01]  /*d520*/  BPT.TRAP 0x1 ;  /* 0x000000040000795c */ /* 0x000fe20000300000 */
.L_x_10814:
[----:B------:R-:W-:Y:S01]  /*d530*/  ULEA UR9, UR45, UR42, 0x3 ;  /* 0x0000002a2d097291 */ /* 0x000fe2000f8e183f */
[----:B------:R-:W-:-:S05]  /*d540*/  IMAD.U32 R2, RZ, RZ, UR50 ;  /* 0x00000032ff027e24 */ /* 0x000fca000f8e00ff */
[----:B------:R-:W-:-:S04]  /*d550*/  SHF.L.U32 R2, R2, 0x1f, RZ ;  /* 0x0000001f02027819 */ /* 0x000fc800000006ff */
[----:B------:R0:W1:Y:S01]  /*d560*/  SYNCS.PHASECHK.TRANS64.TRYWAIT P2, [UR9+0x2d850], R2 ;  /* 0x02d85002ff0075a7 */ /* 0x0000620008040149 */
[----:B------:R-:W-:Y:S05]  /*d570*/  @!P0 BRA `(.L_x_10815) ;  /* 0x0000000000048947 */ /* 0x000fea0003800000 */
[----:B------:R-:W-:Y:S01]  /*d580*/  BPT.TRAP 0x1 ;  /* 0x000000040000795c */ /* 0x000fe20000300000 */
.L_x_10815:
[----:B-1----:R-:W-:Y:S05]  /*d590*/  @P2 BRA `(.L_x_10816) ;  /* 0x0000000000082947 */ /* 0x002fea0003800000 */
[----:B------:R-:W1:Y:S02]  /*d5a0*/  SYNCS.PHASECHK.TRANS64.TRYWAIT P0, [UR9+0x2d850], R2 ;  /* 0x02d85002ff0075a7 */ /* 0x000e640008000149 */
[----:B-1----:R-:W-:Y:S05]  /*d5b0*/  @!P0 BRA `(.L_x_10817) ;  /* 0x0000007000708947 */ /* 0x002fea0003800000 */
.L_x_10816:
[----:B------:R-:W-:Y:S01]  /*d5c0*/  UIADD3 UR42, UR42, 0x400, URZ ;  /* 0x000004002a2a7890 */ /* 0x000fe2000fffe03f */
[----:B------:R-:W-:Y:S01]  /*d5d0*/  WARPGROUP.ARRIVE ;  /* 0x00000000000079c5 */ /* 0x000fe20000000000 */
[----:B------:R-:W-:Y:S01]  /*d5e0*/  ULOP3.LUT UR36, UR36, 0x10000, URZ, 0xfc, !UPT ;  /* 0x0001000024247892 */ /* 0x000fe2000f8efc3f */
[----:B-1----:R-:W1:Y:S01]  /*d5f0*/  SHFL.BFLY PT, R7, R4, 0x2, 0x1f ;  /* 0x0c401f0004077f89 */ /* 0x002e6200000e0000 */
[----:B------:R-:W-:Y:S01]  /*d600*/  USHF.R.U32.HI UR42, URZ, 0x4, UR42 ;  /* 0x000000043f2a7899 */ /* 0x000fe2000801162a */
[----:B------:R-:W-:Y:S01]  /*d610*/  IMAD.MOV.U32 R36, RZ, RZ, -0x800000 ;  /* 0xff800000ff247424 */ /* 0x000fe200078e00ff */
[----:B------:R-:W-:Y:S01]  /*d620*/  UMOV UR5, 0x40000040 ;  /* 0x4000004000057882 */ /* 0x000fe20000000000 */
[----:B------:R-:W-:Y:S01]  /*d630*/  UMOV UR7, 0x80000020 ;  /* 0x8000002000077882 */ /* 0x000fe20000000000 */
[----:B------:R-:W-:Y:S01]  /*d640*/  ULOP3.LUT UR42, UR42, 0x3fff, URZ, 0xc0, !UPT ;  /* 0x00003fff2a2a7892 */ /* 0x000fe2000f8ec03f */
[----:B0-----:R-:W0:Y:S01]  /*d650*/  SHFL.BFLY PT, R2, R3, 0x2, 0x1f ;  /* 0x0c401f0003027f89 */ /* 0x001e2200000e0000 */
[----:B------:R-:W-:Y:S01]  /*d660*/  UMOV UR4, UR36 ;  /* 0x0000002400047c82 */ /* 0x000fe20008000000 */
[----:B--2---:R-:W-:Y:S01]  /*d670*/  IMAD.MOV.U32 R48, RZ, RZ, RZ ;  /* 0x000000ffff307224 */ /* 0x004fe200078e00ff */
[----:B------:R-:W-:Y:S01]  /*d680*/  ULOP3.LUT UR8, UR42, 0x2000000, URZ, 0xfc, !UPT ;  /* 0x020000002a087892 */ /* 0x000fe2000f8efc3f */
[----:B------:R-:W-:Y:S01]  /*d690*/  IMAD.MOV.U32 R37, RZ, RZ, -0x800000 ;  /* 0xff800000ff257424 */ /* 0x000fe200078e00ff */
[----:B------:R-:W-:-:S02]  /*d6a0*/  UIADD3 UR46, UR46, 0x1, URZ ;  /* 0x000000012e2e7890 */ /* 0x000fc4000fffe03f */
[----:B------:R-:W-:Y:S02]  /*d6b0*/  UIMAD UR8, UR45, 0x600, UR8 ;  /* 0x000006002d0878a4 */ /* 0x000fe4000f8e0208 */
[----:B------:R-:W-:-:S04]  /*d6c0*/  UIADD3 UR45, UR45, 0x1, URZ ;  /* 0x000000012d2d7890 */ /* 0x000fc8000fffe03f */
[----:B------:R-:W-:Y:S01]  /*d6d0*/  UISETP.NE.AND UP0, UPT, UR45, 0x2, UPT ;  /* 0x000000022d00788c */ /* 0x000fe2000bf05270 */
[----:B------:R-:W-:Y:S02]  /*d6e0*/  UMOV UR6, UR8 ;  /* 0x0000000800067c82 */ /* 0x000fe40008000000 */
[----:B------:R-:W-:Y:S01]  /*d6f0*/  HGMMA.64x96x16.F32 R88, gdesc[UR4].tnspB, R88, gsb0 ;  /* 0x41600000045879f0 */ /* 0x000fe20008000858 */
[----:B------:R-:W-:Y:S01]  /*d700*/  UIADD3 UR4, UR36, 0x2, URZ ;  /* 0x0000000224047890 */ /* 0x000fe2000fffe03f */
[----:B-1----:R-:W-:Y:S01]  /*d710*/  FADD.FTZ R7, R7, R4 ;  /* 0x0000000407077221 */ /* 0x002fe20000010000 */
[----:B------:R-:W-:Y:S01]  /*d720*/  UIADD3 UR6, UR8, 0x40, URZ ;  /* 0x0000004008067890 */ /* 0x000fe2000fffe03f */
[----:B------:R-:W-:Y:S01]  /*d730*/  UMOV UR5, 0x40000040 ;  /* 0x4000004000057882 */ /* 0x000fe20000000000 */
[----:B------:R-:W-:Y:S01]  /*d740*/  UMOV UR7, 0x80000020 ;  /* 0x8000002000077882 */ /* 0x000fe20000000000 */
[----:B0-----:R-:W-:Y:S01]  /*d750*/  FADD.FTZ R6, R2, R3 ;  /* 0x0000000302067221 */ /* 0x001fe20000010000 */
[----:B------:R-:W-:Y:S01]  /*d760*/  IMAD.U32 R3, RZ, RZ, UR33 ;  /* 0x00000021ff037e24 */ /* 0x000fe2000f8e00ff */
[----:B------:R-:W0:Y:S01]  /*d770*/  SHFL.BFLY PT, R2, R7, 0x1, 0x1f ;  /* 0x0c201f0007027f89 */ /* 0x000e2200000e0000 */
[----:B------:R-:W-:-:S03]  /*d780*/  USEL UR45, UR45, URZ, UP0 ;  /* 0x0000003f2d2d7287 */ /* 0x000fc60008000000 */
[----:B------:R-:W1:Y:S01]  /*d790*/  SHFL.BFLY PT, R9, R6, 0x1, 0x1f ;  /* 0x0c201f0006097f89 */ /* 0x000e6200000e0000 */
[----:B0-----:R-:W-:Y:S01]  /*d7a0*/  FADD.FTZ R10, R7, R2 ;  /* 0x00000002070a7221 */ /* 0x001fe20000010000 */
[----:B------:R-:W-:Y:S02]  /*d7b0*/  IMAD.MOV.U32 R2, RZ, RZ, RZ ;  /* 0x000000ffff027224 */ /* 0x000fe400078e00ff */
[----:B------:R-:W-:Y:S02]  /*d7c0*/  IMAD.U32 R7, RZ, RZ, UR33 ;  /* 0x00000021ff077e24 */ /* 0x000fe4000f8e00ff */
[----:B-1----:R-:W-:Y:S01]  /*d7d0*/  FADD.FTZ R9, R6, R9 ;  /* 0x0000000906097221 */ /* 0x002fe20000010000 */
[----:B------:R-:W-:Y:S01]  /*d7e0*/  FSETP.NE.FTZ.AND P0, PT, R10, RZ, PT ;  /* 0x000000ff0a00720b */ /* 0x000fe20003f15000 */
[----:B------:R-:W-:-:S03]  /*d7f0*/  IMAD.U32 R6, RZ, RZ, UR9 ;  /* 0x00000009ff067e24 */ /* 0x000fc6000f8e00ff */
        /* <DEDUP_REMOVED lines=59> */
[----:B------:R-:W-:-:S04]  /*dbb0*/  USEL UR4, URZ, 0x1, UP0 ;  /* 0x000000013f047887 */ /* 0x000fc80008000000 */
[----:B------:R-:W-:Y:S01]  /*dbc0*/  ULOP3.LUT UR50, UR50, UR4, URZ, 0x3c, !UPT ;  /* 0x0000000432327292 */ /* 0x000fe2000f8e3c3f */
        /* <DEDUP_REMOVED lines=49> */
[----:B-1----:R-:W-:-:S07]  /*dee0*/  FMUL.FTZ R48, R135, R48 ;  /* 0x0000003087307220 */ /* 0x002fce0000410000 */
.L_x_10747:
[----:B------:R-:W0:Y:S08]  /*def0*/  S2UR UR4, SR_CgaCtaId ;  /* 0x00000000000479c3 */ /* 0x000e300000008800 */
[----:B------:R-:W-:Y:S06]  /*df00*/  BAR.SYNC.DEFER_BLOCKING 0x5, 0x200 ;  /* 0x0148000000007b1d */ /* 0x000fec0000010000 */
[----:B------:R-:W-:Y:S01]  /*df10*/  UMOV UR42, 0x400 ;  /* 0x00000400002a7882 */ /* 0x000fe20000000000 */
[----:B------:R-:W-:Y:S01]  /*df20*/  BSSY B0, `(.L_x_10818) ;  /* 0x0000170000007945 */ /* 0x000fe20003800000 */
[----:B0-----:R-:W-:-:S09]  /*df30*/  ULEA UR42, UR4, UR42, 0x18 ;  /* 0x0000002a042a7291 */ /* 0x001fd2000f8ec03f */
[----:B------:R-:W0:Y:S02]  /*df40*/  LDS R0, [UR42+0x2d8d0] ;  /* 0x02d8d02aff007984 */ /* 0x000e240008000800 */
[----:B0-----:R-:W-:Y:S01]  /*df50*/  R2UR UR4, R0 ;  /* 0x00000000000472ca */ /* 0x001fe200000e0000 */
[----:B------:R-:W-:Y:S06]  /*df60*/  BAR.ARV 0x4, 0x200 ;  /* 0x0108000000007b1d */ /* 0x000fec0000002000 */
[----:B------:R-:W-:Y:S08]  /*df70*/  @P0 BRA `(.L_x_10819) ;  /* 0x0000000c00bc0947 */ /* 0x000ff00003800000 */
[----:B------:R-:W0:Y:S01]  /*df80*/  S2UR UR5, SR_SWINHI ;  /* 0x00000000000579c3 */ /* 0x000e220000002f00 */
[----:B------:R-:W-:-:S07]  /*df90*/  IMAD R3, R142, 0x20, R138 ;  /* 0x000000208e037824 */ /* 0x000fce00078e028a */
[----:B------:R-:W-:Y:S01]  /*dfa0*/  BAR.SYNC.DEFER_BLOCKING 0x1, 0x180 ;  /* 0x0046000000007b1d */ /* 0x000fe20000010000 */
[----:B------:R-:W-:Y:S01]  /*dfb0*/  USHF.R.S32.HI UR10, URZ, 0x1f, UR40 ;  /* 0x0000001f3f0a7899 */ /* 0x000fe20008011428 */
[----:B------:R-:W-:Y:S01]  /*dfc0*/  VIADD R52, R137, UR41 ;  /* 0x0000002989347c36 */ /* 0x000fe20008000000 */
[----:B------:R-:W-:Y:S01]  /*dfd0*/  USHF.R.S32.HI UR12, URZ, 0x1f, UR44 ;  /* 0x0000001f3f0c7899 */ /* 0x000fe2000801142c */
[----:B------:R-:W-:-:S04]  /*dfe0*/  F2FP.F16.F32.PACK_AB R6, R93, R6 ;  /* 0x000000065d06723e */ /* 0x000fc800000000ff */
[----:B------:R-:W1:Y:S01]  /*dff0*/  LDC R0, c[0x0][0xbe8] ;  /* 0x0002fa00ff007b82 */ /* 0x000e620000000800 */
[----:B------:R-:W-:Y:S01]  /*e000*/  ULDC.64 UR8, c[0x0][0xb90] ;  /* 0x0002e40000087ab9 */ /* 0x000fe20000000a00 */
[----:B------:R-:W-:Y:S02]  /*e010*/  F2FP.F16.F32.PACK_AB R26, R125, R26 ;  /* 0x0000001a7d1a723e */ /* 0x000fe400000000ff */
[----:B------:R-:W-:Y:S02]  /*e020*/  F2FP.F16.F32.PACK_AB R27, R46, R27 ;  /* 0x0000001b2e1b723e */ /* 0x000fe400000000ff */
[----:B------:R-:W-:Y:S02]  /*e030*/  F2FP.F16.F32.PACK_AB R28, R129, R28 ;  /* 0x0000001c811c723e */ /* 0x000fe400000000ff */
[----:B------:R-:W-:Y:S02]  /*e040*/  F2FP.F16.F32.PACK_AB R29, R44, R29 ;  /* 0x0000001d2c1d723e */ /* 0x000fe400000000ff */
[----:B------:R-:W-:-:S02]  /*e050*/  F2FP.F16.F32.PACK_AB R30, R133, R30 ;  /* 0x0000001e851e723e */ /* 0x000fc400000000ff */
[----:B------:R-:W-:Y:S01]  /*e060*/  F2FP.F16.F32.PACK_AB R31, R48, R31 ;  /* 0x0000001f301f723e */ /* 0x000fe200000000ff */
[----:B------:R-:W-:Y:S01]  /*e070*/  UMOV UR6, UR42 ;  /* 0x0000002a00067c82 */ /* 0x000fe20008000000 */
[----:B0-----:R-:W-:Y:S01]  /*e080*/  UMOV UR7, UR5 ;  /* 0x0000000500077c82 */ /* 0x001fe20008000000 */
[----:B------:R-:W-:Y:S01]  /*e090*/  UIMAD UR5, UR10, UR8, URZ ;  /* 0x000000080a0572a4 */ /* 0x000fe2000f8e023f */
[----:B------:R-:W-:Y:S02]  /*e0a0*/  IMAD.U32 R40, RZ, RZ, UR6 ;  /* 0x00000006ff287e24 */ /* 0x000fe4000f8e00ff */
[----:B------:R-:W-:Y:S01]  /*e0b0*/  IMAD.U32 R41, RZ, RZ, UR7 ;  /* 0x00000007ff297e24 */ /* 0x000fe2000f8e00ff */
[----:B------:R-:W-:Y:S02]  /*e0c0*/  UIMAD.WIDE.U32 UR6, UR40, UR8, URZ ;  /* 0x00000008280672a5 */ /* 0x000fe4000f8e003f */
[----:B------:R-:W-:Y:S01]  /*e0d0*/  UIMAD UR5, UR40, UR9, UR5 ;  /* 0x00000009280572a4 */ /* 0x000fe2000f8e0205 */
[----:B------:R-:W-:-:S02]  /*e0e0*/  IMAD.WIDE R4, R147, 0x2, R40 ;  /* 0x0000000293047825 */ /* 0x000fc400078e0228 */
[----:B------:R-:W-:Y:S01]  /*e0f0*/  ULDC.64 UR8, c[0x0][0xb98] ;  /* 0x0002e60000087ab9 */ /* 0x000fe20000000a00 */
[----:B------:R-:W-:Y:S01]  /*e100*/  UIADD3 UR7, UR7, UR5, URZ ;  /* 0x0000000507077290 */ /* 0x000fe2000fffe03f */
[----:B------:R-:W-:Y:S01]  /*e110*/  IMAD.WIDE R40, R3, 0x2, R40 ;  /* 0x0000000203287825 */ /* 0x000fe200078e0228 */
[C---:B------:R-:W-:Y:S01]  /*e120*/  IADD3 R35, P1, R4.reuse, 0x6000, RZ ;  /* 0x0000600004237810 */ /* 0x040fe20007f3e0ff */
[----:B------:R-:W-:Y:S01]  /*e130*/  UIMAD UR5, UR12, UR8, URZ ;  /* 0x000000080c0572a4 */ /* 0x000fe2000f8e023f */
[C---:B------:R-:W-:Y:S01]  /*e140*/  LOP3.LUT R3, R4.reuse, 0x180, RZ, 0xc0, !PT ;  /* 0x0000018004037812 */ /* 0x040fe200078ec0ff */
[----:B------:R-:W-:Y:S01]  /*e150*/  UIMAD.WIDE.U32 UR6, UR44, UR8, UR6 ;  /* 0x000000082c0672a5 */ /* 0x000fe2000f8e0006 */
[----:B------:R-:W-:Y:S01]  /*e160*/  IADD3 R8, P3, R4, 0x3000, RZ ;  /* 0x0000300004087810 */ /* 0x000fe20007f7e0ff */
[--C-:B------:R-:W-:Y:S01]  /*e170*/  IMAD.X R25, RZ, RZ, R5.reuse, P1 ;  /* 0x000000ffff197224 */ /* 0x100fe200008e0605 */
[----:B-1----:R-:W-:Y:S01]  /*e180*/  ISETP.NE.AND P1, PT, R0, 0x1, PT ;  /* 0x000000010000780c */ /* 0x002fe20003f25270 */
[----:B------:R-:W-:Y:S01]  /*e190*/  UIMAD UR5, UR44, UR9, UR5 ;  /* 0x000000092c0572a4 */ /* 0x000fe2000f8e0205 */
[----:B------:R-:W-:Y:S01]  /*e1a0*/  SHF.R.U64 R3, R3, 0x3, RZ ;  /* 0x0000000303037819 */ /* 0x000fe200000012ff */
[----:B------:R-:W-:Y:S01]  /*e1b0*/  IMAD.X R13, RZ, RZ, R5, P3 ;  /* 0x000000ffff0d7224 */ /* 0x000fe200018e0605 */
[C---:B------:R-:W-:Y:S01]  /*e1c0*/  IADD3 R21, P4, R4.reuse, 0x20, RZ ;  /* 0x0000002004157810 */ /* 0x040fe20007f9e0ff */
[----:B------:R-:W-:Y:S01]  /*e1d0*/  ULDC.64 UR8, c[0x0][0xae8] ;  /* 0x0002ba0000087ab9 */ /* 0x000fe20000000a00 */
[----:B------:R-:W-:-:S02]  /*e1e0*/  IADD3 R15, P0, R4, 0x6020, RZ ;  /* 0x00006020040f7810 */ /* 0x000fc40007f1e0ff */
[----:B------:R-:W-:Y:S01]  /*e1f0*/  IADD3 R33, P2, R4, 0x3020, RZ ;  /* 0x0000302004217810 */ /* 0x000fe20007f5e0ff */
[--C-:B------:R-:W-:Y:S01]  /*e200*/  IMAD.X R9, RZ, RZ, R5.reuse, P4 ;  /* 0x000000ffff097224 */ /* 0x100fe200020e0605 */
[----:B------:R-:W-:Y:S02]  /*e210*/  LOP3.LUT R4, R3, R4, RZ, 0x3c, !PT ;  /* 0x0000000403047212 */ /* 0x000fe400078e3cff */
[----:B------:R-:W-:Y:S01]  /*e220*/  LOP3.LUT R12, R35, 0x180, RZ, 0xc0, !PT ;  /* 0x00000180230c7812 */ /* 0x000fe200078ec0ff */
[----:B------:R-:W0:Y:S01]  /*e230*/  @P1 LDC R45, c[0x0][0xbec] ;  /* 0x0002fb00ff2d1b82 */ /* 0x000e220000000800 */
[----:B------:R-:W-:Y:S01]  /*e240*/  LOP3.LUT R3, R8, 0x180, RZ, 0xc0, !PT ;  /* 0x0000018008037812 */ /* 0x000fe200078ec0ff */
[----:B------:R-:W-:Y:S01]  /*e250*/  IMAD.X R11, RZ, RZ, R5, P2 ;  /* 0x000000ffff0b7224 */ /* 0x000fe200010e0605 */
[----:B------:R-:W-:Y:S02]  /*e260*/  LOP3.LUT R2, R21, 0x180, RZ, 0xc0, !PT ;  /* 0x0000018015027812 */ /* 0x000fe400078ec0ff */
[----:B------:R-:W-:-:S02]  /*e270*/  SHF.R.U64 R12, R12, 0x3, RZ ;  /* 0x000000030c0c7819 */ /* 0x000fc400000012ff */
[----:B------:R-:W-:Y:S01]  /*e280*/  SHF.R.U64 R3, R3, 0x3, RZ ;  /* 0x0000000303037819 */ /* 0x000fe200000012ff */
[----:B------:R-:W1:Y:S01]  /*e290*/  @P1 LDC R50, c[0x0][0xbf0] ;  /* 0x0002fc00ff321b82 */ /* 0x000e620000000800 */
[----:B------:R-:W-:Y:S02]  /*e2a0*/  SHF.R.U64 R2, R2, 0x3, RZ ;  /* 0x0000000302027819 */ /* 0x000fe400000012ff */
[----:B------:R-:W-:Y:S02]  /*e2b0*/  IADD3 R43, P5, R40, 0x7800, RZ ;  /* 0x00007800282b7810 */ /* 0x000fe40007fbe0ff */
[----:B------:R-:W-:Y:S02]  /*e2c0*/  LOP3.LUT R24, R12, R35, RZ, 0x3c, !PT ;  /* 0x000000230c187212 */ /* 0x000fe400078e3cff */
[----:B------:R-:W-:Y:S02]  /*e2d0*/  LOP3.LUT R14, R15, 0x180, RZ, 0xc0, !PT ;  /* 0x000001800f0e7812 */ /* 0x000fe400078ec0ff */
[----:B------:R-:W-:-:S02]  /*e2e0*/  LOP3.LUT R12, R3, R8, RZ, 0x3c, !PT ;  /* 0x00000008030c7212 */ /* 0x000fc400078e3cff */
[----:B------:R-:W-:Y:S02]  /*e2f0*/  LOP3.LUT R8, R2, R21, RZ, 0x3c, !PT ;  /* 0x0000001502087212 */ /* 0x000fe400078e3cff */
[----:B------:R-:W-:Y:S02]  /*e300*/  LOP3.LUT R2, R43, 0x180, RZ, 0xc0, !PT ;  /* 0x000001802b027812 */ /* 0x000fe400078ec0ff */
[----:B------:R-:W-:Y:S01]  /*e310*/  SHF.R.U64 R14, R14, 0x3, RZ ;  /* 0x000000030e0e7819 */ /* 0x000fe200000012ff */
[----:B0-----:R-:W-:Y:S01]  /*e320*/  @P1 IMAD.HI.U32 R45, R52, R45, RZ ;  /* 0x0000002d342d1227 */ /* 0x001fe200078e00ff */
[----:B------:R-:W-:Y:S02]  /*e330*/  SHF.R.U64 R2, R2, 0x3, RZ ;  /* 0x0000000302027819 */ /* 0x000fe400000012ff */
[----:B------:R-:W-:Y:S01]  /*e340*/  LOP3.LUT R14, R14, R15, RZ, 0x3c, !PT ;  /* 0x0000000f0e0e7212 */ /* 0x000fe200078e3cff */
[----:B------:R-:W-:Y:S01]  /*e350*/  IMAD.X R15, RZ, RZ, R5, P0 ;  /* 0x000000ffff0f7224 */ /* 0x000fe200000e0605 */
[----:B------:R-:W-:-:S02]  /*e360*/  IADD3 R39, P0, R40, 0x1800, RZ ;  /* 0x0000180028277810 */ /* 0x000fc40007f1e0ff */
[----:B------:R-:W-:Y:S01]  /*e370*/  LOP3.LUT R2, R2, R43, RZ, 0x3c, !PT ;  /* 0x0000002b02027212 */ /* 0x000fe200078e3cff */
[----:B------:R-:W-:Y:S01]  /*e380*/  IMAD.MOV.U32 R43, RZ, RZ, R52 ;  /* 0x000000ffff2b7224 */ /* 0x000fe200078e0034 */
[----:B-1----:R-:W-:Y:S02]  /*e390*/  @P1 SHF.R.U32.HI R43, RZ, R50, R45 ;  /* 0x00000032ff2b1219 */ /* 0x002fe4000001162d */
[----:B------:R-:W-:Y:S02]  /*e3a0*/  LOP3.LUT R38, R39, 0x180, RZ, 0xc0, !PT ;  /* 0x0000018027267812 */ /* 0x000fe400078ec0ff */
[----:B------:R-:W-:Y:S01]  /*e3b0*/  MOV R47, R4 ;  /* 0x00000004002f7202 */ /* 0x000fe20000000f00 */
[----:B------:R-:W-:Y:S01]  /*e3c0*/  IMAD.MOV R45, RZ, RZ, -R43 ;  /* 0x000000ffff2d7224 */ /* 0x000fe200078e0a2b */
[----:B------:R-:W-:Y:S02]  /*e3d0*/  LOP3.LUT R10, R33, 0x180, RZ, 0xc0, !PT ;  /* 0x00000180210a7812 */ /* 0x000fe400078ec0ff */
[----:B------:R-:W-:-:S02]  /*e3e0*/  F2FP.F16.F32.PACK_AB R4, R42, R7 ;  /* 0x000000072a04723e */ /* 0x000fc400000000ff */
[----:B------:R-:W-:Y:S02]  /*e3f0*/  SHF.R.U64 R38, R38, 0x3, RZ ;  /* 0x0000000326267819 */ /* 0x000fe400000012ff */
[----:B------:R-:W-:Y:S02]  /*e400*/  F2FP.F16.F32.PACK_AB R5, R91, R90 ;  /* 0x0000005a5b05723e */ /* 0x000fe400000000ff */
[----:B------:R-:W-:Y:S02]  /*e410*/  F2FP.F16.F32.PACK_AB R7, R95, R94 ;  /* 0x0000005e5f07723e */ /* 0x000fe400000000ff */
[----:B------:R-:W-:Y:S01]  /*e420*/  MOV R57, R14 ;  /* 0x0000000e00397202 */ /* 0x000fe20000000f00 */
[----:B------:R-:W-:Y:S01]  /*e430*/  IMAD R15, R0, R45, R52 ;  /* 0x0000002d000f7224 */ /* 0x000fe200078e0234 */
[----:B------:R-:W-:Y:S01]  /*e440*/  SHF.R.U64 R10, R10, 0x3, RZ ;  /* 0x000000030a0a7819 */ /* 0x000fe200000012ff */
[----:B------:R0:W-:Y:S01]  /*e450*/  STSM.16.M88.4 [R47], R4 ;  /* 0x000000042f007844 */ /* 0x0001e20000000200 */
[----:B------:R-:W-:Y:S01]  /*e460*/  LOP3.LUT R38, R38, R39, RZ, 0x3c, !PT ;  /* 0x0000002726267212 */ /* 0x000fe200078e3cff */
[----:B------:R-:W-:Y:S01]  /*e470*/  IMAD.X R39, RZ, RZ, R41, P0 ;  /* 0x000000ffff277224 */ /* 0x000fe200000e0629 */
[----:B------:R-:W-:Y:S01]  /*e480*/  MOV R62, R24 ;  /* 0x00000018003e7202 */ /* 0x000fe20000000f00 */
[----:B------:R-:W-:Y:S01]  /*e490*/  IMAD.U32 R25, RZ, RZ, UR5 ;  /* 0x00000005ff197e24 */ /* 0x000fe2000f8e00ff */
[----:B------:R-:W-:Y:S01]  /*e4a0*/  SHF.R.S32.HI R14, RZ, 0x1f, R43 ;  /* 0x0000001fff0e7819 */ /* 0x000fe2000001142b */
[----:B------:R-:W-:Y:S01]  /*e4b0*/  ULDC UR5, c[0x0][0xa88] ;  /* 0x0002a20000057ab9 */ /* 0x000fe20000000800 */
[----:B------:R-:W-:Y:S01]  /*e4c0*/  LOP3.LUT R10, R10, R33, RZ, 0x3c, !PT ;  /* 0x000000210a0a7212 */ /* 0x000fe200078e3cff */
[----:B------:R-:W-:Y:S01]  /*e4d0*/  IMAD R56, R0, UR5, RZ ;  /* 0x0000000500387c24 */ /* 0x000fe2000f8e02ff */
[----:B------:R-:W-:-:S02]  /*e4e0*/  IADD3 R33, P3, R40, 0x4800, RZ ;  /* 0x0000480028217810 */ /* 0x000fc40007f7e0ff */
[----:B------:R-:W-:Y:S02]  /*e4f0*/  IADD3 R35, P2, R40, 0x3000, RZ ;  /* 0x0000300028237810 */ /* 0x000fe40007f5e0ff */
[----:B------:R-:W-:Y:S02]  /*e500*/  LOP3.LUT R32, R33, 0x180, RZ, 0xc0, !PT ;  /* 0x0000018021207812 */ /* 0x000fe400078ec0ff */
[----:B------:R-:W-:Y:S02]  /*e510*/  LOP3.LUT R34, R35, 0x180, RZ, 0xc0, !PT ;  /* 0x0000018023227812 */ /* 0x000fe400078ec0ff */
[----:B0-----:R-:W-:Y:S02]  /*e520*/  IADD3 R4, P0, R43, UR6, RZ ;  /* 0x000000062b047c10 */ /* 0x001fe4000ff1e0ff */
[----:B------:R-:W-:Y:S02]  /*e530*/  SHF.R.S32.HI R6, RZ, 0x1f, R15 ;  /* 0x0000001fff067819 */ /* 0x000fe4000001140f */
[----:B------:R-:W-:Y:S01]  /*e540*/  IADD3.X R5, R14, UR7, R25, P0, !PT ;  /* 0x000000070e057c10 */ /* 0x000fe200087fe419 */
[----:B------:R-:W-:Y:S01]  /*e550*/  ULDC.64 UR6, c[0x0][0xb88] ;  /* 0x0002e20000067ab9 */ /* 0x000fe20000000a00 */
[----:B------:R-:W-:Y:S01]  /*e560*/  SHF.R.U64 R32, R32, 0x3, RZ ;  /* 0x0000000320207819 */ /* 0x000fe200000012ff */
[----:B------:R-:W-:Y:S01]  /*e570*/  IMAD R6, R6, UR6, RZ ;  /* 0x0000000606067c24 */ /* 0x000fe2000f8e02ff */
[----:B------:R-:W-:Y:S01]  /*e580*/  MOV R63, R10 ;  /* 0x0000000a003f7202 */ /* 0x000fe20000000f00 */
[----:B------:R-:W-:Y:S01]  /*e590*/  IMAD.WIDE.U32 R4, R15, UR6, R4 ;  /* 0x000000060f047c25 */ /* 0x000fe2000f8e0004 */
[----:B------:R-:W-:-:S02]  /*e5a0*/  SHF.R.U64 R34, R34, 0x3, RZ ;  /* 0x0000000322227819 */ /* 0x000fc400000012ff */
[----:B------:R-:W-:Y:S01]  /*e5b0*/  LOP3.LUT R32, R32, R33, RZ, 0x3c, !PT ;  /* 0x0000002120207212 */ /* 0x000fe200078e3cff */
[----:B------:R-:W-:Y:S01]  /*e5c0*/  IMAD R15, R15, UR7, R6 ;  /* 0x000000070f0f7c24 */ /* 0x000fe2000f8e0206 */
[----:B------:R-:W-:Y:S01]  /*e5d0*/  ULDC.64 UR6, c[0x0][0xb50] ;  /* 0x0002d40000067ab9 */ /* 0x000fe20000000a00 */
[----:B------:R-:W-:Y:S01]  /*e5e0*/  VIADD R11, R146, UR41 ;  /* 0x00000029920b7c36 */ /* 0x000fe20008000000 */
[----:B------:R-:W-:Y:S01]  /*e5f0*/  LOP3.LUT P0, RZ, R144, 0x3, RZ, 0xc0, !PT ;  /* 0x0000000390ff7812 */ /* 0x000fe2000780c0ff */
[----:B------:R-:W-:Y:S01]  /*e600*/  IMAD.X R33, RZ, RZ, R41, P3 ;  /* 0x000000ffff217224 */ /* 0x000fe200018e0629 */
[----:B------:R-:W-:Y:S01]  /*e610*/  LEA R42, P3, R4, UR6, 0x2 ;  /* 0x00000006042a7c11 */ /* 0x000fe2000f8610ff */
[----:B------:R-:W-:Y:S01]  /*e620*/  VIADD R7, R11, 0x8 ;  /* 0x000000080b077836 */ /* 0x000fe20000000000 */
[----:B------:R-:W-:Y:S01]  /*e630*/  LOP3.LUT R34, R34, R35, RZ, 0x3c, !PT ;  /* 0x0000002322227212 */ /* 0x000fe200078e3cff */
[----:B------:R-:W-:Y:S01]  /*e640*/  IMAD.IADD R5, R5, 0x1, R15 ;  /* 0x0000000105057824 */ /* 0x000fe200078e020f */
[----:B------:R-:W-:Y:S01]  /*e650*/  MOV R53, R8 ;  /* 0x0000000800357202 */ /* 0x000fe20000000f00 */
        /* <DEDUP_REMOVED lines=8> */
[----:B------:R-:W0:Y:S01]  /*e6e0*/  SHFL.IDX PT, R59, R43, RZ, 0x1c1f ;  /* 0x001c1fff2b3b7589 */ /* 0x000e2200000e0000 */
[----:B------:R-:W-:Y:S02]  /*e6f0*/  F2FP.F16.F32.PACK_AB R6, R101, R100 ;  /* 0x000000646506723e */ /* 0x000fe400000000ff */
[----:B------:R-:W-:Y:S01]  /*e700*/  F2FP.F16.F32.PACK_AB R7, R103, R102 ;  /* 0x000000666707723e */ /* 0x000fe200000000ff */
[----:B------:R-:W1:Y:S01]  /*e710*/  SHFL.IDX PT, R61, R43, 0x1, 0x1c1f ;  /* 0x003c1f002b3d7f89 */ /* 0x000e6200000e0000 */
        /* <DEDUP_REMOVED lines=13> */
[----:B------:R2:W-:Y:S01]  /*e7f0*/  STSM.16.M88.4 [R63], R12 ;  /* 0x0000000c3f007844 */ /* 0x0005e20000000200 */
[C---:B------:R-:W-:Y:S02]  /*e800*/  LOP3.LUT R3, R40.reuse, 0x180, RZ, 0xc0, !PT ;  /* 0x0000018028037812 */ /* 0x040fe400078ec0ff */
[----:B------:R-:W-:Y:S01]  /*e810*/  IADD3 R21, P4, R40, 0x6000, RZ ;  /* 0x0000600028157810 */ /* 0x000fe20007f9e0ff */
[----:B------:R3:W-:Y:S01]  /*e820*/  STSM.16.M88.4 [R62], R24 ;  /* 0x000000183e007844 */ /* 0x0007e20000000200 */
[----:B------:R-:W-:Y:S01]  /*e830*/  SHF.R.U64 R3, R3, 0x3, RZ ;  /* 0x0000000303037819 */ /* 0x000fe200000012ff */
[----:B------:R-:W-:Y:S01]  /*e840*/  UIMAD UR5, UR10, UR8, URZ ;  /* 0x000000080a0572a4 */ /* 0x000fe2000f8e023f */
[----:B------:R-:W-:Y:S01]  /*e850*/  LOP3.LUT R20, R21, 0x180, RZ, 0xc0, !PT ;  /* 0x0000018015147812 */ /* 0x000fe200078ec0ff */
[----:B------:R4:W-:Y:S01]  /*e860*/  STSM.16.M88.4 [R57], R28 ;  /* 0x0000001c39007844 */ /* 0x0009e20000000200 */
[----:B------:R-:W-:Y:S01]  /*e870*/  LOP3.LUT R40, R3, R40, RZ, 0x3c, !PT ;  /* 0x0000002803287212 */ /* 0x000fe200078e3cff */
[--C-:B------:R-:W-:Y:S01]  /*e880*/  IMAD.X R3, RZ, RZ, R41.reuse, P5 ;  /* 0x000000ffff037224 */ /* 0x100fe200028e0629 */
[----:B--2---:R-:W2:Y:S08]  /*e890*/  @P1 LDC R15, c[0x0][0xbec] ;  /* 0x0002fb00ff0f1b82 */ /* 0x004eb00000000800 */
[----:B------:R-:W-:Y:S08]  /*e8a0*/  BAR.SYNC.DEFER_BLOCKING 0x1, 0x180 ;  /* 0x0046000000007b1d */ /* 0x000ff00000010000 */
[----:B---3--:R-:W3:Y:S01]  /*e8b0*/  @P1 LDC R25, c[0x0][0xbf0] ;  /* 0x0002fc00ff191b82 */ /* 0x008ee20000000800 */
[----:B------:R-:W-:Y:S01]  /*e8c0*/  IMAD R12, R141, 0x60, R142 ;  /* 0x000000608d0c7824 */ /* 0x000fe200078e028e */
[----:B------:R-:W-:Y:S01]  /*e8d0*/  UIMAD.WIDE.U32 UR6, UR40, UR8, URZ ;  /* 0x00000008280672a5 */ /* 0x000fe2000f8e003f */
[----:B------:R-:W-:Y:S01]  /*e8e0*/  SHF.R.U64 R20, R20, 0x3, RZ ;  /* 0x0000000314147819 */ /* 0x000fe200000012ff */
[----:B------:R-:W-:Y:S01]  /*e8f0*/  ULDC.64 UR10, c[0x0][0xaf0] ;  /* 0x0002bc00000a7ab9 */ /* 0x000fe20000000a00 */
[----:B------:R-:W-:Y:S01]  /*e900*/  VIADD R14, R12, UR41 ;  /* 0x000000290c0e7c36 */ /* 0x000fe20008000000 */
[----:B------:R-:W-:Y:S01]  /*e910*/  UIMAD UR5, UR40, UR9, UR5 ;  /* 0x00000009280572a4 */ /* 0x000fe2000f8e0205 */
[----:B------:R-:W-:Y:S01]  /*e920*/  LOP3.LUT R20, R20, R21, RZ, 0x3c, !PT ;  /* 0x0000001514147212 */ /* 0x000fe200078e3cff */
[----:B------:R-:W-:Y:S01]  /*e930*/  UIMAD UR8, UR12, UR10, URZ ;  /* 0x0000000a0c0872a4 */ /* 0x000fe2000f8e023f */
[----:B------:R-:W-:Y:S01]  /*e940*/  IMAD.MOV.U32 R13, RZ, RZ, R14 ;  /* 0x000000ffff0d7224 */ /* 0x000fe200078e000e */
[----:B------:R-:W-:Y:S01]  /*e950*/  UIADD3 UR7, UR7, UR5, URZ ;  /* 0x0000000507077290 */ /* 0x000fe2000fffe03f */
[----:B------:R-:W-:Y:S01]  /*e960*/  IMAD.X R21, RZ, RZ, R41, P4 ;  /* 0x000000ffff157224 */ /* 0x000fe200020e0629 */
[----:B0-----:R4:W-:Y:S04]  /*e970*/  @!P2 ST.E desc[UR48][R58.64], R36 ;  /* 0x000000243a00a985 */ /* 0x0019e8000c101930 */
[----:B-1----:R4:W-:Y:S04]  /*e980*/  @!P0 ST.E desc[UR48][R60.64], R37 ;  /* 0x000000253c008985 */ /* 0x0029e8000c101930 */
[----:B------:R2:W5:Y:S01]  /*e990*/  LD.E.128 R8, desc[UR48][R2.64] ;  /* 0x0000003002087980 */ /* 0x000562000c101d00 */
[----:B------:R-:W-:-:S02]  /*e9a0*/  UIMAD UR5, UR44, UR11, UR8 ;  /* 0x0000000b2c0572a4 */ /* 0x000fc4000f8e0208 */
[----:B------:R-:W-:Y:S01]  /*e9b0*/  UIMAD.WIDE.U32 UR6, UR44, UR10, UR6 ;  /* 0x0000000a2c0672a5 */ /* 0x000fe2000f8e0006 */
[----:B------:R-:W5:Y:S01]  /*e9c0*/  LD.E.128 R40, desc[UR48][R40.64] ;  /* 0x0000003028287980 */ /* 0x000f62000c101d00 */
[----:B------:R-:W-:-:S03]  /*e9d0*/  ULDC.64 UR8, c[0x0][0xae0] ;  /* 0x0002b80000087ab9 */ /* 0x000fc60000000a00 */
[----:B------:R-:W5:Y:S01]  /*e9e0*/  LD.E.128 R44, desc[UR48][R38.64] ;  /* 0x00000030262c7980 */ /* 0x000f62000c101d00 */
[----:B--2---:R-:W-:-:S03]  /*e9f0*/  @P1 IMAD.HI.U32 R2, R14, R15, RZ ;  /* 0x0000000f0e021227 */ /* 0x004fc600078e00ff */
[----:B------:R-:W5:Y:S02]  /*ea00*/  LD.E.128 R48, desc[UR48][R34.64] ;  /* 0x0000003022307980 */ /* 0x000f64000c101d00 */
[----:B---3--:R-:W-:Y:S01]  /*ea10*/  @P1 SHF.R.U32.HI R13, RZ, R25, R2 ;  /* 0x00000019ff0d1219 */ /* 0x008fe20000011602 */
[----:B------:R-:W-:Y:S01]  /*ea20*/  UIADD3 UR5, UR7, UR5, URZ ;  /* 0x0000000507057290 */ /* 0x000fe2000fffe03f */
[----:B------:R-:W5:Y:S02]  /*ea30*/  LD.E.128 R4, desc[UR48][R32.64] ;  /* 0x0000003020047980 */ /* 0x000f64000c101d00 */
[--C-:B------:R-:W-:Y:S01]  /*ea40*/  SHF.R.S32.HI R12, RZ, 0x1f, R13.reuse ;  /* 0x0000001fff0c7819 */ /* 0x100fe2000001140d */
[----:B------:R-:W-:Y:S01]  /*ea50*/  IMAD.MOV R15, RZ, RZ, -R13 ;  /* 0x000000ffff0f7224 */ /* 0x000fe200078e0a0d */
[----:B------:R0:W5:Y:S01]  /*ea60*/  LD.E.128 R52, desc[UR48][R20.64] ;  /* 0x0000003014347980 */ /* 0x000162000c101d00 */
[----:B------:R-:W-:Y:S02]  /*ea70*/  IMAD.U32 R3, RZ, RZ, UR7 ;  /* 0x00000007ff037e24 */ /* 0x000fe4000f8e00ff */
[----:B------:R-:W-:Y:S01]  /*ea80*/  IMAD R15, R0, R15, R14 ;  /* 0x0000000f000f7224 */ /* 0x000fe200078e020e */
[----:B------:R-:W-:Y:S01]  /*ea90*/  @!PT LDS RZ, [RZ] ;  /* 0x00000000fffff984 */ /* 0x000fe20000000800 */
[----:B------:R-:W-:Y:S01]  /*eaa0*/  @!PT LDS RZ, [RZ] ;  /* 0x00000000fffff984 */ /* 0x000fe20000000800 */
[----:B------:R-:W-:Y:S01]  /*eab0*/  @!PT LDS RZ, [RZ] ;  /* 0x00000000fffff984 */ /* 0x000fe20000000800 */
[----:B------:R-:W-:Y:S01]  /*eac0*/  @!PT LDS RZ, [RZ] ;  /* 0x00000000fffff984 */ /* 0x000fe20000000800 */
[----:B------:R1:W-:Y:S06]  /*ead0*/  MEMBAR.ALL.CTA ;  /* 0x0000000000007992 */ /* 0x0003ec0000008000 */
[----:B-1----:R-:W1:Y:S01]  /*eae0*/  FENCE.VIEW.ASYNC.S ;  /* 0x00000000000073c6 */ /* 0x002e620000000000 */
[----:B------:R-:W-:Y:S01]  /*eaf0*/  IMAD.U32 R2, RZ, RZ, UR6 ;  /* 0x00000006ff027e24 */ /* 0x000fe2000f8e00ff */
[----:B------:R-:W-:Y:S01]  /*eb00*/  ULDC.64 UR6, c[0x0][0xad8] ;  /* 0x0002b60000067ab9 */ /* 0x000fe20000000a00 */
[----:B------:R-:W-:-:S02]  /*eb10*/  IMAD.U32 R3, RZ, RZ, UR5 ;  /* 0x00000005ff037e24 */ /* 0x000fc4000f8e00ff */
[----:B------:R-:W-:Y:S01]  /*eb20*/  IMAD R12, R12, UR8, RZ ;  /* 0x000000080c0c7c24 */ /* 0x000fe2000f8e02ff */
[----:B------:R-:W-:Y:S01]  /*eb30*/  SHF.R.S32.HI R0, RZ, 0x1f, R15 ;  /* 0x0000001fff007819 */ /* 0x000fe2000001140f */
[----:B------:R-:W-:-:S04]  /*eb40*/  IMAD.WIDE.U32 R2, R13, UR8, R2 ;  /* 0x000000080d027c25 */ /* 0x000fc8000f8e0002 */
[----:B0-----:R-:W-:Y:S02]  /*eb50*/  IMAD R21, R13, UR9, R12 ;  /* 0x000000090d157c24 */ /* 0x001fe4000f8e020c */
[----:B------:R-:W-:Y:S02]  /*eb60*/  IMAD R0, R0, UR6, RZ ;  /* 0x0000000600007c24 */ /* 0x000fe4000f8e02ff */
[----:B------:R-:W-:Y:S02]  /*eb70*/  IMAD.IADD R3, R3, 0x1, R21 ;  /* 0x0000000103037824 */ /* 0x000fe400078e0215 */
[----:B------:R-:W-:Y:S01]  /*eb80*/  VIADD R25, R142, UR41 ;  /* 0x000000298e197c36 */ /* 0x000fe20008000000 */
[----:B------:R-:W-:Y:S01]  /*eb90*/  UIADD3 UR5, UR42, 0x2d820, URZ ;  /* 0x0002d8202a057890 */ /* 0x000fe2000fffe03f */
[C---:B------:R-:W-:Y:S02]  /*eba0*/  IMAD R13, R15.reuse, UR7, R0 ;  /* 0x000000070f0d7c24 */ /* 0x040fe4000f8e0200 */
[----:B------:R-:W-:Y:S01]  /*ebb0*/  IMAD.WIDE.U32 R2, R15, UR6, R2 ;  /* 0x000000060f027c25 */ /* 0x000fe2000f8e0002 */
[----:B------:R-:W-:Y:S01]  /*ebc0*/  ISETP.GE.AND P0, PT, R25, R56, PT ;  /* 0x000000381900720c */ /* 0x000fe20003f06270 */
[----:B------:R-:W-:Y:S01]  /*ebd0*/  ULDC.64 UR6, c[0x0][0xa80] ;  /* 0x0002a00000067ab9 */ /* 0x000fe20000000a00 */
[----:B------:R-:W-:Y:S01]  /*ebe0*/  UPRMT UR5, URZ, 0x654, UR5 ;  /* 0x000006543f057896 */ /* 0x000fe20008000005 */
[----:B------:R-:W-:Y:S01]  /*ebf0*/  IMAD.IADD R3, R3, 0x1, R13 ;  /* 0x0000000103037824 */ /* 0x000fe200078e020d */
[----:B------:R-:W-:-:S04]  /*ec00*/  LEA R0, P1, R2, UR6, 0x1 ;  /* 0x0000000602007c11 */ /* 0x000fc8000f8208ff */
[----:B------:R-:W-:Y:S01]  /*ec10*/  LEA.HI.X R24, R2, UR7, R3, 0x1, P1 ;  /* 0x0000000702187c11 */ /* 0x000fe200088f0c03 */
[----:B-1----:R4:W0:Y:S01]  /*ec20*/  SHFL.IDX PT, R12, R0, RZ, 0x1c1f ;  /* 0x001c1fff000c7589 */ /* 0x00282200000e0000 */
[----:B------:R-:W-:Y:S01]  /*ec30*/  BSSY B1, `(.L_x_10820) ;  /* 0x0000010000017945 */ /* 0x000fe20003800000 */
[----:B------:R-:W-:Y:S02]  /*ec40*/  SYNCS.ARRIVE.TRANS64.RED.A1T0 RZ, [UR5], RZ ;  /* 0x000000ffffff79a7 */ /* 0x000fe40008100405 */
[----:B------:R4:W1:Y:S01]  /*ec50*/  SHFL.IDX PT, R13, R24, RZ, 0x1c1f ;  /* 0x001c1fff180d7589 */ /* 0x00086200000e0000 */
[----:B------:R-:W-:Y:S05]  /*ec60*/  @P0 BRA `(.L_x_10821) ;  /* 0x0000000000300947 */ /* 0x000fea0003800000 */
        /* <DEDUP_REMOVED lines=12> */
.L_x_10821:
[----:B------:R-:W-:Y:S05]  /*ed30*/  BSYNC B1 ;  /* 0x0000000000017941 */ /* 0x000fea0003800000 */
.L_x_10820:
[----:B--2---:R-:W-:Y:S01]  /*ed40*/  VIADD R3, R25, 0x60 ;  /* 0x0000006019037836 */ /* 0x004fe20000000000 */
[----:B-1----:R1:W2:Y:S04]  /*ed50*/  SHFL.IDX PT, R13, R24, 0x1, 0x1c1f ;  /* 0x003c1f00180d7f89 */ /* 0x0022a800000e0000 */
[----:B------:R-:W-:Y:S01]  /*ed60*/  ISETP.GE.AND P0, PT, R3, R56, PT ;  /* 0x000000380300720c */ /* 0x000fe20003f06270 */
[----:B0-----:R1:W0:-:S12]  /*ed70*/  SHFL.IDX PT, R12, R0, 0x1, 0x1c1f ;  /* 0x003c1f00000c7f89 */ /* 0x00121800000e0000 */
[----:B-1----:R-:W-:Y:S05]  /*ed80*/  @P0 BRA `(.L_x_10822) ;  /* 0x0000000800240947 */ /* 0x002fea0003800000 */
[----:B------:R-:W-:Y:S02]  /*ed90*/  ULDC UR5, c[0x0][0xac8] ;  /* 0x0002b20000057ab9 */ /* 0x000fe40000000800 */
[----:B------:R-:W-:Y:S02]  /*eda0*/  ISETP.GE.AND P2, PT, R139, UR5, PT ;  /* 0x000000058b007c0c */ /* 0x000fe4000bf46270 */
[----:B------:R-:W-:-:S11]  /*edb0*/  ISETP.GE.AND P1, PT, R138, UR5, PT ;  /* 0x000000058a007c0c */ /* 0x000fd6000bf26270 */
[C---:B0-----:R-:W-:Y:S02]  /*edc0*/  @!P2 LEA R14, P0, R139.reuse, R12, 0x1 ;  /* 0x0000000c8b0ea211 */ /* 0x041fe400078008ff */
[----:B--2---:R-:W-:Y:S02]  /*edd0*/  @!P1 IMAD.WIDE R2, R138, 0x2, R12 ;  /* 0x000000028a029825 */ /* 0x004fe400078e020c */
[----:B------:R-:W-:Y:S02]  /*ede0*/  @!P2 LEA.HI.X R15, R139, R13, R149, 0x1, P0 ;  /* 0x0000000d8b0fa211 */ /* 0x000fe400000f0c95 */
[----:B------:R-:W-:Y:S01]  /*edf0*/  ISETP.GE.AND P0, PT, R140, UR5, PT ;  /* 0x000000058c007c0c */ /* 0x000fe2000bf06270 */
[----:B-----5:R0:W-:Y:S04]  /*ee00*/  @!P1 ST.E.128 desc[UR48][R2.64], R44 ;  /* 0x0000002c02009985 */ /* 0x0201e8000c101d30 */
[----:B------:R0:W-:Y:S08]  /*ee10*/  @!P2 ST.E.128 desc[UR48][R14.64], R4 ;  /* 0x000000040e00a985 */ /* 0x0001f0000c101d30 */
[----:B------:R-:W-:Y:S05]  /*ee20*/  @P0 BRA `(.L_x_10822) ;  /* 0x0000000400fc0947 */ /* 0x000fea0003800000 */
[----:B0-----:R-:W-:-:S04]  /*ee30*/  LEA R2, P0, R140, R12, 0x1 ;  /* 0x0000000c8c027211 */ /* 0x001fc800078008ff */
[----:B------:R-:W-:-:S05]  /*ee40*/  LEA.HI.X R3, R140, R13, R148, 0x1, P0 ;  /* 0x0000000d8c037211 */ /* 0x000fca00000f0c94 */
[----:B------:R0:W-:Y:S01]  /*ee50*/  ST.E.128 desc[UR48][R2.64], R8 ;  /* 0x0000000802007985 */ /* 0x0001e2000c101d30 */
[----:B------:R-:W-:Y:S05]  /*ee60*/  BRA `(.L_x_10822) ;  /* 0x0000000400ec7947 */ /* 0x000fea0003800000 */
.L_x_10819:
        /* <DEDUP_REMOVED lines=50> */
.L_x_10824:
[----:B------:R-:W-:Y:S05]  /*f190*/  BSYNC B1 ;  /* 0x0000000000017941 */ /* 0x000fea0003800000 */
.L_x_10823:
        /* <DEDUP_REMOVED lines=19> */
[----:B------:R-:W-:Y:S02]  /*f2d0*/  IMAD R7, R8, R7, R6 ;  /* 0x0000000708077224 */ /* 0x000fe400078e0206 */
[----:B------:R-:W-:Y:S02]  /*f2e0*/  IMAD R0, R0, UR8, RZ ;  /* 0x0000000800007c24 */ /* 0x000fe4000f8e02ff */
[----:B------:R-:W-:Y:S01]  /*f2f0*/  IMAD.U32 R2, RZ, RZ, UR6 ;  /* 0x00000006ff027e24 */ /* 0x000fe2000f8e00ff */
[----:B------:R-:W-:Y:S01]  /*f300*/  ULDC.64 UR6, c[0x0][0xad8] ;  /* 0x0002b60000067ab9 */ /* 0x000fe20000000a00 */
[----:B------:R-:W-:Y:S01]  /*f310*/  IMAD.U32 R3, RZ, RZ, UR5 ;  /* 0x00000005ff037e24 */ /* 0x000fe2000f8e00ff */
[----:B------:R-:W-:Y:S01]  /*f320*/  ULDC UR5, c[0x0][0xa88] ;  /* 0x0002a20000057ab9 */ /* 0x000fe20000000800 */
[C---:B------:R-:W-:Y:S01]  /*f330*/  IMAD R9, R5.reuse, UR9, R0 ;  /* 0x0000000905097c24 */ /* 0x040fe2000f8e0200 */
[----:B------:R-:W-:Y:S01]  /*f340*/  SHF.R.S32.HI R0, RZ, 0x1f, R7 ;  /* 0x0000001fff007819 */ /* 0x000fe20000011407 */
[----:B------:R-:W-:-:S04]  /*f350*/  IMAD.WIDE.U32 R2, R5, UR8, R2 ;  /* 0x0000000805027c25 */ /* 0x000fc8000f8e0002 */
[----:B------:R-:W-:Y:S02]  /*f360*/  IMAD R0, R0, UR6, RZ ;  /* 0x0000000600007c24 */ /* 0x000fe4000f8e02ff */
[----:B------:R-:W-:Y:S02]  /*f370*/  IMAD.IADD R3, R3, 0x1, R9 ;  /* 0x0000000103037824 */ /* 0x000fe400078e0209 */
[C---:B------:R-:W-:Y:S02]  /*f380*/  IMAD R5, R7.reuse, UR7, R0 ;  /* 0x0000000707057c24 */ /* 0x040fe4000f8e0200 */
[----:B------:R-:W-:Y:S01]  /*f390*/  IMAD.WIDE.U32 R2, R7, UR6, R2 ;  /* 0x0000000607027c25 */ /* 0x000fe2000f8e0002 */
[----:B------:R-:W-:-:S03]  /*f3a0*/  ULDC.64 UR6, c[0x0][0xa80] ;  /* 0x0002a00000067ab9 */ /* 0x000fc60000000a00 */
[----:B------:R-:W-:Y:S01]  /*f3b0*/  IMAD R7, R8, UR5, RZ ;  /* 0x0000000508077c24 */ /* 0x000fe2000f8e02ff */
[----:B------:R-:W-:Y:S01]  /*f3c0*/  LEA R4, P1, R2, UR6, 0x1 ;  /* 0x0000000602047c11 */ /* 0x000fe2000f8208ff */
[----:B------:R-:W-:Y:S02]  /*f3d0*/  VIADD R0, R142, UR41 ;  /* 0x000000298e007c36 */ /* 0x000fe40008000000 */
[----:B------:R-:W-:-:S03]  /*f3e0*/  IMAD.IADD R3, R3, 0x1, R5 ;  /* 0x0000000103037824 */ /* 0x000fc600078e0205 */
[----:B------:R-:W-:Y:S02]  /*f3f0*/  ISETP.GE.AND P0, PT, R0, R7, PT ;  /* 0x000000070000720c */ /* 0x000fe40003f06270 */
[----:B------:R-:W-:Y:S02]  /*f400*/  LEA.HI.X R5, R2, UR7, R3, 0x1, P1 ;  /* 0x0000000702057c11 */ /* 0x000fe400088f0c03 */
[----:B------:R0:W1:Y:S04]  /*f410*/  SHFL.IDX PT, R2, R4, RZ, 0x1c1f ;  /* 0x001c1fff04027589 */ /* 0x00006800000e0000 */
[----:B------:R0:W2:Y:S05]  /*f420*/  SHFL.IDX PT, R3, R5, RZ, 0x1c1f ;  /* 0x001c1fff05037589 */ /* 0x0000aa00000e0000 */
[----:B------:R-:W-:Y:S05]  /*f430*/  @P0 BRA `(.L_x_10826) ;  /* 0x0000000000300947 */ /* 0x000fea0003800000 */
[----:B------:R-:W-:Y:S02]  /*f440*/  ULDC UR5, c[0x0][0xac8] ;  /* 0x0002b20000057ab9 */ /* 0x000fe40000000800 */
[----:B------:R-:W-:Y:S02]  /*f450*/  ISETP.GE.AND P3, PT, R139, UR5, PT ;  /* 0x000000058b007c0c */ /* 0x000fe4000bf66270 */
[----:B------:R-:W-:Y:S02]  /*f460*/  ISETP.GE.AND P4, PT, R140, UR5, PT ;  /* 0x000000058c007c0c */ /* 0x000fe4000bf86270 */
[----:B------:R-:W-:-:S09]  /*f470*/  ISETP.GE.AND P2, PT, R138, UR5, PT ;  /* 0x000000058a007c0c */ /* 0x000fd2000bf46270 */
[CC--:B-1----:R-:W-:Y:S02]  /*f480*/  @!P3 LEA R10, P0, R139.reuse, R2.reuse, 0x1 ;  /* 0x000000028b0ab211 */ /* 0x0c2fe400078008ff */
[----:B------:R-:W-:Y:S02]  /*f490*/  @!P4 LEA R12, P1, R140, R2, 0x1 ;  /* 0x000000028c0cc211 */ /* 0x000fe400078208ff */
[----:B--2---:R-:W-:Y:S01]  /*f4a0*/  @!P2 IMAD.WIDE R8, R138, 0x2, R2 ;  /* 0x000000028a08a825 */ /* 0x004fe200078e0202 */
[-C--:B------:R-:W-:Y:S02]  /*f4b0*/  @!P3 LEA.HI.X R11, R139, R3.reuse, R149, 0x1, P0 ;  /* 0x000000038b0bb211 */ /* 0x080fe400000f0c95 */
[----:B------:R-:W-:Y:S02]  /*f4c0*/  @!P4 LEA.HI.X R13, R140, R3, R148, 0x1, P1 ;  /* 0x000000038c0dc211 */ /* 0x000fe400008f0c94 */
[----:B------:R3:W-:Y:S04]  /*f4d0*/  @!P2 ST.E.128 desc[UR48][R8.64], RZ ;  /* 0x000000ff0800a985 */ /* 0x0007e8000c101d30 */
[----:B------:R3:W-:Y:S04]  /*f4e0*/  @!P3 ST.E.128 desc[UR48][R10.64], RZ ;  /* 0x000000ff0a00b985 */ /* 0x0007e8000c101d30 */
[----:B------:R3:W-:Y:S02]  /*f4f0*/  @!P4 ST.E.128 desc[UR48][R12.64], RZ ;  /* 0x000000ff0c00c985 */ /* 0x0007e4000c101d30 */
.L_x_10826:
[----:B------:R-:W-:Y:S05]  /*f500*/  BSYNC B1 ;  /* 0x0000000000017941 */ /* 0x000fea0003800000 */
.L_x_10825:
[----:B------:R-:W-:Y:S01]  /*f510*/  VIADD R0, R0, 0x60 ;  /* 0x0000006000007836 */ /* 0x000fe20000000000 */
[----:B--2---:R2:W4:Y:S04]  /*f520*/  SHFL.IDX PT, R3, R5, 0x1, 0x1c1f ;  /* 0x003c1f0005037f89 */ /* 0x00452800000e0000 */
[----:B------:R-:W-:Y:S01]  /*f530*/  ISETP.GE.AND P0, PT, R0, R7, PT ;  /* 0x000000070000720c */ /* 0x000fe20003f06270 */
[----:B-1----:R2:W1:-:S12]  /*f540*/  SHFL.IDX PT, R2, R4, 0x1, 0x1c1f ;  /* 0x003c1f0004027f89 */ /* 0x00245800000e0000 */
[----:B--2---:R-:W-:Y:S05]  /*f550*/  @P0 BRA `(.L_x_10822) ;  /* 0x0000000000300947 */ /* 0x004fea0003800000 */
[----:B------:R-:W-:Y:S02]  /*f560*/  ULDC UR5, c[0x0][0xac8] ;  /* 0x0002b20000057ab9 */ /* 0x000fe40000000800 */
[----:B------:R-:W-:Y:S02]  /*f570*/  ISETP.GE.AND P3, PT, R139, UR5, PT ;  /* 0x000000058b007c0c */ /* 0x000fe4000bf66270 */
[----:B------:R-:W-:Y:S02]  /*f580*/  ISETP.GE.AND P4, PT, R140, UR5, PT ;  /* 0x000000058c007c0c */ /* 0x000fe4000bf86270 */
[----:B------:R-:W-:-:S09]  /*f590*/  ISETP.GE.AND P2, PT, R138, UR5, PT ;  /* 0x000000058a007c0c */ /* 0x000fd2000bf46270 */
[CC--:B-1----:R-:W-:Y:S02]  /*f5a0*/  @!P3 LEA R6, P0, R139.reuse, R2.reuse, 0x1 ;  /* 0x000000028b06b211 */ /* 0x0c2fe400078008ff */
[----:B---3--:R-:W-:Y:S02]  /*f5b0*/  @!P4 LEA R8, P1, R140, R2, 0x1 ;  /* 0x000000028c08c211 */ /* 0x008fe400078208ff */
[----:B0---4-:R-:W-:Y:S01]  /*f5c0*/  @!P2 IMAD.WIDE R4, R138, 0x2, R2 ;  /* 0x000000028a04a825 */ /* 0x011fe200078e0202 */
[-C--:B------:R-:W-:Y:S02]  /*f5d0*/  @!P3 LEA.HI.X R7, R139, R3.reuse, R149, 0x1, P0 ;  /* 0x000000038b07b211 */ /* 0x080fe400000f0c95 */
[----:B------:R-:W-:Y:S02]  /*f5e0*/  @!P4 LEA.HI.X R9, R140, R3, R148, 0x1, P1 ;  /* 0x000000038c09c211 */ /* 0x000fe400008f0c94 */
[----:B------:R2:W-:Y:S04]  /*f5f0*/  @!P2 ST.E.128 desc[UR48][R4.64], RZ ;  /* 0x000000ff0400a985 */ /* 0x0005e8000c101d30 */
[----:B------:R2:W-:Y:S04]  /*f600*/  @!P3 ST.E.128 desc[UR48][R6.64], RZ ;  /* 0x000000ff0600b985 */ /* 0x0005e8000c101d30 */
[----:B------:R2:W-:Y:S02]  /*f610*/  @!P4 ST.E.128 desc[UR48][R8.64], RZ ;  /* 0x000000ff0800c985 */ /* 0x0005e4000c101d30 */
.L_x_10822:
[----:B------:R-:W-:Y:S05]  /*f620*/  BSYNC B0 ;  /* 0x0000000000007941 */ /* 0x000fea0003800000 */
.L_x_10818:
[----:B------:R-:W-:Y:S02]  /*f630*/  ULDC UR5, c[0x0][0xc38] ;  /* 0x00030e0000057ab9 */ /* 0x000fe40000000800 */
[----:B------:R-:W-:-:S06]  /*f640*/  UISETP.GE.AND UP0, UPT, UR4, UR5, UPT ;  /* 0x000000050400728c */ /* 0x000fcc000bf06270 */
[----:B------:R-:W-:-:S13]  /*f650*/  PLOP3.LUT P0, PT, PT, PT, UP0, 0x80, 0x0 ;  /* 0x000000000000781c */ /* 0x000fda0003f0f008 */
[----:B------:R-:W-:Y:S05]  /*f660*/  @!P0 BRA `(.L_x_10827) ;  /* 0xffffff1800288947 */ /* 0x000fea000383ffff */
[----:B------:R-:W-:Y:S05]  /*f670*/  EXIT ;  /* 0x000000000000794d */ /* 0x000fea0003800000 */
.L_x_10737:
[----:B------:R-:W-:-:S08]  /*f680*/  NOP ;  /* 0x0000000000007918 */ /* 0x000fd00000000000 */
[----:B------:R-:W0:-:S00]  /*f690*/  USETMAXREG.DEALLOC.CTAPOOL 0x20 ;  /* 0x00000020000079c8 */ /* 0x000e0000080e0500 */
[----:B0-----:R-:W-:-:S06]  /*f6a0*/  LOP3.LUT R0, R0, 0x3, RZ, 0xc0, !PT ;  /* 0x0000000300007812 */ /* 0x001fcc00078ec0ff */
[----:B------:R-:W0:Y:S01]  /*f6b0*/  S2UR UR6, SR_CTAID.X ;  /* 0x00000000000679c3 */ /* 0x000e220000002500 */
[----:B------:R-:W-:Y:S01]  /*f6c0*/  LOP3.LUT R19, R19, 0xfffffffb, RZ, 0xc0, !PT ;  /* 0xfffffffb13137812 */ /* 0x000fe200078ec0ff */
[----:B------:R-:W-:Y:S01]  /*f6d0*/  IMAD.MOV.U32 R16, RZ, RZ, RZ ;  /* 0x000000ffff107224 */ /* 0x000fe200078e00ff */
[----:B------:R1:W2:Y:S01]  /*f6e0*/  SHFL.IDX PT, R2, R0, RZ, 0x1f ;  /* 0x00001fff00027589 */ /* 0x0002a200000e0000 */
[----:B------:R-:W-:Y:S02]  /*f6f0*/  IMAD.MOV.U32 R24, RZ, RZ, 0x1 ;  /* 0x00000001ff187424 */ /* 0x000fe400078e00ff */
[----:B------:R-:W-:Y:S02]  /*f700*/  IMAD.MOV.U32 R29, RZ, RZ, RZ ;  /* 0x000000ffff1d7224 */ /* 0x000fe400078e00ff */
[----:B-1----:R-:W0:Y:S01]  /*f710*/  LDC R0, c[0x0][0xc38] ;  /* 0x00030e00ff007b82 */ /* 0x002e220000000800 */
[----:B--2---:R-:W-:-:S13]  /*f720*/  ISETP.NE.AND P0, PT, R2, RZ, PT ;  /* 0x000000ff0200720c */ /* 0x004fda0003f05270 */
[----:B------:R-:W-:Y:S01]  /*f730*/  @P0 LOP3.LUT R19, R19, 0x4, RZ, 0xfc, !PT ;  /* 0x0000000413130812 */ /* 0x000fe200078efcff */
[----:B------:R-:W-:Y:S06]  /*f740*/  @P0 BAR.ARV 0x4, 0x200 ;  /* 0x0108000000000b1d */ /* 0x000fec0000002000 */
[----:B0-----:R-:W-:-:S13]  /*f750*/  ISETP.LE.AND P0, PT, R0, UR6, PT ;  /* 0x0000000600007c0c */ /* 0x001fda000bf03270 */
[----:B------:R-:W-:Y:S05]  /*f760*/  @P0 BRA `(.L_x_10828) ;  /* 0x0000004800640947 */ /* 0x000fea0003800000 */
[----:B------:R-:W0:Y:S01]  /*f770*/  S2R R6, SR_TID.X ;  /* 0x0000000000067919 */ /* 0x000e220000002100 */
[----:B------:R-:W1:Y:S01]  /*f780*/  S2UR UR5, SR_CgaCtaId ;  /* 0x00000000000579c3 */ /* 0x000e620000008800 */
[----:B------:R-:W-:Y:S01]  /*f790*/  UMOV UR4, 0x400 ;  /* 0x0000040000047882 */ /* 0x000fe20000000000 */
[----:B------:R-:W-:Y:S01]  /*f7a0*/  IMAD.U32 R27, RZ, RZ, UR6 ;  /* 0x00000006ff1b7e24 */ /* 0x000fe2000f8e00ff */
[----:B------:R-:W-:Y:S01]  /*f7b0*/  ULDC UR42, c[0x0][0xc] ;  /* 0x00000300002a7ab9 */ /* 0x000fe20000000800 */
[----:B------:R-:W-:Y:S01]  /*f7c0*/  IMAD.MOV.U32 R24, RZ, RZ, 0x1 ;  /* 0x00000001ff187424 */ /* 0x000fe200078e00ff */
[----:B------:R-:W-:Y:S01]  /*f7d0*/  ULDC.64 UR46, c[0x0][0x198] ;  /* 0x00006600002e7ab9 */ /* 0x000fe20000000a00 */
[----:B------:R-:W-:Y:S02]  /*f7e0*/  IMAD.MOV.U32 R29, RZ, RZ, RZ ;  /* 0x000000ffff1d7224 */ /* 0x000fe400078e00ff */
[----:B------:R-:W-:Y:S01]  /*f7f0*/  IMAD.MOV.U32 R16, RZ, RZ, RZ ;  /* 0x000000ffff107224 */ /* 0x000fe200078e00ff */
[----:B-1----:R-:W-:-:S06]  /*f800*/  ULEA UR4, UR5, UR4, 0x18 ;  /* 0x0000000405047291 */ /* 0x002fcc000f8ec03f */
[----:B------:R-:W-:Y:S01]  /*f810*/  IMAD.U32 R17, RZ, RZ, UR4 ;  /* 0x00000004ff117e24 */ /* 0x000fe2000f8e00ff */
[C---:B0-----:R-:W-:Y:S01]  /*f820*/  LOP3.LUT R5, R6.reuse, 0x7f, RZ, 0xc0, !PT ;  /* 0x0000007f06057812 */ /* 0x041fe200078ec0ff */
[C---:B------:R-:W-:Y:S01]  /*f830*/  IMAD.SHL.U32 R0, R6.reuse, 0x8, RZ ;  /* 0x0000000806007824 */ /* 0x040fe200078e00ff */
[----:B------:R-:W-:-:S03]  /*f840*/  LOP3.LUT R28, R6, 0x1f, RZ, 0xc0, !PT ;  /* 0x0000001f061c7812 */ /* 0x000fc600078ec0ff */
[----:B------:R-:W-:Y:S01]  /*f850*/  IMAD.SHL.U32 R4, R5, 0x8, RZ ;  /* 0x0000000805047824 */ /* 0x000fe200078e00ff */
[C---:B------:R-:W-:Y:S02]  /*f860*/  LOP3.LUT R3, R0.reuse, 0x20, RZ, 0xc0, !PT ;  /* 0x0000002000037812 */ /* 0x040fe400078ec0ff */
[----:B------:R-:W-:Y:S02]  /*f870*/  LOP3.LUT R2, R0, 0xd8, RZ, 0xc0, !PT ;  /* 0x000000d800027812 */ /* 0x000fe400078ec0ff */
[----:B------:R-:W-:Y:S02]  /*f880*/  LOP3.LUT R3, R3, 0x300, R4, 0xf8, !PT ;  /* 0x0000030003037812 */ /* 0x000fe400078ef804 */
[----:B------:R-:W-:Y:S02]  /*f890*/  LOP3.LUT R2, R2, 0x18, R6, 0x78, !PT ;  /* 0x0000001802027812 */ /* 0x000fe400078e7806 */
[----:B------:R-:W-:Y:S02]  /*f8a0*/  LOP3.LUT R0, R0, 0x18, RZ, 0xc0, !PT ;  /* 0x0000001800007812 */ /* 0x000fe400078ec0ff */
[----:B------:R-:W-:Y:S01]  /*f8b0*/  LOP3.LUT R26, R3, R2, RZ, 0xfc, !PT ;  /* 0x00000002031a7212 */ /* 0x000fe200078efcff */
[----:B------:R-:W-:Y:S01]  /*f8c0*/  IMAD.SHL.U32 R2, R6, 0x20, RZ ;  /* 0x0000002006027824 */ /* 0x000fe200078e00ff */
[----:B------:R-:W-:-:S03]  /*f8d0*/  SHF.R.U32.HI R3, RZ, 0x2, R5 ;  /* 0x00000002ff037819 */ /* 0x000fc60000011605 */
[----:B------:R-:W-:Y:S01]  /*f8e0*/  IMAD R26, R26, 0x2, R17 ;  /* 0x000000021a1a7824 */ /* 0x000fe200078e0211 */
[----:B------:R-:W-:Y:S02]  /*f8f0*/  LOP3.LUT R3, R3, 0x60, R2, 0xf8, !PT ;  /* 0x0000006003037812 */ /* 0x000fe400078ef802 */
[C---:B------:R-:W-:Y:S02]  /*f900*/  LOP3.LUT R2, R0.reuse, 0x20, RZ, 0xfc, !PT ;  /* 0x0000002000027812 */ /* 0x040fe400078efcff */
[----:B------:R-:W-:-:S07]  /*f910*/  LOP3.LUT R0, R0, 0x40, RZ, 0xfc, !PT ;  /* 0x0000004000007812 */ /* 0x000fce00078efcff */
.L_x_10926:
[----:B------:R-:W-:Y:S01]  /*f920*/  ULDC UR8, c[0x0][0xc60] ;  /* 0x0003180000087ab9 */ /* 0x000fe20000000800 */
[C---:B------:R-:W-:Y:S01]  /*f930*/  R2UR UR7, R27.reuse ;  /* 0x000000001b0772ca */ /* 0x040fe200000e0000 */
[----:B------:R-:W-:Y:S01]  /*f940*/  UISETP.NE.AND UP0, UPT, UR8, 0x1, UPT ;  /* 0x000000010800788c */ /* 0x000fe2000bf05270 */
[----:B------:R-:W-:-:S10]  /*f950*/  R2UR UR6, R27 ;  /* 0x000000001b0672ca */ /* 0x000fd400000e0000 */
        /* <DEDUP_REMOVED lines=9> */
[----:B0-----:R-:W-:Y:S05]  /*f9f0*/  @!P0 BRA `(.L_x_10829) ;  /* 0x0000000000208947 */ /* 0x001fea0003800000 */
        /* <DEDUP_REMOVED lines=8> */
.L_x_10829:
[----:B------:R-:W-:Y:S01]  /*fa80*/  ULDC UR9, c[0x0][0xc54] ;  /* 0x0003150000097ab9 */ /* 0x000fe20000000800 */
[----:B------:R-:W-:Y:S01]  /*fa90*/  UMOV UR6, UR8 ;  /* 0x0000000800067c82 */ /* 0x000fe20008000000 */
[----:B------:R-:W-:-:S11]  /*faa0*/  UISETP.NE.AND UP0, UPT, UR9, 0x1, UPT ;  /* 0x000000010900788c */ /* 0x000fd6000bf05270 */
[----:B------:R-:W-:Y:S02]  /*fab0*/  @UP0 ULDC.64 UR10, c[0x0][0xc58] ;  /* 0x00031600000a0ab9 */ /* 0x000fe40000000a00 */
[----:B------:R-:W-:-:S04]  /*fac0*/  UIMAD.WIDE.U32 UR4, UR8, UR10, URZ ;  /* 0x0000000a080472a5 */ /* 0x000fc8000f8e003f */
[----:B------:R-:W-:-:S04]  /*fad0*/  @UP0 USHF.R.U32.HI UR6, URZ, UR11, UR5 ;  /* 0x0000000b3f060299 */ /* 0x000fc80008011605 */
[----:B------:R-:W-:-:S12]  /*fae0*/  UIMAD UR4, UR6, UR9, URZ ;  /* 0x00000009060472a4 */ /* 0x000fd8000f8e023f */
.L_x_10830:
[----:B------:R-:W-:Y:S02]  /*faf0*/  ULOP3.LUT UR5, URZ, UR6, URZ, 0x33, !UPT ;  /* 0x000000063f057292 */ /* 0x000fe4000f8e333f */
[----:B------:R-:W-:Y:S01]  /*fb00*/  UIADD3 UR4, UR8, -UR4, URZ ;  /* 0x8000000408047290 */ /* 0x000fe2000fffe03f */
[----:B------:R-:W-:Y:S01]  /*fb10*/  ULDC UR15, c[0x0][0xc48] ;  /* 0x00031200000f7ab9 */ /* 0x000fe20000000800 */
[----:B------:R-:W-:Y:S01]  /*fb20*/  ULDC UR9, c[0x0][0x448] ;  /* 0x0001120000097ab9 */ /* 0x000fe20000000800 */
[----:B------:R-:W-:Y:S01]  /*fb30*/  ULDC UR41, c[0x0][0xc3c] ;  /* 0x00030f0000297ab9 */ /* 0x000fe20000000800 */
[----:B------:R-:W-:Y:S02]  /*fb40*/  UISETP.NE.AND UP2, UPT, UR15, 0x1, UPT ;  /* 0x000000010f00788c */ /* 0x000fe4000bf45270 */
[----:B------:R-:W-:Y:S02]  /*fb50*/  UISETP.NE.AND UP1, UPT, UR9, 0x1, UPT ;  /* 0x000000010900788c */ /* 0x000fe4000bf25270 */
[----:B------:R-:W-:Y:S01]  /*fb60*/  UIADD3 UR41, UR5, UR41, URZ ;  /* 0x0000002905297290 */ /* 0x000fe2000fffe03f */
[----:B------:R-:W-:Y:S01]  /*fb70*/  ULDC UR14, c[0x0][0xc54] ;  /* 0x00031500000e7ab9 */ /* 0x000fe20000000800 */
[----:B------:R-:W-:Y:S01]  /*fb80*/  ULDC.64 UR10, c[0x0][0x418] ;  /* 0x00010600000a7ab9 */ /* 0x000fe20000000a00 */
[----:B------:R-:W-:-:S02]  /*fb90*/  UIMAD UR14, UR7, UR14, UR4 ;  /* 0x0000000e070e72a4 */ /* 0x000fc4000f8e0204 */
[----:B------:R-:W-:Y:S01]  /*fba0*/  UISETP.NE.U32.AND UP0, UPT, UR10, URZ, UPT ;  /* 0x0000003f0a00728c */ /* 0x000fe2000bf05070 */
[----:B------:R-:W-:Y:S01]  /*fbb0*/  ULDC.64 UR4, c[0x0][0x9e0] ;  /* 0x0002780000047ab9 */ /* 0x000fe20000000a00 */
[----:B------:R-:W-:Y:S02]  /*fbc0*/  UIMAD UR41, UR41, 0xc0, URZ ;  /* 0x000000c0292978a4 */ /* 0x000fe4000f8e023f */
[----:B------:R-:W-:Y:S02]  /*fbd0*/  UISETP.GE.AND UP3, UPT, UR5, 0x1, UPT ;  /* 0x000000010500788c */ /* 0x000fe4000bf66270 */
[----:B------:R-:W-:Y:S02]  /*fbe0*/  UISETP.NE.AND.EX UP0, UPT, UR11, URZ, UPT, UP0 ;  /* 0x0000003f0b00728c */ /* 0x000fe4000bf05300 */
[----:B------:R-:W-:Y:S01]  /*fbf0*/  UIADD3 UR9, UR41, 0xbf, URZ ;  /* 0x000000bf29097890 */ /* 0x000fe2000fffe03f */
[----:B------:R-:W-:Y:S01]  /*fc00*/  ULDC UR8, c[0x0][0x424] ;  /* 0x0001090000087ab9 */ /* 0x000fe20000000800 */
[----:B------:R-:W-:Y:S01]  /*fc10*/  ULDC UR6, c[0x0][0x288] ;  /* 0x0000a20000067ab9 */ /* 0x000fe20000000800 */
[----:B------:R-:W-:Y:S01]  /*fc20*/  @UP2 ULDC UR10, c[0x0][0xc4c] ;  /* 0x00031300000a2ab9 */ /* 0x000fe20000000800 */
[----:B------:R-:W-:Y:S01]  /*fc30*/  @UP1 ULDC UR12, c[0x0][0x44c] ;  /* 0x00011300000c1ab9 */ /* 0x000fe20000000800 */
[----:B------:R-:W-:Y:S01]  /*fc40*/  UIADD3 UR16, -UR6, 0x1, URZ ;  /* 0x0000000106107890 */ /* 0x000fe2000fffe13f */
[----:B------:R-:W-:Y:S01]  /*fc50*/  PLOP3.LUT P1, PT, PT, PT, UP3, 0x80, 0x0 ;  /* 0x000000000000781c */ /* 0x000fe20003f2f038 */
[----:B------:R-:W-:-:S02]  /*fc60*/  UIMAD.WIDE.U32 UR10, UR14, UR10, URZ ;  /* 0x0000000a0e0a72a5 */ /* 0x000fc4000f8e003f */
[----:B------:R-:W-:Y:S02]  /*fc70*/  USEL UR8, UR8, 0x1, UP0 ;  /* 0x0000000108087887 */ /* 0x000fe40008000000 */
        /* <DEDUP_REMOVED lines=23> */
.L_x_10832:
[----:B------:R-:W-:-:S11]  /*fdf0*/  UISETP.NE.AND UP0, UPT, UR5, 0x1, UPT ;  /* 0x000000010500788c */ /* 0x000fd6000bf05270 */
[----:B------:R-:W-:Y:S02]  /*fe00*/  @UP0 ULDC.64 UR12, c[0x0][0x9e8] ;  /* 0x00027a00000c0ab9 */ /* 0x000fe40000000a00 */
[----:B------:R-:W-:-:S04]  /*fe10*/  UIMAD.WIDE.U32 UR10, UR9, UR12, URZ ;  /* 0x0000000c090a72a5 */ /* 0x000fc8000f8e003f */
[----:B------:R-:W-:-:S12]  /*fe20*/  @UP0 USHF.R.U32.HI UR9, URZ, UR13, UR11 ;  /* 0x0000000d3f090299 */ /* 0x000fd8000801160b */
.L_x_10833:
[----:B------:R-:W-:-:S04]  /*fe30*/  UIMAD UR9, UR9, UR5, UR5 ;  /* 0x00000005090972a4 */ /* 0x000fc8000f8e0205 */
[----:B------:R-:W-:-:S04]  /*fe40*/  UISETP.LT.AND UP0, UPT, UR4, UR9, UPT ;  /* 0x000000090400728c */ /* 0x000fc8000bf01270 */
[----:B------:R-:W-:-:S12]  /*fe50*/  USEL UR4, UR4, UR9, UP0 ;  /* 0x0000000904047287 */ /* 0x000fd80008000000 */
.L_x_10831:
        /* <DEDUP_REMOVED lines=30> */
.L_x_10835:
[----:B------:R-:W-:-:S11]  /*10040*/  UISETP.NE.AND UP0, UPT, UR5, 0x1, UPT ;  /* 0x000000010500788c */ /* 0x000fd6000bf05270 */
[----:B------:R-:W-:Y:S02]  /*10050*/  @UP0 ULDC.64 UR10, c[0x0][0x9e8] ;  /* 0x00027a00000a0ab9 */ /* 0x000fe40000000a00 */
[----:B------:R-:W-:-:S04]  /*10060*/  UIMAD.WIDE.U32 UR6, UR4, UR10, URZ ;  /* 0x0000000a040672a5 */ /* 0x000fc8000f8e003f */
[----:B------:R-:W-:-:S12]  /*10070*/  @UP0 USHF.R.U32.HI UR4, URZ, UR11, UR7 ;  /* 0x0000000b3f040299 */ /* 0x000fd80008011607 */
.L_x_10836:
[----:B------:R-:W-:-:S04]  /*10080*/  UIMAD UR4, UR4, UR5, URZ ;  /* 0x00000005040472a4 */ /* 0x000fc8000f8e023f */
[----:B------:R-:W-:-:S04]  /*10090*/  UISETP.LT.AND UP0, UPT, UR8, UR4, UPT ;  /* 0x000000040800728c */ /* 0x000fc8000bf01270 */
[----:B------:R-:W-:-:S12]  /*100a0*/  USEL UR8, UR8, UR4, !UP0 ;  /* 0x0000000408087287 */ /* 0x000fd8000c000000 */
.L_x_10834:
        /* <DEDUP_REMOVED lines=19> */
[----:B-1----:R-:W2:Y:S01]  /*101e0*/  @P0 ATOMG.E.ADD.STRONG.GPU PT, R3, desc[UR48][R2.64], R5 ;  /* 0x00000005020309a8 */ /* 0x002ea200081ee1f0 */
[----:B------:R-:W0:Y:S02]  /*101f0*/  S2R R4, SR_LTMASK ;  /* 0x0000000000047919 */ /* 0x000e240000003900 */
[----:B0-----:R-:W-:-:S04]  /*10200*/  LOP3.LUT R4, R4, UR4, RZ, 0xc0, !PT ;  /* 0x0000000404047c12 */ /* 0x001fc8000f8ec0ff */
[----:B------:R-:W0:Y:S01]  /*10210*/  POPC R27, R4 ;  /* 0x00000004001b7309 */ /* 0x000e220000000000 */
[----:B--2---:R-:W0:Y:S02]  /*10220*/  SHFL.IDX PT, R0, R3, R0, 0x1f ;  /* 0x00001f0003007589 */ /* 0x004e2400000e0000 */
[----:B0-----:R-:W-:Y:S01]  /*10230*/  IADD3 R27, R0, UR42, R27 ;  /* 0x0000002a001b7c10 */ /* 0x001fe2000fffe01b */
[----:B------:R-:W-:Y:S06]  /*10240*/  BRA `(.L_x_10839) ;  /* 0x0000003c00447947 */ /* 0x000fec0003800000 */
.L_x_10838:
        /* <DEDUP_REMOVED lines=20> */
.L_x_10841:
[----:B------:R-:W-:Y:S05]  /*10390*/  BSYNC B6 ;  /* 0x0000000000067941 */ /* 0x000fea0003800000 */
.L_x_10840:
        /* <DEDUP_REMOVED lines=20> */
.L_x_10844:
        /* <DEDUP_REMOVED lines=15> */
.L_x_10843:
[----:B------:R-:W-:Y:S05]  /*105d0*/  BSYNC B6 ;  /* 0x0000000000067941 */ /* 0x000fea0003800000 */
.L_x_10842:
[----:B------:R-:W-:Y:S01]  /*105e0*/  ULDC.64 UR4, c[0x0][0x9f8] ;  /* 0x00027e0000047ab9 */ /* 0x000fe20000000a00 */
[----:B------:R-:W-:Y:S01]  /*105f0*/  IMAD.U32 R23, RZ, RZ, UR43 ;  /* 0x0000002bff177e24 */ /* 0x000fe2000f8e00ff */
[----:B------:R-:W-:-:S04]  /*10600*/  UISETP.NE.U32.AND UP0, UPT, UR4, URZ, UPT ;  /* 0x0000003f0400728c */ /* 0x000fc8000bf05070 */
        /* <DEDUP_REMOVED lines=18> */
[----:B--2---:R-:W-:Y:S02]  /*10730*/  SHF.R.S32.HI R25, RZ, 0x1f, R23 ;  /* 0x0000001fff197819 */ /* 0x004fe40000011417 */
[----:B------:R-:W-:Y:S01]  /*10740*/  SEL R18, R23, RZ, !P1 ;  /* 0x000000ff17127207 */ /* 0x000fe20004800000 */
[----:B------:R-:W-:Y:S06]  /*10750*/  BRA.DIV UR4, `(.L_x_10845) ;  /* 0x0000004204207947 */ /* 0x000fec000b800000 */
[----:B------:R0:W1:Y:S02]  /*10760*/  SHFL.IDX PT, R14, R20, RZ, 0x1f ;  /* 0x00001fff140e7589 */ /* 0x00006400000e0000 */
.L_x_10941:
        /* <DEDUP_REMOVED lines=8> */
.L_x_10944:
[----:B------:R-:W-:Y:S05]  /*107f0*/  @!P6 BRA `(.L_x_10846) ;  /* 0x000000040004e947 */ /* 0x000fea0003800000 */
[----:B------:R-:W-:Y:S01]  /*10800*/  IMAD.MOV.U32 R18, RZ, RZ, R23 ;  /* 0x000000ffff127224 */ /* 0x000fe200078e0017 */
[----:B------:R-:W-:Y:S06]  /*10810*/  @!P1 BRA `(.L_x_10848) ;  /* 0x0000000000489947 */ /* 0x000fec0003800000 */
[----:B------:R-:W1:Y:S01]  /*10820*/  LDC R0, c[0x0][0x43c] ;  /* 0x00010f00ff007b82 */ /* 0x000e620000000800 */
[----:B------:R-:W-:Y:S01]  /*10830*/  IMAD.MOV.U32 R6, RZ, RZ, R22 ;  /* 0x000000ffff067224 */ /* 0x000fe200078e0016 */
[----:B------:R-:W-:Y:S02]  /*10840*/  ULDC.64 UR4, c[0x0][0x428] ;  /* 0x00010a0000047ab9 */ /* 0x000fe40000000a00 */
[----:B------:R-:W-:-:S04]  /*10850*/  IMAD R8, R25, UR4, RZ ;  /* 0x0000000419087c24 */ /* 0x000fc8000f8e02ff */
[----:B------:R-:W-:Y:S01]  /*10860*/  IMAD R7, R23, UR5, R8 ;  /* 0x0000000517077c24 */ /* 0x000fe2000f8e0208 */
[----:B-1----:R-:W-:-:S13]  /*10870*/  ISETP.NE.AND P0, PT, R0, 0x1, PT ;  /* 0x000000010000780c */ /* 0x002fda0003f05270 */
[----:B------:R-:W1:Y:S02]  /*10880*/  @P0 LDC.64 R4, c[0x0][0x440] ;  /* 0x00011000ff040b82 */ /* 0x000e640000000a00 */
[----:B-1----:R-:W-:-:S05]  /*10890*/  @P0 IMAD.HI.U32 R4, R22, R4, RZ ;  /* 0x0000000416040227 */ /* 0x002fca00078e00ff */
[----:B------:R-:W-:-:S04]  /*108a0*/  @P0 SHF.R.U32.HI R6, RZ, R5, R4 ;  /* 0x00000005ff060219 */ /* 0x000fc80000011604 */
[--C-:B------:R-:W-:Y:S01]  /*108b0*/  SHF.R.S32.HI R5, RZ, 0x1f, R6.reuse ;  /* 0x0000001fff057819 */ /* 0x100fe20000011406 */
[----:B------:R-:W-:-:S04]  /*108c0*/  IMAD.MOV.U32 R4, RZ, RZ, R6 ;  /* 0x000000ffff047224 */ /* 0x000fc800078e0006 */
[----:B------:R-:W-:-:S04]  /*108d0*/  IMAD.WIDE.U32 R4, R23, UR4, R4 ;  /* 0x0000000417047c25 */ /* 0x000fc8000f8e0004 */
[----:B------:R-:W-:Y:S01]  /*108e0*/  IMAD.IADD R5, R5, 0x1, R7 ;  /* 0x0000000105057824 */ /* 0x000fe200078e0207 */
[----:B------:R-:W-:-:S04]  /*108f0*/  LEA R2, P0, R4, R2, 0x2 ;  /* 0x0000000204027211 */ /* 0x000fc800078010ff */
[----:B------:R-:W-:-:S05]  /*10900*/  LEA.HI.X R3, R4, R3, R5, 0x2, P0 ;  /* 0x0000000304037211 */ /* 0x000fca00000f1405 */
[----:B------:R1:W5:Y:S01]  /*10910*/  LDG.E R18, desc[UR48][R2.64] ;  /* 0x0000003002127981 */ /* 0x000362000c1e1900 */
[----:B------:R-:W-:-:S04]  /*10920*/  IMAD.MOV R5, RZ, RZ, -R6 ;  /* 0x000000ffff057224 */ /* 0x000fc800078e0a06 */
[----:B------:R-:W-:-:S07]  /*10930*/  IMAD R22, R0, R5, R22 ;  /* 0x0000000500167224 */ /* 0x000fce00078e0216 */
.L_x_10848:
[----:B------:R-:W2:Y:S01]  /*10940*/  S2R R0, SR_TID.X ;  /* 0x0000000000007919 */ /* 0x000ea20000002100 */
[----:B-1----:R-:W-:Y:S01]  /*10950*/  IMAD R3, R16, 0x8, R17 ;  /* 0x0000000810037824 */ /* 0x002fe200078e0211 */
[----:B--2---:R-:W-:Y:S02]  /*10960*/  LOP3.LUT R2, R0, 0x7f, RZ, 0xc0, !PT ;  /* 0x0000007f00027812 */ /* 0x004fe400078ec0ff */
[----:B------:R-:W-:Y:S02]  /*10970*/  SHF.L.U32 R0, R24, 0x1f, RZ ;  /* 0x0000001f18007819 */ /* 0x000fe400000006ff */
[----:B------:R-:W-:Y:S02]  /*10980*/  ISETP.NE.AND P1, PT, R2, RZ, PT ;  /* 0x000000ff0200720c */ /* 0x000fe40003f25270 */
[----:B------:R-:W1:Y:S02]  /*10990*/  SYNCS.PHASECHK.TRANS64.TRYWAIT P0, [R3+URZ+0x2d840], R0 ;  /* 0x02d84000030075a7 */ /* 0x000e64000800017f */
[----:B-1----:R-:W-:Y:S09]  /*109a0*/  @!P0 BRA `(.L_x_10849) ;  /* 0x0000003c00cc8947 */ /* 0x002ff20003800000 */
.L_x_10945:
[----:B------:R-:W-:Y:S05]  /*109b0*/  @P1 BRA `(.L_x_10850) ;  /* 0x0000000000141947 */ /* 0x000fea0003800000 */
[----:B------:R-:W-:Y:S01]  /*109c0*/  ISETP.NE.AND P0, PT, R28, RZ, PT ;  /* 0x000000ff1c00720c */ /* 0x000fe20003f05270 */
[----:B-1----:R-:W-:-:S04]  /*109d0*/  IMAD.MOV.U32 R0, RZ, RZ, 0x6000 ;  /* 0x00006000ff007424 */ /* 0x002fc800078e00ff */
[----:B------:R2:W-:Y:S08]  /*109e0*/  SYNCS.ARRIVE.TRANS64 RZ, [R3+URZ+0x2d830], R0 ;  /* 0x02d8300003ff79a7 */ /* 0x0005f0000800003f */
[----:B------:R-:W-:Y:S05]  /*109f0*/  @!P0 BRA `(.L_x_10850) ;  /* 0x0000000000048947 */ /* 0x000fea0003800000 */
[----:B------:R-:W-:Y:S01]  /*10a00*/  BPT.TRAP 0x1 ;  /* 0x000000040000795c */ /* 0x000fe20000300000 */
.L_x_10850:
[----:B-12---:R-:W-:Y:S01]  /*10a10*/  IMAD R0, R16, 0x6000, R17 ;  /* 0x0000600010007824 */ /* 0x006fe200078e0211 */
        /* <DEDUP_REMOVED lines=11> */
[----:B------:R-:W-:Y:S01]  /*10ad0*/  UMOV UR10, 0x40 ;  /* 0x00000040000a7882 */ /* 0x000fe20000000000 */
[----:B------:R-:W-:Y:S01]  /*10ae0*/  UMOV UR12, UR36 ;  /* 0x00000024000c7c82 */ /* 0x000fe20008000000 */
[----:B------:R-:W-:Y:S01]  /*10af0*/  UIADD3 UR33, UR33, 0x2d830, URZ ;  /* 0x0002d83021217890 */ /* 0x000fe2000fffe03f */
[----:B------:R-:W-:Y:S01]  /*10b00*/  PLOP3.LUT P0, PT, PT, PT, PT, 0x80, 0x0 ;  /* 0x000000000000781c */ /* 0x000fe20003f0f070 */
[----:B------:R-:W-:Y:S01]  /*10b10*/  USHF.L.U32 UR35, UR35, 0x7, URZ ;  /* 0x0000000723237899 */ /* 0x000fe2000800063f */
[----:B------:R-:W-:Y:S01]  /*10b20*/  LOP3.LUT R19, R19, 0xfffffffd, RZ, 0xc0, !PT ;  /* 0xfffffffd13137812 */ /* 0x000fe200078ec0ff */
[----:B------:R-:W-:-:S02]  /*10b30*/  UIADD3 UR32, UR8, 0x15400, URZ ;  /* 0x0001540008207890 */ /* 0x000fc4000fffe03f */
        /* <DEDUP_REMOVED lines=9> */
[----:B------:R-:W-:Y:S01]  /*10bd0*/  @P0 LOP3.LUT R19, R19, 0x2, RZ, 0xfc, !PT ;  /* 0x0000000213130812 */ /* 0x000fe200078efcff */
[----:B------:R1:W-:Y:S01]  /*10be0*/  UTMALDG.4D [UR16], [UR4], desc[UR6] ;  /* 0x00000610040075b4 */ /* 0x0003e20008019000 */
[----:B------:R1:W-:Y:S02]  /*10bf0*/  UTMALDG.4D [UR8], [UR4], desc[UR6] ;  /* 0x00000608040075b4 */ /* 0x0003e40008019000 */
[----:B-1----:R-:W-:-:S03]  /*10c00*/  NOP ;  /* 0x0000000000007918 */ /* 0x002fc60000000000 */
.L_x_10846:
[----:B------:R-:W-:Y:S05]  /*10c10*/  WARPSYNC.ALL ;  /* 0x0000000000007948 */ /* 0x000fea0003800000 */
[----:B------:R-:W-:Y:S01]  /*10c20*/  VIADD R0, R17, 0xc400 ;  /* 0x0000c40011007836 */ /* 0x000fe20000000000 */
[----:B------:R-:W-:Y:S01]  /*10c30*/  USHF.R.S32.HI UR4, URZ, 0x1f, UR36 ;  /* 0x0000001f3f047899 */ /* 0x000fe20008011424 */
[----:B------:R-:W-:Y:S01]  /*10c40*/  BAR.SYNC.DEFER_BLOCKING 0x8, 0x200 ;  /* 0x0208000000007b1d */ /* 0x000fe20000010000 */
[----:B------:R-:W-:Y:S02]  /*10c50*/  USHF.R.S32.HI UR37, URZ, 0x1f, UR43 ;  /* 0x0000001f3f257899 */ /* 0x000fe4000801142b */
[----:B------:R-:W-:-:S03]  /*10c60*/  LOP3.LUT P0, RZ, R0, 0x1bf, RZ, 0xc0, !PT ;  /* 0x000001bf00ff7812 */ /* 0x000fc6000780c0ff */
[----:B------:R-:W-:Y:S01]  /*10c70*/  ULDC.64 UR6, c[0x0][0x2d8] ;  /* 0x0000b60000067ab9 */ /* 0x000fe20000000a00 */
[----:B------:R-:W-:Y:S01]  /*10c80*/  BSSY B6, `(.L_x_10851) ;  /* 0x0000016000067945 */ /* 0x000fe20003800000 */
[----:B------:R-:W-:Y:S02]  /*10c90*/  UIMAD UR4, UR4, UR6, URZ ;  /* 0x00000006040472a4 */ /* 0x000fe4000f8e023f */
[----:B------:R-:W-:Y:S02]  /*10ca0*/  UIMAD.WIDE.U32 UR50, UR36, UR6, URZ ;  /* 0x00000006243272a5 */ /* 0x000fe4000f8e003f */
[----:B------:R-:W-:-:S04]  /*10cb0*/  UIMAD UR4, UR36, UR7, UR4 ;  /* 0x00000007240472a4 */ /* 0x000fc8000f8e0204 */
[----:B------:R-:W-:Y:S01]  /*10cc0*/  UIADD3 UR45, UR51, UR4, URZ ;  /* 0x00000004332d7290 */ /* 0x000fe2000fffe03f */
[----:B------:R-:W-:Y:S11]  /*10cd0*/  @!P0 BRA `(.L_x_10852) ;  /* 0x0000000000408947 */ /* 0x000ff60003800000 */
        /* <DEDUP_REMOVED lines=14> */
[----:B0-----:R-:W-:-:S07]  /*10dc0*/  LEPC R20, `(.L_x_10852) ;  /* 0x000000001014794e */ /* 0x001fce0000000000 */
[----:B-1----:R-:W-:Y:S05]  /*10dd0*/  CALL.ABS.NOINC R2 ;  /* 0x0000000002007343 */ /* 0x002fea0003c00000 */
.L_x_10852:
[----:B------:R-:W-:Y:S05]  /*10de0*/  BSYNC B6 ;  /* 0x0000000000067941 */ /* 0x000fea0003800000 */
.L_x_10851:
[----:B------:R-:W1:Y:S01]  /*10df0*/  LDC R9, c[0x0][0x448] ;  /* 0x00011200ff097b82 */ /* 0x000e620000000800 */
[----:B0-----:R-:W0:Y:S01]  /*10e00*/  S2R R20, SR_TID.X ;  /* 0x0000000000147919 */ /* 0x001e220000002100 */
[----:B------:R-:W-:Y:S01]  /*10e10*/  ULDC.64 UR8, c[0x0][0x2e0] ;  /* 0x0000b80000087ab9 */ /* 0x000fe20000000a00 */
[----:B------:R-:W-:Y:S01]  /*10e20*/  UMOV UR44, UR50 ;  /* 0x00000032002c7c82 */ /* 0x000fe20008000000 */
[----:B------:R-:W-:Y:S01]  /*10e30*/  UIMAD UR6, UR37, UR8, URZ ;  /* 0x00000008250672a4 */ /* 0x000fe2000f8e023f */
[----:B------:R-:W2:Y:S01]  /*10e40*/  S2R R10, SR_TID.X ;  /* 0x00000000000a7919 */ /* 0x000ea20000002100 */
[----:B------:R-:W-:Y:S02]  /*10e50*/  UIMAD.WIDE.U32 UR4, UR43, UR8, UR44 ;  /* 0x000000082b0472a5 */ /* 0x000fe4000f8e002c */
[----:B------:R-:W-:-:S03]  /*10e60*/  UIMAD UR6, UR43, UR9, UR6 ;  /* 0x000000092b0672a4 */ /* 0x000fc6000f8e0206 */
[----:B------:R-:W-:Y:S01]  /*10e70*/  ULDC.64 UR8, c[0x0][0x2d0] ;  /* 0x0000b40000087ab9 */ /* 0x000fe20000000a00 */
[----:B------:R-:W-:Y:S01]  /*10e80*/  UIADD3 UR6, UR5, UR6, URZ ;  /* 0x0000000605067290 */ /* 0x000fe2000fffe03f */
[----:B------:R-:W-:-:S04]  /*10e90*/  IMAD.U32 R4, RZ, RZ, UR4 ;  /* 0x00000004ff047e24 */ /* 0x000fc8000f8e00ff */
[----:B------:R-:W-:Y:S01]  /*10ea0*/  IMAD.MOV.U32 R2, RZ, RZ, R4 ;  /* 0x000000ffff027224 */ /* 0x000fe200078e0004 */
[----:B-1----:R-:W-:Y:S02]  /*10eb0*/  ISETP.NE.AND P1, PT, R9, 0x1, PT ;  /* 0x000000010900780c */ /* 0x002fe40003f25270 */
[C---:B0-----:R-:W-:Y:S01]  /*10ec0*/  LOP3.LUT R21, R20.reuse, 0x7f, RZ, 0xc0, !PT ;  /* 0x0000007f14157812 */ /* 0x041fe200078ec0ff */
[----:B------:R-:W-:-:S10]  /*10ed0*/  IMAD.SHL.U32 R20, R20, 0x20, RZ ;  /* 0x0000002014147824 */ /* 0x000fd400078e00ff */
[----:B------:R-:W0:Y:S01]  /*10ee0*/  @P1 LDC R3, c[0x0][0x44c] ;  /* 0x00011300ff031b82 */ /* 0x000e220000000800 */
[----:B------:R-:W-:Y:S01]  /*10ef0*/  SHF.R.U32.HI R21, RZ, 0x2, R21 ;  /* 0x00000002ff157819 */ /* 0x000fe20000011615 */
[----:B--2---:R-:W-:-:S03]  /*10f00*/  IMAD.SHL.U32 R10, R10, 0x8, RZ ;  /* 0x000000080a0a7824 */ /* 0x004fc600078e00ff */
[----:B------:R-:W-:Y:S02]  /*10f10*/  LOP3.LUT R20, R21, 0x60, R20, 0xf8, !PT ;  /* 0x0000006015147812 */ /* 0x000fe400078ef814 */
[----:B------:R-:W1:Y:S01]  /*10f20*/  S2R R21, SR_TID.X ;  /* 0x0000000000157919 */ /* 0x000e620000002100 */
[----:B------:R-:W2:Y:S01]  /*10f30*/  @P1 LDC R5, c[0x0][0x450] ;  /* 0x00011400ff051b82 */ /* 0x000ea20000000800 */
[----:B------:R-:W-:Y:S01]  /*10f40*/  LOP3.LUT R10, R10, 0x18, RZ, 0xc0, !PT ;  /* 0x000000180a0a7812 */ /* 0x000fe200078ec0ff */
[----:B------:R-:W-:-:S03]  /*10f50*/  VIADD R6, R20, UR41 ;  /* 0x0000002914067c36 */ /* 0x000fc60008000000 */
[C---:B------:R-:W-:Y:S01]  /*10f60*/  LOP3.LUT R12, R10.reuse, 0x20, RZ, 0xfc, !PT ;  /* 0x000000200a0c7812 */ /* 0x040fe200078efcff */
[----:B------:R-:W-:Y:S01]  /*10f70*/  IMAD.MOV.U32 R7, RZ, RZ, R6 ;  /* 0x000000ffff077224 */ /* 0x000fe200078e0006 */
[----:B------:R-:W-:Y:S01]  /*10f80*/  LOP3.LUT R10, R10, 0x40, RZ, 0xfc, !PT ;  /* 0x000000400a0a7812 */ /* 0x000fe200078efcff */
[----:B0-----:R-:W-:-:S04]  /*10f90*/  @P1 IMAD.HI.U32 R0, R6, R3, RZ ;  /* 0x0000000306001227 */ /* 0x001fc800078e00ff */
[----:B------:R-:W-:Y:S01]  /*10fa0*/  IMAD.U32 R3, RZ, RZ, UR6 ;  /* 0x00000006ff037e24 */ /* 0x000fe2000f8e00ff */
[----:B------:R-:W-:Y:S01]  /*10fb0*/  ULDC.64 UR6, c[0x0][0x280] ;  /* 0x0000a00000067ab9 */ /* 0x000fe20000000a00 */
[----:B--2---:R-:W-:Y:S01]  /*10fc0*/  @P1 SHF.R.U32.HI R7, RZ, R5, R0 ;  /* 0x00000005ff071219 */ /* 0x004fe20000011600 */
[----:B------:R-:W-:Y:S01]  /*10fd0*/  IMAD.U32 R5, RZ, RZ, UR5 ;  /* 0x00000005ff057e24 */ /* 0x000fe2000f8e00ff */
[----:B------:R-:W-:Y:S02]  /*10fe0*/  ULDC.64 UR4, c[0x0][0x2c8] ;  /* 0x0000b20000047ab9 */ /* 0x000fe40000000a00 */
[----:B------:R-:W-:Y:S01]  /*10ff0*/  SHF.R.S32.HI R0, RZ, 0x1f, R7 ;  /* 0x0000001fff007819 */ /* 0x000fe20000011407 */
[----:B------:R-:W-:-:S04]  /*11000*/  IMAD.WIDE.U32 R4, R7, UR8, R2 ;  /* 0x0000000807047c25 */ /* 0x000fc8000f8e0002 */
[----:B------:R-:W-:Y:S02]  /*11010*/  IMAD R0, R0, UR8, RZ ;  /* 0x0000000800007c24 */ /* 0x000fe4000f8e02ff */
[C---:B-1----:R-:W-:Y:S01]  /*11020*/  IMAD.SHL.U32 R20, R21.reuse, 0x8, RZ ;  /* 0x0000000815147824 */ /* 0x042fe200078e00ff */
[----:B------:R-:W-:Y:S01]  /*11030*/  LOP3.LUT R21, R21, 0x7f, RZ, 0xc0, !PT ;  /* 0x0000007f15157812 */ /* 0x000fe200078ec0ff */
[----:B------:R-:W-:Y:S02]  /*11040*/  IMAD R11, R7, UR9, R0 ;  /* 0x00000009070b7c24 */ /* 0x000fe4000f8e0200 */
[----:B------:R-:W-:Y:S01]  /*11050*/  IMAD.MOV R0, RZ, RZ, -R7 ;  /* 0x000000ffff007224 */ /* 0x000fe200078e0a07 */
[----:B------:R-:W-:Y:S01]  /*11060*/  LOP3.LUT R20, R20, 0x18, RZ, 0xc0, !PT ;  /* 0x0000001814147812 */ /* 0x000fe200078ec0ff */
[----:B------:R-:W-:Y:S01]  /*11070*/  IMAD.IADD R5, R5, 0x1, R11 ;  /* 0x0000000105057824 */ /* 0x000fe200078e020b */
[----:B------:R-:W-:Y:S01]  /*11080*/  SHF.R.U32.HI R21, RZ, 0x2, R21 ;  /* 0x00000002ff157819 */ /* 0x000fe20000011615 */
[----:B------:R-:W-:-:S02]  /*11090*/  IMAD R7, R9, R0, R6 ;  /* 0x0000000009077224 */ /* 0x000fc400078e0206 */
[----:B------:R-:W-:Y:S02]  /*110a0*/  VIADD R6, R6, 0x80 ;  /* 0x0000008006067836 */ /* 0x000fe40000000000 */
[----:B------:R-:W-:Y:S01]  /*110b0*/  IMAD.WIDE.U32 R4, R7, UR4, R4 ;  /* 0x0000000407047c25 */ /* 0x000fe2000f8e0004 */
[----:B------:R-:W-:-:S05]  /*110c0*/  SHF.R.S32.HI R0, RZ, 0x1f, R7 ;  /* 0x0000001fff007819 */ /* 0x000fca0000011407 */
[----:B------:R-:W-:-:S04]  /*110d0*/  IMAD R0, R0, UR4, RZ ;  /* 0x0000000400007c24 */ /* 0x000fc8000f8e02ff */
[----:B------:R-:W-:Y:S01]  /*110e0*/  IMAD R11, R7, UR5, R0 ;  /* 0x00000005070b7c24 */ /* 0x000fe2000f8e0200 */
[----:B------:R-:W-:Y:S01]  /*110f0*/  LEA R0, P0, R4, UR6, 0x1 ;  /* 0x0000000604007c11 */ /* 0x000fe2000f8008ff */
[----:B------:R-:W0:Y:S02]  /*11100*/  @P1 LDC R7, c[0x0][0x44c] ;  /* 0x00011300ff071b82 */ /* 0x000e240000000800 */
[----:B------:R-:W-:-:S05]  /*11110*/  IMAD.IADD R5, R5, 0x1, R11 ;  /* 0x0000000105057824 */ /* 0x000fca00078e020b */
[----:B------:R-:W-:Y:S02]  /*11120*/  LEA.HI.X R4, R4, UR7, R5, 0x1, P0 ;  /* 0x0000000704047c11 */ /* 0x000fe400080f0c05 */
[----:B------:R-:W1:Y:S01]  /*11130*/  @P1 LDC R5, c[0x0][0x450] ;  /* 0x00011400ff051b82 */ /* 0x000e620000000800 */
[----:B0-----:R-:W-:-:S04]  /*11140*/  @P1 IMAD.HI.U32 R8, R6, R7, RZ ;  /* 0x0000000706081227 */ /* 0x001fc800078e00ff */
[----:B------:R-:W-:Y:S01]  /*11150*/  IMAD.MOV.U32 R7, RZ, RZ, R6 ;  /* 0x000000ffff077224 */ /* 0x000fe200078e0006 */
[----:B-1----:R-:W-:-:S05]  /*11160*/  @P1 SHF.R.U32.HI R7, RZ, R5, R8 ;  /* 0x00000005ff071219 */ /* 0x002fca0000011608 */
[----:B------:R-:W-:Y:S02]  /*11170*/  IMAD.MOV R5, RZ, RZ, -R7 ;  /* 0x000000ffff057224 */ /* 0x000fe400078e0a07 */
[----:B------:R-:W-:-:S04]  /*11180*/  IMAD.WIDE.U32 R2, R7, UR8, R2 ;  /* 0x0000000807027c25 */ /* 0x000fc8000f8e0002 */
[----:B------:R-:W-:Y:S01]  /*11190*/  IMAD R5, R9, R5, R6 ;  /* 0x0000000509057224 */ /* 0x000fe200078e0206 */
[----:B------:R-:W-:-:S05]  /*111a0*/  SHF.R.S32.HI R6, RZ, 0x1f, R7 ;  /* 0x0000001fff067819 */ /* 0x000fca0000011407 */
[----:B------:R-:W-:-:S04]  /*111b0*/  IMAD R6, R6, UR8, RZ ;  /* 0x0000000806067c24 */ /* 0x000fc8000f8e02ff */
[----:B------:R-:W-:Y:S01]  /*111c0*/  IMAD R7, R7, UR9, R6 ;  /* 0x0000000907077c24 */ /* 0x000fe2000f8e0206 */
[----:B------:R-:W-:-:S03]  /*111d0*/  SHF.R.S32.HI R6, RZ, 0x1f, R5 ;  /* 0x0000001fff067819 */ /* 0x000fc60000011405 */
[----:B------:R-:W-:Y:S02]  /*111e0*/  IMAD.IADD R3, R3, 0x1, R7 ;  /* 0x0000000103037824 */ /* 0x000fe400078e0207 */
[----:B------:R-:W-:Y:S02]  /*111f0*/  IMAD R6, R6, UR4, RZ ;  /* 0x0000000406067c24 */ /* 0x000fe4000f8e02ff */
[C---:B------:R-:W-:Y:S01]  /*11200*/  IMAD.WIDE.U32 R2, R5.reuse, UR4, R2 ;  /* 0x0000000405027c25 */ /* 0x040fe2000f8e0002 */
[----:B------:R-:W-:Y:S02]  /*11210*/  ULDC UR4, c[0x0][0x2b8] ;  /* 0x0000ae0000047ab9 */ /* 0x000fe40000000800 */
[----:B------:R-:W-:Y:S01]  /*11220*/  ISETP.GE.AND P1, PT, R12, UR4, PT ;  /* 0x000000040c007c0c */ /* 0x000fe2000bf26270 */
[----:B------:R-:W-:Y:S01]  /*11230*/  IMAD R7, R5, UR5, R6 ;  /* 0x0000000505077c24 */ /* 0x000fe2000f8e0206 */
[----:B------:R-:W-:Y:S02]  /*11240*/  LEA R8, P0, R2, UR6, 0x1 ;  /* 0x0000000602087c11 */ /* 0x000fe4000f8008ff */
[----:B------:R-:W-:Y:S01]  /*11250*/  ISETP.GE.AND P2, PT, R10, UR4, PT ;  /* 0x000000040a007c0c */ /* 0x000fe2000bf46270 */
[----:B------:R-:W-:-:S05]  /*11260*/  IMAD.IADD R7, R3, 0x1, R7 ;  /* 0x0000000103077824 */ /* 0x000fca00078e0207 */
[----:B------:R-:W-:Y:S02]  /*11270*/  LEA.HI.X R7, R2, UR7, R7, 0x1, P0 ;  /* 0x0000000702077c11 */ /* 0x000fe400080f0c07 */
[----:B------:R-:W-:Y:S01]  /*11280*/  ISETP.GE.AND P0, PT, R20, UR4, PT ;  /* 0x0000000414007c0c */ /* 0x000fe2000bf06270 */
[----:B------:R-:W-:-:S03]  /*11290*/  UMOV UR4, 0xffffffff ;  /* 0xffffffff00047882 */ /* 0x000fc60000000000 */
[----:B------:R-:W-:Y:S09]  /*112a0*/  BRA.DIV UR4, `(.L_x_10853) ;  /* 0x0000003604a07947 */ /* 0x000ff2000b800000 */
[----:B------:R-:W0:Y:S01]  /*112b0*/  SHFL.IDX PT, R14, R0, RZ, 0x1c1f ;  /* 0x001c1fff000e7589 */ /* 0x000e2200000e0000 */
[----:B------:R-:W-:Y:S01]  /*112c0*/  ULDC UR4, c[0x0][0x288] ;  /* 0x0000a20000047ab9 */ /* 0x000fe20000000800 */
[----:B------:R-:W-:Y:S02]  /*112d0*/  VIADD R6, R21, UR41 ;  /* 0x0000002915067c36 */ /* 0x000fe40008000000 */
[----:B------:R-:W1:Y:S01]  /*112e0*/  SHFL.IDX PT, R2, R4, RZ, 0x1c1f ;  /* 0x001c1fff04027589 */ /* 0x000e6200000e0000 */
[----:B------:R-:W-:Y:S02]  /*112f0*/  IMAD R5, R9, UR4, RZ ;  /* 0x0000000409057c24 */ /* 0x000fe4000f8e02ff */
[----:B------:R-:W-:-:S03]  /*11300*/  VIADD R10, R6, 0x20 ;  /* 0x00000020060a7836 */ /* 0x000fc60000000000 */
[----:B------:R-:W-:-:S13]  /*11310*/  ISETP.GE.AND P4, PT, R6, R5, PT ;  /* 0x000000050600720c */ /* 0x000fda0003f86270 */
[----:B0-----:R-:W-:-:S05]  /*11320*/  @!P4 LEA R14, P3, R20, R14, 0x1 ;  /* 0x0000000e140ec211 */ /* 0x001fca00078608ff */
[----:B-1----:R-:W-:Y:S02]  /*11330*/  @!P4 IMAD.X R3, RZ, RZ, R2, P3 ;  /* 0x000000ffff03c224 */ /* 0x002fe400018e0602 */
[----:B------:R-:W-:Y:S02]  /*11340*/  @!P4 IMAD.MOV.U32 R2, RZ, RZ, R14 ;  /* 0x000000ffff02c224 */ /* 0x000fe400078e000e */
[----:B------:R-:W0:Y:S04]  /*11350*/  SHFL.IDX PT, R14, R0, 0x1, 0x1c1f ;  /* 0x003c1f00000e7f89 */ /* 0x000e2800000e0000 */
[----:B------:R-:W-:Y:S04]  /*11360*/  @!P4 LDGSTS.E.BYPASS.LTC128B.128 [R26+0xc400], desc[UR48][R2.64], !P0 ;  /* 0x0c400000021acfae */ /* 0x000fe8000c101d70 */
[----:B------:R-:W-:Y:S04]  /*11370*/  @!P4 LDGSTS.E.BYPASS.LTC128B.128 [R26+0xf400], desc[UR48][R2.64+0x40], !P1 ;  /* 0x0f400040021acfae */ /* 0x000fe8000c901d70 */
[----:B------:R1:W-:Y:S01]  /*11380*/  @!P4 LDGSTS.E.BYPASS.LTC128B.128 [R26+0x12400], desc[UR48][R2.64+0x80], !P2 ;  /* 0x12400080021acfae */ /* 0x0003e2000d101d70 */
[----:B------:R-:W-:Y:S01]  /*11390*/  ISETP.GE.AND P4, PT, R10, R5, PT ;  /* 0x000000050a00720c */ /* 0x000fe20003f86270 */
[----:B------:R-:W-:-:S02]  /*113a0*/  VIADD R10, R6, 0x40 ;  /* 0x00000040060a7836 */ /* 0x000fc40000000000 */
[----:B-1----:R-:W1:Y:S10]  /*113b0*/  SHFL.IDX PT, R2, R4, 0x1, 0x1c1f ;  /* 0x003c1f0004027f89 */ /* 0x002e7400000e0000 */
[----:B0-----:R-:W-:-:S05]  /*113c0*/  @!P4 LEA R14, P3, R20, R14, 0x1 ;  /* 0x0000000e140ec211 */ /* 0x001fca00078608ff */
[----:B-1----:R-:W-:Y:S02]  /*113d0*/  @!P4 IMAD.X R9, RZ, RZ, R2, P3 ;  /* 0x000000ffff09c224 */ /* 0x002fe400018e0602 */
[----:B------:R-:W-:Y:S02]  /*113e0*/  @!P4 IMAD.MOV.U32 R2, RZ, RZ, R14 ;  /* 0x000000ffff02c224 */ /* 0x000fe400078e000e */
[----:B------:R-:W-:Y:S01]  /*113f0*/  @!P4 IMAD.MOV.U32 R3, RZ, RZ, R9 ;  /* 0x000000ffff03c224 */ /* 0x000fe200078e0009 */
[----:B------:R-:W0:Y:S04]  /*11400*/  SHFL.IDX PT, R14, R0, 0x2, 0x1c1f ;  /* 0x005c1f00000e7f89 */ /* 0x000e2800000e0000 */
[----:B------:R-:W-:Y:S04]  /*11410*/  @!P4 LDGSTS.E.BYPASS.LTC128B.128 [R26+0xcc00], desc[UR48][R2.64], !P0 ;  /* 0x0cc00000021acfae */ /* 0x000fe8000c101d70 */
[----:B------:R-:W-:Y:S04]  /*11420*/  @!P4 LDGSTS.E.BYPASS.LTC128B.128 [R26+0xfc00], desc[UR48][R2.64+0x40], !P1 ;  /* 0x0fc00040021acfae */ /* 0x000fe8000c901d70 */
[----:B------:R1:W-:Y:S01]  /*11430*/  @!P4 LDGSTS.E.BYPASS.LTC128B.128 [R26+0x12c00], desc[UR48][R2.64+0x80], !P2 ;  /* 0x12c00080021acfae */ /* 0x0003e2000d101d70 */
[----:B------:R-:W-:Y:S01]  /*11440*/  ISETP.GE.AND P4, PT, R10, R5, PT ;  /* 0x000000050a00720c */ /* 0x000fe20003f86270 */
[----:B------:R-:W-:-:S02]  /*11450*/  VIADD R10, R6, 0x60 ;  /* 0x00000060060a7836 */ /* 0x000fc40000000000 */
[----:B-1----:R-:W1:Y:S10]  /*11460*/  SHFL.IDX PT, R2, R4, 0x2, 0x1c1f ;  /* 0x005c1f0004027f89 */ /* 0x002e7400000e0000 */
[----:B0-----:R-:W-:Y:S01]  /*11470*/  @!P4 LEA R14, P3, R20, R14, 0x1 ;  /* 0x0000000e140ec211 */ /* 0x001fe200078608ff */
[----:B------:R-:W-:Y:S04]  /*11480*/  SHFL.IDX PT, R4, R4, 0x3, 0x1c1f ;  /* 0x007c1f0004047f89 */ /* 0x000fe800000e0000 */
[----:B-1----:R-:W-:-:S02]  /*11490*/  @!P4 IMAD.X R9, RZ, RZ, R2, P3 ;  /* 0x000000ffff09c224 */ /* 0x002fc400018e0602 */
[----:B------:R-:W-:Y:S02]  /*114a0*/  @!P4 IMAD.MOV.U32 R2, RZ, RZ, R14 ;  /* 0x000000ffff02c224 */ /* 0x000fe400078e000e */
[----:B------:R-:W0:Y:S01]  /*114b0*/  SHFL.IDX PT, R14, R0, 0x3, 0x1c1f ;  /* 0x007c1f00000e7f89 */ /* 0x000e2200000e0000 */
[----:B------:R-:W-:-:S03]  /*114c0*/  @!P4 IMAD.MOV.U32 R3, RZ, RZ, R9 ;  /* 0x000000ffff03c224 */ /* 0x000fc600078e0009 */
[----:B------:R-:W-:Y:S04]  /*114d0*/  SHFL.IDX PT, R0, R7, RZ, 0x1c1f ;  /* 0x001c1fff07007589 */ /* 0x000fe800000e0000 */
[----:B------:R-:W-:Y:S04]  /*114e0*/  @!P4 LDGSTS.E.BYPASS.LTC128B.128 [R26+0xd400], desc[UR48][R2.64], !P0 ;  /* 0x0d400000021acfae */ /* 0x000fe8000c101d70 */
[----:B------:R-:W-:Y:S04]  /*114f0*/  @!P4 LDGSTS.E.BYPASS.LTC128B.128 [R26+0x10400], desc[UR48][R2.64+0x40], !P1 ;  /* 0x10400040021acfae */ /* 0x000fe8000c901d70 */
[----:B------:R1:W-:Y:S01]  /*11500*/  @!P4 LDGSTS.E.BYPASS.LTC128B.128 [R26+0x13400], desc[UR48][R2.64+0x80], !P2 ;  /* 0x13400080021acfae */ /* 0x0003e2000d101d70 */
[----:B------:R-:W-:Y:S01]  /*11510*/  ISETP.GE.AND P4, PT, R10, R5, PT ;  /* 0x000000050a00720c */ /* 0x000fe20003f86270 */
[----:B------:R-:W-:-:S02]  /*11520*/  VIADD R10, R6, 0x80 ;  /* 0x00000080060a7836 */ /* 0x000fc40000000000 */
[----:B------:R-:W-:Y:S10]  /*11530*/  SHFL.IDX PT, R7, R7, 0x1, 0x1c1f ;  /* 0x003c1f0007077f89 */ /* 0x000ff400000e0000 */
[----:B0-----:R-:W-:-:S05]  /*11540*/  @!P4 LEA R14, P3, R20, R14, 0x1 ;  /* 0x0000000e140ec211 */ /* 0x001fca00078608ff */
[----:B------:R-:W-:Y:S02]  /*11550*/  @!P4 IMAD.X R9, RZ, RZ, R4, P3 ;  /* 0x000000ffff09c224 */ /* 0x000fe400018e0604 */
[----:B-1----:R-:W-:Y:S02]  /*11560*/  @!P4 IMAD.MOV.U32 R2, RZ, RZ, R14 ;  /* 0x000000ffff02c224 */ /* 0x002fe400078e000e */
[----:B------:R-:W0:Y:S01]  /*11570*/  SHFL.IDX PT, R14, R8, RZ, 0x1c1f ;  /* 0x001c1fff080e7589 */ /* 0x000e2200000e0000 */
[----:B------:R-:W-:-:S05]  /*11580*/  @!P4 IMAD.MOV.U32 R3, RZ, RZ, R9 ;  /* 0x000000ffff03c224 */ /* 0x000fca00078e0009 */
[----:B------:R-:W-:Y:S04]  /*11590*/  @!P4 LDGSTS.E.BYPASS.LTC128B.128 [R26+0xdc00], desc[UR48][R2.64], !P0 ;  /* 0x0dc00000021acfae */ /* 0x000fe8000c101d70 */
[----:B------:R-:W-:Y:S04]  /*115a0*/  @!P4 LDGSTS.E.BYPASS.LTC128B.128 [R26+0x10c00], desc[UR48][R2.64+0x40], !P1 ;  /* 0x10c00040021acfae */ /* 0x000fe8000c901d70 */
[----:B------:R1:W-:Y:S01]  /*115b0*/  @!P4 LDGSTS.E.BYPASS.LTC128B.128 [R26+0x13c00], desc[UR48][R2.64+0x80], !P2 ;  /* 0x13c00080021acfae */ /* 0x0003e2000d101d70 */
[----:B------:R-:W-:-:S13]  /*115c0*/  ISETP.GE.AND P4, PT, R10, R5, PT ;  /* 0x000000050a00720c */ /* 0x000fda0003f86270 */
[----:B0-----:R-:W-:-:S05]  /*115d0*/  @!P4 LEA R14, P3, R20, R14, 0x1 ;  /* 0x0000000e140ec211 */ /* 0x001fca00078608ff */
[----:B------:R-:W-:Y:S02]  /*115e0*/  @!P4 IMAD.X R9, RZ, RZ, R0, P3 ;  /* 0x000000ffff09c224 */ /* 0x000fe400018e0600 */
[----:B-1----:R-:W-:Y:S02]  /*115f0*/  @!P4 IMAD.MOV.U32 R2, RZ, RZ, R14 ;  /* 0x000000ffff02c224 */ /* 0x002fe400078e000e */
[----:B------:R-:W-:Y:S01]  /*11600*/  @!P4 IMAD.MOV.U32 R3, RZ, RZ, R9 ;  /* 0x000000ffff03c224 */ /* 0x000fe200078e0009 */
[----:B------:R0:W1:Y:S04]  /*11610*/  SHFL.IDX PT, R14, R8, 0x1, 0x1c1f ;  /* 0x003c1f00080e7f89 */ /* 0x00006800000e0000 */
[----:B------:R0:W-:Y:S04]  /*11620*/  @!P4 LDGSTS.E.BYPASS.LTC128B.128 [R26+0xe400], desc[UR48][R2.64], !P0 ;  /* 0x0e400000021acfae */ /* 0x0001e8000c101d70 */
[----:B------:R0:W-:Y:S04]  /*11630*/  @!P4 LDGSTS.E.BYPASS.LTC128B.128 [R26+0x11400], desc[UR48][R2.64+0x40], !P1 ;  /* 0x11400040021acfae */ /* 0x0001e8000c901d70 */
[----:B------:R0:W-:Y:S02]  /*11640*/  @!P4 LDGSTS.E.BYPASS.LTC128B.128 [R26+0x14400], desc[UR48][R2.64+0x80], !P2 ;  /* 0x14400080021acfae */ /* 0x0001e4000d101d70 */
.L_x_10958:
[----:B------:R-:W-:Y:S02]  /*11650*/  VIADD R6, R6, 0xa0 ;  /* 0x000000a006067836 */ /* 0x000fe40000000000 */
[----:B------:R-:W-:-:S03]  /*11660*/  VIADD R0, R17, 0x2d800 ;  /* 0x0002d80011007836 */ /* 0x000fc60000000000 */
[----:B------:R-:W-:-:S13]  /*11670*/  ISETP.GE.AND P3, PT, R6, R5, PT ;  /* 0x000000050600720c */ /* 0x000fda0003f66270 */
[----:B01----:R-:W-:-:S05]  /*11680*/  @!P3 LEA R2, P4, R20, R14, 0x1 ;  /* 0x0000000e1402b211 */ /* 0x003fca00078808ff */
[----:B------:R-:W-:-:S05]  /*11690*/  @!P3 IMAD.X R3, RZ, RZ, R7, P4 ;  /* 0x000000ffff03b224 */ /* 0x000fca00020e0607 */
[----:B------:R-:W-:Y:S01]  /*116a0*/  @!PT LDS RZ, [RZ] ;  /* 0x00000000fffff984 */ /* 0x000fe20000000800 */
[----:B------:R-:W-:Y:S01]  /*116b0*/  @!PT LDS RZ, [RZ] ;  /* 0x00000000fffff984 */ /* 0x000fe20000000800 */
[----:B------:R-:W-:Y:S01]  /*116c0*/  @!PT LDS RZ, [RZ] ;  /* 0x00000000fffff984 */ /* 0x000fe20000000800 */
[----:B------:R0:W-:Y:S01]  /*116d0*/  @!P3 LDGSTS.E.BYPASS.LTC128B.128 [R26+0xec00], desc[UR48][R2.64], !P0 ;  /* 0x0ec00000021abfae */ /* 0x0001e2000c101d70 */
[----:B------:R-:W-:-:S03]  /*116e0*/  PLOP3.LUT P0, PT, PT, PT, PT, 0x80, 0x0 ;  /* 0x000000000000781c */ /* 0x000fc60003f0f070 */
[----:B------:R0:W-:Y:S04]  /*116f0*/  @!P3 LDGSTS.E.BYPASS.LTC128B.128 [R26+0x11c00], desc[UR48][R2.64+0x40], !P1 ;  /* 0x11c00040021abfae */ /* 0x0001e8000c901d70 */
[----:B------:R0:W-:Y:S01]  /*11700*/  @!P3 LDGSTS.E.BYPASS.LTC128B.128 [R26+0x14c00], desc[UR48][R2.64+0x80], !P2 ;  /* 0x14c00080021abfae */ /* 0x0001e2000d101d70 */
[----:B------:R-:W-:-:S05]  /*11710*/  NOP ;  /* 0x0000000000007918 */ /* 0x000fca0000000000 */
.L_x_10854:
[----:B------:R-:W-:Y:S02]  /*11720*/  PLOP3.LUT P1, PT, P1, P0, PT, 0xa2, 0x0 ;  /* 0x000000000000781c */ /* 0x000fe40000f21472 */
[----:B------:R-:W-:-:S08]  /*11730*/  @P0 R2UR P1, UR4, R17 ;  /* 0x00000000110402ca */ /* 0x000fd00000020000 */
[----:B------:R-:W-:-:S05]  /*11740*/  @P0 PLOP3.LUT P0, PT, P1, PT, PT, 0x80, 0x0 ;  /* 0x000000000000081c */ /* 0x000fca0000f0f070 */
[----:B------:R-:W-:Y:S01]  /*11750*/  @!P1 SYNCS.ARRIVE.TRANS64.RED.A0T1 RZ, [UR4+0x2d800], RZ ;  /* 0x02d800ffffff99a7 */ /* 0x000fe20008200404 */
[----:B------:R-:W-:Y:S07]  /*11760*/  @!P1 ARRIVES.LDGSTSBAR.64.TRANSCNT [UR4+0x2d800] ;  /* 0x02d80000ff0099b0 */ /* 0x000fee0008000a84 */
[----:B------:R-:W-:Y:S05]  /*11770*/  @P0 BRA.U.ANY `(.L_x_10854) ;  /* 0xfffffffd00e80947 */ /* 0x000fea000393ffff */
[----:B------:R-:W-:-:S05]  /*11780*/  VIADD R29, R29, 0x1 ;  /* 0x000000011d1d7836 */ /* 0x000fca0000000000 */
[----:B0-----:R-:W-:-:S04]  /*11790*/  LEA.HI R2, R29, R29, RZ, 0x1 ;  /* 0x0000001d1d027211 */ /* 0x001fc800078f08ff */
        /* <DEDUP_REMOVED lines=8> */
.L_x_10959:
[----:B------:R-:W-:Y:S05]  /*11820*/  BSYNC B0 ;  /* 0x0000000000007941 */ /* 0x000fea0003800000 */
.L_x_10855:
        /* <DEDUP_REMOVED lines=24> */
[----:B------:R-:W-:Y:S02]  /*119b0*/  ULDC.64 UR4, c[0x0][0x428] ;  /* 0x00010a0000047ab9 */ /* 0x000fe40000000a00 */
[----:B------:R-:W-:-:S04]  /*119c0*/  IMAD R10, R25, UR4, RZ ;  /* 0x00000004190a7c24 */ /* 0x000fc8000f8e02ff */
[----:B------:R-:W-:Y:S01]  /*119d0*/  IMAD R10, R23, UR5, R10 ;  /* 0x00000005170a7c24 */ /* 0x000fe2000f8e020a */
[----:B0-----:R-:W-:-:S13]  /*119e0*/  ISETP.NE.AND P0, PT, R5, 0x1, PT ;  /* 0x000000010500780c */ /* 0x001fda0003f05270 */
[----:B------:R-:W0:Y:S02]  /*119f0*/  @P0 LDC.64 R2, c[0x0][0x440] ;  /* 0x00011000ff020b82 */ /* 0x000e240000000a00 */
[----:B0-----:R-:W-:-:S04]  /*11a00*/  @P0 IMAD.HI.U32 R4, R6, R2, RZ ;  /* 0x0000000206040227 */ /* 0x001fc800078e00ff */
[----:B------:R-:W-:Y:S01]  /*11a10*/  IMAD.MOV.U32 R2, RZ, RZ, R6 ;  /* 0x000000ffff027224 */ /* 0x000fe200078e0006 */
[----:B------:R-:W-:-:S05]  /*11a20*/  @P0 SHF.R.U32.HI R2, RZ, R3, R4 ;  /* 0x00000003ff020219 */ /* 0x000fca0000011604 */
[----:B------:R-:W-:-:S04]  /*11a30*/  IMAD.MOV R3, RZ, RZ, -R2 ;  /* 0x000000ffff037224 */ /* 0x000fc800078e0a02 */
[----:B------:R-:W-:Y:S01]  /*11a40*/  IMAD R6, R5, R3, R6 ;  /* 0x0000000305067224 */ /* 0x000fe200078e0206 */
[--C-:B------:R-:W-:Y:S01]  /*11a50*/  SHF.R.S32.HI R3, RZ, 0x1f, R2.reuse ;  /* 0x0000001fff037819 */ /* 0x100fe20000011402 */
[----:B------:R-:W0:Y:S02]  /*11a60*/  LDC.64 R4, c[0x0][0x418] ;  /* 0x00010600ff047b82 */ /* 0x000e240000000a00 */
[----:B------:R-:W-:-:S04]  /*11a70*/  IMAD.WIDE.U32 R2, R23, UR4, R2 ;  /* 0x0000000417027c25 */ /* 0x000fc8000f8e0002 */
[----:B------:R-:W-:Y:S01]  /*11a80*/  IMAD.IADD R10, R10, 0x1, R3 ;  /* 0x000000010a0a7824 */ /* 0x000fe200078e0203 */
[----:B0-----:R-:W-:-:S04]  /*11a90*/  LEA R4, P0, R2, R4, 0x2 ;  /* 0x0000000402047211 */ /* 0x001fc800078010ff */
[----:B------:R-:W-:-:S05]  /*11aa0*/  LEA.HI.X R5, R2, R5, R10, 0x2, P0 ;  /* 0x0000000502057211 */ /* 0x000fca00000f140a */
[----:B------:R0:W5:Y:S04]  /*11ab0*/  LDG.E R4, desc[UR48][R4.64] ;  /* 0x0000003004047981 */ /* 0x000168000c1e1900 */
.L_x_10861:
[----:B------:R-:W0:Y:S01]  /*11ac0*/  S2R R2, SR_TID.X ;  /* 0x0000000000027919 */ /* 0x000e220000002100 */
[----:B------:R-:W-:Y:S01]  /*11ad0*/  IMAD R3, R8, 0x8, R17 ;  /* 0x0000000808037824 */ /* 0x000fe200078e0211 */
[----:B------:R-:W-:Y:S01]  /*11ae0*/  BSSY B1, `(.L_x_10862) ;  /* 0x0000006000017945 */ /* 0x000fe20003800000 */
[----:B0-----:R-:W-:Y:S02]  /*11af0*/  LOP3.LUT R5, R2, 0x7f, RZ, 0xc0, !PT ;  /* 0x0000007f02057812 */ /* 0x001fe400078ec0ff */
[----:B------:R-:W-:Y:S02]  /*11b00*/  SHF.L.U32 R2, R9, 0x1f, RZ ;  /* 0x0000001f09027819 */ /* 0x000fe400000006ff */
[----:B------:R-:W-:Y:S02]  /*11b10*/  ISETP.NE.AND P1, PT, R5, RZ, PT ;  /* 0x000000ff0500720c */ /* 0x000fe40003f25270 */
[----:B------:R-:W0:Y:S02]  /*11b20*/  SYNCS.PHASECHK.TRANS64.TRYWAIT P0, [R3+URZ+0x2d840], R2 ;  /* 0x02d84002030075a7 */ /* 0x000e24000800017f */
[----:B0-----:R-:W-:Y:S09]  /*11b30*/  @!P0 BRA `(.L_x_10863) ;  /* 0x0000003400808947 */ /* 0x001ff20003800000 */
.L_x_10960:
[----:B------:R-:W-:Y:S05]  /*11b40*/  BSYNC B1 ;  /* 0x0000000000017941 */ /* 0x000fea0003800000 */
.L_x_10862:
[----:B------:R-:W-:Y:S04]  /*11b50*/  BSSY B1, `(.L_x_10864) ;  /* 0x0000007000017945 */ /* 0x000fe80003800000 */
[----:B------:R-:W-:Y:S05]  /*11b60*/  @P1 BRA `(.L_x_10865) ;  /* 0x0000000000141947 */ /* 0x000fea0003800000 */
[----:B------:R-:W-:Y:S01]  /*11b70*/  ISETP.NE.AND P0, PT, R28, RZ, PT ;  /* 0x000000ff1c00720c */ /* 0x000fe20003f05270 */
[----:B0-----:R-:W-:-:S04]  /*11b80*/  IMAD.MOV.U32 R2, RZ, RZ, 0x6000 ;  /* 0x00006000ff027424 */ /* 0x001fc800078e00ff */
[----:B------:R1:W-:Y:S08]  /*11b90*/  SYNCS.ARRIVE.TRANS64 RZ, [R3+URZ+0x2d830], R2 ;  /* 0x02d8300203ff79a7 */ /* 0x0003f0000800003f */
[----:B------:R-:W-:Y:S05]  /*11ba0*/  @!P0 BRA `(.L_x_10865) ;  /* 0x0000000000048947 */ /* 0x000fea0003800000 */
[----:B------:R-:W-:Y:S01]  /*11bb0*/  BPT.TRAP 0x1 ;  /* 0x000000040000795c */ /* 0x000fe20000300000 */
.L_x_10865:
[----:B------:R-:W-:Y:S05]  /*11bc0*/  BSYNC B1 ;  /* 0x0000000000017941 */ /* 0x000fea0003800000 */
.L_x_10864:
[----:B------:R-:W-:Y:S01]  /*11bd0*/  IMAD.MOV.U32 R12, RZ, RZ, RZ ;  /* 0x000000ffff0c7224 */ /* 0x000fe200078e00ff */
[----:B------:R-:W-:Y:S01]  /*11be0*/  UIADD3 UR4, UP0, UR46, 0x370, URZ ;  /* 0x000003702e047890 */ /* 0x000fe2000ff1e03f */
[----:B------:R-:W-:Y:S01]  /*11bf0*/  IMAD R11, R8, 0x6000, R17 ;  /* 0x00006000080b7824 */ /* 0x000fe200078e0211 */
[----:B------:R-:W-:Y:S01]  /*11c00*/  PLOP3.LUT P0, PT, PT, PT, PT, 0x80, 0x0 ;  /* 0x000000000000781c */ /* 0x000fe20003f0f070 */
[----:B01----:R-:W-:Y:S01]  /*11c10*/  VIADD R3, R3, 0x2d830 ;  /* 0x0002d83003037836 */ /* 0x003fe20000000000 */
[----:B------:R-:W-:Y:S01]  /*11c20*/  R2UR UR10, R12 ;  /* 0x000000000c0a72ca */ /* 0x000fe200000e0000 */
[----:B------:R-:W-:Y:S01]  /*11c30*/  IMAD.SHL.U32 R2, R6, 0x80, RZ ;  /* 0x0000008006027824 */ /* 0x000fe200078e00ff */
[----:B------:R-:W-:Y:S01]  /*11c40*/  UIADD3.X UR5, URZ, UR47, URZ, UP0, !UPT ;  /* 0x0000002f3f057290 */ /* 0x000fe200087fe43f */
[----:B------:R-:W-:Y:S01]  /*11c50*/  VIADD R5, R11, 0x15400 ;  /* 0x000154000b057836 */ /* 0x000fe20000000000 */
[----:B------:R-:W-:Y:S01]  /*11c60*/  UMOV UR6, 0x0 ;  /* 0x0000000000067882 */ /* 0x000fe20000000000 */
[----:B------:R-:W-:-:S10]  /*11c70*/  UMOV UR7, 0x14f00000 ;  /* 0x14f0000000077882 */ /* 0x000fd40000000000 */
.L_x_10866:
        /* <DEDUP_REMOVED lines=16> */
.L_x_10867:
        /* <DEDUP_REMOVED lines=16> */
.L_x_10868:
        /* <DEDUP_REMOVED lines=15> */
.L_x_10961:
[----:B------:R-:W-:Y:S05]  /*11f70*/  BSYNC B1 ;  /* 0x0000000000017941 */ /* 0x000fea0003800000 */
.L_x_10869:
[----:B------:R-:W-:Y:S01]  /*11f80*/  BSSY B1, `(.L_x_10871) ;  /* 0x000000a000017945 */ /* 0x000fe20003800000 */
[----:B0-----:R-:W-:Y:S02]  /*11f90*/  IMAD.MOV.U32 R2, RZ, RZ, 0x0 ;  /* 0x00000000ff027424 */ /* 0x001fe400078e00ff */
[----:B------:R-:W-:Y:S01]  /*11fa0*/  IMAD.MOV.U32 R3, RZ, RZ, 0x14f00000 ;  /* 0x14f00000ff037424 */ /* 0x000fe200078e00ff */
[----:B------:R-:W-:Y:S06]  /*11fb0*/  @P1 BRA `(.L_x_10872) ;  /* 0x0000000000181947 */ /* 0x000fec0003800000 */
[----:B------:R-:W-:Y:S01]  /*11fc0*/  ISETP.NE.AND P0, PT, R28, RZ, PT ;  /* 0x000000ff1c00720c */ /* 0x000fe20003f05270 */
[----:B------:R-:W-:Y:S02]  /*11fd0*/  IMAD R11, R16, 0x8, R17 ;  /* 0x00000008100b7824 */ /* 0x000fe400078e0211 */
[----:B------:R-:W-:-:S04]  /*11fe0*/  IMAD.MOV.U32 R14, RZ, RZ, 0x6000 ;  /* 0x00006000ff0e7424 */ /* 0x000fc800078e00ff */
[----:B------:R0:W-:Y:S06]  /*11ff0*/  SYNCS.ARRIVE.TRANS64 RZ, [R11+URZ+0x2d850], R14 ;  /* 0x02d8500e0bff79a7 */ /* 0x0001ec000800003f */
[----:B------:R-:W-:Y:S05]  /*12000*/  @!P0 BRA `(.L_x_10872) ;  /* 0x0000000000048947 */ /* 0x000fea0003800000 */
[----:B------:R-:W-:Y:S01]  /*12010*/  BPT.TRAP 0x1 ;  /* 0x000000040000795c */ /* 0x000fe20000300000 */
.L_x_10872:
[----:B------:R-:W-:Y:S05]  /*12020*/  BSYNC B1 ;  /* 0x0000000000017941 */ /* 0x000fea0003800000 */
.L_x_10871:
[----:B------:R-:W-:Y:S01]  /*12030*/  R2UR UR6, R2 ;  /* 0x00000000020672ca */ /* 0x000fe200000e0000 */
[--C-:B0-----:R-:W-:Y:S01]  /*12040*/  IMAD R11, R16, 0x8, R17.reuse ;  /* 0x00000008100b7824 */ /* 0x101fe200078e0211 */
[----:B------:R-:W-:Y:S01]  /*12050*/  R2UR UR7, R3 ;  /* 0x00000000030772ca */ /* 0x000fe200000e0000 */
[----:B------:R-:W-:Y:S01]  /*12060*/  UIADD3 UR4, UP0, UR46, 0x470, URZ ;  /* 0x000004702e047890 */ /* 0x000fe2000ff1e03f */
[----:B------:R-:W-:Y:S01]  /*12070*/  R2UR UR10, R12 ;  /* 0x000000000c0a72ca */ /* 0x000fe200000e0000 */
[----:B------:R-:W-:Y:S01]  /*12080*/  IMAD R12, R16, 0x6000, R17 ;  /* 0x00006000100c7824 */ /* 0x000fe200078e0211 */
[----:B------:R-:W-:Y:S01]  /*12090*/  PLOP3.LUT P0, PT, PT, PT, PT, 0x80, 0x0 ;  /* 0x000000000000781c */ /* 0x000fe20003f0f070 */
[----:B------:R-:W-:Y:S01]  /*120a0*/  IMAD.SHL.U32 R13, R22, 0x80, RZ ;  /* 0x00000080160d7824 */ /* 0x000fe200078e00ff */
[----:B------:R-:W-:Y:S01]  /*120b0*/  UIADD3.X UR5, URZ, UR47, URZ, UP0, !UPT ;  /* 0x0000002f3f057290 */ /* 0x000fe200087fe43f */
[----:B------:R-:W-:Y:S02]  /*120c0*/  VIADD R11, R11, 0x2d850 ;  /* 0x0002d8500b0b7836 */ /* 0x000fe40000000000 */
[----:B------:R-:W-:-:S09]  /*120d0*/  VIADD R14, R12, 0x400 ;  /* 0x000004000c0e7836 */ /* 0x000fd20000000000 */
.L_x_10873:
        /* <DEDUP_REMOVED lines=15> */
.L_x_10874:
        /* <DEDUP_REMOVED lines=15> */
.L_x_10875:
        /* <DEDUP_REMOVED lines=12> */
.L_x_10860:
[----:B------:R-:W-:Y:S05]  /*12380*/  BSYNC B0 ;  /* 0x0000000000007941 */ /* 0x000fea0003800000 */
.L_x_10859:
[----:B------:R-:W-:Y:S01]  /*12390*/  UIADD3 UR4, UR40, -0x3, URZ ;  /* 0xfffffffd28047890 */ /* 0x000fe2000fffe03f */
[----:B------:R-:W-:Y:S02]  /*123a0*/  IMAD.MOV.U32 R16, RZ, RZ, R8 ;  /* 0x000000ffff107224 */ /* 0x000fe400078e0008 */
[----:B------:R-:W-:-:S03]  /*123b0*/  IMAD.MOV.U32 R24, RZ, RZ, R9 ;  /* 0x000000ffff187224 */ /* 0x000fc600078e0009 */
[----:B------:R-:W-:-:S07]  /*123c0*/  IMAD.U32 R6, RZ, RZ, UR4 ;  /* 0x00000004ff067e24 */ /* 0x000fce000f8e00ff */
.L_x_10858:
[----:B------:R-:W-:Y:S01]  /*123d0*/  ULOP3.LUT UR4, URZ, UR40, URZ, 0x33, !UPT ;  /* 0x000000283f047292 */ /* 0x000fe2000f8e333f */
[----:B------:R-:W-:Y:S01]  /*123e0*/  VIADD R7, R7, 0xfffffffe ;  /* 0xfffffffe07077836 */ /* 0x000fe20000000000 */
[----:B------:R-:W-:Y:S04]  /*123f0*/  BSSY B0, `(.L_x_10857) ;  /* 0x000015a000007945 */ /* 0x000fe80003800000 */
[----:B------:R-:W-:-:S13]  /*12400*/  ISETP.NE.AND P0, PT, R7, UR4, PT ;  /* 0x0000000407007c0c */ /* 0x000fda000bf05270 */
[----:B------:R-:W-:Y:S05]  /*12410*/  @!P0 BRA `(.L_x_10876) ;  /* 0x00000014005c8947 */ /* 0x000fea0003800000 */
[----:B------:R-:W-:-:S07]  /*12420*/  IMAD.MOV.U32 R4, RZ, RZ, R18 ;  /* 0x000000ffff047224 */ /* 0x000fce00078e0012 */
.L_x_10911:
[----:B------:R-:W-:Y:S01]  /*12430*/  LOP3.LUT P1, RZ, R19, 0x2, RZ, 0xc0, !PT ;  /* 0x0000000213ff7812 */ /* 0x000fe2000782c0ff */
[----:B------:R-:W-:Y:S01]  /*12440*/  VIADD R7, R16, 0x1 ;  /* 0x0000000110077836 */ /* 0x000fe20000000000 */
[----:B------:R-:W-:Y:S05]  /*12450*/  YIELD ;  /* 0x0000000000007946 */ /* 0x000fea0003800000 */
[----:B------:R-:W-:Y:S01]  /*12460*/  ISETP.NE.AND P0, PT, R7, 0x2, PT ;  /* 0x000000020700780c */ /* 0x000fe20003f05270 */
[----:B------:R-:W-:Y:S03]  /*12470*/  BSSY B1, `(.L_x_10877) ;  /* 0x00000a4000017945 */ /* 0x000fe60003800000 */
[----:B------:R-:W-:-:S02]  /*12480*/  SEL R3, RZ, 0x1, P0 ;  /* 0x00000001ff037807 */ /* 0x000fc40000000000 */
        /* <DEDUP_REMOVED lines=15> */
[----:B------:R-:W-:-:S04]  /*12580*/  IMAD.MOV R9, RZ, RZ, -R2 ;  /* 0x000000ffff097224 */ /* 0x000fc800078e0a02 */
[----:B------:R-:W-:Y:S02]  /*12590*/  IMAD R9, R5, R9, R6 ;  /* 0x0000000905097224 */ /* 0x000fe400078e0206 */
[C---:B------:R-:W-:Y:S02]  /*125a0*/  IMAD R5, R23.reuse, UR5, R4 ;  /* 0x0000000517057c24 */ /* 0x040fe4000f8e0204 */
[----:B------:R-:W-:Y:S01]  /*125b0*/  IMAD.WIDE.U32 R2, R23, UR4, R2 ;  /* 0x0000000417027c25 */ /* 0x000fe2000f8e0002 */
[----:B------:R-:W-:-:S03]  /*125c0*/  ULDC.64 UR4, c[0x0][0x418] ;  /* 0x0001060000047ab9 */ /* 0x000fc60000000a00 */
[----:B------:R-:W-:Y:S01]  /*125d0*/  IMAD.IADD R5, R5, 0x1, R3 ;  /* 0x0000000105057824 */ /* 0x000fe200078e0203 */
[----:B------:R-:W-:-:S04]  /*125e0*/  LEA R4, P0, R2, UR4, 0x2 ;  /* 0x0000000402047c11 */ /* 0x000fc8000f8010ff */
[----:B------:R-:W-:-:S05]  /*125f0*/  LEA.HI.X R5, R2, UR5, R5, 0x2, P0 ;  /* 0x0000000502057c11 */ /* 0x000fca00080f1405 */
[----:B------:R0:W5:Y:S04]  /*12600*/  LDG.E R4, desc[UR48][R4.64] ;  /* 0x0000003004047981 */ /* 0x000168000c1e1900 */
.L_x_10879:
        /* <DEDUP_REMOVED lines=8> */
.L_x_10962:
[----:B------:R-:W-:Y:S05]  /*12690*/  BSYNC B2 ;  /* 0x0000000000027941 */ /* 0x000fea0003800000 */
.L_x_10880:
[----:B------:R-:W-:Y:S04]  /*126a0*/  BSSY B2, `(.L_x_10882) ;  /* 0x0000007000027945 */ /* 0x000fe80003800000 */
[----:B------:R-:W-:Y:S05]  /*126b0*/  @P1 BRA `(.L_x_10883) ;  /* 0x0000000000141947 */ /* 0x000fea0003800000 */
[----:B------:R-:W-:Y:S01]  /*126c0*/  ISETP.NE.AND P0, PT, R28, RZ, PT ;  /* 0x000000ff1c00720c */ /* 0x000fe20003f05270 */
[----:B0-----:R-:W-:-:S04]  /*126d0*/  IMAD.MOV.U32 R2, RZ, RZ, 0x6000 ;  /* 0x00006000ff027424 */ /* 0x001fc800078e00ff */
[----:B------:R1:W-:Y:S08]  /*126e0*/  SYNCS.ARRIVE.TRANS64 RZ, [R3+URZ+0x2d830], R2 ;  /* 0x02d8300203ff79a7 */ /* 0x0003f0000800003f */
[----:B------:R-:W-:Y:S05]  /*126f0*/  @!P0 BRA `(.L_x_10883) ;  /* 0x0000000000048947 */ /* 0x000fea0003800000 */
[----:B------:R-:W-:Y:S01]  /*12700*/  BPT.TRAP 0x1 ;  /* 0x000000040000795c */ /* 0x000fe20000300000 */
.L_x_10883:
[----:B------:R-:W-:Y:S05]  /*12710*/  BSYNC B2 ;  /* 0x0000000000027941 */ /* 0x000fea0003800000 */
.L_x_10882:
        /* <DEDUP_REMOVED lines=11> */
.L_x_10884:
        /* <DEDUP_REMOVED lines=16> */
.L_x_10885:
        /* <DEDUP_REMOVED lines=16> */
.L_x_10886:
        /* <DEDUP_REMOVED lines=15> */
.L_x_10963:
[----:B------:R-:W-:Y:S05]  /*12ac0*/  BSYNC B2 ;  /* 0x0000000000027941 */ /* 0x000fea0003800000 */
.L_x_10887:
[----:B------:R-:W-:Y:S01]  /*12ad0*/  BSSY B2, `(.L_x_10889) ;  /* 0x0000009000027945 */ /* 0x000fe20003800000 */
[----:B------:R-:W-:Y:S02]  /*12ae0*/  IMAD.MOV.U32 R2, RZ, RZ, 0x0 ;  /* 0x00000000ff027424 */ /* 0x000fe400078e00ff */
[----:B0-----:R-:W-:Y:S01]  /*12af0*/  IMAD.MOV.U32 R3, RZ, RZ, 0x14f00000 ;  /* 0x14f00000ff037424 */ /* 0x001fe200078e00ff */
[----:B------:R-:W-:Y:S06]  /*12b00*/  @P1 BRA `(.L_x_10890) ;  /* 0x0000000000141947 */ /* 0x000fec0003800000 */
[----:B------:R-:W-:Y:S01]  /*12b10*/  ISETP.NE.AND P0, PT, R28, RZ, PT ;  /* 0x000000ff1c00720c */ /* 0x000fe20003f05270 */
[----:B------:R-:W-:-:S04]  /*12b20*/  IMAD.MOV.U32 R13, RZ, RZ, 0x6000 ;  /* 0x00006000ff0d7424 */ /* 0x000fc800078e00ff */
[----:B------:R0:W-:Y:S08]  /*12b30*/  SYNCS.ARRIVE.TRANS64 RZ, [R12+URZ+0x50], R13 ;  /* 0x0000500d0cff79a7 */ /* 0x0001f0000800003f */
[----:B------:R-:W-:Y:S05]  /*12b40*/  @!P0 BRA `(.L_x_10890) ;  /* 0x0000000000048947 */ /* 0x000fea0003800000 */
[----:B------:R-:W-:Y:S01]  /*12b50*/  BPT.TRAP 0x1 ;  /* 0x000000040000795c */ /* 0x000fe20000300000 */
.L_x_10890:
[----:B------:R-:W-:Y:S05]  /*12b60*/  BSYNC B2 ;  /* 0x0000000000027941 */ /* 0x000fea0003800000 */
.L_x_10889:
        /* <DEDUP_REMOVED lines=10> */
.L_x_10891:
        /* <DEDUP_REMOVED lines=15> */
.L_x_10892:
        /* <DEDUP_REMOVED lines=15> */
.L_x_10893:
        /* <DEDUP_REMOVED lines=12> */
.L_x_10878:
[----:B------:R-:W-:Y:S05]  /*12eb0*/  BSYNC B1 ;  /* 0x0000000000017941 */ /* 0x000fea0003800000 */
.L_x_10877:
[----:B------:R-:W-:Y:S01]  /*12ec0*/  LOP3.LUT P1, RZ, R19, 0x2, RZ, 0xc0, !PT ;  /* 0x0000000213ff7812 */ /* 0x000fe2000782c0ff */
[----:B------:R-:W-:Y:S01]  /*12ed0*/  VIADD R16, R7, 0x1 ;  /* 0x0000000107107836 */ /* 0x000fe20000000000 */
[----:B------:R-:W-:Y:S01]  /*12ee0*/  BSSY B1, `(.L_x_10894) ;  /* 0x00000a7000017945 */ /* 0x000fe20003800000 */
[----:B------:R-:W-:-:S03]  /*12ef0*/  VIADD R9, R6, 0xffffffff ;  /* 0xffffffff06097836 */ /* 0x000fc60000000000 */
        /* <DEDUP_REMOVED lines=24> */
[----:B------:R-:W-:-:S05]  /*13080*/  LEA.HI.X R5, R2, UR5, R3, 0x2, P0 ;  /* 0x0000000502057c11 */ /* 0x000fca00080f1403 */
[----:B------:R0:W5:Y:S04]  /*13090*/  LDG.E R4, desc[UR48][R4.64] ;  /* 0x0000003004047981 */ /* 0x000168000c1e1900 */
.L_x_10896:
[----:B------:R-:W-:Y:S01]  /*130a0*/  IMAD R2, R16, 0x8, R17 ;  /* 0x0000000810027824 */ /* 0x000fe200078e0211 */
[----:B------:R-:W-:Y:S01]  /*130b0*/  SHF.L.U32 R3, R24, 0x1f, RZ ;  /* 0x0000001f18037819 */ /* 0x000fe200000006ff */
[----:B------:R-:W-:Y:S03]  /*130c0*/  BSSY B2, `(.L_x_10897) ;  /* 0x0000003000027945 */ /* 0x000fe60003800000 */
[----:B------:R-:W1:Y:S02]  /*130d0*/  SYNCS.PHASECHK.TRANS64.TRYWAIT P0, [R2+URZ+0x2d840], R3 ;  /* 0x02d84003020075a7 */ /* 0x000e64000800017f */
[----:B-1----:R-:W-:Y:S05]  /*130e0*/  @!P0 BRA `(.L_x_10898) ;  /* 0x0000002000648947 */ /* 0x002fea0003800000 */
.L_x_10964:
[----:B------:R-:W-:Y:S05]  /*130f0*/  BSYNC B2 ;  /* 0x0000000000027941 */ /* 0x000fea0003800000 */
.L_x_10897:
[----:B0-----:R-:W0:Y:S01]  /*13100*/  S2R R5, SR_TID.X ;  /* 0x0000000000057919 */ /* 0x001e220000002100 */
[----:B------:R-:W-:Y:S01]  /*13110*/  BSSY B2, `(.L_x_10899) ;  /* 0x0000009000027945 */ /* 0x000fe20003800000 */
[----:B0-----:R-:W-:-:S04]  /*13120*/  LOP3.LUT R5, R5, 0x7f, RZ, 0xc0, !PT ;  /* 0x0000007f05057812 */ /* 0x001fc800078ec0ff */
[----:B------:R-:W-:-:S13]  /*13130*/  ISETP.NE.AND P1, PT, R5, RZ, PT ;  /* 0x000000ff0500720c */ /* 0x000fda0003f25270 */
[----:B------:R-:W-:Y:S05]  /*13140*/  @P1 BRA `(.L_x_10900) ;  /* 0x0000000000141947 */ /* 0x000fea0003800000 */
[----:B------:R-:W-:Y:S01]  /*13150*/  ISETP.NE.AND P0, PT, R28, RZ, PT ;  /* 0x000000ff1c00720c */ /* 0x000fe20003f05270 */
[----:B-1----:R-:W-:-:S04]  /*13160*/  IMAD.MOV.U32 R3, RZ, RZ, 0x6000 ;  /* 0x00006000ff037424 */ /* 0x002fc800078e00ff */
[----:B------:R0:W-:Y:S08]  /*13170*/  SYNCS.ARRIVE.TRANS64 RZ, [R2+URZ+0x2d830], R3 ;  /* 0x02d8300302ff79a7 */ /* 0x0001f0000800003f */
[----:B------:R-:W-:Y:S05]  /*13180*/  @!P0 BRA `(.L_x_10900) ;  /* 0x0000000000048947 */ /* 0x000fea0003800000 */
[----:B------:R-:W-:Y:S01]  /*13190*/  BPT.TRAP 0x1 ;  /* 0x000000040000795c */ /* 0x000fe20000300000 */
.L_x_10900:
[----:B------:R-:W-:Y:S05]  /*131a0*/  BSYNC B2 ;  /* 0x0000000000027941 */ /* 0x000fea0003800000 */
.L_x_10899:
[----:B------:R-:W-:Y:S01]  /*131b0*/  IMAD.MOV.U32 R5, RZ, RZ, RZ ;  /* 0x000000ffff057224 */ /* 0x000fe200078e00ff */
[----:B------:R-:W-:Y:S01]  /*131c0*/  UIADD3 UR4, UP0, UR46, 0x370, URZ ;  /* 0x000003702e047890 */ /* 0x000fe2000ff1e03f */
[C---:B01----:R-:W-:Y:S01]  /*131d0*/  IMAD R3, R16.reuse, 0x8, R0 ;  /* 0x0000000810037824 */ /* 0x043fe200078e0200 */
[----:B------:R-:W-:Y:S01]  /*131e0*/  PLOP3.LUT P0, PT, PT, PT, PT, 0x80, 0x0 ;  /* 0x000000000000781c */ /* 0x000fe20003f0f070 */
[----:B------:R-:W-:Y:S01]  /*131f0*/  IMAD R13, R16, 0x6000, R17 ;  /* 0x00006000100d7824 */ /* 0x000fe200078e0211 */
[----:B------:R-:W-:Y:S01]  /*13200*/  R2UR UR10, R5 ;  /* 0x00000000050a72ca */ /* 0x000fe200000e0000 */
[----:B------:R-:W-:Y:S01]  /*13210*/  VIADD R3, R3, 0x30 ;  /* 0x0000003003037836 */ /* 0x000fe20000000000 */
[----:B------:R-:W-:Y:S01]  /*13220*/  UIADD3.X UR5, URZ, UR47, URZ, UP0, !UPT ;  /* 0x0000002f3f057290 */ /* 0x000fe200087fe43f */
[----:B------:R-:W-:Y:S01]  /*13230*/  IMAD.SHL.U32 R2, R10, 0x80, RZ ;  /* 0x000000800a027824 */ /* 0x000fe200078e00ff */
[----:B------:R-:W-:Y:S01]  /*13240*/  UMOV UR6, 0x0 ;  /* 0x0000000000067882 */ /* 0x000fe20000000000 */
[----:B------:R-:W-:Y:S01]  /*13250*/  VIADD R11, R13, 0x15400 ;  /* 0x000154000d0b7836 */ /* 0x000fe20000000000 */
[----:B------:R-:W-:-:S09]  /*13260*/  UMOV UR7, 0x14f00000 ;  /* 0x14f0000000077882 */ /* 0x000fd20000000000 */
.L_x_10901:
        /* <DEDUP_REMOVED lines=16> */
.L_x_10902:
        /* <DEDUP_REMOVED lines=16> */
.L_x_10903:
        /* <DEDUP_REMOVED lines=15> */
.L_x_10965:
[----:B------:R-:W-:Y:S05]  /*13560*/  BSYNC B2 ;  /* 0x0000000000027941 */ /* 0x000fea0003800000 */
.L_x_10904:
[----:B------:R-:W-:Y:S01]  /*13570*/  BSSY B2, `(.L_x_10906) ;  /* 0x0000009000027945 */ /* 0x000fe20003800000 */
[----:B0-----:R-:W-:Y:S02]  /*13580*/  IMAD.MOV.U32 R2, RZ, RZ, 0x0 ;  /* 0x00000000ff027424 */ /* 0x001fe400078e00ff */
[----:B------:R-:W-:Y:S01]  /*13590*/  IMAD.MOV.U32 R3, RZ, RZ, 0x14f00000 ;  /* 0x14f00000ff037424 */ /* 0x000fe200078e00ff */
[----:B------:R-:W-:Y:S06]  /*135a0*/  @P1 BRA `(.L_x_10907) ;  /* 0x0000000000141947 */ /* 0x000fec0003800000 */
[----:B------:R-:W-:Y:S01]  /*135b0*/  ISETP.NE.AND P0, PT, R28, RZ, PT ;  /* 0x000000ff1c00720c */ /* 0x000fe20003f05270 */
[----:B------:R-:W-:-:S04]  /*135c0*/  IMAD.MOV.U32 R13, RZ, RZ, 0x6000 ;  /* 0x00006000ff0d7424 */ /* 0x000fc800078e00ff */
[----:B------:R0:W-:Y:S08]  /*135d0*/  SYNCS.ARRIVE.TRANS64 RZ, [R8+URZ+0x50], R13 ;  /* 0x0000500d08ff79a7 */ /* 0x0001f0000800003f */
[----:B------:R-:W-:Y:S05]  /*135e0*/  @!P0 BRA `(.L_x_10907) ;  /* 0x0000000000048947 */ /* 0x000fea0003800000 */
[----:B------:R-:W-:Y:S01]  /*135f0*/  BPT.TRAP 0x1 ;  /* 0x000000040000795c */ /* 0x000fe20000300000 */
.L_x_10907:
[----:B------:R-:W-:Y:S05]  /*13600*/  BSYNC B2 ;  /* 0x0000000000027941 */ /* 0x000fea0003800000 */
.L_x_10906:
        /* <DEDUP_REMOVED lines=10> */
.L_x_10908:
        /* <DEDUP_REMOVED lines=15> */
.L_x_10909:
        /* <DEDUP_REMOVED lines=15> */
.L_x_10910:
        /* <DEDUP_REMOVED lines=12> */
.L_x_10895:
[----:B------:R-:W-:Y:S05]  /*13950*/  BSYNC B1 ;  /* 0x0000000000017941 */ /* 0x000fea0003800000 */
.L_x_10894:
[----:B------:R-:W-:Y:S01]  /*13960*/  ISETP.GT.AND P0, PT, R9, UR39, PT ;  /* 0x0000002709007c0c */ /* 0x000fe2000bf04270 */
[----:B------:R-:W-:-:S12]  /*13970*/  VIADD R6, R6, 0xfffffffe ;  /* 0xfffffffe06067836 */ /* 0x000fd80000000000 */
[----:B------:R-:W-:Y:S05]  /*13980*/  @P0 BRA `(.L_x_10911) ;  /* 0xffffffe800a80947 */ /* 0x000fea000383ffff */
.L_x_10876:
[----:B------:R-:W-:Y:S05]  /*13990*/  BSYNC B0 ;  /* 0x0000000000007941 */ /* 0x000fea0003800000 */
.L_x_10857:
[----:B------:R-:W1:Y:S01]  /*139a0*/  S2R R0, SR_TID.X ;  /* 0x0000000000007919 */ /* 0x000e620000002100 */
[----:B------:R-:W-:Y:S01]  /*139b0*/  BSSY B0, `(.L_x_10912) ;  /* 0x0000010000007945 */ /* 0x000fe20003800000 */
        /* <DEDUP_REMOVED lines=14> */
[----:B0-----:R-:W-:-:S07]  /*13aa0*/  IADD3 R27, R0, UR42, R27 ;  /* 0x0000002a001b7c10 */ /* 0x001fce000fffe01b */
.L_x_10913:
[----:B------:R-:W-:Y:S05]  /*13ab0*/  BSYNC B0 ;  /* 0x0000000000007941 */ /* 0x000fea0003800000 */
.L_x_10912:
[----:B------:R-:W-:Y:S01]  /*13ac0*/  LOP3.LUT P0, RZ, R19, 0x2, RZ, 0xc0, !PT ;  /* 0x0000000213ff7812 */ /* 0x000fe2000780c0ff */
[----:B------:R-:W-:-:S12]  /*13ad0*/  BSSY B0, `(.L_x_10914) ;  /* 0x0000043000007945 */ /* 0x000fd80003800000 */
[----:B------:R-:W-:Y:S05]  /*13ae0*/  @!P0 BRA `(.L_x_10915) ;  /* 0x0000000400048947 */ /* 0x000fea0003800000 */
[----:B------:R-:W-:Y:S01]  /*13af0*/  IMAD R3, R16, 0x8, R17 ;  /* 0x0000000810037824 */ /* 0x000fe200078e0211 */
[----:B------:R-:W-:Y:S01]  /*13b00*/  SHF.L.U32 R0, R24, 0x1f, RZ ;  /* 0x0000001f18007819 */ /* 0x000fe200000006ff */
[----:B------:R-:W-:Y:S01]  /*13b10*/  BSSY B1, `(.L_x_10916) ;  /* 0x0000004000017945 */ /* 0x000fe20003800000 */
[----:B------:R-:W-:Y:S02]  /*13b20*/  ISETP.NE.AND P2, PT, R6, RZ, PT ;  /* 0x000000ff0600720c */ /* 0x000fe40003f45270 */
[----:B------:R-:W1:Y:S02]  /*13b30*/  SYNCS.PHASECHK.TRANS64.TRYWAIT P0, [R3+URZ+0x2d860], R0 ;  /* 0x02d86000030075a7 */ /* 0x000e64000800017f */
[----:B-1----:R-:W-:Y:S09]  /*13b40*/  @!P0 BRA `(.L_x_10917) ;  /* 0x0000001400f48947 */ /* 0x002ff20003800000 */
.L_x_10966:
[----:B------:R-:W-:Y:S05]  /*13b50*/  BSYNC B1 ;  /* 0x0000000000017941 */ /* 0x000fea0003800000 */
.L_x_10916:
[----:B------:R-:W-:Y:S04]  /*13b60*/  BSSY B1, `(.L_x_10918) ;  /* 0x0000007000017945 */ /* 0x000fe80003800000 */
[----:B------:R-:W-:Y:S05]  /*13b70*/  @P2 BRA `(.L_x_10919) ;  /* 0x0000000000142947 */ /* 0x000fea0003800000 */
[----:B------:R-:W-:Y:S01]  /*13b80*/  ISETP.NE.AND P0, PT, R28, RZ, PT ;  /* 0x000000ff1c00720c */ /* 0x000fe20003f05270 */
[----:B-1----:R-:W-:-:S04]  /*13b90*/  IMAD.MOV.U32 R0, RZ, RZ, 0x6000 ;  /* 0x00006000ff007424 */ /* 0x002fc800078e00ff */
[----:B------:R2:W-:Y:S08]  /*13ba0*/  SYNCS.ARRIVE.TRANS64 RZ, [R3+URZ+0x2d850], R0 ;  /* 0x02d8500003ff79a7 */ /* 0x0005f0000800003f */
[----:B------:R-:W-:Y:S05]  /*13bb0*/  @!P0 BRA `(.L_x_10919) ;  /* 0x0000000000048947 */ /* 0x000fea0003800000 */
[----:B------:R-:W-:Y:S01]  /*13bc0*/  BPT.TRAP 0x1 ;  /* 0x000000040000795c */ /* 0x000fe20000300000 */
.L_x_10919:
[----:B------:R-:W-:Y:S05]  /*13bd0*/  BSYNC B1 ;  /* 0x0000000000017941 */ /* 0x000fea0003800000 */
.L_x_10918:
[----:B-12---:R-:W-:Y:S01]  /*13be0*/  IMAD R0, R16, 0x6000, R17 ;  /* 0x0000600010007824 */ /* 0x006fe200078e0211 */
[----:B------:R-:W-:Y:S01]  /*13bf0*/  UIADD3 UR4, UP0, UR46, 0x470, URZ ;  /* 0x000004702e047890 */ /* 0x000fe2000ff1e03f */
[----:B0-----:R-:W-:Y:S01]  /*13c00*/  VIADD R2, R3, 0x2d850 ;  /* 0x0002d85003027836 */ /* 0x001fe20000000000 */
[----:B------:R-:W-:Y:S01]  /*13c10*/  PLOP3.LUT P0, PT, PT, PT, PT, 0x80, 0x0 ;  /* 0x000000000000781c */ /* 0x000fe20003f0f070 */
[----:B------:R-:W-:Y:S01]  /*13c20*/  IMAD.SHL.U32 R22, R22, 0x80, RZ ;  /* 0x0000008016167824 */ /* 0x000fe200078e00ff */
[----:B------:R-:W-:Y:S01]  /*13c30*/  UIADD3.X UR5, URZ, UR47, URZ, UP0, !UPT ;  /* 0x0000002f3f057290 */ /* 0x000fe200087fe43f */
[----:B------:R-:W-:Y:S01]  /*13c40*/  VIADD R3, R0, 0x400 ;  /* 0x0000040000037836 */ /* 0x000fe20000000000 */
[----:B------:R-:W-:Y:S01]  /*13c50*/  UMOV UR6, 0x0 ;  /* 0x0000000000067882 */ /* 0x000fe20000000000 */
[----:B------:R-:W-:Y:S01]  /*13c60*/  UMOV UR7, 0x14f00000 ;  /* 0x14f0000000077882 */ /* 0x000fe20000000000 */
[----:B------:R-:W-:-:S08]  /*13c70*/  UMOV UR10, URZ ;  /* 0x0000003f000a7c82 */ /* 0x000fd00008000000 */
.L_x_10920:
        /* <DEDUP_REMOVED lines=15> */
.L_x_10921:
        /* <DEDUP_REMOVED lines=15> */
.L_x_10922:
        /* <DEDUP_REMOVED lines=9> */
[----:B-1----:R-:W-:Y:S05]  /*13ef0*/  @P0 BRA.U.ANY `(.L_x_10922) ;  /* 0xfffffffd00d80947 */ /* 0x002fea000393ffff */
.L_x_10915:
[----:B------:R-:W-:Y:S05]  /*13f00*/  BSYNC B0 ;  /* 0x0000000000007941 */ /* 0x000fea0003800000 */
.L_x_10914:
[----:B------:R-:W-:-:S05]  /*13f10*/  VIADD R16, R16, 0x1 ;  /* 0x0000000110107836 */ /* 0x000fca0000000000 */
[----:B------:R-:W-:-:S04]  /*13f20*/  ISETP.NE.AND P0, PT, R16, 0x2, PT ;  /* 0x000000021000780c */ /* 0x000fc80003f05270 */
[----:B------:R-:W-:Y:S02]  /*13f30*/  SEL R3, RZ, 0x1, P0 ;  /* 0x00000001ff037807 */ /* 0x000fe40000000000 */
[----:B------:R-:W-:Y:S02]  /*13f40*/  SEL R16, R16, RZ, P0 ;  /* 0x000000ff10107207 */ /* 0x000fe40000000000 */
[----:B------:R-:W-:-:S07]  /*13f50*/  LOP3.LUT R24, R24, R3, RZ, 0x3c, !PT ;  /* 0x0000000318187212 */ /* 0x000fce00078e3cff */
.L_x_10839:
[----:B------:R-:W-:Y:S05]  /*13f60*/  BSYNC B7 ;  /* 0x0000000000077941 */ /* 0x000fea0003800000 */
.L_x_10837:
[----:B------:R-:W-:-:S13]  /*13f70*/  LOP3.LUT P0, RZ, R19, 0x4, RZ, 0xc0, !PT ;  /* 0x0000000413ff7812 */ /* 0x000fda000780c0ff */
[----:B------:R-:W-:Y:S05]  /*13f80*/  @!P0 BRA `(.L_x_10923) ;  /* 0x0000000000248947 */ /* 0x000fea0003800000 */
[----:B------:R-:W-:Y:S05]  /*13f90*/  WARPSYNC.ALL ;  /* 0x0000000000007948 */ /* 0x000fea0003800000 */
[----:B------:R-:W1:Y:S08]  /*13fa0*/  S2UR UR5, SR_CgaCtaId ;  /* 0x00000000000579c3 */ /* 0x000e700000008800 */
[----:B------:R-:W-:Y:S06]  /*13fb0*/  BAR.SYNC.DEFER_BLOCKING 0x5, 0x200 ;  /* 0x0148000000007b1d */ /* 0x000fec0000010000 */
[----:B------:R-:W-:-:S02]  /*13fc0*/  UMOV UR4, 0x400 ;  /* 0x0000040000047882 */ /* 0x000fc40000000000 */
[----:B-1----:R-:W-:-:S06]  /*13fd0*/  ULEA UR4, UR5, UR4, 0x18 ;  /* 0x0000000405047291 */ /* 0x002fcc000f8ec03f */
[----:B0-----:R-:W-:-:S05]  /*13fe0*/  IMAD.U32 R17, RZ, RZ, UR4 ;  /* 0x00000004ff117e24 */ /* 0x001fca000f8e00ff */
[----:B------:R0:W1:Y:S01]  /*13ff0*/  LDS R27, [R17+0x2d8d0] ;  /* 0x02d8d000111b7984 */ /* 0x0000620000000800 */
[----:B------:R-:W-:Y:S06]  /*14000*/  BAR.ARV 0x4, 0x200 ;  /* 0x0108000000007b1d */ /* 0x000fec0000002000 */
[----:B------:R-:W-:Y:S05]  /*14010*/  BRA `(.L_x_10924) ;  /* 0x00000000002c7947 */ /* 0x000fea0003800000 */
.L_x_10923:
[----:B------:R-:W-:-:S03]  /*14020*/  UMOV UR4, 0xffffffff ;  /* 0xffffffff00047882 */ /* 0x000fc60000000000 */
[----:B------:R-:W-:Y:S05]  /*14030*/  BRA.DIV UR4, `(.L_x_10925) ;  /* 0x0000001204cc7947 */ /* 0x000fea000b800000 */
[----:B------:R1:W2:Y:S02]  /*14040*/  SHFL.IDX PT, R14, R27, RZ, 0x1f ;  /* 0x00001fff1b0e7589 */ /* 0x0002a400000e0000 */
.L_x_10969:
[----:B------:R-:W0:Y:S01]  /*14050*/  @!P1 S2R R3, SR_CgaCtaId ;  /* 0x0000000000039919 */ /* 0x000e220000008800 */
[----:B------:R-:W-:Y:S05]  /*14060*/  WARPSYNC.ALL ;  /* 0x0000000000007948 */ /* 0x000fea0003800000 */
[----:B------:R-:W-:Y:S01]  /*14070*/  BAR.SYNC.DEFER_BLOCKING 0x4, 0x200 ;  /* 0x0108000000007b1d */ /* 0x000fe20000010000 */
[----:B------:R-:W-:-:S04]  /*14080*/  @!P1 MOV R0, 0x400 ;  /* 0x0000040000009802 */ /* 0x000fc80000000f00 */
[----:B0-----:R-:W-:-:S05]  /*14090*/  @!P1 LEA R17, R3, R0, 0x18 ;  /* 0x0000000003119211 */ /* 0x001fca00078ec0ff */
[----:B------:R1:W-:Y:S02]  /*140a0*/  @!P1 STS [R17+0x2d8d0], R27 ;  /* 0x02d8d01b11009388 */ /* 0x0003e40000000800 */
[----:B-12---:R-:W-:Y:S01]  /*140b0*/  IMAD.MOV.U32 R27, RZ, RZ, R14 ;  /* 0x000000ffff1b7224 */ /* 0x006fe200078e000e */
[----:B------:R-:W-:Y:S06]  /*140c0*/  BAR.ARV 0x5, 0x200 ;  /* 0x0148000000007b1d */ /* 0x000fec0000002000 */
.L_x_10924:
[----:B------:R-:W-:Y:S02]  /*140d0*/  ULDC UR4, c[0x0][0xc38] ;  /* 0x00030e0000047ab9 */ /* 0x000fe40000000800 */
[----:B-1----:R-:W-:-:S13]  /*140e0*/  ISETP.GE.AND P0, PT, R27, UR4, PT ;  /* 0x000000041b007c0c */ /* 0x002fda000bf06270 */
[----:B------:R-:W-:Y:S05]  /*140f0*/  @!P0 BRA `(.L_x_10926) ;  /* 0xffffffb800088947 */ /* 0x000fea000383ffff */
.L_x_10828:
[----:B------:R-:W1:Y:S01]  /*14100*/  S2R R3, SR_CgaCtaId ;  /* 0x0000000000037919 */ /* 0x000e620000008800 */
[----:B------:R-:W-:Y:S01]  /*14110*/  VIADD R29, R29, 0x1 ;  /* 0x000000011d1d7836 */ /* 0x000fe20000000000 */
[----:B------:R-:W-:Y:S01]  /*14120*/  MOV R2, 0x400 ;  /* 0x0000040000027802 */ /* 0x000fe20000000f00 */
[----:B------:R-:W-:Y:S03]  /*14130*/  BSSY B0, `(.L_x_10927) ;  /* 0x0000008000007945 */ /* 0x000fe60003800000 */
[----:B------:R-:W-:-:S04]  /*14140*/  LEA.HI R0, R29, R29, RZ, 0x1 ;  /* 0x0000001d1d007211 */ /* 0x000fc800078f08ff */
[----:B------:R-:W-:-:S05]  /*14150*/  LOP3.LUT R0, R0, 0xfffffffe, RZ, 0xc0, !PT ;  /* 0xfffffffe00007812 */ /* 0x000fca00078ec0ff */
[----:B------:R-:W-:-:S05]  /*14160*/  IMAD.IADD R0, R29, 0x1, -R0 ;  /* 0x000000011d007824 */ /* 0x000fca00078e0a00 */
[----:B------:R-:W-:Y:S02]  /*14170*/  SHF.L.U32 R0, R0, 0x1f, RZ ;  /* 0x0000001f00007819 */ /* 0x000fe400000006ff */
[----:B-1----:R-:W-:-:S04]  /*14180*/  LEA R9, R3, R2, 0x18 ;  /* 0x0000000203097211 */ /* 0x002fc800078ec0ff */
[----:B------:R-:W1:Y:S02]  /*14190*/  SYNCS.PHASECHK.TRANS64.TRYWAIT P0, [R9+URZ+0x2d820], R0 ;  /* 0x02d82000090075a7 */ /* 0x000e64000800017f */
[----:B-1----:R-:W-:Y:S05]  /*141a0*/  @!P0 BRA `(.L_x_10928) ;  /* 0x0000001000988947 */ /* 0x002fea0003800000 */
.L_x_10970:
[----:B------:R-:W-:Y:S05]  /*141b0*/  BSYNC B0 ;  /* 0x0000000000007941 */ /* 0x000fea0003800000 */
.L_x_10927:
[----:B------:R-:W-:-:S03]  /*141c0*/  UMOV UR4, 0xffffffff ;  /* 0xffffffff00047882 */ /* 0x000fc60000000000 */
[----:B------:R-:W-:Y:S05]  /*141d0*/  BRA.DIV UR4, `(.L_x_10929) ;  /* 0x0000001204a07947 */ /* 0x000fea000b800000 */
[----:B-1----:R-:W1:Y:S02]  /*141e0*/  S2R R0, SR_TID.X ;  /* 0x0000000000007919 */ /* 0x002e640000002100 */
[----:B-1----:R-:W-:-:S04]  /*141f0*/  SHF.R.U32.HI R0, RZ, 0x5, R0 ;  /* 0x00000005ff007819 */ /* 0x002fc80000011600 */
[----:B------:R-:W-:-:S05]  /*14200*/  LOP3.LUT R0, R0, 0x3, RZ, 0xc0, !PT ;  /* 0x0000000300007812 */ /* 0x000fca00078ec0ff */
[----:B------:R1:W2:Y:S02]  /*14210*/  SHFL.IDX PT, R14, R0, RZ, 0x1f ;  /* 0x00001fff000e7589 */ /* 0x0002a400000e0000 */
.L_x_10973:
[----:B--2---:R-:W-:Y:S01]  /*14220*/  ISETP.NE.AND P0, PT, R14, RZ, PT ;  /* 0x000000ff0e00720c */ /* 0x004fe20003f05270 */
[----:B------:R-:W-:-:S12]  /*14230*/  BSSY B0, `(.L_x_10930) ;  /* 0x0000024000007945 */ /* 0x000fd80003800000 */
[----:B------:R-:W-:Y:S05]  /*14240*/  @P0 BRA `(.L_x_10931) ;  /* 0x0000000000880947 */ /* 0x000fea0003800000 */
[----:B------:R-:W-:-:S03]  /*14250*/  UMOV UR4, 0xffffffff ;  /* 0xffffffff00047882 */ /* 0x000fc60000000000 */
[----:B------:R-:W-:Y:S05]  /*14260*/  BRA.DIV UR4, `(.L_x_10932) ;  /* 0x0000001204b07947 */ /* 0x000fea000b800000 */
[----:B------:R-:W-:-:S13]  /*14270*/  ELECT P6, URZ, PT ;  /* 0x00000000003f782f */ /* 0x000fda00038c0000 */
.L_x_10976:
[----:B------:R-:W-:Y:S05]  /*14280*/  @!P6 BRA `(.L_x_10931) ;  /* 0x000000000078e947 */ /* 0x000fea0003800000 */
[----:B------:R-:W-:-:S06]  /*14290*/  ULOP3.LUT UR4, UR38, 0x2, URZ, 0xfc, !UPT ;  /* 0x0000000226047892 */ /* 0x000fcc000f8efc3f */
[----:B-1----:R-:W-:-:S05]  /*142a0*/  IMAD.U32 R0, RZ, RZ, UR4 ;  /* 0x00000004ff007e24 */ /* 0x002fca000f8e00ff */
[----:B------:R-:W-:-:S13]  /*142b0*/  ISETP.NE.AND P2, PT, R0, 0x3, PT ;  /* 0x000000030000780c */ /* 0x000fda0003f45270 */
[----:B------:R-:W-:Y:S05]  /*142c0*/  @!P2 BRA `(.L_x_10933) ;  /* 0x000000000004a947 */ /* 0x000fea0003800000 */
[----:B------:R-:W-:Y:S01]  /*142d0*/  BPT.TRAP 0x1 ;  /* 0x000000040000795c */ /* 0x000fe20000300000 */
.L_x_10933:
[----:B------:R-:W-:Y:S01]  /*142e0*/  VIADD R3, R9, 0x2d840 ;  /* 0x0002d84009037836 */ /* 0x000fe20000000000 */
[----:B------:R-:W-:Y:S01]  /*142f0*/  SHF.L.U32 R2, R24, 0x1f, RZ ;  /* 0x0000001f18027819 */ /* 0x000fe200000006ff */
[C---:B------:R-:W-:Y:S02]  /*14300*/  VIADD R0, R16.reuse, 0x1 ;  /* 0x0000000110007836 */ /* 0x040fe40000000000 */
[----:B------:R-:W-:-:S03]  /*14310*/  IMAD R7, R16, 0x8, R3 ;  /* 0x0000000810077824 */ /* 0x000fc600078e0203 */
        /* <DEDUP_REMOVED lines=8> */
.L_x_10977:
[----:B------:R-:W2:Y:S02]  /*143a0*/  SYNCS.PHASECHK.TRANS64.TRYWAIT P0, [R3+URZ], R0 ;  /* 0x00000000030075a7 */ /* 0x000ea4000800017f */
[----:B--2---:R-:W-:Y:S05]  /*143b0*/  @!P0 BRA `(.L_x_10935) ;  /* 0x0000001000908947 */ /* 0x004fea0003800000 */
.L_x_10978:
[----:B------:R-:W-:Y:S05]  /*143c0*/  @!P2 BRA `(.L_x_10936) ;  /* 0x000000000004a947 */ /* 0x000fea0003800000 */
[----:B------:R-:W-:Y:S01]  /*143d0*/  BPT.TRAP 0x1 ;  /* 0x000000040000795c */ /* 0x000fe20000300000 */
.L_x_10936:
[----:B--2---:R-:W-:-:S04]  /*143e0*/  VIADD R3, R9, 0x2d860 ;  /* 0x0002d86009037836 */ /* 0x004fc80000000000 */
[----:B------:R-:W-:-:S04]  /*143f0*/  IMAD R5, R16, 0x8, R3 ;  /* 0x0000000810057824 */ /* 0x000fc800078e0203 */
[----:B------:R-:W2:Y:S02]  /*14400*/  SYNCS.PHASECHK.TRANS64.TRYWAIT P0, [R5+URZ], R2 ;  /* 0x00000002050075a7 */ /* 0x000ea4000800017f */
[----:B--2---:R-:W-:Y:S05]  /*14410*/  @!P0 BRA `(.L_x_10937) ;  /* 0x00000010008c8947 */ /* 0x004fea0003800000 */
.L_x_10979:
[----:B------:R-:W-:-:S07]  /*14420*/  IMAD R3, R4, 0x8, R3 ;  /* 0x0000000804037824 */ /* 0x000fce00078e0203 */
.L_x_10938:
[----:B---3--:R3:W4:Y:S02]  /*14430*/  SYNCS.PHASECHK.TRANS64.TRYWAIT P0, [R3+URZ], R0 ;  /* 0x00000000030075a7 */ /* 0x008724000800017f */
[----:B----4-:R-:W-:Y:S05]  /*14440*/  @!P0 NANOSLEEP.SYNCS 0x989680 ;  /* 0x009896800000895d */ /* 0x010fea0003900000 */
[----:B------:R-:W4:Y:S02]  /*14450*/  @!P0 SYNCS.PHASECHK.TRANS64 P0, [R3+URZ], R0 ;  /* 0x00000000030085a7 */ /* 0x000f24000800007f */
[----:B----4-:R-:W-:Y:S05]  /*14460*/  @!P0 BRA `(.L_x_10938) ;  /* 0xfffffffc00f08947 */ /* 0x010fea000383ffff */
.L_x_10931:
[----:B------:R-:W-:Y:S05]  /*14470*/  BSYNC B0 ;  /* 0x0000000000007941 */ /* 0x000fea0003800000 */
.L_x_10930:
[----:B------:R-:W-:Y:S05]  /*14480*/  EXIT ;  /* 0x000000000000794d */ /* 0x000fea0003800000 */
.L_x_10749:
[----:B0-----:R-:W-:-:S04]  /*14490*/  IMAD.U32 R3, RZ, RZ, UR42 ;  /* 0x0000002aff037e24 */ /* 0x001fc8000f8e00ff */
[----:B------:R0:W1:Y:S03]  /*144a0*/  SYNCS.PHASECHK.TRANS64.TRYWAIT P1, [R3+URZ+0x2d800], R0 ;  /* 0x02d80000030075a7 */ /* 0x000066000802017f */
[----:B-1----:R-:W-:Y:S05]  /*144b0*/  @!P1 NANOSLEEP.SYNCS 0x989680 ;  /* 0x009896800000995d */ /* 0x002fea0003900000 */
[----:B------:R-:W1:Y:S02]  /*144c0*/  @!P1 SYNCS.PHASECHK.TRANS64 P1, [R3+URZ+0x2d800], R0 ;  /* 0x02d80000030095a7 */ /* 0x000e64000802007f */
[----:B-1----:R-:W-:Y:S05]  /*144d0*/  @!P1 BRA `(.L_x_10749) ;  /* 0xfffffffc00ec9947 */ /* 0x002fea000383ffff */
[----:B------:R-:W-:Y:S05]  /*144e0*/  BRA `(.L_x_10939) ;  /* 0xfffffed4009c7947 */ /* 0x000fea000383ffff */
.L_x_10753:
[----:B-1----:R1:W2:Y:S02]  /*144f0*/  SYNCS.PHASECHK.TRANS64.TRYWAIT P2, [R5+URZ+0x2d830], R0 ;  /* 0x02d83000050075a7 */ /* 0x0022a4000804017f */
[----:B--2---:R-:W-:Y:S05]  /*14500*/  @!P2 NANOSLEEP.SYNCS 0x989680 ;  /* 0x009896800000a95d */ /* 0x004fea0003900000 */
[----:B------:R-:W2:Y:S02]  /*14510*/  @!P2 SYNCS.PHASECHK.TRANS64 P2, [R5+URZ+0x2d830], R0 ;  /* 0x02d830000500a5a7 */ /* 0x000ea4000804007f */
[----:B--2---:R-:W-:Y:S05]  /*14520*/  @!P2 BRA `(.L_x_10753) ;  /* 0xfffffffc00f0a947 */ /* 0x004fea000383ffff */
[----:B------:R-:W-:Y:S05]  /*14530*/  BRA `(.L_x_10752) ;  /* 0xfffffed400c07947 */ /* 0x000fea000383ffff */
.L_x_10769:
[----:B--2---:R-:W-:-:S04]  /*14540*/  IMAD.U32 R7, RZ, RZ, UR6 ;  /* 0x00000006ff077e24 */ /* 0x004fc8000f8e00ff */
[----:B------:R2:W3:Y:S03]  /*14550*/  SYNCS.PHASECHK.TRANS64.TRYWAIT P2, [R7+URZ+0x2d830], R6 ;  /* 0x02d83006070075a7 */ /* 0x0004e6000804017f */
[----:B---3--:R-:W-:Y:S05]  /*14560*/  @!P2 NANOSLEEP.SYNCS 0x989680 ;  /* 0x009896800000a95d */ /* 0x008fea0003900000 */
[----:B------:R-:W3:Y:S02]  /*14570*/  @!P2 SYNCS.PHASECHK.TRANS64 P2, [R7+URZ+0x2d830], R6 ;  /* 0x02d830060700a5a7 */ /* 0x000ee4000804007f */
[----:B---3--:R-:W-:Y:S05]  /*14580*/  @!P2 BRA `(.L_x_10769) ;  /* 0xfffffffc00eca947 */ /* 0x008fea000383ffff */
[----:B------:R-:W-:Y:S05]  /*14590*/  BRA `(.L_x_10766) ;  /* 0xffffff0800b07947 */ /* 0x000fea000383ffff */
.L_x_10773:
[----:B-1----:R-:W-:-:S04]  /*145a0*/  IMAD.U32 R7, RZ, RZ, UR6 ;  /* 0x00000006ff077e24 */ /* 0x002fc8000f8e00ff */
[----:B------:R1:W2:Y:S03]  /*145b0*/  SYNCS.PHASECHK.TRANS64.TRYWAIT P2, [R7+URZ+0x2d850], R6 ;  /* 0x02d85006070075a7 */ /* 0x0002a6000804017f */
[----:B--2---:R-:W-:Y:S05]  /*145c0*/  @!P2 NANOSLEEP.SYNCS 0x989680 ;  /* 0x009896800000a95d */ /* 0x004fea0003900000 */
[----:B------:R-:W2:Y:S02]  /*145d0*/  @!P2 SYNCS.PHASECHK.TRANS64 P2, [R7+URZ+0x2d850], R6 ;  /* 0x02d850060700a5a7 */ /* 0x000ea4000804007f */
[----:B--2---:R-:W-:Y:S05]  /*145e0*/  @!P2 BRA `(.L_x_10773) ;  /* 0xfffffffc00eca947 */ /* 0x004fea000383ffff */
[----:B------:R-:W-:Y:S05]  /*145f0*/  BRA `(.L_x_10770) ;  /* 0xffffff0c00507947 */ /* 0x000fea000383ffff */
.L_x_10790:
[----:B-1----:R-:W-:-:S04]  /*14600*/  IMAD.U32 R5, RZ, RZ, UR6 ;  /* 0x00000006ff057e24 */ /* 0x002fc8000f8e00ff */
[----:B------:R1:W2:Y:S03]  /*14610*/  SYNCS.PHASECHK.TRANS64.TRYWAIT P3, [R5+URZ+0x2d830], R0 ;  /* 0x02d83000050075a7 */ /* 0x0002a6000806017f */
[----:B--2---:R-:W-:Y:S05]  /*14620*/  @!P3 NANOSLEEP.SYNCS 0x989680 ;  /* 0x009896800000b95d */ /* 0x004fea0003900000 */
[----:B------:R-:W2:Y:S02]  /*14630*/  @!P3 SYNCS.PHASECHK.TRANS64 P3, [R5+URZ+0x2d830], R0 ;  /* 0x02d830000500b5a7 */ /* 0x000ea4000806007f */
[----:B--2---:R-:W-:Y:S05]  /*14640*/  @!P3 BRA `(.L_x_10790) ;  /* 0xfffffffc00ecb947 */ /* 0x004fea000383ffff */
[----:B------:R-:W-:Y:S05]  /*14650*/  BRA `(.L_x_10787) ;  /* 0xffffff3c00887947 */ /* 0x000fea000383ffff */
.L_x_10794:
[----:B-1----:R-:W-:-:S04]  /*14660*/  IMAD.U32 R5, RZ, RZ, UR6 ;  /* 0x00000006ff057e24 */ /* 0x002fc8000f8e00ff */
[----:B------:R1:W2:Y:S03]  /*14670*/  SYNCS.PHASECHK.TRANS64.TRYWAIT P2, [R5+URZ+0x2d850], R0 ;  /* 0x02d85000050075a7 */ /* 0x0002a6000804017f */
[----:B--2---:R-:W-:Y:S05]  /*14680*/  @!P2 NANOSLEEP.SYNCS 0x989680 ;  /* 0x009896800000a95d */ /* 0x004fea0003900000 */
[----:B------:R-:W2:Y:S02]  /*14690*/  @!P2 SYNCS.PHASECHK.TRANS64 P2, [R5+URZ+0x2d850], R0 ;  /* 0x02d850000500a5a7 */ /* 0x000ea4000804007f */
[----:B--2---:R-:W-:Y:S05]  /*146a0*/  @!P2 BRA `(.L_x_10794) ;  /* 0xfffffffc00eca947 */ /* 0x004fea000383ffff */
[----:B------:R-:W-:Y:S05]  /*146b0*/  BRA `(.L_x_10791) ;  /* 0xffffff4000287947 */ /* 0x000fea000383ffff */
.L_x_10800:
[----:B-1----:R-:W-:-:S04]  /*146c0*/  IMAD.U32 R5, RZ, RZ, UR6 ;  /* 0x00000006ff057e24 */ /* 0x002fc8000f8e00ff */
[----:B------:R1:W2:Y:S03]  /*146d0*/  SYNCS.PHASECHK.TRANS64.TRYWAIT P3, [R5+URZ+0x2d830], R0 ;  /* 0x02d83000050075a7 */ /* 0x0002a6000806017f */
[----:B--2---:R-:W-:Y:S05]  /*146e0*/  @!P3 NANOSLEEP.SYNCS 0x989680 ;  /* 0x009896800000b95d */ /* 0x004fea0003900000 */
[----:B------:R-:W2:Y:S02]  /*146f0*/  @!P3 SYNCS.PHASECHK.TRANS64 P3, [R5+URZ+0x2d830], R0 ;  /* 0x02d830000500b5a7 */ /* 0x000ea4000806007f */
[----:B--2---:R-:W-:Y:S05]  /*14700*/  @!P3 BRA `(.L_x_10800) ;  /* 0xfffffffc00ecb947 */ /* 0x004fea000383ffff */
[----:B------:R-:W-:Y:S05]  /*14710*/  BRA `(.L_x_10797) ;  /* 0xffffff5c00947947 */ /* 0x000fea000383ffff */
.L_x_10804:
[----:B-1----:R-:W-:-:S04]  /*14720*/  IMAD.U32 R5, RZ, RZ, UR6 ;  /* 0x00000006ff057e24 */ /* 0x002fc8000f8e00ff */
[----:B------:R1:W2:Y:S03]  /*14730*/  SYNCS.PHASECHK.TRANS64.TRYWAIT P2, [R5+URZ+0x2d850], R0 ;  /* 0x02d85000050075a7 */ /* 0x0002a6000804017f */
[----:B--2---:R-:W-:Y:S05]  /*14740*/  @!P2 NANOSLEEP.SYNCS 0x989680 ;  /* 0x009896800000a95d */ /* 0x004fea0003900000 */
[----:B------:R-:W2:Y:S02]  /*14750*/  @!P2 SYNCS.PHASECHK.TRANS64 P2, [R5+URZ+0x2d850], R0 ;  /* 0x02d850000500a5a7 */ /* 0x000ea4000804007f */
[----:B--2---:R-:W-:Y:S05]  /*14760*/  @!P2 BRA `(.L_x_10804) ;  /* 0xfffffffc00eca947 */ /* 0x004fea000383ffff */
[----:B------:R-:W-:Y:S05]  /*14770*/  BRA `(.L_x_10801) ;  /* 0xffffff6000347947 */ /* 0x000fea000383ffff */
.L_x_10817:
[----:B-1----:R-:W-:-:S04]  /*14780*/  IMAD.U32 R7, RZ, RZ, UR9 ;  /* 0x00000009ff077e24 */ /* 0x002fc8000f8e00ff */
[----:B------:R1:W3:Y:S03]  /*14790*/  SYNCS.PHASECHK.TRANS64.TRYWAIT P0, [R7+URZ+0x2d850], R2 ;  /* 0x02d85002070075a7 */ /* 0x0002e6000800017f */
[----:B---3--:R-:W-:Y:S05]  /*147a0*/  @!P0 NANOSLEEP.SYNCS 0x989680 ;  /* 0x009896800000895d */ /* 0x008fea0003900000 */
[----:B------:R-:W3:Y:S02]  /*147b0*/  @!P0 SYNCS.PHASECHK.TRANS64 P0, [R7+URZ+0x2d850], R2 ;  /* 0x02d85002070085a7 */ /* 0x000ee4000800007f */
[----:B---3--:R-:W-:Y:S05]  /*147c0*/  @!P0 BRA `(.L_x_10817) ;  /* 0xfffffffc00ec8947 */ /* 0x008fea000383ffff */
[----:B------:R-:W-:Y:S05]  /*147d0*/  BRA `(.L_x_10816) ;  /* 0xffffff8c00787947 */ /* 0x000fea000383ffff */
.L_x_10845:
[----:B------:R-:W-:Y:S02]  /*147e0*/  IMAD.MOV.U32 R13, RZ, RZ, R20 ;  /* 0x000000ffff0d7224 */ /* 0x000fe400078e0014 */
[----:B------:R-:W-:Y:S02]  /*147f0*/  IMAD.MOV.U32 R12, RZ, RZ, RZ ;  /* 0x000000ffff0c7224 */ /* 0x000fe400078e00ff */
[----:B------:R-:W-:Y:S02]  /*14800*/  IMAD.MOV.U32 R11, RZ, RZ, 0x1f ;  /* 0x0000001fff0b7424 */ /* 0x000fe400078e00ff */
[----:B------:R-:W-:-:S07]  /*14810*/  IMAD.MOV.U32 R15, RZ, RZ, -0x1 ;  /* 0xffffffffff0f7424 */ /* 0x000fce00078e00ff */
[----:B------:R-:W-:Y:S05]  /*14820*/  WARPSYNC.COLLECTIVE R15, `(.L_x_10940) ;  /* 0x000000000f087348 */ /* 0x000fea0003c00000 */
[----:B------:R0:W1:Y:S02]  /*14830*/  SHFL.IDX P6, R14, R13, R12, R11 ;  /* 0x0000000c0d0e7389 */ /* 0x00006400000c000b */
[----:B01----:R-:W-:Y:S01]  /*14840*/  ENDCOLLECTIVE ;  /* 0x000000000000791b */ /* 0x003fe20003800000 */
.L_x_10940:
[----:B------:R-:W-:Y:S05]  /*14850*/  BRA `(.L_x_10941) ;  /* 0xffffffbc00c47947 */ /* 0x000fea000383ffff */
.L_x_10847:
[----:B------:R-:W-:Y:S01]  /*14860*/  BSSY B0, `(.L_x_10942) ;  /* 0x0000006000007945 */ /* 0x000fe20003800000 */
[----:B------:R-:W-:-:S07]  /*14870*/  IMAD.MOV.U32 R15, RZ, RZ, -0x1 ;  /* 0xffffffffff0f7424 */ /* 0x000fce00078e00ff */
[----:B0-----:R-:W-:Y:S05]  /*14880*/  WARPSYNC.COLLECTIVE R15, `(.L_x_10943) ;  /* 0x000000000f0c7348 */ /* 0x001fea0003c00000 */
[----:B------:R-:W-:Y:S02]  /*14890*/  ELECT P6, UR62, PT ;  /* 0x00000000003e782f */ /* 0x000fe400038c0000 */
[----:B------:R-:W-:Y:S01]  /*148a0*/  MOV R14, UR62 ;  /* 0x0000003e000e7c02 */ /* 0x000fe20008000f00 */
[----:B0-----:R-:W-:Y:S10]  /*148b0*/  ENDCOLLECTIVE ;  /* 0x000000000000791b */ /* 0x001ff40003800000 */
.L_x_10943:
[----:B------:R-:W-:Y:S05]  /*148c0*/  BSYNC B0 ;  /* 0x0000000000007941 */ /* 0x000fea0003800000 */
.L_x_10942:
[----:B------:R-:W-:Y:S05]  /*148d0*/  BRA `(.L_x_10944) ;  /* 0xffffffbc00c47947 */ /* 0x000fea000383ffff */
.L_x_10849:
[----:B-1----:R1:W2:Y:S02]  /*148e0*/  SYNCS.PHASECHK.TRANS64.TRYWAIT P0, [R3+URZ+0x2d840], R0 ;  /* 0x02d84000030075a7 */ /* 0x0022a4000800017f */
[----:B--2---:R-:W-:Y:S05]  /*148f0*/  @!P0 NANOSLEEP.SYNCS 0x989680 ;  /* 0x009896800000895d */ /* 0x004fea0003900000 */
[----:B------:R-:W2:Y:S02]  /*14900*/  @!P0 SYNCS.PHASECHK.TRANS64 P0, [R3+URZ+0x2d840], R0 ;  /* 0x02d84000030085a7 */ /* 0x000ea4000800007f */
[----:B--2---:R-:W-:Y:S05]  /*14910*/  @!P0 BRA `(.L_x_10849) ;  /* 0xfffffffc00f08947 */ /* 0x004fea000383ffff */
[----:B------:R-:W-:Y:S05]  /*14920*/  BRA `(.L_x_10945) ;  /* 0xffffffc000207947 */ /* 0x000fea000383ffff */
.L_x_10853:
[----:B------:R-:W-:Y:S02]  /*14930*/  IMAD.MOV.U32 R13, RZ, RZ, R4 ;  /* 0x000000ffff0d7224 */ /* 0x000fe400078e0004 */
[----:B------:R-:W-:Y:S02]  /*14940*/  IMAD.MOV.U32 R12, RZ, RZ, RZ ;  /* 0x000000ffff0c7224 */ /* 0x000fe400078e00ff */
[----:B------:R-:W-:Y:S02]  /*14950*/  IMAD.MOV.U32 R11, RZ, RZ, 0x1c1f ;  /* 0x00001c1fff0b7424 */ /* 0x000fe400078e00ff */
[----:B------:R-:W-:Y:S02]  /*14960*/  IMAD.MOV.U32 R15, RZ, RZ, -0x1 ;  /* 0xffffffffff0f7424 */ /* 0x000fe400078e00ff */
[----:B------:R-:W-:-:S07]  /*14970*/  VIADD R6, R21, UR41 ;  /* 0x0000002915067c36 */ /* 0x000fce0008000000 */
[----:B------:R-:W-:Y:S05]  /*14980*/  WARPSYNC.COLLECTIVE R15, `(.L_x_10946) ;  /* 0x000000000f087348 */ /* 0x000fea0003c00000 */
[----:B------:R0:W1:Y:S02]  /*14990*/  SHFL.IDX P6, R14, R13, R12, R11 ;  /* 0x0000000c0d0e7389 */ /* 0x00006400000c000b */
[----:B01----:R-:W-:Y:S01]  /*149a0*/  ENDCOLLECTIVE ;  /* 0x000000000000791b */ /* 0x003fe20003800000 */
.L_x_10946:
[----:B------:R-:W-:Y:S02]  /*149b0*/  VIADD R10, R6, 0x20 ;  /* 0x00000020060a7836 */ /* 0x000fe40000000000 */
[----:B------:R-:W-:Y:S02]  /*149c0*/  IMAD.MOV.U32 R13, RZ, RZ, R0 ;  /* 0x000000ffff0d7224 */ /* 0x000fe400078e0000 */
[----:B------:R-:W-:-:S07]  /*149d0*/  IMAD.MOV.U32 R2, RZ, RZ, R14 ;  /* 0x000000ffff027224 */ /* 0x000fce00078e000e */
[----:B------:R-:W-:Y:S05]  /*149e0*/  WARPSYNC.COLLECTIVE R15, `(.L_x_10947) ;  /* 0x000000000f087348 */ /* 0x000fea0003c00000 */
[----:B------:R0:W1:Y:S02]  /*149f0*/  SHFL.IDX P6, R14, R13, R12, R11 ;  /* 0x0000000c0d0e7389 */ /* 0x00006400000c000b */
[----:B01----:R-:W-:Y:S01]  /*14a00*/  ENDCOLLECTIVE ;  /* 0x000000000000791b */ /* 0x003fe20003800000 */
.L_x_10947:
[----:B------:R-:W-:Y:S02]  /*14a10*/  ULDC UR4, c[0x0][0x288] ;  /* 0x0000a20000047ab9 */ /* 0x000fe40000000800 */
[----:B------:R-:W-:-:S05]  /*14a20*/  IMAD R5, R9, UR4, RZ ;  /* 0x0000000409057c24 */ /* 0x000fca000f8e02ff */
[----:B------:R-:W-:Y:S01]  /*14a30*/  ISETP.GE.AND P4, PT, R6, R5, PT ;  /* 0x000000050600720c */ /* 0x000fe20003f86270 */
[----:B------:R-:W-:Y:S02]  /*14a40*/  IMAD.MOV.U32 R13, RZ, RZ, R4 ;  /* 0x000000ffff0d7224 */ /* 0x000fe400078e0004 */
[----:B------:R-:W-:-:S10]  /*14a50*/  IMAD.MOV.U32 R12, RZ, RZ, 0x1 ;  /* 0x00000001ff0c7424 */ /* 0x000fd400078e00ff */
[----:B------:R-:W-:-:S05]  /*14a60*/  @!P4 LEA R14, P3, R20, R14, 0x1 ;  /* 0x0000000e140ec211 */ /* 0x000fca00078608ff */
[----:B------:R-:W-:Y:S02]  /*14a70*/  @!P4 IMAD.X R3, RZ, RZ, R2, P3 ;  /* 0x000000ffff03c224 */ /* 0x000fe400018e0602 */
[----:B------:R-:W-:-:S07]  /*14a80*/  @!P4 IMAD.MOV.U32 R2, RZ, RZ, R14 ;  /* 0x000000ffff02c224 */ /* 0x000fce00078e000e */
[----:B------:R-:W-:Y:S05]  /*14a90*/  WARPSYNC.COLLECTIVE R15, `(.L_x_10948) ;  /* 0x000000000f087348 */ /* 0x000fea0003c00000 */
[----:B------:R0:W1:Y:S02]  /*14aa0*/  SHFL.IDX P6, R14, R13, R12, R11 ;  /* 0x0000000c0d0e7389 */ /* 0x00006400000c000b */
[----:B01----:R-:W-:Y:S01]  /*14ab0*/  ENDCOLLECTIVE ;  /* 0x000000000000791b */ /* 0x003fe20003800000 */
.L_x_10948:
        /* <DEDUP_REMOVED lines=8> */
[----:B------:R-:W-:Y:S02]  /*14b40*/  VIADD R10, R6, 0x40 ;  /* 0x00000040060a7836 */ /* 0x000fe40000000000 */
[----:B0-----:R-:W-:-:S08]  /*14b50*/  IMAD.MOV.U32 R2, RZ, RZ, R14 ;  /* 0x000000ffff027224 */ /* 0x001fd000078e000e */
[----:B------:R-:W-:Y:S05]  /*14b60*/  WARPSYNC.COLLECTIVE R15, `(.L_x_10949) ;  /* 0x000000000f087348 */ /* 0x000fea0003c00000 */
[----:B------:R0:W1:Y:S02]  /*14b70*/  SHFL.IDX P6, R14, R13, R12, R11 ;  /* 0x0000000c0d0e7389 */ /* 0x00006400000c000b */
[----:B01----:R-:W-:Y:S01]  /*14b80*/  ENDCOLLECTIVE ;  /* 0x000000000000791b */ /* 0x003fe20003800000 */
.L_x_10949:
[----:B------:R-:W-:Y:S02]  /*14b90*/  IMAD.MOV.U32 R13, RZ, RZ, R4 ;  /* 0x000000ffff0d7224 */ /* 0x000fe400078e0004 */
[----:B------:R-:W-:Y:S01]  /*14ba0*/  IMAD.MOV.U32 R12, RZ, RZ, 0x2 ;  /* 0x00000002ff0c7424 */ /* 0x000fe200078e00ff */
[----:B------:R-:W-:-:S05]  /*14bb0*/  @!P4 LEA R14, P3, R20, R14, 0x1 ;  /* 0x0000000e140ec211 */ /* 0x000fca00078608ff */
[----:B------:R-:W-:Y:S02]  /*14bc0*/  @!P4 IMAD.X R9, RZ, RZ, R2, P3 ;  /* 0x000000ffff09c224 */ /* 0x000fe400018e0602 */
[----:B------:R-:W-:-:S07]  /*14bd0*/  @!P4 IMAD.MOV.U32 R2, RZ, RZ, R14 ;  /* 0x000000ffff02c224 */ /* 0x000fce00078e000e */
[----:B------:R-:W-:Y:S05]  /*14be0*/  WARPSYNC.COLLECTIVE R15, `(.L_x_10950) ;  /* 0x000000000f087348 */ /* 0x000fea0003c00000 */
[----:B------:R0:W1:Y:S02]  /*14bf0*/  SHFL.IDX P6, R14, R13, R12, R11 ;  /* 0x0000000c0d0e7389 */ /* 0x00006400000c000b */
[----:B01----:R-:W-:Y:S01]  /*14c00*/  ENDCOLLECTIVE ;  /* 0x000000000000791b */ /* 0x003fe20003800000 */
.L_x_10950:
[----:B------:R-:W-:-:S05]  /*14c10*/  @!P4 IMAD.MOV.U32 R3, RZ, RZ, R9 ;  /* 0x000000ffff03c224 */ /* 0x000fca00078e0009 */
[----:B------:R-:W-:Y:S01]  /*14c20*/  @!PT LDS RZ, [RZ] ;  /* 0x00000000fffff984 */ /* 0x000fe20000000800 */
[----:B------:R-:W-:Y:S01]  /*14c30*/  @!PT LDS RZ, [RZ] ;  /* 0x00000000fffff984 */ /* 0x000fe20000000800 */
[----:B------:R-:W-:Y:S01]  /*14c40*/  @!PT LDS RZ, [RZ] ;  /* 0x00000000fffff984 */ /* 0x000fe20000000800 */
[----:B------:R-:W-:Y:S04]  /*14c50*/  @!P4 LDGSTS.E.BYPASS.LTC128B.128 [R26+0xcc00], desc[UR48][R2.64], !P0 ;  /* 0x0cc00000021acfae */ /* 0x000fe8000c101d70 */
[----:B------:R-:W-:Y:S01]  /*14c60*/  @!P4 LDGSTS.E.BYPASS.LTC128B.128 [R26+0xfc00], desc[UR48][R2.64+0x40], !P1 ;  /* 0x0fc00040021acfae */ /* 0x000fe2000c901d70 */
[----:B------:R-:W-:-:S03]  /*14c70*/  IMAD.MOV.U32 R13, RZ, RZ, R0 ;  /* 0x000000ffff0d7224 */ /* 0x000fc600078e0000 */
[----:B------:R0:W-:Y:S01]  /*14c80*/  @!P4 LDGSTS.E.BYPASS.LTC128B.128 [R26+0x12c00], desc[UR48][R2.64+0x80], !P2 ;  /* 0x12c00080021acfae */ /* 0x0001e2000d101d70 */
[----:B------:R-:W-:Y:S01]  /*14c90*/  ISETP.GE.AND P4, PT, R10, R5, PT ;  /* 0x000000050a00720c */ /* 0x000fe20003f86270 */
[----:B0-----:R-:W-:-:S12]  /*14ca0*/  IMAD.MOV.U32 R2, RZ, RZ, R14 ;  /* 0x000000ffff027224 */ /* 0x001fd800078e000e */
[----:B------:R-:W-:Y:S05]  /*14cb0*/  WARPSYNC.COLLECTIVE R15, `(.L_x_10951) ;  /* 0x000000000f087348 */ /* 0x000fea0003c00000 */
[----:B------:R0:W1:Y:S02]  /*14cc0*/  SHFL.IDX P6, R14, R13, R12, R11 ;  /* 0x0000000c0d0e7389 */ /* 0x00006400000c000b */
[----:B01----:R-:W-:Y:S01]  /*14cd0*/  ENDCOLLECTIVE ;  /* 0x000000000000791b */ /* 0x003fe20003800000 */
.L_x_10951:
        /* <DEDUP_REMOVED lines=8> */
.L_x_10952:
[----:B------:R-:W-:-:S05]  /*14d60*/  @!P4 IMAD.MOV.U32 R3, RZ, RZ, R9 ;  /* 0x000000ffff03c224 */ /* 0x000fca00078e0009 */
[----:B------:R-:W-:Y:S01]  /*14d70*/  @!PT LDS RZ, [RZ] ;  /* 0x00000000fffff984 */ /* 0x000fe20000000800 */
[----:B------:R-:W-:Y:S01]  /*14d80*/  @!PT LDS RZ, [RZ] ;  /* 0x00000000fffff984 */ /* 0x000fe20000000800 */
[----:B------:R-:W-:Y:S01]  /*14d90*/  @!PT LDS RZ, [RZ] ;  /* 0x00000000fffff984 */ /* 0x000fe20000000800 */
[----:B------:R0:W-:Y:S04]  /*14da0*/  @!P4 LDGSTS.E.BYPASS.LTC128B.128 [R26+0xd400], desc[UR48][R2.64], !P0 ;  /* 0x0d400000021acfae */ /* 0x0001e8000c101d70 */
[----:B------:R0:W-:Y:S01]  /*14db0*/  @!P4 LDGSTS.E.BYPASS.LTC128B.128 [R26+0x10400], desc[UR48][R2.64+0x40], !P1 ;  /* 0x10400040021acfae */ /* 0x0001e2000c901d70 */
[----:B------:R-:W-:-:S03]  /*14dc0*/  IMAD.MOV.U32 R13, RZ, RZ, R0 ;  /* 0x000000ffff0d7224 */ /* 0x000fc600078e0000 */
[----:B------:R0:W-:Y:S01]  /*14dd0*/  @!P4 LDGSTS.E.BYPASS.LTC128B.128 [R26+0x13400], desc[UR48][R2.64+0x80], !P2 ;  /* 0x13400080021acfae */ /* 0x0001e2000d101d70 */
[----:B------:R-:W-:-:S05]  /*14de0*/  VIADD R0, R6, 0x60 ;  /* 0x0000006006007836 */ /* 0x000fca0000000000 */
[----:B------:R-:W-:Y:S01]  /*14df0*/  ISETP.GE.AND P4, PT, R0, R5, PT ;  /* 0x000000050000720c */ /* 0x000fe20003f86270 */
[----:B------:R-:W-:Y:S02]  /*14e00*/  VIADD R0, R6, 0x80 ;  /* 0x0000008006007836 */ /* 0x000fe40000000000 */
[----:B------:R-:W-:-:S10]  /*14e10*/  IMAD.MOV.U32 R4, RZ, RZ, R14 ;  /* 0x000000ffff047224 */ /* 0x000fd400078e000e */
[----:B0-----:R-:W-:Y:S05]  /*14e20*/  WARPSYNC.COLLECTIVE R15, `(.L_x_10953) ;  /* 0x000000000f087348 */ /* 0x001fea0003c00000 */
[----:B------:R1:W2:Y:S02]  /*14e30*/  SHFL.IDX P6, R14, R13, R12, R11 ;  /* 0x0000000c0d0e7389 */ /* 0x0002a400000c000b */
[----:B012---:R-:W-:Y:S01]  /*14e40*/  ENDCOLLECTIVE ;  /* 0x000000000000791b */ /* 0x007fe20003800000 */
.L_x_10953:
[----:B------:R-:W-:Y:S02]  /*14e50*/  IMAD.MOV.U32 R13, RZ, RZ, R7 ;  /* 0x000000ffff0d7224 */ /* 0x000fe400078e0007 */
[----:B------:R-:W-:Y:S01]  /*14e60*/  IMAD.MOV.U32 R12, RZ, RZ, RZ ;  /* 0x000000ffff0c7224 */ /* 0x000fe200078e00ff */
[----:B------:R-:W-:-:S05]  /*14e70*/  @!P4 LEA R14, P3, R20, R14, 0x1 ;  /* 0x0000000e140ec211 */ /* 0x000fca00078608ff */
[----:B------:R-:W-:-:S08]  /*14e80*/  @!P4 IMAD.MOV.U32 R2, RZ, RZ, R14 ;  /* 0x000000ffff02c224 */ /* 0x000fd000078e000e */
[----:B------:R-:W-:Y:S05]  /*14e90*/  WARPSYNC.COLLECTIVE R15, `(.L_x_10954) ;  /* 0x000000000f087348 */ /* 0x000fea0003c00000 */
[----:B------:R0:W1:Y:S02]  /*14ea0*/  SHFL.IDX P6, R14, R13, R12, R11 ;  /* 0x0000000c0d0e7389 */ /* 0x00006400000c000b */
[----:B01----:R-:W-:Y:S01]  /*14eb0*/  ENDCOLLECTIVE ;  /* 0x000000000000791b */ /* 0x003fe20003800000 */
.L_x_10954:
[----:B------:R-:W-:-:S04]  /*14ec0*/  @!P4 IMAD.X R9, RZ, RZ, R4, P3 ;  /* 0x000000ffff09c224 */ /* 0x000fc800018e0604 */
[----:B------:R-:W-:-:S05]  /*14ed0*/  @!P4 IMAD.MOV.U32 R3, RZ, RZ, R9 ;  /* 0x000000ffff03c224 */ /* 0x000fca00078e0009 */
[----:B------:R-:W-:Y:S01]  /*14ee0*/  @!PT LDS RZ, [RZ] ;  /* 0x00000000fffff984 */ /* 0x000fe20000000800 */
[----:B------:R-:W-:Y:S01]  /*14ef0*/  @!PT LDS RZ, [RZ] ;  /* 0x00000000fffff984 */ /* 0x000fe20000000800 */
[----:B------:R-:W-:Y:S01]  /*14f00*/  @!PT LDS RZ, [RZ] ;  /* 0x00000000fffff984 */ /* 0x000fe20000000800 */
[----:B------:R0:W-:Y:S01]  /*14f10*/  @!P4 LDGSTS.E.BYPASS.LTC128B.128 [R26+0xdc00], desc[UR48][R2.64], !P0 ;  /* 0x0dc00000021acfae */ /* 0x0001e2000c101d70 */
[----:B------:R-:W-:-:S03]  /*14f20*/  IMAD.MOV.U32 R13, RZ, RZ, R8 ;  /* 0x000000ffff0d7224 */ /* 0x000fc600078e0008 */
[----:B------:R0:W-:Y:S04]  /*14f30*/  @!P4 LDGSTS.E.BYPASS.LTC128B.128 [R26+0x10c00], desc[UR48][R2.64+0x40], !P1 ;  /* 0x10c00040021acfae */ /* 0x0001e8000c901d70 */
[----:B------:R0:W-:Y:S01]  /*14f40*/  @!P4 LDGSTS.E.BYPASS.LTC128B.128 [R26+0x13c00], desc[UR48][R2.64+0x80], !P2 ;  /* 0x13c00080021acfae */ /* 0x0001e2000d101d70 */
[----:B------:R-:W-:Y:S01]  /*14f50*/  ISETP.GE.AND P4, PT, R0, R5, PT ;  /* 0x000000050000720c */ /* 0x000fe20003f86270 */
[----:B------:R-:W-:-:S12]  /*14f60*/  IMAD.MOV.U32 R0, RZ, RZ, R14 ;  /* 0x000000ffff007224 */ /* 0x000fd800078e000e */
[----:B0-----:R-:W-:Y:S05]  /*14f70*/  WARPSYNC.COLLECTIVE R15, `(.L_x_10955) ;  /* 0x000000000f087348 */ /* 0x001fea0003c00000 */
[----:B------:R1:W2:Y:S02]  /*14f80*/  SHFL.IDX P6, R14, R13, R12, R11 ;  /* 0x0000000c0d0e7389 */ /* 0x0002a400000c000b */
[----:B012---:R-:W-:Y:S01]  /*14f90*/  ENDCOLLECTIVE ;  /* 0x000000000000791b */ /* 0x007fe20003800000 */
.L_x_10955:
[----:B------:R-:W-:Y:S02]  /*14fa0*/  IMAD.MOV.U32 R13, RZ, RZ, R7 ;  /* 0x000000ffff0d7224 */ /* 0x000fe400078e0007 */
[----:B------:R-:W-:Y:S01]  /*14fb0*/  IMAD.MOV.U32 R12, RZ, RZ, 0x1 ;  /* 0x00000001ff0c7424 */ /* 0x000fe200078e00ff */
[----:B------:R-:W-:-:S05]  /*14fc0*/  @!P4 LEA R14, P3, R20, R14, 0x1 ;  /* 0x0000000e140ec211 */ /* 0x000fca00078608ff */
[----:B------:R-:W-:-:S08]  /*14fd0*/  @!P4 IMAD.MOV.U32 R2, RZ, RZ, R14 ;  /* 0x000000ffff02c224 */ /* 0x000fd000078e000e */
[----:B------:R-:W-:Y:S05]  /*14fe0*/  WARPSYNC.COLLECTIVE R15, `(.L_x_10956) ;  /* 0x000000000f087348 */ /* 0x000fea0003c00000 */
[----:B------:R0:W1:Y:S02]  /*14ff0*/  SHFL.IDX P6, R14, R13, R12, R11 ;  /* 0x0000000c0d0e7389 */ /* 0x00006400000c000b */
[----:B01----:R-:W-:Y:S01]  /*15000*/  ENDCOLLECTIVE ;  /* 0x000000000000791b */ /* 0x003fe20003800000 */
.L_x_10956:
        /* <DEDUP_REMOVED lines=13> */
.L_x_10957:
[----:B------:R-:W-:Y:S05]  /*150e0*/  BRA `(.L_x_10958) ;  /* 0xffffffc400587947 */ /* 0x000fea000383ffff */
.L_x_10856:
[----:B0-----:R0:W1:Y:S02]  /*150f0*/  SYNCS.PHASECHK.TRANS64.TRYWAIT P0, [R17+URZ+0x2d820], R2 ;  /* 0x02d82002110075a7 */ /* 0x001064000800017f */
[----:B-1----:R-:W-:Y:S05]  /*15100*/  @!P0 NANOSLEEP.SYNCS 0x989680 ;  /* 0x009896800000895d */ /* 0x002fea0003900000 */
[----:B------:R-:W1:Y:S02]  /*15110*/  @!P0 SYNCS.PHASECHK.TRANS64 P0, [R17+URZ+0x2d820], R2 ;  /* 0x02d82002110085a7 */ /* 0x000e64000800007f */
[----:B-1----:R-:W-:Y:S05]  /*15120*/  @!P0 BRA `(.L_x_10856) ;  /* 0xfffffffc00f08947 */ /* 0x002fea000383ffff */
[----:B------:R-:W-:Y:S05]  /*15130*/  BRA `(.L_x_10959) ;  /* 0xffffffc400b87947 */ /* 0x000fea000383ffff */
.L_x_10863:
[----:B0-----:R0:W1:Y:S02]  /*15140*/  SYNCS.PHASECHK.TRANS64.TRYWAIT P0, [R3+URZ+0x2d840], R2 ;  /* 0x02d84002030075a7 */ /* 0x001064000800017f */
[----:B-1----:R-:W-:Y:S05]  /*15150*/  @!P0 NANOSLEEP.SYNCS 0x989680 ;  /* 0x009896800000895d */ /* 0x002fea0003900000 */
[----:B------:R-:W1:Y:S02]  /*15160*/  @!P0 SYNCS.PHASECHK.TRANS64 P0, [R3+URZ+0x2d840], R2 ;  /* 0x02d84002030085a7 */ /* 0x000e64000800007f */
[----:B-1----:R-:W-:Y:S05]  /*15170*/  @!P0 BRA `(.L_x_10863) ;  /* 0xfffffffc00f08947 */ /* 0x002fea000383ffff */
[----:B------:R-:W-:Y:S05]  /*15180*/  BRA `(.L_x_10960) ;  /* 0xffffffc8006c7947 */ /* 0x000fea000383ffff */
.L_x_10870:
[----:B0-----:R0:W1:Y:S02]  /*15190*/  SYNCS.PHASECHK.TRANS64.TRYWAIT P0, [R2+URZ+0x60], R3 ;  /* 0x00006003020075a7 */ /* 0x001064000800017f */
[----:B-1----:R-:W-:Y:S05]  /*151a0*/  @!P0 NANOSLEEP.SYNCS 0x989680 ;  /* 0x009896800000895d */ /* 0x002fea0003900000 */
[----:B------:R-:W1:Y:S02]  /*151b0*/  @!P0 SYNCS.PHASECHK.TRANS64 P0, [R2+URZ+0x60], R3 ;  /* 0x00006003020085a7 */ /* 0x000e64000800007f */
[----:B-1----:R-:W-:Y:S05]  /*151c0*/  @!P0 BRA `(.L_x_10870) ;  /* 0xfffffffc00f08947 */ /* 0x002fea000383ffff */
[----:B------:R-:W-:Y:S05]  /*151d0*/  BRA `(.L_x_10961) ;  /* 0xffffffcc00647947 */ /* 0x000fea000383ffff */
.L_x_10881:
[----:B0-----:R0:W1:Y:S02]  /*151e0*/  SYNCS.PHASECHK.TRANS64.TRYWAIT P0, [R3+URZ+0x2d840], R2 ;  /* 0x02d84002030075a7 */ /* 0x001064000800017f */
[----:B-1----:R-:W-:Y:S05]  /*151f0*/  @!P0 NANOSLEEP.SYNCS 0x989680 ;  /* 0x009896800000895d */ /* 0x002fea0003900000 */
[----:B------:R-:W1:Y:S02]  /*15200*/  @!P0 SYNCS.PHASECHK.TRANS64 P0, [R3+URZ+0x2d840], R2 ;  /* 0x02d84002030085a7 */ /* 0x000e64000800007f */
[----:B-1----:R-:W-:Y:S05]  /*15210*/  @!P0 BRA `(.L_x_10881) ;  /* 0xfffffffc00f08947 */ /* 0x002fea000383ffff */
[----:B------:R-:W-:Y:S05]  /*15220*/  BRA `(.L_x_10962) ;  /* 0xffffffd400187947 */ /* 0x000fea000383ffff */
.L_x_10888:
[----:B0-----:R0:W1:Y:S02]  /*15230*/  SYNCS.PHASECHK.TRANS64.TRYWAIT P0, [R12+URZ+0x60], R3 ;  /* 0x000060030c0075a7 */ /* 0x001064000800017f */
[----:B-1----:R-:W-:Y:S05]  /*15240*/  @!P0 NANOSLEEP.SYNCS 0x989680 ;  /* 0x009896800000895d */ /* 0x002fea0003900000 */
[----:B------:R-:W1:Y:S02]  /*15250*/  @!P0 SYNCS.PHASECHK.TRANS64 P0, [R12+URZ+0x60], R3 ;  /* 0x000060030c0085a7 */ /* 0x000e64000800007f */
[----:B-1----:R-:W-:Y:S05]  /*15260*/  @!P0 BRA `(.L_x_10888) ;  /* 0xfffffffc00f08947 */ /* 0x002fea000383ffff */
[----:B------:R-:W-:Y:S05]  /*15270*/  BRA `(.L_x_10963) ;  /* 0xffffffd800107947 */ /* 0x000fea000383ffff */
.L_x_10898:
[----:B-1----:R1:W2:Y:S02]  /*15280*/  SYNCS.PHASECHK.TRANS64.TRYWAIT P0, [R2+URZ+0x2d840], R3 ;  /* 0x02d84003020075a7 */ /* 0x0022a4000800017f */
[----:B--2---:R-:W-:Y:S05]  /*15290*/  @!P0 NANOSLEEP.SYNCS 0x989680 ;  /* 0x009896800000895d */ /* 0x004fea0003900000 */
[----:B------:R-:W2:Y:S02]  /*152a0*/  @!P0 SYNCS.PHASECHK.TRANS64 P0, [R2+URZ+0x2d840], R3 ;  /* 0x02d84003020085a7 */ /* 0x000ea4000800007f */
[----:B--2---:R-:W-:Y:S05]  /*152b0*/  @!P0 BRA `(.L_x_10898) ;  /* 0xfffffffc00f08947 */ /* 0x004fea000383ffff */
[----:B------:R-:W-:Y:S05]  /*152c0*/  BRA `(.L_x_10964) ;  /* 0xffffffdc00887947 */ /* 0x000fea000383ffff */
.L_x_10905:
[----:B0-----:R0:W1:Y:S02]  /*152d0*/  SYNCS.PHASECHK.TRANS64.TRYWAIT P0, [R8+URZ+0x60], R2 ;  /* 0x00006002080075a7 */ /* 0x001064000800017f */
[----:B-1----:R-:W-:Y:S05]  /*152e0*/  @!P0 NANOSLEEP.SYNCS 0x989680 ;  /* 0x009896800000895d */ /* 0x002fea0003900000 */
[----:B------:R-:W1:Y:S02]  /*152f0*/  @!P0 SYNCS.PHASECHK.TRANS64 P0, [R8+URZ+0x60], R2 ;  /* 0x00006002080085a7 */ /* 0x000e64000800007f */
[----:B-1----:R-:W-:Y:S05]  /*15300*/  @!P0 BRA `(.L_x_10905) ;  /* 0xfffffffc00f08947 */ /* 0x002fea000383ffff */
[----:B------:R-:W-:Y:S05]  /*15310*/  BRA `(.L_x_10965) ;  /* 0xffffffe000907947 */ /* 0x000fea000383ffff */
.L_x_10917:
[----:B-1----:R1:W2:Y:S02]  /*15320*/  SYNCS.PHASECHK.TRANS64.TRYWAIT P0, [R3+URZ+0x2d860], R0 ;  /* 0x02d86000030075a7 */ /* 0x0022a4000800017f */
[----:B--2---:R-:W-:Y:S05]  /*15330*/  @!P0 NANOSLEEP.SYNCS 0x989680 ;  /* 0x009896800000895d */ /* 0x004fea0003900000 */
[----:B------:R-:W2:Y:S02]  /*15340*/  @!P0 SYNCS.PHASECHK.TRANS64 P0, [R3+URZ+0x2d860], R0 ;  /* 0x02d86000030085a7 */ /* 0x000ea4000800007f */
[----:B--2---:R-:W-:Y:S05]  /*15350*/  @!P0 BRA `(.L_x_10917) ;  /* 0xfffffffc00f08947 */ /* 0x004fea000383ffff */
[----:B------:R-:W-:Y:S05]  /*15360*/  BRA `(.L_x_10966) ;  /* 0xffffffe400f87947 */ /* 0x000fea000383ffff */
.L_x_10925:
        /* <DEDUP_REMOVED lines=8> */
.L_x_10968:
[----:B------:R-:W-:Y:S05]  /*153f0*/  BSYNC B0 ;  /* 0x0000000000007941 */ /* 0x000fea0003800000 */
.L_x_10967:
[----:B------:R-:W-:Y:S05]  /*15400*/  BRA `(.L_x_10969) ;  /* 0xffffffec00107947 */ /* 0x000fea000383ffff */
.L_x_10928:
[----:B-1----:R1:W2:Y:S02]  /*15410*/  SYNCS.PHASECHK.TRANS64.TRYWAIT P0, [R9+URZ+0x2d820], R0 ;  /* 0x02d82000090075a7 */ /* 0x0022a4000800017f */
[----:B--2---:R-:W-:Y:S05]  /*15420*/  @!P0 NANOSLEEP.SYNCS 0x989680 ;  /* 0x009896800000895d */ /* 0x004fea0003900000 */
[----:B------:R-:W2:Y:S02]  /*15430*/  @!P0 SYNCS.PHASECHK.TRANS64 P0, [R9+URZ+0x2d820], R0 ;  /* 0x02d82000090085a7 */ /* 0x000ea4000800007f */
[----:B--2---:R-:W-:Y:S05]  /*15440*/  @!P0 BRA `(.L_x_10928) ;  /* 0xfffffffc00f08947 */ /* 0x004fea000383ffff */
[----:B------:R-:W-:Y:S05]  /*15450*/  BRA `(.L_x_10970) ;  /* 0xffffffec00547947 */ /* 0x000fea000383ffff */
.L_x_10929:
        /* <DEDUP_REMOVED lines=11> */
.L_x_10972:
[----:B------:R-:W-:Y:S05]  /*15510*/  BSYNC B0 ;  /* 0x0000000000007941 */ /* 0x000fea0003800000 */
.L_x_10971:
[----:B------:R-:W-:Y:S05]  /*15520*/  BRA `(.L_x_10973) ;  /* 0xffffffec003c7947 */ /* 0x000fea000383ffff */
.L_x_10932:
[----:B------:R-:W-:Y:S01]  /*15530*/  BSSY B1, `(.L_x_10974) ;  /* 0x0000006000017945 */ /* 0x000fe20003800000 */
[----:B------:R-:W-:-:S07]  /*15540*/  IMAD.MOV.U32 R15, RZ, RZ, -0x1 ;  /* 0xffffffffff0f7424 */ /* 0x000fce00078e00ff */
[----:B01----:R-:W-:Y:S05]  /*15550*/  WARPSYNC.COLLECTIVE R15, `(.L_x_10975) ;  /* 0x000000000f0c7348 */ /* 0x003fea0003c00000 */
[----:B------:R-:W-:Y:S02]  /*15560*/  ELECT P6, UR62, PT ;  /* 0x00000000003e782f */ /* 0x000fe400038c0000 */
[----:B------:R-:W-:Y:S01]  /*15570*/  MOV R14, UR62 ;  /* 0x0000003e000e7c02 */ /* 0x000fe20008000f00 */
[----:B01----:R-:W-:Y:S10]  /*15580*/  ENDCOLLECTIVE ;  /* 0x000000000000791b */ /* 0x003ff40003800000 */
.L_x_10975:
[----:B------:R-:W-:Y:S05]  /*15590*/  BSYNC B1 ;  /* 0x0000000000017941 */ /* 0x000fea0003800000 */
.L_x_10974:
[----:B------:R-:W-:Y:S05]  /*155a0*/  BRA `(.L_x_10976) ;  /* 0xffffffec00347947 */ /* 0x000fea000383ffff */
.L_x_10934:
[----:B-1----:R1:W2:Y:S02]  /*155b0*/  SYNCS.PHASECHK.TRANS64.TRYWAIT P0, [R7+URZ], R2 ;  /* 0x00000002070075a7 */ /* 0x0022a4000800017f */
[----:B--2---:R-:W-:Y:S05]  /*155c0*/  @!P0 NANOSLEEP.SYNCS 0x989680 ;  /* 0x009896800000895d */ /* 0x004fea0003900000 */
[----:B------:R-:W2:Y:S02]  /*155d0*/  @!P0 SYNCS.PHASECHK.TRANS64 P0, [R7+URZ], R2 ;  /* 0x00000002070085a7 */ /* 0x000ea4000800007f */
[----:B--2---:R-:W-:Y:S05]  /*155e0*/  @!P0 BRA `(.L_x_10934) ;  /* 0xfffffffc00f08947 */ /* 0x004fea000383ffff */
[----:B------:R-:W-:Y:S05]  /*155f0*/  BRA `(.L_x_10977) ;  /* 0xffffffec00687947 */ /* 0x000fea000383ffff */
.L_x_10935:
[----:B--2---:R2:W3:Y:S02]  /*15600*/  SYNCS.PHASECHK.TRANS64.TRYWAIT P0, [R3+URZ], R0 ;  /* 0x00000000030075a7 */ /* 0x0044e4000800017f */
[----:B---3--:R-:W-:Y:S05]  /*15610*/  @!P0 NANOSLEEP.SYNCS 0x989680 ;  /* 0x009896800000895d */ /* 0x008fea0003900000 */
[----:B------:R-:W3:Y:S02]  /*15620*/  @!P0 SYNCS.PHASECHK.TRANS64 P0, [R3+URZ], R0 ;  /* 0x00000000030085a7 */ /* 0x000ee4000800007f */
[----:B---3--:R-:W-:Y:S05]  /*15630*/  @!P0 BRA `(.L_x_10935) ;  /* 0xfffffffc00f08947 */ /* 0x008fea000383ffff */
[----:B------:R-:W-:Y:S05]  /*15640*/  BRA `(.L_x_10978) ;  /* 0xffffffec005c7947 */ /* 0x000fea000383ffff */
.L_x_10937:
[----:B--2---:R2:W3:Y:S02]  /*15650*/  SYNCS.PHASECHK.TRANS64.TRYWAIT P0, [R5+URZ], R2 ;  /* 0x00000002050075a7 */ /* 0x0044e4000800017f */
[----:B---3--:R-:W-:Y:S05]  /*15660*/  @!P0 NANOSLEEP.SYNCS 0x989680 ;  /* 0x009896800000895d */ /* 0x008fea0003900000 */
[----:B------:R-:W3:Y:S02]  /*15670*/  @!P0 SYNCS.PHASECHK.TRANS64 P0, [R5+URZ], R2 ;  /* 0x00000002050085a7 */ /* 0x000ee4000800007f */
[----:B---3--:R-:W-:Y:S05]  /*15680*/  @!P0 BRA `(.L_x_10937) ;  /* 0xfffffffc00f08947 */ /* 0x008fea000383ffff */
[----:B------:R-:W-:Y:S05]  /*15690*/  BRA `(.L_x_10979) ;  /* 0xffffffec00607947 */ /* 0x000fea000383ffff */
.L_x_10980:
        /* <DEDUP_REMOVED lines=14> */
.L_x_15326:


//--------------------- .text._ZN7cutlass13device_kernelIN5flash11enable_sm90INS1_16FlashAttnFwdSm90INS1_25CollectiveMainloopFwdSm90ILi2EN4cute5tupleIJNS5_1CILi1EEES8_S8_EEENS6_IJNS7_ILi192EEENS7_ILi128EEENS7_ILi96EEEEEELi96ENS_6half_tEfNS_4arch4Sm90ELb0ELb1ELb0ELb1ELb0ELb0ELb0ELb0ELb1ELb1ELb0ELb0EEENS1_21CollectiveEpilogueFwdINS6_IJSA_SC_SB_EEES9_SE_SG_Li384ELb1ELb1ELb0ELb0EEENS1_36VarlenDynamicPersistentTileSchedulerILi192ELi128ELi384ELi128ELb0ELb1ELb1ELb1ELb0ELb1EEEEEEEEEvNT_6ParamsE --------------------------
	.section	.text._ZN7cutlass13device_kernelIN5flash11enable_sm90INS1_16FlashAttnFwdSm90INS1_25CollectiveMainloopFwdSm90ILi2EN4cute5tupleIJNS5_1CILi1EEES8_S8_EEENS6_IJNS7_ILi192EEENS7_ILi128EEENS7_ILi96EEEEEELi96ENS_6half_tEfNS_4arch4Sm90ELb0ELb1ELb0ELb1ELb0ELb0ELb0ELb0ELb1ELb1ELb0ELb0EEENS1_21CollectiveEpilogueFwdINS6_IJSA_SC_SB_EEES9_SE_SG_Li384ELb1ELb1ELb0ELb0EEENS1_36VarlenDynamicPersistentTileSchedulerILi192ELi128ELi384ELi128ELb0ELb1ELb1ELb1ELb0ELb1EEEEEEEEEvNT_6ParamsE,"ax",@progbits
	.align	128
.text._ZN7cutlass13device_kernelIN5flash11enable_sm90INS1_16FlashAttnFwdSm90INS1_25CollectiveMainloopFwdSm90ILi2EN4cute5tupleIJNS5_1CILi1EEES8_S8_EEENS6_IJNS7_ILi192EEENS7_ILi128EEENS7_ILi96EEEEEELi96ENS_6half_tEfNS_4arch4Sm90ELb0ELb1ELb0ELb1ELb0ELb0ELb0ELb0ELb1ELb1ELb0ELb0EEENS1_21CollectiveEpilogueFwdINS6_IJSA_SC_SB_EEES9_SE_SG_Li384ELb1ELb1ELb0ELb0EEENS1_36VarlenDynamicPersistentTileSchedulerILi192ELi128ELi384ELi128ELb0ELb1ELb1ELb1ELb0ELb1EEEEEEEEEvNT_6ParamsE:
        .type           _ZN7cutlass13device_kernelIN5flash11enable_sm90INS1_16FlashAttnFwdSm90INS1_25CollectiveMainloopFwdSm90ILi2EN4cute5tupleIJNS5_1CILi1EEES8_S8_EEENS6_IJNS7_ILi192EEENS7_ILi128EEENS7_ILi96EEEEEELi96ENS_6half_tEfNS_4arch4Sm90ELb0ELb1ELb0ELb1ELb0ELb0ELb0ELb0ELb1ELb1ELb0ELb0EEENS1_21CollectiveEpilogueFwdINS6_IJSA_SC_SB_EEES9_SE_SG_Li384ELb1ELb1ELb0ELb0EEENS1_36VarlenDynamicPersistentTileSchedulerILi192ELi128ELi384ELi128ELb0ELb1ELb1ELb1ELb0ELb1EEEEEEEEEvNT_6ParamsE,@function
        .size           _ZN7cutlass13device_kernelIN5flash11enable_sm90INS1_16FlashAttnFwdSm90INS1_25CollectiveMainloopFwdSm90ILi2EN4cute5tupleIJNS5_1CILi1EEES8_S8_EEENS6_IJNS7_ILi192EEENS7_ILi128EEENS7_ILi96EEEEEELi96ENS_6half_tEfNS_4arch4Sm90ELb0ELb1ELb0ELb1ELb0ELb0ELb0ELb0ELb1ELb1ELb0ELb0EEENS1_21CollectiveEpilogueFwdINS6_IJSA_SC_SB_EEES9_SE_SG_Li384ELb1ELb1ELb0ELb0EEENS1_36VarlenDynamicPersistentTileSchedulerILi192ELi128ELi384ELi128ELb0ELb1ELb1ELb1ELb0ELb1EEEEEEEEEvNT_6ParamsE,(.L_x_15327 - _ZN7cutlass13device_kernelIN5flash11enable_sm90INS1_16FlashAttnFwdSm90INS1_25CollectiveMainloopFwdSm90ILi2EN4cute5tupleIJNS5_1CILi1EEES8_S8_EEENS6_IJNS7_ILi192EEENS7_ILi128EEENS7_ILi96EEEEEELi96ENS_6half_tEfNS_4arch4Sm90ELb0ELb1ELb0ELb1ELb0ELb0ELb0ELb0ELb1ELb1ELb0ELb0EEENS1_21CollectiveEpilogueFwdINS6_IJSA_SC_SB_EEES9_SE_SG_Li384ELb1ELb1ELb0ELb0EEENS1_36VarlenDynamicPersistentTileSchedulerILi192ELi128ELi384ELi128ELb0ELb1ELb1ELb1ELb0ELb1EEEEEEEEEvNT_6ParamsE)
        .other          _ZN7cutlass13device_kernelIN5flash11enable_sm90INS1_16FlashAttnFwdSm90INS1_25CollectiveMainloopFwdSm90ILi2EN4cute5tupleIJNS5_1CILi1EEES8_S8_EEENS6_IJNS7_ILi192EEENS7_ILi128EEENS7_ILi96EEEEEELi96ENS_6half_tEfNS_4arch4Sm90ELb0ELb1ELb0ELb1ELb0ELb0ELb0ELb0ELb1ELb1ELb0ELb0EEENS1_21CollectiveEpilogueFwdINS6_IJSA_SC_SB_EEES9_SE_SG_Li384ELb1ELb1ELb0ELb0EEENS1_36VarlenDynamicPersistentTileSchedulerILi192ELi128ELi384ELi128ELb0ELb1ELb1ELb1ELb0ELb1EEEEEEEEEvNT_6ParamsE,@"STO_CUDA_ENTRY STV_DEFAULT"
_ZN7cutlass13device_kernelIN5flash11enable_sm90INS1_16FlashAttnFwdSm90INS1_25CollectiveMainloopFwdSm90ILi2EN4cute5tupleIJNS5_1CILi1EEES8_S8_EEENS6_IJNS7_ILi192EEENS7_ILi128EEENS7_ILi96EEEEEELi96ENS_6half_tEfNS_4arch4Sm90ELb0ELb1ELb0ELb1ELb0ELb0ELb0ELb0ELb1ELb1ELb0ELb0EEENS1_21CollectiveEpilogueFwdINS6_IJSA_SC_SB_EEES9_SE_SG_Li384ELb1ELb1ELb0ELb0EEENS1_36VarlenDynamicPersistentTileSchedulerILi192ELi128ELi384ELi128ELb0ELb1ELb1ELb1ELb0ELb1EEEEEEEEEvNT_6ParamsE:
        /* <DEDUP_REMOVED lines=18> */
.L_x_10982:
[----:B------:R-:W-:Y:S05]  /*0120*/  BSYNC B0 ;  /* 0x0000000000007941 */ /* 0x000fea0003800000 */
.L_x_10981:
        /* <DEDUP_REMOVED lines=41> */
.L_x_10983:
        /* <DEDUP_REMOVED lines=22> */
.L_x_10984:
        /* <DEDUP_REMOVED lines=18> */
.L_x_10985:
        /* <DEDUP_REMOVED lines=22> */
.L_x_10986:
        /* <DEDUP_REMOVED lines=22> */
.L_x_10987:
[----:B------:R-:W-:Y:S01]  /*0900*/  PLOP3.LUT P0, PT, PT, PT, UP0, 0x80, 0x0 ;  /* 0x000000000000781c */ /* 0x000fe20003f0f008 */
[----:B------:R-:W-:Y:S01]  /*0910*/  UMOV UR36, 0x1 ;  /* 0x0000000100247882 */ /* 0x000fe20000000000 */
[----:B------:R-:W-:Y:S01]  /*0920*/  NOP ;  /* 0x0000000000007918 */ /* 0x000fe20000000000 */
[----:B------:R-:W-:Y:S01]  /*0930*/  USEL UR36, UR36, 0x2, !UP0 ;  /* 0x0000000224247887 */ /* 0x000fe2000c000000 */
[----:B------:R-:W-:Y:S01]  /*0940*/  ULDC.64 UR50, c[0x0][0x208] ;  /* 0x0000820000327ab9 */ /* 0x000fe20000000a00 */
[----:B012-4-:R-:W-:Y:S08]  /*0950*/  BAR.SYNC.DEFER_BLOCKING 0x0 ;  /* 0x0000000000007b1d */ /* 0x017ff00000010000 */
[----:B------:R-:W-:Y:S05]  /*0960*/  @!P0 BRA `(.L_x_10988) ;  /* 0x000000f000b88947 */ /* 0x000fea0003800000 */
.L_x_10989:
        /* <DEDUP_REMOVED lines=18> */
[----:B------:R-:W-:Y:S01]  /*0a90*/  VIADD R148, R2, 0xffffff80 ;  /* 0xffffff8002947836 */ /* 0x000fe20000000000 */
[----:B------:R-:W-:Y:S01]  /*0aa0*/  R2UR UR5, R9 ;  /* 0x00000000090572ca */ /* 0x000fe200000e0000 */
[----:B------:R-:W-:Y:S01]  /*0ab0*/  IMAD.MOV.U32 R18, RZ, RZ, 0x40 ;  /* 0x00000040ff127424 */ /* 0x000fe200078e00ff */
[----:B------:R-:W-:Y:S01]  /*0ac0*/  R2UR UR7, R10 ;  /* 0x000000000a0772ca */ /* 0x000fe200000e0000 */
[----:B------:R-:W-:Y:S01]  /*0ad0*/  ULOP3.LUT UR48, UR36, 0x1, URZ, 0xfc, !UPT ;  /* 0x0000000124307892 */ /* 0x000fe2000f8efc3f */
[----:B------:R-:W-:Y:S01]  /*0ae0*/  SHF.R.S32.HI R3, RZ, 0x1f, R148 ;  /* 0x0000001fff037819 */ /* 0x000fe20000011494 */
[----:B------:R-:W-:Y:S01]  /*0af0*/  UMOV UR47, URZ ;  /* 0x0000003f002f7c82 */ /* 0x000fe20008000000 */
[----:B------:R-:W-:Y:S01]  /*0b00*/  R2UR UR6, R11 ;  /* 0x000000000b0672ca */ /* 0x000fe200000e0000 */
[----:B------:R-:W-:Y:S01]  /*0b10*/  UMOV UR49, URZ ;  /* 0x0000003f00317c82 */ /* 0x000fe20008000000 */
[CC--:B------:R-:W-:Y:S01]  /*0b20*/  LEA.HI R143, R3.reuse, R148.reuse, RZ, 0x7 ;  /* 0x00000094038f7211 */ /* 0x0c0fe200078f38ff */
[----:B------:R-:W-:Y:S01]  /*0b30*/  UMOV UR46, URZ ;  /* 0x0000003f002e7c82 */ /* 0x000fe20008000000 */
[----:B------:R-:W-:-:S02]  /*0b40*/  LEA.HI R0, R3, R148, RZ, 0x4 ;  /* 0x0000009403007211 */ /* 0x000fc400078f20ff */
[----:B------:R-:W-:Y:S02]  /*0b50*/  LOP3.LUT R7, R143, 0xffffff80, RZ, 0xc0, !PT ;  /* 0xffffff808f077812 */ /* 0x000fe400078ec0ff */
[----:B------:R-:W-:Y:S02]  /*0b60*/  LOP3.LUT R5, R0, 0xfffffff0, RZ, 0xc0, !PT ;  /* 0xfffffff000057812 */ /* 0x000fe400078ec0ff */
[----:B------:R-:W-:Y:S01]  /*0b70*/  LEA.HI R4, R3, R148, RZ, 0x5 ;  /* 0x0000009403047211 */ /* 0x000fe200078f28ff */
[C---:B------:R-:W-:Y:S01]  /*0b80*/  IMAD.IADD R142, R148.reuse, 0x1, -R7 ;  /* 0x00000001948e7824 */ /* 0x040fe200078e0a07 */
[----:B------:R-:W-:Y:S01]  /*0b90*/  SHF.R.S32.HI R7, RZ, 0x4, R0 ;  /* 0x00000004ff077819 */ /* 0x000fe20000011400 */
[----:B------:R-:W-:Y:S01]  /*0ba0*/  IMAD.IADD R5, R148, 0x1, -R5 ;  /* 0x0000000194057824 */ /* 0x000fe200078e0a05 */
[----:B------:R-:W-:Y:S02]  /*0bb0*/  SHF.R.S32.HI R6, RZ, 0x5, R4 ;  /* 0x00000005ff067819 */ /* 0x000fe40000011404 */
[----:B------:R-:W-:-:S02]  /*0bc0*/  LEA.HI R2, R0, R7, RZ, 0x1 ;  /* 0x0000000700027211 */ /* 0x000fc400078f08ff */
[--C-:B------:R-:W-:Y:S01]  /*0bd0*/  SHF.R.S32.HI R0, RZ, 0x1f, R5.reuse ;  /* 0x0000001fff007819 */ /* 0x100fe20000011405 */
[----:B------:R-:W-:Y:S01]  /*0be0*/  IMAD R12, R6, 0x10, R5 ;  /* 0x00000010060c7824 */ /* 0x000fe200078e0205 */
[----:B------:R-:W-:Y:S02]  /*0bf0*/  LOP3.LUT R2, R2, 0x1ffffffe, RZ, 0xc0, !PT ;  /* 0x1ffffffe02027812 */ /* 0x000fe400078ec0ff */
[----:B------:R-:W-:Y:S02]  /*0c00*/  LEA.HI R0, R0, R5, RZ, 0x3 ;  /* 0x0000000500007211 */ /* 0x000fe400078f18ff */
[----:B------:R-:W-:Y:S01]  /*0c10*/  SHF.R.S32.HI R143, RZ, 0x7, R143 ;  /* 0x00000007ff8f7819 */ /* 0x000fe2000001148f */
[----:B------:R-:W-:Y:S01]  /*0c20*/  IMAD.IADD R2, R7, 0x1, -R2 ;  /* 0x0000000107027824 */ /* 0x000fe200078e0a02 */
[----:B------:R-:W-:Y:S01]  /*0c30*/  LEA.HI R141, R3, R148, RZ, 0x2 ;  /* 0x00000094038d7211 */ /* 0x000fe200078f10ff */
[C---:B------:R-:W-:Y:S01]  /*0c40*/  IMAD.SHL.U32 R4, R0.reuse, 0x40, RZ ;  /* 0x0000004000047824 */ /* 0x040fe200078e00ff */
[----:B------:R-:W-:Y:S01]  /*0c50*/  LOP3.LUT R0, R0, 0xfffffff8, RZ, 0xc0, !PT ;  /* 0xfffffff800007812 */ /* 0x000fe200078ec0ff */
[----:B------:R-:W-:Y:S01]  /*0c60*/  IMAD.SHL.U32 R3, R2, 0x8, RZ ;  /* 0x0000000802037824 */ /* 0x000fe200078e00ff */
[----:B------:R-:W-:-:S02]  /*0c70*/  SHF.R.S32.HI R9, RZ, 0x1f, R142 ;  /* 0x0000001fff097819 */ /* 0x000fc4000001148e */
[----:B------:R-:W-:Y:S01]  /*0c80*/  LOP3.LUT R4, R4, 0x7ffffe00, RZ, 0xc0, !PT ;  /* 0x7ffffe0004047812 */ /* 0x000fe200078ec0ff */
[----:B------:R-:W-:Y:S01]  /*0c90*/  IMAD.IADD R0, R5, 0x1, -R0 ;  /* 0x0000000105007824 */ /* 0x000fe200078e0a00 */
[-C--:B------:R-:W-:Y:S01]  /*0ca0*/  LEA.HI R8, R9, R142.reuse, RZ, 0x2 ;  /* 0x0000008e09087211 */ /* 0x080fe200078f10ff */
[----:B------:R-:W-:Y:S01]  /*0cb0*/  IMAD.HI R5, R143, 0x55555556, RZ ;  /* 0x555555568f057827 */ /* 0x000fe200078e02ff */
[----:B------:R-:W-:Y:S02]  /*0cc0*/  LEA.HI R9, R9, R142, RZ, 0x5 ;  /* 0x0000008e09097211 */ /* 0x000fe400078f28ff */
[----:B------:R-:W-:Y:S01]  /*0cd0*/  SHF.R.S32.HI R10, RZ, 0x2, R8 ;  /* 0x00000002ff0a7819 */ /* 0x000fe20000011408 */
[----:B------:R-:W-:Y:S01]  /*0ce0*/  IMAD R6, R6, 0x400, R4 ;  /* 0x0000040006067824 */ /* 0x000fe200078e0204 */
[----:B------:R-:W-:Y:S01]  /*0cf0*/  SHF.R.S32.HI R11, RZ, 0x1f, R8 ;  /* 0x0000001fff0b7819 */ /* 0x000fe20000011408 */
[----:B------:R-:W-:Y:S01]  /*0d00*/  IMAD.SHL.U32 R4, R0, 0x40, RZ ;  /* 0x0000004000047824 */ /* 0x000fe200078e00ff */
[----:B------:R-:W-:Y:S01]  /*0d10*/  LEA.HI R2, R5, R5, RZ, 0x1 ;  /* 0x0000000505027211 */ /* 0x000fe200078f08ff */
[----:B------:R-:W-:Y:S01]  /*0d20*/  IMAD.U32 R145, R12, 0x20, R3 ;  /* 0x000000200c917824 */ /* 0x000fe200078e0003 */
[----:B------:R-:W-:-:S02]  /*0d30*/  LOP3.LUT R5, R141, 0xfffffffc, RZ, 0xc0, !PT ;  /* 0xfffffffc8d057812 */ /* 0x000fc400078ec0ff */
[----:B------:R-:W-:Y:S01]  /*0d40*/  LOP3.LUT R4, R4, 0x1c0, RZ, 0xc0, !PT ;  /* 0x000001c004047812 */ /* 0x000fe200078ec0ff */
[----:B------:R-:W-:Y:S01]  /*0d50*/  IMAD R2, R2, -0x3, R143 ;  /* 0xfffffffd02027824 */ /* 0x000fe200078e028f */
[----:B------:R-:W-:Y:S01]  /*0d60*/  LEA.HI R11, R11, R10, RZ, 0x3 ;  /* 0x0000000a0b0b7211 */ /* 0x000fe200078f18ff */
[----:B------:R-:W-:Y:S01]  /*0d70*/  IMAD.IADD R140, R148, 0x1, -R5 ;  /* 0x00000001948c7824 */ /* 0x000fe200078e0a05 */
[----:B------:R-:W-:Y:S02]  /*0d80*/  LOP3.LUT R3, R4, 0x8, R3, 0xf8, !PT ;  /* 0x0000000804037812 */ /* 0x000fe400078ef803 */
[----:B------:R-:W-:Y:S01]  /*0d90*/  SHF.R.U32.HI R4, RZ, 0x3, R4 ;  /* 0x00000003ff047819 */ /* 0x000fe20000011604 */
[----:B------:R-:W-:Y:S01]  /*0da0*/  IMAD.SHL.U32 R137, R140, 0x8, RZ ;  /* 0x000000088c897824 */ /* 0x000fe200078e00ff */
[----:B------:R-:W-:Y:S02]  /*0db0*/  LOP3.LUT R11, R11, 0xfffffff8, RZ, 0xc0, !PT ;  /* 0xfffffff80b0b7812 */ /* 0x000fe400078ec0ff */
[----:B------:R-:W-:Y:S01]  /*0dc0*/  LOP3.LUT R3, R3, R4, RZ, 0x3c, !PT ;  /* 0x0000000403037212 */ /* 0x000fe200078e3cff */
[C---:B------:R-:W-:Y:S01]  /*0dd0*/  VIADD R138, R137.reuse, 0x20 ;  /* 0x00000020898a7836 */ /* 0x040fe20000000000 */
[----:B------:R-:W-:Y:S01]  /*0de0*/  R2P PR, R0, 0x6 ;  /* 0x0000000600007804 */ /* 0x000fe20000000000 */
[----:B------:R-:W-:Y:S01]  /*0df0*/  IMAD.IADD R10, R10, 0x1, -R11 ;  /* 0x000000010a0a7824 */ /* 0x000fe200078e0a0b */
[----:B------:R-:W-:Y:S01]  /*0e00*/  SHF.R.S32.HI R9, RZ, 0x5, R9 ;  /* 0x00000005ff097819 */ /* 0x000fe20000011409 */
[----:B------:R-:W-:Y:S01]  /*0e10*/  IMAD.IADD R3, R6, 0x1, R3 ;  /* 0x0000000106037824 */ /* 0x000fe200078e0203 */
[----:B------:R-:W-:Y:S01]  /*0e20*/  LEA.HI R0, R140, R140, RZ, 0x1 ;  /* 0x0000008c8c007211 */ /* 0x000fe200078f08ff */
[----:B------:R-:W-:Y:S01]  /*0e30*/  VIADD R139, R137, 0x40 ;  /* 0x00000040898b7836 */ /* 0x000fe20000000000 */
[----:B------:R-:W-:Y:S01]  /*0e40*/  SEL R18, R18, 0xffffffc0, !P2 ;  /* 0xffffffc012127807 */ /* 0x000fe20005000000 */
[----:B------:R-:W-:Y:S01]  /*0e50*/  IMAD R9, R9, 0x10, R10 ;  /* 0x0000001009097824 */ /* 0x000fe200078e020a */
[----:B------:R-:W-:-:S02]  /*0e60*/  LEA R17, R3, UR42, 0x1 ;  /* 0x0000002a03117c11 */ /* 0x000fc4000f8e08ff */
[----:B------:R-:W-:Y:S01]  /*0e70*/  LOP3.LUT R5, R0, 0x1ffffffe, RZ, 0xc0, !PT ;  /* 0x1ffffffe00057812 */ /* 0x000fe200078ec0ff */
[----:B------:R-:W-:Y:S01]  /*0e80*/  IMAD R144, R2, 0x40, R9 ;  /* 0x0000004002907824 */ /* 0x000fe200078e0209 */
[----:B------:R-:W-:Y:S01]  /*0e90*/  LOP3.LUT R3, R8, 0x7ffffffc, RZ, 0xc0, !PT ;  /* 0x7ffffffc08037812 */ /* 0x000fe200078ec0ff */
[C---:B------:R-:W-:Y:S01]  /*0ea0*/  VIADD R19, R17.reuse, 0x21800 ;  /* 0x0002180011137836 */ /* 0x040fe20000000000 */
[----:B------:R-:W-:Y:S01]  /*0eb0*/  SHF.R.S32.HI R141, RZ, 0x2, R141 ;  /* 0x00000002ff8d7819 */ /* 0x000fe2000001148d */
[----:B------:R-:W-:Y:S01]  /*0ec0*/  VIADD R22, R17, 0x21820 ;  /* 0x0002182011167836 */ /* 0x000fe20000000000 */
[----:B------:R-:W-:Y:S01]  /*0ed0*/  SHF.R.S32.HI R147, RZ, 0x1f, R138 ;  /* 0x0000001fff937819 */ /* 0x000fe2000001148a */
[----:B------:R-:W-:Y:S01]  /*0ee0*/  IMAD.IADD R5, R140, 0x1, -R5 ;  /* 0x000000018c057824 */ /* 0x000fe200078e0a05 */
[----:B------:R-:W-:Y:S01]  /*0ef0*/  SHF.R.S32.HI R146, RZ, 0x1f, R139 ;  /* 0x0000001fff927819 */ /* 0x000fe2000001148b */
[C---:B------:R-:W-:Y:S02]  /*0f00*/  @P1 VIADD R22, R19.reuse, 0xffffffe0 ;  /* 0xffffffe013161836 */ /* 0x040fe40000000000 */
[----:B------:R-:W-:-:S02]  /*0f10*/  IMAD.IADD R19, R19, 0x1, R18 ;  /* 0x0000000113137824 */ /* 0x000fc400078e0212 */
[----:B------:R-:W-:Y:S02]  /*0f20*/  IMAD.IADD R16, R142, 0x1, -R3 ;  /* 0x000000018e107824 */ /* 0x000fe400078e0a03 */
[----:B------:R-:W-:Y:S02]  /*0f30*/  IMAD R136, R5, 0x8, R144 ;  /* 0x0000000805887824 */ /* 0x000fe400078e0290 */
[----:B------:R-:W-:Y:S02]  /*0f40*/  IMAD.IADD R18, R18, 0x1, R22 ;  /* 0x0000000112127824 */ /* 0x000fe400078e0216 */
[----:B------:R-:W-:-:S07]  /*0f50*/  VIADD R23, R22, 0x6000 ;  /* 0x0000600016177836 */ /* 0x000fce0000000000 */
.L_x_11081:
        /* <DEDUP_REMOVED lines=12> */
[----:B01-3--:R-:W-:Y:S02]  /*1020*/  IMAD.U32 R2, RZ, RZ, UR8 ;  /* 0x00000008ff027e24 */ /* 0x00bfe4000f8e00ff */
[----:B----4-:R-:W-:Y:S01]  /*1030*/  IMAD.U32 R3, RZ, RZ, UR9 ;  /* 0x00000009ff037e24 */ /* 0x010fe2000f8e00ff */
[----:B------:R-:W-:-:S04]  /*1040*/  @UP1 UIMAD.WIDE UR8, UR6, 0x4, UR10 ;  /* 0x00000004060818a5 */ /* 0x000fc8000f8e020a */
[----:B--2---:R-:W2:Y:S02]  /*1050*/  @P0 LDG.E R2, desc[UR50][R2.64] ;  /* 0x0000003202020981 */ /* 0x004ea4000c1e1900 */
[----:B------:R-:W-:Y:S02]  /*1060*/  IMAD.U32 R4, RZ, RZ, UR8 ;  /* 0x00000008ff047e24 */ /* 0x000fe4000f8e00ff */
[----:B------:R-:W-:Y:S01]  /*1070*/  IMAD.U32 R5, RZ, RZ, UR9 ;  /* 0x00000009ff057e24 */ /* 0x000fe2000f8e00ff */
[----:B------:R-:W-:-:S04]  /*1080*/  ULDC.64 UR8, c[0x0][0x418] ;  /* 0x0001060000087ab9 */ /* 0x000fc80000000a00 */
[----:B------:R-:W3:Y:S01]  /*1090*/  @P2 LDG.E R4, desc[UR50][R4.64] ;  /* 0x0000003204042981 */ /* 0x000ee2000c1e1900 */
        /* <DEDUP_REMOVED lines=13> */
[----:B------:R-:W-:-:S14]  /*1170*/  @P2 BRA `(.L_x_10990) ;  /* 0x0000000000342947 */ /* 0x000fdc0003800000 */
        /* <DEDUP_REMOVED lines=13> */
.L_x_10990:
        /* <DEDUP_REMOVED lines=9> */
.L_x_10991:
        /* <DEDUP_REMOVED lines=13> */
.L_x_10992:
[----:B------:R-:W-:Y:S01]  /*13b0*/  ULDC UR6, c[0x0][0x448] ;  /* 0x0001120000067ab9 */ /* 0x000fe20000000800 */
[----:B------:R-:W-:Y:S02]  /*13c0*/  UIMAD UR39, UR5, 0xc0, URZ ;  /* 0x000000c0052778a4 */ /* 0x000fe4000f8e023f */
        /* <DEDUP_REMOVED lines=25> */
.L_x_10994:
[----:B------:R-:W-:-:S11]  /*1560*/  UISETP.NE.AND UP1, UPT, UR5, 0x1, UPT ;  /* 0x000000010500788c */ /* 0x000fd6000bf25270 */
[----:B------:R-:W-:Y:S02]  /*1570*/  @UP1 ULDC.64 UR8, c[0x0][0x9e8] ;  /* 0x00027a0000081ab9 */ /* 0x000fe40000000a00 */
[----:B------:R-:W-:-:S04]  /*1580*/  UIMAD.WIDE.U32 UR6, UR4, UR8, URZ ;  /* 0x00000008040672a5 */ /* 0x000fc8000f8e003f */
[----:B------:R-:W-:-:S12]  /*1590*/  @UP1 USHF.R.U32.HI UR4, URZ, UR9, UR7 ;  /* 0x000000093f041299 */ /* 0x000fd80008011607 */
.L_x_10995:
[----:B------:R-:W-:-:S06]  /*15a0*/  UIMAD UR4, UR4, UR5, UR5 ;  /* 0x00000005040472a4 */ /* 0x000fcc000f8e0205 */
[----:B------:R-:W-:-:S07]  /*15b0*/  VIMNMX R0, R0, UR4, PT ;  /* 0x0000000400007c48 */ /* 0x000fce000bfe0100 */
.L_x_10993:
        /* <DEDUP_REMOVED lines=29> */
.L_x_10997:
[----:B------:R-:W-:-:S11]  /*1790*/  UISETP.NE.AND UP0, UPT, UR5, 0x1, UPT ;  /* 0x000000010500788c */ /* 0x000fd6000bf05270 */
[----:B------:R-:W-:Y:S02]  /*17a0*/  @UP0 ULDC.64 UR10, c[0x0][0x9e8] ;  /* 0x00027a00000a0ab9 */ /* 0x000fe40000000a00 */
[----:B------:R-:W-:-:S04]  /*17b0*/  UIMAD.WIDE.U32 UR6, UR4, UR10, URZ ;  /* 0x0000000a040672a5 */ /* 0x000fc8000f8e003f */
[----:B------:R-:W-:-:S12]  /*17c0*/  @UP0 USHF.R.U32.HI UR4, URZ, UR11, UR7 ;  /* 0x0000000b3f040299 */ /* 0x000fd80008011607 */
.L_x_10998:
[----:B------:R-:W-:-:S04]  /*17d0*/  UIMAD UR4, UR4, UR5, URZ ;  /* 0x00000005040472a4 */ /* 0x000fc8000f8e023f */
[----:B------:R-:W-:-:S04]  /*17e0*/  UISETP.LT.AND UP0, UPT, UR9, UR4, UPT ;  /* 0x000000040900728c */ /* 0x000fc8000bf01270 */
[----:B------:R-:W-:-:S12]  /*17f0*/  USEL UR9, UR9, UR4, !UP0 ;  /* 0x0000000409097287 */ /* 0x000fd8000c000000 */
.L_x_10996:
        /* <DEDUP_REMOVED lines=9> */
[----:B------:R-:W-:Y:S01]  /*1890*/  CS2R R26, SRZ ;  /* 0x00000000001a7805 */ /* 0x000fe2000001ff00 */
[----:B------:R-:W-:Y:S01]  /*18a0*/  IMAD.MOV.U32 R126, RZ, RZ, RZ ;  /* 0x000000ffff7e7224 */ /* 0x000fe200078e00ff */
[----:B------:R-:W-:Y:S01]  /*18b0*/  CS2R R122, SRZ ;  /* 0x00000000007a7805 */ /* 0x000fe2000001ff00 */
[----:B------:R-:W-:Y:S01]  /*18c0*/  UISETP.LT.AND UP0, UPT, URZ, UR4, UPT ;  /* 0x000000043f00728c */ /* 0x000fe2000bf01270 */
[----:B------:R-:W-:Y:S01]  /*18d0*/  IMAD.MOV.U32 R125, RZ, RZ, RZ ;  /* 0x000000ffff7d7224 */ /* 0x000fe200078e00ff */
[----:B------:R-:W-:-:S02]  /*18e0*/  CS2R R120, SRZ ;  /* 0x0000000000787805 */ /* 0x000fc4000001ff00 */
[----:B------:R-:W-:Y:S01]  /*18f0*/  CS2R R118, SRZ ;  /* 0x0000000000767805 */ /* 0x000fe2000001ff00 */
[----:B------:R-:W-:Y:S01]  /*1900*/  USEL UR37, URZ, UR4, !UP0 ;  /* 0x000000043f257287 */ /* 0x000fe2000c000000 */
[----:B------:R-:W-:Y:S02]  /*1910*/  CS2R R116, SRZ ;  /* 0x0000000000747805 */ /* 0x000fe4000001ff00 */
[----:B------:R-:W-:Y:S02]  /*1920*/  CS2R R114, SRZ ;  /* 0x0000000000727805 */ /* 0x000fe4000001ff00 */
[----:B------:R-:W-:Y:S02]  /*1930*/  CS2R R112, SRZ ;  /* 0x0000000000707805 */ /* 0x000fe4000001ff00 */
[----:B------:R-:W-:Y:S02]  /*1940*/  CS2R R110, SRZ ;  /* 0x00000000006e7805 */ /* 0x000fe4000001ff00 */
[----:B------:R-:W-:-:S02]  /*1950*/  CS2R R108, SRZ ;  /* 0x00000000006c7805 */ /* 0x000fc4000001ff00 */
[----:B------:R-:W-:Y:S02]  /*1960*/  ISETP.GT.AND P1, PT, R88, UR37, PT ;  /* 0x0000002558007c0c */ /* 0x000fe4000bf24270 */
        /* <DEDUP_REMOVED lines=44> */
.L_x_11000:
        /* <DEDUP_REMOVED lines=9> */
.L_x_11216:
[----:B------:R-:W-:Y:S05]  /*1cc0*/  @!P0 BRA `(.L_x_11002) ;  /* 0x0000000000048947 */ /* 0x000fea0003800000 */
[----:B------:R-:W-:Y:S01]  /*1cd0*/  BPT.TRAP 0x1 ;  /* 0x000000040000795c */ /* 0x000fe20000300000 */
.L_x_11002:
[----:B------:R-:W-:Y:S02]  /*1ce0*/  IMAD.U32 R5, RZ, RZ, UR46 ;  /* 0x0000002eff057e24 */ /* 0x000fe4000f8e00ff */
[----:B0-----:R-:W-:-:S03]  /*1cf0*/  IMAD.U32 R0, RZ, RZ, UR49 ;  /* 0x00000031ff007e24 */ /* 0x001fc6000f8e00ff */
[----:B------:R-:W-:Y:S02]  /*1d00*/  LEA R5, R5, UR42, 0x3 ;  /* 0x0000002a05057c11 */ /* 0x000fe4000f8e18ff */
[----:B------:R-:W-:-:S04]  /*1d10*/  SHF.L.U32 R0, R0, 0x1f, RZ ;  /* 0x0000001f00007819 */ /* 0x000fc800000006ff */
[----:B------:R0:W1:Y:S01]  /*1d20*/  SYNCS.PHASECHK.TRANS64.TRYWAIT P2, [R5+URZ+0x2d830], R0 ;  /* 0x02d83000050075a7 */ /* 0x000062000804017f */
[----:B------:R-:W-:Y:S05]  /*1d30*/  @!P0 BRA `(.L_x_11003) ;  /* 0x0000000000048947 */ /* 0x000fea0003800000 */
[----:B------:R-:W-:Y:S01]  /*1d40*/  BPT.TRAP 0x1 ;  /* 0x000000040000795c */ /* 0x000fe20000300000 */
.L_x_11003:
[----:B------:R-:W2:Y:S02]  /*1d50*/  S2R R2, SR_TID.X ;  /* 0x0000000000027919 */ /* 0x000ea40000002100 */
[----:B--2---:R-:W-:Y:S01]  /*1d60*/  LOP3.LUT P1, RZ, R2, 0x7f, RZ, 0xc0, !PT ;  /* 0x0000007f02ff7812 */ /* 0x004fe2000782c0ff */
[----:B-1----:R-:W-:-:S12]  /*1d70*/  @P2 BRA `(.L_x_11004) ;  /* 0x0000000000082947 */ /* 0x002fd80003800000 */
[----:B------:R-:W1:Y:S02]  /*1d80*/  SYNCS.PHASECHK.TRANS64.TRYWAIT P2, [R5+URZ+0x2d830], R0 ;  /* 0x02d83000050075a7 */ /* 0x000e64000804017f */
[----:B-1----:R-:W-:Y:S05]  /*1d90*/  @!P2 BRA `(.L_x_11005) ;  /* 0x000001440098a947 */ /* 0x002fea0003800000 */
.L_x_11004:
        /* <DEDUP_REMOVED lines=10> */
[----:B------:R-:W-:Y:S01]  /*1e40*/  IMAD.MOV.U32 R4, RZ, RZ, R0 ;  /* 0x000000ffff047224 */ /* 0x000fe200078e0000 */
[----:B------:R-:W-:Y:S01]  /*1e50*/  UMOV UR13, 0x80000020 ;  /* 0x80000020000d7882 */ /* 0x000fe20000000000 */
[----:B------:R-:W-:Y:S01]  /*1e60*/  UMOV UR15, 0x80000020 ;  /* 0x80000020000f7882 */ /* 0x000fe20000000000 */
[----:B------:R-:W-:Y:S01]  /*1e70*/  ULOP3.LUT UR32, UR4, 0x10000, URZ, 0xfc, !UPT ;  /* 0x0001000004207892 */ /* 0x000fe2000f8efc3f */
[----:B------:R-:W-:Y:S01]  /*1e80*/  IMAD.MOV.U32 R3, RZ, RZ, -0x80 ;  /* 0xffffff80ff037424 */ /* 0x000fe200078e00ff */
[----:B------:R-:W-:Y:S01]  /*1e90*/  ULOP3.LUT UR4, UR54, 0x10000, URZ, 0xfc, !UPT ;  /* 0x0001000036047892 */ /* 0x000fe2000f8efc3f */
[----:B------:R-:W-:Y:S01]  /*1ea0*/  IMAD.U32 R7, RZ, RZ, UR45 ;  /* 0x0000002dff077e24 */ /* 0x000fe2000f8e00ff */
[----:B------:R-:W-:Y:S01]  /*1eb0*/  UIMAD UR6, UR46, 0x600, UR32 ;  /* 0x000006002e0678a4 */ /* 0x000fe2000f8e0220 */
[----:B------:R-:W-:Y:S01]  /*1ec0*/  IMAD R6, R88, R3, 0x80 ;  /* 0x0000008058067424 */ /* 0x000fe200078e0203 */
[----:B------:R-:W-:-:S02]  /*1ed0*/  UIADD3 UR8, UR4, 0x2, URZ ;  /* 0x0000000204087890 */ /* 0x000fc4000fffe03f */
[----:B------:R-:W-:Y:S01]  /*1ee0*/  UIADD3 UR10, UR6, 0x2, URZ ;  /* 0x00000002060a7890 */ /* 0x000fe2000fffe03f */
[----:B------:R-:W-:Y:S01]  /*1ef0*/  VIADD R3, R6, 0x1 ;  /* 0x0000000106037836 */ /* 0x000fe20000000000 */
[----:B------:R-:W-:Y:S02]  /*1f00*/  UIADD3 UR12, UR4, 0x300, URZ ;  /* 0x00000300040c7890 */ /* 0x000fe4000fffe03f */
[----:B------:R-:W-:Y:S02]  /*1f10*/  UIADD3 UR14, UR6, 0x200, URZ ;  /* 0x00000200060e7890 */ /* 0x000fe4000fffe03f */
[----:B------:R-:W-:Y:S01]  /*1f20*/  HGMMA.64x128x16.F32 R24, gdesc[UR4], RZ, !UPT, gsb0 ;  /* 0x01e00000041879f0 */ /* 0x000fe2000c0008ff */
        /* <DEDUP_REMOVED lines=48> */
[----:B------:R-:W-:Y:S01]  /*2230*/  IMAD R8, R16, -0x2, R3 ;  /* 0xfffffffe10087824 */ /* 0x000fe200078e0203 */
[----:B------:R-:W-:-:S03]  /*2240*/  LEA R7, R88, 0xffffff80, 0x7 ;  /* 0xffffff8058077811 */ /* 0x000fc600078e38ff */
        /* <DEDUP_REMOVED lines=18> */
.L_x_11008:
[----:B------:R-:W-:-:S06]  /*2370*/  UISETP.NE.AND UP2, UPT, UR7, 0x1, UPT ;  /* 0x000000010700788c */ /* 0x000fcc000bf45270 */
[----:B------:R-:W-:-:S05]  /*2380*/  PLOP3.LUT P2, PT, PT, PT, UP2, 0x80, 0x0 ;  /* 0x000000000000781c */ /* 0x000fca0003f4f028 */
[----:B------:R-:W-:-:S08]  /*2390*/  @UP2 ULDC.64 UR10, c[0x0][0x9e8] ;  /* 0x00027a00000a2ab9 */ /* 0x000fd00000000a00 */
[----:B------:R-:W-:-:S05]  /*23a0*/  @P2 IMAD.HI.U32 R5, R3, UR10, RZ ;  /* 0x0000000a03052c27 */ /* 0x000fca000f8e00ff */
[----:B------:R-:W-:-:S07]  /*23b0*/  @P2 SHF.R.U32.HI R3, RZ, UR11, R5 ;  /* 0x0000000bff032c19 */ /* 0x000fce0008011605 */
.L_x_11009:
[----:B------:R-:W-:Y:S05]  /*23c0*/  BSYNC B0 ;  /* 0x0000000000007941 */ /* 0x000fea0003800000 */
.L_x_11007:
[----:B------:R-:W-:-:S04]  /*23d0*/  IMAD R3, R3, UR7, -R7 ;  /* 0x0000000703037c24 */ /* 0x000fc8000f8e0a07 */
[----:B------:R-:W-:-:S05]  /*23e0*/  IMAD R3, R16, -0x2, R3 ;  /* 0xfffffffe10037824 */ /* 0x000fca00078e0203 */
[----:B------:R-:W-:Y:S02]  /*23f0*/  VIMNMX R2, R2, R3, !PT ;  /* 0x0000000302027248 */ /* 0x000fe40007fe0100 */
[----:B------:R-:W-:-:S07]  /*2400*/  VIADDMNMX R0, R3, UR7, R0, PT ;  /* 0x0000000703007c46 */ /* 0x000fce000b800100 */
.L_x_11006:
[----:B------:R-:W2:Y:S01]  /*2410*/  LDL.LU R12, [R1] ;  /* 0x00000000010c7983 */ /* 0x000ea20000300800 */
[C---:B------:R-:W-:Y:S02]  /*2420*/  ISETP.GE.AND P4, PT, R6.reuse, 0x9, PT ;  /* 0x000000090600780c */ /* 0x040fe40003f86270 */
[C---:B------:R-:W-:Y:S01]  /*2430*/  ISETP.GE.AND P2, PT, R6.reuse, 0x2, PT ;  /* 0x000000020600780c */ /* 0x040fe20003f46270 */
[----:B------:R-:W0:Y:S01]  /*2440*/  SHFL.IDX PT, R11, R4, 0x1, 0x1c1f ;  /* 0x003c1f00040b7f89 */ /* 0x000e2200000e0000 */
[----:B------:R-:W-:Y:S02]  /*2450*/  ISETP.GE.AND P5, PT, R6, 0xa, PT ;  /* 0x0000000a0600780c */ /* 0x000fe40003fa6270 */
[----:B------:R-:W-:-:S04]  /*2460*/  ISETP.GT.AND P3, PT, R2, 0x1, !P2 ;  /* 0x000000010200780c */ /* 0x000fc80005764270 */
[----:B------:R-:W-:-:S04]  /*2470*/  ISETP.LT.OR P3, PT, R0, 0x2, P3 ;  /* 0x000000020000780c */ /* 0x000fc80001f61670 */
[----:B------:R-:W-:Y:S02]  /*2480*/  FSEL R25, R25, -INF , !P3 ;  /* 0xff80000019197808 */ /* 0x000fe40005800000 */
[----:B------:R-:W-:-:S04]  /*2490*/  ISETP.GT.AND P3, PT, R2, 0x9, !P5 ;  /* 0x000000090200780c */ /* 0x000fc80006f64270 */
[----:B------:R-:W-:-:S04]  /*24a0*/  ISETP.LT.OR P3, PT, R0, 0xa, P3 ;  /* 0x0000000a0000780c */ /* 0x000fc80001f61670 */
[----:B------:R-:W-:Y:S01]  /*24b0*/  FSEL R29, R29, -INF , !P3 ;  /* 0xff8000001d1d7808 */ /* 0x000fe20005800000 */
[----:B0-----:R-:W-:Y:S01]  /*24c0*/  IMAD.IADD R3, R10, 0x1, R11 ;  /* 0x000000010a037824 */ /* 0x001fe200078e020b */
[----:B--2---:R-:W-:-:S04]  /*24d0*/  LOP3.LUT R12, R12, 0xfffffffd, RZ, 0xc0, !PT ;  /* 0xfffffffd0c0c7812 */ /* 0x004fc800078ec0ff */
[----:B------:R-:W-:Y:S02]  /*24e0*/  @P4 LOP3.LUT R12, R12, 0x2, RZ, 0xfc, !PT ;  /* 0x000000020c0c4812 */ /* 0x000fe400078efcff */
[----:B------:R-:W-:Y:S02]  /*24f0*/  ISETP.GT.AND P4, PT, R2, 0x8, !P4 ;  /* 0x000000080200780c */ /* 0x000fe40006784270 */
[----:B------:R-:W-:Y:S02]  /*2500*/  LOP3.LUT R12, R12, 0xfffffffb, RZ, 0xc0, !PT ;  /* 0xfffffffb0c0c7812 */ /* 0x000fe400078ec0ff */
[----:B------:R-:W-:Y:S02]  /*2510*/  ISETP.LT.OR P4, PT, R0, 0x9, P4 ;  /* 0x000000090000780c */ /* 0x000fe40002781670 */
[----:B------:R-:W-:Y:S02]  /*2520*/  @P5 LOP3.LUT R12, R12, 0x4, RZ, 0xfc, !PT ;  /* 0x000000040c0c5812 */ /* 0x000fe400078efcff */
[----:B------:R-:W-:-:S02]  /*2530*/  ISETP.GE.AND P5, PT, R6, 0x11, PT ;  /* 0x000000110600780c */ /* 0x000fc40003fa6270 */
[----:B------:R-:W-:Y:S02]  /*2540*/  FSEL R28, R28, -INF , !P4 ;  /* 0xff8000001c1c7808 */ /* 0x000fe40006000000 */
        /* <DEDUP_REMOVED lines=9> */
[----:B------:R-:W-:Y:S02]  /*25e0*/  ISETP.GE.AND P4, PT, R6, 0x19, PT ;  /* 0x000000190600780c */ /* 0x000fe40003f86270 */
[----:B------:R-:W-:Y:S02]  /*25f0*/  ISETP.LT.OR P3, PT, R0, 0x12, P3 ;  /* 0x000000120000780c */ /* 0x000fe40001f61670 */
[----:B------:R-:W-:Y:S02]  /*2600*/  LOP3.LUT R12, R12, 0xfeffffff, RZ, 0xc0, !PT ;  /* 0xfeffffff0c0c7812 */ /* 0x000fe400078ec0ff */
        /* <DEDUP_REMOVED lines=152> */
[----:B------:R-:W-:Y:S02]  /*2f90*/  ISETP.GT.AND P6, PT, R2, 0x79, !P6 ;  /* 0x000000790200780c */ /* 0x000fe400077c4270 */
[----:B------:R-:W-:Y:S01]  /*2fa0*/  VIADDMNMX R2, R11, R9, R8, PT ;  /* 0x000000090b027246 */ /* 0x000fe20003800108 */
[----:B------:R0:W-:Y:S01]  /*2fb0*/  STL [R1], R12 ;  /* 0x0000000c01007387 */ /* 0x0001e20000100800 */
[----:B------:R-:W-:-:S04]  /*2fc0*/  ISETP.LT.OR P6, PT, R0, 0x7a, P6 ;  /* 0x0000007a0000780c */ /* 0x000fc800037c1670 */
[----:B------:R-:W-:Y:S02]  /*2fd0*/  FSEL R85, R85, -INF , !P6 ;  /* 0xff80000055557808 */ /* 0x000fe40007000000 */
[----:B------:R-:W-:-:S13]  /*2fe0*/  PLOP3.LUT P6, PT, PT, PT, UP1, 0x40, 0x0 ;  /* 0x000000000000781c */ /* 0x000fda0003fce818 */
[----:B0-----:R-:W-:Y:S05]  /*2ff0*/  @P6 BRA `(.L_x_11010) ;  /* 0x0000000000646947 */ /* 0x001fea0003800000 */
        /* <DEDUP_REMOVED lines=14> */
.L_x_11012:
[----:B------:R-:W-:-:S06]  /*30e0*/  UISETP.NE.AND UP2, UPT, UR7, 0x1, UPT ;  /* 0x000000010700788c */ /* 0x000fcc000bf45270 */
[----:B------:R-:W-:-:S05]  /*30f0*/  PLOP3.LUT P6, PT, PT, PT, UP2, 0x80, 0x0 ;  /* 0x000000000000781c */ /* 0x000fca0003fcf028 */
[----:B------:R-:W-:-:S08]  /*3100*/  @UP2 ULDC.64 UR10, c[0x0][0x9e8] ;  /* 0x00027a00000a2ab9 */ /* 0x000fd00000000a00 */
[----:B------:R-:W-:Y:S01]  /*3110*/  @P6 IMAD.HI.U32 R4, R0, UR10, RZ ;  /* 0x0000000a00046c27 */ /* 0x000fe2000f8e00ff */
[----:B------:R-:W-:-:S13]  /*3120*/  PLOP3.LUT P6, PT, PT, PT, UP2, 0x80, 0x0 ;  /* 0x000000000000781c */ /* 0x000fda0003fcf028 */
[----:B------:R-:W-:-:S07]  /*3130*/  @P6 SHF.R.U32.HI R0, RZ, UR11, R4 ;  /* 0x0000000bff006c19 */ /* 0x000fce0008011604 */
.L_x_11013:
[----:B------:R-:W-:Y:S05]  /*3140*/  BSYNC B0 ;  /* 0x0000000000007941 */ /* 0x000fea0003800000 */
.L_x_11011:
[----:B------:R-:W-:-:S04]  /*3150*/  IMAD R7, R0, UR7, -R7 ;  /* 0x0000000700077c24 */ /* 0x000fc8000f8e0a07 */
[----:B------:R-:W-:-:S05]  /*3160*/  IMAD R7, R16, -0x2, R7 ;  /* 0xfffffffe10077824 */ /* 0x000fca00078e0207 */
[----:B------:R-:W-:Y:S02]  /*3170*/  VIMNMX R3, R3, R7, !PT ;  /* 0x0000000703037248 */ /* 0x000fe40007fe0100 */
[----:B------:R-:W-:-:S07]  /*3180*/  VIADDMNMX R2, R7, UR7, R2, PT ;  /* 0x0000000707027c46 */ /* 0x000fce000b800102 */
.L_x_11010:
        /* <DEDUP_REMOVED lines=30> */
[----:B------:R-:W-:Y:S02]  /*3370*/  LOP3.LUT P6, RZ, R12, 0x8000, RZ, 0xc0, !PT ;  /* 0x000080000cff7812 */ /* 0x000fe400078cc0ff */
        /* <DEDUP_REMOVED lines=139> */
[--C-:B------:R-:W-:Y:S01]  /*3c30*/  FFMA.FTZ R12, R32, UR33, -R20.reuse ;  /* 0x00000021200c7c23 */ /* 0x100fe20008010814 */
[----:B------:R-:W-:Y:S01]  /*3c40*/  FMNMX.FTZ R5, R4, R27, !PT ;  /* 0x0000001b04057209 */ /* 0x000fe20007810000 */
[--C-:B------:R-:W-:Y:S01]  /*3c50*/  FFMA.FTZ R7, R25, UR33, -R20.reuse ;  /* 0x0000002119077c23 */ /* 0x100fe20008010814 */
[----:B------:R-:W-:Y:S01]  /*3c60*/  ISETP.GT.AND P2, PT, R3, 0x69, !P2 ;  /* 0x000000690300780c */ /* 0x000fe20005744270 */
        /* <DEDUP_REMOVED lines=14> */
[----:B------:R0:W-:Y:S01]  /*3d50*/  MUFU.EX2 R3, R53 ;  /* 0x0000003500037308 */ /* 0x0001e20000000800 */
        /* <DEDUP_REMOVED lines=8> */
[--C-:B0-----:R-:W-:Y:S01]  /*3de0*/  FFMA.FTZ R53, R69, UR33, -R20.reuse ;  /* 0x0000002145357c23 */ /* 0x101fe20008010814 */
[--C-:B------:R-:W-:Y:S01]  /*3df0*/  FFMA.FTZ R41, R72, UR33, -R20.reuse ;  /* 0x0000002148297c23 */ /* 0x100fe20008010814 */
[----:B------:R-:W-:Y:S01]  /*3e00*/  FMNMX.FTZ R6, R42, R5, !PT ;  /* 0x000000052a067209 */ /* 0x000fe20007810000 */
[--C-:B------:R-:W-:Y:S01]  /*3e10*/  FFMA.FTZ R57, R77, UR33, -R20.reuse ;  /* 0x000000214d397c23 */ /* 0x100fe20008010814 */
[--C-:B------:R-:W-:Y:S01]  /*3e20*/  FFMA.FTZ R49, R81, UR33, -R20.reuse ;  /* 0x0000002151317c23 */ /* 0x100fe20008010814 */
[----:B------:R-:W-:Y:S01]  /*3e30*/  FFMA.FTZ R61, R85, UR33, -R20 ;  /* 0x00000021553d7c23 */ /* 0x000fe20008010814 */
[----:B------:R-:W-:Y:S01]  /*3e40*/  FMNMX.FTZ R5, R43, R6, !PT ;  /* 0x000000062b057209 */ /* 0x000fe20007810000 */
[----:B------:R-:W-:Y:S03]  /*3e50*/  MUFU.EX2 R8, R8 ;  /* 0x0000000800087308 */ /* 0x000fe60000000800 */
[----:B------:R-:W-:-:S04]  /*3e60*/  FMNMX.FTZ R6, R46, R5, !PT ;  /* 0x000000052e067209 */ /* 0x000fc80007810000 */
[----:B------:R-:W-:Y:S01]  /*3e70*/  FMNMX.FTZ R5, R47, R6, !PT ;  /* 0x000000062f057209 */ /* 0x000fe20007810000 */
[----:B------:R-:W0:Y:S03]  /*3e80*/  MUFU.EX2 R7, R7 ;  /* 0x0000000700077308 */ /* 0x000e260000000800 */
[----:B------:R-:W-:-:S04]  /*3e90*/  FMNMX.FTZ R6, R50, R5, !PT ;  /* 0x0000000532067209 */ /* 0x000fc80007810000 */
[----:B------:R-:W-:Y:S01]  /*3ea0*/  FMNMX.FTZ R5, R51, R6, !PT ;  /* 0x0000000633057209 */ /* 0x000fe20007810000 */
[----:B------:R-:W1:Y:S03]  /*3eb0*/  MUFU.EX2 R10, R10 ;  /* 0x0000000a000a7308 */ /* 0x000e660000000800 */
[----:B------:R-:W-:-:S04]  /*3ec0*/  FMNMX.FTZ R6, R54, R5, !PT ;  /* 0x0000000536067209 */ /* 0x000fc80007810000 */
[----:B------:R-:W-:Y:S01]  /*3ed0*/  FMNMX.FTZ R5, R55, R6, !PT ;  /* 0x0000000637057209 */ /* 0x000fe20007810000 */
[----:B------:R-:W2:Y:S03]  /*3ee0*/  MUFU.EX2 R9, R9 ;  /* 0x0000000900097308 */ /* 0x000ea60000000800 */
        /* <DEDUP_REMOVED lines=30> */
[----:B------:R-:W3:Y:S06]  /*40d0*/  SHFL.BFLY PT, R40, R5, 0x2, 0x1f ;  /* 0x0c401f0005287f89 */ /* 0x000eec00000e0000 */
[----:B------:R-:W-:Y:S08]  /*40e0*/  MUFU.EX2 R6, R6 ;  /* 0x0000000600067308 */ /* 0x000ff00000000800 */
[----:B------:R-:W-:Y:S08]  /*40f0*/  MUFU.EX2 R29, R29 ;  /* 0x0000001d001d7308 */ /* 0x000ff00000000800 */
[----:B------:R-:W-:Y:S01]  /*4100*/  MUFU.EX2 R28, R28 ;  /* 0x0000001c001c7308 */ /* 0x000fe20000000800 */
[----:B---3--:R-:W-:Y:S01]  /*4110*/  FMNMX.FTZ R11, R5, R40, !PT ;  /* 0x00000028050b7209 */ /* 0x008fe20007810000 */
[----:B------:R-:W-:-:S04]  /*4120*/  FFMA.FTZ R40, R80, UR33, -R20 ;  /* 0x0000002150287c23 */ /* 0x000fc80008010814 */
[----:B------:R-:W3:Y:S02]  /*4130*/  SHFL.BFLY PT, R56, R11, 0x1, 0x1f ;  /* 0x0c201f000b387f89 */ /* 0x000ee400000e0000 */
[----:B------:R-:W-:Y:S08]  /*4140*/  MUFU.EX2 R32, R32 ;  /* 0x0000002000207308 */ /* 0x000ff00000000800 */
[----:B------:R-:W-:Y:S08]  /*4150*/  MUFU.EX2 R33, R33 ;  /* 0x0000002100217308 */ /* 0x000ff00000000800 */
[----:B------:R-:W-:Y:S01]  /*4160*/  MUFU.EX2 R2, R2 ;  /* 0x0000000200027308 */ /* 0x000fe20000000800 */
[----:B---3--:R-:W-:Y:S01]  /*4170*/  FMNMX.FTZ R5, R11, R56, !PT ;  /* 0x000000380b057209 */ /* 0x008fe20007810000 */
[----:B------:R-:W-:-:S06]  /*4180*/  FFMA.FTZ R56, R84, UR33, -R20 ;  /* 0x0000002154387c23 */ /* 0x000fcc0008010814 */
[----:B------:R-:W-:Y:S01]  /*4190*/  MUFU.EX2 R37, R37 ;  /* 0x0000002500257308 */ /* 0x000fe20000000800 */
[C---:B------:R-:W-:Y:S01]  /*41a0*/  FSETP.NEU.FTZ.AND P2, PT, R5.reuse, -INF , PT ;  /* 0xff8000000500780b */ /* 0x040fe20003f5d000 */
[----:B------:R-:W-:-:S05]  /*41b0*/  FMUL.FTZ R11, R5, UR33 ;  /* 0x00000021050b7c20 */ /* 0x000fca0008410000 */
[----:B------:R-:W-:Y:S01]  /*41c0*/  FSEL R20, R11, RZ, P2 ;  /* 0x000000ff0b147208 */ /* 0x000fe20001000000 */
[----:B------:R-:W-:Y:S01]  /*41d0*/  MUFU.EX2 R36, R36 ;  /* 0x0000002400247308 */ /* 0x000fe20000000800 */
        /* <DEDUP_REMOVED lines=17> */
[--C-:B---3--:R-:W-:Y:S01]  /*42f0*/  FFMA.FTZ R60, R46, UR33, -R20.reuse ;  /* 0x000000212e3c7c23 */ /* 0x108fe20008010814 */
[--C-:B------:R-:W-:Y:S01]  /*4300*/  FFMA.FTZ R46, R58, UR33, -R20.reuse ;  /* 0x000000213a2e7c23 */ /* 0x100fe20008010814 */
[--C-:B------:R-:W-:Y:S01]  /*4310*/  FFMA.FTZ R34, R51, UR33, -R20.reuse ;  /* 0x0000002133227c23 */ /* 0x100fe20008010814 */
[----:B--2---:R-:W-:Y:S01]  /*4320*/  F2FP.F16.F32.PACK_AB R10, R9, R10 ;  /* 0x0000000a090a723e */ /* 0x004fe200000000ff */
[--C-:B------:R-:W-:Y:S01]  /*4330*/  FFMA.FTZ R51, R63, UR33, -R20.reuse ;  /* 0x000000213f337c23 */ /* 0x100fe20008010814 */
[----:B------:R1:W2:Y:S01]  /*4340*/  MUFU.EX2 R68, R65 ;  /* 0x0000004100447308 */ /* 0x0002a20000000800 */
[----:B------:R-:W-:Y:S01]  /*4350*/  F2FP.F16.F32.PACK_AB R8, R7, R8 ;  /* 0x000000080708723e */ /* 0x000fe200000000ff */
[--C-:B------:R-:W-:Y:S01]  /*4360*/  FFMA.FTZ R7, R66, UR33, -R20.reuse ;  /* 0x0000002142077c23 */ /* 0x100fe20008010814 */
[--C-:B------:R-:W-:Y:S01]  /*4370*/  FFMA.FTZ R70, R70, UR33, -R20.reuse ;  /* 0x0000002146467c23 */ /* 0x100fe20008010814 */
[--C-:B------:R-:W-:Y:S01]  /*4380*/  FFMA.FTZ R71, R71, UR33, -R20.reuse ;  /* 0x0000002147477c23 */ /* 0x100fe20008010814 */
[--C-:B------:R-:W-:Y:S01]  /*4390*/  FFMA.FTZ R74, R74, UR33, -R20.reuse ;  /* 0x000000214a4a7c23 */ /* 0x100fe20008010814 */
[--C-:B------:R-:W-:Y:S01]  /*43a0*/  FFMA.FTZ R75, R75, UR33, -R20.reuse ;  /* 0x000000214b4b7c23 */ /* 0x100fe20008010814 */
[--C-:B------:R-:W-:Y:S01]  /*43b0*/  FFMA.FTZ R78, R78, UR33, -R20.reuse ;  /* 0x000000214e4e7c23 */ /* 0x100fe20008010814 */
[----:B------:R3:W4:Y:S01]  /*43c0*/  MUFU.EX2 R69, R31 ;  /* 0x0000001f00457308 */ /* 0x0007220000000800 */
[--C-:B-1----:R-:W-:Y:S01]  /*43d0*/  FFMA.FTZ R65, R47, UR33, -R20.reuse ;  /* 0x000000212f417c23 */ /* 0x102fe20008010814 */
[----:B------:R-:W-:Y:S01]  /*43e0*/  FFMA.FTZ R47, R59, UR33, -R20 ;  /* 0x000000213b2f7c23 */ /* 0x000fe20008010814 */
[----:B------:R-:W-:Y:S01]  /*43f0*/  FADD.FTZ R59, R9, R54 ;  /* 0x00000036093b7221 */ /* 0x000fe20000010000 */
[----:B0-----:R-:W-:Y:S01]  /*4400*/  FADD.FTZ R55, R11, R64 ;  /* 0x000000400b377221 */ /* 0x001fe20000010000 */
[----:B------:R-:W-:Y:S01]  /*4410*/  F2FP.F16.F32.PACK_AB R9, R64, R11 ;  /* 0x0000000b4009723e */ /* 0x000fe200000000ff */
[--C-:B------:R-:W-:Y:S01]  /*4420*/  FFMA.FTZ R54, R67, UR33, -R20.reuse ;  /* 0x0000002143367c23 */ /* 0x100fe20008010814 */
[--C-:B------:R-:W-:Y:S01]  /*4430*/  FFMA.FTZ R79, R79, UR33, -R20.reuse ;  /* 0x000000214f4f7c23 */ /* 0x100fe20008010814 */
[----:B------:R-:W0:Y:S01]  /*4440*/  MUFU.EX2 R4, R4 ;  /* 0x0000000400047308 */ /* 0x000e220000000800 */
[--C-:B---3--:R-:W-:Y:S01]  /*4450*/  FFMA.FTZ R31, R50, UR33, -R20.reuse ;  /* 0x00000021321f7c23 */ /* 0x108fe20008010814 */
[--C-:B------:R-:W-:Y:S01]  /*4460*/  FFMA.FTZ R50, R62, UR33, -R20.reuse ;  /* 0x000000213e327c23 */ /* 0x100fe20008010814 */
[----:B------:R-:W-:Y:S01]  /*4470*/  FADD.FTZ R62, R12, R59 ;  /* 0x0000003b0c3e7221 */ /* 0x000fe20000010000 */
[----:B--2---:R-:W-:Y:S01]  /*4480*/  FADD.FTZ R58, R68, R55 ;  /* 0x00000037443a7221 */ /* 0x004fe20000010000 */
[C---:B------:R-:W-:Y:S01]  /*4490*/  F2FP.F16.F32.PACK_AB R12, R13.reuse, R12 ;  /* 0x0000000c0d0c723e */ /* 0x040fe200000000ff */
[----:B------:R-:W-:Y:S01]  /*44a0*/  FFMA.FTZ R82, R82, UR33, -R20 ;  /* 0x0000002152527c23 */ /* 0x000fe20008010814 */
[----:B------:R-:W-:Y:S01]  /*44b0*/  FADD.FTZ R59, R13, R62 ;  /* 0x0000003e0d3b7221 */ /* 0x000fe20000010000 */
[----:B------:R-:W1:Y:S01]  /*44c0*/  MUFU.EX2 R27, R27 ;  /* 0x0000001b001b7308 */ /* 0x000e620000000800 */
[C---:B----4-:R-:W-:Y:S01]  /*44d0*/  FADD.FTZ R55, R69.reuse, R58 ;  /* 0x0000003a45377221 */ /* 0x050fe20000010000 */
[----:B------:R-:W-:Y:S01]  /*44e0*/  F2FP.F16.F32.PACK_AB R11, R69, R68 ;  /* 0x00000044450b723e */ /* 0x000fe200000000ff */
[----:B------:R-:W-:Y:S01]  /*44f0*/  FADD.FTZ R62, R14, R59 ;  /* 0x0000003b0e3e7221 */ /* 0x000fe20000010000 */
[----:B------:R-:W-:Y:S01]  /*4500*/  F2FP.F16.F32.PACK_AB R14, R15, R14 ;  /* 0x0000000e0f0e723e */ /* 0x000fe200000000ff */
[--C-:B------:R-:W-:Y:S01]  /*4510*/  FFMA.FTZ R83, R83, UR33, -R20.reuse ;  /* 0x0000002153537c23 */ /* 0x100fe20008010814 */
[----:B------:R-:W-:Y:S01]  /*4520*/  FFMA.FTZ R86, R86, UR33, -R20 ;  /* 0x0000002156567c23 */ /* 0x000fe20008010814 */
[----:B------:R-:W-:Y:S01]  /*4530*/  FADD.FTZ R59, R15, R62 ;  /* 0x0000003e0f3b7221 */ /* 0x000fe20000010000 */
[----:B------:R-:W2:Y:S01]  /*4540*/  MUFU.EX2 R30, R30 ;  /* 0x0000001e001e7308 */ /* 0x000ea20000000800 */
[----:B0-----:R-:W-:Y:S01]  /*4550*/  FADD.FTZ R58, R4, R55 ;  /* 0x00000037043a7221 */ /* 0x001fe20000010000 */
[----:B------:R0:W-:Y:S01]  /*4560*/  STSM.16.M88.4 [R17+0x21800], R8 ;  /* 0x0218000811007844 */ /* 0x0001e20000000200 */
[----:B------:R-:W-:Y:S01]  /*4570*/  FADD.FTZ R62, R24, R59 ;  /* 0x0000003b183e7221 */ /* 0x000fe20000010000 */
        /* <DEDUP_REMOVED lines=43> */
[----:B------:R1:W-:Y:S04]  /*4830*/  STSM.16.M88.4 [R22], R12 ;  /* 0x0000000c16007844 */ /* 0x0003e80000000200 */
[----:B------:R3:W-:Y:S02]  /*4840*/  STSM.16.M88.4 [R19], R24 ;  /* 0x0000001813007844 */ /* 0x0007e40000000200 */
[----:B------:R-:W4:Y:S01]  /*4850*/  MUFU.EX2 R47, R47 ;  /* 0x0000002f002f7308 */ /* 0x000f220000000800 */
[C---:B0-----:R-:W-:Y:S01]  /*4860*/  FADD.FTZ R9, R43.reuse, R4 ;  /* 0x000000042b097221 */ /* 0x041fe20000010000 */
[----:B------:R-:W-:-:S06]  /*4870*/  F2FP.F16.F32.PACK_AB R11, R43, R38 ;  /* 0x000000262b0b723e */ /* 0x000fcc00000000ff */
[----:B------:R-:W0:Y:S01]  /*4880*/  MUFU.EX2 R50, R50 ;  /* 0x0000003200327308 */ /* 0x000e220000000800 */
[----:B--2---:R-:W-:-:S07]  /*4890*/  FADD.FTZ R4, R46, R9 ;  /* 0x000000092e047221 */ /* 0x004fce0000010000 */
[----:B------:R-:W2:Y:S01]  /*48a0*/  MUFU.EX2 R45, R45 ;  /* 0x0000002d002d7308 */ /* 0x000ea20000000800 */
[C---:B----4-:R-:W-:Y:S01]  /*48b0*/  FADD.FTZ R9, R47.reuse, R4 ;  /* 0x000000042f097221 */ /* 0x050fe20000010000 */
[----:B------:R-:W-:-:S06]  /*48c0*/  F2FP.F16.F32.PACK_AB R29, R47, R46 ;  /* 0x0000002e2f1d723e */ /* 0x000fcc00000000ff */
[----:B------:R-:W4:Y:S01]  /*48d0*/  MUFU.EX2 R51, R51 ;  /* 0x0000003300337308 */ /* 0x000f220000000800 */
[----:B0-----:R-:W-:Y:S01]  /*48e0*/  FADD.FTZ R4, R50, R9 ;  /* 0x0000000932047221 */ /* 0x001fe20000010000 */
[----:B------:R-:W-:-:S05]  /*48f0*/  F2FP.F16.F32.PACK_AB R9, R34, R31 ;  /* 0x0000001f2209723e */ /* 0x000fca00000000ff */
[----:B------:R0:W-:Y:S01]  /*4900*/  STSM.16.M88.4 [R18], R8 ;  /* 0x0000000812007844 */ /* 0x0001e20000000200 */
[----:B------:R-:W5:Y:S01]  /*4910*/  MUFU.EX2 R44, R44 ;  /* 0x0000002c002c7308 */ /* 0x000f620000000800 */
[C---:B--2---:R-:W-:Y:S01]  /*4920*/  FADD.FTZ R3, R45.reuse, R6 ;  /* 0x000000062d037221 */ /* 0x044fe20000010000 */
[----:B-1----:R-:W-:-:S06]  /*4930*/  F2FP.F16.F32.PACK_AB R12, R45, R36 ;  /* 0x000000242d0c723e */ /* 0x002fcc00000000ff */
[----:B------:R-:W1:Y:S01]  /*4940*/  MUFU.EX2 R7, R7 ;  /* 0x0000000700077308 */ /* 0x000e620000000800 */
[C---:B----4-:R-:W-:Y:S01]  /*4950*/  FADD.FTZ R4, R51.reuse, R4 ;  /* 0x0000000433047221 */ /* 0x050fe20000010000 */
[----:B------:R-:W-:-:S05]  /*4960*/  F2FP.F16.F32.PACK_AB R31, R51, R50 ;  /* 0x00000032331f723e */ /* 0x000fca00000000ff */
[----:B------:R2:W-:Y:S01]  /*4970*/  STSM.16.M88.4 [R17+0x27800], R28 ;  /* 0x0278001c11007844 */ /* 0x0005e20000000200 */
[----:B------:R-:W4:Y:S01]  /*4980*/  MUFU.EX2 R54, R54 ;  /* 0x0000003600367308 */ /* 0x000f220000000800 */
[----:B-----5:R-:W-:-:S07]  /*4990*/  FADD.FTZ R2, R44, R3 ;  /* 0x000000032c027221 */ /* 0x020fce0000010000 */
[----:B------:R-:W5:Y:S01]  /*49a0*/  MUFU.EX2 R53, R53 ;  /* 0x0000003500357308 */ /* 0x000f620000000800 */
[----:B-1----:R-:W-:-:S07]  /*49b0*/  FADD.FTZ R3, R7, R4 ;  /* 0x0000000407037221 */ /* 0x002fce0000010000 */
[----:B------:R-:W1:Y:S01]  /*49c0*/  MUFU.EX2 R70, R70 ;  /* 0x0000004600467308 */ /* 0x000e620000000800 */
[C---:B----4-:R-:W-:Y:S01]  /*49d0*/  FADD.FTZ R3, R54.reuse, R3 ;  /* 0x0000000336037221 */ /* 0x050fe20000010000 */
[----:B------:R-:W-:-:S06]  /*49e0*/  F2FP.F16.F32.PACK_AB R13, R54, R7 ;  /* 0x00000007360d723e */ /* 0x000fcc00000000ff */
[----:B------:R-:W4:Y:S01]  /*49f0*/  MUFU.EX2 R71, R71 ;  /* 0x0000004700477308 */ /* 0x000f220000000800 */
[C---:B-----5:R-:W-:Y:S01]  /*4a00*/  FADD.FTZ R4, R53.reuse, R2 ;  /* 0x0000000235047221 */ /* 0x060fe20000010000 */
[----:B------:R-:W-:-:S06]  /*4a10*/  F2FP.F16.F32.PACK_AB R14, R53, R44 ;  /* 0x0000002c350e723e */ /* 0x000fcc00000000ff */
[----:B------:R-:W5:Y:S01]  /*4a20*/  MUFU.EX2 R41, R41 ;  /* 0x0000002900297308 */ /* 0x000f620000000800 */
[----:B-1----:R-:W-:-:S07]  /*4a30*/  FADD.FTZ R2, R70, R3 ;  /* 0x0000000346027221 */ /* 0x002fce0000010000 */
[----:B------:R-:W3:Y:S01]  /*4a40*/  MUFU.EX2 R48, R48 ;  /* 0x0000003000307308 */ /* 0x000ee20000000800 */
[C---:B----4-:R-:W-:Y:S01]  /*4a50*/  F2FP.F16.F32.PACK_AB R15, R71.reuse, R70 ;  /* 0x00000046470f723e */ /* 0x050fe200000000ff */
[----:B------:R-:W-:-:S04]  /*4a60*/  FADD.FTZ R7, R71, R2 ;  /* 0x0000000247077221 */ /* 0x000fc80000010000 */
[----:B------:R2:W-:Y:S02]  /*4a70*/  STSM.16.M88.4 [R23], R12 ;  /* 0x0000000c17007844 */ /* 0x0005e40000000200 */
[----:B------:R-:W-:Y:S01]  /*4a80*/  MUFU.EX2 R52, R52 ;  /* 0x0000003400347308 */ /* 0x000fe20000000800 */
[----:B-----5:R-:W-:-:S07]  /*4a90*/  FADD.FTZ R21, R41, R4 ;  /* 0x0000000429157221 */ /* 0x020fce0000010000 */
[----:B------:R-:W1:Y:S01]  /*4aa0*/  MUFU.EX2 R57, R57 ;  /* 0x0000003900397308 */ /* 0x000e620000000800 */
[C---:B---3--:R-:W-:Y:S01]  /*4ab0*/  F2FP.F16.F32.PACK_AB R24, R48.reuse, R41 ;  /* 0x000000293018723e */ /* 0x048fe200000000ff */
[----:B------:R-:W-:-:S06]  /*4ac0*/  FADD.FTZ R21, R48, R21 ;  /* 0x0000001530157221 */ /* 0x000fcc0000010000 */
[----:B------:R-:W3:Y:S08]  /*4ad0*/  MUFU.EX2 R74, R74 ;  /* 0x0000004a004a7308 */ /* 0x000ef00000000800 */
[----:B------:R-:W4:Y:S01]  /*4ae0*/  MUFU.EX2 R75, R75 ;  /* 0x0000004b004b7308 */ /* 0x000f220000000800 */
[----:B-1----:R-:W-:-:S07]  /*4af0*/  F2FP.F16.F32.PACK_AB R26, R57, R52 ;  /* 0x00000034391a723e */ /* 0x002fce00000000ff */
[----:B------:R-:W1:Y:S01]  /*4b00*/  MUFU.EX2 R78, R78 ;  /* 0x0000004e004e7308 */ /* 0x000e620000000800 */
[----:B---3--:R-:W-:-:S07]  /*4b10*/  FADD.FTZ R2, R74, R7 ;  /* 0x000000074a027221 */ /* 0x008fce0000010000 */
[----:B------:R-:W3:Y:S01]  /*4b20*/  MUFU.EX2 R79, R79 ;  /* 0x0000004f004f7308 */ /* 0x000ee20000000800 */
[C---:B----4-:R-:W-:Y:S01]  /*4b30*/  F2FP.F16.F32.PACK_AB R25, R75.reuse, R74 ;  /* 0x0000004a4b19723e */ /* 0x050fe200000000ff */
[----:B------:R-:W-:Y:S01]  /*4b40*/  FADD.FTZ R7, R75, R2 ;  /* 0x000000024b077221 */ /* 0x000fe20000010000 */
[----:B------:R-:W-:-:S05]  /*4b50*/  FADD.FTZ R2, R52, R21 ;  /* 0x0000001534027221 */ /* 0x000fca0000010000 */
[----:B------:R-:W-:Y:S01]  /*4b60*/  MUFU.EX2 R40, R40 ;  /* 0x0000002800287308 */ /* 0x000fe20000000800 */
[----:B-1----:R-:W-:Y:S01]  /*4b70*/  FADD.FTZ R4, R78, R7 ;  /* 0x000000074e047221 */ /* 0x002fe20000010000 */
[----:B------:R-:W-:Y:S01]  /*4b80*/  FADD.FTZ R7, R57, R2 ;  /* 0x0000000239077221 */ /* 0x000fe20000010000 */
[----:B------:R-:W-:-:S05]  /*4b90*/  VIADD R2, R88, 0xfffffffe ;  /* 0xfffffffe58027836 */ /* 0x000fca0000000000 */
[----:B------:R-:W0:Y:S01]  /*4ba0*/  MUFU.EX2 R49, R49 ;  /* 0x0000003100317308 */ /* 0x000e220000000800 */
[C---:B---3--:R-:W-:Y:S01]  /*4bb0*/  F2FP.F16.F32.PACK_AB R27, R79.reuse, R78 ;  /* 0x0000004e4f1b723e */ /* 0x048fe200000000ff */
[----:B------:R-:W-:-:S04]  /*4bc0*/  FADD.FTZ R21, R79, R4 ;  /* 0x000000044f157221 */ /* 0x000fc80000010000 */
[----:B------:R2:W-:Y:S02]  /*4bd0*/  STSM.16.M88.4 [R19+0x6000], R24 ;  /* 0x0060001813007844 */ /* 0x0005e40000000200 */
[----:B------:R-:W1:Y:S08]  /*4be0*/  MUFU.EX2 R56, R56 ;  /* 0x0000003800387308 */ /* 0x000e700000000800 */
[----:B------:R-:W3:Y:S01]  /*4bf0*/  MUFU.EX2 R61, R61 ;  /* 0x0000003d003d7308 */ /* 0x000ee20000000800 */
[----:B0-----:R-:W-:Y:S01]  /*4c00*/  F2FP.F16.F32.PACK_AB R8, R49, R40 ;  /* 0x000000283108723e */ /* 0x001fe200000000ff */
[----:B------:R-:W-:-:S04]  /*4c10*/  FADD.FTZ R40, R40, R7 ;  /* 0x0000000728287221 */ /* 0x000fc80000010000 */
[----:B------:R-:W-:Y:S02]  /*4c20*/  FADD.FTZ R49, R49, R40 ;  /* 0x0000002831317221 */ /* 0x000fe40000010000 */
[----:B------:R-:W-:Y:S02]  /*4c30*/  MUFU.EX2 R82, R82 ;  /* 0x0000005200527308 */ /* 0x000fe40000000800 */
[----:B-1----:R-:W-:-:S06]  /*4c40*/  FADD.FTZ R4, R56, R49 ;  /* 0x0000003138047221 */ /* 0x002fcc0000010000 */
[----:B------:R-:W0:Y:S01]  /*4c50*/  MUFU.EX2 R83, R83 ;  /* 0x0000005300537308 */ /* 0x000e220000000800 */
[C---:B---3--:R-:W-:Y:S01]  /*4c60*/  F2FP.F16.F32.PACK_AB R10, R61.reuse, R56 ;  /* 0x000000383d0a723e */ /* 0x048fe200000000ff */
[----:B------:R-:W-:-:S06]  /*4c70*/  FADD.FTZ R4, R61, R4 ;  /* 0x000000043d047221 */ /* 0x000fcc0000010000 */
[----:B------:R-:W-:Y:S08]  /*4c80*/  MUFU.EX2 R86, R86 ;  /* 0x0000005600567308 */ /* 0x000ff00000000800 */
[----:B------:R-:W1:Y:S01]  /*4c90*/  MUFU.EX2 R3, R20 ;  /* 0x0000001400037308 */ /* 0x000e620000000800 */
[----:B0-----:R-:W-:Y:S01]  /*4ca0*/  F2FP.F16.F32.PACK_AB R9, R83, R82 ;  /* 0x000000525309723e */ /* 0x001fe200000000ff */
[----:B------:R-:W-:-:S04]  /*4cb0*/  FADD.FTZ R82, R82, R21 ;  /* 0x0000001552527221 */ /* 0x000fc80000010000 */
[----:B------:R-:W-:Y:S01]  /*4cc0*/  FADD.FTZ R83, R83, R82 ;  /* 0x0000005253537221 */ /* 0x000fe20000010000 */
[----:B-1----:R-:W-:-:S03]  /*4cd0*/  F2FP.F16.F32.PACK_AB R11, R3, R86 ;  /* 0x00000056030b723e */ /* 0x002fc600000000ff */
        /* <DEDUP_REMOVED lines=17> */
.L_x_11015:
[----:B------:R-:W-:-:S11]  /*4df0*/  UISETP.NE.AND UP2, UPT, UR7, 0x1, UPT ;  /* 0x000000010700788c */ /* 0x000fd6000bf45270 */
[----:B------:R-:W-:Y:S02]  /*4e00*/  @UP2 ULDC.64 UR10, c[0x0][0x9e8] ;  /* 0x00027a00000a2ab9 */ /* 0x000fe40000000a00 */
[----:B------:R-:W-:-:S04]  /*4e10*/  UIMAD.WIDE.U32 UR14, UR18, UR10, URZ ;  /* 0x0000000a120e72a5 */ /* 0x000fc8000f8e003f */
[----:B------:R-:W-:-:S12]  /*4e20*/  @UP2 USHF.R.U32.HI UR18, URZ, UR11, UR15 ;  /* 0x0000000b3f122299 */ /* 0x000fd8000801160f */
.L_x_11016:
[----:B------:R-:W-:-:S04]  /*4e30*/  UIMAD UR7, UR18, UR7, UR7 ;  /* 0x00000007120772a4 */ /* 0x000fc8000f8e0207 */
[----:B------:R-:W-:-:S04]  /*4e40*/  UISETP.LT.AND UP2, UPT, UR6, UR7, UPT ;  /* 0x000000070600728c */ /* 0x000fc8000bf41270 */
[----:B------:R-:W-:-:S12]  /*4e50*/  USEL UR6, UR6, UR7, UP2 ;  /* 0x0000000706067287 */ /* 0x000fd80009000000 */
.L_x_11014:
        /* <DEDUP_REMOVED lines=36> */
.L_x_11034:
[----:B------:R-:W-:Y:S01]  /*50a0*/  UIADD3 UR55, UR46, 0x1, URZ ;  /* 0x000000012e377890 */ /* 0x000fe2000fffe03f */
[----:B------:R-:W-:-:S03]  /*50b0*/  ISETP.NE.AND P3, PT, RZ, UR44, PT ;  /* 0x0000002cff007c0c */ /* 0x000fc6000bf65270 */
[----:B------:R-:W-:-:S04]  /*50c0*/  UISETP.NE.AND UP2, UPT, UR55, 0x2, UPT ;  /* 0x000000023700788c */ /* 0x000fc8000bf45270 */
[----:B------:R-:W-:Y:S02]  /*50d0*/  USEL UR54, URZ, 0x1, UP2 ;  /* 0x000000013f367887 */ /* 0x000fe40009000000 */
[----:B------:R-:W-:Y:S02]  /*50e0*/  USEL UR55, UR55, URZ, UP2 ;  /* 0x0000003f37377287 */ /* 0x000fe40009000000 */
[----:B------:R-:W-:Y:S02]  /*50f0*/  ULOP3.LUT UR54, UR49, UR54, URZ, 0x3c, !UPT ;  /* 0x0000003631367292 */ /* 0x000fe4000f8e3c3f */
[----:B----4-:R-:W-:Y:S10]  /*5100*/  @P3 BRA `(.L_x_11018) ;  /* 0x00000000002c3947 */ /* 0x010ff40003800000 */
[----:B------:R-:W-:Y:S05]  /*5110*/  @!P0 BRA `(.L_x_11019) ;  /* 0x0000000000048947 */ /* 0x000fea0003800000 */
[----:B------:R-:W-:Y:S01]  /*5120*/  BPT.TRAP 0x1 ;  /* 0x000000040000795c */ /* 0x000fe20000300000 */
.L_x_11019:
[----:B------:R-:W-:Y:S01]  /*5130*/  ULEA UR6, UR55, UR42, 0x3 ;  /* 0x0000002a37067291 */ /* 0x000fe2000f8e183f */
[----:B------:R-:W-:-:S05]  /*5140*/  IMAD.U32 R6, RZ, RZ, UR54 ;  /* 0x00000036ff067e24 */ /* 0x000fca000f8e00ff */
[----:B------:R-:W-:-:S04]  /*5150*/  SHF.L.U32 R6, R6, 0x1f, RZ ;  /* 0x0000001f06067819 */ /* 0x000fc800000006ff */
[----:B------:R0:W1:Y:S01]  /*5160*/  SYNCS.PHASECHK.TRANS64.TRYWAIT P2, [UR6+0x2d830], R6 ;  /* 0x02d83006ff0075a7 */ /* 0x0000620008040146 */
[----:B------:R-:W-:Y:S05]  /*5170*/  @!P0 BRA `(.L_x_11020) ;  /* 0x0000000000048947 */ /* 0x000fea0003800000 */
[----:B------:R-:W-:Y:S01]  /*5180*/  BPT.TRAP 0x1 ;  /* 0x000000040000795c */ /* 0x000fe20000300000 */
.L_x_11020:
[----:B-1----:R-:W-:Y:S05]  /*5190*/  @P2 BRA `(.L_x_11018) ;  /* 0x0000000000082947 */ /* 0x002fea0003800000 */
[----:B------:R-:W1:Y:S02]  /*51a0*/  SYNCS.PHASECHK.TRANS64.TRYWAIT P2, [UR6+0x2d830], R6 ;  /* 0x02d83006ff0075a7 */ /* 0x000e640008040146 */
[----:B-1----:R-:W-:Y:S05]  /*51b0*/  @!P2 BRA `(.L_x_11021) ;  /* 0x0000011000a4a947 */ /* 0x002fea0003800000 */
.L_x_11018:
        /* <DEDUP_REMOVED lines=16> */
[----:B--2---:R-:W-:-:S06]  /*52c0*/  WARPGROUP.ARRIVE ;  /* 0x00000000000079c5 */ /* 0x004fcc0000000000 */
        /* <DEDUP_REMOVED lines=20> */
.L_x_11023:
[----:B------:R-:W-:Y:S01]  /*5410*/  ULEA UR6, UR46, UR42, 0x3 ;  /* 0x0000002a2e067291 */ /* 0x000fe2000f8e183f */
[----:B------:R-:W-:-:S05]  /*5420*/  IMAD.U32 R6, RZ, RZ, UR49 ;  /* 0x00000031ff067e24 */ /* 0x000fca000f8e00ff */
[----:B------:R-:W-:-:S04]  /*5430*/  SHF.L.U32 R6, R6, 0x1f, RZ ;  /* 0x0000001f06067819 */ /* 0x000fc800000006ff */
[----:B------:R0:W1:Y:S01]  /*5440*/  SYNCS.PHASECHK.TRANS64.TRYWAIT P2, [UR6+0x2d850], R6 ;  /* 0x02d85006ff0075a7 */ /* 0x0000620008040146 */
[----:B------:R-:W-:Y:S05]  /*5450*/  @!P0 BRA `(.L_x_11024) ;  /* 0x0000000000048947 */ /* 0x000fea0003800000 */
[----:B------:R-:W-:Y:S01]  /*5460*/  BPT.TRAP 0x1 ;  /* 0x000000040000795c */ /* 0x000fe20000300000 */
.L_x_11024:
[----:B-1----:R-:W-:Y:S05]  /*5470*/  @P2 BRA `(.L_x_11022) ;  /* 0x0000000000082947 */ /* 0x002fea0003800000 */
[----:B------:R-:W1:Y:S02]  /*5480*/  SYNCS.PHASECHK.TRANS64.TRYWAIT P2, [UR6+0x2d850], R6 ;  /* 0x02d85006ff0075a7 */ /* 0x000e640008040146 */
[----:B-1----:R-:W-:Y:S05]  /*5490*/  @!P2 BRA `(.L_x_11025) ;  /* 0x000001100004a947 */ /* 0x002fea0003800000 */
.L_x_11022:
[----:B------:R-:W-:Y:S01]  /*54a0*/  UIADD3 UR6, UR42, 0x400, URZ ;  /* 0x000004002a067890 */ /* 0x000fe2000fffe03f */
[----:B------:R-:W-:Y:S01]  /*54b0*/  WARPGROUP.ARRIVE ;  /* 0x00000000000079c5 */ /* 0x000fe20000000000 */
[----:B------:R-:W-:-:S05]  /*54c0*/  ULEA UR7, UR52, UR42, 0xd ;  /* 0x0000002a34077291 */ /* 0x000fca000f8e683f */
[----:B------:R-:W2:Y:S01]  /*54d0*/  S2R R9, SR_TID.X ;  /* 0x0000000000097919 */ /* 0x000ea20000002100 */
[----:B------:R-:W-:Y:S01]  /*54e0*/  USHF.R.U32.HI UR6, URZ, 0x4, UR6 ;  /* 0x000000043f067899 */ /* 0x000fe20008011606 */
[----:B------:R-:W-:Y:S01]  /*54f0*/  PLOP3.LUT P2, PT, PT, PT, UP0, 0x80, 0x0 ;  /* 0x000000000000781c */ /* 0x000fe20003f4f008 */
[----:B------:R-:W-:Y:S01]  /*5500*/  UIADD3 UR7, UR7, 0x21800, URZ ;  /* 0x0002180007077890 */ /* 0x000fe2000fffe03f */
[----:B------:R-:W-:Y:S01]  /*5510*/  PLOP3.LUT P3, PT, PT, PT, UP0, 0x80, 0x0 ;  /* 0x000000000000781c */ /* 0x000fe20003f6f008 */
[----:B------:R-:W-:Y:S01]  /*5520*/  ULOP3.LUT UR6, UR6, 0x3fff, URZ, 0xc0, !UPT ;  /* 0x00003fff06067892 */ /* 0x000fe2000f8ec03f */
[----:B------:R-:W-:Y:S01]  /*5530*/  VIADD R13, R136, UR39 ;  /* 0x00000027880d7c36 */ /* 0x000fe20008000000 */
[----:B------:R-:W-:Y:S01]  /*5540*/  USHF.R.U32.HI UR7, URZ, 0x4, UR7 ;  /* 0x000000043f077899 */ /* 0x000fe20008011607 */
[----:B------:R-:W-:Y:S01]  /*5550*/  IMAD.SHL.U32 R12, R2, 0x80, RZ ;  /* 0x00000080020c7824 */ /* 0x000fe200078e00ff */
[----:B------:R-:W-:Y:S01]  /*5560*/  ULOP3.LUT UR10, UR6, 0x2000000, URZ, 0xfc, !UPT ;  /* 0x02000000060a7892 */ /* 0x000fe2000f8efc3f */
[----:B-1----:R-:W-:Y:S01]  /*5570*/  IMAD.U32 R7, RZ, RZ, UR55 ;  /* 0x00000037ff077e24 */ /* 0x002fe2000f8e00ff */
[----:B------:R-:W-:-:S02]  /*5580*/  ULOP3.LUT UR6, UR7, 0x3fff, URZ, 0xc0, !UPT ;  /* 0x00003fff07067892 */ /* 0x000fc4000f8ec03f */
[----:B------:R-:W-:Y:S02]  /*5590*/  UIMAD UR7, UR46, 0x600, UR10 ;  /* 0x000006002e0778a4 */ /* 0x000fe4000f8e020a */
[----:B------:R-:W-:Y:S01]  /*55a0*/  ULOP3.LUT UR6, UR6, 0x10000, URZ, 0xfc, !UPT ;  /* 0x0001000006067892 */ /* 0x000fe2000f8efc3f */
[----:B------:R-:W-:Y:S01]  /*55b0*/  @!P1 LEA R7, R7, UR42, 0x3 ;  /* 0x0000002a07079c11 */ /* 0x000fe2000f8e18ff */
[----:B------:R-:W-:Y:S01]  /*55c0*/  UMOV UR31, 0x80000020 ;  /* 0x80000020001f7882 */ /* 0x000fe20000000000 */
[----:B------:R-:W-:Y:S02]  /*55d0*/  UMOV UR29, 0x40000040 ;  /* 0x40000040001d7882 */ /* 0x000fe40000000000 */
[----:B------:R-:W-:Y:S01]  /*55e0*/  UMOV UR30, UR7 ;  /* 0x00000007001e7c82 */ /* 0x000fe20008000000 */
[----:B------:R-:W-:Y:S01]  /*55f0*/  @!P1 VIADD R7, R7, 0x2d840 ;  /* 0x0002d84007079836 */ /* 0x000fe20000000000 */
[----:B------:R-:W-:Y:S02]  /*5600*/  UMOV UR28, UR6 ;  /* 0x00000006001c7c82 */ /* 0x000fe40008000000 */
[----:B------:R-:W-:Y:S01]  /*5610*/  HGMMA.64x96x16.F32 R88, gdesc[UR28].tnspB, R88, gsb0 ;  /* 0x416000001c5879f0 */ /* 0x000fe20008000858 */
[----:B------:R-:W-:Y:S01]  /*5620*/  UIADD3 UR30, UR7, 0x40, URZ ;  /* 0x00000040071e7890 */ /* 0x000fe2000fffe03f */
[----:B------:R-:W-:Y:S01]  /*5630*/  @!P1 PRMT R7, RZ, 0x654, R7 ;  /* 0x00000654ff079816 */ /* 0x000fe20000000007 */
[----:B------:R-:W-:Y:S01]  /*5640*/  UIADD3 UR28, UR6, 0x2, URZ ;  /* 0x00000002061c7890 */ /* 0x000fe2000fffe03f */
[----:B------:R-:W-:Y:S01]  /*5650*/  UMOV UR31, 0x80000020 ;  /* 0x80000020001f7882 */ /* 0x000fe20000000000 */
[----:B------:R-:W-:Y:S01]  /*5660*/  UMOV UR29, 0x40000040 ;  /* 0x40000040001d7882 */ /* 0x000fe20000000000 */
[----:B--2---:R-:W-:Y:S01]  /*5670*/  SHF.R.U32.HI R8, RZ, 0x7, R9 ;  /* 0x00000007ff087819 */ /* 0x004fe20000011609 */
        /* <DEDUP_REMOVED lines=48> */
[----:B------:R-:W-:Y:S01]  /*5980*/  VIADD R6, R8, 0x9 ;  /* 0x0000000908067836 */ /* 0x000fe20000000000 */
[----:B------:R-:W-:Y:S01]  /*5990*/  ULOP3.LUT UR6, URZ, UR35, URZ, 0x33, !UPT ;  /* 0x000000233f067292 */ /* 0x000fe2000f8e333f */
[----:B------:R-:W-:Y:S02]  /*59a0*/  IMAD R9, R16, -0x2, R9 ;  /* 0xfffffffe10097824 */ /* 0x000fe400078e0209 */
[----:B------:R-:W0:Y:S01]  /*59b0*/  SHFL.IDX PT, R15, R13, RZ, 0x1c1f ;  /* 0x001c1fff0d0f7589 */ /* 0x000e2200000e0000 */
[----:B------:R-:W-:Y:S01]  /*59c0*/  SEL R6, R6, 0x9, !P2 ;  /* 0x0000000906067807 */ /* 0x000fe20005000000 */
[----:B------:R-:W-:Y:S01]  /*59d0*/  IMAD.U32 R8, RZ, RZ, UR45 ;  /* 0x0000002dff087e24 */ /* 0x000fe2000f8e00ff */
[----:B------:R-:W-:-:S04]  /*59e0*/  PLOP3.LUT P2, PT, PT, PT, UP1, 0x40, 0x0 ;  /* 0x000000000000781c */ /* 0x000fc80003f4e818 */
[----:B------:R-:W-:-:S05]  /*59f0*/  IADD3 R9, -R8, UR38, R9 ;  /* 0x0000002608097c10 */ /* 0x000fca000fffe109 */
[C---:B------:R-:W-:Y:S02]  /*5a00*/  VIADD R11, R9.reuse, UR53 ;  /* 0x00000035090b7c36 */ /* 0x040fe40008000000 */
[----:B------:R-:W-:Y:S01]  /*5a10*/  VIADD R10, R9, UR6 ;  /* 0x00000006090a7c36 */ /* 0x000fe20008000000 */
[----:B------:R-:W-:Y:S02]  /*5a20*/  WARPGROUP.DEPBAR.LE gsb0, 0x0 ;  /* 0x00008000000079c5 */ /* 0x000fe40000010000 */
[----:B------:R-:W-:-:S06]  /*5a30*/  WARPGROUP.ARRIVE ;  /* 0x00000000000079c5 */ /* 0x000fcc0000000000 */
[----:B------:R-:W-:Y:S03]  /*5a40*/  HGMMA.64x96x16.F32 R88, gdesc[UR28].tnspB, R88, gsb0 ;  /* 0x416000001c5879f0 */ /* 0x000fe60008000858 */
[----:B------:R-:W-:Y:S02]  /*5a50*/  WARPGROUP.DEPBAR.LE gsb0, 0x0 ;  /* 0x00008000000079c5 */ /* 0x000fe40000010000 */
[----:B------:R0:W-:Y:S06]  /*5a60*/  BAR.ARV R6, 0x100 ;  /* 0x000400060000751d */ /* 0x0001ec0000002000 */
[----:B------:R1:W-:Y:S01]  /*5a70*/  @!P1 SYNCS.ARRIVE.TRANS64.RED.A1T0 RZ, [R7+URZ], RZ ;  /* 0x000000ff07ff99a7 */ /* 0x0003e2000810043f */
[----:B0-----:R-:W-:-:S02]  /*5a80*/  IMAD.IADD R6, R15, 0x1, R10 ;  /* 0x000000010f067824 */ /* 0x001fc400078e020a */
        /* <DEDUP_REMOVED lines=15> */
.L_x_11028:
[----:B------:R-:W-:-:S05]  /*5b80*/  IMAD.U32 R14, RZ, RZ, UR34 ;  /* 0x00000022ff0e7e24 */ /* 0x000fca000f8e00ff */
[----:B------:R-:W-:-:S13]  /*5b90*/  ISETP.NE.AND P2, PT, R14, 0x1, PT ;  /* 0x000000010e00780c */ /* 0x000fda0003f45270 */
[----:B------:R-:W0:Y:S02]  /*5ba0*/  @P2 LDC.64 R8, c[0x0][0x9e8] ;  /* 0x00027a00ff082b82 */ /* 0x000e240000000a00 */
[----:B0-----:R-:W-:-:S05]  /*5bb0*/  @P2 IMAD.HI.U32 R8, R15, R8, RZ ;  /* 0x000000080f082227 */ /* 0x001fca00078e00ff */
[----:B------:R-:W-:-:S07]  /*5bc0*/  @P2 SHF.R.U32.HI R15, RZ, R9, R8 ;  /* 0x00000009ff0f2219 */ /* 0x000fce0000011608 */
.L_x_11029:
[----:B------:R-:W-:Y:S05]  /*5bd0*/  BSYNC B0 ;  /* 0x0000000000007941 */ /* 0x000fea0003800000 */
.L_x_11027:
[----:B------:R-:W-:-:S04]  /*5be0*/  IMAD R15, R15, R14, -R12 ;  /* 0x0000000e0f0f7224 */ /* 0x000fc800078e0a0c */
[----:B------:R-:W-:-:S05]  /*5bf0*/  IMAD R15, R16, -0x2, R15 ;  /* 0xfffffffe100f7824 */ /* 0x000fca00078e020f */
[----:B------:R-:W-:Y:S02]  /*5c00*/  VIADDMNMX R7, R15, R14, R7, PT ;  /* 0x0000000e0f077246 */ /* 0x000fe40003800107 */
[----:B------:R-:W-:-:S07]  /*5c10*/  VIMNMX R6, R6, R15, !PT ;  /* 0x0000000f06067248 */ /* 0x000fce0007fe0100 */
.L_x_11026:
        /* <DEDUP_REMOVED lines=115> */
.L_x_11032:
[----:B------:R-:W-:-:S05]  /*6350*/  IMAD.U32 R8, RZ, RZ, UR34 ;  /* 0x00000022ff087e24 */ /* 0x000fca000f8e00ff */
[----:B------:R-:W-:-:S13]  /*6360*/  ISETP.NE.AND P3, PT, R8, 0x1, PT ;  /* 0x000000010800780c */ /* 0x000fda0003f65270 */
[----:B------:R-:W0:Y:S02]  /*6370*/  @P3 LDC.64 R6, c[0x0][0x9e8] ;  /* 0x00027a00ff063b82 */ /* 0x000e240000000a00 */
[----:B0-----:R-:W-:-:S05]  /*6380*/  @P3 IMAD.HI.U32 R6, R9, R6, RZ ;  /* 0x0000000609063227 */ /* 0x001fca00078e00ff */
[----:B------:R-:W-:-:S07]  /*6390*/  @P3 SHF.R.U32.HI R9, RZ, R7, R6 ;  /* 0x00000007ff093219 */ /* 0x000fce0000011606 */
.L_x_11033:
[----:B------:R-:W-:Y:S05]  /*63a0*/  BSYNC B0 ;  /* 0x0000000000007941 */ /* 0x000fea0003800000 */
.L_x_11031:
[----:B------:R-:W-:-:S04]  /*63b0*/  IMAD R9, R9, R8, -R12 ;  /* 0x0000000809097224 */ /* 0x000fc800078e0a0c */
[----:B------:R-:W-:-:S05]  /*63c0*/  IMAD R9, R16, -0x2, R9 ;  /* 0xfffffffe10097824 */ /* 0x000fca00078e0209 */
[----:B------:R-:W-:Y:S02]  /*63d0*/  VIADDMNMX R11, R9, R8, R11, PT ;  /* 0x00000008090b7246 */ /* 0x000fe4000380010b */
[----:B------:R-:W-:-:S07]  /*63e0*/  VIMNMX R10, R10, R9, !PT ;  /* 0x000000090a0a7248 */ /* 0x000fce0007fe0100 */
.L_x_11030:
        /* <DEDUP_REMOVED lines=20> */
[----:B------:R-:W-:Y:S02]  /*6530*/  ISETP.GT.AND P5, PT, R10, RZ, P2 ;  /* 0x000000ff0a00720c */ /* 0x000fe400017a4270 */
        /* <DEDUP_REMOVED lines=13> */
[----:B------:R-:W-:Y:S02]  /*6610*/  FMNMX.FTZ R20, R26, R5, !PT ;  /* 0x000000051a147209 */ /* 0x000fe40007810000 */
[----:B------:R-:W-:Y:S02]  /*6620*/  FMNMX.FTZ R7, R57, R6, !PT ;  /* 0x0000000639077209 */ /* 0x000fe40007810000 */
[----:B------:R-:W-:-:S02]  /*6630*/  ISETP.GT.AND P4, PT, R10, 0x10, P2 ;  /* 0x000000100a00780c */ /* 0x000fc40001784270 */
[----:B------:R-:W-:Y:S02]  /*6640*/  FMNMX.FTZ R6, R60, R7, !PT ;  /* 0x000000073c067209 */ /* 0x000fe40007810000 */
[----:B------:R-:W-:Y:S02]  /*6650*/  ISETP.LT.OR P3, PT, R11, 0xa, P3 ;  /* 0x0000000a0b00780c */ /* 0x000fe40001f61670 */
[----:B------:R-:W-:Y:S02]  /*6660*/  FMNMX.FTZ R7, R61, R6, !PT ;  /* 0x000000063d077209 */ /* 0x000fe40007810000 */
[----:B------:R-:W-:Y:S02]  /*6670*/  FMNMX.FTZ R21, R27, R20, !PT ;  /* 0x000000141b157209 */ /* 0x000fe40007810000 */
[----:B------:R-:W-:Y:S02]  /*6680*/  FMNMX.FTZ R6, R64, R7, !PT ;  /* 0x0000000740067209 */ /* 0x000fe40007810000 */
[----:B------:R-:W-:-:S02]  /*6690*/  ISETP.LT.OR P4, PT, R11, 0x11, P4 ;  /* 0x000000110b00780c */ /* 0x000fc40002781670 */
[----:B------:R-:W-:Y:S02]  /*66a0*/  FMNMX.FTZ R7, R65, R6, !PT ;  /* 0x0000000641077209 */ /* 0x000fe40007810000 */
[----:B------:R-:W-:Y:S02]  /*66b0*/  FSEL R31, R31, -INF , !P3 ;  /* 0xff8000001f1f7808 */ /* 0x000fe40005800000 */
[----:B------:R-:W-:Y:S02]  /*66c0*/  FMNMX.FTZ R6, R68, R7, !PT ;  /* 0x0000000744067209 */ /* 0x000fe40007810000 */
[----:B------:R-:W-:Y:S02]  /*66d0*/  FMNMX.FTZ R20, R30, R21, !PT ;  /* 0x000000151e147209 */ /* 0x000fe40007810000 */
        /* <DEDUP_REMOVED lines=9> */
[C---:B------:R-:W-:Y:S02]  /*6770*/  ISETP.LT.OR P3, PT, R11.reuse, 0x19, P3 ;  /* 0x000000190b00780c */ /* 0x040fe40001f61670 */
[----:B------:R-:W-:Y:S02]  /*6780*/  FMNMX.FTZ R6, R80, R7, !PT ;  /* 0x0000000750067209 */ /* 0x000fe40007810000 */
[----:B------:R-:W-:Y:S02]  /*6790*/  ISETP.LT.OR P4, PT, R11, 0x1a, P4 ;  /* 0x0000001a0b00780c */ /* 0x000fe40002781670 */
[----:B------:R-:W-:Y:S02]  /*67a0*/  FMNMX.FTZ R7, R81, R6, !PT ;  /* 0x0000000651077209 */ /* 0x000fe40007810000 */
[----:B------:R-:W-:-:S02]  /*67b0*/  FSEL R38, R38, -INF , !P3 ;  /* 0xff80000026267808 */ /* 0x000fc40005800000 */
[----:B------:R-:W-:Y:S02]  /*67c0*/  FMNMX.FTZ R6, R84, R7, !PT ;  /* 0x0000000754067209 */ /* 0x000fe40007810000 */
[C---:B------:R-:W-:Y:S02]  /*67d0*/  ISETP.GT.AND P3, PT, R10.reuse, 0x21, P2 ;  /* 0x000000210a00780c */ /* 0x040fe40001764270 */
[----:B------:R-:W-:Y:S02]  /*67e0*/  FMNMX.FTZ R7, R85, R6, !PT ;  /* 0x0000000655077209 */ /* 0x000fe40007810000 */
[----:B------:R-:W-:Y:S02]  /*67f0*/  FSEL R39, R39, -INF , !P4 ;  /* 0xff80000027277808 */ /* 0x000fe40006000000 */
[----:B------:R-:W-:Y:S01]  /*6800*/  ISETP.GT.AND P4, PT, R10, 0x28, P2 ;  /* 0x000000280a00780c */ /* 0x000fe20001784270 */
[----:B------:R-:W0:Y:S01]  /*6810*/  SHFL.BFLY PT, R6, R7, 0x2, 0x1f ;  /* 0x0c401f0007067f89 */ /* 0x000e2200000e0000 */
[----:B------:R-:W-:-:S02]  /*6820*/  ISETP.LT.OR P3, PT, R11, 0x22, P3 ;  /* 0x000000220b00780c */ /* 0x000fc40001f61670 */
[----:B------:R-:W-:Y:S02]  /*6830*/  ISETP.LT.OR P4, PT, R11, 0x29, P4 ;  /* 0x000000290b00780c */ /* 0x000fe40002781670 */
[----:B------:R-:W-:Y:S02]  /*6840*/  FSEL R43, R43, -INF , !P3 ;  /* 0xff8000002b2b7808 */ /* 0x000fe40005800000 */
[----:B------:R-:W-:Y:S02]  /*6850*/  ISETP.GT.AND P3, PT, R10, 0x29, P2 ;  /* 0x000000290a00780c */ /* 0x000fe40001764270 */
[----:B------:R-:W-:Y:S02]  /*6860*/  FSEL R46, R46, -INF , !P4 ;  /* 0xff8000002e2e7808 */ /* 0x000fe40006000000 */
[----:B------:R-:W-:Y:S02]  /*6870*/  ISETP.GT.AND P4, PT, R10, 0x30, P2 ;  /* 0x000000300a00780c */ /* 0x000fe40001784270 */
[----:B------:R-:W-:-:S02]  /*6880*/  ISETP.LT.OR P5, PT, R11, 0x2a, P3 ;  /* 0x0000002a0b00780c */ /* 0x000fc40001fa1670 */
[C---:B------:R-:W-:Y:S02]  /*6890*/  ISETP.GT.AND P3, PT, R10.reuse, 0x31, P2 ;  /* 0x000000310a00780c */ /* 0x040fe40001764270 */
[----:B------:R-:W-:Y:S02]  /*68a0*/  FSEL R47, R47, -INF , !P5 ;  /* 0xff8000002f2f7808 */ /* 0x000fe40006800000 */
[C---:B------:R-:W-:Y:S02]  /*68b0*/  ISETP.LT.OR P4, PT, R11.reuse, 0x31, P4 ;  /* 0x000000310b00780c */ /* 0x040fe40002781670 */
[----:B------:R-:W-:Y:S02]  /*68c0*/  ISETP.GT.AND P5, PT, R10, 0x38, P2 ;  /* 0x000000380a00780c */ /* 0x000fe400017a4270 */
[----:B------:R-:W-:Y:S02]  /*68d0*/  ISETP.LT.OR P3, PT, R11, 0x32, P3 ;  /* 0x000000320b00780c */ /* 0x000fe40001f61670 */
[----:B0-----:R-:W-:-:S02]  /*68e0*/  FMNMX.FTZ R8, R7, R6, !PT ;  /* 0x0000000607087209 */ /* 0x001fc40007810000 */
[----:B------:R-:W-:Y:S02]  /*68f0*/  FSEL R50, R50, -INF , !P4 ;  /* 0xff80000032327808 */ /* 0x000fe40006000000 */
[C---:B------:R-:W-:Y:S01]  /*6900*/  ISETP.GT.AND P4, PT, R10.reuse, 0x39, P2 ;  /* 0x000000390a00780c */ /* 0x040fe20001784270 */
[----:B------:R-:W0:Y:S01]  /*6910*/  SHFL.BFLY PT, R9, R8, 0x1, 0x1f ;  /* 0x0c201f0008097f89 */ /* 0x000e2200000e0000 */
[----:B------:R-:W-:Y:S02]  /*6920*/  FSEL R51, R51, -INF , !P3 ;  /* 0xff80000033337808 */ /* 0x000fe40005800000 */
[C---:B------:R-:W-:Y:S02]  /*6930*/  ISETP.LT.OR P5, PT, R11.reuse, 0x39, P5 ;  /* 0x000000390b00780c */ /* 0x040fe40002fa1670 */
[----:B------:R-:W-:Y:S02]  /*6940*/  ISETP.GT.AND P3, PT, R10, 0x40, P2 ;  /* 0x000000400a00780c */ /* 0x000fe40001764270 */
[----:B------:R-:W-:-:S02]  /*6950*/  ISETP.LT.OR P4, PT, R11, 0x3a, P4 ;  /* 0x0000003a0b00780c */ /* 0x000fc40002781670 */
[----:B------:R-:W-:Y:S02]  /*6960*/  FSEL R54, R54, -INF , !P5 ;  /* 0xff80000036367808 */ /* 0x000fe40006800000 */
[C---:B------:R-:W-:Y:S02]  /*6970*/  ISETP.GT.AND P5, PT, R10.reuse, 0x41, P2 ;  /* 0x000000410a00780c */ /* 0x040fe400017a4270 */
[----:B------:R-:W-:Y:S02]  /*6980*/  FSEL R55, R55, -INF , !P4 ;  /* 0xff80000037377808 */ /* 0x000fe40006000000 */
[C---:B------:R-:W-:Y:S02]  /*6990*/  ISETP.LT.OR P3, PT, R11.reuse, 0x41, P3 ;  /* 0x000000410b00780c */ /* 0x040fe40001f61670 */
[----:B------:R-:W-:Y:S02]  /*69a0*/  ISETP.GT.AND P4, PT, R10, 0x48, P2 ;  /* 0x000000480a00780c */ /* 0x000fe40001784270 */
[----:B------:R-:W-:-:S02]  /*69b0*/  ISETP.LT.OR P5, PT, R11, 0x42, P5 ;  /* 0x000000420b00780c */ /* 0x000fc40002fa1670 */
[----:B------:R-:W-:Y:S02]  /*69c0*/  FSEL R58, R58, -INF , !P3 ;  /* 0xff8000003a3a7808 */ /* 0x000fe40005800000 */
[----:B------:R-:W-:Y:S02]  /*69d0*/  ISETP.GT.AND P3, PT, R10, 0x49, P2 ;  /* 0x000000490a00780c */ /* 0x000fe40001764270 */
[----:B0-----:R-:W-:Y:S02]  /*69e0*/  FMNMX.FTZ R6, R8, R9, !PT ;  /* 0x0000000908067209 */ /* 0x001fe40007810000 */
[----:B------:R-:W-:Y:S02]  /*69f0*/  FSEL R59, R59, -INF , !P5 ;  /* 0xff8000003b3b7808 */ /* 0x000fe40006800000 */
[C---:B------:R-:W-:Y:S01]  /*6a00*/  FSETP.NEU.FTZ.AND P6, PT, R6.reuse, -INF , PT ;  /* 0xff8000000600780b */ /* 0x040fe20003fdd000 */
[----:B------:R-:W-:Y:S01]  /*6a10*/  FMUL.FTZ R9, R6, UR33 ;  /* 0x0000002106097c20 */ /* 0x000fe20008410000 */
[----:B------:R-:W-:-:S02]  /*6a20*/  ISETP.LT.OR P4, PT, R11, 0x49, P4 ;  /* 0x000000490b00780c */ /* 0x000fc40002781670 */
[----:B------:R-:W-:Y:S02]  /*6a30*/  ISETP.GT.AND P5, PT, R10, 0x50, P2 ;  /* 0x000000500a00780c */ /* 0x000fe400017a4270 */
[----:B------:R-:W-:Y:S02]  /*6a40*/  FSEL R7, R9, RZ, P6 ;  /* 0x000000ff09077208 */ /* 0x000fe40003000000 */
[----:B------:R-:W-:Y:S02]  /*6a50*/  ISETP.LT.OR P3, PT, R11, 0x4a, P3 ;  /* 0x0000004a0b00780c */ /* 0x000fe40001f61670 */
        /* <DEDUP_REMOVED lines=12> */
[----:B------:R-:W-:Y:S01]  /*6b20*/  ISETP.GT.AND P4, PT, R10, 0x51, P2 ;  /* 0x000000510a00780c */ /* 0x000fe20001784270 */
[----:B------:R0:W-:Y:S01]  /*6b30*/  MUFU.EX2 R20, R36 ;  /* 0x0000002400147308 */ /* 0x0001e20000000800 */
[----:B------:R-:W-:Y:S01]  /*6b40*/  FMNMX.FTZ R25, R39, R24, !PT ;  /* 0x0000001827197209 */ /* 0x000fe20007810000 */
[--C-:B------:R-:W-:Y:S01]  /*6b50*/  FFMA.FTZ R40, R40, UR33, -R7.reuse ;  /* 0x0000002128287c23 */ /* 0x100fe20008010807 */
[----:B------:R-:W-:Y:S01]  /*6b60*/  FSEL R63, R63, -INF , !P3 ;  /* 0xff8000003f3f7808 */ /* 0x000fe20005800000 */
[--C-:B------:R-:W-:Y:S01]  /*6b70*/  FFMA.FTZ R44, R44, UR33, -R7.reuse ;  /* 0x000000212c2c7c23 */ /* 0x100fe20008010807 */
[----:B------:R-:W-:Y:S01]  /*6b80*/  FMNMX.FTZ R28, R42, R25, !PT ;  /* 0x000000192a1c7209 */ /* 0x000fe20007810000 */
[--C-:B------:R-:W-:Y:S01]  /*6b90*/  FFMA.FTZ R25, R41, UR33, -R7.reuse ;  /* 0x0000002129197c23 */ /* 0x100fe20008010807 */
[----:B------:R-:W-:Y:S01]  /*6ba0*/  ISETP.LT.OR P5, PT, R11, 0x51, P5 ;  /* 0x000000510b00780c */ /* 0x000fe20002fa1670 */
[----:B------:R-:W-:Y:S01]  /*6bb0*/  MUFU.EX2 R24, R40 ;  /* 0x0000002800187308 */ /* 0x000fe20000000800 */
[----:B------:R-:W-:Y:S01]  /*6bc0*/  FMNMX.FTZ R29, R43, R28, !PT ;  /* 0x0000001c2b1d7209 */ /* 0x000fe20007810000 */
[--C-:B------:R-:W-:Y:S01]  /*6bd0*/  FFMA.FTZ R48, R48, UR33, -R7.reuse ;  /* 0x0000002130307c23 */ /* 0x100fe20008010807 */
[----:B------:R-:W-:Y:S01]  /*6be0*/  ISETP.GT.AND P3, PT, R10, 0x58, P2 ;  /* 0x000000580a00780c */ /* 0x000fe20001764270 */
[--C-:B------:R-:W-:Y:S01]  /*6bf0*/  FFMA.FTZ R52, R52, UR33, -R7.reuse ;  /* 0x0000002134347c23 */ /* 0x100fe20008010807 */
[----:B------:R-:W-:Y:S01]  /*6c00*/  FMNMX.FTZ R28, R46, R29, !PT ;  /* 0x0000001d2e1c7209 */ /* 0x000fe20007810000 */
[--C-:B------:R-:W-:Y:S01]  /*6c10*/  FFMA.FTZ R56, R56, UR33, -R7.reuse ;  /* 0x0000002138387c23 */ /* 0x100fe20008010807 */
[----:B------:R-:W-:Y:S01]  /*6c20*/  ISETP.LT.OR P4, PT, R11, 0x52, P4 ;  /* 0x000000520b00780c */ /* 0x000fe20002781670 */
[----:B------:R-:W-:Y:S01]  /*6c30*/  FFMA.FTZ R85, R85, UR33, -R7 ;  /* 0x0000002155557c23 */ /* 0x000fe20008010807 */
[----:B------:R-:W-:Y:S01]  /*6c40*/  FMNMX.FTZ R29, R47, R28, !PT ;  /* 0x0000001c2f1d7209 */ /* 0x000fe20007810000 */
[----:B------:R-:W-:Y:S01]  /*6c50*/  MUFU.EX2 R8, R8 ;  /* 0x0000000800087308 */ /* 0x000fe20000000800 */
[----:B------:R-:W-:-:S02]  /*6c60*/  FSEL R66, R66, -INF , !P5 ;  /* 0xff80000042427808 */ /* 0x000fc40006800000 */
[----:B------:R-:W-:Y:S01]  /*6c70*/  FMNMX.FTZ R32, R50, R29, !PT ;  /* 0x0000001d32207209 */ /* 0x000fe20007810000 */
[----:B------:R-:W-:Y:S01]  /*6c80*/  FFMA.FTZ R29, R45, UR33, -R7 ;  /* 0x000000212d1d7c23 */ /* 0x000fe20008010807 */
[----:B------:R-:W-:Y:S02]  /*6c90*/  ISETP.GT.AND P5, PT, R10, 0x59, P2 ;  /* 0x000000590a00780c */ /* 0x000fe400017a4270 */
[----:B------:R-:W-:Y:S01]  /*6ca0*/  FMNMX.FTZ R33, R51, R32, !PT ;  /* 0x0000002033217209 */ /* 0x000fe20007810000 */
[----:B------:R-:W-:Y:S01]  /*6cb0*/  MUFU.EX2 R28, R44 ;  /* 0x0000002c001c7308 */ /* 0x000fe20000000800 */
[----:B------:R-:W-:Y:S02]  /*6cc0*/  FSEL R67, R67, -INF , !P4 ;  /* 0xff80000043437808 */ /* 0x000fe40006000000 */
[----:B------:R-:W-:Y:S02]  /*6cd0*/  FMNMX.FTZ R32, R54, R33, !PT ;  /* 0x0000002136207209 */ /* 0x000fe40007810000 */
[----:B------:R-:W-:-:S02]  /*6ce0*/  ISETP.LT.OR P3, PT, R11, 0x59, P3 ;  /* 0x000000590b00780c */ /* 0x000fc40001f61670 */
[----:B------:R-:W-:Y:S01]  /*6cf0*/  FMNMX.FTZ R33, R55, R32, !PT ;  /* 0x0000002037217209 */ /* 0x000fe20007810000 */
[----:B------:R-:W-:Y:S01]  /*6d00*/  MUFU.EX2 R9, R9 ;  /* 0x0000000900097308 */ /* 0x000fe20000000800 */
[----:B------:R-:W-:Y:S02]  /*6d10*/  ISETP.GT.AND P4, PT, R10, 0x60, P2 ;  /* 0x000000600a00780c */ /* 0x000fe40001784270 */
[----:B0-----:R-:W-:Y:S01]  /*6d20*/  FMNMX.FTZ R36, R58, R33, !PT ;  /* 0x000000213a247209 */ /* 0x001fe20007810000 */
[--C-:B------:R-:W-:Y:S01]  /*6d30*/  FFMA.FTZ R33, R49, UR33, -R7.reuse ;  /* 0x0000002131217c23 */ /* 0x100fe20008010807 */
[----:B------:R-:W-:Y:S01]  /*6d40*/  ISETP.LT.OR P5, PT, R11, 0x5a, P5 ;  /* 0x0000005a0b00780c */ /* 0x000fe20002fa1670 */
[--C-:B------:R-:W-:Y:S01]  /*6d50*/  FFMA.FTZ R49, R65, UR33, -R7.reuse ;  /* 0x0000002141317c23 */ /* 0x100fe20008010807 */
[----:B------:R-:W-:Y:S01]  /*6d60*/  FMNMX.FTZ R37, R59, R36, !PT ;  /* 0x000000243b257209 */ /* 0x000fe20007810000 */
[----:B------:R0:W-:Y:S01]  /*6d70*/  MUFU.EX2 R32, R48 ;  /* 0x0000003000207308 */ /* 0x0001e20000000800 */
[----:B------:R-:W-:Y:S01]  /*6d80*/  FSEL R70, R70, -INF , !P3 ;  /* 0xff80000046467808 */ /* 0x000fe20005800000 */
[----:B------:R-:W-:Y:S01]  /*6d90*/  FFMA.FTZ R65, R84, UR33, -R7 ;  /* 0x0000002154417c23 */ /* 0x000fe20008010807 */
[----:B------:R-:W-:-:S02]  /*6da0*/  FMNMX.FTZ R36, R62, R37, !PT ;  /* 0x000000253e247209 */ /* 0x000fc40007810000 */
[----:B------:R-:W-:Y:S02]  /*6db0*/  ISETP.GT.AND P3, PT, R10, 0x61, P2 ;  /* 0x000000610a00780c */ /* 0x000fe40001764270 */
[----:B------:R-:W-:Y:S01]  /*6dc0*/  FMNMX.FTZ R37, R63, R36, !PT ;  /* 0x000000243f257209 */ /* 0x000fe20007810000 */
[----:B------:R-:W-:Y:S01]  /*6dd0*/  MUFU.EX2 R12, R12 ;  /* 0x0000000c000c7308 */ /* 0x000fe20000000800 */
[----:B------:R-:W-:Y:S01]  /*6de0*/  FSEL R71, R71, -INF , !P5 ;  /* 0xff80000047477808 */ /* 0x000fe20006800000 */
[--C-:B0-----:R-:W-:Y:S01]  /*6df0*/  FFMA.FTZ R48, R64, UR33, -R7.reuse ;  /* 0x0000002140307c23 */ /* 0x101fe20008010807 */
[----:B------:R-:W-:Y:S01]  /*6e00*/  FMNMX.FTZ R40, R66, R37, !PT ;  /* 0x0000002542287209 */ /* 0x000fe20007810000 */
[--C-:B------:R-:W-:Y:S01]  /*6e10*/  FFMA.FTZ R37, R53, UR33, -R7.reuse ;  /* 0x0000002135257c23 */ /* 0x100fe20008010807 */
[----:B------:R-:W-:Y:S01]  /*6e20*/  ISETP.LT.OR P4, PT, R11, 0x61, P4 ;  /* 0x000000610b00780c */ /* 0x000fe20002781670 */
[--C-:B------:R-:W-:Y:S01]  /*6e30*/  FFMA.FTZ R53, R69, UR33, -R7.reuse ;  /* 0x0000002145357c23 */ /* 0x100fe20008010807 */
[----:B------:R-:W-:Y:S01]  /*6e40*/  FMNMX.FTZ R41, R67, R40, !PT ;  /* 0x0000002843297209 */ /* 0x000fe20007810000 */
[----:B------:R0:W-:Y:S01]  /*6e50*/  MUFU.EX2 R36, R52 ;  /* 0x0000003400247308 */ /* 0x0001e20000000800 */
[----:B------:R-:W-:Y:S01]  /*6e60*/  ISETP.GT.AND P5, PT, R10, 0x68, P2 ;  /* 0x000000680a00780c */ /* 0x000fe200017a4270 */
[----:B------:R-:W-:Y:S01]  /*6e70*/  FFMA.FTZ R64, R80, UR33, -R7 ;  /* 0x0000002150407c23 */ /* 0x000fe20008010807 */
[----:B------:R-:W-:-:S02]  /*6e80*/  FMNMX.FTZ R40, R70, R41, !PT ;  /* 0x0000002946287209 */ /* 0x000fc40007810000 */
[----:B------:R-:W-:Y:S02]  /*6e90*/  ISETP.LT.OR P3, PT, R11, 0x62, P3 ;  /* 0x000000620b00780c */ /* 0x000fe40001f61670 */
[----:B------:R-:W-:Y:S01]  /*6ea0*/  FSEL R74, R74, -INF , !P4 ;  /* 0xff8000004a4a7808 */ /* 0x000fe20006000000 */
[----:B------:R-:W-:Y:S01]  /*6eb0*/  MUFU.EX2 R13, R13 ;  /* 0x0000000d000d7308 */ /* 0x000fe20000000800 */
[----:B------:R-:W-:Y:S01]  /*6ec0*/  FMNMX.FTZ R41, R71, R40, !PT ;  /* 0x0000002847297209 */ /* 0x000fe20007810000 */
[--C-:B0-----:R-:W-:Y:S01]  /*6ed0*/  FFMA.FTZ R52, R68, UR33, -R7.reuse ;  /* 0x0000002144347c23 */ /* 0x101fe20008010807 */
[----:B------:R-:W-:Y:S01]  /*6ee0*/  ISETP.GT.AND P4, PT, R10, 0x69, P2 ;  /* 0x000000690a00780c */ /* 0x000fe20001784270 */
[--C-:B------:R-:W-:Y:S01]  /*6ef0*/  FFMA.FTZ R68, R81, UR33, -R7.reuse ;  /* 0x0000002151447c23 */ /* 0x100fe20008010807 */
[----:B------:R-:W-:Y:S02]  /*6f00*/  FSEL R75, R75, -INF , !P3 ;  /* 0xff8000004b4b7808 */ /* 0x000fe40005800000 */
[----:B------:R-:W-:Y:S01]  /*6f10*/  ISETP.LT.OR P5, PT, R11, 0x69, P5 ;  /* 0x000000690b00780c */ /* 0x000fe20002fa1670 */
[----:B------:R0:W-:Y:S01]  /*6f20*/  MUFU.EX2 R40, R56 ;  /* 0x0000003800287308 */ /* 0x0001e20000000800 */
[----:B------:R-:W-:Y:S01]  /*6f30*/  FMNMX.FTZ R44, R74, R41, !PT ;  /* 0x000000294a2c7209 */ /* 0x000fe20007810000 */
[--C-:B------:R-:W-:Y:S01]  /*6f40*/  FFMA.FTZ R41, R57, UR33, -R7.reuse ;  /* 0x0000002139297c23 */ /* 0x100fe20008010807 */
[----:B------:R-:W-:Y:S01]  /*6f50*/  ISETP.LT.OR P4, PT, R11, 0x6a, P4 ;  /* 0x0000006a0b00780c */ /* 0x000fe20002781670 */
[----:B------:R-:W-:Y:S01]  /*6f60*/  FFMA.FTZ R57, R73, UR33, -R7 ;  /* 0x0000002149397c23 */ /* 0x000fe20008010807 */
[----:B------:R-:W-:-:S02]  /*6f70*/  ISETP.GT.AND P3, PT, R10, 0x70, P2 ;  /* 0x000000700a00780c */ /* 0x000fc40001764270 */
[----:B------:R-:W-:Y:S01]  /*6f80*/  FSEL R78, R78, -INF , !P5 ;  /* 0xff8000004e4e7808 */ /* 0x000fe20006800000 */
[----:B------:R-:W-:Y:S01]  /*6f90*/  MUFU.EX2 R14, R14 ;  /* 0x0000000e000e7308 */ /* 0x000fe20000000800 */
[----:B------:R-:W-:Y:S01]  /*6fa0*/  FMNMX.FTZ R45, R75, R44, !PT ;  /* 0x0000002c4b2d7209 */ /* 0x000fe20007810000 */
[--C-:B------:R-:W-:Y:S01]  /*6fb0*/  FFMA.FTZ R44, R60, UR33, -R7.reuse ;  /* 0x000000213c2c7c23 */ /* 0x100fe20008010807 */
[----:B------:R-:W-:Y:S01]  /*6fc0*/  FSEL R79, R79, -INF , !P4 ;  /* 0xff8000004f4f7808 */ /* 0x000fe20006000000 */
[--C-:B0-----:R-:W-:Y:S01]  /*6fd0*/  FFMA.FTZ R56, R72, UR33, -R7.reuse ;  /* 0x0000002148387c23 */ /* 0x101fe20008010807 */
[----:B------:R-:W-:Y:S01]  /*6fe0*/  ISETP.GT.AND P5, PT, R10, 0x71, P2 ;  /* 0x000000710a00780c */ /* 0x000fe200017a4270 */
[----:B------:R-:W-:Y:S01]  /*6ff0*/  FFMA.FTZ R60, R76, UR33, -R7 ;  /* 0x000000214c3c7c23 */ /* 0x000fe20008010807 */
[C---:B------:R-:W-:Y:S01]  /*7000*/  ISETP.GT.AND P4, PT, R10.reuse, 0x78, P2 ;  /* 0x000000780a00780c */ /* 0x040fe20001784270 */
[----:B------:R-:W-:Y:S01]  /*7010*/  MUFU.EX2 R15, R15 ;  /* 0x0000000f000f7308 */ /* 0x000fe20000000800 */
[----:B------:R-:W-:-:S02]  /*7020*/  ISETP.GT.AND P2, PT, R10, 0x79, P2 ;  /* 0x000000790a00780c */ /* 0x000fc40001744270 */
[C---:B------:R-:W-:Y:S02]  /*7030*/  ISETP.LT.OR P3, PT, R11.reuse, 0x71, P3 ;  /* 0x000000710b00780c */ /* 0x040fe40001f61670 */
[----:B------:R-:W-:Y:S02]  /*7040*/  FMNMX.FTZ R10, R78, R45, !PT ;  /* 0x0000002d4e0a7209 */ /* 0x000fe40007810000 */
[----:B------:R-:W-:Y:S01]  /*7050*/  ISETP.LT.OR P5, PT, R11, 0x72, P5 ;  /* 0x000000720b00780c */ /* 0x000fe20002fa1670 */
[----:B------:R-:W-:Y:S01]  /*7060*/  MUFU.EX2 R21, R21 ;  /* 0x0000001500157308 */ /* 0x000fe20000000800 */
[----:B------:R-:W-:Y:S02]  /*7070*/  FSEL R82, R82, -INF , !P3 ;  /* 0xff80000052527808 */ /* 0x000fe40005800000 */
[----:B------:R-:W-:Y:S02]  /*7080*/  FMNMX.FTZ R45, R79, R10, !PT ;  /* 0x0000000a4f2d7209 */ /* 0x000fe40007810000 */
[----:B------:R-:W-:-:S02]  /*7090*/  ISETP.LT.OR P4, PT, R11, 0x79, P4 ;  /* 0x000000790b00780c */ /* 0x000fc40002781670 */
[----:B------:R-:W-:Y:S01]  /*70a0*/  FSEL R83, R83, -INF , !P5 ;  /* 0xff80000053537808 */ /* 0x000fe20006800000 */
[----:B------:R-:W-:Y:S01]  /*70b0*/  MUFU.EX2 R25, R25 ;  /* 0x0000001900197308 */ /* 0x000fe20000000800 */
[----:B------:R-:W-:Y:S01]  /*70c0*/  FMNMX.FTZ R10, R82, R45, !PT ;  /* 0x0000002d520a7209 */ /* 0x000fe20007810000 */
[--C-:B------:R-:W-:Y:S01]  /*70d0*/  FFMA.FTZ R45, R61, UR33, -R7.reuse ;  /* 0x000000213d2d7c23 */ /* 0x100fe20008010807 */
[----:B------:R-:W-:Y:S01]  /*70e0*/  ISETP.LT.OR P2, PT, R11, 0x7a, P2 ;  /* 0x0000007a0b00780c */ /* 0x000fe20001741670 */
[----:B------:R-:W-:Y:S01]  /*70f0*/  FFMA.FTZ R61, R77, UR33, -R7 ;  /* 0x000000214d3d7c23 */ /* 0x000fe20008010807 */
        /* <DEDUP_REMOVED lines=9> */
[----:B------:R-:W0:Y:S02]  /*7190*/  SHFL.BFLY PT, R11, R10, 0x2, 0x1f ;  /* 0x0c401f000a0b7f89 */ /* 0x000e2400000e0000 */
[----:B------:R-:W-:-:S02]  /*71a0*/  FMUL.FTZ R69, R69, UR33 ;  /* 0x0000002145457c20 */ /* 0x000fc40008410000 */
        /* <DEDUP_REMOVED lines=173> */
[----:B------:R-:W2:Y:S01]  /*7c80*/  MUFU.EX2 R47, R47 ;  /* 0x0000002f002f7308 */ /* 0x000ea20000000800 */
        /* <DEDUP_REMOVED lines=9> */
[C---:B--2---:R-:W-:Y:S01]  /*7d20*/  FADD.FTZ R15, R47.reuse, R20 ;  /* 0x000000142f0f7221 */ /* 0x044fe20000010000 */
[----:B------:R-:W-:-:S05]  /*7d30*/  F2FP.F16.F32.PACK_AB R35, R47, R35 ;  /* 0x000000232f23723e */ /* 0x000fca00000000ff */
[----:B------:R4:W-:Y:S01]  /*7d40*/  STSM.16.M88.4 [R18], R32 ;  /* 0x0000002012007844 */ /* 0x0009e20000000200 */
[----:B------:R-:W2:Y:S01]  /*7d50*/  MUFU.EX2 R4, R4 ;  /* 0x0000000400047308 */ /* 0x000ea20000000800 */
[----:B---3--:R-:W-:-:S07]  /*7d60*/  FADD.FTZ R20, R50, R15 ;  /* 0x0000000f32147221 */ /* 0x008fce0000010000 */
[----:B------:R-:W3:Y:S01]  /*7d70*/  MUFU.EX2 R53, R53 ;  /* 0x0000003500357308 */ /* 0x000ee20000000800 */
[C---:B0-----:R-:W-:Y:S01]  /*7d80*/  FADD.FTZ R15, R51.reuse, R20 ;  /* 0x00000014330f7221 */ /* 0x041fe20000010000 */
[----:B------:R-:W-:-:S06]  /*7d90*/  F2FP.F16.F32.PACK_AB R41, R51, R50 ;  /* 0x000000323329723e */ /* 0x000fcc00000000ff */
[----:B------:R-:W0:Y:S01]  /*7da0*/  MUFU.EX2 R3, R3 ;  /* 0x0000000300037308 */ /* 0x000e220000000800 */
[----:B--2---:R-:W-:Y:S01]  /*7db0*/  FADD.FTZ R20, R4, R15 ;  /* 0x0000000f04147221 */ /* 0x004fe20000010000 */
[----:B------:R-:W-:Y:S01]  /*7dc0*/  FADD.FTZ R15, R49, R28 ;  /* 0x0000001c310f7221 */ /* 0x000fe20000010000 */
[C---:B------:R-:W-:Y:S02]  /*7dd0*/  F2FP.F16.F32.PACK_AB R43, R13.reuse, R4 ;  /* 0x000000040d2b723e */ /* 0x040fe400000000ff */
[----:B------:R-:W-:Y:S01]  /*7de0*/  FADD.FTZ R20, R13, R20 ;  /* 0x000000140d147221 */ /* 0x000fe20000010000 */
[----:B-1----:R-:W-:Y:S02]  /*7df0*/  FADD.FTZ R8, R52, R15 ;  /* 0x0000000f34087221 */ /* 0x002fe40000010000 */
[----:B------:R-:W1:Y:S01]  /*7e00*/  MUFU.EX2 R56, R56 ;  /* 0x0000003800387308 */ /* 0x000e620000000800 */
[C---:B---3--:R-:W-:Y:S01]  /*7e10*/  F2FP.F16.F32.PACK_AB R50, R53.reuse, R52 ;  /* 0x000000343532723e */ /* 0x048fe200000000ff */
[----:B------:R-:W-:Y:S01]  /*7e20*/  FADD.FTZ R11, R53, R8 ;  /* 0x00000008350b7221 */ /* 0x000fe20000010000 */
[----:B------:R4:W-:Y:S05]  /*7e30*/  STSM.16.M88.4 [R17+0x27800], R40 ;  /* 0x0278002811007844 */ /* 0x0009ea0000000200 */
        /* <DEDUP_REMOVED lines=16> */
[----:B------:R-:W-:-:S05]  /*7f40*/  F2FP.F16.F32.PACK_AB R51, R55, R54 ;  /* 0x000000363733723e */ /* 0x000fca00000000ff */
[----:B------:R4:W-:Y:S01]  /*7f50*/  STSM.16.M88.4 [R23], R48 ;  /* 0x0000003017007844 */ /* 0x0009e20000000200 */
        /* <DEDUP_REMOVED lines=13> */
[----:B------:R-:W-:Y:S01]  /*8030*/  MUFU.EX2 R65, R65 ;  /* 0x0000004100417308 */ /* 0x000fe20000000800 */
[----:B0-----:R-:W-:-:S07]  /*8040*/  FADD.FTZ R4, R78, R9 ;  /* 0x000000094e047221 */ /* 0x001fce0000010000 */
[----:B------:R-:W0:Y:S01]  /*8050*/  MUFU.EX2 R0, R85 ;  /* 0x0000005500007308 */ /* 0x000e220000000800 */
[C---:B-1----:R-:W-:Y:S01]  /*8060*/  F2FP.F16.F32.PACK_AB R59, R79.reuse, R78 ;  /* 0x0000004e4f3b723e */ /* 0x042fe200000000ff */
[----:B------:R-:W-:-:S04]  /*8070*/  FADD.FTZ R4, R79, R4 ;  /* 0x000000044f047221 */ /* 0x000fc80000010000 */
[----:B------:R4:W-:Y:S02]  /*8080*/  STSM.16.M88.4 [R19+0x6000], R56 ;  /* 0x0060003813007844 */ /* 0x0009e40000000200 */
[----:B------:R-:W1:Y:S08]  /*8090*/  MUFU.EX2 R21, R82 ;  /* 0x0000005200157308 */ /* 0x000e700000000800 */
[----:B------:R-:W2:Y:S01]  /*80a0*/  MUFU.EX2 R83, R83 ;  /* 0x0000005300537308 */ /* 0x000ea20000000800 */
[----:B0-----:R-:W-:Y:S01]  /*80b0*/  F2FP.F16.F32.PACK_AB R10, R0, R65 ;  /* 0x00000041000a723e */ /* 0x001fe200000000ff */
[----:B------:R-:W-:-:S06]  /*80c0*/  FADD.FTZ R65, R65, R20 ;  /* 0x0000001441417221 */ /* 0x000fcc0000010000 */
[----:B------:R-:W0:Y:S01]  /*80d0*/  MUFU.EX2 R13, R86 ;  /* 0x00000056000d7308 */ /* 0x000e220000000800 */
[----:B-1----:R-:W-:-:S07]  /*80e0*/  FADD.FTZ R4, R21, R4 ;  /* 0x0000000415047221 */ /* 0x002fce0000010000 */
[----:B------:R-:W1:Y:S01]  /*80f0*/  MUFU.EX2 R72, R72 ;  /* 0x0000004800487308 */ /* 0x000e620000000800 */
[C---:B--2---:R-:W-:Y:S01]  /*8100*/  F2FP.F16.F32.PACK_AB R9, R83.reuse, R21 ;  /* 0x000000155309723e */ /* 0x044fe200000000ff */
        /* <DEDUP_REMOVED lines=11> */
[----:B------:R-:W-:Y:S01]  /*81c0*/  IMAD.MOV.U32 R5, RZ, RZ, R7 ;  /* 0x000000ffff057224 */ /* 0x000fe200078e0007 */
[----:B------:R-:W-:Y:S01]  /*81d0*/  UMOV UR46, UR55 ;  /* 0x00000037002e7c82 */ /* 0x000fe20008000000 */
[----:B------:R-:W-:Y:S01]  /*81e0*/  IMAD.MOV.U32 R0, RZ, RZ, R6 ;  /* 0x000000ffff007224 */ /* 0x000fe200078e0006 */
[----:B------:R-:W-:-:S06]  /*81f0*/  UMOV UR49, UR54 ;  /* 0x0000003600317c82 */ /* 0x000fcc0008000000 */
.L_x_11017:
        /* <DEDUP_REMOVED lines=24> */
.L_x_11036:
[----:B------:R-:W-:-:S11]  /*8380*/  UISETP.NE.AND UP1, UPT, UR14, 0x1, UPT ;  /* 0x000000010e00788c */ /* 0x000fd6000bf25270 */
[----:B------:R-:W-:Y:S02]  /*8390*/  @UP1 ULDC.64 UR18, c[0x0][0x9e8] ;  /* 0x00027a0000121ab9 */ /* 0x000fe40000000a00 */
[----:B------:R-:W-:-:S04]  /*83a0*/  UIMAD.WIDE.U32 UR6, UR10, UR18, URZ ;  /* 0x000000120a0672a5 */ /* 0x000fc8000f8e003f */
[----:B------:R-:W-:-:S12]  /*83b0*/  @UP1 USHF.R.U32.HI UR10, URZ, UR19, UR7 ;  /* 0x000000133f0a1299 */ /* 0x000fd80008011607 */
.L_x_11037:
[----:B------:R-:W-:-:S04]  /*83c0*/  UIMAD UR10, UR10, UR14, URZ ;  /* 0x0000000e0a0a72a4 */ /* 0x000fc8000f8e023f */
[----:B------:R-:W-:-:S04]  /*83d0*/  UISETP.LT.AND UP1, UPT, UR35, UR10, UPT ;  /* 0x0000000a2300728c */ /* 0x000fc8000bf21270 */
[----:B------:R-:W-:-:S12]  /*83e0*/  USEL UR35, UR35, UR10, !UP1 ;  /* 0x0000000a23237287 */ /* 0x000fd8000c800000 */
.L_x_11035:
        /* <DEDUP_REMOVED lines=13> */
.L_x_11047:
        /* <DEDUP_REMOVED lines=9> */
.L_x_11040:
[----:B------:R-:W-:Y:S01]  /*8550*/  ULEA UR6, UR46, UR42, 0x3 ;  /* 0x0000002a2e067291 */ /* 0x000fe2000f8e183f */
[----:B------:R-:W-:-:S05]  /*8560*/  IMAD.U32 R0, RZ, RZ, UR49 ;  /* 0x00000031ff007e24 */ /* 0x000fca000f8e00ff */
[----:B------:R-:W-:-:S04]  /*8570*/  SHF.L.U32 R0, R0, 0x1f, RZ ;  /* 0x0000001f00007819 */ /* 0x000fc800000006ff */
[----:B------:R0:W1:Y:S01]  /*8580*/  SYNCS.PHASECHK.TRANS64.TRYWAIT P2, [UR6+0x2d830], R0 ;  /* 0x02d83000ff0075a7 */ /* 0x0000620008040146 */
[----:B------:R-:W-:Y:S05]  /*8590*/  @!P0 BRA `(.L_x_11041) ;  /* 0x0000000000048947 */ /* 0x000fea0003800000 */
[----:B------:R-:W-:Y:S01]  /*85a0*/  BPT.TRAP 0x1 ;  /* 0x000000040000795c */ /* 0x000fe20000300000 */
.L_x_11041:
[----:B-1----:R-:W-:Y:S05]  /*85b0*/  @P2 BRA `(.L_x_11039) ;  /* 0x0000000000082947 */ /* 0x002fea0003800000 */
[----:B------:R-:W1:Y:S02]  /*85c0*/  SYNCS.PHASECHK.TRANS64.TRYWAIT P2, [UR6+0x2d830], R0 ;  /* 0x02d83000ff0075a7 */ /* 0x000e640008040146 */
[----:B-1----:R-:W-:Y:S05]  /*85d0*/  @!P2 BRA `(.L_x_11042) ;  /* 0x000000dc00cca947 */ /* 0x002fea0003800000 */
.L_x_11039:
        /* <DEDUP_REMOVED lines=16> */
[----:B--2-4-:R-:W-:-:S06]  /*86e0*/  WARPGROUP.ARRIVE ;  /* 0x00000000000079c5 */ /* 0x014fcc0000000000 */
        /* <DEDUP_REMOVED lines=20> */
.L_x_11044:
[----:B------:R-:W-:Y:S01]  /*8830*/  ULEA UR6, UR35, UR42, 0x3 ;  /* 0x0000002a23067291 */ /* 0x000fe2000f8e183f */
[----:B------:R-:W-:-:S05]  /*8840*/  IMAD.U32 R0, RZ, RZ, UR28 ;  /* 0x0000001cff007e24 */ /* 0x000fca000f8e00ff */
[----:B------:R-:W-:-:S04]  /*8850*/  SHF.L.U32 R0, R0, 0x1f, RZ ;  /* 0x0000001f00007819 */ /* 0x000fc800000006ff */
[----:B------:R0:W1:Y:S01]  /*8860*/  SYNCS.PHASECHK.TRANS64.TRYWAIT P2, [UR6+0x2d850], R0 ;  /* 0x02d85000ff0075a7 */ /* 0x0000620008040146 */
[----:B------:R-:W-:Y:S05]  /*8870*/  @!P0 BRA `(.L_x_11045) ;  /* 0x0000000000048947 */ /* 0x000fea0003800000 */
[----:B------:R-:W-:Y:S01]  /*8880*/  BPT.TRAP 0x1 ;  /* 0x000000040000795c */ /* 0x000fe20000300000 */
.L_x_11045:
[----:B-1----:R-:W-:Y:S05]  /*8890*/  @P2 BRA `(.L_x_11043) ;  /* 0x0000000000082947 */ /* 0x002fea0003800000 */
[----:B------:R-:W1:Y:S02]  /*88a0*/  SYNCS.PHASECHK.TRANS64.TRYWAIT P2, [UR6+0x2d850], R0 ;  /* 0x02d85000ff0075a7 */ /* 0x000e640008040146 */
[----:B-1----:R-:W-:Y:S05]  /*88b0*/  @!P2 BRA `(.L_x_11046) ;  /* 0x000000dc002ca947 */ /* 0x002fea0003800000 */
.L_x_11043:
        /* <DEDUP_REMOVED lines=69> */
[----:B0-----:R-:W-:-:S05]  /*8d10*/  FMNMX.FTZ R0, R11, R0, !PT ;  /* 0x000000000b007209 */ /* 0x001fca0007810000 */
[C---:B------:R-:W-:Y:S01]  /*8d20*/  FMUL.FTZ R8, R0.reuse, UR33 ;  /* 0x0000002100087c20 */ /* 0x040fe20008410000 */
[----:B------:R-:W-:-:S03]  /*8d30*/  FADD.FTZ R7, -R0, R7 ;  /* 0x0000000700077221 */ /* 0x000fc60000010100 */
        /* <DEDUP_REMOVED lines=27> */
[--C-:B------:R-:W-:Y:S01]  /*8ef0*/  FFMA.FTZ R61, R76, UR33, -R8.reuse ;  /* 0x000000214c3d7c23 */ /* 0x100fe20008010808 */
[--C-:B------:R-:W-:Y:S01]  /*8f00*/  FFMA.FTZ R72, R85, UR33, -R8.reuse ;  /* 0x0000002155487c23 */ /* 0x100fe20008010808 */
[----:B------:R-:W-:Y:S01]  /*8f10*/  FMNMX.FTZ R5, R55, R28, !PT ;  /* 0x0000001c37057209 */ /* 0x000fe20007810000 */
[----:B------:R-:W-:Y:S01]  /*8f20*/  FMUL.FTZ R7, R7, UR33 ;  /* 0x0000002107077c20 */ /* 0x000fe20008410000 */
[----:B------:R1:W-:Y:S01]  /*8f30*/  MUFU.EX2 R20, R37 ;  /* 0x0000002500147308 */ /* 0x0003e20000000800 */
[--C-:B0-----:R-:W-:Y:S01]  /*8f40*/  FFMA.FTZ R33, R52, UR33, -R8.reuse ;  /* 0x0000002134217c23 */ /* 0x101fe20008010808 */
[----:B------:R-:W-:Y:S01]  /*8f50*/  FMNMX.FTZ R32, R58, R5, !PT ;  /* 0x000000053a207209 */ /* 0x000fe20007810000 */
[--C-:B------:R-:W-:Y:S01]  /*8f60*/  FFMA.FTZ R52, R65, UR33, -R8.reuse ;  /* 0x0000002141347c23 */ /* 0x100fe20008010808 */
[----:B------:R-:W-:Y:S01]  /*8f70*/  FFMA.FTZ R65, R80, UR33, -R8 ;  /* 0x0000002150417c23 */ /* 0x000fe20008010808 */
[----:B------:R-:W-:-:S02]  /*8f80*/  WARPGROUP.DEPBAR.LE gsb0, 0x0 ;  /* 0x00008000000079c5 */ /* 0x000fc40000010000 */
[----:B------:R-:W-:Y:S01]  /*8f90*/  WARPGROUP.ARRIVE ;  /* 0x00000000000079c5 */ /* 0x000fe20000000000 */
[----:B------:R-:W-:Y:S01]  /*8fa0*/  FMNMX.FTZ R5, R59, R32, !PT ;  /* 0x000000203b057209 */ /* 0x000fe20007810000 */
[----:B------:R0:W-:Y:S01]  /*8fb0*/  MUFU.EX2 R28, R45 ;  /* 0x0000002d001c7308 */ /* 0x0001e20000000800 */
[--C-:B-1----:R-:W-:Y:S01]  /*8fc0*/  FFMA.FTZ R37, R56, UR33, -R8.reuse ;  /* 0x0000002138257c23 */ /* 0x102fe20008010808 */
[--C-:B------:R-:W-:Y:S01]  /*8fd0*/  FFMA.FTZ R56, R69, UR33, -R8.reuse ;  /* 0x0000002145387c23 */ /* 0x100fe20008010808 */
        /* <DEDUP_REMOVED lines=8> */
[----:B------:R1:W-:Y:S01]  /*9060*/  MUFU.EX2 R32, R49 ;  /* 0x0000003100207308 */ /* 0x0003e20000000800 */
[----:B------:R-:W-:Y:S01]  /*9070*/  FMNMX.FTZ R36, R66, R5, !PT ;  /* 0x0000000542247209 */ /* 0x000fe20007810000 */
[--C-:B0-----:R-:W-:Y:S01]  /*9080*/  FFMA.FTZ R45, R60, UR33, -R8.reuse ;  /* 0x000000213c2d7c23 */ /* 0x101fe20008010808 */
[----:B------:R-:W-:-:S02]  /*9090*/  FFMA.FTZ R60, R73, UR33, -R8 ;  /* 0x00000021493c7c23 */ /* 0x000fc40008010808 */
[----:B------:R-:W-:-:S03]  /*90a0*/  FMNMX.FTZ R5, R67, R36, !PT ;  /* 0x0000002443057209 */ /* 0x000fc60007810000 */
[----:B------:R-:W-:Y:S01]  /*90b0*/  MUFU.EX2 R7, R7 ;  /* 0x0000000700077308 */ /* 0x000fe20000000800 */
[----:B------:R-:W-:Y:S01]  /*90c0*/  FMNMX.FTZ R36, R70, R5, !PT ;  /* 0x0000000546247209 */ /* 0x000fe20007810000 */
[--C-:B-1----:R-:W-:Y:S01]  /*90d0*/  FFMA.FTZ R49, R64, UR33, -R8.reuse ;  /* 0x0000002140317c23 */ /* 0x102fe20008010808 */
[----:B------:R-:W-:Y:S02]  /*90e0*/  FFMA.FTZ R64, R77, UR33, -R8 ;  /* 0x000000214d407c23 */ /* 0x000fe40008010808 */
[----:B------:R-:W-:-:S03]  /*90f0*/  FMNMX.FTZ R5, R71, R36, !PT ;  /* 0x0000002447057209 */ /* 0x000fc60007810000 */
[----:B------:R0:W-:Y:S01]  /*9100*/  MUFU.EX2 R36, R53 ;  /* 0x0000003500247308 */ /* 0x0001e20000000800 */
[----:B------:R-:W-:-:S04]  /*9110*/  FMNMX.FTZ R40, R74, R5, !PT ;  /* 0x000000054a287209 */ /* 0x000fc80007810000 */
[----:B------:R-:W-:-:S03]  /*9120*/  FMNMX.FTZ R5, R75, R40, !PT ;  /* 0x000000284b057209 */ /* 0x000fc60007810000 */
[----:B------:R-:W1:Y:S01]  /*9130*/  MUFU.EX2 R9, R9 ;  /* 0x0000000900097308 */ /* 0x000e620000000800 */
[----:B------:R-:W-:Y:S01]  /*9140*/  FMNMX.FTZ R40, R78, R5, !PT ;  /* 0x000000054e287209 */ /* 0x000fe20007810000 */
[--C-:B0-----:R-:W-:Y:S01]  /*9150*/  FFMA.FTZ R53, R68, UR33, -R8.reuse ;  /* 0x0000002144357c23 */ /* 0x101fe20008010808 */
[----:B------:R-:W-:Y:S02]  /*9160*/  FFMA.FTZ R68, R81, UR33, -R8 ;  /* 0x0000002151447c23 */ /* 0x000fe40008010808 */
[----:B------:R-:W-:-:S03]  /*9170*/  FMNMX.FTZ R5, R79, R40, !PT ;  /* 0x000000284f057209 */ /* 0x000fc60007810000 */
[----:B------:R-:W0:Y:S01]  /*9180*/  MUFU.EX2 R10, R10 ;  /* 0x0000000a000a7308 */ /* 0x000e220000000800 */
[----:B------:R-:W-:-:S04]  /*9190*/  FMNMX.FTZ R40, R82, R5, !PT ;  /* 0x0000000552287209 */ /* 0x000fc80007810000 */
[----:B------:R-:W-:-:S03]  /*91a0*/  FMNMX.FTZ R5, R83, R40, !PT ;  /* 0x0000002853057209 */ /* 0x000fc60007810000 */
[----:B------:R-:W2:Y:S01]  /*91b0*/  MUFU.EX2 R11, R11 ;  /* 0x0000000b000b7308 */ /* 0x000ea20000000800 */
[----:B------:R-:W-:-:S04]  /*91c0*/  FMNMX.FTZ R40, R86, R5, !PT ;  /* 0x0000000556287209 */ /* 0x000fc80007810000 */
[----:B------:R-:W-:-:S03]  /*91d0*/  FMNMX.FTZ R40, R87, R40, !PT ;  /* 0x0000002857287209 */ /* 0x000fc60007810000 */
[----:B------:R-:W-:Y:S02]  /*91e0*/  MUFU.EX2 R12, R12 ;  /* 0x0000000c000c7308 */ /* 0x000fe40000000800 */
[----:B------:R-:W3:Y:S06]  /*91f0*/  SHFL.BFLY PT, R5, R40, 0x2, 0x1f ;  /* 0x0c401f0028057f89 */ /* 0x000eec00000e0000 */
[----:B------:R-:W-:Y:S08]  /*9200*/  MUFU.EX2 R13, R13 ;  /* 0x0000000d000d7308 */ /* 0x000ff00000000800 */
[----:B------:R-:W-:Y:S08]  /*9210*/  MUFU.EX2 R15, R15 ;  /* 0x0000000f000f7308 */ /* 0x000ff00000000800 */
[----:B------:R-:W-:Y:S01]  /*9220*/  MUFU.EX2 R21, R21 ;  /* 0x0000001500157308 */ /* 0x000fe20000000800 */
[----:B---3--:R-:W-:-:S05]  /*9230*/  FMNMX.FTZ R41, R40, R5, !PT ;  /* 0x0000000528297209 */ /* 0x008fca0007810000 */
[----:B------:R-:W3:Y:S02]  /*9240*/  SHFL.BFLY PT, R40, R41, 0x1, 0x1f ;  /* 0x0c201f0029287f89 */ /* 0x000ee400000e0000 */
[----:B------:R-:W-:Y:S08]  /*9250*/  MUFU.EX2 R25, R25 ;  /* 0x0000001900197308 */ /* 0x000ff00000000800 */
[----:B------:R-:W-:Y:S01]  /*9260*/  MUFU.EX2 R29, R29 ;  /* 0x0000001d001d7308 */ /* 0x000fe20000000800 */
[----:B------:R-:W-:-:S02]  /*9270*/  WARPGROUP.DEPBAR.LE gsb0, 0x0 ;  /* 0x00008000000079c5 */ /* 0x000fc40000010000 */
[----:B------:R-:W-:-:S05]  /*9280*/  WARPGROUP.ARRIVE ;  /* 0x00000000000079c5 */ /* 0x000fca0000000000 */
[----:B------:R-:W-:Y:S01]  /*9290*/  MUFU.EX2 R33, R33 ;  /* 0x0000002100217308 */ /* 0x000fe20000000800 */
[----:B------:R-:W-:Y:S01]  /*92a0*/  HGMMA.64x96x16.F32 R88, gdesc[UR28].tnspB, R88, gsb0 ;  /* 0x416000001c5879f0 */ /* 0x000fe20008000858 */
[----:B------:R-:W-:Y:S01]  /*92b0*/  UIADD3 UR28, UR6, 0x600, URZ ;  /* 0x00000600061c7890 */ /* 0x000fe2000fffe03f */
[----:B---3--:R-:W-:Y:S01]  /*92c0*/  FMNMX.FTZ R5, R41, R40, !PT ;  /* 0x0000002829057209 */ /* 0x008fe20007810000 */
[----:B------:R-:W-:-:S04]  /*92d0*/  UIADD3 UR30, UR7, 0x100, URZ ;  /* 0x00000100071e7890 */ /* 0x000fc8000fffe03f */
[----:B------:R-:W-:Y:S01]  /*92e0*/  MUFU.EX2 R37, R37 ;  /* 0x0000002500257308 */ /* 0x000fe20000000800 */
[----:B------:R-:W-:Y:S01]  /*92f0*/  UMOV UR29, 0x40000040 ;  /* 0x40000040001d7882 */ /* 0x000fe20000000000 */
[----:B------:R-:W-:Y:S01]  /*9300*/  UMOV UR31, 0x80000020 ;  /* 0x80000020001f7882 */ /* 0x000fe20000000000 */
[C---:B------:R-:W-:Y:S01]  /*9310*/  FADD.FTZ R6, -R5.reuse, R6 ;  /* 0x0000000605067221 */ /* 0x040fe20000010100 */
[----:B------:R-:W-:-:S03]  /*9320*/  FMUL.FTZ R8, R5, UR33 ;  /* 0x0000002105087c20 */ /* 0x000fc60008410000 */
[----:B------:R-:W-:Y:S01]  /*9330*/  FMUL.FTZ R6, R6, UR33 ;  /* 0x0000002106067c20 */ /* 0x000fe20008410000 */
[--C-:B------:R-:W-:Y:S01]  /*9340*/  FFMA.FTZ R26, R26, UR33, -R8.reuse ;  /* 0x000000211a1a7c23 */ /* 0x100fe20008010808 */
[--C-:B------:R-:W-:Y:S01]  /*9350*/  FFMA.FTZ R41, R42, UR33, -R8.reuse ;  /* 0x000000212a297c23 */ /* 0x100fe20008010808 */
[----:B------:R-:W-:Y:S02]  /*9360*/  IMAD.U32 R42, RZ, RZ, UR46 ;  /* 0x0000002eff2a7e24 */ /* 0x000fe4000f8e00ff */
[--C-:B------:R-:W-:Y:S01]  /*9370*/  FFMA.FTZ R27, R27, UR33, -R8.reuse ;  /* 0x000000211b1b7c23 */ /* 0x100fe20008010808 */
[--C-:B------:R-:W-:Y:S01]  /*9380*/  FFMA.FTZ R76, R31, UR33, -R8.reuse ;  /* 0x000000211f4c7c23 */ /* 0x100fe20008010808 */
[----:B------:R-:W-:Y:S01]  /*9390*/  MUFU.EX2 R6, R6 ;  /* 0x0000000600067308 */ /* 0x000fe20000000800 */
[--C-:B------:R-:W-:Y:S01]  /*93a0*/  FFMA.FTZ R31, R54, UR33, -R8.reuse ;  /* 0x00000021361f7c23 */ /* 0x100fe20008010808 */
[----:B------:R-:W-:Y:S02]  /*93b0*/  IMAD.U32 R54, RZ, RZ, UR35 ;  /* 0x00000023ff367e24 */ /* 0x000fe4000f8e00ff */
[----:B------:R-:W-:Y:S01]  /*93c0*/  FFMA.FTZ R73, R30, UR33, -R8 ;  /* 0x000000211e497c23 */ /* 0x000fe20008010808 */
[----:B------:R-:W-:Y:S01]  /*93d0*/  @!P1 LEA R42, R42, UR42, 0x3 ;  /* 0x0000002a2a2a9c11 */ /* 0x000fe2000f8e18ff */
[----:B------:R-:W-:-:S02]  /*93e0*/  VIADD R30, R149, 0x9 ;  /* 0x00000009951e7836 */ /* 0x000fc40000000000 */
[--C-:B------:R-:W-:Y:S01]  /*93f0*/  FFMA.FTZ R77, R35, UR33, -R8.reuse ;  /* 0x00000021234d7c23 */ /* 0x100fe20008010808 */
[----:B------:R-:W-:Y:S01]  /*9400*/  @!P1 LEA R54, R54, UR42, 0x3 ;  /* 0x0000002a36369c11 */ /* 0x000fe2000f8e18ff */
[----:B------:R-:W3:Y:S01]  /*9410*/  MUFU.EX2 R26, R26 ;  /* 0x0000001a001a7308 */ /* 0x000ee20000000800 */
[--C-:B------:R-:W-:Y:S01]  /*9420*/  FFMA.FTZ R35, R38, UR33, -R8.reuse ;  /* 0x0000002126237c23 */ /* 0x100fe20008010808 */
[----:B------:R-:W-:Y:S02]  /*9430*/  @!P1 VIADD R42, R42, 0x2d840 ;  /* 0x0002d8402a2a9836 */ /* 0x000fe40000000000 */
[--C-:B------:R-:W-:Y:S01]  /*9440*/  FFMA.FTZ R38, R39, UR33, -R8.reuse ;  /* 0x0000002127267c23 */ /* 0x100fe20008010808 */
[--C-:B------:R-:W-:Y:S01]  /*9450*/  FFMA.FTZ R39, R43, UR33, -R8.reuse ;  /* 0x000000212b277c23 */ /* 0x100fe20008010808 */
[--C-:B------:R-:W-:Y:S01]  /*9460*/  FFMA.FTZ R40, R34, UR33, -R8.reuse ;  /* 0x0000002122287c23 */ /* 0x100fe20008010808 */
[--C-:B------:R-:W-:Y:S01]  /*9470*/  FFMA.FTZ R43, R46, UR33, -R8.reuse ;  /* 0x000000212e2b7c23 */ /* 0x100fe20008010808 */
[----:B------:R-:W-:Y:S01]  /*9480*/  SEL R80, R30, 0x9, !P2 ;  /* 0x000000091e507807 */ /* 0x000fe20005000000 */
[----:B------:R-:W4:Y:S01]  /*9490*/  MUFU.EX2 R27, R27 ;  /* 0x0000001b001b7308 */ /* 0x000f220000000800 */
[----:B------:R-:W-:Y:S01]  /*94a0*/  FFMA.FTZ R46, R47, UR33, -R8 ;  /* 0x000000212f2e7c23 */ /* 0x000fe20008010808 */
[----:B------:R-:W-:-:S02]  /*94b0*/  @!P1 VIADD R54, R54, 0x2d860 ;  /* 0x0002d86036369836 */ /* 0x000fc40000000000 */
[----:B------:R-:W-:Y:S01]  /*94c0*/  FFMA.FTZ R47, R51, UR33, -R8 ;  /* 0x00000021332f7c23 */ /* 0x000fe20008010808 */
[----:B------:R-:W-:Y:S01]  /*94d0*/  @!P1 PRMT R42, RZ, 0x654, R42 ;  /* 0x00000654ff2a9816 */ /* 0x000fe2000000002a */
[--C-:B------:R-:W-:Y:S01]  /*94e0*/  FFMA.FTZ R51, R59, UR33, -R8.reuse ;  /* 0x000000213b337c23 */ /* 0x100fe20008010808 */
[--C-:B------:R-:W-:Y:S01]  /*94f0*/  FFMA.FTZ R34, R50, UR33, -R8.reuse ;  /* 0x0000002132227c23 */ /* 0x100fe20008010808 */
[----:B-1----:R-:W-:Y:S01]  /*9500*/  FFMA.FTZ R59, R7, R4, R9 ;  /* 0x00000004073b7223 */ /* 0x002fe20000010009 */
[----:B------:R-:W1:Y:S01]  /*9510*/  MUFU.EX2 R73, R73 ;  /* 0x0000004900497308 */ /* 0x000e620000000800 */
[----:B------:R-:W-:Y:S01]  /*9520*/  FFMA.FTZ R50, R55, UR33, -R8 ;  /* 0x0000002137327c23 */ /* 0x000fe20008010808 */
[----:B------:R-:W-:Y:S01]  /*9530*/  @!P1 PRMT R55, RZ, 0x654, R54 ;  /* 0x00000654ff379816 */ /* 0x000fe20000000036 */
[--C-:B------:R-:W-:Y:S01]  /*9540*/  FFMA.FTZ R54, R62, UR33, -R8.reuse ;  /* 0x000000213e367c23 */ /* 0x100fe20008010808 */
[----:B0-----:R-:W-:Y:S01]  /*9550*/  FADD.FTZ R62, R10, R59 ;  /* 0x0000003b0a3e7221 */ /* 0x001fe20000010000 */
[--C-:B------:R-:W-:Y:S01]  /*9560*/  FFMA.FTZ R63, R63, UR33, -R8.reuse ;  /* 0x000000213f3f7c23 */ /* 0x100fe20008010808 */
[--C-:B------:R-:W-:Y:S01]  /*9570*/  FFMA.FTZ R30, R58, UR33, -R8.reuse ;  /* 0x000000213a1e7c23 */ /* 0x100fe20008010808 */
[----:B------:R-:W-:Y:S01]  /*9580*/  FFMA.FTZ R4, R66, UR33, -R8 ;  /* 0x0000002142047c23 */ /* 0x000fe20008010808 */
[----:B------:R-:W0:Y:S01]  /*9590*/  MUFU.EX2 R76, R76 ;  /* 0x0000004c004c7308 */ /* 0x000e220000000800 */
[----:B--2---:R-:W-:Y:S01]  /*95a0*/  FADD.FTZ R59, R11, R62 ;  /* 0x0000003e0b3b7221 */ /* 0x004fe20000010000 */
        /* <DEDUP_REMOVED lines=8> */
[--C-:B------:R-:W-:Y:S01]  /*9630*/  FFMA.FTZ R83, R83, UR33, -R8.reuse ;  /* 0x0000002153537c23 */ /* 0x100fe20008010808 */
[--C-:B------:R-:W-:Y:S01]  /*9640*/  FFMA.FTZ R86, R86, UR33, -R8.reuse ;  /* 0x0000002156567c23 */ /* 0x100fe20008010808 */
[----:B------:R-:W-:Y:S01]  /*9650*/  FFMA.FTZ R87, R87, UR33, -R8 ;  /* 0x0000002157577c23 */ /* 0x000fe20008010808 */
[C---:B------:R-:W-:Y:S01]  /*9660*/  ISETP.GT.AND P2, PT, R2.reuse, UR34, PT ;  /* 0x0000002202007c0c */ /* 0x040fe2000bf44270 */
[----:B------:R-:W-:Y:S01]  /*9670*/  UMOV UR35, UR46 ;  /* 0x0000002e00237c82 */ /* 0x000fe20008000000 */
[----:B------:R-:W-:Y:S01]  /*9680*/  VIADD R2, R2, 0xffffffff ;  /* 0xffffffff02027836 */ /* 0x000fe20000000000 */
        /* <DEDUP_REMOVED lines=10> */
[----:B------:R-:W-:-:S04]  /*9730*/  UIADD3 UR30, UR7, 0x140, URZ ;  /* 0x00000140071e7890 */ /* 0x000fc8000fffe03f */
[----:B------:R-:W5:Y:S01]  /*9740*/  MUFU.EX2 R46, R46 ;  /* 0x0000002e002e7308 */ /* 0x000f620000000800 */
[----:B------:R-:W-:Y:S01]  /*9750*/  UMOV UR29, 0x40000040 ;  /* 0x40000040001d7882 */ /* 0x000fe20000000000 */
[----:B------:R-:W-:-:S06]  /*9760*/  UMOV UR31, 0x80000020 ;  /* 0x80000020001f7882 */ /* 0x000fcc0000000000 */
[----:B------:R-:W5:Y:S08]  /*9770*/  MUFU.EX2 R34, R34 ;  /* 0x0000002200227308 */ /* 0x000f700000000800 */
[----:B------:R-:W5:Y:S08]  /*9780*/  MUFU.EX2 R47, R47 ;  /* 0x0000002f002f7308 */ /* 0x000f700000000800 */
[----:B------:R-:W5:Y:S08]  /*9790*/  MUFU.EX2 R31, R31 ;  /* 0x0000001f001f7308 */ /* 0x000f700000000800 */
[----:B------:R-:W5:Y:S08]  /*97a0*/  MUFU.EX2 R50, R50 ;  /* 0x0000003200327308 */ /* 0x000f700000000800 */
[----:B------:R-:W-:Y:S08]  /*97b0*/  MUFU.EX2 R44, R44 ;  /* 0x0000002c002c7308 */ /* 0x000ff00000000800 */
[----:B------:R-:W5:Y:S08]  /*97c0*/  MUFU.EX2 R30, R30 ;  /* 0x0000001e001e7308 */ /* 0x000f700000000800 */
[----:B------:R-:W-:Y:S08]  /*97d0*/  MUFU.EX2 R45, R45 ;  /* 0x0000002d002d7308 */ /* 0x000ff00000000800 */
[----:B------:R-:W5:Y:S08]  /*97e0*/  MUFU.EX2 R51, R51 ;  /* 0x0000003300337308 */ /* 0x000f700000000800 */
[----:B------:R-:W-:Y:S08]  /*97f0*/  MUFU.EX2 R48, R48 ;  /* 0x0000003000307308 */ /* 0x000ff00000000800 */
[----:B------:R-:W5:Y:S08]  /*9800*/  MUFU.EX2 R54, R54 ;  /* 0x0000003600367308 */ /* 0x000f700000000800 */
        /* <DEDUP_REMOVED lines=47> */
[----:B---3--:R-:W-:Y:S01]  /*9b00*/  FFMA.FTZ R42, R6, R3, R26 ;  /* 0x00000003062a7223 */ /* 0x008fe2000001001a */
[----:B------:R3:W-:Y:S01]  /*9b10*/  @!P1 SYNCS.ARRIVE.TRANS64.RED.A1T0 RZ, [R55+URZ], RZ ;  /* 0x000000ff37ff99a7 */ /* 0x0007e2000810043f */
[----:B------:R5:W5:Y:S01]  /*9b20*/  MUFU.EX2 R3, R63 ;  /* 0x0000003f00037308 */ /* 0x000b620000000800 */
[-C--:B------:R-:W-:Y:S01]  /*9b30*/  FMUL.FTZ R101, R101, R7.reuse ;  /* 0x0000000765657220 */ /* 0x080fe20000410000 */
[----:B----4-:R-:W-:Y:S01]  /*9b40*/  FADD.FTZ R42, R27, R42 ;  /* 0x0000002a1b2a7221 */ /* 0x010fe20000010000 */
[-C--:B------:R-:W-:Y:S01]  /*9b50*/  FMUL.FTZ R104, R104, R7.reuse ;  /* 0x0000000768687220 */ /* 0x080fe20000410000 */
[-C--:B------:R-:W-:Y:S01]  /*9b60*/  FMUL.FTZ R105, R105, R7.reuse ;  /* 0x0000000769697220 */ /* 0x080fe20000410000 */
[-C--:B------:R-:W-:Y:S01]  /*9b70*/  FMUL.FTZ R108, R108, R7.reuse ;  /* 0x000000076c6c7220 */ /* 0x080fe20000410000 */
[----:B------:R-:W-:Y:S01]  /*9b80*/  FMUL.FTZ R109, R109, R7 ;  /* 0x000000076d6d7220 */ /* 0x000fe20000410000 */
[----:B---3--:R-:W-:Y:S01]  /*9b90*/  FFMA.FTZ R55, R67, UR33, -R8 ;  /* 0x0000002143377c23 */ /* 0x008fe20008010808 */
[----:B-1----:R-:W-:Y:S01]  /*9ba0*/  FADD.FTZ R67, R73, R42 ;  /* 0x0000002a49437221 */ /* 0x002fe20000010000 */
[----:B------:R-:W-:Y:S01]  /*9bb0*/  FADD.FTZ R42, R12, R59 ;  /* 0x0000003b0c2a7221 */ /* 0x000fe20000010000 */
[----:B------:R-:W-:Y:S01]  /*9bc0*/  F2FP.F16.F32.PACK_AB R8, R10, R9 ;  /* 0x000000090a08723e */ /* 0x000fe200000000ff */
[----:B------:R-:W-:Y:S01]  /*9bd0*/  FMUL.FTZ R112, R112, R7 ;  /* 0x0000000770707220 */ /* 0x000fe20000410000 */
[----:B0-----:R-:W-:Y:S01]  /*9be0*/  FADD.FTZ R67, R76, R67 ;  /* 0x000000434c437221 */ /* 0x001fe20000010000 */
[----:B------:R-:W-:Y:S01]  /*9bf0*/  FADD.FTZ R59, R13, R42 ;  /* 0x0000002a0d3b7221 */ /* 0x000fe20000010000 */
[----:B------:R-:W-:Y:S01]  /*9c00*/  F2FP.F16.F32.PACK_AB R10, R12, R11 ;  /* 0x0000000b0c0a723e */ /* 0x000fe200000000ff */
[----:B------:R-:W0:Y:S01]  /*9c10*/  MUFU.EX2 R55, R55 ;  /* 0x0000003700377308 */ /* 0x000e220000000800 */
[----:B--2---:R-:W-:Y:S01]  /*9c20*/  FADD.FTZ R42, R40, R67 ;  /* 0x00000043282a7221 */ /* 0x004fe20000010000 */
[----:B------:R-:W-:Y:S01]  /*9c30*/  FADD.FTZ R62, R14, R59 ;  /* 0x0000003b0e3e7221 */ /* 0x000fe20000010000 */
[----:B------:R-:W-:Y:S01]  /*9c40*/  F2FP.F16.F32.PACK_AB R9, R27, R26 ;  /* 0x0000001a1b09723e */ /* 0x000fe200000000ff */
[----:B------:R-:W-:Y:S01]  /*9c50*/  FMUL.FTZ R113, R113, R7 ;  /* 0x0000000771717220 */ /* 0x000fe20000410000 */
[----:B-----5:R-:W-:Y:S01]  /*9c60*/  FADD.FTZ R42, R77, R42 ;  /* 0x0000002a4d2a7221 */ /* 0x020fe20000010000 */
[----:B------:R-:W-:Y:S01]  /*9c70*/  FADD.FTZ R59, R15, R62 ;  /* 0x0000003e0f3b7221 */ /* 0x000fe20000010000 */
[----:B------:R-:W-:Y:S01]  /*9c80*/  F2FP.F16.F32.PACK_AB R11, R76, R73 ;  /* 0x000000494c0b723e */ /* 0x000fe200000000ff */
[----:B------:R-:W1:Y:S01]  /*9c90*/  MUFU.EX2 R27, R71 ;  /* 0x00000047001b7308 */ /* 0x000e620000000800 */
[----:B------:R-:W-:Y:S01]  /*9ca0*/  FADD.FTZ R63, R35, R42 ;  /* 0x0000002a233f7221 */ /* 0x000fe20000010000 */
[----:B------:R-:W-:Y:S01]  /*9cb0*/  FADD.FTZ R42, R20, R59 ;  /* 0x0000003b142a7221 */ /* 0x000fe20000010000 */
[----:B------:R-:W-:Y:S01]  /*9cc0*/  FMUL.FTZ R116, R116, R7 ;  /* 0x0000000774747220 */ /* 0x000fe20000410000 */
[----:B------:R2:W-:Y:S01]  /*9cd0*/  STSM.16.M88.4 [R17+0x21800], R8 ;  /* 0x0218000811007844 */ /* 0x0005e20000000200 */
[----:B------:R-:W-:Y:S01]  /*9ce0*/  FADD.FTZ R62, R38, R63 ;  /* 0x0000003f263e7221 */ /* 0x000fe20000010000 */
[----:B------:R-:W-:Y:S01]  /*9cf0*/  FADD.FTZ R59, R21, R42 ;  /* 0x0000002a153b7221 */ /* 0x000fe20000010000 */
[----:B------:R-:W-:Y:S01]  /*9d00*/  F2FP.F16.F32.PACK_AB R42, R28, R25 ;  /* 0x000000191c2a723e */ /* 0x000fe200000000ff */
        /* <DEDUP_REMOVED lines=12> */
[----:B------:R-:W-:Y:S01]  /*9dd0*/  MUFU.EX2 R28, R87 ;  /* 0x00000057001c7308 */ /* 0x000fe20000000800 */
        /* <DEDUP_REMOVED lines=14> */
[----:B--2---:R-:W-:Y:S01]  /*9ec0*/  F2FP.F16.F32.PACK_AB R8, R32, R29 ;  /* 0x0000001d2008723e */ /* 0x004fe200000000ff */
[----:B------:R2:W-:Y:S01]  /*9ed0*/  STSM.16.M88.4 [R22], R12 ;  /* 0x0000000c16007844 */ /* 0x0005e20000000200 */
[C---:B------:R-:W-:Y:S01]  /*9ee0*/  FADD.FTZ R35, R50.reuse, R35 ;  /* 0x0000002332237221 */ /* 0x040fe20000010000 */
[----:B------:R-:W-:Y:S01]  /*9ef0*/  FADD.FTZ R21, R37, R20 ;  /* 0x0000001425157221 */ /* 0x000fe20000010000 */
[----:B------:R-:W-:Y:S01]  /*9f00*/  F2FP.F16.F32.PACK_AB R11, R50, R31 ;  /* 0x0000001f320b723e */ /* 0x000fe200000000ff */
[----:B------:R-:W3:Y:S01]  /*9f10*/  MUFU.EX2 R29, R82 ;  /* 0x00000052001d7308 */ /* 0x000ee20000000800 */
[----:B------:R-:W-:Y:S01]  /*9f20*/  FADD.FTZ R20, R30, R35 ;  /* 0x000000231e147221 */ /* 0x000fe20000010000 */
[----:B------:R-:W-:Y:S01]  /*9f30*/  FADD.FTZ R24, R44, R21 ;  /* 0x000000152c187221 */ /* 0x000fe20000010000 */
[----:B------:R-:W-:Y:S01]  /*9f40*/  F2FP.F16.F32.PACK_AB R43, R46, R43 ;  /* 0x0000002b2e2b723e */ /* 0x000fe200000000ff */
[----:B------:R-:W-:Y:S01]  /*9f50*/  FMUL.FTZ R129, R129, R7 ;  /* 0x0000000781817220 */ /* 0x000fe20000410000 */
[----:B------:R-:W-:Y:S01]  /*9f60*/  FADD.FTZ R21, R51, R20 ;  /* 0x0000001433157221 */ /* 0x000fe20000010000 */
[----:B------:R-:W-:Y:S01]  /*9f70*/  FADD.FTZ R25, R45, R24 ;  /* 0x000000182d197221 */ /* 0x000fe20000010000 */
[----:B------:R-:W-:Y:S01]  /*9f80*/  F2FP.F16.F32.PACK_AB R9, R47, R34 ;  /* 0x000000222f09723e */ /* 0x000fe200000000ff */
[----:B------:R-:W4:Y:S01]  /*9f90*/  MUFU.EX2 R31, R86 ;  /* 0x00000056001f7308 */ /* 0x000f220000000800 */
[----:B------:R-:W-:Y:S01]  /*9fa0*/  FADD.FTZ R20, R54, R21 ;  /* 0x0000001536147221 */ /* 0x000fe20000010000 */
[----:B------:R-:W-:Y:S01]  /*9fb0*/  FADD.FTZ R24, R48, R25 ;  /* 0x0000001930187221 */ /* 0x000fe20000010000 */
[----:B------:R-:W-:Y:S01]  /*9fc0*/  F2FP.F16.F32.PACK_AB R10, R36, R33 ;  /* 0x00000021240a723e */ /* 0x000fe200000000ff */
[----:B------:R-:W-:Y:S01]  /*9fd0*/  STSM.16.M88.4 [R19], R40 ;  /* 0x0000002813007844 */ /* 0x000fe20000000200 */
[----:B--2---:R-:W-:Y:S01]  /*9fe0*/  FADD.FTZ R13, R3, R20 ;  /* 0x00000014030d7221 */ /* 0x004fe20000010000 */
[----:B------:R-:W-:Y:S01]  /*9ff0*/  FADD.FTZ R15, R49, R24 ;  /* 0x00000018310f7221 */ /* 0x000fe20000010000 */
[----:B------:R-:W-:Y:S01]  /*a000*/  F2FP.F16.F32.PACK_AB R12, R44, R37 ;  /* 0x000000252c0c723e */ /* 0x000fe200000000ff */
[----:B------:R2:W-:Y:S01]  /*a010*/  STSM.16.M88.4 [R18], R8 ;  /* 0x0000000812007844 */ /* 0x0005e20000000200 */
[----:B------:R-:W-:Y:S01]  /*a020*/  FADD.FTZ R14, R4, R13 ;  /* 0x0000000d040e7221 */ /* 0x000fe20000010000 */
[----:B------:R-:W-:Y:S01]  /*a030*/  FADD.FTZ R20, R52, R15 ;  /* 0x0000000f34147221 */ /* 0x000fe20000010000 */
[----:B------:R-:W-:Y:S01]  /*a040*/  F2FP.F16.F32.PACK_AB R13, R51, R30 ;  /* 0x0000001e330d723e */ /* 0x000fe200000000ff */
[----:B------:R-:W-:Y:S01]  /*a050*/  FMUL.FTZ R132, R132, R7 ;  /* 0x0000000784847220 */ /* 0x000fe20000410000 */
[----:B0-----:R-:W-:Y:S01]  /*a060*/  FADD.FTZ R15, R55, R14 ;  /* 0x0000000e370f7221 */ /* 0x001fe20000010000 */
[----:B------:R-:W-:Y:S01]  /*a070*/  FADD.FTZ R21, R53, R20 ;  /* 0x0000001435157221 */ /* 0x000fe20000010000 */
[----:B------:R-:W-:Y:S01]  /*a080*/  F2FP.F16.F32.PACK_AB R14, R48, R45 ;  /* 0x0000002d300e723e */ /* 0x000fe200000000ff */
[----:B------:R-:W-:Y:S01]  /*a090*/  FMUL.FTZ R133, R133, R7 ;  /* 0x0000000785857220 */ /* 0x000fe20000410000 */
[----:B------:R-:W-:Y:S01]  /*a0a0*/  FADD.FTZ R20, R58, R15 ;  /* 0x0000000f3a147221 */ /* 0x000fe20000010000 */
[----:B------:R-:W-:Y:S01]  /*a0b0*/  FADD.FTZ R24, R56, R21 ;  /* 0x0000001538187221 */ /* 0x000fe20000010000 */
[----:B------:R-:W-:Y:S01]  /*a0c0*/  F2FP.F16.F32.PACK_AB R15, R3, R54 ;  /* 0x00000036030f723e */ /* 0x000fe200000000ff */
[----:B------:R-:W-:Y:S01]  /*a0d0*/  FMUL.FTZ R90, R90, R6 ;  /* 0x000000065a5a7220 */ /* 0x000fe20000410000 */
[----:B-1----:R-:W-:Y:S01]  /*a0e0*/  FADD.FTZ R3, R27, R20 ;  /* 0x000000141b037221 */ /* 0x002fe20000010000 */
[----:B------:R-:W-:Y:S01]  /*a0f0*/  FADD.FTZ R21, R57, R24 ;  /* 0x0000001839157221 */ /* 0x000fe20000010000 */
[----:B------:R-:W-:Y:S01]  /*a100*/  F2FP.F16.F32.PACK_AB R25, R55, R4 ;  /* 0x000000043719723e */ /* 0x000fe200000000ff */
[----:B------:R0:W-:Y:S01]  /*a110*/  STSM.16.M88.4 [R17+0x27800], R12 ;  /* 0x0278000c11007844 */ /* 0x0001e20000000200 */
[----:B------:R-:W-:Y:S01]  /*a120*/  FADD.FTZ R20, R74, R3 ;  /* 0x000000034a147221 */ /* 0x000fe20000010000 */
[----:B------:R-:W-:Y:S01]  /*a130*/  FADD.FTZ R26, R60, R21 ;  /* 0x000000153c1a7221 */ /* 0x000fe20000010000 */
[----:B------:R-:W-:Y:S01]  /*a140*/  F2FP.F16.F32.PACK_AB R24, R52, R49 ;  /* 0x000000313418723e */ /* 0x000fe200000000ff */
[-C--:B------:R-:W-:Y:S01]  /*a150*/  FMUL.FTZ R91, R91, R6.reuse ;  /* 0x000000065b5b7220 */ /* 0x080fe20000410000 */
[----:B------:R-:W-:Y:S01]  /*a160*/  FADD.FTZ R3, R75, R20 ;  /* 0x000000144b037221 */ /* 0x000fe20000010000 */
[----:B--2---:R-:W-:Y:S01]  /*a170*/  FADD.FTZ R9, R61, R26 ;  /* 0x0000001a3d097221 */ /* 0x004fe20000010000 */
[----:B------:R-:W-:Y:S01]  /*a180*/  F2FP.F16.F32.PACK_AB R26, R56, R53 ;  /* 0x00000035381a723e */ /* 0x000fe200000000ff */
[----:B------:R-:W-:Y:S01]  /*a190*/  FMUL.FTZ R94, R94, R6 ;  /* 0x000000065e5e7220 */ /* 0x000fe20000410000 */
[----:B------:R-:W-:Y:S01]  /*a1a0*/  FADD.FTZ R4, R78, R3 ;  /* 0x000000034e047221 */ /* 0x000fe20000010000 */
[----:B------:R-:W-:Y:S01]  /*a1b0*/  FADD.FTZ R10, R64, R9 ;  /* 0x00000009400a7221 */ /* 0x000fe20000010000 */
[----:B------:R-:W-:Y:S01]  /*a1c0*/  F2FP.F16.F32.PACK_AB R27, R27, R58 ;  /* 0x0000003a1b1b723e */ /* 0x000fe200000000ff */
[----:B------:R-:W-:Y:S01]  /*a1d0*/  FMUL.FTZ R95, R95, R6 ;  /* 0x000000065f5f7220 */ /* 0x000fe20000410000 */
[----:B------:R-:W-:Y:S01]  /*a1e0*/  F2FP.F16.F32.PACK_AB R8, R60, R57 ;  /* 0x000000393c08723e */ /* 0x000fe200000000ff */
[----:B------:R-:W-:Y:S01]  /*a1f0*/  FADD.FTZ R3, R65, R10 ;  /* 0x0000000a41037221 */ /* 0x000fe20000010000 */
[----:B------:R-:W-:Y:S01]  /*a200*/  F2FP.F16.F32.PACK_AB R9, R75, R74 ;  /* 0x0000004a4b09723e */ /* 0x000fe200000000ff */
[----:B------:R1:W-:Y:S01]  /*a210*/  STSM.16.M88.4 [R23], R24 ;  /* 0x0000001817007844 */ /* 0x0003e20000000200 */
[----:B------:R-:W-:Y:S01]  /*a220*/  F2FP.F16.F32.PACK_AB R10, R64, R61 ;  /* 0x0000003d400a723e */ /* 0x000fe200000000ff */
[C---:B------:R-:W-:Y:S01]  /*a230*/  FADD.FTZ R4, R79.reuse, R4 ;  /* 0x000000044f047221 */ /* 0x040fe20000010000 */
[----:B------:R-:W-:Y:S01]  /*a240*/  F2FP.F16.F32.PACK_AB R11, R79, R78 ;  /* 0x0000004e4f0b723e */ /* 0x000fe200000000ff */
[C---:B------:R-:W-:Y:S01]  /*a250*/  FADD.FTZ R20, R68.reuse, R3 ;  /* 0x0000000344147221 */ /* 0x040fe20000010000 */
[----:B0-----:R-:W-:Y:S01]  /*a260*/  F2FP.F16.F32.PACK_AB R12, R68, R65 ;  /* 0x00000041440c723e */ /* 0x001fe200000000ff */
[----:B---3--:R-:W-:Y:S01]  /*a270*/  FADD.FTZ R4, R29, R4 ;  /* 0x000000041d047221 */ /* 0x008fe20000010000 */
[C---:B------:R-:W-:Y:S01]  /*a280*/  F2FP.F16.F32.PACK_AB R13, R83.reuse, R29 ;  /* 0x0000001d530d723e */ /* 0x040fe200000000ff */
[----:B------:R1:W-:Y:S01]  /*a290*/  STSM.16.M88.4 [R19+0x6000], R8 ;  /* 0x0060000813007844 */ /* 0x0003e20000000200 */
[----:B------:R-:W-:Y:S01]  /*a2a0*/  F2FP.F16.F32.PACK_AB R14, R72, R69 ;  /* 0x00000045480e723e */ /* 0x000fe200000000ff */
[----:B------:R-:W-:Y:S01]  /*a2b0*/  FADD.FTZ R4, R83, R4 ;  /* 0x0000000453047221 */ /* 0x000fe20000010000 */
[----:B----4-:R-:W-:Y:S01]  /*a2c0*/  F2FP.F16.F32.PACK_AB R15, R28, R31 ;  /* 0x0000001f1c0f723e */ /* 0x010fe200000000ff */
[----:B------:R-:W-:Y:S01]  /*a2d0*/  FADD.FTZ R69, R69, R20 ;  /* 0x0000001445457221 */ /* 0x000fe20000010000 */
[-C--:B------:R-:W-:Y:S01]  /*a2e0*/  FMUL.FTZ R98, R98, R6.reuse ;  /* 0x0000000662627220 */ /* 0x080fe20000410000 */
[----:B------:R-:W-:Y:S01]  /*a2f0*/  FADD.FTZ R3, R31, R4 ;  /* 0x000000041f037221 */ /* 0x000fe20000010000 */
[-C--:B------:R-:W-:Y:S01]  /*a300*/  FMUL.FTZ R99, R99, R6.reuse ;  /* 0x0000000663637220 */ /* 0x080fe20000410000 */
[----:B------:R1:W-:Y:S01]  /*a310*/  STSM.16.M88.4 [R18+0x6000], R12 ;  /* 0x0060000c12007844 */ /* 0x0003e20000000200 */
[-C--:B------:R-:W-:Y:S01]  /*a320*/  FMUL.FTZ R102, R102, R6.reuse ;  /* 0x0000000666667220 */ /* 0x080fe20000410000 */
[-C--:B------:R-:W-:Y:S01]  /*a330*/  FMUL.FTZ R103, R103, R6.reuse ;  /* 0x0000000667677220 */ /* 0x080fe20000410000 */
[-C--:B------:R-:W-:Y:S01]  /*a340*/  FMUL.FTZ R106, R106, R6.reuse ;  /* 0x000000066a6a7220 */ /* 0x080fe20000410000 */
        /* <DEDUP_REMOVED lines=21> */
[----:B------:R-:W-:Y:S01]  /*a4a0*/  FADD.FTZ R4, R72, R69 ;  /* 0x0000004548047221 */ /* 0x000fe20000010000 */
[----:B------:R-:W-:Y:S01]  /*a4b0*/  FADD.FTZ R3, R28, R3 ;  /* 0x000000031c037221 */ /* 0x000fe20000010000 */
[----:B------:R-:W-:-:S02]  /*a4c0*/  IMAD.MOV.U32 R6, RZ, RZ, R5 ;  /* 0x000000ffff067224 */ /* 0x000fc400078e0005 */
[----:B------:R-:W-:Y:S01]  /*a4d0*/  IMAD.MOV.U32 R7, RZ, RZ, R0 ;  /* 0x000000ffff077224 */ /* 0x000fe200078e0000 */
[----:B0-----:R-:W-:Y:S01]  /*a4e0*/  NOP ;  /* 0x0000000000007918 */ /* 0x001fe20000000000 */
[----:B-1----:R-:W-:Y:S05]  /*a4f0*/  @P2 BRA `(.L_x_11047) ;  /* 0xffffffdc00f02947 */ /* 0x002fea000383ffff */
.L_x_11038:
        /* <DEDUP_REMOVED lines=10> */
.L_x_11065:
        /* <DEDUP_REMOVED lines=9> */
.L_x_11050:
[----:B------:R-:W-:Y:S01]  /*a630*/  ULEA UR6, UR46, UR42, 0x3 ;  /* 0x0000002a2e067291 */ /* 0x000fe2000f8e183f */
[----:B------:R-:W-:-:S05]  /*a640*/  IMAD.U32 R0, RZ, RZ, UR49 ;  /* 0x00000031ff007e24 */ /* 0x000fca000f8e00ff */
[----:B------:R-:W-:-:S04]  /*a650*/  SHF.L.U32 R0, R0, 0x1f, RZ ;  /* 0x0000001f00007819 */ /* 0x000fc800000006ff */
[----:B------:R0:W1:Y:S01]  /*a660*/  SYNCS.PHASECHK.TRANS64.TRYWAIT P2, [UR6+0x2d830], R0 ;  /* 0x02d83000ff0075a7 */ /* 0x0000620008040146 */
[----:B------:R-:W-:Y:S05]  /*a670*/  @!P0 BRA `(.L_x_11051) ;  /* 0x0000000000048947 */ /* 0x000fea0003800000 */
[----:B------:R-:W-:Y:S01]  /*a680*/  BPT.TRAP 0x1 ;  /* 0x000000040000795c */ /* 0x000fe20000300000 */
.L_x_11051:
[----:B-1----:R-:W-:Y:S05]  /*a690*/  @P2 BRA `(.L_x_11049) ;  /* 0x0000000000082947 */ /* 0x002fea0003800000 */
[----:B------:R-:W1:Y:S02]  /*a6a0*/  SYNCS.PHASECHK.TRANS64.TRYWAIT P2, [UR6+0x2d830], R0 ;  /* 0x02d83000ff0075a7 */ /* 0x000e640008040146 */
[----:B-1----:R-:W-:Y:S05]  /*a6b0*/  @!P2 BRA `(.L_x_11052) ;  /* 0x000000bc00c4a947 */ /* 0x002fea0003800000 */
.L_x_11049:
        /* <DEDUP_REMOVED lines=37> */
.L_x_11054:
[----:B------:R-:W-:Y:S01]  /*a910*/  ULEA UR6, UR53, UR42, 0x3 ;  /* 0x0000002a35067291 */ /* 0x000fe2000f8e183f */
[----:B------:R-:W-:-:S05]  /*a920*/  IMAD.U32 R0, RZ, RZ, UR28 ;  /* 0x0000001cff007e24 */ /* 0x000fca000f8e00ff */
[----:B------:R-:W-:-:S04]  /*a930*/  SHF.L.U32 R0, R0, 0x1f, RZ ;  /* 0x0000001f00007819 */ /* 0x000fc800000006ff */
[----:B------:R0:W1:Y:S01]  /*a940*/  SYNCS.PHASECHK.TRANS64.TRYWAIT P2, [UR6+0x2d850], R0 ;  /* 0x02d85000ff0075a7 */ /* 0x0000620008040146 */
[----:B------:R-:W-:Y:S05]  /*a950*/  @!P0 BRA `(.L_x_11055) ;  /* 0x0000000000048947 */ /* 0x000fea0003800000 */
[----:B------:R-:W-:Y:S01]  /*a960*/  BPT.TRAP 0x1 ;  /* 0x000000040000795c */ /* 0x000fe20000300000 */
.L_x_11055:
[----:B-1----:R-:W-:Y:S05]  /*a970*/  @P2 BRA `(.L_x_11053) ;  /* 0x0000000000082947 */ /* 0x002fea0003800000 */
[----:B------:R-:W1:Y:S02]  /*a980*/  SYNCS.PHASECHK.TRANS64.TRYWAIT P2, [UR6+0x2d850], R0 ;  /* 0x02d85000ff0075a7 */ /* 0x000e640008040146 */
[----:B-1----:R-:W-:Y:S05]  /*a990*/  @!P2 BRA `(.L_x_11056) ;  /* 0x000000bc0024a947 */ /* 0x002fea0003800000 */
.L_x_11053:
[----:B------:R-:W-:Y:S01]  /*a9a0*/  UIADD3 UR6, UR42, 0x400, URZ ;  /* 0x000004002a067890 */ /* 0x000fe2000fffe03f */
[----:B------:R-:W-:Y:S01]  /*a9b0*/  WARPGROUP.ARRIVE ;  /* 0x00000000000079c5 */ /* 0x000fe20000000000 */
[----:B------:R-:W-:Y:S01]  /*a9c0*/  UMOV UR29, 0x40000040 ;  /* 0x40000040001d7882 */ /* 0x000fe20000000000 */
[----:B------:R-:W-:Y:S01]  /*a9d0*/  UMOV UR31, 0x80000020 ;  /* 0x80000020001f7882 */ /* 0x000fe20000000000 */
[----:B------:R-:W-:-:S03]  /*a9e0*/  USHF.R.U32.HI UR6, URZ, 0x4, UR6 ;  /* 0x000000043f067899 */ /* 0x000fc60008011606 */
[----:B------:R-:W2:Y:S01]  /*a9f0*/  S2R R9, SR_TID.X ;  /* 0x0000000000097919 */ /* 0x000ea20000002100 */
[----:B------:R-:W-:Y:S01]  /*aa00*/  PLOP3.LUT P2, PT, PT, PT, UP0, 0x80, 0x0 ;  /* 0x000000000000781c */ /* 0x000fe20003f4f008 */
[----:B------:R-:W-:Y:S01]  /*aa10*/  VIADD R13, R136, UR39 ;  /* 0x00000027880d7c36 */ /* 0x000fe20008000000 */
[----:B------:R-:W-:Y:S01]  /*aa20*/  ULOP3.LUT UR6, UR6, 0x3fff, URZ, 0xc0, !UPT ;  /* 0x00003fff06067892 */ /* 0x000fe2000f8ec03f */
[----:B-1----:R-:W-:Y:S02]  /*aa30*/  IMAD.U32 R5, RZ, RZ, UR46 ;  /* 0x0000002eff057e24 */ /* 0x002fe4000f8e00ff */
[----:B------:R-:W-:Y:S01]  /*aa40*/  IMAD.SHL.U32 R12, R2, 0x80, RZ ;  /* 0x00000080020c7824 */ /* 0x000fe200078e00ff */
[----:B------:R-:W-:Y:S02]  /*aa50*/  ULOP3.LUT UR7, UR6, 0x2000000, URZ, 0xfc, !UPT ;  /* 0x0200000006077892 */ /* 0x000fe4000f8efc3f */
[----:B------:R-:W-:Y:S01]  /*aa60*/  ULOP3.LUT UR6, UR43, 0x10000, URZ, 0xfc, !UPT ;  /* 0x000100002b067892 */ /* 0x000fe2000f8efc3f */
[----:B------:R-:W-:Y:S01]  /*aa70*/  @!P1 LEA R5, R5, UR42, 0x3 ;  /* 0x0000002a05059c11 */ /* 0x000fe2000f8e18ff */
[----:B------:R-:W-:-:S05]  /*aa80*/  UIMAD UR7, UR53, 0x600, UR7 ;  /* 0x00000600350778a4 */ /* 0x000fca000f8e0207 */
[----:B------:R-:W-:Y:S02]  /*aa90*/  UMOV UR28, UR6 ;  /* 0x00000006001c7c82 */ /* 0x000fe40008000000 */
[----:B------:R-:W-:Y:S02]  /*aaa0*/  UMOV UR30, UR7 ;  /* 0x00000007001e7c82 */ /* 0x000fe40008000000 */
[----:B------:R-:W-:Y:S01]  /*aab0*/  HGMMA.64x96x16.F32 R88, gdesc[UR28].tnspB, R88, gsb0 ;  /* 0x416000001c5879f0 */ /* 0x000fe20008000858 */
[----:B------:R-:W-:Y:S02]  /*aac0*/  UIADD3 UR28, UR6, 0x2, URZ ;  /* 0x00000002061c7890 */ /* 0x000fe4000fffe03f */
        /* <DEDUP_REMOVED lines=48> */
[----:B------:R-:W-:-:S04]  /*add0*/  @UP0 ULDC UR6, c[0x0][0x450] ;  /* 0x0001140000060ab9 */ /* 0x000fc80000000800 */
[----:B------:R-:W-:Y:S01]  /*ade0*/  @P2 SHF.R.U32.HI R13, RZ, UR6, R0 ;  /* 0x00000006ff0d2c19 */ /* 0x000fe20008011600 */
[----:B------:R-:W-:Y:S01]  /*adf0*/  VIADD R0, R8, 0x9 ;  /* 0x0000000908007836 */ /* 0x000fe20000000000 */
[----:B------:R-:W-:Y:S01]  /*ae00*/  ISETP.GE.U32.AND P2, PT, R9, 0x180, PT ;  /* 0x000001800900780c */ /* 0x000fe20003f46070 */
[----:B------:R-:W-:Y:S01]  /*ae10*/  @!P1 VIADD R9, R5, 0x2d840 ;  /* 0x0002d84005099836 */ /* 0x000fe20000000000 */
[----:B------:R-:W-:Y:S01]  /*ae20*/  IADD3 R5, -R12, 0x1, RZ ;  /* 0x000000010c057810 */ /* 0x000fe20007ffe1ff */
[----:B------:R-:W0:Y:S01]  /*ae30*/  SHFL.IDX PT, R15, R13, RZ, 0x1c1f ;  /* 0x001c1fff0d0f7589 */ /* 0x000e2200000e0000 */
[----:B------:R-:W-:Y:S01]  /*ae40*/  SEL R8, R0, 0x9, !P2 ;  /* 0x0000000900087807 */ /* 0x000fe20005000000 */
[----:B------:R-:W-:Y:S01]  /*ae50*/  IMAD.U32 R0, RZ, RZ, UR45 ;  /* 0x0000002dff007e24 */ /* 0x000fe2000f8e00ff */
[----:B------:R-:W-:Y:S01]  /*ae60*/  ULOP3.LUT UR6, URZ, UR52, URZ, 0x33, !UPT ;  /* 0x000000343f067292 */ /* 0x000fe2000f8e333f */
[----:B------:R-:W-:Y:S01]  /*ae70*/  IMAD R5, R16, -0x2, R5 ;  /* 0xfffffffe10057824 */ /* 0x000fe200078e0205 */
[----:B------:R-:W-:-:S04]  /*ae80*/  @!P1 PRMT R9, RZ, 0x654, R9 ;  /* 0x00000654ff099816 */ /* 0x000fc80000000009 */
[----:B------:R-:W-:-:S05]  /*ae90*/  IADD3 R5, -R0, UR38, R5 ;  /* 0x0000002600057c10 */ /* 0x000fca000fffe105 */
[C---:B------:R-:W-:Y:S02]  /*aea0*/  VIADD R11, R5.reuse, UR35 ;  /* 0x00000023050b7c36 */ /* 0x040fe40008000000 */
[----:B------:R-:W-:Y:S02]  /*aeb0*/  VIADD R10, R5, UR6 ;  /* 0x00000006050a7c36 */ /* 0x000fe40008000000 */
[C---:B0-----:R-:W-:Y:S02]  /*aec0*/  IMAD.IADD R5, R15.reuse, 0x1, R11 ;  /* 0x000000010f057824 */ /* 0x041fe400078e020b */
[----:B------:R-:W-:Y:S01]  /*aed0*/  IMAD.IADD R0, R15, 0x1, R10 ;  /* 0x000000010f007824 */ /* 0x000fe200078e020a */
[----:B------:R-:W-:Y:S02]  /*aee0*/  WARPGROUP.DEPBAR.LE gsb0, 0x0 ;  /* 0x00008000000079c5 */ /* 0x000fe40000010000 */
[----:B------:R-:W-:-:S06]  /*aef0*/  WARPGROUP.ARRIVE ;  /* 0x00000000000079c5 */ /* 0x000fcc0000000000 */
[----:B------:R-:W-:Y:S03]  /*af00*/  HGMMA.64x96x16.F32 R88, gdesc[UR28].tnspB, R88, gsb0 ;  /* 0x416000001c5879f0 */ /* 0x000fe60008000858 */
[----:B------:R-:W-:Y:S02]  /*af10*/  WARPGROUP.DEPBAR.LE gsb0, 0x0 ;  /* 0x00008000000079c5 */ /* 0x000fe40000010000 */
[----:B------:R0:W-:Y:S06]  /*af20*/  BAR.ARV R8, 0x100 ;  /* 0x000400080000751d */ /* 0x0001ec0000002000 */
[----:B------:R0:W-:Y:S01]  /*af30*/  @!P1 SYNCS.ARRIVE.TRANS64.RED.A1T0 RZ, [R9+URZ], RZ ;  /* 0x000000ff09ff99a7 */ /* 0x0001e2000810043f */
[----:B------:R-:W-:Y:S05]  /*af40*/  @!P5 BRA `(.L_x_11057) ;  /* 0x00000000005cd947 */ /* 0x000fea0003800000 */
[----:B0-----:R-:W-:Y:S01]  /*af50*/  IMAD.U32 R8, RZ, RZ, UR45 ;  /* 0x0000002dff087e24 */ /* 0x001fe2000f8e00ff */
        /* <DEDUP_REMOVED lines=12> */
.L_x_11059:
[----:B------:R-:W-:-:S05]  /*b020*/  IMAD.U32 R14, RZ, RZ, UR34 ;  /* 0x00000022ff0e7e24 */ /* 0x000fca000f8e00ff */
[----:B------:R-:W-:-:S13]  /*b030*/  ISETP.NE.AND P2, PT, R14, 0x1, PT ;  /* 0x000000010e00780c */ /* 0x000fda0003f45270 */
[----:B------:R-:W0:Y:S02]  /*b040*/  @P2 LDC.64 R8, c[0x0][0x9e8] ;  /* 0x00027a00ff082b82 */ /* 0x000e240000000a00 */
[----:B0-----:R-:W-:-:S05]  /*b050*/  @P2 IMAD.HI.U32 R8, R15, R8, RZ ;  /* 0x000000080f082227 */ /* 0x001fca00078e00ff */
[----:B------:R-:W-:-:S07]  /*b060*/  @P2 SHF.R.U32.HI R15, RZ, R9, R8 ;  /* 0x00000009ff0f2219 */ /* 0x000fce0000011608 */
.L_x_11060:
[----:B------:R-:W-:Y:S05]  /*b070*/  BSYNC B0 ;  /* 0x0000000000007941 */ /* 0x000fea0003800000 */
.L_x_11058:
[----:B------:R-:W-:-:S04]  /*b080*/  IMAD R15, R15, R14, -R12 ;  /* 0x0000000e0f0f7224 */ /* 0x000fc800078e0a0c */
[----:B------:R-:W-:-:S05]  /*b090*/  IMAD R15, R16, -0x2, R15 ;  /* 0xfffffffe100f7824 */ /* 0x000fca00078e020f */
[----:B------:R-:W-:Y:S02]  /*b0a0*/  VIADDMNMX R5, R15, R14, R5, PT ;  /* 0x0000000e0f057246 */ /* 0x000fe40003800105 */
[----:B------:R-:W-:-:S07]  /*b0b0*/  VIMNMX R0, R0, R15, !PT ;  /* 0x0000000f00007248 */ /* 0x000fce0007fe0100 */
.L_x_11057:
[----:B------:R-:W-:Y:S01]  /*b0c0*/  ISETP.GT.AND P2, PT, R2, -0x1, PT ;  /* 0xffffffff0200780c */ /* 0x000fe20003f44270 */
[----:B------:R-:W1:Y:S03]  /*b0d0*/  SHFL.IDX PT, R13, R13, 0x1, 0x1c1f ;  /* 0x003c1f000d0d7f89 */ /* 0x000e6600000e0000 */
[C---:B------:R-:W-:Y:S02]  /*b0e0*/  ISETP.GT.AND P4, PT, R0.reuse, RZ, P2 ;  /* 0x000000ff0000720c */ /* 0x040fe40001784270 */
[----:B------:R-:W-:Y:S02]  /*b0f0*/  ISETP.GT.AND P6, PT, R0, 0x1, P2 ;  /* 0x000000010000780c */ /* 0x000fe400017c4270 */
[C---:B------:R-:W-:Y:S02]  /*b100*/  ISETP.LT.OR P4, PT, R5.reuse, 0x1, P4 ;  /* 0x000000010500780c */ /* 0x040fe40002781670 */
[----:B------:R-:W-:-:S02]  /*b110*/  ISETP.LT.OR P6, PT, R5, 0x2, P6 ;  /* 0x000000020500780c */ /* 0x000fc400037c1670 */
[----:B------:R-:W-:Y:S02]  /*b120*/  FSEL R24, R24, -INF , !P4 ;  /* 0xff80000018187808 */ /* 0x000fe40006000000 */
[----:B------:R-:W-:Y:S02]  /*b130*/  FSEL R25, R25, -INF , !P6 ;  /* 0xff80000019197808 */ /* 0x000fe40007000000 */
[C---:B------:R-:W-:Y:S02]  /*b140*/  ISETP.GT.AND P3, PT, R0.reuse, 0x8, P2 ;  /* 0x000000080000780c */ /* 0x040fe40001764270 */
[C---:B------:R-:W-:Y:S02]  /*b150*/  ISETP.GT.AND P4, PT, R0.reuse, 0x9, P2 ;  /* 0x000000090000780c */ /* 0x040fe40001784270 */
[----:B------:R-:W-:Y:S02]  /*b160*/  ISETP.GT.AND P6, PT, R0, 0x10, P2 ;  /* 0x000000100000780c */ /* 0x000fe400017c4270 */
[----:B------:R-:W-:-:S02]  /*b170*/  ISETP.LT.OR P3, PT, R5, 0x9, P3 ;  /* 0x000000090500780c */ /* 0x000fc40001f61670 */
[----:B------:R-:W-:Y:S01]  /*b180*/  ISETP.LT.OR P4, PT, R5, 0xa, P4 ;  /* 0x0000000a0500780c */ /* 0x000fe20002781670 */
[--C-:B-1----:R-:W-:Y:S01]  /*b190*/  IMAD.IADD R11, R11, 0x1, R13.reuse ;  /* 0x000000010b0b7824 */ /* 0x102fe200078e020d */
[----:B------:R-:W-:Y:S01]  /*b1a0*/  ISETP.LT.OR P6, PT, R5, 0x11, P6 ;  /* 0x000000110500780c */ /* 0x000fe200037c1670 */
[----:B------:R-:W-:Y:S01]  /*b1b0*/  IMAD.IADD R10, R10, 0x1, R13 ;  /* 0x000000010a0a7824 */ /* 0x000fe200078e020d */
        /* <DEDUP_REMOVED lines=93> */
[----:B0-----:R-:W0:Y:S02]  /*b790*/  @P3 LDC.64 R8, c[0x0][0x9e8] ;  /* 0x00027a00ff083b82 */ /* 0x001e240000000a00 */
[----:B0-----:R-:W-:-:S05]  /*b7a0*/  @P3 IMAD.HI.U32 R8, R5, R8, RZ ;  /* 0x0000000805083227 */ /* 0x001fca00078e00ff */
[----:B------:R-:W-:-:S04]  /*b7b0*/  @P3 SHF.R.U32.HI R5, RZ, R9, R8 ;  /* 0x00000009ff053219 */ /* 0x000fc80000011608 */
[----:B------:R-:W-:Y:S01]  /*b7c0*/  LOP3.LUT R5, RZ, R5, RZ, 0x33, !PT ;  /* 0x00000005ff057212 */ /* 0x000fe200078e33ff */
[----:B------:R-:W-:Y:S06]  /*b7d0*/  BRA `(.L_x_11064) ;  /* 0x0000000000147947 */ /* 0x000fec0003800000 */
.L_x_11063:
[----:B------:R-:W-:-:S05]  /*b7e0*/  IMAD.U32 R0, RZ, RZ, UR34 ;  /* 0x00000022ff007e24 */ /* 0x000fca000f8e00ff */
[----:B------:R-:W-:-:S13]  /*b7f0*/  ISETP.NE.AND P3, PT, R0, 0x1, PT ;  /* 0x000000010000780c */ /* 0x000fda0003f65270 */
[----:B0-----:R-:W0:Y:S02]  /*b800*/  @P3 LDC.64 R8, c[0x0][0x9e8] ;  /* 0x00027a00ff083b82 */ /* 0x001e240000000a00 */
[----:B0-----:R-:W-:-:S05]  /*b810*/  @P3 IMAD.HI.U32 R8, R5, R8, RZ ;  /* 0x0000000805083227 */ /* 0x001fca00078e00ff */
[----:B------:R-:W-:-:S07]  /*b820*/  @P3 SHF.R.U32.HI R5, RZ, R9, R8 ;  /* 0x00000009ff053219 */ /* 0x000fce0000011608 */
.L_x_11064:
[----:B------:R-:W-:Y:S05]  /*b830*/  BSYNC B0 ;  /* 0x0000000000007941 */ /* 0x000fea0003800000 */
.L_x_11062:
[----:B------:R-:W-:-:S04]  /*b840*/  IMAD R5, R5, R0, -R12 ;  /* 0x0000000005057224 */ /* 0x000fc800078e0a0c */
[----:B------:R-:W-:-:S05]  /*b850*/  IMAD R5, R16, -0x2, R5 ;  /* 0xfffffffe10057824 */ /* 0x000fca00078e0205 */
[----:B------:R-:W-:Y:S02]  /*b860*/  VIADDMNMX R11, R5, R0, R11, PT ;  /* 0x00000000050b7246 */ /* 0x000fe4000380010b */
[----:B------:R-:W-:-:S07]  /*b870*/  VIMNMX R10, R10, R5, !PT ;  /* 0x000000050a0a7248 */ /* 0x000fce0007fe0100 */
.L_x_11061:
        /* <DEDUP_REMOVED lines=34> */
[----:B------:R-:W-:Y:S02]  /*baa0*/  ISETP.GT.AND P3, PT, R10, RZ, P2 ;  /* 0x000000ff0a00720c */ /* 0x000fe40001764270 */
        /* <DEDUP_REMOVED lines=9> */
[----:B------:R-:W-:Y:S02]  /*bb40*/  ISETP.GT.AND P4, PT, R10, 0x18, P2 ;  /* 0x000000180a00780c */ /* 0x000fe40001784270 */
[----:B------:R-:W-:Y:S02]  /*bb50*/  FMNMX.FTZ R0, R68, R5, !PT ;  /* 0x0000000544007209 */ /* 0x000fe40007810000 */
[----:B------:R-:W-:Y:S02]  /*bb60*/  FSEL R26, R26, -INF , !P3 ;  /* 0xff8000001a1a7808 */ /* 0x000fe40005800000 */
[----:B------:R-:W-:Y:S02]  /*bb70*/  FMNMX.FTZ R5, R69, R0, !PT ;  /* 0x0000000045057209 */ /* 0x000fe40007810000 */
[----:B------:R-:W-:-:S02]  /*bb80*/  ISETP.LT.OR P6, PT, R11, 0x9, P6 ;  /* 0x000000090b00780c */ /* 0x000fc400037c1670 */
[----:B------:R-:W-:Y:S02]  /*bb90*/  FMNMX.FTZ R0, R72, R5, !PT ;  /* 0x0000000548007209 */ /* 0x000fe40007810000 */
[----:B------:R-:W-:Y:S02]  /*bba0*/  ISETP.LT.OR P4, PT, R11, 0x19, P4 ;  /* 0x000000190b00780c */ /* 0x000fe40002781670 */
[----:B------:R-:W-:Y:S02]  /*bbb0*/  FMNMX.FTZ R5, R73, R0, !PT ;  /* 0x0000000049057209 */ /* 0x000fe40007810000 */
[----:B------:R-:W-:Y:S02]  /*bbc0*/  FMNMX.FTZ R20, R26, R7, !PT ;  /* 0x000000071a147209 */ /* 0x000fe40007810000 */
[----:B------:R-:W-:Y:S02]  /*bbd0*/  FMNMX.FTZ R0, R76, R5, !PT ;  /* 0x000000054c007209 */ /* 0x000fe40007810000 */
[----:B------:R-:W-:-:S02]  /*bbe0*/  FSEL R30, R30, -INF , !P6 ;  /* 0xff8000001e1e7808 */ /* 0x000fc40007000000 */
[----:B------:R-:W-:Y:S02]  /*bbf0*/  FMNMX.FTZ R5, R77, R0, !PT ;  /* 0x000000004d057209 */ /* 0x000fe40007810000 */
[----:B------:R-:W-:Y:S02]  /*bc00*/  FSEL R38, R38, -INF , !P4 ;  /* 0xff80000026267808 */ /* 0x000fe40006000000 */
[----:B------:R-:W-:Y:S02]  /*bc10*/  FMNMX.FTZ R0, R80, R5, !PT ;  /* 0x0000000550007209 */ /* 0x000fe40007810000 */
[----:B------:R-:W-:Y:S02]  /*bc20*/  FMNMX.FTZ R21, R27, R20, !PT ;  /* 0x000000141b157209 */ /* 0x000fe40007810000 */
[----:B------:R-:W-:Y:S02]  /*bc30*/  FMNMX.FTZ R5, R81, R0, !PT ;  /* 0x0000000051057209 */ /* 0x000fe40007810000 */
[----:B------:R-:W-:-:S02]  /*bc40*/  ISETP.GT.AND P4, PT, R10, 0x20, P2 ;  /* 0x000000200a00780c */ /* 0x000fc40001784270 */
[----:B------:R-:W-:Y:S02]  /*bc50*/  FMNMX.FTZ R0, R84, R5, !PT ;  /* 0x0000000554007209 */ /* 0x000fe40007810000 */
[----:B------:R-:W-:Y:S02]  /*bc60*/  FMNMX.FTZ R20, R30, R21, !PT ;  /* 0x000000151e147209 */ /* 0x000fe40007810000 */
[----:B------:R-:W-:Y:S02]  /*bc70*/  FMNMX.FTZ R5, R85, R0, !PT ;  /* 0x0000000055057209 */ /* 0x000fe40007810000 */
[----:B------:R-:W-:Y:S02]  /*bc80*/  ISETP.LT.OR P4, PT, R11, 0x21, P4 ;  /* 0x000000210b00780c */ /* 0x000fe40002781670 */
[----:B------:R-:W-:Y:S01]  /*bc90*/  FMNMX.FTZ R21, R31, R20, !PT ;  /* 0x000000141f157209 */ /* 0x000fe20007810000 */
[----:B------:R-:W0:Y:S01]  /*bca0*/  SHFL.BFLY PT, R0, R5, 0x2, 0x1f ;  /* 0x0c401f0005007f89 */ /* 0x000e2200000e0000 */
[----:B------:R-:W-:-:S02]  /*bcb0*/  FSEL R42, R42, -INF , !P4 ;  /* 0xff8000002a2a7808 */ /* 0x000fc40006000000 */
[C---:B------:R-:W-:Y:S02]  /*bcc0*/  ISETP.GT.AND P4, PT, R10.reuse, 0x28, P2 ;  /* 0x000000280a00780c */ /* 0x040fe40001784270 */
[----:B------:R-:W-:Y:S02]  /*bcd0*/  ISETP.GT.AND P3, PT, R10, 0x30, P2 ;  /* 0x000000300a00780c */ /* 0x000fe40001764270 */
[C---:B------:R-:W-:Y:S02]  /*bce0*/  ISETP.LT.OR P4, PT, R11.reuse, 0x29, P4 ;  /* 0x000000290b00780c */ /* 0x040fe40002781670 */
[----:B------:R-:W-:Y:S02]  /*bcf0*/  ISETP.LT.OR P3, PT, R11, 0x31, P3 ;  /* 0x000000310b00780c */ /* 0x000fe40001f61670 */
[----:B------:R-:W-:Y:S02]  /*bd00*/  FSEL R46, R46, -INF , !P4 ;  /* 0xff8000002e2e7808 */ /* 0x000fe40006000000 */
[----:B------:R-:W-:-:S02]  /*bd10*/  ISETP.GT.AND P4, PT, R10, 0x29, P2 ;  /* 0x000000290a00780c */ /* 0x000fc40001784270 */
[----:B------:R-:W-:Y:S02]  /*bd20*/  FSEL R50, R50, -INF , !P3 ;  /* 0xff80000032327808 */ /* 0x000fe40005800000 */
[----:B------:R-:W-:Y:S02]  /*bd30*/  ISETP.LT.OR P4, PT, R11, 0x2a, P4 ;  /* 0x0000002a0b00780c */ /* 0x000fe40002781670 */
[C---:B------:R-:W-:Y:S02]  /*bd40*/  ISETP.GT.AND P3, PT, R10.reuse, 0x38, P2 ;  /* 0x000000380a00780c */ /* 0x040fe40001764270 */
[----:B------:R-:W-:Y:S02]  /*bd50*/  FSEL R47, R47, -INF , !P4 ;  /* 0xff8000002f2f7808 */ /* 0x000fe40006000000 */
[----:B------:R-:W-:Y:S02]  /*bd60*/  ISETP.GT.AND P4, PT, R10, 0x31, P2 ;  /* 0x000000310a00780c */ /* 0x000fe40001784270 */
[----:B0-----:R-:W-:-:S02]  /*bd70*/  FMNMX.FTZ R8, R5, R0, !PT ;  /* 0x0000000005087209 */ /* 0x001fc40007810000 */
[C---:B------:R-:W-:Y:S02]  /*bd80*/  ISETP.LT.OR P4, PT, R11.reuse, 0x32, P4 ;  /* 0x000000320b00780c */ /* 0x040fe40002781670 */
[----:B------:R-:W-:Y:S01]  /*bd90*/  ISETP.LT.OR P3, PT, R11, 0x39, P3 ;  /* 0x000000390b00780c */ /* 0x000fe20001f61670 */
[----:B------:R-:W0:Y:S01]  /*bda0*/  SHFL.BFLY PT, R9, R8, 0x1, 0x1f ;  /* 0x0c201f0008097f89 */ /* 0x000e2200000e0000 */
[----:B------:R-:W-:Y:S02]  /*bdb0*/  FSEL R51, R51, -INF , !P4 ;  /* 0xff80000033337808 */ /* 0x000fe40006000000 */
[----:B------:R-:W-:Y:S02]  /*bdc0*/  ISETP.GT.AND P4, PT, R10, 0x39, P2 ;  /* 0x000000390a00780c */ /* 0x000fe40001784270 */
[----:B------:R-:W-:Y:S02]  /*bdd0*/  FSEL R54, R54, -INF , !P3 ;  /* 0xff80000036367808 */ /* 0x000fe40005800000 */
        /* <DEDUP_REMOVED lines=8> */
[----:B------:R-:W-:Y:S02]  /*be60*/  ISETP.LT.OR P3, PT, R11, 0x49, P3 ;  /* 0x000000490b00780c */ /* 0x000fe40001f61670 */
[----:B0-----:R-:W-:Y:S02]  /*be70*/  FMNMX.FTZ R0, R8, R9, !PT ;  /* 0x0000000908007209 */ /* 0x001fe40007810000 */
[----:B------:R-:W-:Y:S02]  /*be80*/  FSEL R59, R59, -INF , !P4 ;  /* 0xff8000003b3b7808 */ /* 0x000fe40006000000 */
[C---:B------:R-:W-:Y:S01]  /*be90*/  FSETP.NEU.FTZ.AND P6, PT, R0.reuse, -INF , PT ;  /* 0xff8000000000780b */ /* 0x040fe20003fdd000 */
[----:B------:R-:W-:Y:S01]  /*bea0*/  FMUL.FTZ R5, R0, UR33 ;  /* 0x0000002100057c20 */ /* 0x000fe20008410000 */
[----:B------:R-:W-:-:S02]  /*beb0*/  ISETP.GT.AND P4, PT, R10, 0x49, P2 ;  /* 0x000000490a00780c */ /* 0x000fc40001784270 */
[----:B------:R-:W-:Y:S02]  /*bec0*/  FSEL R62, R62, -INF , !P3 ;  /* 0xff8000003e3e7808 */ /* 0x000fe40005800000 */
[----:B------:R-:W-:Y:S02]  /*bed0*/  FSEL R5, R5, RZ, P6 ;  /* 0x000000ff05057208 */ /* 0x000fe40003000000 */
[----:B------:R-:W-:Y:S02]  /*bee0*/  ISETP.GT.AND P3, PT, R10, 0x50, P2 ;  /* 0x000000500a00780c */ /* 0x000fe40001764270 */
[----:B------:R-:W-:Y:S01]  /*bef0*/  ISETP.LT.OR P4, PT, R11, 0x4a, P4 ;  /* 0x0000004a0b00780c */ /* 0x000fe20002781670 */
        /* <DEDUP_REMOVED lines=11> */
[----:B------:R-:W-:Y:S01]  /*bfb0*/  ISETP.LT.OR P3, PT, R11, 0x51, P3 ;  /* 0x000000510b00780c */ /* 0x000fe20001f61670 */
[----:B------:R0:W-:Y:S01]  /*bfc0*/  MUFU.EX2 R20, R36 ;  /* 0x0000002400147308 */ /* 0x0001e20000000800 */
[----:B------:R-:W-:Y:S01]  /*bfd0*/  FMNMX.FTZ R25, R39, R24, !PT ;  /* 0x0000001827197209 */ /* 0x000fe20007810000 */
[--C-:B------:R-:W-:Y:S01]  /*bfe0*/  FFMA.FTZ R40, R40, UR33, -R5.reuse ;  /* 0x0000002128287c23 */ /* 0x100fe20008010805 */
[----:B------:R-:W-:Y:S01]  /*bff0*/  FSEL R63, R63, -INF , !P4 ;  /* 0xff8000003f3f7808 */ /* 0x000fe20006000000 */
[--C-:B------:R-:W-:Y:S01]  /*c000*/  FFMA.FTZ R44, R44, UR33, -R5.reuse ;  /* 0x000000212c2c7c23 */ /* 0x100fe20008010805 */
[----:B------:R-:W-:Y:S01]  /*c010*/  FMNMX.FTZ R28, R42, R25, !PT ;  /* 0x000000192a1c7209 */ /* 0x000fe20007810000 */
[--C-:B------:R-:W-:Y:S01]  /*c020*/  FFMA.FTZ R25, R41, UR33, -R5.reuse ;  /* 0x0000002129197c23 */ /* 0x100fe20008010805 */
[----:B------:R-:W-:Y:S01]  /*c030*/  ISETP.GT.AND P4, PT, R10, 0x51, P2 ;  /* 0x000000510a00780c */ /* 0x000fe20001784270 */
[----:B------:R-:W-:Y:S01]  /*c040*/  MUFU.EX2 R24, R40 ;  /* 0x0000002800187308 */ /* 0x000fe20000000800 */
        /* <DEDUP_REMOVED lines=11> */
[----:B------:R-:W-:Y:S01]  /*c100*/  MUFU.EX2 R28, R44 ;  /* 0x0000002c001c7308 */ /* 0x000fe20000000800 */
[----:B------:R-:W-:Y:S01]  /*c110*/  FMNMX.FTZ R32, R50, R29, !PT ;  /* 0x0000001d32207209 */ /* 0x000fe20007810000 */
[----:B------:R-:W-:Y:S01]  /*c120*/  FFMA.FTZ R29, R45, UR33, -R5 ;  /* 0x000000212d1d7c23 */ /* 0x000fe20008010805 */
[----:B------:R-:W-:-:S02]  /*c130*/  ISETP.LT.OR P3, PT, R11, 0x59, P3 ;  /* 0x000000590b00780c */ /* 0x000fc40001f61670 */
[----:B------:R-:W-:Y:S02]  /*c140*/  FMNMX.FTZ R33, R51, R32, !PT ;  /* 0x0000002033217209 */ /* 0x000fe40007810000 */
[----:B------:R-:W-:Y:S01]  /*c150*/  FSEL R67, R67, -INF , !P4 ;  /* 0xff80000043437808 */ /* 0x000fe20006000000 */
[----:B------:R-:W-:Y:S01]  /*c160*/  MUFU.EX2 R8, R8 ;  /* 0x0000000800087308 */ /* 0x000fe20000000800 */
[----:B------:R-:W-:Y:S02]  /*c170*/  FMNMX.FTZ R32, R54, R33, !PT ;  /* 0x0000002136207209 */ /* 0x000fe40007810000 */
[----:B------:R-:W-:Y:S02]  /*c180*/  ISETP.GT.AND P4, PT, R10, 0x59, P2 ;  /* 0x000000590a00780c */ /* 0x000fe40001784270 */
[----:B------:R-:W-:Y:S02]  /*c190*/  FMNMX.FTZ R33, R55, R32, !PT ;  /* 0x0000002037217209 */ /* 0x000fe40007810000 */
[----:B------:R-:W-:Y:S01]  /*c1a0*/  FSEL R70, R70, -INF , !P3 ;  /* 0xff80000046467808 */ /* 0x000fe20005800000 */
[----:B------:R1:W-:Y:S01]  /*c1b0*/  MUFU.EX2 R32, R48 ;  /* 0x0000003000207308 */ /* 0x0003e20000000800 */
[----:B0-----:R-:W-:Y:S01]  /*c1c0*/  FMNMX.FTZ R36, R58, R33, !PT ;  /* 0x000000213a247209 */ /* 0x001fe20007810000 */
        /* <DEDUP_REMOVED lines=8> */
[--C-:B-1----:R-:W-:Y:S01]  /*c250*/  FFMA.FTZ R48, R65, UR33, -R5.reuse ;  /* 0x0000002141307c23 */ /* 0x102fe20008010805 */
        /* <DEDUP_REMOVED lines=10> */
[----:B------:R-:W-:Y:S01]  /*c300*/  FSEL R74, R74, -INF , !P3 ;  /* 0xff8000004a4a7808 */ /* 0x000fe20005800000 */
[----:B------:R-:W-:Y:S01]  /*c310*/  MUFU.EX2 R12, R12 ;  /* 0x0000000c000c7308 */ /* 0x000fe20000000800 */
[----:B------:R-:W-:Y:S01]  /*c320*/  FMNMX.FTZ R40, R70, R41, !PT ;  /* 0x0000002946287209 */ /* 0x000fe20007810000 */
[----:B0-----:R-:W-:Y:S01]  /*c330*/  FFMA.FTZ R52, R69, UR33, -R5 ;  /* 0x0000002145347c23 */ /* 0x001fe20008010805 */
[----:B------:R-:W-:-:S02]  /*c340*/  ISETP.GT.AND P3, PT, R10, 0x68, P2 ;  /* 0x000000680a00780c */ /* 0x000fc40001764270 */
[----:B------:R-:W-:Y:S02]  /*c350*/  ISETP.LT.OR P4, PT, R11, 0x62, P4 ;  /* 0x000000620b00780c */ /* 0x000fe40002781670 */
[----:B------:R-:W-:Y:S01]  /*c360*/  FMNMX.FTZ R41, R71, R40, !PT ;  /* 0x0000002847297209 */ /* 0x000fe20007810000 */
[----:B------:R-:W-:Y:S01]  /*c370*/  MUFU.EX2 R13, R13 ;  /* 0x0000000d000d7308 */ /* 0x000fe20000000800 */
[----:B------:R-:W-:Y:S02]  /*c380*/  ISETP.LT.OR P3, PT, R11, 0x69, P3 ;  /* 0x000000690b00780c */ /* 0x000fe40001f61670 */
[----:B------:R-:W-:Y:S02]  /*c390*/  FSEL R75, R75, -INF , !P4 ;  /* 0xff8000004b4b7808 */ /* 0x000fe40006000000 */
[----:B------:R-:W-:Y:S02]  /*c3a0*/  ISETP.GT.AND P4, PT, R10, 0x69, P2 ;  /* 0x000000690a00780c */ /* 0x000fe40001784270 */
[----:B------:R-:W-:Y:S01]  /*c3b0*/  FMNMX.FTZ R44, R74, R41, !PT ;  /* 0x000000294a2c7209 */ /* 0x000fe20007810000 */
[----:B------:R0:W-:Y:S01]  /*c3c0*/  MUFU.EX2 R40, R56 ;  /* 0x0000003800287308 */ /* 0x0001e20000000800 */
[----:B------:R-:W-:Y:S01]  /*c3d0*/  FSEL R78, R78, -INF , !P3 ;  /* 0xff8000004e4e7808 */ /* 0x000fe20005800000 */
[--C-:B------:R-:W-:Y:S01]  /*c3e0*/  FFMA.FTZ R41, R57, UR33, -R5.reuse ;  /* 0x0000002139297c23 */ /* 0x100fe20008010805 */
[----:B------:R-:W-:Y:S01]  /*c3f0*/  ISETP.GT.AND P3, PT, R10, 0x70, P2 ;  /* 0x000000700a00780c */ /* 0x000fe20001764270 */
[----:B------:R-:W-:Y:S01]  /*c400*/  FFMA.FTZ R57, R73, UR33, -R5 ;  /* 0x0000002149397c23 */ /* 0x000fe20008010805 */
[----:B------:R-:W-:-:S02]  /*c410*/  ISETP.LT.OR P4, PT, R11, 0x6a, P4 ;  /* 0x0000006a0b00780c */ /* 0x000fc40002781670 */
[----:B------:R-:W-:Y:S01]  /*c420*/  FMNMX.FTZ R45, R75, R44, !PT ;  /* 0x0000002c4b2d7209 */ /* 0x000fe20007810000 */
[----:B------:R-:W-:Y:S01]  /*c430*/  MUFU.EX2 R14, R14 ;  /* 0x0000000e000e7308 */ /* 0x000fe20000000800 */
[----:B------:R-:W-:Y:S01]  /*c440*/  ISETP.LT.OR P3, PT, R11, 0x71, P3 ;  /* 0x000000710b00780c */ /* 0x000fe20001f61670 */
[--C-:B0-----:R-:W-:Y:S01]  /*c450*/  FFMA.FTZ R56, R61, UR33, -R5.reuse ;  /* 0x000000213d387c23 */ /* 0x101fe20008010805 */
[----:B------:R-:W-:Y:S01]  /*c460*/  FSEL R79, R79, -INF , !P4 ;  /* 0xff8000004f4f7808 */ /* 0x000fe20006000000 */
[----:B------:R-:W-:Y:S01]  /*c470*/  FFMA.FTZ R61, R77, UR33, -R5 ;  /* 0x000000214d3d7c23 */ /* 0x000fe20008010805 */
[----:B------:R-:W-:Y:S02]  /*c480*/  ISETP.GT.AND P4, PT, R10, 0x71, P2 ;  /* 0x000000710a00780c */ /* 0x000fe40001784270 */
[----:B------:R-:W-:Y:S01]  /*c490*/  FMNMX.FTZ R44, R78, R45, !PT ;  /* 0x0000002d4e2c7209 */ /* 0x000fe20007810000 */
[----:B------:R-:W-:Y:S01]  /*c4a0*/  MUFU.EX2 R15, R15 ;  /* 0x0000000f000f7308 */ /* 0x000fe20000000800 */
[----:B------:R-:W-:-:S02]  /*c4b0*/  FSEL R82, R82, -INF , !P3 ;  /* 0xff80000052527808 */ /* 0x000fc40005800000 */
[C---:B------:R-:W-:Y:S02]  /*c4c0*/  ISETP.GT.AND P3, PT, R10.reuse, 0x78, P2 ;  /* 0x000000780a00780c */ /* 0x040fe40001764270 */
[----:B------:R-:W-:Y:S02]  /*c4d0*/  ISETP.LT.OR P4, PT, R11, 0x72, P4 ;  /* 0x000000720b00780c */ /* 0x000fe40002781670 */
[----:B------:R-:W-:Y:S01]  /*c4e0*/  FMNMX.FTZ R45, R79, R44, !PT ;  /* 0x0000002c4f2d7209 */ /* 0x000fe20007810000 */
[----:B------:R-:W-:Y:S01]  /*c4f0*/  MUFU.EX2 R21, R21 ;  /* 0x0000001500157308 */ /* 0x000fe20000000800 */
[----:B------:R-:W-:Y:S02]  /*c500*/  ISETP.GT.AND P2, PT, R10, 0x79, P2 ;  /* 0x000000790a00780c */ /* 0x000fe40001744270 */
[----:B------:R-:W-:Y:S02]  /*c510*/  ISETP.LT.OR P3, PT, R11, 0x79, P3 ;  /* 0x000000790b00780c */ /* 0x000fe40001f61670 */
[----:B------:R-:W-:-:S02]  /*c520*/  FSEL R83, R83, -INF , !P4 ;  /* 0xff80000053537808 */ /* 0x000fc40006000000 */
[----:B------:R-:W-:Y:S01]  /*c530*/  FMNMX.FTZ R10, R82, R45, !PT ;  /* 0x0000002d520a7209 */ /* 0x000fe20007810000 */
[----:B------:R0:W-:Y:S01]  /*c540*/  MUFU.EX2 R44, R60 ;  /* 0x0000003c002c7308 */ /* 0x0001e20000000800 */
[----:B------:R-:W-:Y:S01]  /*c550*/  ISETP.LT.OR P2, PT, R11, 0x7a, P2 ;  /* 0x0000007a0b00780c */ /* 0x000fe20001741670 */
[--C-:B------:R-:W-:Y:S01]  /*c560*/  FFMA.FTZ R45, R64, UR33, -R5.reuse ;  /* 0x00000021402d7c23 */ /* 0x100fe20008010805 */
[----:B------:R-:W-:Y:S01]  /*c570*/  FSEL R86, R86, -INF , !P3 ;  /* 0xff80000056567808 */ /* 0x000fe20005800000 */
[--C-:B------:R-:W-:Y:S01]  /*c580*/  FFMA.FTZ R64, R84, UR33, -R5.reuse ;  /* 0x0000002154407c23 */ /* 0x100fe20008010805 */
[----:B------:R-:W-:Y:S02]  /*c590*/  FMNMX.FTZ R11, R83, R10, !PT ;  /* 0x0000000a530b7209 */ /* 0x000fe40007810000 */
[----:B------:R-:W-:Y:S01]  /*c5a0*/  FSEL R87, R87, -INF , !P2 ;  /* 0xff80000057577808 */ /* 0x000fe20005000000 */
[----:B------:R-:W-:Y:S01]  /*c5b0*/  MUFU.EX2 R25, R25 ;  /* 0x0000001900197308 */ /* 0x000fe20000000800 */
[----:B------:R-:W-:Y:S01]  /*c5c0*/  FMNMX.FTZ R10, R86, R11, !PT ;  /* 0x0000000b560a7209 */ /* 0x000fe20007810000 */
[----:B0-----:R-:W-:Y:S01]  /*c5d0*/  FFMA.FTZ R60, R76, UR33, -R5 ;  /* 0x000000214c3c7c23 */ /* 0x001fe20008010805 */
[----:B------:R-:W-:-:S02]  /*c5e0*/  FSEL R69, R0, RZ, P6 ;  /* 0x000000ff00457208 */ /* 0x000fc40003000000 */
[----:B------:R-:W-:-:S03]  /*c5f0*/  FMNMX.FTZ R10, R87, R10, !PT ;  /* 0x0000000a570a7209 */ /* 0x000fc60007810000 */
[----:B------:R-:W-:Y:S01]  /*c600*/  FADD.FTZ R69, -R69, R6 ;  /* 0x0000000645457221 */ /* 0x000fe20000010100 */
[----:B------:R-:W-:Y:S01]  /*c610*/  MUFU.EX2 R29, R29 ;  /* 0x0000001d001d7308 */ /* 0x000fe20000000800 */
[----:B------:R-:W0:Y:S02]  /*c620*/  SHFL.BFLY PT, R11, R10, 0x2, 0x1f ;  /* 0x0c401f000a0b7f89 */ /* 0x000e2400000e0000 */
[----:B------:R-:W-:-:S05]  /*c630*/  FMUL.FTZ R69, R69, UR33 ;  /* 0x0000002145457c20 */ /* 0x000fca0008410000 */
[----:B------:R-:W-:Y:S08]  /*c640*/  MUFU.EX2 R33, R33 ;  /* 0x0000002100217308 */ /* 0x000ff00000000800 */
[----:B------:R-:W1:Y:S08]  /*c650*/  MUFU.EX2 R69, R69 ;  /* 0x0000004500457308 */ /* 0x000e700000000800 */
[----:B------:R-:W-:Y:S01]  /*c660*/  MUFU.EX2 R37, R37 ;  /* 0x0000002500257308 */ /* 0x000fe20000000800 */
[----:B0-----:R-:W-:-:S05]  /*c670*/  FMNMX.FTZ R11, R10, R11, !PT ;  /* 0x0000000b0a0b7209 */ /* 0x001fca0007810000 */
[----:B------:R-:W0:Y:S02]  /*c680*/  SHFL.BFLY PT, R10, R11, 0x1, 0x1f ;  /* 0x0c201f000b0a7f89 */ /* 0x000e2400000e0000 */
[----:B------:R-:W-:Y:S01]  /*c690*/  MUFU.EX2 R41, R41 ;  /* 0x0000002900297308 */ /* 0x000fe20000000800 */
[-C--:B-1----:R-:W-:Y:S01]  /*c6a0*/  FMUL.FTZ R88, R88, R69.reuse ;  /* 0x0000004558587220 */ /* 0x082fe20000410000 */
        /* <DEDUP_REMOVED lines=20> */
[----:B0-----:R-:W-:Y:S01]  /*c7f0*/  FMNMX.FTZ R5, R11, R10, !PT ;  /* 0x0000000a0b057209 */ /* 0x001fe20007810000 */
[-C--:B------:R-:W-:Y:S01]  /*c800*/  FMUL.FTZ R125, R125, R69.reuse ;  /* 0x000000457d7d7220 */ /* 0x080fe20000410000 */
[----:B------:R-:W-:Y:S01]  /*c810*/  MUFU.EX2 R48, R48 ;  /* 0x0000003000307308 */ /* 0x000fe20000000800 */
[-C--:B------:R-:W-:Y:S01]  /*c820*/  FMUL.FTZ R128, R128, R69.reuse ;  /* 0x0000004580807220 */ /* 0x080fe20000410000 */
[C---:B------:R-:W-:Y:S01]  /*c830*/  FSETP.NEU.FTZ.AND P2, PT, R5.reuse, -INF , PT ;  /* 0xff8000000500780b */ /* 0x040fe20003f5d000 */
[----:B------:R-:W-:Y:S01]  /*c840*/  FMUL.FTZ R72, R5, UR33 ;  /* 0x0000002105487c20 */ /* 0x000fe20008410000 */
[-C--:B------:R-:W-:Y:S01]  /*c850*/  FMUL.FTZ R129, R129, R69.reuse ;  /* 0x0000004581817220 */ /* 0x080fe20000410000 */
[-C--:B------:R-:W-:Y:S01]  /*c860*/  FMUL.FTZ R132, R132, R69.reuse ;  /* 0x0000004584847220 */ /* 0x080fe20000410000 */
[----:B------:R-:W-:Y:S01]  /*c870*/  FSEL R10, R5, RZ, P2 ;  /* 0x000000ff050a7208 */ /* 0x000fe20001000000 */
[----:B------:R-:W-:Y:S01]  /*c880*/  FMUL.FTZ R133, R133, R69 ;  /* 0x0000004585857220 */ /* 0x000fe20000410000 */
[----:B------:R-:W-:Y:S01]  /*c890*/  FSEL R72, R72, RZ, P2 ;  /* 0x000000ff48487208 */ /* 0x000fe20001000000 */
[----:B------:R-:W-:Y:S01]  /*c8a0*/  MUFU.EX2 R49, R49 ;  /* 0x0000003100317308 */ /* 0x000fe20000000800 */
[----:B------:R-:W-:Y:S01]  /*c8b0*/  ISETP.GT.AND P2, PT, R2, UR37, PT ;  /* 0x0000002502007c0c */ /* 0x000fe2000bf44270 */
[----:B------:R-:W-:Y:S01]  /*c8c0*/  FADD.FTZ R10, -R10, R7 ;  /* 0x000000070a0a7221 */ /* 0x000fe20000010100 */
[----:B------:R-:W-:-:S02]  /*c8d0*/  VIADD R2, R2, 0xffffffff ;  /* 0xffffffff02027836 */ /* 0x000fc40000000000 */
[--C-:B------:R-:W-:Y:S01]  /*c8e0*/  FFMA.FTZ R11, R26, UR33, -R72.reuse ;  /* 0x000000211a0b7c23 */ /* 0x100fe20008010848 */
[--C-:B------:R-:W-:Y:S01]  /*c8f0*/  FFMA.FTZ R26, R27, UR33, -R72.reuse ;  /* 0x000000211b1a7c23 */ /* 0x100fe20008010848 */
[----:B------:R-:W-:Y:S01]  /*c900*/  FMUL.FTZ R7, R10, UR33 ;  /* 0x000000210a077c20 */ /* 0x000fe20008410000 */
[--C-:B------:R-:W-:Y:S01]  /*c910*/  FFMA.FTZ R27, R34, UR33, -R72.reuse ;  /* 0x00000021221b7c23 */ /* 0x100fe20008010848 */
[--C-:B------:R-:W-:Y:S01]  /*c920*/  FFMA.FTZ R34, R35, UR33, -R72.reuse ;  /* 0x0000002123227c23 */ /* 0x100fe20008010848 */
[--C-:B------:R-:W-:Y:S01]  /*c930*/  FFMA.FTZ R35, R54, UR33, -R72.reuse ;  /* 0x0000002136237c23 */ /* 0x100fe20008010848 */
[----:B------:R-:W-:Y:S01]  /*c940*/  MUFU.EX2 R11, R11 ;  /* 0x0000000b000b7308 */ /* 0x000fe20000000800 */
[----:B------:R-:W-:Y:S02]  /*c950*/  IMAD.U32 R54, RZ, RZ, UR53 ;  /* 0x00000035ff367e24 */ /* 0x000fe4000f8e00ff */
        /* <DEDUP_REMOVED lines=8> */
[----:B------:R-:W-:Y:S01]  /*c9e0*/  FFMA.FTZ R38, R38, UR33, -R72 ;  /* 0x0000002126267c23 */ /* 0x000fe20008010848 */
[----:B------:R-:W-:-:S02]  /*c9f0*/  @!P1 VIADD R54, R54, 0x2d860 ;  /* 0x0002d86036369836 */ /* 0x000fc40000000000 */
        /* <DEDUP_REMOVED lines=21> */
[C---:B-1----:R-:W-:Y:S01]  /*cb50*/  FADD.FTZ R54, R26.reuse, R3 ;  /* 0x000000031a367221 */ /* 0x042fe20000010000 */
[----:B------:R-:W-:Y:S01]  /*cb60*/  FADD.FTZ R3, R13, R10 ;  /* 0x0000000a0d037221 */ /* 0x000fe20000010000 */
        /* <DEDUP_REMOVED lines=10> */
[----:B------:R-:W-:Y:S01]  /*cc10*/  FFMA.FTZ R86, R86, UR33, -R72 ;  /* 0x0000002156567c23 */ /* 0x000fe20008010848 */
[----:B------:R-:W-:Y:S01]  /*cc20*/  UMOV UR53, UR46 ;  /* 0x0000002e00357c82 */ /* 0x000fe20008000000 */
[----:B------:R-:W-:Y:S01]  /*cc30*/  FMUL.FTZ R90, R90, R7 ;  /* 0x000000075a5a7220 */ /* 0x000fe20000410000 */
[----:B------:R-:W2:Y:S01]  /*cc40*/  MUFU.EX2 R34, R34 ;  /* 0x0000002200227308 */ /* 0x000ea20000000800 */
[----:B0-----:R-:W-:Y:S01]  /*cc50*/  FADD.FTZ R12, R77, R54 ;  /* 0x000000364d0c7221 */ /* 0x001fe20000010000 */
[----:B------:R-:W-:Y:S01]  /*cc60*/  FFMA.FTZ R54, R67, UR33, -R72 ;  /* 0x0000002143367c23 */ /* 0x000fe20008010848 */
[----:B------:R-:W-:Y:S01]  /*cc70*/  F2FP.F16.F32.PACK_AB R11, R77, R73 ;  /* 0x000000494d0b723e */ /* 0x000fe200000000ff */
[-C--:B------:R-:W-:Y:S01]  /*cc80*/  FMUL.FTZ R91, R91, R7.reuse ;  /* 0x000000075b5b7220 */ /* 0x080fe20000410000 */
[-C--:B------:R-:W-:Y:S01]  /*cc90*/  FMUL.FTZ R94, R94, R7.reuse ;  /* 0x000000075e5e7220 */ /* 0x080fe20000410000 */
[-C--:B------:R-:W-:Y:S01]  /*cca0*/  FMUL.FTZ R95, R95, R7.reuse ;  /* 0x000000075f5f7220 */ /* 0x080fe20000410000 */
[-C--:B------:R-:W-:Y:S01]  /*ccb0*/  FMUL.FTZ R98, R98, R7.reuse ;  /* 0x0000000762627220 */ /* 0x080fe20000410000 */
        /* <DEDUP_REMOVED lines=11> */
[----:B------:R-:W-:Y:S01]  /*cd70*/  F2FP.F16.F32.PACK_AB R24, R25, R24 ;  /* 0x000000181918723e */ /* 0x000fe200000000ff */
[-C--:B------:R-:W-:Y:S01]  /*cd80*/  FMUL.FTZ R106, R106, R7.reuse ;  /* 0x000000076a6a7220 */ /* 0x080fe20000410000 */
[-C--:B------:R-:W-:Y:S01]  /*cd90*/  FMUL.FTZ R107, R107, R7.reuse ;  /* 0x000000076b6b7220 */ /* 0x080fe20000410000 */
[----:B------:R-:W-:Y:S01]  /*cda0*/  FADD.FTZ R67, R25, R26 ;  /* 0x0000001a19437221 */ /* 0x000fe20000010000 */
[-C--:B------:R-:W-:Y:S01]  /*cdb0*/  FMUL.FTZ R110, R110, R7.reuse ;  /* 0x000000076e6e7220 */ /* 0x080fe20000410000 */
[----:B------:R-:W-:Y:S01]  /*cdc0*/  MUFU.EX2 R42, R42 ;  /* 0x0000002a002a7308 */ /* 0x000fe20000000800 */
[-C--:B------:R-:W-:Y:S01]  /*cdd0*/  FMUL.FTZ R111, R111, R7.reuse ;  /* 0x000000076f6f7220 */ /* 0x080fe20000410000 */
[----:B------:R-:W-:Y:S01]  /*cde0*/  FADD.FTZ R26, R28, R67 ;  /* 0x000000431c1a7221 */ /* 0x000fe20000010000 */
[----:B0-----:R-:W-:Y:S01]  /*cdf0*/  F2FP.F16.F32.PACK_AB R8, R15, R14 ;  /* 0x0000000e0f08723e */ /* 0x001fe200000000ff */
[----:B------:R-:W-:Y:S01]  /*ce00*/  FMUL.FTZ R114, R114, R7 ;  /* 0x0000000772727220 */ /* 0x000fe20000410000 */
[----:B------:R-:W-:Y:S01]  /*ce10*/  F2FP.F16.F32.PACK_AB R10, R21, R20 ;  /* 0x00000014150a723e */ /* 0x000fe200000000ff */
[----:B------:R-:W-:Y:S01]  /*ce20*/  FADD.FTZ R67, R29, R26 ;  /* 0x0000001a1d437221 */ /* 0x000fe20000010000 */
[----:B--2---:R-:W-:Y:S01]  /*ce30*/  F2FP.F16.F32.PACK_AB R9, R34, R27 ;  /* 0x0000001b2209723e */ /* 0x004fe200000000ff */
[----:B------:R-:W0:Y:S01]  /*ce40*/  MUFU.EX2 R43, R43 ;  /* 0x0000002b002b7308 */ /* 0x000e220000000800 */
[----:B-1----:R-:W-:Y:S01]  /*ce50*/  F2FP.F16.F32.PACK_AB R11, R39, R38 ;  /* 0x00000026270b723e */ /* 0x002fe200000000ff */
[-C--:B------:R-:W-:Y:S01]  /*ce60*/  FMUL.FTZ R115, R115, R7.reuse ;  /* 0x0000000773737220 */ /* 0x080fe20000410000 */
[----:B------:R-:W-:Y:S01]  /*ce70*/  F2FP.F16.F32.PACK_AB R26, R29, R28 ;  /* 0x0000001c1d1a723e */ /* 0x000fe200000000ff */
        /* <DEDUP_REMOVED lines=11> */
[----:B------:R-:W-:Y:S01]  /*cf30*/  FMUL.FTZ R135, R135, R7 ;  /* 0x0000000787877220 */ /* 0x000fe20000410000 */
[----:B------:R-:W3:Y:S01]  /*cf40*/  MUFU.EX2 R46, R46 ;  /* 0x0000002e002e7308 */ /* 0x000ee20000000800 */
[----:B--2---:R-:W-:Y:S01]  /*cf50*/  FADD.FTZ R63, R34, R59 ;  /* 0x0000003b223f7221 */ /* 0x004fe20000010000 */
[--C-:B------:R-:W-:Y:S01]  /*cf60*/  FFMA.FTZ R59, R74, UR33, -R72.reuse ;  /* 0x000000214a3b7c23 */ /* 0x100fe20008010848 */
[----:B------:R-:W-:Y:S01]  /*cf70*/  FFMA.FTZ R72, R87, UR33, -R72 ;  /* 0x0000002157487c23 */ /* 0x000fe20008010848 */
[----:B0-----:R-:W-:Y:S01]  /*cf80*/  F2FP.F16.F32.PACK_AB R25, R43, R42 ;  /* 0x0000002a2b19723e */ /* 0x001fe200000000ff */
[----:B------:R-:W-:Y:S01]  /*cf90*/  FADD.FTZ R12, R38, R63 ;  /* 0x0000003f260c7221 */ /* 0x000fe20000010000 */
[----:B------:R-:W-:Y:S01]  /*cfa0*/  F2FP.F16.F32.PACK_AB R34, R37, R36 ;  /* 0x000000242522723e */ /* 0x000fe200000000ff */
[----:B------:R-:W-:Y:S01]  /*cfb0*/  IMAD.MOV.U32 R7, RZ, RZ, R5 ;  /* 0x000000ffff077224 */ /* 0x000fe200078e0005 */
        /* <DEDUP_REMOVED lines=14> */
[----:B------:R-:W-:Y:S02]  /*d0a0*/  FADD.FTZ R15, R37, R14 ;  /* 0x0000000e250f7221 */ /* 0x000fe40000010000 */
[----:B------:R-:W0:Y:S01]  /*d0b0*/  MUFU.EX2 R35, R35 ;  /* 0x0000002300237308 */ /* 0x000e220000000800 */
[----:B--2---:R-:W-:Y:S01]  /*d0c0*/  FADD.FTZ R12, R30, R63 ;  /* 0x0000003f1e0c7221 */ /* 0x004fe20000010000 */
[----:B------:R-:W-:Y:S01]  /*d0d0*/  FADD.FTZ R20, R40, R15 ;  /* 0x0000000f28147221 */ /* 0x000fe20000010000 */
[----:B------:R2:W-:Y:S01]  /*d0e0*/  STSM.16.M88.4 [R19], R24 ;  /* 0x0000001813007844 */ /* 0x0005e20000000200 */
[C---:B------:R-:W-:Y:S02]  /*d0f0*/  F2FP.F16.F32.PACK_AB R40, R41.reuse, R40 ;  /* 0x000000282928723e */ /* 0x040fe400000000ff */
[----:B------:R-:W-:Y:S02]  /*d100*/  FADD.FTZ R21, R41, R20 ;  /* 0x0000001429157221 */ /* 0x000fe40000010000 */
[----:B------:R-:W4:Y:S01]  /*d110*/  MUFU.EX2 R47, R47 ;  /* 0x0000002f002f7308 */ /* 0x000f220000000800 */
[C---:B---3--:R-:W-:Y:S01]  /*d120*/  FADD.FTZ R12, R31.reuse, R12 ;  /* 0x0000000c1f0c7221 */ /* 0x048fe20000010000 */
[----:B------:R-:W-:Y:S01]  /*d130*/  FADD.FTZ R21, R44, R21 ;  /* 0x000000152c157221 */ /* 0x000fe20000010000 */
[----:B------:R-:W-:-:S03]  /*d140*/  F2FP.F16.F32.PACK_AB R33, R31, R30 ;  /* 0x0000001e1f21723e */ /* 0x000fc600000000ff */
[----:B------:R-:W-:Y:S02]  /*d150*/  FADD.FTZ R20, R56, R21 ;  /* 0x0000001538147221 */ /* 0x000fe40000010000 */
[----:B------:R-:W3:Y:S01]  /*d160*/  MUFU.EX2 R50, R50 ;  /* 0x0000003200327308 */ /* 0x000ee20000000800 */
[----:B0-----:R-:W-:-:S07]  /*d170*/  FADD.FTZ R12, R35, R12 ;  /* 0x0000000c230c7221 */ /* 0x001fce0000010000 */
[----:B------:R-:W0:Y:S01]  /*d180*/  MUFU.EX2 R51, R51 ;  /* 0x0000003300337308 */ /* 0x000e220000000800 */
[C---:B----4-:R-:W-:Y:S01]  /*d190*/  FADD.FTZ R15, R47.reuse, R12 ;  /* 0x0000000c2f0f7221 */ /* 0x050fe20000010000 */
[----:B------:R-:W-:-:S05]  /*d1a0*/  F2FP.F16.F32.PACK_AB R35, R47, R35 ;  /* 0x000000232f23723e */ /* 0x000fca00000000ff */
[----:B------:R4:W-:Y:S01]  /*d1b0*/  STSM.16.M88.4 [R18], R32 ;  /* 0x0000002012007844 */ /* 0x0009e20000000200 */
[----:B------:R-:W5:Y:S01]  /*d1c0*/  MUFU.EX2 R4, R4 ;  /* 0x0000000400047308 */ /* 0x000f620000000800 */
[----:B---3--:R-:W-:-:S07]  /*d1d0*/  FADD.FTZ R12, R50, R15 ;  /* 0x0000000f320c7221 */ /* 0x008fce0000010000 */
[----:B------:R-:W1:Y:S01]  /*d1e0*/  MUFU.EX2 R3, R3 ;  /* 0x0000000300037308 */ /* 0x000e620000000800 */
[C---:B0-----:R-:W-:Y:S01]  /*d1f0*/  FADD.FTZ R15, R51.reuse, R12 ;  /* 0x0000000c330f7221 */ /* 0x041fe20000010000 */
[----:B------:R-:W-:-:S06]  /*d200*/  F2FP.F16.F32.PACK_AB R41, R51, R50 ;  /* 0x000000323329723e */ /* 0x000fcc00000000ff */
[----:B------:R-:W0:Y:S01]  /*d210*/  MUFU.EX2 R54, R54 ;  /* 0x0000003600367308 */ /* 0x000e220000000800 */
[----:B-----5:R-:W-:Y:S01]  /*d220*/  FADD.FTZ R12, R4, R15 ;  /* 0x0000000f040c7221 */ /* 0x020fe20000010000 */
[----:B------:R-:W-:Y:S01]  /*d230*/  FADD.FTZ R15, R45, R20 ;  /* 0x000000142d0f7221 */ /* 0x000fe20000010000 */
[C---:B------:R-:W-:Y:S02]  /*d240*/  F2FP.F16.F32.PACK_AB R43, R13.reuse, R4 ;  /* 0x000000040d2b723e */ /* 0x040fe400000000ff */
[----:B------:R-:W-:Y:S01]  /*d250*/  FADD.FTZ R12, R13, R12 ;  /* 0x0000000c0d0c7221 */ /* 0x000fe20000010000 */
[C---:B------:R-:W-:Y:S01]  /*d260*/  FADD.FTZ R20, R48.reuse, R15 ;  /* 0x0000000f30147221 */ /* 0x040fe20000010000 */
[----:B------:R-:W-:Y:S01]  /*d270*/  F2FP.F16.F32.PACK_AB R48, R48, R45 ;  /* 0x0000002d3030723e */ /* 0x000fe200000000ff */
[----:B------:R-:W3:Y:S01]  /*d280*/  MUFU.EX2 R52, R52 ;  /* 0x0000003400347308 */ /* 0x000ee20000000800 */
[----:B-1----:R-:W-:Y:S01]  /*d290*/  FADD.FTZ R9, R3, R12 ;  /* 0x0000000c03097221 */ /* 0x002fe20000010000 */
[----:B------:R-:W-:Y:S01]  /*d2a0*/  FADD.FTZ R11, R49, R20 ;  /* 0x00000014310b7221 */ /* 0x000fe20000010000 */
[----:B------:R4:W-:Y:S05]  /*d2b0*/  STSM.16.M88.4 [R17+0x27800], R40 ;  /* 0x0278002811007844 */ /* 0x0009ea0000000200 */
[----:B------:R-:W1:Y:S01]  /*d2c0*/  MUFU.EX2 R55, R55 ;  /* 0x0000003700377308 */ /* 0x000e620000000800 */
[----:B0-----:R-:W-:-:S07]  /*d2d0*/  FADD.FTZ R8, R54, R9 ;  /* 0x0000000936087221 */ /* 0x001fce0000010000 */
[----:B------:R-:W0:Y:S01]  /*d2e0*/  MUFU.EX2 R53, R53 ;  /* 0x0000003500357308 */ /* 0x000e220000000800 */
[C---:B---3--:R-:W-:Y:S01]  /*d2f0*/  FADD.FTZ R10, R52.reuse, R11 ;  /* 0x0000000b340a7221 */ /* 0x048fe20000010000 */
[----:B------:R-:W-:Y:S02]  /*d300*/  F2FP.F16.F32.PACK_AB R50, R52, R49 ;  /* 0x000000313432723e */ /* 0x000fe400000000ff */
[----:B------:R-:W-:-:S04]  /*d310*/  F2FP.F16.F32.PACK_AB R49, R54, R3 ;  /* 0x000000033631723e */ /* 0x000fc800000000ff */
        /* <DEDUP_REMOVED lines=9> */
[----:B-1----:R-:W-:-:S07]  /*d3b0*/  FADD.FTZ R11, R57, R10 ;  /* 0x0000000a390b7221 */ /* 0x002fce0000010000 */
[----:B------:R-:W1:Y:S01]  /*d3c0*/  MUFU.EX2 R14, R75 ;  /* 0x0000004b000e7308 */ /* 0x000e620000000800 */
[----:B0-----:R-:W-:-:S07]  /*d3d0*/  FADD.FTZ R9, R59, R4 ;  /* 0x000000043b097221 */ /* 0x001fce0000010000 */
        /* <DEDUP_REMOVED lines=10> */
[----:B-1----:R-:W-:Y:S01]  /*d480*/  FADD.FTZ R9, R65, R8 ;  /* 0x0000000841097221 */ /* 0x002fe20000010000 */
[----:B------:R-:W-:-:S06]  /*d490*/  F2FP.F16.F32.PACK_AB R8, R57, R53 ;  /* 0x000000353908723e */ /* 0x000fcc00000000ff */
[----:B------:R-:W1:Y:S01]  /*d4a0*/  MUFU.EX2 R15, R82 ;  /* 0x00000052000f7308 */ /* 0x000e620000000800 */
[C---:B0-----:R-:W-:Y:S01]  /*d4b0*/  FADD.FTZ R4, R79.reuse, R4 ;  /* 0x000000044f047221 */ /* 0x041fe20000010000 */
[----:B------:R-:W-:-:S06]  /*d4c0*/  F2FP.F16.F32.PACK_AB R11, R79, R78 ;  /* 0x0000004e4f0b723e */ /* 0x000fcc00000000ff */
[----:B------:R-:W0:Y:S01]  /*d4d0*/  MUFU.EX2 R83, R83 ;  /* 0x0000005300537308 */ /* 0x000e220000000800 */
[----:B---3--:R-:W-:Y:S01]  /*d4e0*/  FADD.FTZ R21, R68, R9 ;  /* 0x0000000944157221 */ /* 0x008fe20000010000 */
[----:B------:R-:W-:Y:S02]  /*d4f0*/  F2FP.F16.F32.PACK_AB R9, R14, R59 ;  /* 0x0000003b0e09723e */ /* 0x000fe400000000ff */
[----:B------:R-:W-:-:S03]  /*d500*/  F2FP.F16.F32.PACK_AB R12, R68, R65 ;  /* 0x00000041440c723e */ /* 0x000fc600000000ff */
[----:B------:R4:W-:Y:S01]  /*d510*/  STSM.16.M88.4 [R19+0x6000], R8 ;  /* 0x0060000813007844 */ /* 0x0009e20000000200 */
[----:B------:R-:W3:Y:S01]  /*d520*/  MUFU.EX2 R64, R64 ;  /* 0x0000004000407308 */ /* 0x000ee20000000800 */
[----:B-1----:R-:W-:-:S07]  /*d530*/  FADD.FTZ R4, R15, R4 ;  /* 0x000000040f047221 */ /* 0x002fce0000010000 */
[----:B------:R-:W1:Y:S01]  /*d540*/  MUFU.EX2 R6, R85 ;  /* 0x0000005500067308 */ /* 0x000e620000000800 */
[C---:B0-----:R-:W-:Y:S01]  /*d550*/  F2FP.F16.F32.PACK_AB R13, R83.reuse, R15 ;  /* 0x0000000f530d723e */ /* 0x041fe200000000ff */
[----:B------:R-:W-:-:S06]  /*d560*/  FADD.FTZ R4, R83, R4 ;  /* 0x0000000453047221 */ /* 0x000fcc0000010000 */
[----:B--2---:R-:W0:Y:S01]  /*d570*/  MUFU.EX2 R25, R86 ;  /* 0x0000005600197308 */ /* 0x004e220000000800 */
[----:B---3--:R-:W-:-:S07]  /*d580*/  FADD.FTZ R21, R64, R21 ;  /* 0x0000001540157221 */ /* 0x008fce0000010000 */
[----:B------:R-:W2:Y:S01]  /*d590*/  MUFU.EX2 R72, R72 ;  /* 0x0000004800487308 */ /* 0x000ea20000000800 */
[C---:B-1----:R-:W-:Y:S01]  /*d5a0*/  F2FP.F16.F32.PACK_AB R14, R6.reuse, R64 ;  /* 0x00000040060e723e */ /* 0x042fe200000000ff */
[----:B0-----:R-:W-:Y:S01]  /*d5b0*/  FADD.FTZ R3, R25, R4 ;  /* 0x0000000419037221 */ /* 0x001fe20000010000 */
[----:B------:R-:W-:Y:S01]  /*d5c0*/  FADD.FTZ R4, R6, R21 ;  /* 0x0000001506047221 */ /* 0x000fe20000010000 */
[----:B------:R-:W-:Y:S01]  /*d5d0*/  IMAD.MOV.U32 R6, RZ, RZ, R0 ;  /* 0x000000ffff067224 */ /* 0x000fe200078e0000 */
[C---:B--2---:R-:W-:Y:S01]  /*d5e0*/  F2FP.F16.F32.PACK_AB R15, R72.reuse, R25 ;  /* 0x00000019480f723e */ /* 0x044fe200000000ff */
[----:B------:R-:W-:-:S04]  /*d5f0*/  FADD.FTZ R3, R72, R3 ;  /* 0x0000000348037221 */ /* 0x000fc80000010000 */
[----:B------:R4:W-:Y:S01]  /*d600*/  STSM.16.M88.4 [R18+0x6000], R12 ;  /* 0x0060000c12007844 */ /* 0x0009e20000000200 */
[----:B------:R0:W-:Y:S06]  /*d610*/  MEMBAR.ALL.CTA ;  /* 0x0000000000007992 */ /* 0x0001ec0000008000 */
[----:B0-----:R-:W0:Y:S02]  /*d620*/  FENCE.VIEW.ASYNC.S ;  /* 0x00000000000073c6 */ /* 0x001e240000000000 */
[----:B0-----:R-:W-:Y:S01]  /*d630*/  NOP ;  /* 0x0000000000007918 */ /* 0x001fe20000000000 */
[----:B------:R-:W-:Y:S05]  /*d640*/  @P2 BRA `(.L_x_11065) ;  /* 0xffffffcc00d42947 */ /* 0x000fea000383ffff */
.L_x_11048:
[----:B------:R-:W-:Y:S06]  /*d650*/  BAR.ARV 0x8, 0x200 ;  /* 0x0208000000007b1d */ /* 0x000fec0000002000 */
[----:B------:R-:W-:Y:S05]  /*d660*/  @!P0 BRA `(.L_x_11066) ;  /* 0x0000000000048947 */ /* 0x000fea0003800000 */
[----:B------:R-:W-:Y:S01]  /*d670*/  BPT.TRAP 0x1 ;  /* 0x000000040000795c */ /* 0x000fe20000300000 */
.L_x_11066:
[----:B------:R-:W-:Y:S01]  /*d680*/  ULEA UR9, UR46, UR42, 0x3 ;  /* 0x0000002a2e097291 */ /* 0x000fe2000f8e183f */
[----:B------:R-:W-:-:S05]  /*d690*/  IMAD.U32 R2, RZ, RZ, UR49 ;  /* 0x00000031ff027e24 */ /* 0x000fca000f8e00ff */
[----:B------:R-:W-:-:S04]  /*d6a0*/  SHF.L.U32 R2, R2, 0x1f, RZ ;  /* 0x0000001f02027819 */ /* 0x000fc800000006ff */
[----:B------:R0:W1:Y:S01]  /*d6b0*/  SYNCS.PHASECHK.TRANS64.TRYWAIT P2, [UR9+0x2d850], R2 ;  /* 0x02d85002ff0075a7 */ /* 0x0000620008040149 */
[----:B------:R-:W-:Y:S05]  /*d6c0*/  @!P0 BRA `(.L_x_11067) ;  /* 0x0000000000048947 */ /* 0x000fea0003800000 */
[----:B------:R-:W-:Y:S01]  /*d6d0*/  BPT.TRAP 0x1 ;  /* 0x000000040000795c */ /* 0x000fe20000300000 */
.L_x_11067:
[----:B-1----:R-:W-:Y:S05]  /*d6e0*/  @P2 BRA `(.L_x_11068) ;  /* 0x0000000000082947 */ /* 0x002fea0003800000 */
[----:B------:R-:W1:Y:S02]  /*d6f0*/  SYNCS.PHASECHK.TRANS64.TRYWAIT P0, [UR9+0x2d850], R2 ;  /* 0x02d85002ff0075a7 */ /* 0x000e640008000149 */
[----:B-1----:R-:W-:Y:S05]  /*d700*/  @!P0 BRA `(.L_x_11069) ;  /* 0x0000008c00e08947 */ /* 0x002fea0003800000 */
.L_x_11068:
[----:B------:R-:W-:Y:S01]  /*d710*/  UIADD3 UR42, UR42, 0x400, URZ ;  /* 0x000004002a2a7890 */ /* 0x000fe2000fffe03f */
[----:B------:R-:W-:Y:S01]  /*d720*/  WARPGROUP.ARRIVE ;  /* 0x00000000000079c5 */ /* 0x000fe20000000000 */
[----:B------:R-:W-:Y:S01]  /*d730*/  ULOP3.LUT UR43, UR43, 0x10000, URZ, 0xfc, !UPT ;  /* 0x000100002b2b7892 */ /* 0x000fe2000f8efc3f */
[----:B-1----:R-:W1:Y:S01]  /*d740*/  SHFL.BFLY PT, R7, R4, 0x2, 0x1f ;  /* 0x0c401f0004077f89 */ /* 0x002e6200000e0000 */
[----:B------:R-:W-:Y:S01]  /*d750*/  USHF.R.U32.HI UR42, URZ, 0x4, UR42 ;  /* 0x000000043f2a7899 */ /* 0x000fe2000801162a */
[----:B--2-4-:R-:W-:Y:S01]  /*d760*/  IMAD.U32 R13, RZ, RZ, UR33 ;  /* 0x00000021ff0d7e24 */ /* 0x014fe2000f8e00ff */
[----:B------:R-:W-:Y:S01]  /*d770*/  UMOV UR5, 0x40000040 ;  /* 0x4000004000057882 */ /* 0x000fe20000000000 */
[----:B------:R-:W-:Y:S01]  /*d780*/  UMOV UR7, 0x80000020 ;  /* 0x8000002000077882 */ /* 0x000fe20000000000 */
[----:B------:R-:W-:Y:S01]  /*d790*/  ULOP3.LUT UR42, UR42, 0x3fff, URZ, 0xc0, !UPT ;  /* 0x00003fff2a2a7892 */ /* 0x000fe2000f8ec03f */
[----:B0-----:R-:W0:Y:S01]  /*d7a0*/  SHFL.BFLY PT, R2, R3, 0x2, 0x1f ;  /* 0x0c401f0003027f89 */ /* 0x001e2200000e0000 */
[----:B------:R-:W-:Y:S01]  /*d7b0*/  UMOV UR4, UR43 ;  /* 0x0000002b00047c82 */ /* 0x000fe20008000000 */
[----:B------:R-:W-:-:S02]  /*d7c0*/  UIADD3 UR47, UR47, 0x1, URZ ;  /* 0x000000012f2f7890 */ /* 0x000fc4000fffe03f */
[----:B------:R-:W-:-:S04]  /*d7d0*/  ULOP3.LUT UR8, UR42, 0x2000000, URZ, 0xfc, !UPT ;  /* 0x020000002a087892 */ /* 0x000fc8000f8efc3f */
        /* <DEDUP_REMOVED lines=8> */
[----:B------:R-:W-:Y:S01]  /*d860*/  IMAD.MOV.U32 R4, RZ, RZ, RZ ;  /* 0x000000ffff047224 */ /* 0x000fe200078e00ff */
[----:B------:R-:W-:Y:S01]  /*d870*/  UMOV UR5, 0x40000040 ;  /* 0x4000004000057882 */ /* 0x000fe20000000000 */
[----:B------:R-:W-:Y:S01]  /*d880*/  UMOV UR7, 0x80000020 ;  /* 0x8000002000077882 */ /* 0x000fe20000000000 */
[----:B0-----:R-:W-:Y:S01]  /*d890*/  FADD.FTZ R6, R2, R3 ;  /* 0x0000000302067221 */ /* 0x001fe20000010000 */
[----:B------:R-:W-:Y:S01]  /*d8a0*/  IMAD.MOV.U32 R3, RZ, RZ, -0x800000 ;  /* 0xff800000ff037424 */ /* 0x000fe200078e00ff */
[----:B------:R-:W0:Y:S01]  /*d8b0*/  SHFL.BFLY PT, R2, R7, 0x1, 0x1f ;  /* 0x0c201f0007027f89 */ /* 0x000e2200000e0000 */
[----:B------:R-:W-:-:S03]  /*d8c0*/  USEL UR46, UR46, URZ, UP0 ;  /* 0x0000003f2e2e7287 */ /* 0x000fc60008000000 */
[----:B------:R-:W1:Y:S01]  /*d8d0*/  SHFL.BFLY PT, R9, R6, 0x1, 0x1f ;  /* 0x0c201f0006097f89 */ /* 0x000e6200000e0000 */
[----:B0-----:R-:W-:Y:S01]  /*d8e0*/  FADD.FTZ R11, R7, R2 ;  /* 0x00000002070b7221 */ /* 0x001fe20000010000 */
[----:B------:R-:W-:Y:S02]  /*d8f0*/  IMAD.U32 R7, RZ, RZ, UR33 ;  /* 0x00000021ff077e24 */ /* 0x000fe4000f8e00ff */
[----:B------:R-:W-:Y:S02]  /*d900*/  IMAD.MOV.U32 R2, RZ, RZ, -0x800000 ;  /* 0xff800000ff027424 */ /* 0x000fe400078e00ff */
[----:B-1----:R-:W-:Y:S01]  /*d910*/  FADD.FTZ R12, R6, R9 ;  /* 0x00000009060c7221 */ /* 0x002fe20000010000 */
[----:B------:R-:W-:Y:S01]  /*d920*/  FSETP.NE.FTZ.AND P0, PT, R11, RZ, PT ;  /* 0x000000ff0b00720b */ /* 0x000fe20003f15000 */
[----:B------:R-:W-:Y:S02]  /*d930*/  IMAD.U32 R6, RZ, RZ, UR9 ;  /* 0x00000009ff067e24 */ /* 0x000fe4000f8e00ff */
[----:B------:R-:W-:Y:S01]  /*d940*/  IMAD.MOV.U32 R9, RZ, RZ, RZ ;  /* 0x000000ffff097224 */ /* 0x000fe200078e00ff */
[----:B------:R-:W-:Y:S01]  /*d950*/  FSETP.NE.FTZ.AND P2, PT, R12, RZ, PT ;  /* 0x000000ff0c00720b */ /* 0x000fe20003f55000 */
[----:B------:R-:W-:-:S05]  /*d960*/  @!P1 VIADD R6, R6, 0x2d860 ;  /* 0x0002d86006069836 */ /* 0x000fca0000000000 */
[----:B------:R-:W-:-:S03]  /*d970*/  @!P1 PRMT R6, RZ, 0x654, R6 ;  /* 0x00000654ff069816 */ /* 0x000fc60000000006 */
[----:B------:R-:W0:Y:S01]  /*d980*/  @P0 MUFU.LG2 R8, R11 ;  /* 0x0000000b00080308 */ /* 0x000e220000000c00 */
[----:B------:R-:W-:-:S07]  /*d990*/  @P0 FMUL.FTZ R7, R7, 0.69314718246459960938 ;  /* 0x3f31721807070820 */ /* 0x000fce0000410000 */
[----:B------:R-:W1:Y:S08]  /*d9a0*/  @P2 MUFU.LG2 R10, R12 ;  /* 0x0000000c000a2308 */ /* 0x000e700000000c00 */
[----:B------:R2:W3:Y:S01]  /*d9b0*/  @P0 MUFU.RCP R4, R11 ;  /* 0x0000000b00040308 */ /* 0x0004e20000001000 */
[----:B0-----:R-:W-:-:S04]  /*d9c0*/  @P0 FMUL.FTZ R8, R8, 0.69314718246459960938 ;  /* 0x3f31721808080820 */ /* 0x001fc80000410000 */
[----:B------:R-:W-:Y:S01]  /*d9d0*/  @P0 FFMA.FTZ R3, R7, R0, R8 ;  /* 0x0000000007030223 */ /* 0x000fe20000010008 */
[----:B------:R-:W-:Y:S02]  /*d9e0*/  PLOP3.LUT P0, PT, PT, PT, PT, 0x8, 0x0 ;  /* 0x000000000000781c */ /* 0x000fe40003f0e170 */
[----:B------:R-:W0:Y:S01]  /*d9f0*/  @P2 MUFU.RCP R9, R12 ;  /* 0x0000000c00092308 */ /* 0x000e220000001000 */
[----:B--2---:R-:W-:Y:S01]  /*da00*/  @P2 FMUL.FTZ R11, R13, 0.69314718246459960938 ;  /* 0x3f3172180d0b2820 */ /* 0x004fe20000410000 */
        /* <DEDUP_REMOVED lines=99> */
.L_x_10999:
[----:B------:R-:W0:Y:S08]  /*e040*/  S2UR UR4, SR_CgaCtaId ;  /* 0x00000000000479c3 */ /* 0x000e300000008800 */
[----:B------:R-:W-:Y:S06]  /*e050*/  BAR.SYNC.DEFER_BLOCKING 0x5, 0x200 ;  /* 0x0148000000007b1d */ /* 0x000fec0000010000 */
[----:B------:R-:W-:Y:S01]  /*e060*/  UMOV UR42, 0x400 ;  /* 0x00000400002a7882 */ /* 0x000fe20000000000 */
[----:B------:R-:W-:Y:S01]  /*e070*/  BSSY B0, `(.L_x_11070) ;  /* 0x00001b8000007945 */ /* 0x000fe20003800000 */
[----:B0-----:R-:W-:-:S09]  /*e080*/  ULEA UR42, UR4, UR42, 0x18 ;  /* 0x0000002a042a7291 */ /* 0x001fd2000f8ec03f */
[----:B------:R-:W0:Y:S02]  /*e090*/  LDS.128 R4, [UR42+0x2d8d0] ;  /* 0x02d8d02aff047984 */ /* 0x000e240008000c00 */
[----:B0-----:R-:W-:Y:S02]  /*e0a0*/  R2UR UR5, R5 ;  /* 0x00000000050572ca */ /* 0x001fe400000e0000 */
[----:B------:R-:W-:Y:S02]  /*e0b0*/  R2UR UR7, R6 ;  /* 0x00000000060772ca */ /* 0x000fe400000e0000 */
[----:B------:R-:W-:Y:S01]  /*e0c0*/  R2UR UR6, R7 ;  /* 0x00000000070672ca */ /* 0x000fe200000e0000 */
[----:B------:R-:W-:Y:S06]  /*e0d0*/  BAR.ARV 0x4, 0x200 ;  /* 0x0108000000007b1d */ /* 0x000fec0000002000 */
[----:B------:R-:W-:Y:S08]  /*e0e0*/  @P0 BRA `(.L_x_11071) ;  /* 0x0000001000480947 */ /* 0x000ff00003800000 */
[----:B------:R-:W0:Y:S08]  /*e0f0*/  S2UR UR4, SR_SWINHI ;  /* 0x00000000000479c3 */ /* 0x000e300000002f00 */
[----:B------:R-:W-:Y:S01]  /*e100*/  BAR.SYNC.DEFER_BLOCKING 0x1, 0x180 ;  /* 0x0046000000007b1d */ /* 0x000fe20000010000 */
[----:B------:R-:W-:Y:S02]  /*e110*/  F2FP.F16.F32.PACK_AB R6, R93, R92 ;  /* 0x0000005c5d06723e */ /* 0x000fe400000000ff */
[----:B------:R-:W-:-:S02]  /*e120*/  F2FP.F16.F32.PACK_AB R26, R125, R26 ;  /* 0x0000001a7d1a723e */ /* 0x000fc400000000ff */
[----:B------:R-:W-:-:S03]  /*e130*/  F2FP.F16.F32.PACK_AB R27, R27, R126 ;  /* 0x0000007e1b1b723e */ /* 0x000fc600000000ff */
[----:B------:R-:W1:Y:S01]  /*e140*/  LDC R41, c[0x0][0xbe8] ;  /* 0x0002fa00ff297b82 */ /* 0x000e620000000800 */
[----:B------:R-:W-:Y:S01]  /*e150*/  UMOV UR8, UR42 ;  /* 0x0000002a00087c82 */ /* 0x000fe20008000000 */
[----:B0-----:R-:W-:Y:S01]  /*e160*/  UMOV UR9, UR4 ;  /* 0x0000000400097c82 */ /* 0x001fe20008000000 */
[----:B------:R-:W-:Y:S02]  /*e170*/  IMAD.U32 R20, RZ, RZ, UR8 ;  /* 0x00000008ff147e24 */ /* 0x000fe4000f8e00ff */
[----:B------:R-:W-:Y:S01]  /*e180*/  IMAD.U32 R21, RZ, RZ, UR9 ;  /* 0x00000009ff157e24 */ /* 0x000fe2000f8e00ff */
[----:B------:R-:W-:Y:S02]  /*e190*/  ULDC.64 UR8, c[0x0][0xc00] ;  /* 0x0003000000087ab9 */ /* 0x000fe40000000a00 */
[----:B------:R-:W-:Y:S01]  /*e1a0*/  UISETP.NE.U32.AND UP0, UPT, UR8, URZ, UPT ;  /* 0x0000003f0800728c */ /* 0x000fe2000bf05070 */
[----:B------:R-:W-:-:S03]  /*e1b0*/  IMAD.WIDE R4, R145, 0x2, R20 ;  /* 0x0000000291047825 */ /* 0x000fc600078e0214 */
[----:B------:R-:W-:Y:S01]  /*e1c0*/  UISETP.NE.AND.EX UP0, UPT, UR9, URZ, UPT, UP0 ;  /* 0x0000003f0900728c */ /* 0x000fe2000bf05300 */
[C---:B------:R-:W-:Y:S02]  /*e1d0*/  LOP3.LUT R7, R4.reuse, 0x180, RZ, 0xc0, !PT ;  /* 0x0000018004077812 */ /* 0x040fe400078ec0ff */
[----:B------:R-:W-:Y:S01]  /*e1e0*/  ULDC.64 UR8, c[0x0][0xc00] ;  /* 0x0003000000087ab9 */ /* 0x000fe20000000a00 */
[C---:B------:R-:W-:Y:S01]  /*e1f0*/  IADD3 R9, P0, R4.reuse, 0x6020, RZ ;  /* 0x0000602004097810 */ /* 0x040fe20007f1e0ff */
[----:B------:R-:W-:Y:S01]  /*e200*/  UIMAD.WIDE UR8, UR40, 0x4, UR8 ;  /* 0x00000004280878a5 */ /* 0x000fe2000f8e0208 */
[----:B------:R-:W-:Y:S02]  /*e210*/  SHF.R.U64 R7, R7, 0x3, RZ ;  /* 0x0000000307077819 */ /* 0x000fe400000012ff */
[C---:B------:R-:W-:Y:S02]  /*e220*/  IADD3 R11, P1, R4.reuse, 0x6000, RZ ;  /* 0x00006000040b7810 */ /* 0x040fe40007f3e0ff */
[----:B------:R-:W-:-:S02]  /*e230*/  IADD3 R33, P2, R4, 0x3020, RZ ;  /* 0x0000302004217810 */ /* 0x000fc40007f5e0ff */
[C---:B------:R-:W-:Y:S02]  /*e240*/  IADD3 R31, P3, R4.reuse, 0x3000, RZ ;  /* 0x00003000041f7810 */ /* 0x040fe40007f7e0ff */
[----:B------:R-:W-:Y:S01]  /*e250*/  IADD3 R29, P4, R4, 0x20, RZ ;  /* 0x00000020041d7810 */ /* 0x000fe20007f9e0ff */
[--C-:B------:R-:W-:Y:S01]  /*e260*/  IMAD.X R13, RZ, RZ, R5.reuse, P2 ;  /* 0x000000ffff0d7224 */ /* 0x100fe200010e0605 */
[----:B------:R-:W-:Y:S01]  /*e270*/  LOP3.LUT R4, R7, R4, RZ, 0x3c, !PT ;  /* 0x0000000407047212 */ /* 0x000fe200078e3cff */
[--C-:B------:R-:W-:Y:S01]  /*e280*/  IMAD.X R15, RZ, RZ, R5.reuse, P3 ;  /* 0x000000ffff0f7224 */ /* 0x100fe200018e0605 */
[----:B------:R-:W-:Y:S01]  /*e290*/  LOP3.LUT R8, R9, 0x180, RZ, 0xc0, !PT ;  /* 0x0000018009087812 */ /* 0x000fe200078ec0ff */
[----:B------:R-:W-:Y:S01]  /*e2a0*/  IMAD.X R25, RZ, RZ, R5, P4 ;  /* 0x000000ffff197224 */ /* 0x000fe200020e0605 */
[----:B------:R-:W-:Y:S02]  /*e2b0*/  LOP3.LUT R10, R11, 0x180, RZ, 0xc0, !PT ;  /* 0x000001800b0a7812 */ /* 0x000fe400078ec0ff */
[----:B------:R-:W-:-:S02]  /*e2c0*/  MOV R28, R4 ;  /* 0x00000004001c7202 */ /* 0x000fc40000000f00 */
[----:B------:R-:W-:Y:S02]  /*e2d0*/  F2FP.F16.F32.PACK_AB R4, R89, R0 ;  /* 0x000000005904723e */ /* 0x000fe400000000ff */
[----:B------:R-:W-:Y:S02]  /*e2e0*/  LOP3.LUT R0, R29, 0x180, RZ, 0xc0, !PT ;  /* 0x000001801d007812 */ /* 0x000fe400078ec0ff */
[----:B------:R-:W-:Y:S02]  /*e2f0*/  SHF.R.U64 R8, R8, 0x3, RZ ;  /* 0x0000000308087819 */ /* 0x000fe400000012ff */
[----:B------:R-:W-:Y:S02]  /*e300*/  SHF.R.U64 R10, R10, 0x3, RZ ;  /* 0x000000030a0a7819 */ /* 0x000fe400000012ff */
[----:B------:R-:W-:Y:S02]  /*e310*/  LOP3.LUT R14, R31, 0x180, RZ, 0xc0, !PT ;  /* 0x000001801f0e7812 */ /* 0x000fe400078ec0ff */
[----:B------:R-:W-:-:S02]  /*e320*/  LOP3.LUT R12, R33, 0x180, RZ, 0xc0, !PT ;  /* 0x00000180210c7812 */ /* 0x000fc400078ec0ff */
[----:B------:R-:W-:Y:S02]  /*e330*/  SHF.R.U64 R0, R0, 0x3, RZ ;  /* 0x0000000300007819 */ /* 0x000fe400000012ff */
[----:B------:R-:W-:Y:S01]  /*e340*/  LOP3.LUT R8, R8, R9, RZ, 0x3c, !PT ;  /* 0x0000000908087212 */ /* 0x000fe200078e3cff */
[--C-:B------:R-:W-:Y:S01]  /*e350*/  IMAD.X R9, RZ, RZ, R5.reuse, P0 ;  /* 0x000000ffff097224 */ /* 0x100fe200000e0605 */
[----:B------:R-:W-:Y:S01]  /*e360*/  LOP3.LUT R10, R10, R11, RZ, 0x3c, !PT ;  /* 0x0000000b0a0a7212 */ /* 0x000fe200078e3cff */
[----:B------:R-:W-:Y:S01]  /*e370*/  IMAD.X R11, RZ, RZ, R5, P1 ;  /* 0x000000ffff0b7224 */ /* 0x000fe200008e0605 */
[----:B------:R-:W-:Y:S02]  /*e380*/  SHF.R.U64 R14, R14, 0x3, RZ ;  /* 0x000000030e0e7819 */ /* 0x000fe400000012ff */
[----:B------:R-:W-:Y:S02]  /*e390*/  SHF.R.U64 R12, R12, 0x3, RZ ;  /* 0x000000030c0c7819 */ /* 0x000fe400000012ff */
[----:B------:R-:W-:Y:S01]  /*e3a0*/  LOP3.LUT R24, R0, R29, RZ, 0x3c, !PT ;  /* 0x0000001d00187212 */ /* 0x000fe200078e3cff */
[----:B------:R-:W-:Y:S01]  /*e3b0*/  IMAD.U32 R29, RZ, RZ, UR9 ;  /* 0x00000009ff1d7e24 */ /* 0x000fe2000f8e00ff */
[----:B------:R-:W-:-:S02]  /*e3c0*/  F2FP.F16.F32.PACK_AB R5, R91, R90 ;  /* 0x0000005a5b05723e */ /* 0x000fc400000000ff */
[----:B------:R-:W-:Y:S02]  /*e3d0*/  F2FP.F16.F32.PACK_AB R7, R95, R94 ;  /* 0x0000005e5f07723e */ /* 0x000fe400000000ff */
[----:B------:R-:W-:Y:S02]  /*e3e0*/  LOP3.LUT R14, R14, R31, RZ, 0x3c, !PT ;  /* 0x0000001f0e0e7212 */ /* 0x000fe400078e3cff */
[----:B------:R-:W-:Y:S01]  /*e3f0*/  MOV R30, R8 ;  /* 0x00000008001e7202 */ /* 0x000fe20000000f00 */
[----:B------:R0:W-:Y:S01]  /*e400*/  STSM.16.M88.4 [R28], R4 ;  /* 0x000000041c007844 */ /* 0x0001e20000000200 */
[----:B------:R-:W-:Y:S02]  /*e410*/  MOV R31, R10 ;  /* 0x0000000a001f7202 */ /* 0x000fe40000000f00 */
[----:B------:R-:W-:Y:S02]  /*e420*/  LOP3.LUT R12, R12, R33, RZ, 0x3c, !PT ;  /* 0x000000210c0c7212 */ /* 0x000fe400078e3cff */
[----:B------:R-:W-:-:S02]  /*e430*/  MOV R25, R24 ;  /* 0x0000001800197202 */ /* 0x000fc40000000f00 */
[----:B------:R-:W-:Y:S02]  /*e440*/  F2FP.F16.F32.PACK_AB R8, R97, R96 ;  /* 0x000000606108723e */ /* 0x000fe400000000ff */
[----:B------:R-:W-:Y:S02]  /*e450*/  F2FP.F16.F32.PACK_AB R9, R99, R98 ;  /* 0x000000626309723e */ /* 0x000fe400000000ff */
[----:B------:R-:W-:Y:S02]  /*e460*/  F2FP.F16.F32.PACK_AB R10, R101, R100 ;  /* 0x00000064650a723e */ /* 0x000fe400000000ff */
[----:B------:R-:W-:Y:S02]  /*e470*/  F2FP.F16.F32.PACK_AB R11, R103, R102 ;  /* 0x00000066670b723e */ /* 0x000fe400000000ff */
[----:B------:R-:W-:Y:S01]  /*e480*/  MOV R32, R12 ;  /* 0x0000000c00207202 */ /* 0x000fe20000000f00 */
[----:B0-----:R-:W-:Y:S01]  /*e490*/  IMAD.U32 R28, RZ, RZ, UR8 ;  /* 0x00000008ff1c7e24 */ /* 0x001fe2000f8e00ff */
[----:B------:R-:W-:Y:S01]  /*e4a0*/  MOV R33, R14 ;  /* 0x0000000e00217202 */ /* 0x000fe20000000f00 */
[----:B------:R0:W-:Y:S01]  /*e4b0*/  STSM.16.M88.4 [R25], R8 ;  /* 0x0000000819007844 */ /* 0x0001e20000000200 */
[----:B------:R-:W-:Y:S01]  /*e4c0*/  F2FP.F16.F32.PACK_AB R4, R105, R104 ;  /* 0x000000686904723e */ /* 0x000fe200000000ff */
[----:B------:R-:W-:Y:S01]  /*e4d0*/  ULDC.64 UR8, c[0x0][0xc08] ;  /* 0x0003020000087ab9 */ /* 0x000fe20000000a00 */
[----:B------:R-:W-:-:S02]  /*e4e0*/  F2FP.F16.F32.PACK_AB R5, R107, R106 ;  /* 0x0000006a6b05723e */ /* 0x000fc400000000ff */
        /* <DEDUP_REMOVED lines=8> */
[----:B0-----:R-:W-:Y:S01]  /*e570*/  F2FP.F16.F32.PACK_AB R25, R123, R122 ;  /* 0x0000007a7b19723e */ /* 0x001fe200000000ff */
[----:B------:R-:W-:Y:S01]  /*e580*/  STSM.16.M88.4 [R32], R12 ;  /* 0x0000000c20007844 */ /* 0x000fe20000000200 */
[----:B------:R-:W-:Y:S02]  /*e590*/  F2FP.F16.F32.PACK_AB R8, R129, R128 ;  /* 0x000000808108723e */ /* 0x000fe400000000ff */
[----:B------:R-:W-:Y:S01]  /*e5a0*/  F2FP.F16.F32.PACK_AB R9, R131, R130 ;  /* 0x000000828309723e */ /* 0x000fe200000000ff */
[----:B------:R-:W-:Y:S01]  /*e5b0*/  STSM.16.M88.4 [R31], R24 ;  /* 0x000000181f007844 */ /* 0x000fe20000000200 */
[----:B------:R-:W-:Y:S02]  /*e5c0*/  F2FP.F16.F32.PACK_AB R10, R133, R132 ;  /* 0x00000084850a723e */ /* 0x000fe400000000ff */
[----:B------:R-:W-:-:S02]  /*e5d0*/  F2FP.F16.F32.PACK_AB R11, R135, R134 ;  /* 0x00000086870b723e */ /* 0x000fc400000000ff */
[----:B------:R-:W-:-:S03]  /*e5e0*/  PLOP3.LUT P0, PT, PT, PT, UP0, 0x80, 0x0 ;  /* 0x000000000000781c */ /* 0x000fc60003f0f008 */
[----:B------:R0:W-:Y:S01]  /*e5f0*/  STSM.16.M88.4 [R30], R8 ;  /* 0x000000081e007844 */ /* 0x0001e20000000200 */
[----:B------:R-:W-:Y:S09]  /*e600*/  BAR.SYNC.DEFER_BLOCKING 0x1, 0x180 ;  /* 0x0046000000007b1d */ /* 0x000ff20000010000 */
[----:B------:R-:W3:Y:S01]  /*e610*/  @P0 LDG.E R0, desc[UR50][R28.64] ;  /* 0x000000321c000981 */ /* 0x000ee2000c1e1900 */
[----:B------:R-:W-:Y:S01]  /*e620*/  UISETP.NE.U32.AND UP1, UPT, UR8, URZ, UPT ;  /* 0x0000003f0800728c */ /* 0x000fe2000bf25070 */
[----:B-1----:R-:W-:Y:S01]  /*e630*/  ISETP.NE.AND P1, PT, R41, 0x1, PT ;  /* 0x000000012900780c */ /* 0x002fe20003f25270 */
[----:B------:R-:W-:Y:S01]  /*e640*/  ULDC UR10, c[0x0][0xa88] ;  /* 0x0002a200000a7ab9 */ /* 0x000fe20000000800 */
[----:B------:R-:W-:Y:S01]  /*e650*/  UMOV UR4, URZ ;  /* 0x0000003f00047c82 */ /* 0x000fe20008000000 */
[----:B------:R-:W-:-:S06]  /*e660*/  UISETP.NE.AND.EX UP1, UPT, UR9, URZ, UPT, UP1 ;  /* 0x0000003f0900728c */ /* 0x000fcc000bf25310 */
[----:B------:R-:W-:-:S04]  /*e670*/  PLOP3.LUT P2, PT, PT, PT, UP1, 0x80, 0x0 ;  /* 0x000000000000781c */ /* 0x000fc80003f4f018 */
[----:B--2---:R-:W1:Y:S01]  /*e680*/  @P1 LDC R5, c[0x0][0xbec] ;  /* 0x0002fb00ff051b82 */ /* 0x004e620000000800 */
[----:B------:R-:W-:Y:S02]  /*e690*/  @UP1 ULDC.64 UR8, c[0x0][0xc08] ;  /* 0x0003020000081ab9 */ /* 0x000fe40000000a00 */
[----:B------:R-:W-:-:S05]  /*e6a0*/  @UP1 UIMAD.WIDE UR8, UR40, 0x4, UR8 ;  /* 0x00000004280818a5 */ /* 0x000fca000f8e0208 */
[----:B------:R-:W2:Y:S01]  /*e6b0*/  @P1 LDC R6, c[0x0][0xbf0] ;  /* 0x0002fc00ff061b82 */ /* 0x000ea20000000800 */
[----:B0-----:R-:W-:Y:S02]  /*e6c0*/  IMAD.U32 R8, RZ, RZ, UR8 ;  /* 0x00000008ff087e24 */ /* 0x001fe4000f8e00ff */
[----:B------:R-:W-:Y:S01]  /*e6d0*/  IMAD.U32 R9, RZ, RZ, UR9 ;  /* 0x00000009ff097e24 */ /* 0x000fe2000f8e00ff */
[----:B---3--:R-:W-:Y:S01]  /*e6e0*/  @P0 R2UR UR4, R0 ;  /* 0x00000000000402ca */ /* 0x008fe200000e0000 */
[----:B------:R-:W-:-:S06]  /*e6f0*/  IMAD.U32 R0, RZ, RZ, UR10 ;  /* 0x0000000aff007e24 */ /* 0x000fcc000f8e00ff */
[----:B------:R0:W5:Y:S01]  /*e700*/  @P2 LDG.E R0, desc[UR50][R8.64] ;  /* 0x0000003208002981 */ /* 0x000162000c1e1900 */
[----:B-12---:R-:W-:Y:S07]  /*e710*/  @P2 BRA `(.L_x_11072) ;  /* 0x0000000000102947 */ /* 0x006fee0003800000 */
[----:B------:R-:W-:Y:S05]  /*e720*/  @!P0 BRA `(.L_x_11072) ;  /* 0x00000000000c8947 */ /* 0x000fea0003800000 */
[----:B------:R-:W2:Y:S04]  /*e730*/  LDG.E R7, desc[UR50][R28.64] ;  /* 0x000000321c077981 */ /* 0x000ea8000c1e1900 */
[----:B-----5:R-:W2:Y:S02]  /*e740*/  LDG.E R0, desc[UR50][R28.64+0x4] ;  /* 0x000004321c007981 */ /* 0x020ea4000c1e1900 */
[----:B--2---:R-:W-:-:S07]  /*e750*/  IMAD.IADD R0, R0, 0x1, -R7 ;  /* 0x0000000100007824 */ /* 0x004fce00078e0a07 */
.L_x_11072:
[----:B0-----:R-:W-:Y:S01]  /*e760*/  VIADD R8, R136, UR39 ;  /* 0x0000002788087c36 */ /* 0x001fe20008000000 */
[----:B------:R-:W-:Y:S01]  /*e770*/  USHF.R.S32.HI UR9, URZ, 0x1f, UR4 ;  /* 0x0000001f3f097899 */ /* 0x000fe20008011404 */
[----:B-----5:R-:W-:Y:S01]  /*e780*/  IMAD R43, R0, R41, RZ ;  /* 0x00000029002b7224 */ /* 0x020fe200078e02ff */
[----:B------:R-:W-:Y:S01]  /*e790*/  USHF.R.S32.HI UR16, URZ, 0x1f, UR41 ;  /* 0x0000001f3f107899 */ /* 0x000fe20008011429 */
[----:B------:R-:W-:Y:S01]  /*e7a0*/  @P1 IMAD.HI.U32 R5, R8, R5, RZ ;  /* 0x0000000508051227 */ /* 0x000fe200078e00ff */
[----:B------:R-:W-:Y:S01]  /*e7b0*/  ULDC.64 UR14, c[0x0][0xb90] ;  /* 0x0002e400000e7ab9 */ /* 0x000fe20000000a00 */
[----:B------:R-:W-:Y:S01]  /*e7c0*/  UMOV UR8, UR4 ;  /* 0x0000000400087c82 */ /* 0x000fe20008000000 */
[----:B------:R-:W-:Y:S01]  /*e7d0*/  UIMAD UR12, UR16, UR14, URZ ;  /* 0x0000000e100c72a4 */ /* 0x000fe2000f8e023f */
[----:B------:R-:W-:Y:S01]  /*e7e0*/  IMAD.MOV.U32 R4, RZ, RZ, R8 ;  /* 0x000000ffff047224 */ /* 0x000fe200078e0008 */
[----:B------:R-:W-:Y:S01]  /*e7f0*/  UIMAD.WIDE.U32 UR10, UR41, UR14, UR8 ;  /* 0x0000000e290a72a5 */ /* 0x000fe2000f8e0008 */
[----:B------:R-:W-:Y:S01]  /*e800*/  @P1 SHF.R.U32.HI R4, RZ, R6, R5 ;  /* 0x00000006ff041219 */ /* 0x000fe20000011605 */
[----:B------:R-:W-:Y:S01]  /*e810*/  USHF.R.S32.HI UR8, URZ, 0x1f, UR40 ;  /* 0x0000001f3f087899 */ /* 0x000fe20008011428 */
[----:B------:R-:W-:Y:S01]  /*e820*/  IMAD R5, R141, 0x20, R137 ;  /* 0x000000208d057824 */ /* 0x000fe200078e0289 */
[----:B------:R-:W-:Y:S01]  /*e830*/  UIMAD UR12, UR41, UR15, UR12 ;  /* 0x0000000f290c72a4 */ /* 0x000fe2000f8e020c */
[----:B------:R-:W0:Y:S01]  /*e840*/  @P1 LDC R45, c[0x0][0xbec] ;  /* 0x0002fb00ff2d1b82 */ /* 0x000e220000000800 */
[----:B------:R-:W-:Y:S01]  /*e850*/  USEL UR18, UR8, URZ, !UP0 ;  /* 0x0000003f08127287 */ /* 0x000fe2000c000000 */
[----:B------:R-:W-:Y:S01]  /*e860*/  IMAD.MOV R6, RZ, RZ, -R4 ;  /* 0x000000ffff067224 */ /* 0x000fe200078e0a04 */
[----:B------:R-:W-:Y:S01]  /*e870*/  ULDC.64 UR14, c[0x0][0xb98] ;  /* 0x0002e600000e7ab9 */ /* 0x000fe20000000a00 */
[----:B------:R-:W-:Y:S01]  /*e880*/  USEL UR17, UR40, URZ, !UP0 ;  /* 0x0000003f28117287 */ /* 0x000fe2000c000000 */
[----:B------:R-:W-:Y:S01]  /*e890*/  IMAD.WIDE R20, R5, 0x2, R20 ;  /* 0x0000000205147825 */ /* 0x000fe200078e0214 */
[----:B------:R-:W-:-:S02]  /*e8a0*/  UIMAD UR8, UR18, UR14, URZ ;  /* 0x0000000e120872a4 */ /* 0x000fc4000f8e023f */
[----:B------:R-:W-:Y:S01]  /*e8b0*/  UIADD3 UR11, UR11, UR12, URZ ;  /* 0x0000000c0b0b7290 */ /* 0x000fe2000fffe03f */
[----:B------:R-:W-:Y:S01]  /*e8c0*/  IMAD R7, R41, R6, R8 ;  /* 0x0000000629077224 */ /* 0x000fe200078e0208 */
[----:B------:R-:W-:Y:S01]  /*e8d0*/  UIMAD UR8, UR17, UR15, UR8 ;  /* 0x0000000f110872a4 */ /* 0x000fe2000f8e0208 */
[----:B------:R-:W-:Y:S01]  /*e8e0*/  IADD3 R9, P2, R20, 0x1800, RZ ;  /* 0x0000180014097810 */ /* 0x000fe20007f5e0ff */
[----:B------:R-:W-:Y:S01]  /*e8f0*/  UIMAD.WIDE.U32 UR10, UR17, UR14, UR10 ;  /* 0x0000000e110a72a5 */ /* 0x000fe2000f8e000a */
[----:B------:R-:W-:Y:S01]  /*e900*/  SHF.R.S32.HI R6, RZ, 0x1f, R4 ;  /* 0x0000001fff067819 */ /* 0x000fe20000011404 */
[----:B------:R-:W-:Y:S01]  /*e910*/  ULDC.64 UR12, c[0x0][0xb88] ;  /* 0x0002e200000c7ab9 */ /* 0x000fe20000000a00 */
[----:B------:R-:W-:Y:S01]  /*e920*/  SHF.R.S32.HI R5, RZ, 0x1f, R7 ;  /* 0x0000001fff057819 */ /* 0x000fe20000011407 */
[----:B------:R-:W-:Y:S01]  /*e930*/  IMAD.U32 R11, RZ, RZ, UR8 ;  /* 0x00000008ff0b7e24 */ /* 0x000fe2000f8e00ff */
[----:B------:R-:W-:Y:S02]  /*e940*/  LOP3.LUT R8, R9, 0x180, RZ, 0xc0, !PT ;  /* 0x0000018009087812 */ /* 0x000fe400078ec0ff */
[----:B------:R-:W-:Y:S01]  /*e950*/  IADD3 R4, P0, R4, UR10, RZ ;  /* 0x0000000a04047c10 */ /* 0x000fe2000ff1e0ff */
[----:B------:R-:W-:Y:S01]  /*e960*/  IMAD R10, R5, UR12, RZ ;  /* 0x0000000c050a7c24 */ /* 0x000fe2000f8e02ff */
[----:B------:R-:W-:-:S02]  /*e970*/  SHF.R.U64 R8, R8, 0x3, RZ ;  /* 0x0000000308087819 */ /* 0x000fc400000012ff */
[----:B------:R-:W-:Y:S01]  /*e980*/  IADD3.X R5, R6, UR11, R11, P0, !PT ;  /* 0x0000000b06057c10 */ /* 0x000fe200087fe40b */
[----:B------:R-:W-:Y:S01]  /*e990*/  ULDC.64 UR10, c[0x0][0xb50] ;  /* 0x0002d400000a7ab9 */ /* 0x000fe20000000a00 */
[----:B------:R-:W-:Y:S01]  /*e9a0*/  LOP3.LUT R6, R8, R9, RZ, 0x3c, !PT ;  /* 0x0000000908067212 */ /* 0x000fe200078e3cff */
[C---:B------:R-:W-:Y:S01]  /*e9b0*/  IMAD R9, R7.reuse, UR13, R10 ;  /* 0x0000000d07097c24 */ /* 0x040fe2000f8e020a */
[C---:B------:R-:W-:Y:S01]  /*e9c0*/  IADD3 R25, P6, R20.reuse, 0x3000, RZ ;  /* 0x0000300014197810 */ /* 0x040fe20007fde0ff */
[----:B------:R-:W-:Y:S01]  /*e9d0*/  IMAD.WIDE.U32 R4, R7, UR12, R4 ;  /* 0x0000000c07047c25 */ /* 0x000fe2000f8e0004 */
[----:B------:R-:W-:Y:S01]  /*e9e0*/  ULDC.64 UR12, c[0x0][0xaa0] ;  /* 0x0002a800000c7ab9 */ /* 0x000fe20000000a00 */
[----:B------:R-:W-:Y:S02]  /*e9f0*/  IADD3 R13, P5, R20, 0x4800, RZ ;  /* 0x00004800140d7810 */ /* 0x000fe40007fbe0ff */
[----:B------:R-:W-:Y:S01]  /*ea00*/  IMAD.IADD R5, R5, 0x1, R9 ;  /* 0x0000000105057824 */ /* 0x000fe200078e0209 */
[----:B------:R-:W-:Y:S01]  /*ea10*/  LEA R8, P0, R4, UR10, 0x2 ;  /* 0x0000000a04087c11 */ /* 0x000fe2000f8010ff */
[----:B------:R-:W-:Y:S01]  /*ea20*/  VIADD R10, R144, UR39 ;  /* 0x00000027900a7c36 */ /* 0x000fe20008000000 */
[----:B------:R-:W-:Y:S01]  /*ea30*/  IADD3 R33, P4, R20, 0x6000, RZ ;  /* 0x0000600014217810 */ /* 0x000fe20007f9e0ff */
[----:B------:R-:W-:Y:S01]  /*ea40*/  IMAD.X R7, RZ, RZ, R21, P2 ;  /* 0x000000ffff077224 */ /* 0x000fe200010e0615 */
[----:B------:R-:W-:Y:S01]  /*ea50*/  LEA.HI.X R4, R4, UR11, R5, 0x2, P0 ;  /* 0x0000000b04047c11 */ /* 0x000fe200080f1405 */
[----:B------:R-:W-:Y:S01]  /*ea60*/  SHFL.IDX PT, R36, R8, RZ, 0x1c1f ;  /* 0x001c1fff08247589 */ /* 0x000fe200000e0000 */
[----:B------:R-:W-:Y:S01]  /*ea70*/  LOP3.LUT P0, RZ, R142, 0x3, RZ, 0xc0, !PT ;  /* 0x000000038eff7812 */ /* 0x000fe2000780c0ff */
[----:B------:R-:W-:Y:S01]  /*ea80*/  VIADD R0, R10, 0x8 ;  /* 0x000000080a007836 */ /* 0x000fe20000000000 */
[----:B------:R-:W-:Y:S01]  /*ea90*/  IADD3 R5, P3, R20, 0x7800, RZ ;  /* 0x0000780014057810 */ /* 0x000fe20007f7e0ff */
[----:B------:R-:W1:Y:S01]  /*eaa0*/  SHFL.IDX PT, R37, R4, RZ, 0x1c1f ;  /* 0x001c1fff04257589 */ /* 0x000e6200000e0000 */
[----:B------:R-:W-:-:S02]  /*eab0*/  ISETP.GE.OR P2, PT, R10, R43, P0 ;  /* 0x0000002b0a00720c */ /* 0x000fc40000746670 */
[----:B------:R-:W-:Y:S01]  /*eac0*/  ISETP.GE.OR P0, PT, R0, R43, P0 ;  /* 0x0000002b0000720c */ /* 0x000fe20000706670 */
[----:B------:R-:W-:Y:S01]  /*ead0*/  SHFL.IDX PT, R38, R8, 0x1, 0x1c1f ;  /* 0x003c1f0008267f89 */ /* 0x000fe200000e0000 */
[----:B------:R-:W-:Y:S01]  /*eae0*/  LOP3.LUT R0, R5, 0x180, RZ, 0xc0, !PT ;  /* 0x0000018005007812 */ /* 0x000fe200078ec0ff */
[----:B------:R-:W-:Y:S01]  /*eaf0*/  UIMAD UR10, UR9, UR12, URZ ;  /* 0x0000000c090a72a4 */ /* 0x000fe2000f8e023f */
[----:B------:R-:W-:Y:S01]  /*eb00*/  LOP3.LUT R9, R20, 0x180, RZ, 0xc0, !PT ;  /* 0x0000018014097812 */ /* 0x000fe200078ec0ff */
[----:B------:R-:W2:Y:S01]  /*eb10*/  SHFL.IDX PT, R39, R4, 0x1, 0x1c1f ;  /* 0x003c1f0004277f89 */ /* 0x000ea200000e0000 */
[----:B------:R-:W-:Y:S01]  /*eb20*/  SHF.R.U64 R0, R0, 0x3, RZ ;  /* 0x0000000300007819 */ /* 0x000fe200000012ff */
[----:B------:R-:W-:Y:S01]  /*eb30*/  UIMAD.WIDE.U32 UR8, UR4, UR12, URZ ;  /* 0x0000000c040872a5 */ /* 0x000fe2000f8e003f */
[----:B------:R-:W-:Y:S01]  /*eb40*/  LOP3.LUT R24, R25, 0x180, RZ, 0xc0, !PT ;  /* 0x0000018019187812 */ /* 0x000fe200078ec0ff */
[----:B------:R-:W-:Y:S01]  /*eb50*/  IMAD.X R29, RZ, RZ, R21, P3 ;  /* 0x000000ffff1d7224 */ /* 0x000fe200018e0615 */
[----:B------:R-:W-:-:S02]  /*eb60*/  LOP3.LUT R28, R0, R5, RZ, 0x3c, !PT ;  /* 0x00000005001c7212 */ /* 0x000fc400078e3cff */
[----:B------:R-:W-:Y:S02]  /*eb70*/  LOP3.LUT R12, R13, 0x180, RZ, 0xc0, !PT ;  /* 0x000001800d0c7812 */ /* 0x000fe400078ec0ff */
[----:B------:R-:W-:Y:S01]  /*eb80*/  LOP3.LUT R32, R33, 0x180, RZ, 0xc0, !PT ;  /* 0x0000018021207812 */ /* 0x000fe200078ec0ff */
[----:B-1----:R1:W-:Y:S01]  /*eb90*/  @!P2 ST.E desc[UR50][R36.64], R3 ;  /* 0x000000032400a985 */ /* 0x0023e2000c101932 */
[----:B------:R-:W-:Y:S01]  /*eba0*/  IMAD R0, R140, 0x60, R141 ;  /* 0x000000608c007824 */ /* 0x000fe200078e028d */
[----:B------:R-:W-:Y:S01]  /*ebb0*/  UIMAD UR10, UR4, UR13, UR10 ;  /* 0x0000000d040a72a4 */ /* 0x000fe2000f8e020a */
[----:B------:R-:W-:Y:S02]  /*ebc0*/  SHF.R.U64 R9, R9, 0x3, RZ ;  /* 0x0000000309097819 */ /* 0x000fe400000012ff */
[----:B------:R-:W-:Y:S01]  /*ebd0*/  ULDC.64 UR12, c[0x0][0xae8] ;  /* 0x0002ba00000c7ab9 */ /* 0x000fe20000000a00 */
[----:B------:R-:W-:Y:S02]  /*ebe0*/  SHF.R.U64 R24, R24, 0x3, RZ ;  /* 0x0000000318187819 */ /* 0x000fe400000012ff */
[----:B------:R-:W-:-:S02]  /*ebf0*/  SHF.R.U64 R12, R12, 0x3, RZ ;  /* 0x000000030c0c7819 */ /* 0x000fc400000012ff */
[----:B------:R-:W-:Y:S01]  /*ec00*/  SHF.R.U64 R32, R32, 0x3, RZ ;  /* 0x0000000320207819 */ /* 0x000fe200000012ff */
[----:B-1----:R-:W1:Y:S01]  /*ec10*/  @P1 LDC R3, c[0x0][0xbf0] ;  /* 0x0002fc00ff031b82 */ /* 0x002e620000000800 */
[----:B------:R-:W-:Y:S01]  /*ec20*/  VIADD R36, R0, UR39 ;  /* 0x0000002700247c36 */ /* 0x000fe20008000000 */
[----:B------:R-:W-:Y:S01]  /*ec30*/  UIADD3 UR9, UR9, UR10, URZ ;  /* 0x0000000a09097290 */ /* 0x000fe2000fffe03f */
[----:B------:R-:W-:Y:S01]  /*ec40*/  LOP3.LUT R20, R9, R20, RZ, 0x3c, !PT ;  /* 0x0000001409147212 */ /* 0x000fe200078e3cff */
[----:B------:R-:W-:Y:S01]  /*ec50*/  UIMAD UR4, UR16, UR12, URZ ;  /* 0x0000000c100472a4 */ /* 0x000fe2000f8e023f */
[----:B0-----:R-:W-:Y:S01]  /*ec60*/  @P1 IMAD.HI.U32 R0, R36, R45, RZ ;  /* 0x0000002d24001227 */ /* 0x001fe200078e00ff */
[----:B------:R-:W-:Y:S01]  /*ec70*/  UIMAD.WIDE.U32 UR8, UR41, UR12, UR8 ;  /* 0x0000000c290872a5 */ /* 0x000fe2000f8e0008 */
[----:B------:R-:W-:Y:S01]  /*ec80*/  LOP3.LUT R24, R24, R25, RZ, 0x3c, !PT ;  /* 0x0000001918187212 */ /* 0x000fe200078e3cff */
[----:B------:R-:W-:Y:S01]  /*ec90*/  UIMAD UR4, UR41, UR13, UR4 ;  /* 0x0000000d290472a4 */ /* 0x000fe2000f8e0204 */
[----:B------:R-:W-:Y:S01]  /*eca0*/  LOP3.LUT R12, R12, R13, RZ, 0x3c, !PT ;  /* 0x0000000d0c0c7212 */ /* 0x000fe200078e3cff */
[----:B--2---:R0:W-:Y:S01]  /*ecb0*/  @!P0 ST.E desc[UR50][R38.64], R2 ;  /* 0x0000000226008985 */ /* 0x0041e2000c101932 */
[----:B------:R-:W-:Y:S01]  /*ecc0*/  LOP3.LUT R32, R32, R33, RZ, 0x3c, !PT ;  /* 0x0000002120207212 */ /* 0x000fe200078e3cff */
[--C-:B------:R-:W-:Y:S01]  /*ecd0*/  IMAD.X R25, RZ, RZ, R21.reuse, P6 ;  /* 0x000000ffff197224 */ /* 0x100fe200030e0615 */
[----:B------:R-:W-:Y:S01]  /*ece0*/  ULDC.64 UR10, c[0x0][0xaf0] ;  /* 0x0002bc00000a7ab9 */ /* 0x000fe20000000a00 */
[--C-:B------:R-:W-:Y:S01]  /*ecf0*/  IMAD.X R13, RZ, RZ, R21.reuse, P5 ;  /* 0x000000ffff0d7224 */ /* 0x100fe200028e0615 */
[----:B------:R2:W5:Y:S01]  /*ed00*/  LD.E.128 R8, desc[UR50][R20.64] ;  /* 0x0000003214087980 */ /* 0x000562000c101d00 */
[----:B------:R-:W-:Y:S01]  /*ed10*/  IMAD.X R33, RZ, RZ, R21, P4 ;  /* 0x000000ffff217224 */ /* 0x000fe200020e0615 */
[----:B------:R-:W-:-:S02]  /*ed20*/  UIADD3 UR9, UR9, UR4, URZ ;  /* 0x0000000409097290 */ /* 0x000fc4000fffe03f */
[----:B------:R-:W-:Y:S01]  /*ed30*/  UIMAD UR4, UR18, UR10, URZ ;  /* 0x0000000a120472a4 */ /* 0x000fe2000f8e023f */
[----:B------:R-:W5:Y:S04]  /*ed40*/  LD.E.128 R4, desc[UR50][R6.64] ;  /* 0x0000003206047980 */ /* 0x000f68000c101d00 */
[----:B------:R-:W5:Y:S01]  /*ed50*/  LD.E.128 R24, desc[UR50][R24.64] ;  /* 0x0000003218187980 */ /* 0x000f62000c101d00 */
[----:B--2---:R-:W-:Y:S01]  /*ed60*/  IMAD.MOV.U32 R21, RZ, RZ, R36 ;  /* 0x000000ffff157224 */ /* 0x004fe200078e0024 */
[----:B-1----:R-:W-:Y:S01]  /*ed70*/  @P1 SHF.R.U32.HI R21, RZ, R3, R0 ;  /* 0x00000003ff151219 */ /* 0x002fe20000011600 */
        /* <DEDUP_REMOVED lines=11> */
[----:B0-----:R-:W-:Y:S02]  /*ee30*/  IMAD R39, R21, UR11, R0 ;  /* 0x0000000b15277c24 */ /* 0x001fe4000f8e0200 */
[----:B------:R-:W-:Y:S01]  /*ee40*/  IMAD.U32 R3, RZ, RZ, UR9 ;  /* 0x00000009ff037e24 */ /* 0x000fe2000f8e00ff */
[----:B------:R-:W-:Y:S01]  /*ee50*/  SHF.R.S32.HI R0, RZ, 0x1f, R37 ;  /* 0x0000001fff007819 */ /* 0x000fe20000011425 */
[----:B------:R-:W-:Y:S01]  /*ee60*/  IMAD.U32 R2, RZ, RZ, UR8 ;  /* 0x00000008ff027e24 */ /* 0x000fe2000f8e00ff */
[----:B------:R-:W-:Y:S01]  /*ee70*/  ULDC.64 UR8, c[0x0][0xad8] ;  /* 0x0002b60000087ab9 */ /* 0x000fe20000000a00 */
[----:B------:R-:W-:Y:S01]  /*ee80*/  IMAD.U32 R3, RZ, RZ, UR4 ;  /* 0x00000004ff037e24 */ /* 0x000fe2000f8e00ff */
[----:B------:R-:W-:Y:S01]  /*ee90*/  @!PT LDS RZ, [RZ] ;  /* 0x00000000fffff984 */ /* 0x000fe20000000800 */
[----:B------:R-:W-:Y:S01]  /*eea0*/  @!PT LDS RZ, [RZ] ;  /* 0x00000000fffff984 */ /* 0x000fe20000000800 */
[----:B------:R-:W-:Y:S01]  /*eeb0*/  @!PT LDS RZ, [RZ] ;  /* 0x00000000fffff984 */ /* 0x000fe20000000800 */
[----:B------:R-:W-:Y:S01]  /*eec0*/  @!PT LDS RZ, [RZ] ;  /* 0x00000000fffff984 */ /* 0x000fe20000000800 */
[----:B------:R0:W-:Y:S06]  /*eed0*/  MEMBAR.ALL.CTA ;  /* 0x0000000000007992 */ /* 0x0001ec0000008000 */
[----:B0-----:R-:W0:Y:S01]  /*eee0*/  FENCE.VIEW.ASYNC.S ;  /* 0x00000000000073c6 */ /* 0x001e220000000000 */
[----:B------:R-:W-:-:S02]  /*eef0*/  IMAD R0, R0, UR8, RZ ;  /* 0x0000000800007c24 */ /* 0x000fc4000f8e02ff */
[----:B------:R-:W-:-:S04]  /*ef00*/  IMAD.WIDE.U32 R2, R21, UR10, R2 ;  /* 0x0000000a15027c25 */ /* 0x000fc8000f8e0002 */
[----:B------:R-:W-:Y:S02]  /*ef10*/  IMAD.IADD R3, R3, 0x1, R39 ;  /* 0x0000000103037824 */ /* 0x000fe400078e0227 */
[----:B------:R-:W-:Y:S02]  /*ef20*/  IMAD R21, R37, UR9, R0 ;  /* 0x0000000925157c24 */ /* 0x000fe4000f8e0200 */
[----:B------:R-:W-:Y:S01]  /*ef30*/  VIADD R0, R141, UR39 ;  /* 0x000000278d007c36 */ /* 0x000fe20008000000 */
[----:B------:R-:W-:Y:S01]  /*ef40*/  UIADD3 UR4, UR42, 0x2d820, URZ ;  /* 0x0002d8202a047890 */ /* 0x000fe2000fffe03f */
[----:B------:R-:W-:Y:S01]  /*ef50*/  IMAD.WIDE.U32 R2, R37, UR8, R2 ;  /* 0x0000000825027c25 */ /* 0x000fe2000f8e0002 */
[----:B------:R-:W-:Y:S02]  /*ef60*/  ULDC.64 UR8, c[0x0][0xa80] ;  /* 0x0002a00000087ab9 */ /* 0x000fe40000000a00 */
[----:B------:R-:W-:Y:S01]  /*ef70*/  ISETP.GE.AND P0, PT, R0, R43, PT ;  /* 0x0000002b0000720c */ /* 0x000fe20003f06270 */
[----:B------:R-:W-:Y:S01]  /*ef80*/  IMAD.IADD R3, R3, 0x1, R21 ;  /* 0x0000000103037824 */ /* 0x000fe200078e0215 */
[----:B------:R-:W-:Y:S01]  /*ef90*/  LEA R40, P1, R2, UR8, 0x1 ;  /* 0x0000000802287c11 */ /* 0x000fe2000f8208ff */
[----:B------:R-:W-:-:S03]  /*efa0*/  UPRMT UR4, URZ, 0x654, UR4 ;  /* 0x000006543f047896 */ /* 0x000fc60008000004 */
[----:B------:R-:W-:Y:S01]  /*efb0*/  LEA.HI.X R41, R2, UR9, R3, 0x1, P1 ;  /* 0x0000000902297c11 */ /* 0x000fe200088f0c03 */
[----:B0-----:R0:W1:Y:S01]  /*efc0*/  SHFL.IDX PT, R20, R40, RZ, 0x1c1f ;  /* 0x001c1fff28147589 */ /* 0x00106200000e0000 */
[----:B------:R-:W-:Y:S03]  /*efd0*/  BSSY B1, `(.L_x_11073) ;  /* 0x0000010000017945 */ /* 0x000fe60003800000 */
[----:B------:R0:W2:Y:S01]  /*efe0*/  SHFL.IDX PT, R21, R41, RZ, 0x1c1f ;  /* 0x001c1fff29157589 */ /* 0x0000a200000e0000 */
[----:B------:R-:W-:Y:S01]  /*eff0*/  SYNCS.ARRIVE.TRANS64.RED.A1T0 RZ, [UR4], RZ ;  /* 0x000000ffffff79a7 */ /* 0x000fe20008100404 */
        /* <DEDUP_REMOVED lines=10> */
[----:B-----5:R3:W-:Y:S04]  /*f0a0*/  @!P0 ST.E.128 desc[UR50][R2.64], R8 ;  /* 0x0000000802008985 */ /* 0x0207e8000c101d32 */
[----:B------:R3:W-:Y:S04]  /*f0b0*/  @!P1 ST.E.128 desc[UR50][R36.64], R24 ;  /* 0x0000001824009985 */ /* 0x0007e8000c101d32 */
[----:B------:R3:W-:Y:S02]  /*f0c0*/  @!P2 ST.E.128 desc[UR50][R38.64], R32 ;  /* 0x000000202600a985 */ /* 0x0007e4000c101d32 */
.L_x_11074:
[----:B------:R-:W-:Y:S05]  /*f0d0*/  BSYNC B1 ;  /* 0x0000000000017941 */ /* 0x000fea0003800000 */
.L_x_11073:
        /* <DEDUP_REMOVED lines=15> */
[----:B---3--:R-:W-:-:S04]  /*f1d0*/  LEA R2, P0, R139, R8, 0x1 ;  /* 0x000000088b027211 */ /* 0x008fc800078008ff */
[----:B------:R-:W-:-:S05]  /*f1e0*/  LEA.HI.X R3, R139, R9, R146, 0x1, P0 ;  /* 0x000000098b037211 */ /* 0x000fca00000f0c92 */
[----:B------:R0:W-:Y:S01]  /*f1f0*/  ST.E.128 desc[UR50][R2.64], R28 ;  /* 0x0000001c02007985 */ /* 0x0001e2000c101d32 */
[----:B------:R-:W-:Y:S05]  /*f200*/  BRA `(.L_x_11075) ;  /* 0x0000000800787947 */ /* 0x000fea0003800000 */
.L_x_11071:
        /* <DEDUP_REMOVED lines=32> */
.L_x_11076:
        /* <DEDUP_REMOVED lines=47> */
.L_x_11078:
[----:B------:R-:W-:Y:S05]  /*f700*/  BSYNC B1 ;  /* 0x0000000000017941 */ /* 0x000fea0003800000 */
.L_x_11077:
        /* <DEDUP_REMOVED lines=18> */
[----:B0-----:R-:W-:-:S03]  /*f830*/  @P0 SHF.R.U32.HI R5, RZ, R3, R2 ;  /* 0x00000003ff050219 */ /* 0x001fc60000011602 */
[----:B------:R-:W-:Y:S01]  /*f840*/  UIMAD UR4, UR8, UR13, UR4 ;  /* 0x0000000d080472a4 */ /* 0x000fe2000f8e0204 */
[--C-:B------:R-:W-:Y:S01]  /*f850*/  SHF.R.S32.HI R2, RZ, 0x1f, R5.reuse ;  /* 0x0000001fff027819 */ /* 0x100fe20000011405 */
[----:B------:R-:W-:Y:S01]  /*f860*/  UIMAD.WIDE.U32 UR8, UR8, UR12, UR10 ;  /* 0x0000000c080872a5 */ /* 0x000fe2000f8e000a */
[----:B------:R-:W-:Y:S02]  /*f870*/  IMAD.MOV R7, RZ, RZ, -R5 ;  /* 0x000000ffff077224 */ /* 0x000fe400078e0a05 */
[----:B------:R-:W-:Y:S01]  /*f880*/  ULDC.64 UR10, c[0x0][0xae0] ;  /* 0x0002b800000a7ab9 */ /* 0x000fe20000000a00 */
[----:B------:R-:W-:Y:S01]  /*f890*/  UIADD3 UR4, UR9, UR4, URZ ;  /* 0x0000000409047290 */ /* 0x000fe2000fffe03f */
[----:B------:R-:W-:Y:S02]  /*f8a0*/  IMAD R7, R11, R7, R4 ;  /* 0x000000070b077224 */ /* 0x000fe400078e0204 */
[----:B------:R-:W-:Y:S02]  /*f8b0*/  IMAD R6, R2, UR10, RZ ;  /* 0x0000000a02067c24 */ /* 0x000fe4000f8e02ff */
[----:B------:R-:W-:Y:S01]  /*f8c0*/  IMAD.U32 R3, RZ, RZ, UR9 ;  /* 0x00000009ff037e24 */ /* 0x000fe2000f8e00ff */
[----:B------:R-:W-:Y:S01]  /*f8d0*/  SHF.R.S32.HI R4, RZ, 0x1f, R7 ;  /* 0x0000001fff047819 */ /* 0x000fe20000011407 */
[----:B------:R-:W-:Y:S01]  /*f8e0*/  IMAD.U32 R2, RZ, RZ, UR8 ;  /* 0x00000008ff027e24 */ /* 0x000fe2000f8e00ff */
[----:B------:R-:W-:Y:S01]  /*f8f0*/  ULDC.64 UR8, c[0x0][0xad8] ;  /* 0x0002b60000087ab9 */ /* 0x000fe20000000a00 */
[----:B------:R-:W-:-:S02]  /*f900*/  IMAD.U32 R3, RZ, RZ, UR4 ;  /* 0x00000004ff037e24 */ /* 0x000fc4000f8e00ff */
[C---:B------:R-:W-:Y:S02]  /*f910*/  IMAD R9, R5.reuse, UR11, R6 ;  /* 0x0000000b05097c24 */ /* 0x040fe4000f8e0206 */
[----:B------:R-:W-:-:S04]  /*f920*/  IMAD.WIDE.U32 R2, R5, UR10, R2 ;  /* 0x0000000a05027c25 */ /* 0x000fc8000f8e0002 */
[----:B------:R-:W-:Y:S02]  /*f930*/  IMAD R4, R4, UR8, RZ ;  /* 0x0000000804047c24 */ /* 0x000fe4000f8e02ff */
[----:B------:R-:W-:Y:S02]  /*f940*/  IMAD.IADD R3, R3, 0x1, R9 ;  /* 0x0000000103037824 */ /* 0x000fe400078e0209 */
[----:B-----5:R-:W-:Y:S02]  /*f950*/  IMAD R11, R0, R11, RZ ;  /* 0x0000000b000b7224 */ /* 0x020fe400078e02ff */
[----:B------:R-:W-:Y:S02]  /*f960*/  VIADD R0, R141, UR39 ;  /* 0x000000278d007c36 */ /* 0x000fe40008000000 */
[C---:B------:R-:W-:Y:S02]  /*f970*/  IMAD R5, R7.reuse, UR9, R4 ;  /* 0x0000000907057c24 */ /* 0x040fe4000f8e0204 */
[----:B------:R-:W-:Y:S01]  /*f980*/  IMAD.WIDE.U32 R2, R7, UR8, R2 ;  /* 0x0000000807027c25 */ /* 0x000fe2000f8e0002 */
[----:B------:R-:W-:Y:S01]  /*f990*/  ISETP.GE.AND P0, PT, R0, R11, PT ;  /* 0x0000000b0000720c */ /* 0x000fe20003f06270 */
[----:B------:R-:W-:-:S02]  /*f9a0*/  ULDC.64 UR8, c[0x0][0xa80] ;  /* 0x0002a00000087ab9 */ /* 0x000fc40000000a00 */
[----:B------:R-:W-:Y:S01]  /*f9b0*/  IMAD.IADD R3, R3, 0x1, R5 ;  /* 0x0000000103037824 */ /* 0x000fe200078e0205 */
[----:B------:R-:W-:-:S04]  /*f9c0*/  LEA R4, P1, R2, UR8, 0x1 ;  /* 0x0000000802047c11 */ /* 0x000fc8000f8208ff */
[----:B------:R-:W-:Y:S02]  /*f9d0*/  LEA.HI.X R5, R2, UR9, R3, 0x1, P1 ;  /* 0x0000000902057c11 */ /* 0x000fe400088f0c03 */
[----:B------:R0:W1:Y:S04]  /*f9e0*/  SHFL.IDX PT, R2, R4, RZ, 0x1c1f ;  /* 0x001c1fff04027589 */ /* 0x00006800000e0000 */
[----:B------:R0:W2:Y:S01]  /*f9f0*/  SHFL.IDX PT, R3, R5, RZ, 0x1c1f ;  /* 0x001c1fff05037589 */ /* 0x0000a200000e0000 */
        /* <DEDUP_REMOVED lines=13> */
.L_x_11080:
[----:B------:R-:W-:Y:S05]  /*fad0*/  BSYNC B1 ;  /* 0x0000000000017941 */ /* 0x000fea0003800000 */
.L_x_11079:
        /* <DEDUP_REMOVED lines=9> */
[CC--:B-1-3--:R-:W-:Y:S02]  /*fb70*/  @!P3 LEA R6, P0, R138.reuse, R2.reuse, 0x1 ;  /* 0x000000028a06b211 */ /* 0x0cafe400078008ff */
[----:B------:R-:W-:Y:S02]  /*fb80*/  @!P4 LEA R8, P1, R139, R2, 0x1 ;  /* 0x000000028b08c211 */ /* 0x000fe400078208ff */
[----:B0---4-:R-:W-:Y:S01]  /*fb90*/  @!P2 IMAD.WIDE R4, R137, 0x2, R2 ;  /* 0x000000028904a825 */ /* 0x011fe200078e0202 */
[-C--:B------:R-:W-:Y:S02]  /*fba0*/  @!P3 LEA.HI.X R7, R138, R3.reuse, R147, 0x1, P0 ;  /* 0x000000038a07b211 */ /* 0x080fe400000f0c93 */
[----:B------:R-:W-:Y:S02]  /*fbb0*/  @!P4 LEA.HI.X R9, R139, R3, R146, 0x1, P1 ;  /* 0x000000038b09c211 */ /* 0x000fe400008f0c92 */
[----:B------:R0:W-:Y:S04]  /*fbc0*/  @!P2 ST.E.128 desc[UR50][R4.64], RZ ;  /* 0x000000ff0400a985 */ /* 0x0001e8000c101d32 */
[----:B------:R0:W-:Y:S04]  /*fbd0*/  @!P3 ST.E.128 desc[UR50][R6.64], RZ ;  /* 0x000000ff0600b985 */ /* 0x0001e8000c101d32 */
[----:B------:R0:W-:Y:S02]  /*fbe0*/  @!P4 ST.E.128 desc[UR50][R8.64], RZ ;  /* 0x000000ff0800c985 */ /* 0x0001e4000c101d32 */
.L_x_11075:
[----:B------:R-:W-:Y:S05]  /*fbf0*/  BSYNC B0 ;  /* 0x0000000000007941 */ /* 0x000fea0003800000 */
.L_x_11070:
[----:B------:R-:W-:Y:S02]  /*fc00*/  ULDC UR4, c[0x0][0xc3c] ;  /* 0x00030f0000047ab9 */ /* 0x000fe40000000800 */
[----:B------:R-:W-:-:S06]  /*fc10*/  UISETP.GE.AND UP0, UPT, UR6, UR4, UPT ;  /* 0x000000040600728c */ /* 0x000fcc000bf06270 */
[----:B------:R-:W-:-:S13]  /*fc20*/  PLOP3.LUT P0, PT, PT, PT, UP0, 0x80, 0x0 ;  /* 0x000000000000781c */ /* 0x000fda0003f0f008 */
[----:B------:R-:W-:Y:S05]  /*fc30*/  @!P0 BRA `(.L_x_11081) ;  /* 0xffffff1000c88947 */ /* 0x000fea000383ffff */
[----:B------:R-:W-:Y:S05]  /*fc40*/  EXIT ;  /* 0x000000000000794d */ /* 0x000fea0003800000 */
.L_x_10988:
[----:B------:R-:W-:-:S08]  /*fc50*/  NOP ;  /* 0x0000000000007918 */ /* 0x000fd00000000000 */
[----:B------:R-:W0:-:S00]  /*fc60*/  USETMAXREG.DEALLOC.CTAPOOL 0x20 ;  /* 0x00000020000079c8 */ /* 0x000e0000080e0500 */
        /* <DEDUP_REMOVED lines=16> */
.L_x_11082:
        /* <DEDUP_REMOVED lines=42> */
.L_x_11088:
        /* <DEDUP_REMOVED lines=12> */
.L_x_11087:
[----:B------:R-:W-:Y:S05]  /*100d0*/  BSYNC B0 ;  /* 0x0000000000007941 */ /* 0x000fea0003800000 */
.L_x_11086:
        /* <DEDUP_REMOVED lines=21> */
.L_x_11084:
        /* <DEDUP_REMOVED lines=21> */
.L_x_11089:
[----:B-1----:R-:W-:Y:S01]  /*10380*/  IMAD R16, R16, UR5, R13 ;  /* 0x0000000510107c24 */ /* 0x002fe2000f8e020d */
[----:B------:R-:W-:Y:S01]  /*10390*/  IABS R10, R4 ;  /* 0x00000004000a7213 */ /* 0x000fe20000000000 */
[----:B------:R-:W-:Y:S02]  /*103a0*/  IMAD R11, R11, R8, RZ ;  /* 0x000000080b0b7224 */ /* 0x000fe400078e02ff */
[----:B------:R-:W-:Y:S01]  /*103b0*/  IMAD.MOV.U32 R2, RZ, RZ, RZ ;  /* 0x000000ffff027224 */ /* 0x000fe200078e00ff */
[----:B0-----:R-:W-:Y:S01]  /*103c0*/  IADD3 R9, -R16, UR6, RZ ;  /* 0x0000000610097c10 */ /* 0x001fe2000fffe1ff */
[----:B------:R-:W-:Y:S02]  /*103d0*/  IMAD.MOV R10, RZ, RZ, -R10 ;  /* 0x000000ffff0a7224 */ /* 0x000fe400078e0a0a */
[----:B------:R-:W-:Y:S01]  /*103e0*/  IMAD.HI.U32 R2, R3, R11, R2 ;  /* 0x0000000b03027227 */ /* 0x000fe200078e0002 */
[----:B------:R-:W-:-:S05]  /*103f0*/  IABS R6, R9 ;  /* 0x0000000900067213 */ /* 0x000fca0000000000 */
        /* <DEDUP_REMOVED lines=17> */
[----:B------:R-:W-:Y:S02]  /*10510*/  IMAD R4, R4, R2, R9 ;  /* 0x0000000204047224 */ /* 0x000fe400078e0209 */
[----:B------:R-:W-:Y:S01]  /*10520*/  IMAD.MOV.U32 R2, RZ, RZ, RZ ;  /* 0x000000ffff027224 */ /* 0x000fe200078e00ff */
[----:B------:R-:W-:-:S04]  /*10530*/  VIADDMNMX R7, R8, UR5, R7, PT ;  /* 0x0000000508077c46 */ /* 0x000fc8000b800107 */
[-C--:B------:R-:W-:Y:S02]  /*10540*/  IABS R8, R7.reuse ;  /* 0x0000000700087213 */ /* 0x080fe40000000000 */
[----:B------:R-:W-:Y:S02]  /*10550*/  IABS R12, R7 ;  /* 0x00000007000c7213 */ /* 0x000fe40000000000 */
[----:B------:R-:W0:Y:S08]  /*10560*/  I2F.RP R10, R8 ;  /* 0x00000008000a7306 */ /* 0x000e300000209400 */
[----:B0-----:R-:W0:Y:S02]  /*10570*/  MUFU.RCP R10, R10 ;  /* 0x0000000a000a7308 */ /* 0x001e240000001000 */
[----:B0-----:R-:W-:-:S06]  /*10580*/  VIADD R3, R10, 0xffffffe ;  /* 0x0ffffffe0a037836 */ /* 0x001fcc0000000000 */
[----:B------:R-:W0:Y:S02]  /*10590*/  F2I.FTZ.U32.TRUNC.NTZ R3, R3 ;  /* 0x0000000300037305 */ /* 0x000e24000021f000 */
[----:B0-----:R-:W-:-:S04]  /*105a0*/  IMAD.MOV R11, RZ, RZ, -R3 ;  /* 0x000000ffff0b7224 */ /* 0x001fc800078e0a03 */
[----:B------:R-:W-:Y:S01]  /*105b0*/  IMAD R9, R11, R8, RZ ;  /* 0x000000080b097224 */ /* 0x000fe200078e02ff */
[----:B------:R-:W-:-:S03]  /*105c0*/  IABS R11, R4 ;  /* 0x00000004000b7213 */ /* 0x000fc60000000000 */
[----:B------:R-:W-:-:S04]  /*105d0*/  IMAD.HI.U32 R2, R3, R9, R2 ;  /* 0x0000000903027227 */ /* 0x000fc800078e0002 */
[----:B------:R-:W-:Y:S02]  /*105e0*/  IMAD.MOV.U32 R9, RZ, RZ, R11 ;  /* 0x000000ffff097224 */ /* 0x000fe400078e000b */
        /* <DEDUP_REMOVED lines=9> */
[----:B------:R-:W-:Y:S01]  /*10680*/  ISETP.GE.AND P2, PT, R3, RZ, PT ;  /* 0x000000ff0300720c */ /* 0x000fe20003f46270 */
[----:B------:R-:W-:-:S06]  /*10690*/  IMAD.IADD R3, R4, 0x1, R6 ;  /* 0x0000000104037824 */ /* 0x000fcc00078e0206 */
[----:B------:R-:W-:-:S06]  /*106a0*/  @P0 VIADD R2, R2, 0x1 ;  /* 0x0000000102020836 */ /* 0x000fcc0000000000 */
[----:B------:R-:W-:Y:S01]  /*106b0*/  @!P2 IMAD.MOV R2, RZ, RZ, -R2 ;  /* 0x000000ffff02a224 */ /* 0x000fe200078e0a02 */
[----:B------:R-:W-:Y:S01]  /*106c0*/  @!P1 LOP3.LUT R2, RZ, R7, RZ, 0x33, !PT ;  /* 0x00000007ff029212 */ /* 0x000fe200078e33ff */
[----:B------:R-:W-:-:S03]  /*106d0*/  IMAD.MOV R7, RZ, RZ, -R7 ;  /* 0x000000ffff077224 */ /* 0x000fc600078e0a07 */
[----:B------:R-:W-:Y:S01]  /*106e0*/  LOP3.LUT R17, RZ, R2, RZ, 0x33, !PT ;  /* 0x00000002ff117212 */ /* 0x000fe200078e33ff */
[----:B------:R-:W-:-:S04]  /*106f0*/  IMAD R18, R2, R7, R3 ;  /* 0x0000000702127224 */ /* 0x000fc800078e0203 */
[----:B------:R-:W-:Y:S01]  /*10700*/  IMAD.IADD R17, R0, 0x1, R17 ;  /* 0x0000000100117824 */ /* 0x000fe200078e0211 */
[----:B------:R-:W-:Y:S06]  /*10710*/  BRA `(.L_x_11090) ;  /* 0x00000000000c7947 */ /* 0x000fec0003800000 */
.L_x_11085:
[----:B------:R-:W-:Y:S02]  /*10720*/  IMAD.MOV.U32 R17, RZ, RZ, RZ ;  /* 0x000000ffff117224 */ /* 0x000fe400078e00ff */
[----:B------:R-:W-:Y:S02]  /*10730*/  IMAD.U32 R16, RZ, RZ, UR6 ;  /* 0x00000006ff107e24 */ /* 0x000fe4000f8e00ff */
[----:B------:R-:W-:-:S07]  /*10740*/  IMAD.MOV.U32 R18, RZ, RZ, RZ ;  /* 0x000000ffff127224 */ /* 0x000fce00078e00ff */
.L_x_11090:
[----:B------:R-:W-:-:S13]  /*10750*/  ISETP.NE.AND P0, PT, R5, RZ, PT ;  /* 0x000000ff0500720c */ /* 0x000fda0003f05270 */
[----:B------:R-:W0:Y:S01]  /*10760*/  @!P0 S2R R3, SR_CgaCtaId ;  /* 0x0000000000038919 */ /* 0x000e220000008800 */
[----:B------:R-:W-:-:S04]  /*10770*/  @!P0 MOV R0, 0x400 ;  /* 0x0000040000008802 */ /* 0x000fc80000000f00 */
[----:B0-----:R-:W-:-:S05]  /*10780*/  @!P0 LEA R0, R3, R0, 0x18 ;  /* 0x0000000003008211 */ /* 0x001fca00078ec0ff */
[----:B------:R0:W-:Y:S01]  /*10790*/  @!P0 STS.128 [R0+0x2d8d0], R16 ;  /* 0x02d8d01000008388 */ /* 0x0001e20000000c00 */
[----:B------:R-:W-:Y:S06]  /*107a0*/  BAR.ARV 0x5, 0x200 ;  /* 0x0148000000007b1d */ /* 0x000fec0000002000 */
.L_x_11083:
[----:B------:R2:W-:Y:S01]  /*107b0*/  STL [R1+0x1c], RZ ;  /* 0x00001cff01007387 */ /* 0x0005e20000100800 */
[----:B------:R-:W-:Y:S01]  /*107c0*/  ULDC UR4, c[0x0][0xc3c] ;  /* 0x00030f0000047ab9 */ /* 0x000fe20000000800 */
[----:B------:R-:W-:Y:S01]  /*107d0*/  IMAD.MOV.U32 R26, RZ, RZ, 0x1 ;  /* 0x00000001ff1a7424 */ /* 0x000fe200078e00ff */
[----:B-1----:R-:W-:Y:S01]  /*107e0*/  ISETP.GE.AND P0, PT, R19, UR4, PT ;  /* 0x0000000413007c0c */ /* 0x002fe2000bf06270 */
[----:B------:R-:W-:-:S12]  /*107f0*/  IMAD.MOV.U32 R23, RZ, RZ, RZ ;  /* 0x000000ffff177224 */ /* 0x000fd800078e00ff */
[----:B--2---:R-:W-:Y:S05]  /*10800*/  @P0 BRA `(.L_x_11091) ;  /* 0x0000005400fc0947 */ /* 0x004fea0003800000 */
[----:B------:R-:W1:Y:S01]  /*10810*/  S2R R6, SR_TID.X ;  /* 0x0000000000067919 */ /* 0x000e620000002100 */
        /* <DEDUP_REMOVED lines=10> */
[C---:B-1----:R-:W-:Y:S01]  /*108c0*/  LOP3.LUT R5, R6.reuse, 0x7f, RZ, 0xc0, !PT ;  /* 0x0000007f06057812 */ /* 0x042fe200078ec0ff */
[----:B0-----:R-:W-:-:S04]  /*108d0*/  IMAD.SHL.U32 R0, R6, 0x8, RZ ;  /* 0x0000000806007824 */ /* 0x001fc800078e00ff */
        /* <DEDUP_REMOVED lines=8> */
[----:B------:R-:W-:-:S04]  /*10960*/  LOP3.LUT R0, R0, 0x18, RZ, 0xc0, !PT ;  /* 0x0000001800007812 */ /* 0x000fc800078ec0ff */
[----:B------:R-:W-:Y:S01]  /*10970*/  LOP3.LUT R5, R4, 0x60, R2, 0xf8, !PT ;  /* 0x0000006004057812 */ /* 0x000fe200078ef802 */
[----:B------:R-:W-:Y:S01]  /*10980*/  IMAD R2, R3, 0x2, R22 ;  /* 0x0000000203027824 */ /* 0x000fe200078e0216 */
[C---:B------:R-:W-:Y:S02]  /*10990*/  LOP3.LUT R4, R0.reuse, 0x20, RZ, 0xfc, !PT ;  /* 0x0000002000047812 */ /* 0x040fe400078efcff */
[----:B------:R-:W-:Y:S02]  /*109a0*/  LOP3.LUT R0, R0, 0x40, RZ, 0xfc, !PT ;  /* 0x0000004000007812 */ /* 0x000fe400078efcff */
[----:B------:R3:W-:Y:S05]  /*109b0*/  STL [R1+0x4], R2 ;  /* 0x0000040201007387 */ /* 0x0007ea0000100800 */
.L_x_11203:
[----:B------:R-:W-:Y:S05]  /*109c0*/  YIELD ;  /* 0x0000000000007946 */ /* 0x000fea0003800000 */
[----:B------:R-:W-:Y:S01]  /*109d0*/  ULDC.64 UR4, c[0x0][0xa28] ;  /* 0x00028a0000047ab9 */ /* 0x000fe20000000a00 */
[----:B------:R-:W-:Y:S01]  /*109e0*/  IMAD.MOV.U32 R0, RZ, RZ, RZ ;  /* 0x000000ffff007224 */ /* 0x000fe200078e00ff */
[----:B------:R-:W-:Y:S01]  /*109f0*/  ISETP.NE.U32.AND P0, PT, RZ, UR4, PT ;  /* 0x00000004ff007c0c */ /* 0x000fe2000bf05070 */
[----:B0-----:R-:W0:Y:S01]  /*10a00*/  LDC.64 R4, c[0x0][0xa00] ;  /* 0x00028000ff047b82 */ /* 0x001e220000000a00 */
[----:B------:R-:W-:Y:S01]  /*10a10*/  IMAD.MOV.U32 R8, RZ, RZ, RZ ;  /* 0x000000ffff087224 */ /* 0x000fe200078e00ff */
[----:B------:R-:W-:Y:S01]  /*10a20*/  ULDC.64 UR6, c[0x0][0xa08] ;  /* 0x0002820000067ab9 */ /* 0x000fe20000000a00 */
[----:B------:R-:W-:Y:S01]  /*10a30*/  ISETP.NE.AND.EX P0, PT, RZ, UR5, PT, P0 ;  /* 0x00000005ff007c0c */ /* 0x000fe2000bf05300 */
[----:B------:R-:W-:-:S12]  /*10a40*/  ULDC.64 UR4, c[0x0][0xa18] ;  /* 0x0002860000047ab9 */ /* 0x000fd80000000a00 */
[----:B-1-3--:R-:W1:Y:S02]  /*10a50*/  @P0 LDC.64 R2, c[0x0][0xa28] ;  /* 0x00028a00ff020b82 */ /* 0x00ae640000000a00 */
[----:B-1----:R-:W-:-:S05]  /*10a60*/  @P0 IMAD.WIDE R2, R19, 0x4, R2 ;  /* 0x0000000413020825 */ /* 0x002fca00078e0202 */
[----:B------:R1:W5:Y:S01]  /*10a70*/  @P0 LDG.E R0, desc[UR50][R2.64] ;  /* 0x0000003202000981 */ /* 0x000362000c1e1900 */
[----:B------:R-:W-:Y:S01]  /*10a80*/  ISETP.NE.U32.AND P0, PT, RZ, UR4, PT ;  /* 0x00000004ff007c0c */ /* 0x000fe2000bf05070 */
[----:B0-----:R-:W-:Y:S01]  /*10a90*/  IMAD.WIDE R4, R19, 0x4, R4 ;  /* 0x0000000413047825 */ /* 0x001fe200078e0204 */
[----:B------:R-:W-:Y:S02]  /*10aa0*/  ISETP.NE.U32.AND P1, PT, RZ, UR6, PT ;  /* 0x00000006ff007c0c */ /* 0x000fe4000bf25070 */
[----:B------:R-:W-:Y:S01]  /*10ab0*/  ISETP.NE.AND.EX P2, PT, RZ, UR5, PT, P0 ;  /* 0x00000005ff007c0c */ /* 0x000fe2000bf45300 */
[----:B------:R-:W-:Y:S01]  /*10ac0*/  ULDC.64 UR4, c[0x0][0xa00] ;  /* 0x0002800000047ab9 */ /* 0x000fe20000000a00 */
[----:B------:R-:W-:Y:S01]  /*10ad0*/  ISETP.NE.AND.EX P1, PT, RZ, UR7, PT, P1 ;  /* 0x00000007ff007c0c */ /* 0x000fe2000bf25310 */
[----:B------:R-:W-:Y:S01]  /*10ae0*/  IMAD.MOV.U32 R27, RZ, RZ, RZ ;  /* 0x000000ffff1b7224 */ /* 0x000fe200078e00ff */
[----:B------:R-:W-:Y:S01]  /*10af0*/  ISETP.NE.U32.AND P0, PT, RZ, UR4, PT ;  /* 0x00000004ff007c0c */ /* 0x000fe2000bf05070 */
[----:B-1----:R-:W0:Y:S03]  /*10b00*/  LDC.64 R2, c[0x0][0xa08] ;  /* 0x00028200ff027b82 */ /* 0x002e260000000a00 */
[----:B------:R-:W-:-:S05]  /*10b10*/  ISETP.NE.AND.EX P0, PT, RZ, UR5, PT, P0 ;  /* 0x00000005ff007c0c */ /* 0x000fca000bf05300 */
[----:B------:R-:W1:Y:S08]  /*10b20*/  @P2 LDC.64 R6, c[0x0][0xa18] ;  /* 0x00028600ff062b82 */ /* 0x000e700000000a00 */
[----:B--2---:R-:W2:Y:S01]  /*10b30*/  @P0 LDG.E R8, desc[UR50][R4.64] ;  /* 0x0000003204080981 */ /* 0x004ea2000c1e1900 */
        /* <DEDUP_REMOVED lines=16> */
[----:B------:R-:W-:Y:S01]  /*10c40*/  IMAD.MOV.U32 R9, RZ, RZ, R8 ;  /* 0x000000ffff097224 */ /* 0x000fe200078e0008 */
[----:B----4-:R-:W-:Y:S06]  /*10c50*/  @P2 BRA `(.L_x_11092) ;  /* 0x0000000000142947 */ /* 0x010fec0003800000 */
[----:B------:R-:W-:Y:S05]  /*10c60*/  @!P0 BRA `(.L_x_11092) ;  /* 0x0000000000108947 */ /* 0x000fea0003800000 */
[----:B0-----:R-:W2:Y:S04]  /*10c70*/  LDG.E R8, desc[UR50][R4.64] ;  /* 0x0000003204087981 */ /* 0x001ea8000c1e1900 */
[----:B------:R-:W2:Y:S02]  /*10c80*/  LDG.E R7, desc[UR50][R4.64+0x4] ;  /* 0x0000043204077981 */ /* 0x000ea4000c1e1900 */
[----:B--2---:R-:W-:-:S05]  /*10c90*/  IMAD.IADD R9, R7, 0x1, -R8 ;  /* 0x0000000107097824 */ /* 0x004fca00078e0a08 */
[----:B------:R1:W-:Y:S02]  /*10ca0*/  STL [R1+0x10], R9 ;  /* 0x0000100901007387 */ /* 0x0003e40000100800 */
.L_x_11092:
[----:B------:R-:W-:Y:S01]  /*10cb0*/  ULDC.64 UR4, c[0x0][0xa20] ;  /* 0x0002880000047ab9 */ /* 0x000fe20000000a00 */
[----:B-----5:R-:W-:Y:S01]  /*10cc0*/  IMAD.IADD R27, R27, 0x1, R0 ;  /* 0x000000011b1b7824 */ /* 0x020fe200078e0200 */
[----:B------:R-:W-:-:S04]  /*10cd0*/  ISETP.NE.U32.AND P0, PT, RZ, UR4, PT ;  /* 0x00000004ff007c0c */ /* 0x000fc8000bf05070 */
[----:B------:R-:W-:-:S13]  /*10ce0*/  ISETP.NE.AND.EX P0, PT, RZ, UR5, PT, P0 ;  /* 0x00000005ff007c0c */ /* 0x000fda000bf05300 */
[----:B------:R-:W-:Y:S05]  /*10cf0*/  @!P0 BRA `(.L_x_11093) ;  /* 0x0000000000108947 */ /* 0x000fea0003800000 */
[----:B------:R-:W2:Y:S02]  /*10d00*/  LDC.64 R2, c[0x0][0xa20] ;  /* 0x00028800ff027b82 */ /* 0x000ea40000000a00 */
[----:B--2---:R-:W-:-:S05]  /*10d10*/  IMAD.WIDE R2, R19, 0x4, R2 ;  /* 0x0000000413027825 */ /* 0x004fca00078e0202 */
[----:B------:R2:W5:Y:S01]  /*10d20*/  LDG.E R6, desc[UR50][R2.64] ;  /* 0x0000003202067981 */ /* 0x000562000c1e1900 */
[----:B------:R-:W-:Y:S05]  /*10d30*/  BRA `(.L_x_11094) ;  /* 0x0000000000107947 */ /* 0x000fea0003800000 */
.L_x_11093:
[----:B------:R-:W-:Y:S05]  /*10d40*/  @!P1 BRA `(.L_x_11094) ;  /* 0x00000000000c9947 */ /* 0x000fea0003800000 */
[----:B------:R-:W2:Y:S04]  /*10d50*/  LDG.E R5, desc[UR50][R2.64] ;  /* 0x0000003202057981 */ /* 0x000ea8000c1e1900 */
[----:B------:R-:W2:Y:S02]  /*10d60*/  LDG.E R6, desc[UR50][R2.64+0x4] ;  /* 0x0000043202067981 */ /* 0x000ea4000c1e1900 */
[----:B--2---:R-:W-:-:S07]  /*10d70*/  IMAD.IADD R6, R6, 0x1, -R5 ;  /* 0x0000000106067824 */ /* 0x004fce00078e0a05 */
.L_x_11094:
[----:B--2---:R-:W2:Y:S01]  /*10d80*/  LDC R2, c[0x0][0x448] ;  /* 0x00011200ff027b82 */ /* 0x004ea20000000800 */
[----:B0-----:R-:W-:Y:S02]  /*10d90*/  IMAD R8, R17, 0xc0, RZ ;  /* 0x000000c011087824 */ /* 0x001fe400078e02ff */
[----:B-----5:R-:W-:Y:S02]  /*10da0*/  IMAD.IADD R6, R6, 0x1, -R0 ;  /* 0x0000000106067824 */ /* 0x020fe400078e0a00 */
[----:B------:R-:W-:Y:S01]  /*10db0*/  VIADD R0, R8, 0xbf ;  /* 0x000000bf08007836 */ /* 0x000fe20000000000 */
[----:B------:R0:W-:Y:S01]  /*10dc0*/  STL [R1+0xc], R8 ;  /* 0x00000c0801007387 */ /* 0x0001e20000100800 */
[----:B--2---:R-:W-:Y:S02]  /*10dd0*/  ISETP.NE.AND P1, PT, R2, 0x1, PT ;  /* 0x000000010200780c */ /* 0x004fe40003f25270 */
[----:B------:R-:W2:Y:S11]  /*10de0*/  LDC.64 R2, c[0x0][0x9e0] ;  /* 0x00027800ff027b82 */ /* 0x000eb60000000a00 */
[----:B------:R-:W3:Y:S08]  /*10df0*/  @P1 LDC R5, c[0x0][0x44c] ;  /* 0x00011300ff051b82 */ /* 0x000ef00000000800 */
[----:B------:R-:W4:Y:S01]  /*10e00*/  @P1 LDC R4, c[0x0][0x450] ;  /* 0x00011400ff041b82 */ /* 0x000f220000000800 */
[----:B--2---:R-:W-:Y:S01]  /*10e10*/  ISETP.GE.AND P2, PT, R3, 0x1, PT ;  /* 0x000000010300780c */ /* 0x004fe20003f46270 */
[----:B---3--:R-:W-:-:S05]  /*10e20*/  @P1 IMAD.HI.U32 R5, R0, R5, RZ ;  /* 0x0000000500051227 */ /* 0x008fca00078e00ff */
[----:B----4-:R-:W-:Y:S02]  /*10e30*/  @P1 SHF.R.U32.HI R0, RZ, R4, R5 ;  /* 0x00000004ff001219 */ /* 0x010fe40000011605 */
[----:B------:R-:W-:-:S05]  /*10e40*/  IADD3 R5, R6, 0x1, -R9 ;  /* 0x0000000106057810 */ /* 0x000fca0007ffe809 */
[----:B------:R-:W-:-:S04]  /*10e50*/  IMAD.IADD R7, R5, 0x1, R0 ;  /* 0x0000000105077824 */ /* 0x000fc800078e0200 */
[----:B------:R-:W-:Y:S01]  /*10e60*/  IMAD.IADD R2, R7, 0x1, R2 ;  /* 0x0000000107027824 */ /* 0x000fe200078e0202 */
[----:B0-----:R-:W-:Y:S06]  /*10e70*/  @!P2 BRA `(.L_x_11095) ;  /* 0x000000000048a947 */ /* 0x001fec0003800000 */
        /* <DEDUP_REMOVED lines=11> */
.L_x_11097:
[----:B------:R-:W-:-:S13]  /*10f30*/  ISETP.NE.AND P0, PT, R3, 0x1, PT ;  /* 0x000000010300780c */ /* 0x000fda0003f05270 */
[----:B------:R-:W0:Y:S02]  /*10f40*/  @P0 LDC.64 R4, c[0x0][0x9e8] ;  /* 0x00027a00ff040b82 */ /* 0x000e240000000a00 */
[----:B0-----:R-:W-:-:S05]  /*10f50*/  @P0 IMAD.HI.U32 R4, R0, R4, RZ ;  /* 0x0000000400040227 */ /* 0x001fca00078e00ff */
[----:B------:R-:W-:-:S07]  /*10f60*/  @P0 SHF.R.U32.HI R0, RZ, R5, R4 ;  /* 0x00000005ff000219 */ /* 0x000fce0000011604 */
.L_x_11098:
[----:B------:R-:W-:Y:S05]  /*10f70*/  BSYNC B0 ;  /* 0x0000000000007941 */ /* 0x000fea0003800000 */
.L_x_11096:
[----:B------:R-:W-:-:S05]  /*10f80*/  IMAD R5, R0, R3, R3 ;  /* 0x0000000300057224 */ /* 0x000fca00078e0203 */
[----:B------:R-:W-:-:S07]  /*10f90*/  VIMNMX R2, R2, R5, PT ;  /* 0x0000000502027248 */ /* 0x000fce0003fe0100 */
.L_x_11095:
[----:B------:R-:W0:Y:S01]  /*10fa0*/  @P1 LDC R0, c[0x0][0x44c] ;  /* 0x00011300ff001b82 */ /* 0x000e220000000800 */
[----:B------:R-:W-:Y:S01]  /*10fb0*/  VIADD R2, R2, 0x7f ;  /* 0x0000007f02027836 */ /* 0x000fe20000000000 */
[----:B------:R-:W-:Y:S01]  /*10fc0*/  ULDC UR4, c[0x0][0x9dc] ;  /* 0x0002770000047ab9 */ /* 0x000fe20000000800 */
[----:B------:R-:W-:-:S05]  /*10fd0*/  IMAD.MOV.U32 R5, RZ, RZ, R8 ;  /* 0x000000ffff057224 */ /* 0x000fca00078e0008 */
[----:B------:R-:W2:Y:S01]  /*10fe0*/  @P1 LDC R7, c[0x0][0x450] ;  /* 0x00011400ff071b82 */ /* 0x000ea20000000800 */
[----:B0-----:R-:W-:-:S05]  /*10ff0*/  @P1 IMAD.HI.U32 R0, R8, R0, RZ ;  /* 0x0000000008001227 */ /* 0x001fca00078e00ff */
[----:B--2---:R-:W-:Y:S01]  /*11000*/  @P1 SHF.R.U32.HI R5, RZ, R7, R0 ;  /* 0x00000007ff051219 */ /* 0x004fe20000011600 */
[----:B------:R-:W-:Y:S01]  /*11010*/  VIADD R0, R6, 0x7f ;  /* 0x0000007f06007836 */ /* 0x000fe20000000000 */
[----:B------:R-:W-:Y:S02]  /*11020*/  SHF.R.S32.HI R7, RZ, 0x1f, R2 ;  /* 0x0000001fff077819 */ /* 0x000fe40000011402 */
[----:B------:R-:W-:Y:S02]  /*11030*/  IADD3 R6, R5, R6, -R9 ;  /* 0x0000000605067210 */ /* 0x000fe40007ffe809 */
[----:B------:R-:W-:Y:S02]  /*11040*/  LEA.HI R2, R7, R2, RZ, 0x7 ;  /* 0x0000000207027211 */ /* 0x000fe400078f38ff */
[----:B------:R-:W-:Y:S02]  /*11050*/  SHF.R.S32.HI R7, RZ, 0x1f, R0 ;  /* 0x0000001fff077819 */ /* 0x000fe40000011400 */
[----:B------:R-:W-:-:S02]  /*11060*/  SHF.R.S32.HI R2, RZ, 0x7, R2 ;  /* 0x00000007ff027819 */ /* 0x000fc40000011402 */
[----:B------:R-:W-:Y:S01]  /*11070*/  LEA.HI R7, R7, R0, RZ, 0x7 ;  /* 0x0000000007077211 */ /* 0x000fe200078f38ff */
[----:B------:R-:W-:-:S03]  /*11080*/  VIADD R0, R6, -UR4 ;  /* 0x8000000406007c36 */ /* 0x000fc60008000000 */
[----:B------:R-:W-:-:S04]  /*11090*/  SHF.R.S32.HI R7, RZ, 0x7, R7 ;  /* 0x00000007ff077819 */ /* 0x000fc80000011407 */
[----:B------:R-:W-:-:S05]  /*110a0*/  VIMNMX R24, R7, R2, PT ;  /* 0x0000000207187248 */ /* 0x000fca0003fe0100 */
[----:B------:R0:W-:Y:S01]  /*110b0*/  STL [R1+0x8], R24 ;  /* 0x0000081801007387 */ /* 0x0001e20000100800 */
[----:B------:R-:W-:Y:S05]  /*110c0*/  @!P2 BRA `(.L_x_11099) ;  /* 0x000000000048a947 */ /* 0x000fea0003800000 */
[----:B------:R-:W-:Y:S01]  /*110d0*/  IMAD.MOV.U32 R2, RZ, RZ, R6 ;  /* 0x000000ffff027224 */ /* 0x000fe200078e0006 */
[----:B------:R-:W-:Y:S04]  /*110e0*/  BSSY B0, `(.L_x_11100) ;  /* 0x000000e000007945 */ /* 0x000fe80003800000 */
[----:B------:R-:W-:-:S13]  /*110f0*/  ISETP.GT.AND P0, PT, R2, -0x1, PT ;  /* 0xffffffff0200780c */ /* 0x000fda0003f04270 */
[----:B------:R-:W-:Y:S05]  /*11100*/  @P0 BRA `(.L_x_11101) ;  /* 0x00000000001c0947 */ /* 0x000fea0003800000 */
[----:B------:R-:W-:Y:S02]  /*11110*/  ISETP.NE.AND P0, PT, R3, 0x1, PT ;  /* 0x000000010300780c */ /* 0x000fe40003f05270 */
[----:B------:R-:W-:-:S11]  /*11120*/  LOP3.LUT R7, RZ, R2, RZ, 0x33, !PT ;  /* 0x00000002ff077212 */ /* 0x000fd600078e33ff */
[----:B------:R-:W2:Y:S02]  /*11130*/  @P0 LDC.64 R4, c[0x0][0x9e8] ;  /* 0x00027a00ff040b82 */ /* 0x000ea40000000a00 */
[----:B--2---:R-:W-:-:S05]  /*11140*/  @P0 IMAD.HI.U32 R4, R7, R4, RZ ;  /* 0x0000000407040227 */ /* 0x004fca00078e00ff */
[----:B------:R-:W-:-:S04]  /*11150*/  @P0 SHF.R.U32.HI R7, RZ, R5, R4 ;  /* 0x00000005ff070219 */ /* 0x000fc80000011604 */
[----:B------:R-:W-:Y:S01]  /*11160*/  LOP3.LUT R2, RZ, R7, RZ, 0x33, !PT ;  /* 0x00000007ff027212 */ /* 0x000fe200078e33ff */
[----:B------:R-:W-:Y:S06]  /*11170*/  BRA `(.L_x_11102) ;  /* 0x0000000000107947 */ /* 0x000fec0003800000 */
.L_x_11101:
[----:B------:R-:W-:-:S13]  /*11180*/  ISETP.NE.AND P0, PT, R3, 0x1, PT ;  /* 0x000000010300780c */ /* 0x000fda0003f05270 */
[----:B------:R-:W2:Y:S02]  /*11190*/  @P0 LDC.64 R4, c[0x0][0x9e8] ;  /* 0x00027a00ff040b82 */ /* 0x000ea40000000a00 */
[----:B--2---:R-:W-:-:S05]  /*111a0*/  @P0 IMAD.HI.U32 R4, R2, R4, RZ ;  /* 0x0000000402040227 */ /* 0x004fca00078e00ff */
[----:B------:R-:W-:-:S07]  /*111b0*/  @P0 SHF.R.U32.HI R2, RZ, R5, R4 ;  /* 0x00000005ff020219 */ /* 0x000fce0000011604 */
.L_x_11102:
[----:B------:R-:W-:Y:S05]  /*111c0*/  BSYNC B0 ;  /* 0x0000000000007941 */ /* 0x000fea0003800000 */
.L_x_11100:
[----:B------:R-:W-:-:S05]  /*111d0*/  IMAD R3, R2, R3, RZ ;  /* 0x0000000302037224 */ /* 0x000fca00078e02ff */
[----:B------:R-:W-:-:S07]  /*111e0*/  VIMNMX R0, R0, R3, !PT ;  /* 0x0000000300007248 */ /* 0x000fce0007fe0100 */
.L_x_11099:
[----:B------:R-:W-:Y:S01]  /*111f0*/  SHF.R.S32.HI R3, RZ, 0x1f, R0 ;  /* 0x0000001fff037819 */ /* 0x000fe20000011400 */
[----:B------:R-:W-:Y:S03]  /*11200*/  BSSY B7, `(.L_x_11103) ;  /* 0x000041c000077945 */ /* 0x000fe60003800000 */
[----:B------:R-:W-:-:S04]  /*11210*/  LEA.HI R3, R3, R0, RZ, 0x7 ;  /* 0x0000000003037211 */ /* 0x000fc800078f38ff */
[----:B------:R-:W-:-:S04]  /*11220*/  SHF.R.S32.HI R3, RZ, 0x7, R3 ;  /* 0x00000007ff037819 */ /* 0x000fc80000011403 */
[----:B------:R-:W-:-:S04]  /*11230*/  VIMNMX R29, RZ, R3, !PT ;  /* 0x00000003ff1d7248 */ /* 0x000fc80007fe0100 */
[----:B------:R-:W-:-:S13]  /*11240*/  ISETP.GT.AND P0, PT, R24, R29, PT ;  /* 0x0000001d1800720c */ /* 0x000fda0003f04270 */
        /* <DEDUP_REMOVED lines=8> */
[----:B------:R-:W2:Y:S02]  /*112d0*/  FLO.U32 R0, UR4 ;  /* 0x0000000400007d00 */ /* 0x000ea400080e0000 */
        /* <DEDUP_REMOVED lines=9> */
.L_x_11104:
        /* <DEDUP_REMOVED lines=20> */
.L_x_11107:
[----:B------:R-:W-:Y:S05]  /*114b0*/  BSYNC B6 ;  /* 0x0000000000067941 */ /* 0x000fea0003800000 */
.L_x_11106:
        /* <DEDUP_REMOVED lines=20> */
.L_x_11110:
        /* <DEDUP_REMOVED lines=15> */
.L_x_11109:
[----:B------:R-:W-:Y:S05]  /*116f0*/  BSYNC B6 ;  /* 0x0000000000067941 */ /* 0x000fea0003800000 */
.L_x_11108:
[----:B------:R-:W-:Y:S01]  /*11700*/  ULDC.64 UR4, c[0x0][0x9f8] ;  /* 0x00027e0000047ab9 */ /* 0x000fe20000000a00 */
[----:B------:R-:W-:Y:S01]  /*11710*/  IMAD.MOV.U32 R25, RZ, RZ, R19 ;  /* 0x000000ffff197224 */ /* 0x000fe200078e0013 */
[----:B------:R-:W-:-:S04]  /*11720*/  ISETP.NE.U32.AND P0, PT, RZ, UR4, PT ;  /* 0x00000004ff007c0c */ /* 0x000fc8000bf05070 */
[----:B------:R-:W-:Y:S01]  /*11730*/  ISETP.NE.AND.EX P0, PT, RZ, UR5, PT, P0 ;  /* 0x00000005ff007c0c */ /* 0x000fe2000bf05300 */
[----:B------:R-:W-:-:S12]  /*11740*/  ULDC.64 UR4, c[0x0][0xa08] ;  /* 0x0002820000047ab9 */ /* 0x000fd80000000a00 */
[----:B------:R-:W2:Y:S02]  /*11750*/  @P0 LDC.64 R2, c[0x0][0x9f8] ;  /* 0x00027e00ff020b82 */ /* 0x000ea40000000a00 */
[----:B--2---:R-:W-:-:S05]  /*11760*/  @P0 IMAD.WIDE R2, R19, 0x4, R2 ;  /* 0x0000000413020825 */ /* 0x004fca00078e0202 */
[----:B------:R2:W3:Y:S01]  /*11770*/  @P0 LDG.E R25, desc[UR50][R2.64] ;  /* 0x0000003202190981 */ /* 0x0004e2000c1e1900 */
[----:B0-----:R-:W-:Y:S01]  /*11780*/  VIADD R24, R24, 0xffffffff ;  /* 0xffffffff18187836 */ /* 0x001fe20000000000 */
[----:B--2---:R-:W0:Y:S02]  /*11790*/  LDC.64 R2, c[0x0][0x418] ;  /* 0x00010600ff027b82 */ /* 0x004e240000000a00 */
[----:B0-----:R-:W-:Y:S01]  /*117a0*/  LOP3.LUT P0, RZ, R2, UR4, RZ, 0xfc, !PT ;  /* 0x0000000402ff7c12 */ /* 0x001fe2000f80fcff */
[----:B------:R-:W-:-:S03]  /*117b0*/  UMOV UR4, 0xffffffff ;  /* 0xffffffff00047882 */ /* 0x000fc60000000000 */
[----:B------:R-:W-:Y:S02]  /*117c0*/  LOP3.LUT P0, RZ, R3, UR5, RZ, 0xfc, P0 ;  /* 0x0000000503ff7c12 */ /* 0x000fe4000800fcff */
[----:B---3--:R-:W-:Y:S02]  /*117d0*/  SHF.R.S32.HI R28, RZ, 0x1f, R25 ;  /* 0x0000001fff1c7819 */ /* 0x008fe40000011419 */
[----:B------:R-:W-:Y:S01]  /*117e0*/  SEL R17, R25, RZ, !P0 ;  /* 0x000000ff19117207 */ /* 0x000fe20004000000 */
[----:B------:R-:W-:Y:S08]  /*117f0*/  BRA.DIV UR4, `(.L_x_11111) ;  /* 0x0000004e04bc7947 */ /* 0x000ff0000b800000 */
[----:B------:R-:W0:Y:S02]  /*11800*/  S2R R0, SR_TID.X ;  /* 0x0000000000007919 */ /* 0x000e240000002100 */
[----:B0-----:R-:W-:-:S04]  /*11810*/  SHF.R.U32.HI R0, RZ, 0x5, R0 ;  /* 0x00000005ff007819 */ /* 0x001fc80000011600 */
[----:B------:R-:W-:-:S05]  /*11820*/  LOP3.LUT R0, R0, 0x3, RZ, 0xc0, !PT ;  /* 0x0000000300007812 */ /* 0x000fca00078ec0ff */
[----:B------:R0:W2:Y:S02]  /*11830*/  SHFL.IDX PT, R14, R0, RZ, 0x1f ;  /* 0x00001fff000e7589 */ /* 0x0000a400000e0000 */
.L_x_11219:
[----:B0-----:R-:W3:Y:S01]  /*11840*/  LDL.LU R0, [R1] ;  /* 0x0000000001007983 */ /* 0x001ee20000300800 */
[----:B------:R-:W-:Y:S02]  /*11850*/  PLOP3.LUT P1, PT, PT, PT, PT, 0x8, 0x0 ;  /* 0x000000000000781c */ /* 0x000fe40003f2e170 */
[----:B--2---:R-:W-:Y:S02]  /*11860*/  ISETP.NE.AND P0, PT, R14, RZ, PT ;  /* 0x000000ff0e00720c */ /* 0x004fe40003f05270 */
[----:B---3--:R-:W-:-:S09]  /*11870*/  LOP3.LUT R0, R0, 0xfffffffe, RZ, 0xc0, !PT ;  /* 0xfffffffe00007812 */ /* 0x008fd200078ec0ff */
[----:B------:R-:W-:-:S05]  /*11880*/  @P1 LOP3.LUT R0, R0, 0x1, RZ, 0xfc, !PT ;  /* 0x0000000100001812 */ /* 0x000fca00078efcff */
[----:B------:R0:W-:Y:S01]  /*11890*/  STL [R1], R0 ;  /* 0x0000000001007387 */ /* 0x0001e20000100800 */
[----:B------:R-:W-:Y:S05]  /*118a0*/  @P0 BRA `(.L_x_11112) ;  /* 0x0000000400200947 */ /* 0x000fea0003800000 */
[----:B------:R-:W-:-:S03]  /*118b0*/  UMOV UR4, 0xffffffff ;  /* 0xffffffff00047882 */ /* 0x000fc60000000000 */
[----:B------:R-:W-:Y:S05]  /*118c0*/  BRA.DIV UR4, `(.L_x_11113) ;  /* 0x0000004e04bc7947 */ /* 0x000fea000b800000 */
[----:B------:R-:W-:-:S13]  /*118d0*/  ELECT P6, URZ, PT ;  /* 0x00000000003f782f */ /* 0x000fda00038c0000 */
.L_x_11222:
[----:B------:R-:W-:Y:S05]  /*118e0*/  @!P6 BRA `(.L_x_11112) ;  /* 0x000000040010e947 */ /* 0x000fea0003800000 */
[----:B------:R-:W-:-:S04]  /*118f0*/  ISETP.NE.U32.AND P0, PT, R2, RZ, PT ;  /* 0x000000ff0200720c */ /* 0x000fc80003f05070 */
[----:B------:R-:W-:-:S13]  /*11900*/  ISETP.NE.AND.EX P0, PT, R3, RZ, PT, P0 ;  /* 0x000000ff0300720c */ /* 0x000fda0003f05300 */
[----:B------:R-:W-:Y:S05]  /*11910*/  @!P0 BRA `(.L_x_11114) ;  /* 0x0000000000448947 */ /* 0x000fea0003800000 */
[----:B------:R-:W2:Y:S01]  /*11920*/  LDC R6, c[0x0][0x43c] ;  /* 0x00010f00ff067b82 */ /* 0x000ea20000000800 */
[----:B------:R-:W-:Y:S01]  /*11930*/  ULDC.64 UR4, c[0x0][0x428] ;  /* 0x00010a0000047ab9 */ /* 0x000fe20000000a00 */
[----:B--2---:R-:W-:-:S13]  /*11940*/  ISETP.NE.AND P0, PT, R6, 0x1, PT ;  /* 0x000000010600780c */ /* 0x004fda0003f05270 */
[----:B------:R-:W0:Y:S02]  /*11950*/  @P0 LDC.64 R4, c[0x0][0x440] ;  /* 0x00011000ff040b82 */ /* 0x000e240000000a00 */
        /* <DEDUP_REMOVED lines=13> */
.L_x_11114:
[----:B0-----:R-:W-:Y:S01]  /*11a30*/  IMAD R0, R23, 0x8, R22 ;  /* 0x0000000817007824 */ /* 0x001fe200078e0216 */
[----:B--2---:R-:W-:-:S04]  /*11a40*/  SHF.L.U32 R3, R26, 0x1f, RZ ;  /* 0x0000001f1a037819 */ /* 0x004fc800000006ff */
[----:B------:R-:W0:Y:S02]  /*11a50*/  SYNCS.PHASECHK.TRANS64.TRYWAIT P0, [R0+URZ+0x2d840], R3 ;  /* 0x02d84003000075a7 */ /* 0x000e24000800017f */
[----:B0-----:R-:W-:Y:S05]  /*11a60*/  @!P0 BRA `(.L_x_11115) ;  /* 0x0000004c00748947 */ /* 0x001fea0003800000 */
.L_x_11223:
        /* <DEDUP_REMOVED lines=11> */
.L_x_11116:
[----:B------:R-:W2:Y:S01]  /*11b20*/  LDL.LU R2, [R1] ;  /* 0x0000000001027983 */ /* 0x000ea20000300800 */
[----:B------:R-:W-:Y:S01]  /*11b30*/  R2UR UR9, R0 ;  /* 0x00000000000972ca */ /* 0x000fe200000e0000 */
[----:B0-----:R-:W-:Y:S01]  /*11b40*/  IMAD R0, R23, 0x6000, R22 ;  /* 0x0000600017007824 */ /* 0x001fe200078e0216 */
        /* <DEDUP_REMOVED lines=11> */
[----:B------:R-:W-:-:S04]  /*11c00*/  UIADD3 UR9, UR9, 0x2d830, URZ ;  /* 0x0002d83009097890 */ /* 0x000fc8000fffe03f */
[----:B------:R-:W-:Y:S02]  /*11c10*/  ULEA UR11, UR11, UR5, 0x7 ;  /* 0x000000050b0b7291 */ /* 0x000fe4000f8e383f */
[----:B------:R-:W-:Y:S02]  /*11c20*/  UIADD3 UR14, UR8, 0x15400, URZ ;  /* 0x00015400080e7890 */ /* 0x000fe4000fffe03f */
        /* <DEDUP_REMOVED lines=11> */
[----:B------:R3:W-:Y:S01]  /*11ce0*/  UTMALDG.4D [UR8], [UR4], desc[UR6] ;  /* 0x00000608040075b4 */ /* 0x0007e20008019000 */
[----:B--2---:R-:W-:-:S04]  /*11cf0*/  LOP3.LUT R2, R2, 0xfffffffe, RZ, 0xc0, !PT ;  /* 0xfffffffe02027812 */ /* 0x004fc800078ec0ff */
[----:B------:R-:W-:-:S05]  /*11d00*/  @P0 LOP3.LUT R2, R2, 0x1, RZ, 0xfc, !PT ;  /* 0x0000000102020812 */ /* 0x000fca00078efcff */
[----:B------:R3:W-:Y:S01]  /*11d10*/  STL [R1], R2 ;  /* 0x0000000201007387 */ /* 0x0007e20000100800 */
[----:B------:R-:W-:Y:S01]  /*11d20*/  NOP ;  /* 0x0000000000007918 */ /* 0x000fe20000000000 */
.L_x_11112:
[----:B------:R-:W0:Y:S01]  /*11d30*/  LDL.LU R3, [R1+0x14] ;  /* 0x0000140001037983 */ /* 0x000e220000300800 */
[----:B------:R-:W-:Y:S05]  /*11d40*/  WARPSYNC.ALL ;  /* 0x0000000000007948 */ /* 0x000fea0003800000 */
[----:B---3--:R-:W-:Y:S01]  /*11d50*/  ULDC.64 UR4, c[0x0][0x298] ;  /* 0x0000a60000047ab9 */ /* 0x008fe20000000a00 */
[----:B------:R-:W-:Y:S01]  /*11d60*/  ULDC.64 UR6, c[0x0][0xa00] ;  /* 0x0002800000067ab9 */ /* 0x000fe20000000a00 */
[----:B------:R-:W-:Y:S01]  /*11d70*/  VIADD R2, R22, 0xc400 ;  /* 0x0000c40016027836 */ /* 0x000fe20000000000 */
[----:B------:R-:W-:Y:S01]  /*11d80*/  BAR.SYNC.DEFER_BLOCKING 0x8, 0x200 ;  /* 0x0208000000007b1d */ /* 0x000fe20000010000 */
[----:B------:R-:W-:-:S03]  /*11d90*/  ISETP.NE.U32.AND P0, PT, RZ, UR6, PT ;  /* 0x00000006ff007c0c */ /* 0x000fc6000bf05070 */
[----:B------:R-:W-:Y:S02]  /*11da0*/  LOP3.LUT P1, RZ, R2, 0x1bf, RZ, 0xc0, !PT ;  /* 0x000001bf02ff7812 */ /* 0x000fe4000782c0ff */
[----:B------:R-:W-:Y:S01]  /*11db0*/  ISETP.NE.AND.EX P0, PT, RZ, UR7, PT, P0 ;  /* 0x00000007ff007c0c */ /* 0x000fe2000bf05300 */
[----:B------:R-:W-:Y:S01]  /*11dc0*/  BSSY B6, `(.L_x_11117) ;  /* 0x0000020000067945 */ /* 0x000fe20003800000 */
[----:B------:R-:W-:Y:S02]  /*11dd0*/  SHF.R.S32.HI R2, RZ, 0x1f, R19 ;  /* 0x0000001fff027819 */ /* 0x000fe40000011413 */
[----:B0-----:R-:W-:Y:S01]  /*11de0*/  SHF.R.S32.HI R0, RZ, 0x1f, R3 ;  /* 0x0000001fff007819 */ /* 0x001fe20000011403 */
[----:B------:R-:W-:-:S04]  /*11df0*/  IMAD.WIDE.U32 R4, R3, UR4, RZ ;  /* 0x0000000403047c25 */ /* 0x000fc8000f8e00ff */
[----:B------:R-:W-:Y:S01]  /*11e00*/  IMAD R0, R0, UR4, RZ ;  /* 0x0000000400007c24 */ /* 0x000fe2000f8e02ff */
[----:B------:R-:W-:Y:S03]  /*11e10*/  STL.64 [R1+0x20], R4 ;  /* 0x0000200401007387 */ /* 0x000fe60000100a00 */
[----:B------:R-:W-:Y:S01]  /*11e20*/  IMAD R0, R3, UR5, R0 ;  /* 0x0000000503007c24 */ /* 0x000fe2000f8e0200 */
[----:B------:R-:W-:Y:S02]  /*11e30*/  SEL R3, R2, RZ, !P0 ;  /* 0x000000ff02037207 */ /* 0x000fe40004000000 */
[----:B------:R-:W-:Y:S01]  /*11e40*/  SHF.R.S32.HI R2, RZ, 0x1f, R18 ;  /* 0x0000001fff027819 */ /* 0x000fe20000011412 */
[----:B------:R-:W-:-:S05]  /*11e50*/  IMAD.IADD R0, R5, 0x1, R0 ;  /* 0x0000000105007824 */ /* 0x000fca00078e0200 */
[----:B------:R0:W-:Y:S04]  /*11e60*/  STL [R1+0x28], R0 ;  /* 0x0000280001007387 */ /* 0x0001e80000100800 */
[----:B------:R2:W-:Y:S01]  /*11e70*/  STL [R1+0x30], R3 ;  /* 0x0000300301007387 */ /* 0x0005e20000100800 */
[----:B0-----:R-:W-:-:S05]  /*11e80*/  SEL R0, R19, RZ, !P0 ;  /* 0x000000ff13007207 */ /* 0x001fca0004000000 */
        /* <DEDUP_REMOVED lines=19> */
.L_x_11118:
[----:B------:R-:W-:Y:S05]  /*11fc0*/  BSYNC B6 ;  /* 0x0000000000067941 */ /* 0x000fea0003800000 */
.L_x_11117:
[----:B--2---:R-:W2:Y:S01]  /*11fd0*/  LDL.LU R0, [R1+0x28] ;  /* 0x0000280001007983 */ /* 0x004ea20000300800 */
[----:B-1----:R-:W0:Y:S01]  /*11fe0*/  LDC R9, c[0x0][0x448] ;  /* 0x00011200ff097b82 */ /* 0x002e220000000800 */
[----:B------:R-:W-:Y:S01]  /*11ff0*/  ULDC.64 UR4, c[0x0][0x2d8] ;  /* 0x0000b60000047ab9 */ /* 0x000fe20000000a00 */
[----:B------:R-:W-:Y:S01]  /*12000*/  ULDC.64 UR6, c[0x0][0x2c8] ;  /* 0x0000b20000067ab9 */ /* 0x000fe20000000a00 */
[----:B------:R-:W2:Y:S01]  /*12010*/  LDL.LU.64 R2, [R1+0x20] ;  /* 0x0000200001027983 */ /* 0x000ea20000300a00 */
[----:B------:R-:W-:-:S03]  /*12020*/  ULDC.64 UR8, c[0x0][0x280] ;  /* 0x0000a00000087ab9 */ /* 0x000fc60000000a00 */
[----:B------:R-:W3:Y:S04]  /*12030*/  LDL.LU R20, [R1+0x2c] ;  /* 0x00002c0001147983 */ /* 0x000ee80000300800 */
[----:B------:R-:W4:Y:S04]  /*12040*/  LDL.LU R21, [R1+0x30] ;  /* 0x0000300001157983 */ /* 0x000f280000300800 */
[----:B------:R-:W4:Y:S04]  /*12050*/  LDL.LU R4, [R1+0x14] ;  /* 0x0000140001047983 */ /* 0x000f280000300800 */
[----:B------:R-:W4:Y:S01]  /*12060*/  LDL R12, [R1+0xc] ;  /* 0x00000c00010c7983 */ /* 0x000f220000100800 */
[----:B0-----:R-:W-:-:S13]  /*12070*/  ISETP.NE.AND P1, PT, R9, 0x1, PT ;  /* 0x000000010900780c */ /* 0x001fda0003f25270 */
[----:B------:R-:W0:Y:S01]  /*12080*/  @P1 LDC R5, c[0x0][0x450] ;  /* 0x00011400ff051b82 */ /* 0x000e220000000800 */
[----:B------:R-:W1:Y:S01]  /*12090*/  S2R R10, SR_TID.X ;  /* 0x00000000000a7919 */ /* 0x000e620000002100 */
[----:B--2---:R-:W-:Y:S02]  /*120a0*/  IMAD.MOV.U32 R3, RZ, RZ, R0 ;  /* 0x000000ffff037224 */ /* 0x004fe400078e0000 */
[----:B---3--:R-:W-:Y:S02]  /*120b0*/  IMAD R0, R20, UR4, RZ ;  /* 0x0000000414007c24 */ /* 0x008fe4000f8e02ff */
[C---:B------:R-:W-:Y:S01]  /*120c0*/  IMAD.WIDE.U32 R2, R18.reuse, UR4, R2 ;  /* 0x0000000412027c25 */ /* 0x040fe2000f8e0002 */
[----:B------:R-:W2:Y:S03]  /*120d0*/  S2R R20, SR_TID.X ;  /* 0x0000000000147919 */ /* 0x000ea60000002100 */
[----:B------:R-:W-:Y:S01]  /*120e0*/  IMAD R0, R18, UR5, R0 ;  /* 0x0000000512007c24 */ /* 0x000fe2000f8e0200 */
[----:B------:R-:W-:-:S03]  /*120f0*/  ULDC.64 UR4, c[0x0][0x2e0] ;  /* 0x0000b80000047ab9 */ /* 0x000fc60000000a00 */
[----:B------:R-:W-:Y:S02]  /*12100*/  IMAD.IADD R3, R3, 0x1, R0 ;  /* 0x0000000103037824 */ /* 0x000fe400078e0200 */
[----:B----4-:R-:W-:Y:S02]  /*12110*/  IMAD R0, R21, UR4, RZ ;  /* 0x0000000415007c24 */ /* 0x010fe4000f8e02ff */
[----:B------:R-:W3:Y:S01]  /*12120*/  S2R R21, SR_TID.X ;  /* 0x0000000000157919 */ /* 0x000ee20000002100 */
[----:B------:R-:W-:-:S04]  /*12130*/  IMAD.WIDE.U32 R2, R4, UR4, R2 ;  /* 0x0000000404027c25 */ /* 0x000fc8000f8e0002 */
[----:B------:R-:W-:Y:S01]  /*12140*/  IMAD R0, R4, UR5, R0 ;  /* 0x0000000504007c24 */ /* 0x000fe2000f8e0200 */
[----:B------:R-:W-:Y:S01]  /*12150*/  ULDC.64 UR4, c[0x0][0x2d0] ;  /* 0x0000b40000047ab9 */ /* 0x000fe20000000a00 */
[----:B------:R-:W4:Y:S02]  /*12160*/  @P1 LDC R4, c[0x0][0x44c] ;  /* 0x00011300ff041b82 */ /* 0x000f240000000800 */
[----:B------:R-:W-:Y:S01]  /*12170*/  IMAD.IADD R3, R3, 0x1, R0 ;  /* 0x0000000103037824 */ /* 0x000fe200078e0200 */
[----:B--2---:R-:W-:-:S04]  /*12180*/  LOP3.LUT R20, R20, 0x7f, RZ, 0xc0, !PT ;  /* 0x0000007f14147812 */ /* 0x004fc800078ec0ff */
[----:B------:R-:W-:Y:S01]  /*12190*/  SHF.R.U32.HI R20, RZ, 0x2, R20 ;  /* 0x00000002ff147819 */ /* 0x000fe20000011614 */
[----:B---3--:R-:W-:-:S05]  /*121a0*/  IMAD.SHL.U32 R6, R21, 0x20, RZ ;  /* 0x0000002015067824 */ /* 0x008fca00078e00ff */
[----:B------:R-:W-:-:S05]  /*121b0*/  LOP3.LUT R6, R20, 0x60, R6, 0xf8, !PT ;  /* 0x0000006014067812 */ /* 0x000fca00078ef806 */
[----:B------:R-:W-:-:S04]  /*121c0*/  IMAD.IADD R0, R6, 0x1, R12 ;  /* 0x0000000106007824 */ /* 0x000fc800078e020c */
[----:B----4-:R-:W-:-:S04]  /*121d0*/  @P1 IMAD.HI.U32 R6, R0, R4, RZ ;  /* 0x0000000400061227 */ /* 0x010fc800078e00ff */
[----:B------:R-:W-:Y:S01]  /*121e0*/  IMAD.MOV.U32 R4, RZ, RZ, R0 ;  /* 0x000000ffff047224 */ /* 0x000fe200078e0000 */
[----:B0-----:R-:W-:-:S04]  /*121f0*/  @P1 SHF.R.U32.HI R4, RZ, R5, R6 ;  /* 0x00000005ff041219 */ /* 0x001fc80000011606 */
[--C-:B------:R-:W-:Y:S01]  /*12200*/  SHF.R.S32.HI R5, RZ, 0x1f, R4.reuse ;  /* 0x0000001fff057819 */ /* 0x100fe20000011404 */
[----:B------:R-:W-:-:S04]  /*12210*/  IMAD.MOV R6, RZ, RZ, -R4 ;  /* 0x000000ffff067224 */ /* 0x000fc800078e0a04 */
[----:B------:R-:W-:Y:S02]  /*12220*/  IMAD R5, R5, UR4, RZ ;  /* 0x0000000405057c24 */ /* 0x000fe4000f8e02ff */
[----:B------:R-:W-:Y:S02]  /*12230*/  IMAD R6, R9, R6, R0 ;  /* 0x0000000609067224 */ /* 0x000fe400078e0200 */
[C---:B------:R-:W-:Y:S02]  /*12240*/  IMAD R7, R4.reuse, UR5, R5 ;  /* 0x0000000504077c24 */ /* 0x040fe4000f8e0205 */
[----:B------:R-:W-:-:S04]  /*12250*/  IMAD.WIDE.U32 R4, R4, UR4, R2 ;  /* 0x0000000404047c25 */ /* 0x000fc8000f8e0002 */
[----:B------:R-:W-:Y:S01]  /*12260*/  IMAD.IADD R5, R5, 0x1, R7 ;  /* 0x0000000105057824 */ /* 0x000fe200078e0207 */
[----:B------:R-:W-:-:S05]  /*12270*/  SHF.R.S32.HI R7, RZ, 0x1f, R6 ;  /* 0x0000001fff077819 */ /* 0x000fca0000011406 */
[----:B------:R-:W-:Y:S02]  /*12280*/  IMAD R7, R7, UR6, RZ ;  /* 0x0000000607077c24 */ /* 0x000fe4000f8e02ff */
[----:B------:R-:W-:-:S04]  /*12290*/  IMAD.WIDE.U32 R4, R6, UR6, R4 ;  /* 0x0000000606047c25 */ /* 0x000fc8000f8e0004 */
[----:B------:R-:W-:Y:S02]  /*122a0*/  IMAD R6, R6, UR7, R7 ;  /* 0x0000000706067c24 */ /* 0x000fe4000f8e0207 */
[----:B------:R-:W0:Y:S02]  /*122b0*/  @P1 LDC R7, c[0x0][0x450] ;  /* 0x00011400ff071b82 */ /* 0x000e240000000800 */
[----:B------:R-:W-:Y:S01]  /*122c0*/  IMAD.IADD R6, R5, 0x1, R6 ;  /* 0x0000000105067824 */ /* 0x000fe200078e0206 */
[----:B------:R-:W-:-:S04]  /*122d0*/  LEA R5, P0, R4, UR8, 0x1 ;  /* 0x0000000804057c11 */ /* 0x000fc8000f8008ff */
[----:B------:R-:W-:Y:S02]  /*122e0*/  LEA.HI.X R4, R4, UR9, R6, 0x1, P0 ;  /* 0x0000000904047c11 */ /* 0x000fe400080f0c06 */
[----:B------:R-:W2:Y:S01]  /*122f0*/  @P1 LDC R6, c[0x0][0x44c] ;  /* 0x00011300ff061b82 */ /* 0x000ea20000000800 */
[----:B------:R-:W-:Y:S02]  /*12300*/  VIADD R0, R0, 0x80 ;  /* 0x0000008000007836 */ /* 0x000fe40000000000 */
[----:B-1----:R-:W-:-:S05]  /*12310*/  IMAD.SHL.U32 R21, R10, 0x8, RZ ;  /* 0x000000080a157824 */ /* 0x002fca00078e00ff */
[----:B------:R-:W-:Y:S01]  /*12320*/  LOP3.LUT R21, R21, 0x18, RZ, 0xc0, !PT ;  /* 0x0000001815157812 */ /* 0x000fe200078ec0ff */
[----:B--2---:R-:W-:-:S04]  /*12330*/  @P1 IMAD.HI.U32 R8, R0, R6, RZ ;  /* 0x0000000600081227 */ /* 0x004fc800078e00ff */
[----:B------:R-:W-:Y:S01]  /*12340*/  IMAD.MOV.U32 R6, RZ, RZ, R0 ;  /* 0x000000ffff067224 */ /* 0x000fe200078e0000 */
[----:B0-----:R-:W-:-:S05]  /*12350*/  @P1 SHF.R.U32.HI R6, RZ, R7, R8 ;  /* 0x00000007ff061219 */ /* 0x001fca0000011608 */
[----:B------:R-:W-:-:S04]  /*12360*/  IMAD.MOV R7, RZ, RZ, -R6 ;  /* 0x000000ffff077224 */ /* 0x000fc800078e0a06 */
[----:B------:R-:W-:Y:S01]  /*12370*/  IMAD R0, R9, R7, R0 ;  /* 0x0000000709007224 */ /* 0x000fe200078e0200 */
        /* <DEDUP_REMOVED lines=9> */
[----:B------:R-:W-:-:S03]  /*12410*/  SHF.R.S32.HI R6, RZ, 0x1f, R0 ;  /* 0x0000001fff067819 */ /* 0x000fc60000011400 */
[----:B------:R-:W-:Y:S02]  /*12420*/  IMAD.IADD R3, R3, 0x1, R7 ;  /* 0x0000000103037824 */ /* 0x000fe400078e0207 */
[----:B------:R-:W-:Y:S02]  /*12430*/  IMAD R6, R6, UR6, RZ ;  /* 0x0000000606067c24 */ /* 0x000fe4000f8e02ff */
[----:B------:R-:W-:Y:S01]  /*12440*/  IMAD.WIDE.U32 R2, R0, UR6, R2 ;  /* 0x0000000600027c25 */ /* 0x000fe2000f8e0002 */
[----:B------:R-:W-:-:S03]  /*12450*/  LOP3.LUT R13, R21, 0x20, RZ, 0xfc, !PT ;  /* 0x00000020150d7812 */ /* 0x000fc600078efcff */
[----:B------:R-:W-:Y:S01]  /*12460*/  IMAD R6, R0, UR7, R6 ;  /* 0x0000000700067c24 */ /* 0x000fe2000f8e0206 */
[----:B------:R-:W-:-:S03]  /*12470*/  LEA R8, P3, R2, UR8, 0x1 ;  /* 0x0000000802087c11 */ /* 0x000fc6000f8608ff */
[----:B------:R-:W-:Y:S01]  /*12480*/  IMAD.IADD R6, R3, 0x1, R6 ;  /* 0x0000000103067824 */ /* 0x000fe200078e0206 */
[----:B------:R-:W-:Y:S01]  /*12490*/  ISETP.GE.AND P1, PT, R13, UR4, PT ;  /* 0x000000040d007c0c */ /* 0x000fe2000bf26270 */
[----:B-1----:R-:W-:-:S05]  /*124a0*/  IMAD.SHL.U32 R20, R11, 0x8, RZ ;  /* 0x000000080b147824 */ /* 0x002fca00078e00ff */
[----:B------:R-:W-:Y:S02]  /*124b0*/  LOP3.LUT R20, R20, 0x18, RZ, 0xc0, !PT ;  /* 0x0000001814147812 */ /* 0x000fe400078ec0ff */
[----:B------:R-:W-:Y:S02]  /*124c0*/  LOP3.LUT R21, R11, 0x7f, RZ, 0xc0, !PT ;  /* 0x0000007f0b157812 */ /* 0x000fe400078ec0ff */
[----:B------:R-:W-:Y:S01]  /*124d0*/  ISETP.GE.AND P2, PT, R20, UR4, PT ;  /* 0x0000000414007c0c */ /* 0x000fe2000bf46270 */
[----:B------:R-:W-:Y:S01]  /*124e0*/  UMOV UR4, 0xffffffff ;  /* 0xffffffff00047882 */ /* 0x000fe20000000000 */
[----:B------:R-:W-:Y:S02]  /*124f0*/  LEA.HI.X R7, R2, UR9, R6, 0x1, P3 ;  /* 0x0000000902077c11 */ /* 0x000fe400098f0c06 */
[----:B------:R-:W-:Y:S01]  /*12500*/  SHF.R.U32.HI R21, RZ, 0x2, R21 ;  /* 0x00000002ff157819 */ /* 0x000fe20000011615 */
[----:B0-----:R-:W-:Y:S08]  /*12510*/  BRA.DIV UR4, `(.L_x_11119) ;  /* 0x0000004204dc7947 */ /* 0x001ff0000b800000 */
[----:B------:R-:W2:Y:S04]  /*12520*/  LDL.LU R2, [R1+0x10] ;  /* 0x0000100001027983 */ /* 0x000ea80000300800 */
[----:B------:R-:W3:Y:S04]  /*12530*/  LDL.LU R11, [R1+0xc] ;  /* 0x00000c00010b7983 */ /* 0x000ee80000300800 */
[----:B------:R-:W0:Y:S04]  /*12540*/  SHFL.IDX PT, R3, R5, RZ, 0x1c1f ;  /* 0x001c1fff05037589 */ /* 0x000e2800000e0000 */
[----:B------:R-:W-:Y:S01]  /*12550*/  SHFL.IDX PT, R14, R8, 0x1, 0x1c1f ;  /* 0x003c1f00080e7f89 */ /* 0x000fe200000e0000 */
[----:B--2---:R-:W-:-:S03]  /*12560*/  IMAD R6, R2, R9, RZ ;  /* 0x0000000902067224 */ /* 0x004fc600078e02ff */
[----:B------:R-:W1:Y:S01]  /*12570*/  SHFL.IDX PT, R2, R4, RZ, 0x1c1f ;  /* 0x001c1fff04027589 */ /* 0x000e6200000e0000 */
[----:B---3--:R-:W-:-:S05]  /*12580*/  IMAD.IADD R0, R21, 0x1, R11 ;  /* 0x0000000115007824 */ /* 0x008fca00078e020b */
        /* <DEDUP_REMOVED lines=34> */
[----:B0-----:R-:W0:Y:S01]  /*127b0*/  SHFL.IDX PT, R3, R5, 0x3, 0x1c1f ;  /* 0x007c1f0005037f89 */ /* 0x001e2200000e0000 */
[----:B------:R-:W-:-:S05]  /*127c0*/  VIADD R2, R0, 0x80 ;  /* 0x0000008000027836 */ /* 0x000fca0000000000 */
[----:B------:R-:W-:Y:S01]  /*127d0*/  ISETP.GE.AND P3, PT, R2, R6, PT ;  /* 0x000000060200720c */ /* 0x000fe20003f66270 */
[----:B------:R-:W-:-:S05]  /*127e0*/  VIADD R2, R0, 0x60 ;  /* 0x0000006000027836 */ /* 0x000fca0000000000 */
[----:B------:R-:W-:Y:S02]  /*127f0*/  ISETP.GE.AND P4, PT, R2, R6, PT ;  /* 0x000000060200720c */ /* 0x000fe40003f86270 */
[----:B------:R-:W-:Y:S04]  /*12800*/  SHFL.IDX PT, R2, R7, RZ, 0x1c1f ;  /* 0x001c1fff07027589 */ /* 0x000fe800000e0000 */
[----:B------:R-:W-:Y:S07]  /*12810*/  SHFL.IDX PT, R7, R7, 0x1, 0x1c1f ;  /* 0x003c1f0007077f89 */ /* 0x000fee00000e0000 */
[----:B0-----:R-:W-:-:S05]  /*12820*/  @!P4 LEA R3, P5, R20, R3, 0x1 ;  /* 0x000000031403c211 */ /* 0x001fca00078a08ff */
[----:B------:R-:W-:Y:S02]  /*12830*/  @!P4 IMAD.X R9, RZ, RZ, R4, P5 ;  /* 0x000000ffff09c224 */ /* 0x000fe400028e0604 */
[----:B------:R-:W0:Y:S02]  /*12840*/  SHFL.IDX PT, R4, R8, RZ, 0x1c1f ;  /* 0x001c1fff08047589 */ /* 0x000e2400000e0000 */
[----:B0-----:R-:W-:-:S05]  /*12850*/  @!P3 LEA R4, P5, R20, R4, 0x1 ;  /* 0x000000041404b211 */ /* 0x001fca00078a08ff */
[----:B------:R-:W-:Y:S02]  /*12860*/  @!P3 IMAD.X R5, RZ, RZ, R2, P5 ;  /* 0x000000ffff05b224 */ /* 0x000fe400028e0602 */
[----:B------:R-:W-:Y:S02]  /*12870*/  @!P4 IMAD.MOV.U32 R2, RZ, RZ, R3 ;  /* 0x000000ffff02c224 */ /* 0x000fe400078e0003 */
[----:B------:R-:W-:-:S05]  /*12880*/  @!P4 IMAD.MOV.U32 R3, RZ, RZ, R9 ;  /* 0x000000ffff03c224 */ /* 0x000fca00078e0009 */
[----:B------:R-:W-:Y:S04]  /*12890*/  @!P4 LDGSTS.E.BYPASS.LTC128B.128 [R10+0xdc00], desc[UR50][R2.64], !P2 ;  /* 0x0dc00000020acfae */ /* 0x000fe8000d101d72 */
[----:B------:R-:W-:Y:S04]  /*128a0*/  @!P4 LDGSTS.E.BYPASS.LTC128B.128 [R10+0x10c00], desc[UR50][R2.64+0x40], !P1 ;  /* 0x10c00040020acfae */ /* 0x000fe8000c901d72 */
[----:B------:R0:W-:Y:S02]  /*128b0*/  @!P4 LDGSTS.E.BYPASS.LTC128B.128 [R10+0x13c00], desc[UR50][R2.64+0x80], !P0 ;  /* 0x13c00080020acfae */ /* 0x0001e4000c101d72 */
[----:B0-----:R-:W-:-:S02]  /*128c0*/  @!P3 IMAD.MOV.U32 R2, RZ, RZ, R4 ;  /* 0x000000ffff02b224 */ /* 0x001fc400078e0004 */
[----:B------:R-:W-:-:S05]  /*128d0*/  @!P3 IMAD.MOV.U32 R3, RZ, RZ, R5 ;  /* 0x000000ffff03b224 */ /* 0x000fca00078e0005 */
[----:B------:R0:W-:Y:S04]  /*128e0*/  @!P3 LDGSTS.E.BYPASS.LTC128B.128 [R10+0xe400], desc[UR50][R2.64], !P2 ;  /* 0x0e400000020abfae */ /* 0x0001e8000d101d72 */
[----:B------:R0:W-:Y:S04]  /*128f0*/  @!P3 LDGSTS.E.BYPASS.LTC128B.128 [R10+0x11400], desc[UR50][R2.64+0x40], !P1 ;  /* 0x11400040020abfae */ /* 0x0001e8000c901d72 */
[----:B------:R0:W-:Y:S02]  /*12900*/  @!P3 LDGSTS.E.BYPASS.LTC128B.128 [R10+0x14400], desc[UR50][R2.64+0x80], !P0 ;  /* 0x14400080020abfae */ /* 0x0001e4000c101d72 */
.L_x_11236:
[----:B0-----:R-:W-:Y:S02]  /*12910*/  VIADD R3, R0, 0xa0 ;  /* 0x000000a000037836 */ /* 0x001fe40000000000 */
[----:B------:R-:W-:-:S03]  /*12920*/  VIADD R8, R22, 0x2d800 ;  /* 0x0002d80016087836 */ /* 0x000fc60000000000 */
[----:B------:R-:W-:-:S13]  /*12930*/  ISETP.GE.AND P3, PT, R3, R6, PT ;  /* 0x000000060300720c */ /* 0x000fda0003f66270 */
[----:B------:R-:W-:-:S05]  /*12940*/  @!P3 LEA R2, P4, R20, R14, 0x1 ;  /* 0x0000000e1402b211 */ /* 0x000fca00078808ff */
        /* <DEDUP_REMOVED lines=9> */
.L_x_11120:
[----:B------:R-:W-:Y:S02]  /*129e0*/  PLOP3.LUT P1, PT, P1, P0, PT, 0xa2, 0x0 ;  /* 0x000000000000781c */ /* 0x000fe40000f21472 */
[----:B------:R-:W-:-:S08]  /*129f0*/  @P0 R2UR P1, UR4, R22 ;  /* 0x00000000160402ca */ /* 0x000fd00000020000 */
[----:B------:R-:W-:-:S05]  /*12a00*/  @P0 PLOP3.LUT P0, PT, P1, PT, PT, 0x80, 0x0 ;  /* 0x000000000000081c */ /* 0x000fca0000f0f070 */
[----:B------:R-:W-:Y:S01]  /*12a10*/  @!P1 SYNCS.ARRIVE.TRANS64.RED.A0T1 RZ, [UR4+0x2d800], RZ ;  /* 0x02d800ffffff99a7 */ /* 0x000fe20008200404 */
[----:B------:R-:W-:Y:S07]  /*12a20*/  @!P1 ARRIVES.LDGSTSBAR.64.TRANSCNT [UR4+0x2d800] ;  /* 0x02d80000ff0099b0 */ /* 0x000fee0008000a84 */
[----:B------:R-:W-:Y:S05]  /*12a30*/  @P0 BRA.U.ANY `(.L_x_11120) ;  /* 0xfffffffd00e80947 */ /* 0x000fea000393ffff */
[----:B0-----:R-:W2:Y:S02]  /*12a40*/  LDL.LU R2, [R1+0x1c] ;  /* 0x00001c0001027983 */ /* 0x001ea40000300800 */
[----:B--2---:R-:W-:-:S05]  /*12a50*/  VIADD R2, R2, 0x1 ;  /* 0x0000000102027836 */ /* 0x004fca0000000000 */
[----:B------:R0:W-:Y:S01]  /*12a60*/  STL [R1+0x1c], R2 ;  /* 0x00001c0201007387 */ /* 0x0001e20000100800 */
[----:B------:R-:W-:-:S04]  /*12a70*/  LEA.HI R0, R2, R2, RZ, 0x1 ;  /* 0x0000000202007211 */ /* 0x000fc800078f08ff */
[----:B------:R-:W-:-:S05]  /*12a80*/  LOP3.LUT R0, R0, 0xfffffffe, RZ, 0xc0, !PT ;  /* 0xfffffffe00007812 */ /* 0x000fca00078ec0ff */
[----:B------:R-:W-:-:S05]  /*12a90*/  IMAD.IADD R0, R2, 0x1, -R0 ;  /* 0x0000000102007824 */ /* 0x000fca00078e0a00 */
[----:B------:R-:W-:Y:S01]  /*12aa0*/  SHF.L.U32 R3, R0, 0x1f, RZ ;  /* 0x0000001f00037819 */ /* 0x000fe200000006ff */
[----:B------:R-:W-:Y:S01]  /*12ab0*/  NOP ;  /* 0x0000000000007918 */ /* 0x000fe20000000000 */
[----:B0-----:R-:W2:Y:S01]  /*12ac0*/  LDL R2, [R1+0x8] ;  /* 0x0000080001027983 */ /* 0x001ea20000100800 */
[----:B------:R0:W-:Y:S01]  /*12ad0*/  SYNCS.ARRIVE.TRANS64.A1T0 RZ, [R22+URZ+0x2d800], RZ ;  /* 0x02d800ff16ff79a7 */ /* 0x0001e2000810003f */
[----:B------:R-:W-:Y:S01]  /*12ae0*/  BSSY B0, `(.L_x_11121) ;  /* 0x0000005000007945 */ /* 0x000fe20003800000 */
[----:B------:R-:W1:Y:S01]  /*12af0*/  SYNCS.PHASECHK.TRANS64.TRYWAIT P0, [R22+URZ+0x2d820], R3 ;  /* 0x02d82003160075a7 */ /* 0x000e62000800017f */
[----:B--2---:R-:W-:-:S05]  /*12b00*/  VIADD R0, R2, 0xfffffffe ;  /* 0xfffffffe02007836 */ /* 0x004fca0000000000 */
[----:B------:R-:W-:Y:S01]  /*12b10*/  ISETP.GE.AND P1, PT, R0, R29, PT ;  /* 0x0000001d0000720c */ /* 0x000fe20003f26270 */
[----:B01----:R-:W-:-:S12]  /*12b20*/  @!P0 BRA `(.L_x_11122) ;  /* 0x0000004400708947 */ /* 0x003fd80003800000 */
.L_x_11237:
[----:B------:R-:W-:Y:S05]  /*12b30*/  BSYNC B0 ;  /* 0x0000000000007941 */ /* 0x000fea0003800000 */
.L_x_11121:
[----:B------:R-:W-:Y:S04]  /*12b40*/  BSSY B0, `(.L_x_11123) ;  /* 0x0000228000007945 */ /* 0x000fe80003800000 */
[----:B------:R-:W-:Y:S05]  /*12b50*/  @!P1 BRA `(.L_x_11124) ;  /* 0x0000002000989947 */ /* 0x000fea0003800000 */
[----:B------:R-:W0:Y:S01]  /*12b60*/  LDL R2, [R1+0x8] ;  /* 0x0000080001027983 */ /* 0x000e220000100800 */
[----:B------:R-:W-:Y:S01]  /*12b70*/  LOP3.LUT R6, RZ, R29, RZ, 0x33, !PT ;  /* 0x0000001dff067212 */ /* 0x000fe200078e33ff */
[----:B------:R-:W-:Y:S01]  /*12b80*/  BSSY B2, `(.L_x_11125) ;  /* 0x00000bb000027945 */ /* 0x000fe20003800000 */
[----:B0-----:R-:W-:-:S05]  /*12b90*/  IMAD.MOV R3, RZ, RZ, -R2 ;  /* 0x000000ffff037224 */ /* 0x001fca00078e0a02 */
[----:B------:R-:W-:-:S05]  /*12ba0*/  VIADDMNMX R6, R3, 0x1, R6, !PT ;  /* 0x0000000103067846 */ /* 0x000fca0007800106 */
[----:B------:R-:W-:-:S05]  /*12bb0*/  IMAD.IADD R2, R2, 0x1, R6 ;  /* 0x0000000102027824 */ /* 0x000fca00078e0206 */
[----:B------:R-:W-:-:S04]  /*12bc0*/  LOP3.LUT R2, R2, 0x1, RZ, 0xc0, !PT ;  /* 0x0000000102027812 */ /* 0x000fc800078ec0ff */
[----:B------:R-:W-:-:S13]  /*12bd0*/  ISETP.NE.U32.AND P0, PT, R2, 0x1, PT ;  /* 0x000000010200780c */ /* 0x000fda0003f05070 */
        /* <DEDUP_REMOVED lines=27> */
[----:B------:R-:W-:-:S04]  /*12d90*/  IMAD.WIDE.U32 R2, R25, UR6, R2 ;  /* 0x0000000619027c25 */ /* 0x000fc8000f8e0002 */
[----:B------:R-:W-:Y:S01]  /*12da0*/  IMAD.IADD R3, R4, 0x1, R3 ;  /* 0x0000000104037824 */ /* 0x000fe200078e0203 */
[----:B------:R-:W-:-:S04]  /*12db0*/  LEA R4, P0, R2, UR4, 0x2 ;  /* 0x0000000402047c11 */ /* 0x000fc8000f8010ff */
[----:B------:R-:W-:-:S06]  /*12dc0*/  LEA.HI.X R5, R2, UR5, R3, 0x2, P0 ;  /* 0x0000000502057c11 */ /* 0x000fcc00080f1403 */
[----:B------:R0:W5:Y:S03]  /*12dd0*/  LDG.E R5, desc[UR50][R4.64] ;  /* 0x0000003204057981 */ /* 0x000166000c1e1900 */
.L_x_11129:
[----:B------:R-:W-:Y:S01]  /*12de0*/  IMAD R3, R7, 0x8, R22 ;  /* 0x0000000807037824 */ /* 0x000fe200078e0216 */
[----:B------:R-:W-:Y:S01]  /*12df0*/  SHF.L.U32 R2, R9, 0x1f, RZ ;  /* 0x0000001f09027819 */ /* 0x000fe200000006ff */
[----:B------:R-:W-:Y:S03]  /*12e00*/  BSSY B3, `(.L_x_11130) ;  /* 0x0000003000037945 */ /* 0x000fe60003800000 */
[----:B------:R-:W1:Y:S02]  /*12e10*/  SYNCS.PHASECHK.TRANS64.TRYWAIT P0, [R3+URZ+0x2d840], R2 ;  /* 0x02d84002030075a7 */ /* 0x000e64000800017f */
[----:B-1----:R-:W-:Y:S05]  /*12e20*/  @!P0 BRA `(.L_x_11131) ;  /* 0x0000004000c48947 */ /* 0x002fea0003800000 */
.L_x_11238:
[----:B------:R-:W-:Y:S05]  /*12e30*/  BSYNC B3 ;  /* 0x0000000000037941 */ /* 0x000fea0003800000 */
.L_x_11130:
        /* <DEDUP_REMOVED lines=12> */
.L_x_11133:
[----:B------:R-:W-:Y:S05]  /*12f00*/  BSYNC B3 ;  /* 0x0000000000037941 */ /* 0x000fea0003800000 */
.L_x_11132:
        /* <DEDUP_REMOVED lines=11> */
.L_x_11134:
        /* <DEDUP_REMOVED lines=16> */
.L_x_11135:
        /* <DEDUP_REMOVED lines=16> */
.L_x_11136:
        /* <DEDUP_REMOVED lines=15> */
.L_x_11239:
[----:B------:R-:W-:Y:S05]  /*132b0*/  BSYNC B3 ;  /* 0x0000000000037941 */ /* 0x000fea0003800000 */
.L_x_11137:
        /* <DEDUP_REMOVED lines=12> */
.L_x_11140:
[----:B------:R-:W-:Y:S05]  /*13380*/  BSYNC B3 ;  /* 0x0000000000037941 */ /* 0x000fea0003800000 */
.L_x_11139:
        /* <DEDUP_REMOVED lines=11> */
.L_x_11141:
        /* <DEDUP_REMOVED lines=15> */
.L_x_11142:
        /* <DEDUP_REMOVED lines=15> */
.L_x_11143:
        /* <DEDUP_REMOVED lines=12> */
.L_x_11128:
[----:B------:R-:W-:Y:S05]  /*136e0*/  BSYNC B1 ;  /* 0x0000000000017941 */ /* 0x000fea0003800000 */
.L_x_11127:
[----:B------:R-:W2:Y:S01]  /*136f0*/  LDL R0, [R1+0x8] ;  /* 0x0000080001007983 */ /* 0x000ea20000100800 */
[----:B------:R-:W-:Y:S02]  /*13700*/  IMAD.MOV.U32 R23, RZ, RZ, R7 ;  /* 0x000000ffff177224 */ /* 0x000fe400078e0007 */
[----:B------:R-:W-:Y:S02]  /*13710*/  IMAD.MOV.U32 R26, RZ, RZ, R9 ;  /* 0x000000ffff1a7224 */ /* 0x000fe400078e0009 */
[----:B--2---:R-:W-:-:S07]  /*13720*/  VIADD R0, R0, 0xfffffffd ;  /* 0xfffffffd00007836 */ /* 0x004fce0000000000 */
.L_x_11126:
[----:B------:R-:W-:Y:S05]  /*13730*/  BSYNC B2 ;  /* 0x0000000000027941 */ /* 0x000fea0003800000 */
.L_x_11125:
[----:B------:R-:W2:Y:S01]  /*13740*/  LDL.LU R2, [R1+0x8] ;  /* 0x0000080001027983 */ /* 0x000ea20000300800 */
[----:B------:R-:W-:Y:S01]  /*13750*/  VIADD R6, R6, 0xfffffffe ;  /* 0xfffffffe06067836 */ /* 0x000fe20000000000 */
[----:B--2---:R-:W-:-:S04]  /*13760*/  LOP3.LUT R3, RZ, R2, RZ, 0x33, !PT ;  /* 0x00000002ff037212 */ /* 0x004fc800078e33ff */
[----:B------:R-:W-:-:S13]  /*13770*/  ISETP.NE.AND P0, PT, R6, R3, PT ;  /* 0x000000030600720c */ /* 0x000fda0003f05270 */
[----:B------:R-:W-:Y:S05]  /*13780*/  @!P0 BRA `(.L_x_11124) ;  /* 0x00000014008c8947 */ /* 0x000fea0003800000 */
[----:B------:R-:W-:-:S07]  /*13790*/  IMAD.MOV.U32 R4, RZ, RZ, R17 ;  /* 0x000000ffff047224 */ /* 0x000fce00078e0011 */
.L_x_11178:
        /* <DEDUP_REMOVED lines=30> */
[----:B------:R-:W-:-:S05]  /*13980*/  LEA.HI.X R5, R2, UR5, R3, 0x2, P0 ;  /* 0x0000000502057c11 */ /* 0x000fca00080f1403 */
[----:B------:R0:W5:Y:S04]  /*13990*/  LDG.E R4, desc[UR50][R4.64] ;  /* 0x0000003204047981 */ /* 0x000168000c1e1900 */
.L_x_11146:
[----:B------:R-:W-:Y:S01]  /*139a0*/  IMAD R3, R6, 0x8, R22 ;  /* 0x0000000806037824 */ /* 0x000fe200078e0216 */
[----:B------:R-:W-:Y:S01]  /*139b0*/  SHF.L.U32 R2, R7, 0x1f, RZ ;  /* 0x0000001f07027819 */ /* 0x000fe200000006ff */
[----:B------:R-:W-:Y:S03]  /*139c0*/  BSSY B2, `(.L_x_11147) ;  /* 0x0000003000027945 */ /* 0x000fe60003800000 */
[----:B------:R-:W1:Y:S02]  /*139d0*/  SYNCS.PHASECHK.TRANS64.TRYWAIT P0, [R3+URZ+0x2d840], R2 ;  /* 0x02d84002030075a7 */ /* 0x000e64000800017f */
[----:B-1----:R-:W-:Y:S05]  /*139e0*/  @!P0 BRA `(.L_x_11148) ;  /* 0x0000003400fc8947 */ /* 0x002fea0003800000 */
.L_x_11240:
[----:B------:R-:W-:Y:S05]  /*139f0*/  BSYNC B2 ;  /* 0x0000000000027941 */ /* 0x000fea0003800000 */
.L_x_11147:
        /* <DEDUP_REMOVED lines=12> */
.L_x_11150:
[----:B------:R-:W-:Y:S05]  /*13ac0*/  BSYNC B2 ;  /* 0x0000000000027941 */ /* 0x000fea0003800000 */
.L_x_11149:
        /* <DEDUP_REMOVED lines=11> */
.L_x_11151:
        /* <DEDUP_REMOVED lines=16> */
.L_x_11152:
        /* <DEDUP_REMOVED lines=16> */
.L_x_11153:
        /* <DEDUP_REMOVED lines=15> */
.L_x_11241:
[----:B------:R-:W-:Y:S05]  /*13e70*/  BSYNC B2 ;  /* 0x0000000000027941 */ /* 0x000fea0003800000 */
.L_x_11154:
        /* <DEDUP_REMOVED lines=11> */
.L_x_11157:
[----:B------:R-:W-:Y:S05]  /*13f30*/  BSYNC B2 ;  /* 0x0000000000027941 */ /* 0x000fea0003800000 */
.L_x_11156:
        /* <DEDUP_REMOVED lines=10> */
.L_x_11158:
        /* <DEDUP_REMOVED lines=15> */
.L_x_11159:
        /* <DEDUP_REMOVED lines=15> */
.L_x_11160:
        /* <DEDUP_REMOVED lines=12> */
.L_x_11145:
[----:B------:R-:W-:Y:S05]  /*14280*/  BSYNC B1 ;  /* 0x0000000000017941 */ /* 0x000fea0003800000 */
.L_x_11144:
[----:B------:R-:W2:Y:S01]  /*14290*/  LDL R2, [R1] ;  /* 0x0000000001027983 */ /* 0x000ea20000100800 */
[----:B------:R-:W-:Y:S01]  /*142a0*/  VIADD R23, R6, 0x1 ;  /* 0x0000000106177836 */ /* 0x000fe20000000000 */
[----:B------:R-:W-:Y:S01]  /*142b0*/  BSSY B1, `(.L_x_11161) ;  /* 0x00000ad000017945 */ /* 0x000fe20003800000 */
[----:B------:R-:W-:-:S03]  /*142c0*/  VIADD R9, R0, 0xffffffff ;  /* 0xffffffff00097836 */ /* 0x000fc60000000000 */
        /* <DEDUP_REMOVED lines=28> */
.L_x_11163:
[----:B------:R-:W-:Y:S01]  /*14490*/  IMAD R2, R23, 0x8, R22 ;  /* 0x0000000817027824 */ /* 0x000fe200078e0216 */
[----:B------:R-:W-:Y:S01]  /*144a0*/  SHF.L.U32 R3, R26, 0x1f, RZ ;  /* 0x0000001f1a037819 */ /* 0x000fe200000006ff */
[----:B------:R-:W-:Y:S03]  /*144b0*/  BSSY B2, `(.L_x_11164) ;  /* 0x0000003000027945 */ /* 0x000fe60003800000 */
[----:B------:R-:W1:Y:S02]  /*144c0*/  SYNCS.PHASECHK.TRANS64.TRYWAIT P0, [R2+URZ+0x2d840], R3 ;  /* 0x02d84003020075a7 */ /* 0x000e64000800017f */
[----:B-1----:R-:W-:Y:S05]  /*144d0*/  @!P0 BRA `(.L_x_11165) ;  /* 0x0000002c00688947 */ /* 0x002fea0003800000 */
.L_x_11242:
[----:B------:R-:W-:Y:S05]  /*144e0*/  BSYNC B2 ;  /* 0x0000000000027941 */ /* 0x000fea0003800000 */
.L_x_11164:
        /* <DEDUP_REMOVED lines=12> */
.L_x_11167:
[----:B------:R-:W-:Y:S05]  /*145b0*/  BSYNC B2 ;  /* 0x0000000000027941 */ /* 0x000fea0003800000 */
.L_x_11166:
        /* <DEDUP_REMOVED lines=12> */
.L_x_11168:
        /* <DEDUP_REMOVED lines=16> */
.L_x_11169:
        /* <DEDUP_REMOVED lines=16> */
.L_x_11170:
        /* <DEDUP_REMOVED lines=15> */
.L_x_11243:
[----:B------:R-:W-:Y:S05]  /*14970*/  BSYNC B2 ;  /* 0x0000000000027941 */ /* 0x000fea0003800000 */
.L_x_11171:
        /* <DEDUP_REMOVED lines=11> */
.L_x_11174:
[----:B------:R-:W-:Y:S05]  /*14a30*/  BSYNC B2 ;  /* 0x0000000000027941 */ /* 0x000fea0003800000 */
.L_x_11173:
        /* <DEDUP_REMOVED lines=10> */
.L_x_11175:
        /* <DEDUP_REMOVED lines=15> */
.L_x_11176:
        /* <DEDUP_REMOVED lines=15> */
.L_x_11177:
        /* <DEDUP_REMOVED lines=12> */
.L_x_11162:
[----:B------:R-:W-:Y:S05]  /*14d80*/  BSYNC B1 ;  /* 0x0000000000017941 */ /* 0x000fea0003800000 */
.L_x_11161:
[----:B------:R-:W-:Y:S01]  /*14d90*/  ISETP.GT.AND P0, PT, R9, R29, PT ;  /* 0x0000001d0900720c */ /* 0x000fe20003f04270 */
[----:B------:R-:W-:-:S12]  /*14da0*/  VIADD R0, R0, 0xfffffffe ;  /* 0xfffffffe00007836 */ /* 0x000fd80000000000 */
[----:B------:R-:W-:Y:S05]  /*14db0*/  @P0 BRA `(.L_x_11178) ;  /* 0xffffffe800780947 */ /* 0x000fea000383ffff */
.L_x_11124:
[----:B------:R-:W-:Y:S05]  /*14dc0*/  BSYNC B0 ;  /* 0x0000000000007941 */ /* 0x000fea0003800000 */
.L_x_11123:
        /* <DEDUP_REMOVED lines=17> */
.L_x_11180:
[----:B------:R-:W-:Y:S05]  /*14ee0*/  BSYNC B0 ;  /* 0x0000000000007941 */ /* 0x000fea0003800000 */
.L_x_11179:
[----:B------:R-:W2:Y:S01]  /*14ef0*/  LDL R0, [R1] ;  /* 0x0000000001007983 */ /* 0x000ea20000100800 */
[----:B------:R-:W-:Y:S01]  /*14f00*/  BSSY B0, `(.L_x_11181) ;  /* 0x0000046000007945 */ /* 0x000fe20003800000 */
[----:B--2---:R-:W-:-:S13]  /*14f10*/  LOP3.LUT P0, RZ, R0, 0x1, RZ, 0xc0, !PT ;  /* 0x0000000100ff7812 */ /* 0x004fda000780c0ff */
[----:B------:R-:W-:Y:S05]  /*14f20*/  @!P0 BRA `(.L_x_11182) ;  /* 0x00000004000c8947 */ /* 0x000fea0003800000 */
[----:B0-----:R-:W-:Y:S01]  /*14f30*/  IMAD R3, R23, 0x8, R22 ;  /* 0x0000000817037824 */ /* 0x001fe200078e0216 */
[----:B------:R-:W-:Y:S01]  /*14f40*/  SHF.L.U32 R0, R26, 0x1f, RZ ;  /* 0x0000001f1a007819 */ /* 0x000fe200000006ff */
[----:B------:R-:W-:Y:S01]  /*14f50*/  BSSY B1, `(.L_x_11183) ;  /* 0x0000004000017945 */ /* 0x000fe20003800000 */
[----:B------:R-:W-:Y:S02]  /*14f60*/  ISETP.NE.AND P1, PT, R6, RZ, PT ;  /* 0x000000ff0600720c */ /* 0x000fe40003f25270 */
[----:B------:R-:W0:Y:S02]  /*14f70*/  SYNCS.PHASECHK.TRANS64.TRYWAIT P0, [R3+URZ+0x2d860], R0 ;  /* 0x02d86000030075a7 */ /* 0x000e24000800017f */
[----:B0-----:R-:W-:Y:S09]  /*14f80*/  @!P0 BRA `(.L_x_11184) ;  /* 0x0000002000e48947 */ /* 0x001ff20003800000 */
.L_x_11244:
[----:B------:R-:W-:Y:S05]  /*14f90*/  BSYNC B1 ;  /* 0x0000000000017941 */ /* 0x000fea0003800000 */
.L_x_11183:
        /* <DEDUP_REMOVED lines=9> */
.L_x_11186:
[----:B------:R-:W-:Y:S05]  /*15030*/  BSYNC B1 ;  /* 0x0000000000017941 */ /* 0x000fea0003800000 */
.L_x_11185:
[----:B0-----:R-:W-:Y:S01]  /*15040*/  IMAD R0, R23, 0x6000, R22 ;  /* 0x0000600017007824 */ /* 0x001fe200078e0216 */
        /* <DEDUP_REMOVED lines=9> */
.L_x_11187:
        /* <DEDUP_REMOVED lines=15> */
.L_x_11188:
        /* <DEDUP_REMOVED lines=15> */
.L_x_11189:
        /* <DEDUP_REMOVED lines=10> */
.L_x_11182:
[----:B------:R-:W-:Y:S05]  /*15360*/  BSYNC B0 ;  /* 0x0000000000007941 */ /* 0x000fea0003800000 */
.L_x_11181:
[----:B------:R-:W-:-:S05]  /*15370*/  VIADD R23, R23, 0x1 ;  /* 0x0000000117177836 */ /* 0x000fca0000000000 */
[----:B------:R-:W-:-:S04]  /*15380*/  ISETP.NE.AND P0, PT, R23, 0x2, PT ;  /* 0x000000021700780c */ /* 0x000fc80003f05270 */
[----:B0-----:R-:W-:Y:S02]  /*15390*/  SEL R3, RZ, 0x1, P0 ;  /* 0x00000001ff037807 */ /* 0x001fe40000000000 */
[----:B------:R-:W-:Y:S02]  /*153a0*/  SEL R23, R23, RZ, P0 ;  /* 0x000000ff17177207 */ /* 0x000fe40000000000 */
[----:B------:R-:W-:-:S07]  /*153b0*/  LOP3.LUT R26, R26, R3, RZ, 0x3c, !PT ;  /* 0x000000031a1a7212 */ /* 0x000fce00078e3cff */
.L_x_11105:
[----:B------:R-:W-:Y:S05]  /*153c0*/  BSYNC B7 ;  /* 0x0000000000077941 */ /* 0x000fea0003800000 */
.L_x_11103:
[----:B------:R-:W2:Y:S02]  /*153d0*/  LDL R0, [R1] ;  /* 0x0000000001007983 */ /* 0x000ea40000100800 */
        /* <DEDUP_REMOVED lines=11> */
.L_x_11190:
        /* <DEDUP_REMOVED lines=10> */
[----:B------:R-:W2:Y:S01]  /*15530*/  @!P1 LDG.E R2, desc[UR50][R2.64] ;  /* 0x0000003202029981 */ /* 0x000ea2000c1e1900 */
[----:B------:R-:W-:Y:S01]  /*15540*/  IMAD.MOV.U32 R17, RZ, RZ, RZ ;  /* 0x000000ffff117224 */ /* 0x000fe200078e00ff */
[C---:B------:R-:W-:Y:S02]  /*15550*/  ISETP.GE.U32.AND P2, PT, R8.reuse, 0x2, PT ;  /* 0x000000020800780c */ /* 0x040fe40003f46070 */
[C---:B------:R-:W-:Y:S01]  /*15560*/  ISETP.GE.U32.AND P3, PT, R8.reuse, 0x4, PT ;  /* 0x000000040800780c */ /* 0x040fe20003f66070 */
[----:B------:R-:W-:Y:S01]  /*15570*/  SHFL.IDX PT, R0, R16, RZ, 0x1f ;  /* 0x00001fff10007589 */ /* 0x000fe200000e0000 */
[C---:B------:R-:W-:Y:S02]  /*15580*/  ISETP.GE.U32.AND P4, PT, R8.reuse, 0x8, PT ;  /* 0x000000080800780c */ /* 0x040fe40003f86070 */
[C---:B------:R-:W-:Y:S01]  /*15590*/  ISETP.GE.U32.AND P5, PT, R8.reuse, 0x10, PT ;  /* 0x000000100800780c */ /* 0x040fe20003fa6070 */
[----:B--2---:R-:W-:Y:S01]  /*155a0*/  @!P1 IMAD.MOV.U32 R17, RZ, RZ, R2 ;  /* 0x000000ffff119224 */ /* 0x004fe200078e0002 */
[----:B------:R-:W-:-:S04]  /*155b0*/  ISETP.NE.AND P1, PT, R8, RZ, PT ;  /* 0x000000ff0800720c */ /* 0x000fc80003f25270 */
[----:B------:R-:W2:Y:S02]  /*155c0*/  SHFL.UP PT, R14, R17, 0x1, RZ ;  /* 0x04200000110e7989 */ /* 0x000ea400000e00ff */
[----:B--2---:R-:W-:-:S05]  /*155d0*/  SEL R4, R14, RZ, P1 ;  /* 0x000000ff0e047207 */ /* 0x004fca0000800000 */
[----:B------:R-:W-:-:S05]  /*155e0*/  IMAD.IADD R4, R17, 0x1, R4 ;  /* 0x0000000111047824 */ /* 0x000fca00078e0204 */
        /* <DEDUP_REMOVED lines=14> */
.L_x_11254:
[----:B------:R-:W-:Y:S02]  /*156d0*/  ULDC UR4, c[0x0][0xc38] ;  /* 0x00030e0000047ab9 */ /* 0x000fe40000000800 */
[----:B------:R-:W-:-:S04]  /*156e0*/  IMAD.U32 R4, RZ, RZ, UR4 ;  /* 0x00000004ff047e24 */ /* 0x000fc8000f8e00ff */
[----:B---3--:R-:W-:-:S04]  /*156f0*/  IMAD R14, R14, R4, RZ ;  /* 0x000000040e0e7224 */ /* 0x008fc800078e02ff */
[----:B------:R-:W-:-:S05]  /*15700*/  IMAD.IADD R5, R5, 0x1, R14 ;  /* 0x0000000105057824 */ /* 0x000fca00078e020e */
[----:B------:R-:W-:-:S13]  /*15710*/  ISETP.GT.AND P6, PT, R5, R0, PT ;  /* 0x000000000500720c */ /* 0x000fda0003fc4270 */
[----:B------:R-:W-:Y:S05]  /*15720*/  @P6 BRA `(.L_x_11193) ;  /* 0x00000000009c6947 */ /* 0x000fea0003800000 */
.L_x_11198:
[----:B------:R-:W3:Y:S01]  /*15730*/  LDC R2, c[0x0][0xc3c] ;  /* 0x00030f00ff027b82 */ /* 0x000ee20000000800 */
[----:B------:R-:W-:-:S05]  /*15740*/  VIADD R19, R19, 0x1f ;  /* 0x0000001f13137836 */ /* 0x000fca0000000000 */
[----:B---3--:R-:W-:-:S13]  /*15750*/  ISETP.GE.AND P6, PT, R19, R2, PT ;  /* 0x000000021300720c */ /* 0x008fda0003fc6270 */
[----:B------:R-:W-:Y:S05]  /*15760*/  @P6 BRA `(.L_x_11194) ;  /* 0x0000000400d06947 */ /* 0x000fea0003800000 */
[----:B--2---:R-:W2:Y:S01]  /*15770*/  S2R R3, SR_TID.X ;  /* 0x0000000000037919 */ /* 0x004ea20000002100 */
[----:B------:R-:W-:Y:S01]  /*15780*/  BSSY B0, `(.L_x_11195) ;  /* 0x0000009000007945 */ /* 0x000fe20003800000 */
[----:B------:R-:W-:Y:S01]  /*15790*/  IMAD.MOV.U32 R17, RZ, RZ, RZ ;  /* 0x000000ffff117224 */ /* 0x000fe200078e00ff */
[----:B--2---:R-:W-:-:S05]  /*157a0*/  LOP3.LUT R3, R3, 0x1f, RZ, 0xc0, !PT ;  /* 0x0000001f03037812 */ /* 0x004fca00078ec0ff */
[----:B------:R-:W-:-:S05]  /*157b0*/  IMAD.IADD R7, R19, 0x1, R3 ;  /* 0x0000000113077824 */ /* 0x000fca00078e0203 */
[----:B------:R-:W-:-:S13]  /*157c0*/  ISETP.GE.OR P6, PT, R7, R2, !P0 ;  /* 0x000000020700720c */ /* 0x000fda00047c6670 */
[----:B------:R-:W-:Y:S05]  /*157d0*/  @P6 BRA `(.L_x_11196) ;  /* 0x00000000000c6947 */ /* 0x000fea0003800000 */
[----:B------:R-:W2:Y:S02]  /*157e0*/  LDC.64 R2, c[0x0][0xc80] ;  /* 0x00032000ff027b82 */ /* 0x000ea40000000a00 */
[----:B--2---:R-:W-:-:S05]  /*157f0*/  IMAD.WIDE R2, R7, 0x4, R2 ;  /* 0x0000000407027825 */ /* 0x004fca00078e0202 */
[----:B------:R2:W5:Y:S02]  /*15800*/  LDG.E R17, desc[UR50][R2.64] ;  /* 0x0000003202117981 */ /* 0x000564000c1e1900 */
.L_x_11196:
[----:B------:R-:W-:Y:S05]  /*15810*/  BSYNC B0 ;  /* 0x0000000000007941 */ /* 0x000fea0003800000 */
.L_x_11195:
[----:B------:R-:W-:-:S03]  /*15820*/  UMOV UR4, 0xffffffff ;  /* 0xffffffff00047882 */ /* 0x000fc60000000000 */
[----:B------:R-:W-:Y:S05]  /*15830*/  BRA.DIV UR4, `(.L_x_11197) ;  /* 0x0000001e04f07947 */ /* 0x000fea000b800000 */
[----:B-----5:R-:W3:Y:S02]  /*15840*/  SHFL.UP PT, R14, R17, 0x1, RZ ;  /* 0x04200000110e7989 */ /* 0x020ee400000e00ff */
[----:B---3--:R-:W-:-:S05]  /*15850*/  SEL R14, R14, RZ, P1 ;  /* 0x000000ff0e0e7207 */ /* 0x008fca0000800000 */
        /* <DEDUP_REMOVED lines=14> */
.L_x_11262:
[----:B------:R-:W-:Y:S02]  /*15940*/  ULDC UR4, c[0x0][0xc38] ;  /* 0x00030e0000047ab9 */ /* 0x000fe40000000800 */
[----:B------:R-:W-:-:S04]  /*15950*/  IMAD.U32 R4, RZ, RZ, UR4 ;  /* 0x00000004ff047e24 */ /* 0x000fc8000f8e00ff */
[----:B---3--:R-:W-:-:S04]  /*15960*/  IMAD R14, R14, R4, RZ ;  /* 0x000000040e0e7224 */ /* 0x008fc800078e02ff */
[----:B------:R-:W-:-:S05]  /*15970*/  IMAD.IADD R5, R14, 0x1, R5 ;  /* 0x000000010e057824 */ /* 0x000fca00078e0205 */
[----:B------:R-:W-:-:S13]  /*15980*/  ISETP.GT.AND P6, PT, R5, R0, PT ;  /* 0x000000000500720c */ /* 0x000fda0003fc4270 */
[----:B------:R-:W-:Y:S05]  /*15990*/  @!P6 BRA `(.L_x_11198) ;  /* 0xfffffffc0064e947 */ /* 0x000fea000383ffff */
.L_x_11193:
        /* <DEDUP_REMOVED lines=8> */
.L_x_11266:
[----:B------:R-:W-:Y:S01]  /*15a20*/  ISETP.NE.AND P0, PT, R2, RZ, PT ;  /* 0x000000ff0200720c */ /* 0x000fe20003f05270 */
[----:B------:R-:W-:-:S12]  /*15a30*/  IMAD.MOV.U32 R14, RZ, RZ, RZ ;  /* 0x000000ffff0e7224 */ /* 0x000fd800078e00ff */
[----:B------:R-:W-:Y:S05]  /*15a40*/  @!P0 BRA `(.L_x_11200) ;  /* 0x0000000000108947 */ /* 0x000fea0003800000 */
[----:B------:R-:W-:Y:S01]  /*15a50*/  UMOV UR4, 0xffffffff ;  /* 0xffffffff00047882 */ /* 0x000fe20000000000 */
[----:B------:R-:W-:Y:S02]  /*15a60*/  VIADD R12, R6, 0xffffffff ;  /* 0xffffffff060c7836 */ /* 0x000fe40000000000 */
[----:B------:R-:W-:Y:S05]  /*15a70*/  BRA.DIV UR4, `(.L_x_11201) ;  /* 0x0000002204647947 */ /* 0x000fea000b800000 */
[----:B------:R0:W0:Y:S02]  /*15a80*/  SHFL.IDX PT, R14, R3, R12, 0x1f ;  /* 0x00001f0c030e7589 */ /* 0x00002400000e0000 */
.L_x_11200:
[----:B0-2---:R-:W0:Y:S01]  /*15a90*/  LDC.64 R2, c[0x0][0xc90] ;  /* 0x00032400ff027b82 */ /* 0x005e220000000a00 */
[----:B------:R-:W-:-:S04]  /*15aa0*/  IMAD.IADD R19, R6, 0x1, R19 ;  /* 0x0000000106137824 */ /* 0x000fc800078e0213 */
[----:B0-----:R-:W-:-:S05]  /*15ab0*/  IMAD.WIDE R2, R19, 0x4, R2 ;  /* 0x0000000413027825 */ /* 0x001fca00078e0202 */
[----:B---3--:R0:W4:Y:S01]  /*15ac0*/  LDG.E R6, desc[UR50][R2.64] ;  /* 0x0000003202067981 */ /* 0x008122000c1e1900 */
[----:B------:R-:W-:-:S04]  /*15ad0*/  IMAD R16, R14, R4, R16 ;  /* 0x000000040e107224 */ /* 0x000fc800078e0210 */
[----:B------:R-:W-:Y:S02]  /*15ae0*/  IMAD.IADD R0, R0, 0x1, -R16 ;  /* 0x0000000100007824 */ /* 0x000fe400078e0a10 */
[----:B0-----:R-:W-:Y:S02]  /*15af0*/  IMAD.MOV.U32 R2, RZ, RZ, RZ ;  /* 0x000000ffff027224 */ /* 0x001fe400078e00ff */
[----:B----4-:R-:W-:-:S05]  /*15b00*/  IMAD R5, R17, R6, RZ ;  /* 0x0000000611057224 */ /* 0x010fca00078e02ff */
[----:B------:R-:W-:-:S04]  /*15b10*/  IABS R7, R5 ;  /* 0x0000000500077213 */ /* 0x000fc80000000000 */
[----:B------:R-:W0:Y:S08]  /*15b20*/  I2F.RP R8, R7 ;  /* 0x0000000700087306 */ /* 0x000e300000209400 */
[----:B0-----:R-:W1:Y:S02]  /*15b30*/  MUFU.RCP R8, R8 ;  /* 0x0000000800087308 */ /* 0x001e640000001000 */
[----:B-1----:R-:W-:Y:S01]  /*15b40*/  VIADD R9, R8, 0xffffffe ;  /* 0x0ffffffe08097836 */ /* 0x002fe20000000000 */
[----:B------:R-:W-:-:S05]  /*15b50*/  IABS R8, R5 ;  /* 0x0000000500087213 */ /* 0x000fca0000000000 */
[----:B------:R-:W0:Y:S01]  /*15b60*/  F2I.FTZ.U32.TRUNC.NTZ R3, R9 ;  /* 0x0000000900037305 */ /* 0x000e22000021f000 */
[----:B------:R-:W-:Y:S02]  /*15b70*/  IMAD.MOV R8, RZ, RZ, -R8 ;  /* 0x000000ffff087224 */ /* 0x000fe400078e0a08 */
[----:B0-----:R-:W-:-:S04]  /*15b80*/  IMAD.MOV R10, RZ, RZ, -R3 ;  /* 0x000000ffff0a7224 */ /* 0x001fc800078e0a03 */
[----:B------:R-:W-:-:S04]  /*15b90*/  IMAD R11, R10, R7, RZ ;  /* 0x000000070a0b7224 */ /* 0x000fc800078e02ff */
[----:B------:R-:W-:Y:S01]  /*15ba0*/  IMAD.HI.U32 R2, R3, R11, R2 ;  /* 0x0000000b03027227 */ /* 0x000fe200078e0002 */
        /* <DEDUP_REMOVED lines=21> */
[----:B0-----:R-:W-:Y:S01]  /*15d00*/  VIADD R2, R8, 0xffffffe ;  /* 0x0ffffffe08027836 */ /* 0x001fe20000000000 */
[----:B------:R-:W-:-:S05]  /*15d10*/  IABS R8, R0 ;  /* 0x0000000000087213 */ /* 0x000fca0000000000 */
[----:B------:R0:W1:Y:S02]  /*15d20*/  F2I.FTZ.U32.TRUNC.NTZ R3, R2 ;  /* 0x0000000200037305 */ /* 0x000064000021f000 */
[----:B0-----:R-:W-:Y:S02]  /*15d30*/  IMAD.MOV.U32 R2, RZ, RZ, RZ ;  /* 0x000000ffff027224 */ /* 0x001fe400078e00ff */
[----:B-1----:R-:W-:-:S04]  /*15d40*/  IMAD.MOV R5, RZ, RZ, -R3 ;  /* 0x000000ffff057224 */ /* 0x002fc800078e0a03 */
[----:B------:R-:W-:-:S04]  /*15d50*/  IMAD R5, R5, R6, RZ ;  /* 0x0000000605057224 */ /* 0x000fc800078e02ff */
[----:B------:R-:W-:Y:S01]  /*15d60*/  IMAD.HI.U32 R3, R3, R5, R2 ;  /* 0x0000000503037227 */ /* 0x000fe200078e0002 */
[-C--:B------:R-:W-:Y:S02]  /*15d70*/  IABS R5, R4.reuse ;  /* 0x0000000400057213 */ /* 0x080fe40000000000 */
[C---:B------:R-:W-:Y:S01]  /*15d80*/  LOP3.LUT R2, R0.reuse, R4, RZ, 0x3c, !PT ;  /* 0x0000000400027212 */ /* 0x040fe200078e3cff */
[----:B------:R-:W-:Y:S02]  /*15d90*/  IMAD.IADD R0, R0, 0x1, R7 ;  /* 0x0000000100007824 */ /* 0x000fe400078e0207 */
        /* <DEDUP_REMOVED lines=12> */
[----:B------:R-:W-:-:S04]  /*15e60*/  IMAD.MOV R4, RZ, RZ, -R4 ;  /* 0x000000ffff047224 */ /* 0x000fc800078e0a04 */
[----:B------:R-:W-:Y:S01]  /*15e70*/  IMAD R18, R3, R4, R0 ;  /* 0x0000000403127224 */ /* 0x000fe200078e0200 */
[----:B------:R-:W-:-:S05]  /*15e80*/  LOP3.LUT R0, RZ, R3, RZ, 0x33, !PT ;  /* 0x00000003ff007212 */ /* 0x000fca00078e33ff */
[----:B------:R-:W-:Y:S01]  /*15e90*/  IMAD.IADD R17, R17, 0x1, R0 ;  /* 0x0000000111117824 */ /* 0x000fe200078e0200 */
[----:B------:R-:W-:Y:S06]  /*15ea0*/  BRA `(.L_x_11202) ;  /* 0x00000000001c7947 */ /* 0x000fec0003800000 */
.L_x_11194:
[----:B------:R-:W-:Y:S01]  /*15eb0*/  UMOV UR4, URZ ;  /* 0x0000003f00047c82 */ /* 0x000fe20008000000 */
[----:B------:R-:W-:Y:S01]  /*15ec0*/  UMOV UR5, URZ ;  /* 0x0000003f00057c82 */ /* 0x000fe20008000000 */
[----:B------:R-:W-:Y:S01]  /*15ed0*/  ULDC UR6, c[0x0][0xc3c] ;  /* 0x00030f0000067ab9 */ /* 0x000fe20000000800 */
[----:B------:R-:W-:Y:S02]  /*15ee0*/  IMAD.MOV.U32 R16, RZ, RZ, R0 ;  /* 0x000000ffff107224 */ /* 0x000fe400078e0000 */
[----:B------:R-:W-:Y:S02]  /*15ef0*/  IMAD.U32 R17, RZ, RZ, UR4 ;  /* 0x00000004ff117e24 */ /* 0x000fe4000f8e00ff */
[----:B------:R-:W-:Y:S02]  /*15f00*/  IMAD.U32 R18, RZ, RZ, UR5 ;  /* 0x00000005ff127e24 */ /* 0x000fe4000f8e00ff */
[----:B------:R-:W-:-:S07]  /*15f10*/  IMAD.U32 R19, RZ, RZ, UR6 ;  /* 0x00000006ff137e24 */ /* 0x000fce000f8e00ff */
.L_x_11202:
[----:B------:R-:W3:Y:S01]  /*15f20*/  S2R R0, SR_TID.X ;  /* 0x0000000000007919 */ /* 0x000ee20000002100 */
[----:B------:R-:W-:Y:S05]  /*15f30*/  WARPSYNC.ALL ;  /* 0x0000000000007948 */ /* 0x000fea0003800000 */
[----:B------:R-:W-:Y:S01]  /*15f40*/  BAR.SYNC.DEFER_BLOCKING 0x4, 0x200 ;  /* 0x0108000000007b1d */ /* 0x000fe20000010000 */
[----:B---3--:R-:W-:-:S04]  /*15f50*/  LOP3.LUT R0, R0, 0x1f, RZ, 0xc0, !PT ;  /* 0x0000001f00007812 */ /* 0x008fc800078ec0ff */
[----:B------:R-:W-:-:S13]  /*15f60*/  ISETP.NE.AND P0, PT, R0, RZ, PT ;  /* 0x000000ff0000720c */ /* 0x000fda0003f05270 */
[----:B--2---:R-:W2:Y:S01]  /*15f70*/  @!P0 S2R R3, SR_CgaCtaId ;  /* 0x0000000000038919 */ /* 0x004ea20000008800 */
[----:B------:R-:W-:-:S04]  /*15f80*/  @!P0 MOV R0, 0x400 ;  /* 0x0000040000008802 */ /* 0x000fc80000000f00 */
[----:B--2---:R-:W-:-:S05]  /*15f90*/  @!P0 LEA R22, R3, R0, 0x18 ;  /* 0x0000000003168211 */ /* 0x004fca00078ec0ff */
[----:B------:R4:W-:Y:S01]  /*15fa0*/  @!P0 STS.128 [R22+0x2d8d0], R16 ;  /* 0x02d8d01016008388 */ /* 0x0009e20000000c00 */
[----:B------:R-:W-:Y:S06]  /*15fb0*/  BAR.ARV 0x5, 0x200 ;  /* 0x0148000000007b1d */ /* 0x000fec0000002000 */
.L_x_11191:
[----:B------:R-:W-:Y:S02]  /*15fc0*/  ULDC UR4, c[0x0][0xc3c] ;  /* 0x00030f0000047ab9 */ /* 0x000fe40000000800 */
[----:B---3--:R-:W-:-:S13]  /*15fd0*/  ISETP.GE.AND P0, PT, R19, UR4, PT ;  /* 0x0000000413007c0c */ /* 0x008fda000bf06270 */
[----:B------:R-:W-:Y:S05]  /*15fe0*/  @!P0 BRA `(.L_x_11203) ;  /* 0xffffffa800748947 */ /* 0x000fea000383ffff */
[----:B------:R-:W-:Y:S05]  /*15ff0*/  BSYNC B8 ;  /* 0x0000000000087941 */ /* 0x000fea0003800000 */
.L_x_11091:
[----:B0-----:R-:W3:Y:S01]  /*16000*/  LDL.LU R0, [R1+0x1c] ;  /* 0x00001c0001007983 */ /* 0x001ee20000300800 */
        /* <DEDUP_REMOVED lines=9> */
[----:B------:R-:W0:Y:S02]  /*160a0*/  SYNCS.PHASECHK.TRANS64.TRYWAIT P0, [R9+URZ+0x2d820], R0 ;  /* 0x02d82000090075a7 */ /* 0x000e24000800017f */
[----:B0-----:R-:W-:Y:S05]  /*160b0*/  @!P0 BRA `(.L_x_11205) ;  /* 0x0000001800f88947 */ /* 0x001fea0003800000 */
.L_x_11269:
[----:B------:R-:W-:Y:S05]  /*160c0*/  BSYNC B0 ;  /* 0x0000000000007941 */ /* 0x000fea0003800000 */
.L_x_11204:
[----:B------:R-:W-:-:S03]  /*160d0*/  UMOV UR4, 0xffffffff ;  /* 0xffffffff00047882 */ /* 0x000fc60000000000 */
[----:B------:R-:W-:Y:S05]  /*160e0*/  BRA.DIV UR4, `(.L_x_11206) ;  /* 0x0000001e04007947 */ /* 0x000fea000b800000 */
[----:B0-----:R-:W0:Y:S02]  /*160f0*/  S2R R0, SR_TID.X ;  /* 0x0000000000007919 */ /* 0x001e240000002100 */
[----:B0-----:R-:W-:-:S04]  /*16100*/  SHF.R.U32.HI R0, RZ, 0x5, R0 ;  /* 0x00000005ff007819 */ /* 0x001fc80000011600 */
[----:B------:R-:W-:-:S05]  /*16110*/  LOP3.LUT R0, R0, 0x3, RZ, 0xc0, !PT ;  /* 0x0000000300007812 */ /* 0x000fca00078ec0ff */
[----:B------:R0:W1:Y:S02]  /*16120*/  SHFL.IDX PT, R14, R0, RZ, 0x1f ;  /* 0x00001fff000e7589 */ /* 0x00006400000e0000 */
.L_x_11272:
[----:B-1----:R-:W-:Y:S01]  /*16130*/  ISETP.NE.AND P0, PT, R14, RZ, PT ;  /* 0x000000ff0e00720c */ /* 0x002fe20003f05270 */
[----:B------:R-:W-:-:S12]  /*16140*/  BSSY B0, `(.L_x_11207) ;  /* 0x0000024000007945 */ /* 0x000fd80003800000 */
[----:B------:R-:W-:Y:S05]  /*16150*/  @P0 BRA `(.L_x_11208) ;  /* 0x0000000000880947 */ /* 0x000fea0003800000 */
[----:B------:R-:W-:-:S03]  /*16160*/  UMOV UR4, 0xffffffff ;  /* 0xffffffff00047882 */ /* 0x000fc60000000000 */
[----:B------:R-:W-:Y:S05]  /*16170*/  BRA.DIV UR4, `(.L_x_11209) ;  /* 0x0000001e04107947 */ /* 0x000fea000b800000 */
[----:B------:R-:W-:-:S13]  /*16180*/  ELECT P6, URZ, PT ;  /* 0x00000000003f782f */ /* 0x000fda00038c0000 */
.L_x_11275:
[----:B------:R-:W-:Y:S05]  /*16190*/  @!P6 BRA `(.L_x_11208) ;  /* 0x000000000078e947 */ /* 0x000fea0003800000 */
[----:B------:R-:W-:-:S06]  /*161a0*/  ULOP3.LUT UR4, UR36, 0x2, URZ, 0xfc, !UPT ;  /* 0x0000000224047892 */ /* 0x000fcc000f8efc3f */
[----:B0-----:R-:W-:-:S05]  /*161b0*/  IMAD.U32 R0, RZ, RZ, UR4 ;  /* 0x00000004ff007e24 */ /* 0x001fca000f8e00ff */
[----:B------:R-:W-:-:S13]  /*161c0*/  ISETP.NE.AND P2, PT, R0, 0x3, PT ;  /* 0x000000030000780c */ /* 0x000fda0003f45270 */
[----:B------:R-:W-:Y:S05]  /*161d0*/  @!P2 BRA `(.L_x_11210) ;  /* 0x000000000004a947 */ /* 0x000fea0003800000 */
[----:B------:R-:W-:Y:S01]  /*161e0*/  BPT.TRAP 0x1 ;  /* 0x000000040000795c */ /* 0x000fe20000300000 */
.L_x_11210:
        /* <DEDUP_REMOVED lines=12> */
.L_x_11276:
[----:B------:R-:W1:Y:S02]  /*162b0*/  SYNCS.PHASECHK.TRANS64.TRYWAIT P0, [R3+URZ], R2 ;  /* 0x00000002030075a7 */ /* 0x000e64000800017f */
[----:B-1----:R-:W-:Y:S05]  /*162c0*/  @!P0 BRA `(.L_x_11212) ;  /* 0x0000001800f08947 */ /* 0x002fea0003800000 */
.L_x_11277:
[----:B------:R-:W-:Y:S05]  /*162d0*/  @!P2 BRA `(.L_x_11213) ;  /* 0x000000000004a947 */ /* 0x000fea0003800000 */
[----:B------:R-:W-:Y:S01]  /*162e0*/  BPT.TRAP 0x1 ;  /* 0x000000040000795c */ /* 0x000fe20000300000 */
.L_x_11213:
[----:B------:R-:W-:-:S04]  /*162f0*/  VIADD R0, R9, 0x2d860 ;  /* 0x0002d86009007836 */ /* 0x000fc80000000000 */
[----:B------:R-:W-:-:S04]  /*16300*/  IMAD R23, R23, 0x8, R0 ;  /* 0x0000000817177824 */ /* 0x000fc800078e0200 */
[----:B------:R-:W3:Y:S02]  /*16310*/  SYNCS.PHASECHK.TRANS64.TRYWAIT P0, [R23+URZ], R4 ;  /* 0x00000004170075a7 */ /* 0x000ee4000800017f */
[----:B---3--:R-:W-:Y:S05]  /*16320*/  @!P0 BRA `(.L_x_11214) ;  /* 0x0000001800ec8947 */ /* 0x008fea0003800000 */
.L_x_11278:
[----:B------:R-:W-:-:S07]  /*16330*/  IMAD R7, R7, 0x8, R0 ;  /* 0x0000000807077824 */ /* 0x000fce00078e0200 */
.L_x_11215:
[----:B------:R0:W0:Y:S02]  /*16340*/  SYNCS.PHASECHK.TRANS64.TRYWAIT P0, [R7+URZ], R2 ;  /* 0x00000002070075a7 */ /* 0x000024000800017f */
[----:B0-----:R-:W-:Y:S05]  /*16350*/  @!P0 NANOSLEEP.SYNCS 0x989680 ;  /* 0x009896800000895d */ /* 0x001fea0003900000 */
[----:B------:R-:W0:Y:S02]  /*16360*/  @!P0 SYNCS.PHASECHK.TRANS64 P0, [R7+URZ], R2 ;  /* 0x00000002070085a7 */ /* 0x000e24000800007f */
[----:B0-----:R-:W-:Y:S05]  /*16370*/  @!P0 BRA `(.L_x_11215) ;  /* 0xfffffffc00f08947 */ /* 0x001fea000383ffff */
.L_x_11208:
[----:B------:R-:W-:Y:S05]  /*16380*/  BSYNC B0 ;  /* 0x0000000000007941 */ /* 0x000fea0003800000 */
.L_x_11207:
[----:B------:R-:W-:Y:S05]  /*16390*/  EXIT ;  /* 0x000000000000794d */ /* 0x000fea0003800000 */
.L_x_11001:
[----:B0-----:R-:W-:-:S04]  /*163a0*/  IMAD.U32 R3, RZ, RZ, UR42 ;  /* 0x0000002aff037e24 */ /* 0x001fc8000f8e00ff */
[----:B------:R0:W1:Y:S03]  /*163b0*/  SYNCS.PHASECHK.TRANS64.TRYWAIT P1, [R3+URZ+0x2d800], R0 ;  /* 0x02d80000030075a7 */ /* 0x000066000802017f */
[----:B-1----:R-:W-:Y:S05]  /*163c0*/  @!P1 NANOSLEEP.SYNCS 0x989680 ;  /* 0x009896800000995d */ /* 0x002fea0003900000 */
[----:B------:R-:W1:Y:S02]  /*163d0*/  @!P1 SYNCS.PHASECHK.TRANS64 P1, [R3+URZ+0x2d800], R0 ;  /* 0x02d80000030095a7 */ /* 0x000e64000802007f */
[----:B-1----:R-:W-:Y:S05]  /*163e0*/  @!P1 BRA `(.L_x_11001) ;  /* 0xfffffffc00ec9947 */ /* 0x002fea000383ffff */
[----:B------:R-:W-:Y:S05]  /*163f0*/  BRA `(.L_x_11216) ;  /* 0xfffffeb800307947 */ /* 0x000fea000383ffff */
.L_x_11005:
[----:B-1----:R1:W2:Y:S02]  /*16400*/  SYNCS.PHASECHK.TRANS64.TRYWAIT P2, [R5+URZ+0x2d830], R0 ;  /* 0x02d83000050075a7 */ /* 0x0022a4000804017f */
[----:B--2---:R-:W-:Y:S05]  /*16410*/  @!P2 NANOSLEEP.SYNCS 0x989680 ;  /* 0x009896800000a95d */ /* 0x004fea0003900000 */
[----:B------:R-:W2:Y:S02]  /*16420*/  @!P2 SYNCS.PHASECHK.TRANS64 P2, [R5+URZ+0x2d830], R0 ;  /* 0x02d830000500a5a7 */ /* 0x000ea4000804007f */
[----:B--2---:R-:W-:Y:S05]  /*16430*/  @!P2 BRA `(.L_x_11005) ;  /* 0xfffffffc00f0a947 */ /* 0x004fea000383ffff */
[----:B------:R-:W-:Y:S05]  /*16440*/  BRA `(.L_x_11004) ;  /* 0xfffffeb800547947 */ /* 0x000fea000383ffff */
.L_x_11021:
[----:B-1----:R-:W-:-:S04]  /*16450*/  IMAD.U32 R7, RZ, RZ, UR6 ;  /* 0x00000006ff077e24 */ /* 0x002fc8000f8e00ff */
[----:B------:R1:W3:Y:S03]  /*16460*/  SYNCS.PHASECHK.TRANS64.TRYWAIT P2, [R7+URZ+0x2d830], R6 ;  /* 0x02d83006070075a7 */ /* 0x0002e6000804017f */
[----:B---3--:R-:W-:Y:S05]  /*16470*/  @!P2 NANOSLEEP.SYNCS 0x989680 ;  /* 0x009896800000a95d */ /* 0x008fea0003900000 */
[----:B------:R-:W3:Y:S02]  /*16480*/  @!P2 SYNCS.PHASECHK.TRANS64 P2, [R7+URZ+0x2d830], R6 ;  /* 0x02d830060700a5a7 */ /* 0x000ee4000804007f */
[----:B---3--:R-:W-:Y:S05]  /*16490*/  @!P2 BRA `(.L_x_11021) ;  /* 0xfffffffc00eca947 */ /* 0x008fea000383ffff */
[----:B------:R-:W-:Y:S05]  /*164a0*/  BRA `(.L_x_11018) ;  /* 0xfffffeec00447947 */ /* 0x000fea000383ffff */
.L_x_11025:
[----:B-1----:R-:W-:-:S04]  /*164b0*/  IMAD.U32 R7, RZ, RZ, UR6 ;  /* 0x00000006ff077e24 */ /* 0x002fc8000f8e00ff */
[----:B------:R1:W2:Y:S03]  /*164c0*/  SYNCS.PHASECHK.TRANS64.TRYWAIT P2, [R7+URZ+0x2d850], R6 ;  /* 0x02d85006070075a7 */ /* 0x0002a6000804017f */
[----:B--2---:R-:W-:Y:S05]  /*164d0*/  @!P2 NANOSLEEP.SYNCS 0x989680 ;  /* 0x009896800000a95d */ /* 0x004fea0003900000 */
[----:B------:R-:W2:Y:S02]  /*164e0*/  @!P2 SYNCS.PHASECHK.TRANS64 P2, [R7+URZ+0x2d850], R6 ;  /* 0x02d850060700a5a7 */ /* 0x000ea4000804007f */
[----:B--2---:R-:W-:Y:S05]  /*164f0*/  @!P2 BRA `(.L_x_11025) ;  /* 0xfffffffc00eca947 */ /* 0x004fea000383ffff */
[----:B------:R-:W-:Y:S05]  /*16500*/  BRA `(.L_x_11022) ;  /* 0xfffffeec00e47947 */ /* 0x000fea000383ffff */
.L_x_11042:
[----:B-1----:R-:W-:-:S04]  /*16510*/  IMAD.U32 R5, RZ, RZ, UR6 ;  /* 0x00000006ff057e24 */ /* 0x002fc8000f8e00ff */
[----:B------:R1:W3:Y:S03]  /*16520*/  SYNCS.PHASECHK.TRANS64.TRYWAIT P2, [R5+URZ+0x2d830], R0 ;  /* 0x02d83000050075a7 */ /* 0x0002e6000804017f */
[----:B---3--:R-:W-:Y:S05]  /*16530*/  @!P2 NANOSLEEP.SYNCS 0x989680 ;  /* 0x009896800000a95d */ /* 0x008fea0003900000 */
[----:B------:R-:W3:Y:S02]  /*16540*/  @!P2 SYNCS.PHASECHK.TRANS64 P2, [R5+URZ+0x2d830], R0 ;  /* 0x02d830000500a5a7 */ /* 0x000ee4000804007f */
[----:B---3--:R-:W-:Y:S05]  /*16550*/  @!P2 BRA `(.L_x_11042) ;  /* 0xfffffffc00eca947 */ /* 0x008fea000383ffff */
[----:B------:R-:W-:Y:S05]  /*16560*/  BRA `(.L_x_11039) ;  /* 0xffffff20001c7947 */ /* 0x000fea000383ffff */
.L_x_11046:
[----:B-1----:R-:W-:-:S04]  /*16570*/  IMAD.U32 R5, RZ, RZ, UR6 ;  /* 0x00000006ff057e24 */ /* 0x002fc8000f8e00ff */
[----:B------:R1:W2:Y:S03]  /*16580*/  SYNCS.PHASECHK.TRANS64.TRYWAIT P2, [R5+URZ+0x2d850], R0 ;  /* 0x02d85000050075a7 */ /* 0x0002a6000804017f */
[----:B--2---:R-:W-:Y:S05]  /*16590*/  @!P2 NANOSLEEP.SYNCS 0x989680 ;  /* 0x009896800000a95d */ /* 0x004fea0003900000 */
[----:B------:R-:W2:Y:S02]  /*165a0*/  @!P2 SYNCS.PHASECHK.TRANS64 P2, [R5+URZ+0x2d850], R0 ;  /* 0x02d850000500a5a7 */ /* 0x000ea4000804007f */
[----:B--2---:R-:W-:Y:S05]  /*165b0*/  @!P2 BRA `(.L_x_11046) ;  /* 0xfffffffc00eca947 */ /* 0x004fea000383ffff */
[----:B------:R-:W-:Y:S05]  /*165c0*/  BRA `(.L_x_11043) ;  /* 0xffffff2000bc7947 */ /* 0x000fea000383ffff */
.L_x_11052:
[----:B-1----:R-:W-:-:S04]  /*165d0*/  IMAD.U32 R5, RZ, RZ, UR6 ;  /* 0x00000006ff057e24 */ /* 0x002fc8000f8e00ff */
[----:B------:R1:W3:Y:S03]  /*165e0*/  SYNCS.PHASECHK.TRANS64.TRYWAIT P2, [R5+URZ+0x2d830], R0 ;  /* 0x02d83000050075a7 */ /* 0x0002e6000804017f */
[----:B---3--:R-:W-:Y:S05]  /*165f0*/  @!P2 NANOSLEEP.SYNCS 0x989680 ;  /* 0x009896800000a95d */ /* 0x008fea0003900000 */
[----:B------:R-:W3:Y:S02]  /*16600*/  @!P2 SYNCS.PHASECHK.TRANS64 P2, [R5+URZ+0x2d830], R0 ;  /* 0x02d830000500a5a7 */ /* 0x000ee4000804007f */
[----:B---3--:R-:W-:Y:S05]  /*16610*/  @!P2 BRA `(.L_x_11052) ;  /* 0xfffffffc00eca947 */ /* 0x008fea000383ffff */
[----:B------:R-:W-:Y:S05]  /*16620*/  BRA `(.L_x_11049) ;  /* 0xffffff4000247947 */ /* 0x000fea000383ffff */
.L_x_11056:
[----:B-1----:R-:W-:-:S04]  /*16630*/  IMAD.U32 R5, RZ, RZ, UR6 ;  /* 0x00000006ff057e24 */ /* 0x002fc8000f8e00ff */
[----:B------:R1:W2:Y:S03]  /*16640*/  SYNCS.PHASECHK.TRANS64.TRYWAIT P2, [R5+URZ+0x2d850], R0 ;  /* 0x02d85000050075a7 */ /* 0x0002a6000804017f */
[----:B--2---:R-:W-:Y:S05]  /*16650*/  @!P2 NANOSLEEP.SYNCS 0x989680 ;  /* 0x009896800000a95d */ /* 0x004fea0003900000 */
[----:B------:R-:W2:Y:S02]  /*16660*/  @!P2 SYNCS.PHASECHK.TRANS64 P2, [R5+URZ+0x2d850], R0 ;  /* 0x02d850000500a5a7 */ /* 0x000ea4000804007f */
[----:B--2---:R-:W-:Y:S05]  /*16670*/  @!P2 BRA `(.L_x_11056) ;  /* 0xfffffffc00eca947 */ /* 0x004fea000383ffff */
[----:B------:R-:W-:Y:S05]  /*16680*/  BRA `(.L_x_11053) ;  /* 0xffffff4000c47947 */ /* 0x000fea000383ffff */
.L_x_11069:
[----:B-1----:R-:W-:-:S04]  /*16690*/  IMAD.U32 R7, RZ, RZ, UR9 ;  /* 0x00000009ff077e24 */ /* 0x002fc8000f8e00ff */
[----:B------:R1:W3:Y:S03]  /*166a0*/  SYNCS.PHASECHK.TRANS64.TRYWAIT P0, [R7+URZ+0x2d850], R2 ;  /* 0x02d85002070075a7 */ /* 0x0002e6000800017f */
[----:B---3--:R-:W-:Y:S05]  /*166b0*/  @!P0 NANOSLEEP.SYNCS 0x989680 ;  /* 0x009896800000895d */ /* 0x008fea0003900000 */
[----:B------:R-:W3:Y:S02]  /*166c0*/  @!P0 SYNCS.PHASECHK.TRANS64 P0, [R7+URZ+0x2d850], R2 ;  /* 0x02d85002070085a7 */ /* 0x000ee4000800007f */
[----:B---3--:R-:W-:Y:S05]  /*166d0*/  @!P0 BRA `(.L_x_11069) ;  /* 0xfffffffc00ec8947 */ /* 0x008fea000383ffff */
[----:B------:R-:W-:Y:S05]  /*166e0*/  BRA `(.L_x_11068) ;  /* 0xffffff7000087947 */ /* 0x000fea000383ffff */
.L_x_11111:
        /* <DEDUP_REMOVED lines=11> */
.L_x_11218:
[----:B------:R-:W-:Y:S05]  /*167a0*/  BSYNC B0 ;  /* 0x0000000000007941 */ /* 0x000fea0003800000 */
.L_x_11217:
[----:B------:R-:W-:Y:S05]  /*167b0*/  BRA `(.L_x_11219) ;  /* 0xffffffb000207947 */ /* 0x000fea000383ffff */
.L_x_11113:
[----:B------:R-:W-:Y:S01]  /*167c0*/  BSSY B0, `(.L_x_11220) ;  /* 0x0000006000007945 */ /* 0x000fe20003800000 */
[----:B------:R-:W-:-:S07]  /*167d0*/  IMAD.MOV.U32 R15, RZ, RZ, -0x1 ;  /* 0xffffffffff0f7424 */ /* 0x000fce00078e00ff */
[----:B01----:R-:W-:Y:S05]  /*167e0*/  WARPSYNC.COLLECTIVE R15, `(.L_x_11221) ;  /* 0x000000000f0c7348 */ /* 0x003fea0003c00000 */
[----:B------:R-:W-:Y:S02]  /*167f0*/  ELECT P6, UR62, PT ;  /* 0x00000000003e782f */ /* 0x000fe400038c0000 */
[----:B------:R-:W-:Y:S01]  /*16800*/  MOV R14, UR62 ;  /* 0x0000003e000e7c02 */ /* 0x000fe20008000f00 */
[----:B01----:R-:W-:Y:S10]  /*16810*/  ENDCOLLECTIVE ;  /* 0x000000000000791b */ /* 0x003ff40003800000 */
.L_x_11221:
[----:B------:R-:W-:Y:S05]  /*16820*/  BSYNC B0 ;  /* 0x0000000000007941 */ /* 0x000fea0003800000 */
.L_x_11220:
[----:B------:R-:W-:Y:S05]  /*16830*/  BRA `(.L_x_11222) ;  /* 0xffffffb000287947 */ /* 0x000fea000383ffff */
.L_x_11115:
[----:B0-----:R0:W2:Y:S02]  /*16840*/  SYNCS.PHASECHK.TRANS64.TRYWAIT P0, [R0+URZ+0x2d840], R3 ;  /* 0x02d84003000075a7 */ /* 0x0010a4000800017f */
[----:B--2---:R-:W-:Y:S05]  /*16850*/  @!P0 NANOSLEEP.SYNCS 0x989680 ;  /* 0x009896800000895d */ /* 0x004fea0003900000 */
[----:B------:R-:W2:Y:S02]  /*16860*/  @!P0 SYNCS.PHASECHK.TRANS64 P0, [R0+URZ+0x2d840], R3 ;  /* 0x02d84003000085a7 */ /* 0x000ea4000800007f */
[----:B--2---:R-:W-:Y:S05]  /*16870*/  @!P0 BRA `(.L_x_11115) ;  /* 0xfffffffc00f08947 */ /* 0x004fea000383ffff */
[----:B------:R-:W-:Y:S05]  /*16880*/  BRA `(.L_x_11223) ;  /* 0xffffffb000787947 */ /* 0x000fea000383ffff */
.L_x_11119:
[----:B------:R-:W2:Y:S01]  /*16890*/  LDL.LU R11, [R1+0x10] ;  /* 0x00001000010b7983 */ /* 0x000ea20000300800 */
[----:B------:R-:W-:Y:S02]  /*168a0*/  IMAD.MOV.U32 R0, RZ, RZ, R12 ;  /* 0x000000ffff007224 */ /* 0x000fe400078e000c */
[----:B------:R-:W-:Y:S02]  /*168b0*/  IMAD.MOV.U32 R13, RZ, RZ, R4 ;  /* 0x000000ffff0d7224 */ /* 0x000fe400078e0004 */
[----:B------:R-:W-:Y:S02]  /*168c0*/  IMAD.MOV.U32 R12, RZ, RZ, RZ ;  /* 0x000000ffff0c7224 */ /* 0x000fe400078e00ff */
[----:B------:R-:W-:Y:S02]  /*168d0*/  IMAD.MOV.U32 R15, RZ, RZ, -0x1 ;  /* 0xffffffffff0f7424 */ /* 0x000fe400078e00ff */
[----:B------:R-:W-:Y:S02]  /*168e0*/  IMAD.IADD R0, R21, 0x1, R0 ;  /* 0x0000000115007824 */ /* 0x000fe400078e0200 */
[----:B--2---:R-:W-:-:S02]  /*168f0*/  IMAD R6, R11, R9, RZ ;  /* 0x000000090b067224 */ /* 0x004fc400078e02ff */
[----:B------:R-:W-:Y:S02]  /*16900*/  IMAD.MOV.U32 R11, RZ, RZ, 0x1c1f ;  /* 0x00001c1fff0b7424 */ /* 0x000fe400078e00ff */
[C---:B------:R-:W-:Y:S01]  /*16910*/  VIADD R9, R0.reuse, 0x20 ;  /* 0x0000002000097836 */ /* 0x040fe20000000000 */
[----:B------:R-:W-:-:S13]  /*16920*/  ISETP.GE.AND P4, PT, R0, R6, PT ;  /* 0x000000060000720c */ /* 0x000fda0003f86270 */
[----:B-----5:R-:W-:Y:S05]  /*16930*/  WARPSYNC.COLLECTIVE R15, `(.L_x_11224) ;  /* 0x000000000f087348 */ /* 0x020fea0003c00000 */
[----:B------:R0:W1:Y:S02]  /*16940*/  SHFL.IDX P6, R14, R13, R12, R11 ;  /* 0x0000000c0d0e7389 */ /* 0x00006400000c000b */
[----:B01---5:R-:W-:Y:S01]  /*16950*/  ENDCOLLECTIVE ;  /* 0x000000000000791b */ /* 0x023fe20003800000 */
.L_x_11224:
[----:B------:R-:W-:Y:S02]  /*16960*/  IMAD.MOV.U32 R13, RZ, RZ, R5 ;  /* 0x000000ffff0d7224 */ /* 0x000fe400078e0005 */
[----:B------:R-:W-:-:S07]  /*16970*/  IMAD.MOV.U32 R2, RZ, RZ, R14 ;  /* 0x000000ffff027224 */ /* 0x000fce00078e000e */
[----:B------:R-:W-:Y:S05]  /*16980*/  WARPSYNC.COLLECTIVE R15, `(.L_x_11225) ;  /* 0x000000000f087348 */ /* 0x000fea0003c00000 */
[----:B------:R0:W1:Y:S02]  /*16990*/  SHFL.IDX P6, R14, R13, R12, R11 ;  /* 0x0000000c0d0e7389 */ /* 0x00006400000c000b */
[----:B01----:R-:W-:Y:S01]  /*169a0*/  ENDCOLLECTIVE ;  /* 0x000000000000791b */ /* 0x003fe20003800000 */
.L_x_11225:
[----:B------:R-:W-:Y:S02]  /*169b0*/  IMAD.MOV.U32 R13, RZ, RZ, R4 ;  /* 0x000000ffff0d7224 */ /* 0x000fe400078e0004 */
[----:B------:R-:W-:Y:S02]  /*169c0*/  IMAD.MOV.U32 R12, RZ, RZ, 0x1 ;  /* 0x00000001ff0c7424 */ /* 0x000fe400078e00ff */
[----:B------:R-:W-:-:S07]  /*169d0*/  IMAD.MOV.U32 R3, RZ, RZ, R14 ;  /* 0x000000ffff037224 */ /* 0x000fce00078e000e */
[----:B------:R-:W-:Y:S05]  /*169e0*/  WARPSYNC.COLLECTIVE R15, `(.L_x_11226) ;  /* 0x000000000f087348 */ /* 0x000fea0003c00000 */
[----:B------:R0:W1:Y:S02]  /*169f0*/  SHFL.IDX P6, R14, R13, R12, R11 ;  /* 0x0000000c0d0e7389 */ /* 0x00006400000c000b */
[----:B01----:R-:W-:Y:S01]  /*16a00*/  ENDCOLLECTIVE ;  /* 0x000000000000791b */ /* 0x003fe20003800000 */
.L_x_11226:
        /* <DEDUP_REMOVED lines=17> */
.L_x_11227:
[----:B------:R-:W-:Y:S02]  /*16b20*/  IMAD.MOV.U32 R13, RZ, RZ, R4 ;  /* 0x000000ffff0d7224 */ /* 0x000fe400078e0004 */
[----:B------:R-:W-:Y:S02]  /*16b30*/  IMAD.MOV.U32 R12, RZ, RZ, 0x2 ;  /* 0x00000002ff0c7424 */ /* 0x000fe400078e00ff */
[----:B------:R-:W-:-:S07]  /*16b40*/  IMAD.MOV.U32 R3, RZ, RZ, R14 ;  /* 0x000000ffff037224 */ /* 0x000fce00078e000e */
[----:B------:R-:W-:Y:S05]  /*16b50*/  WARPSYNC.COLLECTIVE R15, `(.L_x_11228) ;  /* 0x000000000f087348 */ /* 0x000fea0003c00000 */
[----:B------:R0:W1:Y:S02]  /*16b60*/  SHFL.IDX P6, R14, R13, R12, R11 ;  /* 0x0000000c0d0e7389 */ /* 0x00006400000c000b */
[----:B01----:R-:W-:Y:S01]  /*16b70*/  ENDCOLLECTIVE ;  /* 0x000000000000791b */ /* 0x003fe20003800000 */
.L_x_11228:
        /* <DEDUP_REMOVED lines=18> */
.L_x_11229:
[----:B------:R-:W-:Y:S02]  /*16ca0*/  IMAD.MOV.U32 R13, RZ, RZ, R4 ;  /* 0x000000ffff0d7224 */ /* 0x000fe400078e0004 */
[----:B------:R-:W-:Y:S02]  /*16cb0*/  IMAD.MOV.U32 R12, RZ, RZ, 0x3 ;  /* 0x00000003ff0c7424 */ /* 0x000fe400078e00ff */
[----:B------:R-:W-:-:S07]  /*16cc0*/  IMAD.MOV.U32 R3, RZ, RZ, R14 ;  /* 0x000000ffff037224 */ /* 0x000fce00078e000e */
[----:B------:R-:W-:Y:S05]  /*16cd0*/  WARPSYNC.COLLECTIVE R15, `(.L_x_11230) ;  /* 0x000000000f087348 */ /* 0x000fea0003c00000 */
[----:B------:R0:W1:Y:S02]  /*16ce0*/  SHFL.IDX P6, R14, R13, R12, R11 ;  /* 0x0000000c0d0e7389 */ /* 0x00006400000c000b */
[----:B01----:R-:W-:Y:S01]  /*16cf0*/  ENDCOLLECTIVE ;  /* 0x000000000000791b */ /* 0x003fe20003800000 */
.L_x_11230:
        /* <DEDUP_REMOVED lines=10> */
.L_x_11231:
[----:B------:R-:W-:Y:S01]  /*16da0*/  @!PT LDS RZ, [RZ] ;  /* 0x00000000fffff984 */ /* 0x000fe20000000800 */
[----:B------:R-:W-:Y:S01]  /*16db0*/  @!PT LDS RZ, [RZ] ;  /* 0x00000000fffff984 */ /* 0x000fe20000000800 */
[----:B------:R-:W-:Y:S01]  /*16dc0*/  @!PT LDS RZ, [RZ] ;  /* 0x00000000fffff984 */ /* 0x000fe20000000800 */
[----:B------:R-:W-:Y:S04]  /*16dd0*/  @!P3 LDGSTS.E.BYPASS.LTC128B.128 [R10+0xd400], desc[UR50][R2.64], !P2 ;  /* 0x0d400000020abfae */ /* 0x000fe8000d101d72 */
[----:B------:R-:W-:Y:S04]  /*16de0*/  @!P3 LDGSTS.E.BYPASS.LTC128B.128 [R10+0x10400], desc[UR50][R2.64+0x40], !P1 ;  /* 0x10400040020abfae */ /* 0x000fe8000c901d72 */
[----:B------:R0:W-:Y:S01]  /*16df0*/  @!P3 LDGSTS.E.BYPASS.LTC128B.128 [R10+0x13400], desc[UR50][R2.64+0x80], !P0 ;  /* 0x13400080020abfae */ /* 0x0001e2000c101d72 */
[----:B------:R-:W-:Y:S02]  /*16e00*/  IMAD.MOV.U32 R13, RZ, RZ, R7 ;  /* 0x000000ffff0d7224 */ /* 0x000fe400078e0007 */
[----:B------:R-:W-:-:S02]  /*16e10*/  IMAD.MOV.U32 R12, RZ, RZ, RZ ;  /* 0x000000ffff0c7224 */ /* 0x000fc400078e00ff */
[----:B0-----:R-:W-:Y:S02]  /*16e20*/  VIADD R2, R0, 0x60 ;  /* 0x0000006000027836 */ /* 0x001fe40000000000 */
[----:B------:R-:W-:-:S07]  /*16e30*/  IMAD.MOV.U32 R3, RZ, RZ, R14 ;  /* 0x000000ffff037224 */ /* 0x000fce00078e000e */
[----:B------:R-:W-:Y:S05]  /*16e40*/  WARPSYNC.COLLECTIVE R15, `(.L_x_11232) ;  /* 0x000000000f087348 */ /* 0x000fea0003c00000 */
[----:B------:R0:W1:Y:S02]  /*16e50*/  SHFL.IDX P6, R14, R13, R12, R11 ;  /* 0x0000000c0d0e7389 */ /* 0x00006400000c000b */
[----:B01----:R-:W-:Y:S01]  /*16e60*/  ENDCOLLECTIVE ;  /* 0x000000000000791b */ /* 0x003fe20003800000 */
.L_x_11232:
[----:B------:R-:W-:-:S13]  /*16e70*/  ISETP.GE.AND P3, PT, R2, R6, PT ;  /* 0x000000060200720c */ /* 0x000fda0003f66270 */
[----:B------:R-:W-:Y:S01]  /*16e80*/  @!P3 LEA R3, P5, R20, R3, 0x1 ;  /* 0x000000031403b211 */ /* 0x000fe200078a08ff */
[----:B------:R-:W-:-:S04]  /*16e90*/  IMAD.MOV.U32 R13, RZ, RZ, R8 ;  /* 0x000000ffff0d7224 */ /* 0x000fc800078e0008 */
[----:B------:R-:W-:Y:S02]  /*16ea0*/  @!P3 IMAD.X R9, RZ, RZ, R4, P5 ;  /* 0x000000ffff09b224 */ /* 0x000fe400028e0604 */
[----:B------:R-:W-:Y:S02]  /*16eb0*/  @!P3 IMAD.MOV.U32 R2, RZ, RZ, R3 ;  /* 0x000000ffff02b224 */ /* 0x000fe400078e0003 */
[----:B------:R-:W-:-:S05]  /*16ec0*/  @!P3 IMAD.MOV.U32 R3, RZ, RZ, R9 ;  /* 0x000000ffff03b224 */ /* 0x000fca00078e0009 */
        /* <DEDUP_REMOVED lines=10> */
.L_x_11233:
        /* <DEDUP_REMOVED lines=8> */
.L_x_11234:
        /* <DEDUP_REMOVED lines=15> */
.L_x_11235:
[----:B------:R-:W-:Y:S05]  /*170e0*/  BRA `(.L_x_11236) ;  /* 0xffffffb800087947 */ /* 0x000fea000383ffff */
.L_x_11122:
[----:B0-----:R0:W1:Y:S02]  /*170f0*/  SYNCS.PHASECHK.TRANS64.TRYWAIT P0, [R22+URZ+0x2d820], R3 ;  /* 0x02d82003160075a7 */ /* 0x001064000800017f */
[----:B-1----:R-:W-:Y:S05]  /*17100*/  @!P0 NANOSLEEP.SYNCS 0x989680 ;  /* 0x009896800000895d */ /* 0x002fea0003900000 */
[----:B------:R-:W1:Y:S02]  /*17110*/  @!P0 SYNCS.PHASECHK.TRANS64 P0, [R22+URZ+0x2d820], R3 ;  /* 0x02d82003160085a7 */ /* 0x000e64000800007f */
[----:B-1----:R-:W-:Y:S05]  /*17120*/  @!P0 BRA `(.L_x_11122) ;  /* 0xfffffffc00f08947 */ /* 0x002fea000383ffff */
[----:B------:R-:W-:Y:S05]  /*17130*/  BRA `(.L_x_11237) ;  /* 0xffffffb8007c7947 */ /* 0x000fea000383ffff */
.L_x_11131:
[----:B-1----:R1:W2:Y:S02]  /*17140*/  SYNCS.PHASECHK.TRANS64.TRYWAIT P0, [R3+URZ+0x2d840], R2 ;  /* 0x02d84002030075a7 */ /* 0x0022a4000800017f */
[----:B--2---:R-:W-:Y:S05]  /*17150*/  @!P0 NANOSLEEP.SYNCS 0x989680 ;  /* 0x009896800000895d */ /* 0x004fea0003900000 */
[----:B------:R-:W2:Y:S02]  /*17160*/  @!P0 SYNCS.PHASECHK.TRANS64 P0, [R3+URZ+0x2d840], R2 ;  /* 0x02d84002030085a7 */ /* 0x000ea4000800007f */
[----:B--2---:R-:W-:Y:S05]  /*17170*/  @!P0 BRA `(.L_x_11131) ;  /* 0xfffffffc00f08947 */ /* 0x004fea000383ffff */
[----:B------:R-:W-:Y:S05]  /*17180*/  BRA `(.L_x_11238) ;  /* 0xffffffbc00287947 */ /* 0x000fea000383ffff */
.L_x_11138:
[----:B0-----:R0:W1:Y:S02]  /*17190*/  SYNCS.PHASECHK.TRANS64.TRYWAIT P0, [R3+URZ+0x60], R2 ;  /* 0x00006002030075a7 */ /* 0x001064000800017f */
[----:B-1----:R-:W-:Y:S05]  /*171a0*/  @!P0 NANOSLEEP.SYNCS 0x989680 ;  /* 0x009896800000895d */ /* 0x002fea0003900000 */
[----:B------:R-:W1:Y:S02]  /*171b0*/  @!P0 SYNCS.PHASECHK.TRANS64 P0, [R3+URZ+0x60], R2 ;  /* 0x00006002030085a7 */ /* 0x000e64000800007f */
[----:B-1----:R-:W-:Y:S05]  /*171c0*/  @!P0 BRA `(.L_x_11138) ;  /* 0xfffffffc00f08947 */ /* 0x002fea000383ffff */
[----:B------:R-:W-:Y:S05]  /*171d0*/  BRA `(.L_x_11239) ;  /* 0xffffffc000347947 */ /* 0x000fea000383ffff */
.L_x_11148:
[----:B-1----:R1:W2:Y:S02]  /*171e0*/  SYNCS.PHASECHK.TRANS64.TRYWAIT P0, [R3+URZ+0x2d840], R2 ;  /* 0x02d84002030075a7 */ /* 0x0022a4000800017f */
[----:B--2---:R-:W-:Y:S05]  /*171f0*/  @!P0 NANOSLEEP.SYNCS 0x989680 ;  /* 0x009896800000895d */ /* 0x004fea0003900000 */
[----:B------:R-:W2:Y:S02]  /*17200*/  @!P0 SYNCS.PHASECHK.TRANS64 P0, [R3+URZ+0x2d840], R2 ;  /* 0x02d84002030085a7 */ /* 0x000ea4000800007f */
[----:B--2---:R-:W-:Y:S05]  /*17210*/  @!P0 BRA `(.L_x_11148) ;  /* 0xfffffffc00f08947 */ /* 0x004fea000383ffff */
[----:B------:R-:W-:Y:S05]  /*17220*/  BRA `(.L_x_11240) ;  /* 0xffffffc400f07947 */ /* 0x000fea000383ffff */
.L_x_11155:
[----:B0-----:R0:W1:Y:S02]  /*17230*/  SYNCS.PHASECHK.TRANS64.TRYWAIT P0, [R12+URZ+0x60], R26 ;  /* 0x0000601a0c0075a7 */ /* 0x001064000800017f */
[----:B-1----:R-:W-:Y:S05]  /*17240*/  @!P0 NANOSLEEP.SYNCS 0x989680 ;  /* 0x009896800000895d */ /* 0x002fea0003900000 */
[----:B------:R-:W1:Y:S02]  /*17250*/  @!P0 SYNCS.PHASECHK.TRANS64 P0, [R12+URZ+0x60], R26 ;  /* 0x0000601a0c0085a7 */ /* 0x000e64000800007f */
[----:B-1----:R-:W-:Y:S05]  /*17260*/  @!P0 BRA `(.L_x_11155) ;  /* 0xfffffffc00f08947 */ /* 0x002fea000383ffff */
[----:B------:R-:W-:Y:S05]  /*17270*/  BRA `(.L_x_11241) ;  /* 0xffffffc800fc7947 */ /* 0x000fea000383ffff */
.L_x_11165:
[----:B-1----:R1:W2:Y:S02]  /*17280*/  SYNCS.PHASECHK.TRANS64.TRYWAIT P0, [R2+URZ+0x2d840], R3 ;  /* 0x02d84003020075a7 */ /* 0x0022a4000800017f */
[----:B--2---:R-:W-:Y:S05]  /*17290*/  @!P0 NANOSLEEP.SYNCS 0x989680 ;  /* 0x009896800000895d */ /* 0x004fea0003900000 */
[----:B------:R-:W2:Y:S02]  /*172a0*/  @!P0 SYNCS.PHASECHK.TRANS64 P0, [R2+URZ+0x2d840], R3 ;  /* 0x02d84003020085a7 */ /* 0x000ea4000800007f */
[----:B--2---:R-:W-:Y:S05]  /*172b0*/  @!P0 BRA `(.L_x_11165) ;  /* 0xfffffffc00f08947 */ /* 0x004fea000383ffff */
[----:B------:R-:W-:Y:S05]  /*172c0*/  BRA `(.L_x_11242) ;  /* 0xffffffd000847947 */ /* 0x000fea000383ffff */
.L_x_11172:
[----:B0-----:R0:W1:Y:S02]  /*172d0*/  SYNCS.PHASECHK.TRANS64.TRYWAIT P0, [R7+URZ+0x60], R2 ;  /* 0x00006002070075a7 */ /* 0x001064000800017f */
[----:B-1----:R-:W-:Y:S05]  /*172e0*/  @!P0 NANOSLEEP.SYNCS 0x989680 ;  /* 0x009896800000895d */ /* 0x002fea0003900000 */
[----:B------:R-:W1:Y:S02]  /*172f0*/  @!P0 SYNCS.PHASECHK.TRANS64 P0, [R7+URZ+0x60], R2 ;  /* 0x00006002070085a7 */ /* 0x000e64000800007f */
[----:B-1----:R-:W-:Y:S05]  /*17300*/  @!P0 BRA `(.L_x_11172) ;  /* 0xfffffffc00f08947 */ /* 0x002fea000383ffff */
[----:B------:R-:W-:Y:S05]  /*17310*/  BRA `(.L_x_11243) ;  /* 0xffffffd400947947 */ /* 0x000fea000383ffff */
.L_x_11184:
[----:B0-----:R0:W1:Y:S02]  /*17320*/  SYNCS.PHASECHK.TRANS64.TRYWAIT P0, [R3+URZ+0x2d860], R0 ;  /* 0x02d86000030075a7 */ /* 0x001064000800017f */
[----:B-1----:R-:W-:Y:S05]  /*17330*/  @!P0 NANOSLEEP.SYNCS 0x989680 ;  /* 0x009896800000895d */ /* 0x002fea0003900000 */
[----:B------:R-:W1:Y:S02]  /*17340*/  @!P0 SYNCS.PHASECHK.TRANS64 P0, [R3+URZ+0x2d860], R0 ;  /* 0x02d86000030085a7 */ /* 0x000e64000800007f */
[----:B-1----:R-:W-:Y:S05]  /*17350*/  @!P0 BRA `(.L_x_11184) ;  /* 0xfffffffc00f08947 */ /* 0x002fea000383ffff */
[----:B------:R-:W-:Y:S05]  /*17360*/  BRA `(.L_x_11244) ;  /* 0xffffffdc00087947 */ /* 0x000fea000383ffff */
.L_x_11192:
        /* <DEDUP_REMOVED lines=8> */
.L_x_11246:
[----:B------:R-:W-:Y:S05]  /*173f0*/  BSYNC B0 ;  /* 0x0000000000007941 */ /* 0x000fea0003800000 */
.L_x_11245:
        /* <DEDUP_REMOVED lines=9> */
.L_x_11247:
[----:B------:R-:W-:Y:S02]  /*17490*/  ULDC UR4, c[0x0][0xc3c] ;  /* 0x00030f0000047ab9 */ /* 0x000fe40000000800 */
[----:B------:R-:W-:-:S13]  /*174a0*/  ISETP.GE.OR P1, PT, R7, UR4, !P0 ;  /* 0x0000000407007c0c */ /* 0x000fda000c726670 */
[----:B------:R-:W0:Y:S01]  /*174b0*/  @!P1 LDC.64 R2, c[0x0][0xc80] ;  /* 0x00032000ff029b82 */ /* 0x000e220000000a00 */
[----:B------:R-:W-:Y:S02]  /*174c0*/  IMAD.MOV.U32 R17, RZ, RZ, RZ ;  /* 0x000000ffff117224 */ /* 0x000fe400078e00ff */
[----:B------:R-:W-:Y:S02]  /*174d0*/  IMAD.MOV.U32 R11, RZ, RZ, RZ ;  /* 0x000000ffff0b7224 */ /* 0x000fe400078e00ff */
[----:B------:R-:W-:Y:S02]  /*174e0*/  IMAD.MOV.U32 R5, RZ, RZ, R14 ;  /* 0x000000ffff057224 */ /* 0x000fe400078e000e */
[----:B0-----:R-:W-:-:S06]  /*174f0*/  @!P1 IMAD.WIDE R2, R7, 0x4, R2 ;  /* 0x0000000407029825 */ /* 0x001fcc00078e0202 */
[----:B------:R-:W2:Y:S01]  /*17500*/  @!P1 LDG.E R2, desc[UR50][R2.64] ;  /* 0x0000003202029981 */ /* 0x000ea2000c1e1900 */
[C---:B------:R-:W-:Y:S02]  /*17510*/  ISETP.GE.U32.AND P2, PT, R8.reuse, 0x2, PT ;  /* 0x000000020800780c */ /* 0x040fe40003f46070 */
[C---:B------:R-:W-:Y:S02]  /*17520*/  ISETP.GE.U32.AND P3, PT, R8.reuse, 0x4, PT ;  /* 0x000000040800780c */ /* 0x040fe40003f66070 */
[C---:B------:R-:W-:Y:S02]  /*17530*/  ISETP.GE.U32.AND P4, PT, R8.reuse, 0x8, PT ;  /* 0x000000080800780c */ /* 0x040fe40003f86070 */
[C---:B------:R-:W-:Y:S01]  /*17540*/  ISETP.GE.U32.AND P5, PT, R8.reuse, 0x10, PT ;  /* 0x000000100800780c */ /* 0x040fe20003fa6070 */
[----:B--2---:R-:W-:Y:S01]  /*17550*/  @!P1 IMAD.MOV.U32 R17, RZ, RZ, R2 ;  /* 0x000000ffff119224 */ /* 0x004fe200078e0002 */
[----:B------:R-:W-:-:S03]  /*17560*/  ISETP.NE.AND P1, PT, R8, RZ, PT ;  /* 0x000000ff0800720c */ /* 0x000fc60003f25270 */
[----:B------:R-:W-:-:S10]  /*17570*/  IMAD.MOV.U32 R13, RZ, RZ, R17 ;  /* 0x000000ffff0d7224 */ /* 0x000fd400078e0011 */
[----:B------:R-:W-:Y:S05]  /*17580*/  WARPSYNC.COLLECTIVE R15, `(.L_x_11248) ;  /* 0x000000000f087348 */ /* 0x000fea0003c00000 */
[----:B------:R0:W1:Y:S02]  /*17590*/  SHFL.UP P6, R14, R13, R12, R11 ;  /* 0x0400000c0d0e7389 */ /* 0x00006400000c000b */
[----:B01----:R-:W-:Y:S01]  /*175a0*/  ENDCOLLECTIVE ;  /* 0x000000000000791b */ /* 0x003fe20003800000 */
.L_x_11248:
[----:B------:R-:W-:Y:S01]  /*175b0*/  IMAD.MOV.U32 R12, RZ, RZ, 0x2 ;  /* 0x00000002ff0c7424 */ /* 0x000fe200078e00ff */
[----:B------:R-:W-:-:S05]  /*175c0*/  SEL R4, R14, RZ, P1 ;  /* 0x000000ff0e047207 */ /* 0x000fca0000800000 */
[----:B------:R-:W-:-:S04]  /*175d0*/  IMAD.IADD R4, R17, 0x1, R4 ;  /* 0x0000000111047824 */ /* 0x000fc800078e0204 */
[----:B------:R-:W-:-:S07]  /*175e0*/  IMAD.MOV.U32 R13, RZ, RZ, R4 ;  /* 0x000000ffff0d7224 */ /* 0x000fce00078e0004 */
[----:B------:R-:W-:Y:S05]  /*175f0*/  WARPSYNC.COLLECTIVE R15, `(.L_x_11249) ;  /* 0x000000000f087348 */ /* 0x000fea0003c00000 */
[----:B------:R0:W1:Y:S02]  /*17600*/  SHFL.UP P6, R14, R13, R12, R11 ;  /* 0x0400000c0d0e7389 */ /* 0x00006400000c000b */
[----:B01----:R-:W-:Y:S01]  /*17610*/  ENDCOLLECTIVE ;  /* 0x000000000000791b */ /* 0x003fe20003800000 */
.L_x_11249:
[----:B------:R-:W-:Y:S01]  /*17620*/  IMAD.MOV.U32 R12, RZ, RZ, 0x4 ;  /* 0x00000004ff0c7424 */ /* 0x000fe200078e00ff */
[----:B------:R-:W-:-:S05]  /*17630*/  SEL R3, R14, RZ, P2 ;  /* 0x000000ff0e037207 */ /* 0x000fca0001000000 */
[----:B------:R-:W-:-:S04]  /*17640*/  IMAD.IADD R6, R4, 0x1, R3 ;  /* 0x0000000104067824 */ /* 0x000fc800078e0203 */
[----:B------:R-:W-:-:S07]  /*17650*/  IMAD.MOV.U32 R13, RZ, RZ, R6 ;  /* 0x000000ffff0d7224 */ /* 0x000fce00078e0006 */
[----:B------:R-:W-:Y:S05]  /*17660*/  WARPSYNC.COLLECTIVE R15, `(.L_x_11250) ;  /* 0x000000000f087348 */ /* 0x000fea0003c00000 */
[----:B------:R0:W1:Y:S02]  /*17670*/  SHFL.UP P6, R14, R13, R12, R11 ;  /* 0x0400000c0d0e7389 */ /* 0x00006400000c000b */
[----:B01----:R-:W-:Y:S01]  /*17680*/  ENDCOLLECTIVE ;  /* 0x000000000000791b */ /* 0x003fe20003800000 */
.L_x_11250:
[----:B------:R-:W-:Y:S01]  /*17690*/  IMAD.MOV.U32 R12, RZ, RZ, 0x8 ;  /* 0x00000008ff0c7424 */ /* 0x000fe200078e00ff */
[----:B------:R-:W-:-:S05]  /*176a0*/  SEL R3, R14, RZ, P3 ;  /* 0x000000ff0e037207 */ /* 0x000fca0001800000 */
[----:B------:R-:W-:-:S04]  /*176b0*/  IMAD.IADD R2, R6, 0x1, R3 ;  /* 0x0000000106027824 */ /* 0x000fc800078e0203 */
[----:B------:R-:W-:-:S07]  /*176c0*/  IMAD.MOV.U32 R13, RZ, RZ, R2 ;  /* 0x000000ffff0d7224 */ /* 0x000fce00078e0002 */
[----:B------:R-:W-:Y:S05]  /*176d0*/  WARPSYNC.COLLECTIVE R15, `(.L_x_11251) ;  /* 0x000000000f087348 */ /* 0x000fea0003c00000 */
[----:B------:R0:W1:Y:S02]  /*176e0*/  SHFL.UP P6, R14, R13, R12, R11 ;  /* 0x0400000c0d0e7389 */ /* 0x00006400000c000b */
[----:B01----:R-:W-:Y:S01]  /*176f0*/  ENDCOLLECTIVE ;  /* 0x000000000000791b */ /* 0x003fe20003800000 */
.L_x_11251:
[----:B------:R-:W-:Y:S01]  /*17700*/  IMAD.MOV.U32 R12, RZ, RZ, 0x10 ;  /* 0x00000010ff0c7424 */ /* 0x000fe200078e00ff */
[----:B------:R-:W-:-:S05]  /*17710*/  SEL R3, R14, RZ, P4 ;  /* 0x000000ff0e037207 */ /* 0x000fca0002000000 */
[----:B------:R-:W-:-:S04]  /*17720*/  IMAD.IADD R3, R2, 0x1, R3 ;  /* 0x0000000102037824 */ /* 0x000fc800078e0203 */
[----:B------:R-:W-:-:S07]  /*17730*/  IMAD.MOV.U32 R13, RZ, RZ, R3 ;  /* 0x000000ffff0d7224 */ /* 0x000fce00078e0003 */
[----:B------:R-:W-:Y:S05]  /*17740*/  WARPSYNC.COLLECTIVE R15, `(.L_x_11252) ;  /* 0x000000000f087348 */ /* 0x000fea0003c00000 */
[----:B------:R0:W1:Y:S02]  /*17750*/  SHFL.UP P6, R14, R13, R12, R11 ;  /* 0x0400000c0d0e7389 */ /* 0x00006400000c000b */
[----:B01----:R-:W-:Y:S01]  /*17760*/  ENDCOLLECTIVE ;  /* 0x000000000000791b */ /* 0x003fe20003800000 */
.L_x_11252:
        /* <DEDUP_REMOVED lines=8> */
.L_x_11253:
[----:B------:R-:W-:Y:S05]  /*177f0*/  BRA `(.L_x_11254) ;  /* 0xffffffdc00b47947 */ /* 0x000fea000383ffff */
.L_x_11197:
        /* <DEDUP_REMOVED lines=8> */
.L_x_11256:
[----:B------:R-:W-:Y:S05]  /*17880*/  BSYNC B0 ;  /* 0x0000000000007941 */ /* 0x000fea0003800000 */
.L_x_11255:
        /* <DEDUP_REMOVED lines=8> */
.L_x_11257:
[----:B------:R-:W-:Y:S01]  /*17910*/  IMAD.MOV.U32 R12, RZ, RZ, 0x4 ;  /* 0x00000004ff0c7424 */ /* 0x000fe200078e00ff */
[----:B------:R-:W-:-:S05]  /*17920*/  SEL R2, R14, RZ, P2 ;  /* 0x000000ff0e027207 */ /* 0x000fca0001000000 */
[----:B------:R-:W-:-:S04]  /*17930*/  IMAD.IADD R2, R13, 0x1, R2 ;  /* 0x000000010d027824 */ /* 0x000fc800078e0202 */
[----:B------:R-:W-:-:S07]  /*17940*/  IMAD.MOV.U32 R13, RZ, RZ, R2 ;  /* 0x000000ffff0d7224 */ /* 0x000fce00078e0002 */
[----:B------:R-:W-:Y:S05]  /*17950*/  WARPSYNC.COLLECTIVE R15, `(.L_x_11258) ;  /* 0x000000000f087348 */ /* 0x000fea0003c00000 */
[----:B------:R0:W1:Y:S02]  /*17960*/  SHFL.UP P6, R14, R13, R12, R11 ;  /* 0x0400000c0d0e7389 */ /* 0x00006400000c000b */
[----:B01----:R-:W-:Y:S01]  /*17970*/  ENDCOLLECTIVE ;  /* 0x000000000000791b */ /* 0x003fe20003800000 */
.L_x_11258:
[----:B------:R-:W-:Y:S01]  /*17980*/  IMAD.MOV.U32 R12, RZ, RZ, 0x8 ;  /* 0x00000008ff0c7424 */ /* 0x000fe200078e00ff */
[----:B------:R-:W-:-:S05]  /*17990*/  SEL R3, R14, RZ, P3 ;  /* 0x000000ff0e037207 */ /* 0x000fca0001800000 */
[----:B------:R-:W-:-:S04]  /*179a0*/  IMAD.IADD R3, R2, 0x1, R3 ;  /* 0x0000000102037824 */ /* 0x000fc800078e0203 */
[----:B------:R-:W-:-:S07]  /*179b0*/  IMAD.MOV.U32 R13, RZ, RZ, R3 ;  /* 0x000000ffff0d7224 */ /* 0x000fce00078e0003 */
[----:B------:R-:W-:Y:S05]  /*179c0*/  WARPSYNC.COLLECTIVE R15, `(.L_x_11259) ;  /* 0x000000000f087348 */ /* 0x000fea0003c00000 */
[----:B------:R0:W1:Y:S02]  /*179d0*/  SHFL.UP P6, R14, R13, R12, R11 ;  /* 0x0400000c0d0e7389 */ /* 0x00006400000c000b */
[----:B01----:R-:W-:Y:S01]  /*179e0*/  ENDCOLLECTIVE ;  /* 0x000000000000791b */ /* 0x003fe20003800000 */
.L_x_11259:
[----:B------:R-:W-:Y:S01]  /*179f0*/  IMAD.MOV.U32 R12, RZ, RZ, 0x10 ;  /* 0x00000010ff0c7424 */ /* 0x000fe200078e00ff */
[----:B------:R-:W-:-:S05]  /*17a00*/  SEL R4, R14, RZ, P4 ;  /* 0x000000ff0e047207 */ /* 0x000fca0002000000 */
[----:B------:R-:W-:-:S04]  /*17a10*/  IMAD.IADD R4, R3, 0x1, R4 ;  /* 0x0000000103047824 */ /* 0x000fc800078e0204 */
[----:B------:R-:W-:-:S07]  /*17a20*/  IMAD.MOV.U32 R13, RZ, RZ, R4 ;  /* 0x000000ffff0d7224 */ /* 0x000fce00078e0004 */
[----:B------:R-:W-:Y:S05]  /*17a30*/  WARPSYNC.COLLECTIVE R15, `(.L_x_11260) ;  /* 0x000000000f087348 */ /* 0x000fea0003c00000 */
[----:B------:R0:W1:Y:S02]  /*17a40*/  SHFL.UP P6, R14, R13, R12, R11 ;  /* 0x0400000c0d0e7389 */ /* 0x00006400000c000b */
[----:B01----:R-:W-:Y:S01]  /*17a50*/  ENDCOLLECTIVE ;  /* 0x000000000000791b */ /* 0x003fe20003800000 */
.L_x_11260:
        /* <DEDUP_REMOVED lines=8> */
.L_x_11261:
[----:B------:R-:W-:Y:S05]  /*17ae0*/  BRA `(.L_x_11262) ;  /* 0xffffffdc00947947 */ /* 0x000fea000383ffff */
.L_x_11199:
[----:B------:R-:W-:Y:S01]  /*17af0*/  BSSY B0, `(.L_x_11263) ;  /* 0x0000006000007945 */ /* 0x000fe20003800000 */
[----:B------:R-:W-:Y:S01]  /*17b00*/  PLOP3.LUT P6, PT, P6, PT, PT, 0x8, 0x0 ;  /* 0x000000000000781c */ /* 0x000fe200037ce170 */
[----:B------:R-:W-:-:S12]  /*17b10*/  IMAD.MOV.U32 R15, RZ, RZ, -0x1 ;  /* 0xffffffffff0f7424 */ /* 0x000fd800078e00ff */
[----:B012---:R-:W-:Y:S05]  /*17b20*/  WARPSYNC.COLLECTIVE R15, `(.L_x_11264) ;  /* 0x000000000f087348 */ /* 0x007fea0003c00000 */
[----:B------:R-:W-:Y:S01]  /*17b30*/  VOTE.ANY R14, PT, P6 ;  /* 0x00000000000e7806 */ /* 0x000fe200030e0100 */
[----:B012---:R-:W-:Y:S06]  /*17b40*/  ENDCOLLECTIVE ;  /* 0x000000000000791b */ /* 0x007fec0003800000 */
.L_x_11264:
[----:B------:R-:W-:Y:S05]  /*17b50*/  BSYNC B0 ;  /* 0x0000000000007941 */ /* 0x000fea0003800000 */
.L_x_11263:
        /* <DEDUP_REMOVED lines=9> */
.L_x_11265:
[----:B------:R-:W-:Y:S01]  /*17bf0*/  IMAD.MOV.U32 R17, RZ, RZ, R14 ;  /* 0x000000ffff117224 */ /* 0x000fe200078e000e */
[----:B------:R-:W-:Y:S06]  /*17c00*/  BRA `(.L_x_11266) ;  /* 0xffffffdc00847947 */ /* 0x000fec000383ffff */
.L_x_11201:
[----:B------:R-:W-:Y:S01]  /*17c10*/  BSSY B0, `(.L_x_11267) ;  /* 0x0000007000007945 */ /* 0x000fe20003800000 */
[----:B------:R-:W-:Y:S02]  /*17c20*/  IMAD.MOV.U32 R13, RZ, RZ, R3 ;  /* 0x000000ffff0d7224 */ /* 0x000fe400078e0003 */
[----:B------:R-:W-:Y:S02]  /*17c30*/  IMAD.MOV.U32 R11, RZ, RZ, 0x1f ;  /* 0x0000001fff0b7424 */ /* 0x000fe400078e00ff */
[----:B------:R-:W-:-:S07]  /*17c40*/  IMAD.MOV.U32 R15, RZ, RZ, -0x1 ;  /* 0xffffffffff0f7424 */ /* 0x000fce00078e00ff */
[----:B01234-:R-:W-:Y:S05]  /*17c50*/  WARPSYNC.COLLECTIVE R15, `(.L_x_11268) ;  /* 0x000000000f087348 */ /* 0x01ffea0003c00000 */
[----:B------:R0:W0:Y:S02]  /*17c60*/  SHFL.IDX P6, R14, R13, R12, R11 ;  /* 0x0000000c0d0e7389 */ /* 0x00002400000c000b */
[----:B01234-:R-:W-:Y:S01]  /*17c70*/  ENDCOLLECTIVE ;  /* 0x000000000000791b */ /* 0x01ffe20003800000 */
.L_x_11268:
[----:B------:R-:W-:Y:S05]  /*17c80*/  BSYNC B0 ;  /* 0x0000000000007941 */ /* 0x000fea0003800000 */
.L_x_11267:
[----:B------:R-:W-:Y:S05]  /*17c90*/  BRA `(.L_x_11200) ;  /* 0xffffffdc007c7947 */ /* 0x000fea000383ffff */
.L_x_11205:
[----:B0-----:R0:W1:Y:S02]  /*17ca0*/  SYNCS.PHASECHK.TRANS64.TRYWAIT P0, [R9+URZ+0x2d820], R0 ;  /* 0x02d82000090075a7 */ /* 0x001064000800017f */
[----:B-1----:R-:W-:Y:S05]  /*17cb0*/  @!P0 NANOSLEEP.SYNCS 0x989680 ;  /* 0x009896800000895d */ /* 0x002fea0003900000 */
[----:B------:R-:W1:Y:S02]  /*17cc0*/  @!P0 SYNCS.PHASECHK.TRANS64 P0, [R9+URZ+0x2d820], R0 ;  /* 0x02d82000090085a7 */ /* 0x000e64000800007f */
[----:B-1----:R-:W-:Y:S05]  /*17cd0*/  @!P0 BRA `(.L_x_11205) ;  /* 0xfffffffc00f08947 */ /* 0x002fea000383ffff */
[----:B------:R-:W-:Y:S05]  /*17ce0*/  BRA `(.L_x_11269) ;  /* 0xffffffe000f47947 */ /* 0x000fea000383ffff */
.L_x_11206:
        /* <DEDUP_REMOVED lines=8> */
[----:B0-2-4-:R-:W-:Y:S05]  /*17d70*/  WARPSYNC.COLLECTIVE R15, `(.L_x_11271) ;  /* 0x000000000f087348 */ /* 0x015fea0003c00000 */
[----:B------:R1:W3:Y:S02]  /*17d80*/  SHFL.IDX P6, R14, R13, R12, R11 ;  /* 0x0000000c0d0e7389 */ /* 0x0002e400000c000b */
[----:B01234-:R-:W-:Y:S01]  /*17d90*/  ENDCOLLECTIVE ;  /* 0x000000000000791b */ /* 0x01ffe20003800000 */
.L_x_11271:
[----:B------:R-:W-:Y:S05]  /*17da0*/  BSYNC B0 ;  /* 0x0000000000007941 */ /* 0x000fea0003800000 */
.L_x_11270:
[----:B------:R-:W-:Y:S05]  /*17db0*/  BRA `(.L_x_11272) ;  /* 0xffffffe000dc7947 */ /* 0x000fea000383ffff */
.L_x_11209:
[----:B------:R-:W-:Y:S01]  /*17dc0*/  BSSY B1, `(.L_x_11273) ;  /* 0x0000006000017945 */ /* 0x000fe20003800000 */
[----:B------:R-:W-:-:S07]  /*17dd0*/  IMAD.MOV.U32 R15, RZ, RZ, -0x1 ;  /* 0xffffffffff0f7424 */ /* 0x000fce00078e00ff */
[----:B0-2-4-:R-:W-:Y:S05]  /*17de0*/  WARPSYNC.COLLECTIVE R15, `(.L_x_11274) ;  /* 0x000000000f0c7348 */ /* 0x015fea0003c00000 */
[----:B------:R-:W-:Y:S02]  /*17df0*/  ELECT P6, UR62, PT ;  /* 0x00000000003e782f */ /* 0x000fe400038c0000 */
[----:B------:R-:W-:Y:S01]  /*17e00*/  MOV R14, UR62 ;  /* 0x0000003e000e7c02 */ /* 0x000fe20008000f00 */
[----:B0-2-4-:R-:W-:Y:S10]  /*17e10*/  ENDCOLLECTIVE ;  /* 0x000000000000791b */ /* 0x015ff40003800000 */
.L_x_11274:
[----:B------:R-:W-:Y:S05]  /*17e20*/  BSYNC B1 ;  /* 0x0000000000017941 */ /* 0x000fea0003800000 */
.L_x_11273:
[----:B------:R-:W-:Y:S05]  /*17e30*/  BRA `(.L_x_11275) ;  /* 0xffffffe000d47947 */ /* 0x000fea000383ffff */
.L_x_11211:
[----:B0-----:R0:W1:Y:S02]  /*17e40*/  SYNCS.PHASECHK.TRANS64.TRYWAIT P0, [R5+URZ], R4 ;  /* 0x00000004050075a7 */ /* 0x001064000800017f */
[----:B-1----:R-:W-:Y:S05]  /*17e50*/  @!P0 NANOSLEEP.SYNCS 0x989680 ;  /* 0x009896800000895d */ /* 0x002fea0003900000 */
[----:B------:R-:W1:Y:S02]  /*17e60*/  @!P0 SYNCS.PHASECHK.TRANS64 P0, [R5+URZ], R4 ;  /* 0x00000004050085a7 */ /* 0x000e64000800007f */
[----:B-1----:R-:W-:Y:S05]  /*17e70*/  @!P0 BRA `(.L_x_11211) ;  /* 0xfffffffc00f08947 */ /* 0x002fea000383ffff */
[----:B------:R-:W-:Y:S05]  /*17e80*/  BRA `(.L_x_11276) ;  /* 0xffffffe400087947 */ /* 0x000fea000383ffff */
.L_x_11212:
[----:B-1----:R1:W3:Y:S02]  /*17e90*/  SYNCS.PHASECHK.TRANS64.TRYWAIT P0, [R3+URZ], R2 ;  /* 0x00000002030075a7 */ /* 0x0022e4000800017f */
[----:B---3--:R-:W-:Y:S05]  /*17ea0*/  @!P0 NANOSLEEP.SYNCS 0x989680 ;  /* 0x009896800000895d */ /* 0x008fea0003900000 */
[----:B------:R-:W3:Y:S02]  /*17eb0*/  @!P0 SYNCS.PHASECHK.TRANS64 P0, [R3+URZ], R2 ;  /* 0x00000002030085a7 */ /* 0x000ee4000800007f */
[----:B---3--:R-:W-:Y:S05]  /*17ec0*/  @!P0 BRA `(.L_x_11212) ;  /* 0xfffffffc00f08947 */ /* 0x008fea000383ffff */
[----:B------:R-:W-:Y:S05]  /*17ed0*/  BRA `(.L_x_11277) ;  /* 0xffffffe000fc7947 */ /* 0x000fea000383ffff */
.L_x_11214:
[----:B---3--:R3:W0:Y:S02]  /*17ee0*/  SYNCS.PHASECHK.TRANS64.TRYWAIT P0, [R23+URZ], R4 ;  /* 0x00000004170075a7 */ /* 0x008624000800017f */
[----:B0-----:R-:W-:Y:S05]  /*17ef0*/  @!P0 NANOSLEEP.SYNCS 0x989680 ;  /* 0x009896800000895d */ /* 0x001fea0003900000 */
[----:B------:R-:W0:Y:S02]  /*17f00*/  @!P0 SYNCS.PHASECHK.TRANS64 P0, [R23+URZ], R4 ;  /* 0x00000004170085a7 */ /* 0x000e24000800007f */
[----:B0-----:R-:W-:Y:S05]  /*17f10*/  @!P0 BRA `(.L_x_11214) ;  /* 0xfffffffc00f08947 */ /* 0x001fea000383ffff */
[----:B------:R-:W-:Y:S05]  /*17f20*/  BRA `(.L_x_11278) ;  /* 0xffffffe400007947 */ /* 0x000fea000383ffff */
.L_x_11279:
        /* <DEDUP_REMOVED lines=13> */
.L_x_15327:


//--------------------- .text._ZN7cutlass13device_kernelIN5flash11enable_sm90INS1_16FlashAttnFwdSm90INS1_25CollectiveMainloopFwdSm90ILi2EN4cute5tupleIJNS5_1CILi1EEES8_S8_EEENS6_IJNS7_ILi192EEENS7_ILi128EEENS7_ILi96EEEEEELi96ENS_6half_tEfNS_4arch4Sm90ELb0ELb1ELb0ELb1ELb0ELb1ELb0ELb0ELb1ELb1ELb0ELb0EEENS1_21CollectiveEpilogueFwdINS6_IJSA_SC_SB_EEES9_SE_SG_Li384ELb1ELb1ELb0ELb0EEENS1_36VarlenDynamicPersistentTileSchedulerILi192ELi128ELi384ELi128ELb0ELb1ELb1ELb1ELb0ELb1EEEEEEEEEvNT_6ParamsE --------------------------
	.section	.text._ZN7cutlass13device_kernelIN5flash11enable_sm90INS1_16FlashAttnFwdSm90INS1_25CollectiveMainloopFwdSm90ILi2EN4cute5tupleIJNS5_1CILi1EEES8_S8_EEENS6_IJNS7_ILi192EEENS7_ILi128EEENS7_ILi96EEEEEELi96ENS_6half_tEfNS_4arch4Sm90ELb0ELb1ELb0ELb1ELb0ELb1ELb0ELb0ELb1ELb1ELb0ELb0EEENS1_21CollectiveEpilogueFwdINS6_IJSA_SC_SB_EEES9_SE_SG_Li384ELb1ELb1ELb0ELb0EEENS1_36VarlenDynamicPersistentTileSchedulerILi192ELi128ELi384ELi128ELb0ELb1ELb1ELb1ELb0ELb1EEEEEEEEEvNT_6ParamsE,"ax",@progbits
	.align	128
.text._ZN7cutlass13device_kernelIN5flash11enable_sm90INS1_16FlashAttnFwdSm90INS1_25CollectiveMainloopFwdSm90ILi2EN4cute5tupleIJNS5_1CILi1EEES8_S8_EEENS6_IJNS7_ILi192EEENS7_ILi128EEENS7_ILi96EEEEEELi96ENS_6half_tEfNS_4arch4Sm90ELb0ELb1ELb0ELb1ELb0ELb1ELb0ELb0ELb1ELb1ELb0ELb0EEENS1_21CollectiveEpilogueFwdINS6_IJSA_SC_SB_EEES9_SE_SG_Li384ELb1ELb1ELb0ELb0EEENS1_36VarlenDynamicPersistentTileSchedulerILi192ELi128ELi384ELi128ELb0ELb1ELb1ELb1ELb0ELb1EEEEEEEEEvNT_6ParamsE:
        .type           _ZN7cutlass13device_kernelIN5flash11enable_sm90INS1_16FlashAttnFwdSm90INS1_25CollectiveMainloopFwdSm90ILi2EN4cute5tupleIJNS5_1CILi1EEES8_S8_EEENS6_IJNS7_ILi192EEENS7_ILi128EEENS7_ILi96EEEEEELi96ENS_6half_tEfNS_4arch4Sm90ELb0ELb1ELb0ELb1ELb0ELb1ELb0ELb0ELb1ELb1ELb0ELb0EEENS1_21CollectiveEpilogueFwdINS6_IJSA_SC_SB_EEES9_SE_SG_Li384ELb1ELb1ELb0ELb0EEENS1_36VarlenDynamicPersistentTileSchedulerILi192ELi128ELi384ELi128ELb0ELb1ELb1ELb1ELb0ELb1EEEEEEEEEvNT_6ParamsE,@function
        .size           _ZN7cutlass13device_kernelIN5flash11enable_sm90INS1_16FlashAttnFwdSm90INS1_25CollectiveMainloopFwdSm90ILi2EN4cute5tupleIJNS5_1CILi1EEES8_S8_EEENS6_IJNS7_ILi192EEENS7_ILi128EEENS7_ILi96EEEEEELi96ENS_6half_tEfNS_4arch4Sm90ELb0ELb1ELb0ELb1ELb0ELb1ELb0ELb0ELb1ELb1ELb0ELb0EEENS1_21CollectiveEpilogueFwdINS6_IJSA_SC_SB_EEES9_SE_SG_Li384ELb1ELb1ELb0ELb0EEENS1_36VarlenDynamicPersistentTileSchedulerILi192ELi128ELi384ELi128ELb0ELb1ELb1ELb1ELb0ELb1EEEEEEEEEvNT_6ParamsE,(.L_x_15328 - _ZN7cutlass13device_kernelIN5flash11enable_sm90INS1_16FlashAttnFwdSm90INS1_25CollectiveMainloopFwdSm90ILi2EN4cute5tupleIJNS5_1CILi1EEES8_S8_EEENS6_IJNS7_ILi192EEENS7_ILi128EEENS7_ILi96EEEEEELi96ENS_6half_tEfNS_4arch4Sm90ELb0ELb1ELb0ELb1ELb0ELb1ELb0ELb0ELb1ELb1ELb0ELb0EEENS1_21CollectiveEpilogueFwdINS6_IJSA_SC_SB_EEES9_SE_SG_Li384ELb1ELb1ELb0ELb0EEENS1_36VarlenDynamicPersistentTileSchedulerILi192ELi128ELi384ELi128ELb0ELb1ELb1ELb1ELb0ELb1EEEEEEEEEvNT_6ParamsE)
        .other          _ZN7cutlass13device_kernelIN5flash11enable_sm90INS1_16FlashAttnFwdSm90INS1_25CollectiveMainloopFwdSm90ILi2EN4cute5tupleIJNS5_1CILi1EEES8_S8_EEENS6_IJNS7_ILi192EEENS7_ILi128EEENS7_ILi96EEEEEELi96ENS_6half_tEfNS_4arch4Sm90ELb0ELb1ELb0ELb1ELb0ELb1ELb0ELb0ELb1ELb1ELb0ELb0EEENS1_21CollectiveEpilogueFwdINS6_IJSA_SC_SB_EEES9_SE_SG_Li384ELb1ELb1ELb0ELb0EEENS1_36VarlenDynamicPersistentTileSchedulerILi192ELi128ELi384ELi128ELb0ELb1ELb1ELb1ELb0ELb1EEEEEEEEEvNT_6ParamsE,@"STO_CUDA_ENTRY STV_DEFAULT"
_ZN7cutlass13device_kernelIN5flash11enable_sm90INS1_16FlashAttnFwdSm90INS1_25CollectiveMainloopFwdSm90ILi2EN4cute5tupleIJNS5_1CILi1EEES8_S8_EEENS6_IJNS7_ILi192EEENS7_ILi128EEENS7_ILi96EEEEEELi96ENS_6half_tEfNS_4arch4Sm90ELb0ELb1ELb0ELb1ELb0ELb1ELb0ELb0ELb1ELb1ELb0ELb0EEENS1_21CollectiveEpilogueFwdINS6_IJSA_SC_SB_EEES9_SE_SG_Li384ELb1ELb1ELb0ELb0EEENS1_36VarlenDynamicPersistentTileSchedulerILi192ELi128ELi384ELi128ELb0ELb1ELb1ELb1ELb0ELb1EEEEEEEEEvNT_6ParamsE:
        /* <DEDUP_REMOVED lines=24> */
.L_x_11281:
[----:B------:R-:W-:Y:S05]  /*0180*/  BSYNC B0 ;  /* 0x0000000000007941 */ /* 0x000fea0003800000 */
.L_x_11280:
        /* <DEDUP_REMOVED lines=41> */
.L_x_11282:
        /* <DEDUP_REMOVED lines=22> */
.L_x_11283:
        /* <DEDUP_REMOVED lines=18> */
.L_x_11284:
        /* <DEDUP_REMOVED lines=22> */
.L_x_11285:
        /* <DEDUP_REMOVED lines=22> */
.L_x_11286:
[----:B------:R-:W-:Y:S01]  /*0960*/  PLOP3.LUT P0, PT, PT, PT, UP0, 0x80, 0x0 ;  /* 0x000000000000781c */ /* 0x000fe20003f0f008 */
[----:B------:R-:W-:Y:S01]  /*0970*/  UMOV UR36, 0x1 ;  /* 0x0000000100247882 */ /* 0x000fe20000000000 */
[----:B------:R-:W-:Y:S01]  /*0980*/  NOP ;  /* 0x0000000000007918 */ /* 0x000fe20000000000 */
[----:B------:R-:W-:Y:S01]  /*0990*/  USEL UR36, UR36, 0x2, !UP0 ;  /* 0x0000000224247887 */ /* 0x000fe2000c000000 */
[----:B------:R-:W-:Y:S01]  /*09a0*/  BSSY B9, `(.L_x_11287) ;  /* 0x00021ac000097945 */ /* 0x000fe20003800000 */
[----:B------:R-:W-:Y:S01]  /*09b0*/  ULDC.64 UR40, c[0x0][0x208] ;  /* 0x0000820000287ab9 */ /* 0x000fe20000000a00 */
[----:B012-4-:R-:W-:Y:S07]  /*09c0*/  BAR.SYNC.DEFER_BLOCKING 0x0 ;  /* 0x0000000000007b1d */ /* 0x017fee0000010000 */
[----:B------:R-:W-:Y:S05]  /*09d0*/  @!P0 BRA `(.L_x_11288) ;  /* 0x0000019800448947 */ /* 0x000fea0003800000 */
.L_x_11289:
[----:B------:R-:W-:-:S08]  /*09e0*/  NOP ;  /* 0x0000000000007918 */ /* 0x000fd00000000000 */
[----:B------:R-:W0:Y:S02]  /*09f0*/  USETMAXREG.TRY_ALLOC.CTAPOOL UP0, 0xa0 ;  /* 0x000000a0000079c8 */ /* 0x000e240008000600 */
[----:B0-----:R-:W-:-:S13]  /*0a00*/  PLOP3.LUT P0, PT, PT, PT, UP0, 0x80, 0x0 ;  /* 0x000000000000781c */ /* 0x001fda0003f0f008 */
[----:B------:R-:W-:Y:S05]  /*0a10*/  @!P0 BRA `(.L_x_11289) ;  /* 0xfffffffc00f08947 */ /* 0x000fea000383ffff */
[----:B------:R-:W0:Y:S01]  /*0a20*/  S2R R0, SR_TID.X ;  /* 0x0000000000007919 */ /* 0x000e220000002100 */
[----:B------:R-:W1:Y:S01]  /*0a30*/  S2UR UR5, SR_CgaCtaId ;  /* 0x00000000000579c3 */ /* 0x000e620000008800 */
[----:B------:R-:W-:Y:S01]  /*0a40*/  UMOV UR4, 0x400 ;  /* 0x0000040000047882 */ /* 0x000fe20000000000 */
[----:B------:R-:W-:-:S06]  /*0a50*/  LOP3.LUT R23, R23, 0xdfffffff, RZ, 0xc0, !PT ;  /* 0xdfffffff17177812 */ /* 0x000fcc00078ec0ff */
[----:B------:R-:W-:Y:S06]  /*0a60*/  BAR.ARV 0x8, 0x200 ;  /* 0x0208000000007b1d */ /* 0x000fec0000002000 */
[----:B-1----:R-:W-:-:S06]  /*0a70*/  ULEA UR4, UR5, UR4, 0x18 ;  /* 0x0000000405047291 */ /* 0x002fcc000f8ec03f */
[----:B------:R-:W-:Y:S01]  /*0a80*/  IMAD.U32 R2, RZ, RZ, UR4 ;  /* 0x00000004ff027e24 */ /* 0x000fe2000f8e00ff */
[----:B0-----:R-:W-:Y:S01]  /*0a90*/  SHF.R.U32.HI R0, RZ, 0x7, R0 ;  /* 0x00000007ff007819 */ /* 0x001fe20000011600 */
[----:B------:R-:W-:-:S03]  /*0aa0*/  ULDC UR4, c[0x0][0xc3c] ;  /* 0x00030f0000047ab9 */ /* 0x000fc60000000800 */
[----:B------:R-:W-:-:S13]  /*0ab0*/  ISETP.NE.AND P0, PT, R0, 0x1, PT ;  /* 0x000000010000780c */ /* 0x000fda0003f05270 */
[----:B------:R-:W-:Y:S01]  /*0ac0*/  @P0 LOP3.LUT R23, R23, 0x20000000, RZ, 0xfc, !PT ;  /* 0x2000000017170812 */ /* 0x000fe200078efcff */
[----:B------:R-:W-:Y:S08]  /*0ad0*/  @!P0 BAR.ARV 0x9, 0x100 ;  /* 0x0244000000008b1d */ /* 0x000ff00000002000 */
[----:B------:R-:W-:Y:S06]  /*0ae0*/  BAR.SYNC.DEFER_BLOCKING 0x5, 0x200 ;  /* 0x0148000000007b1d */ /* 0x000fec0000010000 */
[----:B------:R-:W0:Y:S02]  /*0af0*/  LDS.128 R72, [R2+0x2d8d0] ;  /* 0x02d8d00002487984 */ /* 0x000e240000000c00 */
[----:B------:R-:W-:Y:S06]  /*0b00*/  BAR.ARV 0x4, 0x200 ;  /* 0x0108000000007b1d */ /* 0x000fec0000002000 */
[----:B0-----:R-:W-:-:S13]  /*0b10*/  ISETP.GE.AND P0, PT, R75, UR4, PT ;  /* 0x000000044b007c0c */ /* 0x001fda000bf06270 */
[----:B------:R-:W-:Y:S05]  /*0b20*/  @P0 BRA `(.L_x_11290) ;  /* 0x00000218004c0947 */ /* 0x000fea0003800000 */
[----:B------:R-:W0:Y:S01]  /*0b30*/  S2R R0, SR_TID.X ;  /* 0x0000000000007919 */ /* 0x000e220000002100 */
[----:B------:R-:W-:Y:S01]  /*0b40*/  R2UR UR38, R2 ;  /* 0x00000000022672ca */ /* 0x000fe200000e0000 */
[----:B------:R-:W-:Y:S01]  /*0b50*/  IMAD.MOV.U32 R141, RZ, RZ, 0x40 ;  /* 0x00000040ff8d7424 */ /* 0x000fe200078e00ff */
[----:B------:R-:W-:Y:S01]  /*0b60*/  ULOP3.LUT UR37, UR36, 0x1, URZ, 0xfc, !UPT ;  /* 0x0000000124257892 */ /* 0x000fe2000f8efc3f */
[----:B------:R-:W-:-:S10]  /*0b70*/  IMAD.MOV.U32 R156, RZ, RZ, RZ ;  /* 0x000000ffff9c7224 */ /* 0x000fd400078e00ff */
[----:B------:R-:W-:Y:S01]  /*0b80*/  UIADD3 UR38, UR38, 0xc400, URZ ;  /* 0x0000c40026267890 */ /* 0x000fe2000fffe03f */
[----:B0-----:R-:W-:-:S05]  /*0b90*/  VIADD R13, R0, 0xffffff80 ;  /* 0xffffff80000d7836 */ /* 0x001fca0000000000 */
[----:B------:R-:W-:Y:S02]  /*0ba0*/  SHF.R.S32.HI R0, RZ, 0x1f, R13 ;  /* 0x0000001fff007819 */ /* 0x000fe4000001140d */
[-C--:B------:R-:W-:Y:S02]  /*0bb0*/  LEA.HI R6, R13, R13.reuse, RZ, 0x1 ;  /* 0x0000000d0d067211 */ /* 0x080fe400078f08ff */
[CC--:B------:R-:W-:Y:S02]  /*0bc0*/  LEA.HI R8, R0.reuse, R13.reuse, RZ, 0x2 ;  /* 0x0000000d00087211 */ /* 0x0c0fe400078f10ff */
[----:B------:R-:W-:Y:S02]  /*0bd0*/  LEA.HI R4, R0, R13, RZ, 0x4 ;  /* 0x0000000d00047211 */ /* 0x000fe400078f20ff */
[----:B------:R-:W-:Y:S02]  /*0be0*/  SHF.R.S32.HI R19, RZ, 0x1, R6 ;  /* 0x00000001ff137819 */ /* 0x000fe40000011406 */
[----:B------:R-:W-:-:S02]  /*0bf0*/  LOP3.LUT R7, R6, 0xfffffffe, RZ, 0xc0, !PT ;  /* 0xfffffffe06077812 */ /* 0x000fc400078ec0ff */
[----:B------:R-:W-:Y:S02]  /*0c00*/  LOP3.LUT R10, R8, 0xfffffffc, RZ, 0xc0, !PT ;  /* 0xfffffffc080a7812 */ /* 0x000fe400078ec0ff */
[----:B------:R-:W-:Y:S01]  /*0c10*/  SHF.R.S32.HI R5, RZ, 0x4, R4 ;  /* 0x00000004ff057819 */ /* 0x000fe20000011404 */
[C---:B------:R-:W-:Y:S01]  /*0c20*/  IMAD.IADD R7, R13.reuse, 0x1, -R7 ;  /* 0x000000010d077824 */ /* 0x040fe200078e0a07 */
[----:B------:R-:W-:Y:S01]  /*0c30*/  LEA.HI R9, R6, R19, RZ, 0x1 ;  /* 0x0000001306097211 */ /* 0x000fe200078f08ff */
[----:B------:R-:W-:Y:S01]  /*0c40*/  IMAD.IADD R11, R13, 0x1, -R10 ;  /* 0x000000010d0b7824 */ /* 0x000fe200078e0a0a */
[----:B------:R-:W-:Y:S01]  /*0c50*/  LEA.HI R6, R4, R5, RZ, 0x1 ;  /* 0x0000000504067211 */ /* 0x000fe200078f08ff */
[----:B------:R-:W-:Y:S01]  /*0c60*/  IMAD.SHL.U32 R24, R7, 0x4, RZ ;  /* 0x0000000407187824 */ /* 0x000fe200078e00ff */
[----:B------:R-:W-:Y:S01]  /*0c70*/  LOP3.LUT R10, R9, 0x7fffffe, RZ, 0xc0, !PT ;  /* 0x07fffffe090a7812 */ /* 0x000fe200078ec0ff */
[----:B------:R-:W-:Y:S01]  /*0c80*/  IMAD.SHL.U32 R136, R7, 0x8, RZ ;  /* 0x0000000807887824 */ /* 0x000fe200078e00ff */
[----:B------:R-:W-:Y:S01]  /*0c90*/  LOP3.LUT R6, R6, 0x1ffffffe, RZ, 0xc0, !PT ;  /* 0x1ffffffe06067812 */ /* 0x000fe200078ec0ff */
[----:B------:R-:W-:Y:S01]  /*0ca0*/  VIADD R14, R24, 0x20 ;  /* 0x00000020180e7836 */ /* 0x000fe20000000000 */
[----:B------:R-:W-:Y:S01]  /*0cb0*/  LEA.HI R9, R11, R11, RZ, 0x1 ;  /* 0x0000000b0b097211 */ /* 0x000fe200078f08ff */
[----:B------:R-:W-:Y:S01]  /*0cc0*/  IMAD.IADD R10, R19, 0x1, -R10 ;  /* 0x00000001130a7824 */ /* 0x000fe200078e0a0a */
[----:B------:R-:W-:Y:S01]  /*0cd0*/  LEA.HI R3, R0, R13, RZ, 0x7 ;  /* 0x0000000d00037211 */ /* 0x000fe200078f38ff */
[----:B------:R-:W-:Y:S01]  /*0ce0*/  IMAD.IADD R6, R5, 0x1, -R6 ;  /* 0x0000000105067824 */ /* 0x000fe200078e0a06 */
[----:B------:R-:W-:Y:S01]  /*0cf0*/  LOP3.LUT R12, R9, 0x1ffffffe, RZ, 0xc0, !PT ;  /* 0x1ffffffe090c7812 */ /* 0x000fe200078ec0ff */
[----:B------:R-:W-:Y:S01]  /*0d00*/  IMAD R18, R5, 0x8, R10 ;  /* 0x0000000805127824 */ /* 0x000fe200078e020a */
[----:B------:R-:W-:Y:S01]  /*0d10*/  LOP3.LUT R4, R4, 0xfffffff0, RZ, 0xc0, !PT ;  /* 0xfffffff004047812 */ /* 0x000fe200078ec0ff */
[----:B------:R-:W-:Y:S01]  /*0d20*/  IMAD.IADD R9, R24, 0x1, R14 ;  /* 0x0000000118097824 */ /* 0x000fe200078e020e */
[----:B------:R-:W-:Y:S01]  /*0d30*/  LOP3.LUT R5, R3, 0xffffff80, RZ, 0xc0, !PT ;  /* 0xffffff8003057812 */ /* 0x000fe200078ec0ff */
[----:B------:R-:W-:Y:S01]  /*0d40*/  STL [R1], R24 ;  /* 0x0000001801007387 */ /* 0x000fe20000100800 */
[----:B------:R-:W-:Y:S01]  /*0d50*/  SHF.R.S32.HI R22, RZ, 0x7, R3 ;  /* 0x00000007ff167819 */ /* 0x000fe20000011403 */
[C---:B------:R-:W-:Y:S01]  /*0d60*/  IMAD.IADD R4, R13.reuse, 0x1, -R4 ;  /* 0x000000010d047824 */ /* 0x040fe200078e0a04 */
[----:B------:R-:W-:Y:S01]  /*0d70*/  SHF.R.S32.HI R10, RZ, 0x1f, R9 ;  /* 0x0000001fff0a7819 */ /* 0x000fe20000011409 */
[----:B------:R-:W-:Y:S01]  /*0d80*/  IMAD.IADD R20, R13, 0x1, -R5 ;  /* 0x000000010d147824 */ /* 0x000fe200078e0a05 */
[----:B------:R-:W-:Y:S01]  /*0d90*/  SHF.R.S32.HI R21, RZ, 0x2, R8 ;  /* 0x00000002ff157819 */ /* 0x000fe20000011408 */
[----:B------:R0:W-:Y:S01]  /*0da0*/  STL [R1+0x2c], R14 ;  /* 0x00002c0e01007387 */ /* 0x0001e20000100800 */
[-C--:B------:R-:W-:Y:S01]  /*0db0*/  LEA.HI R15, R10, R9.reuse, RZ, 0x3 ;  /* 0x000000090a0f7211 */ /* 0x080fe200078f18ff */
[----:B------:R-:W-:Y:S01]  /*0dc0*/  IMAD.SHL.U32 R6, R6, 0x8, RZ ;  /* 0x0000000806067824 */ /* 0x000fe200078e00ff */
[----:B------:R-:W-:-:S02]  /*0dd0*/  LEA.HI R16, R10, R9, RZ, 0x5 ;  /* 0x000000090a107211 */ /* 0x000fc400078f28ff */
[----:B------:R-:W-:Y:S02]  /*0de0*/  SHF.R.S32.HI R3, RZ, 0x1f, R4 ;  /* 0x0000001fff037819 */ /* 0x000fe40000011404 */
[----:B------:R-:W-:Y:S02]  /*0df0*/  SHF.R.S32.HI R10, RZ, 0x1f, R20 ;  /* 0x0000001fff0a7819 */ /* 0x000fe40000011414 */
[----:B------:R-:W-:Y:S01]  /*0e00*/  SHF.R.S32.HI R8, RZ, 0x1f, R8 ;  /* 0x0000001fff087819 */ /* 0x000fe20000011408 */
[----:B0-----:R-:W-:Y:S01]  /*0e10*/  IMAD.IADD R14, R11, 0x1, -R12 ;  /* 0x000000010b0e7824 */ /* 0x001fe200078e0a0c */
[----:B------:R-:W-:Y:S02]  /*0e20*/  LEA.HI R3, R3, R4, RZ, 0x3 ;  /* 0x0000000403037211 */ /* 0x000fe400078f18ff */
[----:B------:R-:W-:Y:S02]  /*0e30*/  LEA.HI R11, R10, R20, RZ, 0x2 ;  /* 0x000000140a0b7211 */ /* 0x000fe400078f10ff */
[----:B------:R-:W-:-:S02]  /*0e40*/  LEA.HI R8, R8, R21, RZ, 0x2 ;  /* 0x0000001508087211 */ /* 0x000fc400078f10ff */
[C---:B------:R-:W-:Y:S01]  /*0e50*/  LOP3.LUT R5, R3.reuse, 0xfffffff8, RZ, 0xc0, !PT ;  /* 0xfffffff803057812 */ /* 0x040fe200078ec0ff */
[----:B------:R-:W-:Y:S01]  /*0e60*/  IMAD.SHL.U32 R3, R3, 0x40, RZ ;  /* 0x0000004003037824 */ /* 0x000fe200078e00ff */
[--C-:B------:R-:W-:Y:S02]  /*0e70*/  SHF.R.S32.HI R12, RZ, 0x2, R11.reuse ;  /* 0x00000002ff0c7819 */ /* 0x100fe4000001140b */
[----:B------:R-:W-:Y:S01]  /*0e80*/  SHF.R.S32.HI R9, RZ, 0x1f, R11 ;  /* 0x0000001fff097819 */ /* 0x000fe2000001140b */
[----:B------:R-:W-:Y:S01]  /*0e90*/  IMAD.IADD R5, R4, 0x1, -R5 ;  /* 0x0000000104057824 */ /* 0x000fe200078e0a05 */
[----:B------:R-:W-:Y:S02]  /*0ea0*/  LEA.HI R0, R0, R13, RZ, 0x5 ;  /* 0x0000000d00007211 */ /* 0x000fe400078f28ff */
[----:B------:R-:W-:Y:S02]  /*0eb0*/  LOP3.LUT R8, R8, 0xfffffffc, RZ, 0xc0, !PT ;  /* 0xfffffffc08087812 */ /* 0x000fe400078ec0ff */
[----:B------:R-:W-:Y:S01]  /*0ec0*/  LEA.HI R13, R9, R12, RZ, 0x3 ;  /* 0x0000000c090d7211 */ /* 0x000fe200078f18ff */
[----:B------:R-:W-:Y:S01]  /*0ed0*/  IMAD.HI R9, R22, 0x55555556, RZ ;  /* 0x5555555616097827 */ /* 0x000fe200078e02ff */
[----:B------:R-:W-:-:S02]  /*0ee0*/  SHF.R.S32.HI R0, RZ, 0x5, R0 ;  /* 0x00000005ff007819 */ /* 0x000fc40000011400 */
[----:B------:R-:W-:Y:S01]  /*0ef0*/  LOP3.LUT R3, R3, 0x7ffffe00, RZ, 0xc0, !PT ;  /* 0x7ffffe0003037812 */ /* 0x000fe200078ec0ff */
[----:B------:R-:W-:Y:S01]  /*0f00*/  IMAD.IADD R21, R21, 0x1, -R8 ;  /* 0x0000000115157824 */ /* 0x000fe200078e0a08 */
[----:B------:R-:W-:Y:S01]  /*0f10*/  LOP3.LUT R13, R13, 0xfffffff8, RZ, 0xc0, !PT ;  /* 0xfffffff80d0d7812 */ /* 0x000fe200078ec0ff */
[----:B------:R-:W-:Y:S01]  /*0f20*/  IMAD R17, R0, 0x10, R4 ;  /* 0x0000001000117824 */ /* 0x000fe200078e0204 */
[----:B------:R-:W-:Y:S01]  /*0f30*/  LEA.HI R10, R10, R20, RZ, 0x5 ;  /* 0x000000140a0a7211 */ /* 0x000fe200078f28ff */
[----:B------:R-:W-:Y:S01]  /*0f40*/  IMAD R3, R0, 0x400, R3 ;  /* 0x0000040000037824 */ /* 0x000fe200078e0203 */
[----:B------:R-:W-:Y:S01]  /*0f50*/  R2P PR, R5, 0x6 ;  /* 0x0000000605007804 */ /* 0x000fe20000000000 */
[----:B------:R-:W-:Y:S01]  /*0f60*/  IMAD.SHL.U32 R0, R21, 0x40, RZ ;  /* 0x0000004015007824 */ /* 0x000fe200078e00ff */
[----:B------:R-:W-:Y:S01]  /*0f70*/  LEA.HI R9, R9, R9, RZ, 0x1 ;  /* 0x0000000909097211 */ /* 0x000fe200078f08ff */
[----:B------:R-:W-:Y:S01]  /*0f80*/  IMAD.SHL.U32 R5, R5, 0x40, RZ ;  /* 0x0000004005057824 */ /* 0x000fe200078e00ff */
[----:B------:R-:W-:Y:S01]  /*0f90*/  SHF.R.S32.HI R10, RZ, 0x5, R10 ;  /* 0x00000005ff0a7819 */ /* 0x000fe2000001140a */
[----:B------:R-:W-:Y:S01]  /*0fa0*/  IMAD.IADD R13, R12, 0x1, -R13 ;  /* 0x000000010c0d7824 */ /* 0x000fe200078e0a0d */
[----:B------:R0:W-:Y:S01]  /*0fb0*/  STL [R1+0x50], R21 ;  /* 0x0000501501007387 */ /* 0x0001e20000100800 */
[----:B------:R-:W-:Y:S01]  /*0fc0*/  IMAD.SHL.U32 R8, R18, 0x20, RZ ;  /* 0x0000002012087824 */ /* 0x000fe200078e00ff */
[----:B------:R-:W-:Y:S01]  /*0fd0*/  LOP3.LUT R5, R5, 0x1c0, RZ, 0xc0, !PT ;  /* 0x000001c005057812 */ /* 0x000fe200078ec0ff */
[----:B------:R-:W-:Y:S01]  /*0fe0*/  IMAD R9, R9, -0x3, R22 ;  /* 0xfffffffd09097824 */ /* 0x000fe200078e0216 */
[----:B------:R-:W-:Y:S01]  /*0ff0*/  SHF.R.S32.HI R16, RZ, 0x5, R16 ;  /* 0x00000005ff107819 */ /* 0x000fe20000011410 */
[----:B------:R-:W-:Y:S01]  /*1000*/  IMAD R10, R10, 0x10, R13 ;  /* 0x000000100a0a7824 */ /* 0x000fe200078e020d */
[----:B------:R-:W-:Y:S01]  /*1010*/  STL [R1+0x18], R8 ;  /* 0x0000180801007387 */ /* 0x000fe20000100800 */
[----:B------:R-:W-:Y:S01]  /*1020*/  SEL R141, R141, 0xffffffc0, !P2 ;  /* 0xffffffc08d8d7807 */ /* 0x000fe20005000000 */
[----:B------:R-:W-:Y:S01]  /*1030*/  IMAD.MOV.U32 R18, RZ, RZ, RZ ;  /* 0x000000ffff127224 */ /* 0x000fe200078e00ff */
[----:B------:R-:W-:Y:S01]  /*1040*/  LOP3.LUT R139, R11, 0x7ffffffc, RZ, 0xc0, !PT ;  /* 0x7ffffffc0b8b7812 */ /* 0x000fe200078ec0ff */
[----:B------:R-:W-:Y:S01]  /*1050*/  IMAD R4, R9, 0x40, R10 ;  /* 0x0000004009047824 */ /* 0x000fe200078e020a */
[----:B0-----:R-:W-:Y:S01]  /*1060*/  LOP3.LUT R21, R0, 0xc0, RZ, 0xc0, !PT ;  /* 0x000000c000157812 */ /* 0x001fe200078ec0ff */
[--C-:B------:R-:W-:Y:S01]  /*1070*/  IMAD.U32 R0, R17, 0x20, R6.reuse ;  /* 0x0000002011007824 */ /* 0x100fe200078e0006 */
[----:B------:R-:W-:Y:S01]  /*1080*/  LOP3.LUT R6, R5, 0x8, R6, 0xf8, !PT ;  /* 0x0000000805067812 */ /* 0x000fe200078ef806 */
[----:B------:R-:W-:Y:S01]  /*1090*/  IMAD R16, R16, 0x1800, R8 ;  /* 0x0000180010107824 */ /* 0x000fe200078e0208 */
[----:B------:R-:W-:Y:S01]  /*10a0*/  SHF.R.U32.HI R12, RZ, 0x3, R21 ;  /* 0x00000003ff0c7819 */ /* 0x000fe20000011615 */
[----:B------:R-:W-:Y:S01]  /*10b0*/  STL [R1+0x10], R21 ;  /* 0x0000101501007387 */ /* 0x000fe20000100800 */
[----:B------:R-:W-:Y:S01]  /*10c0*/  SHF.R.U32.HI R5, RZ, 0x3, R5 ;  /* 0x00000003ff057819 */ /* 0x000fe20000011605 */
[----:B------:R-:W-:Y:S01]  /*10d0*/  IMAD.IADD R139, R20, 0x1, -R139 ;  /* 0x00000001148b7824 */ /* 0x000fe200078e0a8b */
[----:B------:R-:W-:Y:S01]  /*10e0*/  LOP3.LUT R15, R21, 0x18, R15, 0xf8, !PT ;  /* 0x00000018150f7812 */ /* 0x000fe200078ef80f */
[----:B------:R0:W-:Y:S01]  /*10f0*/  STL [R1+0x68], R0 ;  /* 0x0000680001007387 */ /* 0x0001e20000100800 */
[----:B------:R-:W-:-:S02]  /*1100*/  LOP3.LUT R6, R6, R5, RZ, 0x3c, !PT ;  /* 0x0000000506067212 */ /* 0x000fc400078e3cff */
[----:B------:R-:W-:Y:S01]  /*1110*/  LOP3.LUT R15, R15, R12, RZ, 0x3c, !PT ;  /* 0x0000000c0f0f7212 */ /* 0x000fe200078e3cff */
[----:B------:R-:W-:Y:S01]  /*1120*/  STL [R1+0x14], R12 ;  /* 0x0000140c01007387 */ /* 0x000fe20000100800 */
[----:B------:R-:W-:Y:S01]  /*1130*/  SHF.R.S32.HI R5, RZ, 0x1f, R19 ;  /* 0x0000001fff057819 */ /* 0x000fe20000011413 */
[----:B------:R-:W-:Y:S02]  /*1140*/  IMAD.IADD R3, R3, 0x1, R6 ;  /* 0x0000000103037824 */ /* 0x000fe400078e0206 */
[----:B------:R-:W-:Y:S01]  /*1150*/  STL [R1+0x64], R4 ;  /* 0x0000640401007387 */ /* 0x000fe20000100800 */
[C---:B------:R-:W-:Y:S02]  /*1160*/  VIADD R6, R24.reuse, 0x8 ;  /* 0x0000000818067836 */ /* 0x040fe40000000000 */
[C---:B0-----:R-:W-:Y:S01]  /*1170*/  VIADD R0, R24.reuse, 0x10 ;  /* 0x0000001018007836 */ /* 0x041fe20000000000 */
[----:B------:R-:W-:Y:S01]  /*1180*/  STL [R1+0x5c], RZ ;  /* 0x00005cff01007387 */ /* 0x000fe20000100800 */
[----:B------:R-:W-:-:S02]  /*1190*/  VIADD R5, R24, 0x18 ;  /* 0x0000001818057836 */ /* 0x000fc40000000000 */
[----:B------:R-:W-:Y:S01]  /*11a0*/  IMAD R140, R3, 0x2, R2 ;  /* 0x00000002038c7824 */ /* 0x000fe200078e0202 */
[----:B------:R0:W-:Y:S01]  /*11b0*/  STL [R1+0x30], R0 ;  /* 0x0000300001007387 */ /* 0x0001e20000100800 */
[----:B------:R-:W-:Y:S02]  /*11c0*/  VIADD R3, R24, 0x28 ;  /* 0x0000002818037836 */ /* 0x000fe40000000000 */
[----:B------:R-:W-:Y:S01]  /*11d0*/  IMAD.IADD R15, R16, 0x1, R15 ;  /* 0x00000001100f7824 */ /* 0x000fe200078e020f */
[----:B------:R-:W-:Y:S01]  /*11e0*/  STL [R1+0x34], R6 ;  /* 0x0000340601007387 */ /* 0x000fe20000100800 */
[----:B------:R-:W-:Y:S01]  /*11f0*/  VIADD R142, R140, 0x21800 ;  /* 0x000218008c8e7836 */ /* 0x000fe20000000000 */
[----:B------:R-:W-:Y:S02]  /*1200*/  CS2R R16, SRZ ;  /* 0x0000000000107805 */ /* 0x000fe4000001ff00 */
[----:B------:R1:W-:Y:S01]  /*1210*/  STL [R1+0x38], R5 ;  /* 0x0000380501007387 */ /* 0x0003e20000100800 */
[----:B0-----:R-:W-:-:S03]  /*1220*/  LOP3.LUT R0, R21, 0x8, R136, 0xf8, !PT ;  /* 0x0000000815007812 */ /* 0x001fc600078ef888 */
[----:B------:R0:W-:Y:S01]  /*1230*/  STL [R1+0x40], R3 ;  /* 0x0000400301007387 */ /* 0x0001e20000100800 */
[----:B------:R-:W-:Y:S02]  /*1240*/  LOP3.LUT R0, R0, R12, RZ, 0x3c, !PT ;  /* 0x0000000c00007212 */ /* 0x000fe400078e3cff */
[----:B-1----:R-:W-:-:S03]  /*1250*/  LEA R5, R15, UR38, 0x1 ;  /* 0x000000260f057c11 */ /* 0x002fc6000f8e08ff */
[----:B------:R-:W-:Y:S02]  /*1260*/  IMAD.IADD R0, R8, 0x1, R0 ;  /* 0x0000000108007824 */ /* 0x000fe400078e0200 */
[----:B0-----:R-:W-:Y:S02]  /*1270*/  VIADD R3, R140, 0x21820 ;  /* 0x000218208c037836 */ /* 0x001fe40000000000 */
[C---:B------:R-:W-:Y:S01]  /*1280*/  @P1 VIADD R3, R142.reuse, 0xffffffe0 ;  /* 0xffffffe08e031836 */ /* 0x040fe20000000000 */
[----:B------:R0:W-:Y:S01]  /*1290*/  STL [R1+0x4c], R0 ;  /* 0x00004c0001007387 */ /* 0x0001e20000100800 */
[----:B------:R-:W-:Y:S02]  /*12a0*/  IMAD.IADD R142, R142, 0x1, R141 ;  /* 0x000000018e8e7824 */ /* 0x000fe400078e028d */
[----:B------:R-:W-:Y:S01]  /*12b0*/  IMAD.IADD R141, R141, 0x1, R3 ;  /* 0x000000018d8d7824 */ /* 0x000fe200078e0203 */
[----:B------:R-:W-:Y:S04]  /*12c0*/  STL [R1+0x60], R5 ;  /* 0x0000600501007387 */ /* 0x000fe80000100800 */
[----:B------:R-:W-:Y:S01]  /*12d0*/  STL [R1+0x20], R3 ;  /* 0x0000200301007387 */ /* 0x000fe20000100800 */
[----:B0-----:R-:W-:-:S05]  /*12e0*/  IMAD R0, R14, 0x8, R4 ;  /* 0x000000080e007824 */ /* 0x001fca00078e0204 */
[----:B------:R0:W-:Y:S02]  /*12f0*/  STL [R1+0x44], R0 ;  /* 0x0000440001007387 */ /* 0x0001e40000100800 */
[----:B0-----:R-:W-:-:S05]  /*1300*/  VIADD R0, R3, 0x6000 ;  /* 0x0000600003007836 */ /* 0x001fca0000000000 */
[----:B------:R0:W-:Y:S02]  /*1310*/  STL [R1+0x24], R0 ;  /* 0x0000240001007387 */ /* 0x0001e40000100800 */
.L_x_11495:
[----:B------:R-:W-:Y:S05]  /*1320*/  YIELD ;  /* 0x0000000000007946 */ /* 0x000fea0003800000 */
[----:B------:R-:W-:Y:S01]  /*1330*/  ULDC.64 UR4, c[0x0][0xa28] ;  /* 0x00028a0000047ab9 */ /* 0x000fe20000000a00 */
[----:B0---4-:R-:W1:Y:S01]  /*1340*/  LDC.64 R6, c[0x0][0xa08] ;  /* 0x00028200ff067b82 */ /* 0x011e620000000a00 */
[----:B------:R-:W-:Y:S01]  /*1350*/  ISETP.NE.U32.AND P1, PT, RZ, UR4, PT ;  /* 0x00000004ff007c0c */ /* 0x000fe2000bf25070 */
[----:B------:R-:W-:Y:S02]  /*1360*/  IMAD.MOV.U32 R3, RZ, RZ, RZ ;  /* 0x000000ffff037224 */ /* 0x000fe400078e00ff */
[----:B---3--:R-:W-:Y:S01]  /*1370*/  IMAD.MOV.U32 R27, RZ, RZ, RZ ;  /* 0x000000ffff1b7224 */ /* 0x008fe200078e00ff */
[----:B------:R-:W-:Y:S01]  /*1380*/  ISETP.NE.AND.EX P1, PT, RZ, UR5, PT, P1 ;  /* 0x00000005ff007c0c */ /* 0x000fe2000bf25310 */
[----:B------:R-:W-:-:S02]  /*1390*/  ULDC.64 UR4, c[0x0][0xa18] ;  /* 0x0002860000047ab9 */ /* 0x000fc40000000a00 */
[----:B------:R-:W-:-:S04]  /*13a0*/  ISETP.NE.U32.AND P2, PT, RZ, UR4, PT ;  /* 0x00000004ff007c0c */ /* 0x000fc8000bf45070 */
[----:B------:R-:W-:Y:S01]  /*13b0*/  ISETP.NE.AND.EX P2, PT, RZ, UR5, PT, P2 ;  /* 0x00000005ff007c0c */ /* 0x000fe2000bf45320 */
[----:B------:R-:W-:Y:S02]  /*13c0*/  ULDC.64 UR4, c[0x0][0xa08] ;  /* 0x0002820000047ab9 */ /* 0x000fe40000000a00 */
[----:B------:R-:W-:-:S03]  /*13d0*/  ISETP.NE.U32.AND P0, PT, RZ, UR4, PT ;  /* 0x00000004ff007c0c */ /* 0x000fc6000bf05070 */
[----:B--2---:R-:W2:Y:S01]  /*13e0*/  @P1 LDC.64 R4, c[0x0][0xa28] ;  /* 0x00028a00ff041b82 */ /* 0x004ea20000000a00 */
[----:B------:R-:W-:Y:S01]  /*13f0*/  ISETP.NE.AND.EX P0, PT, RZ, UR5, PT, P0 ;  /* 0x00000005ff007c0c */ /* 0x000fe2000bf05300 */
[----:B-1----:R-:W-:-:S06]  /*1400*/  IMAD.WIDE R10, R75, 0x4, R6 ;  /* 0x000000044b0a7825 */ /* 0x002fcc00078e0206 */
[----:B------:R-:W1:Y:S01]  /*1410*/  @P2 LDC.64 R8, c[0x0][0xa18] ;  /* 0x00028600ff082b82 */ /* 0x000e620000000a00 */
[----:B------:R-:W-:Y:S02]  /*1420*/  ULDC UR4, c[0x0][0x288] ;  /* 0x0000a20000047ab9 */ /* 0x000fe40000000800 */
[----:B------:R-:W-:Y:S01]  /*1430*/  IMAD.U32 R22, RZ, RZ, UR4 ;  /* 0x00000004ff167e24 */ /* 0x000fe2000f8e00ff */
[----:B------:R-:W-:Y:S02]  /*1440*/  ULDC.64 UR4, c[0x0][0x418] ;  /* 0x0001060000047ab9 */ /* 0x000fe40000000a00 */
[----:B------:R3:W5:Y:S01]  /*1450*/  @P0 LDG.E R27, desc[UR40][R10.64] ;  /* 0x000000280a1b0981 */ /* 0x000762000c1e1900 */
[----:B--2---:R-:W-:-:S05]  /*1460*/  @P1 IMAD.WIDE R4, R75, 0x4, R4 ;  /* 0x000000044b041825 */ /* 0x004fca00078e0204 */
[----:B------:R3:W5:Y:S01]  /*1470*/  @P1 LDG.E R3, desc[UR40][R4.64] ;  /* 0x0000002804031981 */ /* 0x000762000c1e1900 */
[----:B-1----:R-:W-:-:S05]  /*1480*/  @P2 IMAD.WIDE R6, R75, 0x4, R8 ;  /* 0x000000044b062825 */ /* 0x002fca00078e0208 */
        /* <DEDUP_REMOVED lines=10> */
[----:B---3--:R-:W-:Y:S06]  /*1530*/  @P2 BRA `(.L_x_11291) ;  /* 0x0000000000242947 */ /* 0x008fec0003800000 */
[----:B------:R-:W-:Y:S02]  /*1540*/  ULDC.64 UR4, c[0x0][0xa00] ;  /* 0x0002800000047ab9 */ /* 0x000fe40000000a00 */
[----:B------:R-:W-:-:S04]  /*1550*/  ISETP.NE.U32.AND P1, PT, RZ, UR4, PT ;  /* 0x00000004ff007c0c */ /* 0x000fc8000bf25070 */
[----:B------:R-:W-:-:S13]  /*1560*/  ISETP.NE.AND.EX P1, PT, RZ, UR5, PT, P1 ;  /* 0x00000005ff007c0c */ /* 0x000fda000bf25310 */
[----:B------:R-:W-:Y:S05]  /*1570*/  @!P1 BRA `(.L_x_11291) ;  /* 0x0000000000149947 */ /* 0x000fea0003800000 */
[----:B------:R-:W1:Y:S02]  /*1580*/  LDC.64 R4, c[0x0][0xa00] ;  /* 0x00028000ff047b82 */ /* 0x000e640000000a00 */
[----:B-1----:R-:W-:-:S05]  /*1590*/  IMAD.WIDE R4, R75, 0x4, R4 ;  /* 0x000000044b047825 */ /* 0x002fca00078e0204 */
[----:B-----5:R-:W2:Y:S04]  /*15a0*/  LDG.E R22, desc[UR40][R4.64] ;  /* 0x0000002804167981 */ /* 0x020ea8000c1e1900 */
[----:B------:R-:W2:Y:S02]  /*15b0*/  LDG.E R7, desc[UR40][R4.64+0x4] ;  /* 0x0000042804077981 */ /* 0x000ea4000c1e1900 */
[----:B--2---:R-:W-:-:S07]  /*15c0*/  IMAD.IADD R22, R7, 0x1, -R22 ;  /* 0x0000000107167824 */ /* 0x004fce00078e0a16 */
.L_x_11291:
[----:B------:R-:W-:Y:S01]  /*15d0*/  ULDC.64 UR4, c[0x0][0xa20] ;  /* 0x0002880000047ab9 */ /* 0x000fe20000000a00 */
[----:B------:R1:W-:Y:S01]  /*15e0*/  STL [R1+0x54], R74 ;  /* 0x0000544a01007387 */ /* 0x0003e20000100800 */
[----:B------:R-:W-:-:S03]  /*15f0*/  ISETP.NE.U32.AND P1, PT, RZ, UR4, PT ;  /* 0x00000004ff007c0c */ /* 0x000fc6000bf25070 */
[----:B------:R1:W-:Y:S01]  /*1600*/  STL [R1+0x58], R75 ;  /* 0x0000584b01007387 */ /* 0x0003e20000100800 */
[----:B------:R-:W-:-:S13]  /*1610*/  ISETP.NE.AND.EX P1, PT, RZ, UR5, PT, P1 ;  /* 0x00000005ff007c0c */ /* 0x000fda000bf25310 */
[----:B-1----:R-:W-:Y:S05]  /*1620*/  @!P1 BRA `(.L_x_11292) ;  /* 0x0000000000109947 */ /* 0x002fea0003800000 */
[----:B------:R-:W1:Y:S02]  /*1630*/  LDC.64 R28, c[0x0][0xa20] ;  /* 0x00028800ff1c7b82 */ /* 0x000e640000000a00 */
[----:B-1----:R-:W-:-:S06]  /*1640*/  IMAD.WIDE R28, R75, 0x4, R28 ;  /* 0x000000044b1c7825 */ /* 0x002fcc00078e021c */
[----:B------:R1:W5:Y:S01]  /*1650*/  LDG.E R28, desc[UR40][R28.64] ;  /* 0x000000281c1c7981 */ /* 0x000362000c1e1900 */
[----:B------:R-:W-:Y:S05]  /*1660*/  BRA `(.L_x_11293) ;  /* 0x0000000000107947 */ /* 0x000fea0003800000 */
.L_x_11292:
[----:B------:R-:W-:Y:S05]  /*1670*/  @!P0 BRA `(.L_x_11293) ;  /* 0x00000000000c8947 */ /* 0x000fea0003800000 */
[----:B------:R-:W2:Y:S04]  /*1680*/  LDG.E R5, desc[UR40][R10.64] ;  /* 0x000000280a057981 */ /* 0x000ea8000c1e1900 */
[----:B------:R-:W2:Y:S02]  /*1690*/  LDG.E R28, desc[UR40][R10.64+0x4] ;  /* 0x000004280a1c7981 */ /* 0x000ea4000c1e1900 */
[----:B--2---:R-:W-:-:S07]  /*16a0*/  IMAD.IADD R28, R28, 0x1, -R5 ;  /* 0x000000011c1c7824 */ /* 0x004fce00078e0a05 */
.L_x_11293:
[----:B------:R-:W-:Y:S01]  /*16b0*/  ULDC.64 UR4, c[0x0][0xa10] ;  /* 0x0002840000047ab9 */ /* 0x000fe20000000a00 */
[----:B------:R-:W2:Y:S01]  /*16c0*/  LDC R4, c[0x0][0x448] ;  /* 0x00011200ff047b82 */ /* 0x000ea20000000800 */
[----:B------:R-:W-:-:S04]  /*16d0*/  ISETP.NE.U32.AND P0, PT, RZ, UR4, PT ;  /* 0x00000004ff007c0c */ /* 0x000fc8000bf05070 */
[----:B------:R-:W-:Y:S01]  /*16e0*/  ISETP.NE.AND.EX P0, PT, RZ, UR5, PT, P0 ;  /* 0x00000005ff007c0c */ /* 0x000fe2000bf05300 */
[----:B------:R-:W-:Y:S02]  /*16f0*/  ULDC.64 UR4, c[0x0][0xa30] ;  /* 0x00028c0000047ab9 */ /* 0x000fe40000000a00 */
[----:B------:R-:W-:-:S04]  /*1700*/  ISETP.NE.U32.AND P1, PT, RZ, UR4, PT ;  /* 0x00000004ff007c0c */ /* 0x000fc8000bf25070 */
[----:B------:R-:W-:-:S06]  /*1710*/  ISETP.NE.AND.EX P1, PT, RZ, UR5, PT, P1 ;  /* 0x00000005ff007c0c */ /* 0x000fcc000bf25310 */
[----:B------:R-:W3:Y:S08]  /*1720*/  @P0 LDC.64 R6, c[0x0][0xa10] ;  /* 0x00028400ff060b82 */ /* 0x000ef00000000a00 */
[----:B------:R-:W4:Y:S01]  /*1730*/  @P1 LDC.64 R8, c[0x0][0xa30] ;  /* 0x00028c00ff081b82 */ /* 0x000f220000000a00 */
[----:B---3--:R-:W-:-:S05]  /*1740*/  @P0 IMAD.WIDE R6, R75, 0x4, R6 ;  /* 0x000000044b060825 */ /* 0x008fca00078e0206 */
[----:B0-----:R-:W3:Y:S04]  /*1750*/  @P0 LDG.E R0, desc[UR40][R6.64] ;  /* 0x0000002806000981 */ /* 0x001ee8000c1e1900 */
[----:B------:R-:W3:Y:S01]  /*1760*/  @P0 LDG.E R11, desc[UR40][R6.64+0x4] ;  /* 0x00000428060b0981 */ /* 0x000ee2000c1e1900 */
[----:B-----5:R-:W-:Y:S02]  /*1770*/  IMAD.MOV.U32 R105, RZ, RZ, R28 ;  /* 0x000000ffff697224 */ /* 0x020fe400078e001c */
[----:B----4-:R-:W-:-:S05]  /*1780*/  @P1 IMAD.WIDE R8, R75, 0x4, R8 ;  /* 0x000000044b081825 */ /* 0x010fca00078e0208 */
[----:B------:R0:W5:Y:S01]  /*1790*/  @P1 LDG.E R105, desc[UR40][R8.64] ;  /* 0x0000002808691981 */ /* 0x000162000c1e1900 */
[----:B--2---:R-:W-:Y:S01]  /*17a0*/  ISETP.NE.AND P1, PT, R4, 0x1, PT ;  /* 0x000000010400780c */ /* 0x004fe20003f25270 */
[----:B------:R-:W-:Y:S01]  /*17b0*/  IMAD R12, R73, 0xc0, RZ ;  /* 0x000000c0490c7824 */ /* 0x000fe200078e02ff */
[----:B------:R-:W2:Y:S04]  /*17c0*/  LDC.64 R4, c[0x0][0x9e0] ;  /* 0x00027800ff047b82 */ /* 0x000ea80000000a00 */
[----:B------:R4:W-:Y:S07]  /*17d0*/  STL [R1+0x1c], R12 ;  /* 0x00001c0c01007387 */ /* 0x0009ee0000100800 */
[----:B------:R-:W1:Y:S08]  /*17e0*/  @P1 LDC R13, c[0x0][0x44c] ;  /* 0x00011300ff0d1b82 */ /* 0x000e700000000800 */
[----:B------:R-:W0:Y:S01]  /*17f0*/  @P1 LDC R10, c[0x0][0x450] ;  /* 0x00011400ff0a1b82 */ /* 0x000e220000000800 */
[----:B--2---:R-:W-:Y:S01]  /*1800*/  ISETP.GE.AND P2, PT, R5, 0x1, PT ;  /* 0x000000010500780c */ /* 0x004fe20003f46270 */
[----:B---3--:R-:W-:-:S02]  /*1810*/  @P0 IMAD.IADD R24, R11, 0x1, -R0 ;  /* 0x000000010b180824 */ /* 0x008fc400078e0a00 */
[----:B------:R-:W-:Y:S02]  /*1820*/  IMAD.IADD R11, R28, 0x1, -R3 ;  /* 0x000000011c0b7824 */ /* 0x000fe400078e0a03 */
[----:B------:R-:W-:Y:S02]  /*1830*/  VIADD R0, R12, 0xbf ;  /* 0x000000bf0c007836 */ /* 0x000fe40000000000 */
[----:B------:R-:W-:Y:S02]  /*1840*/  IMAD.IADD R138, R11, 0x1, R24 ;  /* 0x000000010b8a7824 */ /* 0x000fe400078e0218 */
[----:B-1----:R-:W-:-:S03]  /*1850*/  @P1 IMAD.HI.U32 R3, R0, R13, RZ ;  /* 0x0000000d00031227 */ /* 0x002fc600078e00ff */
[C---:B------:R-:W-:Y:S01]  /*1860*/  IADD3 R111, R138.reuse, 0x1, -R22 ;  /* 0x000000018a6f7810 */ /* 0x040fe20007ffe816 */
[----:B------:R-:W-:Y:S01]  /*1870*/  IMAD.MOV.U32 R6, RZ, RZ, R0 ;  /* 0x000000ffff067224 */ /* 0x000fe200078e0000 */
[----:B0-----:R-:W-:Y:S01]  /*1880*/  @P1 SHF.R.U32.HI R6, RZ, R10, R3 ;  /* 0x0000000aff061219 */ /* 0x001fe20000011603 */
[----:B------:R-:W-:-:S04]  /*1890*/  VIADD R0, R138, 0x7f ;  /* 0x0000007f8a007836 */ /* 0x000fc80000000000 */
[----:B------:R-:W-:Y:S01]  /*18a0*/  IMAD.IADD R9, R111, 0x1, R6 ;  /* 0x000000016f097824 */ /* 0x000fe200078e0206 */
[----:B------:R-:W-:-:S03]  /*18b0*/  SHF.R.S32.HI R3, RZ, 0x1f, R0 ;  /* 0x0000001fff037819 */ /* 0x000fc60000011400 */
[----:B------:R-:W-:Y:S01]  /*18c0*/  IMAD.IADD R4, R9, 0x1, R4 ;  /* 0x0000000109047824 */ /* 0x000fe200078e0204 */
[----:B------:R-:W-:-:S04]  /*18d0*/  LEA.HI R3, R3, R0, RZ, 0x7 ;  /* 0x0000000003037211 */ /* 0x000fc800078f38ff */
[----:B------:R-:W-:Y:S01]  /*18e0*/  SHF.R.S32.HI R112, RZ, 0x7, R3 ;  /* 0x00000007ff707819 */ /* 0x000fe20000011403 */
[----:B----4-:R-:W-:Y:S06]  /*18f0*/  @!P2 BRA `(.L_x_11294) ;  /* 0x000000000048a947 */ /* 0x010fec0003800000 */
        /* <DEDUP_REMOVED lines=11> */
.L_x_11296:
[----:B------:R-:W-:-:S13]  /*19b0*/  ISETP.NE.AND P0, PT, R5, 0x1, PT ;  /* 0x000000010500780c */ /* 0x000fda0003f05270 */
[----:B------:R-:W0:Y:S02]  /*19c0*/  @P0 LDC.64 R6, c[0x0][0x9e8] ;  /* 0x00027a00ff060b82 */ /* 0x000e240000000a00 */
[----:B0-----:R-:W-:-:S05]  /*19d0*/  @P0 IMAD.HI.U32 R6, R0, R6, RZ ;  /* 0x0000000600060227 */ /* 0x001fca00078e00ff */
[----:B------:R-:W-:-:S07]  /*19e0*/  @P0 SHF.R.U32.HI R0, RZ, R7, R6 ;  /* 0x00000007ff000219 */ /* 0x000fce0000011606 */
.L_x_11297:
[----:B------:R-:W-:Y:S05]  /*19f0*/  BSYNC B0 ;  /* 0x0000000000007941 */ /* 0x000fea0003800000 */
.L_x_11295:
[----:B------:R-:W-:-:S05]  /*1a00*/  IMAD R3, R0, R5, R5 ;  /* 0x0000000500037224 */ /* 0x000fca00078e0205 */
[----:B------:R-:W-:-:S07]  /*1a10*/  VIMNMX R4, R4, R3, PT ;  /* 0x0000000304047248 */ /* 0x000fce0003fe0100 */
.L_x_11294:
[----:B------:R-:W0:Y:S01]  /*1a20*/  @P1 LDC R3, c[0x0][0x44c] ;  /* 0x00011300ff031b82 */ /* 0x000e220000000800 */
[----:B------:R-:W-:Y:S01]  /*1a30*/  IMAD.MOV.U32 R0, RZ, RZ, R12 ;  /* 0x000000ffff007224 */ /* 0x000fe200078e000c */
[----:B------:R-:W-:Y:S01]  /*1a40*/  ULDC UR4, c[0x0][0x9dc] ;  /* 0x0002770000047ab9 */ /* 0x000fe20000000800 */
[----:B------:R-:W-:-:S05]  /*1a50*/  IMAD.IADD R113, R138, 0x1, -R22 ;  /* 0x000000018a717824 */ /* 0x000fca00078e0a16 */
        /* <DEDUP_REMOVED lines=16> */
.L_x_11300:
[----:B------:R-:W-:-:S13]  /*1b60*/  ISETP.NE.AND P0, PT, R5, 0x1, PT ;  /* 0x000000010500780c */ /* 0x000fda0003f05270 */
[----:B------:R-:W0:Y:S02]  /*1b70*/  @P0 LDC.64 R6, c[0x0][0x9e8] ;  /* 0x00027a00ff060b82 */ /* 0x000e240000000a00 */
[----:B0-----:R-:W-:-:S05]  /*1b80*/  @P0 IMAD.HI.U32 R6, R0, R6, RZ ;  /* 0x0000000600060227 */ /* 0x001fca00078e00ff */
[----:B------:R-:W-:-:S07]  /*1b90*/  @P0 SHF.R.U32.HI R0, RZ, R7, R6 ;  /* 0x00000007ff000219 */ /* 0x000fce0000011606 */
.L_x_11301:
[----:B------:R-:W-:Y:S05]  /*1ba0*/  BSYNC B0 ;  /* 0x0000000000007941 */ /* 0x000fea0003800000 */
.L_x_11299:
[----:B------:R-:W-:-:S05]  /*1bb0*/  IMAD R0, R0, R5, RZ ;  /* 0x0000000500007224 */ /* 0x000fca00078e02ff */
[----:B------:R-:W-:-:S07]  /*1bc0*/  VIMNMX R3, R3, R0, !PT ;  /* 0x0000000003037248 */ /* 0x000fce0007fe0100 */
.L_x_11298:
        /* <DEDUP_REMOVED lines=43> */
.L_x_11304:
[----:B------:R-:W-:Y:S05]  /*1e80*/  BSYNC B6 ;  /* 0x0000000000067941 */ /* 0x000fea0003800000 */
.L_x_11303:
        /* <DEDUP_REMOVED lines=20> */
.L_x_11306:
[----:B------:R-:W-:Y:S05]  /*1fd0*/  BSYNC B6 ;  /* 0x0000000000067941 */ /* 0x000fea0003800000 */
.L_x_11305:
[----:B------:R-:W-:Y:S01]  /*1fe0*/  IMAD.IADD R70, R27, 0x1, R28 ;  /* 0x000000011b467824 */ /* 0x000fe200078e021c */
[----:B------:R-:W2:Y:S01]  /*1ff0*/  LDL.64 R14, [R1] ;  /* 0x00000000010e7983 */ /* 0x000ea20000100a00 */
[----:B------:R-:W-:Y:S01]  /*2000*/  ULDC.64 UR4, c[0x0][0x9f8] ;  /* 0x00027e0000047ab9 */ /* 0x000fe20000000a00 */
[----:B------:R-:W0:Y:S01]  /*2010*/  LDC.64 R10, c[0x0][0x300] ;  /* 0x0000c000ff0a7b82 */ /* 0x000e220000000a00 */
[----:B------:R-:W-:Y:S01]  /*2020*/  ISETP.NE.U32.AND P0, PT, RZ, UR4, PT ;  /* 0x00000004ff007c0c */ /* 0x000fe2000bf05070 */
[----:B------:R-:W2:Y:S01]  /*2030*/  LDL.64 R28, [R1] ;  /* 0x00000000011c7983 */ /* 0x000ea20000100a00 */
[----:B------:R-:W-:Y:S02]  /*2040*/  ULDC.64 UR6, c[0x0][0xa08] ;  /* 0x0002820000067ab9 */ /* 0x000fe40000000a00 */
[----:B------:R-:W-:Y:S01]  /*2050*/  ISETP.NE.AND.EX P0, PT, RZ, UR5, PT, P0 ;  /* 0x00000005ff007c0c */ /* 0x000fe2000bf05300 */
[----:B------:R-:W3:Y:S01]  /*2060*/  LDL R37, [R1+0x10] ;  /* 0x0000100001257983 */ /* 0x000ee20000100800 */
[----:B------:R-:W1:Y:S01]  /*2070*/  S2R R20, SR_TID.X ;  /* 0x0000000000147919 */ /* 0x000e620000002100 */
[----:B------:R-:W-:Y:S01]  /*2080*/  SHF.R.S32.HI R13, RZ, 0x1f, R70 ;  /* 0x0000001fff0d7819 */ /* 0x000fe20000011446 */
[----:B------:R-:W-:Y:S01]  /*2090*/  ULDC.64 UR4, c[0x0][0x308] ;  /* 0x0000c20000047ab9 */ /* 0x000fe20000000a00 */
[----:B------:R-:W-:Y:S01]  /*20a0*/  SHF.R.S32.HI R8, RZ, 0x1f, R74 ;  /* 0x0000001fff087819 */ /* 0x000fe2000001144a */
[----:B------:R-:W4:Y:S08]  /*20b0*/  LDC R107, c[0x0][0x3f4] ;  /* 0x0000fd00ff6b7b82 */ /* 0x000f300000000800 */
[----:B------:R-:W1:Y:S02]  /*20c0*/  @P0 LDC.64 R4, c[0x0][0x9f8] ;  /* 0x00027e00ff040b82 */ /* 0x000e640000000a00 */
[----:B-1----:R-:W-:-:S05]  /*20d0*/  @P0 IMAD.WIDE R4, R75, 0x4, R4 ;  /* 0x000000044b040825 */ /* 0x002fca00078e0204 */
[----:B------:R1:W4:Y:S01]  /*20e0*/  @P0 LDG.E R75, desc[UR40][R4.64] ;  /* 0x00000028044b0981 */ /* 0x000322000c1e1900 */
[-C--:B0-----:R-:W-:Y:S01]  /*20f0*/  IMAD R0, R13, R10.reuse, RZ ;  /* 0x0000000a0d007224 */ /* 0x081fe200078e02ff */
[----:B------:R-:W-:Y:S01]  /*2100*/  ISETP.NE.U32.AND P0, PT, RZ, UR6, PT ;  /* 0x00000006ff007c0c */ /* 0x000fe2000bf05070 */
[C---:B------:R-:W-:Y:S01]  /*2110*/  IMAD.WIDE.U32 R6, R70.reuse, R10, RZ ;  /* 0x0000000a46067225 */ /* 0x040fe200078e00ff */
[----:B------:R-:W-:Y:S02]  /*2120*/  SHF.R.U32.HI R33, RZ, 0x7, R20 ;  /* 0x00000007ff217819 */ /* 0x000fe40000011614 */
[----:B------:R-:W-:Y:S01]  /*2130*/  ISETP.NE.AND.EX P0, PT, RZ, UR7, PT, P0 ;  /* 0x00000007ff007c0c */ /* 0x000fe2000bf05300 */
[----:B------:R-:W-:Y:S01]  /*2140*/  IMAD R3, R70, R11, R0 ;  /* 0x0000000b46037224 */ /* 0x000fe200078e0200 */
[----:B------:R-:W-:-:S03]  /*2150*/  ISETP.NE.AND P6, PT, R33, 0x1, PT ;  /* 0x000000012100780c */ /* 0x000fc60003fc5270 */
[----:B------:R-:W-:Y:S02]  /*2160*/  IMAD.IADD R7, R7, 0x1, R3 ;  /* 0x0000000107077824 */ /* 0x000fe400078e0203 */
[----:B------:R-:W-:Y:S02]  /*2170*/  IMAD R3, R8, UR4, RZ ;  /* 0x0000000408037c24 */ /* 0x000fe4000f8e02ff */
[C---:B-1----:R-:W-:Y:S01]  /*2180*/  IMAD.WIDE.U32 R4, R74.reuse, UR4, R6 ;  /* 0x000000044a047c25 */ /* 0x042fe2000f8e0006 */
[----:B------:R-:W-:Y:S01]  /*2190*/  SHF.R.S32.HI R137, RZ, 0x1f, R136 ;  /* 0x0000001fff897819 */ /* 0x000fe20000011488 */
[----:B------:R-:W0:Y:S02]  /*21a0*/  LDC.64 R6, c[0x0][0x408] ;  /* 0x00010200ff067b82 */ /* 0x000e240000000a00 */
[----:B------:R-:W-:Y:S01]  /*21b0*/  IMAD R3, R74, UR5, R3 ;  /* 0x000000054a037c24 */ /* 0x000fe2000f8e0203 */
[----:B------:R-:W-:-:S03]  /*21c0*/  ULDC.64 UR4, c[0x0][0x310] ;  /* 0x0000c40000047ab9 */ /* 0x000fc60000000a00 */
[----:B------:R-:W-:Y:S02]  /*21d0*/  IMAD.IADD R5, R5, 0x1, R3 ;  /* 0x0000000105057824 */ /* 0x000fe400078e0203 */
[----:B--2---:R-:W-:-:S05]  /*21e0*/  IMAD.MOV.U32 R28, RZ, RZ, R14 ;  /* 0x000000ffff1c7224 */ /* 0x004fca00078e000e */
[----:B------:R-:W-:-:S05]  /*21f0*/  SHF.R.S32.HI R29, RZ, 0x1f, R28 ;  /* 0x0000001fff1d7819 */ /* 0x000fca000001141c */
[----:B------:R1:W-:Y:S04]  /*2200*/  STL [R1+0x4], R29 ;  /* 0x0000041d01007387 */ /* 0x0003e80000100800 */
[----:B------:R-:W2:Y:S04]  /*2210*/  LDL R36, [R1+0x14] ;  /* 0x0000140001247983 */ /* 0x000ea80000100800 */
[----:B------:R-:W2:Y:S04]  /*2220*/  LDL R35, [R1+0x18] ;  /* 0x0000180001237983 */ /* 0x000ea80000100800 */
[----:B------:R-:W2:Y:S01]  /*2230*/  LDL R34, [R1+0x50] ;  /* 0x0000500001227983 */ /* 0x000ea20000100800 */
[----:B------:R-:W-:-:S02]  /*2240*/  SHF.R.S32.HI R32, RZ, 0x1f, R19 ;  /* 0x0000001fff207819 */ /* 0x000fc40000011413 */
[----:B----4-:R-:W-:-:S04]  /*2250*/  SHF.R.S32.HI R0, RZ, 0x1f, R75 ;  /* 0x0000001fff007819 */ /* 0x010fc8000001144b */
[----:B------:R-:W-:Y:S02]  /*2260*/  SEL R93, R0, RZ, !P0 ;  /* 0x000000ff005d7207 */ /* 0x000fe40004000000 */
[----:B------:R-:W-:-:S03]  /*2270*/  SEL R75, R75, RZ, !P0 ;  /* 0x000000ff4b4b7207 */ /* 0x000fc60004000000 */
[----:B------:R-:W-:Y:S02]  /*2280*/  IMAD R0, R93, UR4, RZ ;  /* 0x000000045d007c24 */ /* 0x000fe4000f8e02ff */
[----:B------:R-:W-:-:S04]  /*2290*/  IMAD.WIDE.U32 R20, R75, UR4, R4 ;  /* 0x000000044b147c25 */ /* 0x000fc8000f8e0004 */
[----:B------:R-:W-:Y:S01]  /*22a0*/  IMAD R3, R75, UR5, R0 ;  /* 0x000000054b037c24 */ /* 0x000fe2000f8e0200 */
[----:B------:R-:W-:Y:S05]  /*22b0*/  @!P6 WARPSYNC.ALL ;  /* 0x000000000000e948 */ /* 0x000fea0003800000 */
[----:B------:R-:W-:Y:S01]  /*22c0*/  ULDC.64 UR4, c[0x0][0x330] ;  /* 0x0000cc0000047ab9 */ /* 0x000fe20000000a00 */
[C---:B------:R-:W-:Y:S02]  /*22d0*/  VIADD R0, R136.reuse, 0x10 ;  /* 0x0000001088007836 */ /* 0x040fe40000000000 */
[----:B------:R-:W-:Y:S01]  /*22e0*/  VIADD R72, R136, 0x30 ;  /* 0x0000003088487836 */ /* 0x000fe20000000000 */
[----:B------:R-:W-:Y:S01]  /*22f0*/  LOP3.LUT R23, R23, 0xfffffffe, RZ, 0xc0, !PT ;  /* 0xfffffffe17177812 */ /* 0x000fe200078ec0ff */
[----:B------:R-:W-:Y:S01]  /*2300*/  IMAD R5, R8, UR4, RZ ;  /* 0x0000000408057c24 */ /* 0x000fe2000f8e02ff */
[----:B------:R-:W-:Y:S01]  /*2310*/  ULDC.64 UR6, c[0x0][0x338] ;  /* 0x0000ce0000067ab9 */ /* 0x000fe20000000a00 */
[----:B------:R-:W-:Y:S01]  /*2320*/  IMAD.WIDE.U32 R60, R74, UR4, R136 ;  /* 0x000000044a3c7c25 */ /* 0x000fe2000f8e0088 */
[----:B------:R-:W-:-:S02]  /*2330*/  ULDC UR4, c[0x0][0x2f4] ;  /* 0x0000bd0000047ab9 */ /* 0x000fc40000000800 */
[----:B------:R-:W-:Y:S01]  /*2340*/  ISETP.GE.AND P1, PT, R0, UR4, PT ;  /* 0x0000000400007c0c */ /* 0x000fe2000bf26270 */
[-C--:B------:R-:W-:Y:S02]  /*2350*/  IMAD R8, R32, R10.reuse, RZ ;  /* 0x0000000a20087224 */ /* 0x080fe400078e02ff */
[----:B------:R-:W-:Y:S02]  /*2360*/  IMAD R9, R74, UR5, R5 ;  /* 0x000000054a097c24 */ /* 0x000fe4000f8e0205 */
[C---:B------:R-:W-:Y:S01]  /*2370*/  IMAD R94, R19.reuse, R11, R8 ;  /* 0x0000000b135e7224 */ /* 0x040fe200078e0208 */
[----:B------:R-:W-:Y:S01]  /*2380*/  SEL R8, RZ, 0xffffffff, P1 ;  /* 0xffffffffff087807 */ /* 0x000fe20000800000 */
[----:B------:R-:W-:Y:S01]  /*2390*/  IMAD.WIDE.U32 R4, R19, R10, R136 ;  /* 0x0000000a13047225 */ /* 0x000fe200078e0088 */
[----:B------:R-:W-:-:S03]  /*23a0*/  ISETP.GE.AND P0, PT, R136, UR4, PT ;  /* 0x0000000488007c0c */ /* 0x000fc6000bf06270 */
[----:B------:R-:W-:Y:S01]  /*23b0*/  IMAD.IADD R3, R21, 0x1, R3 ;  /* 0x0000000115037824 */ /* 0x000fe200078e0203 */
[----:B------:R-:W-:Y:S01]  /*23c0*/  IADD3 R95, P1, R20, R4, RZ ;  /* 0x00000004145f7210 */ /* 0x000fe20007f3e0ff */
[----:B------:R-:W-:Y:S01]  /*23d0*/  IMAD.IADD R61, R61, 0x1, R9 ;  /* 0x000000013d3d7824 */ /* 0x000fe200078e0209 */
[----:B------:R-:W-:Y:S01]  /*23e0*/  SEL R4, RZ, 0x1, P0 ;  /* 0x00000001ff047807 */ /* 0x000fe20000000000 */
[----:B------:R-:W-:Y:S01]  /*23f0*/  IMAD.SHL.U32 R9, R8, 0x2, RZ ;  /* 0x0000000208097824 */ /* 0x000fe200078e00ff */
[----:B------:R-:W-:-:S04]  /*2400*/  IADD3.X R94, R3, R5, R94, P1, !PT ;  /* 0x00000005035e7210 */ /* 0x000fc80000ffe45e */
[----:B------:R-:W-:Y:S01]  /*2410*/  LOP3.LUT R5, R9, 0x2, R4, 0xe2, !PT ;  /* 0x0000000209057812 */ /* 0x000fe200078ee204 */
[----:B------:R-:W-:Y:S01]  /*2420*/  VIADD R4, R136, 0x20 ;  /* 0x0000002088047836 */ /* 0x000fe20000000000 */
[----:B------:R-:W4:Y:S01]  /*2430*/  LDC.64 R8, c[0x0][0x3f8] ;  /* 0x0000fe00ff087b82 */ /* 0x000f220000000a00 */
[----:B0-----:R-:W-:Y:S01]  /*2440*/  IMAD R12, R32, R6, RZ ;  /* 0x00000006200c7224 */ /* 0x001fe200078e02ff */
[----:B------:R-:W-:Y:S01]  /*2450*/  ISETP.GE.AND P1, PT, R72, UR4, PT ;  /* 0x0000000448007c0c */ /* 0x000fe2000bf26270 */
[----:B------:R-:W-:Y:S01]  /*2460*/  VIADD R27, R136, 0x40 ;  /* 0x00000040881b7836 */ /* 0x000fe20000000000 */
[----:B------:R-:W-:Y:S01]  /*2470*/  ISETP.GE.AND P0, PT, R4, UR4, PT ;  /* 0x0000000404007c0c */ /* 0x000fe2000bf06270 */
[----:B------:R-:W-:Y:S01]  /*2480*/  IMAD R15, R19, R7, R12 ;  /* 0x00000007130f7224 */ /* 0x000fe200078e020c */
[----:B------:R-:W-:Y:S02]  /*2490*/  SEL R14, RZ, 0x8, P1 ;  /* 0x00000008ff0e7807 */ /* 0x000fe40000800000 */
[----:B------:R-:W-:-:S02]  /*24a0*/  SEL R12, RZ, 0x4, P0 ;  /* 0x00000004ff0c7807 */ /* 0x000fc40000000000 */
[----:B------:R-:W-:Y:S02]  /*24b0*/  ISETP.GE.AND P0, PT, R27, UR4, PT ;  /* 0x000000041b007c0c */ /* 0x000fe4000bf06270 */
[----:B------:R-:W-:Y:S02]  /*24c0*/  LOP3.LUT R12, R14, R5, R12, 0xfe, !PT ;  /* 0x000000050e0c7212 */ /* 0x000fe400078efe0c */
[----:B------:R-:W-:Y:S02]  /*24d0*/  SEL R5, RZ, 0x10, P0 ;  /* 0x00000010ff057807 */ /* 0x000fe40000000000 */
[----:B------:R-:W-:Y:S02]  /*24e0*/  ISETP.GE.AND P0, PT, R136, R107, PT ;  /* 0x0000006b8800720c */ /* 0x000fe40003f06270 */
[----:B------:R-:W-:Y:S02]  /*24f0*/  LOP3.LUT R12, R12, R5, RZ, 0xfc, !PT ;  /* 0x000000050c0c7212 */ /* 0x000fe400078efcff */
[----:B------:R-:W-:Y:S01]  /*2500*/  SEL R5, R107, RZ, P0 ;  /* 0x000000ff6b057207 */ /* 0x000fe20000000000 */
[----:B----4-:R-:W-:-:S04]  /*2510*/  IMAD R14, R32, R8, RZ ;  /* 0x00000008200e7224 */ /* 0x010fc800078e02ff */
[----:B------:R-:W-:Y:S02]  /*2520*/  IMAD.IADD R5, R136, 0x1, R5 ;  /* 0x0000000188057824 */ /* 0x000fe400078e0205 */
[C---:B------:R-:W-:Y:S01]  /*2530*/  IMAD R31, R19.reuse, R9, R14 ;  /* 0x00000009131f7224 */ /* 0x040fe200078e020e */
[-C--:B------:R-:W-:Y:S01]  /*2540*/  ISETP.GE.AND P1, PT, R0, R107.reuse, PT ;  /* 0x0000006b0000720c */ /* 0x080fe20003f26270 */
[CC--:B------:R-:W-:Y:S01]  /*2550*/  IMAD.WIDE.U32 R62, R19.reuse, R6.reuse, R136 ;  /* 0x00000006133e7225 */ /* 0x0c0fe200078e0088 */
[----:B------:R-:W-:Y:S02]  /*2560*/  SHF.R.S32.HI R14, RZ, 0x1f, R5 ;  /* 0x0000001fff0e7819 */ /* 0x000fe40000011405 */
[----:B------:R-:W-:Y:S01]  /*2570*/  ISETP.GE.AND P2, PT, R4, R107, PT ;  /* 0x0000006b0400720c */ /* 0x000fe20003f46270 */
[----:B------:R-:W-:Y:S01]  /*2580*/  IMAD.WIDE.U32 R64, R19, R6, R28 ;  /* 0x0000000613407225 */ /* 0x000fe200078e001c */
[CC--:B------:R-:W-:Y:S02]  /*2590*/  LEA.HI R76, R14.reuse, R5.reuse, RZ, 0x3 ;  /* 0x000000050e4c7211 */ /* 0x0c0fe400078f18ff */
[----:B------:R-:W-:Y:S01]  /*25a0*/  LEA.HI R5, R14, R5, RZ, 0x5 ;  /* 0x000000050e057211 */ /* 0x000fe200078f28ff */
[----:B------:R-:W-:-:S02]  /*25b0*/  IMAD.IADD R63, R63, 0x1, R15 ;  /* 0x000000013f3f7824 */ /* 0x000fc400078e020f */
[----:B------:R-:W-:Y:S01]  /*25c0*/  IMAD.IADD R65, R15, 0x1, R65 ;  /* 0x000000010f417824 */ /* 0x000fe200078e0241 */
[----:B------:R-:W-:Y:S01]  /*25d0*/  SEL R15, R107, RZ, P1 ;  /* 0x000000ff6b0f7207 */ /* 0x000fe20000800000 */
[----:B------:R-:W-:Y:S01]  /*25e0*/  IMAD.WIDE.U32 R68, R19, R8, R28 ;  /* 0x0000000813447225 */ /* 0x000fe200078e001c */
[----:B-1----:R-:W-:-:S03]  /*25f0*/  SEL R29, R107, RZ, P2 ;  /* 0x000000ff6b1d7207 */ /* 0x002fc60001000000 */
[----:B------:R-:W-:Y:S01]  /*2600*/  IMAD.SHL.U32 R14, R5, 0x80, RZ ;  /* 0x00000080050e7824 */ /* 0x000fe200078e00ff */
[----:B---3--:R-:W-:Y:S01]  /*2610*/  LOP3.LUT R5, R37, 0x18, R76, 0xf8, !PT ;  /* 0x0000001825057812 */ /* 0x008fe200078ef84c */
[----:B------:R-:W-:-:S04]  /*2620*/  IMAD.WIDE.U32 R66, R19, R8, R136 ;  /* 0x0000000813427225 */ /* 0x000fc800078e0088 */
[----:B------:R-:W-:Y:S02]  /*2630*/  IMAD.IADD R15, R0, 0x1, R15 ;  /* 0x00000001000f7824 */ /* 0x000fe400078e020f */
[----:B------:R-:W-:Y:S01]  /*2640*/  IMAD.IADD R29, R4, 0x1, R29 ;  /* 0x00000001041d7824 */ /* 0x000fe200078e021d */
[----:B------:R-:W-:Y:S01]  /*2650*/  @P2 LOP3.LUT R23, R23, 0x1, RZ, 0xfc, !PT ;  /* 0x0000000117172812 */ /* 0x000fe200078efcff */
[----:B------:R-:W-:Y:S01]  /*2660*/  IMAD R93, R93, UR6, RZ ;  /* 0x000000065d5d7c24 */ /* 0x000fe2000f8e02ff */
[----:B------:R-:W-:Y:S01]  /*2670*/  LOP3.LUT R14, R14, 0xfffff000, RZ, 0xc0, !PT ;  /* 0xfffff0000e0e7812 */ /* 0x000fe200078ec0ff */
[----:B------:R-:W-:Y:S01]  /*2680*/  IMAD.IADD R67, R67, 0x1, R31 ;  /* 0x0000000143437824 */ /* 0x000fe200078e021f */
[----:B------:R-:W-:Y:S01]  /*2690*/  SHF.R.S32.HI R28, RZ, 0x1f, R15 ;  /* 0x0000001fff1c7819 */ /* 0x000fe2000001140f */
[----:B------:R-:W-:Y:S01]  /*26a0*/  IMAD.IADD R69, R31, 0x1, R69 ;  /* 0x000000011f457824 */ /* 0x000fe200078e0245 */
[----:B------:R-:W-:Y:S01]  /*26b0*/  SHF.R.S32.HI R30, RZ, 0x1f, R29 ;  /* 0x0000001fff1e7819 */ /* 0x000fe2000001141d */
[----:B------:R-:W-:Y:S01]  /*26c0*/  VIADD R81, R136, 0x50 ;  /* 0x0000005088517836 */ /* 0x000fe20000000000 */
[----:B-----5:R-:W-:-:S02]  /*26d0*/  SHF.R.S32.HI R31, RZ, 0x1f, R105 ;  /* 0x0000001fff1f7819 */ /* 0x020fc40000011469 */
[----:B------:R-:W-:Y:S01]  /*26e0*/  IADD3 R70, P2, R19, R70, RZ ;  /* 0x0000004613467210 */ /* 0x000fe20007f5e0ff */
[C---:B------:R-:W-:Y:S01]  /*26f0*/  IMAD R93, R75.reuse, UR7, R93 ;  /* 0x000000074b5d7c24 */ /* 0x040fe2000f8e025d */
[----:B------:R-:W-:Y:S01]  /*2700*/  LEA.HI R74, R30, R29, RZ, 0x3 ;  /* 0x0000001d1e4a7211 */ /* 0x000fe200078f18ff */
[----:B------:R-:W-:Y:S01]  /*2710*/  IMAD.WIDE.U32 R60, R75, UR6, R60 ;  /* 0x000000064b3c7c25 */ /* 0x000fe2000f8e003c */
[-C--:B------:R-:W-:Y:S02]  /*2720*/  LEA.HI R75, R28, R15.reuse, RZ, 0x3 ;  /* 0x0000000f1c4b7211 */ /* 0x080fe400078f18ff */
[----:B------:R-:W-:Y:S01]  /*2730*/  SHF.L.U64.HI R96, R10, 0x7, R11 ;  /* 0x000000070a607819 */ /* 0x000fe2000001020b */
[----:B------:R-:W-:Y:S01]  /*2740*/  IMAD.X R71, R32, 0x1, R13, P2 ;  /* 0x0000000120477824 */ /* 0x000fe200010e060d */
[----:B------:R-:W-:Y:S02]  /*2750*/  LEA.HI R15, R28, R15, RZ, 0x5 ;  /* 0x0000000f1c0f7211 */ /* 0x000fe400078f28ff */
[----:B------:R-:W-:-:S02]  /*2760*/  LEA.HI R29, R30, R29, RZ, 0x5 ;  /* 0x0000001d1e1d7211 */ /* 0x000fc400078f28ff */
[----:B------:R-:W-:Y:S01]  /*2770*/  ISETP.GE.AND P2, PT, R81, UR4, PT ;  /* 0x0000000451007c0c */ /* 0x000fe2000bf46270 */
[----:B------:R-:W-:Y:S01]  /*2780*/  IMAD.SHL.U32 R28, R15, 0x80, RZ ;  /* 0x000000800f1c7824 */ /* 0x000fe200078e00ff */
[----:B------:R-:W-:Y:S01]  /*2790*/  SHF.L.U64.HI R98, R8, 0x7, R9 ;  /* 0x0000000708627819 */ /* 0x000fe20000010209 */
[----:B------:R-:W-:Y:S01]  /*27a0*/  IMAD.SHL.U32 R30, R29, 0x80, RZ ;  /* 0x000000801d1e7824 */ /* 0x000fe200078e00ff */
[C---:B------:R-:W-:Y:S02]  /*27b0*/  LOP3.LUT R15, R37.reuse, 0x18, R75, 0xf8, !PT ;  /* 0x00000018250f7812 */ /* 0x040fe400078ef84b */
[----:B------:R-:W-:Y:S01]  /*27c0*/  LOP3.LUT R29, R37, 0x18, R74, 0xf8, !PT ;  /* 0x00000018251d7812 */ /* 0x000fe200078ef84a */
[----:B------:R-:W-:Y:S01]  /*27d0*/  IMAD.WIDE.U32 R62, R105, R6, R62 ;  /* 0x00000006693e7225 */ /* 0x000fe200078e003e */
[----:B------:R-:W-:-:S03]  /*27e0*/  LOP3.LUT R28, R28, 0xfffff000, RZ, 0xc0, !PT ;  /* 0xfffff0001c1c7812 */ /* 0x000fc600078ec0ff */
[C---:B------:R-:W-:Y:S01]  /*27f0*/  IMAD.WIDE.U32 R64, R105.reuse, R6, R64 ;  /* 0x0000000669407225 */ /* 0x040fe200078e0040 */
[----:B------:R-:W-:Y:S02]  /*2800*/  LOP3.LUT R30, R30, 0xfffff000, RZ, 0xc0, !PT ;  /* 0xfffff0001e1e7812 */ /* 0x000fe400078ec0ff */
[----:B------:R-:W-:Y:S01]  /*2810*/  SHF.L.U64.HI R97, R6, 0x7, R7 ;  /* 0x0000000706617819 */ /* 0x000fe20000010207 */
[-C--:B------:R-:W-:Y:S01]  /*2820*/  IMAD.WIDE.U32 R66, R105, R8.reuse, R66 ;  /* 0x0000000869427225 */ /* 0x080fe200078e0042 */
[----:B------:R-:W-:Y:S02]  /*2830*/  LOP3.LUT R23, R23, 0xfffffffd, RZ, 0xc0, !PT ;  /* 0xfffffffd17177812 */ /* 0x000fe400078ec0ff */
[----:B------:R-:W-:Y:S01]  /*2840*/  LOP3.LUT R80, R76, 0xfffffff8, RZ, 0xc0, !PT ;  /* 0xfffffff84c507812 */ /* 0x000fe200078ec0ff */
[----:B------:R-:W-:Y:S01]  /*2850*/  IMAD.WIDE.U32 R68, R105, R8, R68 ;  /* 0x0000000869447225 */ /* 0x000fe200078e0044 */
[----:B------:R-:W-:Y:S02]  /*2860*/  LOP3.LUT R79, R75, 0xfffffff8, RZ, 0xc0, !PT ;  /* 0xfffffff84b4f7812 */ /* 0x000fe400078ec0ff */
[----:B------:R-:W-:Y:S01]  /*2870*/  LOP3.LUT R77, R74, 0xfffffff8, RZ, 0xc0, !PT ;  /* 0xfffffff84a4d7812 */ /* 0x000fe200078ec0ff */
[----:B------:R-:W-:Y:S01]  /*2880*/  VIADD R110, R33, 0x8 ;  /* 0x00000008216e7836 */ /* 0x000fe20000000000 */
[----:B------:R-:W-:Y:S01]  /*2890*/  SHF.R.S32.HI R101, RZ, 0x1f, R80 ;  /* 0x0000001fff657819 */ /* 0x000fe20000011450 */
[----:B------:R-:W-:Y:S01]  /*28a0*/  IMAD.SHL.U32 R107, R107, 0x2, RZ ;  /* 0x000000026b6b7824 */ /* 0x000fe200078e00ff */
[----:B------:R-:W-:Y:S01]  /*28b0*/  SHF.R.S32.HI R100, RZ, 0x1f, R79 ;  /* 0x0000001fff647819 */ /* 0x000fe2000001144f */
[----:B------:R-:W-:Y:S01]  /*28c0*/  IMAD.IADD R93, R61, 0x1, R93 ;  /* 0x000000013d5d7824 */ /* 0x000fe200078e025d */
[----:B------:R-:W-:-:S02]  /*28d0*/  SHF.R.S32.HI R99, RZ, 0x1f, R77 ;  /* 0x0000001fff637819 */ /* 0x000fc4000001144d */
[----:B--2---:R-:W-:-:S04]  /*28e0*/  LOP3.LUT R5, R5, R36, RZ, 0x3c, !PT ;  /* 0x0000002405057212 */ /* 0x004fc800078e3cff */
[----:B------:R-:W-:Y:S01]  /*28f0*/  IADD3 R104, R5, R14, R35 ;  /* 0x0000000e05687210 */ /* 0x000fe20007ffe023 */
[----:B------:R-:W-:Y:S02]  /*2900*/  IMAD.SHL.U32 R5, R10, 0x80, RZ ;  /* 0x000000800a057824 */ /* 0x000fe400078e00ff */
[C---:B------:R-:W-:Y:S01]  /*2910*/  IMAD R10, R31.reuse, R8, RZ ;  /* 0x000000081f0a7224 */ /* 0x040fe200078e02ff */
[----:B------:R-:W-:Y:S01]  /*2920*/  @!P6 BAR.SYNC.DEFER_BLOCKING 0x9, 0x100 ;  /* 0x024400000000eb1d */ /* 0x000fe20000010000 */
[----:B------:R-:W-:Y:S01]  /*2930*/  LOP3.LUT P3, RZ, R34, 0x2, RZ, 0xc0, !PT ;  /* 0x0000000222ff7812 */ /* 0x000fe2000786c0ff */
[----:B------:R-:W-:Y:S02]  /*2940*/  IMAD R14, R31, R6, RZ ;  /* 0x000000061f0e7224 */ /* 0x000fe400078e02ff */
[C---:B------:R-:W-:Y:S01]  /*2950*/  IMAD R83, R105.reuse, R9, R10 ;  /* 0x0000000969537224 */ /* 0x040fe200078e020a */
[----:B------:R-:W-:Y:S01]  /*2960*/  SEL R9, RZ, 0x20, P2 ;  /* 0x00000020ff097807 */ /* 0x000fe20001000000 */
[----:B------:R-:W-:Y:S01]  /*2970*/  IMAD R11, R105, R7, R14 ;  /* 0x00000007690b7224 */ /* 0x000fe200078e020e */
[----:B------:R-:W-:-:S02]  /*2980*/  LOP3.LUT R15, R15, R36, RZ, 0x3c, !PT ;  /* 0x000000240f0f7212 */ /* 0x000fc400078e3cff */
[----:B------:R-:W-:Y:S01]  /*2990*/  LOP3.LUT R13, R12, R9, RZ, 0xfc, !PT ;  /* 0x000000090c0d7212 */ /* 0x000fe200078efcff */
[----:B------:R-:W-:Y:S01]  /*29a0*/  IMAD.SHL.U32 R7, R8, 0x80, RZ ;  /* 0x0000008008077824 */ /* 0x000fe200078e00ff */
[----:B------:R-:W-:Y:S01]  /*29b0*/  LOP3.LUT R29, R29, R36, RZ, 0x3c, !PT ;  /* 0x000000241d1d7212 */ /* 0x000fe200078e3cff */
[----:B------:R-:W-:Y:S01]  /*29c0*/  IMAD.IADD R92, R63, 0x1, R11 ;  /* 0x000000013f5c7824 */ /* 0x000fe200078e020b */
[----:B------:R-:W-:Y:S01]  /*29d0*/  LOP3.LUT R8, R12, 0x1, RZ, 0xc0, !PT ;  /* 0x000000010c087812 */ /* 0x000fe200078ec0ff */
[----:B------:R-:W-:Y:S01]  /*29e0*/  IMAD.IADD R90, R11, 0x1, R65 ;  /* 0x000000010b5a7824 */ /* 0x000fe200078e0241 */
[----:B------:R-:W-:Y:S01]  /*29f0*/  LOP3.LUT R9, R13, 0x2, RZ, 0xc0, !PT ;  /* 0x000000020d097812 */ /* 0x000fe200078ec0ff */
[----:B------:R-:W-:Y:S01]  /*2a00*/  IMAD.IADD R91, R67, 0x1, R83 ;  /* 0x00000001435b7824 */ /* 0x000fe200078e0253 */
[C---:B------:R-:W-:Y:S01]  /*2a10*/  LOP3.LUT R10, R13.reuse, 0x4, RZ, 0xc0, !PT ;  /* 0x000000040d0a7812 */ /* 0x040fe200078ec0ff */
[----:B------:R-:W-:Y:S01]  /*2a20*/  IMAD.SHL.U32 R6, R6, 0x80, RZ ;  /* 0x0000008006067824 */ /* 0x000fe200078e00ff */
[----:B------:R-:W-:Y:S01]  /*2a30*/  LOP3.LUT R11, R13, 0x8, RZ, 0xc0, !PT ;  /* 0x000000080d0b7812 */ /* 0x000fe200078ec0ff */
[----:B------:R-:W-:Y:S01]  /*2a40*/  IMAD.IADD R83, R83, 0x1, R69 ;  /* 0x0000000153537824 */ /* 0x000fe200078e0245 */
[----:B------:R-:W-:-:S02]  /*2a50*/  LOP3.LUT R12, R13, 0x10, RZ, 0xc0, !PT ;  /* 0x000000100d0c7812 */ /* 0x000fc400078ec0ff */
[--C-:B------:R-:W-:Y:S02]  /*2a60*/  IADD3 R103, R15, R28, R35.reuse ;  /* 0x0000001c0f677210 */ /* 0x100fe40007ffe023 */
[----:B------:R-:W-:Y:S02]  /*2a70*/  IADD3 R102, R29, R30, R35 ;  /* 0x0000001e1d667210 */ /* 0x000fe40007ffe023 */
[----:B------:R-:W-:Y:S02]  /*2a80*/  @P3 LOP3.LUT R23, R23, 0x2, RZ, 0xfc, !PT ;  /* 0x0000000217173812 */ /* 0x000fe400078efcff */
[----:B------:R-:W-:-:S07]  /*2a90*/  LOP3.LUT R13, R13, 0x20, RZ, 0xc0, !PT ;  /* 0x000000200d0d7812 */ /* 0x000fce00078ec0ff */
.L_x_11362:
[----:B---3--:R-:W2:Y:S01]  /*2aa0*/  LDL R29, [R1+0x50] ;  /* 0x00005000011d7983 */ /* 0x008ea20000100800 */
[----:B0-----:R-:W0:Y:S03]  /*2ab0*/  LDC.64 R86, c[0x0][0x2e8] ;  /* 0x0000ba00ff567b82 */ /* 0x001e260000000a00 */
[----:B------:R-:W3:Y:S01]  /*2ac0*/  LDL R30, [R1+0x4c] ;  /* 0x00004c00011e7983 */ /* 0x000ee20000100800 */
        /* <DEDUP_REMOVED lines=18> */
[C---:B------:R-:W-:Y:S02]  /*2bf0*/  VIADD R29, R15.reuse, 0x10 ;  /* 0x000000100f1d7836 */ /* 0x040fe40000000000 */
[----:B------:R-:W-:-:S06]  /*2c00*/  IMAD R78, R15, 0x2, R26 ;  /* 0x000000020f4e7824 */ /* 0x000fcc00078e021a */
[----:B------:R-:W-:-:S04]  /*2c10*/  @P4 VIADD R29, R15, 0xfffffff0 ;  /* 0xfffffff00f1d4836 */ /* 0x000fc80000000000 */
[----:B------:R-:W-:Y:S01]  /*2c20*/  IMAD R15, R29, 0x2, R26 ;  /* 0x000000021d0f7824 */ /* 0x000fe200078e021a */
[----:B------:R-:W-:Y:S06]  /*2c30*/  @!P3 BRA `(.L_x_11308) ;  /* 0x0000003800acb947 */ /* 0x000fec0003800000 */
[----:B------:R-:W-:Y:S01]  /*2c40*/  ULDC.U8 UR4, c[0x0][0x410] ;  /* 0x0001040000047ab9 */ /* 0x000fe20000000000 */
[-C--:B------:R-:W-:Y:S01]  /*2c50*/  IMAD R14, R98, R35.reuse, RZ ;  /* 0x00000023620e7224 */ /* 0x080fe200078e02ff */
[----:B------:R-:W-:Y:S01]  /*2c60*/  ISETP.NE.AND P3, PT, RZ, UR4, PT ;  /* 0x00000004ff007c0c */ /* 0x000fe2000bf65270 */
[----:B------:R-:W-:Y:S02]  /*2c70*/  IMAD R31, R97, R35, RZ ;  /* 0x00000023611f7224 */ /* 0x000fe400078e02ff */
        /* <DEDUP_REMOVED lines=24> */
[----:B------:R-:W2:Y:S04]  /*2e00*/  LDL.64 R116, [R1] ;  /* 0x0000000001747983 */ /* 0x000ea80000100a00 */
        /* <DEDUP_REMOVED lines=45> */
.L_x_11311:
[----:B------:R-:W-:Y:S05]  /*30e0*/  BSYNC B1 ;  /* 0x0000000000017941 */ /* 0x000fea0003800000 */
.L_x_11310:
[----:B-----5:R-:W-:Y:S01]  /*30f0*/  IMAD.MOV.U32 R14, RZ, RZ, R34 ;  /* 0x000000ffff0e7224 */ /* 0x020fe200078e0022 */
[----:B------:R-:W-:Y:S01]  /*3100*/  UISETP.NE.AND UP0, UPT, UR37, 0x3, UPT ;  /* 0x000000032500788c */ /* 0x000fe2000bf05270 */
[----:B0-----:R-:W-:Y:S02]  /*3110*/  IMAD.MOV.U32 R28, RZ, RZ, R35 ;  /* 0x000000ffff1c7224 */ /* 0x001fe400078e0023 */
[----:B------:R-:W-:Y:S02]  /*3120*/  IMAD.MOV.U32 R29, RZ, RZ, R38 ;  /* 0x000000ffff1d7224 */ /* 0x000fe400078e0026 */
[----:B------:R-:W-:Y:S01]  /*3130*/  IMAD.MOV.U32 R30, RZ, RZ, R43 ;  /* 0x000000ffff1e7224 */ /* 0x000fe200078e002b */
[----:B------:R-:W-:Y:S01]  /*3140*/  PRMT R88, R14, 0x5410, R28 ;  /* 0x000054100e587816 */ /* 0x000fe2000000001c */
[----:B------:R-:W-:Y:S01]  /*3150*/  IMAD.MOV.U32 R14, RZ, RZ, R39 ;  /* 0x000000ffff0e7224 */ /* 0x000fe200078e0027 */
[----:B------:R-:W-:Y:S01]  /*3160*/  PLOP3.LUT P3, PT, PT, PT, UP0, 0x80, 0x0 ;  /* 0x000000000000781c */ /* 0x000fe20003f6f008 */
        /* <DEDUP_REMOVED lines=32> */
[----:B------:R-:W-:Y:S06]  /*3370*/  @!P3 BRA `(.L_x_11312) ;  /* 0x000000000004b947 */ /* 0x000fec0003800000 */
[----:B------:R-:W-:Y:S01]  /*3380*/  BPT.TRAP 0x1 ;  /* 0x000000040000795c */ /* 0x000fe20000300000 */
.L_x_11312:
[----:B------:R-:W-:Y:S01]  /*3390*/  IMAD R14, R17, 0x8, R2 ;  /* 0x00000008110e7824 */ /* 0x000fe200078e0202 */
[----:B------:R-:W-:Y:S01]  /*33a0*/  SHF.L.U32 R85, R156, 0x1f, RZ ;  /* 0x0000001f9c557819 */ /* 0x000fe200000006ff */
[----:B------:R-:W-:Y:S03]  /*33b0*/  BSSY B1, `(.L_x_11313) ;  /* 0x0000003000017945 */ /* 0x000fe60003800000 */
[----:B------:R-:W0:Y:S02]  /*33c0*/  SYNCS.PHASECHK.TRANS64.TRYWAIT P5, [R14+URZ+0x2d890], R85 ;  /* 0x02d890550e0075a7 */ /* 0x000e2400080a017f */
[----:B0-----:R-:W-:Y:S05]  /*33d0*/  @!P5 BRA `(.L_x_11314) ;  /* 0x000001f00028d947 */ /* 0x001fea0003800000 */
.L_x_11680:
[----:B------:R-:W-:Y:S05]  /*33e0*/  BSYNC B1 ;  /* 0x0000000000017941 */ /* 0x000fea0003800000 */
.L_x_11313:
[----:B------:R-:W-:Y:S05]  /*33f0*/  @P4 BRA `(.L_x_11315) ;  /* 0x00000034003c4947 */ /* 0x000fea0003800000 */
[----:B------:R-:W-:Y:S01]  /*3400*/  ISETP.NE.AND P4, PT, R8, RZ, PT ;  /* 0x000000ff0800720c */ /* 0x000fe20003f85270 */
[----:B------:R-:W-:-:S12]  /*3410*/  BSSY B1, `(.L_x_11316) ;  /* 0x0000033000017945 */ /* 0x000fd80003800000 */
[----:B------:R-:W-:Y:S05]  /*3420*/  @!P4 BRA `(.L_x_11317) ;  /* 0x0000000000c4c947 */ /* 0x000fea0003800000 */
[----:B------:R-:W2:Y:S01]  /*3430*/  LDL.64 R52, [R1] ;  /* 0x0000000001347983 */ /* 0x000ea20000100a00 */
        /* <DEDUP_REMOVED lines=16> */
[--C-:B------:R-:W-:Y:S02]  /*3540*/  HADD2.F32 R59, -RZ, R121.reuse.H0_H0 ;  /* 0x20000079ff3b7230 */ /* 0x100fe40000004100 */
[-C--:B------:R-:W-:Y:S01]  /*3550*/  FFMA.FTZ R29, R52, R55.reuse, -R29 ;  /* 0x00000037341d7223 */ /* 0x080fe2000001081d */
[----:B------:R-:W-:Y:S02]  /*3560*/  HADD2.F32 R87, -RZ, R121.H1_H1 ;  /* 0x30000079ff577230 */ /* 0x000fe40000004100 */
        /* <DEDUP_REMOVED lines=8> */
[--C-:B------:R-:W-:Y:S02]  /*35f0*/  HADD2.F32 R54, -RZ, R28.reuse.H0_H0 ;  /* 0x2000001cff367230 */ /* 0x100fe40000004100 */
[----:B------:R-:W-:Y:S01]  /*3600*/  FFMA.FTZ R58, R31, R58, R86 ;  /* 0x0000003a1f3a7223 */ /* 0x000fe20000010056 */
[----:B------:R-:W-:Y:S02]  /*3610*/  HADD2.F32 R28, -RZ, R28.H1_H1 ;  /* 0x3000001cff1c7230 */ /* 0x000fe40000004100 */
[----:B------:R-:W-:-:S02]  /*3620*/  HADD2.F32 R55, -RZ, R119.H0_H0 ;  /* 0x20000077ff377230 */ /* 0x000fc40000004100 */
[----:B------:R-:W-:Y:S01]  /*3630*/  F2FP.F16.F32.PACK_AB R53, R58, R53 ;  /* 0x000000353a35723e */ /* 0x000fe200000000ff */
        /* <DEDUP_REMOVED lines=9> */
[----:B------:R-:W-:Y:S01]  /*36d0*/  FMUL.FTZ R87, R54, R87 ;  /* 0x0000005736577220 */ /* 0x000fe20000410000 */
[----:B------:R-:W-:-:S02]  /*36e0*/  IMAD.MOV.U32 R31, RZ, RZ, R53 ;  /* 0x000000ffff1f7224 */ /* 0x000fc400078e0035 */
[-C--:B------:R-:W-:Y:S01]  /*36f0*/  FFMA.FTZ R59, R54, R55.reuse, -R59 ;  /* 0x00000037363b7223 */ /* 0x080fe2000001083b */
[----:B------:R-:W-:-:S05]  /*3700*/  FFMA.FTZ R30, R30, R55, R87 ;  /* 0x000000371e1e7223 */ /* 0x000fca0000010057 */
[----:B------:R-:W-:-:S07]  /*3710*/  F2FP.F16.F32.PACK_AB R30, R30, R59 ;  /* 0x0000003b1e1e723e */ /* 0x000fce00000000ff */
.L_x_11319:
[----:B------:R-:W-:Y:S05]  /*3720*/  BSYNC B2 ;  /* 0x0000000000027941 */ /* 0x000fea0003800000 */
.L_x_11318:
[----:B------:R1:W-:Y:S02]  /*3730*/  STG.E.128 desc[UR40][R32.64], R28 ;  /* 0x0000001c20007986 */ /* 0x0003e4000c101d28 */
.L_x_11317:
[----:B------:R-:W-:Y:S05]  /*3740*/  BSYNC B1 ;  /* 0x0000000000017941 */ /* 0x000fea0003800000 */
.L_x_11316:
        /* <DEDUP_REMOVED lines=10> */
[----:B------:R-:W-:-:S03]  /*37f0*/  SHF.R.U64 R50, R50, 0x10, R51 ;  /* 0x0000001032327819 */ /* 0x000fc60000001233 */
[----:B------:R-:W-:Y:S02]  /*3800*/  HADD2.F32 R54, -RZ, R54.H0_H0 ;  /* 0x20000036ff367230 */ /* 0x000fe40000004100 */
[--C-:B------:R-:W-:Y:S02]  /*3810*/  HADD2.F32 R29, -RZ, R52.reuse.H1_H1 ;  /* 0x30000034ff1d7230 */ /* 0x100fe40000004100 */
[----:B------:R-:W-:Y:S02]  /*3820*/  HADD2.F32 R53, -RZ, R52.H0_H0 ;  /* 0x20000034ff357230 */ /* 0x000fe40000004100 */
[----:B------:R-:W-:Y:S02]  /*3830*/  HADD2.F32 R50, -RZ, R50.H0_H0 ;  /* 0x20000032ff327230 */ /* 0x000fe40000004100 */
[-C--:B------:R-:W-:Y:S01]  /*3840*/  FMUL.FTZ R52, R29, R54.reuse ;  /* 0x000000361d347220 */ /* 0x080fe20000410000 */
[----:B------:R-:W-:-:S03]  /*3850*/  FMUL.FTZ R54, R53, R54 ;  /* 0x0000003635367220 */ /* 0x000fc60000410000 */
[-C--:B------:R-:W-:Y:S01]  /*3860*/  FFMA.FTZ R52, R53, R50.reuse, -R52 ;  /* 0x0000003235347223 */ /* 0x080fe20000010834 */
[--C-:B------:R-:W-:Y:S02]  /*3870*/  HADD2.F32 R53, -RZ, R117.reuse.H0_H0 ;  /* 0x20000075ff357230 */ /* 0x100fe40000004100 */
[----:B------:R-:W-:Y:S01]  /*3880*/  FFMA.FTZ R29, R29, R50, R54 ;  /* 0x000000321d1d7223 */ /* 0x000fe20000010036 */
[----:B------:R-:W-:Y:S01]  /*3890*/  SHF.R.U32.HI R50, RZ, 0x10, R51 ;  /* 0x00000010ff327819 */ /* 0x000fe20000011633 */
[----:B------:R-:W-:Y:S01]  /*38a0*/  IMAD.MOV.U32 R51, RZ, RZ, R31 ;  /* 0x000000ffff337224 */ /* 0x000fe200078e001f */
[----:B------:R-:W-:Y:S01]  /*38b0*/  SHF.R.U32.HI R54, RZ, 0x10, R57 ;  /* 0x00000010ff367819 */ /* 0x000fe20000011639 */
[----:B------:R-:W-:Y:S01]  /*38c0*/  HADD2.F32 R117, -RZ, R117.H1_H1 ;  /* 0x30000075ff757230 */ /* 0x000fe20000004100 */
[----:B------:R-:W-:Y:S01]  /*38d0*/  F2FP.F16.F32.PACK_AB R29, R29, R52 ;  /* 0x000000341d1d723e */ /* 0x000fe200000000ff */
[----:B------:R-:W-:Y:S02]  /*38e0*/  HADD2.F32 R50, -RZ, R50.H0_H0 ;  /* 0x20000032ff327230 */ /* 0x000fe40000004100 */
[----:B------:R-:W-:-:S02]  /*38f0*/  HADD2.F32 R54, -RZ, R54.H0_H0 ;  /* 0x20000036ff367230 */ /* 0x000fc40000004100 */
[--C-:B------:R-:W-:Y:S02]  /*3900*/  HADD2.F32 R31, -RZ, R51.reuse.H1_H1 ;  /* 0x30000033ff1f7230 */ /* 0x100fe40000004100 */
[----:B------:R-:W-:-:S03]  /*3910*/  HADD2.F32 R51, -RZ, R51.H0_H0 ;  /* 0x20000033ff337230 */ /* 0x000fc60000004100 */
[-C--:B------:R-:W-:Y:S02]  /*3920*/  FMUL.FTZ R56, R31, R54.reuse ;  /* 0x000000361f387220 */ /* 0x080fe40000410000 */
[C---:B------:R-:W-:Y:S02]  /*3930*/  FMUL.FTZ R54, R51.reuse, R54 ;  /* 0x0000003633367220 */ /* 0x040fe40000410000 */
[-C--:B------:R-:W-:Y:S01]  /*3940*/  FFMA.FTZ R56, R51, R50.reuse, -R56 ;  /* 0x0000003233387223 */ /* 0x080fe20000010838 */
[----:B------:R-:W-:Y:S02]  /*3950*/  HADD2.F32 R51, -RZ, R120.H0_H0 ;  /* 0x20000078ff337230 */ /* 0x000fe40000004100 */
[----:B------:R-:W-:Y:S01]  /*3960*/  FFMA.FTZ R31, R31, R50, R54 ;  /* 0x000000321f1f7223 */ /* 0x000fe20000010036 */
[--C-:B------:R-:W-:Y:S02]  /*3970*/  HADD2.F32 R50, -RZ, R28.reuse.H0_H0 ;  /* 0x2000001cff327230 */ /* 0x100fe40000004100 */
[----:B------:R-:W-:-:S02]  /*3980*/  HADD2.F32 R28, -RZ, R28.H1_H1 ;  /* 0x3000001cff1c7230 */ /* 0x000fc40000004100 */
[----:B------:R-:W-:-:S03]  /*3990*/  F2FP.F16.F32.PACK_AB R31, R31, R56 ;  /* 0x000000381f1f723e */ /* 0x000fc600000000ff */
[-C--:B------:R-:W-:Y:S01]  /*39a0*/  FMUL.FTZ R55, R28, R51.reuse ;  /* 0x000000331c377220 */ /* 0x080fe20000410000 */
[----:B------:R-:W-:-:S03]  /*39b0*/  FMUL.FTZ R51, R50, R51 ;  /* 0x0000003332337220 */ /* 0x000fc60000410000 */
[-C--:B------:R-:W-:Y:S01]  /*39c0*/  FFMA.FTZ R55, R50, R53.reuse, -R55 ;  /* 0x0000003532377223 */ /* 0x080fe20000010837 */
[----:B------:R-:W-:Y:S01]  /*39d0*/  FFMA.FTZ R28, R28, R53, R51 ;  /* 0x000000351c1c7223 */ /* 0x000fe20000010033 */
[--C-:B------:R-:W-:Y:S02]  /*39e0*/  HADD2.F32 R50, -RZ, R30.reuse.H0_H0 ;  /* 0x2000001eff327230 */ /* 0x100fe40000004100 */
[----:B------:R-:W-:Y:S02]  /*39f0*/  HADD2.F32 R30, -RZ, R30.H1_H1 ;  /* 0x3000001eff1e7230 */ /* 0x000fe40000004100 */
[----:B------:R-:W-:Y:S01]  /*3a00*/  HADD2.F32 R51, -RZ, R120.H1_H1 ;  /* 0x30000078ff337230 */ /* 0x000fe20000004100 */
[----:B------:R-:W-:-:S04]  /*3a10*/  F2FP.F16.F32.PACK_AB R28, R28, R55 ;  /* 0x000000371c1c723e */ /* 0x000fc800000000ff */
[-C--:B------:R-:W-:Y:S01]  /*3a20*/  FMUL.FTZ R53, R30, R51.reuse ;  /* 0x000000331e357220 */ /* 0x080fe20000410000 */
[----:B------:R-:W-:-:S03]  /*3a30*/  FMUL.FTZ R51, R50, R51 ;  /* 0x0000003332337220 */ /* 0x000fc60000410000 */
[-C--:B------:R-:W-:Y:S01]  /*3a40*/  FFMA.FTZ R53, R50, R117.reuse, -R53 ;  /* 0x0000007532357223 */ /* 0x080fe20000010835 */
[----:B------:R-:W-:-:S05]  /*3a50*/  FFMA.FTZ R30, R30, R117, R51 ;  /* 0x000000751e1e7223 */ /* 0x000fca0000010033 */
[----:B------:R-:W-:-:S07]  /*3a60*/  F2FP.F16.F32.PACK_AB R30, R30, R53 ;  /* 0x000000351e1e723e */ /* 0x000fce00000000ff */
.L_x_11323:
[----:B------:R-:W-:Y:S05]  /*3a70*/  BSYNC B2 ;  /* 0x0000000000027941 */ /* 0x000fea0003800000 */
.L_x_11322:
[----:B------:R2:W-:Y:S02]  /*3a80*/  STG.E.128 desc[UR40][R32.64+0x20], R28 ;  /* 0x0000201c20007986 */ /* 0x0005e4000c101d28 */
.L_x_11321:
[----:B------:R-:W-:Y:S05]  /*3a90*/  BSYNC B1 ;  /* 0x0000000000017941 */ /* 0x000fea0003800000 */
.L_x_11320:
        /* <DEDUP_REMOVED lines=8> */
[--C-:B------:R-:W-:Y:S01]  /*3b20*/  SHF.R.U64 R50, R46, 0x10, R47.reuse ;  /* 0x000000102e327819 */ /* 0x100fe2000000122f */
[----:B------:R-:W-:Y:S01]  /*3b30*/  HADD2.F32 R119, -RZ, R119.H1_H1 ;  /* 0x30000077ff777230 */ /* 0x000fe20000004100 */
        /* <DEDUP_REMOVED lines=11> */
[----:B------:R-:W-:Y:S02]  /*3bf0*/  HADD2.F32 R48, -RZ, R50.H0_H0 ;  /* 0x20000032ff307230 */ /* 0x000fe40000004100 */
[----:B------:R-:W-:Y:S02]  /*3c00*/  HADD2.F32 R50, -RZ, R46.H0_H0 ;  /* 0x2000002eff327230 */ /* 0x000fe40000004100 */
[----:B------:R-:W-:Y:S01]  /*3c10*/  FMUL.FTZ R46, R31, R54 ;  /* 0x000000361f2e7220 */ /* 0x000fe20000410000 */
[-C--:B------:R-:W-:Y:S01]  /*3c20*/  FMUL.FTZ R54, R29, R52.reuse ;  /* 0x000000341d367220 */ /* 0x080fe20000410000 */
[----:B------:R-:W-:Y:S01]  /*3c30*/  FMUL.FTZ R52, R47, R52 ;  /* 0x000000342f347220 */ /* 0x000fe20000410000 */
[-C--:B------:R-:W-:Y:S01]  /*3c40*/  FFMA.FTZ R31, R31, R48.reuse, R56 ;  /* 0x000000301f1f7223 */ /* 0x080fe20000010038 */
[----:B------:R-:W-:Y:S01]  /*3c50*/  FFMA.FTZ R46, R49, R48, -R46 ;  /* 0x00000030312e7223 */ /* 0x000fe2000001082e */
[-C--:B------:R-:W-:Y:S01]  /*3c60*/  FFMA.FTZ R47, R47, R50.reuse, -R54 ;  /* 0x000000322f2f7223 */ /* 0x080fe20000010836 */
[----:B------:R-:W-:Y:S01]  /*3c70*/  FFMA.FTZ R50, R29, R50, R52 ;  /* 0x000000321d327223 */ /* 0x000fe20000010034 */
[----:B------:R-:W-:-:S02]  /*3c80*/  HADD2.F32 R51, -RZ, R118.H1_H1 ;  /* 0x30000076ff337230 */ /* 0x000fc40000004100 */
[--C-:B------:R-:W-:Y:S02]  /*3c90*/  HADD2.F32 R48, -RZ, R28.reuse.H1_H1 ;  /* 0x3000001cff307230 */ /* 0x100fe40000004100 */
        /* <DEDUP_REMOVED lines=10> */
[C---:B------:R-:W-:Y:S01]  /*3d40*/  FMUL.FTZ R119, R30.reuse, R119 ;  /* 0x000000771e777220 */ /* 0x040fe20000410000 */
[----:B------:R-:W-:Y:S01]  /*3d50*/  F2FP.F16.F32.PACK_AB R29, R31, R46 ;  /* 0x0000002e1f1d723e */ /* 0x000fe200000000ff */
[----:B------:R-:W-:Y:S01]  /*3d60*/  FFMA.FTZ R55, R30, R49, -R55 ;  /* 0x000000311e377223 */ /* 0x000fe20000010837 */
[----:B------:R-:W-:Y:S01]  /*3d70*/  F2FP.F16.F32.PACK_AB R31, R50, R47 ;  /* 0x0000002f321f723e */ /* 0x000fe200000000ff */
[----:B------:R-:W-:Y:S01]  /*3d80*/  FFMA.FTZ R28, R28, R49, R119 ;  /* 0x000000311c1c7223 */ /* 0x000fe20000010077 */
[----:B------:R-:W-:-:S04]  /*3d90*/  F2FP.F16.F32.PACK_AB R48, R48, R53 ;  /* 0x000000353030723e */ /* 0x000fc800000000ff */
[----:B------:R-:W-:Y:S01]  /*3da0*/  F2FP.F16.F32.PACK_AB R30, R28, R55 ;  /* 0x000000371c1e723e */ /* 0x000fe200000000ff */
[----:B------:R-:W-:-:S07]  /*3db0*/  IMAD.MOV.U32 R28, RZ, RZ, R48 ;  /* 0x000000ffff1c7224 */ /* 0x000fce00078e0030 */
.L_x_11327:
[----:B------:R-:W-:Y:S05]  /*3dc0*/  BSYNC B2 ;  /* 0x0000000000027941 */ /* 0x000fea0003800000 */
.L_x_11326:
[----:B------:R3:W-:Y:S02]  /*3dd0*/  STG.E.128 desc[UR40][R32.64+0x40], R28 ;  /* 0x0000401c20007986 */ /* 0x0007e4000c101d28 */
.L_x_11325:
[----:B------:R-:W-:Y:S05]  /*3de0*/  BSYNC B1 ;  /* 0x0000000000017941 */ /* 0x000fea0003800000 */
.L_x_11324:
        /* <DEDUP_REMOVED lines=8> */
[----:B------:R-:W-:Y:S02]  /*3e70*/  SHF.R.U64 R47, R44, 0x10, R45 ;  /* 0x000000102c2f7819 */ /* 0x000fe4000000122d */
[--C-:B------:R-:W-:Y:S01]  /*3e80*/  SHF.R.U64 R49, R42, 0x10, R43.reuse ;  /* 0x000000102a317819 */ /* 0x100fe2000000122b */
[----:B------:R-:W-:Y:S01]  /*3e90*/  IMAD.MOV.U32 R42, RZ, RZ, R28 ;  /* 0x000000ffff2a7224 */ /* 0x000fe200078e001c */
[----:B------:R-:W-:Y:S01]  /*3ea0*/  SHF.R.U32.HI R46, RZ, 0x10, R43 ;  /* 0x00000010ff2e7819 */ /* 0x000fe2000001162b */
[----:B------:R-:W-:Y:S01]  /*3eb0*/  IMAD.MOV.U32 R43, RZ, RZ, R31 ;  /* 0x000000ffff2b7224 */ /* 0x000fe200078e001f */
[----:B------:R-:W-:Y:S01]  /*3ec0*/  SHF.R.U32.HI R48, RZ, 0x10, R45 ;  /* 0x00000010ff307819 */ /* 0x000fe2000001162d */
[----:B------:R-:W-:Y:S02]  /*3ed0*/  HADD2.F32 R47, -RZ, R47.H0_H0 ;  /* 0x2000002fff2f7230 */ /* 0x000fe40000004100 */
[--C-:B------:R-:W-:Y:S02]  /*3ee0*/  HADD2.F32 R31, -RZ, R29.reuse.H1_H1 ;  /* 0x3000001dff1f7230 */ /* 0x100fe40000004100 */
[----:B------:R-:W-:-:S02]  /*3ef0*/  HADD2.F32 R28, -RZ, R29.H0_H0 ;  /* 0x2000001dff1c7230 */ /* 0x000fc40000004100 */
[----:B------:R-:W-:Y:S02]  /*3f00*/  HADD2.F32 R48, -RZ, R48.H0_H0 ;  /* 0x20000030ff307230 */ /* 0x000fe40000004100 */
[-C--:B------:R-:W-:Y:S01]  /*3f10*/  FMUL.FTZ R29, R31, R47.reuse ;  /* 0x0000002f1f1d7220 */ /* 0x080fe20000410000 */
[--C-:B------:R-:W-:Y:S02]  /*3f20*/  HADD2.F32 R44, -RZ, R43.reuse.H1_H1 ;  /* 0x3000002bff2c7230 */ /* 0x100fe40000004100 */
[----:B------:R-:W-:Y:S01]  /*3f30*/  FMUL.FTZ R50, R28, R47 ;  /* 0x0000002f1c327220 */ /* 0x000fe20000410000 */
[----:B------:R-:W-:Y:S02]  /*3f40*/  HADD2.F32 R43, -RZ, R43.H0_H0 ;  /* 0x2000002bff2b7230 */ /* 0x000fe40000004100 */
[----:B------:R-:W-:Y:S02]  /*3f50*/  HADD2.F32 R45, -RZ, R49.H0_H0 ;  /* 0x20000031ff2d7230 */ /* 0x000fe40000004100 */
[----:B------:R-:W-:Y:S01]  /*3f60*/  FMUL.FTZ R52, R44, R48 ;  /* 0x000000302c347220 */ /* 0x000fe20000410000 */
[----:B------:R-:W-:-:S02]  /*3f70*/  HADD2.F32 R46, -RZ, R46.H0_H0 ;  /* 0x2000002eff2e7230 */ /* 0x000fc40000004100 */
[----:B------:R-:W-:Y:S01]  /*3f80*/  FMUL.FTZ R47, R43, R48 ;  /* 0x000000302b2f7220 */ /* 0x000fe20000410000 */
[-C--:B------:R-:W-:Y:S01]  /*3f90*/  FFMA.FTZ R28, R28, R45.reuse, -R29 ;  /* 0x0000002d1c1c7223 */ /* 0x080fe2000001081d */
[----:B------:R-:W-:Y:S01]  /*3fa0*/  FFMA.FTZ R29, R31, R45, R50 ;  /* 0x0000002d1f1d7223 */ /* 0x000fe20000010032 */
[-C--:B------:R-:W-:Y:S01]  /*3fb0*/  FFMA.FTZ R31, R43, R46.reuse, -R52 ;  /* 0x0000002e2b1f7223 */ /* 0x080fe20000010834 */
[----:B------:R-:W-:Y:S01]  /*3fc0*/  FFMA.FTZ R44, R44, R46, R47 ;  /* 0x0000002e2c2c7223 */ /* 0x000fe2000001002f */
[--C-:B------:R-:W-:Y:S02]  /*3fd0*/  HADD2.F32 R43, -RZ, R42.reuse.H1_H1 ;  /* 0x3000002aff2b7230 */ /* 0x100fe40000004100 */
[----:B------:R-:W-:Y:S01]  /*3fe0*/  HADD2.F32 R47, -RZ, R115.H0_H0 ;  /* 0x20000073ff2f7230 */ /* 0x000fe20000004100 */
[----:B------:R-:W-:Y:S01]  /*3ff0*/  F2FP.F16.F32.PACK_AB R29, R29, R28 ;  /* 0x0000001c1d1d723e */ /* 0x000fe200000000ff */
[----:B------:R-:W-:Y:S01]  /*4000*/  HADD2.F32 R42, -RZ, R42.H0_H0 ;  /* 0x2000002aff2a7230 */ /* 0x000fe20000004100 */
[----:B------:R-:W-:Y:S01]  /*4010*/  F2FP.F16.F32.PACK_AB R31, R44, R31 ;  /* 0x0000001f2c1f723e */ /* 0x000fe200000000ff */
[----:B------:R-:W-:-:S02]  /*4020*/  HADD2.F32 R45, -RZ, R30.H1_H1 ;  /* 0x3000001eff2d7230 */ /* 0x000fc40000004100 */
[-C--:B------:R-:W-:Y:S01]  /*4030*/  FMUL.FTZ R49, R43, R47.reuse ;  /* 0x0000002f2b317220 */ /* 0x080fe20000410000 */
[----:B------:R-:W-:Y:S02]  /*4040*/  HADD2.F32 R115, -RZ, R115.H1_H1 ;  /* 0x30000073ff737230 */ /* 0x000fe40000004100 */
        /* <DEDUP_REMOVED lines=12> */
.L_x_11331:
[----:B------:R-:W-:Y:S05]  /*4110*/  BSYNC B2 ;  /* 0x0000000000027941 */ /* 0x000fea0003800000 */
.L_x_11330:
[----:B------:R4:W-:Y:S02]  /*4120*/  STG.E.128 desc[UR40][R32.64+0x60], R28 ;  /* 0x0000601c20007986 */ /* 0x0009e4000c101d28 */
.L_x_11329:
[----:B------:R-:W-:Y:S05]  /*4130*/  BSYNC B1 ;  /* 0x0000000000017941 */ /* 0x000fea0003800000 */
.L_x_11328:
        /* <DEDUP_REMOVED lines=49> */
.L_x_11335:
[----:B------:R-:W-:Y:S05]  /*4450*/  BSYNC B2 ;  /* 0x0000000000027941 */ /* 0x000fea0003800000 */
.L_x_11334:
[----:B------:R1:W-:Y:S02]  /*4460*/  STG.E.128 desc[UR40][R32.64+0x80], R28 ;  /* 0x0000801c20007986 */ /* 0x0003e4000c101d28 */
.L_x_11333:
[----:B------:R-:W-:Y:S05]  /*4470*/  BSYNC B1 ;  /* 0x0000000000017941 */ /* 0x000fea0003800000 */
.L_x_11332:
        /* <DEDUP_REMOVED lines=48> */
.L_x_11337:
[----:B------:R-:W-:Y:S05]  /*4780*/  BSYNC B1 ;  /* 0x0000000000017941 */ /* 0x000fea0003800000 */
.L_x_11336:
[----:B------:R1:W-:Y:S01]  /*4790*/  STG.E.128 desc[UR40][R32.64+0xa0], R28 ;  /* 0x0000a01c20007986 */ /* 0x0003e2000c101d28 */
[----:B------:R-:W-:Y:S05]  /*47a0*/  BRA `(.L_x_11315) ;  /* 0x0000002000507947 */ /* 0x000fea0003800000 */
.L_x_11309:
        /* <DEDUP_REMOVED lines=46> */
.L_x_11339:
[----:B------:R-:W-:Y:S05]  /*4a90*/  BSYNC B1 ;  /* 0x0000000000017941 */ /* 0x000fea0003800000 */
.L_x_11338:
        /* <DEDUP_REMOVED lines=43> */
[----:B------:R-:W-:Y:S02]  /*4d50*/  PRMT R116, R52, 0x7610, R116 ;  /* 0x0000761034747816 */ /* 0x000fe40000000074 */
[----:B------:R-:W-:Y:S01]  /*4d60*/  PRMT R131, R131, 0x5410, R14 ;  /* 0x0000541083837816 */ /* 0x000fe2000000000e */
[----:B------:R-:W-:Y:S06]  /*4d70*/  @!P3 BRA `(.L_x_11340) ;  /* 0x000000000004b947 */ /* 0x000fec0003800000 */
[----:B------:R-:W-:Y:S01]  /*4d80*/  BPT.TRAP 0x1 ;  /* 0x000000040000795c */ /* 0x000fe20000300000 */
.L_x_11340:
[----:B------:R-:W-:Y:S01]  /*4d90*/  IMAD R14, R17, 0x8, R2 ;  /* 0x00000008110e7824 */ /* 0x000fe200078e0202 */
[----:B------:R-:W-:Y:S01]  /*4da0*/  SHF.L.U32 R85, R156, 0x1f, RZ ;  /* 0x0000001f9c557819 */ /* 0x000fe200000006ff */
[----:B------:R-:W-:Y:S03]  /*4db0*/  BSSY B1, `(.L_x_11341) ;  /* 0x0000003000017945 */ /* 0x000fe60003800000 */
[----:B------:R-:W0:Y:S02]  /*4dc0*/  SYNCS.PHASECHK.TRANS64.TRYWAIT P5, [R14+URZ+0x2d890], R85 ;  /* 0x02d890550e0075a7 */ /* 0x000e2400080a017f */
[----:B0-----:R-:W-:Y:S05]  /*4dd0*/  @!P5 BRA `(.L_x_11342) ;  /* 0x000001d400bcd947 */ /* 0x001fea0003800000 */
.L_x_11681:
[----:B------:R-:W-:Y:S05]  /*4de0*/  BSYNC B1 ;  /* 0x0000000000017941 */ /* 0x000fea0003800000 */
.L_x_11341:
        /* <DEDUP_REMOVED lines=17> */
[----:B------:R-:W-:Y:S01]  /*4f00*/  SEL R52, R107, R114, !P0 ;  /* 0x000000726b347207 */ /* 0x000fe20004000000 */
[----:B------:R-:W-:Y:S01]  /*4f10*/  BSSY B2, `(.L_x_11345) ;  /* 0x000006f000027945 */ /* 0x000fe20003800000 */
[----:B------:R-:W-:-:S02]  /*4f20*/  ISETP.GE.AND P4, PT, R136, R106, PT ;  /* 0x0000006a8800720c */ /* 0x000fc40003f86270 */
[----:B------:R-:W-:-:S04]  /*4f30*/  SHF.R.S32.HI R53, RZ, 0x1f, R52 ;  /* 0x0000001fff357819 */ /* 0x000fc80000011434 */
[----:B------:R-:W-:-:S04]  /*4f40*/  LEA.HI R53, R53, R52, RZ, 0x4 ;  /* 0x0000003435357211 */ /* 0x000fc800078f20ff */
[----:B------:R-:W-:-:S04]  /*4f50*/  SHF.R.S32.HI R53, RZ, 0x4, R53 ;  /* 0x00000004ff357819 */ /* 0x000fc80000011435 */
[----:B------:R-:W-:-:S04]  /*4f60*/  LEA.HI.SX32 R115, R76, R53, 0x1d ;  /* 0x000000354c737211 */ /* 0x000fc800078feaff */
[----:B------:R-:W-:-:S04]  /*4f70*/  SHF.R.S32.HI R52, RZ, 0x1f, R115 ;  /* 0x0000001fff347819 */ /* 0x000fc80000011473 */
[----:B------:R-:W-:Y:S01]  /*4f80*/  LEA.HI R52, R52, R115, RZ, 0x2 ;  /* 0x0000007334347211 */ /* 0x000fe200078f10ff */
[----:B------:R-:W-:-:S04]  /*4f90*/  IMAD.SHL.U32 R115, R115, 0x8, RZ ;  /* 0x0000000873737824 */ /* 0x000fc800078e00ff */
[----:B------:R-:W-:-:S05]  /*4fa0*/  IMAD.SHL.U32 R52, R52, 0x400, RZ ;  /* 0x0000040034347824 */ /* 0x000fca00078e00ff */
[----:B------:R-:W-:Y:S02]  /*4fb0*/  LOP3.LUT R52, R52, 0x7ffff000, RZ, 0xc0, !PT ;  /* 0x7ffff00034347812 */ /* 0x000fe400078ec0ff */
[----:B--2---:R-:W-:-:S04]  /*4fc0*/  LOP3.LUT R53, R58, 0x18, R115, 0xf8, !PT ;  /* 0x000000183a357812 */ /* 0x004fc800078ef873 */
[----:B---3--:R-:W-:-:S04]  /*4fd0*/  LOP3.LUT R53, R53, R55, RZ, 0x3c, !PT ;  /* 0x0000003735357212 */ /* 0x008fc800078e3cff */
[----:B----4-:R-:W-:-:S05]  /*4fe0*/  IADD3 R52, R53, R52, R54 ;  /* 0x0000003435347210 */ /* 0x010fca0007ffe036 */
        /* <DEDUP_REMOVED lines=40> */
[----:B------:R-:W-:Y:S01]  /*5270*/  FMUL.FTZ R120, R55, R119 ;  /* 0x0000007737787220 */ /* 0x000fe20000410000 */
[----:B------:R-:W-:Y:S02]  /*5280*/  IMAD.MOV.U32 R53, RZ, RZ, R49 ;  /* 0x000000ffff357224 */ /* 0x000fe400078e0031 */
[----:B------:R-:W-:Y:S02]  /*5290*/  IMAD.MOV.U32 R57, RZ, RZ, R37 ;  /* 0x000000ffff397224 */ /* 0x000fe400078e0025 */
        /* <DEDUP_REMOVED lines=34> */
[--C-:B------:R-:W-:Y:S01]  /*54c0*/  HADD2.F32 R51, -RZ, R58.reuse.H0_H0 ;  /* 0x2000003aff337230 */ /* 0x100fe20000004100 */
        /* <DEDUP_REMOVED lines=19> */
.L_x_11346:
[----:B------:R-:W-:Y:S05]  /*5600*/  BSYNC B2 ;  /* 0x0000000000027941 */ /* 0x000fea0003800000 */
.L_x_11345:
        /* <DEDUP_REMOVED lines=12> */
.L_x_11344:
[----:B------:R-:W-:Y:S05]  /*56d0*/  BSYNC B1 ;  /* 0x0000000000017941 */ /* 0x000fea0003800000 */
.L_x_11343:
[----:B------:R-:W-:Y:S01]  /*56e0*/  ISETP.NE.AND P4, PT, R9, RZ, PT ;  /* 0x000000ff0900720c */ /* 0x000fe20003f85270 */
[----:B------:R-:W-:-:S12]  /*56f0*/  BSSY B1, `(.L_x_11347) ;  /* 0x000007e000017945 */ /* 0x000fd80003800000 */
[----:B------:R-:W-:Y:S05]  /*5700*/  @!P4 BRA `(.L_x_11348) ;  /* 0x0000000400f0c947 */ /* 0x000fea0003800000 */
[----:B------:R-:W3:Y:S04]  /*5710*/  LDL R48, [R1+0x10] ;  /* 0x0000100001307983 */ /* 0x000ee80000100800 */
[----:B--2---:R-:W2:Y:S04]  /*5720*/  LDL R39, [R1+0x14] ;  /* 0x0000140001277983 */ /* 0x004ea80000100800 */
        /* <DEDUP_REMOVED lines=8> */
[----:B------:R-:W-:Y:S01]  /*57b0*/  SHF.R.S32.HI R37, RZ, 0x1f, R36 ;  /* 0x0000001fff257819 */ /* 0x000fe20000011424 */
[----:B------:R-:W-:-:S03]  /*57c0*/  IMAD.SHL.U32 R52, R36, 0x8, RZ ;  /* 0x0000000824347824 */ /* 0x000fc600078e00ff */
[----:B------:R-:W-:-:S05]  /*57d0*/  LEA.HI R37, R37, R36, RZ, 0x2 ;  /* 0x0000002425257211 */ /* 0x000fca00078f10ff */
[----:B------:R-:W-:-:S05]  /*57e0*/  IMAD.SHL.U32 R37, R37, 0x400, RZ ;  /* 0x0000040025257824 */ /* 0x000fca00078e00ff */
[----:B------:R-:W-:Y:S02]  /*57f0*/  LOP3.LUT R37, R37, 0x7ffff000, RZ, 0xc0, !PT ;  /* 0x7ffff00025257812 */ /* 0x000fe400078ec0ff */
[----:B---3--:R-:W-:-:S04]  /*5800*/  LOP3.LUT R36, R48, 0x18, R52, 0xf8, !PT ;  /* 0x0000001830247812 */ /* 0x008fc800078ef834 */
[----:B--2---:R-:W-:-:S04]  /*5810*/  LOP3.LUT R36, R36, R39, RZ, 0x3c, !PT ;  /* 0x0000002724247212 */ /* 0x004fc800078e3cff */
[----:B----4-:R-:W-:Y:S01]  /*5820*/  IADD3 R36, R36, R37, R38 ;  /* 0x0000002524247210 */ /* 0x010fe20007ffe026 */
[----:B------:R-:W-:-:S04]  /*5830*/  IMAD R37, R17, 0x3000, R103 ;  /* 0x0000300011257824 */ /* 0x000fc800078e0267 */
[----:B------:R-:W-:Y:S02]  /*5840*/  IMAD R39, R17, 0x3000, R36 ;  /* 0x0000300011277824 */ /* 0x000fe400078e0224 */
[--C-:B------:R-:W-:Y:S02]  /*5850*/  IMAD R37, R37, 0x2, R2.reuse ;  /* 0x0000000225257824 */ /* 0x100fe400078e0202 */
[----:B------:R-:W-:-:S04]  /*5860*/  IMAD R48, R39, 0x2, R2 ;  /* 0x0000000227307824 */ /* 0x000fc800078e0202 */
[----:B------:R-:W1:Y:S04]  /*5870*/  LDS.128 R36, [R37+0x15400] ;  /* 0x0154000025247984 */ /* 0x000e680000000c00 */
[----:B------:R-:W2:Y:S01]  /*5880*/  LDS.128 R48, [R48+0x15400] ;  /* 0x0154000030307984 */ /* 0x000ea20000000c00 */
[----:B------:R-:W-:Y:S05]  /*5890*/  @P4 BRA `(.L_x_11350) ;  /* 0x0000000400584947 */ /* 0x000fea0003800000 */
[----:B--2---:R-:W-:Y:S01]  /*58a0*/  IMAD.MOV.U32 R54, RZ, RZ, R49 ;  /* 0x000000ffff367224 */ /* 0x004fe200078e0031 */
[----:B------:R-:W-:Y:S01]  /*58b0*/  SHF.R.U64 R32, R32, 0x10, R33 ;  /* 0x0000001020207819 */ /* 0x000fe20000001221 */
[----:B-1----:R-:W-:Y:S01]  /*58c0*/  IMAD.MOV.U32 R53, RZ, RZ, R37 ;  /* 0x000000ffff357224 */ /* 0x002fe200078e0025 */
        /* <DEDUP_REMOVED lines=35> */
[----:B------:R-:W-:Y:S02]  /*5b00*/  SHF.R.U32.HI R53, RZ, 0x10, R35 ;  /* 0x00000010ff357819 */ /* 0x000fe40000011623 */
        /* <DEDUP_REMOVED lines=29> */
[----:B------:R-:W-:Y:S02]  /*5ce0*/  HADD2.F32 R36, -RZ, R38.H0_H0 ;  /* 0x20000026ff247230 */ /* 0x000fe40000004100 */
[----:B------:R-:W-:Y:S02]  /*5cf0*/  HADD2.F32 R50, -RZ, R50.H1_H1 ;  /* 0x30000032ff327230 */ /* 0x000fe40000004100 */
[-C--:B------:R-:W-:Y:S01]  /*5d00*/  FMUL.FTZ R48, R32, R47.reuse ;  /* 0x0000002f20307220 */ /* 0x080fe20000410000 */
[----:B------:R-:W-:Y:S02]  /*5d10*/  HADD2.F32 R38, -RZ, R38.H1_H1 ;  /* 0x30000026ff267230 */ /* 0x000fe40000004100 */
[----:B------:R-:W-:Y:S01]  /*5d20*/  FMUL.FTZ R47, R36, R47 ;  /* 0x0000002f242f7220 */ /* 0x000fe20000410000 */
[----:B------:R-:W-:-:S02]  /*5d30*/  IMAD.MOV.U32 R39, RZ, RZ, R51 ;  /* 0x000000ffff277224 */ /* 0x000fc400078e0033 */
        /* <DEDUP_REMOVED lines=11> */
[----:B------:R-:W-:-:S07]  /*5df0*/  F2FP.F16.F32.PACK_AB R50, R50, R47 ;  /* 0x0000002f3232723e */ /* 0x000fce00000000ff */
.L_x_11350:
[----:B------:R-:W-:Y:S05]  /*5e00*/  BSYNC B2 ;  /* 0x0000000000027941 */ /* 0x000fea0003800000 */
.L_x_11349:
        /* <DEDUP_REMOVED lines=9> */
[----:B-1----:R1:W-:Y:S01]  /*5ea0*/  STG.E.128 desc[UR40][R32.64], R36 ;  /* 0x0000002420007986 */ /* 0x0023e2000c101d28 */
[----:B------:R-:W-:-:S05]  /*5eb0*/  @!P4 LEA.HI.X R35, R52, R87, R35, 0x1, P5 ;  /* 0x000000573423c211 */ /* 0x000fca00028f0c23 */
[----:B--2---:R1:W-:Y:S04]  /*5ec0*/  @!P4 STG.E.128 desc[UR40][R34.64], R48 ;  /* 0x000000302200c986 */ /* 0x0043e8000c101d28 */
.L_x_11348:
[----:B------:R-:W-:Y:S05]  /*5ed0*/  BSYNC B1 ;  /* 0x0000000000017941 */ /* 0x000fea0003800000 */
.L_x_11347:
[----:B------:R-:W-:-:S13]  /*5ee0*/  ISETP.NE.AND P4, PT, R10, RZ, PT ;  /* 0x000000ff0a00720c */ /* 0x000fda0003f85270 */
[----:B------:R-:W-:Y:S05]  /*5ef0*/  @!P4 BRA `(.L_x_11315) ;  /* 0x00000008007cc947 */ /* 0x000fea0003800000 */
[----:B-12---:R-:W2:Y:S04]  /*5f00*/  LDL R36, [R1+0x10] ;  /* 0x0000100001247983 */ /* 0x006ea80000100800 */
[----:B------:R-:W3:Y:S04]  /*5f10*/  LDL R35, [R1+0x14] ;  /* 0x0000140001237983 */ /* 0x000ee80000100800 */
[----:B------:R-:W4:Y:S01]  /*5f20*/  LDL R34, [R1+0x18] ;  /* 0x0000180001227983 */ /* 0x000f220000100800 */
[----:B------:R-:W-:Y:S01]  /*5f30*/  IADD3 R32, P4, P5, R20, R88, R77 ;  /* 0x0000005814207210 */ /* 0x000fe20007d9e04d */
[----:B------:R-:W-:Y:S01]  /*5f40*/  BSSY B1, `(.L_x_11351) ;  /* 0x0000070000017945 */ /* 0x000fe20003800000 */
[----:B------:R-:W-:-:S02]  /*5f50*/  LOP3.LUT P6, RZ, R23, 0x1, RZ, 0xc0, !PT ;  /* 0x0000000117ff7812 */ /* 0x000fc400078cc0ff */
[----:B------:R-:W-:Y:S02]  /*5f60*/  IADD3.X R33, R3, R109, R99, P4, P5 ;  /* 0x0000006d03217210 */ /* 0x000fe400027ea463 */
[C---:B------:R-:W-:Y:S02]  /*5f70*/  LEA R44, P4, R32.reuse, R86, 0x1 ;  /* 0x00000056202c7211 */ /* 0x040fe400078808ff */
[----:B------:R-:W-:Y:S02]  /*5f80*/  SEL R114, R107, R114, !P6 ;  /* 0x000000726b727207 */ /* 0x000fe40007000000 */
[----:B------:R-:W-:Y:S02]  /*5f90*/  LEA.HI.X R45, R32, R87, R33, 0x1, P4 ;  /* 0x00000057202d7211 */ /* 0x000fe400020f0c21 */
[----:B------:R-:W-:Y:S02]  /*5fa0*/  SHF.R.S32.HI R33, RZ, 0x1f, R114 ;  /* 0x0000001fff217819 */ /* 0x000fe40000011472 */
[----:B------:R-:W-:-:S02]  /*5fb0*/  ISETP.GE.AND P4, PT, R4, R106, PT ;  /* 0x0000006a0400720c */ /* 0x000fc40003f86270 */
        /* <DEDUP_REMOVED lines=8> */
[----:B--2---:R-:W-:-:S04]  /*6040*/  LOP3.LUT R32, R36, 0x18, R47, 0xf8, !PT ;  /* 0x0000001824207812 */ /* 0x004fc800078ef82f */
[----:B---3--:R-:W-:-:S04]  /*6050*/  LOP3.LUT R32, R32, R35, RZ, 0x3c, !PT ;  /* 0x0000002320207212 */ /* 0x008fc800078e3cff */
        /* <DEDUP_REMOVED lines=9> */
[----:B------:R-:W-:Y:S01]  /*60f0*/  HADD2.F32 R52, -RZ, R124.H1_H1 ;  /* 0x3000007cff347230 */ /* 0x000fe20000004100 */
[----:B------:R-:W-:Y:S01]  /*6100*/  SHF.R.U32.HI R46, RZ, 0x10, R29 ;  /* 0x00000010ff2e7819 */ /* 0x000fe2000001161d */
[----:B-1----:R-:W-:Y:S01]  /*6110*/  HADD2.F32 R48, -RZ, R33.H1_H1 ;  /* 0x30000021ff307230 */ /* 0x002fe20000004100 */
[----:B------:R-:W-:Y:S01]  /*6120*/  SHF.R.U64 R29, R40, 0x10, R41 ;  /* 0x00000010281d7819 */ /* 0x000fe20000001229 */
[----:B------:R-:W-:Y:S01]  /*6130*/  HADD2.F32 R50, -RZ, R122.H1_H1 ;  /* 0x3000007aff327230 */ /* 0x000fe20000004100 */
[--C-:B------:R-:W-:Y:S01]  /*6140*/  SHF.R.U64 R30, R30, 0x10, R31.reuse ;  /* 0x000000101e1e7819 */ /* 0x100fe2000000121f */
[----:B------:R-:W-:Y:S01]  /*6150*/  HADD2.F32 R46, -RZ, R46.H0_H0 ;  /* 0x2000002eff2e7230 */ /* 0x000fe20000004100 */
[----:B------:R-:W-:Y:S01]  /*6160*/  SHF.R.U32.HI R40, RZ, 0x10, R31 ;  /* 0x00000010ff287819 */ /* 0x000fe2000001161f */
[----:B------:R-:W-:Y:S01]  /*6170*/  HADD2.F32 R124, -RZ, R124.H0_H0 ;  /* 0x2000007cff7c7230 */ /* 0x000fe20000004100 */
[--C-:B------:R-:W-:Y:S01]  /*6180*/  SHF.R.U64 R31, R42, 0x10, R43.reuse ;  /* 0x000000102a1f7819 */ /* 0x100fe2000000122b */
[----:B------:R-:W-:Y:S01]  /*6190*/  HADD2.F32 R122, -RZ, R122.H0_H0 ;  /* 0x2000007aff7a7230 */ /* 0x000fe20000004100 */
[----:B------:R-:W-:Y:S01]  /*61a0*/  SHF.R.U32.HI R42, RZ, 0x10, R43 ;  /* 0x00000010ff2a7819 */ /* 0x000fe2000001162b */
[----:B--2---:R-:W-:Y:S01]  /*61b0*/  IMAD.MOV.U32 R43, RZ, RZ, R37 ;  /* 0x000000ffff2b7224 */ /* 0x004fe200078e0025 */
[----:B------:R-:W-:Y:S01]  /*61c0*/  SHF.R.U32.HI R41, RZ, 0x10, R41 ;  /* 0x00000010ff297819 */ /* 0x000fe20000011629 */
[----:B------:R-:W-:-:S02]  /*61d0*/  IMAD.MOV.U32 R37, RZ, RZ, R35 ;  /* 0x000000ffff257224 */ /* 0x000fc400078e0023 */
[----:B------:R-:W-:Y:S02]  /*61e0*/  HADD2.F32 R35, -RZ, R33.H0_H0 ;  /* 0x20000021ff237230 */ /* 0x000fe40000004100 */
[--C-:B------:R-:W-:Y:S02]  /*61f0*/  HADD2.F32 R49, -RZ, R43.reuse.H0_H0 ;  /* 0x2000002bff317230 */ /* 0x100fe40000004100 */
[----:B------:R-:W-:Y:S02]  /*6200*/  HADD2.F32 R43, -RZ, R43.H1_H1 ;  /* 0x3000002bff2b7230 */ /* 0x000fe40000004100 */
[----:B------:R-:W-:Y:S02]  /*6210*/  HADD2.F32 R41, -RZ, R41.H0_H0 ;  /* 0x20000029ff297230 */ /* 0x000fe40000004100 */
[-C--:B------:R-:W-:Y:S01]  /*6220*/  FMUL.FTZ R54, R49, R52.reuse ;  /* 0x0000003431367220 */ /* 0x080fe20000410000 */
[----:B------:R-:W-:Y:S02]  /*6230*/  FMUL.FTZ R52, R35, R52 ;  /* 0x0000003423347220 */ /* 0x000fe40000410000 */
[-C--:B------:R-:W-:Y:S01]  /*6240*/  FMUL.FTZ R51, R43, R41.reuse ;  /* 0x000000292b337220 */ /* 0x080fe20000410000 */
[C---:B------:R-:W-:Y:S01]  /*6250*/  FMUL.FTZ R56, R48.reuse, R41 ;  /* 0x0000002930387220 */ /* 0x040fe20000410000 */
[-C--:B------:R-:W-:Y:S01]  /*6260*/  FFMA.FTZ R33, R49, R50.reuse, R52 ;  /* 0x0000003231217223 */ /* 0x080fe20000010034 */
[----:B------:R-:W-:Y:S01]  /*6270*/  FFMA.FTZ R35, R35, R50, -R54 ;  /* 0x0000003223237223 */ /* 0x000fe20000010836 */
[-C--:B------:R-:W-:Y:S01]  /*6280*/  FFMA.FTZ R48, R48, R46.reuse, -R51 ;  /* 0x0000002e30307223 */ /* 0x080fe20000010833 */
[----:B------:R-:W-:Y:S01]  /*6290*/  FFMA.FTZ R46, R43, R46, R56 ;  /* 0x0000002e2b2e7223 */ /* 0x000fe20000010038 */
[----:B------:R-:W-:-:S02]  /*62a0*/  HADD2.F32 R52, -RZ, R123.H1_H1 ;  /* 0x3000007bff347230 */ /* 0x000fc40000004100 */
[--C-:B------:R-:W-:Y:S01]  /*62b0*/  HADD2.F32 R43, -RZ, R39.reuse.H0_H0 ;  /* 0x20000027ff2b7230 */ /* 0x100fe20000004100 */
[----:B------:R-:W-:Y:S01]  /*62c0*/  F2FP.F16.F32.PACK_AB R35, R48, R35 ;  /* 0x000000233023723e */ /* 0x000fe200000000ff */
[----:B------:R-:W-:Y:S02]  /*62d0*/  HADD2.F32 R49, -RZ, R39.H1_H1 ;  /* 0x30000027ff317230 */ /* 0x000fe40000004100 */
[----:B------:R-:W-:Y:S02]  /*62e0*/  HADD2.F32 R54, -RZ, R42.H0_H0 ;  /* 0x2000002aff367230 */ /* 0x000fe40000004100 */
[----:B------:R-:W-:Y:S02]  /*62f0*/  HADD2.F32 R41, -RZ, R37.H1_H1 ;  /* 0x30000025ff297230 */ /* 0x000fe40000004100 */
[----:B------:R-:W-:Y:S02]  /*6300*/  HADD2.F32 R50, -RZ, R121.H1_H1 ;  /* 0x30000079ff327230 */ /* 0x000fe40000004100 */
[----:B------:R-:W-:Y:S01]  /*6310*/  FMUL.FTZ R56, R49, R54 ;  /* 0x0000003631387220 */ /* 0x000fe20000410000 */
[----:B------:R-:W-:-:S02]  /*6320*/  HADD2.F32 R39, -RZ, R37.H0_H0 ;  /* 0x20000025ff277230 */ /* 0x000fc40000004100 */
[----:B------:R-:W-:Y:S01]  /*6330*/  FMUL.FTZ R54, R41, R54 ;  /* 0x0000003629367220 */ /* 0x000fe20000410000 */
[----:B------:R-:W-:Y:S02]  /*6340*/  HADD2.F32 R42, -RZ, R40.H0_H0 ;  /* 0x20000028ff2a7230 */ /* 0x000fe40000004100 */
[-C--:B------:R-:W-:Y:S01]  /*6350*/  FMUL.FTZ R40, R43, R52.reuse ;  /* 0x000000342b287220 */ /* 0x080fe20000410000 */
[----:B------:R-:W-:Y:S02]  /*6360*/  HADD2.F32 R123, -RZ, R123.H0_H0 ;  /* 0x2000007bff7b7230 */ /* 0x000fe40000004100 */
[C---:B------:R-:W-:Y:S01]  /*6370*/  FMUL.FTZ R52, R39.reuse, R52 ;  /* 0x0000003427347220 */ /* 0x040fe20000410000 */
[----:B------:R-:W-:Y:S02]  /*6380*/  HADD2.F32 R121, -RZ, R121.H0_H0 ;  /* 0x20000079ff797230 */ /* 0x000fe40000004100 */
[----:B------:R-:W-:Y:S01]  /*6390*/  FFMA.FTZ R37, R39, R50, -R40 ;  /* 0x0000003227257223 */ /* 0x000fe20000010828 */
        /* <DEDUP_REMOVED lines=8> */
[----:B------:R-:W-:Y:S01]  /*6420*/  HADD2.F32 R36, -RZ, R36.H1_H1 ;  /* 0x30000024ff247230 */ /* 0x000fe20000004100 */
[----:B------:R-:W-:Y:S01]  /*6430*/  F2FP.F16.F32.PACK_AB R39, R42, R39 ;  /* 0x000000272a27723e */ /* 0x000fe200000000ff */
[----:B------:R-:W-:Y:S02]  /*6440*/  HADD2.F32 R32, -RZ, R32.H1_H1 ;  /* 0x30000020ff207230 */ /* 0x000fe40000004100 */
        /* <DEDUP_REMOVED lines=11> */
[----:B------:R-:W-:Y:S02]  /*6500*/  HADD2.F32 R38, -RZ, R38.H1_H1 ;  /* 0x30000026ff267230 */ /* 0x000fe40000004100 */
[--C-:B------:R-:W-:Y:S02]  /*6510*/  HADD2.F32 R31, -RZ, R34.reuse.H0_H0 ;  /* 0x20000022ff1f7230 */ /* 0x100fe40000004100 */
[----:B------:R-:W-:Y:S02]  /*6520*/  HADD2.F32 R34, -RZ, R34.H1_H1 ;  /* 0x30000022ff227230 */ /* 0x000fe40000004100 */
[----:B------:R-:W-:Y:S01]  /*6530*/  FMUL.FTZ R51, R38, R49 ;  /* 0x0000003126337220 */ /* 0x000fe20000410000 */
[----:B------:R-:W-:Y:S02]  /*6540*/  HADD2.F32 R43, -RZ, R30.H0_H0 ;  /* 0x2000001eff2b7230 */ /* 0x000fe40000004100 */
[-C--:B------:R-:W-:Y:S01]  /*6550*/  FMUL.FTZ R30, R36, R123.reuse ;  /* 0x0000007b241e7220 */ /* 0x080fe20000410000 */
[----:B------:R-:W-:Y:S01]  /*6560*/  FMUL.FTZ R123, R31, R123 ;  /* 0x0000007b1f7b7220 */ /* 0x000fe20000410000 */
[----:B------:R-:W-:Y:S01]  /*6570*/  FMUL.FTZ R49, R34, R49 ;  /* 0x0000003122317220 */ /* 0x000fe20000410000 */
[----:B------:R-:W-:-:S02]  /*6580*/  IMAD.MOV.U32 R33, RZ, RZ, R35 ;  /* 0x000000ffff217224 */ /* 0x000fc400078e0023 */
[----:B------:R-:W-:Y:S01]  /*6590*/  FFMA.FTZ R30, R31, R121, -R30 ;  /* 0x000000791f1e7223 */ /* 0x000fe2000001081e */
[----:B------:R-:W-:Y:S01]  /*65a0*/  FFMA.FTZ R51, R34, R43, -R51 ;  /* 0x0000002b22337223 */ /* 0x000fe20000010833 */
[----:B------:R-:W-:Y:S01]  /*65b0*/  F2FP.F16.F32.PACK_AB R34, R41, R28 ;  /* 0x0000001c2922723e */ /* 0x000fe200000000ff */
[----:B------:R-:W-:Y:S01]  /*65c0*/  FFMA.FTZ R123, R36, R121, R123 ;  /* 0x00000079247b7223 */ /* 0x000fe2000001007b */
[----:B------:R-:W-:Y:S01]  /*65d0*/  FFMA.FTZ R38, R38, R43, R49 ;  /* 0x0000002b26267223 */ /* 0x000fe20000010031 */
[----:B------:R-:W-:Y:S01]  /*65e0*/  F2FP.F16.F32.PACK_AB R36, R32, R29 ;  /* 0x0000001d2024723e */ /* 0x000fe200000000ff */
[----:B------:R-:W-:Y:S01]  /*65f0*/  IMAD.MOV.U32 R35, RZ, RZ, R40 ;  /* 0x000000ffff237224 */ /* 0x000fe200078e0028 */
[----:B------:R-:W-:Y:S01]  /*6600*/  F2FP.F16.F32.PACK_AB R51, R51, R30 ;  /* 0x0000001e3333723e */ /* 0x000fe200000000ff */
[----:B------:R-:W-:Y:S01]  /*6610*/  IMAD.MOV.U32 R32, RZ, RZ, R34 ;  /* 0x000000ffff207224 */ /* 0x000fe200078e0022 */
[----:B------:R-:W-:-:S03]  /*6620*/  F2FP.F16.F32.PACK_AB R38, R38, R123 ;  /* 0x0000007b2626723e */ /* 0x000fc600000000ff */
[----:B------:R-:W-:-:S07]  /*6630*/  IMAD.MOV.U32 R34, RZ, RZ, R51 ;  /* 0x000000ffff227224 */ /* 0x000fce00078e0033 */
.L_x_11352:
[----:B------:R-:W-:Y:S05]  /*6640*/  BSYNC B1 ;  /* 0x0000000000017941 */ /* 0x000fea0003800000 */
.L_x_11351:
        /* <DEDUP_REMOVED lines=10> */
.L_x_11308:
[----:B------:R-:W-:-:S06]  /*66f0*/  UISETP.NE.AND UP0, UPT, UR37, 0x3, UPT ;  /* 0x000000032500788c */ /* 0x000fcc000bf05270 */
[----:B------:R-:W-:-:S13]  /*6700*/  PLOP3.LUT P3, PT, PT, PT, UP0, 0x80, 0x0 ;  /* 0x000000000000781c */ /* 0x000fda0003f6f008 */
[----:B------:R-:W-:Y:S05]  /*6710*/  @!P3 BRA `(.L_x_11353) ;  /* 0x000000000004b947 */ /* 0x000fea0003800000 */
[----:B------:R-:W-:Y:S01]  /*6720*/  BPT.TRAP 0x1 ;  /* 0x000000040000795c */ /* 0x000fe20000300000 */
.L_x_11353:
[----:B------:R-:W-:Y:S01]  /*6730*/  IMAD R14, R17, 0x8, R2 ;  /* 0x00000008110e7824 */ /* 0x000fe200078e0202 */
[----:B------:R-:W-:Y:S01]  /*6740*/  SHF.L.U32 R85, R156, 0x1f, RZ ;  /* 0x0000001f9c557819 */ /* 0x000fe200000006ff */
[----:B------:R-:W-:Y:S01]  /*6750*/  IMAD R84, R25, -0x80, R24 ;  /* 0xffffff8019547824 */ /* 0x000fe200078e0218 */
[----:B------:R-:W-:Y:S02]  /*6760*/  BSSY B1, `(.L_x_11354) ;  /* 0x0000004000017945 */ /* 0x000fe40003800000 */
[----:B------:R-:W0:Y:S02]  /*6770*/  SYNCS.PHASECHK.TRANS64.TRYWAIT P4, [R14+URZ+0x2d890], R85 ;  /* 0x02d890550e0075a7 */ /* 0x000e24000808017f */
[----:B------:R-:W-:Y:S01]  /*6780*/  VIMNMX R84, R84, 0x80, PT ;  /* 0x0000008054547848 */ /* 0x000fe20003fe0100 */
[----:B0-----:R-:W-:Y:S06]  /*6790*/  @!P4 BRA `(.L_x_11355) ;  /* 0x000001bc0060c947 */ /* 0x001fec0003800000 */
.L_x_11682:
[----:B------:R-:W-:Y:S05]  /*67a0*/  BSYNC B1 ;  /* 0x0000000000017941 */ /* 0x000fea0003800000 */
.L_x_11354:
        /* <DEDUP_REMOVED lines=20> */
.L_x_11315:
[----:B------:R-:W-:Y:S05]  /*68f0*/  BSYNC B0 ;  /* 0x0000000000007941 */ /* 0x000fea0003800000 */
.L_x_11307:
        /* <DEDUP_REMOVED lines=17> */
.L_x_11357:
[----:B------:R-:W-:Y:S05]  /*6a10*/  BSYNC B0 ;  /* 0x0000000000007941 */ /* 0x000fea0003800000 */
.L_x_11356:
[----:B------:R-:W2:Y:S01]  /*6a20*/  SYNCS.PHASECHK.TRANS64.TRYWAIT P3, [R14+URZ+0x2d8b0], R85 ;  /* 0x02d8b0550e0075a7 */ /* 0x000ea2000806017f */
[----:B------:R-:W-:Y:S04]  /*6a30*/  BSSY B0, `(.L_x_11358) ;  /* 0x0000002000007945 */ /* 0x000fe80003800000 */
[----:B--2---:R-:W-:Y:S05]  /*6a40*/  @!P3 BRA `(.L_x_11359) ;  /* 0x000001b800c8b947 */ /* 0x004fea0003800000 */
.L_x_11683:
[----:B------:R-:W-:Y:S05]  /*6a50*/  BSYNC B0 ;  /* 0x0000000000007941 */ /* 0x000fea0003800000 */
.L_x_11358:
        /* <DEDUP_REMOVED lines=33> */
.L_x_11361:
[----:B------:R-:W-:Y:S05]  /*6c70*/  BSYNC B0 ;  /* 0x0000000000007941 */ /* 0x000fea0003800000 */
.L_x_11360:
[----:B------:R-:W-:Y:S01]  /*6c80*/  @!PT LDS RZ, [RZ] ;  /* 0x00000000fffff984 */ /* 0x000fe20000000800 */
[----:B------:R-:W-:Y:S01]  /*6c90*/  @!PT LDS RZ, [RZ] ;  /* 0x00000000fffff984 */ /* 0x000fe20000000800 */
[----:B------:R-:W-:Y:S01]  /*6ca0*/  @!PT LDS RZ, [RZ] ;  /* 0x00000000fffff984 */ /* 0x000fe20000000800 */
[----:B------:R-:W-:Y:S01]  /*6cb0*/  @!PT LDS RZ, [RZ] ;  /* 0x00000000fffff984 */ /* 0x000fe20000000800 */
[----:B------:R4:W-:Y:S06]  /*6cc0*/  MEMBAR.ALL.CTA ;  /* 0x0000000000007992 */ /* 0x0009ec0000008000 */
[----:B----4-:R-:W4:Y:S01]  /*6cd0*/  FENCE.VIEW.ASYNC.S ;  /* 0x00000000000073c6 */ /* 0x010f220000000000 */
[----:B------:R-:W-:Y:S02]  /*6ce0*/  VIADD R17, R17, 0x1 ;  /* 0x0000000111117836 */ /* 0x000fe40000000000 */
[----:B0-2---:R-:W-:Y:S01]  /*6cf0*/  @!P4 VIADD R14, R14, 0x2d8c0 ;  /* 0x0002d8c00e0ec836 */ /* 0x005fe20000000000 */
[----:B----4-:R0:W-:Y:S02]  /*6d00*/  BAR.SYNC.DEFER_BLOCKING R110, 0x80 ;  /* 0x0002006e0000751d */ /* 0x0101e40000010000 */
[----:B------:R-:W-:-:S02]  /*6d10*/  ISETP.NE.AND P3, PT, R17, 0x2, PT ;  /* 0x000000021100780c */ /* 0x000fc40003f65270 */
[----:B------:R-:W-:Y:S02]  /*6d20*/  @!P4 PRMT R14, RZ, 0x654, R14 ;  /* 0x00000654ff0ec816 */ /* 0x000fe4000000000e */
[----:B------:R-:W-:Y:S02]  /*6d30*/  SEL R15, RZ, 0x1, P3 ;  /* 0x00000001ff0f7807 */ /* 0x000fe40001800000 */
[----:B------:R-:W-:Y:S02]  /*6d40*/  SEL R17, R17, RZ, P3 ;  /* 0x000000ff11117207 */ /* 0x000fe40001800000 */
[----:B------:R-:W-:Y:S01]  /*6d50*/  LOP3.LUT R156, R156, R15, RZ, 0x3c, !PT ;  /* 0x0000000f9c9c7212 */ /* 0x000fe200078e3cff */
[----:B------:R0:W-:Y:S01]  /*6d60*/  @!P4 SYNCS.ARRIVE.TRANS64.RED.A1T0 RZ, [R14+URZ], RZ ;  /* 0x000000ff0effc9a7 */ /* 0x0001e2000810043f */
[----:B------:R-:W-:Y:S05]  /*6d70*/  @P2 BRA `(.L_x_11362) ;  /* 0xffffffbc00482947 */ /* 0x000fea000383ffff */
[----:B-1-3--:R-:W1:Y:S01]  /*6d80*/  S2R R28, SR_TID.X ;  /* 0x00000000001c7919 */ /* 0x00ae620000002100 */
[----:B------:R-:W-:Y:S02]  /*6d90*/  PLOP3.LUT P0, PT, PT, PT, PT, 0x8, 0x0 ;  /* 0x000000000000781c */ /* 0x000fe40003f0e170 */
[----:B-1----:R-:W-:-:S04]  /*6da0*/  SHF.R.U32.HI R28, RZ, 0x7, R28 ;  /* 0x00000007ff1c7819 */ /* 0x002fc8000001161c */
[----:B------:R-:W-:-:S13]  /*6db0*/  ISETP.NE.AND P5, PT, R28, 0x1, PT ;  /* 0x000000011c00780c */ /* 0x000fda0003fa5270 */
[----:B------:R-:W-:Y:S06]  /*6dc0*/  @!P5 BAR.ARV 0x9, 0x100 ;  /* 0x024400000000db1d */ /* 0x000fec0000002000 */
.L_x_11302:
[----:B------:R-:W2:Y:S01]  /*6dd0*/  LDL R8, [R1+0x1c] ;  /* 0x00001c0001087983 */ /* 0x000ea20000100800 */
[----:B------:R-:W1:Y:S08]  /*6de0*/  LDC R0, c[0x0][0x448] ;  /* 0x00011200ff007b82 */ /* 0x000e700000000800 */
[----:B------:R-:W3:Y:S01]  /*6df0*/  LDC.64 R4, c[0x0][0x9e0] ;  /* 0x00027800ff047b82 */ /* 0x000ee20000000a00 */
[----:B-1----:R-:W-:-:S02]  /*6e00*/  ISETP.NE.AND P1, PT, R0, 0x1, PT ;  /* 0x000000010000780c */ /* 0x002fc40003f25270 */
[----:B---3--:R-:W-:-:S11]  /*6e10*/  ISETP.GE.AND P2, PT, R5, 0x1, PT ;  /* 0x000000010500780c */ /* 0x008fd60003f46270 */
[----:B------:R-:W1:Y:S08]  /*6e20*/  @P1 LDC R3, c[0x0][0x44c] ;  /* 0x00011300ff031b82 */ /* 0x000e700000000800 */
[----:B------:R-:W3:Y:S01]  /*6e30*/  @P1 LDC R6, c[0x0][0x450] ;  /* 0x00011400ff061b82 */ /* 0x000ee20000000800 */
[----:B--2---:R-:W-:-:S04]  /*6e40*/  VIADD R0, R8, 0xbf ;  /* 0x000000bf08007836 */ /* 0x004fc80000000000 */
[----:B-1----:R-:W-:-:S05]  /*6e50*/  @P1 IMAD.HI.U32 R3, R0, R3, RZ ;  /* 0x0000000300031227 */ /* 0x002fca00078e00ff */
[----:B---3--:R-:W-:-:S05]  /*6e60*/  @P1 SHF.R.U32.HI R0, RZ, R6, R3 ;  /* 0x00000006ff001219 */ /* 0x008fca0000011603 */
[----:B------:R-:W-:Y:S01]  /*6e70*/  IMAD.IADD R3, R111, 0x1, R0 ;  /* 0x000000016f037824 */ /* 0x000fe200078e0200 */
[----:B------:R-:W-:Y:S06]  /*6e80*/  @P0 BRA `(.L_x_11363) ;  /* 0x00000000000c0947 */ /* 0x000fec0003800000 */
[----:B------:R-:W1:Y:S01]  /*6e90*/  FENCE.VIEW.ASYNC.G ;  /* 0x00000000000073c6 */ /* 0x000e620000000100 */
[----:B------:R-:W-:Y:S05]  /*6ea0*/  WARPSYNC.ALL ;  /* 0x0000000000007948 */ /* 0x000fea0003800000 */
[----:B-1----:R-:W-:Y:S06]  /*6eb0*/  BAR.ARV 0xc, 0x200 ;  /* 0x0308000000007b1d */ /* 0x002fec0000002000 */
.L_x_11363:
[----:B------:R-:W-:Y:S01]  /*6ec0*/  IMAD.IADD R4, R3, 0x1, R4 ;  /* 0x0000000103047824 */ /* 0x000fe200078e0204 */
        /* <DEDUP_REMOVED lines=12> */
.L_x_11366:
[----:B------:R-:W-:-:S13]  /*6f90*/  ISETP.NE.AND P0, PT, R5, 0x1, PT ;  /* 0x000000010500780c */ /* 0x000fda0003f05270 */
[----:B------:R-:W1:Y:S02]  /*6fa0*/  @P0 LDC.64 R6, c[0x0][0x9e8] ;  /* 0x00027a00ff060b82 */ /* 0x000e640000000a00 */
[----:B-1----:R-:W-:-:S05]  /*6fb0*/  @P0 IMAD.HI.U32 R6, R0, R6, RZ ;  /* 0x0000000600060227 */ /* 0x002fca00078e00ff */
[----:B------:R-:W-:-:S07]  /*6fc0*/  @P0 SHF.R.U32.HI R0, RZ, R7, R6 ;  /* 0x00000007ff000219 */ /* 0x000fce0000011606 */
.L_x_11367:
[----:B------:R-:W-:Y:S05]  /*6fd0*/  BSYNC B0 ;  /* 0x0000000000007941 */ /* 0x000fea0003800000 */
.L_x_11365:
[----:B------:R-:W-:-:S05]  /*6fe0*/  IMAD R3, R0, R5, R5 ;  /* 0x0000000500037224 */ /* 0x000fca00078e0205 */
[----:B------:R-:W-:-:S07]  /*6ff0*/  VIMNMX R4, R4, R3, PT ;  /* 0x0000000304047248 */ /* 0x000fce0003fe0100 */
.L_x_11364:
        /* <DEDUP_REMOVED lines=24> */
.L_x_11370:
[----:B------:R-:W-:-:S13]  /*7180*/  ISETP.NE.AND P0, PT, R5, 0x1, PT ;  /* 0x000000010500780c */ /* 0x000fda0003f05270 */
[----:B------:R-:W1:Y:S02]  /*7190*/  @P0 LDC.64 R6, c[0x0][0x9e8] ;  /* 0x00027a00ff060b82 */ /* 0x000e640000000a00 */
[----:B-1----:R-:W-:-:S05]  /*71a0*/  @P0 IMAD.HI.U32 R4, R0, R6, RZ ;  /* 0x0000000600040227 */ /* 0x002fca00078e00ff */
[----:B------:R-:W-:-:S07]  /*71b0*/  @P0 SHF.R.U32.HI R0, RZ, R7, R4 ;  /* 0x00000007ff000219 */ /* 0x000fce0000011604 */
.L_x_11371:
[----:B------:R-:W-:Y:S05]  /*71c0*/  BSYNC B0 ;  /* 0x0000000000007941 */ /* 0x000fea0003800000 */
.L_x_11369:
[----:B------:R-:W-:-:S05]  /*71d0*/  IMAD R0, R0, R5, RZ ;  /* 0x0000000500007224 */ /* 0x000fca00078e02ff */
[----:B------:R-:W-:-:S07]  /*71e0*/  VIMNMX R3, R3, R0, !PT ;  /* 0x0000000003037248 */ /* 0x000fce0007fe0100 */
.L_x_11368:
[----:B------:R-:W-:Y:S01]  /*71f0*/  SHF.R.S32.HI R0, RZ, 0x1f, R3 ;  /* 0x0000001fff007819 */ /* 0x000fe20000011403 */
[----:B------:R-:W-:Y:S01]  /*7200*/  IMAD.MOV.U32 R20, RZ, RZ, RZ ;  /* 0x000000ffff147224 */ /* 0x000fe200078e00ff */
[----:B------:R-:W-:Y:S02]  /*7210*/  PLOP3.LUT P0, PT, PT, PT, PT, 0x80, 0x0 ;  /* 0x000000000000781c */ /* 0x000fe40003f0f070 */
[----:B------:R-:W-:Y:S02]  /*7220*/  CS2R R134, SRZ ;  /* 0x0000000000867805 */ /* 0x000fe4000001ff00 */
[----:B------:R-:W-:Y:S01]  /*7230*/  LEA.HI R0, R0, R3, RZ, 0x7 ;  /* 0x0000000300007211 */ /* 0x000fe200078f38ff */
[----:B------:R-:W-:Y:S01]  /*7240*/  IMAD.MOV.U32 R3, RZ, RZ, RZ ;  /* 0x000000ffff037224 */ /* 0x000fe200078e00ff */
[----:B------:R-:W-:Y:S02]  /*7250*/  CS2R R132, SRZ ;  /* 0x0000000000847805 */ /* 0x000fe4000001ff00 */
[----:B------:R-:W-:-:S02]  /*7260*/  CS2R R130, SRZ ;  /* 0x0000000000827805 */ /* 0x000fc4000001ff00 */
[----:B------:R-:W-:Y:S02]  /*7270*/  SHF.R.S32.HI R0, RZ, 0x7, R0 ;  /* 0x00000007ff007819 */ /* 0x000fe40000011400 */
[----:B------:R-:W-:Y:S02]  /*7280*/  CS2R R128, SRZ ;  /* 0x0000000000807805 */ /* 0x000fe4000001ff00 */
[----:B------:R-:W-:Y:S02]  /*7290*/  CS2R R126, SRZ ;  /* 0x00000000007e7805 */ /* 0x000fe4000001ff00 */
[----:B------:R-:W-:Y:S02]  /*72a0*/  CS2R R124, SRZ ;  /* 0x00000000007c7805 */ /* 0x000fe4000001ff00 */
[----:B------:R-:W-:Y:S02]  /*72b0*/  VIMNMX R4, RZ, R0, !PT ;  /* 0x00000000ff047248 */ /* 0x000fe40007fe0100 */
[----:B------:R-:W-:-:S02]  /*72c0*/  CS2R R122, SRZ ;  /* 0x00000000007a7805 */ /* 0x000fc4000001ff00 */
[----:B------:R-:W-:Y:S02]  /*72d0*/  CS2R R120, SRZ ;  /* 0x0000000000787805 */ /* 0x000fe4000001ff00 */
[----:B------:R-:W-:Y:S02]  /*72e0*/  CS2R R118, SRZ ;  /* 0x0000000000767805 */ /* 0x000fe4000001ff00 */
[----:B------:R-:W-:Y:S01]  /*72f0*/  ISETP.GT.AND P1, PT, R88, R4, PT ;  /* 0x000000045800720c */ /* 0x000fe20003f24270 */
[----:B------:R1:W-:Y:S01]  /*7300*/  STL [R1+0x48], R4 ;  /* 0x0000480401007387 */ /* 0x0003e20000100800 */
[----:B------:R-:W-:Y:S02]  /*7310*/  CS2R R116, SRZ ;  /* 0x0000000000747805 */ /* 0x000fe4000001ff00 */
[----:B------:R-:W-:Y:S01]  /*7320*/  CS2R R114, SRZ ;  /* 0x0000000000727805 */ /* 0x000fe2000001ff00 */
[----:B------:R-:W-:Y:S01]  /*7330*/  IMAD.MOV.U32 R33, RZ, RZ, RZ ;  /* 0x000000ffff217224 */ /* 0x000fe200078e00ff */
[----:B0-----:R-:W-:Y:S01]  /*7340*/  CS2R R110, SRZ ;  /* 0x00000000006e7805 */ /* 0x001fe2000001ff00 */
        /* <DEDUP_REMOVED lines=15> */
[----:B-1----:R-:W-:Y:S06]  /*7440*/  @!P1 BRA `(.L_x_11372) ;  /* 0x00000110006c9947 */ /* 0x002fec0003800000 */
[----:B------:R-:W-:-:S03]  /*7450*/  UMOV UR4, 0xffffffff ;  /* 0xffffffff00047882 */ /* 0x000fc60000000000 */
[----:B------:R-:W-:Y:S05]  /*7460*/  BRA.DIV UR4, `(.L_x_11373) ;  /* 0x000001b204547947 */ /* 0x000fea000b800000 */
[----:B------:R-:W0:Y:S02]  /*7470*/  S2R R0, SR_TID.X ;  /* 0x0000000000007919 */ /* 0x000e240000002100 */
[----:B0-----:R-:W-:-:S05]  /*7480*/  VIADD R3, R0, 0xffffff80 ;  /* 0xffffff8000037836 */ /* 0x001fca0000000000 */
[----:B------:R-:W-:-:S04]  /*7490*/  SHF.R.S32.HI R0, RZ, 0x1f, R3 ;  /* 0x0000001fff007819 */ /* 0x000fc80000011403 */
[----:B------:R-:W-:-:S04]  /*74a0*/  LEA.HI R0, R0, R3, RZ, 0x7 ;  /* 0x0000000300007211 */ /* 0x000fc800078f38ff */
[----:B------:R-:W-:-:S05]  /*74b0*/  SHF.R.S32.HI R0, RZ, 0x7, R0 ;  /* 0x00000007ff007819 */ /* 0x000fca0000011400 */
[----:B------:R0:W1:Y:S02]  /*74c0*/  SHFL.IDX PT, R157, R0, RZ, 0x1f ;  /* 0x00001fff009d7589 */ /* 0x00006400000e0000 */
.L_x_11686:
[----:B01----:R-:W-:Y:S01]  /*74d0*/  IMAD.HI R0, R157, 0x55555556, RZ ;  /* 0x555555569d007827 */ /* 0x003fe200078e02ff */
[----:B------:R-:W-:Y:S03]  /*74e0*/  BSSY B6, `(.L_x_11374) ;  /* 0x000001f000067945 */ /* 0x000fe60003800000 */
[----:B------:R-:W-:Y:S01]  /*74f0*/  VIADD R3, R2, 0x21800 ;  /* 0x0002180002037836 */ /* 0x000fe20000000000 */
[----:B------:R-:W-:-:S04]  /*7500*/  LEA.HI R0, R0, R0, RZ, 0x1 ;  /* 0x0000000000007211 */ /* 0x000fc800078f08ff */
[----:B------:R-:W-:Y:S01]  /*7510*/  LOP3.LUT P0, RZ, R3, 0x3ff, RZ, 0xc0, !PT ;  /* 0x000003ff03ff7812 */ /* 0x000fe2000780c0ff */
[----:B------:R-:W-:-:S04]  /*7520*/  IMAD R4, R0, -0x3, R157 ;  /* 0xfffffffd00047824 */ /* 0x000fc800078e029d */
[----:B------:R-:W-:Y:S01]  /*7530*/  IMAD R0, R4, 0x1000, R2 ;  /* 0x0000100004007824 */ /* 0x000fe200078e0202 */
[----:B------:R0:W-:Y:S03]  /*7540*/  STL [R1+0x28], R4 ;  /* 0x0000280401007387 */ /* 0x0001e60000100800 */
[----:B------:R-:W-:-:S05]  /*7550*/  VIADD R0, R0, 0xc400 ;  /* 0x0000c40000007836 */ /* 0x000fca0000000000 */
[----:B------:R-:W-:Y:S01]  /*7560*/  SHF.R.U32.HI R0, RZ, 0x4, R0 ;  /* 0x00000004ff007819 */ /* 0x000fe20000011600 */
[----:B0-----:R-:W-:-:S03]  /*7570*/  IMAD R4, R4, 0x2000, R3 ;  /* 0x0000200004047824 */ /* 0x001fc600078e0203 */
[----:B------:R-:W-:Y:S02]  /*7580*/  LOP3.LUT R44, R0, 0x3fff, RZ, 0xc0, !PT ;  /* 0x00003fff002c7812 */ /* 0x000fe400078ec0ff */
[----:B------:R-:W-:-:S04]  /*7590*/  SHF.R.U32.HI R4, RZ, 0x4, R4 ;  /* 0x00000004ff047819 */ /* 0x000fc80000011604 */
[----:B------:R-:W-:-:S05]  /*75a0*/  LOP3.LUT R3, R4, 0x3fff, RZ, 0xc0, !PT ;  /* 0x00003fff04037812 */ /* 0x000fca00078ec0ff */
[----:B------:R0:W-:Y:S01]  /*75b0*/  STL [R1+0x3c], R3 ;  /* 0x00003c0301007387 */ /* 0x0001e20000100800 */
[----:B------:R-:W-:Y:S05]  /*75c0*/  @!P0 BRA `(.L_x_11375) ;  /* 0x0000000000408947 */ /* 0x000fea0003800000 */
        /* <DEDUP_REMOVED lines=16> */
.L_x_11375:
[----:B------:R-:W-:Y:S05]  /*76d0*/  BSYNC B6 ;  /* 0x0000000000067941 */ /* 0x000fea0003800000 */
.L_x_11374:
[----:B------:R-:W-:Y:S02]  /*76e0*/  ULDC UR4, c[0x0][0x3f4] ;  /* 0x0000fd0000047ab9 */ /* 0x000fe40000000800 */
[----:B------:R-:W-:-:S13]  /*76f0*/  ISETP.LT.AND P0, PT, RZ, UR4, PT ;  /* 0x00000004ff007c0c */ /* 0x000fda000bf01270 */
[----:B------:R-:W-:Y:S05]  /*7700*/  @P0 BRA `(.L_x_11376) ;  /* 0x0000000000400947 */ /* 0x000fea0003800000 */
[----:B------:R-:W2:Y:S02]  /*7710*/  LDL R20, [R1+0x5c] ;  /* 0x00005c0001147983 */ /* 0x000ea40000100800 */
[----:B--2---:R-:W-:-:S04]  /*7720*/  LEA.HI R0, R20, R20, RZ, 0x1 ;  /* 0x0000001414007211 */ /* 0x004fc800078f08ff */
[----:B------:R-:W-:-:S05]  /*7730*/  LOP3.LUT R0, R0, 0xfffffffe, RZ, 0xc0, !PT ;  /* 0xfffffffe00007812 */ /* 0x000fca00078ec0ff */
[----:B------:R-:W-:-:S05]  /*7740*/  IMAD.IADD R0, R20, 0x1, -R0 ;  /* 0x0000000114007824 */ /* 0x000fca00078e0a00 */
[----:B0-----:R-:W-:-:S04]  /*7750*/  SHF.L.U32 R3, R0, 0x1f, RZ ;  /* 0x0000001f00037819 */ /* 0x001fc800000006ff */
[----:B------:R0:W1:Y:S03]  /*7760*/  SYNCS.PHASECHK.TRANS64.TRYWAIT P0, [R2+URZ+0x2d800], R3 ;  /* 0x02d80003020075a7 */ /* 0x000066000800017f */
[----:B-1----:R-:W-:Y:S05]  /*7770*/  @!P0 NANOSLEEP.SYNCS 0x989680 ;  /* 0x009896800000895d */ /* 0x002fea0003900000 */
[----:B------:R-:W1:Y:S01]  /*7780*/  @!P0 SYNCS.PHASECHK.TRANS64 P0, [R2+URZ+0x2d800], R3 ;  /* 0x02d80003020085a7 */ /* 0x000e62000800007f */
[----:B------:R-:W-:Y:S04]  /*7790*/  BSSY B0, `(.L_x_11377) ;  /* 0x0000006000007945 */ /* 0x000fe80003800000 */
[----:B-1----:R-:W-:Y:S05]  /*77a0*/  @P0 BRA `(.L_x_11378) ;  /* 0x0000000000100947 */ /* 0x002fea0003800000 */
.L_x_11379:
[----:B-1----:R1:W2:Y:S02]  /*77b0*/  SYNCS.PHASECHK.TRANS64.TRYWAIT P0, [R2+URZ+0x2d800], R3 ;  /* 0x02d80003020075a7 */ /* 0x0022a4000800017f */
[----:B--2---:R-:W-:Y:S05]  /*77c0*/  @!P0 NANOSLEEP.SYNCS 0x989680 ;  /* 0x009896800000895d */ /* 0x004fea0003900000 */
[----:B------:R-:W2:Y:S02]  /*77d0*/  @!P0 SYNCS.PHASECHK.TRANS64 P0, [R2+URZ+0x2d800], R3 ;  /* 0x02d80003020085a7 */ /* 0x000ea4000800007f */
[----:B--2---:R-:W-:Y:S05]  /*77e0*/  @!P0 BRA `(.L_x_11379) ;  /* 0xfffffffc00f08947 */ /* 0x004fea000383ffff */
.L_x_11378:
[----:B------:R-:W-:Y:S05]  /*77f0*/  BSYNC B0 ;  /* 0x0000000000007941 */ /* 0x000fea0003800000 */
.L_x_11377:
[----:B------:R-:W-:Y:S05]  /*7800*/  BRA `(.L_x_11380) ;  /* 0x0000003c00507947 */ /* 0x000fea0003800000 */
.L_x_11376:
[----:B------:R-:W-:Y:S01]  /*7810*/  ULOP3.LUT UP0, URZ, UR38, 0x1bf, URZ, 0xc0, !UPT ;  /* 0x000001bf263f7892 */ /* 0x000fe2000f80c03f */
[----:B-----5:R-:W-:Y:S01]  /*7820*/  SHF.R.S32.HI R0, RZ, 0x1f, R105 ;  /* 0x0000001fff007819 */ /* 0x020fe20000011469 */
[----:B------:R-:W-:Y:S01]  /*7830*/  ULDC.64 UR4, c[0x0][0x3f8] ;  /* 0x0000fe0000047ab9 */ /* 0x000fe20000000a00 */
[----:B------:R-:W-:Y:S01]  /*7840*/  ULDC.64 UR6, c[0x0][0x408] ;  /* 0x0001020000067ab9 */ /* 0x000fe20000000a00 */
[----:B------:R-:W-:Y:S02]  /*7850*/  IMAD.WIDE.U32 R26, R105, UR4, RZ ;  /* 0x00000004691a7c25 */ /* 0x000fe4000f8e00ff */
[----:B------:R-:W-:Y:S02]  /*7860*/  PLOP3.LUT P0, PT, PT, PT, UP0, 0x80, 0x0 ;  /* 0x000000000000781c */ /* 0x000fe40003f0f008 */
[C---:B------:R-:W-:Y:S02]  /*7870*/  IMAD R4, R0.reuse, UR4, RZ ;  /* 0x0000000400047c24 */ /* 0x040fe4000f8e02ff */
[----:B------:R-:W-:-:S02]  /*7880*/  IMAD R0, R0, UR6, RZ ;  /* 0x0000000600007c24 */ /* 0x000fc4000f8e02ff */
        /* <DEDUP_REMOVED lines=22> */
.L_x_11381:
[----:B------:R-:W2:Y:S01]  /*79f0*/  LDL R20, [R1+0x1c] ;  /* 0x00001c0001147983 */ /* 0x000ea20000100800 */
[----:B------:R-:W-:Y:S01]  /*7a00*/  ULDC.U8 UR4, c[0x0][0x410] ;  /* 0x0001040000047ab9 */ /* 0x000fe20000000000 */
[----:B------:R-:W-:Y:S01]  /*7a10*/  BSSY B0, `(.L_x_11382) ;  /* 0x00003ab000007945 */ /* 0x000fe20003800000 */
[----:B------:R-:W-:Y:S01]  /*7a20*/  ISETP.NE.AND P0, PT, RZ, UR4, PT ;  /* 0x00000004ff007c0c */ /* 0x000fe2000bf05270 */
[----:B--2---:R-:W-:-:S12]  /*7a30*/  IMAD.IADD R10, R19, 0x1, R20 ;  /* 0x00000001130a7824 */ /* 0x004fd800078e0214 */
        /* <DEDUP_REMOVED lines=9> */
[----:B0-----:R-:W0:Y:S08]  /*7ad0*/  @P0 LDC R3, c[0x0][0x44c] ;  /* 0x00011300ff030b82 */ /* 0x001e300000000800 */
[----:B------:R-:W1:Y:S01]  /*7ae0*/  @P0 LDC R5, c[0x0][0x450] ;  /* 0x00011400ff050b82 */ /* 0x000e620000000800 */
[----:B0-----:R-:W-:-:S04]  /*7af0*/  @P0 IMAD.HI.U32 R0, R10, R3, RZ ;  /* 0x000000030a000227 */ /* 0x001fc800078e00ff */
[----:B------:R-:W-:Y:S01]  /*7b00*/  IMAD.MOV.U32 R3, RZ, RZ, R10 ;  /* 0x000000ffff037224 */ /* 0x000fe200078e000a */
        /* <DEDUP_REMOVED lines=19> */
[----:B------:R-:W2:Y:S04]  /*7c40*/  SHFL.IDX PT, R0, R0, RZ, 0x1e1f ;  /* 0x001e1fff00007589 */ /* 0x000ea800000e0000 */
[----:B------:R-:W3:Y:S04]  /*7c50*/  SHFL.IDX PT, R5, R5, RZ, 0x1e1f ;  /* 0x001e1fff05057589 */ /* 0x000ee800000e0000 */
[----:B------:R0:W4:Y:S02]  /*7c60*/  SHFL.IDX PT, R14, R4, RZ, 0x1e1f ;  /* 0x001e1fff040e7589 */ /* 0x00012400000e0000 */
.L_x_11692:
[----:B------:R-:W5:Y:S01]  /*7c70*/  LDL R54, [R1+0x5c] ;  /* 0x00005c0001367983 */ /* 0x000f620000100800 */
[----:B------:R-:W-:Y:S01]  /*7c80*/  IMAD R6, R22, R21, RZ ;  /* 0x0000001516067224 */ /* 0x000fe200078e02ff */
[----:B------:R-:W-:Y:S01]  /*7c90*/  BSSY B1, `(.L_x_11385) ;  /* 0x0000060000017945 */ /* 0x000fe20003800000 */
[----:B------:R-:W-:Y:S02]  /*7ca0*/  CS2R R38, SRZ ;  /* 0x0000000000267805 */ /* 0x000fe4000001ff00 */
[----:B------:R-:W-:Y:S01]  /*7cb0*/  CS2R R34, SRZ ;  /* 0x0000000000227805 */ /* 0x000fe2000001ff00 */
[----:B------:R-:W-:Y:S01]  /*7cc0*/  IMAD R73, R73, -0xc0, R6 ;  /* 0xffffff4049497824 */ /* 0x000fe200078e0206 */
[----:B------:R-:W-:Y:S02]  /*7cd0*/  ISETP.GE.AND P1, PT, R10, R6, PT ;  /* 0x000000060a00720c */ /* 0x000fe40003f26270 */
[----:B------:R-:W-:Y:S02]  /*7ce0*/  CS2R R30, SRZ ;  /* 0x00000000001e7805 */ /* 0x000fe4000001ff00 */
[----:B------:R-:W-:-:S02]  /*7cf0*/  CS2R R24, SRZ ;  /* 0x0000000000187805 */ /* 0x000fc4000001ff00 */
[----:B0-----:R-:W-:Y:S02]  /*7d00*/  CS2R R12, SRZ ;  /* 0x00000000000c7805 */ /* 0x001fe4000001ff00 */
        /* <DEDUP_REMOVED lines=16> */
[----:B------:R-:W4:Y:S04]  /*7e10*/  LDL.64 R52, [R1] ;  /* 0x0000000001347983 */ /* 0x000f280000100a00 */
        /* <DEDUP_REMOVED lines=10> */
[C---:B--2---:R-:W-:Y:S01]  /*7ec0*/  ISETP.GE.AND P4, PT, R7.reuse, UR4, PT ;  /* 0x0000000407007c0c */ /* 0x044fe2000bf86270 */
[----:B------:R-:W-:Y:S01]  /*7ed0*/  IMAD.SHL.U32 R9, R7, 0x2, RZ ;  /* 0x0000000207097824 */ /* 0x000fe200078e00ff */
[----:B------:R-:W-:Y:S02]  /*7ee0*/  SHF.R.S32.HI R4, RZ, 0x1f, R7 ;  /* 0x0000001fff047819 */ /* 0x000fe40000011407 */
[----:B---3--:R-:W-:Y:S02]  /*7ef0*/  ISETP.GE.AND P3, PT, R41, UR4, PT ;  /* 0x0000000429007c0c */ /* 0x008fe4000bf66270 */
[----:B------:R-:W-:-:S07]  /*7f00*/  SHF.L.U64.HI R4, R7, 0x1, R4 ;  /* 0x0000000107047819 */ /* 0x000fce0000010204 */
[-C--:B----4-:R-:W-:Y:S02]  /*7f10*/  @!P4 IADD3 R8, P2, R14, R9.reuse, RZ ;  /* 0x000000090e08c210 */ /* 0x090fe40007f5e0ff */
[----:B------:R-:W-:-:S03]  /*7f20*/  @!P4 IADD3 R6, P1, R0, R9, RZ ;  /* 0x000000090006c210 */ /* 0x000fc60007f3e0ff */
[--C-:B------:R-:W-:Y:S01]  /*7f30*/  @!P4 IMAD.X R9, R5, 0x1, R4.reuse, P2 ;  /* 0x000000010509c824 */ /* 0x100fe200010e0604 */
[C---:B------:R-:W-:Y:S01]  /*7f40*/  ISETP.GE.AND P2, PT, R40.reuse, UR4, PT ;  /* 0x0000000428007c0c */ /* 0x040fe2000bf46270 */
[----:B-1----:R-:W-:Y:S01]  /*7f50*/  @!P4 IMAD.X R7, R3, 0x1, R4, P1 ;  /* 0x000000010307c824 */ /* 0x002fe200008e0604 */
[----:B------:R-:W-:Y:S01]  /*7f60*/  SHF.R.S32.HI R4, RZ, 0x1f, R41 ;  /* 0x0000001fff047819 */ /* 0x000fe20000011429 */
[----:B------:R-:W-:Y:S01]  /*7f70*/  IMAD.SHL.U32 R49, R41, 0x2, RZ ;  /* 0x0000000229317824 */ /* 0x000fe200078e00ff */
[----:B------:R-:W5:Y:S01]  /*7f80*/  @!P4 LD.E.64 R34, desc[UR40][R8.64] ;  /* 0x000000280822c980 */ /* 0x000f62000c101b00 */
[----:B------:R-:W-:Y:S01]  /*7f90*/  ISETP.GE.AND P1, PT, R15, UR4, PT ;  /* 0x000000040f007c0c */ /* 0x000fe2000bf26270 */
[----:B------:R-:W-:Y:S01]  /*7fa0*/  IMAD.SHL.U32 R51, R40, 0x2, RZ ;  /* 0x0000000228337824 */ /* 0x000fe200078e00ff */
[----:B------:R-:W-:Y:S01]  /*7fb0*/  SHF.L.U64.HI R4, R41, 0x1, R4 ;  /* 0x0000000129047819 */ /* 0x000fe20000010204 */
[----:B------:R0:W5:Y:S01]  /*7fc0*/  @!P4 LD.E.64 R32, desc[UR40][R6.64] ;  /* 0x000000280620c980 */ /* 0x000162000c101b00 */
[----:B------:R-:W-:-:S02]  /*7fd0*/  @!P3 IADD3 R48, P4, R14, R49, RZ ;  /* 0x000000310e30b210 */ /* 0x000fc40007f9e0ff */
[----:B------:R-:W-:Y:S02]  /*7fe0*/  SHF.R.S32.HI R11, RZ, 0x1f, R40 ;  /* 0x0000001fff0b7819 */ /* 0x000fe40000011428 */
[----:B------:R-:W-:Y:S01]  /*7ff0*/  @!P3 IADD3 R46, P5, R0, R49, RZ ;  /* 0x00000031002eb210 */ /* 0x000fe20007fbe0ff */
[--C-:B------:R-:W-:Y:S01]  /*8000*/  @!P3 IMAD.X R49, R5, 0x1, R4.reuse, P4 ;  /* 0x000000010531b824 */ /* 0x100fe200020e0604 */
[-C--:B------:R-:W-:Y:S02]  /*8010*/  @!P2 IADD3 R50, P4, R14, R51.reuse, RZ ;  /* 0x000000330e32a210 */ /* 0x080fe40007f9e0ff */
[----:B0-----:R-:W-:Y:S01]  /*8020*/  SHF.L.U64.HI R6, R40, 0x1, R11 ;  /* 0x0000000128067819 */ /* 0x001fe2000001020b */
[----:B------:R-:W-:Y:S01]  /*8030*/  IMAD.SHL.U32 R7, R15, 0x2, RZ ;  /* 0x000000020f077824 */ /* 0x000fe200078e00ff */
[----:B------:R-:W-:Y:S01]  /*8040*/  SHF.R.S32.HI R10, RZ, 0x1f, R15 ;  /* 0x0000001fff0a7819 */ /* 0x000fe2000001140f */
[----:B------:R-:W-:Y:S01]  /*8050*/  @!P3 IMAD.X R47, R3, 0x1, R4, P5 ;  /* 0x00000001032fb824 */ /* 0x000fe200028e0604 */
[C---:B------:R-:W-:Y:S01]  /*8060*/  @!P2 IADD3 R42, P5, R0.reuse, R51, RZ ;  /* 0x00000033002aa210 */ /* 0x040fe20007fbe0ff */
[----:B------:R-:W-:Y:S01]  /*8070*/  @!P2 IMAD.X R51, R5, 0x1, R6, P4 ;  /* 0x000000010533a824 */ /* 0x000fe200020e0606 */
[----:B------:R-:W-:Y:S01]  /*8080*/  SHF.L.U64.HI R10, R15, 0x1, R10 ;  /* 0x000000010f0a7819 */ /* 0x000fe2000001020a */
[----:B------:R-:W5:Y:S01]  /*8090*/  @!P3 LD.E.64 R30, desc[UR40][R48.64] ;  /* 0x00000028301eb980 */ /* 0x000f62000c101b00 */
[-C--:B------:R-:W-:Y:S01]  /*80a0*/  @!P1 IADD3 R40, P4, R0, R7.reuse, RZ ;  /* 0x0000000700289210 */ /* 0x080fe20007f9e0ff */
[C---:B------:R-:W-:Y:S01]  /*80b0*/  @!P2 IMAD.X R43, R3.reuse, 0x1, R6, P5 ;  /* 0x00000001032ba824 */ /* 0x040fe200028e0606 */
[----:B------:R-:W-:Y:S01]  /*80c0*/  ISETP.GE.AND P5, PT, R52, UR4, PT ;  /* 0x0000000434007c0c */ /* 0x000fe2000bfa6270 */
[----:B------:R-:W5:Y:S02]  /*80d0*/  @!P3 LD.E.64 R28, desc[UR40][R46.64] ;  /* 0x000000282e1cb980 */ /* 0x000f64000c101b00 */
[--C-:B------:R-:W-:Y:S01]  /*80e0*/  @!P1 IMAD.X R41, R3, 0x1, R10.reuse, P4 ;  /* 0x0000000103299824 */ /* 0x100fe200020e060a */
[----:B------:R-:W-:Y:S01]  /*80f0*/  @!P1 IADD3 R6, P4, R14, R7, RZ ;  /* 0x000000070e069210 */ /* 0x000fe20007f9e0ff */
[C---:B------:R-:W-:Y:S01]  /*8100*/  IMAD.SHL.U32 R15, R12.reuse, 0x2, RZ ;  /* 0x000000020c0f7824 */ /* 0x040fe200078e00ff */
[----:B------:R-:W5:Y:S03]  /*8110*/  @!P2 LD.E.64 R26, desc[UR40][R42.64] ;  /* 0x000000282a1aa980 */ /* 0x000f66000c101b00 */
[----:B------:R-:W-:Y:S01]  /*8120*/  @!P1 IMAD.X R7, R5, 0x1, R10, P4 ;  /* 0x0000000105079824 */ /* 0x000fe200020e060a */
[----:B------:R-:W-:Y:S01]  /*8130*/  ISETP.GE.AND P4, PT, R12, UR4, PT ;  /* 0x000000040c007c0c */ /* 0x000fe2000bf86270 */
[----:B------:R-:W5:Y:S02]  /*8140*/  @!P2 LD.E.64 R24, desc[UR40][R50.64] ;  /* 0x000000283218a980 */ /* 0x000f64000c101b00 */
[----:B------:R-:W-:-:S02]  /*8150*/  @!P5 IMAD.MOV.U32 R8, RZ, RZ, R0 ;  /* 0x000000ffff08d224 */ /* 0x000fc400078e0000 */
[----:B------:R-:W-:Y:S01]  /*8160*/  @!P5 IMAD.MOV.U32 R9, RZ, RZ, R3 ;  /* 0x000000ffff09d224 */ /* 0x000fe200078e0003 */
[----:B------:R-:W5:Y:S01]  /*8170*/  @!P1 LD.E.64 R20, desc[UR40][R40.64] ;  /* 0x0000002828149980 */ /* 0x000f62000c101b00 */
[----:B------:R-:W-:Y:S02]  /*8180*/  @!P5 IMAD.MOV.U32 R4, RZ, RZ, R14 ;  /* 0x000000ffff04d224 */ /* 0x000fe400078e000e */
[----:B------:R-:W-:-:S04]  /*8190*/  @!P5 IMAD.WIDE R8, R52, 0x2, R8 ;  /* 0x000000023408d825 */ /* 0x000fc800078e0208 */
[----:B------:R-:W-:Y:S01]  /*81a0*/  @!P5 IMAD.WIDE R10, R52, 0x2, R4 ;  /* 0x00000002340ad825 */ /* 0x000fe200078e0204 */
[----:B------:R-:W-:Y:S01]  /*81b0*/  SHF.R.S32.HI R4, RZ, 0x1f, R12 ;  /* 0x0000001fff047819 */ /* 0x000fe2000001140c */
[----:B------:R0:W5:Y:S03]  /*81c0*/  @!P5 LD.E.64 R36, desc[UR40][R8.64] ;  /* 0x000000280824d980 */ /* 0x000166000c101b00 */
[----:B------:R-:W-:Y:S01]  /*81d0*/  SHF.L.U64.HI R4, R12, 0x1, R4 ;  /* 0x000000010c047819 */ /* 0x000fe20000010204 */
[----:B------:R1:W5:Y:S01]  /*81e0*/  @!P5 LD.E.64 R38, desc[UR40][R10.64] ;  /* 0x000000280a26d980 */ /* 0x000362000c101b00 */
[----:B------:R-:W-:-:S05]  /*81f0*/  @!P4 IADD3 R52, P5, R0, R15, RZ ;  /* 0x0000000f0034c210 */ /* 0x000fca0007fbe0ff */
[--C-:B------:R-:W-:Y:S01]  /*8200*/  @!P4 IMAD.X R53, R3, 0x1, R4.reuse, P5 ;  /* 0x000000010335c824 */ /* 0x100fe200028e0604 */
[----:B------:R-:W-:Y:S02]  /*8210*/  @!P4 IADD3 R14, P5, R14, R15, RZ ;  /* 0x0000000f0e0ec210 */ /* 0x000fe40007fbe0ff */
[----:B------:R-:W-:Y:S02]  /*8220*/  CS2R R12, SRZ ;  /* 0x00000000000c7805 */ /* 0x000fe4000001ff00 */
[----:B0-----:R-:W-:Y:S02]  /*8230*/  CS2R R8, SRZ ;  /* 0x0000000000087805 */ /* 0x001fe4000001ff00 */
[----:B-1----:R-:W-:Y:S01]  /*8240*/  CS2R R10, SRZ ;  /* 0x00000000000a7805 */ /* 0x002fe2000001ff00 */
[----:B------:R-:W-:Y:S01]  /*8250*/  @!P4 IMAD.X R15, R5, 0x1, R4, P5 ;  /* 0x00000001050fc824 */ /* 0x000fe200028e0604 */
[----:B------:R0:W5:Y:S04]  /*8260*/  @!P1 LD.E.64 R12, desc[UR40][R6.64] ;  /* 0x00000028060c9980 */ /* 0x000168000c101b00 */
[----:B------:R0:W5:Y:S04]  /*8270*/  @!P4 LD.E.64 R10, desc[UR40][R52.64] ;  /* 0x00000028340ac980 */ /* 0x000168000c101b00 */
[----:B------:R0:W5:Y:S02]  /*8280*/  @!P4 LD.E.64 R8, desc[UR40][R14.64] ;  /* 0x000000280e08c980 */ /* 0x000164000c101b00 */
.L_x_11386:
[----:B------:R-:W-:Y:S05]  /*8290*/  BSYNC B1 ;  /* 0x0000000000017941 */ /* 0x000fea0003800000 */
.L_x_11385:
[----:B-1---5:R-:W-:Y:S01]  /*82a0*/  IMAD.MOV.U32 R3, RZ, RZ, R39 ;  /* 0x000000ffff037224 */ /* 0x022fe200078e0027 */
[----:B------:R-:W-:Y:S01]  /*82b0*/  LOP3.LUT R45, R45, 0xfffffffe, RZ, 0xc0, !PT ;  /* 0xfffffffe2d2d7812 */ /* 0x000fe200078ec0ff */
[----:B--2---:R-:W-:Y:S01]  /*82c0*/  IMAD.MOV.U32 R0, RZ, RZ, R38 ;  /* 0x000000ffff007224 */ /* 0x004fe200078e0026 */
[----:B------:R-:W-:Y:S01]  /*82d0*/  BSSY B1, `(.L_x_11387) ;  /* 0x000002b000017945 */ /* 0x000fe20003800000 */
[----:B------:R-:W-:Y:S01]  /*82e0*/  IMAD.MOV.U32 R4, RZ, RZ, R34 ;  /* 0x000000ffff047224 */ /* 0x000fe200078e0022 */
[----:B------:R-:W-:Y:S01]  /*82f0*/  PRMT R47, R47, 0x5410, R3 ;  /* 0x000054102f2f7816 */ /* 0x000fe20000000003 */
[----:B------:R-:W-:Y:S01]  /*8300*/  IMAD.IADD R3, R54, 0x1, -R45 ;  /* 0x0000000136037824 */ /* 0x000fe200078e0a2d */
[----:B------:R-:W-:Y:S01]  /*8310*/  PRMT R50, R0, 0x7610, R50 ;  /* 0x0000761000327816 */ /* 0x000fe20000000032 */
[----:B------:R-:W-:Y:S01]  /*8320*/  IMAD.MOV.U32 R0, RZ, RZ, R35 ;  /* 0x000000ffff007224 */ /* 0x000fe200078e0023 */
[----:B------:R-:W-:Y:S01]  /*8330*/  PRMT R58, R4, 0x7610, R58 ;  /* 0x00007610043a7816 */ /* 0x000fe2000000003a */
[----:B------:R-:W-:Y:S01]  /*8340*/  IMAD.MOV.U32 R4, RZ, RZ, R30 ;  /* 0x000000ffff047224 */ /* 0x000fe200078e001e */
[----:B------:R-:W-:Y:S01]  /*8350*/  SHF.L.U32 R3, R3, 0x1f, RZ ;  /* 0x0000001f03037819 */ /* 0x000fe200000006ff */
[----:B---3--:R-:W-:Y:S01]  /*8360*/  IMAD.MOV.U32 R5, RZ, RZ, R31 ;  /* 0x000000ffff057224 */ /* 0x008fe200078e001f */
[----:B------:R-:W-:Y:S01]  /*8370*/  PRMT R47, R0, 0x7610, R47 ;  /* 0x00007610002f7816 */ /* 0x000fe2000000002f */
[----:B------:R-:W-:Y:S01]  /*8380*/  IMAD.MOV.U32 R0, RZ, RZ, R24 ;  /* 0x000000ffff007224 */ /* 0x000fe200078e0018 */
[----:B------:R-:W1:Y:S01]  /*8390*/  SYNCS.PHASECHK.TRANS64.TRYWAIT P1, [R2+URZ+0x2d800], R3 ;  /* 0x02d80003020075a7 */ /* 0x000e62000802017f */
[----:B------:R-:W-:Y:S01]  /*83a0*/  PRMT R46, R4, 0x7610, R46 ;  /* 0x00007610042e7816 */ /* 0x000fe2000000002e */
[----:B------:R-:W-:Y:S01]  /*83b0*/  IMAD.MOV.U32 R4, RZ, RZ, R25 ;  /* 0x000000ffff047224 */ /* 0x000fe200078e0019 */
[----:B------:R-:W-:Y:S01]  /*83c0*/  PRMT R45, R45, 0x5410, R5 ;  /* 0x000054102d2d7816 */ /* 0x000fe20000000005 */
[----:B------:R-:W-:-:S02]  /*83d0*/  IMAD.MOV.U32 R5, RZ, RZ, R12 ;  /* 0x000000ffff057224 */ /* 0x000fc400078e000c */
[----:B0-----:R-:W-:Y:S01]  /*83e0*/  IMAD.MOV.U32 R6, RZ, RZ, R13 ;  /* 0x000000ffff067224 */ /* 0x001fe200078e000d */
[----:B------:R-:W-:Y:S01]  /*83f0*/  PRMT R42, R0, 0x5410, R4 ;  /* 0x00005410002a7816 */ /* 0x000fe20000000004 */
[----:B------:R-:W-:Y:S02]  /*8400*/  IMAD.MOV.U32 R0, RZ, RZ, R8 ;  /* 0x000000ffff007224 */ /* 0x000fe400078e0008 */
[----:B------:R-:W-:Y:S01]  /*8410*/  IMAD.MOV.U32 R4, RZ, RZ, R9 ;  /* 0x000000ffff047224 */ /* 0x000fe200078e0009 */
[----:B------:R-:W-:Y:S01]  /*8420*/  PRMT R40, R5, 0x5410, R6 ;  /* 0x0000541005287816 */ /* 0x000fe20000000006 */
[----:B------:R-:W-:Y:S02]  /*8430*/  IMAD.MOV.U32 R5, RZ, RZ, R36 ;  /* 0x000000ffff057224 */ /* 0x000fe400078e0024 */
[----:B------:R-:W-:Y:S01]  /*8440*/  IMAD.MOV.U32 R6, RZ, RZ, R37 ;  /* 0x000000ffff067224 */ /* 0x000fe200078e0025 */
[----:B----4-:R-:W-:Y:S01]  /*8450*/  PRMT R14, R0, 0x5410, R4 ;  /* 0x00005410000e7816 */ /* 0x010fe20000000004 */
        /* <DEDUP_REMOVED lines=17> */
[----:B-1----:R-:W-:Y:S06]  /*8570*/  @!P1 BRA `(.L_x_11388) ;  /* 0x000001a000bc9947 */ /* 0x002fec0003800000 */
.L_x_11693:
[----:B------:R-:W-:Y:S05]  /*8580*/  BSYNC B1 ;  /* 0x0000000000017941 */ /* 0x000fea0003800000 */
.L_x_11387:
[----:B------:R-:W-:Y:S01]  /*8590*/  PRMT R15, R0, 0x5410, R4 ;  /* 0x00005410000f7816 */ /* 0x000fe20000000004 */
[----:B------:R-:W-:Y:S06]  /*85a0*/  @P0 BRA `(.L_x_11389) ;  /* 0x0000002c00c40947 */ /* 0x000fec0003800000 */
[----:B------:R-:W2:Y:S01]  /*85b0*/  LDL.64 R54, [R1] ;  /* 0x0000000001367983 */ /* 0x000ea20000100a00 */
        /* <DEDUP_REMOVED lines=61> */
.L_x_11391:
[----:B------:R-:W-:Y:S05]  /*8990*/  BSYNC B1 ;  /* 0x0000000000017941 */ /* 0x000fea0003800000 */
.L_x_11390:
[----:B------:R-:W-:Y:S01]  /*89a0*/  BSSY B1, `(.L_x_11392) ;  /* 0x000002d000017945 */ /* 0x000fe20003800000 */
[----:B------:R-:W-:-:S03]  /*89b0*/  @P5 VIADD R0, R3, 0xffffffe0 ;  /* 0xffffffe003005836 */ /* 0x000fc60000000000 */
        /* <DEDUP_REMOVED lines=10> */
[----:B------:R-:W-:-:S02]  /*8a60*/  HADD2.F32 R47, -RZ, R47.H0_H0 ;  /* 0x2000002fff2f7230 */ /* 0x000fc40000004100 */
        /* <DEDUP_REMOVED lines=32> */
.L_x_11393:
[----:B------:R-:W-:Y:S05]  /*8c70*/  BSYNC B1 ;  /* 0x0000000000017941 */ /* 0x000fea0003800000 */
.L_x_11392:
[----:B------:R-:W-:Y:S04]  /*8c80*/  BSSY B1, `(.L_x_11394) ;  /* 0x000002c000017945 */ /* 0x000fe80003800000 */
        /* <DEDUP_REMOVED lines=43> */
.L_x_11395:
[----:B------:R-:W-:Y:S05]  /*8f40*/  BSYNC B1 ;  /* 0x0000000000017941 */ /* 0x000fea0003800000 */
.L_x_11394:
        /* <DEDUP_REMOVED lines=44> */
.L_x_11397:
[----:B------:R-:W-:Y:S05]  /*9210*/  BSYNC B1 ;  /* 0x0000000000017941 */ /* 0x000fea0003800000 */
.L_x_11396:
        /* <DEDUP_REMOVED lines=44> */
.L_x_11399:
[----:B------:R-:W-:Y:S05]  /*94e0*/  BSYNC B1 ;  /* 0x0000000000017941 */ /* 0x000fea0003800000 */
.L_x_11398:
        /* <DEDUP_REMOVED lines=44> */
.L_x_11383:
[----:B------:R-:W2:Y:S01]  /*97b0*/  LDL R12, [R1+0x2c] ;  /* 0x00002c00010c7983 */ /* 0x000ea20000100800 */
[----:B------:R-:W1:Y:S01]  /*97c0*/  LDC R25, c[0x0][0x448] ;  /* 0x00011200ff197b82 */ /* 0x000e620000000800 */
[----:B------:R-:W-:Y:S01]  /*97d0*/  ULDC.64 UR4, c[0x0][0x3f8] ;  /* 0x0000fe0000047ab9 */ /* 0x000fe20000000a00 */
[----:B------:R-:W-:Y:S01]  /*97e0*/  ULDC.64 UR6, c[0x0][0x408] ;  /* 0x0001020000067ab9 */ /* 0x000fe20000000a00 */
[----:B------:R-:W3:Y:S04]  /*97f0*/  LDL R11, [R1+0x30] ;  /* 0x00003000010b7983 */ /* 0x000ee80000100800 */
[----:B------:R-:W2:Y:S01]  /*9800*/  LDL.64 R14, [R1] ;  /* 0x00000000010e7983 */ /* 0x000ea20000100a00 */
[----:B------:R-:W-:Y:S02]  /*9810*/  IMAD.MOV.U32 R6, RZ, RZ, R26 ;  /* 0x000000ffff067224 */ /* 0x000fe400078e001a */
[----:B------:R-:W-:-:S02]  /*9820*/  IMAD.MOV.U32 R7, RZ, RZ, R29 ;  /* 0x000000ffff077224 */ /* 0x000fc400078e001d */
        /* <DEDUP_REMOVED lines=24> */
[----:B--2---:R-:W-:-:S02]  /*99b0*/  IMAD.IADD R3, R14, 0x1, R12 ;  /* 0x000000010e037824 */ /* 0x004fc400078e020c */
[----:B---3--:R-:W-:-:S03]  /*99c0*/  IMAD.IADD R21, R14, 0x1, R11 ;  /* 0x000000010e157824 */ /* 0x008fc600078e020b */
[----:B------:R-:W-:Y:S02]  /*99d0*/  SHF.R.S32.HI R12, RZ, 0x1f, R3 ;  /* 0x0000001fff0c7819 */ /* 0x000fe40000011403 */
[----:B------:R-:W-:Y:S02]  /*99e0*/  SHF.R.S32.HI R46, RZ, 0x1f, R21 ;  /* 0x0000001fff2e7819 */ /* 0x000fe40000011415 */
[----:B------:R-:W-:Y:S02]  /*99f0*/  LEA.HI R12, R12, R3, RZ, 0x3 ;  /* 0x000000030c0c7211 */ /* 0x000fe400078f18ff */
[----:B------:R-:W-:Y:S02]  /*9a00*/  LEA.HI R45, R46, R21, RZ, 0x3 ;  /* 0x000000152e2d7211 */ /* 0x000fe400078f18ff */
[----:B------:R-:W-:Y:S02]  /*9a10*/  SHF.R.S32.HI R20, RZ, 0x3, R12 ;  /* 0x00000003ff147819 */ /* 0x000fe4000001140c */
[----:B------:R-:W-:Y:S01]  /*9a20*/  SHF.R.S32.HI R47, RZ, 0x3, R45 ;  /* 0x00000003ff2f7819 */ /* 0x000fe2000001142d */
[----:B------:R-:W-:Y:S06]  /*9a30*/  BRA.DIV UR4, `(.L_x_11400) ;  /* 0x0000018e04a07947 */ /* 0x000fec000b800000 */
[----:B------:R-:W0:Y:S04]  /*9a40*/  SHFL.IDX PT, R3, R13, RZ, 0x1e1f ;  /* 0x001e1fff0d037589 */ /* 0x000e2800000e0000 */
[----:B------:R-:W1:Y:S04]  /*9a50*/  SHFL.IDX PT, R0, R0, RZ, 0x1e1f ;  /* 0x001e1fff00007589 */ /* 0x000e6800000e0000 */
[----:B------:R-:W2:Y:S04]  /*9a60*/  SHFL.IDX PT, R5, R5, RZ, 0x1e1f ;  /* 0x001e1fff05057589 */ /* 0x000ea800000e0000 */
[----:B------:R3:W4:Y:S01]  /*9a70*/  SHFL.IDX PT, R14, R4, RZ, 0x1e1f ;  /* 0x001e1fff040e7589 */ /* 0x00072200000e0000 */
[----:B0-----:R-:W-:-:S02]  /*9a80*/  IMAD.MOV.U32 R37, RZ, RZ, R3 ;  /* 0x000000ffff257224 */ /* 0x001fc400078e0003 */
[----:B-1-3--:R-:W-:-:S07]  /*9a90*/  IMAD.MOV.U32 R36, RZ, RZ, R0 ;  /* 0x000000ffff247224 */ /* 0x00afce00078e0000 */
.L_x_11699:
[----:B------:R-:W3:Y:S01]  /*9aa0*/  LDL R52, [R1+0x5c] ;  /* 0x00005c0001347983 */ /* 0x000ee20000100800 */
[----:B------:R-:W-:Y:S01]  /*9ab0*/  IMAD R25, R22, R25, RZ ;  /* 0x0000001916197224 */ /* 0x000fe200078e02ff */
[----:B------:R-:W-:Y:S01]  /*9ac0*/  BSSY B1, `(.L_x_11401) ;  /* 0x0000035000017945 */ /* 0x000fe20003800000 */
[----:B----4-:R-:W-:Y:S01]  /*9ad0*/  IMAD.MOV.U32 R38, RZ, RZ, R14 ;  /* 0x000000ffff267224 */ /* 0x010fe200078e000e */
[----:B------:R-:W-:Y:S01]  /*9ae0*/  CS2R R6, SRZ ;  /* 0x0000000000067805 */ /* 0x000fe2000001ff00 */
[----:B------:R-:W-:Y:S01]  /*9af0*/  IMAD R73, R73, -0xc0, R25 ;  /* 0xffffff4049497824 */ /* 0x000fe200078e0219 */
[----:B------:R-:W-:Y:S01]  /*9b00*/  ISETP.GE.AND P1, PT, R10, R25, PT ;  /* 0x000000190a00720c */ /* 0x000fe20003f26270 */
[----:B--2---:R-:W-:Y:S01]  /*9b10*/  IMAD.MOV.U32 R39, RZ, RZ, R5 ;  /* 0x000000ffff277224 */ /* 0x004fe200078e0005 */
[----:B------:R-:W-:Y:S02]  /*9b20*/  CS2R R4, SRZ ;  /* 0x0000000000047805 */ /* 0x000fe4000001ff00 */
[----:B------:R-:W-:-:S02]  /*9b30*/  CS2R R8, SRZ ;  /* 0x0000000000087805 */ /* 0x000fc4000001ff00 */
[----:B------:R-:W-:Y:S02]  /*9b40*/  VIMNMX R0, R73, 0xc0, PT ;  /* 0x000000c049007848 */ /* 0x000fe40003fe0100 */
        /* <DEDUP_REMOVED lines=10> */
[----:B---3--:R-:W-:Y:S01]  /*9bf0*/  LEA.HI R0, R52, R52, RZ, 0x1 ;  /* 0x0000003434007211 */ /* 0x008fe200078f08ff */
        /* <DEDUP_REMOVED lines=33> */
.L_x_11402:
[----:B------:R-:W-:Y:S05]  /*9e10*/  BSYNC B1 ;  /* 0x0000000000017941 */ /* 0x000fea0003800000 */
.L_x_11401:
        /* <DEDUP_REMOVED lines=44> */
.L_x_11700:
[----:B------:R-:W-:Y:S05]  /*a0e0*/  BSYNC B1 ;  /* 0x0000000000017941 */ /* 0x000fea0003800000 */
.L_x_11403:
        /* <DEDUP_REMOVED lines=13> */
[----:B------:R-:W0:Y:S01]  /*a1c0*/  S2R R37, SR_TID.X ;  /* 0x0000000000257919 */ /* 0x000e220000002100 */
[----:B-----5:R-:W-:Y:S01]  /*a1d0*/  LOP3.LUT R36, R75, 0x18, R136, 0xf8, !PT ;  /* 0x000000184b247812 */ /* 0x020fe200078ef888 */
[----:B------:R-:W-:Y:S01]  /*a1e0*/  HADD2.F32 R67, -RZ, R67.H0_H0 ;  /* 0x20000043ff437230 */ /* 0x000fe20000004100 */
[--C-:B------:R-:W-:Y:S01]  /*a1f0*/  SHF.R.U64 R24, R24, 0x10, R25.reuse ;  /* 0x0000001018187819 */ /* 0x100fe20000001219 */
[----:B------:R-:W-:Y:S01]  /*a200*/  HADD2.F32 R63, -RZ, R63.H0_H0 ;  /* 0x2000003fff3f7230 */ /* 0x000fe20000004100 */
[----:B------:R-:W-:Y:S02]  /*a210*/  LOP3.LUT R36, R36, R73, RZ, 0x3c, !PT ;  /* 0x0000004924247212 */ /* 0x000fe400078e3cff */
[----:B------:R-:W-:Y:S02]  /*a220*/  SHF.R.U32.HI R64, RZ, 0x10, R25 ;  /* 0x00000010ff407819 */ /* 0x000fe40000011619 */
[--C-:B------:R-:W-:Y:S01]  /*a230*/  SHF.R.U64 R25, R4, 0x10, R5.reuse ;  /* 0x0000001004197819 */ /* 0x100fe20000001205 */
[----:B------:R-:W-:Y:S01]  /*a240*/  IMAD.IADD R38, R74, 0x1, R36 ;  /* 0x000000014a267824 */ /* 0x000fe200078e0224 */
[----:B------:R-:W-:Y:S01]  /*a250*/  SHF.R.U32.HI R66, RZ, 0x10, R5 ;  /* 0x00000010ff427819 */ /* 0x000fe20000011605 */
[----:B------:R-:W-:Y:S01]  /*a260*/  HADD2.F32 R64, -RZ, R64.H0_H0 ;  /* 0x20000040ff407230 */ /* 0x000fe20000004100 */
[----:B------:R-:W-:Y:S01]  /*a270*/  SHF.R.U64 R5, R6, 0x10, R7 ;  /* 0x0000001006057819 */ /* 0x000fe20000001207 */
[----:B------:R-:W-:Y:S01]  /*a280*/  HADD2.F32 R25, -RZ, R25.H0_H0 ;  /* 0x20000019ff197230 */ /* 0x000fe20000004100 */
[--C-:B------:R-:W-:Y:S01]  /*a290*/  SHF.R.U64 R4, R26, 0x10, R27.reuse ;  /* 0x000000101a047819 */ /* 0x100fe2000000121b */
[----:B------:R-:W-:Y:S01]  /*a2a0*/  HADD2.F32 R66, -RZ, R66.H0_H0 ;  /* 0x20000042ff427230 */ /* 0x000fe20000004100 */
[----:B------:R-:W-:-:S02]  /*a2b0*/  SHF.R.U32.HI R27, RZ, 0x10, R27 ;  /* 0x00000010ff1b7819 */ /* 0x000fc4000001161b */
[----:B------:R-:W-:Y:S01]  /*a2c0*/  SHF.R.U32.HI R71, RZ, 0x10, R7 ;  /* 0x00000010ff477819 */ /* 0x000fe20000011607 */
        /* <DEDUP_REMOVED lines=9> */
[----:B------:R-:W-:Y:S02]  /*a360*/  LOP3.LUT R36, R75, 0x18, R0, 0xf8, !PT ;  /* 0x000000184b247812 */ /* 0x000fe400078ef800 */
[----:B------:R-:W-:Y:S01]  /*a370*/  LEA R0, R38, UR38, 0x1 ;  /* 0x0000002626007c11 */ /* 0x000fe2000f8e08ff */
[----:B------:R-:W-:Y:S01]  /*a380*/  IMAD R40, R37, 0x1800, R74 ;  /* 0x0000180025287824 */ /* 0x000fe200078e024a */
[----:B------:R-:W-:-:S03]  /*a390*/  LOP3.LUT R41, R36, R73, RZ, 0x3c, !PT ;  /* 0x0000004924297212 */ /* 0x000fc600078e3cff */
[----:B------:R-:W0:Y:S02]  /*a3a0*/  LDS.128 R36, [R0] ;  /* 0x0000000000247984 */ /* 0x000e240000000c00 */
        /* <DEDUP_REMOVED lines=15> */
[----:B------:R-:W-:Y:S01]  /*a4a0*/  FFMA.FTZ R6, R26, R63, -R65 ;  /* 0x0000003f1a067223 */ /* 0x000fe20000010841 */
[----:B------:R-:W-:-:S02]  /*a4b0*/  HADD2.F32 R65, -RZ, R68.H0_H0 ;  /* 0x20000044ff417230 */ /* 0x000fc40000004100 */
[C---:B------:R-:W-:Y:S01]  /*a4c0*/  FMUL.FTZ R68, R41.reuse, R66 ;  /* 0x0000004229447220 */ /* 0x040fe20000410000 */
[----:B------:R-:W-:Y:S02]  /*a4d0*/  HADD2.F32 R63, -RZ, R70.H0_H0 ;  /* 0x20000046ff3f7230 */ /* 0x000fe40000004100 */
[-C--:B------:R-:W-:Y:S01]  /*a4e0*/  FMUL.FTZ R70, R41, R64.reuse ;  /* 0x0000004029467220 */ /* 0x080fe20000410000 */
[----:B------:R-:W-:Y:S01]  /*a4f0*/  FFMA.FTZ R26, R26, R67, R69 ;  /* 0x000000431a1a7223 */ /* 0x000fe20000010045 */
[C---:B------:R-:W-:Y:S01]  /*a500*/  FFMA.FTZ R41, R59.reuse, R64, -R68 ;  /* 0x000000403b297223 */ /* 0x040fe20000010844 */
[C---:B------:R-:W-:Y:S01]  /*a510*/  FMUL.FTZ R67, R60.reuse, R65 ;  /* 0x000000413c437220 */ /* 0x040fe20000410000 */
[----:B------:R-:W-:Y:S01]  /*a520*/  FMUL.FTZ R68, R60, R63 ;  /* 0x0000003f3c447220 */ /* 0x000fe20000410000 */
[----:B------:R-:W-:Y:S02]  /*a530*/  HADD2.F32 R64, -RZ, R57.H1_H1 ;  /* 0x30000039ff407230 */ /* 0x000fe40000004100 */
[----:B------:R-:W-:Y:S01]  /*a540*/  FFMA.FTZ R59, R59, R66, R70 ;  /* 0x000000423b3b7223 */ /* 0x000fe20000010046 */
[----:B------:R-:W-:-:S02]  /*a550*/  HADD2.F32 R62, -RZ, R43.H0_H0 ;  /* 0x2000002bff3e7230 */ /* 0x000fc40000004100 */
        /* <DEDUP_REMOVED lines=8> */
[CC--:B------:R-:W-:Y:S01]  /*a5e0*/  FMUL.FTZ R72, R62.reuse, R57.reuse ;  /* 0x000000393e487220 */ /* 0x0c0fe20000410000 */
[----:B------:R-:W-:Y:S01]  /*a5f0*/  FFMA.FTZ R61, R37, R60, -R66 ;  /* 0x0000003c253d7223 */ /* 0x000fe20000010842 */
[-C--:B------:R-:W-:Y:S01]  /*a600*/  FMUL.FTZ R62, R62, R58.reuse ;  /* 0x0000003a3e3e7220 */ /* 0x080fe20000410000 */
[----:B------:R-:W-:Y:S02]  /*a610*/  HADD2.F32 R66, -RZ, R71.H0_H0 ;  /* 0x20000047ff427230 */ /* 0x000fe40000004100 */
[C---:B------:R-:W-:Y:S01]  /*a620*/  FFMA.FTZ R72, R7.reuse, R58, -R72 ;  /* 0x0000003a07487223 */ /* 0x040fe20000010848 */
[----:B------:R-:W-:Y:S02]  /*a630*/  HADD2.F32 R60, -RZ, R27.H0_H0 ;  /* 0x2000001bff3c7230 */ /* 0x000fe40000004100 */
[----:B------:R-:W-:Y:S01]  /*a640*/  FFMA.FTZ R62, R7, R57, R62 ;  /* 0x00000039073e7223 */ /* 0x000fe2000001003e */
[----:B------:R-:W-:Y:S02]  /*a650*/  HADD2.F32 R40, -RZ, R40.H1_H1 ;  /* 0x30000028ff287230 */ /* 0x000fe40000004100 */
[----:B------:R-:W-:Y:S01]  /*a660*/  FFMA.FTZ R70, R37, R64, R70 ;  /* 0x0000004025467223 */ /* 0x000fe20000010046 */
[----:B------:R-:W-:-:S02]  /*a670*/  HADD2.F32 R7, -RZ, R24.H0_H0 ;  /* 0x20000018ff077230 */ /* 0x000fc40000004100 */
[C---:B------:R-:W-:Y:S01]  /*a680*/  FMUL.FTZ R64, R43.reuse, R66 ;  /* 0x000000422b407220 */ /* 0x040fe20000410000 */
[----:B------:R-:W-:Y:S02]  /*a690*/  HADD2.F32 R42, -RZ, R42.H1_H1 ;  /* 0x3000002aff2a7230 */ /* 0x000fe40000004100 */
[-C--:B------:R-:W-:Y:S01]  /*a6a0*/  FMUL.FTZ R58, R43, R60.reuse ;  /* 0x0000003c2b3a7220 */ /* 0x080fe20000410000 */
[----:B------:R-:W-:Y:S02]  /*a6b0*/  HADD2.F32 R27, -RZ, R5.H0_H0 ;  /* 0x20000005ff1b7230 */ /* 0x000fe40000004100 */
[----:B------:R-:W-:Y:S01]  /*a6c0*/  FMUL.FTZ R37, R40, R25 ;  /* 0x0000001928257220 */ /* 0x000fe20000410000 */
[----:B------:R-:W-:Y:S02]  /*a6d0*/  HADD2.F32 R5, -RZ, R4.H0_H0 ;  /* 0x20000004ff057230 */ /* 0x000fe40000004100 */
[----:B------:R-:W-:Y:S01]  /*a6e0*/  FFMA.FTZ R43, R39, R60, -R64 ;  /* 0x0000003c272b7223 */ /* 0x000fe20000010840 */
[----:B------:R-:W-:-:S02]  /*a6f0*/  HADD2.F32 R36, -RZ, R36.H1_H1 ;  /* 0x30000024ff247230 */ /* 0x000fc40000004100 */
[----:B------:R-:W-:Y:S01]  /*a700*/  FFMA.FTZ R57, R39, R66, R58 ;  /* 0x0000004227397223 */ /* 0x000fe2000001003a */
        /* <DEDUP_REMOVED lines=18> */
.L_x_11406:
[----:B------:R-:W-:Y:S05]  /*a830*/  BSYNC B1 ;  /* 0x0000000000017941 */ /* 0x000fea0003800000 */
.L_x_11405:
[----:B------:R-:W-:Y:S04]  /*a840*/  BSSY B1, `(.L_x_11407) ;  /* 0x0000067000017945 */ /* 0x000fe80003800000 */
[----:B------:R-:W-:Y:S05]  /*a850*/  @P1 BRA `(.L_x_11408) ;  /* 0x0000000400941947 */ /* 0x000fea0003800000 */
[----:B------:R-:W-:Y:S01]  /*a860*/  LEA.HI R21, R46, R21, RZ, 0x5 ;  /* 0x000000152e157211 */ /* 0x000fe200078f28ff */
[----:B------:R-:W-:Y:S01]  /*a870*/  HADD2.F32 R37, -RZ, R55.H1_H1 ;  /* 0x30000037ff257230 */ /* 0x000fe20000004100 */
[----:B------:R-:W-:Y:S01]  /*a880*/  LEA.HI R47, R3, R47, RZ, 0x1d ;  /* 0x0000002f032f7211 */ /* 0x000fe200078fe8ff */
[----:B------:R-:W-:Y:S01]  /*a890*/  HADD2.F32 R39, -RZ, R53.H1_H1 ;  /* 0x30000035ff277230 */ /* 0x000fe20000004100 */
[----:B------:R-:W-:Y:S02]  /*a8a0*/  SHF.R.S32.HI R21, RZ, 0x5, R21 ;  /* 0x00000005ff157819 */ /* 0x000fe40000011415 */
[----:B-----5:R-:W-:Y:S02]  /*a8b0*/  LOP3.LUT R45, R75, 0x18, R45, 0xf8, !PT ;  /* 0x000000184b2d7812 */ /* 0x020fe400078ef82d */
[----:B0-----:R-:W-:Y:S01]  /*a8c0*/  SHF.R.S32.HI R0, RZ, 0x1f, R47 ;  /* 0x0000001fff007819 */ /* 0x001fe2000001142f */
[----:B------:R-:W-:Y:S01]  /*a8d0*/  IMAD R21, R21, 0x1800, R74 ;  /* 0x0000180015157824 */ /* 0x000fe200078e024a */
[----:B------:R-:W-:-:S02]  /*a8e0*/  LOP3.LUT R4, R45, R73, RZ, 0x3c, !PT ;  /* 0x000000492d047212 */ /* 0x000fc400078e3cff */
[----:B------:R-:W-:Y:S01]  /*a8f0*/  LEA.HI R0, R0, R47, RZ, 0x2 ;  /* 0x0000002f00007211 */ /* 0x000fe200078f10ff */
[----:B------:R-:W-:Y:S01]  /*a900*/  IMAD.SHL.U32 R47, R47, 0x8, RZ ;  /* 0x000000082f2f7824 */ /* 0x000fe200078e00ff */
[----:B------:R-:W-:Y:S01]  /*a910*/  SHF.R.U64 R59, R28, 0x10, R29 ;  /* 0x000000101c3b7819 */ /* 0x000fe2000000121d */
[----:B------:R-:W-:Y:S01]  /*a920*/  IMAD.IADD R21, R21, 0x1, R4 ;  /* 0x0000000115157824 */ /* 0x000fe200078e0204 */
[----:B------:R-:W-:Y:S02]  /*a930*/  SHF.R.S32.HI R4, RZ, 0x2, R0 ;  /* 0x00000002ff047819 */ /* 0x000fe40000011400 */
[----:B------:R-:W-:Y:S02]  /*a940*/  LOP3.LUT R47, R75, 0x18, R47, 0xf8, !PT ;  /* 0x000000184b2f7812 */ /* 0x000fe400078ef82f */
[----:B------:R-:W-:Y:S01]  /*a950*/  LEA R0, R21, UR38, 0x1 ;  /* 0x0000002615007c11 */ /* 0x000fe2000f8e08ff */
[----:B------:R-:W-:Y:S01]  /*a960*/  IMAD R21, R4, 0x1800, R74 ;  /* 0x0000180004157824 */ /* 0x000fe200078e024a */
[----:B------:R-:W-:-:S02]  /*a970*/  LOP3.LUT R24, R47, R73, RZ, 0x3c, !PT ;  /* 0x000000492f187212 */ /* 0x000fc400078e3cff */
[----:B------:R-:W-:Y:S01]  /*a980*/  SHF.R.U32.HI R38, RZ, 0x10, R9 ;  /* 0x00000010ff267819 */ /* 0x000fe20000011609 */
[----:B------:R-:W0:Y:S01]  /*a990*/  LDS.128 R4, [R0] ;  /* 0x0000000000047984 */ /* 0x000e220000000c00 */
[----:B------:R-:W-:Y:S01]  /*a9a0*/  SHF.R.U32.HI R36, RZ, 0x10, R29 ;  /* 0x00000010ff247819 */ /* 0x000fe2000001161d */
[----:B------:R-:W-:Y:S01]  /*a9b0*/  IMAD.IADD R21, R21, 0x1, R24 ;  /* 0x0000000115157824 */ /* 0x000fe200078e0218 */
[----:B------:R-:W-:Y:S01]  /*a9c0*/  SHF.R.U64 R57, R8, 0x10, R9 ;  /* 0x0000001008397819 */ /* 0x000fe20000001209 */
[----:B------:R-:W-:Y:S01]  /*a9d0*/  HADD2.F32 R38, -RZ, R38.H0_H0 ;  /* 0x20000026ff267230 */ /* 0x000fe20000004100 */
[--C-:B------:R-:W-:Y:S01]  /*a9e0*/  SHF.R.U64 R58, R30, 0x10, R31.reuse ;  /* 0x000000101e3a7819 */ /* 0x100fe2000000121f */
[----:B------:R-:W-:Y:S01]  /*a9f0*/  IMAD R21, R21, 0x2, R2 ;  /* 0x0000000215157824 */ /* 0x000fe200078e0202 */
[----:B------:R-:W-:Y:S02]  /*aa00*/  SHF.R.U32.HI R46, RZ, 0x10, R31 ;  /* 0x00000010ff2e7819 */ /* 0x000fe4000001161f */
[----:B------:R-:W-:-:S02]  /*aa10*/  SHF.R.U32.HI R45, RZ, 0x10, R11 ;  /* 0x00000010ff2d7819 */ /* 0x000fc4000001160b */
[----:B------:R-:W1:Y:S01]  /*aa20*/  LDS.128 R24, [R21+0xc400] ;  /* 0x00c4000015187984 */ /* 0x000e620000000c00 */
[----:B------:R-:W-:Y:S01]  /*aa30*/  SHF.R.U64 R47, R10, 0x10, R11 ;  /* 0x000000100a2f7819 */ /* 0x000fe2000000120b */
[--C-:B0-----:R-:W-:Y:S02]  /*aa40*/  HADD2.F32 R8, -RZ, R5.reuse.H0_H0 ;  /* 0x20000005ff087230 */ /* 0x101fe40000004100 */
[----:B------:R-:W-:Y:S02]  /*aa50*/  HADD2.F32 R9, -RZ, R5.H1_H1 ;  /* 0x30000005ff097230 */ /* 0x000fe40000004100 */
[----:B------:R-:W-:Y:S02]  /*aa60*/  HADD2.F32 R5, -RZ, R4.H0_H0 ;  /* 0x20000004ff057230 */ /* 0x000fe40000004100 */
[----:B------:R-:W-:Y:S02]  /*aa70*/  HADD2.F32 R10, -RZ, R6.H0_H0 ;  /* 0x20000006ff0a7230 */ /* 0x000fe40000004100 */
[----:B------:R-:W-:-:S02]  /*aa80*/  HADD2.F32 R11, -RZ, R7.H0_H0 ;  /* 0x20000007ff0b7230 */ /* 0x000fc40000004100 */
[----:B------:R-:W-:Y:S02]  /*aa90*/  HADD2.F32 R7, -RZ, R7.H1_H1 ;  /* 0x30000007ff077230 */ /* 0x000fe40000004100 */
[--C-:B-1----:R-:W-:Y:S02]  /*aaa0*/  HADD2.F32 R28, -RZ, R25.reuse.H0_H0 ;  /* 0x20000019ff1c7230 */ /* 0x102fe40000004100 */
[----:B------:R-:W-:Y:S02]  /*aab0*/  HADD2.F32 R29, -RZ, R25.H1_H1 ;  /* 0x30000019ff1d7230 */ /* 0x000fe40000004100 */
[----:B------:R-:W-:Y:S02]  /*aac0*/  HADD2.F32 R25, -RZ, R24.H0_H0 ;  /* 0x20000018ff197230 */ /* 0x000fe40000004100 */
[C---:B------:R-:W-:Y:S01]  /*aad0*/  FMUL.FTZ R41, R28.reuse, R39 ;  /* 0x000000271c297220 */ /* 0x040fe20000410000 */
[----:B------:R-:W-:Y:S01]  /*aae0*/  FMUL.FTZ R43, R28, R37 ;  /* 0x000000251c2b7220 */ /* 0x000fe20000410000 */
[----:B------:R-:W-:-:S02]  /*aaf0*/  HADD2.F32 R28, -RZ, R36.H0_H0 ;  /* 0x20000024ff1c7230 */ /* 0x000fc40000004100 */
[C---:B------:R-:W-:Y:S01]  /*ab00*/  FMUL.FTZ R40, R29.reuse, R38 ;  /* 0x000000261d287220 */ /* 0x040fe20000410000 */
[C---:B------:R-:W-:Y:S01]  /*ab10*/  FFMA.FTZ R41, R8.reuse, R37, -R41 ;  /* 0x0000002508297223 */ /* 0x040fe20000010829 */
[----:B------:R-:W-:Y:S02]  /*ab20*/  HADD2.F32 R36, -RZ, R53.H0_H0 ;  /* 0x20000035ff247230 */ /* 0x000fe40000004100 */
[----:B------:R-:W-:Y:S01]  /*ab30*/  FFMA.FTZ R43, R8, R39, R43 ;  /* 0x00000027082b7223 */ /* 0x000fe2000001002b */
[----:B------:R-:W-:Y:S02]  /*ab40*/  HADD2.F32 R8, -RZ, R55.H0_H0 ;  /* 0x20000037ff087230 */ /* 0x000fe40000004100 */
[-C--:B------:R-:W-:Y:S01]  /*ab50*/  FMUL.FTZ R42, R29, R28.reuse ;  /* 0x0000001c1d2a7220 */ /* 0x080fe20000410000 */
[----:B------:R-:W-:Y:S01]  /*ab60*/  FFMA.FTZ R40, R9, R28, -R40 ;  /* 0x0000001c09287223 */ /* 0x000fe20000010828 */
[----:B------:R-:W-:Y:S01]  /*ab70*/  FMUL.FTZ R28, R25, R36 ;  /* 0x00000024191c7220 */ /* 0x000fe20000410000 */
[----:B------:R-:W-:-:S02]  /*ab80*/  HADD2.F32 R29, -RZ, R54.H0_H0 ;  /* 0x20000036ff1d7230 */ /* 0x000fc40000004100 */
[----:B------:R-:W-:Y:S01]  /*ab90*/  FFMA.FTZ R42, R9, R38, R42 ;  /* 0x00000026092a7223 */ /* 0x000fe2000001002a */
[----:B------:R-:W-:Y:S02]  /*aba0*/  HADD2.F32 R30, -RZ, R26.H0_H0 ;  /* 0x2000001aff1e7230 */ /* 0x000fe40000004100 */
[-C--:B------:R-:W-:Y:S01]  /*abb0*/  FMUL.FTZ R25, R25, R8.reuse ;  /* 0x0000000819197220 */ /* 0x080fe20000410000 */
[----:B------:R-:W-:Y:S02]  /*abc0*/  HADD2.F32 R31, -RZ, R27.H0_H0 ;  /* 0x2000001bff1f7230 */ /* 0x000fe40000004100 */
[C---:B------:R-:W-:Y:S01]  /*abd0*/  FFMA.FTZ R37, R5.reuse, R8, -R28 ;  /* 0x0000000805257223 */ /* 0x040fe2000001081c */
[----:B------:R-:W-:Y:S02]  /*abe0*/  HADD2.F32 R9, -RZ, R56.H0_H0 ;  /* 0x20000038ff097230 */ /* 0x000fe40000004100 */
[----:B------:R-:W-:Y:S01]  /*abf0*/  FFMA.FTZ R36, R5, R36, R25 ;  /* 0x0000002405247223 */ /* 0x000fe20000010019 */
[----:B------:R-:W-:-:S02]  /*ac00*/  HADD2.F32 R54, -RZ, R54.H1_H1 ;  /* 0x30000036ff367230 */ /* 0x000fc40000004100 */
[C---:B------:R-:W-:Y:S01]  /*ac10*/  FMUL.FTZ R5, R30.reuse, R29 ;  /* 0x0000001d1e057220 */ /* 0x040fe20000410000 */
[----:B------:R-:W-:Y:S02]  /*ac20*/  HADD2.F32 R56, -RZ, R56.H1_H1 ;  /* 0x30000038ff387230 */ /* 0x000fe40000004100 */
[----:B------:R-:W-:Y:S01]  /*ac30*/  FMUL.FTZ R25, R30, R9 ;  /* 0x000000091e197220 */ /* 0x000fe20000410000 */
[----:B------:R-:W-:Y:S02]  /*ac40*/  HADD2.F32 R27, -RZ, R27.H1_H1 ;  /* 0x3000001bff1b7230 */ /* 0x000fe40000004100 */
[C---:B------:R-:W-:Y:S01]  /*ac50*/  FMUL.FTZ R38, R31.reuse, R54 ;  /* 0x000000361f267220 */ /* 0x040fe20000410000 */
[----:B------:R-:W-:Y:S02]  /*ac60*/  HADD2.F32 R28, -RZ, R45.H0_H0 ;  /* 0x2000002dff1c7230 */ /* 0x000fe40000004100 */
[----:B------:R-:W-:Y:S01]  /*ac70*/  FMUL.FTZ R31, R31, R56 ;  /* 0x000000381f1f7220 */ /* 0x000fe20000410000 */
[----:B------:R-:W-:-:S02]  /*ac80*/  HADD2.F32 R8, -RZ, R46.H0_H0 ;  /* 0x2000002eff087230 */ /* 0x000fc40000004100 */
[C---:B------:R-:W-:Y:S01]  /*ac90*/  FFMA.FTZ R30, R10.reuse, R9, -R5 ;  /* 0x000000090a1e7223 */ /* 0x040fe20000010805 */
[----:B------:R-:W-:Y:S01]  /*aca0*/  FFMA.FTZ R10, R10, R29, R25 ;  /* 0x0000001d0a0a7223 */ /* 0x000fe20000010019 */
[C---:B------:R-:W-:Y:S01]  /*acb0*/  FFMA.FTZ R38, R11.reuse, R56, -R38 ;  /* 0x000000380b267223 */ /* 0x040fe20000010826 */
[----:B------:R-:W-:Y:S01]  /*acc0*/  FFMA.FTZ R31, R11, R54, R31 ;  /* 0x000000360b1f7223 */ /* 0x000fe2000001001f */
[----:B------:R-:W-:Y:S02]  /*acd0*/  HADD2.F32 R24, -RZ, R24.H1_H1 ;  /* 0x30000018ff187230 */ /* 0x000fe40000004100 */
[C---:B------:R-:W-:Y:S01]  /*ace0*/  FMUL.FTZ R46, R27.reuse, R28 ;  /* 0x0000001c1b2e7220 */ /* 0x040fe20000410000 */
[----:B------:R-:W-:Y:S02]  /*acf0*/  HADD2.F32 R26, -RZ, R26.H1_H1 ;  /* 0x3000001aff1a7230 */ /* 0x000fe40000004100 */
        /* <DEDUP_REMOVED lines=27> */
.L_x_11408:
[----:B------:R-:W-:Y:S05]  /*aeb0*/  BSYNC B1 ;  /* 0x0000000000017941 */ /* 0x000fea0003800000 */
.L_x_11407:
[----:B------:R-:W-:Y:S05]  /*aec0*/  @P2 BRA `(.L_x_11389) ;  /* 0x00000004007c2947 */ /* 0x000fea0003800000 */
[----:B------:R-:W2:Y:S01]  /*aed0*/  LDL R39, [R1+0x60] ;  /* 0x0000600001277983 */ /* 0x000ea20000100800 */
[----:B------:R-:W-:Y:S01]  /*aee0*/  LEA.HI R3, R3, R20, RZ, 0x1d ;  /* 0x0000001403037211 */ /* 0x000fe200078fe8ff */
[----:B0-----:R-:W-:Y:S01]  /*aef0*/  HADD2.F32 R25, -RZ, R51.H1_H1 ;  /* 0x30000033ff197230 */ /* 0x001fe20000004100 */
[----:B------:R-:W-:Y:S01]  /*af00*/  SHF.R.U64 R38, R32, 0x10, R33 ;  /* 0x0000001020267819 */ /* 0x000fe20000001221 */
[--C-:B------:R-:W-:Y:S01]  /*af10*/  HADD2.F32 R26, -RZ, R49.reuse.H1_H1 ;  /* 0x30000031ff1a7230 */ /* 0x100fe20000004100 */
[----:B-1----:R-:W-:Y:S01]  /*af20*/  SHF.R.S32.HI R0, RZ, 0x1f, R3 ;  /* 0x0000001fff007819 */ /* 0x002fe20000011403 */
[----:B------:R-:W-:Y:S01]  /*af30*/  HADD2.F32 R49, -RZ, R49.H0_H0 ;  /* 0x20000031ff317230 */ /* 0x000fe20000004100 */
[----:B------:R-:W-:Y:S01]  /*af40*/  SHF.R.U64 R37, R34, 0x10, R35 ;  /* 0x0000001022257819 */ /* 0x000fe20000001223 */
[----:B------:R-:W-:Y:S01]  /*af50*/  HADD2.F32 R51, -RZ, R51.H0_H0 ;  /* 0x20000033ff337230 */ /* 0x000fe20000004100 */
[----:B------:R-:W-:Y:S01]  /*af60*/  LEA.HI R0, R0, R3, RZ, 0x2 ;  /* 0x0000000300007211 */ /* 0x000fe200078f10ff */
[----:B------:R-:W-:Y:S01]  /*af70*/  IMAD.SHL.U32 R3, R3, 0x8, RZ ;  /* 0x0000000803037824 */ /* 0x000fe200078e00ff */
[----:B------:R-:W-:-:S02]  /*af80*/  SHF.R.U32.HI R32, RZ, 0x10, R33 ;  /* 0x00000010ff207819 */ /* 0x000fc40000011621 */
[----:B------:R-:W-:Y:S02]  /*af90*/  SHF.R.S32.HI R0, RZ, 0x2, R0 ;  /* 0x00000002ff007819 */ /* 0x000fe40000011400 */
[----:B-----5:R-:W-:Y:S02]  /*afa0*/  LOP3.LUT R3, R75, 0x18, R3, 0xf8, !PT ;  /* 0x000000184b037812 */ /* 0x020fe400078ef803 */
[----:B------:R-:W-:Y:S01]  /*afb0*/  SHF.R.U32.HI R27, RZ, 0x10, R13 ;  /* 0x00000010ff1b7819 */ /* 0x000fe2000001160d */
[----:B------:R-:W-:Y:S01]  /*afc0*/  IMAD R0, R0, 0x1800, R74 ;  /* 0x0000180000007824 */ /* 0x000fe200078e024a */
[----:B------:R-:W-:Y:S02]  /*afd0*/  LOP3.LUT R3, R3, R73, RZ, 0x3c, !PT ;  /* 0x0000004903037212 */ /* 0x000fe400078e3cff */
[----:B------:R-:W-:Y:S01]  /*afe0*/  SHF.R.U32.HI R34, RZ, 0x10, R35 ;  /* 0x00000010ff227819 */ /* 0x000fe20000011623 */
[----:B------:R-:W-:Y:S01]  /*aff0*/  HADD2.F32 R27, -RZ, R27.H0_H0 ;  /* 0x2000001bff1b7230 */ /* 0x000fe20000004100 */
[----:B------:R-:W-:Y:S01]  /*b000*/  SHF.R.U64 R35, R14, 0x10, R15 ;  /* 0x000000100e237819 */ /* 0x000fe2000000120f */
[----:B------:R-:W-:Y:S01]  /*b010*/  IMAD.IADD R3, R0, 0x1, R3 ;  /* 0x0000000100037824 */ /* 0x000fe200078e0203 */
[----:B------:R-:W-:-:S02]  /*b020*/  SHF.R.U32.HI R33, RZ, 0x10, R15 ;  /* 0x00000010ff217819 */ /* 0x000fc4000001160f */
[----:B------:R-:W-:Y:S01]  /*b030*/  SHF.R.U64 R36, R12, 0x10, R13 ;  /* 0x000000100c247819 */ /* 0x000fe2000000120d */
[----:B------:R-:W-:-:S05]  /*b040*/  IMAD R3, R3, 0x2, R2 ;  /* 0x0000000203037824 */ /* 0x000fca00078e0202 */
[----:B------:R-:W0:Y:S02]  /*b050*/  LDS.128 R8, [R3+0xc400] ;  /* 0x00c4000003087984 */ /* 0x000e240000000c00 */
        /* <DEDUP_REMOVED lines=32> */
[----:B------:R-:W-:-:S02]  /*b260*/  HADD2.F32 R14, -RZ, R7.H0_H0 ;  /* 0x20000007ff0e7230 */ /* 0x000fc40000004100 */
        /* <DEDUP_REMOVED lines=37> */
.L_x_11389:
[----:B------:R-:W-:Y:S05]  /*b4c0*/  BSYNC B0 ;  /* 0x0000000000007941 */ /* 0x000fea0003800000 */
.L_x_11382:
        /* <DEDUP_REMOVED lines=8> */
.L_x_11380:
[----:B0--3--:R-:W-:-:S05]  /*b550*/  IMAD.U32 R0, RZ, RZ, UR37 ;  /* 0x00000025ff007e24 */ /* 0x009fca000f8e00ff */
[----:B------:R-:W-:-:S13]  /*b560*/  ISETP.NE.AND P0, PT, R0, 0x3, PT ;  /* 0x000000030000780c */ /* 0x000fda0003f05270 */
[----:B------:R-:W-:Y:S05]  /*b570*/  @!P0 BRA `(.L_x_11409) ;  /* 0x0000000000048947 */ /* 0x000fea0003800000 */
[----:B------:R-:W-:Y:S01]  /*b580*/  BPT.TRAP 0x1 ;  /* 0x000000040000795c */ /* 0x000fe20000300000 */
.L_x_11409:
[----:B-12-4-:R-:W-:Y:S01]  /*b590*/  IMAD R3, R16, 0x8, R2 ;  /* 0x0000000810037824 */ /* 0x016fe200078e0202 */
[----:B------:R-:W-:-:S04]  /*b5a0*/  SHF.L.U32 R0, R18, 0x1f, RZ ;  /* 0x0000001f12007819 */ /* 0x000fc800000006ff */
[----:B------:R0:W1:Y:S01]  /*b5b0*/  SYNCS.PHASECHK.TRANS64.TRYWAIT P2, [R3+URZ+0x2d830], R0 ;  /* 0x02d83000030075a7 */ /* 0x000062000804017f */
[----:B------:R-:W-:Y:S05]  /*b5c0*/  @!P0 BRA `(.L_x_11410) ;  /* 0x0000000000048947 */ /* 0x000fea0003800000 */
[----:B------:R-:W-:Y:S01]  /*b5d0*/  BPT.TRAP 0x1 ;  /* 0x000000040000795c */ /* 0x000fe20000300000 */
.L_x_11410:
[----:B------:R-:W2:Y:S02]  /*b5e0*/  S2R R4, SR_TID.X ;  /* 0x0000000000047919 */ /* 0x000ea40000002100 */
[----:B--2---:R-:W-:-:S04]  /*b5f0*/  LOP3.LUT R4, R4, 0x7f, RZ, 0xc0, !PT ;  /* 0x0000007f04047812 */ /* 0x004fc800078ec0ff */
[----:B------:R-:W-:Y:S01]  /*b600*/  ISETP.NE.AND P1, PT, R4, RZ, PT ;  /* 0x000000ff0400720c */ /* 0x000fe20003f25270 */
[----:B-1----:R-:W-:-:S12]  /*b610*/  @P2 BRA `(.L_x_11411) ;  /* 0x0000000000082947 */ /* 0x002fd80003800000 */
[----:B------:R-:W1:Y:S02]  /*b620*/  SYNCS.PHASECHK.TRANS64.TRYWAIT P2, [R3+URZ+0x2d830], R0 ;  /* 0x02d83000030075a7 */ /* 0x000e64000804017f */
[----:B-1----:R-:W-:Y:S05]  /*b630*/  @!P2 BRA `(.L_x_11412) ;  /* 0x000001740028a947 */ /* 0x002fea0003800000 */
.L_x_11411:
[----:B------:R-:W-:Y:S05]  /*b640*/  WARPSYNC.ALL ;  /* 0x0000000000007948 */ /* 0x000fea0003800000 */
[----:B01----:R-:W-:Y:S01]  /*b650*/  VIADD R0, R2, 0x15400 ;  /* 0x0001540002007836 */ /* 0x003fe20000000000 */
[----:B------:R-:W-:-:S04]  /*b660*/  LOP3.LUT R12, R44, 0x10000, RZ, 0xfc, !PT ;  /* 0x000100002c0c7812 */ /* 0x000fc800078efcff */
[----:B------:R-:W-:-:S04]  /*b670*/  SHF.R.U32.HI R0, RZ, 0x4, R0 ;  /* 0x00000004ff007819 */ /* 0x000fc80000011600 */
[----:B------:R-:W-:-:S04]  /*b680*/  LOP3.LUT R0, R0, 0x3fff, RZ, 0xc0, !PT ;  /* 0x00003fff00007812 */ /* 0x000fc800078ec0ff */
[----:B------:R-:W-:Y:S01]  /*b690*/  LOP3.LUT R4, R0, 0x10000, RZ, 0xfc, !PT ;  /* 0x0001000000047812 */ /* 0x000fe200078efcff */
[----:B------:R-:W-:Y:S02]  /*b6a0*/  IMAD.MOV.U32 R13, RZ, RZ, -0x7fffffe0 ;  /* 0x80000020ff0d7424 */ /* 0x000fe400078e00ff */
[----:B------:R-:W-:Y:S01]  /*b6b0*/  IMAD.MOV.U32 R5, RZ, RZ, -0x7fffffe0 ;  /* 0x80000020ff057424 */ /* 0x000fe200078e00ff */
[C---:B------:R-:W-:Y:S01]  /*b6c0*/  R2UR UR4, R12.reuse ;  /* 0x000000000c0472ca */ /* 0x040fe200000e0000 */
[----:B------:R0:W-:Y:S01]  /*b6d0*/  STL [R1+0x8], R4 ;  /* 0x0000080401007387 */ /* 0x0001e20000100800 */
[----:B------:R-:W-:Y:S01]  /*b6e0*/  R2UR UR5, R13 ;  /* 0x000000000d0572ca */ /* 0x000fe200000e0000 */
[----:B-----5:R-:W-:Y:S01]  /*b6f0*/  WARPGROUP.ARRIVE ;  /* 0x00000000000079c5 */ /* 0x020fe20000000000 */
[----:B------:R-:W-:Y:S01]  /*b700*/  R2UR UR7, R5 ;  /* 0x00000000050772ca */ /* 0x000fe200000e0000 */
[----:B------:R-:W-:Y:S01]  /*b710*/  VIADD R152, R12, 0x2 ;  /* 0x000000020c987836 */ /* 0x000fe20000000000 */
[----:B------:R-:W2:Y:S01]  /*b720*/  LDL R8, [R1+0x44] ;  /* 0x0000440001087983 */ /* 0x000ea20000100800 */
[----:B------:R-:W-:Y:S01]  /*b730*/  IMAD.MOV.U32 R153, RZ, RZ, -0x7fffffe0 ;  /* 0x80000020ff997424 */ /* 0x000fe200078e00ff */
[----:B------:R-:W1:Y:S01]  /*b740*/  LDC R0, c[0x0][0x448] ;  /* 0x00011200ff007b82 */ /* 0x000e620000000800 */
[----:B------:R-:W-:Y:S01]  /*b750*/  IMAD.MOV.U32 R7, RZ, RZ, -0x7fffffe0 ;  /* 0x80000020ff077424 */ /* 0x000fe200078e00ff */
[----:B------:R-:W2:Y:S01]  /*b760*/  LDL R91, [R1+0x1c] ;  /* 0x00001c00015b7983 */ /* 0x000ea20000100800 */
[----:B0-----:R-:W-:-:S05]  /*b770*/  IMAD R4, R16, 0x600, R4 ;  /* 0x0000060010047824 */ /* 0x001fca00078e0204 */
[----:B------:R-:W-:-:S13]  /*b780*/  R2UR UR6, R4 ;  /* 0x00000000040672ca */ /* 0x000fda00000e0000 */
[----:B------:R-:W-:Y:S01]  /*b790*/  HGMMA.64x128x16.F32 R24, gdesc[UR4], RZ, !UPT, gsb0 ;  /* 0x01e00000041879f0 */ /* 0x000fe2000c0008ff */
[----:B------:R-:W-:Y:S01]  /*b7a0*/  VIADD R6, R4, 0x2 ;  /* 0x0000000204067836 */ /* 0x000fe20000000000 */
[----:B------:R-:W-:Y:S02]  /*b7b0*/  R2UR UR4, R152 ;  /* 0x00000000980472ca */ /* 0x000fe400000e0000 */
[----:B------:R-:W-:Y:S02]  /*b7c0*/  R2UR UR5, R153 ;  /* 0x00000000990572ca */ /* 0x000fe400000e0000 */
[----:B------:R-:W-:Y:S02]  /*b7d0*/  R2UR UR6, R6 ;  /* 0x00000000060672ca */ /* 0x000fe400000e0000 */
[----:B------:R-:W-:Y:S01]  /*b7e0*/  R2UR UR7, R7 ;  /* 0x00000000070772ca */ /* 0x000fe200000e0000 */
[----:B------:R-:W-:Y:S02]  /*b7f0*/  VIADD R150, R12, 0x300 ;  /* 0x000003000c967836 */ /* 0x000fe40000000000 */
[----:B------:R-:W-:-:S02]  /*b800*/  VIADD R6, R4, 0x200 ;  /* 0x0000020004067836 */ /* 0x000fc40000000000 */
[----:B------:R-:W-:Y:S02]  /*b810*/  IMAD.MOV.U32 R151, RZ, RZ, -0x7fffffe0 ;  /* 0x80000020ff977424 */ /* 0x000fe400078e00ff */
[----:B------:R-:W-:Y:S01]  /*b820*/  IMAD.MOV.U32 R7, RZ, RZ, -0x7fffffe0 ;  /* 0x80000020ff077424 */ /* 0x000fe200078e00ff */
[----:B------:R-:W-:Y:S02]  /*b830*/  WARPGROUP.DEPBAR.LE gsb0, 0x0 ;  /* 0x00008000000079c5 */ /* 0x000fe40000010000 */
[----:B------:R-:W-:-:S06]  /*b840*/  WARPGROUP.ARRIVE ;  /* 0x00000000000079c5 */ /* 0x000fcc0000000000 */
[----:B------:R-:W-:Y:S01]  /*b850*/  HGMMA.64x128x16.F32 R24, gdesc[UR4], R24, gsb0 ;  /* 0x01e00000041879f0 */ /* 0x000fe20008000818 */
        /* <DEDUP_REMOVED lines=36> */
[----:B------:R-:W-:Y:S02]  /*baa0*/  R2UR UR7, R5 ;  /* 0x00000000050772ca */ /* 0x000fe400000e0000 */
[----:B-1----:R-:W-:-:S13]  /*bab0*/  ISETP.NE.AND P2, PT, R0, 0x1, PT ;  /* 0x000000010000780c */ /* 0x002fda0003f45270 */
[----:B------:R-:W0:Y:S08]  /*bac0*/  @P2 LDC R5, c[0x0][0x44c] ;  /* 0x00011300ff052b82 */ /* 0x000e300000000800 */
[----:B------:R-:W1:Y:S01]  /*bad0*/  @P2 LDC R7, c[0x0][0x450] ;  /* 0x00011400ff072b82 */ /* 0x000e620000000800 */
[----:B--2---:R-:W-:Y:S02]  /*bae0*/  IMAD.IADD R8, R8, 0x1, R91 ;  /* 0x0000000108087824 */ /* 0x004fe400078e025b */
[----:B------:R-:W-:Y:S01]  /*baf0*/  IMAD.MOV.U32 R9, RZ, RZ, -0x80 ;  /* 0xffffff80ff097424 */ /* 0x000fe200078e00ff */
[----:B------:R-:W-:-:S02]  /*bb00*/  WARPGROUP.DEPBAR.LE gsb0, 0x0 ;  /* 0x00008000000079c5 */ /* 0x000fc40000010000 */
[----:B------:R-:W-:-:S06]  /*bb10*/  WARPGROUP.ARRIVE ;  /* 0x00000000000079c5 */ /* 0x000fcc0000000000 */
[----:B------:R-:W-:Y:S01]  /*bb20*/  HGMMA.64x128x16.F32 R24, gdesc[UR4], R24, gsb0 ;  /* 0x01e00000041879f0 */ /* 0x000fe20008000818 */
[----:B0-----:R-:W-:Y:S01]  /*bb30*/  @P2 IMAD.HI.U32 R0, R8, R5, RZ ;  /* 0x0000000508002227 */ /* 0x001fe200078e00ff */
[----:B------:R-:W-:Y:S01]  /*bb40*/  ULDC.64 UR4, c[0x0][0x9e0] ;  /* 0x0002780000047ab9 */ /* 0x000fe20000000a00 */
[----:B------:R-:W-:-:S03]  /*bb50*/  ULDC UR6, c[0x0][0x9dc] ;  /* 0x0002770000067ab9 */ /* 0x000fc60000000800 */
[----:B-1----:R-:W-:Y:S01]  /*bb60*/  @P2 SHF.R.U32.HI R8, RZ, R7, R0 ;  /* 0x00000007ff082219 */ /* 0x002fe20000011600 */
[----:B------:R-:W-:Y:S01]  /*bb70*/  IMAD R9, R88, R9, 0x80 ;  /* 0x0000008058097424 */ /* 0x000fe200078e0209 */
[----:B------:R-:W-:-:S03]  /*bb80*/  UISETP.GE.AND UP0, UPT, UR5, 0x1, UPT ;  /* 0x000000010500788c */ /* 0x000fc6000bf06270 */
[----:B------:R-:W0:Y:S01]  /*bb90*/  SHFL.IDX PT, R11, R8, RZ, 0x1c1f ;  /* 0x001c1fff080b7589 */ /* 0x000e2200000e0000 */
[----:B------:R-:W-:Y:S02]  /*bba0*/  @!P1 VIADD R0, R3, 0x2d840 ;  /* 0x0002d84003009836 */ /* 0x000fe40000000000 */
[----:B------:R-:W-:Y:S01]  /*bbb0*/  VIADD R4, R9, 0x1 ;  /* 0x0000000109047836 */ /* 0x000fe20000000000 */
[----:B------:R-:W-:Y:S01]  /*bbc0*/  PLOP3.LUT P3, PT, PT, PT, UP0, 0x40, 0x0 ;  /* 0x000000000000781c */ /* 0x000fe20003f6e808 */
[----:B------:R-:W-:Y:S01]  /*bbd0*/  IMAD.U32 R10, RZ, RZ, UR6 ;  /* 0x00000006ff0a7e24 */ /* 0x000fe2000f8e00ff */
[----:B------:R-:W-:Y:S01]  /*bbe0*/  @!P1 PRMT R0, RZ, 0x654, R0 ;  /* 0x00000654ff009816 */ /* 0x000fe20000000000 */
[----:B------:R-:W-:-:S03]  /*bbf0*/  IMAD R3, R139, -0x2, R4 ;  /* 0xfffffffe8b037824 */ /* 0x000fc600078e0204 */
[----:B------:R-:W-:Y:S02]  /*bc00*/  LOP3.LUT R4, RZ, R10, RZ, 0x33, !PT ;  /* 0x0000000aff047212 */ /* 0x000fe400078e33ff */
[----:B------:R-:W-:-:S05]  /*bc10*/  IADD3 R3, -R22, R3, R138 ;  /* 0x0000000316037210 */ /* 0x000fca0007ffe18a */
[C---:B------:R-:W-:Y:S02]  /*bc20*/  VIADD R6, R3.reuse, UR4 ;  /* 0x0000000403067c36 */ /* 0x040fe40008000000 */
[----:B------:R-:W-:Y:S01]  /*bc30*/  IMAD.IADD R5, R3, 0x1, R4 ;  /* 0x0000000103057824 */ /* 0x000fe200078e0204 */
[----:B------:R-:W-:Y:S01]  /*bc40*/  LEA R4, R88, 0xffffff80, 0x7 ;  /* 0xffffff8058047811 */ /* 0x000fe200078e38ff */
[----:B------:R-:W-:Y:S02]  /*bc50*/  WARPGROUP.DEPBAR.LE gsb0, 0x0 ;  /* 0x00008000000079c5 */ /* 0x000fe40000010000 */
[----:B------:R1:W-:Y:S02]  /*bc60*/  @!P1 SYNCS.ARRIVE.TRANS64.RED.A1T0 RZ, [R0+URZ], RZ ;  /* 0x000000ff00ff99a7 */ /* 0x0003e4000810043f */
[----:B-1----:R-:W-:-:S04]  /*bc70*/  IMAD.IADD R0, R138, 0x1, R9 ;  /* 0x000000018a007824 */ /* 0x002fc800078e0209 */
[----:B------:R-:W-:Y:S02]  /*bc80*/  IMAD R7, R139, -0x2, R0 ;  /* 0xfffffffe8b077824 */ /* 0x000fe400078e0200 */
[----:B0-----:R-:W-:-:S03]  /*bc90*/  IMAD.IADD R0, R5, 0x1, R11 ;  /* 0x0000000105007824 */ /* 0x001fc600078e020b */
[----:B------:R-:W-:Y:S01]  /*bca0*/  VIADDMNMX R3, R11, R6, R7, PT ;  /* 0x000000060b037246 */ /* 0x000fe20003800107 */
        /* <DEDUP_REMOVED lines=13> */
.L_x_11415:
[----:B------:R-:W-:-:S06]  /*bd80*/  UISETP.NE.AND UP1, UPT, UR5, 0x1, UPT ;  /* 0x000000010500788c */ /* 0x000fcc000bf25270 */
[----:B------:R-:W-:-:S05]  /*bd90*/  PLOP3.LUT P3, PT, PT, PT, UP1, 0x80, 0x0 ;  /* 0x000000000000781c */ /* 0x000fca0003f6f018 */
[----:B------:R-:W-:-:S08]  /*bda0*/  @UP1 ULDC.64 UR6, c[0x0][0x9e8] ;  /* 0x00027a0000061ab9 */ /* 0x000fd00000000a00 */
[----:B------:R-:W-:-:S05]  /*bdb0*/  @P3 IMAD.HI.U32 R20, R11, UR6, RZ ;  /* 0x000000060b143c27 */ /* 0x000fca000f8e00ff */
[----:B------:R-:W-:-:S07]  /*bdc0*/  @P3 SHF.R.U32.HI R11, RZ, UR7, R20 ;  /* 0x00000007ff0b3c19 */ /* 0x000fce0008011614 */
.L_x_11416:
[----:B------:R-:W-:Y:S05]  /*bdd0*/  BSYNC B0 ;  /* 0x0000000000007941 */ /* 0x000fea0003800000 */
.L_x_11414:
[----:B------:R-:W-:-:S04]  /*bde0*/  IMAD R20, R11, UR5, -R4 ;  /* 0x000000050b147c24 */ /* 0x000fc8000f8e0a04 */
[----:B------:R-:W-:-:S05]  /*bdf0*/  IMAD R20, R139, -0x2, R20 ;  /* 0xfffffffe8b147824 */ /* 0x000fca00078e0214 */
[----:B------:R-:W-:Y:S02]  /*be00*/  VIMNMX R0, R0, R20, !PT ;  /* 0x0000001400007248 */ /* 0x000fe40007fe0100 */
[----:B------:R-:W-:-:S07]  /*be10*/  VIADDMNMX R3, R20, UR5, R3, PT ;  /* 0x0000000514037c46 */ /* 0x000fce000b800103 */
.L_x_11413:
[C---:B------:R-:W-:Y:S02]  /*be20*/  ISETP.GE.AND P3, PT, R9.reuse, 0x2, PT ;  /* 0x000000020900780c */ /* 0x040fe40003f66270 */
[----:B------:R-:W-:Y:S02]  /*be30*/  ISETP.GE.AND P5, PT, R9, 0x9, PT ;  /* 0x000000090900780c */ /* 0x000fe40003fa6270 */
[----:B------:R-:W-:Y:S02]  /*be40*/  ISETP.GT.AND P4, PT, R0, 0x1, !P3 ;  /* 0x000000010000780c */ /* 0x000fe40005f84270 */
[----:B------:R-:W-:Y:S02]  /*be50*/  LOP3.LUT R23, R23, 0xfffffffd, RZ, 0xc0, !PT ;  /* 0xfffffffd17177812 */ /* 0x000fe400078ec0ff */
[----:B------:R-:W-:-:S04]  /*be60*/  ISETP.LT.OR P4, PT, R3, 0x2, P4 ;  /* 0x000000020300780c */ /* 0x000fc80002781670 */
[----:B------:R-:W-:Y:S02]  /*be70*/  FSEL R25, R25, -INF , !P4 ;  /* 0xff80000019197808 */ /* 0x000fe40006000000 */
[----:B------:R-:W-:Y:S02]  /*be80*/  ISETP.GT.AND P4, PT, R0, 0x8, !P5 ;  /* 0x000000080000780c */ /* 0x000fe40006f84270 */
[----:B------:R-:W-:Y:S02]  /*be90*/  @P5 LOP3.LUT R23, R23, 0x2, RZ, 0xfc, !PT ;  /* 0x0000000217175812 */ /* 0x000fe400078efcff */
        /* <DEDUP_REMOVED lines=196> */
.L_x_11419:
[----:B------:R-:W-:-:S06]  /*cae0*/  UISETP.NE.AND UP1, UPT, UR5, 0x1, UPT ;  /* 0x000000010500788c */ /* 0x000fcc000bf25270 */
[----:B------:R-:W-:-:S05]  /*caf0*/  PLOP3.LUT P6, PT, PT, PT, UP1, 0x80, 0x0 ;  /* 0x000000000000781c */ /* 0x000fca0003fcf018 */
[----:B------:R-:W-:-:S08]  /*cb00*/  @UP1 ULDC.64 UR6, c[0x0][0x9e8] ;  /* 0x00027a0000061ab9 */ /* 0x000fd00000000a00 */
[----:B------:R-:W-:Y:S01]  /*cb10*/  @P6 IMAD.HI.U32 R0, R3, UR6, RZ ;  /* 0x0000000603006c27 */ /* 0x000fe2000f8e00ff */
[----:B------:R-:W-:-:S13]  /*cb20*/  PLOP3.LUT P6, PT, PT, PT, UP1, 0x80, 0x0 ;  /* 0x000000000000781c */ /* 0x000fda0003fcf018 */
[----:B------:R-:W-:-:S07]  /*cb30*/  @P6 SHF.R.U32.HI R3, RZ, UR7, R0 ;  /* 0x00000007ff036c19 */ /* 0x000fce0008011600 */
.L_x_11420:
[----:B------:R-:W-:Y:S05]  /*cb40*/  BSYNC B0 ;  /* 0x0000000000007941 */ /* 0x000fea0003800000 */
.L_x_11418:
[----:B------:R-:W-:-:S04]  /*cb50*/  IMAD R4, R3, UR5, -R4 ;  /* 0x0000000503047c24 */ /* 0x000fc8000f8e0a04 */
[----:B------:R-:W-:-:S05]  /*cb60*/  IMAD R4, R139, -0x2, R4 ;  /* 0xfffffffe8b047824 */ /* 0x000fca00078e0204 */
[----:B------:R-:W-:Y:S02]  /*cb70*/  VIMNMX R5, R5, R4, !PT ;  /* 0x0000000405057248 */ /* 0x000fe40007fe0100 */
[----:B------:R-:W-:-:S07]  /*cb80*/  VIADDMNMX R6, R4, UR5, R6, PT ;  /* 0x0000000504067c46 */ /* 0x000fce000b800106 */
.L_x_11417:
[----:B------:R-:W-:Y:S01]  /*cb90*/  ISETP.GT.AND P3, PT, R5, 0x1, !P3 ;  /* 0x000000010500780c */ /* 0x000fe20005f64270 */
[----:B------:R-:W-:Y:S01]  /*cba0*/  ULDC UR39, c[0x0][0x988] ;  /* 0x0002620000277ab9 */ /* 0x000fe20000000800 */
[----:B------:R-:W2:Y:S01]  /*cbb0*/  LDL R93, [R1+0x20] ;  /* 0x00002000015d7983 */ /* 0x000ea20000100800 */
[----:B------:R-:W-:Y:S02]  /*cbc0*/  LOP3.LUT P6, RZ, R23, 0x2000000, RZ, 0xc0, !PT ;  /* 0x0200000017ff7812 */ /* 0x000fe400078cc0ff */
        /* <DEDUP_REMOVED lines=28> */
[C---:B------:R-:W-:Y:S02]  /*cd90*/  ISETP.LT.OR P3, PT, R6.reuse, 0x12, P3 ;  /* 0x000000120600780c */ /* 0x040fe40001f61670 */
[----:B------:R-:W-:Y:S02]  /*cda0*/  FMNMX.FTZ R3, R49, R0, !PT ;  /* 0x0000000031037209 */ /* 0x000fe40007810000 */
[----:B------:R-:W-:Y:S02]  /*cdb0*/  FSEL R35, R35, -INF , !P3 ;  /* 0xff80000023237808 */ /* 0x000fe40005800000 */
[----:B------:R-:W-:Y:S02]  /*cdc0*/  ISETP.GT.AND P3, PT, R5, 0x18, !P6 ;  /* 0x000000180500780c */ /* 0x000fe40007764270 */
[----:B------:R-:W-:Y:S02]  /*cdd0*/  LOP3.LUT P6, RZ, R23, 0x4000, RZ, 0xc0, !PT ;  /* 0x0000400017ff7812 */ /* 0x000fe400078cc0ff */
        /* <DEDUP_REMOVED lines=43> */
[----:B------:R-:W-:Y:S01]  /*d090*/  ISETP.GT.AND P4, PT, R5, 0x71, !P4 ;  /* 0x000000710500780c */ /* 0x000fe20006784270 */
[----:B------:R-:W0:Y:S01]  /*d0a0*/  SHFL.BFLY PT, R3, R4, 0x2, 0x1f ;  /* 0x0c401f0004037f89 */ /* 0x000e2200000e0000 */
[----:B------:R-:W-:Y:S02]  /*d0b0*/  FSEL R50, R50, -INF , !P3 ;  /* 0xff80000032327808 */ /* 0x000fe40005800000 */
[----:B------:R-:W-:Y:S02]  /*d0c0*/  LOP3.LUT P3, RZ, R23, 0x40000, RZ, 0xc0, !PT ;  /* 0x0004000017ff7812 */ /* 0x000fe4000786c0ff */
[C---:B------:R-:W-:Y:S02]  /*d0d0*/  ISETP.GT.AND P5, PT, R5.reuse, 0x78, !P5 ;  /* 0x000000780500780c */ /* 0x040fe40006fa4270 */
[----:B------:R-:W-:Y:S02]  /*d0e0*/  ISETP.GT.AND P3, PT, R5, 0x31, !P3 ;  /* 0x000000310500780c */ /* 0x000fe40005f64270 */
[----:B------:R-:W-:-:S02]  /*d0f0*/  ISETP.LT.OR P4, PT, R6, 0x72, P4 ;  /* 0x000000720600780c */ /* 0x000fc40002781670 */
[C---:B------:R-:W-:Y:S02]  /*d100*/  ISETP.LT.OR P3, PT, R6.reuse, 0x32, P3 ;  /* 0x000000320600780c */ /* 0x040fe40001f61670 */
[----:B------:R-:W-:Y:S02]  /*d110*/  ISETP.LT.OR P5, PT, R6, 0x79, P5 ;  /* 0x000000790600780c */ /* 0x000fe40002fa1670 */
[----:B------:R-:W-:Y:S02]  /*d120*/  FSEL R51, R51, -INF , !P3 ;  /* 0xff80000033337808 */ /* 0x000fe40005800000 */
[----:B------:R-:W-:Y:S02]  /*d130*/  LOP3.LUT P3, RZ, R23, 0x20000, RZ, 0xc0, !PT ;  /* 0x0002000017ff7812 */ /* 0x000fe4000786c0ff */
[----:B------:R-:W-:Y:S02]  /*d140*/  FSEL R83, R83, -INF , !P4 ;  /* 0xff80000053537808 */ /* 0x000fe40006000000 */
[----:B------:R-:W-:-:S02]  /*d150*/  ISETP.GT.AND P3, PT, R5, 0x38, !P3 ;  /* 0x000000380500780c */ /* 0x000fc40005f64270 */
[----:B------:R-:W-:Y:S02]  /*d160*/  FSEL R89, R86, -INF , !P5 ;  /* 0xff80000056597808 */ /* 0x000fe40006800000 */
[----:B------:R-:W-:Y:S02]  /*d170*/  ISETP.LT.OR P3, PT, R6, 0x39, P3 ;  /* 0x000000390600780c */ /* 0x000fe40001f61670 */
[----:B0-----:R-:W-:Y:S02]  /*d180*/  FMNMX.FTZ R7, R4, R3, !PT ;  /* 0x0000000304077209 */ /* 0x001fe40007810000 */
[----:B------:R-:W-:Y:S02]  /*d190*/  FSEL R54, R54, -INF , !P3 ;  /* 0xff80000036367808 */ /* 0x000fe40005800000 */
[----:B------:R-:W-:Y:S01]  /*d1a0*/  LOP3.LUT P3, RZ, R23, 0x10000, RZ, 0xc0, !PT ;  /* 0x0001000017ff7812 */ /* 0x000fe2000786c0ff */
[----:B------:R-:W0:Y:S03]  /*d1b0*/  SHFL.BFLY PT, R0, R7, 0x1, 0x1f ;  /* 0x0c201f0007007f89 */ /* 0x000e2600000e0000 */
[----:B------:R-:W-:-:S04]  /*d1c0*/  ISETP.GT.AND P3, PT, R5, 0x39, !P3 ;  /* 0x000000390500780c */ /* 0x000fc80005f64270 */
[----:B------:R-:W-:-:S04]  /*d1d0*/  ISETP.LT.OR P3, PT, R6, 0x3a, P3 ;  /* 0x0000003a0600780c */ /* 0x000fc80001f61670 */
[----:B------:R-:W-:Y:S02]  /*d1e0*/  FSEL R55, R55, -INF , !P3 ;  /* 0xff80000037377808 */ /* 0x000fe40005800000 */
[----:B------:R-:W-:-:S04]  /*d1f0*/  LOP3.LUT P3, RZ, R23, 0x8000, RZ, 0xc0, !PT ;  /* 0x0000800017ff7812 */ /* 0x000fc8000786c0ff */
[----:B------:R-:W-:-:S04]  /*d200*/  ISETP.GT.AND P3, PT, R5, 0x40, !P3 ;  /* 0x000000400500780c */ /* 0x000fc80005f64270 */
[----:B------:R-:W-:Y:S02]  /*d210*/  ISETP.LT.OR P3, PT, R6, 0x41, P3 ;  /* 0x000000410600780c */ /* 0x000fe40001f61670 */
[----:B0-----:R-:W-:Y:S02]  /*d220*/  FMNMX.FTZ R0, R7, R0, !PT ;  /* 0x0000000007007209 */ /* 0x001fe40007810000 */
[----:B------:R-:W-:Y:S02]  /*d230*/  FSEL R58, R58, -INF , !P3 ;  /* 0xff8000003a3a7808 */ /* 0x000fe40005800000 */
[----:B------:R-:W-:Y:S01]  /*d240*/  ISETP.GT.AND P3, PT, R5, 0x41, !P6 ;  /* 0x000000410500780c */ /* 0x000fe20007764270 */
[----:B------:R-:W-:Y:S01]  /*d250*/  FMUL.FTZ R3, R0, UR39 ;  /* 0x0000002700037c20 */ /* 0x000fe20008410000 */
[----:B------:R-:W-:Y:S02]  /*d260*/  LOP3.LUT P6, RZ, R23, 0x8, RZ, 0xc0, !PT ;  /* 0x0000000817ff7812 */ /* 0x000fe400078cc0ff */
        /* <DEDUP_REMOVED lines=54> */
[--C-:B------:R-:W-:Y:S01]  /*d5d0*/  FFMA.FTZ R9, R25, UR39, -R3.reuse ;  /* 0x0000002719097c23 */ /* 0x100fe20008010803 */
[----:B------:R-:W-:Y:S01]  /*d5e0*/  FSEL R26, R26, -INF , !P3 ;  /* 0xff8000001a1a7808 */ /* 0x000fe20005800000 */
        /* <DEDUP_REMOVED lines=32> */
[--C-:B------:R-:W-:Y:S01]  /*d7f0*/  FFMA.FTZ R41, R64, UR39, -R3.reuse ;  /* 0x0000002740297c23 */ /* 0x100fe20008010803 */
[----:B------:R-:W-:-:S02]  /*d800*/  FFMA.FTZ R64, R77, UR39, -R3 ;  /* 0x000000274d407c23 */ /* 0x000fc40008010803 */
[----:B------:R-:W-:-:S03]  /*d810*/  FMNMX.FTZ R7, R43, R4, !PT ;  /* 0x000000042b077209 */ /* 0x000fc60007810000 */
[----:B------:R-:W3:Y:S01]  /*d820*/  MUFU.EX2 R21, R21 ;  /* 0x0000001500157308 */ /* 0x000ee20000000800 */
[----:B------:R-:W-:-:S04]  /*d830*/  FMNMX.FTZ R4, R46, R7, !PT ;  /* 0x000000072e047209 */ /* 0x000fc80007810000 */
[----:B------:R-:W-:-:S03]  /*d840*/  FMNMX.FTZ R7, R47, R4, !PT ;  /* 0x000000042f077209 */ /* 0x000fc60007810000 */
[----:B------:R-:W4:Y:S01]  /*d850*/  MUFU.EX2 R28, R28 ;  /* 0x0000001c001c7308 */ /* 0x000f220000000800 */
[----:B------:R-:W-:-:S04]  /*d860*/  FMNMX.FTZ R4, R50, R7, !PT ;  /* 0x0000000732047209 */ /* 0x000fc80007810000 */
[----:B------:R-:W-:-:S03]  /*d870*/  FMNMX.FTZ R7, R51, R4, !PT ;  /* 0x0000000433077209 */ /* 0x000fc60007810000 */
[----:B------:R-:W5:Y:S01]  /*d880*/  MUFU.EX2 R25, R25 ;  /* 0x0000001900197308 */ /* 0x000f620000000800 */
[----:B------:R-:W-:-:S04]  /*d890*/  FMNMX.FTZ R4, R54, R7, !PT ;  /* 0x0000000736047209 */ /* 0x000fc80007810000 */
[----:B------:R-:W-:-:S03]  /*d8a0*/  FMNMX.FTZ R7, R55, R4, !PT ;  /* 0x0000000437077209 */ /* 0x000fc60007810000 */
[----:B------:R-:W2:Y:S01]  /*d8b0*/  MUFU.EX2 R29, R29 ;  /* 0x0000001d001d7308 */ /* 0x000ea20000000800 */
[----:B------:R-:W-:-:S04]  /*d8c0*/  FMNMX.FTZ R4, R58, R7, !PT ;  /* 0x000000073a047209 */ /* 0x000fc80007810000 */
[----:B------:R-:W-:-:S03]  /*d8d0*/  FMNMX.FTZ R7, R59, R4, !PT ;  /* 0x000000043b077209 */ /* 0x000fc60007810000 */
[----:B------:R-:W2:Y:S01]  /*d8e0*/  MUFU.EX2 R32, R32 ;  /* 0x0000002000207308 */ /* 0x000ea20000000800 */
[----:B------:R-:W-:-:S04]  /*d8f0*/  FMNMX.FTZ R4, R62, R7, !PT ;  /* 0x000000073e047209 */ /* 0x000fc80007810000 */
[----:B------:R-:W-:-:S03]  /*d900*/  FMNMX.FTZ R7, R63, R4, !PT ;  /* 0x000000043f077209 */ /* 0x000fc60007810000 */
[----:B------:R-:W2:Y:S01]  /*d910*/  MUFU.EX2 R33, R33 ;  /* 0x0000002100217308 */ /* 0x000ea20000000800 */
[----:B------:R-:W-:-:S04]  /*d920*/  FMNMX.FTZ R4, R66, R7, !PT ;  /* 0x0000000742047209 */ /* 0x000fc80007810000 */
[----:B------:R-:W-:Y:S01]  /*d930*/  FMNMX.FTZ R11, R67, R4, !PT ;  /* 0x00000004430b7209 */ /* 0x000fe20007810000 */
[--C-:B------:R-:W-:Y:S01]  /*d940*/  FFMA.FTZ R4, R52, UR39, -R3.reuse ;  /* 0x0000002734047c23 */ /* 0x100fe20008010803 */
[----:B------:R-:W-:Y:S01]  /*d950*/  FFMA.FTZ R52, R69, UR39, -R3 ;  /* 0x0000002745347c23 */ /* 0x000fe20008010803 */
[----:B------:R0:W-:Y:S01]  /*d960*/  MUFU.EX2 R7, R49 ;  /* 0x0000003100077308 */ /* 0x0001e20000000800 */
[----:B------:R-:W-:-:S04]  /*d970*/  FMNMX.FTZ R20, R70, R11, !PT ;  /* 0x0000000b46147209 */ /* 0x000fc80007810000 */
[----:B------:R-:W-:-:S03]  /*d980*/  FMNMX.FTZ R11, R71, R20, !PT ;  /* 0x00000014470b7209 */ /* 0x000fc60007810000 */
[----:B------:R-:W2:Y:S01]  /*d990*/  MUFU.EX2 R90, R90 ;  /* 0x0000005a005a7308 */ /* 0x000ea20000000800 */
[----:B------:R-:W-:Y:S01]  /*d9a0*/  FMNMX.FTZ R20, R74, R11, !PT ;  /* 0x0000000b4a147209 */ /* 0x000fe20007810000 */
[----:B0-----:R-:W-:-:S03]  /*d9b0*/  FFMA.FTZ R49, R68, UR39, -R3 ;  /* 0x0000002744317c23 */ /* 0x001fc60008010803 */
[----:B------:R-:W-:-:S03]  /*d9c0*/  FMNMX.FTZ R37, R75, R20, !PT ;  /* 0x000000144b257209 */ /* 0x000fc60007810000 */
[----:B------:R0:W-:Y:S01]  /*d9d0*/  MUFU.EX2 R11, R53 ;  /* 0x00000035000b7308 */ /* 0x0001e20000000800 */
[----:B------:R-:W-:-:S04]  /*d9e0*/  FMNMX.FTZ R20, R78, R37, !PT ;  /* 0x000000254e147209 */ /* 0x000fc80007810000 */
[----:B------:R-:W-:-:S03]  /*d9f0*/  FMNMX.FTZ R5, R79, R20, !PT ;  /* 0x000000144f057209 */ /* 0x000fc60007810000 */
[----:B------:R1:W-:Y:S01]  /*da00*/  MUFU.EX2 R37, R40 ;  /* 0x0000002800257308 */ /* 0x0003e20000000800 */
[----:B------:R-:W-:Y:S01]  /*da10*/  FMNMX.FTZ R20, R82, R5, !PT ;  /* 0x0000000552147209 */ /* 0x000fe20007810000 */
[----:B0-----:R-:W-:-:S03]  /*da20*/  FFMA.FTZ R53, R72, UR39, -R3 ;  /* 0x0000002748357c23 */ /* 0x001fc60008010803 */
[----:B------:R-:W-:-:S03]  /*da30*/  FMNMX.FTZ R20, R83, R20, !PT ;  /* 0x0000001453147209 */ /* 0x000fc60007810000 */
[----:B------:R-:W-:Y:S01]  /*da40*/  MUFU.EX2 R44, R44 ;  /* 0x0000002c002c7308 */ /* 0x000fe20000000800 */
[----:B------:R-:W-:-:S04]  /*da50*/  FMNMX.FTZ R20, R89, R20, !PT ;  /* 0x0000001459147209 */ /* 0x000fc80007810000 */
[----:B------:R-:W-:-:S03]  /*da60*/  FMNMX.FTZ R20, R87, R20, !PT ;  /* 0x0000001457147209 */ /* 0x000fc60007810000 */
[----:B------:R-:W-:Y:S02]  /*da70*/  MUFU.EX2 R45, R45 ;  /* 0x0000002d002d7308 */ /* 0x000fe40000000800 */
[----:B------:R-:W1:Y:S06]  /*da80*/  SHFL.BFLY PT, R5, R20, 0x2, 0x1f ;  /* 0x0c401f0014057f89 */ /* 0x000e6c00000e0000 */
[----:B------:R-:W-:Y:S08]  /*da90*/  MUFU.EX2 R36, R36 ;  /* 0x0000002400247308 */ /* 0x000ff00000000800 */
[----:B------:R-:W-:Y:S08]  /*daa0*/  MUFU.EX2 R4, R4 ;  /* 0x0000000400047308 */ /* 0x000ff00000000800 */
[----:B------:R-:W-:Y:S01]  /*dab0*/  MUFU.EX2 R56, R56 ;  /* 0x0000003800387308 */ /* 0x000fe20000000800 */
[----:B-1----:R-:W-:Y:S01]  /*dac0*/  FMNMX.FTZ R40, R20, R5, !PT ;  /* 0x0000000514287209 */ /* 0x002fe20007810000 */
[--C-:B------:R-:W-:Y:S01]  /*dad0*/  FFMA.FTZ R5, R80, UR39, -R3.reuse ;  /* 0x0000002750057c23 */ /* 0x100fe20008010803 */
[----:B------:R-:W-:-:S03]  /*dae0*/  FFMA.FTZ R20, R81, UR39, -R3 ;  /* 0x0000002751147c23 */ /* 0x000fc60008010803 */
[----:B------:R-:W0:Y:S02]  /*daf0*/  SHFL.BFLY PT, R65, R40, 0x1, 0x1f ;  /* 0x0c201f0028417f89 */ /* 0x000e2400000e0000 */
[----:B------:R-:W-:Y:S08]  /*db00*/  MUFU.EX2 R57, R57 ;  /* 0x0000003900397308 */ /* 0x000ff00000000800 */
[----:B------:R-:W-:Y:S08]  /*db10*/  MUFU.EX2 R86, R86 ;  /* 0x0000005600567308 */ /* 0x000ff00000000800 */
[----:B------:R-:W-:Y:S01]  /*db20*/  MUFU.EX2 R41, R41 ;  /* 0x0000002900297308 */ /* 0x000fe20000000800 */
[----:B0-----:R-:W-:Y:S01]  /*db30*/  FMNMX.FTZ R6, R40, R65, !PT ;  /* 0x0000004128067209 */ /* 0x001fe20007810000 */
[----:B------:R-:W-:-:S06]  /*db40*/  FFMA.FTZ R40, R84, UR39, -R3 ;  /* 0x0000002754287c23 */ /* 0x000fcc0008010803 */
[----:B------:R-:W-:Y:S01]  /*db50*/  MUFU.EX2 R48, R48 ;  /* 0x0000003000307308 */ /* 0x000fe20000000800 */
[----:B------:R-:W-:Y:S01]  /*db60*/  FFMA.FTZ R3, R85, UR39, -R3 ;  /* 0x0000002755037c23 */ /* 0x000fe20008010803 */
[C---:B------:R-:W-:Y:S01]  /*db70*/  FSETP.NEU.FTZ.AND P3, PT, R6.reuse, -INF , PT ;  /* 0xff8000000600780b */ /* 0x040fe20003f7d000 */
[----:B------:R-:W-:-:S05]  /*db80*/  FMUL.FTZ R92, R6, UR39 ;  /* 0x00000027065c7c20 */ /* 0x000fca0008410000 */
[----:B------:R-:W-:Y:S01]  /*db90*/  FSEL R92, R92, RZ, P3 ;  /* 0x000000ff5c5c7208 */ /* 0x000fe20001800000 */
[----:B------:R-:W-:Y:S04]  /*dba0*/  MUFU.EX2 R49, R49 ;  /* 0x0000003100317308 */ /* 0x000fe80000000800 */
[--C-:B------:R-:W-:Y:S01]  /*dbb0*/  FFMA.FTZ R73, R46, UR39, -R92.reuse ;  /* 0x000000272e497c23 */ /* 0x100fe2000801085c */
[--C-:B------:R-:W-:Y:S01]  /*dbc0*/  FFMA.FTZ R46, R55, UR39, -R92.reuse ;  /* 0x00000027372e7c23 */ /* 0x100fe2000801085c */
[----:B------:R-:W-:Y:S01]  /*dbd0*/  FADD.FTZ R55, R24, R9 ;  /* 0x0000000918377221 */ /* 0x000fe20000010000 */
[--C-:B------:R-:W-:Y:S01]  /*dbe0*/  FFMA.FTZ R65, R26, UR39, -R92.reuse ;  /* 0x000000271a417c23 */ /* 0x100fe2000801085c */
[--C-:B------:R-:W-:Y:S01]  /*dbf0*/  FFMA.FTZ R68, R27, UR39, -R92.reuse ;  /* 0x000000271b447c23 */ /* 0x100fe2000801085c */
[--C-:B------:R-:W-:Y:S01]  /*dc00*/  FFMA.FTZ R80, R43, UR39, -R92.reuse ;  /* 0x000000272b507c23 */ /* 0x100fe2000801085c */
[----:B------:R-:W-:Y:S01]  /*dc10*/  FADD.FTZ R26, R8, R55 ;  /* 0x00000037081a7221 */ /* 0x000fe20000010000 */
[--C-:B------:R-:W-:Y:S01]  /*dc20*/  FFMA.FTZ R43, R54, UR39, -R92.reuse ;  /* 0x00000027362b7c23 */ /* 0x100fe2000801085c */
[--C-:B------:R-:W-:Y:S01]  /*dc30*/  FFMA.FTZ R27, R30, UR39, -R92.reuse ;  /* 0x000000271e1b7c23 */ /* 0x100fe2000801085c */
[----:B------:R-:W-:Y:S01]  /*dc40*/  FFMA.FTZ R54, R63, UR39, -R92 ;  /* 0x000000273f367c23 */ /* 0x000fe2000801085c */
[----:B---3--:R-:W-:Y:S01]  /*dc50*/  FADD.FTZ R63, R21, R26 ;  /* 0x0000001a153f7221 */ /* 0x008fe20000010000 */
[----:B------:R-:W-:Y:S01]  /*dc60*/  MUFU.EX2 R65, R65 ;  /* 0x0000004100417308 */ /* 0x000fe20000000800 */
[--C-:B------:R-:W-:Y:S01]  /*dc70*/  FFMA.FTZ R72, R31, UR39, -R92.reuse ;  /* 0x000000271f487c23 */ /* 0x100fe2000801085c */
[--C-:B------:R-:W-:Y:S01]  /*dc80*/  FFMA.FTZ R31, R34, UR39, -R92.reuse ;  /* 0x00000027221f7c23 */ /* 0x100fe2000801085c */
[----:B----4-:R-:W-:Y:S01]  /*dc90*/  FADD.FTZ R30, R28, R63 ;  /* 0x0000003f1c1e7221 */ /* 0x010fe20000010000 */
[--C-:B------:R-:W-:Y:S01]  /*dca0*/  FFMA.FTZ R84, R47, UR39, -R92.reuse ;  /* 0x000000272f547c23 */ /* 0x100fe2000801085c */
[--C-:B------:R-:W-:Y:S01]  /*dcb0*/  FFMA.FTZ R47, R58, UR39, -R92.reuse ;  /* 0x000000273a2f7c23 */ /* 0x100fe2000801085c */
[----:B------:R-:W-:Y:S01]  /*dcc0*/  FFMA.FTZ R58, R67, UR39, -R92 ;  /* 0x00000027433a7c23 */ /* 0x000fe2000801085c */
[----:B-----5:R-:W-:Y:S01]  /*dcd0*/  FADD.FTZ R30, R25, R30 ;  /* 0x0000001e191e7221 */ /* 0x020fe20000010000 */
[----:B------:R-:W0:Y:S01]  /*dce0*/  MUFU.EX2 R68, R68 ;  /* 0x0000004400447308 */ /* 0x000e220000000800 */
[--C-:B------:R-:W-:Y:S01]  /*dcf0*/  FFMA.FTZ R76, R35, UR39, -R92.reuse ;  /* 0x00000027234c7c23 */ /* 0x100fe2000801085c */
[----:B------:R-:W-:Y:S01]  /*dd00*/  FFMA.FTZ R35, R38, UR39, -R92 ;  /* 0x0000002726237c23 */ /* 0x000fe2000801085c */
[----:B--2---:R-:W-:Y:S01]  /*dd10*/  FADD.FTZ R67, R29, R30 ;  /* 0x0000001e1d437221 */ /* 0x004fe20000010000 */
[--C-:B------:R-:W-:Y:S01]  /*dd20*/  FFMA.FTZ R38, R39, UR39, -R92.reuse ;  /* 0x0000002727267c23 */ /* 0x100fe2000801085c */
[--C-:B------:R-:W-:Y:S01]  /*dd30*/  FFMA.FTZ R69, R42, UR39, -R92.reuse ;  /* 0x000000272a457c23 */ /* 0x100fe2000801085c */
[----:B------:R-:W-:Y:S01]  /*dd40*/  F2FP.F16.F32.PACK_AB R24, R9, R24 ;  /* 0x000000180918723e */ /* 0x000fe200000000ff */
[----:B------:R-:W-:Y:S01]  /*dd50*/  FADD.FTZ R30, R32, R67 ;  /* 0x00000043201e7221 */ /* 0x000fe20000010000 */
[----:B------:R-:W1:Y:S01]  /*dd60*/  MUFU.EX2 R27, R27 ;  /* 0x0000001b001b7308 */ /* 0x000e620000000800 */
[--C-:B------:R-:W-:Y:S01]  /*dd70*/  FFMA.FTZ R39, R50, UR39, -R92.reuse ;  /* 0x0000002732277c23 */ /* 0x100fe2000801085c */
[----:B------:R-:W-:Y:S01]  /*dd80*/  FFMA.FTZ R42, R51, UR39, -R92 ;  /* 0x00000027332a7c23 */ /* 0x000fe2000801085c */
[----:B------:R-:W-:Y:S01]  /*dd90*/  FADD.FTZ R67, R33, R30 ;  /* 0x0000001e21437221 */ /* 0x000fe20000010000 */
[--C-:B------:R-:W-:Y:S01]  /*dda0*/  FFMA.FTZ R51, R62, UR39, -R92.reuse ;  /* 0x000000273e337c23 */ /* 0x100fe2000801085c */
[--C-:B------:R-:W-:Y:S01]  /*ddb0*/  FFMA.FTZ R50, R59, UR39, -R92.reuse ;  /* 0x000000273b327c23 */ /* 0x100fe2000801085c */
[----:B------:R-:W-:Y:S01]  /*ddc0*/  FFMA.FTZ R55, R66, UR39, -R92 ;  /* 0x0000002742377c23 */ /* 0x000fe2000801085c */
[----:B------:R-:W-:Y:S01]  /*ddd0*/  FADD.FTZ R67, R90, R67 ;  /* 0x000000435a437221 */ /* 0x000fe20000010000 */
[----:B------:R-:W2:Y:S01]  /*dde0*/  MUFU.EX2 R72, R72 ;  /* 0x0000004800487308 */ /* 0x000ea20000000800 */
[----:B0-----:R-:W-:Y:S01]  /*ddf0*/  FADD.FTZ R26, R65, R68 ;  /* 0x00000044411a7221 */ /* 0x001fe20000010000 */
[--C-:B------:R-:W-:Y:S01]  /*de00*/  FFMA.FTZ R59, R70, UR39, -R92.reuse ;  /* 0x00000027463b7c23 */ /* 0x100fe2000801085c */
[----:B------:R-:W-:Y:S01]  /*de10*/  FADD.FTZ R34, R44, R67 ;  /* 0x000000432c227221 */ /* 0x000fe20000010000 */
[--C-:B------:R-:W-:Y:S01]  /*de20*/  FFMA.FTZ R71, R71, UR39, -R92.reuse ;  /* 0x0000002747477c23 */ /* 0x100fe2000801085c */
[----:B------:R-:W-:Y:S01]  /*de30*/  F2FP.F16.F32.PACK_AB R28, R25, R28 ;  /* 0x0000001c191c723e */ /* 0x000fe200000000ff */
[----:B------:R-:W-:Y:S01]  /*de40*/  FFMA.FTZ R74, R74, UR39, -R92 ;  /* 0x000000274a4a7c23 */ /* 0x000fe2000801085c */
[----:B------:R-:W-:Y:S01]  /*de50*/  F2FP.F16.F32.PACK_AB R25, R68, R65 ;  /* 0x000000414419723e */ /* 0x000fe200000000ff */
[----:B------:R-:W0:Y:S01]  /*de60*/  MUFU.EX2 R31, R31 ;  /* 0x0000001f001f7308 */ /* 0x000e220000000800 */
[----:B-1----:R-:W-:Y:S01]  /*de70*/  FADD.FTZ R63, R27, R26 ;  /* 0x0000001a1b3f7221 */ /* 0x002fe20000010000 */
[--C-:B------:R-:W-:Y:S01]  /*de80*/  FFMA.FTZ R75, R75, UR39, -R92.reuse ;  /* 0x000000274b4b7c23 */ /* 0x100fe2000801085c */
[--C-:B------:R-:W-:Y:S01]  /*de90*/  FFMA.FTZ R78, R78, UR39, -R92.reuse ;  /* 0x000000274e4e7c23 */ /* 0x100fe2000801085c */
[--C-:B------:R-:W-:Y:S01]  /*dea0*/  FFMA.FTZ R79, R79, UR39, -R92.reuse ;  /* 0x000000274f4f7c23 */ /* 0x100fe2000801085c */
[--C-:B------:R-:W-:Y:S01]  /*deb0*/  FFMA.FTZ R82, R82, UR39, -R92.reuse ;  /* 0x0000002752527c23 */ /* 0x100fe2000801085c */
[--C-:B------:R-:W-:Y:S01]  /*dec0*/  FFMA.FTZ R83, R83, UR39, -R92.reuse ;  /* 0x0000002753537c23 */ /* 0x100fe2000801085c */
[--C-:B------:R-:W-:Y:S01]  /*ded0*/  FFMA.FTZ R89, R89, UR39, -R92.reuse ;  /* 0x0000002759597c23 */ /* 0x100fe2000801085c */
[----:B------:R-:W1:Y:S01]  /*dee0*/  MUFU.EX2 R76, R76 ;  /* 0x0000004c004c7308 */ /* 0x000e620000000800 */
[C---:B--2---:R-:W-:Y:S01]  /*def0*/  FADD.FTZ R26, R72.reuse, R63 ;  /* 0x0000003f481a7221 */ /* 0x044fe20000010000 */
[----:B------:R-:W-:Y:S01]  /*df00*/  F2FP.F16.F32.PACK_AB R27, R72, R27 ;  /* 0x0000001b481b723e */ /* 0x000fe200000000ff */
[----:B------:R-:W-:-:S05]  /*df10*/  FFMA.FTZ R87, R87, UR39, -R92 ;  /* 0x0000002757577c23 */ /* 0x000fca000801085c */
[----:B------:R-:W2:Y:S01]  /*df20*/  MUFU.EX2 R35, R35 ;  /* 0x0000002300237308 */ /* 0x000ea20000000800 */
[----:B0-----:R-:W-:Y:S01]  /*df30*/  FADD.FTZ R63, R31, R26 ;  /* 0x0000001a1f3f7221 */ /* 0x001fe20000010000 */
[----:B------:R-:W-:Y:S01]  /*df40*/  F2FP.F16.F32.PACK_AB R26, R21, R8 ;  /* 0x00000008151a723e */ /* 0x000fe200000000ff */
[C---:B------:R-:W-:Y:S01]  /*df50*/  FADD.FTZ R21, R45.reuse, R34 ;  /* 0x000000222d157221 */ /* 0x040fe20000010000 */
[----:B------:R-:W-:Y:S02]  /*df60*/  F2FP.F16.F32.PACK_AB R34, R45, R44 ;  /* 0x0000002c2d22723e */ /* 0x000fe400000000ff */
[----:B------:R-:W3:Y:S02]  /*df70*/  LDL R45, [R1+0x24] ;  /* 0x00002400012d7983 */ /* 0x000ee40000100800 */
[----:B------:R-:W0:Y:S01]  /*df80*/  MUFU.EX2 R38, R38 ;  /* 0x0000002600267308 */ /* 0x000e220000000800 */
[----:B-1----:R-:W-:Y:S01]  /*df90*/  FADD.FTZ R30, R76, R63 ;  /* 0x0000003f4c1e7221 */ /* 0x002fe20000010000 */
[----:B------:R-:W-:Y:S06]  /*dfa0*/  STSM.16.M88.4 [R140+0x21800], R24 ;  /* 0x021800188c007844 */ /* 0x000fec0000000200 */
[----:B------:R-:W1:Y:S01]  /*dfb0*/  MUFU.EX2 R69, R69 ;  /* 0x0000004500457308 */ /* 0x000e620000000800 */
[----:B--2---:R-:W-:Y:S01]  /*dfc0*/  FADD.FTZ R9, R35, R30 ;  /* 0x0000001e23097221 */ /* 0x004fe20000010000 */
[----:B------:R-:W-:-:S02]  /*dfd0*/  F2FP.F16.F32.PACK_AB R30, R32, R29 ;  /* 0x0000001d201e723e */ /* 0x000fc400000000ff */
[----:B------:R-:W-:Y:S02]  /*dfe0*/  F2FP.F16.F32.PACK_AB R29, R76, R31 ;  /* 0x0000001f4c1d723e */ /* 0x000fe400000000ff */
[----:B------:R-:W-:Y:S02]  /*dff0*/  F2FP.F16.F32.PACK_AB R32, R90, R33 ;  /* 0x000000215a20723e */ /* 0x000fe400000000ff */
[----:B------:R-:W2:Y:S01]  /*e000*/  MUFU.EX2 R80, R80 ;  /* 0x0000005000507308 */ /* 0x000ea20000000800 */
[C---:B0-----:R-:W-:Y:S01]  /*e010*/  FADD.FTZ R62, R38.reuse, R9 ;  /* 0x00000009263e7221 */ /* 0x041fe20000010000 */
[----:B------:R-:W-:-:S05]  /*e020*/  F2FP.F16.F32.PACK_AB R31, R38, R35 ;  /* 0x00000023261f723e */ /* 0x000fca00000000ff */
[----:B------:R0:W-:Y:S01]  /*e030*/  STSM.16.M88.4 [R93], R28 ;  /* 0x0000001c5d007844 */ /* 0x0001e20000000200 */
[----:B------:R-:W4:Y:S01]  /*e040*/  MUFU.EX2 R73, R73 ;  /* 0x0000004900497308 */ /* 0x000f220000000800 */
[----:B-1----:R-:W-:Y:S01]  /*e050*/  FADD.FTZ R9, R69, R62 ;  /* 0x0000003e45097221 */ /* 0x002fe20000010000 */
[----:B------:R-:W-:-:S04]  /*e060*/  FADD.FTZ R62, R36, R21 ;  /* 0x00000015243e7221 */ /* 0x000fc80000010000 */
[----:B------:R-:W-:Y:S02]  /*e070*/  FADD.FTZ R21, R7, R62 ;  /* 0x0000003e07157221 */ /* 0x000fe40000010000 */
[----:B------:R-:W1:Y:S01]  /*e080*/  MUFU.EX2 R84, R84 ;  /* 0x0000005400547308 */ /* 0x000e620000000800 */
[C---:B--2---:R-:W-:Y:S01]  /*e090*/  FADD.FTZ R44, R80.reuse, R9 ;  /* 0x00000009502c7221 */ /* 0x044fe20000010000 */
[----:B------:R-:W-:-:S06]  /*e0a0*/  F2FP.F16.F32.PACK_AB R33, R80, R69 ;  /* 0x000000455021723e */ /* 0x000fcc00000000ff */
[----:B------:R-:W2:Y:S01]  /*e0b0*/  MUFU.EX2 R39, R39 ;  /* 0x0000002700277308 */ /* 0x000ea20000000800 */
[----:B----4-:R-:W-:Y:S01]  /*e0c0*/  FADD.FTZ R9, R73, R44 ;  /* 0x0000002c49097221 */ /* 0x010fe20000010000 */
[----:B------:R-:W-:-:S04]  /*e0d0*/  FADD.FTZ R44, R4, R21 ;  /* 0x00000015042c7221 */ /* 0x000fc80000010000 */
[----:B------:R-:W-:Y:S02]  /*e0e0*/  FADD.FTZ R44, R11, R44 ;  /* 0x0000002c0b2c7221 */ /* 0x000fe40000010000 */
[----:B------:R-:W4:Y:S01]  /*e0f0*/  MUFU.EX2 R42, R42 ;  /* 0x0000002a002a7308 */ /* 0x000f220000000800 */
[----:B-1----:R-:W-:Y:S01]  /*e100*/  FADD.FTZ R38, R84, R9 ;  /* 0x0000000954267221 */ /* 0x002fe20000010000 */
[----:B------:R-:W-:-:S06]  /*e110*/  FADD.FTZ R21, R37, R44 ;  /* 0x0000002c25157221 */ /* 0x000fcc0000010000 */
[----:B------:R-:W1:Y:S01]  /*e120*/  MUFU.EX2 R43, R43 ;  /* 0x0000002b002b7308 */ /* 0x000e620000000800 */
[----:B--2---:R-:W-:-:S07]  /*e130*/  FADD.FTZ R9, R39, R38 ;  /* 0x0000002627097221 */ /* 0x004fce0000010000 */
[----:B------:R-:W2:Y:S01]  /*e140*/  MUFU.EX2 R46, R46 ;  /* 0x0000002e002e7308 */ /* 0x000ea20000000800 */
[----:B----4-:R-:W-:-:S07]  /*e150*/  FADD.FTZ R38, R42, R9 ;  /* 0x000000092a267221 */ /* 0x010fce0000010000 */
[----:B------:R-:W4:Y:S01]  /*e160*/  MUFU.EX2 R47, R47 ;  /* 0x0000002f002f7308 */ /* 0x000f220000000800 */
[----:B------:R-:W-:Y:S01]  /*e170*/  FADD.FTZ R44, R56, R21 ;  /* 0x00000015382c7221 */ /* 0x000fe20000010000 */
[----:B-1----:R-:W-:-:S06]  /*e180*/  FADD.FTZ R9, R43, R38 ;  /* 0x000000262b097221 */ /* 0x002fcc0000010000 */
[----:B------:R-:W1:Y:S01]  /*e190*/  MUFU.EX2 R50, R50 ;  /* 0x0000003200327308 */ /* 0x000e620000000800 */
[----:B------:R-:W-:Y:S01]  /*e1a0*/  FADD.FTZ R21, R57, R44 ;  /* 0x0000002c39157221 */ /* 0x000fe20000010000 */
[----:B--2---:R-:W-:-:S06]  /*e1b0*/  FADD.FTZ R44, R46, R9 ;  /* 0x000000092e2c7221 */ /* 0x004fcc0000010000 */
[----:B------:R-:W2:Y:S01]  /*e1c0*/  MUFU.EX2 R51, R51 ;  /* 0x0000003300337308 */ /* 0x000ea20000000800 */
[----:B------:R-:W-:Y:S01]  /*e1d0*/  F2FP.F16.F32.PACK_AB R38, R11, R4 ;  /* 0x000000040b26723e */ /* 0x000fe200000000ff */
[----:B------:R-:W-:Y:S01]  /*e1e0*/  FADD.FTZ R4, R86, R21 ;  /* 0x0000001556047221 */ /* 0x000fe20000010000 */
[----:B------:R-:W-:-:S05]  /*e1f0*/  F2FP.F16.F32.PACK_AB R36, R7, R36 ;  /* 0x000000240724723e */ /* 0x000fca00000000ff */
[----:B------:R-:W5:Y:S01]  /*e200*/  MUFU.EX2 R54, R54 ;  /* 0x0000003600367308 */ /* 0x000f620000000800 */
[----:B----4-:R-:W-:Y:S01]  /*e210*/  FADD.FTZ R7, R47, R44 ;  /* 0x0000002c2f077221 */ /* 0x010fe20000010000 */
[----:B------:R-:W-:Y:S01]  /*e220*/  FADD.FTZ R9, R41, R4 ;  /* 0x0000000429097221 */ /* 0x000fe20000010000 */
[----:B------:R-:W-:Y:S01]  /*e230*/  F2FP.F16.F32.PACK_AB R35, R84, R73 ;  /* 0x000000495423723e */ /* 0x000fe200000000ff */
[----:B------:R-:W4:Y:S04]  /*e240*/  @P2 LDC R11, c[0x0][0x44c] ;  /* 0x00011300ff0b2b82 */ /* 0x000f280000000800 */
[----:B------:R-:W0:Y:S01]  /*e250*/  MUFU.EX2 R55, R55 ;  /* 0x0000003700377308 */ /* 0x000e220000000800 */
[----:B-1----:R-:W-:-:S07]  /*e260*/  FADD.FTZ R4, R50, R7 ;  /* 0x0000000732047221 */ /* 0x002fce0000010000 */
[----:B------:R-:W1:Y:S01]  /*e270*/  MUFU.EX2 R58, R58 ;  /* 0x0000003a003a7308 */ /* 0x000e620000000800 */
[----:B--2---:R-:W-:-:S07]  /*e280*/  FADD.FTZ R7, R51, R4 ;  /* 0x0000000433077221 */ /* 0x004fce0000010000 */
[----:B------:R-:W2:Y:S01]  /*e290*/  MUFU.EX2 R59, R59 ;  /* 0x0000003b003b7308 */ /* 0x000ea20000000800 */
[----:B-----5:R-:W-:-:S07]  /*e2a0*/  FADD.FTZ R4, R54, R7 ;  /* 0x0000000736047221 */ /* 0x020fce0000010000 */
[----:B------:R-:W5:Y:S01]  /*e2b0*/  MUFU.EX2 R52, R52 ;  /* 0x0000003400347308 */ /* 0x000f620000000800 */
[----:B0-----:R-:W-:Y:S01]  /*e2c0*/  FADD.FTZ R7, R55, R4 ;  /* 0x0000000437077221 */ /* 0x001fe20000010000 */
[----:B------:R-:W-:-:S06]  /*e2d0*/  FADD.FTZ R28, R48, R9 ;  /* 0x00000009301c7221 */ /* 0x000fcc0000010000 */
[----:B------:R-:W0:Y:S01]  /*e2e0*/  MUFU.EX2 R53, R53 ;  /* 0x0000003500357308 */ /* 0x000e220000000800 */
[----:B-1----:R-:W-:-:S07]  /*e2f0*/  FADD.FTZ R4, R58, R7 ;  /* 0x000000073a047221 */ /* 0x002fce0000010000 */
[----:B------:R-:W1:Y:S01]  /*e300*/  MUFU.EX2 R8, R71 ;  /* 0x0000004700087308 */ /* 0x000e620000000800 */
[----:B------:R-:W-:Y:S01]  /*e310*/  FADD.FTZ R9, R49, R28 ;  /* 0x0000001c31097221 */ /* 0x000fe20000010000 */
[----:B--2---:R-:W-:-:S06]  /*e320*/  FADD.FTZ R7, R59, R4 ;  /* 0x000000043b077221 */ /* 0x004fcc0000010000 */
[----:B------:R-:W2:Y:S08]  /*e330*/  MUFU.EX2 R60, R60 ;  /* 0x0000003c003c7308 */ /* 0x000eb00000000800 */
[----:B------:R-:W-:Y:S01]  /*e340*/  MUFU.EX2 R74, R74 ;  /* 0x0000004a004a7308 */ /* 0x000fe20000000800 */
[----:B-----5:R-:W-:-:S07]  /*e350*/  FADD.FTZ R28, R52, R9 ;  /* 0x00000009341c7221 */ /* 0x020fce0000010000 */
[----:B------:R-:W5:Y:S01]  /*e360*/  MUFU.EX2 R61, R61 ;  /* 0x0000003d003d7308 */ /* 0x000f620000000800 */
[----:B------:R-:W-:-:S07]  /*e370*/  F2FP.F16.F32.PACK_AB R24, R56, R37 ;  /* 0x000000253818723e */ /* 0x000fce00000000ff */
[----:B------:R-:W4:Y:S08]  /*e380*/  MUFU.EX2 R64, R64 ;  /* 0x0000004000407308 */ /* 0x000f300000000800 */
[----:B------:R-:W4:Y:S08]  /*e390*/  MUFU.EX2 R75, R75 ;  /* 0x0000004b004b7308 */ /* 0x000f300000000800 */
[----:B------:R-:W-:Y:S08]  /*e3a0*/  MUFU.EX2 R78, R78 ;  /* 0x0000004e004e7308 */ /* 0x000ff00000000800 */
[----:B------:R-:W4:Y:S01]  /*e3b0*/  MUFU.EX2 R79, R79 ;  /* 0x0000004f004f7308 */ /* 0x000f220000000800 */
[----:B------:R-:W-:-:S07]  /*e3c0*/  F2FP.F16.F32.PACK_AB R37, R42, R39 ;  /* 0x000000272a25723e */ /* 0x000fce00000000ff */
[----:B------:R-:W-:Y:S01]  /*e3d0*/  MUFU.EX2 R5, R5 ;  /* 0x0000000500057308 */ /* 0x000fe20000000800 */
[----:B0-----:R-:W-:-:S07]  /*e3e0*/  FADD.FTZ R9, R53, R28 ;  /* 0x0000001c35097221 */ /* 0x001fce0000010000 */
[----:B------:R-:W-:Y:S08]  /*e3f0*/  MUFU.EX2 R20, R20 ;  /* 0x0000001400147308 */ /* 0x000ff00000000800 */
[----:B------:R-:W-:Y:S08]  /*e400*/  MUFU.EX2 R40, R40 ;  /* 0x0000002800287308 */ /* 0x000ff00000000800 */
[----:B------:R-:W0:Y:S08]  /*e410*/  MUFU.EX2 R3, R3 ;  /* 0x0000000300037308 */ /* 0x000e300000000800 */
[----:B------:R-:W-:Y:S08]  /*e420*/  MUFU.EX2 R82, R82 ;  /* 0x0000005200527308 */ /* 0x000ff00000000800 */
[----:B------:R-:W0:Y:S08]  /*e430*/  MUFU.EX2 R83, R83 ;  /* 0x0000005300537308 */ /* 0x000e300000000800 */
[----:B------:R-:W-:Y:S08]  /*e440*/  MUFU.EX2 R89, R89 ;  /* 0x0000005900597308 */ /* 0x000ff00000000800 */
[----:B------:R-:W0:Y:S01]  /*e450*/  MUFU.EX2 R4, R87 ;  /* 0x0000005700047308 */ /* 0x000e220000000800 */
[----:B------:R-:W-:Y:S01]  /*e460*/  F2FP.F16.F32.PACK_AB R39, R46, R43 ;  /* 0x0000002b2e27723e */ /* 0x000fe200000000ff */
[----:B-1----:R-:W-:Y:S01]  /*e470*/  FADD.FTZ R7, R8, R7 ;  /* 0x0000000708077221 */ /* 0x002fe20000010000 */
[----:B------:R-:W-:-:S02]  /*e480*/  F2FP.F16.F32.PACK_AB R26, R86, R57 ;  /* 0x00000039561a723e */ /* 0x000fc400000000ff */
[----:B------:R-:W-:Y:S02]  /*e490*/  F2FP.F16.F32.PACK_AB R25, R50, R47 ;  /* 0x0000002f3219723e */ /* 0x000fe400000000ff */
[----:B------:R-:W-:Y:S01]  /*e4a0*/  F2FP.F16.F32.PACK_AB R27, R54, R51 ;  /* 0x00000033361b723e */ /* 0x000fe200000000ff */
[----:B------:R1:W-:Y:S01]  /*e4b0*/  STSM.16.M88.4 [R142], R32 ;  /* 0x000000208e007844 */ /* 0x0003e20000000200 */
[----:B--2---:R-:W-:-:S03]  /*e4c0*/  FADD.FTZ R28, R60, R9 ;  /* 0x000000093c1c7221 */ /* 0x004fc60000010000 */
[----:B------:R2:W-:Y:S01]  /*e4d0*/  STSM.16.M88.4 [R141], R36 ;  /* 0x000000248d007844 */ /* 0x0005e20000000200 */
[----:B-----5:R-:W-:Y:S01]  /*e4e0*/  FADD.FTZ R9, R61, R28 ;  /* 0x0000001c3d097221 */ /* 0x020fe20000010000 */
[----:B------:R-:W-:Y:S02]  /*e4f0*/  F2FP.F16.F32.PACK_AB R28, R60, R53 ;  /* 0x000000353c1c723e */ /* 0x000fe400000000ff */
[----:B------:R5:W-:Y:S01]  /*e500*/  STSM.16.M88.4 [R140+0x27800], R24 ;  /* 0x027800188c007844 */ /* 0x000be20000000200 */
[----:B----4-:R-:W-:Y:S02]  /*e510*/  F2FP.F16.F32.PACK_AB R30, R64, R61 ;  /* 0x0000003d401e723e */ /* 0x010fe400000000ff */
[----:B------:R-:W-:Y:S01]  /*e520*/  F2FP.F16.F32.PACK_AB R29, R75, R74 ;  /* 0x0000004a4b1d723e */ /* 0x000fe200000000ff */
[----:B-1----:R-:W-:Y:S01]  /*e530*/  FADD.FTZ R32, R74, R7 ;  /* 0x000000074a207221 */ /* 0x002fe20000010000 */
[----:B------:R-:W-:Y:S02]  /*e540*/  F2FP.F16.F32.PACK_AB R31, R79, R78 ;  /* 0x0000004e4f1f723e */ /* 0x000fe400000000ff */
[----:B0-----:R-:W-:Y:S01]  /*e550*/  F2FP.F16.F32.PACK_AB R34, R3, R40 ;  /* 0x000000280322723e */ /* 0x001fe200000000ff */
[----:B------:R-:W-:Y:S01]  /*e560*/  FADD.FTZ R7, R75, R32 ;  /* 0x000000204b077221 */ /* 0x000fe20000010000 */
[----:B--2---:R-:W0:Y:S01]  /*e570*/  @P2 LDC R38, c[0x0][0x450] ;  /* 0x00011400ff262b82 */ /* 0x004e220000000800 */
[----:B------:R-:W-:-:S02]  /*e580*/  F2FP.F16.F32.PACK_AB R32, R20, R5 ;  /* 0x000000051420723e */ /* 0x000fc400000000ff */
[----:B-----5:R-:W-:Y:S02]  /*e590*/  F2FP.F16.F32.PACK_AB R24, R48, R41 ;  /* 0x000000293018723e */ /* 0x020fe400000000ff */
[----:B------:R-:W-:Y:S02]  /*e5a0*/  F2FP.F16.F32.PACK_AB R26, R52, R49 ;  /* 0x00000031341a723e */ /* 0x000fe400000000ff */
[----:B------:R-:W-:Y:S02]  /*e5b0*/  F2FP.F16.F32.PACK_AB R25, R58, R55 ;  /* 0x000000373a19723e */ /* 0x000fe400000000ff */
[----:B------:R-:W-:Y:S02]  /*e5c0*/  F2FP.F16.F32.PACK_AB R27, R8, R59 ;  /* 0x0000003b081b723e */ /* 0x000fe400000000ff */
[----:B------:R-:W-:Y:S02]  /*e5d0*/  F2FP.F16.F32.PACK_AB R33, R83, R82 ;  /* 0x000000525321723e */ /* 0x000fe400000000ff */
[----:B------:R-:W-:Y:S01]  /*e5e0*/  F2FP.F16.F32.PACK_AB R35, R4, R89 ;  /* 0x000000590423723e */ /* 0x000fe200000000ff */
[----:B---3--:R1:W-:Y:S04]  /*e5f0*/  STSM.16.M88.4 [R45], R24 ;  /* 0x000000182d007844 */ /* 0x0083e80000000200 */
[----:B------:R1:W-:Y:S04]  /*e600*/  STSM.16.M88.4 [R142+0x6000], R28 ;  /* 0x0060001c8e007844 */ /* 0x0003e80000000200 */
[----:B------:R1:W-:Y:S01]  /*e610*/  STSM.16.M88.4 [R141+0x6000], R32 ;  /* 0x006000208d007844 */ /* 0x0003e20000000200 */
[----:B------:R2:W-:Y:S06]  /*e620*/  MEMBAR.ALL.CTA ;  /* 0x0000000000007992 */ /* 0x0005ec0000008000 */
[----:B--2---:R-:W2:Y:S01]  /*e630*/  FENCE.VIEW.ASYNC.S ;  /* 0x00000000000073c6 */ /* 0x004ea20000000000 */
[----:B------:R-:W-:Y:S01]  /*e640*/  FADD.FTZ R8, R78, R7 ;  /* 0x000000074e087221 */ /* 0x000fe20000010000 */
[----:B------:R-:W-:Y:S01]  /*e650*/  FADD.FTZ R36, R64, R9 ;  /* 0x0000000940247221 */ /* 0x000fe20000010000 */
[----:B------:R-:W-:-:S02]  /*e660*/  PLOP3.LUT P3, PT, PT, PT, UP0, 0x40, 0x0 ;  /* 0x000000000000781c */ /* 0x000fc40003f6e808 */
[----:B------:R-:W-:Y:S01]  /*e670*/  FADD.FTZ R79, R79, R8 ;  /* 0x000000084f4f7221 */ /* 0x000fe20000010000 */
[----:B------:R-:W-:-:S04]  /*e680*/  @P2 IMAD.HI.U32 R11, R91, R11, RZ ;  /* 0x0000000b5b0b2227 */ /* 0x000fc800078e00ff */
[----:B------:R-:W-:Y:S01]  /*e690*/  FADD.FTZ R5, R5, R36 ;  /* 0x0000002405057221 */ /* 0x000fe20000010000 */
[----:B------:R-:W-:Y:S01]  /*e6a0*/  FADD.FTZ R82, R82, R79 ;  /* 0x0000004f52527221 */ /* 0x000fe20000010000 */
[----:B------:R-:W-:Y:S02]  /*e6b0*/  IMAD.MOV.U32 R8, RZ, RZ, R91 ;  /* 0x000000ffff087224 */ /* 0x000fe400078e005b */
[----:B------:R-:W-:Y:S01]  /*e6c0*/  FADD.FTZ R5, R20, R5 ;  /* 0x0000000514057221 */ /* 0x000fe20000010000 */
[----:B0-----:R-:W-:Y:S01]  /*e6d0*/  @P2 SHF.R.U32.HI R8, RZ, R38, R11 ;  /* 0x00000026ff082219 */ /* 0x001fe2000001160b */
[----:B------:R-:W-:Y:S02]  /*e6e0*/  FADD.FTZ R82, R83, R82 ;  /* 0x0000005253527221 */ /* 0x000fe40000010000 */
[----:B------:R-:W-:Y:S02]  /*e6f0*/  FADD.FTZ R40, R40, R5 ;  /* 0x0000000528287221 */ /* 0x000fe40000010000 */
[----:B------:R-:W-:Y:S01]  /*e700*/  FADD.FTZ R89, R89, R82 ;  /* 0x0000005259597221 */ /* 0x000fe20000010000 */
[----:B------:R-:W-:-:S02]  /*e710*/  IMAD.IADD R113, R113, 0x1, R8 ;  /* 0x0000000171717824 */ /* 0x000fc400078e0208 */
[----:B------:R-:W-:Y:S01]  /*e720*/  FADD.FTZ R5, R3, R40 ;  /* 0x0000002803057221 */ /* 0x000fe20000010000 */
[----:B------:R-:W-:Y:S02]  /*e730*/  VIADD R3, R88, 0xfffffffe ;  /* 0xfffffffe58037836 */ /* 0x000fe40000000000 */
[----:B------:R-:W-:Y:S01]  /*e740*/  FADD.FTZ R4, R4, R89 ;  /* 0x0000005904047221 */ /* 0x000fe20000010000 */
[----:B------:R-:W-:Y:S01]  /*e750*/  VIADD R7, R113, UR4 ;  /* 0x0000000471077c36 */ /* 0x000fe20008000000 */
[----:B--2---:R-:W-:Y:S01]  /*e760*/  NOP ;  /* 0x0000000000007918 */ /* 0x004fe20000000000 */
[----:B-1----:R-:W-:Y:S05]  /*e770*/  @P3 BRA `(.L_x_11421) ;  /* 0x0000000000543947 */ /* 0x002fea0003800000 */
[C---:B------:R-:W-:Y:S01]  /*e780*/  ISETP.GT.AND P3, PT, R113.reuse, RZ, PT ;  /* 0x000000ff7100720c */ /* 0x040fe20003f64270 */
[----:B------:R-:W-:Y:S01]  /*e790*/  BSSY B0, `(.L_x_11422) ;  /* 0x0000010000007945 */ /* 0x000fe20003800000 */
[----:B------:R-:W-:-:S11]  /*e7a0*/  VIADD R8, R113, 0xffffffff ;  /* 0xffffffff71087836 */ /* 0x000fd60000000000 */
[----:B------:R-:W-:Y:S05]  /*e7b0*/  @P3 BRA `(.L_x_11423) ;  /* 0x0000000000203947 */ /* 0x000fea0003800000 */
[----:B------:R-:W-:Y:S01]  /*e7c0*/  UISETP.NE.AND UP1, UPT, UR5, 0x1, UPT ;  /* 0x000000010500788c */ /* 0x000fe2000bf25270 */
[----:B------:R-:W-:-:S05]  /*e7d0*/  IMAD.MOV R8, RZ, RZ, -R113 ;  /* 0x000000ffff087224 */ /* 0x000fca00078e0a71 */
[----:B------:R-:W-:-:S05]  /*e7e0*/  PLOP3.LUT P3, PT, PT, PT, UP1, 0x80, 0x0 ;  /* 0x000000000000781c */ /* 0x000fca0003f6f018 */
[----:B------:R-:W-:-:S08]  /*e7f0*/  @UP1 ULDC.64 UR6, c[0x0][0x9e8] ;  /* 0x00027a0000061ab9 */ /* 0x000fd00000000a00 */
[----:B------:R-:W-:-:S05]  /*e800*/  @P3 IMAD.HI.U32 R9, R8, UR6, RZ ;  /* 0x0000000608093c27 */ /* 0x000fca000f8e00ff */
[----:B------:R-:W-:-:S04]  /*e810*/  @P3 SHF.R.U32.HI R8, RZ, UR7, R9 ;  /* 0x00000007ff083c19 */ /* 0x000fc80008011609 */
[----:B------:R-:W-:Y:S01]  /*e820*/  LOP3.LUT R8, RZ, R8, RZ, 0x33, !PT ;  /* 0x00000008ff087212 */ /* 0x000fe200078e33ff */
[----:B------:R-:W-:Y:S06]  /*e830*/  BRA `(.L_x_11424) ;  /* 0x0000000000147947 */ /* 0x000fec0003800000 */
.L_x_11423:
[----:B------:R-:W-:-:S06]  /*e840*/  UISETP.NE.AND UP1, UPT, UR5, 0x1, UPT ;  /* 0x000000010500788c */ /* 0x000fcc000bf25270 */
[----:B------:R-:W-:-:S05]  /*e850*/  PLOP3.LUT P3, PT, PT, PT, UP1, 0x80, 0x0 ;  /* 0x000000000000781c */ /* 0x000fca0003f6f018 */
[----:B------:R-:W-:-:S08]  /*e860*/  @UP1 ULDC.64 UR6, c[0x0][0x9e8] ;  /* 0x00027a0000061ab9 */ /* 0x000fd00000000a00 */
[----:B------:R-:W-:-:S05]  /*e870*/  @P3 IMAD.HI.U32 R9, R8, UR6, RZ ;  /* 0x0000000608093c27 */ /* 0x000fca000f8e00ff */
[----:B------:R-:W-:-:S07]  /*e880*/  @P3 SHF.R.U32.HI R8, RZ, UR7, R9 ;  /* 0x00000007ff083c19 */ /* 0x000fce0008011609 */
.L_x_11424:
[----:B------:R-:W-:Y:S05]  /*e890*/  BSYNC B0 ;  /* 0x0000000000007941 */ /* 0x000fea0003800000 */
.L_x_11422:
[----:B------:R-:W-:-:S04]  /*e8a0*/  IMAD.U32 R9, RZ, RZ, UR5 ;  /* 0x00000005ff097e24 */ /* 0x000fc8000f8e00ff */
[----:B------:R-:W-:-:S05]  /*e8b0*/  IMAD R8, R8, R9, UR5 ;  /* 0x0000000508087e24 */ /* 0x000fca000f8e0209 */
[----:B------:R-:W-:-:S07]  /*e8c0*/  VIMNMX R7, R7, R8, PT ;  /* 0x0000000807077248 */ /* 0x000fce0003fe0100 */
.L_x_11421:
[----:B------:R-:W2:Y:S01]  /*e8d0*/  LDL R9, [R1+0x48] ;  /* 0x0000480001097983 */ /* 0x000ea20000100800 */
        /* <DEDUP_REMOVED lines=8> */
[----:B------:R-:W-:Y:S01]  /*e960*/  SHF.R.S32.HI R8, RZ, 0x7, R8 ;  /* 0x00000007ff087819 */ /* 0x000fe20000011408 */
[----:B------:R-:W-:Y:S01]  /*e970*/  ULDC UR6, c[0x0][0x988] ;  /* 0x0002620000067ab9 */ /* 0x000fe20000000800 */
[----:B------:R-:W-:Y:S01]  /*e980*/  ULDC UR50, c[0x0][0x9e0] ;  /* 0x0002780000327ab9 */ /* 0x000fe20000000800 */
[----:B------:R-:W-:Y:S01]  /*e990*/  ULDC UR48, c[0x0][0x9e0] ;  /* 0x0002780000307ab9 */ /* 0x000fe20000000800 */
        /* <DEDUP_REMOVED lines=24> */
[----:B--2---:R-:W-:-:S04]  /*eb20*/  VIMNMX R9, R9, R8, !PT ;  /* 0x0000000809097248 */ /* 0x004fc80007fe0100 */
[----:B------:R-:W-:Y:S01]  /*eb30*/  ISETP.GE.AND P3, PT, R3, R9, PT ;  /* 0x000000090300720c */ /* 0x000fe20003f66270 */
[----:B------:R0:W-:-:S12]  /*eb40*/  STL [R1+0xc], R9 ;  /* 0x00000c0901007387 */ /* 0x0001d80000100800 */
[----:B0-----:R-:W-:Y:S05]  /*eb50*/  @!P3 BRA `(.L_x_11425) ;  /* 0x000000340008b947 */ /* 0x001fea0003800000 */
[----:B------:R-:W-:-:S07]  /*eb60*/  IMAD.MOV.U32 R135, RZ, RZ, RZ ;  /* 0x000000ffff877224 */ /* 0x000fce00078e00ff */
.L_x_11443:
        /* <DEDUP_REMOVED lines=10> */
.L_x_11427:
[----:B------:R-:W-:Y:S01]  /*ec10*/  IMAD R9, R20, 0x8, R2 ;  /* 0x0000000814097824 */ /* 0x000fe200078e0202 */
[----:B------:R-:W-:-:S04]  /*ec20*/  SHF.L.U32 R8, R7, 0x1f, RZ ;  /* 0x0000001f07087819 */ /* 0x000fc800000006ff */
[----:B------:R0:W1:Y:S01]  /*ec30*/  SYNCS.PHASECHK.TRANS64.TRYWAIT P4, [R9+URZ+0x2d830], R8 ;  /* 0x02d83008090075a7 */ /* 0x000062000808017f */
[----:B------:R-:W-:Y:S05]  /*ec40*/  @!P0 BRA `(.L_x_11428) ;  /* 0x0000000000048947 */ /* 0x000fea0003800000 */
[----:B------:R-:W-:Y:S01]  /*ec50*/  BPT.TRAP 0x1 ;  /* 0x000000040000795c */ /* 0x000fe20000300000 */
.L_x_11428:
[----:B------:R-:W-:Y:S04]  /*ec60*/  BSSY B0, `(.L_x_11426) ;  /* 0x0000004000007945 */ /* 0x000fe80003800000 */
[----:B-1----:R-:W-:Y:S05]  /*ec70*/  @P4 BRA `(.L_x_11429) ;  /* 0x0000000000084947 */ /* 0x002fea0003800000 */
[----:B------:R-:W1:Y:S02]  /*ec80*/  SYNCS.PHASECHK.TRANS64.TRYWAIT P4, [R9+URZ+0x2d830], R8 ;  /* 0x02d83008090075a7 */ /* 0x000e64000808017f */
[----:B-1----:R-:W-:Y:S05]  /*ec90*/  @!P4 BRA `(.L_x_11430) ;  /* 0x0000013c00a4c947 */ /* 0x002fea0003800000 */
.L_x_11429:
[----:B------:R-:W-:Y:S05]  /*eca0*/  BSYNC B0 ;  /* 0x0000000000007941 */ /* 0x000fea0003800000 */
.L_x_11426:
[----:B01----:R-:W2:Y:S01]  /*ecb0*/  LDL R8, [R1+0x8] ;  /* 0x0000080001087983 */ /* 0x003ea20000100800 */
[----:B------:R-:W0:Y:S01]  /*ecc0*/  S2R R10, SR_TID.X ;  /* 0x00000000000a7919 */ /* 0x000e220000002100 */
[----:B------:R-:W-:Y:S05]  /*ecd0*/  WARPSYNC.ALL ;  /* 0x0000000000007948 */ /* 0x000fea0003800000 */
[----:B------:R-:W-:Y:S01]  /*ece0*/  IMAD.MOV.U32 R9, RZ, RZ, -0x7fffffe0 ;  /* 0x80000020ff097424 */ /* 0x000fe200078e00ff */
[----:B0-----:R-:W-:-:S05]  /*ecf0*/  SHF.R.U32.HI R10, RZ, 0x7, R10 ;  /* 0x00000007ff0a7819 */ /* 0x001fca000001160a */
[----:B------:R-:W-:Y:S01]  /*ed00*/  VIADD R21, R10, 0x8 ;  /* 0x000000080a157836 */ /* 0x000fe20000000000 */
[----:B------:R-:W-:Y:S01]  /*ed10*/  R2UR UR11, R9 ;  /* 0x00000000090b72ca */ /* 0x000fe200000e0000 */
[----:B------:R-:W-:Y:S01]  /*ed20*/  IMAD.MOV.U32 R25, RZ, RZ, -0x7fffffe0 ;  /* 0x80000020ff197424 */ /* 0x000fe200078e00ff */
[----:B------:R-:W-:Y:S01]  /*ed30*/  R2UR UR8, R12 ;  /* 0x000000000c0872ca */ /* 0x000fe200000e0000 */
[----:B------:R-:W-:Y:S01]  /*ed40*/  IMAD.MOV.U32 R27, RZ, RZ, -0x7fffffe0 ;  /* 0x80000020ff1b7424 */ /* 0x000fe200078e00ff */
[----:B------:R-:W-:Y:S02]  /*ed50*/  R2UR UR9, R13 ;  /* 0x000000000d0972ca */ /* 0x000fe400000e0000 */
[C---:B------:R-:W-:Y:S02]  /*ed60*/  R2UR UR15, R25.reuse ;  /* 0x00000000190f72ca */ /* 0x040fe400000e0000 */
[----:B------:R-:W-:Y:S02]  /*ed70*/  R2UR UR23, R25 ;  /* 0x00000000191772ca */ /* 0x000fe400000e0000 */
[----:B------:R-:W-:-:S02]  /*ed80*/  R2UR UR27, R27 ;  /* 0x000000001b1b72ca */ /* 0x000fc400000e0000 */
[----:B------:R-:W-:Y:S02]  /*ed90*/  R2UR UR12, R152 ;  /* 0x00000000980c72ca */ /* 0x000fe400000e0000 */
[----:B------:R-:W-:Y:S01]  /*eda0*/  R2UR UR13, R153 ;  /* 0x00000000990d72ca */ /* 0x000fe200000e0000 */
[----:B------:R0:W-:Y:S01]  /*edb0*/  BAR.SYNC.DEFER_BLOCKING R21, 0x100 ;  /* 0x000400150000751d */ /* 0x0001e20000010000 */
[----:B------:R-:W-:Y:S01]  /*edc0*/  IMAD.MOV.U32 R11, RZ, RZ, -0x7fffffe0 ;  /* 0x80000020ff0b7424 */ /* 0x000fe200078e00ff */
[----:B------:R-:W-:Y:S02]  /*edd0*/  R2UR UR16, R150 ;  /* 0x00000000961072ca */ /* 0x000fe400000e0000 */
[----:B------:R-:W-:Y:S01]  /*ede0*/  R2UR UR17, R151 ;  /* 0x00000000971172ca */ /* 0x000fe200000e0000 */
[----:B--2---:R-:W-:-:S04]  /*edf0*/  IMAD R8, R20, 0x600, R8 ;  /* 0x0000060014087824 */ /* 0x004fc800078e0208 */
[C---:B------:R-:W-:Y:S01]  /*ee00*/  VIADD R24, R8.reuse, 0x2 ;  /* 0x0000000208187836 */ /* 0x040fe20000000000 */
[C---:B------:R-:W-:Y:S01]  /*ee10*/  R2UR UR10, R8.reuse ;  /* 0x00000000080a72ca */ /* 0x040fe200000e0000 */
[----:B------:R-:W-:-:S03]  /*ee20*/  VIADD R26, R8, 0x400 ;  /* 0x00000400081a7836 */ /* 0x000fc60000000000 */
[----:B------:R-:W-:Y:S01]  /*ee30*/  R2UR UR14, R24 ;  /* 0x00000000180e72ca */ /* 0x000fe200000e0000 */
[----:B------:R-:W-:Y:S01]  /*ee40*/  VIADD R24, R8, 0x202 ;  /* 0x0000020208187836 */ /* 0x000fe20000000000 */
[----:B------:R-:W-:-:S04]  /*ee50*/  R2UR UR26, R26 ;  /* 0x000000001a1a72ca */ /* 0x000fc800000e0000 */
[----:B------:R-:W-:Y:S02]  /*ee60*/  R2UR UR22, R24 ;  /* 0x00000000181672ca */ /* 0x000fe400000e0000 */
[----:B------:R-:W-:-:S06]  /*ee70*/  WARPGROUP.ARRIVE ;  /* 0x00000000000079c5 */ /* 0x000fcc0000000000 */
[----:B------:R-:W-:Y:S01]  /*ee80*/  HGMMA.64x128x16.F32 R24, gdesc[UR8], RZ, !UPT, gsb0 ;  /* 0x01e00000081879f0 */ /* 0x000fe2000c0008ff */
[----:B------:R-:W-:Y:S01]  /*ee90*/  VIADD R10, R8, 0x200 ;  /* 0x00000200080a7836 */ /* 0x000fe20000000000 */
[----:B------:R-:W-:-:S04]  /*eea0*/  R2UR UR19, R11 ;  /* 0x000000000b1372ca */ /* 0x000fc800000e0000 */
[----:B------:R-:W-:Y:S01]  /*eeb0*/  R2UR UR18, R10 ;  /* 0x000000000a1272ca */ /* 0x000fe200000e0000 */
[----:B------:R-:W-:Y:S02]  /*eec0*/  WARPGROUP.DEPBAR.LE gsb0, 0x0 ;  /* 0x00008000000079c5 */ /* 0x000fe40000010000 */
[----:B------:R-:W-:-:S06]  /*eed0*/  WARPGROUP.ARRIVE ;  /* 0x00000000000079c5 */ /* 0x000fcc0000000000 */
[----:B------:R-:W-:Y:S01]  /*eee0*/  HGMMA.64x128x16.F32 R24, gdesc[UR12], R24, gsb0 ;  /* 0x01e000000c1879f0 */ /* 0x000fe20008000818 */
[----:B------:R-:W-:Y:S02]  /*eef0*/  R2UR UR20, R148 ;  /* 0x00000000941472ca */ /* 0x000fe400000e0000 */
        /* <DEDUP_REMOVED lines=9> */
[----:B------:R-:W-:Y:S01]  /*ef90*/  VIADD R8, R8, 0x402 ;  /* 0x0000040208087836 */ /* 0x000fe20000000000 */
[----:B------:R-:W-:Y:S02]  /*efa0*/  R2UR UR31, R9 ;  /* 0x00000000091f72ca */ /* 0x000fe400000e0000 */
[----:B------:R-:W-:Y:S02]  /*efb0*/  R2UR UR28, R14 ;  /* 0x000000000e1c72ca */ /* 0x000fe400000e0000 */
[----:B------:R-:W-:Y:S02]  /*efc0*/  R2UR UR30, R8 ;  /* 0x00000000081e72ca */ /* 0x000fe400000e0000 */
[----:B------:R-:W-:Y:S01]  /*efd0*/  R2UR UR29, R15 ;  /* 0x000000000f1d72ca */ /* 0x000fe200000e0000 */
[----:B------:R-:W-:Y:S02]  /*efe0*/  WARPGROUP.DEPBAR.LE gsb0, 0x0 ;  /* 0x00008000000079c5 */ /* 0x000fe40000010000 */
[----:B------:R-:W-:-:S06]  /*eff0*/  WARPGROUP.ARRIVE ;  /* 0x00000000000079c5 */ /* 0x000fcc0000000000 */
        /* <DEDUP_REMOVED lines=8> */
.L_x_11432:
[----:B------:R-:W-:Y:S01]  /*f080*/  SHF.L.U32 R8, R18, 0x1f, RZ ;  /* 0x0000001f12087819 */ /* 0x000fe200000006ff */
[----:B------:R-:W-:-:S04]  /*f090*/  IMAD R9, R16, 0x8, R2 ;  /* 0x0000000810097824 */ /* 0x000fc800078e0202 */
[----:B------:R0:W1:Y:S01]  /*f0a0*/  SYNCS.PHASECHK.TRANS64.TRYWAIT P3, [R9+URZ+0x2d850], R8 ;  /* 0x02d85008090075a7 */ /* 0x000062000806017f */
[----:B------:R-:W-:Y:S05]  /*f0b0*/  @!P0 BRA `(.L_x_11433) ;  /* 0x0000000000048947 */ /* 0x000fea0003800000 */
[----:B------:R-:W-:Y:S01]  /*f0c0*/  BPT.TRAP 0x1 ;  /* 0x000000040000795c */ /* 0x000fe20000300000 */
.L_x_11433:
[----:B-1----:R-:W-:Y:S05]  /*f0d0*/  @P3 BRA `(.L_x_11431) ;  /* 0x0000000000083947 */ /* 0x002fea0003800000 */
[----:B------:R-:W1:Y:S02]  /*f0e0*/  SYNCS.PHASECHK.TRANS64.TRYWAIT P3, [R9+URZ+0x2d850], R8 ;  /* 0x02d85008090075a7 */ /* 0x000e64000806017f */
[----:B-1----:R-:W-:Y:S05]  /*f0f0*/  @!P3 BRA `(.L_x_11434) ;  /* 0x0000013800a0b947 */ /* 0x002fea0003800000 */
.L_x_11431:
[----:B------:R-:W2:Y:S01]  /*f100*/  LDL R21, [R1+0x1c] ;  /* 0x00001c0001157983 */ /* 0x000ea20000100800 */
[----:B01----:R-:W0:Y:S03]  /*f110*/  @P2 LDC R9, c[0x0][0x44c] ;  /* 0x00011300ff092b82 */ /* 0x003e260000000800 */
[----:B------:R-:W2:Y:S04]  /*f120*/  LDL R18, [R1+0x44] ;  /* 0x0000440001127983 */ /* 0x000ea80000100800 */
[----:B------:R-:W3:Y:S01]  /*f130*/  LDL R10, [R1+0x28] ;  /* 0x00002800010a7983 */ /* 0x000ee20000100800 */
[----:B------:R-:W1:Y:S01]  /*f140*/  @P2 LDC R8, c[0x0][0x450] ;  /* 0x00011400ff082b82 */ /* 0x000e620000000800 */
[----:B------:R-:W-:Y:S05]  /*f150*/  WARPSYNC.ALL ;  /* 0x0000000000007948 */ /* 0x000fea0003800000 */
[----:B------:R-:W-:Y:S01]  /*f160*/  WARPGROUP.ARRIVE ;  /* 0x00000000000079c5 */ /* 0x000fe20000000000 */
[----:B------:R-:W-:Y:S01]  /*f170*/  UMOV UR9, 0x40000040 ;  /* 0x4000004000097882 */ /* 0x000fe20000000000 */
[----:B------:R-:W-:-:S04]  /*f180*/  IMAD.MOV.U32 R11, RZ, RZ, -0x7fffffe0 ;  /* 0x80000020ff0b7424 */ /* 0x000fc800078e00ff */
[----:B------:R-:W4:Y:S01]  /*f190*/  S2R R143, SR_TID.X ;  /* 0x00000000008f7919 */ /* 0x000f220000002100 */
[----:B------:R-:W-:Y:S01]  /*f1a0*/  IMAD.SHL.U32 R145, R3, 0x80, RZ ;  /* 0x0000008003917824 */ /* 0x000fe200078e00ff */
[----:B----4-:R-:W-:Y:S01]  /*f1b0*/  ISETP.GE.U32.AND P3, PT, R143, 0x180, PT ;  /* 0x000001808f00780c */ /* 0x010fe20003f66070 */
[----:B--2---:R-:W-:Y:S01]  /*f1c0*/  IMAD.IADD R18, R18, 0x1, R21 ;  /* 0x0000000112127824 */ /* 0x004fe200078e0215 */
[----:B------:R-:W-:Y:S02]  /*f1d0*/  SHF.R.U32.HI R21, RZ, 0x7, R143 ;  /* 0x00000007ff157819 */ /* 0x000fe4000001168f */
[----:B------:R-:W-:Y:S01]  /*f1e0*/  IADD3 R143, -R145, 0x1, RZ ;  /* 0x00000001918f7810 */ /* 0x000fe20007ffe1ff */
[----:B0-----:R-:W-:-:S04]  /*f1f0*/  @P2 IMAD.HI.U32 R9, R18, R9, RZ ;  /* 0x0000000912092227 */ /* 0x001fc800078e00ff */
[----:B------:R-:W-:Y:S01]  /*f200*/  IMAD R143, R139, -0x2, R143 ;  /* 0xfffffffe8b8f7824 */ /* 0x000fe200078e028f */
[----:B-1----:R-:W-:Y:S01]  /*f210*/  @P2 SHF.R.U32.HI R18, RZ, R8, R9 ;  /* 0x00000008ff122219 */ /* 0x002fe20000011609 */
[----:B---3--:R-:W-:Y:S02]  /*f220*/  IMAD R9, R10, 0x2000, R2 ;  /* 0x000020000a097824 */ /* 0x008fe400078e0202 */
[----:B------:R-:W-:Y:S01]  /*f230*/  VIADD R8, R2, 0x400 ;  /* 0x0000040002087836 */ /* 0x000fe20000000000 */
[----:B------:R-:W-:Y:S01]  /*f240*/  IADD3 R143, -R22, R143, R138 ;  /* 0x0000008f168f7210 */ /* 0x000fe20007ffe18a */
[----:B------:R-:W0:Y:S01]  /*f250*/  SHFL.IDX PT, R154, R18, RZ, 0x1c1f ;  /* 0x001c1fff129a7589 */ /* 0x000e2200000e0000 */
[----:B------:R-:W-:Y:S01]  /*f260*/  R2UR UR8, R9 ;  /* 0x00000000090872ca */ /* 0x000fe200000e0000 */
[----:B------:R-:W-:Y:S01]  /*f270*/  IMAD.MOV.U32 R9, RZ, RZ, -0x7fffffe0 ;  /* 0x80000020ff097424 */ /* 0x000fe200078e00ff */
[----:B------:R-:W-:-:S04]  /*f280*/  SHF.R.U32.HI R8, RZ, 0x4, R8 ;  /* 0x00000004ff087819 */ /* 0x000fc80000011608 */
[----:B------:R-:W-:Y:S02]  /*f290*/  LOP3.LUT R8, R8, 0x3fff, RZ, 0xc0, !PT ;  /* 0x00003fff08087812 */ /* 0x000fe400078ec0ff */
[----:B------:R-:W-:Y:S01]  /*f2a0*/  R2UR UR11, R9 ;  /* 0x00000000090b72ca */ /* 0x000fe200000e0000 */
[----:B------:R-:W-:Y:S01]  /*f2b0*/  IMAD.MOV.U32 R9, RZ, RZ, -0x7fffffe0 ;  /* 0x80000020ff097424 */ /* 0x000fe200078e00ff */
[----:B------:R-:W-:-:S03]  /*f2c0*/  LOP3.LUT R8, R8, 0x2000000, RZ, 0xfc, !PT ;  /* 0x0200000008087812 */ /* 0x000fc600078efcff */
[----:B------:R-:W-:Y:S02]  /*f2d0*/  UIADD3 UR8, UR8, 0x21800, URZ ;  /* 0x0002180008087890 */ /* 0x000fe4000fffe03f */
[----:B------:R-:W-:Y:S02]  /*f2e0*/  IMAD R8, R16, 0x600, R8 ;  /* 0x0000060010087824 */ /* 0x000fe400078e0208 */
[----:B------:R-:W-:Y:S02]  /*f2f0*/  USHF.R.U32.HI UR8, URZ, 0x4, UR8 ;  /* 0x000000043f087899 */ /* 0x000fe40008011608 */
[C---:B------:R-:W-:Y:S01]  /*f300*/  VIADD R10, R8.reuse, 0x40 ;  /* 0x00000040080a7836 */ /* 0x040fe20000000000 */
[----:B------:R-:W-:Y:S01]  /*f310*/  R2UR UR10, R8 ;  /* 0x00000000080a72ca */ /* 0x000fe200000e0000 */
[----:B------:R-:W-:-:S04]  /*f320*/  ULOP3.LUT UR8, UR8, 0x3fff, URZ, 0xc0, !UPT ;  /* 0x00003fff08087892 */ /* 0x000fc8000f8ec03f */
[----:B------:R-:W-:-:S07]  /*f330*/  ULOP3.LUT UR12, UR8, 0x10000, URZ, 0xfc, !UPT ;  /* 0x00010000080c7892 */ /* 0x000fce000f8efc3f */
[----:B------:R-:W-:Y:S02]  /*f340*/  UMOV UR8, UR12 ;  /* 0x0000000c00087c82 */ /* 0x000fe40008000000 */
[----:B------:R-:W-:Y:S01]  /*f350*/  HGMMA.64x96x16.F32 R88, gdesc[UR8].tnspB, R88, gsb0 ;  /* 0x41600000085879f0 */ /* 0x000fe20008000858 */
[----:B------:R-:W-:Y:S01]  /*f360*/  R2UR UR10, R10 ;  /* 0x000000000a0a72ca */ /* 0x000fe200000e0000 */
[----:B------:R-:W-:Y:S01]  /*f370*/  UIADD3 UR8, UR12, 0x2, URZ ;  /* 0x000000020c087890 */ /* 0x000fe2000fffe03f */
[----:B------:R-:W-:Y:S01]  /*f380*/  R2UR UR11, R11 ;  /* 0x000000000b0b72ca */ /* 0x000fe200000e0000 */
[----:B------:R-:W-:Y:S01]  /*f390*/  UMOV UR9, 0x40000040 ;  /* 0x4000004000097882 */ /* 0x000fe20000000000 */
[----:B------:R-:W-:Y:S02]  /*f3a0*/  VIADD R10, R8, 0x80 ;  /* 0x00000080080a7836 */ /* 0x000fe40000000000 */
[----:B------:R-:W-:Y:S01]  /*f3b0*/  IMAD.MOV.U32 R11, RZ, RZ, -0x7fffffe0 ;  /* 0x80000020ff0b7424 */ /* 0x000fe200078e00ff */
[----:B------:R-:W-:-:S02]  /*f3c0*/  WARPGROUP.DEPBAR.LE gsb0, 0x0 ;  /* 0x00008000000079c5 */ /* 0x000fc40000010000 */
[----:B------:R-:W-:-:S06]  /*f3d0*/  WARPGROUP.ARRIVE ;  /* 0x00000000000079c5 */ /* 0x000fcc0000000000 */
[----:B------:R-:W-:Y:S01]  /*f3e0*/  HGMMA.64x96x16.F32 R88, gdesc[UR8].tnspB, R88, gsb0 ;  /* 0x41600000085879f0 */ /* 0x000fe20008000858 */
[----:B------:R-:W-:Y:S01]  /*f3f0*/  R2UR UR10, R10 ;  /* 0x000000000a0a72ca */ /* 0x000fe200000e0000 */
[----:B------:R-:W-:Y:S01]  /*f400*/  UIADD3 UR8, UR12, 0x4, URZ ;  /* 0x000000040c087890 */ /* 0x000fe2000fffe03f */
[----:B------:R-:W-:Y:S01]  /*f410*/  R2UR UR11, R11 ;  /* 0x000000000b0b72ca */ /* 0x000fe200000e0000 */
[----:B------:R-:W-:Y:S01]  /*f420*/  UMOV UR9, 0x40000040 ;  /* 0x4000004000097882 */ /* 0x000fe20000000000 */
[----:B------:R-:W-:Y:S02]  /*f430*/  VIADD R10, R8, 0xc0 ;  /* 0x000000c0080a7836 */ /* 0x000fe40000000000 */
[----:B------:R-:W-:Y:S01]  /*f440*/  IMAD.MOV.U32 R11, RZ, RZ, -0x7fffffe0 ;  /* 0x80000020ff0b7424 */ /* 0x000fe200078e00ff */
[----:B------:R-:W-:Y:S02]  /*f450*/  WARPGROUP.DEPBAR.LE gsb0, 0x0 ;  /* 0x00008000000079c5 */ /* 0x000fe40000010000 */
        /* <DEDUP_REMOVED lines=24> */
[C---:B------:R-:W-:Y:S02]  /*f5e0*/  VIADD R10, R8.reuse, 0x180 ;  /* 0x00000180080a7836 */ /* 0x040fe40000000000 */
[----:B------:R-:W-:Y:S02]  /*f5f0*/  IMAD.MOV.U32 R11, RZ, RZ, -0x7fffffe0 ;  /* 0x80000020ff0b7424 */ /* 0x000fe400078e00ff */
[----:B------:R-:W-:Y:S01]  /*f600*/  VIADD R8, R8, 0x1c0 ;  /* 0x000001c008087836 */ /* 0x000fe20000000000 */
[----:B------:R-:W-:-:S02]  /*f610*/  WARPGROUP.DEPBAR.LE gsb0, 0x0 ;  /* 0x00008000000079c5 */ /* 0x000fc40000010000 */
[----:B------:R-:W-:-:S06]  /*f620*/  WARPGROUP.ARRIVE ;  /* 0x00000000000079c5 */ /* 0x000fcc0000000000 */
[----:B------:R-:W-:Y:S01]  /*f630*/  HGMMA.64x96x16.F32 R88, gdesc[UR8].tnspB, R88, gsb0 ;  /* 0x41600000085879f0 */ /* 0x000fe20008000858 */
[----:B------:R-:W-:Y:S01]  /*f640*/  R2UR UR10, R10 ;  /* 0x000000000a0a72ca */ /* 0x000fe200000e0000 */
[----:B------:R-:W-:Y:S01]  /*f650*/  UIADD3 UR8, UR12, 0x604, URZ ;  /* 0x000006040c087890 */ /* 0x000fe2000fffe03f */
[----:B------:R-:W-:Y:S01]  /*f660*/  R2UR UR11, R11 ;  /* 0x000000000b0b72ca */ /* 0x000fe200000e0000 */
[----:B------:R-:W-:Y:S01]  /*f670*/  UMOV UR9, 0x40000040 ;  /* 0x4000004000097882 */ /* 0x000fe20000000000 */
[----:B------:R-:W-:-:S05]  /*f680*/  IMAD.U32 R10, RZ, RZ, UR43 ;  /* 0x0000002bff0a7e24 */ /* 0x000fca000f8e00ff */
[----:B------:R-:W-:-:S05]  /*f690*/  LOP3.LUT R144, RZ, R10, RZ, 0x33, !PT ;  /* 0x0000000aff907212 */ /* 0x000fca00078e33ff */
[----:B------:R-:W-:Y:S02]  /*f6a0*/  IMAD.IADD R144, R144, 0x1, R143 ;  /* 0x0000000190907824 */ /* 0x000fe400078e028f */
[----:B------:R-:W-:Y:S02]  /*f6b0*/  VIADD R143, R143, UR50 ;  /* 0x000000328f8f7c36 */ /* 0x000fe40008000000 */
[----:B0-----:R-:W-:Y:S01]  /*f6c0*/  IMAD.IADD R11, R154, 0x1, R144 ;  /* 0x000000019a0b7824 */ /* 0x001fe200078e0290 */
        /* <DEDUP_REMOVED lines=8> */
[----:B------:R-:W-:Y:S02]  /*f750*/  @!P1 IMAD R9, R20, 0x8, R2 ;  /* 0x0000000814099824 */ /* 0x000fe400078e0202 */
[----:B------:R-:W-:Y:S01]  /*f760*/  IMAD.IADD R21, R154, 0x1, R143 ;  /* 0x000000019a157824 */ /* 0x000fe200078e028f */
[----:B------:R-:W-:Y:S01]  /*f770*/  SEL R8, R8, 0x9, !P3 ;  /* 0x0000000908087807 */ /* 0x000fe20005800000 */
[----:B------:R-:W-:Y:S01]  /*f780*/  @!P1 VIADD R9, R9, 0x2d840 ;  /* 0x0002d84009099836 */ /* 0x000fe20000000000 */
[----:B------:R-:W-:-:S04]  /*f790*/  PLOP3.LUT P3, PT, PT, PT, UP0, 0x40, 0x0 ;  /* 0x000000000000781c */ /* 0x000fc80003f6e808 */
[----:B------:R-:W-:Y:S01]  /*f7a0*/  @!P1 PRMT R9, RZ, 0x654, R9 ;  /* 0x00000654ff099816 */ /* 0x000fe20000000009 */
[----:B------:R-:W-:Y:S02]  /*f7b0*/  WARPGROUP.DEPBAR.LE gsb0, 0x0 ;  /* 0x00008000000079c5 */ /* 0x000fe40000010000 */
[----:B------:R-:W-:-:S06]  /*f7c0*/  WARPGROUP.ARRIVE ;  /* 0x00000000000079c5 */ /* 0x000fcc0000000000 */
[----:B------:R-:W-:Y:S03]  /*f7d0*/  HGMMA.64x96x16.F32 R88, gdesc[UR8].tnspB, R88, gsb0 ;  /* 0x41600000085879f0 */ /* 0x000fe60008000858 */
[----:B------:R-:W-:Y:S02]  /*f7e0*/  WARPGROUP.DEPBAR.LE gsb0, 0x0 ;  /* 0x00008000000079c5 */ /* 0x000fe40000010000 */
[----:B------:R0:W-:Y:S06]  /*f7f0*/  BAR.ARV R8, 0x100 ;  /* 0x000400080000751d */ /* 0x0001ec0000002000 */
[----:B------:R0:W-:Y:S01]  /*f800*/  @!P1 SYNCS.ARRIVE.TRANS64.RED.A1T0 RZ, [R9+URZ], RZ ;  /* 0x000000ff09ff99a7 */ /* 0x0001e2000810043f */
        /* <DEDUP_REMOVED lines=13> */
.L_x_11437:
[----:B------:R-:W-:-:S05]  /*f8e0*/  IMAD.U32 R155, RZ, RZ, UR42 ;  /* 0x0000002aff9b7e24 */ /* 0x000fca000f8e00ff */
[----:B------:R-:W-:-:S13]  /*f8f0*/  ISETP.NE.AND P3, PT, R155, 0x1, PT ;  /* 0x000000019b00780c */ /* 0x000fda0003f65270 */
[----:B0-----:R-:W0:Y:S02]  /*f900*/  @P3 LDC.64 R8, c[0x0][0x9e8] ;  /* 0x00027a00ff083b82 */ /* 0x001e240000000a00 */
[----:B0-----:R-:W-:-:S05]  /*f910*/  @P3 IMAD.HI.U32 R8, R154, R8, RZ ;  /* 0x000000089a083227 */ /* 0x001fca00078e00ff */
[----:B------:R-:W-:-:S07]  /*f920*/  @P3 SHF.R.U32.HI R154, RZ, R9, R8 ;  /* 0x00000009ff9a3219 */ /* 0x000fce0000011608 */
.L_x_11438:
[----:B------:R-:W-:Y:S05]  /*f930*/  BSYNC B0 ;  /* 0x0000000000007941 */ /* 0x000fea0003800000 */
.L_x_11436:
[----:B------:R-:W-:-:S04]  /*f940*/  IMAD R154, R154, R155, -R145 ;  /* 0x0000009b9a9a7224 */ /* 0x000fc800078e0a91 */
[----:B------:R-:W-:-:S05]  /*f950*/  IMAD R154, R139, -0x2, R154 ;  /* 0xfffffffe8b9a7824 */ /* 0x000fca00078e029a */
[----:B------:R-:W-:Y:S02]  /*f960*/  VIMNMX R11, R11, R154, !PT ;  /* 0x0000009a0b0b7248 */ /* 0x000fe40007fe0100 */
[----:B------:R-:W-:-:S07]  /*f970*/  VIADDMNMX R21, R154, R155, R21, PT ;  /* 0x0000009b9a157246 */ /* 0x000fce0003800115 */
.L_x_11435:
[----:B------:R-:W-:Y:S01]  /*f980*/  ISETP.GT.AND P3, PT, R3, -0x1, PT ;  /* 0xffffffff0300780c */ /* 0x000fe20003f64270 */
[----:B------:R-:W1:Y:S03]  /*f990*/  SHFL.IDX PT, R18, R18, 0x1, 0x1c1f ;  /* 0x003c1f0012127f89 */ /* 0x000e6600000e0000 */
[C---:B------:R-:W-:Y:S02]  /*f9a0*/  ISETP.GT.AND P4, PT, R11.reuse, RZ, P3 ;  /* 0x000000ff0b00720c */ /* 0x040fe40001f84270 */
[----:B------:R-:W-:Y:S02]  /*f9b0*/  ISETP.GT.AND P5, PT, R11, 0x1, P3 ;  /* 0x000000010b00780c */ /* 0x000fe40001fa4270 */
[C---:B------:R-:W-:Y:S02]  /*f9c0*/  ISETP.LT.OR P4, PT, R21.reuse, 0x1, P4 ;  /* 0x000000011500780c */ /* 0x040fe40002781670 */
[----:B------:R-:W-:-:S02]  /*f9d0*/  ISETP.LT.OR P5, PT, R21, 0x2, P5 ;  /* 0x000000021500780c */ /* 0x000fc40002fa1670 */
[----:B------:R-:W-:Y:S02]  /*f9e0*/  FSEL R24, R24, -INF , !P4 ;  /* 0xff80000018187808 */ /* 0x000fe40006000000 */
[----:B------:R-:W-:Y:S02]  /*f9f0*/  ISETP.GT.AND P4, PT, R11, 0x8, P3 ;  /* 0x000000080b00780c */ /* 0x000fe40001f84270 */
[----:B------:R-:W-:Y:S02]  /*fa00*/  FSEL R25, R25, -INF , !P5 ;  /* 0xff80000019197808 */ /* 0x000fe40006800000 */
[----:B------:R-:W-:Y:S02]  /*fa10*/  ISETP.LT.OR P4, PT, R21, 0x9, P4 ;  /* 0x000000091500780c */ /* 0x000fe40002781670 */
[----:B------:R-:W-:Y:S02]  /*fa20*/  ISETP.GT.AND P5, PT, R11, 0x9, P3 ;  /* 0x000000090b00780c */ /* 0x000fe40001fa4270 */
[----:B------:R-:W-:-:S02]  /*fa30*/  FSEL R28, R28, -INF , !P4 ;  /* 0xff8000001c1c7808 */ /* 0x000fc40006000000 */
[----:B------:R-:W-:Y:S01]  /*fa40*/  ISETP.GT.AND P4, PT, R11, 0x10, P3 ;  /* 0x000000100b00780c */ /* 0x000fe20001f84270 */
[--C-:B-1----:R-:W-:Y:S01]  /*fa50*/  IMAD.IADD R143, R143, 0x1, R18.reuse ;  /* 0x000000018f8f7824 */ /* 0x102fe200078e0212 */
[C---:B------:R-:W-:Y:S01]  /*fa60*/  ISETP.LT.OR P5, PT, R21.reuse, 0xa, P5 ;  /* 0x0000000a1500780c */ /* 0x040fe20002fa1670 */
[----:B------:R-:W-:Y:S01]  /*fa70*/  IMAD.IADD R144, R144, 0x1, R18 ;  /* 0x0000000190907824 */ /* 0x000fe200078e0212 */
[----:B------:R-:W-:Y:S02]  /*fa80*/  ISETP.LT.OR P4, PT, R21, 0x11, P4 ;  /* 0x000000111500780c */ /* 0x000fe40002781670 */
[----:B------:R-:W-:Y:S02]  /*fa90*/  FSEL R29, R29, -INF , !P5 ;  /* 0xff8000001d1d7808 */ /* 0x000fe40006800000 */
[----:B------:R-:W-:Y:S02]  /*faa0*/  FSEL R32, R32, -INF , !P4 ;  /* 0xff80000020207808 */ /* 0x000fe40006000000 */
        /* <DEDUP_REMOVED lines=74> */
[----:B------:R-:W-:Y:S02]  /*ff50*/  ISETP.GT.AND P5, PT, R11, 0x71, P3 ;  /* 0x000000710b00780c */ /* 0x000fe40001fa4270 */
[----:B------:R-:W-:Y:S02]  /*ff60*/  FSEL R84, R84, -INF , !P4 ;  /* 0xff80000054547808 */ /* 0x000fe40006000000 */
[----:B------:R-:W-:Y:S02]  /*ff70*/  PLOP3.LUT P4, PT, PT, PT, UP0, 0x40, 0x0 ;  /* 0x000000000000781c */ /* 0x000fe40003f8e808 */
[----:B------:R-:W-:-:S04]  /*ff80*/  ISETP.LT.OR P5, PT, R21, 0x72, P5 ;  /* 0x000000721500780c */ /* 0x000fc80002fa1670 */
[----:B------:R-:W-:Y:S02]  /*ff90*/  FSEL R81, R81, -INF , !P5 ;  /* 0xff80000051517808 */ /* 0x000fe40006800000 */
[----:B------:R-:W-:-:S04]  /*ffa0*/  ISETP.GT.AND P5, PT, R11, 0x79, P3 ;  /* 0x000000790b00780c */ /* 0x000fc80001fa4270 */
[----:B------:R-:W-:-:S04]  /*ffb0*/  ISETP.LT.OR P5, PT, R21, 0x7a, P5 ;  /* 0x0000007a1500780c */ /* 0x000fc80002fa1670 */
[----:B------:R-:W-:Y:S01]  /*ffc0*/  FSEL R85, R85, -INF , !P5 ;  /* 0xff80000055557808 */ /* 0x000fe20006800000 */
[----:B------:R-:W-:Y:S08]  /*ffd0*/  @P4 BRA `(.L_x_11439) ;  /* 0x0000000000584947 */ /* 0x000ff00003800000 */
        /* <DEDUP_REMOVED lines=12> */
.L_x_11441:
[----:B------:R-:W-:-:S05]  /*100a0*/  IMAD.U32 R11, RZ, RZ, UR42 ;  /* 0x0000002aff0b7e24 */ /* 0x000fca000f8e00ff */
[----:B------:R-:W-:-:S13]  /*100b0*/  ISETP.NE.AND P4, PT, R11, 0x1, PT ;  /* 0x000000010b00780c */ /* 0x000fda0003f85270 */
[----:B0-----:R-:W0:Y:S02]  /*100c0*/  @P4 LDC.64 R8, c[0x0][0x9e8] ;  /* 0x00027a00ff084b82 */ /* 0x001e240000000a00 */
[----:B0-----:R-:W-:-:S05]  /*100d0*/  @P4 IMAD.HI.U32 R8, R18, R8, RZ ;  /* 0x0000000812084227 */ /* 0x001fca00078e00ff */
[----:B------:R-:W-:-:S07]  /*100e0*/  @P4 SHF.R.U32.HI R18, RZ, R9, R8 ;  /* 0x00000009ff124219 */ /* 0x000fce0000011608 */
.L_x_11442:
[----:B------:R-:W-:Y:S05]  /*100f0*/  BSYNC B0 ;  /* 0x0000000000007941 */ /* 0x000fea0003800000 */
.L_x_11440:
[----:B------:R-:W-:-:S04]  /*10100*/  IMAD R18, R18, R11, -R145 ;  /* 0x0000000b12127224 */ /* 0x000fc800078e0a91 */
[----:B------:R-:W-:-:S05]  /*10110*/  IMAD R18, R139, -0x2, R18 ;  /* 0xfffffffe8b127824 */ /* 0x000fca00078e0212 */
[----:B------:R-:W-:Y:S02]  /*10120*/  VIMNMX R144, R144, R18, !PT ;  /* 0x0000001290907248 */ /* 0x000fe40007fe0100 */
[----:B------:R-:W-:-:S07]  /*10130*/  VIADDMNMX R143, R18, R11, R143, PT ;  /* 0x0000000b128f7246 */ /* 0x000fce000380018f */
.L_x_11439:
[----:B0-----:R-:W-:Y:S01]  /*10140*/  @!P1 IMAD R8, R16, 0x8, R2 ;  /* 0x0000000810089824 */ /* 0x001fe200078e0202 */
[----:B------:R-:W2:Y:S01]  /*10150*/  LDL R145, [R1+0x20] ;  /* 0x0000200001917983 */ /* 0x000ea20000100800 */
[----:B------:R-:W-:Y:S02]  /*10160*/  UMOV UR39, UR7 ;  /* 0x0000000700277c82 */ /* 0x000fe40008000000 */
[----:B------:R-:W-:-:S05]  /*10170*/  @!P1 VIADD R8, R8, 0x2d860 ;  /* 0x0002d86008089836 */ /* 0x000fca0000000000 */
        /* <DEDUP_REMOVED lines=38> */
[----:B------:R-:W-:-:S04]  /*103e0*/  FSETP.NEU.FTZ.AND P4, PT, R8, -INF , PT ;  /* 0xff8000000800780b */ /* 0x000fc80003f9d000 */
[----:B------:R-:W-:-:S05]  /*103f0*/  FSEL R9, R8, RZ, P4 ;  /* 0x000000ff08097208 */ /* 0x000fca0002000000 */
[----:B------:R-:W-:Y:S01]  /*10400*/  FADD.FTZ R9, -R9, R0 ;  /* 0x0000000009097221 */ /* 0x000fe20000010100 */
[----:B------:R-:W-:-:S03]  /*10410*/  FMUL.FTZ R0, R8, UR39 ;  /* 0x0000002708007c20 */ /* 0x000fc60008410000 */
[----:B------:R-:W-:Y:S02]  /*10420*/  FMUL.FTZ R9, R9, UR39 ;  /* 0x0000002709097c20 */ /* 0x000fe40008410000 */
[----:B------:R-:W-:Y:S02]  /*10430*/  FSEL R0, R0, RZ, P4 ;  /* 0x000000ff00007208 */ /* 0x000fe40002000000 */
[----:B------:R-:W-:Y:S02]  /*10440*/  ISETP.GT.AND P4, PT, R144, 0x1, P3 ;  /* 0x000000019000780c */ /* 0x000fe40001f84270 */
[----:B------:R-:W-:Y:S01]  /*10450*/  MUFU.EX2 R9, R9 ;  /* 0x0000000900097308 */ /* 0x000fe20000000800 */
[--C-:B------:R-:W-:Y:S01]  /*10460*/  FFMA.FTZ R24, R24, UR39, -R0.reuse ;  /* 0x0000002718187c23 */ /* 0x100fe20008010800 */
[----:B------:R-:W-:Y:S01]  /*10470*/  ISETP.LT.OR P5, PT, R143, 0x2, P4 ;  /* 0x000000028f00780c */ /* 0x000fe200027a1670 */
[--C-:B------:R-:W-:Y:S01]  /*10480*/  FFMA.FTZ R25, R25, UR39, -R0.reuse ;  /* 0x0000002719197c23 */ /* 0x100fe20008010800 */
[----:B------:R-:W-:Y:S01]  /*10490*/  ISETP.GT.AND P4, PT, R144, 0x8, P3 ;  /* 0x000000089000780c */ /* 0x000fe20001f84270 */
[--C-:B------:R-:W-:Y:S01]  /*104a0*/  FFMA.FTZ R28, R28, UR39, -R0.reuse ;  /* 0x000000271c1c7c23 */ /* 0x100fe20008010800 */
[----:B------:R-:W-:Y:S01]  /*104b0*/  FSEL R27, R27, -INF , !P5 ;  /* 0xff8000001b1b7808 */ /* 0x000fe20006800000 */
[--C-:B------:R-:W-:Y:S01]  /*104c0*/  FFMA.FTZ R29, R29, UR39, -R0.reuse ;  /* 0x000000271d1d7c23 */ /* 0x100fe20008010800 */
[----:B------:R-:W-:Y:S01]  /*104d0*/  ISETP.GT.AND P5, PT, R144, 0x9, P3 ;  /* 0x000000099000780c */ /* 0x000fe20001fa4270 */
[----:B------:R-:W0:Y:S01]  /*104e0*/  MUFU.EX2 R24, R24 ;  /* 0x0000001800187308 */ /* 0x000e220000000800 */
[C---:B------:R-:W-:Y:S01]  /*104f0*/  ISETP.LT.OR P4, PT, R143.reuse, 0x9, P4 ;  /* 0x000000098f00780c */ /* 0x040fe20002781670 */
[--C-:B------:R-:W-:Y:S01]  /*10500*/  FFMA.FTZ R32, R32, UR39, -R0.reuse ;  /* 0x0000002720207c23 */ /* 0x100fe20008010800 */
[----:B------:R-:W-:Y:S01]  /*10510*/  ISETP.LT.OR P5, PT, R143, 0xa, P5 ;  /* 0x0000000a8f00780c */ /* 0x000fe20002fa1670 */
[--C-:B------:R-:W-:Y:S01]  /*10520*/  FFMA.FTZ R33, R33, UR39, -R0.reuse ;  /* 0x0000002721217c23 */ /* 0x100fe20008010800 */
[----:B------:R-:W-:Y:S01]  /*10530*/  FSEL R30, R30, -INF , !P4 ;  /* 0xff8000001e1e7808 */ /* 0x000fe20006000000 */
[--C-:B------:R-:W-:Y:S01]  /*10540*/  FFMA.FTZ R36, R36, UR39, -R0.reuse ;  /* 0x0000002724247c23 */ /* 0x100fe20008010800 */
[----:B------:R-:W-:Y:S01]  /*10550*/  FSEL R31, R31, -INF , !P5 ;  /* 0xff8000001f1f7808 */ /* 0x000fe20006800000 */
[----:B------:R-:W1:Y:S01]  /*10560*/  MUFU.EX2 R25, R25 ;  /* 0x0000001900197308 */ /* 0x000e620000000800 */
[C---:B------:R-:W-:Y:S01]  /*10570*/  ISETP.GT.AND P5, PT, R144.reuse, 0x11, P3 ;  /* 0x000000119000780c */ /* 0x040fe20001fa4270 */
[--C-:B------:R-:W-:Y:S01]  /*10580*/  FFMA.FTZ R37, R37, UR39, -R0.reuse ;  /* 0x0000002725257c23 */ /* 0x100fe20008010800 */
[----:B------:R-:W-:Y:S01]  /*10590*/  ISETP.GT.AND P4, PT, R144, 0x10, P3 ;  /* 0x000000109000780c */ /* 0x000fe20001f84270 */
[--C-:B------:R-:W-:Y:S01]  /*105a0*/  FFMA.FTZ R40, R40, UR39, -R0.reuse ;  /* 0x0000002728287c23 */ /* 0x100fe20008010800 */
[----:B------:R-:W-:Y:S01]  /*105b0*/  ISETP.LT.OR P5, PT, R143, 0x12, P5 ;  /* 0x000000128f00780c */ /* 0x000fe20002fa1670 */
[----:B------:R-:W-:Y:S01]  /*105c0*/  FFMA.FTZ R41, R41, UR39, -R0 ;  /* 0x0000002729297c23 */ /* 0x000fe20008010800 */
[----:B------:R-:W-:Y:S01]  /*105d0*/  ISETP.LT.OR P4, PT, R143, 0x11, P4 ;  /* 0x000000118f00780c */ /* 0x000fe20002781670 */
[----:B------:R-:W-:Y:S01]  /*105e0*/  MUFU.EX2 R29, R29 ;  /* 0x0000001d001d7308 */ /* 0x000fe20000000800 */
[----:B------:R-:W-:Y:S01]  /*105f0*/  FSEL R35, R35, -INF , !P5 ;  /* 0xff80000023237808 */ /* 0x000fe20006800000 */
[----:B0-----:R-:W-:Y:S01]  /*10600*/  FFMA.FTZ R5, R9, R5, R24 ;  /* 0x0000000509057223 */ /* 0x001fe20000010018 */
[----:B------:R-:W-:Y:S01]  /*10610*/  ISETP.GT.AND P5, PT, R144, 0x19, P3 ;  /* 0x000000199000780c */ /* 0x000fe20001fa4270 */
[--C-:B------:R-:W-:Y:S01]  /*10620*/  FFMA.FTZ R44, R44, UR39, -R0.reuse ;  /* 0x000000272c2c7c23 */ /* 0x100fe20008010800 */
[----:B------:R-:W-:Y:S01]  /*10630*/  FSEL R34, R34, -INF , !P4 ;  /* 0xff80000022227808 */ /* 0x000fe20006000000 */
[--C-:B------:R-:W-:Y:S01]  /*10640*/  FFMA.FTZ R45, R45, UR39, -R0.reuse ;  /* 0x000000272d2d7c23 */ /* 0x100fe20008010800 */
[----:B------:R-:W-:Y:S01]  /*10650*/  ISETP.LT.OR P5, PT, R143, 0x1a, P5 ;  /* 0x0000001a8f00780c */ /* 0x000fe20002fa1670 */
[----:B------:R-:W-:Y:S01]  /*10660*/  MUFU.EX2 R32, R32 ;  /* 0x0000002000207308 */ /* 0x000fe20000000800 */
[----:B------:R-:W-:Y:S01]  /*10670*/  ISETP.GT.AND P4, PT, R144, 0x18, P3 ;  /* 0x000000189000780c */ /* 0x000fe20001f84270 */
[----:B-1----:R-:W-:Y:S01]  /*10680*/  FADD.FTZ R5, R25, R5 ;  /* 0x0000000519057221 */ /* 0x002fe20000010000 */
[----:B------:R-:W-:Y:S01]  /*10690*/  FSEL R39, R39, -INF , !P5 ;  /* 0xff80000027277808 */ /* 0x000fe20006800000 */
[--C-:B------:R-:W-:Y:S01]  /*106a0*/  FFMA.FTZ R48, R48, UR39, -R0.reuse ;  /* 0x0000002730307c23 */ /* 0x100fe20008010800 */
[----:B------:R-:W-:Y:S01]  /*106b0*/  ISETP.GT.AND P5, PT, R144, 0x21, P3 ;  /* 0x000000219000780c */ /* 0x000fe20001fa4270 */
[--C-:B------:R-:W-:Y:S01]  /*106c0*/  FFMA.FTZ R49, R49, UR39, -R0.reuse ;  /* 0x0000002731317c23 */ /* 0x100fe20008010800 */
[C---:B------:R-:W-:Y:S01]  /*106d0*/  ISETP.LT.OR P4, PT, R143.reuse, 0x19, P4 ;  /* 0x000000198f00780c */ /* 0x040fe20002781670 */
[----:B------:R-:W-:Y:S01]  /*106e0*/  MUFU.EX2 R33, R33 ;  /* 0x0000002100217308 */ /* 0x000fe20000000800 */
[----:B------:R-:W-:Y:S01]  /*106f0*/  ISETP.LT.OR P5, PT, R143, 0x22, P5 ;  /* 0x000000228f00780c */ /* 0x000fe20002fa1670 */
[--C-:B------:R-:W-:Y:S01]  /*10700*/  FFMA.FTZ R52, R52, UR39, -R0.reuse ;  /* 0x0000002734347c23 */ /* 0x100fe20008010800 */
[----:B------:R-:W-:Y:S01]  /*10710*/  FSEL R38, R38, -INF , !P4 ;  /* 0xff80000026267808 */ /* 0x000fe20006000000 */
[--C-:B------:R-:W-:Y:S01]  /*10720*/  FFMA.FTZ R53, R53, UR39, -R0.reuse ;  /* 0x0000002735357c23 */ /* 0x100fe20008010800 */
[----:B------:R-:W-:Y:S01]  /*10730*/  FSEL R43, R43, -INF , !P5 ;  /* 0xff8000002b2b7808 */ /* 0x000fe20006800000 */
[--C-:B------:R-:W-:Y:S01]  /*10740*/  FFMA.FTZ R56, R56, UR39, -R0.reuse ;  /* 0x0000002738387c23 */ /* 0x100fe20008010800 */
[C---:B------:R-:W-:Y:S01]  /*10750*/  ISETP.GT.AND P5, PT, R144.reuse, 0x29, P3 ;  /* 0x000000299000780c */ /* 0x040fe20001fa4270 */
[----:B------:R-:W-:Y:S01]  /*10760*/  MUFU.EX2 R36, R36 ;  /* 0x0000002400247308 */ /* 0x000fe20000000800 */
[----:B------:R-:W-:Y:S01]  /*10770*/  ISETP.GT.AND P4, PT, R144, 0x20, P3 ;  /* 0x000000209000780c */ /* 0x000fe20001f84270 */
[--C-:B------:R-:W-:Y:S01]  /*10780*/  FFMA.FTZ R57, R57, UR39, -R0.reuse ;  /* 0x0000002739397c23 */ /* 0x100fe20008010800 */
[C---:B------:R-:W-:Y:S01]  /*10790*/  ISETP.LT.OR P5, PT, R143.reuse, 0x2a, P5 ;  /* 0x0000002a8f00780c */ /* 0x040fe20002fa1670 */
[--C-:B------:R-:W-:Y:S01]  /*107a0*/  FFMA.FTZ R60, R60, UR39, -R0.reuse ;  /* 0x000000273c3c7c23 */ /* 0x100fe20008010800 */
[----:B------:R-:W-:Y:S01]  /*107b0*/  ISETP.LT.OR P4, PT, R143, 0x21, P4 ;  /* 0x000000218f00780c */ /* 0x000fe20002781670 */
[--C-:B------:R-:W-:Y:S01]  /*107c0*/  FFMA.FTZ R61, R61, UR39, -R0.reuse ;  /* 0x000000273d3d7c23 */ /* 0x100fe20008010800 */
[----:B------:R-:W-:Y:S01]  /*107d0*/  FSEL R47, R47, -INF , !P5 ;  /* 0xff8000002f2f7808 */ /* 0x000fe20006800000 */
[----:B------:R-:W-:Y:S01]  /*107e0*/  MUFU.EX2 R37, R37 ;  /* 0x0000002500257308 */ /* 0x000fe20000000800 */
[----:B------:R-:W-:Y:S01]  /*107f0*/  ISETP.GT.AND P5, PT, R144, 0x31, P3 ;  /* 0x000000319000780c */ /* 0x000fe20001fa4270 */
[--C-:B------:R-:W-:Y:S01]  /*10800*/  FFMA.FTZ R64, R64, UR39, -R0.reuse ;  /* 0x0000002740407c23 */ /* 0x100fe20008010800 */
[----:B------:R-:W-:Y:S01]  /*10810*/  FSEL R42, R42, -INF , !P4 ;  /* 0xff8000002a2a7808 */ /* 0x000fe20006000000 */
[--C-:B------:R-:W-:Y:S01]  /*10820*/  FFMA.FTZ R65, R65, UR39, -R0.reuse ;  /* 0x0000002741417c23 */ /* 0x100fe20008010800 */
[----:B------:R-:W-:Y:S01]  /*10830*/  ISETP.LT.OR P5, PT, R143, 0x32, P5 ;  /* 0x000000328f00780c */ /* 0x000fe20002fa1670 */
[--C-:B------:R-:W-:Y:S01]  /*10840*/  FFMA.FTZ R68, R68, UR39, -R0.reuse ;  /* 0x0000002744447c23 */ /* 0x100fe20008010800 */
[C---:B------:R-:W-:Y:S01]  /*10850*/  ISETP.GT.AND P4, PT, R144.reuse, 0x28, P3 ;  /* 0x000000289000780c */ /* 0x040fe20001f84270 */
[----:B------:R-:W-:Y:S01]  /*10860*/  MUFU.EX2 R40, R40 ;  /* 0x0000002800287308 */ /* 0x000fe20000000800 */
[----:B------:R-:W-:Y:S01]  /*10870*/  FSEL R51, R51, -INF , !P5 ;  /* 0xff80000033337808 */ /* 0x000fe20006800000 */
[--C-:B------:R-:W-:Y:S01]  /*10880*/  FFMA.FTZ R69, R69, UR39, -R0.reuse ;  /* 0x0000002745457c23 */ /* 0x100fe20008010800 */
[----:B------:R-:W-:Y:S01]  /*10890*/  ISETP.GT.AND P5, PT, R144, 0x39, P3 ;  /* 0x000000399000780c */ /* 0x000fe20001fa4270 */
[--C-:B------:R-:W-:Y:S01]  /*108a0*/  FFMA.FTZ R72, R72, UR39, -R0.reuse ;  /* 0x0000002748487c23 */ /* 0x100fe20008010800 */
[----:B------:R-:W-:Y:S01]  /*108b0*/  ISETP.LT.OR P4, PT, R143, 0x29, P4 ;  /* 0x000000298f00780c */ /* 0x000fe20002781670 */
[--C-:B------:R-:W-:Y:S01]  /*108c0*/  FFMA.FTZ R73, R73, UR39, -R0.reuse ;  /* 0x0000002749497c23 */ /* 0x100fe20008010800 */
[----:B------:R-:W-:Y:S01]  /*108d0*/  ISETP.LT.OR P5, PT, R143, 0x3a, P5 ;  /* 0x0000003a8f00780c */ /* 0x000fe20002fa1670 */
[----:B------:R-:W-:Y:S01]  /*108e0*/  MUFU.EX2 R41, R41 ;  /* 0x0000002900297308 */ /* 0x000fe20000000800 */
[----:B------:R-:W-:Y:S01]  /*108f0*/  FSEL R46, R46, -INF , !P4 ;  /* 0xff8000002e2e7808 */ /* 0x000fe20006000000 */
[--C-:B------:R-:W-:Y:S01]  /*10900*/  FFMA.FTZ R76, R76, UR39, -R0.reuse ;  /* 0x000000274c4c7c23 */ /* 0x100fe20008010800 */
[----:B------:R-:W-:Y:S01]  /*10910*/  FSEL R55, R55, -INF , !P5 ;  /* 0xff80000037377808 */ /* 0x000fe20006800000 */
[--C-:B------:R-:W-:Y:S01]  /*10920*/  FFMA.FTZ R77, R77, UR39, -R0.reuse ;  /* 0x000000274d4d7c23 */ /* 0x100fe20008010800 */
[----:B------:R-:W-:Y:S01]  /*10930*/  ISETP.GT.AND P5, PT, R144, 0x41, P3 ;  /* 0x000000419000780c */ /* 0x000fe20001fa4270 */
[--C-:B------:R-:W-:Y:S01]  /*10940*/  FFMA.FTZ R80, R80, UR39, -R0.reuse ;  /* 0x0000002750507c23 */ /* 0x100fe20008010800 */
[----:B------:R-:W-:Y:S01]  /*10950*/  ISETP.GT.AND P4, PT, R144, 0x30, P3 ;  /* 0x000000309000780c */ /* 0x000fe20001f84270 */
[----:B------:R-:W-:Y:S01]  /*10960*/  MUFU.EX2 R44, R44 ;  /* 0x0000002c002c7308 */ /* 0x000fe20000000800 */
[----:B------:R-:W-:Y:S01]  /*10970*/  ISETP.LT.OR P5, PT, R143, 0x42, P5 ;  /* 0x000000428f00780c */ /* 0x000fe20002fa1670 */
[--C-:B------:R-:W-:Y:S01]  /*10980*/  FFMA.FTZ R81, R81, UR39, -R0.reuse ;  /* 0x0000002751517c23 */ /* 0x100fe20008010800 */
[----:B------:R-:W-:Y:S01]  /*10990*/  ISETP.LT.OR P4, PT, R143, 0x31, P4 ;  /* 0x000000318f00780c */ /* 0x000fe20002781670 */
[--C-:B------:R-:W-:Y:S01]  /*109a0*/  FFMA.FTZ R84, R84, UR39, -R0.reuse ;  /* 0x0000002754547c23 */ /* 0x100fe20008010800 */
[----:B------:R-:W-:Y:S01]  /*109b0*/  FSEL R59, R59, -INF , !P5 ;  /* 0xff8000003b3b7808 */ /* 0x000fe20006800000 */
[----:B------:R-:W-:Y:S01]  /*109c0*/  FFMA.FTZ R0, R85, UR39, -R0 ;  /* 0x0000002755007c23 */ /* 0x000fe20008010800 */
[----:B------:R-:W-:Y:S01]  /*109d0*/  ISETP.GT.AND P5, PT, R144, 0x49, P3 ;  /* 0x000000499000780c */ /* 0x000fe20001fa4270 */
[----:B------:R-:W-:Y:S01]  /*109e0*/  MUFU.EX2 R45, R45 ;  /* 0x0000002d002d7308 */ /* 0x000fe20000000800 */
[----:B------:R-:W-:-:S02]  /*109f0*/  FSEL R50, R50, -INF , !P4 ;  /* 0xff80000032327808 */ /* 0x000fc40006000000 */
[----:B------:R-:W-:Y:S02]  /*10a00*/  ISETP.LT.OR P5, PT, R143, 0x4a, P5 ;  /* 0x0000004a8f00780c */ /* 0x000fe40002fa1670 */
[C---:B------:R-:W-:Y:S02]  /*10a10*/  ISETP.GT.AND P4, PT, R144.reuse, 0x38, P3 ;  /* 0x000000389000780c */ /* 0x040fe40001f84270 */
[----:B------:R-:W-:Y:S01]  /*10a20*/  FSEL R63, R63, -INF , !P5 ;  /* 0xff8000003f3f7808 */ /* 0x000fe20006800000 */
[----:B------:R-:W-:Y:S01]  /*10a30*/  MUFU.EX2 R48, R48 ;  /* 0x0000003000307308 */ /* 0x000fe20000000800 */
[----:B------:R-:W-:Y:S02]  /*10a40*/  ISETP.GT.AND P5, PT, R144, 0x51, P3 ;  /* 0x000000519000780c */ /* 0x000fe40001fa4270 */
[C---:B------:R-:W-:Y:S02]  /*10a50*/  ISETP.LT.OR P4, PT, R143.reuse, 0x39, P4 ;  /* 0x000000398f00780c */ /* 0x040fe40002781670 */
[----:B------:R-:W-:-:S02]  /*10a60*/  ISETP.LT.OR P5, PT, R143, 0x52, P5 ;  /* 0x000000528f00780c */ /* 0x000fc40002fa1670 */
[----:B------:R-:W-:Y:S01]  /*10a70*/  FSEL R54, R54, -INF , !P4 ;  /* 0xff80000036367808 */ /* 0x000fe20006000000 */
[----:B------:R-:W-:Y:S01]  /*10a80*/  MUFU.EX2 R49, R49 ;  /* 0x0000003100317308 */ /* 0x000fe20000000800 */
[----:B------:R-:W-:Y:S02]  /*10a90*/  FSEL R67, R67, -INF , !P5 ;  /* 0xff80000043437808 */ /* 0x000fe40006800000 */
[C---:B------:R-:W-:Y:S02]  /*10aa0*/  ISETP.GT.AND P5, PT, R144.reuse, 0x59, P3 ;  /* 0x000000599000780c */ /* 0x040fe40001fa4270 */
[----:B------:R-:W-:Y:S02]  /*10ab0*/  ISETP.GT.AND P4, PT, R144, 0x40, P3 ;  /* 0x000000409000780c */ /* 0x000fe40001f84270 */
[C---:B------:R-:W-:Y:S01]  /*10ac0*/  ISETP.LT.OR P5, PT, R143.reuse, 0x5a, P5 ;  /* 0x0000005a8f00780c */ /* 0x040fe20002fa1670 */
[----:B------:R-:W-:Y:S01]  /*10ad0*/  MUFU.EX2 R52, R52 ;  /* 0x0000003400347308 */ /* 0x000fe20000000800 */
[----:B------:R-:W-:-:S02]  /*10ae0*/  ISETP.LT.OR P4, PT, R143, 0x41, P4 ;  /* 0x000000418f00780c */ /* 0x000fc40002781670 */
[----:B------:R-:W-:Y:S02]  /*10af0*/  FSEL R71, R71, -INF , !P5 ;  /* 0xff80000047477808 */ /* 0x000fe40006800000 */
[----:B------:R-:W-:Y:S02]  /*10b00*/  ISETP.GT.AND P5, PT, R144, 0x61, P3 ;  /* 0x000000619000780c */ /* 0x000fe40001fa4270 */
[----:B------:R-:W-:Y:S01]  /*10b10*/  FSEL R58, R58, -INF , !P4 ;  /* 0xff8000003a3a7808 */ /* 0x000fe20006000000 */
[----:B------:R-:W-:Y:S01]  /*10b20*/  MUFU.EX2 R53, R53 ;  /* 0x0000003500357308 */ /* 0x000fe20000000800 */
[----:B------:R-:W-:Y:S02]  /*10b30*/  ISETP.LT.OR P5, PT, R143, 0x62, P5 ;  /* 0x000000628f00780c */ /* 0x000fe40002fa1670 */
[----:B------:R-:W-:Y:S02]  /*10b40*/  ISETP.GT.AND P4, PT, R144, 0x48, P3 ;  /* 0x000000489000780c */ /* 0x000fe40001f84270 */
[----:B------:R-:W-:-:S02]  /*10b50*/  FSEL R75, R75, -INF , !P5 ;  /* 0xff8000004b4b7808 */ /* 0x000fc40006800000 */
[----:B------:R-:W-:Y:S01]  /*10b60*/  ISETP.GT.AND P5, PT, R144, 0x69, P3 ;  /* 0x000000699000780c */ /* 0x000fe20001fa4270 */
[----:B------:R-:W-:Y:S01]  /*10b70*/  MUFU.EX2 R56, R56 ;  /* 0x0000003800387308 */ /* 0x000fe20000000800 */
[C---:B------:R-:W-:Y:S02]  /*10b80*/  ISETP.LT.OR P4, PT, R143.reuse, 0x49, P4 ;  /* 0x000000498f00780c */ /* 0x040fe40002781670 */
[----:B------:R-:W-:Y:S02]  /*10b90*/  ISETP.LT.OR P5, PT, R143, 0x6a, P5 ;  /* 0x0000006a8f00780c */ /* 0x000fe40002fa1670 */
[----:B------:R-:W-:Y:S02]  /*10ba0*/  FSEL R62, R62, -INF , !P4 ;  /* 0xff8000003e3e7808 */ /* 0x000fe40006000000 */
[----:B------:R-:W-:Y:S01]  /*10bb0*/  FSEL R79, R79, -INF , !P5 ;  /* 0xff8000004f4f7808 */ /* 0x000fe20006800000 */
[----:B------:R-:W-:Y:S01]  /*10bc0*/  MUFU.EX2 R57, R57 ;  /* 0x0000003900397308 */ /* 0x000fe20000000800 */
[----:B------:R-:W-:-:S02]  /*10bd0*/  ISETP.GT.AND P5, PT, R144, RZ, P3 ;  /* 0x000000ff9000720c */ /* 0x000fc40001fa4270 */
[----:B------:R-:W-:Y:S02]  /*10be0*/  ISETP.GT.AND P4, PT, R144, 0x50, P3 ;  /* 0x000000509000780c */ /* 0x000fe40001f84270 */
[C---:B------:R-:W-:Y:S02]  /*10bf0*/  ISETP.LT.OR P5, PT, R143.reuse, 0x1, P5 ;  /* 0x000000018f00780c */ /* 0x040fe40002fa1670 */
[----:B------:R-:W-:Y:S01]  /*10c00*/  ISETP.LT.OR P4, PT, R143, 0x51, P4 ;  /* 0x000000518f00780c */ /* 0x000fe20002781670 */
[----:B------:R-:W-:Y:S01]  /*10c10*/  MUFU.EX2 R60, R60 ;  /* 0x0000003c003c7308 */ /* 0x000fe20000000800 */
[----:B------:R-:W-:Y:S02]  /*10c20*/  FSEL R18, R26, -INF , !P5 ;  /* 0xff8000001a127808 */ /* 0x000fe40006800000 */
[----:B------:R-:W-:Y:S02]  /*10c30*/  FSEL R66, R66, -INF , !P4 ;  /* 0xff80000042427808 */ /* 0x000fe40006000000 */
[----:B------:R-:W-:-:S02]  /*10c40*/  FMNMX.FTZ R11, R18, R6, !PT ;  /* 0x00000006120b7209 */ /* 0x000fc40007810000 */
[----:B------:R-:W-:Y:S01]  /*10c50*/  ISETP.GT.AND P4, PT, R144, 0x58, P3 ;  /* 0x000000589000780c */ /* 0x000fe20001f84270 */
[----:B------:R-:W0:Y:S01]  /*10c60*/  MUFU.EX2 R26, R28 ;  /* 0x0000001c001a7308 */ /* 0x000e220000000800 */
[----:B------:R-:W-:Y:S02]  /*10c70*/  FMNMX.FTZ R11, R27, R11, !PT ;  /* 0x0000000b1b0b7209 */ /* 0x000fe40007810000 */
[----:B------:R-:W-:Y:S02]  /*10c80*/  ISETP.LT.OR P4, PT, R143, 0x59, P4 ;  /* 0x000000598f00780c */ /* 0x000fe40002781670 */
[----:B------:R-:W-:Y:S02]  /*10c90*/  FMNMX.FTZ R11, R30, R11, !PT ;  /* 0x0000000b1e0b7209 */ /* 0x000fe40007810000 */
[----:B------:R-:W-:Y:S01]  /*10ca0*/  FSEL R70, R70, -INF , !P4 ;  /* 0xff80000046467808 */ /* 0x000fe20006000000 */
[----:B------:R-:W-:Y:S01]  /*10cb0*/  MUFU.EX2 R61, R61 ;  /* 0x0000003d003d7308 */ /* 0x000fe20000000800 */
[----:B------:R-:W-:-:S02]  /*10cc0*/  FMNMX.FTZ R11, R31, R11, !PT ;  /* 0x0000000b1f0b7209 */ /* 0x000fc40007810000 */
[----:B------:R-:W-:Y:S02]  /*10cd0*/  ISETP.GT.AND P4, PT, R144, 0x60, P3 ;  /* 0x000000609000780c */ /* 0x000fe40001f84270 */
[----:B------:R-:W-:Y:S02]  /*10ce0*/  FMNMX.FTZ R11, R34, R11, !PT ;  /* 0x0000000b220b7209 */ /* 0x000fe40007810000 */
[----:B------:R-:W-:Y:S01]  /*10cf0*/  ISETP.LT.OR P4, PT, R143, 0x61, P4 ;  /* 0x000000618f00780c */ /* 0x000fe20002781670 */
[----:B------:R-:W-:Y:S01]  /*10d00*/  MUFU.EX2 R64, R64 ;  /* 0x0000004000407308 */ /* 0x000fe20000000800 */
[----:B------:R-:W-:Y:S01]  /*10d10*/  FMNMX.FTZ R11, R35, R11, !PT ;  /* 0x0000000b230b7209 */ /* 0x000fe20007810000 */
[----:B0-----:R-:W-:Y:S01]  /*10d20*/  FADD.FTZ R5, R26, R5 ;  /* 0x000000051a057221 */ /* 0x001fe20000010000 */
[----:B------:R-:W-:Y:S02]  /*10d30*/  FSEL R74, R74, -INF , !P4 ;  /* 0xff8000004a4a7808 */ /* 0x000fe40006000000 */
[----:B------:R-:W-:Y:S01]  /*10d40*/  FMNMX.FTZ R11, R38, R11, !PT ;  /* 0x0000000b260b7209 */ /* 0x000fe20007810000 */
[----:B------:R-:W-:Y:S01]  /*10d50*/  FADD.FTZ R5, R29, R5 ;  /* 0x000000051d057221 */ /* 0x000fe20000010000 */
[----:B------:R-:W-:Y:S01]  /*10d60*/  ISETP.GT.AND P4, PT, R144, 0x68, P3 ;  /* 0x000000689000780c */ /* 0x000fe20001f84270 */
[----:B------:R-:W-:Y:S01]  /*10d70*/  MUFU.EX2 R65, R65 ;  /* 0x0000004100417308 */ /* 0x000fe20000000800 */
[----:B------:R-:W-:Y:S01]  /*10d80*/  FMNMX.FTZ R11, R39, R11, !PT ;  /* 0x0000000b270b7209 */ /* 0x000fe20007810000 */
[----:B------:R-:W-:Y:S01]  /*10d90*/  FADD.FTZ R5, R32, R5 ;  /* 0x0000000520057221 */ /* 0x000fe20000010000 */
[----:B------:R-:W-:-:S02]  /*10da0*/  ISETP.LT.OR P4, PT, R143, 0x69, P4 ;  /* 0x000000698f00780c */ /* 0x000fc40002781670 */
[----:B------:R-:W-:Y:S01]  /*10db0*/  FMNMX.FTZ R11, R42, R11, !PT ;  /* 0x0000000b2a0b7209 */ /* 0x000fe20007810000 */
[----:B------:R-:W-:Y:S01]  /*10dc0*/  FADD.FTZ R5, R33, R5 ;  /* 0x0000000521057221 */ /* 0x000fe20000010000 */
[----:B------:R-:W-:Y:S01]  /*10dd0*/  FSEL R78, R78, -INF , !P4 ;  /* 0xff8000004e4e7808 */ /* 0x000fe20006000000 */
[----:B------:R-:W-:Y:S01]  /*10de0*/  MUFU.EX2 R68, R68 ;  /* 0x0000004400447308 */ /* 0x000fe20000000800 */
[----:B------:R-:W-:Y:S02]  /*10df0*/  FMNMX.FTZ R11, R43, R11, !PT ;  /* 0x0000000b2b0b7209 */ /* 0x000fe40007810000 */
[----:B------:R-:W-:Y:S02]  /*10e00*/  ISETP.GT.AND P4, PT, R144, 0x70, P3 ;  /* 0x000000709000780c */ /* 0x000fe40001f84270 */
[----:B------:R-:W-:Y:S02]  /*10e10*/  FMNMX.FTZ R11, R46, R11, !PT ;  /* 0x0000000b2e0b7209 */ /* 0x000fe40007810000 */
[----:B------:R-:W-:Y:S01]  /*10e20*/  ISETP.LT.OR P4, PT, R143, 0x71, P4 ;  /* 0x000000718f00780c */ /* 0x000fe20002781670 */
[----:B------:R-:W-:Y:S01]  /*10e30*/  MUFU.EX2 R69, R69 ;  /* 0x0000004500457308 */ /* 0x000fe20000000800 */
[----:B------:R-:W-:-:S02]  /*10e40*/  FMNMX.FTZ R11, R47, R11, !PT ;  /* 0x0000000b2f0b7209 */ /* 0x000fc40007810000 */
[----:B------:R-:W-:Y:S02]  /*10e50*/  FSEL R82, R82, -INF , !P4 ;  /* 0xff80000052527808 */ /* 0x000fe40006000000 */
[----:B------:R-:W-:Y:S02]  /*10e60*/  FMNMX.FTZ R11, R50, R11, !PT ;  /* 0x0000000b320b7209 */ /* 0x000fe40007810000 */
[C---:B------:R-:W-:Y:S01]  /*10e70*/  ISETP.GT.AND P4, PT, R144.reuse, 0x71, P3 ;  /* 0x000000719000780c */ /* 0x040fe20001f84270 */
[----:B------:R-:W-:Y:S01]  /*10e80*/  MUFU.EX2 R72, R72 ;  /* 0x0000004800487308 */ /* 0x000fe20000000800 */
[----:B------:R-:W-:Y:S02]  /*10e90*/  FMNMX.FTZ R11, R51, R11, !PT ;  /* 0x0000000b330b7209 */ /* 0x000fe40007810000 */
[----:B------:R-:W-:Y:S02]  /*10ea0*/  ISETP.GT.AND P5, PT, R144, 0x78, P3 ;  /* 0x000000789000780c */ /* 0x000fe40001fa4270 */
[----:B------:R-:W-:-:S02]  /*10eb0*/  FMNMX.FTZ R11, R54, R11, !PT ;  /* 0x0000000b360b7209 */ /* 0x000fc40007810000 */
[----:B------:R-:W-:Y:S01]  /*10ec0*/  ISETP.LT.OR P4, PT, R143, 0x72, P4 ;  /* 0x000000728f00780c */ /* 0x000fe20002781670 */
        /* <DEDUP_REMOVED lines=9> */
[----:B------:R-:W-:Y:S01]  /*10f60*/  ISETP.LT.OR P3, PT, R143, 0x7a, P3 ;  /* 0x0000007a8f00780c */ /* 0x000fe20001f61670 */
[----:B------:R-:W-:Y:S01]  /*10f70*/  MUFU.EX2 R77, R77 ;  /* 0x0000004d004d7308 */ /* 0x000fe20000000800 */
[----:B------:R-:W-:Y:S02]  /*10f80*/  FMNMX.FTZ R11, R63, R11, !PT ;  /* 0x0000000b3f0b7209 */ /* 0x000fe40007810000 */
[----:B------:R-:W-:Y:S02]  /*10f90*/  FSEL R86, R86, -INF , !P5 ;  /* 0xff80000056567808 */ /* 0x000fe40006800000 */
[----:B------:R-:W-:-:S02]  /*10fa0*/  FMNMX.FTZ R11, R66, R11, !PT ;  /* 0x0000000b420b7209 */ /* 0x000fc40007810000 */
[----:B------:R-:W-:Y:S01]  /*10fb0*/  FSEL R87, R87, -INF , !P3 ;  /* 0xff80000057577808 */ /* 0x000fe20005800000 */
[----:B------:R-:W-:Y:S01]  /*10fc0*/  MUFU.EX2 R80, R80 ;  /* 0x0000005000507308 */ /* 0x000fe20000000800 */
[----:B------:R-:W-:Y:S02]  /*10fd0*/  FMNMX.FTZ R11, R67, R11, !PT ;  /* 0x0000000b430b7209 */ /* 0x000fe40007810000 */
[----:B------:R-:W-:Y:S02]  /*10fe0*/  F2FP.F16.F32.PACK_AB R26, R29, R26 ;  /* 0x0000001a1d1a723e */ /* 0x000fe400000000ff */
[----:B------:R-:W-:Y:S02]  /*10ff0*/  FMNMX.FTZ R11, R70, R11, !PT ;  /* 0x0000000b460b7209 */ /* 0x000fe40007810000 */
[----:B------:R-:W-:Y:S01]  /*11000*/  F2FP.F16.F32.PACK_AB R24, R25, R24 ;  /* 0x000000181918723e */ /* 0x000fe200000000ff */
[----:B------:R-:W-:Y:S01]  /*11010*/  MUFU.EX2 R81, R81 ;  /* 0x0000005100517308 */ /* 0x000fe20000000800 */
[----:B------:R-:W-:-:S02]  /*11020*/  FMNMX.FTZ R11, R71, R11, !PT ;  /* 0x0000000b470b7209 */ /* 0x000fc40007810000 */
[----:B------:R-:W-:Y:S01]  /*11030*/  F2FP.F16.F32.PACK_AB R32, R33, R32 ;  /* 0x000000202120723e */ /* 0x000fe200000000ff */
[----:B------:R-:W-:Y:S01]  /*11040*/  FADD.FTZ R33, R36, R5 ;  /* 0x0000000524217221 */ /* 0x000fe20000010000 */
[----:B------:R-:W-:-:S03]  /*11050*/  FMNMX.FTZ R11, R74, R11, !PT ;  /* 0x0000000b4a0b7209 */ /* 0x000fc60007810000 */
[----:B------:R-:W-:Y:S01]  /*11060*/  FADD.FTZ R33, R37, R33 ;  /* 0x0000002125217221 */ /* 0x000fe20000010000 */
[----:B------:R-:W-:Y:S01]  /*11070*/  FMNMX.FTZ R11, R75, R11, !PT ;  /* 0x0000000b4b0b7209 */ /* 0x000fe20007810000 */
[----:B------:R-:W-:Y:S02]  /*11080*/  MUFU.EX2 R84, R84 ;  /* 0x0000005400547308 */ /* 0x000fe40000000800 */
[----:B------:R-:W-:Y:S01]  /*11090*/  FADD.FTZ R33, R40, R33 ;  /* 0x0000002128217221 */ /* 0x000fe20000010000 */
[----:B------:R-:W-:Y:S02]  /*110a0*/  FMNMX.FTZ R11, R78, R11, !PT ;  /* 0x0000000b4e0b7209 */ /* 0x000fe40007810000 */
[C---:B------:R-:W-:Y:S01]  /*110b0*/  F2FP.F16.F32.PACK_AB R40, R41.reuse, R40 ;  /* 0x000000282928723e */ /* 0x040fe200000000ff */
[----:B------:R-:W-:Y:S01]  /*110c0*/  FADD.FTZ R33, R41, R33 ;  /* 0x0000002129217221 */ /* 0x000fe20000010000 */
[----:B------:R-:W-:Y:S01]  /*110d0*/  FMNMX.FTZ R11, R79, R11, !PT ;  /* 0x0000000b4f0b7209 */ /* 0x000fe20007810000 */
[----:B------:R-:W-:Y:S02]  /*110e0*/  MUFU.EX2 R0, R0 ;  /* 0x0000000000007308 */ /* 0x000fe40000000800 */
[----:B------:R-:W-:Y:S01]  /*110f0*/  FADD.FTZ R33, R44, R33 ;  /* 0x000000212c217221 */ /* 0x000fe20000010000 */
[----:B------:R-:W-:-:S03]  /*11100*/  FMNMX.FTZ R11, R82, R11, !PT ;  /* 0x0000000b520b7209 */ /* 0x000fc60007810000 */
[----:B------:R-:W-:Y:S01]  /*11110*/  FADD.FTZ R33, R45, R33 ;  /* 0x000000212d217221 */ /* 0x000fe20000010000 */
[----:B------:R-:W-:-:S03]  /*11120*/  FMNMX.FTZ R11, R83, R11, !PT ;  /* 0x0000000b530b7209 */ /* 0x000fc60007810000 */
[----:B------:R-:W-:Y:S01]  /*11130*/  FADD.FTZ R33, R48, R33 ;  /* 0x0000002130217221 */ /* 0x000fe20000010000 */
[----:B------:R-:W-:-:S03]  /*11140*/  FMNMX.FTZ R11, R86, R11, !PT ;  /* 0x0000000b560b7209 */ /* 0x000fc60007810000 */
[----:B------:R-:W-:Y:S01]  /*11150*/  FADD.FTZ R33, R49, R33 ;  /* 0x0000002131217221 */ /* 0x000fe20000010000 */
[----:B------:R-:W-:-:S03]  /*11160*/  FMNMX.FTZ R11, R87, R11, !PT ;  /* 0x0000000b570b7209 */ /* 0x000fc60007810000 */
[----:B------:R-:W-:Y:S02]  /*11170*/  FADD.FTZ R41, R52, R33 ;  /* 0x0000002134297221 */ /* 0x000fe40000010000 */
[----:B------:R-:W0:Y:S02]  /*11180*/  SHFL.BFLY PT, R16, R11, 0x2, 0x1f ;  /* 0x0c401f000b107f89 */ /* 0x000e2400000e0000 */
[----:B------:R-:W-:-:S04]  /*11190*/  FADD.FTZ R41, R53, R41 ;  /* 0x0000002935297221 */ /* 0x000fc80000010000 */
[----:B------:R-:W-:Y:S01]  /*111a0*/  FADD.FTZ R41, R56, R41 ;  /* 0x0000002938297221 */ /* 0x000fe20000010000 */
[----:B0-----:R-:W-:-:S05]  /*111b0*/  FMNMX.FTZ R11, R11, R16, !PT ;  /* 0x000000100b0b7209 */ /* 0x001fca0007810000 */
[----:B------:R-:W0:Y:S02]  /*111c0*/  SHFL.BFLY PT, R16, R11, 0x1, 0x1f ;  /* 0x0c201f000b107f89 */ /* 0x000e2400000e0000 */
[----:B0-----:R-:W-:-:S04]  /*111d0*/  FMNMX.FTZ R11, R11, R16, !PT ;  /* 0x000000100b0b7209 */ /* 0x001fc80007810000 */
[C---:B------:R-:W-:Y:S01]  /*111e0*/  FSETP.NEU.FTZ.AND P3, PT, R11.reuse, -INF , PT ;  /* 0xff8000000b00780b */ /* 0x040fe20003f7d000 */
[----:B------:R-:W-:-:S05]  /*111f0*/  FMUL.FTZ R16, R11, UR39 ;  /* 0x000000270b107c20 */ /* 0x000fca0008410000 */
        /* <DEDUP_REMOVED lines=17> */
[----:B------:R-:W-:Y:S01]  /*11310*/  F2FP.F16.F32.PACK_AB R48, R49, R48 ;  /* 0x000000303130723e */ /* 0x000fe200000000ff */
[--C-:B------:R-:W-:Y:S01]  /*11320*/  FFMA.FTZ R75, R75, UR39, -R16.reuse ;  /* 0x000000274b4b7c23 */ /* 0x100fe20008010810 */
[----:B------:R-:W-:Y:S01]  /*11330*/  F2FP.F16.F32.PACK_AB R56, R57, R56 ;  /* 0x000000383938723e */ /* 0x000fe200000000ff */
[--C-:B------:R-:W-:Y:S01]  /*11340*/  FFMA.FTZ R78, R78, UR39, -R16.reuse ;  /* 0x000000274e4e7c23 */ /* 0x100fe20008010810 */
[--C-:B------:R-:W-:Y:S01]  /*11350*/  FFMA.FTZ R79, R79, UR39, -R16.reuse ;  /* 0x000000274f4f7c23 */ /* 0x100fe20008010810 */
[--C-:B------:R-:W-:Y:S01]  /*11360*/  FFMA.FTZ R82, R82, UR39, -R16.reuse ;  /* 0x0000002752527c23 */ /* 0x100fe20008010810 */
[----:B------:R-:W-:Y:S01]  /*11370*/  MUFU.EX2 R28, R28 ;  /* 0x0000001c001c7308 */ /* 0x000fe20000000800 */
[--C-:B------:R-:W-:Y:S01]  /*11380*/  FFMA.FTZ R83, R83, UR39, -R16.reuse ;  /* 0x0000002753537c23 */ /* 0x100fe20008010810 */
[----:B------:R-:W-:Y:S01]  /*11390*/  FFMA.FTZ R86, R86, UR39, -R16 ;  /* 0x0000002756567c23 */ /* 0x000fe20008010810 */
[----:B------:R-:W-:-:S05]  /*113a0*/  F2FP.F16.F32.PACK_AB R42, R45, R44 ;  /* 0x0000002c2d2a723e */ /* 0x000fca00000000ff */
[----:B------:R-:W1:Y:S01]  /*113b0*/  MUFU.EX2 R29, R29 ;  /* 0x0000001d001d7308 */ /* 0x000e620000000800 */
[----:B0-----:R-:W-:-:S07]  /*113c0*/  F2FP.F16.F32.PACK_AB R25, R21, R18 ;  /* 0x000000121519723e */ /* 0x001fce00000000ff */
[----:B------:R-:W-:Y:S08]  /*113d0*/  MUFU.EX2 R30, R30 ;  /* 0x0000001e001e7308 */ /* 0x000ff00000000800 */
[----:B------:R-:W-:Y:S01]  /*113e0*/  MUFU.EX2 R31, R31 ;  /* 0x0000001f001f7308 */ /* 0x000fe20000000800 */
[----:B-1----:R-:W-:-:S05]  /*113f0*/  F2FP.F16.F32.PACK_AB R27, R29, R28 ;  /* 0x0000001c1d1b723e */ /* 0x002fca00000000ff */
[----:B------:R0:W-:Y:S02]  /*11400*/  STSM.16.M88.4 [R140+0x21800], R24 ;  /* 0x021800188c007844 */ /* 0x0001e40000000200 */
[----:B------:R-:W-:Y:S08]  /*11410*/  MUFU.EX2 R51, R51 ;  /* 0x0000003300337308 */ /* 0x000ff00000000800 */
[----:B------:R-:W-:Y:S01]  /*11420*/  MUFU.EX2 R5, R66 ;  /* 0x0000004200057308 */ /* 0x000fe20000000800 */
[----:B0-----:R-:W-:Y:S01]  /*11430*/  FSEL R26, R11, RZ, P3 ;  /* 0x000000ff0b1a7208 */ /* 0x001fe20001800000 */
[--C-:B------:R-:W-:Y:S01]  /*11440*/  FFMA.FTZ R24, R34, UR39, -R16.reuse ;  /* 0x0000002722187c23 */ /* 0x100fe20008010810 */
[--C-:B------:R-:W-:Y:S01]  /*11450*/  FFMA.FTZ R25, R35, UR39, -R16.reuse ;  /* 0x0000002723197c23 */ /* 0x100fe20008010810 */
[--C-:B------:R-:W-:Y:S01]  /*11460*/  FFMA.FTZ R35, R38, UR39, -R16.reuse ;  /* 0x0000002726237c23 */ /* 0x100fe20008010810 */
[----:B------:R-:W-:Y:S01]  /*11470*/  FFMA.FTZ R27, R39, UR39, -R16 ;  /* 0x00000027271b7c23 */ /* 0x000fe20008010810 */
[----:B------:R-:W-:Y:S01]  /*11480*/  FADD.FTZ R26, -R26, R6 ;  /* 0x000000061a1a7221 */ /* 0x000fe20000010100 */
[--C-:B------:R-:W-:Y:S01]  /*11490*/  FFMA.FTZ R38, R43, UR39, -R16.reuse ;  /* 0x000000272b267c23 */ /* 0x100fe20008010810 */
[----:B------:R-:W-:Y:S01]  /*114a0*/  MUFU.EX2 R24, R24 ;  /* 0x0000001800187308 */ /* 0x000fe20000000800 */
[--C-:B------:R-:W-:Y:S01]  /*114b0*/  FFMA.FTZ R43, R46, UR39, -R16.reuse ;  /* 0x000000272e2b7c23 */ /* 0x100fe20008010810 */
[----:B------:R-:W-:Y:S01]  /*114c0*/  FMUL.FTZ R6, R26, UR39 ;  /* 0x000000271a067c20 */ /* 0x000fe20008410000 */
[----:B------:R-:W-:Y:S01]  /*114d0*/  F2FP.F16.F32.PACK_AB R34, R37, R36 ;  /* 0x000000242522723e */ /* 0x000fe200000000ff */
[--C-:B------:R-:W-:Y:S01]  /*114e0*/  FFMA.FTZ R39, R47, UR39, -R16.reuse ;  /* 0x000000272f277c23 */ /* 0x100fe20008010810 */
[----:B------:R-:W-:-:S03]  /*114f0*/  FFMA.FTZ R26, R50, UR39, -R16 ;  /* 0x00000027321a7c23 */ /* 0x000fc60008010810 */
[----:B------:R-:W0:Y:S08]  /*11500*/  MUFU.EX2 R6, R6 ;  /* 0x0000000600067308 */ /* 0x000e300000000800 */
[----:B------:R-:W1:Y:S08]  /*11510*/  MUFU.EX2 R25, R25 ;  /* 0x0000001900197308 */ /* 0x000e700000000800 */
[----:B------:R-:W3:Y:S01]  /*11520*/  MUFU.EX2 R35, R35 ;  /* 0x0000002300237308 */ /* 0x000ee20000000800 */
[----:B0-----:R-:W-:Y:S01]  /*11530*/  FFMA.FTZ R18, R6, R4, R18 ;  /* 0x0000000406127223 */ /* 0x001fe20000010012 */
[----:B------:R-:W-:-:S03]  /*11540*/  FFMA.FTZ R4, R55, UR39, -R16 ;  /* 0x0000002737047c23 */ /* 0x000fc60008010810 */
[----:B------:R-:W-:Y:S01]  /*11550*/  FADD.FTZ R18, R21, R18 ;  /* 0x0000001215127221 */ /* 0x000fe20000010000 */
[--C-:B------:R-:W-:Y:S01]  /*11560*/  FFMA.FTZ R21, R59, UR39, -R16.reuse ;  /* 0x000000273b157c23 */ /* 0x100fe20008010810 */
[----:B------:R-:W-:Y:S01]  /*11570*/  FFMA.FTZ R59, R62, UR39, -R16 ;  /* 0x000000273e3b7c23 */ /* 0x000fe20008010810 */
[----:B------:R-:W0:Y:S01]  /*11580*/  MUFU.EX2 R27, R27 ;  /* 0x0000001b001b7308 */ /* 0x000e220000000800 */
[----:B------:R-:W-:Y:S01]  /*11590*/  FADD.FTZ R28, R28, R18 ;  /* 0x000000121c1c7221 */ /* 0x000fe20000010000 */
[----:B-1----:R-:W-:Y:S01]  /*115a0*/  F2FP.F16.F32.PACK_AB R33, R25, R24 ;  /* 0x000000181921723e */ /* 0x002fe200000000ff */
[----:B------:R-:W-:Y:S02]  /*115b0*/  FFMA.FTZ R16, R87, UR39, -R16 ;  /* 0x0000002757107c23 */ /* 0x000fe40008010810 */
[----:B------:R-:W-:-:S03]  /*115c0*/  FADD.FTZ R28, R29, R28 ;  /* 0x0000001c1d1c7221 */ /* 0x000fc60000010000 */
[----:B------:R-:W1:Y:S01]  /*115d0*/  MUFU.EX2 R38, R38 ;  /* 0x0000002600267308 */ /* 0x000e620000000800 */
[----:B------:R-:W-:Y:S01]  /*115e0*/  FADD.FTZ R28, R24, R28 ;  /* 0x0000001c181c7221 */ /* 0x000fe20000010000 */
[----:B------:R-:W-:-:S03]  /*115f0*/  FADD.FTZ R24, R57, R41 ;  /* 0x0000002939187221 */ /* 0x000fc60000010000 */
[----:B------:R-:W-:Y:S01]  /*11600*/  FADD.FTZ R36, R25, R28 ;  /* 0x0000001c19247221 */ /* 0x000fe20000010000 */
[----:B------:R-:W-:Y:S02]  /*11610*/  FADD.FTZ R24, R60, R24 ;  /* 0x000000183c187221 */ /* 0x000fe40000010000 */
[----:B------:R-:W4:Y:S01]  /*11620*/  MUFU.EX2 R43, R43 ;  /* 0x0000002b002b7308 */ /* 0x000f220000000800 */
[----:B---3--:R-:W-:-:S07]  /*11630*/  FADD.FTZ R36, R35, R36 ;  /* 0x0000002423247221 */ /* 0x008fce0000010000 */
[----:B------:R-:W3:Y:S01]  /*11640*/  MUFU.EX2 R39, R39 ;  /* 0x0000002700277308 */ /* 0x000ee20000000800 */
[----:B0-----:R-:W-:-:S07]  /*11650*/  FADD.FTZ R36, R27, R36 ;  /* 0x000000241b247221 */ /* 0x001fce0000010000 */
[----:B------:R-:W0:Y:S01]  /*11660*/  MUFU.EX2 R26, R26 ;  /* 0x0000001a001a7308 */ /* 0x000e220000000800 */
[----:B------:R-:W-:-:S07]  /*11670*/  FADD.FTZ R36, R30, R36 ;  /* 0x000000241e247221 */ /* 0x000fce0000010000 */
[----:B------:R-:W5:Y:S01]  /*11680*/  MUFU.EX2 R4, R4 ;  /* 0x0000000400047308 */ /* 0x000f620000000800 */
[----:B-1----:R-:W-:-:S07]  /*11690*/  FADD.FTZ R36, R38, R36 ;  /* 0x0000002426247221 */ /* 0x002fce0000010000 */
[----:B------:R-:W1:Y:S01]  /*116a0*/  MUFU.EX2 R18, R58 ;  /* 0x0000003a00127308 */ /* 0x000e620000000800 */
[----:B----4-:R-:W-:-:S07]  /*116b0*/  FADD.FTZ R36, R43, R36 ;  /* 0x000000242b247221 */ /* 0x010fce0000010000 */
[----:B------:R-:W4:Y:S01]  /*116c0*/  MUFU.EX2 R21, R21 ;  /* 0x0000001500157308 */ /* 0x000f220000000800 */
[----:B---3--:R-:W-:-:S07]  /*116d0*/  FADD.FTZ R37, R39, R36 ;  /* 0x0000002427257221 */ /* 0x008fce0000010000 */
[----:B------:R-:W3:Y:S01]  /*116e0*/  MUFU.EX2 R59, R59 ;  /* 0x0000003b003b7308 */ /* 0x000ee20000000800 */
[----:B0-----:R-:W-:-:S07]  /*116f0*/  FADD.FTZ R37, R26, R37 ;  /* 0x000000251a257221 */ /* 0x001fce0000010000 */
[----:B------:R-:W0:Y:S01]  /*11700*/  MUFU.EX2 R29, R63 ;  /* 0x0000003f001d7308 */ /* 0x000e220000000800 */
[----:B------:R-:W-:Y:S01]  /*11710*/  FADD.FTZ R37, R31, R37 ;  /* 0x000000251f257221 */ /* 0x000fe20000010000 */
[----:B------:R-:W-:Y:S01]  /*11720*/  FADD.FTZ R24, R61, R24 ;  /* 0x000000183d187221 */ /* 0x000fe20000010000 */
[----:B------:R-:W-:Y:S02]  /*11730*/  F2FP.F16.F32.PACK_AB R41, R38, R30 ;  /* 0x0000001e2629723e */ /* 0x000fe400000000ff */
[----:B------:R-:W-:-:S03]  /*11740*/  FADD.FTZ R37, R51, R37 ;  /* 0x0000002533257221 */ /* 0x000fc60000010000 */
[----:B------:R-:W2:Y:S01]  /*11750*/  MUFU.EX2 R28, R67 ;  /* 0x00000043001c7308 */ /* 0x000ea20000000800 */
[----:B-----5:R-:W-:Y:S01]  /*11760*/  FADD.FTZ R37, R4, R37 ;  /* 0x0000002504257221 */ /* 0x020fe20000010000 */
[----:B------:R-:W-:-:S06]  /*11770*/  FADD.FTZ R24, R64, R24 ;  /* 0x0000001840187221 */ /* 0x000fcc0000010000 */
[----:B------:R-:W-:Y:S01]  /*11780*/  MUFU.EX2 R71, R71 ;  /* 0x0000004700477308 */ /* 0x000fe20000000800 */
[----:B-1----:R-:W-:Y:S01]  /*11790*/  FADD.FTZ R37, R18, R37 ;  /* 0x0000002512257221 */ /* 0x002fe20000010000 */
[----:B------:R-:W-:Y:S01]  /*117a0*/  F2FP.F16.F32.PACK_AB R49, R31, R26 ;  /* 0x0000001a1f31723e */ /* 0x000fe200000000ff */
[----:B------:R-:W5:Y:S01]  /*117b0*/  LDL R30, [R1+0x24] ;  /* 0x00002400011e7983 */ /* 0x000f620000100800 */
[----:B------:R-:W-:Y:S01]  /*117c0*/  F2FP.F16.F32.PACK_AB R35, R27, R35 ;  /* 0x000000231b23723e */ /* 0x000fe200000000ff */
[----:B----4-:R-:W-:Y:S01]  /*117d0*/  FADD.FTZ R37, R21, R37 ;  /* 0x0000002515257221 */ /* 0x010fe20000010000 */
[----:B------:R-:W-:Y:S02]  /*117e0*/  F2FP.F16.F32.PACK_AB R43, R39, R43 ;  /* 0x0000002b272b723e */ /* 0x000fe400000000ff */
[----:B------:R-:W1:Y:S01]  /*117f0*/  MUFU.EX2 R67, R70 ;  /* 0x0000004600437308 */ /* 0x000e620000000800 */
[----:B---3--:R-:W-:Y:S01]  /*11800*/  FADD.FTZ R37, R59, R37 ;  /* 0x000000253b257221 */ /* 0x008fe20000010000 */
[----:B------:R-:W-:-:S06]  /*11810*/  FADD.FTZ R24, R65, R24 ;  /* 0x0000001841187221 */ /* 0x000fcc0000010000 */
[----:B------:R-:W3:Y:S01]  /*11820*/  MUFU.EX2 R36, R74 ;  /* 0x0000004a00247308 */ /* 0x000ee20000000800 */
[----:B0-----:R-:W-:Y:S01]  /*11830*/  FADD.FTZ R37, R29, R37 ;  /* 0x000000251d257221 */ /* 0x001fe20000010000 */
[----:B------:R-:W-:Y:S01]  /*11840*/  F2FP.F16.F32.PACK_AB R51, R4, R51 ;  /* 0x000000330433723e */ /* 0x000fe200000000ff */
[----:B--2---:R0:W-:Y:S02]  /*11850*/  STSM.16.M88.4 [R145], R32 ;  /* 0x0000002091007844 */ /* 0x0041e40000000200 */
[----:B------:R-:W-:Y:S01]  /*11860*/  FADD.FTZ R37, R5, R37 ;  /* 0x0000002505257221 */ /* 0x000fe20000010000 */
[----:B------:R-:W-:Y:S02]  /*11870*/  FADD.FTZ R24, R68, R24 ;  /* 0x0000001844187221 */ /* 0x000fe40000010000 */
[----:B------:R-:W2:Y:S01]  /*11880*/  MUFU.EX2 R75, R75 ;  /* 0x0000004b004b7308 */ /* 0x000ea20000000800 */
[----:B------:R-:W-:Y:S01]  /*11890*/  FADD.FTZ R26, R28, R37 ;  /* 0x000000251c1a7221 */ /* 0x000fe20000010000 */
[----:B------:R-:W-:-:S03]  /*118a0*/  FADD.FTZ R25, R69, R24 ;  /* 0x0000001845197221 */ /* 0x000fc60000010000 */
[----:B-1----:R-:W-:Y:S01]  /*118b0*/  FADD.FTZ R26, R67, R26 ;  /* 0x0000001a431a7221 */ /* 0x002fe20000010000 */
[----:B------:R-:W-:Y:S01]  /*118c0*/  F2FP.F16.F32.PACK_AB R57, R21, R18 ;  /* 0x000000121539723e */ /* 0x000fe200000000ff */
[----:B------:R-:W-:Y:S01]  /*118d0*/  FADD.FTZ R4, R72, R25 ;  /* 0x0000001948047221 */ /* 0x000fe20000010000 */
[----:B------:R-:W1:Y:S01]  /*118e0*/  MUFU.EX2 R78, R78 ;  /* 0x0000004e004e7308 */ /* 0x000e620000000800 */
[----:B------:R-:W-:Y:S02]  /*118f0*/  FADD.FTZ R21, R71, R26 ;  /* 0x0000001a47157221 */ /* 0x000fe40000010000 */
[----:B------:R-:W-:Y:S02]  /*11900*/  FADD.FTZ R25, R73, R4 ;  /* 0x0000000449197221 */ /* 0x000fe40000010000 */
[----:B---3--:R-:W-:-:S03]  /*11910*/  FADD.FTZ R4, R36, R21 ;  /* 0x0000001524047221 */ /* 0x008fc60000010000 */
[----:B------:R3:W-:Y:S02]  /*11920*/  MUFU.EX2 R21, R16 ;  /* 0x0000001000157308 */ /* 0x0007e40000000800 */
[----:B---3--:R-:W3:Y:S06]  /*11930*/  LDL R16, [R1+0xc] ;  /* 0x00000c0001107983 */ /* 0x008eec0000100800 */
[----:B------:R-:W4:Y:S01]  /*11940*/  MUFU.EX2 R79, R79 ;  /* 0x0000004f004f7308 */ /* 0x000f220000000800 */
[----:B------:R-:W-:Y:S01]  /*11950*/  FADD.FTZ R18, R76, R25 ;  /* 0x000000194c127221 */ /* 0x000fe20000010000 */
[----:B--2---:R-:W-:-:S06]  /*11960*/  FADD.FTZ R25, R75, R4 ;  /* 0x000000044b197221 */ /* 0x004fcc0000010000 */
[----:B------:R-:W2:Y:S01]  /*11970*/  MUFU.EX2 R82, R82 ;  /* 0x0000005200527308 */ /* 0x000ea20000000800 */
[----:B-1----:R-:W-:-:S07]  /*11980*/  FADD.FTZ R4, R78, R25 ;  /* 0x000000194e047221 */ /* 0x002fce0000010000 */
[----:B------:R-:W1:Y:S01]  /*11990*/  MUFU.EX2 R83, R83 ;  /* 0x0000005300537308 */ /* 0x000e620000000800 */
[----:B------:R-:W-:-:S07]  /*119a0*/  FADD.FTZ R27, R77, R18 ;  /* 0x000000124d1b7221 */ /* 0x000fce0000010000 */
[----:B------:R-:W0:Y:S01]  /*119b0*/  MUFU.EX2 R86, R86 ;  /* 0x0000005600567308 */ /* 0x000e220000000800 */
[----:B----4-:R-:W-:Y:S01]  /*119c0*/  FADD.FTZ R25, R79, R4 ;  /* 0x000000044f197221 */ /* 0x010fe20000010000 */
[----:B------:R-:W-:Y:S01]  /*119d0*/  FADD.FTZ R18, R80, R27 ;  /* 0x0000001b50127221 */ /* 0x000fe20000010000 */
[----:B------:R-:W-:Y:S02]  /*119e0*/  F2FP.F16.F32.PACK_AB R50, R53, R52 ;  /* 0x000000343532723e */ /* 0x000fe400000000ff */
[----:B--2---:R-:W-:Y:S01]  /*119f0*/  FADD.FTZ R4, R82, R25 ;  /* 0x0000001952047221 */ /* 0x004fe20000010000 */
[----:B------:R-:W-:Y:S01]  /*11a00*/  F2FP.F16.F32.PACK_AB R58, R61, R60 ;  /* 0x0000003c3d3a723e */ /* 0x000fe200000000ff */
[----:B------:R-:W-:Y:S01]  /*11a10*/  FADD.FTZ R27, R81, R18 ;  /* 0x00000012511b7221 */ /* 0x000fe20000010000 */
[----:B------:R-:W-:Y:S02]  /*11a20*/  F2FP.F16.F32.PACK_AB R59, R29, R59 ;  /* 0x0000003b1d3b723e */ /* 0x000fe400000000ff */
[----:B------:R-:W-:-:S02]  /*11a30*/  F2FP.F16.F32.PACK_AB R64, R65, R64 ;  /* 0x000000404140723e */ /* 0x000fc400000000ff */
[----:B------:R-:W-:Y:S02]  /*11a40*/  F2FP.F16.F32.PACK_AB R72, R73, R72 ;  /* 0x000000484948723e */ /* 0x000fe400000000ff */
[----:B------:R-:W-:Y:S02]  /*11a50*/  F2FP.F16.F32.PACK_AB R66, R69, R68 ;  /* 0x000000444542723e */ /* 0x000fe400000000ff */
[----:B------:R-:W-:Y:S02]  /*11a60*/  F2FP.F16.F32.PACK_AB R80, R81, R80 ;  /* 0x000000505150723e */ /* 0x000fe400000000ff */
[----:B------:R-:W-:Y:S01]  /*11a70*/  F2FP.F16.F32.PACK_AB R65, R28, R5 ;  /* 0x000000051c41723e */ /* 0x000fe200000000ff */
[----:B-1----:R-:W-:Y:S01]  /*11a80*/  FADD.FTZ R5, R83, R4 ;  /* 0x0000000453057221 */ /* 0x002fe20000010000 */
[----:B------:R-:W-:Y:S02]  /*11a90*/  F2FP.F16.F32.PACK_AB R67, R71, R67 ;  /* 0x000000434743723e */ /* 0x000fe400000000ff */
[----:B------:R-:W-:Y:S01]  /*11aa0*/  F2FP.F16.F32.PACK_AB R73, R75, R36 ;  /* 0x000000244b49723e */ /* 0x000fe200000000ff */
[----:B------:R1:W-:Y:S01]  /*11ab0*/  STSM.16.M88.4 [R142], R40 ;  /* 0x000000288e007844 */ /* 0x0003e20000000200 */
[----:B------:R-:W-:-:S02]  /*11ac0*/  F2FP.F16.F32.PACK_AB R74, R77, R76 ;  /* 0x0000004c4d4a723e */ /* 0x000fc400000000ff */
[----:B------:R-:W-:Y:S02]  /*11ad0*/  F2FP.F16.F32.PACK_AB R75, R79, R78 ;  /* 0x0000004e4f4b723e */ /* 0x000fe400000000ff */
[----:B------:R-:W-:Y:S01]  /*11ae0*/  F2FP.F16.F32.PACK_AB R81, R83, R82 ;  /* 0x000000525351723e */ /* 0x000fe200000000ff */
[----:B------:R1:W-:Y:S01]  /*11af0*/  STSM.16.M88.4 [R141], R48 ;  /* 0x000000308d007844 */ /* 0x0003e20000000200 */
[----:B------:R-:W-:Y:S02]  /*11b00*/  F2FP.F16.F32.PACK_AB R82, R0, R84 ;  /* 0x000000540052723e */ /* 0x000fe400000000ff */
[----:B0-----:R-:W-:Y:S01]  /*11b10*/  F2FP.F16.F32.PACK_AB R83, R21, R86 ;  /* 0x000000561553723e */ /* 0x001fe200000000ff */
[----:B------:R1:W-:Y:S01]  /*11b20*/  STSM.16.M88.4 [R140+0x27800], R56 ;  /* 0x027800388c007844 */ /* 0x0003e20000000200 */
        /* <DEDUP_REMOVED lines=55> */
[----:B-----5:R1:W-:Y:S04]  /*11ea0*/  STSM.16.M88.4 [R30], R64 ;  /* 0x000000401e007844 */ /* 0x0203e80000000200 */
[----:B------:R1:W-:Y:S04]  /*11eb0*/  STSM.16.M88.4 [R142+0x6000], R72 ;  /* 0x006000488e007844 */ /* 0x0003e80000000200 */
[----:B------:R1:W-:Y:S01]  /*11ec0*/  STSM.16.M88.4 [R141+0x6000], R80 ;  /* 0x006000508d007844 */ /* 0x0003e20000000200 */
[----:B------:R0:W-:Y:S06]  /*11ed0*/  MEMBAR.ALL.CTA ;  /* 0x0000000000007992 */ /* 0x0001ec0000008000 */
[----:B0-----:R-:W0:Y:S01]  /*11ee0*/  FENCE.VIEW.ASYNC.S ;  /* 0x00000000000073c6 */ /* 0x001e220000000000 */
[C---:B---3--:R-:W-:Y:S01]  /*11ef0*/  ISETP.GT.AND P3, PT, R3.reuse, R16, PT ;  /* 0x000000100300720c */ /* 0x048fe20003f64270 */
[----:B------:R-:W-:-:S02]  /*11f00*/  VIADD R3, R3, 0xffffffff ;  /* 0xffffffff03037836 */ /* 0x000fc40000000000 */
[----:B------:R-:W-:Y:S01]  /*11f10*/  IMAD.MOV.U32 R16, RZ, RZ, R20 ;  /* 0x000000ffff107224 */ /* 0x000fe200078e0014 */
[----:B0-----:R-:W-:-:S09]  /*11f20*/  NOP ;  /* 0x0000000000007918 */ /* 0x001fd20000000000 */
[----:B-1----:R-:W-:Y:S05]  /*11f30*/  @P3 BRA `(.L_x_11443) ;  /* 0xffffffcc000c3947 */ /* 0x002fea000383ffff */
[----:B------:R-:W-:Y:S02]  /*11f40*/  IMAD.MOV.U32 R6, RZ, RZ, R11 ;  /* 0x000000ffff067224 */ /* 0x000fe400078e000b */
[----:B------:R-:W-:Y:S02]  /*11f50*/  IMAD.MOV.U32 R0, RZ, RZ, R8 ;  /* 0x000000ffff007224 */ /* 0x000fe400078e0008 */
[----:B------:R-:W-:Y:S02]  /*11f60*/  IMAD.MOV.U32 R16, RZ, RZ, R20 ;  /* 0x000000ffff107224 */ /* 0x000fe400078e0014 */
[----:B------:R-:W-:-:S07]  /*11f70*/  IMAD.MOV.U32 R18, RZ, RZ, R7 ;  /* 0x000000ffff127224 */ /* 0x000fce00078e0007 */
.L_x_11425:
[----:B------:R-:W2:Y:S01]  /*11f80*/  LDL R11, [R1+0x1c] ;  /* 0x00001c00010b7983 */ /* 0x000ea20000100800 */
[----:B------:R-:W0:Y:S01]  /*11f90*/  LDC R7, c[0x0][0x448] ;  /* 0x00011200ff077b82 */ /* 0x000e220000000800 */
[----:B------:R-:W-:-:S07]  /*11fa0*/  IADD3 R20, R138, 0x1, -R22 ;  /* 0x000000018a147810 */ /* 0x000fce0007ffe816 */
[----:B------:R-:W1:Y:S01]  /*11fb0*/  LDC R24, c[0x0][0x9e4] ;  /* 0x00027900ff187b82 */ /* 0x000e620000000800 */
[----:B0-----:R-:W-:Y:S02]  /*11fc0*/  ISETP.NE.AND P5, PT, R7, 0x1, PT ;  /* 0x000000010700780c */ /* 0x001fe40003fa5270 */
[----:B-1----:R-:W-:-:S11]  /*11fd0*/  ISETP.GE.AND P4, PT, R24, 0x1, PT ;  /* 0x000000011800780c */ /* 0x002fd60003f86270 */
[----:B------:R-:W0:Y:S08]  /*11fe0*/  @P5 LDC R8, c[0x0][0x44c] ;  /* 0x00011300ff085b82 */ /* 0x000e300000000800 */
[----:B------:R-:W1:Y:S01]  /*11ff0*/  @P5 LDC R9, c[0x0][0x450] ;  /* 0x00011400ff095b82 */ /* 0x000e620000000800 */
[----:B--2---:R-:W-:-:S04]  /*12000*/  VIADD R7, R11, 0xbf ;  /* 0x000000bf0b077836 */ /* 0x004fc80000000000 */
        /* <DEDUP_REMOVED lines=15> */
.L_x_11446:
[----:B------:R-:W-:-:S13]  /*12100*/  ISETP.NE.AND P2, PT, R24, 0x1, PT ;  /* 0x000000011800780c */ /* 0x000fda0003f45270 */
[----:B------:R-:W0:Y:S02]  /*12110*/  @P2 LDC.64 R8, c[0x0][0x9e8] ;  /* 0x00027a00ff082b82 */ /* 0x000e240000000a00 */
[----:B0-----:R-:W-:-:S05]  /*12120*/  @P2 IMAD.HI.U32 R8, R7, R8, RZ ;  /* 0x0000000807082227 */ /* 0x001fca00078e00ff */
[----:B------:R-:W-:-:S07]  /*12130*/  @P2 SHF.R.U32.HI R7, RZ, R9, R8 ;  /* 0x00000009ff072219 */ /* 0x000fce0000011608 */
.L_x_11447:
[----:B------:R-:W-:Y:S05]  /*12140*/  BSYNC B0 ;  /* 0x0000000000007941 */ /* 0x000fea0003800000 */
.L_x_11445:
[----:B------:R-:W-:-:S05]  /*12150*/  IMAD R7, R7, R24, RZ ;  /* 0x0000001807077224 */ /* 0x000fca00078e02ff */
[----:B------:R-:W-:-:S07]  /*12160*/  VIMNMX R10, R10, R7, !PT ;  /* 0x000000070a0a7248 */ /* 0x000fce0007fe0100 */
.L_x_11444:
[----:B------:R-:W2:Y:S01]  /*12170*/  LDL R8, [R1+0x48] ;  /* 0x0000480001087983 */ /* 0x000ea20000100800 */
[----:B------:R-:W-:-:S05]  /*12180*/  VIADD R10, R10, 0x7f ;  /* 0x0000007f0a0a7836 */ /* 0x000fca0000000000 */
[----:B------:R-:W-:-:S04]  /*12190*/  SHF.R.S32.HI R7, RZ, 0x1f, R10 ;  /* 0x0000001fff077819 */ /* 0x000fc8000001140a */
[----:B------:R-:W-:-:S04]  /*121a0*/  LEA.HI R7, R7, R10, RZ, 0x7 ;  /* 0x0000000a07077211 */ /* 0x000fc800078f38ff */
[----:B------:R-:W-:-:S04]  /*121b0*/  SHF.R.S32.HI R7, RZ, 0x7, R7 ;  /* 0x00000007ff077819 */ /* 0x000fc80000011407 */
[----:B--2---:R-:W-:-:S04]  /*121c0*/  VIMNMX R143, R8, R7, !PT ;  /* 0x00000007088f7248 */ /* 0x004fc80007fe0100 */
[----:B------:R-:W-:-:S13]  /*121d0*/  ISETP.GE.AND P2, PT, R3, R143, PT ;  /* 0x0000008f0300720c */ /* 0x000fda0003f46270 */
[----:B------:R-:W-:Y:S05]  /*121e0*/  @!P2 BRA `(.L_x_11448) ;  /* 0x0000002000f0a947 */ /* 0x000fea0003800000 */
[----:B------:R-:W-:Y:S02]  /*121f0*/  IMAD.MOV.U32 R7, RZ, RZ, R6 ;  /* 0x000000ffff077224 */ /* 0x000fe400078e0006 */
[----:B------:R-:W-:Y:S02]  /*12200*/  IMAD.MOV.U32 R8, RZ, RZ, R0 ;  /* 0x000000ffff087224 */ /* 0x000fe400078e0000 */
[----:B------:R-:W-:Y:S02]  /*12210*/  IMAD.MOV.U32 R10, RZ, RZ, R18 ;  /* 0x000000ffff0a7224 */ /* 0x000fe400078e0012 */
[----:B------:R-:W-:-:S07]  /*12220*/  IMAD.MOV.U32 R9, RZ, RZ, R16 ;  /* 0x000000ffff097224 */ /* 0x000fce00078e0010 */
.L_x_11458:
        /* <DEDUP_REMOVED lines=10> */
.L_x_11450:
[----:B------:R-:W-:Y:S01]  /*122d0*/  IMAD R0, R16, 0x8, R2 ;  /* 0x0000000810007824 */ /* 0x000fe200078e0202 */
[----:B------:R-:W-:-:S04]  /*122e0*/  SHF.L.U32 R11, R18, 0x1f, RZ ;  /* 0x0000001f120b7819 */ /* 0x000fc800000006ff */
[----:B------:R0:W1:Y:S01]  /*122f0*/  SYNCS.PHASECHK.TRANS64.TRYWAIT P3, [R0+URZ+0x2d830], R11 ;  /* 0x02d8300b000075a7 */ /* 0x000062000806017f */
[----:B------:R-:W-:Y:S05]  /*12300*/  @!P0 BRA `(.L_x_11451) ;  /* 0x0000000000048947 */ /* 0x000fea0003800000 */
[----:B------:R-:W-:Y:S01]  /*12310*/  BPT.TRAP 0x1 ;  /* 0x000000040000795c */ /* 0x000fe20000300000 */
.L_x_11451:
[----:B------:R-:W-:Y:S04]  /*12320*/  BSSY B0, `(.L_x_11449) ;  /* 0x0000004000007945 */ /* 0x000fe80003800000 */
[----:B-1----:R-:W-:Y:S05]  /*12330*/  @P3 BRA `(.L_x_11452) ;  /* 0x0000000000083947 */ /* 0x002fea0003800000 */
[----:B------:R-:W1:Y:S02]  /*12340*/  SYNCS.PHASECHK.TRANS64.TRYWAIT P3, [R0+URZ+0x2d830], R11 ;  /* 0x02d8300b000075a7 */ /* 0x000e64000806017f */
[----:B-1----:R-:W-:Y:S05]  /*12350*/  @!P3 BRA `(.L_x_11453) ;  /* 0x00000108001cb947 */ /* 0x002fea0003800000 */
.L_x_11452:
[----:B------:R-:W-:Y:S05]  /*12360*/  BSYNC B0 ;  /* 0x0000000000007941 */ /* 0x000fea0003800000 */
.L_x_11449:
[----:B------:R-:W2:Y:S01]  /*12370*/  LDL R6, [R1+0x8] ;  /* 0x0000080001067983 */ /* 0x000ea20000100800 */
[----:B01----:R-:W0:Y:S01]  /*12380*/  S2R R0, SR_TID.X ;  /* 0x0000000000007919 */ /* 0x003e220000002100 */
        /* <DEDUP_REMOVED lines=8> */
[----:B------:R-:W-:Y:S01]  /*12410*/  R2UR UR9, R13 ;  /* 0x000000000d0972ca */ /* 0x000fe200000e0000 */
[----:B------:R-:W-:Y:S01]  /*12420*/  IMAD.MOV.U32 R29, RZ, RZ, -0x7fffffe0 ;  /* 0x80000020ff1d7424 */ /* 0x000fe200078e00ff */
[----:B------:R-:W-:Y:S02]  /*12430*/  R2UR UR15, R27 ;  /* 0x000000001b0f72ca */ /* 0x000fe400000e0000 */
[----:B------:R-:W-:Y:S02]  /*12440*/  R2UR UR19, R25 ;  /* 0x00000000191372ca */ /* 0x000fe400000e0000 */
[----:B------:R-:W-:-:S02]  /*12450*/  R2UR UR23, R27 ;  /* 0x000000001b1772ca */ /* 0x000fc400000e0000 */
[----:B------:R-:W-:Y:S02]  /*12460*/  R2UR UR27, R29 ;  /* 0x000000001d1b72ca */ /* 0x000fe400000e0000 */
[----:B------:R-:W-:Y:S02]  /*12470*/  R2UR UR12, R152 ;  /* 0x00000000980c72ca */ /* 0x000fe400000e0000 */
[----:B------:R-:W-:Y:S01]  /*12480*/  R2UR UR13, R153 ;  /* 0x00000000990d72ca */ /* 0x000fe200000e0000 */
[----:B------:R0:W-:Y:S01]  /*12490*/  BAR.SYNC.DEFER_BLOCKING R0, 0x100 ;  /* 0x000400000000751d */ /* 0x0001e20000010000 */
[----:B------:R-:W-:Y:S01]  /*124a0*/  R2UR UR16, R150 ;  /* 0x00000000961072ca */ /* 0x000fe200000e0000 */
[----:B--2---:R-:W-:-:S04]  /*124b0*/  IMAD R20, R16, 0x600, R6 ;  /* 0x0000060010147824 */ /* 0x004fc800078e0206 */
[C---:B------:R-:W-:Y:S01]  /*124c0*/  VIADD R26, R20.reuse, 0x2 ;  /* 0x00000002141a7836 */ /* 0x040fe20000000000 */
[C---:B------:R-:W-:Y:S01]  /*124d0*/  R2UR UR10, R20.reuse ;  /* 0x00000000140a72ca */ /* 0x040fe200000e0000 */
[C---:B------:R-:W-:Y:S02]  /*124e0*/  VIADD R24, R20.reuse, 0x200 ;  /* 0x0000020014187836 */ /* 0x040fe40000000000 */
[----:B------:R-:W-:Y:S01]  /*124f0*/  VIADD R28, R20, 0x400 ;  /* 0x00000400141c7836 */ /* 0x000fe20000000000 */
[----:B------:R-:W-:Y:S01]  /*12500*/  R2UR UR14, R26 ;  /* 0x000000001a0e72ca */ /* 0x000fe200000e0000 */
[----:B------:R-:W-:Y:S01]  /*12510*/  VIADD R26, R20, 0x202 ;  /* 0x00000202141a7836 */ /* 0x000fe20000000000 */
[----:B------:R-:W-:Y:S02]  /*12520*/  R2UR UR18, R24 ;  /* 0x00000000181272ca */ /* 0x000fe400000e0000 */
[----:B------:R-:W-:Y:S02]  /*12530*/  R2UR UR26, R28 ;  /* 0x000000001c1a72ca */ /* 0x000fe400000e0000 */
[----:B------:R-:W-:-:S02]  /*12540*/  R2UR UR22, R26 ;  /* 0x000000001a1672ca */ /* 0x000fc400000e0000 */
[----:B------:R-:W-:-:S06]  /*12550*/  WARPGROUP.ARRIVE ;  /* 0x00000000000079c5 */ /* 0x000fcc0000000000 */
[----:B------:R-:W-:Y:S01]  /*12560*/  HGMMA.64x128x16.F32 R24, gdesc[UR8], RZ, !UPT, gsb0 ;  /* 0x01e00000081879f0 */ /* 0x000fe2000c0008ff */
[----:B------:R-:W-:Y:S02]  /*12570*/  R2UR UR17, R151 ;  /* 0x00000000971172ca */ /* 0x000fe400000e0000 */
[----:B------:R-:W-:Y:S02]  /*12580*/  WARPGROUP.DEPBAR.LE gsb0, 0x0 ;  /* 0x00008000000079c5 */ /* 0x000fe40000010000 */
[----:B------:R-:W-:-:S07]  /*12590*/  WARPGROUP.ARRIVE ;  /* 0x00000000000079c5 */ /* 0x000fce0000000000 */
        /* <DEDUP_REMOVED lines=26> */
.L_x_11455:
[----:B------:R-:W-:Y:S01]  /*12740*/  SHF.L.U32 R0, R10, 0x1f, RZ ;  /* 0x0000001f0a007819 */ /* 0x000fe200000006ff */
[----:B------:R-:W-:-:S04]  /*12750*/  IMAD R6, R9, 0x8, R2 ;  /* 0x0000000809067824 */ /* 0x000fc800078e0202 */
[----:B------:R0:W1:Y:S01]  /*12760*/  SYNCS.PHASECHK.TRANS64.TRYWAIT P2, [R6+URZ+0x2d850], R0 ;  /* 0x02d85000060075a7 */ /* 0x000062000804017f */
[----:B------:R-:W-:Y:S05]  /*12770*/  @!P0 BRA `(.L_x_11456) ;  /* 0x0000000000048947 */ /* 0x000fea0003800000 */
[----:B------:R-:W-:Y:S01]  /*12780*/  BPT.TRAP 0x1 ;  /* 0x000000040000795c */ /* 0x000fe20000300000 */
.L_x_11456:
[----:B-1----:R-:W-:Y:S05]  /*12790*/  @P2 BRA `(.L_x_11454) ;  /* 0x0000000000082947 */ /* 0x002fea0003800000 */
[----:B------:R-:W1:Y:S02]  /*127a0*/  SYNCS.PHASECHK.TRANS64.TRYWAIT P2, [R6+URZ+0x2d850], R0 ;  /* 0x02d85000060075a7 */ /* 0x000e64000804017f */
[----:B-1----:R-:W-:Y:S05]  /*127b0*/  @!P2 BRA `(.L_x_11457) ;  /* 0x000001040018a947 */ /* 0x002fea0003800000 */
.L_x_11454:
[----:B01----:R-:W-:Y:S01]  /*127c0*/  VIADD R0, R2, 0x400 ;  /* 0x0000040002007836 */ /* 0x003fe20000000000 */
[----:B------:R-:W-:Y:S05]  /*127d0*/  WARPSYNC.ALL ;  /* 0x0000000000007948 */ /* 0x000fea0003800000 */
[----:B------:R-:W-:-:S04]  /*127e0*/  SHF.R.U32.HI R0, RZ, 0x4, R0 ;  /* 0x00000004ff007819 */ /* 0x000fc80000011600 */
[----:B------:R-:W-:-:S04]  /*127f0*/  LOP3.LUT R0, R0, 0x3fff, RZ, 0xc0, !PT ;  /* 0x00003fff00007812 */ /* 0x000fc800078ec0ff */
[----:B------:R-:W-:Y:S01]  /*12800*/  LOP3.LUT R10, R0, 0x2000000, RZ, 0xfc, !PT ;  /* 0x02000000000a7812 */ /* 0x000fe200078efcff */
[----:B------:R-:W2:Y:S01]  /*12810*/  LDL R144, [R1+0x3c] ;  /* 0x00003c0001907983 */ /* 0x000ea20000100800 */
[----:B------:R-:W-:-:S03]  /*12820*/  FMNMX.FTZ R0, R24, R8, !PT ;  /* 0x0000000818007209 */ /* 0x000fc60007810000 */
[----:B------:R-:W-:Y:S01]  /*12830*/  IMAD R10, R9, 0x600, R10 ;  /* 0x00000600090a7824 */ /* 0x000fe200078e020a */
[----:B------:R-:W-:Y:S01]  /*12840*/  UMOV UR39, UR6 ;  /* 0x0000000600277c82 */ /* 0x000fe20008000000 */
[----:B------:R-:W-:Y:S01]  /*12850*/  IMAD.MOV.U32 R11, RZ, RZ, -0x7fffffe0 ;  /* 0x80000020ff0b7424 */ /* 0x000fe200078e00ff */
[----:B------:R-:W-:Y:S01]  /*12860*/  FMNMX.FTZ R0, R25, R0, !PT ;  /* 0x0000000019007209 */ /* 0x000fe20007810000 */
[C---:B------:R-:W-:Y:S01]  /*12870*/  VIADD R20, R10.reuse, 0x40 ;  /* 0x000000400a147836 */ /* 0x040fe20000000000 */
[----:B------:R-:W-:Y:S01]  /*12880*/  R2UR UR10, R10 ;  /* 0x000000000a0a72ca */ /* 0x000fe200000e0000 */
[----:B------:R-:W-:Y:S01]  /*12890*/  WARPGROUP.ARRIVE ;  /* 0x00000000000079c5 */ /* 0x000fe20000000000 */
[----:B------:R-:W-:Y:S01]  /*128a0*/  FMNMX.FTZ R0, R28, R0, !PT ;  /* 0x000000001c007209 */ /* 0x000fe20007810000 */
[----:B------:R-:W-:Y:S01]  /*128b0*/  IMAD.MOV.U32 R21, RZ, RZ, -0x7fffffe0 ;  /* 0x80000020ff157424 */ /* 0x000fe200078e00ff */
[----:B------:R-:W-:Y:S01]  /*128c0*/  R2UR UR14, R20 ;  /* 0x00000000140e72ca */ /* 0x000fe200000e0000 */
[----:B------:R-:W-:Y:S01]  /*128d0*/  VIADD R20, R10, 0x80 ;  /* 0x000000800a147836 */ /* 0x000fe20000000000 */
[----:B------:R-:W-:-:S02]  /*128e0*/  FMNMX.FTZ R0, R29, R0, !PT ;  /* 0x000000001d007209 */ /* 0x000fc40007810000 */
[----:B------:R-:W-:Y:S02]  /*128f0*/  R2UR UR11, R11 ;  /* 0x000000000b0b72ca */ /* 0x000fe400000e0000 */
[----:B------:R-:W-:Y:S02]  /*12900*/  FMNMX.FTZ R0, R32, R0, !PT ;  /* 0x0000000020007209 */ /* 0x000fe40007810000 */
[----:B------:R-:W-:Y:S01]  /*12910*/  R2UR UR18, R20 ;  /* 0x00000000141272ca */ /* 0x000fe200000e0000 */
[----:B------:R-:W-:Y:S01]  /*12920*/  VIADD R20, R10, 0xc0 ;  /* 0x000000c00a147836 */ /* 0x000fe20000000000 */
[----:B------:R-:W-:Y:S02]  /*12930*/  FMNMX.FTZ R0, R33, R0, !PT ;  /* 0x0000000021007209 */ /* 0x000fe40007810000 */
[----:B------:R-:W-:Y:S02]  /*12940*/  R2UR UR15, R21 ;  /* 0x00000000150f72ca */ /* 0x000fe400000e0000 */
[----:B------:R-:W-:-:S02]  /*12950*/  FMNMX.FTZ R0, R36, R0, !PT ;  /* 0x0000000024007209 */ /* 0x000fc40007810000 */
[----:B------:R-:W-:Y:S01]  /*12960*/  R2UR UR22, R20 ;  /* 0x00000000141672ca */ /* 0x000fe200000e0000 */
[----:B------:R-:W-:Y:S01]  /*12970*/  VIADD R20, R10, 0x100 ;  /* 0x000001000a147836 */ /* 0x000fe20000000000 */
[----:B------:R-:W-:Y:S02]  /*12980*/  FMNMX.FTZ R0, R37, R0, !PT ;  /* 0x0000000025007209 */ /* 0x000fe40007810000 */
[----:B------:R-:W-:Y:S02]  /*12990*/  R2UR UR19, R21 ;  /* 0x00000000151372ca */ /* 0x000fe400000e0000 */
[----:B------:R-:W-:Y:S02]  /*129a0*/  FMNMX.FTZ R0, R40, R0, !PT ;  /* 0x0000000028007209 */ /* 0x000fe40007810000 */
[----:B------:R-:W-:Y:S01]  /*129b0*/  R2UR UR26, R20 ;  /* 0x00000000141a72ca */ /* 0x000fe200000e0000 */
[----:B------:R-:W-:Y:S01]  /*129c0*/  VIADD R20, R10, 0x140 ;  /* 0x000001400a147836 */ /* 0x000fe20000000000 */
[----:B------:R-:W-:-:S02]  /*129d0*/  FMNMX.FTZ R0, R41, R0, !PT ;  /* 0x0000000029007209 */ /* 0x000fc40007810000 */
[----:B------:R-:W-:Y:S02]  /*129e0*/  R2UR UR23, R21 ;  /* 0x00000000151772ca */ /* 0x000fe400000e0000 */
[----:B------:R-:W-:Y:S02]  /*129f0*/  FMNMX.FTZ R0, R44, R0, !PT ;  /* 0x000000002c007209 */ /* 0x000fe40007810000 */
[----:B------:R-:W-:Y:S01]  /*12a00*/  R2UR UR30, R20 ;  /* 0x00000000141e72ca */ /* 0x000fe200000e0000 */
[C---:B------:R-:W-:Y:S01]  /*12a10*/  VIADD R20, R10.reuse, 0x180 ;  /* 0x000001800a147836 */ /* 0x040fe20000000000 */
[----:B------:R-:W-:Y:S01]  /*12a20*/  FMNMX.FTZ R0, R45, R0, !PT ;  /* 0x000000002d007209 */ /* 0x000fe20007810000 */
[----:B------:R-:W-:Y:S01]  /*12a30*/  VIADD R10, R10, 0x1c0 ;  /* 0x000001c00a0a7836 */ /* 0x000fe20000000000 */
[----:B------:R-:W-:Y:S02]  /*12a40*/  R2UR UR27, R21 ;  /* 0x00000000151b72ca */ /* 0x000fe400000e0000 */
[----:B------:R-:W-:-:S02]  /*12a50*/  FMNMX.FTZ R0, R48, R0, !PT ;  /* 0x0000000030007209 */ /* 0x000fc40007810000 */
[----:B------:R-:W-:Y:S02]  /*12a60*/  R2UR UR34, R20 ;  /* 0x00000000142272ca */ /* 0x000fe400000e0000 */
[----:B------:R-:W-:Y:S02]  /*12a70*/  FMNMX.FTZ R0, R49, R0, !PT ;  /* 0x0000000031007209 */ /* 0x000fe40007810000 */
[----:B------:R-:W-:Y:S02]  /*12a80*/  R2UR UR46, R10 ;  /* 0x000000000a2e72ca */ /* 0x000fe400000e0000 */
[----:B------:R-:W-:Y:S02]  /*12a90*/  FMNMX.FTZ R0, R52, R0, !PT ;  /* 0x0000000034007209 */ /* 0x000fe40007810000 */
[----:B------:R-:W-:Y:S02]  /*12aa0*/  R2UR UR31, R21 ;  /* 0x00000000151f72ca */ /* 0x000fe400000e0000 */
[----:B------:R-:W-:-:S02]  /*12ab0*/  FMNMX.FTZ R0, R53, R0, !PT ;  /* 0x0000000035007209 */ /* 0x000fc40007810000 */
[----:B------:R-:W-:Y:S02]  /*12ac0*/  R2UR UR35, R21 ;  /* 0x00000000152372ca */ /* 0x000fe400000e0000 */
[----:B------:R-:W-:Y:S01]  /*12ad0*/  FMNMX.FTZ R0, R56, R0, !PT ;  /* 0x0000000038007209 */ /* 0x000fe20007810000 */
[----:B------:R-:W3:Y:S01]  /*12ae0*/  LDL R21, [R1+0x20] ;  /* 0x0000200001157983 */ /* 0x000ee20000100800 */
        /* <DEDUP_REMOVED lines=21> */
[----:B------:R-:W-:-:S03]  /*12c40*/  FMUL.FTZ R6, R0, UR39 ;  /* 0x0000002700067c20 */ /* 0x000fc60008410000 */
[----:B------:R-:W-:Y:S01]  /*12c50*/  FMUL.FTZ R8, R8, UR39 ;  /* 0x0000002708087c20 */ /* 0x000fe20008410000 */
        /* <DEDUP_REMOVED lines=19> */
[----:B------:R-:W1:Y:S01]  /*12d90*/  MUFU.EX2 R25, R25 ;  /* 0x0000001900197308 */ /* 0x000e620000000800 */
[--C-:B------:R-:W-:Y:S01]  /*12da0*/  FFMA.FTZ R57, R57, UR39, -R6.reuse ;  /* 0x0000002739397c23 */ /* 0x100fe20008010806 */
[--C-:B------:R-:W-:Y:S01]  /*12db0*/  FFMA.FTZ R60, R60, UR39, -R6.reuse ;  /* 0x000000273c3c7c23 */ /* 0x100fe20008010806 */
[--C-:B------:R-:W-:Y:S01]  /*12dc0*/  FFMA.FTZ R61, R61, UR39, -R6.reuse ;  /* 0x000000273d3d7c23 */ /* 0x100fe20008010806 */
[--C-:B------:R-:W-:Y:S01]  /*12dd0*/  FFMA.FTZ R64, R64, UR39, -R6.reuse ;  /* 0x0000002740407c23 */ /* 0x100fe20008010806 */
[--C-:B------:R-:W-:Y:S01]  /*12de0*/  FFMA.FTZ R65, R65, UR39, -R6.reuse ;  /* 0x0000002741417c23 */ /* 0x100fe20008010806 */
[--C-:B------:R-:W-:Y:S01]  /*12df0*/  FFMA.FTZ R68, R68, UR39, -R6.reuse ;  /* 0x0000002744447c23 */ /* 0x100fe20008010806 */
[----:B------:R-:W-:Y:S01]  /*12e00*/  FFMA.FTZ R69, R69, UR39, -R6 ;  /* 0x0000002745457c23 */ /* 0x000fe20008010806 */
[----:B------:R-:W4:Y:S01]  /*12e10*/  MUFU.EX2 R10, R28 ;  /* 0x0000001c000a7308 */ /* 0x000f220000000800 */
        /* <DEDUP_REMOVED lines=9> */
[----:B------:R-:W-:Y:S01]  /*12eb0*/  F2FP.F16.F32.PACK_AB R8, R25, R8 ;  /* 0x000000081908723e */ /* 0x000fe200000000ff */
[----:B------:R-:W-:-:S02]  /*12ec0*/  IMAD.MOV.U32 R25, RZ, RZ, 0x40000040 ;  /* 0x40000040ff197424 */ /* 0x000fc400078e00ff */
[--C-:B------:R-:W-:Y:S01]  /*12ed0*/  FFMA.FTZ R84, R84, UR39, -R6.reuse ;  /* 0x0000002754547c23 */ /* 0x100fe20008010806 */
[----:B------:R-:W-:Y:S01]  /*12ee0*/  FFMA.FTZ R85, R85, UR39, -R6 ;  /* 0x0000002755557c23 */ /* 0x000fe20008010806 */
[----:B------:R-:W-:Y:S02]  /*12ef0*/  FMNMX.FTZ R6, R26, R7, !PT ;  /* 0x000000071a067209 */ /* 0x000fe40007810000 */
[----:B------:R-:W-:Y:S01]  /*12f00*/  R2UR UR9, R25 ;  /* 0x00000000190972ca */ /* 0x000fe200000e0000 */
[----:B----4-:R-:W-:Y:S01]  /*12f10*/  FADD.FTZ R5, R10, R5 ;  /* 0x000000050a057221 */ /* 0x010fe20000010000 */
[----:B------:R-:W-:Y:S01]  /*12f20*/  FMNMX.FTZ R6, R27, R6, !PT ;  /* 0x000000061b067209 */ /* 0x000fe20007810000 */
[----:B------:R-:W-:-:S03]  /*12f30*/  IMAD.MOV.U32 R25, RZ, RZ, 0x40000040 ;  /* 0x40000040ff197424 */ /* 0x000fc600078e00ff */
[----:B------:R-:W-:Y:S02]  /*12f40*/  FMNMX.FTZ R6, R30, R6, !PT ;  /* 0x000000061e067209 */ /* 0x000fe40007810000 */
[----:B------:R-:W-:Y:S01]  /*12f50*/  R2UR UR45, R25 ;  /* 0x00000000192d72ca */ /* 0x000fe200000e0000 */
[C---:B0-----:R-:W-:Y:S01]  /*12f60*/  FADD.FTZ R5, R29.reuse, R5 ;  /* 0x000000051d057221 */ /* 0x041fe20000010000 */
[----:B------:R-:W-:Y:S01]  /*12f70*/  F2FP.F16.F32.PACK_AB R10, R29, R10 ;  /* 0x0000000a1d0a723e */ /* 0x000fe200000000ff */
[----:B------:R-:W-:Y:S01]  /*12f80*/  IMAD.MOV.U32 R29, RZ, RZ, 0x40000040 ;  /* 0x40000040ff1d7424 */ /* 0x000fe200078e00ff */
[----:B------:R-:W-:-:S04]  /*12f90*/  FMNMX.FTZ R6, R31, R6, !PT ;  /* 0x000000061f067209 */ /* 0x000fc80007810000 */
[----:B------:R-:W-:Y:S01]  /*12fa0*/  R2UR UR13, R29 ;  /* 0x000000001d0d72ca */ /* 0x000fe200000e0000 */
        /* <DEDUP_REMOVED lines=14> */
[----:B------:R-:W-:Y:S02]  /*13090*/  R2UR UR33, R29 ;  /* 0x000000001d2172ca */ /* 0x000fe400000e0000 */
[----:B------:R-:W-:-:S04]  /*130a0*/  FMNMX.FTZ R6, R43, R6, !PT ;  /* 0x000000062b067209 */ /* 0x000fc80007810000 */
[----:B------:R-:W-:-:S04]  /*130b0*/  FMNMX.FTZ R6, R46, R6, !PT ;  /* 0x000000062e067209 */ /* 0x000fc80007810000 */
[----:B------:R-:W-:-:S04]  /*130c0*/  FMNMX.FTZ R6, R47, R6, !PT ;  /* 0x000000062f067209 */ /* 0x000fc80007810000 */
[----:B------:R-:W-:Y:S02]  /*130d0*/  FMNMX.FTZ R6, R50, R6, !PT ;  /* 0x0000000632067209 */ /* 0x000fe40007810000 */
[----:B--2---:R-:W-:Y:S02]  /*130e0*/  LOP3.LUT R24, R144, 0x10000, RZ, 0xfc, !PT ;  /* 0x0001000090187812 */ /* 0x004fe400078efcff */
[----:B------:R-:W-:Y:S01]  /*130f0*/  FMNMX.FTZ R6, R51, R6, !PT ;  /* 0x0000000633067209 */ /* 0x000fe20007810000 */
[----:B------:R-:W0:Y:S01]  /*13100*/  S2R R144, SR_TID.X ;  /* 0x0000000000907919 */ /* 0x000e220000002100 */
[C---:B------:R-:W-:Y:S01]  /*13110*/  R2UR UR8, R24.reuse ;  /* 0x00000000180872ca */ /* 0x040fe200000e0000 */
[----:B------:R-:W-:Y:S01]  /*13120*/  VIADD R28, R24, 0x2 ;  /* 0x00000002181c7836 */ /* 0x000fe20000000000 */
[----:B------:R-:W-:-:S04]  /*13130*/  FMNMX.FTZ R6, R54, R6, !PT ;  /* 0x0000000636067209 */ /* 0x000fc80007810000 */
[----:B------:R-:W-:Y:S01]  /*13140*/  R2UR UR12, R28 ;  /* 0x000000001c0c72ca */ /* 0x000fe200000e0000 */
[----:B------:R-:W-:Y:S01]  /*13150*/  VIADD R28, R24, 0x4 ;  /* 0x00000004181c7836 */ /* 0x000fe20000000000 */
[----:B------:R-:W-:-:S04]  /*13160*/  FMNMX.FTZ R6, R55, R6, !PT ;  /* 0x0000000637067209 */ /* 0x000fc80007810000 */
[----:B------:R-:W-:Y:S01]  /*13170*/  R2UR UR16, R28 ;  /* 0x000000001c1072ca */ /* 0x000fe200000e0000 */
[----:B------:R-:W-:Y:S01]  /*13180*/  HGMMA.64x96x16.F32 R88, gdesc[UR8].tnspB, R88, gsb0 ;  /* 0x41600000085879f0 */ /* 0x000fe20008000858 */
[----:B------:R-:W-:Y:S01]  /*13190*/  VIADD R28, R24, 0x6 ;  /* 0x00000006181c7836 */ /* 0x000fe20000000000 */
[----:B------:R-:W-:-:S04]  /*131a0*/  FMNMX.FTZ R6, R58, R6, !PT ;  /* 0x000000063a067209 */ /* 0x000fc80007810000 */
[----:B------:R-:W-:Y:S01]  /*131b0*/  R2UR UR20, R28 ;  /* 0x000000001c1472ca */ /* 0x000fe200000e0000 */
[----:B------:R-:W-:Y:S01]  /*131c0*/  VIADD R28, R24, 0x600 ;  /* 0x00000600181c7836 */ /* 0x000fe20000000000 */
[----:B------:R-:W-:-:S04]  /*131d0*/  FMNMX.FTZ R6, R59, R6, !PT ;  /* 0x000000063b067209 */ /* 0x000fc80007810000 */
[----:B------:R-:W-:Y:S01]  /*131e0*/  R2UR UR24, R28 ;  /* 0x000000001c1872ca */ /* 0x000fe200000e0000 */
[----:B------:R-:W-:Y:S01]  /*131f0*/  VIADD R28, R24, 0x602 ;  /* 0x00000602181c7836 */ /* 0x000fe20000000000 */
[----:B------:R-:W-:-:S04]  /*13200*/  FMNMX.FTZ R6, R62, R6, !PT ;  /* 0x000000063e067209 */ /* 0x000fc80007810000 */
[----:B------:R-:W-:Y:S01]  /*13210*/  R2UR UR28, R28 ;  /* 0x000000001c1c72ca */ /* 0x000fe200000e0000 */
[C---:B------:R-:W-:Y:S01]  /*13220*/  VIADD R28, R24.reuse, 0x604 ;  /* 0x00000604181c7836 */ /* 0x040fe20000000000 */
[----:B------:R-:W-:Y:S01]  /*13230*/  FMNMX.FTZ R6, R63, R6, !PT ;  /* 0x000000063f067209 */ /* 0x000fe20007810000 */
[----:B------:R-:W-:Y:S01]  /*13240*/  VIADD R24, R24, 0x606 ;  /* 0x0000060618187836 */ /* 0x000fe20000000000 */
[----:B0-----:R-:W-:Y:S02]  /*13250*/  ISETP.GE.U32.AND P2, PT, R144, 0x180, PT ;  /* 0x000001809000780c */ /* 0x001fe40003f46070 */
[----:B------:R-:W-:Y:S02]  /*13260*/  R2UR UR32, R28 ;  /* 0x000000001c2072ca */ /* 0x000fe400000e0000 */
[----:B------:R-:W-:Y:S02]  /*13270*/  FMNMX.FTZ R6, R66, R6, !PT ;  /* 0x0000000642067209 */ /* 0x000fe40007810000 */
[----:B------:R-:W-:-:S02]  /*13280*/  R2UR UR44, R24 ;  /* 0x00000000182c72ca */ /* 0x000fc400000e0000 */
        /* <DEDUP_REMOVED lines=14> */
[----:B------:R-:W-:Y:S02]  /*13370*/  WARPGROUP.ARRIVE ;  /* 0x00000000000079c5 */ /* 0x000fe40000000000 */
[----:B------:R-:W0:Y:S04]  /*13380*/  SHFL.BFLY PT, R11, R6, 0x1, 0x1f ;  /* 0x0c201f00060b7f89 */ /* 0x000e2800000e0000 */
[----:B------:R-:W-:Y:S01]  /*13390*/  HGMMA.64x96x16.F32 R88, gdesc[UR12].tnspB, R88, gsb0 ;  /* 0x416000000c5879f0 */ /* 0x000fe20008000858 */
[----:B0-----:R-:W-:-:S05]  /*133a0*/  FMNMX.FTZ R6, R6, R11, !PT ;  /* 0x0000000b06067209 */ /* 0x001fca0007810000 */
[C---:B------:R-:W-:Y:S01]  /*133b0*/  FMUL.FTZ R11, R6.reuse, UR39 ;  /* 0x00000027060b7c20 */ /* 0x040fe20008410000 */
[----:B------:R-:W-:Y:S02]  /*133c0*/  @!P1 IMAD R9, R9, 0x8, R2 ;  /* 0x0000000809099824 */ /* 0x000fe400078e0202 */
[----:B------:R-:W-:Y:S01]  /*133d0*/  FADD.FTZ R7, -R6, R7 ;  /* 0x0000000706077221 */ /* 0x000fe20000010100 */
        /* <DEDUP_REMOVED lines=32> */
[----:B------:R-:W-:Y:S01]  /*135e0*/  SHF.R.U32.HI R11, RZ, 0x7, R144 ;  /* 0x00000007ff0b7819 */ /* 0x000fe20000011690 */
[----:B------:R-:W-:Y:S01]  /*135f0*/  MUFU.EX2 R26, R26 ;  /* 0x0000001a001a7308 */ /* 0x000fe20000000800 */
[----:B------:R-:W-:-:S02]  /*13600*/  WARPGROUP.DEPBAR.LE gsb0, 0x0 ;  /* 0x00008000000079c5 */ /* 0x000fc40000010000 */
[----:B------:R-:W-:Y:S01]  /*13610*/  WARPGROUP.ARRIVE ;  /* 0x00000000000079c5 */ /* 0x000fe20000000000 */
[----:B------:R-:W-:-:S04]  /*13620*/  VIADD R11, R11, 0x9 ;  /* 0x000000090b0b7836 */ /* 0x000fc80000000000 */
[----:B------:R-:W-:Y:S01]  /*13630*/  MUFU.EX2 R27, R27 ;  /* 0x0000001b001b7308 */ /* 0x000fe20000000800 */
[----:B------:R-:W-:Y:S02]  /*13640*/  @!P1 VIADD R9, R9, 0x2d860 ;  /* 0x0002d86009099836 */ /* 0x000fe40000000000 */
[----:B------:R-:W-:Y:S01]  /*13650*/  FMUL.FTZ R7, R7, UR39 ;  /* 0x0000002707077c20 */ /* 0x000fe20008410000 */
[----:B------:R-:W-:Y:S01]  /*13660*/  HGMMA.64x96x16.F32 R88, gdesc[UR16].tnspB, R88, gsb0 ;  /* 0x41600000105879f0 */ /* 0x000fe20008000858 */
[----:B------:R-:W-:-:S03]  /*13670*/  SEL R11, R11, 0x9, !P2 ;  /* 0x000000090b0b7807 */ /* 0x000fc60005000000 */
[----:B------:R-:W-:Y:S08]  /*13680*/  MUFU.EX2 R30, R30 ;  /* 0x0000001e001e7308 */ /* 0x000ff00000000800 */
[----:B------:R-:W0:Y:S01]  /*13690*/  MUFU.EX2 R31, R31 ;  /* 0x0000001f001f7308 */ /* 0x000e220000000800 */
[----:B------:R-:W-:-:S07]  /*136a0*/  @!P1 PRMT R9, RZ, 0x654, R9 ;  /* 0x00000654ff099816 */ /* 0x000fce0000000009 */
[----:B------:R-:W-:Y:S08]  /*136b0*/  MUFU.EX2 R33, R33 ;  /* 0x0000002100217308 */ /* 0x000ff00000000800 */
[----:B------:R-:W-:Y:S01]  /*136c0*/  MUFU.EX2 R7, R7 ;  /* 0x0000000700077308 */ /* 0x000fe20000000800 */
[----:B------:R-:W-:Y:S02]  /*136d0*/  WARPGROUP.DEPBAR.LE gsb0, 0x0 ;  /* 0x00008000000079c5 */ /* 0x000fe40000010000 */
[----:B------:R-:W-:-:S06]  /*136e0*/  WARPGROUP.ARRIVE ;  /* 0x00000000000079c5 */ /* 0x000fcc0000000000 */
[----:B------:R-:W-:Y:S03]  /*136f0*/  HGMMA.64x96x16.F32 R88, gdesc[UR20].tnspB, R88, gsb0 ;  /* 0x41600000145879f0 */ /* 0x000fe60008000858 */
        /* <DEDUP_REMOVED lines=13> */
[----:B------:R1:W-:Y:S06]  /*137d0*/  BAR.ARV R11, 0x100 ;  /* 0x0004000b0000751d */ /* 0x0003ec0000002000 */
[----:B-1----:R-:W-:-:S04]  /*137e0*/  @!P1 IMAD R11, R16, 0x8, R2 ;  /* 0x00000008100b9824 */ /* 0x002fc800078e0202 */
[----:B------:R-:W-:-:S05]  /*137f0*/  @!P1 VIADD R11, R11, 0x2d840 ;  /* 0x0002d8400b0b9836 */ /* 0x000fca0000000000 */
[----:B------:R-:W-:-:S04]  /*13800*/  @!P1 PRMT R11, RZ, 0x654, R11 ;  /* 0x00000654ff0b9816 */ /* 0x000fc8000000000b */
[----:B------:R0:W-:Y:S01]  /*13810*/  @!P1 SYNCS.ARRIVE.TRANS64.RED.A1T0 RZ, [R11+URZ], RZ ;  /* 0x000000ff0bff99a7 */ /* 0x0001e2000810043f */
[----:B------:R1:W-:Y:S01]  /*13820*/  @!P1 SYNCS.ARRIVE.TRANS64.RED.A1T0 RZ, [R9+URZ], RZ ;  /* 0x000000ff09ff99a7 */ /* 0x0003e2000810043f */
[----:B0-----:R-:W-:Y:S02]  /*13830*/  F2FP.F16.F32.PACK_AB R11, R31, R30 ;  /* 0x0000001e1f0b723e */ /* 0x001fe400000000ff */
[----:B-1----:R-:W-:-:S05]  /*13840*/  F2FP.F16.F32.PACK_AB R9, R27, R26 ;  /* 0x0000001a1b09723e */ /* 0x002fca00000000ff */
[----:B------:R0:W-:Y:S02]  /*13850*/  STSM.16.M88.4 [R140+0x21800], R8 ;  /* 0x021800088c007844 */ /* 0x0001e40000000200 */
[----:B0-----:R0:W-:Y:S02]  /*13860*/  MUFU.EX2 R10, R36 ;  /* 0x00000024000a7308 */ /* 0x0011e40000000800 */
[----:B0-----:R-:W2:Y:S06]  /*13870*/  LDL R36, [R1+0x24] ;  /* 0x0000240001247983 */ /* 0x001eac0000100800 */
[----:B------:R-:W0:Y:S08]  /*13880*/  MUFU.EX2 R8, R32 ;  /* 0x0000002000087308 */ /* 0x000e300000000800 */
[----:B------:R-:W-:Y:S08]  /*13890*/  MUFU.EX2 R37, R37 ;  /* 0x0000002500257308 */ /* 0x000ff00000000800 */
[----:B------:R-:W-:Y:S08]  /*138a0*/  MUFU.EX2 R34, R34 ;  /* 0x0000002200227308 */ /* 0x000ff00000000800 */
[----:B------:R-:W1:Y:S08]  /*138b0*/  MUFU.EX2 R35, R35 ;  /* 0x0000002300237308 */ /* 0x000e700000000800 */
[----:B------:R-:W-:Y:S08]  /*138c0*/  MUFU.EX2 R38, R38 ;  /* 0x0000002600267308 */ /* 0x000ff00000000800 */
[----:B------:R-:W4:Y:S01]  /*138d0*/  MUFU.EX2 R39, R39 ;  /* 0x0000002700277308 */ /* 0x000f220000000800 */
[----:B0-----:R-:W-:Y:S01]  /*138e0*/  FADD.FTZ R5, R8, R5 ;  /* 0x0000000508057221 */ /* 0x001fe20000010000 */
[----:B------:R-:W-:-:S03]  /*138f0*/  FFMA.FTZ R4, R7, R4, R26 ;  /* 0x0000000407047223 */ /* 0x000fc6000001001a */
[C---:B------:R-:W-:Y:S01]  /*13900*/  FADD.FTZ R5, R33.reuse, R5 ;  /* 0x0000000521057221 */ /* 0x040fe20000010000 */
[----:B------:R-:W-:Y:S02]  /*13910*/  F2FP.F16.F32.PACK_AB R8, R33, R8 ;  /* 0x000000082108723e */ /* 0x000fe400000000ff */
[----:B-1----:R-:W-:Y:S01]  /*13920*/  F2FP.F16.F32.PACK_AB R9, R35, R34 ;  /* 0x000000222309723e */ /* 0x002fe200000000ff */
[----:B------:R-:W-:Y:S01]  /*13930*/  FADD.FTZ R5, R10, R5 ;  /* 0x000000050a057221 */ /* 0x000fe20000010000 */
[----:B------:R-:W-:Y:S01]  /*13940*/  F2FP.F16.F32.PACK_AB R10, R37, R10 ;  /* 0x0000000a250a723e */ /* 0x000fe200000000ff */
[----:B------:R-:W-:Y:S01]  /*13950*/  FADD.FTZ R4, R27, R4 ;  /* 0x000000041b047221 */ /* 0x000fe20000010000 */
[----:B----4-:R-:W-:-:S03]  /*13960*/  F2FP.F16.F32.PACK_AB R11, R39, R38 ;  /* 0x00000026270b723e */ /* 0x010fc600000000ff */
[----:B------:R-:W-:Y:S02]  /*13970*/  FADD.FTZ R4, R30, R4 ;  /* 0x000000041e047221 */ /* 0x000fe40000010000 */
[----:B---3--:R0:W-:Y:S01]  /*13980*/  STSM.16.M88.4 [R21], R8 ;  /* 0x0000000815007844 */ /* 0x0081e20000000200 */
[----:B------:R-:W-:Y:S01]  /*13990*/  MUFU.EX2 R41, R41 ;  /* 0x0000002900297308 */ /* 0x000fe20000000800 */
[----:B------:R-:W-:-:S04]  /*139a0*/  FADD.FTZ R4, R31, R4 ;  /* 0x000000041f047221 */ /* 0x000fc80000010000 */
[----:B------:R-:W-:-:S03]  /*139b0*/  FADD.FTZ R4, R34, R4 ;  /* 0x0000000422047221 */ /* 0x000fc60000010000 */
[----:B0-----:R-:W0:Y:S01]  /*139c0*/  MUFU.EX2 R8, R40 ;  /* 0x0000002800087308 */ /* 0x001e220000000800 */
[----:B------:R-:W-:Y:S01]  /*139d0*/  FADD.FTZ R4, R35, R4 ;  /* 0x0000000423047221 */ /* 0x000fe20000010000 */
[----:B------:R-:W-:-:S06]  /*139e0*/  FADD.FTZ R5, R37, R5 ;  /* 0x0000000525057221 */ /* 0x000fcc0000010000 */
[----:B------:R-:W1:Y:S08]  /*139f0*/  MUFU.EX2 R9, R42 ;  /* 0x0000002a00097308 */ /* 0x000e700000000800 */
[----:B------:R-:W3:Y:S01]  /*13a00*/  MUFU.EX2 R10, R44 ;  /* 0x0000002c000a7308 */ /* 0x000ee20000000800 */
[----:B------:R-:W-:Y:S01]  /*13a10*/  FADD.FTZ R4, R38, R4 ;  /* 0x0000000426047221 */ /* 0x000fe20000010000 */
[----:B0-----:R-:W-:-:S06]  /*13a20*/  FADD.FTZ R5, R8, R5 ;  /* 0x0000000508057221 */ /* 0x001fcc0000010000 */
[----:B------:R-:W0:Y:S08]  /*13a30*/  MUFU.EX2 R43, R43 ;  /* 0x0000002b002b7308 */ /* 0x000e300000000800 */
[----:B------:R-:W4:Y:S01]  /*13a40*/  MUFU.EX2 R45, R45 ;  /* 0x0000002d002d7308 */ /* 0x000f220000000800 */
[----:B------:R-:W-:Y:S01]  /*13a50*/  FADD.FTZ R4, R39, R4 ;  /* 0x0000000427047221 */ /* 0x000fe20000010000 */
[----:B------:R-:W-:-:S06]  /*13a60*/  FADD.FTZ R5, R41, R5 ;  /* 0x0000000529057221 */ /* 0x000fcc0000010000 */
[----:B------:R-:W5:Y:S08]  /*13a70*/  MUFU.EX2 R11, R46 ;  /* 0x0000002e000b7308 */ /* 0x000f700000000800 */
[----:B------:R-:W5:Y:S01]  /*13a80*/  MUFU.EX2 R24, R48 ;  /* 0x0000003000187308 */ /* 0x000f620000000800 */
[----:B-1----:R-:W-:Y:S01]  /*13a90*/  FADD.FTZ R4, R9, R4 ;  /* 0x0000000409047221 */ /* 0x002fe20000010000 */
[----:B---3--:R-:W-:-:S06]  /*13aa0*/  FADD.FTZ R5, R10, R5 ;  /* 0x000000050a057221 */ /* 0x008fcc0000010000 */
[----:B------:R-:W1:Y:S08]  /*13ab0*/  MUFU.EX2 R47, R47 ;  /* 0x0000002f002f7308 */ /* 0x000e700000000800 */
[----:B------:R-:W3:Y:S01]  /*13ac0*/  MUFU.EX2 R49, R49 ;  /* 0x0000003100317308 */ /* 0x000ee20000000800 */
[----:B0-----:R-:W-:Y:S01]  /*13ad0*/  FADD.FTZ R4, R43, R4 ;  /* 0x000000042b047221 */ /* 0x001fe20000010000 */
[----:B----4-:R-:W-:-:S06]  /*13ae0*/  FADD.FTZ R5, R45, R5 ;  /* 0x000000052d057221 */ /* 0x010fcc0000010000 */
[----:B------:R-:W0:Y:S08]  /*13af0*/  MUFU.EX2 R25, R50 ;  /* 0x0000003200197308 */ /* 0x000e300000000800 */
[----:B------:R-:W4:Y:S01]  /*13b00*/  MUFU.EX2 R26, R52 ;  /* 0x00000034001a7308 */ /* 0x000f220000000800 */
[----:B-----5:R-:W-:Y:S01]  /*13b10*/  FADD.FTZ R4, R11, R4 ;  /* 0x000000040b047221 */ /* 0x020fe20000010000 */
[----:B------:R-:W-:-:S06]  /*13b20*/  FADD.FTZ R5, R24, R5 ;  /* 0x0000000518057221 */ /* 0x000fcc0000010000 */
[----:B------:R-:W5:Y:S08]  /*13b30*/  MUFU.EX2 R51, R51 ;  /* 0x0000003300337308 */ /* 0x000f700000000800 */
[----:B------:R-:W5:Y:S01]  /*13b40*/  MUFU.EX2 R53, R53 ;  /* 0x0000003500357308 */ /* 0x000f620000000800 */
[----:B-1----:R-:W-:Y:S01]  /*13b50*/  FADD.FTZ R4, R47, R4 ;  /* 0x000000042f047221 */ /* 0x002fe20000010000 */
[----:B---3--:R-:W-:-:S06]  /*13b60*/  FADD.FTZ R5, R49, R5 ;  /* 0x0000000531057221 */ /* 0x008fcc0000010000 */
[----:B------:R-:W1:Y:S01]  /*13b70*/  MUFU.EX2 R28, R56 ;  /* 0x00000038001c7308 */ /* 0x000e620000000800 */
[----:B0-----:R-:W-:Y:S01]  /*13b80*/  FADD.FTZ R4, R25, R4 ;  /* 0x0000000419047221 */ /* 0x001fe20000010000 */
[----:B----4-:R-:W-:-:S06]  /*13b90*/  FADD.FTZ R21, R26, R5 ;  /* 0x000000051a157221 */ /* 0x010fcc0000010000 */
[----:B------:R-:W0:Y:S08]  /*13ba0*/  MUFU.EX2 R27, R54 ;  /* 0x00000036001b7308 */ /* 0x000e300000000800 */
[----:B------:R-:W3:Y:S01]  /*13bb0*/  MUFU.EX2 R57, R57 ;  /* 0x0000003900397308 */ /* 0x000ee20000000800 */
[----:B-----5:R-:W-:Y:S01]  /*13bc0*/  FADD.FTZ R5, R51, R4 ;  /* 0x0000000433057221 */ /* 0x020fe20000010000 */
[----:B------:R-:W-:-:S06]  /*13bd0*/  FADD.FTZ R4, R53, R21 ;  /* 0x0000001535047221 */ /* 0x000fcc0000010000 */
[----:B------:R-:W4:Y:S08]  /*13be0*/  MUFU.EX2 R55, R55 ;  /* 0x0000003700377308 */ /* 0x000f300000000800 */
[----:B------:R-:W5:Y:S01]  /*13bf0*/  MUFU.EX2 R60, R60 ;  /* 0x0000003c003c7308 */ /* 0x000f620000000800 */
[----:B-1----:R-:W-:-:S07]  /*13c00*/  FADD.FTZ R4, R28, R4 ;  /* 0x000000041c047221 */ /* 0x002fce0000010000 */
[----:B------:R-:W1:Y:S08]  /*13c10*/  MUFU.EX2 R29, R58 ;  /* 0x0000003a001d7308 */ /* 0x000e700000000800 */
[----:B------:R-:W1:Y:S01]  /*13c20*/  MUFU.EX2 R61, R61 ;  /* 0x0000003d003d7308 */ /* 0x000e620000000800 */
[----:B0-----:R-:W-:Y:S01]  /*13c30*/  FADD.FTZ R5, R27, R5 ;  /* 0x000000051b057221 */ /* 0x001fe20000010000 */
[----:B---3--:R-:W-:-:S06]  /*13c40*/  FADD.FTZ R4, R57, R4 ;  /* 0x0000000439047221 */ /* 0x008fcc0000010000 */
[----:B------:R-:W0:Y:S08]  /*13c50*/  MUFU.EX2 R59, R59 ;  /* 0x0000003b003b7308 */ /* 0x000e300000000800 */
[----:B------:R-:W3:Y:S01]  /*13c60*/  MUFU.EX2 R64, R64 ;  /* 0x0000004000407308 */ /* 0x000ee20000000800 */
[----:B----4-:R-:W-:Y:S01]  /*13c70*/  FADD.FTZ R5, R55, R5 ;  /* 0x0000000537057221 */ /* 0x010fe20000010000 */
[----:B-----5:R-:W-:-:S06]  /*13c80*/  FADD.FTZ R4, R60, R4 ;  /* 0x000000043c047221 */ /* 0x020fcc0000010000 */
[----:B------:R-:W4:Y:S08]  /*13c90*/  MUFU.EX2 R62, R62 ;  /* 0x0000003e003e7308 */ /* 0x000f300000000800 */
[----:B------:R-:W5:Y:S01]  /*13ca0*/  MUFU.EX2 R65, R65 ;  /* 0x0000004100417308 */ /* 0x000f620000000800 */
[----:B-1----:R-:W-:Y:S01]  /*13cb0*/  FADD.FTZ R5, R29, R5 ;  /* 0x000000051d057221 */ /* 0x002fe20000010000 */
[----:B------:R-:W-:-:S06]  /*13cc0*/  FADD.FTZ R4, R61, R4 ;  /* 0x000000043d047221 */ /* 0x000fcc0000010000 */
[----:B------:R-:W1:Y:S08]  /*13cd0*/  MUFU.EX2 R31, R63 ;  /* 0x0000003f001f7308 */ /* 0x000e700000000800 */
[----:B------:R-:W2:Y:S01]  /*13ce0*/  MUFU.EX2 R68, R68 ;  /* 0x0000004400447308 */ /* 0x000ea20000000800 */
        /* <DEDUP_REMOVED lines=9> */
[----:B--2---:R-:W-:-:S06]  /*13d80*/  FADD.FTZ R4, R68, R4 ;  /* 0x0000000444047221 */ /* 0x004fcc0000010000 */
[----:B------:R-:W1:Y:S08]  /*13d90*/  MUFU.EX2 R70, R70 ;  /* 0x0000004600467308 */ /* 0x000e700000000800 */
[----:B------:R-:W2:Y:S01]  /*13da0*/  MUFU.EX2 R73, R73 ;  /* 0x0000004900497308 */ /* 0x000ea20000000800 */
[----:B0-----:R-:W-:Y:S01]  /*13db0*/  FADD.FTZ R30, R66, R5 ;  /* 0x00000005421e7221 */ /* 0x001fe20000010000 */
[----:B---3--:R-:W-:-:S06]  /*13dc0*/  FADD.FTZ R21, R69, R4 ;  /* 0x0000000445157221 */ /* 0x008fcc0000010000 */
[----:B------:R-:W0:Y:S01]  /*13dd0*/  MUFU.EX2 R71, R71 ;  /* 0x0000004700477308 */ /* 0x000e220000000800 */
[----:B------:R-:W-:-:S07]  /*13de0*/  F2FP.F16.F32.PACK_AB R8, R41, R8 ;  /* 0x000000082908723e */ /* 0x000fce00000000ff */
[----:B------:R-:W3:Y:S01]  /*13df0*/  MUFU.EX2 R76, R76 ;  /* 0x0000004c004c7308 */ /* 0x000ee20000000800 */
[----:B------:R-:W-:Y:S01]  /*13e00*/  F2FP.F16.F32.PACK_AB R9, R43, R9 ;  /* 0x000000092b09723e */ /* 0x000fe200000000ff */
[----:B----4-:R-:W-:Y:S01]  /*13e10*/  FADD.FTZ R5, R67, R30 ;  /* 0x0000001e43057221 */ /* 0x010fe20000010000 */
[----:B------:R-:W-:-:S05]  /*13e20*/  F2FP.F16.F32.PACK_AB R10, R45, R10 ;  /* 0x0000000a2d0a723e */ /* 0x000fca00000000ff */
[----:B------:R-:W4:Y:S01]  /*13e30*/  MUFU.EX2 R74, R74 ;  /* 0x0000004a004a7308 */ /* 0x000f220000000800 */
[----:B------:R-:W-:Y:S01]  /*13e40*/  F2FP.F16.F32.PACK_AB R11, R47, R11 ;  /* 0x0000000b2f0b723e */ /* 0x000fe200000000ff */
[----:B-----5:R-:W-:-:S06]  /*13e50*/  FADD.FTZ R34, R72, R21 ;  /* 0x0000001548227221 */ /* 0x020fcc0000010000 */
[----:B------:R-:W5:Y:S01]  /*13e60*/  MUFU.EX2 R77, R77 ;  /* 0x0000004d004d7308 */ /* 0x000f620000000800 */
[----:B------:R-:W-:Y:S01]  /*13e70*/  F2FP.F16.F32.PACK_AB R24, R49, R24 ;  /* 0x000000183118723e */ /* 0x000fe200000000ff */
[----:B------:R2:W-:Y:S01]  /*13e80*/  STSM.16.M88.4 [R142], R8 ;  /* 0x000000088e007844 */ /* 0x0005e20000000200 */
[----:B------:R-:W-:-:S05]  /*13e90*/  F2FP.F16.F32.PACK_AB R25, R51, R25 ;  /* 0x000000193319723e */ /* 0x000fca00000000ff */
[----:B------:R-:W5:Y:S01]  /*13ea0*/  MUFU.EX2 R75, R75 ;  /* 0x0000004b004b7308 */ /* 0x000f620000000800 */
[----:B------:R-:W-:Y:S01]  /*13eb0*/  F2FP.F16.F32.PACK_AB R26, R53, R26 ;  /* 0x0000001a351a723e */ /* 0x000fe200000000ff */
[----:B-1----:R-:W-:Y:S01]  /*13ec0*/  FADD.FTZ R4, R70, R5 ;  /* 0x0000000546047221 */ /* 0x002fe20000010000 */
[----:B------:R-:W-:-:S05]  /*13ed0*/  F2FP.F16.F32.PACK_AB R27, R55, R27 ;  /* 0x0000001b371b723e */ /* 0x000fca00000000ff */
[----:B------:R-:W1:Y:S01]  /*13ee0*/  MUFU.EX2 R32, R80 ;  /* 0x0000005000207308 */ /* 0x000e620000000800 */
[----:B--2---:R-:W-:Y:S01]  /*13ef0*/  FADD.FTZ R9, R73, R34 ;  /* 0x0000002249097221 */ /* 0x004fe20000010000 */
[----:B------:R3:W-:Y:S06]  /*13f00*/  STSM.16.M88.4 [R141], R24 ;  /* 0x000000188d007844 */ /* 0x0007ec0000000200 */
[----:B------:R-:W2:Y:S01]  /*13f10*/  MUFU.EX2 R78, R78 ;  /* 0x0000004e004e7308 */ /* 0x000ea20000000800 */
[----:B0-----:R-:W-:-:S07]  /*13f20*/  FADD.FTZ R5, R71, R4 ;  /* 0x0000000447057221 */ /* 0x001fce0000010000 */
[----:B------:R-:W0:Y:S01]  /*13f30*/  MUFU.EX2 R81, R81 ;  /* 0x0000005100517308 */ /* 0x000e220000000800 */
[----:B---3--:R-:W-:Y:S01]  /*13f40*/  FADD.FTZ R24, R76, R9 ;  /* 0x000000094c187221 */ /* 0x008fe20000010000 */
[----:B----4-:R-:W-:-:S06]  /*13f50*/  FADD.FTZ R4, R74, R5 ;  /* 0x000000054a047221 */ /* 0x010fcc0000010000 */
[----:B------:R-:W-:Y:S01]  /*13f60*/  MUFU.EX2 R84, R84 ;  /* 0x0000005400547308 */ /* 0x000fe20000000800 */
[----:B-----5:R-:W-:-:S07]  /*13f70*/  FADD.FTZ R21, R77, R24 ;  /* 0x000000184d157221 */ /* 0x020fce0000010000 */
[----:B------:R-:W3:Y:S01]  /*13f80*/  MUFU.EX2 R79, R79 ;  /* 0x0000004f004f7308 */ /* 0x000ee20000000800 */
[----:B------:R-:W-:Y:S01]  /*13f90*/  FADD.FTZ R5, R75, R4 ;  /* 0x000000044b057221 */ /* 0x000fe20000010000 */
[----:B-1----:R-:W-:-:S06]  /*13fa0*/  FADD.FTZ R26, R32, R21 ;  /* 0x00000015201a7221 */ /* 0x002fcc0000010000 */
[----:B------:R-:W-:Y:S08]  /*13fb0*/  MUFU.EX2 R85, R85 ;  /* 0x0000005500557308 */ /* 0x000ff00000000800 */
[----:B------:R-:W1:Y:S01]  /*13fc0*/  MUFU.EX2 R33, R82 ;  /* 0x0000005200217308 */ /* 0x000e620000000800 */
[----:B--2---:R-:W-:-:S07]  /*13fd0*/  FADD.FTZ R4, R78, R5 ;  /* 0x000000054e047221 */ /* 0x004fce0000010000 */
[----:B------:R-:W2:Y:S08]  /*13fe0*/  MUFU.EX2 R83, R83 ;  /* 0x0000005300537308 */ /* 0x000eb00000000800 */
[----:B------:R-:W-:Y:S08]  /*13ff0*/  MUFU.EX2 R86, R86 ;  /* 0x0000005600567308 */ /* 0x000ff00000000800 */
[----:B------:R-:W4:Y:S01]  /*14000*/  MUFU.EX2 R87, R87 ;  /* 0x0000005700577308 */ /* 0x000f220000000800 */
[----:B0-----:R-:W-:Y:S01]  /*14010*/  FADD.FTZ R5, R81, R26 ;  /* 0x0000001a51057221 */ /* 0x001fe20000010000 */
[----:B---3--:R-:W-:Y:S01]  /*14020*/  FADD.FTZ R4, R79, R4 ;  /* 0x000000044f047221 */ /* 0x008fe20000010000 */
[----:B------:R-:W-:-:S02]  /*14030*/  F2FP.F16.F32.PACK_AB R28, R57, R28 ;  /* 0x0000001c391c723e */ /* 0x000fc400000000ff */
[----:B------:R-:W-:Y:S01]  /*14040*/  FADD.FTZ R34, R84, R5 ;  /* 0x0000000554227221 */ /* 0x000fe20000010000 */
[----:B------:R-:W-:Y:S02]  /*14050*/  F2FP.F16.F32.PACK_AB R29, R59, R29 ;  /* 0x0000001d3b1d723e */ /* 0x000fe400000000ff */
[----:B------:R-:W-:Y:S02]  /*14060*/  F2FP.F16.F32.PACK_AB R30, R61, R60 ;  /* 0x0000003c3d1e723e */ /* 0x000fe400000000ff */
[----:B------:R-:W-:Y:S01]  /*14070*/  F2FP.F16.F32.PACK_AB R31, R31, R62 ;  /* 0x0000003e1f1f723e */ /* 0x000fe200000000ff */
[----:B-1----:R-:W-:Y:S01]  /*14080*/  FADD.FTZ R4, R33, R4 ;  /* 0x0000000421047221 */ /* 0x002fe20000010000 */
[----:B------:R-:W-:Y:S01]  /*14090*/  F2FP.F16.F32.PACK_AB R8, R65, R64 ;  /* 0x000000404108723e */ /* 0x000fe200000000ff */
[----:B------:R-:W-:Y:S01]  /*140a0*/  FADD.FTZ R5, R85, R34 ;  /* 0x0000002255057221 */ /* 0x000fe20000010000 */
        /* <DEDUP_REMOVED lines=8> */
[----:B--2---:R-:W-:Y:S02]  /*14130*/  F2FP.F16.F32.PACK_AB R33, R83, R33 ;  /* 0x000000215321723e */ /* 0x004fe400000000ff */
[----:B------:R-:W-:Y:S02]  /*14140*/  F2FP.F16.F32.PACK_AB R34, R85, R84 ;  /* 0x000000545522723e */ /* 0x000fe400000000ff */
[----:B----4-:R-:W-:Y:S01]  /*14150*/  F2FP.F16.F32.PACK_AB R35, R87, R86 ;  /* 0x000000565723723e */ /* 0x010fe200000000ff */
[----:B------:R-:W-:Y:S04]  /*14160*/  STSM.16.M88.4 [R140+0x27800], R28 ;  /* 0x0278001c8c007844 */ /* 0x000fe80000000200 */
[----:B------:R0:W-:Y:S04]  /*14170*/  STSM.16.M88.4 [R36], R8 ;  /* 0x0000000824007844 */ /* 0x0001e80000000200 */
[----:B------:R1:W-:Y:S04]  /*14180*/  STSM.16.M88.4 [R142+0x6000], R24 ;  /* 0x006000188e007844 */ /* 0x0003e80000000200 */
[----:B------:R1:W-:Y:S01]  /*14190*/  STSM.16.M88.4 [R141+0x6000], R32 ;  /* 0x006000208d007844 */ /* 0x0003e20000000200 */
[----:B------:R-:W-:Y:S01]  /*141a0*/  @!PT LDS RZ, [RZ] ;  /* 0x00000000fffff984 */ /* 0x000fe20000000800 */
[----:B------:R-:W-:Y:S01]  /*141b0*/  @!PT LDS RZ, [RZ] ;  /* 0x00000000fffff984 */ /* 0x000fe20000000800 */
[----:B------:R-:W-:Y:S01]  /*141c0*/  @!PT LDS RZ, [RZ] ;  /* 0x00000000fffff984 */ /* 0x000fe20000000800 */
[----:B------:R-:W-:Y:S01]  /*141d0*/  @!PT LDS RZ, [RZ] ;  /* 0x00000000fffff984 */ /* 0x000fe20000000800 */
[----:B------:R2:W-:Y:S06]  /*141e0*/  MEMBAR.ALL.CTA ;  /* 0x0000000000007992 */ /* 0x0005ec0000008000 */
[----:B--2---:R-:W2:Y:S01]  /*141f0*/  FENCE.VIEW.ASYNC.S ;  /* 0x00000000000073c6 */ /* 0x004ea20000000000 */
[----:B------:R-:W-:Y:S01]  /*14200*/  ISETP.GT.AND P2, PT, R3, R143, PT ;  /* 0x0000008f0300720c */ /* 0x000fe20003f44270 */
[----:B------:R-:W-:Y:S01]  /*14210*/  FADD.FTZ R21, R83, R4 ;  /* 0x0000000453157221 */ /* 0x000fe20000010000 */
[----:B------:R-:W-:-:S03]  /*14220*/  FMUL.FTZ R90, R90, R7 ;  /* 0x000000075a5a7220 */ /* 0x000fc60000410000 */
        /* <DEDUP_REMOVED lines=49> */
[----:B------:R-:W-:-:S02]  /*14540*/  VIADD R3, R3, 0xffffffff ;  /* 0xffffffff03037836 */ /* 0x000fc40000000000 */
[----:B0-----:R-:W-:Y:S02]  /*14550*/  IMAD.MOV.U32 R10, RZ, RZ, R18 ;  /* 0x000000ffff0a7224 */ /* 0x001fe400078e0012 */
[----:B------:R-:W-:Y:S02]  /*14560*/  IMAD.MOV.U32 R9, RZ, RZ, R16 ;  /* 0x000000ffff097224 */ /* 0x000fe400078e0010 */
[----:B------:R-:W-:Y:S02]  /*14570*/  IMAD.MOV.U32 R7, RZ, RZ, R6 ;  /* 0x000000ffff077224 */ /* 0x000fe400078e0006 */
[----:B------:R-:W-:Y:S01]  /*14580*/  IMAD.MOV.U32 R8, RZ, RZ, R0 ;  /* 0x000000ffff087224 */ /* 0x000fe200078e0000 */
[----:B--2---:R-:W-:Y:S01]  /*14590*/  NOP ;  /* 0x0000000000007918 */ /* 0x004fe20000000000 */
[----:B-1----:R-:W-:Y:S05]  /*145a0*/  @P2 BRA `(.L_x_11458) ;  /* 0xffffffdc00202947 */ /* 0x002fea000383ffff */
.L_x_11448:
[----:B------:R-:W2:Y:S02]  /*145b0*/  LDL R7, [R1+0x48] ;  /* 0x0000480001077983 */ /* 0x000ea40000100800 */
[----:B--2---:R-:W-:-:S13]  /*145c0*/  ISETP.GE.AND P2, PT, R3, R7, PT ;  /* 0x000000070300720c */ /* 0x004fda0003f46270 */
[----:B------:R-:W-:Y:S05]  /*145d0*/  @!P2 BRA `(.L_x_11459) ;  /* 0x000000340008a947 */ /* 0x000fea0003800000 */
[----:B------:R-:W-:Y:S02]  /*145e0*/  IMAD.MOV.U32 R7, RZ, RZ, R6 ;  /* 0x000000ffff077224 */ /* 0x000fe400078e0006 */
[----:B------:R-:W-:Y:S02]  /*145f0*/  IMAD.MOV.U32 R8, RZ, RZ, R0 ;  /* 0x000000ffff087224 */ /* 0x000fe400078e0000 */
[----:B------:R-:W-:Y:S02]  /*14600*/  IMAD.MOV.U32 R10, RZ, RZ, R18 ;  /* 0x000000ffff0a7224 */ /* 0x000fe400078e0012 */
[----:B------:R-:W-:-:S07]  /*14610*/  IMAD.MOV.U32 R9, RZ, RZ, R16 ;  /* 0x000000ffff097224 */ /* 0x000fce00078e0010 */
.L_x_11477:
        /* <DEDUP_REMOVED lines=10> */
.L_x_11461:
[----:B------:R-:W-:Y:S01]  /*146c0*/  IMAD R0, R16, 0x8, R2 ;  /* 0x0000000810007824 */ /* 0x000fe200078e0202 */
[----:B------:R-:W-:-:S04]  /*146d0*/  SHF.L.U32 R11, R18, 0x1f, RZ ;  /* 0x0000001f120b7819 */ /* 0x000fc800000006ff */
[----:B------:R0:W1:Y:S01]  /*146e0*/  SYNCS.PHASECHK.TRANS64.TRYWAIT P3, [R0+URZ+0x2d830], R11 ;  /* 0x02d8300b000075a7 */ /* 0x000062000806017f */
[----:B------:R-:W-:Y:S05]  /*146f0*/  @!P0 BRA `(.L_x_11462) ;  /* 0x0000000000048947 */ /* 0x000fea0003800000 */
[----:B------:R-:W-:Y:S01]  /*14700*/  BPT.TRAP 0x1 ;  /* 0x000000040000795c */ /* 0x000fe20000300000 */
.L_x_11462:
[----:B------:R-:W-:Y:S04]  /*14710*/  BSSY B0, `(.L_x_11460) ;  /* 0x0000004000007945 */ /* 0x000fe80003800000 */
[----:B-1----:R-:W-:Y:S05]  /*14720*/  @P3 BRA `(.L_x_11463) ;  /* 0x0000000000083947 */ /* 0x002fea0003800000 */
[----:B------:R-:W1:Y:S02]  /*14730*/  SYNCS.PHASECHK.TRANS64.TRYWAIT P3, [R0+URZ+0x2d830], R11 ;  /* 0x02d8300b000075a7 */ /* 0x000e64000806017f */
[----:B-1----:R-:W-:Y:S05]  /*14740*/  @!P3 BRA `(.L_x_11464) ;  /* 0x000000e40048b947 */ /* 0x002fea0003800000 */
.L_x_11463:
[----:B------:R-:W-:Y:S05]  /*14750*/  BSYNC B0 ;  /* 0x0000000000007941 */ /* 0x000fea0003800000 */
.L_x_11460:
        /* <DEDUP_REMOVED lines=61> */
.L_x_11466:
[----:B------:R-:W-:Y:S01]  /*14b30*/  SHF.L.U32 R0, R10, 0x1f, RZ ;  /* 0x0000001f0a007819 */ /* 0x000fe200000006ff */
[----:B------:R-:W-:-:S04]  /*14b40*/  IMAD R6, R9, 0x8, R2 ;  /* 0x0000000809067824 */ /* 0x000fc800078e0202 */
[----:B------:R0:W1:Y:S01]  /*14b50*/  SYNCS.PHASECHK.TRANS64.TRYWAIT P2, [R6+URZ+0x2d850], R0 ;  /* 0x02d85000060075a7 */ /* 0x000062000804017f */
[----:B------:R-:W-:Y:S05]  /*14b60*/  @!P0 BRA `(.L_x_11467) ;  /* 0x0000000000048947 */ /* 0x000fea0003800000 */
[----:B------:R-:W-:Y:S01]  /*14b70*/  BPT.TRAP 0x1 ;  /* 0x000000040000795c */ /* 0x000fe20000300000 */
.L_x_11467:
[----:B-1----:R-:W-:Y:S05]  /*14b80*/  @P2 BRA `(.L_x_11465) ;  /* 0x0000000000082947 */ /* 0x002fea0003800000 */
[----:B------:R-:W1:Y:S02]  /*14b90*/  SYNCS.PHASECHK.TRANS64.TRYWAIT P2, [R6+URZ+0x2d850], R0 ;  /* 0x02d85000060075a7 */ /* 0x000e64000804017f */
[----:B-1----:R-:W-:Y:S05]  /*14ba0*/  @!P2 BRA `(.L_x_11468) ;  /* 0x000000e00044a947 */ /* 0x002fea0003800000 */
.L_x_11465:
[----:B------:R-:W2:Y:S01]  /*14bb0*/  LDL R143, [R1+0x1c] ;  /* 0x00001c00018f7983 */ /* 0x000ea20000100800 */
[----:B------:R-:W3:Y:S03]  /*14bc0*/  @P5 LDC R10, c[0x0][0x44c] ;  /* 0x00011300ff0a5b82 */ /* 0x000ee60000000800 */
[----:B------:R-:W2:Y:S05]  /*14bd0*/  LDL R20, [R1+0x44] ;  /* 0x0000440001147983 */ /* 0x000eaa0000100800 */
[----:B01----:R-:W0:Y:S01]  /*14be0*/  @P5 LDC R6, c[0x0][0x450] ;  /* 0x00011400ff065b82 */ /* 0x003e220000000800 */
[----:B------:R-:W-:Y:S05]  /*14bf0*/  WARPSYNC.ALL ;  /* 0x0000000000007948 */ /* 0x000fea0003800000 */
[----:B--2---:R-:W-:-:S02]  /*14c00*/  IMAD.IADD R0, R20, 0x1, R143 ;  /* 0x0000000114007824 */ /* 0x004fc400078e028f */
[----:B------:R-:W2:Y:S01]  /*14c10*/  LDL R143, [R1+0x3c] ;  /* 0x00003c00018f7983 */ /* 0x000ea20000100800 */
[----:B------:R-:W-:Y:S01]  /*14c20*/  IMAD.MOV.U32 R11, RZ, RZ, -0x7fffffe0 ;  /* 0x80000020ff0b7424 */ /* 0x000fe200078e00ff */
[----:B------:R-:W-:Y:S01]  /*14c30*/  WARPGROUP.ARRIVE ;  /* 0x00000000000079c5 */ /* 0x000fe20000000000 */
[----:B---3--:R-:W-:-:S03]  /*14c40*/  @P5 IMAD.HI.U32 R10, R0, R10, RZ ;  /* 0x0000000a000a5227 */ /* 0x008fc600078e00ff */
[C---:B------:R-:W-:Y:S01]  /*14c50*/  R2UR UR11, R11.reuse ;  /* 0x000000000b0b72ca */ /* 0x040fe200000e0000 */
[----:B------:R-:W-:Y:S01]  /*14c60*/  IMAD.MOV.U32 R21, RZ, RZ, -0x7fffffe0 ;  /* 0x80000020ff157424 */ /* 0x000fe200078e00ff */
[----:B0-----:R-:W-:Y:S01]  /*14c70*/  @P5 SHF.R.U32.HI R0, RZ, R6, R10 ;  /* 0x00000006ff005219 */ /* 0x001fe2000001160a */
[----:B------:R-:W-:Y:S01]  /*14c80*/  VIADD R6, R2, 0x400 ;  /* 0x0000040002067836 */ /* 0x000fe20000000000 */
[----:B------:R-:W-:Y:S01]  /*14c90*/  R2UR UR47, R11 ;  /* 0x000000000b2f72ca */ /* 0x000fe200000e0000 */
[----:B------:R-:W-:Y:S01]  /*14ca0*/  IMAD.MOV.U32 R11, RZ, RZ, 0x40000040 ;  /* 0x40000040ff0b7424 */ /* 0x000fe200078e00ff */
[----:B------:R-:W-:Y:S01]  /*14cb0*/  R2UR UR15, R21 ;  /* 0x00000000150f72ca */ /* 0x000fe200000e0000 */
[----:B------:R-:W-:Y:S01]  /*14cc0*/  IMAD.SHL.U32 R144, R3, 0x80, RZ ;  /* 0x0000008003907824 */ /* 0x000fe200078e00ff */
[----:B------:R-:W-:Y:S01]  /*14cd0*/  SHF.R.U32.HI R6, RZ, 0x4, R6 ;  /* 0x00000004ff067819 */ /* 0x000fe20000011606 */
[----:B------:R-:W0:Y:S01]  /*14ce0*/  SHFL.IDX PT, R145, R0, RZ, 0x1c1f ;  /* 0x001c1fff00917589 */ /* 0x000e2200000e0000 */
[----:B------:R-:W-:Y:S01]  /*14cf0*/  R2UR UR9, R11 ;  /* 0x000000000b0972ca */ /* 0x000fe200000e0000 */
[----:B------:R-:W-:Y:S01]  /*14d00*/  IMAD.MOV.U32 R11, RZ, RZ, 0x40000040 ;  /* 0x40000040ff0b7424 */ /* 0x000fe200078e00ff */
[----:B------:R-:W-:-:S02]  /*14d10*/  LOP3.LUT R6, R6, 0x3fff, RZ, 0xc0, !PT ;  /* 0x00003fff06067812 */ /* 0x000fc400078ec0ff */
[C---:B------:R-:W-:Y:S02]  /*14d20*/  R2UR UR19, R21.reuse ;  /* 0x00000000151372ca */ /* 0x040fe400000e0000 */
[----:B------:R-:W-:Y:S02]  /*14d30*/  LOP3.LUT R6, R6, 0x2000000, RZ, 0xfc, !PT ;  /* 0x0200000006067812 */ /* 0x000fe400078efcff */
[C---:B------:R-:W-:Y:S02]  /*14d40*/  R2UR UR23, R21.reuse ;  /* 0x00000000151772ca */ /* 0x040fe400000e0000 */
[----:B------:R-:W-:Y:S01]  /*14d50*/  R2UR UR27, R21 ;  /* 0x00000000151b72ca */ /* 0x000fe200000e0000 */
[----:B------:R-:W-:Y:S01]  /*14d60*/  IMAD R10, R9, 0x600, R6 ;  /* 0x00000600090a7824 */ /* 0x000fe200078e0206 */
[C---:B------:R-:W-:Y:S02]  /*14d70*/  R2UR UR31, R21.reuse ;  /* 0x00000000151f72ca */ /* 0x040fe400000e0000 */
[----:B------:R-:W-:Y:S01]  /*14d80*/  R2UR UR35, R21 ;  /* 0x00000000152372ca */ /* 0x000fe200000e0000 */
[C---:B------:R-:W-:Y:S01]  /*14d90*/  VIADD R20, R10.reuse, 0x40 ;  /* 0x000000400a147836 */ /* 0x040fe20000000000 */
        /* <DEDUP_REMOVED lines=20> */
[C---:B------:R-:W-:Y:S01]  /*14ee0*/  VIADD R20, R10.reuse, 0x180 ;  /* 0x000001800a147836 */ /* 0x040fe20000000000 */
[----:B------:R-:W-:Y:S01]  /*14ef0*/  R2UR UR29, R21 ;  /* 0x00000000151d72ca */ /* 0x000fe200000e0000 */
[----:B------:R-:W-:Y:S02]  /*14f00*/  VIADD R10, R10, 0x1c0 ;  /* 0x000001c00a0a7836 */ /* 0x000fe40000000000 */
[----:B------:R-:W-:Y:S01]  /*14f10*/  IMAD.MOV.U32 R21, RZ, RZ, 0x40000040 ;  /* 0x40000040ff157424 */ /* 0x000fe200078e00ff */
[----:B------:R-:W-:Y:S02]  /*14f20*/  R2UR UR34, R20 ;  /* 0x00000000142272ca */ /* 0x000fe400000e0000 */
[----:B------:R-:W-:Y:S02]  /*14f30*/  R2UR UR46, R10 ;  /* 0x000000000a2e72ca */ /* 0x000fe400000e0000 */
[----:B------:R-:W-:-:S02]  /*14f40*/  R2UR UR33, R21 ;  /* 0x00000000152172ca */ /* 0x000fc400000e0000 */
[----:B--2---:R-:W-:Y:S02]  /*14f50*/  LOP3.LUT R10, R143, 0x10000, RZ, 0xfc, !PT ;  /* 0x000100008f0a7812 */ /* 0x004fe400078efcff */
[----:B------:R-:W1:Y:S02]  /*14f60*/  S2R R143, SR_TID.X ;  /* 0x00000000008f7919 */ /* 0x000e640000002100 */
[C---:B------:R-:W-:Y:S01]  /*14f70*/  R2UR UR8, R10.reuse ;  /* 0x000000000a0872ca */ /* 0x040fe200000e0000 */
[----:B------:R-:W-:-:S05]  /*14f80*/  VIADD R20, R10, 0x2 ;  /* 0x000000020a147836 */ /* 0x000fca0000000000 */
[----:B------:R-:W-:Y:S01]  /*14f90*/  R2UR UR12, R20 ;  /* 0x00000000140c72ca */ /* 0x000fe200000e0000 */
[----:B------:R-:W-:-:S05]  /*14fa0*/  VIADD R20, R10, 0x4 ;  /* 0x000000040a147836 */ /* 0x000fca0000000000 */
[----:B------:R-:W-:Y:S01]  /*14fb0*/  R2UR UR16, R20 ;  /* 0x00000000141072ca */ /* 0x000fe200000e0000 */
[----:B------:R-:W-:Y:S01]  /*14fc0*/  HGMMA.64x96x16.F32 R88, gdesc[UR8].tnspB, R88, gsb0 ;  /* 0x41600000085879f0 */ /* 0x000fe20008000858 */
[----:B------:R-:W-:Y:S01]  /*14fd0*/  VIADD R20, R10, 0x6 ;  /* 0x000000060a147836 */ /* 0x000fe20000000000 */
[----:B------:R-:W-:-:S04]  /*14fe0*/  ULOP3.LUT UR8, URZ, UR49, URZ, 0x33, !UPT ;  /* 0x000000313f087292 */ /* 0x000fc8000f8e333f */
[----:B------:R-:W-:Y:S01]  /*14ff0*/  R2UR UR20, R20 ;  /* 0x00000000141472ca */ /* 0x000fe200000e0000 */
[----:B------:R-:W-:-:S05]  /*15000*/  VIADD R20, R10, 0x600 ;  /* 0x000006000a147836 */ /* 0x000fca0000000000 */
[----:B------:R-:W-:Y:S01]  /*15010*/  R2UR UR24, R20 ;  /* 0x00000000141872ca */ /* 0x000fe200000e0000 */
[----:B------:R-:W-:Y:S01]  /*15020*/  VIADD R20, R10, 0x602 ;  /* 0x000006020a147836 */ /* 0x000fe20000000000 */
[----:B-1----:R-:W-:-:S04]  /*15030*/  SHF.R.U32.HI R6, RZ, 0x7, R143 ;  /* 0x00000007ff067819 */ /* 0x002fc8000001168f */
[----:B------:R-:W-:Y:S01]  /*15040*/  R2UR UR28, R20 ;  /* 0x00000000141c72ca */ /* 0x000fe200000e0000 */
[C---:B------:R-:W-:Y:S01]  /*15050*/  VIADD R20, R10.reuse, 0x604 ;  /* 0x000006040a147836 */ /* 0x040fe20000000000 */
[----:B------:R-:W-:Y:S01]  /*15060*/  ISETP.GE.U32.AND P2, PT, R143, 0x180, PT ;  /* 0x000001808f00780c */ /* 0x000fe20003f46070 */
[----:B------:R-:W-:Y:S02]  /*15070*/  VIADD R10, R10, 0x606 ;  /* 0x000006060a0a7836 */ /* 0x000fe40000000000 */
[----:B------:R-:W-:Y:S01]  /*15080*/  VIADD R6, R6, 0x9 ;  /* 0x0000000906067836 */ /* 0x000fe20000000000 */
[----:B------:R-:W-:Y:S02]  /*15090*/  R2UR UR32, R20 ;  /* 0x00000000142072ca */ /* 0x000fe400000e0000 */
[----:B------:R-:W-:Y:S01]  /*150a0*/  R2UR UR44, R10 ;  /* 0x000000000a2c72ca */ /* 0x000fe200000e0000 */
[----:B------:R-:W-:Y:S01]  /*150b0*/  @!P1 IMAD R10, R16, 0x8, R2 ;  /* 0x00000008100a9824 */ /* 0x000fe200078e0202 */
[----:B------:R-:W-:-:S03]  /*150c0*/  SEL R6, R6, 0x9, !P2 ;  /* 0x0000000906067807 */ /* 0x000fc60005000000 */
[----:B------:R-:W-:-:S05]  /*150d0*/  @!P1 VIADD R10, R10, 0x2d840 ;  /* 0x0002d8400a0a9836 */ /* 0x000fca0000000000 */
[----:B------:R-:W-:Y:S01]  /*150e0*/  @!P1 PRMT R10, RZ, 0x654, R10 ;  /* 0x00000654ff0a9816 */ /* 0x000fe2000000000a */
        /* <DEDUP_REMOVED lines=23> */
[----:B------:R2:W-:Y:S01]  /*15260*/  @!P1 SYNCS.ARRIVE.TRANS64.RED.A1T0 RZ, [R10+URZ], RZ ;  /* 0x000000ff0aff99a7 */ /* 0x0005e2000810043f */
[----:B-1----:R-:W-:-:S05]  /*15270*/  IADD3 R6, -R144, 0x1, RZ ;  /* 0x0000000190067810 */ /* 0x002fca0007ffe1ff */
[----:B------:R-:W-:-:S05]  /*15280*/  IMAD R6, R139, -0x2, R6 ;  /* 0xfffffffe8b067824 */ /* 0x000fca00078e0206 */
[----:B------:R-:W-:-:S05]  /*15290*/  IADD3 R21, -R22, R6, R138 ;  /* 0x0000000616157210 */ /* 0x000fca0007ffe18a */
[C---:B------:R-:W-:Y:S02]  /*152a0*/  VIADD R143, R21.reuse, UR48 ;  /* 0x00000030158f7c36 */ /* 0x040fe40008000000 */
[----:B------:R-:W-:Y:S02]  /*152b0*/  VIADD R21, R21, UR8 ;  /* 0x0000000815157c36 */ /* 0x000fe40008000000 */
[C---:B0-----:R-:W-:Y:S02]  /*152c0*/  IMAD.IADD R20, R145.reuse, 0x1, R143 ;  /* 0x0000000191147824 */ /* 0x041fe400078e028f */
[----:B------:R-:W-:Y:S01]  /*152d0*/  IMAD.IADD R6, R145, 0x1, R21 ;  /* 0x0000000191067824 */ /* 0x000fe200078e0215 */
[----:B--2---:R-:W-:Y:S06]  /*152e0*/  @!P4 BRA `(.L_x_11469) ;  /* 0x000000000058c947 */ /* 0x004fec0003800000 */
        /* <DEDUP_REMOVED lines=12> */
.L_x_11471:
[----:B------:R-:W-:-:S05]  /*153b0*/  IMAD.U32 R154, RZ, RZ, UR5 ;  /* 0x00000005ff9a7e24 */ /* 0x000fca000f8e00ff */
[----:B------:R-:W-:-:S13]  /*153c0*/  ISETP.NE.AND P2, PT, R154, 0x1, PT ;  /* 0x000000019a00780c */ /* 0x000fda0003f45270 */
[----:B------:R-:W0:Y:S02]  /*153d0*/  @P2 LDC.64 R10, c[0x0][0x9e8] ;  /* 0x00027a00ff0a2b82 */ /* 0x000e240000000a00 */
[----:B0-----:R-:W-:-:S05]  /*153e0*/  @P2 IMAD.HI.U32 R10, R145, R10, RZ ;  /* 0x0000000a910a2227 */ /* 0x001fca00078e00ff */
[----:B------:R-:W-:-:S07]  /*153f0*/  @P2 SHF.R.U32.HI R145, RZ, R11, R10 ;  /* 0x0000000bff912219 */ /* 0x000fce000001160a */
.L_x_11472:
[----:B------:R-:W-:Y:S05]  /*15400*/  BSYNC B0 ;  /* 0x0000000000007941 */ /* 0x000fea0003800000 */
.L_x_11470:
[----:B------:R-:W-:-:S04]  /*15410*/  IMAD R145, R145, R154, -R144 ;  /* 0x0000009a91917224 */ /* 0x000fc800078e0a90 */
[----:B------:R-:W-:-:S05]  /*15420*/  IMAD R145, R139, -0x2, R145 ;  /* 0xfffffffe8b917824 */ /* 0x000fca00078e0291 */
[----:B------:R-:W-:Y:S02]  /*15430*/  VIMNMX R6, R6, R145, !PT ;  /* 0x0000009106067248 */ /* 0x000fe40007fe0100 */
[----:B------:R-:W-:-:S07]  /*15440*/  VIADDMNMX R20, R145, R154, R20, PT ;  /* 0x0000009a91147246 */ /* 0x000fce0003800114 */
.L_x_11469:
        /* <DEDUP_REMOVED lines=113> */
.L_x_11475:
[----:B------:R-:W-:-:S05]  /*15b60*/  IMAD.U32 R6, RZ, RZ, UR5 ;  /* 0x00000005ff067e24 */ /* 0x000fca000f8e00ff */
[----:B------:R-:W-:-:S13]  /*15b70*/  ISETP.NE.AND P2, PT, R6, 0x1, PT ;  /* 0x000000010600780c */ /* 0x000fda0003f45270 */
[----:B------:R-:W0:Y:S02]  /*15b80*/  @P2 LDC.64 R10, c[0x0][0x9e8] ;  /* 0x00027a00ff0a2b82 */ /* 0x000e240000000a00 */
[----:B0-----:R-:W-:-:S05]  /*15b90*/  @P2 IMAD.HI.U32 R10, R0, R10, RZ ;  /* 0x0000000a000a2227 */ /* 0x001fca00078e00ff */
[----:B------:R-:W-:-:S07]  /*15ba0*/  @P2 SHF.R.U32.HI R0, RZ, R11, R10 ;  /* 0x0000000bff002219 */ /* 0x000fce000001160a */
.L_x_11476:
[----:B------:R-:W-:Y:S05]  /*15bb0*/  BSYNC B0 ;  /* 0x0000000000007941 */ /* 0x000fea0003800000 */
.L_x_11474:
[----:B------:R-:W-:-:S04]  /*15bc0*/  IMAD R0, R0, R6, -R144 ;  /* 0x0000000600007224 */ /* 0x000fc800078e0a90 */
[----:B------:R-:W-:-:S05]  /*15bd0*/  IMAD R0, R139, -0x2, R0 ;  /* 0xfffffffe8b007824 */ /* 0x000fca00078e0200 */
[----:B------:R-:W-:Y:S02]  /*15be0*/  VIMNMX R21, R21, R0, !PT ;  /* 0x0000000015157248 */ /* 0x000fe40007fe0100 */
[----:B------:R-:W-:-:S07]  /*15bf0*/  VIADDMNMX R143, R0, R6, R143, PT ;  /* 0x00000006008f7246 */ /* 0x000fce000380018f */
.L_x_11473:
[----:B------:R-:W-:Y:S01]  /*15c00*/  @!P1 IMAD R0, R9, 0x8, R2 ;  /* 0x0000000809009824 */ /* 0x000fe200078e0202 */
        /* <DEDUP_REMOVED lines=47> */
[----:B------:R-:W-:Y:S01]  /*15f00*/  ISETP.GT.AND P2, PT, R21, 0x1, P3 ;  /* 0x000000011500780c */ /* 0x000fe20001f44270 */
[----:B------:R-:W-:Y:S02]  /*15f10*/  MUFU.EX2 R20, R8 ;  /* 0x0000000800147308 */ /* 0x000fe40000000800 */
[--C-:B------:R-:W-:Y:S01]  /*15f20*/  FFMA.FTZ R24, R24, UR39, -R6.reuse ;  /* 0x0000002718187c23 */ /* 0x100fe20008010806 */
[----:B------:R-:W-:Y:S01]  /*15f30*/  ISETP.LT.OR P2, PT, R143, 0x2, P2 ;  /* 0x000000028f00780c */ /* 0x000fe20001741670 */
[--C-:B------:R-:W-:Y:S01]  /*15f40*/  FFMA.FTZ R25, R25, UR39, -R6.reuse ;  /* 0x0000002719197c23 */ /* 0x100fe20008010806 */
[--C-:B------:R-:W-:Y:S01]  /*15f50*/  FFMA.FTZ R28, R28, UR39, -R6.reuse ;  /* 0x000000271c1c7c23 */ /* 0x100fe20008010806 */
[--C-:B------:R-:W-:Y:S01]  /*15f60*/  FFMA.FTZ R29, R29, UR39, -R6.reuse ;  /* 0x000000271d1d7c23 */ /* 0x100fe20008010806 */
[----:B------:R-:W-:Y:S01]  /*15f70*/  FSEL R27, R27, -INF , !P2 ;  /* 0xff8000001b1b7808 */ /* 0x000fe20005000000 */
[--C-:B------:R-:W-:Y:S01]  /*15f80*/  FFMA.FTZ R32, R32, UR39, -R6.reuse ;  /* 0x0000002720207c23 */ /* 0x100fe20008010806 */
[----:B------:R-:W-:Y:S01]  /*15f90*/  ISETP.GT.AND P2, PT, R21, 0x8, P3 ;  /* 0x000000081500780c */ /* 0x000fe20001f44270 */
[--C-:B------:R-:W-:Y:S01]  /*15fa0*/  FFMA.FTZ R33, R33, UR39, -R6.reuse ;  /* 0x0000002721217c23 */ /* 0x100fe20008010806 */
[--C-:B------:R-:W-:Y:S01]  /*15fb0*/  FFMA.FTZ R36, R36, UR39, -R6.reuse ;  /* 0x0000002724247c23 */ /* 0x100fe20008010806 */
        /* <DEDUP_REMOVED lines=34> */
[----:B------:R-:W-:Y:S01]  /*161e0*/  FFMA.FTZ R85, R85, UR39, -R6 ;  /* 0x0000002755557c23 */ /* 0x000fe20008010806 */
[----:B------:R-:W-:Y:S01]  /*161f0*/  FSEL R35, R35, -INF , !P2 ;  /* 0xff80000023237808 */ /* 0x000fe20005000000 */
[----:B------:R-:W0:Y:S01]  /*16200*/  MUFU.EX2 R24, R24 ;  /* 0x0000001800187308 */ /* 0x000e220000000800 */
[----:B------:R-:W-:-:S04]  /*16210*/  ISETP.GT.AND P2, PT, R21, 0x18, P3 ;  /* 0x000000181500780c */ /* 0x000fc80001f44270 */
[----:B------:R-:W-:-:S03]  /*16220*/  ISETP.LT.OR P2, PT, R143, 0x19, P2 ;  /* 0x000000198f00780c */ /* 0x000fc60001741670 */
[----:B------:R-:W1:Y:S01]  /*16230*/  MUFU.EX2 R8, R25 ;  /* 0x0000001900087308 */ /* 0x000e620000000800 */
[----:B------:R-:W-:Y:S02]  /*16240*/  FSEL R38, R38, -INF , !P2 ;  /* 0xff80000026267808 */ /* 0x000fe40005000000 */
[----:B------:R-:W-:-:S04]  /*16250*/  ISETP.GT.AND P2, PT, R21, 0x19, P3 ;  /* 0x000000191500780c */ /* 0x000fc80001f44270 */
[----:B------:R-:W-:Y:S01]  /*16260*/  ISETP.LT.OR P2, PT, R143, 0x1a, P2 ;  /* 0x0000001a8f00780c */ /* 0x000fe20001741670 */
[----:B------:R-:W3:Y:S01]  /*16270*/  MUFU.EX2 R10, R28 ;  /* 0x0000001c000a7308 */ /* 0x000ee20000000800 */
[----:B0-----:R-:W-:Y:S02]  /*16280*/  FFMA.FTZ R5, R20, R5, R24 ;  /* 0x0000000514057223 */ /* 0x001fe40000010018 */
[----:B------:R-:W-:Y:S02]  /*16290*/  FSEL R39, R39, -INF , !P2 ;  /* 0xff80000027277808 */ /* 0x000fe40005000000 */
[----:B------:R-:W-:-:S03]  /*162a0*/  ISETP.GT.AND P2, PT, R21, 0x20, P3 ;  /* 0x000000201500780c */ /* 0x000fc60001f44270 */
[----:B------:R-:W0:Y:S01]  /*162b0*/  MUFU.EX2 R29, R29 ;  /* 0x0000001d001d7308 */ /* 0x000e220000000800 */
[----:B------:R-:W-:Y:S01]  /*162c0*/  ISETP.LT.OR P2, PT, R143, 0x21, P2 ;  /* 0x000000218f00780c */ /* 0x000fe20001741670 */
[C---:B-1----:R-:W-:Y:S01]  /*162d0*/  FADD.FTZ R5, R8.reuse, R5 ;  /* 0x0000000508057221 */ /* 0x042fe20000010000 */
[----:B------:R-:W-:Y:S02]  /*162e0*/  F2FP.F16.F32.PACK_AB R8, R8, R24 ;  /* 0x000000180808723e */ /* 0x000fe400000000ff */
[----:B------:R-:W-:Y:S02]  /*162f0*/  FSEL R42, R42, -INF , !P2 ;  /* 0xff8000002a2a7808 */ /* 0x000fe40005000000 */
[----:B------:R-:W-:Y:S01]  /*16300*/  ISETP.GT.AND P2, PT, R21, 0x21, P3 ;  /* 0x000000211500780c */ /* 0x000fe20001f44270 */
[----:B------:R-:W1:Y:S01]  /*16310*/  MUFU.EX2 R32, R32 ;  /* 0x0000002000207308 */ /* 0x000e620000000800 */
[----:B---3--:R-:W-:Y:S02]  /*16320*/  FADD.FTZ R5, R10, R5 ;  /* 0x000000050a057221 */ /* 0x008fe40000010000 */
[----:B------:R-:W-:-:S04]  /*16330*/  ISETP.LT.OR P2, PT, R143, 0x22, P2 ;  /* 0x000000228f00780c */ /* 0x000fc80001741670 */
[----:B------:R-:W-:Y:S01]  /*16340*/  FSEL R43, R43, -INF , !P2 ;  /* 0xff8000002b2b7808 */ /* 0x000fe20005000000 */
[----:B------:R-:W3:Y:S01]  /*16350*/  MUFU.EX2 R33, R33 ;  /* 0x0000002100217308 */ /* 0x000ee20000000800 */
[----:B------:R-:W-:Y:S01]  /*16360*/  ISETP.GT.AND P2, PT, R21, 0x28, P3 ;  /* 0x000000281500780c */ /* 0x000fe20001f44270 */
[C---:B0-----:R-:W-:Y:S01]  /*16370*/  FADD.FTZ R5, R29.reuse, R5 ;  /* 0x000000051d057221 */ /* 0x041fe20000010000 */
[----:B------:R-:W-:Y:S02]  /*16380*/  F2FP.F16.F32.PACK_AB R10, R29, R10 ;  /* 0x0000000a1d0a723e */ /* 0x000fe400000000ff */
[----:B------:R-:W-:-:S03]  /*16390*/  ISETP.LT.OR P2, PT, R143, 0x29, P2 ;  /* 0x000000298f00780c */ /* 0x000fc60001741670 */
[----:B------:R-:W0:Y:S01]  /*163a0*/  MUFU.EX2 R36, R36 ;  /* 0x0000002400247308 */ /* 0x000e220000000800 */
[----:B------:R-:W-:Y:S01]  /*163b0*/  FSEL R46, R46, -INF , !P2 ;  /* 0xff8000002e2e7808 */ /* 0x000fe20005000000 */
[----:B-1----:R-:W-:Y:S01]  /*163c0*/  FADD.FTZ R5, R32, R5 ;  /* 0x0000000520057221 */ /* 0x002fe20000010000 */
[----:B------:R-:W-:-:S04]  /*163d0*/  ISETP.GT.AND P2, PT, R21, 0x29, P3 ;  /* 0x000000291500780c */ /* 0x000fc80001f44270 */
[----:B------:R-:W-:Y:S01]  /*163e0*/  ISETP.LT.OR P2, PT, R143, 0x2a, P2 ;  /* 0x0000002a8f00780c */ /* 0x000fe20001741670 */
[----:B------:R-:W1:Y:S01]  /*163f0*/  MUFU.EX2 R37, R37 ;  /* 0x0000002500257308 */ /* 0x000e620000000800 */
[C---:B---3--:R-:W-:Y:S01]  /*16400*/  FADD.FTZ R5, R33.reuse, R5 ;  /* 0x0000000521057221 */ /* 0x048fe20000010000 */
[----:B------:R-:W-:Y:S02]  /*16410*/  F2FP.F16.F32.PACK_AB R32, R33, R32 ;  /* 0x000000202120723e */ /* 0x000fe400000000ff */
[----:B------:R-:W-:Y:S02]  /*16420*/  FSEL R47, R47, -INF , !P2 ;  /* 0xff8000002f2f7808 */ /* 0x000fe40005000000 */
[----:B------:R-:W-:Y:S02]  /*16430*/  ISETP.GT.AND P2, PT, R21, 0x30, P3 ;  /* 0x000000301500780c */ /* 0x000fe40001f44270 */
[----:B------:R-:W3:Y:S01]  /*16440*/  MUFU.EX2 R40, R40 ;  /* 0x0000002800287308 */ /* 0x000ee20000000800 */
[----:B0-----:R-:W-:Y:S01]  /*16450*/  FADD.FTZ R33, R36, R5 ;  /* 0x0000000524217221 */ /* 0x001fe20000010000 */
[----:B------:R-:W-:-:S04]  /*16460*/  ISETP.LT.OR P2, PT, R143, 0x31, P2 ;  /* 0x000000318f00780c */ /* 0x000fc80001741670 */
[----:B------:R-:W-:Y:S02]  /*16470*/  FSEL R50, R50, -INF , !P2 ;  /* 0xff80000032327808 */ /* 0x000fe40005000000 */
[----:B------:R-:W-:Y:S01]  /*16480*/  ISETP.GT.AND P2, PT, R21, 0x31, P3 ;  /* 0x000000311500780c */ /* 0x000fe20001f44270 */
[----:B------:R-:W0:Y:S01]  /*16490*/  MUFU.EX2 R41, R41 ;  /* 0x0000002900297308 */ /* 0x000e220000000800 */
[----:B-1----:R-:W-:Y:S02]  /*164a0*/  FADD.FTZ R33, R37, R33 ;  /* 0x0000002125217221 */ /* 0x002fe40000010000 */
[----:B------:R-:W-:-:S04]  /*164b0*/  ISETP.LT.OR P2, PT, R143, 0x32, P2 ;  /* 0x000000328f00780c */ /* 0x000fc80001741670 */
[----:B------:R-:W-:Y:S01]  /*164c0*/  FSEL R51, R51, -INF , !P2 ;  /* 0xff80000033337808 */ /* 0x000fe20005000000 */
[----:B------:R-:W1:Y:S01]  /*164d0*/  MUFU.EX2 R44, R44 ;  /* 0x0000002c002c7308 */ /* 0x000e620000000800 */
[----:B------:R-:W-:Y:S01]  /*164e0*/  ISETP.GT.AND P2, PT, R21, 0x38, P3 ;  /* 0x000000381500780c */ /* 0x000fe20001f44270 */
[----:B---3--:R-:W-:-:S03]  /*164f0*/  FADD.FTZ R33, R40, R33 ;  /* 0x0000002128217221 */ /* 0x008fc60000010000 */
[----:B------:R-:W-:-:S03]  /*16500*/  ISETP.LT.OR P2, PT, R143, 0x39, P2 ;  /* 0x000000398f00780c */ /* 0x000fc60001741670 */
[----:B------:R-:W3:Y:S01]  /*16510*/  MUFU.EX2 R45, R45 ;  /* 0x0000002d002d7308 */ /* 0x000ee20000000800 */
[----:B------:R-:W-:Y:S01]  /*16520*/  FSEL R54, R54, -INF , !P2 ;  /* 0xff80000036367808 */ /* 0x000fe20005000000 */
[----:B0-----:R-:W-:Y:S01]  /*16530*/  FADD.FTZ R33, R41, R33 ;  /* 0x0000002129217221 */ /* 0x001fe20000010000 */
[----:B------:R-:W-:Y:S02]  /*16540*/  ISETP.GT.AND P2, PT, R21, 0x39, P3 ;  /* 0x000000391500780c */ /* 0x000fe40001f44270 */
[----:B------:R-:W-:Y:S02]  /*16550*/  F2FP.F16.F32.PACK_AB R40, R41, R40 ;  /* 0x000000282928723e */ /* 0x000fe400000000ff */
[----:B------:R-:W-:Y:S01]  /*16560*/  ISETP.LT.OR P2, PT, R143, 0x3a, P2 ;  /* 0x0000003a8f00780c */ /* 0x000fe20001741670 */
[----:B------:R-:W0:Y:S01]  /*16570*/  MUFU.EX2 R48, R48 ;  /* 0x0000003000307308 */ /* 0x000e220000000800 */
[----:B-1----:R-:W-:Y:S02]  /*16580*/  FADD.FTZ R33, R44, R33 ;  /* 0x000000212c217221 */ /* 0x002fe40000010000 */
[----:B------:R-:W-:-:S02]  /*16590*/  FSEL R55, R55, -INF , !P2 ;  /* 0xff80000037377808 */ /* 0x000fc40005000000 */
[----:B------:R-:W-:-:S03]  /*165a0*/  ISETP.GT.AND P2, PT, R21, 0x40, P3 ;  /* 0x000000401500780c */ /* 0x000fc60001f44270 */
[----:B------:R-:W1:Y:S01]  /*165b0*/  MUFU.EX2 R49, R49 ;  /* 0x0000003100317308 */ /* 0x000e620000000800 */
[----:B------:R-:W-:Y:S01]  /*165c0*/  ISETP.LT.OR P2, PT, R143, 0x41, P2 ;  /* 0x000000418f00780c */ /* 0x000fe20001741670 */
[----:B---3--:R-:W-:-:S03]  /*165d0*/  FADD.FTZ R33, R45, R33 ;  /* 0x000000212d217221 */ /* 0x008fc60000010000 */
[----:B------:R-:W-:Y:S02]  /*165e0*/  FSEL R58, R58, -INF , !P2 ;  /* 0xff8000003a3a7808 */ /* 0x000fe40005000000 */
[----:B------:R-:W-:Y:S01]  /*165f0*/  ISETP.GT.AND P2, PT, R21, 0x41, P3 ;  /* 0x000000411500780c */ /* 0x000fe20001f44270 */
[----:B------:R-:W-:Y:S01]  /*16600*/  MUFU.EX2 R52, R52 ;  /* 0x0000003400347308 */ /* 0x000fe20000000800 */
[----:B0-----:R-:W-:Y:S02]  /*16610*/  FADD.FTZ R33, R48, R33 ;  /* 0x0000002130217221 */ /* 0x001fe40000010000 */
[----:B------:R-:W-:-:S04]  /*16620*/  ISETP.LT.OR P2, PT, R143, 0x42, P2 ;  /* 0x000000428f00780c */ /* 0x000fc80001741670 */
[----:B------:R-:W-:Y:S01]  /*16630*/  FSEL R59, R59, -INF , !P2 ;  /* 0xff8000003b3b7808 */ /* 0x000fe20005000000 */
[----:B------:R-:W-:Y:S01]  /*16640*/  MUFU.EX2 R53, R53 ;  /* 0x0000003500357308 */ /* 0x000fe20000000800 */
[----:B------:R-:W-:Y:S01]  /*16650*/  ISETP.GT.AND P2, PT, R21, 0x48, P3 ;  /* 0x000000481500780c */ /* 0x000fe20001f44270 */
[----:B-1----:R-:W-:-:S03]  /*16660*/  FADD.FTZ R33, R49, R33 ;  /* 0x0000002131217221 */ /* 0x002fc60000010000 */
[----:B------:R-:W-:-:S03]  /*16670*/  ISETP.LT.OR P2, PT, R143, 0x49, P2 ;  /* 0x000000498f00780c */ /* 0x000fc60001741670 */
[----:B------:R-:W-:Y:S01]  /*16680*/  MUFU.EX2 R56, R56 ;  /* 0x0000003800387308 */ /* 0x000fe20000000800 */
[----:B------:R-:W-:Y:S02]  /*16690*/  FSEL R62, R62, -INF , !P2 ;  /* 0xff8000003e3e7808 */ /* 0x000fe40005000000 */
[----:B------:R-:W-:-:S04]  /*166a0*/  ISETP.GT.AND P2, PT, R21, 0x49, P3 ;  /* 0x000000491500780c */ /* 0x000fc80001f44270 */
[----:B------:R-:W-:Y:S01]  /*166b0*/  ISETP.LT.OR P2, PT, R143, 0x4a, P2 ;  /* 0x0000004a8f00780c */ /* 0x000fe20001741670 */
[----:B------:R-:W-:Y:S03]  /*166c0*/  MUFU.EX2 R57, R57 ;  /* 0x0000003900397308 */ /* 0x000fe60000000800 */
[----:B------:R-:W-:Y:S02]  /*166d0*/  FSEL R63, R63, -INF , !P2 ;  /* 0xff8000003f3f7808 */ /* 0x000fe40005000000 */
[----:B------:R-:W-:-:S03]  /*166e0*/  ISETP.GT.AND P2, PT, R21, 0x50, P3 ;  /* 0x000000501500780c */ /* 0x000fc60001f44270 */
[----:B------:R-:W-:Y:S01]  /*166f0*/  MUFU.EX2 R60, R60 ;  /* 0x0000003c003c7308 */ /* 0x000fe20000000800 */
[----:B------:R-:W-:-:S04]  /*16700*/  ISETP.LT.OR P2, PT, R143, 0x51, P2 ;  /* 0x000000518f00780c */ /* 0x000fc80001741670 */
[----:B------:R-:W-:Y:S02]  /*16710*/  FSEL R66, R66, -INF , !P2 ;  /* 0xff80000042427808 */ /* 0x000fe40005000000 */
[----:B------:R-:W-:Y:S01]  /*16720*/  ISETP.GT.AND P2, PT, R21, 0x51, P3 ;  /* 0x000000511500780c */ /* 0x000fe20001f44270 */
[----:B------:R-:W-:Y:S03]  /*16730*/  MUFU.EX2 R61, R61 ;  /* 0x0000003d003d7308 */ /* 0x000fe60000000800 */
[----:B------:R-:W-:-:S04]  /*16740*/  ISETP.LT.OR P2, PT, R143, 0x52, P2 ;  /* 0x000000528f00780c */ /* 0x000fc80001741670 */
[----:B------:R-:W-:Y:S01]  /*16750*/  FSEL R67, R67, -INF , !P2 ;  /* 0xff80000043437808 */ /* 0x000fe20005000000 */
[----:B------:R-:W-:Y:S01]  /*16760*/  MUFU.EX2 R64, R64 ;  /* 0x0000004000407308 */ /* 0x000fe20000000800 */
[----:B------:R-:W-:-:S04]  /*16770*/  ISETP.GT.AND P2, PT, R21, 0x58, P3 ;  /* 0x000000581500780c */ /* 0x000fc80001f44270 */
        /* <DEDUP_REMOVED lines=33> */
[----:B------:R-:W-:-:S04]  /*16990*/  ISETP.GT.AND P2, PT, R21, RZ, P3 ;  /* 0x000000ff1500720c */ /* 0x000fc80001f44270 */
[----:B------:R-:W-:-:S03]  /*169a0*/  ISETP.LT.OR P2, PT, R143, 0x1, P2 ;  /* 0x000000018f00780c */ /* 0x000fc60001741670 */
[----:B------:R-:W-:Y:S01]  /*169b0*/  MUFU.EX2 R85, R85 ;  /* 0x0000005500557308 */ /* 0x000fe20000000800 */
[----:B------:R-:W-:Y:S02]  /*169c0*/  FSEL R26, R26, -INF , !P2 ;  /* 0xff8000001a1a7808 */ /* 0x000fe40005000000 */
        /* <DEDUP_REMOVED lines=71> */
[----:B------:R-:W-:-:S04]  /*16e40*/  F2FP.F16.F32.PACK_AB R42, R45, R44 ;  /* 0x0000002c2d2a723e */ /* 0x000fc800000000ff */
[----:B------:R-:W1:Y:S01]  /*16e50*/  MUFU.EX2 R27, R27 ;  /* 0x0000001b001b7308 */ /* 0x000e620000000800 */
[----:B0-----:R-:W-:-:S07]  /*16e60*/  F2FP.F16.F32.PACK_AB R9, R25, R21 ;  /* 0x000000151909723e */ /* 0x001fce00000000ff */
[----:B------:R-:W-:Y:S08]  /*16e70*/  MUFU.EX2 R28, R28 ;  /* 0x0000001c001c7308 */ /* 0x000ff00000000800 */
[----:B------:R-:W0:Y:S01]  /*16e80*/  MUFU.EX2 R30, R30 ;  /* 0x0000001e001e7308 */ /* 0x000e220000000800 */
[----:B-1----:R-:W-:-:S05]  /*16e90*/  F2FP.F16.F32.PACK_AB R11, R27, R26 ;  /* 0x0000001a1b0b723e */ /* 0x002fca00000000ff */
[----:B------:R1:W-:Y:S02]  /*16ea0*/  STSM.16.M88.4 [R140+0x21800], R8 ;  /* 0x021800088c007844 */ /* 0x0003e40000000200 */
[----:B------:R-:W-:Y:S08]  /*16eb0*/  MUFU.EX2 R43, R43 ;  /* 0x0000002b002b7308 */ /* 0x000ff00000000800 */
[----:B------:R-:W-:Y:S01]  /*16ec0*/  MUFU.EX2 R31, R31 ;  /* 0x0000001f001f7308 */ /* 0x000fe20000000800 */
[----:B0-----:R-:W-:-:S02]  /*16ed0*/  F2FP.F16.F32.PACK_AB R41, R30, R28 ;  /* 0x0000001c1e29723e */ /* 0x001fc400000000ff */
[----:B-1----:R-:W-:Y:S01]  /*16ee0*/  FSEL R10, R6, RZ, P2 ;  /* 0x000000ff060a7208 */ /* 0x002fe20001000000 */
[--C-:B------:R-:W-:Y:S01]  /*16ef0*/  FFMA.FTZ R8, R34, UR39, -R24.reuse ;  /* 0x0000002722087c23 */ /* 0x100fe20008010818 */
[--C-:B------:R-:W-:Y:S01]  /*16f00*/  FFMA.FTZ R9, R35, UR39, -R24.reuse ;  /* 0x0000002723097c23 */ /* 0x100fe20008010818 */
[--C-:B------:R-:W-:Y:S01]  /*16f10*/  FFMA.FTZ R35, R38, UR39, -R24.reuse ;  /* 0x0000002726237c23 */ /* 0x100fe20008010818 */
[--C-:B------:R-:W-:Y:S01]  /*16f20*/  FFMA.FTZ R11, R39, UR39, -R24.reuse ;  /* 0x00000027270b7c23 */ /* 0x100fe20008010818 */
[----:B------:R-:W-:Y:S01]  /*16f30*/  FADD.FTZ R10, -R10, R7 ;  /* 0x000000070a0a7221 */ /* 0x000fe20000010100 */
[----:B------:R-:W-:Y:S01]  /*16f40*/  F2FP.F16.F32.PACK_AB R34, R37, R36 ;  /* 0x000000242522723e */ /* 0x000fe200000000ff */
[----:B------:R-:W-:Y:S01]  /*16f50*/  MUFU.EX2 R8, R8 ;  /* 0x0000000800087308 */ /* 0x000fe20000000800 */
[----:B------:R-:W-:Y:S01]  /*16f60*/  FADD.FTZ R38, R52, R33 ;  /* 0x0000002134267221 */ /* 0x000fe20000010000 */
[----:B------:R-:W-:Y:S01]  /*16f70*/  FMUL.FTZ R7, R10, UR39 ;  /* 0x000000270a077c20 */ /* 0x000fe20008410000 */
[----:B------:R-:W-:-:S02]  /*16f80*/  FFMA.FTZ R10, R50, UR39, -R24 ;  /* 0x00000027320a7c23 */ /* 0x000fc40008010818 */
[----:B------:R-:W-:-:S03]  /*16f90*/  FADD.FTZ R38, R53, R38 ;  /* 0x0000002635267221 */ /* 0x000fc60000010000 */
[----:B------:R-:W0:Y:S01]  /*16fa0*/  MUFU.EX2 R7, R7 ;  /* 0x0000000700077308 */ /* 0x000e220000000800 */
[----:B------:R-:W-:-:S04]  /*16fb0*/  FADD.FTZ R38, R56, R38 ;  /* 0x0000002638267221 */ /* 0x000fc80000010000 */
[----:B------:R-:W-:-:S03]  /*16fc0*/  FADD.FTZ R38, R57, R38 ;  /* 0x0000002639267221 */ /* 0x000fc60000010000 */
[----:B------:R-:W1:Y:S01]  /*16fd0*/  MUFU.EX2 R9, R9 ;  /* 0x0000000900097308 */ /* 0x000e620000000800 */
[----:B------:R-:W-:-:S07]  /*16fe0*/  FADD.FTZ R38, R60, R38 ;  /* 0x000000263c267221 */ /* 0x000fce0000010000 */
[----:B------:R-:W3:Y:S01]  /*16ff0*/  MUFU.EX2 R35, R35 ;  /* 0x0000002300237308 */ /* 0x000ee20000000800 */
[----:B0-----:R-:W-:Y:S01]  /*17000*/  FFMA.FTZ R21, R7, R4, R21 ;  /* 0x0000000407157223 */ /* 0x001fe20000010015 */
[----:B------:R-:W-:-:S03]  /*17010*/  FFMA.FTZ R4, R55, UR39, -R24 ;  /* 0x0000002737047c23 */ /* 0x000fc60008010818 */
[----:B------:R-:W-:Y:S01]  /*17020*/  FADD.FTZ R21, R25, R21 ;  /* 0x0000001519157221 */ /* 0x000fe20000010000 */
[--C-:B------:R-:W-:Y:S01]  /*17030*/  FFMA.FTZ R25, R59, UR39, -R24.reuse ;  /* 0x000000273b197c23 */ /* 0x100fe20008010818 */
[----:B------:R-:W-:Y:S01]  /*17040*/  FFMA.FTZ R59, R62, UR39, -R24 ;  /* 0x000000273e3b7c23 */ /* 0x000fe20008010818 */
[----:B------:R-:W0:Y:S01]  /*17050*/  MUFU.EX2 R11, R11 ;  /* 0x0000000b000b7308 */ /* 0x000e220000000800 */
[----:B------:R-:W-:-:S07]  /*17060*/  FADD.FTZ R26, R26, R21 ;  /* 0x000000151a1a7221 */ /* 0x000fce0000010000 */
[----:B------:R-:W4:Y:S01]  /*17070*/  MUFU.EX2 R10, R10 ;  /* 0x0000000a000a7308 */ /* 0x000f220000000800 */
[----:B------:R-:W-:-:S07]  /*17080*/  FADD.FTZ R26, R27, R26 ;  /* 0x0000001a1b1a7221 */ /* 0x000fce0000010000 */
[----:B------:R-:W5:Y:S01]  /*17090*/  MUFU.EX2 R29, R29 ;  /* 0x0000001d001d7308 */ /* 0x000f620000000800 */
[----:B------:R-:W-:-:S07]  /*170a0*/  FADD.FTZ R26, R8, R26 ;  /* 0x0000001a081a7221 */ /* 0x000fce0000010000 */
[----:B------:R-:W2:Y:S01]  /*170b0*/  MUFU.EX2 R51, R51 ;  /* 0x0000003300337308 */ /* 0x000ea20000000800 */
[----:B-1----:R-:W-:Y:S01]  /*170c0*/  FADD.FTZ R36, R9, R26 ;  /* 0x0000001a09247221 */ /* 0x002fe20000010000 */
[----:B------:R-:W-:Y:S01]  /*170d0*/  FADD.FTZ R38, R61, R38 ;  /* 0x000000263d267221 */ /* 0x000fe20000010000 */
[----:B------:R-:W-:Y:S01]  /*170e0*/  F2FP.F16.F32.PACK_AB R33, R9, R8 ;  /* 0x000000080921723e */ /* 0x000fe200000000ff */
[----:B------:R-:W-:Y:S01]  /*170f0*/  FFMA.FTZ R24, R87, UR39, -R24 ;  /* 0x0000002757187c23 */ /* 0x000fe20008010818 */
[----:B---3--:R-:W-:-:S03]  /*17100*/  FADD.FTZ R36, R35, R36 ;  /* 0x0000002423247221 */ /* 0x008fc60000010000 */
[----:B------:R-:W1:Y:S01]  /*17110*/  MUFU.EX2 R4, R4 ;  /* 0x0000000400047308 */ /* 0x000e620000000800 */
[----:B0-----:R-:W-:-:S07]  /*17120*/  FADD.FTZ R36, R11, R36 ;  /* 0x000000240b247221 */ /* 0x001fce0000010000 */
[----:B------:R-:W0:Y:S01]  /*17130*/  MUFU.EX2 R21, R58 ;  /* 0x0000003a00157308 */ /* 0x000e220000000800 */
[----:B------:R-:W-:-:S07]  /*17140*/  FADD.FTZ R36, R28, R36 ;  /* 0x000000241c247221 */ /* 0x000fce0000010000 */
[----:B------:R-:W3:Y:S01]  /*17150*/  MUFU.EX2 R25, R25 ;  /* 0x0000001900197308 */ /* 0x000ee20000000800 */
[----:B------:R-:W-:-:S07]  /*17160*/  FADD.FTZ R36, R30, R36 ;  /* 0x000000241e247221 */ /* 0x000fce0000010000 */
[----:B------:R-:W3:Y:S01]  /*17170*/  MUFU.EX2 R59, R59 ;  /* 0x0000003b003b7308 */ /* 0x000ee20000000800 */
[----:B------:R-:W-:-:S07]  /*17180*/  FADD.FTZ R36, R43, R36 ;  /* 0x000000242b247221 */ /* 0x000fce0000010000 */
[----:B------:R-:W3:Y:S01]  /*17190*/  MUFU.EX2 R27, R63 ;  /* 0x0000003f001b7308 */ /* 0x000ee20000000800 */
[----:B------:R-:W-:-:S07]  /*171a0*/  FADD.FTZ R37, R31, R36 ;  /* 0x000000241f257221 */ /* 0x000fce0000010000 */
[----:B------:R-:W3:Y:S01]  /*171b0*/  MUFU.EX2 R5, R66 ;  /* 0x0000004200057308 */ /* 0x000ee20000000800 */
[----:B----4-:R-:W-:Y:S01]  /*171c0*/  FADD.FTZ R37, R10, R37 ;  /* 0x000000250a257221 */ /* 0x010fe20000010000 */
[----:B------:R-:W-:Y:S01]  /*171d0*/  FADD.FTZ R38, R64, R38 ;  /* 0x0000002640267221 */ /* 0x000fe20000010000 */
[----:B------:R-:W-:Y:S01]  /*171e0*/  F2FP.F16.F32.PACK_AB R35, R11, R35 ;  /* 0x000000230b23723e */ /* 0x000fe200000000ff */
[----:B------:R-:W4:Y:S01]  /*171f0*/  LDL R30, [R1+0x24] ;  /* 0x00002400011e7983 */ /* 0x000f220000100800 */
[----:B-----5:R-:W-:-:S03]  /*17200*/  FADD.FTZ R37, R29, R37 ;  /* 0x000000251d257221 */ /* 0x020fc60000010000 */
[----:B------:R-:W5:Y:S01]  /*17210*/  MUFU.EX2 R26, R67 ;  /* 0x00000043001a7308 */ /* 0x000f620000000800 */
[----:B--2---:R-:W-:Y:S01]  /*17220*/  FADD.FTZ R37, R51, R37 ;  /* 0x0000002533257221 */ /* 0x004fe20000010000 */
[----:B------:R-:W-:-:S06]  /*17230*/  FADD.FTZ R11, R65, R38 ;  /* 0x00000026410b7221 */ /* 0x000fcc0000010000 */
[----:B------:R-:W-:Y:S01]  /*17240*/  MUFU.EX2 R71, R71 ;  /* 0x0000004700477308 */ /* 0x000fe20000000800 */
[----:B-1----:R-:W-:Y:S01]  /*17250*/  FADD.FTZ R37, R4, R37 ;  /* 0x0000002504257221 */ /* 0x002fe20000010000 */
[----:B------:R-:W-:Y:S01]  /*17260*/  F2FP.F16.F32.PACK_AB R56, R57, R56 ;  /* 0x000000383938723e */ /* 0x000fe200000000ff */
[----:B------:R1:W-:Y:S01]  /*17270*/  STSM.16.M88.4 [R144], R32 ;  /* 0x0000002090007844 */ /* 0x0003e20000000200 */
[----:B------:R-:W-:Y:S01]  /*17280*/  F2FP.F16.F32.PACK_AB R43, R31, R43 ;  /* 0x0000002b1f2b723e */ /* 0x000fe200000000ff */
[----:B0-----:R-:W-:-:S03]  /*17290*/  FADD.FTZ R37, R21, R37 ;  /* 0x0000002515257221 */ /* 0x001fc60000010000 */
[----:B------:R-:W0:Y:S01]  /*172a0*/  MUFU.EX2 R67, R70 ;  /* 0x0000004600437308 */ /* 0x000e220000000800 */
[----:B---3--:R-:W-:-:S04]  /*172b0*/  FADD.FTZ R37, R25, R37 ;  /* 0x0000002519257221 */ /* 0x008fc80000010000 */
[----:B------:R-:W-:-:S03]  /*172c0*/  FADD.FTZ R37, R59, R37 ;  /* 0x000000253b257221 */ /* 0x000fc60000010000 */
[----:B------:R-:W2:Y:S01]  /*172d0*/  MUFU.EX2 R36, R74 ;  /* 0x0000004a00247308 */ /* 0x000ea20000000800 */
[----:B------:R-:W-:Y:S01]  /*172e0*/  FADD.FTZ R8, R27, R37 ;  /* 0x000000251b087221 */ /* 0x000fe20000010000 */
[----:B------:R-:W-:-:S03]  /*172f0*/  FADD.FTZ R28, R68, R11 ;  /* 0x0000000b441c7221 */ /* 0x000fc60000010000 */
[----:B------:R-:W-:-:S03]  /*17300*/  FADD.FTZ R9, R5, R8 ;  /* 0x0000000805097221 */ /* 0x000fc60000010000 */
[----:B------:R-:W3:Y:S01]  /*17310*/  MUFU.EX2 R75, R75 ;  /* 0x0000004b004b7308 */ /* 0x000ee20000000800 */
[----:B-----5:R-:W-:Y:S01]  /*17320*/  FADD.FTZ R8, R26, R9 ;  /* 0x000000091a087221 */ /* 0x020fe20000010000 */
[----:B------:R-:W-:Y:S01]  /*17330*/  FADD.FTZ R9, R69, R28 ;  /* 0x0000001c45097221 */ /* 0x000fe20000010000 */
[----:B------:R-:W-:-:S03]  /*17340*/  F2FP.F16.F32.PACK_AB R51, R4, R51 ;  /* 0x000000330433723e */ /* 0x000fc600000000ff */
[----:B------:R-:W-:Y:S01]  /*17350*/  FADD.FTZ R4, R72, R9 ;  /* 0x0000000948047221 */ /* 0x000fe20000010000 */
[----:B0-----:R-:W-:Y:S01]  /*17360*/  FADD.FTZ R8, R67, R8 ;  /* 0x0000000843087221 */ /* 0x001fe20000010000 */
[----:B------:R-:W0:Y:S02]  /*17370*/  MUFU.EX2 R78, R78 ;  /* 0x0000004e004e7308 */ /* 0x000e240000000800 */
[----:B------:R-:W-:Y:S01]  /*17380*/  FADD.FTZ R11, R73, R4 ;  /* 0x00000004490b7221 */ /* 0x000fe20000010000 */
[----:B------:R-:W-:-:S03]  /*17390*/  FADD.FTZ R9, R71, R8 ;  /* 0x0000000847097221 */ /* 0x000fc60000010000 */
[----:B------:R-:W-:Y:S01]  /*173a0*/  FADD.FTZ R8, R76, R11 ;  /* 0x0000000b4c087221 */ /* 0x000fe20000010000 */
[----:B------:R-:W-:-:S03]  /*173b0*/  F2FP.F16.F32.PACK_AB R57, R25, R21 ;  /* 0x000000151939723e */ /* 0x000fc600000000ff */
[----:B------:R-:W-:-:S04]  /*173c0*/  FADD.FTZ R21, R77, R8 ;  /* 0x000000084d157221 */ /* 0x000fc80000010000 */
[----:B------:R-:W-:-:S04]  /*173d0*/  FADD.FTZ R8, R80, R21 ;  /* 0x0000001550087221 */ /* 0x000fc80000010000 */
[----:B------:R-:W-:Y:S02]  /*173e0*/  FADD.FTZ R21, R81, R8 ;  /* 0x0000000851157221 */ /* 0x000fe40000010000 */
[----:B------:R-:W5:Y:S01]  /*173f0*/  LDL R8, [R1+0x48] ;  /* 0x0000480001087983 */ /* 0x000f620000100800 */
[----:B------:R-:W1:Y:S01]  /*17400*/  MUFU.EX2 R79, R79 ;  /* 0x0000004f004f7308 */ /* 0x000e620000000800 */
[----:B--2---:R-:W-:-:S07]  /*17410*/  FADD.FTZ R4, R36, R9 ;  /* 0x0000000924047221 */ /* 0x004fce0000010000 */
[----:B------:R-:W2:Y:S01]  /*17420*/  MUFU.EX2 R82, R82 ;  /* 0x0000005200527308 */ /* 0x000ea20000000800 */
[----:B---3--:R-:W-:-:S07]  /*17430*/  FADD.FTZ R11, R75, R4 ;  /* 0x000000044b0b7221 */ /* 0x008fce0000010000 */
[----:B------:R-:W3:Y:S01]  /*17440*/  MUFU.EX2 R83, R83 ;  /* 0x0000005300537308 */ /* 0x000ee20000000800 */
[----:B0-----:R-:W-:-:S07]  /*17450*/  FADD.FTZ R4, R78, R11 ;  /* 0x0000000b4e047221 */ /* 0x001fce0000010000 */
[----:B------:R-:W-:Y:S08]  /*17460*/  MUFU.EX2 R86, R86 ;  /* 0x0000005600567308 */ /* 0x000ff00000000800 */
[----:B------:R-:W0:Y:S01]  /*17470*/  MUFU.EX2 R9, R24 ;  /* 0x0000001800097308 */ /* 0x000e220000000800 */
[----:B-1----:R-:W-:Y:S01]  /*17480*/  FADD.FTZ R11, R79, R4 ;  /* 0x000000044f0b7221 */ /* 0x002fe20000010000 */
[----:B------:R-:W-:-:S02]  /*17490*/  F2FP.F16.F32.PACK_AB R48, R49, R48 ;  /* 0x000000303130723e */ /* 0x000fc400000000ff */
[----:B------:R-:W-:Y:S01]  /*174a0*/  F2FP.F16.F32.PACK_AB R50, R53, R52 ;  /* 0x000000343532723e */ /* 0x000fe200000000ff */
[----:B--2---:R-:W-:Y:S01]  /*174b0*/  FADD.FTZ R4, R82, R11 ;  /* 0x0000000b52047221 */ /* 0x004fe20000010000 */
        /* <DEDUP_REMOVED lines=8> */
[----:B---3--:R-:W-:Y:S01]  /*17540*/  FADD.FTZ R5, R83, R4 ;  /* 0x0000000453057221 */ /* 0x008fe20000010000 */
        /* <DEDUP_REMOVED lines=65> */
[----:B----4-:R1:W-:Y:S04]  /*17960*/  STSM.16.M88.4 [R30], R64 ;  /* 0x000000401e007844 */ /* 0x0103e80000000200 */
[----:B------:R1:W-:Y:S04]  /*17970*/  STSM.16.M88.4 [R142+0x6000], R72 ;  /* 0x006000488e007844 */ /* 0x0003e80000000200 */
[----:B------:R1:W-:Y:S01]  /*17980*/  STSM.16.M88.4 [R141+0x6000], R80 ;  /* 0x006000508d007844 */ /* 0x0003e20000000200 */
[----:B------:R0:W-:Y:S06]  /*17990*/  MEMBAR.ALL.CTA ;  /* 0x0000000000007992 */ /* 0x0001ec0000008000 */
[----:B0-----:R-:W0:Y:S01]  /*179a0*/  FENCE.VIEW.ASYNC.S ;  /* 0x00000000000073c6 */ /* 0x001e220000000000 */
[C---:B-----5:R-:W-:Y:S01]  /*179b0*/  ISETP.GT.AND P2, PT, R3.reuse, R8, PT ;  /* 0x000000080300720c */ /* 0x060fe20003f44270 */
[----:B------:R-:W-:-:S02]  /*179c0*/  VIADD R3, R3, 0xffffffff ;  /* 0xffffffff03037836 */ /* 0x000fc40000000000 */
[----:B------:R-:W-:Y:S01]  /*179d0*/  IMAD.MOV.U32 R8, RZ, RZ, R0 ;  /* 0x000000ffff087224 */ /* 0x000fe200078e0000 */
[----:B0-----:R-:W-:-:S09]  /*179e0*/  NOP ;  /* 0x0000000000007918 */ /* 0x001fd20000000000 */
[----:B-1----:R-:W-:Y:S05]  /*179f0*/  @P2 BRA `(.L_x_11477) ;  /* 0xffffffcc00082947 */ /* 0x002fea000383ffff */
.L_x_11459:
[----:B------:R-:W-:Y:S05]  /*17a00*/  WARPSYNC.ALL ;  /* 0x0000000000007948 */ /* 0x000fea0003800000 */
[----:B------:R-:W-:Y:S06]  /*17a10*/  BAR.ARV 0x8, 0x200 ;  /* 0x0208000000007b1d */ /* 0x000fec0000002000 */
[----:B------:R-:W-:Y:S05]  /*17a20*/  @!P0 BRA `(.L_x_11478) ;  /* 0x0000000000048947 */ /* 0x000fea0003800000 */
[----:B------:R-:W-:Y:S01]  /*17a30*/  BPT.TRAP 0x1 ;  /* 0x000000040000795c */ /* 0x000fe20000300000 */
.L_x_11478:
[----:B------:R-:W-:Y:S01]  /*17a40*/  IMAD R10, R16, 0x8, R2 ;  /* 0x00000008100a7824 */ /* 0x000fe200078e0202 */
[----:B------:R-:W-:-:S04]  /*17a50*/  SHF.L.U32 R7, R18, 0x1f, RZ ;  /* 0x0000001f12077819 */ /* 0x000fc800000006ff */
[----:B------:R0:W1:Y:S01]  /*17a60*/  SYNCS.PHASECHK.TRANS64.TRYWAIT P2, [R10+URZ+0x2d850], R7 ;  /* 0x02d850070a0075a7 */ /* 0x000062000804017f */
[----:B------:R-:W-:Y:S05]  /*17a70*/  @!P0 BRA `(.L_x_11479) ;  /* 0x0000000000048947 */ /* 0x000fea0003800000 */
[----:B------:R-:W-:Y:S01]  /*17a80*/  BPT.TRAP 0x1 ;  /* 0x000000040000795c */ /* 0x000fe20000300000 */
.L_x_11479:
[----:B------:R-:W2:Y:S01]  /*17a90*/  LDL.LU R8, [R1+0x3c] ;  /* 0x00003c0001087983 */ /* 0x000ea20000300800 */
[----:B------:R-:W-:-:S05]  /*17aa0*/  VIADD R2, R2, 0x400 ;  /* 0x0000040002027836 */ /* 0x000fca0000000000 */
[----:B------:R-:W-:-:S04]  /*17ab0*/  SHF.R.U32.HI R3, RZ, 0x4, R2 ;  /* 0x00000004ff037819 */ /* 0x000fc80000011602 */
[----:B------:R-:W-:-:S04]  /*17ac0*/  LOP3.LUT R3, R3, 0x3fff, RZ, 0xc0, !PT ;  /* 0x00003fff03037812 */ /* 0x000fc800078ec0ff */
[----:B------:R-:W-:Y:S01]  /*17ad0*/  LOP3.LUT R9, R3, 0x2000000, RZ, 0xfc, !PT ;  /* 0x0200000003097812 */ /* 0x000fe200078efcff */
[----:B------:R-:W-:Y:S01]  /*17ae0*/  IMAD.MOV.U32 R3, RZ, RZ, 0x40000040 ;  /* 0x40000040ff037424 */ /* 0x000fe200078e00ff */
[----:B--2---:R-:W-:Y:S01]  /*17af0*/  LOP3.LUT R2, R8, 0x10000, RZ, 0xfc, !PT ;  /* 0x0001000008027812 */ /* 0x004fe200078efcff */
[----:B-1----:R-:W-:Y:S06]  /*17b00*/  @P2 BRA `(.L_x_11480) ;  /* 0x0000000000082947 */ /* 0x002fec0003800000 */
[----:B------:R-:W1:Y:S02]  /*17b10*/  SYNCS.PHASECHK.TRANS64.TRYWAIT P0, [R10+URZ+0x2d850], R7 ;  /* 0x02d850070a0075a7 */ /* 0x000e64000800017f */
[----:B-1----:R-:W-:Y:S05]  /*17b20*/  @!P0 BRA `(.L_x_11481) ;  /* 0x000000b000788947 */ /* 0x002fea0003800000 */
.L_x_11480:
[----:B------:R-:W-:Y:S01]  /*17b30*/  IMAD R8, R16, 0x600, R9 ;  /* 0x0000060010087824 */ /* 0x000fe200078e0209 */
[----:B------:R-:W2:Y:S01]  /*17b40*/  LDL.LU R21, [R1+0x5c] ;  /* 0x00005c0001157983 */ /* 0x000ea20000300800 */
[----:B------:R-:W-:Y:S01]  /*17b50*/  IMAD.MOV.U32 R9, RZ, RZ, -0x7fffffe0 ;  /* 0x80000020ff097424 */ /* 0x000fe200078e00ff */
[----:B------:R-:W-:Y:S05]  /*17b60*/  WARPSYNC.ALL ;  /* 0x0000000000007948 */ /* 0x000fea0003800000 */
[C---:B------:R-:W-:Y:S01]  /*17b70*/  R2UR UR4, R2.reuse ;  /* 0x00000000020472ca */ /* 0x040fe200000e0000 */
[----:B------:R-:W-:Y:S01]  /*17b80*/  WARPGROUP.ARRIVE ;  /* 0x00000000000079c5 */ /* 0x000fe20000000000 */
[----:B------:R-:W-:Y:S01]  /*17b90*/  R2UR UR5, R3 ;  /* 0x00000000030572ca */ /* 0x000fe200000e0000 */
[----:B------:R-:W-:Y:S01]  /*17ba0*/  VIADD R14, R2, 0x2 ;  /* 0x00000002020e7836 */ /* 0x000fe20000000000 */
[C---:B------:R-:W-:Y:S01]  /*17bb0*/  R2UR UR6, R8.reuse ;  /* 0x00000000080672ca */ /* 0x040fe200000e0000 */
[----:B------:R-:W-:Y:S01]  /*17bc0*/  VIADD R12, R8, 0x40 ;  /* 0x00000040080c7836 */ /* 0x000fe20000000000 */
[----:B------:R-:W-:Y:S01]  /*17bd0*/  R2UR UR7, R9 ;  /* 0x00000000090772ca */ /* 0x000fe200000e0000 */
[----:B------:R-:W-:-:S02]  /*17be0*/  IMAD.MOV.U32 R15, RZ, RZ, 0x40000040 ;  /* 0x40000040ff0f7424 */ /* 0x000fc400078e00ff */
[----:B------:R-:W-:Y:S02]  /*17bf0*/  IMAD.MOV.U32 R13, RZ, RZ, -0x7fffffe0 ;  /* 0x80000020ff0d7424 */ /* 0x000fe400078e00ff */
[----:B------:R-:W-:Y:S02]  /*17c00*/  IMAD.MOV.U32 R3, RZ, RZ, 0x40000040 ;  /* 0x40000040ff037424 */ /* 0x000fe400078e00ff */
[----:B------:R-:W-:Y:S02]  /*17c10*/  IMAD.MOV.U32 R9, RZ, RZ, -0x7fffffe0 ;  /* 0x80000020ff097424 */ /* 0x000fe400078e00ff */
[----:B------:R-:W-:Y:S02]  /*17c20*/  VIADD R16, R16, 0x1 ;  /* 0x0000000110107836 */ /* 0x000fe40000000000 */
[----:B------:R-:W-:Y:S02]  /*17c30*/  IMAD.MOV.U32 R20, RZ, RZ, -0x800000 ;  /* 0xff800000ff147424 */ /* 0x000fe400078e00ff */
[----:B------:R-:W-:Y:S01]  /*17c40*/  HGMMA.64x96x16.F32 R88, gdesc[UR4].tnspB, R88, gsb0 ;  /* 0x41600000045879f0 */ /* 0x000fe20008000858 */
[----:B------:R-:W-:Y:S01]  /*17c50*/  R2UR UR4, R14 ;  /* 0x000000000e0472ca */ /* 0x000fe200000e0000 */
[----:B------:R-:W-:Y:S01]  /*17c60*/  VIADD R14, R2, 0x4 ;  /* 0x00000004020e7836 */ /* 0x000fe20000000000 */
[----:B------:R-:W-:Y:S01]  /*17c70*/  R2UR UR5, R15 ;  /* 0x000000000f0572ca */ /* 0x000fe200000e0000 */
[----:B------:R-:W-:Y:S01]  /*17c80*/  IMAD.MOV.U32 R15, RZ, RZ, 0x40000040 ;  /* 0x40000040ff0f7424 */ /* 0x000fe200078e00ff */
[----:B------:R-:W-:Y:S01]  /*17c90*/  R2UR UR6, R12 ;  /* 0x000000000c0672ca */ /* 0x000fe200000e0000 */
[----:B------:R-:W-:Y:S01]  /*17ca0*/  VIADD R12, R8, 0x80 ;  /* 0x00000080080c7836 */ /* 0x000fe20000000000 */
[----:B------:R-:W-:Y:S01]  /*17cb0*/  R2UR UR7, R13 ;  /* 0x000000000d0772ca */ /* 0x000fe200000e0000 */
[----:B------:R-:W-:Y:S01]  /*17cc0*/  IMAD.MOV.U32 R13, RZ, RZ, -0x7fffffe0 ;  /* 0x80000020ff0d7424 */ /* 0x000fe200078e00ff */
[----:B------:R-:W-:-:S04]  /*17cd0*/  ISETP.NE.AND P2, PT, R16, 0x2, PT ;  /* 0x000000021000780c */ /* 0x000fc80003f45270 */
[----:B------:R-:W-:Y:S01]  /*17ce0*/  SEL R16, R16, RZ, P2 ;  /* 0x000000ff10107207 */ /* 0x000fe20001000000 */
[----:B------:R-:W-:Y:S02]  /*17cf0*/  WARPGROUP.DEPBAR.LE gsb0, 0x0 ;  /* 0x00008000000079c5 */ /* 0x000fe40000010000 */
[----:B------:R-:W-:-:S06]  /*17d00*/  WARPGROUP.ARRIVE ;  /* 0x00000000000079c5 */ /* 0x000fcc0000000000 */
        /* <DEDUP_REMOVED lines=19> */
[----:B------:R-:W-:Y:S02]  /*17e40*/  IMAD.MOV.U32 R13, RZ, RZ, -0x7fffffe0 ;  /* 0x80000020ff0d7424 */ /* 0x000fe400078e00ff */
[----:B--2---:R-:W-:-:S05]  /*17e50*/  VIADD R21, R21, 0x1 ;  /* 0x0000000115157836 */ /* 0x004fca0000000000 */
[----:B------:R-:W-:Y:S01]  /*17e60*/  STL [R1+0x5c], R21 ;  /* 0x00005c1501007387 */ /* 0x000fe20000100800 */
        /* <DEDUP_REMOVED lines=35> */
[----:B------:R-:W-:Y:S01]  /*180a0*/  R2UR UR5, R3 ;  /* 0x00000000030572ca */ /* 0x000fe200000e0000 */
[----:B------:R-:W2:Y:S01]  /*180b0*/  SHFL.BFLY PT, R2, R5, 0x2, 0x1f ;  /* 0x0c401f0005027f89 */ /* 0x000ea200000e0000 */
[----:B------:R-:W-:Y:S02]  /*180c0*/  R2UR UR6, R8 ;  /* 0x00000000080672ca */ /* 0x000fe400000e0000 */
[----:B------:R-:W-:Y:S01]  /*180d0*/  R2UR UR7, R9 ;  /* 0x00000000090772ca */ /* 0x000fe200000e0000 */
[----:B------:R-:W0:Y:S01]  /*180e0*/  SHFL.BFLY PT, R3, R4, 0x2, 0x1f ;  /* 0x0c401f0004037f89 */ /* 0x000e2200000e0000 */
[----:B--2---:R-:W-:Y:S01]  /*180f0*/  FADD.FTZ R2, R2, R5 ;  /* 0x0000000502027221 */ /* 0x004fe20000010000 */
[----:B------:R-:W-:-:S02]  /*18100*/  IMAD.U32 R5, RZ, RZ, UR39 ;  /* 0x00000027ff057e24 */ /* 0x000fc4000f8e00ff */
[----:B01----:R-:W-:Y:S01]  /*18110*/  FADD.FTZ R7, R3, R4 ;  /* 0x0000000403077221 */ /* 0x003fe20000010000 */
[----:B------:R-:W-:Y:S01]  /*18120*/  IMAD.MOV.U32 R4, RZ, RZ, RZ ;  /* 0x000000ffff047224 */ /* 0x000fe200078e00ff */
[----:B------:R-:W0:Y:S04]  /*18130*/  SHFL.BFLY PT, R3, R2, 0x1, 0x1f ;  /* 0x0c201f0002037f89 */ /* 0x000e2800000e0000 */
[----:B------:R-:W1:Y:S01]  /*18140*/  SHFL.BFLY PT, R8, R7, 0x1, 0x1f ;  /* 0x0c201f0007087f89 */ /* 0x000e6200000e0000 */
[----:B0-----:R-:W-:Y:S01]  /*18150*/  FADD.FTZ R11, R2, R3 ;  /* 0x00000003020b7221 */ /* 0x001fe20000010000 */
[----:B------:R-:W-:Y:S01]  /*18160*/  IMAD.MOV.U32 R2, RZ, RZ, RZ ;  /* 0x000000ffff027224 */ /* 0x000fe200078e00ff */
[----:B------:R-:W-:Y:S01]  /*18170*/  SEL R3, RZ, 0x1, P2 ;  /* 0x00000001ff037807 */ /* 0x000fe20001000000 */
[----:B-1----:R-:W-:-:S02]  /*18180*/  FADD.FTZ R12, R7, R8 ;  /* 0x00000008070c7221 */ /* 0x002fc40000010000 */
[----:B------:R-:W-:Y:S01]  /*18190*/  FSETP.NE.FTZ.AND P0, PT, R11, RZ, PT ;  /* 0x000000ff0b00720b */ /* 0x000fe20003f15000 */
[----:B------:R-:W-:Y:S01]  /*181a0*/  @!P1 VIADD R7, R10, 0x2d860 ;  /* 0x0002d8600a079836 */ /* 0x000fe20000000000 */
[----:B------:R-:W-:Y:S01]  /*181b0*/  LOP3.LUT R18, R18, R3, RZ, 0x3c, !PT ;  /* 0x0000000312127212 */ /* 0x000fe200078e3cff */
[----:B------:R-:W-:Y:S01]  /*181c0*/  IMAD.U32 R10, RZ, RZ, UR39 ;  /* 0x00000027ff0a7e24 */ /* 0x000fe2000f8e00ff */
[----:B------:R-:W-:Y:S01]  /*181d0*/  FSETP.NE.FTZ.AND P3, PT, R12, RZ, PT ;  /* 0x000000ff0c00720b */ /* 0x000fe20003f75000 */
[----:B------:R-:W-:Y:S01]  /*181e0*/  IMAD.MOV.U32 R3, RZ, RZ, -0x800000 ;  /* 0xff800000ff037424 */ /* 0x000fe200078e00ff */
[----:B------:R-:W-:-:S07]  /*181f0*/  @!P1 PRMT R7, RZ, 0x654, R7 ;  /* 0x00000654ff079816 */ /* 0x000fce0000000007 */
        /* <DEDUP_REMOVED lines=9> */
[----:B-1----:R-:W-:Y:S01]  /*18290*/  @P3 FMUL.FTZ R9, R9, 0.69314718246459960938 ;  /* 0x3f31721809093820 */ /* 0x002fe20000410000 */
[----:B------:R-:W-:Y:S02]  /*182a0*/  WARPGROUP.DEPBAR.LE gsb0, 0x0 ;  /* 0x00008000000079c5 */ /* 0x000fe40000010000 */
[----:B------:R-:W-:Y:S01]  /*182b0*/  WARPGROUP.ARRIVE ;  /* 0x00000000000079c5 */ /* 0x000fe20000000000 */
[----:B------:R-:W-:-:S05]  /*182c0*/  @P3 FFMA.FTZ R20, R10, R6, R9 ;  /* 0x000000060a143223 */ /* 0x000fca0000010009 */
[----:B------:R-:W-:Y:S03]  /*182d0*/  HGMMA.64x96x16.F32 R88, gdesc[UR4].tnspB, R88, gsb0 ;  /* 0x41600000045879f0 */ /* 0x000fe60008000858 */
        /* <DEDUP_REMOVED lines=50> */
.L_x_11372:
[----:B------:R-:W0:Y:S01]  /*18600*/  S2R R2, SR_TID.X ;  /* 0x0000000000027919 */ /* 0x000e220000002100 */
[----:B------:R-:W-:Y:S05]  /*18610*/  WARPSYNC.ALL ;  /* 0x0000000000007948 */ /* 0x000fea0003800000 */
[----:B------:R-:W1:Y:S08]  /*18620*/  S2UR UR5, SR_CgaCtaId ;  /* 0x00000000000579c3 */ /* 0x000e700000008800 */
[----:B------:R-:W-:Y:S06]  /*18630*/  BAR.SYNC.DEFER_BLOCKING 0x5, 0x200 ;  /* 0x0148000000007b1d */ /* 0x000fec0000010000 */
[----:B------:R-:W-:Y:S01]  /*18640*/  UMOV UR4, 0x400 ;  /* 0x0000040000047882 */ /* 0x000fe20000000000 */
[----:B------:R-:W-:Y:S01]  /*18650*/  BSSY B0, `(.L_x_11482) ;  /* 0x00001c5000007945 */ /* 0x000fe20003800000 */
[----:B-1----:R-:W-:Y:S01]  /*18660*/  ULEA UR4, UR5, UR4, 0x18 ;  /* 0x0000000405047291 */ /* 0x002fe2000f8ec03f */
[----:B0-----:R-:W-:-:S05]  /*18670*/  VIADD R48, R2, 0xffffff80 ;  /* 0xffffff8002307836 */ /* 0x001fca0000000000 */
[----:B------:R-:W-:Y:S01]  /*18680*/  IMAD.U32 R2, RZ, RZ, UR4 ;  /* 0x00000004ff027e24 */ /* 0x000fe2000f8e00ff */
[----:B------:R-:W-:-:S04]  /*18690*/  SHF.R.S32.HI R4, RZ, 0x1f, R48 ;  /* 0x0000001fff047819 */ /* 0x000fc80000011430 */
[----:B------:R-:W-:Y:S01]  /*186a0*/  LEA.HI R4, R4, R48, RZ, 0x2 ;  /* 0x0000003004047211 */ /* 0x000fe200078f10ff */
[----:B------:R0:W1:Y:S03]  /*186b0*/  LDS.128 R72, [R2+0x2d8d0] ;  /* 0x02d8d00002487984 */ /* 0x0000660000000c00 */
[----:B------:R-:W-:-:S05]  /*186c0*/  LOP3.LUT R4, R4, 0xfffffffc, RZ, 0xc0, !PT ;  /* 0xfffffffc04047812 */ /* 0x000fca00078ec0ff */
[----:B------:R-:W-:-:S04]  /*186d0*/  IMAD.IADD R37, R48, 0x1, -R4 ;  /* 0x0000000130257824 */ /* 0x000fc800078e0a04 */
[----:B------:R-:W-:-:S04]  /*186e0*/  IMAD.SHL.U32 R21, R37, 0x8, RZ ;  /* 0x0000000825157824 */ /* 0x000fc800078e00ff */
[C---:B------:R-:W-:Y:S02]  /*186f0*/  VIADD R22, R21.reuse, 0x40 ;  /* 0x0000004015167836 */ /* 0x040fe40000000000 */
[----:B------:R-:W-:Y:S01]  /*18700*/  VIADD R36, R21, 0x20 ;  /* 0x0000002015247836 */ /* 0x000fe20000000000 */
[----:B------:R-:W-:Y:S06]  /*18710*/  BAR.ARV 0x4, 0x200 ;  /* 0x0108000000007b1d */ /* 0x000fec0000002000 */
[----:B0-----:R-:W-:Y:S05]  /*18720*/  @P0 BRA `(.L_x_11483) ;  /* 0x00000010005c0947 */ /* 0x001fea0003800000 */
[----:B------:R-:W2:Y:S04]  /*18730*/  LDL R8, [R1+0x68] ;  /* 0x0000680001087983 */ /* 0x000ea80000100800 */
[----:B------:R-:W3:Y:S01]  /*18740*/  LDL R42, [R1+0x58] ;  /* 0x00005800012a7983 */ /* 0x000ee20000100800 */
[----:B------:R-:W0:Y:S01]  /*18750*/  S2R R5, SR_SWINHI ;  /* 0x0000000000057919 */ /* 0x000e220000002f00 */
[----:B------:R-:W-:Y:S05]  /*18760*/  WARPSYNC.ALL ;  /* 0x0000000000007948 */ /* 0x000fea0003800000 */
[----:B------:R-:W-:Y:S01]  /*18770*/  ULDC.64 UR4, c[0x0][0xc00] ;  /* 0x0003000000047ab9 */ /* 0x000fe20000000a00 */
[----:B------:R-:W-:-:S02]  /*18780*/  MOV R28, R2 ;  /* 0x00000002001c7202 */ /* 0x000fc40000000f00 */
[----:B0-----:R-:W-:Y:S02]  /*18790*/  MOV R29, R5 ;  /* 0x00000005001d7202 */ /* 0x001fe40000000f00 */
        /* <DEDUP_REMOVED lines=8> */
[----:B------:R-:W-:Y:S02]  /*18820*/  SHF.R.U64 R9, R9, 0x3, RZ ;  /* 0x0000000309097819 */ /* 0x000fe400000012ff */
[----:B------:R-:W-:Y:S02]  /*18830*/  LOP3.LUT R8, R31, 0x180, RZ, 0xc0, !PT ;  /* 0x000001801f087812 */ /* 0x000fe400078ec0ff */
[----:B------:R-:W-:-:S02]  /*18840*/  IADD3 R35, P3, R4, 0x3000, RZ ;  /* 0x0000300004237810 */ /* 0x000fc40007f7e0ff */
[C---:B------:R-:W-:Y:S02]  /*18850*/  IADD3 R39, P2, R4.reuse, 0x3020, RZ ;  /* 0x0000302004277810 */ /* 0x040fe40007f5e0ff */
[----:B------:R-:W-:Y:S02]  /*18860*/  IADD3 R41, P1, R4, 0x6000, RZ ;  /* 0x0000600004297810 */ /* 0x000fe40007f3e0ff */
[----:B------:R-:W-:Y:S01]  /*18870*/  LOP3.LUT R4, R9, R4, RZ, 0x3c, !PT ;  /* 0x0000000409047212 */ /* 0x000fe200078e3cff */
[----:B------:R-:W-:Y:S01]  /*18880*/  IMAD.X R9, RZ, RZ, R5, P0 ;  /* 0x000000ffff097224 */ /* 0x000fe200000e0605 */
[----:B------:R-:W-:Y:S02]  /*18890*/  SHF.R.U64 R8, R8, 0x3, RZ ;  /* 0x0000000308087819 */ /* 0x000fe400000012ff */
[----:B------:R-:W-:Y:S02]  /*188a0*/  ISETP.NE.U32.AND P0, PT, RZ, UR4, PT ;  /* 0x00000004ff007c0c */ /* 0x000fe4000bf05070 */
[----:B------:R-:W-:-:S02]  /*188b0*/  LOP3.LUT R10, R8, R31, RZ, 0x3c, !PT ;  /* 0x0000001f080a7212 */ /* 0x000fc400078e3cff */
[----:B------:R-:W-:Y:S02]  /*188c0*/  LOP3.LUT R8, R35, 0x180, RZ, 0xc0, !PT ;  /* 0x0000018023087812 */ /* 0x000fe400078ec0ff */
[----:B------:R-:W-:Y:S02]  /*188d0*/  LOP3.LUT R14, R39, 0x180, RZ, 0xc0, !PT ;  /* 0x00000180270e7812 */ /* 0x000fe400078ec0ff */
[----:B------:R-:W-:Y:S02]  /*188e0*/  LOP3.LUT R24, R41, 0x180, RZ, 0xc0, !PT ;  /* 0x0000018029187812 */ /* 0x000fe400078ec0ff */
[----:B------:R-:W-:Y:S01]  /*188f0*/  ISETP.NE.AND.EX P0, PT, RZ, UR5, PT, P0 ;  /* 0x00000005ff007c0c */ /* 0x000fe2000bf05300 */
[----:B------:R-:W-:Y:S01]  /*18900*/  ULDC.64 UR4, c[0x0][0xc08] ;  /* 0x0003020000047ab9 */ /* 0x000fe20000000a00 */
[----:B------:R-:W-:Y:S01]  /*18910*/  LOP3.LUT R31, R32, 0x180, RZ, 0xc0, !PT ;  /* 0x00000180201f7812 */ /* 0x000fe200078ec0ff */
[----:B------:R-:W-:Y:S01]  /*18920*/  IMAD.X R15, RZ, RZ, R5, P2 ;  /* 0x000000ffff0f7224 */ /* 0x000fe200010e0605 */
[----:B------:R-:W-:-:S02]  /*18930*/  ISETP.NE.U32.AND P2, PT, RZ, UR4, PT ;  /* 0x00000004ff007c0c */ /* 0x000fc4000bf45070 */
[----:B------:R-:W-:Y:S02]  /*18940*/  SHF.R.U64 R8, R8, 0x3, RZ ;  /* 0x0000000308087819 */ /* 0x000fe400000012ff */
[----:B------:R-:W-:Y:S02]  /*18950*/  SHF.R.U64 R14, R14, 0x3, RZ ;  /* 0x000000030e0e7819 */ /* 0x000fe400000012ff */
[----:B------:R-:W-:Y:S02]  /*18960*/  SHF.R.U64 R24, R24, 0x3, RZ ;  /* 0x0000000318187819 */ /* 0x000fe400000012ff */
[----:B------:R-:W-:Y:S01]  /*18970*/  SHF.R.U64 R31, R31, 0x3, RZ ;  /* 0x000000031f1f7819 */ /* 0x000fe200000012ff */
[--C-:B------:R-:W-:Y:S01]  /*18980*/  IMAD.X R13, RZ, RZ, R5.reuse, P3 ;  /* 0x000000ffff0d7224 */ /* 0x100fe200018e0605 */
[----:B------:R-:W-:Y:S01]  /*18990*/  ISETP.NE.AND.EX P2, PT, RZ, UR5, PT, P2 ;  /* 0x00000005ff007c0c */ /* 0x000fe2000bf45320 */
[--C-:B------:R-:W-:Y:S01]  /*189a0*/  IMAD.X R25, RZ, RZ, R5.reuse, P1 ;  /* 0x000000ffff197224 */ /* 0x100fe200008e0605 */
[----:B------:R-:W-:Y:S01]  /*189b0*/  LOP3.LUT R12, R8, R35, RZ, 0x3c, !PT ;  /* 0x00000023080c7212 */ /* 0x000fe200078e3cff */
[----:B------:R-:W-:Y:S01]  /*189c0*/  IMAD.X R11, RZ, RZ, R5, P4 ;  /* 0x000000ffff0b7224 */ /* 0x000fe200020e0605 */
[----:B------:R-:W-:-:S02]  /*189d0*/  LOP3.LUT R14, R14, R39, RZ, 0x3c, !PT ;  /* 0x000000270e0e7212 */ /* 0x000fc400078e3cff */
[----:B------:R-:W-:Y:S02]  /*189e0*/  LOP3.LUT R24, R24, R41, RZ, 0x3c, !PT ;  /* 0x0000002918187212 */ /* 0x000fe400078e3cff */
[----:B------:R-:W-:Y:S02]  /*189f0*/  LOP3.LUT R8, R31, R32, RZ, 0x3c, !PT ;  /* 0x000000201f087212 */ /* 0x000fe400078e3cff */
[----:B------:R-:W-:Y:S01]  /*18a00*/  MOV R32, R4 ;  /* 0x0000000400207202 */ /* 0x000fe20000000f00 */
[----:B------:R-:W3:Y:S01]  /*18a10*/  LDC.64 R30, c[0x0][0xc00] ;  /* 0x00030000ff1e7b82 */ /* 0x000ee20000000a00 */
[----:B------:R-:W-:Y:S02]  /*18a20*/  F2FP.F16.F32.PACK_AB R4, R89, R0 ;  /* 0x000000005904723e */ /* 0x000fe400000000ff */
[----:B------:R-:W-:Y:S02]  /*18a30*/  F2FP.F16.F32.PACK_AB R5, R91, R90 ;  /* 0x0000005a5b05723e */ /* 0x000fe400000000ff */
[----:B------:R-:W-:-:S02]  /*18a40*/  MOV R0, R12 ;  /* 0x0000000c00007202 */ /* 0x000fc40000000f00 */
[----:B------:R-:W-:Y:S02]  /*18a50*/  MOV R35, R14 ;  /* 0x0000000e00237202 */ /* 0x000fe40000000f00 */
[----:B------:R-:W-:Y:S02]  /*18a60*/  MOV R34, R24 ;  /* 0x0000001800227202 */ /* 0x000fe40000000f00 */
[----:B------:R-:W-:Y:S02]  /*18a70*/  MOV R38, R10 ;  /* 0x0000000a00267202 */ /* 0x000fe40000000f00 */
[----:B------:R-:W-:Y:S02]  /*18a80*/  F2FP.F16.F32.PACK_AB R12, R97, R96 ;  /* 0x00000060610c723e */ /* 0x000fe400000000ff */
[----:B------:R-:W-:Y:S02]  /*18a90*/  F2FP.F16.F32.PACK_AB R13, R99, R98 ;  /* 0x00000062630d723e */ /* 0x000fe400000000ff */
[----:B------:R-:W-:-:S02]  /*18aa0*/  F2FP.F16.F32.PACK_AB R14, R101, R100 ;  /* 0x00000064650e723e */ /* 0x000fc400000000ff */
[----:B------:R-:W-:Y:S02]  /*18ab0*/  F2FP.F16.F32.PACK_AB R15, R103, R102 ;  /* 0x00000066670f723e */ /* 0x000fe400000000ff */
[----:B------:R-:W-:Y:S02]  /*18ac0*/  F2FP.F16.F32.PACK_AB R24, R27, R104 ;  /* 0x000000681b18723e */ /* 0x000fe400000000ff */
[----:B------:R-:W-:Y:S02]  /*18ad0*/  F2FP.F16.F32.PACK_AB R25, R107, R106 ;  /* 0x0000006a6b19723e */ /* 0x000fe400000000ff */
[----:B------:R-:W-:Y:S01]  /*18ae0*/  F2FP.F16.F32.PACK_AB R27, R111, R110 ;  /* 0x0000006e6f1b723e */ /* 0x000fe200000000ff */
[----:B------:R0:W-:Y:S01]  /*18af0*/  STSM.16.M88.4 [R32], R4 ;  /* 0x0000000420007844 */ /* 0x0001e20000000200 */
[----:B------:R-:W-:Y:S02]  /*18b00*/  F2FP.F16.F32.PACK_AB R10, R125, R124 ;  /* 0x0000007c7d0a723e */ /* 0x000fe400000000ff */
[----:B------:R-:W-:Y:S01]  /*18b10*/  F2FP.F16.F32.PACK_AB R11, R127, R126 ;  /* 0x0000007e7f0b723e */ /* 0x000fe200000000ff */
[----:B------:R-:W-:Y:S04]  /*18b20*/  STSM.16.M88.4 [R38], R12 ;  /* 0x0000000c26007844 */ /* 0x000fe80000000200 */
[----:B------:R2:W-:Y:S01]  /*18b30*/  STSM.16.M88.4 [R0], R24 ;  /* 0x0000001800007844 */ /* 0x0005e20000000200 */
[----:B0-----:R-:W-:-:S02]  /*18b40*/  MOV R32, R8 ;  /* 0x0000000800207202 */ /* 0x001fc40000000f00 */
[----:B------:R-:W-:Y:S02]  /*18b50*/  F2FP.F16.F32.PACK_AB R4, R33, R112 ;  /* 0x000000702104723e */ /* 0x000fe400000000ff */
[----:B------:R-:W-:Y:S02]  /*18b60*/  F2FP.F16.F32.PACK_AB R5, R115, R114 ;  /* 0x000000727305723e */ /* 0x000fe400000000ff */
[----:B------:R-:W-:Y:S02]  /*18b70*/  F2FP.F16.F32.PACK_AB R6, R117, R116 ;  /* 0x000000747506723e */ /* 0x000fe400000000ff */
[----:B------:R-:W-:Y:S01]  /*18b80*/  F2FP.F16.F32.PACK_AB R7, R119, R118 ;  /* 0x000000767707723e */ /* 0x000fe200000000ff */
[----:B--2---:R-:W0:Y:S01]  /*18b90*/  @P2 LDC.64 R24, c[0x0][0xc08] ;  /* 0x00030200ff182b82 */ /* 0x004e220000000a00 */
[----:B------:R-:W-:Y:S02]  /*18ba0*/  F2FP.F16.F32.PACK_AB R8, R121, R120 ;  /* 0x000000787908723e */ /* 0x000fe400000000ff */
[----:B------:R-:W-:-:S02]  /*18bb0*/  F2FP.F16.F32.PACK_AB R9, R123, R122 ;  /* 0x0000007a7b09723e */ /* 0x000fc400000000ff */
[----:B------:R-:W-:Y:S02]  /*18bc0*/  F2FP.F16.F32.PACK_AB R12, R129, R128 ;  /* 0x00000080810c723e */ /* 0x000fe400000000ff */
[----:B------:R-:W-:Y:S02]  /*18bd0*/  F2FP.F16.F32.PACK_AB R13, R131, R130 ;  /* 0x00000082830d723e */ /* 0x000fe400000000ff */
[----:B------:R-:W-:Y:S02]  /*18be0*/  F2FP.F16.F32.PACK_AB R14, R133, R132 ;  /* 0x00000084850e723e */ /* 0x000fe400000000ff */
[----:B------:R-:W-:Y:S01]  /*18bf0*/  F2FP.F16.F32.PACK_AB R15, R135, R134 ;  /* 0x00000086870f723e */ /* 0x000fe200000000ff */
[----:B------:R2:W-:Y:S01]  /*18c00*/  STSM.16.M88.4 [R35], R4 ;  /* 0x0000000423007844 */ /* 0x0005e20000000200 */
[----:B------:R-:W-:Y:S01]  /*18c10*/  ULDC UR4, c[0x0][0xa88] ;  /* 0x0002a20000047ab9 */ /* 0x000fe20000000800 */
[----:B------:R-:W-:Y:S01]  /*18c20*/  IMAD.MOV.U32 R38, RZ, RZ, RZ ;  /* 0x000000ffff267224 */ /* 0x000fe200078e00ff */
[----:B------:R-:W4:Y:S01]  /*18c30*/  LDC R0, c[0x0][0xbe8] ;  /* 0x0002fa00ff007b82 */ /* 0x000f220000000800 */
[----:B------:R1:W-:Y:S04]  /*18c40*/  STSM.16.M88.4 [R34], R8 ;  /* 0x0000000822007844 */ /* 0x0003e80000000200 */
[----:B------:R0:W-:Y:S01]  /*18c50*/  STSM.16.M88.4 [R32], R12 ;  /* 0x0000000c20007844 */ /* 0x0001e20000000200 */
[----:B---3--:R-:W-:-:S02]  /*18c60*/  IMAD.WIDE R30, R42, 0x4, R30 ;  /* 0x000000042a1e7825 */ /* 0x008fc400078e021e */
[----:B------:R-:W-:Y:S02]  /*18c70*/  BAR.SYNC.DEFER_BLOCKING 0x1, 0x180 ;  /* 0x0046000000007b1d */ /* 0x000fe40000010000 */
[----:B--2---:R-:W-:Y:S02]  /*18c80*/  IMAD.U32 R7, RZ, RZ, UR4 ;  /* 0x00000004ff077e24 */ /* 0x004fe4000f8e00ff */
[----:B0-----:R-:W-:Y:S02]  /*18c90*/  @P2 IMAD.WIDE R4, R42, 0x4, R24 ;  /* 0x000000042a042825 */ /* 0x001fe400078e0218 */
[----:B------:R0:W5:Y:S04]  /*18ca0*/  @P0 LDG.E R38, desc[UR40][R30.64] ;  /* 0x000000281e260981 */ /* 0x000168000c1e1900 */
[----:B------:R0:W5:Y:S01]  /*18cb0*/  @P2 LDG.E R7, desc[UR40][R4.64] ;  /* 0x0000002804072981 */ /* 0x000162000c1e1900 */
[----:B----4-:R-:W-:-:S13]  /*18cc0*/  ISETP.NE.AND P1, PT, R0, 0x1, PT ;  /* 0x000000010000780c */ /* 0x010fda0003f25270 */
[----:B------:R-:W2:Y:S08]  /*18cd0*/  @P1 LDC R6, c[0x0][0xbec] ;  /* 0x0002fb00ff061b82 */ /* 0x000eb00000000800 */
[----:B-1----:R-:W1:Y:S01]  /*18ce0*/  @P1 LDC R11, c[0x0][0xbf0] ;  /* 0x0002fc00ff0b1b82 */ /* 0x002e620000000800 */
[----:B0-----:R-:W-:Y:S05]  /*18cf0*/  @P2 BRA `(.L_x_11484) ;  /* 0x0000000000102947 */ /* 0x001fea0003800000 */
[----:B------:R-:W-:Y:S05]  /*18d00*/  @!P0 BRA `(.L_x_11484) ;  /* 0x00000000000c8947 */ /* 0x000fea0003800000 */
[----:B------:R-:W3:Y:S04]  /*18d10*/  LDG.E R4, desc[UR40][R30.64] ;  /* 0x000000281e047981 */ /* 0x000ee8000c1e1900 */
[----:B-----5:R-:W3:Y:S02]  /*18d20*/  LDG.E R7, desc[UR40][R30.64+0x4] ;  /* 0x000004281e077981 */ /* 0x020ee4000c1e1900 */
[----:B---3--:R-:W-:-:S07]  /*18d30*/  IMAD.IADD R7, R7, 0x1, -R4 ;  /* 0x0000000107077824 */ /* 0x008fce00078e0a04 */
.L_x_11484:
[----:B------:R-:W3:Y:S01]  /*18d40*/  LDL R4, [R1+0x44] ;  /* 0x0000440001047983 */ /* 0x000ee20000100800 */
[----:B------:R-:W-:Y:S01]  /*18d50*/  ULDC.64 UR4, c[0x0][0xb90] ;  /* 0x0002e40000047ab9 */ /* 0x000fe20000000a00 */
[----:B------:R-:W0:Y:S01]  /*18d60*/  S2R R5, SR_TID.X ;  /* 0x0000000000057919 */ /* 0x000e220000002100 */
[----:B-----5:R-:W-:Y:S01]  /*18d70*/  SHF.R.S32.HI R39, RZ, 0x1f, R38 ;  /* 0x0000001fff277819 */ /* 0x020fe20000011426 */
[----:B------:R-:W4:Y:S01]  /*18d80*/  @P1 LDC R49, c[0x0][0xbec] ;  /* 0x0002fb00ff311b82 */ /* 0x000f220000000800 */
[----:B------:R-:W2:Y:S04]  /*18d90*/  LDL.LU R51, [R1+0x54] ;  /* 0x0000540001337983 */ /* 0x000ea80000300800 */
[----:B------:R-:W3:Y:S01]  /*18da0*/  LDL.LU R50, [R1+0x1c] ;  /* 0x00001c0001327983 */ /* 0x000ee20000300800 */
[----:B------:R-:W-:-:S02]  /*18db0*/  SHF.R.S32.HI R40, RZ, 0x1f, R42 ;  /* 0x0000001fff287819 */ /* 0x000fc4000001142a */
[----:B------:R-:W-:Y:S01]  /*18dc0*/  SEL R41, R42, RZ, !P0 ;  /* 0x000000ff2a297207 */ /* 0x000fe20004000000 */
[----:B------:R-:W4:Y:S01]  /*18dd0*/  LDL R10, [R1+0x64] ;  /* 0x00006400010a7983 */ /* 0x000f220000100800 */
[----:B------:R-:W-:Y:S01]  /*18de0*/  SEL R40, R40, RZ, !P0 ;  /* 0x000000ff28287207 */ /* 0x000fe20004000000 */
[----:B0-----:R-:W-:-:S05]  /*18df0*/  VIADD R24, R5, 0xffffff80 ;  /* 0xffffff8005187836 */ /* 0x001fca0000000000 */
[----:B------:R-:W-:-:S04]  /*18e00*/  SHF.R.S32.HI R48, RZ, 0x1f, R24 ;  /* 0x0000001fff307819 */ /* 0x000fc80000011418 */
[----:B------:R-:W-:-:S04]  /*18e10*/  LEA.HI R48, R48, R24, RZ, 0x2 ;  /* 0x0000001830307211 */ /* 0x000fc800078f10ff */
[----:B------:R-:W-:Y:S02]  /*18e20*/  SHF.R.S32.HI R48, RZ, 0x2, R48 ;  /* 0x00000002ff307819 */ /* 0x000fe40000011430 */
[----:B------:R-:W-:-:S04]  /*18e30*/  SHF.R.S32.HI R14, RZ, 0x1f, R24 ;  /* 0x0000001fff0e7819 */ /* 0x000fc80000011418 */
[----:B------:R-:W-:-:S04]  /*18e40*/  LEA.HI R14, R14, R24, RZ, 0x7 ;  /* 0x000000180e0e7211 */ /* 0x000fc800078f38ff */
[----:B------:R-:W-:Y:S01]  /*18e50*/  LOP3.LUT R14, R14, 0xffffff80, RZ, 0xc0, !PT ;  /* 0xffffff800e0e7812 */ /* 0x000fe200078ec0ff */
[----:B------:R-:W-:-:S04]  /*18e60*/  IMAD R42, R7, R0, RZ ;  /* 0x00000000072a7224 */ /* 0x000fc800078e02ff */
[----:B------:R-:W-:Y:S02]  /*18e70*/  IMAD.IADD R14, R24, 0x1, -R14 ;  /* 0x00000001180e7824 */ /* 0x000fe400078e0a0e */
[----:B------:R-:W-:Y:S01]  /*18e80*/  IMAD R37, R37, 0x60, R48 ;  /* 0x0000006025257824 */ /* 0x000fe200078e0230 */
[----:B------:R-:W-:Y:S01]  /*18e90*/  BSSY B1, `(.L_x_11485) ;  /* 0x000008d000017945 */ /* 0x000fe20003800000 */
[----:B--2---:R-:W-:Y:S01]  /*18ea0*/  SHF.R.S32.HI R43, RZ, 0x1f, R51 ;  /* 0x0000001fff2b7819 */ /* 0x004fe20000011433 */
[----:B---3--:R-:W-:-:S04]  /*18eb0*/  IMAD.IADD R15, R4, 0x1, R50 ;  /* 0x00000001040f7824 */ /* 0x008fc800078e0232 */
[----:B------:R-:W-:Y:S02]  /*18ec0*/  IMAD R4, R43, UR4, RZ ;  /* 0x000000042b047c24 */ /* 0x000fe4000f8e02ff */
[----:B------:R-:W-:-:S04]  /*18ed0*/  @P1 IMAD.HI.U32 R6, R15, R6, RZ ;  /* 0x000000060f061227 */ /* 0x000fc800078e00ff */
[----:B------:R-:W-:Y:S01]  /*18ee0*/  IMAD.MOV.U32 R9, RZ, RZ, R15 ;  /* 0x000000ffff097224 */ /* 0x000fe200078e000f */
[----:B-1----:R-:W-:Y:S01]  /*18ef0*/  @P1 SHF.R.U32.HI R9, RZ, R11, R6 ;  /* 0x0000000bff091219 */ /* 0x002fe20000011606 */
[C---:B------:R-:W-:Y:S02]  /*18f00*/  IMAD R13, R51.reuse, UR5, R4 ;  /* 0x00000005330d7c24 */ /* 0x040fe4000f8e0204 */
[----:B------:R-:W-:Y:S01]  /*18f10*/  IMAD.WIDE.U32 R4, R51, UR4, R38 ;  /* 0x0000000433047c25 */ /* 0x000fe2000f8e0026 */
[----:B------:R-:W-:-:S03]  /*18f20*/  ULDC.64 UR4, c[0x0][0xb98] ;  /* 0x0002e60000047ab9 */ /* 0x000fc60000000a00 */
[----:B------:R-:W-:Y:S02]  /*18f30*/  IMAD R11, R48, 0x20, R21 ;  /* 0x00000020300b7824 */ /* 0x000fe400078e0215 */
[----:B------:R-:W-:Y:S02]  /*18f40*/  IMAD.IADD R5, R5, 0x1, R13 ;  /* 0x0000000105057824 */ /* 0x000fe400078e020d */
[----:B------:R-:W-:Y:S02]  /*18f50*/  IMAD.MOV R13, RZ, RZ, -R9 ;  /* 0x000000ffff0d7224 */ /* 0x000fe400078e0a09 */
[----:B------:R-:W-:-:S04]  /*18f60*/  IMAD.WIDE R28, R11, 0x2, R28 ;  /* 0x000000020b1c7825 */ /* 0x000fc800078e021c */
        /* <DEDUP_REMOVED lines=19> */
[----:B------:R-:W-:Y:S02]  /*190a0*/  ULDC.64 UR4, c[0x0][0xaa0] ;  /* 0x0002a80000047ab9 */ /* 0x000fe40000000a00 */
[----:B------:R-:W0:Y:S01]  /*190b0*/  SHFL.IDX PT, R45, R4, RZ, 0x1c1f ;  /* 0x001c1fff042d7589 */ /* 0x000e2200000e0000 */
[----:B------:R-:W-:Y:S01]  /*190c0*/  SHF.R.U64 R8, R8, 0x3, RZ ;  /* 0x0000000308087819 */ /* 0x000fe200000012ff */
[----:B----4-:R-:W-:Y:S01]  /*190d0*/  IMAD.IADD R5, R10, 0x1, R50 ;  /* 0x000000010a057824 */ /* 0x010fe200078e0232 */
[----:B------:R-:W-:Y:S02]  /*190e0*/  LOP3.LUT P0, RZ, R14, 0x3, RZ, 0xc0, !PT ;  /* 0x000000030eff7812 */ /* 0x000fe4000780c0ff */
[----:B------:R-:W-:Y:S01]  /*190f0*/  LOP3.LUT R8, R8, R9, RZ, 0x3c, !PT ;  /* 0x0000000908087212 */ /* 0x000fe200078e3cff */
[----:B------:R-:W-:Y:S01]  /*19100*/  IMAD.X R9, RZ, RZ, R29, P2 ;  /* 0x000000ffff097224 */ /* 0x000fe200010e061d */
[C---:B------:R-:W-:Y:S01]  /*19110*/  ISETP.GE.OR P2, PT, R5.reuse, R42, P0 ;  /* 0x0000002a0500720c */ /* 0x040fe20000746670 */
[----:B------:R-:W-:Y:S04]  /*19120*/  SHFL.IDX PT, R46, R6, 0x1, 0x1c1f ;  /* 0x003c1f00062e7f89 */ /* 0x000fe800000e0000 */
[----:B------:R-:W1:Y:S01]  /*19130*/  SHFL.IDX PT, R47, R4, 0x1, 0x1c1f ;  /* 0x003c1f00042f7f89 */ /* 0x000e6200000e0000 */
[----:B------:R-:W-:Y:S01]  /*19140*/  VIADD R5, R5, 0x8 ;  /* 0x0000000805057836 */ /* 0x000fe20000000000 */
[----:B------:R-:W-:Y:S01]  /*19150*/  IADD3 R13, P3, R28, 0x3000, RZ ;  /* 0x000030001c0d7810 */ /* 0x000fe20007f7e0ff */
[----:B------:R-:W-:-:S03]  /*19160*/  IMAD R39, R39, UR4, RZ ;  /* 0x0000000427277c24 */ /* 0x000fc6000f8e02ff */
[----:B------:R-:W-:Y:S02]  /*19170*/  ISETP.GE.OR P0, PT, R5, R42, P0 ;  /* 0x0000002a0500720c */ /* 0x000fe40000706670 */
[----:B0-----:R0:W-:Y:S01]  /*19180*/  @!P2 ST.E desc[UR40][R44.64], R3 ;  /* 0x000000032c00a985 */ /* 0x0011e2000c101928 */
[----:B------:R-:W-:Y:S01]  /*19190*/  LOP3.LUT R12, R13, 0x180, RZ, 0xc0, !PT ;  /* 0x000001800d0c7812 */ /* 0x000fe200078ec0ff */
[----:B0-----:R-:W0:Y:S01]  /*191a0*/  @P1 LDC R45, c[0x0][0xbf0] ;  /* 0x0002fc00ff2d1b82 */ /* 0x001e220000000800 */
[----:B------:R-:W-:Y:S02]  /*191b0*/  IMAD R3, R38, UR5, R39 ;  /* 0x0000000526037c24 */ /* 0x000fe4000f8e0227 */
[----:B------:R-:W-:Y:S01]  /*191c0*/  SHF.R.U64 R12, R12, 0x3, RZ ;  /* 0x000000030c0c7819 */ /* 0x000fe200000012ff */
[----:B------:R-:W-:Y:S01]  /*191d0*/  IMAD.WIDE.U32 R38, R38, UR4, RZ ;  /* 0x0000000426267c25 */ /* 0x000fe2000f8e00ff */
[----:B------:R-:W-:Y:S01]  /*191e0*/  ULDC.64 UR4, c[0x0][0xae8] ;  /* 0x0002ba0000047ab9 */ /* 0x000fe20000000a00 */
[----:B------:R-:W-:-:S02]  /*191f0*/  IADD3 R25, P5, R28, 0x4800, RZ ;  /* 0x000048001c197810 */ /* 0x000fc40007fbe0ff */
[----:B------:R-:W-:Y:S01]  /*19200*/  IMAD.IADD R44, R50, 0x1, R37 ;  /* 0x00000001322c7824 */ /* 0x000fe200078e0225 */
[----:B------:R-:W-:Y:S01]  /*19210*/  LOP3.LUT R12, R12, R13, RZ, 0x3c, !PT ;  /* 0x0000000d0c0c7212 */ /* 0x000fe200078e3cff */
[----:B------:R-:W-:Y:S01]  /*19220*/  IMAD.IADD R39, R39, 0x1, R3 ;  /* 0x0000000127277824 */ /* 0x000fe200078e0203 */
[C---:B------:R-:W-:Y:S01]  /*19230*/  IADD3 R31, P4, R28.reuse, 0x6000, RZ ;  /* 0x000060001c1f7810 */ /* 0x040fe20007f9e0ff */
[----:B------:R-:W-:Y:S01]  /*19240*/  IMAD R43, R43, UR4, RZ ;  /* 0x000000042b2b7c24 */ /* 0x000fe2000f8e02ff */
[----:B-1----:R1:W-:Y:S01]  /*19250*/  @!P0 ST.E desc[UR40][R46.64], R20 ;  /* 0x000000142e008985 */ /* 0x0023e2000c101928 */
[----:B------:R-:W-:Y:S01]  /*19260*/  IMAD.X R13, RZ, RZ, R29, P3 ;  /* 0x000000ffff0d7224 */ /* 0x000fe200018e061d */
[C---:B------:R-:W-:Y:S01]  /*19270*/  IADD3 R7, P3, R28.reuse, 0x7800, RZ ;  /* 0x000078001c077810 */ /* 0x040fe20007f7e0ff */
[----:B------:R-:W-:Y:S01]  /*19280*/  IMAD R43, R51, UR5, R43 ;  /* 0x00000005332b7c24 */ /* 0x000fe2000f8e022b */
[----:B------:R-:W-:Y:S01]  /*19290*/  LOP3.LUT R24, R25, 0x180, RZ, 0xc0, !PT ;  /* 0x0000018019187812 */ /* 0x000fe200078ec0ff */
[----:B------:R-:W-:Y:S01]  /*192a0*/  IMAD.WIDE.U32 R38, R51, UR4, R38 ;  /* 0x0000000433267c25 */ /* 0x000fe2000f8e0026 */
[----:B------:R-:W-:Y:S01]  /*192b0*/  LOP3.LUT R30, R31, 0x180, RZ, 0xc0, !PT ;  /* 0x000001801f1e7812 */ /* 0x000fe200078ec0ff */
[----:B------:R-:W-:Y:S01]  /*192c0*/  ULDC.64 UR4, c[0x0][0xaf0] ;  /* 0x0002bc0000047ab9 */ /* 0x000fe20000000a00 */
[----:B------:R-:W-:Y:S01]  /*192d0*/  LOP3.LUT R11, R28, 0x180, RZ, 0xc0, !PT ;  /* 0x000001801c0b7812 */ /* 0x000fe200078ec0ff */
[----:B------:R-:W-:-:S02]  /*192e0*/  IMAD.MOV.U32 R3, RZ, RZ, R44 ;  /* 0x000000ffff037224 */ /* 0x000fc400078e002c */
[----:B-1----:R-:W-:Y:S01]  /*192f0*/  @P1 IMAD.HI.U32 R20, R44, R49, RZ ;  /* 0x000000312c141227 */ /* 0x002fe200078e00ff */
[----:B------:R-:W-:Y:S01]  /*19300*/  LOP3.LUT R6, R7, 0x180, RZ, 0xc0, !PT ;  /* 0x0000018007067812 */ /* 0x000fe200078ec0ff */
[----:B------:R-:W5:Y:S01]  /*19310*/  LD.E.128 R12, desc[UR40][R12.64] ;  /* 0x000000280c0c7980 */ /* 0x000f62000c101d00 */
[----:B------:R-:W-:Y:S01]  /*19320*/  SHF.R.U64 R24, R24, 0x3, RZ ;  /* 0x0000000318187819 */ /* 0x000fe200000012ff */
[----:B------:R-:W-:Y:S01]  /*19330*/  IMAD.IADD R39, R39, 0x1, R43 ;  /* 0x0000000127277824 */ /* 0x000fe200078e022b */
[----:B0-----:R-:W-:Y:S01]  /*19340*/  @P1 SHF.R.U32.HI R3, RZ, R45, R20 ;  /* 0x0000002dff031219 */ /* 0x001fe20000011614 */
[----:B------:R-:W-:Y:S01]  /*19350*/  IMAD R40, R40, UR4, RZ ;  /* 0x0000000428287c24 */ /* 0x000fe2000f8e02ff */
[----:B------:R-:W-:Y:S02]  /*19360*/  SHF.R.U64 R30, R30, 0x3, RZ ;  /* 0x000000031e1e7819 */ /* 0x000fe400000012ff */
[----:B------:R-:W-:Y:S02]  /*19370*/  SHF.R.U64 R11, R11, 0x3, RZ ;  /* 0x000000030b0b7819 */ /* 0x000fe400000012ff */
[----:B------:R-:W-:Y:S01]  /*19380*/  SHF.R.U64 R6, R6, 0x3, RZ ;  /* 0x0000000306067819 */ /* 0x000fe200000012ff */
[C---:B------:R-:W-:Y:S01]  /*19390*/  IMAD R37, R41.reuse, UR5, R40 ;  /* 0x0000000529257c24 */ /* 0x040fe2000f8e0228 */
[----:B------:R-:W-:Y:S01]  /*193a0*/  LOP3.LUT R24, R24, R25, RZ, 0x3c, !PT ;  /* 0x0000001918187212 */ /* 0x000fe200078e3cff */
[----:B------:R-:W-:Y:S01]  /*193b0*/  IMAD.WIDE.U32 R38, R41, UR4, R38 ;  /* 0x0000000429267c25 */ /* 0x000fe2000f8e0026 */
[----:B------:R-:W-:Y:S01]  /*193c0*/  LOP3.LUT R30, R30, R31, RZ, 0x3c, !PT ;  /* 0x0000001f1e1e7212 */ /* 0x000fe200078e3cff */
[----:B------:R-:W-:Y:S01]  /*193d0*/  ULDC.64 UR4, c[0x0][0xae0] ;  /* 0x0002b80000047ab9 */ /* 0x000fe20000000a00 */
[----:B------:R-:W-:Y:S01]  /*193e0*/  LOP3.LUT R4, R11, R28, RZ, 0x3c, !PT ;  /* 0x0000001c0b047212 */ /* 0x000fe200078e3cff */
[----:B------:R-:W-:Y:S01]  /*193f0*/  IMAD.MOV R41, RZ, RZ, -R3 ;  /* 0x000000ffff297224 */ /* 0x000fe200078e0a03 */
[----:B------:R-:W-:Y:S01]  /*19400*/  LOP3.LUT R32, R6, R7, RZ, 0x3c, !PT ;  /* 0x0000000706207212 */ /* 0x000fe200078e3cff */
[----:B------:R-:W-:Y:S01]  /*19410*/  IMAD.X R25, RZ, RZ, R29, P5 ;  /* 0x000000ffff197224 */ /* 0x000fe200028e061d */
[----:B------:R-:W-:Y:S01]  /*19420*/  SHF.R.S32.HI R20, RZ, 0x1f, R3 ;  /* 0x0000001fff147819 */ /* 0x000fe20000011403 */
[--C-:B------:R-:W-:Y:S01]  /*19430*/  IMAD.X R31, RZ, RZ, R29.reuse, P4 ;  /* 0x000000ffff1f7224 */ /* 0x100fe200020e061d */
[----:B------:R-:W5:Y:S01]  /*19440*/  LD.E.128 R8, desc[UR40][R8.64] ;  /* 0x0000002808087980 */ /* 0x000f62000c101d00 */
[----:B------:R-:W-:-:S02]  /*19450*/  IMAD.X R33, RZ, RZ, R29, P3 ;  /* 0x000000ffff217224 */ /* 0x000fc400018e061d */
[----:B------:R-:W-:Y:S01]  /*19460*/  IMAD.MOV.U32 R5, RZ, RZ, R29 ;  /* 0x000000ffff057224 */ /* 0x000fe200078e001d */
[----:B------:R-:W5:Y:S01]  /*19470*/  LD.E.128 R24, desc[UR40][R24.64] ;  /* 0x0000002818187980 */ /* 0x000f62000c101d00 */
[----:B------:R-:W-:Y:S02]  /*19480*/  IMAD.IADD R39, R39, 0x1, R37 ;  /* 0x0000000127277824 */ /* 0x000fe400078e0225 */
[----:B------:R-:W-:Y:S01]  /*19490*/  IMAD R37, R0, R41, R44 ;  /* 0x0000002900257224 */ /* 0x000fe200078e022c */
[----:B------:R-:W5:Y:S01]  /*194a0*/  LD.E.128 R28, desc[UR40][R30.64] ;  /* 0x000000281e1c7980 */ /* 0x000f62000c101d00 */
[----:B------:R-:W-:-:S03]  /*194b0*/  IMAD R20, R20, UR4, RZ ;  /* 0x0000000414147c24 */ /* 0x000fc6000f8e02ff */
[----:B------:R-:W5:Y:S01]  /*194c0*/  LD.E.128 R4, desc[UR40][R4.64] ;  /* 0x0000002804047980 */ /* 0x000f62000c101d00 */
[----:B------:R-:W-:-:S03]  /*194d0*/  SHF.R.S32.HI R0, RZ, 0x1f, R37 ;  /* 0x0000001fff007819 */ /* 0x000fc60000011425 */
        /* <DEDUP_REMOVED lines=12> */
[----:B------:R-:W-:Y:S02]  /*195a0*/  IMAD.IADD R43, R48, 0x1, R50 ;  /* 0x00000001302b7824 */ /* 0x000fe400078e0232 */
        /* <DEDUP_REMOVED lines=12> */
[----:B------:R-:W-:Y:S02]  /*19670*/  SHF.R.S32.HI R49, RZ, 0x1f, R22 ;  /* 0x0000001fff317819 */ /* 0x000fe40000011416 */
[----:B------:R-:W-:Y:S01]  /*19680*/  SHF.R.S32.HI R51, RZ, 0x1f, R36 ;  /* 0x0000001fff337819 */ /* 0x000fe20000011424 */
[----:B------:R-:W-:Y:S06]  /*19690*/  @P0 BRA `(.L_x_11486) ;  /* 0x0000000000300947 */ /* 0x000fec0003800000 */
        /* <DEDUP_REMOVED lines=12> */
.L_x_11486:
[----:B------:R-:W-:Y:S05]  /*19760*/  BSYNC B1 ;  /* 0x0000000000017941 */ /* 0x000fea0003800000 */
.L_x_11485:
        /* <DEDUP_REMOVED lines=19> */
.L_x_11483:
[----:B------:R-:W2:Y:S01]  /*198a0*/  LDL R10, [R1+0x58] ;  /* 0x00005800010a7983 */ /* 0x000ea20000100800 */
[----:B------:R-:W-:Y:S01]  /*198b0*/  ULDC.64 UR4, c[0x0][0xc00] ;  /* 0x0003000000047ab9 */ /* 0x000fe20000000a00 */
[----:B------:R-:W2:Y:S01]  /*198c0*/  LDC.64 R4, c[0x0][0xc00] ;  /* 0x00030000ff047b82 */ /* 0x000ea20000000a00 */
[----:B------:R-:W-:Y:S01]  /*198d0*/  ISETP.NE.U32.AND P0, PT, RZ, UR4, PT ;  /* 0x00000004ff007c0c */ /* 0x000fe2000bf05070 */
[----:B------:R-:W-:-:S03]  /*198e0*/  IMAD.MOV.U32 R0, RZ, RZ, RZ ;  /* 0x000000ffff007224 */ /* 0x000fc600078e00ff */
[----:B------:R-:W-:Y:S01]  /*198f0*/  ISETP.NE.AND.EX P0, PT, RZ, UR5, PT, P0 ;  /* 0x00000005ff007c0c */ /* 0x000fe2000bf05300 */
[----:B------:R-:W-:Y:S02]  /*19900*/  ULDC.64 UR4, c[0x0][0xc08] ;  /* 0x0003020000047ab9 */ /* 0x000fe40000000a00 */
[----:B------:R-:W-:Y:S01]  /*19910*/  ISETP.NE.U32.AND P1, PT, RZ, UR4, PT ;  /* 0x00000004ff007c0c */ /* 0x000fe2000bf25070 */
[----:B------:R-:W0:Y:S03]  /*19920*/  LDC R27, c[0x0][0xbe8] ;  /* 0x0002fa00ff1b7b82 */ /* 0x000e260000000800 */
[----:B------:R-:W-:-:S13]  /*19930*/  ISETP.NE.AND.EX P1, PT, RZ, UR5, PT, P1 ;  /* 0x00000005ff007c0c */ /* 0x000fda000bf25310 */
[----:B------:R-:W3:Y:S01]  /*19940*/  @P1 LDC.64 R6, c[0x0][0xc08] ;  /* 0x00030200ff061b82 */ /* 0x000ee20000000a00 */
[----:B------:R-:W-:Y:S02]  /*19950*/  ULDC UR4, c[0x0][0xa88] ;  /* 0x0002a20000047ab9 */ /* 0x000fe40000000800 */
[----:B------:R-:W-:Y:S02]  /*19960*/  IMAD.U32 R8, RZ, RZ, UR4 ;  /* 0x00000004ff087e24 */ /* 0x000fe4000f8e00ff */
[----:B--2---:R-:W-:-:S04]  /*19970*/  IMAD.WIDE R4, R10, 0x4, R4 ;  /* 0x000000040a047825 */ /* 0x004fc800078e0204 */
[----:B---3--:R-:W-:Y:S01]  /*19980*/  @P1 IMAD.WIDE R6, R10, 0x4, R6 ;  /* 0x000000040a061825 */ /* 0x008fe200078e0206 */
[----:B------:R2:W5:Y:S04]  /*19990*/  @P0 LDG.E R0, desc[UR40][R4.64] ;  /* 0x0000002804000981 */ /* 0x000568000c1e1900 */
[----:B------:R2:W5:Y:S01]  /*199a0*/  @P1 LDG.E R8, desc[UR40][R6.64] ;  /* 0x0000002806081981 */ /* 0x000562000c1e1900 */
[----:B0-----:R-:W-:Y:S02]  /*199b0*/  ISETP.NE.AND P2, PT, R27, 0x1, PT ;  /* 0x000000011b00780c */ /* 0x001fe40003f45270 */
[----:B------:R-:W-:Y:S02]  /*199c0*/  ISETP.GE.AND P3, PT, R48, 0xc0, PT ;  /* 0x000000c03000780c */ /* 0x000fe40003f66270 */
[----:B------:R-:W-:-:S09]  /*199d0*/  SHF.R.S32.HI R9, RZ, 0x1f, R10 ;  /* 0x0000001fff097819 */ /* 0x000fd2000001140a */
[----:B------:R-:W0:Y:S08]  /*199e0*/  @P2 LDC R20, c[0x0][0xbec] ;  /* 0x0002fb00ff142b82 */ /* 0x000e300000000800 */
[----:B------:R-:W3:Y:S01]  /*199f0*/  @P2 LDC R29, c[0x0][0xbf0] ;  /* 0x0002fc00ff1d2b82 */ /* 0x000ee20000000800 */
[----:B--2---:R-:W-:Y:S05]  /*19a00*/  @P1 BRA `(.L_x_11488) ;  /* 0x0000000000101947 */ /* 0x004fea0003800000 */
[----:B------:R-:W-:Y:S05]  /*19a10*/  @!P0 BRA `(.L_x_11488) ;  /* 0x00000000000c8947 */ /* 0x000fea0003800000 */
[----:B------:R-:W2:Y:S04]  /*19a20*/  LDG.E R3, desc[UR40][R4.64] ;  /* 0x0000002804037981 */ /* 0x000ea8000c1e1900 */
[----:B-----5:R-:W2:Y:S02]  /*19a30*/  LDG.E R8, desc[UR40][R4.64+0x4] ;  /* 0x0000042804087981 */ /* 0x020ea4000c1e1900 */
[----:B--2---:R-:W-:-:S07]  /*19a40*/  IMAD.IADD R8, R8, 0x1, -R3 ;  /* 0x0000000108087824 */ /* 0x004fce00078e0a03 */
.L_x_11488:
        /* <DEDUP_REMOVED lines=47> */
.L_x_11490:
[----:B------:R-:W-:Y:S05]  /*19d40*/  BSYNC B1 ;  /* 0x0000000000017941 */ /* 0x000fea0003800000 */
.L_x_11489:
[----:B------:R-:W-:Y:S01]  /*19d50*/  SHF.R.S32.HI R10, RZ, 0x1f, R48 ;  /* 0x0000001fff0a7819 */ /* 0x000fe20000011430 */
[----:B------:R-:W-:Y:S02]  /*19d60*/  ULDC.64 UR4, c[0x0][0xaa0] ;  /* 0x0002a80000047ab9 */ /* 0x000fe40000000a00 */
[----:B--2---:R-:W-:Y:S01]  /*19d70*/  IMAD R3, R11, UR4, RZ ;  /* 0x000000040b037c24 */ /* 0x004fe2000f8e02ff */
[----:B------:R-:W-:Y:S01]  /*19d80*/  LEA.HI R10, R10, R48, RZ, 0x2 ;  /* 0x000000300a0a7211 */ /* 0x000fe200078f10ff */
[----:B------:R-:W-:-:S03]  /*19d90*/  IMAD.WIDE.U32 R4, R0, UR4, RZ ;  /* 0x0000000400047c25 */ /* 0x000fc6000f8e00ff */
[----:B------:R-:W-:Y:S01]  /*19da0*/  SHF.R.S32.HI R10, RZ, 0x2, R10 ;  /* 0x00000002ff0a7819 */ /* 0x000fe2000001140a */
[----:B------:R-:W-:Y:S01]  /*19db0*/  IMAD R3, R0, UR5, R3 ;  /* 0x0000000500037c24 */ /* 0x000fe2000f8e0203 */
[----:B------:R-:W-:Y:S02]  /*19dc0*/  ULDC.64 UR4, c[0x0][0xae8] ;  /* 0x0002ba0000047ab9 */ /* 0x000fe40000000a00 */
[----:B------:R-:W-:Y:S02]  /*19dd0*/  IMAD R6, R12, UR4, RZ ;  /* 0x000000040c067c24 */ /* 0x000fe4000f8e02ff */
[----:B------:R-:W-:Y:S02]  /*19de0*/  IMAD R37, R37, 0x60, R10 ;  /* 0x0000006025257824 */ /* 0x000fe400078e020a */
[----:B------:R-:W-:Y:S02]  /*19df0*/  IMAD.IADD R5, R5, 0x1, R3 ;  /* 0x0000000105057824 */ /* 0x000fe400078e0203 */
[----:B------:R-:W-:-:S02]  /*19e00*/  IMAD.IADD R37, R24, 0x1, R37 ;  /* 0x0000000118257824 */ /* 0x000fc400078e0225 */
[----:B------:R-:W-:Y:S02]  /*19e10*/  IMAD R7, R26, UR5, R6 ;  /* 0x000000051a077c24 */ /* 0x000fe4000f8e0206 */
[----:B0-----:R-:W-:-:S04]  /*19e20*/  @P2 IMAD.HI.U32 R0, R37, R20, RZ ;  /* 0x0000001425002227 */ /* 0x001fc800078e00ff */
        /* <DEDUP_REMOVED lines=18> */
[----:B------:R-:W-:Y:S01]  /*19f50*/  IMAD.IADD R5, R5, 0x1, R9 ;  /* 0x0000000105057824 */ /* 0x000fe200078e0209 */
[----:B------:R-:W-:Y:S01]  /*19f60*/  SHF.R.S32.HI R9, RZ, 0x1f, R22 ;  /* 0x0000001fff097819 */ /* 0x000fe20000011416 */
[----:B------:R-:W-:Y:S02]  /*19f70*/  IMAD R0, R0, UR4, RZ ;  /* 0x0000000400007c24 */ /* 0x000fe4000f8e02ff */
[----:B------:R-:W-:-:S04]  /*19f80*/  IMAD.WIDE.U32 R4, R7, UR4, R4 ;  /* 0x0000000407047c25 */ /* 0x000fc8000f8e0004 */
[----:B------:R-:W-:Y:S01]  /*19f90*/  IMAD R3, R7, UR5, R0 ;  /* 0x0000000507037c24 */ /* 0x000fe2000f8e0200 */
[----:B------:R-:W-:Y:S01]  /*19fa0*/  ULDC.64 UR4, c[0x0][0xa80] ;  /* 0x0002a00000047ab9 */ /* 0x000fe20000000a00 */
[----:B------:R-:W-:Y:S02]  /*19fb0*/  SHF.R.S32.HI R7, RZ, 0x1f, R36 ;  /* 0x0000001fff077819 */ /* 0x000fe40000011424 */
[----:B------:R-:W-:Y:S01]  /*19fc0*/  IMAD.IADD R3, R5, 0x1, R3 ;  /* 0x0000000105037824 */ /* 0x000fe200078e0203 */
[----:B------:R-:W-:Y:S01]  /*19fd0*/  LEA R0, P0, R4, UR4, 0x1 ;  /* 0x0000000404007c11 */ /* 0x000fe2000f8008ff */
[----:B------:R-:W-:-:S03]  /*19fe0*/  UMOV UR4, 0xffffffff ;  /* 0xffffffff00047882 */ /* 0x000fc60000000000 */
[----:B------:R-:W-:Y:S01]  /*19ff0*/  LEA.HI.X R4, R4, UR5, R3, 0x1, P0 ;  /* 0x0000000504047c11 */ /* 0x000fe200080f0c03 */
[----:B------:R-:W-:Y:S08]  /*1a000*/  BRA.DIV UR4, `(.L_x_11491) ;  /* 0x0000008e04547947 */ /* 0x000ff0000b800000 */
[----:B------:R0:W2:Y:S04]  /*1a010*/  SHFL.IDX PT, R3, R4, RZ, 0x1c1f ;  /* 0x001c1fff04037589 */ /* 0x0000a800000e0000 */
[----:B------:R0:W3:Y:S02]  /*1a020*/  SHFL.IDX PT, R14, R0, RZ, 0x1c1f ;  /* 0x001c1fff000e7589 */ /* 0x0000e400000e0000 */
.L_x_11703:
[----:B------:R-:W-:Y:S01]  /*1a030*/  IMAD R27, R8, R27, RZ ;  /* 0x0000001b081b7224 */ /* 0x000fe200078e02ff */
[----:B------:R-:W-:Y:S01]  /*1a040*/  BSSY B1, `(.L_x_11492) ;  /* 0x0000011000017945 */ /* 0x000fe20003800000 */
[----:B------:R-:W-:-:S05]  /*1a050*/  IMAD.IADD R6, R10, 0x1, R24 ;  /* 0x000000010a067824 */ /* 0x000fca00078e0218 */
[----:B------:R-:W-:-:S13]  /*1a060*/  ISETP.GE.AND P0, PT, R6, R27, PT ;  /* 0x0000001b0600720c */ /* 0x000fda0003f06270 */
[----:B------:R-:W-:Y:S05]  /*1a070*/  @P0 BRA `(.L_x_11493) ;  /* 0x0000000000340947 */ /* 0x000fea0003800000 */
[----:B------:R-:W-:Y:S02]  /*1a080*/  ULDC UR4, c[0x0][0xac8] ;  /* 0x0002b20000047ab9 */ /* 0x000fe40000000800 */
[----:B------:R-:W-:Y:S02]  /*1a090*/  ISETP.GE.AND P2, PT, R21, UR4, PT ;  /* 0x0000000415007c0c */ /* 0x000fe4000bf46270 */
[----:B------:R-:W-:Y:S02]  /*1a0a0*/  ISETP.GE.AND P3, PT, R36, UR4, PT ;  /* 0x0000000424007c0c */ /* 0x000fe4000bf66270 */
[----:B------:R-:W-:-:S09]  /*1a0b0*/  ISETP.GE.AND P4, PT, R22, UR4, PT ;  /* 0x0000000416007c0c */ /* 0x000fd2000bf86270 */
[----:B--2---:R-:W-:Y:S02]  /*1a0c0*/  @!P2 IMAD.MOV.U32 R15, RZ, RZ, R3 ;  /* 0x000000ffff0fa224 */ /* 0x004fe400078e0003 */
[-C--:B---3--:R-:W-:Y:S02]  /*1a0d0*/  @!P3 LEA R12, P0, R36, R14.reuse, 0x1 ;  /* 0x0000000e240cb211 */ /* 0x088fe400078008ff */
[----:B------:R-:W-:Y:S01]  /*1a0e0*/  @!P4 LEA R24, P1, R22, R14, 0x1 ;  /* 0x0000000e1618c211 */ /* 0x000fe200078208ff */
[----:B------:R-:W-:Y:S01]  /*1a0f0*/  @!P2 IMAD.WIDE R10, R21, 0x2, R14 ;  /* 0x00000002150aa825 */ /* 0x000fe200078e020e */
[-C--:B------:R-:W-:Y:S02]  /*1a100*/  @!P3 LEA.HI.X R13, R36, R3.reuse, R7, 0x1, P0 ;  /* 0x00000003240db211 */ /* 0x080fe400000f0c07 */
[----:B------:R-:W-:Y:S02]  /*1a110*/  @!P4 LEA.HI.X R25, R22, R3, R9, 0x1, P1 ;  /* 0x000000031619c211 */ /* 0x000fe400008f0c09 */
[----:B------:R4:W-:Y:S04]  /*1a120*/  @!P2 ST.E.128 desc[UR40][R10.64], RZ ;  /* 0x000000ff0a00a985 */ /* 0x0009e8000c101d28 */
[----:B------:R4:W-:Y:S04]  /*1a130*/  @!P3 ST.E.128 desc[UR40][R12.64], RZ ;  /* 0x000000ff0c00b985 */ /* 0x0009e8000c101d28 */
[----:B------:R4:W-:Y:S02]  /*1a140*/  @!P4 ST.E.128 desc[UR40][R24.64], RZ ;  /* 0x000000ff1800c985 */ /* 0x0009e4000c101d28 */
.L_x_11493:
[----:B------:R-:W-:Y:S05]  /*1a150*/  BSYNC B1 ;  /* 0x0000000000017941 */ /* 0x000fea0003800000 */
.L_x_11492:
[----:B------:R-:W-:-:S03]  /*1a160*/  UMOV UR4, 0xffffffff ;  /* 0xffffffff00047882 */ /* 0x000fc60000000000 */
[----:B------:R-:W-:Y:S05]  /*1a170*/  BRA.DIV UR4, `(.L_x_11494) ;  /* 0x0000008e042c7947 */ /* 0x000fea000b800000 */
[----:B--2---:R2:W0:Y:S04]  /*1a180*/  SHFL.IDX PT, R3, R4, 0x1, 0x1c1f ;  /* 0x003c1f0004037f89 */ /* 0x00442800000e0000 */
[----:B---3--:R2:W3:Y:S02]  /*1a190*/  SHFL.IDX PT, R14, R0, 0x1, 0x1c1f ;  /* 0x003c1f00000e7f89 */ /* 0x0084e400000e0000 */
.L_x_11707:
[----:B0-2---:R-:W-:-:S05]  /*1a1a0*/  VIADD R0, R6, 0x60 ;  /* 0x0000006006007836 */ /* 0x005fca0000000000 */
[----:B------:R-:W-:-:S13]  /*1a1b0*/  ISETP.GE.AND P0, PT, R0, R27, PT ;  /* 0x0000001b0000720c */ /* 0x000fda0003f06270 */
[----:B------:R-:W-:Y:S05]  /*1a1c0*/  @P0 BRA `(.L_x_11487) ;  /* 0x0000000000340947 */ /* 0x000fea0003800000 */
[----:B------:R-:W-:Y:S02]  /*1a1d0*/  ULDC UR4, c[0x0][0xac8] ;  /* 0x0002b20000047ab9 */ /* 0x000fe40000000800 */
[----:B------:R-:W-:Y:S02]  /*1a1e0*/  ISETP.GE.AND P2, PT, R21, UR4, PT ;  /* 0x0000000415007c0c */ /* 0x000fe4000bf46270 */
[----:B------:R-:W-:Y:S02]  /*1a1f0*/  ISETP.GE.AND P3, PT, R36, UR4, PT ;  /* 0x0000000424007c0c */ /* 0x000fe4000bf66270 */
[----:B------:R-:W-:-:S09]  /*1a200*/  ISETP.GE.AND P4, PT, R22, UR4, PT ;  /* 0x0000000416007c0c */ /* 0x000fd2000bf86270 */
[----:B------:R-:W-:Y:S02]  /*1a210*/  @!P2 IMAD.MOV.U32 R15, RZ, RZ, R3 ;  /* 0x000000ffff0fa224 */ /* 0x000fe400078e0003 */
        /* <DEDUP_REMOVED lines=8> */
.L_x_11487:
[----:B------:R-:W-:Y:S05]  /*1a2a0*/  BSYNC B0 ;  /* 0x0000000000007941 */ /* 0x000fea0003800000 */
.L_x_11482:
[----:B------:R-:W-:Y:S02]  /*1a2b0*/  ULDC UR4, c[0x0][0xc3c] ;  /* 0x00030f0000047ab9 */ /* 0x000fe40000000800 */
[----:B-1----:R-:W-:-:S13]  /*1a2c0*/  ISETP.GE.AND P0, PT, R75, UR4, PT ;  /* 0x000000044b007c0c */ /* 0x002fda000bf06270 */
[----:B------:R-:W-:Y:S05]  /*1a2d0*/  @!P0 BRA `(.L_x_11495) ;  /* 0xfffffe7000108947 */ /* 0x000fea000383ffff */
[----:B------:R-:W-:Y:S05]  /*1a2e0*/  BRA `(.L_x_11290) ;  /* 0x00000080005c7947 */ /* 0x000fea0003800000 */
.L_x_11288:
[----:B------:R-:W-:-:S08]  /*1a2f0*/  NOP ;  /* 0x0000000000007918 */ /* 0x000fd00000000000 */
[----:B------:R-:W0:-:S00]  /*1a300*/  USETMAXREG.DEALLOC.CTAPOOL 0x20 ;  /* 0x00000020000079c8 */ /* 0x000e0000080e0500 */
        /* <DEDUP_REMOVED lines=14> */
.L_x_11496:
        /* <DEDUP_REMOVED lines=42> */
.L_x_11502:
        /* <DEDUP_REMOVED lines=12> */
.L_x_11501:
[----:B------:R-:W-:Y:S05]  /*1a750*/  BSYNC B0 ;  /* 0x0000000000007941 */ /* 0x000fea0003800000 */
.L_x_11500:
        /* <DEDUP_REMOVED lines=21> */
.L_x_11498:
        /* <DEDUP_REMOVED lines=21> */
.L_x_11503:
        /* <DEDUP_REMOVED lines=58> */
.L_x_11499:
[----:B------:R-:W-:Y:S02]  /*1ada0*/  IMAD.MOV.U32 R17, RZ, RZ, RZ ;  /* 0x000000ffff117224 */ /* 0x000fe400078e00ff */
[----:B------:R-:W-:Y:S02]  /*1adb0*/  IMAD.U32 R16, RZ, RZ, UR6 ;  /* 0x00000006ff107e24 */ /* 0x000fe4000f8e00ff */
[----:B------:R-:W-:-:S07]  /*1adc0*/  IMAD.MOV.U32 R18, RZ, RZ, RZ ;  /* 0x000000ffff127224 */ /* 0x000fce00078e00ff */
.L_x_11504:
[----:B------:R-:W-:-:S13]  /*1add0*/  ISETP.NE.AND P0, PT, R5, RZ, PT ;  /* 0x000000ff0500720c */ /* 0x000fda0003f05270 */
[----:B------:R-:W0:Y:S01]  /*1ade0*/  @!P0 S2R R3, SR_CgaCtaId ;  /* 0x0000000000038919 */ /* 0x000e220000008800 */
[----:B------:R-:W-:-:S04]  /*1adf0*/  @!P0 MOV R0, 0x400 ;  /* 0x0000040000008802 */ /* 0x000fc80000000f00 */
[----:B0-----:R-:W-:-:S05]  /*1ae00*/  @!P0 LEA R0, R3, R0, 0x18 ;  /* 0x0000000003008211 */ /* 0x001fca00078ec0ff */
[----:B------:R1:W-:Y:S01]  /*1ae10*/  @!P0 STS.128 [R0+0x2d8d0], R16 ;  /* 0x02d8d01000008388 */ /* 0x0003e20000000c00 */
[----:B------:R-:W-:Y:S06]  /*1ae20*/  BAR.ARV 0x5, 0x200 ;  /* 0x0148000000007b1d */ /* 0x000fec0000002000 */
.L_x_11497:
        /* <DEDUP_REMOVED lines=9> */
[----:B------:R-:W-:Y:S01]  /*1aec0*/  LOP3.LUT R23, R23, 0xfffffffd, RZ, 0xc0, !PT ;  /* 0xfffffffd17177812 */ /* 0x000fe200078ec0ff */
[----:B------:R-:W-:Y:S01]  /*1aed0*/  BSSY B8, `(.L_x_11505) ;  /* 0x0000721000087945 */ /* 0x000fe20003800000 */
[----:B------:R-:W-:Y:S01]  /*1aee0*/  IMAD.MOV.U32 R29, RZ, RZ, RZ ;  /* 0x000000ffff1d7224 */ /* 0x000fe200078e00ff */
[----:B------:R-:W-:Y:S01]  /*1aef0*/  ULDC.64 UR42, c[0x0][0x198] ;  /* 0x00006600002a7ab9 */ /* 0x000fe20000000a00 */
[----:B------:R-:W-:Y:S01]  /*1af00*/  IMAD.MOV.U32 R24, RZ, RZ, RZ ;  /* 0x000000ffff187224 */ /* 0x000fe200078e00ff */
[----:B------:R-:W-:Y:S01]  /*1af10*/  ULOP3.LUT UR38, UR36, 0x2, URZ, 0xfc, !UPT ;  /* 0x0000000224267892 */ /* 0x000fe2000f8efc3f */
[----:B------:R-:W-:Y:S01]  /*1af20*/  IMAD.MOV.U32 R27, RZ, RZ, 0x1 ;  /* 0x00000001ff1b7424 */ /* 0x000fe200078e00ff */
[----:B------:R-:W-:Y:S01]  /*1af30*/  ULDC UR37, c[0x0][0xc] ;  /* 0x0000030000257ab9 */ /* 0x000fe20000000800 */
[----:B--2---:R-:W-:-:S06]  /*1af40*/  ULEA UR4, UR5, UR4, 0x18 ;  /* 0x0000000405047291 */ /* 0x004fcc000f8ec03f */
[----:B------:R-:W-:Y:S01]  /*1af50*/  IMAD.U32 R22, RZ, RZ, UR4 ;  /* 0x00000004ff167e24 */ /* 0x000fe2000f8e00ff */
[C---:B0-----:R-:W-:Y:S01]  /*1af60*/  LOP3.LUT R5, R6.reuse, 0x7f, RZ, 0xc0, !PT ;  /* 0x0000007f06057812 */ /* 0x041fe200078ec0ff */
[----:B-1----:R-:W-:-:S03]  /*1af70*/  IMAD.SHL.U32 R0, R6, 0x8, RZ ;  /* 0x0000000806007824 */ /* 0x002fc600078e00ff */
[C---:B------:R-:W-:Y:S01]  /*1af80*/  ISETP.NE.AND P1, PT, R5.reuse, RZ, PT ;  /* 0x000000ff0500720c */ /* 0x040fe20003f25270 */
[----:B------:R-:W-:Y:S01]  /*1af90*/  IMAD.SHL.U32 R4, R5, 0x8, RZ ;  /* 0x0000000805047824 */ /* 0x000fe200078e00ff */
[C---:B------:R-:W-:Y:S02]  /*1afa0*/  LOP3.LUT R3, R0.reuse, 0x20, RZ, 0xc0, !PT ;  /* 0x0000002000037812 */ /* 0x040fe400078ec0ff */
[----:B------:R-:W-:Y:S02]  /*1afb0*/  LOP3.LUT R2, R0, 0xd8, RZ, 0xc0, !PT ;  /* 0x000000d800027812 */ /* 0x000fe400078ec0ff */
[----:B------:R-:W-:Y:S02]  /*1afc0*/  LOP3.LUT R3, R3, 0x300, R4, 0xf8, !PT ;  /* 0x0000030003037812 */ /* 0x000fe400078ef804 */
[----:B------:R-:W-:Y:S02]  /*1afd0*/  LOP3.LUT R2, R2, 0x18, R6, 0x78, !PT ;  /* 0x0000001802027812 */ /* 0x000fe400078e7806 */
[----:B------:R-:W-:-:S02]  /*1afe0*/  SHF.R.U32.HI R4, RZ, 0x2, R5 ;  /* 0x00000002ff047819 */ /* 0x000fc40000011605 */
[----:B------:R-:W-:Y:S02]  /*1aff0*/  LOP3.LUT R3, R3, R2, RZ, 0xfc, !PT ;  /* 0x0000000203037212 */ /* 0x000fe400078efcff */
[----:B------:R-:W-:Y:S02]  /*1b000*/  LOP3.LUT P0, R2, R6, 0x1f, RZ, 0xc0, !PT ;  /* 0x0000001f06027812 */ /* 0x000fe4000780c0ff */
[----:B------:R-:W-:Y:S01]  /*1b010*/  @P1 LOP3.LUT R23, R23, 0x2, RZ, 0xfc, !PT ;  /* 0x0000000217171812 */ /* 0x000fe200078efcff */
[----:B------:R-:W-:Y:S01]  /*1b020*/  IMAD R3, R3, 0x2, R22 ;  /* 0x0000000203037824 */ /* 0x000fe200078e0216 */
[----:B------:R-:W-:Y:S01]  /*1b030*/  LOP3.LUT R0, R0, 0x18, RZ, 0xc0, !PT ;  /* 0x0000001800007812 */ /* 0x000fe200078ec0ff */
[----:B------:R0:W-:Y:S01]  /*1b040*/  STL [R1+0x8], R2 ;  /* 0x0000080201007387 */ /* 0x0001e20000100800 */
[----:B------:R-:W-:-:S03]  /*1b050*/  LOP3.LUT R23, R23, 0xfffffffe, RZ, 0xc0, !PT ;  /* 0xfffffffe17177812 */ /* 0x000fc600078ec0ff */
[----:B------:R1:W-:Y:S04]  /*1b060*/  STL [R1+0x24], RZ ;  /* 0x000024ff01007387 */ /* 0x0003e80000100800 */
[----:B------:R-:W-:Y:S01]  /*1b070*/  @P0 LOP3.LUT R23, R23, 0x1, RZ, 0xfc, !PT ;  /* 0x0000000117170812 */ /* 0x000fe200078efcff */
[----:B0-----:R-:W-:Y:S01]  /*1b080*/  IMAD.SHL.U32 R2, R6, 0x20, RZ ;  /* 0x0000002006027824 */ /* 0x001fe200078e00ff */
[----:B------:R-:W-:Y:S01]  /*1b090*/  ISETP.NE.OR P0, PT, R5, RZ, !P0 ;  /* 0x000000ff0500720c */ /* 0x000fe20004705670 */
[----:B------:R-:W-:Y:S01]  /*1b0a0*/  IMAD.MOV.U32 R6, RZ, RZ, 0x1 ;  /* 0x00000001ff067424 */ /* 0x000fe200078e00ff */
[----:B------:R-:W-:Y:S02]  /*1b0b0*/  LOP3.LUT R23, R23, 0xfffffff7, RZ, 0xc0, !PT ;  /* 0xfffffff717177812 */ /* 0x000fe400078ec0ff */
[----:B------:R-:W-:-:S02]  /*1b0c0*/  LOP3.LUT R2, R4, 0x60, R2, 0xf8, !PT ;  /* 0x0000006004027812 */ /* 0x000fc400078ef802 */
[----:B------:R1:W-:Y:S01]  /*1b0d0*/  STL [R1], R6 ;  /* 0x0000000601007387 */ /* 0x0003e20000100800 */
[C---:B------:R-:W-:Y:S02]  /*1b0e0*/  LOP3.LUT R2, R0.reuse, 0x20, RZ, 0xfc, !PT ;  /* 0x0000002000027812 */ /* 0x040fe400078efcff */
[----:B------:R-:W-:Y:S01]  /*1b0f0*/  LOP3.LUT R0, R0, 0x40, RZ, 0xfc, !PT ;  /* 0x0000004000007812 */ /* 0x000fe200078efcff */
[----:B------:R1:W-:Y:S03]  /*1b100*/  STL [R1+0x10], R3 ;  /* 0x0000100301007387 */ /* 0x0003e60000100800 */
[----:B------:R-:W-:-:S07]  /*1b110*/  @P0 LOP3.LUT R23, R23, 0x8, RZ, 0xfc, !PT ;  /* 0x0000000817170812 */ /* 0x000fce00078efcff */
.L_x_11669:
[----:B0-----:R-:W0:Y:S01]  /*1b120*/  LDC.64 R8, c[0x0][0xa00] ;  /* 0x00028000ff087b82 */ /* 0x001e220000000a00 */
[----:B------:R-:W-:Y:S05]  /*1b130*/  YIELD ;  /* 0x0000000000007946 */ /* 0x000fea0003800000 */
[----:B------:R-:W-:Y:S01]  /*1b140*/  ULDC.64 UR4, c[0x0][0xa28] ;  /* 0x00028a0000047ab9 */ /* 0x000fe20000000a00 */
[----:B-1----:R-:W-:Y:S02]  /*1b150*/  CS2R R6, SRZ ;  /* 0x0000000000067805 */ /* 0x002fe4000001ff00 */
[----:B------:R-:W-:Y:S01]  /*1b160*/  ISETP.NE.U32.AND P0, PT, RZ, UR4, PT ;  /* 0x00000004ff007c0c */ /* 0x000fe2000bf05070 */
[----:B------:R-:W-:Y:S01]  /*1b170*/  ULDC.64 UR8, c[0x0][0xa18] ;  /* 0x0002860000087ab9 */ /* 0x000fe20000000a00 */
[----:B------:R-:W1:Y:S01]  /*1b180*/  LDC.64 R4, c[0x0][0xa08] ;  /* 0x00028200ff047b82 */ /* 0x000e620000000a00 */
[----:B------:R-:W-:Y:S01]  /*1b190*/  ULDC.64 UR6, c[0x0][0xa08] ;  /* 0x0002820000067ab9 */ /* 0x000fe20000000a00 */
[----:B------:R-:W-:Y:S01]  /*1b1a0*/  ISETP.NE.AND.EX P0, PT, RZ, UR5, PT, P0 ;  /* 0x00000005ff007c0c */ /* 0x000fe2000bf05300 */
[----:B------:R-:W-:-:S02]  /*1b1b0*/  ULDC.64 UR4, c[0x0][0xa00] ;  /* 0x0002800000047ab9 */ /* 0x000fc40000000a00 */
[----:B------:R-:W-:-:S04]  /*1b1c0*/  ISETP.NE.U32.AND P1, PT, RZ, UR4, PT ;  /* 0x00000004ff007c0c */ /* 0x000fc8000bf25070 */
[----:B------:R-:W-:Y:S01]  /*1b1d0*/  ISETP.NE.AND.EX P1, PT, RZ, UR5, PT, P1 ;  /* 0x00000005ff007c0c */ /* 0x000fe2000bf25310 */
[----:B------:R-:W-:Y:S01]  /*1b1e0*/  ULDC.64 UR4, c[0x0][0xa10] ;  /* 0x0002840000047ab9 */ /* 0x000fe20000000a00 */
[----:B0-----:R-:W-:-:S04]  /*1b1f0*/  IMAD.WIDE R8, R19, 0x4, R8 ;  /* 0x0000000413087825 */ /* 0x001fc800078e0208 */
[----:B------:R-:W0:Y:S07]  /*1b200*/  @P0 LDC.64 R2, c[0x0][0xa28] ;  /* 0x00028a00ff020b82 */ /* 0x000e2e0000000a00 */
[----:B--2---:R-:W2:Y:S01]  /*1b210*/  @P1 LDG.E R6, desc[UR40][R8.64] ;  /* 0x0000002808061981 */ /* 0x004ea2000c1e1900 */
[----:B------:R-:W-:-:S04]  /*1b220*/  ISETP.NE.U32.AND P3, PT, RZ, UR8, PT ;  /* 0x00000008ff007c0c */ /* 0x000fc8000bf65070 */
[----:B------:R-:W-:Y:S01]  /*1b230*/  ISETP.NE.AND.EX P3, PT, RZ, UR9, PT, P3 ;  /* 0x00000009ff007c0c */ /* 0x000fe2000bf65330 */
[----:B0-----:R-:W-:-:S12]  /*1b240*/  @P0 IMAD.WIDE R2, R19, 0x4, R2 ;  /* 0x0000000413020825 */ /* 0x001fd800078e0202 */
[----:B------:R-:W0:Y:S01]  /*1b250*/  @P3 LDC.64 R10, c[0x0][0xa18] ;  /* 0x00028600ff0a3b82 */ /* 0x000e220000000a00 */
[----:B------:R3:W5:Y:S01]  /*1b260*/  @P0 LDG.E R7, desc[UR40][R2.64] ;  /* 0x0000002802070981 */ /* 0x000762000c1e1900 */
[----:B------:R-:W-:Y:S01]  /*1b270*/  ISETP.NE.U32.AND P2, PT, RZ, UR6, PT ;  /* 0x00000006ff007c0c */ /* 0x000fe2000bf45070 */
[----:B------:R-:W-:Y:S01]  /*1b280*/  IMAD.MOV.U32 R28, RZ, RZ, RZ ;  /* 0x000000ffff1c7224 */ /* 0x000fe200078e00ff */
[----:B------:R-:W-:Y:S01]  /*1b290*/  ISETP.NE.U32.AND P0, PT, RZ, UR4, PT ;  /* 0x00000004ff007c0c */ /* 0x000fe2000bf05070 */
[----:B------:R-:W-:Y:S02]  /*1b2a0*/  IMAD.MOV.U32 R0, RZ, RZ, RZ ;  /* 0x000000ffff007224 */ /* 0x000fe400078e00ff */
[----:B-1----:R-:W-:Y:S01]  /*1b2b0*/  IMAD.WIDE R4, R19, 0x4, R4 ;  /* 0x0000000413047825 */ /* 0x002fe200078e0204 */
        /* <DEDUP_REMOVED lines=29> */
.L_x_11506:
[----:B------:R-:W-:Y:S01]  /*1b490*/  ULDC.64 UR4, c[0x0][0xa20] ;  /* 0x0002880000047ab9 */ /* 0x000fe20000000a00 */
[----:B-----5:R-:W-:Y:S01]  /*1b4a0*/  IMAD.IADD R28, R28, 0x1, R7 ;  /* 0x000000011c1c7824 */ /* 0x020fe200078e0207 */
[----:B------:R-:W-:-:S04]  /*1b4b0*/  ISETP.NE.U32.AND P1, PT, RZ, UR4, PT ;  /* 0x00000004ff007c0c */ /* 0x000fc8000bf25070 */
[----:B------:R-:W-:-:S13]  /*1b4c0*/  ISETP.NE.AND.EX P1, PT, RZ, UR5, PT, P1 ;  /* 0x00000005ff007c0c */ /* 0x000fda000bf25310 */
[----:B------:R-:W-:Y:S05]  /*1b4d0*/  @!P1 BRA `(.L_x_11507) ;  /* 0x0000000000109947 */ /* 0x000fea0003800000 */
[----:B------:R-:W1:Y:S02]  /*1b4e0*/  LDC.64 R4, c[0x0][0xa20] ;  /* 0x00028800ff047b82 */ /* 0x000e640000000a00 */
[----:B-1----:R-:W-:-:S05]  /*1b4f0*/  IMAD.WIDE R4, R19, 0x4, R4 ;  /* 0x0000000413047825 */ /* 0x002fca00078e0204 */
[----:B------:R1:W5:Y:S01]  /*1b500*/  LDG.E R10, desc[UR40][R4.64] ;  /* 0x00000028040a7981 */ /* 0x000362000c1e1900 */
[----:B------:R-:W-:Y:S05]  /*1b510*/  BRA `(.L_x_11508) ;  /* 0x0000000000107947 */ /* 0x000fea0003800000 */
.L_x_11507:
[----:B------:R-:W-:Y:S05]  /*1b520*/  @!P2 BRA `(.L_x_11508) ;  /* 0x00000000000ca947 */ /* 0x000fea0003800000 */
[----:B------:R-:W2:Y:S04]  /*1b530*/  LDG.E R10, desc[UR40][R4.64] ;  /* 0x00000028040a7981 */ /* 0x000ea8000c1e1900 */
[----:B------:R-:W2:Y:S02]  /*1b540*/  LDG.E R4, desc[UR40][R4.64+0x4] ;  /* 0x0000042804047981 */ /* 0x000ea4000c1e1900 */
[----:B--2---:R-:W-:-:S07]  /*1b550*/  IMAD.IADD R10, R4, 0x1, -R10 ;  /* 0x00000001040a7824 */ /* 0x004fce00078e0a0a */
.L_x_11508:
[----:B-1----:R-:W2:Y:S04]  /*1b560*/  @P0 LDG.E R4, desc[UR40][R2.64] ;  /* 0x0000002802040981 */ /* 0x002ea8000c1e1900 */
[----:B------:R1:W2:Y:S01]  /*1b570*/  @P0 LDG.E R5, desc[UR40][R2.64+0x4] ;  /* 0x0000042802050981 */ /* 0x0002a2000c1e1900 */
[----:B------:R-:W-:Y:S02]  /*1b580*/  IMAD R13, R17, 0xc0, RZ ;  /* 0x000000c0110d7824 */ /* 0x000fe400078e02ff */
[----:B-----5:R-:W-:Y:S02]  /*1b590*/  IMAD.IADD R7, R10, 0x1, -R7 ;  /* 0x000000010a077824 */ /* 0x020fe400078e0a07 */
[----:B------:R-:W-:Y:S01]  /*1b5a0*/  VIADD R10, R13, 0xbf ;  /* 0x000000bf0d0a7836 */ /* 0x000fe20000000000 */
[----:B------:R3:W-:Y:S01]  /*1b5b0*/  STL [R1+0x14], R13 ;  /* 0x0000140d01007387 */ /* 0x0007e20000100800 */
[----:B-1----:R-:W1:Y:S02]  /*1b5c0*/  LDC R2, c[0x0][0x448] ;  /* 0x00011200ff027b82 */ /* 0x002e640000000800 */
[----:B-1----:R-:W-:-:S13]  /*1b5d0*/  ISETP.NE.AND P1, PT, R2, 0x1, PT ;  /* 0x000000010200780c */ /* 0x002fda0003f25270 */
[----:B------:R-:W1:Y:S08]  /*1b5e0*/  @P1 LDC R3, c[0x0][0x44c] ;  /* 0x00011300ff031b82 */ /* 0x000e700000000800 */
[----:B------:R-:W4:Y:S01]  /*1b5f0*/  @P1 LDC R2, c[0x0][0x450] ;  /* 0x00011400ff021b82 */ /* 0x000f220000000800 */
[----:B-1----:R-:W-:-:S05]  /*1b600*/  @P1 IMAD.HI.U32 R3, R10, R3, RZ ;  /* 0x000000030a031227 */ /* 0x002fca00078e00ff */
[----:B----4-:R-:W-:Y:S01]  /*1b610*/  @P1 SHF.R.U32.HI R10, RZ, R2, R3 ;  /* 0x00000002ff0a1219 */ /* 0x010fe20000011603 */
[----:B--2---:R-:W-:-:S04]  /*1b620*/  @P0 IMAD.IADD R6, R5, 0x1, -R4 ;  /* 0x0000000105060824 */ /* 0x004fc800078e0a04 */
[----:B------:R-:W-:-:S04]  /*1b630*/  IMAD.IADD R9, R7, 0x1, R6 ;  /* 0x0000000107097824 */ /* 0x000fc800078e0206 */
        /* <DEDUP_REMOVED lines=21> */
.L_x_11511:
[----:B------:R-:W-:-:S13]  /*1b790*/  ISETP.NE.AND P3, PT, R3, 0x1, PT ;  /* 0x000000010300780c */ /* 0x000fda0003f65270 */
[----:B------:R-:W1:Y:S02]  /*1b7a0*/  @P3 LDC.64 R4, c[0x0][0x9e8] ;  /* 0x00027a00ff043b82 */ /* 0x000e640000000a00 */
[----:B-1----:R-:W-:-:S05]  /*1b7b0*/  @P3 IMAD.HI.U32 R4, R11, R4, RZ ;  /* 0x000000040b043227 */ /* 0x002fca00078e00ff */
[----:B------:R-:W-:-:S07]  /*1b7c0*/  @P3 SHF.R.U32.HI R11, RZ, R5, R4 ;  /* 0x00000005ff0b3219 */ /* 0x000fce0000011604 */
.L_x_11512:
[----:B------:R-:W-:Y:S05]  /*1b7d0*/  BSYNC B0 ;  /* 0x0000000000007941 */ /* 0x000fea0003800000 */
.L_x_11510:
[----:B------:R-:W-:-:S05]  /*1b7e0*/  IMAD R11, R11, R3, R3 ;  /* 0x000000030b0b7224 */ /* 0x000fca00078e0203 */
[----:B------:R-:W-:-:S07]  /*1b7f0*/  VIMNMX R2, R2, R11, PT ;  /* 0x0000000b02027248 */ /* 0x000fce0003fe0100 */
.L_x_11509:
        /* <DEDUP_REMOVED lines=20> */
.L_x_11515:
[----:B------:R-:W-:-:S13]  /*1b940*/  ISETP.NE.AND P1, PT, R3, 0x1, PT ;  /* 0x000000010300780c */ /* 0x000fda0003f25270 */
[----:B------:R-:W1:Y:S02]  /*1b950*/  @P1 LDC.64 R4, c[0x0][0x9e8] ;  /* 0x00027a00ff041b82 */ /* 0x000e640000000a00 */
[----:B-1----:R-:W-:-:S05]  /*1b960*/  @P1 IMAD.HI.U32 R4, R11, R4, RZ ;  /* 0x000000040b041227 */ /* 0x002fca00078e00ff */
[----:B------:R-:W-:-:S07]  /*1b970*/  @P1 SHF.R.U32.HI R11, RZ, R5, R4 ;  /* 0x00000005ff0b1219 */ /* 0x000fce0000011604 */
.L_x_11516:
[----:B------:R-:W-:Y:S05]  /*1b980*/  BSYNC B0 ;  /* 0x0000000000007941 */ /* 0x000fea0003800000 */
.L_x_11514:
[----:B------:R-:W-:-:S05]  /*1b990*/  IMAD R3, R11, R3, RZ ;  /* 0x000000030b037224 */ /* 0x000fca00078e02ff */
[----:B------:R-:W-:-:S07]  /*1b9a0*/  VIMNMX R10, R10, R3, !PT ;  /* 0x000000030a0a7248 */ /* 0x000fce0007fe0100 */
.L_x_11513:
[----:B------:R-:W-:Y:S01]  /*1b9b0*/  VIADD R2, R2, 0x7f ;  /* 0x0000007f02027836 */ /* 0x000fe20000000000 */
[----:B------:R-:W-:Y:S01]  /*1b9c0*/  BSSY B0, `(.L_x_11517) ;  /* 0x0000155000007945 */ /* 0x000fe20003800000 */
[----:B------:R-:W-:-:S03]  /*1b9d0*/  PLOP3.LUT P5, PT, PT, PT, PT, 0x80, 0x0 ;  /* 0x000000000000781c */ /* 0x000fc60003faf070 */
[----:B------:R-:W-:-:S04]  /*1b9e0*/  SHF.R.S32.HI R3, RZ, 0x1f, R2 ;  /* 0x0000001fff037819 */ /* 0x000fc80000011402 */
[----:B------:R-:W-:Y:S02]  /*1b9f0*/  LEA.HI R3, R3, R2, RZ, 0x7 ;  /* 0x0000000203037211 */ /* 0x000fe400078f38ff */
[----:B------:R-:W-:Y:S02]  /*1ba00*/  SHF.R.S32.HI R2, RZ, 0x1f, R10 ;  /* 0x0000001fff027819 */ /* 0x000fe4000001140a */
[----:B------:R-:W-:Y:S02]  /*1ba10*/  SHF.R.S32.HI R3, RZ, 0x7, R3 ;  /* 0x00000007ff037819 */ /* 0x000fe40000011403 */
[----:B------:R-:W-:Y:S02]  /*1ba20*/  LEA.HI R2, R2, R10, RZ, 0x7 ;  /* 0x0000000a02027211 */ /* 0x000fe400078f38ff */
[----:B------:R-:W-:Y:S02]  /*1ba30*/  VIMNMX R3, R17, R3, PT ;  /* 0x0000000311037248 */ /* 0x000fe40003fe0100 */
[----:B------:R-:W-:-:S03]  /*1ba40*/  SHF.R.S32.HI R2, RZ, 0x7, R2 ;  /* 0x00000007ff027819 */ /* 0x000fc60000011402 */
[----:B------:R-:W-:Y:S01]  /*1ba50*/  IMAD R3, R3, 0x80, -R7 ;  /* 0x0000008003037824 */ /* 0x000fe200078e0a07 */
[----:B------:R-:W-:-:S04]  /*1ba60*/  VIMNMX R2, RZ, R2, !PT ;  /* 0x00000002ff027248 */ /* 0x000fc80007fe0100 */
[----:B------:R-:W-:Y:S01]  /*1ba70*/  VIMNMX R3, R3, R6, PT ;  /* 0x0000000603037248 */ /* 0x000fe20003fe0100 */
[----:B------:R-:W-:-:S05]  /*1ba80*/  IMAD R2, R2, 0x80, -R7 ;  /* 0x0000008002027824 */ /* 0x000fca00078e0a07 */
        /* <DEDUP_REMOVED lines=17> */
.L_x_11710:
[----:B--2---:R-:W-:Y:S02]  /*1bba0*/  ISETP.NE.AND P0, PT, R14, RZ, PT ;  /* 0x000000ff0e00720c */ /* 0x004fe40003f05270 */
[----:B------:R-:W-:-:S11]  /*1bbb0*/  PLOP3.LUT P2, PT, PT, PT, PT, 0x8, 0x0 ;  /* 0x000000000000781c */ /* 0x000fd60003f4e170 */
[----:B------:R-:W-:Y:S05]  /*1bbc0*/  @P0 BRA `(.L_x_11520) ;  /* 0x00000000000c0947 */ /* 0x000fea0003800000 */
[----:B------:R-:W-:-:S03]  /*1bbd0*/  UMOV UR4, 0xffffffff ;  /* 0xffffffff00047882 */ /* 0x000fc60000000000 */
[----:B------:R-:W-:Y:S05]  /*1bbe0*/  BRA.DIV UR4, `(.L_x_11521) ;  /* 0x00000076040c7947 */ /* 0x000fea000b800000 */
[----:B------:R-:W-:-:S13]  /*1bbf0*/  ELECT P2, URZ, PT ;  /* 0x00000000003f782f */ /* 0x000fda0003840000 */
.L_x_11520:
[----:B-1----:R-:W2:Y:S01]  /*1bc00*/  LDL R3, [R1+0x24] ;  /* 0x0000240001037983 */ /* 0x002ea20000100800 */
[----:B------:R-:W-:Y:S01]  /*1bc10*/  BSSY B1, `(.L_x_11522) ;  /* 0x0000008000017945 */ /* 0x000fe20003800000 */
[----:B--2---:R-:W-:-:S05]  /*1bc20*/  VIADD R3, R3, 0x1 ;  /* 0x0000000103037836 */ /* 0x004fca0000000000 */
[----:B------:R-:W-:-:S04]  /*1bc30*/  LEA.HI R6, R3, R3, RZ, 0x1 ;  /* 0x0000000303067211 */ /* 0x000fc800078f08ff */
[----:B------:R-:W-:-:S05]  /*1bc40*/  LOP3.LUT R6, R6, 0xfffffffe, RZ, 0xc0, !PT ;  /* 0xfffffffe06067812 */ /* 0x000fca00078ec0ff */
[----:B------:R-:W-:-:S05]  /*1bc50*/  IMAD.IADD R3, R3, 0x1, -R6 ;  /* 0x0000000103037824 */ /* 0x000fca00078e0a06 */
[----:B------:R-:W-:-:S04]  /*1bc60*/  SHF.L.U32 R3, R3, 0x1f, RZ ;  /* 0x0000001f03037819 */ /* 0x000fc800000006ff */
[----:B------:R-:W1:Y:S02]  /*1bc70*/  SYNCS.PHASECHK.TRANS64.TRYWAIT P0, [R22+URZ+0x2d820], R3 ;  /* 0x02d82003160075a7 */ /* 0x000e64000800017f */
[----:B-1----:R-:W-:Y:S05]  /*1bc80*/  @!P0 BRA `(.L_x_11523) ;  /* 0x0000007400088947 */ /* 0x002fea0003800000 */
.L_x_11713:
[----:B------:R-:W-:Y:S05]  /*1bc90*/  BSYNC B1 ;  /* 0x0000000000017941 */ /* 0x000fea0003800000 */
.L_x_11522:
[----:B------:R-:W-:Y:S04]  /*1bca0*/  BSSY B1, `(.L_x_11524) ;  /* 0x0000088000017945 */ /* 0x000fe80003800000 */
[----:B------:R-:W-:Y:S05]  /*1bcb0*/  @!P2 BRA `(.L_x_11525) ;  /* 0x000000080018a947 */ /* 0x000fea0003800000 */
[----:B------:R-:W2:Y:S01]  /*1bcc0*/  LDL R7, [R1] ;  /* 0x0000000001077983 */ /* 0x000ea20000100800 */
        /* <DEDUP_REMOVED lines=8> */
.L_x_11714:
[----:B------:R-:W-:Y:S05]  /*1bd50*/  BSYNC B2 ;  /* 0x0000000000027941 */ /* 0x000fea0003800000 */
.L_x_11526:
[----:B------:R-:W-:Y:S04]  /*1bd60*/  BSSY B2, `(.L_x_11528) ;  /* 0x0000007000027945 */ /* 0x000fe80003800000 */
[----:B------:R-:W-:Y:S05]  /*1bd70*/  @P4 BRA `(.L_x_11529) ;  /* 0x0000000000144947 */ /* 0x000fea0003800000 */
[----:B------:R-:W-:Y:S01]  /*1bd80*/  LOP3.LUT P0, RZ, R23, 0x1, RZ, 0xc0, !PT ;  /* 0x0000000117ff7812 */ /* 0x000fe2000780c0ff */
[----:B-1----:R-:W-:-:S04]  /*1bd90*/  IMAD.MOV.U32 R3, RZ, RZ, 0x6000 ;  /* 0x00006000ff037424 */ /* 0x002fc800078e00ff */
[----:B------:R3:W-:Y:S08]  /*1bda0*/  SYNCS.ARRIVE.TRANS64 RZ, [R11+URZ+0x2d890], R3 ;  /* 0x02d890030bff79a7 */ /* 0x0007f0000800003f */
[----:B------:R-:W-:Y:S05]  /*1bdb0*/  @!P0 BRA `(.L_x_11529) ;  /* 0x0000000000048947 */ /* 0x000fea0003800000 */
[----:B------:R-:W-:Y:S01]  /*1bdc0*/  BPT.TRAP 0x1 ;  /* 0x000000040000795c */ /* 0x000fe20000300000 */
.L_x_11529:
[----:B------:R-:W-:Y:S05]  /*1bdd0*/  BSYNC B2 ;  /* 0x0000000000027941 */ /* 0x000fea0003800000 */
.L_x_11528:
        /* <DEDUP_REMOVED lines=8> */
[----:B-1-3--:R-:W-:Y:S01]  /*1be60*/  VIADD R3, R11, 0x2d890 ;  /* 0x0002d8900b037836 */ /* 0x00afe20000000000 */
[----:B------:R-:W-:Y:S01]  /*1be70*/  UMOV UR6, 0x0 ;  /* 0x0000000000067882 */ /* 0x000fe20000000000 */
[----:B0-----:R-:W-:Y:S01]  /*1be80*/  VIADD R12, R7, 0x15400 ;  /* 0x00015400070c7836 */ /* 0x001fe20000000000 */
[----:B------:R-:W-:-:S09]  /*1be90*/  UMOV UR7, 0x12f00000 ;  /* 0x12f0000000077882 */ /* 0x000fd20000000000 */
.L_x_11530:
        /* <DEDUP_REMOVED lines=16> */
.L_x_11531:
        /* <DEDUP_REMOVED lines=16> */
.L_x_11532:
        /* <DEDUP_REMOVED lines=13> */
.L_x_11715:
[----:B------:R-:W-:Y:S05]  /*1c170*/  BSYNC B2 ;  /* 0x0000000000027941 */ /* 0x000fea0003800000 */
.L_x_11533:
[----:B------:R-:W-:Y:S01]  /*1c180*/  BSSY B2, `(.L_x_11535) ;  /* 0x0000009000027945 */ /* 0x000fe20003800000 */
[----:B------:R-:W-:Y:S02]  /*1c190*/  IMAD.MOV.U32 R12, RZ, RZ, 0x0 ;  /* 0x00000000ff0c7424 */ /* 0x000fe400078e00ff */
[----:B------:R-:W-:Y:S01]  /*1c1a0*/  IMAD.MOV.U32 R13, RZ, RZ, 0x12f00000 ;  /* 0x12f00000ff0d7424 */ /* 0x000fe200078e00ff */
[----:B------:R-:W-:Y:S06]  /*1c1b0*/  @P4 BRA `(.L_x_11536) ;  /* 0x0000000000144947 */ /* 0x000fec0003800000 */
[----:B------:R-:W-:Y:S01]  /*1c1c0*/  LOP3.LUT P0, RZ, R23, 0x1, RZ, 0xc0, !PT ;  /* 0x0000000117ff7812 */ /* 0x000fe2000780c0ff */
[----:B------:R-:W-:-:S04]  /*1c1d0*/  IMAD.MOV.U32 R3, RZ, RZ, 0x6000 ;  /* 0x00006000ff037424 */ /* 0x000fc800078e00ff */
[----:B------:R1:W-:Y:S08]  /*1c1e0*/  SYNCS.ARRIVE.TRANS64 RZ, [R11+URZ+0x2d8b0], R3 ;  /* 0x02d8b0030bff79a7 */ /* 0x0003f0000800003f */
[----:B------:R-:W-:Y:S05]  /*1c1f0*/  @!P0 BRA `(.L_x_11536) ;  /* 0x0000000000048947 */ /* 0x000fea0003800000 */
[----:B------:R-:W-:Y:S01]  /*1c200*/  BPT.TRAP 0x1 ;  /* 0x000000040000795c */ /* 0x000fe20000300000 */
.L_x_11536:
[----:B------:R-:W-:Y:S05]  /*1c210*/  BSYNC B2 ;  /* 0x0000000000027941 */ /* 0x000fea0003800000 */
.L_x_11535:
        /* <DEDUP_REMOVED lines=8> */
.L_x_11537:
        /* <DEDUP_REMOVED lines=15> */
.L_x_11538:
        /* <DEDUP_REMOVED lines=15> */
.L_x_11539:
        /* <DEDUP_REMOVED lines=10> */
.L_x_11525:
[----:B------:R-:W-:Y:S05]  /*1c520*/  BSYNC B1 ;  /* 0x0000000000017941 */ /* 0x000fea0003800000 */
.L_x_11524:
[----:B------:R-:W2:Y:S01]  /*1c530*/  LDL.LU R10, [R1] ;  /* 0x00000000010a7983 */ /* 0x000ea20000300800 */
[----:B------:R-:W-:Y:S01]  /*1c540*/  VIADD R29, R29, 0x1 ;  /* 0x000000011d1d7836 */ /* 0x000fe20000000000 */
[----:B------:R-:W-:Y:S01]  /*1c550*/  PLOP3.LUT P5, PT, PT, PT, PT, 0x8, 0x0 ;  /* 0x000000000000781c */ /* 0x000fe20003fae170 */
[----:B------:R-:W-:-:S03]  /*1c560*/  VIADD R7, R2, 0xfffffffe ;  /* 0xfffffffe02077836 */ /* 0x000fc60000000000 */
[----:B------:R-:W-:-:S04]  /*1c570*/  ISETP.NE.AND P0, PT, R29, 0x2, PT ;  /* 0x000000021d00780c */ /* 0x000fc80003f05270 */
[----:B-1----:R-:W-:Y:S02]  /*1c580*/  SEL R3, RZ, 0x1, P0 ;  /* 0x00000001ff037807 */ /* 0x002fe40000000000 */
[----:B------:R-:W-:Y:S02]  /*1c590*/  SEL R29, R29, RZ, P0 ;  /* 0x000000ff1d1d7207 */ /* 0x000fe40000000000 */
[----:B------:R-:W-:Y:S02]  /*1c5a0*/  ISETP.GE.AND P0, PT, R7, R5, PT ;  /* 0x000000050700720c */ /* 0x000fe40003f06270 */
[----:B--2---:R-:W-:-:S05]  /*1c5b0*/  LOP3.LUT R10, R10, R3, RZ, 0x3c, !PT ;  /* 0x000000030a0a7212 */ /* 0x004fca00078e3cff */
[----:B------:R1:W-:Y:S06]  /*1c5c0*/  STL [R1], R10 ;  /* 0x0000000a01007387 */ /* 0x0003ec0000100800 */
[----:B------:R-:W-:Y:S05]  /*1c5d0*/  @!P0 BRA `(.L_x_11518) ;  /* 0x00000008004c8947 */ /* 0x000fea0003800000 */
.L_x_11556:
[----:B------:R-:W-:Y:S05]  /*1c5e0*/  YIELD ;  /* 0x0000000000007946 */ /* 0x000fea0003800000 */
[----:B------:R-:W-:Y:S04]  /*1c5f0*/  BSSY B1, `(.L_x_11540) ;  /* 0x0000087000017945 */ /* 0x000fe80003800000 */
[----:B--2---:R-:W-:Y:S05]  /*1c600*/  @!P2 BRA `(.L_x_11541) ;  /* 0x000000080014a947 */ /* 0x004fea0003800000 */
        /* <DEDUP_REMOVED lines=9> */
.L_x_11716:
[----:B------:R-:W-:Y:S05]  /*1c6a0*/  BSYNC B2 ;  /* 0x0000000000027941 */ /* 0x000fea0003800000 */
.L_x_11542:
[----:B------:R-:W-:Y:S04]  /*1c6b0*/  BSSY B2, `(.L_x_11544) ;  /* 0x0000007000027945 */ /* 0x000fe80003800000 */
[----:B------:R-:W-:Y:S05]  /*1c6c0*/  @P1 BRA `(.L_x_11545) ;  /* 0x0000000000141947 */ /* 0x000fea0003800000 */
[----:B------:R-:W-:Y:S01]  /*1c6d0*/  LOP3.LUT P0, RZ, R23, 0x1, RZ, 0xc0, !PT ;  /* 0x0000000117ff7812 */ /* 0x000fe2000780c0ff */
[----:B------:R-:W-:-:S04]  /*1c6e0*/  IMAD.MOV.U32 R2, RZ, RZ, 0x6000 ;  /* 0x00006000ff027424 */ /* 0x000fc800078e00ff */
[----:B------:R3:W-:Y:S08]  /*1c6f0*/  SYNCS.ARRIVE.TRANS64 RZ, [R6+URZ+0x2d890], R2 ;  /* 0x02d8900206ff79a7 */ /* 0x0007f0000800003f */
[----:B------:R-:W-:Y:S05]  /*1c700*/  @!P0 BRA `(.L_x_11545) ;  /* 0x0000000000048947 */ /* 0x000fea0003800000 */
[----:B------:R-:W-:Y:S01]  /*1c710*/  BPT.TRAP 0x1 ;  /* 0x000000040000795c */ /* 0x000fe20000300000 */
.L_x_11545:
[----:B------:R-:W-:Y:S05]  /*1c720*/  BSYNC B2 ;  /* 0x0000000000027941 */ /* 0x000fea0003800000 */
.L_x_11544:
[----:B------:R-:W-:Y:S01]  /*1c730*/  IMAD.MOV.U32 R13, RZ, RZ, RZ ;  /* 0x000000ffff0d7224 */ /* 0x000fe200078e00ff */
[----:B------:R-:W-:Y:S01]  /*1c740*/  UIADD3 UR4, UP0, UR42, 0x570, URZ ;  /* 0x000005702a047890 */ /* 0x000fe2000ff1e03f */
[----:B-1----:R-:W-:Y:S01]  /*1c750*/  IMAD R10, R29, 0x6000, R22 ;  /* 0x000060001d0a7824 */ /* 0x002fe200078e0216 */
[----:B------:R-:W-:Y:S01]  /*1c760*/  PLOP3.LUT P0, PT, PT, PT, PT, 0x80, 0x0 ;  /* 0x000000000000781c */ /* 0x000fe20003f0f070 */
[----:B------:R-:W-:Y:S01]  /*1c770*/  IMAD R11, R7, 0x80, R0 ;  /* 0x00000080070b7824 */ /* 0x000fe200078e0200 */
[----:B------:R-:W-:Y:S01]  /*1c780*/  R2UR UR10, R13 ;  /* 0x000000000d0a72ca */ /* 0x000fe200000e0000 */
[----:B---3--:R-:W-:Y:S01]  /*1c790*/  VIADD R2, R6, 0x2d890 ;  /* 0x0002d89006027836 */ /* 0x008fe20000000000 */
[----:B------:R-:W-:Y:S01]  /*1c7a0*/  UIADD3.X UR5, URZ, UR43, URZ, UP0, !UPT ;  /* 0x0000002b3f057290 */ /* 0x000fe200087fe43f */
[----:B0-----:R-:W-:Y:S01]  /*1c7b0*/  VIADD R12, R10, 0x15400 ;  /* 0x000154000a0c7836 */ /* 0x001fe20000000000 */
[----:B------:R-:W-:Y:S01]  /*1c7c0*/  UMOV UR6, 0x0 ;  /* 0x0000000000067882 */ /* 0x000fe20000000000 */
[----:B------:R-:W-:-:S10]  /*1c7d0*/  UMOV UR7, 0x12f00000 ;  /* 0x12f0000000077882 */ /* 0x000fd40000000000 */
.L_x_11546:
        /* <DEDUP_REMOVED lines=16> */
.L_x_11547:
        /* <DEDUP_REMOVED lines=16> */
.L_x_11548:
        /* <DEDUP_REMOVED lines=13> */
.L_x_11717:
[----:B------:R-:W-:Y:S05]  /*1cab0*/  BSYNC B2 ;  /* 0x0000000000027941 */ /* 0x000fea0003800000 */
.L_x_11549:
[----:B------:R-:W-:Y:S01]  /*1cac0*/  BSSY B2, `(.L_x_11551) ;  /* 0x0000009000027945 */ /* 0x000fe20003800000 */
[----:B------:R-:W-:Y:S02]  /*1cad0*/  IMAD.MOV.U32 R2, RZ, RZ, 0x0 ;  /* 0x00000000ff027424 */ /* 0x000fe400078e00ff */
[----:B0-2---:R-:W-:Y:S01]  /*1cae0*/  IMAD.MOV.U32 R3, RZ, RZ, 0x12f00000 ;  /* 0x12f00000ff037424 */ /* 0x005fe200078e00ff */
[----:B------:R-:W-:Y:S06]  /*1caf0*/  @P1 BRA `(.L_x_11552) ;  /* 0x0000000000141947 */ /* 0x000fec0003800000 */
[----:B------:R-:W-:Y:S01]  /*1cb00*/  LOP3.LUT P0, RZ, R23, 0x1, RZ, 0xc0, !PT ;  /* 0x0000000117ff7812 */ /* 0x000fe2000780c0ff */
[----:B------:R-:W-:-:S04]  /*1cb10*/  IMAD.MOV.U32 R12, RZ, RZ, 0x6000 ;  /* 0x00006000ff0c7424 */ /* 0x000fc800078e00ff */
[----:B------:R0:W-:Y:S08]  /*1cb20*/  SYNCS.ARRIVE.TRANS64 RZ, [R6+URZ+0x2d8b0], R12 ;  /* 0x02d8b00c06ff79a7 */ /* 0x0001f0000800003f */
[----:B------:R-:W-:Y:S05]  /*1cb30*/  @!P0 BRA `(.L_x_11552) ;  /* 0x0000000000048947 */ /* 0x000fea0003800000 */
[----:B------:R-:W-:Y:S01]  /*1cb40*/  BPT.TRAP 0x1 ;  /* 0x000000040000795c */ /* 0x000fe20000300000 */
.L_x_11552:
[----:B------:R-:W-:Y:S05]  /*1cb50*/  BSYNC B2 ;  /* 0x0000000000027941 */ /* 0x000fea0003800000 */
.L_x_11551:
        /* <DEDUP_REMOVED lines=8> */
.L_x_11553:
        /* <DEDUP_REMOVED lines=15> */
.L_x_11554:
        /* <DEDUP_REMOVED lines=15> */
.L_x_11555:
        /* <DEDUP_REMOVED lines=10> */
.L_x_11541:
[----:B------:R-:W-:Y:S05]  /*1ce60*/  BSYNC B1 ;  /* 0x0000000000017941 */ /* 0x000fea0003800000 */
.L_x_11540:
[----:B------:R-:W2:Y:S01]  /*1ce70*/  LDL.LU R3, [R1] ;  /* 0x0000000001037983 */ /* 0x000ea20000300800 */
[----:B------:R-:W-:-:S05]  /*1ce80*/  VIADD R29, R29, 0x1 ;  /* 0x000000011d1d7836 */ /* 0x000fca0000000000 */
[----:B------:R-:W-:-:S04]  /*1ce90*/  ISETP.NE.AND P0, PT, R29, 0x2, PT ;  /* 0x000000021d00780c */ /* 0x000fc80003f05270 */
[----:B------:R-:W-:Y:S02]  /*1cea0*/  SEL R2, RZ, 0x1, P0 ;  /* 0x00000001ff027807 */ /* 0x000fe40000000000 */
[----:B------:R-:W-:Y:S02]  /*1ceb0*/  SEL R29, R29, RZ, P0 ;  /* 0x000000ff1d1d7207 */ /* 0x000fe40000000000 */
[C---:B------:R-:W-:Y:S01]  /*1cec0*/  ISETP.GT.AND P0, PT, R7.reuse, R5, PT ;  /* 0x000000050700720c */ /* 0x040fe20003f04270 */
[----:B------:R-:W-:Y:S01]  /*1ced0*/  VIADD R7, R7, 0xffffffff ;  /* 0xffffffff07077836 */ /* 0x000fe20000000000 */
[----:B--2---:R-:W-:-:S05]  /*1cee0*/  LOP3.LUT R3, R3, R2, RZ, 0x3c, !PT ;  /* 0x0000000203037212 */ /* 0x004fca00078e3cff */
[----:B------:R2:W-:Y:S06]  /*1cef0*/  STL [R1], R3 ;  /* 0x0000000301007387 */ /* 0x0005ec0000100800 */
[----:B------:R-:W-:Y:S05]  /*1cf00*/  @P0 BRA `(.L_x_11556) ;  /* 0xfffffff400b40947 */ /* 0x000fea000383ffff */
.L_x_11518:
[----:B------:R-:W-:Y:S05]  /*1cf10*/  BSYNC B0 ;  /* 0x0000000000007941 */ /* 0x000fea0003800000 */
.L_x_11517:
[----:B------:R-:W3:Y:S01]  /*1cf20*/  LDL R6, [R1+0x14] ;  /* 0x0000140001067983 */ /* 0x000ee20000100800 */
[----:B------:R-:W4:Y:S01]  /*1cf30*/  LDC R0, c[0x0][0x448] ;  /* 0x00011200ff007b82 */ /* 0x000f220000000800 */
[----:B------:R-:W-:Y:S07]  /*1cf40*/  @!P5 WARPSYNC.ALL ;  /* 0x000000000000d948 */ /* 0x000fee0003800000 */
[----:B------:R-:W-:Y:S01]  /*1cf50*/  @!P5 BAR.SYNC.DEFER_BLOCKING 0xc, 0x200 ;  /* 0x030800000000db1d */ /* 0x000fe20000010000 */
[----:B----4-:R-:W-:-:S13]  /*1cf60*/  ISETP.NE.AND P0, PT, R0, 0x1, PT ;  /* 0x000000010000780c */ /* 0x010fda0003f05270 */
[----:B------:R-:W4:Y:S08]  /*1cf70*/  @P0 LDC R5, c[0x0][0x44c] ;  /* 0x00011300ff050b82 */ /* 0x000f300000000800 */
[----:B--2---:R-:W2:Y:S01]  /*1cf80*/  @P0 LDC R3, c[0x0][0x450] ;  /* 0x00011400ff030b82 */ /* 0x004ea20000000800 */
[----:B---3--:R-:W-:-:S04]  /*1cf90*/  VIADD R2, R6, 0xbf ;  /* 0x000000bf06027836 */ /* 0x008fc80000000000 */
[----:B----4-:R-:W-:-:S05]  /*1cfa0*/  @P0 IMAD.HI.U32 R0, R2, R5, RZ ;  /* 0x0000000502000227 */ /* 0x010fca00078e00ff */
[----:B--2---:R-:W-:-:S05]  /*1cfb0*/  @P0 SHF.R.U32.HI R2, RZ, R3, R0 ;  /* 0x00000003ff020219 */ /* 0x004fca0000011600 */
[----:B------:R-:W-:Y:S02]  /*1cfc0*/  IMAD.IADD R8, R8, 0x1, R2 ;  /* 0x0000000108087824 */ /* 0x000fe400078e0202 */
[----:B------:R-:W2:Y:S02]  /*1cfd0*/  LDC.64 R2, c[0x0][0x9e0] ;  /* 0x00027800ff027b82 */ /* 0x000ea40000000a00 */
[----:B--2---:R-:W-:Y:S01]  /*1cfe0*/  ISETP.GE.AND P1, PT, R3, 0x1, PT ;  /* 0x000000010300780c */ /* 0x004fe20003f26270 */
[----:B------:R-:W-:-:S12]  /*1cff0*/  IMAD.IADD R2, R8, 0x1, R2 ;  /* 0x0000000108027824 */ /* 0x000fd800078e0202 */
[----:B------:R-:W-:Y:S05]  /*1d000*/  @!P1 BRA `(.L_x_11557) ;  /* 0x0000000000489947 */ /* 0x000fea0003800000 */
        /* <DEDUP_REMOVED lines=11> */
.L_x_11559:
[----:B------:R-:W-:-:S13]  /*1d0c0*/  ISETP.NE.AND P2, PT, R3, 0x1, PT ;  /* 0x000000010300780c */ /* 0x000fda0003f45270 */
[----:B------:R-:W2:Y:S02]  /*1d0d0*/  @P2 LDC.64 R4, c[0x0][0x9e8] ;  /* 0x00027a00ff042b82 */ /* 0x000ea40000000a00 */
[----:B--2---:R-:W-:-:S05]  /*1d0e0*/  @P2 IMAD.HI.U32 R4, R0, R4, RZ ;  /* 0x0000000400042227 */ /* 0x004fca00078e00ff */
[----:B------:R-:W-:-:S07]  /*1d0f0*/  @P2 SHF.R.U32.HI R0, RZ, R5, R4 ;  /* 0x00000005ff002219 */ /* 0x000fce0000011604 */
.L_x_11560:
[----:B------:R-:W-:Y:S05]  /*1d100*/  BSYNC B0 ;  /* 0x0000000000007941 */ /* 0x000fea0003800000 */
.L_x_11558:
[----:B------:R-:W-:-:S05]  /*1d110*/  IMAD R5, R0, R3, R3 ;  /* 0x0000000300057224 */ /* 0x000fca00078e0203 */
[----:B------:R-:W-:-:S07]  /*1d120*/  VIMNMX R2, R2, R5, PT ;  /* 0x0000000502027248 */ /* 0x000fce0003fe0100 */
.L_x_11557:
[----:B------:R-:W-:Y:S01]  /*1d130*/  VIADD R2, R2, 0x7f ;  /* 0x0000007f02027836 */ /* 0x000fe20000000000 */
[----:B------:R-:W-:-:S04]  /*1d140*/  ULDC UR4, c[0x0][0x9dc] ;  /* 0x0002770000047ab9 */ /* 0x000fc80000000800 */
[----:B------:R-:W-:-:S04]  /*1d150*/  SHF.R.S32.HI R5, RZ, 0x1f, R2 ;  /* 0x0000001fff057819 */ /* 0x000fc80000011402 */
[----:B------:R-:W-:Y:S02]  /*1d160*/  LEA.HI R5, R5, R2, RZ, 0x7 ;  /* 0x0000000205057211 */ /* 0x000fe400078f38ff */
[----:B------:R-:W2:Y:S02]  /*1d170*/  @P0 LDC R2, c[0x0][0x44c] ;  /* 0x00011300ff020b82 */ /* 0x000ea40000000800 */
[----:B------:R-:W-:-:S04]  /*1d180*/  SHF.R.S32.HI R0, RZ, 0x7, R5 ;  /* 0x00000007ff007819 */ /* 0x000fc80000011405 */
[----:B------:R-:W-:Y:S02]  /*1d190*/  VIMNMX R25, R17, R0, PT ;  /* 0x0000000011197248 */ /* 0x000fe40003fe0100 */
[----:B------:R-:W3:Y:S03]  /*1d1a0*/  @P0 LDC R0, c[0x0][0x450] ;  /* 0x00011400ff000b82 */ /* 0x000ee60000000800 */
[----:B------:R4:W-:Y:S01]  /*1d1b0*/  STL [R1+0x18], R25 ;  /* 0x0000181901007387 */ /* 0x0009e20000100800 */
[----:B--2---:R-:W-:-:S04]  /*1d1c0*/  @P0 IMAD.HI.U32 R5, R6, R2, RZ ;  /* 0x0000000206050227 */ /* 0x004fc800078e00ff */
[----:B------:R-:W-:Y:S01]  /*1d1d0*/  IMAD.MOV.U32 R2, RZ, RZ, R6 ;  /* 0x000000ffff027224 */ /* 0x000fe200078e0006 */
[----:B---3--:R-:W-:-:S05]  /*1d1e0*/  @P0 SHF.R.U32.HI R2, RZ, R0, R5 ;  /* 0x00000000ff020219 */ /* 0x008fca0000011605 */
[----:B------:R-:W-:-:S04]  /*1d1f0*/  IMAD.IADD R2, R9, 0x1, R2 ;  /* 0x0000000109027824 */ /* 0x000fc800078e0202 */
[----:B------:R-:W-:Y:S01]  /*1d200*/  VIADD R0, R2, -UR4 ;  /* 0x8000000402007c36 */ /* 0x000fe20008000000 */
[----:B----4-:R-:W-:Y:S06]  /*1d210*/  @!P1 BRA `(.L_x_11561) ;  /* 0x0000000000449947 */ /* 0x010fec0003800000 */
[----:B------:R-:W-:Y:S01]  /*1d220*/  ISETP.GT.AND P0, PT, R2, -0x1, PT ;  /* 0xffffffff0200780c */ /* 0x000fe20003f04270 */
[----:B------:R-:W-:-:S12]  /*1d230*/  BSSY B0, `(.L_x_11562) ;  /* 0x000000d000007945 */ /* 0x000fd80003800000 */
        /* <DEDUP_REMOVED lines=8> */
.L_x_11563:
[----:B------:R-:W-:-:S13]  /*1d2c0*/  ISETP.NE.AND P0, PT, R3, 0x1, PT ;  /* 0x000000010300780c */ /* 0x000fda0003f05270 */
[----:B------:R-:W2:Y:S02]  /*1d2d0*/  @P0 LDC.64 R4, c[0x0][0x9e8] ;  /* 0x00027a00ff040b82 */ /* 0x000ea40000000a00 */
[----:B--2---:R-:W-:-:S05]  /*1d2e0*/  @P0 IMAD.HI.U32 R4, R2, R4, RZ ;  /* 0x0000000402040227 */ /* 0x004fca00078e00ff */
[----:B------:R-:W-:-:S07]  /*1d2f0*/  @P0 SHF.R.U32.HI R2, RZ, R5, R4 ;  /* 0x00000005ff020219 */ /* 0x000fce0000011604 */
.L_x_11564:
[----:B------:R-:W-:Y:S05]  /*1d300*/  BSYNC B0 ;  /* 0x0000000000007941 */ /* 0x000fea0003800000 */
.L_x_11562:
[----:B------:R-:W-:-:S05]  /*1d310*/  IMAD R3, R2, R3, RZ ;  /* 0x0000000302037224 */ /* 0x000fca00078e02ff */
[----:B------:R-:W-:-:S07]  /*1d320*/  VIMNMX R0, R0, R3, !PT ;  /* 0x0000000300007248 */ /* 0x000fce0007fe0100 */
.L_x_11561:
[----:B------:R-:W-:Y:S01]  /*1d330*/  SHF.R.S32.HI R3, RZ, 0x1f, R0 ;  /* 0x0000001fff037819 */ /* 0x000fe20000011400 */
[----:B------:R-:W-:Y:S03]  /*1d340*/  BSSY B7, `(.L_x_11565) ;  /* 0x000041a000077945 */ /* 0x000fe60003800000 */
[----:B------:R-:W-:-:S04]  /*1d350*/  LEA.HI R3, R3, R0, RZ, 0x7 ;  /* 0x0000000003037211 */ /* 0x000fc800078f38ff */
[----:B------:R-:W-:-:S04]  /*1d360*/  SHF.R.S32.HI R3, RZ, 0x7, R3 ;  /* 0x00000007ff037819 */ /* 0x000fc80000011403 */
[----:B------:R-:W-:-:S04]  /*1d370*/  VIMNMX R2, RZ, R3, !PT ;  /* 0x00000003ff027248 */ /* 0x000fc80007fe0100 */
[----:B------:R-:W-:Y:S01]  /*1d380*/  ISETP.GT.AND P0, PT, R25, R2, PT ;  /* 0x000000021900720c */ /* 0x000fe20003f04270 */
        /* <DEDUP_REMOVED lines=19> */
.L_x_11566:
        /* <DEDUP_REMOVED lines=13> */
[----:B-1----:R-:W-:Y:S02]  /*1d590*/  IMAD.U32 R10, RZ, RZ, UR4 ;  /* 0x00000004ff0a7e24 */ /* 0x002fe4000f8e00ff */
[----:B------:R-:W-:Y:S02]  /*1d5a0*/  IMAD.U32 R11, RZ, RZ, UR5 ;  /* 0x00000005ff0b7e24 */ /* 0x000fe4000f8e00ff */
[----:B------:R-:W-:Y:S02]  /*1d5b0*/  IMAD.MOV.U32 R8, RZ, RZ, 0x70 ;  /* 0x00000070ff087424 */ /* 0x000fe400078e00ff */
[----:B0-----:R-:W-:Y:S02]  /*1d5c0*/  IMAD.MOV.U32 R12, RZ, RZ, 0x1 ;  /* 0x00000001ff0c7424 */ /* 0x001fe400078e00ff */
[----:B------:R-:W-:-:S07]  /*1d5d0*/  IMAD.MOV.U32 R13, RZ, RZ, RZ ;  /* 0x000000ffff0d7224 */ /* 0x000fce00078e00ff */
[----:B------:R-:W-:-:S07]  /*1d5e0*/  LEPC R20, `(.L_x_11569) ;  /* 0x000000001014794e */ /* 0x000fce0000000000 */
[----:B--2---:R-:W-:Y:S05]  /*1d5f0*/  CALL.ABS.NOINC R2 ;  /* 0x0000000002007343 */ /* 0x004fea0003c00000 */
.L_x_11569:
[----:B------:R-:W-:Y:S05]  /*1d600*/  BSYNC B6 ;  /* 0x0000000000067941 */ /* 0x000fea0003800000 */
.L_x_11568:
        /* <DEDUP_REMOVED lines=13> */
[----:B-1----:R-:W-:Y:S02]  /*1d6e0*/  IMAD.U32 R10, RZ, RZ, UR4 ;  /* 0x00000004ff0a7e24 */ /* 0x002fe4000f8e00ff */
[----:B------:R-:W-:Y:S02]  /*1d6f0*/  IMAD.U32 R11, RZ, RZ, UR5 ;  /* 0x00000005ff0b7e24 */ /* 0x000fe4000f8e00ff */
[----:B------:R-:W-:Y:S02]  /*1d700*/  IMAD.MOV.U32 R8, RZ, RZ, 0x70 ;  /* 0x00000070ff087424 */ /* 0x000fe400078e00ff */
[----:B0-----:R-:W-:Y:S02]  /*1d710*/  IMAD.MOV.U32 R12, RZ, RZ, 0x1 ;  /* 0x00000001ff0c7424 */ /* 0x001fe400078e00ff */
[----:B--2---:R-:W-:-:S07]  /*1d720*/  IMAD.MOV.U32 R13, RZ, RZ, RZ ;  /* 0x000000ffff0d7224 */ /* 0x004fce00078e00ff */
[----:B------:R-:W-:-:S07]  /*1d730*/  LEPC R20, `(.L_x_11572) ;  /* 0x000000001014794e */ /* 0x000fce0000000000 */
[----:B---3--:R-:W-:Y:S05]  /*1d740*/  CALL.ABS.NOINC R2 ;  /* 0x0000000002007343 */ /* 0x008fea0003c00000 */
.L_x_11572:
        /* <DEDUP_REMOVED lines=15> */
.L_x_11571:
[----:B------:R-:W-:Y:S05]  /*1d840*/  BSYNC B6 ;  /* 0x0000000000067941 */ /* 0x000fea0003800000 */
.L_x_11570:
        /* <DEDUP_REMOVED lines=8> */
[----:B------:R-:W-:Y:S01]  /*1d8d0*/  VIADD R25, R25, 0xffffffff ;  /* 0xffffffff19197836 */ /* 0x000fe20000000000 */
[----:B--2---:R-:W2:Y:S02]  /*1d8e0*/  LDC.64 R2, c[0x0][0x418] ;  /* 0x00010600ff027b82 */ /* 0x004ea40000000a00 */
[----:B--2---:R-:W-:Y:S01]  /*1d8f0*/  LOP3.LUT P0, RZ, R2, UR4, RZ, 0xfc, !PT ;  /* 0x0000000402ff7c12 */ /* 0x004fe2000f80fcff */
[----:B------:R-:W-:-:S03]  /*1d900*/  UMOV UR4, 0xffffffff ;  /* 0xffffffff00047882 */ /* 0x000fc60000000000 */
[----:B------:R-:W-:Y:S02]  /*1d910*/  LOP3.LUT P0, RZ, R3, UR5, RZ, 0xfc, P0 ;  /* 0x0000000503ff7c12 */ /* 0x000fe4000800fcff */
[----:B---3--:R-:W-:Y:S02]  /*1d920*/  SHF.R.S32.HI R7, RZ, 0x1f, R26 ;  /* 0x0000001fff077819 */ /* 0x008fe4000001141a */
[----:B------:R-:W-:-:S03]  /*1d930*/  SEL R17, R26, RZ, !P0 ;  /* 0x000000ff1a117207 */ /* 0x000fc60004000000 */
[----:B------:R2:W-:Y:S01]  /*1d940*/  STL [R1+0x4], R7 ;  /* 0x0000040701007387 */ /* 0x0005e20000100800 */
[----:B------:R-:W-:Y:S05]  /*1d950*/  BRA.DIV UR4, `(.L_x_11573) ;  /* 0x0000005a04387947 */ /* 0x000fea000b800000 */
[----:B------:R-:W3:Y:S02]  /*1d960*/  S2R R0, SR_TID.X ;  /* 0x0000000000007919 */ /* 0x000ee40000002100 */
[----:B---3--:R-:W-:-:S04]  /*1d970*/  SHF.R.U32.HI R0, RZ, 0x5, R0 ;  /* 0x00000005ff007819 */ /* 0x008fc80000011600 */
[----:B------:R-:W-:-:S05]  /*1d980*/  LOP3.LUT R0, R0, 0x3, RZ, 0xc0, !PT ;  /* 0x0000000300007812 */ /* 0x000fca00078ec0ff */
[----:B------:R3:W4:Y:S02]  /*1d990*/  SHFL.IDX PT, R14, R0, RZ, 0x1f ;  /* 0x00001fff000e7589 */ /* 0x00072400000e0000 */
.L_x_11720:
[----:B----4-:R-:W-:Y:S02]  /*1d9a0*/  ISETP.NE.AND P0, PT, R14, RZ, PT ;  /* 0x000000ff0e00720c */ /* 0x010fe40003f05270 */
[----:B------:R-:W-:Y:S02]  /*1d9b0*/  PLOP3.LUT P1, PT, PT, PT, PT, 0x8, 0x0 ;  /* 0x000000000000781c */ /* 0x000fe40003f2e170 */
[----:B------:R-:W-:-:S11]  /*1d9c0*/  LOP3.LUT R23, R23, 0xfffffffb, RZ, 0xc0, !PT ;  /* 0xfffffffb17177812 */ /* 0x000fd600078ec0ff */
[----:B------:R-:W-:Y:S01]  /*1d9d0*/  @P1 LOP3.LUT R23, R23, 0x4, RZ, 0xfc, !PT ;  /* 0x0000000417171812 */ /* 0x000fe200078efcff */
[----:B------:R-:W-:Y:S06]  /*1d9e0*/  @P0 BRA `(.L_x_11574) ;  /* 0x0000000400100947 */ /* 0x000fec0003800000 */
[----:B------:R-:W-:-:S03]  /*1d9f0*/  UMOV UR4, 0xffffffff ;  /* 0xffffffff00047882 */ /* 0x000fc60000000000 */
[----:B------:R-:W-:Y:S05]  /*1da00*/  BRA.DIV UR4, `(.L_x_11575) ;  /* 0x0000005a04407947 */ /* 0x000fea000b800000 */
[----:B------:R-:W-:-:S13]  /*1da10*/  ELECT P6, URZ, PT ;  /* 0x00000000003f782f */ /* 0x000fda00038c0000 */
.L_x_11723:
[----:B------:R-:W-:Y:S05]  /*1da20*/  @!P6 BRA `(.L_x_11574) ;  /* 0x000000040000e947 */ /* 0x000fea0003800000 */
[----:B------:R-:W-:-:S04]  /*1da30*/  ISETP.NE.U32.AND P0, PT, R2, RZ, PT ;  /* 0x000000ff0200720c */ /* 0x000fc80003f05070 */
[----:B------:R-:W-:-:S13]  /*1da40*/  ISETP.NE.AND.EX P0, PT, R3, RZ, PT, P0 ;  /* 0x000000ff0300720c */ /* 0x000fda0003f05300 */
[----:B------:R-:W-:Y:S05]  /*1da50*/  @!P0 BRA `(.L_x_11576) ;  /* 0x0000000000448947 */ /* 0x000fea0003800000 */
[----:B------:R-:W4:Y:S01]  /*1da60*/  LDC R6, c[0x0][0x43c] ;  /* 0x00010f00ff067b82 */ /* 0x000f220000000800 */
[----:B------:R-:W-:Y:S01]  /*1da70*/  ULDC.64 UR4, c[0x0][0x428] ;  /* 0x00010a0000047ab9 */ /* 0x000fe20000000a00 */
[----:B----4-:R-:W-:-:S13]  /*1da80*/  ISETP.NE.AND P0, PT, R6, 0x1, PT ;  /* 0x000000010600780c */ /* 0x010fda0003f05270 */
[----:B------:R-:W3:Y:S02]  /*1da90*/  @P0 LDC.64 R4, c[0x0][0x440] ;  /* 0x00011000ff040b82 */ /* 0x000ee40000000a00 */
[----:B---3--:R-:W-:-:S04]  /*1daa0*/  @P0 IMAD.HI.U32 R0, R25, R4, RZ ;  /* 0x0000000419000227 */ /* 0x008fc800078e00ff */
        /* <DEDUP_REMOVED lines=12> */
.L_x_11576:
[----:B---3--:R-:W-:Y:S01]  /*1db70*/  IMAD R0, R24, 0x8, R22 ;  /* 0x0000000818007824 */ /* 0x008fe200078e0216 */
[----:B----4-:R-:W-:-:S04]  /*1db80*/  SHF.L.U32 R2, R27, 0x1f, RZ ;  /* 0x0000001f1b027819 */ /* 0x010fc800000006ff */
[----:B------:R-:W3:Y:S02]  /*1db90*/  SYNCS.PHASECHK.TRANS64.TRYWAIT P0, [R0+URZ+0x2d840], R2 ;  /* 0x02d84002000075a7 */ /* 0x000ee4000800017f */
[----:B---3--:R-:W-:Y:S05]  /*1dba0*/  @!P0 BRA `(.L_x_11577) ;  /* 0x0000005400f88947 */ /* 0x008fea0003800000 */
.L_x_11724:
[----:B------:R-:W4:Y:S02]  /*1dbb0*/  S2R R3, SR_TID.X ;  /* 0x0000000000037919 */ /* 0x000f240000002100 */
[----:B----4-:R-:W-:-:S04]  /*1dbc0*/  LOP3.LUT R3, R3, 0x7f, RZ, 0xc0, !PT ;  /* 0x0000007f03037812 */ /* 0x010fc800078ec0ff */
[----:B------:R-:W-:-:S13]  /*1dbd0*/  ISETP.NE.AND P0, PT, R3, RZ, PT ;  /* 0x000000ff0300720c */ /* 0x000fda0003f05270 */
[----:B------:R-:W-:Y:S05]  /*1dbe0*/  @P0 BRA `(.L_x_11578) ;  /* 0x0000000000140947 */ /* 0x000fea0003800000 */
[----:B------:R-:W-:Y:S01]  /*1dbf0*/  LOP3.LUT P1, RZ, R23, 0x1, RZ, 0xc0, !PT ;  /* 0x0000000117ff7812 */ /* 0x000fe2000782c0ff */
[----:B---3--:R-:W-:-:S04]  /*1dc00*/  IMAD.MOV.U32 R2, RZ, RZ, 0x6000 ;  /* 0x00006000ff027424 */ /* 0x008fc800078e00ff */
[----:B------:R4:W-:Y:S08]  /*1dc10*/  SYNCS.ARRIVE.TRANS64 RZ, [R0+URZ+0x2d830], R2 ;  /* 0x02d8300200ff79a7 */ /* 0x0009f0000800003f */
[----:B------:R-:W-:Y:S05]  /*1dc20*/  @!P1 BRA `(.L_x_11578) ;  /* 0x0000000000049947 */ /* 0x000fea0003800000 */
[----:B------:R-:W-:Y:S01]  /*1dc30*/  BPT.TRAP 0x1 ;  /* 0x000000040000795c */ /* 0x000fe20000300000 */
.L_x_11578:
[----:B------:R-:W-:Y:S01]  /*1dc40*/  R2UR UR9, R0 ;  /* 0x00000000000972ca */ /* 0x000fe200000e0000 */
[----:B---34-:R-:W-:Y:S01]  /*1dc50*/  IMAD R0, R24, 0x6000, R22 ;  /* 0x0000600018007824 */ /* 0x018fe200078e0216 */
        /* <DEDUP_REMOVED lines=13> */
[----:B------:R-:W-:Y:S02]  /*1dd30*/  ULEA UR11, UR11, UR5, 0x7 ;  /* 0x000000050b0b7291 */ /* 0x000fe4000f8e383f */
        /* <DEDUP_REMOVED lines=8> */
[----:B---3--:R-:W-:Y:S01]  /*1ddc0*/  UMOV UR8, UR15 ;  /* 0x0000000f00087c82 */ /* 0x008fe20008000000 */
[----:B------:R-:W-:-:S02]  /*1ddd0*/  UMOV UR10, UR17 ;  /* 0x00000011000a7c82 */ /* 0x000fc40008000000 */
[----:B------:R3:W-:Y:S02]  /*1dde0*/  UTMALDG.4D [UR8], [UR4], desc[UR6] ;  /* 0x00000608040075b4 */ /* 0x0007e40008019000 */
[----:B---3--:R-:W-:Y:S01]  /*1ddf0*/  UMOV UR8, UR16 ;  /* 0x0000001000087c82 */ /* 0x008fe20008000000 */
[----:B------:R-:W-:Y:S02]  /*1de00*/  UMOV UR10, UR14 ;  /* 0x0000000e000a7c82 */ /* 0x000fe40008000000 */
[----:B------:R4:W-:Y:S02]  /*1de10*/  UTMALDG.4D [UR8], [UR4], desc[UR6] ;  /* 0x00000608040075b4 */ /* 0x0009e40008019000 */
[----:B----4-:R-:W-:Y:S01]  /*1de20*/  NOP ;  /* 0x0000000000007918 */ /* 0x010fe20000000000 */
.L_x_11574:
[----:B------:R-:W4:Y:S01]  /*1de30*/  LDL.LU R3, [R1+0x20] ;  /* 0x0000200001037983 */ /* 0x000f220000300800 */
[----:B------:R-:W-:Y:S05]  /*1de40*/  WARPSYNC.ALL ;  /* 0x0000000000007948 */ /* 0x000fea0003800000 */
[----:B------:R-:W-:Y:S01]  /*1de50*/  ULDC.64 UR4, c[0x0][0x298] ;  /* 0x0000a60000047ab9 */ /* 0x000fe20000000a00 */
[----:B---3--:R-:W-:Y:S01]  /*1de60*/  VIADD R0, R22, 0xc400 ;  /* 0x0000c40016007836 */ /* 0x008fe20000000000 */
[----:B------:R-:W-:Y:S01]  /*1de70*/  ULDC.64 UR6, c[0x0][0xa00] ;  /* 0x0002800000067ab9 */ /* 0x000fe20000000a00 */
[----:B------:R-:W-:Y:S01]  /*1de80*/  BSSY B6, `(.L_x_11579) ;  /* 0x0000024000067945 */ /* 0x000fe20003800000 */
[----:B------:R-:W-:Y:S01]  /*1de90*/  BAR.SYNC.DEFER_BLOCKING 0x8, 0x200 ;  /* 0x0208000000007b1d */ /* 0x000fe20000010000 */
[----:B------:R-:W-:-:S02]  /*1dea0*/  ISETP.NE.U32.AND P0, PT, RZ, UR6, PT ;  /* 0x00000006ff007c0c */ /* 0x000fc4000bf05070 */
[----:B------:R-:W-:Y:S02]  /*1deb0*/  LOP3.LUT P1, RZ, R0, 0x1bf, RZ, 0xc0, !PT ;  /* 0x000001bf00ff7812 */ /* 0x000fe4000782c0ff */
[----:B------:R-:W-:Y:S02]  /*1dec0*/  ISETP.NE.AND.EX P0, PT, RZ, UR7, PT, P0 ;  /* 0x00000007ff007c0c */ /* 0x000fe4000bf05300 */
[----:B----4-:R-:W-:Y:S01]  /*1ded0*/  SHF.R.S32.HI R2, RZ, 0x1f, R3 ;  /* 0x0000001fff027819 */ /* 0x010fe20000011403 */
[----:B------:R-:W-:-:S04]  /*1dee0*/  IMAD.WIDE.U32 R4, R3, UR4, RZ ;  /* 0x0000000403047c25 */ /* 0x000fc8000f8e00ff */
[----:B------:R-:W-:Y:S01]  /*1def0*/  IMAD R2, R2, UR4, RZ ;  /* 0x0000000402027c24 */ /* 0x000fe2000f8e02ff */
[----:B------:R-:W-:Y:S03]  /*1df00*/  STL.64 [R1+0x28], R4 ;  /* 0x0000280401007387 */ /* 0x000fe60000100a00 */
[----:B------:R-:W-:Y:S01]  /*1df10*/  IMAD R0, R3, UR5, R2 ;  /* 0x0000000503007c24 */ /* 0x000fe2000f8e0202 */
[----:B------:R-:W-:-:S03]  /*1df20*/  SHF.R.S32.HI R2, RZ, 0x1f, R19 ;  /* 0x0000001fff027819 */ /* 0x000fc60000011413 */
[----:B------:R-:W-:Y:S01]  /*1df30*/  IMAD.IADD R0, R5, 0x1, R0 ;  /* 0x0000000105007824 */ /* 0x000fe200078e0200 */
[----:B------:R-:W-:Y:S02]  /*1df40*/  SEL R3, R2, RZ, !P0 ;  /* 0x000000ff02037207 */ /* 0x000fe40004000000 */
[----:B------:R-:W-:Y:S02]  /*1df50*/  SHF.R.S32.HI R2, RZ, 0x1f, R18 ;  /* 0x0000001fff027819 */ /* 0x000fe40000011412 */
[----:B------:R3:W-:Y:S04]  /*1df60*/  STL [R1+0x30], R0 ;  /* 0x0000300001007387 */ /* 0x0007e80000100800 */
[----:B------:R4:W-:Y:S01]  /*1df70*/  STL [R1+0x38], R3 ;  /* 0x0000380301007387 */ /* 0x0009e20000100800 */
[----:B---3--:R-:W-:-:S05]  /*1df80*/  SEL R0, R19, RZ, !P0 ;  /* 0x000000ff13007207 */ /* 0x008fca0004000000 */
[----:B------:R4:W-:Y:S04]  /*1df90*/  STL [R1+0x20], R0 ;  /* 0x0000200001007387 */ /* 0x0009e80000100800 */
[----:B------:R4:W-:Y:S01]  /*1dfa0*/  STL [R1+0x34], R2 ;  /* 0x0000340201007387 */ /* 0x0009e20000100800 */
[----:B------:R-:W-:Y:S05]  /*1dfb0*/  @!P1 BRA `(.L_x_11580) ;  /* 0x0000000000409947 */ /* 0x000fea0003800000 */
[----:B----4-:R-:W-:Y:S01]  /*1dfc0*/  MOV R2, 0x0 ;  /* 0x0000000000027802 */ /* 0x010fe20000000f00 */
        /* <DEDUP_REMOVED lines=8> */
[----:B-1----:R-:W-:Y:S02]  /*1e050*/  IMAD.U32 R10, RZ, RZ, UR8 ;  /* 0x00000008ff0a7e24 */ /* 0x002fe4000f8e00ff */
[----:B------:R-:W-:Y:S02]  /*1e060*/  IMAD.U32 R11, RZ, RZ, UR9 ;  /* 0x00000009ff0b7e24 */ /* 0x000fe4000f8e00ff */
[----:B------:R-:W-:Y:S02]  /*1e070*/  IMAD.MOV.U32 R8, RZ, RZ, 0x70 ;  /* 0x00000070ff087424 */ /* 0x000fe400078e00ff */
[----:B0-----:R-:W-:Y:S02]  /*1e080*/  IMAD.MOV.U32 R12, RZ, RZ, 0x1 ;  /* 0x00000001ff0c7424 */ /* 0x001fe400078e00ff */
[----:B------:R-:W-:-:S07]  /*1e090*/  IMAD.MOV.U32 R13, RZ, RZ, RZ ;  /* 0x000000ffff0d7224 */ /* 0x000fce00078e00ff */
[----:B------:R-:W-:-:S07]  /*1e0a0*/  LEPC R20, `(.L_x_11580) ;  /* 0x000000001014794e */ /* 0x000fce0000000000 */
[----:B---3--:R-:W-:Y:S05]  /*1e0b0*/  CALL.ABS.NOINC R2 ;  /* 0x0000000002007343 */ /* 0x008fea0003c00000 */
.L_x_11580:
[----:B------:R-:W-:Y:S05]  /*1e0c0*/  BSYNC B6 ;  /* 0x0000000000067941 */ /* 0x000fea0003800000 */
.L_x_11579:
[----:B----4-:R-:W3:Y:S01]  /*1e0d0*/  LDL.LU R0, [R1+0x30] ;  /* 0x0000300001007983 */ /* 0x010ee20000300800 */
[----:B-1----:R-:W1:Y:S01]  /*1e0e0*/  LDC R10, c[0x0][0x448] ;  /* 0x00011200ff0a7b82 */ /* 0x002e620000000800 */
[----:B------:R-:W-:Y:S01]  /*1e0f0*/  ULDC.64 UR4, c[0x0][0x2d8] ;  /* 0x0000b60000047ab9 */ /* 0x000fe20000000a00 */
[----:B------:R-:W-:Y:S01]  /*1e100*/  ULDC.64 UR6, c[0x0][0x2c8] ;  /* 0x0000b20000067ab9 */ /* 0x000fe20000000a00 */
[----:B------:R-:W3:Y:S01]  /*1e110*/  LDL.LU.64 R2, [R1+0x28] ;  /* 0x0000280001027983 */ /* 0x000ee20000300a00 */
[----:B------:R-:W-:-:S03]  /*1e120*/  ULDC.64 UR8, c[0x0][0x280] ;  /* 0x0000a00000087ab9 */ /* 0x000fc60000000a00 */
[----:B------:R-:W4:Y:S04]  /*1e130*/  LDL.LU R20, [R1+0x34] ;  /* 0x0000340001147983 */ /* 0x000f280000300800 */
[----:B------:R-:W5:Y:S04]  /*1e140*/  LDL.LU R21, [R1+0x38] ;  /* 0x0000380001157983 */ /* 0x000f680000300800 */
[----:B------:R-:W2:Y:S04]  /*1e150*/  LDL.LU R4, [R1+0x20] ;  /* 0x0000200001047983 */ /* 0x000ea80000300800 */
[----:B0-----:R-:W2:Y:S01]  /*1e160*/  LDL R12, [R1+0x14] ;  /* 0x00001400010c7983 */ /* 0x001ea20000100800 */
[----:B-1----:R-:W-:-:S13]  /*1e170*/  ISETP.NE.AND P1, PT, R10, 0x1, PT ;  /* 0x000000010a00780c */ /* 0x002fda0003f25270 */
[----:B------:R-:W0:Y:S01]  /*1e180*/  @P1 LDC R5, c[0x0][0x450] ;  /* 0x00011400ff051b82 */ /* 0x000e220000000800 */
[----:B------:R-:W1:Y:S02]  /*1e190*/  S2R R14, SR_TID.X ;  /* 0x00000000000e7919 */ /* 0x000e640000002100 */
[----:B-1----:R-:W-:-:S05]  /*1e1a0*/  IMAD.SHL.U32 R11, R14, 0x8, RZ ;  /* 0x000000080e0b7824 */ /* 0x002fca00078e00ff */
[----:B------:R-:W-:-:S04]  /*1e1b0*/  LOP3.LUT R11, R11, 0x18, RZ, 0xc0, !PT ;  /* 0x000000180b0b7812 */ /* 0x000fc800078ec0ff */
[C---:B------:R-:W-:Y:S02]  /*1e1c0*/  LOP3.LUT R13, R11.reuse, 0x20, RZ, 0xfc, !PT ;  /* 0x000000200b0d7812 */ /* 0x040fe400078efcff */
[----:B------:R-:W-:Y:S01]  /*1e1d0*/  LOP3.LUT R11, R11, 0x40, RZ, 0xfc, !PT ;  /* 0x000000400b0b7812 */ /* 0x000fe200078efcff */
[----:B---3--:R-:W-:Y:S02]  /*1e1e0*/  IMAD.MOV.U32 R3, RZ, RZ, R0 ;  /* 0x000000ffff037224 */ /* 0x008fe400078e0000 */
[----:B----4-:R-:W-:Y:S02]  /*1e1f0*/  IMAD R0, R20, UR4, RZ ;  /* 0x0000000414007c24 */ /* 0x010fe4000f8e02ff */
[C---:B------:R-:W-:Y:S01]  /*1e200*/  IMAD.WIDE.U32 R2, R18.reuse, UR4, R2 ;  /* 0x0000000412027c25 */ /* 0x040fe2000f8e0002 */
[----:B------:R-:W1:Y:S03]  /*1e210*/  S2R R20, SR_TID.X ;  /* 0x0000000000147919 */ /* 0x000e660000002100 */
[----:B------:R-:W-:Y:S01]  /*1e220*/  IMAD R0, R18, UR5, R0 ;  /* 0x0000000512007c24 */ /* 0x000fe2000f8e0200 */
[----:B------:R-:W-:-:S03]  /*1e230*/  ULDC.64 UR4, c[0x0][0x2e0] ;  /* 0x0000b80000047ab9 */ /* 0x000fc60000000a00 */
[----:B------:R-:W-:Y:S02]  /*1e240*/  IMAD.IADD R3, R3, 0x1, R0 ;  /* 0x0000000103037824 */ /* 0x000fe400078e0200 */
[----:B-----5:R-:W-:Y:S02]  /*1e250*/  IMAD R0, R21, UR4, RZ ;  /* 0x0000000415007c24 */ /* 0x020fe4000f8e02ff */
[----:B------:R-:W3:Y:S01]  /*1e260*/  S2R R21, SR_TID.X ;  /* 0x0000000000157919 */ /* 0x000ee20000002100 */
[----:B--2---:R-:W-:-:S04]  /*1e270*/  IMAD.WIDE.U32 R2, R4, UR4, R2 ;  /* 0x0000000404027c25 */ /* 0x004fc8000f8e0002 */
[----:B------:R-:W-:Y:S01]  /*1e280*/  IMAD R0, R4, UR5, R0 ;  /* 0x0000000504007c24 */ /* 0x000fe2000f8e0200 */
[----:B------:R-:W-:Y:S01]  /*1e290*/  ULDC.64 UR4, c[0x0][0x2d0] ;  /* 0x0000b40000047ab9 */ /* 0x000fe20000000a00 */
[----:B------:R-:W2:Y:S01]  /*1e2a0*/  @P1 LDC R4, c[0x0][0x44c] ;  /* 0x00011300ff041b82 */ /* 0x000ea20000000800 */
[----:B-1----:R-:W-:-:S04]  /*1e2b0*/  LOP3.LUT R20, R20, 0x7f, RZ, 0xc0, !PT ;  /* 0x0000007f14147812 */ /* 0x002fc800078ec0ff */
[----:B------:R-:W-:Y:S01]  /*1e2c0*/  SHF.R.U32.HI R20, RZ, 0x2, R20 ;  /* 0x00000002ff147819 */ /* 0x000fe20000011614 */
[----:B---3--:R-:W-:-:S05]  /*1e2d0*/  IMAD.SHL.U32 R6, R21, 0x20, RZ ;  /* 0x0000002015067824 */ /* 0x008fca00078e00ff */
[----:B------:R-:W-:Y:S01]  /*1e2e0*/  LOP3.LUT R6, R20, 0x60, R6, 0xf8, !PT ;  /* 0x0000006014067812 */ /* 0x000fe200078ef806 */
[----:B------:R-:W-:-:S04]  /*1e2f0*/  IMAD.IADD R3, R3, 0x1, R0 ;  /* 0x0000000103037824 */ /* 0x000fc800078e0200 */
[----:B------:R-:W-:-:S04]  /*1e300*/  IMAD.IADD R8, R6, 0x1, R12 ;  /* 0x0000000106087824 */ /* 0x000fc800078e020c */
[----:B--2---:R-:W-:-:S04]  /*1e310*/  @P1 IMAD.HI.U32 R0, R8, R4, RZ ;  /* 0x0000000408001227 */ /* 0x004fc800078e00ff */
[----:B------:R-:W-:Y:S01]  /*1e320*/  IMAD.MOV.U32 R4, RZ, RZ, R8 ;  /* 0x000000ffff047224 */ /* 0x000fe200078e0008 */
[----:B0-----:R-:W-:-:S04]  /*1e330*/  @P1 SHF.R.U32.HI R4, RZ, R5, R0 ;  /* 0x00000005ff041219 */ /* 0x001fc80000011600 */
[----:B------:R-:W-:-:S05]  /*1e340*/  SHF.R.S32.HI R0, RZ, 0x1f, R4 ;  /* 0x0000001fff007819 */ /* 0x000fca0000011404 */
[----:B------:R-:W-:-:S04]  /*1e350*/  IMAD R0, R0, UR4, RZ ;  /* 0x0000000400007c24 */ /* 0x000fc8000f8e02ff */
[----:B------:R-:W-:Y:S02]  /*1e360*/  IMAD R6, R4, UR5, R0 ;  /* 0x0000000504067c24 */ /* 0x000fe4000f8e0200 */
[----:B------:R-:W-:-:S04]  /*1e370*/  IMAD.MOV R0, RZ, RZ, -R4 ;  /* 0x000000ffff007224 */ /* 0x000fc800078e0a04 */
[----:B------:R-:W-:Y:S02]  /*1e380*/  IMAD R0, R10, R0, R8 ;  /* 0x000000000a007224 */ /* 0x000fe400078e0208 */
[----:B------:R-:W-:-:S03]  /*1e390*/  IMAD.WIDE.U32 R4, R4, UR4, R2 ;  /* 0x0000000404047c25 */ /* 0x000fc6000f8e0002 */
[----:B------:R-:W-:Y:S01]  /*1e3a0*/  SHF.R.S32.HI R9, RZ, 0x1f, R0 ;  /* 0x0000001fff097819 */ /* 0x000fe20000011400 */
[----:B------:R-:W-:-:S04]  /*1e3b0*/  IMAD.IADD R5, R5, 0x1, R6 ;  /* 0x0000000105057824 */ /* 0x000fc800078e0206 */
[----:B------:R-:W-:Y:S02]  /*1e3c0*/  IMAD R9, R9, UR6, RZ ;  /* 0x0000000609097c24 */ /* 0x000fe4000f8e02ff */
[C---:B------:R-:W-:Y:S02]  /*1e3d0*/  IMAD.WIDE.U32 R6, R0.reuse, UR6, R4 ;  /* 0x0000000600067c25 */ /* 0x040fe4000f8e0004 */
[----:B------:R-:W0:Y:S02]  /*1e3e0*/  @P1 LDC R5, c[0x0][0x450] ;  /* 0x00011400ff051b82 */ /* 0x000e240000000800 */
[----:B------:R-:W-:Y:S01]  /*1e3f0*/  IMAD R0, R0, UR7, R9 ;  /* 0x0000000700007c24 */ /* 0x000fe2000f8e0209 */
[----:B------:R-:W-:-:S03]  /*1e400*/  LEA R4, P0, R6, UR8, 0x1 ;  /* 0x0000000806047c11 */ /* 0x000fc6000f8008ff */
[----:B------:R-:W-:-:S05]  /*1e410*/  IMAD.IADD R0, R7, 0x1, R0 ;  /* 0x0000000107007824 */ /* 0x000fca00078e0200 */
[----:B------:R-:W-:Y:S02]  /*1e420*/  LEA.HI.X R0, R6, UR9, R0, 0x1, P0 ;  /* 0x0000000906007c11 */ /* 0x000fe400080f0c00 */
[----:B------:R-:W1:Y:S01]  /*1e430*/  @P1 LDC R6, c[0x0][0x44c] ;  /* 0x00011300ff061b82 */ /* 0x000e620000000800 */
[----:B------:R-:W-:-:S04]  /*1e440*/  VIADD R8, R8, 0x80 ;  /* 0x0000008008087836 */ /* 0x000fc80000000000 */
[----:B-1----:R-:W-:-:S04]  /*1e450*/  @P1 IMAD.HI.U32 R7, R8, R6, RZ ;  /* 0x0000000608071227 */ /* 0x002fc800078e00ff */
[----:B------:R-:W-:Y:S01]  /*1e460*/  IMAD.MOV.U32 R6, RZ, RZ, R8 ;  /* 0x000000ffff067224 */ /* 0x000fe200078e0008 */
[----:B0-----:R-:W-:-:S04]  /*1e470*/  @P1 SHF.R.U32.HI R6, RZ, R5, R7 ;  /* 0x00000005ff061219 */ /* 0x001fc80000011607 */
[--C-:B------:R-:W-:Y:S01]  /*1e480*/  SHF.R.S32.HI R7, RZ, 0x1f, R6.reuse ;  /* 0x0000001fff077819 */ /* 0x100fe20000011406 */
[----:B------:R-:W-:-:S04]  /*1e490*/  IMAD.MOV R5, RZ, RZ, -R6 ;  /* 0x000000ffff057224 */ /* 0x000fc800078e0a06 */
[----:B------:R-:W-:Y:S02]  /*1e4a0*/  IMAD R5, R10, R5, R8 ;  /* 0x000000050a057224 */ /* 0x000fe400078e0208 */
[----:B------:R-:W-:Y:S02]  /*1e4b0*/  IMAD R7, R7, UR4, RZ ;  /* 0x0000000407077c24 */ /* 0x000fe4000f8e02ff */
[----:B------:R-:W-:Y:S01]  /*1e4c0*/  IMAD.WIDE.U32 R2, R6, UR4, R2 ;  /* 0x0000000406027c25 */ /* 0x000fe2000f8e0002 */
[----:B------:R-:W-:-:S03]  /*1e4d0*/  ULDC UR4, c[0x0][0x2b8] ;  /* 0x0000ae0000047ab9 */ /* 0x000fc60000000800 */
[----:B------:R-:W-:Y:S01]  /*1e4e0*/  IMAD R7, R6, UR5, R7 ;  /* 0x0000000506077c24 */ /* 0x000fe2000f8e0207 */
[----:B------:R-:W-:-:S03]  /*1e4f0*/  SHF.R.S32.HI R6, RZ, 0x1f, R5 ;  /* 0x0000001fff067819 */ /* 0x000fc60000011405 */
[----:B------:R-:W-:Y:S02]  /*1e500*/  IMAD.IADD R3, R3, 0x1, R7 ;  /* 0x0000000103037824 */ /* 0x000fe400078e0207 */
[----:B------:R-:W-:Y:S02]  /*1e510*/  IMAD R6, R6, UR6, RZ ;  /* 0x0000000606067c24 */ /* 0x000fe4000f8e02ff */
[----:B------:R-:W-:-:S04]  /*1e520*/  IMAD.WIDE.U32 R2, R5, UR6, R2 ;  /* 0x0000000605027c25 */ /* 0x000fc8000f8e0002 */
[----:B------:R-:W-:Y:S02]  /*1e530*/  IMAD R6, R5, UR7, R6 ;  /* 0x0000000705067c24 */ /* 0x000fe4000f8e0206 */
[----:B------:R-:W-:Y:S01]  /*1e540*/  IMAD.SHL.U32 R20, R14, 0x8, RZ ;  /* 0x000000080e147824 */ /* 0x000fe200078e00ff */
[----:B------:R-:W-:Y:S01]  /*1e550*/  LEA R8, P0, R2, UR8, 0x1 ;  /* 0x0000000802087c11 */ /* 0x000fe2000f8008ff */
[----:B------:R-:W-:Y:S01]  /*1e560*/  IMAD.IADD R7, R3, 0x1, R6 ;  /* 0x0000000103077824 */ /* 0x000fe200078e0206 */
[----:B------:R-:W-:Y:S02]  /*1e570*/  UMOV UR5, 0xffffffff ;  /* 0xffffffff00057882 */ /* 0x000fe40000000000 */
[----:B------:R-:W-:Y:S02]  /*1e580*/  LOP3.LUT R20, R20, 0x18, RZ, 0xc0, !PT ;  /* 0x0000001814147812 */ /* 0x000fe400078ec0ff */
[----:B------:R-:W-:Y:S02]  /*1e590*/  LEA.HI.X R7, R2, UR9, R7, 0x1, P0 ;  /* 0x0000000902077c11 */ /* 0x000fe400080f0c07 */
[----:B------:R-:W-:-:S02]  /*1e5a0*/  LOP3.LUT R21, R14, 0x7f, RZ, 0xc0, !PT ;  /* 0x0000007f0e157812 */ /* 0x000fc400078ec0ff */
[----:B------:R-:W-:Y:S02]  /*1e5b0*/  ISETP.GE.AND P3, PT, R20, UR4, PT ;  /* 0x0000000414007c0c */ /* 0x000fe4000bf66270 */
[----:B------:R-:W-:Y:S02]  /*1e5c0*/  ISETP.GE.AND P0, PT, R13, UR4, PT ;  /* 0x000000040d007c0c */ /* 0x000fe4000bf06270 */
[----:B------:R-:W-:Y:S02]  /*1e5d0*/  ISETP.GE.AND P1, PT, R11, UR4, PT ;  /* 0x000000040b007c0c */ /* 0x000fe4000bf26270 */
[----:B------:R-:W-:Y:S01]  /*1e5e0*/  SHF.R.U32.HI R21, RZ, 0x2, R21 ;  /* 0x00000002ff157819 */ /* 0x000fe20000011615 */
[----:B------:R-:W-:Y:S10]  /*1e5f0*/  BRA.DIV UR5, `(.L_x_11581) ;  /* 0x0000004e05787947 */ /* 0x000ff4000b800000 */
[----:B------:R-:W2:Y:S04]  /*1e600*/  LDL.LU R3, [R1+0x1c] ;  /* 0x00001c0001037983 */ /* 0x000ea80000300800 */
[----:B------:R-:W3:Y:S04]  /*1e610*/  LDL.LU R11, [R1+0x14] ;  /* 0x00001400010b7983 */ /* 0x000ee80000300800 */
[----:B------:R-:W4:Y:S04]  /*1e620*/  LDL R9, [R1+0x10] ;  /* 0x0000100001097983 */ /* 0x000f280000100800 */
[----:B------:R-:W-:Y:S01]  /*1e630*/  SHFL.IDX PT, R2, R0, RZ, 0x1c1f ;  /* 0x001c1fff00027589 */ /* 0x000fe200000e0000 */
[----:B--2---:R-:W-:-:S03]  /*1e640*/  IMAD R5, R3, R10, RZ ;  /* 0x0000000a03057224 */ /* 0x004fc600078e02ff */
[----:B------:R-:W0:Y:S01]  /*1e650*/  SHFL.IDX PT, R3, R4, RZ, 0x1c1f ;  /* 0x001c1fff04037589 */ /* 0x000e2200000e0000 */
[----:B---3--:R-:W-:-:S05]  /*1e660*/  IMAD.IADD R6, R21, 0x1, R11 ;  /* 0x0000000115067824 */ /* 0x008fca00078e020b */
[----:B------:R-:W-:-:S13]  /*1e670*/  ISETP.GE.AND P2, PT, R6, R5, PT ;  /* 0x000000050600720c */ /* 0x000fda0003f46270 */
[----:B0-----:R-:W-:-:S05]  /*1e680*/  @!P2 LEA R3, P4, R20, R3, 0x1 ;  /* 0x000000031403a211 */ /* 0x001fca00078808ff */
[----:B------:R-:W-:-:S05]  /*1e690*/  @!P2 IMAD.X R2, RZ, RZ, R2, P4 ;  /* 0x000000ffff02a224 */ /* 0x000fca00020e0602 */
[----:B------:R-:W-:-:S04]  /*1e6a0*/  @!P2 LOP3.LUT R3, R3, R2, RZ, 0x3c, !PT ;  /* 0x000000020303a212 */ /* 0x000fc800078e3cff */
[----:B------:R-:W-:-:S04]  /*1e6b0*/  @!P2 LOP3.LUT R2, R3, R2, RZ, 0x3c, !PT ;  /* 0x000000020302a212 */ /* 0x000fc800078e3cff */
[----:B------:R-:W-:-:S05]  /*1e6c0*/  @!P2 LOP3.LUT R3, R3, R2, RZ, 0x3c, !PT ;  /* 0x000000020303a212 */ /* 0x000fca00078e3cff */
[----:B------:R-:W-:Y:S01]  /*1e6d0*/  @!PT LDS RZ, [RZ] ;  /* 0x00000000fffff984 */ /* 0x000fe20000000800 */
[----:B----4-:R-:W-:Y:S04]  /*1e6e0*/  @!P2 LDGSTS.E.BYPASS.LTC128B.128 [R9+0xc400], desc[UR40][R2.64], !P3 ;  /* 0x0c4000000209afae */ /* 0x010fe8000d901d68 */
        /* <DEDUP_REMOVED lines=28> */
[----:B0-----:R-:W-:-:S05]  /*1e8b0*/  VIADD R2, R6, 0x60 ;  /* 0x0000006006027836 */ /* 0x001fca0000000000 */
[----:B------:R-:W-:-:S13]  /*1e8c0*/  ISETP.GE.AND P2, PT, R2, R5, PT ;  /* 0x000000050200720c */ /* 0x000fda0003f46270 */
[----:B------:R-:W-:-:S05]  /*1e8d0*/  @!P2 LEA R2, P4, R20, R4, 0x1 ;  /* 0x000000041402a211 */ /* 0x000fca00078808ff */
[----:B--2---:R-:W-:-:S04]  /*1e8e0*/  @!P2 IMAD.X R0, RZ, RZ, R0, P4 ;  /* 0x000000ffff00a224 */ /* 0x004fc800020e0600 */
[----:B------:R-:W-:Y:S02]  /*1e8f0*/  @!P2 IMAD.MOV.U32 R3, RZ, RZ, R0 ;  /* 0x000000ffff03a224 */ /* 0x000fe400078e0000 */
[----:B------:R-:W-:Y:S04]  /*1e900*/  SHFL.IDX PT, R0, R7, RZ, 0x1c1f ;  /* 0x001c1fff07007589 */ /* 0x000fe800000e0000 */
[----:B------:R-:W-:Y:S04]  /*1e910*/  @!P2 LDGSTS.E.BYPASS.LTC128B.128 [R9+0xdc00], desc[UR40][R2.64], !P3 ;  /* 0x0dc000000209afae */ /* 0x000fe8000d901d68 */
[----:B------:R-:W-:Y:S04]  /*1e920*/  @!P2 LDGSTS.E.BYPASS.LTC128B.128 [R9+0x10c00], desc[UR40][R2.64+0x40], !P0 ;  /* 0x10c000400209afae */ /* 0x000fe8000c101d68 */
[----:B------:R0:W-:Y:S04]  /*1e930*/  @!P2 LDGSTS.E.BYPASS.LTC128B.128 [R9+0x13c00], desc[UR40][R2.64+0x80], !P1 ;  /* 0x13c000800209afae */ /* 0x0001e8000c901d68 */
[----:B------:R-:W-:Y:S04]  /*1e940*/  SHFL.IDX PT, R7, R7, 0x1, 0x1c1f ;  /* 0x003c1f0007077f89 */ /* 0x000fe800000e0000 */
[----:B0-----:R-:W0:Y:S01]  /*1e950*/  SHFL.IDX PT, R2, R8, RZ, 0x1c1f ;  /* 0x001c1fff08027589 */ /* 0x001e2200000e0000 */
[----:B------:R-:W-:-:S05]  /*1e960*/  VIADD R3, R6, 0x80 ;  /* 0x0000008006037836 */ /* 0x000fca0000000000 */
[----:B------:R-:W-:-:S13]  /*1e970*/  ISETP.GE.AND P2, PT, R3, R5, PT ;  /* 0x000000050300720c */ /* 0x000fda0003f46270 */
[----:B0-----:R-:W-:-:S05]  /*1e980*/  @!P2 LEA R2, P4, R20, R2, 0x1 ;  /* 0x000000021402a211 */ /* 0x001fca00078808ff */
[----:B------:R-:W-:-:S04]  /*1e990*/  @!P2 IMAD.X R0, RZ, RZ, R0, P4 ;  /* 0x000000ffff00a224 */ /* 0x000fc800020e0600 */
[----:B------:R-:W-:-:S05]  /*1e9a0*/  @!P2 IMAD.MOV.U32 R3, RZ, RZ, R0 ;  /* 0x000000ffff03a224 */ /* 0x000fca00078e0000 */
[----:B------:R-:W-:Y:S04]  /*1e9b0*/  @!P2 LDGSTS.E.BYPASS.LTC128B.128 [R9+0xe400], desc[UR40][R2.64], !P3 ;  /* 0x0e4000000209afae */ /* 0x000fe8000d901d68 */
[----:B------:R-:W-:Y:S04]  /*1e9c0*/  @!P2 LDGSTS.E.BYPASS.LTC128B.128 [R9+0x11400], desc[UR40][R2.64+0x40], !P0 ;  /* 0x114000400209afae */ /* 0x000fe8000c101d68 */
[----:B------:R0:W-:Y:S04]  /*1e9d0*/  @!P2 LDGSTS.E.BYPASS.LTC128B.128 [R9+0x14400], desc[UR40][R2.64+0x80], !P1 ;  /* 0x144000800209afae */ /* 0x0001e8000c901d68 */
[----:B0-----:R0:W1:Y:S02]  /*1e9e0*/  SHFL.IDX PT, R2, R8, 0x1, 0x1c1f ;  /* 0x003c1f0008027f89 */ /* 0x00106400000e0000 */
.L_x_11737:
[----:B------:R-:W2:Y:S01]  /*1e9f0*/  LDL R0, [R1+0x10] ;  /* 0x0000100001007983 */ /* 0x000ea20000100800 */
[----:B------:R-:W-:-:S05]  /*1ea00*/  VIADD R6, R6, 0xa0 ;  /* 0x000000a006067836 */ /* 0x000fca0000000000 */
[----:B------:R-:W-:-:S13]  /*1ea10*/  ISETP.GE.AND P2, PT, R6, R5, PT ;  /* 0x000000050600720c */ /* 0x000fda0003f46270 */
[----:B-1----:R-:W-:-:S05]  /*1ea20*/  @!P2 LEA R2, P4, R20, R2, 0x1 ;  /* 0x000000021402a211 */ /* 0x002fca00078808ff */
        /* <DEDUP_REMOVED lines=9> */
.L_x_11582:
        /* <DEDUP_REMOVED lines=18> */
.L_x_11738:
[----:B------:R-:W-:Y:S05]  /*1ebe0*/  BSYNC B0 ;  /* 0x0000000000007941 */ /* 0x000fea0003800000 */
.L_x_11583:
[----:B------:R-:W2:Y:S04]  /*1ebf0*/  LDL R4, [R1+0x18] ;  /* 0x0000180001047983 */ /* 0x000ea80000100800 */
[----:B------:R-:W3:Y:S01]  /*1ec00*/  LDL R2, [R1+0xc] ;  /* 0x00000c0001027983 */ /* 0x000ee20000100800 */
        /* <DEDUP_REMOVED lines=16> */
[----:B0-----:R-:W-:Y:S02]  /*1ed10*/  SEL R8, RZ, 0x1, P0 ;  /* 0x00000001ff087807 */ /* 0x001fe40000000000 */
        /* <DEDUP_REMOVED lines=26> */
.L_x_11591:
[----:B-1----:R-:W-:Y:S01]  /*1eec0*/  IMAD R3, R6, 0x8, R22 ;  /* 0x0000000806037824 */ /* 0x002fe200078e0216 */
[----:B------:R-:W-:Y:S01]  /*1eed0*/  SHF.L.U32 R2, R8, 0x1f, RZ ;  /* 0x0000001f08027819 */ /* 0x000fe200000006ff */
[----:B------:R-:W-:Y:S03]  /*1eee0*/  BSSY B3, `(.L_x_11592) ;  /* 0x0000003000037945 */ /* 0x000fe60003800000 */
[----:B------:R-:W1:Y:S02]  /*1eef0*/  SYNCS.PHASECHK.TRANS64.TRYWAIT P0, [R3+URZ+0x2d840], R2 ;  /* 0x02d84002030075a7 */ /* 0x000e64000800017f */
[----:B-1----:R-:W-:Y:S05]  /*1ef00*/  @!P0 BRA `(.L_x_11593) ;  /* 0x0000004c00608947 */ /* 0x002fea0003800000 */
.L_x_11739:
[----:B------:R-:W-:Y:S05]  /*1ef10*/  BSYNC B3 ;  /* 0x0000000000037941 */ /* 0x000fea0003800000 */
.L_x_11592:
[----:B0-----:R-:W0:Y:S01]  /*1ef20*/  S2R R4, SR_TID.X ;  /* 0x0000000000047919 */ /* 0x001e220000002100 */
[----:B------:R-:W-:Y:S01]  /*1ef30*/  BSSY B3, `(.L_x_11594) ;  /* 0x0000009000037945 */ /* 0x000fe20003800000 */
[----:B0-----:R-:W-:-:S04]  /*1ef40*/  LOP3.LUT R4, R4, 0x7f, RZ, 0xc0, !PT ;  /* 0x0000007f04047812 */ /* 0x001fc800078ec0ff */
[----:B------:R-:W-:-:S13]  /*1ef50*/  ISETP.NE.AND P0, PT, R4, RZ, PT ;  /* 0x000000ff0400720c */ /* 0x000fda0003f05270 */
[----:B------:R-:W-:Y:S05]  /*1ef60*/  @P0 BRA `(.L_x_11595) ;  /* 0x0000000000140947 */ /* 0x000fea0003800000 */
[----:B------:R-:W-:Y:S01]  /*1ef70*/  LOP3.LUT P1, RZ, R23, 0x1, RZ, 0xc0, !PT ;  /* 0x0000000117ff7812 */ /* 0x000fe2000782c0ff */
[----:B-1----:R-:W-:-:S04]  /*1ef80*/  IMAD.MOV.U32 R2, RZ, RZ, 0x6000 ;  /* 0x00006000ff027424 */ /* 0x002fc800078e00ff */
[----:B------:R0:W-:Y:S08]  /*1ef90*/  SYNCS.ARRIVE.TRANS64 RZ, [R3+URZ+0x2d830], R2 ;  /* 0x02d8300203ff79a7 */ /* 0x0001f0000800003f */
[----:B------:R-:W-:Y:S05]  /*1efa0*/  @!P1 BRA `(.L_x_11595) ;  /* 0x0000000000049947 */ /* 0x000fea0003800000 */
[----:B------:R-:W-:Y:S01]  /*1efb0*/  BPT.TRAP 0x1 ;  /* 0x000000040000795c */ /* 0x000fe20000300000 */
.L_x_11595:
[----:B------:R-:W-:Y:S05]  /*1efc0*/  BSYNC B3 ;  /* 0x0000000000037941 */ /* 0x000fea0003800000 */
.L_x_11594:
[----:B------:R-:W-:Y:S01]  /*1efd0*/  IMAD.MOV.U32 R10, RZ, RZ, RZ ;  /* 0x000000ffff0a7224 */ /* 0x000fe200078e00ff */
[----:B------:R-:W-:Y:S01]  /*1efe0*/  UIADD3 UR4, UP0, UR42, 0x370, URZ ;  /* 0x000003702a047890 */ /* 0x000fe2000ff1e03f */
[----:B------:R-:W-:Y:S01]  /*1eff0*/  IMAD R4, R6, 0x6000, R22 ;  /* 0x0000600006047824 */ /* 0x000fe200078e0216 */
[----:B------:R-:W-:Y:S01]  /*1f000*/  PLOP3.LUT P0, PT, PT, PT, PT, 0x80, 0x0 ;  /* 0x000000000000781c */ /* 0x000fe20003f0f070 */
[----:B01----:R-:W-:Y:S01]  /*1f010*/  VIADD R3, R3, 0x2d830 ;  /* 0x0002d83003037836 */ /* 0x003fe20000000000 */
[----:B------:R-:W-:Y:S01]  /*1f020*/  R2UR UR10, R10 ;  /* 0x000000000a0a72ca */ /* 0x000fe200000e0000 */
[----:B------:R-:W-:Y:S01]  /*1f030*/  IMAD R2, R0, 0x80, R28 ;  /* 0x0000008000027824 */ /* 0x000fe200078e021c */
[----:B------:R-:W-:Y:S01]  /*1f040*/  UIADD3.X UR5, URZ, UR43, URZ, UP0, !UPT ;  /* 0x0000002b3f057290 */ /* 0x000fe200087fe43f */
[----:B------:R-:W-:Y:S01]  /*1f050*/  VIADD R9, R4, 0x15400 ;  /* 0x0001540004097836 */ /* 0x000fe20000000000 */
[----:B------:R-:W-:Y:S01]  /*1f060*/  UMOV UR6, 0x0 ;  /* 0x0000000000067882 */ /* 0x000fe20000000000 */
[----:B------:R-:W-:-:S10]  /*1f070*/  UMOV UR7, 0x14f00000 ;  /* 0x14f0000000077882 */ /* 0x000fd40000000000 */
.L_x_11596:
        /* <DEDUP_REMOVED lines=16> */
.L_x_11597:
        /* <DEDUP_REMOVED lines=16> */
.L_x_11598:
        /* <DEDUP_REMOVED lines=15> */
.L_x_11740:
[----:B------:R-:W-:Y:S05]  /*1f370*/  BSYNC B3 ;  /* 0x0000000000037941 */ /* 0x000fea0003800000 */
.L_x_11599:
        /* <DEDUP_REMOVED lines=10> */
.L_x_11601:
[----:B------:R-:W-:Y:S01]  /*1f420*/  LOP3.LUT P0, RZ, R23, 0x8, RZ, 0xc0, !PT ;  /* 0x0000000817ff7812 */ /* 0x000fe2000780c0ff */
[----:B------:R-:W-:-:S12]  /*1f430*/  BSSY B3, `(.L_x_11602) ;  /* 0x0000003000037945 */ /* 0x000fd80003800000 */
[----:B------:R-:W-:Y:S05]  /*1f440*/  @P0 BRA `(.L_x_11603) ;  /* 0x0000000000040947 */ /* 0x000fea0003800000 */
[----:B------:R-:W-:Y:S01]  /*1f450*/  BPT.TRAP 0x1 ;  /* 0x000000040000795c */ /* 0x000fe20000300000 */
.L_x_11603:
[----:B------:R-:W-:Y:S05]  /*1f460*/  BSYNC B3 ;  /* 0x0000000000037941 */ /* 0x000fea0003800000 */
.L_x_11602:
        /* <DEDUP_REMOVED lines=10> */
.L_x_11604:
        /* <DEDUP_REMOVED lines=15> */
.L_x_11605:
        /* <DEDUP_REMOVED lines=15> */
.L_x_11606:
        /* <DEDUP_REMOVED lines=12> */
.L_x_11590:
[----:B------:R-:W-:Y:S05]  /*1f7b0*/  BSYNC B1 ;  /* 0x0000000000017941 */ /* 0x000fea0003800000 */
.L_x_11589:
[----:B------:R-:W2:Y:S01]  /*1f7c0*/  LDL R0, [R1+0x18] ;  /* 0x0000180001007983 */ /* 0x000ea20000100800 */
[----:B------:R-:W-:Y:S02]  /*1f7d0*/  IMAD.MOV.U32 R24, RZ, RZ, R6 ;  /* 0x000000ffff187224 */ /* 0x000fe400078e0006 */
[----:B------:R-:W-:Y:S02]  /*1f7e0*/  IMAD.MOV.U32 R27, RZ, RZ, R8 ;  /* 0x000000ffff1b7224 */ /* 0x000fe400078e0008 */
[----:B--2---:R-:W-:-:S07]  /*1f7f0*/  VIADD R0, R0, 0xfffffffd ;  /* 0xfffffffd00007836 */ /* 0x004fce0000000000 */
.L_x_11588:
[----:B------:R-:W-:Y:S05]  /*1f800*/  BSYNC B2 ;  /* 0x0000000000027941 */ /* 0x000fea0003800000 */
.L_x_11587:
[----:B------:R-:W2:Y:S01]  /*1f810*/  LDL.LU R2, [R1+0x18] ;  /* 0x0000180001027983 */ /* 0x000ea20000300800 */
[----:B------:R-:W-:Y:S01]  /*1f820*/  VIADD R7, R7, 0xfffffffe ;  /* 0xfffffffe07077836 */ /* 0x000fe20000000000 */
[----:B--2---:R-:W-:-:S04]  /*1f830*/  LOP3.LUT R2, RZ, R2, RZ, 0x33, !PT ;  /* 0x00000002ff027212 */ /* 0x004fc800078e33ff */
[----:B------:R-:W-:-:S13]  /*1f840*/  ISETP.NE.AND P0, PT, R7, R2, PT ;  /* 0x000000020700720c */ /* 0x000fda0003f05270 */
[----:B------:R-:W-:Y:S05]  /*1f850*/  @!P0 BRA `(.L_x_11586) ;  /* 0x0000001400948947 */ /* 0x000fea0003800000 */
[----:B------:R-:W-:-:S07]  /*1f860*/  IMAD.MOV.U32 R10, RZ, RZ, R17 ;  /* 0x000000ffff0a7224 */ /* 0x000fce00078e0011 */
.L_x_11643:
        /* <DEDUP_REMOVED lines=32> */
.L_x_11609:
[----:B0-----:R-:W-:Y:S01]  /*1fa70*/  IMAD R4, R6, 0x8, R22 ;  /* 0x0000000806047824 */ /* 0x001fe200078e0216 */
[----:B------:R-:W-:Y:S01]  /*1fa80*/  SHF.L.U32 R2, R7, 0x1f, RZ ;  /* 0x0000001f07027819 */ /* 0x000fe200000006ff */
[----:B------:R-:W-:Y:S03]  /*1fa90*/  BSSY B2, `(.L_x_11610) ;  /* 0x0000003000027945 */ /* 0x000fe60003800000 */
[----:B------:R-:W0:Y:S02]  /*1faa0*/  SYNCS.PHASECHK.TRANS64.TRYWAIT P0, [R4+URZ+0x2d840], R2 ;  /* 0x02d84002040075a7 */ /* 0x000e24000800017f */
[----:B0-----:R-:W-:Y:S05]  /*1fab0*/  @!P0 BRA `(.L_x_11611) ;  /* 0x00000040009c8947 */ /* 0x001fea0003800000 */
.L_x_11741:
[----:B------:R-:W-:Y:S05]  /*1fac0*/  BSYNC B2 ;  /* 0x0000000000027941 */ /* 0x000fea0003800000 */
.L_x_11610:
[----:B-1----:R-:W1:Y:S01]  /*1fad0*/  S2R R3, SR_TID.X ;  /* 0x0000000000037919 */ /* 0x002e620000002100 */
[----:B------:R-:W-:Y:S01]  /*1fae0*/  BSSY B2, `(.L_x_11612) ;  /* 0x0000009000027945 */ /* 0x000fe20003800000 */
[----:B-1----:R-:W-:-:S04]  /*1faf0*/  LOP3.LUT R3, R3, 0x7f, RZ, 0xc0, !PT ;  /* 0x0000007f03037812 */ /* 0x002fc800078ec0ff */
[----:B------:R-:W-:-:S13]  /*1fb00*/  ISETP.NE.AND P0, PT, R3, RZ, PT ;  /* 0x000000ff0300720c */ /* 0x000fda0003f05270 */
[----:B------:R-:W-:Y:S05]  /*1fb10*/  @P0 BRA `(.L_x_11613) ;  /* 0x0000000000140947 */ /* 0x000fea0003800000 */
[----:B------:R-:W-:Y:S01]  /*1fb20*/  LOP3.LUT P1, RZ, R23, 0x1, RZ, 0xc0, !PT ;  /* 0x0000000117ff7812 */ /* 0x000fe2000782c0ff */
[----:B0-----:R-:W-:-:S04]  /*1fb30*/  IMAD.MOV.U32 R2, RZ, RZ, 0x6000 ;  /* 0x00006000ff027424 */ /* 0x001fc800078e00ff */
[----:B------:R1:W-:Y:S08]  /*1fb40*/  SYNCS.ARRIVE.TRANS64 RZ, [R4+URZ+0x2d830], R2 ;  /* 0x02d8300204ff79a7 */ /* 0x0003f0000800003f */
[----:B------:R-:W-:Y:S05]  /*1fb50*/  @!P1 BRA `(.L_x_11613) ;  /* 0x0000000000049947 */ /* 0x000fea0003800000 */
[----:B------:R-:W-:Y:S01]  /*1fb60*/  BPT.TRAP 0x1 ;  /* 0x000000040000795c */ /* 0x000fe20000300000 */
.L_x_11613:
[----:B------:R-:W-:Y:S05]  /*1fb70*/  BSYNC B2 ;  /* 0x0000000000027941 */ /* 0x000fea0003800000 */
.L_x_11612:
        /* <DEDUP_REMOVED lines=11> */
.L_x_11614:
        /* <DEDUP_REMOVED lines=16> */
.L_x_11615:
        /* <DEDUP_REMOVED lines=16> */
.L_x_11616:
        /* <DEDUP_REMOVED lines=15> */
.L_x_11742:
[----:B------:R-:W-:Y:S05]  /*1ff20*/  BSYNC B2 ;  /* 0x0000000000027941 */ /* 0x000fea0003800000 */
.L_x_11617:
        /* <DEDUP_REMOVED lines=10> */
.L_x_11619:
[----:B------:R-:W-:Y:S01]  /*1ffd0*/  LOP3.LUT P0, RZ, R23, 0x8, RZ, 0xc0, !PT ;  /* 0x0000000817ff7812 */ /* 0x000fe2000780c0ff */
[----:B------:R-:W-:-:S12]  /*1ffe0*/  BSSY B2, `(.L_x_11620) ;  /* 0x0000003000027945 */ /* 0x000fd80003800000 */
[----:B------:R-:W-:Y:S05]  /*1fff0*/  @P0 BRA `(.L_x_11621) ;  /* 0x0000000000040947 */ /* 0x000fea0003800000 */
[----:B------:R-:W-:Y:S01]  /*20000*/  BPT.TRAP 0x1 ;  /* 0x000000040000795c */ /* 0x000fe20000300000 */
.L_x_11621:
[----:B------:R-:W-:Y:S05]  /*20010*/  BSYNC B2 ;  /* 0x0000000000027941 */ /* 0x000fea0003800000 */
.L_x_11620:
        /* <DEDUP_REMOVED lines=10> */
.L_x_11622:
        /* <DEDUP_REMOVED lines=15> */
.L_x_11623:
        /* <DEDUP_REMOVED lines=15> */
.L_x_11624:
        /* <DEDUP_REMOVED lines=12> */
.L_x_11608:
[----:B------:R-:W-:Y:S05]  /*20360*/  BSYNC B1 ;  /* 0x0000000000017941 */ /* 0x000fea0003800000 */
.L_x_11607:
[----:B------:R-:W-:Y:S01]  /*20370*/  LOP3.LUT P1, RZ, R23, 0x4, RZ, 0xc0, !PT ;  /* 0x0000000417ff7812 */ /* 0x000fe2000782c0ff */
[----:B------:R-:W-:Y:S01]  /*20380*/  VIADD R24, R6, 0x1 ;  /* 0x0000000106187836 */ /* 0x000fe20000000000 */
[----:B------:R-:W-:Y:S01]  /*20390*/  BSSY B1, `(.L_x_11625) ;  /* 0x00000ad000017945 */ /* 0x000fe20003800000 */
[----:B0-----:R-:W-:-:S03]  /*203a0*/  VIADD R8, R0, 0xffffffff ;  /* 0xffffffff00087836 */ /* 0x001fc60000000000 */
        /* <DEDUP_REMOVED lines=28> */
.L_x_11627:
[----:B0-----:R-:W-:Y:S01]  /*20570*/  IMAD R4, R24, 0x8, R22 ;  /* 0x0000000818047824 */ /* 0x001fe200078e0216 */
[----:B------:R-:W-:Y:S01]  /*20580*/  SHF.L.U32 R2, R27, 0x1f, RZ ;  /* 0x0000001f1b027819 */ /* 0x000fe200000006ff */
[----:B------:R-:W-:Y:S03]  /*20590*/  BSSY B2, `(.L_x_11628) ;  /* 0x0000003000027945 */ /* 0x000fe60003800000 */
[----:B------:R-:W0:Y:S02]  /*205a0*/  SYNCS.PHASECHK.TRANS64.TRYWAIT P0, [R4+URZ+0x2d840], R2 ;  /* 0x02d84002040075a7 */ /* 0x000e24000800017f */
[----:B0-----:R-:W-:Y:S05]  /*205b0*/  @!P0 BRA `(.L_x_11629) ;  /* 0x0000003800048947 */ /* 0x001fea0003800000 */
.L_x_11743:
[----:B------:R-:W-:Y:S05]  /*205c0*/  BSYNC B2 ;  /* 0x0000000000027941 */ /* 0x000fea0003800000 */
.L_x_11628:
        /* <DEDUP_REMOVED lines=10> */
.L_x_11631:
[----:B------:R-:W-:Y:S05]  /*20670*/  BSYNC B2 ;  /* 0x0000000000027941 */ /* 0x000fea0003800000 */
.L_x_11630:
        /* <DEDUP_REMOVED lines=11> */
.L_x_11632:
        /* <DEDUP_REMOVED lines=16> */
.L_x_11633:
        /* <DEDUP_REMOVED lines=16> */
.L_x_11634:
        /* <DEDUP_REMOVED lines=15> */
.L_x_11744:
[----:B------:R-:W-:Y:S05]  /*20a20*/  BSYNC B2 ;  /* 0x0000000000027941 */ /* 0x000fea0003800000 */
.L_x_11635:
        /* <DEDUP_REMOVED lines=10> */
.L_x_11637:
[----:B------:R-:W-:Y:S01]  /*20ad0*/  LOP3.LUT P0, RZ, R23, 0x8, RZ, 0xc0, !PT ;  /* 0x0000000817ff7812 */ /* 0x000fe2000780c0ff */
[----:B------:R-:W-:-:S12]  /*20ae0*/  BSSY B2, `(.L_x_11638) ;  /* 0x0000003000027945 */ /* 0x000fd80003800000 */
[----:B------:R-:W-:Y:S05]  /*20af0*/  @P0 BRA `(.L_x_11639) ;  /* 0x0000000000040947 */ /* 0x000fea0003800000 */
[----:B------:R-:W-:Y:S01]  /*20b00*/  BPT.TRAP 0x1 ;  /* 0x000000040000795c */ /* 0x000fe20000300000 */
.L_x_11639:
[----:B------:R-:W-:Y:S05]  /*20b10*/  BSYNC B2 ;  /* 0x0000000000027941 */ /* 0x000fea0003800000 */
.L_x_11638:
        /* <DEDUP_REMOVED lines=10> */
.L_x_11640:
        /* <DEDUP_REMOVED lines=15> */
.L_x_11641:
        /* <DEDUP_REMOVED lines=15> */
.L_x_11642:
        /* <DEDUP_REMOVED lines=12> */
.L_x_11626:
[----:B------:R-:W-:Y:S05]  /*20e60*/  BSYNC B1 ;  /* 0x0000000000017941 */ /* 0x000fea0003800000 */
.L_x_11625:
[----:B------:R-:W2:Y:S01]  /*20e70*/  LDL R2, [R1+0xc] ;  /* 0x00000c0001027983 */ /* 0x000ea20000100800 */
[----:B------:R-:W-:Y:S01]  /*20e80*/  VIADD R0, R0, 0xfffffffe ;  /* 0xfffffffe00007836 */ /* 0x000fe20000000000 */
[----:B--2---:R-:W-:-:S13]  /*20e90*/  ISETP.GT.AND P0, PT, R8, R2, PT ;  /* 0x000000020800720c */ /* 0x004fda0003f04270 */
[----:B------:R-:W-:Y:S05]  /*20ea0*/  @P0 BRA `(.L_x_11643) ;  /* 0xffffffe800700947 */ /* 0x000fea000383ffff */
.L_x_11586:
[----:B------:R-:W-:Y:S05]  /*20eb0*/  BSYNC B0 ;  /* 0x0000000000007941 */ /* 0x000fea0003800000 */
.L_x_11585:
        /* <DEDUP_REMOVED lines=14> */
[----:B------:R-:W1:Y:S01]  /*20fa0*/  POPC R7, R4 ;  /* 0x0000000400077309 */ /* 0x000e620000000000 */
[----:B--2---:R-:W1:Y:S02]  /*20fb0*/  SHFL.IDX PT, R0, R3, R0, 0x1f ;  /* 0x00001f0003007589 */ /* 0x004e6400000e0000 */
[----:B-1----:R-:W-:-:S07]  /*20fc0*/  IADD3 R16, R0, UR37, R7 ;  /* 0x0000002500107c10 */ /* 0x002fce000fffe007 */
.L_x_11645:
[----:B------:R-:W-:Y:S05]  /*20fd0*/  BSYNC B0 ;  /* 0x0000000000007941 */ /* 0x000fea0003800000 */
.L_x_11644:
[----:B------:R-:W-:Y:S01]  /*20fe0*/  LOP3.LUT P0, RZ, R23, 0x4, RZ, 0xc0, !PT ;  /* 0x0000000417ff7812 */ /* 0x000fe2000780c0ff */
[----:B------:R-:W-:-:S12]  /*20ff0*/  BSSY B0, `(.L_x_11646) ;  /* 0x0000049000007945 */ /* 0x000fd80003800000 */
[----:B------:R-:W-:Y:S05]  /*21000*/  @!P0 BRA `(.L_x_11647) ;  /* 0x00000004001c8947 */ /* 0x000fea0003800000 */
[----:B-1----:R-:W-:Y:S01]  /*21010*/  IMAD R3, R24, 0x8, R22 ;  /* 0x0000000818037824 */ /* 0x002fe200078e0216 */
[----:B------:R-:W-:Y:S01]  /*21020*/  SHF.L.U32 R0, R27, 0x1f, RZ ;  /* 0x0000001f1b007819 */ /* 0x000fe200000006ff */
[----:B------:R-:W-:Y:S03]  /*21030*/  BSSY B1, `(.L_x_11648) ;  /* 0x0000003000017945 */ /* 0x000fe60003800000 */
[----:B------:R-:W1:Y:S02]  /*21040*/  SYNCS.PHASECHK.TRANS64.TRYWAIT P0, [R3+URZ+0x2d860], R0 ;  /* 0x02d86000030075a7 */ /* 0x000e64000800017f */
[----:B-1----:R-:W-:Y:S05]  /*21050*/  @!P0 BRA `(.L_x_11649) ;  /* 0x0000002c00848947 */ /* 0x002fea0003800000 */
.L_x_11745:
[----:B------:R-:W-:Y:S05]  /*21060*/  BSYNC B1 ;  /* 0x0000000000017941 */ /* 0x000fea0003800000 */
.L_x_11648:
        /* <DEDUP_REMOVED lines=10> */
.L_x_11650:
[----:B------:R-:W-:Y:S01]  /*21110*/  LOP3.LUT P0, RZ, R23, 0x8, RZ, 0xc0, !PT ;  /* 0x0000000817ff7812 */ /* 0x000fe2000780c0ff */
[----:B------:R-:W-:-:S12]  /*21120*/  BSSY B1, `(.L_x_11651) ;  /* 0x0000003000017945 */ /* 0x000fd80003800000 */
[----:B------:R-:W-:Y:S05]  /*21130*/  @P0 BRA `(.L_x_11652) ;  /* 0x0000000000040947 */ /* 0x000fea0003800000 */
[----:B------:R-:W-:Y:S01]  /*21140*/  BPT.TRAP 0x1 ;  /* 0x000000040000795c */ /* 0x000fe20000300000 */
.L_x_11652:
[----:B------:R-:W-:Y:S05]  /*21150*/  BSYNC B1 ;  /* 0x0000000000017941 */ /* 0x000fea0003800000 */
.L_x_11651:
[----:B------:R-:W-:Y:S01]  /*21160*/  IMAD R0, R24, 0x6000, R22 ;  /* 0x0000600018007824 */ /* 0x000fe200078e0216 */
        /* <DEDUP_REMOVED lines=9> */
.L_x_11653:
        /* <DEDUP_REMOVED lines=15> */
.L_x_11654:
        /* <DEDUP_REMOVED lines=15> */
.L_x_11655:
        /* <DEDUP_REMOVED lines=10> */
.L_x_11647:
[----:B------:R-:W-:Y:S05]  /*21480*/  BSYNC B0 ;  /* 0x0000000000007941 */ /* 0x000fea0003800000 */
.L_x_11646:
[----:B------:R-:W-:-:S05]  /*21490*/  VIADD R24, R24, 0x1 ;  /* 0x0000000118187836 */ /* 0x000fca0000000000 */
[----:B------:R-:W-:-:S04]  /*214a0*/  ISETP.NE.AND P0, PT, R24, 0x2, PT ;  /* 0x000000021800780c */ /* 0x000fc80003f05270 */
[----:B------:R-:W-:Y:S02]  /*214b0*/  SEL R0, RZ, 0x1, P0 ;  /* 0x00000001ff007807 */ /* 0x000fe40000000000 */
[----:B------:R-:W-:Y:S02]  /*214c0*/  SEL R24, R24, RZ, P0 ;  /* 0x000000ff18187207 */ /* 0x000fe40000000000 */
[----:B------:R-:W-:-:S07]  /*214d0*/  LOP3.LUT R27, R27, R0, RZ, 0x3c, !PT ;  /* 0x000000001b1b7212 */ /* 0x000fce00078e3cff */
.L_x_11567:
[----:B------:R-:W-:Y:S05]  /*214e0*/  BSYNC B7 ;  /* 0x0000000000077941 */ /* 0x000fea0003800000 */
.L_x_11565:
[----:B------:R-:W-:-:S13]  /*214f0*/  LOP3.LUT P0, RZ, R23, 0x10, RZ, 0xc0, !PT ;  /* 0x0000001017ff7812 */ /* 0x000fda000780c0ff */
[----:B------:R-:W-:Y:S05]  /*21500*/  @!P0 BRA `(.L_x_11656) ;  /* 0x0000000000248947 */ /* 0x000fea0003800000 */
[----:B------:R-:W-:Y:S05]  /*21510*/  WARPSYNC.ALL ;  /* 0x0000000000007948 */ /* 0x000fea0003800000 */
[----:B------:R-:W2:Y:S08]  /*21520*/  S2UR UR5, SR_CgaCtaId ;  /* 0x00000000000579c3 */ /* 0x000eb00000008800 */
[----:B------:R-:W-:Y:S06]  /*21530*/  BAR.SYNC.DEFER_BLOCKING 0x5, 0x200 ;  /* 0x0148000000007b1d */ /* 0x000fec0000010000 */
[----:B------:R-:W-:-:S02]  /*21540*/  UMOV UR4, 0x400 ;  /* 0x0000040000047882 */ /* 0x000fc40000000000 */
[----:B--2---:R-:W-:-:S06]  /*21550*/  ULEA UR4, UR5, UR4, 0x18 ;  /* 0x0000000405047291 */ /* 0x004fcc000f8ec03f */
[----:B-1----:R-:W-:-:S05]  /*21560*/  IMAD.U32 R22, RZ, RZ, UR4 ;  /* 0x00000004ff167e24 */ /* 0x002fca000f8e00ff */
[----:B------:R2:W3:Y:S01]  /*21570*/  LDS.128 R16, [R22+0x2d8d0] ;  /* 0x02d8d00016107984 */ /* 0x0004e20000000c00 */
[----:B------:R-:W-:Y:S06]  /*21580*/  BAR.ARV 0x4, 0x200 ;  /* 0x0108000000007b1d */ /* 0x000fec0000002000 */
[----:B------:R-:W-:Y:S05]  /*21590*/  BRA `(.L_x_11657) ;  /* 0x0000000800c47947 */ /* 0x000fea0003800000 */
.L_x_11656:
[----:B------:R-:W2:Y:S01]  /*215a0*/  LDL R7, [R1+0x8] ;  /* 0x0000080001077983 */ /* 0x000ea20000100800 */
[----:B------:R-:W-:Y:S01]  /*215b0*/  UMOV UR4, 0xffffffff ;  /* 0xffffffff00047882 */ /* 0x000fe20000000000 */
[----:B--2---:R-:W-:Y:S02]  /*215c0*/  ISETP.NE.AND P5, PT, R7, 0x1f, PT ;  /* 0x0000001f0700780c */ /* 0x004fe40003fa5270 */
[----:B------:R-:W-:Y:S11]  /*215d0*/  BRA.DIV UR4, `(.L_x_11658) ;  /* 0x0000002a04387947 */ /* 0x000ff6000b800000 */
[----:B------:R-:W-:Y:S01]  /*215e0*/  IMAD.IADD R5, R19, 0x1, R7 ;  /* 0x0000000113057824 */ /* 0x000fe200078e0207 */
[----:B------:R-:W-:Y:S01]  /*215f0*/  ULDC UR4, c[0x0][0xc3c] ;  /* 0x00030f0000047ab9 */ /* 0x000fe20000000800 */
[----:B------:R-:W-:-:S03]  /*21600*/  LOP3.LUT P4, RZ, R23, 0x1, RZ, 0xc0, !PT ;  /* 0x0000000117ff7812 */ /* 0x000fc6000788c0ff */
[----:B------:R-:W-:-:S13]  /*21610*/  ISETP.GE.OR P0, PT, R5, UR4, !P5 ;  /* 0x0000000405007c0c */ /* 0x000fda000ef06670 */
[----:B-1----:R-:W1:Y:S02]  /*21620*/  @!P0 LDC.64 R2, c[0x0][0xc80] ;  /* 0x00032000ff028b82 */ /* 0x002e640000000a00 */
[----:B-1----:R-:W-:-:S06]  /*21630*/  @!P0 IMAD.WIDE R2, R5, 0x4, R2 ;  /* 0x0000000405028825 */ /* 0x002fcc00078e0202 */
[----:B------:R1:W2:Y:S01]  /*21640*/  @!P0 LDG.E R3, desc[UR40][R2.64] ;  /* 0x0000002802038981 */ /* 0x0002a2000c1e1900 */
[C---:B------:R-:W-:Y:S02]  /*21650*/  ISETP.GE.U32.AND P1, PT, R7.reuse, 0x4, PT ;  /* 0x000000040700780c */ /* 0x040fe40003f26070 */
[C---:B------:R-:W-:Y:S01]  /*21660*/  ISETP.GE.U32.AND P2, PT, R7.reuse, 0x8, PT ;  /* 0x000000080700780c */ /* 0x040fe20003f46070 */
[----:B------:R-:W-:Y:S01]  /*21670*/  SHFL.IDX PT, R0, R16, RZ, 0x1f ;  /* 0x00001fff10007589 */ /* 0x000fe200000e0000 */
[----:B------:R-:W-:-:S03]  /*21680*/  ISETP.GE.U32.AND P3, PT, R7, 0x10, PT ;  /* 0x000000100700780c */ /* 0x000fc60003f66070 */
[----:B------:R-:W-:Y:S01]  /*21690*/  SHFL.IDX PT, R16, R16, 0x1, 0x1f ;  /* 0x00201f0010107f89 */ /* 0x000fe200000e0000 */
[----:B-1----:R-:W-:Y:S02]  /*216a0*/  IMAD.MOV.U32 R2, RZ, RZ, RZ ;  /* 0x000000ffff027224 */ /* 0x002fe400078e00ff */
[----:B--2---:R-:W-:Y:S01]  /*216b0*/  @!P0 IMAD.MOV.U32 R2, RZ, RZ, R3 ;  /* 0x000000ffff028224 */ /* 0x004fe200078e0003 */
[----:B------:R-:W-:-:S04]  /*216c0*/  ISETP.GE.U32.AND P0, PT, R7, 0x2, PT ;  /* 0x000000020700780c */ /* 0x000fc80003f06070 */
        /* <DEDUP_REMOVED lines=16> */
.L_x_11755:
[----:B------:R-:W-:Y:S02]  /*217d0*/  ULDC UR4, c[0x0][0xc38] ;  /* 0x00030e0000047ab9 */ /* 0x000fe40000000800 */
[----:B------:R-:W-:-:S04]  /*217e0*/  IMAD.U32 R4, RZ, RZ, UR4 ;  /* 0x00000004ff047e24 */ /* 0x000fc8000f8e00ff */
[----:B--2---:R-:W-:-:S04]  /*217f0*/  IMAD R5, R14, R4, RZ ;  /* 0x000000040e057224 */ /* 0x004fc800078e02ff */
[----:B------:R-:W-:-:S05]  /*21800*/  IMAD.IADD R16, R16, 0x1, R5 ;  /* 0x0000000110107824 */ /* 0x000fca00078e0205 */
[----:B------:R-:W-:-:S13]  /*21810*/  ISETP.GT.AND P4, PT, R16, R0, PT ;  /* 0x000000001000720c */ /* 0x000fda0003f84270 */
[----:B------:R-:W-:Y:S05]  /*21820*/  @P4 BRA `(.L_x_11659) ;  /* 0x00000000009c4947 */ /* 0x000fea0003800000 */
.L_x_11664:
        /* <DEDUP_REMOVED lines=10> */
[----:B-1----:R-:W1:Y:S02]  /*218d0*/  LDC.64 R2, c[0x0][0xc80] ;  /* 0x00032000ff027b82 */ /* 0x002e640000000a00 */
[----:B-1----:R-:W-:-:S06]  /*218e0*/  IMAD.WIDE R2, R5, 0x4, R2 ;  /* 0x0000000405027825 */ /* 0x002fcc00078e0202 */
[----:B------:R2:W5:Y:S02]  /*218f0*/  LDG.E R2, desc[UR40][R2.64] ;  /* 0x0000002802027981 */ /* 0x000564000c1e1900 */
.L_x_11662:
[----:B------:R-:W-:Y:S05]  /*21900*/  BSYNC B0 ;  /* 0x0000000000007941 */ /* 0x000fea0003800000 */
.L_x_11661:
[----:B------:R-:W-:-:S03]  /*21910*/  UMOV UR4, 0xffffffff ;  /* 0xffffffff00047882 */ /* 0x000fc60000000000 */
[----:B------:R-:W-:Y:S05]  /*21920*/  BRA.DIV UR4, `(.L_x_11663) ;  /* 0x0000002a04887947 */ /* 0x000fea000b800000 */
[----:B-----5:R-:W3:Y:S01]  /*21930*/  SHFL.UP PT, R14, R2, 0x1, RZ ;  /* 0x04200000020e7989 */ /* 0x020ee200000e00ff */
[----:B------:R-:W-:-:S04]  /*21940*/  LOP3.LUT P4, RZ, R23, 0x1, RZ, 0xc0, !PT ;  /* 0x0000000117ff7812 */ /* 0x000fc8000788c0ff */
[----:B---3--:R-:W-:-:S05]  /*21950*/  SEL R13, R14, RZ, P4 ;  /* 0x000000ff0e0d7207 */ /* 0x008fca0002000000 */
[----:B------:R-:W-:-:S05]  /*21960*/  IMAD.IADD R13, R2, 0x1, R13 ;  /* 0x00000001020d7824 */ /* 0x000fca00078e020d */
[----:B------:R-:W3:Y:S02]  /*21970*/  SHFL.UP PT, R14, R13, 0x2, RZ ;  /* 0x044000000d0e7989 */ /* 0x000ee400000e00ff */
[----:B---3--:R-:W-:-:S05]  /*21980*/  SEL R14, R14, RZ, P0 ;  /* 0x000000ff0e0e7207 */ /* 0x008fca0000000000 */
[----:B-12---:R-:W-:-:S05]  /*21990*/  IMAD.IADD R3, R13, 0x1, R14 ;  /* 0x000000010d037824 */ /* 0x006fca00078e020e */
        /* <DEDUP_REMOVED lines=10> */
.L_x_11763:
[----:B------:R-:W-:Y:S02]  /*21a40*/  ULDC UR4, c[0x0][0xc38] ;  /* 0x00030e0000047ab9 */ /* 0x000fe40000000800 */
[----:B------:R-:W-:-:S04]  /*21a50*/  IMAD.U32 R4, RZ, RZ, UR4 ;  /* 0x00000004ff047e24 */ /* 0x000fc8000f8e00ff */
[----:B--2---:R-:W-:-:S04]  /*21a60*/  IMAD R5, R14, R4, RZ ;  /* 0x000000040e057224 */ /* 0x004fc800078e02ff */
[----:B------:R-:W-:-:S05]  /*21a70*/  IMAD.IADD R16, R5, 0x1, R16 ;  /* 0x0000000105107824 */ /* 0x000fca00078e0210 */
[----:B------:R-:W-:-:S13]  /*21a80*/  ISETP.GT.AND P4, PT, R16, R0, PT ;  /* 0x000000001000720c */ /* 0x000fda0003f84270 */
[----:B------:R-:W-:Y:S05]  /*21a90*/  @!P4 BRA `(.L_x_11664) ;  /* 0xfffffffc0064c947 */ /* 0x000fea000383ffff */
.L_x_11659:
        /* <DEDUP_REMOVED lines=8> */
.L_x_11767:
[----:B------:R-:W-:Y:S01]  /*21b20*/  ISETP.NE.AND P0, PT, R5, RZ, PT ;  /* 0x000000ff0500720c */ /* 0x000fe20003f05270 */
[----:B------:R-:W-:-:S12]  /*21b30*/  IMAD.MOV.U32 R5, RZ, RZ, RZ ;  /* 0x000000ffff057224 */ /* 0x000fd800078e00ff */
[----:B------:R-:W-:Y:S05]  /*21b40*/  @!P0 BRA `(.L_x_11666) ;  /* 0x0000000000108947 */ /* 0x000fea0003800000 */
[----:B------:R-:W-:Y:S01]  /*21b50*/  UMOV UR4, 0xffffffff ;  /* 0xffffffff00047882 */ /* 0x000fe20000000000 */
[----:B0-----:R-:W-:Y:S02]  /*21b60*/  VIADD R12, R6, 0xffffffff ;  /* 0xffffffff060c7836 */ /* 0x001fe40000000000 */
[----:B------:R-:W-:Y:S05]  /*21b70*/  BRA.DIV UR4, `(.L_x_11667) ;  /* 0x0000002a04fc7947 */ /* 0x000fea000b800000 */
[----:B------:R4:W0:Y:S02]  /*21b80*/  SHFL.IDX PT, R5, R3, R12, 0x1f ;  /* 0x00001f0c03057589 */ /* 0x00082400000e0000 */
.L_x_11666:
[----:B-12-4-:R-:W1:Y:S01]  /*21b90*/  LDC.64 R2, c[0x0][0xc90] ;  /* 0x00032400ff027b82 */ /* 0x016e620000000a00 */
[----:B------:R-:W-:-:S04]  /*21ba0*/  IMAD.IADD R19, R6, 0x1, R19 ;  /* 0x0000000106137824 */ /* 0x000fc800078e0213 */
[----:B-1----:R-:W-:-:S05]  /*21bb0*/  IMAD.WIDE R2, R19, 0x4, R2 ;  /* 0x0000000413027825 */ /* 0x002fca00078e0202 */
[----:B------:R1:W3:Y:S01]  /*21bc0*/  LDG.E R7, desc[UR40][R2.64] ;  /* 0x0000002802077981 */ /* 0x0002e2000c1e1900 */
[----:B0-----:R-:W-:-:S04]  /*21bd0*/  IMAD R16, R5, R4, R16 ;  /* 0x0000000405107224 */ /* 0x001fc800078e0210 */
[----:B------:R-:W-:Y:S02]  /*21be0*/  IMAD.IADD R5, R0, 0x1, -R16 ;  /* 0x0000000100057824 */ /* 0x000fe400078e0a10 */
[----:B-1----:R-:W-:Y:S02]  /*21bf0*/  IMAD.MOV.U32 R2, RZ, RZ, RZ ;  /* 0x000000ffff027224 */ /* 0x002fe400078e00ff */
[----:B---3--:R-:W-:-:S05]  /*21c00*/  IMAD R6, R17, R7, RZ ;  /* 0x0000000711067224 */ /* 0x008fca00078e02ff */
[-C--:B------:R-:W-:Y:S02]  /*21c10*/  IABS R8, R6.reuse ;  /* 0x0000000600087213 */ /* 0x080fe40000000000 */
[----:B------:R-:W-:Y:S02]  /*21c20*/  IABS R0, R6 ;  /* 0x0000000600007213 */ /* 0x000fe40000000000 */
[----:B------:R-:W0:Y:S03]  /*21c30*/  I2F.RP R9, R8 ;  /* 0x0000000800097306 */ /* 0x000e260000209400 */
[----:B------:R-:W-:-:S05]  /*21c40*/  IMAD.MOV R0, RZ, RZ, -R0 ;  /* 0x000000ffff007224 */ /* 0x000fca00078e0a00 */
[----:B0-----:R-:W0:Y:S02]  /*21c50*/  MUFU.RCP R9, R9 ;  /* 0x0000000900097308 */ /* 0x001e240000001000 */
[----:B0-----:R-:W-:-:S06]  /*21c60*/  VIADD R10, R9, 0xffffffe ;  /* 0x0ffffffe090a7836 */ /* 0x001fcc0000000000 */
[----:B------:R-:W0:Y:S02]  /*21c70*/  F2I.FTZ.U32.TRUNC.NTZ R3, R10 ;  /* 0x0000000a00037305 */ /* 0x000e24000021f000 */
[----:B0-----:R-:W-:-:S04]  /*21c80*/  IMAD.MOV R11, RZ, RZ, -R3 ;  /* 0x000000ffff0b7224 */ /* 0x001fc800078e0a03 */
[----:B------:R-:W-:-:S04]  /*21c90*/  IMAD R11, R11, R8, RZ ;  /* 0x000000080b0b7224 */ /* 0x000fc800078e02ff */
        /* <DEDUP_REMOVED lines=14> */
[----:B------:R-:W-:Y:S02]  /*21d80*/  IMAD R0, R7, R2, RZ ;  /* 0x0000000207007224 */ /* 0x000fe400078e02ff */
[----:B------:R-:W-:Y:S02]  /*21d90*/  IMAD.MOV R2, RZ, RZ, -R2 ;  /* 0x000000ffff027224 */ /* 0x000fe400078e0a02 */
[----:B------:R-:W-:Y:S02]  /*21da0*/  IMAD.MOV R3, RZ, RZ, -R0 ;  /* 0x000000ffff037224 */ /* 0x000fe400078e0a00 */
[----:B------:R-:W-:-:S03]  /*21db0*/  IMAD R5, R6, R2, R5 ;  /* 0x0000000206057224 */ /* 0x000fc600078e0205 */
[----:B------:R-:W-:-:S04]  /*21dc0*/  VIADDMNMX R4, R3, R4, R7, PT ;  /* 0x0000000403047246 */ /* 0x000fc80003800107 */
        /* <DEDUP_REMOVED lines=30> */
.L_x_11660:
[----:B------:R-:W-:Y:S01]  /*21fb0*/  UMOV UR4, URZ ;  /* 0x0000003f00047c82 */ /* 0x000fe20008000000 */
[----:B------:R-:W-:Y:S01]  /*21fc0*/  UMOV UR5, URZ ;  /* 0x0000003f00057c82 */ /* 0x000fe20008000000 */
[----:B------:R-:W-:Y:S01]  /*21fd0*/  ULDC UR6, c[0x0][0xc3c] ;  /* 0x00030f0000067ab9 */ /* 0x000fe20000000800 */
[----:B------:R-:W-:Y:S02]  /*21fe0*/  IMAD.MOV.U32 R16, RZ, RZ, R0 ;  /* 0x000000ffff107224 */ /* 0x000fe400078e0000 */
[----:B------:R-:W-:Y:S02]  /*21ff0*/  IMAD.U32 R17, RZ, RZ, UR4 ;  /* 0x00000004ff117e24 */ /* 0x000fe4000f8e00ff */
[----:B------:R-:W-:Y:S02]  /*22000*/  IMAD.U32 R18, RZ, RZ, UR5 ;  /* 0x00000005ff127e24 */ /* 0x000fe4000f8e00ff */
[----:B------:R-:W-:-:S07]  /*22010*/  IMAD.U32 R19, RZ, RZ, UR6 ;  /* 0x00000006ff137e24 */ /* 0x000fce000f8e00ff */
.L_x_11668:
[----:B------:R-:W2:Y:S01]  /*22020*/  LDL R0, [R1+0x8] ;  /* 0x0000080001007983 */ /* 0x000ea20000100800 */
[----:B------:R-:W-:Y:S05]  /*22030*/  WARPSYNC.ALL ;  /* 0x0000000000007948 */ /* 0x000fea0003800000 */
[----:B------:R-:W-:Y:S01]  /*22040*/  BAR.SYNC.DEFER_BLOCKING 0x4, 0x200 ;  /* 0x0108000000007b1d */ /* 0x000fe20000010000 */
[----:B--2---:R-:W-:-:S13]  /*22050*/  ISETP.NE.AND P0, PT, R0, RZ, PT ;  /* 0x000000ff0000720c */ /* 0x004fda0003f05270 */
[----:B-1----:R-:W1:Y:S01]  /*22060*/  @!P0 S2R R3, SR_CgaCtaId ;  /* 0x0000000000038919 */ /* 0x002e620000008800 */
[----:B------:R-:W-:-:S04]  /*22070*/  @!P0 MOV R0, 0x400 ;  /* 0x0000040000008802 */ /* 0x000fc80000000f00 */
[----:B-1----:R-:W-:-:S05]  /*22080*/  @!P0 LEA R22, R3, R0, 0x18 ;  /* 0x0000000003168211 */ /* 0x002fca00078ec0ff */
[----:B------:R1:W-:Y:S01]  /*22090*/  @!P0 STS.128 [R22+0x2d8d0], R16 ;  /* 0x02d8d01016008388 */ /* 0x0003e20000000c00 */
[----:B------:R-:W-:Y:S06]  /*220a0*/  BAR.ARV 0x5, 0x200 ;  /* 0x0148000000007b1d */ /* 0x000fec0000002000 */
.L_x_11657:
[----:B------:R-:W-:Y:S02]  /*220b0*/  ULDC UR4, c[0x0][0xc3c] ;  /* 0x00030f0000047ab9 */ /* 0x000fe40000000800 */
[----:B---3--:R-:W-:-:S13]  /*220c0*/  ISETP.GE.AND P0, PT, R19, UR4, PT ;  /* 0x0000000413007c0c */ /* 0x008fda000bf06270 */
[----:B------:R-:W-:Y:S05]  /*220d0*/  @!P0 BRA `(.L_x_11669) ;  /* 0xffffff9000108947 */ /* 0x000fea000383ffff */
[----:B------:R-:W-:Y:S05]  /*220e0*/  BSYNC B8 ;  /* 0x0000000000087941 */ /* 0x000fea0003800000 */
.L_x_11505:
        /* <DEDUP_REMOVED lines=12> */
.L_x_11770:
[----:B------:R-:W-:Y:S05]  /*221b0*/  BSYNC B0 ;  /* 0x0000000000007941 */ /* 0x000fea0003800000 */
.L_x_11670:
[----:B------:R-:W-:-:S03]  /*221c0*/  UMOV UR4, 0xffffffff ;  /* 0xffffffff00047882 */ /* 0x000fc60000000000 */
[----:B------:R-:W-:Y:S05]  /*221d0*/  BRA.DIV UR4, `(.L_x_11672) ;  /* 0x0000002604a07947 */ /* 0x000fea000b800000 */
[----:B-1----:R-:W1:Y:S02]  /*221e0*/  S2R R0, SR_TID.X ;  /* 0x0000000000007919 */ /* 0x002e640000002100 */
[----:B-1----:R-:W-:-:S04]  /*221f0*/  SHF.R.U32.HI R0, RZ, 0x5, R0 ;  /* 0x00000005ff007819 */ /* 0x002fc80000011600 */
[----:B------:R-:W-:-:S05]  /*22200*/  LOP3.LUT R0, R0, 0x3, RZ, 0xc0, !PT ;  /* 0x0000000300007812 */ /* 0x000fca00078ec0ff */
[----:B------:R1:W3:Y:S02]  /*22210*/  SHFL.IDX PT, R14, R0, RZ, 0x1f ;  /* 0x00001fff000e7589 */ /* 0x0002e400000e0000 */
.L_x_11773:
[----:B---3--:R-:W-:-:S13]  /*22220*/  ISETP.NE.AND P0, PT, R14, RZ, PT ;  /* 0x000000ff0e00720c */ /* 0x008fda0003f05270 */
[----:B------:R-:W-:Y:S05]  /*22230*/  @P0 BRA `(.L_x_11290) ;  /* 0x0000000000880947 */ /* 0x000fea0003800000 */
[----:B------:R-:W-:-:S03]  /*22240*/  UMOV UR4, 0xffffffff ;  /* 0xffffffff00047882 */ /* 0x000fc60000000000 */
[----:B------:R-:W-:Y:S05]  /*22250*/  BRA.DIV UR4, `(.L_x_11673) ;  /* 0x0000002604b47947 */ /* 0x000fea000b800000 */
[----:B------:R-:W-:-:S13]  /*22260*/  ELECT P6, URZ, PT ;  /* 0x00000000003f782f */ /* 0x000fda00038c0000 */
.L_x_11776:
[----:B------:R-:W-:Y:S05]  /*22270*/  @!P6 BRA `(.L_x_11290) ;  /* 0x000000000078e947 */ /* 0x000fea0003800000 */
[----:B------:R-:W-:-:S06]  /*22280*/  ULOP3.LUT UR4, UR36, 0x2, URZ, 0xfc, !UPT ;  /* 0x0000000224047892 */ /* 0x000fcc000f8efc3f */
[----:B-1----:R-:W-:-:S05]  /*22290*/  IMAD.U32 R0, RZ, RZ, UR4 ;  /* 0x00000004ff007e24 */ /* 0x002fca000f8e00ff */
[----:B------:R-:W-:-:S13]  /*222a0*/  ISETP.NE.AND P2, PT, R0, 0x3, PT ;  /* 0x000000030000780c */ /* 0x000fda0003f45270 */
[----:B------:R-:W-:Y:S05]  /*222b0*/  @!P2 BRA `(.L_x_11674) ;  /* 0x000000000004a947 */ /* 0x000fea0003800000 */
[----:B------:R-:W-:Y:S01]  /*222c0*/  BPT.TRAP 0x1 ;  /* 0x000000040000795c */ /* 0x000fe20000300000 */
.L_x_11674:
        /* <DEDUP_REMOVED lines=12> */
.L_x_11777:
[----:B------:R-:W3:Y:S02]  /*22390*/  SYNCS.PHASECHK.TRANS64.TRYWAIT P0, [R3+URZ], R0 ;  /* 0x00000000030075a7 */ /* 0x000ee4000800017f */
[----:B---3--:R-:W-:Y:S05]  /*223a0*/  @!P0 BRA `(.L_x_11676) ;  /* 0x0000002400948947 */ /* 0x008fea0003800000 */
.L_x_11778:
[----:B------:R-:W-:Y:S05]  /*223b0*/  @!P2 BRA `(.L_x_11677) ;  /* 0x000000000004a947 */ /* 0x000fea0003800000 */
[----:B------:R-:W-:Y:S01]  /*223c0*/  BPT.TRAP 0x1 ;  /* 0x000000040000795c */ /* 0x000fe20000300000 */
.L_x_11677:
[----:B---3--:R-:W-:-:S04]  /*223d0*/  VIADD R3, R7, 0x2d860 ;  /* 0x0002d86007037836 */ /* 0x008fc80000000000 */
[----:B-1----:R-:W-:-:S04]  /*223e0*/  IMAD R5, R24, 0x8, R3 ;  /* 0x0000000818057824 */ /* 0x002fc800078e0203 */
[----:B------:R-:W1:Y:S02]  /*223f0*/  SYNCS.PHASECHK.TRANS64.TRYWAIT P0, [R5+URZ], R4 ;  /* 0x00000004050075a7 */ /* 0x000e64000800017f */
[----:B-1----:R-:W-:Y:S05]  /*22400*/  @!P0 BRA `(.L_x_11678) ;  /* 0x0000002400908947 */ /* 0x002fea0003800000 */
.L_x_11779:
[----:B------:R-:W-:-:S07]  /*22410*/  IMAD R3, R6, 0x8, R3 ;  /* 0x0000000806037824 */ /* 0x000fce00078e0203 */
.L_x_11679:
[----:B---3--:R3:W4:Y:S02]  /*22420*/  SYNCS.PHASECHK.TRANS64.TRYWAIT P0, [R3+URZ], R0 ;  /* 0x00000000030075a7 */ /* 0x008724000800017f */
[----:B----4-:R-:W-:Y:S05]  /*22430*/  @!P0 NANOSLEEP.SYNCS 0x989680 ;  /* 0x009896800000895d */ /* 0x010fea0003900000 */
[----:B------:R-:W4:Y:S02]  /*22440*/  @!P0 SYNCS.PHASECHK.TRANS64 P0, [R3+URZ], R0 ;  /* 0x00000000030085a7 */ /* 0x000f24000800007f */
[----:B----4-:R-:W-:Y:S05]  /*22450*/  @!P0 BRA `(.L_x_11679) ;  /* 0xfffffffc00f08947 */ /* 0x010fea000383ffff */
.L_x_11290:
[----:B------:R-:W-:Y:S05]  /*22460*/  BSYNC B9 ;  /* 0x0000000000097941 */ /* 0x000fea0003800000 */
.L_x_11287:
[----:B------:R-:W-:Y:S05]  /*22470*/  EXIT ;  /* 0x000000000000794d */ /* 0x000fea0003800000 */
.L_x_11314:
[----:B0-----:R0:W1:Y:S02]  /*22480*/  SYNCS.PHASECHK.TRANS64.TRYWAIT P5, [R14+URZ+0x2d890], R85 ;  /* 0x02d890550e0075a7 */ /* 0x00106400080a017f */
[----:B-1----:R-:W-:Y:S05]  /*22490*/  @!P5 NANOSLEEP.SYNCS 0x989680 ;  /* 0x009896800000d95d */ /* 0x002fea0003900000 */
[----:B------:R-:W1:Y:S02]  /*224a0*/  @!P5 SYNCS.PHASECHK.TRANS64 P5, [R14+URZ+0x2d890], R85 ;  /* 0x02d890550e00d5a7 */ /* 0x000e6400080a007f */
[----:B-1----:R-:W-:Y:S05]  /*224b0*/  @!P5 BRA `(.L_x_11314) ;  /* 0xfffffffc00f0d947 */ /* 0x002fea000383ffff */
[----:B------:R-:W-:Y:S05]  /*224c0*/  BRA `(.L_x_11680) ;  /* 0xfffffe0c00c47947 */ /* 0x000fea000383ffff */
.L_x_11342:
[----:B0-----:R0:W1:Y:S02]  /*224d0*/  SYNCS.PHASECHK.TRANS64.TRYWAIT P5, [R14+URZ+0x2d890], R85 ;  /* 0x02d890550e0075a7 */ /* 0x00106400080a017f */
[----:B-1----:R-:W-:Y:S05]  /*224e0*/  @!P5 NANOSLEEP.SYNCS 0x989680 ;  /* 0x009896800000d95d */ /* 0x002fea0003900000 */
[----:B------:R-:W1:Y:S02]  /*224f0*/  @!P5 SYNCS.PHASECHK.TRANS64 P5, [R14+URZ+0x2d890], R85 ;  /* 0x02d890550e00d5a7 */ /* 0x000e6400080a007f */
[----:B-1----:R-:W-:Y:S05]  /*22500*/  @!P5 BRA `(.L_x_11342) ;  /* 0xfffffffc00f0d947 */ /* 0x002fea000383ffff */
[----:B------:R-:W-:Y:S05]  /*22510*/  BRA `(.L_x_11681) ;  /* 0xfffffe2800307947 */ /* 0x000fea000383ffff */
.L_x_11355:
[----:B0-----:R0:W1:Y:S02]  /*22520*/  SYNCS.PHASECHK.TRANS64.TRYWAIT P4, [R14+URZ+0x2d890], R85 ;  /* 0x02d890550e0075a7 */ /* 0x001064000808017f */
[----:B-1----:R-:W-:Y:S05]  /*22530*/  @!P4 NANOSLEEP.SYNCS 0x989680 ;  /* 0x009896800000c95d */ /* 0x002fea0003900000 */
[----:B------:R-:W1:Y:S02]  /*22540*/  @!P4 SYNCS.PHASECHK.TRANS64 P4, [R14+URZ+0x2d890], R85 ;  /* 0x02d890550e00c5a7 */ /* 0x000e64000808007f */
[----:B-1----:R-:W-:Y:S05]  /*22550*/  @!P4 BRA `(.L_x_11355) ;  /* 0xfffffffc00f0c947 */ /* 0x002fea000383ffff */
[----:B------:R-:W-:Y:S05]  /*22560*/  BRA `(.L_x_11682) ;  /* 0xfffffe40008c7947 */ /* 0x000fea000383ffff */
.L_x_11359:
[----:B--2---:R2:W3:Y:S02]  /*22570*/  SYNCS.PHASECHK.TRANS64.TRYWAIT P3, [R14+URZ+0x2d8b0], R85 ;  /* 0x02d8b0550e0075a7 */ /* 0x0044e4000806017f */
[----:B---3--:R-:W-:Y:S05]  /*22580*/  @!P3 NANOSLEEP.SYNCS 0x989680 ;  /* 0x009896800000b95d */ /* 0x008fea0003900000 */
[----:B------:R-:W3:Y:S02]  /*22590*/  @!P3 SYNCS.PHASECHK.TRANS64 P3, [R14+URZ+0x2d8b0], R85 ;  /* 0x02d8b0550e00b5a7 */ /* 0x000ee4000806007f */
[----:B---3--:R-:W-:Y:S05]  /*225a0*/  @!P3 BRA `(.L_x_11359) ;  /* 0xfffffffc00f0b947 */ /* 0x008fea000383ffff */
[----:B------:R-:W-:Y:S05]  /*225b0*/  BRA `(.L_x_11683) ;  /* 0xfffffe4400247947 */ /* 0x000fea000383ffff */
.L_x_11373:
        /* <DEDUP_REMOVED lines=13> */
.L_x_11685:
[----:B------:R-:W-:Y:S05]  /*22690*/  BSYNC B0 ;  /* 0x0000000000007941 */ /* 0x000fea0003800000 */
.L_x_11684:
[----:B------:R-:W-:Y:S01]  /*226a0*/  IMAD.MOV.U32 R157, RZ, RZ, R14 ;  /* 0x000000ffff9d7224 */ /* 0x000fe200078e000e */
[----:B------:R-:W-:Y:S06]  /*226b0*/  BRA `(.L_x_11686) ;  /* 0xfffffe4c00847947 */ /* 0x000fec000383ffff */
.L_x_11384:
[----:B------:R-:W-:Y:S01]  /*226c0*/  BSSY B1, `(.L_x_11687) ;  /* 0x0000007000017945 */ /* 0x000fe20003800000 */
[----:B------:R-:W-:Y:S02]  /*226d0*/  IMAD.MOV.U32 R12, RZ, RZ, RZ ;  /* 0x000000ffff0c7224 */ /* 0x000fe400078e00ff */
[----:B------:R-:W-:Y:S02]  /*226e0*/  IMAD.MOV.U32 R11, RZ, RZ, 0x1e1f ;  /* 0x00001e1fff0b7424 */ /* 0x000fe400078e00ff */
[----:B------:R-:W-:-:S07]  /*226f0*/  IMAD.MOV.U32 R15, RZ, RZ, -0x1 ;  /* 0xffffffffff0f7424 */ /* 0x000fce00078e00ff */
[----:B------:R-:W-:Y:S05]  /*22700*/  WARPSYNC.COLLECTIVE R15, `(.L_x_11688) ;  /* 0x000000000f087348 */ /* 0x000fea0003c00000 */
[----:B------:R0:W1:Y:S02]  /*22710*/  SHFL.IDX P6, R14, R13, R12, R11 ;  /* 0x0000000c0d0e7389 */ /* 0x00006400000c000b */
[----:B01----:R-:W-:Y:S01]  /*22720*/  ENDCOLLECTIVE ;  /* 0x000000000000791b */ /* 0x003fe20003800000 */
.L_x_11688:
[----:B------:R-:W-:Y:S05]  /*22730*/  BSYNC B1 ;  /* 0x0000000000017941 */ /* 0x000fea0003800000 */
.L_x_11687:
        /* <DEDUP_REMOVED lines=8> */
.L_x_11689:
[----:B------:R-:W-:Y:S02]  /*227c0*/  IMAD.MOV.U32 R13, RZ, RZ, R5 ;  /* 0x000000ffff0d7224 */ /* 0x000fe400078e0005 */
[----:B------:R-:W-:-:S07]  /*227d0*/  IMAD.MOV.U32 R0, RZ, RZ, R14 ;  /* 0x000000ffff007224 */ /* 0x000fce00078e000e */
[----:B------:R-:W-:Y:S05]  /*227e0*/  WARPSYNC.COLLECTIVE R15, `(.L_x_11690) ;  /* 0x000000000f087348 */ /* 0x000fea0003c00000 */
[----:B------:R0:W1:Y:S02]  /*227f0*/  SHFL.IDX P6, R14, R13, R12, R11 ;  /* 0x0000000c0d0e7389 */ /* 0x00006400000c000b */
[----:B01----:R-:W-:Y:S01]  /*22800*/  ENDCOLLECTIVE ;  /* 0x000000000000791b */ /* 0x003fe20003800000 */
.L_x_11690:
[----:B------:R-:W-:Y:S02]  /*22810*/  IMAD.MOV.U32 R13, RZ, RZ, R4 ;  /* 0x000000ffff0d7224 */ /* 0x000fe400078e0004 */
[----:B------:R-:W-:-:S07]  /*22820*/  IMAD.MOV.U32 R5, RZ, RZ, R14 ;  /* 0x000000ffff057224 */ /* 0x000fce00078e000e */
[----:B------:R-:W-:Y:S05]  /*22830*/  WARPSYNC.COLLECTIVE R15, `(.L_x_11691) ;  /* 0x000000000f087348 */ /* 0x000fea0003c00000 */
[----:B------:R0:W1:Y:S02]  /*22840*/  SHFL.IDX P6, R14, R13, R12, R11 ;  /* 0x0000000c0d0e7389 */ /* 0x00006400000c000b */
[----:B01----:R-:W-:Y:S01]  /*22850*/  ENDCOLLECTIVE ;  /* 0x000000000000791b */ /* 0x003fe20003800000 */
.L_x_11691:
[----:B------:R-:W-:Y:S05]  /*22860*/  BRA `(.L_x_11692) ;  /* 0xfffffe5400007947 */ /* 0x000fea000383ffff */
.L_x_11388:
[----:B0-----:R0:W1:Y:S02]  /*22870*/  SYNCS.PHASECHK.TRANS64.TRYWAIT P1, [R2+URZ+0x2d800], R3 ;  /* 0x02d80003020075a7 */ /* 0x001064000802017f */
[----:B-1----:R-:W-:Y:S05]  /*22880*/  @!P1 NANOSLEEP.SYNCS 0x989680 ;  /* 0x009896800000995d */ /* 0x002fea0003900000 */
[----:B------:R-:W1:Y:S02]  /*22890*/  @!P1 SYNCS.PHASECHK.TRANS64 P1, [R2+URZ+0x2d800], R3 ;  /* 0x02d80003020095a7 */ /* 0x000e64000802007f */
[----:B-1----:R-:W-:Y:S05]  /*228a0*/  @!P1 BRA `(.L_x_11388) ;  /* 0xfffffffc00f09947 */ /* 0x002fea000383ffff */
[----:B------:R-:W-:Y:S05]  /*228b0*/  BRA `(.L_x_11693) ;  /* 0xfffffe5c00307947 */ /* 0x000fea000383ffff */
.L_x_11400:
[----:B------:R-:W-:Y:S01]  /*228c0*/  BSSY B1, `(.L_x_11694) ;  /* 0x0000007000017945 */ /* 0x000fe20003800000 */
[----:B------:R-:W-:Y:S02]  /*228d0*/  IMAD.MOV.U32 R12, RZ, RZ, RZ ;  /* 0x000000ffff0c7224 */ /* 0x000fe400078e00ff */
[----:B------:R-:W-:Y:S02]  /*228e0*/  IMAD.MOV.U32 R11, RZ, RZ, 0x1e1f ;  /* 0x00001e1fff0b7424 */ /* 0x000fe400078e00ff */
[----:B------:R-:W-:-:S07]  /*228f0*/  IMAD.MOV.U32 R15, RZ, RZ, -0x1 ;  /* 0xffffffffff0f7424 */ /* 0x000fce00078e00ff */
[----:B------:R-:W-:Y:S05]  /*22900*/  WARPSYNC.COLLECTIVE R15, `(.L_x_11695) ;  /* 0x000000000f087348 */ /* 0x000fea0003c00000 */
[----:B------:R0:W1:Y:S02]  /*22910*/  SHFL.IDX P6, R14, R13, R12, R11 ;  /* 0x0000000c0d0e7389 */ /* 0x00006400000c000b */
[----:B01----:R-:W-:Y:S01]  /*22920*/  ENDCOLLECTIVE ;  /* 0x000000000000791b */ /* 0x003fe20003800000 */
.L_x_11695:
[----:B------:R-:W-:Y:S05]  /*22930*/  BSYNC B1 ;  /* 0x0000000000017941 */ /* 0x000fea0003800000 */
.L_x_11694:
        /* <DEDUP_REMOVED lines=8> */
.L_x_11696:
[----:B------:R-:W-:Y:S02]  /*229c0*/  IMAD.MOV.U32 R37, RZ, RZ, R3 ;  /* 0x000000ffff257224 */ /* 0x000fe400078e0003 */
[----:B------:R-:W-:Y:S02]  /*229d0*/  IMAD.MOV.U32 R13, RZ, RZ, R5 ;  /* 0x000000ffff0d7224 */ /* 0x000fe400078e0005 */
[----:B------:R-:W-:-:S07]  /*229e0*/  IMAD.MOV.U32 R0, RZ, RZ, R14 ;  /* 0x000000ffff007224 */ /* 0x000fce00078e000e */
[----:B------:R-:W-:Y:S05]  /*229f0*/  WARPSYNC.COLLECTIVE R15, `(.L_x_11697) ;  /* 0x000000000f087348 */ /* 0x000fea0003c00000 */
[----:B------:R0:W1:Y:S02]  /*22a00*/  SHFL.IDX P6, R14, R13, R12, R11 ;  /* 0x0000000c0d0e7389 */ /* 0x00006400000c000b */
[----:B01----:R-:W-:Y:S01]  /*22a10*/  ENDCOLLECTIVE ;  /* 0x000000000000791b */ /* 0x003fe20003800000 */
.L_x_11697:
[----:B------:R-:W-:Y:S02]  /*22a20*/  IMAD.MOV.U32 R36, RZ, RZ, R0 ;  /* 0x000000ffff247224 */ /* 0x000fe400078e0000 */
[----:B------:R-:W-:Y:S02]  /*22a30*/  IMAD.MOV.U32 R13, RZ, RZ, R4 ;  /* 0x000000ffff0d7224 */ /* 0x000fe400078e0004 */
[----:B------:R-:W-:-:S07]  /*22a40*/  IMAD.MOV.U32 R5, RZ, RZ, R14 ;  /* 0x000000ffff057224 */ /* 0x000fce00078e000e */
[----:B------:R-:W-:Y:S05]  /*22a50*/  WARPSYNC.COLLECTIVE R15, `(.L_x_11698) ;  /* 0x000000000f087348 */ /* 0x000fea0003c00000 */
[----:B------:R0:W1:Y:S02]  /*22a60*/  SHFL.IDX P6, R14, R13, R12, R11 ;  /* 0x0000000c0d0e7389 */ /* 0x00006400000c000b */
[----:B01----:R-:W-:Y:S01]  /*22a70*/  ENDCOLLECTIVE ;  /* 0x000000000000791b */ /* 0x003fe20003800000 */
.L_x_11698:
[----:B------:R-:W-:Y:S05]  /*22a80*/  BRA `(.L_x_11699) ;  /* 0xfffffe7000047947 */ /* 0x000fea000383ffff */
.L_x_11404:
[----:B0-----:R0:W1:Y:S02]  /*22a90*/  SYNCS.PHASECHK.TRANS64.TRYWAIT P1, [R2+URZ+0x2d800], R3 ;  /* 0x02d80003020075a7 */ /* 0x001064000802017f */
[----:B-1----:R-:W-:Y:S05]  /*22aa0*/  @!P1 NANOSLEEP.SYNCS 0x989680 ;  /* 0x009896800000995d */ /* 0x002fea0003900000 */
[----:B------:R-:W1:Y:S02]  /*22ab0*/  @!P1 SYNCS.PHASECHK.TRANS64 P1, [R2+URZ+0x2d800], R3 ;  /* 0x02d80003020095a7 */ /* 0x000e64000802007f */
[----:B-1----:R-:W-:Y:S05]  /*22ac0*/  @!P1 BRA `(.L_x_11404) ;  /* 0xfffffffc00f09947 */ /* 0x002fea000383ffff */
[----:B------:R-:W-:Y:S05]  /*22ad0*/  BRA `(.L_x_11700) ;  /* 0xfffffe7400807947 */ /* 0x000fea000383ffff */
.L_x_11412:
[----:B-1----:R1:W2:Y:S02]  /*22ae0*/  SYNCS.PHASECHK.TRANS64.TRYWAIT P2, [R3+URZ+0x2d830], R0 ;  /* 0x02d83000030075a7 */ /* 0x0022a4000804017f */
[----:B--2---:R-:W-:Y:S05]  /*22af0*/  @!P2 NANOSLEEP.SYNCS 0x989680 ;  /* 0x009896800000a95d */ /* 0x004fea0003900000 */
[----:B------:R-:W2:Y:S02]  /*22b00*/  @!P2 SYNCS.PHASECHK.TRANS64 P2, [R3+URZ+0x2d830], R0 ;  /* 0x02d830000300a5a7 */ /* 0x000ea4000804007f */
[----:B--2---:R-:W-:Y:S05]  /*22b10*/  @!P2 BRA `(.L_x_11412) ;  /* 0xfffffffc00f0a947 */ /* 0x004fea000383ffff */
[----:B------:R-:W-:Y:S05]  /*22b20*/  BRA `(.L_x_11411) ;  /* 0xfffffe8800c47947 */ /* 0x000fea000383ffff */
.L_x_11430:
[----:B-1----:R1:W2:Y:S02]  /*22b30*/  SYNCS.PHASECHK.TRANS64.TRYWAIT P4, [R9+URZ+0x2d830], R8 ;  /* 0x02d83008090075a7 */ /* 0x0022a4000808017f */
[----:B--2---:R-:W-:Y:S05]  /*22b40*/  @!P4 NANOSLEEP.SYNCS 0x989680 ;  /* 0x009896800000c95d */ /* 0x004fea0003900000 */
[----:B------:R-:W2:Y:S02]  /*22b50*/  @!P4 SYNCS.PHASECHK.TRANS64 P4, [R9+URZ+0x2d830], R8 ;  /* 0x02d830080900c5a7 */ /* 0x000ea4000808007f */
[----:B--2---:R-:W-:Y:S05]  /*22b60*/  @!P4 BRA `(.L_x_11430) ;  /* 0xfffffffc00f0c947 */ /* 0x004fea000383ffff */
[----:B------:R-:W-:Y:S05]  /*22b70*/  BRA `(.L_x_11429) ;  /* 0xfffffec000487947 */ /* 0x000fea000383ffff */
.L_x_11434:
[----:B-1----:R1:W2:Y:S02]  /*22b80*/  SYNCS.PHASECHK.TRANS64.TRYWAIT P3, [R9+URZ+0x2d850], R8 ;  /* 0x02d85008090075a7 */ /* 0x0022a4000806017f */
[----:B--2---:R-:W-:Y:S05]  /*22b90*/  @!P3 NANOSLEEP.SYNCS 0x989680 ;  /* 0x009896800000b95d */ /* 0x004fea0003900000 */
[----:B------:R-:W2:Y:S02]  /*22ba0*/  @!P3 SYNCS.PHASECHK.TRANS64 P3, [R9+URZ+0x2d850], R8 ;  /* 0x02d850080900b5a7 */ /* 0x000ea4000806007f */
[----:B--2---:R-:W-:Y:S05]  /*22bb0*/  @!P3 BRA `(.L_x_11434) ;  /* 0xfffffffc00f0b947 */ /* 0x004fea000383ffff */
[----:B------:R-:W-:Y:S05]  /*22bc0*/  BRA `(.L_x_11431) ;  /* 0xfffffec4004c7947 */ /* 0x000fea000383ffff */
.L_x_11453:
[----:B-1----:R1:W2:Y:S02]  /*22bd0*/  SYNCS.PHASECHK.TRANS64.TRYWAIT P3, [R0+URZ+0x2d830], R11 ;  /* 0x02d8300b000075a7 */ /* 0x0022a4000806017f */
[----:B--2---:R-:W-:Y:S05]  /*22be0*/  @!P3 NANOSLEEP.SYNCS 0x989680 ;  /* 0x009896800000b95d */ /* 0x004fea0003900000 */
[----:B------:R-:W2:Y:S02]  /*22bf0*/  @!P3 SYNCS.PHASECHK.TRANS64 P3, [R0+URZ+0x2d830], R11 ;  /* 0x02d8300b0000b5a7 */ /* 0x000ea4000806007f */
[----:B--2---:R-:W-:Y:S05]  /*22c00*/  @!P3 BRA `(.L_x_11453) ;  /* 0xfffffffc00f0b947 */ /* 0x004fea000383ffff */
[----:B------:R-:W-:Y:S05]  /*22c10*/  BRA `(.L_x_11452) ;  /* 0xfffffef400d07947 */ /* 0x000fea000383ffff */
.L_x_11457:
[----:B-1----:R1:W2:Y:S02]  /*22c20*/  SYNCS.PHASECHK.TRANS64.TRYWAIT P2, [R6+URZ+0x2d850], R0 ;  /* 0x02d85000060075a7 */ /* 0x0022a4000804017f */
[----:B--2---:R-:W-:Y:S05]  /*22c30*/  @!P2 NANOSLEEP.SYNCS 0x989680 ;  /* 0x009896800000a95d */ /* 0x004fea0003900000 */
[----:B------:R-:W2:Y:S02]  /*22c40*/  @!P2 SYNCS.PHASECHK.TRANS64 P2, [R6+URZ+0x2d850], R0 ;  /* 0x02d850000600a5a7 */ /* 0x000ea4000804007f */
[----:B--2---:R-:W-:Y:S05]  /*22c50*/  @!P2 BRA `(.L_x_11457) ;  /* 0xfffffffc00f0a947 */ /* 0x004fea000383ffff */
[----:B------:R-:W-:Y:S05]  /*22c60*/  BRA `(.L_x_11454) ;  /* 0xfffffef800d47947 */ /* 0x000fea000383ffff */
.L_x_11464:
[----:B-1----:R1:W2:Y:S02]  /*22c70*/  SYNCS.PHASECHK.TRANS64.TRYWAIT P3, [R0+URZ+0x2d830], R11 ;  /* 0x02d8300b000075a7 */ /* 0x0022a4000806017f */
[----:B--2---:R-:W-:Y:S05]  /*22c80*/  @!P3 NANOSLEEP.SYNCS 0x989680 ;  /* 0x009896800000b95d */ /* 0x004fea0003900000 */
[----:B------:R-:W2:Y:S02]  /*22c90*/  @!P3 SYNCS.PHASECHK.TRANS64 P3, [R0+URZ+0x2d830], R11 ;  /* 0x02d8300b0000b5a7 */ /* 0x000ea4000806007f */
[----:B--2---:R-:W-:Y:S05]  /*22ca0*/  @!P3 BRA `(.L_x_11464) ;  /* 0xfffffffc00f0b947 */ /* 0x004fea000383ffff */
[----:B------:R-:W-:Y:S05]  /*22cb0*/  BRA `(.L_x_11463) ;  /* 0xffffff1800a47947 */ /* 0x000fea000383ffff */
.L_x_11468:
[----:B-1----:R1:W2:Y:S02]  /*22cc0*/  SYNCS.PHASECHK.TRANS64.TRYWAIT P2, [R6+URZ+0x2d850], R0 ;  /* 0x02d85000060075a7 */ /* 0x0022a4000804017f */
[----:B--2---:R-:W-:Y:S05]  /*22cd0*/  @!P2 NANOSLEEP.SYNCS 0x989680 ;  /* 0x009896800000a95d */ /* 0x004fea0003900000 */
[----:B------:R-:W2:Y:S02]  /*22ce0*/  @!P2 SYNCS.PHASECHK.TRANS64 P2, [R6+URZ+0x2d850], R0 ;  /* 0x02d850000600a5a7 */ /* 0x000ea4000804007f */
[----:B--2---:R-:W-:Y:S05]  /*22cf0*/  @!P2 BRA `(.L_x_11468) ;  /* 0xfffffffc00f0a947 */ /* 0x004fea000383ffff */
[----:B------:R-:W-:Y:S05]  /*22d00*/  BRA `(.L_x_11465) ;  /* 0xffffff1c00a87947 */ /* 0x000fea000383ffff */
.L_x_11481:
[----:B-1----:R1:W2:Y:S02]  /*22d10*/  SYNCS.PHASECHK.TRANS64.TRYWAIT P0, [R10+URZ+0x2d850], R7 ;  /* 0x02d850070a0075a7 */ /* 0x0022a4000800017f */
[----:B--2---:R-:W-:Y:S05]  /*22d20*/  @!P0 NANOSLEEP.SYNCS 0x989680 ;  /* 0x009896800000895d */ /* 0x004fea0003900000 */
[----:B------:R-:W2:Y:S02]  /*22d30*/  @!P0 SYNCS.PHASECHK.TRANS64 P0, [R10+URZ+0x2d850], R7 ;  /* 0x02d850070a0085a7 */ /* 0x000ea4000800007f */
[----:B--2---:R-:W-:Y:S05]  /*22d40*/  @!P0 BRA `(.L_x_11481) ;  /* 0xfffffffc00f08947 */ /* 0x004fea000383ffff */
[----:B------:R-:W-:Y:S05]  /*22d50*/  BRA `(.L_x_11480) ;  /* 0xffffff4c00747947 */ /* 0x000fea000383ffff */
.L_x_11491:
[----:B------:R-:W-:Y:S02]  /*22d60*/  IMAD.MOV.U32 R13, RZ, RZ, R4 ;  /* 0x000000ffff0d7224 */ /* 0x000fe400078e0004 */
[----:B------:R-:W-:Y:S02]  /*22d70*/  IMAD.MOV.U32 R12, RZ, RZ, RZ ;  /* 0x000000ffff0c7224 */ /* 0x000fe400078e00ff */
[----:B------:R-:W-:Y:S02]  /*22d80*/  IMAD.MOV.U32 R11, RZ, RZ, 0x1c1f ;  /* 0x00001c1fff0b7424 */ /* 0x000fe400078e00ff */
[----:B------:R-:W-:-:S07]  /*22d90*/  IMAD.MOV.U32 R15, RZ, RZ, -0x1 ;  /* 0xffffffffff0f7424 */ /* 0x000fce00078e00ff */
[----:B-1----:R-:W-:Y:S05]  /*22da0*/  WARPSYNC.COLLECTIVE R15, `(.L_x_11701) ;  /* 0x000000000f087348 */ /* 0x002fea0003c00000 */
[----:B------:R0:W2:Y:S02]  /*22db0*/  SHFL.IDX P6, R14, R13, R12, R11 ;  /* 0x0000000c0d0e7389 */ /* 0x0000a400000c000b */
[----:B012---:R-:W-:Y:S01]  /*22dc0*/  ENDCOLLECTIVE ;  /* 0x000000000000791b */ /* 0x007fe20003800000 */
.L_x_11701:
[----:B------:R-:W-:Y:S02]  /*22dd0*/  IMAD.MOV.U32 R13, RZ, RZ, R0 ;  /* 0x000000ffff0d7224 */ /* 0x000fe400078e0000 */
[----:B------:R-:W-:-:S07]  /*22de0*/  IMAD.MOV.U32 R3, RZ, RZ, R14 ;  /* 0x000000ffff037224 */ /* 0x000fce00078e000e */
[----:B------:R-:W-:Y:S05]  /*22df0*/  WARPSYNC.COLLECTIVE R15, `(.L_x_11702) ;  /* 0x000000000f087348 */ /* 0x000fea0003c00000 */
[----:B------:R0:W1:Y:S02]  /*22e00*/  SHFL.IDX P6, R14, R13, R12, R11 ;  /* 0x0000000c0d0e7389 */ /* 0x00006400000c000b */
[----:B01----:R-:W-:Y:S01]  /*22e10*/  ENDCOLLECTIVE ;  /* 0x000000000000791b */ /* 0x003fe20003800000 */
.L_x_11702:
[----:B------:R-:W-:Y:S05]  /*22e20*/  BRA `(.L_x_11703) ;  /* 0xffffff7000807947 */ /* 0x000fea000383ffff */
.L_x_11494:
[----:B------:R-:W-:Y:S01]  /*22e30*/  BSSY B1, `(.L_x_11704) ;  /* 0x0000008000017945 */ /* 0x000fe20003800000 */
[----:B----4-:R-:W-:Y:S02]  /*22e40*/  IMAD.MOV.U32 R13, RZ, RZ, R4 ;  /* 0x000000ffff0d7224 */ /* 0x010fe400078e0004 */
[----:B------:R-:W-:Y:S02]  /*22e50*/  IMAD.MOV.U32 R12, RZ, RZ, 0x1 ;  /* 0x00000001ff0c7424 */ /* 0x000fe400078e00ff */
[----:B------:R-:W-:Y:S02]  /*22e60*/  IMAD.MOV.U32 R11, RZ, RZ, 0x1c1f ;  /* 0x00001c1fff0b7424 */ /* 0x000fe400078e00ff */
[----:B------:R-:W-:-:S07]  /*22e70*/  IMAD.MOV.U32 R15, RZ, RZ, -0x1 ;  /* 0xffffffffff0f7424 */ /* 0x000fce00078e00ff */
[----:B0123--:R-:W-:Y:S05]  /*22e80*/  WARPSYNC.COLLECTIVE R15, `(.L_x_11705) ;  /* 0x000000000f087348 */ /* 0x00ffea0003c00000 */
[----:B---3--:R3:W4:Y:S02]  /*22e90*/  SHFL.IDX P6, R14, R13, R12, R11 ;  /* 0x0000000c0d0e7389 */ /* 0x00872400000c000b */
[----:B01234-:R-:W-:Y:S01]  /*22ea0*/  ENDCOLLECTIVE ;  /* 0x000000000000791b */ /* 0x01ffe20003800000 */
.L_x_11705:
[----:B------:R-:W-:Y:S05]  /*22eb0*/  BSYNC B1 ;  /* 0x0000000000017941 */ /* 0x000fea0003800000 */
.L_x_11704:
        /* <DEDUP_REMOVED lines=8> */
.L_x_11706:
[----:B------:R-:W-:Y:S05]  /*22f40*/  BRA `(.L_x_11707) ;  /* 0xffffff7000947947 */ /* 0x000fea000383ffff */
.L_x_11519:
[----:B------:R-:W1:Y:S01]  /*22f50*/  S2R R11, SR_TID.X ;  /* 0x00000000000b7919 */ /* 0x000e620000002100 */
[----:B------:R-:W-:Y:S01]  /*22f60*/  BSSY B1, `(.L_x_11708) ;  /* 0x000000a000017945 */ /* 0x000fe20003800000 */
[----:B0-----:R-:W-:Y:S02]  /*22f70*/  IMAD.MOV.U32 R12, RZ, RZ, RZ ;  /* 0x000000ffff0c7224 */ /* 0x001fe400078e00ff */
[----:B------:R-:W-:Y:S01]  /*22f80*/  IMAD.MOV.U32 R15, RZ, RZ, -0x1 ;  /* 0xffffffffff0f7424 */ /* 0x000fe200078e00ff */
[----:B-1----:R-:W-:-:S04]  /*22f90*/  SHF.R.U32.HI R11, RZ, 0x5, R11 ;  /* 0x00000005ff0b7819 */ /* 0x002fc8000001160b */
[----:B------:R-:W-:-:S05]  /*22fa0*/  LOP3.LUT R11, R11, 0x3, RZ, 0xc0, !PT ;  /* 0x000000030b0b7812 */ /* 0x000fca00078ec0ff */
[----:B------:R-:W-:Y:S02]  /*22fb0*/  IMAD.MOV.U32 R13, RZ, RZ, R11 ;  /* 0x000000ffff0d7224 */ /* 0x000fe400078e000b */
[----:B------:R-:W-:-:S07]  /*22fc0*/  IMAD.MOV.U32 R11, RZ, RZ, 0x1f ;  /* 0x0000001fff0b7424 */ /* 0x000fce00078e00ff */
[----:B------:R-:W-:Y:S05]  /*22fd0*/  WARPSYNC.COLLECTIVE R15, `(.L_x_11709) ;  /* 0x000000000f087348 */ /* 0x000fea0003c00000 */
[----:B------:R0:W1:Y:S02]  /*22fe0*/  SHFL.IDX P6, R14, R13, R12, R11 ;  /* 0x0000000c0d0e7389 */ /* 0x00006400000c000b */
[----:B01----:R-:W-:Y:S01]  /*22ff0*/  ENDCOLLECTIVE ;  /* 0x000000000000791b */ /* 0x003fe20003800000 */
.L_x_11709:
[----:B------:R-:W-:Y:S05]  /*23000*/  BSYNC B1 ;  /* 0x0000000000017941 */ /* 0x000fea0003800000 */
.L_x_11708:
[----:B------:R-:W-:Y:S05]  /*23010*/  BRA `(.L_x_11710) ;  /* 0xffffff8800e07947 */ /* 0x000fea000383ffff */
.L_x_11521:
[----:B------:R-:W-:Y:S01]  /*23020*/  BSSY B1, `(.L_x_11711) ;  /* 0x0000006000017945 */ /* 0x000fe20003800000 */
[----:B------:R-:W-:-:S07]  /*23030*/  IMAD.MOV.U32 R15, RZ, RZ, -0x1 ;  /* 0xffffffffff0f7424 */ /* 0x000fce00078e00ff */
[----:B01----:R-:W-:Y:S05]  /*23040*/  WARPSYNC.COLLECTIVE R15, `(.L_x_11712) ;  /* 0x000000000f0c7348 */ /* 0x003fea0003c00000 */
[----:B------:R-:W-:Y:S02]  /*23050*/  ELECT P6, UR62, PT ;  /* 0x00000000003e782f */ /* 0x000fe400038c0000 */
[----:B------:R-:W-:Y:S01]  /*23060*/  MOV R14, UR62 ;  /* 0x0000003e000e7c02 */ /* 0x000fe20008000f00 */
[----:B01----:R-:W-:Y:S10]  /*23070*/  ENDCOLLECTIVE ;  /* 0x000000000000791b */ /* 0x003ff40003800000 */
.L_x_11712:
[----:B------:R-:W-:Y:S05]  /*23080*/  BSYNC B1 ;  /* 0x0000000000017941 */ /* 0x000fea0003800000 */
.L_x_11711:
[----:B------:R-:W-:Y:S01]  /*23090*/  PLOP3.LUT P2, PT, P6, PT, PT, 0x80, 0x0 ;  /* 0x000000000000781c */ /* 0x000fe2000374f070 */
[----:B------:R-:W-:-:S12]  /*230a0*/  BRA `(.L_x_11520) ;  /* 0xffffff8800d47947 */ /* 0x000fd8000383ffff */
.L_x_11523:
[----:B-1----:R1:W2:Y:S02]  /*230b0*/  SYNCS.PHASECHK.TRANS64.TRYWAIT P0, [R22+URZ+0x2d820], R3 ;  /* 0x02d82003160075a7 */ /* 0x0022a4000800017f */
[----:B--2---:R-:W-:Y:S05]  /*230c0*/  @!P0 NANOSLEEP.SYNCS 0x989680 ;  /* 0x009896800000895d */ /* 0x004fea0003900000 */
[----:B------:R-:W2:Y:S02]  /*230d0*/  @!P0 SYNCS.PHASECHK.TRANS64 P0, [R22+URZ+0x2d820], R3 ;  /* 0x02d82003160085a7 */ /* 0x000ea4000800007f */
[----:B--2---:R-:W-:Y:S05]  /*230e0*/  @!P0 BRA `(.L_x_11523) ;  /* 0xfffffffc00f08947 */ /* 0x004fea000383ffff */
[----:B------:R-:W-:Y:S05]  /*230f0*/  BRA `(.L_x_11713) ;  /* 0xffffff8800e47947 */ /* 0x000fea000383ffff */
.L_x_11527:
[----:B--2---:R2:W3:Y:S02]  /*23100*/  SYNCS.PHASECHK.TRANS64.TRYWAIT P0, [R11+URZ+0x2d8a0], R10 ;  /* 0x02d8a00a0b0075a7 */ /* 0x0044e4000800017f */
[----:B---3--:R-:W-:Y:S05]  /*23110*/  @!P0 NANOSLEEP.SYNCS 0x989680 ;  /* 0x009896800000895d */ /* 0x008fea0003900000 */
[----:B------:R-:W3:Y:S02]  /*23120*/  @!P0 SYNCS.PHASECHK.TRANS64 P0, [R11+URZ+0x2d8a0], R10 ;  /* 0x02d8a00a0b0085a7 */ /* 0x000ee4000800007f */
[----:B---3--:R-:W-:Y:S05]  /*23130*/  @!P0 BRA `(.L_x_11527) ;  /* 0xfffffffc00f08947 */ /* 0x008fea000383ffff */
[----:B------:R-:W-:Y:S05]  /*23140*/  BRA `(.L_x_11714) ;  /* 0xffffff8c00007947 */ /* 0x000fea000383ffff */
.L_x_11534:
[----:B0-----:R0:W1:Y:S02]  /*23150*/  SYNCS.PHASECHK.TRANS64.TRYWAIT P0, [R11+URZ+0x2d8c0], R10 ;  /* 0x02d8c00a0b0075a7 */ /* 0x001064000800017f */
[----:B-1----:R-:W-:Y:S05]  /*23160*/  @!P0 NANOSLEEP.SYNCS 0x989680 ;  /* 0x009896800000895d */ /* 0x002fea0003900000 */
[----:B------:R-:W1:Y:S02]  /*23170*/  @!P0 SYNCS.PHASECHK.TRANS64 P0, [R11+URZ+0x2d8c0], R10 ;  /* 0x02d8c00a0b0085a7 */ /* 0x000e64000800007f */
[----:B-1----:R-:W-:Y:S05]  /*23180*/  @!P0 BRA `(.L_x_11534) ;  /* 0xfffffffc00f08947 */ /* 0x002fea000383ffff */
[----:B------:R-:W-:Y:S05]  /*23190*/  BRA `(.L_x_11715) ;  /* 0xffffff8c00f47947 */ /* 0x000fea000383ffff */
.L_x_11543:
[----:B--2---:R2:W3:Y:S02]  /*231a0*/  SYNCS.PHASECHK.TRANS64.TRYWAIT P0, [R6+URZ+0x2d8a0], R3 ;  /* 0x02d8a003060075a7 */ /* 0x0044e4000800017f */
[----:B---3--:R-:W-:Y:S05]  /*231b0*/  @!P0 NANOSLEEP.SYNCS 0x989680 ;  /* 0x009896800000895d */ /* 0x008fea0003900000 */
[----:B------:R-:W3:Y:S02]  /*231c0*/  @!P0 SYNCS.PHASECHK.TRANS64 P0, [R6+URZ+0x2d8a0], R3 ;  /* 0x02d8a003060085a7 */ /* 0x000ee4000800007f */
[----:B---3--:R-:W-:Y:S05]  /*231d0*/  @!P0 BRA `(.L_x_11543) ;  /* 0xfffffffc00f08947 */ /* 0x008fea000383ffff */
[----:B------:R-:W-:Y:S05]  /*231e0*/  BRA `(.L_x_11716) ;  /* 0xffffff94002c7947 */ /* 0x000fea000383ffff */
.L_x_11550:
[----:B0-----:R0:W1:Y:S02]  /*231f0*/  SYNCS.PHASECHK.TRANS64.TRYWAIT P0, [R6+URZ+0x2d8c0], R3 ;  /* 0x02d8c003060075a7 */ /* 0x001064000800017f */
[----:B-1----:R-:W-:Y:S05]  /*23200*/  @!P0 NANOSLEEP.SYNCS 0x989680 ;  /* 0x009896800000895d */ /* 0x002fea0003900000 */
[----:B------:R-:W1:Y:S02]  /*23210*/  @!P0 SYNCS.PHASECHK.TRANS64 P0, [R6+URZ+0x2d8c0], R3 ;  /* 0x02d8c003060085a7 */ /* 0x000e64000800007f */
[----:B-1----:R-:W-:Y:S05]  /*23220*/  @!P0 BRA `(.L_x_11550) ;  /* 0xfffffffc00f08947 */ /* 0x002fea000383ffff */
[----:B------:R-:W-:Y:S05]  /*23230*/  BRA `(.L_x_11717) ;  /* 0xffffff98001c7947 */ /* 0x000fea000383ffff */
.L_x_11573:
[----:B------:R-:W3:Y:S01]  /*23240*/  S2R R20, SR_TID.X ;  /* 0x0000000000147919 */ /* 0x000ee20000002100 */
[----:B------:R-:W-:Y:S01]  /*23250*/  BSSY B0, `(.L_x_11718) ;  /* 0x000000a000007945 */ /* 0x000fe20003800000 */
[----:B0-----:R-:W-:Y:S02]  /*23260*/  IMAD.MOV.U32 R12, RZ, RZ, RZ ;  /* 0x000000ffff0c7224 */ /* 0x001fe400078e00ff */
[----:B------:R-:W-:Y:S02]  /*23270*/  IMAD.MOV.U32 R11, RZ, RZ, 0x1f ;  /* 0x0000001fff0b7424 */ /* 0x000fe400078e00ff */
[----:B------:R-:W-:Y:S01]  /*23280*/  IMAD.MOV.U32 R15, RZ, RZ, -0x1 ;  /* 0xffffffffff0f7424 */ /* 0x000fe200078e00ff */
[----:B---3--:R-:W-:-:S04]  /*23290*/  SHF.R.U32.HI R20, RZ, 0x5, R20 ;  /* 0x00000005ff147819 */ /* 0x008fc80000011614 */
[----:B------:R-:W-:-:S05]  /*232a0*/  LOP3.LUT R20, R20, 0x3, RZ, 0xc0, !PT ;  /* 0x0000000314147812 */ /* 0x000fca00078ec0ff */
[----:B------:R-:W-:-:S07]  /*232b0*/  IMAD.MOV.U32 R13, RZ, RZ, R20 ;  /* 0x000000ffff0d7224 */ /* 0x000fce00078e0014 */
[----:B-12---:R-:W-:Y:S05]  /*232c0*/  WARPSYNC.COLLECTIVE R15, `(.L_x_11719) ;  /* 0x000000000f087348 */ /* 0x006fea0003c00000 */
[----:B------:R0:W3:Y:S02]  /*232d0*/  SHFL.IDX P6, R14, R13, R12, R11 ;  /* 0x0000000c0d0e7389 */ /* 0x0000e400000c000b */
[----:B0123--:R-:W-:Y:S01]  /*232e0*/  ENDCOLLECTIVE ;  /* 0x000000000000791b */ /* 0x00ffe20003800000 */
.L_x_11719:
[----:B------:R-:W-:Y:S05]  /*232f0*/  BSYNC B0 ;  /* 0x0000000000007941 */ /* 0x000fea0003800000 */
.L_x_11718:
[----:B------:R-:W-:Y:S05]  /*23300*/  BRA `(.L_x_11720) ;  /* 0xffffffa400a47947 */ /* 0x000fea000383ffff */
.L_x_11575:
[----:B------:R-:W-:Y:S01]  /*23310*/  BSSY B0, `(.L_x_11721) ;  /* 0x0000006000007945 */ /* 0x000fe20003800000 */
[----:B------:R-:W-:-:S07]  /*23320*/  IMAD.MOV.U32 R15, RZ, RZ, -0x1 ;  /* 0xffffffffff0f7424 */ /* 0x000fce00078e00ff */
[----:B0123--:R-:W-:Y:S05]  /*23330*/  WARPSYNC.COLLECTIVE R15, `(.L_x_11722) ;  /* 0x000000000f0c7348 */ /* 0x00ffea0003c00000 */
[----:B------:R-:W-:Y:S02]  /*23340*/  ELECT P6, UR62, PT ;  /* 0x00000000003e782f */ /* 0x000fe400038c0000 */
[----:B------:R-:W-:Y:S01]  /*23350*/  MOV R14, UR62 ;  /* 0x0000003e000e7c02 */ /* 0x000fe20008000f00 */
[----:B0123--:R-:W-:Y:S10]  /*23360*/  ENDCOLLECTIVE ;  /* 0x000000000000791b */ /* 0x00fff40003800000 */
.L_x_11722:
[----:B------:R-:W-:Y:S05]  /*23370*/  BSYNC B0 ;  /* 0x0000000000007941 */ /* 0x000fea0003800000 */
.L_x_11721:
[----:B------:R-:W-:Y:S05]  /*23380*/  BRA `(.L_x_11723) ;  /* 0xffffffa400a47947 */ /* 0x000fea000383ffff */
.L_x_11577:
[----:B---3--:R3:W4:Y:S02]  /*23390*/  SYNCS.PHASECHK.TRANS64.TRYWAIT P0, [R0+URZ+0x2d840], R2 ;  /* 0x02d84002000075a7 */ /* 0x008724000800017f */
[----:B----4-:R-:W-:Y:S05]  /*233a0*/  @!P0 NANOSLEEP.SYNCS 0x989680 ;  /* 0x009896800000895d */ /* 0x010fea0003900000 */
[----:B------:R-:W4:Y:S02]  /*233b0*/  @!P0 SYNCS.PHASECHK.TRANS64 P0, [R0+URZ+0x2d840], R2 ;  /* 0x02d84002000085a7 */ /* 0x000f24000800007f */
[----:B----4-:R-:W-:Y:S05]  /*233c0*/  @!P0 BRA `(.L_x_11577) ;  /* 0xfffffffc00f08947 */ /* 0x010fea000383ffff */
[----:B------:R-:W-:Y:S05]  /*233d0*/  BRA `(.L_x_11724) ;  /* 0xffffffa400f47947 */ /* 0x000fea000383ffff */
.L_x_11581:
[----:B------:R-:W2:Y:S01]  /*233e0*/  LDL.LU R11, [R1+0x1c] ;  /* 0x00001c00010b7983 */ /* 0x000ea20000300800 */
[----:B------:R-:W-:-:S03]  /*233f0*/  IMAD.MOV.U32 R6, RZ, RZ, R12 ;  /* 0x000000ffff067224 */ /* 0x000fc600078e000c */
[----:B------:R0:W5:Y:S01]  /*23400*/  LDL R9, [R1+0x10] ;  /* 0x0000100001097983 */ /* 0x0001620000100800 */
[----:B------:R-:W-:Y:S02]  /*23410*/  IMAD.MOV.U32 R13, RZ, RZ, R0 ;  /* 0x000000ffff0d7224 */ /* 0x000fe400078e0000 */
[----:B------:R-:W-:Y:S02]  /*23420*/  IMAD.MOV.U32 R12, RZ, RZ, RZ ;  /* 0x000000ffff0c7224 */ /* 0x000fe400078e00ff */
[----:B------:R-:W-:Y:S02]  /*23430*/  IMAD.MOV.U32 R15, RZ, RZ, -0x1 ;  /* 0xffffffffff0f7424 */ /* 0x000fe400078e00ff */
[----:B------:R-:W-:Y:S02]  /*23440*/  IMAD.IADD R6, R21, 0x1, R6 ;  /* 0x0000000115067824 */ /* 0x000fe400078e0206 */
[----:B--2---:R-:W-:Y:S02]  /*23450*/  IMAD R5, R11, R10, RZ ;  /* 0x0000000a0b057224 */ /* 0x004fe400078e02ff */
[----:B0-----:R-:W-:-:S07]  /*23460*/  IMAD.MOV.U32 R11, RZ, RZ, 0x1c1f ;  /* 0x00001c1fff0b7424 */ /* 0x001fce00078e00ff */
[----:B-----5:R-:W-:Y:S05]  /*23470*/  WARPSYNC.COLLECTIVE R15, `(.L_x_11725) ;  /* 0x000000000f087348 */ /* 0x020fea0003c00000 */
[----:B------:R0:W1:Y:S02]  /*23480*/  SHFL.IDX P6, R14, R13, R12, R11 ;  /* 0x0000000c0d0e7389 */ /* 0x00006400000c000b */
[----:B01---5:R-:W-:Y:S01]  /*23490*/  ENDCOLLECTIVE ;  /* 0x000000000000791b */ /* 0x023fe20003800000 */
.L_x_11725:
[----:B------:R-:W-:Y:S02]  /*234a0*/  IMAD.MOV.U32 R13, RZ, RZ, R4 ;  /* 0x000000ffff0d7224 */ /* 0x000fe400078e0004 */
[----:B------:R-:W-:-:S07]  /*234b0*/  IMAD.MOV.U32 R2, RZ, RZ, R14 ;  /* 0x000000ffff027224 */ /* 0x000fce00078e000e */
[----:B------:R-:W-:Y:S05]  /*234c0*/  WARPSYNC.COLLECTIVE R15, `(.L_x_11726) ;  /* 0x000000000f087348 */ /* 0x000fea0003c00000 */
[----:B------:R0:W1:Y:S02]  /*234d0*/  SHFL.IDX P6, R14, R13, R12, R11 ;  /* 0x0000000c0d0e7389 */ /* 0x00006400000c000b */
[----:B01----:R-:W-:Y:S01]  /*234e0*/  ENDCOLLECTIVE ;  /* 0x000000000000791b */ /* 0x003fe20003800000 */
.L_x_11726:
[----:B------:R-:W-:Y:S01]  /*234f0*/  ISETP.GE.AND P2, PT, R6, R5, PT ;  /* 0x000000050600720c */ /* 0x000fe20003f46270 */
[----:B------:R-:W-:Y:S02]  /*23500*/  IMAD.MOV.U32 R13, RZ, RZ, R0 ;  /* 0x000000ffff0d7224 */ /* 0x000fe400078e0000 */
[----:B------:R-:W-:Y:S02]  /*23510*/  IMAD.MOV.U32 R12, RZ, RZ, 0x1 ;  /* 0x00000001ff0c7424 */ /* 0x000fe400078e00ff */
[----:B------:R-:W-:-:S08]  /*23520*/  IMAD.MOV.U32 R3, RZ, RZ, R14 ;  /* 0x000000ffff037224 */ /* 0x000fd000078e000e */
[----:B------:R-:W-:Y:S05]  /*23530*/  WARPSYNC.COLLECTIVE R15, `(.L_x_11727) ;  /* 0x000000000f087348 */ /* 0x000fea0003c00000 */
[----:B------:R0:W1:Y:S02]  /*23540*/  SHFL.IDX P6, R14, R13, R12, R11 ;  /* 0x0000000c0d0e7389 */ /* 0x00006400000c000b */
[----:B01----:R-:W-:Y:S01]  /*23550*/  ENDCOLLECTIVE ;  /* 0x000000000000791b */ /* 0x003fe20003800000 */
.L_x_11727:
        /* <DEDUP_REMOVED lines=16> */
.L_x_11728:
[----:B------:R-:W-:-:S05]  /*23660*/  VIADD R10, R6, 0x20 ;  /* 0x00000020060a7836 */ /* 0x000fca0000000000 */
[----:B------:R-:W-:Y:S01]  /*23670*/  ISETP.GE.AND P2, PT, R10, R5, PT ;  /* 0x000000050a00720c */ /* 0x000fe20003f46270 */
[----:B------:R-:W-:Y:S02]  /*23680*/  IMAD.MOV.U32 R13, RZ, RZ, R0 ;  /* 0x000000ffff0d7224 */ /* 0x000fe400078e0000 */
[----:B------:R-:W-:Y:S02]  /*23690*/  IMAD.MOV.U32 R12, RZ, RZ, 0x2 ;  /* 0x00000002ff0c7424 */ /* 0x000fe400078e00ff */
[----:B------:R-:W-:-:S08]  /*236a0*/  IMAD.MOV.U32 R3, RZ, RZ, R14 ;  /* 0x000000ffff037224 */ /* 0x000fd000078e000e */
[----:B------:R-:W-:-:S13]  /*236b0*/  @!P2 LEA R3, P4, R20, R3, 0x1 ;  /* 0x000000031403a211 */ /* 0x000fda00078808ff */
[----:B------:R-:W-:Y:S05]  /*236c0*/  WARPSYNC.COLLECTIVE R15, `(.L_x_11729) ;  /* 0x000000000f087348 */ /* 0x000fea0003c00000 */
[----:B------:R0:W1:Y:S02]  /*236d0*/  SHFL.IDX P6, R14, R13, R12, R11 ;  /* 0x0000000c0d0e7389 */ /* 0x00006400000c000b */
[----:B01----:R-:W-:Y:S01]  /*236e0*/  ENDCOLLECTIVE ;  /* 0x000000000000791b */ /* 0x003fe20003800000 */
.L_x_11729:
        /* <DEDUP_REMOVED lines=8> */
[----:B------:R-:W-:Y:S01]  /*23770*/  @!P2 LDGSTS.E.BYPASS.LTC128B.128 [R9+0xfc00], desc[UR40][R2.64+0x40], !P0 ;  /* 0x0fc000400209afae */ /* 0x000fe2000c101d68 */
[----:B------:R-:W-:-:S03]  /*23780*/  IMAD.MOV.U32 R13, RZ, RZ, R4 ;  /* 0x000000ffff0d7224 */ /* 0x000fc600078e0004 */
[----:B------:R0:W-:Y:S02]  /*23790*/  @!P2 LDGSTS.E.BYPASS.LTC128B.128 [R9+0x12c00], desc[UR40][R2.64+0x80], !P1 ;  /* 0x12c000800209afae */ /* 0x0001e4000c901d68 */
[----:B0-----:R-:W-:-:S05]  /*237a0*/  VIADD R2, R6, 0x40 ;  /* 0x0000004006027836 */ /* 0x001fca0000000000 */
[----:B------:R-:W-:Y:S01]  /*237b0*/  ISETP.GE.AND P2, PT, R2, R5, PT ;  /* 0x000000050200720c */ /* 0x000fe20003f46270 */
[----:B------:R-:W-:-:S12]  /*237c0*/  IMAD.MOV.U32 R2, RZ, RZ, R14 ;  /* 0x000000ffff027224 */ /* 0x000fd800078e000e */
[----:B------:R-:W-:Y:S05]  /*237d0*/  WARPSYNC.COLLECTIVE R15, `(.L_x_11730) ;  /* 0x000000000f087348 */ /* 0x000fea0003c00000 */
[----:B------:R0:W1:Y:S02]  /*237e0*/  SHFL.IDX P6, R14, R13, R12, R11 ;  /* 0x0000000c0d0e7389 */ /* 0x00006400000c000b */
[----:B01----:R-:W-:Y:S01]  /*237f0*/  ENDCOLLECTIVE ;  /* 0x000000000000791b */ /* 0x003fe20003800000 */
.L_x_11730:
[----:B------:R-:W-:Y:S02]  /*23800*/  IMAD.MOV.U32 R13, RZ, RZ, R0 ;  /* 0x000000ffff0d7224 */ /* 0x000fe400078e0000 */
[----:B------:R-:W-:Y:S02]  /*23810*/  IMAD.MOV.U32 R12, RZ, RZ, 0x3 ;  /* 0x00000003ff0c7424 */ /* 0x000fe400078e00ff */
[----:B------:R-:W-:-:S07]  /*23820*/  IMAD.MOV.U32 R3, RZ, RZ, R14 ;  /* 0x000000ffff037224 */ /* 0x000fce00078e000e */
[----:B------:R-:W-:Y:S05]  /*23830*/  WARPSYNC.COLLECTIVE R15, `(.L_x_11731) ;  /* 0x000000000f087348 */ /* 0x000fea0003c00000 */
[----:B------:R0:W1:Y:S02]  /*23840*/  SHFL.IDX P6, R14, R13, R12, R11 ;  /* 0x0000000c0d0e7389 */ /* 0x00006400000c000b */
[----:B01----:R-:W-:Y:S01]  /*23850*/  ENDCOLLECTIVE ;  /* 0x000000000000791b */ /* 0x003fe20003800000 */
.L_x_11731:
[----:B------:R-:W-:-:S05]  /*23860*/  @!P2 LEA R3, P4, R20, R3, 0x1 ;  /* 0x000000031403a211 */ /* 0x000fca00078808ff */
[----:B------:R-:W-:Y:S02]  /*23870*/  @!P2 IMAD.X R2, RZ, RZ, R2, P4 ;  /* 0x000000ffff02a224 */ /* 0x000fe400020e0602 */
[----:B------:R-:W-:-:S03]  /*23880*/  IMAD.MOV.U32 R13, RZ, RZ, R4 ;  /* 0x000000ffff0d7224 */ /* 0x000fc600078e0004 */
[----:B------:R-:W-:-:S04]  /*23890*/  @!P2 LOP3.LUT R3, R3, R2, RZ, 0x3c, !PT ;  /* 0x000000020303a212 */ /* 0x000fc800078e3cff */
[----:B------:R-:W-:Y:S01]  /*238a0*/  @!P2 LOP3.LUT R2, R3, R2, RZ, 0x3c, !PT ;  /* 0x000000020302a212 */ /* 0x000fe200078e3cff */
[----:B------:R-:W-:-:S07]  /*238b0*/  IMAD.MOV.U32 R0, RZ, RZ, R14 ;  /* 0x000000ffff007224 */ /* 0x000fce00078e000e */
[----:B------:R-:W-:Y:S05]  /*238c0*/  WARPSYNC.COLLECTIVE R15, `(.L_x_11732) ;  /* 0x000000000f087348 */ /* 0x000fea0003c00000 */
[----:B------:R0:W1:Y:S02]  /*238d0*/  SHFL.IDX P6, R14, R13, R12, R11 ;  /* 0x0000000c0d0e7389 */ /* 0x00006400000c000b */
[----:B01----:R-:W-:Y:S01]  /*238e0*/  ENDCOLLECTIVE ;  /* 0x000000000000791b */ /* 0x003fe20003800000 */
.L_x_11732:
        /* <DEDUP_REMOVED lines=9> */
[----:B0-----:R-:W-:-:S05]  /*23980*/  VIADD R2, R6, 0x60 ;  /* 0x0000006006027836 */ /* 0x001fca0000000000 */
[----:B------:R-:W-:Y:S01]  /*23990*/  ISETP.GE.AND P2, PT, R2, R5, PT ;  /* 0x000000050200720c */ /* 0x000fe20003f46270 */
[----:B------:R-:W-:-:S12]  /*239a0*/  IMAD.MOV.U32 R4, RZ, RZ, R14 ;  /* 0x000000ffff047224 */ /* 0x000fd800078e000e */
[----:B------:R-:W-:Y:S05]  /*239b0*/  WARPSYNC.COLLECTIVE R15, `(.L_x_11733) ;  /* 0x000000000f087348 */ /* 0x000fea0003c00000 */
[----:B------:R0:W1:Y:S02]  /*239c0*/  SHFL.IDX P6, R14, R13, R12, R11 ;  /* 0x0000000c0d0e7389 */ /* 0x00006400000c000b */
[----:B01----:R-:W-:Y:S01]  /*239d0*/  ENDCOLLECTIVE ;  /* 0x000000000000791b */ /* 0x003fe20003800000 */
.L_x_11733:
        /* <DEDUP_REMOVED lines=16> */
.L_x_11734:
[----:B------:R-:W-:Y:S02]  /*23ae0*/  IMAD.MOV.U32 R13, RZ, RZ, R7 ;  /* 0x000000ffff0d7224 */ /* 0x000fe400078e0007 */
[----:B------:R-:W-:Y:S02]  /*23af0*/  IMAD.MOV.U32 R12, RZ, RZ, 0x1 ;  /* 0x00000001ff0c7424 */ /* 0x000fe400078e00ff */
[----:B------:R-:W-:-:S07]  /*23b00*/  IMAD.MOV.U32 R2, RZ, RZ, R14 ;  /* 0x000000ffff027224 */ /* 0x000fce00078e000e */
[----:B------:R-:W-:Y:S05]  /*23b10*/  WARPSYNC.COLLECTIVE R15, `(.L_x_11735) ;  /* 0x000000000f087348 */ /* 0x000fea0003c00000 */
[----:B------:R0:W1:Y:S02]  /*23b20*/  SHFL.IDX P6, R14, R13, R12, R11 ;  /* 0x0000000c0d0e7389 */ /* 0x00006400000c000b */
[----:B01----:R-:W-:Y:S01]  /*23b30*/  ENDCOLLECTIVE ;  /* 0x000000000000791b */ /* 0x003fe20003800000 */
.L_x_11735:
[----:B------:R-:W-:Y:S01]  /*23b40*/  IMAD.MOV.U32 R13, RZ, RZ, R8 ;  /* 0x000000ffff0d7224 */ /* 0x000fe200078e0008 */
[----:B------:R-:W-:Y:S01]  /*23b50*/  @!P2 LEA R2, P4, R20, R2, 0x1 ;  /* 0x000000021402a211 */ /* 0x000fe200078808ff */
[----:B------:R-:W-:-:S12]  /*23b60*/  IMAD.MOV.U32 R7, RZ, RZ, R14 ;  /* 0x000000ffff077224 */ /* 0x000fd800078e000e */
[----:B------:R-:W-:Y:S05]  /*23b70*/  WARPSYNC.COLLECTIVE R15, `(.L_x_11736) ;  /* 0x000000000f087348 */ /* 0x000fea0003c00000 */
[----:B------:R0:W1:Y:S02]  /*23b80*/  SHFL.IDX P6, R14, R13, R12, R11 ;  /* 0x0000000c0d0e7389 */ /* 0x00006400000c000b */
[----:B01----:R-:W-:Y:S01]  /*23b90*/  ENDCOLLECTIVE ;  /* 0x000000000000791b */ /* 0x003fe20003800000 */
.L_x_11736:
[----:B------:R-:W-:-:S04]  /*23ba0*/  @!P2 IMAD.X R0, RZ, RZ, R0, P4 ;  /* 0x000000ffff00a224 */ /* 0x000fc800020e0600 */
[----:B------:R-:W-:-:S05]  /*23bb0*/  @!P2 IMAD.MOV.U32 R3, RZ, RZ, R0 ;  /* 0x000000ffff03a224 */ /* 0x000fca00078e0000 */
[----:B------:R-:W-:Y:S01]  /*23bc0*/  @!PT LDS RZ, [RZ] ;  /* 0x00000000fffff984 */ /* 0x000fe20000000800 */
[----:B------:R-:W-:Y:S01]  /*23bd0*/  @!PT LDS RZ, [RZ] ;  /* 0x00000000fffff984 */ /* 0x000fe20000000800 */
[----:B------:R-:W-:Y:S01]  /*23be0*/  @!PT LDS RZ, [RZ] ;  /* 0x00000000fffff984 */ /* 0x000fe20000000800 */
[----:B------:R-:W-:Y:S04]  /*23bf0*/  @!P2 LDGSTS.E.BYPASS.LTC128B.128 [R9+0xe400], desc[UR40][R2.64], !P3 ;  /* 0x0e4000000209afae */ /* 0x000fe8000d901d68 */
[----:B------:R-:W-:Y:S04]  /*23c00*/  @!P2 LDGSTS.E.BYPASS.LTC128B.128 [R9+0x11400], desc[UR40][R2.64+0x40], !P0 ;  /* 0x114000400209afae */ /* 0x000fe8000c101d68 */
[----:B------:R0:W-:Y:S02]  /*23c10*/  @!P2 LDGSTS.E.BYPASS.LTC128B.128 [R9+0x14400], desc[UR40][R2.64+0x80], !P1 ;  /* 0x144000800209afae */ /* 0x0001e4000c901d68 */
[----:B0-----:R-:W-:Y:S01]  /*23c20*/  IMAD.MOV.U32 R2, RZ, RZ, R14 ;  /* 0x000000ffff027224 */ /* 0x001fe200078e000e */
[----:B------:R-:W-:Y:S06]  /*23c30*/  BRA `(.L_x_11737) ;  /* 0xffffffac006c7947 */ /* 0x000fec000383ffff */
.L_x_11584:
[----:B-1----:R1:W2:Y:S02]  /*23c40*/  SYNCS.PHASECHK.TRANS64.TRYWAIT P0, [R22+URZ+0x2d820], R3 ;  /* 0x02d82003160075a7 */ /* 0x0022a4000800017f */
[----:B--2---:R-:W-:Y:S05]  /*23c50*/  @!P0 NANOSLEEP.SYNCS 0x989680 ;  /* 0x009896800000895d */ /* 0x004fea0003900000 */
[----:B------:R-:W2:Y:S02]  /*23c60*/  @!P0 SYNCS.PHASECHK.TRANS64 P0, [R22+URZ+0x2d820], R3 ;  /* 0x02d82003160085a7 */ /* 0x000ea4000800007f */
[----:B--2---:R-:W-:Y:S05]  /*23c70*/  @!P0 BRA `(.L_x_11584) ;  /* 0xfffffffc00f08947 */ /* 0x004fea000383ffff */
[----:B------:R-:W-:Y:S05]  /*23c80*/  BRA `(.L_x_11738) ;  /* 0xffffffac00d47947 */ /* 0x000fea000383ffff */
.L_x_11593:
[----:B-1----:R1:W2:Y:S02]  /*23c90*/  SYNCS.PHASECHK.TRANS64.TRYWAIT P0, [R3+URZ+0x2d840], R2 ;  /* 0x02d84002030075a7 */ /* 0x0022a4000800017f */
[----:B--2---:R-:W-:Y:S05]  /*23ca0*/  @!P0 NANOSLEEP.SYNCS 0x989680 ;  /* 0x009896800000895d */ /* 0x004fea0003900000 */
[----:B------:R-:W2:Y:S02]  /*23cb0*/  @!P0 SYNCS.PHASECHK.TRANS64 P0, [R3+URZ+0x2d840], R2 ;  /* 0x02d84002030085a7 */ /* 0x000ea4000800007f */
[----:B--2---:R-:W-:Y:S05]  /*23cc0*/  @!P0 BRA `(.L_x_11593) ;  /* 0xfffffffc00f08947 */ /* 0x004fea000383ffff */
[----:B------:R-:W-:Y:S05]  /*23cd0*/  BRA `(.L_x_11739) ;  /* 0xffffffb0008c7947 */ /* 0x000fea000383ffff */
.L_x_11600:
[----:B0-----:R0:W1:Y:S02]  /*23ce0*/  SYNCS.PHASECHK.TRANS64.TRYWAIT P0, [R2+URZ+0x2d860], R3 ;  /* 0x02d86003020075a7 */ /* 0x001064000800017f */
[----:B-1----:R-:W-:Y:S05]  /*23cf0*/  @!P0 NANOSLEEP.SYNCS 0x989680 ;  /* 0x009896800000895d */ /* 0x002fea0003900000 */
[----:B------:R-:W1:Y:S02]  /*23d00*/  @!P0 SYNCS.PHASECHK.TRANS64 P0, [R2+URZ+0x2d860], R3 ;  /* 0x02d86003020085a7 */ /* 0x000e64000800007f */
[----:B-1----:R-:W-:Y:S05]  /*23d10*/  @!P0 BRA `(.L_x_11600) ;  /* 0xfffffffc00f08947 */ /* 0x002fea000383ffff */
[----:B------:R-:W-:Y:S05]  /*23d20*/  BRA `(.L_x_11740) ;  /* 0xffffffb400907947 */ /* 0x000fea000383ffff */
.L_x_11611:
[----:B0-----:R0:W2:Y:S02]  /*23d30*/  SYNCS.PHASECHK.TRANS64.TRYWAIT P0, [R4+URZ+0x2d840], R2 ;  /* 0x02d84002040075a7 */ /* 0x0010a4000800017f */
[----:B--2---:R-:W-:Y:S05]  /*23d40*/  @!P0 NANOSLEEP.SYNCS 0x989680 ;  /* 0x009896800000895d */ /* 0x004fea0003900000 */
[----:B------:R-:W2:Y:S02]  /*23d50*/  @!P0 SYNCS.PHASECHK.TRANS64 P0, [R4+URZ+0x2d840], R2 ;  /* 0x02d84002040085a7 */ /* 0x000ea4000800007f */
[----:B--2---:R-:W-:Y:S05]  /*23d60*/  @!P0 BRA `(.L_x_11611) ;  /* 0xfffffffc00f08947 */ /* 0x004fea000383ffff */
[----:B------:R-:W-:Y:S05]  /*23d70*/  BRA `(.L_x_11741) ;  /* 0xffffffbc00507947 */ /* 0x000fea000383ffff */
.L_x_11618:
[----:B0-----:R0:W1:Y:S02]  /*23d80*/  SYNCS.PHASECHK.TRANS64.TRYWAIT P0, [R3+URZ+0x2d860], R27 ;  /* 0x02d8601b030075a7 */ /* 0x001064000800017f */
[----:B-1----:R-:W-:Y:S05]  /*23d90*/  @!P0 NANOSLEEP.SYNCS 0x989680 ;  /* 0x009896800000895d */ /* 0x002fea0003900000 */
[----:B------:R-:W1:Y:S02]  /*23da0*/  @!P0 SYNCS.PHASECHK.TRANS64 P0, [R3+URZ+0x2d860], R27 ;  /* 0x02d8601b030085a7 */ /* 0x000e64000800007f */
[----:B-1----:R-:W-:Y:S05]  /*23db0*/  @!P0 BRA `(.L_x_11618) ;  /* 0xfffffffc00f08947 */ /* 0x002fea000383ffff */
[----:B------:R-:W-:Y:S05]  /*23dc0*/  BRA `(.L_x_11742) ;  /* 0xffffffc000547947 */ /* 0x000fea000383ffff */
.L_x_11629:
[----:B0-----:R0:W2:Y:S02]  /*23dd0*/  SYNCS.PHASECHK.TRANS64.TRYWAIT P0, [R4+URZ+0x2d840], R2 ;  /* 0x02d84002040075a7 */ /* 0x0010a4000800017f */
[----:B--2---:R-:W-:Y:S05]  /*23de0*/  @!P0 NANOSLEEP.SYNCS 0x989680 ;  /* 0x009896800000895d */ /* 0x004fea0003900000 */
[----:B------:R-:W2:Y:S02]  /*23df0*/  @!P0 SYNCS.PHASECHK.TRANS64 P0, [R4+URZ+0x2d840], R2 ;  /* 0x02d84002040085a7 */ /* 0x000ea4000800007f */
[----:B--2---:R-:W-:Y:S05]  /*23e00*/  @!P0 BRA `(.L_x_11629) ;  /* 0xfffffffc00f08947 */ /* 0x004fea000383ffff */
[----:B------:R-:W-:Y:S05]  /*23e10*/  BRA `(.L_x_11743) ;  /* 0xffffffc400e87947 */ /* 0x000fea000383ffff */
.L_x_11636:
[----:B0-----:R0:W1:Y:S02]  /*23e20*/  SYNCS.PHASECHK.TRANS64.TRYWAIT P0, [R3+URZ+0x2d860], R7 ;  /* 0x02d86007030075a7 */ /* 0x001064000800017f */
[----:B-1----:R-:W-:Y:S05]  /*23e30*/  @!P0 NANOSLEEP.SYNCS 0x989680 ;  /* 0x009896800000895d */ /* 0x002fea0003900000 */
[----:B------:R-:W1:Y:S02]  /*23e40*/  @!P0 SYNCS.PHASECHK.TRANS64 P0, [R3+URZ+0x2d860], R7 ;  /* 0x02d86007030085a7 */ /* 0x000e64000800007f */
[----:B-1----:R-:W-:Y:S05]  /*23e50*/  @!P0 BRA `(.L_x_11636) ;  /* 0xfffffffc00f08947 */ /* 0x002fea000383ffff */
[----:B------:R-:W-:Y:S05]  /*23e60*/  BRA `(.L_x_11744) ;  /* 0xffffffc800ec7947 */ /* 0x000fea000383ffff */
.L_x_11649:
[----:B-1----:R1:W2:Y:S02]  /*23e70*/  SYNCS.PHASECHK.TRANS64.TRYWAIT P0, [R3+URZ+0x2d860], R0 ;  /* 0x02d86000030075a7 */ /* 0x0022a4000800017f */
[----:B--2---:R-:W-:Y:S05]  /*23e80*/  @!P0 NANOSLEEP.SYNCS 0x989680 ;  /* 0x009896800000895d */ /* 0x004fea0003900000 */
[----:B------:R-:W2:Y:S02]  /*23e90*/  @!P0 SYNCS.PHASECHK.TRANS64 P0, [R3+URZ+0x2d860], R0 ;  /* 0x02d86000030085a7 */ /* 0x000ea4000800007f */
[----:B--2---:R-:W-:Y:S05]  /*23ea0*/  @!P0 BRA `(.L_x_11649) ;  /* 0xfffffffc00f08947 */ /* 0x004fea000383ffff */
[----:B------:R-:W-:Y:S05]  /*23eb0*/  BRA `(.L_x_11745) ;  /* 0xffffffd000687947 */ /* 0x000fea000383ffff */
.L_x_11658:
[----:B------:R-:W-:Y:S01]  /*23ec0*/  BSSY B0, `(.L_x_11746) ;  /* 0x0000008000007945 */ /* 0x000fe20003800000 */
[----:B------:R-:W-:Y:S02]  /*23ed0*/  IMAD.MOV.U32 R13, RZ, RZ, R16 ;  /* 0x000000ffff0d7224 */ /* 0x000fe400078e0010 */
[----:B0-----:R-:W-:Y:S02]  /*23ee0*/  IMAD.MOV.U32 R12, RZ, RZ, RZ ;  /* 0x000000ffff0c7224 */ /* 0x001fe400078e00ff */
[----:B------:R-:W-:Y:S02]  /*23ef0*/  IMAD.MOV.U32 R11, RZ, RZ, 0x1f ;  /* 0x0000001fff0b7424 */ /* 0x000fe400078e00ff */
[----:B------:R-:W-:-:S07]  /*23f00*/  IMAD.MOV.U32 R15, RZ, RZ, -0x1 ;  /* 0xffffffffff0f7424 */ /* 0x000fce00078e00ff */
[----:B-1----:R-:W-:Y:S05]  /*23f10*/  WARPSYNC.COLLECTIVE R15, `(.L_x_11747) ;  /* 0x000000000f087348 */ /* 0x002fea0003c00000 */
[----:B------:R0:W2:Y:S02]  /*23f20*/  SHFL.IDX P6, R14, R13, R12, R11 ;  /* 0x0000000c0d0e7389 */ /* 0x0000a400000c000b */
[----:B012---:R-:W-:Y:S01]  /*23f30*/  ENDCOLLECTIVE ;  /* 0x000000000000791b */ /* 0x007fe20003800000 */
.L_x_11747:
[----:B------:R-:W-:Y:S05]  /*23f40*/  BSYNC B0 ;  /* 0x0000000000007941 */ /* 0x000fea0003800000 */
.L_x_11746:
        /* <DEDUP_REMOVED lines=10> */
.L_x_11748:
        /* <DEDUP_REMOVED lines=16> */
.L_x_11749:
        /* <DEDUP_REMOVED lines=8> */
.L_x_11750:
[----:B------:R-:W-:Y:S01]  /*24170*/  IMAD.MOV.U32 R12, RZ, RZ, 0x4 ;  /* 0x00000004ff0c7424 */ /* 0x000fe200078e00ff */
[----:B------:R-:W-:-:S05]  /*24180*/  SEL R5, R14, RZ, P0 ;  /* 0x000000ff0e057207 */ /* 0x000fca0000000000 */
[----:B------:R-:W-:-:S04]  /*24190*/  IMAD.IADD R5, R4, 0x1, R5 ;  /* 0x0000000104057824 */ /* 0x000fc800078e0205 */
[----:B------:R-:W-:-:S07]  /*241a0*/  IMAD.MOV.U32 R13, RZ, RZ, R5 ;  /* 0x000000ffff0d7224 */ /* 0x000fce00078e0005 */
[----:B------:R-:W-:Y:S05]  /*241b0*/  WARPSYNC.COLLECTIVE R15, `(.L_x_11751) ;  /* 0x000000000f087348 */ /* 0x000fea0003c00000 */
[----:B------:R0:W1:Y:S02]  /*241c0*/  SHFL.UP P6, R14, R13, R12, R11 ;  /* 0x0400000c0d0e7389 */ /* 0x00006400000c000b */
[----:B01----:R-:W-:Y:S01]  /*241d0*/  ENDCOLLECTIVE ;  /* 0x000000000000791b */ /* 0x003fe20003800000 */
.L_x_11751:
[----:B------:R-:W-:Y:S01]  /*241e0*/  IMAD.MOV.U32 R12, RZ, RZ, 0x8 ;  /* 0x00000008ff0c7424 */ /* 0x000fe200078e00ff */
[----:B------:R-:W-:-:S05]  /*241f0*/  SEL R6, R14, RZ, P1 ;  /* 0x000000ff0e067207 */ /* 0x000fca0000800000 */
[----:B------:R-:W-:-:S04]  /*24200*/  IMAD.IADD R6, R5, 0x1, R6 ;  /* 0x0000000105067824 */ /* 0x000fc800078e0206 */
[----:B------:R-:W-:-:S07]  /*24210*/  IMAD.MOV.U32 R13, RZ, RZ, R6 ;  /* 0x000000ffff0d7224 */ /* 0x000fce00078e0006 */
[----:B------:R-:W-:Y:S05]  /*24220*/  WARPSYNC.COLLECTIVE R15, `(.L_x_11752) ;  /* 0x000000000f087348 */ /* 0x000fea0003c00000 */
[----:B------:R0:W1:Y:S02]  /*24230*/  SHFL.UP P6, R14, R13, R12, R11 ;  /* 0x0400000c0d0e7389 */ /* 0x00006400000c000b */
[----:B01----:R-:W-:Y:S01]  /*24240*/  ENDCOLLECTIVE ;  /* 0x000000000000791b */ /* 0x003fe20003800000 */
.L_x_11752:
[----:B------:R-:W-:Y:S01]  /*24250*/  IMAD.MOV.U32 R12, RZ, RZ, 0x10 ;  /* 0x00000010ff0c7424 */ /* 0x000fe200078e00ff */
[----:B------:R-:W-:-:S05]  /*24260*/  SEL R3, R14, RZ, P2 ;  /* 0x000000ff0e037207 */ /* 0x000fca0001000000 */
[----:B------:R-:W-:-:S04]  /*24270*/  IMAD.IADD R4, R6, 0x1, R3 ;  /* 0x0000000106047824 */ /* 0x000fc800078e0203 */
[----:B------:R-:W-:-:S07]  /*24280*/  IMAD.MOV.U32 R13, RZ, RZ, R4 ;  /* 0x000000ffff0d7224 */ /* 0x000fce00078e0004 */
[----:B------:R-:W-:Y:S05]  /*24290*/  WARPSYNC.COLLECTIVE R15, `(.L_x_11753) ;  /* 0x000000000f087348 */ /* 0x000fea0003c00000 */
[----:B------:R0:W1:Y:S02]  /*242a0*/  SHFL.UP P6, R14, R13, R12, R11 ;  /* 0x0400000c0d0e7389 */ /* 0x00006400000c000b */
[----:B01----:R-:W-:Y:S01]  /*242b0*/  ENDCOLLECTIVE ;  /* 0x000000000000791b */ /* 0x003fe20003800000 */
.L_x_11753:
        /* <DEDUP_REMOVED lines=8> */
.L_x_11754:
[----:B------:R-:W-:Y:S05]  /*24340*/  BRA `(.L_x_11755) ;  /* 0xffffffd400207947 */ /* 0x000fea000383ffff */
.L_x_11663:
[----:B------:R-:W-:Y:S01]  /*24350*/  BSSY B0, `(.L_x_11756) ;  /* 0x0000008000007945 */ /* 0x000fe20003800000 */
[----:B-----5:R-:W-:Y:S02]  /*24360*/  IMAD.MOV.U32 R13, RZ, RZ, R2 ;  /* 0x000000ffff0d7224 */ /* 0x020fe400078e0002 */
[----:B0-----:R-:W-:Y:S02]  /*24370*/  IMAD.MOV.U32 R12, RZ, RZ, 0x1 ;  /* 0x00000001ff0c7424 */ /* 0x001fe400078e00ff */
[----:B------:R-:W-:Y:S02]  /*24380*/  IMAD.MOV.U32 R11, RZ, RZ, RZ ;  /* 0x000000ffff0b7224 */ /* 0x000fe400078e00ff */
[----:B------:R-:W-:-:S07]  /*24390*/  IMAD.MOV.U32 R15, RZ, RZ, -0x1 ;  /* 0xffffffffff0f7424 */ /* 0x000fce00078e00ff */
[----:B-12---:R-:W-:Y:S05]  /*243a0*/  WARPSYNC.COLLECTIVE R15, `(.L_x_11757) ;  /* 0x000000000f087348 */ /* 0x006fea0003c00000 */
[----:B------:R0:W3:Y:S02]  /*243b0*/  SHFL.UP P6, R14, R13, R12, R11 ;  /* 0x0400000c0d0e7389 */ /* 0x0000e400000c000b */
[----:B0123--:R-:W-:Y:S01]  /*243c0*/  ENDCOLLECTIVE ;  /* 0x000000000000791b */ /* 0x00ffe20003800000 */
.L_x_11757:
[----:B------:R-:W-:Y:S05]  /*243d0*/  BSYNC B0 ;  /* 0x0000000000007941 */ /* 0x000fea0003800000 */
.L_x_11756:
[----:B------:R-:W-:Y:S01]  /*243e0*/  LOP3.LUT P4, RZ, R23, 0x1, RZ, 0xc0, !PT ;  /* 0x0000000117ff7812 */ /* 0x000fe2000788c0ff */
[----:B------:R-:W-:Y:S02]  /*243f0*/  IMAD.MOV.U32 R12, RZ, RZ, 0x2 ;  /* 0x00000002ff0c7424 */ /* 0x000fe400078e00ff */
[----:B------:R-:W-:Y:S01]  /*24400*/  IMAD.MOV.U32 R11, RZ, RZ, RZ ;  /* 0x000000ffff0b7224 */ /* 0x000fe200078e00ff */
[----:B------:R-:W-:Y:S01]  /*24410*/  SEL R13, R14, RZ, P4 ;  /* 0x000000ff0e0d7207 */ /* 0x000fe20002000000 */
[----:B------:R-:W-:-:S04]  /*24420*/  IMAD.MOV.U32 R15, RZ, RZ, -0x1 ;  /* 0xffffffffff0f7424 */ /* 0x000fc800078e00ff */
[----:B------:R-:W-:-:S07]  /*24430*/  IMAD.IADD R13, R2, 0x1, R13 ;  /* 0x00000001020d7824 */ /* 0x000fce00078e020d */
[----:B------:R-:W-:Y:S05]  /*24440*/  WARPSYNC.COLLECTIVE R15, `(.L_x_11758) ;  /* 0x000000000f087348 */ /* 0x000fea0003c00000 */
[----:B------:R0:W1:Y:S02]  /*24450*/  SHFL.UP P6, R14, R13, R12, R11 ;  /* 0x0400000c0d0e7389 */ /* 0x00006400000c000b */
[----:B01----:R-:W-:Y:S01]  /*24460*/  ENDCOLLECTIVE ;  /* 0x000000000000791b */ /* 0x003fe20003800000 */
.L_x_11758:
[----:B------:R-:W-:Y:S01]  /*24470*/  IMAD.MOV.U32 R12, RZ, RZ, 0x4 ;  /* 0x00000004ff0c7424 */ /* 0x000fe200078e00ff */
[----:B------:R-:W-:-:S05]  /*24480*/  SEL R14, R14, RZ, P0 ;  /* 0x000000ff0e0e7207 */ /* 0x000fca0000000000 */
[----:B------:R-:W-:-:S04]  /*24490*/  IMAD.IADD R3, R13, 0x1, R14 ;  /* 0x000000010d037824 */ /* 0x000fc800078e020e */
[----:B------:R-:W-:-:S07]  /*244a0*/  IMAD.MOV.U32 R13, RZ, RZ, R3 ;  /* 0x000000ffff0d7224 */ /* 0x000fce00078e0003 */
[----:B------:R-:W-:Y:S05]  /*244b0*/  WARPSYNC.COLLECTIVE R15, `(.L_x_11759) ;  /* 0x000000000f087348 */ /* 0x000fea0003c00000 */
[----:B------:R0:W1:Y:S02]  /*244c0*/  SHFL.UP P6, R14, R13, R12, R11 ;  /* 0x0400000c0d0e7389 */ /* 0x00006400000c000b */
[----:B01----:R-:W-:Y:S01]  /*244d0*/  ENDCOLLECTIVE ;  /* 0x000000000000791b */ /* 0x003fe20003800000 */
.L_x_11759:
[----:B------:R-:W-:Y:S01]  /*244e0*/  IMAD.MOV.U32 R12, RZ, RZ, 0x8 ;  /* 0x00000008ff0c7424 */ /* 0x000fe200078e00ff */
[----:B------:R-:W-:-:S05]  /*244f0*/  SEL R4, R14, RZ, P1 ;  /* 0x000000ff0e047207 */ /* 0x000fca0000800000 */
[----:B------:R-:W-:-:S04]  /*24500*/  IMAD.IADD R4, R3, 0x1, R4 ;  /* 0x0000000103047824 */ /* 0x000fc800078e0204 */
[----:B------:R-:W-:-:S07]  /*24510*/  IMAD.MOV.U32 R13, RZ, RZ, R4 ;  /* 0x000000ffff0d7224 */ /* 0x000fce00078e0004 */
[----:B------:R-:W-:Y:S05]  /*24520*/  WARPSYNC.COLLECTIVE R15, `(.L_x_11760) ;  /* 0x000000000f087348 */ /* 0x000fea0003c00000 */
[----:B------:R0:W1:Y:S02]  /*24530*/  SHFL.UP P6, R14, R13, R12, R11 ;  /* 0x0400000c0d0e7389 */ /* 0x00006400000c000b */
[----:B01----:R-:W-:Y:S01]  /*24540*/  ENDCOLLECTIVE ;  /* 0x000000000000791b */ /* 0x003fe20003800000 */
.L_x_11760:
[----:B------:R-:W-:Y:S01]  /*24550*/  IMAD.MOV.U32 R12, RZ, RZ, 0x10 ;  /* 0x00000010ff0c7424 */ /* 0x000fe200078e00ff */
[----:B------:R-:W-:-:S05]  /*24560*/  SEL R5, R14, RZ, P2 ;  /* 0x000000ff0e057207 */ /* 0x000fca0001000000 */
[----:B------:R-:W-:-:S04]  /*24570*/  IMAD.IADD R5, R4, 0x1, R5 ;  /* 0x0000000104057824 */ /* 0x000fc800078e0205 */
[----:B------:R-:W-:-:S07]  /*24580*/  IMAD.MOV.U32 R13, RZ, RZ, R5 ;  /* 0x000000ffff0d7224 */ /* 0x000fce00078e0005 */
[----:B------:R-:W-:Y:S05]  /*24590*/  WARPSYNC.COLLECTIVE R15, `(.L_x_11761) ;  /* 0x000000000f087348 */ /* 0x000fea0003c00000 */
[----:B------:R0:W1:Y:S02]  /*245a0*/  SHFL.UP P6, R14, R13, R12, R11 ;  /* 0x0400000c0d0e7389 */ /* 0x00006400000c000b */
[----:B01----:R-:W-:Y:S01]  /*245b0*/  ENDCOLLECTIVE ;  /* 0x000000000000791b */ /* 0x003fe20003800000 */
.L_x_11761:
        /* <DEDUP_REMOVED lines=8> */
.L_x_11762:
[----:B------:R-:W-:Y:S05]  /*24640*/  BRA `(.L_x_11763) ;  /* 0xffffffd000fc7947 */ /* 0x000fea000383ffff */
.L_x_11665:
[----:B------:R-:W-:Y:S01]  /*24650*/  BSSY B0, `(.L_x_11764) ;  /* 0x0000006000007945 */ /* 0x000fe20003800000 */
[----:B------:R-:W-:Y:S01]  /*24660*/  PLOP3.LUT P6, PT, P6, PT, PT, 0x8, 0x0 ;  /* 0x000000000000781c */ /* 0x000fe200037ce170 */
[----:B------:R-:W-:-:S12]  /*24670*/  IMAD.MOV.U32 R15, RZ, RZ, -0x1 ;  /* 0xffffffffff0f7424 */ /* 0x000fd800078e00ff */
[----:B01----:R-:W-:Y:S05]  /*24680*/  WARPSYNC.COLLECTIVE R15, `(.L_x_11765) ;  /* 0x000000000f087348 */ /* 0x003fea0003c00000 */
[----:B------:R-:W-:Y:S01]  /*24690*/  VOTE.ANY R14, PT, P6 ;  /* 0x00000000000e7806 */ /* 0x000fe200030e0100 */
[----:B01----:R-:W-:Y:S06]  /*246a0*/  ENDCOLLECTIVE ;  /* 0x000000000000791b */ /* 0x003fec0003800000 */
.L_x_11765:
[----:B------:R-:W-:Y:S05]  /*246b0*/  BSYNC B0 ;  /* 0x0000000000007941 */ /* 0x000fea0003800000 */
.L_x_11764:
        /* <DEDUP_REMOVED lines=9> */
.L_x_11766:
[----:B------:R-:W-:Y:S01]  /*24750*/  IMAD.MOV.U32 R17, RZ, RZ, R14 ;  /* 0x000000ffff117224 */ /* 0x000fe200078e000e */
[----:B------:R-:W-:Y:S06]  /*24760*/  BRA `(.L_x_11767) ;  /* 0xffffffd000ec7947 */ /* 0x000fec000383ffff */
.L_x_11667:
[----:B------:R-:W-:Y:S01]  /*24770*/  BSSY B0, `(.L_x_11768) ;  /* 0x0000007000007945 */ /* 0x000fe20003800000 */
[----:B------:R-:W-:Y:S02]  /*24780*/  IMAD.MOV.U32 R13, RZ, RZ, R3 ;  /* 0x000000ffff0d7224 */ /* 0x000fe400078e0003 */
[----:B------:R-:W-:Y:S02]  /*24790*/  IMAD.MOV.U32 R11, RZ, RZ, 0x1f ;  /* 0x0000001fff0b7424 */ /* 0x000fe400078e00ff */
[----:B------:R-:W-:-:S07]  /*247a0*/  IMAD.MOV.U32 R15, RZ, RZ, -0x1 ;  /* 0xffffffffff0f7424 */ /* 0x000fce00078e00ff */
[----:B-123--:R-:W-:Y:S05]  /*247b0*/  WARPSYNC.COLLECTIVE R15, `(.L_x_11769) ;  /* 0x000000000f087348 */ /* 0x00efea0003c00000 */
[----:B------:R0:W4:Y:S02]  /*247c0*/  SHFL.IDX P6, R14, R13, R12, R11 ;  /* 0x0000000c0d0e7389 */ /* 0x00012400000c000b */
[----:B01234-:R-:W-:Y:S01]  /*247d0*/  ENDCOLLECTIVE ;  /* 0x000000000000791b */ /* 0x01ffe20003800000 */
.L_x_11769:
[----:B------:R-:W-:Y:S05]  /*247e0*/  BSYNC B0 ;  /* 0x0000000000007941 */ /* 0x000fea0003800000 */
.L_x_11768:
[----:B------:R-:W-:Y:S01]  /*247f0*/  IMAD.MOV.U32 R5, RZ, RZ, R14 ;  /* 0x000000ffff057224 */ /* 0x000fe200078e000e */
[----:B------:R-:W-:Y:S06]  /*24800*/  BRA `(.L_x_11666) ;  /* 0xffffffd000e07947 */ /* 0x000fec000383ffff */
.L_x_11671:
[----:B-1----:R1:W3:Y:S02]  /*24810*/  SYNCS.PHASECHK.TRANS64.TRYWAIT P0, [R7+URZ+0x2d820], R0 ;  /* 0x02d82000070075a7 */ /* 0x0022e4000800017f */
[----:B---3--:R-:W-:Y:S05]  /*24820*/  @!P0 NANOSLEEP.SYNCS 0x989680 ;  /* 0x009896800000895d */ /* 0x008fea0003900000 */
[----:B------:R-:W3:Y:S02]  /*24830*/  @!P0 SYNCS.PHASECHK.TRANS64 P0, [R7+URZ+0x2d820], R0 ;  /* 0x02d82000070085a7 */ /* 0x000ee4000800007f */
[----:B---3--:R-:W-:Y:S05]  /*24840*/  @!P0 BRA `(.L_x_11671) ;  /* 0xfffffffc00f08947 */ /* 0x008fea000383ffff */
[----:B------:R-:W-:Y:S05]  /*24850*/  BRA `(.L_x_11770) ;  /* 0xffffffd800547947 */ /* 0x000fea000383ffff */
.L_x_11672:
        /* <DEDUP_REMOVED lines=11> */
.L_x_11772:
[----:B------:R-:W-:Y:S05]  /*24910*/  BSYNC B0 ;  /* 0x0000000000007941 */ /* 0x000fea0003800000 */
.L_x_11771:
[----:B------:R-:W-:Y:S05]  /*24920*/  BRA `(.L_x_11773) ;  /* 0xffffffd8003c7947 */ /* 0x000fea000383ffff */
.L_x_11673:
[----:B------:R-:W-:Y:S01]  /*24930*/  BSSY B0, `(.L_x_11774) ;  /* 0x0000006000007945 */ /* 0x000fe20003800000 */
[----:B------:R-:W-:-:S07]  /*24940*/  IMAD.MOV.U32 R15, RZ, RZ, -0x1 ;  /* 0xffffffffff0f7424 */ /* 0x000fce00078e00ff */
[----:B012---:R-:W-:Y:S05]  /*24950*/  WARPSYNC.COLLECTIVE R15, `(.L_x_11775) ;  /* 0x000000000f0c7348 */ /* 0x007fea0003c00000 */
[----:B------:R-:W-:Y:S02]  /*24960*/  ELECT P6, UR62, PT ;  /* 0x00000000003e782f */ /* 0x000fe400038c0000 */
[----:B------:R-:W-:Y:S01]  /*24970*/  MOV R14, UR62 ;  /* 0x0000003e000e7c02 */ /* 0x000fe20008000f00 */
[----:B012---:R-:W-:Y:S10]  /*24980*/  ENDCOLLECTIVE ;  /* 0x000000000000791b */ /* 0x007ff40003800000 */
.L_x_11775:
[----:B------:R-:W-:Y:S05]  /*24990*/  BSYNC B0 ;  /* 0x0000000000007941 */ /* 0x000fea0003800000 */
.L_x_11774:
[----:B------:R-:W-:Y:S05]  /*249a0*/  BRA `(.L_x_11776) ;  /* 0xffffffd800307947 */ /* 0x000fea000383ffff */
.L_x_11675:
[----:B-1----:R1:W3:Y:S02]  /*249b0*/  SYNCS.PHASECHK.TRANS64.TRYWAIT P0, [R5+URZ], R4 ;  /* 0x00000004050075a7 */ /* 0x0022e4000800017f */
[----:B---3--:R-:W-:Y:S05]  /*249c0*/  @!P0 NANOSLEEP.SYNCS 0x989680 ;  /* 0x009896800000895d */ /* 0x008fea0003900000 */
[----:B------:R-:W3:Y:S02]  /*249d0*/  @!P0 SYNCS.PHASECHK.TRANS64 P0, [R5+URZ], R4 ;  /* 0x00000004050085a7 */ /* 0x000ee4000800007f */
[----:B---3--:R-:W-:Y:S05]  /*249e0*/  @!P0 BRA `(.L_x_11675) ;  /* 0xfffffffc00f08947 */ /* 0x008fea000383ffff */
[----:B------:R-:W-:Y:S05]  /*249f0*/  BRA `(.L_x_11777) ;  /* 0xffffffd800647947 */ /* 0x000fea000383ffff */
.L_x_11676:
[----:B---3--:R3:W4:Y:S02]  /*24a00*/  SYNCS.PHASECHK.TRANS64.TRYWAIT P0, [R3+URZ], R0 ;  /* 0x00000000030075a7 */ /* 0x008724000800017f */
[----:B----4-:R-:W-:Y:S05]  /*24a10*/  @!P0 NANOSLEEP.SYNCS 0x989680 ;  /* 0x009896800000895d */ /* 0x010fea0003900000 */
[----:B------:R-:W4:Y:S02]  /*24a20*/  @!P0 SYNCS.PHASECHK.TRANS64 P0, [R3+URZ], R0 ;  /* 0x00000000030085a7 */ /* 0x000f24000800007f */
[----:B----4-:R-:W-:Y:S05]  /*24a30*/  @!P0 BRA `(.L_x_11676) ;  /* 0xfffffffc00f08947 */ /* 0x010fea000383ffff */
[----:B------:R-:W-:Y:S05]  /*24a40*/  BRA `(.L_x_11778) ;  /* 0xffffffd800587947 */ /* 0x000fea000383ffff */
.L_x_11678:
[----:B-1----:R1:W3:Y:S02]  /*24a50*/  SYNCS.PHASECHK.TRANS64.TRYWAIT P0, [R5+URZ], R4 ;  /* 0x00000004050075a7 */ /* 0x0022e4000800017f */
[----:B---3--:R-:W-:Y:S05]  /*24a60*/  @!P0 NANOSLEEP.SYNCS 0x989680 ;  /* 0x009896800000895d */ /* 0x008fea0003900000 */
[----:B------:R-:W3:Y:S02]  /*24a70*/  @!P0 SYNCS.PHASECHK.TRANS64 P0, [R5+URZ], R4 ;  /* 0x00000004050085a7 */ /* 0x000ee4000800007f */
[----:B---3--:R-:W-:Y:S05]  /*24a80*/  @!P0 BRA `(.L_x_11678) ;  /* 0xfffffffc00f08947 */ /* 0x008fea000383ffff */
[----:B------:R-:W-:Y:S05]  /*24a90*/  BRA `(.L_x_11779) ;  /* 0xffffffd8005c7947 */ /* 0x000fea000383ffff */
.L_x_11780:
        /* <DEDUP_REMOVED lines=14> */
.L_x_15328:


//--------------------- .text._ZN7cutlass13device_kernelIN5flash11enable_sm90INS1_16FlashAttnFwdSm90INS1_25CollectiveMainloopFwdSm90ILi2EN4cute5tupleIJNS5_1CILi1EEES8_S8_EEENS6_IJNS7_ILi192EEENS7_ILi144EEENS7_ILi96EEEEEELi96ENS_6half_tEfNS_4arch4Sm90ELb1ELb0ELb0ELb0ELb0ELb0ELb0ELb0ELb1ELb1ELb0ELb0EEENS1_21CollectiveEpilogueFwdINS6_IJSA_SC_SB_EEES9_SE_SG_Li384ELb0ELb1ELb0ELb0EEENS1_30DynamicPersistentTileSchedulerILi384ELi128ELb0ELb1ELb1EEEEEEEEEvNT_6ParamsE --------------------------
	.section	.text._ZN7cutlass13device_kernelIN5flash11enable_sm90INS1_16FlashAttnFwdSm90INS1_25CollectiveMainloopFwdSm90ILi2EN4cute5tupleIJNS5_1CILi1EEES8_S8_EEENS6_IJNS7_ILi192EEENS7_ILi144EEENS7_ILi96EEEEEELi96ENS_6half_tEfNS_4arch4Sm90ELb1ELb0ELb0ELb0ELb0ELb0ELb0ELb0ELb1ELb1ELb0ELb0EEENS1_21CollectiveEpilogueFwdINS6_IJSA_SC_SB_EEES9_SE_SG_Li384ELb0ELb1ELb0ELb0EEENS1_30DynamicPersistentTileSchedulerILi384ELi128ELb0ELb1ELb1EEEEEEEEEvNT_6ParamsE,"ax",@progbits
	.align	128
.text._ZN7cutlass13device_kernelIN5flash11enable_sm90INS1_16FlashAttnFwdSm90INS1_25CollectiveMainloopFwdSm90ILi2EN4cute5tupleIJNS5_1CILi1EEES8_S8_EEENS6_IJNS7_ILi192EEENS7_ILi144EEENS7_ILi96EEEEEELi96ENS_6half_tEfNS_4arch4Sm90ELb1ELb0ELb0ELb0ELb0ELb0ELb0ELb0ELb1ELb1ELb0ELb0EEENS1_21CollectiveEpilogueFwdINS6_IJSA_SC_SB_EEES9_SE_SG_Li384ELb0ELb1ELb0ELb0EEENS1_30DynamicPersistentTileSchedulerILi384ELi128ELb0ELb1ELb1EEEEEEEEEvNT_6ParamsE:
        .type           _ZN7cutlass13device_kernelIN5flash11enable_sm90INS1_16FlashAttnFwdSm90INS1_25CollectiveMainloopFwdSm90ILi2EN4cute5tupleIJNS5_1CILi1EEES8_S8_EEENS6_IJNS7_ILi192EEENS7_ILi144EEENS7_ILi96EEEEEELi96ENS_6half_tEfNS_4arch4Sm90ELb1ELb0ELb0ELb0ELb0ELb0ELb0ELb0ELb1ELb1ELb0ELb0EEENS1_21CollectiveEpilogueFwdINS6_IJSA_SC_SB_EEES9_SE_SG_Li384ELb0ELb1ELb0ELb0EEENS1_30DynamicPersistentTileSchedulerILi384ELi128ELb0ELb1ELb1EEEEEEEEEvNT_6ParamsE,@function
        .size           _ZN7cutlass13device_kernelIN5flash11enable_sm90INS1_16FlashAttnFwdSm90INS1_25CollectiveMainloopFwdSm90ILi2EN4cute5tupleIJNS5_1CILi1EEES8_S8_EEENS6_IJNS7_ILi192EEENS7_ILi144EEENS7_ILi96EEEEEELi96ENS_6half_tEfNS_4arch4Sm90ELb1ELb0ELb0ELb0ELb0ELb0ELb0ELb0ELb1ELb1ELb0ELb0EEENS1_21CollectiveEpilogueFwdINS6_IJSA_SC_SB_EEES9_SE_SG_Li384ELb0ELb1ELb0ELb0EEENS1_30DynamicPersistentTileSchedulerILi384ELi128ELb0ELb1ELb1EEEEEEEEEvNT_6ParamsE,(.L_x_15329 - _ZN7cutlass13device_kernelIN5flash11enable_sm90INS1_16FlashAttnFwdSm90INS1_25CollectiveMainloopFwdSm90ILi2EN4cute5tupleIJNS5_1CILi1EEES8_S8_EEENS6_IJNS7_ILi192EEENS7_ILi144EEENS7_ILi96EEEEEELi96ENS_6half_tEfNS_4arch4Sm90ELb1ELb0ELb0ELb0ELb0ELb0ELb0ELb0ELb1ELb1ELb0ELb0EEENS1_21CollectiveEpilogueFwdINS6_IJSA_SC_SB_EEES9_SE_SG_Li384ELb0ELb1ELb0ELb0EEENS1_30DynamicPersistentTileSchedulerILi384ELi128ELb0ELb1ELb1EEEEEEEEEvNT_6ParamsE)
        .other          _ZN7cutlass13device_kernelIN5flash11enable_sm90INS1_16FlashAttnFwdSm90INS1_25CollectiveMainloopFwdSm90ILi2EN4cute5tupleIJNS5_1CILi1EEES8_S8_EEENS6_IJNS7_ILi192EEENS7_ILi144EEENS7_ILi96EEEEEELi96ENS_6half_tEfNS_4arch4Sm90ELb1ELb0ELb0ELb0ELb0ELb0ELb0ELb0ELb1ELb1ELb0ELb0EEENS1_21CollectiveEpilogueFwdINS6_IJSA_SC_SB_EEES9_SE_SG_Li384ELb0ELb1ELb0ELb0EEENS1_30DynamicPersistentTileSchedulerILi384ELi128ELb0ELb1ELb1EEEEEEEEEvNT_6ParamsE,@"STO_CUDA_ENTRY STV_DEFAULT"
_ZN7cutlass13device_kernelIN5flash11enable_sm90INS1_16FlashAttnFwdSm90INS1_25CollectiveMainloopFwdSm90ILi2EN4cute5tupleIJNS5_1CILi1EEES8_S8_EEENS6_IJNS7_ILi192EEENS7_ILi144EEENS7_ILi96EEEEEELi96ENS_6half_tEfNS_4arch4Sm90ELb1ELb0ELb0ELb0ELb0ELb0ELb0ELb0ELb1ELb1ELb0ELb0EEENS1_21CollectiveEpilogueFwdINS6_IJSA_SC_SB_EEES9_SE_SG_Li384ELb0ELb1ELb0ELb0EEENS1_30DynamicPersistentTileSchedulerILi384ELi128ELb0ELb1ELb1EEEEEEEEEvNT_6ParamsE:
        /* <DEDUP_REMOVED lines=18> */
.L_x_11782:
[----:B------:R-:W-:Y:S05]  /*0120*/  BSYNC B0 ;  /* 0x0000000000007941 */ /* 0x000fea0003800000 */
.L_x_11781:
        /* <DEDUP_REMOVED lines=41> */
.L_x_11783:
        /* <DEDUP_REMOVED lines=22> */
.L_x_11784:
        /* <DEDUP_REMOVED lines=18> */
.L_x_11785:
        /* <DEDUP_REMOVED lines=22> */
.L_x_11786:
        /* <DEDUP_REMOVED lines=22> */
.L_x_11787:
        /* <DEDUP_REMOVED lines=8> */
.L_x_11789:
[----:B------:R-:W-:-:S08]  /*0980*/  NOP ;  /* 0x0000000000007918 */ /* 0x000fd00000000000 */
[----:B------:R-:W1:Y:S02]  /*0990*/  USETMAXREG.TRY_ALLOC.CTAPOOL UP0, 0xa0 ;  /* 0x000000a0000079c8 */ /* 0x000e640008000600 */
[----:B-1----:R-:W-:-:S13]  /*09a0*/  PLOP3.LUT P0, PT, PT, PT, UP0, 0x80, 0x0 ;  /* 0x000000000000781c */ /* 0x002fda0003f0f008 */
[----:B------:R-:W-:Y:S05]  /*09b0*/  @!P0 BRA `(.L_x_11789) ;  /* 0xfffffffc00f08947 */ /* 0x000fea000383ffff */
[----:B0-----:R-:W0:Y:S01]  /*09c0*/  S2R R2, SR_TID.X ;  /* 0x0000000000027919 */ /* 0x001e220000002100 */
        /* <DEDUP_REMOVED lines=9> */
[----:B------:R-:W2:Y:S01]  /*0a60*/  LDL R3, [R1+0x8] ;  /* 0x0000080001037983 */ /* 0x000ea20000100800 */
[----:B------:R-:W-:Y:S01]  /*0a70*/  VIADD R157, R2, 0xffffff80 ;  /* 0xffffff80029d7836 */ /* 0x000fe20000000000 */
[----:B------:R-:W0:Y:S01]  /*0a80*/  S2UR UR5, SR_CgaCtaId ;  /* 0x00000000000579c3 */ /* 0x000e220000008800 */
[----:B------:R-:W-:Y:S01]  /*0a90*/  UMOV UR37, 0x400 ;  /* 0x0000040000257882 */ /* 0x000fe20000000000 */
[----:B------:R-:W-:Y:S01]  /*0aa0*/  UMOV UR38, URZ ;  /* 0x0000003f00267c82 */ /* 0x000fe20008000000 */
[----:B------:R-:W-:Y:S01]  /*0ab0*/  UMOV UR36, URZ ;  /* 0x0000003f00247c82 */ /* 0x000fe20008000000 */
[----:B------:R-:W-:-:S04]  /*0ac0*/  SHF.R.S32.HI R0, RZ, 0x1f, R157 ;  /* 0x0000001fff007819 */ /* 0x000fc8000001149d */
[CC--:B------:R-:W-:Y:S02]  /*0ad0*/  LEA.HI R2, R0.reuse, R157.reuse, RZ, 0x4 ;  /* 0x0000009d00027211 */ /* 0x0c0fe400078f20ff */
[-C--:B------:R-:W-:Y:S02]  /*0ae0*/  LEA.HI R151, R0, R157.reuse, RZ, 0x7 ;  /* 0x0000009d00977211 */ /* 0x080fe400078f38ff */
[----:B------:R-:W-:Y:S02]  /*0af0*/  LOP3.LUT R4, R2, 0xfffffff0, RZ, 0xc0, !PT ;  /* 0xfffffff002047812 */ /* 0x000fe400078ec0ff */
[----:B------:R-:W-:Y:S02]  /*0b00*/  LEA.HI R5, R0, R157, RZ, 0x5 ;  /* 0x0000009d00057211 */ /* 0x000fe400078f28ff */
[----:B------:R-:W-:Y:S01]  /*0b10*/  LOP3.LUT R150, R151, 0xffffff80, RZ, 0xc0, !PT ;  /* 0xffffff8097967812 */ /* 0x000fe200078ec0ff */
[----:B------:R-:W-:Y:S01]  /*0b20*/  IMAD.IADD R4, R157, 0x1, -R4 ;  /* 0x000000019d047824 */ /* 0x000fe200078e0a04 */
[----:B------:R-:W-:-:S02]  /*0b30*/  SHF.R.S32.HI R9, RZ, 0x5, R5 ;  /* 0x00000005ff097819 */ /* 0x000fc40000011405 */
[----:B------:R-:W-:Y:S01]  /*0b40*/  SHF.R.S32.HI R5, RZ, 0x4, R2 ;  /* 0x00000004ff057819 */ /* 0x000fe20000011402 */
[----:B------:R-:W-:Y:S01]  /*0b50*/  IMAD.IADD R150, R157, 0x1, -R150 ;  /* 0x000000019d967824 */ /* 0x000fe200078e0a96 */
[----:B------:R-:W-:Y:S01]  /*0b60*/  LEA.HI R0, R0, R157, RZ, 0x2 ;  /* 0x0000009d00007211 */ /* 0x000fe200078f10ff */
[----:B------:R-:W-:Y:S01]  /*0b70*/  IMAD R153, R9, 0x10, R4 ;  /* 0x0000001009997824 */ /* 0x000fe200078e0204 */
[----:B------:R-:W-:Y:S01]  /*0b80*/  LEA.HI R2, R2, R5, RZ, 0x1 ;  /* 0x0000000502027211 */ /* 0x000fe200078f08ff */
[----:B0-----:R-:W-:Y:S01]  /*0b90*/  ULEA UR37, UR5, UR37, 0x18 ;  /* 0x0000002505257291 */ /* 0x001fe2000f8ec03f */
[----:B------:R-:W-:Y:S02]  /*0ba0*/  SHF.R.S32.HI R11, RZ, 0x1f, R150 ;  /* 0x0000001fff0b7819 */ /* 0x000fe40000011496 */
[----:B------:R-:W-:Y:S02]  /*0bb0*/  LOP3.LUT R2, R2, 0x1ffffffe, RZ, 0xc0, !PT ;  /* 0x1ffffffe02027812 */ /* 0x000fe400078ec0ff */
[----:B------:R-:W-:-:S02]  /*0bc0*/  SHF.R.S32.HI R151, RZ, 0x7, R151 ;  /* 0x00000007ff977819 */ /* 0x000fc40000011497 */
[----:B------:R-:W-:Y:S01]  /*0bd0*/  SHF.R.S32.HI R148, RZ, 0x2, R0 ;  /* 0x00000002ff947819 */ /* 0x000fe20000011400 */
[----:B------:R-:W-:Y:S02]  /*0be0*/  IMAD.IADD R2, R5, 0x1, -R2 ;  /* 0x0000000105027824 */ /* 0x000fe400078e0a02 */
[----:B------:R-:W-:-:S04]  /*0bf0*/  IMAD.HI R5, R151, 0x55555556, RZ ;  /* 0x5555555697057827 */ /* 0x000fc800078e02ff */
[----:B------:R-:W-:Y:S01]  /*0c00*/  IMAD.SHL.U32 R2, R2, 0x8, RZ ;  /* 0x0000000802027824 */ /* 0x000fe200078e00ff */
[----:B------:R-:W-:-:S03]  /*0c10*/  LEA.HI R8, R5, R5, RZ, 0x1 ;  /* 0x0000000505087211 */ /* 0x000fc600078f08ff */
[----:B------:R-:W-:Y:S02]  /*0c20*/  IMAD.U32 R153, R153, 0x20, R2 ;  /* 0x0000002099997824 */ /* 0x000fe400078e0002 */
[----:B------:R-:W-:Y:S01]  /*0c30*/  IMAD R8, R8, -0x3, R151 ;  /* 0xfffffffd08087824 */ /* 0x000fe200078e0297 */
[----:B--2---:R-:W-:Y:S02]  /*0c40*/  R2UR UR6, R3 ;  /* 0x00000000030672ca */ /* 0x004fe400000e0000 */
[----:B------:R-:W-:-:S04]  /*0c50*/  SHF.R.S32.HI R3, RZ, 0x1f, R4 ;  /* 0x0000001fff037819 */ /* 0x000fc80000011404 */
[CC--:B------:R-:W-:Y:S02]  /*0c60*/  LEA.HI R6, R3.reuse, R4.reuse, RZ, 0x3 ;  /* 0x0000000403067211 */ /* 0x0c0fe400078f18ff */
[----:B------:R-:W-:-:S03]  /*0c70*/  LEA.HI R3, R3, R4, RZ, 0x2 ;  /* 0x0000000403037211 */ /* 0x000fc600078f10ff */
[----:B------:R-:W-:Y:S01]  /*0c80*/  IMAD.SHL.U32 R6, R6, 0x10, RZ ;  /* 0x0000001006067824 */ /* 0x000fe200078e00ff */
[----:B------:R-:W-:Y:S01]  /*0c90*/  LOP3.LUT R7, R3, 0x7fffffc, RZ, 0xc0, !PT ;  /* 0x07fffffc03077812 */ /* 0x000fe200078ec0ff */
[----:B------:R-:W-:Y:S01]  /*0ca0*/  ULOP3.LUT UR7, UR6, 0x1, URZ, 0xfc, !UPT ;  /* 0x0000000106077892 */ /* 0x000fe2000f8efc3f */
[----:B------:R-:W-:Y:S02]  /*0cb0*/  SHF.R.S32.HI R3, RZ, 0x2, R3 ;  /* 0x00000002ff037819 */ /* 0x000fe40000011403 */
[----:B------:R-:W-:Y:S01]  /*0cc0*/  LOP3.LUT R6, R6, 0x7fffff80, RZ, 0xc0, !PT ;  /* 0x7fffff8006067812 */ /* 0x000fe200078ec0ff */
[----:B------:R-:W-:Y:S01]  /*0cd0*/  IMAD.IADD R7, R4, 0x1, -R7 ;  /* 0x0000000104077824 */ /* 0x000fe200078e0a07 */
[----:B------:R-:W-:Y:S01]  /*0ce0*/  UMOV UR6, URZ ;  /* 0x0000003f00067c82 */ /* 0x000fe20008000000 */
[----:B------:R-:W-:Y:S02]  /*0cf0*/  IMAD.SHL.U32 R3, R3, 0x40, RZ ;  /* 0x0000004003037824 */ /* 0x000fe400078e00ff */
[----:B------:R-:W-:Y:S01]  /*0d00*/  IMAD R6, R9, 0x100, R6 ;  /* 0x0000010009067824 */ /* 0x000fe200078e0206 */
[----:B------:R-:W-:Y:S01]  /*0d10*/  LEA.HI R9, R11, R150, RZ, 0x2 ;  /* 0x000000960b097211 */ /* 0x000fe200078f10ff */
[----:B------:R-:W-:Y:S01]  /*0d20*/  IMAD.U32 R154, RZ, RZ, UR7 ;  /* 0x00000007ff9a7e24 */ /* 0x000fe2000f8e00ff */
[----:B------:R-:W-:Y:S01]  /*0d30*/  LOP3.LUT R3, R3, 0x40, RZ, 0xc0, !PT ;  /* 0x0000004003037812 */ /* 0x000fe200078ec0ff */
[----:B------:R-:W-:Y:S01]  /*0d40*/  IMAD R6, R7, 0x10, R6 ;  /* 0x0000001007067824 */ /* 0x000fe200078e0206 */
[--C-:B------:R-:W-:Y:S01]  /*0d50*/  SHF.R.S32.HI R7, RZ, 0x2, R9.reuse ;  /* 0x00000002ff077819 */ /* 0x100fe20000011409 */
[----:B------:R-:W-:Y:S01]  /*0d60*/  IMAD.U32 R149, RZ, RZ, UR6 ;  /* 0x00000006ff957e24 */ /* 0x000fe2000f8e00ff */
[----:B------:R-:W-:-:S02]  /*0d70*/  SHF.R.S32.HI R4, RZ, 0x1f, R9 ;  /* 0x0000001fff047819 */ /* 0x000fc40000011409 */
[----:B------:R-:W-:Y:S02]  /*0d80*/  LEA.HI R11, R11, R150, RZ, 0x5 ;  /* 0x000000960b0b7211 */ /* 0x000fe400078f28ff */
[----:B------:R-:W-:Y:S02]  /*0d90*/  LEA.HI R4, R4, R7, RZ, 0x3 ;  /* 0x0000000704047211 */ /* 0x000fe400078f18ff */
[----:B------:R-:W-:Y:S02]  /*0da0*/  SHF.R.S32.HI R11, RZ, 0x5, R11 ;  /* 0x00000005ff0b7819 */ /* 0x000fe4000001140b */
[----:B------:R-:W-:Y:S02]  /*0db0*/  LOP3.LUT R10, R4, 0xfffffff8, RZ, 0xc0, !PT ;  /* 0xfffffff8040a7812 */ /* 0x000fe400078ec0ff */
[----:B------:R-:W-:Y:S02]  /*0dc0*/  LOP3.LUT R4, R3, 0x8, R2, 0xf8, !PT ;  /* 0x0000000803047812 */ /* 0x000fe400078ef802 */
[----:B------:R-:W-:Y:S01]  /*0dd0*/  SHF.R.U32.HI R3, RZ, 0x3, R3 ;  /* 0x00000003ff037819 */ /* 0x000fe20000011603 */
[----:B------:R-:W-:Y:S01]  /*0de0*/  IMAD.IADD R10, R7, 0x1, -R10 ;  /* 0x00000001070a7824 */ /* 0x000fe200078e0a0a */
[----:B------:R-:W-:-:S02]  /*0df0*/  LOP3.LUT R9, R9, 0x7ffffffc, RZ, 0xc0, !PT ;  /* 0x7ffffffc09097812 */ /* 0x000fc400078ec0ff */
[----:B------:R-:W-:Y:S01]  /*0e00*/  LOP3.LUT R3, R4, R3, RZ, 0x3c, !PT ;  /* 0x0000000304037212 */ /* 0x000fe200078e3cff */
[----:B------:R-:W-:Y:S01]  /*0e10*/  IMAD R11, R11, 0x10, R10 ;  /* 0x000000100b0b7824 */ /* 0x000fe200078e020a */
[----:B------:R-:W-:Y:S01]  /*0e20*/  LOP3.LUT R4, R0, 0xfffffffc, RZ, 0xc0, !PT ;  /* 0xfffffffc00047812 */ /* 0x000fe200078ec0ff */
[----:B------:R-:W-:Y:S02]  /*0e30*/  IMAD.IADD R18, R150, 0x1, -R9 ;  /* 0x0000000196127824 */ /* 0x000fe400078e0a09 */
[----:B------:R-:W-:Y:S02]  /*0e40*/  IMAD.IADD R2, R3, 0x1, R6 ;  /* 0x0000000103027824 */ /* 0x000fe400078e0206 */
[----:B------:R-:W-:Y:S02]  /*0e50*/  IMAD.IADD R147, R157, 0x1, -R4 ;  /* 0x000000019d937824 */ /* 0x000fe400078e0a04 */
[----:B------:R-:W-:Y:S01]  /*0e60*/  IMAD R152, R8, 0x40, R11 ;  /* 0x0000004008987824 */ /* 0x000fe200078e020b */
[----:B------:R-:W-:Y:S01]  /*0e70*/  LEA R2, R2, UR37, 0x1 ;  /* 0x0000002502027c11 */ /* 0x000fe2000f8e08ff */
[C---:B------:R-:W-:Y:S01]  /*0e80*/  IMAD.SHL.U32 R22, R147.reuse, 0x8, RZ ;  /* 0x0000000893167824 */ /* 0x040fe200078e00ff */
[----:B------:R-:W-:-:S03]  /*0e90*/  LEA.HI R3, R147, R147, RZ, 0x1 ;  /* 0x0000009393037211 */ /* 0x000fc600078f08ff */
[C---:B------:R-:W-:Y:S01]  /*0ea0*/  VIADD R23, R22.reuse, 0x20 ;  /* 0x0000002016177836 */ /* 0x040fe20000000000 */
[----:B------:R-:W-:Y:S01]  /*0eb0*/  LOP3.LUT R0, R3, 0x1ffffffe, RZ, 0xc0, !PT ;  /* 0x1ffffffe03007812 */ /* 0x000fe200078ec0ff */
[----:B------:R-:W-:-:S03]  /*0ec0*/  VIADD R146, R22, 0x40 ;  /* 0x0000004016927836 */ /* 0x000fc60000000000 */
[----:B------:R-:W-:Y:S01]  /*0ed0*/  SHF.R.S32.HI R156, RZ, 0x1f, R23 ;  /* 0x0000001fff9c7819 */ /* 0x000fe20000011417 */
[----:B------:R-:W-:Y:S01]  /*0ee0*/  IMAD.IADD R19, R147, 0x1, -R0 ;  /* 0x0000000193137824 */ /* 0x000fe200078e0a00 */
[----:B------:R-:W-:-:S03]  /*0ef0*/  SHF.R.S32.HI R155, RZ, 0x1f, R146 ;  /* 0x0000001fff9b7819 */ /* 0x000fc60000011492 */
[----:B------:R-:W-:-:S07]  /*0f00*/  IMAD R19, R19, 0x8, R152 ;  /* 0x0000000813137824 */ /* 0x000fce00078e0298 */
.L_x_11832:
        /* <DEDUP_REMOVED lines=21> */
.L_x_11790:
[----:B------:R-:W-:Y:S01]  /*1060*/  ULDC UR8, c[0x0][0xc54] ;  /* 0x0003150000087ab9 */ /* 0x000fe20000000800 */
[----:B------:R-:W-:Y:S01]  /*1070*/  UMOV UR4, UR9 ;  /* 0x0000000900047c82 */ /* 0x000fe20008000000 */
[----:B------:R-:W-:-:S11]  /*1080*/  UISETP.NE.AND UP0, UPT, UR8, 0x1, UPT ;  /* 0x000000010800788c */ /* 0x000fd6000bf05270 */
[----:B------:R-:W-:Y:S02]  /*1090*/  @UP0 ULDC.64 UR10, c[0x0][0xc58] ;  /* 0x00031600000a0ab9 */ /* 0x000fe40000000a00 */
[----:B------:R-:W-:-:S04]  /*10a0*/  UIMAD.WIDE.U32 UR6, UR9, UR10, URZ ;  /* 0x0000000a090672a5 */ /* 0x000fc8000f8e003f */
[----:B------:R-:W-:-:S04]  /*10b0*/  @UP0 USHF.R.U32.HI UR4, URZ, UR11, UR7 ;  /* 0x0000000b3f040299 */ /* 0x000fc80008011607 */
[----:B------:R-:W-:-:S12]  /*10c0*/  UIMAD UR6, UR4, UR8, URZ ;  /* 0x00000008040672a4 */ /* 0x000fd8000f8e023f */
.L_x_11791:
        /* <DEDUP_REMOVED lines=10> */
[----:B------:R-:W-:Y:S01]  /*1170*/  IMAD.MOV.U32 R66, RZ, RZ, RZ ;  /* 0x000000ffff427224 */ /* 0x000fe200078e00ff */
[----:B------:R-:W-:Y:S01]  /*1180*/  UIADD3 UR4, UR4, UR6, URZ ;  /* 0x0000000604047290 */ /* 0x000fe2000fffe03f */
[----:B------:R-:W-:Y:S01]  /*1190*/  CS2R R38, SRZ ;  /* 0x0000000000267805 */ /* 0x000fe2000001ff00 */
[----:B------:R-:W-:Y:S01]  /*11a0*/  UISETP.NE.AND.EX UP0, UPT, UR11, URZ, UPT, UP0 ;  /* 0x0000003f0b00728c */ /* 0x000fe2000bf05300 */
[----:B------:R-:W-:Y:S01]  /*11b0*/  CS2R R68, SRZ ;  /* 0x0000000000447805 */ /* 0x000fe2000001ff00 */
[----:B------:R-:W-:Y:S01]  /*11c0*/  UIMAD UR61, UR4, 0xc0, URZ ;  /* 0x000000c0043d78a4 */ /* 0x000fe2000f8e023f */
[----:B------:R-:W-:Y:S01]  /*11d0*/  CS2R R36, SRZ ;  /* 0x0000000000247805 */ /* 0x000fe2000001ff00 */
[----:B------:R-:W-:Y:S01]  /*11e0*/  ULDC UR9, c[0x0][0x424] ;  /* 0x0001090000097ab9 */ /* 0x000fe20000000800 */
[----:B------:R-:W-:Y:S01]  /*11f0*/  ULDC UR8, c[0x0][0x288] ;  /* 0x0000a20000087ab9 */ /* 0x000fe20000000800 */
[----:B------:R-:W-:Y:S01]  /*1200*/  UIADD3 UR4, UR61, 0xbf, URZ ;  /* 0x000000bf3d047890 */ /* 0x000fe2000fffe03f */
[----:B------:R-:W-:Y:S01]  /*1210*/  CS2R R64, SRZ ;  /* 0x0000000000407805 */ /* 0x000fe2000001ff00 */
[----:B------:R-:W-:Y:S01]  /*1220*/  @UP2 ULDC UR6, c[0x0][0x44c] ;  /* 0x0001130000062ab9 */ /* 0x000fe20000000800 */
[----:B------:R-:W-:Y:S01]  /*1230*/  UIADD3 UR8, -UR8, 0x90, URZ ;  /* 0x0000009008087890 */ /* 0x000fe2000fffe13f */
[----:B------:R-:W-:Y:S01]  /*1240*/  CS2R R26, SRZ ;  /* 0x00000000001a7805 */ /* 0x000fe2000001ff00 */
[----:B------:R-:W-:Y:S01]  /*1250*/  UIMAD.WIDE.U32 UR6, UR4, UR6, URZ ;  /* 0x00000006040672a5 */ /* 0x000fe2000f8e003f */
[----:B------:R-:W-:Y:S01]  /*1260*/  CS2R R60, SRZ ;  /* 0x00000000003c7805 */ /* 0x000fe2000001ff00 */
[----:B------:R-:W-:Y:S01]  /*1270*/  USEL UR14, UR9, 0x1, UP0 ;  /* 0x00000001090e7887 */ /* 0x000fe20008000000 */
[----:B------:R-:W-:Y:S01]  /*1280*/  IMAD.MOV.U32 R59, RZ, RZ, RZ ;  /* 0x000000ffff3b7224 */ /* 0x000fe200078e00ff */
        /* <DEDUP_REMOVED lines=31> */
[----:B------:R-:W-:-:S02]  /*1480*/  CS2R R80, SRZ ;  /* 0x0000000000507805 */ /* 0x000fc4000001ff00 */
[----:B------:R-:W-:Y:S02]  /*1490*/  CS2R R74, SRZ ;  /* 0x00000000004a7805 */ /* 0x000fe4000001ff00 */
[----:B------:R-:W-:Y:S01]  /*14a0*/  CS2R R84, SRZ ;  /* 0x0000000000547805 */ /* 0x000fe2000001ff00 */
[----:B------:R-:W-:Y:S01]  /*14b0*/  USEL UR39, UR7, UR9, UP0 ;  /* 0x0000000907277287 */ /* 0x000fe20008000000 */
[----:B------:R-:W-:Y:S01]  /*14c0*/  CS2R R6, SRZ ;  /* 0x0000000000067805 */ /* 0x000fe2000001ff00 */
[----:B------:R-:W-:Y:S01]  /*14d0*/  @UP1 ULDC UR10, c[0x0][0xc4c] ;  /* 0x00031300000a1ab9 */ /* 0x000fe20000000800 */
[----:B------:R-:W-:Y:S01]  /*14e0*/  @UP1 ULDC UR6, c[0x0][0xc50] ;  /* 0x0003140000061ab9 */ /* 0x000fe20000000800 */
[----:B------:R-:W-:Y:S01]  /*14f0*/  UIMAD.WIDE.U32 UR4, UR12, UR10, URZ ;  /* 0x0000000a0c0472a5 */ /* 0x000fe2000f8e003f */
[----:B------:R-:W-:Y:S01]  /*1500*/  IMAD.MOV.U32 R86, RZ, RZ, RZ ;  /* 0x000000ffff567224 */ /* 0x000fe200078e00ff */
[----:B------:R-:W-:Y:S02]  /*1510*/  UISETP.GE.AND UP0, UPT, UR39, 0x1, UPT ;  /* 0x000000012700788c */ /* 0x000fe4000bf06270 */
[----:B------:R-:W-:-:S04]  /*1520*/  @UP1 USHF.R.U32.HI UR14, URZ, UR6, UR5 ;  /* 0x000000063f0e1299 */ /* 0x000fc80008011605 */
[----:B------:R-:W-:Y:S01]  /*1530*/  PLOP3.LUT P1, PT, PT, PT, UP0, 0x80, 0x0 ;  /* 0x000000000000781c */ /* 0x000fe20003f2f008 */
[----:B------:R-:W-:Y:S02]  /*1540*/  UIADD3 UR4, -UR14, URZ, URZ ;  /* 0x0000003f0e047290 */ /* 0x000fe4000fffe13f */
[----:B------:R-:W-:Y:S02]  /*1550*/  IMAD.U32 R145, RZ, RZ, UR14 ;  /* 0x0000000eff917e24 */ /* 0x000fe4000f8e00ff */
[----:B------:R-:W-:-:S06]  /*1560*/  UIMAD UR4, UR11, UR4, UR12 ;  /* 0x000000040b0472a4 */ /* 0x000fcc000f8e020c */
[----:B------:R-:W-:Y:S02]  /*1570*/  IMAD.U32 R144, RZ, RZ, UR4 ;  /* 0x00000004ff907e24 */ /* 0x000fe4000f8e00ff */
[----:B------:R-:W-:Y:S05]  /*1580*/  @!P1 BRA `(.L_x_11792) ;  /* 0x000000bc00fc9947 */ /* 0x000fea0003800000 */
[----:B------:R-:W0:Y:S01]  /*1590*/  SHFL.IDX PT, R0, R151, RZ, 0x1f ;  /* 0x00001fff97007589 */ /* 0x000e2200000e0000 */
[----:B------:R-:W-:-:S04]  /*15a0*/  UIADD3 UR6, UR37, 0x24300, URZ ;  /* 0x0002430025067890 */ /* 0x000fc8000fffe03f */
[----:B------:R-:W-:-:S06]  /*15b0*/  ULOP3.LUT UP0, URZ, UR6, 0x9f, URZ, 0xc0, !UPT ;  /* 0x0000009f063f7892 */ /* 0x000fcc000f80c03f */
[----:B------:R-:W-:Y:S02]  /*15c0*/  PLOP3.LUT P0, PT, PT, PT, UP0, 0x80, 0x0 ;  /* 0x000000000000781c */ /* 0x000fe40003f0f008 */
[----:B0-----:R-:W-:-:S13]  /*15d0*/  R2UR UR7, R0 ;  /* 0x00000000000772ca */ /* 0x001fda00000e0000 */
[----:B------:R-:W-:Y:S02]  /*15e0*/  UIMAD.WIDE UR4, UR7, 0x55555556, URZ ;  /* 0x55555556070478a5 */ /* 0x000fe4000f8e023f */
[----:B------:R-:W-:Y:S02]  /*15f0*/  IMAD.U32 R16, RZ, RZ, UR7 ;  /* 0x00000007ff107e24 */ /* 0x000fe4000f8e00ff */
[----:B------:R-:W-:-:S04]  /*1600*/  ULEA.HI UR5, UR5, UR5, URZ, 0x1 ;  /* 0x0000000505057291 */ /* 0x000fc8000f8f083f */
[----:B------:R-:W-:-:S04]  /*1610*/  UIMAD UR5, UR5, -0x3, UR7 ;  /* 0xfffffffd050578a4 */ /* 0x000fc8000f8e0207 */
[----:B------:R-:W-:Y:S02]  /*1620*/  ULEA UR4, UR5, UR37, 0xc ;  /* 0x0000002505047291 */ /* 0x000fe4000f8e603f */
[----:B------:R-:W-:Y:S02]  /*1630*/  ULEA UR5, UR5, UR6, 0xb ;  /* 0x0000000605057291 */ /* 0x000fe4000f8e583f */
[----:B------:R-:W-:Y:S02]  /*1640*/  UIADD3 UR4, UR4, 0xda00, URZ ;  /* 0x0000da0004047890 */ /* 0x000fe4000fffe03f */
[----:B------:R-:W-:Y:S02]  /*1650*/  USHF.R.U32.HI UR5, URZ, 0x4, UR5 ;  /* 0x000000043f057899 */ /* 0x000fe40008011605 */
[----:B------:R-:W-:Y:S02]  /*1660*/  USHF.R.U32.HI UR4, URZ, 0x4, UR4 ;  /* 0x000000043f047899 */ /* 0x000fe40008011604 */
[----:B------:R-:W-:-:S02]  /*1670*/  ULOP3.LUT UR60, UR5, 0x3fff, URZ, 0xc0, !UPT ;  /* 0x00003fff053c7892 */ /* 0x000fc4000f8ec03f */
        /* <DEDUP_REMOVED lines=18> */
.L_x_11793:
        /* <DEDUP_REMOVED lines=11> */
.L_x_11938:
[----:B------:R-:W-:Y:S05]  /*1850*/  @!P0 BRA `(.L_x_11795) ;  /* 0x0000000000048947 */ /* 0x000fea0003800000 */
[----:B------:R-:W-:Y:S01]  /*1860*/  BPT.TRAP 0x1 ;  /* 0x000000040000795c */ /* 0x000fe20000300000 */
.L_x_11795:
[----:B0-----:R-:W-:Y:S02]  /*1870*/  IMAD.U32 R3, RZ, RZ, UR36 ;  /* 0x00000024ff037e24 */ /* 0x001fe4000f8e00ff */
[----:B------:R-:W-:-:S03]  /*1880*/  IMAD.U32 R0, RZ, RZ, UR38 ;  /* 0x00000026ff007e24 */ /* 0x000fc6000f8e00ff */
[----:B------:R-:W-:Y:S02]  /*1890*/  LEA R3, R3, UR37, 0x3 ;  /* 0x0000002503037c11 */ /* 0x000fe4000f8e18ff */
[----:B------:R-:W-:-:S04]  /*18a0*/  SHF.L.U32 R0, R0, 0x1f, RZ ;  /* 0x0000001f00007819 */ /* 0x000fc800000006ff */
[----:B------:R0:W1:Y:S01]  /*18b0*/  SYNCS.PHASECHK.TRANS64.TRYWAIT P2, [R3+URZ+0x31c30], R0 ;  /* 0x031c3000030075a7 */ /* 0x000062000804017f */
[----:B------:R-:W-:Y:S05]  /*18c0*/  @!P0 BRA `(.L_x_11796) ;  /* 0x0000000000048947 */ /* 0x000fea0003800000 */
[----:B------:R-:W-:Y:S01]  /*18d0*/  BPT.TRAP 0x1 ;  /* 0x000000040000795c */ /* 0x000fe20000300000 */
.L_x_11796:
[----:B------:R-:W2:Y:S02]  /*18e0*/  S2R R4, SR_TID.X ;  /* 0x0000000000047919 */ /* 0x000ea40000002100 */
[----:B--2---:R-:W-:Y:S01]  /*18f0*/  LOP3.LUT P1, RZ, R4, 0x7f, RZ, 0xc0, !PT ;  /* 0x0000007f04ff7812 */ /* 0x004fe2000782c0ff */
[----:B-1----:R-:W-:-:S12]  /*1900*/  @P2 BRA `(.L_x_11797) ;  /* 0x0000000000082947 */ /* 0x002fd80003800000 */
[----:B------:R-:W1:Y:S02]  /*1910*/  SYNCS.PHASECHK.TRANS64.TRYWAIT P2, [R3+URZ+0x31c30], R0 ;  /* 0x031c3000030075a7 */ /* 0x000e64000804017f */
[----:B-1----:R-:W-:Y:S05]  /*1920*/  @!P2 BRA `(.L_x_11798) ;  /* 0x000001200024a947 */ /* 0x002fea0003800000 */
.L_x_11797:
[----:B------:R-:W-:Y:S05]  /*1930*/  WARPSYNC.ALL ;  /* 0x0000000000007948 */ /* 0x000fea0003800000 */
[----:B------:R-:W-:Y:S01]  /*1940*/  UIADD3 UR4, UR37, 0x16a00, URZ ;  /* 0x00016a0025047890 */ /* 0x000fe2000fffe03f */
[----:B------:R-:W-:Y:S01]  /*1950*/  WARPGROUP.ARRIVE ;  /* 0x00000000000079c5 */ /* 0x000fe20000000000 */
[----:B------:R-:W-:Y:S01]  /*1960*/  ULOP3.LUT UR6, UR40, 0x10000, URZ, 0xfc, !UPT ;  /* 0x0001000028067892 */ /* 0x000fe2000f8efc3f */
[----:B------:R-:W-:Y:S01]  /*1970*/  VIADD R12, R19, UR61 ;  /* 0x0000003d130c7c36 */ /* 0x000fe20008000000 */
[----:B------:R-:W-:Y:S01]  /*1980*/  USHF.R.U32.HI UR4, URZ, 0x4, UR4 ;  /* 0x000000043f047899 */ /* 0x000fe20008011604 */
[----:B------:R-:W-:Y:S01]  /*1990*/  R2UR UR32, R17 ;  /* 0x00000000112072ca */ /* 0x000fe200000e0000 */
[----:B------:R-:W-:Y:S01]  /*19a0*/  UMOV UR29, 0x80000020 ;  /* 0x80000020001d7882 */ /* 0x000fe20000000000 */
[----:B------:R-:W-:Y:S01]  /*19b0*/  UMOV UR31, 0x80000020 ;  /* 0x80000020001f7882 */ /* 0x000fe20000000000 */
[----:B------:R-:W-:Y:S01]  /*19c0*/  ULOP3.LUT UR4, UR4, 0x3fff, URZ, 0xc0, !UPT ;  /* 0x00003fff04047892 */ /* 0x000fe2000f8ec03f */
[----:B01----:R-:W-:Y:S01]  /*19d0*/  @!P1 VIADD R3, R3, 0x31c40 ;  /* 0x00031c4003039836 */ /* 0x003fe20000000000 */
[----:B------:R-:W-:Y:S01]  /*19e0*/  UMOV UR28, UR6 ;  /* 0x00000006001c7c82 */ /* 0x000fe20008000000 */
[----:B------:R-:W-:Y:S01]  /*19f0*/  UMOV UR9, UR29 ;  /* 0x0000001d00097c82 */ /* 0x000fe20008000000 */
[----:B------:R-:W-:Y:S01]  /*1a00*/  ULOP3.LUT UR5, UR4, 0x10000, URZ, 0xfc, !UPT ;  /* 0x0001000004057892 */ /* 0x000fe2000f8efc3f */
[----:B------:R-:W-:Y:S01]  /*1a10*/  UMOV UR8, UR28 ;  /* 0x0000001c00087c82 */ /* 0x000fe20008000000 */
[----:B------:R-:W-:-:S02]  /*1a20*/  UMOV UR11, 0x80000020 ;  /* 0x80000020000b7882 */ /* 0x000fc40000000000 */
[----:B------:R-:W-:Y:S02]  /*1a30*/  UIMAD UR4, UR36, 0x6c0, UR5 ;  /* 0x000006c0240478a4 */ /* 0x000fe4000f8e0205 */
[----:B------:R-:W-:Y:S02]  /*1a40*/  UIADD3 UR13, UR6, 0x2, URZ ;  /* 0x00000002060d7890 */ /* 0x000fe4000fffe03f */
[----:B------:R-:W-:Y:S02]  /*1a50*/  UIADD3 UR10, UR4, 0x40, URZ ;  /* 0x00000040040a7890 */ /* 0x000fe4000fffe03f */
[----:B------:R-:W-:Y:S02]  /*1a60*/  UIADD3 UR7, UR4, 0xc0, URZ ;  /* 0x000000c004077890 */ /* 0x000fe4000fffe03f */
[----:B------:R-:W-:Y:S01]  /*1a70*/  UMOV UR30, UR4 ;  /* 0x00000004001e7c82 */ /* 0x000fe20008000000 */
[----:B------:R-:W-:Y:S01]  /*1a80*/  UIADD3 UR12, UR4, 0x100, URZ ;  /* 0x00000100040c7890 */ /* 0x000fe2000fffe03f */
[----:B------:R-:W-:Y:S01]  /*1a90*/  HGMMA.64x16x16.F32 R88, gdesc[UR28], RZ, !UPT, gsb0 ;  /* 0x002000001c5879f0 */ /* 0x000fe2000c0008ff */
[----:B------:R-:W-:Y:S01]  /*1aa0*/  UIADD3 UR14, UR4, 0x240, URZ ;  /* 0x00000240040e7890 */ /* 0x000fe2000fffe03f */
        /* <DEDUP_REMOVED lines=127> */
[----:B------:R-:W-:Y:S01]  /*22a0*/  UIADD3 UR10, UR4, 0x340, URZ ;  /* 0x00000340040a7890 */ /* 0x000fe2000fffe03f */
        /* <DEDUP_REMOVED lines=93> */
[----:B------:R-:W-:Y:S02]  /*2880*/  @UP0 ULDC UR14, c[0x0][0x44c] ;  /* 0x00011300000e0ab9 */ /* 0x000fe40000000800 */
[----:B------:R-:W-:Y:S01]  /*2890*/  UIMAD.WIDE.U32 UR14, UR61, UR14, URZ ;  /* 0x0000000e3d0e72a5 */ /* 0x000fe2000f8e003f */
        /* <DEDUP_REMOVED lines=51> */
[----:B------:R-:W-:Y:S02]  /*2bd0*/  ULDC UR6, c[0x0][0x2f0] ;  /* 0x0000bc0000067ab9 */ /* 0x000fe40000000800 */
[----:B------:R-:W-:Y:S02]  /*2be0*/  IMAD.U32 R4, RZ, RZ, UR6 ;  /* 0x00000006ff047e24 */ /* 0x000fe4000f8e00ff */
[----:B------:R-:W-:Y:S04]  /*2bf0*/  SHFL.IDX PT, R0, R12, RZ, 0x1c1f ;  /* 0x001c1fff0c007589 */ /* 0x000fe800000e0000 */
[----:B------:R-:W0:Y:S01]  /*2c00*/  SHFL.IDX PT, R12, R12, 0x1, 0x1c1f ;  /* 0x003c1f000c0c7f89 */ /* 0x000e2200000e0000 */
[----:B------:R-:W-:-:S02]  /*2c10*/  WARPGROUP.DEPBAR.LE gsb0, 0x0 ;  /* 0x00008000000079c5 */ /* 0x000fc40000010000 */
[----:B------:R-:W-:-:S06]  /*2c20*/  WARPGROUP.ARRIVE ;  /* 0x00000000000079c5 */ /* 0x000fcc0000000000 */
[----:B------:R-:W-:Y:S01]  /*2c30*/  HGMMA.64x16x16.F32 R32, gdesc[UR20], R32, gsb0 ;  /* 0x00200000142079f0 */ /* 0x000fe20008000820 */
[----:B------:R-:W-:Y:S01]  /*2c40*/  UMOV UR22, UR7 ;  /* 0x0000000700167c82 */ /* 0x000fe20008000000 */
[----:B------:R-:W-:Y:S01]  /*2c50*/  UMOV UR23, 0x80000020 ;  /* 0x8000002000177882 */ /* 0x000fe20000000000 */
[----:B------:R-:W-:-:S04]  /*2c60*/  UIMAD UR7, UR39, -0x90, URZ ;  /* 0xffffff70270778a4 */ /* 0x000fc8000f8e023f */
[----:B------:R-:W-:Y:S02]  /*2c70*/  UIADD3 UR10, UR7, 0x91, URZ ;  /* 0x00000091070a7890 */ /* 0x000fe4000fffe03f */
[----:B------:R-:W-:-:S04]  /*2c80*/  UIMAD UR7, UR32, UR6, UR7 ;  /* 0x00000006200772a4 */ /* 0x000fc8000f8e0207 */
[----:B------:R-:W-:Y:S01]  /*2c90*/  IMAD.U32 R9, RZ, RZ, UR10 ;  /* 0x0000000aff097e24 */ /* 0x000fe2000f8e00ff */
[----:B------:R-:W-:Y:S01]  /*2ca0*/  UIADD3 UR7, UR7, 0x90, URZ ;  /* 0x0000009007077890 */ /* 0x000fe2000fffe03f */
[----:B------:R-:W-:Y:S02]  /*2cb0*/  ULDC UR10, c[0x0][0x288] ;  /* 0x0000a200000a7ab9 */ /* 0x000fe40000000800 */
[----:B------:R-:W-:Y:S01]  /*2cc0*/  IMAD R9, R18, -0x2, R9 ;  /* 0xfffffffe12097824 */ /* 0x000fe200078e0209 */
[----:B------:R-:W-:Y:S02]  /*2cd0*/  UIMAD UR6, UR32, UR6, -UR10 ;  /* 0x00000006200672a4 */ /* 0x000fe4000f8e0a0a */
[----:B------:R-:W-:Y:S01]  /*2ce0*/  IMAD.U32 R5, RZ, RZ, UR7 ;  /* 0x00000007ff057e24 */ /* 0x000fe2000f8e00ff */
[----:B------:R-:W-:Y:S01]  /*2cf0*/  UIADD3 UR7, UR39, -0x2, URZ ;  /* 0xfffffffe27077890 */ /* 0x000fe2000fffe03f */
[----:B------:R-:W-:Y:S02]  /*2d00*/  IMAD R9, R4, UR32, R9 ;  /* 0x0000002004097c24 */ /* 0x000fe4000f8e0209 */
[----:B------:R-:W-:-:S02]  /*2d10*/  IMAD R6, R18, -0x2, R5 ;  /* 0xfffffffe12067824 */ /* 0x000fc400078e0205 */
[----:B------:R-:W-:Y:S01]  /*2d20*/  VIADD R5, R9, -UR10 ;  /* 0x8000000a09057c36 */ /* 0x000fe20008000000 */
[----:B0-----:R-:W-:Y:S01]  /*2d30*/  IADD3 R9, R12, -UR10, R9 ;  /* 0x8000000a0c097c10 */ /* 0x001fe2000fffe009 */
[----:B------:R-:W-:Y:S02]  /*2d40*/  @UP0 ULDC UR10, c[0x0][0x450] ;  /* 0x00011400000a0ab9 */ /* 0x000fe40000000800 */
[----:B------:R-:W-:Y:S01]  /*2d50*/  @UP0 USHF.R.U32.HI UR11, URZ, UR10, UR15 ;  /* 0x0000000a3f0b0299 */ /* 0x000fe2000801160f */
[----:B------:R-:W-:-:S03]  /*2d60*/  VIADDMNMX R0, R0, R5, R6, PT ;  /* 0x0000000500007246 */ /* 0x000fc60003800106 */
[----:B------:R-:W-:Y:S01]  /*2d70*/  UIADD3 UR6, UR6, UR11, URZ ;  /* 0x0000000b06067290 */ /* 0x000fe2000fffe03f */
[C---:B------:R-:W-:Y:S02]  /*2d80*/  ISETP.GT.AND P3, PT, R0.reuse, RZ, PT ;  /* 0x000000ff0000720c */ /* 0x040fe40003f64270 */
[C---:B------:R-:W-:Y:S01]  /*2d90*/  ISETP.GT.AND P4, PT, R0.reuse, 0x1, PT ;  /* 0x000000010000780c */ /* 0x040fe20003f84270 */
[----:B------:R-:W-:Y:S01]  /*2da0*/  UIMAD.WIDE UR10, UR6, 0x38e38e39, URZ ;  /* 0x38e38e39060a78a5 */ /* 0x000fe2000f8e023f */
[----:B------:R-:W-:-:S03]  /*2db0*/  ISETP.GT.AND P5, PT, R0, 0x8, PT ;  /* 0x000000080000780c */ /* 0x000fc60003fa4270 */
[----:B------:R-:W-:-:S04]  /*2dc0*/  USHF.R.U32.HI UR6, URZ, 0x1f, UR11 ;  /* 0x0000001f3f067899 */ /* 0x000fc8000801160b */
[----:B------:R-:W-:-:S04]  /*2dd0*/  ULEA.HI.SX32 UR6, UR11, UR6, 0x1b ;  /* 0x000000060b067291 */ /* 0x000fc8000f8fda3f */
[----:B------:R-:W-:Y:S01]  /*2de0*/  UISETP.LT.AND UP1, UPT, URZ, UR6, UPT ;  /* 0x000000063f00728c */ /* 0x000fe2000bf21270 */
[----:B------:R-:W-:Y:S02]  /*2df0*/  WARPGROUP.DEPBAR.LE gsb0, 0x0 ;  /* 0x00008000000079c5 */ /* 0x000fe40000010000 */
[----:B------:R-:W-:Y:S01]  /*2e00*/  WARPGROUP.ARRIVE ;  /* 0x00000000000079c5 */ /* 0x000fe20000000000 */
[----:B------:R-:W-:-:S04]  /*2e10*/  USEL UR18, URZ, UR6, !UP1 ;  /* 0x000000063f127287 */ /* 0x000fc8000c800000 */
[----:B------:R-:W-:Y:S01]  /*2e20*/  UISETP.GE.AND UP1, UPT, UR7, UR18, UPT ;  /* 0x000000120700728c */ /* 0x000fe2000bf26270 */
        /* <DEDUP_REMOVED lines=72> */
[----:B------:R-:W-:-:S04]  /*32b0*/  VIMNMX R64, R6, R9, PT ;  /* 0x0000000906407248 */ /* 0x000fc80003fe0100 */
[----:B------:R-:W-:-:S04]  /*32c0*/  ISETP.GT.AND P5, PT, R64, 0x8, PT ;  /* 0x000000084000780c */ /* 0x000fc80003fa4270 */
[----:B------:R-:W-:Y:S01]  /*32d0*/  FSEL R94, R94, -INF , P5 ;  /* 0xff8000005e5e7808 */ /* 0x000fe20002800000 */
        /* <DEDUP_REMOVED lines=8> */
[----:B------:R-:W-:Y:S01]  /*3360*/  UMOV UR27, 0x80000020 ;  /* 0x80000020001b7882 */ /* 0x000fe20000000000 */
[----:B------:R-:W-:-:S02]  /*3370*/  ISETP.GT.AND P3, PT, R0, 0x49, PT ;  /* 0x000000490000780c */ /* 0x000fc40003f64270 */
[----:B------:R-:W-:Y:S02]  /*3380*/  FSEL R60, R60, -INF , P4 ;  /* 0xff8000003c3c7808 */ /* 0x000fe40002000000 */
[----:B------:R-:W-:Y:S02]  /*3390*/  FMNMX.FTZ R101, R57, R4, !PT ;  /* 0x0000000439657209 */ /* 0x000fe40007810000 */
[----:B------:R-:W-:Y:S02]  /*33a0*/  ISETP.GT.AND P4, PT, R0, 0x50, PT ;  /* 0x000000500000780c */ /* 0x000fe40003f84270 */
[----:B------:R-:W-:Y:S02]  /*33b0*/  FSEL R61, R61, -INF , P3 ;  /* 0xff8000003d3d7808 */ /* 0x000fe40001800000 */
[----:B------:R-:W-:Y:S02]  /*33c0*/  FMNMX.FTZ R4, R60, R101, !PT ;  /* 0x000000653c047209 */ /* 0x000fe40007810000 */
[----:B------:R-:W-:-:S02]  /*33d0*/  ISETP.GT.AND P3, PT, R0, 0x51, PT ;  /* 0x000000510000780c */ /* 0x000fc40003f64270 */
[----:B------:R-:W-:Y:S01]  /*33e0*/  FMNMX.FTZ R101, R61, R4, !PT ;  /* 0x000000043d657209 */ /* 0x000fe20007810000 */
        /* <DEDUP_REMOVED lines=40> */
[----:B------:R-:W-:Y:S01]  /*3670*/  HGMMA.64x16x16.F32 R24, gdesc[UR24], R24, gsb0 ;  /* 0x00200000181879f0 */ /* 0x000fe20008000818 */
        /* <DEDUP_REMOVED lines=10> */
[----:B------:R-:W-:Y:S02]  /*3720*/  FSEL R24, R24, -INF , P4 ;  /* 0xff80000018187808 */ /* 0x000fe40002000000 */
        /* <DEDUP_REMOVED lines=9> */
[----:B------:R-:W-:Y:S02]  /*37c0*/  FMNMX.FTZ R10, R29, R0, !PT ;  /* 0x000000001d0a7209 */ /* 0x000fe40007810000 */
[----:B------:R-:W-:-:S02]  /*37d0*/  FSEL R91, R91, -INF , P4 ;  /* 0xff8000005b5b7808 */ /* 0x000fc40002000000 */
        /* <DEDUP_REMOVED lines=10> */
[----:B0-----:R-:W-:-:S05]  /*3880*/  FMNMX.FTZ R101, R10, R101, !PT ;  /* 0x000000650a657209 */ /* 0x001fca0007810000 */
[----:B------:R-:W0:Y:S02]  /*3890*/  SHFL.BFLY PT, R0, R101, 0x1, 0x1f ;  /* 0x0c201f0065007f89 */ /* 0x000e2400000e0000 */
[----:B0-----:R-:W-:-:S04]  /*38a0*/  FMNMX.FTZ R0, R101, R0, !PT ;  /* 0x0000000065007209 */ /* 0x001fc80007810000 */
[C---:B------:R-:W-:Y:S01]  /*38b0*/  FSETP.NEU.FTZ.AND P3, PT, R0.reuse, -INF , PT ;  /* 0xff8000000000780b */ /* 0x040fe20003f7d000 */
[----:B------:R-:W-:-:S05]  /*38c0*/  FMUL.FTZ R4, R0, UR4 ;  /* 0x0000000400047c20 */ /* 0x000fca0008410000 */
[----:B------:R-:W-:Y:S02]  /*38d0*/  FSEL R4, R4, RZ, P3 ;  /* 0x000000ff04047208 */ /* 0x000fe40001800000 */
[----:B------:R-:W-:-:S03]  /*38e0*/  ISETP.GT.AND P3, PT, R64, RZ, PT ;  /* 0x000000ff4000720c */ /* 0x000fc60003f64270 */
[--C-:B------:R-:W-:Y:S01]  /*38f0*/  FFMA.FTZ R12, R89, UR4, -R4.reuse ;  /* 0x00000004590c7c23 */ /* 0x100fe20008010804 */
[----:B------:R-:W-:Y:S01]  /*3900*/  FSEL R90, R90, -INF , P3 ;  /* 0xff8000005a5a7808 */ /* 0x000fe20001800000 */
[--C-:B------:R-:W-:Y:S01]  /*3910*/  FFMA.FTZ R14, R15, UR4, -R4.reuse ;  /* 0x000000040f0e7c23 */ /* 0x100fe20008010804 */
[----:B------:R-:W-:Y:S01]  /*3920*/  ISETP.GT.AND P3, PT, R64, 0x9, PT ;  /* 0x000000094000780c */ /* 0x000fe20003f64270 */
[--C-:B------:R-:W-:Y:S01]  /*3930*/  FFMA.FTZ R68, R81, UR4, -R4.reuse ;  /* 0x0000000451447c23 */ /* 0x100fe20008010804 */
[----:B------:R-:W-:Y:S01]  /*3940*/  FMNMX.FTZ R89, R90, R91, !PT ;  /* 0x0000005b5a597209 */ /* 0x000fe20007810000 */
        /* <DEDUP_REMOVED lines=9> */
[----:B------:R-:W-:Y:S01]  /*39e0*/  FMNMX.FTZ R15, R95, R6, !PT ;  /* 0x000000065f0f7209 */ /* 0x000fe20007810000 */
        /* <DEDUP_REMOVED lines=12> */
[----:B------:R-:W-:Y:S01]  /*3ab0*/  FFMA.FTZ R45, R45, UR4, -R4 ;  /* 0x000000042d2d7c23 */ /* 0x000fe20008010804 */
[----:B------:R-:W-:Y:S01]  /*3ac0*/  FSEL R74, R74, -INF , P3 ;  /* 0xff8000004a4a7808 */ /* 0x000fe20001800000 */
[----:B------:R-:W-:Y:S01]  /*3ad0*/  MUFU.EX2 R8, R8 ;  /* 0x0000000800087308 */ /* 0x000fe20000000800 */
[----:B------:R-:W-:-:S02]  /*3ae0*/  FMNMX.FTZ R81, R87, R6, !PT ;  /* 0x0000000657517209 */ /* 0x000fc40007810000 */
[----:B------:R-:W-:Y:S02]  /*3af0*/  ISETP.GT.AND P3, PT, R64, 0x28, PT ;  /* 0x000000284000780c */ /* 0x000fe40003f64270 */
[----:B------:R-:W-:Y:S02]  /*3b00*/  FMNMX.FTZ R20, R74, R81, !PT ;  /* 0x000000514a147209 */ /* 0x000fe40007810000 */
[----:B------:R-:W-:Y:S01]  /*3b10*/  FSEL R78, R78, -INF , P3 ;  /* 0xff8000004e4e7808 */ /* 0x000fe20001800000 */
[----:B------:R0:W-:Y:S01]  /*3b20*/  MUFU.EX2 R6, R68 ;  /* 0x0000004400067308 */ /* 0x0001e20000000800 */
[----:B------:R-:W-:Y:S02]  /*3b30*/  FMNMX.FTZ R81, R75, R20, !PT ;  /* 0x000000144b517209 */ /* 0x000fe40007810000 */
[----:B------:R-:W-:Y:S02]  /*3b40*/  ISETP.GT.AND P3, PT, R64, 0x30, PT ;  /* 0x000000304000780c */ /* 0x000fe40003f64270 */
[----:B------:R-:W-:-:S02]  /*3b50*/  FMNMX.FTZ R20, R78, R81, !PT ;  /* 0x000000514e147209 */ /* 0x000fc40007810000 */
[----:B------:R-:W-:Y:S01]  /*3b60*/  FSEL R66, R66, -INF , P3 ;  /* 0xff80000042427808 */ /* 0x000fe20001800000 */
[----:B------:R-:W1:Y:S01]  /*3b70*/  MUFU.EX2 R7, R7 ;  /* 0x0000000700077308 */ /* 0x000e620000000800 */
[----:B------:R-:W-:Y:S02]  /*3b80*/  FMNMX.FTZ R81, R79, R20, !PT ;  /* 0x000000144f517209 */ /* 0x000fe40007810000 */
[----:B------:R-:W-:Y:S02]  /*3b90*/  ISETP.GT.AND P3, PT, R64, 0x38, PT ;  /* 0x000000384000780c */ /* 0x000fe40003f64270 */
[----:B------:R-:W-:Y:S01]  /*3ba0*/  FSEL R11, R67, -INF , P4 ;  /* 0xff800000430b7808 */ /* 0x000fe20002000000 */
[----:B------:R-:W-:Y:S01]  /*3bb0*/  FFMA.FTZ R67, R77, UR4, -R4 ;  /* 0x000000044d437c23 */ /* 0x000fe20008010804 */
[----:B0-----:R-:W-:Y:S01]  /*3bc0*/  FMNMX.FTZ R68, R66, R81, !PT ;  /* 0x0000005142447209 */ /* 0x001fe20007810000 */
[----:B------:R0:W-:Y:S01]  /*3bd0*/  MUFU.EX2 R20, R76 ;  /* 0x0000004c00147308 */ /* 0x0001e20000000800 */
[----:B------:R-:W-:-:S02]  /*3be0*/  ISETP.GT.AND P4, PT, R64, 0x39, PT ;  /* 0x000000394000780c */ /* 0x000fc40003f84270 */
[----:B------:R-:W-:Y:S02]  /*3bf0*/  FSEL R70, R70, -INF , P3 ;  /* 0xff80000046467808 */ /* 0x000fe40001800000 */
[----:B------:R-:W-:Y:S02]  /*3c00*/  FMNMX.FTZ R77, R11, R68, !PT ;  /* 0x000000440b4d7209 */ /* 0x000fe40007810000 */
[----:B------:R-:W-:Y:S01]  /*3c10*/  ISETP.GT.AND P3, PT, R64, 0x40, PT ;  /* 0x000000404000780c */ /* 0x000fe20003f64270 */
[----:B------:R-:W2:Y:S01]  /*3c20*/  MUFU.EX2 R10, R10 ;  /* 0x0000000a000a7308 */ /* 0x000ea20000000800 */
[----:B------:R-:W-:Y:S01]  /*3c30*/  FSEL R71, R71, -INF , P4 ;  /* 0xff80000047477808 */ /* 0x000fe20002000000 */
[----:B-1----:R-:W-:Y:S01]  /*3c40*/  FADD.FTZ R85, R8, R7 ;  /* 0x0000000708557221 */ /* 0x002fe20000010000 */
[----:B------:R-:W-:Y:S02]  /*3c50*/  FMNMX.FTZ R72, R70, R77, !PT ;  /* 0x0000004d46487209 */ /* 0x000fe40007810000 */
[----:B------:R-:W-:Y:S01]  /*3c60*/  FSEL R68, R58, -INF , P3 ;  /* 0xff8000003a447808 */ /* 0x000fe20001800000 */
[----:B------:R-:W-:Y:S01]  /*3c70*/  FFMA.FTZ R58, R73, UR4, -R4 ;  /* 0x00000004493a7c23 */ /* 0x000fe20008010804 */
[----:B------:R-:W-:Y:S01]  /*3c80*/  ISETP.GT.AND P4, PT, R64, 0x41, PT ;  /* 0x000000414000780c */ /* 0x000fe20003f84270 */
[----:B------:R-:W1:Y:S01]  /*3c90*/  MUFU.EX2 R9, R93 ;  /* 0x0000005d00097308 */ /* 0x000e620000000800 */
[----:B------:R-:W-:-:S02]  /*3ca0*/  FMNMX.FTZ R73, R71, R72, !PT ;  /* 0x0000004847497209 */ /* 0x000fc40007810000 */
[----:B------:R-:W-:Y:S02]  /*3cb0*/  ISETP.GT.AND P3, PT, R64, 0x48, PT ;  /* 0x000000484000780c */ /* 0x000fe40003f64270 */
[----:B------:R-:W-:Y:S01]  /*3cc0*/  FSEL R72, R59, -INF , P4 ;  /* 0xff8000003b487808 */ /* 0x000fe20002000000 */
[----:B------:R-:W-:Y:S01]  /*3cd0*/  FFMA.FTZ R59, R65, UR4, -R4 ;  /* 0x00000004413b7c23 */ /* 0x000fe20008010804 */
[----:B------:R-:W-:Y:S01]  /*3ce0*/  FMNMX.FTZ R73, R68, R73, !PT ;  /* 0x0000004944497209 */ /* 0x000fe20007810000 */
[----:B------:R-:W3:Y:S01]  /*3cf0*/  MUFU.EX2 R12, R12 ;  /* 0x0000000c000c7308 */ /* 0x000ee20000000800 */
[----:B------:R-:W-:Y:S02]  /*3d00*/  ISETP.GT.AND P4, PT, R64, 0x49, PT ;  /* 0x000000494000780c */ /* 0x000fe40003f84270 */
[----:B------:R-:W-:Y:S02]  /*3d10*/  FSEL R62, R62, -INF , P3 ;  /* 0xff8000003e3e7808 */ /* 0x000fe40001800000 */
[----:B------:R-:W-:-:S02]  /*3d20*/  FMNMX.FTZ R73, R72, R73, !PT ;  /* 0x0000004948497209 */ /* 0x000fc40007810000 */
[----:B------:R-:W-:Y:S01]  /*3d30*/  FSEL R65, R63, -INF , P4 ;  /* 0xff8000003f417808 */ /* 0x000fe20002000000 */
[----:B------:R-:W4:Y:S01]  /*3d40*/  MUFU.EX2 R13, R13 ;  /* 0x0000000d000d7308 */ /* 0x000f220000000800 */
[----:B------:R-:W-:Y:S02]  /*3d50*/  ISETP.GT.AND P3, PT, R64, 0x50, PT ;  /* 0x000000504000780c */ /* 0x000fe40003f64270 */
[----:B0-----:R-:W-:Y:S02]  /*3d60*/  FMNMX.FTZ R76, R62, R73, !PT ;  /* 0x000000493e4c7209 */ /* 0x001fe40007810000 */
[----:B------:R-:W-:Y:S02]  /*3d70*/  ISETP.GT.AND P4, PT, R64, 0x51, PT ;  /* 0x000000514000780c */ /* 0x000fe40003f84270 */
[----:B------:R-:W-:Y:S01]  /*3d80*/  FSEL R63, R50, -INF , P3 ;  /* 0xff800000323f7808 */ /* 0x000fe20001800000 */
[----:B------:R-:W-:Y:S01]  /*3d90*/  FFMA.FTZ R50, R5, UR4, -R4 ;  /* 0x0000000405327c23 */ /* 0x000fe20008010804 */
[----:B------:R-:W-:Y:S01]  /*3da0*/  FMNMX.FTZ R76, R65, R76, !PT ;  /* 0x0000004c414c7209 */ /* 0x000fe20007810000 */
[----:B------:R-:W-:Y:S01]  /*3db0*/  MUFU.EX2 R14, R14 ;  /* 0x0000000e000e7308 */ /* 0x000fe20000000800 */
[----:B------:R-:W-:-:S02]  /*3dc0*/  ISETP.GT.AND P3, PT, R64, 0x58, PT ;  /* 0x000000584000780c */ /* 0x000fc40003f64270 */
[----:B------:R-:W-:Y:S01]  /*3dd0*/  FSEL R73, R51, -INF , P4 ;  /* 0xff80000033497808 */ /* 0x000fe20002000000 */
[----:B------:R-:W-:Y:S01]  /*3de0*/  FFMA.FTZ R51, R69, UR4, -R4 ;  /* 0x0000000445337c23 */ /* 0x000fe20008010804 */
[----:B------:R-:W-:Y:S02]  /*3df0*/  FMNMX.FTZ R76, R63, R76, !PT ;  /* 0x0000004c3f4c7209 */ /* 0x000fe40007810000 */
[----:B------:R-:W-:Y:S01]  /*3e00*/  ISETP.GT.AND P4, PT, R64, 0x59, PT ;  /* 0x000000594000780c */ /* 0x000fe20003f84270 */
[----:B------:R-:W-:Y:S01]  /*3e10*/  MUFU.EX2 R15, R15 ;  /* 0x0000000f000f7308 */ /* 0x000fe20000000800 */
[----:B------:R-:W-:Y:S02]  /*3e20*/  FSEL R54, R54, -INF , P3 ;  /* 0xff80000036367808 */ /* 0x000fe40001800000 */
[----:B------:R-:W-:Y:S02]  /*3e30*/  FMNMX.FTZ R5, R73, R76, !PT ;  /* 0x0000004c49057209 */ /* 0x000fe40007810000 */
[----:B------:R-:W-:-:S02]  /*3e40*/  FSEL R55, R55, -INF , P4 ;  /* 0xff80000037377808 */ /* 0x000fc40002000000 */
[----:B------:R-:W-:Y:S01]  /*3e50*/  ISETP.GT.AND P3, PT, R64, 0x60, PT ;  /* 0x000000604000780c */ /* 0x000fe20003f64270 */
[----:B------:R-:W-:Y:S01]  /*3e60*/  MUFU.EX2 R21, R21 ;  /* 0x0000001500157308 */ /* 0x000fe20000000800 */
[----:B------:R-:W-:Y:S02]  /*3e70*/  FMNMX.FTZ R76, R54, R5, !PT ;  /* 0x00000005364c7209 */ /* 0x000fe40007810000 */
[----:B------:R-:W-:Y:S02]  /*3e80*/  ISETP.GT.AND P4, PT, R64, 0x61, PT ;  /* 0x000000614000780c */ /* 0x000fe40003f84270 */
[----:B------:R-:W-:Y:S01]  /*3e90*/  FSEL R69, R42, -INF , P3 ;  /* 0xff8000002a457808 */ /* 0x000fe20001800000 */
[----:B------:R-:W-:Y:S01]  /*3ea0*/  FFMA.FTZ R42, R56, UR4, -R4 ;  /* 0x00000004382a7c23 */ /* 0x000fe20008010804 */
[----:B------:R-:W-:Y:S01]  /*3eb0*/  FMNMX.FTZ R76, R55, R76, !PT ;  /* 0x0000004c374c7209 */ /* 0x000fe20007810000 */
[----:B------:R-:W-:Y:S01]  /*3ec0*/  MUFU.EX2 R67, R67 ;  /* 0x0000004300437308 */ /* 0x000fe20000000800 */
[----:B------:R-:W-:-:S02]  /*3ed0*/  ISETP.GT.AND P3, PT, R64, 0x68, PT ;  /* 0x000000684000780c */ /* 0x000fc40003f64270 */
[----:B------:R-:W-:Y:S01]  /*3ee0*/  FSEL R56, R43, -INF , P4 ;  /* 0xff8000002b387808 */ /* 0x000fe20002000000 */
[--C-:B------:R-:W-:Y:S01]  /*3ef0*/  FFMA.FTZ R43, R57, UR4, -R4.reuse ;  /* 0x00000004392b7c23 */ /* 0x100fe20008010804 */
[----:B------:R-:W-:Y:S02]  /*3f00*/  FMNMX.FTZ R5, R69, R76, !PT ;  /* 0x0000004c45057209 */ /* 0x000fe40007810000 */
[----:B------:R-:W-:Y:S01]  /*3f10*/  ISETP.GT.AND P4, PT, R64, 0x69, PT ;  /* 0x000000694000780c */ /* 0x000fe20003f84270 */
[----:B------:R-:W-:Y:S01]  /*3f20*/  MUFU.EX2 R58, R58 ;  /* 0x0000003a003a7308 */ /* 0x000fe20000000800 */
[----:B------:R-:W-:Y:S02]  /*3f30*/  FSEL R76, R46, -INF , P3 ;  /* 0xff8000002e4c7808 */ /* 0x000fe40001800000 */
[----:B------:R-:W-:Y:S02]  /*3f40*/  FMNMX.FTZ R5, R56, R5, !PT ;  /* 0x0000000538057209 */ /* 0x000fe40007810000 */
[----:B------:R-:W-:Y:S01]  /*3f50*/  FSEL R57, R47, -INF , P4 ;  /* 0xff8000002f397808 */ /* 0x000fe20002000000 */
[----:B------:R-:W-:Y:S01]  /*3f60*/  FFMA.FTZ R47, R52, UR4, -R4 ;  /* 0x00000004342f7c23 */ /* 0x000fe20008010804 */
[----:B------:R-:W-:Y:S01]  /*3f70*/  ISETP.GT.AND P3, PT, R64, 0x70, PT ;  /* 0x000000704000780c */ /* 0x000fe20003f64270 */
[----:B------:R-:W-:Y:S01]  /*3f80*/  MUFU.EX2 R59, R59 ;  /* 0x0000003b003b7308 */ /* 0x000fe20000000800 */
[----:B------:R-:W-:-:S02]  /*3f90*/  FMNMX.FTZ R46, R76, R5, !PT ;  /* 0x000000054c2e7209 */ /* 0x000fc40007810000 */
[----:B------:R-:W-:Y:S02]  /*3fa0*/  ISETP.GT.AND P4, PT, R64, 0x71, PT ;  /* 0x000000714000780c */ /* 0x000fe40003f84270 */
[----:B------:R-:W-:Y:S01]  /*3fb0*/  FSEL R77, R34, -INF , P3 ;  /* 0xff800000224d7808 */ /* 0x000fe20001800000 */
[--C-:B------:R-:W-:Y:S01]  /*3fc0*/  FFMA.FTZ R34, R60, UR4, -R4.reuse ;  /* 0x000000043c227c23 */ /* 0x100fe20008010804 */
[----:B------:R-:W-:Y:S01]  /*3fd0*/  FMNMX.FTZ R46, R57, R46, !PT ;  /* 0x0000002e392e7209 */ /* 0x000fe20007810000 */
[----:B------:R-:W-:Y:S01]  /*3fe0*/  MUFU.EX2 R50, R50 ;  /* 0x0000003200327308 */ /* 0x000fe20000000800 */
[----:B------:R-:W-:Y:S02]  /*3ff0*/  ISETP.GT.AND P3, PT, R64, 0x78, PT ;  /* 0x000000784000780c */ /* 0x000fe40003f64270 */
[----:B------:R-:W-:Y:S01]  /*4000*/  FSEL R60, R35, -INF , P4 ;  /* 0xff800000233c7808 */ /* 0x000fe20002000000 */
[----:B------:R-:W-:Y:S01]  /*4010*/  FFMA.FTZ R35, R61, UR4, -R4 ;  /* 0x000000043d237c23 */ /* 0x000fe20008010804 */
[----:B------:R-:W-:-:S02]  /*4020*/  FMNMX.FTZ R5, R77, R46, !PT ;  /* 0x0000002e4d057209 */ /* 0x000fc40007810000 */
[----:B------:R-:W-:Y:S01]  /*4030*/  ISETP.GT.AND P4, PT, R64, 0x79, PT ;  /* 0x000000794000780c */ /* 0x000fe20003f84270 */
[----:B------:R-:W-:Y:S01]  /*4040*/  MUFU.EX2 R51, R51 ;  /* 0x0000003300337308 */ /* 0x000fe20000000800 */
[----:B------:R-:W-:Y:S02]  /*4050*/  FSEL R80, R38, -INF , P3 ;  /* 0xff80000026507808 */ /* 0x000fe40001800000 */
[----:B------:R-:W-:Y:S02]  /*4060*/  FMNMX.FTZ R5, R60, R5, !PT ;  /* 0x000000053c057209 */ /* 0x000fe40007810000 */
[----:B------:R-:W-:Y:S01]  /*4070*/  FSEL R61, R39, -INF , P4 ;  /* 0xff800000273d7808 */ /* 0x000fe20002000000 */
[--C-:B------:R-:W-:Y:S01]  /*4080*/  FFMA.FTZ R39, R32, UR4, -R4.reuse ;  /* 0x0000000420277c23 */ /* 0x100fe20008010804 */
[----:B------:R-:W-:Y:S01]  /*4090*/  ISETP.GT.AND P3, PT, R64, 0x80, PT ;  /* 0x000000804000780c */ /* 0x000fe20003f64270 */
[----:B------:R-:W-:Y:S01]  /*40a0*/  FFMA.FTZ R32, R24, UR4, -R4 ;  /* 0x0000000418207c23 */ /* 0x000fe20008010804 */
        /* <DEDUP_REMOVED lines=12> */
[----:B------:R-:W-:Y:S01]  /*4170*/  FMNMX.FTZ R5, R27, R46, !PT ;  /* 0x0000002e1b057209 */ /* 0x000fe20007810000 */
[--C-:B0-----:R-:W-:Y:S01]  /*4180*/  FFMA.FTZ R48, R53, UR4, -R4.reuse ;  /* 0x0000000435307c23 */ /* 0x101fe20008010804 */
[----:B------:R-:W-:Y:S01]  /*4190*/  FSEL R31, R31, -INF , P4 ;  /* 0xff8000001f1f7808 */ /* 0x000fe20002000000 */
[--C-:B------:R-:W-:Y:S01]  /*41a0*/  FFMA.FTZ R53, R29, UR4, -R4.reuse ;  /* 0x000000041d357c23 */ /* 0x100fe20008010804 */
[----:B------:R-:W-:Y:S02]  /*41b0*/  FMNMX.FTZ R46, R30, R5, !PT ;  /* 0x000000051e2e7209 */ /* 0x000fe40007810000 */
[----:B------:R-:W-:Y:S01]  /*41c0*/  F2FP.F16.F32.PACK_AB R8, R7, R8 ;  /* 0x000000080708723e */ /* 0x000fe200000000ff */
[----:B------:R-:W-:Y:S01]  /*41d0*/  MUFU.EX2 R34, R34 ;  /* 0x0000002200227308 */ /* 0x000fe20000000800 */
[----:B------:R-:W-:Y:S01]  /*41e0*/  FMNMX.FTZ R5, R31, R46, !PT ;  /* 0x0000002e1f057209 */ /* 0x000fe20007810000 */
[--C-:B------:R-:W-:Y:S01]  /*41f0*/  FFMA.FTZ R46, R40, UR4, -R4.reuse ;  /* 0x00000004282e7c23 */ /* 0x100fe20008010804 */
[--C-:B------:R-:W-:Y:S01]  /*4200*/  FFMA.FTZ R40, R44, UR4, -R4.reuse ;  /* 0x000000042c287c23 */ /* 0x100fe20008010804 */
[--C-:B------:R-:W-:Y:S01]  /*4210*/  FFMA.FTZ R44, R33, UR4, -R4.reuse ;  /* 0x00000004212c7c23 */ /* 0x100fe20008010804 */
[--C-:B------:R-:W-:Y:S01]  /*4220*/  FFMA.FTZ R33, R36, UR4, -R4.reuse ;  /* 0x0000000424217c23 */ /* 0x100fe20008010804 */
[----:B------:R-:W0:Y:S01]  /*4230*/  SHFL.BFLY PT, R52, R5, 0x2, 0x1f ;  /* 0x0c401f0005347f89 */ /* 0x000e2200000e0000 */
[--C-:B------:R-:W-:Y:S01]  /*4240*/  FFMA.FTZ R36, R37, UR4, -R4.reuse ;  /* 0x0000000425247c23 */ /* 0x100fe20008010804 */
[----:B------:R-:W-:Y:S01]  /*4250*/  FFMA.FTZ R37, R25, UR4, -R4 ;  /* 0x0000000419257c23 */ /* 0x000fe20008010804 */
        /* <DEDUP_REMOVED lines=10> */
[----:B------:R-:W-:-:S03]  /*4300*/  FFMA.FTZ R52, R28, UR4, -R4 ;  /* 0x000000041c347c23 */ /* 0x000fc60008010804 */
[C---:B------:R-:W-:Y:S01]  /*4310*/  FSETP.NEU.FTZ.AND P3, PT, R5.reuse, -INF , PT ;  /* 0xff8000000500780b */ /* 0x040fe20003f7d000 */
[----:B------:R-:W-:Y:S02]  /*4320*/  FMUL.FTZ R24, R5, UR4 ;  /* 0x0000000405187c20 */ /* 0x000fe40008410000 */
[----:B------:R-:W-:Y:S03]  /*4330*/  MUFU.EX2 R45, R45 ;  /* 0x0000002d002d7308 */ /* 0x000fe60000000800 */
[----:B------:R-:W-:Y:S02]  /*4340*/  FSEL R4, R24, RZ, P3 ;  /* 0x000000ff18047208 */ /* 0x000fe40001800000 */
[----:B------:R-:W-:-:S03]  /*4350*/  PLOP3.LUT P3, PT, PT, PT, UP1, 0x80, 0x0 ;  /* 0x000000000000781c */ /* 0x000fc60003f6f018 */
        /* <DEDUP_REMOVED lines=9> */
[----:B------:R-:W-:Y:S01]  /*43f0*/  @!P1 PRMT R11, RZ, 0x654, R3 ;  /* 0x00000654ff0b9816 */ /* 0x000fe20000000003 */
[--C-:B------:R-:W-:Y:S01]  /*4400*/  FFMA.FTZ R25, R86, UR4, -R4.reuse ;  /* 0x0000000456197c23 */ /* 0x100fe20008010804 */
[--C-:B------:R-:W-:Y:S01]  /*4410*/  FFMA.FTZ R64, R74, UR4, -R4.reuse ;  /* 0x000000044a407c23 */ /* 0x100fe20008010804 */
[--C-:B------:R-:W-:Y:S01]  /*4420*/  FFMA.FTZ R74, R78, UR4, -R4.reuse ;  /* 0x000000044e4a7c23 */ /* 0x100fe20008010804 */
[----:B------:R0:W-:Y:S01]  /*4430*/  @!P1 SYNCS.ARRIVE.TRANS64.RED.A1T0 RZ, [R11+URZ], RZ ;  /* 0x000000ff0bff99a7 */ /* 0x0001e2000810043f */
[--C-:B------:R-:W-:Y:S01]  /*4440*/  FFMA.FTZ R28, R87, UR4, -R4.reuse ;  /* 0x00000004571c7c23 */ /* 0x100fe20008010804 */
[----:B--2---:R-:W-:Y:S01]  /*4450*/  FADD.FTZ R78, R10, R85 ;  /* 0x000000550a4e7221 */ /* 0x004fe20000010000 */
[----:B------:R-:W0:Y:S01]  /*4460*/  MUFU.EX2 R91, R91 ;  /* 0x0000005b005b7308 */ /* 0x000e220000000800 */
[--C-:B------:R-:W-:Y:S01]  /*4470*/  FFMA.FTZ R83, R72, UR4, -R4.reuse ;  /* 0x0000000448537c23 */ /* 0x100fe20008010804 */
[--C-:B------:R-:W-:Y:S01]  /*4480*/  FFMA.FTZ R63, R63, UR4, -R4.reuse ;  /* 0x000000043f3f7c23 */ /* 0x100fe20008010804 */
[----:B------:R-:W-:Y:S01]  /*4490*/  FFMA.FTZ R72, R73, UR4, -R4 ;  /* 0x0000000449487c23 */ /* 0x000fe20008010804 */
[----:B-1----:R-:W-:Y:S01]  /*44a0*/  FADD.FTZ R73, R9, R78 ;  /* 0x0000004e09497221 */ /* 0x002fe20000010000 */
[--C-:B------:R-:W-:Y:S01]  /*44b0*/  FFMA.FTZ R75, R75, UR4, -R4.reuse ;  /* 0x000000044b4b7c23 */ /* 0x100fe20008010804 */
[--C-:B------:R-:W-:Y:S01]  /*44c0*/  FFMA.FTZ R7, R54, UR4, -R4.reuse ;  /* 0x0000000436077c23 */ /* 0x100fe20008010804 */
[--C-:B------:R-:W-:Y:S01]  /*44d0*/  FFMA.FTZ R54, R55, UR4, -R4.reuse ;  /* 0x0000000437367c23 */ /* 0x100fe20008010804 */
[----:B------:R-:W1:Y:S01]  /*44e0*/  MUFU.EX2 R94, R94 ;  /* 0x0000005e005e7308 */ /* 0x000e620000000800 */
[----:B---3--:R-:W-:Y:S01]  /*44f0*/  FADD.FTZ R78, R12, R73 ;  /* 0x000000490c4e7221 */ /* 0x008fe20000010000 */
[--C-:B------:R-:W-:Y:S01]  /*4500*/  FFMA.FTZ R55, R69, UR4, -R4.reuse ;  /* 0x0000000445377c23 */ /* 0x100fe20008010804 */
[--C-:B------:R-:W-:Y:S01]  /*4510*/  FFMA.FTZ R79, R79, UR4, -R4.reuse ;  /* 0x000000044f4f7c23 */ /* 0x100fe20008010804 */
[----:B------:R-:W-:Y:S01]  /*4520*/  FFMA.FTZ R66, R66, UR4, -R4 ;  /* 0x0000000442427c23 */ /* 0x000fe20008010804 */
[----:B----4-:R-:W-:Y:S01]  /*4530*/  FADD.FTZ R69, R13, R78 ;  /* 0x0000004e0d457221 */ /* 0x010fe20000010000 */
[--C-:B------:R-:W-:Y:S01]  /*4540*/  FFMA.FTZ R70, R70, UR4, -R4.reuse ;  /* 0x0000000446467c23 */ /* 0x100fe20008010804 */
[--C-:B------:R-:W-:Y:S01]  /*4550*/  FFMA.FTZ R71, R71, UR4, -R4.reuse ;  /* 0x0000000447477c23 */ /* 0x100fe20008010804 */
[----:B------:R-:W2:Y:S01]  /*4560*/  MUFU.EX2 R95, R95 ;  /* 0x0000005f005f7308 */ /* 0x000ea20000000800 */
[----:B0-----:R-:W-:Y:S01]  /*4570*/  FADD.FTZ R11, R90, R91 ;  /* 0x0000005b5a0b7221 */ /* 0x001fe20000010000 */
[----:B------:R-:W-:Y:S01]  /*4580*/  FADD.FTZ R78, R14, R69 ;  /* 0x000000450e4e7221 */ /* 0x000fe20000010000 */
[--C-:B------:R-:W-:Y:S01]  /*4590*/  FFMA.FTZ R69, R60, UR4, -R4.reuse ;  /* 0x000000043c457c23 */ /* 0x100fe20008010804 */
[--C-:B------:R-:W-:Y:S01]  /*45a0*/  FFMA.FTZ R68, R68, UR4, -R4.reuse ;  /* 0x0000000444447c23 */ /* 0x100fe20008010804 */
[----:B------:R-:W-:Y:S01]  /*45b0*/  FFMA.FTZ R62, R62, UR4, -R4 ;  /* 0x000000043e3e7c23 */ /* 0x000fe20008010804 */
[----:B------:R-:W-:Y:S01]  /*45c0*/  FADD.FTZ R73, R15, R78 ;  /* 0x0000004e0f497221 */ /* 0x000fe20000010000 */
[--C-:B------:R-:W-:Y:S01]  /*45d0*/  FFMA.FTZ R65, R65, UR4, -R4.reuse ;  /* 0x0000000441417c23 */ /* 0x100fe20008010804 */
[----:B------:R-:W-:Y:S01]  /*45e0*/  MUFU.EX2 R24, R24 ;  /* 0x0000001800187308 */ /* 0x000fe20000000800 */
[----:B-1----:R-:W-:Y:S01]  /*45f0*/  FADD.FTZ R82, R94, R11 ;  /* 0x0000000b5e527221 */ /* 0x002fe20000010000 */
[----:B------:R-:W-:Y:S01]  /*4600*/  FADD.FTZ R60, R6, R73 ;  /* 0x00000049063c7221 */ /* 0x000fe20000010000 */
[--C-:B------:R-:W-:Y:S01]  /*4610*/  FFMA.FTZ R73, R61, UR4, -R4.reuse ;  /* 0x000000043d497c23 */ /* 0x100fe20008010804 */
[--C-:B------:R-:W-:Y:S01]  /*4620*/  FFMA.FTZ R56, R56, UR4, -R4.reuse ;  /* 0x0000000438387c23 */ /* 0x100fe20008010804 */
[----:B------:R-:W-:Y:S01]  /*4630*/  FFMA.FTZ R76, R76, UR4, -R4 ;  /* 0x000000044c4c7c23 */ /* 0x000fe20008010804 */
[----:B------:R-:W-:Y:S01]  /*4640*/  FADD.FTZ R61, R21, R60 ;  /* 0x0000003c153d7221 */ /* 0x000fe20000010000 */
[--C-:B------:R-:W-:Y:S01]  /*4650*/  FFMA.FTZ R60, R30, UR4, -R4.reuse ;  /* 0x000000041e3c7c23 */ /* 0x100fe20008010804 */
[----:B------:R-:W0:Y:S01]  /*4660*/  MUFU.EX2 R29, R29 ;  /* 0x0000001d001d7308 */ /* 0x000e220000000800 */
[--C-:B------:R-:W-:Y:S01]  /*4670*/  FFMA.FTZ R77, R77, UR4, -R4.reuse ;  /* 0x000000044d4d7c23 */ /* 0x100fe20008010804 */
[----:B------:R-:W-:Y:S01]  /*4680*/  FFMA.FTZ R80, R80, UR4, -R4 ;  /* 0x0000000450507c23 */ /* 0x000fe20008010804 */
[----:B------:R-:W-:-:S02]  /*4690*/  F2FP.F16.F32.PACK_AB R10, R9, R10 ;  /* 0x0000000a090a723e */ /* 0x000fc400000000ff */
[----:B------:R-:W-:Y:S02]  /*46a0*/  F2FP.F16.F32.PACK_AB R9, R91, R90 ;  /* 0x0000005a5b09723e */ /* 0x000fe400000000ff */
[----:B--2---:R-:W-:Y:S01]  /*46b0*/  F2FP.F16.F32.PACK_AB R11, R95, R94 ;  /* 0x0000005e5f0b723e */ /* 0x004fe200000000ff */
[----:B------:R-:W-:Y:S01]  /*46c0*/  MUFU.EX2 R25, R25 ;  /* 0x0000001900197308 */ /* 0x000fe20000000800 */
[----:B------:R-:W-:Y:S02]  /*46d0*/  F2FP.F16.F32.PACK_AB R12, R13, R12 ;  /* 0x0000000c0d0c723e */ /* 0x000fe400000000ff */
[----:B------:R-:W-:Y:S01]  /*46e0*/  F2FP.F16.F32.PACK_AB R14, R15, R14 ;  /* 0x0000000e0f0e723e */ /* 0x000fe200000000ff */
[----:B------:R1:W-:Y:S04]  /*46f0*/  STSM.16.M88.4 [R2+0x24300], R8 ;  /* 0x0243000802007844 */ /* 0x0003e80000000200 */
[----:B------:R-:W2:Y:S01]  /*4700*/  MUFU.EX2 R28, R28 ;  /* 0x0000001c001c7308 */ /* 0x000ea20000000800 */
[----:B0-----:R-:W-:-:S07]  /*4710*/  F2FP.F16.F32.PACK_AB R13, R29, R24 ;  /* 0x000000181d0d723e */ /* 0x001fce00000000ff */
[----:B------:R0:W-:Y:S01]  /*4720*/  MUFU.EX2 R3, R63 ;  /* 0x0000003f00037308 */ /* 0x0001e20000000800 */
[----:B-1----:R-:W-:-:S07]  /*4730*/  F2FP.F16.F32.PACK_AB R8, R21, R6 ;  /* 0x000000061508723e */ /* 0x002fce00000000ff */
[----:B------:R-:W1:Y:S01]  /*4740*/  MUFU.EX2 R64, R64 ;  /* 0x0000004000407308 */ /* 0x000e620000000800 */
[----:B0-----:R-:W-:Y:S01]  /*4750*/  FADD.FTZ R63, R95, R82 ;  /* 0x000000525f3f7221 */ /* 0x001fe20000010000 */
[----:B--2---:R-:W-:-:S03]  /*4760*/  F2FP.F16.F32.PACK_AB R15, R28, R25 ;  /* 0x000000191c0f723e */ /* 0x004fc600000000ff */
[----:B------:R-:W-:Y:S01]  /*4770*/  FADD.FTZ R82, R24, R63 ;  /* 0x0000003f18527221 */ /* 0x000fe20000010000 */
[----:B------:R-:W-:Y:S01]  /*4780*/  FFMA.FTZ R63, R57, UR4, -R4 ;  /* 0x00000004393f7c23 */ /* 0x000fe20008010804 */
[----:B------:R-:W-:Y:S01]  /*4790*/  STSM.16.M88.4 [R2+0x25b00], R12 ;  /* 0x025b000c02007844 */ /* 0x000fe20000000200 */
[----:B------:R-:W0:Y:S01]  /*47a0*/  MUFU.EX2 R75, R75 ;  /* 0x0000004b004b7308 */ /* 0x000e220000000800 */
[----:B------:R-:W-:-:S04]  /*47b0*/  FADD.FTZ R82, R29, R82 ;  /* 0x000000521d527221 */ /* 0x000fc80000010000 */
[----:B------:R-:W-:Y:S01]  /*47c0*/  FADD.FTZ R57, R25, R82 ;  /* 0x0000005219397221 */ /* 0x000fe20000010000 */
[----:B------:R-:W-:Y:S01]  /*47d0*/  FFMA.FTZ R82, R26, UR4, -R4 ;  /* 0x000000041a527c23 */ /* 0x000fe20008010804 */
[----:B------:R-:W-:Y:S01]  /*47e0*/  FADD.FTZ R26, R20, R61 ;  /* 0x0000003d141a7221 */ /* 0x000fe20000010000 */
[----:B------:R-:W2:Y:S01]  /*47f0*/  MUFU.EX2 R74, R74 ;  /* 0x0000004a004a7308 */ /* 0x000ea20000000800 */
[----:B------:R-:W-:-:S04]  /*4800*/  FADD.FTZ R57, R28, R57 ;  /* 0x000000391c397221 */ /* 0x000fc80000010000 */
[----:B-1----:R-:W-:Y:S01]  /*4810*/  FADD.FTZ R78, R64, R57 ;  /* 0x00000039404e7221 */ /* 0x002fe20000010000 */
[--C-:B------:R-:W-:Y:S01]  /*4820*/  FFMA.FTZ R57, R27, UR4, -R4.reuse ;  /* 0x000000041b397c23 */ /* 0x100fe20008010804 */
[----:B------:R-:W-:Y:S01]  /*4830*/  FFMA.FTZ R4, R31, UR4, -R4 ;  /* 0x000000041f047c23 */ /* 0x000fe20008010804 */
[----:B------:R-:W1:Y:S01]  /*4840*/  MUFU.EX2 R79, R79 ;  /* 0x0000004f004f7308 */ /* 0x000e620000000800 */
[C---:B0-----:R-:W-:Y:S01]  /*4850*/  FADD.FTZ R27, R75.reuse, R78 ;  /* 0x0000004e4b1b7221 */ /* 0x041fe20000010000 */
[----:B------:R-:W-:-:S06]  /*4860*/  F2FP.F16.F32.PACK_AB R9, R75, R64 ;  /* 0x000000404b09723e */ /* 0x000fcc00000000ff */
[----:B------:R-:W0:Y:S01]  /*4870*/  MUFU.EX2 R66, R66 ;  /* 0x0000004200427308 */ /* 0x000e220000000800 */
[----:B--2---:R-:W-:Y:S01]  /*4880*/  FADD.FTZ R30, R74, R27 ;  /* 0x0000001b4a1e7221 */ /* 0x004fe20000010000 */
[----:B------:R-:W-:-:S04]  /*4890*/  FADD.FTZ R27, R67, R26 ;  /* 0x0000001a431b7221 */ /* 0x000fc80000010000 */
[----:B------:R-:W-:Y:S02]  /*48a0*/  FADD.FTZ R26, R58, R27 ;  /* 0x0000001b3a1a7221 */ /* 0x000fe40000010000 */
[----:B------:R-:W2:Y:S01]  /*48b0*/  MUFU.EX2 R81, R81 ;  /* 0x0000005100517308 */ /* 0x000ea20000000800 */
[----:B-1----:R-:W-:Y:S01]  /*48c0*/  FADD.FTZ R31, R79, R30 ;  /* 0x0000001e4f1f7221 */ /* 0x002fe20000010000 */
[----:B------:R-:W-:Y:S01]  /*48d0*/  FADD.FTZ R27, R59, R26 ;  /* 0x0000001a3b1b7221 */ /* 0x000fe20000010000 */
[----:B------:R-:W-:-:S03]  /*48e0*/  F2FP.F16.F32.PACK_AB R26, R51, R50 ;  /* 0x00000032331a723e */ /* 0x000fc600000000ff */
[----:B------:R-:W-:Y:S02]  /*48f0*/  FADD.FTZ R10, R50, R27 ;  /* 0x0000001b320a7221 */ /* 0x000fe40000010000 */
[----:B------:R-:W1:Y:S01]  /*4900*/  MUFU.EX2 R70, R70 ;  /* 0x0000004600467308 */ /* 0x000e620000000800 */
[----:B0-----:R-:W-:Y:S01]  /*4910*/  FADD.FTZ R30, R66, R31 ;  /* 0x0000001f421e7221 */ /* 0x001fe20000010000 */
[----:B------:R-:W-:Y:S01]  /*4920*/  FADD.FTZ R11, R51, R10 ;  /* 0x0000000a330b7221 */ /* 0x000fe20000010000 */
[----:B------:R-:W-:Y:S02]  /*4930*/  F2FP.F16.F32.PACK_AB R10, R67, R20 ;  /* 0x00000014430a723e */ /* 0x000fe400000000ff */
[----:B------:R-:W-:Y:S01]  /*4940*/  CS2R R50, SRZ ;  /* 0x0000000000327805 */ /* 0x000fe2000001ff00 */
[----:B------:R-:W-:Y:S01]  /*4950*/  FADD.FTZ R6, R42, R11 ;  /* 0x0000000b2a067221 */ /* 0x000fe20000010000 */
[----:B------:R-:W-:Y:S01]  /*4960*/  F2FP.F16.F32.PACK_AB R11, R79, R74 ;  /* 0x0000004a4f0b723e */ /* 0x000fe200000000ff */
[----:B------:R-:W0:Y:S01]  /*4970*/  MUFU.EX2 R71, R71 ;  /* 0x0000004700477308 */ /* 0x000e220000000800 */
[C---:B--2---:R-:W-:Y:S01]  /*4980*/  FADD.FTZ R29, R81.reuse, R30 ;  /* 0x0000001e511d7221 */ /* 0x044fe20000010000 */
[----:B------:R-:W-:-:S02]  /*4990*/  F2FP.F16.F32.PACK_AB R25, R81, R66 ;  /* 0x000000425119723e */ /* 0x000fc400000000ff */
[----:B------:R-:W-:Y:S01]  /*49a0*/  CS2R R66, SRZ ;  /* 0x0000000000427805 */ /* 0x000fe2000001ff00 */
[----:B------:R2:W-:Y:S03]  /*49b0*/  STSM.16.M88.4 [R2+0x27300], R8 ;  /* 0x0273000802007844 */ /* 0x0005e60000000200 */
[----:B------:R-:W3:Y:S01]  /*49c0*/  MUFU.EX2 R68, R68 ;  /* 0x0000004400447308 */ /* 0x000ee20000000800 */
[----:B-1----:R-:W-:-:S07]  /*49d0*/  FADD.FTZ R24, R70, R29 ;  /* 0x0000001d46187221 */ /* 0x002fce0000010000 */
[----:B------:R-:W1:Y:S01]  /*49e0*/  MUFU.EX2 R83, R83 ;  /* 0x0000005300537308 */ /* 0x000e620000000800 */
[----:B0-----:R-:W-:Y:S01]  /*49f0*/  FADD.FTZ R21, R71, R24 ;  /* 0x0000001847157221 */ /* 0x001fe20000010000 */
[----:B------:R-:W-:Y:S02]  /*4a00*/  F2FP.F16.F32.PACK_AB R24, R59, R58 ;  /* 0x0000003a3b18723e */ /* 0x000fe400000000ff */
[----:B------:R-:W-:-:S04]  /*4a10*/  CS2R R58, SRZ ;  /* 0x00000000003a7805 */ /* 0x000fc8000001ff00 */
[----:B------:R-:W0:Y:S01]  /*4a20*/  MUFU.EX2 R62, R62 ;  /* 0x0000003e003e7308 */ /* 0x000e220000000800 */
[----:B---3--:R-:W-:Y:S01]  /*4a30*/  FADD.FTZ R20, R68, R21 ;  /* 0x0000001544147221 */ /* 0x008fe20000010000 */
[----:B------:R-:W-:-:S06]  /*4a40*/  FADD.FTZ R21, R43, R6 ;  /* 0x000000062b157221 */ /* 0x000fcc0000010000 */
[----:B------:R-:W3:Y:S01]  /*4a50*/  MUFU.EX2 R65, R65 ;  /* 0x0000004100417308 */ /* 0x000ee20000000800 */
[C---:B-1----:R-:W-:Y:S01]  /*4a60*/  FADD.FTZ R27, R83.reuse, R20 ;  /* 0x00000014531b7221 */ /* 0x042fe20000010000 */
        /* <DEDUP_REMOVED lines=8> */
[----:B------:R-:W-:Y:S02]  /*4af0*/  FADD.FTZ R20, R49, R20 ;  /* 0x0000001431147221 */ /* 0x000fe40000010000 */
[----:B------:R-:W0:Y:S01]  /*4b00*/  MUFU.EX2 R7, R7 ;  /* 0x0000000700077308 */ /* 0x000e220000000800 */
[----:B---3--:R-:W-:Y:S01]  /*4b10*/  FADD.FTZ R28, R65, R28 ;  /* 0x0000001c411c7221 */ /* 0x008fe20000010000 */
[----:B------:R3:W-:Y:S03]  /*4b20*/  STSM.16.M88.4 [R2+0x28b00], R24 ;  /* 0x028b001802007844 */ /* 0x0007e60000000200 */
[----:B------:R-:W-:Y:S01]  /*4b30*/  FADD.FTZ R21, R3, R28 ;  /* 0x0000001c03157221 */ /* 0x000fe20000010000 */
[----:B------:R-:W-:-:S02]  /*4b40*/  F2FP.F16.F32.PACK_AB R28, R43, R42 ;  /* 0x0000002a2b1c723e */ /* 0x000fc400000000ff */
[----:B------:R-:W-:Y:S01]  /*4b50*/  CS2R R42, SRZ ;  /* 0x00000000002a7805 */ /* 0x000fe2000001ff00 */
[----:B------:R-:W4:Y:S01]  /*4b60*/  MUFU.EX2 R54, R54 ;  /* 0x0000003600367308 */ /* 0x000f220000000800 */
[C---:B-1----:R-:W-:Y:S01]  /*4b70*/  FADD.FTZ R30, R72.reuse, R21 ;  /* 0x00000015481e7221 */ /* 0x042fe20000010000 */
[----:B------:R-:W-:Y:S01]  /*4b80*/  FADD.FTZ R21, R47, R20 ;  /* 0x000000142f157221 */ /* 0x000fe20000010000 */
[----:B--2---:R-:W-:-:S03]  /*4b90*/  F2FP.F16.F32.PACK_AB R9, R72, R3 ;  /* 0x000000034809723e */ /* 0x004fc600000000ff */
[----:B------:R-:W-:Y:S02]  /*4ba0*/  FADD.FTZ R21, R48, R21 ;  /* 0x0000001530157221 */ /* 0x000fe40000010000 */
[----:B------:R-:W1:Y:S01]  /*4bb0*/  MUFU.EX2 R55, R55 ;  /* 0x0000003700377308 */ /* 0x000e620000000800 */
[----:B0-----:R-:W-:Y:S01]  /*4bc0*/  FADD.FTZ R31, R7, R30 ;  /* 0x0000001e071f7221 */ /* 0x001fe20000010000 */
[----:B------:R-:W-:Y:S01]  /*4bd0*/  FADD.FTZ R10, R46, R21 ;  /* 0x000000152e0a7221 */ /* 0x000fe20000010000 */
[----:B------:R-:W-:Y:S02]  /*4be0*/  F2FP.F16.F32.PACK_AB R30, R35, R34 ;  /* 0x00000022231e723e */ /* 0x000fe400000000ff */
[----:B---3--:R-:W-:Y:S02]  /*4bf0*/  CS2R R26, SRZ ;  /* 0x00000000001a7805 */ /* 0x008fe4000001ff00 */
[----:B------:R-:W-:Y:S01]  /*4c00*/  CS2R R24, SRZ ;  /* 0x0000000000187805 */ /* 0x000fe2000001ff00 */
[----:B------:R-:W-:Y:S01]  /*4c10*/  FADD.FTZ R13, R41, R10 ;  /* 0x0000000a290d7221 */ /* 0x000fe20000010000 */
[----:B------:R-:W-:Y:S01]  /*4c20*/  F2FP.F16.F32.PACK_AB R10, R48, R47 ;  /* 0x0000002f300a723e */ /* 0x000fe200000000ff */
[----:B------:R-:W0:Y:S01]  /*4c30*/  MUFU.EX2 R56, R56 ;  /* 0x0000003800387308 */ /* 0x000e220000000800 */
[----:B----4-:R-:W-:Y:S01]  /*4c40*/  FADD.FTZ R8, R54, R31 ;  /* 0x0000001f36087221 */ /* 0x010fe20000010000 */
[----:B------:R-:W-:Y:S01]  /*4c50*/  FADD.FTZ R14, R40, R13 ;  /* 0x0000000d280e7221 */ /* 0x000fe20000010000 */
[----:B------:R-:W-:-:S02]  /*4c60*/  F2FP.F16.F32.PACK_AB R31, R65, R62 ;  /* 0x0000003e411f723e */ /* 0x000fc400000000ff */
[----:B------:R-:W-:Y:S01]  /*4c70*/  CS2R R64, SRZ ;  /* 0x0000000000407805 */ /* 0x000fe2000001ff00 */
[----:B------:R-:W-:Y:S02]  /*4c80*/  FADD.FTZ R14, R45, R14 ;  /* 0x0000000e2d0e7221 */ /* 0x000fe40000010000 */
[----:B------:R-:W2:Y:S01]  /*4c90*/  MUFU.EX2 R61, R76 ;  /* 0x0000004c003d7308 */ /* 0x000ea20000000800 */
[----:B-1----:R-:W-:Y:S01]  /*4ca0*/  FADD.FTZ R11, R55, R8 ;  /* 0x00000008370b7221 */ /* 0x002fe20000010000 */
[----:B------:R-:W-:Y:S01]  /*4cb0*/  F2FP.F16.F32.PACK_AB R8, R49, R38 ;  /* 0x000000263108723e */ /* 0x000fe200000000ff */
[----:B------:R1:W-:Y:S01]  /*4cc0*/  STSM.16.M88.4 [R2+0x2a300], R28 ;  /* 0x02a3001c02007844 */ /* 0x0003e20000000200 */
[----:B------:R-:W-:-:S04]  /*4cd0*/  CS2R R48, SRZ ;  /* 0x0000000000307805 */ /* 0x000fc8000001ff00 */
[----:B------:R3:W4:Y:S01]  /*4ce0*/  MUFU.EX2 R78, R63 ;  /* 0x0000003f004e7308 */ /* 0x0007220000000800 */
[----:B0-----:R-:W-:Y:S01]  /*4cf0*/  FADD.FTZ R12, R56, R11 ;  /* 0x0000000b380c7221 */ /* 0x001fe20000010000 */
[----:B------:R-:W-:Y:S02]  /*4d00*/  F2FP.F16.F32.PACK_AB R11, R54, R7 ;  /* 0x00000007360b723e */ /* 0x000fe400000000ff */
[----:B------:R-:W-:Y:S02]  /*4d10*/  F2FP.F16.F32.PACK_AB R13, R56, R55 ;  /* 0x00000037380d723e */ /* 0x000fe400000000ff */
[----:B------:R-:W-:Y:S01]  /*4d20*/  CS2R R54, SRZ ;  /* 0x0000000000367805 */ /* 0x000fe2000001ff00 */
[----:B------:R0:W-:Y:S01]  /*4d30*/  STSM.16.M88.4 [R2+0x2bb00], R8 ;  /* 0x02bb000802007844 */ /* 0x0001e20000000200 */
[----:B------:R-:W5:Y:S01]  /*4d40*/  MUFU.EX2 R44, R44 ;  /* 0x0000002c002c7308 */ /* 0x000f620000000800 */
[----:B--2---:R-:W-:Y:S01]  /*4d50*/  FADD.FTZ R3, R61, R12 ;  /* 0x0000000c3d037221 */ /* 0x004fe20000010000 */
[----:B---3--:R-:W-:-:S02]  /*4d60*/  CS2R R62, SRZ ;  /* 0x00000000003e7805 */ /* 0x008fc4000001ff00 */
[----:B-1----:R-:W-:Y:S02]  /*4d70*/  CS2R R30, SRZ ;  /* 0x00000000001e7805 */ /* 0x002fe4000001ff00 */
[----:B------:R-:W-:Y:S02]  /*4d80*/  CS2R R28, SRZ ;  /* 0x00000000001c7805 */ /* 0x000fe4000001ff00 */
[----:B------:R-:W1:Y:S01]  /*4d90*/  MUFU.EX2 R33, R33 ;  /* 0x0000002100217308 */ /* 0x000e620000000800 */
[C---:B----4-:R-:W-:Y:S01]  /*4da0*/  FADD.FTZ R12, R78.reuse, R3 ;  /* 0x000000034e0c7221 */ /* 0x050fe20000010000 */
[----:B------:R-:W-:Y:S01]  /*4db0*/  FADD.FTZ R3, R39, R14 ;  /* 0x0000000e27037221 */ /* 0x000fe20000010000 */
[----:B------:R-:W-:Y:S01]  /*4dc0*/  F2FP.F16.F32.PACK_AB R15, R78, R61 ;  /* 0x0000003d4e0f723e */ /* 0x000fe200000000ff */
[----:B0-----:R-:W-:-:S04]  /*4dd0*/  IMAD.U32 R8, RZ, RZ, UR18 ;  /* 0x00000012ff087e24 */ /* 0x001fc8000f8e00ff */
[----:B------:R-:W0:Y:S01]  /*4de0*/  MUFU.EX2 R77, R77 ;  /* 0x0000004d004d7308 */ /* 0x000e220000000800 */
[C---:B-----5:R-:W-:Y:S01]  /*4df0*/  FADD.FTZ R14, R44.reuse, R3 ;  /* 0x000000032c0e7221 */ /* 0x060fe20000010000 */
[----:B------:R-:W-:Y:S02]  /*4e00*/  F2FP.F16.F32.PACK_AB R44, R44, R39 ;  /* 0x000000272c2c723e */ /* 0x000fe400000000ff */
[----:B------:R-:W-:-:S04]  /*4e10*/  CS2R R38, SRZ ;  /* 0x0000000000267805 */ /* 0x000fc8000001ff00 */
[----:B------:R-:W2:Y:S01]  /*4e20*/  MUFU.EX2 R36, R36 ;  /* 0x0000002400247308 */ /* 0x000ea20000000800 */
[----:B-1----:R-:W-:Y:S01]  /*4e30*/  FADD.FTZ R21, R33, R14 ;  /* 0x0000000e21157221 */ /* 0x002fe20000010000 */
[----:B------:R-:W-:-:S06]  /*4e40*/  F2FP.F16.F32.PACK_AB R14, R45, R40 ;  /* 0x000000282d0e723e */ /* 0x000fcc00000000ff */
[----:B------:R1:W3:Y:S01]  /*4e50*/  MUFU.EX2 R6, R69 ;  /* 0x0000004500067308 */ /* 0x0002e20000000800 */
[----:B0-----:R-:W-:Y:S01]  /*4e60*/  FADD.FTZ R7, R77, R12 ;  /* 0x0000000c4d077221 */ /* 0x001fe20000010000 */
[----:B------:R-:W-:Y:S02]  /*4e70*/  F2FP.F16.F32.PACK_AB R12, R41, R46 ;  /* 0x0000002e290c723e */ /* 0x000fe400000000ff */
[----:B------:R-:W-:-:S03]  /*4e80*/  CS2R R40, SRZ ;  /* 0x0000000000287805 */ /* 0x000fc6000001ff00 */
[----:B------:R-:W-:Y:S01]  /*4e90*/  STSM.16.M88.4 [R2+0x2d300], R12 ;  /* 0x02d3000c02007844 */ /* 0x000fe20000000200 */
[----:B------:R-:W0:Y:S01]  /*4ea0*/  MUFU.EX2 R32, R32 ;  /* 0x0000002000207308 */ /* 0x000e220000000800 */
[C---:B--2---:R-:W-:Y:S01]  /*4eb0*/  FADD.FTZ R21, R36.reuse, R21 ;  /* 0x0000001524157221 */ /* 0x044fe20000010000 */
[----:B------:R-:W-:Y:S02]  /*4ec0*/  F2FP.F16.F32.PACK_AB R46, R36, R33 ;  /* 0x00000021242e723e */ /* 0x000fe400000000ff */
[----:B-1----:R-:W-:-:S04]  /*4ed0*/  CS2R R68, SRZ ;  /* 0x0000000000447805 */ /* 0x002fc8000001ff00 */
[----:B------:R-:W1:Y:S01]  /*4ee0*/  MUFU.EX2 R80, R80 ;  /* 0x0000005000507308 */ /* 0x000e620000000800 */
[C---:B---3--:R-:W-:Y:S01]  /*4ef0*/  FADD.FTZ R7, R6.reuse, R7 ;  /* 0x0000000706077221 */ /* 0x048fe20000010000 */
[----:B------:R-:W-:-:S06]  /*4f00*/  F2FP.F16.F32.PACK_AB R45, R6, R77 ;  /* 0x0000004d062d723e */ /* 0x000fcc00000000ff */
[----:B------:R-:W2:Y:S01]  /*4f10*/  MUFU.EX2 R73, R73 ;  /* 0x0000004900497308 */ /* 0x000ea20000000800 */
[----:B0-----:R-:W-:-:S07]  /*4f20*/  FADD.FTZ R6, R32, R21 ;  /* 0x0000001520067221 */ /* 0x001fce0000010000 */
[----:B------:R-:W0:Y:S01]  /*4f30*/  MUFU.EX2 R37, R37 ;  /* 0x0000002500257308 */ /* 0x000e220000000800 */
[----:B-1----:R-:W-:-:S07]  /*4f40*/  FADD.FTZ R20, R80, R7 ;  /* 0x0000000750147221 */ /* 0x002fce0000010000 */
[----:B------:R-:W-:Y:S01]  /*4f50*/  MUFU.EX2 R52, R52 ;  /* 0x0000003400347308 */ /* 0x000fe20000000800 */
[C---:B--2---:R-:W-:Y:S01]  /*4f60*/  F2FP.F16.F32.PACK_AB R47, R73.reuse, R80 ;  /* 0x00000050492f723e */ /* 0x044fe200000000ff */
[----:B------:R-:W-:-:S04]  /*4f70*/  FADD.FTZ R7, R73, R20 ;  /* 0x0000001449077221 */ /* 0x000fc80000010000 */
[----:B------:R1:W-:Y:S02]  /*4f80*/  STSM.16.M88.4 [R2+0x2eb00], R44 ;  /* 0x02eb002c02007844 */ /* 0x0003e40000000200 */
[----:B------:R-:W2:Y:S01]  /*4f90*/  MUFU.EX2 R53, R53 ;  /* 0x0000003500357308 */ /* 0x000ea20000000800 */
[----:B0-----:R-:W-:-:S07]  /*4fa0*/  F2FP.F16.F32.PACK_AB R32, R37, R32 ;  /* 0x000000202520723e */ /* 0x001fce00000000ff */
[----:B------:R-:W-:Y:S01]  /*4fb0*/  MUFU.EX2 R82, R82 ;  /* 0x0000005200527308 */ /* 0x000fe20000000800 */
[----:B-1----:R-:W-:Y:S02]  /*4fc0*/  CS2R R46, SRZ ;  /* 0x00000000002e7805 */ /* 0x002fe4000001ff00 */
[----:B------:R-:W-:-:S05]  /*4fd0*/  CS2R R44, SRZ ;  /* 0x00000000002c7805 */ /* 0x000fca000001ff00 */
[----:B------:R-:W0:Y:S01]  /*4fe0*/  MUFU.EX2 R57, R57 ;  /* 0x0000003900397308 */ /* 0x000e220000000800 */
[----:B--2---:R-:W-:-:S07]  /*4ff0*/  F2FP.F16.F32.PACK_AB R34, R53, R52 ;  /* 0x000000343522723e */ /* 0x004fce00000000ff */
[----:B------:R-:W-:Y:S08]  /*5000*/  MUFU.EX2 R60, R60 ;  /* 0x0000003c003c7308 */ /* 0x000ff00000000800 */
[----:B------:R1:W2:Y:S01]  /*5010*/  MUFU.EX2 R3, R4 ;  /* 0x0000000400037308 */ /* 0x0002a20000000800 */
[----:B0-----:R-:W-:Y:S01]  /*5020*/  F2FP.F16.F32.PACK_AB R33, R57, R82 ;  /* 0x000000523921723e */ /* 0x001fe200000000ff */
[----:B-1----:R-:W-:Y:S01]  /*5030*/  FADD.FTZ R4, R82, R7 ;  /* 0x0000000752047221 */ /* 0x002fe20000010000 */
[----:B------:R-:W-:Y:S01]  /*5040*/  FADD.FTZ R7, R37, R6 ;  /* 0x0000000625077221 */ /* 0x000fe20000010000 */
[----:B------:R-:W-:-:S02]  /*5050*/  CS2R R36, SRZ ;  /* 0x0000000000247805 */ /* 0x000fc4000001ff00 */
[----:B------:R-:W-:Y:S01]  /*5060*/  FADD.FTZ R9, R57, R4 ;  /* 0x0000000439097221 */ /* 0x000fe20000010000 */
[----:B------:R-:W-:Y:S01]  /*5070*/  FADD.FTZ R4, R52, R7 ;  /* 0x0000000734047221 */ /* 0x000fe20000010000 */
[----:B------:R-:W-:Y:S02]  /*5080*/  CS2R R56, SRZ ;  /* 0x0000000000387805 */ /* 0x000fe4000001ff00 */
[----:B--2---:R-:W-:Y:S01]  /*5090*/  F2FP.F16.F32.PACK_AB R35, R3, R60 ;  /* 0x0000003c0323723e */ /* 0x004fe200000000ff */
[----:B------:R-:W-:Y:S01]  /*50a0*/  FADD.FTZ R60, R60, R9 ;  /* 0x000000093c3c7221 */ /* 0x000fe20000010000 */
[----:B------:R-:W-:Y:S01]  /*50b0*/  FADD.FTZ R4, R53, R4 ;  /* 0x0000000435047221 */ /* 0x000fe20000010000 */
[----:B------:R-:W-:Y:S02]  /*50c0*/  CS2R R52, SRZ ;  /* 0x0000000000347805 */ /* 0x000fe4000001ff00 */
[----:B------:R0:W-:Y:S01]  /*50d0*/  STSM.16.M88.4 [R2+0x30300], R32 ;  /* 0x0303002002007844 */ /* 0x0001e20000000200 */
[----:B------:R-:W-:Y:S01]  /*50e0*/  FADD.FTZ R3, R3, R60 ;  /* 0x0000003c03037221 */ /* 0x000fe20000010000 */
[----:B------:R-:W-:Y:S01]  /*50f0*/  CS2R R60, SRZ ;  /* 0x00000000003c7805 */ /* 0x000fe2000001ff00 */
[----:B------:R1:W-:Y:S06]  /*5100*/  MEMBAR.ALL.CTA ;  /* 0x0000000000007992 */ /* 0x0003ec0000008000 */
[----:B-1----:R-:W1:Y:S01]  /*5110*/  FENCE.VIEW.ASYNC.S ;  /* 0x00000000000073c6 */ /* 0x002e620000000000 */
[----:B0-----:R-:W-:-:S02]  /*5120*/  CS2R R34, SRZ ;  /* 0x0000000000227805 */ /* 0x001fc4000001ff00 */
[----:B------:R-:W-:Y:S01]  /*5130*/  CS2R R32, SRZ ;  /* 0x0000000000207805 */ /* 0x000fe2000001ff00 */
[----:B-1----:R-:W-:Y:S01]  /*5140*/  NOP ;  /* 0x0000000000007918 */ /* 0x002fe20000000000 */
[----:B------:R-:W-:Y:S05]  /*5150*/  @!P3 BRA `(.L_x_11799) ;  /* 0x000000400084b947 */ /* 0x000fea0003800000 */
[----:B------:R-:W-:Y:S01]  /*5160*/  IMAD.MOV.U32 R7, RZ, RZ, R5 ;  /* 0x000000ffff077224 */ /* 0x000fe200078e0005 */
[----:B------:R-:W-:Y:S01]  /*5170*/  UMOV UR39, UR38 ;  /* 0x0000002600277c82 */ /* 0x000fe20008000000 */
[----:B------:R-:W-:Y:S01]  /*5180*/  IMAD.MOV.U32 R6, RZ, RZ, R0 ;  /* 0x000000ffff067224 */ /* 0x000fe200078e0000 */
[----:B------:R-:W-:Y:S01]  /*5190*/  UMOV UR6, UR36 ;  /* 0x0000002400067c82 */ /* 0x000fe20008000000 */
[----:B------:R-:W-:-:S07]  /*51a0*/  IMAD.MOV.U32 R71, RZ, RZ, RZ ;  /* 0x000000ffff477224 */ /* 0x000fce00078e00ff */
.L_x_11808:
[----:B------:R-:W-:Y:S01]  /*51b0*/  R2UR UR4, R16 ;  /* 0x00000000100472ca */ /* 0x000fe200000e0000 */
[----:B------:R-:W-:-:S04]  /*51c0*/  UIADD3 UR36, UR6, 0x1, URZ ;  /* 0x0000000106247890 */ /* 0x000fc8000fffe03f */
[----:B------:R-:W-:-:S04]  /*51d0*/  UISETP.NE.AND UP1, UPT, UR36, 0x2, UPT ;  /* 0x000000022400788c */ /* 0x000fc8000bf25270 */
[----:B------:R-:W-:Y:S02]  /*51e0*/  USEL UR38, URZ, 0x1, UP1 ;  /* 0x000000013f267887 */ /* 0x000fe40008800000 */
[----:B------:R-:W-:Y:S02]  /*51f0*/  USEL UR36, UR36, URZ, UP1 ;  /* 0x0000003f24247287 */ /* 0x000fe40008800000 */
[----:B------:R-:W-:Y:S01]  /*5200*/  ISETP.NE.AND P4, PT, RZ, UR4, PT ;  /* 0x00000004ff007c0c */ /* 0x000fe2000bf85270 */
[----:B------:R-:W-:-:S12]  /*5210*/  ULOP3.LUT UR38, UR39, UR38, URZ, 0x3c, !UPT ;  /* 0x0000002627267292 */ /* 0x000fd8000f8e3c3f */
[----:B------:R-:W-:Y:S05]  /*5220*/  @P4 BRA `(.L_x_11800) ;  /* 0x00000000002c4947 */ /* 0x000fea0003800000 */
[----:B------:R-:W-:Y:S05]  /*5230*/  @!P0 BRA `(.L_x_11801) ;  /* 0x0000000000048947 */ /* 0x000fea0003800000 */
[----:B------:R-:W-:Y:S01]  /*5240*/  BPT.TRAP 0x1 ;  /* 0x000000040000795c */ /* 0x000fe20000300000 */
.L_x_11801:
[----:B------:R-:W-:Y:S01]  /*5250*/  ULEA UR4, UR36, UR37, 0x3 ;  /* 0x0000002524047291 */ /* 0x000fe2000f8e183f */
[----:B------:R-:W-:-:S05]  /*5260*/  IMAD.U32 R0, RZ, RZ, UR38 ;  /* 0x00000026ff007e24 */ /* 0x000fca000f8e00ff */
[----:B------:R-:W-:-:S04]  /*5270*/  SHF.L.U32 R0, R0, 0x1f, RZ ;  /* 0x0000001f00007819 */ /* 0x000fc800000006ff */
[----:B------:R0:W1:Y:S01]  /*5280*/  SYNCS.PHASECHK.TRANS64.TRYWAIT P3, [UR4+0x31c30], R0 ;  /* 0x031c3000ff0075a7 */ /* 0x0000620008060144 */
[----:B------:R-:W-:Y:S05]  /*5290*/  @!P0 BRA `(.L_x_11802) ;  /* 0x0000000000048947 */ /* 0x000fea0003800000 */
[----:B------:R-:W-:Y:S01]  /*52a0*/  BPT.TRAP 0x1 ;  /* 0x000000040000795c */ /* 0x000fe20000300000 */
.L_x_11802:
[----:B-1----:R-:W-:Y:S05]  /*52b0*/  @P3 BRA `(.L_x_11800) ;  /* 0x0000000000083947 */ /* 0x002fea0003800000 */
[----:B------:R-:W1:Y:S02]  /*52c0*/  SYNCS.PHASECHK.TRANS64.TRYWAIT P3, [UR4+0x31c30], R0 ;  /* 0x031c3000ff0075a7 */ /* 0x000e640008060144 */
[----:B-1----:R-:W-:Y:S05]  /*52d0*/  @!P3 BRA `(.L_x_11803) ;  /* 0x000000e400ccb947 */ /* 0x002fea0003800000 */
.L_x_11800:
        /* <DEDUP_REMOVED lines=31> */
[----:B------:R-:W-:Y:S01]  /*54d0*/  UMOV UR11, 0x80000020 ;  /* 0x80000020000b7882 */ /* 0x000fe20000000000 */
[----:B------:R-:W-:Y:S01]  /*54e0*/  UIADD3 UR14, UR4, 0x202, URZ ;  /* 0x00000202040e7890 */ /* 0x000fe2000fffe03f */
[----:B------:R-:W-:-:S02]  /*54f0*/  UMOV UR15, 0x80000020 ;  /* 0x80000020000f7882 */ /* 0x000fc40000000000 */
        /* <DEDUP_REMOVED lines=322> */
.L_x_11805:
[----:B------:R-:W-:Y:S01]  /*6920*/  ULEA UR4, UR6, UR37, 0x3 ;  /* 0x0000002506047291 */ /* 0x000fe2000f8e183f */
[----:B------:R-:W-:-:S05]  /*6930*/  IMAD.U32 R0, RZ, RZ, UR39 ;  /* 0x00000027ff007e24 */ /* 0x000fca000f8e00ff */
[----:B------:R-:W-:-:S04]  /*6940*/  SHF.L.U32 R0, R0, 0x1f, RZ ;  /* 0x0000001f00007819 */ /* 0x000fc800000006ff */
[----:B------:R0:W1:Y:S01]  /*6950*/  SYNCS.PHASECHK.TRANS64.TRYWAIT P3, [UR4+0x31c50], R0 ;  /* 0x031c5000ff0075a7 */ /* 0x0000620008060144 */
[----:B------:R-:W-:Y:S05]  /*6960*/  @!P0 BRA `(.L_x_11806) ;  /* 0x0000000000048947 */ /* 0x000fea0003800000 */
[----:B------:R-:W-:Y:S01]  /*6970*/  BPT.TRAP 0x1 ;  /* 0x000000040000795c */ /* 0x000fe20000300000 */
.L_x_11806:
[----:B-1----:R-:W-:Y:S05]  /*6980*/  @P3 BRA `(.L_x_11804) ;  /* 0x0000000000083947 */ /* 0x002fea0003800000 */
[----:B------:R-:W1:Y:S02]  /*6990*/  SYNCS.PHASECHK.TRANS64.TRYWAIT P3, [UR4+0x31c50], R0 ;  /* 0x031c5000ff0075a7 */ /* 0x000e640008060144 */
[----:B-1----:R-:W-:Y:S05]  /*69a0*/  @!P3 BRA `(.L_x_11807) ;  /* 0x000000d00030b947 */ /* 0x002fea0003800000 */
.L_x_11804:
        /* <DEDUP_REMOVED lines=9> */
[----:B------:R-:W-:Y:S01]  /*6a40*/  R2UR UR15, R17 ;  /* 0x00000000110f72ca */ /* 0x000fe200000e0000 */
[----:B------:R-:W-:Y:S01]  /*6a50*/  UMOV UR32, UR10 ;  /* 0x0000000a00207c82 */ /* 0x000fe20008000000 */
[----:B------:R-:W-:Y:S01]  /*6a60*/  IMAD.MOV.U32 R9, RZ, RZ, -0x2 ;  /* 0xfffffffeff097424 */ /* 0x000fe200078e00ff */
[----:B------:R-:W-:Y:S01]  /*6a70*/  ULOP3.LUT UR4, UR4, 0x2400000, URZ, 0xfc, !UPT ;  /* 0x0240000004047892 */ /* 0x000fe2000f8efc3f */
[----:B------:R-:W-:Y:S01]  /*6a80*/  ULDC UR14, c[0x0][0x288] ;  /* 0x0000a200000e7ab9 */ /* 0x000fe20000000800 */
[----:B------:R-:W-:-:S02]  /*6a90*/  UMOV UR39, UR38 ;  /* 0x0000002600277c82 */ /* 0x000fc40008000000 */
[----:B------:R-:W-:-:S03]  /*6aa0*/  UIMAD UR11, UR6, 0x6c0, UR4 ;  /* 0x000006c0060b78a4 */ /* 0x000fc6000f8e0204 */
[----:B------:R-:W-:Y:S02]  /*6ab0*/  @UP0 ULDC UR4, c[0x0][0x44c] ;  /* 0x0001130000040ab9 */ /* 0x000fe40000000800 */
[----:B------:R-:W-:Y:S01]  /*6ac0*/  @P2 IMAD.HI.U32 R5, R0, UR4, RZ ;  /* 0x0000000400052c27 */ /* 0x000fe2000f8e00ff */
[----:B------:R-:W-:Y:S01]  /*6ad0*/  @UP0 ULDC UR4, c[0x0][0x450] ;  /* 0x0001140000040ab9 */ /* 0x000fe20000000800 */
[----:B------:R-:W-:Y:S02]  /*6ae0*/  UMOV UR34, UR11 ;  /* 0x0000000b00227c82 */ /* 0x000fe40008000000 */
[----:B------:R-:W-:Y:S01]  /*6af0*/  HGMMA.64x96x16.F32 R24, gdesc[UR32].tnspB, R24, gsb0 ;  /* 0x41600000201879f0 */ /* 0x000fe20008000818 */
[----:B------:R-:W-:Y:S01]  /*6b00*/  UIADD3 UR32, UR10, 0x180, URZ ;  /* 0x000001800a207890 */ /* 0x000fe2000fffe03f */
[----:B------:R-:W-:Y:S01]  /*6b10*/  @P2 SHF.R.U32.HI R0, RZ, UR4, R5 ;  /* 0x00000004ff002c19 */ /* 0x000fe20008011605 */
[----:B------:R-:W-:Y:S01]  /*6b20*/  UIADD3 UR34, UR11, 0x40, URZ ;  /* 0x000000400b227890 */ /* 0x000fe2000fffe03f */
[----:B------:R-:W-:Y:S01]  /*6b30*/  UMOV UR33, 0xc0000010 ;  /* 0xc000001000217882 */ /* 0x000fe20000000000 */
[----:B------:R-:W-:-:S02]  /*6b40*/  UMOV UR35, 0x80000020 ;  /* 0x8000002000237882 */ /* 0x000fc40000000000 */
[----:B------:R-:W1:Y:S01]  /*6b50*/  SHFL.IDX PT, R10, R0, 0x1, 0x1c1f ;  /* 0x003c1f00000a7f89 */ /* 0x000e6200000e0000 */
[----:B------:R-:W-:Y:S02]  /*6b60*/  UMOV UR4, 0x1 ;  /* 0x0000000100047882 */ /* 0x000fe40000000000 */
[----:B------:R-:W-:Y:S01]  /*6b70*/  UIMAD UR4, UR7, -0x90, UR4 ;  /* 0xffffff70070478a4 */ /* 0x000fe2000f8e0204 */
[----:B------:R-:W2:Y:S05]  /*6b80*/  SHFL.IDX PT, R0, R0, RZ, 0x1c1f ;  /* 0x001c1fff00007589 */ /* 0x000eaa00000e0000 */
[----:B------:R-:W-:Y:S01]  /*6b90*/  IMAD R9, R18, R9, UR4 ;  /* 0x0000000412097e24 */ /* 0x000fe2000f8e0209 */
[----:B------:R-:W-:-:S03]  /*6ba0*/  ULDC UR4, c[0x0][0x988] ;  /* 0x0002620000047ab9 */ /* 0x000fc60000000800 */
[----:B0-----:R-:W-:-:S05]  /*6bb0*/  IMAD R9, R12, UR15, R9 ;  /* 0x0000000f0c097c24 */ /* 0x001fca000f8e0209 */
        /* <DEDUP_REMOVED lines=34> */
[----:B------:R-:W-:Y:S01]  /*6de0*/  ISETP.GT.AND P3, PT, R5, 0x30, PT ;  /* 0x000000300500780c */ /* 0x000fe20003f64270 */
[----:B------:R-:W-:Y:S02]  /*6df0*/  WARPGROUP.DEPBAR.LE gsb0, 0x0 ;  /* 0x00008000000079c5 */ /* 0x000fe40000010000 */
[----:B------:R-:W-:Y:S01]  /*6e00*/  WARPGROUP.ARRIVE ;  /* 0x00000000000079c5 */ /* 0x000fe20000000000 */
[----:B------:R-:W-:-:S02]  /*6e10*/  FSEL R127, R127, -INF , P4 ;  /* 0xff8000007f7f7808 */ /* 0x000fc40002000000 */
[----:B------:R-:W-:Y:S02]  /*6e20*/  FMNMX.FTZ R10, R126, R11, !PT ;  /* 0x0000000b7e0a7209 */ /* 0x000fe40007810000 */
[----:B------:R-:W-:Y:S01]  /*6e30*/  ISETP.GT.AND P4, PT, R5, 0x31, PT ;  /* 0x000000310500780c */ /* 0x000fe20003f84270 */
[----:B------:R-:W-:Y:S01]  /*6e40*/  HGMMA.64x96x16.F32 R24, gdesc[UR32].tnspB, R24, gsb0 ;  /* 0x41600000201879f0 */ /* 0x000fe20008000818 */
[----:B------:R-:W-:Y:S01]  /*6e50*/  UIADD3 UR32, UR10, 0x300, URZ ;  /* 0x000003000a207890 */ /* 0x000fe2000fffe03f */
[----:B------:R-:W-:Y:S01]  /*6e60*/  FSEL R114, R114, -INF , P3 ;  /* 0xff80000072727808 */ /* 0x000fe20001800000 */
[----:B------:R-:W-:Y:S01]  /*6e70*/  UIADD3 UR34, UR11, 0x80, URZ ;  /* 0x000000800b227890 */ /* 0x000fe2000fffe03f */
[----:B------:R-:W-:Y:S01]  /*6e80*/  FMNMX.FTZ R11, R127, R10, !PT ;  /* 0x0000000a7f0b7209 */ /* 0x000fe20007810000 */
[----:B------:R-:W-:Y:S01]  /*6e90*/  UMOV UR33, 0xc0000010 ;  /* 0xc000001000217882 */ /* 0x000fe20000000000 */
        /* <DEDUP_REMOVED lines=48> */
[----:B------:R-:W-:Y:S01]  /*71a0*/  FMNMX.FTZ R11, R95, R10, !PT ;  /* 0x0000000a5f0b7209 */ /* 0x000fe20007810000 */
[----:B------:R-:W-:Y:S02]  /*71b0*/  WARPGROUP.DEPBAR.LE gsb0, 0x0 ;  /* 0x00008000000079c5 */ /* 0x000fe40000010000 */
[----:B------:R-:W-:Y:S01]  /*71c0*/  WARPGROUP.ARRIVE ;  /* 0x00000000000079c5 */ /* 0x000fe20000000000 */
[----:B------:R-:W-:-:S02]  /*71d0*/  ISETP.GT.AND P3, PT, R5, 0x78, PT ;  /* 0x000000780500780c */ /* 0x000fc40003f64270 */
[----:B------:R-:W-:Y:S02]  /*71e0*/  FSEL R83, R83, -INF , P4 ;  /* 0xff80000053537808 */ /* 0x000fe40002000000 */
[----:B------:R-:W-:Y:S01]  /*71f0*/  FMNMX.FTZ R10, R82, R11, !PT ;  /* 0x0000000b520a7209 */ /* 0x000fe20007810000 */
[----:B------:R-:W-:Y:S01]  /*7200*/  HGMMA.64x96x16.F32 R24, gdesc[UR32].tnspB, R24, gsb0 ;  /* 0x41600000201879f0 */ /* 0x000fe20008000818 */
[----:B------:R-:W-:Y:S01]  /*7210*/  UIADD3 UR32, UR10, 0x480, URZ ;  /* 0x000004800a207890 */ /* 0x000fe2000fffe03f */
[----:B------:R-:W-:Y:S01]  /*7220*/  ISETP.GT.AND P4, PT, R5, 0x79, PT ;  /* 0x000000790500780c */ /* 0x000fe20003f84270 */
[----:B------:R-:W-:Y:S01]  /*7230*/  UIADD3 UR34, UR11, 0xc0, URZ ;  /* 0x000000c00b227890 */ /* 0x000fe2000fffe03f */
[----:B------:R-:W-:Y:S01]  /*7240*/  FSEL R86, R86, -INF , P3 ;  /* 0xff80000056567808 */ /* 0x000fe20001800000 */
[----:B------:R-:W-:Y:S01]  /*7250*/  UMOV UR33, 0xc0000010 ;  /* 0xc000001000217882 */ /* 0x000fe20000000000 */
[----:B------:R-:W-:Y:S01]  /*7260*/  UMOV UR35, 0x80000020 ;  /* 0x8000002000237882 */ /* 0x000fe20000000000 */
        /* <DEDUP_REMOVED lines=15> */
[----:B--2---:R-:W-:Y:S02]  /*7360*/  IADD3 R9, R0, -UR14, R9 ;  /* 0x8000000e00097c10 */ /* 0x004fe4000fffe009 */
[----:B------:R-:W-:Y:S02]  /*7370*/  FMNMX.FTZ R10, R79, R10, !PT ;  /* 0x0000000a4f0a7209 */ /* 0x000fe40007810000 */
[C---:B------:R-:W-:Y:S02]  /*7380*/  ISETP.GT.AND P6, PT, R9.reuse, RZ, PT ;  /* 0x000000ff0900720c */ /* 0x040fe40003fc4270 */
[----:B------:R-:W-:Y:S01]  /*7390*/  ISETP.GT.AND P5, PT, R9, 0x1, PT ;  /* 0x000000010900780c */ /* 0x000fe20003fa4270 */
[----:B------:R-:W0:Y:S01]  /*73a0*/  SHFL.BFLY PT, R5, R10, 0x2, 0x1f ;  /* 0x0c401f000a057f89 */ /* 0x000e2200000e0000 */
[----:B------:R-:W-:-:S02]  /*73b0*/  FSEL R136, R136, -INF , P6 ;  /* 0xff80000088887808 */ /* 0x000fc40003000000 */
[----:B------:R-:W-:Y:S02]  /*73c0*/  ISETP.GT.AND P4, PT, R9, 0x8, PT ;  /* 0x000000080900780c */ /* 0x000fe40003f84270 */
[----:B------:R-:W-:Y:S02]  /*73d0*/  FSEL R137, R137, -INF , P5 ;  /* 0xff80000089897808 */ /* 0x000fe40002800000 */
[----:B------:R-:W-:Y:S02]  /*73e0*/  FMNMX.FTZ R0, R136, R6, !PT ;  /* 0x0000000688007209 */ /* 0x000fe40007810000 */
[----:B------:R-:W-:Y:S02]  /*73f0*/  ISETP.GT.AND P6, PT, R9, 0x9, PT ;  /* 0x000000090900780c */ /* 0x000fe40003fc4270 */
[----:B------:R-:W-:Y:S02]  /*7400*/  FSEL R140, R140, -INF , P4 ;  /* 0xff8000008c8c7808 */ /* 0x000fe40002000000 */
[----:B------:R-:W-:-:S02]  /*7410*/  FSEL R141, R141, -INF , P6 ;  /* 0xff8000008d8d7808 */ /* 0x000fc40003000000 */
[C---:B------:R-:W-:Y:S02]  /*7420*/  ISETP.GT.AND P6, PT, R9.reuse, 0x10, PT ;  /* 0x000000100900780c */ /* 0x040fe40003fc4270 */
[C---:B------:R-:W-:Y:S02]  /*7430*/  ISETP.GT.AND P5, PT, R9.reuse, 0x11, PT ;  /* 0x000000110900780c */ /* 0x040fe40003fa4270 */
[----:B------:R-:W-:Y:S02]  /*7440*/  FSEL R128, R128, -INF , P6 ;  /* 0xff80000080807808 */ /* 0x000fe40003000000 */
[----:B------:R-:W-:Y:S02]  /*7450*/  ISETP.GT.AND P4, PT, R9, 0x18, PT ;  /* 0x000000180900780c */ /* 0x000fe40003f84270 */
[----:B------:R-:W-:Y:S02]  /*7460*/  FSEL R129, R129, -INF , P5 ;  /* 0xff80000081817808 */ /* 0x000fe40002800000 */
[----:B0-----:R-:W-:-:S02]  /*7470*/  FMNMX.FTZ R11, R10, R5, !PT ;  /* 0x000000050a0b7209 */ /* 0x001fc40007810000 */
[----:B------:R-:W-:Y:S02]  /*7480*/  ISETP.GT.AND P6, PT, R9, 0x19, PT ;  /* 0x000000190900780c */ /* 0x000fe40003fc4270 */
[----:B------:R-:W-:Y:S01]  /*7490*/  FSEL R132, R132, -INF , P4 ;  /* 0xff80000084847808 */ /* 0x000fe20002000000 */
[----:B------:R-:W0:Y:S01]  /*74a0*/  SHFL.BFLY PT, R12, R11, 0x1, 0x1f ;  /* 0x0c201f000b0c7f89 */ /* 0x000e2200000e0000 */
[----:B------:R-:W-:Y:S02]  /*74b0*/  FSEL R133, R133, -INF , P6 ;  /* 0xff80000085857808 */ /* 0x000fe40003000000 */
[C---:B------:R-:W-:Y:S02]  /*74c0*/  ISETP.GT.AND P6, PT, R9.reuse, 0x20, PT ;  /* 0x000000200900780c */ /* 0x040fe40003fc4270 */
[C---:B------:R-:W-:Y:S02]  /*74d0*/  ISETP.GT.AND P5, PT, R9.reuse, 0x21, PT ;  /* 0x000000210900780c */ /* 0x040fe40003fa4270 */
[----:B------:R-:W-:-:S02]  /*74e0*/  ISETP.GT.AND P4, PT, R9, 0x28, PT ;  /* 0x000000280900780c */ /* 0x000fc40003f84270 */
[----:B------:R-:W-:Y:S02]  /*74f0*/  FSEL R121, R121, -INF , P5 ;  /* 0xff80000079797808 */ /* 0x000fe40002800000 */
[----:B------:R-:W-:Y:S02]  /*7500*/  FSEL R124, R124, -INF , P4 ;  /* 0xff8000007c7c7808 */ /* 0x000fe40002000000 */
[C---:B------:R-:W-:Y:S02]  /*7510*/  ISETP.GT.AND P5, PT, R9.reuse, 0x31, PT ;  /* 0x000000310900780c */ /* 0x040fe40003fa4270 */
[----:B------:R-:W-:Y:S02]  /*7520*/  ISETP.GT.AND P4, PT, R9, 0x38, PT ;  /* 0x000000380900780c */ /* 0x000fe40003f84270 */
[----:B------:R-:W-:Y:S02]  /*7530*/  R2UR UR14, R8 ;  /* 0x00000000080e72ca */ /* 0x000fe400000e0000 */
[----:B------:R-:W-:-:S02]  /*7540*/  FSEL R116, R116, -INF , P4 ;  /* 0xff80000074747808 */ /* 0x000fc40002000000 */
[----:B------:R-:W-:Y:S02]  /*7550*/  ISETP.GT.AND P4, PT, R9, 0x48, PT ;  /* 0x000000480900780c */ /* 0x000fe40003f84270 */
[----:B0-----:R-:W-:Y:S02]  /*7560*/  FMNMX.FTZ R5, R11, R12, !PT ;  /* 0x0000000c0b057209 */ /* 0x001fe40007810000 */
[----:B------:R-:W-:Y:S01]  /*7570*/  FSEL R108, R108, -INF , P4 ;  /* 0xff8000006c6c7808 */ /* 0x000fe20002000000 */
[----:B------:R-:W-:Y:S02]  /*7580*/  WARPGROUP.DEPBAR.LE gsb0, 0x0 ;  /* 0x00008000000079c5 */ /* 0x000fe40000010000 */
[----:B------:R-:W-:Y:S01]  /*7590*/  WARPGROUP.ARRIVE ;  /* 0x00000000000079c5 */ /* 0x000fe20000000000 */
[C---:B------:R-:W-:Y:S01]  /*75a0*/  FMUL.FTZ R10, R5.reuse, UR4 ;  /* 0x00000004050a7c20 */ /* 0x040fe20008410000 */
[----:B------:R-:W-:Y:S01]  /*75b0*/  FSETP.NEU.FTZ.AND P3, PT, R5, -INF , PT ;  /* 0xff8000000500780b */ /* 0x000fe20003f7d000 */
[----:B------:R-:W-:Y:S01]  /*75c0*/  UISETP.GT.AND UP1, UPT, UR7, UR14, UPT ;  /* 0x0000000e0700728c */ /* 0x000fe2000bf24270 */
[----:B------:R-:W-:-:S02]  /*75d0*/  ISETP.GT.AND P4, PT, R9, 0x58, PT ;  /* 0x000000580900780c */ /* 0x000fc40003f84270 */
[----:B------:R-:W-:Y:S01]  /*75e0*/  HGMMA.64x96x16.F32 R24, gdesc[UR32].tnspB, R24, gsb0 ;  /* 0x41600000201879f0 */ /* 0x000fe20008000818 */
[----:B------:R-:W-:Y:S01]  /*75f0*/  UIADD3 UR32, UR10, 0x600, URZ ;  /* 0x000006000a207890 */ /* 0x000fe2000fffe03f */
[----:B------:R-:W-:Y:S01]  /*7600*/  FSEL R10, R10, RZ, P3 ;  /* 0x000000ff0a0a7208 */ /* 0x000fe20001800000 */
[----:B------:R-:W-:Y:S01]  /*7610*/  UIADD3 UR34, UR11, 0x100, URZ ;  /* 0x000001000b227890 */ /* 0x000fe2000fffe03f */
[----:B------:R-:W-:Y:S01]  /*7620*/  FSEL R100, R100, -INF , P4 ;  /* 0xff80000064647808 */ /* 0x000fe20002000000 */
[----:B------:R-:W-:Y:S01]  /*7630*/  UMOV UR33, 0xc0000010 ;  /* 0xc000001000217882 */ /* 0x000fe20000000000 */
[----:B------:R-:W-:Y:S01]  /*7640*/  UMOV UR35, 0x80000020 ;  /* 0x8000002000237882 */ /* 0x000fe20000000000 */
        /* <DEDUP_REMOVED lines=10> */
[----:B------:R-:W-:Y:S01]  /*76f0*/  MUFU.EX2 R120, R135 ;  /* 0x0000008700787308 */ /* 0x000fe20000000800 */
[----:B------:R-:W-:Y:S01]  /*7700*/  FSEL R125, R125, -INF , P6 ;  /* 0xff8000007d7d7808 */ /* 0x000fe20003000000 */
[--C-:B------:R-:W-:Y:S01]  /*7710*/  FFMA.FTZ R138, R138, UR4, -R10.reuse ;  /* 0x000000048a8a7c23 */ /* 0x100fe2000801080a */
[----:B------:R-:W-:Y:S01]  /*7720*/  FMNMX.FTZ R0, R128, R131, !PT ;  /* 0x0000008380007209 */ /* 0x000fe20007810000 */
[--C-:B------:R-:W-:Y:S01]  /*7730*/  FFMA.FTZ R14, R143, UR4, -R10.reuse ;  /* 0x000000048f0e7c23 */ /* 0x100fe2000801080a */
[----:B------:R-:W-:Y:S01]  /*7740*/  ISETP.GT.AND P6, PT, R9, 0x30, PT ;  /* 0x000000300900780c */ /* 0x000fe20003fc4270 */
[----:B------:R-:W0:Y:S01]  /*7750*/  S2R R143, SR_TID.X ;  /* 0x00000000008f7919 */ /* 0x000e220000002100 */
[----:B------:R-:W-:Y:S01]  /*7760*/  FMNMX.FTZ R131, R129, R0, !PT ;  /* 0x0000000081837209 */ /* 0x000fe20007810000 */
[----:B------:R1:W-:Y:S01]  /*7770*/  MUFU.EX2 R11, R138 ;  /* 0x0000008a000b7308 */ /* 0x0003e20000000800 */
[----:B------:R-:W-:Y:S01]  /*7780*/  FSEL R112, R112, -INF , P6 ;  /* 0xff80000070707808 */ /* 0x000fe20003000000 */
[--C-:B------:R-:W-:Y:S01]  /*7790*/  FFMA.FTZ R12, R139, UR4, -R10.reuse ;  /* 0x000000048b0c7c23 */ /* 0x100fe2000801080a */
[----:B------:R-:W-:Y:S01]  /*77a0*/  FMNMX.FTZ R0, R132, R131, !PT ;  /* 0x0000008384007209 */ /* 0x000fe20007810000 */
[--C-:B------:R-:W-:Y:S01]  /*77b0*/  FFMA.FTZ R13, R142, UR4, -R10.reuse ;  /* 0x000000048e0d7c23 */ /* 0x100fe2000801080a */
[----:B------:R-:W-:Y:S01]  /*77c0*/  FSEL R126, R113, -INF , P5 ;  /* 0xff800000717e7808 */ /* 0x000fe20002800000 */
[--C-:B------:R-:W-:Y:S01]  /*77d0*/  FFMA.FTZ R122, R122, UR4, -R10.reuse ;  /* 0x000000047a7a7c23 */ /* 0x100fe2000801080a */
[----:B------:R-:W-:Y:S01]  /*77e0*/  FMNMX.FTZ R131, R133, R0, !PT ;  /* 0x0000000085837209 */ /* 0x000fe20007810000 */
[----:B------:R2:W-:Y:S01]  /*77f0*/  MUFU.EX2 R113, R134 ;  /* 0x0000008600717308 */ /* 0x0005e20000000800 */
[----:B------:R-:W-:Y:S01]  /*7800*/  ISETP.GT.AND P6, PT, R9, 0x39, PT ;  /* 0x000000390900780c */ /* 0x000fe20003fc4270 */
[--C-:B-1----:R-:W-:Y:S01]  /*7810*/  FFMA.FTZ R138, R106, UR4, -R10.reuse ;  /* 0x000000046a8a7c23 */ /* 0x102fe2000801080a */
[----:B------:R-:W-:Y:S01]  /*7820*/  FMNMX.FTZ R0, R130, R131, !PT ;  /* 0x0000008382007209 */ /* 0x000fe20007810000 */
[--C-:B------:R-:W-:Y:S01]  /*7830*/  FFMA.FTZ R123, R123, UR4, -R10.reuse ;  /* 0x000000047b7b7c23 */ /* 0x100fe2000801080a */
[----:B------:R-:W-:Y:S01]  /*7840*/  FSEL R117, R117, -INF , P6 ;  /* 0xff80000075757808 */ /* 0x000fe20003000000 */
[--C-:B------:R-:W-:Y:S01]  /*7850*/  FFMA.FTZ R127, R127, UR4, -R10.reuse ;  /* 0x000000047f7f7c23 */ /* 0x100fe2000801080a */
[----:B------:R-:W-:Y:S01]  /*7860*/  FMNMX.FTZ R131, R121, R0, !PT ;  /* 0x0000000079837209 */ /* 0x000fe20007810000 */
[--C-:B------:R-:W-:Y:S01]  /*7870*/  FFMA.FTZ R82, R82, UR4, -R10.reuse ;  /* 0x0000000452527c23 */ /* 0x100fe2000801080a */
[----:B------:R-:W-:Y:S01]  /*7880*/  ISETP.GT.AND P6, PT, R9, 0x40, PT ;  /* 0x000000400900780c */ /* 0x000fe20003fc4270 */
[--C-:B--2---:R-:W-:Y:S01]  /*7890*/  FFMA.FTZ R134, R114, UR4, -R10.reuse ;  /* 0x0000000472867c23 */ /* 0x104fe2000801080a */
[----:B------:R-:W-:Y:S01]  /*78a0*/  FMNMX.FTZ R0, R124, R131, !PT ;  /* 0x000000837c007209 */ /* 0x000fe20007810000 */
[--C-:B------:R-:W-:Y:S01]  /*78b0*/  FFMA.FTZ R83, R83, UR4, -R10.reuse ;  /* 0x0000000453537c23 */ /* 0x100fe2000801080a */
[----:B------:R-:W-:Y:S01]  /*78c0*/  ISETP.GT.AND P5, PT, R9, 0x41, PT ;  /* 0x000000410900780c */ /* 0x000fe20003fa4270 */
[--C-:B------:R-:W-:Y:S01]  /*78d0*/  FFMA.FTZ R86, R86, UR4, -R10.reuse ;  /* 0x0000000456567c23 */ /* 0x100fe2000801080a */
[----:B------:R-:W-:Y:S01]  /*78e0*/  FMNMX.FTZ R131, R125, R0, !PT ;  /* 0x000000007d837209 */ /* 0x000fe20007810000 */
[--C-:B------:R-:W-:Y:S01]  /*78f0*/  FFMA.FTZ R87, R87, UR4, -R10.reuse ;  /* 0x0000000457577c23 */ /* 0x100fe2000801080a */
[----:B------:R-:W-:Y:S01]  /*7900*/  FSEL R104, R104, -INF , P6 ;  /* 0xff80000068687808 */ /* 0x000fe20003000000 */
[----:B------:R-:W-:Y:S01]  /*7910*/  FFMA.FTZ R78, R78, UR4, -R10 ;  /* 0x000000044e4e7c23 */ /* 0x000fe2000801080a */
        /* <DEDUP_REMOVED lines=8> */
[----:B------:R-:W-:Y:S01]  /*79a0*/  FFMA.FTZ R109, R115, UR4, -R10 ;  /* 0x00000004736d7c23 */ /* 0x000fe2000801080a */
[----:B------:R-:W-:Y:S02]  /*79b0*/  FMNMX.FTZ R135, R117, R0, !PT ;  /* 0x0000000075877209 */ /* 0x000fe40007810000 */
[----:B------:R-:W-:-:S02]  /*79c0*/  ISETP.GT.AND P6, PT, R9, 0x50, PT ;  /* 0x000000500900780c */ /* 0x000fc40003fc4270 */
[----:B------:R-:W-:Y:S01]  /*79d0*/  FMNMX.FTZ R135, R104, R135, !PT ;  /* 0x0000008768877209 */ /* 0x000fe20007810000 */
[----:B------:R-:W-:Y:S01]  /*79e0*/  MUFU.EX2 R13, R13 ;  /* 0x0000000d000d7308 */ /* 0x000fe20000000800 */
[----:B------:R-:W-:Y:S02]  /*79f0*/  ISETP.GT.AND P5, PT, R9, 0x51, PT ;  /* 0x000000510900780c */ /* 0x000fe40003fa4270 */
[----:B------:R-:W-:Y:S02]  /*7a00*/  FMNMX.FTZ R135, R114, R135, !PT ;  /* 0x0000008772877209 */ /* 0x000fe40007810000 */
[----:B------:R-:W-:Y:S01]  /*7a10*/  FSEL R115, R96, -INF , P6 ;  /* 0xff80000060737808 */ /* 0x000fe20003000000 */
[--C-:B------:R-:W-:Y:S01]  /*7a20*/  FFMA.FTZ R96, R118, UR4, -R10.reuse ;  /* 0x0000000476607c23 */ /* 0x100fe2000801080a */
[----:B------:R-:W-:Y:S01]  /*7a30*/  FMNMX.FTZ R0, R108, R135, !PT ;  /* 0x000000876c007209 */ /* 0x000fe20007810000 */
[----:B------:R-:W-:Y:S01]  /*7a40*/  MUFU.EX2 R14, R14 ;  /* 0x0000000e000e7308 */ /* 0x000fe20000000800 */
[----:B------:R-:W-:Y:S01]  /*7a50*/  FSEL R118, R97, -INF , P5 ;  /* 0xff80000061767808 */ /* 0x000fe20002800000 */
[----:B------:R-:W-:Y:S01]  /*7a60*/  FFMA.FTZ R97, R119, UR4, -R10 ;  /* 0x0000000477617c23 */ /* 0x000fe2000801080a */
[----:B------:R-:W-:-:S02]  /*7a70*/  FMNMX.FTZ R0, R131, R0, !PT ;  /* 0x0000000083007209 */ /* 0x000fc40007810000 */
[----:B------:R-:W-:Y:S02]  /*7a80*/  ISETP.GT.AND P6, PT, R9, 0x59, PT ;  /* 0x000000590900780c */ /* 0x000fe40003fc4270 */
[----:B------:R-:W-:Y:S01]  /*7a90*/  FMNMX.FTZ R119, R115, R0, !PT ;  /* 0x0000000073777209 */ /* 0x000fe20007810000 */
[----:B------:R-:W-:Y:S01]  /*7aa0*/  MUFU.EX2 R15, R15 ;  /* 0x0000000f000f7308 */ /* 0x000fe20000000800 */
[----:B------:R-:W-:Y:S02]  /*7ab0*/  ISETP.GT.AND P5, PT, R9, 0x61, PT ;  /* 0x000000610900780c */ /* 0x000fe40003fa4270 */
[----:B------:R-:W-:Y:S02]  /*7ac0*/  FMNMX.FTZ R135, R118, R119, !PT ;  /* 0x0000007776877209 */ /* 0x000fe40007810000 */
[----:B------:R-:W-:Y:S02]  /*7ad0*/  FSEL R101, R101, -INF , P6 ;  /* 0xff80000065657808 */ /* 0x000fe40003000000 */
[----:B------:R-:W-:Y:S01]  /*7ae0*/  ISETP.GT.AND P6, PT, R9, 0x60, PT ;  /* 0x000000600900780c */ /* 0x000fe20003fc4270 */
[----:B------:R-:W-:Y:S01]  /*7af0*/  MUFU.EX2 R20, R20 ;  /* 0x0000001400147308 */ /* 0x000fe20000000800 */
[----:B------:R-:W-:-:S02]  /*7b00*/  FMNMX.FTZ R0, R100, R135, !PT ;  /* 0x0000008764007209 */ /* 0x000fc40007810000 */
[----:B------:R-:W-:Y:S01]  /*7b10*/  FSEL R119, R89, -INF , P5 ;  /* 0xff80000059777808 */ /* 0x000fe20002800000 */
[----:B------:R-:W-:Y:S01]  /*7b20*/  FFMA.FTZ R89, R107, UR4, -R10 ;  /* 0x000000046b597c23 */ /* 0x000fe2000801080a */
[----:B------:R-:W-:Y:S02]  /*7b30*/  FSEL R106, R88, -INF , P6 ;  /* 0xff800000586a7808 */ /* 0x000fe40003000000 */
[----:B------:R-:W-:Y:S01]  /*7b40*/  FMNMX.FTZ R107, R101, R0, !PT ;  /* 0x00000000656b7209 */ /* 0x000fe20007810000 */
[----:B------:R2:W-:Y:S01]  /*7b50*/  MUFU.EX2 R88, R138 ;  /* 0x0000008a00587308 */ /* 0x0005e20000000800 */
[----:B------:R-:W-:Y:S02]  /*7b60*/  WARPGROUP.DEPBAR.LE gsb0, 0x0 ;  /* 0x00008000000079c5 */ /* 0x000fe40000010000 */
[----:B------:R-:W-:Y:S01]  /*7b70*/  WARPGROUP.ARRIVE ;  /* 0x00000000000079c5 */ /* 0x000fe20000000000 */
[----:B------:R-:W-:Y:S02]  /*7b80*/  ISETP.GT.AND P4, PT, R9, 0x68, PT ;  /* 0x000000680900780c */ /* 0x000fe40003f84270 */
[----:B------:R-:W-:-:S02]  /*7b90*/  FMNMX.FTZ R0, R106, R107, !PT ;  /* 0x0000006b6a007209 */ /* 0x000fc40007810000 */
[----:B------:R-:W-:Y:S01]  /*7ba0*/  ISETP.GT.AND P6, PT, R9, 0x69, PT ;  /* 0x000000690900780c */ /* 0x000fe20003fc4270 */
[----:B------:R-:W-:Y:S01]  /*7bb0*/  HGMMA.64x96x16.F32 R24, gdesc[UR32].tnspB, R24, gsb0 ;  /* 0x41600000201879f0 */ /* 0x000fe20008000818 */
[----:B------:R-:W-:Y:S01]  /*7bc0*/  UIADD3 UR32, UR10, 0x780, URZ ;  /* 0x000007800a207890 */ /* 0x000fe2000fffe03f */
[----:B-1----:R-:W-:Y:S01]  /*7bd0*/  FSEL R134, R92, -INF , P4 ;  /* 0xff8000005c867808 */ /* 0x002fe20002000000 */
[----:B------:R-:W-:Y:S01]  /*7be0*/  UIADD3 UR34, UR11, 0x140, URZ ;  /* 0x000001400b227890 */ /* 0x000fe2000fffe03f */
[----:B------:R-:W-:Y:S01]  /*7bf0*/  FMNMX.FTZ R135, R119, R0, !PT ;  /* 0x0000000077877209 */ /* 0x000fe20007810000 */
[----:B------:R-:W-:Y:S01]  /*7c00*/  UMOV UR33, 0xc0000010 ;  /* 0xc000001000217882 */ /* 0x000fe20000000000 */
[----:B------:R-:W-:Y:S01]  /*7c10*/  UMOV UR35, 0x80000020 ;  /* 0x8000002000237882 */ /* 0x000fe20000000000 */
        /* <DEDUP_REMOVED lines=16> */
[----:B------:R-:W-:Y:S01]  /*7d20*/  FSEL R111, R84, -INF , P4 ;  /* 0xff800000546f7808 */ /* 0x000fe20002000000 */
[----:B------:R-:W-:Y:S01]  /*7d30*/  FFMA.FTZ R84, R99, UR4, -R10 ;  /* 0x0000000463547c23 */ /* 0x000fe2000801080a */
[----:B------:R-:W-:Y:S02]  /*7d40*/  FMNMX.FTZ R0, R110, R135, !PT ;  /* 0x000000876e007209 */ /* 0x000fe40007810000 */
[----:B------:R-:W-:Y:S02]  /*7d50*/  FSEL R98, R85, -INF , P6 ;  /* 0xff80000055627808 */ /* 0x000fe40003000000 */
[----:B------:R-:W-:Y:S01]  /*7d60*/  ISETP.GT.AND P6, PT, R9, 0x80, PT ;  /* 0x000000800900780c */ /* 0x000fe20003fc4270 */
[----:B------:R-:W-:Y:S01]  /*7d70*/  MUFU.EX2 R127, R127 ;  /* 0x0000007f007f7308 */ /* 0x000fe20000000800 */
[----:B------:R-:W-:-:S02]  /*7d80*/  FMNMX.FTZ R85, R111, R0, !PT ;  /* 0x000000006f557209 */ /* 0x000fc40007810000 */
        /* <DEDUP_REMOVED lines=8> */
[----:B------:R-:W-:Y:S01]  /*7e10*/  FFMA.FTZ R95, R75, UR4, -R10 ;  /* 0x000000044b5f7c23 */ /* 0x000fe2000801080a */
[----:B------:R-:W-:Y:S01]  /*7e20*/  FMNMX.FTZ R0, R99, R0, !PT ;  /* 0x0000000063007209 */ /* 0x000fe20007810000 */
[----:B------:R-:W-:Y:S01]  /*7e30*/  MUFU.EX2 R109, R109 ;  /* 0x0000006d006d7308 */ /* 0x000fe20000000800 */
[----:B------:R-:W-:-:S02]  /*7e40*/  ISETP.GT.AND P6, PT, R9, 0x89, PT ;  /* 0x000000890900780c */ /* 0x000fc40003fc4270 */
[----:B------:R-:W-:Y:S02]  /*7e50*/  FSEL R102, R76, -INF , P4 ;  /* 0xff8000004c667808 */ /* 0x000fe40002000000 */
[----:B------:R-:W-:Y:S02]  /*7e60*/  FMNMX.FTZ R73, R135, R0, !PT ;  /* 0x0000000087497209 */ /* 0x000fe40007810000 */
[----:B--2---:R-:W-:Y:S01]  /*7e70*/  FSEL R138, R77, -INF , P6 ;  /* 0xff8000004d8a7808 */ /* 0x004fe20003000000 */
[----:B------:R-:W-:Y:S01]  /*7e80*/  MUFU.EX2 R76, R72 ;  /* 0x00000048004c7308 */ /* 0x000fe20000000800 */
[----:B------:R-:W-:Y:S01]  /*7e90*/  FMNMX.FTZ R73, R102, R73, !PT ;  /* 0x0000004966497209 */ /* 0x000fe20007810000 */
[----:B------:R-:W-:Y:S01]  /*7ea0*/  FFMA.FTZ R77, R103, UR4, -R10 ;  /* 0x00000004674d7c23 */ /* 0x000fe2000801080a */
[----:B0-----:R-:W-:Y:S02]  /*7eb0*/  SHF.R.U32.HI R142, RZ, 0x7, R143 ;  /* 0x00000007ff8e7819 */ /* 0x001fe4000001168f */
[----:B------:R-:W-:-:S02]  /*7ec0*/  FMNMX.FTZ R0, R138, R73, !PT ;  /* 0x000000498a007209 */ /* 0x000fc40007810000 */
[----:B------:R-:W-:Y:S01]  /*7ed0*/  ISETP.GE.U32.AND P4, PT, R143, 0x180, PT ;  /* 0x000001808f00780c */ /* 0x000fe20003f86070 */
[----:B------:R0:W-:Y:S02]  /*7ee0*/  MUFU.EX2 R9, R84 ;  /* 0x0000005400097308 */ /* 0x0001e40000000800 */
[----:B------:R-:W1:Y:S06]  /*7ef0*/  SHFL.BFLY PT, R73, R0, 0x2, 0x1f ;  /* 0x0c401f0000497f89 */ /* 0x000e6c00000e0000 */
[----:B------:R-:W-:Y:S01]  /*7f00*/  MUFU.EX2 R96, R96 ;  /* 0x0000006000607308 */ /* 0x000fe20000000800 */
[--C-:B0-----:R-:W-:Y:S01]  /*7f10*/  FFMA.FTZ R84, R90, UR4, -R10.reuse ;  /* 0x000000045a547c23 */ /* 0x101fe2000801080a */
[--C-:B------:R-:W-:Y:S01]  /*7f20*/  FFMA.FTZ R90, R94, UR4, -R10.reuse ;  /* 0x000000045e5a7c23 */ /* 0x100fe2000801080a */
[--C-:B------:R-:W-:Y:S01]  /*7f30*/  FFMA.FTZ R94, R74, UR4, -R10.reuse ;  /* 0x000000044a5e7c23 */ /* 0x100fe2000801080a */
[----:B------:R-:W-:-:S04]  /*7f40*/  FFMA.FTZ R10, R79, UR4, -R10 ;  /* 0x000000044f0a7c23 */ /* 0x000fc8000801080a */
[----:B------:R-:W-:Y:S08]  /*7f50*/  MUFU.EX2 R97, R97 ;  /* 0x0000006100617308 */ /* 0x000ff00000000800 */
[----:B------:R-:W-:Y:S01]  /*7f60*/  MUFU.EX2 R89, R89 ;  /* 0x0000005900597308 */ /* 0x000fe20000000800 */
[----:B-1----:R-:W-:-:S05]  /*7f70*/  FMNMX.FTZ R73, R0, R73, !PT ;  /* 0x0000004900497209 */ /* 0x002fca0007810000 */
[----:B------:R-:W0:Y:S02]  /*7f80*/  SHFL.BFLY PT, R0, R73, 0x1, 0x1f ;  /* 0x0c201f0049007f89 */ /* 0x000e2400000e0000 */
[----:B------:R-:W-:Y:S01]  /*7f90*/  MUFU.EX2 R92, R92 ;  /* 0x0000005c005c7308 */ /* 0x000fe20000000800 */
[----:B------:R-:W-:Y:S02]  /*7fa0*/  WARPGROUP.DEPBAR.LE gsb0, 0x0 ;  /* 0x00008000000079c5 */ /* 0x000fe40000010000 */
[----:B------:R-:W-:-:S05]  /*7fb0*/  WARPGROUP.ARRIVE ;  /* 0x00000000000079c5 */ /* 0x000fca0000000000 */
[----:B------:R-:W-:Y:S01]  /*7fc0*/  MUFU.EX2 R80, R80 ;  /* 0x0000005000507308 */ /* 0x000fe20000000800 */
[----:B------:R-:W-:Y:S01]  /*7fd0*/  HGMMA.64x96x16.F32 R24, gdesc[UR32].tnspB, R24, gsb0 ;  /* 0x41600000201879f0 */ /* 0x000fe20008000818 */
[----:B------:R-:W-:Y:S02]  /*7fe0*/  UIADD3 UR32, UR10, 0x900, URZ ;  /* 0x000009000a207890 */ /* 0x000fe4000fffe03f */
[----:B------:R-:W-:-:S04]  /*7ff0*/  UIADD3 UR34, UR11, 0x180, URZ ;  /* 0x000001800b227890 */ /* 0x000fc8000fffe03f */
[----:B------:R-:W-:Y:S01]  /*8000*/  MUFU.EX2 R81, R81 ;  /* 0x0000005100517308 */ /* 0x000fe20000000800 */
[----:B------:R-:W-:Y:S01]  /*8010*/  UMOV UR33, 0xc0000010 ;  /* 0xc000001000217882 */ /* 0x000fe20000000000 */
[----:B------:R-:W-:Y:S01]  /*8020*/  UMOV UR35, 0x80000020 ;  /* 0x8000002000237882 */ /* 0x000fe20000000000 */
[----:B0-----:R-:W-:Y:S01]  /*8030*/  FMNMX.FTZ R0, R73, R0, !PT ;  /* 0x0000000049007209 */ /* 0x001fe20007810000 */
[----:B------:R-:W-:-:S04]  /*8040*/  VIADD R73, R142, 0x9 ;  /* 0x000000098e497836 */ /* 0x000fc80000000000 */
[----:B------:R-:W-:Y:S01]  /*8050*/  MUFU.EX2 R77, R77 ;  /* 0x0000004d004d7308 */ /* 0x000fe20000000800 */
[C---:B------:R-:W-:Y:S01]  /*8060*/  FSETP.NEU.FTZ.AND P5, PT, R0.reuse, -INF , PT ;  /* 0xff8000000000780b */ /* 0x040fe20003fbd000 */
[C---:B------:R-:W-:Y:S01]  /*8070*/  FMUL.FTZ R72, R0.reuse, UR4 ;  /* 0x0000000400487c20 */ /* 0x040fe20008410000 */
[----:B------:R-:W-:Y:S02]  /*8080*/  SEL R73, R73, 0x9, !P4 ;  /* 0x0000000949497807 */ /* 0x000fe40006000000 */
[----:B------:R-:W-:Y:S02]  /*8090*/  FSEL R75, R0, RZ, P5 ;  /* 0x000000ff004b7208 */ /* 0x000fe40002800000 */
[----:B------:R-:W-:Y:S01]  /*80a0*/  FSEL R79, R72, RZ, P5 ;  /* 0x000000ff484f7208 */ /* 0x000fe20002800000 */
[----:B------:R-:W-:Y:S02]  /*80b0*/  MUFU.EX2 R84, R84 ;  /* 0x0000005400547308 */ /* 0x000fe40000000800 */
[----:B------:R-:W-:-:S02]  /*80c0*/  FADD.FTZ R75, -R75, R6 ;  /* 0x000000064b4b7221 */ /* 0x000fc40000010100 */
[--C-:B------:R-:W-:Y:S01]  /*80d0*/  FFMA.FTZ R103, R140, UR4, -R79.reuse ;  /* 0x000000048c677c23 */ /* 0x100fe2000801084f */
[--C-:B------:R-:W-:Y:S01]  /*80e0*/  FFMA.FTZ R140, R121, UR4, -R79.reuse ;  /* 0x00000004798c7c23 */ /* 0x100fe2000801084f */
[--C-:B------:R-:W-:Y:S01]  /*80f0*/  FFMA.FTZ R121, R112, UR4, -R79.reuse ;  /* 0x0000000470797c23 */ /* 0x100fe2000801084f */
[--C-:B------:R-:W-:Y:S01]  /*8100*/  FFMA.FTZ R112, R104, UR4, -R79.reuse ;  /* 0x0000000468707c23 */ /* 0x100fe2000801084f */
[----:B------:R-:W-:Y:S01]  /*8110*/  FSEL R104, R5, RZ, P3 ;  /* 0x000000ff05687208 */ /* 0x000fe20001800000 */
[--C-:B------:R-:W-:Y:S01]  /*8120*/  FFMA.FTZ R72, R136, UR4, -R79.reuse ;  /* 0x0000000488487c23 */ /* 0x100fe2000801084f */
[----:B------:R-:W-:Y:S01]  /*8130*/  FMUL.FTZ R75, R75, UR4 ;  /* 0x000000044b4b7c20 */ /* 0x000fe20008410000 */
[--C-:B------:R-:W-:Y:S01]  /*8140*/  FFMA.FTZ R74, R137, UR4, -R79.reuse ;  /* 0x00000004894a7c23 */ /* 0x100fe2000801084f */
[----:B------:R-:W-:Y:S01]  /*8150*/  FFMA.FTZ R136, R141, UR4, -R79 ;  /* 0x000000048d887c23 */ /* 0x000fe2000801084f */
[----:B------:R-:W-:Y:S01]  /*8160*/  FADD.FTZ R7, -R104, R7 ;  /* 0x0000000768077221 */ /* 0x000fe20000010100 */
[----:B------:R-:W-:Y:S01]  /*8170*/  IMAD.U32 R104, RZ, RZ, UR36 ;  /* 0x00000024ff687e24 */ /* 0x000fe2000f8e00ff */
[----:B------:R-:W-:Y:S01]  /*8180*/  MUFU.EX2 R72, R72 ;  /* 0x0000004800487308 */ /* 0x000fe20000000800 */
[--C-:B------:R-:W-:Y:S01]  /*8190*/  FFMA.FTZ R137, R128, UR4, -R79.reuse ;  /* 0x0000000480897c23 */ /* 0x100fe2000801084f */
[----:B------:R-:W-:Y:S01]  /*81a0*/  FMUL.FTZ R6, R7, UR4 ;  /* 0x0000000407067c20 */ /* 0x000fe20008410000 */
[--C-:B------:R-:W-:Y:S01]  /*81b0*/  FFMA.FTZ R141, R129, UR4, -R79.reuse ;  /* 0x00000004818d7c23 */ /* 0x100fe2000801084f */
[----:B------:R-:W-:Y:S01]  /*81c0*/  @!P1 LEA R104, R104, UR37, 0x3 ;  /* 0x0000002568689c11 */ /* 0x000fe2000f8e18ff */
[--C-:B------:R-:W-:Y:S01]  /*81d0*/  FFMA.FTZ R132, R132, UR4, -R79.reuse ;  /* 0x0000000484847c23 */ /* 0x100fe2000801084f */
[--C-:B------:R-:W-:Y:S01]  /*81e0*/  FFMA.FTZ R128, R124, UR4, -R79.reuse ;  /* 0x000000047c807c23 */ /* 0x100fe2000801084f */
[----:B------:R-:W-:Y:S01]  /*81f0*/  FFMA.FTZ R133, R133, UR4, -R79 ;  /* 0x0000000485857c23 */ /* 0x000fe2000801084f */
[----:B------:R-:W-:Y:S01]  /*8200*/  MUFU.EX2 R6, R6 ;  /* 0x0000000600067308 */ /* 0x000fe20000000800 */
[----:B------:R-:W-:-:S02]  /*8210*/  @!P1 VIADD R7, R104, 0x31c40 ;  /* 0x00031c4068079836 */ /* 0x000fc40000000000 */
[--C-:B------:R-:W-:Y:S01]  /*8220*/  FFMA.FTZ R139, R125, UR4, -R79.reuse ;  /* 0x000000047d8b7c23 */ /* 0x100fe2000801084f */
[--C-:B------:R-:W-:Y:S01]  /*8230*/  FFMA.FTZ R129, R130, UR4, -R79.reuse ;  /* 0x0000000482817c23 */ /* 0x100fe2000801084f */
[--C-:B------:R-:W-:Y:S01]  /*8240*/  FFMA.FTZ R115, R115, UR4, -R79.reuse ;  /* 0x0000000473737c23 */ /* 0x100fe2000801084f */
[----:B------:R-:W-:Y:S01]  /*8250*/  FFMA.FTZ R130, R126, UR4, -R79 ;  /* 0x000000047e827c23 */ /* 0x000fe2000801084f */
[----:B------:R-:W-:Y:S01]  /*8260*/  @!P1 PRMT R7, RZ, 0x654, R7 ;  /* 0x00000654ff079816 */ /* 0x000fe20000000007 */
        /* <DEDUP_REMOVED lines=14> */
[----:B------:R-:W-:-:S03]  /*8350*/  PLOP3.LUT P3, PT, PT, PT, UP1, 0x80, 0x0 ;  /* 0x000000000000781c */ /* 0x000fc60003f6f018 */
        /* <DEDUP_REMOVED lines=15> */
[----:B------:R-:W0:Y:S08]  /*8450*/  MUFU.EX2 R139, R139 ;  /* 0x0000008b008b7308 */ /* 0x000e300000000800 */
[----:B------:R-:W-:Y:S08]  /*8460*/  MUFU.EX2 R121, R121 ;  /* 0x0000007900797308 */ /* 0x000ff00000000800 */
[----:B------:R-:W-:Y:S01]  /*8470*/  MUFU.EX2 R130, R130 ;  /* 0x0000008200827308 */ /* 0x000fe20000000800 */
[----:B0-----:R-:W-:-:S07]  /*8480*/  F2FP.F16.F32.PACK_AB R126, R139, R128 ;  /* 0x000000808b7e723e */ /* 0x001fce00000000ff */
        /* <DEDUP_REMOVED lines=16> */
[----:B------:R-:W-:-:S05]  /*8590*/  UIADD3 UR10, UR7, -0x1, URZ ;  /* 0xffffffff070a7890 */ /* 0x000fca000fffe03f */
[----:B------:R-:W-:Y:S02]  /*85a0*/  MUFU.EX2 R82, R82 ;  /* 0x0000005200527308 */ /* 0x000fe40000000800 */
[----:B------:R-:W-:-:S06]  /*85b0*/  UMOV UR7, UR10 ;  /* 0x0000000a00077c82 */ /* 0x000fcc0008000000 */
        /* <DEDUP_REMOVED lines=13> */
[----:B------:R-:W-:Y:S03]  /*8690*/  HGMMA.64x96x16.F32 R24, gdesc[UR32].tnspB, R24, gsb0 ;  /* 0x41600000201879f0 */ /* 0x000fe60008000818 */
[----:B------:R-:W-:Y:S02]  /*86a0*/  WARPGROUP.DEPBAR.LE gsb0, 0x0 ;  /* 0x00008000000079c5 */ /* 0x000fe40000010000 */
[----:B------:R0:W-:Y:S06]  /*86b0*/  BAR.ARV R73, 0x100 ;  /* 0x000400490000751d */ /* 0x0001ec0000002000 */
[----:B------:R1:W-:Y:S01]  /*86c0*/  @!P1 SYNCS.ARRIVE.TRANS64.RED.A1T0 RZ, [R7+URZ], RZ ;  /* 0x000000ff07ff99a7 */ /* 0x0003e2000810043f */
[-C--:B------:R-:W-:Y:S01]  /*86d0*/  FMUL.FTZ R26, R26, R6.reuse ;  /* 0x000000061a1a7220 */ /* 0x080fe20000410000 */
[----:B0-----:R-:W-:Y:S01]  /*86e0*/  IMAD.U32 R73, RZ, RZ, UR6 ;  /* 0x00000006ff497e24 */ /* 0x001fe2000f8e00ff */
[----:B------:R-:W-:Y:S01]  /*86f0*/  UMOV UR6, UR36 ;  /* 0x0000002400067c82 */ /* 0x000fe20008000000 */
[-C--:B------:R-:W-:Y:S01]  /*8700*/  FMUL.FTZ R27, R27, R6.reuse ;  /* 0x000000061b1b7220 */ /* 0x080fe20000410000 */
[-C--:B------:R-:W-:Y:S01]  /*8710*/  FMUL.FTZ R30, R30, R6.reuse ;  /* 0x000000061e1e7220 */ /* 0x080fe20000410000 */
[-C--:B------:R-:W-:Y:S01]  /*8720*/  FMUL.FTZ R31, R31, R6.reuse ;  /* 0x000000061f1f7220 */ /* 0x080fe20000410000 */
[----:B------:R-:W-:Y:S01]  /*8730*/  @!P1 LEA R73, R73, UR37, 0x3 ;  /* 0x0000002549499c11 */ /* 0x000fe2000f8e18ff */
[----:B-1----:R0:W1:Y:S01]  /*8740*/  MUFU.EX2 R7, R75 ;  /* 0x0000004b00077308 */ /* 0x0020620000000800 */
        /* <DEDUP_REMOVED lines=9> */
[----:B0-----:R-:W-:Y:S01]  /*87e0*/  FFMA.FTZ R75, R6, R3, R11 ;  /* 0x00000003064b7223 */ /* 0x001fe2000001000b */
[-C--:B------:R-:W-:Y:S01]  /*87f0*/  FMUL.FTZ R47, R47, R6.reuse ;  /* 0x000000062f2f7220 */ /* 0x080fe20000410000 */
[----:B------:R0:W2:Y:S01]  /*8800*/  MUFU.EX2 R3, R115 ;  /* 0x0000007300037308 */ /* 0x0000a20000000800 */
[----:B------:R3:W-:Y:S01]  /*8810*/  @!P1 SYNCS.ARRIVE.TRANS64.RED.A1T0 RZ, [R73+URZ], RZ ;  /* 0x000000ff49ff99a7 */ /* 0x0007e2000810043f */
[----:B------:R-:W-:Y:S01]  /*8820*/  FADD.FTZ R124, R12, R75 ;  /* 0x0000004b0c7c7221 */ /* 0x000fe20000010000 */
[-C--:B------:R-:W-:Y:S01]  /*8830*/  FMUL.FTZ R50, R50, R6.reuse ;  /* 0x0000000632327220 */ /* 0x080fe20000410000 */
[----:B------:R-:W-:Y:S01]  /*8840*/  FMUL.FTZ R51, R51, R6 ;  /* 0x0000000633337220 */ /* 0x000fe20000410000 */
[----:B-1----:R-:W-:Y:S01]  /*8850*/  FMUL.FTZ R24, R24, R7 ;  /* 0x0000000718187220 */ /* 0x002fe20000410000 */
[----:B------:R-:W-:Y:S01]  /*8860*/  FADD.FTZ R75, R13, R124 ;  /* 0x0000007c0d4b7221 */ /* 0x000fe20000010000 */
[----:B------:R-:W-:Y:S01]  /*8870*/  F2FP.F16.F32.PACK_AB R124, R140, R129 ;  /* 0x000000818c7c723e */ /* 0x000fe200000000ff */
[-C--:B------:R-:W-:Y:S01]  /*8880*/  FMUL.FTZ R25, R25, R7.reuse ;  /* 0x0000000719197220 */ /* 0x080fe20000410000 */
[----:B---3--:R-:W-:Y:S01]  /*8890*/  FFMA.FTZ R73, R7, R4, R72 ;  /* 0x0000000407497223 */ /* 0x008fe20000010048 */
[----:B------:R-:W-:Y:S01]  /*88a0*/  F2FP.F16.F32.PACK_AB R72, R74, R72 ;  /* 0x000000484a48723e */ /* 0x000fe200000000ff */
[----:B------:R-:W-:Y:S01]  /*88b0*/  FFMA.FTZ R4, R118, UR4, -R79 ;  /* 0x0000000476047c23 */ /* 0x000fe2000801084f */
[----:B------:R-:W-:Y:S01]  /*88c0*/  FMUL.FTZ R28, R28, R7 ;  /* 0x000000071c1c7220 */ /* 0x000fe20000410000 */
[----:B------:R-:W-:Y:S01]  /*88d0*/  FADD.FTZ R104, R74, R73 ;  /* 0x000000494a687221 */ /* 0x000fe20000010000 */
[----:B------:R-:W-:Y:S01]  /*88e0*/  F2FP.F16.F32.PACK_AB R73, R12, R11 ;  /* 0x0000000b0c49723e */ /* 0x000fe200000000ff */
[C---:B------:R-:W-:Y:S01]  /*88f0*/  FADD.FTZ R12, R14.reuse, R75 ;  /* 0x0000004b0e0c7221 */ /* 0x040fe20000010000 */
[----:B------:R-:W-:Y:S01]  /*8900*/  F2FP.F16.F32.PACK_AB R75, R14, R13 ;  /* 0x0000000d0e4b723e */ /* 0x000fe200000000ff */
[----:B------:R-:W-:Y:S01]  /*8910*/  FADD.FTZ R125, R103, R104 ;  /* 0x00000068677d7221 */ /* 0x000fe20000010000 */
[----:B------:R-:W-:Y:S01]  /*8920*/  F2FP.F16.F32.PACK_AB R74, R136, R103 ;  /* 0x00000067884a723e */ /* 0x000fe200000000ff */
[----:B------:R-:W-:Y:S01]  /*8930*/  FADD.FTZ R103, R15, R12 ;  /* 0x0000000c0f677221 */ /* 0x000fe20000010000 */
[----:B------:R-:W-:Y:S01]  /*8940*/  FFMA.FTZ R11, R100, UR4, -R79 ;  /* 0x00000004640b7c23 */ /* 0x000fe2000801084f */
[----:B------:R-:W-:Y:S01]  /*8950*/  FADD.FTZ R14, R136, R125 ;  /* 0x0000007d880e7221 */ /* 0x000fe20000010000 */
[----:B------:R-:W-:Y:S01]  /*8960*/  FFMA.FTZ R100, R106, UR4, -R79 ;  /* 0x000000046a647c23 */ /* 0x000fe2000801084f */
[----:B------:R-:W-:Y:S01]  /*8970*/  FADD.FTZ R12, R20, R103 ;  /* 0x00000067140c7221 */ /* 0x000fe20000010000 */
[----:B------:R1:W-:Y:S01]  /*8980*/  STSM.16.M88.4 [R2+0x24300], R72 ;  /* 0x0243004802007844 */ /* 0x0003e20000000200 */
[----:B------:R-:W-:Y:S01]  /*8990*/  FADD.FTZ R14, R137, R14 ;  /* 0x0000000e890e7221 */ /* 0x000fe20000010000 */
[----:B------:R-:W3:Y:S01]  /*89a0*/  MUFU.EX2 R4, R4 ;  /* 0x0000000400047308 */ /* 0x000ee20000000800 */
[----:B------:R-:W-:Y:S01]  /*89b0*/  FADD.FTZ R103, R21, R12 ;  /* 0x0000000c15677221 */ /* 0x000fe20000010000 */
[--C-:B------:R-:W-:Y:S01]  /*89c0*/  FFMA.FTZ R13, R101, UR4, -R79.reuse ;  /* 0x00000004650d7c23 */ /* 0x100fe2000801084f */
[----:B0-----:R-:W-:Y:S01]  /*89d0*/  FADD.FTZ R115, R141, R14 ;  /* 0x0000000e8d737221 */ /* 0x001fe20000010000 */
[--C-:B------:R-:W-:Y:S01]  /*89e0*/  FFMA.FTZ R104, R93, UR4, -R79.reuse ;  /* 0x000000045d687c23 */ /* 0x100fe2000801084f */
[----:B------:R-:W-:Y:S01]  /*89f0*/  FFMA.FTZ R101, R134, UR4, -R79 ;  /* 0x0000000486657c23 */ /* 0x000fe2000801084f */
[-C--:B------:R-:W-:Y:S01]  /*8a00*/  FMUL.FTZ R29, R29, R7.reuse ;  /* 0x000000071d1d7220 */ /* 0x080fe20000410000 */
[----:B------:R-:W-:Y:S01]  /*8a10*/  FADD.FTZ R14, R132, R115 ;  /* 0x00000073840e7221 */ /* 0x000fe20000010000 */
[----:B------:R-:W-:Y:S01]  /*8a20*/  FADD.FTZ R115, R120, R103 ;  /* 0x0000006778737221 */ /* 0x000fe20000010000 */
[----:B------:R-:W-:Y:S01]  /*8a30*/  FFMA.FTZ R103, R98, UR4, -R79 ;  /* 0x0000000462677c23 */ /* 0x000fe2000801084f */
[----:B------:R-:W0:Y:S01]  /*8a40*/  MUFU.EX2 R11, R11 ;  /* 0x0000000b000b7308 */ /* 0x000e220000000800 */
[----:B------:R-:W-:Y:S01]  /*8a50*/  FADD.FTZ R14, R133, R14 ;  /* 0x0000000e850e7221 */ /* 0x000fe20000010000 */
[----:B------:R-:W-:Y:S01]  /*8a60*/  FADD.FTZ R12, R122, R115 ;  /* 0x000000737a0c7221 */ /* 0x000fe20000010000 */
[----:B------:R-:W-:Y:S01]  /*8a70*/  FFMA.FTZ R79, R138, UR4, -R79 ;  /* 0x000000048a4f7c23 */ /* 0x000fe2000801084f */
[-C--:B------:R-:W-:Y:S01]  /*8a80*/  FMUL.FTZ R32, R32, R7.reuse ;  /* 0x0000000720207220 */ /* 0x080fe20000410000 */
[----:B------:R-:W-:Y:S01]  /*8a90*/  FADD.FTZ R125, R129, R14 ;  /* 0x0000000e817d7221 */ /* 0x000fe20000010000 */
[----:B------:R-:W-:Y:S01]  /*8aa0*/  FADD.FTZ R12, R123, R12 ;  /* 0x0000000c7b0c7221 */ /* 0x000fe20000010000 */
[-C--:B------:R-:W-:Y:S01]  /*8ab0*/  FMUL.FTZ R33, R33, R7.reuse ;  /* 0x0000000721217220 */ /* 0x080fe20000410000 */
[----:B------:R4:W-:Y:S01]  /*8ac0*/  MUFU.EX2 R98, R119 ;  /* 0x0000007700627308 */ /* 0x0009e20000000800 */
[----:B------:R-:W-:Y:S01]  /*8ad0*/  FADD.FTZ R125, R140, R125 ;  /* 0x0000007d8c7d7221 */ /* 0x000fe20000010000 */
[----:B------:R-:W-:Y:S01]  /*8ae0*/  FADD.FTZ R12, R113, R12 ;  /* 0x0000000c710c7221 */ /* 0x000fe20000010000 */
[-C--:B------:R-:W-:Y:S01]  /*8af0*/  FMUL.FTZ R36, R36, R7.reuse ;  /* 0x0000000724247220 */ /* 0x080fe20000410000 */
[----:B------:R-:W-:Y:S01]  /*8b00*/  FMUL.FTZ R37, R37, R7 ;  /* 0x0000000725257220 */ /* 0x000fe20000410000 */
[----:B------:R-:W-:Y:S01]  /*8b10*/  FADD.FTZ R14, R128, R125 ;  /* 0x0000007d800e7221 */ /* 0x000fe20000010000 */
[----:B------:R-:W-:Y:S01]  /*8b20*/  FADD.FTZ R106, R127, R12 ;  /* 0x0000000c7f6a7221 */ /* 0x000fe20000010000 */
[----:B------:R-:W-:Y:S01]  /*8b30*/  F2FP.F16.F32.PACK_AB R12, R141, R137 ;  /* 0x000000898d0c723e */ /* 0x000fe200000000ff */
[----:B------:R5:W0:Y:S01]  /*8b40*/  MUFU.EX2 R93, R13 ;  /* 0x0000000d005d7308 */ /* 0x000a220000000800 */
[----:B------:R-:W-:Y:S01]  /*8b50*/  FADD.FTZ R14, R139, R14 ;  /* 0x0000000e8b0e7221 */ /* 0x000fe20000010000 */
[----:B------:R-:W-:Y:S01]  /*8b60*/  FADD.FTZ R106, R105, R106 ;  /* 0x0000006a696a7221 */ /* 0x000fe20000010000 */
[----:B------:R-:W-:Y:S01]  /*8b70*/  F2FP.F16.F32.PACK_AB R125, R123, R122 ;  /* 0x0000007a7b7d723e */ /* 0x000fe200000000ff */
[----:B------:R-:W-:Y:S01]  /*8b80*/  FMUL.FTZ R40, R40, R7 ;  /* 0x0000000728287220 */ /* 0x000fe20000410000 */
[----:B------:R-:W-:Y:S01]  /*8b90*/  FADD.FTZ R115, R121, R14 ;  /* 0x0000000e79737221 */ /* 0x000fe20000010000 */
[----:B----4-:R-:W-:Y:S01]  /*8ba0*/  FADD.FTZ R119, R109, R106 ;  /* 0x0000006a6d777221 */ /* 0x010fe20000010000 */
[----:B------:R-:W-:Y:S01]  /*8bb0*/  F2FP.F16.F32.PACK_AB R14, R133, R132 ;  /* 0x00000084850e723e */ /* 0x000fe200000000ff */
[----:B------:R-:W4:Y:S01]  /*8bc0*/  MUFU.EX2 R100, R100 ;  /* 0x0000006400647308 */ /* 0x000f220000000800 */
[----:B------:R-:W-:Y:S01]  /*8bd0*/  FADD.FTZ R115, R130, R115 ;  /* 0x0000007382737221 */ /* 0x000fe20000010000 */
[----:B-1----:R-:W-:Y:S01]  /*8be0*/  FADD.FTZ R74, R96, R119 ;  /* 0x00000077604a7221 */ /* 0x002fe20000010000 */
[----:B-----5:R-:W-:Y:S01]  /*8bf0*/  F2FP.F16.F32.PACK_AB R13, R20, R15 ;  /* 0x0000000f140d723e */ /* 0x020fe200000000ff */
[----:B------:R-:W-:Y:S01]  /*8c00*/  FMUL.FTZ R41, R41, R7 ;  /* 0x0000000729297220 */ /* 0x000fe20000410000 */
[----:B------:R-:W-:Y:S01]  /*8c10*/  FADD.FTZ R72, R116, R115 ;  /* 0x0000007374487221 */ /* 0x000fe20000010000 */
[----:B------:R-:W-:Y:S01]  /*8c20*/  FADD.FTZ R75, R97, R74 ;  /* 0x0000004a614b7221 */ /* 0x000fe20000010000 */
[----:B------:R-:W-:Y:S01]  /*8c30*/  F2FP.F16.F32.PACK_AB R15, R120, R21 ;  /* 0x00000015780f723e */ /* 0x000fe200000000ff */
[----:B------:R-:W1:Y:S01]  /*8c40*/  MUFU.EX2 R101, R101 ;  /* 0x0000006500657308 */ /* 0x000e620000000800 */
[C---:B------:R-:W-:Y:S01]  /*8c50*/  FADD.FTZ R73, R117.reuse, R72 ;  /* 0x0000004875497221 */ /* 0x040fe20000010000 */
[----:B------:R-:W-:Y:S01]  /*8c60*/  FADD.FTZ R72, R88, R75 ;  /* 0x0000004b58487221 */ /* 0x000fe20000010000 */
[----:B------:R-:W-:Y:S01]  /*8c70*/  F2FP.F16.F32.PACK_AB R106, R117, R116 ;  /* 0x00000074756a723e */ /* 0x000fe200000000ff */
[----:B------:R5:W-:Y:S01]  /*8c80*/  STSM.16.M88.4 [R2+0x25b00], R12 ;  /* 0x025b000c02007844 */ /* 0x000be20000000200 */
[----:B------:R-:W-:Y:S01]  /*8c90*/  FADD.FTZ R73, R112, R73 ;  /* 0x0000004970497221 */ /* 0x000fe20000010000 */
[----:B------:R-:W-:Y:S01]  /*8ca0*/  FADD.FTZ R75, R89, R72 ;  /* 0x00000048594b7221 */ /* 0x000fe20000010000 */
[----:B------:R-:W-:Y:S01]  /*8cb0*/  F2FP.F16.F32.PACK_AB R127, R127, R113 ;  /* 0x000000717f7f723e */ /* 0x000fe200000000ff */
[----:B------:R2:W1:Y:S01]  /*8cc0*/  MUFU.EX2 R20, R104 ;  /* 0x0000006800147308 */ /* 0x0004620000000800 */
[----:B------:R-:W-:Y:S01]  /*8cd0*/  FADD.FTZ R73, R114, R73 ;  /* 0x0000004972497221 */ /* 0x000fe20000010000 */
[----:B------:R-:W-:Y:S01]  /*8ce0*/  FADD.FTZ R75, R92, R75 ;  /* 0x0000004b5c4b7221 */ /* 0x000fe20000010000 */
[----:B------:R-:W-:Y:S01]  /*8cf0*/  F2FP.F16.F32.PACK_AB R105, R109, R105 ;  /* 0x000000696d69723e */ /* 0x000fe200000000ff */
[----:B------:R-:W-:Y:S01]  /*8d00*/  STSM.16.M88.4 [R2+0x27300], R124 ;  /* 0x0273007c02007844 */ /* 0x000fe20000000200 */
[----:B------:R-:W-:Y:S01]  /*8d10*/  FADD.FTZ R72, R108, R73 ;  /* 0x000000496c487221 */ /* 0x000fe20000010000 */
[----:B------:R-:W-:Y:S01]  /*8d20*/  FADD.FTZ R74, R80, R75 ;  /* 0x0000004b504a7221 */ /* 0x000fe20000010000 */
[----:B------:R-:W-:Y:S01]  /*8d30*/  FMUL.FTZ R44, R44, R7 ;  /* 0x000000072c2c7220 */ /* 0x000fe20000410000 */
[----:B------:R0:W1:Y:S01]  /*8d40*/  MUFU.EX2 R21, R107 ;  /* 0x0000006b00157308 */ /* 0x0000620000000800 */
[----:B------:R-:W-:Y:S01]  /*8d50*/  FADD.FTZ R72, R131, R72 ;  /* 0x0000004883487221 */ /* 0x000fe20000010000 */
[----:B------:R-:W-:Y:S01]  /*8d60*/  FADD.FTZ R74, R81, R74 ;  /* 0x0000004a514a7221 */ /* 0x000fe20000010000 */
[----:B--2---:R-:W-:Y:S01]  /*8d70*/  F2FP.F16.F32.PACK_AB R104, R130, R121 ;  /* 0x000000798268723e */ /* 0x004fe200000000ff */
[-C--:B------:R-:W-:Y:S01]  /*8d80*/  FMUL.FTZ R45, R45, R7.reuse ;  /* 0x000000072d2d7220 */ /* 0x080fe20000410000 */
[----:B------:R-:W-:Y:S01]  /*8d90*/  FADD.FTZ R73, R3, R72 ;  /* 0x0000004803497221 */ /* 0x000fe20000010000 */
[----:B-----5:R-:W-:Y:S01]  /*8da0*/  F2FP.F16.F32.PACK_AB R13, R89, R88 ;  /* 0x00000058590d723e */ /* 0x020fe200000000ff */
[-C--:B------:R-:W-:Y:S01]  /*8db0*/  FMUL.FTZ R48, R48, R7.reuse ;  /* 0x0000000730307220 */ /* 0x080fe20000410000 */
[----:B------:R-:W2:Y:S01]  /*8dc0*/  MUFU.EX2 R116, R103 ;  /* 0x0000006700747308 */ /* 0x000ea20000000800 */
[----:B---3--:R-:W-:Y:S01]  /*8dd0*/  FADD.FTZ R72, R4, R73 ;  /* 0x0000004904487221 */ /* 0x008fe20000010000 */
[----:B------:R-:W-:Y:S01]  /*8de0*/  FADD.FTZ R73, R9, R74 ;  /* 0x0000004a09497221 */ /* 0x000fe20000010000 */
[----:B0-----:R-:W-:Y:S01]  /*8df0*/  F2FP.F16.F32.PACK_AB R107, R97, R96 ;  /* 0x00000060616b723e */ /* 0x001fe200000000ff */
[----:B------:R-:W-:Y:S01]  /*8e00*/  FMUL.FTZ R49, R49, R7 ;  /* 0x0000000731317220 */ /* 0x000fe20000410000 */
[----:B------:R-:W-:Y:S01]  /*8e10*/  FADD.FTZ R72, R11, R72 ;  /* 0x000000480b487221 */ /* 0x000fe20000010000 */
[----:B------:R-:W-:Y:S01]  /*8e20*/  FADD.FTZ R74, R76, R73 ;  /* 0x000000494c4a7221 */ /* 0x000fe20000010000 */
[----:B------:R-:W-:Y:S01]  /*8e30*/  F2FP.F16.F32.PACK_AB R12, R114, R112 ;  /* 0x00000070720c723e */ /* 0x000fe200000000ff */
[----:B------:R0:W3:Y:S01]  /*8e40*/  MUFU.EX2 R88, R99 ;  /* 0x0000006300587308 */ /* 0x0000e20000000800 */
[----:B------:R-:W-:Y:S01]  /*8e50*/  FADD.FTZ R15, R93, R72 ;  /* 0x000000485d0f7221 */ /* 0x000fe20000010000 */
[----:B------:R-:W-:Y:S01]  /*8e60*/  FADD.FTZ R73, R77, R74 ;  /* 0x0000004a4d497221 */ /* 0x000fe20000010000 */
[----:B------:R-:W-:Y:S01]  /*8e70*/  F2FP.F16.F32.PACK_AB R72, R4, R3 ;  /* 0x000000030448723e */ /* 0x000fe200000000ff */
[----:B------:R-:W-:Y:S01]  /*8e80*/  STSM.16.M88.4 [R2+0x28b00], R104 ;  /* 0x028b006802007844 */ /* 0x000fe20000000200 */
[----:B----4-:R-:W-:Y:S01]  /*8e90*/  FADD.FTZ R75, R100, R15 ;  /* 0x0000000f644b7221 */ /* 0x010fe20000010000 */
[----:B------:R-:W-:Y:S01]  /*8ea0*/  FADD.FTZ R74, R84, R73 ;  /* 0x00000049544a7221 */ /* 0x000fe20000010000 */
[----:B------:R-:W-:Y:S01]  /*8eb0*/  F2FP.F16.F32.PACK_AB R14, R131, R108 ;  /* 0x0000006c830e723e */ /* 0x000fe200000000ff */
[----:B------:R-:W4:Y:S01]  /*8ec0*/  MUFU.EX2 R79, R79 ;  /* 0x0000004f004f7308 */ /* 0x000f220000000800 */
[----:B------:R-:W-:Y:S01]  /*8ed0*/  FADD.FTZ R4, R98, R75 ;  /* 0x0000004b62047221 */ /* 0x000fe20000010000 */
[----:B------:R-:W-:Y:S01]  /*8ee0*/  F2FP.F16.F32.PACK_AB R15, R80, R92 ;  /* 0x0000005c500f723e */ /* 0x000fe200000000ff */
[----:B------:R-:W-:Y:S01]  /*8ef0*/  FADD.FTZ R3, R85, R74 ;  /* 0x0000004a55037221 */ /* 0x000fe20000010000 */
[----:B------:R-:W-:Y:S01]  /*8f00*/  F2FP.F16.F32.PACK_AB R73, R9, R81 ;  /* 0x000000510949723e */ /* 0x000fe200000000ff */
[----:B-1----:R-:W-:Y:S01]  /*8f10*/  FADD.FTZ R9, R101, R4 ;  /* 0x0000000465097221 */ /* 0x002fe20000010000 */
[----:B------:R-:W-:Y:S01]  /*8f20*/  F2FP.F16.F32.PACK_AB R74, R93, R11 ;  /* 0x0000000b5d4a723e */ /* 0x000fe200000000ff */
[----:B------:R-:W-:Y:S01]  /*8f30*/  FADD.FTZ R4, R90, R3 ;  /* 0x000000035a047221 */ /* 0x000fe20000010000 */
[----:B------:R-:W-:Y:S01]  /*8f40*/  F2FP.F16.F32.PACK_AB R75, R77, R76 ;  /* 0x0000004c4d4b723e */ /* 0x000fe200000000ff */
[----:B------:R1:W-:Y:S01]  /*8f50*/  STSM.16.M88.4 [R2+0x2a300], R12 ;  /* 0x02a3000c02007844 */ /* 0x0003e20000000200 */
[----:B------:R-:W-:Y:S01]  /*8f60*/  F2FP.F16.F32.PACK_AB R96, R98, R100 ;  /* 0x000000646260723e */ /* 0x000fe200000000ff */
[C---:B------:R-:W-:Y:S01]  /*8f70*/  FADD.FTZ R76, R20.reuse, R9 ;  /* 0x00000009144c7221 */ /* 0x040fe20000010000 */
[----:B------:R-:W-:Y:S01]  /*8f80*/  F2FP.F16.F32.PACK_AB R97, R85, R84 ;  /* 0x000000545561723e */ /* 0x000fe200000000ff */
[----:B------:R3:W-:Y:S01]  /*8f90*/  STSM.16.M88.4 [R2+0x2bb00], R72 ;  /* 0x02bb004802007844 */ /* 0x0007e20000000200 */
[----:B------:R-:W-:Y:S01]  /*8fa0*/  F2FP.F16.F32.PACK_AB R98, R20, R101 ;  /* 0x000000651462723e */ /* 0x000fe200000000ff */
[C---:B------:R-:W-:Y:S01]  /*8fb0*/  FADD.FTZ R3, R91.reuse, R4 ;  /* 0x000000045b037221 */ /* 0x040fe20000010000 */
[----:B0-----:R-:W-:Y:S01]  /*8fc0*/  F2FP.F16.F32.PACK_AB R99, R91, R90 ;  /* 0x0000005a5b63723e */ /* 0x001fe200000000ff */
[----:B------:R-:W-:Y:S01]  /*8fd0*/  FADD.FTZ R9, R21, R76 ;  /* 0x0000004c15097221 */ /* 0x000fe20000010000 */
[-C--:B------:R-:W-:Y:S01]  /*8fe0*/  FMUL.FTZ R52, R52, R7.reuse ;  /* 0x0000000734347220 */ /* 0x080fe20000410000 */
[----:B------:R-:W-:Y:S01]  /*8ff0*/  FADD.FTZ R4, R82, R3 ;  /* 0x0000000352047221 */ /* 0x000fe20000010000 */
[-C--:B------:R-:W-:Y:S01]  /*9000*/  FMUL.FTZ R53, R53, R7.reuse ;  /* 0x0000000735357220 */ /* 0x080fe20000410000 */
[----:B------:R0:W-:Y:S01]  /*9010*/  STSM.16.M88.4 [R2+0x2d300], R96 ;  /* 0x02d3006002007844 */ /* 0x0001e20000000200 */
[----:B------:R-:W-:Y:S01]  /*9020*/  FADD.FTZ R76, R110, R9 ;  /* 0x000000096e4c7221 */ /* 0x000fe20000010000 */
[----:B------:R-:W-:Y:S01]  /*9030*/  FADD.FTZ R3, R83, R4 ;  /* 0x0000000453037221 */ /* 0x000fe20000010000 */
[----:B------:R-:W-:Y:S01]  /*9040*/  FMUL.FTZ R56, R56, R7 ;  /* 0x0000000738387220 */ /* 0x000fe20000410000 */
[----:B-1----:R-:W-:Y:S01]  /*9050*/  F2FP.F16.F32.PACK_AB R12, R110, R21 ;  /* 0x000000156e0c723e */ /* 0x002fe200000000ff */
[----:B------:R-:W-:Y:S01]  /*9060*/  FADD.FTZ R9, R111, R76 ;  /* 0x0000004c6f097221 */ /* 0x000fe20000010000 */
[----:B------:R-:W-:Y:S01]  /*9070*/  F2FP.F16.F32.PACK_AB R13, R83, R82 ;  /* 0x00000052530d723e */ /* 0x000fe200000000ff */
[----:B------:R-:W-:Y:S01]  /*9080*/  FADD.FTZ R4, R86, R3 ;  /* 0x0000000356047221 */ /* 0x000fe20000010000 */
[C---:B--2---:R-:W-:Y:S01]  /*9090*/  F2FP.F16.F32.PACK_AB R14, R116.reuse, R111 ;  /* 0x0000006f740e723e */ /* 0x044fe200000000ff */
[----:B------:R-:W-:Y:S01]  /*90a0*/  FADD.FTZ R9, R116, R9 ;  /* 0x0000000974097221 */ /* 0x000fe20000010000 */
[C---:B------:R-:W-:Y:S01]  /*90b0*/  F2FP.F16.F32.PACK_AB R15, R87.reuse, R86 ;  /* 0x00000056570f723e */ /* 0x040fe200000000ff */
[----:B------:R-:W-:Y:S01]  /*90c0*/  FADD.FTZ R3, R87, R4 ;  /* 0x0000000457037221 */ /* 0x000fe20000010000 */
[----:B---3--:R-:W-:Y:S01]  /*90d0*/  F2FP.F16.F32.PACK_AB R72, R135, R88 ;  /* 0x000000588748723e */ /* 0x008fe200000000ff */
[----:B------:R-:W-:Y:S01]  /*90e0*/  FADD.FTZ R9, R88, R9 ;  /* 0x0000000958097221 */ /* 0x000fe20000010000 */
[----:B------:R-:W-:Y:S01]  /*90f0*/  F2FP.F16.F32.PACK_AB R73, R95, R94 ;  /* 0x0000005e5f49723e */ /* 0x000fe200000000ff */
[----:B------:R0:W-:Y:S01]  /*9100*/  STSM.16.M88.4 [R2+0x2eb00], R12 ;  /* 0x02eb000c02007844 */ /* 0x0001e20000000200 */
[----:B----4-:R-:W-:Y:S01]  /*9110*/  F2FP.F16.F32.PACK_AB R74, R79, R102 ;  /* 0x000000664f4a723e */ /* 0x010fe200000000ff */
[----:B------:R-:W-:Y:S01]  /*9120*/  FADD.FTZ R4, R94, R3 ;  /* 0x000000035e047221 */ /* 0x000fe20000010000 */
[----:B------:R-:W-:Y:S01]  /*9130*/  F2FP.F16.F32.PACK_AB R75, R10, R78 ;  /* 0x0000004e0a4b723e */ /* 0x000fe200000000ff */
[----:B------:R-:W-:Y:S01]  /*9140*/  FADD.FTZ R9, R135, R9 ;  /* 0x0000000987097221 */ /* 0x000fe20000010000 */
[-C--:B------:R-:W-:Y:S01]  /*9150*/  FMUL.FTZ R57, R57, R7.reuse ;  /* 0x0000000739397220 */ /* 0x080fe20000410000 */
[----:B------:R-:W-:Y:S01]  /*9160*/  FADD.FTZ R3, R95, R4 ;  /* 0x000000045f037221 */ /* 0x000fe20000010000 */
        /* <DEDUP_REMOVED lines=29> */
[----:B-1----:R-:W-:Y:S01]  /*9340*/  NOP ;  /* 0x0000000000007918 */ /* 0x002fe20000000000 */
[----:B0-----:R-:W-:Y:S05]  /*9350*/  @P3 BRA `(.L_x_11808) ;  /* 0xffffffbc00943947 */ /* 0x001fea000383ffff */
[----:B------:R-:W-:-:S05]  /*9360*/  UMOV UR7, UR10 ;  /* 0x0000000a00077c82 */ /* 0x000fca0008000000 */
.L_x_11799:
[----:B------:R-:W-:-:S13]  /*9370*/  ISETP.LE.AND P2, PT, RZ, UR7, PT ;  /* 0x00000007ff007c0c */ /* 0x000fda000bf43270 */
[----:B------:R-:W-:Y:S05]  /*9380*/  @!P2 BRA `(.L_x_11809) ;  /* 0x0000003400dca947 */ /* 0x000fea0003800000 */
[----:B------:R-:W-:Y:S01]  /*9390*/  IMAD.MOV.U32 R7, RZ, RZ, R5 ;  /* 0x000000ffff077224 */ /* 0x000fe200078e0005 */
[----:B------:R-:W-:Y:S01]  /*93a0*/  UMOV UR39, UR38 ;  /* 0x0000002600277c82 */ /* 0x000fe20008000000 */
[----:B------:R-:W-:Y:S01]  /*93b0*/  IMAD.MOV.U32 R9, RZ, RZ, R0 ;  /* 0x000000ffff097224 */ /* 0x000fe200078e0000 */
[----:B------:R-:W-:-:S06]  /*93c0*/  UMOV UR6, UR36 ;  /* 0x0000002400067c82 */ /* 0x000fcc0008000000 */
.L_x_11818:
[----:B------:R-:W-:Y:S01]  /*93d0*/  R2UR UR4, R16 ;  /* 0x00000000100472ca */ /* 0x000fe200000e0000 */
[----:B------:R-:W-:-:S04]  /*93e0*/  UIADD3 UR36, UR6, 0x1, URZ ;  /* 0x0000000106247890 */ /* 0x000fc8000fffe03f */
[----:B------:R-:W-:-:S04]  /*93f0*/  UISETP.NE.AND UP0, UPT, UR36, 0x2, UPT ;  /* 0x000000022400788c */ /* 0x000fc8000bf05270 */
[----:B------:R-:W-:Y:S02]  /*9400*/  USEL UR38, URZ, 0x1, UP0 ;  /* 0x000000013f267887 */ /* 0x000fe40008000000 */
[----:B------:R-:W-:Y:S02]  /*9410*/  USEL UR36, UR36, URZ, UP0 ;  /* 0x0000003f24247287 */ /* 0x000fe40008000000 */
[----:B------:R-:W-:Y:S01]  /*9420*/  ISETP.NE.AND P3, PT, RZ, UR4, PT ;  /* 0x00000004ff007c0c */ /* 0x000fe2000bf65270 */
[----:B------:R-:W-:-:S12]  /*9430*/  ULOP3.LUT UR38, UR39, UR38, URZ, 0x3c, !UPT ;  /* 0x0000002627267292 */ /* 0x000fd8000f8e3c3f */
[----:B--2---:R-:W-:Y:S05]  /*9440*/  @P3 BRA `(.L_x_11810) ;  /* 0x00000000002c3947 */ /* 0x004fea0003800000 */
[----:B------:R-:W-:Y:S05]  /*9450*/  @!P0 BRA `(.L_x_11811) ;  /* 0x0000000000048947 */ /* 0x000fea0003800000 */
[----:B------:R-:W-:Y:S01]  /*9460*/  BPT.TRAP 0x1 ;  /* 0x000000040000795c */ /* 0x000fe20000300000 */
.L_x_11811:
[----:B------:R-:W-:Y:S01]  /*9470*/  ULEA UR4, UR36, UR37, 0x3 ;  /* 0x0000002524047291 */ /* 0x000fe2000f8e183f */
[----:B------:R-:W-:-:S05]  /*9480*/  IMAD.U32 R0, RZ, RZ, UR38 ;  /* 0x00000026ff007e24 */ /* 0x000fca000f8e00ff */
[----:B------:R-:W-:-:S04]  /*9490*/  SHF.L.U32 R0, R0, 0x1f, RZ ;  /* 0x0000001f00007819 */ /* 0x000fc800000006ff */
[----:B------:R0:W1:Y:S01]  /*94a0*/  SYNCS.PHASECHK.TRANS64.TRYWAIT P2, [UR4+0x31c30], R0 ;  /* 0x031c3000ff0075a7 */ /* 0x0000620008040144 */
[----:B------:R-:W-:Y:S05]  /*94b0*/  @!P0 BRA `(.L_x_11812) ;  /* 0x0000000000048947 */ /* 0x000fea0003800000 */
[----:B------:R-:W-:Y:S01]  /*94c0*/  BPT.TRAP 0x1 ;  /* 0x000000040000795c */ /* 0x000fe20000300000 */
.L_x_11812:
[----:B-1----:R-:W-:Y:S05]  /*94d0*/  @P2 BRA `(.L_x_11810) ;  /* 0x0000000000082947 */ /* 0x002fea0003800000 */
[----:B------:R-:W1:Y:S02]  /*94e0*/  SYNCS.PHASECHK.TRANS64.TRYWAIT P2, [UR4+0x31c30], R0 ;  /* 0x031c3000ff0075a7 */ /* 0x000e640008040144 */
[----:B-1----:R-:W-:Y:S05]  /*94f0*/  @!P2 BRA `(.L_x_11813) ;  /* 0x000000a40074a947 */ /* 0x002fea0003800000 */
.L_x_11810:
        /* <DEDUP_REMOVED lines=356> */
.L_x_11815:
[----:B------:R-:W-:Y:S01]  /*ab40*/  ULEA UR4, UR6, UR37, 0x3 ;  /* 0x0000002506047291 */ /* 0x000fe2000f8e183f */
[----:B------:R-:W-:-:S05]  /*ab50*/  IMAD.U32 R0, RZ, RZ, UR39 ;  /* 0x00000027ff007e24 */ /* 0x000fca000f8e00ff */
[----:B------:R-:W-:-:S04]  /*ab60*/  SHF.L.U32 R0, R0, 0x1f, RZ ;  /* 0x0000001f00007819 */ /* 0x000fc800000006ff */
[----:B------:R0:W1:Y:S01]  /*ab70*/  SYNCS.PHASECHK.TRANS64.TRYWAIT P2, [UR4+0x31c50], R0 ;  /* 0x031c5000ff0075a7 */ /* 0x0000620008040144 */
[----:B------:R-:W-:Y:S05]  /*ab80*/  @!P0 BRA `(.L_x_11816) ;  /* 0x0000000000048947 */ /* 0x000fea0003800000 */
[----:B------:R-:W-:Y:S01]  /*ab90*/  BPT.TRAP 0x1 ;  /* 0x000000040000795c */ /* 0x000fe20000300000 */
.L_x_11816:
[----:B-1----:R-:W-:Y:S05]  /*aba0*/  @P2 BRA `(.L_x_11814) ;  /* 0x0000000000082947 */ /* 0x002fea0003800000 */
[----:B------:R-:W1:Y:S02]  /*abb0*/  SYNCS.PHASECHK.TRANS64.TRYWAIT P2, [UR4+0x31c50], R0 ;  /* 0x031c5000ff0075a7 */ /* 0x000e640008040144 */
[----:B-1----:R-:W-:Y:S05]  /*abc0*/  @!P2 BRA `(.L_x_11817) ;  /* 0x0000008c00d8a947 */ /* 0x002fea0003800000 */
.L_x_11814:
        /* <DEDUP_REMOVED lines=11> */
[----:B------:R-:W-:Y:S01]  /*ac80*/  ULDC UR14, c[0x0][0x988] ;  /* 0x00026200000e7ab9 */ /* 0x000fe20000000800 */
[----:B------:R-:W-:Y:S01]  /*ac90*/  ULOP3.LUT UR4, UR4, 0x2400000, URZ, 0xfc, !UPT ;  /* 0x0240000004047892 */ /* 0x000fe2000f8efc3f */
[----:B------:R-:W-:Y:S01]  /*aca0*/  FMNMX.FTZ R0, R140, R5, !PT ;  /* 0x000000058c007209 */ /* 0x000fe20007810000 */
[----:B------:R-:W-:-:S02]  /*acb0*/  UMOV UR39, UR38 ;  /* 0x0000002600277c82 */ /* 0x000fc40008000000 */
[----:B------:R-:W-:Y:S01]  /*acc0*/  UIMAD UR11, UR6, 0x6c0, UR4 ;  /* 0x000006c0060b78a4 */ /* 0x000fe2000f8e0204 */
[----:B------:R-:W-:Y:S02]  /*acd0*/  FMNMX.FTZ R5, R141, R0, !PT ;  /* 0x000000008d057209 */ /* 0x000fe40007810000 */
[----:B------:R-:W-:Y:S02]  /*ace0*/  UMOV UR4, UR14 ;  /* 0x0000000e00047c82 */ /* 0x000fe40008000000 */
        /* <DEDUP_REMOVED lines=43> */
[----:B------:R-:W-:-:S04]  /*afa0*/  FMNMX.FTZ R0, R76, R5, !PT ;  /* 0x000000054c007209 */ /* 0x000fc80007810000 */
[----:B------:R-:W-:-:S05]  /*afb0*/  FMNMX.FTZ R5, R77, R0, !PT ;  /* 0x000000004d057209 */ /* 0x000fca0007810000 */
[----:B------:R-:W0:Y:S02]  /*afc0*/  SHFL.BFLY PT, R0, R5, 0x2, 0x1f ;  /* 0x0c401f0005007f89 */ /* 0x000e2400000e0000 */
[----:B0-----:R-:W-:Y:S02]  /*afd0*/  FMNMX.FTZ R11, R5, R0, !PT ;  /* 0x00000000050b7209 */ /* 0x001fe40007810000 */
[----:B------:R-:W-:-:S03]  /*afe0*/  FMNMX.FTZ R5, R139, R20, !PT ;  /* 0x000000148b057209 */ /* 0x000fc60007810000 */
[----:B------:R-:W0:Y:S02]  /*aff0*/  SHFL.BFLY PT, R0, R11, 0x1, 0x1f ;  /* 0x0c201f000b007f89 */ /* 0x000e2400000e0000 */
[----:B0-----:R-:W-:-:S05]  /*b000*/  FMNMX.FTZ R0, R11, R0, !PT ;  /* 0x000000000b007209 */ /* 0x001fca0007810000 */
[C---:B------:R-:W-:Y:S01]  /*b010*/  FMUL.FTZ R8, R0.reuse, UR4 ;  /* 0x0000000400087c20 */ /* 0x040fe20008410000 */
[----:B------:R-:W-:-:S03]  /*b020*/  FADD.FTZ R6, -R0, R9 ;  /* 0x0000000900067221 */ /* 0x000fc60000010100 */
[--C-:B------:R-:W-:Y:S01]  /*b030*/  FFMA.FTZ R20, R120, UR4, -R8.reuse ;  /* 0x0000000478147c23 */ /* 0x100fe20008010808 */
[----:B------:R-:W-:Y:S01]  /*b040*/  FMNMX.FTZ R120, R142, R5, !PT ;  /* 0x000000058e787209 */ /* 0x000fe20007810000 */
[--C-:B------:R-:W-:Y:S01]  /*b050*/  FFMA.FTZ R11, R140, UR4, -R8.reuse ;  /* 0x000000048c0b7c23 */ /* 0x100fe20008010808 */
[--C-:B------:R-:W-:Y:S01]  /*b060*/  FFMA.FTZ R13, R128, UR4, -R8.reuse ;  /* 0x00000004800d7c23 */ /* 0x100fe20008010808 */
[----:B------:R-:W0:Y:S01]  /*b070*/  S2R R140, SR_TID.X ;  /* 0x00000000008c7919 */ /* 0x000e220000002100 */
        /* <DEDUP_REMOVED lines=14> */
[----:B------:R-:W-:-:S02]  /*b160*/  WARPGROUP.DEPBAR.LE gsb0, 0x0 ;  /* 0x00008000000079c5 */ /* 0x000fc40000010000 */
[----:B------:R-:W-:Y:S01]  /*b170*/  WARPGROUP.ARRIVE ;  /* 0x00000000000079c5 */ /* 0x000fe20000000000 */
[----:B------:R-:W-:Y:S01]  /*b180*/  FMNMX.FTZ R5, R135, R124, !PT ;  /* 0x0000007c87057209 */ /* 0x000fe20007810000 */
[--C-:B------:R-:W-:Y:S01]  /*b190*/  FFMA.FTZ R113, R113, UR4, -R8.reuse ;  /* 0x0000000471717c23 */ /* 0x100fe20008010808 */
[--C-:B------:R-:W-:Y:S01]  /*b1a0*/  FFMA.FTZ R116, R116, UR4, -R8.reuse ;  /* 0x0000000474747c23 */ /* 0x100fe20008010808 */
        /* <DEDUP_REMOVED lines=33> */
[----:B------:R-:W-:Y:S01]  /*b3c0*/  FFMA.FTZ R128, R77, UR4, -R8 ;  /* 0x000000044d807c23 */ /* 0x000fe20008010808 */
[----:B------:R-:W-:Y:S01]  /*b3d0*/  FMNMX.FTZ R124, R106, R5, !PT ;  /* 0x000000056a7c7209 */ /* 0x000fe20007810000 */
[----:B------:R-:W-:Y:S01]  /*b3e0*/  FMUL.FTZ R6, R6, UR4 ;  /* 0x0000000406067c20 */ /* 0x000fe20008410000 */
[----:B0-----:R-:W-:Y:S01]  /*b3f0*/  SHF.R.U32.HI R137, RZ, 0x7, R140 ;  /* 0x00000007ff897819 */ /* 0x001fe2000001168c */
[----:B------:R-:W-:Y:S01]  /*b400*/  MUFU.EX2 R9, R9 ;  /* 0x0000000900097308 */ /* 0x000fe20000000800 */
[----:B------:R-:W-:-:S02]  /*b410*/  FMNMX.FTZ R5, R107, R124, !PT ;  /* 0x0000007c6b057209 */ /* 0x000fc40007810000 */
[----:B------:R-:W-:Y:S02]  /*b420*/  ISETP.GE.U32.AND P2, PT, R140, 0x180, PT ;  /* 0x000001808c00780c */ /* 0x000fe40003f46070 */
        /* <DEDUP_REMOVED lines=23> */
[----:B------:R-:W-:Y:S01]  /*b5a0*/  FMNMX.FTZ R5, R75, R124, !PT ;  /* 0x0000007c4b057209 */ /* 0x000fe20007810000 */
[----:B------:R-:W-:Y:S02]  /*b5b0*/  WARPGROUP.DEPBAR.LE gsb0, 0x0 ;  /* 0x00008000000079c5 */ /* 0x000fe40000010000 */
[----:B------:R-:W-:Y:S01]  /*b5c0*/  WARPGROUP.ARRIVE ;  /* 0x00000000000079c5 */ /* 0x000fe20000000000 */
[----:B------:R-:W-:-:S03]  /*b5d0*/  FMNMX.FTZ R124, R78, R5, !PT ;  /* 0x000000054e7c7209 */ /* 0x000fc60007810000 */
[----:B------:R-:W-:Y:S01]  /*b5e0*/  MUFU.EX2 R20, R20 ;  /* 0x0000001400147308 */ /* 0x000fe20000000800 */
[----:B------:R-:W-:Y:S01]  /*b5f0*/  FMNMX.FTZ R5, R79, R124, !PT ;  /* 0x0000007c4f057209 */ /* 0x000fe20007810000 */
[----:B------:R-:W-:Y:S01]  /*b600*/  HGMMA.64x96x16.F32 R24, gdesc[UR32].tnspB, R24, gsb0 ;  /* 0x41600000201879f0 */ /* 0x000fe20008000818 */
[----:B------:R-:W-:Y:S02]  /*b610*/  UIADD3 UR32, UR10, 0x600, URZ ;  /* 0x000006000a207890 */ /* 0x000fe4000fffe03f */
[----:B------:R-:W-:Y:S01]  /*b620*/  UIADD3 UR34, UR11, 0x100, URZ ;  /* 0x000001000b227890 */ /* 0x000fe2000fffe03f */
[----:B------:R-:W1:Y:S01]  /*b630*/  SHFL.BFLY PT, R124, R5, 0x2, 0x1f ;  /* 0x0c401f00057c7f89 */ /* 0x000e6200000e0000 */
[----:B------:R-:W-:Y:S01]  /*b640*/  UMOV UR33, 0xc0000010 ;  /* 0xc000001000217882 */ /* 0x000fe20000000000 */
[----:B------:R-:W-:Y:S01]  /*b650*/  UMOV UR35, 0x80000020 ;  /* 0x8000002000237882 */ /* 0x000fe20000000000 */
        /* <DEDUP_REMOVED lines=9> */
[----:B-1----:R-:W-:-:S05]  /*b6f0*/  FMNMX.FTZ R5, R124, R5, !PT ;  /* 0x000000057c057209 */ /* 0x002fca0007810000 */
[C---:B------:R-:W-:Y:S01]  /*b700*/  FADD.FTZ R8, -R5.reuse, R7 ;  /* 0x0000000705087221 */ /* 0x040fe20000010100 */
[----:B------:R-:W-:Y:S01]  /*b710*/  FMUL.FTZ R124, R5, UR4 ;  /* 0x00000004057c7c20 */ /* 0x000fe20008410000 */
[----:B------:R-:W-:Y:S02]  /*b720*/  MUFU.EX2 R7, R128 ;  /* 0x0000008000077308 */ /* 0x000fe40000000800 */
[----:B------:R-:W-:Y:S01]  /*b730*/  FMUL.FTZ R8, R8, UR4 ;  /* 0x0000000408087c20 */ /* 0x000fe20008410000 */
        /* <DEDUP_REMOVED lines=8> */
[----:B------:R-:W-:Y:S01]  /*b7c0*/  FFMA.FTZ R118, R119, UR4, -R124 ;  /* 0x0000000477767c23 */ /* 0x000fe2000801087c */
[----:B------:R-:W-:-:S02]  /*b7d0*/  IMAD.U32 R119, RZ, RZ, UR36 ;  /* 0x00000024ff777e24 */ /* 0x000fc4000f8e00ff */
[--C-:B------:R-:W-:Y:S01]  /*b7e0*/  FFMA.FTZ R132, R139, UR4, -R124.reuse ;  /* 0x000000048b847c23 */ /* 0x100fe2000801087c */
[--C-:B------:R-:W-:Y:S01]  /*b7f0*/  FFMA.FTZ R129, R142, UR4, -R124.reuse ;  /* 0x000000048e817c23 */ /* 0x100fe2000801087c */
[--C-:B------:R-:W-:Y:S01]  /*b800*/  FFMA.FTZ R133, R143, UR4, -R124.reuse ;  /* 0x000000048f857c23 */ /* 0x100fe2000801087c */
[----:B------:R-:W2:Y:S01]  /*b810*/  MUFU.EX2 R125, R125 ;  /* 0x0000007d007d7308 */ /* 0x000ea20000000800 */
[----:B-1----:R-:W-:Y:S01]  /*b820*/  VIADD R8, R137, 0x9 ;  /* 0x0000000989087836 */ /* 0x002fe20000000000 */
[----:B------:R-:W-:Y:S01]  /*b830*/  @!P1 LEA R119, R119, UR37, 0x3 ;  /* 0x0000002577779c11 */ /* 0x000fe2000f8e18ff */
[--C-:B------:R-:W-:Y:S01]  /*b840*/  FFMA.FTZ R128, R130, UR4, -R124.reuse ;  /* 0x0000000482807c23 */ /* 0x100fe2000801087c */
[--C-:B------:R-:W-:Y:S01]  /*b850*/  FFMA.FTZ R130, R134, UR4, -R124.reuse ;  /* 0x0000000486827c23 */ /* 0x100fe2000801087c */
[--C-:B------:R-:W-:Y:S01]  /*b860*/  FFMA.FTZ R134, R135, UR4, -R124.reuse ;  /* 0x0000000487867c23 */ /* 0x100fe2000801087c */
[----:B------:R-:W-:Y:S01]  /*b870*/  SEL R8, R8, 0x9, !P2 ;  /* 0x0000000908087807 */ /* 0x000fe20005000000 */
[----:B------:R-:W-:Y:S01]  /*b880*/  @!P1 VIADD R119, R119, 0x31c40 ;  /* 0x00031c4077779836 */ /* 0x000fe20000000000 */
[----:B------:R-:W1:Y:S01]  /*b890*/  MUFU.EX2 R132, R132 ;  /* 0x0000008400847308 */ /* 0x000e620000000800 */
[--C-:B------:R-:W-:Y:S01]  /*b8a0*/  FFMA.FTZ R122, R122, UR4, -R124.reuse ;  /* 0x000000047a7a7c23 */ /* 0x100fe2000801087c */
[--C-:B------:R-:W-:Y:S01]  /*b8b0*/  FFMA.FTZ R114, R114, UR4, -R124.reuse ;  /* 0x0000000472727c23 */ /* 0x100fe2000801087c */
[--C-:B------:R-:W-:Y:S01]  /*b8c0*/  FFMA.FTZ R106, R106, UR4, -R124.reuse ;  /* 0x000000046a6a7c23 */ /* 0x100fe2000801087c */
[----:B------:R-:W-:Y:S01]  /*b8d0*/  @!P1 PRMT R135, RZ, 0x654, R119 ;  /* 0x00000654ff879816 */ /* 0x000fe20000000077 */
[--C-:B------:R-:W-:Y:S01]  /*b8e0*/  FFMA.FTZ R119, R107, UR4, -R124.reuse ;  /* 0x000000046b777c23 */ /* 0x100fe2000801087c */
[--C-:B------:R-:W-:Y:S01]  /*b8f0*/  FFMA.FTZ R107, R110, UR4, -R124.reuse ;  /* 0x000000046e6b7c23 */ /* 0x100fe2000801087c */
[--C-:B------:R-:W-:Y:S01]  /*b900*/  FFMA.FTZ R110, R111, UR4, -R124.reuse ;  /* 0x000000046f6e7c23 */ /* 0x100fe2000801087c */
[----:B------:R-:W3:Y:S01]  /*b910*/  MUFU.EX2 R129, R129 ;  /* 0x0000008100817308 */ /* 0x000ee20000000800 */
[----:B0-----:R-:W-:Y:S01]  /*b920*/  FFMA.FTZ R111, R6, R4, R9 ;  /* 0x00000004066f7223 */ /* 0x001fe20000010009 */
[----:B--2---:R-:W-:Y:S01]  /*b930*/  FFMA.FTZ R3, R77, R3, R125 ;  /* 0x000000034d037223 */ /* 0x004fe2000001007d */
[--C-:B------:R-:W-:Y:S01]  /*b940*/  FFMA.FTZ R4, R103, UR4, -R124.reuse ;  /* 0x0000000467047c23 */ /* 0x100fe2000801087c */
[----:B------:R-:W-:Y:S01]  /*b950*/  FFMA.FTZ R103, R90, UR4, -R124 ;  /* 0x000000045a677c23 */ /* 0x000fe2000801087c */
[----:B------:R-:W-:Y:S01]  /*b960*/  FADD.FTZ R90, R10, R111 ;  /* 0x0000006f0a5a7221 */ /* 0x000fe20000010000 */
[----:B------:R-:W-:-:S02]  /*b970*/  WARPGROUP.DEPBAR.LE gsb0, 0x0 ;  /* 0x00008000000079c5 */ /* 0x000fc40000010000 */
[----:B------:R-:W-:Y:S01]  /*b980*/  WARPGROUP.ARRIVE ;  /* 0x00000000000079c5 */ /* 0x000fe20000000000 */
[----:B------:R-:W0:Y:S01]  /*b990*/  MUFU.EX2 R133, R133 ;  /* 0x0000008500857308 */ /* 0x000e220000000800 */
[----:B-1----:R-:W-:Y:S01]  /*b9a0*/  FADD.FTZ R138, R132, R3 ;  /* 0x00000003848a7221 */ /* 0x002fe20000010000 */
[--C-:B------:R-:W-:Y:S01]  /*b9b0*/  FFMA.FTZ R98, R98, UR4, -R124.reuse ;  /* 0x0000000462627c23 */ /* 0x100fe2000801087c */
[--C-:B------:R-:W-:Y:S01]  /*b9c0*/  FFMA.FTZ R94, R94, UR4, -R124.reuse ;  /* 0x000000045e5e7c23 */ /* 0x100fe2000801087c */
[--C-:B------:R-:W-:Y:S01]  /*b9d0*/  FFMA.FTZ R95, R95, UR4, -R124.reuse ;  /* 0x000000045f5f7c23 */ /* 0x100fe2000801087c */
[----:B------:R-:W-:Y:S01]  /*b9e0*/  HGMMA.64x96x16.F32 R24, gdesc[UR32].tnspB, R24, gsb0 ;  /* 0x41600000201879f0 */ /* 0x000fe20008000818 */
[----:B------:R-:W-:Y:S01]  /*b9f0*/  UIADD3 UR32, UR10, 0x780, URZ ;  /* 0x000007800a207890 */ /* 0x000fe2000fffe03f */
[----:B------:R-:W-:Y:S01]  /*ba00*/  FFMA.FTZ R83, R83, UR4, -R124 ;  /* 0x0000000453537c23 */ /* 0x000fe2000801087c */
[----:B------:R-:W-:Y:S01]  /*ba10*/  UIADD3 UR34, UR11, 0x140, URZ ;  /* 0x000001400b227890 */ /* 0x000fe2000fffe03f */
[----:B------:R-:W1:Y:S01]  /*ba20*/  MUFU.EX2 R128, R128 ;  /* 0x0000008000807308 */ /* 0x000e620000000800 */
[----:B------:R-:W-:Y:S01]  /*ba30*/  UMOV UR33, 0xc0000010 ;  /* 0xc000001000217882 */ /* 0x000fe20000000000 */
[----:B------:R-:W-:Y:S01]  /*ba40*/  UMOV UR35, 0x80000020 ;  /* 0x8000002000237882 */ /* 0x000fe20000000000 */
[----:B---3--:R-:W-:Y:S01]  /*ba50*/  FADD.FTZ R138, R129, R138 ;  /* 0x0000008a818a7221 */ /* 0x008fe20000010000 */
[--C-:B------:R-:W-:Y:S01]  /*ba60*/  FFMA.FTZ R86, R86, UR4, -R124.reuse ;  /* 0x0000000456567c23 */ /* 0x100fe2000801087c */
[--C-:B------:R-:W-:Y:S01]  /*ba70*/  FFMA.FTZ R87, R87, UR4, -R124.reuse ;  /* 0x0000000457577c23 */ /* 0x100fe2000801087c */
[--C-:B------:R-:W-:Y:S01]  /*ba80*/  FFMA.FTZ R75, R75, UR4, -R124.reuse ;  /* 0x000000044b4b7c23 */ /* 0x100fe2000801087c */
[--C-:B------:R-:W-:Y:S01]  /*ba90*/  FFMA.FTZ R79, R79, UR4, -R124.reuse ;  /* 0x000000044f4f7c23 */ /* 0x100fe2000801087c */
[----:B------:R-:W2:Y:S01]  /*baa0*/  MUFU.EX2 R136, R136 ;  /* 0x0000008800887308 */ /* 0x000ea20000000800 */
[----:B------:R-:W-:Y:S01]  /*bab0*/  FFMA.FTZ R78, R78, UR4, -R124 ;  /* 0x000000044e4e7c23 */ /* 0x000fe2000801087c */
[----:B------:R-:W-:-:S06]  /*bac0*/  ISETP.LT.AND P2, PT, RZ, UR7, PT ;  /* 0x00000007ff007c0c */ /* 0x000fcc000bf41270 */
        /* <DEDUP_REMOVED lines=21> */
[----:B------:R-:W5:Y:S08]  /*bc20*/  MUFU.EX2 R108, R108 ;  /* 0x0000006c006c7308 */ /* 0x000f700000000800 */
[----:B------:R-:W5:Y:S08]  /*bc30*/  MUFU.EX2 R107, R107 ;  /* 0x0000006b006b7308 */ /* 0x000f700000000800 */
[----:B------:R-:W5:Y:S08]  /*bc40*/  MUFU.EX2 R109, R109 ;  /* 0x0000006d006d7308 */ /* 0x000f700000000800 */
[----:B------:R-:W5:Y:S08]  /*bc50*/  MUFU.EX2 R110, R110 ;  /* 0x0000006e006e7308 */ /* 0x000f700000000800 */
[----:B------:R-:W5:Y:S08]  /*bc60*/  MUFU.EX2 R96, R96 ;  /* 0x0000006000607308 */ /* 0x000f700000000800 */
[----:B------:R-:W-:Y:S08]  /*bc70*/  MUFU.EX2 R98, R98 ;  /* 0x0000006200627308 */ /* 0x000ff00000000800 */
[----:B------:R-:W5:Y:S08]  /*bc80*/  MUFU.EX2 R97, R97 ;  /* 0x0000006100617308 */ /* 0x000f700000000800 */
        /* <DEDUP_REMOVED lines=33> */
[----:B------:R-:W-:Y:S02]  /*bea0*/  WARPGROUP.DEPBAR.LE gsb0, 0x0 ;  /* 0x00008000000079c5 */ /* 0x000fe40000010000 */
[----:B------:R-:W-:-:S06]  /*beb0*/  WARPGROUP.ARRIVE ;  /* 0x00000000000079c5 */ /* 0x000fcc0000000000 */
[----:B------:R-:W-:Y:S03]  /*bec0*/  HGMMA.64x96x16.F32 R24, gdesc[UR32].tnspB, R24, gsb0 ;  /* 0x41600000201879f0 */ /* 0x000fe60008000818 */
[----:B------:R-:W-:Y:S02]  /*bed0*/  WARPGROUP.DEPBAR.LE gsb0, 0x0 ;  /* 0x00008000000079c5 */ /* 0x000fe40000010000 */
[----:B------:R0:W-:Y:S06]  /*bee0*/  BAR.ARV R8, 0x100 ;  /* 0x000400080000751d */ /* 0x0001ec0000002000 */
[----:B------:R-:W-:Y:S01]  /*bef0*/  @!P1 SYNCS.ARRIVE.TRANS64.RED.A1T0 RZ, [R135+URZ], RZ ;  /* 0x000000ff87ff99a7 */ /* 0x000fe2000810043f */
[-C--:B------:R-:W-:Y:S01]  /*bf00*/  FMUL.FTZ R24, R24, R6.reuse ;  /* 0x0000000618187220 */ /* 0x080fe20000410000 */
[----:B0-----:R-:W-:Y:S01]  /*bf10*/  IMAD.U32 R8, RZ, RZ, UR6 ;  /* 0x00000006ff087e24 */ /* 0x001fe2000f8e00ff */
[----:B------:R-:W-:Y:S01]  /*bf20*/  UIADD3 UR6, UR7, -0x1, URZ ;  /* 0xffffffff07067890 */ /* 0x000fe2000fffe03f */
[-C--:B------:R-:W-:Y:S01]  /*bf30*/  FMUL.FTZ R25, R25, R6.reuse ;  /* 0x0000000619197220 */ /* 0x080fe20000410000 */
[-C--:B------:R-:W-:Y:S01]  /*bf40*/  FMUL.FTZ R28, R28, R6.reuse ;  /* 0x000000061c1c7220 */ /* 0x080fe20000410000 */
[-C--:B------:R-:W-:Y:S01]  /*bf50*/  FMUL.FTZ R29, R29, R6.reuse ;  /* 0x000000061d1d7220 */ /* 0x080fe20000410000 */
[----:B------:R-:W-:Y:S01]  /*bf60*/  @!P1 LEA R8, R8, UR37, 0x3 ;  /* 0x0000002508089c11 */ /* 0x000fe2000f8e18ff */
[-C--:B------:R-:W-:Y:S01]  /*bf70*/  FMUL.FTZ R32, R32, R6.reuse ;  /* 0x0000000620207220 */ /* 0x080fe20000410000 */
[----:B------:R-:W-:Y:S01]  /*bf80*/  FMUL.FTZ R33, R33, R6 ;  /* 0x0000000621217220 */ /* 0x000fe20000410000 */
[----:B------:R-:W-:Y:S01]  /*bf90*/  UMOV UR7, UR6 ;  /* 0x0000000600077c82 */ /* 0x000fe20008000000 */
[----:B------:R-:W-:Y:S01]  /*bfa0*/  UMOV UR6, UR36 ;  /* 0x0000002400067c82 */ /* 0x000fe20008000000 */
        /* <DEDUP_REMOVED lines=17> */
[--C-:B0-----:R-:W-:Y:S01]  /*c0c0*/  FFMA.FTZ R8, R99, UR4, -R124.reuse ;  /* 0x0000000463087c23 */ /* 0x101fe2000801087c */
[--C-:B------:R-:W-:Y:S01]  /*c0d0*/  FFMA.FTZ R99, R102, UR4, -R124.reuse ;  /* 0x0000000466637c23 */ /* 0x100fe2000801087c */
[----:B------:R-:W-:Y:S01]  /*c0e0*/  FFMA.FTZ R102, R91, UR4, -R124 ;  /* 0x000000045b667c23 */ /* 0x000fe2000801087c */
[----:B------:R-:W-:Y:S01]  /*c0f0*/  FADD.FTZ R91, R11, R90 ;  /* 0x0000005a0b5b7221 */ /* 0x000fe20000010000 */
[----:B------:R0:W5:Y:S01]  /*c100*/  MUFU.EX2 R3, R8 ;  /* 0x0000000800037308 */ /* 0x0001620000000800 */
[----:B------:R-:W-:Y:S01]  /*c110*/  FFMA.FTZ R90, R82, UR4, -R124 ;  /* 0x00000004525a7c23 */ /* 0x000fe2000801087c */
[-C--:B------:R-:W-:Y:S01]  /*c120*/  FMUL.FTZ R64, R64, R6.reuse ;  /* 0x0000000640407220 */ /* 0x080fe20000410000 */
[----:B------:R-:W-:Y:S01]  /*c130*/  FADD.FTZ R140, R12, R91 ;  /* 0x0000005b0c8c7221 */ /* 0x000fe20000010000 */
[----:B------:R-:W-:Y:S01]  /*c140*/  FADD.FTZ R91, R133, R138 ;  /* 0x0000008a855b7221 */ /* 0x000fe20000010000 */
[-C--:B------:R-:W-:Y:S01]  /*c150*/  FMUL.FTZ R65, R65, R6.reuse ;  /* 0x0000000641417220 */ /* 0x080fe20000410000 */
[-C--:B------:R-:W-:Y:S01]  /*c160*/  FMUL.FTZ R68, R68, R6.reuse ;  /* 0x0000000644447220 */ /* 0x080fe20000410000 */
[----:B------:R-:W-:Y:S01]  /*c170*/  FADD.FTZ R111, R13, R140 ;  /* 0x0000008c0d6f7221 */ /* 0x000fe20000010000 */
[----:B-1----:R-:W-:Y:S01]  /*c180*/  FADD.FTZ R91, R128, R91 ;  /* 0x0000005b805b7221 */ /* 0x002fe20000010000 */
[----:B------:R-:W1:Y:S01]  /*c190*/  MUFU.EX2 R99, R99 ;  /* 0x0000006300637308 */ /* 0x000e620000000800 */
[----:B------:R-:W-:Y:S01]  /*c1a0*/  FMUL.FTZ R69, R69, R6 ;  /* 0x0000000645457220 */ /* 0x000fe20000410000 */
[----:B0-----:R-:W-:Y:S01]  /*c1b0*/  FADD.FTZ R8, R14, R111 ;  /* 0x0000006f0e087221 */ /* 0x001fe20000010000 */
[----:B--2---:R-:W-:Y:S01]  /*c1c0*/  FADD.FTZ R91, R136, R91 ;  /* 0x0000005b885b7221 */ /* 0x004fe20000010000 */
[-C--:B------:R-:W-:Y:S01]  /*c1d0*/  FMUL.FTZ R26, R26, R77.reuse ;  /* 0x0000004d1a1a7220 */ /* 0x080fe20000410000 */
[----:B------:R-:W-:Y:S01]  /*c1e0*/  FMUL.FTZ R27, R27, R77 ;  /* 0x0000004d1b1b7220 */ /* 0x000fe20000410000 */
[----:B------:R-:W-:Y:S01]  /*c1f0*/  FADD.FTZ R82, R15, R8 ;  /* 0x000000080f527221 */ /* 0x000fe20000010000 */
[----:B---3--:R-:W-:Y:S01]  /*c200*/  FADD.FTZ R91, R130, R91 ;  /* 0x0000005b825b7221 */ /* 0x008fe20000010000 */
[----:B------:R-:W-:Y:S01]  /*c210*/  F2FP.F16.F32.PACK_AB R8, R10, R9 ;  /* 0x000000090a08723e */ /* 0x000fe200000000ff */
[----:B------:R-:W-:Y:S01]  /*c220*/  FMUL.FTZ R30, R30, R77 ;  /* 0x0000004d1e1e7220 */ /* 0x000fe20000410000 */
[----:B------:R-:W-:Y:S01]  /*c230*/  F2FP.F16.F32.PACK_AB R10, R12, R11 ;  /* 0x0000000b0c0a723e */ /* 0x000fe200000000ff */
[----:B------:R-:W-:Y:S01]  /*c240*/  FADD.FTZ R11, R17, R82 ;  /* 0x00000052110b7221 */ /* 0x000fe20000010000 */
[----:B----4-:R-:W-:Y:S01]  /*c250*/  FADD.FTZ R91, R134, R91 ;  /* 0x0000005b865b7221 */ /* 0x010fe20000010000 */
[----:B------:R-:W-:Y:S01]  /*c260*/  F2FP.F16.F32.PACK_AB R9, R132, R125 ;  /* 0x0000007d8409723e */ /* 0x000fe200000000ff */
[----:B------:R0:W2:Y:S01]  /*c270*/  MUFU.EX2 R82, R103 ;  /* 0x0000006700527308 */ /* 0x0000a20000000800 */
[----:B------:R-:W-:Y:S01]  /*c280*/  FADD.FTZ R12, R20, R11 ;  /* 0x0000000b140c7221 */ /* 0x000fe20000010000 */
[----:B-----5:R-:W-:Y:S01]  /*c290*/  FADD.FTZ R132, R122, R91 ;  /* 0x0000005b7a847221 */ /* 0x020fe20000010000 */
[----:B------:R-:W-:Y:S01]  /*c2a0*/  F2FP.F16.F32.PACK_AB R11, R133, R129 ;  /* 0x00000081850b723e */ /* 0x000fe200000000ff */
[----:B------:R-:W-:Y:S01]  /*c2b0*/  FFMA.FTZ R91, R74, UR4, -R124 ;  /* 0x000000044a5b7c23 */ /* 0x000fe2000801087c */
[----:B------:R-:W-:Y:S01]  /*c2c0*/  FADD.FTZ R111, R21, R12 ;  /* 0x0000000c156f7221 */ /* 0x000fe20000010000 */
[----:B------:R-:W-:Y:S01]  /*c2d0*/  FADD.FTZ R132, R131, R132 ;  /* 0x0000008483847221 */ /* 0x000fe20000010000 */
[-C--:B------:R-:W-:Y:S01]  /*c2e0*/  FMUL.FTZ R31, R31, R77.reuse ;  /* 0x0000004d1f1f7220 */ /* 0x080fe20000410000 */
[----:B------:R3:W-:Y:S01]  /*c2f0*/  STSM.16.M88.4 [R2+0x24300], R8 ;  /* 0x0243000802007844 */ /* 0x0007e20000000200 */
[----:B------:R-:W-:Y:S01]  /*c300*/  FADD.FTZ R12, R120, R111 ;  /* 0x0000006f780c7221 */ /* 0x000fe20000010000 */
[----:B0-----:R-:W-:Y:S01]  /*c310*/  FADD.FTZ R103, R123, R132 ;  /* 0x000000847b677221 */ /* 0x001fe20000010000 */
[----:B------:R0:W4:Y:S01]  /*c320*/  MUFU.EX2 R74, R102 ;  /* 0x00000066004a7308 */ /* 0x0001220000000800 */
[-C--:B------:R-:W-:Y:S01]  /*c330*/  FMUL.FTZ R34, R34, R77.reuse ;  /* 0x0000004d22227220 */ /* 0x080fe20000410000 */
[----:B------:R-:W-:Y:S01]  /*c340*/  FADD.FTZ R111, R121, R12 ;  /* 0x0000000c796f7221 */ /* 0x000fe20000010000 */
[----:B------:R-:W-:Y:S01]  /*c350*/  FADD.FTZ R103, R126, R103 ;  /* 0x000000677e677221 */ /* 0x000fe20000010000 */
[-C--:B------:R-:W-:Y:S01]  /*c360*/  FMUL.FTZ R35, R35, R77.reuse ;  /* 0x0000004d23237220 */ /* 0x080fe20000410000 */
[-C--:B------:R-:W-:Y:S01]  /*c370*/  FMUL.FTZ R38, R38, R77.reuse ;  /* 0x0000004d26267220 */ /* 0x080fe20000410000 */
[----:B------:R-:W-:Y:S01]  /*c380*/  FADD.FTZ R12, R112, R111 ;  /* 0x0000006f700c7221 */ /* 0x000fe20000010000 */
[----:B------:R-:W-:Y:S01]  /*c390*/  F2FP.F16.F32.PACK_AB R112, R113, R112 ;  /* 0x000000707170723e */ /* 0x000fe200000000ff */
[-C--:B------:R-:W-:Y:S01]  /*c3a0*/  FMUL.FTZ R39, R39, R77.reuse ;  /* 0x0000004d27277220 */ /* 0x080fe20000410000 */
[-C--:B------:R-:W-:Y:S01]  /*c3b0*/  FMUL.FTZ R42, R42, R77.reuse ;  /* 0x0000004d2a2a7220 */ /* 0x080fe20000410000 */
[-C--:B------:R-:W-:Y:S01]  /*c3c0*/  FMUL.FTZ R43, R43, R77.reuse ;  /* 0x0000004d2b2b7220 */ /* 0x080fe20000410000 */
[-C--:B------:R-:W-:Y:S01]  /*c3d0*/  FMUL.FTZ R46, R46, R77.reuse ;  /* 0x0000004d2e2e7220 */ /* 0x080fe20000410000 */
[----:B------:R-:W-:Y:S01]  /*c3e0*/  FMUL.FTZ R47, R47, R77 ;  /* 0x0000004d2f2f7220 */ /* 0x000fe20000410000 */
[----:B---3--:R-:W-:Y:S01]  /*c3f0*/  F2FP.F16.F32.PACK_AB R8, R14, R13 ;  /* 0x0000000d0e08723e */ /* 0x008fe200000000ff */
[----:B------:R-:W-:Y:S01]  /*c400*/  FADD.FTZ R14, R114, R103 ;  /* 0x00000067720e7221 */ /* 0x000fe20000010000 */
[----:B------:R-:W-:Y:S01]  /*c410*/  FADD.FTZ R13, R113, R12 ;  /* 0x0000000c710d7221 */ /* 0x000fe20000010000 */
[----:B------:R-:W-:Y:S01]  /*c420*/  F2FP.F16.F32.PACK_AB R10, R17, R15 ;  /* 0x0000000f110a723e */ /* 0x000fe200000000ff */
[-C--:B------:R-:W-:Y:S01]  /*c430*/  FMUL.FTZ R50, R50, R77.reuse ;  /* 0x0000004d32327220 */ /* 0x080fe20000410000 */
[----:B------:R-:W-:Y:S01]  /*c440*/  FADD.FTZ R14, R127, R14 ;  /* 0x0000000e7f0e7221 */ /* 0x000fe20000010000 */
[----:B0-----:R-:W-:Y:S01]  /*c450*/  FADD.FTZ R102, R116, R13 ;  /* 0x0000000d74667221 */ /* 0x001fe20000010000 */
[----:B------:R-:W-:Y:S01]  /*c460*/  F2FP.F16.F32.PACK_AB R12, R21, R20 ;  /* 0x00000014150c723e */ /* 0x000fe200000000ff */
[----:B------:R0:W3:Y:S01]  /*c470*/  MUFU.EX2 R17, R90 ;  /* 0x0000005a00117308 */ /* 0x0000e20000000800 */
        /* <DEDUP_REMOVED lines=11> */
[----:B------:R-:W5:Y:S01]  /*c530*/  MUFU.EX2 R20, R83 ;  /* 0x0000005300147308 */ /* 0x000f620000000800 */
[----:B------:R-:W-:Y:S01]  /*c540*/  FADD.FTZ R102, R119, R102 ;  /* 0x0000006677667221 */ /* 0x000fe20000010000 */
[----:B------:R-:W-:Y:S01]  /*c550*/  FADD.FTZ R120, R108, R21 ;  /* 0x000000156c787221 */ /* 0x000fe20000010000 */
[----:B------:R-:W-:Y:S01]  /*c560*/  F2FP.F16.F32.PACK_AB R13, R131, R122 ;  /* 0x0000007a830d723e */ /* 0x000fe200000000ff */
[----:B------:R1:W-:Y:S01]  /*c570*/  STSM.16.M88.4 [R2+0x25b00], R8 ;  /* 0x025b000802007844 */ /* 0x0003e20000000200 */
[----:B------:R-:W-:Y:S01]  /*c580*/  FADD.FTZ R21, R107, R102 ;  /* 0x000000666b157221 */ /* 0x000fe20000010000 */
[----:B------:R-:W-:Y:S01]  /*c590*/  FADD.FTZ R103, R109, R120 ;  /* 0x000000786d677221 */ /* 0x000fe20000010000 */
[----:B------:R-:W-:Y:S01]  /*c5a0*/  F2FP.F16.F32.PACK_AB R15, R126, R123 ;  /* 0x0000007b7e0f723e */ /* 0x000fe200000000ff */
[----:B------:R-:W5:Y:S01]  /*c5b0*/  MUFU.EX2 R83, R87 ;  /* 0x0000005700537308 */ /* 0x000f620000000800 */
[----:B------:R-:W-:Y:S01]  /*c5c0*/  FADD.FTZ R21, R110, R21 ;  /* 0x000000156e157221 */ /* 0x000fe20000010000 */
[----:B0-----:R-:W-:Y:S01]  /*c5d0*/  FADD.FTZ R90, R96, R103 ;  /* 0x00000067605a7221 */ /* 0x001fe20000010000 */
[C---:B------:R-:W-:Y:S01]  /*c5e0*/  F2FP.F16.F32.PACK_AB R96, R97.reuse, R96 ;  /* 0x000000606160723e */ /* 0x040fe200000000ff */
        /* <DEDUP_REMOVED lines=8> */
[----:B-1----:R-:W1:Y:S01]  /*c670*/  MUFU.EX2 R11, R91 ;  /* 0x0000005b000b7308 */ /* 0x002e620000000800 */
[----:B------:R-:W-:Y:S01]  /*c680*/  FADD.FTZ R21, R99, R102 ;  /* 0x0000006663157221 */ /* 0x000fe20000010000 */
[----:B------:R-:W-:Y:S01]  /*c690*/  FADD.FTZ R9, R101, R90 ;  /* 0x0000005a65097221 */ /* 0x000fe20000010000 */
[----:B------:R-:W-:Y:S01]  /*c6a0*/  F2FP.F16.F32.PACK_AB R99, R4, R99 ;  /* 0x000000630463723e */ /* 0x000fe200000000ff */
[-C--:B------:R-:W-:Y:S01]  /*c6b0*/  FMUL.FTZ R58, R58, R77.reuse ;  /* 0x0000004d3a3a7220 */ /* 0x080fe20000410000 */
[----:B------:R-:W-:Y:S01]  /*c6c0*/  FADD.FTZ R21, R4, R21 ;  /* 0x0000001504157221 */ /* 0x000fe20000010000 */
[----:B------:R-:W-:Y:S01]  /*c6d0*/  FADD.FTZ R8, R88, R9 ;  /* 0x0000000958087221 */ /* 0x000fe20000010000 */
[----:B------:R-:W-:Y:S01]  /*c6e0*/  F2FP.F16.F32.PACK_AB R104, R105, R104 ;  /* 0x000000686968723e */ /* 0x000fe200000000ff */
[----:B0-----:R-:W0:Y:S01]  /*c6f0*/  MUFU.EX2 R13, R78 ;  /* 0x0000004e000d7308 */ /* 0x001e220000000800 */
[----:B--2---:R-:W-:Y:S01]  /*c700*/  FADD.FTZ R21, R82, R21 ;  /* 0x0000001552157221 */ /* 0x004fe20000010000 */
[----:B------:R-:W-:Y:S01]  /*c710*/  FADD.FTZ R9, R89, R8 ;  /* 0x0000000859097221 */ /* 0x000fe20000010000 */
[----:B------:R-:W-:Y:S01]  /*c720*/  F2FP.F16.F32.PACK_AB R114, R117, R116 ;  /* 0x000000747572723e */ /* 0x000fe200000000ff */
[----:B------:R-:W-:Y:S01]  /*c730*/  FMUL.FTZ R59, R59, R77 ;  /* 0x0000004d3b3b7220 */ /* 0x000fe20000410000 */
[----:B----4-:R-:W-:Y:S01]  /*c740*/  FADD.FTZ R21, R74, R21 ;  /* 0x000000154a157221 */ /* 0x010fe20000010000 */
[----:B------:R-:W-:Y:S01]  /*c750*/  FADD.FTZ R8, R92, R9 ;  /* 0x000000095c087221 */ /* 0x000fe20000010000 */
[----:B------:R-:W-:Y:S01]  /*c760*/  F2FP.F16.F32.PACK_AB R115, R118, R115 ;  /* 0x000000737673723e */ /* 0x000fe200000000ff */
[-C--:B------:R-:W-:Y:S01]  /*c770*/  FMUL.FTZ R62, R62, R77.reuse ;  /* 0x0000004d3e3e7220 */ /* 0x080fe20000410000 */
[----:B------:R-:W-:Y:S01]  /*c780*/  FADD.FTZ R10, R94, R21 ;  /* 0x000000155e0a7221 */ /* 0x000fe20000010000 */
[----:B------:R-:W-:Y:S01]  /*c790*/  FADD.FTZ R3, R93, R8 ;  /* 0x000000085d037221 */ /* 0x000fe20000010000 */
[----:B------:R-:W-:Y:S01]  /*c7a0*/  F2FP.F16.F32.PACK_AB R105, R119, R106 ;  /* 0x0000006a7769723e */ /* 0x000fe200000000ff */
[----:B------:R2:W-:Y:S01]  /*c7b0*/  STSM.16.M88.4 [R2+0x28b00], R112 ;  /* 0x028b007002007844 */ /* 0x0005e20000000200 */
[----:B------:R-:W-:Y:S01]  /*c7c0*/  FADD.FTZ R10, R95, R10 ;  /* 0x0000000a5f0a7221 */ /* 0x000fe20000010000 */
[----:B------:R-:W-:Y:S01]  /*c7d0*/  FADD.FTZ R4, R80, R3 ;  /* 0x0000000350047221 */ /* 0x000fe20000010000 */
[----:B------:R-:W-:Y:S01]  /*c7e0*/  F2FP.F16.F32.PACK_AB R106, R109, R108 ;  /* 0x0000006c6d6a723e */ /* 0x000fe200000000ff */
[----:B------:R-:W-:Y:S01]  /*c7f0*/  FMUL.FTZ R63, R63, R77 ;  /* 0x0000004d3f3f7220 */ /* 0x000fe20000410000 */
[----:B---3--:R-:W-:Y:S01]  /*c800*/  FADD.FTZ R3, R17, R10 ;  /* 0x0000000a11037221 */ /* 0x008fe20000010000 */
[----:B------:R-:W-:Y:S01]  /*c810*/  FADD.FTZ R9, R81, R4 ;  /* 0x0000000451097221 */ /* 0x000fe20000010000 */
[----:B------:R-:W-:Y:S01]  /*c820*/  F2FP.F16.F32.PACK_AB R107, R110, R107 ;  /* 0x0000006b6e6b723e */ /* 0x000fe200000000ff */
[-C--:B------:R-:W-:Y:S01]  /*c830*/  FMUL.FTZ R66, R66, R77.reuse ;  /* 0x0000004d42427220 */ /* 0x080fe20000410000 */
[----:B-----5:R-:W-:Y:S01]  /*c840*/  FADD.FTZ R3, R20, R3 ;  /* 0x0000000314037221 */ /* 0x020fe20000010000 */
[----:B------:R-:W-:Y:S01]  /*c850*/  FADD.FTZ R4, R84, R9 ;  /* 0x0000000954047221 */ /* 0x000fe20000010000 */
[----:B------:R-:W-:Y:S01]  /*c860*/  F2FP.F16.F32.PACK_AB R98, R101, R100 ;  /* 0x000000646562723e */ /* 0x000fe200000000ff */
[----:B------:R2:W-:Y:S01]  /*c870*/  STSM.16.M88.4 [R2+0x2a300], R104 ;  /* 0x02a3006802007844 */ /* 0x0005e20000000200 */
        /* <DEDUP_REMOVED lines=8> */
[----:B-1----:R-:W-:Y:S01]  /*c900*/  FADD.FTZ R8, R11, R8 ;  /* 0x000000080b087221 */ /* 0x002fe20000010000 */
[----:B------:R-:W-:Y:S01]  /*c910*/  F2FP.F16.F32.PACK_AB R90, R93, R92 ;  /* 0x0000005c5d5a723e */ /* 0x000fe200000000ff */
[----:B------:R-:W-:Y:S01]  /*c920*/  FADD.FTZ R3, R73, R4 ;  /* 0x0000000449037221 */ /* 0x000fe20000010000 */
[----:B------:R-:W-:Y:S01]  /*c930*/  F2FP.F16.F32.PACK_AB R91, R95, R94 ;  /* 0x0000005e5f5b723e */ /* 0x000fe200000000ff */
[----:B------:R-:W-:Y:S01]  /*c940*/  FADD.FTZ R8, R75, R8 ;  /* 0x000000084b087221 */ /* 0x000fe20000010000 */
[----:B------:R-:W-:Y:S01]  /*c950*/  F2FP.F16.F32.PACK_AB R80, R81, R80 ;  /* 0x000000505150723e */ /* 0x000fe200000000ff */
[----:B------:R-:W-:Y:S01]  /*c960*/  FADD.FTZ R4, R76, R3 ;  /* 0x000000034c047221 */ /* 0x000fe20000010000 */
[----:B------:R-:W-:Y:S01]  /*c970*/  F2FP.F16.F32.PACK_AB R72, R73, R72 ;  /* 0x000000484948723e */ /* 0x000fe200000000ff */
[----:B------:R2:W-:Y:S01]  /*c980*/  STSM.16.M88.4 [R2+0x2d300], R88 ;  /* 0x02d3005802007844 */ /* 0x0005e20000000200 */
[----:B------:R-:W-:Y:S01]  /*c990*/  F2FP.F16.F32.PACK_AB R81, R20, R17 ;  /* 0x000000111451723e */ /* 0x000fe200000000ff */
[----:B0-----:R-:W-:Y:S01]  /*c9a0*/  FADD.FTZ R8, R13, R8 ;  /* 0x000000080d087221 */ /* 0x001fe20000010000 */
[----:B------:R-:W-:Y:S01]  /*c9b0*/  F2FP.F16.F32.PACK_AB R82, R85, R84 ;  /* 0x000000545552723e */ /* 0x000fe200000000ff */
[----:B------:R-:W-:Y:S01]  /*c9c0*/  FADD.FTZ R4, R7, R4 ;  /* 0x0000000407047221 */ /* 0x000fe20000010000 */
[----:B------:R-:W-:Y:S01]  /*c9d0*/  F2FP.F16.F32.PACK_AB R83, R83, R86 ;  /* 0x000000565353723e */ /* 0x000fe200000000ff */
[----:B------:R-:W-:Y:S01]  /*c9e0*/  FADD.FTZ R3, R79, R8 ;  /* 0x000000084f037221 */ /* 0x000fe20000010000 */
[----:B------:R-:W-:Y:S01]  /*c9f0*/  F2FP.F16.F32.PACK_AB R73, R75, R11 ;  /* 0x0000000b4b49723e */ /* 0x000fe200000000ff */
[----:B------:R-:W-:Y:S01]  /*ca00*/  FMUL.FTZ R70, R70, R77 ;  /* 0x0000004d46467220 */ /* 0x000fe20000410000 */
[----:B------:R-:W-:Y:S01]  /*ca10*/  F2FP.F16.F32.PACK_AB R74, R7, R76 ;  /* 0x0000004c074a723e */ /* 0x000fe200000000ff */
[----:B------:R2:W-:Y:S01]  /*ca20*/  STSM.16.M88.4 [R2+0x2eb00], R80 ;  /* 0x02eb005002007844 */ /* 0x0005e20000000200 */
[----:B------:R-:W-:Y:S01]  /*ca30*/  F2FP.F16.F32.PACK_AB R75, R79, R13 ;  /* 0x0000000d4f4b723e */ /* 0x000fe200000000ff */
[----:B------:R-:W-:Y:S01]  /*ca40*/  FMUL.FTZ R71, R71, R77 ;  /* 0x0000004d47477220 */ /* 0x000fe20000410000 */
[----:B------:R-:W-:-:S02]  /*ca50*/  IMAD.MOV.U32 R7, RZ, RZ, R5 ;  /* 0x000000ffff077224 */ /* 0x000fc400078e0005 */
[----:B------:R-:W-:Y:S01]  /*ca60*/  IMAD.MOV.U32 R9, RZ, RZ, R0 ;  /* 0x000000ffff097224 */ /* 0x000fe200078e0000 */
[----:B------:R2:W-:Y:S01]  /*ca70*/  STSM.16.M88.4 [R2+0x30300], R72 ;  /* 0x0303004802007844 */ /* 0x0005e20000000200 */
        /* <DEDUP_REMOVED lines=8> */
.L_x_11809:
[----:B------:R-:W-:Y:S06]  /*cb00*/  BAR.ARV 0x8, 0x200 ;  /* 0x0208000000007b1d */ /* 0x000fec0000002000 */
[----:B------:R-:W-:Y:S05]  /*cb10*/  @!P0 BRA `(.L_x_11819) ;  /* 0x0000000000048947 */ /* 0x000fea0003800000 */
[----:B------:R-:W-:Y:S01]  /*cb20*/  BPT.TRAP 0x1 ;  /* 0x000000040000795c */ /* 0x000fe20000300000 */
.L_x_11819:
[----:B------:R-:W-:Y:S01]  /*cb30*/  ULEA UR5, UR36, UR37, 0x3 ;  /* 0x0000002524057291 */ /* 0x000fe2000f8e183f */
[----:B------:R-:W-:-:S05]  /*cb40*/  IMAD.U32 R6, RZ, RZ, UR38 ;  /* 0x00000026ff067e24 */ /* 0x000fca000f8e00ff */
[----:B------:R-:W-:-:S04]  /*cb50*/  SHF.L.U32 R6, R6, 0x1f, RZ ;  /* 0x0000001f06067819 */ /* 0x000fc800000006ff */
[----:B------:R0:W1:Y:S01]  /*cb60*/  SYNCS.PHASECHK.TRANS64.TRYWAIT P2, [UR5+0x31c50], R6 ;  /* 0x031c5006ff0075a7 */ /* 0x0000620008040145 */
[----:B------:R-:W-:Y:S05]  /*cb70*/  @!P0 BRA `(.L_x_11820) ;  /* 0x0000000000048947 */ /* 0x000fea0003800000 */
[----:B------:R-:W-:Y:S01]  /*cb80*/  BPT.TRAP 0x1 ;  /* 0x000000040000795c */ /* 0x000fe20000300000 */
.L_x_11820:
[----:B-1----:R-:W-:Y:S05]  /*cb90*/  @P2 BRA `(.L_x_11821) ;  /* 0x0000000000082947 */ /* 0x002fea0003800000 */
[----:B------:R-:W1:Y:S02]  /*cba0*/  SYNCS.PHASECHK.TRANS64.TRYWAIT P0, [UR5+0x31c50], R6 ;  /* 0x031c5006ff0075a7 */ /* 0x000e640008000145 */
[----:B-1----:R-:W-:Y:S05]  /*cbb0*/  @!P0 BRA `(.L_x_11822) ;  /* 0x0000006c00f48947 */ /* 0x002fea0003800000 */
.L_x_11821:
[----:B------:R-:W-:Y:S01]  /*cbc0*/  UIADD3 UR37, UR37, 0x200, URZ ;  /* 0x0000020025257890 */ /* 0x000fe2000fffe03f */
[----:B------:R-:W-:Y:S01]  /*cbd0*/  WARPGROUP.ARRIVE ;  /* 0x00000000000079c5 */ /* 0x000fe20000000000 */
[----:B------:R-:W-:Y:S01]  /*cbe0*/  ULOP3.LUT UR60, UR60, 0x10000, URZ, 0xfc, !UPT ;  /* 0x000100003c3c7892 */ /* 0x000fe2000f8efc3f */
[----:B-1----:R-:W1:Y:S01]  /*cbf0*/  SHFL.BFLY PT, R7, R4, 0x2, 0x1f ;  /* 0x0c401f0004077f89 */ /* 0x002e6200000e0000 */
[----:B------:R-:W-:Y:S01]  /*cc00*/  USHF.R.U32.HI UR37, URZ, 0x4, UR37 ;  /* 0x000000043f257899 */ /* 0x000fe20008011625 */
[----:B------:R-:W-:Y:S01]  /*cc10*/  R2UR UR7, R149 ;  /* 0x00000000950772ca */ /* 0x000fe200000e0000 */
[----:B------:R-:W-:Y:S01]  /*cc20*/  UMOV UR9, 0xc0000010 ;  /* 0xc000001000097882 */ /* 0x000fe20000000000 */
[----:B------:R-:W-:Y:S01]  /*cc30*/  UMOV UR11, 0x80000020 ;  /* 0x80000020000b7882 */ /* 0x000fe20000000000 */
[----:B------:R-:W-:Y:S01]  /*cc40*/  ULOP3.LUT UR37, UR37, 0x3fff, URZ, 0xc0, !UPT ;  /* 0x00003fff25257892 */ /* 0x000fe2000f8ec03f */
[----:B0-----:R-:W0:Y:S01]  /*cc50*/  SHFL.BFLY PT, R6, R3, 0x2, 0x1f ;  /* 0x0c401f0003067f89 */ /* 0x001e2200000e0000 */
[----:B------:R-:W-:Y:S01]  /*cc60*/  UMOV UR8, UR60 ;  /* 0x0000003c00087c82 */ /* 0x000fe20008000000 */
[----:B------:R-:W-:Y:S01]  /*cc70*/  IMAD.U32 R13, RZ, RZ, UR4 ;  /* 0x00000004ff0d7e24 */ /* 0x000fe2000f8e00ff */
[----:B------:R-:W-:Y:S01]  /*cc80*/  ULOP3.LUT UR6, UR37, 0x2400000, URZ, 0xfc, !UPT ;  /* 0x0240000025067892 */ /* 0x000fe2000f8efc3f */
[----:B--2---:R-:W-:-:S03]  /*cc90*/  IMAD.MOV.U32 R72, RZ, RZ, -0x800000 ;  /* 0xff800000ff487424 */ /* 0x004fc600078e00ff */
[----:B------:R-:W-:Y:S02]  /*cca0*/  UIMAD UR6, UR36, 0x6c0, UR6 ;  /* 0x000006c0240678a4 */ /* 0x000fe4000f8e0206 */
[----:B------:R-:W-:Y:S02]  /*ccb0*/  UIADD3 UR36, UR36, 0x1, URZ ;  /* 0x0000000124247890 */ /* 0x000fe4000fffe03f */
[----:B------:R-:W-:Y:S02]  /*ccc0*/  UIADD3 UR7, UR7, 0x1, URZ ;  /* 0x0000000107077890 */ /* 0x000fe4000fffe03f */
        /* <DEDUP_REMOVED lines=12> */
[----:B------:R-:W-:Y:S01]  /*cd90*/  IMAD.U32 R149, RZ, RZ, UR7 ;  /* 0x00000007ff957e24 */ /* 0x000fe2000f8e00ff */
[----:B------:R-:W-:-:S02]  /*cda0*/  USEL UR36, UR36, URZ, UP0 ;  /* 0x0000003f24247287 */ /* 0x000fc40008000000 */
[----:B------:R-:W1:Y:S01]  /*cdb0*/  SHFL.BFLY PT, R9, R8, 0x1, 0x1f ;  /* 0x0c201f0008097f89 */ /* 0x000e6200000e0000 */
[----:B0-----:R-:W-:Y:S01]  /*cdc0*/  FADD.FTZ R11, R7, R6 ;  /* 0x00000006070b7221 */ /* 0x001fe20000010000 */
[----:B------:R-:W-:Y:S01]  /*cdd0*/  IMAD.U32 R7, RZ, RZ, UR4 ;  /* 0x00000004ff077e24 */ /* 0x000fe2000f8e00ff */
[----:B------:R-:W-:Y:S01]  /*cde0*/  USEL UR4, URZ, 0x1, UP0 ;  /* 0x000000013f047887 */ /* 0x000fe20008000000 */
[----:B-1----:R-:W-:Y:S02]  /*cdf0*/  FADD.FTZ R12, R8, R9 ;  /* 0x00000009080c7221 */ /* 0x002fe40000010000 */
[----:B------:R-:W-:Y:S01]  /*ce00*/  FSETP.NE.FTZ.AND P0, PT, R11, RZ, PT ;  /* 0x000000ff0b00720b */ /* 0x000fe20003f15000 */
[----:B------:R-:W-:Y:S01]  /*ce10*/  IMAD.U32 R8, RZ, RZ, UR5 ;  /* 0x00000005ff087e24 */ /* 0x000fe2000f8e00ff */
[----:B------:R-:W-:Y:S01]  /*ce20*/  ULOP3.LUT UR38, UR38, UR4, URZ, 0x3c, !UPT ;  /* 0x0000000426267292 */ /* 0x000fe2000f8e3c3f */
        /* <DEDUP_REMOVED lines=68> */
[----:B------:R1:W-:Y:S01]  /*d270*/  @!P1 SYNCS.ARRIVE.TRANS64.RED.A1T0 RZ, [R8+URZ], RZ ;  /* 0x000000ff08ff99a7 */ /* 0x0003e2000810043f */
[-C--:B---3--:R-:W-:Y:S01]  /*d280*/  FMUL.FTZ R73, R36, R4.reuse ;  /* 0x0000000424497220 */ /* 0x088fe20000410000 */
        /* <DEDUP_REMOVED lines=47> */
.L_x_11792:
        /* <DEDUP_REMOVED lines=10> */
[----:B------:R-:W-:Y:S01]  /*d620*/  R2UR UR11, R144 ;  /* 0x00000000900b72ca */ /* 0x000fe200000e0000 */
[----:B------:R-:W-:Y:S01]  /*d630*/  IMAD R9, R148, 0x20, R22 ;  /* 0x0000002094097824 */ /* 0x000fe200078e0216 */
[----:B------:R-:W-:-:S05]  /*d640*/  R2UR UR13, R145 ;  /* 0x00000000910d72ca */ /* 0x000fca00000e0000 */
[----:B------:R-:W-:Y:S01]  /*d650*/  BAR.SYNC.DEFER_BLOCKING 0x1, 0x180 ;  /* 0x0046000000007b1d */ /* 0x000fe20000010000 */
[----:B------:R-:W-:Y:S01]  /*d660*/  VIADD R87, R19, UR61 ;  /* 0x0000003d13577c36 */ /* 0x000fe20008000000 */
[----:B------:R-:W-:Y:S02]  /*d670*/  F2FP.F16.F32.PACK_AB R6, R77, R6 ;  /* 0x000000064d06723e */ /* 0x000fe400000000ff */
[----:B------:R-:W-:Y:S01]  /*d680*/  F2FP.F16.F32.PACK_AB R27, R64, R27 ;  /* 0x0000001b401b723e */ /* 0x000fe200000000ff */
[----:B------:R-:W-:-:S03]  /*d690*/  IMAD.MOV.U32 R58, RZ, RZ, R87 ;  /* 0x000000ffff3a7224 */ /* 0x000fc600078e0057 */
[----:B------:R-:W1:Y:S01]  /*d6a0*/  LDC R0, c[0x0][0xbe8] ;  /* 0x0002fa00ff007b82 */ /* 0x000e620000000800 */
[----:B------:R-:W-:Y:S01]  /*d6b0*/  ULDC.64 UR8, c[0x0][0xb90] ;  /* 0x0002e40000087ab9 */ /* 0x000fe20000000a00 */
[----:B------:R-:W-:Y:S01]  /*d6c0*/  F2FP.F16.F32.PACK_AB R37, R38, R37 ;  /* 0x000000252625723e */ /* 0x000fe200000000ff */
[----:B------:R-:W-:Y:S01]  /*d6d0*/  ULDC.64 UR14, c[0x0][0x208] ;  /* 0x00008200000e7ab9 */ /* 0x000fe20000000a00 */
[----:B------:R-:W-:Y:S01]  /*d6e0*/  USHF.R.S32.HI UR10, URZ, 0x1f, UR11 ;  /* 0x0000001f3f0a7899 */ /* 0x000fe2000801140b */
[----:B------:R-:W-:Y:S01]  /*d6f0*/  F2FP.F16.F32.PACK_AB R36, R65, R36 ;  /* 0x000000244124723e */ /* 0x000fe200000000ff */
[----:B------:R-:W-:Y:S01]  /*d700*/  USHF.R.S32.HI UR12, URZ, 0x1f, UR13 ;  /* 0x0000001f3f0c7899 */ /* 0x000fe2000801140d */
[----:B------:R-:W-:Y:S02]  /*d710*/  F2FP.F16.F32.PACK_AB R38, R69, R68 ;  /* 0x000000444526723e */ /* 0x000fe400000000ff */
[----:B------:R-:W-:Y:S01]  /*d720*/  F2FP.F16.F32.PACK_AB R39, R66, R39 ;  /* 0x000000274227723e */ /* 0x000fe200000000ff */
[----:B------:R-:W-:Y:S01]  /*d730*/  UMOV UR6, UR37 ;  /* 0x0000002500067c82 */ /* 0x000fe20008000000 */
[----:B0-----:R-:W-:Y:S01]  /*d740*/  UMOV UR7, UR5 ;  /* 0x0000000500077c82 */ /* 0x001fe20008000000 */
[----:B------:R-:W-:Y:S01]  /*d750*/  UIMAD UR5, UR10, UR8, URZ ;  /* 0x000000080a0572a4 */ /* 0x000fe2000f8e023f */
[----:B------:R-:W-:-:S02]  /*d760*/  IMAD.U32 R34, RZ, RZ, UR6 ;  /* 0x00000006ff227e24 */ /* 0x000fc4000f8e00ff */
[----:B------:R-:W-:Y:S01]  /*d770*/  IMAD.U32 R35, RZ, RZ, UR7 ;  /* 0x00000007ff237e24 */ /* 0x000fe2000f8e00ff */
[----:B------:R-:W-:Y:S02]  /*d780*/  UIMAD.WIDE.U32 UR6, UR11, UR8, URZ ;  /* 0x000000080b0672a5 */ /* 0x000fe4000f8e003f */
[----:B------:R-:W-:Y:S01]  /*d790*/  UIMAD UR5, UR11, UR9, UR5 ;  /* 0x000000090b0572a4 */ /* 0x000fe2000f8e0205 */
[--C-:B------:R-:W-:Y:S02]  /*d7a0*/  IMAD.WIDE R4, R153, 0x2, R34.reuse ;  /* 0x0000000299047825 */ /* 0x100fe400078e0222 */
[----:B------:R-:W-:Y:S01]  /*d7b0*/  ULDC.64 UR8, c[0x0][0xb98] ;  /* 0x0002e60000087ab9 */ /* 0x000fe20000000a00 */
[----:B------:R-:W-:Y:S01]  /*d7c0*/  UIADD3 UR7, UR7, UR5, URZ ;  /* 0x0000000507077290 */ /* 0x000fe2000fffe03f */
[----:B------:R-:W-:Y:S01]  /*d7d0*/  IMAD.WIDE R34, R9, 0x2, R34 ;  /* 0x0000000209227825 */ /* 0x000fe200078e0222 */
[C---:B------:R-:W-:Y:S01]  /*d7e0*/  IADD3 R31, P1, R4.reuse, 0x6000, RZ ;  /* 0x00006000041f7810 */ /* 0x040fe20007f3e0ff */
[----:B------:R-:W-:Y:S01]  /*d7f0*/  UIMAD UR5, UR12, UR8, URZ ;  /* 0x000000080c0572a4 */ /* 0x000fe2000f8e023f */
[----:B------:R-:W-:Y:S01]  /*d800*/  IADD3 R15, P0, R4, 0x6020, RZ ;  /* 0x00006020040f7810 */ /* 0x000fe20007f1e0ff */
[----:B------:R-:W-:Y:S01]  /*d810*/  UIMAD.WIDE.U32 UR6, UR13, UR8, UR6 ;  /* 0x000000080d0672a5 */ /* 0x000fe2000f8e0006 */
[----:B------:R-:W-:Y:S01]  /*d820*/  LOP3.LUT R16, R31, 0x180, RZ, 0xc0, !PT ;  /* 0x000001801f107812 */ /* 0x000fe200078ec0ff */
[----:B------:R-:W-:Y:S01]  /*d830*/  IMAD.X R25, RZ, RZ, R5, P1 ;  /* 0x000000ffff197224 */ /* 0x000fe200008e0605 */
[----:B-1----:R-:W-:Y:S01]  /*d840*/  ISETP.NE.AND P1, PT, R0, 0x1, PT ;  /* 0x000000010000780c */ /* 0x002fe20003f25270 */
[----:B------:R-:W-:Y:S01]  /*d850*/  UIMAD UR5, UR13, UR9, UR5 ;  /* 0x000000090d0572a4 */ /* 0x000fe2000f8e0205 */
[----:B------:R-:W-:-:S02]  /*d860*/  LOP3.LUT R14, R15, 0x180, RZ, 0xc0, !PT ;  /* 0x000001800f0e7812 */ /* 0x000fc400078ec0ff */
[----:B------:R-:W-:Y:S01]  /*d870*/  SHF.R.U64 R16, R16, 0x3, RZ ;  /* 0x0000000310107819 */ /* 0x000fe200000012ff */
[----:B------:R-:W-:Y:S01]  /*d880*/  ULDC.64 UR8, c[0x0][0xae8] ;  /* 0x0002ba0000087ab9 */ /* 0x000fe20000000a00 */
[----:B------:R-:W-:Y:S02]  /*d890*/  IADD3 R63, P5, R34, 0x7800, RZ ;  /* 0x00007800223f7810 */ /* 0x000fe40007fbe0ff */
[----:B------:R-:W-:Y:S02]  /*d8a0*/  SHF.R.U64 R14, R14, 0x3, RZ ;  /* 0x000000030e0e7819 */ /* 0x000fe400000012ff */
[----:B------:R-:W-:Y:S02]  /*d8b0*/  LOP3.LUT R9, R4, 0x180, RZ, 0xc0, !PT ;  /* 0x0000018004097812 */ /* 0x000fe400078ec0ff */
[----:B------:R-:W-:Y:S01]  /*d8c0*/  LOP3.LUT R24, R16, R31, RZ, 0x3c, !PT ;  /* 0x0000001f10187212 */ /* 0x000fe200078e3cff */
[----:B------:R-:W0:Y:S01]  /*d8d0*/  @P1 LDC R62, c[0x0][0xbec] ;  /* 0x0002fb00ff3e1b82 */ /* 0x000e220000000800 */
[----:B------:R-:W-:-:S02]  /*d8e0*/  LOP3.LUT R16, R63, 0x180, RZ, 0xc0, !PT ;  /* 0x000001803f107812 */ /* 0x000fc400078ec0ff */
[----:B------:R-:W-:Y:S01]  /*d8f0*/  LOP3.LUT R14, R14, R15, RZ, 0x3c, !PT ;  /* 0x0000000f0e0e7212 */ /* 0x000fe200078e3cff */
[--C-:B------:R-:W-:Y:S01]  /*d900*/  IMAD.X R15, RZ, RZ, R5.reuse, P0 ;  /* 0x000000ffff0f7224 */ /* 0x100fe200000e0605 */
[----:B------:R-:W-:Y:S02]  /*d910*/  SHF.R.U64 R9, R9, 0x3, RZ ;  /* 0x0000000309097819 */ /* 0x000fe400000012ff */
[----:B------:R-:W-:Y:S01]  /*d920*/  IADD3 R33, P0, R34, 0x1800, RZ ;  /* 0x0000180022217810 */ /* 0x000fe20007f1e0ff */
[----:B------:R-:W1:Y:S01]  /*d930*/  @P1 LDC R67, c[0x0][0xbf0] ;  /* 0x0002fc00ff431b82 */ /* 0x000e620000000800 */
        /* <DEDUP_REMOVED lines=8> */
[----:B------:R-:W-:-:S02]  /*d9c0*/  LOP3.LUT R32, R33, 0x180, RZ, 0xc0, !PT ;  /* 0x0000018021207812 */ /* 0x000fc400078ec0ff */
[----:B------:R-:W-:Y:S02]  /*d9d0*/  LOP3.LUT R16, R16, R63, RZ, 0x3c, !PT ;  /* 0x0000003f10107212 */ /* 0x000fe400078e3cff */
[----:B------:R-:W-:Y:S01]  /*d9e0*/  MOV R63, R4 ;  /* 0x00000004003f7202 */ /* 0x000fe20000000f00 */
[----:B0-----:R-:W-:Y:S01]  /*d9f0*/  @P1 IMAD.HI.U32 R62, R87, R62, RZ ;  /* 0x0000003e573e1227 */ /* 0x001fe200078e00ff */
[----:B------:R-:W-:Y:S02]  /*da00*/  LOP3.LUT R10, R29, 0x180, RZ, 0xc0, !PT ;  /* 0x000001801d0a7812 */ /* 0x000fe400078ec0ff */
[----:B------:R-:W-:Y:S02]  /*da10*/  F2FP.F16.F32.PACK_AB R4, R78, R7 ;  /* 0x000000074e04723e */ /* 0x000fe400000000ff */
[----:B------:R-:W-:Y:S02]  /*da20*/  SHF.R.U64 R32, R32, 0x3, RZ ;  /* 0x0000000320207819 */ /* 0x000fe400000012ff */
[----:B------:R-:W-:-:S02]  /*da30*/  F2FP.F16.F32.PACK_AB R5, R86, R83 ;  /* 0x000000535605723e */ /* 0x000fc400000000ff */
[----:B-1----:R-:W-:Y:S02]  /*da40*/  @P1 SHF.R.U32.HI R58, RZ, R67, R62 ;  /* 0x00000043ff3a1219 */ /* 0x002fe4000001163e */
[----:B------:R-:W-:Y:S02]  /*da50*/  F2FP.F16.F32.PACK_AB R7, R85, R84 ;  /* 0x000000545507723e */ /* 0x000fe400000000ff */
[----:B------:R-:W-:Y:S01]  /*da60*/  MOV R67, R14 ;  /* 0x0000000e00437202 */ /* 0x000fe20000000f00 */
[--C-:B------:R-:W-:Y:S01]  /*da70*/  IMAD.MOV R71, RZ, RZ, -R58.reuse ;  /* 0x000000ffff477224 */ /* 0x100fe200078e0a3a */
[----:B------:R-:W-:Y:S01]  /*da80*/  SHF.R.U64 R10, R10, 0x3, RZ ;  /* 0x000000030a0a7819 */ /* 0x000fe200000012ff */
[----:B------:R0:W-:Y:S01]  /*da90*/  STSM.16.M88.4 [R63], R4 ;  /* 0x000000043f007844 */ /* 0x0001e20000000200 */
[----:B------:R-:W-:Y:S01]  /*daa0*/  LOP3.LUT R32, R32, R33, RZ, 0x3c, !PT ;  /* 0x0000002120207212 */ /* 0x000fe200078e3cff */
[----:B------:R-:W-:Y:S01]  /*dab0*/  IMAD R15, R0, R71, R87 ;  /* 0x00000047000f7224 */ /* 0x000fe200078e0257 */
[----:B------:R-:W-:Y:S01]  /*dac0*/  MOV R77, R24 ;  /* 0x00000018004d7202 */ /* 0x000fe20000000f00 */
[----:B------:R-:W-:Y:S01]  /*dad0*/  IMAD.X R33, RZ, RZ, R35, P0 ;  /* 0x000000ffff217224 */ /* 0x000fe200000e0623 */
[----:B------:R-:W-:Y:S01]  /*dae0*/  SHF.R.S32.HI R14, RZ, 0x1f, R58 ;  /* 0x0000001fff0e7819 */ /* 0x000fe2000001143a */
[----:B------:R-:W-:Y:S01]  /*daf0*/  IMAD.U32 R25, RZ, RZ, UR5 ;  /* 0x00000005ff197e24 */ /* 0x000fe2000f8e00ff */
[----:B------:R-:W-:Y:S01]  /*db00*/  LOP3.LUT R10, R10, R29, RZ, 0x3c, !PT ;  /* 0x0000001d0a0a7212 */ /* 0x000fe200078e3cff */
[----:B------:R-:W-:Y:S01]  /*db10*/  ULDC UR5, c[0x0][0xa88] ;  /* 0x0002a20000057ab9 */ /* 0x000fe20000000800 */
[----:B------:R-:W-:-:S02]  /*db20*/  IADD3 R29, P3, R34, 0x4800, RZ ;  /* 0x00004800221d7810 */ /* 0x000fc40007f7e0ff */
[----:B------:R-:W-:Y:S02]  /*db30*/  IADD3 R31, P2, R34, 0x3000, RZ ;  /* 0x00003000221f7810 */ /* 0x000fe40007f5e0ff */
[----:B------:R-:W-:Y:S02]  /*db40*/  LOP3.LUT R28, R29, 0x180, RZ, 0xc0, !PT ;  /* 0x000001801d1c7812 */ /* 0x000fe400078ec0ff */
[----:B------:R-:W-:Y:S02]  /*db50*/  LOP3.LUT R8, R17, 0x180, RZ, 0xc0, !PT ;  /* 0x0000018011087812 */ /* 0x000fe400078ec0ff */
[----:B0-----:R-:W-:Y:S01]  /*db60*/  IADD3 R4, P0, R58, UR6, RZ ;  /* 0x000000063a047c10 */ /* 0x001fe2000ff1e0ff */
[----:B------:R-:W-:Y:S01]  /*db70*/  IMAD R58, R0, UR5, RZ ;  /* 0x00000005003a7c24 */ /* 0x000fe2000f8e02ff */
[----:B------:R-:W-:Y:S02]  /*db80*/  SHF.R.S32.HI R6, RZ, 0x1f, R15 ;  /* 0x0000001fff067819 */ /* 0x000fe4000001140f */
[----:B------:R-:W-:Y:S01]  /*db90*/  IADD3.X R5, R14, UR7, R25, P0, !PT ;  /* 0x000000070e057c10 */ /* 0x000fe200087fe419 */
[----:B------:R-:W-:Y:S01]  /*dba0*/  ULDC.64 UR6, c[0x0][0xb88] ;  /* 0x0002e20000067ab9 */ /* 0x000fe20000000a00 */
[----:B------:R-:W-:Y:S01]  /*dbb0*/  LOP3.LUT R30, R31, 0x180, RZ, 0xc0, !PT ;  /* 0x000001801f1e7812 */ /* 0x000fe200078ec0ff */
[----:B------:R-:W-:Y:S01]  /*dbc0*/  IMAD R6, R6, UR6, RZ ;  /* 0x0000000606067c24 */ /* 0x000fe2000f8e02ff */
[----:B------:R-:W-:Y:S01]  /*dbd0*/  LOP3.LUT R12, R21, 0x180, RZ, 0xc0, !PT ;  /* 0x00000180150c7812 */ /* 0x000fe200078ec0ff */
[----:B------:R-:W-:Y:S01]  /*dbe0*/  IMAD.WIDE.U32 R4, R15, UR6, R4 ;  /* 0x000000060f047c25 */ /* 0x000fe2000f8e0004 */
[----:B------:R-:W-:-:S02]  /*dbf0*/  SHF.R.U64 R28, R28, 0x3, RZ ;  /* 0x000000031c1c7819 */ /* 0x000fc400000012ff */
[----:B------:R-:W-:Y:S01]  /*dc00*/  MOV R78, R10 ;  /* 0x0000000a004e7202 */ /* 0x000fe20000000f00 */
[----:B------:R-:W-:Y:S01]  /*dc10*/  IMAD R15, R15, UR7, R6 ;  /* 0x000000070f0f7c24 */ /* 0x000fe2000f8e0206 */
[----:B------:R-:W-:Y:S01]  /*dc20*/  SHF.R.U64 R8, R8, 0x3, RZ ;  /* 0x0000000308087819 */ /* 0x000fe200000012ff */
[----:B------:R-:W-:Y:S01]  /*dc30*/  VIADD R11, R152, UR61 ;  /* 0x0000003d980b7c36 */ /* 0x000fe20008000000 */
[----:B------:R-:W-:Y:S01]  /*dc40*/  SHF.R.U64 R30, R30, 0x3, RZ ;  /* 0x000000031e1e7819 */ /* 0x000fe200000012ff */
[----:B------:R-:W-:Y:S01]  /*dc50*/  ULDC.64 UR6, c[0x0][0xb50] ;  /* 0x0002d40000067ab9 */ /* 0x000fe20000000a00 */
[----:B------:R-:W-:Y:S01]  /*dc60*/  SHF.R.U64 R12, R12, 0x3, RZ ;  /* 0x000000030c0c7819 */ /* 0x000fe200000012ff */
[----:B------:R-:W-:Y:S01]  /*dc70*/  VIADD R7, R11, 0x8 ;  /* 0x000000080b077836 */ /* 0x000fe20000000000 */
[----:B------:R-:W-:Y:S01]  /*dc80*/  LOP3.LUT R28, R28, R29, RZ, 0x3c, !PT ;  /* 0x0000001d1c1c7212 */ /* 0x000fe200078e3cff */
[----:B------:R-:W-:Y:S01]  /*dc90*/  IMAD.X R29, RZ, RZ, R35, P3 ;  /* 0x000000ffff1d7224 */ /* 0x000fe200018e0623 */
[----:B------:R-:W-:Y:S01]  /*dca0*/  LOP3.LUT P0, RZ, R150, 0x3, RZ, 0xc0, !PT ;  /* 0x0000000396ff7812 */ /* 0x000fe2000780c0ff */
[----:B------:R-:W-:Y:S01]  /*dcb0*/  IMAD.IADD R5, R5, 0x1, R15 ;  /* 0x0000000105057824 */ /* 0x000fe200078e020f */
[----:B------:R-:W-:-:S02]  /*dcc0*/  LEA R85, P3, R4, UR6, 0x2 ;  /* 0x0000000604557c11 */ /* 0x000fc4000f8610ff */
[----:B------:R-:W-:Y:S02]  /*dcd0*/  LOP3.LUT R8, R8, R17, RZ, 0x3c, !PT ;  /* 0x0000001108087212 */ /* 0x000fe400078e3cff */
[----:B------:R-:W-:Y:S01]  /*dce0*/  LOP3.LUT R30, R30, R31, RZ, 0x3c, !PT ;  /* 0x0000001f1e1e7212 */ /* 0x000fe200078e3cff */
[----:B------:R-:W-:Y:S01]  /*dcf0*/  IMAD.X R31, RZ, RZ, R35, P2 ;  /* 0x000000ffff1f7224 */ /* 0x000fe200010e0623 */
[----:B------:R-:W-:Y:S01]  /*dd00*/  LOP3.LUT R12, R12, R21, RZ, 0x3c, !PT ;  /* 0x000000150c0c7212 */ /* 0x000fe200078e3cff */
[----:B------:R-:W-:Y:S01]  /*dd10*/  SHFL.IDX PT, R62, R85, RZ, 0x1c1f ;  /* 0x001c1fff553e7589 */ /* 0x000fe200000e0000 */
[-C--:B------:R-:W-:Y:S02]  /*dd20*/  ISETP.GE.OR P2, PT, R11, R58.reuse, P0 ;  /* 0x0000003a0b00720c */ /* 0x080fe40000746670 */
[----:B------:R-:W-:Y:S01]  /*dd30*/  ISETP.GE.OR P0, PT, R7, R58, P0 ;  /* 0x0000003a0700720c */ /* 0x000fe20000706670 */
[----:B------:R-:W-:Y:S01]  /*dd40*/  SHFL.IDX PT, R70, R85, 0x1, 0x1c1f ;  /* 0x003c1f0055467f89 */ /* 0x000fe200000e0000 */
[----:B------:R-:W-:-:S02]  /*dd50*/  LEA.HI.X R86, R4, UR7, R5, 0x2, P3 ;  /* 0x0000000704567c11 */ /* 0x000fc400098f1405 */
[----:B------:R-:W-:Y:S02]  /*dd60*/  MOV R84, R8 ;  /* 0x0000000800547202 */ /* 0x000fe40000000f00 */
[----:B------:R-:W-:Y:S01]  /*dd70*/  F2FP.F16.F32.PACK_AB R4, R75, R74 ;  /* 0x0000004a4b04723e */ /* 0x000fe200000000ff */
[----:B------:R-:W0:Y:S01]  /*dd80*/  SHFL.IDX PT, R63, R86, RZ, 0x1c1f ;  /* 0x001c1fff563f7589 */ /* 0x000e2200000e0000 */
[----:B------:R-:W-:Y:S02]  /*dd90*/  F2FP.F16.F32.PACK_AB R5, R81, R80 ;  /* 0x000000505105723e */ /* 0x000fe400000000ff */
[----:B------:R-:W-:Y:S01]  /*dda0*/  F2FP.F16.F32.PACK_AB R6, R76, R73 ;  /* 0x000000494c06723e */ /* 0x000fe200000000ff */
[----:B------:R-:W1:Y:S01]  /*ddb0*/  SHFL.IDX PT, R71, R86, 0x1, 0x1c1f ;  /* 0x003c1f0056477f89 */ /* 0x000e6200000e0000 */
        /* <DEDUP_REMOVED lines=15> */
[----:B------:R-:W-:Y:S02]  /*deb0*/  F2FP.F16.F32.PACK_AB R26, R61, R60 ;  /* 0x0000003c3d1a723e */ /* 0x000fe400000000ff */
[C---:B------:R-:W-:Y:S01]  /*dec0*/  IADD3 R21, P4, R34.reuse, 0x6000, RZ ;  /* 0x0000600022157810 */ /* 0x040fe20007f9e0ff */
[----:B------:R-:W-:Y:S01]  /*ded0*/  UIMAD UR5, UR10, UR8, URZ ;  /* 0x000000080a0572a4 */ /* 0x000fe2000f8e023f */
[----:B------:R-:W-:Y:S01]  /*dee0*/  LOP3.LUT R17, R34, 0x180, RZ, 0xc0, !PT ;  /* 0x0000018022117812 */ /* 0x000fe200078ec0ff */
[----:B------:R-:W-:Y:S01]  /*def0*/  STSM.16.M88.4 [R77], R24 ;  /* 0x000000184d007844 */ /* 0x000fe20000000200 */
[----:B------:R-:W-:Y:S01]  /*df00*/  LOP3.LUT R20, R21, 0x180, RZ, 0xc0, !PT ;  /* 0x0000018015147812 */ /* 0x000fe200078ec0ff */
[----:B--2---:R-:W2:Y:S02]  /*df10*/  @P1 LDC R13, c[0x0][0xbec] ;  /* 0x0002fb00ff0d1b82 */ /* 0x004ea40000000800 */
[----:B------:R-:W-:Y:S01]  /*df20*/  STSM.16.M88.4 [R67], R36 ;  /* 0x0000002443007844 */ /* 0x000fe20000000200 */
[----:B------:R-:W-:-:S05]  /*df30*/  SHF.R.U64 R20, R20, 0x3, RZ ;  /* 0x0000000314147819 */ /* 0x000fca00000012ff */
[----:B------:R-:W3:Y:S08]  /*df40*/  @P1 LDC R15, c[0x0][0xbf0] ;  /* 0x0002fc00ff0f1b82 */ /* 0x000ef00000000800 */
[----:B------:R-:W-:Y:S01]  /*df50*/  BAR.SYNC.DEFER_BLOCKING 0x1, 0x180 ;  /* 0x0046000000007b1d */ /* 0x000fe20000010000 */
[----:B------:R-:W-:Y:S01]  /*df60*/  LOP3.LUT R20, R20, R21, RZ, 0x3c, !PT ;  /* 0x0000001514147212 */ /* 0x000fe200078e3cff */
[----:B------:R-:W-:Y:S01]  /*df70*/  IMAD.X R21, RZ, RZ, R35, P4 ;  /* 0x000000ffff157224 */ /* 0x000fe200020e0623 */
[----:B------:R-:W-:Y:S01]  /*df80*/  UIMAD.WIDE.U32 UR6, UR11, UR8, URZ ;  /* 0x000000080b0672a5 */ /* 0x000fe2000f8e003f */
[----:B------:R-:W-:Y:S01]  /*df90*/  SHF.R.U64 R17, R17, 0x3, RZ ;  /* 0x0000000311117819 */ /* 0x000fe200000012ff */
[----:B------:R-:W-:-:S03]  /*dfa0*/  UIMAD UR5, UR11, UR9, UR5 ;  /* 0x000000090b0572a4 */ /* 0x000fc6000f8e0205 */
[----:B------:R-:W-:Y:S01]  /*dfb0*/  ULDC.64 UR10, c[0x0][0xaf0] ;  /* 0x0002bc00000a7ab9 */ /* 0x000fe20000000a00 */
[----:B------:R-:W-:Y:S01]  /*dfc0*/  UIADD3 UR7, UR7, UR5, URZ ;  /* 0x0000000507077290 */ /* 0x000fe2000fffe03f */
[----:B------:R-:W-:Y:S01]  /*dfd0*/  LOP3.LUT R34, R17, R34, RZ, 0x3c, !PT ;  /* 0x0000002211227212 */ /* 0x000fe200078e3cff */
[----:B------:R-:W-:Y:S01]  /*dfe0*/  UIMAD UR8, UR12, UR10, URZ ;  /* 0x0000000a0c0872a4 */ /* 0x000fe2000f8e023f */
[----:B------:R-:W-:Y:S01]  /*dff0*/  IMAD.X R17, RZ, RZ, R35, P5 ;  /* 0x000000ffff117224 */ /* 0x000fe200028e0623 */
[----:B0-----:R0:W-:Y:S04]  /*e000*/  @!P2 ST.E desc[UR14][R62.64], R3 ;  /* 0x000000033e00a985 */ /* 0x0011e8000c10190e */
[----:B-1----:R1:W-:Y:S04]  /*e010*/  @!P0 ST.E desc[UR14][R70.64], R72 ;  /* 0x0000004846008985 */ /* 0x0023e8000c10190e */
[----:B------:R4:W5:Y:S01]  /*e020*/  LD.E.128 R52, desc[UR14][R20.64] ;  /* 0x0000000e14347980 */ /* 0x000962000c101d00 */
[----:B0-----:R-:W-:Y:S01]  /*e030*/  IMAD R3, R147, 0x60, R148 ;  /* 0x0000006093037824 */ /* 0x001fe200078e0294 */
[----:B------:R-:W-:-:S02]  /*e040*/  UIMAD UR5, UR13, UR11, UR8 ;  /* 0x0000000b0d0572a4 */ /* 0x000fc4000f8e0208 */
[----:B------:R-:W5:Y:S01]  /*e050*/  LD.E.128 R44, desc[UR14][R34.64] ;  /* 0x0000000e222c7980 */ /* 0x000f62000c101d00 */
[----:B------:R-:W-:Y:S01]  /*e060*/  UIMAD.WIDE.U32 UR6, UR13, UR10, UR6 ;  /* 0x0000000a0d0672a5 */ /* 0x000fe2000f8e0006 */
[----:B------:R-:W-:Y:S01]  /*e070*/  ULDC.64 UR8, c[0x0][0xae0] ;  /* 0x0002b80000087ab9 */ /* 0x000fe20000000a00 */
[----:B----4-:R-:W-:Y:S01]  /*e080*/  VIADD R20, R3, UR61 ;  /* 0x0000003d03147c36 */ /* 0x010fe20008000000 */
[----:B------:R-:W5:Y:S03]  /*e090*/  LD.E.128 R40, desc[UR14][R32.64] ;  /* 0x0000000e20287980 */ /* 0x000f66000c101d00 */
[----:B--2---:R-:W-:Y:S01]  /*e0a0*/  @P1 IMAD.HI.U32 R12, R20, R13, RZ ;  /* 0x0000000d140c1227 */ /* 0x004fe200078e00ff */
[----:B------:R-:W5:Y:S03]  /*e0b0*/  LD.E.128 R48, desc[UR14][R30.64] ;  /* 0x0000000e1e307980 */ /* 0x000f66000c101d00 */
[----:B------:R-:W-:Y:S01]  /*e0c0*/  IMAD.MOV.U32 R3, RZ, RZ, R20 ;  /* 0x000000ffff037224 */ /* 0x000fe200078e0014 */
[----:B---3--:R-:W-:Y:S01]  /*e0d0*/  @P1 SHF.R.U32.HI R3, RZ, R15, R12 ;  /* 0x0000000fff031219 */ /* 0x008fe2000001160c */
[----:B------:R-:W-:Y:S01]  /*e0e0*/  UIADD3 UR5, UR7, UR5, URZ ;  /* 0x0000000507057290 */ /* 0x000fe2000fffe03f */
[----:B------:R-:W5:Y:S02]  /*e0f0*/  LD.E.128 R4, desc[UR14][R28.64] ;  /* 0x0000000e1c047980 */ /* 0x000f64000c101d00 */
[--C-:B------:R-:W-:Y:S01]  /*e100*/  SHF.R.S32.HI R14, RZ, 0x1f, R3.reuse ;  /* 0x0000001fff0e7819 */ /* 0x100fe20000011403 */
[----:B------:R-:W-:Y:S01]  /*e110*/  IMAD.MOV R15, RZ, RZ, -R3 ;  /* 0x000000ffff0f7224 */ /* 0x000fe200078e0a03 */
[----:B------:R0:W5:Y:S01]  /*e120*/  LD.E.128 R8, desc[UR14][R16.64] ;  /* 0x0000000e10087980 */ /* 0x000162000c101d00 */
[----:B------:R-:W-:-:S02]  /*e130*/  IMAD.U32 R13, RZ, RZ, UR7 ;  /* 0x00000007ff0d7e24 */ /* 0x000fc4000f8e00ff */
[----:B------:R-:W-:Y:S01]  /*e140*/  IMAD R15, R0, R15, R20 ;  /* 0x0000000f000f7224 */ /* 0x000fe200078e0214 */
[----:B------:R-:W-:Y:S01]  /*e150*/  @!PT LDS RZ, [RZ] ;  /* 0x00000000fffff984 */ /* 0x000fe20000000800 */
[----:B------:R-:W-:Y:S01]  /*e160*/  @!PT LDS RZ, [RZ] ;  /* 0x00000000fffff984 */ /* 0x000fe20000000800 */
[----:B------:R-:W-:Y:S01]  /*e170*/  @!PT LDS RZ, [RZ] ;  /* 0x00000000fffff984 */ /* 0x000fe20000000800 */
[----:B------:R-:W-:Y:S01]  /*e180*/  @!PT LDS RZ, [RZ] ;  /* 0x00000000fffff984 */ /* 0x000fe20000000800 */
[----:B------:R2:W-:Y:S06]  /*e190*/  MEMBAR.ALL.CTA ;  /* 0x0000000000007992 */ /* 0x0005ec0000008000 */
[----:B--2---:R-:W2:Y:S01]  /*e1a0*/  FENCE.VIEW.ASYNC.S ;  /* 0x00000000000073c6 */ /* 0x004ea20000000000 */
        /* <DEDUP_REMOVED lines=19> */
[----:B--2---:R1:W0:Y:S01]  /*e2e0*/  SHFL.IDX PT, R14, R0, RZ, 0x1c1f ;  /* 0x001c1fff000e7589 */ /* 0x00422200000e0000 */
[----:B------:R-:W-:Y:S01]  /*e2f0*/  BSSY B1, `(.L_x_11825) ;  /* 0x0000011000017945 */ /* 0x000fe20003800000 */
[----:B------:R-:W-:Y:S02]  /*e300*/  SYNCS.ARRIVE.TRANS64.RED.A1T0 RZ, [UR5], RZ ;  /* 0x000000ffffff79a7 */ /* 0x000fe40008100405 */
[----:B------:R1:W2:Y:S01]  /*e310*/  SHFL.IDX PT, R15, R24, RZ, 0x1c1f ;  /* 0x001c1fff180f7589 */ /* 0x0002a200000e0000 */
[----:B------:R-:W-:Y:S05]  /*e320*/  @P0 BRA `(.L_x_11826) ;  /* 0x0000000000340947 */ /* 0x000fea0003800000 */
[----:B------:R-:W-:Y:S01]  /*e330*/  ULDC UR5, c[0x0][0xac8] ;  /* 0x0002b20000057ab9 */ /* 0x000fe20000000800 */
[----:B------:R-:W-:Y:S01]  /*e340*/  ULDC.64 UR6, c[0x0][0x208] ;  /* 0x0000820000067ab9 */ /* 0x000fe20000000a00 */
[----:B------:R-:W-:Y:S02]  /*e350*/  ISETP.GE.AND P1, PT, R23, UR5, PT ;  /* 0x0000000517007c0c */ /* 0x000fe4000bf26270 */
[----:B------:R-:W-:Y:S02]  /*e360*/  ISETP.GE.AND P2, PT, R146, UR5, PT ;  /* 0x0000000592007c0c */ /* 0x000fe4000bf46270 */
[----:B------:R-:W-:-:S09]  /*e370*/  ISETP.GE.AND P0, PT, R22, UR5, PT ;  /* 0x0000000516007c0c */ /* 0x000fd2000bf06270 */
[CC--:B0-----:R-:W-:Y:S02]  /*e380*/  @!P1 LEA R16, P3, R23.reuse, R14.reuse, 0x1 ;  /* 0x0000000e17109211 */ /* 0x0c1fe400078608ff */
[----:B------:R-:W-:Y:S02]  /*e390*/  @!P2 LEA R20, P4, R146, R14, 0x1 ;  /* 0x0000000e9214a211 */ /* 0x000fe400078808ff */
[----:B--2---:R-:W-:Y:S01]  /*e3a0*/  @!P0 IMAD.WIDE R12, R22, 0x2, R14 ;  /* 0x00000002160c8825 */ /* 0x004fe200078e020e */
[-C--:B------:R-:W-:Y:S02]  /*e3b0*/  @!P1 LEA.HI.X R17, R23, R15.reuse, R156, 0x1, P3 ;  /* 0x0000000f17119211 */ /* 0x080fe400018f0c9c */
[----:B------:R-:W-:Y:S02]  /*e3c0*/  @!P2 LEA.HI.X R21, R146, R15, R155, 0x1, P4 ;  /* 0x0000000f9215a211 */ /* 0x000fe400020f0c9b */
[----:B-----5:R3:W-:Y:S04]  /*e3d0*/  @!P0 ST.E.128 desc[UR6][R12.64], R44 ;  /* 0x0000002c0c008985 */ /* 0x0207e8000c101d06 */
[----:B------:R3:W-:Y:S04]  /*e3e0*/  @!P1 ST.E.128 desc[UR6][R16.64], R48 ;  /* 0x0000003010009985 */ /* 0x0007e8000c101d06 */
[----:B------:R3:W-:Y:S02]  /*e3f0*/  @!P2 ST.E.128 desc[UR6][R20.64], R52 ;  /* 0x000000341400a985 */ /* 0x0007e4000c101d06 */
.L_x_11826:
[----:B------:R-:W-:Y:S05]  /*e400*/  BSYNC B1 ;  /* 0x0000000000017941 */ /* 0x000fea0003800000 */
.L_x_11825:
[----:B------:R-:W-:Y:S01]  /*e410*/  VIADD R3, R25, 0x60 ;  /* 0x0000006019037836 */ /* 0x000fe20000000000 */
[----:B--2---:R2:W4:Y:S04]  /*e420*/  SHFL.IDX PT, R15, R24, 0x1, 0x1c1f ;  /* 0x003c1f00180f7f89 */ /* 0x00452800000e0000 */
[----:B------:R-:W-:Y:S01]  /*e430*/  ISETP.GE.AND P0, PT, R3, R58, PT ;  /* 0x0000003a0300720c */ /* 0x000fe20003f06270 */
[----:B0-----:R2:W0:-:S12]  /*e440*/  SHFL.IDX PT, R14, R0, 0x1, 0x1c1f ;  /* 0x003c1f00000e7f89 */ /* 0x00141800000e0000 */
[----:B--2---:R-:W-:Y:S05]  /*e450*/  @P0 BRA `(.L_x_11827) ;  /* 0x0000000800500947 */ /* 0x004fea0003800000 */
[----:B------:R-:W-:Y:S01]  /*e460*/  ULDC UR5, c[0x0][0xac8] ;  /* 0x0002b20000057ab9 */ /* 0x000fe20000000800 */
[----:B------:R-:W-:Y:S01]  /*e470*/  ULDC.64 UR6, c[0x0][0x208] ;  /* 0x0000820000067ab9 */ /* 0x000fe20000000a00 */
[----:B------:R-:W-:Y:S02]  /*e480*/  ISETP.GE.AND P2, PT, R23, UR5, PT ;  /* 0x0000000517007c0c */ /* 0x000fe4000bf46270 */
[----:B------:R-:W-:-:S11]  /*e490*/  ISETP.GE.AND P1, PT, R22, UR5, PT ;  /* 0x0000000516007c0c */ /* 0x000fd6000bf26270 */
[C---:B0--3--:R-:W-:Y:S02]  /*e4a0*/  @!P2 LEA R16, P0, R23.reuse, R14, 0x1 ;  /* 0x0000000e1710a211 */ /* 0x049fe400078008ff */
[----:B----4-:R-:W-:Y:S02]  /*e4b0*/  @!P1 IMAD.WIDE R12, R22, 0x2, R14 ;  /* 0x00000002160c9825 */ /* 0x010fe400078e020e */
[----:B------:R-:W-:Y:S02]  /*e4c0*/  @!P2 LEA.HI.X R17, R23, R15, R156, 0x1, P0 ;  /* 0x0000000f1711a211 */ /* 0x000fe400000f0c9c */
[----:B------:R-:W-:Y:S01]  /*e4d0*/  ISETP.GE.AND P0, PT, R146, UR5, PT ;  /* 0x0000000592007c0c */ /* 0x000fe2000bf06270 */
[----:B-----5:R2:W-:Y:S04]  /*e4e0*/  @!P1 ST.E.128 desc[UR6][R12.64], R40 ;  /* 0x000000280c009985 */ /* 0x0205e8000c101d06 */
[----:B------:R2:W-:Y:S08]  /*e4f0*/  @!P2 ST.E.128 desc[UR6][R16.64], R4 ;  /* 0x000000041000a985 */ /* 0x0005f0000c101d06 */
[----:B------:R-:W-:Y:S05]  /*e500*/  @P0 BRA `(.L_x_11827) ;  /* 0x0000000800240947 */ /* 0x000fea0003800000 */
[----:B--2---:R-:W-:Y:S01]  /*e510*/  LEA R4, P0, R146, R14, 0x1 ;  /* 0x0000000e92047211 */ /* 0x004fe200078008ff */
[----:B------:R-:W-:-:S03]  /*e520*/  ULDC.64 UR6, c[0x0][0x208] ;  /* 0x0000820000067ab9 */ /* 0x000fc60000000a00 */
[----:B------:R-:W-:-:S05]  /*e530*/  LEA.HI.X R5, R146, R15, R155, 0x1, P0 ;  /* 0x0000000f92057211 */ /* 0x000fca00000f0c9b */
[----:B------:R0:W-:Y:S01]  /*e540*/  ST.E.128 desc[UR6][R4.64], R8 ;  /* 0x0000000804007985 */ /* 0x0001e2000c101d06 */
[----:B------:R-:W-:Y:S05]  /*e550*/  BRA `(.L_x_11827) ;  /* 0x0000000800107947 */ /* 0x000fea0003800000 */
.L_x_11824:
        /* <DEDUP_REMOVED lines=55> */
.L_x_11829:
[----:B------:R-:W-:Y:S05]  /*e8d0*/  BSYNC B1 ;  /* 0x0000000000017941 */ /* 0x000fea0003800000 */
.L_x_11828:
        /* <DEDUP_REMOVED lines=19> */
[----:B------:R-:W-:Y:S02]  /*ea10*/  ULDC.64 UR8, c[0x0][0xae0] ;  /* 0x0002b80000087ab9 */ /* 0x000fe40000000a00 */
        /* <DEDUP_REMOVED lines=24> */
[----:B------:R-:W-:Y:S01]  /*eba0*/  ULDC UR5, c[0x0][0xac8] ;  /* 0x0002b20000057ab9 */ /* 0x000fe20000000800 */
[----:B------:R-:W-:Y:S01]  /*ebb0*/  ULDC.64 UR6, c[0x0][0x208] ;  /* 0x0000820000067ab9 */ /* 0x000fe20000000a00 */
        /* <DEDUP_REMOVED lines=11> */
.L_x_11831:
[----:B------:R-:W-:Y:S05]  /*ec70*/  BSYNC B1 ;  /* 0x0000000000017941 */ /* 0x000fea0003800000 */
.L_x_11830:
[----:B------:R-:W-:Y:S01]  /*ec80*/  VIADD R0, R0, 0x60 ;  /* 0x0000006000007836 */ /* 0x000fe20000000000 */
[----:B--2---:R2:W4:Y:S04]  /*ec90*/  SHFL.IDX PT, R5, R3, 0x1, 0x1c1f ;  /* 0x003c1f0003057f89 */ /* 0x00452800000e0000 */
[----:B------:R-:W-:Y:S01]  /*eca0*/  ISETP.GE.AND P0, PT, R0, R7, PT ;  /* 0x000000070000720c */ /* 0x000fe20003f06270 */
[----:B-1----:R2:W1:-:S12]  /*ecb0*/  SHFL.IDX PT, R4, R6, 0x1, 0x1c1f ;  /* 0x003c1f0006047f89 */ /* 0x00245800000e0000 */
[----:B--2---:R-:W-:Y:S05]  /*ecc0*/  @P0 BRA `(.L_x_11827) ;  /* 0x0000000000340947 */ /* 0x004fea0003800000 */
[----:B------:R-:W-:Y:S01]  /*ecd0*/  ULDC UR5, c[0x0][0xac8] ;  /* 0x0002b20000057ab9 */ /* 0x000fe20000000800 */
[----:B------:R-:W-:Y:S01]  /*ece0*/  ULDC.64 UR6, c[0x0][0x208] ;  /* 0x0000820000067ab9 */ /* 0x000fe20000000a00 */
        /* <DEDUP_REMOVED lines=11> */
.L_x_11827:
[----:B------:R-:W-:Y:S05]  /*eda0*/  BSYNC B0 ;  /* 0x0000000000007941 */ /* 0x000fea0003800000 */
.L_x_11823:
[----:B------:R-:W-:Y:S02]  /*edb0*/  ULDC UR5, c[0x0][0xc38] ;  /* 0x00030e0000057ab9 */ /* 0x000fe40000000800 */
[----:B------:R-:W-:-:S06]  /*edc0*/  UISETP.GE.AND UP0, UPT, UR4, UR5, UPT ;  /* 0x000000050400728c */ /* 0x000fcc000bf06270 */
[----:B------:R-:W-:-:S13]  /*edd0*/  PLOP3.LUT P0, PT, PT, PT, UP0, 0x80, 0x0 ;  /* 0x000000000000781c */ /* 0x000fda0003f0f008 */
[----:B------:R-:W-:Y:S05]  /*ede0*/  @!P0 BRA `(.L_x_11832) ;  /* 0xffffff2000488947 */ /* 0x000fea000383ffff */
[----:B------:R-:W-:Y:S05]  /*edf0*/  EXIT ;  /* 0x000000000000794d */ /* 0x000fea0003800000 */
.L_x_11788:
[----:B------:R-:W-:-:S08]  /*ee00*/  NOP ;  /* 0x0000000000007918 */ /* 0x000fd00000000000 */
[----:B0-----:R-:W0:-:S00]  /*ee10*/  USETMAXREG.DEALLOC.CTAPOOL 0x20 ;  /* 0x00000020000079c8 */ /* 0x001e0000080e0500 */
[----:B0-----:R-:W-:-:S06]  /*ee20*/  LOP3.LUT R0, R0, 0x3, RZ, 0xc0, !PT ;  /* 0x0000000300007812 */ /* 0x001fcc00078ec0ff */
[----:B------:R-:W0:Y:S01]  /*ee30*/  S2UR UR6, SR_CTAID.X ;  /* 0x00000000000679c3 */ /* 0x000e220000002500 */
[----:B------:R-:W-:Y:S02]  /*ee40*/  IMAD.MOV.U32 R23, RZ, RZ, 0x1 ;  /* 0x00000001ff177424 */ /* 0x000fe400078e00ff */
[----:B------:R-:W-:Y:S01]  /*ee50*/  IMAD.MOV.U32 R16, RZ, RZ, RZ ;  /* 0x000000ffff107224 */ /* 0x000fe200078e00ff */
[----:B------:R1:W2:Y:S04]  /*ee60*/  SHFL.IDX PT, R2, R0, RZ, 0x1f ;  /* 0x00001fff00027589 */ /* 0x0002a800000e0000 */
[----:B-1----:R-:W0:Y:S01]  /*ee70*/  LDC R0, c[0x0][0xc38] ;  /* 0x00030e00ff007b82 */ /* 0x002e220000000800 */
[----:B--2---:R-:W-:-:S04]  /*ee80*/  ISETP.NE.AND P0, PT, R2, RZ, PT ;  /* 0x000000ff0200720c */ /* 0x004fc80003f05270 */
[----:B------:R-:W-:-:S05]  /*ee90*/  P2R R2, PR, RZ, 0x1 ;  /* 0x00000001ff027803 */ /* 0x000fca0000000000 */
[----:B------:R1:W-:Y:S04]  /*eea0*/  STL [R1+0x4], R2 ;  /* 0x0000040201007387 */ /* 0x0003e80000100800 */
[----:B------:R1:W-:Y:S01]  /*eeb0*/  STL [R1], RZ ;  /* 0x000000ff01007387 */ /* 0x0003e20000100800 */
[----:B------:R-:W-:Y:S06]  /*eec0*/  @P0 BAR.ARV 0x4, 0x200 ;  /* 0x0108000000000b1d */ /* 0x000fec0000002000 */
[----:B0-----:R-:W-:-:S13]  /*eed0*/  ISETP.LE.AND P0, PT, R0, UR6, PT ;  /* 0x0000000600007c0c */ /* 0x001fda000bf03270 */
[----:B-1----:R-:W-:Y:S05]  /*eee0*/  @P0 BRA `(.L_x_11833) ;  /* 0x0000004400ac0947 */ /* 0x002fea0003800000 */
[----:B------:R-:W0:Y:S01]  /*eef0*/  S2R R6, SR_TID.X ;  /* 0x0000000000067919 */ /* 0x000e220000002100 */
[----:B------:R-:W1:Y:S01]  /*ef00*/  S2UR UR5, SR_CgaCtaId ;  /* 0x00000000000579c3 */ /* 0x000e620000008800 */
[----:B------:R-:W-:Y:S01]  /*ef10*/  UMOV UR4, 0x400 ;  /* 0x0000040000047882 */ /* 0x000fe20000000000 */
[----:B------:R-:W-:Y:S01]  /*ef20*/  IMAD.U32 R28, RZ, RZ, UR6 ;  /* 0x00000006ff1c7e24 */ /* 0x000fe2000f8e00ff */
[----:B------:R2:W-:Y:S01]  /*ef30*/  STL [R1], RZ ;  /* 0x000000ff01007387 */ /* 0x0005e20000100800 */
[----:B------:R-:W-:Y:S01]  /*ef40*/  IMAD.MOV.U32 R23, RZ, RZ, 0x1 ;  /* 0x00000001ff177424 */ /* 0x000fe200078e00ff */
[----:B------:R-:W-:Y:S01]  /*ef50*/  ULDC UR46, c[0x0][0xc] ;  /* 0x00000300002e7ab9 */ /* 0x000fe20000000800 */
[----:B------:R-:W-:Y:S01]  /*ef60*/  IMAD.MOV.U32 R16, RZ, RZ, RZ ;  /* 0x000000ffff107224 */ /* 0x000fe200078e00ff */
[----:B------:R-:W-:Y:S01]  /*ef70*/  ULDC.64 UR38, c[0x0][0x198] ;  /* 0x0000660000267ab9 */ /* 0x000fe20000000a00 */
        /* <DEDUP_REMOVED lines=17> */
[----:B--2---:R-:W-:-:S07]  /*f090*/  LOP3.LUT R0, R0, 0x40, RZ, 0xfc, !PT ;  /* 0x0000004000007812 */ /* 0x004fce00078efcff */
.L_x_11925:
        /* <DEDUP_REMOVED lines=22> */
.L_x_11834:
[----:B------:R-:W-:Y:S01]  /*f200*/  ULDC UR9, c[0x0][0xc54] ;  /* 0x0003150000097ab9 */ /* 0x000fe20000000800 */
[----:B------:R-:W-:Y:S01]  /*f210*/  UMOV UR5, UR8 ;  /* 0x0000000800057c82 */ /* 0x000fe20008000000 */
[----:B------:R-:W-:-:S11]  /*f220*/  UISETP.NE.AND UP0, UPT, UR9, 0x1, UPT ;  /* 0x000000010900788c */ /* 0x000fd6000bf05270 */
[----:B------:R-:W-:Y:S02]  /*f230*/  @UP0 ULDC.64 UR10, c[0x0][0xc58] ;  /* 0x00031600000a0ab9 */ /* 0x000fe40000000a00 */
[----:B------:R-:W-:-:S04]  /*f240*/  UIMAD.WIDE.U32 UR6, UR8, UR10, URZ ;  /* 0x0000000a080672a5 */ /* 0x000fc8000f8e003f */
[----:B------:R-:W-:-:S04]  /*f250*/  @UP0 USHF.R.U32.HI UR5, URZ, UR11, UR7 ;  /* 0x0000000b3f050299 */ /* 0x000fc80008011607 */
[----:B------:R-:W-:-:S12]  /*f260*/  UIMAD UR6, UR5, UR9, URZ ;  /* 0x00000009050672a4 */ /* 0x000fd8000f8e023f */
.L_x_11835:
        /* <DEDUP_REMOVED lines=9> */
[----:B------:R-:W-:Y:S02]  /*f300*/  UIMAD UR8, UR44, 0xc0, URZ ;  /* 0x000000c02c0878a4 */ /* 0x000fe4000f8e023f */
        /* <DEDUP_REMOVED lines=53> */
.L_x_11837:
        /* <DEDUP_REMOVED lines=20> */
.L_x_11840:
[----:B------:R-:W-:Y:S05]  /*f7a0*/  BSYNC B6 ;  /* 0x0000000000067941 */ /* 0x000fea0003800000 */
.L_x_11839:
        /* <DEDUP_REMOVED lines=20> */
.L_x_11843:
        /* <DEDUP_REMOVED lines=15> */
.L_x_11842:
[----:B------:R-:W-:Y:S05]  /*f9e0*/  BSYNC B6 ;  /* 0x0000000000067941 */ /* 0x000fea0003800000 */
.L_x_11841:
        /* <DEDUP_REMOVED lines=21> */
[----:B--2---:R-:W-:Y:S02]  /*fb40*/  SHF.R.S32.HI R24, RZ, 0x1f, R22 ;  /* 0x0000001fff187819 */ /* 0x004fe40000011416 */
[----:B------:R-:W-:Y:S01]  /*fb50*/  SEL R18, R22, RZ, !P1 ;  /* 0x000000ff16127207 */ /* 0x000fe20004800000 */
[----:B------:R-:W-:Y:S06]  /*fb60*/  BRA.DIV UR4, `(.L_x_11844) ;  /* 0x0000004204207947 */ /* 0x000fec000b800000 */
[----:B------:R0:W1:Y:S02]  /*fb70*/  SHFL.IDX PT, R14, R20, RZ, 0x1f ;  /* 0x00001fff140e7589 */ /* 0x00006400000e0000 */
.L_x_11940:
[----:B-1----:R-:W-:Y:S02]  /*fb80*/  ISETP.NE.AND P0, PT, R14, RZ, PT ;  /* 0x000000ff0e00720c */ /* 0x002fe40003f05270 */
[----:B------:R-:W-:-:S04]  /*fb90*/  PLOP3.LUT P2, PT, PT, PT, PT, 0x8, 0x0 ;  /* 0x000000000000781c */ /* 0x000fc80003f4e170 */
[----:B------:R-:W-:-:S07]  /*fba0*/  P2R R25, PR, RZ, 0x4 ;  /* 0x00000004ff197803 */ /* 0x000fce0000000000 */
[----:B------:R-:W-:Y:S05]  /*fbb0*/  @P0 BRA `(.L_x_11845) ;  /* 0x0000000400140947 */ /* 0x000fea0003800000 */
[----:B------:R-:W-:-:S03]  /*fbc0*/  UMOV UR4, 0xffffffff ;  /* 0xffffffff00047882 */ /* 0x000fc60000000000 */
[----:B------:R-:W-:Y:S05]  /*fbd0*/  BRA.DIV UR4, `(.L_x_11846) ;  /* 0x0000004204247947 */ /* 0x000fea000b800000 */
[----:B------:R-:W-:-:S13]  /*fbe0*/  ELECT P6, URZ, PT ;  /* 0x00000000003f782f */ /* 0x000fda00038c0000 */
.L_x_11943:
[----:B------:R-:W-:Y:S05]  /*fbf0*/  @!P6 BRA `(.L_x_11845) ;  /* 0x000000040004e947 */ /* 0x000fea0003800000 */
[----:B------:R-:W-:Y:S01]  /*fc00*/  IMAD.MOV.U32 R18, RZ, RZ, R22 ;  /* 0x000000ffff127224 */ /* 0x000fe200078e0016 */
[----:B------:R-:W-:Y:S06]  /*fc10*/  @!P1 BRA `(.L_x_11847) ;  /* 0x00000000004c9947 */ /* 0x000fec0003800000 */
[----:B------:R-:W1:Y:S01]  /*fc20*/  LDC R6, c[0x0][0x43c] ;  /* 0x00010f00ff067b82 */ /* 0x000e620000000800 */
[----:B------:R-:W-:Y:S01]  /*fc30*/  IMAD.MOV.U32 R0, RZ, RZ, R19 ;  /* 0x000000ffff007224 */ /* 0x000fe200078e0013 */
[----:B------:R-:W-:Y:S01]  /*fc40*/  ULDC.64 UR4, c[0x0][0x428] ;  /* 0x00010a0000047ab9 */ /* 0x000fe20000000a00 */
[----:B------:R-:W-:Y:S01]  /*fc50*/  ULDC.64 UR6, c[0x0][0x208] ;  /* 0x0000820000067ab9 */ /* 0x000fe20000000a00 */
        /* <DEDUP_REMOVED lines=15> */
.L_x_11847:
[----:B------:R-:W2:Y:S01]  /*fd50*/  S2R R0, SR_TID.X ;  /* 0x0000000000007919 */ /* 0x000ea20000002100 */
[----:B-1----:R-:W-:Y:S01]  /*fd60*/  IMAD R3, R16, 0x8, R17 ;  /* 0x0000000810037824 */ /* 0x002fe200078e0211 */
[----:B--2---:R-:W-:Y:S02]  /*fd70*/  LOP3.LUT R2, R0, 0x7f, RZ, 0xc0, !PT ;  /* 0x0000007f00027812 */ /* 0x004fe400078ec0ff */
[----:B------:R-:W-:Y:S02]  /*fd80*/  SHF.L.U32 R0, R23, 0x1f, RZ ;  /* 0x0000001f17007819 */ /* 0x000fe400000006ff */
[----:B------:R-:W-:Y:S02]  /*fd90*/  ISETP.NE.AND P1, PT, R2, RZ, PT ;  /* 0x000000ff0200720c */ /* 0x000fe40003f25270 */
[----:B------:R-:W1:Y:S02]  /*fda0*/  SYNCS.PHASECHK.TRANS64.TRYWAIT P0, [R3+URZ+0x31c40], R0 ;  /* 0x031c4000030075a7 */ /* 0x000e64000800017f */
[----:B-1----:R-:W-:Y:S09]  /*fdb0*/  @!P0 BRA `(.L_x_11848) ;  /* 0x0000003c00cc8947 */ /* 0x002ff20003800000 */
.L_x_11944:
[----:B------:R-:W-:Y:S05]  /*fdc0*/  @P1 BRA `(.L_x_11849) ;  /* 0x0000000000141947 */ /* 0x000fea0003800000 */
[----:B------:R-:W-:Y:S01]  /*fdd0*/  ISETP.NE.AND P0, PT, R29, RZ, PT ;  /* 0x000000ff1d00720c */ /* 0x000fe20003f05270 */
[----:B-1----:R-:W-:-:S04]  /*fde0*/  IMAD.MOV.U32 R0, RZ, RZ, 0x6c00 ;  /* 0x00006c00ff007424 */ /* 0x002fc800078e00ff */
[----:B------:R2:W-:Y:S08]  /*fdf0*/  SYNCS.ARRIVE.TRANS64 RZ, [R3+URZ+0x31c30], R0 ;  /* 0x031c300003ff79a7 */ /* 0x0005f0000800003f */
[----:B------:R-:W-:Y:S05]  /*fe00*/  @!P0 BRA `(.L_x_11849) ;  /* 0x0000000000048947 */ /* 0x000fea0003800000 */
[----:B------:R-:W-:Y:S01]  /*fe10*/  BPT.TRAP 0x1 ;  /* 0x000000040000795c */ /* 0x000fe20000300000 */
.L_x_11849:
        /* <DEDUP_REMOVED lines=16> */
[----:B------:R-:W-:-:S02]  /*ff20*/  UIMAD UR35, UR35, 0x90, URZ ;  /* 0x00000090232378a4 */ /* 0x000fc4000f8e023f */
[----:B------:R-:W-:Y:S01]  /*ff30*/  UIADD3 UR32, UR8, 0x16a00, URZ ;  /* 0x00016a0008207890 */ /* 0x000fe2000fffe03f */
[----:B------:R-:W-:Y:S01]  /*ff40*/  P2R R25, PR, RZ, 0x1 ;  /* 0x00000001ff197803 */ /* 0x000fe20000000000 */
        /* <DEDUP_REMOVED lines=10> */
[----:B------:R1:W-:Y:S02]  /*fff0*/  UTMALDG.4D [UR8], [UR4], desc[UR6] ;  /* 0x00000608040075b4 */ /* 0x0003e40008019000 */
[----:B-1----:R-:W-:Y:S01]  /*10000*/  NOP ;  /* 0x0000000000007918 */ /* 0x002fe20000000000 */
.L_x_11845:
        /* <DEDUP_REMOVED lines=29> */
.L_x_11851:
[----:B------:R-:W-:Y:S05]  /*101e0*/  BSYNC B6 ;  /* 0x0000000000067941 */ /* 0x000fea0003800000 */
.L_x_11850:
[----:B------:R-:W1:Y:S01]  /*101f0*/  LDC R9, c[0x0][0x448] ;  /* 0x00011200ff097b82 */ /* 0x000e620000000800 */
[----:B0-----:R-:W0:Y:S01]  /*10200*/  S2R R20, SR_TID.X ;  /* 0x0000000000147919 */ /* 0x001e220000002100 */
[----:B------:R-:W-:Y:S01]  /*10210*/  IMAD.U32 R6, RZ, RZ, UR44 ;  /* 0x0000002cff067e24 */ /* 0x000fe2000f8e00ff */
[----:B------:R-:W-:Y:S01]  /*10220*/  ULDC.64 UR8, c[0x0][0x2e0] ;  /* 0x0000b80000087ab9 */ /* 0x000fe20000000a00 */
[----:B------:R-:W-:Y:S01]  /*10230*/  UMOV UR4, UR40 ;  /* 0x0000002800047c82 */ /* 0x000fe20008000000 */
[----:B------:R-:W-:Y:S01]  /*10240*/  UIMAD UR6, UR45, UR8, URZ ;  /* 0x000000082d0672a4 */ /* 0x000fe2000f8e023f */
[----:B------:R-:W2:Y:S01]  /*10250*/  S2R R10, SR_TID.X ;  /* 0x00000000000a7919 */ /* 0x000ea20000002100 */
[----:B------:R-:W-:Y:S02]  /*10260*/  UMOV UR5, UR37 ;  /* 0x0000002500057c82 */ /* 0x000fe40008000000 */
        /* <DEDUP_REMOVED lines=16> */
[----:B------:R-:W-:-:S03]  /*10370*/  IMAD R6, R6, 0xc0, R20 ;  /* 0x000000c006067824 */ /* 0x000fc600078e0214 */
        /* <DEDUP_REMOVED lines=9> */
[--C-:B------:R-:W-:Y:S01]  /*10410*/  SHF.R.S32.HI R8, RZ, 0x1f, R7.reuse ;  /* 0x0000001fff087819 */ /* 0x100fe20000011407 */
[----:B------:R-:W-:Y:S02]  /*10420*/  IMAD.MOV R0, RZ, RZ, -R7 ;  /* 0x000000ffff007224 */ /* 0x000fe400078e0a07 */
[----:B------:R-:W-:-:S04]  /*10430*/  IMAD.WIDE.U32 R4, R7, UR8, R2 ;  /* 0x0000000807047c25 */ /* 0x000fc8000f8e0002 */
[----:B------:R-:W-:Y:S02]  /*10440*/  IMAD R8, R8, UR8, RZ ;  /* 0x0000000808087c24 */ /* 0x000fe4000f8e02ff */
[----:B------:R-:W-:Y:S02]  /*10450*/  IMAD R0, R9, R0, R6 ;  /* 0x0000000009007224 */ /* 0x000fe400078e0206 */
[----:B------:R-:W-:Y:S02]  /*10460*/  IMAD R8, R7, UR9, R8 ;  /* 0x0000000907087c24 */ /* 0x000fe4000f8e0208 */
[----:B-1----:R-:W-:Y:S01]  /*10470*/  IMAD.SHL.U32 R20, R21, 0x8, RZ ;  /* 0x0000000815147824 */ /* 0x002fe200078e00ff */
[----:B------:R-:W-:Y:S01]  /*10480*/  SHF.R.S32.HI R7, RZ, 0x1f, R0 ;  /* 0x0000001fff077819 */ /* 0x000fe20000011400 */
[----:B------:R-:W-:Y:S01]  /*10490*/  IMAD.IADD R5, R5, 0x1, R8 ;  /* 0x0000000105057824 */ /* 0x000fe200078e0208 */
[----:B------:R-:W-:Y:S01]  /*104a0*/  LOP3.LUT R21, R21, 0x7f, RZ, 0xc0, !PT ;  /* 0x0000007f15157812 */ /* 0x000fe200078ec0ff */
[----:B------:R-:W0:Y:S01]  /*104b0*/  @P1 LDC R8, c[0x0][0x44c] ;  /* 0x00011300ff081b82 */ /* 0x000e220000000800 */
[----:B------:R-:W-:Y:S01]  /*104c0*/  LOP3.LUT R20, R20, 0x18, RZ, 0xc0, !PT ;  /* 0x0000001814147812 */ /* 0x000fe200078ec0ff */
[----:B------:R-:W-:Y:S01]  /*104d0*/  IMAD R7, R7, UR4, RZ ;  /* 0x0000000407077c24 */ /* 0x000fe2000f8e02ff */
[----:B------:R-:W-:Y:S01]  /*104e0*/  SHF.R.U32.HI R21, RZ, 0x2, R21 ;  /* 0x00000002ff157819 */ /* 0x000fe20000011615 */
[----:B------:R-:W-:-:S04]  /*104f0*/  IMAD.WIDE.U32 R4, R0, UR4, R4 ;  /* 0x0000000400047c25 */ /* 0x000fc8000f8e0004 */
[----:B------:R-:W-:Y:S01]  /*10500*/  IMAD R7, R0, UR5, R7 ;  /* 0x0000000500077c24 */ /* 0x000fe2000f8e0207 */
[----:B------:R-:W-:-:S03]  /*10510*/  LEA R0, P0, R4, UR6, 0x1 ;  /* 0x0000000604007c11 */ /* 0x000fc6000f8008ff */
[----:B------:R-:W-:Y:S02]  /*10520*/  IMAD.IADD R7, R5, 0x1, R7 ;  /* 0x0000000105077824 */ /* 0x000fe400078e0207 */
[----:B------:R-:W1:Y:S03]  /*10530*/  @P1 LDC R5, c[0x0][0x450] ;  /* 0x00011400ff051b82 */ /* 0x000e660000000800 */
[----:B------:R-:W-:Y:S01]  /*10540*/  LEA.HI.X R4, R4, UR7, R7, 0x1, P0 ;  /* 0x0000000704047c11 */ /* 0x000fe200080f0c07 */
[----:B------:R-:W-:-:S04]  /*10550*/  VIADD R7, R6, 0x80 ;  /* 0x0000008006077836 */ /* 0x000fc80000000000 */
        /* <DEDUP_REMOVED lines=12> */
[----:B------:R-:W-:Y:S01]  /*10620*/  IMAD.WIDE.U32 R2, R5, UR4, R2 ;  /* 0x0000000405027c25 */ /* 0x000fe2000f8e0002 */
        /* <DEDUP_REMOVED lines=11> */
[----:B------:R-:W-:Y:S01]  /*106e0*/  IMAD.U32 R6, RZ, RZ, UR44 ;  /* 0x0000002cff067e24 */ /* 0x000fe2000f8e00ff */
[----:B------:R-:W-:Y:S01]  /*106f0*/  ULDC UR4, c[0x0][0x288] ;  /* 0x0000a20000047ab9 */ /* 0x000fe20000000800 */
[----:B------:R-:W-:Y:S01]  /*10700*/  ULDC.64 UR6, c[0x0][0x208] ;  /* 0x0000820000067ab9 */ /* 0x000fe20000000a00 */
[----:B------:R-:W1:Y:S01]  /*10710*/  SHFL.IDX PT, R2, R4, RZ, 0x1c1f ;  /* 0x001c1fff04027589 */ /* 0x000e6200000e0000 */
[----:B------:R-:W-:Y:S02]  /*10720*/  IMAD R5, R9, UR4, RZ ;  /* 0x0000000409057c24 */ /* 0x000fe4000f8e02ff */
[----:B------:R-:W-:Y:S01]  /*10730*/  IMAD R6, R6, 0xc0, R21 ;  /* 0x000000c006067824 */ /* 0x000fe200078e0215 */
[----:B------:R-:W-:Y:S03]  /*10740*/  SHFL.IDX PT, R14, R0, 0x3, 0x1c1f ;  /* 0x007c1f00000e7f89 */ /* 0x000fe600000e0000 */
[C---:B------:R-:W-:Y:S01]  /*10750*/  VIADD R10, R6.reuse, 0x20 ;  /* 0x00000020060a7836 */ /* 0x040fe20000000000 */
        /* <DEDUP_REMOVED lines=26> */
[----:B------:R-:W-:Y:S04]  /*10900*/  SHFL.IDX PT, R0, R7, RZ, 0x1c1f ;  /* 0x001c1fff07007589 */ /* 0x000fe800000e0000 */
[----:B------:R-:W-:Y:S01]  /*10910*/  SHFL.IDX PT, R7, R7, 0x1, 0x1c1f ;  /* 0x003c1f0007077f89 */ /* 0x000fe200000e0000 */
        /* <DEDUP_REMOVED lines=9> */
[----:B------:R-:W-:-:S12]  /*109b0*/  VIADD R10, R6, 0x80 ;  /* 0x00000080060a7836 */ /* 0x000fd80000000000 */
[----:B------:R-:W-:-:S05]  /*109c0*/  @!P4 LEA R14, P3, R20, R14, 0x1 ;  /* 0x0000000e140ec211 */ /* 0x000fca00078608ff */
[----:B--2---:R-:W-:Y:S02]  /*109d0*/  @!P4 IMAD.X R9, RZ, RZ, R4, P3 ;  /* 0x000000ffff09c224 */ /* 0x004fe400018e0604 */
[----:B0-----:R-:W-:Y:S02]  /*109e0*/  @!P4 IMAD.MOV.U32 R2, RZ, RZ, R14 ;  /* 0x000000ffff02c224 */ /* 0x001fe400078e000e */
        /* <DEDUP_REMOVED lines=14> */
.L_x_11957:
[----:B------:R-:W-:Y:S01]  /*10ad0*/  VIADD R6, R6, 0xa0 ;  /* 0x000000a006067836 */ /* 0x000fe20000000000 */
[----:B------:R-:W-:Y:S01]  /*10ae0*/  ULDC.64 UR4, c[0x0][0x208] ;  /* 0x0000820000047ab9 */ /* 0x000fe20000000a00 */
        /* <DEDUP_REMOVED lines=12> */
.L_x_11853:
[----:B------:R-:W-:Y:S02]  /*10bb0*/  PLOP3.LUT P1, PT, P1, P0, PT, 0xa2, 0x0 ;  /* 0x000000000000781c */ /* 0x000fe40000f21472 */
[----:B------:R-:W-:-:S08]  /*10bc0*/  @P0 R2UR P1, UR4, R17 ;  /* 0x00000000110402ca */ /* 0x000fd00000020000 */
[----:B------:R-:W-:-:S05]  /*10bd0*/  @P0 PLOP3.LUT P0, PT, P1, PT, PT, 0x80, 0x0 ;  /* 0x000000000000081c */ /* 0x000fca0000f0f070 */
[----:B------:R-:W-:Y:S01]  /*10be0*/  @!P1 SYNCS.ARRIVE.TRANS64.RED.A0T1 RZ, [UR4+0x31c00], RZ ;  /* 0x031c00ffffff99a7 */ /* 0x000fe20008200404 */
[----:B------:R-:W-:Y:S07]  /*10bf0*/  @!P1 ARRIVES.LDGSTSBAR.64.TRANSCNT [UR4+0x31c00] ;  /* 0x031c0000ff0099b0 */ /* 0x000fee0008000a84 */
[----:B------:R-:W-:Y:S05]  /*10c00*/  @P0 BRA.U.ANY `(.L_x_11853) ;  /* 0xfffffffd00e80947 */ /* 0x000fea000393ffff */
[----:B0-----:R-:W2:Y:S02]  /*10c10*/  LDL.LU R3, [R1] ;  /* 0x0000000001037983 */ /* 0x001ea40000300800 */
[----:B--2---:R-:W-:-:S05]  /*10c20*/  VIADD R3, R3, 0x1 ;  /* 0x0000000103037836 */ /* 0x004fca0000000000 */
[----:B------:R0:W-:Y:S01]  /*10c30*/  STL [R1], R3 ;  /* 0x0000000301007387 */ /* 0x0001e20000100800 */
        /* <DEDUP_REMOVED lines=9> */
.L_x_11958:
[----:B------:R-:W-:Y:S05]  /*10cd0*/  BSYNC B0 ;  /* 0x0000000000007941 */ /* 0x000fea0003800000 */
.L_x_11854:
[----:B------:R-:W-:-:S06]  /*10ce0*/  UISETP.GE.AND UP0, UPT, UR43, 0x2, UPT ;  /* 0x000000022b00788c */ /* 0x000fcc000bf06270 */
[----:B------:R-:W-:-:S13]  /*10cf0*/  PLOP3.LUT P0, PT, PT, PT, UP0, 0x80, 0x0 ;  /* 0x000000000000781c */ /* 0x000fda0003f0f008 */
[----:B------:R-:W-:Y:S05]  /*10d00*/  @!P0 BRA `(.L_x_11856) ;  /* 0x0000002000448947 */ /* 0x000fea0003800000 */
[----:B------:R-:W-:Y:S02]  /*10d10*/  ULOP3.LUT UR4, UR43, 0x1, URZ, 0xc0, !UPT ;  /* 0x000000012b047892 */ /* 0x000fe4000f8ec03f */
[----:B------:R-:W-:Y:S02]  /*10d20*/  IMAD.U32 R7, RZ, RZ, UR43 ;  /* 0x0000002bff077e24 */ /* 0x000fe4000f8e00ff */
[----:B------:R-:W-:Y:S02]  /*10d30*/  UISETP.NE.U32.AND UP0, UPT, UR4, 0x1, UPT ;  /* 0x000000010400788c */ /* 0x000fe4000bf05070 */
[----:B------:R-:W-:-:S04]  /*10d40*/  VIADD R7, R7, 0xfffffffe ;  /* 0xfffffffe07077836 */ /* 0x000fc80000000000 */
[----:B------:R-:W-:Y:S01]  /*10d50*/  IMAD.MOV.U32 R6, RZ, RZ, R7 ;  /* 0x000000ffff067224 */ /* 0x000fe200078e0007 */
[----:B------:R-:W-:-:S13]  /*10d60*/  PLOP3.LUT P0, PT, PT, PT, UP0, 0x80, 0x0 ;  /* 0x000000000000781c */ /* 0x000fda0003f0f008 */
[----:B------:R-:W-:Y:S05]  /*10d70*/  @!P0 BRA `(.L_x_11857) ;  /* 0x0000000800b88947 */ /* 0x000fea0003800000 */
[----:B------:R-:W-:Y:S01]  /*10d80*/  ISETP.NE.AND P1, PT, R25, RZ, PT ;  /* 0x000000ff1900720c */ /* 0x000fe20003f25270 */
[----:B------:R-:W-:Y:S01]  /*10d90*/  VIADD R6, R16, 0x1 ;  /* 0x0000000110067836 */ /* 0x000fe20000000000 */
[----:B------:R-:W-:Y:S04]  /*10da0*/  BSSY B0, `(.L_x_11858) ;  /* 0x00000a7000007945 */ /* 0x000fe80003800000 */
[----:B------:R-:W-:-:S04]  /*10db0*/  ISETP.NE.AND P0, PT, R6, 0x2, PT ;  /* 0x000000020600780c */ /* 0x000fc80003f05270 */
[----:B------:R-:W-:Y:S02]  /*10dc0*/  SEL R8, RZ, 0x1, P0 ;  /* 0x00000001ff087807 */ /* 0x000fe40000000000 */
[----:B------:R-:W-:Y:S02]  /*10dd0*/  SEL R6, R6, RZ, P0 ;  /* 0x000000ff06067207 */ /* 0x000fe40000000000 */
[----:B------:R-:W-:Y:S01]  /*10de0*/  LOP3.LUT R8, R23, R8, RZ, 0x3c, !PT ;  /* 0x0000000817087212 */ /* 0x000fe200078e3cff */
[----:B------:R-:W-:Y:S06]  /*10df0*/  @!P1 BRA `(.L_x_11859) ;  /* 0x0000000800849947 */ /* 0x000fec0003800000 */
[----:B------:R-:W-:Y:S01]  /*10e00*/  ISETP.NE.AND P1, PT, R26, RZ, PT ;  /* 0x000000ff1a00720c */ /* 0x000fe20003f25270 */
[----:B------:R-:W-:Y:S02]  /*10e10*/  IMAD.MOV.U32 R4, RZ, RZ, R18 ;  /* 0x000000ffff047224 */ /* 0x000fe400078e0012 */
[----:B------:R-:W-:-:S10]  /*10e20*/  IMAD.MOV.U32 R9, RZ, RZ, R7 ;  /* 0x000000ffff097224 */ /* 0x000fd400078e0007 */
[----:B------:R-:W-:Y:S05]  /*10e30*/  @!P1 BRA `(.L_x_11860) ;  /* 0x00000000004c9947 */ /* 0x000fea0003800000 */
[----:B------:R-:W1:Y:S01]  /*10e40*/  LDC R9, c[0x0][0x43c] ;  /* 0x00010f00ff097b82 */ /* 0x000e620000000800 */
[----:B------:R-:W-:Y:S01]  /*10e50*/  ULDC.64 UR4, c[0x0][0x428] ;  /* 0x00010a0000047ab9 */ /* 0x000fe20000000a00 */
[----:B------:R-:W-:Y:S01]  /*10e60*/  ULDC.64 UR6, c[0x0][0x208] ;  /* 0x0000820000067ab9 */ /* 0x000fe20000000a00 */
[----:B------:R-:W-:-:S04]  /*10e70*/  IMAD R10, R24, UR4, RZ ;  /* 0x00000004180a7c24 */ /* 0x000fc8000f8e02ff */
[----:B------:R-:W-:Y:S01]  /*10e80*/  IMAD R10, R22, UR5, R10 ;  /* 0x00000005160a7c24 */ /* 0x000fe2000f8e020a */
[----:B-1----:R-:W-:-:S13]  /*10e90*/  ISETP.NE.AND P0, PT, R9, 0x1, PT ;  /* 0x000000010900780c */ /* 0x002fda0003f05270 */
[----:B0-----:R-:W0:Y:S02]  /*10ea0*/  @P0 LDC.64 R2, c[0x0][0x440] ;  /* 0x00011000ff020b82 */ /* 0x001e240000000a00 */
[----:B0-----:R-:W-:-:S04]  /*10eb0*/  @P0 IMAD.HI.U32 R4, R7, R2, RZ ;  /* 0x0000000207040227 */ /* 0x001fc800078e00ff */
[----:B------:R-:W-:Y:S01]  /*10ec0*/  IMAD.MOV.U32 R2, RZ, RZ, R7 ;  /* 0x000000ffff027224 */ /* 0x000fe200078e0007 */
[----:B------:R-:W-:-:S04]  /*10ed0*/  @P0 SHF.R.U32.HI R2, RZ, R3, R4 ;  /* 0x00000003ff020219 */ /* 0x000fc80000011604 */
[--C-:B------:R-:W-:Y:S01]  /*10ee0*/  SHF.R.S32.HI R3, RZ, 0x1f, R2.reuse ;  /* 0x0000001fff037819 */ /* 0x100fe20000011402 */
[----:B------:R-:W-:-:S04]  /*10ef0*/  IMAD.MOV R4, RZ, RZ, -R2 ;  /* 0x000000ffff047224 */ /* 0x000fc800078e0a02 */
[----:B------:R-:W-:Y:S02]  /*10f00*/  IMAD R9, R9, R4, R7 ;  /* 0x0000000409097224 */ /* 0x000fe400078e0207 */
[----:B------:R-:W0:Y:S01]  /*10f10*/  LDC.64 R4, c[0x0][0x418] ;  /* 0x00010600ff047b82 */ /* 0x000e220000000a00 */
[----:B------:R-:W-:-:S04]  /*10f20*/  IMAD.WIDE.U32 R2, R22, UR4, R2 ;  /* 0x0000000416027c25 */ /* 0x000fc8000f8e0002 */
[----:B------:R-:W-:Y:S01]  /*10f30*/  IMAD.IADD R10, R10, 0x1, R3 ;  /* 0x000000010a0a7824 */ /* 0x000fe200078e0203 */
[----:B0-----:R-:W-:-:S04]  /*10f40*/  LEA R4, P0, R2, R4, 0x2 ;  /* 0x0000000402047211 */ /* 0x001fc800078010ff */
[----:B------:R-:W-:-:S05]  /*10f50*/  LEA.HI.X R5, R2, R5, R10, 0x2, P0 ;  /* 0x0000000502057211 */ /* 0x000fca00000f140a */
[----:B------:R1:W5:Y:S04]  /*10f60*/  LDG.E R4, desc[UR6][R4.64] ;  /* 0x0000000604047981 */ /* 0x000368000c1e1900 */
.L_x_11860:
[----:B0-----:R-:W1:Y:S01]  /*10f70*/  S2R R2, SR_TID.X ;  /* 0x0000000000027919 */ /* 0x001e620000002100 */
[----:B------:R-:W-:Y:S01]  /*10f80*/  SHF.L.U32 R3, R8, 0x1f, RZ ;  /* 0x0000001f08037819 */ /* 0x000fe200000006ff */
[----:B------:R-:W-:Y:S01]  /*10f90*/  BSSY B1, `(.L_x_11861) ;  /* 0x0000006000017945 */ /* 0x000fe20003800000 */
[----:B-1----:R-:W-:Y:S01]  /*10fa0*/  LOP3.LUT R5, R2, 0x7f, RZ, 0xc0, !PT ;  /* 0x0000007f02057812 */ /* 0x002fe200078ec0ff */
[----:B------:R-:W-:-:S03]  /*10fb0*/  IMAD R2, R6, 0x8, R17 ;  /* 0x0000000806027824 */ /* 0x000fc600078e0211 */
[----:B------:R-:W-:Y:S01]  /*10fc0*/  ISETP.NE.AND P1, PT, R5, RZ, PT ;  /* 0x000000ff0500720c */ /* 0x000fe20003f25270 */
[----:B------:R-:W0:Y:S02]  /*10fd0*/  SYNCS.PHASECHK.TRANS64.TRYWAIT P0, [R2+URZ+0x31c40], R3 ;  /* 0x031c4003020075a7 */ /* 0x000e24000800017f */
[----:B0-----:R-:W-:Y:S10]  /*10fe0*/  @!P0 BRA `(.L_x_11862) ;  /* 0x00000034008c8947 */ /* 0x001ff40003800000 */
.L_x_11959:
[----:B------:R-:W-:Y:S05]  /*10ff0*/  BSYNC B1 ;  /* 0x0000000000017941 */ /* 0x000fea0003800000 */
.L_x_11861:
[----:B------:R-:W-:Y:S04]  /*11000*/  BSSY B1, `(.L_x_11863) ;  /* 0x0000007000017945 */ /* 0x000fe80003800000 */
[----:B------:R-:W-:Y:S05]  /*11010*/  @P1 BRA `(.L_x_11864) ;  /* 0x0000000000141947 */ /* 0x000fea0003800000 */
[----:B------:R-:W-:Y:S01]  /*11020*/  ISETP.NE.AND P0, PT, R29, RZ, PT ;  /* 0x000000ff1d00720c */ /* 0x000fe20003f05270 */
[----:B0-----:R-:W-:-:S04]  /*11030*/  IMAD.MOV.U32 R3, RZ, RZ, 0x6c00 ;  /* 0x00006c00ff037424 */ /* 0x001fc800078e00ff */
[----:B------:R1:W-:Y:S08]  /*11040*/  SYNCS.ARRIVE.TRANS64 RZ, [R2+URZ+0x31c30], R3 ;  /* 0x031c300302ff79a7 */ /* 0x0003f0000800003f */
[----:B------:R-:W-:Y:S05]  /*11050*/  @!P0 BRA `(.L_x_11864) ;  /* 0x0000000000048947 */ /* 0x000fea0003800000 */
[----:B------:R-:W-:Y:S01]  /*11060*/  BPT.TRAP 0x1 ;  /* 0x000000040000795c */ /* 0x000fe20000300000 */
.L_x_11864:
[----:B------:R-:W-:Y:S05]  /*11070*/  BSYNC B1 ;  /* 0x0000000000017941 */ /* 0x000fea0003800000 */
.L_x_11863:
[----:B------:R-:W-:Y:S01]  /*11080*/  IMAD.MOV.U32 R10, RZ, RZ, RZ ;  /* 0x000000ffff0a7224 */ /* 0x000fe200078e00ff */
[----:B------:R-:W-:Y:S01]  /*11090*/  R2UR UR11, R9 ;  /* 0x00000000090b72ca */ /* 0x000fe200000e0000 */
[----:B01----:R-:W-:Y:S01]  /*110a0*/  IMAD R3, R6, 0x6c00, R17 ;  /* 0x00006c0006037824 */ /* 0x003fe200078e0211 */
        /* <DEDUP_REMOVED lines=9> */
.L_x_11865:
        /* <DEDUP_REMOVED lines=15> */
.L_x_11866:
        /* <DEDUP_REMOVED lines=15> */
.L_x_11867:
        /* <DEDUP_REMOVED lines=14> */
.L_x_11960:
[----:B------:R-:W-:Y:S05]  /*11400*/  BSYNC B1 ;  /* 0x0000000000017941 */ /* 0x000fea0003800000 */
.L_x_11868:
        /* <DEDUP_REMOVED lines=10> */
.L_x_11871:
[----:B------:R-:W-:Y:S05]  /*114b0*/  BSYNC B1 ;  /* 0x0000000000017941 */ /* 0x000fea0003800000 */
.L_x_11870:
[----:B------:R-:W-:Y:S01]  /*114c0*/  R2UR UR6, R2 ;  /* 0x00000000020672ca */ /* 0x000fe200000e0000 */
[--C-:B0-----:R-:W-:Y:S01]  /*114d0*/  IMAD R5, R16, 0x8, R17.reuse ;  /* 0x0000000810057824 */ /* 0x101fe200078e0211 */
[----:B------:R-:W-:Y:S01]  /*114e0*/  R2UR UR7, R3 ;  /* 0x00000000030772ca */ /* 0x000fe200000e0000 */
[----:B------:R-:W-:Y:S01]  /*114f0*/  UIADD3 UR4, UP0, UR38, 0x470, URZ ;  /* 0x0000047026047890 */ /* 0x000fe2000ff1e03f */
[----:B------:R-:W-:Y:S01]  /*11500*/  R2UR UR10, R10 ;  /* 0x000000000a0a72ca */ /* 0x000fe200000e0000 */
[----:B------:R-:W-:Y:S01]  /*11510*/  IMAD R10, R16, 0x6c00, R17 ;  /* 0x00006c00100a7824 */ /* 0x000fe200078e0211 */
[----:B------:R-:W-:Y:S01]  /*11520*/  PLOP3.LUT P0, PT, PT, PT, PT, 0x80, 0x0 ;  /* 0x000000000000781c */ /* 0x000fe20003f0f070 */
[----:B------:R-:W-:Y:S01]  /*11530*/  IMAD R11, R19, 0x90, RZ ;  /* 0x00000090130b7824 */ /* 0x000fe200078e02ff */
[----:B------:R-:W-:Y:S01]  /*11540*/  UIADD3.X UR5, URZ, UR39, URZ, UP0, !UPT ;  /* 0x000000273f057290 */ /* 0x000fe200087fe43f */
[----:B------:R-:W-:Y:S02]  /*11550*/  VIADD R5, R5, 0x31c50 ;  /* 0x00031c5005057836 */ /* 0x000fe40000000000 */
[----:B------:R-:W-:-:S09]  /*11560*/  VIADD R12, R10, 0x200 ;  /* 0x000002000a0c7836 */ /* 0x000fd20000000000 */
.L_x_11872:
        /* <DEDUP_REMOVED lines=15> */
.L_x_11873:
        /* <DEDUP_REMOVED lines=15> */
.L_x_11874:
        /* <DEDUP_REMOVED lines=12> */
.L_x_11859:
[----:B------:R-:W-:Y:S05]  /*11810*/  BSYNC B0 ;  /* 0x0000000000007941 */ /* 0x000fea0003800000 */
.L_x_11858:
[----:B------:R-:W-:Y:S01]  /*11820*/  UIADD3 UR4, UR43, -0x3, URZ ;  /* 0xfffffffd2b047890 */ /* 0x000fe2000fffe03f */
[----:B------:R-:W-:Y:S02]  /*11830*/  IMAD.MOV.U32 R16, RZ, RZ, R6 ;  /* 0x000000ffff107224 */ /* 0x000fe400078e0006 */
[----:B------:R-:W-:-:S03]  /*11840*/  IMAD.MOV.U32 R23, RZ, RZ, R8 ;  /* 0x000000ffff177224 */ /* 0x000fc600078e0008 */
[----:B------:R-:W-:-:S07]  /*11850*/  IMAD.U32 R6, RZ, RZ, UR4 ;  /* 0x00000004ff067e24 */ /* 0x000fce000f8e00ff */
.L_x_11857:
[----:B------:R-:W-:Y:S01]  /*11860*/  ISETP.NE.AND P0, PT, R7, RZ, PT ;  /* 0x000000ff0700720c */ /* 0x000fe20003f05270 */
[----:B------:R-:W-:-:S12]  /*11870*/  BSSY B0, `(.L_x_11856) ;  /* 0x000015a000007945 */ /* 0x000fd80003800000 */
[----:B------:R-:W-:Y:S05]  /*11880*/  @!P0 BRA `(.L_x_11875) ;  /* 0x0000001400608947 */ /* 0x000fea0003800000 */
[----:B------:R-:W-:-:S07]  /*11890*/  IMAD.MOV.U32 R4, RZ, RZ, R18 ;  /* 0x000000ffff047224 */ /* 0x000fce00078e0012 */
.L_x_11910:
[----:B------:R-:W-:Y:S01]  /*118a0*/  ISETP.NE.AND P1, PT, R25, RZ, PT ;  /* 0x000000ff1900720c */ /* 0x000fe20003f25270 */
        /* <DEDUP_REMOVED lines=8> */
[----:B------:R-:W-:Y:S01]  /*11930*/  ISETP.NE.AND P1, PT, R26, RZ, PT ;  /* 0x000000ff1a00720c */ /* 0x000fe20003f25270 */
[----:B------:R-:W-:-:S12]  /*11940*/  IMAD.MOV.U32 R9, RZ, RZ, R6 ;  /* 0x000000ffff097224 */ /* 0x000fd800078e0006 */
[----:B------:R-:W-:Y:S05]  /*11950*/  @!P1 BRA `(.L_x_11878) ;  /* 0x00000000004c9947 */ /* 0x000fea0003800000 */
[----:B------:R-:W1:Y:S01]  /*11960*/  LDC R9, c[0x0][0x43c] ;  /* 0x00010f00ff097b82 */ /* 0x000e620000000800 */
[----:B------:R-:W-:Y:S01]  /*11970*/  ULDC.64 UR4, c[0x0][0x428] ;  /* 0x00010a0000047ab9 */ /* 0x000fe20000000a00 */
[----:B------:R-:W-:Y:S01]  /*11980*/  ULDC.64 UR6, c[0x0][0x208] ;  /* 0x0000820000067ab9 */ /* 0x000fe20000000a00 */
[----:B-1----:R-:W-:-:S13]  /*11990*/  ISETP.NE.AND P0, PT, R9, 0x1, PT ;  /* 0x000000010900780c */ /* 0x002fda0003f05270 */
[----:B0-----:R-:W0:Y:S02]  /*119a0*/  @P0 LDC.64 R2, c[0x0][0x440] ;  /* 0x00011000ff020b82 */ /* 0x001e240000000a00 */
        /* <DEDUP_REMOVED lines=14> */
.L_x_11878:
[----:B0-----:R-:W1:Y:S01]  /*11a90*/  S2R R2, SR_TID.X ;  /* 0x0000000000027919 */ /* 0x001e620000002100 */
[----:B------:R-:W-:Y:S01]  /*11aa0*/  IMAD R3, R7, 0x8, R17 ;  /* 0x0000000807037824 */ /* 0x000fe200078e0211 */
[----:B------:R-:W-:Y:S01]  /*11ab0*/  BSSY B2, `(.L_x_11879) ;  /* 0x0000006000027945 */ /* 0x000fe20003800000 */
[----:B-1----:R-:W-:Y:S02]  /*11ac0*/  LOP3.LUT R5, R2, 0x7f, RZ, 0xc0, !PT ;  /* 0x0000007f02057812 */ /* 0x002fe400078ec0ff */
[----:B------:R-:W-:Y:S02]  /*11ad0*/  SHF.L.U32 R2, R8, 0x1f, RZ ;  /* 0x0000001f08027819 */ /* 0x000fe400000006ff */
[----:B------:R-:W-:Y:S02]  /*11ae0*/  ISETP.NE.AND P1, PT, R5, RZ, PT ;  /* 0x000000ff0500720c */ /* 0x000fe40003f25270 */
[----:B------:R-:W0:Y:S02]  /*11af0*/  SYNCS.PHASECHK.TRANS64.TRYWAIT P0, [R3+URZ+0x31c40], R2 ;  /* 0x031c4002030075a7 */ /* 0x000e24000800017f */
[----:B0-----:R-:W-:Y:S09]  /*11b00*/  @!P0 BRA `(.L_x_11880) ;  /* 0x0000002800ec8947 */ /* 0x001ff20003800000 */
.L_x_11961:
[----:B------:R-:W-:Y:S05]  /*11b10*/  BSYNC B2 ;  /* 0x0000000000027941 */ /* 0x000fea0003800000 */
.L_x_11879:
[----:B------:R-:W-:Y:S04]  /*11b20*/  BSSY B2, `(.L_x_11881) ;  /* 0x0000007000027945 */ /* 0x000fe80003800000 */
[----:B------:R-:W-:Y:S05]  /*11b30*/  @P1 BRA `(.L_x_11882) ;  /* 0x0000000000141947 */ /* 0x000fea0003800000 */
[----:B------:R-:W-:Y:S01]  /*11b40*/  ISETP.NE.AND P0, PT, R29, RZ, PT ;  /* 0x000000ff1d00720c */ /* 0x000fe20003f05270 */
[----:B0-----:R-:W-:-:S04]  /*11b50*/  IMAD.MOV.U32 R2, RZ, RZ, 0x6c00 ;  /* 0x00006c00ff027424 */ /* 0x001fc800078e00ff */
[----:B------:R1:W-:Y:S08]  /*11b60*/  SYNCS.ARRIVE.TRANS64 RZ, [R3+URZ+0x31c30], R2 ;  /* 0x031c300203ff79a7 */ /* 0x0003f0000800003f */
[----:B------:R-:W-:Y:S05]  /*11b70*/  @!P0 BRA `(.L_x_11882) ;  /* 0x0000000000048947 */ /* 0x000fea0003800000 */
[----:B------:R-:W-:Y:S01]  /*11b80*/  BPT.TRAP 0x1 ;  /* 0x000000040000795c */ /* 0x000fe20000300000 */
.L_x_11882:
[----:B------:R-:W-:Y:S05]  /*11b90*/  BSYNC B2 ;  /* 0x0000000000027941 */ /* 0x000fea0003800000 */
.L_x_11881:
[----:B------:R-:W-:Y:S01]  /*11ba0*/  IMAD.MOV.U32 R5, RZ, RZ, RZ ;  /* 0x000000ffff057224 */ /* 0x000fe200078e00ff */
[----:B------:R-:W-:Y:S01]  /*11bb0*/  UIADD3 UR4, UP0, UR38, 0x370, URZ ;  /* 0x0000037026047890 */ /* 0x000fe2000ff1e03f */
[----:B------:R-:W-:Y:S01]  /*11bc0*/  IMAD R12, R7, 0x6c00, R17 ;  /* 0x00006c00070c7824 */ /* 0x000fe200078e0211 */
[----:B------:R-:W-:Y:S01]  /*11bd0*/  PLOP3.LUT P0, PT, PT, PT, PT, 0x80, 0x0 ;  /* 0x000000000000781c */ /* 0x000fe20003f0f070 */
[----:B01----:R-:W-:Y:S01]  /*11be0*/  VIADD R3, R3, 0x31c30 ;  /* 0x00031c3003037836 */ /* 0x003fe20000000000 */
[----:B------:R-:W-:Y:S01]  /*11bf0*/  R2UR UR10, R5 ;  /* 0x00000000050a72ca */ /* 0x000fe200000e0000 */
[----:B------:R-:W-:Y:S01]  /*11c00*/  IMAD R2, R9, 0x90, RZ ;  /* 0x0000009009027824 */ /* 0x000fe200078e02ff */
[----:B------:R-:W-:Y:S01]  /*11c10*/  UIADD3.X UR5, URZ, UR39, URZ, UP0, !UPT ;  /* 0x000000273f057290 */ /* 0x000fe200087fe43f */
[----:B------:R-:W-:Y:S01]  /*11c20*/  VIADD R10, R12, 0x16a00 ;  /* 0x00016a000c0a7836 */ /* 0x000fe20000000000 */
[----:B------:R-:W-:Y:S01]  /*11c30*/  UMOV UR6, 0x0 ;  /* 0x0000000000067882 */ /* 0x000fe20000000000 */
[----:B------:R-:W-:-:S10]  /*11c40*/  UMOV UR7, 0x14f00000 ;  /* 0x14f0000000077882 */ /* 0x000fd40000000000 */
.L_x_11883:
        /* <DEDUP_REMOVED lines=16> */
.L_x_11884:
        /* <DEDUP_REMOVED lines=16> */
.L_x_11885:
        /* <DEDUP_REMOVED lines=15> */
.L_x_11962:
[----:B------:R-:W-:Y:S05]  /*11f40*/  BSYNC B2 ;  /* 0x0000000000027941 */ /* 0x000fea0003800000 */
.L_x_11886:
[----:B------:R-:W-:Y:S01]  /*11f50*/  BSSY B2, `(.L_x_11888) ;  /* 0x0000009000027945 */ /* 0x000fe20003800000 */
[----:B------:R-:W-:Y:S02]  /*11f60*/  IMAD.MOV.U32 R2, RZ, RZ, 0x0 ;  /* 0x00000000ff027424 */ /* 0x000fe400078e00ff */
[----:B------:R-:W-:Y:S01]  /*11f70*/  IMAD.MOV.U32 R3, RZ, RZ, 0x14f00000 ;  /* 0x14f00000ff037424 */ /* 0x000fe200078e00ff */
[----:B------:R-:W-:Y:S06]  /*11f80*/  @P1 BRA `(.L_x_11889) ;  /* 0x0000000000141947 */ /* 0x000fec0003800000 */
[----:B------:R-:W-:Y:S01]  /*11f90*/  ISETP.NE.AND P0, PT, R29, RZ, PT ;  /* 0x000000ff1d00720c */ /* 0x000fe20003f05270 */
[----:B------:R-:W-:-:S04]  /*11fa0*/  IMAD.MOV.U32 R13, RZ, RZ, 0x6c00 ;  /* 0x00006c00ff0d7424 */ /* 0x000fc800078e00ff */
[----:B------:R1:W-:Y:S08]  /*11fb0*/  SYNCS.ARRIVE.TRANS64 RZ, [R12+URZ+0x50], R13 ;  /* 0x0000500d0cff79a7 */ /* 0x0003f0000800003f */
[----:B------:R-:W-:Y:S05]  /*11fc0*/  @!P0 BRA `(.L_x_11889) ;  /* 0x0000000000048947 */ /* 0x000fea0003800000 */
[----:B------:R-:W-:Y:S01]  /*11fd0*/  BPT.TRAP 0x1 ;  /* 0x000000040000795c */ /* 0x000fe20000300000 */
.L_x_11889:
[----:B------:R-:W-:Y:S05]  /*11fe0*/  BSYNC B2 ;  /* 0x0000000000027941 */ /* 0x000fea0003800000 */
.L_x_11888:
[----:B------:R-:W-:Y:S01]  /*11ff0*/  R2UR UR6, R2 ;  /* 0x00000000020672ca */ /* 0x000fe200000e0000 */
[----:B------:R-:W-:Y:S01]  /*12000*/  IMAD R16, R16, 0x6c00, R17 ;  /* 0x00006c0010107824 */ /* 0x000fe200078e0211 */
[----:B------:R-:W-:Y:S01]  /*12010*/  R2UR UR7, R3 ;  /* 0x00000000030772ca */ /* 0x000fe200000e0000 */
[----:B------:R-:W-:Y:S01]  /*12020*/  UIADD3 UR4, UP0, UR38, 0x470, URZ ;  /* 0x0000047026047890 */ /* 0x000fe2000ff1e03f */
[----:B------:R-:W-:Y:S01]  /*12030*/  R2UR UR10, R5 ;  /* 0x00000000050a72ca */ /* 0x000fe200000e0000 */
[----:B------:R-:W-:Y:S01]  /*12040*/  IMAD R5, R19, 0x90, RZ ;  /* 0x0000009013057824 */ /* 0x000fe200078e02ff */
[----:B------:R-:W-:Y:S01]  /*12050*/  PLOP3.LUT P0, PT, PT, PT, PT, 0x80, 0x0 ;  /* 0x000000000000781c */ /* 0x000fe20003f0f070 */
[----:B01----:R-:W-:Y:S01]  /*12060*/  VIADD R12, R12, 0x50 ;  /* 0x000000500c0c7836 */ /* 0x003fe20000000000 */
[----:B------:R-:W-:Y:S01]  /*12070*/  UIADD3.X UR5, URZ, UR39, URZ, UP0, !UPT ;  /* 0x000000273f057290 */ /* 0x000fe200087fe43f */
[----:B------:R-:W-:-:S11]  /*12080*/  VIADD R13, R16, 0x200 ;  /* 0x00000200100d7836 */ /* 0x000fd60000000000 */
.L_x_11890:
        /* <DEDUP_REMOVED lines=15> */
.L_x_11891:
        /* <DEDUP_REMOVED lines=15> */
.L_x_11892:
        /* <DEDUP_REMOVED lines=12> */
.L_x_11877:
[----:B------:R-:W-:Y:S05]  /*12330*/  BSYNC B1 ;  /* 0x0000000000017941 */ /* 0x000fea0003800000 */
.L_x_11876:
        /* <DEDUP_REMOVED lines=9> */
[----:B------:R-:W-:-:S12]  /*123d0*/  VIADD R9, R6, 0xffffffff ;  /* 0xffffffff06097836 */ /* 0x000fd80000000000 */
        /* <DEDUP_REMOVED lines=20> */
.L_x_11895:
        /* <DEDUP_REMOVED lines=8> */
.L_x_11963:
[----:B------:R-:W-:Y:S05]  /*125a0*/  BSYNC B2 ;  /* 0x0000000000027941 */ /* 0x000fea0003800000 */
.L_x_11896:
[----:B------:R-:W-:Y:S04]  /*125b0*/  BSSY B2, `(.L_x_11898) ;  /* 0x0000007000027945 */ /* 0x000fe80003800000 */
[----:B------:R-:W-:Y:S05]  /*125c0*/  @P1 BRA `(.L_x_11899) ;  /* 0x0000000000141947 */ /* 0x000fea0003800000 */
[----:B------:R-:W-:Y:S01]  /*125d0*/  ISETP.NE.AND P0, PT, R29, RZ, PT ;  /* 0x000000ff1d00720c */ /* 0x000fe20003f05270 */
[----:B0-----:R-:W-:-:S04]  /*125e0*/  IMAD.MOV.U32 R3, RZ, RZ, 0x6c00 ;  /* 0x00006c00ff037424 */ /* 0x001fc800078e00ff */
[----:B------:R1:W-:Y:S08]  /*125f0*/  SYNCS.ARRIVE.TRANS64 RZ, [R2+URZ+0x31c30], R3 ;  /* 0x031c300302ff79a7 */ /* 0x0003f0000800003f */
[----:B------:R-:W-:Y:S05]  /*12600*/  @!P0 BRA `(.L_x_11899) ;  /* 0x0000000000048947 */ /* 0x000fea0003800000 */
[----:B------:R-:W-:Y:S01]  /*12610*/  BPT.TRAP 0x1 ;  /* 0x000000040000795c */ /* 0x000fe20000300000 */
.L_x_11899:
[----:B------:R-:W-:Y:S05]  /*12620*/  BSYNC B2 ;  /* 0x0000000000027941 */ /* 0x000fea0003800000 */
.L_x_11898:
        /* <DEDUP_REMOVED lines=12> */
.L_x_11900:
        /* <DEDUP_REMOVED lines=16> */
.L_x_11901:
        /* <DEDUP_REMOVED lines=16> */
.L_x_11902:
        /* <DEDUP_REMOVED lines=15> */
.L_x_11964:
[----:B------:R-:W-:Y:S05]  /*129e0*/  BSYNC B2 ;  /* 0x0000000000027941 */ /* 0x000fea0003800000 */
.L_x_11903:
        /* <DEDUP_REMOVED lines=9> */
.L_x_11906:
[----:B------:R-:W-:Y:S05]  /*12a80*/  BSYNC B2 ;  /* 0x0000000000027941 */ /* 0x000fea0003800000 */
.L_x_11905:
        /* <DEDUP_REMOVED lines=10> */
.L_x_11907:
        /* <DEDUP_REMOVED lines=15> */
.L_x_11908:
        /* <DEDUP_REMOVED lines=15> */
.L_x_11909:
        /* <DEDUP_REMOVED lines=12> */
.L_x_11894:
[----:B------:R-:W-:Y:S05]  /*12dd0*/  BSYNC B1 ;  /* 0x0000000000017941 */ /* 0x000fea0003800000 */
.L_x_11893:
[C---:B------:R-:W-:Y:S01]  /*12de0*/  ISETP.GT.AND P0, PT, R6.reuse, 0x1, PT ;  /* 0x000000010600780c */ /* 0x040fe20003f04270 */
[----:B------:R-:W-:-:S12]  /*12df0*/  VIADD R6, R6, 0xfffffffe ;  /* 0xfffffffe06067836 */ /* 0x000fd80000000000 */
[----:B------:R-:W-:Y:S05]  /*12e00*/  @P0 BRA `(.L_x_11910) ;  /* 0xffffffe800a40947 */ /* 0x000fea000383ffff */
.L_x_11875:
[----:B------:R-:W-:Y:S05]  /*12e10*/  BSYNC B0 ;  /* 0x0000000000007941 */ /* 0x000fea0003800000 */
.L_x_11856:
        /* <DEDUP_REMOVED lines=8> */
[----:B------:R-:W1:Y:S01]  /*12ea0*/  FLO.U32 R0, UR4 ;  /* 0x0000000400007d00 */ /* 0x000e6200080e0000 */
[----:B------:R-:W-:Y:S01]  /*12eb0*/  ULDC.64 UR6, c[0x0][0x208] ;  /* 0x0000820000067ab9 */ /* 0x000fe20000000a00 */
        /* <DEDUP_REMOVED lines=8> */
.L_x_11912:
[----:B------:R-:W-:Y:S05]  /*12f40*/  BSYNC B0 ;  /* 0x0000000000007941 */ /* 0x000fea0003800000 */
.L_x_11911:
[----:B------:R-:W-:Y:S01]  /*12f50*/  ISETP.NE.AND P0, PT, R25, RZ, PT ;  /* 0x000000ff1900720c */ /* 0x000fe20003f05270 */
        /* <DEDUP_REMOVED lines=8> */
.L_x_11965:
[----:B------:R-:W-:Y:S05]  /*12fe0*/  BSYNC B1 ;  /* 0x0000000000017941 */ /* 0x000fea0003800000 */
.L_x_11915:
[----:B------:R-:W-:Y:S04]  /*12ff0*/  BSSY B1, `(.L_x_11917) ;  /* 0x0000007000017945 */ /* 0x000fe80003800000 */
[----:B------:R-:W-:Y:S05]  /*13000*/  @P2 BRA `(.L_x_11918) ;  /* 0x0000000000142947 */ /* 0x000fea0003800000 */
[----:B------:R-:W-:Y:S01]  /*13010*/  ISETP.NE.AND P0, PT, R29, RZ, PT ;  /* 0x000000ff1d00720c */ /* 0x000fe20003f05270 */
[----:B-1----:R-:W-:-:S04]  /*13020*/  IMAD.MOV.U32 R0, RZ, RZ, 0x6c00 ;  /* 0x00006c00ff007424 */ /* 0x002fc800078e00ff */
[----:B------:R2:W-:Y:S08]  /*13030*/  SYNCS.ARRIVE.TRANS64 RZ, [R3+URZ+0x31c50], R0 ;  /* 0x031c500003ff79a7 */ /* 0x0005f0000800003f */
[----:B------:R-:W-:Y:S05]  /*13040*/  @!P0 BRA `(.L_x_11918) ;  /* 0x0000000000048947 */ /* 0x000fea0003800000 */
[----:B------:R-:W-:Y:S01]  /*13050*/  BPT.TRAP 0x1 ;  /* 0x000000040000795c */ /* 0x000fe20000300000 */
.L_x_11918:
[----:B------:R-:W-:Y:S05]  /*13060*/  BSYNC B1 ;  /* 0x0000000000017941 */ /* 0x000fea0003800000 */
.L_x_11917:
[----:B-12---:R-:W-:Y:S01]  /*13070*/  IMAD R0, R16, 0x6c00, R17 ;  /* 0x00006c0010007824 */ /* 0x006fe200078e0211 */
        /* <DEDUP_REMOVED lines=9> */
.L_x_11919:
        /* <DEDUP_REMOVED lines=15> */
.L_x_11920:
        /* <DEDUP_REMOVED lines=15> */
.L_x_11921:
        /* <DEDUP_REMOVED lines=10> */
.L_x_11914:
[----:B------:R-:W-:Y:S05]  /*13390*/  BSYNC B0 ;  /* 0x0000000000007941 */ /* 0x000fea0003800000 */
.L_x_11913:
[----:B------:R-:W-:-:S05]  /*133a0*/  VIADD R16, R16, 0x1 ;  /* 0x0000000110107836 */ /* 0x000fca0000000000 */
[----:B------:R-:W-:-:S04]  /*133b0*/  ISETP.NE.AND P0, PT, R16, 0x2, PT ;  /* 0x000000021000780c */ /* 0x000fc80003f05270 */
[----:B------:R-:W-:Y:S02]  /*133c0*/  SEL R0, RZ, 0x1, P0 ;  /* 0x00000001ff007807 */ /* 0x000fe40000000000 */
[----:B------:R-:W-:Y:S02]  /*133d0*/  SEL R16, R16, RZ, P0 ;  /* 0x000000ff10107207 */ /* 0x000fe40000000000 */
[----:B------:R-:W-:-:S07]  /*133e0*/  LOP3.LUT R23, R23, R0, RZ, 0x3c, !PT ;  /* 0x0000000017177212 */ /* 0x000fce00078e3cff */
.L_x_11838:
[----:B------:R-:W-:Y:S05]  /*133f0*/  BSYNC B7 ;  /* 0x0000000000077941 */ /* 0x000fea0003800000 */
.L_x_11836:
[----:B------:R-:W2:Y:S02]  /*13400*/  LDL R0, [R1+0x4] ;  /* 0x0000040001007983 */ /* 0x000ea40000100800 */
[----:B--2---:R-:W-:-:S13]  /*13410*/  ISETP.NE.AND P0, PT, R0, RZ, PT ;  /* 0x000000ff0000720c */ /* 0x004fda0003f05270 */
        /* <DEDUP_REMOVED lines=10> */
.L_x_11922:
[----:B------:R-:W-:-:S03]  /*134c0*/  UMOV UR4, 0xffffffff ;  /* 0xffffffff00047882 */ /* 0x000fc60000000000 */
[----:B------:R-:W-:Y:S05]  /*134d0*/  BRA.DIV UR4, `(.L_x_11924) ;  /* 0x0000001204dc7947 */ /* 0x000fea000b800000 */
[----:B------:R1:W2:Y:S02]  /*134e0*/  SHFL.IDX PT, R14, R28, RZ, 0x1f ;  /* 0x00001fff1c0e7589 */ /* 0x0002a400000e0000 */
.L_x_11968:
        /* <DEDUP_REMOVED lines=8> */
.L_x_11923:
[----:B------:R-:W-:Y:S02]  /*13570*/  ULDC UR4, c[0x0][0xc38] ;  /* 0x00030e0000047ab9 */ /* 0x000fe40000000800 */
[----:B-1----:R-:W-:-:S13]  /*13580*/  ISETP.GE.AND P0, PT, R28, UR4, PT ;  /* 0x000000041c007c0c */ /* 0x002fda000bf06270 */
[----:B------:R-:W-:Y:S05]  /*13590*/  @!P0 BRA `(.L_x_11925) ;  /* 0xffffffb800c08947 */ /* 0x000fea000383ffff */
.L_x_11833:
[----:B------:R-:W2:Y:S01]  /*135a0*/  LDL.LU R0, [R1] ;  /* 0x0000000001007983 */ /* 0x000ea20000300800 */
[----:B------:R-:W-:Y:S01]  /*135b0*/  BSSY B0, `(.L_x_11926) ;  /* 0x000000b000007945 */ /* 0x000fe20003800000 */
[----:B------:R-:W1:Y:S01]  /*135c0*/  S2R R5, SR_CgaCtaId ;  /* 0x0000000000057919 */ /* 0x000e620000008800 */
[----:B--2---:R-:W-:-:S05]  /*135d0*/  VIADD R0, R0, 0x1 ;  /* 0x0000000100007836 */ /* 0x004fca0000000000 */
        /* <DEDUP_REMOVED lines=8> */
.L_x_11969:
[----:B------:R-:W-:Y:S05]  /*13660*/  BSYNC B0 ;  /* 0x0000000000007941 */ /* 0x000fea0003800000 */
.L_x_11926:
[----:B------:R-:W-:-:S03]  /*13670*/  UMOV UR4, 0xffffffff ;  /* 0xffffffff00047882 */ /* 0x000fc60000000000 */
[----:B------:R-:W-:Y:S05]  /*13680*/  BRA.DIV UR4, `(.L_x_11928) ;  /* 0x0000001204ac7947 */ /* 0x000fea000b800000 */
[----:B-1----:R-:W1:Y:S02]  /*13690*/  S2R R0, SR_TID.X ;  /* 0x0000000000007919 */ /* 0x002e640000002100 */
[----:B-1----:R-:W-:-:S04]  /*136a0*/  SHF.R.U32.HI R0, RZ, 0x5, R0 ;  /* 0x00000005ff007819 */ /* 0x002fc80000011600 */
[----:B------:R-:W-:-:S05]  /*136b0*/  LOP3.LUT R0, R0, 0x3, RZ, 0xc0, !PT ;  /* 0x0000000300007812 */ /* 0x000fca00078ec0ff */
[----:B------:R1:W2:Y:S02]  /*136c0*/  SHFL.IDX PT, R14, R0, RZ, 0x1f ;  /* 0x00001fff000e7589 */ /* 0x0002a400000e0000 */
.L_x_11972:
[----:B--2---:R-:W-:Y:S01]  /*136d0*/  ISETP.NE.AND P0, PT, R14, RZ, PT ;  /* 0x000000ff0e00720c */ /* 0x004fe20003f05270 */
[----:B------:R-:W-:-:S12]  /*136e0*/  BSSY B0, `(.L_x_11929) ;  /* 0x0000026000007945 */ /* 0x000fd80003800000 */
[----:B------:R-:W-:Y:S05]  /*136f0*/  @P0 BRA `(.L_x_11930) ;  /* 0x0000000000900947 */ /* 0x000fea0003800000 */
[----:B------:R-:W-:-:S03]  /*13700*/  UMOV UR4, 0xffffffff ;  /* 0xffffffff00047882 */ /* 0x000fc60000000000 */
[----:B------:R-:W-:Y:S05]  /*13710*/  BRA.DIV UR4, `(.L_x_11931) ;  /* 0x0000001204bc7947 */ /* 0x000fea000b800000 */
[----:B------:R-:W-:-:S13]  /*13720*/  ELECT P6, URZ, PT ;  /* 0x00000000003f782f */ /* 0x000fda00038c0000 */
.L_x_11975:
        /* <DEDUP_REMOVED lines=8> */
.L_x_11932:
        /* <DEDUP_REMOVED lines=12> */
.L_x_11976:
[----:B------:R-:W2:Y:S02]  /*13870*/  SYNCS.PHASECHK.TRANS64.TRYWAIT P0, [R3+URZ], R0 ;  /* 0x00000000030075a7 */ /* 0x000ea4000800017f */
[----:B--2---:R-:W-:Y:S05]  /*13880*/  @!P0 BRA `(.L_x_11934) ;  /* 0x0000001000948947 */ /* 0x004fea0003800000 */
.L_x_11977:
[----:B------:R-:W-:Y:S05]  /*13890*/  @!P2 BRA `(.L_x_11935) ;  /* 0x000000000004a947 */ /* 0x000fea0003800000 */
[----:B------:R-:W-:Y:S01]  /*138a0*/  BPT.TRAP 0x1 ;  /* 0x000000040000795c */ /* 0x000fe20000300000 */
.L_x_11935:
[----:B--2---:R-:W-:-:S04]  /*138b0*/  VIADD R3, R7, 0x31c60 ;  /* 0x00031c6007037836 */ /* 0x004fc80000000000 */
[----:B-1----:R-:W-:-:S04]  /*138c0*/  IMAD R5, R16, 0x8, R3 ;  /* 0x0000000810057824 */ /* 0x002fc800078e0203 */
[----:B------:R-:W1:Y:S02]  /*138d0*/  SYNCS.PHASECHK.TRANS64.TRYWAIT P0, [R5+URZ], R4 ;  /* 0x00000004050075a7 */ /* 0x000e64000800017f */
[----:B-1----:R-:W-:Y:S05]  /*138e0*/  @!P0 BRA `(.L_x_11936) ;  /* 0x0000001000908947 */ /* 0x002fea0003800000 */
.L_x_11978:
[----:B------:R-:W-:-:S07]  /*138f0*/  IMAD R3, R6, 0x8, R3 ;  /* 0x0000000806037824 */ /* 0x000fce00078e0203 */
.L_x_11937:
[----:B--2---:R2:W3:Y:S02]  /*13900*/  SYNCS.PHASECHK.TRANS64.TRYWAIT P0, [R3+URZ], R0 ;  /* 0x00000000030075a7 */ /* 0x0044e4000800017f */
[----:B---3--:R-:W-:Y:S05]  /*13910*/  @!P0 NANOSLEEP.SYNCS 0x989680 ;  /* 0x009896800000895d */ /* 0x008fea0003900000 */
[----:B------:R-:W3:Y:S02]  /*13920*/  @!P0 SYNCS.PHASECHK.TRANS64 P0, [R3+URZ], R0 ;  /* 0x00000000030085a7 */ /* 0x000ee4000800007f */
[----:B---3--:R-:W-:Y:S05]  /*13930*/  @!P0 BRA `(.L_x_11937) ;  /* 0xfffffffc00f08947 */ /* 0x008fea000383ffff */
.L_x_11930:
[----:B------:R-:W-:Y:S05]  /*13940*/  BSYNC B0 ;  /* 0x0000000000007941 */ /* 0x000fea0003800000 */
.L_x_11929:
[----:B------:R-:W-:Y:S05]  /*13950*/  EXIT ;  /* 0x000000000000794d */ /* 0x000fea0003800000 */
.L_x_11794:
[----:B0-----:R-:W-:-:S04]  /*13960*/  IMAD.U32 R3, RZ, RZ, UR37 ;  /* 0x00000025ff037e24 */ /* 0x001fc8000f8e00ff */
[----:B------:R0:W1:Y:S03]  /*13970*/  SYNCS.PHASECHK.TRANS64.TRYWAIT P1, [R3+URZ+0x31c00], R0 ;  /* 0x031c0000030075a7 */ /* 0x000066000802017f */
[----:B-1----:R-:W-:Y:S05]  /*13980*/  @!P1 NANOSLEEP.SYNCS 0x989680 ;  /* 0x009896800000995d */ /* 0x002fea0003900000 */
[----:B------:R-:W1:Y:S02]  /*13990*/  @!P1 SYNCS.PHASECHK.TRANS64 P1, [R3+URZ+0x31c00], R0 ;  /* 0x031c0000030095a7 */ /* 0x000e64000802007f */
[----:B-1----:R-:W-:Y:S05]  /*139a0*/  @!P1 BRA `(.L_x_11794) ;  /* 0xfffffffc00ec9947 */ /* 0x002fea000383ffff */
[----:B------:R-:W-:Y:S05]  /*139b0*/  BRA `(.L_x_11938) ;  /* 0xfffffedc00a47947 */ /* 0x000fea000383ffff */
.L_x_11798:
[----:B-1----:R1:W2:Y:S02]  /*139c0*/  SYNCS.PHASECHK.TRANS64.TRYWAIT P2, [R3+URZ+0x31c30], R0 ;  /* 0x031c3000030075a7 */ /* 0x0022a4000804017f */
[----:B--2---:R-:W-:Y:S05]  /*139d0*/  @!P2 NANOSLEEP.SYNCS 0x989680 ;  /* 0x009896800000a95d */ /* 0x004fea0003900000 */
[----:B------:R-:W2:Y:S02]  /*139e0*/  @!P2 SYNCS.PHASECHK.TRANS64 P2, [R3+URZ+0x31c30], R0 ;  /* 0x031c30000300a5a7 */ /* 0x000ea4000804007f */
[----:B--2---:R-:W-:Y:S05]  /*139f0*/  @!P2 BRA `(.L_x_11798) ;  /* 0xfffffffc00f0a947 */ /* 0x004fea000383ffff */
[----:B------:R-:W-:Y:S05]  /*13a00*/  BRA `(.L_x_11797) ;  /* 0xfffffedc00c87947 */ /* 0x000fea000383ffff */
.L_x_11803:
[----:B-1----:R-:W-:-:S04]  /*13a10*/  IMAD.U32 R5, RZ, RZ, UR4 ;  /* 0x00000004ff057e24 */ /* 0x002fc8000f8e00ff */
[----:B------:R1:W2:Y:S03]  /*13a20*/  SYNCS.PHASECHK.TRANS64.TRYWAIT P3, [R5+URZ+0x31c30], R0 ;  /* 0x031c3000050075a7 */ /* 0x0002a6000806017f */
[----:B--2---:R-:W-:Y:S05]  /*13a30*/  @!P3 NANOSLEEP.SYNCS 0x989680 ;  /* 0x009896800000b95d */ /* 0x004fea0003900000 */
[----:B------:R-:W2:Y:S02]  /*13a40*/  @!P3 SYNCS.PHASECHK.TRANS64 P3, [R5+URZ+0x31c30], R0 ;  /* 0x031c30000500b5a7 */ /* 0x000ea4000806007f */
[----:B--2---:R-:W-:Y:S05]  /*13a50*/  @!P3 BRA `(.L_x_11803) ;  /* 0xfffffffc00ecb947 */ /* 0x004fea000383ffff */
[----:B------:R-:W-:Y:S05]  /*13a60*/  BRA `(.L_x_11800) ;  /* 0xffffff18001c7947 */ /* 0x000fea000383ffff */
.L_x_11807:
[----:B-1----:R-:W-:-:S04]  /*13a70*/  IMAD.U32 R5, RZ, RZ, UR4 ;  /* 0x00000004ff057e24 */ /* 0x002fc8000f8e00ff */
[----:B------:R1:W2:Y:S03]  /*13a80*/  SYNCS.PHASECHK.TRANS64.TRYWAIT P3, [R5+URZ+0x31c50], R0 ;  /* 0x031c5000050075a7 */ /* 0x0002a6000806017f */
[----:B--2---:R-:W-:Y:S05]  /*13a90*/  @!P3 NANOSLEEP.SYNCS 0x989680 ;  /* 0x009896800000b95d */ /* 0x004fea0003900000 */
[----:B------:R-:W2:Y:S02]  /*13aa0*/  @!P3 SYNCS.PHASECHK.TRANS64 P3, [R5+URZ+0x31c50], R0 ;  /* 0x031c50000500b5a7 */ /* 0x000ea4000806007f */
[----:B--2---:R-:W-:Y:S05]  /*13ab0*/  @!P3 BRA `(.L_x_11807) ;  /* 0xfffffffc00ecb947 */ /* 0x004fea000383ffff */
[----:B------:R-:W-:Y:S05]  /*13ac0*/  BRA `(.L_x_11804) ;  /* 0xffffff2c00b87947 */ /* 0x000fea000383ffff */
.L_x_11813:
[----:B-1----:R-:W-:-:S04]  /*13ad0*/  IMAD.U32 R5, RZ, RZ, UR4 ;  /* 0x00000004ff057e24 */ /* 0x002fc8000f8e00ff */
[----:B------:R1:W2:Y:S03]  /*13ae0*/  SYNCS.PHASECHK.TRANS64.TRYWAIT P2, [R5+URZ+0x31c30], R0 ;  /* 0x031c3000050075a7 */ /* 0x0002a6000804017f */
[----:B--2---:R-:W-:Y:S05]  /*13af0*/  @!P2 NANOSLEEP.SYNCS 0x989680 ;  /* 0x009896800000a95d */ /* 0x004fea0003900000 */
[----:B------:R-:W2:Y:S02]  /*13b00*/  @!P2 SYNCS.PHASECHK.TRANS64 P2, [R5+URZ+0x31c30], R0 ;  /* 0x031c30000500a5a7 */ /* 0x000ea4000804007f */
[----:B--2---:R-:W-:Y:S05]  /*13b10*/  @!P2 BRA `(.L_x_11813) ;  /* 0xfffffffc00eca947 */ /* 0x004fea000383ffff */
[----:B------:R-:W-:Y:S05]  /*13b20*/  BRA `(.L_x_11810) ;  /* 0xffffff5800747947 */ /* 0x000fea000383ffff */
.L_x_11817:
[----:B-1----:R-:W-:-:S04]  /*13b30*/  IMAD.U32 R5, RZ, RZ, UR4 ;  /* 0x00000004ff057e24 */ /* 0x002fc8000f8e00ff */
[----:B------:R1:W2:Y:S03]  /*13b40*/  SYNCS.PHASECHK.TRANS64.TRYWAIT P2, [R5+URZ+0x31c50], R0 ;  /* 0x031c5000050075a7 */ /* 0x0002a6000804017f */
[----:B--2---:R-:W-:Y:S05]  /*13b50*/  @!P2 NANOSLEEP.SYNCS 0x989680 ;  /* 0x009896800000a95d */ /* 0x004fea0003900000 */
[----:B------:R-:W2:Y:S02]  /*13b60*/  @!P2 SYNCS.PHASECHK.TRANS64 P2, [R5+URZ+0x31c50], R0 ;  /* 0x031c50000500a5a7 */ /* 0x000ea4000804007f */
[----:B--2---:R-:W-:Y:S05]  /*13b70*/  @!P2 BRA `(.L_x_11817) ;  /* 0xfffffffc00eca947 */ /* 0x004fea000383ffff */
[----:B------:R-:W-:Y:S05]  /*13b80*/  BRA `(.L_x_11814) ;  /* 0xffffff7000107947 */ /* 0x000fea000383ffff */
.L_x_11822:
[----:B-1----:R-:W-:-:S04]  /*13b90*/  IMAD.U32 R7, RZ, RZ, UR5 ;  /* 0x00000005ff077e24 */ /* 0x002fc8000f8e00ff */
[----:B------:R1:W3:Y:S03]  /*13ba0*/  SYNCS.PHASECHK.TRANS64.TRYWAIT P0, [R7+URZ+0x31c50], R6 ;  /* 0x031c5006070075a7 */ /* 0x0002e6000800017f */
[----:B---3--:R-:W-:Y:S05]  /*13bb0*/  @!P0 NANOSLEEP.SYNCS 0x989680 ;  /* 0x009896800000895d */ /* 0x008fea0003900000 */
[----:B------:R-:W3:Y:S02]  /*13bc0*/  @!P0 SYNCS.PHASECHK.TRANS64 P0, [R7+URZ+0x31c50], R6 ;  /* 0x031c5006070085a7 */ /* 0x000ee4000800007f */
[----:B---3--:R-:W-:Y:S05]  /*13bd0*/  @!P0 BRA `(.L_x_11822) ;  /* 0xfffffffc00ec8947 */ /* 0x008fea000383ffff */
[----:B------:R-:W-:Y:S05]  /*13be0*/  BRA `(.L_x_11821) ;  /* 0xffffff8c00f47947 */ /* 0x000fea000383ffff */
.L_x_11844:
[----:B------:R-:W-:Y:S02]  /*13bf0*/  IMAD.MOV.U32 R13, RZ, RZ, R20 ;  /* 0x000000ffff0d7224 */ /* 0x000fe400078e0014 */
[----:B------:R-:W-:Y:S02]  /*13c00*/  IMAD.MOV.U32 R12, RZ, RZ, RZ ;  /* 0x000000ffff0c7224 */ /* 0x000fe400078e00ff */
[----:B------:R-:W-:Y:S02]  /*13c10*/  IMAD.MOV.U32 R11, RZ, RZ, 0x1f ;  /* 0x0000001fff0b7424 */ /* 0x000fe400078e00ff */
[----:B------:R-:W-:-:S07]  /*13c20*/  IMAD.MOV.U32 R15, RZ, RZ, -0x1 ;  /* 0xffffffffff0f7424 */ /* 0x000fce00078e00ff */
[----:B------:R-:W-:Y:S05]  /*13c30*/  WARPSYNC.COLLECTIVE R15, `(.L_x_11939) ;  /* 0x000000000f087348 */ /* 0x000fea0003c00000 */
[----:B------:R0:W1:Y:S02]  /*13c40*/  SHFL.IDX P6, R14, R13, R12, R11 ;  /* 0x0000000c0d0e7389 */ /* 0x00006400000c000b */
[----:B01----:R-:W-:Y:S01]  /*13c50*/  ENDCOLLECTIVE ;  /* 0x000000000000791b */ /* 0x003fe20003800000 */
.L_x_11939:
[----:B------:R-:W-:Y:S05]  /*13c60*/  BRA `(.L_x_11940) ;  /* 0xffffffbc00c47947 */ /* 0x000fea000383ffff */
.L_x_11846:
[----:B------:R-:W-:Y:S01]  /*13c70*/  BSSY B0, `(.L_x_11941) ;  /* 0x0000006000007945 */ /* 0x000fe20003800000 */
[----:B------:R-:W-:-:S07]  /*13c80*/  IMAD.MOV.U32 R15, RZ, RZ, -0x1 ;  /* 0xffffffffff0f7424 */ /* 0x000fce00078e00ff */
[----:B0-----:R-:W-:Y:S05]  /*13c90*/  WARPSYNC.COLLECTIVE R15, `(.L_x_11942) ;  /* 0x000000000f0c7348 */ /* 0x001fea0003c00000 */
[----:B------:R-:W-:Y:S02]  /*13ca0*/  ELECT P6, UR62, PT ;  /* 0x00000000003e782f */ /* 0x000fe400038c0000 */
[----:B------:R-:W-:Y:S01]  /*13cb0*/  MOV R14, UR62 ;  /* 0x0000003e000e7c02 */ /* 0x000fe20008000f00 */
[----:B0-----:R-:W-:Y:S10]  /*13cc0*/  ENDCOLLECTIVE ;  /* 0x000000000000791b */ /* 0x001ff40003800000 */
.L_x_11942:
[----:B------:R-:W-:Y:S05]  /*13cd0*/  BSYNC B0 ;  /* 0x0000000000007941 */ /* 0x000fea0003800000 */
.L_x_11941:
[----:B------:R-:W-:Y:S05]  /*13ce0*/  BRA `(.L_x_11943) ;  /* 0xffffffbc00c07947 */ /* 0x000fea000383ffff */
.L_x_11848:
[----:B-1----:R1:W2:Y:S02]  /*13cf0*/  SYNCS.PHASECHK.TRANS64.TRYWAIT P0, [R3+URZ+0x31c40], R0 ;  /* 0x031c4000030075a7 */ /* 0x0022a4000800017f */
[----:B--2---:R-:W-:Y:S05]  /*13d00*/  @!P0 NANOSLEEP.SYNCS 0x989680 ;  /* 0x009896800000895d */ /* 0x004fea0003900000 */
[----:B------:R-:W2:Y:S02]  /*13d10*/  @!P0 SYNCS.PHASECHK.TRANS64 P0, [R3+URZ+0x31c40], R0 ;  /* 0x031c4000030085a7 */ /* 0x000ea4000800007f */
[----:B--2---:R-:W-:Y:S05]  /*13d20*/  @!P0 BRA `(.L_x_11848) ;  /* 0xfffffffc00f08947 */ /* 0x004fea000383ffff */
[----:B------:R-:W-:Y:S05]  /*13d30*/  BRA `(.L_x_11944) ;  /* 0xffffffc000207947 */ /* 0x000fea000383ffff */
.L_x_11852:
[----:B------:R-:W-:Y:S02]  /*13d40*/  IMAD.MOV.U32 R13, RZ, RZ, R4 ;  /* 0x000000ffff0d7224 */ /* 0x000fe400078e0004 */
[----:B------:R-:W-:Y:S02]  /*13d50*/  IMAD.MOV.U32 R12, RZ, RZ, RZ ;  /* 0x000000ffff0c7224 */ /* 0x000fe400078e00ff */
[----:B------:R-:W-:Y:S02]  /*13d60*/  IMAD.MOV.U32 R11, RZ, RZ, 0x1c1f ;  /* 0x00001c1fff0b7424 */ /* 0x000fe400078e00ff */
[----:B------:R-:W-:Y:S02]  /*13d70*/  IMAD.MOV.U32 R15, RZ, RZ, -0x1 ;  /* 0xffffffffff0f7424 */ /* 0x000fe400078e00ff */
[----:B------:R-:W-:-:S07]  /*13d80*/  IMAD.U32 R6, RZ, RZ, UR44 ;  /* 0x0000002cff067e24 */ /* 0x000fce000f8e00ff */
[----:B------:R-:W-:Y:S05]  /*13d90*/  WARPSYNC.COLLECTIVE R15, `(.L_x_11945) ;  /* 0x000000000f087348 */ /* 0x000fea0003c00000 */
[----:B------:R0:W1:Y:S02]  /*13da0*/  SHFL.IDX P6, R14, R13, R12, R11 ;  /* 0x0000000c0d0e7389 */ /* 0x00006400000c000b */
[----:B01----:R-:W-:Y:S01]  /*13db0*/  ENDCOLLECTIVE ;  /* 0x000000000000791b */ /* 0x003fe20003800000 */
.L_x_11945:
[----:B------:R-:W-:-:S04]  /*13dc0*/  IMAD R6, R6, 0xc0, R21 ;  /* 0x000000c006067824 */ /* 0x000fc800078e0215 */
[----:B------:R-:W-:Y:S02]  /*13dd0*/  VIADD R10, R6, 0x20 ;  /* 0x00000020060a7836 */ /* 0x000fe40000000000 */
[----:B------:R-:W-:Y:S02]  /*13de0*/  IMAD.MOV.U32 R13, RZ, RZ, R0 ;  /* 0x000000ffff0d7224 */ /* 0x000fe400078e0000 */
[----:B------:R-:W-:-:S07]  /*13df0*/  IMAD.MOV.U32 R2, RZ, RZ, R14 ;  /* 0x000000ffff027224 */ /* 0x000fce00078e000e */
[----:B------:R-:W-:Y:S05]  /*13e00*/  WARPSYNC.COLLECTIVE R15, `(.L_x_11946) ;  /* 0x000000000f087348 */ /* 0x000fea0003c00000 */
[----:B------:R0:W1:Y:S02]  /*13e10*/  SHFL.IDX P6, R14, R13, R12, R11 ;  /* 0x0000000c0d0e7389 */ /* 0x00006400000c000b */
[----:B01----:R-:W-:Y:S01]  /*13e20*/  ENDCOLLECTIVE ;  /* 0x000000000000791b */ /* 0x003fe20003800000 */
.L_x_11946:
        /* <DEDUP_REMOVED lines=23> */
.L_x_11947:
[----:B------:R-:W-:Y:S02]  /*13fa0*/  IMAD.MOV.U32 R13, RZ, RZ, R0 ;  /* 0x000000ffff0d7224 */ /* 0x000fe400078e0000 */
[----:B------:R-:W-:-:S07]  /*13fb0*/  IMAD.MOV.U32 R2, RZ, RZ, R14 ;  /* 0x000000ffff027224 */ /* 0x000fce00078e000e */
[----:B------:R-:W-:Y:S05]  /*13fc0*/  WARPSYNC.COLLECTIVE R15, `(.L_x_11948) ;  /* 0x000000000f087348 */ /* 0x000fea0003c00000 */
[----:B------:R0:W1:Y:S02]  /*13fd0*/  SHFL.IDX P6, R14, R13, R12, R11 ;  /* 0x0000000c0d0e7389 */ /* 0x00006400000c000b */
[----:B01----:R-:W-:Y:S01]  /*13fe0*/  ENDCOLLECTIVE ;  /* 0x000000000000791b */ /* 0x003fe20003800000 */
.L_x_11948:
        /* <DEDUP_REMOVED lines=19> */
.L_x_11949:
[----:B------:R-:W-:Y:S02]  /*14120*/  IMAD.MOV.U32 R13, RZ, RZ, R0 ;  /* 0x000000ffff0d7224 */ /* 0x000fe400078e0000 */
[----:B------:R-:W-:-:S07]  /*14130*/  IMAD.MOV.U32 R2, RZ, RZ, R14 ;  /* 0x000000ffff027224 */ /* 0x000fce00078e000e */
[----:B------:R-:W-:Y:S05]  /*14140*/  WARPSYNC.COLLECTIVE R15, `(.L_x_11950) ;  /* 0x000000000f087348 */ /* 0x000fea0003c00000 */
[----:B------:R0:W1:Y:S02]  /*14150*/  SHFL.IDX P6, R14, R13, R12, R11 ;  /* 0x0000000c0d0e7389 */ /* 0x00006400000c000b */
[----:B01----:R-:W-:Y:S01]  /*14160*/  ENDCOLLECTIVE ;  /* 0x000000000000791b */ /* 0x003fe20003800000 */
.L_x_11950:
        /* <DEDUP_REMOVED lines=18> */
.L_x_11951:
[----:B------:R-:W-:Y:S02]  /*14290*/  IMAD.MOV.U32 R13, RZ, RZ, R0 ;  /* 0x000000ffff0d7224 */ /* 0x000fe400078e0000 */
[----:B------:R-:W-:-:S05]  /*142a0*/  VIADD R0, R6, 0x60 ;  /* 0x0000006006007836 */ /* 0x000fca0000000000 */
[----:B------:R-:W-:Y:S01]  /*142b0*/  ISETP.GE.AND P4, PT, R0, R5, PT ;  /* 0x000000050000720c */ /* 0x000fe20003f86270 */
[----:B------:R-:W-:Y:S02]  /*142c0*/  VIADD R0, R6, 0x80 ;  /* 0x0000008006007836 */ /* 0x000fe40000000000 */
[----:B------:R-:W-:-:S10]  /*142d0*/  IMAD.MOV.U32 R4, RZ, RZ, R14 ;  /* 0x000000ffff047224 */ /* 0x000fd400078e000e */
[----:B------:R-:W-:Y:S05]  /*142e0*/  WARPSYNC.COLLECTIVE R15, `(.L_x_11952) ;  /* 0x000000000f087348 */ /* 0x000fea0003c00000 */
[----:B------:R0:W1:Y:S02]  /*142f0*/  SHFL.IDX P6, R14, R13, R12, R11 ;  /* 0x0000000c0d0e7389 */ /* 0x00006400000c000b */
[----:B01----:R-:W-:Y:S01]  /*14300*/  ENDCOLLECTIVE ;  /* 0x000000000000791b */ /* 0x003fe20003800000 */
.L_x_11952:
[----:B------:R-:W-:Y:S01]  /*14310*/  ULDC.64 UR4, c[0x0][0x208] ;  /* 0x0000820000047ab9 */ /* 0x000fe20000000a00 */
[----:B------:R-:W-:Y:S02]  /*14320*/  IMAD.MOV.U32 R13, RZ, RZ, R7 ;  /* 0x000000ffff0d7224 */ /* 0x000fe400078e0007 */
[----:B------:R-:W-:Y:S01]  /*14330*/  IMAD.MOV.U32 R12, RZ, RZ, RZ ;  /* 0x000000ffff0c7224 */ /* 0x000fe200078e00ff */
        /* <DEDUP_REMOVED lines=14> */
.L_x_11953:
[----:B------:R-:W-:Y:S02]  /*14420*/  IMAD.MOV.U32 R13, RZ, RZ, R8 ;  /* 0x000000ffff0d7224 */ /* 0x000fe400078e0008 */
[----:B------:R-:W-:-:S07]  /*14430*/  IMAD.MOV.U32 R0, RZ, RZ, R14 ;  /* 0x000000ffff007224 */ /* 0x000fce00078e000e */
[----:B------:R-:W-:Y:S05]  /*14440*/  WARPSYNC.COLLECTIVE R15, `(.L_x_11954) ;  /* 0x000000000f087348 */ /* 0x000fea0003c00000 */
[----:B------:R0:W1:Y:S02]  /*14450*/  SHFL.IDX P6, R14, R13, R12, R11 ;  /* 0x0000000c0d0e7389 */ /* 0x00006400000c000b */
[----:B01----:R-:W-:Y:S01]  /*14460*/  ENDCOLLECTIVE ;  /* 0x000000000000791b */ /* 0x003fe20003800000 */
.L_x_11954:
[----:B------:R-:W-:Y:S01]  /*14470*/  ULDC.64 UR4, c[0x0][0x208] ;  /* 0x0000820000047ab9 */ /* 0x000fe20000000a00 */
[----:B------:R-:W-:Y:S02]  /*14480*/  IMAD.MOV.U32 R13, RZ, RZ, R7 ;  /* 0x000000ffff0d7224 */ /* 0x000fe400078e0007 */
[----:B------:R-:W-:Y:S01]  /*14490*/  IMAD.MOV.U32 R12, RZ, RZ, 0x1 ;  /* 0x00000001ff0c7424 */ /* 0x000fe200078e00ff */
        /* <DEDUP_REMOVED lines=13> */
.L_x_11955:
[----:B------:R-:W-:Y:S02]  /*14570*/  IMAD.MOV.U32 R13, RZ, RZ, R8 ;  /* 0x000000ffff0d7224 */ /* 0x000fe400078e0008 */
[----:B------:R-:W-:-:S07]  /*14580*/  IMAD.MOV.U32 R7, RZ, RZ, R14 ;  /* 0x000000ffff077224 */ /* 0x000fce00078e000e */
[----:B------:R-:W-:Y:S05]  /*14590*/  WARPSYNC.COLLECTIVE R15, `(.L_x_11956) ;  /* 0x000000000f087348 */ /* 0x000fea0003c00000 */
[----:B------:R0:W1:Y:S02]  /*145a0*/  SHFL.IDX P6, R14, R13, R12, R11 ;  /* 0x0000000c0d0e7389 */ /* 0x00006400000c000b */
[----:B01----:R-:W-:Y:S01]  /*145b0*/  ENDCOLLECTIVE ;  /* 0x000000000000791b */ /* 0x003fe20003800000 */
.L_x_11956:
[----:B------:R-:W-:Y:S05]  /*145c0*/  BRA `(.L_x_11957) ;  /* 0xffffffc400407947 */ /* 0x000fea000383ffff */
.L_x_11855:
[----:B0-----:R0:W1:Y:S02]  /*145d0*/  SYNCS.PHASECHK.TRANS64.TRYWAIT P0, [R17+URZ+0x31c20], R2 ;  /* 0x031c2002110075a7 */ /* 0x001064000800017f */
[----:B-1----:R-:W-:Y:S05]  /*145e0*/  @!P0 NANOSLEEP.SYNCS 0x989680 ;  /* 0x009896800000895d */ /* 0x002fea0003900000 */
[----:B------:R-:W1:Y:S02]  /*145f0*/  @!P0 SYNCS.PHASECHK.TRANS64 P0, [R17+URZ+0x31c20], R2 ;  /* 0x031c2002110085a7 */ /* 0x000e64000800007f */
[----:B-1----:R-:W-:Y:S05]  /*14600*/  @!P0 BRA `(.L_x_11855) ;  /* 0xfffffffc00f08947 */ /* 0x002fea000383ffff */
[----:B------:R-:W-:Y:S05]  /*14610*/  BRA `(.L_x_11958) ;  /* 0xffffffc400ac7947 */ /* 0x000fea000383ffff */
.L_x_11862:
[----:B0-----:R0:W1:Y:S02]  /*14620*/  SYNCS.PHASECHK.TRANS64.TRYWAIT P0, [R2+URZ+0x31c40], R3 ;  /* 0x031c4003020075a7 */ /* 0x001064000800017f */
[----:B-1----:R-:W-:Y:S05]  /*14630*/  @!P0 NANOSLEEP.SYNCS 0x989680 ;  /* 0x009896800000895d */ /* 0x002fea0003900000 */
[----:B------:R-:W1:Y:S02]  /*14640*/  @!P0 SYNCS.PHASECHK.TRANS64 P0, [R2+URZ+0x31c40], R3 ;  /* 0x031c4003020085a7 */ /* 0x000e64000800007f */
[----:B-1----:R-:W-:Y:S05]  /*14650*/  @!P0 BRA `(.L_x_11862) ;  /* 0xfffffffc00f08947 */ /* 0x002fea000383ffff */
[----:B------:R-:W-:Y:S05]  /*14660*/  BRA `(.L_x_11959) ;  /* 0xffffffc800607947 */ /* 0x000fea000383ffff */
.L_x_11869:
[----:B0-----:R0:W1:Y:S02]  /*14670*/  SYNCS.PHASECHK.TRANS64.TRYWAIT P0, [R3+URZ+0x60], R2 ;  /* 0x00006002030075a7 */ /* 0x001064000800017f */
[----:B-1----:R-:W-:Y:S05]  /*14680*/  @!P0 NANOSLEEP.SYNCS 0x989680 ;  /* 0x009896800000895d */ /* 0x002fea0003900000 */
[----:B------:R-:W1:Y:S02]  /*14690*/  @!P0 SYNCS.PHASECHK.TRANS64 P0, [R3+URZ+0x60], R2 ;  /* 0x00006002030085a7 */ /* 0x000e64000800007f */
[----:B-1----:R-:W-:Y:S05]  /*146a0*/  @!P0 BRA `(.L_x_11869) ;  /* 0xfffffffc00f08947 */ /* 0x002fea000383ffff */
[----:B------:R-:W-:Y:S05]  /*146b0*/  BRA `(.L_x_11960) ;  /* 0xffffffcc00507947 */ /* 0x000fea000383ffff */
.L_x_11880:
[----:B0-----:R0:W1:Y:S02]  /*146c0*/  SYNCS.PHASECHK.TRANS64.TRYWAIT P0, [R3+URZ+0x31c40], R2 ;  /* 0x031c4002030075a7 */ /* 0x001064000800017f */
[----:B-1----:R-:W-:Y:S05]  /*146d0*/  @!P0 NANOSLEEP.SYNCS 0x989680 ;  /* 0x009896800000895d */ /* 0x002fea0003900000 */
[----:B------:R-:W1:Y:S02]  /*146e0*/  @!P0 SYNCS.PHASECHK.TRANS64 P0, [R3+URZ+0x31c40], R2 ;  /* 0x031c4002030085a7 */ /* 0x000e64000800007f */
[----:B-1----:R-:W-:Y:S05]  /*146f0*/  @!P0 BRA `(.L_x_11880) ;  /* 0xfffffffc00f08947 */ /* 0x002fea000383ffff */
[----:B------:R-:W-:Y:S05]  /*14700*/  BRA `(.L_x_11961) ;  /* 0xffffffd400007947 */ /* 0x000fea000383ffff */
.L_x_11887:
[----:B0-----:R0:W1:Y:S02]  /*14710*/  SYNCS.PHASECHK.TRANS64.TRYWAIT P0, [R12+URZ+0x60], R23 ;  /* 0x000060170c0075a7 */ /* 0x001064000800017f */
[----:B-1----:R-:W-:Y:S05]  /*14720*/  @!P0 NANOSLEEP.SYNCS 0x989680 ;  /* 0x009896800000895d */ /* 0x002fea0003900000 */
[----:B------:R-:W1:Y:S02]  /*14730*/  @!P0 SYNCS.PHASECHK.TRANS64 P0, [R12+URZ+0x60], R23 ;  /* 0x000060170c0085a7 */ /* 0x000e64000800007f */
[----:B-1----:R-:W-:Y:S05]  /*14740*/  @!P0 BRA `(.L_x_11887) ;  /* 0xfffffffc00f08947 */ /* 0x002fea000383ffff */
[----:B------:R-:W-:Y:S05]  /*14750*/  BRA `(.L_x_11962) ;  /* 0xffffffd400f87947 */ /* 0x000fea000383ffff */
.L_x_11897:
[----:B0-----:R0:W1:Y:S02]  /*14760*/  SYNCS.PHASECHK.TRANS64.TRYWAIT P0, [R2+URZ+0x31c40], R3 ;  /* 0x031c4003020075a7 */ /* 0x001064000800017f */
[----:B-1----:R-:W-:Y:S05]  /*14770*/  @!P0 NANOSLEEP.SYNCS 0x989680 ;  /* 0x009896800000895d */ /* 0x002fea0003900000 */
[----:B------:R-:W1:Y:S02]  /*14780*/  @!P0 SYNCS.PHASECHK.TRANS64 P0, [R2+URZ+0x31c40], R3 ;  /* 0x031c4003020085a7 */ /* 0x000e64000800007f */
[----:B-1----:R-:W-:Y:S05]  /*14790*/  @!P0 BRA `(.L_x_11897) ;  /* 0xfffffffc00f08947 */ /* 0x002fea000383ffff */
[----:B------:R-:W-:Y:S05]  /*147a0*/  BRA `(.L_x_11963) ;  /* 0xffffffdc007c7947 */ /* 0x000fea000383ffff */
.L_x_11904:
[----:B0-----:R0:W1:Y:S02]  /*147b0*/  SYNCS.PHASECHK.TRANS64.TRYWAIT P0, [R8+URZ+0x60], R2 ;  /* 0x00006002080075a7 */ /* 0x001064000800017f */
[----:B-1----:R-:W-:Y:S05]  /*147c0*/  @!P0 NANOSLEEP.SYNCS 0x989680 ;  /* 0x009896800000895d */ /* 0x002fea0003900000 */
[----:B------:R-:W1:Y:S02]  /*147d0*/  @!P0 SYNCS.PHASECHK.TRANS64 P0, [R8+URZ+0x60], R2 ;  /* 0x00006002080085a7 */ /* 0x000e64000800007f */
[----:B-1----:R-:W-:Y:S05]  /*147e0*/  @!P0 BRA `(.L_x_11904) ;  /* 0xfffffffc00f08947 */ /* 0x002fea000383ffff */
[----:B------:R-:W-:Y:S05]  /*147f0*/  BRA `(.L_x_11964) ;  /* 0xffffffe000787947 */ /* 0x000fea000383ffff */
.L_x_11916:
[----:B-1----:R1:W2:Y:S02]  /*14800*/  SYNCS.PHASECHK.TRANS64.TRYWAIT P0, [R3+URZ+0x31c60], R0 ;  /* 0x031c6000030075a7 */ /* 0x0022a4000800017f */
[----:B--2---:R-:W-:Y:S05]  /*14810*/  @!P0 NANOSLEEP.SYNCS 0x989680 ;  /* 0x009896800000895d */ /* 0x004fea0003900000 */
[----:B------:R-:W2:Y:S02]  /*14820*/  @!P0 SYNCS.PHASECHK.TRANS64 P0, [R3+URZ+0x31c60], R0 ;  /* 0x031c6000030085a7 */ /* 0x000ea4000800007f */
[----:B--2---:R-:W-:Y:S05]  /*14830*/  @!P0 BRA `(.L_x_11916) ;  /* 0xfffffffc00f08947 */ /* 0x004fea000383ffff */
[----:B------:R-:W-:Y:S05]  /*14840*/  BRA `(.L_x_11965) ;  /* 0xffffffe400e47947 */ /* 0x000fea000383ffff */
.L_x_11924:
        /* <DEDUP_REMOVED lines=8> */
.L_x_11967:
[----:B------:R-:W-:Y:S05]  /*148d0*/  BSYNC B0 ;  /* 0x0000000000007941 */ /* 0x000fea0003800000 */
.L_x_11966:
[----:B------:R-:W-:Y:S05]  /*148e0*/  BRA `(.L_x_11968) ;  /* 0xffffffec00007947 */ /* 0x000fea000383ffff */
.L_x_11927:
[----:B-1----:R1:W2:Y:S02]  /*148f0*/  SYNCS.PHASECHK.TRANS64.TRYWAIT P0, [R7+URZ+0x31c20], R0 ;  /* 0x031c2000070075a7 */ /* 0x0022a4000800017f */
[----:B--2---:R-:W-:Y:S05]  /*14900*/  @!P0 NANOSLEEP.SYNCS 0x989680 ;  /* 0x009896800000895d */ /* 0x004fea0003900000 */
[----:B------:R-:W2:Y:S02]  /*14910*/  @!P0 SYNCS.PHASECHK.TRANS64 P0, [R7+URZ+0x31c20], R0 ;  /* 0x031c2000070085a7 */ /* 0x000ea4000800007f */
[----:B--2---:R-:W-:Y:S05]  /*14920*/  @!P0 BRA `(.L_x_11927) ;  /* 0xfffffffc00f08947 */ /* 0x004fea000383ffff */
[----:B------:R-:W-:Y:S05]  /*14930*/  BRA `(.L_x_11969) ;  /* 0xffffffec00487947 */ /* 0x000fea000383ffff */
.L_x_11928:
        /* <DEDUP_REMOVED lines=11> */
.L_x_11971:
[----:B------:R-:W-:Y:S05]  /*149f0*/  BSYNC B0 ;  /* 0x0000000000007941 */ /* 0x000fea0003800000 */
.L_x_11970:
[----:B------:R-:W-:Y:S05]  /*14a00*/  BRA `(.L_x_11972) ;  /* 0xffffffec00307947 */ /* 0x000fea000383ffff */
.L_x_11931:
[----:B------:R-:W-:Y:S01]  /*14a10*/  BSSY B1, `(.L_x_11973) ;  /* 0x0000006000017945 */ /* 0x000fe20003800000 */
[----:B------:R-:W-:-:S07]  /*14a20*/  IMAD.MOV.U32 R15, RZ, RZ, -0x1 ;  /* 0xffffffffff0f7424 */ /* 0x000fce00078e00ff */
[----:B01----:R-:W-:Y:S05]  /*14a30*/  WARPSYNC.COLLECTIVE R15, `(.L_x_11974) ;  /* 0x000000000f0c7348 */ /* 0x003fea0003c00000 */
[----:B------:R-:W-:Y:S02]  /*14a40*/  ELECT P6, UR62, PT ;  /* 0x00000000003e782f */ /* 0x000fe400038c0000 */
[----:B------:R-:W-:Y:S01]  /*14a50*/  MOV R14, UR62 ;  /* 0x0000003e000e7c02 */ /* 0x000fe20008000f00 */
[----:B01----:R-:W-:Y:S10]  /*14a60*/  ENDCOLLECTIVE ;  /* 0x000000000000791b */ /* 0x003ff40003800000 */
.L_x_11974:
[----:B------:R-:W-:Y:S05]  /*14a70*/  BSYNC B1 ;  /* 0x0000000000017941 */ /* 0x000fea0003800000 */
.L_x_11973:
[----:B------:R-:W-:Y:S05]  /*14a80*/  BRA `(.L_x_11975) ;  /* 0xffffffec00287947 */ /* 0x000fea000383ffff */
.L_x_11933:
[----:B-1----:R1:W2:Y:S02]  /*14a90*/  SYNCS.PHASECHK.TRANS64.TRYWAIT P0, [R5+URZ], R4 ;  /* 0x00000004050075a7 */ /* 0x0022a4000800017f */
[----:B--2---:R-:W-:Y:S05]  /*14aa0*/  @!P0 NANOSLEEP.SYNCS 0x989680 ;  /* 0x009896800000895d */ /* 0x004fea0003900000 */
[----:B------:R-:W2:Y:S02]  /*14ab0*/  @!P0 SYNCS.PHASECHK.TRANS64 P0, [R5+URZ], R4 ;  /* 0x00000004050085a7 */ /* 0x000ea4000800007f */
[----:B--2---:R-:W-:Y:S05]  /*14ac0*/  @!P0 BRA `(.L_x_11933) ;  /* 0xfffffffc00f08947 */ /* 0x004fea000383ffff */
[----:B------:R-:W-:Y:S05]  /*14ad0*/  BRA `(.L_x_11976) ;  /* 0xffffffec00647947 */ /* 0x000fea000383ffff */
.L_x_11934:
[----:B--2---:R2:W3:Y:S02]  /*14ae0*/  SYNCS.PHASECHK.TRANS64.TRYWAIT P0, [R3+URZ], R0 ;  /* 0x00000000030075a7 */ /* 0x0044e4000800017f */
[----:B---3--:R-:W-:Y:S05]  /*14af0*/  @!P0 NANOSLEEP.SYNCS 0x989680 ;  /* 0x009896800000895d */ /* 0x008fea0003900000 */
[----:B------:R-:W3:Y:S02]  /*14b00*/  @!P0 SYNCS.PHASECHK.TRANS64 P0, [R3+URZ], R0 ;  /* 0x00000000030085a7 */ /* 0x000ee4000800007f */
[----:B---3--:R-:W-:Y:S05]  /*14b10*/  @!P0 BRA `(.L_x_11934) ;  /* 0xfffffffc00f08947 */ /* 0x008fea000383ffff */
[----:B------:R-:W-:Y:S05]  /*14b20*/  BRA `(.L_x_11977) ;  /* 0xffffffec00587947 */ /* 0x000fea000383ffff */
.L_x_11936:
[----:B-1----:R1:W2:Y:S02]  /*14b30*/  SYNCS.PHASECHK.TRANS64.TRYWAIT P0, [R5+URZ], R4 ;  /* 0x00000004050075a7 */ /* 0x0022a4000800017f */
[----:B--2---:R-:W-:Y:S05]  /*14b40*/  @!P0 NANOSLEEP.SYNCS 0x989680 ;  /* 0x009896800000895d */ /* 0x004fea0003900000 */
[----:B------:R-:W2:Y:S02]  /*14b50*/  @!P0 SYNCS.PHASECHK.TRANS64 P0, [R5+URZ], R4 ;  /* 0x00000004050085a7 */ /* 0x000ea4000800007f */
[----:B--2---:R-:W-:Y:S05]  /*14b60*/  @!P0 BRA `(.L_x_11936) ;  /* 0xfffffffc00f08947 */ /* 0x004fea000383ffff */
[----:B------:R-:W-:Y:S05]  /*14b70*/  BRA `(.L_x_11978) ;  /* 0xffffffec005c7947 */ /* 0x000fea000383ffff */
.L_x_11979:
        /* <DEDUP_REMOVED lines=16> */
.L_x_15329:


//--------------------- .text._ZN7cutlass13device_kernelIN5flash11enable_sm90INS1_16FlashAttnFwdSm90INS1_25CollectiveMainloopFwdSm90ILi2EN4cute5tupleIJNS5_1CILi1EEES8_S8_EEENS6_IJNS7_ILi192EEENS7_ILi144EEENS7_ILi96EEEEEELi96ENS_6half_tEfNS_4arch4Sm90ELb1ELb0ELb0ELb1ELb0ELb0ELb0ELb0ELb1ELb1ELb0ELb0EEENS1_21CollectiveEpilogueFwdINS6_IJSA_SC_SB_EEES9_SE_SG_Li384ELb1ELb1ELb0ELb0EEENS1_36VarlenDynamicPersistentTileSchedulerILi192ELi144ELi384ELi128ELb0ELb1ELb1ELb1ELb1ELb1EEEEEEEEEvNT_6ParamsE --------------------------
	.section	.text._ZN7cutlass13device_kernelIN5flash11enable_sm90INS1_16FlashAttnFwdSm90INS1_25CollectiveMainloopFwdSm90ILi2EN4cute5tupleIJNS5_1CILi1EEES8_S8_EEENS6_IJNS7_ILi192EEENS7_ILi144EEENS7_ILi96EEEEEELi96ENS_6half_tEfNS_4arch4Sm90ELb1ELb0ELb0ELb1ELb0ELb0ELb0ELb0ELb1ELb1ELb0ELb0EEENS1_21CollectiveEpilogueFwdINS6_IJSA_SC_SB_EEES9_SE_SG_Li384ELb1ELb1ELb0ELb0EEENS1_36VarlenDynamicPersistentTileSchedulerILi192ELi144ELi384ELi128ELb0ELb1ELb1ELb1ELb1ELb1EEEEEEEEEvNT_6ParamsE,"ax",@progbits
	.align	128
.text._ZN7cutlass13device_kernelIN5flash11enable_sm90INS1_16FlashAttnFwdSm90INS1_25CollectiveMainloopFwdSm90ILi2EN4cute5tupleIJNS5_1CILi1EEES8_S8_EEENS6_IJNS7_ILi192EEENS7_ILi144EEENS7_ILi96EEEEEELi96ENS_6half_tEfNS_4arch4Sm90ELb1ELb0ELb0ELb1ELb0ELb0ELb0ELb0ELb1ELb1ELb0ELb0EEENS1_21CollectiveEpilogueFwdINS6_IJSA_SC_SB_EEES9_SE_SG_Li384ELb1ELb1ELb0ELb0EEENS1_36VarlenDynamicPersistentTileSchedulerILi192ELi144ELi384ELi128ELb0ELb1ELb1ELb1ELb1ELb1EEEEEEEEEvNT_6ParamsE:
        .type           _ZN7cutlass13device_kernelIN5flash11enable_sm90INS1_16FlashAttnFwdSm90INS1_25CollectiveMainloopFwdSm90ILi2EN4cute5tupleIJNS5_1CILi1EEES8_S8_EEENS6_IJNS7_ILi192EEENS7_ILi144EEENS7_ILi96EEEEEELi96ENS_6half_tEfNS_4arch4Sm90ELb1ELb0ELb0ELb1ELb0ELb0ELb0ELb0ELb1ELb1ELb0ELb0EEENS1_21CollectiveEpilogueFwdINS6_IJSA_SC_SB_EEES9_SE_SG_Li384ELb1ELb1ELb0ELb0EEENS1_36VarlenDynamicPersistentTileSchedulerILi192ELi144ELi384ELi128ELb0ELb1ELb1ELb1ELb1ELb1EEEEEEEEEvNT_6ParamsE,@function
        .size           _ZN7cutlass13device_kernelIN5flash11enable_sm90INS1_16FlashAttnFwdSm90INS1_25CollectiveMainloopFwdSm90ILi2EN4cute5tupleIJNS5_1CILi1EEES8_S8_EEENS6_IJNS7_ILi192EEENS7_ILi144EEENS7_ILi96EEEEEELi96ENS_6half_tEfNS_4arch4Sm90ELb1ELb0ELb0ELb1ELb0ELb0ELb0ELb0ELb1ELb1ELb0ELb0EEENS1_21CollectiveEpilogueFwdINS6_IJSA_SC_SB_EEES9_SE_SG_Li384ELb1ELb1ELb0ELb0EEENS1_36VarlenDynamicPersistentTileSchedulerILi192ELi144ELi384ELi128ELb0ELb1ELb1ELb1ELb1ELb1EEEEEEEEEvNT_6ParamsE,(.L_x_15330 - _ZN7cutlass13device_kernelIN5flash11enable_sm90INS1_16FlashAttnFwdSm90INS1_25CollectiveMainloopFwdSm90ILi2EN4cute5tupleIJNS5_1CILi1EEES8_S8_EEENS6_IJNS7_ILi192EEENS7_ILi144EEENS7_ILi96EEEEEELi96ENS_6half_tEfNS_4arch4Sm90ELb1ELb0ELb0ELb1ELb0ELb0ELb0ELb0ELb1ELb1ELb0ELb0EEENS1_21CollectiveEpilogueFwdINS6_IJSA_SC_SB_EEES9_SE_SG_Li384ELb1ELb1ELb0ELb0EEENS1_36VarlenDynamicPersistentTileSchedulerILi192ELi144ELi384ELi128ELb0ELb1ELb1ELb1ELb1ELb1EEEEEEEEEvNT_6ParamsE)
        .other          _ZN7cutlass13device_kernelIN5flash11enable_sm90INS1_16FlashAttnFwdSm90INS1_25CollectiveMainloopFwdSm90ILi2EN4cute5tupleIJNS5_1CILi1EEES8_S8_EEENS6_IJNS7_ILi192EEENS7_ILi144EEENS7_ILi96EEEEEELi96ENS_6half_tEfNS_4arch4Sm90ELb1ELb0ELb0ELb1ELb0ELb0ELb0ELb0ELb1ELb1ELb0ELb0EEENS1_21CollectiveEpilogueFwdINS6_IJSA_SC_SB_EEES9_SE_SG_Li384ELb1ELb1ELb0ELb0EEENS1_36VarlenDynamicPersistentTileSchedulerILi192ELi144ELi384ELi128ELb0ELb1ELb1ELb1ELb1ELb1EEEEEEEEEvNT_6ParamsE,@"STO_CUDA_ENTRY STV_DEFAULT"
_ZN7cutlass13device_kernelIN5flash11enable_sm90INS1_16FlashAttnFwdSm90INS1_25CollectiveMainloopFwdSm90ILi2EN4cute5tupleIJNS5_1CILi1EEES8_S8_EEENS6_IJNS7_ILi192EEENS7_ILi144EEENS7_ILi96EEEEEELi96ENS_6half_tEfNS_4arch4Sm90ELb1ELb0ELb0ELb1ELb0ELb0ELb0ELb0ELb1ELb1ELb0ELb0EEENS1_21CollectiveEpilogueFwdINS6_IJSA_SC_SB_EEES9_SE_SG_Li384ELb1ELb1ELb0ELb0EEENS1_36VarlenDynamicPersistentTileSchedulerILi192ELi144ELi384ELi128ELb0ELb1ELb1ELb1ELb1ELb1EEEEEEEEEvNT_6ParamsE:
        /* <DEDUP_REMOVED lines=18> */
.L_x_11981:
[----:B------:R-:W-:Y:S05]  /*0120*/  BSYNC B0 ;  /* 0x0000000000007941 */ /* 0x000fea0003800000 */
.L_x_11980:
        /* <DEDUP_REMOVED lines=41> */
.L_x_11982:
        /* <DEDUP_REMOVED lines=22> */
.L_x_11983:
        /* <DEDUP_REMOVED lines=18> */
.L_x_11984:
        /* <DEDUP_REMOVED lines=22> */
.L_x_11985:
        /* <DEDUP_REMOVED lines=22> */
.L_x_11986:
        /* <DEDUP_REMOVED lines=8> */
.L_x_11988:
[----:B------:R-:W-:-:S08]  /*0980*/  NOP ;  /* 0x0000000000007918 */ /* 0x000fd00000000000 */
[----:B------:R-:W1:Y:S02]  /*0990*/  USETMAXREG.TRY_ALLOC.CTAPOOL UP0, 0xa0 ;  /* 0x000000a0000079c8 */ /* 0x000e640008000600 */
[----:B-1----:R-:W-:-:S13]  /*09a0*/  PLOP3.LUT P0, PT, PT, PT, UP0, 0x80, 0x0 ;  /* 0x000000000000781c */ /* 0x002fda0003f0f008 */
[----:B------:R-:W-:Y:S05]  /*09b0*/  @!P0 BRA `(.L_x_11988) ;  /* 0xfffffffc00f08947 */ /* 0x000fea000383ffff */
[----:B0-----:R-:W0:Y:S01]  /*09c0*/  S2R R2, SR_TID.X ;  /* 0x0000000000027919 */ /* 0x001e220000002100 */
        /* <DEDUP_REMOVED lines=13> */
[----:B------:R-:W2:Y:S01]  /*0aa0*/  LDL R3, [R1+0x34] ;  /* 0x0000340001037983 */ /* 0x000ea20000100800 */
[----:B------:R-:W-:Y:S01]  /*0ab0*/  VIADD R10, R2, 0xffffff80 ;  /* 0xffffff80020a7836 */ /* 0x000fe20000000000 */
[----:B------:R-:W-:Y:S01]  /*0ac0*/  R2UR UR5, R33 ;  /* 0x00000000210572ca */ /* 0x000fe200000e0000 */
[----:B------:R-:W-:Y:S01]  /*0ad0*/  UMOV UR38, URZ ;  /* 0x0000003f00267c82 */ /* 0x000fe20008000000 */
[----:B------:R-:W-:Y:S01]  /*0ae0*/  R2UR UR6, R34 ;  /* 0x00000000220672ca */ /* 0x000fe200000e0000 */
[----:B------:R-:W-:Y:S01]  /*0af0*/  UMOV UR36, URZ ;  /* 0x0000003f00247c82 */ /* 0x000fe20008000000 */
[----:B------:R-:W-:-:S04]  /*0b00*/  SHF.R.S32.HI R0, RZ, 0x1f, R10 ;  /* 0x0000001fff007819 */ /* 0x000fc8000001140a */
[CC--:B------:R-:W-:Y:S02]  /*0b10*/  LEA.HI R2, R0.reuse, R10.reuse, RZ, 0x4 ;  /* 0x0000000a00027211 */ /* 0x0c0fe400078f20ff */
[CC--:B------:R-:W-:Y:S02]  /*0b20*/  LEA.HI R5, R0.reuse, R10.reuse, RZ, 0x5 ;  /* 0x0000000a00057211 */ /* 0x0c0fe400078f28ff */
[----:B------:R-:W-:Y:S02]  /*0b30*/  LEA.HI R153, R0, R10, RZ, 0x7 ;  /* 0x0000000a00997211 */ /* 0x000fe400078f38ff */
[----:B------:R-:W-:Y:S02]  /*0b40*/  SHF.R.S32.HI R8, RZ, 0x5, R5 ;  /* 0x00000005ff087819 */ /* 0x000fe40000011405 */
[----:B------:R-:W-:Y:S02]  /*0b50*/  SHF.R.S32.HI R5, RZ, 0x4, R2 ;  /* 0x00000004ff057819 */ /* 0x000fe40000011402 */
[----:B------:R-:W-:-:S02]  /*0b60*/  LOP3.LUT R152, R153, 0xffffff80, RZ, 0xc0, !PT ;  /* 0xffffff8099987812 */ /* 0x000fc400078ec0ff */
[----:B------:R-:W-:Y:S02]  /*0b70*/  SHF.R.S32.HI R153, RZ, 0x7, R153 ;  /* 0x00000007ff997819 */ /* 0x000fe40000011499 */
[----:B------:R-:W-:Y:S01]  /*0b80*/  LEA.HI R150, R0, R10, RZ, 0x2 ;  /* 0x0000000a00967211 */ /* 0x000fe200078f10ff */
[----:B------:R-:W-:-:S03]  /*0b90*/  IMAD.IADD R152, R10, 0x1, -R152 ;  /* 0x000000010a987824 */ /* 0x000fc600078e0a98 */
[----:B------:R-:W-:Y:S02]  /*0ba0*/  LOP3.LUT R149, R150, 0xfffffffc, RZ, 0xc0, !PT ;  /* 0xfffffffc96957812 */ /* 0x000fe400078ec0ff */
[----:B------:R-:W-:Y:S02]  /*0bb0*/  SHF.R.S32.HI R9, RZ, 0x1f, R152 ;  /* 0x0000001fff097819 */ /* 0x000fe40000011498 */
[----:B------:R-:W-:Y:S01]  /*0bc0*/  SHF.R.S32.HI R150, RZ, 0x2, R150 ;  /* 0x00000002ff967819 */ /* 0x000fe20000011496 */
[----:B------:R-:W-:-:S04]  /*0bd0*/  IMAD.IADD R149, R10, 0x1, -R149 ;  /* 0x000000010a957824 */ /* 0x000fc800078e0a95 */
[----:B------:R-:W-:-:S04]  /*0be0*/  IMAD.SHL.U32 R23, R149, 0x8, RZ ;  /* 0x0000000895177824 */ /* 0x000fc800078e00ff */
[C---:B------:R-:W-:Y:S02]  /*0bf0*/  VIADD R145, R23.reuse, 0x20 ;  /* 0x0000002017917836 */ /* 0x040fe40000000000 */
[----:B------:R-:W-:-:S05]  /*0c00*/  VIADD R147, R23, 0x40 ;  /* 0x0000004017937836 */ /* 0x000fca0000000000 */
[----:B------:R-:W-:Y:S02]  /*0c10*/  SHF.R.S32.HI R157, RZ, 0x1f, R147 ;  /* 0x0000001fff9d7819 */ /* 0x000fe40000011493 */
[----:B--2---:R-:W-:Y:S02]  /*0c20*/  R2UR UR4, R3 ;  /* 0x00000000030472ca */ /* 0x004fe400000e0000 */
[C---:B------:R-:W-:Y:S02]  /*0c30*/  LOP3.LUT R3, R2.reuse, 0xfffffff0, RZ, 0xc0, !PT ;  /* 0xfffffff002037812 */ /* 0x040fe400078ec0ff */
[----:B------:R-:W-:-:S03]  /*0c40*/  LEA.HI R2, R2, R5, RZ, 0x1 ;  /* 0x0000000502027211 */ /* 0x000fc600078f08ff */
[----:B------:R-:W-:Y:S01]  /*0c50*/  IMAD.IADD R3, R10, 0x1, -R3 ;  /* 0x000000010a037824 */ /* 0x000fe200078e0a03 */
[----:B------:R-:W-:-:S04]  /*0c60*/  LOP3.LUT R2, R2, 0x1ffffffe, RZ, 0xc0, !PT ;  /* 0x1ffffffe02027812 */ /* 0x000fc800078ec0ff */
[----:B------:R-:W-:Y:S01]  /*0c70*/  SHF.R.S32.HI R4, RZ, 0x1f, R3 ;  /* 0x0000001fff047819 */ /* 0x000fe20000011403 */
[----:B------:R-:W-:Y:S01]  /*0c80*/  IMAD.IADD R2, R5, 0x1, -R2 ;  /* 0x0000000105027824 */ /* 0x000fe200078e0a02 */
[-C--:B------:R-:W-:Y:S01]  /*0c90*/  LEA.HI R5, R9, R152.reuse, RZ, 0x2 ;  /* 0x0000009809057211 */ /* 0x080fe200078f10ff */
[----:B------:R-:W-:Y:S01]  /*0ca0*/  ULOP3.LUT UR4, UR4, 0x1, URZ, 0xfc, !UPT ;  /* 0x0000000104047892 */ /* 0x000fe2000f8efc3f */
[-C--:B------:R-:W-:Y:S01]  /*0cb0*/  LEA.HI R6, R4, R3.reuse, RZ, 0x3 ;  /* 0x0000000304067211 */ /* 0x080fe200078f18ff */
[----:B------:R-:W-:Y:S01]  /*0cc0*/  IMAD.SHL.U32 R155, R2, 0x8, RZ ;  /* 0x00000008029b7824 */ /* 0x000fe200078e00ff */
[----:B------:R-:W-:Y:S01]  /*0cd0*/  LEA.HI R4, R4, R3, RZ, 0x2 ;  /* 0x0000000304047211 */ /* 0x000fe200078f10ff */
[----:B------:R-:W-:Y:S01]  /*0ce0*/  IMAD.HI R2, R153, 0x55555556, RZ ;  /* 0x5555555699027827 */ /* 0x000fe200078e02ff */
[----:B------:R-:W-:Y:S02]  /*0cf0*/  LEA.HI R9, R9, R152, RZ, 0x5 ;  /* 0x0000009809097211 */ /* 0x000fe400078f28ff */
[----:B------:R-:W-:Y:S01]  /*0d00*/  LOP3.LUT R19, R5, 0x7ffffffc, RZ, 0xc0, !PT ;  /* 0x7ffffffc05137812 */ /* 0x000fe200078ec0ff */
[----:B------:R-:W-:Y:S01]  /*0d10*/  IMAD.SHL.U32 R7, R6, 0x10, RZ ;  /* 0x0000001006077824 */ /* 0x000fe200078e00ff */
[----:B------:R-:W-:Y:S01]  /*0d20*/  LOP3.LUT R6, R4, 0x7fffffc, RZ, 0xc0, !PT ;  /* 0x07fffffc04067812 */ /* 0x000fe200078ec0ff */
[----:B------:R-:W-:Y:S01]  /*0d30*/  IMAD.U32 R156, RZ, RZ, UR4 ;  /* 0x00000004ff9c7e24 */ /* 0x000fe2000f8e00ff */
[----:B------:R-:W-:Y:S01]  /*0d40*/  SHF.R.S32.HI R4, RZ, 0x2, R4 ;  /* 0x00000002ff047819 */ /* 0x000fe20000011404 */
[----:B------:R-:W-:Y:S01]  /*0d50*/  UMOV UR4, URZ ;  /* 0x0000003f00047c82 */ /* 0x000fe20008000000 */
[----:B------:R-:W-:Y:S01]  /*0d60*/  LOP3.LUT R7, R7, 0x7fffff80, RZ, 0xc0, !PT ;  /* 0x7fffff8007077812 */ /* 0x000fe200078ec0ff */
[----:B------:R-:W-:Y:S01]  /*0d70*/  IMAD.IADD R6, R3, 0x1, -R6 ;  /* 0x0000000103067824 */ /* 0x000fe200078e0a06 */
[----:B------:R-:W-:Y:S01]  /*0d80*/  LEA.HI R2, R2, R2, RZ, 0x1 ;  /* 0x0000000202027211 */ /* 0x000fe200078f08ff */
[----:B------:R-:W-:Y:S01]  /*0d90*/  IMAD.SHL.U32 R4, R4, 0x40, RZ ;  /* 0x0000004004047824 */ /* 0x000fe200078e00ff */
[----:B------:R-:W-:Y:S01]  /*0da0*/  SHF.R.S32.HI R9, RZ, 0x5, R9 ;  /* 0x00000005ff097819 */ /* 0x000fe20000011409 */
[----:B------:R-:W-:-:S02]  /*0db0*/  IMAD R7, R8, 0x100, R7 ;  /* 0x0000010008077824 */ /* 0x000fc400078e0207 */
[----:B------:R-:W-:Y:S01]  /*0dc0*/  IMAD R8, R8, 0x10, R3 ;  /* 0x0000001008087824 */ /* 0x000fe200078e0203 */
[----:B------:R-:W-:Y:S01]  /*0dd0*/  SHF.R.S32.HI R3, RZ, 0x1f, R5 ;  /* 0x0000001fff037819 */ /* 0x000fe20000011405 */
[----:B------:R-:W-:Y:S01]  /*0de0*/  IMAD R7, R6, 0x10, R7 ;  /* 0x0000001006077824 */ /* 0x000fe200078e0207 */
[----:B------:R-:W-:Y:S01]  /*0df0*/  SHF.R.S32.HI R6, RZ, 0x2, R5 ;  /* 0x00000002ff067819 */ /* 0x000fe20000011405 */
[----:B------:R-:W-:Y:S01]  /*0e00*/  IMAD R2, R2, -0x3, R153 ;  /* 0xfffffffd02027824 */ /* 0x000fe200078e0299 */
[----:B------:R-:W-:Y:S01]  /*0e10*/  LOP3.LUT R4, R4, 0x40, RZ, 0xc0, !PT ;  /* 0x0000004004047812 */ /* 0x000fe200078ec0ff */
[----:B------:R-:W-:Y:S01]  /*0e20*/  IMAD.U32 R151, RZ, RZ, UR4 ;  /* 0x00000004ff977e24 */ /* 0x000fe2000f8e00ff */
[----:B------:R-:W-:Y:S01]  /*0e30*/  LEA.HI R3, R3, R6, RZ, 0x3 ;  /* 0x0000000603037211 */ /* 0x000fe200078f18ff */
[----:B------:R-:W-:Y:S01]  /*0e40*/  IMAD.IADD R19, R152, 0x1, -R19 ;  /* 0x0000000198137824 */ /* 0x000fe200078e0a13 */
[--C-:B------:R-:W-:Y:S01]  /*0e50*/  LOP3.LUT R0, R4, 0x8, R155.reuse, 0xf8, !PT ;  /* 0x0000000804007812 */ /* 0x100fe200078ef89b */
[----:B------:R-:W-:Y:S01]  /*0e60*/  IMAD.U32 R155, R8, 0x20, R155 ;  /* 0x00000020089b7824 */ /* 0x000fe200078e009b */
[----:B------:R-:W-:-:S02]  /*0e70*/  LOP3.LUT R11, R3, 0xfffffff8, RZ, 0xc0, !PT ;  /* 0xfffffff8030b7812 */ /* 0x000fc400078ec0ff */
[----:B------:R-:W-:-:S03]  /*0e80*/  SHF.R.U32.HI R3, RZ, 0x3, R4 ;  /* 0x00000003ff037819 */ /* 0x000fc60000011604 */
[----:B------:R-:W-:Y:S01]  /*0e90*/  IMAD.IADD R6, R6, 0x1, -R11 ;  /* 0x0000000106067824 */ /* 0x000fe200078e0a0b */
[----:B------:R-:W-:-:S03]  /*0ea0*/  LOP3.LUT R0, R0, R3, RZ, 0x3c, !PT ;  /* 0x0000000300007212 */ /* 0x000fc600078e3cff */
[----:B------:R-:W-:Y:S02]  /*0eb0*/  IMAD R9, R9, 0x10, R6 ;  /* 0x0000001009097824 */ /* 0x000fe400078e0206 */
[----:B------:R-:W-:Y:S02]  /*0ec0*/  IMAD.IADD R0, R0, 0x1, R7 ;  /* 0x0000000100007824 */ /* 0x000fe400078e0207 */
[----:B------:R-:W-:Y:S01]  /*0ed0*/  IMAD R154, R2, 0x40, R9 ;  /* 0x00000040029a7824 */ /* 0x000fe200078e0209 */
[----:B------:R-:W-:-:S04]  /*0ee0*/  LEA.HI R2, R149, R149, RZ, 0x1 ;  /* 0x0000009595027211 */ /* 0x000fc800078f08ff */
[----:B------:R-:W-:-:S05]  /*0ef0*/  LOP3.LUT R2, R2, 0x1ffffffe, RZ, 0xc0, !PT ;  /* 0x1ffffffe02027812 */ /* 0x000fca00078ec0ff */
[----:B------:R-:W-:Y:S01]  /*0f00*/  IMAD.IADD R3, R149, 0x1, -R2 ;  /* 0x0000000195037824 */ /* 0x000fe200078e0a02 */
[----:B------:R-:W-:Y:S02]  /*0f10*/  SHF.R.S32.HI R2, RZ, 0x1f, R145 ;  /* 0x0000001fff027819 */ /* 0x000fe40000011491 */
[----:B------:R-:W-:Y:S01]  /*0f20*/  LEA R2, R0, UR37, 0x1 ;  /* 0x0000002500027c11 */ /* 0x000fe2000f8e08ff */
[----:B------:R-:W-:-:S07]  /*0f30*/  IMAD R22, R3, 0x8, R154 ;  /* 0x0000000803167824 */ /* 0x000fce00078e029a */
.L_x_12034:
[----:B01--4-:R-:W0:Y:S01]  /*0f40*/  LDC.64 R4, c[0x0][0xc88] ;  /* 0x00032200ff047b82 */ /* 0x013e220000000a00 */
[----:B------:R-:W-:Y:S01]  /*0f50*/  ULDC.64 UR12, c[0x0][0x208] ;  /* 0x00008200000c7ab9 */ /* 0x000fe20000000a00 */
[----:B------:R-:W-:Y:S01]  /*0f60*/  ULDC.64 UR8, c[0x0][0xa28] ;  /* 0x00028a0000087ab9 */ /* 0x000fe20000000a00 */
[----:B------:R-:W-:Y:S01]  /*0f70*/  ULDC.64 UR10, c[0x0][0xa18] ;  /* 0x00028600000a7ab9 */ /* 0x000fe20000000a00 */
[----:B0-----:R-:W-:-:S06]  /*0f80*/  IMAD.WIDE R4, R35, 0x4, R4 ;  /* 0x0000000423047825 */ /* 0x001fcc00078e0204 */
[----:B--2---:R-:W2:Y:S01]  /*0f90*/  LDG.E R4, desc[UR12][R4.64] ;  /* 0x0000000c04047981 */ /* 0x004ea2000c1e1900 */
        /* <DEDUP_REMOVED lines=24> */
[----:B------:R-:W-:Y:S01]  /*1120*/  UISETP.NE.AND.EX UP0, UPT, UR9, URZ, UPT, UP0 ;  /* 0x0000003f0900728c */ /* 0x000fe2000bf05300 */
[----:B------:R-:W-:Y:S01]  /*1130*/  ISETP.NE.U32.AND P1, PT, RZ, UR10, PT ;  /* 0x0000000aff007c0c */ /* 0x000fe2000bf25070 */
[----:B------:R-:W-:Y:S01]  /*1140*/  ULDC UR8, c[0x0][0x2f0] ;  /* 0x0000bc0000087ab9 */ /* 0x000fe20000000800 */
[----:B------:R-:W-:Y:S01]  /*1150*/  UMOV UR4, URZ ;  /* 0x0000003f00047c82 */ /* 0x000fe20008000000 */
[----:B------:R-:W-:Y:S01]  /*1160*/  USEL UR7, UR7, 0x1, UP0 ;  /* 0x0000000107077887 */ /* 0x000fe20008000000 */
[----:B------:R-:W-:Y:S01]  /*1170*/  ISETP.NE.AND.EX P1, PT, RZ, UR11, PT, P1 ;  /* 0x0000000bff007c0c */ /* 0x000fe2000bf25310 */
[----:B------:R-:W-:Y:S01]  /*1180*/  ULDC UR61, c[0x0][0x288] ;  /* 0x0000a200003d7ab9 */ /* 0x000fe20000000800 */
[----:B------:R-:W-:Y:S01]  /*1190*/  IMAD.U32 R146, RZ, RZ, UR6 ;  /* 0x00000006ff927e24 */ /* 0x000fe2000f8e00ff */
[----:B------:R-:W-:Y:S01]  /*11a0*/  UIMAD UR8, UR7, UR8, URZ ;  /* 0x00000008070872a4 */ /* 0x000fe2000f8e023f */
[----:B--2---:R-:W-:-:S02]  /*11b0*/  @P0 R2UR UR4, R4 ;  /* 0x00000000040402ca */ /* 0x004fc400000e0000 */
[----:B---3--:R-:W-:Y:S01]  /*11c0*/  @P2 R2UR UR61, R6 ;  /* 0x00000000063d22ca */ /* 0x008fe200000e0000 */
[----:B------:R-:W-:-:S14]  /*11d0*/  @P2 BRA `(.L_x_11989) ;  /* 0x00000000003c2947 */ /* 0x000fdc0003800000 */
        /* <DEDUP_REMOVED lines=15> */
.L_x_11989:
        /* <DEDUP_REMOVED lines=11> */
.L_x_11990:
        /* <DEDUP_REMOVED lines=15> */
.L_x_11991:
[----:B------:R-:W-:Y:S01]  /*1470*/  UIADD3 UR9, -UR4, UR8, URZ ;  /* 0x0000000804097290 */ /* 0x000fe2000fffe13f */
[----:B------:R-:W-:Y:S01]  /*1480*/  PLOP3.LUT P0, PT, PT, PT, PT, 0x80, 0x0 ;  /* 0x000000000000781c */ /* 0x000fe20003f0f070 */
[----:B------:R-:W-:Y:S01]  /*1490*/  UIMAD UR5, UR5, 0xc0, URZ ;  /* 0x000000c0050578a4 */ /* 0x000fe2000f8e023f */
[----:B------:R-:W-:Y:S01]  /*14a0*/  IMAD.MOV.U32 R3, RZ, RZ, RZ ;  /* 0x000000ffff037224 */ /* 0x000fe200078e00ff */
[----:B------:R-:W-:Y:S01]  /*14b0*/  ULDC UR4, c[0x0][0x448] ;  /* 0x0001120000047ab9 */ /* 0x000fe20000000800 */
[----:B------:R-:W-:Y:S02]  /*14c0*/  UIADD3 UR7, UR9, 0x90, -UR61 ;  /* 0x0000009009077890 */ /* 0x000fe4000fffe83d */
[----:B------:R-:W-:Y:S01]  /*14d0*/  IMAD.U32 R17, RZ, RZ, UR9 ;  /* 0x00000009ff117e24 */ /* 0x000fe2000f8e00ff */
[----:B------:R-:W-:Y:S01]  /*14e0*/  UISETP.NE.AND UP0, UPT, UR4, 0x1, UPT ;  /* 0x000000010400788c */ /* 0x000fe2000bf05270 */
[----:B------:R-:W-:Y:S01]  /*14f0*/  IMAD.U32 R18, RZ, RZ, UR5 ;  /* 0x00000005ff127e24 */ /* 0x000fe2000f8e00ff */
[----:B------:R-:W-:Y:S01]  /*1500*/  UIADD3 UR6, UR5, 0xbf, URZ ;  /* 0x000000bf05067890 */ /* 0x000fe2000fffe03f */
[----:B------:R-:W-:Y:S01]  /*1510*/  IMAD.MOV.U32 R16, RZ, RZ, RZ ;  /* 0x000000ffff107224 */ /* 0x000fe200078e00ff */
[----:B------:R-:W-:-:S02]  /*1520*/  CS2R R70, SRZ ;  /* 0x0000000000467805 */ /* 0x000fc4000001ff00 */
[----:B------:R-:W-:Y:S02]  /*1530*/  CS2R R68, SRZ ;  /* 0x0000000000447805 */ /* 0x000fe4000001ff00 */
[----:B------:R-:W-:Y:S02]  /*1540*/  CS2R R66, SRZ ;  /* 0x0000000000427805 */ /* 0x000fe4000001ff00 */
[----:B------:R-:W-:Y:S02]  /*1550*/  CS2R R64, SRZ ;  /* 0x0000000000407805 */ /* 0x000fe4000001ff00 */
[----:B------:R-:W-:Y:S01]  /*1560*/  CS2R R26, SRZ ;  /* 0x00000000001a7805 */ /* 0x000fe2000001ff00 */
[----:B------:R-:W-:Y:S01]  /*1570*/  IMAD.MOV.U32 R62, RZ, RZ, RZ ;  /* 0x000000ffff3e7224 */ /* 0x000fe200078e00ff */
        /* <DEDUP_REMOVED lines=24> */
[----:B------:R-:W-:Y:S01]  /*1700*/  CS2R R36, SRZ ;  /* 0x0000000000247805 */ /* 0x000fe2000001ff00 */
[----:B------:R-:W-:Y:S01]  /*1710*/  IMAD.MOV.U32 R31, RZ, RZ, RZ ;  /* 0x000000ffff1f7224 */ /* 0x000fe200078e00ff */
[----:B------:R-:W-:Y:S01]  /*1720*/  CS2R R6, SRZ ;  /* 0x0000000000067805 */ /* 0x000fe2000001ff00 */
[----:B------:R-:W-:Y:S01]  /*1730*/  UISETP.LT.AND UP0, UPT, UR4, UR6, UPT ;  /* 0x000000060400728c */ /* 0x000fe2000bf01270 */
[----:B------:R-:W-:Y:S02]  /*1740*/  IMAD.MOV.U32 R29, RZ, RZ, RZ ;  /* 0x000000ffff1d7224 */ /* 0x000fe400078e00ff */
[----:B------:R-:W-:Y:S01]  /*1750*/  IMAD.MOV.U32 R0, RZ, RZ, RZ ;  /* 0x000000ffff007224 */ /* 0x000fe200078e00ff */
[----:B------:R-:W-:Y:S01]  /*1760*/  USEL UR39, UR4, UR6, UP0 ;  /* 0x0000000604277287 */ /* 0x000fe20008000000 */
[----:B------:R-:W-:-:S02]  /*1770*/  IMAD.MOV.U32 R12, RZ, RZ, RZ ;  /* 0x000000ffff0c7224 */ /* 0x000fc400078e00ff */
[----:B------:R-:W-:Y:S01]  /*1780*/  IMAD.MOV.U32 R73, RZ, RZ, RZ ;  /* 0x000000ffff497224 */ /* 0x000fe200078e00ff */
[----:B------:R-:W-:Y:S01]  /*1790*/  UISETP.GE.AND UP0, UPT, UR39, 0x1, UPT ;  /* 0x000000012700788c */ /* 0x000fe2000bf06270 */
[----:B------:R-:W-:Y:S02]  /*17a0*/  IMAD.MOV.U32 R14, RZ, RZ, RZ ;  /* 0x000000ffff0e7224 */ /* 0x000fe400078e00ff */
[----:B------:R-:W-:Y:S02]  /*17b0*/  IMAD.MOV.U32 R75, RZ, RZ, RZ ;  /* 0x000000ffff4b7224 */ /* 0x000fe400078e00ff */
[----:B------:R-:W-:Y:S01]  /*17c0*/  IMAD.MOV.U32 R24, RZ, RZ, RZ ;  /* 0x000000ffff187224 */ /* 0x000fe200078e00ff */
[----:B------:R-:W-:Y:S01]  /*17d0*/  PLOP3.LUT P1, PT, PT, PT, UP0, 0x80, 0x0 ;  /* 0x000000000000781c */ /* 0x000fe20003f2f008 */
[----:B------:R-:W-:-:S12]  /*17e0*/  IMAD.MOV.U32 R77, RZ, RZ, RZ ;  /* 0x000000ffff4d7224 */ /* 0x000fd800078e00ff */
        /* <DEDUP_REMOVED lines=34> */
.L_x_11993:
        /* <DEDUP_REMOVED lines=11> */
.L_x_12161:
[----:B------:R-:W-:Y:S05]  /*1ac0*/  @!P0 BRA `(.L_x_11995) ;  /* 0x0000000000048947 */ /* 0x000fea0003800000 */
[----:B------:R-:W-:Y:S01]  /*1ad0*/  BPT.TRAP 0x1 ;  /* 0x000000040000795c */ /* 0x000fe20000300000 */
.L_x_11995:
[----:B0-----:R-:W-:Y:S02]  /*1ae0*/  IMAD.U32 R3, RZ, RZ, UR36 ;  /* 0x00000024ff037e24 */ /* 0x001fe4000f8e00ff */
[----:B------:R-:W-:-:S03]  /*1af0*/  IMAD.U32 R0, RZ, RZ, UR38 ;  /* 0x00000026ff007e24 */ /* 0x000fc6000f8e00ff */
[----:B------:R-:W-:Y:S02]  /*1b00*/  LEA R3, R3, UR37, 0x3 ;  /* 0x0000002503037c11 */ /* 0x000fe4000f8e18ff */
[----:B------:R-:W-:-:S04]  /*1b10*/  SHF.L.U32 R0, R0, 0x1f, RZ ;  /* 0x0000001f00007819 */ /* 0x000fc800000006ff */
[----:B------:R0:W1:Y:S01]  /*1b20*/  SYNCS.PHASECHK.TRANS64.TRYWAIT P2, [R3+URZ+0x31c30], R0 ;  /* 0x031c3000030075a7 */ /* 0x000062000804017f */
[----:B------:R-:W-:Y:S05]  /*1b30*/  @!P0 BRA `(.L_x_11996) ;  /* 0x0000000000048947 */ /* 0x000fea0003800000 */
[----:B------:R-:W-:Y:S01]  /*1b40*/  BPT.TRAP 0x1 ;  /* 0x000000040000795c */ /* 0x000fe20000300000 */
.L_x_11996:
[----:B------:R-:W2:Y:S02]  /*1b50*/  S2R R4, SR_TID.X ;  /* 0x0000000000047919 */ /* 0x000ea40000002100 */
[----:B--2---:R-:W-:Y:S01]  /*1b60*/  LOP3.LUT P1, RZ, R4, 0x7f, RZ, 0xc0, !PT ;  /* 0x0000007f04ff7812 */ /* 0x004fe2000782c0ff */
[----:B-1----:R-:W-:-:S12]  /*1b70*/  @P2 BRA `(.L_x_11997) ;  /* 0x0000000000082947 */ /* 0x002fd80003800000 */
[----:B------:R-:W1:Y:S02]  /*1b80*/  SYNCS.PHASECHK.TRANS64.TRYWAIT P2, [R3+URZ+0x31c30], R0 ;  /* 0x031c3000030075a7 */ /* 0x000e64000804017f */
[----:B-1----:R-:W-:Y:S05]  /*1b90*/  @!P2 BRA `(.L_x_11998) ;  /* 0x000001400000a947 */ /* 0x002fea0003800000 */
.L_x_11997:
[----:B------:R-:W-:Y:S05]  /*1ba0*/  WARPSYNC.ALL ;  /* 0x0000000000007948 */ /* 0x000fea0003800000 */
[----:B------:R-:W-:Y:S01]  /*1bb0*/  UIADD3 UR4, UR37, 0x16a00, URZ ;  /* 0x00016a0025047890 */ /* 0x000fe2000fffe03f */
[----:B------:R-:W-:Y:S01]  /*1bc0*/  WARPGROUP.ARRIVE ;  /* 0x00000000000079c5 */ /* 0x000fe20000000000 */
[----:B------:R-:W-:Y:S01]  /*1bd0*/  ULOP3.LUT UR6, UR40, 0x10000, URZ, 0xfc, !UPT ;  /* 0x0001000028067892 */ /* 0x000fe2000f8efc3f */
[----:B------:R-:W-:Y:S01]  /*1be0*/  R2UR UR53, R18 ;  /* 0x00000000123572ca */ /* 0x000fe200000e0000 */
        /* <DEDUP_REMOVED lines=11> */
[----:B------:R-:W-:Y:S01]  /*1ca0*/  UIMAD UR4, UR36, 0x6c0, UR5 ;  /* 0x000006c0240478a4 */ /* 0x000fe2000f8e0205 */
[----:B------:R-:W-:Y:S01]  /*1cb0*/  VIADD R12, R22, UR53 ;  /* 0x00000035160c7c36 */ /* 0x000fe20008000000 */
[----:B------:R-:W-:Y:S01]  /*1cc0*/  UMOV UR12, UR28 ;  /* 0x0000001c000c7c82 */ /* 0x000fe20008000000 */
[----:B------:R-:W-:Y:S01]  /*1cd0*/  UMOV UR13, UR29 ;  /* 0x0000001d000d7c82 */ /* 0x000fe20008000000 */
[----:B------:R-:W-:Y:S02]  /*1ce0*/  UIADD3 UR10, UR4, 0x40, URZ ;  /* 0x00000040040a7890 */ /* 0x000fe4000fffe03f */
[----:B------:R-:W-:Y:S02]  /*1cf0*/  UIADD3 UR14, UR4, 0xc0, URZ ;  /* 0x000000c0040e7890 */ /* 0x000fe4000fffe03f */
[----:B------:R-:W-:Y:S01]  /*1d00*/  UMOV UR30, UR4 ;  /* 0x00000004001e7c82 */ /* 0x000fe20008000000 */
[----:B------:R-:W-:Y:S01]  /*1d10*/  UMOV UR15, 0x80000020 ;  /* 0x80000020000f7882 */ /* 0x000fe20000000000 */
[----:B------:R-:W-:Y:S01]  /*1d20*/  HGMMA.64x16x16.F32 R88, gdesc[UR28], RZ, !UPT, gsb0 ;  /* 0x002000001c5879f0 */ /* 0x000fe2000c0008ff */
        /* <DEDUP_REMOVED lines=60> */
[----:B------:R-:W-:Y:S03]  /*20f0*/  HGMMA.64x16x16.F32 R32, gdesc[UR28], RZ, !UPT, gsb0 ;  /* 0x002000001c2079f0 */ /* 0x000fe6000c0008ff */
        /* <DEDUP_REMOVED lines=98> */
[----:B------:R-:W-:Y:S02]  /*2720*/  UIADD3 UR7, UR6, 0x600, URZ ;  /* 0x0000060006077890 */ /* 0x000fe4000fffe03f */
        /* <DEDUP_REMOVED lines=56> */
[----:B------:R-:W-:Y:S02]  /*2ab0*/  ULDC UR7, c[0x0][0x448] ;  /* 0x0001120000077ab9 */ /* 0x000fe40000000800 */
[----:B------:R-:W-:-:S03]  /*2ac0*/  UISETP.NE.AND UP0, UPT, UR7, 0x1, UPT ;  /* 0x000000010700788c */ /* 0x000fc6000bf05270 */
[----:B------:R-:W-:Y:S02]  /*2ad0*/  UMOV UR7, 0xffffff70 ;  /* 0xffffff7000077882 */ /* 0x000fe40000000000 */
[----:B------:R-:W-:Y:S01]  /*2ae0*/  UIMAD UR7, UR39, UR7, 0x91 ;  /* 0x00000091270774a4 */ /* 0x000fe2000f8e0207 */
[----:B------:R-:W-:-:S05]  /*2af0*/  PLOP3.LUT P2, PT, PT, PT, UP0, 0x80, 0x0 ;  /* 0x000000000000781c */ /* 0x000fca0003f4f008 */
[----:B------:R-:W-:Y:S01]  /*2b00*/  IMAD.U32 R4, RZ, RZ, UR7 ;  /* 0x00000007ff047e24 */ /* 0x000fe2000f8e00ff */
[----:B------:R-:W-:Y:S01]  /*2b10*/  @UP0 ULDC UR10, c[0x0][0x44c] ;  /* 0x00011300000a0ab9 */ /* 0x000fe20000000800 */
[----:B------:R-:W-:Y:S01]  /*2b20*/  @UP0 ULDC UR14, c[0x0][0x450] ;  /* 0x00011400000e0ab9 */ /* 0x000fe20000000800 */
[----:B------:R-:W-:Y:S01]  /*2b30*/  UIMAD.WIDE.U32 UR10, UR53, UR10, URZ ;  /* 0x0000000a350a72a5 */ /* 0x000fe2000f8e003f */
[----:B------:R-:W-:Y:S01]  /*2b40*/  IMAD R7, R19, -0x2, R4 ;  /* 0xfffffffe13077824 */ /* 0x000fe200078e0204 */
[----:B------:R-:W-:Y:S01]  /*2b50*/  UIADD3 UR7, UR39, -0x2, URZ ;  /* 0xfffffffe27077890 */ /* 0x000fe2000fffe03f */
[----:B------:R-:W-:-:S05]  /*2b60*/  IMAD.U32 R4, RZ, RZ, UR61 ;  /* 0x0000003dff047e24 */ /* 0x000fca000f8e00ff */
[----:B------:R-:W-:Y:S01]  /*2b70*/  IADD3 R7, -R4, UR52, R7 ;  /* 0x0000003404077c10 */ /* 0x000fe2000fffe107 */
        /* <DEDUP_REMOVED lines=57> */
[----:B------:R-:W-:-:S04]  /*2f10*/  UIMAD UR6, UR39, -0x90, UR52 ;  /* 0xffffff70270678a4 */ /* 0x000fc8000f8e0234 */
[----:B------:R-:W0:Y:S01]  /*2f20*/  SHFL.IDX PT, R0, R12, RZ, 0x1c1f ;  /* 0x001c1fff0c007589 */ /* 0x000e2200000e0000 */
[----:B------:R-:W-:-:S06]  /*2f30*/  UIADD3 UR6, UR6, 0x90, URZ ;  /* 0x0000009006067890 */ /* 0x000fcc000fffe03f */
[----:B------:R-:W-:Y:S01]  /*2f40*/  IMAD.U32 R6, RZ, RZ, UR6 ;  /* 0x00000006ff067e24 */ /* 0x000fe2000f8e00ff */
[----:B------:R-:W-:Y:S01]  /*2f50*/  UMOV UR6, UR53 ;  /* 0x0000003500067c82 */ /* 0x000fe20008000000 */
[----:B------:R-:W-:Y:S02]  /*2f60*/  @UP0 USHF.R.U32.HI UR6, URZ, UR14, UR11 ;  /* 0x0000000e3f060299 */ /* 0x000fe4000801160b */
[----:B------:R-:W-:Y:S02]  /*2f70*/  IMAD R6, R19, -0x2, R6 ;  /* 0xfffffffe13067824 */ /* 0x000fe400078e0206 */
[----:B------:R-:W-:-:S04]  /*2f80*/  UIADD3 UR10, UR6, UR52, -UR61 ;  /* 0x00000034060a7290 */ /* 0x000fc8000fffe83d */
[----:B------:R-:W-:-:S04]  /*2f90*/  UIMAD.WIDE UR10, UR10, 0x38e38e39, URZ ;  /* 0x38e38e390a0a78a5 */ /* 0x000fc8000f8e023f */
[----:B------:R-:W-:Y:S01]  /*2fa0*/  USHF.R.U32.HI UR6, URZ, 0x1f, UR11 ;  /* 0x0000001f3f067899 */ /* 0x000fe2000801160b */
[----:B0-----:R-:W-:-:S03]  /*2fb0*/  VIADDMNMX R0, R0, R7, R6, PT ;  /* 0x0000000700007246 */ /* 0x001fc60003800106 */
[----:B------:R-:W-:Y:S01]  /*2fc0*/  ULEA.HI.SX32 UR6, UR11, UR6, 0x1b ;  /* 0x000000060b067291 */ /* 0x000fe2000f8fda3f */
[----:B------:R-:W-:-:S03]  /*2fd0*/  ISETP.GT.AND P3, PT, R0, RZ, PT ;  /* 0x000000ff0000720c */ /* 0x000fc60003f64270 */
[----:B------:R-:W-:Y:S01]  /*2fe0*/  UISETP.LT.AND UP1, UPT, URZ, UR6, UPT ;  /* 0x000000063f00728c */ /* 0x000fe2000bf21270 */
[C---:B------:R-:W-:Y:S02]  /*2ff0*/  ISETP.GT.AND P4, PT, R0.reuse, 0x1, PT ;  /* 0x000000010000780c */ /* 0x040fe40003f84270 */
[----:B------:R-:W-:Y:S01]  /*3000*/  ISETP.GT.AND P5, PT, R0, 0x8, PT ;  /* 0x000000080000780c */ /* 0x000fe20003fa4270 */
[----:B------:R-:W-:Y:S01]  /*3010*/  USEL UR14, URZ, UR6, !UP1 ;  /* 0x000000063f0e7287 */ /* 0x000fe2000c800000 */
[----:B------:R-:W-:Y:S02]  /*3020*/  WARPGROUP.DEPBAR.LE gsb0, 0x0 ;  /* 0x00008000000079c5 */ /* 0x000fe40000010000 */
[----:B------:R-:W-:Y:S01]  /*3030*/  WARPGROUP.ARRIVE ;  /* 0x00000000000079c5 */ /* 0x000fe20000000000 */
[----:B------:R-:W-:-:S05]  /*3040*/  UISETP.GE.AND UP1, UPT, UR7, UR14, UPT ;  /* 0x0000000e0700728c */ /* 0x000fca000bf26270 */
        /* <DEDUP_REMOVED lines=112> */
[----:B------:R-:W-:Y:S01]  /*3750*/  FMNMX.FTZ R4, R49, R4, !PT ;  /* 0x0000000431047209 */ /* 0x000fe20007810000 */
[----:B------:R-:W0:Y:S01]  /*3760*/  SHFL.IDX PT, R52, R12, 0x1, 0x1c1f ;  /* 0x003c1f000c347f89 */ /* 0x000e2200000e0000 */
[----:B------:R-:W-:-:S02]  /*3770*/  ISETP.GT.AND P4, PT, R0, 0x60, PT ;  /* 0x000000600000780c */ /* 0x000fc40003f84270 */
[----:B------:R-:W-:Y:S02]  /*3780*/  FSEL R53, R53, -INF , P3 ;  /* 0xff80000035357808 */ /* 0x000fe40001800000 */
[----:B------:R-:W-:Y:S02]  /*3790*/  FMNMX.FTZ R4, R13, R4, !PT ;  /* 0x000000040d047209 */ /* 0x000fe40007810000 */
[----:B------:R-:W-:Y:S02]  /*37a0*/  ISETP.GT.AND P3, PT, R0, 0x61, PT ;  /* 0x000000610000780c */ /* 0x000fe40003f64270 */
[----:B------:R-:W-:Y:S02]  /*37b0*/  FMNMX.FTZ R4, R53, R4, !PT ;  /* 0x0000000435047209 */ /* 0x000fe40007810000 */
[----:B0-----:R-:W-:-:S04]  /*37c0*/  VIADDMNMX R52, R52, R7, R6, PT ;  /* 0x0000000734347246 */ /* 0x001fc80003800106 */
[----:B------:R-:W-:-:S04]  /*37d0*/  ISETP.GT.AND P5, PT, R52, 0x8, PT ;  /* 0x000000083400780c */ /* 0x000fc80003fa4270 */
[----:B------:R-:W-:Y:S01]  /*37e0*/  FSEL R94, R94, -INF , P5 ;  /* 0xff8000005e5e7808 */ /* 0x000fe20002800000 */
[----:B------:R-:W-:Y:S02]  /*37f0*/  WARPGROUP.DEPBAR.LE gsb0, 0x0 ;  /* 0x00008000000079c5 */ /* 0x000fe40000010000 */
[----:B------:R-:W-:Y:S01]  /*3800*/  WARPGROUP.ARRIVE ;  /* 0x00000000000079c5 */ /* 0x000fe20000000000 */
[----:B------:R-:W-:Y:S02]  /*3810*/  FSEL R15, R40, -INF , P4 ;  /* 0xff800000280f7808 */ /* 0x000fe40002000000 */
[C---:B------:R-:W-:Y:S02]  /*3820*/  ISETP.GT.AND P4, PT, R0.reuse, 0x68, PT ;  /* 0x000000680000780c */ /* 0x040fe40003f84270 */
        /* <DEDUP_REMOVED lines=67> */
[----:B------:R-:W-:Y:S01]  /*3c60*/  FMUL.FTZ R4, R0, UR4 ;  /* 0x0000000400047c20 */ /* 0x000fe20008410000 */
[----:B------:R-:W-:-:S04]  /*3c70*/  ISETP.GT.AND P4, PT, R52, 0x61, PT ;  /* 0x000000613400780c */ /* 0x000fc80003f84270 */
[----:B------:R-:W-:Y:S02]  /*3c80*/  FSEL R4, R4, RZ, P3 ;  /* 0x000000ff04047208 */ /* 0x000fe40001800000 */
[----:B------:R-:W-:Y:S02]  /*3c90*/  ISETP.GT.AND P3, PT, R52, RZ, PT ;  /* 0x000000ff3400720c */ /* 0x000fe40003f64270 */
[----:B------:R-:W-:Y:S01]  /*3ca0*/  FSEL R76, R43, -INF , P4 ;  /* 0xff8000002b4c7808 */ /* 0x000fe20002000000 */
        /* <DEDUP_REMOVED lines=18> */
[----:B------:R-:W-:Y:S01]  /*3dd0*/  MUFU.EX2 R8, R8 ;  /* 0x0000000800087308 */ /* 0x000fe20000000800 */
[----:B------:R-:W-:Y:S01]  /*3de0*/  FMNMX.FTZ R109, R82, R109, !PT ;  /* 0x0000006d526d7209 */ /* 0x000fe20007810000 */
[--C-:B------:R-:W-:Y:S01]  /*3df0*/  FFMA.FTZ R117, R117, UR4, -R4.reuse ;  /* 0x0000000475757c23 */ /* 0x100fe20008010804 */
[----:B------:R-:W-:Y:S01]  /*3e00*/  FSEL R86, R86, -INF , P3 ;  /* 0xff80000056567808 */ /* 0x000fe20001800000 */
[--C-:B------:R-:W-:Y:S01]  /*3e10*/  FFMA.FTZ R12, R115, UR4, -R4.reuse ;  /* 0x00000004730c7c23 */ /* 0x100fe20008010804 */
[----:B------:R-:W-:Y:S01]  /*3e20*/  FMNMX.FTZ R109, R20, R109, !PT ;  /* 0x0000006d146d7209 */ /* 0x000fe20007810000 */
[--C-:B------:R-:W-:Y:S01]  /*3e30*/  FFMA.FTZ R57, R57, UR4, -R4.reuse ;  /* 0x0000000439397c23 */ /* 0x100fe20008010804 */
[----:B------:R-:W-:Y:S01]  /*3e40*/  ISETP.GT.AND P3, PT, R52, 0x20, PT ;  /* 0x000000203400780c */ /* 0x000fe20003f64270 */
[----:B------:R-:W0:Y:S01]  /*3e50*/  MUFU.EX2 R9, R9 ;  /* 0x0000000900097308 */ /* 0x000e220000000800 */
[----:B------:R-:W-:Y:S01]  /*3e60*/  FMNMX.FTZ R6, R86, R109, !PT ;  /* 0x0000006d56067209 */ /* 0x000fe20007810000 */
[--C-:B------:R-:W-:Y:S01]  /*3e70*/  FFMA.FTZ R25, R25, UR4, -R4.reuse ;  /* 0x0000000419197c23 */ /* 0x100fe20008010804 */
[----:B------:R-:W-:Y:S01]  /*3e80*/  FSEL R74, R74, -INF , P3 ;  /* 0xff8000004a4a7808 */ /* 0x000fe20001800000 */
[--C-:B------:R-:W-:Y:S01]  /*3e90*/  FFMA.FTZ R56, R33, UR4, -R4.reuse ;  /* 0x0000000421387c23 */ /* 0x100fe20008010804 */
[----:B------:R-:W-:Y:S01]  /*3ea0*/  FMNMX.FTZ R105, R87, R6, !PT ;  /* 0x0000000657697209 */ /* 0x000fe20007810000 */
[--C-:B------:R-:W-:Y:S01]  /*3eb0*/  FFMA.FTZ R83, R107, UR4, -R4.reuse ;  /* 0x000000046b537c23 */ /* 0x100fe20008010804 */
[----:B------:R-:W-:Y:S01]  /*3ec0*/  ISETP.GT.AND P3, PT, R52, 0x28, PT ;  /* 0x000000283400780c */ /* 0x000fe20003f64270 */
[----:B------:R1:W-:Y:S01]  /*3ed0*/  MUFU.EX2 R6, R32 ;  /* 0x0000002000067308 */ /* 0x0003e20000000800 */
[----:B------:R-:W-:Y:S01]  /*3ee0*/  FMNMX.FTZ R105, R74, R105, !PT ;  /* 0x000000694a697209 */ /* 0x000fe20007810000 */
[--C-:B------:R-:W-:Y:S01]  /*3ef0*/  FFMA.FTZ R33, R69, UR4, -R4.reuse ;  /* 0x0000000445217c23 */ /* 0x100fe20008010804 */
[----:B------:R-:W-:Y:S01]  /*3f00*/  FSEL R78, R78, -INF , P3 ;  /* 0xff8000004e4e7808 */ /* 0x000fe20001800000 */
[--C-:B------:R-:W-:Y:S01]  /*3f10*/  FFMA.FTZ R75, R103, UR4, -R4.reuse ;  /* 0x00000004674b7c23 */ /* 0x100fe20008010804 */
[----:B------:R-:W-:Y:S01]  /*3f20*/  FMNMX.FTZ R105, R36, R105, !PT ;  /* 0x0000006924697209 */ /* 0x000fe20007810000 */
[--C-:B------:R-:W-:Y:S01]  /*3f30*/  FFMA.FTZ R67, R99, UR4, -R4.reuse ;  /* 0x0000000463437c23 */ /* 0x100fe20008010804 */
[----:B------:R-:W-:Y:S01]  /*3f40*/  ISETP.GT.AND P3, PT, R52, 0x30, PT ;  /* 0x000000303400780c */ /* 0x000fe20003f64270 */
[----:B------:R-:W2:Y:S01]  /*3f50*/  MUFU.EX2 R10, R10 ;  /* 0x0000000a000a7308 */ /* 0x000ea20000000800 */
[----:B------:R-:W-:Y:S01]  /*3f60*/  FMNMX.FTZ R24, R78, R105, !PT ;  /* 0x000000694e187209 */ /* 0x000fe20007810000 */
[--C-:B------:R-:W-:Y:S01]  /*3f70*/  FFMA.FTZ R59, R93, UR4, -R4.reuse ;  /* 0x000000045d3b7c23 */ /* 0x100fe20008010804 */
[----:B------:R-:W-:Y:S01]  /*3f80*/  FSEL R66, R66, -INF , P3 ;  /* 0xff80000042427808 */ /* 0x000fe20001800000 */
[----:B------:R-:W-:Y:S01]  /*3f90*/  FFMA.FTZ R64, R53, UR4, -R4 ;  /* 0x0000000435407c23 */ /* 0x000fe20008010804 */
[----:B------:R-:W-:-:S02]  /*3fa0*/  FMNMX.FTZ R101, R79, R24, !PT ;  /* 0x000000184f657209 */ /* 0x000fc40007810000 */
[----:B------:R-:W-:Y:S01]  /*3fb0*/  ISETP.GT.AND P3, PT, R52, 0x38, PT ;  /* 0x000000383400780c */ /* 0x000fe20003f64270 */
[----:B------:R3:W-:Y:S01]  /*3fc0*/  MUFU.EX2 R24, R40 ;  /* 0x0000002800187308 */ /* 0x0007e20000000800 */
[----:B------:R-:W-:Y:S02]  /*3fd0*/  FMNMX.FTZ R101, R66, R101, !PT ;  /* 0x0000006542657209 */ /* 0x000fe40007810000 */
[----:B------:R-:W-:Y:S02]  /*3fe0*/  FSEL R70, R70, -INF , P3 ;  /* 0xff80000046467808 */ /* 0x000fe40001800000 */
[----:B------:R-:W-:Y:S02]  /*3ff0*/  FMNMX.FTZ R101, R44, R101, !PT ;  /* 0x000000652c657209 */ /* 0x000fe40007810000 */
[----:B------:R-:W-:Y:S01]  /*4000*/  ISETP.GT.AND P3, PT, R52, 0x40, PT ;  /* 0x000000403400780c */ /* 0x000fe20003f64270 */
[----:B------:R-:W4:Y:S01]  /*4010*/  MUFU.EX2 R7, R117 ;  /* 0x0000007500077308 */ /* 0x000f220000000800 */
[----:B-1----:R-:W-:Y:S01]  /*4020*/  FMNMX.FTZ R32, R70, R101, !PT ;  /* 0x0000006546207209 */ /* 0x002fe20007810000 */
[----:B---3--:R-:W-:Y:S01]  /*4030*/  FFMA.FTZ R40, R97, UR4, -R4 ;  /* 0x0000000461287c23 */ /* 0x008fe20008010804 */
[----:B------:R-:W-:-:S02]  /*4040*/  FSEL R58, R58, -INF , P3 ;  /* 0xff8000003a3a7808 */ /* 0x000fc40001800000 */
[----:B------:R-:W-:Y:S02]  /*4050*/  FMNMX.FTZ R97, R71, R32, !PT ;  /* 0x0000002047617209 */ /* 0x000fe40007810000 */
[----:B------:R-:W-:Y:S01]  /*4060*/  ISETP.GT.AND P3, PT, R52, 0x48, PT ;  /* 0x000000483400780c */ /* 0x000fe20003f64270 */
[----:B------:R1:W-:Y:S01]  /*4070*/  MUFU.EX2 R32, R40 ;  /* 0x0000002800207308 */ /* 0x0003e20000000800 */
[----:B------:R-:W-:Y:S02]  /*4080*/  FMNMX.FTZ R97, R58, R97, !PT ;  /* 0x000000613a617209 */ /* 0x000fe40007810000 */
[----:B------:R-:W-:Y:S02]  /*4090*/  FSEL R62, R62, -INF , P3 ;  /* 0xff8000003e3e7808 */ /* 0x000fe40001800000 */
[----:B------:R-:W-:Y:S02]  /*40a0*/  FMNMX.FTZ R97, R48, R97, !PT ;  /* 0x0000006130617209 */ /* 0x000fe40007810000 */
[----:B------:R-:W-:Y:S01]  /*40b0*/  ISETP.GT.AND P3, PT, R52, 0x50, PT ;  /* 0x000000503400780c */ /* 0x000fe20003f64270 */
[----:B------:R-:W-:Y:S01]  /*40c0*/  MUFU.EX2 R12, R12 ;  /* 0x0000000c000c7308 */ /* 0x000fe20000000800 */
[----:B------:R-:W-:Y:S01]  /*40d0*/  FMNMX.FTZ R97, R62, R97, !PT ;  /* 0x000000613e617209 */ /* 0x000fe20007810000 */
[----:B-1----:R-:W-:Y:S01]  /*40e0*/  FFMA.FTZ R40, R89, UR4, -R4 ;  /* 0x0000000459287c23 */ /* 0x002fe20008010804 */
        /* <DEDUP_REMOVED lines=10> */
[----:B------:R-:W-:Y:S01]  /*4190*/  FSEL R63, R42, -INF , P3 ;  /* 0xff8000002a3f7808 */ /* 0x000fe20001800000 */
[----:B------:R-:W-:Y:S01]  /*41a0*/  FFMA.FTZ R42, R81, UR4, -R4 ;  /* 0x00000004512a7c23 */ /* 0x000fe20008010804 */
[----:B------:R-:W-:Y:S02]  /*41b0*/  FMNMX.FTZ R50, R55, R50, !PT ;  /* 0x0000003237327209 */ /* 0x000fe40007810000 */
[C---:B------:R-:W-:Y:S01]  /*41c0*/  ISETP.GT.AND P3, PT, R52.reuse, 0x68, PT ;  /* 0x000000683400780c */ /* 0x040fe20003f64270 */
[----:B------:R-:W-:Y:S01]  /*41d0*/  MUFU.EX2 R83, R83 ;  /* 0x0000005300537308 */ /* 0x000fe20000000800 */
[----:B------:R-:W-:Y:S02]  /*41e0*/  FMNMX.FTZ R43, R63, R50, !PT ;  /* 0x000000323f2b7209 */ /* 0x000fe40007810000 */
[----:B------:R-:W-:Y:S02]  /*41f0*/  ISETP.GT.AND P4, PT, R52, 0x69, PT ;  /* 0x000000693400780c */ /* 0x000fe40003f84270 */
[----:B------:R-:W-:-:S02]  /*4200*/  FSEL R81, R46, -INF , P3 ;  /* 0xff8000002e517808 */ /* 0x000fc40001800000 */
        /* <DEDUP_REMOVED lines=8> */
[--C-:B------:R-:W-:Y:S01]  /*4290*/  FFMA.FTZ R34, R5, UR4, -R4.reuse ;  /* 0x0000000405227c23 */ /* 0x100fe20008010804 */
[----:B------:R-:W-:Y:S01]  /*42a0*/  FMNMX.FTZ R46, R84, R47, !PT ;  /* 0x0000002f542e7209 */ /* 0x000fe20007810000 */
[----:B------:R-:W-:Y:S01]  /*42b0*/  FFMA.FTZ R47, R13, UR4, -R4 ;  /* 0x000000040d2f7c23 */ /* 0x000fe20008010804 */
[----:B------:R-:W-:-:S02]  /*42c0*/  ISETP.GT.AND P3, PT, R52, 0x78, PT ;  /* 0x000000783400780c */ /* 0x000fc40003f64270 */
[----:B------:R-:W-:Y:S01]  /*42d0*/  FSEL R88, R35, -INF , P4 ;  /* 0xff80000023587808 */ /* 0x000fe20002000000 */
[--C-:B------:R-:W-:Y:S01]  /*42e0*/  FFMA.FTZ R35, R61, UR4, -R4.reuse ;  /* 0x000000043d237c23 */ /* 0x100fe20008010804 */
[----:B------:R-:W-:Y:S01]  /*42f0*/  FMNMX.FTZ R5, R85, R46, !PT ;  /* 0x0000002e55057209 */ /* 0x000fe20007810000 */
[--C-:B-1----:R-:W-:Y:S01]  /*4300*/  FFMA.FTZ R57, R49, UR4, -R4.reuse ;  /* 0x0000000431397c23 */ /* 0x102fe20008010804 */
[----:B------:R-:W-:Y:S01]  /*4310*/  FSEL R89, R38, -INF , P3 ;  /* 0xff80000026597808 */ /* 0x000fe20001800000 */
[--C-:B------:R-:W-:Y:S01]  /*4320*/  FFMA.FTZ R49, R41, UR4, -R4.reuse ;  /* 0x0000000429317c23 */ /* 0x100fe20008010804 */
[----:B------:R-:W-:Y:S01]  /*4330*/  ISETP.GT.AND P4, PT, R52, 0x79, PT ;  /* 0x000000793400780c */ /* 0x000fe20003f84270 */
[--C-:B------:R-:W-:Y:S01]  /*4340*/  FFMA.FTZ R41, R21, UR4, -R4.reuse ;  /* 0x0000000415297c23 */ /* 0x100fe20008010804 */
[----:B------:R-:W-:Y:S01]  /*4350*/  FMNMX.FTZ R38, R88, R5, !PT ;  /* 0x0000000558267209 */ /* 0x000fe20007810000 */
[--C-:B------:R-:W-:Y:S01]  /*4360*/  FFMA.FTZ R21, R73, UR4, -R4.reuse ;  /* 0x0000000449157c23 */ /* 0x100fe20008010804 */
[----:B------:R-:W-:Y:S01]  /*4370*/  FSEL R61, R39, -INF , P4 ;  /* 0xff800000273d7808 */ /* 0x000fe20002000000 */
[----:B0-----:R-:W-:Y:S01]  /*4380*/  FADD.FTZ R73, R8, R9 ;  /* 0x0000000908497221 */ /* 0x001fe20000010000 */
[C---:B------:R-:W-:Y:S01]  /*4390*/  ISETP.GT.AND P3, PT, R52.reuse, 0x80, PT ;  /* 0x000000803400780c */ /* 0x040fe20003f64270 */
        /* <DEDUP_REMOVED lines=10> */
[----:B------:R-:W-:Y:S01]  /*4440*/  ISETP.GT.AND P4, PT, R52, 0x89, PT ;  /* 0x000000893400780c */ /* 0x000fe20003f84270 */
[----:B------:R-:W-:Y:S01]  /*4450*/  FFMA.FTZ R52, R45, UR4, -R4 ;  /* 0x000000042d347c23 */ /* 0x000fe20008010804 */
[----:B------:R-:W-:Y:S01]  /*4460*/  FSEL R30, R30, -INF , P3 ;  /* 0xff8000001e1e7808 */ /* 0x000fe20001800000 */
[----:B------:R-:W-:Y:S01]  /*4470*/  MUFU.EX2 R59, R59 ;  /* 0x0000003b003b7308 */ /* 0x000fe20000000800 */
[----:B------:R-:W-:-:S02]  /*4480*/  FMNMX.FTZ R5, R27, R46, !PT ;  /* 0x0000002e1b057209 */ /* 0x000fc40007810000 */
[----:B------:R-:W-:Y:S02]  /*4490*/  FSEL R31, R31, -INF , P4 ;  /* 0xff8000001f1f7808 */ /* 0x000fe40002000000 */
[----:B------:R-:W-:Y:S02]  /*44a0*/  FMNMX.FTZ R46, R30, R5, !PT ;  /* 0x000000051e2e7209 */ /* 0x000fe40007810000 */
[----:B------:R-:W-:Y:S01]  /*44b0*/  F2FP.F16.F32.PACK_AB R8, R9, R8 ;  /* 0x000000080908723e */ /* 0x000fe200000000ff */
[----:B------:R-:W-:Y:S01]  /*44c0*/  MUFU.EX2 R40, R40 ;  /* 0x0000002800287308 */ /* 0x000fe20000000800 */
[----:B------:R-:W-:Y:S01]  /*44d0*/  FMNMX.FTZ R5, R31, R46, !PT ;  /* 0x0000002e1f057209 */ /* 0x000fe20007810000 */
[----:B------:R-:W-:-:S04]  /*44e0*/  FFMA.FTZ R46, R15, UR4, -R4 ;  /* 0x000000040f2e7c23 */ /* 0x000fc80008010804 */
[----:B------:R-:W0:Y:S02]  /*44f0*/  SHFL.BFLY PT, R50, R5, 0x2, 0x1f ;  /* 0x0c401f0005327f89 */ /* 0x000e2400000e0000 */
[----:B------:R-:W-:Y:S08]  /*4500*/  MUFU.EX2 R51, R51 ;  /* 0x0000003300337308 */ /* 0x000ff00000000800 */
[----:B------:R-:W-:Y:S08]  /*4510*/  MUFU.EX2 R42, R42 ;  /* 0x0000002a002a7308 */ /* 0x000ff00000000800 */
[----:B------:R-:W-:Y:S01]  /*4520*/  MUFU.EX2 R34, R34 ;  /* 0x0000002200227308 */ /* 0x000fe20000000800 */
[----:B0-----:R-:W-:Y:S01]  /*4530*/  FMNMX.FTZ R11, R5, R50, !PT ;  /* 0x00000032050b7209 */ /* 0x001fe20007810000 */
[--C-:B------:R-:W-:Y:S01]  /*4540*/  FFMA.FTZ R50, R37, UR4, -R4.reuse ;  /* 0x0000000425327c23 */ /* 0x100fe20008010804 */
[--C-:B------:R-:W-:Y:S01]  /*4550*/  FFMA.FTZ R37, R28, UR4, -R4.reuse ;  /* 0x000000041c257c23 */ /* 0x100fe20008010804 */
[----:B------:R-:W-:-:S04]  /*4560*/  FFMA.FTZ R4, R29, UR4, -R4 ;  /* 0x000000041d047c23 */ /* 0x000fc80008010804 */
[----:B------:R-:W-:Y:S01]  /*4570*/  MUFU.EX2 R35, R35 ;  /* 0x0000002300237308 */ /* 0x000fe20000000800 */
[----:B------:R-:W0:Y:S07]  /*4580*/  SHFL.BFLY PT, R60, R11, 0x1, 0x1f ;  /* 0x0c201f000b3c7f89 */ /* 0x000e2e00000e0000 */
[----:B------:R-:W-:Y:S08]  /*4590*/  MUFU.EX2 R57, R57 ;  /* 0x0000003900397308 */ /* 0x000ff00000000800 */
[----:B------:R-:W-:Y:S08]  /*45a0*/  MUFU.EX2 R47, R47 ;  /* 0x0000002f002f7308 */ /* 0x000ff00000000800 */
[----:B------:R-:W-:Y:S01]  /*45b0*/  MUFU.EX2 R64, R64 ;  /* 0x0000004000407308 */ /* 0x000fe20000000800 */
[----:B0-----:R-:W-:-:S02]  /*45c0*/  FMNMX.FTZ R5, R11, R60, !PT ;  /* 0x0000003c0b057209 */ /* 0x001fc40007810000 */
[----:B------:R-:W-:Y:S02]  /*45d0*/  @!P1 PRMT R11, RZ, 0x654, R3 ;  /* 0x00000654ff0b9816 */ /* 0x000fe40000000003 */
[C---:B------:R-:W-:Y:S01]  /*45e0*/  FSETP.NEU.FTZ.AND P3, PT, R5.reuse, -INF , PT ;  /* 0xff8000000500780b */ /* 0x040fe20003f7d000 */
[----:B------:R-:W-:Y:S01]  /*45f0*/  FMUL.FTZ R13, R5, UR4 ;  /* 0x00000004050d7c20 */ /* 0x000fe20008410000 */
[----:B------:R0:W-:Y:S01]  /*4600*/  @!P1 SYNCS.ARRIVE.TRANS64.RED.A1T0 RZ, [R11+URZ], RZ ;  /* 0x000000ff0bff99a7 */ /* 0x0001e2000810043f */
[----:B------:R1:W-:Y:S03]  /*4610*/  MUFU.EX2 R60, R25 ;  /* 0x00000019003c7308 */ /* 0x0003e60000000800 */
[----:B------:R-:W-:Y:S02]  /*4620*/  FSEL R13, R13, RZ, P3 ;  /* 0x000000ff0d0d7208 */ /* 0x000fe40001800000 */
[----:B------:R-:W-:-:S03]  /*4630*/  PLOP3.LUT P3, PT, PT, PT, UP1, 0x80, 0x0 ;  /* 0x000000000000781c */ /* 0x000fc60003f6f018 */
        /* <DEDUP_REMOVED lines=10> */
[--C-:B-1----:R-:W-:Y:S01]  /*46e0*/  FFMA.FTZ R25, R87, UR4, -R13.reuse ;  /* 0x0000000457197c23 */ /* 0x102fe2000801080d */
        /* <DEDUP_REMOVED lines=8> */
[C---:B----4-:R-:W-:Y:S01]  /*4770*/  FADD.FTZ R73, R7.reuse, R62 ;  /* 0x0000003e07497221 */ /* 0x050fe20000010000 */
[----:B------:R-:W-:Y:S01]  /*4780*/  F2FP.F16.F32.PACK_AB R10, R7, R10 ;  /* 0x0000000a070a723e */ /* 0x000fe200000000ff */
        /* <DEDUP_REMOVED lines=9> */
[----:B------:R-:W2:Y:S01]  /*4820*/  MUFU.EX2 R95, R95 ;  /* 0x0000005f005f7308 */ /* 0x000ea20000000800 */
[----:B0-----:R-:W-:Y:S01]  /*4830*/  FADD.FTZ R11, R90, R91 ;  /* 0x0000005b5a0b7221 */ /* 0x001fe20000010000 */
        /* <DEDUP_REMOVED lines=8> */
[----:B------:R-:W-:Y:S01]  /*48c0*/  FFMA.FTZ R89, R89, UR4, -R13 ;  /* 0x0000000459597c23 */ /* 0x000fe2000801080d */
[----:B------:R-:W-:-:S05]  /*48d0*/  F2FP.F16.F32.PACK_AB R9, R91, R90 ;  /* 0x0000005a5b09723e */ /* 0x000fca00000000ff */
[----:B------:R-:W1:Y:S01]  /*48e0*/  MUFU.EX2 R28, R28 ;  /* 0x0000001c001c7308 */ /* 0x000e620000000800 */
[C---:B--2---:R-:W-:Y:S01]  /*48f0*/  FADD.FTZ R72, R95.reuse, R72 ;  /* 0x000000485f487221 */ /* 0x044fe20000010000 */
[----:B------:R-:W-:-:S05]  /*4900*/  F2FP.F16.F32.PACK_AB R11, R95, R94 ;  /* 0x0000005e5f0b723e */ /* 0x000fca00000000ff */
[----:B------:R2:W-:Y:S01]  /*4910*/  STSM.16.M88.4 [R2+0x24300], R8 ;  /* 0x0243000802007844 */ /* 0x0005e20000000200 */
[----:B------:R-:W3:Y:S01]  /*4920*/  MUFU.EX2 R20, R20 ;  /* 0x0000001400147308 */ /* 0x000ee20000000800 */
[----:B0-----:R-:W-:Y:S01]  /*4930*/  FADD.FTZ R63, R15, R72 ;  /* 0x000000480f3f7221 */ /* 0x001fe20000010000 */
[----:B------:R-:W-:-:S06]  /*4940*/  FFMA.FTZ R72, R81, UR4, -R13 ;  /* 0x0000000451487c23 */ /* 0x000fcc000801080d */
[----:B------:R-:W0:Y:S01]  /*4950*/  MUFU.EX2 R25, R25 ;  /* 0x0000001900197308 */ /* 0x000e220000000800 */
[----:B-1----:R-:W-:Y:S01]  /*4960*/  FADD.FTZ R63, R28, R63 ;  /* 0x0000003f1c3f7221 */ /* 0x002fe20000010000 */
[----:B--2---:R-:W-:-:S06]  /*4970*/  F2FP.F16.F32.PACK_AB R8, R75, R6 ;  /* 0x000000064b08723e */ /* 0x004fcc00000000ff */
[----:B------:R1:W-:Y:S01]  /*4980*/  MUFU.EX2 R3, R68 ;  /* 0x0000004400037308 */ /* 0x0003e20000000800 */
[----:B---3--:R-:W-:-:S07]  /*4990*/  FADD.FTZ R76, R20, R63 ;  /* 0x0000003f144c7221 */ /* 0x008fce0000010000 */
[----:B------:R-:W2:Y:S01]  /*49a0*/  MUFU.EX2 R29, R29 ;  /* 0x0000001d001d7308 */ /* 0x000ea20000000800 */
[----:B-1----:R-:W-:Y:S01]  /*49b0*/  FADD.FTZ R68, R12, R73 ;  /* 0x000000490c447221 */ /* 0x002fe20000010000 */
[----:B------:R-:W-:-:S03]  /*49c0*/  F2FP.F16.F32.PACK_AB R12, R77, R12 ;  /* 0x0000000c4d0c723e */ /* 0x000fc600000000ff */
[----:B------:R-:W-:-:S03]  /*49d0*/  FADD.FTZ R73, R77, R68 ;  /* 0x000000444d497221 */ /* 0x000fc60000010000 */
[----:B------:R-:W1:Y:S01]  /*49e0*/  MUFU.EX2 R74, R74 ;  /* 0x0000004a004a7308 */ /* 0x000e620000000800 */
[----:B------:R-:W-:Y:S01]  /*49f0*/  FADD.FTZ R68, R14, R73 ;  /* 0x000000490e447221 */ /* 0x000fe20000010000 */
[----:B------:R-:W-:-:S03]  /*4a00*/  F2FP.F16.F32.PACK_AB R14, R83, R14 ;  /* 0x0000000e530e723e */ /* 0x000fc600000000ff */
[----:B------:R-:W-:Y:S01]  /*4a10*/  FADD.FTZ R63, R83, R68 ;  /* 0x00000044533f7221 */ /* 0x000fe20000010000 */
[----:B0-----:R-:W-:Y:S01]  /*4a20*/  FADD.FTZ R68, R25, R76 ;  /* 0x0000004c19447221 */ /* 0x001fe20000010000 */
[----:B------:R-:W-:Y:S01]  /*4a30*/  FFMA.FTZ R76, R61, UR4, -R13 ;  /* 0x000000043d4c7c23 */ /* 0x000fe2000801080d */
[----:B------:R-:W0:Y:S01]  /*4a40*/  MUFU.EX2 R36, R36 ;  /* 0x0000002400247308 */ /* 0x000e220000000800 */
[----:B------:R-:W-:Y:S01]  /*4a50*/  FADD.FTZ R80, R6, R63 ;  /* 0x0000003f06507221 */ /* 0x000fe20000010000 */
[----:B--2---:R-:W-:Y:S01]  /*4a60*/  FADD.FTZ R63, R29, R68 ;  /* 0x000000441d3f7221 */ /* 0x004fe20000010000 */
[--C-:B------:R-:W-:Y:S01]  /*4a70*/  FFMA.FTZ R68, R30, UR4, -R13.reuse ;  /* 0x000000041e447c23 */ /* 0x100fe2000801080d */
[----:B------:R-:W-:Y:S01]  /*4a80*/  FFMA.FTZ R61, R27, UR4, -R13 ;  /* 0x000000041b3d7c23 */ /* 0x000fe2000801080d */
[----:B------:R-:W-:-:S03]  /*4a90*/  FADD.FTZ R73, R75, R80 ;  /* 0x000000504b497221 */ /* 0x000fc60000010000 */
[----:B------:R-:W2:Y:S01]  /*4aa0*/  MUFU.EX2 R53, R53 ;  /* 0x0000003500357308 */ /* 0x000ea20000000800 */
[----:B-1----:R-:W-:Y:S01]  /*4ab0*/  FADD.FTZ R63, R74, R63 ;  /* 0x0000003f4a3f7221 */ /* 0x002fe20000010000 */
[----:B------:R-:W-:Y:S01]  /*4ac0*/  FADD.FTZ R26, R24, R73 ;  /* 0x00000049181a7221 */ /* 0x000fe20000010000 */
[----:B------:R-:W-:-:S05]  /*4ad0*/  F2FP.F16.F32.PACK_AB R9, R74, R29 ;  /* 0x0000001d4a09723e */ /* 0x000fca00000000ff */
[----:B------:R-:W1:Y:S01]  /*4ae0*/  MUFU.EX2 R45, R45 ;  /* 0x0000002d002d7308 */ /* 0x000e620000000800 */
[----:B0-----:R-:W-:Y:S01]  /*4af0*/  FADD.FTZ R30, R36, R63 ;  /* 0x0000003f241e7221 */ /* 0x001fe20000010000 */
[----:B------:R-:W-:Y:S01]  /*4b00*/  FFMA.FTZ R63, R31, UR4, -R13 ;  /* 0x000000041f3f7c23 */ /* 0x000fe2000801080d */
[----:B------:R-:W-:-:S04]  /*4b10*/  FADD.FTZ R13, R67, R26 ;  /* 0x0000001a430d7221 */ /* 0x000fc80000010000 */
[----:B------:R-:W-:Y:S01]  /*4b20*/  FADD.FTZ R26, R32, R13 ;  /* 0x0000000d201a7221 */ /* 0x000fe20000010000 */
[----:B------:R-:W0:Y:S01]  /*4b30*/  MUFU.EX2 R66, R66 ;  /* 0x0000004200427308 */ /* 0x000e220000000800 */
[----:B--2---:R-:W-:Y:S01]  /*4b40*/  FADD.FTZ R30, R53, R30 ;  /* 0x0000001e351e7221 */ /* 0x004fe20000010000 */
[----:B------:R-:W-:Y:S01]  /*4b50*/  F2FP.F16.F32.PACK_AB R13, R28, R15 ;  /* 0x0000000f1c0d723e */ /* 0x000fe200000000ff */
[----:B------:R-:W-:Y:S01]  /*4b60*/  FADD.FTZ R15, R59, R26 ;  /* 0x0000001a3b0f7221 */ /* 0x000fe20000010000 */
[----:B------:R-:W-:-:S03]  /*4b70*/  F2FP.F16.F32.PACK_AB R28, R43, R42 ;  /* 0x0000002a2b1c723e */ /* 0x000fc600000000ff */
[----:B------:R-:W-:Y:S01]  /*4b80*/  FADD.FTZ R10, R40, R15 ;  /* 0x0000000f280a7221 */ /* 0x000fe20000010000 */
[----:B------:R-:W2:Y:S01]  /*4b90*/  MUFU.EX2 R65, R65 ;  /* 0x0000004100417308 */ /* 0x000ea20000000800 */
[----:B-1----:R-:W-:Y:S01]  /*4ba0*/  FADD.FTZ R27, R45, R30 ;  /* 0x0000001e2d1b7221 */ /* 0x002fe20000010000 */
[----:B------:R-:W-:Y:S01]  /*4bb0*/  F2FP.F16.F32.PACK_AB R15, R25, R20 ;  /* 0x00000014190f723e */ /* 0x000fe200000000ff */
[----:B------:R-:W-:Y:S01]  /*4bc0*/  FADD.FTZ R25, R51, R10 ;  /* 0x0000000a33197221 */ /* 0x000fe20000010000 */
[----:B------:R-:W-:Y:S02]  /*4bd0*/  F2FP.F16.F32.PACK_AB R10, R67, R24 ;  /* 0x00000018430a723e */ /* 0x000fe400000000ff */
[----:B------:R-:W-:Y:S01]  /*4be0*/  F2FP.F16.F32.PACK_AB R24, R59, R32 ;  /* 0x000000203b18723e */ /* 0x000fe200000000ff */
[----:B------:R-:W-:Y:S01]  /*4bf0*/  FADD.FTZ R6, R42, R25 ;  /* 0x000000192a067221 */ /* 0x000fe20000010000 */
[----:B------:R-:W1:Y:S01]  /*4c00*/  MUFU.EX2 R70, R70 ;  /* 0x0000004600467308 */ /* 0x000e620000000800 */
[----:B0-----:R-:W-:Y:S01]  /*4c10*/  FADD.FTZ R26, R66, R27 ;  /* 0x0000001b421a7221 */ /* 0x001fe20000010000 */
[----:B------:R-:W-:Y:S01]  /*4c20*/  STSM.16.M88.4 [R2+0x25b00], R12 ;  /* 0x025b000c02007844 */ /* 0x000fe20000000200 */
[----:B------:R-:W-:Y:S01]  /*4c30*/  FADD.FTZ R25, R43, R6 ;  /* 0x000000062b197221 */ /* 0x000fe20000010000 */
[----:B------:R-:W-:-:S03]  /*4c40*/  F2FP.F16.F32.PACK_AB R30, R35, R34 ;  /* 0x00000022231e723e */ /* 0x000fc600000000ff */
[----:B------:R-:W-:Y:S01]  /*4c50*/  FADD.FTZ R6, R34, R25 ;  /* 0x0000001922067221 */ /* 0x000fe20000010000 */
[----:B------:R-:W0:Y:S01]  /*4c60*/  MUFU.EX2 R44, R44 ;  /* 0x0000002c002c7308 */ /* 0x000e220000000800 */
[----:B--2---:R-:W-:Y:S01]  /*4c70*/  FADD.FTZ R11, R65, R26 ;  /* 0x0000001a410b7221 */ /* 0x004fe20000010000 */
[----:B------:R-:W-:Y:S01]  /*4c80*/  F2FP.F16.F32.PACK_AB R26, R51, R40 ;  /* 0x00000028331a723e */ /* 0x000fe200000000ff */
[----:B------:R-:W-:Y:S01]  /*4c90*/  FADD.FTZ R29, R35, R6 ;  /* 0x00000006231d7221 */ /* 0x000fe20000010000 */
[----:B------:R-:W-:Y:S02]  /*4ca0*/  F2FP.F16.F32.PACK_AB R25, R66, R45 ;  /* 0x0000002d4219723e */ /* 0x000fe400000000ff */
[----:B------:R-:W-:Y:S02]  /*4cb0*/  CS2R R66, SRZ ;  /* 0x0000000000427805 */ /* 0x000fe4000001ff00 */
[----:B------:R-:W-:Y:S01]  /*4cc0*/  CS2R R34, SRZ ;  /* 0x0000000000227805 */ /* 0x000fe2000001ff00 */
[----:B------:R-:W-:Y:S01]  /*4cd0*/  FADD.FTZ R6, R38, R29 ;  /* 0x0000001d26067221 */ /* 0x000fe20000010000 */
[----:B------:R-:W2:Y:S01]  /*4ce0*/  MUFU.EX2 R69, R69 ;  /* 0x0000004500457308 */ /* 0x000ea20000000800 */
[----:B-1----:R-:W-:-:S02]  /*4cf0*/  FADD.FTZ R11, R70, R11 ;  /* 0x0000000b460b7221 */ /* 0x002fc40000010000 */
[----:B------:R-:W-:-:S04]  /*4d00*/  FADD.FTZ R6, R57, R6 ;  /* 0x0000000639067221 */ /* 0x000fc80000010000 */
[----:B------:R-:W-:Y:S01]  /*4d10*/  FADD.FTZ R31, R47, R6 ;  /* 0x000000062f1f7221 */ /* 0x000fe20000010000 */
[----:B------:R-:W1:Y:S01]  /*4d20*/  MUFU.EX2 R48, R48 ;  /* 0x0000003000307308 */ /* 0x000e620000000800 */
[----:B0-----:R-:W-:Y:S01]  /*4d30*/  FADD.FTZ R20, R44, R11 ;  /* 0x0000000b2c147221 */ /* 0x001fe20000010000 */
[----:B------:R-:W-:Y:S01]  /*4d40*/  F2FP.F16.F32.PACK_AB R11, R53, R36 ;  /* 0x00000024350b723e */ /* 0x000fe200000000ff */
[----:B------:R-:W-:-:S04]  /*4d50*/  FADD.FTZ R31, R64, R31 ;  /* 0x0000001f401f7221 */ /* 0x000fc80000010000 */
[----:B------:R0:W-:Y:S01]  /*4d60*/  STSM.16.M88.4 [R2+0x27300], R8 ;  /* 0x0273000802007844 */ /* 0x0001e20000000200 */
[----:B------:R-:W3:Y:S01]  /*4d70*/  MUFU.EX2 R71, R71 ;  /* 0x0000004700477308 */ /* 0x000ee20000000800 */
[----:B--2---:R-:W-:-:S07]  /*4d80*/  FADD.FTZ R27, R69, R20 ;  /* 0x00000014451b7221 */ /* 0x004fce0000010000 */
[----:B------:R-:W2:Y:S01]  /*4d90*/  MUFU.EX2 R58, R58 ;  /* 0x0000003a003a7308 */ /* 0x000ea20000000800 */
[----:B-1----:R-:W-:Y:S01]  /*4da0*/  FADD.FTZ R20, R48, R27 ;  /* 0x0000001b30147221 */ /* 0x002fe20000010000 */
[----:B------:R-:W-:-:S05]  /*4db0*/  F2FP.F16.F32.PACK_AB R27, R70, R65 ;  /* 0x00000041461b723e */ /* 0x000fca00000000ff */
[----:B------:R1:W-:Y:S01]  /*4dc0*/  STSM.16.M88.4 [R2+0x28b00], R24 ;  /* 0x028b001802007844 */ /* 0x0003e20000000200 */
[----:B------:R-:W4:Y:S01]  /*4dd0*/  MUFU.EX2 R7, R7 ;  /* 0x0000000700077308 */ /* 0x000f220000000800 */
[----:B---3--:R-:W-:Y:S01]  /*4de0*/  FADD.FTZ R20, R71, R20 ;  /* 0x0000001447147221 */ /* 0x008fe20000010000 */
[----:B0-----:R-:W-:-:S03]  /*4df0*/  F2FP.F16.F32.PACK_AB R8, R57, R38 ;  /* 0x000000263908723e */ /* 0x001fc600000000ff */
[----:B------:R-:W-:-:S03]  /*4e00*/  FADD.FTZ R29, R3, R20 ;  /* 0x00000014031d7221 */ /* 0x000fc60000010000 */
[----:B------:R-:W0:Y:S01]  /*4e10*/  MUFU.EX2 R54, R54 ;  /* 0x0000003600367308 */ /* 0x000e220000000800 */
[C---:B--2---:R-:W-:Y:S01]  /*4e20*/  FADD.FTZ R20, R58.reuse, R29 ;  /* 0x0000001d3a147221 */ /* 0x044fe20000010000 */
[----:B------:R-:W-:Y:S02]  /*4e30*/  F2FP.F16.F32.PACK_AB R9, R58, R3 ;  /* 0x000000033a09723e */ /* 0x000fe400000000ff */
[----:B------:R-:W-:Y:S02]  /*4e40*/  CS2R R58, SRZ ;  /* 0x00000000003a7805 */ /* 0x000fe4000001ff00 */
[----:B------:R-:W-:Y:S02]  /*4e50*/  F2FP.F16.F32.PACK_AB R29, R69, R44 ;  /* 0x0000002c451d723e */ /* 0x000fe400000000ff */
[----:B------:R-:W-:Y:S02]  /*4e60*/  CS2R R44, SRZ ;  /* 0x00000000002c7805 */ /* 0x000fe4000001ff00 */
[----:B-1----:R-:W-:Y:S01]  /*4e70*/  CS2R R26, SRZ ;  /* 0x00000000001a7805 */ /* 0x002fe2000001ff00 */
[----:B------:R-:W1:Y:S01]  /*4e80*/  MUFU.EX2 R46, R46 ;  /* 0x0000002e002e7308 */ /* 0x000e620000000800 */
[----:B----4-:R-:W-:-:S07]  /*4e90*/  FADD.FTZ R43, R7, R20 ;  /* 0x00000014072b7221 */ /* 0x010fce0000010000 */
[----:B------:R-:W2:Y:S01]  /*4ea0*/  MUFU.EX2 R55, R55 ;  /* 0x0000003700377308 */ /* 0x000ea20000000800 */
[----:B0-----:R-:W-:Y:S01]  /*4eb0*/  FADD.FTZ R6, R54, R43 ;  /* 0x0000002b36067221 */ /* 0x001fe20000010000 */
[----:B------:R-:W-:-:S06]  /*4ec0*/  CS2R R42, SRZ ;  /* 0x00000000002a7805 */ /* 0x000fcc000001ff00 */
[----:B------:R-:W0:Y:S01]  /*4ed0*/  MUFU.EX2 R49, R49 ;  /* 0x0000003100317308 */ /* 0x000e220000000800 */
[----:B-1----:R-:W-:Y:S01]  /*4ee0*/  FADD.FTZ R10, R46, R31 ;  /* 0x0000001f2e0a7221 */ /* 0x002fe20000010000 */
[----:B------:R-:W-:Y:S02]  /*4ef0*/  F2FP.F16.F32.PACK_AB R31, R71, R48 ;  /* 0x00000030471f723e */ /* 0x000fe400000000ff */
[----:B------:R-:W-:-:S03]  /*4f00*/  CS2R R70, SRZ ;  /* 0x0000000000467805 */ /* 0x000fc6000001ff00 */
[----:B------:R1:W-:Y:S01]  /*4f10*/  STSM.16.M88.4 [R2+0x2a300], R28 ;  /* 0x02a3001c02007844 */ /* 0x0003e20000000200 */
[----:B------:R-:W3:Y:S01]  /*4f20*/  MUFU.EX2 R62, R62 ;  /* 0x0000003e003e7308 */ /* 0x000ee20000000800 */
[----:B--2---:R-:W-:-:S07]  /*4f30*/  FADD.FTZ R11, R55, R6 ;  /* 0x00000006370b7221 */ /* 0x004fce0000010000 */
[----:B------:R-:W2:Y:S01]  /*4f40*/  MUFU.EX2 R41, R41 ;  /* 0x0000002900297308 */ /* 0x000ea20000000800 */
[----:B0-----:R-:W-:Y:S01]  /*4f50*/  FADD.FTZ R10, R49, R10 ;  /* 0x0000000a310a7221 */ /* 0x001fe20000010000 */
[----:B-1----:R-:W-:-:S06]  /*4f60*/  CS2R R30, SRZ ;  /* 0x00000000001e7805 */ /* 0x002fcc000001ff00 */
[----:B------:R-:W0:Y:S01]  /*4f70*/  MUFU.EX2 R72, R72 ;  /* 0x0000004800487308 */ /* 0x000e220000000800 */
[C---:B---3--:R-:W-:Y:S01]  /*4f80*/  FADD.FTZ R11, R62.reuse, R11 ;  /* 0x0000000b3e0b7221 */ /* 0x048fe20000010000 */
[----:B------:R-:W-:Y:S02]  /*4f90*/  F2FP.F16.F32.PACK_AB R13, R62, R55 ;  /* 0x000000373e0d723e */ /* 0x000fe400000000ff */
[----:B------:R-:W-:-:S04]  /*4fa0*/  CS2R R28, SRZ ;  /* 0x00000000001c7805 */ /* 0x000fc8000001ff00 */
[----:B------:R-:W1:Y:S01]  /*4fb0*/  MUFU.EX2 R52, R52 ;  /* 0x0000003400347308 */ /* 0x000e620000000800 */
[----:B--2---:R-:W-:Y:S01]  /*4fc0*/  FADD.FTZ R3, R41, R10 ;  /* 0x0000000a29037221 */ /* 0x004fe20000010000 */
[----:B------:R-:W-:Y:S02]  /*4fd0*/  F2FP.F16.F32.PACK_AB R10, R64, R47 ;  /* 0x0000002f400a723e */ /* 0x000fe400000000ff */
[----:B------:R-:W-:-:S04]  /*4fe0*/  CS2R R64, SRZ ;  /* 0x0000000000407805 */ /* 0x000fc8000001ff00 */
[----:B------:R-:W2:Y:S01]  /*4ff0*/  MUFU.EX2 R73, R84 ;  /* 0x0000005400497308 */ /* 0x000ea20000000800 */
[----:B0-----:R-:W-:Y:S01]  /*5000*/  FADD.FTZ R6, R72, R11 ;  /* 0x0000000b48067221 */ /* 0x001fe20000010000 */
[----:B------:R-:W-:Y:S02]  /*5010*/  F2FP.F16.F32.PACK_AB R11, R54, R7 ;  /* 0x00000007360b723e */ /* 0x000fe400000000ff */
[----:B------:R-:W-:-:S03]  /*5020*/  CS2R R54, SRZ ;  /* 0x0000000000367805 */ /* 0x000fc6000001ff00 */
[----:B------:R0:W-:Y:S01]  /*5030*/  STSM.16.M88.4 [R2+0x2bb00], R8 ;  /* 0x02bb000802007844 */ /* 0x0001e20000000200 */
[----:B------:R-:W3:Y:S01]  /*5040*/  MUFU.EX2 R39, R39 ;  /* 0x0000002700277308 */ /* 0x000ee20000000800 */
[C---:B-1----:R-:W-:Y:S01]  /*5050*/  FADD.FTZ R12, R52.reuse, R3 ;  /* 0x00000003340c7221 */ /* 0x042fe20000010000 */
[----:B------:R-:W-:Y:S02]  /*5060*/  F2FP.F16.F32.PACK_AB R14, R52, R41 ;  /* 0x00000029340e723e */ /* 0x000fe400000000ff */
[----:B------:R-:W-:Y:S02]  /*5070*/  CS2R R52, SRZ ;  /* 0x0000000000347805 */ /* 0x000fe4000001ff00 */
[----:B------:R-:W-:Y:S02]  /*5080*/  CS2R R40, SRZ ;  /* 0x0000000000287805 */ /* 0x000fe4000001ff00 */
[----:B------:R-:W1:Y:S01]  /*5090*/  MUFU.EX2 R85, R85 ;  /* 0x0000005500557308 */ /* 0x000e620000000800 */
[C---:B--2---:R-:W-:Y:S01]  /*50a0*/  FADD.FTZ R6, R73.reuse, R6 ;  /* 0x0000000649067221 */ /* 0x044fe20000010000 */
[----:B------:R-:W-:-:S06]  /*50b0*/  F2FP.F16.F32.PACK_AB R15, R73, R72 ;  /* 0x00000048490f723e */ /* 0x000fcc00000000ff */
[----:B------:R-:W2:Y:S01]  /*50c0*/  MUFU.EX2 R56, R56 ;  /* 0x0000003800387308 */ /* 0x000ea20000000800 */
[----:B---3--:R-:W-:Y:S01]  /*50d0*/  FADD.FTZ R3, R39, R12 ;  /* 0x0000000c27037221 */ /* 0x008fe20000010000 */
[----:B------:R-:W-:Y:S02]  /*50e0*/  F2FP.F16.F32.PACK_AB R12, R49, R46 ;  /* 0x0000002e310c723e */ /* 0x000fe400000000ff */
[----:B------:R-:W-:-:S03]  /*50f0*/  CS2R R46, SRZ ;  /* 0x00000000002e7805 */ /* 0x000fc6000001ff00 */
[----:B------:R-:W-:Y:S01]  /*5100*/  STSM.16.M88.4 [R2+0x2d300], R12 ;  /* 0x02d3000c02007844 */ /* 0x000fe20000000200 */
[----:B------:R-:W3:Y:S01]  /*5110*/  MUFU.EX2 R88, R88 ;  /* 0x0000005800587308 */ /* 0x000ee20000000800 */
[----:B-1----:R-:W-:-:S07]  /*5120*/  FADD.FTZ R7, R85, R6 ;  /* 0x0000000655077221 */ /* 0x002fce0000010000 */
[----:B------:R-:W1:Y:S01]  /*5130*/  MUFU.EX2 R33, R33 ;  /* 0x0000002100217308 */ /* 0x000e620000000800 */
[C---:B--2---:R-:W-:Y:S01]  /*5140*/  FADD.FTZ R6, R56.reuse, R3 ;  /* 0x0000000338067221 */ /* 0x044fe20000010000 */
[----:B------:R-:W-:Y:S02]  /*5150*/  F2FP.F16.F32.PACK_AB R48, R56, R39 ;  /* 0x000000273830723e */ /* 0x000fe400000000ff */
[----:B------:R-:W-:Y:S02]  /*5160*/  CS2R R56, SRZ ;  /* 0x0000000000387805 */ /* 0x000fe4000001ff00 */
[----:B------:R-:W-:Y:S02]  /*5170*/  CS2R R38, SRZ ;  /* 0x0000000000267805 */ /* 0x000fe4000001ff00 */
        /* <DEDUP_REMOVED lines=9> */
[----:B------:R-:W-:Y:S02]  /*5210*/  F2FP.F16.F32.PACK_AB R50, R50, R33 ;  /* 0x000000213232723e */ /* 0x000fe400000000ff */
[----:B------:R-:W-:-:S04]  /*5220*/  CS2R R32, SRZ ;  /* 0x0000000000207805 */ /* 0x000fc8000001ff00 */
[----:B------:R-:W3:Y:S01]  /*5230*/  MUFU.EX2 R78, R78 ;  /* 0x0000004e004e7308 */ /* 0x000ee20000000800 */
[C---:B-1----:R-:W-:Y:S01]  /*5240*/  FADD.FTZ R25, R76.reuse, R25 ;  /* 0x000000194c197221 */ /* 0x042fe20000010000 */
[----:B------:R-:W-:-:S05]  /*5250*/  F2FP.F16.F32.PACK_AB R51, R76, R51 ;  /* 0x000000334c33723e */ /* 0x000fca00000000ff */
[----:B------:R1:W-:Y:S01]  /*5260*/  STSM.16.M88.4 [R2+0x2eb00], R48 ;  /* 0x02eb003002007844 */ /* 0x0003e20000000200 */
[----:B------:R-:W4:Y:S01]  /*5270*/  MUFU.EX2 R61, R61 ;  /* 0x0000003d003d7308 */ /* 0x000f220000000800 */
[----:B--2---:R-:W-:-:S04]  /*5280*/  FADD.FTZ R7, R21, R6 ;  /* 0x0000000615077221 */ /* 0x004fc80000010000 */
[C---:B0-----:R-:W-:Y:S01]  /*5290*/  FADD.FTZ R8, R60.reuse, R7 ;  /* 0x000000073c087221 */ /* 0x041fe20000010000 */
[----:B------:R-:W-:Y:S02]  /*52a0*/  F2FP.F16.F32.PACK_AB R60, R60, R21 ;  /* 0x000000153c3c723e */ /* 0x000fe400000000ff */
[----:B------:R-:W-:Y:S01]  /*52b0*/  MUFU.EX2 R37, R37 ;  /* 0x0000002500257308 */ /* 0x000fe20000000800 */
[----:B---3--:R-:W-:Y:S01]  /*52c0*/  FADD.FTZ R6, R78, R25 ;  /* 0x000000194e067221 */ /* 0x008fe20000010000 */
[----:B------:R-:W-:Y:S02]  /*52d0*/  CS2R R24, SRZ ;  /* 0x0000000000187805 */ /* 0x000fe4000001ff00 */
[----:B-1----:R-:W-:-:S04]  /*52e0*/  CS2R R50, SRZ ;  /* 0x0000000000327805 */ /* 0x002fc8000001ff00 */
[----:B------:R-:W0:Y:S01]  /*52f0*/  MUFU.EX2 R4, R4 ;  /* 0x0000000400047308 */ /* 0x000e220000000800 */
[C---:B----4-:R-:W-:Y:S01]  /*5300*/  FADD.FTZ R7, R61.reuse, R6 ;  /* 0x000000063d077221 */ /* 0x050fe20000010000 */
[----:B------:R-:W-:Y:S02]  /*5310*/  F2FP.F16.F32.PACK_AB R61, R61, R78 ;  /* 0x0000004e3d3d723e */ /* 0x000fe400000000ff */
[----:B------:R-:W-:-:S04]  /*5320*/  CS2R R48, SRZ ;  /* 0x0000000000307805 */ /* 0x000fc8000001ff00 */
[----:B------:R-:W-:Y:S08]  /*5330*/  MUFU.EX2 R68, R68 ;  /* 0x0000004400447308 */ /* 0x000ff00000000800 */
[----:B------:R-:W1:Y:S01]  /*5340*/  MUFU.EX2 R3, R63 ;  /* 0x0000003f00037308 */ /* 0x000e620000000800 */
[----:B0-----:R-:W-:Y:S01]  /*5350*/  F2FP.F16.F32.PACK_AB R62, R4, R37 ;  /* 0x00000025043e723e */ /* 0x001fe200000000ff */
[----:B------:R-:W-:Y:S01]  /*5360*/  FADD.FTZ R37, R37, R8 ;  /* 0x0000000825257221 */ /* 0x000fe20000010000 */
[----:B------:R-:W-:-:S03]  /*5370*/  IMAD.U32 R8, RZ, RZ, UR14 ;  /* 0x0000000eff087e24 */ /* 0x000fc6000f8e00ff */
[----:B------:R-:W-:Y:S01]  /*5380*/  FADD.FTZ R4, R4, R37 ;  /* 0x0000002504047221 */ /* 0x000fe20000010000 */
[----:B------:R-:W-:Y:S02]  /*5390*/  CS2R R36, SRZ ;  /* 0x0000000000247805 */ /* 0x000fe4000001ff00 */
[----:B-1----:R-:W-:Y:S01]  /*53a0*/  F2FP.F16.F32.PACK_AB R63, R3, R68 ;  /* 0x00000044033f723e */ /* 0x002fe200000000ff */
[----:B------:R-:W-:-:S04]  /*53b0*/  FADD.FTZ R68, R68, R7 ;  /* 0x0000000744447221 */ /* 0x000fc80000010000 */
        /* <DEDUP_REMOVED lines=14> */
.L_x_12008:
        /* <DEDUP_REMOVED lines=10> */
.L_x_12001:
[----:B------:R-:W-:Y:S01]  /*5540*/  ULEA UR4, UR36, UR37, 0x3 ;  /* 0x0000002524047291 */ /* 0x000fe2000f8e183f */
[----:B------:R-:W-:-:S05]  /*5550*/  IMAD.U32 R0, RZ, RZ, UR38 ;  /* 0x00000026ff007e24 */ /* 0x000fca000f8e00ff */
[----:B------:R-:W-:-:S04]  /*5560*/  SHF.L.U32 R0, R0, 0x1f, RZ ;  /* 0x0000001f00007819 */ /* 0x000fc800000006ff */
[----:B------:R0:W1:Y:S01]  /*5570*/  SYNCS.PHASECHK.TRANS64.TRYWAIT P3, [UR4+0x31c30], R0 ;  /* 0x031c3000ff0075a7 */ /* 0x0000620008060144 */
[----:B------:R-:W-:Y:S05]  /*5580*/  @!P0 BRA `(.L_x_12002) ;  /* 0x0000000000048947 */ /* 0x000fea0003800000 */
[----:B------:R-:W-:Y:S01]  /*5590*/  BPT.TRAP 0x1 ;  /* 0x000000040000795c */ /* 0x000fe20000300000 */
.L_x_12002:
[----:B-1----:R-:W-:Y:S05]  /*55a0*/  @P3 BRA `(.L_x_12000) ;  /* 0x0000000000083947 */ /* 0x002fea0003800000 */
[----:B------:R-:W1:Y:S02]  /*55b0*/  SYNCS.PHASECHK.TRANS64.TRYWAIT P3, [UR4+0x31c30], R0 ;  /* 0x031c3000ff0075a7 */ /* 0x000e640008060144 */
[----:B-1----:R-:W-:Y:S05]  /*55c0*/  @!P3 BRA `(.L_x_12003) ;  /* 0x000001040088b947 */ /* 0x002fea0003800000 */
.L_x_12000:
        /* <DEDUP_REMOVED lines=356> */
.L_x_12005:
[----:B------:R-:W-:Y:S01]  /*6c10*/  ULEA UR4, UR6, UR37, 0x3 ;  /* 0x0000002506047291 */ /* 0x000fe2000f8e183f */
[----:B------:R-:W-:-:S05]  /*6c20*/  IMAD.U32 R0, RZ, RZ, UR39 ;  /* 0x00000027ff007e24 */ /* 0x000fca000f8e00ff */
[----:B------:R-:W-:-:S04]  /*6c30*/  SHF.L.U32 R0, R0, 0x1f, RZ ;  /* 0x0000001f00007819 */ /* 0x000fc800000006ff */
[----:B------:R0:W1:Y:S01]  /*6c40*/  SYNCS.PHASECHK.TRANS64.TRYWAIT P3, [UR4+0x31c50], R0 ;  /* 0x031c5000ff0075a7 */ /* 0x0000620008060144 */
[----:B------:R-:W-:Y:S05]  /*6c50*/  @!P0 BRA `(.L_x_12006) ;  /* 0x0000000000048947 */ /* 0x000fea0003800000 */
[----:B------:R-:W-:Y:S01]  /*6c60*/  BPT.TRAP 0x1 ;  /* 0x000000040000795c */ /* 0x000fe20000300000 */
.L_x_12006:
[----:B-1----:R-:W-:Y:S05]  /*6c70*/  @P3 BRA `(.L_x_12004) ;  /* 0x0000000000083947 */ /* 0x002fea0003800000 */
[----:B------:R-:W1:Y:S02]  /*6c80*/  SYNCS.PHASECHK.TRANS64.TRYWAIT P3, [UR4+0x31c50], R0 ;  /* 0x031c5000ff0075a7 */ /* 0x000e640008060144 */
[----:B-1----:R-:W-:Y:S05]  /*6c90*/  @!P3 BRA `(.L_x_12007) ;  /* 0x000000ec00ecb947 */ /* 0x002fea0003800000 */
.L_x_12004:
        /* <DEDUP_REMOVED lines=9> */
[----:B------:R-:W-:Y:S01]  /*6d30*/  IMAD.MOV.U32 R12, RZ, RZ, -0x2 ;  /* 0xfffffffeff0c7424 */ /* 0x000fe200078e00ff */
[----:B------:R-:W-:Y:S01]  /*6d40*/  UMOV UR32, UR10 ;  /* 0x0000000a00207c82 */ /* 0x000fe20008000000 */
[----:B------:R-:W-:Y:S01]  /*6d50*/  UMOV UR39, UR38 ;  /* 0x0000002600277c82 */ /* 0x000fe20008000000 */
[----:B------:R-:W-:-:S04]  /*6d60*/  ULOP3.LUT UR4, UR4, 0x2400000, URZ, 0xfc, !UPT ;  /* 0x0240000004047892 */ /* 0x000fc8000f8efc3f */
[----:B------:R-:W-:Y:S01]  /*6d70*/  UIMAD UR11, UR6, 0x6c0, UR4 ;  /* 0x000006c0060b78a4 */ /* 0x000fe2000f8e0204 */
[----:B01----:R-:W-:Y:S02]  /*6d80*/  VIADD R0, R22, UR15 ;  /* 0x0000000f16007c36 */ /* 0x003fe40008000000 */
        /* <DEDUP_REMOVED lines=10> */
[----:B------:R-:W0:Y:S01]  /*6e30*/  SHFL.IDX PT, R10, R0, 0x1, 0x1c1f ;  /* 0x003c1f00000a7f89 */ /* 0x000e2200000e0000 */
[----:B------:R-:W-:Y:S02]  /*6e40*/  UMOV UR4, 0x1 ;  /* 0x0000000100047882 */ /* 0x000fe40000000000 */
[----:B------:R-:W-:Y:S01]  /*6e50*/  UIMAD UR4, UR7, -0x90, UR4 ;  /* 0xffffff70070478a4 */ /* 0x000fe2000f8e0204 */
[----:B------:R-:W1:Y:S05]  /*6e60*/  SHFL.IDX PT, R0, R0, RZ, 0x1c1f ;  /* 0x001c1fff00007589 */ /* 0x000e6a00000e0000 */
[----:B------:R-:W-:Y:S01]  /*6e70*/  IMAD R9, R19, R12, UR4 ;  /* 0x0000000413097e24 */ /* 0x000fe2000f8e020c */
[----:B------:R-:W-:Y:S01]  /*6e80*/  ULDC UR4, c[0x0][0x988] ;  /* 0x0002620000047ab9 */ /* 0x000fe20000000800 */
[----:B------:R-:W-:-:S05]  /*6e90*/  IMAD.U32 R12, RZ, RZ, UR61 ;  /* 0x0000003dff0c7e24 */ /* 0x000fca000f8e00ff */
[----:B------:R-:W-:Y:S02]  /*6ea0*/  IADD3 R9, -R12, UR14, R9 ;  /* 0x0000000e0c097c10 */ /* 0x000fe4000fffe109 */
[----:B------:R-:W-:-:S03]  /*6eb0*/  R2UR UR14, R8 ;  /* 0x00000000080e72ca */ /* 0x000fc600000e0000 */
[C---:B0-----:R-:W-:Y:S02]  /*6ec0*/  IMAD.IADD R5, R9.reuse, 0x1, R10 ;  /* 0x0000000109057824 */ /* 0x041fe400078e020a */
[----:B-1----:R-:W-:-:S03]  /*6ed0*/  IMAD.IADD R9, R9, 0x1, R0 ;  /* 0x0000000109097824 */ /* 0x002fc600078e0200 */
[C---:B------:R-:W-:Y:S02]  /*6ee0*/  ISETP.GT.AND P3, PT, R5.reuse, RZ, PT ;  /* 0x000000ff0500720c */ /* 0x040fe40003f64270 */
[----:B------:R-:W-:-:S03]  /*6ef0*/  ISETP.GT.AND P4, PT, R5, 0x1, PT ;  /* 0x000000010500780c */ /* 0x000fc60003f84270 */
[----:B------:R-:W-:Y:S01]  /*6f00*/  UISETP.GT.AND UP1, UPT, UR7, UR14, UPT ;  /* 0x0000000e0700728c */ /* 0x000fe2000bf24270 */
        /* <DEDUP_REMOVED lines=30> */
[----:B------:R-:W-:Y:S01]  /*70f0*/  FMNMX.FTZ R11, R123, R10, !PT ;  /* 0x0000000a7b0b7209 */ /* 0x000fe20007810000 */
[----:B------:R-:W-:Y:S02]  /*7100*/  WARPGROUP.DEPBAR.LE gsb0, 0x0 ;  /* 0x00008000000079c5 */ /* 0x000fe40000010000 */
[----:B------:R-:W-:Y:S01]  /*7110*/  WARPGROUP.ARRIVE ;  /* 0x00000000000079c5 */ /* 0x000fe20000000000 */
[----:B------:R-:W-:Y:S02]  /*7120*/  ISETP.GT.AND P3, PT, R5, 0x30, PT ;  /* 0x000000300500780c */ /* 0x000fe40003f64270 */
        /* <DEDUP_REMOVED lines=56> */
[----:B------:R-:W-:Y:S01]  /*74b0*/  FSEL R82, R82, -INF , P3 ;  /* 0xff80000052527808 */ /* 0x000fe20001800000 */
[----:B------:R-:W-:Y:S02]  /*74c0*/  WARPGROUP.DEPBAR.LE gsb0, 0x0 ;  /* 0x00008000000079c5 */ /* 0x000fe40000010000 */
[----:B------:R-:W-:Y:S01]  /*74d0*/  WARPGROUP.ARRIVE ;  /* 0x00000000000079c5 */ /* 0x000fe20000000000 */
[----:B------:R-:W-:-:S02]  /*74e0*/  FMNMX.FTZ R11, R95, R10, !PT ;  /* 0x0000000a5f0b7209 */ /* 0x000fc40007810000 */
[----:B------:R-:W-:Y:S02]  /*74f0*/  ISETP.GT.AND P3, PT, R5, 0x78, PT ;  /* 0x000000780500780c */ /* 0x000fe40003f64270 */
[----:B------:R-:W-:Y:S01]  /*7500*/  FSEL R83, R83, -INF , P4 ;  /* 0xff80000053537808 */ /* 0x000fe20002000000 */
[----:B------:R-:W-:Y:S01]  /*7510*/  HGMMA.64x96x16.F32 R24, gdesc[UR32].tnspB, R24, gsb0 ;  /* 0x41600000201879f0 */ /* 0x000fe20008000818 */
[----:B------:R-:W-:Y:S01]  /*7520*/  UIADD3 UR32, UR10, 0x480, URZ ;  /* 0x000004800a207890 */ /* 0x000fe2000fffe03f */
[----:B------:R-:W-:Y:S01]  /*7530*/  FMNMX.FTZ R10, R82, R11, !PT ;  /* 0x0000000b520a7209 */ /* 0x000fe20007810000 */
[----:B------:R-:W-:Y:S01]  /*7540*/  UIADD3 UR34, UR11, 0xc0, URZ ;  /* 0x000000c00b227890 */ /* 0x000fe2000fffe03f */
[----:B------:R-:W-:Y:S01]  /*7550*/  ISETP.GT.AND P4, PT, R5, 0x79, PT ;  /* 0x000000790500780c */ /* 0x000fe20003f84270 */
[----:B------:R-:W-:Y:S01]  /*7560*/  UMOV UR33, 0xc0000010 ;  /* 0xc000001000217882 */ /* 0x000fe20000000000 */
        /* <DEDUP_REMOVED lines=17> */
[----:B------:R-:W-:Y:S02]  /*7680*/  ISETP.GT.AND P6, PT, R9, RZ, PT ;  /* 0x000000ff0900720c */ /* 0x000fe40003fc4270 */
[----:B------:R-:W-:Y:S02]  /*7690*/  FMNMX.FTZ R10, R79, R10, !PT ;  /* 0x0000000a4f0a7209 */ /* 0x000fe40007810000 */
[----:B------:R-:W-:-:S02]  /*76a0*/  ISETP.GT.AND P5, PT, R9, 0x1, PT ;  /* 0x000000010900780c */ /* 0x000fc40003fa4270 */
[----:B------:R-:W-:Y:S01]  /*76b0*/  FSEL R136, R136, -INF , P6 ;  /* 0xff80000088887808 */ /* 0x000fe20003000000 */
[----:B------:R-:W0:Y:S01]  /*76c0*/  SHFL.BFLY PT, R5, R10, 0x2, 0x1f ;  /* 0x0c401f000a057f89 */ /* 0x000e2200000e0000 */
[----:B------:R-:W-:Y:S02]  /*76d0*/  ISETP.GT.AND P4, PT, R9, 0x8, PT ;  /* 0x000000080900780c */ /* 0x000fe40003f84270 */
[----:B------:R-:W-:Y:S02]  /*76e0*/  FSEL R137, R137, -INF , P5 ;  /* 0xff80000089897808 */ /* 0x000fe40002800000 */
[----:B------:R-:W-:Y:S02]  /*76f0*/  FMNMX.FTZ R0, R136, R6, !PT ;  /* 0x0000000688007209 */ /* 0x000fe40007810000 */
[----:B------:R-:W-:Y:S02]  /*7700*/  ISETP.GT.AND P6, PT, R9, 0x9, PT ;  /* 0x000000090900780c */ /* 0x000fe40003fc4270 */
[----:B------:R-:W-:-:S02]  /*7710*/  FSEL R140, R140, -INF , P4 ;  /* 0xff8000008c8c7808 */ /* 0x000fc40002000000 */
[----:B------:R-:W-:Y:S02]  /*7720*/  FSEL R141, R141, -INF , P6 ;  /* 0xff8000008d8d7808 */ /* 0x000fe40003000000 */
[C---:B------:R-:W-:Y:S02]  /*7730*/  ISETP.GT.AND P6, PT, R9.reuse, 0x10, PT ;  /* 0x000000100900780c */ /* 0x040fe40003fc4270 */
[C---:B------:R-:W-:Y:S02]  /*7740*/  ISETP.GT.AND P5, PT, R9.reuse, 0x11, PT ;  /* 0x000000110900780c */ /* 0x040fe40003fa4270 */
[----:B------:R-:W-:Y:S02]  /*7750*/  FSEL R128, R128, -INF , P6 ;  /* 0xff80000080807808 */ /* 0x000fe40003000000 */
[----:B------:R-:W-:Y:S02]  /*7760*/  ISETP.GT.AND P4, PT, R9, 0x18, PT ;  /* 0x000000180900780c */ /* 0x000fe40003f84270 */
[----:B------:R-:W-:-:S02]  /*7770*/  FSEL R129, R129, -INF , P5 ;  /* 0xff80000081817808 */ /* 0x000fc40002800000 */
[----:B------:R-:W-:Y:S02]  /*7780*/  ISETP.GT.AND P6, PT, R9, 0x19, PT ;  /* 0x000000190900780c */ /* 0x000fe40003fc4270 */
[----:B0-----:R-:W-:Y:S02]  /*7790*/  FMNMX.FTZ R11, R10, R5, !PT ;  /* 0x000000050a0b7209 */ /* 0x001fe40007810000 */
[----:B------:R-:W-:Y:S02]  /*77a0*/  FSEL R132, R132, -INF , P4 ;  /* 0xff80000084847808 */ /* 0x000fe40002000000 */
[----:B------:R-:W-:Y:S01]  /*77b0*/  FSEL R133, R133, -INF , P6 ;  /* 0xff80000085857808 */ /* 0x000fe20003000000 */
[----:B------:R-:W0:Y:S01]  /*77c0*/  SHFL.BFLY PT, R12, R11, 0x1, 0x1f ;  /* 0x0c201f000b0c7f89 */ /* 0x000e2200000e0000 */
[C---:B------:R-:W-:Y:S02]  /*77d0*/  ISETP.GT.AND P6, PT, R9.reuse, 0x20, PT ;  /* 0x000000200900780c */ /* 0x040fe40003fc4270 */
[----:B------:R-:W-:-:S02]  /*77e0*/  ISETP.GT.AND P5, PT, R9, 0x21, PT ;  /* 0x000000210900780c */ /* 0x000fc40003fa4270 */
[----:B------:R-:W-:Y:S02]  /*77f0*/  ISETP.GT.AND P4, PT, R9, 0x28, PT ;  /* 0x000000280900780c */ /* 0x000fe40003f84270 */
[----:B------:R-:W-:Y:S02]  /*7800*/  FSEL R121, R121, -INF , P5 ;  /* 0xff80000079797808 */ /* 0x000fe40002800000 */
[----:B------:R-:W-:Y:S02]  /*7810*/  FSEL R124, R124, -INF , P4 ;  /* 0xff8000007c7c7808 */ /* 0x000fe40002000000 */
[C---:B------:R-:W-:Y:S02]  /*7820*/  ISETP.GT.AND P5, PT, R9.reuse, 0x31, PT ;  /* 0x000000310900780c */ /* 0x040fe40003fa4270 */
[----:B------:R-:W-:-:S04]  /*7830*/  ISETP.GT.AND P4, PT, R9, 0x38, PT ;  /* 0x000000380900780c */ /* 0x000fc80003f84270 */
[----:B------:R-:W-:Y:S02]  /*7840*/  FSEL R116, R116, -INF , P4 ;  /* 0xff80000074747808 */ /* 0x000fe40002000000 */
[----:B------:R-:W-:-:S04]  /*7850*/  ISETP.GT.AND P4, PT, R9, 0x48, PT ;  /* 0x000000480900780c */ /* 0x000fc80003f84270 */
[----:B------:R-:W-:Y:S02]  /*7860*/  FSEL R108, R108, -INF , P4 ;  /* 0xff8000006c6c7808 */ /* 0x000fe40002000000 */
[----:B0-----:R-:W-:Y:S01]  /*7870*/  FMNMX.FTZ R5, R11, R12, !PT ;  /* 0x0000000c0b057209 */ /* 0x001fe20007810000 */
[----:B------:R-:W-:Y:S02]  /*7880*/  WARPGROUP.DEPBAR.LE gsb0, 0x0 ;  /* 0x00008000000079c5 */ /* 0x000fe40000010000 */
[----:B------:R-:W-:Y:S01]  /*7890*/  WARPGROUP.ARRIVE ;  /* 0x00000000000079c5 */ /* 0x000fe20000000000 */
[C---:B------:R-:W-:Y:S01]  /*78a0*/  FSETP.NEU.FTZ.AND P3, PT, R5.reuse, -INF , PT ;  /* 0xff8000000500780b */ /* 0x040fe20003f7d000 */
[----:B------:R-:W-:Y:S01]  /*78b0*/  FMUL.FTZ R10, R5, UR4 ;  /* 0x00000004050a7c20 */ /* 0x000fe20008410000 */
[----:B------:R-:W-:-:S03]  /*78c0*/  ISETP.GT.AND P4, PT, R9, 0x58, PT ;  /* 0x000000580900780c */ /* 0x000fc60003f84270 */
        /* <DEDUP_REMOVED lines=23> */
[--C-:B------:R-:W-:Y:S01]  /*7a40*/  FFMA.FTZ R14, R143, UR4, -R10.reuse ;  /* 0x000000048f0e7c23 */ /* 0x100fe2000801080a */
[----:B------:R-:W-:Y:S01]  /*7a50*/  FMNMX.FTZ R131, R129, R0, !PT ;  /* 0x0000000081837209 */ /* 0x000fe20007810000 */
[----:B------:R0:W-:Y:S01]  /*7a60*/  MUFU.EX2 R11, R138 ;  /* 0x0000008a000b7308 */ /* 0x0001e20000000800 */
[----:B------:R-:W-:Y:S01]  /*7a70*/  FSEL R112, R112, -INF , P6 ;  /* 0xff80000070707808 */ /* 0x000fe20003000000 */
[----:B------:R-:W1:Y:S01]  /*7a80*/  S2R R143, SR_TID.X ;  /* 0x00000000008f7919 */ /* 0x000e620000002100 */
[----:B------:R-:W-:Y:S01]  /*7a90*/  FMNMX.FTZ R0, R132, R131, !PT ;  /* 0x0000008384007209 */ /* 0x000fe20007810000 */
[--C-:B------:R-:W-:Y:S01]  /*7aa0*/  FFMA.FTZ R13, R142, UR4, -R10.reuse ;  /* 0x000000048e0d7c23 */ /* 0x100fe2000801080a */
[----:B------:R-:W-:Y:S01]  /*7ab0*/  ISETP.GT.AND P6, PT, R9, 0x39, PT ;  /* 0x000000390900780c */ /* 0x000fe20003fc4270 */
[--C-:B------:R-:W-:Y:S01]  /*7ac0*/  FFMA.FTZ R122, R122, UR4, -R10.reuse ;  /* 0x000000047a7a7c23 */ /* 0x100fe2000801080a */
[----:B------:R-:W-:Y:S01]  /*7ad0*/  FMNMX.FTZ R131, R133, R0, !PT ;  /* 0x0000000085837209 */ /* 0x000fe20007810000 */
[--C-:B------:R-:W-:Y:S01]  /*7ae0*/  FFMA.FTZ R123, R123, UR4, -R10.reuse ;  /* 0x000000047b7b7c23 */ /* 0x100fe2000801080a */
[----:B------:R-:W-:Y:S01]  /*7af0*/  FSEL R126, R113, -INF , P5 ;  /* 0xff800000717e7808 */ /* 0x000fe20002800000 */
[--C-:B0-----:R-:W-:Y:S01]  /*7b00*/  FFMA.FTZ R138, R106, UR4, -R10.reuse ;  /* 0x000000046a8a7c23 */ /* 0x101fe2000801080a */
[----:B------:R-:W-:Y:S01]  /*7b10*/  FMNMX.FTZ R0, R130, R131, !PT ;  /* 0x0000008382007209 */ /* 0x000fe20007810000 */
[----:B------:R0:W-:Y:S01]  /*7b20*/  MUFU.EX2 R113, R134 ;  /* 0x0000008600717308 */ /* 0x0001e20000000800 */
        /* <DEDUP_REMOVED lines=11> */
[--C-:B------:R-:W-:Y:S01]  /*7be0*/  FFMA.FTZ R87, R87, UR4, -R10.reuse ;  /* 0x0000000457577c23 */ /* 0x100fe2000801080a */
[C---:B------:R-:W-:Y:S01]  /*7bf0*/  ISETP.GT.AND P6, PT, R9.reuse, 0x49, PT ;  /* 0x000000490900780c */ /* 0x040fe20003fc4270 */
[----:B------:R-:W-:Y:S01]  /*7c00*/  FFMA.FTZ R78, R78, UR4, -R10 ;  /* 0x000000044e4e7c23 */ /* 0x000fe2000801080a */
[----:B------:R-:W-:Y:S01]  /*7c10*/  FMNMX.FTZ R131, R112, R131, !PT ;  /* 0x0000008370837209 */ /* 0x000fe20007810000 */
[----:B------:R-:W-:Y:S01]  /*7c20*/  MUFU.EX2 R12, R12 ;  /* 0x0000000c000c7308 */ /* 0x000fe20000000800 */
[----:B------:R-:W-:-:S02]  /*7c30*/  ISETP.GT.AND P5, PT, R9, 0x41, PT ;  /* 0x000000410900780c */ /* 0x000fc40003fa4270 */
[----:B------:R-:W-:Y:S02]  /*7c40*/  FMNMX.FTZ R135, R126, R131, !PT ;  /* 0x000000837e877209 */ /* 0x000fe40007810000 */
[----:B------:R-:W-:Y:S01]  /*7c50*/  FSEL R131, R109, -INF , P6 ;  /* 0xff8000006d837808 */ /* 0x000fe20003000000 */
[----:B------:R-:W-:Y:S01]  /*7c60*/  FFMA.FTZ R109, R115, UR4, -R10 ;  /* 0x00000004736d7c23 */ /* 0x000fe2000801080a */
[----:B------:R-:W-:Y:S01]  /*7c70*/  FMNMX.FTZ R0, R116, R135, !PT ;  /* 0x0000008774007209 */ /* 0x000fe20007810000 */
[----:B------:R-:W-:Y:S01]  /*7c80*/  MUFU.EX2 R13, R13 ;  /* 0x0000000d000d7308 */ /* 0x000fe20000000800 */
[----:B------:R-:W-:Y:S02]  /*7c90*/  ISETP.GT.AND P6, PT, R9, 0x50, PT ;  /* 0x000000500900780c */ /* 0x000fe40003fc4270 */
[----:B------:R-:W-:Y:S02]  /*7ca0*/  FMNMX.FTZ R135, R117, R0, !PT ;  /* 0x0000000075877209 */ /* 0x000fe40007810000 */
[----:B------:R-:W-:-:S02]  /*7cb0*/  FSEL R114, R105, -INF , P5 ;  /* 0xff80000069727808 */ /* 0x000fc40002800000 */
[----:B------:R-:W-:Y:S01]  /*7cc0*/  ISETP.GT.AND P5, PT, R9, 0x51, PT ;  /* 0x000000510900780c */ /* 0x000fe20003fa4270 */
[----:B------:R0:W-:Y:S01]  /*7cd0*/  MUFU.EX2 R105, R134 ;  /* 0x0000008600697308 */ /* 0x0001e20000000800 */
[----:B------:R-:W-:Y:S02]  /*7ce0*/  FMNMX.FTZ R135, R104, R135, !PT ;  /* 0x0000008768877209 */ /* 0x000fe40007810000 */
[----:B------:R-:W-:Y:S01]  /*7cf0*/  FSEL R115, R96, -INF , P6 ;  /* 0xff80000060737808 */ /* 0x000fe20003000000 */
[--C-:B------:R-:W-:Y:S01]  /*7d00*/  FFMA.FTZ R96, R118, UR4, -R10.reuse ;  /* 0x0000000476607c23 */ /* 0x100fe2000801080a */
[----:B------:R-:W-:Y:S02]  /*7d10*/  FSEL R118, R97, -INF , P5 ;  /* 0xff80000061767808 */ /* 0x000fe40002800000 */
[----:B------:R-:W-:Y:S01]  /*7d20*/  FMNMX.FTZ R97, R114, R135, !PT ;  /* 0x0000008772617209 */ /* 0x000fe20007810000 */
[----:B------:R-:W-:Y:S01]  /*7d30*/  MUFU.EX2 R14, R14 ;  /* 0x0000000e000e7308 */ /* 0x000fe20000000800 */
[----:B------:R-:W-:Y:S01]  /*7d40*/  ISETP.GT.AND P6, PT, R9, 0x59, PT ;  /* 0x000000590900780c */ /* 0x000fe20003fc4270 */
[----:B0-----:R-:W-:Y:S01]  /*7d50*/  FFMA.FTZ R134, R119, UR4, -R10 ;  /* 0x0000000477867c23 */ /* 0x001fe2000801080a */
[----:B------:R-:W-:-:S02]  /*7d60*/  FMNMX.FTZ R0, R108, R97, !PT ;  /* 0x000000616c007209 */ /* 0x000fc40007810000 */
[----:B------:R-:W-:Y:S02]  /*7d70*/  ISETP.GT.AND P5, PT, R9, 0x61, PT ;  /* 0x000000610900780c */ /* 0x000fe40003fa4270 */
[----:B------:R-:W-:Y:S01]  /*7d80*/  FMNMX.FTZ R0, R131, R0, !PT ;  /* 0x0000000083007209 */ /* 0x000fe20007810000 */
[----:B------:R0:W-:Y:S01]  /*7d90*/  MUFU.EX2 R97, R134 ;  /* 0x0000008600617308 */ /* 0x0001e20000000800 */
[----:B------:R-:W-:Y:S02]  /*7da0*/  FSEL R101, R101, -INF , P6 ;  /* 0xff80000065657808 */ /* 0x000fe40003000000 */
[----:B------:R-:W-:Y:S02]  /*7db0*/  FMNMX.FTZ R135, R115, R0, !PT ;  /* 0x0000000073877209 */ /* 0x000fe40007810000 */
[----:B------:R-:W-:Y:S02]  /*7dc0*/  ISETP.GT.AND P6, PT, R9, 0x60, PT ;  /* 0x000000600900780c */ /* 0x000fe40003fc4270 */
[----:B------:R-:W-:Y:S01]  /*7dd0*/  FMNMX.FTZ R135, R118, R135, !PT ;  /* 0x0000008776877209 */ /* 0x000fe20007810000 */
[----:B------:R-:W-:Y:S01]  /*7de0*/  MUFU.EX2 R15, R15 ;  /* 0x0000000f000f7308 */ /* 0x000fe20000000800 */
[----:B------:R-:W-:Y:S01]  /*7df0*/  FSEL R119, R89, -INF , P5 ;  /* 0xff80000059777808 */ /* 0x000fe20002800000 */
[--C-:B------:R-:W-:Y:S01]  /*7e00*/  FFMA.FTZ R89, R107, UR4, -R10.reuse ;  /* 0x000000046b597c23 */ /* 0x100fe2000801080a */
[----:B------:R-:W-:Y:S01]  /*7e10*/  FMNMX.FTZ R0, R100, R135, !PT ;  /* 0x0000008764007209 */ /* 0x000fe20007810000 */
[--C-:B0-----:R-:W-:Y:S01]  /*7e20*/  FFMA.FTZ R134, R110, UR4, -R10.reuse ;  /* 0x000000046e867c23 */ /* 0x101fe2000801080a */
[----:B------:R-:W-:Y:S01]  /*7e30*/  FSEL R106, R88, -INF , P6 ;  /* 0xff800000586a7808 */ /* 0x000fe20003000000 */
[----:B------:R-:W-:Y:S01]  /*7e40*/  FFMA.FTZ R135, R111, UR4, -R10 ;  /* 0x000000046f877c23 */ /* 0x000fe2000801080a */
[----:B------:R-:W-:Y:S01]  /*7e50*/  FMNMX.FTZ R107, R101, R0, !PT ;  /* 0x00000000656b7209 */ /* 0x000fe20007810000 */
[----:B------:R-:W-:Y:S01]  /*7e60*/  MUFU.EX2 R88, R138 ;  /* 0x0000008a00587308 */ /* 0x000fe20000000800 */
[----:B------:R-:W-:-:S02]  /*7e70*/  WARPGROUP.DEPBAR.LE gsb0, 0x0 ;  /* 0x00008000000079c5 */ /* 0x000fc40000010000 */
[----:B------:R-:W-:Y:S01]  /*7e80*/  WARPGROUP.ARRIVE ;  /* 0x00000000000079c5 */ /* 0x000fe20000000000 */
[C---:B------:R-:W-:Y:S02]  /*7e90*/  ISETP.GT.AND P4, PT, R9.reuse, 0x68, PT ;  /* 0x000000680900780c */ /* 0x040fe40003f84270 */
        /* <DEDUP_REMOVED lines=9> */
[----:B------:R-:W-:Y:S01]  /*7f30*/  FSEL R93, R93, -INF , P6 ;  /* 0xff8000005d5d7808 */ /* 0x000fe20003000000 */
[----:B------:R-:W-:Y:S01]  /*7f40*/  MUFU.EX2 R20, R20 ;  /* 0x0000001400147308 */ /* 0x000fe20000000800 */
[----:B------:R-:W-:-:S02]  /*7f50*/  ISETP.GT.AND P6, PT, R9, 0x70, PT ;  /* 0x000000700900780c */ /* 0x000fc40003fc4270 */
        /* <DEDUP_REMOVED lines=8> */
[----:B------:R0:W-:Y:S01]  /*7fe0*/  MUFU.EX2 R80, R134 ;  /* 0x0000008600507308 */ /* 0x0001e20000000800 */
[----:B------:R-:W-:Y:S02]  /*7ff0*/  ISETP.GT.AND P6, PT, R9, 0x79, PT ;  /* 0x000000790900780c */ /* 0x000fe40003fc4270 */
[----:B------:R-:W-:Y:S01]  /*8000*/  FSEL R111, R84, -INF , P4 ;  /* 0xff800000546f7808 */ /* 0x000fe20002000000 */
[--C-:B------:R-:W-:Y:S01]  /*8010*/  FFMA.FTZ R84, R98, UR4, -R10.reuse ;  /* 0x0000000462547c23 */ /* 0x100fe2000801080a */
[----:B------:R-:W-:Y:S01]  /*8020*/  FMNMX.FTZ R0, R110, R139, !PT ;  /* 0x0000008b6e007209 */ /* 0x000fe20007810000 */
[--C-:B------:R-:W-:Y:S01]  /*8030*/  FFMA.FTZ R98, R99, UR4, -R10.reuse ;  /* 0x0000000463627c23 */ /* 0x100fe2000801080a */
[----:B------:R-:W-:Y:S01]  /*8040*/  ISETP.GT.AND P5, PT, R9, 0x81, PT ;  /* 0x000000810900780c */ /* 0x000fe20003fa4270 */
[----:B------:R2:W-:Y:S01]  /*8050*/  MUFU.EX2 R81, R135 ;  /* 0x0000008700517308 */ /* 0x0005e20000000800 */
[----:B0-----:R-:W-:Y:S01]  /*8060*/  FSEL R134, R85, -INF , P6 ;  /* 0xff80000055867808 */ /* 0x001fe20003000000 */
[----:B------:R-:W-:Y:S01]  /*8070*/  FFMA.FTZ R139, R102, UR4, -R10 ;  /* 0x00000004668b7c23 */ /* 0x000fe2000801080a */
[----:B------:R-:W-:-:S02]  /*8080*/  ISETP.GT.AND P6, PT, R9, 0x80, PT ;  /* 0x000000800900780c */ /* 0x000fc40003fc4270 */
[----:B------:R-:W-:Y:S02]  /*8090*/  FMNMX.FTZ R85, R111, R0, !PT ;  /* 0x000000006f557209 */ /* 0x000fe40007810000 */
[----:B------:R-:W-:Y:S01]  /*80a0*/  FSEL R99, R72, -INF , P6 ;  /* 0xff80000048637808 */ /* 0x000fe20003000000 */
[----:B------:R-:W-:Y:S01]  /*80b0*/  MUFU.EX2 R122, R122 ;  /* 0x0000007a007a7308 */ /* 0x000fe20000000800 */
[----:B------:R-:W-:Y:S01]  /*80c0*/  FMNMX.FTZ R0, R134, R85, !PT ;  /* 0x0000005586007209 */ /* 0x000fe20007810000 */
[--C-:B------:R-:W-:Y:S01]  /*80d0*/  FFMA.FTZ R85, R90, UR4, -R10.reuse ;  /* 0x000000045a557c23 */ /* 0x100fe2000801080a */
[----:B------:R-:W-:Y:S01]  /*80e0*/  ISETP.GT.AND P4, PT, R9, 0x88, PT ;  /* 0x000000880900780c */ /* 0x000fe20003f84270 */
[--C-:B------:R-:W-:Y:S01]  /*80f0*/  FFMA.FTZ R90, R91, UR4, -R10.reuse ;  /* 0x000000045b5a7c23 */ /* 0x100fe2000801080a */
[----:B--2---:R-:W-:Y:S01]  /*8100*/  FSEL R135, R73, -INF , P5 ;  /* 0xff80000049877808 */ /* 0x004fe20002800000 */
[--C-:B------:R-:W-:Y:S01]  /*8110*/  FFMA.FTZ R91, R94, UR4, -R10.reuse ;  /* 0x000000045e5b7c23 */ /* 0x100fe2000801080a */
[----:B------:R-:W-:Y:S01]  /*8120*/  FMNMX.FTZ R0, R99, R0, !PT ;  /* 0x0000000063007209 */ /* 0x000fe20007810000 */
[--C-:B------:R-:W-:Y:S01]  /*8130*/  FFMA.FTZ R94, R95, UR4, -R10.reuse ;  /* 0x000000045f5e7c23 */ /* 0x100fe2000801080a */
[----:B------:R-:W-:Y:S01]  /*8140*/  ISETP.GT.AND P6, PT, R9, 0x89, PT ;  /* 0x000000890900780c */ /* 0x000fe20003fc4270 */
[----:B------:R-:W-:Y:S01]  /*8150*/  FFMA.FTZ R95, R74, UR4, -R10 ;  /* 0x000000044a5f7c23 */ /* 0x000fe2000801080a */
[----:B------:R-:W-:Y:S01]  /*8160*/  FSEL R102, R76, -INF , P4 ;  /* 0xff8000004c667808 */ /* 0x000fe20002000000 */
[----:B------:R0:W-:Y:S01]  /*8170*/  MUFU.EX2 R9, R98 ;  /* 0x0000006200097308 */ /* 0x0001e20000000800 */
[----:B------:R-:W-:-:S02]  /*8180*/  FMNMX.FTZ R73, R135, R0, !PT ;  /* 0x0000000087497209 */ /* 0x000fc40007810000 */
[----:B------:R-:W-:Y:S01]  /*8190*/  FSEL R138, R77, -INF , P6 ;  /* 0xff8000004d8a7808 */ /* 0x000fe20003000000 */
[--C-:B------:R-:W-:Y:S01]  /*81a0*/  FFMA.FTZ R77, R103, UR4, -R10.reuse ;  /* 0x00000004674d7c23 */ /* 0x100fe2000801080a */
[----:B------:R-:W-:Y:S02]  /*81b0*/  FMNMX.FTZ R73, R102, R73, !PT ;  /* 0x0000004966497209 */ /* 0x000fe40007810000 */
[----:B-1----:R-:W-:Y:S01]  /*81c0*/  SHF.R.U32.HI R142, RZ, 0x7, R143 ;  /* 0x00000007ff8e7819 */ /* 0x002fe2000001168f */
[----:B------:R1:W-:Y:S01]  /*81d0*/  MUFU.EX2 R76, R139 ;  /* 0x0000008b004c7308 */ /* 0x0003e20000000800 */
[----:B------:R-:W-:Y:S01]  /*81e0*/  FMNMX.FTZ R0, R138, R73, !PT ;  /* 0x000000498a007209 */ /* 0x000fe20007810000 */
[--C-:B0-----:R-:W-:Y:S01]  /*81f0*/  FFMA.FTZ R98, R75, UR4, -R10.reuse ;  /* 0x000000044b627c23 */ /* 0x101fe2000801080a */
[----:B------:R-:W-:Y:S01]  /*8200*/  FFMA.FTZ R10, R79, UR4, -R10 ;  /* 0x000000044f0a7c23 */ /* 0x000fe2000801080a */
[----:B------:R-:W-:Y:S01]  /*8210*/  VIADD R73, R142, 0x9 ;  /* 0x000000098e497836 */ /* 0x000fe20000000000 */
[----:B------:R-:W-:Y:S01]  /*8220*/  ISETP.GE.U32.AND P4, PT, R143, 0x180, PT ;  /* 0x000001808f00780c */ /* 0x000fe20003f86070 */
[----:B------:R-:W0:Y:S01]  /*8230*/  SHFL.BFLY PT, R72, R0, 0x2, 0x1f ;  /* 0x0c401f0000487f89 */ /* 0x000e2200000e0000 */
[----:B------:R-:W-:Y:S01]  /*8240*/  IMAD.U32 R75, RZ, RZ, UR36 ;  /* 0x00000024ff4b7e24 */ /* 0x000fe2000f8e00ff */
[----:B------:R-:W-:Y:S04]  /*8250*/  MUFU.EX2 R123, R123 ;  /* 0x0000007b007b7308 */ /* 0x000fe80000000800 */
[----:B------:R-:W-:-:S04]  /*8260*/  @!P1 LEA R75, R75, UR37, 0x3 ;  /* 0x000000254b4b9c11 */ /* 0x000fc8000f8e18ff */
[----:B------:R-:W-:Y:S01]  /*8270*/  MUFU.EX2 R127, R127 ;  /* 0x0000007f007f7308 */ /* 0x000fe20000000800 */
[----:B------:R-:W-:-:S05]  /*8280*/  @!P1 VIADD R75, R75, 0x31c40 ;  /* 0x00031c404b4b9836 */ /* 0x000fca0000000000 */
[----:B------:R-:W-:Y:S02]  /*8290*/  @!P1 PRMT R75, RZ, 0x654, R75 ;  /* 0x00000654ff4b9816 */ /* 0x000fe4000000004b */
[----:B------:R-:W-:Y:S01]  /*82a0*/  MUFU.EX2 R109, R109 ;  /* 0x0000006d006d7308 */ /* 0x000fe20000000800 */
[----:B0-----:R-:W-:-:S07]  /*82b0*/  FMNMX.FTZ R0, R0, R72, !PT ;  /* 0x0000004800007209 */ /* 0x001fce0007810000 */
[----:B------:R-:W-:Y:S01]  /*82c0*/  MUFU.EX2 R96, R96 ;  /* 0x0000006000607308 */ /* 0x000fe20000000800 */
[----:B------:R-:W0:Y:S07]  /*82d0*/  SHFL.BFLY PT, R72, R0, 0x1, 0x1f ;  /* 0x0c201f0000487f89 */ /* 0x000e2e00000e0000 */
[----:B------:R-:W-:Y:S01]  /*82e0*/  MUFU.EX2 R89, R89 ;  /* 0x0000005900597308 */ /* 0x000fe20000000800 */
[----:B------:R-:W-:Y:S02]  /*82f0*/  WARPGROUP.DEPBAR.LE gsb0, 0x0 ;  /* 0x00008000000079c5 */ /* 0x000fe40000010000 */
        /* <DEDUP_REMOVED lines=21> */
[----:B------:R-:W-:Y:S01]  /*8450*/  FSEL R104, R5, RZ, P3 ;  /* 0x000000ff05687208 */ /* 0x000fe20001800000 */
[----:B------:R-:W-:Y:S01]  /*8460*/  FFMA.FTZ R72, R136, UR4, -R79 ;  /* 0x0000000488487c23 */ /* 0x000fe2000801084f */
[----:B------:R-:W-:Y:S01]  /*8470*/  SEL R124, R73, 0x9, !P4 ;  /* 0x00000009497c7807 */ /* 0x000fe20006000000 */
[----:B------:R-:W-:Y:S01]  /*8480*/  MUFU.EX2 R74, R74 ;  /* 0x0000004a004a7308 */ /* 0x000fe20000000800 */
[----:B------:R-:W-:Y:S01]  /*8490*/  FSEL R73, R0, RZ, P5 ;  /* 0x000000ff00497208 */ /* 0x000fe20002800000 */
[----:B------:R-:W-:Y:S01]  /*84a0*/  FADD.FTZ R7, -R104, R7 ;  /* 0x0000000768077221 */ /* 0x000fe20000010100 */
[--C-:B------:R-:W-:Y:S01]  /*84b0*/  FFMA.FTZ R136, R141, UR4, -R79.reuse ;  /* 0x000000048d887c23 */ /* 0x100fe2000801084f */
[--C-:B------:R-:W-:Y:S01]  /*84c0*/  FFMA.FTZ R141, R129, UR4, -R79.reuse ;  /* 0x00000004818d7c23 */ /* 0x100fe2000801084f */
[--C-:B------:R-:W-:Y:S01]  /*84d0*/  FFMA.FTZ R132, R132, UR4, -R79.reuse ;  /* 0x0000000484847c23 */ /* 0x100fe2000801084f */
[----:B------:R-:W-:Y:S01]  /*84e0*/  FADD.FTZ R73, -R73, R6 ;  /* 0x0000000649497221 */ /* 0x000fe20000010100 */
[----:B------:R-:W-:Y:S01]  /*84f0*/  FMUL.FTZ R6, R7, UR4 ;  /* 0x0000000407067c20 */ /* 0x000fe20008410000 */
[----:B------:R-:W-:Y:S01]  /*8500*/  MUFU.EX2 R72, R72 ;  /* 0x0000004800487308 */ /* 0x000fe20000000800 */
[----:B------:R-:W-:Y:S01]  /*8510*/  FFMA.FTZ R133, R133, UR4, -R79 ;  /* 0x0000000485857c23 */ /* 0x000fe2000801084f */
[----:B------:R-:W-:Y:S01]  /*8520*/  FMUL.FTZ R7, R73, UR4 ;  /* 0x0000000449077c20 */ /* 0x000fe20008410000 */
[----:B------:R-:W-:-:S02]  /*8530*/  IMAD.U32 R73, RZ, RZ, UR6 ;  /* 0x00000006ff497e24 */ /* 0x000fc4000f8e00ff */
[--C-:B-1----:R-:W-:Y:S01]  /*8540*/  FFMA.FTZ R139, R125, UR4, -R79.reuse ;  /* 0x000000047d8b7c23 */ /* 0x102fe2000801084f */
        /* <DEDUP_REMOVED lines=13> */
[----:B------:R-:W-:Y:S01]  /*8620*/  FFMA.FTZ R106, R106, UR4, -R79 ;  /* 0x000000046a6a7c23 */ /* 0x000fe2000801084f */
[----:B------:R-:W-:Y:S01]  /*8630*/  @!P1 PRMT R73, RZ, 0x654, R73 ;  /* 0x00000654ff499816 */ /* 0x000fe20000000049 */
[--C-:B------:R-:W-:Y:S01]  /*8640*/  FFMA.FTZ R107, R107, UR4, -R79.reuse ;  /* 0x000000046b6b7c23 */ /* 0x100fe2000801084f */
[--C-:B------:R-:W-:Y:S01]  /*8650*/  FFMA.FTZ R110, R110, UR4, -R79.reuse ;  /* 0x000000046e6e7c23 */ /* 0x100fe2000801084f */
[--C-:B------:R-:W-:Y:S01]  /*8660*/  FFMA.FTZ R111, R111, UR4, -R79.reuse ;  /* 0x000000046f6f7c23 */ /* 0x100fe2000801084f */
[--C-:B------:R-:W-:Y:S01]  /*8670*/  FFMA.FTZ R134, R134, UR4, -R79.reuse ;  /* 0x0000000486867c23 */ /* 0x100fe2000801084f */
[----:B------:R-:W-:Y:S01]  /*8680*/  MUFU.EX2 R103, R103 ;  /* 0x0000006700677308 */ /* 0x000fe20000000800 */
[--C-:B------:R-:W-:Y:S01]  /*8690*/  FFMA.FTZ R135, R135, UR4, -R79.reuse ;  /* 0x0000000487877c23 */ /* 0x100fe2000801084f */
[----:B------:R-:W-:Y:S01]  /*86a0*/  FFMA.FTZ R102, R102, UR4, -R79 ;  /* 0x0000000466667c23 */ /* 0x000fe2000801084f */
[----:B------:R-:W-:Y:S01]  /*86b0*/  PLOP3.LUT P3, PT, PT, PT, UP1, 0x80, 0x0 ;  /* 0x000000000000781c */ /* 0x000fe20003f6f018 */
[----:B------:R-:W-:-:S04]  /*86c0*/  UMOV UR6, UR36 ;  /* 0x0000002400067c82 */ /* 0x000fc80008000000 */
        /* <DEDUP_REMOVED lines=15> */
[----:B------:R-:W0:Y:S08]  /*87c0*/  MUFU.EX2 R139, R139 ;  /* 0x0000008b008b7308 */ /* 0x000e300000000800 */
[----:B------:R-:W-:Y:S08]  /*87d0*/  MUFU.EX2 R121, R121 ;  /* 0x0000007900797308 */ /* 0x000ff00000000800 */
[----:B------:R-:W1:Y:S01]  /*87e0*/  MUFU.EX2 R130, R130 ;  /* 0x0000008200827308 */ /* 0x000e620000000800 */
[----:B0-----:R-:W-:-:S07]  /*87f0*/  F2FP.F16.F32.PACK_AB R126, R139, R128 ;  /* 0x000000808b7e723e */ /* 0x001fce00000000ff */
[----:B------:R-:W0:Y:S08]  /*8800*/  MUFU.EX2 R116, R116 ;  /* 0x0000007400747308 */ /* 0x000e300000000800 */
[----:B------:R-:W2:Y:S08]  /*8810*/  MUFU.EX2 R117, R117 ;  /* 0x0000007500757308 */ /* 0x000eb00000000800 */
[----:B------:R-:W3:Y:S08]  /*8820*/  MUFU.EX2 R112, R112 ;  /* 0x0000007000707308 */ /* 0x000ef00000000800 */
[----:B------:R-:W4:Y:S08]  /*8830*/  MUFU.EX2 R114, R114 ;  /* 0x0000007200727308 */ /* 0x000f300000000800 */
[----:B------:R-:W5:Y:S08]  /*8840*/  MUFU.EX2 R108, R108 ;  /* 0x0000006c006c7308 */ /* 0x000f700000000800 */
[----:B------:R-:W5:Y:S08]  /*8850*/  MUFU.EX2 R131, R131 ;  /* 0x0000008300837308 */ /* 0x000f700000000800 */
        /* <DEDUP_REMOVED lines=10> */
[----:B------:R-:W-:-:S07]  /*8900*/  UIADD3 UR10, UR7, -0x1, URZ ;  /* 0xffffffff070a7890 */ /* 0x000fce000fffe03f */
[----:B------:R-:W-:Y:S01]  /*8910*/  MUFU.EX2 R83, R83 ;  /* 0x0000005300537308 */ /* 0x000fe20000000800 */
[----:B------:R-:W-:-:S07]  /*8920*/  UMOV UR7, UR10 ;  /* 0x0000000a00077c82 */ /* 0x000fce0008000000 */
        /* <DEDUP_REMOVED lines=23> */
[----:B0-----:R-:W-:Y:S01]  /*8aa0*/  FFMA.FTZ R75, R6, R3, R11 ;  /* 0x00000003064b7223 */ /* 0x001fe2000001000b */
[----:B------:R0:W-:Y:S01]  /*8ab0*/  @!P1 SYNCS.ARRIVE.TRANS64.RED.A1T0 RZ, [R73+URZ], RZ ;  /* 0x000000ff49ff99a7 */ /* 0x0001e2000810043f */
[----:B------:R2:W5:Y:S01]  /*8ac0*/  MUFU.EX2 R3, R115 ;  /* 0x0000007300037308 */ /* 0x0005620000000800 */
[-C--:B------:R-:W-:Y:S01]  /*8ad0*/  FMUL.FTZ R37, R37, R7.reuse ;  /* 0x0000000725257220 */ /* 0x080fe20000410000 */
[----:B-1----:R-:W-:Y:S01]  /*8ae0*/  FADD.FTZ R124, R12, R75 ;  /* 0x0000004b0c7c7221 */ /* 0x002fe20000010000 */
[-C--:B------:R-:W-:Y:S01]  /*8af0*/  FMUL.FTZ R40, R40, R7.reuse ;  /* 0x0000000728287220 */ /* 0x080fe20000410000 */
[-C--:B------:R-:W-:Y:S01]  /*8b00*/  FMUL.FTZ R41, R41, R7.reuse ;  /* 0x0000000729297220 */ /* 0x080fe20000410000 */
[----:B------:R-:W-:Y:S01]  /*8b10*/  FMUL.FTZ R44, R44, R7 ;  /* 0x000000072c2c7220 */ /* 0x000fe20000410000 */
[----:B------:R-:W-:Y:S01]  /*8b20*/  FADD.FTZ R75, R13, R124 ;  /* 0x0000007c0d4b7221 */ /* 0x000fe20000010000 */
[----:B0-----:R-:W-:Y:S01]  /*8b30*/  FFMA.FTZ R73, R7, R4, R72 ;  /* 0x0000000407497223 */ /* 0x001fe20000010048 */
[----:B------:R-:W-:Y:S01]  /*8b40*/  F2FP.F16.F32.PACK_AB R72, R74, R72 ;  /* 0x000000484a48723e */ /* 0x000fe200000000ff */
[----:B------:R-:W-:Y:S01]  /*8b50*/  FFMA.FTZ R4, R118, UR4, -R79 ;  /* 0x0000000476047c23 */ /* 0x000fe2000801084f */
[----:B------:R-:W-:Y:S01]  /*8b60*/  F2FP.F16.F32.PACK_AB R124, R140, R129 ;  /* 0x000000818c7c723e */ /* 0x000fe200000000ff */
[----:B------:R-:W-:Y:S01]  /*8b70*/  FADD.FTZ R104, R74, R73 ;  /* 0x000000494a687221 */ /* 0x000fe20000010000 */
[----:B------:R-:W-:Y:S01]  /*8b80*/  F2FP.F16.F32.PACK_AB R73, R12, R11 ;  /* 0x0000000b0c49723e */ /* 0x000fe200000000ff */
[C---:B------:R-:W-:Y:S01]  /*8b90*/  FADD.FTZ R12, R14.reuse, R75 ;  /* 0x0000004b0e0c7221 */ /* 0x040fe20000010000 */
[----:B------:R-:W-:Y:S01]  /*8ba0*/  F2FP.F16.F32.PACK_AB R75, R14, R13 ;  /* 0x0000000d0e4b723e */ /* 0x000fe200000000ff */
[----:B------:R-:W-:Y:S01]  /*8bb0*/  FADD.FTZ R125, R103, R104 ;  /* 0x00000068677d7221 */ /* 0x000fe20000010000 */
[C---:B------:R-:W-:Y:S01]  /*8bc0*/  F2FP.F16.F32.PACK_AB R74, R136.reuse, R103 ;  /* 0x00000067884a723e */ /* 0x040fe200000000ff */
[----:B--2---:R-:W-:Y:S01]  /*8bd0*/  FADD.FTZ R115, R15, R12 ;  /* 0x0000000c0f737221 */ /* 0x004fe20000010000 */
[----:B------:R-:W-:Y:S01]  /*8be0*/  FFMA.FTZ R103, R93, UR4, -R79 ;  /* 0x000000045d677c23 */ /* 0x000fe2000801084f */
[----:B------:R-:W-:Y:S01]  /*8bf0*/  FADD.FTZ R14, R136, R125 ;  /* 0x0000007d880e7221 */ /* 0x000fe20000010000 */
[----:B------:R-:W-:Y:S01]  /*8c00*/  FFMA.FTZ R13, R101, UR4, -R79 ;  /* 0x00000004650d7c23 */ /* 0x000fe2000801084f */
[----:B------:R-:W-:Y:S01]  /*8c10*/  FADD.FTZ R12, R20, R115 ;  /* 0x00000073140c7221 */ /* 0x000fe20000010000 */
[--C-:B------:R-:W-:Y:S01]  /*8c20*/  FFMA.FTZ R11, R100, UR4, -R79.reuse ;  /* 0x00000004640b7c23 */ /* 0x100fe2000801084f */
[----:B------:R-:W-:Y:S01]  /*8c30*/  FADD.FTZ R14, R137, R14 ;  /* 0x0000000e890e7221 */ /* 0x000fe20000010000 */
[--C-:B------:R-:W-:Y:S01]  /*8c40*/  FFMA.FTZ R101, R92, UR4, -R79.reuse ;  /* 0x000000045c657c23 */ /* 0x100fe2000801084f */
[----:B------:R-:W-:Y:S01]  /*8c50*/  FADD.FTZ R93, R21, R12 ;  /* 0x0000000c155d7221 */ /* 0x000fe20000010000 */
[----:B------:R-:W-:Y:S01]  /*8c60*/  FFMA.FTZ R100, R99, UR4, -R79 ;  /* 0x0000000463647c23 */ /* 0x000fe2000801084f */
[----:B------:R-:W-:Y:S01]  /*8c70*/  FADD.FTZ R125, R141, R14 ;  /* 0x0000000e8d7d7221 */ /* 0x000fe20000010000 */
[----:B------:R0:W-:Y:S01]  /*8c80*/  MUFU.EX2 R92, R13 ;  /* 0x0000000d005c7308 */ /* 0x0001e20000000800 */
[----:B------:R-:W-:Y:S01]  /*8c90*/  FADD.FTZ R115, R120, R93 ;  /* 0x0000005d78737221 */ /* 0x000fe20000010000 */
[----:B------:R1:W-:Y:S01]  /*8ca0*/  STSM.16.M88.4 [R2+0x24300], R72 ;  /* 0x0243004802007844 */ /* 0x0003e20000000200 */
[----:B------:R-:W-:Y:S01]  /*8cb0*/  FADD.FTZ R14, R132, R125 ;  /* 0x0000007d840e7221 */ /* 0x000fe20000010000 */
[----:B------:R-:W-:Y:S01]  /*8cc0*/  FFMA.FTZ R79, R138, UR4, -R79 ;  /* 0x000000048a4f7c23 */ /* 0x000fe2000801084f */
[----:B------:R-:W-:Y:S01]  /*8cd0*/  FADD.FTZ R12, R122, R115 ;  /* 0x000000737a0c7221 */ /* 0x000fe20000010000 */
[----:B------:R-:W-:Y:S01]  /*8ce0*/  FMUL.FTZ R45, R45, R7 ;  /* 0x000000072d2d7220 */ /* 0x000fe20000410000 */
[----:B------:R-:W-:Y:S01]  /*8cf0*/  FADD.FTZ R14, R133, R14 ;  /* 0x0000000e850e7221 */ /* 0x000fe20000010000 */
[----:B------:R2:W-:Y:S01]  /*8d00*/  MUFU.EX2 R99, R119 ;  /* 0x0000007700637308 */ /* 0x0005e20000000800 */
[----:B------:R-:W-:Y:S01]  /*8d10*/  FADD.FTZ R12, R123, R12 ;  /* 0x0000000c7b0c7221 */ /* 0x000fe20000010000 */
[----:B0-----:R-:W-:Y:S01]  /*8d20*/  F2FP.F16.F32.PACK_AB R13, R20, R15 ;  /* 0x0000000f140d723e */ /* 0x001fe200000000ff */
[----:B------:R-:W-:Y:S01]  /*8d30*/  FADD.FTZ R125, R129, R14 ;  /* 0x0000000e817d7221 */ /* 0x000fe20000010000 */
[----:B------:R-:W-:Y:S01]  /*8d40*/  F2FP.F16.F32.PACK_AB R15, R120, R21 ;  /* 0x00000015780f723e */ /* 0x000fe200000000ff */
[----:B------:R-:W-:Y:S01]  /*8d50*/  FADD.FTZ R12, R113, R12 ;  /* 0x0000000c710c7221 */ /* 0x000fe20000010000 */
[----:B------:R-:W-:Y:S01]  /*8d60*/  FMUL.FTZ R48, R48, R7 ;  /* 0x0000000730307220 */ /* 0x000fe20000410000 */
[----:B------:R-:W-:Y:S01]  /*8d70*/  FADD.FTZ R125, R140, R125 ;  /* 0x0000007d8c7d7221 */ /* 0x000fe20000010000 */
[----:B------:R-:W0:Y:S01]  /*8d80*/  MUFU.EX2 R4, R4 ;  /* 0x0000000400047308 */ /* 0x000e220000000800 */
[----:B------:R-:W-:Y:S01]  /*8d90*/  FADD.FTZ R104, R127, R12 ;  /* 0x0000000c7f687221 */ /* 0x000fe20000010000 */
[----:B------:R-:W-:Y:S01]  /*8da0*/  F2FP.F16.F32.PACK_AB R12, R141, R137 ;  /* 0x000000898d0c723e */ /* 0x000fe200000000ff */
[----:B------:R-:W-:Y:S01]  /*8db0*/  FADD.FTZ R14, R128, R125 ;  /* 0x0000007d800e7221 */ /* 0x000fe20000010000 */
[----:B------:R-:W-:Y:S01]  /*8dc0*/  F2FP.F16.F32.PACK_AB R125, R123, R122 ;  /* 0x0000007a7b7d723e */ /* 0x000fe200000000ff */
[----:B------:R-:W-:Y:S01]  /*8dd0*/  FADD.FTZ R104, R105, R104 ;  /* 0x0000006869687221 */ /* 0x000fe20000010000 */
[----:B------:R-:W-:Y:S01]  /*8de0*/  F2FP.F16.F32.PACK_AB R127, R127, R113 ;  /* 0x000000717f7f723e */ /* 0x000fe200000000ff */
[----:B------:R-:W-:Y:S01]  /*8df0*/  FADD.FTZ R14, R139, R14 ;  /* 0x0000000e8b0e7221 */ /* 0x000fe20000010000 */
[----:B------:R-:W0:Y:S01]  /*8e00*/  MUFU.EX2 R11, R11 ;  /* 0x0000000b000b7308 */ /* 0x000e220000000800 */
[----:B--2---:R-:W-:Y:S01]  /*8e10*/  FADD.FTZ R119, R109, R104 ;  /* 0x000000686d777221 */ /* 0x004fe20000010000 */
[----:B------:R-:W-:Y:S01]  /*8e20*/  F2FP.F16.F32.PACK_AB R104, R130, R121 ;  /* 0x000000798268723e */ /* 0x000fe200000000ff */
[----:B------:R-:W-:Y:S01]  /*8e30*/  FADD.FTZ R115, R121, R14 ;  /* 0x0000000e79737221 */ /* 0x000fe20000010000 */
[----:B------:R-:W-:Y:S01]  /*8e40*/  F2FP.F16.F32.PACK_AB R14, R133, R132 ;  /* 0x00000084850e723e */ /* 0x000fe200000000ff */
[----:B-1----:R-:W-:Y:S01]  /*8e50*/  FADD.FTZ R72, R96, R119 ;  /* 0x0000007760487221 */ /* 0x002fe20000010000 */
[----:B------:R-:W-:Y:S01]  /*8e60*/  F2FP.F16.F32.PACK_AB R105, R109, R105 ;  /* 0x000000696d69723e */ /* 0x000fe200000000ff */
[----:B------:R-:W-:Y:S01]  /*8e70*/  FADD.FTZ R115, R130, R115 ;  /* 0x0000007382737221 */ /* 0x000fe20000010000 */
[----:B------:R1:W2:Y:S01]  /*8e80*/  MUFU.EX2 R93, R106 ;  /* 0x0000006a005d7308 */ /* 0x0002a20000000800 */
[----:B------:R-:W-:Y:S01]  /*8e90*/  FADD.FTZ R73, R97, R72 ;  /* 0x0000004861497221 */ /* 0x000fe20000010000 */
[----:B------:R5:W-:Y:S01]  /*8ea0*/  STSM.16.M88.4 [R2+0x25b00], R12 ;  /* 0x025b000c02007844 */ /* 0x000be20000000200 */
[----:B------:R-:W-:Y:S01]  /*8eb0*/  FADD.FTZ R20, R116, R115 ;  /* 0x0000007374147221 */ /* 0x000fe20000010000 */
[-C--:B------:R-:W-:Y:S01]  /*8ec0*/  FMUL.FTZ R49, R49, R7.reuse ;  /* 0x0000000731317220 */ /* 0x080fe20000410000 */
[----:B------:R-:W-:Y:S01]  /*8ed0*/  FADD.FTZ R72, R88, R73 ;  /* 0x0000004958487221 */ /* 0x000fe20000010000 */
[----:B------:R-:W-:Y:S01]  /*8ee0*/  STSM.16.M88.4 [R2+0x27300], R124 ;  /* 0x0273007c02007844 */ /* 0x000fe20000000200 */
[----:B------:R-:W-:Y:S01]  /*8ef0*/  FADD.FTZ R21, R117, R20 ;  /* 0x0000001475157221 */ /* 0x000fe20000010000 */
[----:B------:R-:W2:Y:S01]  /*8f00*/  MUFU.EX2 R101, R101 ;  /* 0x0000006500657308 */ /* 0x000ea20000000800 */
[----:B------:R-:W-:Y:S01]  /*8f10*/  FADD.FTZ R75, R89, R72 ;  /* 0x00000048594b7221 */ /* 0x000fe20000010000 */
[----:B-1----:R-:W-:Y:S01]  /*8f20*/  F2FP.F16.F32.PACK_AB R106, R117, R116 ;  /* 0x00000074756a723e */ /* 0x002fe200000000ff */
[----:B---3--:R-:W-:Y:S01]  /*8f30*/  FADD.FTZ R21, R112, R21 ;  /* 0x0000001570157221 */ /* 0x008fe20000010000 */
[-C--:B------:R-:W-:Y:S01]  /*8f40*/  FMUL.FTZ R52, R52, R7.reuse ;  /* 0x0000000734347220 */ /* 0x080fe20000410000 */
[----:B------:R-:W-:Y:S01]  /*8f50*/  FADD.FTZ R74, R80, R75 ;  /* 0x0000004b504a7221 */ /* 0x000fe20000010000 */
[-C--:B------:R-:W-:Y:S01]  /*8f60*/  FMUL.FTZ R53, R53, R7.reuse ;  /* 0x0000000735357220 */ /* 0x080fe20000410000 */
[----:B----4-:R-:W-:Y:S01]  /*8f70*/  FADD.FTZ R73, R114, R21 ;  /* 0x0000001572497221 */ /* 0x010fe20000010000 */
[----:B------:R-:W1:Y:S01]  /*8f80*/  MUFU.EX2 R103, R103 ;  /* 0x0000006700677308 */ /* 0x000e620000000800 */
[-C--:B------:R-:W-:Y:S01]  /*8f90*/  FMUL.FTZ R56, R56, R7.reuse ;  /* 0x0000000738387220 */ /* 0x080fe20000410000 */
[C---:B-----5:R-:W-:Y:S01]  /*8fa0*/  F2FP.F16.F32.PACK_AB R15, R81.reuse, R80 ;  /* 0x00000050510f723e */ /* 0x060fe200000000ff */
[----:B------:R-:W-:Y:S01]  /*8fb0*/  FADD.FTZ R72, R108, R73 ;  /* 0x000000496c487221 */ /* 0x000fe20000010000 */
[----:B------:R-:W-:Y:S01]  /*8fc0*/  FADD.FTZ R73, R81, R74 ;  /* 0x0000004a51497221 */ /* 0x000fe20000010000 */
[----:B------:R-:W-:Y:S01]  /*8fd0*/  F2FP.F16.F32.PACK_AB R12, R114, R112 ;  /* 0x00000070720c723e */ /* 0x000fe200000000ff */
[-C--:B------:R-:W-:Y:S01]  /*8fe0*/  FMUL.FTZ R57, R57, R7.reuse ;  /* 0x0000000739397220 */ /* 0x080fe20000410000 */
[----:B------:R-:W-:Y:S01]  /*8ff0*/  FADD.FTZ R72, R131, R72 ;  /* 0x0000004883487221 */ /* 0x000fe20000010000 */
[----:B------:R3:W4:Y:S01]  /*9000*/  MUFU.EX2 R20, R107 ;  /* 0x0000006b00147308 */ /* 0x0007220000000800 */
[----:B------:R-:W-:Y:S01]  /*9010*/  F2FP.F16.F32.PACK_AB R13, R89, R88 ;  /* 0x00000058590d723e */ /* 0x000fe200000000ff */
[-C--:B------:R-:W-:Y:S01]  /*9020*/  FMUL.FTZ R60, R60, R7.reuse ;  /* 0x000000073c3c7220 */ /* 0x080fe20000410000 */
[----:B------:R-:W-:Y:S01]  /*9030*/  FADD.FTZ R75, R3, R72 ;  /* 0x00000048034b7221 */ /* 0x000fe20000010000 */
[----:B------:R-:W-:Y:S01]  /*9040*/  FADD.FTZ R72, R84, R73 ;  /* 0x0000004954487221 */ /* 0x000fe20000010000 */
[----:B------:R-:W-:Y:S01]  /*9050*/  F2FP.F16.F32.PACK_AB R14, R131, R108 ;  /* 0x0000006c830e723e */ /* 0x000fe200000000ff */
[-C--:B------:R-:W-:Y:S01]  /*9060*/  FMUL.FTZ R61, R61, R7.reuse ;  /* 0x000000073d3d7220 */ /* 0x080fe20000410000 */
[----:B0-----:R-:W-:Y:S01]  /*9070*/  FADD.FTZ R74, R4, R75 ;  /* 0x0000004b044a7221 */ /* 0x001fe20000010000 */
[----:B------:R-:W-:Y:S01]  /*9080*/  FADD.FTZ R73, R9, R72 ;  /* 0x0000004809497221 */ /* 0x000fe20000010000 */
[----:B------:R-:W0:Y:S01]  /*9090*/  MUFU.EX2 R21, R110 ;  /* 0x0000006e00157308 */ /* 0x000e220000000800 */
[----:B---3--:R-:W-:Y:S01]  /*90a0*/  F2FP.F16.F32.PACK_AB R107, R97, R96 ;  /* 0x00000060616b723e */ /* 0x008fe200000000ff */
[----:B------:R-:W-:Y:S01]  /*90b0*/  FADD.FTZ R75, R11, R74 ;  /* 0x0000004a0b4b7221 */ /* 0x000fe20000010000 */
[----:B------:R-:W-:Y:S01]  /*90c0*/  FADD.FTZ R72, R76, R73 ;  /* 0x000000494c487221 */ /* 0x000fe20000010000 */
[----:B------:R-:W-:Y:S01]  /*90d0*/  F2FP.F16.F32.PACK_AB R73, R9, R84 ;  /* 0x000000540949723e */ /* 0x000fe200000000ff */
[----:B------:R-:W-:Y:S01]  /*90e0*/  FMUL.FTZ R64, R64, R7 ;  /* 0x0000000740407220 */ /* 0x000fe20000410000 */
[----:B------:R-:W-:Y:S01]  /*90f0*/  FADD.FTZ R74, R92, R75 ;  /* 0x0000004b5c4a7221 */ /* 0x000fe20000010000 */
[----:B------:R-:W-:Y:S01]  /*9100*/  FADD.FTZ R72, R77, R72 ;  /* 0x000000484d487221 */ /* 0x000fe20000010000 */
[----:B------:R-:W3:Y:S01]  /*9110*/  MUFU.EX2 R100, R100 ;  /* 0x0000006400647308 */ /* 0x000ee20000000800 */
[----:B------:R-:W-:Y:S01]  /*9120*/  STSM.16.M88.4 [R2+0x28b00], R104 ;  /* 0x028b006802007844 */ /* 0x000fe20000000200 */
[----:B--2---:R-:W-:Y:S01]  /*9130*/  FADD.FTZ R74, R93, R74 ;  /* 0x0000004a5d4a7221 */ /* 0x004fe20000010000 */
[----:B------:R-:W-:Y:S01]  /*9140*/  FADD.FTZ R75, R85, R72 ;  /* 0x00000048554b7221 */ /* 0x000fe20000010000 */
[----:B------:R-:W-:Y:S01]  /*9150*/  F2FP.F16.F32.PACK_AB R72, R4, R3 ;  /* 0x000000030448723e */ /* 0x000fe200000000ff */
[----:B------:R0:W-:Y:S01]  /*9160*/  STSM.16.M88.4 [R2+0x2a300], R12 ;  /* 0x02a3000c02007844 */ /* 0x0001e20000000200 */
[----:B------:R-:W-:Y:S01]  /*9170*/  FADD.FTZ R74, R99, R74 ;  /* 0x0000004a634a7221 */ /* 0x000fe20000010000 */
[----:B------:R-:W-:Y:S01]  /*9180*/  FADD.FTZ R4, R90, R75 ;  /* 0x0000004b5a047221 */ /* 0x000fe20000010000 */
[----:B------:R-:W2:Y:S01]  /*9190*/  MUFU.EX2 R79, R79 ;  /* 0x0000004f004f7308 */ /* 0x000ea20000000800 */
[----:B------:R-:W-:Y:S01]  /*91a0*/  F2FP.F16.F32.PACK_AB R75, R77, R76 ;  /* 0x0000004c4d4b723e */ /* 0x000fe200000000ff */
[----:B------:R-:W-:Y:S01]  /*91b0*/  FADD.FTZ R80, R101, R74 ;  /* 0x0000004a65507221 */ /* 0x000fe20000010000 */
[----:B------:R-:W-:Y:S01]  /*91c0*/  F2FP.F16.F32.PACK_AB R74, R92, R11 ;  /* 0x0000000b5c4a723e */ /* 0x000fe200000000ff */
[----:B------:R-:W-:Y:S01]  /*91d0*/  FADD.FTZ R3, R91, R4 ;  /* 0x000000045b037221 */ /* 0x000fe20000010000 */
[----:B------:R-:W-:Y:S01]  /*91e0*/  F2FP.F16.F32.PACK_AB R89, R90, R85 ;  /* 0x000000555a59723e */ /* 0x000fe200000000ff */
[----:B-1----:R-:W-:Y:S01]  /*91f0*/  FADD.FTZ R9, R103, R80 ;  /* 0x0000005067097221 */ /* 0x002fe20000010000 */
[----:B------:R-:W-:Y:S01]  /*9200*/  F2FP.F16.F32.PACK_AB R88, R99, R93 ;  /* 0x0000005d6358723e */ /* 0x000fe200000000ff */
[----:B------:R3:W-:Y:S01]  /*9210*/  STSM.16.M88.4 [R2+0x2bb00], R72 ;  /* 0x02bb004802007844 */ /* 0x0007e20000000200 */
[----:B------:R-:W-:Y:S01]  /*9220*/  F2FP.F16.F32.PACK_AB R90, R103, R101 ;  /* 0x00000065675a723e */ /* 0x000fe200000000ff */
[C---:B------:R-:W-:Y:S01]  /*9230*/  FADD.FTZ R3, R94.reuse, R3 ;  /* 0x000000035e037221 */ /* 0x040fe20000010000 */
[----:B------:R-:W-:Y:S01]  /*9240*/  F2FP.F16.F32.PACK_AB R91, R94, R91 ;  /* 0x0000005b5e5b723e */ /* 0x000fe200000000ff */
[----:B----4-:R-:W-:Y:S01]  /*9250*/  FADD.FTZ R4, R20, R9 ;  /* 0x0000000914047221 */ /* 0x010fe20000010000 */
[----:B0-----:R-:W-:Y:S01]  /*9260*/  F2FP.F16.F32.PACK_AB R12, R21, R20 ;  /* 0x00000014150c723e */ /* 0x001fe200000000ff */
[----:B------:R-:W-:Y:S01]  /*9270*/  FADD.FTZ R76, R82, R3 ;  /* 0x00000003524c7221 */ /* 0x000fe20000010000 */
[----:B------:R-:W-:Y:S01]  /*9280*/  F2FP.F16.F32.PACK_AB R13, R83, R82 ;  /* 0x00000052530d723e */ /* 0x000fe200000000ff */
[----:B------:R0:W-:Y:S01]  /*9290*/  STSM.16.M88.4 [R2+0x2d300], R88 ;  /* 0x02d3005802007844 */ /* 0x0001e20000000200 */
[----:B------:R-:W-:Y:S01]  /*92a0*/  F2FP.F16.F32.PACK_AB R14, R134, R111 ;  /* 0x0000006f860e723e */ /* 0x000fe200000000ff */
[----:B------:R-:W-:Y:S01]  /*92b0*/  FADD.FTZ R4, R21, R4 ;  /* 0x0000000415047221 */ /* 0x000fe20000010000 */
[----:B------:R-:W-:Y:S01]  /*92c0*/  F2FP.F16.F32.PACK_AB R15, R87, R86 ;  /* 0x00000056570f723e */ /* 0x000fe200000000ff */
[----:B------:R-:W-:Y:S01]  /*92d0*/  FADD.FTZ R3, R83, R76 ;  /* 0x0000004c53037221 */ /* 0x000fe20000010000 */
[-C--:B------:R-:W-:Y:S01]  /*92e0*/  FMUL.FTZ R65, R65, R7.reuse ;  /* 0x0000000741417220 */ /* 0x080fe20000410000 */
[----:B------:R-:W-:Y:S01]  /*92f0*/  FADD.FTZ R9, R111, R4 ;  /* 0x000000046f097221 */ /* 0x000fe20000010000 */
[----:B------:R-:W-:Y:S01]  /*9300*/  FMUL.FTZ R68, R68, R7 ;  /* 0x0000000744447220 */ /* 0x000fe20000410000 */
[----:B---3--:R-:W-:Y:S01]  /*9310*/  F2FP.F16.F32.PACK_AB R72, R135, R100 ;  /* 0x000000648748723e */ /* 0x008fe200000000ff */
[----:B------:R0:W-:Y:S01]  /*9320*/  STSM.16.M88.4 [R2+0x2eb00], R12 ;  /* 0x02eb000c02007844 */ /* 0x0001e20000000200 */
[----:B------:R-:W-:Y:S01]  /*9330*/  F2FP.F16.F32.PACK_AB R73, R98, R95 ;  /* 0x0000005f6249723e */ /* 0x000fe200000000ff */
[----:B------:R-:W-:Y:S01]  /*9340*/  FADD.FTZ R4, R86, R3 ;  /* 0x0000000356047221 */ /* 0x000fe20000010000 */
[----:B--2---:R-:W-:Y:S01]  /*9350*/  F2FP.F16.F32.PACK_AB R74, R79, R102 ;  /* 0x000000664f4a723e */ /* 0x004fe200000000ff */
[----:B------:R-:W-:Y:S01]  /*9360*/  FADD.FTZ R9, R134, R9 ;  /* 0x0000000986097221 */ /* 0x000fe20000010000 */
[----:B------:R-:W-:Y:S01]  /*9370*/  F2FP.F16.F32.PACK_AB R75, R10, R78 ;  /* 0x0000004e0a4b723e */ /* 0x000fe200000000ff */
[----:B------:R-:W-:Y:S01]  /*9380*/  FADD.FTZ R4, R87, R4 ;  /* 0x0000000457047221 */ /* 0x000fe20000010000 */
[----:B------:R-:W-:Y:S01]  /*9390*/  FMUL.FTZ R69, R69, R7 ;  /* 0x0000000745457220 */ /* 0x000fe20000410000 */
        /* <DEDUP_REMOVED lines=44> */
.L_x_11999:
[----:B------:R-:W-:-:S13]  /*9660*/  ISETP.LE.AND P2, PT, RZ, UR7, PT ;  /* 0x00000007ff007c0c */ /* 0x000fda000bf43270 */
[----:B------:R-:W-:Y:S05]  /*9670*/  @!P2 BRA `(.L_x_12009) ;  /* 0x0000003400dca947 */ /* 0x000fea0003800000 */
[----:B------:R-:W-:Y:S01]  /*9680*/  IMAD.MOV.U32 R7, RZ, RZ, R5 ;  /* 0x000000ffff077224 */ /* 0x000fe200078e0005 */
[----:B------:R-:W-:Y:S01]  /*9690*/  UMOV UR39, UR38 ;  /* 0x0000002600277c82 */ /* 0x000fe20008000000 */
[----:B------:R-:W-:Y:S01]  /*96a0*/  IMAD.MOV.U32 R9, RZ, RZ, R0 ;  /* 0x000000ffff097224 */ /* 0x000fe200078e0000 */
[----:B------:R-:W-:Y:S01]  /*96b0*/  UMOV UR6, UR36 ;  /* 0x0000002400067c82 */ /* 0x000fe20008000000 */
[----:B------:R-:W-:-:S05]  /*96c0*/  ULDC UR61, c[0x0][0x988] ;  /* 0x00026200003d7ab9 */ /* 0x000fca0000000800 */
.L_x_12018:
        /* <DEDUP_REMOVED lines=10> */
.L_x_12011:
[----:B------:R-:W-:Y:S01]  /*9770*/  ULEA UR4, UR36, UR37, 0x3 ;  /* 0x0000002524047291 */ /* 0x000fe2000f8e183f */
[----:B------:R-:W-:-:S05]  /*9780*/  IMAD.U32 R0, RZ, RZ, UR38 ;  /* 0x00000026ff007e24 */ /* 0x000fca000f8e00ff */
[----:B------:R-:W-:-:S04]  /*9790*/  SHF.L.U32 R0, R0, 0x1f, RZ ;  /* 0x0000001f00007819 */ /* 0x000fc800000006ff */
[----:B------:R0:W1:Y:S01]  /*97a0*/  SYNCS.PHASECHK.TRANS64.TRYWAIT P2, [UR4+0x31c30], R0 ;  /* 0x031c3000ff0075a7 */ /* 0x0000620008040144 */
[----:B------:R-:W-:Y:S05]  /*97b0*/  @!P0 BRA `(.L_x_12012) ;  /* 0x0000000000048947 */ /* 0x000fea0003800000 */
[----:B------:R-:W-:Y:S01]  /*97c0*/  BPT.TRAP 0x1 ;  /* 0x000000040000795c */ /* 0x000fe20000300000 */
.L_x_12012:
[----:B-1----:R-:W-:Y:S05]  /*97d0*/  @P2 BRA `(.L_x_12010) ;  /* 0x0000000000082947 */ /* 0x002fea0003800000 */
[----:B------:R-:W1:Y:S02]  /*97e0*/  SYNCS.PHASECHK.TRANS64.TRYWAIT P2, [UR4+0x31c30], R0 ;  /* 0x031c3000ff0075a7 */ /* 0x000e640008040144 */
[----:B-1----:R-:W-:Y:S05]  /*97f0*/  @!P2 BRA `(.L_x_12013) ;  /* 0x000000c4002ca947 */ /* 0x002fea0003800000 */
.L_x_12010:
        /* <DEDUP_REMOVED lines=356> */
.L_x_12015:
[----:B------:R-:W-:Y:S01]  /*ae40*/  ULEA UR4, UR6, UR37, 0x3 ;  /* 0x0000002506047291 */ /* 0x000fe2000f8e183f */
[----:B------:R-:W-:-:S05]  /*ae50*/  IMAD.U32 R0, RZ, RZ, UR39 ;  /* 0x00000027ff007e24 */ /* 0x000fca000f8e00ff */
[----:B------:R-:W-:-:S04]  /*ae60*/  SHF.L.U32 R0, R0, 0x1f, RZ ;  /* 0x0000001f00007819 */ /* 0x000fc800000006ff */
[----:B------:R0:W1:Y:S01]  /*ae70*/  SYNCS.PHASECHK.TRANS64.TRYWAIT P2, [UR4+0x31c50], R0 ;  /* 0x031c5000ff0075a7 */ /* 0x0000620008040144 */
[----:B------:R-:W-:Y:S05]  /*ae80*/  @!P0 BRA `(.L_x_12016) ;  /* 0x0000000000048947 */ /* 0x000fea0003800000 */
[----:B------:R-:W-:Y:S01]  /*ae90*/  BPT.TRAP 0x1 ;  /* 0x000000040000795c */ /* 0x000fe20000300000 */
.L_x_12016:
[----:B-1----:R-:W-:Y:S05]  /*aea0*/  @P2 BRA `(.L_x_12014) ;  /* 0x0000000000082947 */ /* 0x002fea0003800000 */
[----:B------:R-:W1:Y:S02]  /*aeb0*/  SYNCS.PHASECHK.TRANS64.TRYWAIT P2, [UR4+0x31c50], R0 ;  /* 0x031c5000ff0075a7 */ /* 0x000e640008040144 */
[----:B-1----:R-:W-:Y:S05]  /*aec0*/  @!P2 BRA `(.L_x_12017) ;  /* 0x000000ac0090a947 */ /* 0x002fea0003800000 */
.L_x_12014:
        /* <DEDUP_REMOVED lines=11> */
[----:B------:R-:W-:Y:S01]  /*af80*/  UMOV UR39, UR38 ;  /* 0x0000002600277c82 */ /* 0x000fe20008000000 */
[----:B------:R-:W-:Y:S01]  /*af90*/  ULOP3.LUT UR4, UR4, 0x2400000, URZ, 0xfc, !UPT ;  /* 0x0240000004047892 */ /* 0x000fe2000f8efc3f */
[----:B------:R-:W-:-:S03]  /*afa0*/  FMNMX.FTZ R0, R140, R5, !PT ;  /* 0x000000058c007209 */ /* 0x000fc60007810000 */
        /* <DEDUP_REMOVED lines=484> */
.L_x_12009:
[----:B------:R-:W-:Y:S06]  /*cdf0*/  BAR.ARV 0x8, 0x200 ;  /* 0x0208000000007b1d */ /* 0x000fec0000002000 */
[----:B------:R-:W-:Y:S05]  /*ce00*/  @!P0 BRA `(.L_x_12019) ;  /* 0x0000000000048947 */ /* 0x000fea0003800000 */
[----:B------:R-:W-:Y:S01]  /*ce10*/  BPT.TRAP 0x1 ;  /* 0x000000040000795c */ /* 0x000fe20000300000 */
.L_x_12019:
[----:B------:R-:W-:Y:S01]  /*ce20*/  ULEA UR6, UR36, UR37, 0x3 ;  /* 0x0000002524067291 */ /* 0x000fe2000f8e183f */
[----:B------:R-:W-:-:S05]  /*ce30*/  IMAD.U32 R6, RZ, RZ, UR38 ;  /* 0x00000026ff067e24 */ /* 0x000fca000f8e00ff */
[----:B------:R-:W-:-:S04]  /*ce40*/  SHF.L.U32 R6, R6, 0x1f, RZ ;  /* 0x0000001f06067819 */ /* 0x000fc800000006ff */
[----:B------:R0:W1:Y:S01]  /*ce50*/  SYNCS.PHASECHK.TRANS64.TRYWAIT P2, [UR6+0x31c50], R6 ;  /* 0x031c5006ff0075a7 */ /* 0x0000620008040146 */
[----:B------:R-:W-:Y:S05]  /*ce60*/  @!P0 BRA `(.L_x_12020) ;  /* 0x0000000000048947 */ /* 0x000fea0003800000 */
[----:B------:R-:W-:Y:S01]  /*ce70*/  BPT.TRAP 0x1 ;  /* 0x000000040000795c */ /* 0x000fe20000300000 */
.L_x_12020:
[----:B-1----:R-:W-:Y:S05]  /*ce80*/  @P2 BRA `(.L_x_12021) ;  /* 0x0000000000082947 */ /* 0x002fea0003800000 */
[----:B------:R-:W1:Y:S02]  /*ce90*/  SYNCS.PHASECHK.TRANS64.TRYWAIT P0, [UR6+0x31c50], R6 ;  /* 0x031c5006ff0075a7 */ /* 0x000e640008000146 */
[----:B-1----:R-:W-:Y:S05]  /*cea0*/  @!P0 BRA `(.L_x_12022) ;  /* 0x0000008c00b08947 */ /* 0x002fea0003800000 */
.L_x_12021:
        /* <DEDUP_REMOVED lines=13> */
[----:B------:R-:W-:-:S03]  /*cf80*/  IMAD.MOV.U32 R16, RZ, RZ, -0x800000 ;  /* 0xff800000ff107424 */ /* 0x000fc600078e00ff */
        /* <DEDUP_REMOVED lines=32> */
[----:B------:R3:W4:Y:S01]  /*d190*/  @P0 MUFU.RCP R4, R11 ;  /* 0x0000000b00040308 */ /* 0x0007220000001000 */
[----:B0-----:R-:W-:-:S04]  /*d1a0*/  @P0 FMUL.FTZ R6, R6, 0.69314718246459960938 ;  /* 0x3f31721806060820 */ /* 0x001fc80000410000 */
[----:B------:R-:W-:Y:S01]  /*d1b0*/  @P0 FFMA.FTZ R16, R7, R0, R6 ;  /* 0x0000000007100223 */ /* 0x000fe20000010006 */
[----:B------:R-:W-:Y:S02]  /*d1c0*/  PLOP3.LUT P0, PT, PT, PT, PT, 0x8, 0x0 ;  /* 0x000000000000781c */ /* 0x000fe40003f0e170 */
[----:B------:R-:W2:Y:S01]  /*d1d0*/  @P2 MUFU.RCP R9, R12 ;  /* 0x0000000c00092308 */ /* 0x000ea20000001000 */
[----:B---3--:R-:W-:Y:S01]  /*d1e0*/  @P2 FMUL.FTZ R11, R13, 0.69314718246459960938 ;  /* 0x3f3172180d0b2820 */ /* 0x008fe20000410000 */
        /* <DEDUP_REMOVED lines=56> */
[-C--:B----4-:R-:W-:Y:S01]  /*d570*/  FMUL.FTZ R77, R24, R4.reuse ;  /* 0x00000004184d7220 */ /* 0x090fe20000410000 */
        /* <DEDUP_REMOVED lines=47> */
.L_x_11992:
[----:B------:R-:W0:Y:S08]  /*d870*/  S2UR UR4, SR_CgaCtaId ;  /* 0x00000000000479c3 */ /* 0x000e300000008800 */
[----:B------:R-:W-:Y:S06]  /*d880*/  BAR.SYNC.DEFER_BLOCKING 0x5, 0x200 ;  /* 0x0148000000007b1d */ /* 0x000fec0000010000 */
[----:B------:R-:W-:Y:S01]  /*d890*/  UMOV UR37, 0x400 ;  /* 0x0000040000257882 */ /* 0x000fe20000000000 */
[----:B------:R-:W-:Y:S01]  /*d8a0*/  BSSY B0, `(.L_x_12023) ;  /* 0x00001d6000007945 */ /* 0x000fe20003800000 */
[----:B0-----:R-:W-:-:S09]  /*d8b0*/  ULEA UR37, UR4, UR37, 0x18 ;  /* 0x0000002504257291 */ /* 0x001fd2000f8ec03f */
[----:B------:R-:W0:Y:S02]  /*d8c0*/  LDS.128 R32, [UR37+0x31cd0] ;  /* 0x031cd025ff207984 */ /* 0x000e240008000c00 */
[----:B0-----:R-:W-:Y:S02]  /*d8d0*/  R2UR UR5, R33 ;  /* 0x00000000210572ca */ /* 0x001fe400000e0000 */
[----:B------:R-:W-:Y:S01]  /*d8e0*/  R2UR UR6, R34 ;  /* 0x00000000220672ca */ /* 0x000fe200000e0000 */
[----:B------:R-:W-:Y:S06]  /*d8f0*/  BAR.ARV 0x4, 0x200 ;  /* 0x0108000000007b1d */ /* 0x000fec0000002000 */
[----:B------:R-:W-:Y:S08]  /*d900*/  @P0 BRA `(.L_x_12024) ;  /* 0x00000010007c0947 */ /* 0x000ff00003800000 */
[----:B------:R-:W0:Y:S08]  /*d910*/  S2UR UR4, SR_SWINHI ;  /* 0x00000000000479c3 */ /* 0x000e300000002f00 */
[----:B------:R-:W-:Y:S01]  /*d920*/  BAR.SYNC.DEFER_BLOCKING 0x1, 0x180 ;  /* 0x0046000000007b1d */ /* 0x000fe20000010000 */
[----:B------:R-:W-:Y:S02]  /*d930*/  F2FP.F16.F32.PACK_AB R6, R7, R6 ;  /* 0x000000060706723e */ /* 0x000fe400000000ff */
[----:B------:R-:W-:-:S02]  /*d940*/  F2FP.F16.F32.PACK_AB R7, R12, R73 ;  /* 0x000000490c07723e */ /* 0x000fc400000000ff */
[----:B------:R-:W-:Y:S01]  /*d950*/  F2FP.F16.F32.PACK_AB R27, R27, R62 ;  /* 0x0000003e1b1b723e */ /* 0x000fe200000000ff */
[----:B------:R-:W-:Y:S01]  /*d960*/  ULDC.64 UR10, c[0x0][0x208] ;  /* 0x00008200000a7ab9 */ /* 0x000fe20000000a00 */
[----:B------:R-:W-:Y:S02]  /*d970*/  R2UR UR7, R144 ;  /* 0x00000000900772ca */ /* 0x000fe400000e0000 */
[----:B------:R-:W-:Y:S02]  /*d980*/  R2UR UR13, R148 ;  /* 0x00000000940d72ca */ /* 0x000fe400000e0000 */
[----:B------:R-:W-:Y:S01]  /*d990*/  R2UR UR12, R18 ;  /* 0x00000000120c72ca */ /* 0x000fe200000e0000 */
[----:B------:R-:W-:Y:S01]  /*d9a0*/  UMOV UR8, UR37 ;  /* 0x0000002500087c82 */ /* 0x000fe20008000000 */
[----:B0-----:R-:W-:Y:S01]  /*d9b0*/  UMOV UR9, UR4 ;  /* 0x0000000400097c82 */ /* 0x001fe20008000000 */
[----:B------:R-:W-:Y:S02]  /*d9c0*/  IMAD.U32 R20, RZ, RZ, UR8 ;  /* 0x00000008ff147e24 */ /* 0x000fe4000f8e00ff */
[----:B------:R-:W-:Y:S01]  /*d9d0*/  IMAD.U32 R21, RZ, RZ, UR9 ;  /* 0x00000009ff157e24 */ /* 0x000fe2000f8e00ff */
[----:B------:R-:W-:-:S02]  /*d9e0*/  ULDC.64 UR8, c[0x0][0xc00] ;  /* 0x0003000000087ab9 */ /* 0x000fc40000000a00 */
[----:B------:R-:W-:Y:S01]  /*d9f0*/  UISETP.NE.U32.AND UP0, UPT, UR8, URZ, UPT ;  /* 0x0000003f0800728c */ /* 0x000fe2000bf05070 */
[----:B------:R-:W-:-:S03]  /*da00*/  IMAD.WIDE R4, R155, 0x2, R20 ;  /* 0x000000029b047825 */ /* 0x000fc600078e0214 */
[----:B------:R-:W-:Y:S01]  /*da10*/  UISETP.NE.AND.EX UP0, UPT, UR9, URZ, UPT, UP0 ;  /* 0x0000003f0900728c */ /* 0x000fe2000bf05300 */
[C---:B------:R-:W-:Y:S02]  /*da20*/  LOP3.LUT R11, R4.reuse, 0x180, RZ, 0xc0, !PT ;  /* 0x00000180040b7812 */ /* 0x040fe400078ec0ff */
[----:B------:R-:W-:Y:S01]  /*da30*/  ULDC.64 UR8, c[0x0][0xc00] ;  /* 0x0003000000087ab9 */ /* 0x000fe20000000a00 */
[C---:B------:R-:W-:Y:S01]  /*da40*/  IADD3 R13, P0, R4.reuse, 0x6020, RZ ;  /* 0x00006020040d7810 */ /* 0x040fe20007f1e0ff */
[----:B------:R-:W-:Y:S01]  /*da50*/  UIMAD.WIDE UR8, UR7, 0x4, UR8 ;  /* 0x00000004070878a5 */ /* 0x000fe2000f8e0208 */
[C---:B------:R-:W-:Y:S02]  /*da60*/  IADD3 R9, P1, R4.reuse, 0x6000, RZ ;  /* 0x0000600004097810 */ /* 0x040fe40007f3e0ff */
[----:B------:R-:W-:Y:S02]  /*da70*/  SHF.R.U64 R11, R11, 0x3, RZ ;  /* 0x000000030b0b7819 */ /* 0x000fe400000012ff */
[----:B------:R-:W-:-:S02]  /*da80*/  IADD3 R63, P2, R4, 0x3020, RZ ;  /* 0x00003020043f7810 */ /* 0x000fc40007f5e0ff */
[C---:B------:R-:W-:Y:S02]  /*da90*/  IADD3 R33, P3, R4.reuse, 0x3000, RZ ;  /* 0x0000300004217810 */ /* 0x040fe40007f7e0ff */
[----:B------:R-:W-:Y:S02]  /*daa0*/  IADD3 R30, P4, R4, 0x20, RZ ;  /* 0x00000020041e7810 */ /* 0x000fe40007f9e0ff */
[----:B------:R-:W-:Y:S01]  /*dab0*/  LOP3.LUT R8, R13, 0x180, RZ, 0xc0, !PT ;  /* 0x000001800d087812 */ /* 0x000fe200078ec0ff */
[--C-:B------:R-:W-:Y:S01]  /*dac0*/  IMAD.X R15, RZ, RZ, R5.reuse, P3 ;  /* 0x000000ffff0f7224 */ /* 0x100fe200018e0605 */
[----:B------:R-:W-:Y:S01]  /*dad0*/  LOP3.LUT R10, R9, 0x180, RZ, 0xc0, !PT ;  /* 0x00000180090a7812 */ /* 0x000fe200078ec0ff */
[--C-:B------:R-:W-:Y:S01]  /*dae0*/  IMAD.X R25, RZ, RZ, R5.reuse, P4 ;  /* 0x000000ffff197224 */ /* 0x100fe200020e0605 */
[----:B------:R-:W-:Y:S01]  /*daf0*/  LOP3.LUT R4, R11, R4, RZ, 0x3c, !PT ;  /* 0x000000040b047212 */ /* 0x000fe200078e3cff */
[----:B------:R-:W-:Y:S01]  /*db00*/  IMAD.X R11, RZ, RZ, R5, P1 ;  /* 0x000000ffff0b7224 */ /* 0x000fe200008e0605 */
[----:B------:R-:W-:-:S02]  /*db10*/  SHF.R.U64 R8, R8, 0x3, RZ ;  /* 0x0000000308087819 */ /* 0x000fc400000012ff */
[----:B------:R-:W-:Y:S02]  /*db20*/  SHF.R.U64 R10, R10, 0x3, RZ ;  /* 0x000000030a0a7819 */ /* 0x000fe400000012ff */
[----:B------:R-:W-:Y:S02]  /*db30*/  MOV R28, R4 ;  /* 0x00000004001c7202 */ /* 0x000fe40000000f00 */
[----:B------:R-:W-:Y:S02]  /*db40*/  F2FP.F16.F32.PACK_AB R4, R24, R77 ;  /* 0x0000004d1804723e */ /* 0x000fe400000000ff */
[----:B------:R-:W-:Y:S02]  /*db50*/  LOP3.LUT R24, R63, 0x180, RZ, 0xc0, !PT ;  /* 0x000001803f187812 */ /* 0x000fe400078ec0ff */
[----:B------:R-:W-:Y:S02]  /*db60*/  LOP3.LUT R17, R30, 0x180, RZ, 0xc0, !PT ;  /* 0x000001801e117812 */ /* 0x000fe400078ec0ff */
[----:B------:R-:W-:Y:S01]  /*db70*/  LOP3.LUT R8, R8, R13, RZ, 0x3c, !PT ;  /* 0x0000000d08087212 */ /* 0x000fe200078e3cff */
[--C-:B------:R-:W-:Y:S01]  /*db80*/  IMAD.X R13, RZ, RZ, R5.reuse, P2 ;  /* 0x000000ffff0d7224 */ /* 0x100fe200010e0605 */
[----:B------:R-:W-:Y:S01]  /*db90*/  LOP3.LUT R10, R10, R9, RZ, 0x3c, !PT ;  /* 0x000000090a0a7212 */ /* 0x000fe200078e3cff */
[----:B------:R-:W-:Y:S01]  /*dba0*/  IMAD.X R9, RZ, RZ, R5, P0 ;  /* 0x000000ffff097224 */ /* 0x000fe200000e0605 */
[----:B------:R-:W-:-:S02]  /*dbb0*/  F2FP.F16.F32.PACK_AB R5, R14, R75 ;  /* 0x0000004b0e05723e */ /* 0x000fc400000000ff */
[----:B------:R-:W-:Y:S02]  /*dbc0*/  SHF.R.U64 R24, R24, 0x3, RZ ;  /* 0x0000000318187819 */ /* 0x000fe400000012ff */
[----:B------:R-:W-:Y:S01]  /*dbd0*/  LOP3.LUT R14, R33, 0x180, RZ, 0xc0, !PT ;  /* 0x00000180210e7812 */ /* 0x000fe200078ec0ff */
[----:B------:R0:W-:Y:S01]  /*dbe0*/  STSM.16.M88.4 [R28], R4 ;  /* 0x000000041c007844 */ /* 0x0001e20000000200 */
[----:B------:R-:W-:Y:S02]  /*dbf0*/  SHF.R.U64 R17, R17, 0x3, RZ ;  /* 0x0000000311117819 */ /* 0x000fe400000012ff */
[----:B------:R-:W-:Y:S02]  /*dc00*/  LOP3.LUT R12, R24, R63, RZ, 0x3c, !PT ;  /* 0x0000003f180c7212 */ /* 0x000fe400078e3cff */
[----:B------:R-:W-:Y:S02]  /*dc10*/  SHF.R.U64 R14, R14, 0x3, RZ ;  /* 0x000000030e0e7819 */ /* 0x000fe400000012ff */
[----:B------:R-:W-:-:S02]  /*dc20*/  LOP3.LUT R24, R17, R30, RZ, 0x3c, !PT ;  /* 0x0000001e11187212 */ /* 0x000fc400078e3cff */
[----:B------:R-:W-:Y:S02]  /*dc30*/  MOV R17, R8 ;  /* 0x0000000800117202 */ /* 0x000fe40000000f00 */
[----:B------:R-:W-:Y:S02]  /*dc40*/  MOV R30, R10 ;  /* 0x0000000a001e7202 */ /* 0x000fe40000000f00 */
[----:B------:R-:W-:Y:S02]  /*dc50*/  LOP3.LUT R14, R14, R33, RZ, 0x3c, !PT ;  /* 0x000000210e0e7212 */ /* 0x000fe400078e3cff */
[----:B------:R-:W-:Y:S01]  /*dc60*/  MOV R25, R24 ;  /* 0x0000001800197202 */ /* 0x000fe20000000f00 */
[----:B0-----:R-:W-:Y:S01]  /*dc70*/  IMAD.U32 R28, RZ, RZ, UR8 ;  /* 0x00000008ff1c7e24 */ /* 0x001fe2000f8e00ff */
[----:B------:R-:W-:Y:S01]  /*dc80*/  F2FP.F16.F32.PACK_AB R8, R29, R0 ;  /* 0x000000001d08723e */ /* 0x000fe200000000ff */
[----:B------:R-:W-:Y:S01]  /*dc90*/  IMAD.U32 R29, RZ, RZ, UR9 ;  /* 0x00000009ff1d7e24 */ /* 0x000fe2000f8e00ff */
[----:B------:R-:W-:Y:S01]  /*dca0*/  F2FP.F16.F32.PACK_AB R9, R26, R31 ;  /* 0x0000001f1a09723e */ /* 0x000fe200000000ff */
[----:B------:R-:W-:Y:S01]  /*dcb0*/  ULDC.64 UR8, c[0x0][0xc08] ;  /* 0x0003020000087ab9 */ /* 0x000fe20000000a00 */
[----:B------:R-:W-:-:S02]  /*dcc0*/  F2FP.F16.F32.PACK_AB R10, R37, R36 ;  /* 0x00000024250a723e */ /* 0x000fc400000000ff */
[----:B------:R-:W-:Y:S02]  /*dcd0*/  F2FP.F16.F32.PACK_AB R11, R39, R38 ;  /* 0x00000026270b723e */ /* 0x000fe400000000ff */
[----:B------:R-:W-:Y:S02]  /*dce0*/  MOV R31, R12 ;  /* 0x0000000c001f7202 */ /* 0x000fe40000000f00 */
[----:B------:R-:W-:Y:S01]  /*dcf0*/  MOV R32, R14 ;  /* 0x0000000e00207202 */ /* 0x000fe20000000f00 */
[----:B------:R0:W-:Y:S01]  /*dd00*/  STSM.16.M88.4 [R25], R8 ;  /* 0x0000000819007844 */ /* 0x0001e20000000200 */
[----:B------:R-:W-:Y:S02]  /*dd10*/  F2FP.F16.F32.PACK_AB R4, R41, R40 ;  /* 0x000000282904723e */ /* 0x000fe400000000ff */
[----:B------:R-:W-:Y:S02]  /*dd20*/  F2FP.F16.F32.PACK_AB R5, R43, R42 ;  /* 0x0000002a2b05723e */ /* 0x000fe400000000ff */
[----:B------:R-:W-:Y:S01]  /*dd30*/  F2FP.F16.F32.PACK_AB R6, R45, R44 ;  /* 0x0000002c2d06723e */ /* 0x000fe200000000ff */
[----:B------:R-:W1:Y:S01]  /*dd40*/  LDC R43, c[0x0][0xbe8] ;  /* 0x0002fa00ff2b7b82 */ /* 0x000e620000000800 */
[----:B------:R-:W-:-:S02]  /*dd50*/  F2FP.F16.F32.PACK_AB R7, R47, R46 ;  /* 0x0000002e2f07723e */ /* 0x000fc400000000ff */
[----:B------:R-:W-:Y:S02]  /*dd60*/  F2FP.F16.F32.PACK_AB R12, R49, R48 ;  /* 0x00000030310c723e */ /* 0x000fe400000000ff */
[----:B------:R-:W-:Y:S01]  /*dd70*/  F2FP.F16.F32.PACK_AB R13, R51, R50 ;  /* 0x00000032330d723e */ /* 0x000fe200000000ff */
[----:B------:R-:W-:Y:S01]  /*dd80*/  STSM.16.M88.4 [R32], R4 ;  /* 0x0000000420007844 */ /* 0x000fe20000000200 */
[----:B------:R-:W-:Y:S02]  /*dd90*/  F2FP.F16.F32.PACK_AB R14, R53, R52 ;  /* 0x00000034350e723e */ /* 0x000fe400000000ff */
[----:B------:R-:W-:Y:S02]  /*dda0*/  F2FP.F16.F32.PACK_AB R15, R55, R54 ;  /* 0x00000036370f723e */ /* 0x000fe400000000ff */
[----:B------:R-:W-:Y:S02]  /*ddb0*/  F2FP.F16.F32.PACK_AB R24, R57, R56 ;  /* 0x000000383918723e */ /* 0x000fe400000000ff */
[----:B0-----:R-:W-:Y:S01]  /*ddc0*/  F2FP.F16.F32.PACK_AB R25, R59, R58 ;  /* 0x0000003a3b19723e */ /* 0x001fe200000000ff */
[----:B------:R-:W-:Y:S01]  /*ddd0*/  STSM.16.M88.4 [R31], R12 ;  /* 0x0000000c1f007844 */ /* 0x000fe20000000200 */
[----:B------:R-:W-:-:S02]  /*dde0*/  F2FP.F16.F32.PACK_AB R26, R61, R60 ;  /* 0x0000003c3d1a723e */ /* 0x000fc400000000ff */
[----:B------:R-:W-:Y:S02]  /*ddf0*/  F2FP.F16.F32.PACK_AB R8, R65, R64 ;  /* 0x000000404108723e */ /* 0x000fe400000000ff */
[----:B------:R-:W-:Y:S01]  /*de00*/  F2FP.F16.F32.PACK_AB R9, R67, R66 ;  /* 0x000000424309723e */ /* 0x000fe200000000ff */
[----:B------:R-:W-:Y:S01]  /*de10*/  STSM.16.M88.4 [R30], R24 ;  /* 0x000000181e007844 */ /* 0x000fe20000000200 */
[----:B------:R-:W-:Y:S02]  /*de20*/  F2FP.F16.F32.PACK_AB R10, R69, R68 ;  /* 0x00000044450a723e */ /* 0x000fe400000000ff */
[----:B------:R-:W-:Y:S02]  /*de30*/  F2FP.F16.F32.PACK_AB R11, R71, R70 ;  /* 0x00000046470b723e */ /* 0x000fe400000000ff */
[----:B------:R-:W-:-:S03]  /*de40*/  PLOP3.LUT P0, PT, PT, PT, UP0, 0x80, 0x0 ;  /* 0x000000000000781c */ /* 0x000fc60003f0f008 */
[----:B------:R0:W-:Y:S01]  /*de50*/  STSM.16.M88.4 [R17], R8 ;  /* 0x0000000811007844 */ /* 0x0001e20000000200 */
[----:B------:R-:W-:Y:S09]  /*de60*/  BAR.SYNC.DEFER_BLOCKING 0x1, 0x180 ;  /* 0x0046000000007b1d */ /* 0x000ff20000010000 */
[----:B------:R-:W2:Y:S01]  /*de70*/  @P0 LDG.E R0, desc[UR10][R28.64] ;  /* 0x0000000a1c000981 */ /* 0x000ea2000c1e1900 */
[----:B-1----:R-:W-:Y:S01]  /*de80*/  ISETP.NE.AND P1, PT, R43, 0x1, PT ;  /* 0x000000012b00780c */ /* 0x002fe20003f25270 */
[----:B------:R-:W-:Y:S01]  /*de90*/  UISETP.NE.U32.AND UP1, UPT, UR8, URZ, UPT ;  /* 0x0000003f0800728c */ /* 0x000fe2000bf25070 */
[----:B0-----:R-:W-:Y:S01]  /*dea0*/  VIADD R8, R22, UR12 ;  /* 0x0000000c16087c36 */ /* 0x001fe20008000000 */
[----:B------:R-:W-:-:S02]  /*deb0*/  UMOV UR4, URZ ;  /* 0x0000003f00047c82 */ /* 0x000fc40008000000 */
[----:B------:R-:W-:-:S06]  /*dec0*/  UISETP.NE.AND.EX UP1, UPT, UR9, URZ, UPT, UP1 ;  /* 0x0000003f0900728c */ /* 0x000fcc000bf25310 */
[----:B------:R-:W-:Y:S02]  /*ded0*/  PLOP3.LUT P2, PT, PT, PT, UP1, 0x80, 0x0 ;  /* 0x000000000000781c */ /* 0x000fe40003f4f018 */
[----:B------:R-:W0:Y:S03]  /*dee0*/  @P1 LDC R5, c[0x0][0xbec] ;  /* 0x0002fb00ff051b82 */ /* 0x000e260000000800 */
[----:B------:R-:W-:-:S04]  /*def0*/  @UP1 ULEA UR8, UP2, UR7, UR8, 0x2 ;  /* 0x0000000807081291 */ /* 0x000fc8000f84103f */
[----:B------:R-:W-:Y:S01]  /*df00*/  @UP1 ULEA.HI.X UR9, UR7, UR9, UR13, 0x2, UP2 ;  /* 0x0000000907091291 */ /* 0x000fe200090f140d */
[----:B------:R-:W1:Y:S01]  /*df10*/  @P1 LDC R6, c[0x0][0xbf0] ;  /* 0x0002fc00ff061b82 */ /* 0x000e620000000800 */
[----:B------:R-:W-:Y:S01]  /*df20*/  IMAD.U32 R10, RZ, RZ, UR8 ;  /* 0x00000008ff0a7e24 */ /* 0x000fe2000f8e00ff */
[----:B------:R-:W-:-:S03]  /*df30*/  ULDC UR7, c[0x0][0xa88] ;  /* 0x0002a20000077ab9 */ /* 0x000fc60000000800 */
[----:B------:R-:W-:Y:S01]  /*df40*/  IMAD.U32 R11, RZ, RZ, UR9 ;  /* 0x00000009ff0b7e24 */ /* 0x000fe2000f8e00ff */
[----:B--2---:R-:W-:Y:S01]  /*df50*/  @P0 R2UR UR4, R0 ;  /* 0x00000000000402ca */ /* 0x004fe200000e0000 */
[----:B------:R-:W-:-:S06]  /*df60*/  IMAD.U32 R0, RZ, RZ, UR7 ;  /* 0x00000007ff007e24 */ /* 0x000fcc000f8e00ff */
[----:B------:R2:W5:Y:S01]  /*df70*/  @P2 LDG.E R0, desc[UR10][R10.64] ;  /* 0x0000000a0a002981 */ /* 0x000562000c1e1900 */
[----:B01----:R-:W-:Y:S07]  /*df80*/  @P2 BRA `(.L_x_12025) ;  /* 0x0000000000142947 */ /* 0x003fee0003800000 */
[----:B------:R-:W-:Y:S05]  /*df90*/  @!P0 BRA `(.L_x_12025) ;  /* 0x0000000000108947 */ /* 0x000fea0003800000 */
[----:B------:R-:W-:Y:S02]  /*dfa0*/  ULDC.64 UR8, c[0x0][0x208] ;  /* 0x0000820000087ab9 */ /* 0x000fe40000000a00 */
[----:B------:R-:W3:Y:S04]  /*dfb0*/  LDG.E R7, desc[UR8][R28.64] ;  /* 0x000000081c077981 */ /* 0x000ee8000c1e1900 */
[----:B-----5:R-:W3:Y:S02]  /*dfc0*/  LDG.E R0, desc[UR8][R28.64+0x4] ;  /* 0x000004081c007981 */ /* 0x020ee4000c1e1900 */
[----:B---3--:R-:W-:-:S07]  /*dfd0*/  IMAD.IADD R0, R0, 0x1, -R7 ;  /* 0x0000000100007824 */ /* 0x008fce00078e0a07 */
.L_x_12025:
[----:B------:R-:W-:Y:S01]  /*dfe0*/  R2UR UR18, R146 ;  /* 0x00000000921272ca */ /* 0x000fe200000e0000 */
[----:B------:R-:W-:Y:S01]  /*dff0*/  ULDC.64 UR12, c[0x0][0xb90] ;  /* 0x0002e400000c7ab9 */ /* 0x000fe20000000a00 */
[----:B------:R-:W-:Y:S01]  /*e000*/  R2UR UR16, R148 ;  /* 0x00000000941072ca */ /* 0x000fe200000e0000 */
[----:B------:R-:W-:Y:S01]  /*e010*/  @P1 IMAD.HI.U32 R5, R8, R5, RZ ;  /* 0x0000000508051227 */ /* 0x000fe200078e00ff */
[----:B------:R-:W-:Y:S01]  /*e020*/  R2UR UR15, R144 ;  /* 0x00000000900f72ca */ /* 0x000fe200000e0000 */
[----:B------:R-:W-:Y:S01]  /*e030*/  USHF.R.S32.HI UR9, URZ, 0x1f, UR4 ;  /* 0x0000001f3f097899 */ /* 0x000fe20008011404 */
[----:B------:R-:W-:Y:S01]  /*e040*/  R2UR UR17, R18 ;  /* 0x00000000121172ca */ /* 0x000fe200000e0000 */
[----:B------:R-:W-:Y:S01]  /*e050*/  UMOV UR8, UR4 ;  /* 0x0000000400087c82 */ /* 0x000fe20008000000 */
[----:B------:R-:W-:Y:S01]  /*e060*/  IMAD.MOV.U32 R4, RZ, RZ, R8 ;  /* 0x000000ffff047224 */ /* 0x000fe200078e0008 */
[----:B------:R-:W-:Y:S01]  /*e070*/  @P1 SHF.R.U32.HI R4, RZ, R6, R5 ;  /* 0x00000006ff041219 */ /* 0x000fe20000011605 */
[----:B------:R-:W-:Y:S01]  /*e080*/  IMAD R5, R150, 0x20, R23 ;  /* 0x0000002096057824 */ /* 0x000fe200078e0217 */
[----:B------:R-:W-:Y:S01]  /*e090*/  ULDC.64 UR20, c[0x0][0x208] ;  /* 0x0000820000147ab9 */ /* 0x000fe20000000a00 */
[----:B-----5:R-:W-:Y:S01]  /*e0a0*/  IMAD R45, R0, R43, RZ ;  /* 0x0000002b002d7224 */ /* 0x020fe200078e02ff */
[----:B------:R-:W-:Y:S01]  /*e0b0*/  USHF.R.S32.HI UR14, URZ, 0x1f, UR18 ;  /* 0x0000001f3f0e7899 */ /* 0x000fe20008011412 */
[----:B------:R-:W-:Y:S01]  /*e0c0*/  IMAD.MOV R6, RZ, RZ, -R4 ;  /* 0x000000ffff067224 */ /* 0x000fe200078e0a04 */
[----:B------:R-:W-:Y:S01]  /*e0d0*/  UIMAD.WIDE.U32 UR10, UR18, UR12, UR8 ;  /* 0x0000000c120a72a5 */ /* 0x000fe2000f8e0008 */
[----:B------:R-:W-:Y:S01]  /*e0e0*/  IMAD.WIDE R20, R5, 0x2, R20 ;  /* 0x0000000205147825 */ /* 0x000fe200078e0214 */
[----:B------:R-:W-:Y:S01]  /*e0f0*/  UIMAD UR7, UR14, UR12, URZ ;  /* 0x0000000c0e0772a4 */ /* 0x000fe2000f8e023f */
[----:B------:R-:W0:Y:S01]  /*e100*/  @P1 LDC R17, c[0x0][0xbec] ;  /* 0x0002fb00ff111b82 */ /* 0x000e220000000800 */
[----:B------:R-:W-:Y:S01]  /*e110*/  USEL UR16, UR16, URZ, !UP0 ;  /* 0x0000003f10107287 */ /* 0x000fe2000c000000 */
[----:B------:R-:W-:Y:S01]  /*e120*/  IMAD R7, R43, R6, R8 ;  /* 0x000000062b077224 */ /* 0x000fe200078e0208 */
[----:B------:R-:W-:Y:S01]  /*e130*/  UIMAD UR7, UR18, UR13, UR7 ;  /* 0x0000000d120772a4 */ /* 0x000fe2000f8e0207 */
[C---:B------:R-:W-:Y:S01]  /*e140*/  IADD3 R9, P2, R20.reuse, 0x1800, RZ ;  /* 0x0000180014097810 */ /* 0x040fe20007f5e0ff */
[----:B------:R-:W-:Y:S01]  /*e150*/  USEL UR15, UR15, URZ, !UP0 ;  /* 0x0000003f0f0f7287 */ /* 0x000fe2000c000000 */
[----:B------:R-:W-:Y:S01]  /*e160*/  SHF.R.S32.HI R6, RZ, 0x1f, R4 ;  /* 0x0000001fff067819 */ /* 0x000fe20000011404 */
[----:B------:R-:W-:Y:S01]  /*e170*/  ULDC.64 UR12, c[0x0][0xb98] ;  /* 0x0002e600000c7ab9 */ /* 0x000fe20000000a00 */
[----:B------:R-:W-:Y:S01]  /*e180*/  UIADD3 UR11, UR11, UR7, URZ ;  /* 0x000000070b0b7290 */ /* 0x000fe2000fffe03f */
[----:B------:R-:W-:Y:S01]  /*e190*/  SHF.R.S32.HI R5, RZ, 0x1f, R7 ;  /* 0x0000001fff057819 */ /* 0x000fe20000011407 */
[----:B------:R-:W-:Y:S01]  /*e1a0*/  UIMAD UR7, UR16, UR12, URZ ;  /* 0x0000000c100772a4 */ /* 0x000fe2000f8e023f */
[----:B------:R-:W-:Y:S01]  /*e1b0*/  LOP3.LUT R8, R9, 0x180, RZ, 0xc0, !PT ;  /* 0x0000018009087812 */ /* 0x000fe200078ec0ff */
[----:B------:R-:W-:Y:S01]  /*e1c0*/  UIMAD.WIDE.U32 UR10, UR15, UR12, UR10 ;  /* 0x0000000c0f0a72a5 */ /* 0x000fe2000f8e000a */
[----:B------:R-:W-:Y:S01]  /*e1d0*/  IADD3 R29, P6, R20, 0x3000, RZ ;  /* 0x00003000141d7810 */ /* 0x000fe20007fde0ff */
[----:B------:R-:W-:Y:S01]  /*e1e0*/  UIMAD UR7, UR15, UR13, UR7 ;  /* 0x0000000d0f0772a4 */ /* 0x000fe2000f8e0207 */
[----:B------:R-:W-:-:S02]  /*e1f0*/  SHF.R.U64 R8, R8, 0x3, RZ ;  /* 0x0000000308087819 */ /* 0x000fc400000012ff */
[----:B------:R-:W-:Y:S01]  /*e200*/  ULDC.64 UR12, c[0x0][0xb88] ;  /* 0x0002e200000c7ab9 */ /* 0x000fe20000000a00 */
[----:B------:R-:W-:Y:S01]  /*e210*/  IADD3 R4, P0, R4, UR10, RZ ;  /* 0x0000000a04047c10 */ /* 0x000fe2000ff1e0ff */
[----:B--2---:R-:W-:Y:S01]  /*e220*/  IMAD R10, R5, UR12, RZ ;  /* 0x0000000c050a7c24 */ /* 0x004fe2000f8e02ff */
[C---:B------:R-:W-:Y:S01]  /*e230*/  IADD3 R13, P5, R20.reuse, 0x4800, RZ ;  /* 0x00004800140d7810 */ /* 0x040fe20007fbe0ff */
[----:B------:R-:W-:Y:S01]  /*e240*/  IMAD.U32 R11, RZ, RZ, UR7 ;  /* 0x00000007ff0b7e24 */ /* 0x000fe2000f8e00ff */
[----:B------:R-:W-:Y:S02]  /*e250*/  IADD3 R37, P4, R20, 0x6000, RZ ;  /* 0x0000600014257810 */ /* 0x000fe40007f9e0ff */
[----:B------:R-:W-:Y:S02]  /*e260*/  LOP3.LUT R28, R29, 0x180, RZ, 0xc0, !PT ;  /* 0x000001801d1c7812 */ /* 0x000fe400078ec0ff */
[----:B------:R-:W-:Y:S01]  /*e270*/  IADD3.X R5, R6, UR11, R11, P0, !PT ;  /* 0x0000000b06057c10 */ /* 0x000fe200087fe40b */
[----:B------:R-:W-:Y:S01]  /*e280*/  ULDC.64 UR10, c[0x0][0xb50] ;  /* 0x0002d400000a7ab9 */ /* 0x000fe20000000a00 */
[----:B------:R-:W-:Y:S01]  /*e290*/  LOP3.LUT R6, R8, R9, RZ, 0x3c, !PT ;  /* 0x0000000908067212 */ /* 0x000fe200078e3cff */
[----:B------:R-:W-:Y:S01]  /*e2a0*/  IMAD R9, R7, UR13, R10 ;  /* 0x0000000d07097c24 */ /* 0x000fe2000f8e020a */
[----:B------:R-:W-:Y:S01]  /*e2b0*/  LOP3.LUT R12, R13, 0x180, RZ, 0xc0, !PT ;  /* 0x000001800d0c7812 */ /* 0x000fe200078ec0ff */
[----:B------:R-:W-:Y:S01]  /*e2c0*/  IMAD.WIDE.U32 R4, R7, UR12, R4 ;  /* 0x0000000c07047c25 */ /* 0x000fe2000f8e0004 */
[----:B------:R-:W-:-:S02]  /*e2d0*/  LOP3.LUT R36, R37, 0x180, RZ, 0xc0, !PT ;  /* 0x0000018025247812 */ /* 0x000fc400078ec0ff */
[----:B------:R-:W-:Y:S01]  /*e2e0*/  SHF.R.U64 R28, R28, 0x3, RZ ;  /* 0x000000031c1c7819 */ /* 0x000fe200000012ff */
[----:B------:R-:W-:Y:S01]  /*e2f0*/  IMAD.IADD R5, R5, 0x1, R9 ;  /* 0x0000000105057824 */ /* 0x000fe200078e0209 */
[----:B------:R-:W-:Y:S01]  /*e300*/  LEA R8, P0, R4, UR10, 0x2 ;  /* 0x0000000a04087c11 */ /* 0x000fe2000f8010ff */
[----:B------:R-:W-:Y:S01]  /*e310*/  VIADD R10, R154, UR17 ;  /* 0x000000119a0a7c36 */ /* 0x000fe20008000000 */
[----:B------:R-:W-:Y:S01]  /*e320*/  LOP3.LUT R9, R20, 0x180, RZ, 0xc0, !PT ;  /* 0x0000018014097812 */ /* 0x000fe200078ec0ff */
[----:B------:R-:W-:Y:S01]  /*e330*/  IMAD.X R7, RZ, RZ, R21, P2 ;  /* 0x000000ffff077224 */ /* 0x000fe200010e0615 */
[----:B------:R-:W-:Y:S01]  /*e340*/  LEA.HI.X R4, R4, UR11, R5, 0x2, P0 ;  /* 0x0000000b04047c11 */ /* 0x000fe200080f1405 */
[----:B------:R-:W-:Y:S01]  /*e350*/  SHFL.IDX PT, R32, R8, RZ, 0x1c1f ;  /* 0x001c1fff08207589 */ /* 0x000fe200000e0000 */
[----:B------:R-:W-:Y:S01]  /*e360*/  LOP3.LUT P0, RZ, R152, 0x3, RZ, 0xc0, !PT ;  /* 0x0000000398ff7812 */ /* 0x000fe2000780c0ff */
[C---:B------:R-:W-:Y:S01]  /*e370*/  VIADD R0, R10.reuse, 0x8 ;  /* 0x000000080a007836 */ /* 0x040fe20000000000 */
[----:B------:R-:W-:Y:S01]  /*e380*/  SHF.R.U64 R9, R9, 0x3, RZ ;  /* 0x0000000309097819 */ /* 0x000fe200000012ff */
[----:B------:R-:W1:Y:S01]  /*e390*/  SHFL.IDX PT, R33, R4, RZ, 0x1c1f ;  /* 0x001c1fff04217589 */ /* 0x000e6200000e0000 */
[-C--:B------:R-:W-:Y:S01]  /*e3a0*/  ISETP.GE.OR P2, PT, R10, R45.reuse, P0 ;  /* 0x0000002d0a00720c */ /* 0x080fe20000746670 */
[----:B------:R-:W-:Y:S01]  /*e3b0*/  ULDC.64 UR10, c[0x0][0xaa0] ;  /* 0x0002a800000a7ab9 */ /* 0x000fe20000000a00 */
[----:B------:R-:W-:Y:S01]  /*e3c0*/  ISETP.GE.OR P0, PT, R0, R45, P0 ;  /* 0x0000002d0000720c */ /* 0x000fe20000706670 */
[----:B------:R-:W-:Y:S01]  /*e3d0*/  SHFL.IDX PT, R40, R8, 0x1, 0x1c1f ;  /* 0x003c1f0008287f89 */ /* 0x000fe200000e0000 */
[----:B------:R-:W-:-:S02]  /*e3e0*/  IADD3 R5, P3, R20, 0x7800, RZ ;  /* 0x0000780014057810 */ /* 0x000fc40007f7e0ff */
[----:B------:R-:W-:Y:S01]  /*e3f0*/  SHF.R.U64 R12, R12, 0x3, RZ ;  /* 0x000000030c0c7819 */ /* 0x000fe200000012ff */
[----:B------:R-:W2:Y:S01]  /*e400*/  SHFL.IDX PT, R41, R4, 0x1, 0x1c1f ;  /* 0x003c1f0004297f89 */ /* 0x000ea200000e0000 */
[----:B------:R-:W-:Y:S01]  /*e410*/  SHF.R.U64 R36, R36, 0x3, RZ ;  /* 0x0000000324247819 */ /* 0x000fe200000012ff */
[--C-:B------:R-:W-:Y:S01]  /*e420*/  IMAD.X R25, RZ, RZ, R21.reuse, P3 ;  /* 0x000000ffff197224 */ /* 0x100fe200018e0615 */
[----:B------:R-:W-:Y:S02]  /*e430*/  LOP3.LUT R20, R9, R20, RZ, 0x3c, !PT ;  /* 0x0000001409147212 */ /* 0x000fe400078e3cff */
[----:B------:R-:W-:Y:S01]  /*e440*/  LOP3.LUT R28, R28, R29, RZ, 0x3c, !PT ;  /* 0x0000001d1c1c7212 */ /* 0x000fe200078e3cff */
[--C-:B------:R-:W-:Y:S01]  /*e450*/  IMAD.X R29, RZ, RZ, R21.reuse, P6 ;  /* 0x000000ffff1d7224 */ /* 0x100fe200030e0615 */
[----:B------:R-:W-:Y:S01]  /*e460*/  LOP3.LUT R12, R12, R13, RZ, 0x3c, !PT ;  /* 0x0000000d0c0c7212 */ /* 0x000fe200078e3cff */
[--C-:B------:R-:W-:Y:S01]  /*e470*/  IMAD.X R13, RZ, RZ, R21.reuse, P5 ;  /* 0x000000ffff0d7224 */ /* 0x100fe200028e0615 */
[----:B------:R-:W-:Y:S01]  /*e480*/  LOP3.LUT R36, R36, R37, RZ, 0x3c, !PT ;  /* 0x0000002524247212 */ /* 0x000fe200078e3cff */
[----:B------:R-:W-:Y:S01]  /*e490*/  IMAD.X R37, RZ, RZ, R21, P4 ;  /* 0x000000ffff257224 */ /* 0x000fe200020e0615 */
[----:B------:R-:W-:Y:S01]  /*e4a0*/  LOP3.LUT R0, R5, 0x180, RZ, 0xc0, !PT ;  /* 0x0000018005007812 */ /* 0x000fe200078ec0ff */
[----:B-1----:R-:W-:Y:S03]  /*e4b0*/  @!P2 ST.E desc[UR20][R32.64], R16 ;  /* 0x000000102000a985 */ /* 0x002fe6000c101914 */
[----:B------:R-:W-:Y:S01]  /*e4c0*/  SHF.R.U64 R0, R0, 0x3, RZ ;  /* 0x0000000300007819 */ /* 0x000fe200000012ff */
[----:B------:R-:W-:-:S03]  /*e4d0*/  UIMAD UR7, UR9, UR10, URZ ;  /* 0x0000000a090772a4 */ /* 0x000fc6000f8e023f */
[----:B------:R-:W-:Y:S01]  /*e4e0*/  LOP3.LUT R24, R0, R5, RZ, 0x3c, !PT ;  /* 0x0000000500187212 */ /* 0x000fe200078e3cff */
[----:B--2---:R1:W-:Y:S04]  /*e4f0*/  @!P0 ST.E desc[UR20][R40.64], R3 ;  /* 0x0000000328008985 */ /* 0x0043e8000c101914 */
[----:B------:R2:W5:Y:S01]  /*e500*/  LD.E.128 R8, desc[UR20][R20.64] ;  /* 0x0000001414087980 */ /* 0x000562000c101d00 */
[----:B------:R-:W-:Y:S01]  /*e510*/  IMAD R0, R149, 0x60, R150 ;  /* 0x0000006095007824 */ /* 0x000fe200078e0296 */
[----:B------:R-:W-:Y:S02]  /*e520*/  UIMAD.WIDE.U32 UR8, UR4, UR10, URZ ;  /* 0x0000000a040872a5 */ /* 0x000fe4000f8e003f */
[----:B------:R-:W-:Y:S01]  /*e530*/  UIMAD UR7, UR4, UR11, UR7 ;  /* 0x0000000b040772a4 */ /* 0x000fe2000f8e0207 */
[----:B------:R-:W5:Y:S02]  /*e540*/  LD.E.128 R4, desc[UR20][R6.64] ;  /* 0x0000001406047980 */ /* 0x000f64000c101d00 */
[----:B------:R-:W-:-:S02]  /*e550*/  ULDC.64 UR10, c[0x0][0xae8] ;  /* 0x0002ba00000a7ab9 */ /* 0x000fc40000000a00 */
[----:B------:R-:W5:Y:S01]  /*e560*/  LD.E.128 R28, desc[UR20][R28.64] ;  /* 0x000000141c1c7980 */ /* 0x000f62000c101d00 */
[----:B--2---:R-:W2:Y:S01]  /*e570*/  @P1 LDC R21, c[0x0][0xbf0] ;  /* 0x0002fc00ff151b82 */ /* 0x004ea20000000800 */
[----:B------:R-:W-:Y:S01]  /*e580*/  VIADD R20, R0, UR17 ;  /* 0x0000001100147c36 */ /* 0x000fe20008000000 */
[----:B------:R-:W-:Y:S01]  /*e590*/  UIADD3 UR9, UR9, UR7, URZ ;  /* 0x0000000709097290 */ /* 0x000fe2000fffe03f */
[----:B------:R-:W5:Y:S01]  /*e5a0*/  LD.E.128 R12, desc[UR20][R12.64] ;  /* 0x000000140c0c7980 */ /* 0x000f62000c101d00 */
[----:B------:R-:W-:Y:S01]  /*e5b0*/  UIMAD UR4, UR14, UR10, URZ ;  /* 0x0000000a0e0472a4 */ /* 0x000fe2000f8e023f */
[----:B0-----:R-:W-:Y:S01]  /*e5c0*/  @P1 IMAD.HI.U32 R0, R20, R17, RZ ;  /* 0x0000001114001227 */ /* 0x001fe200078e00ff */
[----:B------:R-:W-:Y:S01]  /*e5d0*/  UIMAD.WIDE.U32 UR8, UR18, UR10, UR8 ;  /* 0x0000000a120872a5 */ /* 0x000fe2000f8e0008 */
[----:B------:R-:W5:Y:S01]  /*e5e0*/  LD.E.128 R36, desc[UR20][R36.64] ;  /* 0x0000001424247980 */ /* 0x000f62000c101d00 */
[----:B------:R-:W-:Y:S01]  /*e5f0*/  UIMAD UR4, UR18, UR11, UR4 ;  /* 0x0000000b120472a4 */ /* 0x000fe2000f8e0204 */
[----:B-1----:R-:W-:-:S02]  /*e600*/  IMAD.MOV.U32 R3, RZ, RZ, R20 ;  /* 0x000000ffff037224 */ /* 0x002fc400078e0014 */
[----:B------:R-:W-:Y:S01]  /*e610*/  ULDC.64 UR10, c[0x0][0xaf0] ;  /* 0x0002bc00000a7ab9 */ /* 0x000fe20000000a00 */
[----:B------:R-:W-:Y:S01]  /*e620*/  UIADD3 UR9, UR9, UR4, URZ ;  /* 0x0000000409097290 */ /* 0x000fe2000fffe03f */
[----:B------:R-:W5:Y:S01]  /*e630*/  LD.E.128 R24, desc[UR20][R24.64] ;  /* 0x0000001418187980 */ /* 0x000f62000c101d00 */
[----:B------:R-:W-:Y:S01]  /*e640*/  UIMAD UR4, UR16, UR10, URZ ;  /* 0x0000000a100472a4 */ /* 0x000fe2000f8e023f */
[----:B------:R-:W-:Y:S01]  /*e650*/  BSSY B1, `(.L_x_12026) ;  /* 0x0000035000017945 */ /* 0x000fe20003800000 */
[----:B------:R-:W-:Y:S01]  /*e660*/  UIMAD.WIDE.U32 UR8, UR15, UR10, UR8 ;  /* 0x0000000a0f0872a5 */ /* 0x000fe2000f8e0008 */
[----:B------:R-:W-:Y:S01]  /*e670*/  @!PT LDS RZ, [RZ] ;  /* 0x00000000fffff984 */ /* 0x000fe20000000800 */
[----:B------:R-:W-:Y:S01]  /*e680*/  @!PT LDS RZ, [RZ] ;  /* 0x00000000fffff984 */ /* 0x000fe20000000800 */
[----:B------:R-:W-:Y:S01]  /*e690*/  @!PT LDS RZ, [RZ] ;  /* 0x00000000fffff984 */ /* 0x000fe20000000800 */
[----:B------:R-:W-:Y:S01]  /*e6a0*/  @!PT LDS RZ, [RZ] ;  /* 0x00000000fffff984 */ /* 0x000fe20000000800 */
[----:B------:R0:W-:Y:S06]  /*e6b0*/  MEMBAR.ALL.CTA ;  /* 0x0000000000007992 */ /* 0x0001ec0000008000 */
[----:B0-----:R-:W0:Y:S01]  /*e6c0*/  FENCE.VIEW.ASYNC.S ;  /* 0x00000000000073c6 */ /* 0x001e220000000000 */
[----:B------:R-:W-:Y:S01]  /*e6d0*/  UIMAD UR4, UR15, UR11, UR4 ;  /* 0x0000000b0f0472a4 */ /* 0x000fe2000f8e0204 */
[----:B------:R-:W-:-:S02]  /*e6e0*/  SHF.R.S32.HI R34, RZ, 0x1f, R145 ;  /* 0x0000001fff227819 */ /* 0x000fc40000011491 */
[----:B------:R-:W-:Y:S01]  /*e6f0*/  ULDC.64 UR10, c[0x0][0xae0] ;  /* 0x0002b800000a7ab9 */ /* 0x000fe20000000a00 */
[----:B------:R-:W-:Y:S02]  /*e700*/  UIADD3 UR4, UR9, UR4, URZ ;  /* 0x0000000409047290 */ /* 0x000fe4000fffe03f */
[----:B------:R-:W-:Y:S01]  /*e710*/  IMAD.U32 R17, RZ, RZ, UR9 ;  /* 0x00000009ff117e24 */ /* 0x000fe2000f8e00ff */
[----:B--2---:R-:W-:Y:S01]  /*e720*/  @P1 SHF.R.U32.HI R3, RZ, R21, R0 ;  /* 0x00000015ff031219 */ /* 0x004fe20000011600 */
[----:B------:R-:W-:Y:S01]  /*e730*/  IMAD.U32 R16, RZ, RZ, UR8 ;  /* 0x00000008ff107e24 */ /* 0x000fe2000f8e00ff */
[----:B------:R-:W-:Y:S02]  /*e740*/  ULDC.64 UR8, c[0x0][0xad8] ;  /* 0x0002b60000087ab9 */ /* 0x000fe40000000a00 */
[--C-:B------:R-:W-:Y:S01]  /*e750*/  SHF.R.S32.HI R0, RZ, 0x1f, R3.reuse ;  /* 0x0000001fff007819 */ /* 0x100fe20000011403 */
[----:B------:R-:W-:Y:S02]  /*e760*/  IMAD.MOV R18, RZ, RZ, -R3 ;  /* 0x000000ffff127224 */ /* 0x000fe400078e0a03 */
[----:B------:R-:W-:Y:S01]  /*e770*/  IMAD.U32 R17, RZ, RZ, UR4 ;  /* 0x00000004ff117e24 */ /* 0x000fe2000f8e00ff */
[----:B------:R-:W-:Y:S01]  /*e780*/  UIADD3 UR4, UR37, 0x31c20, URZ ;  /* 0x00031c2025047890 */ /* 0x000fe2000fffe03f */
[----:B------:R-:W-:-:S02]  /*e790*/  IMAD R0, R0, UR10, RZ ;  /* 0x0000000a00007c24 */ /* 0x000fc4000f8e02ff */
[----:B------:R-:W-:Y:S01]  /*e7a0*/  IMAD R21, R43, R18, R20 ;  /* 0x000000122b157224 */ /* 0x000fe200078e0214 */
[----:B------:R-:W-:Y:S01]  /*e7b0*/  UPRMT UR4, URZ, 0x654, UR4 ;  /* 0x000006543f047896 */ /* 0x000fe20008000004 */
[C---:B------:R-:W-:Y:S02]  /*e7c0*/  IMAD R33, R3.reuse, UR11, R0 ;  /* 0x0000000b03217c24 */ /* 0x040fe4000f8e0200 */
[----:B------:R-:W-:Y:S01]  /*e7d0*/  IMAD.WIDE.U32 R16, R3, UR10, R16 ;  /* 0x0000000a03107c25 */ /* 0x000fe2000f8e0010 */
[----:B------:R-:W-:-:S03]  /*e7e0*/  SHF.R.S32.HI R0, RZ, 0x1f, R21 ;  /* 0x0000001fff007819 */ /* 0x000fc60000011415 */
[----:B------:R-:W-:Y:S02]  /*e7f0*/  IMAD.IADD R17, R17, 0x1, R33 ;  /* 0x0000000111117824 */ /* 0x000fe400078e0221 */
[----:B------:R-:W-:Y:S01]  /*e800*/  IMAD R0, R0, UR8, RZ ;  /* 0x0000000800007c24 */ /* 0x000fe2000f8e02ff */
[----:B0-----:R-:W-:Y:S01]  /*e810*/  SYNCS.ARRIVE.TRANS64.RED.A1T0 RZ, [UR4], RZ ;  /* 0x000000ffffff79a7 */ /* 0x001fe20008100404 */
[----:B------:R-:W-:-:S04]  /*e820*/  IMAD.WIDE.U32 R16, R21, UR8, R16 ;  /* 0x0000000815107c25 */ /* 0x000fc8000f8e0010 */
[----:B------:R-:W-:Y:S01]  /*e830*/  IMAD R3, R21, UR9, R0 ;  /* 0x0000000915037c24 */ /* 0x000fe2000f8e0200 */
[----:B------:R-:W-:Y:S01]  /*e840*/  ULDC.64 UR8, c[0x0][0xa80] ;  /* 0x0002a00000087ab9 */ /* 0x000fe20000000a00 */
[----:B------:R-:W-:Y:S01]  /*e850*/  VIADD R0, R150, UR17 ;  /* 0x0000001196007c36 */ /* 0x000fe20008000000 */
[----:B------:R-:W-:Y:S01]  /*e860*/  LEA R18, P1, R16, UR8, 0x1 ;  /* 0x0000000810127c11 */ /* 0x000fe2000f8208ff */
[----:B------:R-:W-:-:S03]  /*e870*/  IMAD.IADD R3, R17, 0x1, R3 ;  /* 0x0000000111037824 */ /* 0x000fc600078e0203 */
[----:B------:R-:W-:Y:S01]  /*e880*/  ISETP.GE.AND P0, PT, R0, R45, PT ;  /* 0x0000002d0000720c */ /* 0x000fe20003f06270 */
[----:B------:R0:W1:Y:S01]  /*e890*/  SHFL.IDX PT, R20, R18, RZ, 0x1c1f ;  /* 0x001c1fff12147589 */ /* 0x00006200000e0000 */
[----:B------:R-:W-:-:S05]  /*e8a0*/  LEA.HI.X R3, R16, UR9, R3, 0x1, P1 ;  /* 0x0000000910037c11 */ /* 0x000fca00088f0c03 */
[----:B------:R0:W2:Y:S06]  /*e8b0*/  SHFL.IDX PT, R21, R3, RZ, 0x1c1f ;  /* 0x001c1fff03157589 */ /* 0x0000ac00000e0000 */
[----:B------:R-:W-:Y:S05]  /*e8c0*/  @P0 BRA `(.L_x_12027) ;  /* 0x0000000000340947 */ /* 0x000fea0003800000 */
[----:B------:R-:W-:Y:S01]  /*e8d0*/  ULDC UR4, c[0x0][0xac8] ;  /* 0x0002b20000047ab9 */ /* 0x000fe20000000800 */
[----:B------:R-:W-:Y:S01]  /*e8e0*/  ULDC.64 UR8, c[0x0][0x208] ;  /* 0x0000820000087ab9 */ /* 0x000fe20000000a00 */
        /* <DEDUP_REMOVED lines=11> */
.L_x_12027:
[----:B------:R-:W-:Y:S05]  /*e9a0*/  BSYNC B1 ;  /* 0x0000000000017941 */ /* 0x000fea0003800000 */
.L_x_12026:
[----:B------:R-:W-:Y:S01]  /*e9b0*/  VIADD R0, R0, 0x60 ;  /* 0x0000006000007836 */ /* 0x000fe20000000000 */
[----:B---3-5:R3:W4:Y:S04]  /*e9c0*/  SHFL.IDX PT, R11, R3, 0x1, 0x1c1f ;  /* 0x003c1f00030b7f89 */ /* 0x02872800000e0000 */
[----:B------:R-:W-:Y:S01]  /*e9d0*/  ISETP.GE.AND P0, PT, R0, R45, PT ;  /* 0x0000002d0000720c */ /* 0x000fe20003f06270 */
[----:B------:R3:W0:-:S12]  /*e9e0*/  SHFL.IDX PT, R10, R18, 0x1, 0x1c1f ;  /* 0x003c1f00120a7f89 */ /* 0x00061800000e0000 */
[----:B---3--:R-:W-:Y:S05]  /*e9f0*/  @P0 BRA `(.L_x_12028) ;  /* 0x0000000c00000947 */ /* 0x008fea0003800000 */
[----:B------:R-:W-:Y:S01]  /*ea00*/  ULDC UR4, c[0x0][0xac8] ;  /* 0x0002b20000047ab9 */ /* 0x000fe20000000800 */
[----:B------:R-:W-:Y:S01]  /*ea10*/  ULDC.64 UR8, c[0x0][0x208] ;  /* 0x0000820000087ab9 */ /* 0x000fe20000000a00 */
[----:B------:R-:W-:Y:S02]  /*ea20*/  ISETP.GE.AND P2, PT, R145, UR4, PT ;  /* 0x0000000491007c0c */ /* 0x000fe4000bf46270 */
[----:B------:R-:W-:-:S11]  /*ea30*/  ISETP.GE.AND P1, PT, R23, UR4, PT ;  /* 0x0000000417007c0c */ /* 0x000fd6000bf26270 */
[----:B0-----:R-:W-:Y:S02]  /*ea40*/  @!P2 LEA R16, P0, R145, R10, 0x1 ;  /* 0x0000000a9110a211 */ /* 0x001fe400078008ff */
[----:B----4-:R-:W-:Y:S02]  /*ea50*/  @!P1 IMAD.WIDE R8, R23, 0x2, R10 ;  /* 0x0000000217089825 */ /* 0x010fe400078e020a */
[----:B------:R-:W-:Y:S02]  /*ea60*/  @!P2 LEA.HI.X R17, R145, R11, R34, 0x1, P0 ;  /* 0x0000000b9111a211 */ /* 0x000fe400000f0c22 */
[----:B------:R-:W-:Y:S01]  /*ea70*/  ISETP.GE.AND P0, PT, R147, UR4, PT ;  /* 0x0000000493007c0c */ /* 0x000fe2000bf06270 */
[----:B------:R0:W-:Y:S04]  /*ea80*/  @!P1 ST.E.128 desc[UR8][R8.64], R4 ;  /* 0x0000000408009985 */ /* 0x0001e8000c101d08 */
[----:B------:R0:W-:Y:S08]  /*ea90*/  @!P2 ST.E.128 desc[UR8][R16.64], R12 ;  /* 0x0000000c1000a985 */ /* 0x0001f0000c101d08 */
[----:B------:R-:W-:Y:S05]  /*eaa0*/  @P0 BRA `(.L_x_12028) ;  /* 0x0000000800d40947 */ /* 0x000fea0003800000 */
[----:B0-----:R-:W-:Y:S01]  /*eab0*/  LEA R4, P0, R147, R10, 0x1 ;  /* 0x0000000a93047211 */ /* 0x001fe200078008ff */
[----:B------:R-:W-:-:S03]  /*eac0*/  ULDC.64 UR8, c[0x0][0x208] ;  /* 0x0000820000087ab9 */ /* 0x000fc60000000a00 */
[----:B------:R-:W-:-:S05]  /*ead0*/  LEA.HI.X R5, R147, R11, R157, 0x1, P0 ;  /* 0x0000000b93057211 */ /* 0x000fca00000f0c9d */
[----:B------:R0:W-:Y:S01]  /*eae0*/  ST.E.128 desc[UR8][R4.64], R24 ;  /* 0x0000001804007985 */ /* 0x0001e2000c101d08 */
[----:B------:R-:W-:Y:S05]  /*eaf0*/  BRA `(.L_x_12028) ;  /* 0x0000000800c07947 */ /* 0x000fea0003800000 */
.L_x_12024:
        /* <DEDUP_REMOVED lines=14> */
[----:B------:R-:W1:Y:S01]  /*ebe0*/  S2R R8, SR_TID.X ;  /* 0x0000000000087919 */ /* 0x000e620000002100 */
[----:B------:R-:W-:Y:S02]  /*ebf0*/  ULDC.64 UR10, c[0x0][0xc08] ;  /* 0x00030200000a7ab9 */ /* 0x000fe40000000a00 */
        /* <DEDUP_REMOVED lines=13> */
[----:B------:R-:W-:Y:S02]  /*ecd0*/  IMAD.U32 R7, RZ, RZ, UR9 ;  /* 0x00000009ff077e24 */ /* 0x000fe4000f8e00ff */
[----:B-1----:R-:W-:Y:S01]  /*ece0*/  VIADD R8, R8, 0xffffff80 ;  /* 0xffffff8008087836 */ /* 0x002fe20000000000 */
[----:B------:R-:W-:Y:S02]  /*ecf0*/  USHF.R.S32.HI UR11, URZ, 0x1f, UR12 ;  /* 0x0000001f3f0b7899 */ /* 0x000fe4000801140c */
[----:B------:R1:W5:Y:S02]  /*ed00*/  @P3 LDG.E R0, desc[UR14][R6.64] ;  /* 0x0000000e06003981 */ /* 0x000364000c1e1900 */
[----:B------:R-:W-:Y:S02]  /*ed10*/  ISETP.GE.AND P1, PT, R8, 0xc0, PT ;  /* 0x000000c00800780c */ /* 0x000fe40003f26270 */
        /* <DEDUP_REMOVED lines=8> */
.L_x_12029:
        /* <DEDUP_REMOVED lines=34> */
[----:B------:R-:W-:-:S04]  /*efc0*/  IMAD.U32 R8, RZ, RZ, UR7 ;  /* 0x00000007ff087e24 */ /* 0x000fc8000f8e00ff */
[----:B------:R-:W-:-:S04]  /*efd0*/  IMAD.MOV R3, RZ, RZ, -R4 ;  /* 0x000000ffff037224 */ /* 0x000fc800078e0a04 */
[----:B------:R-:W-:Y:S01]  /*efe0*/  IMAD R3, R5, R3, R6 ;  /* 0x0000000305037224 */ /* 0x000fe200078e0206 */
[----:B------:R-:W-:Y:S02]  /*eff0*/  SHF.R.S32.HI R5, RZ, 0x1f, R4 ;  /* 0x0000001fff057819 */ /* 0x000fe40000011404 */
        /* <DEDUP_REMOVED lines=12> */
.L_x_12031:
[----:B------:R-:W-:Y:S05]  /*f0c0*/  BSYNC B1 ;  /* 0x0000000000017941 */ /* 0x000fea0003800000 */
.L_x_12030:
[----:B------:R-:W1:Y:S01]  /*f0d0*/  @P0 LDC R5, c[0x0][0xbf0] ;  /* 0x0002fc00ff050b82 */ /* 0x000e620000000800 */
[----:B------:R-:W-:Y:S01]  /*f0e0*/  R2UR UR16, R18 ;  /* 0x00000000121072ca */ /* 0x000fe200000e0000 */
[----:B------:R-:W-:Y:S01]  /*f0f0*/  ULDC.64 UR14, c[0x0][0xaa0] ;  /* 0x0002a800000e7ab9 */ /* 0x000fe20000000a00 */
[----:B------:R-:W-:Y:S01]  /*f100*/  R2UR UR17, R146 ;  /* 0x00000000921172ca */ /* 0x000fe200000e0000 */
[----:B------:R-:W-:Y:S01]  /*f110*/  UIMAD UR7, UR10, UR14, URZ ;  /* 0x0000000e0a0772a4 */ /* 0x000fe2000f8e023f */
[----:B0-----:R-:W-:Y:S01]  /*f120*/  IMAD R3, R149, 0x60, R150 ;  /* 0x0000006095037824 */ /* 0x001fe200078e0296 */
[----:B------:R-:W-:Y:S01]  /*f130*/  UIMAD.WIDE.U32 UR8, UR4, UR14, URZ ;  /* 0x0000000e040872a5 */ /* 0x000fe2000f8e003f */
[----:B------:R-:W-:Y:S01]  /*f140*/  BSSY B1, `(.L_x_12032) ;  /* 0x0000039000017945 */ /* 0x000fe20003800000 */
[----:B------:R-:W-:Y:S01]  /*f150*/  UIMAD UR7, UR4, UR15, UR7 ;  /* 0x0000000f040772a4 */ /* 0x000fe2000f8e0207 */
[----:B------:R-:W-:Y:S02]  /*f160*/  SHF.R.S32.HI R16, RZ, 0x1f, R145 ;  /* 0x0000001fff107819 */ /* 0x000fe40000011491 */
[----:B------:R-:W-:Y:S01]  /*f170*/  ULDC.64 UR14, c[0x0][0xae8] ;  /* 0x0002ba00000e7ab9 */ /* 0x000fe20000000a00 */
[----:B------:R-:W-:-:S02]  /*f180*/  UIADD3 UR9, UR9, UR7, URZ ;  /* 0x0000000709097290 */ /* 0x000fc4000fffe03f */
        /* <DEDUP_REMOVED lines=17> */
[----:B------:R-:W-:Y:S02]  /*f2a0*/  IMAD R7, R11, R7, R6 ;  /* 0x000000070b077224 */ /* 0x000fe400078e0206 */
[----:B------:R-:W-:-:S02]  /*f2b0*/  IMAD R8, R4, UR10, RZ ;  /* 0x0000000a04087c24 */ /* 0x000fc4000f8e02ff */
[----:B------:R-:W-:Y:S01]  /*f2c0*/  IMAD.U32 R4, RZ, RZ, UR8 ;  /* 0x00000008ff047e24 */ /* 0x000fe2000f8e00ff */
[----:B------:R-:W-:Y:S01]  /*f2d0*/  SHF.R.S32.HI R6, RZ, 0x1f, R7 ;  /* 0x0000001fff067819 */ /* 0x000fe20000011407 */
[----:B------:R-:W-:Y:S01]  /*f2e0*/  IMAD.U32 R5, RZ, RZ, UR4 ;  /* 0x00000004ff057e24 */ /* 0x000fe2000f8e00ff */
[----:B------:R-:W-:Y:S01]  /*f2f0*/  ULDC.64 UR8, c[0x0][0xad8] ;  /* 0x0002b60000087ab9 */ /* 0x000fe20000000a00 */
        /* <DEDUP_REMOVED lines=26> */
[----:B------:R3:W-:Y:S04]  /*f4a0*/  @!P2 ST.E.128 desc[UR8][R8.64], RZ ;  /* 0x000000ff0800a985 */ /* 0x0007e8000c101d08 */
[----:B------:R3:W-:Y:S04]  /*f4b0*/  @!P3 ST.E.128 desc[UR8][R12.64], RZ ;  /* 0x000000ff0c00b985 */ /* 0x0007e8000c101d08 */
[----:B------:R3:W-:Y:S02]  /*f4c0*/  @!P4 ST.E.128 desc[UR8][R14.64], RZ ;  /* 0x000000ff0e00c985 */ /* 0x0007e4000c101d08 */
.L_x_12033:
[----:B------:R-:W-:Y:S05]  /*f4d0*/  BSYNC B1 ;  /* 0x0000000000017941 */ /* 0x000fea0003800000 */
.L_x_12032:
        /* <DEDUP_REMOVED lines=10> */
[-C--:B-1-3--:R-:W-:Y:S02]  /*f580*/  @!P3 LEA R8, P0, R145, R4.reuse, 0x1 ;  /* 0x000000049108b211 */ /* 0x08afe400078008ff */
[----:B------:R-:W-:Y:S02]  /*f590*/  @!P4 LEA R10, P1, R147, R4, 0x1 ;  /* 0x00000004930ac211 */ /* 0x000fe400078208ff */
[----:B0---4-:R-:W-:Y:S01]  /*f5a0*/  @!P2 IMAD.WIDE R6, R23, 0x2, R4 ;  /* 0x000000021706a825 */ /* 0x011fe200078e0204 */
[-C--:B------:R-:W-:Y:S02]  /*f5b0*/  @!P3 LEA.HI.X R9, R145, R5.reuse, R16, 0x1, P0 ;  /* 0x000000059109b211 */ /* 0x080fe400000f0c10 */
[----:B------:R-:W-:Y:S02]  /*f5c0*/  @!P4 LEA.HI.X R11, R147, R5, R157, 0x1, P1 ;  /* 0x00000005930bc211 */ /* 0x000fe400008f0c9d */
[----:B------:R2:W-:Y:S04]  /*f5d0*/  @!P2 ST.E.128 desc[UR8][R6.64], RZ ;  /* 0x000000ff0600a985 */ /* 0x0005e8000c101d08 */
[----:B------:R2:W-:Y:S04]  /*f5e0*/  @!P3 ST.E.128 desc[UR8][R8.64], RZ ;  /* 0x000000ff0800b985 */ /* 0x0005e8000c101d08 */
[----:B------:R2:W-:Y:S02]  /*f5f0*/  @!P4 ST.E.128 desc[UR8][R10.64], RZ ;  /* 0x000000ff0a00c985 */ /* 0x0005e4000c101d08 */
.L_x_12028:
[----:B------:R-:W-:Y:S05]  /*f600*/  BSYNC B0 ;  /* 0x0000000000007941 */ /* 0x000fea0003800000 */
.L_x_12023:
[----:B------:R-:W-:Y:S02]  /*f610*/  ULDC UR4, c[0x0][0xc3c] ;  /* 0x00030f0000047ab9 */ /* 0x000fe40000000800 */
[----:B------:R-:W-:-:S13]  /*f620*/  ISETP.GE.AND P0, PT, R35, UR4, PT ;  /* 0x0000000423007c0c */ /* 0x000fda000bf06270 */
[----:B------:R-:W-:Y:S05]  /*f630*/  @!P0 BRA `(.L_x_12034) ;  /* 0xffffff1800408947 */ /* 0x000fea000383ffff */
[----:B------:R-:W-:Y:S05]  /*f640*/  EXIT ;  /* 0x000000000000794d */ /* 0x000fea0003800000 */
.L_x_11987:
        /* <DEDUP_REMOVED lines=16> */
.L_x_12035:
        /* <DEDUP_REMOVED lines=43> */
.L_x_12041:
        /* <DEDUP_REMOVED lines=13> */
.L_x_12040:
[----:B------:R-:W-:Y:S05]  /*fad0*/  BSYNC B0 ;  /* 0x0000000000007941 */ /* 0x000fea0003800000 */
.L_x_12039:
        /* <DEDUP_REMOVED lines=22> */
.L_x_12037:
        /* <DEDUP_REMOVED lines=22> */
.L_x_12042:
[----:B-1----:R-:W-:Y:S02]  /*fda0*/  IMAD R16, R16, UR5, R9 ;  /* 0x0000000510107c24 */ /* 0x002fe4000f8e0209 */
[----:B0-----:R-:W-:Y:S01]  /*fdb0*/  IMAD.MOV.U32 R11, RZ, RZ, R10 ;  /* 0x000000ffff0b7224 */ /* 0x001fe200078e000a */
[----:B------:R-:W-:Y:S01]  /*fdc0*/  IABS R10, R4 ;  /* 0x00000004000a7213 */ /* 0x000fe20000000000 */
[----:B------:R-:W-:Y:S01]  /*fdd0*/  IMAD.MOV.U32 R2, RZ, RZ, RZ ;  /* 0x000000ffff027224 */ /* 0x000fe200078e00ff */
[----:B------:R-:W-:Y:S01]  /*fde0*/  IADD3 R9, -R16, UR6, RZ ;  /* 0x0000000610097c10 */ /* 0x000fe2000fffe1ff */
[----:B------:R-:W-:Y:S02]  /*fdf0*/  IMAD R11, R11, R8, RZ ;  /* 0x000000080b0b7224 */ /* 0x000fe400078e02ff */
[----:B------:R-:W-:Y:S01]  /*fe00*/  IMAD.MOV R10, RZ, RZ, -R10 ;  /* 0x000000ffff0a7224 */ /* 0x000fe200078e0a0a */
[----:B------:R-:W-:Y:S01]  /*fe10*/  IABS R6, R9 ;  /* 0x0000000900067213 */ /* 0x000fe20000000000 */
        /* <DEDUP_REMOVED lines=51> */
.L_x_12038:
[----:B------:R-:W-:Y:S02]  /*10150*/  IMAD.MOV.U32 R17, RZ, RZ, RZ ;  /* 0x000000ffff117224 */ /* 0x000fe400078e00ff */
[----:B------:R-:W-:Y:S02]  /*10160*/  IMAD.U32 R16, RZ, RZ, UR6 ;  /* 0x00000006ff107e24 */ /* 0x000fe4000f8e00ff */
[----:B------:R-:W-:-:S07]  /*10170*/  IMAD.MOV.U32 R18, RZ, RZ, RZ ;  /* 0x000000ffff127224 */ /* 0x000fce00078e00ff */
.L_x_12043:
[----:B------:R-:W-:-:S13]  /*10180*/  ISETP.NE.AND P0, PT, R5, RZ, PT ;  /* 0x000000ff0500720c */ /* 0x000fda0003f05270 */
[----:B------:R-:W0:Y:S01]  /*10190*/  @!P0 S2R R3, SR_CgaCtaId ;  /* 0x0000000000038919 */ /* 0x000e220000008800 */
[----:B------:R-:W-:-:S04]  /*101a0*/  @!P0 MOV R0, 0x400 ;  /* 0x0000040000008802 */ /* 0x000fc80000000f00 */
[----:B0-----:R-:W-:-:S05]  /*101b0*/  @!P0 LEA R0, R3, R0, 0x18 ;  /* 0x0000000003008211 */ /* 0x001fca00078ec0ff */
[----:B------:R2:W-:Y:S01]  /*101c0*/  @!P0 STS.128 [R0+0x31cd0], R16 ;  /* 0x031cd01000008388 */ /* 0x0005e20000000c00 */
[----:B------:R-:W-:Y:S06]  /*101d0*/  BAR.ARV 0x5, 0x200 ;  /* 0x0148000000007b1d */ /* 0x000fec0000002000 */
.L_x_12036:
[----:B------:R3:W-:Y:S01]  /*101e0*/  STL [R1+0x28], RZ ;  /* 0x000028ff01007387 */ /* 0x0007e20000100800 */
[----:B------:R-:W-:Y:S01]  /*101f0*/  ULDC UR4, c[0x0][0xc3c] ;  /* 0x00030f0000047ab9 */ /* 0x000fe20000000800 */
[----:B------:R-:W-:Y:S01]  /*10200*/  IMAD.MOV.U32 R27, RZ, RZ, 0x1 ;  /* 0x00000001ff1b7424 */ /* 0x000fe200078e00ff */
[----:B-1----:R-:W-:Y:S01]  /*10210*/  ISETP.GE.AND P0, PT, R19, UR4, PT ;  /* 0x0000000413007c0c */ /* 0x002fe2000bf06270 */
[----:B------:R-:W-:-:S12]  /*10220*/  IMAD.MOV.U32 R23, RZ, RZ, RZ ;  /* 0x000000ffff177224 */ /* 0x000fd800078e00ff */
[----:B---3--:R-:W-:Y:S05]  /*10230*/  @P0 BRA `(.L_x_12044) ;  /* 0x0000005400500947 */ /* 0x008fea0003800000 */
[----:B------:R-:W1:Y:S01]  /*10240*/  S2R R6, SR_TID.X ;  /* 0x0000000000067919 */ /* 0x000e620000002100 */
[----:B------:R-:W3:Y:S01]  /*10250*/  S2UR UR5, SR_CgaCtaId ;  /* 0x00000000000579c3 */ /* 0x000ee20000008800 */
[----:B------:R-:W-:Y:S01]  /*10260*/  UMOV UR4, 0x400 ;  /* 0x0000040000047882 */ /* 0x000fe20000000000 */
[----:B------:R-:W-:Y:S01]  /*10270*/  BSSY B8, `(.L_x_12044) ;  /* 0x0000550000087945 */ /* 0x000fe20003800000 */
[----:B------:R4:W-:Y:S01]  /*10280*/  STL [R1+0x28], RZ ;  /* 0x000028ff01007387 */ /* 0x0009e20000100800 */
[----:B------:R-:W-:Y:S01]  /*10290*/  IMAD.MOV.U32 R27, RZ, RZ, 0x1 ;  /* 0x00000001ff1b7424 */ /* 0x000fe200078e00ff */
[----:B------:R-:W-:Y:S01]  /*102a0*/  ULDC UR38, c[0x0][0xc] ;  /* 0x0000030000267ab9 */ /* 0x000fe20000000800 */
[----:B------:R-:W-:Y:S01]  /*102b0*/  IMAD.MOV.U32 R23, RZ, RZ, RZ ;  /* 0x000000ffff177224 */ /* 0x000fe200078e00ff */
[----:B------:R-:W-:Y:S01]  /*102c0*/  ULDC.64 UR36, c[0x0][0x198] ;  /* 0x0000660000247ab9 */ /* 0x000fe20000000a00 */
[----:B---3--:R-:W-:-:S06]  /*102d0*/  ULEA UR4, UR5, UR4, 0x18 ;  /* 0x0000000405047291 */ /* 0x008fcc000f8ec03f */
[----:B------:R-:W-:Y:S01]  /*102e0*/  IMAD.U32 R22, RZ, RZ, UR4 ;  /* 0x00000004ff167e24 */ /* 0x000fe2000f8e00ff */
[C---:B-1----:R-:W-:Y:S01]  /*102f0*/  LOP3.LUT R5, R6.reuse, 0x7f, RZ, 0xc0, !PT ;  /* 0x0000007f06057812 */ /* 0x042fe200078ec0ff */
[----:B--2---:R-:W-:-:S04]  /*10300*/  IMAD.SHL.U32 R0, R6, 0x8, RZ ;  /* 0x0000000806007824 */ /* 0x004fc800078e00ff */
[----:B------:R-:W-:Y:S01]  /*10310*/  IMAD.SHL.U32 R4, R5, 0x8, RZ ;  /* 0x0000000805047824 */ /* 0x000fe200078e00ff */
[C---:B------:R-:W-:Y:S02]  /*10320*/  LOP3.LUT R3, R0.reuse, 0x20, RZ, 0xc0, !PT ;  /* 0x0000002000037812 */ /* 0x040fe400078ec0ff */
[----:B0-----:R-:W-:Y:S02]  /*10330*/  LOP3.LUT R2, R0, 0xd8, RZ, 0xc0, !PT ;  /* 0x000000d800027812 */ /* 0x001fe400078ec0ff */
        /* <DEDUP_REMOVED lines=11> */
.L_x_12148:
[----:B0---4-:R-:W0:Y:S01]  /*103f0*/  LDC.64 R2, c[0x0][0xc88] ;  /* 0x00032200ff027b82 */ /* 0x011e220000000a00 */
        /* <DEDUP_REMOVED lines=21> */
[----:B-1----:R1:W5:Y:S01]  /*10550*/  @P0 LDG.E R0, desc[UR10][R2.64] ;  /* 0x0000000a02000981 */ /* 0x002362000c1e1900 */
[----:B------:R-:W-:Y:S01]  /*10560*/  ISETP.NE.AND.EX P1, PT, RZ, UR5, PT, P1 ;  /* 0x00000005ff007c0c */ /* 0x000fe2000bf25310 */
[----:B------:R-:W-:Y:S01]  /*10570*/  IMAD.MOV.U32 R28, RZ, RZ, RZ ;  /* 0x000000ffff1c7224 */ /* 0x000fe200078e00ff */
[----:B------:R-:W-:Y:S02]  /*10580*/  ISETP.NE.U32.AND P2, PT, RZ, UR8, PT ;  /* 0x00000008ff007c0c */ /* 0x000fe4000bf45070 */
        /* <DEDUP_REMOVED lines=24> */
[----:B---3--:R-:W-:Y:S05]  /*10710*/  @P2 BRA `(.L_x_12045) ;  /* 0x0000000000182947 */ /* 0x008fea0003800000 */
[----:B------:R-:W-:Y:S05]  /*10720*/  @!P1 BRA `(.L_x_12045) ;  /* 0x0000000000149947 */ /* 0x000fea0003800000 */
[----:B------:R-:W-:Y:S02]  /*10730*/  ULDC.64 UR4, c[0x0][0x208] ;  /* 0x0000820000047ab9 */ /* 0x000fe40000000a00 */
[----:B------:R-:W0:Y:S04]  /*10740*/  LDG.E R7, desc[UR4][R2.64] ;  /* 0x0000000402077981 */ /* 0x000e28000c1e1900 */
[----:B------:R-:W0:Y:S02]  /*10750*/  LDG.E R2, desc[UR4][R2.64+0x4] ;  /* 0x0000040402027981 */ /* 0x000e24000c1e1900 */
[----:B0-----:R-:W-:-:S05]  /*10760*/  IMAD.IADD R8, R2, 0x1, -R7 ;  /* 0x0000000102087824 */ /* 0x001fca00078e0a07 */
[----:B------:R1:W-:Y:S02]  /*10770*/  STL [R1+0x14], R8 ;  /* 0x0000140801007387 */ /* 0x0003e40000100800 */
.L_x_12045:
[----:B------:R-:W-:Y:S01]  /*10780*/  ULDC.64 UR4, c[0x0][0xa20] ;  /* 0x0002880000047ab9 */ /* 0x000fe20000000a00 */
[----:B-----5:R-:W-:Y:S01]  /*10790*/  IMAD.IADD R28, R28, 0x1, R0 ;  /* 0x000000011c1c7824 */ /* 0x020fe200078e0200 */
[----:B------:R-:W-:Y:S01]  /*107a0*/  ISETP.NE.U32.AND P1, PT, RZ, UR4, PT ;  /* 0x00000004ff007c0c */ /* 0x000fe2000bf25070 */
[----:B------:R-:W-:-:S03]  /*107b0*/  IMAD.MOV.U32 R26, RZ, RZ, R9 ;  /* 0x000000ffff1a7224 */ /* 0x000fc600078e0009 */
[----:B------:R-:W-:-:S13]  /*107c0*/  ISETP.NE.AND.EX P1, PT, RZ, UR5, PT, P1 ;  /* 0x00000005ff007c0c */ /* 0x000fda000bf25310 */
[----:B------:R-:W-:Y:S05]  /*107d0*/  @!P1 BRA `(.L_x_12046) ;  /* 0x0000000000149947 */ /* 0x000fea0003800000 */
[----:B------:R-:W-:Y:S01]  /*107e0*/  IADD3 R2, P0, R24, UR4, RZ ;  /* 0x0000000418027c10 */ /* 0x000fe2000ff1e0ff */
[----:B------:R-:W-:-:S03]  /*107f0*/  ULDC.64 UR6, c[0x0][0x208] ;  /* 0x0000820000067ab9 */ /* 0x000fc60000000a00 */
[----:B------:R-:W-:-:S05]  /*10800*/  IADD3.X R3, R25, UR5, RZ, P0, !PT ;  /* 0x0000000519037c10 */ /* 0x000fca00087fe4ff */
[----:B------:R2:W5:Y:S01]  /*10810*/  LDG.E R6, desc[UR6][R2.64] ;  /* 0x0000000602067981 */ /* 0x000562000c1e1900 */
[----:B------:R-:W-:Y:S05]  /*10820*/  BRA `(.L_x_12047) ;  /* 0x0000000000147947 */ /* 0x000fea0003800000 */
.L_x_12046:
[----:B------:R-:W-:Y:S05]  /*10830*/  @!P0 BRA `(.L_x_12047) ;  /* 0x0000000000108947 */ /* 0x000fea0003800000 */
[----:B------:R-:W-:Y:S02]  /*10840*/  ULDC.64 UR4, c[0x0][0x208] ;  /* 0x0000820000047ab9 */ /* 0x000fe40000000a00 */
[----:B------:R-:W2:Y:S04]  /*10850*/  LDG.E R6, desc[UR4][R4.64] ;  /* 0x0000000404067981 */ /* 0x000ea8000c1e1900 */
[----:B------:R-:W2:Y:S02]  /*10860*/  LDG.E R4, desc[UR4][R4.64+0x4] ;  /* 0x0000040404047981 */ /* 0x000ea4000c1e1900 */
[----:B--2---:R-:W-:-:S07]  /*10870*/  IMAD.IADD R6, R4, 0x1, -R6 ;  /* 0x0000000104067824 */ /* 0x004fce00078e0a06 */
.L_x_12047:
[----:B-----5:R-:W-:Y:S01]  /*10880*/  IMAD.IADD R6, R6, 0x1, -R0 ;  /* 0x0000000106067824 */ /* 0x020fe200078e0a00 */
[----:B------:R-:W-:Y:S01]  /*10890*/  BSSY B7, `(.L_x_12048) ;  /* 0x0000428000077945 */ /* 0x000fe20003800000 */
[----:B------:R-:W3:Y:S01]  /*108a0*/  LDC R0, c[0x0][0x448] ;  /* 0x00011200ff007b82 */ /* 0x000ee20000000800 */
[----:B--2---:R-:W-:-:S04]  /*108b0*/  IMAD R2, R17, 0xc0, RZ ;  /* 0x000000c011027824 */ /* 0x004fc800078e02ff */
[----:B------:R-:W-:Y:S01]  /*108c0*/  VIADD R2, R2, 0xbf ;  /* 0x000000bf02027836 */ /* 0x000fe20000000000 */
[----:B---3--:R-:W-:-:S13]  /*108d0*/  ISETP.NE.AND P0, PT, R0, 0x1, PT ;  /* 0x000000010000780c */ /* 0x008fda0003f05270 */
[----:B------:R-:W2:Y:S08]  /*108e0*/  @P0 LDC R3, c[0x0][0x44c] ;  /* 0x00011300ff030b82 */ /* 0x000eb00000000800 */
[----:B------:R-:W3:Y:S01]  /*108f0*/  @P0 LDC R0, c[0x0][0x450] ;  /* 0x00011400ff000b82 */ /* 0x000ee20000000800 */
[----:B--2---:R-:W-:-:S05]  /*10900*/  @P0 IMAD.HI.U32 R3, R2, R3, RZ ;  /* 0x0000000302030227 */ /* 0x004fca00078e00ff */
[----:B---3--:R-:W-:Y:S01]  /*10910*/  @P0 SHF.R.U32.HI R2, RZ, R0, R3 ;  /* 0x00000000ff020219 */ /* 0x008fe20000011603 */
        /* <DEDUP_REMOVED lines=31> */
.L_x_12049:
        /* <DEDUP_REMOVED lines=15> */
[----:B01----:R-:W-:Y:S02]  /*10c00*/  IMAD.MOV.U32 R8, RZ, RZ, 0x70 ;  /* 0x00000070ff087424 */ /* 0x003fe400078e00ff */
[----:B------:R-:W-:Y:S02]  /*10c10*/  IMAD.MOV.U32 R12, RZ, RZ, 0x1 ;  /* 0x00000001ff0c7424 */ /* 0x000fe400078e00ff */
[----:B------:R-:W-:-:S07]  /*10c20*/  IMAD.MOV.U32 R13, RZ, RZ, RZ ;  /* 0x000000ffff0d7224 */ /* 0x000fce00078e00ff */
[----:B------:R-:W-:-:S07]  /*10c30*/  LEPC R20, `(.L_x_12052) ;  /* 0x000000001014794e */ /* 0x000fce0000000000 */
[----:B--2---:R-:W-:Y:S05]  /*10c40*/  CALL.ABS.NOINC R2 ;  /* 0x0000000002007343 */ /* 0x004fea0003c00000 */
.L_x_12052:
[----:B------:R-:W-:Y:S05]  /*10c50*/  BSYNC B6 ;  /* 0x0000000000067941 */ /* 0x000fea0003800000 */
.L_x_12051:
        /* <DEDUP_REMOVED lines=15> */
[----:B01----:R-:W-:Y:S02]  /*10d50*/  IMAD.MOV.U32 R8, RZ, RZ, 0x70 ;  /* 0x00000070ff087424 */ /* 0x003fe400078e00ff */
[----:B------:R-:W-:Y:S02]  /*10d60*/  IMAD.MOV.U32 R12, RZ, RZ, 0x1 ;  /* 0x00000001ff0c7424 */ /* 0x000fe400078e00ff */
[----:B--2---:R-:W-:-:S07]  /*10d70*/  IMAD.MOV.U32 R13, RZ, RZ, RZ ;  /* 0x000000ffff0d7224 */ /* 0x004fce00078e00ff */
[----:B------:R-:W-:-:S07]  /*10d80*/  LEPC R20, `(.L_x_12055) ;  /* 0x000000001014794e */ /* 0x000fce0000000000 */
[----:B---3--:R-:W-:Y:S05]  /*10d90*/  CALL.ABS.NOINC R2 ;  /* 0x0000000002007343 */ /* 0x008fea0003c00000 */
.L_x_12055:
        /* <DEDUP_REMOVED lines=15> */
.L_x_12054:
[----:B------:R-:W-:Y:S05]  /*10e90*/  BSYNC B6 ;  /* 0x0000000000067941 */ /* 0x000fea0003800000 */
.L_x_12053:
[----:B------:R-:W-:Y:S01]  /*10ea0*/  ULDC.64 UR4, c[0x0][0x9f8] ;  /* 0x00027e0000047ab9 */ /* 0x000fe20000000a00 */
[----:B------:R-:W-:Y:S01]  /*10eb0*/  ULDC.64 UR6, c[0x0][0x208] ;  /* 0x0000820000067ab9 */ /* 0x000fe20000000a00 */
[----:B------:R-:W-:Y:S01]  /*10ec0*/  ISETP.NE.U32.AND P0, PT, RZ, UR4, PT ;  /* 0x00000004ff007c0c */ /* 0x000fe2000bf05070 */
[----:B------:R-:W2:Y:S01]  /*10ed0*/  LDL R20, [R1+0xc] ;  /* 0x00000c0001147983 */ /* 0x000ea20000100800 */
[----:B------:R-:W3:Y:S02]  /*10ee0*/  LDC.64 R2, c[0x0][0x418] ;  /* 0x00010600ff027b82 */ /* 0x000ee40000000a00 */
[----:B------:R-:W-:-:S13]  /*10ef0*/  ISETP.NE.AND.EX P0, PT, RZ, UR5, PT, P0 ;  /* 0x00000005ff007c0c */ /* 0x000fda000bf05300 */
[----:B------:R-:W-:-:S04]  /*10f00*/  @P0 IADD3 R24, P1, R24, UR4, RZ ;  /* 0x0000000418180c10 */ /* 0x000fc8000ff3e0ff */
[----:B------:R-:W-:Y:S01]  /*10f10*/  @P0 IADD3.X R25, R25, UR5, RZ, P1, !PT ;  /* 0x0000000519190c10 */ /* 0x000fe20008ffe4ff */
[----:B------:R-:W-:-:S04]  /*10f20*/  ULDC.64 UR4, c[0x0][0xa08] ;  /* 0x0002820000047ab9 */ /* 0x000fc80000000a00 */
[----:B------:R2:W4:Y:S01]  /*10f30*/  @P0 LDG.E R26, desc[UR6][R24.64] ;  /* 0x00000006181a0981 */ /* 0x000522000c1e1900 */
[----:B---3--:R-:W-:Y:S01]  /*10f40*/  LOP3.LUT P0, RZ, R2, UR4, RZ, 0xfc, !PT ;  /* 0x0000000402ff7c12 */ /* 0x008fe2000f80fcff */
[----:B------:R-:W-:-:S03]  /*10f50*/  UMOV UR4, 0xffffffff ;  /* 0xffffffff00047882 */ /* 0x000fc60000000000 */
[----:B------:R-:W-:Y:S01]  /*10f60*/  LOP3.LUT P0, RZ, R3, UR5, RZ, 0xfc, P0 ;  /* 0x0000000503ff7c12 */ /* 0x000fe2000800fcff */
[----:B--2---:R-:W-:Y:S01]  /*10f70*/  VIADD R25, R20, 0xffffffff ;  /* 0xffffffff14197836 */ /* 0x004fe20000000000 */
[----:B----4-:R-:W-:Y:S02]  /*10f80*/  SHF.R.S32.HI R29, RZ, 0x1f, R26 ;  /* 0x0000001fff1d7819 */ /* 0x010fe4000001141a */
[----:B------:R-:W-:Y:S01]  /*10f90*/  SEL R24, R26, RZ, !P0 ;  /* 0x000000ff1a187207 */ /* 0x000fe20004000000 */
[----:B------:R-:W-:Y:S08]  /*10fa0*/  BRA.DIV UR4, `(.L_x_12056) ;  /* 0x0000004e04887947 */ /* 0x000ff0000b800000 */
[----:B------:R-:W2:Y:S02]  /*10fb0*/  S2R R0, SR_TID.X ;  /* 0x0000000000007919 */ /* 0x000ea40000002100 */
[----:B--2---:R-:W-:-:S04]  /*10fc0*/  SHF.R.U32.HI R0, RZ, 0x5, R0 ;  /* 0x00000005ff007819 */ /* 0x004fc80000011600 */
[----:B------:R-:W-:-:S05]  /*10fd0*/  LOP3.LUT R0, R0, 0x3, RZ, 0xc0, !PT ;  /* 0x0000000300007812 */ /* 0x000fca00078ec0ff */
[----:B------:R2:W3:Y:S02]  /*10fe0*/  SHFL.IDX PT, R14, R0, RZ, 0x1f ;  /* 0x00001fff000e7589 */ /* 0x0004e400000e0000 */
.L_x_12164:
[----:B------:R-:W-:Y:S02]  /*10ff0*/  PLOP3.LUT P1, PT, PT, PT, PT, 0x8, 0x0 ;  /* 0x000000000000781c */ /* 0x000fe40003f2e170 */
[----:B---3--:R-:W-:Y:S02]  /*11000*/  ISETP.NE.AND P0, PT, R14, RZ, PT ;  /* 0x000000ff0e00720c */ /* 0x008fe40003f05270 */
[----:B--2---:R-:W-:-:S05]  /*11010*/  P2R R0, PR, RZ, 0x2 ;  /* 0x00000002ff007803 */ /* 0x004fca0000000000 */
[----:B------:R2:W-:Y:S06]  /*11020*/  STL [R1], R0 ;  /* 0x0000000001007387 */ /* 0x0005ec0000100800 */
[----:B------:R-:W-:Y:S05]  /*11030*/  @P0 BRA `(.L_x_12057) ;  /* 0x00000004001c0947 */ /* 0x000fea0003800000 */
[----:B------:R-:W-:-:S03]  /*11040*/  UMOV UR4, 0xffffffff ;  /* 0xffffffff00047882 */ /* 0x000fc60000000000 */
[----:B------:R-:W-:Y:S05]  /*11050*/  BRA.DIV UR4, `(.L_x_12058) ;  /* 0x0000004e04907947 */ /* 0x000fea000b800000 */
[----:B------:R-:W-:-:S13]  /*11060*/  ELECT P6, URZ, PT ;  /* 0x00000000003f782f */ /* 0x000fda00038c0000 */
.L_x_12167:
[----:B------:R-:W-:Y:S05]  /*11070*/  @!P6 BRA `(.L_x_12057) ;  /* 0x00000004000ce947 */ /* 0x000fea0003800000 */
[----:B------:R-:W-:-:S04]  /*11080*/  ISETP.NE.U32.AND P0, PT, R2, RZ, PT ;  /* 0x000000ff0200720c */ /* 0x000fc80003f05070 */
[----:B------:R-:W-:-:S13]  /*11090*/  ISETP.NE.AND.EX P0, PT, R3, RZ, PT, P0 ;  /* 0x000000ff0300720c */ /* 0x000fda0003f05300 */
[----:B------:R-:W-:Y:S05]  /*110a0*/  @!P0 BRA `(.L_x_12059) ;  /* 0x0000000000488947 */ /* 0x000fea0003800000 */
[----:B------:R-:W3:Y:S01]  /*110b0*/  LDC R6, c[0x0][0x43c] ;  /* 0x00010f00ff067b82 */ /* 0x000ee20000000800 */
[----:B------:R-:W-:Y:S01]  /*110c0*/  ULDC.64 UR4, c[0x0][0x428] ;  /* 0x00010a0000047ab9 */ /* 0x000fe20000000a00 */
[----:B------:R-:W-:Y:S01]  /*110d0*/  ULDC.64 UR6, c[0x0][0x208] ;  /* 0x0000820000067ab9 */ /* 0x000fe20000000a00 */
[----:B---3--:R-:W-:-:S13]  /*110e0*/  ISETP.NE.AND P0, PT, R6, 0x1, PT ;  /* 0x000000010600780c */ /* 0x008fda0003f05270 */
[----:B------:R-:W2:Y:S02]  /*110f0*/  @P0 LDC.64 R4, c[0x0][0x440] ;  /* 0x00011000ff040b82 */ /* 0x000ea40000000a00 */
[----:B--2---:R-:W-:-:S04]  /*11100*/  @P0 IMAD.HI.U32 R0, R25, R4, RZ ;  /* 0x0000000419000227 */ /* 0x004fc800078e00ff */
        /* <DEDUP_REMOVED lines=12> */
.L_x_12059:
[----:B--2---:R-:W-:Y:S01]  /*111d0*/  IMAD R0, R23, 0x8, R22 ;  /* 0x0000000817007824 */ /* 0x004fe200078e0216 */
[----:B---3--:R-:W-:-:S04]  /*111e0*/  SHF.L.U32 R2, R27, 0x1f, RZ ;  /* 0x0000001f1b027819 */ /* 0x008fc800000006ff */
[----:B------:R-:W2:Y:S02]  /*111f0*/  SYNCS.PHASECHK.TRANS64.TRYWAIT P0, [R0+URZ+0x31c40], R2 ;  /* 0x031c4002000075a7 */ /* 0x000ea4000800017f */
[----:B--2---:R-:W-:Y:S05]  /*11200*/  @!P0 BRA `(.L_x_12060) ;  /* 0x0000004c00448947 */ /* 0x004fea0003800000 */
.L_x_12168:
        /* <DEDUP_REMOVED lines=11> */
.L_x_12061:
[----:B------:R-:W-:Y:S01]  /*112c0*/  R2UR UR9, R0 ;  /* 0x00000000000972ca */ /* 0x000fe200000e0000 */
[----:B--2---:R-:W-:Y:S01]  /*112d0*/  IMAD R0, R23, 0x6c00, R22 ;  /* 0x00006c0017007824 */ /* 0x004fe200078e0216 */
        /* <DEDUP_REMOVED lines=11> */
[----:B------:R-:W-:-:S03]  /*11390*/  UIADD3 UR9, UR9, 0x31c30, URZ ;  /* 0x00031c3009097890 */ /* 0x000fc6000fffe03f */
[----:B------:R-:W-:Y:S01]  /*113a0*/  P2R R0, PR, RZ, 0x1 ;  /* 0x00000001ff007803 */ /* 0x000fe20000000000 */
[----:B------:R-:W-:Y:S02]  /*113b0*/  UIMAD UR11, UR11, 0x90, UR5 ;  /* 0x000000900b0b78a4 */ /* 0x000fe4000f8e0205 */
[----:B------:R-:W-:Y:S02]  /*113c0*/  UIADD3 UR14, UR8, 0x16a00, URZ ;  /* 0x00016a00080e7890 */ /* 0x000fe4000fffe03f */
[----:B------:R-:W-:Y:S01]  /*113d0*/  UIADD3.X UR5, URZ, UR37, URZ, UP0, !UPT ;  /* 0x000000253f057290 */ /* 0x000fe200087fe43f */
[----:B------:R3:W-:Y:S01]  /*113e0*/  STL [R1], R0 ;  /* 0x0000000001007387 */ /* 0x0007e20000100800 */
        /* <DEDUP_REMOVED lines=12> */
.L_x_12057:
[----:B------:R-:W3:Y:S04]  /*114b0*/  LDL.LU R4, [R1+0x10] ;  /* 0x0000100001047983 */ /* 0x000ee80000300800 */
[----:B------:R-:W4:Y:S04]  /*114c0*/  LDL.LU R6, [R1+0x8] ;  /* 0x0000080001067983 */ /* 0x000f280000300800 */
[----:B------:R-:W5:Y:S01]  /*114d0*/  LDL.LU R3, [R1+0x18] ;  /* 0x0000180001037983 */ /* 0x000f620000300800 */
        /* <DEDUP_REMOVED lines=39> */
.L_x_12063:
[----:B------:R-:W-:Y:S05]  /*11750*/  BSYNC B6 ;  /* 0x0000000000067941 */ /* 0x000fea0003800000 */
.L_x_12062:
[----:B---3--:R-:W2:Y:S01]  /*11760*/  LDL.LU R0, [R1+0x10] ;  /* 0x0000100001007983 */ /* 0x008ea20000300800 */
[----:B------:R-:W3:Y:S01]  /*11770*/  LDC R9, c[0x0][0x448] ;  /* 0x00011200ff097b82 */ /* 0x000ee20000000800 */
[----:B------:R-:W-:Y:S01]  /*11780*/  ULDC.64 UR4, c[0x0][0x2d8] ;  /* 0x0000b60000047ab9 */ /* 0x000fe20000000a00 */
[----:B------:R-:W-:Y:S01]  /*11790*/  ULDC.64 UR6, c[0x0][0x2c8] ;  /* 0x0000b20000067ab9 */ /* 0x000fe20000000a00 */
[----:B------:R-:W2:Y:S01]  /*117a0*/  LDL.LU.64 R2, [R1+0x20] ;  /* 0x0000200001027983 */ /* 0x000ea20000300a00 */
[----:B------:R-:W-:-:S03]  /*117b0*/  ULDC.64 UR8, c[0x0][0x280] ;  /* 0x0000a00000087ab9 */ /* 0x000fc60000000a00 */
[----:B------:R-:W4:Y:S04]  /*117c0*/  LDL.LU R20, [R1+0x18] ;  /* 0x0000180001147983 */ /* 0x000f280000300800 */
[----:B------:R-:W4:Y:S04]  /*117d0*/  LDL.LU R21, [R1+0x2c] ;  /* 0x00002c0001157983 */ /* 0x000f280000300800 */
[----:B------:R-:W4:Y:S01]  /*117e0*/  LDL.LU R4, [R1+0x8] ;  /* 0x0000080001047983 */ /* 0x000f220000300800 */
[----:B------:R-:W4:Y:S01]  /*117f0*/  S2R R10, SR_TID.X ;  /* 0x00000000000a7919 */ /* 0x000f220000002100 */
[----:B------:R-:W4:Y:S01]  /*11800*/  S2R R11, SR_TID.X ;  /* 0x00000000000b7919 */ /* 0x000f220000002100 */
[----:B---3--:R-:W-:-:S13]  /*11810*/  ISETP.NE.AND P1, PT, R9, 0x1, PT ;  /* 0x000000010900780c */ /* 0x008fda0003f25270 */
[----:B------:R-:W3:Y:S08]  /*11820*/  @P1 LDC R5, c[0x0][0x450] ;  /* 0x00011400ff051b82 */ /* 0x000ef00000000800 */
[----:B01----:R-:W0:Y:S01]  /*11830*/  @P1 LDC R8, c[0x0][0x44c] ;  /* 0x00011300ff081b82 */ /* 0x003e220000000800 */
[----:B--2---:R-:W-:Y:S02]  /*11840*/  IMAD.MOV.U32 R3, RZ, RZ, R0 ;  /* 0x000000ffff037224 */ /* 0x004fe400078e0000 */
[----:B----4-:R-:W-:-:S02]  /*11850*/  IMAD R0, R20, UR4, RZ ;  /* 0x0000000414007c24 */ /* 0x010fc4000f8e02ff */
[C---:B------:R-:W-:Y:S01]  /*11860*/  IMAD.WIDE.U32 R2, R18.reuse, UR4, R2 ;  /* 0x0000000412027c25 */ /* 0x040fe2000f8e0002 */
[----:B------:R-:W1:Y:S03]  /*11870*/  S2R R20, SR_TID.X ;  /* 0x0000000000147919 */ /* 0x000e660000002100 */
[----:B------:R-:W-:Y:S01]  /*11880*/  IMAD R0, R18, UR5, R0 ;  /* 0x0000000512007c24 */ /* 0x000fe2000f8e0200 */
[----:B------:R-:W-:-:S03]  /*11890*/  ULDC.64 UR4, c[0x0][0x2e0] ;  /* 0x0000b80000047ab9 */ /* 0x000fc60000000a00 */
[----:B------:R-:W-:Y:S02]  /*118a0*/  IMAD.IADD R3, R3, 0x1, R0 ;  /* 0x0000000103037824 */ /* 0x000fe400078e0200 */
[----:B------:R-:W-:Y:S02]  /*118b0*/  IMAD R0, R21, UR4, RZ ;  /* 0x0000000415007c24 */ /* 0x000fe4000f8e02ff */
[----:B------:R-:W2:Y:S01]  /*118c0*/  S2R R21, SR_TID.X ;  /* 0x0000000000157919 */ /* 0x000ea20000002100 */
[----:B------:R-:W-:-:S04]  /*118d0*/  IMAD.WIDE.U32 R2, R4, UR4, R2 ;  /* 0x0000000404027c25 */ /* 0x000fc8000f8e0002 */
[----:B------:R-:W-:Y:S01]  /*118e0*/  IMAD R0, R4, UR5, R0 ;  /* 0x0000000504007c24 */ /* 0x000fe2000f8e0200 */
[----:B------:R-:W-:Y:S01]  /*118f0*/  ULDC.64 UR4, c[0x0][0x2d0] ;  /* 0x0000b40000047ab9 */ /* 0x000fe20000000a00 */
[----:B------:R-:W4:Y:S02]  /*11900*/  @P1 LDC R4, c[0x0][0x44c] ;  /* 0x00011300ff041b82 */ /* 0x000f240000000800 */
[----:B------:R-:W-:Y:S01]  /*11910*/  IMAD.IADD R3, R3, 0x1, R0 ;  /* 0x0000000103037824 */ /* 0x000fe200078e0200 */
[----:B-1----:R-:W-:-:S04]  /*11920*/  LOP3.LUT R20, R20, 0x7f, RZ, 0xc0, !PT ;  /* 0x0000007f14147812 */ /* 0x002fc800078ec0ff */
[----:B------:R-:W-:Y:S01]  /*11930*/  SHF.R.U32.HI R20, RZ, 0x2, R20 ;  /* 0x00000002ff147819 */ /* 0x000fe20000011614 */
[----:B--2---:R-:W-:Y:S02]  /*11940*/  IMAD.SHL.U32 R6, R21, 0x20, RZ ;  /* 0x0000002015067824 */ /* 0x004fe400078e00ff */
[----:B------:R-:W-:-:S03]  /*11950*/  IMAD.SHL.U32 R21, R10, 0x8, RZ ;  /* 0x000000080a157824 */ /* 0x000fc600078e00ff */
[----:B------:R-:W-:Y:S01]  /*11960*/  LOP3.LUT R6, R20, 0x60, R6, 0xf8, !PT ;  /* 0x0000006014067812 */ /* 0x000fe200078ef806 */
[----:B------:R-:W-:Y:S01]  /*11970*/  IMAD.SHL.U32 R20, R11, 0x8, RZ ;  /* 0x000000080b147824 */ /* 0x000fe200078e00ff */
[----:B------:R-:W-:-:S03]  /*11980*/  LOP3.LUT R21, R21, 0x18, RZ, 0xc0, !PT ;  /* 0x0000001815157812 */ /* 0x000fc600078ec0ff */
[----:B------:R-:W-:Y:S01]  /*11990*/  IMAD R6, R17, 0xc0, R6 ;  /* 0x000000c011067824 */ /* 0x000fe200078e0206 */
[C---:B------:R-:W-:Y:S02]  /*119a0*/  LOP3.LUT R10, R21.reuse, 0x40, RZ, 0xfc, !PT ;  /* 0x00000040150a7812 */ /* 0x040fe400078efcff */
[----:B------:R-:W-:Y:S01]  /*119b0*/  LOP3.LUT R20, R20, 0x18, RZ, 0xc0, !PT ;  /* 0x0000001814147812 */ /* 0x000fe200078ec0ff */
[----:B----4-:R-:W-:Y:S01]  /*119c0*/  @P1 IMAD.HI.U32 R0, R6, R4, RZ ;  /* 0x0000000406001227 */ /* 0x010fe200078e00ff */
[----:B------:R-:W-:-:S03]  /*119d0*/  LOP3.LUT R12, R21, 0x20, RZ, 0xfc, !PT ;  /* 0x00000020150c7812 */ /* 0x000fc600078efcff */
[----:B------:R-:W-:Y:S01]  /*119e0*/  IMAD.MOV.U32 R4, RZ, RZ, R6 ;  /* 0x000000ffff047224 */ /* 0x000fe200078e0006 */
[----:B---3--:R-:W-:-:S04]  /*119f0*/  @P1 SHF.R.U32.HI R4, RZ, R5, R0 ;  /* 0x00000005ff041219 */ /* 0x008fc80000011600 */
        /* <DEDUP_REMOVED lines=15> */
[----:B0-----:R-:W-:Y:S01]  /*11af0*/  @P1 IMAD.HI.U32 R8, R7, R8, RZ ;  /* 0x0000000807081227 */ /* 0x001fe200078e00ff */
        /* <DEDUP_REMOVED lines=87> */
.L_x_12181:
[----:B------:R-:W-:Y:S01]  /*12070*/  VIADD R0, R17, 0xa0 ;  /* 0x000000a011007836 */ /* 0x000fe20000000000 */
[----:B------:R-:W-:-:S04]  /*12080*/  ULDC.64 UR4, c[0x0][0x208] ;  /* 0x0000820000047ab9 */ /* 0x000fc80000000a00 */
[----:B------:R-:W-:Y:S01]  /*12090*/  ISETP.GE.AND P3, PT, R0, R5, PT ;  /* 0x000000050000720c */ /* 0x000fe20003f66270 */
[----:B------:R-:W-:-:S12]  /*120a0*/  VIADD R0, R22, 0x31c00 ;  /* 0x00031c0016007836 */ /* 0x000fd80000000000 */
        /* <DEDUP_REMOVED lines=10> */
.L_x_12065:
        /* <DEDUP_REMOVED lines=8> */
[----:B------:R-:W-:Y:S01]  /*121d0*/  LEA.HI R2, R3, R3, RZ, 0x1 ;  /* 0x0000000303027211 */ /* 0x000fe200078f08ff */
[----:B------:R0:W-:Y:S03]  /*121e0*/  STL [R1+0x28], R3 ;  /* 0x0000280301007387 */ /* 0x0001e60000100800 */
[----:B------:R-:W-:-:S05]  /*121f0*/  LOP3.LUT R2, R2, 0xfffffffe, RZ, 0xc0, !PT ;  /* 0xfffffffe02027812 */ /* 0x000fca00078ec0ff */
[----:B------:R-:W-:-:S05]  /*12200*/  IMAD.IADD R2, R3, 0x1, -R2 ;  /* 0x0000000103027824 */ /* 0x000fca00078e0a02 */
[----:B0-----:R-:W-:Y:S01]  /*12210*/  SHF.L.U32 R3, R2, 0x1f, RZ ;  /* 0x0000001f02037819 */ /* 0x001fe200000006ff */
[----:B------:R-:W-:Y:S01]  /*12220*/  NOP ;  /* 0x0000000000007918 */ /* 0x000fe20000000000 */
[----:B------:R-:W2:Y:S01]  /*12230*/  LDL R4, [R1+0xc] ;  /* 0x00000c0001047983 */ /* 0x000ea20000100800 */
[----:B------:R0:W-:Y:S01]  /*12240*/  SYNCS.ARRIVE.TRANS64.A1T0 RZ, [R22+URZ+0x31c00], RZ ;  /* 0x031c00ff16ff79a7 */ /* 0x0001e2000810003f */
[----:B------:R-:W-:Y:S01]  /*12250*/  BSSY B0, `(.L_x_12066) ;  /* 0x0000004000007945 */ /* 0x000fe20003800000 */
[----:B------:R-:W1:Y:S01]  /*12260*/  SYNCS.PHASECHK.TRANS64.TRYWAIT P0, [R22+URZ+0x31c20], R3 ;  /* 0x031c2003160075a7 */ /* 0x000e62000800017f */
[----:B--2---:R-:W-:Y:S02]  /*12270*/  ISETP.GE.AND P1, PT, R4, 0x2, PT ;  /* 0x000000020400780c */ /* 0x004fe40003f26270 */
[----:B01----:R-:W-:Y:S11]  /*12280*/  @!P0 BRA `(.L_x_12067) ;  /* 0x0000004400588947 */ /* 0x003ff60003800000 */
.L_x_12182:
[----:B------:R-:W-:Y:S05]  /*12290*/  BSYNC B0 ;  /* 0x0000000000007941 */ /* 0x000fea0003800000 */
.L_x_12066:
[----:B------:R-:W-:Y:S04]  /*122a0*/  BSSY B0, `(.L_x_12068) ;  /* 0x0000226000007945 */ /* 0x000fe80003800000 */
[----:B------:R-:W-:Y:S05]  /*122b0*/  @!P1 BRA `(.L_x_12069) ;  /* 0x0000002000909947 */ /* 0x000fea0003800000 */
[----:B------:R-:W2:Y:S01]  /*122c0*/  LDL R4, [R1+0xc] ;  /* 0x00000c0001047983 */ /* 0x000ea20000100800 */
[----:B------:R-:W-:Y:S01]  /*122d0*/  BSSY B2, `(.L_x_12070) ;  /* 0x00000bc000027945 */ /* 0x000fe20003800000 */
[C---:B--2---:R-:W-:Y:S01]  /*122e0*/  LOP3.LUT R2, R4.reuse, 0x1, RZ, 0xc0, !PT ;  /* 0x0000000104027812 */ /* 0x044fe200078ec0ff */
[----:B------:R-:W-:-:S03]  /*122f0*/  VIADD R7, R4, 0xfffffffe ;  /* 0xfffffffe04077836 */ /* 0x000fc60000000000 */
[----:B------:R-:W-:Y:S01]  /*12300*/  ISETP.NE.U32.AND P0, PT, R2, 0x1, PT ;  /* 0x000000010200780c */ /* 0x000fe20003f05070 */
[----:B------:R-:W-:-:S12]  /*12310*/  IMAD.MOV.U32 R6, RZ, RZ, R7 ;  /* 0x000000ffff067224 */ /* 0x000fd800078e0007 */
[----:B------:R-:W-:Y:S05]  /*12320*/  @!P0 BRA `(.L_x_12071) ;  /* 0x0000000800d88947 */ /* 0x000fea0003800000 */
[----:B------:R-:W2:Y:S01]  /*12330*/  LDL R4, [R1] ;  /* 0x0000000001047983 */ /* 0x000ea20000100800 */
[----:B------:R-:W-:Y:S01]  /*12340*/  VIADD R8, R23, 0x1 ;  /* 0x0000000117087836 */ /* 0x000fe20000000000 */
[----:B------:R-:W-:Y:S04]  /*12350*/  BSSY B1, `(.L_x_12072) ;  /* 0x00000af000017945 */ /* 0x000fe80003800000 */
[----:B------:R-:W-:-:S04]  /*12360*/  ISETP.NE.AND P0, PT, R8, 0x2, PT ;  /* 0x000000020800780c */ /* 0x000fc80003f05270 */
[----:B------:R-:W-:Y:S02]  /*12370*/  SEL R2, RZ, 0x1, P0 ;  /* 0x00000001ff027807 */ /* 0x000fe40000000000 */
[----:B------:R-:W-:Y:S02]  /*12380*/  SEL R8, R8, RZ, P0 ;  /* 0x000000ff08087207 */ /* 0x000fe40000000000 */
[----:B------:R-:W-:Y:S02]  /*12390*/  LOP3.LUT R9, R27, R2, RZ, 0x3c, !PT ;  /* 0x000000021b097212 */ /* 0x000fe400078e3cff */
[----:B--2---:R-:W-:-:S13]  /*123a0*/  ISETP.NE.AND P2, PT, R4, RZ, PT ;  /* 0x000000ff0400720c */ /* 0x004fda0003f45270 */
[----:B------:R-:W-:Y:S05]  /*123b0*/  @!P2 BRA `(.L_x_12073) ;  /* 0x0000000800a0a947 */ /* 0x000fea0003800000 */
[----:B------:R-:W-:Y:S01]  /*123c0*/  ULDC.64 UR4, c[0x0][0x418] ;  /* 0x0001060000047ab9 */ /* 0x000fe20000000a00 */
[----:B------:R-:W-:Y:S01]  /*123d0*/  IMAD.MOV.U32 R5, RZ, RZ, R24 ;  /* 0x000000ffff057224 */ /* 0x000fe200078e0018 */
[----:B------:R-:W-:Y:S01]  /*123e0*/  ISETP.NE.U32.AND P0, PT, RZ, UR4, PT ;  /* 0x00000004ff007c0c */ /* 0x000fe2000bf05070 */
[----:B------:R-:W-:-:S03]  /*123f0*/  IMAD.MOV.U32 R6, RZ, RZ, R7 ;  /* 0x000000ffff067224 */ /* 0x000fc600078e0007 */
[----:B------:R-:W-:-:S13]  /*12400*/  ISETP.NE.AND.EX P0, PT, RZ, UR5, PT, P0 ;  /* 0x00000005ff007c0c */ /* 0x000fda000bf05300 */
        /* <DEDUP_REMOVED lines=19> */
.L_x_12074:
[----:B0-----:R-:W-:Y:S01]  /*12540*/  IMAD R3, R8, 0x8, R22 ;  /* 0x0000000808037824 */ /* 0x001fe200078e0216 */
[----:B------:R-:W-:Y:S01]  /*12550*/  SHF.L.U32 R2, R9, 0x1f, RZ ;  /* 0x0000001f09027819 */ /* 0x000fe200000006ff */
[----:B------:R-:W-:Y:S03]  /*12560*/  BSSY B3, `(.L_x_12075) ;  /* 0x0000003000037945 */ /* 0x000fe60003800000 */
[----:B------:R-:W0:Y:S02]  /*12570*/  SYNCS.PHASECHK.TRANS64.TRYWAIT P0, [R3+URZ+0x31c40], R2 ;  /* 0x031c4002030075a7 */ /* 0x000e24000800017f */
[----:B0-----:R-:W-:Y:S05]  /*12580*/  @!P0 BRA `(.L_x_12076) ;  /* 0x0000004000ac8947 */ /* 0x001fea0003800000 */
.L_x_12183:
[----:B------:R-:W-:Y:S05]  /*12590*/  BSYNC B3 ;  /* 0x0000000000037941 */ /* 0x000fea0003800000 */
.L_x_12075:
        /* <DEDUP_REMOVED lines=12> */
.L_x_12078:
[----:B------:R-:W-:Y:S05]  /*12660*/  BSYNC B3 ;  /* 0x0000000000037941 */ /* 0x000fea0003800000 */
.L_x_12077:
        /* <DEDUP_REMOVED lines=11> */
.L_x_12079:
        /* <DEDUP_REMOVED lines=16> */
.L_x_12080:
        /* <DEDUP_REMOVED lines=16> */
.L_x_12081:
        /* <DEDUP_REMOVED lines=15> */
.L_x_12184:
[----:B------:R-:W-:Y:S05]  /*12a10*/  BSYNC B3 ;  /* 0x0000000000037941 */ /* 0x000fea0003800000 */
.L_x_12082:
        /* <DEDUP_REMOVED lines=12> */
.L_x_12085:
[----:B------:R-:W-:Y:S05]  /*12ae0*/  BSYNC B3 ;  /* 0x0000000000037941 */ /* 0x000fea0003800000 */
.L_x_12084:
        /* <DEDUP_REMOVED lines=11> */
.L_x_12086:
        /* <DEDUP_REMOVED lines=15> */
.L_x_12087:
        /* <DEDUP_REMOVED lines=15> */
.L_x_12088:
        /* <DEDUP_REMOVED lines=12> */
.L_x_12073:
[----:B------:R-:W-:Y:S05]  /*12e40*/  BSYNC B1 ;  /* 0x0000000000017941 */ /* 0x000fea0003800000 */
.L_x_12072:
[----:B------:R-:W2:Y:S01]  /*12e50*/  LDL.LU R2, [R1+0xc] ;  /* 0x00000c0001027983 */ /* 0x000ea20000300800 */
[----:B------:R-:W-:Y:S02]  /*12e60*/  IMAD.MOV.U32 R23, RZ, RZ, R8 ;  /* 0x000000ffff177224 */ /* 0x000fe400078e0008 */
[----:B------:R-:W-:Y:S02]  /*12e70*/  IMAD.MOV.U32 R27, RZ, RZ, R9 ;  /* 0x000000ffff1b7224 */ /* 0x000fe400078e0009 */
[----:B--2---:R-:W-:-:S07]  /*12e80*/  VIADD R6, R2, 0xfffffffd ;  /* 0xfffffffd02067836 */ /* 0x004fce0000000000 */
.L_x_12071:
[----:B------:R-:W-:Y:S05]  /*12e90*/  BSYNC B2 ;  /* 0x0000000000027941 */ /* 0x000fea0003800000 */
.L_x_12070:
[----:B------:R-:W-:-:S13]  /*12ea0*/  ISETP.NE.AND P0, PT, R7, RZ, PT ;  /* 0x000000ff0700720c */ /* 0x000fda0003f05270 */
[----:B------:R-:W-:Y:S05]  /*12eb0*/  @!P0 BRA `(.L_x_12069) ;  /* 0x0000001400908947 */ /* 0x000fea0003800000 */
[----:B------:R-:W-:-:S07]  /*12ec0*/  IMAD.MOV.U32 R4, RZ, RZ, R24 ;  /* 0x000000ffff047224 */ /* 0x000fce00078e0018 */
.L_x_12123:
        /* <DEDUP_REMOVED lines=8> */
[----:B--2---:R-:W-:-:S13]  /*12f50*/  ISETP.NE.AND P1, PT, R2, RZ, PT ;  /* 0x000000ff0200720c */ /* 0x004fda0003f25270 */
[----:B------:R-:W-:Y:S05]  /*12f60*/  @!P1 BRA `(.L_x_12090) ;  /* 0x0000000800949947 */ /* 0x000fea0003800000 */
[----:B------:R-:W-:Y:S01]  /*12f70*/  ULDC.64 UR4, c[0x0][0x418] ;  /* 0x0001060000047ab9 */ /* 0x000fe20000000a00 */
[----:B------:R-:W-:Y:S01]  /*12f80*/  IMAD.MOV.U32 R9, RZ, RZ, R6 ;  /* 0x000000ffff097224 */ /* 0x000fe200078e0006 */
[----:B------:R-:W-:-:S04]  /*12f90*/  ISETP.NE.U32.AND P0, PT, RZ, UR4, PT ;  /* 0x00000004ff007c0c */ /* 0x000fc8000bf05070 */
        /* <DEDUP_REMOVED lines=20> */
.L_x_12091:
[----:B0-----:R-:W-:Y:S01]  /*130e0*/  IMAD R3, R7, 0x8, R22 ;  /* 0x0000000807037824 */ /* 0x001fe200078e0216 */
[----:B------:R-:W-:Y:S01]  /*130f0*/  SHF.L.U32 R2, R8, 0x1f, RZ ;  /* 0x0000001f08027819 */ /* 0x000fe200000006ff */
[----:B------:R-:W-:Y:S03]  /*13100*/  BSSY B2, `(.L_x_12092) ;  /* 0x0000003000027945 */ /* 0x000fe60003800000 */
[----:B------:R-:W0:Y:S02]  /*13110*/  SYNCS.PHASECHK.TRANS64.TRYWAIT P0, [R3+URZ+0x31c40], R2 ;  /* 0x031c4002030075a7 */ /* 0x000e24000800017f */
[----:B0-----:R-:W-:Y:S05]  /*13120*/  @!P0 BRA `(.L_x_12093) ;  /* 0x0000003400ec8947 */ /* 0x001fea0003800000 */
.L_x_12185:
[----:B------:R-:W-:Y:S05]  /*13130*/  BSYNC B2 ;  /* 0x0000000000027941 */ /* 0x000fea0003800000 */
.L_x_12092:
        /* <DEDUP_REMOVED lines=12> */
.L_x_12095:
[----:B------:R-:W-:Y:S05]  /*13200*/  BSYNC B2 ;  /* 0x0000000000027941 */ /* 0x000fea0003800000 */
.L_x_12094:
        /* <DEDUP_REMOVED lines=11> */
.L_x_12096:
        /* <DEDUP_REMOVED lines=16> */
.L_x_12097:
        /* <DEDUP_REMOVED lines=16> */
.L_x_12098:
        /* <DEDUP_REMOVED lines=15> */
.L_x_12186:
[----:B------:R-:W-:Y:S05]  /*135b0*/  BSYNC B2 ;  /* 0x0000000000027941 */ /* 0x000fea0003800000 */
.L_x_12099:
        /* <DEDUP_REMOVED lines=11> */
.L_x_12102:
[----:B------:R-:W-:Y:S05]  /*13670*/  BSYNC B2 ;  /* 0x0000000000027941 */ /* 0x000fea0003800000 */
.L_x_12101:
        /* <DEDUP_REMOVED lines=10> */
.L_x_12103:
        /* <DEDUP_REMOVED lines=15> */
.L_x_12104:
        /* <DEDUP_REMOVED lines=15> */
.L_x_12105:
        /* <DEDUP_REMOVED lines=12> */
.L_x_12090:
[----:B------:R-:W-:Y:S05]  /*139c0*/  BSYNC B1 ;  /* 0x0000000000017941 */ /* 0x000fea0003800000 */
.L_x_12089:
        /* <DEDUP_REMOVED lines=10> */
[----:B------:R-:W-:Y:S01]  /*13a70*/  VIADD R9, R6, 0xffffffff ;  /* 0xffffffff06097836 */ /* 0x000fe20000000000 */
        /* <DEDUP_REMOVED lines=16> */
[----:B------:R-:W-:-:S04]  /*13b80*/  IMAD.WIDE.U32 R2, R26, UR6, R2 ;  /* 0x000000061a027c25 */ /* 0x000fc8000f8e0002 */
[----:B------:R-:W-:Y:S01]  /*13b90*/  IMAD.IADD R3, R4, 0x1, R3 ;  /* 0x0000000104037824 */ /* 0x000fe200078e0203 */
[----:B------:R-:W-:-:S04]  /*13ba0*/  LEA R4, P0, R2, UR4, 0x2 ;  /* 0x0000000402047c11 */ /* 0x000fc8000f8010ff */
[----:B------:R-:W-:-:S05]  /*13bb0*/  LEA.HI.X R5, R2, UR5, R3, 0x2, P0 ;  /* 0x0000000502057c11 */ /* 0x000fca00080f1403 */
[----:B------:R1:W5:Y:S04]  /*13bc0*/  LDG.E R4, desc[UR8][R4.64] ;  /* 0x0000000804047981 */ /* 0x000368000c1e1900 */
.L_x_12108:
[----:B------:R-:W-:Y:S01]  /*13bd0*/  IMAD R2, R23, 0x8, R22 ;  /* 0x0000000817027824 */ /* 0x000fe200078e0216 */
[----:B0-----:R-:W-:Y:S01]  /*13be0*/  SHF.L.U32 R3, R27, 0x1f, RZ ;  /* 0x0000001f1b037819 */ /* 0x001fe200000006ff */
[----:B------:R-:W-:Y:S03]  /*13bf0*/  BSSY B2, `(.L_x_12109) ;  /* 0x0000003000027945 */ /* 0x000fe60003800000 */
[----:B------:R-:W0:Y:S02]  /*13c00*/  SYNCS.PHASECHK.TRANS64.TRYWAIT P0, [R2+URZ+0x31c40], R3 ;  /* 0x031c4003020075a7 */ /* 0x000e24000800017f */
[----:B0-----:R-:W-:Y:S05]  /*13c10*/  @!P0 BRA `(.L_x_12110) ;  /* 0x0000002c00588947 */ /* 0x001fea0003800000 */
.L_x_12187:
[----:B------:R-:W-:Y:S05]  /*13c20*/  BSYNC B2 ;  /* 0x0000000000027941 */ /* 0x000fea0003800000 */
.L_x_12109:
        /* <DEDUP_REMOVED lines=12> */
.L_x_12112:
[----:B------:R-:W-:Y:S05]  /*13cf0*/  BSYNC B2 ;  /* 0x0000000000027941 */ /* 0x000fea0003800000 */
.L_x_12111:
[----:B------:R-:W-:Y:S01]  /*13d00*/  IMAD.MOV.U32 R5, RZ, RZ, RZ ;  /* 0x000000ffff057224 */ /* 0x000fe200078e00ff */
[----:B------:R-:W-:Y:S01]  /*13d10*/  UIADD3 UR4, UP0, UR36, 0x370, URZ ;  /* 0x0000037024047890 */ /* 0x000fe2000ff1e03f */
[C---:B0-----:R-:W-:Y:S01]  /*13d20*/  IMAD R3, R23.reuse, 0x8, R0 ;  /* 0x0000000817037824 */ /* 0x041fe200078e0200 */
        /* <DEDUP_REMOVED lines=9> */
.L_x_12113:
        /* <DEDUP_REMOVED lines=16> */
.L_x_12114:
        /* <DEDUP_REMOVED lines=16> */
.L_x_12115:
        /* <DEDUP_REMOVED lines=15> */
.L_x_12188:
[----:B------:R-:W-:Y:S05]  /*140b0*/  BSYNC B2 ;  /* 0x0000000000027941 */ /* 0x000fea0003800000 */
.L_x_12116:
        /* <DEDUP_REMOVED lines=11> */
.L_x_12119:
[----:B------:R-:W-:Y:S05]  /*14170*/  BSYNC B2 ;  /* 0x0000000000027941 */ /* 0x000fea0003800000 */
.L_x_12118:
        /* <DEDUP_REMOVED lines=10> */
.L_x_12120:
        /* <DEDUP_REMOVED lines=15> */
.L_x_12121:
        /* <DEDUP_REMOVED lines=15> */
.L_x_12122:
        /* <DEDUP_REMOVED lines=12> */
.L_x_12107:
[----:B------:R-:W-:Y:S05]  /*144c0*/  BSYNC B1 ;  /* 0x0000000000017941 */ /* 0x000fea0003800000 */
.L_x_12106:
[C---:B------:R-:W-:Y:S01]  /*144d0*/  ISETP.GT.AND P0, PT, R6.reuse, 0x1, PT ;  /* 0x000000010600780c */ /* 0x040fe20003f04270 */
[----:B------:R-:W-:-:S12]  /*144e0*/  VIADD R6, R6, 0xfffffffe ;  /* 0xfffffffe06067836 */ /* 0x000fd80000000000 */
[----:B------:R-:W-:Y:S05]  /*144f0*/  @P0 BRA `(.L_x_12123) ;  /* 0xffffffe800740947 */ /* 0x000fea000383ffff */
.L_x_12069:
[----:B------:R-:W-:Y:S05]  /*14500*/  BSYNC B0 ;  /* 0x0000000000007941 */ /* 0x000fea0003800000 */
.L_x_12068:
        /* <DEDUP_REMOVED lines=18> */
.L_x_12125:
[----:B------:R-:W-:Y:S05]  /*14630*/  BSYNC B0 ;  /* 0x0000000000007941 */ /* 0x000fea0003800000 */
.L_x_12124:
[----:B------:R-:W2:Y:S01]  /*14640*/  LDL.LU R0, [R1] ;  /* 0x0000000001007983 */ /* 0x000ea20000300800 */
[----:B------:R-:W-:Y:S01]  /*14650*/  BSSY B0, `(.L_x_12126) ;  /* 0x0000046000007945 */ /* 0x000fe20003800000 */
[----:B--2---:R-:W-:-:S13]  /*14660*/  ISETP.NE.AND P0, PT, R0, RZ, PT ;  /* 0x000000ff0000720c */ /* 0x004fda0003f05270 */
[----:B------:R-:W-:Y:S05]  /*14670*/  @!P0 BRA `(.L_x_12127) ;  /* 0x00000004000c8947 */ /* 0x000fea0003800000 */
[----:B0-----:R-:W-:Y:S01]  /*14680*/  IMAD R3, R23, 0x8, R22 ;  /* 0x0000000817037824 */ /* 0x001fe200078e0216 */
[----:B------:R-:W-:Y:S01]  /*14690*/  SHF.L.U32 R0, R27, 0x1f, RZ ;  /* 0x0000001f1b007819 */ /* 0x000fe200000006ff */
[----:B------:R-:W-:Y:S01]  /*146a0*/  BSSY B1, `(.L_x_12128) ;  /* 0x0000004000017945 */ /* 0x000fe20003800000 */
[----:B------:R-:W-:Y:S02]  /*146b0*/  ISETP.NE.AND P1, PT, R8, RZ, PT ;  /* 0x000000ff0800720c */ /* 0x000fe40003f25270 */
[----:B------:R-:W0:Y:S02]  /*146c0*/  SYNCS.PHASECHK.TRANS64.TRYWAIT P0, [R3+URZ+0x31c60], R0 ;  /* 0x031c6000030075a7 */ /* 0x000e24000800017f */
[----:B0-----:R-:W-:Y:S09]  /*146d0*/  @!P0 BRA `(.L_x_12129) ;  /* 0x0000002000d08947 */ /* 0x001ff20003800000 */
.L_x_12189:
[----:B------:R-:W-:Y:S05]  /*146e0*/  BSYNC B1 ;  /* 0x0000000000017941 */ /* 0x000fea0003800000 */
.L_x_12128:
        /* <DEDUP_REMOVED lines=9> */
.L_x_12131:
[----:B------:R-:W-:Y:S05]  /*14780*/  BSYNC B1 ;  /* 0x0000000000017941 */ /* 0x000fea0003800000 */
.L_x_12130:
        /* <DEDUP_REMOVED lines=10> */
.L_x_12132:
        /* <DEDUP_REMOVED lines=15> */
.L_x_12133:
        /* <DEDUP_REMOVED lines=15> */
.L_x_12134:
        /* <DEDUP_REMOVED lines=10> */
.L_x_12127:
[----:B------:R-:W-:Y:S05]  /*14ab0*/  BSYNC B0 ;  /* 0x0000000000007941 */ /* 0x000fea0003800000 */
.L_x_12126:
[----:B------:R-:W-:-:S05]  /*14ac0*/  VIADD R23, R23, 0x1 ;  /* 0x0000000117177836 */ /* 0x000fca0000000000 */
[----:B------:R-:W-:-:S04]  /*14ad0*/  ISETP.NE.AND P0, PT, R23, 0x2, PT ;  /* 0x000000021700780c */ /* 0x000fc80003f05270 */
[----:B------:R-:W-:Y:S02]  /*14ae0*/  SEL R0, RZ, 0x1, P0 ;  /* 0x00000001ff007807 */ /* 0x000fe40000000000 */
[----:B------:R-:W-:Y:S02]  /*14af0*/  SEL R23, R23, RZ, P0 ;  /* 0x000000ff17177207 */ /* 0x000fe40000000000 */
[----:B------:R-:W-:-:S07]  /*14b00*/  LOP3.LUT R27, R27, R0, RZ, 0x3c, !PT ;  /* 0x000000001b1b7212 */ /* 0x000fce00078e3cff */
.L_x_12050:
[----:B------:R-:W-:Y:S05]  /*14b10*/  BSYNC B7 ;  /* 0x0000000000077941 */ /* 0x000fea0003800000 */
.L_x_12048:
[----:B------:R-:W2:Y:S02]  /*14b20*/  LDL R0, [R1+0x30] ;  /* 0x0000300001007983 */ /* 0x000ea40000100800 */
[----:B--2---:R-:W-:-:S13]  /*14b30*/  ISETP.NE.AND P0, PT, R0, RZ, PT ;  /* 0x000000ff0000720c */ /* 0x004fda0003f05270 */
[----:B------:R-:W-:Y:S05]  /*14b40*/  @!P0 BRA `(.L_x_12135) ;  /* 0x0000000000248947 */ /* 0x000fea0003800000 */
[----:B------:R-:W-:Y:S05]  /*14b50*/  WARPSYNC.ALL ;  /* 0x0000000000007948 */ /* 0x000fea0003800000 */
[----:B------:R-:W2:Y:S08]  /*14b60*/  S2UR UR5, SR_CgaCtaId ;  /* 0x00000000000579c3 */ /* 0x000eb00000008800 */
[----:B------:R-:W-:Y:S06]  /*14b70*/  BAR.SYNC.DEFER_BLOCKING 0x5, 0x200 ;  /* 0x0148000000007b1d */ /* 0x000fec0000010000 */
[----:B------:R-:W-:-:S02]  /*14b80*/  UMOV UR4, 0x400 ;  /* 0x0000040000047882 */ /* 0x000fc40000000000 */
[----:B--2---:R-:W-:-:S06]  /*14b90*/  ULEA UR4, UR5, UR4, 0x18 ;  /* 0x0000000405047291 */ /* 0x004fcc000f8ec03f */
[----:B0-----:R-:W-:-:S05]  /*14ba0*/  IMAD.U32 R22, RZ, RZ, UR4 ;  /* 0x00000004ff167e24 */ /* 0x001fca000f8e00ff */
[----:B------:R0:W2:Y:S01]  /*14bb0*/  LDS.128 R16, [R22+0x31cd0] ;  /* 0x031cd00016107984 */ /* 0x0000a20000000c00 */
[----:B------:R-:W-:Y:S06]  /*14bc0*/  BAR.ARV 0x4, 0x200 ;  /* 0x0108000000007b1d */ /* 0x000fec0000002000 */
[----:B------:R-:W-:Y:S05]  /*14bd0*/  BRA `(.L_x_12136) ;  /* 0x0000000800d87947 */ /* 0x000fea0003800000 */
.L_x_12135:
[----:B------:R-:W0:Y:S01]  /*14be0*/  S2R R0, SR_TID.X ;  /* 0x0000000000007919 */ /* 0x000e220000002100 */
[----:B------:R-:W-:Y:S01]  /*14bf0*/  UMOV UR4, 0xffffffff ;  /* 0xffffffff00047882 */ /* 0x000fe20000000000 */
[----:B01----:R-:W-:-:S04]  /*14c00*/  LOP3.LUT R8, R0, 0x1f, RZ, 0xc0, !PT ;  /* 0x0000001f00087812 */ /* 0x003fc800078ec0ff */
        /* <DEDUP_REMOVED lines=17> */
[----:B------:R-:W0:Y:S02]  /*14d20*/  SHFL.UP PT, R14, R17, 0x1, RZ ;  /* 0x04200000110e7989 */ /* 0x000e2400000e00ff */
[----:B0-----:R-:W-:-:S05]  /*14d30*/  SEL R4, R14, RZ, P1 ;  /* 0x000000ff0e047207 */ /* 0x001fca0000800000 */
[----:B------:R-:W-:-:S05]  /*14d40*/  IMAD.IADD R4, R17, 0x1, R4 ;  /* 0x0000000111047824 */ /* 0x000fca00078e0204 */
        /* <DEDUP_REMOVED lines=14> */
.L_x_12199:
[----:B------:R-:W-:Y:S02]  /*14e30*/  ULDC UR4, c[0x0][0xc38] ;  /* 0x00030e0000047ab9 */ /* 0x000fe40000000800 */
[----:B------:R-:W-:-:S04]  /*14e40*/  IMAD.U32 R4, RZ, RZ, UR4 ;  /* 0x00000004ff047e24 */ /* 0x000fc8000f8e00ff */
[----:B-1----:R-:W-:-:S04]  /*14e50*/  IMAD R14, R14, R4, RZ ;  /* 0x000000040e0e7224 */ /* 0x002fc800078e02ff */
[----:B------:R-:W-:-:S05]  /*14e60*/  IMAD.IADD R5, R5, 0x1, R14 ;  /* 0x0000000105057824 */ /* 0x000fca00078e020e */
[----:B------:R-:W-:-:S13]  /*14e70*/  ISETP.GT.AND P6, PT, R5, R0, PT ;  /* 0x000000000500720c */ /* 0x000fda0003fc4270 */
[----:B------:R-:W-:Y:S05]  /*14e80*/  @P6 BRA `(.L_x_12138) ;  /* 0x0000000000a06947 */ /* 0x000fea0003800000 */
.L_x_12143:
[----:B------:R-:W1:Y:S01]  /*14e90*/  LDC R2, c[0x0][0xc3c] ;  /* 0x00030f00ff027b82 */ /* 0x000e620000000800 */
[----:B------:R-:W-:-:S05]  /*14ea0*/  VIADD R19, R19, 0x1f ;  /* 0x0000001f13137836 */ /* 0x000fca0000000000 */
[----:B-1----:R-:W-:-:S13]  /*14eb0*/  ISETP.GE.AND P6, PT, R19, R2, PT ;  /* 0x000000021300720c */ /* 0x002fda0003fc6270 */
[----:B------:R-:W-:Y:S05]  /*14ec0*/  @P6 BRA `(.L_x_12139) ;  /* 0x0000000400d86947 */ /* 0x000fea0003800000 */
[----:B0-----:R-:W0:Y:S01]  /*14ed0*/  S2R R3, SR_TID.X ;  /* 0x0000000000037919 */ /* 0x001e220000002100 */
[----:B------:R-:W-:Y:S01]  /*14ee0*/  BSSY B0, `(.L_x_12140) ;  /* 0x000000a000007945 */ /* 0x000fe20003800000 */
[----:B------:R-:W-:Y:S01]  /*14ef0*/  IMAD.MOV.U32 R17, RZ, RZ, RZ ;  /* 0x000000ffff117224 */ /* 0x000fe200078e00ff */
[----:B0-----:R-:W-:-:S05]  /*14f00*/  LOP3.LUT R3, R3, 0x1f, RZ, 0xc0, !PT ;  /* 0x0000001f03037812 */ /* 0x001fca00078ec0ff */
[----:B------:R-:W-:-:S05]  /*14f10*/  IMAD.IADD R7, R19, 0x1, R3 ;  /* 0x0000000113077824 */ /* 0x000fca00078e0203 */
[----:B------:R-:W-:-:S13]  /*14f20*/  ISETP.GE.OR P6, PT, R7, R2, !P0 ;  /* 0x000000020700720c */ /* 0x000fda00047c6670 */
[----:B------:R-:W-:Y:S05]  /*14f30*/  @P6 BRA `(.L_x_12141) ;  /* 0x0000000000106947 */ /* 0x000fea0003800000 */
[----:B------:R-:W0:Y:S01]  /*14f40*/  LDC.64 R2, c[0x0][0xc80] ;  /* 0x00032000ff027b82 */ /* 0x000e220000000a00 */
[----:B------:R-:W-:Y:S01]  /*14f50*/  ULDC.64 UR4, c[0x0][0x208] ;  /* 0x0000820000047ab9 */ /* 0x000fe20000000a00 */
[----:B0-----:R-:W-:-:S05]  /*14f60*/  IMAD.WIDE R2, R7, 0x4, R2 ;  /* 0x0000000407027825 */ /* 0x001fca00078e0202 */
[----:B------:R0:W5:Y:S02]  /*14f70*/  LDG.E R17, desc[UR4][R2.64] ;  /* 0x0000000402117981 */ /* 0x000164000c1e1900 */
.L_x_12141:
[----:B------:R-:W-:Y:S05]  /*14f80*/  BSYNC B0 ;  /* 0x0000000000007941 */ /* 0x000fea0003800000 */
.L_x_12140:
[----:B------:R-:W-:-:S03]  /*14f90*/  UMOV UR4, 0xffffffff ;  /* 0xffffffff00047882 */ /* 0x000fc60000000000 */
[----:B------:R-:W-:Y:S05]  /*14fa0*/  BRA.DIV UR4, `(.L_x_12142) ;  /* 0x0000001e04d87947 */ /* 0x000fea000b800000 */
[----:B-----5:R-:W1:Y:S02]  /*14fb0*/  SHFL.UP PT, R14, R17, 0x1, RZ ;  /* 0x04200000110e7989 */ /* 0x020e6400000e00ff */
        /* <DEDUP_REMOVED lines=15> */
.L_x_12207:
[----:B------:R-:W-:Y:S02]  /*150b0*/  ULDC UR4, c[0x0][0xc38] ;  /* 0x00030e0000047ab9 */ /* 0x000fe40000000800 */
[----:B------:R-:W-:-:S04]  /*150c0*/  IMAD.U32 R4, RZ, RZ, UR4 ;  /* 0x00000004ff047e24 */ /* 0x000fc8000f8e00ff */
[----:B-1----:R-:W-:-:S04]  /*150d0*/  IMAD R14, R14, R4, RZ ;  /* 0x000000040e0e7224 */ /* 0x002fc800078e02ff */
[----:B------:R-:W-:-:S05]  /*150e0*/  IMAD.IADD R5, R14, 0x1, R5 ;  /* 0x000000010e057824 */ /* 0x000fca00078e0205 */
[----:B------:R-:W-:-:S13]  /*150f0*/  ISETP.GT.AND P6, PT, R5, R0, PT ;  /* 0x000000000500720c */ /* 0x000fda0003fc4270 */
[----:B------:R-:W-:Y:S05]  /*15100*/  @!P6 BRA `(.L_x_12143) ;  /* 0xfffffffc0060e947 */ /* 0x000fea000383ffff */
.L_x_12138:
        /* <DEDUP_REMOVED lines=8> */
.L_x_12211:
[----:B------:R-:W-:Y:S01]  /*15190*/  ISETP.NE.AND P0, PT, R2, RZ, PT ;  /* 0x000000ff0200720c */ /* 0x000fe20003f05270 */
[----:B------:R-:W-:-:S12]  /*151a0*/  IMAD.MOV.U32 R14, RZ, RZ, RZ ;  /* 0x000000ffff0e7224 */ /* 0x000fd800078e00ff */
[----:B------:R-:W-:Y:S05]  /*151b0*/  @!P0 BRA `(.L_x_12145) ;  /* 0x0000000000108947 */ /* 0x000fea0003800000 */
[----:B------:R-:W-:Y:S01]  /*151c0*/  UMOV UR4, 0xffffffff ;  /* 0xffffffff00047882 */ /* 0x000fe20000000000 */
[----:B------:R-:W-:Y:S02]  /*151d0*/  VIADD R12, R6, 0xffffffff ;  /* 0xffffffff060c7836 */ /* 0x000fe40000000000 */
[----:B------:R-:W-:Y:S05]  /*151e0*/  BRA.DIV UR4, `(.L_x_12146) ;  /* 0x00000022044c7947 */ /* 0x000fea000b800000 */
[----:B------:R3:W4:Y:S02]  /*151f0*/  SHFL.IDX PT, R14, R3, R12, 0x1f ;  /* 0x00001f0c030e7589 */ /* 0x00072400000e0000 */
.L_x_12145:
[----:B0--3--:R-:W0:Y:S01]  /*15200*/  LDC.64 R2, c[0x0][0xc90] ;  /* 0x00032400ff027b82 */ /* 0x009e220000000a00 */
[----:B------:R-:W-:Y:S01]  /*15210*/  IMAD.IADD R19, R6, 0x1, R19 ;  /* 0x0000000106137824 */ /* 0x000fe200078e0213 */
[----:B------:R-:W-:-:S03]  /*15220*/  ULDC.64 UR4, c[0x0][0x208] ;  /* 0x0000820000047ab9 */ /* 0x000fc60000000a00 */
[----:B0-----:R-:W-:-:S05]  /*15230*/  IMAD.WIDE R2, R19, 0x4, R2 ;  /* 0x0000000413027825 */ /* 0x001fca00078e0202 */
[----:B-1----:R0:W2:Y:S01]  /*15240*/  LDG.E R6, desc[UR4][R2.64] ;  /* 0x0000000402067981 */ /* 0x0020a2000c1e1900 */
[----:B----4-:R-:W-:-:S04]  /*15250*/  IMAD R16, R14, R4, R16 ;  /* 0x000000040e107224 */ /* 0x010fc800078e0210 */
[----:B------:R-:W-:Y:S02]  /*15260*/  IMAD.IADD R0, R0, 0x1, -R16 ;  /* 0x0000000100007824 */ /* 0x000fe400078e0a10 */
[----:B0-----:R-:W-:Y:S02]  /*15270*/  IMAD.MOV.U32 R2, RZ, RZ, RZ ;  /* 0x000000ffff027224 */ /* 0x001fe400078e00ff */
[----:B--2---:R-:W-:-:S05]  /*15280*/  IMAD R5, R17, R6, RZ ;  /* 0x0000000611057224 */ /* 0x004fca00078e02ff */
[----:B------:R-:W-:-:S04]  /*15290*/  IABS R7, R5 ;  /* 0x0000000500077213 */ /* 0x000fc80000000000 */
[----:B------:R-:W0:Y:S08]  /*152a0*/  I2F.RP R8, R7 ;  /* 0x0000000700087306 */ /* 0x000e300000209400 */
[----:B0-----:R-:W0:Y:S02]  /*152b0*/  MUFU.RCP R8, R8 ;  /* 0x0000000800087308 */ /* 0x001e240000001000 */
[----:B0-----:R-:W-:Y:S01]  /*152c0*/  VIADD R9, R8, 0xffffffe ;  /* 0x0ffffffe08097836 */ /* 0x001fe20000000000 */
        /* <DEDUP_REMOVED lines=54> */
.L_x_12139:
[----:B------:R-:W-:Y:S01]  /*15630*/  UMOV UR4, URZ ;  /* 0x0000003f00047c82 */ /* 0x000fe20008000000 */
[----:B------:R-:W-:Y:S01]  /*15640*/  UMOV UR5, URZ ;  /* 0x0000003f00057c82 */ /* 0x000fe20008000000 */
[----:B------:R-:W-:Y:S01]  /*15650*/  ULDC UR6, c[0x0][0xc3c] ;  /* 0x00030f0000067ab9 */ /* 0x000fe20000000800 */
[----:B------:R-:W-:Y:S02]  /*15660*/  IMAD.MOV.U32 R16, RZ, RZ, R0 ;  /* 0x000000ffff107224 */ /* 0x000fe400078e0000 */
[----:B------:R-:W-:Y:S02]  /*15670*/  IMAD.U32 R17, RZ, RZ, UR4 ;  /* 0x00000004ff117e24 */ /* 0x000fe4000f8e00ff */
[----:B------:R-:W-:Y:S02]  /*15680*/  IMAD.U32 R18, RZ, RZ, UR5 ;  /* 0x00000005ff127e24 */ /* 0x000fe4000f8e00ff */
[----:B------:R-:W-:-:S07]  /*15690*/  IMAD.U32 R19, RZ, RZ, UR6 ;  /* 0x00000006ff137e24 */ /* 0x000fce000f8e00ff */
.L_x_12147:
        /* <DEDUP_REMOVED lines=10> */
.L_x_12136:
[----:B------:R-:W-:Y:S02]  /*15740*/  ULDC UR4, c[0x0][0xc3c] ;  /* 0x00030f0000047ab9 */ /* 0x000fe40000000800 */
[----:B--2---:R-:W-:-:S13]  /*15750*/  ISETP.GE.AND P0, PT, R19, UR4, PT ;  /* 0x0000000413007c0c */ /* 0x004fda000bf06270 */
[----:B------:R-:W-:Y:S05]  /*15760*/  @!P0 BRA `(.L_x_12148) ;  /* 0xffffffac00208947 */ /* 0x000fea000383ffff */
[----:B------:R-:W-:Y:S05]  /*15770*/  BSYNC B8 ;  /* 0x0000000000087941 */ /* 0x000fea0003800000 */
.L_x_12044:
        /* <DEDUP_REMOVED lines=12> */
.L_x_12214:
[----:B------:R-:W-:Y:S05]  /*15840*/  BSYNC B0 ;  /* 0x0000000000007941 */ /* 0x000fea0003800000 */
.L_x_12149:
[----:B------:R-:W-:-:S03]  /*15850*/  UMOV UR4, 0xffffffff ;  /* 0xffffffff00047882 */ /* 0x000fc60000000000 */
[----:B------:R-:W-:Y:S05]  /*15860*/  BRA.DIV UR4, `(.L_x_12151) ;  /* 0x0000001a04e47947 */ /* 0x000fea000b800000 */
[----:B0-----:R-:W0:Y:S02]  /*15870*/  S2R R0, SR_TID.X ;  /* 0x0000000000007919 */ /* 0x001e240000002100 */
[----:B0-----:R-:W-:-:S04]  /*15880*/  SHF.R.U32.HI R0, RZ, 0x5, R0 ;  /* 0x00000005ff007819 */ /* 0x001fc80000011600 */
[----:B------:R-:W-:-:S05]  /*15890*/  LOP3.LUT R0, R0, 0x3, RZ, 0xc0, !PT ;  /* 0x0000000300007812 */ /* 0x000fca00078ec0ff */
[----:B------:R0:W2:Y:S02]  /*158a0*/  SHFL.IDX PT, R14, R0, RZ, 0x1f ;  /* 0x00001fff000e7589 */ /* 0x0000a400000e0000 */
.L_x_12217:
[----:B--2---:R-:W-:Y:S01]  /*158b0*/  ISETP.NE.AND P0, PT, R14, RZ, PT ;  /* 0x000000ff0e00720c */ /* 0x004fe20003f05270 */
[----:B------:R-:W-:-:S12]  /*158c0*/  BSSY B0, `(.L_x_12152) ;  /* 0x0000026000007945 */ /* 0x000fd80003800000 */
[----:B------:R-:W-:Y:S05]  /*158d0*/  @P0 BRA `(.L_x_12153) ;  /* 0x0000000000900947 */ /* 0x000fea0003800000 */
[----:B------:R-:W-:-:S03]  /*158e0*/  UMOV UR4, 0xffffffff ;  /* 0xffffffff00047882 */ /* 0x000fc60000000000 */
[----:B------:R-:W-:Y:S05]  /*158f0*/  BRA.DIV UR4, `(.L_x_12154) ;  /* 0x0000001a04f47947 */ /* 0x000fea000b800000 */
[----:B------:R-:W-:-:S13]  /*15900*/  ELECT P6, URZ, PT ;  /* 0x00000000003f782f */ /* 0x000fda00038c0000 */
.L_x_12220:
[----:B------:R-:W-:Y:S05]  /*15910*/  @!P6 BRA `(.L_x_12153) ;  /* 0x000000000080e947 */ /* 0x000fea0003800000 */
[----:B0-----:R-:W2:Y:S02]  /*15920*/  LDL R0, [R1+0x34] ;  /* 0x0000340001007983 */ /* 0x001ea40000100800 */
[----:B--2---:R-:W-:-:S13]  /*15930*/  R2UR UR4, R0 ;  /* 0x00000000000472ca */ /* 0x004fda00000e0000 */
[----:B------:R-:W-:-:S06]  /*15940*/  ULOP3.LUT UR4, UR4, 0x2, URZ, 0xfc, !UPT ;  /* 0x0000000204047892 */ /* 0x000fcc000f8efc3f */
[----:B------:R-:W-:-:S05]  /*15950*/  IMAD.U32 R0, RZ, RZ, UR4 ;  /* 0x00000004ff007e24 */ /* 0x000fca000f8e00ff */
[----:B------:R-:W-:-:S13]  /*15960*/  ISETP.NE.AND P2, PT, R0, 0x3, PT ;  /* 0x000000030000780c */ /* 0x000fda0003f45270 */
[----:B------:R-:W-:Y:S05]  /*15970*/  @!P2 BRA `(.L_x_12155) ;  /* 0x000000000004a947 */ /* 0x000fea0003800000 */
[----:B------:R-:W-:Y:S01]  /*15980*/  BPT.TRAP 0x1 ;  /* 0x000000040000795c */ /* 0x000fe20000300000 */
.L_x_12155:
        /* <DEDUP_REMOVED lines=12> */
.L_x_12221:
[----:B------:R-:W2:Y:S02]  /*15a50*/  SYNCS.PHASECHK.TRANS64.TRYWAIT P0, [R7+URZ], R2 ;  /* 0x00000002070075a7 */ /* 0x000ea4000800017f */
[----:B--2---:R-:W-:Y:S05]  /*15a60*/  @!P0 BRA `(.L_x_12157) ;  /* 0x0000001800cc8947 */ /* 0x004fea0003800000 */
.L_x_12222:
[----:B------:R-:W-:Y:S05]  /*15a70*/  @!P2 BRA `(.L_x_12158) ;  /* 0x000000000004a947 */ /* 0x000fea0003800000 */
[----:B------:R-:W-:Y:S01]  /*15a80*/  BPT.TRAP 0x1 ;  /* 0x000000040000795c */ /* 0x000fe20000300000 */
.L_x_12158:
[----:B------:R-:W-:-:S04]  /*15a90*/  VIADD R0, R9, 0x31c60 ;  /* 0x00031c6009007836 */ /* 0x000fc80000000000 */
[----:B------:R-:W-:-:S04]  /*15aa0*/  IMAD R4, R23, 0x8, R0 ;  /* 0x0000000817047824 */ /* 0x000fc800078e0200 */
[----:B------:R-:W4:Y:S02]  /*15ab0*/  SYNCS.PHASECHK.TRANS64.TRYWAIT P0, [R4+URZ], R3 ;  /* 0x00000003040075a7 */ /* 0x000f24000800017f */
[----:B----4-:R-:W-:Y:S05]  /*15ac0*/  @!P0 BRA `(.L_x_12159) ;  /* 0x0000001800c88947 */ /* 0x010fea0003800000 */
.L_x_12223:
[----:B------:R-:W-:-:S07]  /*15ad0*/  IMAD R5, R5, 0x8, R0 ;  /* 0x0000000805057824 */ /* 0x000fce00078e0200 */
.L_x_12160:
[----:B------:R0:W0:Y:S02]  /*15ae0*/  SYNCS.PHASECHK.TRANS64.TRYWAIT P0, [R5+URZ], R2 ;  /* 0x00000002050075a7 */ /* 0x000024000800017f */
[----:B0-----:R-:W-:Y:S05]  /*15af0*/  @!P0 NANOSLEEP.SYNCS 0x989680 ;  /* 0x009896800000895d */ /* 0x001fea0003900000 */
[----:B------:R-:W0:Y:S02]  /*15b00*/  @!P0 SYNCS.PHASECHK.TRANS64 P0, [R5+URZ], R2 ;  /* 0x00000002050085a7 */ /* 0x000e24000800007f */
[----:B0-----:R-:W-:Y:S05]  /*15b10*/  @!P0 BRA `(.L_x_12160) ;  /* 0xfffffffc00f08947 */ /* 0x001fea000383ffff */
.L_x_12153:
[----:B------:R-:W-:Y:S05]  /*15b20*/  BSYNC B0 ;  /* 0x0000000000007941 */ /* 0x000fea0003800000 */
.L_x_12152:
[----:B------:R-:W-:Y:S05]  /*15b30*/  EXIT ;  /* 0x000000000000794d */ /* 0x000fea0003800000 */
.L_x_11994:
[----:B0-----:R-:W-:-:S04]  /*15b40*/  IMAD.U32 R3, RZ, RZ, UR37 ;  /* 0x00000025ff037e24 */ /* 0x001fc8000f8e00ff */
[----:B------:R0:W1:Y:S03]  /*15b50*/  SYNCS.PHASECHK.TRANS64.TRYWAIT P1, [R3+URZ+0x31c00], R0 ;  /* 0x031c0000030075a7 */ /* 0x000066000802017f */
[----:B-1----:R-:W-:Y:S05]  /*15b60*/  @!P1 NANOSLEEP.SYNCS 0x989680 ;  /* 0x009896800000995d */ /* 0x002fea0003900000 */
[----:B------:R-:W1:Y:S02]  /*15b70*/  @!P1 SYNCS.PHASECHK.TRANS64 P1, [R3+URZ+0x31c00], R0 ;  /* 0x031c0000030095a7 */ /* 0x000e64000802007f */
[----:B-1----:R-:W-:Y:S05]  /*15b80*/  @!P1 BRA `(.L_x_11994) ;  /* 0xfffffffc00ec9947 */ /* 0x002fea000383ffff */
[----:B------:R-:W-:Y:S05]  /*15b90*/  BRA `(.L_x_12161) ;  /* 0xfffffebc00c87947 */ /* 0x000fea000383ffff */
.L_x_11998:
[----:B-1----:R1:W2:Y:S02]  /*15ba0*/  SYNCS.PHASECHK.TRANS64.TRYWAIT P2, [R3+URZ+0x31c30], R0 ;  /* 0x031c3000030075a7 */ /* 0x0022a4000804017f */
[----:B--2---:R-:W-:Y:S05]  /*15bb0*/  @!P2 NANOSLEEP.SYNCS 0x989680 ;  /* 0x009896800000a95d */ /* 0x004fea0003900000 */
[----:B------:R-:W2:Y:S02]  /*15bc0*/  @!P2 SYNCS.PHASECHK.TRANS64 P2, [R3+URZ+0x31c30], R0 ;  /* 0x031c30000300a5a7 */ /* 0x000ea4000804007f */
[----:B--2---:R-:W-:Y:S05]  /*15bd0*/  @!P2 BRA `(.L_x_11998) ;  /* 0xfffffffc00f0a947 */ /* 0x004fea000383ffff */
[----:B------:R-:W-:Y:S05]  /*15be0*/  BRA `(.L_x_11997) ;  /* 0xfffffebc00ec7947 */ /* 0x000fea000383ffff */
.L_x_12003:
[----:B-1----:R-:W-:-:S04]  /*15bf0*/  IMAD.U32 R5, RZ, RZ, UR4 ;  /* 0x00000004ff057e24 */ /* 0x002fc8000f8e00ff */
[----:B------:R1:W2:Y:S03]  /*15c00*/  SYNCS.PHASECHK.TRANS64.TRYWAIT P3, [R5+URZ+0x31c30], R0 ;  /* 0x031c3000050075a7 */ /* 0x0002a6000806017f */
[----:B--2---:R-:W-:Y:S05]  /*15c10*/  @!P3 NANOSLEEP.SYNCS 0x989680 ;  /* 0x009896800000b95d */ /* 0x004fea0003900000 */
[----:B------:R-:W2:Y:S02]  /*15c20*/  @!P3 SYNCS.PHASECHK.TRANS64 P3, [R5+URZ+0x31c30], R0 ;  /* 0x031c30000500b5a7 */ /* 0x000ea4000806007f */
[----:B--2---:R-:W-:Y:S05]  /*15c30*/  @!P3 BRA `(.L_x_12003) ;  /* 0xfffffffc00ecb947 */ /* 0x004fea000383ffff */
[----:B------:R-:W-:Y:S05]  /*15c40*/  BRA `(.L_x_12000) ;  /* 0xfffffef800607947 */ /* 0x000fea000383ffff */
.L_x_12007:
[----:B-1----:R-:W-:-:S04]  /*15c50*/  IMAD.U32 R5, RZ, RZ, UR4 ;  /* 0x00000004ff057e24 */ /* 0x002fc8000f8e00ff */
[----:B------:R1:W2:Y:S03]  /*15c60*/  SYNCS.PHASECHK.TRANS64.TRYWAIT P3, [R5+URZ+0x31c50], R0 ;  /* 0x031c5000050075a7 */ /* 0x0002a6000806017f */
[----:B--2---:R-:W-:Y:S05]  /*15c70*/  @!P3 NANOSLEEP.SYNCS 0x989680 ;  /* 0x009896800000b95d */ /* 0x004fea0003900000 */
[----:B------:R-:W2:Y:S02]  /*15c80*/  @!P3 SYNCS.PHASECHK.TRANS64 P3, [R5+URZ+0x31c50], R0 ;  /* 0x031c50000500b5a7 */ /* 0x000ea4000806007f */
[----:B--2---:R-:W-:Y:S05]  /*15c90*/  @!P3 BRA `(.L_x_12007) ;  /* 0xfffffffc00ecb947 */ /* 0x004fea000383ffff */
[----:B------:R-:W-:Y:S05]  /*15ca0*/  BRA `(.L_x_12004) ;  /* 0xffffff0c00fc7947 */ /* 0x000fea000383ffff */
.L_x_12013:
[----:B-1----:R-:W-:-:S04]  /*15cb0*/  IMAD.U32 R5, RZ, RZ, UR4 ;  /* 0x00000004ff057e24 */ /* 0x002fc8000f8e00ff */
[----:B------:R1:W2:Y:S03]  /*15cc0*/  SYNCS.PHASECHK.TRANS64.TRYWAIT P2, [R5+URZ+0x31c30], R0 ;  /* 0x031c3000050075a7 */ /* 0x0002a6000804017f */
[----:B--2---:R-:W-:Y:S05]  /*15cd0*/  @!P2 NANOSLEEP.SYNCS 0x989680 ;  /* 0x009896800000a95d */ /* 0x004fea0003900000 */
[----:B------:R-:W2:Y:S02]  /*15ce0*/  @!P2 SYNCS.PHASECHK.TRANS64 P2, [R5+URZ+0x31c30], R0 ;  /* 0x031c30000500a5a7 */ /* 0x000ea4000804007f */
[----:B--2---:R-:W-:Y:S05]  /*15cf0*/  @!P2 BRA `(.L_x_12013) ;  /* 0xfffffffc00eca947 */ /* 0x004fea000383ffff */
[----:B------:R-:W-:Y:S05]  /*15d00*/  BRA `(.L_x_12010) ;  /* 0xffffff3800bc7947 */ /* 0x000fea000383ffff */
.L_x_12017:
[----:B-1----:R-:W-:-:S04]  /*15d10*/  IMAD.U32 R5, RZ, RZ, UR4 ;  /* 0x00000004ff057e24 */ /* 0x002fc8000f8e00ff */
[----:B------:R1:W2:Y:S03]  /*15d20*/  SYNCS.PHASECHK.TRANS64.TRYWAIT P2, [R5+URZ+0x31c50], R0 ;  /* 0x031c5000050075a7 */ /* 0x0002a6000804017f */
[----:B--2---:R-:W-:Y:S05]  /*15d30*/  @!P2 NANOSLEEP.SYNCS 0x989680 ;  /* 0x009896800000a95d */ /* 0x004fea0003900000 */
[----:B------:R-:W2:Y:S02]  /*15d40*/  @!P2 SYNCS.PHASECHK.TRANS64 P2, [R5+URZ+0x31c50], R0 ;  /* 0x031c50000500a5a7 */ /* 0x000ea4000804007f */
[----:B--2---:R-:W-:Y:S05]  /*15d50*/  @!P2 BRA `(.L_x_12017) ;  /* 0xfffffffc00eca947 */ /* 0x004fea000383ffff */
[----:B------:R-:W-:Y:S05]  /*15d60*/  BRA `(.L_x_12014) ;  /* 0xffffff5000587947 */ /* 0x000fea000383ffff */
.L_x_12022:
[----:B-1----:R-:W-:-:S04]  /*15d70*/  IMAD.U32 R7, RZ, RZ, UR6 ;  /* 0x00000006ff077e24 */ /* 0x002fc8000f8e00ff */
[----:B------:R1:W3:Y:S03]  /*15d80*/  SYNCS.PHASECHK.TRANS64.TRYWAIT P0, [R7+URZ+0x31c50], R6 ;  /* 0x031c5006070075a7 */ /* 0x0002e6000800017f */
[----:B---3--:R-:W-:Y:S05]  /*15d90*/  @!P0 NANOSLEEP.SYNCS 0x989680 ;  /* 0x009896800000895d */ /* 0x008fea0003900000 */
[----:B------:R-:W3:Y:S02]  /*15da0*/  @!P0 SYNCS.PHASECHK.TRANS64 P0, [R7+URZ+0x31c50], R6 ;  /* 0x031c5006070085a7 */ /* 0x000ee4000800007f */
[----:B---3--:R-:W-:Y:S05]  /*15db0*/  @!P0 BRA `(.L_x_12022) ;  /* 0xfffffffc00ec8947 */ /* 0x008fea000383ffff */
[----:B------:R-:W-:Y:S05]  /*15dc0*/  BRA `(.L_x_12021) ;  /* 0xffffff7000387947 */ /* 0x000fea000383ffff */
.L_x_12056:
        /* <DEDUP_REMOVED lines=11> */
.L_x_12163:
[----:B------:R-:W-:Y:S05]  /*15e80*/  BSYNC B0 ;  /* 0x0000000000007941 */ /* 0x000fea0003800000 */
.L_x_12162:
[----:B------:R-:W-:Y:S05]  /*15e90*/  BRA `(.L_x_12164) ;  /* 0xffffffb000547947 */ /* 0x000fea000383ffff */
.L_x_12058:
[----:B------:R-:W-:Y:S01]  /*15ea0*/  BSSY B0, `(.L_x_12165) ;  /* 0x0000006000007945 */ /* 0x000fe20003800000 */
[----:B------:R-:W-:-:S07]  /*15eb0*/  IMAD.MOV.U32 R15, RZ, RZ, -0x1 ;  /* 0xffffffffff0f7424 */ /* 0x000fce00078e00ff */
[----:B012---:R-:W-:Y:S05]  /*15ec0*/  WARPSYNC.COLLECTIVE R15, `(.L_x_12166) ;  /* 0x000000000f0c7348 */ /* 0x007fea0003c00000 */
[----:B------:R-:W-:Y:S02]  /*15ed0*/  ELECT P6, UR62, PT ;  /* 0x00000000003e782f */ /* 0x000fe400038c0000 */
[----:B------:R-:W-:Y:S01]  /*15ee0*/  MOV R14, UR62 ;  /* 0x0000003e000e7c02 */ /* 0x000fe20008000f00 */
[----:B012---:R-:W-:Y:S10]  /*15ef0*/  ENDCOLLECTIVE ;  /* 0x000000000000791b */ /* 0x007ff40003800000 */
.L_x_12166:
[----:B------:R-:W-:Y:S05]  /*15f00*/  BSYNC B0 ;  /* 0x0000000000007941 */ /* 0x000fea0003800000 */
.L_x_12165:
[----:B------:R-:W-:Y:S05]  /*15f10*/  BRA `(.L_x_12167) ;  /* 0xffffffb000547947 */ /* 0x000fea000383ffff */
.L_x_12060:
[----:B--2---:R2:W3:Y:S02]  /*15f20*/  SYNCS.PHASECHK.TRANS64.TRYWAIT P0, [R0+URZ+0x31c40], R2 ;  /* 0x031c4002000075a7 */ /* 0x0044e4000800017f */
[----:B---3--:R-:W-:Y:S05]  /*15f30*/  @!P0 NANOSLEEP.SYNCS 0x989680 ;  /* 0x009896800000895d */ /* 0x008fea0003900000 */
[----:B------:R-:W3:Y:S02]  /*15f40*/  @!P0 SYNCS.PHASECHK.TRANS64 P0, [R0+URZ+0x31c40], R2 ;  /* 0x031c4002000085a7 */ /* 0x000ee4000800007f */
[----:B---3--:R-:W-:Y:S05]  /*15f50*/  @!P0 BRA `(.L_x_12060) ;  /* 0xfffffffc00f08947 */ /* 0x008fea000383ffff */
[----:B------:R-:W-:Y:S05]  /*15f60*/  BRA `(.L_x_12168) ;  /* 0xffffffb000a87947 */ /* 0x000fea000383ffff */
.L_x_12064:
        /* <DEDUP_REMOVED lines=12> */
.L_x_12169:
[----:B------:R-:W-:Y:S02]  /*16030*/  IMAD.MOV.U32 R13, RZ, RZ, R0 ;  /* 0x000000ffff0d7224 */ /* 0x000fe400078e0000 */
[----:B------:R-:W-:-:S07]  /*16040*/  IMAD.MOV.U32 R2, RZ, RZ, R14 ;  /* 0x000000ffff027224 */ /* 0x000fce00078e000e */
[----:B------:R-:W-:Y:S05]  /*16050*/  WARPSYNC.COLLECTIVE R15, `(.L_x_12170) ;  /* 0x000000000f087348 */ /* 0x000fea0003c00000 */
[----:B------:R0:W1:Y:S02]  /*16060*/  SHFL.IDX P6, R14, R13, R12, R11 ;  /* 0x0000000c0d0e7389 */ /* 0x00006400000c000b */
[----:B01----:R-:W-:Y:S01]  /*16070*/  ENDCOLLECTIVE ;  /* 0x000000000000791b */ /* 0x003fe20003800000 */
.L_x_12170:
        /* <DEDUP_REMOVED lines=19> */
.L_x_12171:
[----:B------:R-:W-:Y:S02]  /*161b0*/  IMAD.MOV.U32 R13, RZ, RZ, R0 ;  /* 0x000000ffff0d7224 */ /* 0x000fe400078e0000 */
[----:B------:R-:W-:-:S07]  /*161c0*/  IMAD.MOV.U32 R2, RZ, RZ, R14 ;  /* 0x000000ffff027224 */ /* 0x000fce00078e000e */
[----:B------:R-:W-:Y:S05]  /*161d0*/  WARPSYNC.COLLECTIVE R15, `(.L_x_12172) ;  /* 0x000000000f087348 */ /* 0x000fea0003c00000 */
[----:B------:R0:W1:Y:S02]  /*161e0*/  SHFL.IDX P6, R14, R13, R12, R11 ;  /* 0x0000000c0d0e7389 */ /* 0x00006400000c000b */
[----:B01----:R-:W-:Y:S01]  /*161f0*/  ENDCOLLECTIVE ;  /* 0x000000000000791b */ /* 0x003fe20003800000 */
.L_x_12172:
        /* <DEDUP_REMOVED lines=18> */
.L_x_12173:
[----:B------:R-:W-:-:S05]  /*16320*/  VIADD R2, R17, 0x40 ;  /* 0x0000004011027836 */ /* 0x000fca0000000000 */
[----:B------:R-:W-:Y:S01]  /*16330*/  ISETP.GE.AND P3, PT, R2, R5, PT ;  /* 0x000000050200720c */ /* 0x000fe20003f66270 */
[----:B------:R-:W-:Y:S02]  /*16340*/  IMAD.MOV.U32 R13, RZ, RZ, R0 ;  /* 0x000000ffff0d7224 */ /* 0x000fe400078e0000 */
[----:B------:R-:W-:-:S10]  /*16350*/  IMAD.MOV.U32 R2, RZ, RZ, R14 ;  /* 0x000000ffff027224 */ /* 0x000fd400078e000e */
[----:B------:R-:W-:Y:S05]  /*16360*/  WARPSYNC.COLLECTIVE R15, `(.L_x_12174) ;  /* 0x000000000f087348 */ /* 0x000fea0003c00000 */
[----:B------:R0:W1:Y:S02]  /*16370*/  SHFL.IDX P6, R14, R13, R12, R11 ;  /* 0x0000000c0d0e7389 */ /* 0x00006400000c000b */
[----:B01----:R-:W-:Y:S01]  /*16380*/  ENDCOLLECTIVE ;  /* 0x000000000000791b */ /* 0x003fe20003800000 */
.L_x_12174:
        /* <DEDUP_REMOVED lines=18> */
.L_x_12175:
[----:B------:R-:W-:Y:S02]  /*164b0*/  IMAD.MOV.U32 R13, RZ, RZ, R0 ;  /* 0x000000ffff0d7224 */ /* 0x000fe400078e0000 */
[----:B------:R-:W-:-:S05]  /*164c0*/  VIADD R0, R17, 0x60 ;  /* 0x0000006011007836 */ /* 0x000fca0000000000 */
[----:B------:R-:W-:Y:S01]  /*164d0*/  ISETP.GE.AND P3, PT, R0, R5, PT ;  /* 0x000000050000720c */ /* 0x000fe20003f66270 */
[----:B------:R-:W-:-:S12]  /*164e0*/  IMAD.MOV.U32 R4, RZ, RZ, R14 ;  /* 0x000000ffff047224 */ /* 0x000fd800078e000e */
[----:B------:R-:W-:Y:S05]  /*164f0*/  WARPSYNC.COLLECTIVE R15, `(.L_x_12176) ;  /* 0x000000000f087348 */ /* 0x000fea0003c00000 */
[----:B------:R0:W1:Y:S02]  /*16500*/  SHFL.IDX P6, R14, R13, R12, R11 ;  /* 0x0000000c0d0e7389 */ /* 0x00006400000c000b */
[----:B01----:R-:W-:Y:S01]  /*16510*/  ENDCOLLECTIVE ;  /* 0x000000000000791b */ /* 0x003fe20003800000 */
.L_x_12176:
[----:B------:R-:W-:Y:S01]  /*16520*/  ULDC.64 UR4, c[0x0][0x208] ;  /* 0x0000820000047ab9 */ /* 0x000fe20000000a00 */
[----:B------:R-:W-:Y:S02]  /*16530*/  IMAD.MOV.U32 R13, RZ, RZ, R6 ;  /* 0x000000ffff0d7224 */ /* 0x000fe400078e0006 */
[----:B------:R-:W-:Y:S02]  /*16540*/  IMAD.MOV.U32 R12, RZ, RZ, RZ ;  /* 0x000000ffff0c7224 */ /* 0x000fe400078e00ff */
[----:B------:R-:W-:-:S05]  /*16550*/  IMAD.MOV.U32 R2, RZ, RZ, R14 ;  /* 0x000000ffff027224 */ /* 0x000fca00078e000e */
[----:B------:R-:W-:-:S05]  /*16560*/  @!P3 LEA R2, P5, R20, R2, 0x1 ;  /* 0x000000021402b211 */ /* 0x000fca00078a08ff */
[----:B------:R-:W-:-:S05]  /*16570*/  @!P3 IMAD.X R3, RZ, RZ, R4, P5 ;  /* 0x000000ffff03b224 */ /* 0x000fca00028e0604 */
        /* <DEDUP_REMOVED lines=9> */
.L_x_12177:
[----:B------:R-:W-:-:S05]  /*16610*/  VIADD R2, R17, 0x80 ;  /* 0x0000008011027836 */ /* 0x000fca0000000000 */
[----:B------:R-:W-:Y:S01]  /*16620*/  ISETP.GE.AND P3, PT, R2, R5, PT ;  /* 0x000000050200720c */ /* 0x000fe20003f66270 */
[----:B------:R-:W-:Y:S02]  /*16630*/  IMAD.MOV.U32 R13, RZ, RZ, R7 ;  /* 0x000000ffff0d7224 */ /* 0x000fe400078e0007 */
[----:B------:R-:W-:-:S10]  /*16640*/  IMAD.MOV.U32 R0, RZ, RZ, R14 ;  /* 0x000000ffff007224 */ /* 0x000fd400078e000e */
[----:B------:R-:W-:Y:S05]  /*16650*/  WARPSYNC.COLLECTIVE R15, `(.L_x_12178) ;  /* 0x000000000f087348 */ /* 0x000fea0003c00000 */
[----:B------:R0:W1:Y:S02]  /*16660*/  SHFL.IDX P6, R14, R13, R12, R11 ;  /* 0x0000000c0d0e7389 */ /* 0x00006400000c000b */
[----:B01----:R-:W-:Y:S01]  /*16670*/  ENDCOLLECTIVE ;  /* 0x000000000000791b */ /* 0x003fe20003800000 */
.L_x_12178:
        /* <DEDUP_REMOVED lines=17> */
.L_x_12179:
[----:B------:R-:W-:Y:S02]  /*16790*/  IMAD.MOV.U32 R13, RZ, RZ, R7 ;  /* 0x000000ffff0d7224 */ /* 0x000fe400078e0007 */
[----:B------:R-:W-:-:S07]  /*167a0*/  IMAD.MOV.U32 R6, RZ, RZ, R14 ;  /* 0x000000ffff067224 */ /* 0x000fce00078e000e */
[----:B------:R-:W-:Y:S05]  /*167b0*/  WARPSYNC.COLLECTIVE R15, `(.L_x_12180) ;  /* 0x000000000f087348 */ /* 0x000fea0003c00000 */
[----:B------:R0:W1:Y:S02]  /*167c0*/  SHFL.IDX P6, R14, R13, R12, R11 ;  /* 0x0000000c0d0e7389 */ /* 0x00006400000c000b */
[----:B01----:R-:W-:Y:S01]  /*167d0*/  ENDCOLLECTIVE ;  /* 0x000000000000791b */ /* 0x003fe20003800000 */
.L_x_12180:
[----:B------:R-:W-:Y:S05]  /*167e0*/  BRA `(.L_x_12181) ;  /* 0xffffffb800207947 */ /* 0x000fea000383ffff */
.L_x_12067:
[----:B0-----:R0:W1:Y:S02]  /*167f0*/  SYNCS.PHASECHK.TRANS64.TRYWAIT P0, [R22+URZ+0x31c20], R3 ;  /* 0x031c2003160075a7 */ /* 0x001064000800017f */
[----:B-1----:R-:W-:Y:S05]  /*16800*/  @!P0 NANOSLEEP.SYNCS 0x989680 ;  /* 0x009896800000895d */ /* 0x002fea0003900000 */
[----:B------:R-:W1:Y:S02]  /*16810*/  @!P0 SYNCS.PHASECHK.TRANS64 P0, [R22+URZ+0x31c20], R3 ;  /* 0x031c2003160085a7 */ /* 0x000e64000800007f */
[----:B-1----:R-:W-:Y:S05]  /*16820*/  @!P0 BRA `(.L_x_12067) ;  /* 0xfffffffc00f08947 */ /* 0x002fea000383ffff */
[----:B------:R-:W-:Y:S05]  /*16830*/  BRA `(.L_x_12182) ;  /* 0xffffffb800947947 */ /* 0x000fea000383ffff */
.L_x_12076:
[----:B0-----:R0:W2:Y:S02]  /*16840*/  SYNCS.PHASECHK.TRANS64.TRYWAIT P0, [R3+URZ+0x31c40], R2 ;  /* 0x031c4002030075a7 */ /* 0x0010a4000800017f */
[----:B--2---:R-:W-:Y:S05]  /*16850*/  @!P0 NANOSLEEP.SYNCS 0x989680 ;  /* 0x009896800000895d */ /* 0x004fea0003900000 */
[----:B------:R-:W2:Y:S02]  /*16860*/  @!P0 SYNCS.PHASECHK.TRANS64 P0, [R3+URZ+0x31c40], R2 ;  /* 0x031c4002030085a7 */ /* 0x000ea4000800007f */
[----:B--2---:R-:W-:Y:S05]  /*16870*/  @!P0 BRA `(.L_x_12076) ;  /* 0xfffffffc00f08947 */ /* 0x004fea000383ffff */
[----:B------:R-:W-:Y:S05]  /*16880*/  BRA `(.L_x_12183) ;  /* 0xffffffbc00407947 */ /* 0x000fea000383ffff */
.L_x_12083:
[----:B0-----:R0:W1:Y:S02]  /*16890*/  SYNCS.PHASECHK.TRANS64.TRYWAIT P0, [R3+URZ+0x60], R2 ;  /* 0x00006002030075a7 */ /* 0x001064000800017f */
[----:B-1----:R-:W-:Y:S05]  /*168a0*/  @!P0 NANOSLEEP.SYNCS 0x989680 ;  /* 0x009896800000895d */ /* 0x002fea0003900000 */
[----:B------:R-:W1:Y:S02]  /*168b0*/  @!P0 SYNCS.PHASECHK.TRANS64 P0, [R3+URZ+0x60], R2 ;  /* 0x00006002030085a7 */ /* 0x000e64000800007f */
[----:B-1----:R-:W-:Y:S05]  /*168c0*/  @!P0 BRA `(.L_x_12083) ;  /* 0xfffffffc00f08947 */ /* 0x002fea000383ffff */
[----:B------:R-:W-:Y:S05]  /*168d0*/  BRA `(.L_x_12184) ;  /* 0xffffffc0004c7947 */ /* 0x000fea000383ffff */
.L_x_12093:
[----:B0-----:R0:W2:Y:S02]  /*168e0*/  SYNCS.PHASECHK.TRANS64.TRYWAIT P0, [R3+URZ+0x31c40], R2 ;  /* 0x031c4002030075a7 */ /* 0x0010a4000800017f */
[----:B--2---:R-:W-:Y:S05]  /*168f0*/  @!P0 NANOSLEEP.SYNCS 0x989680 ;  /* 0x009896800000895d */ /* 0x004fea0003900000 */
[----:B------:R-:W2:Y:S02]  /*16900*/  @!P0 SYNCS.PHASECHK.TRANS64 P0, [R3+URZ+0x31c40], R2 ;  /* 0x031c4002030085a7 */ /* 0x000ea4000800007f */
[----:B--2---:R-:W-:Y:S05]  /*16910*/  @!P0 BRA `(.L_x_12093) ;  /* 0xfffffffc00f08947 */ /* 0x004fea000383ffff */
[----:B------:R-:W-:Y:S05]  /*16920*/  BRA `(.L_x_12185) ;  /* 0xffffffc800007947 */ /* 0x000fea000383ffff */
.L_x_12100:
[----:B0-----:R0:W1:Y:S02]  /*16930*/  SYNCS.PHASECHK.TRANS64.TRYWAIT P0, [R12+URZ+0x60], R27 ;  /* 0x0000601b0c0075a7 */ /* 0x001064000800017f */
[----:B-1----:R-:W-:Y:S05]  /*16940*/  @!P0 NANOSLEEP.SYNCS 0x989680 ;  /* 0x009896800000895d */ /* 0x002fea0003900000 */
[----:B------:R-:W1:Y:S02]  /*16950*/  @!P0 SYNCS.PHASECHK.TRANS64 P0, [R12+URZ+0x60], R27 ;  /* 0x0000601b0c0085a7 */ /* 0x000e64000800007f */
[----:B-1----:R-:W-:Y:S05]  /*16960*/  @!P0 BRA `(.L_x_12100) ;  /* 0xfffffffc00f08947 */ /* 0x002fea000383ffff */
[----:B------:R-:W-:Y:S05]  /*16970*/  BRA `(.L_x_12186) ;  /* 0xffffffcc000c7947 */ /* 0x000fea000383ffff */
.L_x_12110:
[----:B0-----:R0:W2:Y:S02]  /*16980*/  SYNCS.PHASECHK.TRANS64.TRYWAIT P0, [R2+URZ+0x31c40], R3 ;  /* 0x031c4003020075a7 */ /* 0x0010a4000800017f */
[----:B--2---:R-:W-:Y:S05]  /*16990*/  @!P0 NANOSLEEP.SYNCS 0x989680 ;  /* 0x009896800000895d */ /* 0x004fea0003900000 */
[----:B------:R-:W2:Y:S02]  /*169a0*/  @!P0 SYNCS.PHASECHK.TRANS64 P0, [R2+URZ+0x31c40], R3 ;  /* 0x031c4003020085a7 */ /* 0x000ea4000800007f */
[----:B--2---:R-:W-:Y:S05]  /*169b0*/  @!P0 BRA `(.L_x_12110) ;  /* 0xfffffffc00f08947 */ /* 0x004fea000383ffff */
[----:B------:R-:W-:Y:S05]  /*169c0*/  BRA `(.L_x_12187) ;  /* 0xffffffd000947947 */ /* 0x000fea000383ffff */
.L_x_12117:
[----:B0-----:R0:W1:Y:S02]  /*169d0*/  SYNCS.PHASECHK.TRANS64.TRYWAIT P0, [R8+URZ+0x60], R2 ;  /* 0x00006002080075a7 */ /* 0x001064000800017f */
[----:B-1----:R-:W-:Y:S05]  /*169e0*/  @!P0 NANOSLEEP.SYNCS 0x989680 ;  /* 0x009896800000895d */ /* 0x002fea0003900000 */
[----:B------:R-:W1:Y:S02]  /*169f0*/  @!P0 SYNCS.PHASECHK.TRANS64 P0, [R8+URZ+0x60], R2 ;  /* 0x00006002080085a7 */ /* 0x000e64000800007f */
[----:B-1----:R-:W-:Y:S05]  /*16a00*/  @!P0 BRA `(.L_x_12117) ;  /* 0xfffffffc00f08947 */ /* 0x002fea000383ffff */
[----:B------:R-:W-:Y:S05]  /*16a10*/  BRA `(.L_x_12188) ;  /* 0xffffffd400a47947 */ /* 0x000fea000383ffff */
.L_x_12129:
[----:B0-----:R0:W1:Y:S02]  /*16a20*/  SYNCS.PHASECHK.TRANS64.TRYWAIT P0, [R3+URZ+0x31c60], R0 ;  /* 0x031c6000030075a7 */ /* 0x001064000800017f */
[----:B-1----:R-:W-:Y:S05]  /*16a30*/  @!P0 NANOSLEEP.SYNCS 0x989680 ;  /* 0x009896800000895d */ /* 0x002fea0003900000 */
[----:B------:R-:W1:Y:S02]  /*16a40*/  @!P0 SYNCS.PHASECHK.TRANS64 P0, [R3+URZ+0x31c60], R0 ;  /* 0x031c6000030085a7 */ /* 0x000e64000800007f */
[----:B-1----:R-:W-:Y:S05]  /*16a50*/  @!P0 BRA `(.L_x_12129) ;  /* 0xfffffffc00f08947 */ /* 0x002fea000383ffff */
[----:B------:R-:W-:Y:S05]  /*16a60*/  BRA `(.L_x_12189) ;  /* 0xffffffdc001c7947 */ /* 0x000fea000383ffff */
.L_x_12137:
        /* <DEDUP_REMOVED lines=8> */
.L_x_12191:
[----:B------:R-:W-:Y:S05]  /*16af0*/  BSYNC B0 ;  /* 0x0000000000007941 */ /* 0x000fea0003800000 */
.L_x_12190:
        /* <DEDUP_REMOVED lines=9> */
.L_x_12192:
[----:B------:R-:W-:Y:S01]  /*16b90*/  ULDC UR4, c[0x0][0xc3c] ;  /* 0x00030f0000047ab9 */ /* 0x000fe20000000800 */
[----:B------:R-:W-:Y:S01]  /*16ba0*/  ULDC.64 UR6, c[0x0][0x208] ;  /* 0x0000820000067ab9 */ /* 0x000fe20000000a00 */
        /* <DEDUP_REMOVED lines=17> */
.L_x_12193:
[----:B------:R-:W-:Y:S01]  /*16cc0*/  IMAD.MOV.U32 R12, RZ, RZ, 0x2 ;  /* 0x00000002ff0c7424 */ /* 0x000fe200078e00ff */
[----:B------:R-:W-:-:S05]  /*16cd0*/  SEL R4, R14, RZ, P1 ;  /* 0x000000ff0e047207 */ /* 0x000fca0000800000 */
[----:B------:R-:W-:-:S04]  /*16ce0*/  IMAD.IADD R4, R17, 0x1, R4 ;  /* 0x0000000111047824 */ /* 0x000fc800078e0204 */
[----:B------:R-:W-:-:S07]  /*16cf0*/  IMAD.MOV.U32 R13, RZ, RZ, R4 ;  /* 0x000000ffff0d7224 */ /* 0x000fce00078e0004 */
[----:B------:R-:W-:Y:S05]  /*16d00*/  WARPSYNC.COLLECTIVE R15, `(.L_x_12194) ;  /* 0x000000000f087348 */ /* 0x000fea0003c00000 */
[----:B------:R0:W1:Y:S02]  /*16d10*/  SHFL.UP P6, R14, R13, R12, R11 ;  /* 0x0400000c0d0e7389 */ /* 0x00006400000c000b */
[----:B01----:R-:W-:Y:S01]  /*16d20*/  ENDCOLLECTIVE ;  /* 0x000000000000791b */ /* 0x003fe20003800000 */
.L_x_12194:
[----:B------:R-:W-:Y:S01]  /*16d30*/  IMAD.MOV.U32 R12, RZ, RZ, 0x4 ;  /* 0x00000004ff0c7424 */ /* 0x000fe200078e00ff */
[----:B------:R-:W-:-:S05]  /*16d40*/  SEL R3, R14, RZ, P2 ;  /* 0x000000ff0e037207 */ /* 0x000fca0001000000 */
[----:B------:R-:W-:-:S04]  /*16d50*/  IMAD.IADD R6, R4, 0x1, R3 ;  /* 0x0000000104067824 */ /* 0x000fc800078e0203 */
[----:B------:R-:W-:-:S07]  /*16d60*/  IMAD.MOV.U32 R13, RZ, RZ, R6 ;  /* 0x000000ffff0d7224 */ /* 0x000fce00078e0006 */
[----:B------:R-:W-:Y:S05]  /*16d70*/  WARPSYNC.COLLECTIVE R15, `(.L_x_12195) ;  /* 0x000000000f087348 */ /* 0x000fea0003c00000 */
[----:B------:R0:W1:Y:S02]  /*16d80*/  SHFL.UP P6, R14, R13, R12, R11 ;  /* 0x0400000c0d0e7389 */ /* 0x00006400000c000b */
[----:B01----:R-:W-:Y:S01]  /*16d90*/  ENDCOLLECTIVE ;  /* 0x000000000000791b */ /* 0x003fe20003800000 */
.L_x_12195:
[----:B------:R-:W-:Y:S01]  /*16da0*/  IMAD.MOV.U32 R12, RZ, RZ, 0x8 ;  /* 0x00000008ff0c7424 */ /* 0x000fe200078e00ff */
[----:B------:R-:W-:-:S05]  /*16db0*/  SEL R3, R14, RZ, P3 ;  /* 0x000000ff0e037207 */ /* 0x000fca0001800000 */
[----:B------:R-:W-:-:S04]  /*16dc0*/  IMAD.IADD R2, R6, 0x1, R3 ;  /* 0x0000000106027824 */ /* 0x000fc800078e0203 */
[----:B------:R-:W-:-:S07]  /*16dd0*/  IMAD.MOV.U32 R13, RZ, RZ, R2 ;  /* 0x000000ffff0d7224 */ /* 0x000fce00078e0002 */
[----:B------:R-:W-:Y:S05]  /*16de0*/  WARPSYNC.COLLECTIVE R15, `(.L_x_12196) ;  /* 0x000000000f087348 */ /* 0x000fea0003c00000 */
[----:B------:R0:W1:Y:S02]  /*16df0*/  SHFL.UP P6, R14, R13, R12, R11 ;  /* 0x0400000c0d0e7389 */ /* 0x00006400000c000b */
[----:B01----:R-:W-:Y:S01]  /*16e00*/  ENDCOLLECTIVE ;  /* 0x000000000000791b */ /* 0x003fe20003800000 */
.L_x_12196:
[----:B------:R-:W-:Y:S01]  /*16e10*/  IMAD.MOV.U32 R12, RZ, RZ, 0x10 ;  /* 0x00000010ff0c7424 */ /* 0x000fe200078e00ff */
[----:B------:R-:W-:-:S05]  /*16e20*/  SEL R3, R14, RZ, P4 ;  /* 0x000000ff0e037207 */ /* 0x000fca0002000000 */
[----:B------:R-:W-:-:S04]  /*16e30*/  IMAD.IADD R3, R2, 0x1, R3 ;  /* 0x0000000102037824 */ /* 0x000fc800078e0203 */
[----:B------:R-:W-:-:S07]  /*16e40*/  IMAD.MOV.U32 R13, RZ, RZ, R3 ;  /* 0x000000ffff0d7224 */ /* 0x000fce00078e0003 */
[----:B------:R-:W-:Y:S05]  /*16e50*/  WARPSYNC.COLLECTIVE R15, `(.L_x_12197) ;  /* 0x000000000f087348 */ /* 0x000fea0003c00000 */
[----:B------:R0:W1:Y:S02]  /*16e60*/  SHFL.UP P6, R14, R13, R12, R11 ;  /* 0x0400000c0d0e7389 */ /* 0x00006400000c000b */
[----:B01----:R-:W-:Y:S01]  /*16e70*/  ENDCOLLECTIVE ;  /* 0x000000000000791b */ /* 0x003fe20003800000 */
.L_x_12197:
        /* <DEDUP_REMOVED lines=8> */
.L_x_12198:
[----:B------:R-:W-:Y:S05]  /*16f00*/  BRA `(.L_x_12199) ;  /* 0xffffffdc00c87947 */ /* 0x000fea000383ffff */
.L_x_12142:
        /* <DEDUP_REMOVED lines=8> */
.L_x_12201:
[----:B------:R-:W-:Y:S05]  /*16f90*/  BSYNC B0 ;  /* 0x0000000000007941 */ /* 0x000fea0003800000 */
.L_x_12200:
        /* <DEDUP_REMOVED lines=8> */
.L_x_12202:
[----:B------:R-:W-:Y:S01]  /*17020*/  IMAD.MOV.U32 R12, RZ, RZ, 0x4 ;  /* 0x00000004ff0c7424 */ /* 0x000fe200078e00ff */
[----:B------:R-:W-:-:S05]  /*17030*/  SEL R2, R14, RZ, P2 ;  /* 0x000000ff0e027207 */ /* 0x000fca0001000000 */
[----:B------:R-:W-:-:S04]  /*17040*/  IMAD.IADD R2, R13, 0x1, R2 ;  /* 0x000000010d027824 */ /* 0x000fc800078e0202 */
[----:B------:R-:W-:-:S07]  /*17050*/  IMAD.MOV.U32 R13, RZ, RZ, R2 ;  /* 0x000000ffff0d7224 */ /* 0x000fce00078e0002 */
[----:B------:R-:W-:Y:S05]  /*17060*/  WARPSYNC.COLLECTIVE R15, `(.L_x_12203) ;  /* 0x000000000f087348 */ /* 0x000fea0003c00000 */
[----:B------:R0:W1:Y:S02]  /*17070*/  SHFL.UP P6, R14, R13, R12, R11 ;  /* 0x0400000c0d0e7389 */ /* 0x00006400000c000b */
[----:B01----:R-:W-:Y:S01]  /*17080*/  ENDCOLLECTIVE ;  /* 0x000000000000791b */ /* 0x003fe20003800000 */
.L_x_12203:
[----:B------:R-:W-:Y:S01]  /*17090*/  IMAD.MOV.U32 R12, RZ, RZ, 0x8 ;  /* 0x00000008ff0c7424 */ /* 0x000fe200078e00ff */
[----:B------:R-:W-:-:S05]  /*170a0*/  SEL R3, R14, RZ, P3 ;  /* 0x000000ff0e037207 */ /* 0x000fca0001800000 */
[----:B------:R-:W-:-:S04]  /*170b0*/  IMAD.IADD R3, R2, 0x1, R3 ;  /* 0x0000000102037824 */ /* 0x000fc800078e0203 */
[----:B------:R-:W-:-:S07]  /*170c0*/  IMAD.MOV.U32 R13, RZ, RZ, R3 ;  /* 0x000000ffff0d7224 */ /* 0x000fce00078e0003 */
[----:B------:R-:W-:Y:S05]  /*170d0*/  WARPSYNC.COLLECTIVE R15, `(.L_x_12204) ;  /* 0x000000000f087348 */ /* 0x000fea0003c00000 */
[----:B------:R0:W1:Y:S02]  /*170e0*/  SHFL.UP P6, R14, R13, R12, R11 ;  /* 0x0400000c0d0e7389 */ /* 0x00006400000c000b */
[----:B01----:R-:W-:Y:S01]  /*170f0*/  ENDCOLLECTIVE ;  /* 0x000000000000791b */ /* 0x003fe20003800000 */
.L_x_12204:
[----:B------:R-:W-:Y:S01]  /*17100*/  IMAD.MOV.U32 R12, RZ, RZ, 0x10 ;  /* 0x00000010ff0c7424 */ /* 0x000fe200078e00ff */
[----:B------:R-:W-:-:S05]  /*17110*/  SEL R4, R14, RZ, P4 ;  /* 0x000000ff0e047207 */ /* 0x000fca0002000000 */
[----:B------:R-:W-:-:S04]  /*17120*/  IMAD.IADD R4, R3, 0x1, R4 ;  /* 0x0000000103047824 */ /* 0x000fc800078e0204 */
[----:B------:R-:W-:-:S07]  /*17130*/  IMAD.MOV.U32 R13, RZ, RZ, R4 ;  /* 0x000000ffff0d7224 */ /* 0x000fce00078e0004 */
[----:B------:R-:W-:Y:S05]  /*17140*/  WARPSYNC.COLLECTIVE R15, `(.L_x_12205) ;  /* 0x000000000f087348 */ /* 0x000fea0003c00000 */
[----:B------:R0:W1:Y:S02]  /*17150*/  SHFL.UP P6, R14, R13, R12, R11 ;  /* 0x0400000c0d0e7389 */ /* 0x00006400000c000b */
[----:B01----:R-:W-:Y:S01]  /*17160*/  ENDCOLLECTIVE ;  /* 0x000000000000791b */ /* 0x003fe20003800000 */
.L_x_12205:
        /* <DEDUP_REMOVED lines=8> */
.L_x_12206:
[----:B------:R-:W-:Y:S05]  /*171f0*/  BRA `(.L_x_12207) ;  /* 0xffffffdc00ac7947 */ /* 0x000fea000383ffff */
.L_x_12144:
[----:B------:R-:W-:Y:S01]  /*17200*/  BSSY B0, `(.L_x_12208) ;  /* 0x0000006000007945 */ /* 0x000fe20003800000 */
[----:B------:R-:W-:Y:S01]  /*17210*/  PLOP3.LUT P6, PT, P6, PT, PT, 0x8, 0x0 ;  /* 0x000000000000781c */ /* 0x000fe200037ce170 */
[----:B------:R-:W-:-:S12]  /*17220*/  IMAD.MOV.U32 R15, RZ, RZ, -0x1 ;  /* 0xffffffffff0f7424 */ /* 0x000fd800078e00ff */
[----:B0-----:R-:W-:Y:S05]  /*17230*/  WARPSYNC.COLLECTIVE R15, `(.L_x_12209) ;  /* 0x000000000f087348 */ /* 0x001fea0003c00000 */
[----:B------:R-:W-:Y:S01]  /*17240*/  VOTE.ANY R14, PT, P6 ;  /* 0x00000000000e7806 */ /* 0x000fe200030e0100 */
[----:B0-----:R-:W-:Y:S06]  /*17250*/  ENDCOLLECTIVE ;  /* 0x000000000000791b */ /* 0x001fec0003800000 */
.L_x_12209:
[----:B------:R-:W-:Y:S05]  /*17260*/  BSYNC B0 ;  /* 0x0000000000007941 */ /* 0x000fea0003800000 */
.L_x_12208:
        /* <DEDUP_REMOVED lines=9> */
.L_x_12210:
[----:B------:R-:W-:Y:S01]  /*17300*/  IMAD.MOV.U32 R17, RZ, RZ, R14 ;  /* 0x000000ffff117224 */ /* 0x000fe200078e000e */
[----:B------:R-:W-:Y:S06]  /*17310*/  BRA `(.L_x_12211) ;  /* 0xffffffdc009c7947 */ /* 0x000fec000383ffff */
.L_x_12146:
[----:B------:R-:W-:Y:S01]  /*17320*/  BSSY B0, `(.L_x_12212) ;  /* 0x0000007000007945 */ /* 0x000fe20003800000 */
[----:B------:R-:W-:Y:S02]  /*17330*/  IMAD.MOV.U32 R13, RZ, RZ, R3 ;  /* 0x000000ffff0d7224 */ /* 0x000fe400078e0003 */
[----:B------:R-:W-:Y:S02]  /*17340*/  IMAD.MOV.U32 R11, RZ, RZ, 0x1f ;  /* 0x0000001fff0b7424 */ /* 0x000fe400078e00ff */
[----:B------:R-:W-:-:S07]  /*17350*/  IMAD.MOV.U32 R15, RZ, RZ, -0x1 ;  /* 0xffffffffff0f7424 */ /* 0x000fce00078e00ff */
[----:B012---:R-:W-:Y:S05]  /*17360*/  WARPSYNC.COLLECTIVE R15, `(.L_x_12213) ;  /* 0x000000000f087348 */ /* 0x007fea0003c00000 */
[----:B------:R3:W4:Y:S02]  /*17370*/  SHFL.IDX P6, R14, R13, R12, R11 ;  /* 0x0000000c0d0e7389 */ /* 0x00072400000c000b */
[----:B01234-:R-:W-:Y:S01]  /*17380*/  ENDCOLLECTIVE ;  /* 0x000000000000791b */ /* 0x01ffe20003800000 */
.L_x_12213:
[----:B------:R-:W-:Y:S05]  /*17390*/  BSYNC B0 ;  /* 0x0000000000007941 */ /* 0x000fea0003800000 */
.L_x_12212:
[----:B------:R-:W-:Y:S05]  /*173a0*/  BRA `(.L_x_12145) ;  /* 0xffffffdc00947947 */ /* 0x000fea000383ffff */
.L_x_12150:
[----:B0-----:R0:W2:Y:S02]  /*173b0*/  SYNCS.PHASECHK.TRANS64.TRYWAIT P0, [R9+URZ+0x31c20], R0 ;  /* 0x031c2000090075a7 */ /* 0x0010a4000800017f */
[----:B--2---:R-:W-:Y:S05]  /*173c0*/  @!P0 NANOSLEEP.SYNCS 0x989680 ;  /* 0x009896800000895d */ /* 0x004fea0003900000 */
[----:B------:R-:W2:Y:S02]  /*173d0*/  @!P0 SYNCS.PHASECHK.TRANS64 P0, [R9+URZ+0x31c20], R0 ;  /* 0x031c2000090085a7 */ /* 0x000ea4000800007f */
[----:B--2---:R-:W-:Y:S05]  /*173e0*/  @!P0 BRA `(.L_x_12150) ;  /* 0xfffffffc00f08947 */ /* 0x004fea000383ffff */
[----:B------:R-:W-:Y:S05]  /*173f0*/  BRA `(.L_x_12214) ;  /* 0xffffffe400107947 */ /* 0x000fea000383ffff */
.L_x_12151:
        /* <DEDUP_REMOVED lines=11> */
.L_x_12216:
[----:B------:R-:W-:Y:S05]  /*174b0*/  BSYNC B0 ;  /* 0x0000000000007941 */ /* 0x000fea0003800000 */
.L_x_12215:
[----:B------:R-:W-:Y:S05]  /*174c0*/  BRA `(.L_x_12217) ;  /* 0xffffffe000f87947 */ /* 0x000fea000383ffff */
.L_x_12154:
[----:B------:R-:W-:Y:S01]  /*174d0*/  BSSY B1, `(.L_x_12218) ;  /* 0x0000006000017945 */ /* 0x000fe20003800000 */
[----:B------:R-:W-:-:S07]  /*174e0*/  IMAD.MOV.U32 R15, RZ, RZ, -0x1 ;  /* 0xffffffffff0f7424 */ /* 0x000fce00078e00ff */
[----:B01-3--:R-:W-:Y:S05]  /*174f0*/  WARPSYNC.COLLECTIVE R15, `(.L_x_12219) ;  /* 0x000000000f0c7348 */ /* 0x00bfea0003c00000 */
[----:B------:R-:W-:Y:S02]  /*17500*/  ELECT P6, UR62, PT ;  /* 0x00000000003e782f */ /* 0x000fe400038c0000 */
[----:B------:R-:W-:Y:S01]  /*17510*/  MOV R14, UR62 ;  /* 0x0000003e000e7c02 */ /* 0x000fe20008000f00 */
[----:B01-3--:R-:W-:Y:S10]  /*17520*/  ENDCOLLECTIVE ;  /* 0x000000000000791b */ /* 0x00bff40003800000 */
.L_x_12219:
[----:B------:R-:W-:Y:S05]  /*17530*/  BSYNC B1 ;  /* 0x0000000000017941 */ /* 0x000fea0003800000 */
.L_x_12218:
[----:B------:R-:W-:Y:S05]  /*17540*/  BRA `(.L_x_12220) ;  /* 0xffffffe000f07947 */ /* 0x000fea000383ffff */
.L_x_12156:
[----:B0-----:R0:W2:Y:S02]  /*17550*/  SYNCS.PHASECHK.TRANS64.TRYWAIT P0, [R6+URZ], R3 ;  /* 0x00000003060075a7 */ /* 0x0010a4000800017f */
[----:B--2---:R-:W-:Y:S05]  /*17560*/  @!P0 NANOSLEEP.SYNCS 0x989680 ;  /* 0x009896800000895d */ /* 0x004fea0003900000 */
[----:B------:R-:W2:Y:S02]  /*17570*/  @!P0 SYNCS.PHASECHK.TRANS64 P0, [R6+URZ], R3 ;  /* 0x00000003060085a7 */ /* 0x000ea4000800007f */
[----:B--2---:R-:W-:Y:S05]  /*17580*/  @!P0 BRA `(.L_x_12156) ;  /* 0xfffffffc00f08947 */ /* 0x004fea000383ffff */
[----:B------:R-:W-:Y:S05]  /*17590*/  BRA `(.L_x_12221) ;  /* 0xffffffe4002c7947 */ /* 0x000fea000383ffff */
.L_x_12157:
[----:B--2---:R2:W4:Y:S02]  /*175a0*/  SYNCS.PHASECHK.TRANS64.TRYWAIT P0, [R7+URZ], R2 ;  /* 0x00000002070075a7 */ /* 0x004524000800017f */
[----:B----4-:R-:W-:Y:S05]  /*175b0*/  @!P0 NANOSLEEP.SYNCS 0x989680 ;  /* 0x009896800000895d */ /* 0x010fea0003900000 */
[----:B------:R-:W4:Y:S02]  /*175c0*/  @!P0 SYNCS.PHASECHK.TRANS64 P0, [R7+URZ], R2 ;  /* 0x00000002070085a7 */ /* 0x000f24000800007f */
[----:B----4-:R-:W-:Y:S05]  /*175d0*/  @!P0 BRA `(.L_x_12157) ;  /* 0xfffffffc00f08947 */ /* 0x010fea000383ffff */
[----:B------:R-:W-:Y:S05]  /*175e0*/  BRA `(.L_x_12222) ;  /* 0xffffffe400207947 */ /* 0x000fea000383ffff */
.L_x_12159:
[----:B----4-:R4:W0:Y:S02]  /*175f0*/  SYNCS.PHASECHK.TRANS64.TRYWAIT P0, [R4+URZ], R3 ;  /* 0x00000003040075a7 */ /* 0x010824000800017f */
[----:B0-----:R-:W-:Y:S05]  /*17600*/  @!P0 NANOSLEEP.SYNCS 0x989680 ;  /* 0x009896800000895d */ /* 0x001fea0003900000 */
[----:B------:R-:W0:Y:S02]  /*17610*/  @!P0 SYNCS.PHASECHK.TRANS64 P0, [R4+URZ], R3 ;  /* 0x00000003040085a7 */ /* 0x000e24000800007f */
[----:B0-----:R-:W-:Y:S05]  /*17620*/  @!P0 BRA `(.L_x_12159) ;  /* 0xfffffffc00f08947 */ /* 0x001fea000383ffff */
[----:B------:R-:W-:Y:S05]  /*17630*/  BRA `(.L_x_12223) ;  /* 0xffffffe400247947 */ /* 0x000fea000383ffff */
.L_x_12224:
        /* <DEDUP_REMOVED lines=12> */
.L_x_15330:


//--------------------- .text._ZN7cutlass13device_kernelIN5flash11enable_sm90INS1_16FlashAttnFwdSm90INS1_25CollectiveMainloopFwdSm90ILi2EN4cute5tupleIJNS5_1CILi1EEES8_S8_EEENS6_IJNS7_ILi192EEENS7_ILi144EEENS7_ILi96EEEEEELi96ENS_6half_tEfNS_4arch4Sm90ELb1ELb0ELb0ELb1ELb0ELb1ELb0ELb0ELb1ELb1ELb0ELb0EEENS1_21CollectiveEpilogueFwdINS6_IJSA_SC_SB_EEES9_SE_SG_Li384ELb1ELb1ELb0ELb0EEENS1_36VarlenDynamicPersistentTileSchedulerILi192ELi144ELi384ELi128ELb0ELb1ELb1ELb1ELb1ELb1EEEEEEEEEvNT_6ParamsE --------------------------
	.section	.text._ZN7cutlass13device_kernelIN5flash11enable_sm90INS1_16FlashAttnFwdSm90INS1_25CollectiveMainloopFwdSm90ILi2EN4cute5tupleIJNS5_1CILi1EEES8_S8_EEENS6_IJNS7_ILi192EEENS7_ILi144EEENS7_ILi96EEEEEELi96ENS_6half_tEfNS_4arch4Sm90ELb1ELb0ELb0ELb1ELb0ELb1ELb0ELb0ELb1ELb1ELb0ELb0EEENS1_21CollectiveEpilogueFwdINS6_IJSA_SC_SB_EEES9_SE_SG_Li384ELb1ELb1ELb0ELb0EEENS1_36VarlenDynamicPersistentTileSchedulerILi192ELi144ELi384ELi128ELb0ELb1ELb1ELb1ELb1ELb1EEEEEEEEEvNT_6ParamsE,"ax",@progbits
	.align	128
.text._ZN7cutlass13device_kernelIN5flash11enable_sm90INS1_16FlashAttnFwdSm90INS1_25CollectiveMainloopFwdSm90ILi2EN4cute5tupleIJNS5_1CILi1EEES8_S8_EEENS6_IJNS7_ILi192EEENS7_ILi144EEENS7_ILi96EEEEEELi96ENS_6half_tEfNS_4arch4Sm90ELb1ELb0ELb0ELb1ELb0ELb1ELb0ELb0ELb1ELb1ELb0ELb0EEENS1_21CollectiveEpilogueFwdINS6_IJSA_SC_SB_EEES9_SE_SG_Li384ELb1ELb1ELb0ELb0EEENS1_36VarlenDynamicPersistentTileSchedulerILi192ELi144ELi384ELi128ELb0ELb1ELb1ELb1ELb1ELb1EEEEEEEEEvNT_6ParamsE:
        .type           _ZN7cutlass13device_kernelIN5flash11enable_sm90INS1_16FlashAttnFwdSm90INS1_25CollectiveMainloopFwdSm90ILi2EN4cute5tupleIJNS5_1CILi1EEES8_S8_EEENS6_IJNS7_ILi192EEENS7_ILi144EEENS7_ILi96EEEEEELi96ENS_6half_tEfNS_4arch4Sm90ELb1ELb0ELb0ELb1ELb0ELb1ELb0ELb0ELb1ELb1ELb0ELb0EEENS1_21CollectiveEpilogueFwdINS6_IJSA_SC_SB_EEES9_SE_SG_Li384ELb1ELb1ELb0ELb0EEENS1_36VarlenDynamicPersistentTileSchedulerILi192ELi144ELi384ELi128ELb0ELb1ELb1ELb1ELb1ELb1EEEEEEEEEvNT_6ParamsE,@function
        .size           _ZN7cutlass13device_kernelIN5flash11enable_sm90INS1_16FlashAttnFwdSm90INS1_25CollectiveMainloopFwdSm90ILi2EN4cute5tupleIJNS5_1CILi1EEES8_S8_EEENS6_IJNS7_ILi192EEENS7_ILi144EEENS7_ILi96EEEEEELi96ENS_6half_tEfNS_4arch4Sm90ELb1ELb0ELb0ELb1ELb0ELb1ELb0ELb0ELb1ELb1ELb0ELb0EEENS1_21CollectiveEpilogueFwdINS6_IJSA_SC_SB_EEES9_SE_SG_Li384ELb1ELb1ELb0ELb0EEENS1_36VarlenDynamicPersistentTileSchedulerILi192ELi144ELi384ELi128ELb0ELb1ELb1ELb1ELb1ELb1EEEEEEEEEvNT_6ParamsE,(.L_x_15331 - _ZN7cutlass13device_kernelIN5flash11enable_sm90INS1_16FlashAttnFwdSm90INS1_25CollectiveMainloopFwdSm90ILi2EN4cute5tupleIJNS5_1CILi1EEES8_S8_EEENS6_IJNS7_ILi192EEENS7_ILi144EEENS7_ILi96EEEEEELi96ENS_6half_tEfNS_4arch4Sm90ELb1ELb0ELb0ELb1ELb0ELb1ELb0ELb0ELb1ELb1ELb0ELb0EEENS1_21CollectiveEpilogueFwdINS6_IJSA_SC_SB_EEES9_SE_SG_Li384ELb1ELb1ELb0ELb0EEENS1_36VarlenDynamicPersistentTileSchedulerILi192ELi144ELi384ELi128ELb0ELb1ELb1ELb1ELb1ELb1EEEEEEEEEvNT_6ParamsE)
        .other          _ZN7cutlass13device_kernelIN5flash11enable_sm90INS1_16FlashAttnFwdSm90INS1_25CollectiveMainloopFwdSm90ILi2EN4cute5tupleIJNS5_1CILi1EEES8_S8_EEENS6_IJNS7_ILi192EEENS7_ILi144EEENS7_ILi96EEEEEELi96ENS_6half_tEfNS_4arch4Sm90ELb1ELb0ELb0ELb1ELb0ELb1ELb0ELb0ELb1ELb1ELb0ELb0EEENS1_21CollectiveEpilogueFwdINS6_IJSA_SC_SB_EEES9_SE_SG_Li384ELb1ELb1ELb0ELb0EEENS1_36VarlenDynamicPersistentTileSchedulerILi192ELi144ELi384ELi128ELb0ELb1ELb1ELb1ELb1ELb1EEEEEEEEEvNT_6ParamsE,@"STO_CUDA_ENTRY STV_DEFAULT"
_ZN7cutlass13device_kernelIN5flash11enable_sm90INS1_16FlashAttnFwdSm90INS1_25CollectiveMainloopFwdSm90ILi2EN4cute5tupleIJNS5_1CILi1EEES8_S8_EEENS6_IJNS7_ILi192EEENS7_ILi144EEENS7_ILi96EEEEEELi96ENS_6half_tEfNS_4arch4Sm90ELb1ELb0ELb0ELb1ELb0ELb1ELb0ELb0ELb1ELb1ELb0ELb0EEENS1_21CollectiveEpilogueFwdINS6_IJSA_SC_SB_EEES9_SE_SG_Li384ELb1ELb1ELb0ELb0EEENS1_36VarlenDynamicPersistentTileSchedulerILi192ELi144ELi384ELi128ELb0ELb1ELb1ELb1ELb1ELb1EEEEEEEEEvNT_6ParamsE:
        /* <DEDUP_REMOVED lines=24> */
.L_x_12226:
[----:B------:R-:W-:Y:S05]  /*0180*/  BSYNC B0 ;  /* 0x0000000000007941 */ /* 0x000fea0003800000 */
.L_x_12225:
        /* <DEDUP_REMOVED lines=41> */
.L_x_12227:
        /* <DEDUP_REMOVED lines=22> */
.L_x_12228:
        /* <DEDUP_REMOVED lines=18> */
.L_x_12229:
        /* <DEDUP_REMOVED lines=22> */
.L_x_12230:
        /* <DEDUP_REMOVED lines=22> */
.L_x_12231:
        /* <DEDUP_REMOVED lines=10> */
.L_x_12234:
[----:B------:R-:W-:-:S08]  /*0a00*/  NOP ;  /* 0x0000000000007918 */ /* 0x000fd00000000000 */
[----:B------:R-:W1:Y:S02]  /*0a10*/  USETMAXREG.TRY_ALLOC.CTAPOOL UP0, 0xa0 ;  /* 0x000000a0000079c8 */ /* 0x000e640008000600 */
[----:B-1----:R-:W-:-:S13]  /*0a20*/  PLOP3.LUT P0, PT, PT, PT, UP0, 0x80, 0x0 ;  /* 0x000000000000781c */ /* 0x002fda0003f0f008 */
[----:B------:R-:W-:Y:S05]  /*0a30*/  @!P0 BRA `(.L_x_12234) ;  /* 0xfffffffc00f08947 */ /* 0x000fea000383ffff */
[----:B------:R-:W2:Y:S01]  /*0a40*/  LDL.LU R0, [R1] ;  /* 0x0000000001007983 */ /* 0x000ea20000300800 */
[----:B0-----:R-:W0:Y:S01]  /*0a50*/  S2R R2, SR_TID.X ;  /* 0x0000000000027919 */ /* 0x001e220000002100 */
        /* <DEDUP_REMOVED lines=12> */
[----:B--2---:R-:W-:-:S04]  /*0b20*/  LOP3.LUT R0, R0, 0xffffffef, RZ, 0xc0, !PT ;  /* 0xffffffef00007812 */ /* 0x004fc800078ec0ff */
[----:B------:R-:W-:-:S05]  /*0b30*/  @P0 LOP3.LUT R0, R0, 0x10, RZ, 0xfc, !PT ;  /* 0x0000001000000812 */ /* 0x000fca00078efcff */
[----:B------:R1:W-:Y:S01]  /*0b40*/  STL [R1], R0 ;  /* 0x0000000001007387 */ /* 0x0003e20000100800 */
[----:B0-----:R-:W-:-:S13]  /*0b50*/  ISETP.GE.AND P0, PT, R107, UR4, PT ;  /* 0x000000046b007c0c */ /* 0x001fda000bf06270 */
[----:B-1----:R-:W-:Y:S05]  /*0b60*/  @P0 BRA `(.L_x_12235) ;  /* 0x00000224008c0947 */ /* 0x002fea0003800000 */
[----:B------:R-:W2:Y:S01]  /*0b70*/  LDL R2, [R1+0x94] ;  /* 0x0000940001027983 */ /* 0x000ea20000100800 */
[----:B------:R-:W-:Y:S02]  /*0b80*/  R2UR UR4, R22 ;  /* 0x00000000160472ca */ /* 0x000fe400000e0000 */
[----:B------:R-:W-:Y:S01]  /*0b90*/  CS2R R144, SRZ ;  /* 0x0000000000907805 */ /* 0x000fe2000001ff00 */
[----:B------:R-:W0:Y:S10]  /*0ba0*/  S2R R0, SR_TID.X ;  /* 0x0000000000007919 */ /* 0x000e340000002100 */
[----:B------:R-:W-:Y:S01]  /*0bb0*/  UIADD3 UR4, UR4, 0xda00, URZ ;  /* 0x0000da0004047890 */ /* 0x000fe2000fffe03f */
[----:B0-----:R-:W-:-:S05]  /*0bc0*/  VIADD R11, R0, 0xffffff80 ;  /* 0xffffff80000b7836 */ /* 0x001fca0000000000 */
[-C--:B------:R-:W-:Y:S02]  /*0bd0*/  LEA.HI R5, R11, R11.reuse, RZ, 0x1 ;  /* 0x0000000b0b057211 */ /* 0x080fe400078f08ff */
[----:B------:R-:W-:Y:S02]  /*0be0*/  SHF.R.S32.HI R0, RZ, 0x1f, R11 ;  /* 0x0000001fff007819 */ /* 0x000fe4000001140b */
[----:B------:R-:W-:Y:S02]  /*0bf0*/  SHF.R.S32.HI R156, RZ, 0x1, R5 ;  /* 0x00000001ff9c7819 */ /* 0x000fe40000011405 */
[CC--:B------:R-:W-:Y:S02]  /*0c00*/  LEA.HI R8, R0.reuse, R11.reuse, RZ, 0x2 ;  /* 0x0000000b00087211 */ /* 0x0c0fe400078f10ff */
[----:B------:R-:W-:Y:S02]  /*0c10*/  LEA.HI R3, R0, R11, RZ, 0x4 ;  /* 0x0000000b00037211 */ /* 0x000fe400078f20ff */
[----:B------:R-:W-:-:S02]  /*0c20*/  LOP3.LUT R4, R5, 0xfffffffe, RZ, 0xc0, !PT ;  /* 0xfffffffe05047812 */ /* 0x000fc400078ec0ff */
[----:B------:R-:W-:Y:S02]  /*0c30*/  LEA.HI R6, R5, R156, RZ, 0x1 ;  /* 0x0000009c05067211 */ /* 0x000fe400078f08ff */
[----:B------:R-:W-:Y:S01]  /*0c40*/  LOP3.LUT R5, R8, 0xfffffffc, RZ, 0xc0, !PT ;  /* 0xfffffffc08057812 */ /* 0x000fe200078ec0ff */
[C---:B------:R-:W-:Y:S01]  /*0c50*/  IMAD.IADD R14, R11.reuse, 0x1, -R4 ;  /* 0x000000010b0e7824 */ /* 0x040fe200078e0a04 */
[----:B------:R-:W-:Y:S02]  /*0c60*/  LOP3.LUT R7, R6, 0x7fffffe, RZ, 0xc0, !PT ;  /* 0x07fffffe06077812 */ /* 0x000fe400078ec0ff */
[--C-:B------:R-:W-:Y:S01]  /*0c70*/  SHF.R.S32.HI R26, RZ, 0x2, R8.reuse ;  /* 0x00000002ff1a7819 */ /* 0x100fe20000011408 */
[----:B------:R-:W-:Y:S01]  /*0c80*/  IMAD.IADD R6, R11, 0x1, -R5 ;  /* 0x000000010b067824 */ /* 0x000fe200078e0a05 */
[----:B------:R-:W-:Y:S01]  /*0c90*/  SHF.R.S32.HI R8, RZ, 0x1f, R8 ;  /* 0x0000001fff087819 */ /* 0x000fe20000011408 */
[----:B------:R-:W-:Y:S02]  /*0ca0*/  IMAD.IADD R7, R156, 0x1, -R7 ;  /* 0x000000019c077824 */ /* 0x000fe400078e0a07 */
[----:B------:R-:W-:Y:S01]  /*0cb0*/  IMAD.SHL.U32 R24, R14, 0x4, RZ ;  /* 0x000000040e187824 */ /* 0x000fe200078e00ff */
[----:B------:R-:W-:Y:S01]  /*0cc0*/  LEA.HI R8, R8, R26, RZ, 0x2 ;  /* 0x0000001a08087211 */ /* 0x000fe200078f10ff */
[----:B------:R-:W-:-:S02]  /*0cd0*/  IMAD.SHL.U32 R14, R14, 0x8, RZ ;  /* 0x000000080e0e7824 */ /* 0x000fc400078e00ff */
[C---:B------:R-:W-:Y:S01]  /*0ce0*/  VIADD R9, R24.reuse, 0x10 ;  /* 0x0000001018097836 */ /* 0x040fe20000000000 */
[----:B------:R-:W-:Y:S01]  /*0cf0*/  STL [R1+0x18], R24 ;  /* 0x0000181801007387 */ /* 0x000fe20000100800 */
[----:B------:R-:W-:Y:S01]  /*0d00*/  VIADD R12, R24, 0x20 ;  /* 0x00000020180c7836 */ /* 0x000fe20000000000 */
[----:B------:R-:W-:Y:S02]  /*0d10*/  LOP3.LUT R8, R8, 0xfffffffc, RZ, 0xc0, !PT ;  /* 0xfffffffc08087812 */ /* 0x000fe400078ec0ff */
[----:B------:R0:W-:Y:S04]  /*0d20*/  STL [R1+0x34], R9 ;  /* 0x0000340901007387 */ /* 0x0001e80000100800 */
[----:B------:R1:W-:Y:S01]  /*0d30*/  STL [R1+0x44], R12 ;  /* 0x0000440c01007387 */ /* 0x0003e20000100800 */
[----:B0-----:R-:W-:-:S05]  /*0d40*/  IMAD.IADD R9, R24, 0x1, R9 ;  /* 0x0000000118097824 */ /* 0x001fca00078e0209 */
[----:B------:R-:W-:-:S04]  /*0d50*/  SHF.R.S32.HI R10, RZ, 0x1f, R9 ;  /* 0x0000001fff0a7819 */ /* 0x000fc80000011409 */
[CC--:B------:R-:W-:Y:S02]  /*0d60*/  LEA.HI R15, R10.reuse, R9.reuse, RZ, 0x3 ;  /* 0x000000090a0f7211 */ /* 0x0c0fe400078f18ff */
[----:B------:R-:W-:-:S04]  /*0d70*/  LEA.HI R17, R10, R9, RZ, 0x5 ;  /* 0x000000090a117211 */ /* 0x000fc800078f28ff */
[----:B------:R-:W-:Y:S02]  /*0d80*/  SHF.R.S32.HI R17, RZ, 0x5, R17 ;  /* 0x00000005ff117819 */ /* 0x000fe40000011411 */
[----:B--2---:R-:W-:Y:S02]  /*0d90*/  R2UR UR5, R2 ;  /* 0x00000000020572ca */ /* 0x004fe400000e0000 */
[----:B------:R-:W-:-:S04]  /*0da0*/  SHF.R.S32.HI R2, RZ, 0x4, R3 ;  /* 0x00000004ff027819 */ /* 0x000fc80000011403 */
[C---:B------:R-:W-:Y:S01]  /*0db0*/  LEA.HI R4, R3.reuse, R2, RZ, 0x1 ;  /* 0x0000000203047211 */ /* 0x040fe200078f08ff */
[----:B------:R-:W-:Y:S01]  /*0dc0*/  IMAD R19, R2, 0x8, R7 ;  /* 0x0000000802137824 */ /* 0x000fe200078e0207 */
[----:B------:R-:W-:Y:S02]  /*0dd0*/  LOP3.LUT R3, R3, 0xfffffff0, RZ, 0xc0, !PT ;  /* 0xfffffff003037812 */ /* 0x000fe400078ec0ff */
[----:B------:R-:W-:Y:S02]  /*0de0*/  LOP3.LUT R5, R4, 0x1ffffffe, RZ, 0xc0, !PT ;  /* 0x1ffffffe04057812 */ /* 0x000fe400078ec0ff */
[----:B------:R-:W-:Y:S01]  /*0df0*/  LEA.HI R4, R6, R6, RZ, 0x1 ;  /* 0x0000000606047211 */ /* 0x000fe200078f08ff */
[----:B------:R-:W-:Y:S01]  /*0e00*/  IMAD.IADD R3, R11, 0x1, -R3 ;  /* 0x000000010b037824 */ /* 0x000fe200078e0a03 */
[----:B------:R-:W-:Y:S01]  /*0e10*/  ULOP3.LUT UR5, UR5, 0x1, URZ, 0xfc, !UPT ;  /* 0x0000000105057892 */ /* 0x000fe2000f8efc3f */
[----:B------:R-:W-:Y:S01]  /*0e20*/  IMAD.IADD R5, R2, 0x1, -R5 ;  /* 0x0000000102057824 */ /* 0x000fe200078e0a05 */
[----:B------:R-:W-:-:S02]  /*0e30*/  LOP3.LUT R7, R4, 0x1ffffffe, RZ, 0xc0, !PT ;  /* 0x1ffffffe04077812 */ /* 0x000fc400078ec0ff */
[----:B------:R-:W-:Y:S01]  /*0e40*/  LEA.HI R2, R0, R11, RZ, 0x7 ;  /* 0x0000000b00027211 */ /* 0x000fe200078f38ff */
[----:B------:R-:W-:Y:S02]  /*0e50*/  IMAD.SHL.U32 R5, R5, 0x8, RZ ;  /* 0x0000000805057824 */ /* 0x000fe400078e00ff */
[----:B------:R-:W-:Y:S01]  /*0e60*/  IMAD.IADD R13, R6, 0x1, -R7 ;  /* 0x00000001060d7824 */ /* 0x000fe200078e0a07 */
[----:B------:R-:W-:Y:S01]  /*0e70*/  LOP3.LUT R4, R2, 0xffffff80, RZ, 0xc0, !PT ;  /* 0xffffff8002047812 */ /* 0x000fe200078ec0ff */
[----:B------:R-:W-:Y:S01]  /*0e80*/  IMAD.IADD R6, R24, 0x1, R12 ;  /* 0x0000000118067824 */ /* 0x000fe200078e020c */
[----:B------:R-:W-:-:S03]  /*0e90*/  SHF.R.S32.HI R23, RZ, 0x7, R2 ;  /* 0x00000007ff177819 */ /* 0x000fc60000011402 */
[----:B------:R-:W-:Y:S01]  /*0ea0*/  IMAD.IADD R21, R11, 0x1, -R4 ;  /* 0x000000010b157824 */ /* 0x000fe200078e0a04 */
[----:B------:R-:W-:Y:S02]  /*0eb0*/  SHF.R.S32.HI R7, RZ, 0x1f, R6 ;  /* 0x0000001fff077819 */ /* 0x000fe40000011406 */
[----:B------:R-:W-:Y:S02]  /*0ec0*/  LEA.HI R4, R0, R11, RZ, 0x5 ;  /* 0x0000000b00047211 */ /* 0x000fe400078f28ff */
[----:B------:R-:W-:Y:S02]  /*0ed0*/  SHF.R.S32.HI R0, RZ, 0x1f, R3 ;  /* 0x0000001fff007819 */ /* 0x000fe40000011403 */
[CC--:B------:R-:W-:Y:S02]  /*0ee0*/  LEA.HI R16, R7.reuse, R6.reuse, RZ, 0x3 ;  /* 0x0000000607107211 */ /* 0x0c0fe400078f18ff */
[----:B------:R-:W-:Y:S02]  /*0ef0*/  LEA.HI R18, R7, R6, RZ, 0x5 ;  /* 0x0000000607127211 */ /* 0x000fe400078f28ff */
[----:B------:R-:W-:-:S02]  /*0f00*/  SHF.R.S32.HI R9, RZ, 0x1f, R21 ;  /* 0x0000001fff097819 */ /* 0x000fc40000011415 */
[----:B------:R-:W-:Y:S02]  /*0f10*/  SHF.R.S32.HI R7, RZ, 0x5, R4 ;  /* 0x00000005ff077819 */ /* 0x000fe40000011404 */
[CC--:B------:R-:W-:Y:S02]  /*0f20*/  LEA.HI R4, R0.reuse, R3.reuse, RZ, 0x3 ;  /* 0x0000000300047211 */ /* 0x0c0fe400078f18ff */
[----:B------:R-:W-:Y:S01]  /*0f30*/  LEA.HI R0, R0, R3, RZ, 0x2 ;  /* 0x0000000300007211 */ /* 0x000fe200078f10ff */
[----:B------:R-:W-:Y:S01]  /*0f40*/  IMAD R20, R7, 0x10, R3 ;  /* 0x0000001007147824 */ /* 0x000fe200078e0203 */
[----:B------:R-:W-:Y:S01]  /*0f50*/  LEA.HI R10, R9, R21, RZ, 0x2 ;  /* 0x00000015090a7211 */ /* 0x000fe200078f10ff */
[----:B------:R-:W-:Y:S01]  /*0f60*/  IMAD.SHL.U32 R6, R4, 0x10, RZ ;  /* 0x0000001004067824 */ /* 0x000fe200078e00ff */
[----:B------:R-:W-:Y:S01]  /*0f70*/  LOP3.LUT R4, R0, 0x7fffffc, RZ, 0xc0, !PT ;  /* 0x07fffffc00047812 */ /* 0x000fe200078ec0ff */
[----:B------:R-:W-:Y:S01]  /*0f80*/  IMAD.U32 R2, R20, 0x20, R5 ;  /* 0x0000002014027824 */ /* 0x000fe200078e0005 */
[----:B------:R-:W-:-:S02]  /*0f90*/  SHF.R.S32.HI R11, RZ, 0x2, R10 ;  /* 0x00000002ff0b7819 */ /* 0x000fc4000001140a */
[----:B-1----:R-:W-:Y:S01]  /*0fa0*/  SHF.R.S32.HI R12, RZ, 0x1f, R10 ;  /* 0x0000001fff0c7819 */ /* 0x002fe2000001140a */
[----:B------:R-:W-:Y:S01]  /*0fb0*/  IMAD.IADD R4, R3, 0x1, -R4 ;  /* 0x0000000103047824 */ /* 0x000fe200078e0a04 */
[----:B------:R-:W-:Y:S01]  /*0fc0*/  SHF.R.S32.HI R0, RZ, 0x2, R0 ;  /* 0x00000002ff007819 */ /* 0x000fe20000011400 */
[----:B------:R-:W-:Y:S01]  /*0fd0*/  IMAD.IADD R3, R26, 0x1, -R8 ;  /* 0x000000011a037824 */ /* 0x000fe200078e0a08 */
[----:B------:R-:W-:Y:S01]  /*0fe0*/  LEA.HI R12, R12, R11, RZ, 0x3 ;  /* 0x0000000b0c0c7211 */ /* 0x000fe200078f18ff */
[----:B------:R0:W-:Y:S01]  /*0ff0*/  STL [R1+0x90], R2 ;  /* 0x0000900201007387 */ /* 0x0001e20000100800 */
[----:B------:R-:W-:Y:S01]  /*1000*/  LEA.HI R9, R9, R21, RZ, 0x5 ;  /* 0x0000001509097211 */ /* 0x000fe200078f28ff */
[----:B------:R-:W-:Y:S01]  /*1010*/  IMAD.SHL.U32 R0, R0, 0x40, RZ ;  /* 0x0000004000007824 */ /* 0x000fe200078e00ff */
[----:B------:R-:W-:Y:S01]  /*1020*/  LOP3.LUT R12, R12, 0xfffffff8, RZ, 0xc0, !PT ;  /* 0xfffffff80c0c7812 */ /* 0x000fe200078ec0ff */
[----:B------:R1:W-:Y:S01]  /*1030*/  STL [R1+0x60], R3 ;  /* 0x0000600301007387 */ /* 0x0003e20000100800 */
[----:B------:R-:W-:-:S02]  /*1040*/  LOP3.LUT R6, R6, 0x7fffff80, RZ, 0xc0, !PT ;  /* 0x7fffff8006067812 */ /* 0x000fc400078ec0ff */
[----:B------:R-:W-:Y:S01]  /*1050*/  LOP3.LUT R0, R0, 0x40, RZ, 0xc0, !PT ;  /* 0x0000004000007812 */ /* 0x000fe200078ec0ff */
[----:B------:R-:W-:Y:S01]  /*1060*/  IMAD.IADD R12, R11, 0x1, -R12 ;  /* 0x000000010b0c7824 */ /* 0x000fe200078e0a0c */
[----:B------:R-:W-:Y:S01]  /*1070*/  SHF.R.S32.HI R9, RZ, 0x5, R9 ;  /* 0x00000005ff097819 */ /* 0x000fe20000011409 */
[----:B0-----:R-:W-:Y:S01]  /*1080*/  IMAD.SHL.U32 R2, R3, 0x40, RZ ;  /* 0x0000004003027824 */ /* 0x001fe200078e00ff */
[----:B------:R-:W-:Y:S01]  /*1090*/  LOP3.LUT R5, R0, 0x8, R5, 0xf8, !PT ;  /* 0x0000000800057812 */ /* 0x000fe200078ef805 */
[----:B------:R-:W-:Y:S01]  /*10a0*/  IMAD R7, R7, 0x100, R6 ;  /* 0x0000010007077824 */ /* 0x000fe200078e0206 */
[----:B------:R-:W-:Y:S01]  /*10b0*/  SHF.R.U32.HI R0, RZ, 0x3, R0 ;  /* 0x00000003ff007819 */ /* 0x000fe20000011600 */
[----:B------:R-:W-:Y:S01]  /*10c0*/  IMAD R9, R9, 0x10, R12 ;  /* 0x0000001009097824 */ /* 0x000fe200078e020c */
[----:B------:R-:W-:Y:S01]  /*10d0*/  LOP3.LUT R11, R2, 0xc0, RZ, 0xc0, !PT ;  /* 0x000000c0020b7812 */ /* 0x000fe200078ec0ff */
[----:B------:R-:W-:Y:S01]  /*10e0*/  IMAD.HI R2, R23, 0x55555556, RZ ;  /* 0x5555555617027827 */ /* 0x000fe200078e02ff */
[----:B------:R-:W-:-:S02]  /*10f0*/  LOP3.LUT R0, R5, R0, RZ, 0x3c, !PT ;  /* 0x0000000005007212 */ /* 0x000fc400078e3cff */
[----:B------:R-:W-:Y:S01]  /*1100*/  SHF.R.U32.HI R8, RZ, 0x3, R11 ;  /* 0x00000003ff087819 */ /* 0x000fe2000001160b */
[----:B------:R-:W-:Y:S01]  /*1110*/  IMAD R7, R4, 0x10, R7 ;  /* 0x0000001004077824 */ /* 0x000fe200078e0207 */
[----:B------:R-:W-:Y:S01]  /*1120*/  LEA.HI R2, R2, R2, RZ, 0x1 ;  /* 0x0000000202027211 */ /* 0x000fe200078f08ff */
[----:B------:R-:W-:Y:S01]  /*1130*/  IMAD.SHL.U32 R6, R19, 0x20, RZ ;  /* 0x0000002013067824 */ /* 0x000fe200078e00ff */
[----:B------:R-:W-:Y:S01]  /*1140*/  STL [R1+0x14], R11 ;  /* 0x0000140b01007387 */ /* 0x000fe20000100800 */
[----:B------:R-:W-:Y:S01]  /*1150*/  IMAD.IADD R7, R0, 0x1, R7 ;  /* 0x0000000100077824 */ /* 0x000fe200078e0207 */
[C---:B------:R-:W-:Y:S01]  /*1160*/  LOP3.LUT R15, R11.reuse, 0x18, R15, 0xf8, !PT ;  /* 0x000000180b0f7812 */ /* 0x040fe200078ef80f */
[----:B------:R-:W-:Y:S01]  /*1170*/  IMAD R2, R2, -0x3, R23 ;  /* 0xfffffffd02027824 */ /* 0x000fe200078e0217 */
[----:B------:R-:W-:Y:S01]  /*1180*/  STL [R1+0x24], R6 ;  /* 0x0000240601007387 */ /* 0x000fe20000100800 */
[----:B------:R-:W-:Y:S01]  /*1190*/  IMAD.U32 R0, RZ, RZ, UR5 ;  /* 0x00000005ff007e24 */ /* 0x000fe2000f8e00ff */
[----:B------:R-:W-:Y:S01]  /*11a0*/  SHF.R.S32.HI R18, RZ, 0x5, R18 ;  /* 0x00000005ff127819 */ /* 0x000fe20000011412 */
[----:B------:R-:W-:Y:S01]  /*11b0*/  IMAD R5, R2, 0x40, R9 ;  /* 0x0000004002057824 */ /* 0x000fe200078e0209 */
[----:B------:R-:W-:Y:S01]  /*11c0*/  STL [R1+0x20], R8 ;  /* 0x0000200801007387 */ /* 0x000fe20000100800 */
[C---:B------:R-:W-:Y:S01]  /*11d0*/  VIADD R2, R24.reuse, 0x8 ;  /* 0x0000000818027836 */ /* 0x040fe20000000000 */
[----:B------:R-:W-:Y:S01]  /*11e0*/  SHF.R.S32.HI R9, RZ, 0x1f, R156 ;  /* 0x0000001fff097819 */ /* 0x000fe2000001149c */
[----:B------:R-:W-:Y:S01]  /*11f0*/  VIADD R9, R24, 0x18 ;  /* 0x0000001818097836 */ /* 0x000fe20000000000 */
[----:B------:R-:W-:Y:S01]  /*1200*/  STL [R1+0x88], R5 ;  /* 0x0000880501007387 */ /* 0x000fe20000100800 */
[----:B-1----:R-:W-:Y:S01]  /*1210*/  LOP3.LUT R3, R11, 0x18, R16, 0xf8, !PT ;  /* 0x000000180b037812 */ /* 0x002fe200078ef810 */
[--C-:B------:R-:W-:Y:S01]  /*1220*/  IMAD R17, R17, 0x1800, R6.reuse ;  /* 0x0000180011117824 */ /* 0x100fe200078e0206 */
[-C--:B------:R-:W-:Y:S01]  /*1230*/  LOP3.LUT R4, R15, R8.reuse, RZ, 0x3c, !PT ;  /* 0x000000080f047212 */ /* 0x080fe200078e3cff */
[----:B------:R-:W-:Y:S01]  /*1240*/  STL [R1+0x74], RZ ;  /* 0x000074ff01007387 */ /* 0x000fe20000100800 */
[----:B------:R-:W-:Y:S01]  /*1250*/  LOP3.LUT R3, R3, R8, RZ, 0x3c, !PT ;  /* 0x0000000803037212 */ /* 0x000fe200078e3cff */
[----:B------:R-:W-:Y:S01]  /*1260*/  IMAD R18, R18, 0x1800, R6 ;  /* 0x0000180012127824 */ /* 0x000fe200078e0206 */
[----:B------:R-:W-:Y:S01]  /*1270*/  LOP3.LUT R10, R10, 0x7ffffffc, RZ, 0xc0, !PT ;  /* 0x7ffffffc0a0a7812 */ /* 0x000fe200078ec0ff */
[----:B------:R-:W-:Y:S01]  /*1280*/  STL [R1+0x10], RZ ;  /* 0x000010ff01007387 */ /* 0x000fe20000100800 */
[----:B------:R-:W-:-:S02]  /*1290*/  IMAD.IADD R4, R17, 0x1, R4 ;  /* 0x0000000111047824 */ /* 0x000fc400078e0204 */
[----:B------:R-:W-:Y:S01]  /*12a0*/  IMAD.IADD R3, R18, 0x1, R3 ;  /* 0x0000000112037824 */ /* 0x000fe200078e0203 */
[----:B------:R0:W-:Y:S01]  /*12b0*/  STL [R1+0x2c], R0 ;  /* 0x00002c0001007387 */ /* 0x0001e20000100800 */
[----:B------:R-:W-:Y:S01]  /*12c0*/  IMAD R23, R7, 0x2, R22 ;  /* 0x0000000207177824 */ /* 0x000fe200078e0216 */
[----:B------:R-:W-:Y:S02]  /*12d0*/  LEA R4, R4, UR4, 0x1 ;  /* 0x0000000404047c11 */ /* 0x000fe4000f8e08ff */
[----:B------:R-:W-:Y:S04]  /*12e0*/  STL [R1+0x4], RZ ;  /* 0x000004ff01007387 */ /* 0x000fe80000100800 */
[----:B------:R-:W-:Y:S01]  /*12f0*/  STL [R1+0x8], R14 ;  /* 0x0000080e01007387 */ /* 0x000fe20000100800 */
[----:B0-----:R-:W-:-:S03]  /*1300*/  IMAD.U32 R0, RZ, RZ, UR4 ;  /* 0x00000004ff007e24 */ /* 0x001fc6000f8e00ff */
[----:B------:R0:W-:Y:S04]  /*1310*/  STL [R1+0x40], R2 ;  /* 0x0000400201007387 */ /* 0x0001e80000100800 */
[----:B------:R1:W-:Y:S04]  /*1320*/  STL [R1+0x8c], R0 ;  /* 0x00008c0001007387 */ /* 0x0003e80000100800 */
[----:B------:R2:W-:Y:S01]  /*1330*/  STL [R1+0x48], R9 ;  /* 0x0000480901007387 */ /* 0x0005e20000100800 */
[C-C-:B0-----:R-:W-:Y:S02]  /*1340*/  LOP3.LUT R2, R11.reuse, 0x18, R14.reuse, 0xf8, !PT ;  /* 0x000000180b027812 */ /* 0x141fe400078ef80e */
[----:B-1----:R-:W-:-:S02]  /*1350*/  LOP3.LUT R0, R11, 0x8, R14, 0xf8, !PT ;  /* 0x000000080b007812 */ /* 0x002fc400078ef80e */
[-C--:B------:R-:W-:Y:S01]  /*1360*/  LOP3.LUT R2, R2, R8.reuse, RZ, 0x3c, !PT ;  /* 0x0000000802027212 */ /* 0x080fe200078e3cff */
[----:B--2---:R-:W-:Y:S01]  /*1370*/  VIADD R9, R24, 0x28 ;  /* 0x0000002818097836 */ /* 0x004fe20000000000 */
[----:B------:R-:W-:Y:S02]  /*1380*/  LOP3.LUT R0, R0, R8, RZ, 0x3c, !PT ;  /* 0x0000000800007212 */ /* 0x000fe400078e3cff */
[----:B------:R-:W-:Y:S01]  /*1390*/  SHF.R.S32.HI R8, RZ, 0x3, R16 ;  /* 0x00000003ff087819 */ /* 0x000fe20000011410 */
[C---:B------:R-:W-:Y:S01]  /*13a0*/  IMAD.IADD R2, R6.reuse, 0x1, R2 ;  /* 0x0000000106027824 */ /* 0x040fe200078e0202 */
[----:B------:R0:W-:Y:S01]  /*13b0*/  STL [R1+0x4c], R9 ;  /* 0x00004c0901007387 */ /* 0x0001e20000100800 */
[----:B------:R-:W-:Y:S01]  /*13c0*/  IMAD.IADD R6, R6, 0x1, R0 ;  /* 0x0000000106067824 */ /* 0x000fe200078e0200 */
[----:B------:R-:W-:Y:S02]  /*13d0*/  LEA R0, R3, UR4, 0x1 ;  /* 0x0000000403007c11 */ /* 0x000fe4000f8e08ff */
[----:B------:R-:W-:Y:S01]  /*13e0*/  LEA R2, R2, UR4, 0x1 ;  /* 0x0000000402027c11 */ /* 0x000fe2000f8e08ff */
[----:B0-----:R-:W-:-:S05]  /*13f0*/  IMAD.IADD R9, R21, 0x1, -R10 ;  /* 0x0000000115097824 */ /* 0x001fca00078e0a0a */
[----:B------:R-:W-:Y:S04]  /*1400*/  STL [R1+0x64], R9 ;  /* 0x0000640901007387 */ /* 0x000fe80000100800 */
[----:B------:R-:W-:Y:S04]  /*1410*/  STL [R1+0x78], R8 ;  /* 0x0000780801007387 */ /* 0x000fe80000100800 */
[----:B------:R-:W-:Y:S04]  /*1420*/  STL [R1+0x5c], R6 ;  /* 0x00005c0601007387 */ /* 0x000fe80000100800 */
[----:B------:R-:W-:Y:S04]  /*1430*/  STL [R1+0x80], R4 ;  /* 0x0000800401007387 */ /* 0x000fe80000100800 */
[----:B------:R0:W-:Y:S04]  /*1440*/  STL [R1+0x7c], R0 ;  /* 0x00007c0001007387 */ /* 0x0001e80000100800 */
[----:B------:R1:W-:Y:S01]  /*1450*/  STL [R1+0x84], R2 ;  /* 0x0000840201007387 */ /* 0x0003e20000100800 */
[----:B0-----:R-:W-:-:S05]  /*1460*/  IMAD R0, R13, 0x8, R5 ;  /* 0x000000080d007824 */ /* 0x001fca00078e0205 */
[----:B------:R1:W-:Y:S02]  /*1470*/  STL [R1+0x68], R0 ;  /* 0x0000680001007387 */ /* 0x0003e40000100800 */
.L_x_12382:
[----:B01--4-:R-:W0:Y:S02]  /*1480*/  LDC.64 R2, c[0x0][0xc88] ;  /* 0x00032200ff027b82 */ /* 0x013e240000000a00 */
        /* <DEDUP_REMOVED lines=29> */
[----:B------:R-:W2:Y:S01]  /*1660*/  @P2 LDG.E R10, desc[UR60][R6.64] ;  /* 0x0000003c060a2981 */ /* 0x000ea2000c1e1900 */
        /* <DEDUP_REMOVED lines=10> */
[----:B--2---:R0:W-:Y:S01]  /*1710*/  STL [R1+0x50], R10 ;  /* 0x0000500a01007387 */ /* 0x0041e20000100800 */
[----:B------:R-:W-:Y:S05]  /*1720*/  @P2 BRA `(.L_x_12236) ;  /* 0x0000000000282947 */ /* 0x000fea0003800000 */
[----:B------:R-:W-:Y:S02]  /*1730*/  ULDC.64 UR4, c[0x0][0xa00] ;  /* 0x0002800000047ab9 */ /* 0x000fe40000000a00 */
[----:B------:R-:W-:-:S04]  /*1740*/  ISETP.NE.U32.AND P1, PT, RZ, UR4, PT ;  /* 0x00000004ff007c0c */ /* 0x000fc8000bf25070 */
[----:B------:R-:W-:-:S13]  /*1750*/  ISETP.NE.AND.EX P1, PT, RZ, UR5, PT, P1 ;  /* 0x00000005ff007c0c */ /* 0x000fda000bf25310 */
[----:B------:R-:W-:Y:S05]  /*1760*/  @!P1 BRA `(.L_x_12236) ;  /* 0x0000000000189947 */ /* 0x000fea0003800000 */
[----:B0-----:R-:W0:Y:S02]  /*1770*/  LDC.64 R4, c[0x0][0xa00] ;  /* 0x00028000ff047b82 */ /* 0x001e240000000a00 */
[----:B0-----:R-:W-:-:S05]  /*1780*/  IMAD.WIDE R4, R19, 0x4, R4 ;  /* 0x0000000413047825 */ /* 0x001fca00078e0204 */
[----:B------:R-:W2:Y:S04]  /*1790*/  LDG.E R0, desc[UR60][R4.64] ;  /* 0x0000003c04007981 */ /* 0x000ea8000c1e1900 */
[----:B------:R-:W2:Y:S02]  /*17a0*/  LDG.E R7, desc[UR60][R4.64+0x4] ;  /* 0x0000043c04077981 */ /* 0x000ea4000c1e1900 */
[----:B--2---:R-:W-:-:S05]  /*17b0*/  IMAD.IADD R10, R7, 0x1, -R0 ;  /* 0x00000001070a7824 */ /* 0x004fca00078e0a00 */
[----:B------:R1:W-:Y:S02]  /*17c0*/  STL [R1+0x50], R10 ;  /* 0x0000500a01007387 */ /* 0x0003e40000100800 */
.L_x_12236:
[----:B------:R-:W-:Y:S01]  /*17d0*/  ULDC.64 UR4, c[0x0][0xa20] ;  /* 0x0002880000047ab9 */ /* 0x000fe20000000a00 */
[----:B------:R2:W-:Y:S01]  /*17e0*/  STL [R1+0x70], R106 ;  /* 0x0000706a01007387 */ /* 0x0005e20000100800 */
[----:B------:R-:W-:-:S04]  /*17f0*/  ISETP.NE.U32.AND P1, PT, RZ, UR4, PT ;  /* 0x00000004ff007c0c */ /* 0x000fc8000bf25070 */
[----:B------:R-:W-:-:S13]  /*1800*/  ISETP.NE.AND.EX P1, PT, RZ, UR5, PT, P1 ;  /* 0x00000005ff007c0c */ /* 0x000fda000bf25310 */
[----:B--2---:R-:W-:Y:S05]  /*1810*/  @!P1 BRA `(.L_x_12237) ;  /* 0x0000000000109947 */ /* 0x004fea0003800000 */
[----:B0-----:R-:W-:-:S04]  /*1820*/  IADD3 R4, P0, R24, UR4, RZ ;  /* 0x0000000418047c10 */ /* 0x001fc8000ff1e0ff */
[----:B------:R-:W-:-:S05]  /*1830*/  IADD3.X R5, R25, UR5, RZ, P0, !PT ;  /* 0x0000000519057c10 */ /* 0x000fca00087fe4ff */
[----:B------:R2:W5:Y:S01]  /*1840*/  LDG.E R18, desc[UR60][R4.64] ;  /* 0x0000003c04127981 */ /* 0x000562000c1e1900 */
[----:B------:R-:W-:Y:S05]  /*1850*/  BRA `(.L_x_12238) ;  /* 0x0000000000107947 */ /* 0x000fea0003800000 */
.L_x_12237:
[----:B------:R-:W-:Y:S05]  /*1860*/  @!P0 BRA `(.L_x_12238) ;  /* 0x00000000000c8947 */ /* 0x000fea0003800000 */
[----:B0-----:R-:W2:Y:S04]  /*1870*/  LDG.E R5, desc[UR60][R8.64] ;  /* 0x0000003c08057981 */ /* 0x001ea8000c1e1900 */
[----:B------:R-:W2:Y:S02]  /*1880*/  LDG.E R18, desc[UR60][R8.64+0x4] ;  /* 0x0000043c08127981 */ /* 0x000ea4000c1e1900 */
[----:B--2---:R-:W-:-:S07]  /*1890*/  IMAD.IADD R18, R18, 0x1, -R5 ;  /* 0x0000000112127824 */ /* 0x004fce00078e0a05 */
.L_x_12238:
[----:B------:R-:W-:Y:S01]  /*18a0*/  ULDC.64 UR4, c[0x0][0xa10] ;  /* 0x0002840000047ab9 */ /* 0x000fe20000000a00 */
[----:B0-----:R-:W0:Y:S01]  /*18b0*/  LDC R8, c[0x0][0x448] ;  /* 0x00011200ff087b82 */ /* 0x001e220000000800 */
[----:B------:R-:W-:-:S04]  /*18c0*/  ISETP.NE.U32.AND P0, PT, RZ, UR4, PT ;  /* 0x00000004ff007c0c */ /* 0x000fc8000bf05070 */
[----:B------:R-:W-:Y:S01]  /*18d0*/  ISETP.NE.AND.EX P0, PT, RZ, UR5, PT, P0 ;  /* 0x00000005ff007c0c */ /* 0x000fe2000bf05300 */
[----:B------:R-:W-:-:S12]  /*18e0*/  ULDC.64 UR4, c[0x0][0xa30] ;  /* 0x00028c0000047ab9 */ /* 0x000fd80000000a00 */
[----:B--2---:R-:W2:Y:S02]  /*18f0*/  @P0 LDC.64 R4, c[0x0][0xa10] ;  /* 0x00028400ff040b82 */ /* 0x004ea40000000a00 */
[----:B--2---:R-:W-:-:S05]  /*1900*/  @P0 IMAD.WIDE R4, R19, 0x4, R4 ;  /* 0x0000000413040825 */ /* 0x004fca00078e0204 */
        /* <DEDUP_REMOVED lines=8> */
[----:B0-----:R-:W-:Y:S01]  /*1990*/  ISETP.NE.AND P1, PT, R8, 0x1, PT ;  /* 0x000000010800780c */ /* 0x001fe20003f25270 */
[----:B------:R-:W-:Y:S02]  /*19a0*/  IMAD R12, R105, 0xc0, RZ ;  /* 0x000000c0690c7824 */ /* 0x000fe400078e02ff */
[----:B------:R-:W-:Y:S02]  /*19b0*/  IMAD.IADD R8, R18, 0x1, -R3 ;  /* 0x0000000112087824 */ /* 0x000fe400078e0a03 */
[----:B---3--:R-:W-:Y:S01]  /*19c0*/  VIADD R4, R12, 0xbf ;  /* 0x000000bf0c047836 */ /* 0x008fe20000000000 */
[----:B------:R0:W-:Y:S01]  /*19d0*/  STL [R1+0x58], R12 ;  /* 0x0000580c01007387 */ /* 0x0001e20000100800 */
[----:B------:R-:W-:-:S05]  /*19e0*/  IMAD.MOV R78, RZ, RZ, -R8 ;  /* 0x000000ffff4e7224 */ /* 0x000fca00078e0a08 */
[----:B------:R-:W-:Y:S01]  /*19f0*/  VIMNMX R78, RZ, R78, !PT ;  /* 0x0000004eff4e7248 */ /* 0x000fe20007fe0100 */
[----:B------:R-:W3:Y:S08]  /*1a00*/  @P1 LDC R11, c[0x0][0x44c] ;  /* 0x00011300ff0b1b82 */ /* 0x000ef00000000800 */
[----:B------:R-:W1:Y:S01]  /*1a10*/  @P1 LDC R5, c[0x0][0x450] ;  /* 0x00011400ff051b82 */ /* 0x000e620000000800 */
[----:B--2---:R-:W-:-:S02]  /*1a20*/  @P0 IMAD.IADD R2, R9, 0x1, -R0 ;  /* 0x0000000109020824 */ /* 0x004fc400078e0a00 */
[----:B---3--:R-:W-:-:S04]  /*1a30*/  @P1 IMAD.HI.U32 R0, R4, R11, RZ ;  /* 0x0000000b04001227 */ /* 0x008fc800078e00ff */
[----:B----4-:R-:W-:Y:S01]  /*1a40*/  IMAD.IADD R6, R8, 0x1, R2 ;  /* 0x0000000108067824 */ /* 0x010fe200078e0202 */
[----:B-1----:R-:W-:-:S03]  /*1a50*/  @P1 SHF.R.U32.HI R4, RZ, R5, R0 ;  /* 0x00000005ff041219 */ /* 0x002fc60000011600 */
[C---:B------:R-:W-:Y:S01]  /*1a60*/  VIADD R0, R6.reuse, 0x8f ;  /* 0x0000008f06007836 */ /* 0x040fe20000000000 */
[----:B------:R-:W-:Y:S01]  /*1a70*/  IADD3 R109, R6, 0x90, -R10 ;  /* 0x00000090066d7810 */ /* 0x000fe20007ffe80a */
[----:B------:R0:W-:Y:S02]  /*1a80*/  STL [R1+0x54], R6 ;  /* 0x0000540601007387 */ /* 0x0001e40000100800 */
        /* <DEDUP_REMOVED lines=41> */
.L_x_12241:
[----:B------:R-:W-:Y:S05]  /*1d20*/  BSYNC B6 ;  /* 0x0000000000067941 */ /* 0x000fea0003800000 */
.L_x_12240:
        /* <DEDUP_REMOVED lines=20> */
.L_x_12243:
[----:B------:R-:W-:Y:S05]  /*1e70*/  BSYNC B6 ;  /* 0x0000000000067941 */ /* 0x000fea0003800000 */
.L_x_12242:
[----:B------:R-:W-:Y:S01]  /*1e80*/  ULDC.64 UR4, c[0x0][0x9f8] ;  /* 0x00027e0000047ab9 */ /* 0x000fe20000000a00 */
[----:B------:R-:W2:Y:S01]  /*1e90*/  LDL.64 R26, [R1+0x8] ;  /* 0x00000800011a7983 */ /* 0x000ea20000100a00 */
[----:B------:R-:W-:Y:S01]  /*1ea0*/  ISETP.NE.U32.AND P0, PT, RZ, UR4, PT ;  /* 0x00000004ff007c0c */ /* 0x000fe2000bf05070 */
[----:B------:R-:W0:Y:S02]  /*1eb0*/  LDC.64 R68, c[0x0][0x408] ;  /* 0x00010200ff447b82 */ /* 0x000e240000000a00 */
[----:B------:R-:W2:Y:S01]  /*1ec0*/  LDL.64 R34, [R1+0x8] ;  /* 0x0000080001227983 */ /* 0x000ea20000100a00 */
[----:B------:R-:W-:-:S05]  /*1ed0*/  ISETP.NE.AND.EX P0, PT, RZ, UR5, PT, P0 ;  /* 0x00000005ff007c0c */ /* 0x000fca000bf05300 */
[----:B------:R-:W1:Y:S01]  /*1ee0*/  LDC.64 R30, c[0x0][0x300] ;  /* 0x0000c000ff1e7b82 */ /* 0x000e620000000a00 */
[----:B------:R-:W-:Y:S01]  /*1ef0*/  IMAD.IADD R77, R77, 0x1, R18 ;  /* 0x000000014d4d7824 */ /* 0x000fe200078e0212 */
[----:B------:R-:W-:-:S06]  /*1f00*/  ULDC.64 UR6, c[0x0][0xa08] ;  /* 0x0002820000067ab9 */ /* 0x000fcc0000000a00 */
[----:B------:R-:W-:Y:S01]  /*1f10*/  @P0 IADD3 R4, P1, R24, UR4, RZ ;  /* 0x0000000418040c10 */ /* 0x000fe2000ff3e0ff */
[----:B------:R-:W3:Y:S01]  /*1f20*/  S2R R20, SR_TID.X ;  /* 0x0000000000147919 */ /* 0x000ee20000002100 */
[----:B------:R-:W4:Y:S02]  /*1f30*/  LDC.64 R74, c[0x0][0x3f8] ;  /* 0x0000fe00ff4a7b82 */ /* 0x000f240000000a00 */
[----:B------:R-:W-:Y:S01]  /*1f40*/  @P0 IADD3.X R5, R25, UR5, RZ, P1, !PT ;  /* 0x0000000519050c10 */ /* 0x000fe20008ffe4ff */
[----:B------:R-:W4:Y:S01]  /*1f50*/  LDL.LU R24, [R1] ;  /* 0x0000000001187983 */ /* 0x000f220000300800 */
[----:B------:R-:W-:Y:S01]  /*1f60*/  SHF.R.S32.HI R11, RZ, 0x1f, R77 ;  /* 0x0000001fff0b7819 */ /* 0x000fe2000001144d */
[----:B------:R-:W-:Y:S02]  /*1f70*/  ULDC.64 UR4, c[0x0][0x308] ;  /* 0x0000c20000047ab9 */ /* 0x000fe40000000a00 */
[----:B------:R-:W4:Y:S04]  /*1f80*/  LDL.64 R14, [R1+0x18] ;  /* 0x00001800010e7983 */ /* 0x000f280000100a00 */
[----:B------:R-:W4:Y:S04]  /*1f90*/  LDL.64 R36, [R1+0x18] ;  /* 0x0000180001247983 */ /* 0x000f280000100a00 */
[----:B------:R0:W4:Y:S01]  /*1fa0*/  @P0 LDG.E R19, desc[UR60][R4.64] ;  /* 0x0000003c04130981 */ /* 0x000122000c1e1900 */
[-C--:B-1----:R-:W-:Y:S01]  /*1fb0*/  IMAD R0, R11, R30.reuse, RZ ;  /* 0x0000001e0b007224 */ /* 0x082fe200078e02ff */
[----:B------:R-:W-:Y:S01]  /*1fc0*/  ISETP.NE.U32.AND P0, PT, RZ, UR6, PT ;  /* 0x00000006ff007c0c */ /* 0x000fe2000bf05070 */
[----:B------:R-:W-:Y:S01]  /*1fd0*/  IMAD.WIDE.U32 R6, R77, R30, RZ ;  /* 0x0000001e4d067225 */ /* 0x000fe200078e00ff */
[----:B------:R-:W-:-:S02]  /*1fe0*/  SHF.R.S32.HI R8, RZ, 0x1f, R106 ;  /* 0x0000001fff087819 */ /* 0x000fc4000001146a */
[----:B------:R-:W-:Y:S01]  /*1ff0*/  ISETP.NE.AND.EX P0, PT, RZ, UR7, PT, P0 ;  /* 0x00000007ff007c0c */ /* 0x000fe2000bf05300 */
[----:B------:R-:W-:-:S04]  /*2000*/  IMAD R3, R77, R31, R0 ;  /* 0x0000001f4d037224 */ /* 0x000fc800078e0200 */
[----:B------:R-:W-:Y:S02]  /*2010*/  IMAD.IADD R7, R7, 0x1, R3 ;  /* 0x0000000107077824 */ /* 0x000fe400078e0203 */
[----:B------:R-:W-:Y:S02]  /*2020*/  IMAD R3, R8, UR4, RZ ;  /* 0x0000000408037c24 */ /* 0x000fe4000f8e02ff */
[C---:B0-----:R-:W-:Y:S01]  /*2030*/  IMAD.WIDE.U32 R4, R106.reuse, UR4, R6 ;  /* 0x000000046a047c25 */ /* 0x041fe2000f8e0006 */
[----:B---3--:R-:W-:Y:S02]  /*2040*/  SHF.R.U32.HI R33, RZ, 0x7, R20 ;  /* 0x00000007ff217819 */ /* 0x008fe40000011614 */
[----:B------:R-:W3:Y:S01]  /*2050*/  LDL R20, [R1+0x14] ;  /* 0x0000140001147983 */ /* 0x000ee20000100800 */
[----:B------:R-:W-:Y:S01]  /*2060*/  IMAD R3, R106, UR5, R3 ;  /* 0x000000056a037c24 */ /* 0x000fe2000f8e0203 */
[----:B------:R-:W-:Y:S01]  /*2070*/  ISETP.NE.AND P6, PT, R33, 0x1, PT ;  /* 0x000000012100780c */ /* 0x000fe20003fc5270 */
[----:B------:R-:W-:-:S02]  /*2080*/  ULDC.64 UR4, c[0x0][0x310] ;  /* 0x0000c40000047ab9 */ /* 0x000fc40000000a00 */
[----:B------:R-:W-:Y:S02]  /*2090*/  IMAD.IADD R5, R5, 0x1, R3 ;  /* 0x0000000105057824 */ /* 0x000fe400078e0203 */
[----:B--2---:R-:W-:-:S05]  /*20a0*/  IMAD.MOV.U32 R34, RZ, RZ, R26 ;  /* 0x000000ffff227224 */ /* 0x004fca00078e001a */
[----:B------:R-:W-:-:S05]  /*20b0*/  SHF.R.S32.HI R35, RZ, 0x1f, R34 ;  /* 0x0000001fff237819 */ /* 0x000fca0000011422 */
[----:B------:R-:W-:Y:S01]  /*20c0*/  STL [R1+0xc], R35 ;  /* 0x00000c2301007387 */ /* 0x000fe20000100800 */
[----:B------:R-:W-:Y:S01]  /*20d0*/  SHF.R.S32.HI R32, RZ, 0x1f, R156 ;  /* 0x0000001fff207819 */ /* 0x000fe2000001149c */
[----:B----4-:R-:W0:Y:S01]  /*20e0*/  LDC R15, c[0x0][0x3f4] ;  /* 0x0000fd00ff0f7b82 */ /* 0x010e220000000800 */
[----:B------:R-:W-:Y:S01]  /*20f0*/  IMAD.MOV.U32 R36, RZ, RZ, R14 ;  /* 0x000000ffff247224 */ /* 0x000fe200078e000e */
[----:B------:R-:W-:-:S04]  /*2100*/  SHF.R.S32.HI R0, RZ, 0x1f, R19 ;  /* 0x0000001fff007819 */ /* 0x000fc80000011413 */
[--C-:B------:R-:W-:Y:S02]  /*2110*/  SHF.R.S32.HI R37, RZ, 0x1f, R36.reuse ;  /* 0x0000001fff257819 */ /* 0x100fe40000011424 */
[----:B------:R-:W-:Y:S02]  /*2120*/  SEL R13, R0, RZ, !P0 ;  /* 0x000000ff000d7207 */ /* 0x000fe40004000000 */
[----:B------:R-:W-:Y:S01]  /*2130*/  SEL R21, R19, RZ, !P0 ;  /* 0x000000ff13157207 */ /* 0x000fe20004000000 */
[----:B------:R1:W-:Y:S01]  /*2140*/  STL [R1+0x1c], R37 ;  /* 0x00001c2501007387 */ /* 0x0003e20000100800 */
[----:B------:R-:W-:-:S03]  /*2150*/  IMAD.WIDE.U32 R66, R156, R68, R36 ;  /* 0x000000449c427225 */ /* 0x000fc600078e0024 */
[----:B------:R-:W2:Y:S01]  /*2160*/  LDL R38, [R1+0x24] ;  /* 0x0000240001267983 */ /* 0x000ea20000100800 */
[----:B------:R-:W-:-:S03]  /*2170*/  IMAD.WIDE.U32 R72, R156, R74, R36 ;  /* 0x0000004a9c487225 */ /* 0x000fc600078e0024 */
[----:B------:R-:W4:Y:S01]  /*2180*/  LDL R36, [R1+0x60] ;  /* 0x0000600001247983 */ /* 0x000f220000100800 */
[----:B------:R-:W-:-:S03]  /*2190*/  IMAD R0, R13, UR4, RZ ;  /* 0x000000040d007c24 */ /* 0x000fc6000f8e02ff */
[----:B-1----:R-:W2:Y:S01]  /*21a0*/  LDL R37, [R1+0x20] ;  /* 0x0000200001257983 */ /* 0x002ea20000100800 */
[C---:B------:R-:W-:Y:S02]  /*21b0*/  IMAD R3, R21.reuse, UR5, R0 ;  /* 0x0000000515037c24 */ /* 0x040fe4000f8e0200 */
[----:B------:R-:W-:Y:S02]  /*21c0*/  VIADD R0, R34, 0x10 ;  /* 0x0000001022007836 */ /* 0x000fe40000000000 */
[----:B------:R-:W-:Y:S01]  /*21d0*/  IMAD.WIDE.U32 R26, R21, UR4, R4 ;  /* 0x00000004151a7c25 */ /* 0x000fe2000f8e0004 */
[----:B------:R-:W-:Y:S05]  /*21e0*/  @!P6 WARPSYNC.ALL ;  /* 0x000000000000e948 */ /* 0x000fea0003800000 */
[----:B------:R-:W-:Y:S01]  /*21f0*/  ULDC.64 UR6, c[0x0][0x330] ;  /* 0x0000cc0000067ab9 */ /* 0x000fe20000000a00 */
[----:B------:R-:W-:Y:S01]  /*2200*/  ULDC UR4, c[0x0][0x2f4] ;  /* 0x0000bd0000047ab9 */ /* 0x000fe20000000800 */
        /* <DEDUP_REMOVED lines=25> */
[----:B------:R-:W-:Y:S02]  /*23a0*/  SEL R9, RZ, 0x8, P1 ;  /* 0x00000008ff097807 */ /* 0x000fe40000800000 */
[----:B------:R-:W-:Y:S02]  /*23b0*/  ISETP.GE.AND P0, PT, R6, UR4, PT ;  /* 0x0000000406007c0c */ /* 0x000fe4000bf06270 */
[----:B------:R-:W-:Y:S02]  /*23c0*/  LOP3.LUT R7, R9, R7, R8, 0xfe, !PT ;  /* 0x0000000709077212 */ /* 0x000fe400078efe08 */
[----:B------:R-:W-:Y:S01]  /*23d0*/  SEL R14, RZ, 0x10, P0 ;  /* 0x00000010ff0e7807 */ /* 0x000fe20000000000 */
[----:B------:R-:W-:Y:S01]  /*23e0*/  IMAD R13, R13, UR6, RZ ;  /* 0x000000060d0d7c24 */ /* 0x000fe2000f8e02ff */
[-C--:B0-----:R-:W-:Y:S02]  /*23f0*/  ISETP.GE.AND P0, PT, R34, R15.reuse, PT ;  /* 0x0000000f2200720c */ /* 0x081fe40003f06270 */
[----:B------:R-:W-:Y:S01]  /*2400*/  LOP3.LUT R14, R7, R14, RZ, 0xfc, !PT ;  /* 0x0000000e070e7212 */ /* 0x000fe200078efcff */
[----:B------:R-:W-:Y:S01]  /*2410*/  IMAD R7, R32, R74, RZ ;  /* 0x0000004a20077224 */ /* 0x000fe200078e02ff */
[-C--:B------:R-:W-:Y:S01]  /*2420*/  ISETP.GE.AND P3, PT, R4, R15.reuse, PT ;  /* 0x0000000f0400720c */ /* 0x080fe20003f66270 */
[----:B------:R-:W-:Y:S01]  /*2430*/  IMAD.WIDE.U32 R64, R156, R68, R34 ;  /* 0x000000449c407225 */ /* 0x000fe200078e0022 */
[----:B------:R-:W-:-:S03]  /*2440*/  ISETP.GE.AND P1, PT, R0, R15, PT ;  /* 0x0000000f0000720c */ /* 0x000fc60003f26270 */
[C---:B------:R-:W-:Y:S02]  /*2450*/  IMAD R13, R21.reuse, UR7, R13 ;  /* 0x00000007150d7c24 */ /* 0x040fe4000f8e020d */
[----:B------:R-:W-:Y:S01]  /*2460*/  IMAD.WIDE.U32 R28, R21, UR6, R28 ;  /* 0x00000006151c7c25 */ /* 0x000fe2000f8e001c */
[----:B------:R-:W-:-:S03]  /*2470*/  SEL R9, R15, RZ, P1 ;  /* 0x000000ff0f097207 */ /* 0x000fc60000800000 */
[----:B------:R-:W-:Y:S01]  /*2480*/  IMAD R21, R156, R75, R7 ;  /* 0x0000004b9c157224 */ /* 0x000fe200078e0207 */
[----:B------:R-:W-:Y:S01]  /*2490*/  SEL R7, R15, RZ, P0 ;  /* 0x000000ff0f077207 */ /* 0x000fe20000000000 */
[----:B------:R-:W-:Y:S02]  /*24a0*/  IMAD.IADD R65, R65, 0x1, R19 ;  /* 0x0000000141417824 */ /* 0x000fe400078e0213 */
[----:B------:R-:W-:Y:S01]  /*24b0*/  IMAD.IADD R67, R19, 0x1, R67 ;  /* 0x0000000113437824 */ /* 0x000fe200078e0243 */
[----:B------:R-:W-:Y:S01]  /*24c0*/  SEL R19, R15, RZ, P3 ;  /* 0x000000ff0f137207 */ /* 0x000fe20001800000 */
[----:B------:R-:W-:Y:S01]  /*24d0*/  IMAD.IADD R8, R34, 0x1, R7 ;  /* 0x0000000122087824 */ /* 0x000fe200078e0207 */
[----:B------:R-:W-:Y:S01]  /*24e0*/  LOP3.LUT R24, R24, 0xfffffffe, RZ, 0xc0, !PT ;  /* 0xfffffffe18187812 */ /* 0x000fe200078ec0ff */
[----:B------:R-:W-:-:S04]  /*24f0*/  IMAD.WIDE.U32 R70, R156, R74, R34 ;  /* 0x0000004a9c467225 */ /* 0x000fc800078e0022 */
[----:B------:R-:W-:Y:S02]  /*2500*/  IMAD.IADD R18, R4, 0x1, R19 ;  /* 0x0000000104127824 */ /* 0x000fe400078e0213 */
[----:B------:R-:W-:Y:S01]  /*2510*/  IMAD.IADD R12, R0, 0x1, R9 ;  /* 0x00000001000c7824 */ /* 0x000fe200078e0209 */
[----:B------:R-:W-:Y:S01]  /*2520*/  SHF.R.S32.HI R9, RZ, 0x1f, R8 ;  /* 0x0000001fff097819 */ /* 0x000fe20000011408 */
[----:B------:R-:W-:Y:S01]  /*2530*/  IMAD.IADD R71, R71, 0x1, R21 ;  /* 0x0000000147477824 */ /* 0x000fe200078e0215 */
[----:B------:R-:W-:Y:S01]  /*2540*/  @P3 LOP3.LUT R24, R24, 0x1, RZ, 0xfc, !PT ;  /* 0x0000000118183812 */ /* 0x000fe200078efcff */
[----:B------:R-:W-:Y:S01]  /*2550*/  IMAD.IADD R73, R21, 0x1, R73 ;  /* 0x0000000115497824 */ /* 0x000fe200078e0249 */
[----:B------:R-:W-:Y:S02]  /*2560*/  SHF.R.S32.HI R21, RZ, 0x1f, R18 ;  /* 0x0000001fff157819 */ /* 0x000fe40000011412 */
[----:B------:R-:W-:Y:S02]  /*2570*/  SHF.R.S32.HI R19, RZ, 0x1f, R12 ;  /* 0x0000001fff137819 */ /* 0x000fe4000001140c */
[----:B------:R-:W-:-:S02]  /*2580*/  LEA.HI R7, R9, R8, RZ, 0x3 ;  /* 0x0000000809077211 */ /* 0x000fc400078f18ff */
[----:B------:R-:W-:Y:S02]  /*2590*/  LEA.HI R10, R9, R8, RZ, 0x5 ;  /* 0x00000008090a7211 */ /* 0x000fe400078f28ff */
[----:B------:R-:W-:Y:S02]  /*25a0*/  LEA.HI R9, R21, R18, RZ, 0x3 ;  /* 0x0000001215097211 */ /* 0x000fe400078f18ff */
[----:B------:R-:W-:Y:S02]  /*25b0*/  LEA.HI R8, R19, R12, RZ, 0x3 ;  /* 0x0000000c13087211 */ /* 0x000fe400078f18ff */
[----:B------:R-:W-:Y:S02]  /*25c0*/  LEA.HI R18, R21, R18, RZ, 0x5 ;  /* 0x0000001215127211 */ /* 0x000fe400078f28ff */
[----:B------:R-:W-:Y:S02]  /*25d0*/  LEA.HI R19, R19, R12, RZ, 0x5 ;  /* 0x0000000c13137211 */ /* 0x000fe400078f28ff */
[----:B------:R-:W-:-:S02]  /*25e0*/  SHF.R.S32.HI R12, RZ, 0x5, R10 ;  /* 0x00000005ff0c7819 */ /* 0x000fc4000001140a */
[----:B------:R-:W-:Y:S02]  /*25f0*/  SHF.R.S32.HI R21, RZ, 0x5, R18 ;  /* 0x00000005ff157819 */ /* 0x000fe40000011412 */
[----:B-----5:R-:W-:Y:S02]  /*2600*/  SHF.R.S32.HI R25, RZ, 0x1f, R102 ;  /* 0x0000001fff197819 */ /* 0x020fe40000011466 */
[----:B------:R-:W-:Y:S02]  /*2610*/  SHF.R.S32.HI R19, RZ, 0x5, R19 ;  /* 0x00000005ff137819 */ /* 0x000fe40000011413 */
[C---:B---3--:R-:W-:Y:S02]  /*2620*/  LOP3.LUT R10, R20.reuse, 0x18, R7, 0xf8, !PT ;  /* 0x00000018140a7812 */ /* 0x048fe400078ef807 */
[----:B------:R-:W-:Y:S02]  /*2630*/  LOP3.LUT R18, R20, 0x18, R8, 0xf8, !PT ;  /* 0x0000001814127812 */ /* 0x000fe400078ef808 */
[----:B------:R-:W-:-:S02]  /*2640*/  LOP3.LUT R24, R24, 0xfffffffd, RZ, 0xc0, !PT ;  /* 0xfffffffd18187812 */ /* 0x000fc400078ec0ff */
[----:B------:R-:W-:Y:S02]  /*2650*/  IADD3 R76, P2, R156, R77, RZ ;  /* 0x0000004d9c4c7210 */ /* 0x000fe40007f5e0ff */
[----:B------:R-:W-:-:S03]  /*2660*/  LOP3.LUT R20, R20, 0x18, R9, 0xf8, !PT ;  /* 0x0000001814147812 */ /* 0x000fc600078ef809 */
[----:B------:R-:W-:Y:S02]  /*2670*/  IMAD.X R77, R32, 0x1, R11, P2 ;  /* 0x00000001204d7824 */ /* 0x000fe400010e060b */
[----:B------:R-:W-:Y:S02]  /*2680*/  IMAD.SHL.U32 R104, R15, 0x2, RZ ;  /* 0x000000020f687824 */ /* 0x000fe400078e00ff */
[----:B------:R-:W-:Y:S01]  /*2690*/  IMAD.WIDE.U32 R70, R102, R74, R70 ;  /* 0x0000004a66467225 */ /* 0x000fe200078e0046 */
[----:B------:R-:W-:-:S03]  /*26a0*/  LOP3.LUT R11, R8, 0xfffffff8, RZ, 0xc0, !PT ;  /* 0xfffffff8080b7812 */ /* 0x000fc600078ec0ff */
[----:B------:R-:W-:-:S04]  /*26b0*/  IMAD.WIDE.U32 R72, R102, R74, R72 ;  /* 0x0000004a66487225 */ /* 0x000fc800078e0048 */
[----:B------:R-:W-:Y:S02]  /*26c0*/  IMAD R89, R31, 0x90, RZ ;  /* 0x000000901f597824 */ /* 0x000fe400078e02ff */
[----:B------:R-:W-:-:S04]  /*26d0*/  IMAD.WIDE.U32 R64, R102, R68, R64 ;  /* 0x0000004466407225 */ /* 0x000fc800078e0040 */
[----:B------:R-:W-:-:S04]  /*26e0*/  IMAD.WIDE.U32 R66, R102, R68, R66 ;  /* 0x0000004466427225 */ /* 0x000fc800078e0042 */
[----:B------:R-:W-:Y:S02]  /*26f0*/  IMAD R95, R75, 0x90, RZ ;  /* 0x000000904b5f7824 */ /* 0x000fe400078e02ff */
[----:B------:R-:W-:Y:S01]  /*2700*/  IMAD.WIDE.U32 R30, R30, 0x90, RZ ;  /* 0x000000901e1e7825 */ /* 0x000fe200078e00ff */
[----:B------:R-:W-:-:S03]  /*2710*/  SHF.R.S32.HI R97, RZ, 0x1f, R11 ;  /* 0x0000001fff617819 */ /* 0x000fc6000001140b */
[----:B------:R-:W-:Y:S01]  /*2720*/  IMAD.IADD R84, R29, 0x1, R13 ;  /* 0x000000011d547824 */ /* 0x000fe200078e020d */
[----:B------:R-:W-:Y:S01]  /*2730*/  LOP3.LUT R13, R14, 0x1, RZ, 0xc0, !PT ;  /* 0x000000010e0d7812 */ /* 0x000fe200078ec0ff */
[----:B------:R-:W-:Y:S02]  /*2740*/  VIADD R108, R33, 0x8 ;  /* 0x00000008216c7836 */ /* 0x000fe40000000000 */
[----:B------:R-:W-:Y:S01]  /*2750*/  IMAD.IADD R89, R31, 0x1, R89 ;  /* 0x000000011f597824 */ /* 0x000fe200078e0259 */
[----:B------:R-:W-:Y:S01]  /*2760*/  @!P6 BAR.SYNC.DEFER_BLOCKING 0x9, 0x100 ;  /* 0x024400000000eb1d */ /* 0x000fe20000010000 */
[----:B----4-:R-:W-:Y:S01]  /*2770*/  LOP3.LUT P3, RZ, R36, 0x2, RZ, 0xc0, !PT ;  /* 0x0000000224ff7812 */ /* 0x010fe2000786c0ff */
[----:B--2---:R-:W-:Y:S01]  /*2780*/  IMAD R19, R19, 0x1200, R38 ;  /* 0x0000120013137824 */ /* 0x004fe200078e0226 */
[-C--:B------:R-:W-:Y:S01]  /*2790*/  LOP3.LUT R101, R10, R37.reuse, RZ, 0x3c, !PT ;  /* 0x000000250a657212 */ /* 0x080fe200078e3cff */
[C---:B------:R-:W-:Y:S01]  /*27a0*/  IMAD R10, R25.reuse, R68, RZ ;  /* 0x00000044190a7224 */ /* 0x040fe200078e02ff */
[----:B------:R-:W-:Y:S01]  /*27b0*/  LOP3.LUT R18, R18, R37, RZ, 0x3c, !PT ;  /* 0x0000002512127212 */ /* 0x000fe200078e3cff */
[----:B------:R-:W-:-:S08]  /*27c0*/  IMAD R25, R25, R74, RZ ;  /* 0x0000004a19197224 */ /* 0x000fd000078e02ff */
[----:B------:R-:W-:Y:S01]  /*27d0*/  @P3 LOP3.LUT R24, R24, 0x2, RZ, 0xfc, !PT ;  /* 0x0000000218183812 */ /* 0x000fe200078efcff */
[----:B------:R-:W-:Y:S02]  /*27e0*/  IMAD.IADD R100, R19, 0x1, R18 ;  /* 0x0000000113647824 */ /* 0x000fe400078e0212 */
[----:B------:R-:W-:Y:S02]  /*27f0*/  IMAD R19, R102, R75, R25 ;  /* 0x0000004b66137224 */ /* 0x000fe400078e0219 */
[----:B------:R0:W-:Y:S01]  /*2800*/  STL [R1], R24 ;  /* 0x0000001801007387 */ /* 0x0001e20000100800 */
[----:B------:R-:W-:Y:S01]  /*2810*/  VIADD R25, R34, 0x50 ;  /* 0x0000005022197836 */ /* 0x000fe20000000000 */
[----:B------:R-:W-:Y:S01]  /*2820*/  LOP3.LUT R20, R20, R37, RZ, 0x3c, !PT ;  /* 0x0000002514147212 */ /* 0x000fe200078e3cff */
[----:B------:R-:W-:-:S03]  /*2830*/  IMAD R21, R21, 0x1200, R38 ;  /* 0x0000120015157824 */ /* 0x000fc600078e0226 */
[----:B------:R-:W-:Y:S01]  /*2840*/  ISETP.GE.AND P2, PT, R25, UR4, PT ;  /* 0x0000000419007c0c */ /* 0x000fe2000bf46270 */
[----:B------:R-:W-:-:S03]  /*2850*/  IMAD R12, R12, 0x1200, R38 ;  /* 0x000012000c0c7824 */ /* 0x000fc600078e0226 */
[----:B------:R-:W-:Y:S01]  /*2860*/  SEL R15, RZ, 0x20, P2 ;  /* 0x00000020ff0f7807 */ /* 0x000fe20001000000 */
[----:B------:R-:W-:Y:S02]  /*2870*/  IMAD.IADD R99, R21, 0x1, R20 ;  /* 0x0000000115637824 */ /* 0x000fe400078e0214 */
[----:B------:R-:W-:Y:S01]  /*2880*/  IMAD.IADD R101, R12, 0x1, R101 ;  /* 0x000000010c657824 */ /* 0x000fe200078e0265 */
[----:B------:R-:W-:Y:S01]  /*2890*/  LOP3.LUT R20, R14, R15, RZ, 0xfc, !PT ;  /* 0x0000000f0e147212 */ /* 0x000fe200078efcff */
[----:B------:R-:W-:Y:S01]  /*28a0*/  IMAD R81, R102, R69, R10 ;  /* 0x0000004566517224 */ /* 0x000fe200078e020a */
[----:B------:R-:W-:Y:S01]  /*28b0*/  LOP3.LUT R10, R7, 0xfffffff8, RZ, 0xc0, !PT ;  /* 0xfffffff8070a7812 */ /* 0x000fe200078ec0ff */
[----:B------:R-:W-:Y:S01]  /*28c0*/  IMAD R21, R69, 0x90, RZ ;  /* 0x0000009045157824 */ /* 0x000fe200078e02ff */
[----:B------:R-:W-:Y:S01]  /*28d0*/  LOP3.LUT R12, R9, 0xfffffff8, RZ, 0xc0, !PT ;  /* 0xfffffff8090c7812 */ /* 0x000fe200078ec0ff */
[----:B------:R-:W-:Y:S01]  /*28e0*/  IMAD.WIDE.U32 R68, R68, 0x90, RZ ;  /* 0x0000009044447825 */ /* 0x000fe200078e00ff */
[----:B------:R-:W-:-:S03]  /*28f0*/  LOP3.LUT R14, R20, 0x2, RZ, 0xc0, !PT ;  /* 0x00000002140e7812 */ /* 0x000fc600078ec0ff */
[----:B------:R-:W-:Y:S01]  /*2900*/  IMAD.WIDE.U32 R74, R74, 0x90, RZ ;  /* 0x000000904a4a7825 */ /* 0x000fe200078e00ff */
[C---:B------:R-:W-:Y:S02]  /*2910*/  LOP3.LUT R15, R20.reuse, 0x4, RZ, 0xc0, !PT ;  /* 0x00000004140f7812 */ /* 0x040fe400078ec0ff */
[C---:B------:R-:W-:Y:S01]  /*2920*/  LOP3.LUT R18, R20.reuse, 0x8, RZ, 0xc0, !PT ;  /* 0x0000000814127812 */ /* 0x040fe200078ec0ff */
[----:B------:R-:W-:Y:S02]  /*2930*/  IMAD.IADD R82, R71, 0x1, R19 ;  /* 0x0000000147527824 */ /* 0x000fe400078e0213 */
[----:B------:R-:W-:Y:S01]  /*2940*/  IMAD.IADD R80, R19, 0x1, R73 ;  /* 0x0000000113507824 */ /* 0x000fe200078e0249 */
[C---:B------:R-:W-:Y:S01]  /*2950*/  LOP3.LUT R19, R20.reuse, 0x10, RZ, 0xc0, !PT ;  /* 0x0000001014137812 */ /* 0x040fe200078ec0ff */
[----:B------:R-:W-:Y:S01]  /*2960*/  IMAD.IADD R83, R65, 0x1, R81 ;  /* 0x0000000141537824 */ /* 0x000fe200078e0251 */
[----:B------:R-:W-:Y:S01]  /*2970*/  SHF.R.S32.HI R98, RZ, 0x1f, R10 ;  /* 0x0000001fff627819 */ /* 0x000fe2000001140a */
[----:B------:R-:W-:Y:S01]  /*2980*/  IMAD.IADD R94, R69, 0x1, R21 ;  /* 0x00000001455e7824 */ /* 0x000fe200078e0215 */
[----:B------:R-:W-:Y:S01]  /*2990*/  SHF.R.S32.HI R96, RZ, 0x1f, R12 ;  /* 0x0000001fff607819 */ /* 0x000fe2000001140c */
[----:B------:R-:W-:Y:S01]  /*29a0*/  IMAD.IADD R95, R75, 0x1, R95 ;  /* 0x000000014b5f7824 */ /* 0x000fe200078e025f */
[----:B------:R-:W-:Y:S01]  /*29b0*/  LOP3.LUT R20, R20, 0x20, RZ, 0xc0, !PT ;  /* 0x0000002014147812 */ /* 0x000fe200078ec0ff */
[----:B0-----:R-:W-:-:S07]  /*29c0*/  IMAD.IADD R81, R81, 0x1, R67 ;  /* 0x0000000151517824 */ /* 0x001fce00078e0243 */
.L_x_12299:
[----:B-1-3--:R-:W2:Y:S01]  /*29d0*/  LDL R32, [R1+0x5c] ;  /* 0x00005c0001207983 */ /* 0x00aea20000100800 */
[----:B0-----:R-:W0:Y:S03]  /*29e0*/  LDC.64 R90, c[0x0][0x2e8] ;  /* 0x0000ba00ff5a7b82 */ /* 0x001e260000000a00 */
[----:B------:R-:W3:Y:S01]  /*29f0*/  LDL R24, [R1+0x60] ;  /* 0x0000600001187983 */ /* 0x000ee20000100800 */
[----:B------:R-:W-:Y:S01]  /*2a00*/  VIADD R35, R16, 0xffffffff ;  /* 0xffffffff10237836 */ /* 0x000fe20000000000 */
[----:B------:R-:W-:Y:S05]  /*2a10*/  YIELD ;  /* 0x0000000000007946 */ /* 0x000fea0003800000 */
[----:B------:R-:W1:Y:S01]  /*2a20*/  LDC R103, c[0x0][0x3f4] ;  /* 0x0000fd00ff677b82 */ /* 0x000e620000000800 */
[----:B------:R-:W-:Y:S01]  /*2a30*/  SHF.R.S32.HI R34, RZ, 0x1f, R35 ;  /* 0x0000001fff227819 */ /* 0x000fe20000011423 */
[-C--:B------:R-:W-:Y:S01]  /*2a40*/  IMAD R21, R89, R35.reuse, RZ ;  /* 0x0000002359157224 */ /* 0x080fe200078e02ff */
[----:B------:R-:W-:Y:S01]  /*2a50*/  BSSY B0, `(.L_x_12244) ;  /* 0x00003e9000007945 */ /* 0x000fe20003800000 */
[----:B------:R-:W-:-:S04]  /*2a60*/  IMAD.WIDE.U32 R60, R30, R35, RZ ;  /* 0x000000231e3c7225 */ /* 0x000fc800078e00ff */
[----:B------:R-:W-:Y:S01]  /*2a70*/  IMAD R33, R34, R30, R21 ;  /* 0x0000001e22217224 */ /* 0x000fe200078e0215 */
[----:B------:R-:W-:-:S03]  /*2a80*/  IADD3 R21, P2, R88, R60, RZ ;  /* 0x0000003c58157210 */ /* 0x000fc60007f5e0ff */
[----:B------:R-:W-:Y:S01]  /*2a90*/  IMAD.IADD R92, R61, 0x1, R33 ;  /* 0x000000013d5c7824 */ /* 0x000fe200078e0221 */
[----:B0-----:R-:W-:Y:S01]  /*2aa0*/  LEA R36, P3, R21, R90, 0x1 ;  /* 0x0000005a15247211 */ /* 0x001fe200078608ff */
[----:B--2---:R-:W-:Y:S02]  /*2ab0*/  IMAD R16, R144, 0x3600, R32 ;  /* 0x0000360090107824 */ /* 0x004fe400078e0220 */
[----:B------:R-:W-:Y:S01]  /*2ac0*/  IMAD.X R32, R92, 0x1, R85, P2 ;  /* 0x000000015c207824 */ /* 0x000fe200010e0655 */
[----:B------:R-:W-:Y:S01]  /*2ad0*/  ISETP.GT.AND P2, PT, R35, R78, PT ;  /* 0x0000004e2300720c */ /* 0x000fe20003f44270 */
[----:B------:R-:W-:Y:S01]  /*2ae0*/  IMAD R79, R16, 0x2, R17 ;  /* 0x00000002104f7824 */ /* 0x000fe200078e0211 */
[----:B---3--:R-:W-:Y:S01]  /*2af0*/  LOP3.LUT P4, RZ, R24, 0x2, RZ, 0xc0, !PT ;  /* 0x0000000218ff7812 */ /* 0x008fe2000788c0ff */
[----:B------:R-:W-:Y:S01]  /*2b00*/  VIADD R24, R16, 0x10 ;  /* 0x0000001010187836 */ /* 0x000fe20000000000 */
[----:B------:R-:W-:Y:S02]  /*2b10*/  LEA.HI.X R37, R21, R91, R32, 0x1, P3 ;  /* 0x0000005b15257211 */ /* 0x000fe400018f0c20 */
[----:B-1----:R-:W-:-:S09]  /*2b20*/  ISETP.GE.AND P3, PT, R103, 0x1, PT ;  /* 0x000000016700780c */ /* 0x002fd20003f66270 */
[----:B------:R-:W-:Y:S02]  /*2b30*/  @P4 VIADD R24, R16, 0xfffffff0 ;  /* 0xfffffff010184836 */ /* 0x000fe40000000000 */
[----:B------:R-:W-:Y:S02]  /*2b40*/  IMAD.MOV.U32 R16, RZ, RZ, R35 ;  /* 0x000000ffff107224 */ /* 0x000fe400078e0023 */
        /* <DEDUP_REMOVED lines=76> */
.L_x_12248:
[----:B------:R-:W-:Y:S05]  /*3010*/  BSYNC B1 ;  /* 0x0000000000017941 */ /* 0x000fea0003800000 */
.L_x_12247:
[----:B------:R-:W2:Y:S01]  /*3020*/  LDL R21, [R1+0x2c] ;  /* 0x00002c0001157983 */ /* 0x000ea20000100800 */
[----:B0----5:R-:W-:Y:S02]  /*3030*/  IMAD.MOV.U32 R32, RZ, RZ, R39 ;  /* 0x000000ffff207224 */ /* 0x021fe400078e0027 */
[----:B------:R-:W-:Y:S02]  /*3040*/  IMAD.MOV.U32 R33, RZ, RZ, R42 ;  /* 0x000000ffff217224 */ /* 0x000fe400078e002a */
        /* <DEDUP_REMOVED lines=12> */
[----:B--2---:R-:W-:Y:S01]  /*3110*/  R2UR UR4, R21 ;  /* 0x00000000150472ca */ /* 0x004fe200000e0000 */
[----:B------:R-:W-:-:S05]  /*3120*/  IMAD.MOV.U32 R21, RZ, RZ, R38 ;  /* 0x000000ffff157224 */ /* 0x000fca00078e0026 */
[----:B------:R-:W-:Y:S01]  /*3130*/  PRMT R93, R32, 0x5410, R21 ;  /* 0x00005410205d7816 */ /* 0x000fe20000000015 */
[----:B------:R-:W-:Y:S02]  /*3140*/  IMAD.MOV.U32 R21, RZ, RZ, R46 ;  /* 0x000000ffff157224 */ /* 0x000fe400078e002e */
[----:B------:R-:W-:-:S04]  /*3150*/  IMAD.MOV.U32 R32, RZ, RZ, R47 ;  /* 0x000000ffff207224 */ /* 0x000fc800078e002f */
[----:B------:R-:W-:Y:S01]  /*3160*/  UISETP.NE.AND UP0, UPT, UR4, 0x3, UPT ;  /* 0x000000030400788c */ /* 0x000fe2000bf05270 */
[----:B------:R-:W-:Y:S01]  /*3170*/  PRMT R111, R32, 0x5410, R21 ;  /* 0x00005410206f7816 */ /* 0x000fe20000000015 */
[----:B------:R-:W-:Y:S02]  /*3180*/  IMAD.MOV.U32 R21, RZ, RZ, R54 ;  /* 0x000000ffff157224 */ /* 0x000fe400078e0036 */
[----:B------:R-:W-:Y:S02]  /*3190*/  IMAD.MOV.U32 R32, RZ, RZ, R55 ;  /* 0x000000ffff207224 */ /* 0x000fe400078e0037 */
[----:B------:R-:W-:-:S03]  /*31a0*/  PLOP3.LUT P3, PT, PT, PT, UP0, 0x80, 0x0 ;  /* 0x000000000000781c */ /* 0x000fc60003f6f008 */
        /* <DEDUP_REMOVED lines=18> */
[----:B------:R-:W-:Y:S06]  /*32d0*/  @!P3 BRA `(.L_x_12249) ;  /* 0x000000000004b947 */ /* 0x000fec0003800000 */
[----:B------:R-:W-:Y:S01]  /*32e0*/  BPT.TRAP 0x1 ;  /* 0x000000040000795c */ /* 0x000fe20000300000 */
.L_x_12249:
[----:B------:R-:W2:Y:S01]  /*32f0*/  LDL R32, [R1+0x10] ;  /* 0x0000100001207983 */ /* 0x000ea20000100800 */
[----:B------:R-:W-:Y:S01]  /*3300*/  IMAD R21, R144, 0x8, R22 ;  /* 0x0000000890157824 */ /* 0x000fe200078e0216 */
[----:B------:R-:W-:Y:S01]  /*3310*/  BSSY B1, `(.L_x_12250) ;  /* 0x0000004000017945 */ /* 0x000fe20003800000 */
[----:B--2---:R-:W-:-:S04]  /*3320*/  SHF.L.U32 R87, R32, 0x1f, RZ ;  /* 0x0000001f20577819 */ /* 0x004fc800000006ff */
[----:B------:R-:W0:Y:S02]  /*3330*/  SYNCS.PHASECHK.TRANS64.TRYWAIT P5, [R21+URZ+0x31c90], R87 ;  /* 0x031c9057150075a7 */ /* 0x000e2400080a017f */
[----:B0-----:R-:W-:Y:S05]  /*3340*/  @!P5 BRA `(.L_x_12251) ;  /* 0x000001fc009cd947 */ /* 0x001fea0003800000 */
.L_x_12551:
[----:B------:R-:W-:Y:S05]  /*3350*/  BSYNC B1 ;  /* 0x0000000000017941 */ /* 0x000fea0003800000 */
.L_x_12250:
        /* <DEDUP_REMOVED lines=30> */
[--C-:B------:R-:W-:Y:S02]  /*3540*/  HADD2.F32 R59, -RZ, R32.reuse.H0_H0 ;  /* 0x20000020ff3b7230 */ /* 0x100fe40000004100 */
[----:B------:R-:W-:Y:S01]  /*3550*/  FFMA.FTZ R62, R57, R62, R90 ;  /* 0x0000003e393e7223 */ /* 0x000fe2000001005a */
[----:B------:R-:W-:Y:S02]  /*3560*/  HADD2.F32 R57, -RZ, R32.H1_H1 ;  /* 0x30000020ff397230 */ /* 0x000fe40000004100 */
[----:B------:R-:W-:-:S02]  /*3570*/  HADD2.F32 R90, -RZ, R118.H0_H0 ;  /* 0x20000076ff5a7230 */ /* 0x000fc40000004100 */
[----:B------:R-:W-:Y:S01]  /*3580*/  IMAD.MOV.U32 R58, RZ, RZ, R34 ;  /* 0x000000ffff3a7224 */ /* 0x000fe200078e0022 */
[----:B------:R-:W-:Y:S01]  /*3590*/  F2FP.F16.F32.PACK_AB R35, R62, R35 ;  /* 0x000000233e23723e */ /* 0x000fe200000000ff */
[----:B------:R-:W-:Y:S02]  /*35a0*/  HADD2.F32 R34, -RZ, R117.H1_H1 ;  /* 0x30000075ff227230 */ /* 0x000fe40000004100 */
[-C--:B------:R-:W-:Y:S01]  /*35b0*/  FMUL.FTZ R32, R57, R90.reuse ;  /* 0x0000005a39207220 */ /* 0x080fe20000410000 */
[----:B------:R-:W-:-:S03]  /*35c0*/  FMUL.FTZ R90, R59, R90 ;  /* 0x0000005a3b5a7220 */ /* 0x000fc60000410000 */
[-C--:B------:R-:W-:Y:S01]  /*35d0*/  FFMA.FTZ R32, R59, R34.reuse, -R32 ;  /* 0x000000223b207223 */ /* 0x080fe20000010820 */
[----:B------:R-:W-:Y:S01]  /*35e0*/  FFMA.FTZ R57, R57, R34, R90 ;  /* 0x0000002239397223 */ /* 0x000fe2000001005a */
[--C-:B------:R-:W-:Y:S02]  /*35f0*/  HADD2.F32 R34, -RZ, R58.reuse.H0_H0 ;  /* 0x2000003aff227230 */ /* 0x100fe40000004100 */
[----:B------:R-:W-:Y:S02]  /*3600*/  HADD2.F32 R58, -RZ, R58.H1_H1 ;  /* 0x3000003aff3a7230 */ /* 0x000fe40000004100 */
[----:B------:R-:W-:Y:S01]  /*3610*/  HADD2.F32 R59, -RZ, R115.H0_H0 ;  /* 0x20000073ff3b7230 */ /* 0x000fe20000004100 */
[----:B------:R-:W-:Y:S02]  /*3620*/  F2FP.F16.F32.PACK_AB R32, R57, R32 ;  /* 0x000000203920723e */ /* 0x000fe400000000ff */
[-C--:B------:R-:W-:Y:S01]  /*3630*/  FMUL.FTZ R63, R58, R91.reuse ;  /* 0x0000005b3a3f7220 */ /* 0x080fe20000410000 */
[----:B------:R-:W-:-:S03]  /*3640*/  FMUL.FTZ R91, R34, R91 ;  /* 0x0000005b225b7220 */ /* 0x000fc60000410000 */
[-C--:B------:R-:W-:Y:S01]  /*3650*/  FFMA.FTZ R63, R34, R59.reuse, -R63 ;  /* 0x0000003b223f7223 */ /* 0x080fe2000001083f */
[----:B------:R-:W-:-:S05]  /*3660*/  FFMA.FTZ R58, R58, R59, R91 ;  /* 0x0000003b3a3a7223 */ /* 0x000fca000001005b */
[----:B------:R-:W-:-:S07]  /*3670*/  F2FP.F16.F32.PACK_AB R34, R58, R63 ;  /* 0x0000003f3a22723e */ /* 0x000fce00000000ff */
.L_x_12256:
[----:B------:R-:W-:Y:S05]  /*3680*/  BSYNC B2 ;  /* 0x0000000000027941 */ /* 0x000fea0003800000 */
.L_x_12255:
[----:B------:R1:W-:Y:S02]  /*3690*/  STG.E.128 desc[UR60][R36.64], R32 ;  /* 0x0000002024007986 */ /* 0x0003e4000c101d3c */
.L_x_12254:
[----:B------:R-:W-:Y:S05]  /*36a0*/  BSYNC B1 ;  /* 0x0000000000017941 */ /* 0x000fea0003800000 */
.L_x_12253:
        /* <DEDUP_REMOVED lines=20> */
[-C--:B------:R-:W-:Y:S01]  /*37f0*/  FFMA.FTZ R56, R57, R54.reuse, -R56 ;  /* 0x0000003639387223 */ /* 0x080fe20000010838 */
[----:B------:R-:W-:Y:S02]  /*3800*/  IMAD.MOV.U32 R57, RZ, RZ, R35 ;  /* 0x000000ffff397224 */ /* 0x000fe400078e0023 */
[----:B------:R-:W-:Y:S01]  /*3810*/  FFMA.FTZ R33, R33, R54, R58 ;  /* 0x0000003621217223 */ /* 0x000fe2000001003a */
[----:B------:R-:W-:Y:S01]  /*3820*/  SHF.R.U32.HI R54, RZ, 0x10, R55 ;  /* 0x00000010ff367819 */ /* 0x000fe20000011637 */
[----:B------:R-:W-:Y:S02]  /*3830*/  IMAD.MOV.U32 R55, RZ, RZ, R32 ;  /* 0x000000ffff377224 */ /* 0x000fe400078e0020 */
[----:B------:R-:W-:Y:S01]  /*3840*/  HADD2.F32 R35, -RZ, R57.H1_H1 ;  /* 0x30000039ff237230 */ /* 0x000fe20000004100 */
[----:B------:R-:W-:Y:S01]  /*3850*/  F2FP.F16.F32.PACK_AB R33, R33, R56 ;  /* 0x000000382121723e */ /* 0x000fe200000000ff */
[----:B------:R-:W-:-:S02]  /*3860*/  HADD2.F32 R32, -RZ, R60.H0_H0 ;  /* 0x2000003cff207230 */ /* 0x000fc40000004100 */
        /* <DEDUP_REMOVED lines=24> */
.L_x_12260:
[----:B------:R-:W-:Y:S05]  /*39f0*/  BSYNC B2 ;  /* 0x0000000000027941 */ /* 0x000fea0003800000 */
.L_x_12259:
[----:B------:R2:W-:Y:S02]  /*3a00*/  STG.E.128 desc[UR60][R36.64+0x20], R32 ;  /* 0x0000202024007986 */ /* 0x0005e4000c101d3c */
.L_x_12258:
[----:B------:R-:W-:Y:S05]  /*3a10*/  BSYNC B1 ;  /* 0x0000000000017941 */ /* 0x000fea0003800000 */
.L_x_12257:
        /* <DEDUP_REMOVED lines=9> */
[----:B------:R-:W-:Y:S01]  /*3ab0*/  HADD2.F32 R54, -RZ, R33.H0_H0 ;  /* 0x20000021ff367230 */ /* 0x000fe20000004100 */
        /* <DEDUP_REMOVED lines=9> */
[----:B------:R-:W-:Y:S02]  /*3b50*/  HADD2.F32 R50, -RZ, R35.H1_H1 ;  /* 0x30000023ff327230 */ /* 0x000fe40000004100 */
[C---:B------:R-:W-:Y:S01]  /*3b60*/  FMUL.FTZ R55, R54.reuse, R55 ;  /* 0x0000003736377220 */ /* 0x040fe20000410000 */
[----:B------:R-:W-:Y:S02]  /*3b70*/  HADD2.F32 R51, -RZ, R51.H0_H0 ;  /* 0x20000033ff337230 */ /* 0x000fe40000004100 */
[----:B------:R-:W-:Y:S01]  /*3b80*/  FFMA.FTZ R33, R54, R57, -R33 ;  /* 0x0000003936217223 */ /* 0x000fe20000010821 */
[----:B------:R-:W-:Y:S02]  /*3b90*/  HADD2.F32 R54, -RZ, R35.H0_H0 ;  /* 0x20000023ff367230 */ /* 0x000fe40000004100 */
[----:B------:R-:W-:Y:S01]  /*3ba0*/  FMUL.FTZ R35, R50, R53 ;  /* 0x0000003532237220 */ /* 0x000fe20000410000 */
[----:B------:R-:W-:Y:S01]  /*3bb0*/  FFMA.FTZ R52, R52, R57, R55 ;  /* 0x0000003934347223 */ /* 0x000fe20000010037 */
[----:B------:R-:W-:-:S02]  /*3bc0*/  HADD2.F32 R116, -RZ, R116.H0_H0 ;  /* 0x20000074ff747230 */ /* 0x000fc40000004100 */
[C---:B------:R-:W-:Y:S01]  /*3bd0*/  FMUL.FTZ R53, R54.reuse, R53 ;  /* 0x0000003536357220 */ /* 0x040fe20000410000 */
[----:B------:R-:W-:Y:S01]  /*3be0*/  FFMA.FTZ R35, R54, R51, -R35 ;  /* 0x0000003336237223 */ /* 0x000fe20000010823 */
[--C-:B------:R-:W-:Y:S01]  /*3bf0*/  HADD2.F32 R54, -RZ, R32.reuse.H1_H1 ;  /* 0x30000020ff367230 */ /* 0x100fe20000004100 */
[----:B------:R-:W-:Y:S01]  /*3c00*/  F2FP.F16.F32.PACK_AB R33, R52, R33 ;  /* 0x000000213421723e */ /* 0x000fe200000000ff */
[----:B------:R-:W-:Y:S01]  /*3c10*/  FFMA.FTZ R50, R50, R51, R53 ;  /* 0x0000003332327223 */ /* 0x000fe20000010035 */
[----:B------:R-:W-:Y:S02]  /*3c20*/  HADD2.F32 R51, -RZ, R113.H1_H1 ;  /* 0x30000071ff337230 */ /* 0x000fe40000004100 */
[----:B------:R-:W-:Y:S02]  /*3c30*/  HADD2.F32 R32, -RZ, R32.H0_H0 ;  /* 0x20000020ff207230 */ /* 0x000fe40000004100 */
[----:B------:R-:W-:Y:S01]  /*3c40*/  FMUL.FTZ R55, R54, R115 ;  /* 0x0000007336377220 */ /* 0x000fe20000410000 */
[--C-:B------:R-:W-:Y:S01]  /*3c50*/  HADD2.F32 R53, -RZ, R34.reuse.H1_H1 ;  /* 0x30000022ff357230 */ /* 0x100fe20000004100 */
[----:B------:R-:W-:Y:S01]  /*3c60*/  F2FP.F16.F32.PACK_AB R35, R50, R35 ;  /* 0x000000233223723e */ /* 0x000fe200000000ff */
[----:B------:R-:W-:-:S02]  /*3c70*/  HADD2.F32 R57, -RZ, R34.H0_H0 ;  /* 0x20000022ff397230 */ /* 0x000fc40000004100 */
[C---:B------:R-:W-:Y:S01]  /*3c80*/  FMUL.FTZ R115, R32.reuse, R115 ;  /* 0x0000007320737220 */ /* 0x040fe20000410000 */
[-C--:B------:R-:W-:Y:S01]  /*3c90*/  FFMA.FTZ R55, R32, R51.reuse, -R55 ;  /* 0x0000003320377223 */ /* 0x080fe20000010837 */
[----:B------:R-:W-:Y:S02]  /*3ca0*/  HADD2.F32 R32, -RZ, R113.H0_H0 ;  /* 0x20000071ff207230 */ /* 0x000fe40000004100 */
[-C--:B------:R-:W-:Y:S01]  /*3cb0*/  FMUL.FTZ R34, R53, R116.reuse ;  /* 0x0000007435227220 */ /* 0x080fe20000410000 */
[C---:B------:R-:W-:Y:S01]  /*3cc0*/  FMUL.FTZ R116, R57.reuse, R116 ;  /* 0x0000007439747220 */ /* 0x040fe20000410000 */
[----:B------:R-:W-:Y:S02]  /*3cd0*/  FFMA.FTZ R54, R54, R51, R115 ;  /* 0x0000003336367223 */ /* 0x000fe40000010073 */
[-C--:B------:R-:W-:Y:S01]  /*3ce0*/  FFMA.FTZ R34, R57, R32.reuse, -R34 ;  /* 0x0000002039227223 */ /* 0x080fe20000010822 */
[----:B------:R-:W-:Y:S02]  /*3cf0*/  FFMA.FTZ R53, R53, R32, R116 ;  /* 0x0000002035357223 */ /* 0x000fe40000010074 */
[----:B------:R-:W-:-:S03]  /*3d00*/  F2FP.F16.F32.PACK_AB R32, R54, R55 ;  /* 0x000000373620723e */ /* 0x000fc600000000ff */
[----:B------:R-:W-:-:S07]  /*3d10*/  F2FP.F16.F32.PACK_AB R34, R53, R34 ;  /* 0x000000223522723e */ /* 0x000fce00000000ff */
.L_x_12264:
[----:B------:R-:W-:Y:S05]  /*3d20*/  BSYNC B2 ;  /* 0x0000000000027941 */ /* 0x000fea0003800000 */
.L_x_12263:
[----:B------:R3:W-:Y:S02]  /*3d30*/  STG.E.128 desc[UR60][R36.64+0x40], R32 ;  /* 0x0000402024007986 */ /* 0x0007e4000c101d3c */
.L_x_12262:
[----:B------:R-:W-:Y:S05]  /*3d40*/  BSYNC B1 ;  /* 0x0000000000017941 */ /* 0x000fea0003800000 */
.L_x_12261:
        /* <DEDUP_REMOVED lines=9> */
[----:B------:R-:W-:Y:S01]  /*3de0*/  HADD2.F32 R52, -RZ, R33.H1_H1 ;  /* 0x30000021ff347230 */ /* 0x000fe20000004100 */
[----:B------:R-:W-:Y:S02]  /*3df0*/  SHF.R.U64 R51, R48, 0x10, R49 ;  /* 0x0000001030337819 */ /* 0x000fe40000001231 */
[----:B------:R-:W-:Y:S01]  /*3e00*/  SHF.R.U32.HI R46, RZ, 0x10, R47 ;  /* 0x00000010ff2e7819 */ /* 0x000fe2000001162f */
[----:B------:R-:W-:Y:S01]  /*3e10*/  IMAD.MOV.U32 R47, RZ, RZ, R35 ;  /* 0x000000ffff2f7224 */ /* 0x000fe200078e0023 */
[----:B------:R-:W-:Y:S01]  /*3e20*/  SHF.R.U32.HI R53, RZ, 0x10, R49 ;  /* 0x00000010ff357819 */ /* 0x000fe20000011631 */
[----:B------:R-:W-:Y:S02]  /*3e30*/  HADD2.F32 R35, -RZ, R50.H0_H0 ;  /* 0x20000032ff237230 */ /* 0x000fe40000004100 */
[----:B------:R-:W-:Y:S02]  /*3e40*/  HADD2.F32 R51, -RZ, R51.H0_H0 ;  /* 0x20000033ff337230 */ /* 0x000fe40000004100 */
[----:B------:R-:W-:-:S02]  /*3e50*/  HADD2.F32 R50, -RZ, R33.H0_H0 ;  /* 0x20000021ff327230 */ /* 0x000fc40000004100 */
[----:B------:R-:W-:Y:S02]  /*3e60*/  HADD2.F32 R53, -RZ, R53.H0_H0 ;  /* 0x20000035ff357230 */ /* 0x000fe40000004100 */
[-C--:B------:R-:W-:Y:S01]  /*3e70*/  FMUL.FTZ R33, R52, R51.reuse ;  /* 0x0000003334217220 */ /* 0x080fe20000410000 */
[--C-:B------:R-:W-:Y:S02]  /*3e80*/  HADD2.F32 R48, -RZ, R47.reuse.H1_H1 ;  /* 0x3000002fff307230 */ /* 0x100fe40000004100 */
[C---:B------:R-:W-:Y:S01]  /*3e90*/  FMUL.FTZ R51, R50.reuse, R51 ;  /* 0x0000003332337220 */ /* 0x040fe20000410000 */
[----:B------:R-:W-:Y:S02]  /*3ea0*/  HADD2.F32 R47, -RZ, R47.H0_H0 ;  /* 0x2000002fff2f7230 */ /* 0x000fe40000004100 */
[----:B------:R-:W-:Y:S01]  /*3eb0*/  FFMA.FTZ R33, R50, R35, -R33 ;  /* 0x0000002332217223 */ /* 0x000fe20000010821 */
[----:B------:R-:W-:Y:S02]  /*3ec0*/  HADD2.F32 R49, -RZ, R46.H0_H0 ;  /* 0x2000002eff317230 */ /* 0x000fe40000004100 */
[----:B------:R-:W-:Y:S01]  /*3ed0*/  FMUL.FTZ R54, R48, R53 ;  /* 0x0000003530367220 */ /* 0x000fe20000410000 */
[----:B------:R-:W-:Y:S01]  /*3ee0*/  FFMA.FTZ R46, R52, R35, R51 ;  /* 0x00000023342e7223 */ /* 0x000fe20000010033 */
[----:B------:R-:W-:Y:S01]  /*3ef0*/  FMUL.FTZ R53, R47, R53 ;  /* 0x000000352f357220 */ /* 0x000fe20000410000 */
        /* <DEDUP_REMOVED lines=22> */
.L_x_12268:
[----:B------:R-:W-:Y:S05]  /*4060*/  BSYNC B2 ;  /* 0x0000000000027941 */ /* 0x000fea0003800000 */
.L_x_12267:
[----:B------:R4:W-:Y:S02]  /*4070*/  STG.E.128 desc[UR60][R36.64+0x60], R32 ;  /* 0x0000602024007986 */ /* 0x0009e4000c101d3c */
.L_x_12266:
[----:B------:R-:W-:Y:S05]  /*4080*/  BSYNC B1 ;  /* 0x0000000000017941 */ /* 0x000fea0003800000 */
.L_x_12265:
        /* <DEDUP_REMOVED lines=19> */
[----:B------:R-:W-:Y:S02]  /*41c0*/  HADD2.F32 R44, -RZ, R43.H1_H1 ;  /* 0x3000002bff2c7230 */ /* 0x000fe40000004100 */
[----:B------:R-:W-:Y:S01]  /*41d0*/  FMUL.FTZ R50, R32, R47 ;  /* 0x0000002f20327220 */ /* 0x000fe20000410000 */
[----:B------:R-:W-:Y:S02]  /*41e0*/  HADD2.F32 R45, -RZ, R49.H0_H0 ;  /* 0x20000031ff2d7230 */ /* 0x000fe40000004100 */
[----:B------:R-:W-:Y:S02]  /*41f0*/  HADD2.F32 R43, -RZ, R43.H0_H0 ;  /* 0x2000002bff2b7230 */ /* 0x000fe40000004100 */
[----:B------:R-:W-:Y:S01]  /*4200*/  FMUL.FTZ R52, R44, R48 ;  /* 0x000000302c347220 */ /* 0x000fe20000410000 */
[----:B------:R-:W-:-:S02]  /*4210*/  HADD2.F32 R46, -RZ, R46.H0_H0 ;  /* 0x2000002eff2e7230 */ /* 0x000fc40000004100 */
[-C--:B------:R-:W-:Y:S01]  /*4220*/  FFMA.FTZ R32, R32, R45.reuse, -R33 ;  /* 0x0000002d20207223 */ /* 0x080fe20000010821 */
[----:B------:R-:W-:Y:S01]  /*4230*/  FFMA.FTZ R33, R35, R45, R50 ;  /* 0x0000002d23217223 */ /* 0x000fe20000010032 */
[C---:B------:R-:W-:Y:S01]  /*4240*/  FMUL.FTZ R47, R43.reuse, R48 ;  /* 0x000000302b2f7220 */ /* 0x040fe20000410000 */
[--C-:B------:R-:W-:Y:S02]  /*4250*/  HADD2.F32 R35, -RZ, R42.reuse.H1_H1 ;  /* 0x3000002aff237230 */ /* 0x100fe40000004100 */
[-C--:B------:R-:W-:Y:S01]  /*4260*/  FFMA.FTZ R52, R43, R46.reuse, -R52 ;  /* 0x0000002e2b347223 */ /* 0x080fe20000010834 */
        /* <DEDUP_REMOVED lines=19> */
[----:B------:R-:W-:-:S07]  /*43a0*/  F2FP.F16.F32.PACK_AB R34, R48, R45 ;  /* 0x0000002d3022723e */ /* 0x000fce00000000ff */
.L_x_12272:
[----:B------:R-:W-:Y:S05]  /*43b0*/  BSYNC B2 ;  /* 0x0000000000027941 */ /* 0x000fea0003800000 */
.L_x_12271:
[----:B------:R1:W-:Y:S02]  /*43c0*/  STG.E.128 desc[UR60][R36.64+0x80], R32 ;  /* 0x0000802024007986 */ /* 0x0003e4000c101d3c */
.L_x_12270:
[----:B------:R-:W-:Y:S05]  /*43d0*/  BSYNC B1 ;  /* 0x0000000000017941 */ /* 0x000fea0003800000 */
.L_x_12269:
        /* <DEDUP_REMOVED lines=29> */
[--C-:B------:R-:W-:Y:S02]  /*45b0*/  HADD2.F32 R39, -RZ, R92.reuse.H1_H1 ;  /* 0x3000005cff277230 */ /* 0x100fe40000004100 */
[----:B------:R-:W-:Y:S01]  /*45c0*/  FFMA.FTZ R48, R35, R42, -R48 ;  /* 0x0000002a23307223 */ /* 0x000fe20000010830 */
[----:B------:R-:W-:Y:S02]  /*45d0*/  HADD2.F32 R41, -RZ, R92.H0_H0 ;  /* 0x2000005cff297230 */ /* 0x000fe40000004100 */
        /* <DEDUP_REMOVED lines=16> */
.L_x_12274:
[----:B------:R-:W-:Y:S05]  /*46e0*/  BSYNC B1 ;  /* 0x0000000000017941 */ /* 0x000fea0003800000 */
.L_x_12273:
[----:B------:R1:W-:Y:S01]  /*46f0*/  STG.E.128 desc[UR60][R36.64+0xa0], R32 ;  /* 0x0000a02024007986 */ /* 0x0003e2000c101d3c */
[----:B------:R-:W-:Y:S05]  /*4700*/  BRA `(.L_x_12252) ;  /* 0x0000002000747947 */ /* 0x000fea0003800000 */
.L_x_12246:
        /* <DEDUP_REMOVED lines=15> */
[----:B------:R-:W2:Y:S01]  /*4800*/  LDL.64 R62, [R1+0x8] ;  /* 0x00000800013e7983 */ /* 0x000ea20000100a00 */
        /* <DEDUP_REMOVED lines=22> */
[----:B--2---:R-:W-:-:S13]  /*4970*/  ISETP.GE.AND P3, PT, R62, R103, PT ;  /* 0x000000673e00720c */ /* 0x004fda0003f66270 */
[----:B------:R0:W5:Y:S04]  /*4980*/  @!P3 LDG.E.128 R40, desc[UR60][R56.64] ;  /* 0x0000003c3828b981 */ /* 0x000168000c1e1d00 */
[----:B------:R0:W5:Y:S01]  /*4990*/  @!P3 LDG.E.128 R52, desc[UR60][R58.64] ;  /* 0x0000003c3a34b981 */ /* 0x000162000c1e1d00 */
[----:B------:R-:W-:-:S13]  /*49a0*/  ISETP.GE.AND P3, PT, R0, R103, PT ;  /* 0x000000670000720c */ /* 0x000fda0003f66270 */
[----:B------:R0:W5:Y:S04]  /*49b0*/  @!P3 LDG.E.128 R36, desc[UR60][R56.64+0x20] ;  /* 0x0000203c3824b981 */ /* 0x000168000c1e1d00 */
[----:B------:R0:W5:Y:S01]  /*49c0*/  @!P3 LDG.E.128 R48, desc[UR60][R58.64+0x20] ;  /* 0x0000203c3a30b981 */ /* 0x000162000c1e1d00 */
[----:B------:R-:W-:-:S13]  /*49d0*/  ISETP.GE.AND P3, PT, R4, R103, PT ;  /* 0x000000670400720c */ /* 0x000fda0003f66270 */
[----:B------:R0:W5:Y:S04]  /*49e0*/  @!P3 LDG.E.128 R32, desc[UR60][R56.64+0x40] ;  /* 0x0000403c3820b981 */ /* 0x000168000c1e1d00 */
[----:B------:R0:W5:Y:S02]  /*49f0*/  @!P3 LDG.E.128 R44, desc[UR60][R58.64+0x40] ;  /* 0x0000403c3a2cb981 */ /* 0x000164000c1e1d00 */
.L_x_12276:
[----:B------:R-:W-:Y:S05]  /*4a00*/  BSYNC B1 ;  /* 0x0000000000017941 */ /* 0x000fea0003800000 */
.L_x_12275:
[----:B------:R-:W2:Y:S01]  /*4a10*/  LDL R21, [R1+0x2c] ;  /* 0x00002c0001157983 */ /* 0x000ea20000100800 */
[----:B0----5:R-:W-:Y:S02]  /*4a20*/  IMAD.MOV.U32 R56, RZ, RZ, R35 ;  /* 0x000000ffff387224 */ /* 0x021fe400078e0023 */
[----:B------:R-:W-:Y:S02]  /*4a30*/  IMAD.MOV.U32 R57, RZ, RZ, R32 ;  /* 0x000000ffff397224 */ /* 0x000fe400078e0020 */
        /* <DEDUP_REMOVED lines=18> */
[----:B------:R-:W-:-:S02]  /*4b60*/  PLOP3.LUT P3, PT, PT, PT, UP0, 0x80, 0x0 ;  /* 0x000000000000781c */ /* 0x000fc40003f6f008 */
[----:B------:R-:W-:Y:S01]  /*4b70*/  PRMT R127, R21, 0x7610, R127 ;  /* 0x00007610157f7816 */ /* 0x000fe2000000007f */
[----:B------:R-:W-:Y:S01]  /*4b80*/  IMAD.MOV.U32 R21, RZ, RZ, R47 ;  /* 0x000000ffff157224 */ /* 0x000fe200078e002f */
[----:B------:R-:W-:Y:S01]  /*4b90*/  PRMT R116, R56, 0x7610, R116 ;  /* 0x0000761038747816 */ /* 0x000fe20000000074 */
[----:B------:R-:W-:Y:S01]  /*4ba0*/  IMAD.MOV.U32 R56, RZ, RZ, R46 ;  /* 0x000000ffff387224 */ /* 0x000fe200078e002e */
[----:B------:R-:W-:-:S04]  /*4bb0*/  PRMT R126, R57, 0x5410, R58 ;  /* 0x00005410397e7816 */ /* 0x000fc8000000003a */
        /* <DEDUP_REMOVED lines=22> */
.L_x_12277:
[----:B------:R-:W2:Y:S01]  /*4d20*/  LDL R56, [R1+0x10] ;  /* 0x0000100001387983 */ /* 0x000ea20000100800 */
[----:B------:R-:W-:Y:S01]  /*4d30*/  IMAD R21, R144, 0x8, R22 ;  /* 0x0000000890157824 */ /* 0x000fe200078e0216 */
[----:B------:R-:W-:Y:S01]  /*4d40*/  BSSY B1, `(.L_x_12278) ;  /* 0x0000004000017945 */ /* 0x000fe20003800000 */
[----:B--2---:R-:W-:-:S04]  /*4d50*/  SHF.L.U32 R87, R56, 0x1f, RZ ;  /* 0x0000001f38577819 */ /* 0x004fc800000006ff */
[----:B------:R-:W0:Y:S02]  /*4d60*/  SYNCS.PHASECHK.TRANS64.TRYWAIT P5, [R21+URZ+0x31c90], R87 ;  /* 0x031c9057150075a7 */ /* 0x000e2400080a017f */
[----:B0-----:R-:W-:Y:S05]  /*4d70*/  @!P5 BRA `(.L_x_12279) ;  /* 0x000001e40024d947 */ /* 0x001fea0003800000 */
.L_x_12552:
[----:B------:R-:W-:Y:S05]  /*4d80*/  BSYNC B1 ;  /* 0x0000000000017941 */ /* 0x000fea0003800000 */
.L_x_12278:
        /* <DEDUP_REMOVED lines=16> */
[----:B------:R-:W4:Y:S04]  /*4e90*/  LDL R59, [R1+0x24] ;  /* 0x00002400013b7983 */ /* 0x000f280000100800 */
[----:B------:R-:W5:Y:S01]  /*4ea0*/  LDL.64 R114, [R1+0x8] ;  /* 0x0000080001727983 */ /* 0x000f620000100a00 */
        /* <DEDUP_REMOVED lines=8> */
[----:B------:R-:W-:Y:S01]  /*4f30*/  SHF.R.S32.HI R57, RZ, 0x2, R57 ;  /* 0x00000002ff397819 */ /* 0x000fe20000011439 */
        /* <DEDUP_REMOVED lines=11> */
[----:B-----5:R-:W-:-:S13]  /*4ff0*/  ISETP.GE.AND P4, PT, R114, R103, PT ;  /* 0x000000677200720c */ /* 0x020fda0003f86270 */
        /* <DEDUP_REMOVED lines=32> */
[--C-:B------:R-:W-:Y:S01]  /*5200*/  HADD2.F32 R117, -RZ, R52.reuse.H0_H0 ;  /* 0x20000034ff757230 */ /* 0x100fe20000004100 */
[----:B------:R-:W-:Y:S01]  /*5210*/  F2FP.F16.F32.PACK_AB R41, R41, R57 ;  /* 0x000000392929723e */ /* 0x000fe200000000ff */
[----:B------:R-:W-:Y:S02]  /*5220*/  HADD2.F32 R52, -RZ, R52.H1_H1 ;  /* 0x30000034ff347230 */ /* 0x000fe40000004100 */
[----:B------:R-:W-:-:S02]  /*5230*/  IMAD.MOV.U32 R57, RZ, RZ, R53 ;  /* 0x000000ffff397224 */ /* 0x000fc400078e0035 */
        /* <DEDUP_REMOVED lines=9> */
[----:B------:R-:W-:-:S02]  /*52d0*/  HADD2.F32 R114, -RZ, R114.H0_H0 ;  /* 0x20000072ff727230 */ /* 0x000fc40000004100 */
        /* <DEDUP_REMOVED lines=11> */
[----:B------:R-:W-:Y:S01]  /*5390*/  FMUL.FTZ R116, R54, R117 ;  /* 0x0000007536747220 */ /* 0x000fe20000410000 */
[----:B------:R-:W-:Y:S01]  /*53a0*/  F2FP.F16.F32.PACK_AB R52, R52, R115 ;  /* 0x000000733434723e */ /* 0x000fe200000000ff */
[C---:B------:R-:W-:Y:S02]  /*53b0*/  FMUL.FTZ R117, R114.reuse, R117 ;  /* 0x0000007572757220 */ /* 0x040fe40000410000 */
[----:B------:R-:W-:Y:S01]  /*53c0*/  FFMA.FTZ R116, R114, R55, -R116 ;  /* 0x0000003772747223 */ /* 0x000fe20000010874 */
[----:B------:R-:W-:-:S02]  /*53d0*/  HADD2.F32 R114, -RZ, R127.H1_H1 ;  /* 0x3000007fff727230 */ /* 0x000fc40000004100 */
        /* <DEDUP_REMOVED lines=10> */
[----:B------:R-:W-:Y:S01]  /*5480*/  HADD2.F32 R56, -RZ, R126.H0_H0 ;  /* 0x2000007eff387230 */ /* 0x000fe20000004100 */
[----:B------:R-:W-:Y:S01]  /*5490*/  F2FP.F16.F32.PACK_AB R40, R40, R116 ;  /* 0x000000742828723e */ /* 0x000fe200000000ff */
[----:B------:R-:W-:Y:S02]  /*54a0*/  HADD2.F32 R62, -RZ, R62.H1_H1 ;  /* 0x3000003eff3e7230 */ /* 0x000fe40000004100 */
[CC--:B------:R-:W-:Y:S01]  /*54b0*/  FMUL.FTZ R113, R55.reuse, R114.reuse ;  /* 0x0000007237717220 */ /* 0x0c0fe20000410000 */
[----:B------:R-:W-:Y:S01]  /*54c0*/  FMUL.FTZ R114, R60, R114 ;  /* 0x000000723c727220 */ /* 0x000fe20000410000 */
[----:B------:R-:W-:Y:S01]  /*54d0*/  F2FP.F16.F32.PACK_AB R54, R54, R117 ;  /* 0x000000753636723e */ /* 0x000fe200000000ff */
[----:B------:R-:W-:Y:S02]  /*54e0*/  IMAD.MOV.U32 R63, RZ, RZ, R52 ;  /* 0x000000ffff3f7224 */ /* 0x000fe400078e0034 */
[-C--:B------:R-:W-:Y:S01]  /*54f0*/  FFMA.FTZ R113, R60, R56.reuse, -R113 ;  /* 0x000000383c717223 */ /* 0x080fe20000010871 */
        /* <DEDUP_REMOVED lines=8> */
[----:B------:R-:W-:-:S03]  /*5580*/  F2FP.F16.F32.PACK_AB R43, R43, R114 ;  /* 0x000000722b2b723e */ /* 0x000fc600000000ff */
[----:B------:R-:W-:Y:S02]  /*5590*/  IMAD.MOV.U32 R58, RZ, RZ, R55 ;  /* 0x000000ffff3a7224 */ /* 0x000fe400078e0037 */
[----:B------:R-:W-:-:S07]  /*55a0*/  IMAD.MOV.U32 R62, RZ, RZ, R43 ;  /* 0x000000ffff3e7224 */ /* 0x000fce00078e002b */
.L_x_12283:
[----:B------:R-:W-:Y:S05]  /*55b0*/  BSYNC B2 ;  /* 0x0000000000027941 */ /* 0x000fea0003800000 */
.L_x_12282:
        /* <DEDUP_REMOVED lines=12> */
.L_x_12281:
[----:B------:R-:W-:Y:S05]  /*5680*/  BSYNC B1 ;  /* 0x0000000000017941 */ /* 0x000fea0003800000 */
.L_x_12280:
        /* <DEDUP_REMOVED lines=20> */
[----:B------:R-:W-:Y:S02]  /*57d0*/  IMAD.IADD R41, R41, 0x1, R40 ;  /* 0x0000000129297824 */ /* 0x000fe400078e0228 */
[C---:B------:R-:W-:Y:S02]  /*57e0*/  IMAD R40, R144.reuse, 0x3600, R100 ;  /* 0x0000360090287824 */ /* 0x040fe400078e0264 */
        /* <DEDUP_REMOVED lines=57> */
[--C-:B------:R-:W-:Y:S01]  /*5b80*/  HADD2.F32 R57, -RZ, R123.reuse.H1_H1 ;  /* 0x3000007bff397230 */ /* 0x100fe20000004100 */
        /* <DEDUP_REMOVED lines=22> */
[----:B------:R-:W-:Y:S01]  /*5cf0*/  FFMA.FTZ R52, R40, R122, -R52 ;  /* 0x0000007a28347223 */ /* 0x000fe20000010834 */
[----:B------:R-:W-:Y:S01]  /*5d00*/  F2FP.F16.F32.PACK_AB R40, R50, R58 ;  /* 0x0000003a3228723e */ /* 0x000fe200000000ff */
[----:B------:R-:W-:Y:S01]  /*5d10*/  FFMA.FTZ R51, R36, R122, R51 ;  /* 0x0000007a24337223 */ /* 0x000fe20000010033 */
[-C--:B------:R-:W-:Y:S01]  /*5d20*/  FMUL.FTZ R36, R54, R39.reuse ;  /* 0x0000002736247220 */ /* 0x080fe20000410000 */
[C---:B------:R-:W-:Y:S01]  /*5d30*/  FMUL.FTZ R39, R42.reuse, R39 ;  /* 0x000000272a277220 */ /* 0x040fe20000410000 */
[----:B------:R-:W-:Y:S02]  /*5d40*/  IMAD.MOV.U32 R55, RZ, RZ, R59 ;  /* 0x000000ffff377224 */ /* 0x000fe400078e003b */
[-C--:B------:R-:W-:Y:S01]  /*5d50*/  FFMA.FTZ R36, R42, R38.reuse, -R36 ;  /* 0x000000262a247223 */ /* 0x080fe20000010824 */
[----:B------:R-:W-:Y:S01]  /*5d60*/  FFMA.FTZ R39, R54, R38, R39 ;  /* 0x0000002636277223 */ /* 0x000fe20000010027 */
[----:B------:R-:W-:-:S03]  /*5d70*/  F2FP.F16.F32.PACK_AB R38, R49, R57 ;  /* 0x000000393126723e */ /* 0x000fc600000000ff */
[----:B------:R-:W-:Y:S02]  /*5d80*/  F2FP.F16.F32.PACK_AB R42, R36, R52 ;  /* 0x00000034242a723e */ /* 0x000fe400000000ff */
[----:B------:R-:W-:Y:S01]  /*5d90*/  F2FP.F16.F32.PACK_AB R54, R39, R51 ;  /* 0x000000332736723e */ /* 0x000fe200000000ff */
[----:B------:R-:W-:-:S07]  /*5da0*/  IMAD.MOV.U32 R52, RZ, RZ, R38 ;  /* 0x000000ffff347224 */ /* 0x000fce00078e0026 */
.L_x_12287:
[----:B------:R-:W-:Y:S05]  /*5db0*/  BSYNC B2 ;  /* 0x0000000000027941 */ /* 0x000fea0003800000 */
.L_x_12286:
        /* <DEDUP_REMOVED lines=12> */
.L_x_12285:
[----:B------:R-:W-:Y:S05]  /*5e80*/  BSYNC B1 ;  /* 0x0000000000017941 */ /* 0x000fea0003800000 */
.L_x_12284:
[----:B------:R-:W-:-:S13]  /*5e90*/  ISETP.NE.AND P4, PT, R15, RZ, PT ;  /* 0x000000ff0f00720c */ /* 0x000fda0003f85270 */
[----:B------:R-:W-:Y:S05]  /*5ea0*/  @!P4 BRA `(.L_x_12252) ;  /* 0x00000008008cc947 */ /* 0x000fea0003800000 */
[----:B-1----:R-:W3:Y:S04]  /*5eb0*/  LDL R36, [R1] ;  /* 0x0000000001247983 */ /* 0x002ee80000100800 */
        /* <DEDUP_REMOVED lines=33> */
[--C-:B------:R-:W-:Y:S01]  /*60d0*/  SHF.R.U64 R32, R32, 0x10, R33.reuse ;  /* 0x0000001020207819 */ /* 0x100fe20000001221 */
[----:B------:R-:W-:Y:S01]  /*60e0*/  HADD2.F32 R54, -RZ, R121.H1_H1 ;  /* 0x30000079ff367230 */ /* 0x000fe20000004100 */
[----:B------:R-:W-:Y:S01]  /*60f0*/  SHF.R.U32.HI R50, RZ, 0x10, R33 ;  /* 0x00000010ff327819 */ /* 0x000fe20000011621 */
[----:B--2---:R-:W-:Y:S01]  /*6100*/  HADD2.F32 R53, -RZ, R41.H0_H0 ;  /* 0x20000029ff357230 */ /* 0x004fe20000004100 */
[--C-:B------:R-:W-:Y:S01]  /*6110*/  SHF.R.U64 R33, R44, 0x10, R45.reuse ;  /* 0x000000102c217819 */ /* 0x100fe2000000122d */
[----:B------:R-:W-:Y:S01]  /*6120*/  HADD2.F32 R52, -RZ, R119.H1_H1 ;  /* 0x30000077ff347230 */ /* 0x000fe20000004100 */
[----:B------:R-:W-:Y:S01]  /*6130*/  SHF.R.U32.HI R44, RZ, 0x10, R45 ;  /* 0x00000010ff2c7819 */ /* 0x000fe2000001162d */
[----:B-1----:R-:W-:Y:S01]  /*6140*/  HADD2.F32 R55, -RZ, R37.H1_H1 ;  /* 0x30000025ff377230 */ /* 0x002fe20000004100 */
[--C-:B------:R-:W-:Y:S01]  /*6150*/  SHF.R.U64 R45, R46, 0x10, R47.reuse ;  /* 0x000000102e2d7819 */ /* 0x100fe2000000122f */
[----:B------:R-:W-:Y:S01]  /*6160*/  HADD2.F32 R50, -RZ, R50.H0_H0 ;  /* 0x20000032ff327230 */ /* 0x000fe20000004100 */
[----:B------:R-:W-:Y:S01]  /*6170*/  SHF.R.U32.HI R46, RZ, 0x10, R47 ;  /* 0x00000010ff2e7819 */ /* 0x000fe2000001162f */
[----:B------:R-:W-:-:S02]  /*6180*/  HADD2.F32 R47, -RZ, R41.H1_H1 ;  /* 0x30000029ff2f7230 */ /* 0x000fc40000004100 */
[-C--:B------:R-:W-:Y:S01]  /*6190*/  FMUL.FTZ R56, R53, R54.reuse ;  /* 0x0000003635387220 */ /* 0x080fe20000410000 */
[----:B------:R-:W-:Y:S01]  /*61a0*/  HADD2.F32 R41, -RZ, R37.H0_H0 ;  /* 0x20000025ff297230 */ /* 0x000fe20000004100 */
[--C-:B------:R-:W-:Y:S01]  /*61b0*/  SHF.R.U64 R34, R34, 0x10, R35.reuse ;  /* 0x0000001022227819 */ /* 0x100fe20000001223 */
[----:B------:R-:W-:Y:S01]  /*61c0*/  HADD2.F32 R44, -RZ, R44.H0_H0 ;  /* 0x2000002cff2c7230 */ /* 0x000fe20000004100 */
[----:B------:R-:W-:Y:S02]  /*61d0*/  SHF.R.U32.HI R35, RZ, 0x10, R35 ;  /* 0x00000010ff237819 */ /* 0x000fe40000011623 */
[C---:B------:R-:W-:Y:S01]  /*61e0*/  FMUL.FTZ R54, R41.reuse, R54 ;  /* 0x0000003629367220 */ /* 0x040fe20000410000 */
[----:B------:R-:W-:Y:S01]  /*61f0*/  FFMA.FTZ R37, R41, R52, -R56 ;  /* 0x0000003429257223 */ /* 0x000fe20000010838 */
[-C--:B------:R-:W-:Y:S01]  /*6200*/  FMUL.FTZ R58, R47, R44.reuse ;  /* 0x0000002c2f3a7220 */ /* 0x080fe20000410000 */
[----:B------:R-:W-:Y:S01]  /*6210*/  FMUL.FTZ R60, R55, R44 ;  /* 0x0000002c373c7220 */ /* 0x000fe20000410000 */
[----:B------:R-:W-:Y:S01]  /*6220*/  FFMA.FTZ R41, R53, R52, R54 ;  /* 0x0000003435297223 */ /* 0x000fe20000010036 */
[----:B------:R-:W-:-:S02]  /*6230*/  HADD2.F32 R52, -RZ, R43.H0_H0 ;  /* 0x2000002bff347230 */ /* 0x000fc40000004100 */
[-C--:B------:R-:W-:Y:S01]  /*6240*/  FFMA.FTZ R44, R55, R50.reuse, -R58 ;  /* 0x00000032372c7223 */ /* 0x080fe2000001083a */
[----:B------:R-:W-:Y:S02]  /*6250*/  HADD2.F32 R55, -RZ, R120.H1_H1 ;  /* 0x30000078ff377230 */ /* 0x000fe40000004100 */
[----:B------:R-:W-:Y:S01]  /*6260*/  FFMA.FTZ R50, R47, R50, R60 ;  /* 0x000000322f327223 */ /* 0x000fe2000001003c */
[----:B------:R-:W-:Y:S02]  /*6270*/  HADD2.F32 R54, -RZ, R39.H0_H0 ;  /* 0x20000027ff367230 */ /* 0x000fe40000004100 */
[----:B------:R-:W-:Y:S01]  /*6280*/  HADD2.F32 R43, -RZ, R43.H1_H1 ;  /* 0x3000002bff2b7230 */ /* 0x000fe20000004100 */
[----:B------:R-:W-:Y:S01]  /*6290*/  F2FP.F16.F32.PACK_AB R37, R44, R37 ;  /* 0x000000252c25723e */ /* 0x000fe200000000ff */
[----:B------:R-:W-:Y:S01]  /*62a0*/  HADD2.F32 R56, -RZ, R46.H0_H0 ;  /* 0x2000002eff387230 */ /* 0x000fe20000004100 */
[----:B------:R-:W-:Y:S01]  /*62b0*/  F2FP.F16.F32.PACK_AB R41, R50, R41 ;  /* 0x000000293229723e */ /* 0x000fe200000000ff */
[----:B------:R-:W-:-:S02]  /*62c0*/  HADD2.F32 R46, -RZ, R39.H1_H1 ;  /* 0x30000027ff2e7230 */ /* 0x000fc40000004100 */
[-C--:B------:R-:W-:Y:S01]  /*62d0*/  FMUL.FTZ R39, R54, R55.reuse ;  /* 0x0000003736277220 */ /* 0x080fe20000410000 */
[----:B------:R-:W-:Y:S02]  /*62e0*/  HADD2.F32 R53, -RZ, R35.H0_H0 ;  /* 0x20000023ff357230 */ /* 0x000fe40000004100 */
[----:B------:R-:W-:Y:S01]  /*62f0*/  FMUL.FTZ R35, R52, R55 ;  /* 0x0000003734237220 */ /* 0x000fe20000410000 */
[----:B------:R-:W-:Y:S02]  /*6300*/  HADD2.F32 R47, -RZ, R118.H1_H1 ;  /* 0x30000076ff2f7230 */ /* 0x000fe40000004100 */
[CC--:B------:R-:W-:Y:S01]  /*6310*/  FMUL.FTZ R55, R43.reuse, R56.reuse ;  /* 0x000000382b377220 */ /* 0x0c0fe20000410000 */
[----:B------:R-:W-:Y:S01]  /*6320*/  FMUL.FTZ R56, R46, R56 ;  /* 0x000000382e387220 */ /* 0x000fe20000410000 */
[----:B------:R-:W-:Y:S02]  /*6330*/  HADD2.F32 R120, -RZ, R120.H0_H0 ;  /* 0x20000078ff787230 */ /* 0x000fe40000004100 */
[----:B------:R-:W-:Y:S01]  /*6340*/  FFMA.FTZ R39, R52, R47, R39 ;  /* 0x0000002f34277223 */ /* 0x000fe20000010027 */
[-C--:B------:R-:W-:Y:S01]  /*6350*/  FFMA.FTZ R46, R46, R53.reuse, -R55 ;  /* 0x000000352e2e7223 */ /* 0x080fe20000010837 */
[----:B------:R-:W-:Y:S01]  /*6360*/  FFMA.FTZ R52, R43, R53, R56 ;  /* 0x000000352b347223 */ /* 0x000fe20000010038 */
[----:B------:R-:W-:-:S02]  /*6370*/  HADD2.F32 R56, -RZ, R121.H0_H0 ;  /* 0x20000079ff387230 */ /* 0x000fc40000004100 */
[----:B------:R-:W-:Y:S01]  /*6380*/  FFMA.FTZ R35, R54, R47, -R35 ;  /* 0x0000002f36237223 */ /* 0x000fe20000010823 */
[----:B------:R-:W-:Y:S02]  /*6390*/  HADD2.F32 R53, -RZ, R33.H0_H0 ;  /* 0x20000021ff357230 */ /* 0x000fe40000004100 */
[----:B------:R-:W-:Y:S01]  /*63a0*/  HADD2.F32 R43, -RZ, R40.H0_H0 ;  /* 0x20000028ff2b7230 */ /* 0x000fe20000004100 */
[----:B------:R-:W-:Y:S01]  /*63b0*/  F2FP.F16.F32.PACK_AB R52, R52, R39 ;  /* 0x000000273434723e */ /* 0x000fe200000000ff */
[----:B------:R-:W-:Y:S01]  /*63c0*/  HADD2.F32 R33, -RZ, R36.H0_H0 ;  /* 0x20000024ff217230 */ /* 0x000fe20000004100 */
[----:B------:R-:W-:Y:S01]  /*63d0*/  F2FP.F16.F32.PACK_AB R35, R46, R35 ;  /* 0x000000232e23723e */ /* 0x000fe200000000ff */
[----:B------:R-:W-:Y:S02]  /*63e0*/  HADD2.F32 R40, -RZ, R40.H1_H1 ;  /* 0x30000028ff287230 */ /* 0x000fe40000004100 */
[----:B------:R-:W-:Y:S02]  /*63f0*/  HADD2.F32 R36, -RZ, R36.H1_H1 ;  /* 0x30000024ff247230 */ /* 0x000fe40000004100 */
[----:B------:R-:W-:-:S02]  /*6400*/  HADD2.F32 R54, -RZ, R119.H0_H0 ;  /* 0x20000077ff367230 */ /* 0x000fc40000004100 */
[-C--:B------:R-:W-:Y:S01]  /*6410*/  FMUL.FTZ R55, R40, R53.reuse ;  /* 0x0000003528377220 */ /* 0x080fe20000410000 */
[----:B------:R-:W-:Y:S02]  /*6420*/  HADD2.F32 R47, -RZ, R32.H0_H0 ;  /* 0x20000020ff2f7230 */ /* 0x000fe40000004100 */
[-C--:B------:R-:W-:Y:S01]  /*6430*/  FMUL.FTZ R32, R43, R56.reuse ;  /* 0x000000382b207220 */ /* 0x080fe20000410000 */
[C---:B------:R-:W-:Y:S01]  /*6440*/  FMUL.FTZ R56, R33.reuse, R56 ;  /* 0x0000003821387220 */ /* 0x040fe20000410000 */
[C---:B------:R-:W-:Y:S01]  /*6450*/  FMUL.FTZ R53, R36.reuse, R53 ;  /* 0x0000003524357220 */ /* 0x040fe20000410000 */
[----:B------:R-:W-:Y:S02]  /*6460*/  HADD2.F32 R118, -RZ, R118.H0_H0 ;  /* 0x20000076ff767230 */ /* 0x000fe40000004100 */
        /* <DEDUP_REMOVED lines=14> */
[-C--:B------:R-:W-:Y:S01]  /*6550*/  FFMA.FTZ R55, R40, R118.reuse, -R55 ;  /* 0x0000007628377223 */ /* 0x080fe20000010837 */
[C---:B------:R-:W-:Y:S01]  /*6560*/  FMUL.FTZ R53, R38.reuse, R53 ;  /* 0x0000003526357220 */ /* 0x040fe20000410000 */
[----:B------:R-:W-:Y:S01]  /*6570*/  FFMA.FTZ R120, R45, R118, R120 ;  /* 0x000000762d787223 */ /* 0x000fe20000010078 */
[----:B------:R-:W-:Y:S01]  /*6580*/  FFMA.FTZ R38, R38, R47, -R57 ;  /* 0x0000002f26267223 */ /* 0x000fe20000010839 */
[----:B------:R-:W-:Y:S01]  /*6590*/  F2FP.F16.F32.PACK_AB R40, R36, R33 ;  /* 0x000000212428723e */ /* 0x000fe200000000ff */
[----:B------:R-:W-:Y:S01]  /*65a0*/  FFMA.FTZ R53, R42, R47, R53 ;  /* 0x0000002f2a357223 */ /* 0x000fe20000010035 */
[----:B------:R-:W-:Y:S02]  /*65b0*/  IMAD.MOV.U32 R36, RZ, RZ, R32 ;  /* 0x000000ffff247224 */ /* 0x000fe400078e0020 */
[----:B------:R-:W-:Y:S01]  /*65c0*/  F2FP.F16.F32.PACK_AB R38, R38, R55 ;  /* 0x000000372626723e */ /* 0x000fe200000000ff */
[----:B------:R-:W-:Y:S01]  /*65d0*/  IMAD.MOV.U32 R39, RZ, RZ, R35 ;  /* 0x000000ffff277224 */ /* 0x000fe200078e0023 */
[----:B------:R-:W-:Y:S01]  /*65e0*/  F2FP.F16.F32.PACK_AB R42, R53, R120 ;  /* 0x00000078352a723e */ /* 0x000fe200000000ff */
[----:B------:R-:W-:-:S07]  /*65f0*/  IMAD.MOV.U32 R43, RZ, RZ, R52 ;  /* 0x000000ffff2b7224 */ /* 0x000fce00078e0034 */
.L_x_12289:
[----:B------:R-:W-:Y:S05]  /*6600*/  BSYNC B1 ;  /* 0x0000000000017941 */ /* 0x000fea0003800000 */
.L_x_12288:
        /* <DEDUP_REMOVED lines=10> */
.L_x_12245:
[----:B------:R-:W2:Y:S02]  /*66b0*/  LDL R32, [R1+0x2c] ;  /* 0x00002c0001207983 */ /* 0x000ea40000100800 */
[----:B--2---:R-:W-:-:S13]  /*66c0*/  R2UR UR4, R32 ;  /* 0x00000000200472ca */ /* 0x004fda00000e0000 */
[----:B------:R-:W-:-:S06]  /*66d0*/  UISETP.NE.AND UP0, UPT, UR4, 0x3, UPT ;  /* 0x000000030400788c */ /* 0x000fcc000bf05270 */
[----:B------:R-:W-:-:S13]  /*66e0*/  PLOP3.LUT P3, PT, PT, PT, UP0, 0x80, 0x0 ;  /* 0x000000000000781c */ /* 0x000fda0003f6f008 */
[----:B------:R-:W-:Y:S05]  /*66f0*/  @!P3 BRA `(.L_x_12290) ;  /* 0x000000000004b947 */ /* 0x000fea0003800000 */
[----:B------:R-:W-:Y:S01]  /*6700*/  BPT.TRAP 0x1 ;  /* 0x000000040000795c */ /* 0x000fe20000300000 */
.L_x_12290:
[----:B------:R-:W2:Y:S01]  /*6710*/  LDL R32, [R1+0x10] ;  /* 0x0000100001207983 */ /* 0x000ea20000100800 */
[----:B------:R-:W-:Y:S01]  /*6720*/  IMAD R21, R144, 0x8, R22 ;  /* 0x0000000890157824 */ /* 0x000fe200078e0216 */
[----:B------:R-:W-:Y:S01]  /*6730*/  BSSY B1, `(.L_x_12291) ;  /* 0x0000006000017945 */ /* 0x000fe20003800000 */
[----:B------:R-:W-:-:S05]  /*6740*/  IMAD R86, R16, -0x90, R2 ;  /* 0xffffff7010567824 */ /* 0x000fca00078e0202 */
[----:B------:R-:W-:Y:S02]  /*6750*/  VIMNMX R86, R86, 0x90, PT ;  /* 0x0000009056567848 */ /* 0x000fe40003fe0100 */
[----:B--2---:R-:W-:-:S04]  /*6760*/  SHF.L.U32 R87, R32, 0x1f, RZ ;  /* 0x0000001f20577819 */ /* 0x004fc800000006ff */
[----:B------:R-:W0:Y:S02]  /*6770*/  SYNCS.PHASECHK.TRANS64.TRYWAIT P4, [R21+URZ+0x31c90], R87 ;  /* 0x031c9057150075a7 */ /* 0x000e24000808017f */
[----:B0-----:R-:W-:Y:S05]  /*6780*/  @!P4 BRA `(.L_x_12292) ;  /* 0x000001c800b4c947 */ /* 0x001fea0003800000 */
.L_x_12553:
[----:B------:R-:W-:Y:S05]  /*6790*/  BSYNC B1 ;  /* 0x0000000000017941 */ /* 0x000fea0003800000 */
.L_x_12291:
        /* <DEDUP_REMOVED lines=20> */
.L_x_12252:
[----:B------:R-:W-:Y:S05]  /*68e0*/  BSYNC B0 ;  /* 0x0000000000007941 */ /* 0x000fea0003800000 */
.L_x_12244:
        /* <DEDUP_REMOVED lines=17> */
.L_x_12294:
[----:B------:R-:W-:Y:S05]  /*6a00*/  BSYNC B0 ;  /* 0x0000000000007941 */ /* 0x000fea0003800000 */
.L_x_12293:
[----:B------:R-:W2:Y:S01]  /*6a10*/  SYNCS.PHASECHK.TRANS64.TRYWAIT P3, [R21+URZ+0x31cb0], R87 ;  /* 0x031cb057150075a7 */ /* 0x000ea2000806017f */
[----:B------:R-:W-:Y:S04]  /*6a20*/  BSSY B0, `(.L_x_12295) ;  /* 0x0000002000007945 */ /* 0x000fe80003800000 */
[----:B--2---:R-:W-:Y:S05]  /*6a30*/  @!P3 BRA `(.L_x_12296) ;  /* 0x000001c8001cb947 */ /* 0x004fea0003800000 */
.L_x_12554:
[----:B------:R-:W-:Y:S05]  /*6a40*/  BSYNC B0 ;  /* 0x0000000000007941 */ /* 0x000fea0003800000 */
.L_x_12295:
[----:B------:R-:W-:Y:S01]  /*6a50*/  ISETP.GE.AND P3, PT, R156, R86, PT ;  /* 0x000000569c00720c */ /* 0x000fe20003f66270 */
[----:B------:R-:W-:-:S12]  /*6a60*/  BSSY B0, `(.L_x_12297) ;  /* 0x0000021000007945 */ /* 0x000fd80003800000 */
[----:B------:R-:W-:Y:S05]  /*6a70*/  @P3 BRA `(.L_x_12298) ;  /* 0x00000000007c3947 */ /* 0x000fea0003800000 */
[----:B------:R-:W3:Y:S01]  /*6a80*/  LDL.64 R38, [R1+0x8] ;  /* 0x0000080001267983 */ /* 0x000ee20000100a00 */
        /* <DEDUP_REMOVED lines=12> */
[----:B---3--:R-:W-:-:S13]  /*6b50*/  ISETP.GE.AND P3, PT, R38, UR4, PT ;  /* 0x0000000426007c0c */ /* 0x008fda000bf66270 */
        /* <DEDUP_REMOVED lines=17> */
.L_x_12298:
[----:B------:R-:W-:Y:S05]  /*6c70*/  BSYNC B0 ;  /* 0x0000000000007941 */ /* 0x000fea0003800000 */
.L_x_12297:
[----:B------:R-:W4:Y:S01]  /*6c80*/  LDL.LU R24, [R1+0x10] ;  /* 0x0000100001187983 */ /* 0x000f220000300800 */
[----:B0-2---:R-:W-:Y:S02]  /*6c90*/  @!P4 VIADD R21, R21, 0x31cc0 ;  /* 0x00031cc01515c836 */ /* 0x005fe40000000000 */
        /* <DEDUP_REMOVED lines=8> */
[----:B0-----:R0:W-:Y:S01]  /*6d20*/  BAR.SYNC.DEFER_BLOCKING R108, 0x80 ;  /* 0x0002006c0000751d */ /* 0x0011e20000010000 */
[----:B------:R-:W-:-:S04]  /*6d30*/  ISETP.NE.AND P3, PT, R144, 0x2, PT ;  /* 0x000000029000780c */ /* 0x000fc80003f65270 */
[----:B------:R-:W-:Y:S01]  /*6d40*/  SEL R144, R144, RZ, P3 ;  /* 0x000000ff90907207 */ /* 0x000fe20001800000 */
[----:B------:R2:W-:Y:S02]  /*6d50*/  @!P4 SYNCS.ARRIVE.TRANS64.RED.A1T0 RZ, [R21+URZ], RZ ;  /* 0x000000ff15ffc9a7 */ /* 0x0005e4000810043f */
[----:B--2---:R-:W-:-:S04]  /*6d60*/  SEL R21, RZ, 0x1, P3 ;  /* 0x00000001ff157807 */ /* 0x004fc80001800000 */
[----:B----4-:R-:W-:-:S05]  /*6d70*/  LOP3.LUT R24, R24, R21, RZ, 0x3c, !PT ;  /* 0x0000001518187212 */ /* 0x010fca00078e3cff */
[----:B------:R0:W-:Y:S01]  /*6d80*/  STL [R1+0x10], R24 ;  /* 0x0000101801007387 */ /* 0x0001e20000100800 */
[----:B------:R-:W-:Y:S05]  /*6d90*/  @P2 BRA `(.L_x_12299) ;  /* 0xffffffbc000c2947 */ /* 0x000fea000383ffff */
[----:B0-----:R-:W0:Y:S01]  /*6da0*/  S2R R24, SR_TID.X ;  /* 0x0000000000187919 */ /* 0x001e220000002100 */
[----:B------:R-:W-:Y:S02]  /*6db0*/  PLOP3.LUT P0, PT, PT, PT, PT, 0x8, 0x0 ;  /* 0x000000000000781c */ /* 0x000fe40003f0e170 */
[----:B0-----:R-:W-:-:S04]  /*6dc0*/  SHF.R.U32.HI R24, RZ, 0x7, R24 ;  /* 0x00000007ff187819 */ /* 0x001fc80000011618 */
[----:B------:R-:W-:-:S13]  /*6dd0*/  ISETP.NE.AND P5, PT, R24, 0x1, PT ;  /* 0x000000011800780c */ /* 0x000fda0003fa5270 */
[----:B------:R-:W-:Y:S06]  /*6de0*/  @!P5 BAR.ARV 0x9, 0x100 ;  /* 0x024400000000db1d */ /* 0x000fec0000002000 */
.L_x_12239:
[----:B------:R-:W2:Y:S01]  /*6df0*/  LDL R4, [R1+0x58] ;  /* 0x0000580001047983 */ /* 0x000ea20000100800 */
[----:B------:R-:W0:Y:S01]  /*6e00*/  LDC R0, c[0x0][0x448] ;  /* 0x00011200ff007b82 */ /* 0x000e220000000800 */
        /* <DEDUP_REMOVED lines=20> */
[----:B---3--:R-:W-:Y:S01]  /*6f50*/  IMAD.MOV.U32 R37, RZ, RZ, RZ ;  /* 0x000000ffff257224 */ /* 0x008fe200078e00ff */
[----:B------:R-:W-:Y:S02]  /*6f60*/  CS2R R74, SRZ ;  /* 0x00000000004a7805 */ /* 0x000fe4000001ff00 */
[----:B------:R-:W-:Y:S02]  /*6f70*/  CS2R R6, SRZ ;  /* 0x0000000000067805 */ /* 0x000fe4000001ff00 */
[----:B0-----:R-:W-:Y:S01]  /*6f80*/  ISETP.NE.AND P1, PT, R0, 0x1, PT ;  /* 0x000000010000780c */ /* 0x001fe20003f25270 */
[----:B------:R-:W-:-:S12]  /*6f90*/  IMAD.MOV.U32 R76, RZ, RZ, RZ ;  /* 0x000000ffff4c7224 */ /* 0x000fd800078e00ff */
[----:B------:R-:W0:Y:S08]  /*6fa0*/  @P1 LDC R3, c[0x0][0x44c] ;  /* 0x00011300ff031b82 */ /* 0x000e300000000800 */
[----:B------:R-:W3:Y:S01]  /*6fb0*/  @P1 LDC R2, c[0x0][0x450] ;  /* 0x00011400ff021b82 */ /* 0x000ee20000000800 */
[----:B--2---:R-:W-:-:S04]  /*6fc0*/  VIADD R0, R4, 0xbf ;  /* 0x000000bf04007836 */ /* 0x004fc80000000000 */
[----:B0-----:R-:W-:-:S05]  /*6fd0*/  @P1 IMAD.HI.U32 R3, R0, R3, RZ ;  /* 0x0000000300031227 */ /* 0x001fca00078e00ff */
[----:B---3--:R-:W-:Y:S02]  /*6fe0*/  @P1 SHF.R.U32.HI R0, RZ, R2, R3 ;  /* 0x00000002ff001219 */ /* 0x008fe40000011603 */
[----:B------:R-:W-:-:S03]  /*6ff0*/  PLOP3.LUT P1, PT, PT, PT, PT, 0x80, 0x0 ;  /* 0x000000000000781c */ /* 0x000fc60003f2f070 */
[----:B------:R-:W-:-:S04]  /*7000*/  IMAD.IADD R0, R109, 0x1, R0 ;  /* 0x000000016d007824 */ /* 0x000fc800078e0200 */
[----:B------:R-:W-:-:S05]  /*7010*/  IMAD.HI R0, R0, 0x38e38e39, RZ ;  /* 0x38e38e3900007827 */ /* 0x000fca00078e02ff */
[----:B------:R-:W-:-:S04]  /*7020*/  SHF.R.U32.HI R3, RZ, 0x1f, R0 ;  /* 0x0000001fff037819 */ /* 0x000fc80000011600 */
[----:B------:R-:W-:Y:S01]  /*7030*/  LEA.HI.SX32 R3, R0, R3, 0x1b ;  /* 0x0000000300037211 */ /* 0x000fe200078fdaff */
[----:B------:R-:W-:-:S03]  /*7040*/  IMAD.MOV.U32 R0, RZ, RZ, RZ ;  /* 0x000000ffff007224 */ /* 0x000fc600078e00ff */
[----:B------:R-:W-:Y:S02]  /*7050*/  VIMNMX R96, R110, R3, PT ;  /* 0x000000036e607248 */ /* 0x000fe40003fe0100 */
[----:B------:R-:W-:Y:S02]  /*7060*/  CS2R R2, SRZ ;  /* 0x0000000000027805 */ /* 0x000fe4000001ff00 */
[----:B------:R-:W-:Y:S01]  /*7070*/  ISETP.GE.AND P2, PT, R96, 0x1, PT ;  /* 0x000000016000780c */ /* 0x000fe20003f46270 */
[----:B------:R-:W-:-:S12]  /*7080*/  @P0 BRA `(.L_x_12300) ;  /* 0x00000000000c0947 */ /* 0x000fd80003800000 */
[----:B------:R-:W0:Y:S01]  /*7090*/  FENCE.VIEW.ASYNC.G ;  /* 0x00000000000073c6 */ /* 0x000e220000000100 */
[----:B------:R-:W-:Y:S05]  /*70a0*/  WARPSYNC.ALL ;  /* 0x0000000000007948 */ /* 0x000fea0003800000 */
[----:B0-----:R-:W-:Y:S06]  /*70b0*/  BAR.ARV 0xc, 0x200 ;  /* 0x0308000000007b1d */ /* 0x001fec0000002000 */
.L_x_12300:
[----:B------:R-:W-:Y:S01]  /*70c0*/  CS2R R24, SRZ ;  /* 0x0000000000187805 */ /* 0x000fe2000001ff00 */
        /* <DEDUP_REMOVED lines=10> */
.L_x_12557:
[----:B------:R-:W0:Y:S01]  /*7170*/  LDL R3, [R1+0x28] ;  /* 0x0000280001037983 */ /* 0x000e220000100800 */
[----:B------:R-:W-:Y:S01]  /*7180*/  BSSY B6, `(.L_x_12303) ;  /* 0x000001b000067945 */ /* 0x000fe20003800000 */
[----:B0-----:R-:W-:-:S05]  /*7190*/  IMAD.HI R0, R3, 0x55555556, RZ ;  /* 0x5555555603007827 */ /* 0x001fca00078e02ff */
        /* <DEDUP_REMOVED lines=9> */
[----:B0-----:R-:W-:Y:S01]  /*7230*/  MOV R0, 0x0 ;  /* 0x0000000000007802 */ /* 0x001fe20000000f00 */
[----:B------:R-:W-:Y:S01]  /*7240*/  ULDC.64 UR4, c[0x4][0x1b8] ;  /* 0x01006e0000047ab9 */ /* 0x000fe20000000a00 */
[----:B------:R-:W-:Y:S01]  /*7250*/  ULDC.64 UR6, c[0x4][0x1c0] ;  /* 0x0100700000067ab9 */ /* 0x000fe20000000a00 */
[----:B------:R-:W-:Y:S01]  /*7260*/  IMAD.U32 R4, RZ, RZ, UR4 ;  /* 0x00000004ff047e24 */ /* 0x000fe2000f8e00ff */
[----:B--2---:R0:W2:Y:S01]  /*7270*/  LDC.64 R14, c[0x4][R0] ;  /* 0x01000000000e7b82 */ /* 0x0040a20000000a00 */
        /* <DEDUP_REMOVED lines=11> */
.L_x_12304:
[----:B------:R-:W-:Y:S05]  /*7330*/  BSYNC B6 ;  /* 0x0000000000067941 */ /* 0x000fea0003800000 */
.L_x_12303:
[----:B------:R-:W-:Y:S02]  /*7340*/  ULDC UR4, c[0x0][0x3f4] ;  /* 0x0000fd0000047ab9 */ /* 0x000fe40000000800 */
[----:B------:R-:W-:-:S13]  /*7350*/  ISETP.LT.AND P0, PT, RZ, UR4, PT ;  /* 0x00000004ff007c0c */ /* 0x000fda000bf01270 */
[----:B------:R-:W-:Y:S05]  /*7360*/  @P0 BRA `(.L_x_12305) ;  /* 0x0000000000400947 */ /* 0x000fea0003800000 */
[----:B------:R-:W0:Y:S02]  /*7370*/  LDL R16, [R1+0x74] ;  /* 0x0000740001107983 */ /* 0x000e240000100800 */
[----:B0-----:R-:W-:-:S04]  /*7380*/  LEA.HI R0, R16, R16, RZ, 0x1 ;  /* 0x0000001010007211 */ /* 0x001fc800078f08ff */
        /* <DEDUP_REMOVED lines=8> */
.L_x_12308:
[----:B---3--:R3:W4:Y:S02]  /*7410*/  SYNCS.PHASECHK.TRANS64.TRYWAIT P0, [R22+URZ+0x31c00], R3 ;  /* 0x031c0003160075a7 */ /* 0x008724000800017f */
[----:B----4-:R-:W-:Y:S05]  /*7420*/  @!P0 NANOSLEEP.SYNCS 0x989680 ;  /* 0x009896800000895d */ /* 0x010fea0003900000 */
[----:B------:R-:W4:Y:S02]  /*7430*/  @!P0 SYNCS.PHASECHK.TRANS64 P0, [R22+URZ+0x31c00], R3 ;  /* 0x031c0003160085a7 */ /* 0x000f24000800007f */
[----:B----4-:R-:W-:Y:S05]  /*7440*/  @!P0 BRA `(.L_x_12308) ;  /* 0xfffffffc00f08947 */ /* 0x010fea000383ffff */
.L_x_12307:
[----:B------:R-:W-:Y:S05]  /*7450*/  BSYNC B0 ;  /* 0x0000000000007941 */ /* 0x000fea0003800000 */
.L_x_12306:
[----:B------:R-:W-:Y:S05]  /*7460*/  BRA `(.L_x_12309) ;  /* 0x0000003c00447947 */ /* 0x000fea0003800000 */
.L_x_12305:
[----:B0-----:R-:W3:Y:S01]  /*7470*/  LDL R0, [R1+0x8c] ;  /* 0x00008c0001007983 */ /* 0x001ee20000100800 */
[----:B------:R-:W-:Y:S01]  /*7480*/  ULDC.64 UR6, c[0x0][0x408] ;  /* 0x0001020000067ab9 */ /* 0x000fe20000000a00 */
[----:B---3--:R-:W-:Y:S02]  /*7490*/  R2UR UR4, R0 ;  /* 0x00000000000472ca */ /* 0x008fe400000e0000 */
[----:B-----5:R-:W-:-:S05]  /*74a0*/  SHF.R.S32.HI R0, RZ, 0x1f, R102 ;  /* 0x0000001fff007819 */ /* 0x020fca0000011466 */
        /* <DEDUP_REMOVED lines=28> */
.L_x_12310:
[----:B------:R-:W3:Y:S01]  /*7670*/  LDL R18, [R1+0x58] ;  /* 0x0000580001127983 */ /* 0x000ee20000100800 */
[----:B------:R-:W-:Y:S01]  /*7680*/  ULDC.U8 UR4, c[0x0][0x410] ;  /* 0x0001040000047ab9 */ /* 0x000fe20000000000 */
[----:B------:R-:W-:Y:S01]  /*7690*/  BSSY B0, `(.L_x_12311) ;  /* 0x00003a6000007945 */ /* 0x000fe20003800000 */
[----:B------:R-:W-:Y:S01]  /*76a0*/  ISETP.NE.AND P0, PT, RZ, UR4, PT ;  /* 0x00000004ff007c0c */ /* 0x000fe2000bf05270 */
[----:B---3--:R-:W-:-:S12]  /*76b0*/  IMAD.IADD R10, R156, 0x1, R18 ;  /* 0x000000019c0a7824 */ /* 0x008fd800078e0212 */
[----:B------:R-:W-:Y:S05]  /*76c0*/  @!P0 BRA `(.L_x_12312) ;  /* 0x0000001c00588947 */ /* 0x000fea0003800000 */
[----:B------:R-:W0:Y:S01]  /*76d0*/  LDC R17, c[0x0][0x448] ;  /* 0x00011200ff117b82 */ /* 0x000e220000000800 */
        /* <DEDUP_REMOVED lines=8> */
[----:B------:R-:W3:Y:S01]  /*7760*/  @P0 LDC R5, c[0x0][0x450] ;  /* 0x00011400ff050b82 */ /* 0x000ee20000000800 */
[----:B0-----:R-:W-:-:S04]  /*7770*/  @P0 IMAD.HI.U32 R0, R10, R3, RZ ;  /* 0x000000030a000227 */ /* 0x001fc800078e00ff */
[----:B------:R-:W-:Y:S01]  /*7780*/  IMAD.MOV.U32 R3, RZ, RZ, R10 ;  /* 0x000000ffff037224 */ /* 0x000fe200078e000a */
[----:B---3--:R-:W-:-:S04]  /*7790*/  @P0 SHF.R.U32.HI R3, RZ, R5, R0 ;  /* 0x00000005ff030219 */ /* 0x008fc80000011600 */
        /* <DEDUP_REMOVED lines=17> */
[----:B------:R0:W3:Y:S04]  /*78b0*/  SHFL.IDX PT, R3, R13, RZ, 0x1e1f ;  /* 0x001e1fff0d037589 */ /* 0x0000e800000e0000 */
[----:B------:R-:W4:Y:S04]  /*78c0*/  SHFL.IDX PT, R0, R0, RZ, 0x1e1f ;  /* 0x001e1fff00007589 */ /* 0x000f2800000e0000 */
[----:B------:R-:W0:Y:S04]  /*78d0*/  SHFL.IDX PT, R5, R5, RZ, 0x1e1f ;  /* 0x001e1fff05057589 */ /* 0x000e2800000e0000 */
[----:B--2---:R2:W0:Y:S02]  /*78e0*/  SHFL.IDX PT, R14, R4, RZ, 0x1e1f ;  /* 0x001e1fff040e7589 */ /* 0x00442400000e0000 */
.L_x_12563:
[----:B--2---:R-:W2:Y:S04]  /*78f0*/  LDL R4, [R1+0x50] ;  /* 0x0000500001047983 */ /* 0x004ea80000100800 */
[----:B------:R-:W5:Y:S01]  /*7900*/  LDL R49, [R1+0x74] ;  /* 0x0000740001317983 */ /* 0x000f620000100800 */
[----:B------:R-:W-:Y:S01]  /*7910*/  BSSY B1, `(.L_x_12314) ;  /* 0x0000061000017945 */ /* 0x000fe20003800000 */
[----:B------:R-:W-:Y:S02]  /*7920*/  CS2R R34, SRZ ;  /* 0x0000000000227805 */ /* 0x000fe4000001ff00 */
[----:B------:R-:W-:Y:S02]  /*7930*/  CS2R R30, SRZ ;  /* 0x00000000001e7805 */ /* 0x000fe4000001ff00 */
[----:B------:R-:W-:-:S02]  /*7940*/  CS2R R26, SRZ ;  /* 0x00000000001a7805 */ /* 0x000fc4000001ff00 */
[----:B------:R-:W-:Y:S02]  /*7950*/  CS2R R18, SRZ ;  /* 0x0000000000127805 */ /* 0x000fe4000001ff00 */
[----:B0-----:R-:W-:Y:S02]  /*7960*/  CS2R R12, SRZ ;  /* 0x00000000000c7805 */ /* 0x001fe4000001ff00 */
[----:B------:R-:W-:Y:S02]  /*7970*/  CS2R R8, SRZ ;  /* 0x0000000000087805 */ /* 0x000fe4000001ff00 */
[----:B-1----:R-:W-:Y:S02]  /*7980*/  CS2R R32, SRZ ;  /* 0x0000000000207805 */ /* 0x002fe4000001ff00 */
[----:B------:R-:W-:Y:S02]  /*7990*/  CS2R R28, SRZ ;  /* 0x00000000001c7805 */ /* 0x000fe4000001ff00 */
[----:B------:R-:W-:-:S02]  /*79a0*/  CS2R R24, SRZ ;  /* 0x0000000000187805 */ /* 0x000fc4000001ff00 */
[----:B------:R-:W-:Y:S01]  /*79b0*/  CS2R R20, SRZ ;  /* 0x0000000000147805 */ /* 0x000fe2000001ff00 */
[----:B--2---:R-:W-:Y:S01]  /*79c0*/  IMAD R4, R4, R17, RZ ;  /* 0x0000001104047224 */ /* 0x004fe200078e02ff */
[----:B------:R-:W-:-:S03]  /*79d0*/  CS2R R16, SRZ ;  /* 0x0000000000107805 */ /* 0x000fc6000001ff00 */
[----:B------:R-:W-:Y:S01]  /*79e0*/  IMAD R105, R105, -0xc0, R4 ;  /* 0xffffff4069697824 */ /* 0x000fe200078e0204 */
[----:B------:R-:W-:Y:S02]  /*79f0*/  ISETP.GE.AND P1, PT, R10, R4, PT ;  /* 0x000000040a00720c */ /* 0x000fe40003f26270 */
[----:B------:R-:W-:Y:S02]  /*7a00*/  CS2R R10, SRZ ;  /* 0x00000000000a7805 */ /* 0x000fe4000001ff00 */
[----:B-----5:R-:W-:Y:S02]  /*7a10*/  LEA.HI R48, R49, R49, RZ, 0x1 ;  /* 0x0000003131307211 */ /* 0x020fe400078f08ff */
[----:B------:R-:W-:-:S04]  /*7a20*/  VIMNMX R105, R105, 0xc0, PT ;  /* 0x000000c069697848 */ /* 0x000fc80003fe0100 */
[----:B------:R-:W-:-:S03]  /*7a30*/  ISETP.GE.AND P0, PT, R156, R105, PT ;  /* 0x000000699c00720c */ /* 0x000fc60003f06270 */
[----:B------:R-:W-:Y:S10]  /*7a40*/  @P1 BRA `(.L_x_12315) ;  /* 0x0000000400341947 */ /* 0x000ff40003800000 */
[----:B------:R-:W2:Y:S01]  /*7a50*/  LDL R6, [R1+0x40] ;  /* 0x0000400001067983 */ /* 0x000ea20000100800 */
[----:B------:R-:W-:-:S03]  /*7a60*/  ULDC UR4, c[0x0][0x3f4] ;  /* 0x0000fd0000047ab9 */ /* 0x000fc60000000800 */
[----:B------:R-:W3:Y:S04]  /*7a70*/  LDL R36, [R1+0x34] ;  /* 0x0000340001247983 */ /* 0x000ee80000100800 */
[----:B------:R-:W4:Y:S04]  /*7a80*/  LDL R40, [R1+0x48] ;  /* 0x0000480001287983 */ /* 0x000f280000100800 */
[----:B------:R-:W4:Y:S04]  /*7a90*/  LDL R15, [R1+0x44] ;  /* 0x00004400010f7983 */ /* 0x000f280000100800 */
[----:B------:R-:W4:Y:S04]  /*7aa0*/  LDL.64 R46, [R1+0x18] ;  /* 0x00001800012e7983 */ /* 0x000f280000100a00 */
        /* <DEDUP_REMOVED lines=15> */
[-C--:B------:R-:W-:Y:S02]  /*7ba0*/  @!P4 IADD3 R8, P2, R14, R9.reuse, RZ ;  /* 0x000000090e08c210 */ /* 0x080fe40007f5e0ff */
[----:B----4-:R-:W-:-:S03]  /*7bb0*/  @!P4 IADD3 R6, P1, R0, R9, RZ ;  /* 0x000000090006c210 */ /* 0x010fc60007f3e0ff */
[--C-:B------:R-:W-:Y:S01]  /*7bc0*/  @!P4 IMAD.X R9, R5, 0x1, R4.reuse, P2 ;  /* 0x000000010509c824 */ /* 0x100fe200010e0604 */
[----:B------:R-:W-:Y:S01]  /*7bd0*/  ISETP.GE.AND P2, PT, R40, UR4, PT ;  /* 0x0000000428007c0c */ /* 0x000fe2000bf46270 */
[----:B------:R-:W-:Y:S01]  /*7be0*/  @!P4 IMAD.X R7, R3, 0x1, R4, P1 ;  /* 0x000000010307c824 */ /* 0x000fe200008e0604 */
[----:B------:R-:W-:Y:S01]  /*7bf0*/  SHF.R.S32.HI R4, RZ, 0x1f, R36 ;  /* 0x0000001fff047819 */ /* 0x000fe20000011424 */
[C---:B------:R-:W-:Y:S01]  /*7c00*/  IMAD.SHL.U32 R37, R36.reuse, 0x2, RZ ;  /* 0x0000000224257824 */ /* 0x040fe200078e00ff */
[----:B------:R-:W5:Y:S01]  /*7c10*/  @!P4 LD.E.64 R30, desc[UR60][R8.64] ;  /* 0x0000003c081ec980 */ /* 0x000f62000c101b00 */
[----:B------:R-:W-:Y:S02]  /*7c20*/  ISETP.GE.AND P1, PT, R15, UR4, PT ;  /* 0x000000040f007c0c */ /* 0x000fe4000bf26270 */
[----:B------:R-:W-:Y:S01]  /*7c30*/  SHF.L.U64.HI R4, R36, 0x1, R4 ;  /* 0x0000000124047819 */ /* 0x000fe20000010204 */
[----:B------:R0:W5:Y:S01]  /*7c40*/  @!P4 LD.E.64 R28, desc[UR60][R6.64] ;  /* 0x0000003c061cc980 */ /* 0x000162000c101b00 */
[----:B------:R-:W-:Y:S01]  /*7c50*/  @!P3 IADD3 R36, P4, R14, R37, RZ ;  /* 0x000000250e24b210 */ /* 0x000fe20007f9e0ff */
[----:B------:R-:W-:Y:S01]  /*7c60*/  IMAD.SHL.U32 R43, R40, 0x2, RZ ;  /* 0x00000002282b7824 */ /* 0x000fe200078e00ff */
[----:B------:R-:W-:-:S02]  /*7c70*/  SHF.R.S32.HI R10, RZ, 0x1f, R40 ;  /* 0x0000001fff0a7819 */ /* 0x000fc40000011428 */
[----:B------:R-:W-:Y:S01]  /*7c80*/  @!P3 IADD3 R38, P5, R0, R37, RZ ;  /* 0x000000250026b210 */ /* 0x000fe20007fbe0ff */
[----:B------:R-:W-:Y:S01]  /*7c90*/  @!P3 IMAD.X R37, R5, 0x1, R4, P4 ;  /* 0x000000010525b824 */ /* 0x000fe200020e0604 */
[----:B------:R-:W-:Y:S02]  /*7ca0*/  SHF.L.U64.HI R10, R40, 0x1, R10 ;  /* 0x00000001280a7819 */ /* 0x000fe4000001020a */
[-C--:B------:R-:W-:Y:S01]  /*7cb0*/  @!P2 IADD3 R42, P4, R14, R43.reuse, RZ ;  /* 0x0000002b0e2aa210 */ /* 0x080fe20007f9e0ff */
[----:B0-----:R-:W-:Y:S01]  /*7cc0*/  IMAD.SHL.U32 R7, R15, 0x2, RZ ;  /* 0x000000020f077824 */ /* 0x001fe200078e00ff */
[----:B------:R-:W-:Y:S01]  /*7cd0*/  SHF.R.S32.HI R11, RZ, 0x1f, R15 ;  /* 0x0000001fff0b7819 */ /* 0x000fe2000001140f */
[----:B------:R-:W-:Y:S01]  /*7ce0*/  @!P3 IMAD.X R39, R3, 0x1, R4, P5 ;  /* 0x000000010327b824 */ /* 0x000fe200028e0604 */
[C---:B------:R-:W-:Y:S01]  /*7cf0*/  @!P2 IADD3 R40, P5, R0.reuse, R43, RZ ;  /* 0x0000002b0028a210 */ /* 0x040fe20007fbe0ff */
[--C-:B------:R-:W-:Y:S01]  /*7d00*/  @!P2 IMAD.X R43, R5, 0x1, R10.reuse, P4 ;  /* 0x00000001052ba824 */ /* 0x100fe200020e060a */
        /* <DEDUP_REMOVED lines=33> */
.L_x_12315:
[----:B------:R-:W-:Y:S05]  /*7f20*/  BSYNC B1 ;  /* 0x0000000000017941 */ /* 0x000fea0003800000 */
.L_x_12314:
[----:B---3-5:R-:W-:Y:S01]  /*7f30*/  IMAD.MOV.U32 R3, RZ, RZ, R35 ;  /* 0x000000ffff037224 */ /* 0x028fe200078e0023 */
[----:B------:R-:W-:Y:S01]  /*7f40*/  LOP3.LUT R48, R48, 0xfffffffe, RZ, 0xc0, !PT ;  /* 0xfffffffe30307812 */ /* 0x000fe200078ec0ff */
[----:B------:R-:W-:Y:S01]  /*7f50*/  IMAD.MOV.U32 R4, RZ, RZ, R30 ;  /* 0x000000ffff047224 */ /* 0x000fe200078e001e */
[----:B------:R-:W-:Y:S01]  /*7f60*/  BSSY B1, `(.L_x_12316) ;  /* 0x000002a000017945 */ /* 0x000fe20003800000 */
[----:B----4-:R-:W-:Y:S02]  /*7f70*/  IMAD.MOV.U32 R0, RZ, RZ, R34 ;  /* 0x000000ffff007224 */ /* 0x010fe400078e0022 */
        /* <DEDUP_REMOVED lines=11> */
[----:B------:R-:W1:Y:S01]  /*8030*/  SYNCS.PHASECHK.TRANS64.TRYWAIT P1, [R22+URZ+0x31c00], R3 ;  /* 0x031c0003160075a7 */ /* 0x000e62000802017f */
[----:B------:R-:W-:Y:S01]  /*8040*/  PRMT R41, R4, 0x7610, R41 ;  /* 0x0000761004297816 */ /* 0x000fe20000000029 */
[----:B------:R-:W-:-:S02]  /*8050*/  IMAD.MOV.U32 R4, RZ, RZ, R19 ;  /* 0x000000ffff047224 */ /* 0x000fc400078e0013 */
        /* <DEDUP_REMOVED lines=26> */
.L_x_12564:
[----:B------:R-:W-:Y:S05]  /*8200*/  BSYNC B1 ;  /* 0x0000000000017941 */ /* 0x000fea0003800000 */
.L_x_12316:
        /* <DEDUP_REMOVED lines=45> */
[----:B------:R-:W-:Y:S02]  /*84e0*/  HADD2.F32 R42, -RZ, R52.H0_H0 ;  /* 0x20000034ff2a7230 */ /* 0x000fe40000004100 */
        /* <DEDUP_REMOVED lines=18> */
.L_x_12320:
[----:B------:R-:W-:Y:S05]  /*8610*/  BSYNC B1 ;  /* 0x0000000000017941 */ /* 0x000fea0003800000 */
.L_x_12319:
[----:B------:R-:W-:Y:S01]  /*8620*/  BSSY B1, `(.L_x_12321) ;  /* 0x000002d000017945 */ /* 0x000fe20003800000 */
[----:B------:R-:W-:-:S03]  /*8630*/  @P5 VIADD R0, R3, 0xffffffe0 ;  /* 0xffffffe003005836 */ /* 0x000fc60000000000 */
[----:B------:R-:W-:Y:S05]  /*8640*/  @P0 BRA `(.L_x_12322) ;  /* 0x0000000000a80947 */ /* 0x000fea0003800000 */
[----:B0-----:R-:W0:Y:S01]  /*8650*/  LDS.128 R4, [R0+0xda00] ;  /* 0x00da000000047984 */ /* 0x001e220000000c00 */
        /* <DEDUP_REMOVED lines=41> */
.L_x_12322:
[----:B------:R-:W-:Y:S05]  /*88f0*/  BSYNC B1 ;  /* 0x0000000000017941 */ /* 0x000fea0003800000 */
.L_x_12321:
        /* <DEDUP_REMOVED lines=44> */
.L_x_12324:
[----:B------:R-:W-:Y:S05]  /*8bc0*/  BSYNC B1 ;  /* 0x0000000000017941 */ /* 0x000fea0003800000 */
.L_x_12323:
        /* <DEDUP_REMOVED lines=44> */
.L_x_12326:
[----:B------:R-:W-:Y:S05]  /*8e90*/  BSYNC B1 ;  /* 0x0000000000017941 */ /* 0x000fea0003800000 */
.L_x_12325:
        /* <DEDUP_REMOVED lines=44> */
.L_x_12328:
[----:B------:R-:W-:Y:S05]  /*9160*/  BSYNC B1 ;  /* 0x0000000000017941 */ /* 0x000fea0003800000 */
.L_x_12327:
        /* <DEDUP_REMOVED lines=44> */
.L_x_12312:
[----:B------:R-:W3:Y:S01]  /*9430*/  LDL R11, [R1+0x34] ;  /* 0x00003400010b7983 */ /* 0x000ee20000100800 */
[----:B------:R-:W0:Y:S01]  /*9440*/  LDC R17, c[0x0][0x448] ;  /* 0x00011200ff117b82 */ /* 0x000e220000000800 */
[----:B------:R-:W-:Y:S01]  /*9450*/  ULDC.64 UR4, c[0x0][0x3f8] ;  /* 0x0000fe0000047ab9 */ /* 0x000fe20000000a00 */
[----:B------:R-:W-:Y:S01]  /*9460*/  ULDC.64 UR6, c[0x0][0x408] ;  /* 0x0001020000067ab9 */ /* 0x000fe20000000a00 */
[----:B--2---:R-:W3:Y:S01]  /*9470*/  LDL.64 R14, [R1+0x18] ;  /* 0x00001800010e7983 */ /* 0x004ee20000100a00 */
[----:B------:R-:W-:Y:S02]  /*9480*/  IMAD.MOV.U32 R6, RZ, RZ, R16 ;  /* 0x000000ffff067224 */ /* 0x000fe400078e0010 */
[----:B------:R-:W-:Y:S02]  /*9490*/  IMAD.MOV.U32 R7, RZ, RZ, R19 ;  /* 0x000000ffff077224 */ /* 0x000fe400078e0013 */
[----:B------:R-:W-:Y:S02]  /*94a0*/  IMAD.MOV.U32 R8, RZ, RZ, R102 ;  /* 0x000000ffff087224 */ /* 0x000fe400078e0066 */
[----:B------:R-:W-:Y:S01]  /*94b0*/  IMAD.MOV.U32 R9, RZ, RZ, R25 ;  /* 0x000000ffff097224 */ /* 0x000fe200078e0019 */
[----:B0-----:R-:W-:-:S13]  /*94c0*/  ISETP.NE.AND P0, PT, R17, 0x1, PT ;  /* 0x000000011100780c */ /* 0x001fda0003f05270 */
[----:B------:R-:W0:Y:S08]  /*94d0*/  @P0 LDC R3, c[0x0][0x44c] ;  /* 0x00011300ff030b82 */ /* 0x000e300000000800 */
[----:B------:R-:W2:Y:S01]  /*94e0*/  @P0 LDC R5, c[0x0][0x450] ;  /* 0x00011400ff050b82 */ /* 0x000ea20000000800 */
[----:B0-----:R-:W-:-:S04]  /*94f0*/  @P0 IMAD.HI.U32 R0, R10, R3, RZ ;  /* 0x000000030a000227 */ /* 0x001fc800078e00ff */
[----:B------:R-:W-:Y:S01]  /*9500*/  IMAD.MOV.U32 R3, RZ, RZ, R10 ;  /* 0x000000ffff037224 */ /* 0x000fe200078e000a */
[----:B--2---:R-:W-:-:S04]  /*9510*/  @P0 SHF.R.U32.HI R3, RZ, R5, R0 ;  /* 0x00000005ff030219 */ /* 0x004fc80000011600 */
        /* <DEDUP_REMOVED lines=16> */
[----:B---3--:R-:W-:-:S05]  /*9620*/  IMAD.IADD R11, R14, 0x1, R11 ;  /* 0x000000010e0b7824 */ /* 0x008fca00078e020b */
[----:B------:R-:W-:-:S04]  /*9630*/  SHF.R.S32.HI R12, RZ, 0x1f, R11 ;  /* 0x0000001fff0c7819 */ /* 0x000fc8000001140b */
[----:B------:R-:W-:-:S04]  /*9640*/  LEA.HI R12, R12, R11, RZ, 0x3 ;  /* 0x0000000b0c0c7211 */ /* 0x000fc800078f18ff */
        /* <DEDUP_REMOVED lines=8> */
.L_x_12570:
[----:B------:R-:W3:Y:S04]  /*96d0*/  LDL R0, [R1+0x50] ;  /* 0x0000500001007983 */ /* 0x000ee80000100800 */
[----:B------:R-:W5:Y:S01]  /*96e0*/  LDL R47, [R1+0x74] ;  /* 0x00007400012f7983 */ /* 0x000f620000100800 */
[----:B------:R-:W-:Y:S01]  /*96f0*/  BSSY B1, `(.L_x_12330) ;  /* 0x0000038000017945 */ /* 0x000fe20003800000 */
[----:B----4-:R-:W-:Y:S01]  /*9700*/  IMAD.MOV.U32 R42, RZ, RZ, R14 ;  /* 0x000000ffff2a7224 */ /* 0x010fe200078e000e */
[----:B------:R-:W-:Y:S01]  /*9710*/  CS2R R6, SRZ ;  /* 0x0000000000067805 */ /* 0x000fe2000001ff00 */
[----:B--2---:R-:W-:Y:S01]  /*9720*/  IMAD.MOV.U32 R43, RZ, RZ, R5 ;  /* 0x000000ffff2b7224 */ /* 0x004fe200078e0005 */
        /* <DEDUP_REMOVED lines=9> */
[----:B---3--:R-:W-:-:S04]  /*97c0*/  IMAD R17, R0, R17, RZ ;  /* 0x0000001100117224 */ /* 0x008fc800078e02ff */
[----:B------:R-:W-:Y:S01]  /*97d0*/  IMAD R105, R105, -0xc0, R17 ;  /* 0xffffff4069697824 */ /* 0x000fe200078e0211 */
[----:B------:R-:W-:Y:S02]  /*97e0*/  ISETP.GE.AND P1, PT, R10, R17, PT ;  /* 0x000000110a00720c */ /* 0x000fe40003f26270 */
[----:B------:R-:W-:Y:S02]  /*97f0*/  CS2R R10, SRZ ;  /* 0x00000000000a7805 */ /* 0x000fe4000001ff00 */
[----:B-----5:R-:W-:Y:S02]  /*9800*/  LEA.HI R0, R47, R47, RZ, 0x1 ;  /* 0x0000002f2f007211 */ /* 0x020fe400078f08ff */
[----:B------:R-:W-:Y:S02]  /*9810*/  CS2R R16, SRZ ;  /* 0x0000000000107805 */ /* 0x000fe4000001ff00 */
[----:B------:R-:W-:-:S04]  /*9820*/  VIMNMX R105, R105, 0xc0, PT ;  /* 0x000000c069697848 */ /* 0x000fc80003fe0100 */
[----:B------:R-:W-:Y:S01]  /*9830*/  ISETP.GE.AND P0, PT, R156, R105, PT ;  /* 0x000000699c00720c */ /* 0x000fe20003f06270 */
[----:B------:R-:W-:-:S12]  /*9840*/  @P1 BRA `(.L_x_12331) ;  /* 0x0000000000881947 */ /* 0x000fd80003800000 */
[----:B------:R-:W2:Y:S01]  /*9850*/  LDL.64 R44, [R1+0x8] ;  /* 0x00000800012c7983 */ /* 0x000ea20000100a00 */
[----:B------:R-:W-:-:S03]  /*9860*/  ULDC UR4, c[0x0][0x3f4] ;  /* 0x0000fd0000047ab9 */ /* 0x000fc60000000800 */
[----:B------:R-:W3:Y:S01]  /*9870*/  LDL R21, [R1+0x78] ;  /* 0x0000780001157983 */ /* 0x000ee20000100800 */
        /* <DEDUP_REMOVED lines=10> */
[C---:B--2---:R-:W-:Y:S02]  /*9920*/  VIADD R3, R44.reuse, 0x10 ;  /* 0x000000102c037836 */ /* 0x044fe40000000000 */
[C---:B------:R-:W-:Y:S01]  /*9930*/  VIADD R4, R44.reuse, 0x20 ;  /* 0x000000202c047836 */ /* 0x040fe20000000000 */
[----:B------:R-:W-:-:S02]  /*9940*/  ISETP.GE.AND P1, PT, R44, UR4, PT ;  /* 0x000000042c007c0c */ /* 0x000fc4000bf26270 */
[----:B------:R-:W-:Y:S02]  /*9950*/  ISETP.GE.AND P2, PT, R3, UR4, PT ;  /* 0x0000000403007c0c */ /* 0x000fe4000bf46270 */
[----:B------:R-:W-:Y:S02]  /*9960*/  ISETP.GE.AND P3, PT, R4, UR4, PT ;  /* 0x0000000404007c0c */ /* 0x000fe4000bf66270 */
[----:B------:R-:W-:-:S07]  /*9970*/  CS2R R4, SRZ ;  /* 0x0000000000047805 */ /* 0x000fce000001ff00 */
[----:B------:R-:W-:-:S04]  /*9980*/  @!P1 IMAD.WIDE R12, R44, 0x2, R32 ;  /* 0x000000022c0c9825 */ /* 0x000fc800078e0220 */
[----:B------:R-:W-:Y:S01]  /*9990*/  @!P2 IMAD.SHL.U32 R37, R20, 0x8, RZ ;  /* 0x000000081425a824 */ /* 0x000fe200078e00ff */
[----:B------:R0:W5:Y:S01]  /*99a0*/  @!P1 LD.E.128 R16, desc[UR60][R12.64] ;  /* 0x0000003c0c109980 */ /* 0x000162000c101d00 */
[----:B---3--:R-:W-:Y:S02]  /*99b0*/  @!P3 IMAD.SHL.U32 R41, R21, 0x8, RZ ;  /* 0x000000081529b824 */ /* 0x008fe400078e00ff */
[----:B------:R-:W-:-:S04]  /*99c0*/  @!P2 IMAD.WIDE R34, R37, 0x2, R32 ;  /* 0x000000022522a825 */ /* 0x000fc800078e0220 */
[----:B------:R-:W-:Y:S01]  /*99d0*/  @!P3 IMAD.WIDE R38, R41, 0x2, R32 ;  /* 0x000000022926b825 */ /* 0x000fe200078e0220 */
[----:B------:R1:W5:Y:S01]  /*99e0*/  @!P2 LD.E.128 R24, desc[UR60][R34.64] ;  /* 0x0000003c2218a980 */ /* 0x000362000c101d00 */
[----:B0-----:R-:W-:Y:S02]  /*99f0*/  CS2R R12, SRZ ;  /* 0x00000000000c7805 */ /* 0x001fe4000001ff00 */
[--C-:B------:R-:W-:Y:S01]  /*9a00*/  @!P2 IMAD.WIDE R36, R37, 0x2, R42.reuse ;  /* 0x000000022524a825 */ /* 0x100fe200078e022a */
[----:B------:R1:W5:Y:S03]  /*9a10*/  @!P3 LD.E.128 R28, desc[UR60][R38.64] ;  /* 0x0000003c261cb980 */ /* 0x000366000c101d00 */
[--C-:B------:R-:W-:Y:S01]  /*9a20*/  @!P3 IMAD.WIDE R40, R41, 0x2, R42.reuse ;  /* 0x000000022928b825 */ /* 0x100fe200078e022a */
[----:B------:R1:W5:Y:S03]  /*9a30*/  @!P2 LD.E.128 R8, desc[UR60][R36.64] ;  /* 0x0000003c2408a980 */ /* 0x000366000c101d00 */
[----:B------:R-:W-:Y:S01]  /*9a40*/  @!P1 IMAD.WIDE R32, R44, 0x2, R42 ;  /* 0x000000022c209825 */ /* 0x000fe200078e022a */
[----:B------:R1:W5:Y:S04]  /*9a50*/  @!P3 LD.E.128 R12, desc[UR60][R40.64] ;  /* 0x0000003c280cb980 */ /* 0x000368000c101d00 */
[----:B------:R1:W5:Y:S02]  /*9a60*/  @!P1 LD.E.128 R4, desc[UR60][R32.64] ;  /* 0x0000003c20049980 */ /* 0x000364000c101d00 */
.L_x_12331:
[----:B------:R-:W-:Y:S05]  /*9a70*/  BSYNC B1 ;  /* 0x0000000000017941 */ /* 0x000fea0003800000 */
.L_x_12330:
[----:B------:R-:W-:Y:S01]  /*9a80*/  LOP3.LUT R0, R0, 0xfffffffe, RZ, 0xc0, !PT ;  /* 0xfffffffe00007812 */ /* 0x000fe200078ec0ff */
[----:B-----5:R-:W-:Y:S01]  /*9a90*/  IMAD.MOV.U32 R3, RZ, RZ, R4 ;  /* 0x000000ffff037224 */ /* 0x020fe200078e0004 */
[----:B------:R-:W-:Y:S01]  /*9aa0*/  BSSY B1, `(.L_x_12332) ;  /* 0x000002e000017945 */ /* 0x000fe20003800000 */
[----:B------:R-:W-:Y:S02]  /*9ab0*/  IMAD.MOV.U32 R21, RZ, RZ, R5 ;  /* 0x000000ffff157224 */ /* 0x000fe400078e0005 */
[----:B------:R-:W-:Y:S01]  /*9ac0*/  IMAD.IADD R0, R47, 0x1, -R0 ;  /* 0x000000012f007824 */ /* 0x000fe200078e0a00 */
[----:B------:R-:W-:Y:S01]  /*9ad0*/  PRMT R54, R3, 0x7610, R54 ;  /* 0x0000761003367816 */ /* 0x000fe20000000036 */
[----:B-1----:R-:W-:Y:S01]  /*9ae0*/  IMAD.MOV.U32 R32, RZ, RZ, R6 ;  /* 0x000000ffff207224 */ /* 0x002fe200078e0006 */
        /* <DEDUP_REMOVED lines=40> */
[----:B0-----:R-:W-:Y:S06]  /*9d70*/  @!P1 BRA `(.L_x_12333) ;  /* 0x0000019800949947 */ /* 0x001fec0003800000 */
.L_x_12571:
[----:B------:R-:W-:Y:S05]  /*9d80*/  BSYNC B1 ;  /* 0x0000000000017941 */ /* 0x000fea0003800000 */
.L_x_12332:
[----:B------:R-:W-:Y:S01]  /*9d90*/  PRMT R42, R0, 0x5410, R32 ;  /* 0x00005410002a7816 */ /* 0x000fe20000000020 */
[----:B------:R-:W-:Y:S06]  /*9da0*/  @P0 BRA `(.L_x_12318) ;  /* 0x0000001000d00947 */ /* 0x000fec0003800000 */
[----:B------:R-:W2:Y:S01]  /*9db0*/  LDL.64 R34, [R1+0x8] ;  /* 0x0000080001227983 */ /* 0x000ea20000100a00 */
[----:B0-----:R-:W2:Y:S03]  /*9dc0*/  LDC R3, c[0x0][0x3f4] ;  /* 0x0000fd00ff037b82 */ /* 0x001ea60000000800 */
[----:B------:R0:W5:Y:S04]  /*9dd0*/  LDL R66, [R1+0x14] ;  /* 0x0000140001427983 */ /* 0x0001680000100800 */
[----:B------:R0:W5:Y:S04]  /*9de0*/  LDL R65, [R1+0x24] ;  /* 0x0000240001417983 */ /* 0x0001680000100800 */
[----:B------:R0:W5:Y:S01]  /*9df0*/  LDL R64, [R1+0x20] ;  /* 0x0000200001407983 */ /* 0x0001620000100800 */
[----:B------:R-:W-:Y:S01]  /*9e00*/  BSSY B1, `(.L_x_12334) ;  /* 0x000006b000017945 */ /* 0x000fe20003800000 */
[C---:B--2---:R-:W-:Y:S01]  /*9e10*/  ISETP.GE.AND P0, PT, R34.reuse, R3, PT ;  /* 0x000000032200720c */ /* 0x044fe20003f06270 */
[----:B------:R-:W-:-:S02]  /*9e20*/  VIADD R0, R34, 0x10 ;  /* 0x0000001022007836 */ /* 0x000fc40000000000 */
[----:B------:R-:W-:-:S03]  /*9e30*/  VIADD R32, R34, 0x20 ;  /* 0x0000002022207836 */ /* 0x000fc60000000000 */
[-C--:B------:R-:W-:Y:S02]  /*9e40*/  ISETP.GE.AND P1, PT, R0, R3.reuse, PT ;  /* 0x000000030000720c */ /* 0x080fe40003f26270 */
[----:B------:R-:W-:-:S05]  /*9e50*/  ISETP.GE.AND P2, PT, R32, R3, PT ;  /* 0x000000032000720c */ /* 0x000fca0003f46270 */
[----:B0-----:R-:W-:Y:S08]  /*9e60*/  @P0 BRA `(.L_x_12335) ;  /* 0x0000000400900947 */ /* 0x001ff00003800000 */
        /* <DEDUP_REMOVED lines=27> */
[----:B------:R-:W-:Y:S02]  /*a020*/  SHF.R.U32.HI R60, RZ, 0x10, R7 ;  /* 0x00000010ff3c7819 */ /* 0x000fe40000011607 */
[----:B------:R-:W-:Y:S01]  /*a030*/  SHF.R.U32.HI R61, RZ, 0x10, R19 ;  /* 0x00000010ff3d7819 */ /* 0x000fe20000011613 */
[--C-:B0-----:R-:W-:Y:S02]  /*a040*/  HADD2.F32 R6, -RZ, R37.reuse.H0_H0 ;  /* 0x20000025ff067230 */ /* 0x101fe40000004100 */
[----:B------:R-:W-:-:S03]  /*a050*/  HADD2.F32 R48, -RZ, R37.H1_H1 ;  /* 0x30000025ff307230 */ /* 0x000fc60000004100 */
[C---:B------:R-:W-:Y:S01]  /*a060*/  FMUL.FTZ R57, R6.reuse, R53 ;  /* 0x0000003506397220 */ /* 0x040fe20000410000 */
[----:B------:R-:W-:Y:S01]  /*a070*/  FMUL.FTZ R59, R6, R51 ;  /* 0x00000033063b7220 */ /* 0x000fe20000410000 */
[----:B------:R-:W-:Y:S02]  /*a080*/  HADD2.F32 R37, -RZ, R36.H0_H0 ;  /* 0x20000024ff257230 */ /* 0x000fe40000004100 */
[----:B------:R-:W-:Y:S01]  /*a090*/  FMUL.FTZ R56, R48, R55 ;  /* 0x0000003730387220 */ /* 0x000fe20000410000 */
[----:B------:R-:W-:Y:S02]  /*a0a0*/  HADD2.F32 R49, -RZ, R38.H0_H0 ;  /* 0x20000026ff317230 */ /* 0x000fe40000004100 */
[--C-:B------:R-:W-:Y:S02]  /*a0b0*/  HADD2.F32 R50, -RZ, R39.reuse.H0_H0 ;  /* 0x20000027ff327230 */ /* 0x100fe40000004100 */
[----:B------:R-:W-:Y:S02]  /*a0c0*/  HADD2.F32 R39, -RZ, R39.H1_H1 ;  /* 0x30000027ff277230 */ /* 0x000fe40000004100 */
[----:B------:R-:W-:-:S02]  /*a0d0*/  HADD2.F32 R36, -RZ, R36.H1_H1 ;  /* 0x30000024ff247230 */ /* 0x000fc40000004100 */
[----:B------:R-:W-:Y:S02]  /*a0e0*/  HADD2.F32 R17, -RZ, R17.H0_H0 ;  /* 0x20000011ff117230 */ /* 0x000fe40000004100 */
[----:B------:R-:W-:Y:S01]  /*a0f0*/  HADD2.F32 R38, -RZ, R38.H1_H1 ;  /* 0x30000026ff267230 */ /* 0x000fe20000004100 */
[----:B--2---:R-:W0:Y:S02]  /*a100*/  LDS.128 R32, [R67] ;  /* 0x0000000043207984 */ /* 0x004e240000000c00 */
[--C-:B0-----:R-:W-:Y:S02]  /*a110*/  HADD2.F32 R18, -RZ, R33.reuse.H0_H0 ;  /* 0x20000021ff127230 */ /* 0x101fe40000004100 */
[----:B------:R-:W-:-:S03]  /*a120*/  HADD2.F32 R33, -RZ, R33.H1_H1 ;  /* 0x30000021ff217230 */ /* 0x000fc60000004100 */
[C---:B------:R-:W-:Y:S01]  /*a130*/  FFMA.FTZ R6, R18.reuse, R51, -R57 ;  /* 0x0000003312067223 */ /* 0x040fe20000010839 */
[----:B------:R-:W-:Y:S02]  /*a140*/  HADD2.F32 R51, -RZ, R52.H0_H0 ;  /* 0x20000034ff337230 */ /* 0x000fe40000004100 */
[----:B------:R-:W-:Y:S02]  /*a150*/  HADD2.F32 R52, -RZ, R58.H0_H0 ;  /* 0x2000003aff347230 */ /* 0x000fe40000004100 */
[----:B------:R-:W-:Y:S01]  /*a160*/  FFMA.FTZ R18, R18, R53, R59 ;  /* 0x0000003512127223 */ /* 0x000fe2000001003b */
[----:B------:R-:W-:Y:S02]  /*a170*/  HADD2.F32 R7, -RZ, R32.H0_H0 ;  /* 0x20000020ff077230 */ /* 0x000fe40000004100 */
[-C--:B------:R-:W-:Y:S01]  /*a180*/  FMUL.FTZ R58, R48, R51.reuse ;  /* 0x00000033303a7220 */ /* 0x080fe20000410000 */
[----:B------:R-:W-:Y:S01]  /*a190*/  FMUL.FTZ R48, R37, R54 ;  /* 0x0000003625307220 */ /* 0x000fe20000410000 */
[----:B------:R-:W-:Y:S01]  /*a1a0*/  FFMA.FTZ R53, R33, R51, -R56 ;  /* 0x0000003321357223 */ /* 0x000fe20000010838 */
[----:B------:R-:W-:-:S02]  /*a1b0*/  HADD2.F32 R56, -RZ, R62.H0_H0 ;  /* 0x2000003eff387230 */ /* 0x000fc40000004100 */
[-C--:B------:R-:W-:Y:S01]  /*a1c0*/  FMUL.FTZ R51, R37, R52.reuse ;  /* 0x0000003425337220 */ /* 0x080fe20000410000 */
[----:B------:R-:W-:Y:S01]  /*a1d0*/  FFMA.FTZ R37, R7, R52, -R48 ;  /* 0x0000003407257223 */ /* 0x000fe20000010830 */
[----:B------:R-:W-:Y:S01]  /*a1e0*/  FFMA.FTZ R55, R33, R55, R58 ;  /* 0x0000003721377223 */ /* 0x000fe2000001003a */
[----:B------:R-:W-:Y:S02]  /*a1f0*/  HADD2.F32 R48, -RZ, R63.H0_H0 ;  /* 0x2000003fff307230 */ /* 0x000fe40000004100 */
[----:B------:R-:W-:Y:S01]  /*a200*/  FMUL.FTZ R52, R49, R56 ;  /* 0x0000003831347220 */ /* 0x000fe20000410000 */
[----:B------:R-:W-:Y:S02]  /*a210*/  HADD2.F32 R19, -RZ, R34.H0_H0 ;  /* 0x20000022ff137230 */ /* 0x000fe40000004100 */
[----:B------:R-:W-:Y:S02]  /*a220*/  HADD2.F32 R33, -RZ, R62.H1_H1 ;  /* 0x3000003eff217230 */ /* 0x000fe40000004100 */
[----:B------:R-:W-:Y:S01]  /*a230*/  FFMA.FTZ R51, R7, R54, R51 ;  /* 0x0000003607337223 */ /* 0x000fe20000010033 */
[----:B------:R-:W-:-:S02]  /*a240*/  HADD2.F32 R47, -RZ, R35.H0_H0 ;  /* 0x20000023ff2f7230 */ /* 0x000fc40000004100 */
[-C--:B------:R-:W-:Y:S01]  /*a250*/  FMUL.FTZ R54, R49, R48.reuse ;  /* 0x0000003031367220 */ /* 0x080fe20000410000 */
[----:B------:R-:W-:Y:S02]  /*a260*/  HADD2.F32 R7, -RZ, R63.H1_H1 ;  /* 0x3000003fff077230 */ /* 0x000fe40000004100 */
[----:B------:R-:W-:Y:S01]  /*a270*/  FFMA.FTZ R49, R19, R48, -R52 ;  /* 0x0000003013317223 */ /* 0x000fe20000010834 */
[C---:B------:R-:W-:Y:S01]  /*a280*/  FMUL.FTZ R58, R50.reuse, R33 ;  /* 0x00000021323a7220 */ /* 0x040fe20000410000 */
[----:B------:R-:W-:Y:S02]  /*a290*/  HADD2.F32 R52, -RZ, R60.H0_H0 ;  /* 0x2000003cff347230 */ /* 0x000fe40000004100 */
[----:B------:R-:W-:Y:S02]  /*a2a0*/  HADD2.F32 R48, -RZ, R61.H0_H0 ;  /* 0x2000003dff307230 */ /* 0x000fe40000004100 */
[-C--:B------:R-:W-:Y:S01]  /*a2b0*/  FMUL.FTZ R50, R50, R7.reuse ;  /* 0x0000000732327220 */ /* 0x080fe20000410000 */
[----:B------:R-:W-:Y:S01]  /*a2c0*/  FFMA.FTZ R58, R47, R7, -R58 ;  /* 0x000000072f3a7223 */ /* 0x000fe2000001083a */
[----:B------:R-:W-:-:S02]  /*a2d0*/  HADD2.F32 R35, -RZ, R35.H1_H1 ;  /* 0x30000023ff237230 */ /* 0x000fc40000004100 */
[----:B------:R-:W-:Y:S01]  /*a2e0*/  FFMA.FTZ R54, R19, R56, R54 ;  /* 0x0000003813367223 */ /* 0x000fe20000010036 */
[----:B------:R-:W-:Y:S02]  /*a2f0*/  HADD2.F32 R7, -RZ, R16.H0_H0 ;  /* 0x20000010ff077230 */ /* 0x000fe40000004100 */
[C---:B------:R-:W-:Y:S01]  /*a300*/  FMUL.FTZ R56, R39.reuse, R52 ;  /* 0x0000003427387220 */ /* 0x040fe20000410000 */
[----:B------:R-:W-:Y:S01]  /*a310*/  FMUL.FTZ R60, R39, R48 ;  /* 0x00000030273c7220 */ /* 0x000fe20000410000 */
[----:B------:R-:W-:Y:S02]  /*a320*/  HADD2.F32 R19, -RZ, R5.H0_H0 ;  /* 0x20000005ff137230 */ /* 0x000fe40000004100 */
[----:B------:R-:W-:Y:S01]  /*a330*/  FFMA.FTZ R50, R47, R33, R50 ;  /* 0x000000212f327223 */ /* 0x000fe20000010032 */
[----:B------:R-:W-:Y:S02]  /*a340*/  HADD2.F32 R5, -RZ, R4.H0_H0 ;  /* 0x20000004ff057230 */ /* 0x000fe40000004100 */
[----:B------:R-:W-:Y:S01]  /*a350*/  FMUL.FTZ R33, R36, R17 ;  /* 0x0000001124217220 */ /* 0x000fe20000410000 */
[----:B------:R-:W-:-:S02]  /*a360*/  HADD2.F32 R32, -RZ, R32.H1_H1 ;  /* 0x30000020ff207230 */ /* 0x000fc40000004100 */
[C---:B------:R-:W-:Y:S01]  /*a370*/  FFMA.FTZ R39, R35.reuse, R48, -R56 ;  /* 0x0000003023277223 */ /* 0x040fe20000010838 */
[----:B------:R-:W-:Y:S02]  /*a380*/  HADD2.F32 R34, -RZ, R34.H1_H1 ;  /* 0x30000022ff227230 */ /* 0x000fe40000004100 */
[----:B------:R-:W-:Y:S01]  /*a390*/  FFMA.FTZ R47, R35, R52, R60 ;  /* 0x00000034232f7223 */ /* 0x000fe2000001003c */
        /* <DEDUP_REMOVED lines=17> */
.L_x_12335:
[----:B------:R-:W-:Y:S05]  /*a4b0*/  BSYNC B1 ;  /* 0x0000000000017941 */ /* 0x000fea0003800000 */
.L_x_12334:
[----:B------:R-:W-:Y:S04]  /*a4c0*/  BSSY B1, `(.L_x_12336) ;  /* 0x0000061000017945 */ /* 0x000fe80003800000 */
[----:B------:R-:W-:Y:S05]  /*a4d0*/  @P1 BRA `(.L_x_12337) ;  /* 0x00000004007c1947 */ /* 0x000fea0003800000 */
[----:B------:R-:W2:Y:S01]  /*a4e0*/  LDL R51, [R1+0x80] ;  /* 0x0000800001337983 */ /* 0x000ea20000100800 */
[----:B------:R-:W-:Y:S01]  /*a4f0*/  LEA.HI R20, R3, R20, RZ, 0x1d ;  /* 0x0000001403147211 */ /* 0x000fe200078fe8ff */
[----:B------:R-:W-:Y:S01]  /*a500*/  HADD2.F32 R33, -RZ, R46.H0_H0 ;  /* 0x2000002eff217230 */ /* 0x000fe20000004100 */
[----:B------:R-:W-:Y:S02]  /*a510*/  SHF.R.U32.HI R34, RZ, 0x10, R9 ;  /* 0x00000010ff227819 */ /* 0x000fe40000011609 */
[----:B0-----:R-:W-:Y:S02]  /*a520*/  SHF.R.S32.HI R5, RZ, 0x1f, R20 ;  /* 0x0000001fff057819 */ /* 0x001fe40000011414 */
[--C-:B------:R-:W-:Y:S01]  /*a530*/  SHF.R.U64 R49, R26, 0x10, R27.reuse ;  /* 0x000000101a317819 */ /* 0x100fe2000000121b */
[----:B------:R-:W-:Y:S01]  /*a540*/  HADD2.F32 R34, -RZ, R34.H0_H0 ;  /* 0x20000022ff227230 */ /* 0x000fe20000004100 */
[----:B------:R-:W-:Y:S01]  /*a550*/  LEA.HI R5, R5, R20, RZ, 0x2 ;  /* 0x0000001405057211 */ /* 0x000fe200078f10ff */
[----:B------:R-:W-:Y:S01]  /*a560*/  IMAD.SHL.U32 R20, R20, 0x8, RZ ;  /* 0x0000000814147824 */ /* 0x000fe200078e00ff */
[----:B------:R-:W-:Y:S01]  /*a570*/  SHF.R.U32.HI R39, RZ, 0x10, R27 ;  /* 0x00000010ff277819 */ /* 0x000fe2000001161b */
[----:B------:R-:W-:Y:S01]  /*a580*/  HADD2.F32 R27, -RZ, R46.H1_H1 ;  /* 0x3000002eff1b7230 */ /* 0x000fe20000004100 */
[----:B------:R-:W-:-:S02]  /*a590*/  SHF.R.S32.HI R5, RZ, 0x2, R5 ;  /* 0x00000002ff057819 */ /* 0x000fc40000011405 */
[----:B-----5:R-:W-:Y:S02]  /*a5a0*/  LOP3.LUT R20, R66, 0x18, R20, 0xf8, !PT ;  /* 0x0000001842147812 */ /* 0x020fe400078ef814 */
[----:B------:R-:W-:Y:S01]  /*a5b0*/  SHF.R.U64 R50, R24, 0x10, R25 ;  /* 0x0000001018327819 */ /* 0x000fe20000001219 */
[----:B------:R-:W-:Y:S01]  /*a5c0*/  IMAD R0, R5, 0x1800, R65 ;  /* 0x0000180005007824 */ /* 0x000fe200078e0241 */
[----:B------:R-:W-:Y:S02]  /*a5d0*/  LOP3.LUT R17, R20, R64, RZ, 0x3c, !PT ;  /* 0x0000004014117212 */ /* 0x000fe400078e3cff */
[----:B------:R-:W-:Y:S02]  /*a5e0*/  SHF.R.U32.HI R32, RZ, 0x10, R25 ;  /* 0x00000010ff207819 */ /* 0x000fe40000011619 */
[----:B------:R-:W-:Y:S01]  /*a5f0*/  SHF.R.U64 R48, R8, 0x10, R9 ;  /* 0x0000001008307819 */ /* 0x000fe20000001209 */
[----:B------:R-:W-:Y:S01]  /*a600*/  IMAD.IADD R17, R0, 0x1, R17 ;  /* 0x0000000100117824 */ /* 0x000fe200078e0211 */
[----:B------:R-:W-:-:S02]  /*a610*/  SHF.R.U64 R47, R10, 0x10, R11 ;  /* 0x000000100a2f7819 */ /* 0x000fc4000000120b */
[----:B------:R-:W-:Y:S01]  /*a620*/  SHF.R.U32.HI R38, RZ, 0x10, R11 ;  /* 0x00000010ff267819 */ /* 0x000fe2000001160b */
        /* <DEDUP_REMOVED lines=9> */
[--C-:B------:R-:W-:Y:S02]  /*a6c0*/  HADD2.F32 R32, -RZ, R43.reuse.H0_H0 ;  /* 0x2000002bff207230 */ /* 0x100fe40000004100 */
[----:B------:R-:W-:Y:S02]  /*a6d0*/  HADD2.F32 R25, -RZ, R18.H0_H0 ;  /* 0x20000012ff197230 */ /* 0x000fe40000004100 */
[----:B------:R-:W-:Y:S01]  /*a6e0*/  FMUL.FTZ R24, R24, R20 ;  /* 0x0000001418187220 */ /* 0x000fe20000410000 */
[----:B------:R-:W-:Y:S02]  /*a6f0*/  HADD2.F32 R43, -RZ, R43.H1_H1 ;  /* 0x3000002bff2b7230 */ /* 0x000fe40000004100 */
[--C-:B------:R-:W-:Y:S02]  /*a700*/  HADD2.F32 R26, -RZ, R19.reuse.H0_H0 ;  /* 0x20000013ff1a7230 */ /* 0x100fe40000004100 */
[----:B------:R-:W-:-:S02]  /*a710*/  HADD2.F32 R19, -RZ, R19.H1_H1 ;  /* 0x30000013ff137230 */ /* 0x000fc40000004100 */
[----:B------:R-:W-:Y:S02]  /*a720*/  HADD2.F32 R16, -RZ, R16.H1_H1 ;  /* 0x30000010ff107230 */ /* 0x000fe40000004100 */
[----:B------:R-:W-:Y:S01]  /*a730*/  HADD2.F32 R18, -RZ, R18.H1_H1 ;  /* 0x30000012ff127230 */ /* 0x000fe20000004100 */
[----:B--2---:R-:W0:Y:S02]  /*a740*/  LDS.128 R4, [R51] ;  /* 0x0000000033047984 */ /* 0x004e240000000c00 */
[--C-:B0-----:R-:W-:Y:S02]  /*a750*/  HADD2.F32 R8, -RZ, R5.reuse.H0_H0 ;  /* 0x20000005ff087230 */ /* 0x101fe40000004100 */
[----:B------:R-:W-:Y:S02]  /*a760*/  HADD2.F32 R9, -RZ, R5.H1_H1 ;  /* 0x30000005ff097230 */ /* 0x000fe40000004100 */
[----:B------:R-:W-:Y:S02]  /*a770*/  HADD2.F32 R5, -RZ, R4.H0_H0 ;  /* 0x20000004ff057230 */ /* 0x000fe40000004100 */
[C---:B------:R-:W-:Y:S01]  /*a780*/  FFMA.FTZ R35, R8.reuse, R27, -R35 ;  /* 0x0000001b08237223 */ /* 0x040fe20000010823 */
[----:B------:R-:W-:Y:S01]  /*a790*/  FFMA.FTZ R37, R8, R33, R37 ;  /* 0x0000002108257223 */ /* 0x000fe20000010025 */
[----:B------:R-:W-:-:S02]  /*a7a0*/  HADD2.F32 R8, -RZ, R45.H0_H0 ;  /* 0x2000002dff087230 */ /* 0x000fc40000004100 */
[----:B------:R-:W-:Y:S01]  /*a7b0*/  FFMA.FTZ R36, R9, R20, -R36 ;  /* 0x0000001409247223 */ /* 0x000fe20000010824 */
[----:B------:R-:W-:Y:S01]  /*a7c0*/  FMUL.FTZ R20, R17, R32 ;  /* 0x0000002011147220 */ /* 0x000fe20000410000 */
[----:B------:R-:W-:Y:S01]  /*a7d0*/  FFMA.FTZ R34, R9, R34, R24 ;  /* 0x0000002209227223 */ /* 0x000fe20000010018 */
[----:B------:R-:W-:Y:S02]  /*a7e0*/  HADD2.F32 R10, -RZ, R6.H0_H0 ;  /* 0x20000006ff0a7230 */ /* 0x000fe40000004100 */
[-C--:B------:R-:W-:Y:S01]  /*a7f0*/  FMUL.FTZ R17, R17, R8.reuse ;  /* 0x0000000811117220 */ /* 0x080fe20000410000 */
[C---:B------:R-:W-:Y:S01]  /*a800*/  FFMA.FTZ R24, R5.reuse, R8, -R20 ;  /* 0x0000000805187223 */ /* 0x040fe20000010814 */
[----:B------:R-:W-:Y:S02]  /*a810*/  HADD2.F32 R8, -RZ, R44.H1_H1 ;  /* 0x3000002cff087230 */ /* 0x000fe40000004100 */
[----:B------:R-:W-:Y:S01]  /*a820*/  FFMA.FTZ R32, R5, R32, R17 ;  /* 0x0000002005207223 */ /* 0x000fe20000010011 */
[----:B------:R-:W-:Y:S01]  /*a830*/  FMUL.FTZ R5, R25, R43 ;  /* 0x0000002b19057220 */ /* 0x000fe20000410000 */
[----:B------:R-:W-:-:S02]  /*a840*/  HADD2.F32 R45, -RZ, R45.H1_H1 ;  /* 0x3000002dff2d7230 */ /* 0x000fc40000004100 */
[-C--:B------:R-:W-:Y:S01]  /*a850*/  FMUL.FTZ R25, R25, R8.reuse ;  /* 0x0000000819197220 */ /* 0x080fe20000410000 */
[----:B------:R-:W-:Y:S02]  /*a860*/  HADD2.F32 R44, -RZ, R44.H0_H0 ;  /* 0x2000002cff2c7230 */ /* 0x000fe40000004100 */
[----:B------:R-:W-:Y:S01]  /*a870*/  FFMA.FTZ R27, R10, R8, -R5 ;  /* 0x000000080a1b7223 */ /* 0x000fe20000010805 */
[----:B------:R-:W-:Y:S02]  /*a880*/  HADD2.F32 R11, -RZ, R7.H0_H0 ;  /* 0x20000007ff0b7230 */ /* 0x000fe40000004100 */
[C---:B------:R-:W-:Y:S01]  /*a890*/  FMUL.FTZ R5, R26.reuse, R45 ;  /* 0x0000002d1a057220 */ /* 0x040fe20000410000 */
[----:B------:R-:W-:Y:S02]  /*a8a0*/  HADD2.F32 R20, -RZ, R38.H0_H0 ;  /* 0x20000026ff147230 */ /* 0x000fe40000004100 */
[----:B------:R-:W-:Y:S01]  /*a8b0*/  FMUL.FTZ R38, R26, R44 ;  /* 0x0000002c1a267220 */ /* 0x000fe20000410000 */
[----:B------:R-:W-:-:S02]  /*a8c0*/  HADD2.F32 R8, -RZ, R39.H0_H0 ;  /* 0x20000027ff087230 */ /* 0x000fc40000004100 */
[C---:B------:R-:W-:Y:S01]  /*a8d0*/  FFMA.FTZ R44, R11.reuse, R44, R5 ;  /* 0x0000002c0b2c7223 */ /* 0x040fe20000010005 */
[----:B------:R-:W-:Y:S02]  /*a8e0*/  HADD2.F32 R7, -RZ, R7.H1_H1 ;  /* 0x30000007ff077230 */ /* 0x000fe40000004100 */
[----:B------:R-:W-:Y:S01]  /*a8f0*/  FFMA.FTZ R38, R11, R45, -R38 ;  /* 0x0000002d0b267223 */ /* 0x000fe20000010826 */
[C---:B------:R-:W-:Y:S01]  /*a900*/  FMUL.FTZ R26, R19.reuse, R20 ;  /* 0x00000014131a7220 */ /* 0x040fe20000410000 */
[-C--:B------:R-:W-:Y:S01]  /*a910*/  FMUL.FTZ R46, R19, R8.reuse ;  /* 0x00000008132e7220 */ /* 0x080fe20000410000 */
[----:B------:R-:W-:Y:S02]  /*a920*/  HADD2.F32 R11, -RZ, R48.H0_H0 ;  /* 0x20000030ff0b7230 */ /* 0x000fe40000004100 */
[----:B------:R-:W-:Y:S01]  /*a930*/  FFMA.FTZ R10, R10, R43, R25 ;  /* 0x0000002b0a0a7223 */ /* 0x000fe20000010019 */
[----:B------:R-:W-:Y:S02]  /*a940*/  HADD2.F32 R5, -RZ, R50.H0_H0 ;  /* 0x20000032ff057230 */ /* 0x000fe40000004100 */
[----:B------:R-:W-:Y:S01]  /*a950*/  FFMA.FTZ R39, R7, R8, -R26 ;  /* 0x0000000807277223 */ /* 0x000fe2000001081a */
[----:B------:R-:W-:-:S02]  /*a960*/  HADD2.F32 R17, -RZ, R47.H0_H0 ;  /* 0x2000002fff117230 */ /* 0x000fc40000004100 */
[----:B------:R-:W-:Y:S01]  /*a970*/  FFMA.FTZ R43, R7, R20, R46 ;  /* 0x00000014072b7223 */ /* 0x000fe2000001002e */
[----:B------:R-:W-:Y:S02]  /*a980*/  HADD2.F32 R9, -RZ, R49.H0_H0 ;  /* 0x20000031ff097230 */ /* 0x000fe40000004100 */
[C---:B------:R-:W-:Y:S01]  /*a990*/  FMUL.FTZ R7, R16.reuse, R11 ;  /* 0x0000000b10077220 */ /* 0x040fe20000410000 */
[----:B------:R-:W-:Y:S02]  /*a9a0*/  HADD2.F32 R4, -RZ, R4.H1_H1 ;  /* 0x30000004ff047230 */ /* 0x000fe40000004100 */
[----:B------:R-:W-:Y:S01]  /*a9b0*/  FMUL.FTZ R16, R16, R5 ;  /* 0x0000000510107220 */ /* 0x000fe20000410000 */
[----:B------:R-:W-:Y:S02]  /*a9c0*/  HADD2.F32 R6, -RZ, R6.H1_H1 ;  /* 0x30000006ff067230 */ /* 0x000fe40000004100 */
[C---:B------:R-:W-:Y:S01]  /*a9d0*/  FMUL.FTZ R33, R18.reuse, R17 ;  /* 0x0000001112217220 */ /* 0x040fe20000410000 */
        /* <DEDUP_REMOVED lines=15> */
.L_x_12337:
[----:B------:R-:W-:Y:S05]  /*aad0*/  BSYNC B1 ;  /* 0x0000000000017941 */ /* 0x000fea0003800000 */
.L_x_12336:
[----:B------:R-:W-:Y:S05]  /*aae0*/  @P2 BRA `(.L_x_12318) ;  /* 0x0000000400802947 */ /* 0x000fea0003800000 */
[----:B01----:R-:W2:Y:S04]  /*aaf0*/  LDL R0, [R1+0x78] ;  /* 0x0000780001007983 */ /* 0x003ea80000100800 */
[----:B------:R-:W3:Y:S01]  /*ab00*/  LDL R35, [R1+0x7c] ;  /* 0x00007c0001237983 */ /* 0x000ee20000100800 */
[----:B------:R-:W-:Y:S01]  /*ab10*/  SHF.R.U64 R34, R28, 0x10, R29 ;  /* 0x000000101c227819 */ /* 0x000fe2000000121d */
[----:B------:R-:W-:Y:S01]  /*ab20*/  HADD2.F32 R19, -RZ, R41.H1_H1 ;  /* 0x30000029ff137230 */ /* 0x000fe20000004100 */
[----:B------:R-:W-:Y:S01]  /*ab30*/  SHF.R.U64 R33, R30, 0x10, R31 ;  /* 0x000000101e217819 */ /* 0x000fe2000000121f */
[--C-:B------:R-:W-:Y:S01]  /*ab40*/  HADD2.F32 R20, -RZ, R21.reuse.H1_H1 ;  /* 0x30000015ff147230 */ /* 0x100fe20000004100 */
[----:B------:R-:W-:Y:S01]  /*ab50*/  SHF.R.U32.HI R28, RZ, 0x10, R29 ;  /* 0x00000010ff1c7819 */ /* 0x000fe2000001161d */
[----:B------:R-:W-:Y:S01]  /*ab60*/  HADD2.F32 R21, -RZ, R21.H0_H0 ;  /* 0x20000015ff157230 */ /* 0x000fe20000004100 */
[----:B------:R-:W-:Y:S01]  /*ab70*/  SHF.R.U32.HI R24, RZ, 0x10, R13 ;  /* 0x00000010ff187819 */ /* 0x000fe2000001160d */
[----:B------:R-:W-:Y:S01]  /*ab80*/  HADD2.F32 R41, -RZ, R41.H0_H0 ;  /* 0x20000029ff297230 */ /* 0x000fe20000004100 */
[----:B------:R-:W-:-:S02]  /*ab90*/  SHF.R.U32.HI R30, RZ, 0x10, R31 ;  /* 0x00000010ff1e7819 */ /* 0x000fc4000001161f */
[--C-:B------:R-:W-:Y:S01]  /*aba0*/  SHF.R.U64 R31, R14, 0x10, R15.reuse ;  /* 0x000000100e1f7819 */ /* 0x100fe2000000120f */
[----:B------:R-:W-:Y:S01]  /*abb0*/  HADD2.F32 R24, -RZ, R24.H0_H0 ;  /* 0x20000018ff187230 */ /* 0x000fe20000004100 */
[----:B------:R-:W-:Y:S02]  /*abc0*/  SHF.R.U32.HI R29, RZ, 0x10, R15 ;  /* 0x00000010ff1d7819 */ /* 0x000fe4000001160f */
[----:B------:R-:W-:Y:S02]  /*abd0*/  SHF.R.U64 R32, R12, 0x10, R13 ;  /* 0x000000100c207819 */ /* 0x000fe4000000120d */
        /* <DEDUP_REMOVED lines=81> */
.L_x_12318:
[----:B------:R-:W-:Y:S05]  /*b0f0*/  BSYNC B0 ;  /* 0x0000000000007941 */ /* 0x000fea0003800000 */
.L_x_12311:
        /* <DEDUP_REMOVED lines=8> */
.L_x_12309:
[----:B0--3--:R-:W3:Y:S02]  /*b180*/  LDL R0, [R1+0x2c] ;  /* 0x00002c0001007983 */ /* 0x009ee40000100800 */
[----:B---3--:R-:W-:-:S13]  /*b190*/  R2UR UR4, R0 ;  /* 0x00000000000472ca */ /* 0x008fda00000e0000 */
[----:B------:R-:W-:-:S05]  /*b1a0*/  IMAD.U32 R0, RZ, RZ, UR4 ;  /* 0x00000004ff007e24 */ /* 0x000fca000f8e00ff */
[----:B------:R-:W-:-:S13]  /*b1b0*/  ISETP.NE.AND P0, PT, R0, 0x3, PT ;  /* 0x000000030000780c */ /* 0x000fda0003f05270 */
[----:B------:R-:W-:Y:S05]  /*b1c0*/  @!P0 BRA `(.L_x_12338) ;  /* 0x0000000000048947 */ /* 0x000fea0003800000 */
[----:B------:R-:W-:Y:S01]  /*b1d0*/  BPT.TRAP 0x1 ;  /* 0x000000040000795c */ /* 0x000fe20000300000 */
.L_x_12338:
[----:B------:R-:W3:Y:S01]  /*b1e0*/  LDL R0, [R1+0x4] ;  /* 0x0000040001007983 */ /* 0x000ee20000100800 */
[----:B------:R-:W-:Y:S01]  /*b1f0*/  IMAD R21, R145, 0x8, R22 ;  /* 0x0000000891157824 */ /* 0x000fe200078e0216 */
[----:B---3--:R-:W-:-:S04]  /*b200*/  SHF.L.U32 R0, R0, 0x1f, RZ ;  /* 0x0000001f00007819 */ /* 0x008fc800000006ff */
[----:B------:R0:W3:Y:S01]  /*b210*/  SYNCS.PHASECHK.TRANS64.TRYWAIT P2, [R21+URZ+0x31c30], R0 ;  /* 0x031c3000150075a7 */ /* 0x0000e2000804017f */
[----:B------:R-:W-:Y:S05]  /*b220*/  @!P0 BRA `(.L_x_12339) ;  /* 0x0000000000048947 */ /* 0x000fea0003800000 */
[----:B------:R-:W-:Y:S01]  /*b230*/  BPT.TRAP 0x1 ;  /* 0x000000040000795c */ /* 0x000fe20000300000 */
.L_x_12339:
[----:B--2-4-:R-:W2:Y:S02]  /*b240*/  S2R R3, SR_TID.X ;  /* 0x0000000000037919 */ /* 0x014ea40000002100 */
[----:B--2---:R-:W-:-:S04]  /*b250*/  LOP3.LUT R3, R3, 0x7f, RZ, 0xc0, !PT ;  /* 0x0000007f03037812 */ /* 0x004fc800078ec0ff */
[----:B------:R-:W-:Y:S01]  /*b260*/  ISETP.NE.AND P1, PT, R3, RZ, PT ;  /* 0x000000ff0300720c */ /* 0x000fe20003f25270 */
[----:B---3--:R-:W-:-:S12]  /*b270*/  @P2 BRA `(.L_x_12340) ;  /* 0x0000000000082947 */ /* 0x008fd80003800000 */
[----:B------:R-:W2:Y:S02]  /*b280*/  SYNCS.PHASECHK.TRANS64.TRYWAIT P2, [R21+URZ+0x31c30], R0 ;  /* 0x031c3000150075a7 */ /* 0x000ea4000804017f */
[----:B--2---:R-:W-:Y:S05]  /*b290*/  @!P2 BRA `(.L_x_12341) ;  /* 0x000001840060a947 */ /* 0x004fea0003800000 */
.L_x_12340:
[----:B------:R-:W-:Y:S05]  /*b2a0*/  WARPSYNC.ALL ;  /* 0x0000000000007948 */ /* 0x000fea0003800000 */
[----:B0-2---:R-:W-:Y:S02]  /*b2b0*/  VIADD R0, R22, 0x16a00 ;  /* 0x00016a0016007836 */ /* 0x005fe40000000000 */
[----:B------:R-:W-:Y:S02]  /*b2c0*/  IMAD R2, R2, 0x1000, R22 ;  /* 0x0000100002027824 */ /* 0x000fe400078e0216 */
[----:B------:R-:W-:Y:S01]  /*b2d0*/  IMAD.MOV.U32 R15, RZ, RZ, -0x7fffffe0 ;  /* 0x80000020ff0f7424 */ /* 0x000fe200078e00ff */
[----:B------:R-:W-:Y:S01]  /*b2e0*/  SHF.R.U32.HI R0, RZ, 0x4, R0 ;  /* 0x00000004ff007819 */ /* 0x000fe20000011600 */
[----:B------:R-:W-:-:S02]  /*b2f0*/  VIADD R2, R2, 0xda00 ;  /* 0x0000da0002027836 */ /* 0x000fc40000000000 */
[----:B------:R-:W-:Y:S01]  /*b300*/  IMAD.MOV.U32 R3, RZ, RZ, -0x7fffffe0 ;  /* 0x80000020ff037424 */ /* 0x000fe200078e00ff */
[----:B------:R-:W-:Y:S01]  /*b310*/  LOP3.LUT R0, R0, 0x3fff, RZ, 0xc0, !PT ;  /* 0x00003fff00007812 */ /* 0x000fe200078ec0ff */
[----:B------:R-:W-:Y:S01]  /*b320*/  WARPGROUP.ARRIVE ;  /* 0x00000000000079c5 */ /* 0x000fe20000000000 */
[----:B------:R-:W-:Y:S01]  /*b330*/  SHF.R.U32.HI R2, RZ, 0x4, R2 ;  /* 0x00000004ff027819 */ /* 0x000fe20000011602 */
[----:B------:R-:W-:Y:S01]  /*b340*/  IMAD.MOV.U32 R5, RZ, RZ, -0x7fffffe0 ;  /* 0x80000020ff057424 */ /* 0x000fe200078e00ff */
[----:B------:R-:W-:Y:S01]  /*b350*/  LOP3.LUT R4, R0, 0x10000, RZ, 0xfc, !PT ;  /* 0x0001000000047812 */ /* 0x000fe200078efcff */
[----:B------:R-:W-:Y:S01]  /*b360*/  IMAD.MOV.U32 R7, RZ, RZ, -0x7fffffe0 ;  /* 0x80000020ff077424 */ /* 0x000fe200078e00ff */
[----:B------:R-:W-:Y:S01]  /*b370*/  LOP3.LUT R2, R2, 0x3fff, RZ, 0xc0, !PT ;  /* 0x00003fff02027812 */ /* 0x000fe200078ec0ff */
[----:B------:R-:W-:Y:S01]  /*b380*/  IMAD.MOV.U32 R9, RZ, RZ, -0x7fffffe0 ;  /* 0x80000020ff097424 */ /* 0x000fe200078e00ff */
[----:B------:R-:W0:Y:S01]  /*b390*/  LDC R18, c[0x0][0x448] ;  /* 0x00011200ff127b82 */ /* 0x000e220000000800 */
[----:B------:R-:W-:Y:S01]  /*b3a0*/  IMAD R14, R145, 0x6c0, R4 ;  /* 0x000006c0910e7824 */ /* 0x000fe200078e0204 */
[----:B------:R-:W-:Y:S01]  /*b3b0*/  LOP3.LUT R2, R2, 0x10000, RZ, 0xfc, !PT ;  /* 0x0001000002027812 */ /* 0x000fe200078efcff */
[----:B------:R2:W-:Y:S01]  /*b3c0*/  STL [R1+0x30], R4 ;  /* 0x0000300401007387 */ /* 0x0005e20000100800 */
[----:B------:R-:W-:-:S02]  /*b3d0*/  R2UR UR7, R15 ;  /* 0x000000000f0772ca */ /* 0x000fc400000e0000 */
[----:B------:R-:W-:Y:S02]  /*b3e0*/  R2UR UR6, R14 ;  /* 0x000000000e0672ca */ /* 0x000fe400000e0000 */
[----:B------:R-:W-:Y:S02]  /*b3f0*/  R2UR UR5, R3 ;  /* 0x00000000030572ca */ /* 0x000fe400000e0000 */
[----:B------:R-:W-:Y:S02]  /*b400*/  R2UR UR11, R5 ;  /* 0x00000000050b72ca */ /* 0x000fe400000e0000 */
[----:B------:R-:W-:Y:S01]  /*b410*/  R2UR UR4, R2 ;  /* 0x00000000020472ca */ /* 0x000fe200000e0000 */
[----:B--2---:R-:W-:Y:S01]  /*b420*/  VIADD R4, R14, 0x40 ;  /* 0x000000400e047836 */ /* 0x004fe20000000000 */
[----:B------:R-:W-:Y:S02]  /*b430*/  R2UR UR8, R2 ;  /* 0x00000000020872ca */ /* 0x000fe400000e0000 */
[----:B------:R-:W-:Y:S01]  /*b440*/  R2UR UR9, R3 ;  /* 0x00000000030972ca */ /* 0x000fe200000e0000 */
[----:B------:R-:W-:Y:S01]  /*b450*/  VIADD R6, R14, 0xc0 ;  /* 0x000000c00e067836 */ /* 0x000fe20000000000 */
[----:B------:R-:W-:-:S02]  /*b460*/  R2UR UR15, R7 ;  /* 0x00000000070f72ca */ /* 0x000fc400000e0000 */
[----:B------:R-:W-:Y:S01]  /*b470*/  R2UR UR13, R3 ;  /* 0x00000000030d72ca */ /* 0x000fe200000e0000 */
[----:B------:R-:W-:Y:S01]  /*b480*/  VIADD R8, R14, 0x100 ;  /* 0x000001000e087836 */ /* 0x000fe20000000000 */
[----:B------:R-:W-:Y:S02]  /*b490*/  R2UR UR12, R2 ;  /* 0x00000000020c72ca */ /* 0x000fe400000e0000 */
[----:B------:R-:W-:Y:S01]  /*b4a0*/  R2UR UR19, R9 ;  /* 0x00000000091372ca */ /* 0x000fe200000e0000 */
[----:B------:R-:W-:Y:S01]  /*b4b0*/  HGMMA.64x16x16.F32 R88, gdesc[UR4], RZ, !UPT, gsb0 ;  /* 0x00200000045879f0 */ /* 0x000fe2000c0008ff */
[----:B------:R-:W-:Y:S01]  /*b4c0*/  R2UR UR10, R4 ;  /* 0x00000000040a72ca */ /* 0x000fe200000e0000 */
[----:B------:R-:W-:Y:S01]  /*b4d0*/  VIADD R4, R14, 0x80 ;  /* 0x000000800e047836 */ /* 0x000fe20000000000 */
[----:B------:R-:W-:Y:S01]  /*b4e0*/  R2UR UR16, R2 ;  /* 0x00000000021072ca */ /* 0x000fe200000e0000 */
[----:B------:R-:W-:Y:S01]  /*b4f0*/  IMAD.MOV.U32 R5, RZ, RZ, -0x7fffffe0 ;  /* 0x80000020ff057424 */ /* 0x000fe200078e00ff */
[----:B------:R-:W-:-:S02]  /*b500*/  R2UR UR17, R3 ;  /* 0x00000000031172ca */ /* 0x000fc400000e0000 */
[C---:B------:R-:W-:Y:S02]  /*b510*/  R2UR UR21, R3.reuse ;  /* 0x00000000031572ca */ /* 0x040fe400000e0000 */
[----:B------:R-:W-:Y:S01]  /*b520*/  R2UR UR25, R3 ;  /* 0x00000000031972ca */ /* 0x000fe200000e0000 */
[----:B------:R-:W-:Y:S01]  /*b530*/  VIADD R10, R14, 0xc2 ;  /* 0x000000c20e0a7836 */ /* 0x000fe20000000000 */
[C---:B------:R-:W-:Y:S01]  /*b540*/  R2UR UR20, R2.reuse ;  /* 0x00000000021472ca */ /* 0x040fe200000e0000 */
[----:B------:R-:W-:Y:S01]  /*b550*/  IMAD.MOV.U32 R11, RZ, RZ, -0x7fffffe0 ;  /* 0x80000020ff0b7424 */ /* 0x000fe200078e00ff */
[C---:B------:R-:W-:Y:S01]  /*b560*/  R2UR UR24, R2.reuse ;  /* 0x00000000021872ca */ /* 0x040fe200000e0000 */
[----:B------:R-:W-:Y:S02]  /*b570*/  VIADD R12, R2, 0x300 ;  /* 0x00000300020c7836 */ /* 0x000fe40000000000 */
[----:B------:R-:W-:Y:S02]  /*b580*/  IMAD.MOV.U32 R13, RZ, RZ, -0x7fffffe0 ;  /* 0x80000020ff0d7424 */ /* 0x000fe400078e00ff */
[----:B------:R-:W-:Y:S01]  /*b590*/  IMAD.MOV.U32 R17, RZ, RZ, -0x7fffffe0 ;  /* 0x80000020ff117424 */ /* 0x000fe200078e00ff */
[----:B0-----:R-:W-:Y:S01]  /*b5a0*/  ISETP.NE.AND P5, PT, R18, 0x1, PT ;  /* 0x000000011200780c */ /* 0x001fe20003fa5270 */
[----:B------:R-:W-:Y:S01]  /*b5b0*/  VIADD R16, R14, 0x302 ;  /* 0x000003020e107836 */ /* 0x000fe20000000000 */
[----:B------:R-:W2:Y:S01]  /*b5c0*/  LDL.LU R0, [R1] ;  /* 0x0000000001007983 */ /* 0x000ea20000300800 */
[----:B------:R-:W-:Y:S01]  /*b5d0*/  R2UR UR6, R4 ;  /* 0x00000000040672ca */ /* 0x000fe200000e0000 */
[----:B------:R-:W-:Y:S01]  /*b5e0*/  VIADD R4, R14, 0x140 ;  /* 0x000001400e047836 */ /* 0x000fe20000000000 */
[----:B------:R-:W-:Y:S01]  /*b5f0*/  R2UR UR7, R5 ;  /* 0x00000000050772ca */ /* 0x000fe200000e0000 */
[----:B------:R-:W-:Y:S01]  /*b600*/  IMAD.MOV.U32 R5, RZ, RZ, -0x7fffffe0 ;  /* 0x80000020ff057424 */ /* 0x000fe200078e00ff */
[----:B------:R-:W-:Y:S01]  /*b610*/  R2UR UR4, R2 ;  /* 0x00000000020472ca */ /* 0x000fe200000e0000 */
[----:B------:R-:W-:Y:S01]  /*b620*/  IMAD.MOV.U32 R7, RZ, RZ, -0x7fffffe0 ;  /* 0x80000020ff077424 */ /* 0x000fe200078e00ff */
[----:B------:R-:W-:Y:S01]  /*b630*/  R2UR UR5, R3 ;  /* 0x00000000030572ca */ /* 0x000fe200000e0000 */
[----:B------:R-:W-:Y:S01]  /*b640*/  IMAD.MOV.U32 R9, RZ, RZ, -0x7fffffe0 ;  /* 0x80000020ff097424 */ /* 0x000fe200078e00ff */
[----:B------:R-:W-:Y:S01]  /*b650*/  R2UR UR14, R6 ;  /* 0x00000000060e72ca */ /* 0x000fe200000e0000 */
[----:B------:R-:W-:Y:S01]  /*b660*/  VIADD R6, R14, 0x180 ;  /* 0x000001800e067836 */ /* 0x000fe20000000000 */
[----:B------:R-:W-:Y:S01]  /*b670*/  R2UR UR18, R8 ;  /* 0x00000000081272ca */ /* 0x000fe200000e0000 */
[----:B------:R-:W-:Y:S01]  /*b680*/  VIADD R8, R2, 0x2 ;  /* 0x0000000202087836 */ /* 0x000fe20000000000 */
[----:B------:R-:W-:Y:S01]  /*b690*/  R2UR UR23, R7 ;  /* 0x00000000071772ca */ /* 0x000fe200000e0000 */
[----:B------:R-:W-:Y:S01]  /*b6a0*/  IMAD.MOV.U32 R7, RZ, RZ, -0x7fffffe0 ;  /* 0x80000020ff077424 */ /* 0x000fe200078e00ff */
[----:B------:R-:W-:Y:S01]  /*b6b0*/  R2UR UR22, R6 ;  /* 0x00000000061672ca */ /* 0x000fe200000e0000 */
[----:B------:R-:W-:Y:S01]  /*b6c0*/  VIADD R6, R14, 0x200 ;  /* 0x000002000e067836 */ /* 0x000fe20000000000 */
[----:B------:R-:W0:Y:S01]  /*b6d0*/  @P5 LDC R15, c[0x0][0x44c] ;  /* 0x00011300ff0f5b82 */ /* 0x000e220000000800 */
[----:B------:R-:W-:-:S02]  /*b6e0*/  WARPGROUP.DEPBAR.LE gsb0, 0x0 ;  /* 0x00008000000079c5 */ /* 0x000fc40000010000 */
        /* <DEDUP_REMOVED lines=22> */
[----:B-----5:R-:W-:-:S06]  /*b850*/  WARPGROUP.ARRIVE ;  /* 0x00000000000079c5 */ /* 0x020fcc0000000000 */
        /* <DEDUP_REMOVED lines=21> */
[----:B------:R-:W-:Y:S02]  /*b9b0*/  VIADD R18, R14, 0x500 ;  /* 0x000005000e127836 */ /* 0x000fe40000000000 */
[----:B------:R-:W-:Y:S01]  /*b9c0*/  IMAD.MOV.U32 R19, RZ, RZ, -0x7fffffe0 ;  /* 0x80000020ff137424 */ /* 0x000fe200078e00ff */
[----:B--2---:R-:W-:-:S04]  /*b9d0*/  LOP3.LUT R0, R0, 0xfffffff7, RZ, 0xc0, !PT ;  /* 0xfffffff700007812 */ /* 0x004fc800078ec0ff */
[----:B------:R-:W-:-:S05]  /*b9e0*/  @P5 LOP3.LUT R0, R0, 0x8, RZ, 0xfc, !PT ;  /* 0x0000000800005812 */ /* 0x000fca00078efcff */
[----:B------:R2:W-:Y:S04]  /*b9f0*/  STL [R1], R0 ;  /* 0x0000000001007387 */ /* 0x0005e80000100800 */
[----:B------:R-:W3:Y:S04]  /*ba00*/  LDL R103, [R1+0x58] ;  /* 0x0000580001677983 */ /* 0x000ee80000100800 */
[----:B------:R-:W4:Y:S04]  /*ba10*/  LDL R101, [R1+0x54] ;  /* 0x0000540001657983 */ /* 0x000f280000100800 */
[----:B--2---:R-:W3:Y:S04]  /*ba20*/  LDL R0, [R1+0x68] ;  /* 0x0000680001007983 */ /* 0x004ee80000100800 */
[----:B------:R-:W2:Y:S04]  /*ba30*/  LDL R97, [R1+0x64] ;  /* 0x0000640001617983 */ /* 0x000ea80000100800 */
[----:B------:R-:W2:Y:S01]  /*ba40*/  LDL R102, [R1+0x50] ;  /* 0x0000500001667983 */ /* 0x000ea20000100800 */
[----:B------:R-:W-:-:S02]  /*ba50*/  WARPGROUP.DEPBAR.LE gsb0, 0x0 ;  /* 0x00008000000079c5 */ /* 0x000fc40000010000 */
[----:B------:R-:W-:-:S06]  /*ba60*/  WARPGROUP.ARRIVE ;  /* 0x00000000000079c5 */ /* 0x000fcc0000000000 */
[----:B------:R-:W-:Y:S01]  /*ba70*/  HGMMA.64x16x16.F32 R40, gdesc[UR20], RZ, !UPT, gsb0 ;  /* 0x00200000142879f0 */ /* 0x000fe2000c0008ff */
[----:B------:R-:W-:Y:S02]  /*ba80*/  R2UR UR20, R8 ;  /* 0x00000000081472ca */ /* 0x000fe400000e0000 */
[----:B------:R-:W-:Y:S01]  /*ba90*/  R2UR UR21, R9 ;  /* 0x00000000091572ca */ /* 0x000fe200000e0000 */
[----:B------:R-:W-:Y:S02]  /*baa0*/  WARPGROUP.DEPBAR.LE gsb0, 0x0 ;  /* 0x00008000000079c5 */ /* 0x000fe40000010000 */
[----:B-1----:R-:W-:-:S06]  /*bab0*/  WARPGROUP.ARRIVE ;  /* 0x00000000000079c5 */ /* 0x002fcc0000000000 */
        /* <DEDUP_REMOVED lines=15> */
[----:B------:R-:W-:-:S03]  /*bbb0*/  IMAD.MOV.U32 R5, RZ, RZ, -0x7fffffe0 ;  /* 0x80000020ff057424 */ /* 0x000fc600078e00ff */
        /* <DEDUP_REMOVED lines=291> */
[----:B------:R-:W-:Y:S02]  /*cdf0*/  IMAD.MOV.U32 R19, RZ, RZ, -0x7fffffe0 ;  /* 0x80000020ff137424 */ /* 0x000fe400078e00ff */
[----:B------:R-:W-:Y:S02]  /*ce00*/  VIADD R4, R2, 0x602 ;  /* 0x0000060202047836 */ /* 0x000fe40000000000 */
[----:B------:R-:W-:Y:S01]  /*ce10*/  IMAD.MOV.U32 R5, RZ, RZ, -0x7fffffe0 ;  /* 0x80000020ff057424 */ /* 0x000fe200078e00ff */
[----:B------:R-:W-:Y:S02]  /*ce20*/  R2UR UR34, R18 ;  /* 0x00000000122272ca */ /* 0x000fe400000e0000 */
[----:B------:R-:W-:-:S02]  /*ce30*/  R2UR UR35, R19 ;  /* 0x00000000132372ca */ /* 0x000fc400000e0000 */
[----:B------:R-:W-:Y:S01]  /*ce40*/  R2UR UR32, R4 ;  /* 0x00000000042072ca */ /* 0x000fe200000e0000 */
[----:B------:R-:W-:Y:S01]  /*ce50*/  VIADD R16, R14, 0x4c2 ;  /* 0x000004c20e107836 */ /* 0x000fe20000000000 */
[----:B------:R-:W-:Y:S01]  /*ce60*/  R2UR UR33, R5 ;  /* 0x00000000052172ca */ /* 0x000fe200000e0000 */
[----:B------:R-:W-:Y:S01]  /*ce70*/  IMAD.MOV.U32 R17, RZ, RZ, -0x7fffffe0 ;  /* 0x80000020ff117424 */ /* 0x000fe200078e00ff */
[----:B------:R-:W-:Y:S02]  /*ce80*/  WARPGROUP.DEPBAR.LE gsb0, 0x0 ;  /* 0x00008000000079c5 */ /* 0x000fe40000010000 */
[----:B------:R-:W-:Y:S01]  /*ce90*/  WARPGROUP.ARRIVE ;  /* 0x00000000000079c5 */ /* 0x000fe20000000000 */
[----:B------:R-:W-:Y:S01]  /*cea0*/  R2UR UR4, R4 ;  /* 0x00000000040472ca */ /* 0x000fe200000e0000 */
[----:B------:R-:W1:Y:S07]  /*ceb0*/  @P5 LDC R19, c[0x0][0x450] ;  /* 0x00011400ff135b82 */ /* 0x000e6e0000000800 */
[----:B------:R-:W-:Y:S01]  /*cec0*/  HGMMA.64x16x16.F32 R88, gdesc[UR32], R88, gsb0 ;  /* 0x00200000205879f0 */ /* 0x000fe20008000858 */
        /* <DEDUP_REMOVED lines=30> */
[----:B---3--:R-:W-:Y:S01]  /*d0b0*/  IMAD.IADD R20, R0, 0x1, R103 ;  /* 0x0000000100147824 */ /* 0x008fe200078e0267 */
[----:B------:R-:W-:-:S02]  /*d0c0*/  WARPGROUP.DEPBAR.LE gsb0, 0x0 ;  /* 0x00008000000079c5 */ /* 0x000fc40000010000 */
[----:B------:R-:W-:-:S09]  /*d0d0*/  WARPGROUP.ARRIVE ;  /* 0x00000000000079c5 */ /* 0x000fd20000000000 */
[----:B------:R-:W-:Y:S01]  /*d0e0*/  HGMMA.64x16x16.F32 R56, gdesc[UR8], R56, gsb0 ;  /* 0x00200000083879f0 */ /* 0x000fe20008000838 */
[----:B0-----:R-:W-:-:S04]  /*d0f0*/  @P5 IMAD.HI.U32 R0, R20, R15, RZ ;  /* 0x0000000f14005227 */ /* 0x001fc800078e00ff */
[----:B------:R-:W-:Y:S01]  /*d100*/  VIADD R18, R14, 0x5c2 ;  /* 0x000005c20e127836 */ /* 0x000fe20000000000 */
[----:B-1----:R-:W-:Y:S01]  /*d110*/  @P5 SHF.R.U32.HI R20, RZ, R19, R0 ;  /* 0x00000013ff145219 */ /* 0x002fe20000011600 */
        /* <DEDUP_REMOVED lines=14> */
[----:B------:R-:W0:Y:S01]  /*d200*/  SHFL.IDX PT, R99, R20, RZ, 0x1c1f ;  /* 0x001c1fff14637589 */ /* 0x000e2200000e0000 */
[----:B------:R-:W-:-:S02]  /*d210*/  IMAD.MOV.U32 R15, RZ, RZ, -0x90 ;  /* 0xffffff70ff0f7424 */ /* 0x000fc400078e00ff */
[C---:B----4-:R-:W-:Y:S02]  /*d220*/  IMAD R0, R96.reuse, -0x90, R101 ;  /* 0xffffff7060007824 */ /* 0x050fe400078e0265 */
[----:B------:R-:W-:Y:S01]  /*d230*/  IMAD R15, R96, R15, 0x91 ;  /* 0x00000091600f7424 */ /* 0x000fe200078e020f */
[----:B------:R-:W-:Y:S02]  /*d240*/  WARPGROUP.DEPBAR.LE gsb0, 0x0 ;  /* 0x00008000000079c5 */ /* 0x000fe40000010000 */
[----:B------:R-:W-:-:S06]  /*d250*/  WARPGROUP.ARRIVE ;  /* 0x00000000000079c5 */ /* 0x000fcc0000000000 */
[----:B------:R-:W-:Y:S01]  /*d260*/  HGMMA.64x16x16.F32 R40, gdesc[UR8], R40, gsb0 ;  /* 0x00200000082879f0 */ /* 0x000fe20008000828 */
[----:B------:R-:W-:Y:S02]  /*d270*/  VIADD R0, R0, 0x90 ;  /* 0x0000009000007836 */ /* 0x000fe40000000000 */
[C---:B--2---:R-:W-:Y:S02]  /*d280*/  IMAD R15, R97.reuse, -0x2, R15 ;  /* 0xfffffffe610f7824 */ /* 0x044fe400078e020f */
[----:B------:R-:W-:-:S03]  /*d290*/  IMAD R98, R97, -0x2, R0 ;  /* 0xfffffffe61627824 */ /* 0x000fc600078e0200 */
[----:B------:R-:W-:Y:S01]  /*d2a0*/  IADD3 R97, -R102, R15, R101 ;  /* 0x0000000f66617210 */ /* 0x000fe20007ffe165 */
[----:B------:R-:W-:-:S03]  /*d2b0*/  VIADD R18, R14, 0x642 ;  /* 0x000006420e127836 */ /* 0x000fc60000000000 */
[----:B0-----:R-:W-:Y:S01]  /*d2c0*/  VIADDMNMX R0, R99, R97, R98, PT ;  /* 0x0000006163007246 */ /* 0x001fe20003800162 */
[----:B------:R-:W-:-:S03]  /*d2d0*/  IMAD.MOV.U32 R19, RZ, RZ, -0x7fffffe0 ;  /* 0x80000020ff137424 */ /* 0x000fc600078e00ff */
[C---:B------:R-:W-:Y:S02]  /*d2e0*/  ISETP.GT.AND P3, PT, R0.reuse, RZ, PT ;  /* 0x000000ff0000720c */ /* 0x040fe40003f64270 */
[----:B------:R-:W-:Y:S02]  /*d2f0*/  ISETP.GT.AND P4, PT, R0, 0x1, PT ;  /* 0x000000010000780c */ /* 0x000fe40003f84270 */
[----:B------:R-:W-:Y:S02]  /*d300*/  R2UR UR6, R18 ;  /* 0x00000000120672ca */ /* 0x000fe400000e0000 */
[----:B------:R-:W-:Y:S02]  /*d310*/  R2UR UR7, R19 ;  /* 0x00000000130772ca */ /* 0x000fe400000e0000 */
[----:B------:R-:W-:Y:S02]  /*d320*/  R2UR UR4, R4 ;  /* 0x00000000040472ca */ /* 0x000fe400000e0000 */
[----:B------:R-:W-:-:S02]  /*d330*/  R2UR UR5, R5 ;  /* 0x00000000050572ca */ /* 0x000fc400000e0000 */
[----:B------:R-:W-:Y:S02]  /*d340*/  ISETP.GT.AND P2, PT, R0, 0x8, PT ;  /* 0x000000080000780c */ /* 0x000fe40003f44270 */
[----:B------:R-:W-:Y:S02]  /*d350*/  FSEL R88, R88, -INF , P3 ;  /* 0xff80000058587808 */ /* 0x000fe40001800000 */
[----:B------:R-:W-:Y:S02]  /*d360*/  FSEL R89, R89, -INF , P4 ;  /* 0xff80000059597808 */ /* 0x000fe40002000000 */
[----:B------:R-:W-:Y:S02]  /*d370*/  ISETP.GT.AND P3, PT, R0, 0x9, PT ;  /* 0x000000090000780c */ /* 0x000fe40003f64270 */
[----:B------:R-:W-:Y:S02]  /*d380*/  FSEL R92, R92, -INF , P2 ;  /* 0xff8000005c5c7808 */ /* 0x000fe40001000000 */
[----:B------:R-:W-:-:S02]  /*d390*/  FMNMX.FTZ R15, R88, R89, !PT ;  /* 0x00000059580f7209 */ /* 0x000fc40007810000 */
[----:B------:R-:W-:Y:S02]  /*d3a0*/  ISETP.GT.AND P2, PT, R0, 0x10, PT ;  /* 0x000000100000780c */ /* 0x000fe40003f44270 */
[----:B------:R-:W-:Y:S02]  /*d3b0*/  FSEL R93, R93, -INF , P3 ;  /* 0xff8000005d5d7808 */ /* 0x000fe40001800000 */
[----:B------:R-:W-:Y:S01]  /*d3c0*/  FMNMX.FTZ R100, R92, R15, !PT ;  /* 0x0000000f5c647209 */ /* 0x000fe20007810000 */
[----:B------:R-:W-:Y:S02]  /*d3d0*/  WARPGROUP.DEPBAR.LE gsb0, 0x0 ;  /* 0x00008000000079c5 */ /* 0x000fe40000010000 */
[----:B------:R-:W-:Y:S01]  /*d3e0*/  WARPGROUP.ARRIVE ;  /* 0x00000000000079c5 */ /* 0x000fe20000000000 */
[----:B------:R-:W-:Y:S02]  /*d3f0*/  ISETP.GT.AND P3, PT, R0, 0x11, PT ;  /* 0x000000110000780c */ /* 0x000fe40003f64270 */
[----:B------:R-:W-:-:S02]  /*d400*/  FSEL R80, R80, -INF , P2 ;  /* 0xff80000050507808 */ /* 0x000fc40001000000 */
[----:B------:R-:W-:Y:S01]  /*d410*/  FMNMX.FTZ R15, R93, R100, !PT ;  /* 0x000000645d0f7209 */ /* 0x000fe20007810000 */
[----:B------:R-:W-:Y:S01]  /*d420*/  HGMMA.64x16x16.F32 R32, gdesc[UR4], R32, gsb0 ;  /* 0x00200000042079f0 */ /* 0x000fe20008000820 */
[----:B------:R-:W-:Y:S01]  /*d430*/  ISETP.GT.AND P2, PT, R0, 0x18, PT ;  /* 0x000000180000780c */ /* 0x000fe20003f44270 */
[----:B------:R-:W-:Y:S01]  /*d440*/  VIADD R14, R14, 0x682 ;  /* 0x000006820e0e7836 */ /* 0x000fe20000000000 */
[----:B------:R-:W-:Y:S01]  /*d450*/  FSEL R81, R81, -INF , P3 ;  /* 0xff80000051517808 */ /* 0x000fe20001800000 */
[----:B------:R-:W-:Y:S01]  /*d460*/  SHFL.IDX PT, R20, R20, 0x1, 0x1c1f ;  /* 0x003c1f0014147f89 */ /* 0x000fe200000e0000 */
        /* <DEDUP_REMOVED lines=23> */
[----:B------:R-:W-:Y:S01]  /*d5e0*/  IMAD.MOV.U32 R15, RZ, RZ, -0x7fffffe0 ;  /* 0x80000020ff0f7424 */ /* 0x000fe200078e00ff */
[----:B------:R-:W-:Y:S02]  /*d5f0*/  ISETP.GT.AND P2, PT, R0, 0x38, PT ;  /* 0x000000380000780c */ /* 0x000fe40003f44270 */
[----:B------:R-:W-:Y:S02]  /*d600*/  FSEL R65, R65, -INF , P3 ;  /* 0xff80000041417808 */ /* 0x000fe40001800000 */
[----:B------:R-:W-:Y:S02]  /*d610*/  FMNMX.FTZ R16, R64, R17, !PT ;  /* 0x0000001140107209 */ /* 0x000fe40007810000 */
[----:B------:R-:W-:Y:S02]  /*d620*/  R2UR UR11, R15 ;  /* 0x000000000f0b72ca */ /* 0x000fe400000e0000 */
[----:B------:R-:W-:-:S02]  /*d630*/  ISETP.GT.AND P3, PT, R0, 0x39, PT ;  /* 0x000000390000780c */ /* 0x000fc40003f64270 */
[----:B------:R-:W-:Y:S02]  /*d640*/  FSEL R68, R68, -INF , P2 ;  /* 0xff80000044447808 */ /* 0x000fe40001000000 */
[----:B------:R-:W-:Y:S02]  /*d650*/  FMNMX.FTZ R15, R65, R16, !PT ;  /* 0x00000010410f7209 */ /* 0x000fe40007810000 */
[----:B------:R-:W-:Y:S02]  /*d660*/  R2UR UR10, R14 ;  /* 0x000000000e0a72ca */ /* 0x000fe400000e0000 */
[----:B------:R-:W-:Y:S02]  /*d670*/  ISETP.GT.AND P2, PT, R0, 0x40, PT ;  /* 0x000000400000780c */ /* 0x000fe40003f44270 */
[----:B------:R-:W-:Y:S02]  /*d680*/  FSEL R69, R69, -INF , P3 ;  /* 0xff80000045457808 */ /* 0x000fe40001800000 */
[----:B------:R-:W-:-:S02]  /*d690*/  FMNMX.FTZ R14, R68, R15, !PT ;  /* 0x0000000f440e7209 */ /* 0x000fc40007810000 */
[----:B------:R-:W-:Y:S02]  /*d6a0*/  R2UR UR8, R4 ;  /* 0x00000000040872ca */ /* 0x000fe400000e0000 */
[----:B------:R-:W-:Y:S02]  /*d6b0*/  R2UR UR9, R5 ;  /* 0x00000000050972ca */ /* 0x000fe400000e0000 */
[----:B------:R-:W-:Y:S02]  /*d6c0*/  ISETP.GT.AND P3, PT, R0, 0x41, PT ;  /* 0x000000410000780c */ /* 0x000fe40003f64270 */
[----:B------:R-:W-:Y:S02]  /*d6d0*/  FSEL R56, R56, -INF , P2 ;  /* 0xff80000038387808 */ /* 0x000fe40001000000 */
[----:B------:R-:W-:Y:S01]  /*d6e0*/  FMNMX.FTZ R15, R69, R14, !PT ;  /* 0x0000000e450f7209 */ /* 0x000fe20007810000 */
[----:B------:R-:W-:Y:S02]  /*d6f0*/  WARPGROUP.DEPBAR.LE gsb0, 0x0 ;  /* 0x00008000000079c5 */ /* 0x000fe40000010000 */
[----:B------:R-:W-:Y:S01]  /*d700*/  ISETP.GT.AND P2, PT, R0, 0x48, PT ;  /* 0x000000480000780c */ /* 0x000fe20003f44270 */
[----:B------:R-:W-:Y:S01]  /*d710*/  WARPGROUP.ARRIVE ;  /* 0x00000000000079c5 */ /* 0x000fe20000000000 */
[----:B------:R-:W-:-:S02]  /*d720*/  FSEL R57, R57, -INF , P3 ;  /* 0xff80000039397808 */ /* 0x000fc40001800000 */
[----:B------:R-:W-:Y:S02]  /*d730*/  FMNMX.FTZ R14, R56, R15, !PT ;  /* 0x0000000f380e7209 */ /* 0x000fe40007810000 */
[----:B------:R-:W-:Y:S01]  /*d740*/  ISETP.GT.AND P3, PT, R0, 0x49, PT ;  /* 0x000000490000780c */ /* 0x000fe20003f64270 */
[----:B------:R-:W-:Y:S01]  /*d750*/  HGMMA.64x16x16.F32 R24, gdesc[UR8], R24, gsb0 ;  /* 0x00200000081879f0 */ /* 0x000fe20008000818 */
        /* <DEDUP_REMOVED lines=58> */
[----:B------:R-:W-:-:S04]  /*db00*/  VIADDMNMX R97, R20, R97, R98, PT ;  /* 0x0000006114617246 */ /* 0x000fc80003800162 */
[C---:B------:R-:W-:Y:S02]  /*db10*/  ISETP.GT.AND P3, PT, R97.reuse, RZ, PT ;  /* 0x000000ff6100720c */ /* 0x040fe40003f64270 */
[----:B------:R-:W-:Y:S02]  /*db20*/  ISETP.GT.AND P4, PT, R97, 0x1, PT ;  /* 0x000000016100780c */ /* 0x000fe40003f84270 */
[----:B0-----:R-:W-:-:S04]  /*db30*/  FMNMX.FTZ R14, R17, R14, !PT ;  /* 0x0000000e110e7209 */ /* 0x001fc80007810000 */
[C---:B------:R-:W-:Y:S01]  /*db40*/  FSETP.NEU.FTZ.AND P2, PT, R14.reuse, -INF , PT ;  /* 0xff8000000e00780b */ /* 0x040fe20003f5d000 */
[----:B------:R-:W-:-:S05]  /*db50*/  FMUL.FTZ R15, R14, R0 ;  /* 0x000000000e0f7220 */ /* 0x000fca0000410000 */
[----:B------:R-:W-:Y:S02]  /*db60*/  FSEL R15, R15, RZ, P2 ;  /* 0x000000ff0f0f7208 */ /* 0x000fe40001000000 */
[----:B------:R-:W-:Y:S02]  /*db70*/  ISETP.GT.AND P2, PT, R97, 0x8, PT ;  /* 0x000000086100780c */ /* 0x000fe40003f44270 */
[----:B------:R-:W-:Y:S01]  /*db80*/  FSEL R90, R90, -INF , P3 ;  /* 0xff8000005a5a7808 */ /* 0x000fe20001800000 */
[-CC-:B------:R-:W-:Y:S01]  /*db90*/  FFMA.FTZ R89, R89, R0.reuse, -R15.reuse ;  /* 0x0000000059597223 */ /* 0x180fe2000001080f */
[----:B------:R-:W-:Y:S02]  /*dba0*/  FSEL R91, R91, -INF , P4 ;  /* 0xff8000005b5b7808 */ /* 0x000fe40002000000 */
[----:B------:R-:W-:Y:S01]  /*dbb0*/  ISETP.GT.AND P3, PT, R97, 0x9, PT ;  /* 0x000000096100780c */ /* 0x000fe20003f64270 */
[----:B------:R0:W-:Y:S01]  /*dbc0*/  MUFU.EX2 R17, R89 ;  /* 0x0000005900117308 */ /* 0x0001e20000000800 */
[----:B------:R-:W-:Y:S01]  /*dbd0*/  FSEL R94, R94, -INF , P2 ;  /* 0xff8000005e5e7808 */ /* 0x000fe20001000000 */
[----:B------:R-:W-:Y:S01]  /*dbe0*/  FFMA.FTZ R88, R88, R0, -R15 ;  /* 0x0000000058587223 */ /* 0x000fe2000001080f */
[----:B------:R-:W-:-:S02]  /*dbf0*/  FSEL R95, R95, -INF , P3 ;  /* 0xff8000005f5f7808 */ /* 0x000fc40001800000 */
[C---:B------:R-:W-:Y:S02]  /*dc00*/  ISETP.GT.AND P2, PT, R97.reuse, 0x10, PT ;  /* 0x000000106100780c */ /* 0x040fe40003f44270 */
[----:B0-----:R-:W-:Y:S01]  /*dc10*/  FMNMX.FTZ R89, R90, R91, !PT ;  /* 0x0000005b5a597209 */ /* 0x001fe20007810000 */
[----:B------:R0:W1:Y:S03]  /*dc20*/  MUFU.EX2 R16, R88 ;  /* 0x0000005800107308 */ /* 0x0000660000000800 */
[----:B------:R-:W-:Y:S02]  /*dc30*/  FMNMX.FTZ R20, R94, R89, !PT ;  /* 0x000000595e147209 */ /* 0x000fe40007810000 */
[----:B------:R-:W-:Y:S02]  /*dc40*/  ISETP.GT.AND P3, PT, R97, 0x11, PT ;  /* 0x000000116100780c */ /* 0x000fe40003f64270 */
[----:B------:R-:W-:-:S02]  /*dc50*/  FMNMX.FTZ R89, R95, R20, !PT ;  /* 0x000000145f597209 */ /* 0x000fc40007810000 */
[----:B0-----:R-:W-:Y:S01]  /*dc60*/  FSEL R88, R82, -INF , P2 ;  /* 0xff80000052587808 */ /* 0x001fe20001000000 */
[----:B------:R-:W-:Y:S01]  /*dc70*/  FFMA.FTZ R82, R84, R0, -R15 ;  /* 0x0000000054527223 */ /* 0x000fe2000001080f */
        /* <DEDUP_REMOVED lines=8> */
[----:B------:R-:W-:Y:S01]  /*dd00*/  FMNMX.FTZ R20, R86, R89, !PT ;  /* 0x0000005956147209 */ /* 0x000fe20007810000 */
[----:B------:R-:W-:Y:S01]  /*dd10*/  FFMA.FTZ R83, R85, R0, -R15 ;  /* 0x0000000055537223 */ /* 0x000fe2000001080f */
        /* <DEDUP_REMOVED lines=10> */
[C---:B------:R-:W-:Y:S02]  /*ddc0*/  ISETP.GT.AND P2, PT, R97.reuse, 0x30, PT ;  /* 0x000000306100780c */ /* 0x040fe40003f44270 */
[----:B------:R-:W-:Y:S02]  /*ddd0*/  FMNMX.FTZ R20, R78, R85, !PT ;  /* 0x000000554e147209 */ /* 0x000fe40007810000 */
[----:B------:R-:W-:Y:S02]  /*dde0*/  ISETP.GT.AND P3, PT, R97, 0x31, PT ;  /* 0x000000316100780c */ /* 0x000fe40003f64270 */
[----:B------:R-:W-:-:S02]  /*ddf0*/  FSEL R85, R66, -INF , P2 ;  /* 0xff80000042557808 */ /* 0x000fc40001000000 */
[----:B------:R-:W-:Y:S01]  /*de00*/  FMNMX.FTZ R20, R79, R20, !PT ;  /* 0x000000144f147209 */ /* 0x000fe20007810000 */
[--C-:B------:R-:W-:Y:S01]  /*de10*/  FFMA.FTZ R66, R76, R0, -R15.reuse ;  /* 0x000000004c427223 */ /* 0x100fe2000001080f */
[----:B------:R-:W-:Y:S02]  /*de20*/  FSEL R76, R67, -INF , P3 ;  /* 0xff800000434c7808 */ /* 0x000fe40001800000 */
[----:B------:R-:W-:Y:S02]  /*de30*/  ISETP.GT.AND P2, PT, R97, 0x38, PT ;  /* 0x000000386100780c */ /* 0x000fe40003f44270 */
[----:B------:R-:W-:Y:S01]  /*de40*/  FMNMX.FTZ R67, R85, R20, !PT ;  /* 0x0000001455437209 */ /* 0x000fe20007810000 */
[----:B------:R-:W-:Y:S01]  /*de50*/  FFMA.FTZ R89, R77, R0, -R15 ;  /* 0x000000004d597223 */ /* 0x000fe2000001080f */
        /* <DEDUP_REMOVED lines=13> */
[-CC-:B------:R-:W-:Y:S01]  /*df30*/  FFMA.FTZ R18, R92, R0.reuse, -R15.reuse ;  /* 0x000000005c127223 */ /* 0x180fe2000001080f */
[----:B------:R-:W-:Y:S01]  /*df40*/  FFMA.FTZ R92, R65, R0, -R15 ;  /* 0x00000000415c7223 */ /* 0x000fe2000001080f */
[----:B------:R-:W-:Y:S02]  /*df50*/  ISETP.GT.AND P3, PT, R97, 0x49, PT ;  /* 0x000000496100780c */ /* 0x000fe40003f64270 */
[----:B------:R-:W-:-:S02]  /*df60*/  FSEL R62, R62, -INF , P2 ;  /* 0xff8000003e3e7808 */ /* 0x000fc40001000000 */
[----:B------:R-:W-:Y:S01]  /*df70*/  FMNMX.FTZ R65, R64, R59, !PT ;  /* 0x0000003b40417209 */ /* 0x000fe20007810000 */
[----:B------:R0:W-:Y:S01]  /*df80*/  MUFU.EX2 R67, R89 ;  /* 0x0000005900437308 */ /* 0x0001e20000000800 */
[----:B------:R-:W-:Y:S02]  /*df90*/  ISETP.GT.AND P2, PT, R97, 0x50, PT ;  /* 0x000000506100780c */ /* 0x000fe40003f44270 */
[----:B------:R-:W-:Y:S02]  /*dfa0*/  FMNMX.FTZ R20, R62, R65, !PT ;  /* 0x000000413e147209 */ /* 0x000fe40007810000 */
[----:B------:R-:W-:Y:S02]  /*dfb0*/  FSEL R65, R50, -INF , P2 ;  /* 0xff80000032417808 */ /* 0x000fe40001000000 */
[----:B0-----:R-:W-:Y:S02]  /*dfc0*/  FSEL R89, R63, -INF , P3 ;  /* 0xff8000003f597808 */ /* 0x001fe40001800000 */
[----:B------:R-:W-:-:S02]  /*dfd0*/  ISETP.GT.AND P3, PT, R97, 0x51, PT ;  /* 0x000000516100780c */ /* 0x000fc40003f64270 */
[----:B------:R-:W-:Y:S02]  /*dfe0*/  FMNMX.FTZ R20, R89, R20, !PT ;  /* 0x0000001459147209 */ /* 0x000fe40007810000 */
[----:B------:R-:W-:Y:S02]  /*dff0*/  ISETP.GT.AND P2, PT, R97, 0x58, PT ;  /* 0x000000586100780c */ /* 0x000fe40003f44270 */
[----:B------:R-:W-:Y:S02]  /*e000*/  FSEL R63, R51, -INF , P3 ;  /* 0xff800000333f7808 */ /* 0x000fe40001800000 */
[----:B------:R-:W-:Y:S01]  /*e010*/  FMNMX.FTZ R20, R65, R20, !PT ;  /* 0x0000001441147209 */ /* 0x000fe20007810000 */
[----:B------:R-:W-:Y:S01]  /*e020*/  FFMA.FTZ R51, R69, R0, -R15 ;  /* 0x0000000045337223 */ /* 0x000fe2000001080f */
[----:B------:R-:W-:Y:S02]  /*e030*/  ISETP.GT.AND P3, PT, R97, 0x59, PT ;  /* 0x000000596100780c */ /* 0x000fe40003f64270 */
[----:B------:R-:W-:-:S02]  /*e040*/  FSEL R54, R54, -INF , P2 ;  /* 0xff80000036367808 */ /* 0x000fc40001000000 */
[----:B------:R-:W-:Y:S02]  /*e050*/  FMNMX.FTZ R69, R63, R20, !PT ;  /* 0x000000143f457209 */ /* 0x000fe40007810000 */
[----:B------:R-:W-:Y:S02]  /*e060*/  FSEL R55, R55, -INF , P3 ;  /* 0xff80000037377808 */ /* 0x000fe40001800000 */
[C---:B------:R-:W-:Y:S02]  /*e070*/  ISETP.GT.AND P2, PT, R97.reuse, 0x60, PT ;  /* 0x000000606100780c */ /* 0x040fe40003f44270 */
[----:B------:R-:W-:Y:S01]  /*e080*/  FMNMX.FTZ R20, R54, R69, !PT ;  /* 0x0000004536147209 */ /* 0x000fe20007810000 */
[----:B------:R-:W-:Y:S01]  /*e090*/  FFMA.FTZ R50, R68, R0, -R15 ;  /* 0x0000000044327223 */ /* 0x000fe2000001080f */
[----:B------:R-:W-:Y:S02]  /*e0a0*/  ISETP.GT.AND P3, PT, R97, 0x61, PT ;  /* 0x000000616100780c */ /* 0x000fe40003f64270 */
[----:B------:R-:W-:-:S02]  /*e0b0*/  FSEL R68, R42, -INF , P2 ;  /* 0xff8000002a447808 */ /* 0x000fc40001000000 */
[----:B------:R-:W-:Y:S01]  /*e0c0*/  FMNMX.FTZ R69, R55, R20, !PT ;  /* 0x0000001437457209 */ /* 0x000fe20007810000 */
[----:B------:R-:W-:Y:S01]  /*e0d0*/  FFMA.FTZ R42, R56, R0, -R15 ;  /* 0x00000000382a7223 */ /* 0x000fe2000001080f */
[----:B------:R-:W-:Y:S02]  /*e0e0*/  FSEL R56, R43, -INF , P3 ;  /* 0xff8000002b387808 */ /* 0x000fe40001800000 */
[C---:B------:R-:W-:Y:S02]  /*e0f0*/  ISETP.GT.AND P2, PT, R97.reuse, 0x68, PT ;  /* 0x000000686100780c */ /* 0x040fe40003f44270 */
[----:B------:R-:W-:Y:S02]  /*e100*/  FMNMX.FTZ R43, R68, R69, !PT ;  /* 0x00000045442b7209 */ /* 0x000fe40007810000 */
[----:B------:R-:W-:Y:S02]  /*e110*/  ISETP.GT.AND P3, PT, R97, 0x69, PT ;  /* 0x000000696100780c */ /* 0x000fe40003f64270 */
[----:B------:R-:W-:-:S02]  /*e120*/  FSEL R69, R46, -INF , P2 ;  /* 0xff8000002e457808 */ /* 0x000fc40001000000 */
[----:B------:R-:W-:Y:S01]  /*e130*/  FMNMX.FTZ R20, R56, R43, !PT ;  /* 0x0000002b38147209 */ /* 0x000fe20007810000 */
[----:B------:R-:W-:Y:S01]  /*e140*/  FFMA.FTZ R46, R57, R0, -R15 ;  /* 0x00000000392e7223 */ /* 0x000fe2000001080f */
[----:B------:R-:W-:Y:S02]  /*e150*/  FSEL R57, R47, -INF , P3 ;  /* 0xff8000002f397808 */ /* 0x000fe40001800000 */
[----:B------:R-:W-:Y:S02]  /*e160*/  ISETP.GT.AND P2, PT, R97, 0x70, PT ;  /* 0x000000706100780c */ /* 0x000fe40003f44270 */
[----:B------:R-:W-:Y:S01]  /*e170*/  FMNMX.FTZ R20, R69, R20, !PT ;  /* 0x0000001445147209 */ /* 0x000fe20007810000 */
[----:B------:R0:W-:Y:S01]  /*e180*/  MUFU.EX2 R59, R92 ;  /* 0x0000005c003b7308 */ /* 0x0001e20000000800 */
[----:B------:R-:W-:Y:S02]  /*e190*/  ISETP.GT.AND P3, PT, R97, 0x71, PT ;  /* 0x000000716100780c */ /* 0x000fe40003f64270 */
[----:B------:R-:W-:-:S02]  /*e1a0*/  FMNMX.FTZ R47, R57, R20, !PT ;  /* 0x00000014392f7209 */ /* 0x000fc40007810000 */
[----:B0-----:R-:W-:Y:S01]  /*e1b0*/  FSEL R92, R34, -INF , P2 ;  /* 0xff800000225c7808 */ /* 0x001fe20001000000 */
[-CC-:B------:R-:W-:Y:S01]  /*e1c0*/  FFMA.FTZ R34, R60, R0.reuse, -R15.reuse ;  /* 0x000000003c227223 */ /* 0x180fe2000001080f */
[----:B------:R-:W-:Y:S02]  /*e1d0*/  ISETP.GT.AND P2, PT, R97, 0x78, PT ;  /* 0x000000786100780c */ /* 0x000fe40003f44270 */
[----:B------:R-:W-:Y:S02]  /*e1e0*/  FSEL R60, R35, -INF , P3 ;  /* 0xff800000233c7808 */ /* 0x000fe40001800000 */
[----:B------:R-:W-:Y:S01]  /*e1f0*/  FMNMX.FTZ R47, R92, R47, !PT ;  /* 0x0000002f5c2f7209 */ /* 0x000fe20007810000 */
[----:B------:R-:W-:Y:S01]  /*e200*/  FFMA.FTZ R19, R93, R0, -R15 ;  /* 0x000000005d137223 */ /* 0x000fe2000001080f */
[----:B------:R-:W-:Y:S02]  /*e210*/  ISETP.GT.AND P3, PT, R97, 0x79, PT ;  /* 0x000000796100780c */ /* 0x000fe40003f64270 */
[----:B------:R-:W-:-:S02]  /*e220*/  FSEL R93, R38, -INF , P2 ;  /* 0xff800000265d7808 */ /* 0x000fc40001000000 */
[----:B------:R-:W-:Y:S01]  /*e230*/  FMNMX.FTZ R20, R60, R47, !PT ;  /* 0x0000002f3c147209 */ /* 0x000fe20007810000 */
[----:B------:R-:W-:Y:S01]  /*e240*/  FFMA.FTZ R35, R61, R0, -R15 ;  /* 0x000000003d237223 */ /* 0x000fe2000001080f */
[----:B------:R-:W-:Y:S02]  /*e250*/  FSEL R61, R39, -INF , P3 ;  /* 0xff800000273d7808 */ /* 0x000fe40001800000 */
[----:B------:R-:W-:Y:S02]  /*e260*/  ISETP.GT.AND P2, PT, R97, 0x80, PT ;  /* 0x000000806100780c */ /* 0x000fe40003f44270 */
        /* <DEDUP_REMOVED lines=14> */
[-CC-:B------:R-:W-:Y:S01]  /*e350*/  FFMA.FTZ R47, R52, R0.reuse, -R15.reuse ;  /* 0x00000000342f7223 */ /* 0x180fe2000001080f */
[-CC-:B------:R-:W-:Y:S01]  /*e360*/  FFMA.FTZ R38, R48, R0.reuse, -R15.reuse ;  /* 0x0000000030267223 */ /* 0x180fe2000001080f */
[-CC-:B------:R-:W-:Y:S01]  /*e370*/  FFMA.FTZ R48, R49, R0.reuse, -R15.reuse ;  /* 0x0000000031307223 */ /* 0x180fe2000001080f */
[----:B------:R-:W-:Y:S01]  /*e380*/  FFMA.FTZ R49, R53, R0, -R15 ;  /* 0x0000000035317223 */ /* 0x000fe2000001080f */
[----:B0-----:R-:W-:-:S05]  /*e390*/  FMNMX.FTZ R52, R20, R39, !PT ;  /* 0x0000002714347209 */ /* 0x001fca0007810000 */
[----:B------:R-:W0:Y:S01]  /*e3a0*/  SHFL.BFLY PT, R53, R52, 0x1, 0x1f ;  /* 0x0c201f0034357f89 */ /* 0x000e2200000e0000 */
[----:B------:R2:W-:Y:S01]  /*e3b0*/  MUFU.EX2 R43, R46 ;  /* 0x0000002e002b7308 */ /* 0x0005e20000000800 */
[-CC-:B------:R-:W-:Y:S01]  /*e3c0*/  FFMA.FTZ R39, R32, R0.reuse, -R15.reuse ;  /* 0x0000000020277223 */ /* 0x180fe2000001080f */
[-CC-:B--2---:R-:W-:Y:S01]  /*e3d0*/  FFMA.FTZ R46, R40, R0.reuse, -R15.reuse ;  /* 0x00000000282e7223 */ /* 0x184fe2000001080f */
[-CC-:B------:R-:W-:Y:S01]  /*e3e0*/  FFMA.FTZ R40, R44, R0.reuse, -R15.reuse ;  /* 0x000000002c287223 */ /* 0x180fe2000001080f */
[-CC-:B------:R-:W-:Y:S01]  /*e3f0*/  FFMA.FTZ R44, R45, R0.reuse, -R15.reuse ;  /* 0x000000002d2c7223 */ /* 0x180fe2000001080f */
[-CC-:B------:R-:W-:Y:S01]  /*e400*/  FFMA.FTZ R45, R33, R0.reuse, -R15.reuse ;  /* 0x00000000212d7223 */ /* 0x180fe2000001080f */
[-CC-:B------:R-:W-:Y:S01]  /*e410*/  FFMA.FTZ R33, R24, R0.reuse, -R15.reuse ;  /* 0x0000000018217223 */ /* 0x180fe2000001080f */
[-CC-:B------:R-:W-:Y:S01]  /*e420*/  FFMA.FTZ R80, R80, R0.reuse, -R15.reuse ;  /* 0x0000000050507223 */ /* 0x180fe2000001080f */
[----:B0-----:R-:W-:Y:S01]  /*e430*/  FMNMX.FTZ R20, R52, R53, !PT ;  /* 0x0000003534147209 */ /* 0x001fe20007810000 */
[----:B------:R-:W-:-:S03]  /*e440*/  FFMA.FTZ R81, R81, R0, -R15 ;  /* 0x0000000051517223 */ /* 0x000fc6000001080f */
[C---:B------:R-:W-:Y:S01]  /*e450*/  FSETP.NEU.FTZ.AND P2, PT, R20.reuse, -INF , PT ;  /* 0xff8000001400780b */ /* 0x040fe20003f5d000 */
[-C--:B------:R-:W-:Y:S01]  /*e460*/  FMUL.FTZ R24, R20, R0.reuse ;  /* 0x0000000014187220 */ /* 0x080fe20000410000 */
        /* <DEDUP_REMOVED lines=8> */
[----:B------:R-:W-:-:S05]  /*e4f0*/  FSEL R15, R24, RZ, P2 ;  /* 0x000000ff180f7208 */ /* 0x000fca0001000000 */
[-CC-:B------:R-:W-:Y:S01]  /*e500*/  FFMA.FTZ R24, R90, R0.reuse, -R15.reuse ;  /* 0x000000005a187223 */ /* 0x180fe2000001080f */
[-CC-:B------:R-:W-:Y:S01]  /*e510*/  FFMA.FTZ R91, R91, R0.reuse, -R15.reuse ;  /* 0x000000005b5b7223 */ /* 0x180fe2000001080f */
[-CC-:B------:R-:W-:Y:S01]  /*e520*/  FFMA.FTZ R29, R94, R0.reuse, -R15.reuse ;  /* 0x000000005e1d7223 */ /* 0x180fe2000001080f */
[----:B------:R-:W-:Y:S01]  /*e530*/  MUFU.EX2 R52, R25 ;  /* 0x0000001900347308 */ /* 0x000fe20000000800 */
[-CC-:B------:R-:W-:Y:S01]  /*e540*/  FFMA.FTZ R90, R95, R0.reuse, -R15.reuse ;  /* 0x000000005f5a7223 */ /* 0x180fe2000001080f */
[----:B------:R-:W-:-:S06]  /*e550*/  FFMA.FTZ R28, R88, R0, -R15 ;  /* 0x00000000581c7223 */ /* 0x000fcc000001080f */
[----:B------:R-:W-:Y:S08]  /*e560*/  MUFU.EX2 R24, R24 ;  /* 0x0000001800187308 */ /* 0x000ff00000000800 */
[----:B------:R-:W0:Y:S08]  /*e570*/  MUFU.EX2 R25, R91 ;  /* 0x0000005b00197308 */ /* 0x000e300000000800 */
[----:B------:R-:W2:Y:S01]  /*e580*/  MUFU.EX2 R18, R18 ;  /* 0x0000001200127308 */ /* 0x000ea20000000800 */
[----:B------:R-:W-:-:S07]  /*e590*/  FFMA.FTZ R88, R84, R0, -R15 ;  /* 0x0000000054587223 */ /* 0x000fce000001080f */
[----:B------:R-:W3:Y:S01]  /*e5a0*/  MUFU.EX2 R29, R29 ;  /* 0x0000001d001d7308 */ /* 0x000ee20000000800 */
[----:B------:R-:W-:-:S07]  /*e5b0*/  FFMA.FTZ R53, R86, R0, -R15 ;  /* 0x0000000056357223 */ /* 0x000fce000001080f */
[----:B------:R-:W4:Y:S01]  /*e5c0*/  MUFU.EX2 R19, R19 ;  /* 0x0000001300137308 */ /* 0x000f220000000800 */
[-CC-:B------:R-:W-:Y:S01]  /*e5d0*/  FFMA.FTZ R86, R87, R0.reuse, -R15.reuse ;  /* 0x0000000057567223 */ /* 0x180fe2000001080f */
[----:B------:R-:W-:-:S06]  /*e5e0*/  FFMA.FTZ R84, R75, R0, -R15 ;  /* 0x000000004b547223 */ /* 0x000fcc000001080f */
[----:B------:R-:W4:Y:S01]  /*e5f0*/  MUFU.EX2 R90, R90 ;  /* 0x0000005a005a7308 */ /* 0x000f220000000800 */
[----:B------:R-:W-:Y:S01]  /*e600*/  FFMA.FTZ R75, R78, R0, -R15 ;  /* 0x000000004e4b7223 */ /* 0x000fe2000001080f */
[----:B-1----:R-:W-:-:S06]  /*e610*/  FADD.FTZ R87, R16, R17 ;  /* 0x0000001110577221 */ /* 0x002fcc0000010000 */
[----:B------:R-:W-:Y:S01]  /*e620*/  MUFU.EX2 R80, R80 ;  /* 0x0000005000507308 */ /* 0x000fe20000000800 */
[-CC-:B------:R-:W-:Y:S01]  /*e630*/  FFMA.FTZ R78, R85, R0.reuse, -R15.reuse ;  /* 0x00000000554e7223 */ /* 0x180fe2000001080f */
[----:B------:R-:W-:Y:S01]  /*e640*/  FFMA.FTZ R85, R76, R0, -R15 ;  /* 0x000000004c557223 */ /* 0x000fe2000001080f */
[----:B0-----:R-:W-:-:S05]  /*e650*/  FADD.FTZ R94, R24, R25 ;  /* 0x00000019185e7221 */ /* 0x001fca0000010000 */
[----:B------:R-:W0:Y:S01]  /*e660*/  MUFU.EX2 R28, R28 ;  /* 0x0000001c001c7308 */ /* 0x000e220000000800 */
[-CC-:B------:R-:W-:Y:S01]  /*e670*/  FFMA.FTZ R76, R71, R0.reuse, -R15.reuse ;  /* 0x00000000474c7223 */ /* 0x180fe2000001080f */
[----:B------:R-:W-:Y:S01]  /*e680*/  FFMA.FTZ R71, R77, R0, -R15 ;  /* 0x000000004d477223 */ /* 0x000fe2000001080f */
[----:B--2---:R-:W-:-:S05]  /*e690*/  FADD.FTZ R98, R18, R87 ;  /* 0x0000005712627221 */ /* 0x004fca0000010000 */
[----:B------:R-:W1:Y:S01]  /*e6a0*/  MUFU.EX2 R81, R81 ;  /* 0x0000005100517308 */ /* 0x000e620000000800 */
[----:B------:R-:W-:Y:S01]  /*e6b0*/  FFMA.FTZ R77, R62, R0, -R15 ;  /* 0x000000003e4d7223 */ /* 0x000fe2000001080f */
[----:B---3--:R-:W-:-:S06]  /*e6c0*/  FADD.FTZ R87, R29, R94 ;  /* 0x0000005e1d577221 */ /* 0x008fcc0000010000 */
[----:B------:R-:W2:Y:S01]  /*e6d0*/  MUFU.EX2 R88, R88 ;  /* 0x0000005800587308 */ /* 0x000ea20000000800 */
[----:B------:R-:W-:Y:S01]  /*e6e0*/  FFMA.FTZ R74, R74, R0, -R15 ;  /* 0x000000004a4a7223 */ /* 0x000fe2000001080f */
[----:B------:R-:W-:Y:S02]  /*e6f0*/  @!P1 VIADD R62, R21, 0x31c40 ;  /* 0x00031c40153e9836 */ /* 0x000fe40000000000 */
[----:B----4-:R-:W-:-:S04]  /*e700*/  FADD.FTZ R91, R19, R98 ;  /* 0x00000062135b7221 */ /* 0x010fc80000010000 */
[----:B------:R-:W3:Y:S01]  /*e710*/  MUFU.EX2 R82, R82 ;  /* 0x0000005200527308 */ /* 0x000ee20000000800 */
[----:B------:R-:W-:-:S07]  /*e720*/  FADD.FTZ R95, R90, R87 ;  /* 0x000000575a5f7221 */ /* 0x000fce0000010000 */
[----:B------:R-:W4:Y:S01]  /*e730*/  MUFU.EX2 R53, R53 ;  /* 0x0000003500357308 */ /* 0x000f220000000800 */
[----:B------:R-:W-:-:S07]  /*e740*/  F2FP.F16.F32.PACK_AB R16, R17, R16 ;  /* 0x000000101110723e */ /* 0x000fce00000000ff */
[----:B------:R-:W-:Y:S01]  /*e750*/  MUFU.EX2 R83, R83 ;  /* 0x0000005300537308 */ /* 0x000fe20000000800 */
[----:B------:R-:W-:Y:S01]  /*e760*/  F2FP.F16.F32.PACK_AB R17, R25, R24 ;  /* 0x000000181911723e */ /* 0x000fe200000000ff */
[----:B0-----:R-:W-:-:S06]  /*e770*/  FADD.FTZ R95, R28, R95 ;  /* 0x0000005f1c5f7221 */ /* 0x001fcc0000010000 */
[----:B------:R-:W0:Y:S01]  /*e780*/  MUFU.EX2 R86, R86 ;  /* 0x0000005600567308 */ /* 0x000e220000000800 */
[-CC-:B------:R-:W-:Y:S01]  /*e790*/  FFMA.FTZ R25, R55, R0.reuse, -R15.reuse ;  /* 0x0000000037197223 */ /* 0x180fe2000001080f */
[----:B------:R-:W-:-:S06]  /*e7a0*/  FFMA.FTZ R87, R69, R0, -R15 ;  /* 0x0000000045577223 */ /* 0x000fcc000001080f */
[----:B------:R1:W-:Y:S01]  /*e7b0*/  MUFU.EX2 R21, R77 ;  /* 0x0000004d00157308 */ /* 0x0003e20000000800 */
[----:B------:R-:W-:Y:S01]  /*e7c0*/  FFMA.FTZ R69, R57, R0, -R15 ;  /* 0x0000000039457223 */ /* 0x000fe2000001080f */
[----:B------:R-:W-:-:S06]  /*e7d0*/  @!P1 PRMT R62, RZ, 0x654, R62 ;  /* 0x00000654ff3e9816 */ /* 0x000fcc000000003e */
[----:B------:R-:W-:Y:S01]  /*e7e0*/  MUFU.EX2 R72, R72 ;  /* 0x0000004800487308 */ /* 0x000fe20000000800 */
[-CC-:B-1----:R-:W-:Y:S01]  /*e7f0*/  FFMA.FTZ R77, R68, R0.reuse, -R15.reuse ;  /* 0x00000000444d7223 */ /* 0x182fe2000001080f */
[-C--:B------:R-:W-:Y:S01]  /*e800*/  FFMA.FTZ R68, R60, R0.reuse, -R15 ;  /* 0x000000003c447223 */ /* 0x080fe2000001080f */
[----:B------:R-:W-:Y:S01]  /*e810*/  FADD.FTZ R60, R80, R91 ;  /* 0x0000005b503c7221 */ /* 0x000fe20000010000 */
[----:B------:R-:W-:-:S04]  /*e820*/  FFMA.FTZ R57, R26, R0, -R15 ;  /* 0x000000001a397223 */ /* 0x000fc8000001080f */
[----:B------:R-:W1:Y:S01]  /*e830*/  MUFU.EX2 R74, R74 ;  /* 0x0000004a004a7308 */ /* 0x000e620000000800 */
[----:B------:R-:W-:Y:S01]  /*e840*/  FADD.FTZ R55, R81, R60 ;  /* 0x0000003c51377221 */ /* 0x000fe20000010000 */
[----:B------:R-:W-:Y:S01]  /*e850*/  F2FP.F16.F32.PACK_AB R18, R19, R18 ;  /* 0x000000121312723e */ /* 0x000fe200000000ff */
[----:B--2---:R-:W-:Y:S01]  /*e860*/  FADD.FTZ R26, R88, R95 ;  /* 0x0000005f581a7221 */ /* 0x004fe20000010000 */
[----:B------:R-:W-:-:S04]  /*e870*/  FFMA.FTZ R79, R79, R0, -R15 ;  /* 0x000000004f4f7223 */ /* 0x000fc8000001080f */
[----:B------:R-:W2:Y:S01]  /*e880*/  MUFU.EX2 R73, R73 ;  /* 0x0000004900497308 */ /* 0x000ea20000000800 */
[-C--:B------:R-:W-:Y:S01]  /*e890*/  FFMA.FTZ R89, R89, R0.reuse, -R15 ;  /* 0x0000000059597223 */ /* 0x080fe2000001080f */
[----:B------:R-:W-:Y:S01]  /*e8a0*/  F2FP.F16.F32.PACK_AB R19, R90, R29 ;  /* 0x0000001d5a13723e */ /* 0x000fe200000000ff */
[----:B---3--:R-:W-:Y:S01]  /*e8b0*/  FADD.FTZ R90, R82, R55 ;  /* 0x00000037525a7221 */ /* 0x008fe20000010000 */
[-CC-:B------:R-:W-:Y:S01]  /*e8c0*/  FFMA.FTZ R60, R27, R0.reuse, -R15.reuse ;  /* 0x000000001b3c7223 */ /* 0x180fe2000001080f */
[----:B------:R3:W-:Y:S03]  /*e8d0*/  @!P1 SYNCS.ARRIVE.TRANS64.RED.A1T0 RZ, [R62+URZ], RZ ;  /* 0x000000ff3eff99a7 */ /* 0x0007e6000810043f */
[----:B------:R-:W2:Y:S01]  /*e8e0*/  MUFU.EX2 R84, R84 ;  /* 0x0000005400547308 */ /* 0x000ea20000000800 */
[----:B----4-:R-:W-:Y:S01]  /*e8f0*/  FADD.FTZ R27, R53, R26 ;  /* 0x0000001a351b7221 */ /* 0x010fe20000010000 */
[----:B------:R-:W-:-:S06]  /*e900*/  FFMA.FTZ R24, R54, R0, -R15 ;  /* 0x0000000036187223 */ /* 0x000fcc000001080f */
[----:B------:R-:W4:Y:S01]  /*e910*/  MUFU.EX2 R66, R66 ;  /* 0x0000004200427308 */ /* 0x000f220000000800 */
[-CC-:B------:R-:W-:Y:S01]  /*e920*/  FFMA.FTZ R63, R63, R0.reuse, -R15.reuse ;  /* 0x000000003f3f7223 */ /* 0x180fe2000001080f */
[----:B------:R-:W-:Y:S01]  /*e930*/  FFMA.FTZ R29, R56, R0, -R15 ;  /* 0x00000000381d7223 */ /* 0x000fe2000001080f */
[----:B0-----:R-:W-:-:S05]  /*e940*/  FADD.FTZ R27, R86, R27 ;  /* 0x0000001b561b7221 */ /* 0x001fca0000010000 */
[----:B------:R-:W0:Y:S01]  /*e950*/  MUFU.EX2 R75, R75 ;  /* 0x0000004b004b7308 */ /* 0x000e220000000800 */
[----:B-1----:R-:W-:-:S07]  /*e960*/  FADD.FTZ R27, R74, R27 ;  /* 0x0000001b4a1b7221 */ /* 0x002fce0000010000 */
[----:B---3--:R1:W-:Y:S01]  /*e970*/  MUFU.EX2 R62, R89 ;  /* 0x00000059003e7308 */ /* 0x0083e20000000800 */
[----:B------:R-:W-:-:S07]  /*e980*/  FFMA.FTZ R70, R70, R0, -R15 ;  /* 0x0000000046467223 */ /* 0x000fce000001080f */
[----:B------:R-:W3:Y:S01]  /*e990*/  MUFU.EX2 R79, R79 ;  /* 0x0000004f004f7308 */ /* 0x000ee20000000800 */
[----:B-1----:R-:W-:-:S07]  /*e9a0*/  FADD.FTZ R89, R83, R90 ;  /* 0x0000005a53597221 */ /* 0x002fce0000010000 */
[----:B------:R-:W1:Y:S08]  /*e9b0*/  MUFU.EX2 R58, R58 ;  /* 0x0000003a003a7308 */ /* 0x000e700000000800 */
[----:B------:R2:W-:Y:S01]  /*e9c0*/  MUFU.EX2 R56, R24 ;  /* 0x0000001800387308 */ /* 0x0005e20000000800 */
[----:B------:R4:W-:Y:S07]  /*e9d0*/  STSM.16.M88.4 [R23+0x24300], R16 ;  /* 0x0243001017007844 */ /* 0x0009ee0000000200 */
[----:B------:R-:W1:Y:S01]  /*e9e0*/  MUFU.EX2 R78, R78 ;  /* 0x0000004e004e7308 */ /* 0x000e620000000800 */
[----:B--2---:R-:W-:-:S07]  /*e9f0*/  FADD.FTZ R24, R72, R89 ;  /* 0x0000005948187221 */ /* 0x004fce0000010000 */
[----:B------:R-:W-:Y:S01]  /*ea00*/  MUFU.EX2 R54, R63 ;  /* 0x0000003f00367308 */ /* 0x000fe20000000800 */
[----:B----4-:R-:W-:-:S07]  /*ea10*/  F2FP.F16.F32.PACK_AB R17, R88, R28 ;  /* 0x0000001c5811723e */ /* 0x010fce00000000ff */
[----:B------:R2:W-:Y:S01]  /*ea20*/  MUFU.EX2 R63, R25 ;  /* 0x00000019003f7308 */ /* 0x0005e20000000800 */
[----:B------:R-:W-:-:S07]  /*ea30*/  FFMA.FTZ R64, R64, R0, -R15 ;  /* 0x0000000040407223 */ /* 0x000fce000001080f */
[----:B------:R-:W4:Y:S01]  /*ea40*/  MUFU.EX2 R85, R85 ;  /* 0x0000005500557308 */ /* 0x000f220000000800 */
[----:B--2---:R-:W-:Y:S01]  /*ea50*/  FADD.FTZ R25, R73, R24 ;  /* 0x0000001849197221 */ /* 0x004fe20000010000 */
[----:B------:R-:W-:-:S03]  /*ea60*/  FADD.FTZ R24, R84, R27 ;  /* 0x0000001b54187221 */ /* 0x000fc60000010000 */
[----:B------:R-:W-:-:S03]  /*ea70*/  FADD.FTZ R26, R66, R25 ;  /* 0x00000019421a7221 */ /* 0x000fc60000010000 */
[----:B------:R-:W-:Y:S01]  /*ea80*/  MUFU.EX2 R50, R50 ;  /* 0x0000003200327308 */ /* 0x000fe20000000800 */
[----:B0-----:R-:W-:Y:S01]  /*ea90*/  FADD.FTZ R28, R75, R24 ;  /* 0x000000184b1c7221 */ /* 0x001fe20000010000 */
[-CC-:B------:R-:W-:Y:S01]  /*eaa0*/  FFMA.FTZ R65, R65, R0.reuse, -R15.reuse ;  /* 0x0000000041417223 */ /* 0x180fe2000001080f */
[-CC-:B------:R-:W-:Y:S01]  /*eab0*/  FFMA.FTZ R92, R92, R0.reuse, -R15.reuse ;  /* 0x000000005c5c7223 */ /* 0x180fe2000001080f */
[-CC-:B------:R-:W-:Y:S01]  /*eac0*/  FFMA.FTZ R93, R93, R0.reuse, -R15.reuse ;  /* 0x000000005d5d7223 */ /* 0x180fe2000001080f */
[----:B------:R-:W-:-:S03]  /*ead0*/  FFMA.FTZ R61, R61, R0, -R15 ;  /* 0x000000003d3d7223 */ /* 0x000fc6000001080f */
[----:B------:R-:W0:Y:S01]  /*eae0*/  MUFU.EX2 R70, R70 ;  /* 0x0000004600467308 */ /* 0x000e220000000800 */
[-CC-:B------:R-:W-:Y:S01]  /*eaf0*/  FFMA.FTZ R55, R30, R0.reuse, -R15.reuse ;  /* 0x000000001e377223 */ /* 0x180fe2000001080f */
[----:B------:R-:W-:Y:S01]  /*eb00*/  FADD.FTZ R27, R67, R26 ;  /* 0x0000001a431b7221 */ /* 0x000fe20000010000 */
[----:B------:R-:W-:Y:S01]  /*eb10*/  FFMA.FTZ R15, R31, R0, -R15 ;  /* 0x000000001f0f7223 */ /* 0x000fe2000001080f */
[----:B---3--:R-:W-:-:S04]  /*eb20*/  FADD.FTZ R31, R79, R28 ;  /* 0x0000001c4f1f7221 */ /* 0x008fc80000010000 */
[----:B------:R-:W2:Y:S01]  /*eb30*/  MUFU.EX2 R51, R51 ;  /* 0x0000003300337308 */ /* 0x000ea20000000800 */
[----:B-1----:R-:W-:Y:S01]  /*eb40*/  FADD.FTZ R28, R58, R27 ;  /* 0x0000001b3a1c7221 */ /* 0x002fe20000010000 */
[----:B------:R-:W-:Y:S01]  /*eb50*/  F2FP.F16.F32.PACK_AB R16, R81, R80 ;  /* 0x000000505110723e */ /* 0x000fe200000000ff */
[----:B------:R-:W-:-:S05]  /*eb60*/  FADD.FTZ R30, R78, R31 ;  /* 0x0000001f4e1e7221 */ /* 0x000fca0000010000 */
[----:B------:R-:W1:Y:S01]  /*eb70*/  MUFU.EX2 R76, R76 ;  /* 0x0000004c004c7308 */ /* 0x000e620000000800 */
[----:B----4-:R-:W-:-:S07]  /*eb80*/  FADD.FTZ R31, R85, R30 ;  /* 0x0000001e551f7221 */ /* 0x010fce0000010000 */
[----:B------:R-:W3:Y:S08]  /*eb90*/  MUFU.EX2 R42, R42 ;  /* 0x0000002a002a7308 */ /* 0x000ef00000000800 */
[----:B------:R-:W4:Y:S01]  /*eba0*/  MUFU.EX2 R71, R71 ;  /* 0x0000004700477308 */ /* 0x000f220000000800 */
[----:B0-----:R-:W-:-:S07]  /*ebb0*/  FADD.FTZ R31, R70, R31 ;  /* 0x0000001f461f7221 */ /* 0x001fce0000010000 */
[----:B------:R0:W-:Y:S01]  /*ebc0*/  MUFU.EX2 R80, R29 ;  /* 0x0000001d00507308 */ /* 0x0001e20000000800 */
[----:B------:R-:W-:-:S07]  /*ebd0*/  F2FP.F16.F32.PACK_AB R19, R86, R53 ;  /* 0x000000355613723e */ /* 0x000fce00000000ff */
[----:B------:R-:W4:Y:S01]  /*ebe0*/  MUFU.EX2 R64, R64 ;  /* 0x0000004000407308 */ /* 0x000f220000000800 */
[----:B0-----:R-:W-:-:S04]  /*ebf0*/  FADD.FTZ R29, R59, R28 ;  /* 0x0000001c3b1d7221 */ /* 0x001fc80000010000 */
[----:B------:R-:W-:-:S03]  /*ec00*/  FADD.FTZ R30, R50, R29 ;  /* 0x0000001d321e7221 */ /* 0x000fc60000010000 */
[----:B------:R-:W0:Y:S01]  /*ec10*/  MUFU.EX2 R34, R34 ;  /* 0x0000002200227308 */ /* 0x000e220000000800 */
[C---:B--2---:R-:W-:Y:S01]  /*ec20*/  FADD.FTZ R53, R51.reuse, R30 ;  /* 0x0000001e33357221 */ /* 0x044fe20000010000 */
[----:B------:R-:W-:Y:S01]  /*ec30*/  F2FP.F16.F32.PACK_AB R30, R51, R50 ;  /* 0x00000032331e723e */ /* 0x000fe200000000ff */
[----:B-1----:R-:W-:Y:S01]  /*ec40*/  FADD.FTZ R50, R76, R31 ;  /* 0x0000001f4c327221 */ /* 0x002fe20000010000 */
[----:B------:R-:W-:-:S04]  /*ec50*/  F2FP.F16.F32.PACK_AB R26, R67, R66 ;  /* 0x00000042431a723e */ /* 0x000fc800000000ff */
[----:B------:R-:W1:Y:S01]  /*ec60*/  MUFU.EX2 R35, R35 ;  /* 0x0000002300237308 */ /* 0x000e620000000800 */
[----:B---3--:R-:W-:Y:S01]  /*ec70*/  FADD.FTZ R66, R42, R53 ;  /* 0x000000352a427221 */ /* 0x008fe20000010000 */
[----:B----4-:R-:W-:-:S06]  /*ec80*/  FADD.FTZ R51, R71, R50 ;  /* 0x0000003247337221 */ /* 0x010fcc0000010000 */
[----:B------:R-:W2:Y:S01]  /*ec90*/  MUFU.EX2 R38, R38 ;  /* 0x0000002600267308 */ /* 0x000ea20000000800 */
[----:B------:R-:W-:Y:S01]  /*eca0*/  FADD.FTZ R53, R43, R66 ;  /* 0x000000422b357221 */ /* 0x000fe20000010000 */
[----:B------:R-:W-:Y:S01]  /*ecb0*/  F2FP.F16.F32.PACK_AB R18, R83, R82 ;  /* 0x000000525312723e */ /* 0x000fe200000000ff */
[----:B------:R-:W-:-:S05]  /*ecc0*/  FADD.FTZ R50, R64, R51 ;  /* 0x0000003340327221 */ /* 0x000fca0000010000 */
[----:B------:R-:W3:Y:S01]  /*ecd0*/  MUFU.EX2 R65, R65 ;  /* 0x0000004100417308 */ /* 0x000ee20000000800 */
[----:B0-----:R-:W-:Y:S01]  /*ece0*/  FADD.FTZ R66, R34, R53 ;  /* 0x0000003522427221 */ /* 0x001fe20000010000 */
[----:B------:R-:W-:-:S06]  /*ecf0*/  FADD.FTZ R53, R21, R50 ;  /* 0x0000003215357221 */ /* 0x000fcc0000010000 */
[----:B------:R-:W0:Y:S01]  /*ed00*/  MUFU.EX2 R48, R48 ;  /* 0x0000003000307308 */ /* 0x000e220000000800 */
[----:B------:R4:W-:Y:S01]  /*ed10*/  STSM.16.M88.4 [R23+0x25b00], R16 ;  /* 0x025b001017007844 */ /* 0x0009e20000000200 */
[----:B------:R-:W-:Y:S02]  /*ed20*/  F2FP.F16.F32.PACK_AB R24, R73, R72 ;  /* 0x000000484918723e */ /* 0x000fe400000000ff */
[----:B------:R-:W-:-:S04]  /*ed30*/  F2FP.F16.F32.PACK_AB R25, R84, R74 ;  /* 0x0000004a5419723e */ /* 0x000fc800000000ff */
[----:B------:R-:W0:Y:S01]  /*ed40*/  MUFU.EX2 R47, R47 ;  /* 0x0000002f002f7308 */ /* 0x000e220000000800 */
[----:B------:R-:W-:-:S07]  /*ed50*/  F2FP.F16.F32.PACK_AB R27, R79, R75 ;  /* 0x0000004b4f1b723e */ /* 0x000fce00000000ff */
[----:B------:R-:W0:Y:S01]  /*ed60*/  MUFU.EX2 R49, R49 ;  /* 0x0000003100317308 */ /* 0x000e220000000800 */
[----:B----4-:R-:W-:Y:S01]  /*ed70*/  F2FP.F16.F32.PACK_AB R16, R43, R42 ;  /* 0x0000002a2b10723e */ /* 0x010fe200000000ff */
[----:B-1----:R-:W-:Y:S01]  /*ed80*/  FADD.FTZ R43, R35, R66 ;  /* 0x00000042232b7221 */ /* 0x002fe20000010000 */
[----:B------:R-:W-:Y:S01]  /*ed90*/  FADD.FTZ R42, R62, R53 ;  /* 0x000000353e2a7221 */ /* 0x000fe20000010000 */
[----:B------:R3:W-:Y:S02]  /*eda0*/  STSM.16.M88.4 [R23+0x27300], R24 ;  /* 0x0273001817007844 */ /* 0x0007e40000000200 */
[----:B--2---:R-:W-:Y:S02]  /*edb0*/  FADD.FTZ R43, R38, R43 ;  /* 0x0000002b262b7221 */ /* 0x004fe40000010000 */
[----:B------:R-:W1:Y:S01]  /*edc0*/  MUFU.EX2 R46, R46 ;  /* 0x0000002e002e7308 */ /* 0x000e620000000800 */
[----:B------:R-:W-:Y:S02]  /*edd0*/  F2FP.F16.F32.PACK_AB R28, R59, R58 ;  /* 0x0000003a3b1c723e */ /* 0x000fe400000000ff */
[----:B------:R-:W-:-:S02]  /*ede0*/  F2FP.F16.F32.PACK_AB R29, R85, R78 ;  /* 0x0000004e551d723e */ /* 0x000fc400000000ff */
[----:B------:R-:W-:-:S03]  /*edf0*/  F2FP.F16.F32.PACK_AB R31, R76, R70 ;  /* 0x000000464c1f723e */ /* 0x000fc600000000ff */
[----:B------:R-:W2:Y:S01]  /*ee00*/  MUFU.EX2 R77, R77 ;  /* 0x0000004d004d7308 */ /* 0x000ea20000000800 */
[----:B---3--:R-:W-:Y:S01]  /*ee10*/  FADD.FTZ R25, R65, R42 ;  /* 0x0000002a41197221 */ /* 0x008fe20000010000 */
[----:B0-----:R-:W-:-:S06]  /*ee20*/  FADD.FTZ R26, R48, R43 ;  /* 0x0000002b301a7221 */ /* 0x001fcc0000010000 */
[----:B------:R-:W0:Y:S01]  /*ee30*/  MUFU.EX2 R41, R41 ;  /* 0x0000002900297308 */ /* 0x000e220000000800 */
[----:B------:R-:W-:Y:S01]  /*ee40*/  FADD.FTZ R25, R54, R25 ;  /* 0x0000001936197221 */ /* 0x000fe20000010000 */
[----:B------:R3:W-:Y:S01]  /*ee50*/  STSM.16.M88.4 [R23+0x28b00], R28 ;  /* 0x028b001c17007844 */ /* 0x0007e20000000200 */
[----:B------:R-:W-:Y:S01]  /*ee60*/  FADD.FTZ R26, R47, R26 ;  /* 0x0000001a2f1a7221 */ /* 0x000fe20000010000 */
[----:B------:R-:W-:Y:S01]  /*ee70*/  F2FP.F16.F32.PACK_AB R19, R62, R21 ;  /* 0x000000153e13723e */ /* 0x000fe200000000ff */
[----:B------:R-:W4:Y:S03]  /*ee80*/  @P5 LDC R43, c[0x0][0x450] ;  /* 0x00011400ff2b5b82 */ /* 0x000f260000000800 */
[----:B------:R-:W0:Y:S01]  /*ee90*/  MUFU.EX2 R87, R87 ;  /* 0x0000005700577308 */ /* 0x000e220000000800 */
[----:B------:R-:W-:Y:S01]  /*eea0*/  FADD.FTZ R21, R49, R26 ;  /* 0x0000001a31157221 */ /* 0x000fe20000010000 */
[----:B------:R-:W-:-:S03]  /*eeb0*/  F2FP.F16.F32.PACK_AB R18, R35, R34 ;  /* 0x000000222312723e */ /* 0x000fc600000000ff */
[----:B------:R-:W4:Y:S03]  /*eec0*/  @P5 LDC R35, c[0x0][0x44c] ;  /* 0x00011300ff235b82 */ /* 0x000f260000000800 */
[----:B------:R-:W0:Y:S01]  /*eed0*/  MUFU.EX2 R40, R40 ;  /* 0x0000002800287308 */ /* 0x000e220000000800 */
[----:B---3--:R-:W-:Y:S01]  /*eee0*/  FADD.FTZ R28, R56, R25 ;  /* 0x00000019381c7221 */ /* 0x008fe20000010000 */
[----:B-1----:R-:W-:-:S03]  /*eef0*/  FADD.FTZ R30, R46, R21 ;  /* 0x000000152e1e7221 */ /* 0x002fc60000010000 */
[----:B------:R-:W-:-:S03]  /*ef00*/  FADD.FTZ R28, R63, R28 ;  /* 0x0000001c3f1c7221 */ /* 0x000fc60000010000 */
[----:B------:R-:W1:Y:S01]  /*ef10*/  MUFU.EX2 R58, R69 ;  /* 0x00000045003a7308 */ /* 0x000e620000000800 */
[----:B--2---:R-:W-:-:S07]  /*ef20*/  FADD.FTZ R21, R77, R28 ;  /* 0x0000001c4d157221 */ /* 0x004fce0000010000 */
[----:B------:R-:W2:Y:S01]  /*ef30*/  MUFU.EX2 R44, R44 ;  /* 0x0000002c002c7308 */ /* 0x000ea20000000800 */
[----:B0-----:R-:W-:Y:S01]  /*ef40*/  FADD.FTZ R29, R41, R30 ;  /* 0x0000001e291d7221 */ /* 0x001fe20000010000 */
[----:B------:R-:W-:-:S06]  /*ef50*/  FADD.FTZ R30, R80, R21 ;  /* 0x00000015501e7221 */ /* 0x000fcc0000010000 */
[----:B------:R-:W0:Y:S01]  /*ef60*/  MUFU.EX2 R92, R92 ;  /* 0x0000005c005c7308 */ /* 0x000e220000000800 */
[----:B------:R-:W-:-:S07]  /*ef70*/  F2FP.F16.F32.PACK_AB R17, R64, R71 ;  /* 0x000000474011723e */ /* 0x000fce00000000ff */
[----:B------:R-:W3:Y:S01]  /*ef80*/  MUFU.EX2 R39, R39 ;  /* 0x0000002700277308 */ /* 0x000ee20000000800 */
[----:B------:R-:W-:-:S07]  /*ef90*/  FADD.FTZ R31, R87, R30 ;  /* 0x0000001e571f7221 */ /* 0x000fce0000010000 */
[----:B------:R-:W4:Y:S01]  /*efa0*/  MUFU.EX2 R51, R68 ;  /* 0x0000004400337308 */ /* 0x000f220000000800 */
[----:B------:R-:W-:Y:S01]  /*efb0*/  FADD.FTZ R21, R40, R29 ;  /* 0x0000001d28157221 */ /* 0x000fe20000010000 */
[----:B------:R1:W-:Y:S06]  /*efc0*/  STSM.16.M88.4 [R23+0x2a300], R16 ;  /* 0x02a3001017007844 */ /* 0x0003ec0000000200 */
[----:B------:R-:W4:Y:S01]  /*efd0*/  MUFU.EX2 R45, R45 ;  /* 0x0000002d002d7308 */ /* 0x000f220000000800 */
[----:B------:R-:W-:-:S07]  /*efe0*/  F2FP.F16.F32.PACK_AB R24, R48, R38 ;  /* 0x000000263018723e */ /* 0x000fce00000000ff */
[----:B------:R-:W4:Y:S01]  /*eff0*/  MUFU.EX2 R93, R93 ;  /* 0x0000005d005d7308 */ /* 0x000f220000000800 */
[----:B-1----:R-:W-:Y:S01]  /*f000*/  FADD.FTZ R17, R58, R31 ;  /* 0x0000001f3a117221 */ /* 0x002fe20000010000 */
[----:B--2---:R-:W-:-:S06]  /*f010*/  FADD.FTZ R38, R44, R21 ;  /* 0x000000152c267221 */ /* 0x004fcc0000010000 */
[----:B------:R-:W1:Y:S01]  /*f020*/  MUFU.EX2 R34, R61 ;  /* 0x0000003d00227308 */ /* 0x000e620000000800 */
[----:B0-----:R-:W-:Y:S01]  /*f030*/  FADD.FTZ R16, R92, R17 ;  /* 0x000000115c107221 */ /* 0x001fe20000010000 */
[----:B---3--:R-:W-:-:S06]  /*f040*/  FADD.FTZ R38, R39, R38 ;  /* 0x0000002627267221 */ /* 0x008fcc0000010000 */
[----:B------:R-:W0:Y:S01]  /*f050*/  MUFU.EX2 R57, R57 ;  /* 0x0000003900397308 */ /* 0x000e220000000800 */
[----:B----4-:R-:W-:Y:S01]  /*f060*/  FADD.FTZ R16, R51, R16 ;  /* 0x0000001033107221 */ /* 0x010fe20000010000 */
[----:B------:R-:W-:-:S06]  /*f070*/  F2FP.F16.F32.PACK_AB R25, R54, R65 ;  /* 0x000000413619723e */ /* 0x000fcc00000000ff */
[----:B------:R-:W2:Y:S01]  /*f080*/  MUFU.EX2 R36, R36 ;  /* 0x0000002400247308 */ /* 0x000ea20000000800 */
[----:B------:R-:W-:Y:S01]  /*f090*/  F2FP.F16.F32.PACK_AB R26, R49, R47 ;  /* 0x0000002f311a723e */ /* 0x000fe200000000ff */
[----:B------:R-:W-:Y:S01]  /*f0a0*/  FADD.FTZ R17, R45, R38 ;  /* 0x000000262d117221 */ /* 0x000fe20000010000 */
[----:B------:R-:W-:Y:S01]  /*f0b0*/  F2FP.F16.F32.PACK_AB R27, R63, R56 ;  /* 0x000000383f1b723e */ /* 0x000fe200000000ff */
[----:B------:R-:W-:-:S04]  /*f0c0*/  @P5 IMAD.HI.U32 R18, R103, R35, RZ ;  /* 0x0000002367125227 */ /* 0x000fc800078e00ff */
[----:B------:R-:W-:Y:S01]  /*f0d0*/  FADD.FTZ R19, R93, R16 ;  /* 0x000000105d137221 */ /* 0x000fe20000010000 */
[----:B------:R-:W3:Y:S01]  /*f0e0*/  MUFU.EX2 R37, R37 ;  /* 0x0000002500257308 */ /* 0x000ee20000000800 */
[----:B------:R4:W-:Y:S07]  /*f0f0*/  STSM.16.M88.4 [R23+0x2bb00], R24 ;  /* 0x02bb001817007844 */ /* 0x0009ee0000000200 */
[----:B------:R-:W-:Y:S08]  /*f100*/  MUFU.EX2 R60, R60 ;  /* 0x0000003c003c7308 */ /* 0x000ff00000000800 */
[----:B------:R-:W-:Y:S01]  /*f110*/  MUFU.EX2 R55, R55 ;  /* 0x0000003700377308 */ /* 0x000fe20000000800 */
[----:B----4-:R-:W-:-:S02]  /*f120*/  IMAD.MOV.U32 R27, RZ, RZ, R103 ;  /* 0x000000ffff1b7224 */ /* 0x010fc400078e0067 */
[----:B-1----:R-:W-:Y:S01]  /*f130*/  FADD.FTZ R26, R34, R19 ;  /* 0x00000013221a7221 */ /* 0x002fe20000010000 */
[----:B------:R-:W-:-:S04]  /*f140*/  @P5 SHF.R.U32.HI R27, RZ, R43, R18 ;  /* 0x0000002bff1b5219 */ /* 0x000fc80000011612 */
[----:B------:R1:W4:Y:S01]  /*f150*/  MUFU.EX2 R38, R15 ;  /* 0x0000000f00267308 */ /* 0x0003220000000800 */
[----:B------:R-:W-:-:S07]  /*f160*/  F2FP.F16.F32.PACK_AB R28, R41, R46 ;  /* 0x0000002e291c723e */ /* 0x000fce00000000ff */
[----:B------:R-:W4:Y:S01]  /*f170*/  MUFU.EX2 R33, R33 ;  /* 0x0000002100217308 */ /* 0x000f220000000800 */
[----:B------:R-:W-:Y:S01]  /*f180*/  F2FP.F16.F32.PACK_AB R29, R80, R77 ;  /* 0x0000004d501d723e */ /* 0x000fe200000000ff */
[----:B0-----:R-:W-:-:S06]  /*f190*/  FADD.FTZ R25, R57, R26 ;  /* 0x0000001a39197221 */ /* 0x001fcc0000010000 */
[----:B------:R-:W-:Y:S01]  /*f1a0*/  MUFU.EX2 R32, R32 ;  /* 0x0000002000207308 */ /* 0x000fe20000000800 */
[----:B------:R-:W-:-:S07]  /*f1b0*/  F2FP.F16.F32.PACK_AB R30, R44, R40 ;  /* 0x000000282c1e723e */ /* 0x000fce00000000ff */
[----:B------:R-:W0:Y:S01]  /*f1c0*/  MUFU.EX2 R155, R155 ;  /* 0x0000009b009b7308 */ /* 0x000e220000000800 */
[----:B------:R-:W-:Y:S01]  /*f1d0*/  F2FP.F16.F32.PACK_AB R31, R58, R87 ;  /* 0x000000573a1f723e */ /* 0x000fe200000000ff */
[----:B--2---:R-:W-:Y:S01]  /*f1e0*/  FADD.FTZ R18, R36, R17 ;  /* 0x0000001124127221 */ /* 0x004fe20000010000 */
[----:B------:R-:W-:-:S03]  /*f1f0*/  IADD3 R26, R27, R101, -R102 ;  /* 0x000000651b1a7210 */ /* 0x000fc60007ffe866 */
[----:B------:R2:W-:Y:S01]  /*f200*/  STSM.16.M88.4 [R23+0x2d300], R28 ;  /* 0x02d3001c17007844 */ /* 0x0005e20000000200 */
[----:B---3--:R-:W-:Y:S01]  /*f210*/  FADD.FTZ R24, R37, R18 ;  /* 0x0000001225187221 */ /* 0x008fe20000010000 */
[----:B-1----:R-:W-:Y:S01]  /*f220*/  IMAD.HI R15, R26, 0x38e38e39, RZ ;  /* 0x38e38e391a0f7827 */ /* 0x002fe200078e02ff */
[----:B----4-:R-:W-:Y:S02]  /*f230*/  F2FP.F16.F32.PACK_AB R27, R38, R55 ;  /* 0x00000037261b723e */ /* 0x010fe400000000ff */
[----:B------:R-:W-:Y:S01]  /*f240*/  F2FP.F16.F32.PACK_AB R16, R45, R39 ;  /* 0x000000272d10723e */ /* 0x000fe200000000ff */
[----:B------:R-:W-:Y:S01]  /*f250*/  FADD.FTZ R21, R33, R24 ;  /* 0x0000001821157221 */ /* 0x000fe20000010000 */
[----:B------:R-:W-:Y:S02]  /*f260*/  F2FP.F16.F32.PACK_AB R17, R51, R92 ;  /* 0x0000005c3311723e */ /* 0x000fe400000000ff */
[----:B------:R-:W-:Y:S02]  /*f270*/  F2FP.F16.F32.PACK_AB R18, R37, R36 ;  /* 0x000000242512723e */ /* 0x000fe400000000ff */
[----:B------:R-:W-:Y:S01]  /*f280*/  F2FP.F16.F32.PACK_AB R19, R34, R93 ;  /* 0x0000005d2213723e */ /* 0x000fe200000000ff */
[----:B--2---:R-:W-:Y:S01]  /*f290*/  FADD.FTZ R28, R60, R25 ;  /* 0x000000193c1c7221 */ /* 0x004fe20000010000 */
[----:B------:R-:W-:-:S02]  /*f2a0*/  F2FP.F16.F32.PACK_AB R24, R52, R33 ;  /* 0x000000213418723e */ /* 0x000fc400000000ff */
[----:B------:R-:W-:Y:S01]  /*f2b0*/  F2FP.F16.F32.PACK_AB R25, R60, R57 ;  /* 0x000000393c19723e */ /* 0x000fe200000000ff */
[----:B------:R-:W-:Y:S01]  /*f2c0*/  FADD.FTZ R55, R55, R28 ;  /* 0x0000001c37377221 */ /* 0x000fe20000010000 */
[----:B0-----:R-:W-:Y:S02]  /*f2d0*/  F2FP.F16.F32.PACK_AB R26, R155, R32 ;  /* 0x000000209b1a723e */ /* 0x001fe400000000ff */
[----:B------:R-:W-:Y:S01]  /*f2e0*/  SHF.R.U32.HI R28, RZ, 0x1f, R15 ;  /* 0x0000001fff1c7819 */ /* 0x000fe2000001160f */
[----:B------:R-:W-:Y:S03]  /*f2f0*/  STSM.16.M88.4 [R23+0x2eb00], R16 ;  /* 0x02eb001017007844 */ /* 0x000fe60000000200 */
[----:B------:R-:W-:Y:S01]  /*f300*/  LEA.HI.SX32 R28, R15, R28, 0x1b ;  /* 0x0000001c0f1c7211 */ /* 0x000fe200078fdaff */
[----:B------:R0:W-:Y:S01]  /*f310*/  STSM.16.M88.4 [R23+0x30300], R24 ;  /* 0x0303001817007844 */ /* 0x0001e20000000200 */
[----:B------:R1:W-:Y:S06]  /*f320*/  MEMBAR.ALL.CTA ;  /* 0x0000000000007992 */ /* 0x0003ec0000008000 */
[----:B-1----:R-:W1:Y:S01]  /*f330*/  FENCE.VIEW.ASYNC.S ;  /* 0x00000000000073c6 */ /* 0x002e620000000000 */
[----:B------:R-:W-:Y:S01]  /*f340*/  VIMNMX R72, RZ, R28, !PT ;  /* 0x0000001cff487248 */ /* 0x000fe20007fe0100 */
[----:B------:R-:W-:-:S04]  /*f350*/  VIADD R15, R96, 0xfffffffe ;  /* 0xfffffffe600f7836 */ /* 0x000fc80000000000 */
[----:B------:R2:W-:Y:S01]  /*f360*/  STL [R1+0x3c], R72 ;  /* 0x00003c4801007387 */ /* 0x0005e20000100800 */
[----:B------:R-:W-:Y:S01]  /*f370*/  ISETP.GE.AND P2, PT, R15, R72, PT ;  /* 0x000000480f00720c */ /* 0x000fe20003f46270 */
[----:B------:R-:W-:-:S04]  /*f380*/  FADD.FTZ R21, R52, R21 ;  /* 0x0000001534157221 */ /* 0x000fc80000010000 */
[----:B------:R-:W-:Y:S01]  /*f390*/  FADD.FTZ R32, R32, R21 ;  /* 0x0000001520207221 */ /* 0x000fe20000010000 */
[----:B------:R-:W-:Y:S01]  /*f3a0*/  FADD.FTZ R157, R38, R55 ;  /* 0x00000037269d7221 */ /* 0x000fe20000010000 */
[----:B------:R-:W-:Y:S02]  /*f3b0*/  CS2R R70, SRZ ;  /* 0x0000000000467805 */ /* 0x000fe4000001ff00 */
[----:B------:R-:W-:Y:S01]  /*f3c0*/  CS2R R68, SRZ ;  /* 0x0000000000447805 */ /* 0x000fe2000001ff00 */
[----:B------:R-:W-:Y:S01]  /*f3d0*/  FADD.FTZ R155, R155, R32 ;  /* 0x000000209b9b7221 */ /* 0x000fe20000010000 */
        /* <DEDUP_REMOVED lines=20> */
[----:B0-----:R-:W-:-:S02]  /*f520*/  CS2R R26, SRZ ;  /* 0x00000000001a7805 */ /* 0x001fc4000001ff00 */
[----:B------:R-:W-:Y:S01]  /*f530*/  CS2R R24, SRZ ;  /* 0x0000000000187805 */ /* 0x000fe2000001ff00 */
[----:B-1----:R-:W-:Y:S01]  /*f540*/  NOP ;  /* 0x0000000000007918 */ /* 0x002fe20000000000 */
[----:B--2---:R-:W-:Y:S05]  /*f550*/  @!P2 BRA `(.L_x_12342) ;  /* 0x000000500020a947 */ /* 0x004fea0003800000 */
[----:B------:R0:W5:Y:S01]  /*f560*/  LDL.LU R18, [R1+0x4] ;  /* 0x0000040001127983 */ /* 0x0001620000300800 */
[----:B------:R-:W-:Y:S02]  /*f570*/  IMAD.MOV.U32 R16, RZ, RZ, R20 ;  /* 0x000000ffff107224 */ /* 0x000fe400078e0014 */
[----:B------:R-:W-:Y:S02]  /*f580*/  IMAD.MOV.U32 R17, RZ, RZ, R14 ;  /* 0x000000ffff117224 */ /* 0x000fe400078e000e */
[----:B------:R-:W-:Y:S02]  /*f590*/  IMAD.MOV.U32 R19, RZ, RZ, R145 ;  /* 0x000000ffff137224 */ /* 0x000fe400078e0091 */
[----:B------:R-:W-:-:S07]  /*f5a0*/  IMAD.MOV.U32 R71, RZ, RZ, RZ ;  /* 0x000000ffff477224 */ /* 0x000fce00078e00ff */
.L_x_12352:
[----:B------:R-:W2:Y:S01]  /*f5b0*/  LDL R0, [R1+0x28] ;  /* 0x0000280001007983 */ /* 0x000ea20000100800 */
[----:B------:R-:W-:Y:S01]  /*f5c0*/  VIADD R145, R19, 0x1 ;  /* 0x0000000113917836 */ /* 0x000fe20000000000 */
[----:B------:R-:W-:Y:S05]  /*f5d0*/  YIELD ;  /* 0x0000000000007946 */ /* 0x000fea0003800000 */
[----:B------:R-:W-:-:S04]  /*f5e0*/  ISETP.NE.AND P3, PT, R145, 0x2, PT ;  /* 0x000000029100780c */ /* 0x000fc80003f65270 */
[----:B------:R-:W-:Y:S02]  /*f5f0*/  SEL R21, RZ, 0x1, P3 ;  /* 0x00000001ff157807 */ /* 0x000fe40001800000 */
[----:B------:R-:W-:Y:S02]  /*f600*/  SEL R145, R145, RZ, P3 ;  /* 0x000000ff91917207 */ /* 0x000fe40001800000 */
[----:B-----5:R-:W-:-:S05]  /*f610*/  LOP3.LUT R14, R18, R21, RZ, 0x3c, !PT ;  /* 0x00000015120e7212 */ /* 0x020fca00078e3cff */
[----:B------:R1:W-:Y:S01]  /*f620*/  STL [R1+0x4], R14 ;  /* 0x0000040e01007387 */ /* 0x0003e20000100800 */
[----:B--2---:R-:W-:-:S13]  /*f630*/  ISETP.NE.AND P2, PT, R0, RZ, PT ;  /* 0x000000ff0000720c */ /* 0x004fda0003f45270 */
[----:B-1----:R-:W-:Y:S05]  /*f640*/  @P2 BRA `(.L_x_12343) ;  /* 0x0000000000302947 */ /* 0x002fea0003800000 */
[----:B------:R-:W-:Y:S05]  /*f650*/  @!P0 BRA `(.L_x_12344) ;  /* 0x0000000000048947 */ /* 0x000fea0003800000 */
[----:B------:R-:W-:Y:S01]  /*f660*/  BPT.TRAP 0x1 ;  /* 0x000000040000795c */ /* 0x000fe20000300000 */
.L_x_12344:
[----:B------:R-:W-:Y:S01]  /*f670*/  IMAD R0, R145, 0x8, R22 ;  /* 0x0000000891007824 */ /* 0x000fe200078e0216 */
[----:B------:R-:W-:-:S04]  /*f680*/  SHF.L.U32 R21, R14, 0x1f, RZ ;  /* 0x0000001f0e157819 */ /* 0x000fc800000006ff */
[----:B------:R1:W2:Y:S01]  /*f690*/  SYNCS.PHASECHK.TRANS64.TRYWAIT P3, [R0+URZ+0x31c30], R21 ;  /* 0x031c3015000075a7 */ /* 0x0002a2000806017f */
[----:B------:R-:W-:Y:S05]  /*f6a0*/  @!P0 BRA `(.L_x_12345) ;  /* 0x0000000000048947 */ /* 0x000fea0003800000 */
[----:B------:R-:W-:Y:S01]  /*f6b0*/  BPT.TRAP 0x1 ;  /* 0x000000040000795c */ /* 0x000fe20000300000 */
.L_x_12345:
[----:B------:R-:W-:Y:S04]  /*f6c0*/  BSSY B0, `(.L_x_12343) ;  /* 0x0000004000007945 */ /* 0x000fe80003800000 */
[----:B--2---:R-:W-:Y:S05]  /*f6d0*/  @P3 BRA `(.L_x_12346) ;  /* 0x0000000000083947 */ /* 0x004fea0003800000 */
[----:B------:R-:W2:Y:S02]  /*f6e0*/  SYNCS.PHASECHK.TRANS64.TRYWAIT P3, [R0+URZ+0x31c30], R21 ;  /* 0x031c3015000075a7 */ /* 0x000ea4000806017f */
[----:B--2---:R-:W-:Y:S05]  /*f6f0*/  @!P3 BRA `(.L_x_12347) ;  /* 0x00000140005cb947 */ /* 0x004fea0003800000 */
.L_x_12346:
[----:B------:R-:W-:Y:S05]  /*f700*/  BSYNC B0 ;  /* 0x0000000000007941 */ /* 0x000fea0003800000 */
.L_x_12343:
[----:B-12---:R-:W1:Y:S02]  /*f710*/  S2R R0, SR_TID.X ;  /* 0x0000000000007919 */ /* 0x006e640000002100 */
[----:B-1----:R-:W-:Y:S02]  /*f720*/  SHF.R.U32.HI R14, RZ, 0x7, R0 ;  /* 0x00000007ff0e7819 */ /* 0x002fe40000011600 */
[----:B------:R-:W2:Y:S01]  /*f730*/  LDL R0, [R1+0x30] ;  /* 0x0000300001007983 */ /* 0x000ea20000100800 */
[----:B------:R-:W-:Y:S05]  /*f740*/  WARPSYNC.ALL ;  /* 0x0000000000007948 */ /* 0x000fea0003800000 */
[----:B------:R-:W-:Y:S01]  /*f750*/  VIADD R76, R14, 0x8 ;  /* 0x000000080e4c7836 */ /* 0x000fe20000000000 */
[C---:B------:R-:W-:Y:S01]  /*f760*/  R2UR UR4, R2.reuse ;  /* 0x00000000020472ca */ /* 0x040fe200000e0000 */
[----:B------:R-:W-:Y:S01]  /*f770*/  IMAD.MOV.U32 R75, RZ, RZ, -0x7fffffe0 ;  /* 0x80000020ff4b7424 */ /* 0x000fe200078e00ff */
[----:B------:R-:W-:Y:S01]  /*f780*/  R2UR UR5, R3 ;  /* 0x00000000030572ca */ /* 0x000fe200000e0000 */
[----:B------:R-:W-:Y:S01]  /*f790*/  IMAD.MOV.U32 R21, RZ, RZ, -0x7fffffe0 ;  /* 0x80000020ff157424 */ /* 0x000fe200078e00ff */
[----:B------:R1:W-:Y:S01]  /*f7a0*/  BAR.SYNC.DEFER_BLOCKING R76, 0x100 ;  /* 0x0004004c0000751d */ /* 0x0003e20000010000 */
        /* <DEDUP_REMOVED lines=8> */
[----:B------:R-:W-:-:S02]  /*f830*/  R2UR UR59, R73 ;  /* 0x00000000493b72ca */ /* 0x000fc400000e0000 */
[----:B------:R-:W-:Y:S02]  /*f840*/  R2UR UR56, R2 ;  /* 0x00000000023872ca */ /* 0x000fe400000e0000 */
[----:B------:R-:W-:Y:S02]  /*f850*/  R2UR UR57, R3 ;  /* 0x00000000033972ca */ /* 0x000fe400000e0000 */
[----:B------:R-:W-:Y:S02]  /*f860*/  R2UR UR9, R77 ;  /* 0x000000004d0972ca */ /* 0x000fe400000e0000 */
[----:B------:R-:W-:Y:S02]  /*f870*/  MOV R75, UR7 ;  /* 0x00000007004b7c02 */ /* 0x000fe40008000f00 */
[----:B------:R-:W-:Y:S02]  /*f880*/  R2UR UR7, R21 ;  /* 0x00000000150772ca */ /* 0x000fe400000e0000 */
[----:B------:R-:W-:-:S02]  /*f890*/  R2UR UR11, R79 ;  /* 0x000000004f0b72ca */ /* 0x000fc400000e0000 */
[----:B------:R-:W-:Y:S01]  /*f8a0*/  R2UR UR15, R73 ;  /* 0x00000000490f72ca */ /* 0x000fe200000e0000 */
[----:B------:R-:W-:Y:S01]  /*f8b0*/  WARPGROUP.ARRIVE ;  /* 0x00000000000079c5 */ /* 0x000fe20000000000 */
[----:B------:R-:W-:Y:S02]  /*f8c0*/  R2UR UR12, R2 ;  /* 0x00000000020c72ca */ /* 0x000fe400000e0000 */
[----:B------:R-:W-:Y:S02]  /*f8d0*/  R2UR UR13, R3 ;  /* 0x00000000030d72ca */ /* 0x000fe400000e0000 */
[----:B------:R-:W-:Y:S02]  /*f8e0*/  R2UR UR17, R73 ;  /* 0x00000000491172ca */ /* 0x000fe400000e0000 */
[----:B------:R-:W-:Y:S02]  /*f8f0*/  R2UR UR19, R77 ;  /* 0x000000004d1372ca */ /* 0x000fe400000e0000 */
[----:B------:R-:W-:-:S02]  /*f900*/  R2UR UR21, R73 ;  /* 0x00000000491572ca */ /* 0x000fc400000e0000 */
[C---:B------:R-:W-:Y:S02]  /*f910*/  R2UR UR23, R73.reuse ;  /* 0x00000000491772ca */ /* 0x040fe400000e0000 */
[----:B------:R-:W-:Y:S02]  /*f920*/  MOV R14, UR61 ;  /* 0x0000003d000e7c02 */ /* 0x000fe40008000f00 */
[C---:B------:R-:W-:Y:S02]  /*f930*/  R2UR UR35, R73.reuse ;  /* 0x00000000492372ca */ /* 0x040fe400000e0000 */
[C---:B------:R-:W-:Y:S02]  /*f940*/  R2UR UR47, R73.reuse ;  /* 0x00000000492f72ca */ /* 0x040fe400000e0000 */
[C---:B------:R-:W-:Y:S02]  /*f950*/  R2UR UR49, R73.reuse ;  /* 0x00000000493172ca */ /* 0x040fe400000e0000 */
[----:B------:R-:W-:Y:S01]  /*f960*/  R2UR UR61, R73 ;  /* 0x00000000493d72ca */ /* 0x000fe200000e0000 */
[----:B------:R-:W-:Y:S01]  /*f970*/  IMAD.MOV.U32 R73, RZ, RZ, -0x7fffffe0 ;  /* 0x80000020ff497424 */ /* 0x000fe200078e00ff */
[----:B------:R-:W-:-:S02]  /*f980*/  R2UR UR25, R77 ;  /* 0x000000004d1972ca */ /* 0x000fc400000e0000 */
[----:B------:R-:W-:Y:S02]  /*f990*/  R2UR UR27, R77 ;  /* 0x000000004d1b72ca */ /* 0x000fe400000e0000 */
[C---:B------:R-:W-:Y:S02]  /*f9a0*/  R2UR UR31, R79.reuse ;  /* 0x000000004f1f72ca */ /* 0x040fe400000e0000 */
[----:B------:R-:W-:Y:S02]  /*f9b0*/  R2UR UR39, R79 ;  /* 0x000000004f2772ca */ /* 0x000fe400000e0000 */
[----:B------:R-:W-:Y:S02]  /*f9c0*/  R2UR UR43, R77 ;  /* 0x000000004d2b72ca */ /* 0x000fe400000e0000 */
[C---:B------:R-:W-:Y:S02]  /*f9d0*/  R2UR UR51, R79.reuse ;  /* 0x000000004f3372ca */ /* 0x040fe400000e0000 */
[----:B------:R-:W-:-:S02]  /*f9e0*/  R2UR UR41, R79 ;  /* 0x000000004f2972ca */ /* 0x000fc400000e0000 */
[----:B------:R-:W-:Y:S02]  /*f9f0*/  R2UR UR37, R77 ;  /* 0x000000004d2572ca */ /* 0x000fe400000e0000 */
[----:B------:R-:W-:Y:S02]  /*fa00*/  R2UR UR28, R8 ;  /* 0x00000000081c72ca */ /* 0x000fe400000e0000 */
[----:B------:R-:W-:Y:S01]  /*fa10*/  R2UR UR29, R9 ;  /* 0x00000000091d72ca */ /* 0x000fe200000e0000 */
[----:B--2---:R-:W-:Y:S01]  /*fa20*/  IMAD R20, R145, 0x6c0, R0 ;  /* 0x000006c091147824 */ /* 0x004fe200078e0200 */
[----:B------:R-:W-:-:S03]  /*fa30*/  MOV R0, UR60 ;  /* 0x0000003c00007c02 */ /* 0x000fc60008000f00 */
[C---:B------:R-:W-:Y:S02]  /*fa40*/  VIADD R74, R20.reuse, 0x40 ;  /* 0x00000040144a7836 */ /* 0x040fe40000000000 */
[C---:B------:R-:W-:Y:S02]  /*fa50*/  VIADD R72, R20.reuse, 0x80 ;  /* 0x0000008014487836 */ /* 0x040fe40000000000 */
[----:B-1----:R-:W-:Y:S01]  /*fa60*/  VIADD R76, R20, 0x180 ;  /* 0x00000180144c7836 */ /* 0x002fe20000000000 */
        /* <DEDUP_REMOVED lines=19> */
[C---:B------:R-:W-:Y:S01]  /*fba0*/  VIADD R72, R20.reuse, 0x42 ;  /* 0x0000004214487836 */ /* 0x040fe20000000000 */
[----:B------:R-:W-:Y:S01]  /*fbb0*/  MOV R80, UR6 ;  /* 0x0000000600507c02 */ /* 0x000fe20008000f00 */
[C---:B------:R-:W-:Y:S01]  /*fbc0*/  VIADD R78, R20.reuse, 0x2 ;  /* 0x00000002144e7836 */ /* 0x040fe20000000000 */
[C---:B------:R-:W-:Y:S01]  /*fbd0*/  R2UR UR6, R20.reuse ;  /* 0x00000000140672ca */ /* 0x040fe200000e0000 */
        /* <DEDUP_REMOVED lines=18> */
[----:B------:R-:W-:Y:S02]  /*fd00*/  R2UR UR5, R3 ;  /* 0x00000000030572ca */ /* 0x000fe400000e0000 */
[----:B------:R-:W-:Y:S02]  /*fd10*/  R2UR UR8, R76 ;  /* 0x000000004c0872ca */ /* 0x000fe400000e0000 */
[----:B------:R-:W-:Y:S01]  /*fd20*/  R2UR UR48, R72 ;  /* 0x00000000483072ca */ /* 0x000fe200000e0000 */
[----:B------:R-:W-:Y:S01]  /*fd30*/  VIADD R72, R20, 0x240 ;  /* 0x0000024014487836 */ /* 0x000fe20000000000 */
[----:B------:R-:W-:Y:S01]  /*fd40*/  R2UR UR45, R75 ;  /* 0x000000004b2d72ca */ /* 0x000fe200000e0000 */
[----:B------:R-:W-:Y:S01]  /*fd50*/  IMAD.MOV.U32 R75, RZ, RZ, -0x7fffffe0 ;  /* 0x80000020ff4b7424 */ /* 0x000fe200078e00ff */
[----:B------:R-:W-:Y:S01]  /*fd60*/  R2UR UR50, R78 ;  /* 0x000000004e3272ca */ /* 0x000fe200000e0000 */
[----:B------:R-:W-:Y:S01]  /*fd70*/  VIADD R78, R20, 0x1c2 ;  /* 0x000001c2144e7836 */ /* 0x000fe20000000000 */
[----:B------:R-:W-:Y:S01]  /*fd80*/  R2UR UR60, R72 ;  /* 0x00000000483c72ca */ /* 0x000fe200000e0000 */
[----:B------:R-:W-:-:S03]  /*fd90*/  VIADD R72, R20, 0x2c0 ;  /* 0x000002c014487836 */ /* 0x000fc60000000000 */
[----:B------:R-:W-:Y:S02]  /*fda0*/  R2UR UR40, R78 ;  /* 0x000000004e2872ca */ /* 0x000fe400000e0000 */
[----:B------:R-:W-:Y:S01]  /*fdb0*/  R2UR UR16, R72 ;  /* 0x00000000481072ca */ /* 0x000fe200000e0000 */
[----:B------:R-:W-:-:S05]  /*fdc0*/  VIADD R72, R20, 0x340 ;  /* 0x0000034014487836 */ /* 0x000fca0000000000 */
[----:B------:R-:W-:Y:S01]  /*fdd0*/  R2UR UR20, R72 ;  /* 0x00000000481472ca */ /* 0x000fe200000e0000 */
[----:B------:R-:W-:Y:S01]  /*fde0*/  VIADD R72, R20, 0x3c0 ;  /* 0x000003c014487836 */ /* 0x000fe20000000000 */
        /* <DEDUP_REMOVED lines=14> */
[----:B------:R-:W-:-:S04]  /*fed0*/  IMAD.MOV.U32 R75, RZ, RZ, -0x7fffffe0 ;  /* 0x80000020ff4b7424 */ /* 0x000fc800078e00ff */
        /* <DEDUP_REMOVED lines=33> */
[----:B------:R-:W-:Y:S02]  /*100f0*/  R2UR UR4, R72 ;  /* 0x00000000480472ca */ /* 0x000fe400000e0000 */
        /* <DEDUP_REMOVED lines=15> */
[----:B------:R-:W-:Y:S01]  /*101f0*/  UMOV UR16, UR32 ;  /* 0x0000002000107c82 */ /* 0x000fe20008000000 */
[----:B------:R-:W-:Y:S01]  /*10200*/  UMOV UR17, UR33 ;  /* 0x0000002100117c82 */ /* 0x000fe20008000000 */
[----:B------:R-:W-:Y:S02]  /*10210*/  R2UR UR32, R8 ;  /* 0x00000000082072ca */ /* 0x000fe400000e0000 */
[----:B------:R-:W-:Y:S01]  /*10220*/  R2UR UR33, R9 ;  /* 0x00000000092172ca */ /* 0x000fe200000e0000 */
        /* <DEDUP_REMOVED lines=13> */
[----:B------:R-:W-:Y:S01]  /*10300*/  UMOV UR26, UR14 ;  /* 0x0000000e001a7c82 */ /* 0x000fe20008000000 */
[----:B------:R-:W-:Y:S01]  /*10310*/  R2UR UR37, R9 ;  /* 0x00000000092572ca */ /* 0x000fe200000e0000 */
[----:B------:R-:W-:Y:S01]  /*10320*/  UMOV UR27, UR15 ;  /* 0x0000000f001b7c82 */ /* 0x000fe20008000000 */
[----:B------:R-:W-:Y:S01]  /*10330*/  R2UR UR14, R146 ;  /* 0x00000000920e72ca */ /* 0x000fe200000e0000 */
[----:B------:R-:W-:Y:S01]  /*10340*/  VIADD R146, R20, 0x3c2 ;  /* 0x000003c214927836 */ /* 0x000fe20000000000 */
[----:B------:R-:W-:Y:S01]  /*10350*/  R2UR UR15, R147 ;  /* 0x00000000930f72ca */ /* 0x000fe200000e0000 */
[----:B------:R-:W-:-:S03]  /*10360*/  IMAD.MOV.U32 R147, RZ, RZ, -0x7fffffe0 ;  /* 0x80000020ff937424 */ /* 0x000fc600078e00ff */
        /* <DEDUP_REMOVED lines=21> */
[----:B------:R-:W-:Y:S01]  /*104c0*/  UMOV UR30, UR40 ;  /* 0x00000028001e7c82 */ /* 0x000fe20008000000 */
[----:B------:R-:W-:Y:S01]  /*104d0*/  UMOV UR31, UR41 ;  /* 0x00000029001f7c82 */ /* 0x000fe20008000000 */
[C---:B------:R-:W-:Y:S01]  /*104e0*/  R2UR UR40, R8.reuse ;  /* 0x00000000082872ca */ /* 0x040fe200000e0000 */
[----:B------:R-:W-:Y:S01]  /*104f0*/  UMOV UR28, UR44 ;  /* 0x0000002c001c7c82 */ /* 0x000fe20008000000 */
[C---:B------:R-:W-:Y:S01]  /*10500*/  R2UR UR41, R9.reuse ;  /* 0x00000000092972ca */ /* 0x040fe200000e0000 */
[----:B------:R-:W-:Y:S01]  /*10510*/  UMOV UR29, UR45 ;  /* 0x0000002d001d7c82 */ /* 0x000fe20008000000 */
[----:B------:R-:W-:Y:S02]  /*10520*/  R2UR UR44, R8 ;  /* 0x00000000082c72ca */ /* 0x000fe400000e0000 */
[----:B------:R-:W-:Y:S01]  /*10530*/  R2UR UR45, R9 ;  /* 0x00000000092d72ca */ /* 0x000fe200000e0000 */
        /* <DEDUP_REMOVED lines=20> */
[----:B------:R-:W-:Y:S02]  /*10680*/  R2UR UR24, R8 ;  /* 0x00000000081872ca */ /* 0x000fe400000e0000 */
[----:B------:R-:W-:Y:S02]  /*10690*/  R2UR UR25, R9 ;  /* 0x00000000091972ca */ /* 0x000fe400000e0000 */
[----:B------:R-:W-:Y:S02]  /*106a0*/  R2UR UR36, R12 ;  /* 0x000000000c2472ca */ /* 0x000fe400000e0000 */
[----:B------:R-:W-:Y:S01]  /*106b0*/  R2UR UR37, R13 ;  /* 0x000000000d2572ca */ /* 0x000fe200000e0000 */
[----:B------:R-:W-:-:S02]  /*106c0*/  WARPGROUP.DEPBAR.LE gsb0, 0x0 ;  /* 0x00008000000079c5 */ /* 0x000fc40000010000 */
[----:B------:R-:W-:-:S06]  /*106d0*/  WARPGROUP.ARRIVE ;  /* 0x00000000000079c5 */ /* 0x000fcc0000000000 */
[----:B------:R-:W-:Y:S01]  /*106e0*/  HGMMA.64x16x16.F32 R112, gdesc[UR40], R112, gsb0 ;  /* 0x00200000287079f0 */ /* 0x000fe20008000870 */
[----:B------:R-:W-:Y:S01]  /*106f0*/  UMOV UR42, UR48 ;  /* 0x00000030002a7c82 */ /* 0x000fe20008000000 */
[----:B------:R-:W-:Y:S01]  /*10700*/  UMOV UR43, UR49 ;  /* 0x00000031002b7c82 */ /* 0x000fe20008000000 */
[C---:B------:R-:W-:Y:S02]  /*10710*/  R2UR UR48, R8.reuse ;  /* 0x00000000083072ca */ /* 0x040fe400000e0000 */
[C---:B------:R-:W-:Y:S02]  /*10720*/  R2UR UR49, R9.reuse ;  /* 0x00000000093172ca */ /* 0x040fe400000e0000 */
[----:B------:R-:W-:Y:S02]  /*10730*/  R2UR UR40, R8 ;  /* 0x00000000082872ca */ /* 0x000fe400000e0000 */
[----:B------:R-:W-:Y:S01]  /*10740*/  R2UR UR41, R9 ;  /* 0x00000000092972ca */ /* 0x000fe200000e0000 */
[----:B------:R-:W-:-:S02]  /*10750*/  WARPGROUP.DEPBAR.LE gsb0, 0x0 ;  /* 0x00008000000079c5 */ /* 0x000fc40000010000 */
        /* <DEDUP_REMOVED lines=11> */
[----:B------:R-:W-:Y:S01]  /*10810*/  R2UR UR48, R12 ;  /* 0x000000000c3072ca */ /* 0x000fe200000e0000 */
[----:B------:R-:W-:Y:S01]  /*10820*/  UMOV UR50, UR20 ;  /* 0x0000001400327c82 */ /* 0x000fe20008000000 */
[----:B------:R-:W-:Y:S01]  /*10830*/  R2UR UR49, R13 ;  /* 0x000000000d3172ca */ /* 0x000fe200000e0000 */
        /* <DEDUP_REMOVED lines=54> */
[C---:B------:R-:W-:Y:S01]  /*10ba0*/  R2UR UR32, R10.reuse ;  /* 0x000000000a2072ca */ /* 0x040fe200000e0000 */
[----:B------:R-:W-:Y:S01]  /*10bb0*/  UMOV UR34, UR12 ;  /* 0x0000000c00227c82 */ /* 0x000fe20008000000 */
[C---:B------:R-:W-:Y:S01]  /*10bc0*/  R2UR UR33, R11.reuse ;  /* 0x000000000b2172ca */ /* 0x040fe200000e0000 */
        /* <DEDUP_REMOVED lines=90> */
[----:B------:R-:W-:Y:S02]  /*11170*/  R2UR UR43, R148 ;  /* 0x00000000942b72ca */ /* 0x000fe400000e0000 */
        /* <DEDUP_REMOVED lines=81> */
[----:B------:R-:W-:-:S02]  /*11690*/  IMAD.MOV.U32 R147, RZ, RZ, -0x7fffffe0 ;  /* 0x80000020ff937424 */ /* 0x000fc400078e00ff */
[----:B------:R-:W-:Y:S01]  /*116a0*/  VIADD R20, R20, 0x682 ;  /* 0x0000068214147836 */ /* 0x000fe20000000000 */
        /* <DEDUP_REMOVED lines=40> */
[----:B------:R-:W-:Y:S05]  /*11930*/  @P2 BRA `(.L_x_12348) ;  /* 0x0000000000282947 */ /* 0x000fea0003800000 */
[----:B------:R-:W-:Y:S05]  /*11940*/  @!P0 BRA `(.L_x_12349) ;  /* 0x0000000000048947 */ /* 0x000fea0003800000 */
[----:B------:R-:W-:Y:S01]  /*11950*/  BPT.TRAP 0x1 ;  /* 0x000000040000795c */ /* 0x000fe20000300000 */
.L_x_12349:
[----:B------:R-:W-:Y:S01]  /*11960*/  SHF.L.U32 R0, R18, 0x1f, RZ ;  /* 0x0000001f12007819 */ /* 0x000fe200000006ff */
[----:B------:R-:W-:-:S04]  /*11970*/  IMAD R14, R19, 0x8, R22 ;  /* 0x00000008130e7824 */ /* 0x000fc800078e0216 */
[----:B------:R1:W2:Y:S01]  /*11980*/  SYNCS.PHASECHK.TRANS64.TRYWAIT P2, [R14+URZ+0x31c50], R0 ;  /* 0x031c50000e0075a7 */ /* 0x0002a2000804017f */
[----:B------:R-:W-:Y:S05]  /*11990*/  @!P0 BRA `(.L_x_12350) ;  /* 0x0000000000048947 */ /* 0x000fea0003800000 */
[----:B------:R-:W-:Y:S01]  /*119a0*/  BPT.TRAP 0x1 ;  /* 0x000000040000795c */ /* 0x000fe20000300000 */
.L_x_12350:
[----:B--2---:R-:W-:Y:S05]  /*119b0*/  @P2 BRA `(.L_x_12348) ;  /* 0x0000000000082947 */ /* 0x004fea0003800000 */
[----:B------:R-:W2:Y:S02]  /*119c0*/  SYNCS.PHASECHK.TRANS64.TRYWAIT P2, [R14+URZ+0x31c50], R0 ;  /* 0x031c50000e0075a7 */ /* 0x000ea4000804017f */
[----:B--2---:R-:W-:Y:S05]  /*119d0*/  @!P2 BRA `(.L_x_12351) ;  /* 0x0000011c00b8a947 */ /* 0x004fea0003800000 */
.L_x_12348:
[----:B------:R-:W3:Y:S01]  /*119e0*/  LDL R148, [R1+0x58] ;  /* 0x0000580001947983 */ /* 0x000ee20000100800 */
[----:B------:R-:W4:Y:S03]  /*119f0*/  LDC R149, c[0x0][0x448] ;  /* 0x00011200ff957b82 */ /* 0x000f260000000800 */
[----:B------:R-:W3:Y:S04]  /*11a00*/  LDL R18, [R1+0x68] ;  /* 0x0000680001127983 */ /* 0x000ee80000100800 */
[----:B------:R-:W3:Y:S04]  /*11a10*/  LDL R147, [R1+0x64] ;  /* 0x0000640001937983 */ /* 0x000ee80000100800 */
[----:B------:R-:W3:Y:S04]  /*11a20*/  LDL R21, [R1+0x54] ;  /* 0x0000540001157983 */ /* 0x000ee80000100800 */
[----:B------:R-:W3:Y:S04]  /*11a30*/  LDL R20, [R1+0x50] ;  /* 0x0000500001147983 */ /* 0x000ee80000100800 */
[----:B------:R-:W3:Y:S01]  /*11a40*/  LDL.LU R146, [R1] ;  /* 0x0000000001927983 */ /* 0x000ee20000300800 */
[----:B------:R-:W-:Y:S05]  /*11a50*/  WARPSYNC.ALL ;  /* 0x0000000000007948 */ /* 0x000fea0003800000 */
[----:B----4-:R-:W-:Y:S01]  /*11a60*/  ISETP.NE.AND P2, PT, R149, 0x1, PT ;  /* 0x000000019500780c */ /* 0x010fe20003f45270 */
[----:B------:R-:W-:-:S12]  /*11a70*/  ULDC UR4, c[0x0][0x988] ;  /* 0x0002620000047ab9 */ /* 0x000fd80000000800 */
[----:B-12---:R-:W1:Y:S08]  /*11a80*/  @P2 LDC R14, c[0x0][0x44c] ;  /* 0x00011300ff0e2b82 */ /* 0x006e700000000800 */
[----:B------:R-:W2:Y:S01]  /*11a90*/  @P2 LDC R0, c[0x0][0x450] ;  /* 0x00011400ff002b82 */ /* 0x000ea20000000800 */
[----:B---3--:R-:W-:-:S04]  /*11aa0*/  IMAD.IADD R18, R18, 0x1, R148 ;  /* 0x0000000112127824 */ /* 0x008fc800078e0294 */
[----:B-1----:R-:W-:-:S05]  /*11ab0*/  @P2 IMAD.HI.U32 R14, R18, R14, RZ ;  /* 0x0000000e120e2227 */ /* 0x002fca00078e00ff */
[----:B--2---:R-:W-:Y:S01]  /*11ac0*/  @P2 SHF.R.U32.HI R18, RZ, R0, R14 ;  /* 0x00000000ff122219 */ /* 0x004fe2000001160e */
[----:B------:R-:W-:-:S04]  /*11ad0*/  IMAD.MOV.U32 R14, RZ, RZ, -0x90 ;  /* 0xffffff70ff0e7424 */ /* 0x000fc800078e00ff */
[----:B------:R-:W1:Y:S01]  /*11ae0*/  SHFL.IDX PT, R0, R18, RZ, 0x1c1f ;  /* 0x001c1fff12007589 */ /* 0x000e6200000e0000 */
[----:B------:R-:W-:Y:S01]  /*11af0*/  IMAD R14, R15, R14, 0x1 ;  /* 0x000000010f0e7424 */ /* 0x000fe200078e020e */
[----:B------:R-:W-:Y:S02]  /*11b00*/  LOP3.LUT R146, R146, 0xffffffbf, RZ, 0xc0, !PT ;  /* 0xffffffbf92927812 */ /* 0x000fe400078ec0ff */
[----:B------:R-:W2:Y:S01]  /*11b10*/  SHFL.IDX PT, R18, R18, 0x1, 0x1c1f ;  /* 0x003c1f0012127f89 */ /* 0x000ea200000e0000 */
[----:B------:R-:W-:Y:S01]  /*11b20*/  IMAD R14, R147, -0x2, R14 ;  /* 0xfffffffe930e7824 */ /* 0x000fe200078e020e */
[----:B------:R-:W-:-:S04]  /*11b30*/  @P1 LOP3.LUT R146, R146, 0x40, RZ, 0xfc, !PT ;  /* 0x0000004092921812 */ /* 0x000fc800078efcff */
[----:B------:R-:W-:Y:S02]  /*11b40*/  IADD3 R14, -R20, R14, R21 ;  /* 0x0000000e140e7210 */ /* 0x000fe40007ffe115 */
[----:B------:R-:W-:-:S04]  /*11b50*/  LOP3.LUT R146, R146, 0xffffffdf, RZ, 0xc0, !PT ;  /* 0xffffffdf92927812 */ /* 0x000fc800078ec0ff */
[----:B------:R-:W-:-:S05]  /*11b60*/  @P0 LOP3.LUT R146, R146, 0x20, RZ, 0xfc, !PT ;  /* 0x0000002092920812 */ /* 0x000fca00078efcff */
[----:B------:R-:W-:Y:S01]  /*11b70*/  STL [R1], R146 ;  /* 0x0000009201007387 */ /* 0x000fe20000100800 */
[----:B-1----:R-:W-:-:S03]  /*11b80*/  IMAD.IADD R0, R14, 0x1, R0 ;  /* 0x000000010e007824 */ /* 0x002fc600078e0200 */
[----:B------:R-:W3:Y:S01]  /*11b90*/  LDL R153, [R1+0x38] ;  /* 0x0000380001997983 */ /* 0x000ee20000100800 */
[----:B--2---:R-:W-:Y:S01]  /*11ba0*/  IMAD.IADD R18, R14, 0x1, R18 ;  /* 0x000000010e127824 */ /* 0x004fe200078e0212 */
[C---:B------:R-:W-:Y:S02]  /*11bb0*/  ISETP.GT.AND P2, PT, R0.reuse, RZ, PT ;  /* 0x000000ff0000720c */ /* 0x040fe40003f44270 */
[C---:B------:R-:W-:Y:S02]  /*11bc0*/  ISETP.GT.AND P4, PT, R0.reuse, 0x1, PT ;  /* 0x000000010000780c */ /* 0x040fe40003f84270 */
[----:B------:R-:W-:Y:S02]  /*11bd0*/  ISETP.GT.AND P3, PT, R0, 0x8, PT ;  /* 0x000000080000780c */ /* 0x000fe40003f64270 */
[----:B------:R-:W-:Y:S02]  /*11be0*/  FSEL R136, R136, -INF , P2 ;  /* 0xff80000088887808 */ /* 0x000fe40001000000 */
[----:B------:R-:W-:-:S02]  /*11bf0*/  FSEL R137, R137, -INF , P4 ;  /* 0xff80000089897808 */ /* 0x000fc40002000000 */
[----:B------:R-:W-:Y:S02]  /*11c00*/  FSEL R140, R140, -INF , P3 ;  /* 0xff8000008c8c7808 */ /* 0x000fe40001800000 */
[C---:B------:R-:W-:Y:S02]  /*11c10*/  ISETP.GT.AND P2, PT, R0.reuse, 0x9, PT ;  /* 0x000000090000780c */ /* 0x040fe40003f44270 */
        /* <DEDUP_REMOVED lines=62> */
[----:B------:R-:W-:Y:S02]  /*12000*/  FMNMX.FTZ R0, R136, R17, !PT ;  /* 0x0000001188007209 */ /* 0x000fe40007810000 */
[----:B------:R-:W-:-:S02]  /*12010*/  FSEL R73, R73, -INF , P2 ;  /* 0xff80000049497808 */ /* 0x000fc40001000000 */
[----:B------:R-:W-:Y:S02]  /*12020*/  FMNMX.FTZ R0, R137, R0, !PT ;  /* 0x0000000089007209 */ /* 0x000fe40007810000 */
[----:B------:R-:W-:Y:S02]  /*12030*/  ISETP.GT.AND P2, PT, R18, RZ, PT ;  /* 0x000000ff1200720c */ /* 0x000fe40003f44270 */
        /* <DEDUP_REMOVED lines=67> */
[C---:B------:R-:W-:Y:S02]  /*12470*/  ISETP.GT.AND P2, PT, R18.reuse, 0x40, PT ;  /* 0x000000401200780c */ /* 0x040fe40003f44270 */
[----:B------:R-:W-:Y:S01]  /*12480*/  ISETP.GT.AND P1, PT, R18, 0x71, PT ;  /* 0x000000711200780c */ /* 0x000fe20003f24270 */
[----:B------:R-:W1:Y:S01]  /*12490*/  SHFL.BFLY PT, R14, R0, 0x2, 0x1f ;  /* 0x0c401f00000e7f89 */ /* 0x000e6200000e0000 */
[----:B------:R-:W-:-:S02]  /*124a0*/  FSEL R106, R106, -INF , P2 ;  /* 0xff8000006a6a7808 */ /* 0x000fc40001000000 */
[C---:B------:R-:W-:Y:S02]  /*124b0*/  ISETP.GT.AND P2, PT, R18.reuse, 0x41, PT ;  /* 0x000000411200780c */ /* 0x040fe40003f44270 */
[C---:B------:R-:W-:Y:S02]  /*124c0*/  ISETP.GT.AND P0, PT, R18.reuse, 0x78, PT ;  /* 0x000000781200780c */ /* 0x040fe40003f04270 */
[----:B------:R-:W-:Y:S02]  /*124d0*/  FSEL R107, R107, -INF , P2 ;  /* 0xff8000006b6b7808 */ /* 0x000fe40001000000 */
[C---:B------:R-:W-:Y:S02]  /*124e0*/  ISETP.GT.AND P2, PT, R18.reuse, 0x48, PT ;  /* 0x000000481200780c */ /* 0x040fe40003f44270 */
[----:B------:R-:W-:Y:S02]  /*124f0*/  ISETP.GT.AND P3, PT, R18, 0x81, PT ;  /* 0x000000811200780c */ /* 0x000fe40003f64270 */
[----:B------:R-:W-:-:S02]  /*12500*/  FSEL R110, R110, -INF , P2 ;  /* 0xff8000006e6e7808 */ /* 0x000fc40001000000 */
[C---:B------:R-:W-:Y:S02]  /*12510*/  ISETP.GT.AND P2, PT, R18.reuse, 0x49, PT ;  /* 0x000000491200780c */ /* 0x040fe40003f44270 */
[C---:B------:R-:W-:Y:S02]  /*12520*/  ISETP.GT.AND P4, PT, R18.reuse, 0x88, PT ;  /* 0x000000881200780c */ /* 0x040fe40003f84270 */
[----:B------:R-:W-:Y:S02]  /*12530*/  FSEL R111, R111, -INF , P2 ;  /* 0xff8000006f6f7808 */ /* 0x000fe40001000000 */
[C---:B------:R-:W-:Y:S02]  /*12540*/  ISETP.GT.AND P2, PT, R18.reuse, 0x50, PT ;  /* 0x000000501200780c */ /* 0x040fe40003f44270 */
[----:B------:R-:W-:Y:S02]  /*12550*/  ISETP.GT.AND P5, PT, R18, 0x89, PT ;  /* 0x000000891200780c */ /* 0x000fe40003fa4270 */
[----:B-1----:R-:W-:-:S02]  /*12560*/  FMNMX.FTZ R14, R0, R14, !PT ;  /* 0x0000000e000e7209 */ /* 0x002fc40007810000 */
[----:B------:R-:W-:Y:S02]  /*12570*/  FSEL R98, R98, -INF , P2 ;  /* 0xff80000062627808 */ /* 0x000fe40001000000 */
[C---:B------:R-:W-:Y:S01]  /*12580*/  ISETP.GT.AND P2, PT, R18.reuse, 0x51, PT ;  /* 0x000000511200780c */ /* 0x040fe20003f44270 */
[----:B------:R-:W1:Y:S01]  /*12590*/  SHFL.BFLY PT, R0, R14, 0x1, 0x1f ;  /* 0x0c201f000e007f89 */ /* 0x000e6200000e0000 */
[----:B------:R-:W-:Y:S02]  /*125a0*/  FSEL R83, R83, -INF , P1 ;  /* 0xff80000053537808 */ /* 0x000fe40000800000 */
[----:B------:R-:W-:Y:S02]  /*125b0*/  FSEL R99, R99, -INF , P2 ;  /* 0xff80000063637808 */ /* 0x000fe40001000000 */
[----:B------:R-:W-:Y:S02]  /*125c0*/  ISETP.GT.AND P2, PT, R18, 0x58, PT ;  /* 0x000000581200780c */ /* 0x000fe40003f44270 */
[----:B------:R-:W-:-:S02]  /*125d0*/  FSEL R86, R86, -INF , P0 ;  /* 0xff80000056567808 */ /* 0x000fc40000000000 */
[----:B------:R-:W-:Y:S02]  /*125e0*/  FSEL R102, R102, -INF , P2 ;  /* 0xff80000066667808 */ /* 0x000fe40001000000 */
[----:B------:R-:W-:Y:S02]  /*125f0*/  ISETP.GT.AND P2, PT, R18, 0x59, PT ;  /* 0x000000591200780c */ /* 0x000fe40003f44270 */
[----:B------:R-:W-:Y:S02]  /*12600*/  LOP3.LUT P1, RZ, R146, 0x40, RZ, 0xc0, !PT ;  /* 0x0000004092ff7812 */ /* 0x000fe4000782c0ff */
[----:B------:R-:W-:Y:S02]  /*12610*/  FSEL R103, R103, -INF , P2 ;  /* 0xff80000067677808 */ /* 0x000fe40001000000 */
[----:B------:R-:W-:Y:S02]  /*12620*/  ISETP.GT.AND P2, PT, R18, 0x60, PT ;  /* 0x000000601200780c */ /* 0x000fe40003f44270 */
[----:B------:R-:W-:-:S02]  /*12630*/  LOP3.LUT P0, RZ, R146, 0x20, RZ, 0xc0, !PT ;  /* 0x0000002092ff7812 */ /* 0x000fc4000780c0ff */
[----:B------:R-:W-:Y:S02]  /*12640*/  FSEL R90, R90, -INF , P2 ;  /* 0xff8000005a5a7808 */ /* 0x000fe40001000000 */
[----:B------:R-:W-:Y:S02]  /*12650*/  ISETP.GT.AND P2, PT, R18, 0x61, PT ;  /* 0x000000611200780c */ /* 0x000fe40003f44270 */
[----:B-1----:R-:W-:Y:S01]  /*12660*/  FMNMX.FTZ R14, R14, R0, !PT ;  /* 0x000000000e0e7209 */ /* 0x002fe20007810000 */
[----:B------:R-:W-:Y:S01]  /*12670*/  IMAD.U32 R0, RZ, RZ, UR4 ;  /* 0x00000004ff007e24 */ /* 0x000fe2000f8e00ff */
[----:B------:R-:W-:Y:S02]  /*12680*/  FSEL R91, R91, -INF , P2 ;  /* 0xff8000005b5b7808 */ /* 0x000fe40001000000 */
[----:B------:R-:W-:Y:S01]  /*12690*/  ISETP.GT.AND P2, PT, R18, 0x68, PT ;  /* 0x000000681200780c */ /* 0x000fe20003f44270 */
[C---:B------:R-:W-:Y:S01]  /*126a0*/  FMUL.FTZ R21, R14.reuse, R0 ;  /* 0x000000000e157220 */ /* 0x040fe20000410000 */
[----:B------:R-:W-:-:S02]  /*126b0*/  FSETP.NEU.FTZ.AND P6, PT, R14, -INF , PT ;  /* 0xff8000000e00780b */ /* 0x000fc40003fdd000 */
[----:B------:R-:W-:Y:S02]  /*126c0*/  FSEL R94, R94, -INF , P2 ;  /* 0xff8000005e5e7808 */ /* 0x000fe40001000000 */
[----:B------:R-:W-:Y:S02]  /*126d0*/  ISETP.GT.AND P2, PT, R18, 0x69, PT ;  /* 0x000000691200780c */ /* 0x000fe40003f44270 */
[----:B------:R-:W-:Y:S02]  /*126e0*/  FSEL R20, R14, RZ, P6 ;  /* 0x000000ff0e147208 */ /* 0x000fe40003000000 */
[----:B------:R-:W-:Y:S02]  /*126f0*/  FSEL R95, R95, -INF , P2 ;  /* 0xff8000005f5f7808 */ /* 0x000fe40001000000 */
[----:B------:R-:W-:Y:S01]  /*12700*/  ISETP.GT.AND P2, PT, R18, 0x70, PT ;  /* 0x000000701200780c */ /* 0x000fe20003f44270 */
[----:B------:R-:W-:Y:S01]  /*12710*/  FADD.FTZ R20, -R20, R17 ;  /* 0x0000001114147221 */ /* 0x000fe20000010100 */
[----:B------:R-:W-:-:S02]  /*12720*/  FSEL R21, R21, RZ, P6 ;  /* 0x000000ff15157208 */ /* 0x000fc40003000000 */
[----:B------:R-:W-:Y:S02]  /*12730*/  FSEL R82, R82, -INF , P2 ;  /* 0xff80000052527808 */ /* 0x000fe40001000000 */
[C---:B------:R-:W-:Y:S02]  /*12740*/  ISETP.GT.AND P2, PT, R18.reuse, 0x80, PT ;  /* 0x000000801200780c */ /* 0x040fe40003f44270 */
[----:B------:R-:W-:Y:S01]  /*12750*/  ISETP.GT.AND P6, PT, R18, 0x79, PT ;  /* 0x000000791200780c */ /* 0x000fe20003fc4270 */
        /* <DEDUP_REMOVED lines=10> */
[----:B------:R-:W1:Y:S01]  /*12800*/  MUFU.EX2 R72, R136 ;  /* 0x0000008800487308 */ /* 0x000e620000000800 */
[----:B------:R-:W-:-:S07]  /*12810*/  FSEL R17, R74, -INF , P2 ;  /* 0xff8000004a117808 */ /* 0x000fce0001000000 */
[----:B------:R-:W2:Y:S08]  /*12820*/  MUFU.EX2 R137, R137 ;  /* 0x0000008900897308 */ /* 0x000eb00000000800 */
[----:B------:R-:W4:Y:S01]  /*12830*/  MUFU.EX2 R74, R140 ;  /* 0x0000008c004a7308 */ /* 0x000f220000000800 */
[----:B-1----:R-:W-:-:S07]  /*12840*/  FFMA.FTZ R20, R18, R155, R72 ;  /* 0x0000009b12147223 */ /* 0x002fce0000010048 */
[----:B------:R-:W1:Y:S01]  /*12850*/  MUFU.EX2 R141, R141 ;  /* 0x0000008d008d7308 */ /* 0x000e620000000800 */
[-CC-:B------:R-:W-:Y:S01]  /*12860*/  FFMA.FTZ R151, R129, R0.reuse, -R21.reuse ;  /* 0x0000000081977223 */ /* 0x180fe20000010815 */
[----:B--2---:R-:W-:Y:S01]  /*12870*/  FADD.FTZ R20, R137, R20 ;  /* 0x0000001489147221 */ /* 0x004fe20000010000 */
        /* <DEDUP_REMOVED lines=9> */
[----:B----4-:R-:W-:Y:S01]  /*12910*/  FADD.FTZ R20, R74, R20 ;  /* 0x000000144a147221 */ /* 0x010fe20000010000 */
        /* <DEDUP_REMOVED lines=18> */
[----:B-1----:R-:W-:Y:S01]  /*12a40*/  FADD.FTZ R21, R141, R20 ;  /* 0x000000148d157221 */ /* 0x002fe20000010000 */
        /* <DEDUP_REMOVED lines=31> */
[----:B------:R-:W-:-:S04]  /*12c40*/  FMNMX.FTZ R20, R86, R20, !PT ;  /* 0x0000001456147209 */ /* 0x000fc80007810000 */
[----:B------:R-:W-:Y:S02]  /*12c50*/  FMNMX.FTZ R20, R87, R20, !PT ;  /* 0x0000001457147209 */ /* 0x000fe40007810000 */
[----:B------:R-:W-:Y:S02]  /*12c60*/  FSEL R75, R75, -INF , P3 ;  /* 0xff8000004b4b7808 */ /* 0x000fe40001800000 */
[----:B------:R-:W-:Y:S02]  /*12c70*/  FMNMX.FTZ R20, R17, R20, !PT ;  /* 0x0000001411147209 */ /* 0x000fe40007810000 */
[----:B------:R-:W-:Y:S02]  /*12c80*/  FSEL R78, R78, -INF , P4 ;  /* 0xff8000004e4e7808 */ /* 0x000fe40002000000 */
[----:B------:R-:W-:Y:S02]  /*12c90*/  FMNMX.FTZ R20, R75, R20, !PT ;  /* 0x000000144b147209 */ /* 0x000fe40007810000 */
[----:B------:R-:W-:-:S02]  /*12ca0*/  FSEL R79, R79, -INF , P5 ;  /* 0xff8000004f4f7808 */ /* 0x000fc40002800000 */
[----:B------:R-:W-:-:S04]  /*12cb0*/  FMNMX.FTZ R20, R78, R20, !PT ;  /* 0x000000144e147209 */ /* 0x000fc80007810000 */
[----:B------:R-:W-:-:S05]  /*12cc0*/  FMNMX.FTZ R20, R79, R20, !PT ;  /* 0x000000144f147209 */ /* 0x000fca0007810000 */
[----:B------:R-:W1:Y:S02]  /*12cd0*/  SHFL.BFLY PT, R73, R20, 0x2, 0x1f ;  /* 0x0c401f0014497f89 */ /* 0x000e6400000e0000 */
[----:B-1----:R-:W-:-:S05]  /*12ce0*/  FMNMX.FTZ R20, R20, R73, !PT ;  /* 0x0000004914147209 */ /* 0x002fca0007810000 */
[----:B------:R-:W1:Y:S01]  /*12cf0*/  SHFL.BFLY PT, R73, R20, 0x1, 0x1f ;  /* 0x0c201f0014497f89 */ /* 0x000e6200000e0000 */
[----:B---3--:R-:W-:Y:S02]  /*12d00*/  LOP3.LUT R76, R153, 0x10000, RZ, 0xfc, !PT ;  /* 0x00010000994c7812 */ /* 0x008fe400078efcff */
[----:B-1----:R-:W-:-:S04]  /*12d10*/  FMNMX.FTZ R20, R20, R73, !PT ;  /* 0x0000004914147209 */ /* 0x002fc80007810000 */
[----:B------:R-:W-:-:S04]  /*12d20*/  FSETP.NEU.FTZ.AND P2, PT, R20, -INF , PT ;  /* 0xff8000001400780b */ /* 0x000fc80003f5d000 */
[----:B------:R-:W-:-:S05]  /*12d30*/  FSEL R73, R20, RZ, P2 ;  /* 0x000000ff14497208 */ /* 0x000fca0001000000 */
[----:B------:R-:W-:Y:S01]  /*12d40*/  FADD.FTZ R16, -R73, R16 ;  /* 0x0000001049107221 */ /* 0x000fe20000010100 */
[----:B------:R-:W-:-:S05]  /*12d50*/  FMUL.FTZ R73, R20, R0 ;  /* 0x0000000014497220 */ /* 0x000fca0000410000 */
[----:B------:R-:W-:-:S05]  /*12d60*/  FSEL R73, R73, RZ, P2 ;  /* 0x000000ff49497208 */ /* 0x000fca0001000000 */
[----:B------:R-:W-:Y:S01]  /*12d70*/  FFMA.FTZ R81, R78, R0, -R73 ;  /* 0x000000004e517223 */ /* 0x000fe20000010849 */
[----:B------:R-:W-:-:S05]  /*12d80*/  VIADD R78, R76, 0x180 ;  /* 0x000001804c4e7836 */ /* 0x000fca0000000000 */
[----:B------:R-:W-:Y:S01]  /*12d90*/  R2UR UR8, R78 ;  /* 0x000000004e0872ca */ /* 0x000fe200000e0000 */
[----:B------:R-:W-:-:S05]  /*12da0*/  VIADD R78, R76, 0x300 ;  /* 0x000003004c4e7836 */ /* 0x000fca0000000000 */
[----:B------:R-:W-:Y:S01]  /*12db0*/  R2UR UR12, R78 ;  /* 0x000000004e0c72ca */ /* 0x000fe200000e0000 */
[----:B------:R-:W-:-:S05]  /*12dc0*/  VIADD R78, R76, 0x480 ;  /* 0x000004804c4e7836 */ /* 0x000fca0000000000 */
[----:B------:R-:W-:Y:S01]  /*12dd0*/  R2UR UR16, R78 ;  /* 0x000000004e1072ca */ /* 0x000fe200000e0000 */
[----:B------:R-:W-:Y:S02]  /*12de0*/  VIADD R78, R76, 0x600 ;  /* 0x000006004c4e7836 */ /* 0x000fe40000000000 */
[-CC-:B------:R-:W-:Y:S01]  /*12df0*/  FFMA.FTZ R138, R138, R0.reuse, -R73.reuse ;  /* 0x000000008a8a7223 */ /* 0x180fe20000010849 */
[-CC-:B------:R-:W-:Y:S01]  /*12e00*/  FFMA.FTZ R139, R139, R0.reuse, -R73.reuse ;  /* 0x000000008b8b7223 */ /* 0x180fe20000010849 */
[-CC-:B------:R-:W-:Y:S01]  /*12e10*/  FFMA.FTZ R142, R142, R0.reuse, -R73.reuse ;  /* 0x000000008e8e7223 */ /* 0x180fe20000010849 */
[-CC-:B------:R-:W-:Y:S01]  /*12e20*/  FFMA.FTZ R143, R143, R0.reuse, -R73.reuse ;  /* 0x000000008f8f7223 */ /* 0x180fe20000010849 */
[----:B------:R-:W-:Y:S01]  /*12e30*/  R2UR UR20, R78 ;  /* 0x000000004e1472ca */ /* 0x000fe200000e0000 */
        /* <DEDUP_REMOVED lines=31> */
[----:B------:R-:W-:-:S02]  /*13030*/  VIADD R78, R76, 0x780 ;  /* 0x000007804c4e7836 */ /* 0x000fc40000000000 */
[----:B------:R-:W-:-:S03]  /*13040*/  VIADD R73, R22, 0x200 ;  /* 0x0000020016497836 */ /* 0x000fc60000000000 */
[----:B------:R-:W-:Y:S01]  /*13050*/  R2UR UR24, R78 ;  /* 0x000000004e1872ca */ /* 0x000fe200000e0000 */
[C---:B------:R-:W-:Y:S01]  /*13060*/  VIADD R78, R76.reuse, 0x900 ;  /* 0x000009004c4e7836 */ /* 0x040fe20000000000 */
[----:B------:R-:W-:Y:S01]  /*13070*/  SHF.R.U32.HI R73, RZ, 0x4, R73 ;  /* 0x00000004ff497819 */ /* 0x000fe20000011649 */
[----:B------:R-:W-:Y:S01]  /*13080*/  IMAD.MOV.U32 R77, RZ, RZ, -0x3ffffff0 ;  /* 0xc0000010ff4d7424 */ /* 0x000fe200078e00ff */
[----:B------:R-:W-:Y:S02]  /*13090*/  R2UR UR4, R76 ;  /* 0x000000004c0472ca */ /* 0x000fe400000e0000 */
[----:B------:R-:W-:Y:S02]  /*130a0*/  LOP3.LUT R73, R73, 0x3fff, RZ, 0xc0, !PT ;  /* 0x00003fff49497812 */ /* 0x000fe400078ec0ff */
[----:B------:R-:W-:Y:S01]  /*130b0*/  R2UR UR28, R78 ;  /* 0x000000004e1c72ca */ /* 0x000fe200000e0000 */
[C---:B------:R-:W-:Y:S01]  /*130c0*/  VIADD R78, R76.reuse, 0xa80 ;  /* 0x00000a804c4e7836 */ /* 0x040fe20000000000 */
[----:B------:R-:W-:Y:S01]  /*130d0*/  LOP3.LUT R73, R73, 0x2400000, RZ, 0xfc, !PT ;  /* 0x0240000049497812 */ /* 0x000fe200078efcff */
[----:B------:R-:W-:Y:S01]  /*130e0*/  VIADD R76, R76, 0xc00 ;  /* 0x00000c004c4c7836 */ /* 0x000fe20000000000 */
[----:B------:R-:W-:-:S02]  /*130f0*/  R2UR UR5, R77 ;  /* 0x000000004d0572ca */ /* 0x000fc400000e0000 */
[----:B------:R-:W-:Y:S01]  /*13100*/  R2UR UR37, R77 ;  /* 0x000000004d2572ca */ /* 0x000fe200000e0000 */
[----:B------:R-:W-:Y:S01]  /*13110*/  IMAD.MOV.U32 R77, RZ, RZ, -0x7fffffe0 ;  /* 0x80000020ff4d7424 */ /* 0x000fe200078e00ff */
[----:B------:R-:W-:Y:S01]  /*13120*/  R2UR UR36, R76 ;  /* 0x000000004c2472ca */ /* 0x000fe200000e0000 */
[----:B------:R-:W-:-:S03]  /*13130*/  IMAD R76, R19, 0x6c0, R73 ;  /* 0x000006c0134c7824 */ /* 0x000fc600078e0249 */
        /* <DEDUP_REMOVED lines=66> */
[----:B------:R-:W-:Y:S02]  /*13560*/  F2FP.F16.F32.PACK_AB R72, R137, R72 ;  /* 0x000000488948723e */ /* 0x000fe400000000ff */
[----:B------:R-:W2:Y:S01]  /*13570*/  LDL R137, [R1+0x3c] ;  /* 0x00003c0001897983 */ /* 0x000ea20000100800 */
[----:B------:R-:W-:Y:S02]  /*13580*/  WARPGROUP.DEPBAR.LE gsb0, 0x0 ;  /* 0x00008000000079c5 */ /* 0x000fe40000010000 */
[----:B------:R-:W-:-:S06]  /*13590*/  WARPGROUP.ARRIVE ;  /* 0x00000000000079c5 */ /* 0x000fcc0000000000 */
[----:B------:R-:W-:Y:S03]  /*135a0*/  HGMMA.64x96x16.F32 R24, gdesc[UR36].tnspB, R24, gsb0 ;  /* 0x41600000241879f0 */ /* 0x000fe60008000818 */
[----:B------:R-:W1:Y:S01]  /*135b0*/  S2R R153, SR_TID.X ;  /* 0x0000000000997919 */ /* 0x000e620000002100 */
[----:B------:R-:W-:Y:S01]  /*135c0*/  FMUL.FTZ R16, R16, R0 ;  /* 0x0000000010107220 */ /* 0x000fe20000410000 */
        /* <DEDUP_REMOVED lines=24> */
[----:B------:R-:W-:-:S02]  /*13750*/  FMUL.FTZ R69, R69, R18 ;  /* 0x0000001245457220 */ /* 0x000fc40000410000 */
[----:B------:R3:W5:Y:S01]  /*13760*/  LDL R18, [R1+0x4] ;  /* 0x0000040001127983 */ /* 0x0007620000100800 */
[----:B------:R-:W-:Y:S01]  /*13770*/  MUFU.EX2 R73, R138 ;  /* 0x0000008a00497308 */ /* 0x000fe20000000800 */
[----:B-1----:R-:W-:-:S07]  /*13780*/  SHF.R.U32.HI R136, RZ, 0x7, R153 ;  /* 0x00000007ff887819 */ /* 0x002fce0000011699 */
[----:B------:R-:W1:Y:S01]  /*13790*/  MUFU.EX2 R16, R16 ;  /* 0x0000001000107308 */ /* 0x000e620000000800 */
[----:B------:R-:W-:-:S07]  /*137a0*/  VIADD R76, R136, 0x9 ;  /* 0x00000009884c7836 */ /* 0x000fce0000000000 */
[----:B------:R-:W4:Y:S01]  /*137b0*/  MUFU.EX2 R139, R139 ;  /* 0x0000008b008b7308 */ /* 0x000f220000000800 */
[----:B------:R-:W-:-:S07]  /*137c0*/  ISETP.GE.U32.AND P2, PT, R153, 0x180, PT ;  /* 0x000001809900780c */ /* 0x000fce0003f46070 */
[----:B------:R-:W0:Y:S01]  /*137d0*/  MUFU.EX2 R75, R142 ;  /* 0x0000008e004b7308 */ /* 0x000e220000000800 */
[----:B------:R-:W-:-:S07]  /*137e0*/  SEL R76, R76, 0x9, !P2 ;  /* 0x000000094c4c7807 */ /* 0x000fce0005000000 */
[----:B------:R-:W3:Y:S01]  /*137f0*/  MUFU.EX2 R143, R143 ;  /* 0x0000008f008f7308 */ /* 0x000ee20000000800 */
[--C-:B------:R-:W-:Y:S02]  /*13800*/  @!P1 IMAD R77, R145, 0x8, R22.reuse ;  /* 0x00000008914d9824 */ /* 0x100fe400078e0216 */
[----:B-1----:R-:W-:Y:S01]  /*13810*/  FFMA.FTZ R157, R16, R157, R73 ;  /* 0x0000009d109d7223 */ /* 0x002fe20000010049 */
[----:B------:R-:W-:Y:S01]  /*13820*/  @!P1 IMAD R19, R19, 0x8, R22 ;  /* 0x0000000813139824 */ /* 0x000fe200078e0216 */
[----:B------:R4:W-:Y:S06]  /*13830*/  BAR.ARV R76, 0x100 ;  /* 0x0004004c0000751d */ /* 0x0009ec0000002000 */
[----:B------:R-:W-:-:S02]  /*13840*/  @!P1 VIADD R77, R77, 0x31c40 ;  /* 0x00031c404d4d9836 */ /* 0x000fc40000000000 */
[----:B----4-:R-:W-:Y:S01]  /*13850*/  FADD.FTZ R76, R139, R157 ;  /* 0x0000009d8b4c7221 */ /* 0x010fe20000010000 */
[----:B------:R-:W-:Y:S01]  /*13860*/  @!P1 VIADD R19, R19, 0x31c60 ;  /* 0x00031c6013139836 */ /* 0x000fe20000000000 */
[----:B------:R-:W-:Y:S02]  /*13870*/  F2FP.F16.F32.PACK_AB R74, R141, R74 ;  /* 0x0000004a8d4a723e */ /* 0x000fe400000000ff */
[----:B------:R-:W-:Y:S01]  /*13880*/  @!P1 PRMT R77, RZ, 0x654, R77 ;  /* 0x00000654ff4d9816 */ /* 0x000fe2000000004d */
[----:B0-----:R-:W-:Y:S01]  /*13890*/  FADD.FTZ R76, R75, R76 ;  /* 0x0000004c4b4c7221 */ /* 0x001fe20000010000 */
[----:B------:R-:W-:Y:S02]  /*138a0*/  F2FP.F16.F32.PACK_AB R73, R139, R73 ;  /* 0x000000498b49723e */ /* 0x000fe400000000ff */
[----:B------:R-:W-:Y:S01]  /*138b0*/  @!P1 PRMT R19, RZ, 0x654, R19 ;  /* 0x00000654ff139816 */ /* 0x000fe20000000013 */
[----:B------:R0:W-:Y:S01]  /*138c0*/  @!P1 SYNCS.ARRIVE.TRANS64.RED.A1T0 RZ, [R77+URZ], RZ ;  /* 0x000000ff4dff99a7 */ /* 0x0001e2000810043f */
[----:B---3--:R-:W-:-:S02]  /*138d0*/  F2FP.F16.F32.PACK_AB R75, R143, R75 ;  /* 0x0000004b8f4b723e */ /* 0x008fc400000000ff */
[----:B------:R1:W-:Y:S03]  /*138e0*/  @!P1 SYNCS.ARRIVE.TRANS64.RED.A1T0 RZ, [R19+URZ], RZ ;  /* 0x000000ff13ff99a7 */ /* 0x0003e6000810043f */
[----:B------:R3:W-:Y:S01]  /*138f0*/  STSM.16.M88.4 [R23+0x24300], R72 ;  /* 0x0243004817007844 */ /* 0x0007e20000000200 */
[----:B------:R-:W-:Y:S08]  /*13900*/  MUFU.EX2 R130, R130 ;  /* 0x0000008200827308 */ /* 0x000ff00000000800 */
[----:B---3--:R-:W3:Y:S08]  /*13910*/  MUFU.EX2 R72, R152 ;  /* 0x0000009800487308 */ /* 0x008ef00000000800 */
[----:B------:R-:W4:Y:S08]  /*13920*/  MUFU.EX2 R73, R151 ;  /* 0x0000009700497308 */ /* 0x000f300000000800 */
[----:B------:R-:W1:Y:S01]  /*13930*/  MUFU.EX2 R74, R150 ;  /* 0x00000096004a7308 */ /* 0x000e620000000800 */
[----:B---3--:R-:W-:-:S07]  /*13940*/  FADD.FTZ R21, R72, R21 ;  /* 0x0000001548157221 */ /* 0x008fce0000010000 */
[----:B------:R-:W3:Y:S01]  /*13950*/  MUFU.EX2 R131, R131 ;  /* 0x0000008300837308 */ /* 0x000ee20000000800 */
[----:B------:R-:W-:-:S07]  /*13960*/  FADD.FTZ R76, R143, R76 ;  /* 0x0000004c8f4c7221 */ /* 0x000fce0000010000 */
[----:B------:R-:W3:Y:S01]  /*13970*/  MUFU.EX2 R75, R149 ;  /* 0x00000095004b7308 */ /* 0x000ee20000000800 */
[----:B----4-:R-:W-:-:S07]  /*13980*/  FADD.FTZ R21, R73, R21 ;  /* 0x0000001549157221 */ /* 0x010fce0000010000 */
[----:B------:R-:W4:Y:S01]  /*13990*/  MUFU.EX2 R134, R134 ;  /* 0x0000008600867308 */ /* 0x000f220000000800 */
[----:B------:R-:W-:-:S07]  /*139a0*/  F2FP.F16.F32.PACK_AB R72, R73, R72 ;  /* 0x000000484948723e */ /* 0x000fce00000000ff */
[----:B0-----:R-:W0:Y:S01]  /*139b0*/  MUFU.EX2 R77, R148 ;  /* 0x00000094004d7308 */ /* 0x001e220000000800 */
[----:B------:R-:W-:-:S07]  /*139c0*/  FADD.FTZ R73, R130, R76 ;  /* 0x0000004c82497221 */ /* 0x000fce0000010000 */
[----:B------:R-:W0:Y:S01]  /*139d0*/  MUFU.EX2 R135, R135 ;  /* 0x0000008700877308 */ /* 0x000e220000000800 */
[----:B-1----:R-:W-:-:S07]  /*139e0*/  FADD.FTZ R76, R74, R21 ;  /* 0x000000154a4c7221 */ /* 0x002fce0000010000 */
[----:B------:R-:W1:Y:S01]  /*139f0*/  MUFU.EX2 R136, R147 ;  /* 0x0000009300887308 */ /* 0x000e620000000800 */
[----:B---3--:R-:W-:-:S07]  /*13a00*/  FADD.FTZ R21, R131, R73 ;  /* 0x0000004983157221 */ /* 0x008fce0000010000 */
[----:B------:R-:W3:Y:S01]  /*13a10*/  MUFU.EX2 R122, R122 ;  /* 0x0000007a007a7308 */ /* 0x000ee20000000800 */
[----:B------:R-:W-:-:S07]  /*13a20*/  FADD.FTZ R76, R75, R76 ;  /* 0x0000004c4b4c7221 */ /* 0x000fce0000010000 */
[----:B------:R-:W3:Y:S01]  /*13a30*/  MUFU.EX2 R78, R146 ;  /* 0x00000092004e7308 */ /* 0x000ee20000000800 */
[----:B----4-:R-:W-:-:S07]  /*13a40*/  FADD.FTZ R21, R134, R21 ;  /* 0x0000001586157221 */ /* 0x010fce0000010000 */
[----:B------:R-:W4:Y:S01]  /*13a50*/  MUFU.EX2 R123, R123 ;  /* 0x0000007b007b7308 */ /* 0x000f220000000800 */
[----:B0-----:R-:W-:-:S07]  /*13a60*/  FADD.FTZ R76, R77, R76 ;  /* 0x0000004c4d4c7221 */ /* 0x001fce0000010000 */
[----:B------:R-:W0:Y:S08]  /*13a70*/  MUFU.EX2 R79, R129 ;  /* 0x00000081004f7308 */ /* 0x000e300000000800 */
[----:B------:R-:W0:Y:S08]  /*13a80*/  MUFU.EX2 R126, R126 ;  /* 0x0000007e007e7308 */ /* 0x000e300000000800 */
[----:B------:R-:W0:Y:S08]  /*13a90*/  MUFU.EX2 R132, R132 ;  /* 0x0000008400847308 */ /* 0x000e300000000800 */
[----:B------:R-:W-:Y:S08]  /*13aa0*/  MUFU.EX2 R19, R128 ;  /* 0x0000008000137308 */ /* 0x000ff00000000800 */
[----:B------:R1:W-:Y:S08]  /*13ab0*/  MUFU.EX2 R129, R88 ;  /* 0x0000005800817308 */ /* 0x0003f00000000800 */
[----:B------:R-:W0:Y:S01]  /*13ac0*/  MUFU.EX2 R127, R127 ;  /* 0x0000007f007f7308 */ /* 0x000e220000000800 */
[----:B-1----:R-:W-:-:S07]  /*13ad0*/  FADD.FTZ R88, R135, R21 ;  /* 0x0000001587587221 */ /* 0x002fce0000010000 */
[----:B------:R-:W-:Y:S08]  /*13ae0*/  MUFU.EX2 R128, R89 ;  /* 0x0000005900807308 */ /* 0x000ff00000000800 */
[----:B------:R-:W1:Y:S08]  /*13af0*/  MUFU.EX2 R133, R133 ;  /* 0x0000008500857308 */ /* 0x000e700000000800 */
[----:B------:R3:W1:Y:S02]  /*13b00*/  MUFU.EX2 R89, R114 ;  /* 0x0000007200597308 */ /* 0x0006640000000800 */
[C---:B---3--:R-:W-:Y:S01]  /*13b10*/  FADD.FTZ R114, R136.reuse, R76 ;  /* 0x0000004c88727221 */ /* 0x048fe20000010000 */
[----:B------:R-:W-:Y:S01]  /*13b20*/  F2FP.F16.F32.PACK_AB R76, R136, R77 ;  /* 0x0000004d884c723e */ /* 0x000fe200000000ff */
[----:B------:R-:W-:-:S04]  /*13b30*/  FADD.FTZ R77, R122, R88 ;  /* 0x000000587a4d7221 */ /* 0x000fc80000010000 */
[----:B------:R-:W3:Y:S01]  /*13b40*/  MUFU.EX2 R124, R124 ;  /* 0x0000007c007c7308 */ /* 0x000ee20000000800 */
[----:B------:R-:W-:Y:S01]  /*13b50*/  FADD.FTZ R88, R78, R114 ;  /* 0x000000724e587221 */ /* 0x000fe20000010000 */
[----:B----4-:R-:W-:-:S03]  /*13b60*/  FADD.FTZ R77, R123, R77 ;  /* 0x0000004d7b4d7221 */ /* 0x010fc60000010000 */
[----:B0-----:R-:W-:-:S03]  /*13b70*/  FADD.FTZ R88, R79, R88 ;  /* 0x000000584f587221 */ /* 0x001fc60000010000 */
[----:B------:R-:W0:Y:S01]  /*13b80*/  MUFU.EX2 R115, R115 ;  /* 0x0000007300737308 */ /* 0x000e220000000800 */
[----:B------:R-:W-:Y:S01]  /*13b90*/  FADD.FTZ R77, R126, R77 ;  /* 0x0000004d7e4d7221 */ /* 0x000fe20000010000 */
[----:B------:R-:W-:-:S06]  /*13ba0*/  FADD.FTZ R88, R132, R88 ;  /* 0x0000005884587221 */ /* 0x000fcc0000010000 */
[----:B------:R-:W4:Y:S01]  /*13bb0*/  MUFU.EX2 R125, R125 ;  /* 0x0000007d007d7308 */ /* 0x000f220000000800 */
[----:B------:R-:W-:-:S07]  /*13bc0*/  FADD.FTZ R77, R127, R77 ;  /* 0x0000004d7f4d7221 */ /* 0x000fce0000010000 */
[----:B------:R-:W2:Y:S01]  /*13bd0*/  MUFU.EX2 R118, R118 ;  /* 0x0000007600767308 */ /* 0x000ea20000000800 */
[----:B-1----:R-:W-:Y:S01]  /*13be0*/  FADD.FTZ R88, R133, R88 ;  /* 0x0000005885587221 */ /* 0x002fe20000010000 */
[----:B------:R-:W-:-:S06]  /*13bf0*/  FADD.FTZ R77, R89, R77 ;  /* 0x0000004d594d7221 */ /* 0x000fcc0000010000 */
[----:B------:R-:W1:Y:S01]  /*13c00*/  MUFU.EX2 R119, R119 ;  /* 0x0000007700777308 */ /* 0x000e620000000800 */
[----:B---3--:R-:W-:-:S07]  /*13c10*/  FADD.FTZ R88, R124, R88 ;  /* 0x000000587c587221 */ /* 0x008fce0000010000 */
[----:B------:R-:W3:Y:S01]  /*13c20*/  MUFU.EX2 R121, R121 ;  /* 0x0000007900797308 */ /* 0x000ee20000000800 */
[----:B0-----:R-:W-:-:S07]  /*13c30*/  FADD.FTZ R77, R115, R77 ;  /* 0x0000004d734d7221 */ /* 0x001fce0000010000 */
[----:B------:R-:W0:Y:S01]  /*13c40*/  MUFU.EX2 R106, R106 ;  /* 0x0000006a006a7308 */ /* 0x000e220000000800 */
[----:B----4-:R-:W-:-:S07]  /*13c50*/  FADD.FTZ R88, R125, R88 ;  /* 0x000000587d587221 */ /* 0x010fce0000010000 */
[----:B------:R-:W4:Y:S01]  /*13c60*/  MUFU.EX2 R120, R120 ;  /* 0x0000007800787308 */ /* 0x000f220000000800 */
[----:B--2---:R-:W-:-:S07]  /*13c70*/  FADD.FTZ R77, R118, R77 ;  /* 0x0000004d764d7221 */ /* 0x004fce0000010000 */
[----:B------:R-:W2:Y:S08]  /*13c80*/  MUFU.EX2 R107, R107 ;  /* 0x0000006b006b7308 */ /* 0x000eb00000000800 */
[----:B------:R-:W2:Y:S08]  /*13c90*/  MUFU.EX2 R117, R117 ;  /* 0x0000007500757308 */ /* 0x000eb00000000800 */
[----:B------:R-:W-:Y:S08]  /*13ca0*/  MUFU.EX2 R110, R110 ;  /* 0x0000006e006e7308 */ /* 0x000ff00000000800 */
[----:B------:R-:W2:Y:S08]  /*13cb0*/  MUFU.EX2 R116, R116 ;  /* 0x0000007400747308 */ /* 0x000eb00000000800 */
[----:B------:R1:W-:Y:S01]  /*13cc0*/  MUFU.EX2 R21, R90 ;  /* 0x0000005a00157308 */ /* 0x0003e20000000800 */
[----:B------:R-:W-:-:S07]  /*13cd0*/  F2FP.F16.F32.PACK_AB R74, R75, R74 ;  /* 0x0000004a4b4a723e */ /* 0x000fce00000000ff */
[----:B------:R-:W-:Y:S01]  /*13ce0*/  MUFU.EX2 R111, R111 ;  /* 0x0000006f006f7308 */ /* 0x000fe20000000800 */
[----:B-1----:R-:W-:Y:S01]  /*13cf0*/  FADD.FTZ R90, R19, R88 ;  /* 0x00000058135a7221 */ /* 0x002fe20000010000 */
[----:B------:R-:W-:-:S03]  /*13d00*/  FADD.FTZ R88, R119, R77 ;  /* 0x0000004d77587221 */ /* 0x000fc60000010000 */
[----:B---3--:R-:W-:-:S03]  /*13d10*/  FADD.FTZ R90, R121, R90 ;  /* 0x0000005a795a7221 */ /* 0x008fc60000010000 */
[----:B------:R-:W1:Y:S01]  /*13d20*/  MUFU.EX2 R113, R113 ;  /* 0x0000007100717308 */ /* 0x000e620000000800 */
[----:B0-----:R-:W-:Y:S01]  /*13d30*/  FADD.FTZ R88, R106, R88 ;  /* 0x000000586a587221 */ /* 0x001fe20000010000 */
[----:B------:R-:W-:Y:S01]  /*13d40*/  F2FP.F16.F32.PACK_AB R73, R131, R130 ;  /* 0x000000828349723e */ /* 0x000fe200000000ff */
[----:B----4-:R-:W-:Y:S01]  /*13d50*/  FADD.FTZ R90, R120, R90 ;  /* 0x0000005a785a7221 */ /* 0x010fe20000010000 */
[----:B------:R-:W-:-:S04]  /*13d60*/  F2FP.F16.F32.PACK_AB R75, R135, R134 ;  /* 0x00000086874b723e */ /* 0x000fc800000000ff */
[----:B------:R-:W0:Y:S01]  /*13d70*/  MUFU.EX2 R98, R98 ;  /* 0x0000006200627308 */ /* 0x000e220000000800 */
[----:B--2---:R-:W-:Y:S01]  /*13d80*/  FADD.FTZ R88, R107, R88 ;  /* 0x000000586b587221 */ /* 0x004fe20000010000 */
[----:B------:R-:W-:-:S06]  /*13d90*/  FADD.FTZ R90, R117, R90 ;  /* 0x0000005a755a7221 */ /* 0x000fcc0000010000 */
[----:B------:R-:W2:Y:S01]  /*13da0*/  MUFU.EX2 R112, R112 ;  /* 0x0000007000707308 */ /* 0x000ea20000000800 */
[----:B------:R3:W-:Y:S07]  /*13db0*/  STSM.16.M88.4 [R23+0x25b00], R72 ;  /* 0x025b004817007844 */ /* 0x0007ee0000000200 */
[----:B------:R-:W4:Y:S01]  /*13dc0*/  MUFU.EX2 R99, R99 ;  /* 0x0000006300637308 */ /* 0x000f220000000800 */
[----:B------:R-:W-:-:S07]  /*13dd0*/  FADD.FTZ R90, R116, R90 ;  /* 0x0000005a745a7221 */ /* 0x000fce0000010000 */
[----:B------:R-:W4:Y:S01]  /*13de0*/  MUFU.EX2 R109, R109 ;  /* 0x0000006d006d7308 */ /* 0x000f220000000800 */
[----:B---3--:R-:W-:Y:S01]  /*13df0*/  FADD.FTZ R72, R110, R88 ;  /* 0x000000586e487221 */ /* 0x008fe20000010000 */
[----:B-1----:R-:W-:-:S03]  /*13e00*/  FADD.FTZ R73, R113, R90 ;  /* 0x0000005a71497221 */ /* 0x002fc60000010000 */
[----:B------:R-:W-:-:S03]  /*13e10*/  FADD.FTZ R72, R111, R72 ;  /* 0x000000486f487221 */ /* 0x000fc60000010000 */
[----:B------:R-:W1:Y:S01]  /*13e20*/  MUFU.EX2 R108, R108 ;  /* 0x0000006c006c7308 */ /* 0x000e620000000800 */
[----:B0-----:R-:W-:Y:S01]  /*13e30*/  FADD.FTZ R72, R98, R72 ;  /* 0x0000004862487221 */ /* 0x001fe20000010000 */
[----:B--2---:R-:W-:-:S06]  /*13e40*/  FADD.FTZ R73, R112, R73 ;  /* 0x0000004970497221 */ /* 0x004fcc0000010000 */
[----:B------:R-:W0:Y:S01]  /*13e50*/  MUFU.EX2 R105, R105 ;  /* 0x0000006900697308 */ /* 0x000e220000000800 */
[----:B----4-:R-:W-:Y:S01]  /*13e60*/  FADD.FTZ R74, R99, R72 ;  /* 0x00000048634a7221 */ /* 0x010fe20000010000 */
[----:B------:R-:W-:Y:S01]  /*13e70*/  F2FP.F16.F32.PACK_AB R72, R121, R19 ;  /* 0x000000137948723e */ /* 0x000fe200000000ff */
[----:B------:R-:W-:-:S05]  /*13e80*/  FADD.FTZ R19, R109, R73 ;  /* 0x000000496d137221 */ /* 0x000fca0000010000 */
[----:B------:R-:W-:Y:S08]  /*13e90*/  MUFU.EX2 R104, R104 ;  /* 0x0000006800687308 */ /* 0x000ff00000000800 */
[----:B------:R-:W2:Y:S01]  /*13ea0*/  MUFU.EX2 R102, R102 ;  /* 0x0000006600667308 */ /* 0x000ea20000000800 */
[----:B-1----:R-:W-:Y:S01]  /*13eb0*/  FADD.FTZ R19, R108, R19 ;  /* 0x000000136c137221 */ /* 0x002fe20000010000 */
[----:B------:R-:W-:-:S06]  /*13ec0*/  F2FP.F16.F32.PACK_AB R78, R79, R78 ;  /* 0x0000004e4f4e723e */ /* 0x000fcc00000000ff */
[----:B------:R-:W1:Y:S01]  /*13ed0*/  MUFU.EX2 R101, R101 ;  /* 0x0000006500657308 */ /* 0x000e620000000800 */
[----:B------:R-:W-:-:S07]  /*13ee0*/  F2FP.F16.F32.PACK_AB R77, R123, R122 ;  /* 0x0000007a7b4d723e */ /* 0x000fce00000000ff */
[----:B------:R-:W3:Y:S01]  /*13ef0*/  MUFU.EX2 R103, R103 ;  /* 0x0000006700677308 */ /* 0x000ee20000000800 */
[----:B------:R-:W-:Y:S01]  /*13f00*/  F2FP.F16.F32.PACK_AB R79, R127, R126 ;  /* 0x0000007e7f4f723e */ /* 0x000fe200000000ff */
[----:B0-----:R-:W-:-:S06]  /*13f10*/  FADD.FTZ R19, R105, R19 ;  /* 0x0000001369137221 */ /* 0x001fcc0000010000 */
[----:B------:R-:W0:Y:S01]  /*13f20*/  MUFU.EX2 R100, R100 ;  /* 0x0000006400647308 */ /* 0x000e220000000800 */
[----:B------:R4:W-:Y:S01]  /*13f30*/  STSM.16.M88.4 [R23+0x27300], R76 ;  /* 0x0273004c17007844 */ /* 0x0009e20000000200 */
[----:B--2---:R-:W-:-:S06]  /*13f40*/  FADD.FTZ R75, R102, R74 ;  /* 0x0000004a664b7221 */ /* 0x004fcc0000010000 */
[----:B------:R-:W2:Y:S01]  /*13f50*/  MUFU.EX2 R97, R97 ;  /* 0x0000006100617308 */ /* 0x000ea20000000800 */
[----:B------:R-:W-:-:S07]  /*13f60*/  F2FP.F16.F32.PACK_AB R88, R133, R132 ;  /* 0x000000848558723e */ /* 0x000fce00000000ff */
[----:B------:R-:W-:Y:S01]  /*13f70*/  MUFU.EX2 R96, R96 ;  /* 0x0000006000607308 */ /* 0x000fe20000000800 */
[----:B----4-:R-:W-:Y:S01]  /*13f80*/  FADD.FTZ R78, R104, R19 ;  /* 0x00000013684e7221 */ /* 0x010fe20000010000 */
[----:B------:R-:W-:-:S06]  /*13f90*/  F2FP.F16.F32.PACK_AB R89, R115, R89 ;  /* 0x000000597359723e */ /* 0x000fcc00000000ff */
[----:B------:R4:W2:Y:S01]  /*13fa0*/  MUFU.EX2 R114, R91 ;  /* 0x0000005b00727308 */ /* 0x0008a20000000800 */
[----:B-1----:R-:W-:Y:S01]  /*13fb0*/  FADD.FTZ R77, R101, R78 ;  /* 0x0000004e654d7221 */ /* 0x002fe20000010000 */
[----:B------:R-:W-:Y:S01]  /*13fc0*/  F2FP.F16.F32.PACK_AB R90, R125, R124 ;  /* 0x0000007c7d5a723e */ /* 0x000fe200000000ff */
[----:B---3--:R-:W-:Y:S01]  /*13fd0*/  FADD.FTZ R76, R103, R75 ;  /* 0x0000004b674c7221 */ /* 0x008fe20000010000 */
[----:B------:R-:W-:-:S04]  /*13fe0*/  F2FP.F16.F32.PACK_AB R73, R107, R106 ;  /* 0x0000006a6b49723e */ /* 0x000fc800000000ff */
[----:B------:R-:W-:Y:S01]  /*13ff0*/  MUFU.EX2 R93, R93 ;  /* 0x0000005d005d7308 */ /* 0x000fe20000000800 */
[----:B----4-:R-:W-:Y:S02]  /*14000*/  F2FP.F16.F32.PACK_AB R91, R119, R118 ;  /* 0x00000076775b723e */ /* 0x010fe400000000ff */
[----:B------:R-:W-:Y:S02]  /*14010*/  F2FP.F16.F32.PACK_AB R74, R117, R120 ;  /* 0x00000078754a723e */ /* 0x000fe400000000ff */
[----:B------:R-:W-:-:S03]  /*14020*/  F2FP.F16.F32.PACK_AB R75, R111, R110 ;  /* 0x0000006e6f4b723e */ /* 0x000fc600000000ff */
[----:B------:R-:W1:Y:S01]  /*14030*/  MUFU.EX2 R94, R94 ;  /* 0x0000005e005e7308 */ /* 0x000e620000000800 */
[----:B0-----:R-:W-:Y:S01]  /*14040*/  FADD.FTZ R78, R100, R77 ;  /* 0x0000004d644e7221 */ /* 0x001fe20000010000 */
[----:B------:R-:W-:Y:S06]  /*14050*/  STSM.16.M88.4 [R23+0x28b00], R88 ;  /* 0x028b005817007844 */ /* 0x000fec0000000200 */
[----:B------:R-:W0:Y:S01]  /*14060*/  MUFU.EX2 R95, R95 ;  /* 0x0000005f005f7308 */ /* 0x000e220000000800 */
[----:B------:R2:W-:Y:S01]  /*14070*/  STSM.16.M88.4 [R23+0x2a300], R72 ;  /* 0x02a3004817007844 */ /* 0x0005e20000000200 */
[----:B------:R-:W-:-:S06]  /*14080*/  FADD.FTZ R76, R21, R76 ;  /* 0x0000004c154c7221 */ /* 0x000fcc0000010000 */
[----:B------:R-:W3:Y:S08]  /*14090*/  MUFU.EX2 R92, R92 ;  /* 0x0000005c005c7308 */ /* 0x000ef00000000800 */
[----:B------:R-:W-:Y:S01]  /*140a0*/  MUFU.EX2 R82, R82 ;  /* 0x0000005200527308 */ /* 0x000fe20000000800 */
[----:B--2---:R-:W-:-:S07]  /*140b0*/  FADD.FTZ R73, R97, R78 ;  /* 0x0000004e61497221 */ /* 0x004fce0000010000 */
[----:B------:R-:W2:Y:S08]  /*140c0*/  MUFU.EX2 R83, R83 ;  /* 0x0000005300537308 */ /* 0x000eb00000000800 */
[----:B------:R-:W-:Y:S08]  /*140d0*/  MUFU.EX2 R86, R86 ;  /* 0x0000005600567308 */ /* 0x000ff00000000800 */
[----:B------:R-:W4:Y:S08]  /*140e0*/  MUFU.EX2 R87, R87 ;  /* 0x0000005700577308 */ /* 0x000f300000000800 */
[----:B------:R-:W-:Y:S08]  /*140f0*/  MUFU.EX2 R85, R85 ;  /* 0x0000005500557308 */ /* 0x000ff00000000800 */
[----:B------:R-:W-:Y:S08]  /*14100*/  MUFU.EX2 R17, R17 ;  /* 0x0000001100117308 */ /* 0x000ff00000000800 */
[----:B------:R-:W4:Y:S08]  /*14110*/  MUFU.EX2 R80, R80 ;  /* 0x0000005000507308 */ /* 0x000f300000000800 */
[----:B------:R-:W-:Y:S08]  /*14120*/  MUFU.EX2 R81, R81 ;  /* 0x0000005100517308 */ /* 0x000ff00000000800 */
[----:B------:R-:W4:Y:S01]  /*14130*/  MUFU.EX2 R84, R84 ;  /* 0x0000005400547308 */ /* 0x000f220000000800 */
[----:B------:R-:W-:Y:S01]  /*14140*/  FADD.FTZ R19, R114, R76 ;  /* 0x0000004c72137221 */ /* 0x000fe20000010000 */
[----:B------:R-:W-:Y:S01]  /*14150*/  FADD.FTZ R74, R96, R73 ;  /* 0x00000049604a7221 */ /* 0x000fe20000010000 */
[----:B------:R-:W-:-:S02]  /*14160*/  F2FP.F16.F32.PACK_AB R118, R109, R112 ;  /* 0x000000706d76723e */ /* 0x000fc400000000ff */
[----:B------:R-:W-:Y:S01]  /*14170*/  F2FP.F16.F32.PACK_AB R109, R114, R21 ;  /* 0x00000015726d723e */ /* 0x000fe200000000ff */
[----:B-1----:R-:W-:Y:S01]  /*14180*/  FADD.FTZ R76, R94, R19 ;  /* 0x000000135e4c7221 */ /* 0x002fe20000010000 */
[----:B------:R-:W-:Y:S01]  /*14190*/  FADD.FTZ R21, R93, R74 ;  /* 0x0000004a5d157221 */ /* 0x000fe20000010000 */
[----:B------:R-:W-:Y:S02]  /*141a0*/  F2FP.F16.F32.PACK_AB R116, R113, R116 ;  /* 0x000000747174723e */ /* 0x000fe400000000ff */
[----:B------:R-:W-:Y:S02]  /*141b0*/  F2FP.F16.F32.PACK_AB R117, R99, R98 ;  /* 0x000000626375723e */ /* 0x000fe400000000ff */
[----:B------:R-:W-:Y:S01]  /*141c0*/  F2FP.F16.F32.PACK_AB R119, R103, R102 ;  /* 0x000000666777723e */ /* 0x000fe200000000ff */
[----:B0-----:R-:W-:Y:S01]  /*141d0*/  FADD.FTZ R19, R95, R76 ;  /* 0x0000004c5f137221 */ /* 0x001fe20000010000 */
[----:B------:R-:W-:Y:S01]  /*141e0*/  F2FP.F16.F32.PACK_AB R108, R105, R108 ;  /* 0x0000006c696c723e */ /* 0x000fe200000000ff */
[----:B---3--:R-:W-:Y:S01]  /*141f0*/  FADD.FTZ R21, R92, R21 ;  /* 0x000000155c157221 */ /* 0x008fe20000010000 */
[----:B------:R-:W-:-:S02]  /*14200*/  F2FP.F16.F32.PACK_AB R110, R101, R104 ;  /* 0x00000068656e723e */ /* 0x000fc400000000ff */
[----:B------:R-:W-:Y:S02]  /*14210*/  F2FP.F16.F32.PACK_AB R111, R95, R94 ;  /* 0x0000005e5f6f723e */ /* 0x000fe400000000ff */
[----:B------:R-:W-:Y:S02]  /*14220*/  F2FP.F16.F32.PACK_AB R100, R97, R100 ;  /* 0x000000646164723e */ /* 0x000fe400000000ff */
[----:B--2---:R-:W-:Y:S02]  /*14230*/  F2FP.F16.F32.PACK_AB R101, R83, R82 ;  /* 0x000000525365723e */ /* 0x004fe400000000ff */
[----:B------:R-:W-:Y:S02]  /*14240*/  F2FP.F16.F32.PACK_AB R102, R93, R96 ;  /* 0x000000605d66723e */ /* 0x000fe400000000ff */
[----:B----4-:R-:W-:Y:S02]  /*14250*/  F2FP.F16.F32.PACK_AB R103, R87, R86 ;  /* 0x000000565767723e */ /* 0x010fe400000000ff */
[----:B------:R-:W-:-:S02]  /*14260*/  F2FP.F16.F32.PACK_AB R92, R128, R92 ;  /* 0x0000005c805c723e */ /* 0x000fc400000000ff */
[----:B------:R-:W-:Y:S02]  /*14270*/  F2FP.F16.F32.PACK_AB R93, R80, R17 ;  /* 0x00000011505d723e */ /* 0x000fe400000000ff */
[----:B------:R-:W-:Y:S02]  /*14280*/  F2FP.F16.F32.PACK_AB R94, R85, R129 ;  /* 0x00000081555e723e */ /* 0x000fe400000000ff */
[----:B------:R-:W-:Y:S01]  /*14290*/  F2FP.F16.F32.PACK_AB R95, R84, R81 ;  /* 0x00000051545f723e */ /* 0x000fe200000000ff */
[----:B------:R1:W-:Y:S01]  /*142a0*/  STSM.16.M88.4 [R23+0x2bb00], R116 ;  /* 0x02bb007417007844 */ /* 0x0003e20000000200 */
[----:B------:R-:W-:-:S03]  /*142b0*/  FADD.FTZ R72, R82, R19 ;  /* 0x0000001352487221 */ /* 0x000fc60000010000 */
[----:B------:R1:W-:Y:S04]  /*142c0*/  STSM.16.M88.4 [R23+0x2d300], R108 ;  /* 0x02d3006c17007844 */ /* 0x0003e80000000200 */
[----:B------:R1:W-:Y:S04]  /*142d0*/  STSM.16.M88.4 [R23+0x2eb00], R100 ;  /* 0x02eb006417007844 */ /* 0x0003e80000000200 */
[----:B------:R1:W-:Y:S01]  /*142e0*/  STSM.16.M88.4 [R23+0x30300], R92 ;  /* 0x0303005c17007844 */ /* 0x0003e20000000200 */
[----:B------:R-:W-:Y:S01]  /*142f0*/  FADD.FTZ R19, R83, R72 ;  /* 0x0000004853137221 */ /* 0x000fe20000010000 */
[----:B------:R-:W-:Y:S01]  /*14300*/  @!PT LDS RZ, [RZ] ;  /* 0x00000000fffff984 */ /* 0x000fe20000000800 */
[----:B------:R-:W-:Y:S01]  /*14310*/  @!PT LDS RZ, [RZ] ;  /* 0x00000000fffff984 */ /* 0x000fe20000000800 */
[----:B------:R-:W-:Y:S01]  /*14320*/  @!PT LDS RZ, [RZ] ;  /* 0x00000000fffff984 */ /* 0x000fe20000000800 */
[----:B------:R-:W-:Y:S01]  /*14330*/  @!PT LDS RZ, [RZ] ;  /* 0x00000000fffff984 */ /* 0x000fe20000000800 */
[----:B------:R0:W-:Y:S06]  /*14340*/  MEMBAR.ALL.CTA ;  /* 0x0000000000007992 */ /* 0x0001ec0000008000 */
[----:B0-----:R-:W0:Y:S01]  /*14350*/  FENCE.VIEW.ASYNC.S ;  /* 0x00000000000073c6 */ /* 0x001e220000000000 */
[----:B------:R-:W-:Y:S01]  /*14360*/  FADD.FTZ R72, R86, R19 ;  /* 0x0000001356487221 */ /* 0x000fe20000010000 */
[----:B------:R-:W-:-:S03]  /*14370*/  ISETP.GT.AND P2, PT, R15, R137, PT ;  /* 0x000000890f00720c */ /* 0x000fc60003f44270 */
[----:B------:R-:W-:-:S04]  /*14380*/  FADD.FTZ R72, R87, R72 ;  /* 0x0000004857487221 */ /* 0x000fc80000010000 */
[----:B------:R-:W-:Y:S01]  /*14390*/  FADD.FTZ R19, R17, R72 ;  /* 0x0000004811137221 */ /* 0x000fe20000010000 */
[----:B------:R-:W-:-:S03]  /*143a0*/  FADD.FTZ R74, R128, R21 ;  /* 0x00000015804a7221 */ /* 0x000fc60000010000 */
[----:B------:R-:W-:Y:S01]  /*143b0*/  FADD.FTZ R72, R80, R19 ;  /* 0x0000001350487221 */ /* 0x000fe20000010000 */
[----:B------:R-:W-:-:S03]  /*143c0*/  FADD.FTZ R74, R129, R74 ;  /* 0x0000004a814a7221 */ /* 0x000fc60000010000 */
        /* <DEDUP_REMOVED lines=27> */
[----:B------:R-:W-:-:S02]  /*14580*/  VIADD R15, R15, 0xffffffff ;  /* 0xffffffff0f0f7836 */ /* 0x000fc40000000000 */
[----:B------:R-:W-:Y:S02]  /*14590*/  IMAD.MOV.U32 R19, RZ, RZ, R145 ;  /* 0x000000ffff137224 */ /* 0x000fe400078e0091 */
[----:B------:R-:W-:Y:S02]  /*145a0*/  IMAD.MOV.U32 R16, RZ, RZ, R20 ;  /* 0x000000ffff107224 */ /* 0x000fe400078e0014 */
[----:B------:R-:W-:Y:S01]  /*145b0*/  IMAD.MOV.U32 R17, RZ, RZ, R14 ;  /* 0x000000ffff117224 */ /* 0x000fe200078e000e */
[----:B0-----:R-:W-:Y:S01]  /*145c0*/  NOP ;  /* 0x0000000000007918 */ /* 0x001fe20000000000 */
[----:B-1----:R-:W-:Y:S05]  /*145d0*/  @P2 BRA `(.L_x_12352) ;  /* 0xffffffac00f42947 */ /* 0x002fea000383ffff */
.L_x_12342:
[----:B------:R-:W-:-:S13]  /*145e0*/  ISETP.GE.AND P2, PT, R15, RZ, PT ;  /* 0x000000ff0f00720c */ /* 0x000fda0003f46270 */
[----:B------:R-:W-:Y:S05]  /*145f0*/  @!P2 BRA `(.L_x_12353) ;  /* 0x000000440058a947 */ /* 0x000fea0003800000 */
[----:B-----5:R0:W5:Y:S01]  /*14600*/  LDL.LU R18, [R1+0x4] ;  /* 0x0000040001127983 */ /* 0x0201620000300800 */
[----:B------:R-:W-:Y:S02]  /*14610*/  IMAD.MOV.U32 R17, RZ, RZ, R20 ;  /* 0x000000ffff117224 */ /* 0x000fe400078e0014 */
[----:B------:R-:W-:Y:S02]  /*14620*/  IMAD.MOV.U32 R16, RZ, RZ, R14 ;  /* 0x000000ffff107224 */ /* 0x000fe400078e000e */
[----:B------:R-:W-:-:S07]  /*14630*/  IMAD.MOV.U32 R19, RZ, RZ, R145 ;  /* 0x000000ffff137224 */ /* 0x000fce00078e0091 */
.L_x_12364:
[----:B------:R-:W2:Y:S01]  /*14640*/  LDL R0, [R1+0x28] ;  /* 0x0000280001007983 */ /* 0x000ea20000100800 */
[----:B------:R-:W-:Y:S01]  /*14650*/  VIADD R145, R19, 0x1 ;  /* 0x0000000113917836 */ /* 0x000fe20000000000 */
[----:B------:R-:W-:Y:S05]  /*14660*/  YIELD ;  /* 0x0000000000007946 */ /* 0x000fea0003800000 */
[----:B------:R-:W-:-:S04]  /*14670*/  ISETP.NE.AND P3, PT, R145, 0x2, PT ;  /* 0x000000029100780c */ /* 0x000fc80003f65270 */
[----:B------:R-:W-:Y:S02]  /*14680*/  SEL R21, RZ, 0x1, P3 ;  /* 0x00000001ff157807 */ /* 0x000fe40001800000 */
[----:B------:R-:W-:Y:S02]  /*14690*/  SEL R145, R145, RZ, P3 ;  /* 0x000000ff91917207 */ /* 0x000fe40001800000 */
[----:B-----5:R-:W-:-:S05]  /*146a0*/  LOP3.LUT R14, R18, R21, RZ, 0x3c, !PT ;  /* 0x00000015120e7212 */ /* 0x020fca00078e3cff */
[----:B-1----:R1:W-:Y:S01]  /*146b0*/  STL [R1+0x4], R14 ;  /* 0x0000040e01007387 */ /* 0x0023e20000100800 */
[----:B--2---:R-:W-:-:S13]  /*146c0*/  ISETP.NE.AND P2, PT, R0, RZ, PT ;  /* 0x000000ff0000720c */ /* 0x004fda0003f45270 */
[----:B-1----:R-:W-:Y:S05]  /*146d0*/  @P2 BRA `(.L_x_12354) ;  /* 0x0000000000302947 */ /* 0x002fea0003800000 */
[----:B------:R-:W-:Y:S05]  /*146e0*/  @!P0 BRA `(.L_x_12355) ;  /* 0x0000000000048947 */ /* 0x000fea0003800000 */
[----:B------:R-:W-:Y:S01]  /*146f0*/  BPT.TRAP 0x1 ;  /* 0x000000040000795c */ /* 0x000fe20000300000 */
.L_x_12355:
[----:B------:R-:W-:Y:S01]  /*14700*/  IMAD R0, R145, 0x8, R22 ;  /* 0x0000000891007824 */ /* 0x000fe200078e0216 */
[----:B------:R-:W-:-:S04]  /*14710*/  SHF.L.U32 R21, R14, 0x1f, RZ ;  /* 0x0000001f0e157819 */ /* 0x000fc800000006ff */
[----:B------:R1:W2:Y:S01]  /*14720*/  SYNCS.PHASECHK.TRANS64.TRYWAIT P3, [R0+URZ+0x31c30], R21 ;  /* 0x031c3015000075a7 */ /* 0x0002a2000806017f */
[----:B------:R-:W-:Y:S05]  /*14730*/  @!P0 BRA `(.L_x_12356) ;  /* 0x0000000000048947 */ /* 0x000fea0003800000 */
[----:B------:R-:W-:Y:S01]  /*14740*/  BPT.TRAP 0x1 ;  /* 0x000000040000795c */ /* 0x000fe20000300000 */
.L_x_12356:
[----:B------:R-:W-:Y:S04]  /*14750*/  BSSY B0, `(.L_x_12354) ;  /* 0x0000004000007945 */ /* 0x000fe80003800000 */
[----:B--2---:R-:W-:Y:S05]  /*14760*/  @P3 BRA `(.L_x_12357) ;  /* 0x0000000000083947 */ /* 0x004fea0003800000 */
[----:B------:R-:W2:Y:S02]  /*14770*/  SYNCS.PHASECHK.TRANS64.TRYWAIT P3, [R0+URZ+0x31c30], R21 ;  /* 0x031c3015000075a7 */ /* 0x000ea4000806017f */
[----:B--2---:R-:W-:Y:S05]  /*14780*/  @!P3 BRA `(.L_x_12358) ;  /* 0x000000f00060b947 */ /* 0x004fea0003800000 */
.L_x_12357:
[----:B------:R-:W-:Y:S05]  /*14790*/  BSYNC B0 ;  /* 0x0000000000007941 */ /* 0x000fea0003800000 */
.L_x_12354:
        /* <DEDUP_REMOVED lines=549> */
.L_x_12360:
[----:B------:R-:W-:Y:S01]  /*169f0*/  SHF.L.U32 R0, R18, 0x1f, RZ ;  /* 0x0000001f12007819 */ /* 0x000fe200000006ff */
[----:B------:R-:W-:-:S04]  /*16a00*/  IMAD R14, R19, 0x8, R22 ;  /* 0x00000008130e7824 */ /* 0x000fc800078e0216 */
[----:B------:R1:W2:Y:S01]  /*16a10*/  SYNCS.PHASECHK.TRANS64.TRYWAIT P2, [R14+URZ+0x31c50], R0 ;  /* 0x031c50000e0075a7 */ /* 0x0002a2000804017f */
[----:B------:R-:W-:Y:S05]  /*16a20*/  @!P0 BRA `(.L_x_12361) ;  /* 0x0000000000048947 */ /* 0x000fea0003800000 */
[----:B------:R-:W-:Y:S01]  /*16a30*/  BPT.TRAP 0x1 ;  /* 0x000000040000795c */ /* 0x000fe20000300000 */
.L_x_12361:
[----:B------:R-:W-:Y:S04]  /*16a40*/  BSSY B0, `(.L_x_12359) ;  /* 0x0000004000007945 */ /* 0x000fe80003800000 */
[----:B--2---:R-:W-:Y:S05]  /*16a50*/  @P2 BRA `(.L_x_12362) ;  /* 0x0000000000082947 */ /* 0x004fea0003800000 */
[----:B------:R-:W2:Y:S02]  /*16a60*/  SYNCS.PHASECHK.TRANS64.TRYWAIT P2, [R14+URZ+0x31c50], R0 ;  /* 0x031c50000e0075a7 */ /* 0x000ea4000804017f */
[----:B--2---:R-:W-:Y:S05]  /*16a70*/  @!P2 BRA `(.L_x_12363) ;  /* 0x000000cc00b8a947 */ /* 0x004fea0003800000 */
.L_x_12362:
[----:B------:R-:W-:Y:S05]  /*16a80*/  BSYNC B0 ;  /* 0x0000000000007941 */ /* 0x000fea0003800000 */
.L_x_12359:
[----:B-12---:R-:W-:Y:S01]  /*16a90*/  FMNMX.FTZ R0, R136, R16, !PT ;  /* 0x0000001088007209 */ /* 0x006fe20007810000 */
[----:B------:R-:W2:Y:S01]  /*16aa0*/  LDL R151, [R1+0x38] ;  /* 0x0000380001977983 */ /* 0x000ea20000100800 */
[----:B------:R-:W-:Y:S01]  /*16ab0*/  FMNMX.FTZ R20, R138, R17, !PT ;  /* 0x000000118a147209 */ /* 0x000fe20007810000 */
[----:B------:R-:W-:Y:S05]  /*16ac0*/  WARPSYNC.ALL ;  /* 0x0000000000007948 */ /* 0x000fea0003800000 */
[----:B------:R-:W-:Y:S01]  /*16ad0*/  FMNMX.FTZ R0, R137, R0, !PT ;  /* 0x0000000089007209 */ /* 0x000fe20007810000 */
[----:B------:R-:W-:Y:S01]  /*16ae0*/  ULDC UR4, c[0x0][0x988] ;  /* 0x0002620000047ab9 */ /* 0x000fe20000000800 */
[----:B------:R-:W-:Y:S01]  /*16af0*/  FMNMX.FTZ R20, R139, R20, !PT ;  /* 0x000000148b147209 */ /* 0x000fe20007810000 */
[----:B------:R-:W-:Y:S01]  /*16b00*/  WARPGROUP.ARRIVE ;  /* 0x00000000000079c5 */ /* 0x000fe20000000000 */
        /* <DEDUP_REMOVED lines=67> */
[----:B------:R-:W-:-:S03]  /*16f40*/  FMNMX.FTZ R20, R79, R20, !PT ;  /* 0x000000144f147209 */ /* 0x000fc60007810000 */
[----:B------:R-:W1:Y:S02]  /*16f50*/  SHFL.BFLY PT, R14, R0, 0x2, 0x1f ;  /* 0x0c401f00000e7f89 */ /* 0x000e6400000e0000 */
[----:B-1----:R-:W-:-:S05]  /*16f60*/  FMNMX.FTZ R14, R0, R14, !PT ;  /* 0x0000000e000e7209 */ /* 0x002fca0007810000 */
[----:B------:R-:W1:Y:S02]  /*16f70*/  SHFL.BFLY PT, R0, R14, 0x1, 0x1f ;  /* 0x0c201f000e007f89 */ /* 0x000e6400000e0000 */
[----:B-1----:R-:W-:Y:S01]  /*16f80*/  FMNMX.FTZ R14, R14, R0, !PT ;  /* 0x000000000e0e7209 */ /* 0x002fe20007810000 */
[----:B------:R-:W-:-:S04]  /*16f90*/  IMAD.U32 R0, RZ, RZ, UR4 ;  /* 0x00000004ff007e24 */ /* 0x000fc8000f8e00ff */
[C---:B------:R-:W-:Y:S01]  /*16fa0*/  FMUL.FTZ R147, R14.reuse, R0 ;  /* 0x000000000e937220 */ /* 0x040fe20000410000 */
        /* <DEDUP_REMOVED lines=10> */
[----:B------:R-:W1:Y:S01]  /*17050*/  SHFL.BFLY PT, R72, R20, 0x2, 0x1f ;  /* 0x0c401f0014487f89 */ /* 0x000e6200000e0000 */
        /* <DEDUP_REMOVED lines=22> */
[----:B------:R-:W-:Y:S01]  /*171c0*/  FMUL.FTZ R16, R16, R0 ;  /* 0x0000000010107220 */ /* 0x000fe20000410000 */
[----:B-1----:R-:W-:Y:S01]  /*171d0*/  FMNMX.FTZ R20, R20, R72, !PT ;  /* 0x0000004814147209 */ /* 0x002fe20007810000 */
[-CC-:B------:R-:W-:Y:S01]  /*171e0*/  FFMA.FTZ R136, R136, R0.reuse, -R147.reuse ;  /* 0x0000000088887223 */ /* 0x180fe20000010893 */
[-CC-:B------:R-:W-:Y:S01]  /*171f0*/  FFMA.FTZ R137, R137, R0.reuse, -R147.reuse ;  /* 0x0000000089897223 */ /* 0x180fe20000010893 */
[----:B------:R-:W-:Y:S01]  /*17200*/  MUFU.EX2 R21, R16 ;  /* 0x0000001000157308 */ /* 0x000fe20000000800 */
[-CC-:B------:R-:W-:Y:S01]  /*17210*/  FFMA.FTZ R140, R140, R0.reuse, -R147.reuse ;  /* 0x000000008c8c7223 */ /* 0x180fe20000010893 */
[----:B------:R-:W1:Y:S01]  /*17220*/  SHFL.BFLY PT, R72, R20, 0x1, 0x1f ;  /* 0x0c201f0014487f89 */ /* 0x000e6200000e0000 */
[-CC-:B------:R-:W-:Y:S01]  /*17230*/  FFMA.FTZ R141, R141, R0.reuse, -R147.reuse ;  /* 0x000000008d8d7223 */ /* 0x180fe20000010893 */
[----:B------:R-:W-:-:S04]  /*17240*/  FFMA.FTZ R77, R77, R0, -R147 ;  /* 0x000000004d4d7223 */ /* 0x000fc80000010893 */
[----:B------:R-:W3:Y:S08]  /*17250*/  MUFU.EX2 R16, R136 ;  /* 0x0000008800107308 */ /* 0x000ef00000000800 */
[----:B------:R-:W4:Y:S08]  /*17260*/  MUFU.EX2 R137, R137 ;  /* 0x0000008900897308 */ /* 0x000f300000000800 */
[----:B------:R-:W0:Y:S01]  /*17270*/  MUFU.EX2 R140, R140 ;  /* 0x0000008c008c7308 */ /* 0x000e220000000800 */
[----:B---3--:R-:W-:Y:S01]  /*17280*/  FFMA.FTZ R18, R21, R155, R16 ;  /* 0x0000009b15127223 */ /* 0x008fe20000010010 */
[----:B-1----:R-:W-:Y:S01]  /*17290*/  FMNMX.FTZ R20, R20, R72, !PT ;  /* 0x0000004814147209 */ /* 0x002fe20007810000 */
[----:B------:R-:W-:-:S04]  /*172a0*/  VIADD R72, R22, 0x200 ;  /* 0x0000020016487836 */ /* 0x000fc80000000000 */
[CC--:B------:R-:W-:Y:S01]  /*172b0*/  FMUL.FTZ R73, R20.reuse, R0.reuse ;  /* 0x0000000014497220 */ /* 0x0c0fe20000410000 */
[----:B------:R-:W-:Y:S01]  /*172c0*/  SHF.R.U32.HI R72, RZ, 0x4, R72 ;  /* 0x00000004ff487819 */ /* 0x000fe20000011648 */
[----:B------:R-:W1:Y:S01]  /*172d0*/  MUFU.EX2 R141, R141 ;  /* 0x0000008d008d7308 */ /* 0x000e620000000800 */
[----:B------:R-:W-:Y:S01]  /*172e0*/  FADD.FTZ R17, -R20, R17 ;  /* 0x0000001114117221 */ /* 0x000fe20000010100 */
[-CC-:B------:R-:W-:Y:S01]  /*172f0*/  FFMA.FTZ R76, R74, R0.reuse, -R73.reuse ;  /* 0x000000004a4c7223 */ /* 0x180fe20000010849 */
[----:B------:R-:W-:Y:S01]  /*17300*/  LOP3.LUT R72, R72, 0x3fff, RZ, 0xc0, !PT ;  /* 0x00003fff48487812 */ /* 0x000fe200078ec0ff */
[-CC-:B------:R-:W-:Y:S01]  /*17310*/  FFMA.FTZ R138, R138, R0.reuse, -R73.reuse ;  /* 0x000000008a8a7223 */ /* 0x180fe20000010849 */
[-CC-:B------:R-:W-:Y:S01]  /*17320*/  FFMA.FTZ R139, R139, R0.reuse, -R73.reuse ;  /* 0x000000008b8b7223 */ /* 0x180fe20000010849 */
[-CC-:B------:R-:W-:Y:S01]  /*17330*/  FFMA.FTZ R142, R142, R0.reuse, -R73.reuse ;  /* 0x000000008e8e7223 */ /* 0x180fe20000010849 */
[----:B------:R-:W-:Y:S01]  /*17340*/  LOP3.LUT R72, R72, 0x2400000, RZ, 0xfc, !PT ;  /* 0x0240000048487812 */ /* 0x000fe200078efcff */
[-CC-:B------:R-:W-:Y:S01]  /*17350*/  FFMA.FTZ R143, R143, R0.reuse, -R73.reuse ;  /* 0x000000008f8f7223 */ /* 0x180fe20000010849 */
[-CC-:B------:R-:W-:Y:S01]  /*17360*/  FFMA.FTZ R130, R130, R0.reuse, -R73.reuse ;  /* 0x0000000082827223 */ /* 0x180fe20000010849 */
[-CC-:B------:R-:W-:Y:S01]  /*17370*/  FFMA.FTZ R131, R131, R0.reuse, -R73.reuse ;  /* 0x0000000083837223 */ /* 0x180fe20000010849 */
[----:B------:R-:W-:Y:S01]  /*17380*/  FFMA.FTZ R134, R134, R0, -R73 ;  /* 0x0000000086867223 */ /* 0x000fe20000010849 */
[----:B------:R-:W-:-:S02]  /*17390*/  IMAD R72, R19, 0x6c0, R72 ;  /* 0x000006c013487824 */ /* 0x000fc400078e0248 */
[-CC-:B------:R-:W-:Y:S01]  /*173a0*/  FFMA.FTZ R135, R135, R0.reuse, -R73.reuse ;  /* 0x0000000087877223 */ /* 0x180fe20000010849 */
[-CC-:B------:R-:W-:Y:S01]  /*173b0*/  FFMA.FTZ R122, R122, R0.reuse, -R73.reuse ;  /* 0x000000007a7a7223 */ /* 0x180fe20000010849 */
[-CC-:B------:R-:W-:Y:S01]  /*173c0*/  FFMA.FTZ R123, R123, R0.reuse, -R73.reuse ;  /* 0x000000007b7b7223 */ /* 0x180fe20000010849 */
[----:B------:R-:W-:Y:S02]  /*173d0*/  VIADD R74, R72, 0x40 ;  /* 0x00000040484a7836 */ /* 0x000fe40000000000 */
        /* <DEDUP_REMOVED lines=10> */
[----:B------:R-:W-:Y:S01]  /*17480*/  R2UR UR14, R74 ;  /* 0x000000004a0e72ca */ /* 0x000fe200000e0000 */
        /* <DEDUP_REMOVED lines=23> */
[-C--:B------:R-:W-:Y:S01]  /*17600*/  FFMA.FTZ R79, R79, R0.reuse, -R73 ;  /* 0x000000004f4f7223 */ /* 0x080fe20000010849 */
[----:B------:R-:W-:Y:S01]  /*17610*/  R2UR UR30, R74 ;  /* 0x000000004a1e72ca */ /* 0x000fe200000e0000 */
[----:B------:R-:W-:Y:S01]  /*17620*/  IMAD.MOV.U32 R73, RZ, RZ, -0x7fffffe0 ;  /* 0x80000020ff497424 */ /* 0x000fe200078e00ff */
[C---:B------:R-:W-:Y:S01]  /*17630*/  R2UR UR6, R72.reuse ;  /* 0x00000000480672ca */ /* 0x040fe200000e0000 */
[C---:B------:R-:W-:Y:S02]  /*17640*/  VIADD R74, R72.reuse, 0x1c0 ;  /* 0x000001c0484a7836 */ /* 0x040fe40000000000 */
[----:B------:R-:W-:Y:S01]  /*17650*/  FMUL.FTZ R17, R17, R0 ;  /* 0x0000000011117220 */ /* 0x000fe20000410000 */
[----:B------:R-:W-:Y:S01]  /*17660*/  VIADD R72, R72, 0x200 ;  /* 0x0000020048487836 */ /* 0x000fe20000000000 */
[C---:B------:R-:W-:Y:S01]  /*17670*/  R2UR UR7, R73.reuse ;  /* 0x00000000490772ca */ /* 0x040fe200000e0000 */
[----:B------:R-:W-:Y:S01]  /*17680*/  IMAD.MOV.U32 R75, RZ, RZ, -0x7fffffe0 ;  /* 0x80000020ff4b7424 */ /* 0x000fe200078e00ff */
[----:B------:R-:W-:Y:S01]  /*17690*/  R2UR UR39, R73 ;  /* 0x00000000492772ca */ /* 0x000fe200000e0000 */
[----:B------:R-:W-:Y:S01]  /*176a0*/  IMAD.MOV.U32 R73, RZ, RZ, -0x3ffffff0 ;  /* 0xc0000010ff497424 */ /* 0x000fe200078e00ff */
[----:B------:R-:W-:Y:S01]  /*176b0*/  R2UR UR38, R72 ;  /* 0x00000000482672ca */ /* 0x000fe200000e0000 */
[----:B----4-:R-:W-:Y:S01]  /*176c0*/  FADD.FTZ R18, R137, R18 ;  /* 0x0000001289127221 */ /* 0x010fe20000010000 */
[----:B--2---:R-:W-:Y:S01]  /*176d0*/  LOP3.LUT R72, R151, 0x10000, RZ, 0xfc, !PT ;  /* 0x0001000097487812 */ /* 0x004fe200078efcff */
[----:B------:R-:W-:Y:S01]  /*176e0*/  MUFU.EX2 R136, R17 ;  /* 0x0000001100887308 */ /* 0x000fe20000000800 */
[----:B------:R-:W-:Y:S01]  /*176f0*/  R2UR UR5, R73 ;  /* 0x00000000490572ca */ /* 0x000fe200000e0000 */
[----:B------:R-:W-:Y:S01]  /*17700*/  IMAD.MOV.U32 R73, RZ, RZ, -0x3ffffff0 ;  /* 0xc0000010ff497424 */ /* 0x000fe200078e00ff */
[----:B------:R-:W-:Y:S01]  /*17710*/  R2UR UR4, R72 ;  /* 0x00000000480472ca */ /* 0x000fe200000e0000 */
[----:B------:R-:W2:Y:S01]  /*17720*/  S2R R151, SR_TID.X ;  /* 0x0000000000977919 */ /* 0x000ea20000002100 */
[C---:B------:R-:W-:Y:S01]  /*17730*/  R2UR UR11, R75.reuse ;  /* 0x000000004b0b72ca */ /* 0x040fe200000e0000 */
[----:B0-----:R-:W-:Y:S01]  /*17740*/  FADD.FTZ R18, R140, R18 ;  /* 0x000000128c127221 */ /* 0x001fe20000010000 */
[C---:B------:R-:W-:Y:S01]  /*17750*/  R2UR UR15, R75.reuse ;  /* 0x000000004b0f72ca */ /* 0x040fe200000e0000 */
[----:B------:R-:W0:Y:S01]  /*17760*/  MUFU.EX2 R17, R138 ;  /* 0x0000008a00117308 */ /* 0x000e220000000800 */
[----:B------:R-:W-:-:S02]  /*17770*/  R2UR UR19, R75 ;  /* 0x000000004b1372ca */ /* 0x000fc400000e0000 */
[C---:B------:R-:W-:Y:S02]  /*17780*/  R2UR UR23, R75.reuse ;  /* 0x000000004b1772ca */ /* 0x040fe400000e0000 */
[C---:B------:R-:W-:Y:S02]  /*17790*/  R2UR UR27, R75.reuse ;  /* 0x000000004b1b72ca */ /* 0x040fe400000e0000 */
[C---:B------:R-:W-:Y:S01]  /*177a0*/  R2UR UR31, R75.reuse ;  /* 0x000000004b1f72ca */ /* 0x040fe200000e0000 */
[----:B------:R-:W-:Y:S01]  /*177b0*/  HGMMA.64x96x16.F32 R24, gdesc[UR4].tnspB, R24, gsb0 ;  /* 0x41600000041879f0 */ /* 0x000fe20008000818 */
[----:B------:R-:W-:Y:S01]  /*177c0*/  R2UR UR34, R74 ;  /* 0x000000004a2272ca */ /* 0x000fe200000e0000 */
[----:B------:R-:W-:Y:S01]  /*177d0*/  VIADD R74, R72, 0x180 ;  /* 0x00000180484a7836 */ /* 0x000fe20000000000 */
[----:B------:R-:W-:Y:S01]  /*177e0*/  R2UR UR35, R75 ;  /* 0x000000004b2372ca */ /* 0x000fe200000e0000 */
[----:B------:R-:W-:Y:S01]  /*177f0*/  IMAD.MOV.U32 R75, RZ, RZ, -0x3ffffff0 ;  /* 0xc0000010ff4b7424 */ /* 0x000fe200078e00ff */
[----:B------:R-:W-:Y:S01]  /*17800*/  R2UR UR37, R73 ;  /* 0x00000000492572ca */ /* 0x000fe200000e0000 */
[----:B------:R-:W3:Y:S01]  /*17810*/  MUFU.EX2 R139, R139 ;  /* 0x0000008b008b7308 */ /* 0x000ee20000000800 */
[----:B------:R-:W-:Y:S01]  /*17820*/  R2UR UR8, R74 ;  /* 0x000000004a0872ca */ /* 0x000fe200000e0000 */
[----:B------:R-:W-:Y:S01]  /*17830*/  VIADD R74, R72, 0x300 ;  /* 0x00000300484a7836 */ /* 0x000fe20000000000 */
[----:B------:R-:W-:Y:S01]  /*17840*/  R2UR UR9, R75 ;  /* 0x000000004b0972ca */ /* 0x000fe200000e0000 */
[----:B------:R-:W-:Y:S01]  /*17850*/  IMAD.MOV.U32 R75, RZ, RZ, -0x3ffffff0 ;  /* 0xc0000010ff4b7424 */ /* 0x000fe200078e00ff */
[----:B------:R-:W-:Y:S01]  /*17860*/  F2FP.F16.F32.PACK_AB R16, R137, R16 ;  /* 0x000000108910723e */ /* 0x000fe200000000ff */
[----:B-1----:R-:W-:Y:S01]  /*17870*/  FADD.FTZ R137, R141, R18 ;  /* 0x000000128d897221 */ /* 0x002fe20000010000 */
[----:B------:R-:W-:Y:S01]  /*17880*/  R2UR UR12, R74 ;  /* 0x000000004a0c72ca */ /* 0x000fe200000e0000 */
[----:B------:R-:W-:Y:S01]  /*17890*/  VIADD R74, R72, 0x480 ;  /* 0x00000480484a7836 */ /* 0x000fe20000000000 */
[----:B------:R-:W-:Y:S01]  /*178a0*/  R2UR UR13, R75 ;  /* 0x000000004b0d72ca */ /* 0x000fe200000e0000 */
[----:B------:R-:W-:Y:S01]  /*178b0*/  IMAD.MOV.U32 R75, RZ, RZ, -0x3ffffff0 ;  /* 0xc0000010ff4b7424 */ /* 0x000fe200078e00ff */
[----:B------:R-:W-:Y:S01]  /*178c0*/  MUFU.EX2 R142, R142 ;  /* 0x0000008e008e7308 */ /* 0x000fe20000000800 */
[----:B------:R-:W-:Y:S01]  /*178d0*/  F2FP.F16.F32.PACK_AB R18, R141, R140 ;  /* 0x0000008c8d12723e */ /* 0x000fe200000000ff */
[----:B------:R-:W-:Y:S01]  /*178e0*/  @!P1 IMAD R73, R19, 0x8, R22 ;  /* 0x0000000813499824 */ /* 0x000fe200078e0216 */
[----:B------:R-:W-:Y:S01]  /*178f0*/  R2UR UR16, R74 ;  /* 0x000000004a1072ca */ /* 0x000fe200000e0000 */
[----:B------:R-:W-:Y:S01]  /*17900*/  VIADD R74, R72, 0x600 ;  /* 0x00000600484a7836 */ /* 0x000fe20000000000 */
[----:B------:R-:W-:Y:S01]  /*17910*/  R2UR UR17, R75 ;  /* 0x000000004b1172ca */ /* 0x000fe200000e0000 */
[----:B------:R-:W-:Y:S01]  /*17920*/  IMAD.MOV.U32 R75, RZ, RZ, -0x3ffffff0 ;  /* 0xc0000010ff4b7424 */ /* 0x000fe200078e00ff */
[----:B--2---:R-:W-:Y:S01]  /*17930*/  SHF.R.U32.HI R140, RZ, 0x7, R151 ;  /* 0x00000007ff8c7819 */ /* 0x004fe20000011697 */
[----:B------:R-:W1:Y:S01]  /*17940*/  MUFU.EX2 R143, R143 ;  /* 0x0000008f008f7308 */ /* 0x000e620000000800 */
[----:B------:R-:W-:Y:S01]  /*17950*/  R2UR UR20, R74 ;  /* 0x000000004a1472ca */ /* 0x000fe200000e0000 */
[----:B------:R-:W-:Y:S01]  /*17960*/  VIADD R74, R72, 0x780 ;  /* 0x00000780484a7836 */ /* 0x000fe20000000000 */
[----:B------:R-:W-:Y:S01]  /*17970*/  R2UR UR21, R75 ;  /* 0x000000004b1572ca */ /* 0x000fe200000e0000 */
[----:B------:R-:W-:Y:S01]  /*17980*/  IMAD.MOV.U32 R75, RZ, RZ, -0x3ffffff0 ;  /* 0xc0000010ff4b7424 */ /* 0x000fe200078e00ff */
[----:B------:R-:W-:Y:S01]  /*17990*/  ISETP.GE.U32.AND P2, PT, R151, 0x180, PT ;  /* 0x000001809700780c */ /* 0x000fe20003f46070 */
[----:B------:R-:W-:Y:S01]  /*179a0*/  @!P1 VIADD R73, R73, 0x31c60 ;  /* 0x00031c6049499836 */ /* 0x000fe20000000000 */
[----:B------:R-:W-:Y:S01]  /*179b0*/  R2UR UR24, R74 ;  /* 0x000000004a1872ca */ /* 0x000fe200000e0000 */
[----:B------:R-:W-:Y:S01]  /*179c0*/  VIADD R74, R72, 0x900 ;  /* 0x00000900484a7836 */ /* 0x000fe20000000000 */
[----:B------:R-:W-:Y:S01]  /*179d0*/  R2UR UR25, R75 ;  /* 0x000000004b1972ca */ /* 0x000fe200000e0000 */
[----:B------:R-:W-:-:S02]  /*179e0*/  IMAD.MOV.U32 R75, RZ, RZ, -0x3ffffff0 ;  /* 0xc0000010ff4b7424 */ /* 0x000fc400078e00ff */
[----:B0-----:R-:W-:Y:S01]  /*179f0*/  FFMA.FTZ R157, R136, R157, R17 ;  /* 0x0000009d889d7223 */ /* 0x001fe20000010011 */
[----:B---3--:R-:W-:Y:S01]  /*17a00*/  F2FP.F16.F32.PACK_AB R17, R139, R17 ;  /* 0x000000118b11723e */ /* 0x008fe200000000ff */
[----:B------:R-:W0:Y:S01]  /*17a10*/  MUFU.EX2 R150, R150 ;  /* 0x0000009600967308 */ /* 0x000e220000000800 */
[----:B------:R-:W-:Y:S01]  /*17a20*/  R2UR UR28, R74 ;  /* 0x000000004a1c72ca */ /* 0x000fe200000e0000 */
[C---:B------:R-:W-:Y:S01]  /*17a30*/  VIADD R74, R72.reuse, 0xa80 ;  /* 0x00000a80484a7836 */ /* 0x040fe20000000000 */
[----:B------:R-:W-:Y:S01]  /*17a40*/  R2UR UR29, R75 ;  /* 0x000000004b1d72ca */ /* 0x000fe200000e0000 */
[----:B------:R-:W-:Y:S01]  /*17a50*/  IMAD.MOV.U32 R75, RZ, RZ, -0x3ffffff0 ;  /* 0xc0000010ff4b7424 */ /* 0x000fe200078e00ff */
[----:B------:R-:W-:Y:S01]  /*17a60*/  @!P1 PRMT R73, RZ, 0x654, R73 ;  /* 0x00000654ff499816 */ /* 0x000fe20000000049 */
[----:B------:R-:W-:Y:S01]  /*17a70*/  VIADD R72, R72, 0xc00 ;  /* 0x00000c0048487836 */ /* 0x000fe20000000000 */
[----:B------:R-:W-:Y:S01]  /*17a80*/  R2UR UR32, R74 ;  /* 0x000000004a2072ca */ /* 0x000fe200000e0000 */
[----:B------:R-:W-:Y:S01]  /*17a90*/  @!P1 IMAD R74, R145, 0x8, R22 ;  /* 0x00000008914a9824 */ /* 0x000fe200078e0216 */
[----:B------:R-:W-:Y:S01]  /*17aa0*/  R2UR UR33, R75 ;  /* 0x000000004b2172ca */ /* 0x000fe200000e0000 */
[----:B------:R-:W-:Y:S01]  /*17ab0*/  MUFU.EX2 R148, R148 ;  /* 0x0000009400947308 */ /* 0x000fe20000000800 */
[----:B------:R-:W-:Y:S01]  /*17ac0*/  R2UR UR36, R72 ;  /* 0x00000000482472ca */ /* 0x000fe200000e0000 */
[----:B------:R-:W-:Y:S01]  /*17ad0*/  VIADD R72, R140, 0x9 ;  /* 0x000000098c487836 */ /* 0x000fe20000000000 */
[----:B-1----:R-:W-:Y:S01]  /*17ae0*/  F2FP.F16.F32.PACK_AB R19, R143, R142 ;  /* 0x0000008e8f13723e */ /* 0x002fe200000000ff */
[----:B------:R-:W-:-:S03]  /*17af0*/  @!P1 VIADD R74, R74, 0x31c40 ;  /* 0x00031c404a4a9836 */ /* 0x000fc60000000000 */
[----:B------:R-:W-:Y:S01]  /*17b00*/  SEL R72, R72, 0x9, !P2 ;  /* 0x0000000948487807 */ /* 0x000fe20005000000 */
[----:B------:R-:W-:Y:S01]  /*17b10*/  MUFU.EX2 R133, R133 ;  /* 0x0000008500857308 */ /* 0x000fe20000000800 */
[----:B------:R-:W-:Y:S01]  /*17b20*/  @!P1 PRMT R74, RZ, 0x654, R74 ;  /* 0x00000654ff4a9816 */ /* 0x000fe2000000004a */
[----:B0-----:R-:W-:Y:S01]  /*17b30*/  FADD.FTZ R137, R150, R137 ;  /* 0x0000008996897221 */ /* 0x001fe20000010000 */
[C---:B------:R-:W-:Y:S01]  /*17b40*/  ISETP.GT.AND P2, PT, R15.reuse, RZ, PT ;  /* 0x000000ff0f00720c */ /* 0x040fe20003f44270 */
[----:B------:R-:W-:-:S04]  /*17b50*/  VIADD R15, R15, 0xffffffff ;  /* 0xffffffff0f0f7836 */ /* 0x000fc80000000000 */
        /* <DEDUP_REMOVED lines=8> */
[----:B------:R-:W-:Y:S07]  /*17be0*/  HGMMA.64x96x16.F32 R24, gdesc[UR8].tnspB, R24, gsb0 ;  /* 0x41600000081879f0 */ /* 0x000fee0008000818 */
        /* <DEDUP_REMOVED lines=69> */
[-C--:B------:R-:W-:Y:S01]  /*18040*/  FMUL.FTZ R24, R24, R21.reuse ;  /* 0x0000001518187220 */ /* 0x080fe20000410000 */
[----:B0-----:R-:W-:Y:S01]  /*18050*/  FADD.FTZ R72, R139, R157 ;  /* 0x0000009d8b487221 */ /* 0x001fe20000010000 */
[-C--:B------:R-:W-:Y:S01]  /*18060*/  FMUL.FTZ R25, R25, R21.reuse ;  /* 0x0000001519197220 */ /* 0x080fe20000410000 */
[-C--:B------:R-:W-:Y:S01]  /*18070*/  FMUL.FTZ R28, R28, R21.reuse ;  /* 0x000000151c1c7220 */ /* 0x080fe20000410000 */
[-C--:B------:R-:W-:Y:S01]  /*18080*/  FMUL.FTZ R29, R29, R21.reuse ;  /* 0x000000151d1d7220 */ /* 0x080fe20000410000 */
[----:B------:R-:W-:Y:S01]  /*18090*/  FADD.FTZ R72, R142, R72 ;  /* 0x000000488e487221 */ /* 0x000fe20000010000 */
[-C--:B------:R-:W-:Y:S01]  /*180a0*/  FMUL.FTZ R32, R32, R21.reuse ;  /* 0x0000001520207220 */ /* 0x080fe20000410000 */
[----:B------:R0:W-:Y:S01]  /*180b0*/  @!P1 SYNCS.ARRIVE.TRANS64.RED.A1T0 RZ, [R73+URZ], RZ ;  /* 0x000000ff49ff99a7 */ /* 0x0001e2000810043f */
[----:B------:R2:W-:Y:S01]  /*180c0*/  STSM.16.M88.4 [R23+0x24300], R16 ;  /* 0x0243001017007844 */ /* 0x0005e20000000200 */
[----:B-1----:R-:W-:Y:S01]  /*180d0*/  MUFU.EX2 R74, R128 ;  /* 0x00000080004a7308 */ /* 0x002fe20000000800 */
[----:B------:R-:W-:Y:S01]  /*180e0*/  FADD.FTZ R72, R143, R72 ;  /* 0x000000488f487221 */ /* 0x000fe20000010000 */
        /* <DEDUP_REMOVED lines=14> */
[----:B--2---:R-:W1:Y:S01]  /*181d0*/  MUFU.EX2 R16, R149 ;  /* 0x0000009500107308 */ /* 0x004e620000000800 */
[-C--:B------:R-:W-:Y:S01]  /*181e0*/  FMUL.FTZ R60, R60, R21.reuse ;  /* 0x000000153c3c7220 */ /* 0x080fe20000410000 */
[-C--:B------:R-:W-:Y:S01]  /*181f0*/  FMUL.FTZ R61, R61, R21.reuse ;  /* 0x000000153d3d7220 */ /* 0x080fe20000410000 */
[-C--:B------:R-:W-:Y:S01]  /*18200*/  FMUL.FTZ R64, R64, R21.reuse ;  /* 0x0000001540407220 */ /* 0x080fe20000410000 */
[-C--:B------:R-:W-:Y:S01]  /*18210*/  FMUL.FTZ R65, R65, R21.reuse ;  /* 0x0000001541417220 */ /* 0x080fe20000410000 */
[-C--:B------:R-:W-:Y:S01]  /*18220*/  FMUL.FTZ R68, R68, R21.reuse ;  /* 0x0000001544447220 */ /* 0x080fe20000410000 */
[----:B------:R-:W-:Y:S01]  /*18230*/  FMUL.FTZ R69, R69, R21 ;  /* 0x0000001545457220 */ /* 0x000fe20000410000 */
        /* <DEDUP_REMOVED lines=10> */
[C---:B-1----:R-:W-:Y:S01]  /*182e0*/  FADD.FTZ R137, R16.reuse, R137 ;  /* 0x0000008910897221 */ /* 0x042fe20000010000 */
[----:B------:R-:W-:Y:S01]  /*182f0*/  F2FP.F16.F32.PACK_AB R16, R16, R150 ;  /* 0x000000961010723e */ /* 0x000fe200000000ff */
[-C--:B------:R-:W-:Y:S01]  /*18300*/  FMUL.FTZ R42, R42, R136.reuse ;  /* 0x000000882a2a7220 */ /* 0x080fe20000410000 */
[-C--:B------:R-:W-:Y:S01]  /*18310*/  FMUL.FTZ R43, R43, R136.reuse ;  /* 0x000000882b2b7220 */ /* 0x080fe20000410000 */
[----:B------:R-:W-:Y:S01]  /*18320*/  FADD.FTZ R137, R148, R137 ;  /* 0x0000008994897221 */ /* 0x000fe20000010000 */
[-C--:B------:R-:W-:Y:S01]  /*18330*/  FMUL.FTZ R46, R46, R136.reuse ;  /* 0x000000882e2e7220 */ /* 0x080fe20000410000 */
[----:B------:R-:W-:Y:S01]  /*18340*/  FMUL.FTZ R47, R47, R136 ;  /* 0x000000882f2f7220 */ /* 0x000fe20000410000 */
[----:B------:R-:W1:Y:S01]  /*18350*/  MUFU.EX2 R19, R134 ;  /* 0x0000008600137308 */ /* 0x000e620000000800 */
[C---:B--2---:R-:W-:Y:S01]  /*18360*/  FADD.FTZ R137, R18.reuse, R137 ;  /* 0x0000008912897221 */ /* 0x044fe20000010000 */
[----:B------:R-:W-:Y:S01]  /*18370*/  F2FP.F16.F32.PACK_AB R18, R18, R148 ;  /* 0x000000941212723e */ /* 0x000fe200000000ff */
[-C--:B------:R-:W-:Y:S01]  /*18380*/  FMUL.FTZ R50, R50, R136.reuse ;  /* 0x0000008832327220 */ /* 0x080fe20000410000 */
[-C--:B------:R-:W-:Y:S01]  /*18390*/  FMUL.FTZ R51, R51, R136.reuse ;  /* 0x0000008833337220 */ /* 0x080fe20000410000 */
[----:B------:R-:W-:Y:S01]  /*183a0*/  FADD.FTZ R137, R133, R137 ;  /* 0x0000008985897221 */ /* 0x000fe20000010000 */
[-C--:B------:R-:W-:Y:S01]  /*183b0*/  FMUL.FTZ R54, R54, R136.reuse ;  /* 0x0000008836367220 */ /* 0x080fe20000410000 */
[-C--:B------:R-:W-:Y:S01]  /*183c0*/  FMUL.FTZ R55, R55, R136.reuse ;  /* 0x0000008837377220 */ /* 0x080fe20000410000 */
[----:B0-----:R-:W0:Y:S01]  /*183d0*/  MUFU.EX2 R73, R122 ;  /* 0x0000007a00497308 */ /* 0x001e220000000800 */
[----:B------:R-:W-:Y:S01]  /*183e0*/  FADD.FTZ R137, R132, R137 ;  /* 0x0000008984897221 */ /* 0x000fe20000010000 */
[----:B---3--:R-:W-:Y:S01]  /*183f0*/  FADD.FTZ R72, R17, R72 ;  /* 0x0000004811487221 */ /* 0x008fe20000010000 */
[----:B------:R-:W-:Y:S01]  /*18400*/  F2FP.F16.F32.PACK_AB R17, R131, R17 ;  /* 0x000000118311723e */ /* 0x000fe200000000ff */
[-C--:B------:R-:W-:Y:S01]  /*18410*/  FMUL.FTZ R58, R58, R136.reuse ;  /* 0x000000883a3a7220 */ /* 0x080fe20000410000 */
[----:B------:R-:W-:Y:S01]  /*18420*/  FADD.FTZ R90, R75, R137 ;  /* 0x000000894b5a7221 */ /* 0x000fe20000010000 */
[----:B------:R-:W-:Y:S01]  /*18430*/  FADD.FTZ R72, R131, R72 ;  /* 0x0000004883487221 */ /* 0x000fe20000010000 */
[-C--:B------:R-:W-:Y:S01]  /*18440*/  FMUL.FTZ R59, R59, R136.reuse ;  /* 0x000000883b3b7220 */ /* 0x080fe20000410000 */
[----:B------:R2:W-:Y:S01]  /*18450*/  MUFU.EX2 R121, R88 ;  /* 0x0000005800797308 */ /* 0x0005e20000000800 */
[----:B------:R-:W-:Y:S01]  /*18460*/  FADD.FTZ R90, R74, R90 ;  /* 0x0000005a4a5a7221 */ /* 0x000fe20000010000 */
[----:B-1----:R-:W-:Y:S01]  /*18470*/  FADD.FTZ R72, R19, R72 ;  /* 0x0000004813487221 */ /* 0x002fe20000010000 */
[----:B------:R-:W-:Y:S01]  /*18480*/  F2FP.F16.F32.PACK_AB R19, R135, R19 ;  /* 0x000000138713723e */ /* 0x000fe200000000ff */
[-C--:B------:R-:W-:Y:S01]  /*18490*/  FMUL.FTZ R62, R62, R136.reuse ;  /* 0x000000883e3e7220 */ /* 0x080fe20000410000 */
[----:B------:R-:W-:Y:S01]  /*184a0*/  FADD.FTZ R90, R129, R90 ;  /* 0x0000005a815a7221 */ /* 0x000fe20000010000 */
[----:B------:R-:W-:Y:S01]  /*184b0*/  F2FP.F16.F32.PACK_AB R74, R74, R75 ;  /* 0x0000004b4a4a723e */ /* 0x000fe200000000ff */
[-C--:B------:R-:W-:Y:S01]  /*184c0*/  FMUL.FTZ R63, R63, R136.reuse ;  /* 0x000000883f3f7220 */ /* 0x080fe20000410000 */
[----:B------:R1:W-:Y:S01]  /*184d0*/  STSM.16.M88.4 [R23+0x25b00], R16 ;  /* 0x025b001017007844 */ /* 0x0003e20000000200 */
[----:B------:R-:W-:Y:S01]  /*184e0*/  FADD.FTZ R90, R124, R90 ;  /* 0x0000005a7c5a7221 */ /* 0x000fe20000010000 */
[----:B--2---:R-:W-:Y:S01]  /*184f0*/  FADD.FTZ R88, R135, R72 ;  /* 0x0000004887587221 */ /* 0x004fe20000010000 */
[----:B------:R-:W-:Y:S01]  /*18500*/  F2FP.F16.F32.PACK_AB R72, R132, R133 ;  /* 0x000000858448723e */ /* 0x000fe200000000ff */
[----:B------:R2:W3:Y:S01]  /*18510*/  MUFU.EX2 R122, R91 ;  /* 0x0000005b007a7308 */ /* 0x0004e20000000800 */
[----:B------:R-:W-:Y:S01]  /*18520*/  FADD.FTZ R90, R128, R90 ;  /* 0x0000005a805a7221 */ /* 0x000fe20000010000 */
[----:B0-----:R-:W-:Y:S01]  /*18530*/  FADD.FTZ R88, R73, R88 ;  /* 0x0000005849587221 */ /* 0x001fe20000010000 */
[----:B------:R-:W-:Y:S01]  /*18540*/  F2FP.F16.F32.PACK_AB R73, R123, R73 ;  /* 0x000000497b49723e */ /* 0x000fe200000000ff */
[----:B------:R-:W-:Y:S01]  /*18550*/  FMUL.FTZ R66, R66, R136 ;  /* 0x0000008842427220 */ /* 0x000fe20000410000 */
[----:B------:R-:W-:Y:S01]  /*18560*/  FADD.FTZ R90, R120, R90 ;  /* 0x0000005a785a7221 */ /* 0x000fe20000010000 */
[----:B------:R-:W-:Y:S01]  /*18570*/  F2FP.F16.F32.PACK_AB R75, R127, R126 ;  /* 0x0000007e7f4b723e */ /* 0x000fe200000000ff */
[----:B------:R-:W-:Y:S01]  /*18580*/  FADD.FTZ R88, R123, R88 ;  /* 0x000000587b587221 */ /* 0x000fe20000010000 */
[----:B------:R-:W-:Y:S01]  /*18590*/  FMUL.FTZ R67, R67, R136 ;  /* 0x0000008843437220 */ /* 0x000fe20000410000 */
[----:B------:R-:W-:Y:S01]  /*185a0*/  FADD.FTZ R90, R117, R90 ;  /* 0x0000005a755a7221 */ /* 0x000fe20000010000 */
[----:B--2---:R-:W-:Y:S01]  /*185b0*/  F2FP.F16.F32.PACK_AB R91, R119, R118 ;  /* 0x00000076775b723e */ /* 0x004fe200000000ff */
[----:B------:R0:W-:Y:S01]  /*185c0*/  STSM.16.M88.4 [R23+0x27300], R72 ;  /* 0x0273004817007844 */ /* 0x0001e20000000200 */
[----:B------:R-:W-:Y:S01]  /*185d0*/  FADD.FTZ R88, R126, R88 ;  /* 0x000000587e587221 */ /* 0x000fe20000010000 */
[C---:B------:R-:W-:Y:S01]  /*185e0*/  FADD.FTZ R90, R116.reuse, R90 ;  /* 0x0000005a745a7221 */ /* 0x040fe20000010000 */
        /* <DEDUP_REMOVED lines=8> */
[----:B------:R-:W-:-:S02]  /*18670*/  F2FP.F16.F32.PACK_AB R89, R115, R89 ;  /* 0x000000597359723e */ /* 0x000fc400000000ff */
[----:B------:R-:W-:Y:S01]  /*18680*/  FADD.FTZ R88, R115, R88 ;  /* 0x0000005873587221 */ /* 0x000fe20000010000 */
[----:B------:R-:W-:-:S03]  /*18690*/  FADD.FTZ R90, R109, R90 ;  /* 0x0000005a6d5a7221 */ /* 0x000fc60000010000 */
[----:B------:R-:W-:Y:S01]  /*186a0*/  FADD.FTZ R88, R118, R88 ;  /* 0x0000005876587221 */ /* 0x000fe20000010000 */
[----:B-1----:R-:W-:Y:S01]  /*186b0*/  FADD.FTZ R17, R108, R90 ;  /* 0x0000005a6c117221 */ /* 0x002fe20000010000 */
        /* <DEDUP_REMOVED lines=15> */
[C---:B------:R-:W-:Y:S01]  /*187b0*/  F2FP.F16.F32.PACK_AB R109, R99.reuse, R98 ;  /* 0x00000062636d723e */ /* 0x040fe200000000ff */
[----:B------:R1:W-:Y:S01]  /*187c0*/  STSM.16.M88.4 [R23+0x28b00], R88 ;  /* 0x028b005817007844 */ /* 0x0003e20000000200 */
[----:B------:R-:W-:Y:S01]  /*187d0*/  FADD.FTZ R16, R98, R16 ;  /* 0x0000001062107221 */ /* 0x000fe20000010000 */
[----:B------:R-:W-:Y:S01]  /*187e0*/  FADD.FTZ R18, R96, R73 ;  /* 0x0000004960127221 */ /* 0x000fe20000010000 */
[----:B------:R-:W-:Y:S01]  /*187f0*/  F2FP.F16.F32.PACK_AB R110, R104, R105 ;  /* 0x00000069686e723e */ /* 0x000fe200000000ff */
[----:B------:R1:W-:Y:S01]  /*18800*/  STSM.16.M88.4 [R23+0x2a300], R116 ;  /* 0x02a3007417007844 */ /* 0x0003e20000000200 */
[----:B------:R-:W-:Y:S01]  /*18810*/  FADD.FTZ R16, R99, R16 ;  /* 0x0000001063107221 */ /* 0x000fe20000010000 */
[----:B------:R-:W-:Y:S01]  /*18820*/  FADD.FTZ R73, R93, R18 ;  /* 0x000000125d497221 */ /* 0x000fe20000010000 */
[----:B------:R-:W-:-:S02]  /*18830*/  F2FP.F16.F32.PACK_AB R111, R103, R102 ;  /* 0x00000066676f723e */ /* 0x000fc400000000ff */
[----:B------:R-:W-:Y:S01]  /*18840*/  FADD.FTZ R16, R102, R16 ;  /* 0x0000001066107221 */ /* 0x000fe20000010000 */
[----:B------:R-:W-:Y:S01]  /*18850*/  FADD.FTZ R18, R92, R73 ;  /* 0x000000495c127221 */ /* 0x000fe20000010000 */
[----:B------:R-:W-:Y:S01]  /*18860*/  F2FP.F16.F32.PACK_AB R100, R100, R101 ;  /* 0x000000656464723e */ /* 0x000fe200000000ff */
[----:B------:R1:W-:Y:S01]  /*18870*/  STSM.16.M88.4 [R23+0x2bb00], R108 ;  /* 0x02bb006c17007844 */ /* 0x0003e20000000200 */
[----:B------:R-:W-:Y:S01]  /*18880*/  FADD.FTZ R16, R103, R16 ;  /* 0x0000001067107221 */ /* 0x000fe20000010000 */
[----:B------:R-:W-:Y:S01]  /*18890*/  FADD.FTZ R18, R113, R18 ;  /* 0x0000001271127221 */ /* 0x000fe20000010000 */
[----:B---3--:R-:W-:Y:S02]  /*188a0*/  F2FP.F16.F32.PACK_AB R101, R122, R114 ;  /* 0x000000727a65723e */ /* 0x008fe400000000ff */
[----:B------:R-:W-:Y:S01]  /*188b0*/  FADD.FTZ R17, R114, R16 ;  /* 0x0000001072117221 */ /* 0x000fe20000010000 */
[----:B------:R-:W-:Y:S01]  /*188c0*/  FADD.FTZ R18, R121, R18 ;  /* 0x0000001279127221 */ /* 0x000fe20000010000 */
[----:B------:R-:W-:-:S02]  /*188d0*/  F2FP.F16.F32.PACK_AB R102, R96, R97 ;  /* 0x000000616066723e */ /* 0x000fc400000000ff */
[----:B------:R-:W-:Y:S01]  /*188e0*/  FADD.FTZ R19, R122, R17 ;  /* 0x000000117a137221 */ /* 0x000fe20000010000 */
[----:B------:R-:W-:Y:S01]  /*188f0*/  FADD.FTZ R73, R85, R18 ;  /* 0x0000001255497221 */ /* 0x000fe20000010000 */
[----:B------:R-:W0:Y:S01]  /*18900*/  MUFU.EX2 R17, R80 ;  /* 0x0000005000117308 */ /* 0x000e220000000800 */
[C---:B------:R-:W-:Y:S01]  /*18910*/  F2FP.F16.F32.PACK_AB R103, R95.reuse, R94 ;  /* 0x0000005e5f67723e */ /* 0x040fe200000000ff */
        /* <DEDUP_REMOVED lines=10> */
[----:B------:R1:W5:Y:S01]  /*189c0*/  LDL R18, [R1+0x4] ;  /* 0x0000040001127983 */ /* 0x0003620000100800 */
[----:B------:R-:W-:Y:S01]  /*189d0*/  FADD.FTZ R19, R83, R16 ;  /* 0x0000001053137221 */ /* 0x000fe20000010000 */
[----:B------:R-:W-:-:S02]  /*189e0*/  F2FP.F16.F32.PACK_AB R95, R87, R86 ;  /* 0x00000056575f723e */ /* 0x000fc400000000ff */
[----:B------:R-:W-:Y:S01]  /*189f0*/  F2FP.F16.F32.PACK_AB R84, R84, R85 ;  /* 0x000000555454723e */ /* 0x000fe200000000ff */
[----:B------:R-:W-:Y:S01]  /*18a00*/  FADD.FTZ R16, R86, R19 ;  /* 0x0000001356107221 */ /* 0x000fe20000010000 */
[----:B0-----:R-:W-:Y:S01]  /*18a10*/  F2FP.F16.F32.PACK_AB R85, R17, R76 ;  /* 0x0000004c1155723e */ /* 0x001fe200000000ff */
[----:B------:R1:W-:Y:S01]  /*18a20*/  STSM.16.M88.4 [R23+0x2eb00], R92 ;  /* 0x02eb005c17007844 */ /* 0x0003e20000000200 */
[----:B------:R-:W-:Y:S01]  /*18a30*/  F2FP.F16.F32.PACK_AB R86, R77, R81 ;  /* 0x000000514d56723e */ /* 0x000fe200000000ff */
[----:B------:R-:W-:Y:S01]  /*18a40*/  FADD.FTZ R19, R87, R16 ;  /* 0x0000001057137221 */ /* 0x000fe20000010000 */
[----:B------:R-:W-:-:S03]  /*18a50*/  F2FP.F16.F32.PACK_AB R87, R79, R78 ;  /* 0x0000004e4f57723e */ /* 0x000fc600000000ff */
[----:B------:R-:W-:Y:S02]  /*18a60*/  FADD.FTZ R16, R76, R19 ;  /* 0x000000134c107221 */ /* 0x000fe40000010000 */
[----:B------:R1:W-:Y:S02]  /*18a70*/  STSM.16.M88.4 [R23+0x30300], R84 ;  /* 0x0303005417007844 */ /* 0x0003e40000000200 */
        /* <DEDUP_REMOVED lines=8> */
[----:B------:R-:W-:-:S02]  /*18b00*/  IMAD.MOV.U32 R19, RZ, RZ, R145 ;  /* 0x000000ffff137224 */ /* 0x000fc400078e0091 */
[----:B------:R-:W-:Y:S02]  /*18b10*/  IMAD.MOV.U32 R17, RZ, RZ, R20 ;  /* 0x000000ffff117224 */ /* 0x000fe400078e0014 */
[----:B------:R-:W-:Y:S01]  /*18b20*/  FADD.FTZ R157, R79, R78 ;  /* 0x0000004e4f9d7221 */ /* 0x000fe20000010000 */
[----:B------:R-:W-:Y:S01]  /*18b30*/  IMAD.MOV.U32 R16, RZ, RZ, R14 ;  /* 0x000000ffff107224 */ /* 0x000fe200078e000e */
[----:B0-----:R-:W-:Y:S01]  /*18b40*/  NOP ;  /* 0x0000000000007918 */ /* 0x001fe20000000000 */
[----:B------:R-:W-:Y:S05]  /*18b50*/  @P2 BRA `(.L_x_12364) ;  /* 0xffffffb800b82947 */ /* 0x000fea000383ffff */
.L_x_12353:
[----:B------:R-:W-:Y:S05]  /*18b60*/  WARPSYNC.ALL ;  /* 0x0000000000007948 */ /* 0x000fea0003800000 */
[----:B------:R-:W-:Y:S06]  /*18b70*/  BAR.ARV 0x8, 0x200 ;  /* 0x0208000000007b1d */ /* 0x000fec0000002000 */
[----:B------:R-:W-:Y:S05]  /*18b80*/  @!P0 BRA `(.L_x_12365) ;  /* 0x0000000000048947 */ /* 0x000fea0003800000 */
[----:B------:R-:W-:Y:S01]  /*18b90*/  BPT.TRAP 0x1 ;  /* 0x000000040000795c */ /* 0x000fe20000300000 */
.L_x_12365:
[----:B------:R-:W2:Y:S01]  /*18ba0*/  LDL R2, [R1+0x4] ;  /* 0x0000040001027983 */ /* 0x000ea20000100800 */
[----:B------:R-:W-:Y:S01]  /*18bb0*/  IMAD R7, R145, 0x8, R22 ;  /* 0x0000000891077824 */ /* 0x000fe200078e0216 */
[----:B--2---:R-:W-:-:S04]  /*18bc0*/  SHF.L.U32 R4, R2, 0x1f, RZ ;  /* 0x0000001f02047819 */ /* 0x004fc800000006ff */
[----:B------:R0:W2:Y:S01]  /*18bd0*/  SYNCS.PHASECHK.TRANS64.TRYWAIT P2, [R7+URZ+0x31c50], R4 ;  /* 0x031c5004070075a7 */ /* 0x0000a2000804017f */
[----:B------:R-:W-:Y:S05]  /*18be0*/  @!P0 BRA `(.L_x_12366) ;  /* 0x0000000000048947 */ /* 0x000fea0003800000 */
[----:B------:R-:W-:Y:S01]  /*18bf0*/  BPT.TRAP 0x1 ;  /* 0x000000040000795c */ /* 0x000fe20000300000 */
.L_x_12366:
        /* <DEDUP_REMOVED lines=10> */
.L_x_12367:
[----:B0-2---:R-:W-:Y:S01]  /*18ca0*/  IMAD R4, R145, 0x6c0, R22 ;  /* 0x000006c091047824 */ /* 0x005fe200078e0216 */
        /* <DEDUP_REMOVED lines=10> */
[----:B------:R-:W-:-:S02]  /*18d50*/  IMAD.MOV.U32 R11, RZ, RZ, -0x3ffffff0 ;  /* 0xc0000010ff0b7424 */ /* 0x000fc400078e00ff */
[----:B------:R-:W-:Y:S02]  /*18d60*/  IMAD.MOV.U32 R9, RZ, RZ, -0x7fffffe0 ;  /* 0x80000020ff097424 */ /* 0x000fe400078e00ff */
[----:B------:R-:W-:Y:S02]  /*18d70*/  IMAD.MOV.U32 R3, RZ, RZ, -0x3ffffff0 ;  /* 0xc0000010ff037424 */ /* 0x000fe400078e00ff */
[----:B------:R-:W-:Y:S02]  /*18d80*/  IMAD.MOV.U32 R5, RZ, RZ, -0x7fffffe0 ;  /* 0x80000020ff057424 */ /* 0x000fe400078e00ff */
[----:B------:R-:W-:-:S04]  /*18d90*/  VIADD R145, R145, 0x1 ;  /* 0x0000000191917836 */ /* 0x000fc80000000000 */
        /* <DEDUP_REMOVED lines=78> */
[----:B------:R-:W0:Y:S01]  /*19280*/  SHFL.BFLY PT, R2, R155, 0x2, 0x1f ;  /* 0x0c401f009b027f89 */ /* 0x000e2200000e0000 */
[----:B------:R-:W-:Y:S02]  /*19290*/  R2UR UR6, R4 ;  /* 0x00000000040672ca */ /* 0x000fe400000e0000 */
[----:B------:R-:W-:Y:S01]  /*192a0*/  R2UR UR5, R3 ;  /* 0x00000000030572ca */ /* 0x000fe200000e0000 */
[----:B------:R-:W3:Y:S01]  /*192b0*/  SHFL.BFLY PT, R4, R157, 0x2, 0x1f ;  /* 0x0c401f009d047f89 */ /* 0x000ee200000e0000 */
[----:B------:R-:W-:Y:S01]  /*192c0*/  R2UR UR7, R5 ;  /* 0x00000000050772ca */ /* 0x000fe200000e0000 */
[----:B0-----:R-:W-:Y:S01]  /*192d0*/  FADD.FTZ R2, R2, R155 ;  /* 0x0000009b02027221 */ /* 0x001fe20000010000 */
[----:B---3--:R-:W-:-:S04]  /*192e0*/  FADD.FTZ R4, R4, R157 ;  /* 0x0000009d04047221 */ /* 0x008fc80000010000 */
[----:B------:R-:W0:Y:S04]  /*192f0*/  SHFL.BFLY PT, R3, R2, 0x1, 0x1f ;  /* 0x0c201f0002037f89 */ /* 0x000e2800000e0000 */
[----:B------:R-:W3:Y:S01]  /*19300*/  SHFL.BFLY PT, R5, R4, 0x1, 0x1f ;  /* 0x0c201f0004057f89 */ /* 0x000ee200000e0000 */
[----:B0-----:R-:W-:Y:S01]  /*19310*/  FADD.FTZ R11, R2, R3 ;  /* 0x00000003020b7221 */ /* 0x001fe20000010000 */
[----:B------:R-:W-:Y:S01]  /*19320*/  SEL R2, RZ, 0x1, P0 ;  /* 0x00000001ff027807 */ /* 0x000fe20000000000 */
[----:B---3--:R-:W-:-:S03]  /*19330*/  FADD.FTZ R12, R4, R5 ;  /* 0x00000005040c7221 */ /* 0x008fc60000010000 */
[----:B------:R-:W-:Y:S02]  /*19340*/  FSETP.NE.FTZ.AND P2, PT, R11, RZ, PT ;  /* 0x000000ff0b00720b */ /* 0x000fe40003f55000 */
[----:B------:R-:W-:Y:S02]  /*19350*/  CS2R R4, SRZ ;  /* 0x0000000000047805 */ /* 0x000fe4000001ff00 */
[----:B--2---:R-:W-:Y:S02]  /*19360*/  LOP3.LUT R13, R13, R2, RZ, 0x3c, !PT ;  /* 0x000000020d0d7212 */ /* 0x004fe400078e3cff */
        /* <DEDUP_REMOVED lines=9> */
[----:B------:R-:W1:Y:S01]  /*19400*/  @P3 MUFU.RCP R4, R12 ;  /* 0x0000000c00043308 */ /* 0x000e620000001000 */
[----:B------:R-:W-:Y:S02]  /*19410*/  @!P1 VIADD R10, R7, 0x31c60 ;  /* 0x00031c60070a9836 */ /* 0x000fe40000000000 */
[----:B------:R-:W-:Y:S01]  /*19420*/  @P2 FMUL.FTZ R7, R0, 0.69314718246459960938 ;  /* 0x3f31721800072820 */ /* 0x000fe20000410000 */
[----:B0-----:R-:W-:Y:S01]  /*19430*/  @P2 FMUL.FTZ R6, R6, 0.69314718246459960938 ;  /* 0x3f31721806062820 */ /* 0x001fe20000410000 */
[----:B------:R-:W-:Y:S01]  /*19440*/  @P3 FMUL.FTZ R0, R0, 0.69314718246459960938 ;  /* 0x3f31721800003820 */ /* 0x000fe20000410000 */
[----:B---3--:R-:W-:Y:S01]  /*19450*/  @P3 FMUL.FTZ R9, R8, 0.69314718246459960938 ;  /* 0x3f31721808093820 */ /* 0x008fe20000410000 */
[----:B------:R-:W-:Y:S01]  /*19460*/  @!P1 PRMT R10, RZ, 0x654, R10 ;  /* 0x00000654ff0a9816 */ /* 0x000fe2000000000a */
[----:B------:R-:W-:-:S02]  /*19470*/  IMAD.MOV.U32 R3, RZ, RZ, -0x800000 ;  /* 0xff800000ff037424 */ /* 0x000fc400078e00ff */
[----:B------:R-:W-:Y:S01]  /*19480*/  @P2 FFMA.FTZ R3, R7, R14, R6 ;  /* 0x0000000e07032223 */ /* 0x000fe20000010006 */
[----:B------:R-:W-:Y:S02]  /*19490*/  IMAD.MOV.U32 R2, RZ, RZ, -0x800000 ;  /* 0xff800000ff027424 */ /* 0x000fe400078e00ff */
[----:B------:R-:W-:Y:S01]  /*194a0*/  @P3 FFMA.FTZ R2, R0, R20, R9 ;  /* 0x0000001400023223 */ /* 0x000fe20000010009 */
[----:B------:R-:W-:Y:S01]  /*194b0*/  SEL R145, R145, RZ, P0 ;  /* 0x000000ff91917207 */ /* 0x000fe20000000000 */
[----:B------:R-:W-:Y:S02]  /*194c0*/  WARPGROUP.DEPBAR.LE gsb0, 0x0 ;  /* 0x00008000000079c5 */ /* 0x000fe40000010000 */
[----:B------:R4:W-:Y:S01]  /*194d0*/  @!P1 SYNCS.ARRIVE.TRANS64.RED.A1T0 RZ, [R10+URZ], RZ ;  /* 0x000000ff0aff99a7 */ /* 0x0009e2000810043f */
[-C--:B------:R-:W-:Y:S01]  /*194e0*/  FMUL.FTZ R6, R28, R5.reuse ;  /* 0x000000051c067220 */ /* 0x080fe20000410000 */
[-C--:B-----5:R-:W-:Y:S01]  /*194f0*/  FMUL.FTZ R18, R44, R5.reuse ;  /* 0x000000052c127220 */ /* 0x0a0fe20000410000 */
        /* <DEDUP_REMOVED lines=49> */
.L_x_12301:
[----:B------:R-:W2:Y:S01]  /*19810*/  LDL R83, [R1+0x6c] ;  /* 0x00006c0001537983 */ /* 0x000ea20000100800 */
[----:B------:R-:W-:Y:S05]  /*19820*/  WARPSYNC.ALL ;  /* 0x0000000000007948 */ /* 0x000fea0003800000 */
[----:B------:R-:W0:Y:S01]  /*19830*/  S2R R4, SR_TID.X ;  /* 0x0000000000047919 */ /* 0x000e220000002100 */
[----:B------:R-:W3:Y:S01]  /*19840*/  S2UR UR5, SR_CgaCtaId ;  /* 0x00000000000579c3 */ /* 0x000ee20000008800 */
[----:B------:R-:W-:Y:S01]  /*19850*/  UMOV UR4, 0x400 ;  /* 0x0000040000047882 */ /* 0x000fe20000000000 */
[----:B------:R-:W-:Y:S01]  /*19860*/  BSSY B0, `(.L_x_12369) ;  /* 0x00001c2000007945 */ /* 0x000fe20003800000 */
[----:B---3--:R-:W-:-:S06]  /*19870*/  ULEA UR4, UR5, UR4, 0x18 ;  /* 0x0000000405047291 */ /* 0x008fcc000f8ec03f */
[----:B------:R-:W-:Y:S01]  /*19880*/  IMAD.U32 R22, RZ, RZ, UR4 ;  /* 0x00000004ff167e24 */ /* 0x000fe2000f8e00ff */
[----:B------:R-:W-:Y:S01]  /*19890*/  BAR.SYNC.DEFER_BLOCKING 0x5, 0x200 ;  /* 0x0148000000007b1d */ /* 0x000fe20000010000 */
[----:B0-----:R-:W-:-:S05]  /*198a0*/  VIADD R82, R4, 0xffffff80 ;  /* 0xffffff8004527836 */ /* 0x001fca0000000000 */
[----:B------:R-:W-:-:S04]  /*198b0*/  SHF.R.S32.HI R4, RZ, 0x1f, R82 ;  /* 0x0000001fff047819 */ /* 0x000fc80000011452 */
[----:B------:R-:W-:-:S04]  /*198c0*/  LEA.HI R4, R4, R82, RZ, 0x2 ;  /* 0x0000005204047211 */ /* 0x000fc800078f10ff */
[----:B------:R-:W-:-:S05]  /*198d0*/  LOP3.LUT R4, R4, 0xfffffffc, RZ, 0xc0, !PT ;  /* 0xfffffffc04047812 */ /* 0x000fca00078ec0ff */
[----:B------:R-:W-:-:S04]  /*198e0*/  IMAD.IADD R38, R82, 0x1, -R4 ;  /* 0x0000000152267824 */ /* 0x000fc800078e0a04 */
[----:B-1----:R-:W-:Y:S01]  /*198f0*/  IMAD.SHL.U32 R32, R38, 0x8, RZ ;  /* 0x0000000826207824 */ /* 0x002fe200078e00ff */
[----:B------:R0:W1:Y:S03]  /*19900*/  LDS.128 R104, [R22+0x31cd0] ;  /* 0x031cd00016687984 */ /* 0x0000660000000c00 */
[C---:B------:R-:W-:Y:S02]  /*19910*/  VIADD R33, R32.reuse, 0x40 ;  /* 0x0000004020217836 */ /* 0x040fe40000000000 */
[----:B------:R-:W-:-:S03]  /*19920*/  VIADD R34, R32, 0x20 ;  /* 0x0000002020227836 */ /* 0x000fc60000000000 */
[----:B------:R-:W-:Y:S02]  /*19930*/  SHF.R.S32.HI R36, RZ, 0x1f, R33 ;  /* 0x0000001fff247819 */ /* 0x000fe40000011421 */
[----:B------:R-:W-:Y:S01]  /*19940*/  SHF.R.S32.HI R35, RZ, 0x1f, R34 ;  /* 0x0000001fff237819 */ /* 0x000fe20000011422 */
        /* <DEDUP_REMOVED lines=17> */
[----:B------:R-:W-:Y:S01]  /*19a60*/  LOP3.LUT R8, R39, 0x180, RZ, 0xc0, !PT ;  /* 0x0000018027087812 */ /* 0x000fe200078ec0ff */
[--C-:B----4-:R-:W-:Y:S01]  /*19a70*/  IMAD.X R13, RZ, RZ, R5.reuse, P4 ;  /* 0x000000ffff0d7224 */ /* 0x110fe200020e0605 */
[----:B------:R-:W-:Y:S01]  /*19a80*/  LOP3.LUT R9, R4, 0x180, RZ, 0xc0, !PT ;  /* 0x0000018004097812 */ /* 0x000fe200078ec0ff */
[----:B------:R-:W-:Y:S01]  /*19a90*/  IMAD.X R15, RZ, RZ, R5, P3 ;  /* 0x000000ffff0f7224 */ /* 0x000fe200018e0605 */
[----:B------:R-:W-:Y:S02]  /*19aa0*/  SHF.R.U64 R8, R8, 0x3, RZ ;  /* 0x0000000308087819 */ /* 0x000fe400000012ff */
[----:B------:R-:W-:-:S02]  /*19ab0*/  IADD3 R79, P2, R4, 0x3020, RZ ;  /* 0x00003020044f7810 */ /* 0x000fc40007f5e0ff */
[----:B------:R-:W-:Y:S02]  /*19ac0*/  IADD3 R78, P1, R4, 0x6000, RZ ;  /* 0x00006000044e7810 */ /* 0x000fe40007f3e0ff */
[----:B------:R-:W-:Y:S01]  /*19ad0*/  LOP3.LUT R12, R8, R39, RZ, 0x3c, !PT ;  /* 0x00000027080c7212 */ /* 0x000fe200078e3cff */
[----:B------:R-:W-:Y:S01]  /*19ae0*/  IMAD.X R17, RZ, RZ, R5, P2 ;  /* 0x000000ffff117224 */ /* 0x000fe200010e0605 */
[----:B------:R-:W-:Y:S02]  /*19af0*/  LOP3.LUT R8, R77, 0x180, RZ, 0xc0, !PT ;  /* 0x000001804d087812 */ /* 0x000fe400078ec0ff */
[----:B------:R-:W-:Y:S02]  /*19b00*/  SHF.R.U64 R9, R9, 0x3, RZ ;  /* 0x0000000309097819 */ /* 0x000fe400000012ff */
[----:B------:R-:W-:Y:S02]  /*19b10*/  LOP3.LUT R10, R79, 0x180, RZ, 0xc0, !PT ;  /* 0x000001804f0a7812 */ /* 0x000fe400078ec0ff */
[----:B------:R-:W-:-:S02]  /*19b20*/  LOP3.LUT R39, R78, 0x180, RZ, 0xc0, !PT ;  /* 0x000001804e277812 */ /* 0x000fc400078ec0ff */
[----:B------:R-:W-:Y:S02]  /*19b30*/  IADD3 R81, P0, R4, 0x6020, RZ ;  /* 0x0000602004517810 */ /* 0x000fe40007f1e0ff */
[----:B------:R-:W-:Y:S02]  /*19b40*/  SHF.R.U64 R8, R8, 0x3, RZ ;  /* 0x0000000308087819 */ /* 0x000fe400000012ff */
[----:B------:R-:W-:Y:S01]  /*19b50*/  LOP3.LUT R4, R9, R4, RZ, 0x3c, !PT ;  /* 0x0000000409047212 */ /* 0x000fe200078e3cff */
[--C-:B------:R-:W-:Y:S01]  /*19b60*/  IMAD.X R9, RZ, RZ, R5.reuse, P1 ;  /* 0x000000ffff097224 */ /* 0x100fe200008e0605 */
[----:B------:R-:W-:Y:S01]  /*19b70*/  SHF.R.U64 R10, R10, 0x3, RZ ;  /* 0x000000030a0a7819 */ /* 0x000fe200000012ff */
[----:B------:R-:W-:Y:S01]  /*19b80*/  IMAD.X R11, RZ, RZ, R5, P0 ;  /* 0x000000ffff0b7224 */ /* 0x000fe200000e0605 */
[----:B------:R-:W-:Y:S02]  /*19b90*/  SHF.R.U64 R39, R39, 0x3, RZ ;  /* 0x0000000327277819 */ /* 0x000fe400000012ff */
[----:B------:R-:W-:-:S02]  /*19ba0*/  LOP3.LUT R14, R8, R77, RZ, 0x3c, !PT ;  /* 0x0000004d080e7212 */ /* 0x000fc400078e3cff */
[----:B------:R-:W-:Y:S02]  /*19bb0*/  LOP3.LUT R80, R81, 0x180, RZ, 0xc0, !PT ;  /* 0x0000018051507812 */ /* 0x000fe400078ec0ff */
[----:B------:R-:W-:Y:S02]  /*19bc0*/  LOP3.LUT R16, R10, R79, RZ, 0x3c, !PT ;  /* 0x0000004f0a107212 */ /* 0x000fe400078e3cff */
[----:B------:R-:W-:Y:S02]  /*19bd0*/  MOV R77, R4 ;  /* 0x00000004004d7202 */ /* 0x000fe40000000f00 */
[----:B------:R-:W-:Y:S02]  /*19be0*/  F2FP.F16.F32.PACK_AB R5, R76, R7 ;  /* 0x000000074c05723e */ /* 0x000fe400000000ff */
[----:B------:R-:W-:Y:S02]  /*19bf0*/  LOP3.LUT R8, R39, R78, RZ, 0x3c, !PT ;  /* 0x0000004e27087212 */ /* 0x000fe400078e3cff */
[----:B------:R-:W-:-:S02]  /*19c00*/  F2FP.F16.F32.PACK_AB R7, R75, R74 ;  /* 0x0000004a4b07723e */ /* 0x000fc400000000ff */
[----:B------:R-:W-:Y:S02]  /*19c10*/  F2FP.F16.F32.PACK_AB R4, R25, R24 ;  /* 0x000000181904723e */ /* 0x000fe400000000ff */
[----:B------:R-:W-:Y:S02]  /*19c20*/  MOV R74, R12 ;  /* 0x0000000c004a7202 */ /* 0x000fe40000000f00 */
[----:B------:R-:W-:Y:S01]  /*19c30*/  MOV R39, R14 ;  /* 0x0000000e00277202 */ /* 0x000fe20000000f00 */
[----:B------:R0:W-:Y:S01]  /*19c40*/  STSM.16.M88.4 [R77], R4 ;  /* 0x000000044d007844 */ /* 0x0001e20000000200 */
[----:B------:R-:W-:Y:S02]  /*19c50*/  SHF.R.U64 R80, R80, 0x3, RZ ;  /* 0x0000000350507819 */ /* 0x000fe400000012ff */
[----:B------:R-:W-:Y:S02]  /*19c60*/  MOV R29, R16 ;  /* 0x00000010001d7202 */ /* 0x000fe40000000f00 */
[----:B------:R-:W-:-:S02]  /*19c70*/  F2FP.F16.F32.PACK_AB R12, R28, R19 ;  /* 0x000000131c0c723e */ /* 0x000fc400000000ff */
[----:B------:R-:W-:Y:S02]  /*19c80*/  F2FP.F16.F32.PACK_AB R13, R73, R44 ;  /* 0x0000002c490d723e */ /* 0x000fe400000000ff */
[----:B------:R-:W-:Y:S02]  /*19c90*/  F2FP.F16.F32.PACK_AB R14, R37, R0 ;  /* 0x00000000250e723e */ /* 0x000fe400000000ff */
[----:B------:R-:W-:Y:S01]  /*19ca0*/  F2FP.F16.F32.PACK_AB R15, R72, R31 ;  /* 0x0000001f480f723e */ /* 0x000fe200000000ff */
[----:B------:R-:W1:Y:S01]  /*19cb0*/  LDC R0, c[0x0][0xbe8] ;  /* 0x0002fa00ff007b82 */ /* 0x000e620000000800 */
[----:B------:R-:W-:Y:S01]  /*19cc0*/  F2FP.F16.F32.PACK_AB R16, R41, R40 ;  /* 0x000000282910723e */ /* 0x000fe200000000ff */
[----:B------:R-:W-:Y:S01]  /*19cd0*/  IMAD.MOV.U32 R40, RZ, RZ, RZ ;  /* 0x000000ffff287224 */ /* 0x000fe200078e00ff */
[----:B------:R-:W-:Y:S01]  /*19ce0*/  F2FP.F16.F32.PACK_AB R17, R43, R42 ;  /* 0x0000002a2b11723e */ /* 0x000fe200000000ff */
[----:B------:R-:W-:Y:S01]  /*19cf0*/  STSM.16.M88.4 [R74], R12 ;  /* 0x0000000c4a007844 */ /* 0x000fe20000000200 */
[----:B------:R-:W-:-:S02]  /*19d00*/  F2FP.F16.F32.PACK_AB R19, R47, R46 ;  /* 0x0000002e2f13723e */ /* 0x000fc400000000ff */
[----:B------:R-:W-:Y:S02]  /*19d10*/  LOP3.LUT R10, R80, R81, RZ, 0x3c, !PT ;  /* 0x00000051500a7212 */ /* 0x000fe400078e3cff */
[----:B------:R-:W-:Y:S01]  /*19d20*/  ISETP.NE.U32.AND P0, PT, RZ, UR4, PT ;  /* 0x00000004ff007c0c */ /* 0x000fe2000bf05070 */
[----:B------:R2:W-:Y:S01]  /*19d30*/  STSM.16.M88.4 [R39], R16 ;  /* 0x0000001027007844 */ /* 0x0005e20000000200 */
[----:B------:R-:W-:Y:S02]  /*19d40*/  MOV R25, R8 ;  /* 0x0000000800197202 */ /* 0x000fe40000000f00 */
[----:B------:R-:W-:Y:S02]  /*19d50*/  MOV R24, R10 ;  /* 0x0000000a00187202 */ /* 0x000fe40000000f00 */
[----:B0-----:R-:W-:Y:S02]  /*19d60*/  F2FP.F16.F32.PACK_AB R4, R49, R48 ;  /* 0x000000303104723e */ /* 0x001fe400000000ff */
[----:B------:R-:W-:-:S02]  /*19d70*/  F2FP.F16.F32.PACK_AB R5, R51, R50 ;  /* 0x000000323305723e */ /* 0x000fc400000000ff */
[----:B------:R-:W-:Y:S02]  /*19d80*/  F2FP.F16.F32.PACK_AB R6, R53, R52 ;  /* 0x000000343506723e */ /* 0x000fe400000000ff */
[----:B------:R-:W-:Y:S02]  /*19d90*/  F2FP.F16.F32.PACK_AB R7, R55, R54 ;  /* 0x000000363707723e */ /* 0x000fe400000000ff */
[----:B------:R-:W-:Y:S02]  /*19da0*/  F2FP.F16.F32.PACK_AB R8, R57, R56 ;  /* 0x000000383908723e */ /* 0x000fe400000000ff */
[----:B------:R-:W-:Y:S01]  /*19db0*/  F2FP.F16.F32.PACK_AB R9, R59, R58 ;  /* 0x0000003a3b09723e */ /* 0x000fe200000000ff */
[----:B------:R0:W-:Y:S01]  /*19dc0*/  STSM.16.M88.4 [R29], R4 ;  /* 0x000000041d007844 */ /* 0x0001e20000000200 */
[----:B--2---:R-:W-:Y:S02]  /*19dd0*/  IADD3 R16, P1, R30, UR4, RZ ;  /* 0x000000041e107c10 */ /* 0x004fe4000ff3e0ff */
[----:B------:R-:W-:-:S02]  /*19de0*/  F2FP.F16.F32.PACK_AB R10, R61, R60 ;  /* 0x0000003c3d0a723e */ /* 0x000fc400000000ff */
[----:B------:R-:W-:Y:S02]  /*19df0*/  F2FP.F16.F32.PACK_AB R11, R63, R62 ;  /* 0x0000003e3f0b723e */ /* 0x000fe400000000ff */
[----:B------:R-:W-:Y:S02]  /*19e00*/  F2FP.F16.F32.PACK_AB R12, R65, R64 ;  /* 0x00000040410c723e */ /* 0x000fe400000000ff */
[----:B------:R-:W-:Y:S01]  /*19e10*/  F2FP.F16.F32.PACK_AB R13, R67, R66 ;  /* 0x00000042430d723e */ /* 0x000fe200000000ff */
[----:B------:R2:W-:Y:S01]  /*19e20*/  STSM.16.M88.4 [R25], R8 ;  /* 0x0000000819007844 */ /* 0x0005e20000000200 */
[----:B------:R-:W-:Y:S02]  /*19e30*/  F2FP.F16.F32.PACK_AB R14, R69, R68 ;  /* 0x00000044450e723e */ /* 0x000fe400000000ff */
[----:B------:R-:W-:Y:S02]  /*19e40*/  F2FP.F16.F32.PACK_AB R15, R71, R70 ;  /* 0x00000046470f723e */ /* 0x000fe400000000ff */
[----:B------:R-:W-:-:S02]  /*19e50*/  ISETP.NE.AND.EX P0, PT, RZ, UR5, PT, P0 ;  /* 0x00000005ff007c0c */ /* 0x000fc4000bf05300 */
        /* <DEDUP_REMOVED lines=11> */
[----:B-1----:R-:W-:-:S03]  /*19f10*/  ISETP.NE.AND P1, PT, R0, 0x1, PT ;  /* 0x000000010000780c */ /* 0x002fc60003f25270 */
[----:B------:R2:W5:Y:S10]  /*19f20*/  @P2 LDG.E R47, desc[UR60][R30.64] ;  /* 0x0000003c1e2f2981 */ /* 0x000574000c1e1900 */
[----:B0-----:R-:W0:Y:S08]  /*19f30*/  @P1 LDC R6, c[0x0][0xbec] ;  /* 0x0002fb00ff061b82 */ /* 0x001e300000000800 */
[----:B------:R-:W1:Y:S01]  /*19f40*/  @P1 LDC R19, c[0x0][0xbf0] ;  /* 0x0002fc00ff131b82 */ /* 0x000e620000000800 */
[----:B--2---:R-:W-:Y:S05]  /*19f50*/  @P2 BRA `(.L_x_12371) ;  /* 0x0000000000102947 */ /* 0x004fea0003800000 */
[----:B------:R-:W-:Y:S05]  /*19f60*/  @!P0 BRA `(.L_x_12371) ;  /* 0x00000000000c8947 */ /* 0x000fea0003800000 */
[----:B------:R-:W2:Y:S04]  /*19f70*/  LDG.E R4, desc[UR60][R16.64] ;  /* 0x0000003c10047981 */ /* 0x000ea8000c1e1900 */
[----:B-----5:R-:W2:Y:S02]  /*19f80*/  LDG.E R47, desc[UR60][R16.64+0x4] ;  /* 0x0000043c102f7981 */ /* 0x020ea4000c1e1900 */
[----:B--2---:R-:W-:-:S07]  /*19f90*/  IMAD.IADD R47, R47, 0x1, -R4 ;  /* 0x000000012f2f7824 */ /* 0x004fce00078e0a04 */
.L_x_12371:
[----:B------:R-:W2:Y:S01]  /*19fa0*/  LDL R4, [R1+0x68] ;  /* 0x0000680001047983 */ /* 0x000ea20000100800 */
[----:B------:R-:W-:Y:S01]  /*19fb0*/  ULDC.64 UR4, c[0x0][0xb90] ;  /* 0x0002e40000047ab9 */ /* 0x000fe20000000a00 */
[----:B------:R-:W3:Y:S01]  /*19fc0*/  S2R R5, SR_TID.X ;  /* 0x0000000000057919 */ /* 0x000ee20000002100 */
[----:B-----5:R-:W-:Y:S02]  /*19fd0*/  SHF.R.S32.HI R41, RZ, 0x1f, R40 ;  /* 0x0000001fff297819 */ /* 0x020fe40000011428 */
[----:B------:R-:W-:Y:S01]  /*19fe0*/  SEL R37, R26, RZ, !P0 ;  /* 0x000000ff1a257207 */ /* 0x000fe20004000000 */
[----:B------:R-:W4:Y:S01]  /*19ff0*/  LDL.LU R51, [R1+0x70] ;  /* 0x0000700001337983 */ /* 0x000f220000300800 */
[----:B------:R-:W-:Y:S01]  /*1a000*/  SEL R39, R83, RZ, !P0 ;  /* 0x000000ff53277207 */ /* 0x000fe20004000000 */
[----:B------:R-:W-:Y:S01]  /*1a010*/  IMAD R47, R47, R0, RZ ;  /* 0x000000002f2f7224 */ /* 0x000fe200078e02ff */
[----:B------:R-:W1:Y:S01]  /*1a020*/  @P1 LDC R49, c[0x0][0xbec] ;  /* 0x0002fb00ff311b82 */ /* 0x000e620000000800 */
[----:B------:R-:W2:Y:S04]  /*1a030*/  LDL.LU R50, [R1+0x58] ;  /* 0x0000580001327983 */ /* 0x000ea80000300800 */
[----:B------:R-:W2:Y:S01]  /*1a040*/  LDL R14, [R1+0x88] ;  /* 0x00008800010e7983 */ /* 0x000ea20000100800 */
[----:B---3--:R-:W-:-:S05]  /*1a050*/  VIADD R10, R5, 0xffffff80 ;  /* 0xffffff80050a7836 */ /* 0x008fca0000000000 */
[----:B------:R-:W-:-:S04]  /*1a060*/  SHF.R.S32.HI R48, RZ, 0x1f, R10 ;  /* 0x0000001fff307819 */ /* 0x000fc8000001140a */
[----:B------:R-:W-:-:S04]  /*1a070*/  LEA.HI R48, R48, R10, RZ, 0x2 ;  /* 0x0000000a30307211 */ /* 0x000fc800078f10ff */
[----:B------:R-:W-:-:S05]  /*1a080*/  SHF.R.S32.HI R48, RZ, 0x2, R48 ;  /* 0x00000002ff307819 */ /* 0x000fca0000011430 */
[----:B------:R-:W-:-:S04]  /*1a090*/  IMAD R9, R48, 0x20, R32 ;  /* 0x0000002030097824 */ /* 0x000fc800078e0220 */
[----:B------:R-:W-:Y:S01]  /*1a0a0*/  IMAD.WIDE R20, R9, 0x2, R20 ;  /* 0x0000000209147825 */ /* 0x000fe200078e0214 */
[----:B------:R-:W-:-:S04]  /*1a0b0*/  SHF.R.S32.HI R15, RZ, 0x1f, R10 ;  /* 0x0000001fff0f7819 */ /* 0x000fc8000001140a */
[----:B------:R-:W-:-:S04]  /*1a0c0*/  LEA.HI R15, R15, R10, RZ, 0x7 ;  /* 0x0000000a0f0f7211 */ /* 0x000fc800078f38ff */
[----:B------:R-:W-:-:S05]  /*1a0d0*/  LOP3.LUT R15, R15, 0xffffff80, RZ, 0xc0, !PT ;  /* 0xffffff800f0f7812 */ /* 0x000fca00078ec0ff */
[----:B------:R-:W-:Y:S01]  /*1a0e0*/  IMAD.IADD R15, R10, 0x1, -R15 ;  /* 0x000000010a0f7824 */ /* 0x000fe200078e0a0f */
[C---:B------:R-:W-:Y:S02]  /*1a0f0*/  IADD3 R17, P5, R20.reuse, 0x4800, RZ ;  /* 0x0000480014117810 */ /* 0x040fe40007fbe0ff */
[----:B------:R-:W-:Y:S02]  /*1a100*/  IADD3 R25, P4, R20, 0x6000, RZ ;  /* 0x0000600014197810 */ /* 0x000fe40007f9e0ff */
[----:B------:R-:W-:Y:S02]  /*1a110*/  LOP3.LUT R16, R17, 0x180, RZ, 0xc0, !PT ;  /* 0x0000018011107812 */ /* 0x000fe400078ec0ff */
[----:B------:R-:W-:Y:S01]  /*1a120*/  LOP3.LUT R24, R25, 0x180, RZ, 0xc0, !PT ;  /* 0x0000018019187812 */ /* 0x000fe200078ec0ff */
[----:B------:R-:W-:Y:S01]  /*1a130*/  IMAD R38, R38, 0x60, R48 ;  /* 0x0000006026267824 */ /* 0x000fe200078e0230 */
[----:B------:R-:W-:Y:S02]  /*1a140*/  SHF.R.U64 R16, R16, 0x3, RZ ;  /* 0x0000000310107819 */ /* 0x000fe400000012ff */
[----:B------:R-:W-:-:S02]  /*1a150*/  SHF.R.U64 R24, R24, 0x3, RZ ;  /* 0x0000000318187819 */ /* 0x000fc400000012ff */
[----:B------:R-:W-:Y:S01]  /*1a160*/  LOP3.LUT R16, R16, R17, RZ, 0x3c, !PT ;  /* 0x0000001110107212 */ /* 0x000fe200078e3cff */
[--C-:B------:R-:W-:Y:S01]  /*1a170*/  IMAD.X R17, RZ, RZ, R21.reuse, P5 ;  /* 0x000000ffff117224 */ /* 0x100fe200028e0615 */
[----:B------:R-:W-:Y:S01]  /*1a180*/  LOP3.LUT R24, R24, R25, RZ, 0x3c, !PT ;  /* 0x0000001918187212 */ /* 0x000fe200078e3cff */
[----:B------:R-:W-:Y:S01]  /*1a190*/  IMAD.X R25, RZ, RZ, R21, P4 ;  /* 0x000000ffff197224 */ /* 0x000fe200020e0615 */
[----:B------:R-:W-:Y:S01]  /*1a1a0*/  BSSY B1, `(.L_x_12372) ;  /* 0x000007e000017945 */ /* 0x000fe20003800000 */
        /* <DEDUP_REMOVED lines=27> */
[----:B------:R-:W-:Y:S01]  /*1a360*/  SHFL.IDX PT, R44, R6, RZ, 0x1c1f ;  /* 0x001c1fff062c7589 */ /* 0x000fe200000e0000 */
[----:B------:R-:W-:Y:S01]  /*1a370*/  IADD3 R7, P2, R20, 0x1800, RZ ;  /* 0x0000180014077810 */ /* 0x000fe20007f5e0ff */
[----:B------:R-:W-:Y:S01]  /*1a380*/  IMAD.IADD R4, R14, 0x1, R50 ;  /* 0x000000010e047824 */ /* 0x000fe200078e0232 */
[----:B------:R-:W-:Y:S01]  /*1a390*/  IADD3 R13, P3, R20, 0x3000, RZ ;  /* 0x00003000140d7810 */ /* 0x000fe20007f7e0ff */
[----:B------:R-:W0:Y:S01]  /*1a3a0*/  SHFL.IDX PT, R45, R10, RZ, 0x1c1f ;  /* 0x001c1fff0a2d7589 */ /* 0x000e2200000e0000 */
[----:B------:R-:W-:Y:S01]  /*1a3b0*/  LOP3.LUT P0, RZ, R15, 0x3, RZ, 0xc0, !PT ;  /* 0x000000030fff7812 */ /* 0x000fe2000780c0ff */
[----:B------:R-:W-:Y:S02]  /*1a3c0*/  ULDC.64 UR4, c[0x0][0xaa0] ;  /* 0x0002a80000047ab9 */ /* 0x000fe40000000a00 */
[----:B------:R-:W-:Y:S04]  /*1a3d0*/  SHFL.IDX PT, R42, R6, 0x1, 0x1c1f ;  /* 0x003c1f00062a7f89 */ /* 0x000fe800000e0000 */
[----:B------:R-:W1:Y:S01]  /*1a3e0*/  SHFL.IDX PT, R43, R10, 0x1, 0x1c1f ;  /* 0x003c1f000a2b7f89 */ /* 0x000e6200000e0000 */
[----:B------:R-:W-:Y:S01]  /*1a3f0*/  IMAD.X R9, RZ, RZ, R21, P2 ;  /* 0x000000ffff097224 */ /* 0x000fe200010e0615 */
[C---:B------:R-:W-:Y:S01]  /*1a400*/  ISETP.GE.OR P2, PT, R4.reuse, R47, P0 ;  /* 0x0000002f0400720c */ /* 0x040fe20000746670 */
[----:B------:R-:W-:-:S05]  /*1a410*/  VIADD R4, R4, 0x8 ;  /* 0x0000000804047836 */ /* 0x000fca0000000000 */
[----:B------:R-:W-:Y:S02]  /*1a420*/  ISETP.GE.OR P0, PT, R4, R47, P0 ;  /* 0x0000002f0400720c */ /* 0x000fe40000706670 */
[----:B------:R-:W-:Y:S02]  /*1a430*/  LOP3.LUT R12, R13, 0x180, RZ, 0xc0, !PT ;  /* 0x000001800d0c7812 */ /* 0x000fe400078ec0ff */
[----:B------:R-:W-:Y:S02]  /*1a440*/  LOP3.LUT R8, R7, 0x180, RZ, 0xc0, !PT ;  /* 0x0000018007087812 */ /* 0x000fe400078ec0ff */
[----:B------:R-:W-:Y:S01]  /*1a450*/  SHF.R.U64 R12, R12, 0x3, RZ ;  /* 0x000000030c0c7819 */ /* 0x000fe200000012ff */
[----:B0-----:R-:W-:Y:S01]  /*1a460*/  @!P2 ST.E desc[UR60][R44.64], R3 ;  /* 0x000000032c00a985 */ /* 0x001fe2000c10193c */
[----:B------:R-:W-:Y:S02]  /*1a470*/  SHF.R.U64 R8, R8, 0x3, RZ ;  /* 0x0000000308087819 */ /* 0x000fe400000012ff */
[----:B------:R-:W-:Y:S01]  /*1a480*/  LOP3.LUT R12, R12, R13, RZ, 0x3c, !PT ;  /* 0x0000000d0c0c7212 */ /* 0x000fe200078e3cff */
[----:B------:R-:W-:-:S02]  /*1a490*/  IMAD.X R13, RZ, RZ, R21, P3 ;  /* 0x000000ffff0d7224 */ /* 0x000fc400018e0615 */
[----:B-1----:R0:W-:Y:S01]  /*1a4a0*/  @!P0 ST.E desc[UR60][R42.64], R2 ;  /* 0x000000022a008985 */ /* 0x0021e2000c10193c */
[----:B------:R-:W-:Y:S02]  /*1a4b0*/  LOP3.LUT R8, R8, R7, RZ, 0x3c, !PT ;  /* 0x0000000708087212 */ /* 0x000fe400078e3cff */
[C---:B------:R-:W-:Y:S01]  /*1a4c0*/  IADD3 R5, P3, R20.reuse, 0x7800, RZ ;  /* 0x0000780014057810 */ /* 0x040fe20007f7e0ff */
[----:B------:R-:W-:Y:S01]  /*1a4d0*/  IMAD R41, R41, UR4, RZ ;  /* 0x0000000429297c24 */ /* 0x000fe2000f8e02ff */
[----:B------:R-:W-:Y:S01]  /*1a4e0*/  LOP3.LUT R7, R20, 0x180, RZ, 0xc0, !PT ;  /* 0x0000018014077812 */ /* 0x000fe200078ec0ff */
[----:B------:R-:W5:Y:S01]  /*1a4f0*/  LD.E.128 R12, desc[UR60][R12.64] ;  /* 0x0000003c0c0c7980 */ /* 0x000f62000c101d00 */
[----:B0-----:R-:W0:Y:S01]  /*1a500*/  @P1 LDC R43, c[0x0][0xbf0] ;  /* 0x0002fc00ff2b1b82 */ /* 0x001e220000000800 */
[----:B------:R-:W-:Y:S01]  /*1a510*/  LOP3.LUT R4, R5, 0x180, RZ, 0xc0, !PT ;  /* 0x0000018005047812 */ /* 0x000fe200078ec0ff */
[----:B------:R-:W-:Y:S01]  /*1a520*/  IMAD.WIDE.U32 R2, R40, UR4, RZ ;  /* 0x0000000428027c25 */ /* 0x000fe2000f8e00ff */
[----:B------:R-:W-:Y:S01]  /*1a530*/  SHF.R.U64 R7, R7, 0x3, RZ ;  /* 0x0000000307077819 */ /* 0x000fe200000012ff */
[----:B------:R-:W5:Y:S01]  /*1a540*/  LD.E.128 R8, desc[UR60][R8.64] ;  /* 0x0000003c08087980 */ /* 0x000f62000c101d00 */
[----:B------:R-:W-:Y:S01]  /*1a550*/  SHF.R.U64 R4, R4, 0x3, RZ ;  /* 0x0000000304047819 */ /* 0x000fe200000012ff */
[----:B------:R-:W-:Y:S01]  /*1a560*/  IMAD R41, R40, UR5, R41 ;  /* 0x0000000528297c24 */ /* 0x000fe2000f8e0229 */
[----:B------:R-:W-:Y:S01]  /*1a570*/  LOP3.LUT R20, R7, R20, RZ, 0x3c, !PT ;  /* 0x0000001407147212 */ /* 0x000fe200078e3cff */
[----:B------:R-:W-:Y:S01]  /*1a580*/  ULDC.64 UR4, c[0x0][0xae8] ;  /* 0x0002ba0000047ab9 */ /* 0x000fe20000000a00 */
[----:B------:R-:W-:Y:S01]  /*1a590*/  IMAD.IADD R40, R50, 0x1, R38 ;  /* 0x0000000132287824 */ /* 0x000fe200078e0226 */
[----:B------:R-:W5:Y:S01]  /*1a5a0*/  LD.E.128 R16, desc[UR60][R16.64] ;  /* 0x0000003c10107980 */ /* 0x000f62000c101d00 */
[----:B------:R-:W-:-:S02]  /*1a5b0*/  IMAD.IADD R3, R3, 0x1, R41 ;  /* 0x0000000103037824 */ /* 0x000fc400078e0229 */
[----:B------:R-:W-:Y:S01]  /*1a5c0*/  IMAD R46, R46, UR4, RZ ;  /* 0x000000042e2e7c24 */ /* 0x000fe2000f8e02ff */
[----:B------:R-:W-:Y:S01]  /*1a5d0*/  LOP3.LUT R28, R4, R5, RZ, 0x3c, !PT ;  /* 0x00000005041c7212 */ /* 0x000fe200078e3cff */
[----:B------:R-:W-:Y:S01]  /*1a5e0*/  IMAD.X R29, RZ, RZ, R21, P3 ;  /* 0x000000ffff1d7224 */ /* 0x000fe200018e0615 */
[----:B------:R1:W5:Y:S01]  /*1a5f0*/  LD.E.128 R4, desc[UR60][R20.64] ;  /* 0x0000003c14047980 */ /* 0x000362000c101d00 */
[----:B------:R-:W-:-:S03]  /*1a600*/  IMAD.WIDE.U32 R2, R51, UR4, R2 ;  /* 0x0000000433027c25 */ /* 0x000fc6000f8e0002 */
[----:B------:R-:W5:Y:S04]  /*1a610*/  LD.E.128 R24, desc[UR60][R24.64] ;  /* 0x0000003c18187980 */ /* 0x000f68000c101d00 */
[----:B------:R-:W5:Y:S01]  /*1a620*/  LD.E.128 R28, desc[UR60][R28.64] ;  /* 0x0000003c1c1c7980 */ /* 0x000f62000c101d00 */
[----:B-1----:R-:W-:Y:S01]  /*1a630*/  IMAD R21, R51, UR5, R46 ;  /* 0x0000000533157c24 */ /* 0x002fe2000f8e022e */
[----:B------:R-:W-:Y:S01]  /*1a640*/  ULDC.64 UR4, c[0x0][0xaf0] ;  /* 0x0002bc0000047ab9 */ /* 0x000fe20000000a00 */
[----:B------:R-:W-:Y:S01]  /*1a650*/  @P1 IMAD.HI.U32 R20, R40, R49, RZ ;  /* 0x0000003128141227 */ /* 0x000fe200078e00ff */
        /* <DEDUP_REMOVED lines=22> */
[----:B------:R-:W-:Y:S02]  /*1a7c0*/  IMAD.IADD R44, R48, 0x1, R50 ;  /* 0x00000001302c7824 */ /* 0x000fe400078e0232 */
[----:B------:R-:W-:Y:S02]  /*1a7d0*/  IMAD.IADD R3, R3, 0x1, R39 ;  /* 0x0000000103037824 */ /* 0x000fe400078e0227 */
[----:B------:R-:W-:Y:S02]  /*1a7e0*/  IMAD R0, R0, UR4, RZ ;  /* 0x0000000400007c24 */ /* 0x000fe4000f8e02ff */
[----:B------:R-:W-:Y:S01]  /*1a7f0*/  IMAD.WIDE.U32 R2, R37, UR4, R2 ;  /* 0x0000000425027c25 */ /* 0x000fe2000f8e0002 */
[----:B------:R-:W-:-:S03]  /*1a800*/  ISETP.GE.AND P0, PT, R44, R47, PT ;  /* 0x0000002f2c00720c */ /* 0x000fc60003f06270 */
[----:B------:R-:W-:Y:S01]  /*1a810*/  IMAD R21, R37, UR5, R0 ;  /* 0x0000000525157c24 */ /* 0x000fe2000f8e0200 */
[----:B------:R-:W-:Y:S01]  /*1a820*/  ULDC.64 UR4, c[0x0][0xa80] ;  /* 0x0002a00000047ab9 */ /* 0x000fe20000000a00 */
[----:B------:R-:W-:Y:S01]  /*1a830*/  VIADD R0, R22, 0x31c20 ;  /* 0x00031c2016007836 */ /* 0x000fe20000000000 */
[----:B------:R-:W-:Y:S01]  /*1a840*/  LEA R37, P1, R2, UR4, 0x1 ;  /* 0x0000000402257c11 */ /* 0x000fe2000f8208ff */
[----:B------:R-:W-:-:S03]  /*1a850*/  IMAD.IADD R3, R3, 0x1, R21 ;  /* 0x0000000103037824 */ /* 0x000fc600078e0215 */
[----:B------:R-:W-:Y:S02]  /*1a860*/  PRMT R0, RZ, 0x654, R0 ;  /* 0x00000654ff007816 */ /* 0x000fe40000000000 */
[----:B------:R-:W-:Y:S01]  /*1a870*/  LEA.HI.X R42, R2, UR5, R3, 0x1, P1 ;  /* 0x00000005022a7c11 */ /* 0x000fe200088f0c03 */
[----:B-1----:R0:W1:Y:S01]  /*1a880*/  SHFL.IDX PT, R20, R37, RZ, 0x1c1f ;  /* 0x001c1fff25147589 */ /* 0x00206200000e0000 */
[----:B------:R0:W-:Y:S03]  /*1a890*/  SYNCS.ARRIVE.TRANS64.RED.A1T0 RZ, [R0+URZ], RZ ;  /* 0x000000ff00ff79a7 */ /* 0x0001e6000810043f */
        /* <DEDUP_REMOVED lines=14> */
.L_x_12373:
[----:B------:R-:W-:Y:S05]  /*1a980*/  BSYNC B1 ;  /* 0x0000000000017941 */ /* 0x000fea0003800000 */
.L_x_12372:
        /* <DEDUP_REMOVED lines=19> */
.L_x_12370:
        /* <DEDUP_REMOVED lines=16> */
[----:B0-----:R-:W-:Y:S02]  /*1abc0*/  ISETP.NE.AND P2, PT, R19, 0x1, PT ;  /* 0x000000011300780c */ /* 0x001fe40003f45270 */
[----:B------:R-:W-:-:S11]  /*1abd0*/  ISETP.GE.AND P3, PT, R82, 0xc0, PT ;  /* 0x000000c05200780c */ /* 0x000fd60003f66270 */
[----:B------:R-:W0:Y:S08]  /*1abe0*/  @P2 LDC R12, c[0x0][0xbec] ;  /* 0x0002fb00ff0c2b82 */ /* 0x000e300000000800 */
[----:B------:R-:W2:Y:S01]  /*1abf0*/  @P2 LDC R21, c[0x0][0xbf0] ;  /* 0x0002fc00ff152b82 */ /* 0x000ea20000000800 */
[----:B-1----:R-:W-:Y:S05]  /*1ac00*/  @P1 BRA `(.L_x_12375) ;  /* 0x0000000000101947 */ /* 0x002fea0003800000 */
[----:B------:R-:W-:Y:S05]  /*1ac10*/  @!P0 BRA `(.L_x_12375) ;  /* 0x00000000000c8947 */ /* 0x000fea0003800000 */
[----:B------:R-:W3:Y:S04]  /*1ac20*/  LDG.E R5, desc[UR60][R2.64] ;  /* 0x0000003c02057981 */ /* 0x000ee8000c1e1900 */
[----:B-----5:R-:W3:Y:S02]  /*1ac30*/  LDG.E R6, desc[UR60][R2.64+0x4] ;  /* 0x0000043c02067981 */ /* 0x020ee4000c1e1900 */
[----:B---3--:R-:W-:-:S07]  /*1ac40*/  IMAD.IADD R6, R6, 0x1, -R5 ;  /* 0x0000000106067824 */ /* 0x008fce00078e0a05 */
.L_x_12375:
[----:B------:R-:W3:Y:S04]  /*1ac50*/  LDL R14, [R1+0x70] ;  /* 0x00007000010e7983 */ /* 0x000ee80000100800 */
[----:B------:R1:W5:Y:S01]  /*1ac60*/  LDL R16, [R1+0x58] ;  /* 0x0000580001107983 */ /* 0x0003620000100800 */
[----:B------:R-:W-:Y:S01]  /*1ac70*/  BSSY B1, `(.L_x_12376) ;  /* 0x000002d000017945 */ /* 0x000fe20003800000 */
[----:B----4-:R-:W-:Y:S02]  /*1ac80*/  SEL R13, R83, RZ, !P0 ;  /* 0x000000ff530d7207 */ /* 0x010fe40004000000 */
[----:B------:R-:W-:Y:S02]  /*1ac90*/  SEL R26, R26, RZ, !P0 ;  /* 0x000000ff1a1a7207 */ /* 0x000fe40004000000 */
[----:B-----5:R-:W-:-:S02]  /*1aca0*/  SHF.R.S32.HI R11, RZ, 0x1f, R0 ;  /* 0x0000001fff0b7819 */ /* 0x020fc40000011400 */
[----:B---3--:R-:W-:Y:S01]  /*1acb0*/  SHF.R.S32.HI R10, RZ, 0x1f, R14 ;  /* 0x0000001fff0a7819 */ /* 0x008fe2000001140e */
[----:B-1----:R-:W-:Y:S06]  /*1acc0*/  @P3 BRA `(.L_x_12377) ;  /* 0x00000000009c3947 */ /* 0x002fec0003800000 */
[----:B------:R-:W1:Y:S01]  /*1acd0*/  S2R R3, SR_TID.X ;  /* 0x0000000000037919 */ /* 0x000e620000002100 */
[----:B------:R-:W3:Y:S02]  /*1ace0*/  LDC R9, c[0x0][0xbe8] ;  /* 0x0002fa00ff097b82 */ /* 0x000ee40000000800 */
[----:B---3--:R-:W-:Y:S01]  /*1acf0*/  IMAD R2, R6, R9, RZ ;  /* 0x0000000906027224 */ /* 0x008fe200078e02ff */
[----:B-1----:R-:W-:-:S04]  /*1ad00*/  IADD3 R8, R16, -0x80, R3 ;  /* 0xffffff8010087810 */ /* 0x002fc80007ffe003 */
        /* <DEDUP_REMOVED lines=35> */
.L_x_12377:
[----:B------:R-:W-:Y:S05]  /*1af40*/  BSYNC B1 ;  /* 0x0000000000017941 */ /* 0x000fea0003800000 */
.L_x_12376:
        /* <DEDUP_REMOVED lines=44> */
.L_x_12574:
        /* <DEDUP_REMOVED lines=18> */
.L_x_12380:
[----:B------:R-:W-:Y:S05]  /*1b330*/  BSYNC B1 ;  /* 0x0000000000017941 */ /* 0x000fea0003800000 */
.L_x_12379:
[----:B------:R-:W-:-:S03]  /*1b340*/  UMOV UR4, 0xffffffff ;  /* 0xffffffff00047882 */ /* 0x000fc60000000000 */
[----:B------:R-:W-:Y:S05]  /*1b350*/  BRA.DIV UR4, `(.L_x_12381) ;  /* 0x0000008604dc7947 */ /* 0x000fea000b800000 */
[----:B-1----:R1:W4:Y:S04]  /*1b360*/  SHFL.IDX PT, R3, R2, 0x1, 0x1c1f ;  /* 0x003c1f0002037f89 */ /* 0x00232800000e0000 */
[----:B--2---:R1:W2:Y:S02]  /*1b370*/  SHFL.IDX PT, R14, R0, 0x1, 0x1c1f ;  /* 0x003c1f00000e7f89 */ /* 0x0042a400000e0000 */
.L_x_12578:
        /* <DEDUP_REMOVED lines=16> */
.L_x_12374:
[----:B------:R-:W-:Y:S05]  /*1b480*/  BSYNC B0 ;  /* 0x0000000000007941 */ /* 0x000fea0003800000 */
.L_x_12369:
[----:B------:R-:W-:Y:S02]  /*1b490*/  ULDC UR4, c[0x0][0xc3c] ;  /* 0x00030f0000047ab9 */ /* 0x000fe40000000800 */
[----:B------:R-:W-:-:S13]  /*1b4a0*/  ISETP.GE.AND P0, PT, R107, UR4, PT ;  /* 0x000000046b007c0c */ /* 0x000fda000bf06270 */
[----:B------:R-:W-:Y:S05]  /*1b4b0*/  @!P0 BRA `(.L_x_12382) ;  /* 0xfffffe5c00f08947 */ /* 0x000fea000383ffff */
[----:B------:R-:W-:Y:S05]  /*1b4c0*/  BRA `(.L_x_12235) ;  /* 0x0000007c00347947 */ /* 0x000fea0003800000 */
.L_x_12233:
[----:B------:R-:W-:-:S08]  /*1b4d0*/  NOP ;  /* 0x0000000000007918 */ /* 0x000fd00000000000 */
[----:B0-----:R-:W0:-:S00]  /*1b4e0*/  USETMAXREG.DEALLOC.CTAPOOL 0x20 ;  /* 0x00000020000079c8 */ /* 0x001e0000080e0500 */
        /* <DEDUP_REMOVED lines=16> */
.L_x_12383:
        /* <DEDUP_REMOVED lines=42> */
.L_x_12389:
        /* <DEDUP_REMOVED lines=12> */
.L_x_12388:
[----:B------:R-:W-:Y:S05]  /*1b950*/  BSYNC B0 ;  /* 0x0000000000007941 */ /* 0x000fea0003800000 */
.L_x_12387:
        /* <DEDUP_REMOVED lines=22> */
.L_x_12385:
        /* <DEDUP_REMOVED lines=21> */
.L_x_12390:
        /* <DEDUP_REMOVED lines=59> */
.L_x_12386:
[----:B------:R-:W-:Y:S02]  /*1bfc0*/  IMAD.MOV.U32 R17, RZ, RZ, RZ ;  /* 0x000000ffff117224 */ /* 0x000fe400078e00ff */
[----:B------:R-:W-:Y:S02]  /*1bfd0*/  IMAD.U32 R16, RZ, RZ, UR6 ;  /* 0x00000006ff107e24 */ /* 0x000fe4000f8e00ff */
[----:B------:R-:W-:-:S07]  /*1bfe0*/  IMAD.MOV.U32 R18, RZ, RZ, RZ ;  /* 0x000000ffff127224 */ /* 0x000fce00078e00ff */
.L_x_12391:
[----:B------:R-:W-:-:S13]  /*1bff0*/  ISETP.NE.AND P0, PT, R5, RZ, PT ;  /* 0x000000ff0500720c */ /* 0x000fda0003f05270 */
[----:B------:R-:W0:Y:S01]  /*1c000*/  @!P0 S2R R3, SR_CgaCtaId ;  /* 0x0000000000038919 */ /* 0x000e220000008800 */
[----:B------:R-:W-:-:S04]  /*1c010*/  @!P0 MOV R0, 0x400 ;  /* 0x0000040000008802 */ /* 0x000fc80000000f00 */
[----:B0-----:R-:W-:-:S05]  /*1c020*/  @!P0 LEA R0, R3, R0, 0x18 ;  /* 0x0000000003008211 */ /* 0x001fca00078ec0ff */
[----:B------:R2:W-:Y:S01]  /*1c030*/  @!P0 STS.128 [R0+0x31cd0], R16 ;  /* 0x031cd01000008388 */ /* 0x0005e20000000c00 */
[----:B------:R-:W-:Y:S06]  /*1c040*/  BAR.ARV 0x5, 0x200 ;  /* 0x0148000000007b1d */ /* 0x000fec0000002000 */
.L_x_12384:
[----:B------:R3:W-:Y:S01]  /*1c050*/  STL [R1+0x24], RZ ;  /* 0x000024ff01007387 */ /* 0x0007e20000100800 */
[----:B------:R-:W-:Y:S01]  /*1c060*/  ULDC UR4, c[0x0][0xc3c] ;  /* 0x00030f0000047ab9 */ /* 0x000fe20000000800 */
[----:B------:R-:W-:Y:S01]  /*1c070*/  IMAD.MOV.U32 R27, RZ, RZ, 0x1 ;  /* 0x00000001ff1b7424 */ /* 0x000fe200078e00ff */
[----:B-1----:R-:W-:Y:S01]  /*1c080*/  ISETP.GE.AND P0, PT, R19, UR4, PT ;  /* 0x0000000413007c0c */ /* 0x002fe2000bf06270 */
[----:B------:R-:W-:-:S12]  /*1c090*/  IMAD.MOV.U32 R23, RZ, RZ, RZ ;  /* 0x000000ffff177224 */ /* 0x000fd800078e00ff */
[----:B---3--:R-:W-:Y:S05]  /*1c0a0*/  @P0 BRA `(.L_x_12392) ;  /* 0x0000006c00580947 */ /* 0x008fea0003800000 */
[----:B--2---:R-:W2:Y:S04]  /*1c0b0*/  LDL R0, [R1+0x94] ;  /* 0x0000940001007983 */ /* 0x004ea80000100800 */
[----:B------:R-:W3:Y:S01]  /*1c0c0*/  LDL.LU R5, [R1] ;  /* 0x0000000001057983 */ /* 0x000ee20000300800 */
[----:B------:R-:W1:Y:S01]  /*1c0d0*/  S2R R7, SR_TID.X ;  /* 0x0000000000077919 */ /* 0x000e620000002100 */
[----:B------:R-:W4:Y:S01]  /*1c0e0*/  S2UR UR5, SR_CgaCtaId ;  /* 0x00000000000579c3 */ /* 0x000f220000008800 */
[----:B-1----:R-:W-:-:S05]  /*1c0f0*/  LOP3.LUT R6, R7, 0x7f, RZ, 0xc0, !PT ;  /* 0x0000007f07067812 */ /* 0x002fca00078ec0ff */
[C---:B------:R-:W-:Y:S01]  /*1c100*/  IMAD.SHL.U32 R4, R6.reuse, 0x8, RZ ;  /* 0x0000000806047824 */ /* 0x040fe200078e00ff */
[----:B------:R-:W-:Y:S01]  /*1c110*/  ISETP.NE.AND P1, PT, R6, RZ, PT ;  /* 0x000000ff0600720c */ /* 0x000fe20003f25270 */
[----:B------:R-:W-:Y:S02]  /*1c120*/  UMOV UR4, 0x400 ;  /* 0x0000040000047882 */ /* 0x000fe40000000000 */
[----:B----4-:R-:W-:-:S06]  /*1c130*/  ULEA UR4, UR5, UR4, 0x18 ;  /* 0x0000000405047291 */ /* 0x010fcc000f8ec03f */
[----:B------:R-:W-:Y:S01]  /*1c140*/  IMAD.U32 R22, RZ, RZ, UR4 ;  /* 0x00000004ff167e24 */ /* 0x000fe2000f8e00ff */
[----:B------:R-:W-:Y:S01]  /*1c150*/  BSSY B8, `(.L_x_12392) ;  /* 0x00006cb000087945 */ /* 0x000fe20003800000 */
[----:B------:R-:W-:Y:S02]  /*1c160*/  IMAD.MOV.U32 R29, RZ, RZ, RZ ;  /* 0x000000ffff1d7224 */ /* 0x000fe400078e00ff */
[----:B------:R-:W-:Y:S02]  /*1c170*/  IMAD.MOV.U32 R23, RZ, RZ, RZ ;  /* 0x000000ffff177224 */ /* 0x000fe400078e00ff */
[----:B------:R-:W-:Y:S01]  /*1c180*/  IMAD.MOV.U32 R27, RZ, RZ, 0x1 ;  /* 0x00000001ff1b7424 */ /* 0x000fe200078e00ff */
[----:B------:R-:W-:Y:S01]  /*1c190*/  ULDC.64 UR36, c[0x0][0x198] ;  /* 0x0000660000247ab9 */ /* 0x000fe20000000a00 */
[----:B------:R-:W-:Y:S01]  /*1c1a0*/  ULDC UR39, c[0x0][0xc] ;  /* 0x0000030000277ab9 */ /* 0x000fe20000000800 */
[----:B--2---:R-:W-:Y:S01]  /*1c1b0*/  R2UR UR6, R0 ;  /* 0x00000000000672ca */ /* 0x004fe200000e0000 */
[----:B------:R-:W-:-:S05]  /*1c1c0*/  IMAD.SHL.U32 R0, R7, 0x8, RZ ;  /* 0x0000000807007824 */ /* 0x000fca00078e00ff */
[C---:B------:R-:W-:Y:S02]  /*1c1d0*/  LOP3.LUT R3, R0.reuse, 0x20, RZ, 0xc0, !PT ;  /* 0x0000002000037812 */ /* 0x040fe400078ec0ff */
[----:B0-----:R-:W-:Y:S02]  /*1c1e0*/  LOP3.LUT R2, R0, 0xd8, RZ, 0xc0, !PT ;  /* 0x000000d800027812 */ /* 0x001fe400078ec0ff */
[----:B------:R-:W-:Y:S02]  /*1c1f0*/  LOP3.LUT R3, R3, 0x300, R4, 0xf8, !PT ;  /* 0x0000030003037812 */ /* 0x000fe400078ef804 */
[----:B------:R-:W-:Y:S02]  /*1c200*/  LOP3.LUT R2, R2, 0x18, R7, 0x78, !PT ;  /* 0x0000001802027812 */ /* 0x000fe400078e7807 */
[----:B---3--:R-:W-:Y:S02]  /*1c210*/  LOP3.LUT R5, R5, 0xfffffffd, RZ, 0xc0, !PT ;  /* 0xfffffffd05057812 */ /* 0x008fe400078ec0ff */
[----:B------:R-:W-:-:S02]  /*1c220*/  LOP3.LUT R3, R3, R2, RZ, 0xfc, !PT ;  /* 0x0000000203037212 */ /* 0x000fc400078efcff */
[----:B------:R-:W-:Y:S02]  /*1c230*/  LOP3.LUT P0, R2, R7, 0x1f, RZ, 0xc0, !PT ;  /* 0x0000001f07027812 */ /* 0x000fe4000780c0ff */
[----:B------:R-:W-:-:S04]  /*1c240*/  @P1 LOP3.LUT R5, R5, 0x2, RZ, 0xfc, !PT ;  /* 0x0000000205051812 */ /* 0x000fc800078efcff */
[----:B------:R-:W-:-:S07]  /*1c250*/  LOP3.LUT R5, R5, 0xfffffffe, RZ, 0xc0, !PT ;  /* 0xfffffffe05057812 */ /* 0x000fce00078ec0ff */
[----:B------:R-:W-:Y:S02]  /*1c260*/  @P0 LOP3.LUT R5, R5, 0x1, RZ, 0xfc, !PT ;  /* 0x0000000105050812 */ /* 0x000fe400078efcff */
[----:B------:R-:W-:Y:S01]  /*1c270*/  ISETP.NE.OR P0, PT, R6, RZ, !P0 ;  /* 0x000000ff0600720c */ /* 0x000fe20004705670 */
[----:B------:R0:W-:Y:S01]  /*1c280*/  STL [R1+0xc], R2 ;  /* 0x00000c0201007387 */ /* 0x0001e20000100800 */
[----:B------:R-:W-:Y:S01]  /*1c290*/  LOP3.LUT R5, R5, 0xfffffff7, RZ, 0xc0, !PT ;  /* 0xfffffff705057812 */ /* 0x000fe200078ec0ff */
[----:B------:R-:W-:Y:S02]  /*1c2a0*/  IMAD R3, R3, 0x2, R22 ;  /* 0x0000000203037824 */ /* 0x000fe400078e0216 */
[----:B0-----:R-:W-:Y:S02]  /*1c2b0*/  IMAD.SHL.U32 R2, R7, 0x20, RZ ;  /* 0x0000002007027824 */ /* 0x001fe400078e00ff */
[----:B------:R-:W-:-:S06]  /*1c2c0*/  IMAD.MOV.U32 R7, RZ, RZ, 0x1 ;  /* 0x00000001ff077424 */ /* 0x000fcc00078e00ff */
[----:B------:R-:W-:Y:S01]  /*1c2d0*/  @P0 LOP3.LUT R5, R5, 0x8, RZ, 0xfc, !PT ;  /* 0x0000000805050812 */ /* 0x000fe200078efcff */
[----:B------:R0:W-:Y:S04]  /*1c2e0*/  STL [R1+0x4], R7 ;  /* 0x0000040701007387 */ /* 0x0001e80000100800 */
[----:B------:R0:W-:Y:S04]  /*1c2f0*/  STL [R1+0x24], RZ ;  /* 0x000024ff01007387 */ /* 0x0001e80000100800 */
[----:B------:R0:W-:Y:S04]  /*1c300*/  STL [R1], R5 ;  /* 0x0000000501007387 */ /* 0x0001e80000100800 */
[----:B------:R0:W-:Y:S01]  /*1c310*/  STL [R1+0x10], R3 ;  /* 0x0000100301007387 */ /* 0x0001e20000100800 */
[----:B------:R-:W-:-:S02]  /*1c320*/  SHF.R.U32.HI R4, RZ, 0x2, R6 ;  /* 0x00000002ff047819 */ /* 0x000fc40000011606 */
[----:B------:R-:W-:Y:S02]  /*1c330*/  LOP3.LUT R0, R0, 0x18, RZ, 0xc0, !PT ;  /* 0x0000001800007812 */ /* 0x000fe400078ec0ff */
[----:B------:R-:W-:Y:S02]  /*1c340*/  LOP3.LUT R2, R4, 0x60, R2, 0xf8, !PT ;  /* 0x0000006004027812 */ /* 0x000fe400078ef802 */
[C---:B------:R-:W-:Y:S02]  /*1c350*/  LOP3.LUT R2, R0.reuse, 0x20, RZ, 0xfc, !PT ;  /* 0x0000002000027812 */ /* 0x040fe400078efcff */
[----:B------:R-:W-:Y:S01]  /*1c360*/  LOP3.LUT R0, R0, 0x40, RZ, 0xfc, !PT ;  /* 0x0000004000007812 */ /* 0x000fe200078efcff */
[----:B0-----:R-:W-:-:S12]  /*1c370*/  ULOP3.LUT UR38, UR6, 0x2, URZ, 0xfc, !UPT ;  /* 0x0000000206267892 */ /* 0x001fd8000f8efc3f */
.L_x_12540:
[----:B0-----:R-:W0:Y:S02]  /*1c380*/  LDC.64 R2, c[0x0][0xc88] ;  /* 0x00032200ff027b82 */ /* 0x001e240000000a00 */
[----:B0-----:R-:W-:-:S05]  /*1c390*/  IMAD.WIDE R2, R19, 0x4, R2 ;  /* 0x0000000413027825 */ /* 0x001fca00078e0202 */
[----:B--2---:R-:W2:Y:S01]  /*1c3a0*/  LDG.E R13, desc[UR60][R2.64] ;  /* 0x0000003c020d7981 */ /* 0x004ea2000c1e1900 */
[----:B------:R-:W-:Y:S05]  /*1c3b0*/  YIELD ;  /* 0x0000000000007946 */ /* 0x000fea0003800000 */
[----:B------:R-:W-:Y:S01]  /*1c3c0*/  ULDC.64 UR4, c[0x0][0xa28] ;  /* 0x00028a0000047ab9 */ /* 0x000fe20000000a00 */
[----:B------:R-:W-:Y:S01]  /*1c3d0*/  ULDC.64 UR6, c[0x0][0xa18] ;  /* 0x0002860000067ab9 */ /* 0x000fe20000000a00 */
[----:B------:R-:W-:Y:S02]  /*1c3e0*/  ISETP.NE.U32.AND P0, PT, RZ, UR4, PT ;  /* 0x00000004ff007c0c */ /* 0x000fe4000bf05070 */
[----:B------:R-:W-:-:S02]  /*1c3f0*/  CS2R R8, SRZ ;  /* 0x0000000000087805 */ /* 0x000fc4000001ff00 */
[----:B------:R-:W-:Y:S01]  /*1c400*/  ISETP.NE.U32.AND P3, PT, RZ, UR6, PT ;  /* 0x00000006ff007c0c */ /* 0x000fe2000bf65070 */
[----:B------:R-:W-:Y:S01]  /*1c410*/  ULDC.64 UR8, c[0x0][0xa10] ;  /* 0x0002840000087ab9 */ /* 0x000fe20000000a00 */
[----:B------:R-:W-:Y:S02]  /*1c420*/  ISETP.NE.AND.EX P0, PT, RZ, UR5, PT, P0 ;  /* 0x00000005ff007c0c */ /* 0x000fe4000bf05300 */
[----:B------:R-:W-:Y:S02]  /*1c430*/  ISETP.NE.AND.EX P3, PT, RZ, UR7, PT, P3 ;  /* 0x00000007ff007c0c */ /* 0x000fe4000bf65330 */
[----:B--2---:R-:W-:Y:S01]  /*1c440*/  SHF.R.S32.HI R0, RZ, 0x1f, R13 ;  /* 0x0000001fff007819 */ /* 0x004fe2000001140d */
[----:B------:R-:W-:-:S08]  /*1c450*/  IMAD.SHL.U32 R24, R13, 0x4, RZ ;  /* 0x000000040d187824 */ /* 0x000fd000078e00ff */
        /* <DEDUP_REMOVED lines=8> */
[----:B------:R-:W-:Y:S01]  /*1c4e0*/  ULDC.64 UR6, c[0x0][0xa08] ;  /* 0x0002820000067ab9 */ /* 0x000fe20000000a00 */
[----:B-1----:R1:W5:Y:S01]  /*1c4f0*/  @P0 LDG.E R8, desc[UR60][R2.64] ;  /* 0x0000003c02080981 */ /* 0x002362000c1e1900 */
[----:B------:R-:W-:Y:S01]  /*1c500*/  IADD3 R6, P1, R24, UR6, RZ ;  /* 0x0000000618067c10 */ /* 0x000fe2000ff3e0ff */
[----:B------:R-:W-:Y:S01]  /*1c510*/  IMAD.MOV.U32 R28, RZ, RZ, RZ ;  /* 0x000000ffff1c7224 */ /* 0x000fe200078e00ff */
[----:B------:R-:W-:-:S02]  /*1c520*/  ISETP.NE.U32.AND P2, PT, RZ, UR6, PT ;  /* 0x00000006ff007c0c */ /* 0x000fc4000bf45070 */
[----:B------:R-:W-:Y:S01]  /*1c530*/  IADD3.X R7, R25, UR7, RZ, P1, !PT ;  /* 0x0000000719077c10 */ /* 0x000fe20008ffe4ff */
[----:B0-----:R-:W-:Y:S01]  /*1c540*/  IMAD.MOV.U32 R0, RZ, RZ, RZ ;  /* 0x000000ffff007224 */ /* 0x001fe200078e00ff */
[----:B------:R-:W-:Y:S02]  /*1c550*/  ISETP.NE.U32.AND P1, PT, RZ, UR4, PT ;  /* 0x00000004ff007c0c */ /* 0x000fe4000bf25070 */
[----:B------:R-:W-:Y:S02]  /*1c560*/  ISETP.NE.AND.EX P2, PT, RZ, UR7, PT, P2 ;  /* 0x00000007ff007c0c */ /* 0x000fe4000bf45320 */
[----:B------:R-:W-:Y:S02]  /*1c570*/  ISETP.NE.AND.EX P1, PT, RZ, UR5, PT, P1 ;  /* 0x00000005ff007c0c */ /* 0x000fe4000bf25310 */
[----:B-1----:R-:W-:-:S04]  /*1c580*/  IADD3 R2, P0, R24, UR4, RZ ;  /* 0x0000000418027c10 */ /* 0x002fc8000ff1e0ff */
[C---:B------:R-:W-:Y:S02]  /*1c590*/  IADD3.X R3, R25.reuse, UR5, RZ, P0, !PT ;  /* 0x0000000519037c10 */ /* 0x040fe400087fe4ff */
        /* <DEDUP_REMOVED lines=23> */
[----:B----4-:R-:W-:Y:S06]  /*1c710*/  @P3 BRA `(.L_x_12393) ;  /* 0x0000000000143947 */ /* 0x010fec0003800000 */
[----:B------:R-:W-:Y:S05]  /*1c720*/  @!P1 BRA `(.L_x_12393) ;  /* 0x0000000000109947 */ /* 0x000fea0003800000 */
[----:B------:R-:W2:Y:S04]  /*1c730*/  LDG.E R11, desc[UR60][R2.64] ;  /* 0x0000003c020b7981 */ /* 0x000ea8000c1e1900 */
[----:B------:R-:W2:Y:S02]  /*1c740*/  LDG.E R2, desc[UR60][R2.64+0x4] ;  /* 0x0000043c02027981 */ /* 0x000ea4000c1e1900 */
[----:B--2---:R-:W-:-:S05]  /*1c750*/  IMAD.IADD R12, R2, 0x1, -R11 ;  /* 0x00000001020c7824 */ /* 0x004fca00078e0a0b */
[----:B------:R0:W-:Y:S02]  /*1c760*/  STL [R1+0x20], R12 ;  /* 0x0000200c01007387 */ /* 0x0001e40000100800 */
.L_x_12393:
        /* <DEDUP_REMOVED lines=10> */
.L_x_12394:
[----:B------:R-:W-:Y:S05]  /*1c810*/  @!P2 BRA `(.L_x_12395) ;  /* 0x00000000000ca947 */ /* 0x000fea0003800000 */
[----:B------:R-:W2:Y:S04]  /*1c820*/  LDG.E R10, desc[UR60][R6.64] ;  /* 0x0000003c060a7981 */ /* 0x000ea8000c1e1900 */
[----:B------:R-:W2:Y:S02]  /*1c830*/  LDG.E R6, desc[UR60][R6.64+0x4] ;  /* 0x0000043c06067981 */ /* 0x000ea4000c1e1900 */
[----:B--2---:R-:W-:-:S07]  /*1c840*/  IMAD.IADD R10, R6, 0x1, -R10 ;  /* 0x00000001060a7824 */ /* 0x004fce00078e0a0a */
.L_x_12395:
[----:B-1----:R-:W2:Y:S01]  /*1c850*/  @P0 LDG.E R2, desc[UR60][R4.64] ;  /* 0x0000003c04020981 */ /* 0x002ea2000c1e1900 */
[----:B------:R-:W1:Y:S01]  /*1c860*/  LDC R3, c[0x0][0x448] ;  /* 0x00011200ff037b82 */ /* 0x000e620000000800 */
[----:B-----5:R-:W-:Y:S02]  /*1c870*/  IMAD.IADD R10, R10, 0x1, -R8 ;  /* 0x000000010a0a7824 */ /* 0x020fe400078e0a08 */
[----:B------:R-:W2:Y:S01]  /*1c880*/  @P0 LDG.E R4, desc[UR60][R4.64+0x4] ;  /* 0x0000043c04040981 */ /* 0x000ea2000c1e1900 */
[----:B-1----:R-:W-:-:S13]  /*1c890*/  ISETP.NE.AND P1, PT, R3, 0x1, PT ;  /* 0x000000010300780c */ /* 0x002fda0003f25270 */
[----:B------:R-:W1:Y:S01]  /*1c8a0*/  @P1 LDC R3, c[0x0][0x450] ;  /* 0x00011400ff031b82 */ /* 0x000e620000000800 */
[----:B------:R-:W-:Y:S01]  /*1c8b0*/  BSSY B0, `(.L_x_12396) ;  /* 0x0000163000007945 */ /* 0x000fe20003800000 */
[----:B------:R-:W-:Y:S01]  /*1c8c0*/  PLOP3.LUT P5, PT, PT, PT, PT, 0x80, 0x0 ;  /* 0x000000000000781c */ /* 0x000fe20003faf070 */
[----:B--2---:R-:W-:-:S05]  /*1c8d0*/  @P0 IMAD.IADD R9, R4, 0x1, -R2 ;  /* 0x0000000104090824 */ /* 0x004fca00078e0a02 */
[----:B------:R-:W2:Y:S01]  /*1c8e0*/  @P1 LDC R4, c[0x0][0x44c] ;  /* 0x00011300ff041b82 */ /* 0x000ea20000000800 */
[----:B------:R-:W-:-:S04]  /*1c8f0*/  IMAD R2, R17, 0xc0, RZ ;  /* 0x000000c011027824 */ /* 0x000fc800078e02ff */
[----:B------:R-:W-:Y:S02]  /*1c900*/  VIADD R2, R2, 0xbf ;  /* 0x000000bf02027836 */ /* 0x000fe40000000000 */
[----:B------:R-:W-:-:S04]  /*1c910*/  IMAD.IADD R20, R10, 0x1, R9 ;  /* 0x000000010a147824 */ /* 0x000fc800078e0209 */
[C---:B------:R-:W-:Y:S01]  /*1c920*/  VIADD R21, R20.reuse, 0x8f ;  /* 0x0000008f14157836 */ /* 0x040fe20000000000 */
[----:B------:R-:W-:-:S03]  /*1c930*/  IADD3 R20, R20, 0x90, -R12 ;  /* 0x0000009014147810 */ /* 0x000fc60007ffe80c */
[----:B------:R-:W-:-:S04]  /*1c940*/  IMAD.HI R21, R21, 0x38e38e39, RZ ;  /* 0x38e38e3915157827 */ /* 0x000fc800078e02ff */
[----:B--2---:R-:W-:-:S05]  /*1c950*/  @P1 IMAD.HI.U32 R4, R2, R4, RZ ;  /* 0x0000000402041227 */ /* 0x004fca00078e00ff */
[----:B-1----:R-:W-:-:S05]  /*1c960*/  @P1 SHF.R.U32.HI R2, RZ, R3, R4 ;  /* 0x00000003ff021219 */ /* 0x002fca0000011604 */
        /* <DEDUP_REMOVED lines=12> */
[----:B------:R-:W-:-:S05]  /*1ca30*/  IMAD.WIDE.U32 R4, R10, 0x38e38e39, RZ ;  /* 0x38e38e390a047825 */ /* 0x000fca00078e00ff */
[----:B------:R-:W-:-:S07]  /*1ca40*/  SHF.R.U32.HI R4, RZ, 0x5, R5 ;  /* 0x00000005ff047819 */ /* 0x000fce0000011605 */
[----:B------:R-:W-:-:S04]  /*1ca50*/  @P1 VIADD R2, R2, 0x8f ;  /* 0x0000008f02021836 */ /* 0x000fc80000000000 */
[----:B------:R-:W-:-:S05]  /*1ca60*/  @P1 IMAD.HI R2, R2, 0x38e38e39, RZ ;  /* 0x38e38e3902021827 */ /* 0x000fca00078e02ff */
        /* <DEDUP_REMOVED lines=12> */
.L_x_12581:
[----:B--2---:R-:W-:Y:S02]  /*1cb30*/  ISETP.NE.AND P0, PT, R14, RZ, PT ;  /* 0x000000ff0e00720c */ /* 0x004fe40003f05270 */
[----:B------:R-:W-:-:S11]  /*1cb40*/  PLOP3.LUT P2, PT, PT, PT, PT, 0x8, 0x0 ;  /* 0x000000000000781c */ /* 0x000fd60003f4e170 */
[----:B------:R-:W-:Y:S05]  /*1cb50*/  @P0 BRA `(.L_x_12399) ;  /* 0x00000000000c0947 */ /* 0x000fea0003800000 */
[----:B------:R-:W-:-:S03]  /*1cb60*/  UMOV UR4, 0xffffffff ;  /* 0xffffffff00047882 */ /* 0x000fc60000000000 */
[----:B------:R-:W-:Y:S05]  /*1cb70*/  BRA.DIV UR4, `(.L_x_12400) ;  /* 0x0000007204507947 */ /* 0x000fea000b800000 */
[----:B------:R-:W-:-:S13]  /*1cb80*/  ELECT P2, URZ, PT ;  /* 0x00000000003f782f */ /* 0x000fda0003840000 */
.L_x_12399:
        /* <DEDUP_REMOVED lines=9> */
.L_x_12584:
[----:B------:R-:W-:Y:S05]  /*1cc20*/  BSYNC B1 ;  /* 0x0000000000017941 */ /* 0x000fea0003800000 */
.L_x_12401:
        /* <DEDUP_REMOVED lines=11> */
.L_x_12585:
[----:B------:R-:W-:Y:S05]  /*1cce0*/  BSYNC B2 ;  /* 0x0000000000027941 */ /* 0x000fea0003800000 */
.L_x_12405:
[----:B------:R-:W-:Y:S04]  /*1ccf0*/  BSSY B2, `(.L_x_12407) ;  /* 0x0000008000027945 */ /* 0x000fe80003800000 */
[----:B------:R-:W-:Y:S05]  /*1cd00*/  @P4 BRA `(.L_x_12408) ;  /* 0x0000000000184947 */ /* 0x000fea0003800000 */
[----:B-1----:R-:W3:Y:S02]  /*1cd10*/  LDL R5, [R1] ;  /* 0x0000000001057983 */ /* 0x002ee40000100800 */
[----:B---3--:R-:W-:Y:S01]  /*1cd20*/  LOP3.LUT P0, RZ, R5, 0x1, RZ, 0xc0, !PT ;  /* 0x0000000105ff7812 */ /* 0x008fe2000780c0ff */
[----:B------:R-:W-:-:S04]  /*1cd30*/  IMAD.MOV.U32 R5, RZ, RZ, 0x6c00 ;  /* 0x00006c00ff057424 */ /* 0x000fc800078e00ff */
[----:B------:R3:W-:Y:S08]  /*1cd40*/  SYNCS.ARRIVE.TRANS64 RZ, [R9+URZ+0x31c90], R5 ;  /* 0x031c900509ff79a7 */ /* 0x0007f0000800003f */
[----:B------:R-:W-:Y:S05]  /*1cd50*/  @!P0 BRA `(.L_x_12408) ;  /* 0x0000000000048947 */ /* 0x000fea0003800000 */
[----:B------:R-:W-:Y:S01]  /*1cd60*/  BPT.TRAP 0x1 ;  /* 0x000000040000795c */ /* 0x000fe20000300000 */
.L_x_12408:
[----:B------:R-:W-:Y:S05]  /*1cd70*/  BSYNC B2 ;  /* 0x0000000000027941 */ /* 0x000fea0003800000 */
.L_x_12407:
        /* <DEDUP_REMOVED lines=10> */
[----:B------:R-:W-:Y:S01]  /*1ce20*/  VIADD R10, R7, 0x16a00 ;  /* 0x00016a00070a7836 */ /* 0x000fe20000000000 */
[----:B------:R-:W-:-:S09]  /*1ce30*/  UMOV UR7, 0x12f00000 ;  /* 0x12f0000000077882 */ /* 0x000fd20000000000 */
.L_x_12409:
        /* <DEDUP_REMOVED lines=16> */
.L_x_12410:
        /* <DEDUP_REMOVED lines=10> */
[----:B0-----:R-:W-:Y:S01]  /*1cfe0*/  IMAD.MOV.U32 R12, RZ, RZ, 0x40 ;  /* 0x00000040ff0c7424 */ /* 0x001fe200078e00ff */
[----:B------:R-:W-:Y:S01]  /*1cff0*/  PLOP3.LUT P0, PT, PT, PT, PT, 0x80, 0x0 ;  /* 0x000000000000781c */ /* 0x000fe20003f0f070 */
[----:B------:R-:W-:Y:S01]  /*1d000*/  VIADD R10, R7, 0x1b200 ;  /* 0x0001b200070a7836 */ /* 0x000fe20000000000 */
[----:B------:R-:W-:Y:S01]  /*1d010*/  UMOV UR6, 0x0 ;  /* 0x0000000000067882 */ /* 0x000fe20000000000 */
[----:B------:R-:W-:Y:S01]  /*1d020*/  UMOV UR7, 0x12f00000 ;  /* 0x12f0000000077882 */ /* 0x000fe20000000000 */
[----:B------:R-:W-:-:S15]  /*1d030*/  R2UR UR10, R12 ;  /* 0x000000000c0a72ca */ /* 0x000fde00000e0000 */
.L_x_12411:
        /* <DEDUP_REMOVED lines=13> */
.L_x_12586:
[----:B------:R-:W-:Y:S05]  /*1d110*/  BSYNC B2 ;  /* 0x0000000000027941 */ /* 0x000fea0003800000 */
.L_x_12412:
[----:B------:R-:W-:Y:S01]  /*1d120*/  BSSY B2, `(.L_x_12414) ;  /* 0x000000a000027945 */ /* 0x000fe20003800000 */
[----:B------:R-:W-:Y:S02]  /*1d130*/  IMAD.MOV.U32 R10, RZ, RZ, 0x0 ;  /* 0x00000000ff0a7424 */ /* 0x000fe400078e00ff */
[----:B------:R-:W-:Y:S01]  /*1d140*/  IMAD.MOV.U32 R11, RZ, RZ, 0x12f00000 ;  /* 0x12f00000ff0b7424 */ /* 0x000fe200078e00ff */
[----:B------:R-:W-:Y:S06]  /*1d150*/  @P4 BRA `(.L_x_12415) ;  /* 0x0000000000184947 */ /* 0x000fec0003800000 */
[----:B------:R-:W3:Y:S02]  /*1d160*/  LDL R5, [R1] ;  /* 0x0000000001057983 */ /* 0x000ee40000100800 */
[----:B---3--:R-:W-:Y:S01]  /*1d170*/  LOP3.LUT P0, RZ, R5, 0x1, RZ, 0xc0, !PT ;  /* 0x0000000105ff7812 */ /* 0x008fe2000780c0ff */
[----:B------:R-:W-:-:S04]  /*1d180*/  IMAD.MOV.U32 R5, RZ, RZ, 0x6c00 ;  /* 0x00006c00ff057424 */ /* 0x000fc800078e00ff */
[----:B------:R1:W-:Y:S08]  /*1d190*/  SYNCS.ARRIVE.TRANS64 RZ, [R9+URZ+0x31cb0], R5 ;  /* 0x031cb00509ff79a7 */ /* 0x0003f0000800003f */
[----:B------:R-:W-:Y:S05]  /*1d1a0*/  @!P0 BRA `(.L_x_12415) ;  /* 0x0000000000048947 */ /* 0x000fea0003800000 */
[----:B------:R-:W-:Y:S01]  /*1d1b0*/  BPT.TRAP 0x1 ;  /* 0x000000040000795c */ /* 0x000fe20000300000 */
.L_x_12415:
[----:B------:R-:W-:Y:S05]  /*1d1c0*/  BSYNC B2 ;  /* 0x0000000000027941 */ /* 0x000fea0003800000 */
.L_x_12414:
        /* <DEDUP_REMOVED lines=8> */
.L_x_12416:
        /* <DEDUP_REMOVED lines=15> */
.L_x_12417:
        /* <DEDUP_REMOVED lines=15> */
.L_x_12418:
        /* <DEDUP_REMOVED lines=10> */
.L_x_12404:
[----:B------:R-:W-:Y:S05]  /*1d4d0*/  BSYNC B1 ;  /* 0x0000000000017941 */ /* 0x000fea0003800000 */
.L_x_12403:
[----:B-1----:R-:W2:Y:S01]  /*1d4e0*/  LDL.LU R5, [R1+0x4] ;  /* 0x0000040001057983 */ /* 0x002ea20000300800 */
        /* <DEDUP_REMOVED lines=10> */
.L_x_12435:
[----:B------:R-:W-:Y:S05]  /*1d590*/  YIELD ;  /* 0x0000000000007946 */ /* 0x000fea0003800000 */
[----:B------:R-:W-:Y:S04]  /*1d5a0*/  BSSY B1, `(.L_x_12419) ;  /* 0x0000089000017945 */ /* 0x000fe80003800000 */
[----:B--2---:R-:W-:Y:S05]  /*1d5b0*/  @!P2 BRA `(.L_x_12420) ;  /* 0x00000008001ca947 */ /* 0x004fea0003800000 */
[----:B-1----:R-:W2:Y:S01]  /*1d5c0*/  LDL R5, [R1+0x4] ;  /* 0x0000040001057983 */ /* 0x002ea20000100800 */
[----:B------:R-:W-:Y:S01]  /*1d5d0*/  IMAD R8, R29, 0x8, R22 ;  /* 0x000000081d087824 */ /* 0x000fe200078e0216 */
[----:B------:R-:W1:Y:S01]  /*1d5e0*/  S2R R3, SR_TID.X ;  /* 0x0000000000037919 */ /* 0x000e620000002100 */
[----:B------:R-:W-:Y:S01]  /*1d5f0*/  BSSY B2, `(.L_x_12421) ;  /* 0x0000006000027945 */ /* 0x000fe20003800000 */
[----:B-1----:R-:W-:-:S04]  /*1d600*/  LOP3.LUT R3, R3, 0x7f, RZ, 0xc0, !PT ;  /* 0x0000007f03037812 */ /* 0x002fc800078ec0ff */
[----:B------:R-:W-:Y:S02]  /*1d610*/  ISETP.NE.AND P1, PT, R3, RZ, PT ;  /* 0x000000ff0300720c */ /* 0x000fe40003f25270 */
[----:B--2---:R-:W-:-:S04]  /*1d620*/  SHF.L.U32 R7, R5, 0x1f, RZ ;  /* 0x0000001f05077819 */ /* 0x004fc800000006ff */
[----:B------:R-:W1:Y:S02]  /*1d630*/  SYNCS.PHASECHK.TRANS64.TRYWAIT P0, [R8+URZ+0x31ca0], R7 ;  /* 0x031ca007080075a7 */ /* 0x000e64000800017f */
[----:B-1----:R-:W-:Y:S05]  /*1d640*/  @!P0 BRA `(.L_x_12422) ;  /* 0x0000006400fc8947 */ /* 0x002fea0003800000 */
.L_x_12587:
[----:B------:R-:W-:Y:S05]  /*1d650*/  BSYNC B2 ;  /* 0x0000000000027941 */ /* 0x000fea0003800000 */
.L_x_12421:
        /* <DEDUP_REMOVED lines=8> */
.L_x_12424:
[----:B------:R-:W-:Y:S05]  /*1d6e0*/  BSYNC B2 ;  /* 0x0000000000027941 */ /* 0x000fea0003800000 */
.L_x_12423:
[----:B0-----:R-:W-:Y:S01]  /*1d6f0*/  IMAD.MOV.U32 R12, RZ, RZ, RZ ;  /* 0x000000ffff0c7224 */ /* 0x001fe200078e00ff */
        /* <DEDUP_REMOVED lines=10> */
.L_x_12425:
        /* <DEDUP_REMOVED lines=16> */
.L_x_12426:
        /* <DEDUP_REMOVED lines=16> */
.L_x_12427:
        /* <DEDUP_REMOVED lines=13> */
.L_x_12588:
[----:B------:R-:W-:Y:S05]  /*1da70*/  BSYNC B2 ;  /* 0x0000000000027941 */ /* 0x000fea0003800000 */
.L_x_12428:
[----:B------:R-:W-:Y:S01]  /*1da80*/  BSSY B2, `(.L_x_12430) ;  /* 0x000000a000027945 */ /* 0x000fe20003800000 */
[----:B------:R-:W-:Y:S02]  /*1da90*/  IMAD.MOV.U32 R10, RZ, RZ, 0x0 ;  /* 0x00000000ff0a7424 */ /* 0x000fe400078e00ff */
[----:B------:R-:W-:Y:S01]  /*1daa0*/  IMAD.MOV.U32 R11, RZ, RZ, 0x12f00000 ;  /* 0x12f00000ff0b7424 */ /* 0x000fe200078e00ff */
[----:B------:R-:W-:Y:S06]  /*1dab0*/  @P1 BRA `(.L_x_12431) ;  /* 0x0000000000181947 */ /* 0x000fec0003800000 */
[----:B------:R-:W2:Y:S02]  /*1dac0*/  LDL R3, [R1] ;  /* 0x0000000001037983 */ /* 0x000ea40000100800 */
[----:B--2---:R-:W-:Y:S01]  /*1dad0*/  LOP3.LUT P0, RZ, R3, 0x1, RZ, 0xc0, !PT ;  /* 0x0000000103ff7812 */ /* 0x004fe2000780c0ff */
[----:B------:R-:W-:-:S04]  /*1dae0*/  IMAD.MOV.U32 R3, RZ, RZ, 0x6c00 ;  /* 0x00006c00ff037424 */ /* 0x000fc800078e00ff */
[----:B------:R2:W-:Y:S08]  /*1daf0*/  SYNCS.ARRIVE.TRANS64 RZ, [R8+URZ+0x31cb0], R3 ;  /* 0x031cb00308ff79a7 */ /* 0x0005f0000800003f */
[----:B------:R-:W-:Y:S05]  /*1db00*/  @!P0 BRA `(.L_x_12431) ;  /* 0x0000000000048947 */ /* 0x000fea0003800000 */
[----:B------:R-:W-:Y:S01]  /*1db10*/  BPT.TRAP 0x1 ;  /* 0x000000040000795c */ /* 0x000fe20000300000 */
.L_x_12431:
[----:B------:R-:W-:Y:S05]  /*1db20*/  BSYNC B2 ;  /* 0x0000000000027941 */ /* 0x000fea0003800000 */
.L_x_12430:
        /* <DEDUP_REMOVED lines=8> */
.L_x_12432:
        /* <DEDUP_REMOVED lines=15> */
.L_x_12433:
        /* <DEDUP_REMOVED lines=15> */
.L_x_12434:
        /* <DEDUP_REMOVED lines=10> */
.L_x_12420:
[----:B------:R-:W-:Y:S05]  /*1de30*/  BSYNC B1 ;  /* 0x0000000000017941 */ /* 0x000fea0003800000 */
.L_x_12419:
        /* <DEDUP_REMOVED lines=10> */
.L_x_12397:
[----:B------:R-:W-:Y:S05]  /*1dee0*/  BSYNC B0 ;  /* 0x0000000000007941 */ /* 0x000fea0003800000 */
.L_x_12396:
[----:B------:R-:W3:Y:S01]  /*1def0*/  LDC R0, c[0x0][0x448] ;  /* 0x00011200ff007b82 */ /* 0x000ee20000000800 */
[----:B------:R-:W-:Y:S01]  /*1df00*/  IMAD.MOV.U32 R2, RZ, RZ, 0xc0 ;  /* 0x000000c0ff027424 */ /* 0x000fe200078e00ff */
[----:B------:R-:W-:Y:S05]  /*1df10*/  @!P5 WARPSYNC.ALL ;  /* 0x000000000000d948 */ /* 0x000fea0003800000 */
[----:B------:R-:W-:Y:S01]  /*1df20*/  IMAD R2, R17, R2, 0xbf ;  /* 0x000000bf11027424 */ /* 0x000fe200078e0202 */
[----:B------:R-:W-:Y:S01]  /*1df30*/  BSSY B7, `(.L_x_12436) ;  /* 0x000042b000077945 */ /* 0x000fe20003800000 */
[----:B------:R-:W-:Y:S01]  /*1df40*/  @!P5 BAR.SYNC.DEFER_BLOCKING 0xc, 0x200 ;  /* 0x030800000000db1d */ /* 0x000fe20000010000 */
[----:B---3--:R-:W-:-:S13]  /*1df50*/  ISETP.NE.AND P0, PT, R0, 0x1, PT ;  /* 0x000000010000780c */ /* 0x008fda0003f05270 */
[----:B------:R-:W3:Y:S08]  /*1df60*/  @P0 LDC R3, c[0x0][0x44c] ;  /* 0x00011300ff030b82 */ /* 0x000ef00000000800 */
[----:B------:R-:W4:Y:S01]  /*1df70*/  @P0 LDC R0, c[0x0][0x450] ;  /* 0x00011400ff000b82 */ /* 0x000f220000000800 */
[----:B---3--:R-:W-:-:S05]  /*1df80*/  @P0 IMAD.HI.U32 R3, R2, R3, RZ ;  /* 0x0000000302030227 */ /* 0x008fca00078e00ff */
[----:B----4-:R-:W-:-:S05]  /*1df90*/  @P0 SHF.R.U32.HI R2, RZ, R0, R3 ;  /* 0x00000000ff020219 */ /* 0x010fca0000011603 */
[----:B------:R-:W-:-:S04]  /*1dfa0*/  IMAD.IADD R0, R20, 0x1, R2 ;  /* 0x0000000114007824 */ /* 0x000fc800078e0202 */
[----:B------:R-:W-:-:S05]  /*1dfb0*/  IMAD.HI R0, R0, 0x38e38e39, RZ ;  /* 0x38e38e3900007827 */ /* 0x000fca00078e02ff */
[----:B------:R-:W-:-:S04]  /*1dfc0*/  SHF.R.U32.HI R2, RZ, 0x1f, R0 ;  /* 0x0000001fff027819 */ /* 0x000fc80000011600 */
[----:B------:R-:W-:-:S04]  /*1dfd0*/  LEA.HI.SX32 R2, R0, R2, 0x1b ;  /* 0x0000000200027211 */ /* 0x000fc800078fdaff */
[----:B------:R-:W-:-:S04]  /*1dfe0*/  VIMNMX R4, R21, R2, PT ;  /* 0x0000000215047248 */ /* 0x000fc80003fe0100 */
[----:B------:R-:W-:Y:S01]  /*1dff0*/  ISETP.GT.AND P0, PT, R4, RZ, PT ;  /* 0x000000ff0400720c */ /* 0x000fe20003f04270 */
[----:B------:R3:W-:-:S12]  /*1e000*/  STL [R1+0x18], R4 ;  /* 0x0000180401007387 */ /* 0x0007d80000100800 */
[----:B---3--:R-:W-:Y:S05]  /*1e010*/  @P0 BRA `(.L_x_12437) ;  /* 0x0000000000440947 */ /* 0x008fea0003800000 */
[----:B-1----:R-:W1:Y:S02]  /*1e020*/  S2R R5, SR_TID.X ;  /* 0x0000000000057919 */ /* 0x002e640000002100 */
[----:B-1----:R-:W-:-:S04]  /*1e030*/  LOP3.LUT R5, R5, 0x7f, RZ, 0xc0, !PT ;  /* 0x0000007f05057812 */ /* 0x002fc800078ec0ff */
[----:B------:R-:W-:-:S13]  /*1e040*/  ISETP.NE.AND P1, PT, R5, RZ, PT ;  /* 0x000000ff0500720c */ /* 0x000fda0003f25270 */
[----:B------:R-:W-:Y:S05]  /*1e050*/  @P1 BRA `(.L_x_12438) ;  /* 0x0000004000601947 */ /* 0x000fea0003800000 */
[----:B------:R-:W1:Y:S01]  /*1e060*/  S2R R5, SR_LANEID ;  /* 0x0000000000057919 */ /* 0x000e620000000000 */
[----:B------:R-:W-:Y:S01]  /*1e070*/  VOTEU.ANY UR4, UPT, PT ;  /* 0x0000000000047886 */ /* 0x000fe200038e0100 */
[----:B------:R-:W3:Y:S01]  /*1e080*/  LDC.64 R2, c[0x0][0xc60] ;  /* 0x00031800ff027b82 */ /* 0x000ee20000000a00 */
[----:B------:R-:W1:Y:S02]  /*1e090*/  FLO.U32 R0, UR4 ;  /* 0x0000000400007d00 */ /* 0x000e6400080e0000 */
[----:B-1----:R-:W-:-:S06]  /*1e0a0*/  ISETP.EQ.U32.AND P0, PT, R0, R5, PT ;  /* 0x000000050000720c */ /* 0x002fcc0003f02070 */
[----:B------:R-:W3:Y:S07]  /*1e0b0*/  POPC R5, UR4 ;  /* 0x0000000400057d09 */ /* 0x000eee0008000000 */
[----:B---3--:R-:W3:Y:S01]  /*1e0c0*/  @P0 ATOMG.E.ADD.STRONG.GPU PT, R3, desc[UR60][R2.64], R5 ;  /* 0x00000005020309a8 */ /* 0x008ee200081ee1fc */
[----:B------:R-:W1:Y:S02]  /*1e0d0*/  S2R R4, SR_LTMASK ;  /* 0x0000000000047919 */ /* 0x000e640000003900 */
[----:B-1----:R-:W-:-:S04]  /*1e0e0*/  LOP3.LUT R4, R4, UR4, RZ, 0xc0, !PT ;  /* 0x0000000404047c12 */ /* 0x002fc8000f8ec0ff */
[----:B--2---:R-:W1:Y:S01]  /*1e0f0*/  POPC R7, R4 ;  /* 0x0000000400077309 */ /* 0x004e620000000000 */
[----:B---3--:R-:W1:Y:S02]  /*1e100*/  SHFL.IDX PT, R0, R3, R0, 0x1f ;  /* 0x00001f0003007589 */ /* 0x008e6400000e0000 */
[----:B-1----:R-:W-:Y:S01]  /*1e110*/  IADD3 R16, R0, UR39, R7 ;  /* 0x0000002700107c10 */ /* 0x002fe2000fffe007 */
[----:B------:R-:W-:Y:S06]  /*1e120*/  BRA `(.L_x_12438) ;  /* 0x00000040002c7947 */ /* 0x000fec0003800000 */
.L_x_12437:
        /* <DEDUP_REMOVED lines=10> */
[----:B-1----:R-:W-:Y:S02]  /*1e1d0*/  IMAD.U32 R5, RZ, RZ, UR7 ;  /* 0x00000007ff057e24 */ /* 0x002fe4000f8e00ff */
[----:B------:R-:W-:Y:S02]  /*1e1e0*/  IMAD.U32 R6, RZ, RZ, UR8 ;  /* 0x00000008ff067e24 */ /* 0x000fe4000f8e00ff */
[----:B--2---:R-:W-:-:S02]  /*1e1f0*/  IMAD.U32 R7, RZ, RZ, UR9 ;  /* 0x00000009ff077e24 */ /* 0x004fc4000f8e00ff */
[----:B------:R-:W-:Y:S02]  /*1e200*/  IMAD.U32 R10, RZ, RZ, UR4 ;  /* 0x00000004ff0a7e24 */ /* 0x000fe4000f8e00ff */
[----:B------:R-:W-:Y:S02]  /*1e210*/  IMAD.U32 R11, RZ, RZ, UR5 ;  /* 0x00000005ff0b7e24 */ /* 0x000fe4000f8e00ff */
[----:B------:R-:W-:Y:S02]  /*1e220*/  IMAD.MOV.U32 R8, RZ, RZ, 0x70 ;  /* 0x00000070ff087424 */ /* 0x000fe400078e00ff */
[----:B0-----:R-:W-:Y:S02]  /*1e230*/  IMAD.MOV.U32 R12, RZ, RZ, 0x1 ;  /* 0x00000001ff0c7424 */ /* 0x001fe400078e00ff */
[----:B------:R-:W-:-:S07]  /*1e240*/  IMAD.MOV.U32 R13, RZ, RZ, RZ ;  /* 0x000000ffff0d7224 */ /* 0x000fce00078e00ff */
[----:B------:R-:W-:-:S07]  /*1e250*/  LEPC R20, `(.L_x_12440) ;  /* 0x000000001014794e */ /* 0x000fce0000000000 */
[----:B---3--:R-:W-:Y:S05]  /*1e260*/  CALL.ABS.NOINC R2 ;  /* 0x0000000002007343 */ /* 0x008fea0003c00000 */
.L_x_12440:
[----:B------:R-:W-:Y:S05]  /*1e270*/  BSYNC B6 ;  /* 0x0000000000067941 */ /* 0x000fea0003800000 */
.L_x_12439:
        /* <DEDUP_REMOVED lines=10> */
[----:B-1----:R-:W-:Y:S02]  /*1e320*/  IMAD.U32 R5, RZ, RZ, UR7 ;  /* 0x00000007ff057e24 */ /* 0x002fe4000f8e00ff */
[----:B------:R-:W-:Y:S02]  /*1e330*/  IMAD.U32 R6, RZ, RZ, UR8 ;  /* 0x00000008ff067e24 */ /* 0x000fe4000f8e00ff */
[----:B--2---:R-:W-:-:S02]  /*1e340*/  IMAD.U32 R7, RZ, RZ, UR9 ;  /* 0x00000009ff077e24 */ /* 0x004fc4000f8e00ff */
[----:B------:R-:W-:Y:S02]  /*1e350*/  IMAD.U32 R10, RZ, RZ, UR4 ;  /* 0x00000004ff0a7e24 */ /* 0x000fe4000f8e00ff */
[----:B------:R-:W-:Y:S02]  /*1e360*/  IMAD.U32 R11, RZ, RZ, UR5 ;  /* 0x00000005ff0b7e24 */ /* 0x000fe4000f8e00ff */
[----:B------:R-:W-:Y:S02]  /*1e370*/  IMAD.MOV.U32 R8, RZ, RZ, 0x70 ;  /* 0x00000070ff087424 */ /* 0x000fe400078e00ff */
[----:B0-----:R-:W-:Y:S02]  /*1e380*/  IMAD.MOV.U32 R12, RZ, RZ, 0x1 ;  /* 0x00000001ff0c7424 */ /* 0x001fe400078e00ff */
[----:B---3--:R-:W-:-:S07]  /*1e390*/  IMAD.MOV.U32 R13, RZ, RZ, RZ ;  /* 0x000000ffff0d7224 */ /* 0x008fce00078e00ff */
[----:B------:R-:W-:-:S07]  /*1e3a0*/  LEPC R20, `(.L_x_12443) ;  /* 0x000000001014794e */ /* 0x000fce0000000000 */
[----:B----4-:R-:W-:Y:S05]  /*1e3b0*/  CALL.ABS.NOINC R2 ;  /* 0x0000000002007343 */ /* 0x010fea0003c00000 */
.L_x_12443:
        /* <DEDUP_REMOVED lines=16> */
.L_x_12442:
[----:B------:R-:W-:Y:S05]  /*1e4c0*/  BSYNC B6 ;  /* 0x0000000000067941 */ /* 0x000fea0003800000 */
.L_x_12441:
[----:B------:R-:W-:Y:S01]  /*1e4d0*/  ULDC.64 UR4, c[0x0][0x9f8] ;  /* 0x00027e0000047ab9 */ /* 0x000fe20000000a00 */
[----:B------:R-:W3:Y:S01]  /*1e4e0*/  LDL R20, [R1+0x18] ;  /* 0x0000180001147983 */ /* 0x000ee20000100800 */
[----:B------:R-:W-:Y:S01]  /*1e4f0*/  ISETP.NE.U32.AND P0, PT, RZ, UR4, PT ;  /* 0x00000004ff007c0c */ /* 0x000fe2000bf05070 */
[----:B------:R-:W4:Y:S03]  /*1e500*/  LDC.64 R2, c[0x0][0x418] ;  /* 0x00010600ff027b82 */ /* 0x000f260000000a00 */
[----:B------:R-:W-:-:S13]  /*1e510*/  ISETP.NE.AND.EX P0, PT, RZ, UR5, PT, P0 ;  /* 0x00000005ff007c0c */ /* 0x000fda000bf05300 */
[----:B------:R-:W-:-:S04]  /*1e520*/  @P0 IADD3 R24, P1, R24, UR4, RZ ;  /* 0x0000000418180c10 */ /* 0x000fc8000ff3e0ff */
[----:B------:R-:W-:Y:S01]  /*1e530*/  @P0 IADD3.X R25, R25, UR5, RZ, P1, !PT ;  /* 0x0000000519190c10 */ /* 0x000fe20008ffe4ff */
[----:B------:R-:W-:-:S04]  /*1e540*/  ULDC.64 UR4, c[0x0][0xa08] ;  /* 0x0002820000047ab9 */ /* 0x000fc80000000a00 */
[----:B------:R3:W2:Y:S01]  /*1e550*/  @P0 LDG.E R26, desc[UR60][R24.64] ;  /* 0x0000003c181a0981 */ /* 0x0006a2000c1e1900 */
[----:B----4-:R-:W-:Y:S01]  /*1e560*/  LOP3.LUT P0, RZ, R2, UR4, RZ, 0xfc, !PT ;  /* 0x0000000402ff7c12 */ /* 0x010fe2000f80fcff */
[----:B------:R-:W-:-:S03]  /*1e570*/  UMOV UR4, 0xffffffff ;  /* 0xffffffff00047882 */ /* 0x000fc60000000000 */
[----:B------:R-:W-:Y:S01]  /*1e580*/  LOP3.LUT P0, RZ, R3, UR5, RZ, 0xfc, P0 ;  /* 0x0000000503ff7c12 */ /* 0x000fe2000800fcff */
[----:B---3--:R-:W-:Y:S01]  /*1e590*/  VIADD R25, R20, 0xffffffff ;  /* 0xffffffff14197836 */ /* 0x008fe20000000000 */
[----:B--2---:R-:W-:Y:S02]  /*1e5a0*/  SHF.R.S32.HI R7, RZ, 0x1f, R26 ;  /* 0x0000001fff077819 */ /* 0x004fe4000001141a */
[----:B------:R-:W-:-:S03]  /*1e5b0*/  SEL R24, R26, RZ, !P0 ;  /* 0x000000ff1a187207 */ /* 0x000fc60004000000 */
[----:B------:R2:W-:Y:S01]  /*1e5c0*/  STL [R1+0x8], R7 ;  /* 0x0000080701007387 */ /* 0x0005e20000100800 */
[----:B------:R-:W-:Y:S05]  /*1e5d0*/  BRA.DIV UR4, `(.L_x_12444) ;  /* 0x0000005a04407947 */ /* 0x000fea000b800000 */
[----:B------:R-:W3:Y:S02]  /*1e5e0*/  S2R R0, SR_TID.X ;  /* 0x0000000000007919 */ /* 0x000ee40000002100 */
[----:B---3--:R-:W-:-:S04]  /*1e5f0*/  SHF.R.U32.HI R0, RZ, 0x5, R0 ;  /* 0x00000005ff007819 */ /* 0x008fc80000011600 */
[----:B------:R-:W-:-:S05]  /*1e600*/  LOP3.LUT R0, R0, 0x3, RZ, 0xc0, !PT ;  /* 0x0000000300007812 */ /* 0x000fca00078ec0ff */
[----:B------:R3:W4:Y:S02]  /*1e610*/  SHFL.IDX PT, R14, R0, RZ, 0x1f ;  /* 0x00001fff000e7589 */ /* 0x00072400000e0000 */
.L_x_12591:
[----:B---3--:R-:W3:Y:S01]  /*1e620*/  LDL.LU R0, [R1] ;  /* 0x0000000001007983 */ /* 0x008ee20000300800 */
[----:B------:R-:W-:Y:S02]  /*1e630*/  PLOP3.LUT P1, PT, PT, PT, PT, 0x8, 0x0 ;  /* 0x000000000000781c */ /* 0x000fe40003f2e170 */
[----:B----4-:R-:W-:Y:S02]  /*1e640*/  ISETP.NE.AND P0, PT, R14, RZ, PT ;  /* 0x000000ff0e00720c */ /* 0x010fe40003f05270 */
[----:B---3--:R-:W-:-:S09]  /*1e650*/  LOP3.LUT R0, R0, 0xfffffffb, RZ, 0xc0, !PT ;  /* 0xfffffffb00007812 */ /* 0x008fd200078ec0ff */
[----:B------:R-:W-:-:S05]  /*1e660*/  @P1 LOP3.LUT R0, R0, 0x4, RZ, 0xfc, !PT ;  /* 0x0000000400001812 */ /* 0x000fca00078efcff */
[----:B------:R3:W-:Y:S01]  /*1e670*/  STL [R1], R0 ;  /* 0x0000000001007387 */ /* 0x0007e20000100800 */
[----:B------:R-:W-:Y:S05]  /*1e680*/  @P0 BRA `(.L_x_12445) ;  /* 0x0000000400180947 */ /* 0x000fea0003800000 */
[----:B------:R-:W-:-:S03]  /*1e690*/  UMOV UR4, 0xffffffff ;  /* 0xffffffff00047882 */ /* 0x000fc60000000000 */
[----:B------:R-:W-:Y:S05]  /*1e6a0*/  BRA.DIV UR4, `(.L_x_12446) ;  /* 0x0000005a04407947 */ /* 0x000fea000b800000 */
[----:B------:R-:W-:-:S13]  /*1e6b0*/  ELECT P6, URZ, PT ;  /* 0x00000000003f782f */ /* 0x000fda00038c0000 */
.L_x_12594:
[----:B------:R-:W-:Y:S05]  /*1e6c0*/  @!P6 BRA `(.L_x_12445) ;  /* 0x000000040008e947 */ /* 0x000fea0003800000 */
[----:B------:R-:W-:-:S04]  /*1e6d0*/  ISETP.NE.U32.AND P0, PT, R2, RZ, PT ;  /* 0x000000ff0200720c */ /* 0x000fc80003f05070 */
[----:B------:R-:W-:-:S13]  /*1e6e0*/  ISETP.NE.AND.EX P0, PT, R3, RZ, PT, P0 ;  /* 0x000000ff0300720c */ /* 0x000fda0003f05300 */
[----:B------:R-:W-:Y:S05]  /*1e6f0*/  @!P0 BRA `(.L_x_12447) ;  /* 0x0000000000448947 */ /* 0x000fea0003800000 */
[----:B------:R-:W4:Y:S01]  /*1e700*/  LDC R6, c[0x0][0x43c] ;  /* 0x00010f00ff067b82 */ /* 0x000f220000000800 */
[----:B------:R-:W-:Y:S01]  /*1e710*/  ULDC.64 UR4, c[0x0][0x428] ;  /* 0x00010a0000047ab9 */ /* 0x000fe20000000a00 */
[----:B----4-:R-:W-:-:S13]  /*1e720*/  ISETP.NE.AND P0, PT, R6, 0x1, PT ;  /* 0x000000010600780c */ /* 0x010fda0003f05270 */
[----:B-1----:R-:W3:Y:S02]  /*1e730*/  @P0 LDC.64 R4, c[0x0][0x440] ;  /* 0x00011000ff040b82 */ /* 0x002ee40000000a00 */
        /* <DEDUP_REMOVED lines=13> */
.L_x_12447:
[----:B---3--:R-:W-:Y:S01]  /*1e810*/  IMAD R0, R23, 0x8, R22 ;  /* 0x0000000817007824 */ /* 0x008fe200078e0216 */
[----:B----4-:R-:W-:-:S04]  /*1e820*/  SHF.L.U32 R2, R27, 0x1f, RZ ;  /* 0x0000001f1b027819 */ /* 0x010fc800000006ff */
[----:B------:R-:W3:Y:S02]  /*1e830*/  SYNCS.PHASECHK.TRANS64.TRYWAIT P0, [R0+URZ+0x31c40], R2 ;  /* 0x031c4002000075a7 */ /* 0x000ee4000800017f */
[----:B---3--:R-:W-:Y:S05]  /*1e840*/  @!P0 BRA `(.L_x_12448) ;  /* 0x0000005400f88947 */ /* 0x008fea0003800000 */
.L_x_12595:
[----:B------:R-:W4:Y:S02]  /*1e850*/  S2R R3, SR_TID.X ;  /* 0x0000000000037919 */ /* 0x000f240000002100 */
[----:B----4-:R-:W-:Y:S02]  /*1e860*/  LOP3.LUT R4, R3, 0x7f, RZ, 0xc0, !PT ;  /* 0x0000007f03047812 */ /* 0x010fe400078ec0ff */
[----:B------:R4:W5:Y:S02]  /*1e870*/  LDL R3, [R1] ;  /* 0x0000000001037983 */ /* 0x0009640000100800 */
[----:B------:R-:W-:-:S13]  /*1e880*/  ISETP.NE.AND P0, PT, R4, RZ, PT ;  /* 0x000000ff0400720c */ /* 0x000fda0003f05270 */
[----:B----4-:R-:W-:Y:S05]  /*1e890*/  @P0 BRA `(.L_x_12449) ;  /* 0x0000000000140947 */ /* 0x010fea0003800000 */
[----:B-----5:R-:W-:Y:S01]  /*1e8a0*/  LOP3.LUT P1, RZ, R3, 0x1, RZ, 0xc0, !PT ;  /* 0x0000000103ff7812 */ /* 0x020fe2000782c0ff */
[----:B---3--:R-:W-:-:S04]  /*1e8b0*/  IMAD.MOV.U32 R2, RZ, RZ, 0x6c00 ;  /* 0x00006c00ff027424 */ /* 0x008fc800078e00ff */
[----:B------:R4:W-:Y:S08]  /*1e8c0*/  SYNCS.ARRIVE.TRANS64 RZ, [R0+URZ+0x31c30], R2 ;  /* 0x031c300200ff79a7 */ /* 0x0009f0000800003f */
[----:B------:R-:W-:Y:S05]  /*1e8d0*/  @!P1 BRA `(.L_x_12449) ;  /* 0x0000000000049947 */ /* 0x000fea0003800000 */
[----:B------:R-:W-:Y:S01]  /*1e8e0*/  BPT.TRAP 0x1 ;  /* 0x000000040000795c */ /* 0x000fe20000300000 */
.L_x_12449:
        /* <DEDUP_REMOVED lines=25> */
[----:B---3--:R-:W-:Y:S01]  /*1ea80*/  UMOV UR8, UR15 ;  /* 0x0000000f00087c82 */ /* 0x008fe20008000000 */
[----:B------:R-:W-:-:S02]  /*1ea90*/  UMOV UR10, UR17 ;  /* 0x00000011000a7c82 */ /* 0x000fc40008000000 */
[----:B------:R3:W-:Y:S02]  /*1eaa0*/  UTMALDG.4D [UR8], [UR4], desc[UR6] ;  /* 0x00000608040075b4 */ /* 0x0007e40008019000 */
[----:B---3--:R-:W-:Y:S01]  /*1eab0*/  UMOV UR8, UR16 ;  /* 0x0000001000087c82 */ /* 0x008fe20008000000 */
[----:B------:R-:W-:Y:S02]  /*1eac0*/  UMOV UR10, UR14 ;  /* 0x0000000e000a7c82 */ /* 0x000fe40008000000 */
[----:B------:R4:W-:Y:S02]  /*1ead0*/  UTMALDG.4D [UR8], [UR4], desc[UR6] ;  /* 0x00000608040075b4 */ /* 0x0009e40008019000 */
[----:B----4-:R-:W-:Y:S01]  /*1eae0*/  NOP ;  /* 0x0000000000007918 */ /* 0x010fe20000000000 */
.L_x_12445:
[----:B------:R-:W4:Y:S04]  /*1eaf0*/  LDL.LU R4, [R1+0x1c] ;  /* 0x00001c0001047983 */ /* 0x000f280000300800 */
[----:B------:R-:W5:Y:S04]  /*1eb00*/  LDL.LU R6, [R1+0x14] ;  /* 0x0000140001067983 */ /* 0x000f680000300800 */
[----:B------:R-:W2:Y:S01]  /*1eb10*/  LDL.LU R3, [R1+0x30] ;  /* 0x0000300001037983 */ /* 0x000ea20000300800 */
[----:B------:R-:W-:Y:S05]  /*1eb20*/  WARPSYNC.ALL ;  /* 0x0000000000007948 */ /* 0x000fea0003800000 */
[----:B------:R-:W-:Y:S01]  /*1eb30*/  ULDC.64 UR6, c[0x0][0xa00] ;  /* 0x0002800000067ab9 */ /* 0x000fe20000000a00 */
[----:B------:R-:W-:Y:S01]  /*1eb40*/  ULDC.64 UR4, c[0x0][0x298] ;  /* 0x0000a60000047ab9 */ /* 0x000fe20000000a00 */
[----:B------:R-:W-:Y:S01]  /*1eb50*/  BAR.SYNC.DEFER_BLOCKING 0x8, 0x200 ;  /* 0x0208000000007b1d */ /* 0x000fe20000010000 */
[----:B------:R-:W-:Y:S01]  /*1eb60*/  ISETP.NE.U32.AND P0, PT, RZ, UR6, PT ;  /* 0x00000006ff007c0c */ /* 0x000fe2000bf05070 */
[----:B---3--:R-:W-:-:S03]  /*1eb70*/  VIADD R0, R22, 0xda00 ;  /* 0x0000da0016007836 */ /* 0x008fc60000000000 */
[----:B------:R-:W-:Y:S01]  /*1eb80*/  ISETP.NE.AND.EX P0, PT, RZ, UR7, PT, P0 ;  /* 0x00000007ff007c0c */ /* 0x000fe2000bf05300 */
[----:B------:R-:W-:Y:S01]  /*1eb90*/  BSSY B6, `(.L_x_12450) ;  /* 0x0000020000067945 */ /* 0x000fe20003800000 */
[----:B------:R-:W-:Y:S02]  /*1eba0*/  LOP3.LUT P1, RZ, R0, 0x1bf, RZ, 0xc0, !PT ;  /* 0x000001bf00ff7812 */ /* 0x000fe4000782c0ff */
[----:B----4-:R-:W-:-:S05]  /*1ebb0*/  SHF.R.S32.HI R2, RZ, 0x1f, R4 ;  /* 0x0000001fff027819 */ /* 0x010fca0000011404 */
[----:B------:R-:W-:Y:S01]  /*1ebc0*/  IMAD R2, R2, UR4, RZ ;  /* 0x0000000402027c24 */ /* 0x000fe2000f8e02ff */
[----:B--2---:R-:W-:-:S03]  /*1ebd0*/  SEL R3, R3, RZ, !P0 ;  /* 0x000000ff03037207 */ /* 0x004fc60004000000 */
[----:B------:R-:W-:Y:S01]  /*1ebe0*/  IMAD R0, R4, UR5, R2 ;  /* 0x0000000504007c24 */ /* 0x000fe2000f8e0202 */
[----:B-----5:R-:W-:Y:S01]  /*1ebf0*/  SEL R2, R6, RZ, !P0 ;  /* 0x000000ff06027207 */ /* 0x020fe20004000000 */
[----:B-1----:R-:W-:-:S05]  /*1ec00*/  IMAD.WIDE.U32 R4, R4, UR4, RZ ;  /* 0x0000000404047c25 */ /* 0x002fca000f8e00ff */
        /* <DEDUP_REMOVED lines=24> */
.L_x_12451:
[----:B------:R-:W-:Y:S05]  /*1ed90*/  BSYNC B6 ;  /* 0x0000000000067941 */ /* 0x000fea0003800000 */
.L_x_12450:
[----:B--2---:R-:W2:Y:S01]  /*1eda0*/  LDL.LU R0, [R1+0x1c] ;  /* 0x00001c0001007983 */ /* 0x004ea20000300800 */
[----:B------:R-:W1:Y:S01]  /*1edb0*/  LDC R10, c[0x0][0x448] ;  /* 0x00011200ff0a7b82 */ /* 0x000e620000000800 */
[----:B------:R-:W-:Y:S01]  /*1edc0*/  ULDC.64 UR4, c[0x0][0x2d8] ;  /* 0x0000b60000047ab9 */ /* 0x000fe20000000a00 */
[----:B------:R-:W-:Y:S01]  /*1edd0*/  ULDC.64 UR6, c[0x0][0x2c8] ;  /* 0x0000b20000067ab9 */ /* 0x000fe20000000a00 */
[----:B------:R-:W2:Y:S01]  /*1ede0*/  LDL.LU.64 R2, [R1+0x28] ;  /* 0x0000280001027983 */ /* 0x000ea20000300a00 */
[----:B------:R-:W-:-:S03]  /*1edf0*/  ULDC.64 UR8, c[0x0][0x280] ;  /* 0x0000a00000087ab9 */ /* 0x000fc60000000a00 */
[----:B------:R-:W3:Y:S04]  /*1ee00*/  LDL.LU R20, [R1+0x30] ;  /* 0x0000300001147983 */ /* 0x000ee80000300800 */
[----:B------:R-:W4:Y:S04]  /*1ee10*/  LDL.LU R21, [R1+0x34] ;  /* 0x0000340001157983 */ /* 0x000f280000300800 */
[----:B------:R-:W5:Y:S01]  /*1ee20*/  LDL.LU R4, [R1+0x14] ;  /* 0x0000140001047983 */ /* 0x000f620000300800 */
[----:B------:R-:W0:Y:S01]  /*1ee30*/  S2R R13, SR_TID.X ;  /* 0x00000000000d7919 */ /* 0x000e220000002100 */
[----:B-1----:R-:W-:-:S13]  /*1ee40*/  ISETP.NE.AND P1, PT, R10, 0x1, PT ;  /* 0x000000010a00780c */ /* 0x002fda0003f25270 */
[----:B------:R-:W1:Y:S01]  /*1ee50*/  @P1 LDC R5, c[0x0][0x450] ;  /* 0x00011400ff051b82 */ /* 0x000e620000000800 */
[----:B0-----:R-:W-:-:S05]  /*1ee60*/  IMAD.SHL.U32 R11, R13, 0x8, RZ ;  /* 0x000000080d0b7824 */ /* 0x001fca00078e00ff */
[----:B------:R-:W-:-:S04]  /*1ee70*/  LOP3.LUT R11, R11, 0x18, RZ, 0xc0, !PT ;  /* 0x000000180b0b7812 */ /* 0x000fc800078ec0ff */
[C---:B------:R-:W-:Y:S02]  /*1ee80*/  LOP3.LUT R12, R11.reuse, 0x20, RZ, 0xfc, !PT ;  /* 0x000000200b0c7812 */ /* 0x040fe400078efcff */
[----:B------:R-:W-:Y:S01]  /*1ee90*/  LOP3.LUT R11, R11, 0x40, RZ, 0xfc, !PT ;  /* 0x000000400b0b7812 */ /* 0x000fe200078efcff */
[----:B--2---:R-:W-:Y:S02]  /*1eea0*/  IMAD.MOV.U32 R3, RZ, RZ, R0 ;  /* 0x000000ffff037224 */ /* 0x004fe400078e0000 */
[----:B---3--:R-:W-:Y:S02]  /*1eeb0*/  IMAD R0, R20, UR4, RZ ;  /* 0x0000000414007c24 */ /* 0x008fe4000f8e02ff */
[C---:B------:R-:W-:Y:S01]  /*1eec0*/  IMAD.WIDE.U32 R2, R18.reuse, UR4, R2 ;  /* 0x0000000412027c25 */ /* 0x040fe2000f8e0002 */
[----:B------:R-:W0:Y:S03]  /*1eed0*/  S2R R20, SR_TID.X ;  /* 0x0000000000147919 */ /* 0x000e260000002100 */
        /* <DEDUP_REMOVED lines=10> */
[----:B0-----:R-:W-:-:S04]  /*1ef80*/  LOP3.LUT R20, R20, 0x7f, RZ, 0xc0, !PT ;  /* 0x0000007f14147812 */ /* 0x001fc800078ec0ff */
        /* <DEDUP_REMOVED lines=10> */
[----:B-1----:R-:W-:-:S04]  /*1f030*/  @P1 SHF.R.U32.HI R4, RZ, R5, R6 ;  /* 0x00000005ff041219 */ /* 0x002fc80000011606 */
[--C-:B------:R-:W-:Y:S01]  /*1f040*/  SHF.R.S32.HI R5, RZ, 0x1f, R4.reuse ;  /* 0x0000001fff057819 */ /* 0x100fe20000011404 */
[----:B------:R-:W-:-:S04]  /*1f050*/  IMAD.MOV R8, RZ, RZ, -R4 ;  /* 0x000000ffff087224 */ /* 0x000fc800078e0a04 */
[----:B------:R-:W-:Y:S02]  /*1f060*/  IMAD R5, R5, UR4, RZ ;  /* 0x0000000405057c24 */ /* 0x000fe4000f8e02ff */
[----:B------:R-:W-:Y:S02]  /*1f070*/  IMAD R8, R10, R8, R0 ;  /* 0x000000080a087224 */ /* 0x000fe400078e0200 */
[C---:B------:R-:W-:Y:S02]  /*1f080*/  IMAD R6, R4.reuse, UR5, R5 ;  /* 0x0000000504067c24 */ /* 0x040fe4000f8e0205 */
[----:B------:R-:W-:Y:S01]  /*1f090*/  IMAD.WIDE.U32 R4, R4, UR4, R2 ;  /* 0x0000000404047c25 */ /* 0x000fe2000f8e0002 */
[----:B------:R-:W-:-:S03]  /*1f0a0*/  SHF.R.S32.HI R9, RZ, 0x1f, R8 ;  /* 0x0000001fff097819 */ /* 0x000fc60000011408 */
[----:B------:R-:W-:Y:S02]  /*1f0b0*/  IMAD.IADD R5, R5, 0x1, R6 ;  /* 0x0000000105057824 */ /* 0x000fe400078e0206 */
[----:B------:R-:W-:Y:S02]  /*1f0c0*/  IMAD R9, R9, UR6, RZ ;  /* 0x0000000609097c24 */ /* 0x000fe4000f8e02ff */
[----:B------:R-:W-:-:S04]  /*1f0d0*/  IMAD.WIDE.U32 R6, R8, UR6, R4 ;  /* 0x0000000608067c25 */ /* 0x000fc8000f8e0004 */
[----:B------:R-:W-:Y:S01]  /*1f0e0*/  IMAD R5, R8, UR7, R9 ;  /* 0x0000000708057c24 */ /* 0x000fe2000f8e0209 */
[----:B------:R-:W-:Y:S01]  /*1f0f0*/  LEA R4, P0, R6, UR8, 0x1 ;  /* 0x0000000806047c11 */ /* 0x000fe2000f8008ff */
[----:B------:R-:W-:Y:S02]  /*1f100*/  VIADD R0, R0, 0x80 ;  /* 0x0000008000007836 */ /* 0x000fe40000000000 */
[----:B------:R-:W-:Y:S02]  /*1f110*/  IMAD.IADD R5, R7, 0x1, R5 ;  /* 0x0000000107057824 */ /* 0x000fe400078e0205 */
[----:B------:R-:W0:Y:S03]  /*1f120*/  @P1 LDC R7, c[0x0][0x450] ;  /* 0x00011400ff071b82 */ /* 0x000e260000000800 */
[----:B------:R-:W-:-:S05]  /*1f130*/  LEA.HI.X R5, R6, UR9, R5, 0x1, P0 ;  /* 0x0000000906057c11 */ /* 0x000fca00080f0c05 */
[----:B------:R-:W1:Y:S02]  /*1f140*/  @P1 LDC R6, c[0x0][0x44c] ;  /* 0x00011300ff061b82 */ /* 0x000e640000000800 */
[----:B-1----:R-:W-:-:S04]  /*1f150*/  @P1 IMAD.HI.U32 R8, R0, R6, RZ ;  /* 0x0000000600081227 */ /* 0x002fc800078e00ff */
        /* <DEDUP_REMOVED lines=10> */
[----:B------:R-:W-:Y:S01]  /*1f200*/  SHF.R.S32.HI R6, RZ, 0x1f, R0 ;  /* 0x0000001fff067819 */ /* 0x000fe20000011400 */
[----:B------:R-:W-:Y:S01]  /*1f210*/  UMOV UR5, 0xffffffff ;  /* 0xffffffff00057882 */ /* 0x000fe20000000000 */
[----:B------:R-:W-:Y:S01]  /*1f220*/  ISETP.GE.AND P1, PT, R11, UR4, PT ;  /* 0x000000040b007c0c */ /* 0x000fe2000bf26270 */
[----:B------:R-:W-:Y:S02]  /*1f230*/  IMAD.IADD R3, R3, 0x1, R7 ;  /* 0x0000000103037824 */ /* 0x000fe400078e0207 */
[----:B------:R-:W-:-:S02]  /*1f240*/  IMAD R6, R6, UR6, RZ ;  /* 0x0000000606067c24 */ /* 0x000fc4000f8e02ff */
[----:B------:R-:W-:-:S04]  /*1f250*/  IMAD.WIDE.U32 R2, R0, UR6, R2 ;  /* 0x0000000600027c25 */ /* 0x000fc8000f8e0002 */
[----:B------:R-:W-:Y:S01]  /*1f260*/  IMAD R6, R0, UR7, R6 ;  /* 0x0000000700067c24 */ /* 0x000fe2000f8e0206 */
[----:B------:R-:W-:-:S03]  /*1f270*/  LEA R7, P0, R2, UR8, 0x1 ;  /* 0x0000000802077c11 */ /* 0x000fc6000f8008ff */
[----:B------:R-:W-:-:S05]  /*1f280*/  IMAD.IADD R6, R3, 0x1, R6 ;  /* 0x0000000103067824 */ /* 0x000fca00078e0206 */
[----:B------:R-:W-:Y:S02]  /*1f290*/  LEA.HI.X R6, R2, UR9, R6, 0x1, P0 ;  /* 0x0000000902067c11 */ /* 0x000fe400080f0c06 */
[----:B------:R-:W-:Y:S01]  /*1f2a0*/  ISETP.GE.AND P0, PT, R12, UR4, PT ;  /* 0x000000040c007c0c */ /* 0x000fe2000bf06270 */
[----:B------:R-:W-:-:S12]  /*1f2b0*/  BRA.DIV UR5, `(.L_x_12452) ;  /* 0x0000004e05707947 */ /* 0x000fd8000b800000 */
[----:B------:R-:W2:Y:S04]  /*1f2c0*/  LDL.LU R3, [R1+0x20] ;  /* 0x0000200001037983 */ /* 0x000ea80000300800 */
[----:B------:R-:W3:Y:S01]  /*1f2d0*/  LDL R8, [R1+0x10] ;  /* 0x0000100001087983 */ /* 0x000ee20000100800 */
        /* <DEDUP_REMOVED lines=11> */
[----:B---3--:R-:W-:Y:S04]  /*1f390*/  @!P2 LDGSTS.E.BYPASS.LTC128B.128 [R8+0xda00], desc[UR60][R2.64], !P3 ;  /* 0x0da000000208afae */ /* 0x008fe8000d901d7c */
        /* <DEDUP_REMOVED lines=30> */
[----:B------:R-:W-:Y:S01]  /*1f580*/  @!P2 LEA R2, P4, R20, R4, 0x1 ;  /* 0x000000041402a211 */ /* 0x000fe200078808ff */
[----:B------:R-:W-:-:S04]  /*1f590*/  VIADD R4, R17, 0x80 ;  /* 0x0000008011047836 */ /* 0x000fc80000000000 */
[----:B--2---:R-:W-:-:S05]  /*1f5a0*/  @!P2 IMAD.X R3, RZ, RZ, R5, P4 ;  /* 0x000000ffff03a224 */ /* 0x004fca00020e0605 */
[----:B------:R-:W-:Y:S04]  /*1f5b0*/  @!P2 LDGSTS.E.BYPASS.LTC128B.128 [R8+0xf200], desc[UR60][R2.64], !P3 ;  /* 0x0f2000000208afae */ /* 0x000fe8000d901d7c */
[----:B------:R-:W-:Y:S04]  /*1f5c0*/  @!P2 LDGSTS.E.BYPASS.LTC128B.128 [R8+0x12200], desc[UR60][R2.64+0x40], !P0 ;  /* 0x122000400208afae */ /* 0x000fe8000c101d7c */
[----:B------:R0:W-:Y:S01]  /*1f5d0*/  @!P2 LDGSTS.E.BYPASS.LTC128B.128 [R8+0x15200], desc[UR60][R2.64+0x80], !P1 ;  /* 0x152000800208afae */ /* 0x0001e2000c901d7c */
[----:B------:R-:W-:-:S03]  /*1f5e0*/  ISETP.GE.AND P2, PT, R4, R0, PT ;  /* 0x000000000400720c */ /* 0x000fc60003f46270 */
[----:B0-----:R-:W0:Y:S04]  /*1f5f0*/  SHFL.IDX PT, R3, R7, RZ, 0x1c1f ;  /* 0x001c1fff07037589 */ /* 0x001e2800000e0000 */
[----:B------:R-:W1:Y:S04]  /*1f600*/  SHFL.IDX PT, R2, R6, RZ, 0x1c1f ;  /* 0x001c1fff06027589 */ /* 0x000e6800000e0000 */
[----:B------:R-:W2:Y:S02]  /*1f610*/  SHFL.IDX PT, R6, R6, 0x1, 0x1c1f ;  /* 0x003c1f0006067f89 */ /* 0x000ea400000e0000 */
        /* <DEDUP_REMOVED lines=8> */
[----:B0-2---:R0:W1:Y:S02]  /*1f6a0*/  SHFL.IDX PT, R2, R7, 0x1, 0x1c1f ;  /* 0x003c1f0007027f89 */ /* 0x00506400000e0000 */
.L_x_12608:
        /* <DEDUP_REMOVED lines=13> */
.L_x_12453:
        /* <DEDUP_REMOVED lines=14> */
[----:B-1----:R-:W2:Y:S01]  /*1f860*/  LDL R2, [R1+0x18] ;  /* 0x0000180001027983 */ /* 0x002ea20000100800 */
[----:B------:R1:W-:Y:S01]  /*1f870*/  SYNCS.ARRIVE.TRANS64.A1T0 RZ, [R22+URZ+0x31c00], RZ ;  /* 0x031c00ff16ff79a7 */ /* 0x0003e2000810003f */
[----:B------:R-:W-:Y:S01]  /*1f880*/  BSSY B0, `(.L_x_12454) ;  /* 0x0000004000007945 */ /* 0x000fe20003800000 */
[----:B------:R-:W3:Y:S01]  /*1f890*/  SYNCS.PHASECHK.TRANS64.TRYWAIT P1, [R22+URZ+0x31c20], R3 ;  /* 0x031c2003160075a7 */ /* 0x000ee2000802017f */
[----:B--2---:R-:W-:Y:S02]  /*1f8a0*/  ISETP.GE.AND P0, PT, R2, 0x2, PT ;  /* 0x000000020200780c */ /* 0x004fe40003f06270 */
[----:B-1-3--:R-:W-:Y:S11]  /*1f8b0*/  @!P1 BRA `(.L_x_12455) ;  /* 0x0000005000089947 */ /* 0x00aff60003800000 */
.L_x_12609:
[----:B------:R-:W-:Y:S05]  /*1f8c0*/  BSYNC B0 ;  /* 0x0000000000007941 */ /* 0x000fea0003800000 */
.L_x_12454:
        /* <DEDUP_REMOVED lines=10> */
[----:B0-----:R-:W-:Y:S01]  /*1f970*/  VIADD R7, R23, 0x1 ;  /* 0x0000000117077836 */ /* 0x001fe20000000000 */
        /* <DEDUP_REMOVED lines=9> */
[----:B------:R-:W-:Y:S01]  /*1fa10*/  ISETP.NE.U32.AND P0, PT, RZ, UR4, PT ;  /* 0x00000004ff007c0c */ /* 0x000fe2000bf05070 */
[----:B------:R-:W-:-:S03]  /*1fa20*/  IMAD.MOV.U32 R5, RZ, RZ, R24 ;  /* 0x000000ffff057224 */ /* 0x000fc600078e0018 */
        /* <DEDUP_REMOVED lines=9> */
[----:B------:R-:W-:-:S04]  /*1fac0*/  @P0 SHF.R.U32.HI R2, RZ, R3, R0 ;  /* 0x00000003ff020219 */ /* 0x000fc80000011600 */
[--C-:B------:R-:W-:Y:S01]  /*1fad0*/  SHF.R.S32.HI R3, RZ, 0x1f, R2.reuse ;  /* 0x0000001fff037819 */ /* 0x100fe20000011402 */
[----:B------:R-:W-:-:S04]  /*1fae0*/  IMAD.MOV R0, RZ, RZ, -R2 ;  /* 0x000000ffff007224 */ /* 0x000fc800078e0a02 */
[----:B------:R-:W-:Y:S02]  /*1faf0*/  IMAD R0, R4, R0, R6 ;  /* 0x0000000004007224 */ /* 0x000fe400078e0206 */
[----:B------:R-:W-:-:S04]  /*1fb00*/  IMAD.WIDE.U32 R2, R26, UR6, R2 ;  /* 0x000000061a027c25 */ /* 0x000fc8000f8e0002 */
[----:B--2---:R-:W-:-:S04]  /*1fb10*/  IMAD R4, R9, UR6, RZ ;  /* 0x0000000609047c24 */ /* 0x004fc8000f8e02ff */
[----:B------:R-:W-:-:S04]  /*1fb20*/  IMAD R4, R26, UR7, R4 ;  /* 0x000000071a047c24 */ /* 0x000fc8000f8e0204 */
[----:B------:R-:W-:Y:S01]  /*1fb30*/  IMAD.IADD R3, R4, 0x1, R3 ;  /* 0x0000000104037824 */ /* 0x000fe200078e0203 */
[----:B------:R-:W-:-:S04]  /*1fb40*/  LEA R4, P0, R2, UR4, 0x2 ;  /* 0x0000000402047c11 */ /* 0x000fc8000f8010ff */
[----:B------:R-:W-:-:S06]  /*1fb50*/  LEA.HI.X R5, R2, UR5, R3, 0x2, P0 ;  /* 0x0000000502057c11 */ /* 0x000fcc00080f1403 */
[----:B------:R0:W5:Y:S03]  /*1fb60*/  LDG.E R5, desc[UR60][R4.64] ;  /* 0x0000003c04057981 */ /* 0x000166000c1e1900 */
.L_x_12462:
[----:B-1----:R-:W-:Y:S01]  /*1fb70*/  IMAD R3, R7, 0x8, R22 ;  /* 0x0000000807037824 */ /* 0x002fe200078e0216 */
[----:B------:R-:W-:Y:S01]  /*1fb80*/  SHF.L.U32 R2, R8, 0x1f, RZ ;  /* 0x0000001f08027819 */ /* 0x000fe200000006ff */
[----:B------:R-:W-:Y:S03]  /*1fb90*/  BSSY B3, `(.L_x_12463) ;  /* 0x0000003000037945 */ /* 0x000fe60003800000 */
[----:B------:R-:W1:Y:S02]  /*1fba0*/  SYNCS.PHASECHK.TRANS64.TRYWAIT P0, [R3+URZ+0x31c40], R2 ;  /* 0x031c4002030075a7 */ /* 0x000e64000800017f */
[----:B-1----:R-:W-:Y:S05]  /*1fbb0*/  @!P0 BRA `(.L_x_12464) ;  /* 0x0000004c005c8947 */ /* 0x002fea0003800000 */
.L_x_12610:
[----:B------:R-:W-:Y:S05]  /*1fbc0*/  BSYNC B3 ;  /* 0x0000000000037941 */ /* 0x000fea0003800000 */
.L_x_12463:
        /* <DEDUP_REMOVED lines=11> */
.L_x_12466:
[----:B------:R-:W-:Y:S05]  /*1fc80*/  BSYNC B3 ;  /* 0x0000000000037941 */ /* 0x000fea0003800000 */
.L_x_12465:
        /* <DEDUP_REMOVED lines=11> */
.L_x_12467:
        /* <DEDUP_REMOVED lines=16> */
.L_x_12468:
        /* <DEDUP_REMOVED lines=16> */
.L_x_12469:
        /* <DEDUP_REMOVED lines=15> */
.L_x_12611:
[----:B------:R-:W-:Y:S05]  /*20030*/  BSYNC B3 ;  /* 0x0000000000037941 */ /* 0x000fea0003800000 */
.L_x_12470:
        /* <DEDUP_REMOVED lines=10> */
.L_x_12472:
[----:B------:R-:W2:Y:S01]  /*200e0*/  LDL R3, [R1] ;  /* 0x0000000001037983 */ /* 0x000ea20000100800 */
[----:B------:R-:W-:Y:S01]  /*200f0*/  BSSY B3, `(.L_x_12473) ;  /* 0x0000004000037945 */ /* 0x000fe20003800000 */
[----:B--2---:R-:W-:-:S13]  /*20100*/  LOP3.LUT P0, RZ, R3, 0x8, RZ, 0xc0, !PT ;  /* 0x0000000803ff7812 */ /* 0x004fda000780c0ff */
[----:B------:R-:W-:Y:S05]  /*20110*/  @P0 BRA `(.L_x_12474) ;  /* 0x0000000000040947 */ /* 0x000fea0003800000 */
[----:B------:R-:W-:Y:S01]  /*20120*/  BPT.TRAP 0x1 ;  /* 0x000000040000795c */ /* 0x000fe20000300000 */
.L_x_12474:
[----:B------:R-:W-:Y:S05]  /*20130*/  BSYNC B3 ;  /* 0x0000000000037941 */ /* 0x000fea0003800000 */
.L_x_12473:
        /* <DEDUP_REMOVED lines=10> */
.L_x_12475:
        /* <DEDUP_REMOVED lines=15> */
.L_x_12476:
        /* <DEDUP_REMOVED lines=15> */
.L_x_12477:
        /* <DEDUP_REMOVED lines=12> */
.L_x_12461:
[----:B------:R-:W-:Y:S05]  /*20480*/  BSYNC B1 ;  /* 0x0000000000017941 */ /* 0x000fea0003800000 */
.L_x_12460:
[----:B------:R-:W2:Y:S01]  /*20490*/  LDL.LU R0, [R1+0x18] ;  /* 0x0000180001007983 */ /* 0x000ea20000300800 */
[----:B------:R-:W-:Y:S02]  /*204a0*/  IMAD.MOV.U32 R27, RZ, RZ, R8 ;  /* 0x000000ffff1b7224 */ /* 0x000fe400078e0008 */
[----:B------:R-:W-:Y:S02]  /*204b0*/  IMAD.MOV.U32 R23, RZ, RZ, R7 ;  /* 0x000000ffff177224 */ /* 0x000fe400078e0007 */
[----:B--2---:R-:W-:-:S07]  /*204c0*/  VIADD R0, R0, 0xfffffffd ;  /* 0xfffffffd00007836 */ /* 0x004fce0000000000 */
.L_x_12459:
[----:B------:R-:W-:Y:S05]  /*204d0*/  BSYNC B2 ;  /* 0x0000000000027941 */ /* 0x000fea0003800000 */
.L_x_12458:
[----:B------:R-:W-:-:S13]  /*204e0*/  ISETP.NE.AND P0, PT, R6, RZ, PT ;  /* 0x000000ff0600720c */ /* 0x000fda0003f05270 */
[----:B------:R-:W-:Y:S05]  /*204f0*/  @!P0 BRA `(.L_x_12457) ;  /* 0x0000001400a48947 */ /* 0x000fea0003800000 */
[----:B------:R-:W-:-:S07]  /*20500*/  IMAD.MOV.U32 R4, RZ, RZ, R24 ;  /* 0x000000ffff047224 */ /* 0x000fce00078e0018 */
.L_x_12514:
[----:B------:R-:W2:Y:S01]  /*20510*/  LDL R2, [R1] ;  /* 0x0000000001027983 */ /* 0x000ea20000100800 */
[----:B------:R-:W-:Y:S01]  /*20520*/  VIADD R6, R23, 0x1 ;  /* 0x0000000117067836 */ /* 0x000fe20000000000 */
[----:B------:R-:W-:Y:S05]  /*20530*/  YIELD ;  /* 0x0000000000007946 */ /* 0x000fea0003800000 */
[C---:B------:R-:W-:Y:S01]  /*20540*/  ISETP.NE.AND P0, PT, R6.reuse, 0x2, PT ;  /* 0x000000020600780c */ /* 0x040fe20003f05270 */
[----:B------:R-:W-:Y:S03]  /*20550*/  BSSY B1, `(.L_x_12478) ;  /* 0x00000ae000017945 */ /* 0x000fe60003800000 */
[----:B------:R-:W-:-:S02]  /*20560*/  SEL R6, R6, RZ, P0 ;  /* 0x000000ff06067207 */ /* 0x000fc40000000000 */
[----:B--2---:R-:W-:Y:S02]  /*20570*/  LOP3.LUT P1, RZ, R2, 0x4, RZ, 0xc0, !PT ;  /* 0x0000000402ff7812 */ /* 0x004fe4000782c0ff */
[----:B------:R-:W-:-:S04]  /*20580*/  SEL R2, RZ, 0x1, P0 ;  /* 0x00000001ff027807 */ /* 0x000fc80000000000 */
[----:B0-----:R-:W-:-:S07]  /*20590*/  LOP3.LUT R7, R27, R2, RZ, 0x3c, !PT ;  /* 0x000000021b077212 */ /* 0x001fce00078e3cff */
        /* <DEDUP_REMOVED lines=24> */
.L_x_12480:
[----:B0-----:R-:W-:Y:S01]  /*20720*/  IMAD R5, R6, 0x8, R22 ;  /* 0x0000000806057824 */ /* 0x001fe200078e0216 */
[----:B------:R-:W-:Y:S01]  /*20730*/  SHF.L.U32 R2, R7, 0x1f, RZ ;  /* 0x0000001f07027819 */ /* 0x000fe200000006ff */
[----:B------:R-:W-:Y:S03]  /*20740*/  BSSY B2, `(.L_x_12481) ;  /* 0x0000003000027945 */ /* 0x000fe60003800000 */
[----:B------:R-:W0:Y:S02]  /*20750*/  SYNCS.PHASECHK.TRANS64.TRYWAIT P0, [R5+URZ+0x31c40], R2 ;  /* 0x031c4002050075a7 */ /* 0x000e24000800017f */
[----:B0-----:R-:W-:Y:S05]  /*20760*/  @!P0 BRA `(.L_x_12482) ;  /* 0x0000004000988947 */ /* 0x001fea0003800000 */
.L_x_12612:
[----:B------:R-:W-:Y:S05]  /*20770*/  BSYNC B2 ;  /* 0x0000000000027941 */ /* 0x000fea0003800000 */
.L_x_12481:
[----:B-1----:R-:W1:Y:S01]  /*20780*/  S2R R3, SR_TID.X ;  /* 0x0000000000037919 */ /* 0x002e620000002100 */
        /* <DEDUP_REMOVED lines=10> */
.L_x_12484:
[----:B------:R-:W-:Y:S05]  /*20830*/  BSYNC B2 ;  /* 0x0000000000027941 */ /* 0x000fea0003800000 */
.L_x_12483:
        /* <DEDUP_REMOVED lines=11> */
.L_x_12485:
        /* <DEDUP_REMOVED lines=16> */
.L_x_12486:
        /* <DEDUP_REMOVED lines=16> */
.L_x_12487:
        /* <DEDUP_REMOVED lines=15> */
.L_x_12613:
[----:B------:R-:W-:Y:S05]  /*20be0*/  BSYNC B2 ;  /* 0x0000000000027941 */ /* 0x000fea0003800000 */
.L_x_12488:
        /* <DEDUP_REMOVED lines=10> */
.L_x_12490:
[----:B------:R-:W2:Y:S01]  /*20c90*/  LDL R5, [R1] ;  /* 0x0000000001057983 */ /* 0x000ea20000100800 */
[----:B------:R-:W-:Y:S01]  /*20ca0*/  BSSY B2, `(.L_x_12491) ;  /* 0x0000004000027945 */ /* 0x000fe20003800000 */
[----:B--2---:R-:W-:-:S13]  /*20cb0*/  LOP3.LUT P0, RZ, R5, 0x8, RZ, 0xc0, !PT ;  /* 0x0000000805ff7812 */ /* 0x004fda000780c0ff */
[----:B------:R-:W-:Y:S05]  /*20cc0*/  @P0 BRA `(.L_x_12492) ;  /* 0x0000000000040947 */ /* 0x000fea0003800000 */
[----:B------:R-:W-:Y:S01]  /*20cd0*/  BPT.TRAP 0x1 ;  /* 0x000000040000795c */ /* 0x000fe20000300000 */
.L_x_12492:
[----:B------:R-:W-:Y:S05]  /*20ce0*/  BSYNC B2 ;  /* 0x0000000000027941 */ /* 0x000fea0003800000 */
.L_x_12491:
        /* <DEDUP_REMOVED lines=10> */
.L_x_12493:
        /* <DEDUP_REMOVED lines=15> */
.L_x_12494:
        /* <DEDUP_REMOVED lines=15> */
.L_x_12495:
        /* <DEDUP_REMOVED lines=12> */
.L_x_12479:
[----:B------:R-:W-:Y:S05]  /*21030*/  BSYNC B1 ;  /* 0x0000000000017941 */ /* 0x000fea0003800000 */
.L_x_12478:
[----:B------:R-:W2:Y:S01]  /*21040*/  LDL R2, [R1] ;  /* 0x0000000001027983 */ /* 0x000ea20000100800 */
[----:B------:R-:W-:Y:S01]  /*21050*/  VIADD R23, R6, 0x1 ;  /* 0x0000000106177836 */ /* 0x000fe20000000000 */
[----:B------:R-:W-:Y:S04]  /*21060*/  BSSY B1, `(.L_x_12496) ;  /* 0x00000af000017945 */ /* 0x000fe80003800000 */
[----:B------:R-:W-:-:S04]  /*21070*/  ISETP.NE.AND P0, PT, R23, 0x2, PT ;  /* 0x000000021700780c */ /* 0x000fc80003f05270 */
[----:B------:R-:W-:Y:S02]  /*21080*/  SEL R23, R23, RZ, P0 ;  /* 0x000000ff17177207 */ /* 0x000fe40000000000 */
[----:B--2---:R-:W-:Y:S02]  /*21090*/  LOP3.LUT P1, RZ, R2, 0x4, RZ, 0xc0, !PT ;  /* 0x0000000402ff7812 */ /* 0x004fe4000782c0ff */
[----:B------:R-:W-:-:S04]  /*210a0*/  SEL R2, RZ, 0x1, P0 ;  /* 0x00000001ff027807 */ /* 0x000fc80000000000 */
[----:B------:R-:W-:-:S07]  /*210b0*/  LOP3.LUT R27, R7, R2, RZ, 0x3c, !PT ;  /* 0x00000002071b7212 */ /* 0x000fce00078e3cff */
        /* <DEDUP_REMOVED lines=24> */
.L_x_12498:
[----:B0-----:R-:W-:Y:S01]  /*21240*/  IMAD R5, R23, 0x8, R22 ;  /* 0x0000000817057824 */ /* 0x001fe200078e0216 */
[----:B------:R-:W-:Y:S01]  /*21250*/  SHF.L.U32 R2, R27, 0x1f, RZ ;  /* 0x0000001f1b027819 */ /* 0x000fe200000006ff */
[----:B------:R-:W-:Y:S03]  /*21260*/  BSSY B2, `(.L_x_12499) ;  /* 0x0000003000027945 */ /* 0x000fe60003800000 */
[----:B------:R-:W0:Y:S02]  /*21270*/  SYNCS.PHASECHK.TRANS64.TRYWAIT P0, [R5+URZ+0x31c40], R2 ;  /* 0x031c4002050075a7 */ /* 0x000e24000800017f */
[----:B0-----:R-:W-:Y:S05]  /*21280*/  @!P0 BRA `(.L_x_12500) ;  /* 0x0000003400f88947 */ /* 0x001fea0003800000 */
.L_x_12614:
[----:B------:R-:W-:Y:S05]  /*21290*/  BSYNC B2 ;  /* 0x0000000000027941 */ /* 0x000fea0003800000 */
.L_x_12499:
        /* <DEDUP_REMOVED lines=11> */
.L_x_12502:
[----:B------:R-:W-:Y:S05]  /*21350*/  BSYNC B2 ;  /* 0x0000000000027941 */ /* 0x000fea0003800000 */
.L_x_12501:
        /* <DEDUP_REMOVED lines=11> */
.L_x_12503:
        /* <DEDUP_REMOVED lines=16> */
.L_x_12504:
        /* <DEDUP_REMOVED lines=16> */
.L_x_12505:
        /* <DEDUP_REMOVED lines=15> */
.L_x_12615:
[----:B------:R-:W-:Y:S05]  /*21700*/  BSYNC B2 ;  /* 0x0000000000027941 */ /* 0x000fea0003800000 */
.L_x_12506:
        /* <DEDUP_REMOVED lines=10> */
.L_x_12508:
[----:B------:R-:W2:Y:S01]  /*217b0*/  LDL R5, [R1] ;  /* 0x0000000001057983 */ /* 0x000ea20000100800 */
[----:B------:R-:W-:Y:S01]  /*217c0*/  BSSY B2, `(.L_x_12509) ;  /* 0x0000004000027945 */ /* 0x000fe20003800000 */
[----:B--2---:R-:W-:-:S13]  /*217d0*/  LOP3.LUT P0, RZ, R5, 0x8, RZ, 0xc0, !PT ;  /* 0x0000000805ff7812 */ /* 0x004fda000780c0ff */
[----:B------:R-:W-:Y:S05]  /*217e0*/  @P0 BRA `(.L_x_12510) ;  /* 0x0000000000040947 */ /* 0x000fea0003800000 */
[----:B------:R-:W-:Y:S01]  /*217f0*/  BPT.TRAP 0x1 ;  /* 0x000000040000795c */ /* 0x000fe20000300000 */
.L_x_12510:
[----:B------:R-:W-:Y:S05]  /*21800*/  BSYNC B2 ;  /* 0x0000000000027941 */ /* 0x000fea0003800000 */
.L_x_12509:
        /* <DEDUP_REMOVED lines=10> */
.L_x_12511:
        /* <DEDUP_REMOVED lines=15> */
.L_x_12512:
        /* <DEDUP_REMOVED lines=15> */
.L_x_12513:
        /* <DEDUP_REMOVED lines=12> */
.L_x_12497:
[----:B------:R-:W-:Y:S05]  /*21b50*/  BSYNC B1 ;  /* 0x0000000000017941 */ /* 0x000fea0003800000 */
.L_x_12496:
[C---:B------:R-:W-:Y:S01]  /*21b60*/  ISETP.GT.AND P0, PT, R0.reuse, 0x1, PT ;  /* 0x000000010000780c */ /* 0x040fe20003f04270 */
[----:B------:R-:W-:-:S12]  /*21b70*/  VIADD R0, R0, 0xfffffffe ;  /* 0xfffffffe00007836 */ /* 0x000fd80000000000 */
[----:B------:R-:W-:Y:S05]  /*21b80*/  @P0 BRA `(.L_x_12514) ;  /* 0xffffffe800600947 */ /* 0x000fea000383ffff */
.L_x_12457:
[----:B------:R-:W-:Y:S05]  /*21b90*/  BSYNC B0 ;  /* 0x0000000000007941 */ /* 0x000fea0003800000 */
.L_x_12456:
        /* <DEDUP_REMOVED lines=17> */
.L_x_12516:
[----:B------:R-:W-:Y:S05]  /*21cb0*/  BSYNC B0 ;  /* 0x0000000000007941 */ /* 0x000fea0003800000 */
.L_x_12515:
[----:B------:R-:W2:Y:S01]  /*21cc0*/  LDL R0, [R1] ;  /* 0x0000000001007983 */ /* 0x000ea20000100800 */
[----:B------:R-:W-:Y:S01]  /*21cd0*/  BSSY B0, `(.L_x_12517) ;  /* 0x000004b000007945 */ /* 0x000fe20003800000 */
[----:B--2---:R-:W-:-:S13]  /*21ce0*/  LOP3.LUT P0, RZ, R0, 0x4, RZ, 0xc0, !PT ;  /* 0x0000000400ff7812 */ /* 0x004fda000780c0ff */
[----:B------:R-:W-:Y:S05]  /*21cf0*/  @!P0 BRA `(.L_x_12518) ;  /* 0x0000000400208947 */ /* 0x000fea0003800000 */
[----:B-1----:R-:W-:Y:S01]  /*21d00*/  IMAD R3, R23, 0x8, R22 ;  /* 0x0000000817037824 */ /* 0x002fe200078e0216 */
[----:B------:R-:W-:Y:S01]  /*21d10*/  SHF.L.U32 R0, R27, 0x1f, RZ ;  /* 0x0000001f1b007819 */ /* 0x000fe200000006ff */
[----:B------:R-:W-:Y:S03]  /*21d20*/  BSSY B1, `(.L_x_12519) ;  /* 0x0000003000017945 */ /* 0x000fe60003800000 */
[----:B------:R-:W1:Y:S02]  /*21d30*/  SYNCS.PHASECHK.TRANS64.TRYWAIT P0, [R3+URZ+0x31c60], R0 ;  /* 0x031c6000030075a7 */ /* 0x000e64000800017f */
[----:B-1----:R-:W-:Y:S05]  /*21d40*/  @!P0 BRA `(.L_x_12520) ;  /* 0x0000002c00708947 */ /* 0x002fea0003800000 */
.L_x_12616:
[----:B------:R-:W-:Y:S05]  /*21d50*/  BSYNC B1 ;  /* 0x0000000000017941 */ /* 0x000fea0003800000 */
.L_x_12519:
        /* <DEDUP_REMOVED lines=10> */
.L_x_12521:
[----:B------:R-:W2:Y:S01]  /*21e00*/  LDL R0, [R1] ;  /* 0x0000000001007983 */ /* 0x000ea20000100800 */
[----:B------:R-:W-:Y:S01]  /*21e10*/  BSSY B1, `(.L_x_12522) ;  /* 0x0000004000017945 */ /* 0x000fe20003800000 */
[----:B--2---:R-:W-:-:S13]  /*21e20*/  LOP3.LUT P0, RZ, R0, 0x8, RZ, 0xc0, !PT ;  /* 0x0000000800ff7812 */ /* 0x004fda000780c0ff */
[----:B------:R-:W-:Y:S05]  /*21e30*/  @P0 BRA `(.L_x_12523) ;  /* 0x0000000000040947 */ /* 0x000fea0003800000 */
[----:B------:R-:W-:Y:S01]  /*21e40*/  BPT.TRAP 0x1 ;  /* 0x000000040000795c */ /* 0x000fe20000300000 */
.L_x_12523:
[----:B------:R-:W-:Y:S05]  /*21e50*/  BSYNC B1 ;  /* 0x0000000000017941 */ /* 0x000fea0003800000 */
.L_x_12522:
        /* <DEDUP_REMOVED lines=10> */
.L_x_12524:
        /* <DEDUP_REMOVED lines=15> */
.L_x_12525:
        /* <DEDUP_REMOVED lines=15> */
.L_x_12526:
        /* <DEDUP_REMOVED lines=10> */
.L_x_12518:
[----:B------:R-:W-:Y:S05]  /*22180*/  BSYNC B0 ;  /* 0x0000000000007941 */ /* 0x000fea0003800000 */
.L_x_12517:
[----:B------:R-:W-:-:S05]  /*22190*/  VIADD R23, R23, 0x1 ;  /* 0x0000000117177836 */ /* 0x000fca0000000000 */
[----:B------:R-:W-:-:S04]  /*221a0*/  ISETP.NE.AND P0, PT, R23, 0x2, PT ;  /* 0x000000021700780c */ /* 0x000fc80003f05270 */
[----:B------:R-:W-:Y:S02]  /*221b0*/  SEL R0, RZ, 0x1, P0 ;  /* 0x00000001ff007807 */ /* 0x000fe40000000000 */
[----:B------:R-:W-:Y:S02]  /*221c0*/  SEL R23, R23, RZ, P0 ;  /* 0x000000ff17177207 */ /* 0x000fe40000000000 */
[----:B------:R-:W-:-:S07]  /*221d0*/  LOP3.LUT R27, R27, R0, RZ, 0x3c, !PT ;  /* 0x000000001b1b7212 */ /* 0x000fce00078e3cff */
.L_x_12438:
[----:B------:R-:W-:Y:S05]  /*221e0*/  BSYNC B7 ;  /* 0x0000000000077941 */ /* 0x000fea0003800000 */
.L_x_12436:
[----:B------:R-:W3:Y:S02]  /*221f0*/  LDL R8, [R1] ;  /* 0x0000000001087983 */ /* 0x000ee40000100800 */
        /* <DEDUP_REMOVED lines=8> */
[----:B------:R1:W3:Y:S01]  /*22280*/  LDS.128 R16, [R22+0x31cd0] ;  /* 0x031cd00016107984 */ /* 0x0002e20000000c00 */
[----:B------:R-:W-:Y:S06]  /*22290*/  BAR.ARV 0x4, 0x200 ;  /* 0x0108000000007b1d */ /* 0x000fec0000002000 */
[----:B------:R-:W-:Y:S05]  /*222a0*/  BRA `(.L_x_12528) ;  /* 0x0000000800c87947 */ /* 0x000fea0003800000 */
.L_x_12527:
[----:B0-2---:R-:W2:Y:S01]  /*222b0*/  LDL R7, [R1+0xc] ;  /* 0x00000c0001077983 */ /* 0x005ea20000100800 */
[----:B------:R-:W-:Y:S01]  /*222c0*/  UMOV UR4, 0xffffffff ;  /* 0xffffffff00047882 */ /* 0x000fe20000000000 */
[----:B--2---:R-:W-:Y:S02]  /*222d0*/  ISETP.NE.AND P5, PT, R7, 0x1f, PT ;  /* 0x0000001f0700780c */ /* 0x004fe40003fa5270 */
[----:B------:R-:W-:Y:S11]  /*222e0*/  BRA.DIV UR4, `(.L_x_12529) ;  /* 0x0000002a041c7947 */ /* 0x000ff6000b800000 */
[----:B------:R-:W-:Y:S01]  /*222f0*/  IMAD.IADD R5, R19, 0x1, R7 ;  /* 0x0000000113057824 */ /* 0x000fe200078e0207 */
[----:B------:R-:W-:Y:S01]  /*22300*/  ULDC UR4, c[0x0][0xc3c] ;  /* 0x00030f0000047ab9 */ /* 0x000fe20000000800 */
[----:B------:R-:W-:-:S03]  /*22310*/  LOP3.LUT P4, RZ, R8, 0x1, RZ, 0xc0, !PT ;  /* 0x0000000108ff7812 */ /* 0x000fc6000788c0ff */
[----:B------:R-:W-:-:S13]  /*22320*/  ISETP.GE.OR P0, PT, R5, UR4, !P5 ;  /* 0x0000000405007c0c */ /* 0x000fda000ef06670 */
[----:B-1----:R-:W0:Y:S02]  /*22330*/  @!P0 LDC.64 R2, c[0x0][0xc80] ;  /* 0x00032000ff028b82 */ /* 0x002e240000000a00 */
        /* <DEDUP_REMOVED lines=26> */
.L_x_12626:
[----:B------:R-:W-:Y:S02]  /*224e0*/  ULDC UR4, c[0x0][0xc38] ;  /* 0x00030e0000047ab9 */ /* 0x000fe40000000800 */
[----:B------:R-:W-:-:S04]  /*224f0*/  IMAD.U32 R4, RZ, RZ, UR4 ;  /* 0x00000004ff047e24 */ /* 0x000fc8000f8e00ff */
[----:B-1----:R-:W-:-:S04]  /*22500*/  IMAD R5, R14, R4, RZ ;  /* 0x000000040e057224 */ /* 0x002fc800078e02ff */
[----:B------:R-:W-:-:S05]  /*22510*/  IMAD.IADD R16, R16, 0x1, R5 ;  /* 0x0000000110107824 */ /* 0x000fca00078e0205 */
[----:B------:R-:W-:-:S13]  /*22520*/  ISETP.GT.AND P4, PT, R16, R0, PT ;  /* 0x000000001000720c */ /* 0x000fda0003f84270 */
[----:B------:R-:W-:Y:S05]  /*22530*/  @P4 BRA `(.L_x_12530) ;  /* 0x0000000000a04947 */ /* 0x000fea0003800000 */
.L_x_12535:
[----:B------:R-:W1:Y:S01]  /*22540*/  LDC R4, c[0x0][0xc3c] ;  /* 0x00030f00ff047b82 */ /* 0x000e620000000800 */
[----:B------:R-:W-:-:S05]  /*22550*/  VIADD R19, R19, 0x1f ;  /* 0x0000001f13137836 */ /* 0x000fca0000000000 */
[----:B-1----:R-:W-:-:S13]  /*22560*/  ISETP.GE.AND P4, PT, R19, R4, PT ;  /* 0x000000041300720c */ /* 0x002fda0003f86270 */
        /* <DEDUP_REMOVED lines=10> */
.L_x_12533:
[----:B------:R-:W-:Y:S05]  /*22610*/  BSYNC B0 ;  /* 0x0000000000007941 */ /* 0x000fea0003800000 */
.L_x_12532:
[----:B------:R-:W-:-:S03]  /*22620*/  UMOV UR4, 0xffffffff ;  /* 0xffffffff00047882 */ /* 0x000fc60000000000 */
[----:B------:R-:W-:Y:S05]  /*22630*/  BRA.DIV UR4, `(.L_x_12534) ;  /* 0x0000002a046c7947 */ /* 0x000fea000b800000 */
[----:B------:R-:W2:Y:S04]  /*22640*/  LDL R4, [R1] ;  /* 0x0000000001047983 */ /* 0x000ea80000100800 */
[----:B-----5:R-:W3:Y:S01]  /*22650*/  SHFL.UP PT, R14, R2, 0x1, RZ ;  /* 0x04200000020e7989 */ /* 0x020ee200000e00ff */
[----:B--2---:R-:W-:-:S04]  /*22660*/  LOP3.LUT P4, RZ, R4, 0x1, RZ, 0xc0, !PT ;  /* 0x0000000104ff7812 */ /* 0x004fc8000788c0ff */
[----:B---3--:R-:W-:-:S05]  /*22670*/  SEL R13, R14, RZ, P4 ;  /* 0x000000ff0e0d7207 */ /* 0x008fca0002000000 */
        /* <DEDUP_REMOVED lines=14> */
.L_x_12634:
[----:B------:R-:W-:Y:S02]  /*22760*/  ULDC UR4, c[0x0][0xc38] ;  /* 0x00030e0000047ab9 */ /* 0x000fe40000000800 */
[----:B------:R-:W-:-:S04]  /*22770*/  IMAD.U32 R4, RZ, RZ, UR4 ;  /* 0x00000004ff047e24 */ /* 0x000fc8000f8e00ff */
[----:B-1----:R-:W-:-:S04]  /*22780*/  IMAD R5, R14, R4, RZ ;  /* 0x000000040e057224 */ /* 0x002fc800078e02ff */
[----:B------:R-:W-:-:S05]  /*22790*/  IMAD.IADD R16, R5, 0x1, R16 ;  /* 0x0000000105107824 */ /* 0x000fca00078e0210 */
[----:B------:R-:W-:-:S13]  /*227a0*/  ISETP.GT.AND P4, PT, R16, R0, PT ;  /* 0x000000001000720c */ /* 0x000fda0003f84270 */
[----:B------:R-:W-:Y:S05]  /*227b0*/  @!P4 BRA `(.L_x_12535) ;  /* 0xfffffffc0060c947 */ /* 0x000fea000383ffff */
.L_x_12530:
        /* <DEDUP_REMOVED lines=8> */
.L_x_12638:
[----:B------:R-:W-:Y:S01]  /*22840*/  ISETP.NE.AND P0, PT, R5, RZ, PT ;  /* 0x000000ff0500720c */ /* 0x000fe20003f05270 */
[----:B------:R-:W-:-:S12]  /*22850*/  IMAD.MOV.U32 R5, RZ, RZ, RZ ;  /* 0x000000ffff057224 */ /* 0x000fd800078e00ff */
[----:B------:R-:W-:Y:S05]  /*22860*/  @!P0 BRA `(.L_x_12537) ;  /* 0x0000000000108947 */ /* 0x000fea0003800000 */
[----:B------:R-:W-:Y:S01]  /*22870*/  UMOV UR4, 0xffffffff ;  /* 0xffffffff00047882 */ /* 0x000fe20000000000 */
[----:B------:R-:W-:Y:S02]  /*22880*/  VIADD R12, R6, 0xffffffff ;  /* 0xffffffff060c7836 */ /* 0x000fe40000000000 */
[----:B------:R-:W-:Y:S05]  /*22890*/  BRA.DIV UR4, `(.L_x_12538) ;  /* 0x0000002a04e07947 */ /* 0x000fea000b800000 */
[----:B------:R3:W4:Y:S02]  /*228a0*/  SHFL.IDX PT, R5, R3, R12, 0x1f ;  /* 0x00001f0c03057589 */ /* 0x00072400000e0000 */
.L_x_12537:
[----:B01-3--:R-:W0:Y:S01]  /*228b0*/  LDC.64 R2, c[0x0][0xc90] ;  /* 0x00032400ff027b82 */ /* 0x00be220000000a00 */
[----:B------:R-:W-:-:S04]  /*228c0*/  IMAD.IADD R19, R6, 0x1, R19 ;  /* 0x0000000106137824 */ /* 0x000fc800078e0213 */
[----:B0-----:R-:W-:-:S05]  /*228d0*/  IMAD.WIDE R2, R19, 0x4, R2 ;  /* 0x0000000413027825 */ /* 0x001fca00078e0202 */
[----:B------:R0:W2:Y:S01]  /*228e0*/  LDG.E R7, desc[UR60][R2.64] ;  /* 0x0000003c02077981 */ /* 0x0000a2000c1e1900 */
[----:B----4-:R-:W-:-:S04]  /*228f0*/  IMAD R16, R5, R4, R16 ;  /* 0x0000000405107224 */ /* 0x010fc800078e0210 */
[----:B------:R-:W-:Y:S02]  /*22900*/  IMAD.IADD R5, R0, 0x1, -R16 ;  /* 0x0000000100057824 */ /* 0x000fe400078e0a10 */
[----:B0-----:R-:W-:Y:S02]  /*22910*/  IMAD.MOV.U32 R2, RZ, RZ, RZ ;  /* 0x000000ffff027224 */ /* 0x001fe400078e00ff */
[----:B--2---:R-:W-:-:S05]  /*22920*/  IMAD R6, R17, R7, RZ ;  /* 0x0000000711067224 */ /* 0x004fca00078e02ff */
        /* <DEDUP_REMOVED lines=58> */
.L_x_12531:
[----:B------:R-:W-:Y:S01]  /*22cd0*/  UMOV UR4, URZ ;  /* 0x0000003f00047c82 */ /* 0x000fe20008000000 */
[----:B------:R-:W-:Y:S01]  /*22ce0*/  UMOV UR5, URZ ;  /* 0x0000003f00057c82 */ /* 0x000fe20008000000 */
[----:B------:R-:W-:Y:S01]  /*22cf0*/  ULDC UR6, c[0x0][0xc3c] ;  /* 0x00030f0000067ab9 */ /* 0x000fe20000000800 */
[----:B------:R-:W-:Y:S02]  /*22d00*/  IMAD.MOV.U32 R16, RZ, RZ, R0 ;  /* 0x000000ffff107224 */ /* 0x000fe400078e0000 */
[----:B------:R-:W-:Y:S02]  /*22d10*/  IMAD.U32 R17, RZ, RZ, UR4 ;  /* 0x00000004ff117e24 */ /* 0x000fe4000f8e00ff */
[----:B------:R-:W-:Y:S02]  /*22d20*/  IMAD.U32 R18, RZ, RZ, UR5 ;  /* 0x00000005ff127e24 */ /* 0x000fe4000f8e00ff */
[----:B------:R-:W-:-:S07]  /*22d30*/  IMAD.U32 R19, RZ, RZ, UR6 ;  /* 0x00000006ff137e24 */ /* 0x000fce000f8e00ff */
.L_x_12539:
        /* <DEDUP_REMOVED lines=9> */
.L_x_12528:
[----:B------:R-:W-:Y:S02]  /*22dd0*/  ULDC UR4, c[0x0][0xc3c] ;  /* 0x00030f0000047ab9 */ /* 0x000fe40000000800 */
[----:B---3--:R-:W-:-:S13]  /*22de0*/  ISETP.GE.AND P0, PT, R19, UR4, PT ;  /* 0x0000000413007c0c */ /* 0x008fda000bf06270 */
[----:B------:R-:W-:Y:S05]  /*22df0*/  @!P0 BRA `(.L_x_12540) ;  /* 0xffffff9400608947 */ /* 0x000fea000383ffff */
[----:B------:R-:W-:Y:S05]  /*22e00*/  BSYNC B8 ;  /* 0x0000000000087941 */ /* 0x000fea0003800000 */
.L_x_12392:
[----:B--2---:R-:W2:Y:S01]  /*22e10*/  LDL.LU R0, [R1+0x24] ;  /* 0x0000240001007983 */ /* 0x004ea20000300800 */
[----:B------:R-:W-:Y:S01]  /*22e20*/  BSSY B0, `(.L_x_12541) ;  /* 0x000000b000007945 */ /* 0x000fe20003800000 */
[----:B------:R-:W3:Y:S01]  /*22e30*/  S2R R5, SR_CgaCtaId ;  /* 0x0000000000057919 */ /* 0x000ee20000008800 */
[----:B--2---:R-:W-:-:S05]  /*22e40*/  VIADD R0, R0, 0x1 ;  /* 0x0000000100007836 */ /* 0x004fca0000000000 */
[----:B0-----:R-:W-:-:S04]  /*22e50*/  LEA.HI R2, R0, R0, RZ, 0x1 ;  /* 0x0000000000027211 */ /* 0x001fc800078f08ff */
[----:B------:R-:W-:Y:S02]  /*22e60*/  LOP3.LUT R3, R2, 0xfffffffe, RZ, 0xc0, !PT ;  /* 0xfffffffe02037812 */ /* 0x000fe400078ec0ff */
[----:B------:R-:W-:-:S03]  /*22e70*/  MOV R2, 0x400 ;  /* 0x0000040000027802 */ /* 0x000fc60000000f00 */
[----:B------:R-:W-:Y:S01]  /*22e80*/  IMAD.IADD R0, R0, 0x1, -R3 ;  /* 0x0000000100007824 */ /* 0x000fe200078e0a03 */
[----:B---3--:R-:W-:-:S04]  /*22e90*/  LEA R9, R5, R2, 0x18 ;  /* 0x0000000205097211 */ /* 0x008fc800078ec0ff */
[----:B------:R-:W-:-:S04]  /*22ea0*/  SHF.L.U32 R0, R0, 0x1f, RZ ;  /* 0x0000001f00007819 */ /* 0x000fc800000006ff */
[----:B------:R-:W0:Y:S02]  /*22eb0*/  SYNCS.PHASECHK.TRANS64.TRYWAIT P0, [R9+URZ+0x31c20], R0 ;  /* 0x031c2000090075a7 */ /* 0x000e24000800017f */
[----:B0-----:R-:W-:Y:S05]  /*22ec0*/  @!P0 BRA `(.L_x_12542) ;  /* 0x00000024007c8947 */ /* 0x001fea0003800000 */
.L_x_12641:
[----:B------:R-:W-:Y:S05]  /*22ed0*/  BSYNC B0 ;  /* 0x0000000000007941 */ /* 0x000fea0003800000 */
.L_x_12541:
[----:B------:R-:W-:-:S03]  /*22ee0*/  UMOV UR4, 0xffffffff ;  /* 0xffffffff00047882 */ /* 0x000fc60000000000 */
[----:B------:R-:W-:Y:S05]  /*22ef0*/  BRA.DIV UR4, `(.L_x_12543) ;  /* 0x0000002604847947 */ /* 0x000fea000b800000 */
[----:B0-----:R-:W0:Y:S02]  /*22f00*/  S2R R0, SR_TID.X ;  /* 0x0000000000007919 */ /* 0x001e240000002100 */
[----:B0-----:R-:W-:-:S04]  /*22f10*/  SHF.R.U32.HI R0, RZ, 0x5, R0 ;  /* 0x00000005ff007819 */ /* 0x001fc80000011600 */
[----:B------:R-:W-:-:S05]  /*22f20*/  LOP3.LUT R0, R0, 0x3, RZ, 0xc0, !PT ;  /* 0x0000000300007812 */ /* 0x000fca00078ec0ff */
[----:B------:R0:W2:Y:S02]  /*22f30*/  SHFL.IDX PT, R14, R0, RZ, 0x1f ;  /* 0x00001fff000e7589 */ /* 0x0000a400000e0000 */
.L_x_12644:
[----:B--2---:R-:W-:-:S13]  /*22f40*/  ISETP.NE.AND P0, PT, R14, RZ, PT ;  /* 0x000000ff0e00720c */ /* 0x004fda0003f05270 */
[----:B------:R-:W-:Y:S05]  /*22f50*/  @P0 BRA `(.L_x_12235) ;  /* 0x0000000000900947 */ /* 0x000fea0003800000 */
[----:B------:R-:W-:-:S03]  /*22f60*/  UMOV UR4, 0xffffffff ;  /* 0xffffffff00047882 */ /* 0x000fc60000000000 */
[----:B------:R-:W-:Y:S05]  /*22f70*/  BRA.DIV UR4, `(.L_x_12544) ;  /* 0x0000002604987947 */ /* 0x000fea000b800000 */
[----:B------:R-:W-:-:S13]  /*22f80*/  ELECT P6, URZ, PT ;  /* 0x00000000003f782f */ /* 0x000fda00038c0000 */
.L_x_12647:
        /* <DEDUP_REMOVED lines=8> */
.L_x_12545:
        /* <DEDUP_REMOVED lines=12> */
.L_x_12648:
[----:B------:R-:W2:Y:S02]  /*230d0*/  SYNCS.PHASECHK.TRANS64.TRYWAIT P0, [R7+URZ], R2 ;  /* 0x00000002070075a7 */ /* 0x000ea4000800017f */
[----:B--2---:R-:W-:Y:S05]  /*230e0*/  @!P0 BRA `(.L_x_12547) ;  /* 0x0000002400708947 */ /* 0x004fea0003800000 */
.L_x_12649:
[----:B------:R-:W-:Y:S05]  /*230f0*/  @!P2 BRA `(.L_x_12548) ;  /* 0x000000000004a947 */ /* 0x000fea0003800000 */
[----:B------:R-:W-:Y:S01]  /*23100*/  BPT.TRAP 0x1 ;  /* 0x000000040000795c */ /* 0x000fe20000300000 */
.L_x_12548:
[----:B------:R-:W-:-:S04]  /*23110*/  VIADD R0, R9, 0x31c60 ;  /* 0x00031c6009007836 */ /* 0x000fc80000000000 */
[----:B------:R-:W-:-:S04]  /*23120*/  IMAD R4, R23, 0x8, R0 ;  /* 0x0000000817047824 */ /* 0x000fc800078e0200 */
[----:B------:R-:W3:Y:S02]  /*23130*/  SYNCS.PHASECHK.TRANS64.TRYWAIT P0, [R4+URZ], R3 ;  /* 0x00000003040075a7 */ /* 0x000ee4000800017f */
[----:B---3--:R-:W-:Y:S05]  /*23140*/  @!P0 BRA `(.L_x_12549) ;  /* 0x00000024006c8947 */ /* 0x008fea0003800000 */
.L_x_12650:
[----:B------:R-:W-:-:S07]  /*23150*/  IMAD R5, R5, 0x8, R0 ;  /* 0x0000000805057824 */ /* 0x000fce00078e0200 */
.L_x_12550:
[----:B------:R0:W0:Y:S02]  /*23160*/  SYNCS.PHASECHK.TRANS64.TRYWAIT P0, [R5+URZ], R2 ;  /* 0x00000002050075a7 */ /* 0x000024000800017f */
[----:B0-----:R-:W-:Y:S05]  /*23170*/  @!P0 NANOSLEEP.SYNCS 0x989680 ;  /* 0x009896800000895d */ /* 0x001fea0003900000 */
[----:B------:R-:W0:Y:S02]  /*23180*/  @!P0 SYNCS.PHASECHK.TRANS64 P0, [R5+URZ], R2 ;  /* 0x00000002050085a7 */ /* 0x000e24000800007f */
[----:B0-----:R-:W-:Y:S05]  /*23190*/  @!P0 BRA `(.L_x_12550) ;  /* 0xfffffffc00f08947 */ /* 0x001fea000383ffff */
.L_x_12235:
[----:B------:R-:W-:Y:S05]  /*231a0*/  BSYNC B9 ;  /* 0x0000000000097941 */ /* 0x000fea0003800000 */
.L_x_12232:
[----:B------:R-:W-:Y:S05]  /*231b0*/  EXIT ;  /* 0x000000000000794d */ /* 0x000fea0003800000 */
.L_x_12251:
[----:B0-----:R0:W1:Y:S02]  /*231c0*/  SYNCS.PHASECHK.TRANS64.TRYWAIT P5, [R21+URZ+0x31c90], R87 ;  /* 0x031c9057150075a7 */ /* 0x00106400080a017f */
[----:B-1----:R-:W-:Y:S05]  /*231d0*/  @!P5 NANOSLEEP.SYNCS 0x989680 ;  /* 0x009896800000d95d */ /* 0x002fea0003900000 */
[----:B------:R-:W1:Y:S02]  /*231e0*/  @!P5 SYNCS.PHASECHK.TRANS64 P5, [R21+URZ+0x31c90], R87 ;  /* 0x031c90571500d5a7 */ /* 0x000e6400080a007f */
[----:B-1----:R-:W-:Y:S05]  /*231f0*/  @!P5 BRA `(.L_x_12251) ;  /* 0xfffffffc00f0d947 */ /* 0x002fea000383ffff */
[----:B------:R-:W-:Y:S05]  /*23200*/  BRA `(.L_x_12551) ;  /* 0xfffffe0000507947 */ /* 0x000fea000383ffff */
.L_x_12279:
[----:B0-----:R0:W1:Y:S02]  /*23210*/  SYNCS.PHASECHK.TRANS64.TRYWAIT P5, [R21+URZ+0x31c90], R87 ;  /* 0x031c9057150075a7 */ /* 0x00106400080a017f */
[----:B-1----:R-:W-:Y:S05]  /*23220*/  @!P5 NANOSLEEP.SYNCS 0x989680 ;  /* 0x009896800000d95d */ /* 0x002fea0003900000 */
[----:B------:R-:W1:Y:S02]  /*23230*/  @!P5 SYNCS.PHASECHK.TRANS64 P5, [R21+URZ+0x31c90], R87 ;  /* 0x031c90571500d5a7 */ /* 0x000e6400080a007f */
[----:B-1----:R-:W-:Y:S05]  /*23240*/  @!P5 BRA `(.L_x_12279) ;  /* 0xfffffffc00f0d947 */ /* 0x002fea000383ffff */
[----:B------:R-:W-:Y:S05]  /*23250*/  BRA `(.L_x_12552) ;  /* 0xfffffe1800c87947 */ /* 0x000fea000383ffff */
.L_x_12292:
[----:B0-----:R0:W1:Y:S02]  /*23260*/  SYNCS.PHASECHK.TRANS64.TRYWAIT P4, [R21+URZ+0x31c90], R87 ;  /* 0x031c9057150075a7 */ /* 0x001064000808017f */
[----:B-1----:R-:W-:Y:S05]  /*23270*/  @!P4 NANOSLEEP.SYNCS 0x989680 ;  /* 0x009896800000c95d */ /* 0x002fea0003900000 */
[----:B------:R-:W1:Y:S02]  /*23280*/  @!P4 SYNCS.PHASECHK.TRANS64 P4, [R21+URZ+0x31c90], R87 ;  /* 0x031c90571500c5a7 */ /* 0x000e64000808007f */
[----:B-1----:R-:W-:Y:S05]  /*23290*/  @!P4 BRA `(.L_x_12292) ;  /* 0xfffffffc00f0c947 */ /* 0x002fea000383ffff */
[----:B------:R-:W-:Y:S05]  /*232a0*/  BRA `(.L_x_12553) ;  /* 0xfffffe3400387947 */ /* 0x000fea000383ffff */
.L_x_12296:
[----:B--2---:R2:W3:Y:S02]  /*232b0*/  SYNCS.PHASECHK.TRANS64.TRYWAIT P3, [R21+URZ+0x31cb0], R87 ;  /* 0x031cb057150075a7 */ /* 0x0044e4000806017f */
[----:B---3--:R-:W-:Y:S05]  /*232c0*/  @!P3 NANOSLEEP.SYNCS 0x989680 ;  /* 0x009896800000b95d */ /* 0x008fea0003900000 */
[----:B------:R-:W3:Y:S02]  /*232d0*/  @!P3 SYNCS.PHASECHK.TRANS64 P3, [R21+URZ+0x31cb0], R87 ;  /* 0x031cb0571500b5a7 */ /* 0x000ee4000806007f */
[----:B---3--:R-:W-:Y:S05]  /*232e0*/  @!P3 BRA `(.L_x_12296) ;  /* 0xfffffffc00f0b947 */ /* 0x008fea000383ffff */
[----:B------:R-:W-:Y:S05]  /*232f0*/  BRA `(.L_x_12554) ;  /* 0xfffffe3400d07947 */ /* 0x000fea000383ffff */
.L_x_12302:
        /* <DEDUP_REMOVED lines=13> */
.L_x_12556:
[----:B------:R-:W-:Y:S05]  /*233d0*/  BSYNC B0 ;  /* 0x0000000000007941 */ /* 0x000fea0003800000 */
.L_x_12555:
[----:B------:R2:W-:Y:S01]  /*233e0*/  STL [R1+0x28], R14 ;  /* 0x0000280e01007387 */ /* 0x0005e20000100800 */
[----:B------:R-:W-:Y:S05]  /*233f0*/  BRA `(.L_x_12557) ;  /* 0xfffffe3c005c7947 */ /* 0x000fea000383ffff */
.L_x_12313:
[----:B------:R-:W-:Y:S01]  /*23400*/  BSSY B1, `(.L_x_12558) ;  /* 0x0000007000017945 */ /* 0x000fe20003800000 */
[----:B------:R-:W-:Y:S02]  /*23410*/  IMAD.MOV.U32 R12, RZ, RZ, RZ ;  /* 0x000000ffff0c7224 */ /* 0x000fe400078e00ff */
[----:B------:R-:W-:Y:S02]  /*23420*/  IMAD.MOV.U32 R11, RZ, RZ, 0x1e1f ;  /* 0x00001e1fff0b7424 */ /* 0x000fe400078e00ff */
[----:B------:R-:W-:-:S07]  /*23430*/  IMAD.MOV.U32 R15, RZ, RZ, -0x1 ;  /* 0xffffffffff0f7424 */ /* 0x000fce00078e00ff */
[----:B-12---:R-:W-:Y:S05]  /*23440*/  WARPSYNC.COLLECTIVE R15, `(.L_x_12559) ;  /* 0x000000000f087348 */ /* 0x006fea0003c00000 */
[----:B--2---:R0:W2:Y:S02]  /*23450*/  SHFL.IDX P6, R14, R13, R12, R11 ;  /* 0x0000000c0d0e7389 */ /* 0x0040a400000c000b */
[----:B012---:R-:W-:Y:S01]  /*23460*/  ENDCOLLECTIVE ;  /* 0x000000000000791b */ /* 0x007fe20003800000 */
.L_x_12559:
[----:B------:R-:W-:Y:S05]  /*23470*/  BSYNC B1 ;  /* 0x0000000000017941 */ /* 0x000fea0003800000 */
.L_x_12558:
        /* <DEDUP_REMOVED lines=8> */
.L_x_12560:
[----:B------:R-:W-:Y:S02]  /*23500*/  IMAD.MOV.U32 R13, RZ, RZ, R5 ;  /* 0x000000ffff0d7224 */ /* 0x000fe400078e0005 */
[----:B------:R-:W-:-:S07]  /*23510*/  IMAD.MOV.U32 R0, RZ, RZ, R14 ;  /* 0x000000ffff007224 */ /* 0x000fce00078e000e */
[----:B------:R-:W-:Y:S05]  /*23520*/  WARPSYNC.COLLECTIVE R15, `(.L_x_12561) ;  /* 0x000000000f087348 */ /* 0x000fea0003c00000 */
[----:B------:R0:W1:Y:S02]  /*23530*/  SHFL.IDX P6, R14, R13, R12, R11 ;  /* 0x0000000c0d0e7389 */ /* 0x00006400000c000b */
[----:B01----:R-:W-:Y:S01]  /*23540*/  ENDCOLLECTIVE ;  /* 0x000000000000791b */ /* 0x003fe20003800000 */
.L_x_12561:
[----:B------:R-:W-:Y:S02]  /*23550*/  IMAD.MOV.U32 R13, RZ, RZ, R4 ;  /* 0x000000ffff0d7224 */ /* 0x000fe400078e0004 */
[----:B------:R-:W-:-:S07]  /*23560*/  IMAD.MOV.U32 R5, RZ, RZ, R14 ;  /* 0x000000ffff057224 */ /* 0x000fce00078e000e */
[----:B------:R-:W-:Y:S05]  /*23570*/  WARPSYNC.COLLECTIVE R15, `(.L_x_12562) ;  /* 0x000000000f087348 */ /* 0x000fea0003c00000 */
[----:B------:R0:W1:Y:S02]  /*23580*/  SHFL.IDX P6, R14, R13, R12, R11 ;  /* 0x0000000c0d0e7389 */ /* 0x00006400000c000b */
[----:B01----:R-:W-:Y:S01]  /*23590*/  ENDCOLLECTIVE ;  /* 0x000000000000791b */ /* 0x003fe20003800000 */
.L_x_12562:
[----:B------:R-:W-:Y:S05]  /*235a0*/  BRA `(.L_x_12563) ;  /* 0xfffffe4000d07947 */ /* 0x000fea000383ffff */
.L_x_12317:
[----:B0-----:R0:W1:Y:S02]  /*235b0*/  SYNCS.PHASECHK.TRANS64.TRYWAIT P1, [R22+URZ+0x31c00], R3 ;  /* 0x031c0003160075a7 */ /* 0x001064000802017f */
[----:B-1----:R-:W-:Y:S05]  /*235c0*/  @!P1 NANOSLEEP.SYNCS 0x989680 ;  /* 0x009896800000995d */ /* 0x002fea0003900000 */
[----:B------:R-:W1:Y:S02]  /*235d0*/  @!P1 SYNCS.PHASECHK.TRANS64 P1, [R22+URZ+0x31c00], R3 ;  /* 0x031c0003160095a7 */ /* 0x000e64000802007f */
[----:B-1----:R-:W-:Y:S05]  /*235e0*/  @!P1 BRA `(.L_x_12317) ;  /* 0xfffffffc00f09947 */ /* 0x002fea000383ffff */
[----:B------:R-:W-:Y:S05]  /*235f0*/  BRA `(.L_x_12564) ;  /* 0xfffffe4c00007947 */ /* 0x000fea000383ffff */
.L_x_12329:
[----:B------:R-:W-:Y:S01]  /*23600*/  BSSY B1, `(.L_x_12565) ;  /* 0x0000007000017945 */ /* 0x000fe20003800000 */
[----:B------:R-:W-:Y:S02]  /*23610*/  IMAD.MOV.U32 R12, RZ, RZ, RZ ;  /* 0x000000ffff0c7224 */ /* 0x000fe400078e00ff */
[----:B------:R-:W-:Y:S02]  /*23620*/  IMAD.MOV.U32 R11, RZ, RZ, 0x1e1f ;  /* 0x00001e1fff0b7424 */ /* 0x000fe400078e00ff */
[----:B------:R-:W-:-:S07]  /*23630*/  IMAD.MOV.U32 R15, RZ, RZ, -0x1 ;  /* 0xffffffffff0f7424 */ /* 0x000fce00078e00ff */
[----:B-1----:R-:W-:Y:S05]  /*23640*/  WARPSYNC.COLLECTIVE R15, `(.L_x_12566) ;  /* 0x000000000f087348 */ /* 0x002fea0003c00000 */
[----:B------:R0:W2:Y:S02]  /*23650*/  SHFL.IDX P6, R14, R13, R12, R11 ;  /* 0x0000000c0d0e7389 */ /* 0x0000a400000c000b */
[----:B012---:R-:W-:Y:S01]  /*23660*/  ENDCOLLECTIVE ;  /* 0x000000000000791b */ /* 0x007fe20003800000 */
.L_x_12566:
[----:B------:R-:W-:Y:S05]  /*23670*/  BSYNC B1 ;  /* 0x0000000000017941 */ /* 0x000fea0003800000 */
.L_x_12565:
        /* <DEDUP_REMOVED lines=8> */
.L_x_12567:
[----:B------:R-:W-:Y:S02]  /*23700*/  IMAD.MOV.U32 R33, RZ, RZ, R3 ;  /* 0x000000ffff217224 */ /* 0x000fe400078e0003 */
[----:B------:R-:W-:Y:S02]  /*23710*/  IMAD.MOV.U32 R13, RZ, RZ, R5 ;  /* 0x000000ffff0d7224 */ /* 0x000fe400078e0005 */
[----:B------:R-:W-:-:S07]  /*23720*/  IMAD.MOV.U32 R0, RZ, RZ, R14 ;  /* 0x000000ffff007224 */ /* 0x000fce00078e000e */
[----:B------:R-:W-:Y:S05]  /*23730*/  WARPSYNC.COLLECTIVE R15, `(.L_x_12568) ;  /* 0x000000000f087348 */ /* 0x000fea0003c00000 */
[----:B------:R0:W1:Y:S02]  /*23740*/  SHFL.IDX P6, R14, R13, R12, R11 ;  /* 0x0000000c0d0e7389 */ /* 0x00006400000c000b */
[----:B01----:R-:W-:Y:S01]  /*23750*/  ENDCOLLECTIVE ;  /* 0x000000000000791b */ /* 0x003fe20003800000 */
.L_x_12568:
[----:B------:R-:W-:Y:S02]  /*23760*/  IMAD.MOV.U32 R32, RZ, RZ, R0 ;  /* 0x000000ffff207224 */ /* 0x000fe400078e0000 */
[----:B------:R-:W-:Y:S02]  /*23770*/  IMAD.MOV.U32 R13, RZ, RZ, R4 ;  /* 0x000000ffff0d7224 */ /* 0x000fe400078e0004 */
[----:B------:R-:W-:-:S07]  /*23780*/  IMAD.MOV.U32 R5, RZ, RZ, R14 ;  /* 0x000000ffff057224 */ /* 0x000fce00078e000e */
[----:B------:R-:W-:Y:S05]  /*23790*/  WARPSYNC.COLLECTIVE R15, `(.L_x_12569) ;  /* 0x000000000f087348 */ /* 0x000fea0003c00000 */
[----:B------:R0:W1:Y:S02]  /*237a0*/  SHFL.IDX P6, R14, R13, R12, R11 ;  /* 0x0000000c0d0e7389 */ /* 0x00006400000c000b */
[----:B01----:R-:W-:Y:S01]  /*237b0*/  ENDCOLLECTIVE ;  /* 0x000000000000791b */ /* 0x003fe20003800000 */
.L_x_12569:
[----:B------:R-:W-:Y:S05]  /*237c0*/  BRA `(.L_x_12570) ;  /* 0xfffffe5c00c07947 */ /* 0x000fea000383ffff */
.L_x_12333:
[----:B0-----:R0:W1:Y:S02]  /*237d0*/  SYNCS.PHASECHK.TRANS64.TRYWAIT P1, [R22+URZ+0x31c00], R3 ;  /* 0x031c0003160075a7 */ /* 0x001064000802017f */
[----:B-1----:R-:W-:Y:S05]  /*237e0*/  @!P1 NANOSLEEP.SYNCS 0x989680 ;  /* 0x009896800000995d */ /* 0x002fea0003900000 */
[----:B------:R-:W1:Y:S02]  /*237f0*/  @!P1 SYNCS.PHASECHK.TRANS64 P1, [R22+URZ+0x31c00], R3 ;  /* 0x031c0003160095a7 */ /* 0x000e64000802007f */
[----:B-1----:R-:W-:Y:S05]  /*23800*/  @!P1 BRA `(.L_x_12333) ;  /* 0xfffffffc00f09947 */ /* 0x002fea000383ffff */
[----:B------:R-:W-:Y:S05]  /*23810*/  BRA `(.L_x_12571) ;  /* 0xfffffe6400587947 */ /* 0x000fea000383ffff */
.L_x_12341:
[----:B--2---:R2:W3:Y:S02]  /*23820*/  SYNCS.PHASECHK.TRANS64.TRYWAIT P2, [R21+URZ+0x31c30], R0 ;  /* 0x031c3000150075a7 */ /* 0x0044e4000804017f */
[----:B---3--:R-:W-:Y:S05]  /*23830*/  @!P2 NANOSLEEP.SYNCS 0x989680 ;  /* 0x009896800000a95d */ /* 0x008fea0003900000 */
[----:B------:R-:W3:Y:S02]  /*23840*/  @!P2 SYNCS.PHASECHK.TRANS64 P2, [R21+URZ+0x31c30], R0 ;  /* 0x031c30001500a5a7 */ /* 0x000ee4000804007f */
[----:B---3--:R-:W-:Y:S05]  /*23850*/  @!P2 BRA `(.L_x_12341) ;  /* 0xfffffffc00f0a947 */ /* 0x008fea000383ffff */
[----:B------:R-:W-:Y:S05]  /*23860*/  BRA `(.L_x_12340) ;  /* 0xfffffe78008c7947 */ /* 0x000fea000383ffff */
.L_x_12347:
[----:B--2---:R2:W3:Y:S02]  /*23870*/  SYNCS.PHASECHK.TRANS64.TRYWAIT P3, [R0+URZ+0x31c30], R21 ;  /* 0x031c3015000075a7 */ /* 0x0044e4000806017f */
[----:B---3--:R-:W-:Y:S05]  /*23880*/  @!P3 NANOSLEEP.SYNCS 0x989680 ;  /* 0x009896800000b95d */ /* 0x008fea0003900000 */
[----:B------:R-:W3:Y:S02]  /*23890*/  @!P3 SYNCS.PHASECHK.TRANS64 P3, [R0+URZ+0x31c30], R21 ;  /* 0x031c30150000b5a7 */ /* 0x000ee4000806007f */
[----:B---3--:R-:W-:Y:S05]  /*238a0*/  @!P3 BRA `(.L_x_12347) ;  /* 0xfffffffc00f0b947 */ /* 0x008fea000383ffff */
[----:B------:R-:W-:Y:S05]  /*238b0*/  BRA `(.L_x_12346) ;  /* 0xfffffebc00907947 */ /* 0x000fea000383ffff */
.L_x_12351:
[----:B--2---:R2:W3:Y:S02]  /*238c0*/  SYNCS.PHASECHK.TRANS64.TRYWAIT P2, [R14+URZ+0x31c50], R0 ;  /* 0x031c50000e0075a7 */ /* 0x0044e4000804017f */
[----:B---3--:R-:W-:Y:S05]  /*238d0*/  @!P2 NANOSLEEP.SYNCS 0x989680 ;  /* 0x009896800000a95d */ /* 0x008fea0003900000 */
[----:B------:R-:W3:Y:S02]  /*238e0*/  @!P2 SYNCS.PHASECHK.TRANS64 P2, [R14+URZ+0x31c50], R0 ;  /* 0x031c50000e00a5a7 */ /* 0x000ee4000804007f */
[----:B---3--:R-:W-:Y:S05]  /*238f0*/  @!P2 BRA `(.L_x_12351) ;  /* 0xfffffffc00f0a947 */ /* 0x008fea000383ffff */
[----:B------:R-:W-:Y:S05]  /*23900*/  BRA `(.L_x_12348) ;  /* 0xfffffee000347947 */ /* 0x000fea000383ffff */
.L_x_12358:
[----:B--2---:R2:W3:Y:S02]  /*23910*/  SYNCS.PHASECHK.TRANS64.TRYWAIT P3, [R0+URZ+0x31c30], R21 ;  /* 0x031c3015000075a7 */ /* 0x0044e4000806017f */
[----:B---3--:R-:W-:Y:S05]  /*23920*/  @!P3 NANOSLEEP.SYNCS 0x989680 ;  /* 0x009896800000b95d */ /* 0x008fea0003900000 */
[----:B------:R-:W3:Y:S02]  /*23930*/  @!P3 SYNCS.PHASECHK.TRANS64 P3, [R0+URZ+0x31c30], R21 ;  /* 0x031c30150000b5a7 */ /* 0x000ee4000806007f */
[----:B---3--:R-:W-:Y:S05]  /*23940*/  @!P3 BRA `(.L_x_12358) ;  /* 0xfffffffc00f0b947 */ /* 0x008fea000383ffff */
[----:B------:R-:W-:Y:S05]  /*23950*/  BRA `(.L_x_12357) ;  /* 0xffffff0c008c7947 */ /* 0x000fea000383ffff */
.L_x_12363:
[----:B--2---:R2:W3:Y:S02]  /*23960*/  SYNCS.PHASECHK.TRANS64.TRYWAIT P2, [R14+URZ+0x31c50], R0 ;  /* 0x031c50000e0075a7 */ /* 0x0044e4000804017f */
[----:B---3--:R-:W-:Y:S05]  /*23970*/  @!P2 NANOSLEEP.SYNCS 0x989680 ;  /* 0x009896800000a95d */ /* 0x008fea0003900000 */
[----:B------:R-:W3:Y:S02]  /*23980*/  @!P2 SYNCS.PHASECHK.TRANS64 P2, [R14+URZ+0x31c50], R0 ;  /* 0x031c50000e00a5a7 */ /* 0x000ee4000804007f */
[----:B---3--:R-:W-:Y:S05]  /*23990*/  @!P2 BRA `(.L_x_12363) ;  /* 0xfffffffc00f0a947 */ /* 0x008fea000383ffff */
[----:B------:R-:W-:Y:S05]  /*239a0*/  BRA `(.L_x_12362) ;  /* 0xffffff3000347947 */ /* 0x000fea000383ffff */
.L_x_12368:
[----:B--2---:R2:W3:Y:S02]  /*239b0*/  SYNCS.PHASECHK.TRANS64.TRYWAIT P0, [R7+URZ+0x31c50], R4 ;  /* 0x031c5004070075a7 */ /* 0x0044e4000800017f */
[----:B---3--:R-:W-:Y:S05]  /*239c0*/  @!P0 NANOSLEEP.SYNCS 0x989680 ;  /* 0x009896800000895d */ /* 0x008fea0003900000 */
[----:B------:R-:W3:Y:S02]  /*239d0*/  @!P0 SYNCS.PHASECHK.TRANS64 P0, [R7+URZ+0x31c50], R4 ;  /* 0x031c5004070085a7 */ /* 0x000ee4000800007f */
[----:B---3--:R-:W-:Y:S05]  /*239e0*/  @!P0 BRA `(.L_x_12368) ;  /* 0xfffffffc00f08947 */ /* 0x008fea000383ffff */
[----:B------:R-:W-:Y:S05]  /*239f0*/  BRA `(.L_x_12367) ;  /* 0xffffff5000a87947 */ /* 0x000fea000383ffff */
.L_x_12378:
[----:B------:R-:W-:Y:S02]  /*23a00*/  IMAD.MOV.U32 R13, RZ, RZ, R2 ;  /* 0x000000ffff0d7224 */ /* 0x000fe400078e0002 */
[----:B------:R-:W-:Y:S02]  /*23a10*/  IMAD.MOV.U32 R12, RZ, RZ, RZ ;  /* 0x000000ffff0c7224 */ /* 0x000fe400078e00ff */
[----:B------:R-:W-:Y:S02]  /*23a20*/  IMAD.MOV.U32 R11, RZ, RZ, 0x1c1f ;  /* 0x00001c1fff0b7424 */ /* 0x000fe400078e00ff */
[----:B------:R-:W-:-:S07]  /*23a30*/  IMAD.MOV.U32 R15, RZ, RZ, -0x1 ;  /* 0xffffffffff0f7424 */ /* 0x000fce00078e00ff */
[----:B------:R-:W-:Y:S05]  /*23a40*/  WARPSYNC.COLLECTIVE R15, `(.L_x_12572) ;  /* 0x000000000f087348 */ /* 0x000fea0003c00000 */
[----:B------:R0:W1:Y:S02]  /*23a50*/  SHFL.IDX P6, R14, R13, R12, R11 ;  /* 0x0000000c0d0e7389 */ /* 0x00006400000c000b */
[----:B01----:R-:W-:Y:S01]  /*23a60*/  ENDCOLLECTIVE ;  /* 0x000000000000791b */ /* 0x003fe20003800000 */
.L_x_12572:
[----:B------:R-:W-:Y:S02]  /*23a70*/  IMAD.MOV.U32 R13, RZ, RZ, R0 ;  /* 0x000000ffff0d7224 */ /* 0x000fe400078e0000 */
[----:B------:R-:W-:-:S07]  /*23a80*/  IMAD.MOV.U32 R3, RZ, RZ, R14 ;  /* 0x000000ffff037224 */ /* 0x000fce00078e000e */
[----:B------:R-:W-:Y:S05]  /*23a90*/  WARPSYNC.COLLECTIVE R15, `(.L_x_12573) ;  /* 0x000000000f087348 */ /* 0x000fea0003c00000 */
[----:B------:R0:W1:Y:S02]  /*23aa0*/  SHFL.IDX P6, R14, R13, R12, R11 ;  /* 0x0000000c0d0e7389 */ /* 0x00006400000c000b */
[----:B01----:R-:W-:Y:S01]  /*23ab0*/  ENDCOLLECTIVE ;  /* 0x000000000000791b */ /* 0x003fe20003800000 */
.L_x_12573:
[----:B------:R-:W-:Y:S05]  /*23ac0*/  BRA `(.L_x_12574) ;  /* 0xffffff7400d07947 */ /* 0x000fea000383ffff */
.L_x_12381:
        /* <DEDUP_REMOVED lines=8> */
.L_x_12576:
[----:B------:R-:W-:Y:S05]  /*23b50*/  BSYNC B1 ;  /* 0x0000000000017941 */ /* 0x000fea0003800000 */
.L_x_12575:
        /* <DEDUP_REMOVED lines=8> */
.L_x_12577:
[----:B------:R-:W-:Y:S05]  /*23be0*/  BRA `(.L_x_12578) ;  /* 0xffffff7400e47947 */ /* 0x000fea000383ffff */
.L_x_12398:
        /* <DEDUP_REMOVED lines=11> */
.L_x_12580:
[----:B------:R-:W-:Y:S05]  /*23ca0*/  BSYNC B1 ;  /* 0x0000000000017941 */ /* 0x000fea0003800000 */
.L_x_12579:
[----:B------:R-:W-:Y:S05]  /*23cb0*/  BRA `(.L_x_12581) ;  /* 0xffffff8c009c7947 */ /* 0x000fea000383ffff */
.L_x_12400:
[----:B------:R-:W-:Y:S01]  /*23cc0*/  BSSY B1, `(.L_x_12582) ;  /* 0x0000006000017945 */ /* 0x000fe20003800000 */
[----:B------:R-:W-:-:S07]  /*23cd0*/  IMAD.MOV.U32 R15, RZ, RZ, -0x1 ;  /* 0xffffffffff0f7424 */ /* 0x000fce00078e00ff */
[----:B01----:R-:W-:Y:S05]  /*23ce0*/  WARPSYNC.COLLECTIVE R15, `(.L_x_12583) ;  /* 0x000000000f0c7348 */ /* 0x003fea0003c00000 */
[----:B------:R-:W-:Y:S02]  /*23cf0*/  ELECT P6, UR62, PT ;  /* 0x00000000003e782f */ /* 0x000fe400038c0000 */
[----:B------:R-:W-:Y:S01]  /*23d00*/  MOV R14, UR62 ;  /* 0x0000003e000e7c02 */ /* 0x000fe20008000f00 */
[----:B01----:R-:W-:Y:S10]  /*23d10*/  ENDCOLLECTIVE ;  /* 0x000000000000791b */ /* 0x003ff40003800000 */
.L_x_12583:
[----:B------:R-:W-:Y:S05]  /*23d20*/  BSYNC B1 ;  /* 0x0000000000017941 */ /* 0x000fea0003800000 */
.L_x_12582:
[----:B------:R-:W-:Y:S01]  /*23d30*/  PLOP3.LUT P2, PT, P6, PT, PT, 0x80, 0x0 ;  /* 0x000000000000781c */ /* 0x000fe2000374f070 */
[----:B------:R-:W-:-:S12]  /*23d40*/  BRA `(.L_x_12399) ;  /* 0xffffff8c00907947 */ /* 0x000fd8000383ffff */
.L_x_12402:
[----:B-1----:R1:W2:Y:S02]  /*23d50*/  SYNCS.PHASECHK.TRANS64.TRYWAIT P0, [R22+URZ+0x31c20], R5 ;  /* 0x031c2005160075a7 */ /* 0x0022a4000800017f */
[----:B--2---:R-:W-:Y:S05]  /*23d60*/  @!P0 NANOSLEEP.SYNCS 0x989680 ;  /* 0x009896800000895d */ /* 0x004fea0003900000 */
[----:B------:R-:W2:Y:S02]  /*23d70*/  @!P0 SYNCS.PHASECHK.TRANS64 P0, [R22+URZ+0x31c20], R5 ;  /* 0x031c2005160085a7 */ /* 0x000ea4000800007f */
[----:B--2---:R-:W-:Y:S05]  /*23d80*/  @!P0 BRA `(.L_x_12402) ;  /* 0xfffffffc00f08947 */ /* 0x004fea000383ffff */
[----:B------:R-:W-:Y:S05]  /*23d90*/  BRA `(.L_x_12584) ;  /* 0xffffff8c00a07947 */ /* 0x000fea000383ffff */
.L_x_12406:
[----:B--2---:R2:W3:Y:S02]  /*23da0*/  SYNCS.PHASECHK.TRANS64.TRYWAIT P0, [R9+URZ+0x31ca0], R8 ;  /* 0x031ca008090075a7 */ /* 0x0044e4000800017f */
[----:B---3--:R-:W-:Y:S05]  /*23db0*/  @!P0 NANOSLEEP.SYNCS 0x989680 ;  /* 0x009896800000895d */ /* 0x008fea0003900000 */
[----:B------:R-:W3:Y:S02]  /*23dc0*/  @!P0 SYNCS.PHASECHK.TRANS64 P0, [R9+URZ+0x31ca0], R8 ;  /* 0x031ca008090085a7 */ /* 0x000ee4000800007f */
[----:B---3--:R-:W-:Y:S05]  /*23dd0*/  @!P0 BRA `(.L_x_12406) ;  /* 0xfffffffc00f08947 */ /* 0x008fea000383ffff */
[----:B------:R-:W-:Y:S05]  /*23de0*/  BRA `(.L_x_12585) ;  /* 0xffffff8c00bc7947 */ /* 0x000fea000383ffff */
.L_x_12413:
[----:B0-----:R0:W1:Y:S02]  /*23df0*/  SYNCS.PHASECHK.TRANS64.TRYWAIT P0, [R9+URZ+0x31cc0], R8 ;  /* 0x031cc008090075a7 */ /* 0x001064000800017f */
[----:B-1----:R-:W-:Y:S05]  /*23e00*/  @!P0 NANOSLEEP.SYNCS 0x989680 ;  /* 0x009896800000895d */ /* 0x002fea0003900000 */
[----:B------:R-:W1:Y:S02]  /*23e10*/  @!P0 SYNCS.PHASECHK.TRANS64 P0, [R9+URZ+0x31cc0], R8 ;  /* 0x031cc008090085a7 */ /* 0x000e64000800007f */
[----:B-1----:R-:W-:Y:S05]  /*23e20*/  @!P0 BRA `(.L_x_12413) ;  /* 0xfffffffc00f08947 */ /* 0x002fea000383ffff */
[----:B------:R-:W-:Y:S05]  /*23e30*/  BRA `(.L_x_12586) ;  /* 0xffffff9000b47947 */ /* 0x000fea000383ffff */
.L_x_12422:
[----:B-1----:R1:W2:Y:S02]  /*23e40*/  SYNCS.PHASECHK.TRANS64.TRYWAIT P0, [R8+URZ+0x31ca0], R7 ;  /* 0x031ca007080075a7 */ /* 0x0022a4000800017f */
[----:B--2---:R-:W-:Y:S05]  /*23e50*/  @!P0 NANOSLEEP.SYNCS 0x989680 ;  /* 0x009896800000895d */ /* 0x004fea0003900000 */
[----:B------:R-:W2:Y:S02]  /*23e60*/  @!P0 SYNCS.PHASECHK.TRANS64 P0, [R8+URZ+0x31ca0], R7 ;  /* 0x031ca007080085a7 */ /* 0x000ea4000800007f */
[----:B--2---:R-:W-:Y:S05]  /*23e70*/  @!P0 BRA `(.L_x_12422) ;  /* 0xfffffffc00f08947 */ /* 0x004fea000383ffff */
[----:B------:R-:W-:Y:S05]  /*23e80*/  BRA `(.L_x_12587) ;  /* 0xffffff9400f07947 */ /* 0x000fea000383ffff */
.L_x_12429:
[----:B0-----:R0:W2:Y:S02]  /*23e90*/  SYNCS.PHASECHK.TRANS64.TRYWAIT P0, [R8+URZ+0x31cc0], R7 ;  /* 0x031cc007080075a7 */ /* 0x0010a4000800017f */
[----:B--2---:R-:W-:Y:S05]  /*23ea0*/  @!P0 NANOSLEEP.SYNCS 0x989680 ;  /* 0x009896800000895d */ /* 0x004fea0003900000 */
[----:B------:R-:W2:Y:S02]  /*23eb0*/  @!P0 SYNCS.PHASECHK.TRANS64 P0, [R8+URZ+0x31cc0], R7 ;  /* 0x031cc007080085a7 */ /* 0x000ea4000800007f */
[----:B--2---:R-:W-:Y:S05]  /*23ec0*/  @!P0 BRA `(.L_x_12429) ;  /* 0xfffffffc00f08947 */ /* 0x004fea000383ffff */
[----:B------:R-:W-:Y:S05]  /*23ed0*/  BRA `(.L_x_12588) ;  /* 0xffffff9800e47947 */ /* 0x000fea000383ffff */
.L_x_12444:
        /* <DEDUP_REMOVED lines=11> */
.L_x_12590:
[----:B------:R-:W-:Y:S05]  /*23f90*/  BSYNC B0 ;  /* 0x0000000000007941 */ /* 0x000fea0003800000 */
.L_x_12589:
[----:B------:R-:W-:Y:S05]  /*23fa0*/  BRA `(.L_x_12591) ;  /* 0xffffffa4009c7947 */ /* 0x000fea000383ffff */
.L_x_12446:
[----:B------:R-:W-:Y:S01]  /*23fb0*/  BSSY B0, `(.L_x_12592) ;  /* 0x0000006000007945 */ /* 0x000fe20003800000 */
[----:B------:R-:W-:-:S07]  /*23fc0*/  IMAD.MOV.U32 R15, RZ, RZ, -0x1 ;  /* 0xffffffffff0f7424 */ /* 0x000fce00078e00ff */
[----:B0123--:R-:W-:Y:S05]  /*23fd0*/  WARPSYNC.COLLECTIVE R15, `(.L_x_12593) ;  /* 0x000000000f0c7348 */ /* 0x00ffea0003c00000 */
[----:B------:R-:W-:Y:S02]  /*23fe0*/  ELECT P6, UR62, PT ;  /* 0x00000000003e782f */ /* 0x000fe400038c0000 */
[----:B------:R-:W-:Y:S01]  /*23ff0*/  MOV R14, UR62 ;  /* 0x0000003e000e7c02 */ /* 0x000fe20008000f00 */
[----:B0123--:R-:W-:Y:S10]  /*24000*/  ENDCOLLECTIVE ;  /* 0x000000000000791b */ /* 0x00fff40003800000 */
.L_x_12593:
[----:B------:R-:W-:Y:S05]  /*24010*/  BSYNC B0 ;  /* 0x0000000000007941 */ /* 0x000fea0003800000 */
.L_x_12592:
[----:B------:R-:W-:Y:S05]  /*24020*/  BRA `(.L_x_12594) ;  /* 0xffffffa400a47947 */ /* 0x000fea000383ffff */
.L_x_12448:
[----:B---3--:R3:W4:Y:S02]  /*24030*/  SYNCS.PHASECHK.TRANS64.TRYWAIT P0, [R0+URZ+0x31c40], R2 ;  /* 0x031c4002000075a7 */ /* 0x008724000800017f */
[----:B----4-:R-:W-:Y:S05]  /*24040*/  @!P0 NANOSLEEP.SYNCS 0x989680 ;  /* 0x009896800000895d */ /* 0x010fea0003900000 */
[----:B------:R-:W4:Y:S02]  /*24050*/  @!P0 SYNCS.PHASECHK.TRANS64 P0, [R0+URZ+0x31c40], R2 ;  /* 0x031c4002000085a7 */ /* 0x000f24000800007f */
[----:B----4-:R-:W-:Y:S05]  /*24060*/  @!P0 BRA `(.L_x_12448) ;  /* 0xfffffffc00f08947 */ /* 0x010fea000383ffff */
[----:B------:R-:W-:Y:S05]  /*24070*/  BRA `(.L_x_12595) ;  /* 0xffffffa400f47947 */ /* 0x000fea000383ffff */
.L_x_12452:
        /* <DEDUP_REMOVED lines=12> */
.L_x_12596:
[----:B------:R-:W-:Y:S02]  /*24140*/  IMAD.MOV.U32 R13, RZ, RZ, R4 ;  /* 0x000000ffff0d7224 */ /* 0x000fe400078e0004 */
[----:B------:R-:W-:-:S07]  /*24150*/  IMAD.MOV.U32 R2, RZ, RZ, R14 ;  /* 0x000000ffff027224 */ /* 0x000fce00078e000e */
[----:B------:R-:W-:Y:S05]  /*24160*/  WARPSYNC.COLLECTIVE R15, `(.L_x_12597) ;  /* 0x000000000f087348 */ /* 0x000fea0003c00000 */
[----:B------:R0:W1:Y:S02]  /*24170*/  SHFL.IDX P6, R14, R13, R12, R11 ;  /* 0x0000000c0d0e7389 */ /* 0x00006400000c000b */
[----:B01----:R-:W-:Y:S01]  /*24180*/  ENDCOLLECTIVE ;  /* 0x000000000000791b */ /* 0x003fe20003800000 */
.L_x_12597:
[----:B------:R-:W-:Y:S01]  /*24190*/  ISETP.GE.AND P2, PT, R17, R0, PT ;  /* 0x000000001100720c */ /* 0x000fe20003f46270 */
[----:B------:R-:W-:Y:S02]  /*241a0*/  IMAD.MOV.U32 R13, RZ, RZ, R5 ;  /* 0x000000ffff0d7224 */ /* 0x000fe400078e0005 */
[----:B------:R-:W-:Y:S02]  /*241b0*/  IMAD.MOV.U32 R12, RZ, RZ, 0x1 ;  /* 0x00000001ff0c7424 */ /* 0x000fe400078e00ff */
[----:B------:R-:W-:-:S08]  /*241c0*/  IMAD.MOV.U32 R3, RZ, RZ, R14 ;  /* 0x000000ffff037224 */ /* 0x000fd000078e000e */
[----:B------:R-:W-:Y:S05]  /*241d0*/  WARPSYNC.COLLECTIVE R15, `(.L_x_12598) ;  /* 0x000000000f087348 */ /* 0x000fea0003c00000 */
[----:B------:R0:W1:Y:S02]  /*241e0*/  SHFL.IDX P6, R14, R13, R12, R11 ;  /* 0x0000000c0d0e7389 */ /* 0x00006400000c000b */
[----:B01----:R-:W-:Y:S01]  /*241f0*/  ENDCOLLECTIVE ;  /* 0x000000000000791b */ /* 0x003fe20003800000 */
.L_x_12598:
        /* <DEDUP_REMOVED lines=16> */
.L_x_12599:
        /* <DEDUP_REMOVED lines=8> */
.L_x_12600:
        /* <DEDUP_REMOVED lines=17> */
.L_x_12601:
[----:B------:R-:W-:Y:S02]  /*24490*/  IMAD.MOV.U32 R13, RZ, RZ, R5 ;  /* 0x000000ffff0d7224 */ /* 0x000fe400078e0005 */
[----:B------:R-:W-:Y:S02]  /*244a0*/  IMAD.MOV.U32 R12, RZ, RZ, 0x3 ;  /* 0x00000003ff0c7424 */ /* 0x000fe400078e00ff */
[----:B------:R-:W-:-:S07]  /*244b0*/  IMAD.MOV.U32 R3, RZ, RZ, R14 ;  /* 0x000000ffff037224 */ /* 0x000fce00078e000e */
[----:B------:R-:W-:Y:S05]  /*244c0*/  WARPSYNC.COLLECTIVE R15, `(.L_x_12602) ;  /* 0x000000000f087348 */ /* 0x000fea0003c00000 */
[----:B------:R0:W1:Y:S02]  /*244d0*/  SHFL.IDX P6, R14, R13, R12, R11 ;  /* 0x0000000c0d0e7389 */ /* 0x00006400000c000b */
[----:B01----:R-:W-:Y:S01]  /*244e0*/  ENDCOLLECTIVE ;  /* 0x000000000000791b */ /* 0x003fe20003800000 */
.L_x_12602:
[----:B------:R-:W-:-:S05]  /*244f0*/  @!P2 LEA R3, P4, R20, R3, 0x1 ;  /* 0x000000031403a211 */ /* 0x000fca00078808ff */
[----:B------:R-:W-:-:S05]  /*24500*/  @!P2 IMAD.X R2, RZ, RZ, R2, P4 ;  /* 0x000000ffff02a224 */ /* 0x000fca00020e0602 */
[----:B------:R-:W-:Y:S01]  /*24510*/  @!P2 LOP3.LUT R3, R3, R2, RZ, 0x3c, !PT ;  /* 0x000000020303a212 */ /* 0x000fe200078e3cff */
[----:B------:R-:W-:-:S03]  /*24520*/  IMAD.MOV.U32 R13, RZ, RZ, R4 ;  /* 0x000000ffff0d7224 */ /* 0x000fc600078e0004 */
[----:B------:R-:W-:Y:S01]  /*24530*/  @!P2 LOP3.LUT R2, R3, R2, RZ, 0x3c, !PT ;  /* 0x000000020302a212 */ /* 0x000fe200078e3cff */
[----:B------:R-:W-:-:S07]  /*24540*/  IMAD.MOV.U32 R5, RZ, RZ, R14 ;  /* 0x000000ffff057224 */ /* 0x000fce00078e000e */
[----:B------:R-:W-:Y:S05]  /*24550*/  WARPSYNC.COLLECTIVE R15, `(.L_x_12603) ;  /* 0x000000000f087348 */ /* 0x000fea0003c00000 */
[----:B------:R0:W1:Y:S02]  /*24560*/  SHFL.IDX P6, R14, R13, R12, R11 ;  /* 0x0000000c0d0e7389 */ /* 0x00006400000c000b */
[----:B01----:R-:W-:Y:S01]  /*24570*/  ENDCOLLECTIVE ;  /* 0x000000000000791b */ /* 0x003fe20003800000 */
.L_x_12603:
        /* <DEDUP_REMOVED lines=15> */
.L_x_12604:
[----:B------:R-:W-:-:S05]  /*24670*/  @!P2 LEA R2, P4, R20, R4, 0x1 ;  /* 0x000000041402a211 */ /* 0x000fca00078808ff */
[----:B------:R-:W-:-:S05]  /*24680*/  @!P2 IMAD.X R3, RZ, RZ, R5, P4 ;  /* 0x000000ffff03a224 */ /* 0x000fca00020e0605 */
        /* <DEDUP_REMOVED lines=13> */
.L_x_12605:
[----:B------:R-:W-:Y:S02]  /*24760*/  IMAD.MOV.U32 R13, RZ, RZ, R6 ;  /* 0x000000ffff0d7224 */ /* 0x000fe400078e0006 */
[----:B------:R-:W-:Y:S02]  /*24770*/  IMAD.MOV.U32 R12, RZ, RZ, 0x1 ;  /* 0x00000001ff0c7424 */ /* 0x000fe400078e00ff */
[----:B------:R-:W-:-:S07]  /*24780*/  IMAD.MOV.U32 R3, RZ, RZ, R14 ;  /* 0x000000ffff037224 */ /* 0x000fce00078e000e */
[----:B------:R-:W-:Y:S05]  /*24790*/  WARPSYNC.COLLECTIVE R15, `(.L_x_12606) ;  /* 0x000000000f087348 */ /* 0x000fea0003c00000 */
[----:B------:R0:W1:Y:S02]  /*247a0*/  SHFL.IDX P6, R14, R13, R12, R11 ;  /* 0x0000000c0d0e7389 */ /* 0x00006400000c000b */
[----:B01----:R-:W-:Y:S01]  /*247b0*/  ENDCOLLECTIVE ;  /* 0x000000000000791b */ /* 0x003fe20003800000 */
.L_x_12606:
[----:B------:R-:W-:Y:S01]  /*247c0*/  @!P2 LEA R3, P4, R20, R3, 0x1 ;  /* 0x000000031403a211 */ /* 0x000fe200078808ff */
[----:B------:R-:W-:-:S04]  /*247d0*/  IMAD.MOV.U32 R13, RZ, RZ, R7 ;  /* 0x000000ffff0d7224 */ /* 0x000fc800078e0007 */
[----:B------:R-:W-:Y:S02]  /*247e0*/  @!P2 IMAD.X R2, RZ, RZ, R2, P4 ;  /* 0x000000ffff02a224 */ /* 0x000fe400020e0602 */
[----:B------:R-:W-:-:S07]  /*247f0*/  IMAD.MOV.U32 R6, RZ, RZ, R14 ;  /* 0x000000ffff067224 */ /* 0x000fce00078e000e */
[----:B------:R-:W-:Y:S05]  /*24800*/  WARPSYNC.COLLECTIVE R15, `(.L_x_12607) ;  /* 0x000000000f087348 */ /* 0x000fea0003c00000 */
[----:B------:R0:W1:Y:S02]  /*24810*/  SHFL.IDX P6, R14, R13, R12, R11 ;  /* 0x0000000c0d0e7389 */ /* 0x00006400000c000b */
[----:B01----:R-:W-:Y:S01]  /*24820*/  ENDCOLLECTIVE ;  /* 0x000000000000791b */ /* 0x003fe20003800000 */
.L_x_12607:
        /* <DEDUP_REMOVED lines=11> */
.L_x_12455:
[----:B-1----:R1:W2:Y:S02]  /*248e0*/  SYNCS.PHASECHK.TRANS64.TRYWAIT P1, [R22+URZ+0x31c20], R3 ;  /* 0x031c2003160075a7 */ /* 0x0022a4000802017f */
[----:B--2---:R-:W-:Y:S05]  /*248f0*/  @!P1 NANOSLEEP.SYNCS 0x989680 ;  /* 0x009896800000995d */ /* 0x004fea0003900000 */
[----:B------:R-:W2:Y:S02]  /*24900*/  @!P1 SYNCS.PHASECHK.TRANS64 P1, [R22+URZ+0x31c20], R3 ;  /* 0x031c2003160095a7 */ /* 0x000ea4000802007f */
[----:B--2---:R-:W-:Y:S05]  /*24910*/  @!P1 BRA `(.L_x_12455) ;  /* 0xfffffffc00f09947 */ /* 0x004fea000383ffff */
[----:B------:R-:W-:Y:S05]  /*24920*/  BRA `(.L_x_12609) ;  /* 0xffffffac00e47947 */ /* 0x000fea000383ffff */
.L_x_12464:
[----:B-1----:R1:W2:Y:S02]  /*24930*/  SYNCS.PHASECHK.TRANS64.TRYWAIT P0, [R3+URZ+0x31c40], R2 ;  /* 0x031c4002030075a7 */ /* 0x0022a4000800017f */
[----:B--2---:R-:W-:Y:S05]  /*24940*/  @!P0 NANOSLEEP.SYNCS 0x989680 ;  /* 0x009896800000895d */ /* 0x004fea0003900000 */
[----:B------:R-:W2:Y:S02]  /*24950*/  @!P0 SYNCS.PHASECHK.TRANS64 P0, [R3+URZ+0x31c40], R2 ;  /* 0x031c4002030085a7 */ /* 0x000ea4000800007f */
[----:B--2---:R-:W-:Y:S05]  /*24960*/  @!P0 BRA `(.L_x_12464) ;  /* 0xfffffffc00f08947 */ /* 0x004fea000383ffff */
[----:B------:R-:W-:Y:S05]  /*24970*/  BRA `(.L_x_12610) ;  /* 0xffffffb000907947 */ /* 0x000fea000383ffff */
.L_x_12471:
[----:B0-----:R0:W1:Y:S02]  /*24980*/  SYNCS.PHASECHK.TRANS64.TRYWAIT P0, [R2+URZ+0x31c60], R3 ;  /* 0x031c6003020075a7 */ /* 0x001064000800017f */
[----:B-1----:R-:W-:Y:S05]  /*24990*/  @!P0 NANOSLEEP.SYNCS 0x989680 ;  /* 0x009896800000895d */ /* 0x002fea0003900000 */
[----:B------:R-:W1:Y:S02]  /*249a0*/  @!P0 SYNCS.PHASECHK.TRANS64 P0, [R2+URZ+0x31c60], R3 ;  /* 0x031c6003020085a7 */ /* 0x000e64000800007f */
[----:B-1----:R-:W-:Y:S05]  /*249b0*/  @!P0 BRA `(.L_x_12471) ;  /* 0xfffffffc00f08947 */ /* 0x002fea000383ffff */
[----:B------:R-:W-:Y:S05]  /*249c0*/  BRA `(.L_x_12611) ;  /* 0xffffffb400987947 */ /* 0x000fea000383ffff */
.L_x_12482:
[----:B0-----:R0:W2:Y:S02]  /*249d0*/  SYNCS.PHASECHK.TRANS64.TRYWAIT P0, [R5+URZ+0x31c40], R2 ;  /* 0x031c4002050075a7 */ /* 0x0010a4000800017f */
[----:B--2---:R-:W-:Y:S05]  /*249e0*/  @!P0 NANOSLEEP.SYNCS 0x989680 ;  /* 0x009896800000895d */ /* 0x004fea0003900000 */
[----:B------:R-:W2:Y:S02]  /*249f0*/  @!P0 SYNCS.PHASECHK.TRANS64 P0, [R5+URZ+0x31c40], R2 ;  /* 0x031c4002050085a7 */ /* 0x000ea4000800007f */
[----:B--2---:R-:W-:Y:S05]  /*24a00*/  @!P0 BRA `(.L_x_12482) ;  /* 0xfffffffc00f08947 */ /* 0x004fea000383ffff */
[----:B------:R-:W-:Y:S05]  /*24a10*/  BRA `(.L_x_12612) ;  /* 0xffffffbc00547947 */ /* 0x000fea000383ffff */
.L_x_12489:
[----:B0-----:R0:W1:Y:S02]  /*24a20*/  SYNCS.PHASECHK.TRANS64.TRYWAIT P0, [R3+URZ+0x31c60], R27 ;  /* 0x031c601b030075a7 */ /* 0x001064000800017f */
[----:B-1----:R-:W-:Y:S05]  /*24a30*/  @!P0 NANOSLEEP.SYNCS 0x989680 ;  /* 0x009896800000895d */ /* 0x002fea0003900000 */
[----:B------:R-:W1:Y:S02]  /*24a40*/  @!P0 SYNCS.PHASECHK.TRANS64 P0, [R3+URZ+0x31c60], R27 ;  /* 0x031c601b030085a7 */ /* 0x000e64000800007f */
[----:B-1----:R-:W-:Y:S05]  /*24a50*/  @!P0 BRA `(.L_x_12489) ;  /* 0xfffffffc00f08947 */ /* 0x002fea000383ffff */
[----:B------:R-:W-:Y:S05]  /*24a60*/  BRA `(.L_x_12613) ;  /* 0xffffffc0005c7947 */ /* 0x000fea000383ffff */
.L_x_12500:
[----:B0-----:R0:W2:Y:S02]  /*24a70*/  SYNCS.PHASECHK.TRANS64.TRYWAIT P0, [R5+URZ+0x31c40], R2 ;  /* 0x031c4002050075a7 */ /* 0x0010a4000800017f */
[----:B--2---:R-:W-:Y:S05]  /*24a80*/  @!P0 NANOSLEEP.SYNCS 0x989680 ;  /* 0x009896800000895d */ /* 0x004fea0003900000 */
[----:B------:R-:W2:Y:S02]  /*24a90*/  @!P0 SYNCS.PHASECHK.TRANS64 P0, [R5+URZ+0x31c40], R2 ;  /* 0x031c4002050085a7 */ /* 0x000ea4000800007f */
[----:B--2---:R-:W-:Y:S05]  /*24aa0*/  @!P0 BRA `(.L_x_12500) ;  /* 0xfffffffc00f08947 */ /* 0x004fea000383ffff */
[----:B------:R-:W-:Y:S05]  /*24ab0*/  BRA `(.L_x_12614) ;  /* 0xffffffc400f47947 */ /* 0x000fea000383ffff */
.L_x_12507:
[----:B0-----:R0:W1:Y:S02]  /*24ac0*/  SYNCS.PHASECHK.TRANS64.TRYWAIT P0, [R3+URZ+0x31c60], R7 ;  /* 0x031c6007030075a7 */ /* 0x001064000800017f */
[----:B-1----:R-:W-:Y:S05]  /*24ad0*/  @!P0 NANOSLEEP.SYNCS 0x989680 ;  /* 0x009896800000895d */ /* 0x002fea0003900000 */
[----:B------:R-:W1:Y:S02]  /*24ae0*/  @!P0 SYNCS.PHASECHK.TRANS64 P0, [R3+URZ+0x31c60], R7 ;  /* 0x031c6007030085a7 */ /* 0x000e64000800007f */
[----:B-1----:R-:W-:Y:S05]  /*24af0*/  @!P0 BRA `(.L_x_12507) ;  /* 0xfffffffc00f08947 */ /* 0x002fea000383ffff */
[----:B------:R-:W-:Y:S05]  /*24b00*/  BRA `(.L_x_12615) ;  /* 0xffffffc800fc7947 */ /* 0x000fea000383ffff */
.L_x_12520:
[----:B-1----:R1:W2:Y:S02]  /*24b10*/  SYNCS.PHASECHK.TRANS64.TRYWAIT P0, [R3+URZ+0x31c60], R0 ;  /* 0x031c6000030075a7 */ /* 0x0022a4000800017f */
[----:B--2---:R-:W-:Y:S05]  /*24b20*/  @!P0 NANOSLEEP.SYNCS 0x989680 ;  /* 0x009896800000895d */ /* 0x004fea0003900000 */
[----:B------:R-:W2:Y:S02]  /*24b30*/  @!P0 SYNCS.PHASECHK.TRANS64 P0, [R3+URZ+0x31c60], R0 ;  /* 0x031c6000030085a7 */ /* 0x000ea4000800007f */
[----:B--2---:R-:W-:Y:S05]  /*24b40*/  @!P0 BRA `(.L_x_12520) ;  /* 0xfffffffc00f08947 */ /* 0x004fea000383ffff */
[----:B------:R-:W-:Y:S05]  /*24b50*/  BRA `(.L_x_12616) ;  /* 0xffffffd0007c7947 */ /* 0x000fea000383ffff */
.L_x_12529:
[----:B------:R-:W-:Y:S01]  /*24b60*/  BSSY B0, `(.L_x_12617) ;  /* 0x0000008000007945 */ /* 0x000fe20003800000 */
[----:B------:R-:W-:Y:S02]  /*24b70*/  IMAD.MOV.U32 R13, RZ, RZ, R16 ;  /* 0x000000ffff0d7224 */ /* 0x000fe400078e0010 */
[----:B------:R-:W-:Y:S02]  /*24b80*/  IMAD.MOV.U32 R12, RZ, RZ, RZ ;  /* 0x000000ffff0c7224 */ /* 0x000fe400078e00ff */
[----:B------:R-:W-:Y:S02]  /*24b90*/  IMAD.MOV.U32 R11, RZ, RZ, 0x1f ;  /* 0x0000001fff0b7424 */ /* 0x000fe400078e00ff */
[----:B------:R-:W-:-:S07]  /*24ba0*/  IMAD.MOV.U32 R15, RZ, RZ, -0x1 ;  /* 0xffffffffff0f7424 */ /* 0x000fce00078e00ff */
[----:B-1----:R-:W-:Y:S05]  /*24bb0*/  WARPSYNC.COLLECTIVE R15, `(.L_x_12618) ;  /* 0x000000000f087348 */ /* 0x002fea0003c00000 */
[----:B------:R0:W2:Y:S02]  /*24bc0*/  SHFL.IDX P6, R14, R13, R12, R11 ;  /* 0x0000000c0d0e7389 */ /* 0x0000a400000c000b */
[----:B012---:R-:W-:Y:S01]  /*24bd0*/  ENDCOLLECTIVE ;  /* 0x000000000000791b */ /* 0x007fe20003800000 */
.L_x_12618:
[----:B------:R-:W-:Y:S05]  /*24be0*/  BSYNC B0 ;  /* 0x0000000000007941 */ /* 0x000fea0003800000 */
.L_x_12617:
        /* <DEDUP_REMOVED lines=10> */
.L_x_12619:
        /* <DEDUP_REMOVED lines=16> */
.L_x_12620:
        /* <DEDUP_REMOVED lines=8> */
.L_x_12621:
[----:B------:R-:W-:Y:S01]  /*24e10*/  IMAD.MOV.U32 R12, RZ, RZ, 0x4 ;  /* 0x00000004ff0c7424 */ /* 0x000fe200078e00ff */
[----:B------:R-:W-:-:S05]  /*24e20*/  SEL R5, R14, RZ, P0 ;  /* 0x000000ff0e057207 */ /* 0x000fca0000000000 */
[----:B------:R-:W-:-:S04]  /*24e30*/  IMAD.IADD R5, R4, 0x1, R5 ;  /* 0x0000000104057824 */ /* 0x000fc800078e0205 */
[----:B------:R-:W-:-:S07]  /*24e40*/  IMAD.MOV.U32 R13, RZ, RZ, R5 ;  /* 0x000000ffff0d7224 */ /* 0x000fce00078e0005 */
[----:B------:R-:W-:Y:S05]  /*24e50*/  WARPSYNC.COLLECTIVE R15, `(.L_x_12622) ;  /* 0x000000000f087348 */ /* 0x000fea0003c00000 */
[----:B------:R0:W1:Y:S02]  /*24e60*/  SHFL.UP P6, R14, R13, R12, R11 ;  /* 0x0400000c0d0e7389 */ /* 0x00006400000c000b */
[----:B01----:R-:W-:Y:S01]  /*24e70*/  ENDCOLLECTIVE ;  /* 0x000000000000791b */ /* 0x003fe20003800000 */
.L_x_12622:
[----:B------:R-:W-:Y:S01]  /*24e80*/  IMAD.MOV.U32 R12, RZ, RZ, 0x8 ;  /* 0x00000008ff0c7424 */ /* 0x000fe200078e00ff */
[----:B------:R-:W-:-:S05]  /*24e90*/  SEL R6, R14, RZ, P1 ;  /* 0x000000ff0e067207 */ /* 0x000fca0000800000 */
[----:B------:R-:W-:-:S04]  /*24ea0*/  IMAD.IADD R6, R5, 0x1, R6 ;  /* 0x0000000105067824 */ /* 0x000fc800078e0206 */
[----:B------:R-:W-:-:S07]  /*24eb0*/  IMAD.MOV.U32 R13, RZ, RZ, R6 ;  /* 0x000000ffff0d7224 */ /* 0x000fce00078e0006 */
[----:B------:R-:W-:Y:S05]  /*24ec0*/  WARPSYNC.COLLECTIVE R15, `(.L_x_12623) ;  /* 0x000000000f087348 */ /* 0x000fea0003c00000 */
[----:B------:R0:W1:Y:S02]  /*24ed0*/  SHFL.UP P6, R14, R13, R12, R11 ;  /* 0x0400000c0d0e7389 */ /* 0x00006400000c000b */
[----:B01----:R-:W-:Y:S01]  /*24ee0*/  ENDCOLLECTIVE ;  /* 0x000000000000791b */ /* 0x003fe20003800000 */
.L_x_12623:
[----:B------:R-:W-:Y:S01]  /*24ef0*/  IMAD.MOV.U32 R12, RZ, RZ, 0x10 ;  /* 0x00000010ff0c7424 */ /* 0x000fe200078e00ff */
[----:B------:R-:W-:-:S05]  /*24f00*/  SEL R3, R14, RZ, P2 ;  /* 0x000000ff0e037207 */ /* 0x000fca0001000000 */
[----:B------:R-:W-:-:S04]  /*24f10*/  IMAD.IADD R4, R6, 0x1, R3 ;  /* 0x0000000106047824 */ /* 0x000fc800078e0203 */
[----:B------:R-:W-:-:S07]  /*24f20*/  IMAD.MOV.U32 R13, RZ, RZ, R4 ;  /* 0x000000ffff0d7224 */ /* 0x000fce00078e0004 */
[----:B------:R-:W-:Y:S05]  /*24f30*/  WARPSYNC.COLLECTIVE R15, `(.L_x_12624) ;  /* 0x000000000f087348 */ /* 0x000fea0003c00000 */
[----:B------:R0:W1:Y:S02]  /*24f40*/  SHFL.UP P6, R14, R13, R12, R11 ;  /* 0x0400000c0d0e7389 */ /* 0x00006400000c000b */
[----:B01----:R-:W-:Y:S01]  /*24f50*/  ENDCOLLECTIVE ;  /* 0x000000000000791b */ /* 0x003fe20003800000 */
.L_x_12624:
        /* <DEDUP_REMOVED lines=8> */
.L_x_12625:
[----:B------:R-:W-:Y:S05]  /*24fe0*/  BRA `(.L_x_12626) ;  /* 0xffffffd4003c7947 */ /* 0x000fea000383ffff */
.L_x_12534:
        /* <DEDUP_REMOVED lines=8> */
.L_x_12628:
[----:B------:R-:W-:Y:S05]  /*25070*/  BSYNC B0 ;  /* 0x0000000000007941 */ /* 0x000fea0003800000 */
.L_x_12627:
        /* <DEDUP_REMOVED lines=10> */
.L_x_12629:
[----:B------:R-:W-:Y:S01]  /*25120*/  IMAD.MOV.U32 R12, RZ, RZ, 0x4 ;  /* 0x00000004ff0c7424 */ /* 0x000fe200078e00ff */
[----:B------:R-:W-:-:S05]  /*25130*/  SEL R14, R14, RZ, P0 ;  /* 0x000000ff0e0e7207 */ /* 0x000fca0000000000 */
[----:B------:R-:W-:-:S04]  /*25140*/  IMAD.IADD R3, R13, 0x1, R14 ;  /* 0x000000010d037824 */ /* 0x000fc800078e020e */
[----:B------:R-:W-:-:S07]  /*25150*/  IMAD.MOV.U32 R13, RZ, RZ, R3 ;  /* 0x000000ffff0d7224 */ /* 0x000fce00078e0003 */
[----:B------:R-:W-:Y:S05]  /*25160*/  WARPSYNC.COLLECTIVE R15, `(.L_x_12630) ;  /* 0x000000000f087348 */ /* 0x000fea0003c00000 */
[----:B------:R0:W1:Y:S02]  /*25170*/  SHFL.UP P6, R14, R13, R12, R11 ;  /* 0x0400000c0d0e7389 */ /* 0x00006400000c000b */
[----:B01----:R-:W-:Y:S01]  /*25180*/  ENDCOLLECTIVE ;  /* 0x000000000000791b */ /* 0x003fe20003800000 */
.L_x_12630:
[----:B------:R-:W-:Y:S01]  /*25190*/  IMAD.MOV.U32 R12, RZ, RZ, 0x8 ;  /* 0x00000008ff0c7424 */ /* 0x000fe200078e00ff */
[----:B------:R-:W-:-:S05]  /*251a0*/  SEL R4, R14, RZ, P1 ;  /* 0x000000ff0e047207 */ /* 0x000fca0000800000 */
[----:B------:R-:W-:-:S04]  /*251b0*/  IMAD.IADD R4, R3, 0x1, R4 ;  /* 0x0000000103047824 */ /* 0x000fc800078e0204 */
[----:B------:R-:W-:-:S07]  /*251c0*/  IMAD.MOV.U32 R13, RZ, RZ, R4 ;  /* 0x000000ffff0d7224 */ /* 0x000fce00078e0004 */
[----:B------:R-:W-:Y:S05]  /*251d0*/  WARPSYNC.COLLECTIVE R15, `(.L_x_12631) ;  /* 0x000000000f087348 */ /* 0x000fea0003c00000 */
[----:B------:R0:W1:Y:S02]  /*251e0*/  SHFL.UP P6, R14, R13, R12, R11 ;  /* 0x0400000c0d0e7389 */ /* 0x00006400000c000b */
[----:B01----:R-:W-:Y:S01]  /*251f0*/  ENDCOLLECTIVE ;  /* 0x000000000000791b */ /* 0x003fe20003800000 */
.L_x_12631:
[----:B------:R-:W-:Y:S01]  /*25200*/  IMAD.MOV.U32 R12, RZ, RZ, 0x10 ;  /* 0x00000010ff0c7424 */ /* 0x000fe200078e00ff */
[----:B------:R-:W-:-:S05]  /*25210*/  SEL R5, R14, RZ, P2 ;  /* 0x000000ff0e057207 */ /* 0x000fca0001000000 */
[----:B------:R-:W-:-:S04]  /*25220*/  IMAD.IADD R5, R4, 0x1, R5 ;  /* 0x0000000104057824 */ /* 0x000fc800078e0205 */
[----:B------:R-:W-:-:S07]  /*25230*/  IMAD.MOV.U32 R13, RZ, RZ, R5 ;  /* 0x000000ffff0d7224 */ /* 0x000fce00078e0005 */
[----:B------:R-:W-:Y:S05]  /*25240*/  WARPSYNC.COLLECTIVE R15, `(.L_x_12632) ;  /* 0x000000000f087348 */ /* 0x000fea0003c00000 */
[----:B------:R0:W1:Y:S02]  /*25250*/  SHFL.UP P6, R14, R13, R12, R11 ;  /* 0x0400000c0d0e7389 */ /* 0x00006400000c000b */
[----:B01----:R-:W-:Y:S01]  /*25260*/  ENDCOLLECTIVE ;  /* 0x000000000000791b */ /* 0x003fe20003800000 */
.L_x_12632:
        /* <DEDUP_REMOVED lines=8> */
.L_x_12633:
[----:B------:R-:W-:Y:S05]  /*252f0*/  BRA `(.L_x_12634) ;  /* 0xffffffd400187947 */ /* 0x000fea000383ffff */
.L_x_12536:
[----:B------:R-:W-:Y:S01]  /*25300*/  BSSY B0, `(.L_x_12635) ;  /* 0x0000006000007945 */ /* 0x000fe20003800000 */
[----:B------:R-:W-:Y:S01]  /*25310*/  PLOP3.LUT P6, PT, P6, PT, PT, 0x8, 0x0 ;  /* 0x000000000000781c */ /* 0x000fe200037ce170 */
[----:B------:R-:W-:-:S12]  /*25320*/  IMAD.MOV.U32 R15, RZ, RZ, -0x1 ;  /* 0xffffffffff0f7424 */ /* 0x000fd800078e00ff */
[----:B0-----:R-:W-:Y:S05]  /*25330*/  WARPSYNC.COLLECTIVE R15, `(.L_x_12636) ;  /* 0x000000000f087348 */ /* 0x001fea0003c00000 */
[----:B------:R-:W-:Y:S01]  /*25340*/  VOTE.ANY R14, PT, P6 ;  /* 0x00000000000e7806 */ /* 0x000fe200030e0100 */
[----:B0-----:R-:W-:Y:S06]  /*25350*/  ENDCOLLECTIVE ;  /* 0x000000000000791b */ /* 0x001fec0003800000 */
.L_x_12636:
[----:B------:R-:W-:Y:S05]  /*25360*/  BSYNC B0 ;  /* 0x0000000000007941 */ /* 0x000fea0003800000 */
.L_x_12635:
        /* <DEDUP_REMOVED lines=9> */
.L_x_12637:
[----:B------:R-:W-:Y:S01]  /*25400*/  IMAD.MOV.U32 R17, RZ, RZ, R14 ;  /* 0x000000ffff117224 */ /* 0x000fe200078e000e */
[----:B------:R-:W-:Y:S06]  /*25410*/  BRA `(.L_x_12638) ;  /* 0xffffffd400087947 */ /* 0x000fec000383ffff */
.L_x_12538:
[----:B------:R-:W-:Y:S01]  /*25420*/  BSSY B0, `(.L_x_12639) ;  /* 0x0000007000007945 */ /* 0x000fe20003800000 */
[----:B------:R-:W-:Y:S02]  /*25430*/  IMAD.MOV.U32 R13, RZ, RZ, R3 ;  /* 0x000000ffff0d7224 */ /* 0x000fe400078e0003 */
[----:B------:R-:W-:Y:S02]  /*25440*/  IMAD.MOV.U32 R11, RZ, RZ, 0x1f ;  /* 0x0000001fff0b7424 */ /* 0x000fe400078e00ff */
[----:B------:R-:W-:-:S07]  /*25450*/  IMAD.MOV.U32 R15, RZ, RZ, -0x1 ;  /* 0xffffffffff0f7424 */ /* 0x000fce00078e00ff */
[----:B012---:R-:W-:Y:S05]  /*25460*/  WARPSYNC.COLLECTIVE R15, `(.L_x_12640) ;  /* 0x000000000f087348 */ /* 0x007fea0003c00000 */
[----:B------:R3:W4:Y:S02]  /*25470*/  SHFL.IDX P6, R14, R13, R12, R11 ;  /* 0x0000000c0d0e7389 */ /* 0x00072400000c000b */
[----:B01234-:R-:W-:Y:S01]  /*25480*/  ENDCOLLECTIVE ;  /* 0x000000000000791b */ /* 0x01ffe20003800000 */
.L_x_12640:
[----:B------:R-:W-:Y:S05]  /*25490*/  BSYNC B0 ;  /* 0x0000000000007941 */ /* 0x000fea0003800000 */
.L_x_12639:
[----:B------:R-:W-:Y:S01]  /*254a0*/  IMAD.MOV.U32 R5, RZ, RZ, R14 ;  /* 0x000000ffff057224 */ /* 0x000fe200078e000e */
[----:B------:R-:W-:Y:S06]  /*254b0*/  BRA `(.L_x_12537) ;  /* 0xffffffd000fc7947 */ /* 0x000fec000383ffff */
.L_x_12542:
[----:B0-----:R0:W2:Y:S02]  /*254c0*/  SYNCS.PHASECHK.TRANS64.TRYWAIT P0, [R9+URZ+0x31c20], R0 ;  /* 0x031c2000090075a7 */ /* 0x0010a4000800017f */
[----:B--2---:R-:W-:Y:S05]  /*254d0*/  @!P0 NANOSLEEP.SYNCS 0x989680 ;  /* 0x009896800000895d */ /* 0x004fea0003900000 */
[----:B------:R-:W2:Y:S02]  /*254e0*/  @!P0 SYNCS.PHASECHK.TRANS64 P0, [R9+URZ+0x31c20], R0 ;  /* 0x031c2000090085a7 */ /* 0x000ea4000800007f */
[----:B--2---:R-:W-:Y:S05]  /*254f0*/  @!P0 BRA `(.L_x_12542) ;  /* 0xfffffffc00f08947 */ /* 0x004fea000383ffff */
[----:B------:R-:W-:Y:S05]  /*25500*/  BRA `(.L_x_12641) ;  /* 0xffffffd800707947 */ /* 0x000fea000383ffff */
.L_x_12543:
        /* <DEDUP_REMOVED lines=8> */
[----:B01--4-:R-:W-:Y:S05]  /*25590*/  WARPSYNC.COLLECTIVE R15, `(.L_x_12643) ;  /* 0x000000000f087348 */ /* 0x013fea0003c00000 */
[----:B------:R2:W3:Y:S02]  /*255a0*/  SHFL.IDX P6, R14, R13, R12, R11 ;  /* 0x0000000c0d0e7389 */ /* 0x0004e400000c000b */
[----:B01234-:R-:W-:Y:S01]  /*255b0*/  ENDCOLLECTIVE ;  /* 0x000000000000791b */ /* 0x01ffe20003800000 */
.L_x_12643:
[----:B------:R-:W-:Y:S05]  /*255c0*/  BSYNC B0 ;  /* 0x0000000000007941 */ /* 0x000fea0003800000 */
.L_x_12642:
[----:B------:R-:W-:Y:S05]  /*255d0*/  BRA `(.L_x_12644) ;  /* 0xffffffd800587947 */ /* 0x000fea000383ffff */
.L_x_12544:
[----:B------:R-:W-:Y:S01]  /*255e0*/  BSSY B0, `(.L_x_12645) ;  /* 0x0000006000007945 */ /* 0x000fe20003800000 */
[----:B------:R-:W-:-:S07]  /*255f0*/  IMAD.MOV.U32 R15, RZ, RZ, -0x1 ;  /* 0xffffffffff0f7424 */ /* 0x000fce00078e00ff */
[----:B01--4-:R-:W-:Y:S05]  /*25600*/  WARPSYNC.COLLECTIVE R15, `(.L_x_12646) ;  /* 0x000000000f0c7348 */ /* 0x013fea0003c00000 */
[----:B------:R-:W-:Y:S02]  /*25610*/  ELECT P6, UR62, PT ;  /* 0x00000000003e782f */ /* 0x000fe400038c0000 */
[----:B------:R-:W-:Y:S01]  /*25620*/  MOV R14, UR62 ;  /* 0x0000003e000e7c02 */ /* 0x000fe20008000f00 */
[----:B01--4-:R-:W-:Y:S10]  /*25630*/  ENDCOLLECTIVE ;  /* 0x000000000000791b */ /* 0x013ff40003800000 */
.L_x_12646:
[----:B------:R-:W-:Y:S05]  /*25640*/  BSYNC B0 ;  /* 0x0000000000007941 */ /* 0x000fea0003800000 */
.L_x_12645:
[----:B------:R-:W-:Y:S05]  /*25650*/  BRA `(.L_x_12647) ;  /* 0xffffffd8004c7947 */ /* 0x000fea000383ffff */
.L_x_12546:
[----:B0-----:R0:W2:Y:S02]  /*25660*/  SYNCS.PHASECHK.TRANS64.TRYWAIT P0, [R6+URZ], R3 ;  /* 0x00000003060075a7 */ /* 0x0010a4000800017f */
[----:B--2---:R-:W-:Y:S05]  /*25670*/  @!P0 NANOSLEEP.SYNCS 0x989680 ;  /* 0x009896800000895d */ /* 0x004fea0003900000 */
[----:B------:R-:W2:Y:S02]  /*25680*/  @!P0 SYNCS.PHASECHK.TRANS64 P0, [R6+URZ], R3 ;  /* 0x00000003060085a7 */ /* 0x000ea4000800007f */
[----:B--2---:R-:W-:Y:S05]  /*25690*/  @!P0 BRA `(.L_x_12546) ;  /* 0xfffffffc00f08947 */ /* 0x004fea000383ffff */
[----:B------:R-:W-:Y:S05]  /*256a0*/  BRA `(.L_x_12648) ;  /* 0xffffffd800887947 */ /* 0x000fea000383ffff */
.L_x_12547:
[----:B--2---:R2:W3:Y:S02]  /*256b0*/  SYNCS.PHASECHK.TRANS64.TRYWAIT P0, [R7+URZ], R2 ;  /* 0x00000002070075a7 */ /* 0x0044e4000800017f */
[----:B---3--:R-:W-:Y:S05]  /*256c0*/  @!P0 NANOSLEEP.SYNCS 0x989680 ;  /* 0x009896800000895d */ /* 0x008fea0003900000 */
[----:B------:R-:W3:Y:S02]  /*256d0*/  @!P0 SYNCS.PHASECHK.TRANS64 P0, [R7+URZ], R2 ;  /* 0x00000002070085a7 */ /* 0x000ee4000800007f */
[----:B---3--:R-:W-:Y:S05]  /*256e0*/  @!P0 BRA `(.L_x_12547) ;  /* 0xfffffffc00f08947 */ /* 0x008fea000383ffff */
[----:B------:R-:W-:Y:S05]  /*256f0*/  BRA `(.L_x_12649) ;  /* 0xffffffd8007c7947 */ /* 0x000fea000383ffff */
.L_x_12549:
[----:B---3--:R3:W0:Y:S02]  /*25700*/  SYNCS.PHASECHK.TRANS64.TRYWAIT P0, [R4+URZ], R3 ;  /* 0x00000003040075a7 */ /* 0x008624000800017f */
[----:B0-----:R-:W-:Y:S05]  /*25710*/  @!P0 NANOSLEEP.SYNCS 0x989680 ;  /* 0x009896800000895d */ /* 0x001fea0003900000 */
[----:B------:R-:W0:Y:S02]  /*25720*/  @!P0 SYNCS.PHASECHK.TRANS64 P0, [R4+URZ], R3 ;  /* 0x00000003040085a7 */ /* 0x000e24000800007f */
[----:B0-----:R-:W-:Y:S05]  /*25730*/  @!P0 BRA `(.L_x_12549) ;  /* 0xfffffffc00f08947 */ /* 0x001fea000383ffff */
[----:B------:R-:W-:Y:S05]  /*25740*/  BRA `(.L_x_12650) ;  /* 0xffffffd800807947 */ /* 0x000fea000383ffff */
.L_x_12651:
        /* <DEDUP_REMOVED lines=11> */
.L_x_15331:


//--------------------- .text._ZN7cutlass13device_kernelIN5flash11enable_sm90INS1_16FlashAttnFwdSm90INS1_25CollectiveMainloopFwdSm90ILi2EN4cute5tupleIJNS5_1CILi1EEES8_S8_EEENS6_IJNS7_ILi192EEESA_NS7_ILi64EEEEEELi64ENS_6half_tEfNS_4arch4Sm90ELb0ELb0ELb0ELb0ELb0ELb0ELb0ELb0ELb1ELb1ELb0ELb0EEENS1_21CollectiveEpilogueFwdINS6_IJSA_SB_SA_EEES9_SD_SF_Li384ELb0ELb1ELb0ELb0EEENS1_29StaticPersistentTileSchedulerILb0EEEEEEEEEvNT_6ParamsE --------------------------
	.section	.text._ZN7cutlass13device_kernelIN5flash11enable_sm90INS1_16FlashAttnFwdSm90INS1_25CollectiveMainloopFwdSm90ILi2EN4cute5tupleIJNS5_1CILi1EEES8_S8_EEENS6_IJNS7_ILi192EEESA_NS7_ILi64EEEEEELi64ENS_6half_tEfNS_4arch4Sm90ELb0ELb0ELb0ELb0ELb0ELb0ELb0ELb0ELb1ELb1ELb0ELb0EEENS1_21CollectiveEpilogueFwdINS6_IJSA_SB_SA_EEES9_SD_SF_Li384ELb0ELb1ELb0ELb0EEENS1_29StaticPersistentTileSchedulerILb0EEEEEEEEEvNT_6ParamsE,"ax",@progbits
	.align	128
.text._ZN7cutlass13device_kernelIN5flash11enable_sm90INS1_16FlashAttnFwdSm90INS1_25CollectiveMainloopFwdSm90ILi2EN4cute5tupleIJNS5_1CILi1EEES8_S8_EEENS6_IJNS7_ILi192EEESA_NS7_ILi64EEEEEELi64ENS_6half_tEfNS_4arch4Sm90ELb0ELb0ELb0ELb0ELb0ELb0ELb0ELb0ELb1ELb1ELb0ELb0EEENS1_21CollectiveEpilogueFwdINS6_IJSA_SB_SA_EEES9_SD_SF_Li384ELb0ELb1ELb0ELb0EEENS1_29StaticPersistentTileSchedulerILb0EEEEEEEEEvNT_6ParamsE:
        .type           _ZN7cutlass13device_kernelIN5flash11enable_sm90INS1_16FlashAttnFwdSm90INS1_25CollectiveMainloopFwdSm90ILi2EN4cute5tupleIJNS5_1CILi1EEES8_S8_EEENS6_IJNS7_ILi192EEESA_NS7_ILi64EEEEEELi64ENS_6half_tEfNS_4arch4Sm90ELb0ELb0ELb0ELb0ELb0ELb0ELb0ELb0ELb1ELb1ELb0ELb0EEENS1_21CollectiveEpilogueFwdINS6_IJSA_SB_SA_EEES9_SD_SF_Li384ELb0ELb1ELb0ELb0EEENS1_29StaticPersistentTileSchedulerILb0EEEEEEEEEvNT_6ParamsE,@function
        .size           _ZN7cutlass13device_kernelIN5flash11enable_sm90INS1_16FlashAttnFwdSm90INS1_25CollectiveMainloopFwdSm90ILi2EN4cute5tupleIJNS5_1CILi1EEES8_S8_EEENS6_IJNS7_ILi192EEESA_NS7_ILi64EEEEEELi64ENS_6half_tEfNS_4arch4Sm90ELb0ELb0ELb0ELb0ELb0ELb0ELb0ELb0ELb1ELb1ELb0ELb0EEENS1_21CollectiveEpilogueFwdINS6_IJSA_SB_SA_EEES9_SD_SF_Li384ELb0ELb1ELb0ELb0EEENS1_29StaticPersistentTileSchedulerILb0EEEEEEEEEvNT_6ParamsE,(.L_x_15332 - _ZN7cutlass13device_kernelIN5flash11enable_sm90INS1_16FlashAttnFwdSm90INS1_25CollectiveMainloopFwdSm90ILi2EN4cute5tupleIJNS5_1CILi1EEES8_S8_EEENS6_IJNS7_ILi192EEESA_NS7_ILi64EEEEEELi64ENS_6half_tEfNS_4arch4Sm90ELb0ELb0ELb0ELb0ELb0ELb0ELb0ELb0ELb1ELb1ELb0ELb0EEENS1_21CollectiveEpilogueFwdINS6_IJSA_SB_SA_EEES9_SD_SF_Li384ELb0ELb1ELb0ELb0EEENS1_29StaticPersistentTileSchedulerILb0EEEEEEEEEvNT_6ParamsE)
        .other          _ZN7cutlass13device_kernelIN5flash11enable_sm90INS1_16FlashAttnFwdSm90INS1_25CollectiveMainloopFwdSm90ILi2EN4cute5tupleIJNS5_1CILi1EEES8_S8_EEENS6_IJNS7_ILi192EEESA_NS7_ILi64EEEEEELi64ENS_6half_tEfNS_4arch4Sm90ELb0ELb0ELb0ELb0ELb0ELb0ELb0ELb0ELb1ELb1ELb0ELb0EEENS1_21CollectiveEpilogueFwdINS6_IJSA_SB_SA_EEES9_SD_SF_Li384ELb0ELb1ELb0ELb0EEENS1_29StaticPersistentTileSchedulerILb0EEEEEEEEEvNT_6ParamsE,@"STO_CUDA_ENTRY STV_DEFAULT"
_ZN7cutlass13device_kernelIN5flash11enable_sm90INS1_16FlashAttnFwdSm90INS1_25CollectiveMainloopFwdSm90ILi2EN4cute5tupleIJNS5_1CILi1EEES8_S8_EEENS6_IJNS7_ILi192EEESA_NS7_ILi64EEEEEELi64ENS_6half_tEfNS_4arch4Sm90ELb0ELb0ELb0ELb0ELb0ELb0ELb0ELb0ELb1ELb1ELb0ELb0EEENS1_21CollectiveEpilogueFwdINS6_IJSA_SB_SA_EEES9_SD_SF_Li384ELb0ELb1ELb0ELb0EEENS1_29StaticPersistentTileSchedulerILb0EEEEEEEEEvNT_6ParamsE:
        /* <DEDUP_REMOVED lines=18> */
.L_x_12653:
[----:B------:R-:W-:Y:S05]  /*0120*/  BSYNC B0 ;  /* 0x0000000000007941 */ /* 0x000fea0003800000 */
.L_x_12652:
        /* <DEDUP_REMOVED lines=41> */
.L_x_12654:
        /* <DEDUP_REMOVED lines=22> */
.L_x_12655:
        /* <DEDUP_REMOVED lines=18> */
.L_x_12656:
        /* <DEDUP_REMOVED lines=22> */
.L_x_12657:
        /* <DEDUP_REMOVED lines=22> */
.L_x_12658:
[----:B------:R-:W-:Y:S01]  /*0900*/  PLOP3.LUT P0, PT, PT, PT, UP0, 0x80, 0x0 ;  /* 0x000000000000781c */ /* 0x000fe20003f0f008 */
[----:B------:R-:W-:Y:S01]  /*0910*/  UMOV UR36, 0x1 ;  /* 0x0000000100247882 */ /* 0x000fe20000000000 */
[----:B------:R-:W-:Y:S01]  /*0920*/  NOP ;  /* 0x0000000000007918 */ /* 0x000fe20000000000 */
[----:B------:R-:W-:Y:S01]  /*0930*/  USEL UR36, UR36, 0x2, !UP0 ;  /* 0x0000000224247887 */ /* 0x000fe2000c000000 */
[----:B------:R-:W-:Y:S01]  /*0940*/  ULDC.64 UR46, c[0x0][0x208] ;  /* 0x00008200002e7ab9 */ /* 0x000fe20000000a00 */
[----:B012-4-:R-:W-:Y:S08]  /*0950*/  BAR.SYNC.DEFER_BLOCKING 0x0 ;  /* 0x0000000000007b1d */ /* 0x017ff00000010000 */
[----:B------:R-:W-:Y:S05]  /*0960*/  @!P0 BRA `(.L_x_12659) ;  /* 0x0000007800308947 */ /* 0x000fea0003800000 */
.L_x_12660:
[----:B------:R-:W-:-:S08]  /*0970*/  NOP ;  /* 0x0000000000007918 */ /* 0x000fd00000000000 */
[----:B------:R-:W0:Y:S02]  /*0980*/  USETMAXREG.TRY_ALLOC.CTAPOOL UP0, 0xa0 ;  /* 0x000000a0000079c8 */ /* 0x000e240008000600 */
[----:B0-----:R-:W-:-:S13]  /*0990*/  PLOP3.LUT P0, PT, PT, PT, UP0, 0x80, 0x0 ;  /* 0x000000000000781c */ /* 0x001fda0003f0f008 */
[----:B------:R-:W-:Y:S05]  /*09a0*/  @!P0 BRA `(.L_x_12660) ;  /* 0xfffffffc00f08947 */ /* 0x000fea000383ffff */
[----:B------:R-:W0:Y:S01]  /*09b0*/  S2R R2, SR_TID.X ;  /* 0x0000000000027919 */ /* 0x000e220000002100 */
        /* <DEDUP_REMOVED lines=19> */
[----:B------:R-:W-:Y:S02]  /*0af0*/  SHF.R.S32.HI R7, RZ, 0x4, R0 ;  /* 0x00000004ff077819 */ /* 0x000fe40000011400 */
[C---:B------:R-:W-:Y:S02]  /*0b00*/  LOP3.LUT R5, R0.reuse, 0xfffffff0, RZ, 0xc0, !PT ;  /* 0xfffffff000057812 */ /* 0x040fe400078ec0ff */
[----:B------:R-:W-:Y:S02]  /*0b10*/  LEA.HI R2, R0, R7, RZ, 0x1 ;  /* 0x0000000700027211 */ /* 0x000fe400078f08ff */
[----:B------:R-:W-:Y:S01]  /*0b20*/  LOP3.LUT R9, R157, 0xffffff80, RZ, 0xc0, !PT ;  /* 0xffffff809d097812 */ /* 0x000fe200078ec0ff */
[----:B------:R-:W-:Y:S01]  /*0b30*/  IMAD.IADD R5, R154, 0x1, -R5 ;  /* 0x000000019a057824 */ /* 0x000fe200078e0a05 */
[----:B------:R-:W-:Y:S02]  /*0b40*/  LOP3.LUT R2, R2, 0x1ffffffe, RZ, 0xc0, !PT ;  /* 0x1ffffffe02027812 */ /* 0x000fe400078ec0ff */
[-C--:B------:R-:W-:Y:S01]  /*0b50*/  LEA.HI R8, R3, R154.reuse, RZ, 0x5 ;  /* 0x0000009a03087211 */ /* 0x080fe200078f28ff */
[----:B------:R-:W-:Y:S01]  /*0b60*/  IMAD.IADD R156, R154, 0x1, -R9 ;  /* 0x000000019a9c7824 */ /* 0x000fe200078e0a09 */
[----:B------:R-:W-:Y:S01]  /*0b70*/  SHF.R.S32.HI R0, RZ, 0x1f, R5 ;  /* 0x0000001fff007819 */ /* 0x000fe20000011405 */
[----:B------:R-:W-:Y:S01]  /*0b80*/  IMAD.IADD R7, R7, 0x1, -R2 ;  /* 0x0000000107077824 */ /* 0x000fe200078e0a02 */
[----:B------:R-:W-:Y:S01]  /*0b90*/  LEA.HI R2, R3, R154, RZ, 0x2 ;  /* 0x0000009a03027211 */ /* 0x000fe200078f10ff */
[----:B------:R-:W-:Y:S01]  /*0ba0*/  IMAD.SHL.U32 R8, R8, 0x20, RZ ;  /* 0x0000002008087824 */ /* 0x000fe200078e00ff */
[----:B------:R-:W-:Y:S01]  /*0bb0*/  LEA.HI R0, R0, R5, RZ, 0x3 ;  /* 0x0000000500007211 */ /* 0x000fe200078f18ff */
[----:B0-----:R-:W-:Y:S01]  /*0bc0*/  ULEA UR40, UR4, UR40, 0x18 ;  /* 0x0000002804287291 */ /* 0x001fe2000f8ec03f */
[----:B------:R-:W-:-:S02]  /*0bd0*/  LOP3.LUT R11, R2, 0xfffffffc, RZ, 0xc0, !PT ;  /* 0xfffffffc020b7812 */ /* 0x000fc400078ec0ff */
[C---:B------:R-:W-:Y:S01]  /*0be0*/  LOP3.LUT R2, R0.reuse, 0xfffffff8, RZ, 0xc0, !PT ;  /* 0xfffffff800027812 */ /* 0x040fe200078ec0ff */
[----:B------:R-:W-:Y:S01]  /*0bf0*/  IMAD.SHL.U32 R0, R0, 0x40, RZ ;  /* 0x0000004000007824 */ /* 0x000fe200078e00ff */
[----:B------:R-:W-:Y:S01]  /*0c00*/  SHF.R.S32.HI R9, RZ, 0x1f, R156 ;  /* 0x0000001fff097819 */ /* 0x000fe2000001149c */
[----:B------:R-:W-:Y:S01]  /*0c10*/  IMAD.IADD R12, R154, 0x1, -R11 ;  /* 0x000000019a0c7824 */ /* 0x000fe200078e0a0b */
[----:B------:R-:W-:Y:S01]  /*0c20*/  LEA.HI R155, R3, R154, RZ, 0x3 ;  /* 0x0000009a039b7211 */ /* 0x000fe200078f18ff */
[----:B------:R-:W-:Y:S01]  /*0c30*/  IMAD.IADD R2, R5, 0x1, -R2 ;  /* 0x0000000105027824 */ /* 0x000fe200078e0a02 */
[----:B------:R-:W-:Y:S02]  /*0c40*/  LEA.HI R10, R9, R156, RZ, 0x2 ;  /* 0x0000009c090a7211 */ /* 0x000fe400078f10ff */
[----:B------:R-:W-:Y:S01]  /*0c50*/  LEA.HI R4, R12, R12, RZ, 0x1 ;  /* 0x0000000c0c047211 */ /* 0x000fe200078f08ff */
[----:B------:R-:W-:Y:S01]  /*0c60*/  IMAD.SHL.U32 R3, R2, 0x40, RZ ;  /* 0x0000004002037824 */ /* 0x000fe200078e00ff */
[----:B------:R-:W-:-:S02]  /*0c70*/  SHF.R.S32.HI R11, RZ, 0x2, R10 ;  /* 0x00000002ff0b7819 */ /* 0x000fc4000001140a */
[----:B------:R-:W-:Y:S02]  /*0c80*/  SHF.R.S32.HI R6, RZ, 0x1f, R10 ;  /* 0x0000001fff067819 */ /* 0x000fe4000001140a */
[----:B------:R-:W-:Y:S01]  /*0c90*/  LOP3.LUT R13, R4, 0x1ffffffe, RZ, 0xc0, !PT ;  /* 0x1ffffffe040d7812 */ /* 0x000fe200078ec0ff */
[----:B------:R-:W-:Y:S01]  /*0ca0*/  IMAD.SHL.U32 R4, R7, 0x8, RZ ;  /* 0x0000000807047824 */ /* 0x000fe200078e00ff */
[----:B------:R-:W-:Y:S02]  /*0cb0*/  LEA.HI R6, R6, R11, RZ, 0x3 ;  /* 0x0000000b06067211 */ /* 0x000fe400078f18ff */
[----:B------:R-:W-:Y:S01]  /*0cc0*/  SHF.R.S32.HI R157, RZ, 0x7, R157 ;  /* 0x00000007ff9d7819 */ /* 0x000fe2000001149d */
[----:B------:R-:W-:Y:S01]  /*0cd0*/  IMAD.IADD R13, R12, 0x1, -R13 ;  /* 0x000000010c0d7824 */ /* 0x000fe200078e0a0d */
[----:B------:R-:W-:Y:S02]  /*0ce0*/  LOP3.LUT R3, R3, 0x1c0, RZ, 0xc0, !PT ;  /* 0x000001c003037812 */ /* 0x000fe400078ec0ff */
[----:B------:R-:W-:-:S02]  /*0cf0*/  LOP3.LUT R12, R6, 0xfffffff8, RZ, 0xc0, !PT ;  /* 0xfffffff8060c7812 */ /* 0x000fc400078ec0ff */
[----:B------:R-:W-:Y:S01]  /*0d00*/  R2P PR, R2, 0x6 ;  /* 0x0000000602007804 */ /* 0x000fe20000000000 */
[----:B------:R-:W-:Y:S01]  /*0d10*/  IMAD.HI R2, R157, 0x55555556, RZ ;  /* 0x555555569d027827 */ /* 0x000fe200078e02ff */
[----:B------:R-:W-:Y:S02]  /*0d20*/  LOP3.LUT R6, R3, 0x8, R4, 0xf8, !PT ;  /* 0x0000000803067812 */ /* 0x000fe400078ef804 */
[----:B------:R-:W-:Y:S01]  /*0d30*/  SHF.R.U32.HI R3, RZ, 0x3, R3 ;  /* 0x00000003ff037819 */ /* 0x000fe20000011603 */
[----:B------:R-:W-:Y:S01]  /*0d40*/  IMAD.IADD R12, R11, 0x1, -R12 ;  /* 0x000000010b0c7824 */ /* 0x000fe200078e0a0c */
[----:B------:R-:W-:Y:S02]  /*0d50*/  LEA.HI R9, R9, R156, RZ, 0x5 ;  /* 0x0000009c09097211 */ /* 0x000fe400078f28ff */
[----:B------:R-:W-:Y:S01]  /*0d60*/  LOP3.LUT R3, R6, R3, RZ, 0x3c, !PT ;  /* 0x0000000306037212 */ /* 0x000fe200078e3cff */
[----:B------:R-:W-:Y:S01]  /*0d70*/  IMAD.MOV.U32 R6, RZ, RZ, -0x2 ;  /* 0xfffffffeff067424 */ /* 0x000fe200078e00ff */
[----:B------:R-:W-:-:S02]  /*0d80*/  LOP3.LUT R8, R8, 0xfffffc00, RZ, 0xc0, !PT ;  /* 0xfffffc0008087812 */ /* 0x000fc400078ec0ff */
[----:B------:R-:W-:Y:S02]  /*0d90*/  LEA.HI R2, R2, R2, RZ, 0x1 ;  /* 0x0000000202027211 */ /* 0x000fe400078f08ff */
[----:B------:R-:W-:Y:S01]  /*0da0*/  LOP3.LUT R0, R0, 0x7ffffe00, RZ, 0xc0, !PT ;  /* 0x7ffffe0000007812 */ /* 0x000fe200078ec0ff */
[--C-:B------:R-:W-:Y:S01]  /*0db0*/  IMAD R5, R5, 0x40, R8.reuse ;  /* 0x0000004005057824 */ /* 0x100fe200078e0208 */
[----:B------:R-:W-:Y:S02]  /*0dc0*/  SHF.R.S32.HI R9, RZ, 0x5, R9 ;  /* 0x00000005ff097819 */ /* 0x000fe40000011409 */
[----:B------:R-:W-:Y:S01]  /*0dd0*/  LOP3.LUT R7, R10, 0x7ffffffc, RZ, 0xc0, !PT ;  /* 0x7ffffffc0a077812 */ /* 0x000fe200078ec0ff */
[----:B------:R-:W-:Y:S01]  /*0de0*/  IMAD.IADD R5, R4, 0x1, R5 ;  /* 0x0000000104057824 */ /* 0x000fe200078e0205 */
[----:B------:R-:W-:Y:S01]  /*0df0*/  IADD3 R0, R3, R0, R8 ;  /* 0x0000000003007210 */ /* 0x000fe20007ffe008 */
[----:B------:R-:W-:Y:S01]  /*0e00*/  IMAD R3, R2, -0x3, R157 ;  /* 0xfffffffd02037824 */ /* 0x000fe200078e029d */
[----:B------:R-:W-:Y:S01]  /*0e10*/  SEL R16, R16, 0xffffffc0, !P2 ;  /* 0xffffffc010107807 */ /* 0x000fe20005000000 */
[----:B------:R-:W-:Y:S01]  /*0e20*/  IMAD R12, R9, 0x10, R12 ;  /* 0x00000010090c7824 */ /* 0x000fe200078e020c */
[----:B------:R-:W-:Y:S01]  /*0e30*/  LEA R2, R0, UR40, 0x1 ;  /* 0x0000002800027c11 */ /* 0x000fe2000f8e08ff */
[----:B------:R-:W-:Y:S01]  /*0e40*/  IMAD.IADD R7, R156, 0x1, -R7 ;  /* 0x000000019c077824 */ /* 0x000fe200078e0a07 */
[----:B------:R0:W-:Y:S01]  /*0e50*/  STL [R1+0xc], R5 ;  /* 0x00000c0501007387 */ /* 0x0001e20000100800 */
[----:B------:R-:W-:Y:S01]  /*0e60*/  IMAD R3, R3, 0x40, R12 ;  /* 0x0000004003037824 */ /* 0x000fe200078e020c */
[----:B------:R-:W-:Y:S01]  /*0e70*/  LOP3.LUT R15, R155, 0xfffffff8, RZ, 0xc0, !PT ;  /* 0xfffffff89b0f7812 */ /* 0x000fe200078ec0ff */
[----:B------:R-:W-:Y:S01]  /*0e80*/  IMAD R4, R7, R6, 0xc0 ;  /* 0x000000c007047424 */ /* 0x000fe200078e0206 */
[----:B------:R-:W-:Y:S01]  /*0e90*/  SHF.R.S32.HI R155, RZ, 0x3, R155 ;  /* 0x00000003ff9b7819 */ /* 0x000fe2000001149b */
[----:B------:R-:W-:-:S02]  /*0ea0*/  IMAD R0, R13, 0x8, R3 ;  /* 0x000000080d007824 */ /* 0x000fc400078e0203 */
[C---:B------:R-:W-:Y:S01]  /*0eb0*/  VIADD R17, R2.reuse, 0x1e800 ;  /* 0x0001e80002117836 */ /* 0x040fe20000000000 */
[----:B------:R0:W-:Y:S01]  /*0ec0*/  STL [R1+0x10], R4 ;  /* 0x0000100401007387 */ /* 0x0001e20000100800 */
[----:B------:R-:W-:Y:S02]  /*0ed0*/  VIADD R22, R2, 0x1e820 ;  /* 0x0001e82002167836 */ /* 0x000fe40000000000 */
[C---:B------:R-:W-:Y:S01]  /*0ee0*/  @P1 VIADD R22, R17.reuse, 0xffffffe0 ;  /* 0xffffffe011161836 */ /* 0x040fe20000000000 */
[----:B------:R0:W-:Y:S01]  /*0ef0*/  STL [R1+0x4], R3 ;  /* 0x0000040301007387 */ /* 0x0001e20000100800 */
[----:B------:R-:W-:Y:S02]  /*0f00*/  IMAD.IADD R17, R17, 0x1, R16 ;  /* 0x0000000111117824 */ /* 0x000fe400078e0210 */
[----:B------:R-:W-:Y:S01]  /*0f10*/  IMAD.IADD R154, R154, 0x1, -R15 ;  /* 0x000000019a9a7824 */ /* 0x000fe200078e0a0f */
[----:B------:R0:W-:Y:S01]  /*0f20*/  STL [R1+0x8], R0 ;  /* 0x0000080001007387 */ /* 0x0001e20000100800 */
[----:B------:R-:W-:Y:S01]  /*0f30*/  IMAD.IADD R16, R16, 0x1, R22 ;  /* 0x0000000110107824 */ /* 0x000fe200078e0216 */
[C---:B------:R-:W-:Y:S01]  /*0f40*/  IADD3 R152, R22.reuse, 0xc000, RZ ;  /* 0x0000c00016987810 */ /* 0x040fe20007ffe0ff */
[----:B------:R-:W-:-:S07]  /*0f50*/  VIADD R153, R22, 0x6000 ;  /* 0x0000600016997836 */ /* 0x000fce0000000000 */
.L_x_12681:
[----:B0-----:R-:W0:Y:S01]  /*0f60*/  SHFL.IDX PT, R0, R157, RZ, 0x1f ;  /* 0x00001fff9d007589 */ /* 0x001e2200000e0000 */
[----:B------:R-:W-:Y:S01]  /*0f70*/  ULDC.64 UR6, c[0x0][0x418] ;  /* 0x0001060000067ab9 */ /* 0x000fe20000000a00 */
[----:B------:R-:W-:Y:S01]  /*0f80*/  ULDC UR4, c[0x0][0xc38] ;  /* 0x00030e0000047ab9 */ /* 0x000fe20000000800 */
[----:B------:R-:W-:Y:S02]  /*0f90*/  UISETP.NE.U32.AND UP0, UPT, UR6, URZ, UPT ;  /* 0x0000003f0600728c */ /* 0x000fe4000bf05070 */
[----:B------:R-:W-:Y:S02]  /*0fa0*/  UISETP.NE.AND UP1, UPT, UR4, 0x1, UPT ;  /* 0x000000010400788c */ /* 0x000fe4000bf25270 */
[----:B------:R-:W-:Y:S01]  /*0fb0*/  UISETP.NE.AND.EX UP0, UPT, UR7, URZ, UPT, UP0 ;  /* 0x0000003f0700728c */ /* 0x000fe2000bf05300 */
[----:B------:R-:W-:Y:S01]  /*0fc0*/  ULDC UR49, c[0x0][0x424] ;  /* 0x0001090000317ab9 */ /* 0x000fe20000000800 */
[----:B------:R-:W-:Y:S02]  /*0fd0*/  UIADD3 UR12, UR40, 0x1e800, URZ ;  /* 0x0001e800280c7890 */ /* 0x000fe4000fffe03f */
[----:B------:R-:W-:Y:S01]  /*0fe0*/  USEL UR49, UR49, 0x1, UP0 ;  /* 0x0000000131317887 */ /* 0x000fe20008000000 */
[----:B------:R-:W-:Y:S01]  /*0ff0*/  ULDC UR4, c[0x0][0xc44] ;  /* 0x0003110000047ab9 */ /* 0x000fe20000000800 */
[----:B------:R-:W-:Y:S01]  /*1000*/  ULDC UR6, c[0x0][0x2f0] ;  /* 0x0000bc0000067ab9 */ /* 0x000fe20000000800 */
[----:B------:R-:W-:-:S02]  /*1010*/  ULOP3.LUT UP0, URZ, UR12, 0x3ff, URZ, 0xc0, !UPT ;  /* 0x000003ff0c3f7892 */ /* 0x000fc4000f80c03f */
[----:B------:R-:W-:Y:S02]  /*1020*/  UISETP.NE.AND UP2, UPT, UR4, 0x1, UPT ;  /* 0x000000010400788c */ /* 0x000fe4000bf45270 */
[----:B------:R-:W-:Y:S01]  /*1030*/  UIMAD UR49, UR49, UR6, URZ ;  /* 0x00000006313172a4 */ /* 0x000fe2000f8e023f */
[----:B------:R-:W-:Y:S01]  /*1040*/  @UP1 ULDC UR4, c[0x0][0xc3c] ;  /* 0x00030f0000041ab9 */ /* 0x000fe20000000800 */
[----:B------:R-:W-:Y:S01]  /*1050*/  PLOP3.LUT P0, PT, PT, PT, UP0, 0x80, 0x0 ;  /* 0x000000000000781c */ /* 0x000fe20003f0f008 */
[----:B------:R-:W-:Y:S01]  /*1060*/  UIMAD.WIDE.U32 UR4, UR41, UR4, URZ ;  /* 0x00000004290472a5 */ /* 0x000fe2000f8e003f */
[----:B0-----:R-:W-:Y:S01]  /*1070*/  R2UR UR44, R0 ;  /* 0x00000000002c72ca */ /* 0x001fe200000e0000 */
[----:B------:R-:W-:Y:S01]  /*1080*/  UIADD3 UR6, UR49, 0xbf, URZ ;  /* 0x000000bf31067890 */ /* 0x000fe2000fffe03f */
[----:B------:R-:W-:Y:S01]  /*1090*/  @UP1 ULDC UR7, c[0x0][0xc40] ;  /* 0x0003100000071ab9 */ /* 0x000fe20000000800 */
[----:B------:R-:W-:Y:S01]  /*10a0*/  UMOV UR43, UR41 ;  /* 0x00000029002b7c82 */ /* 0x000fe20008000000 */
[----:B------:R-:W-:-:S02]  /*10b0*/  @UP1 USHF.R.U32.HI UR43, URZ, UR7, UR5 ;  /* 0x000000073f2b1299 */ /* 0x000fc40008011605 */
[----:B------:R-:W-:Y:S01]  /*10c0*/  UIMAD.WIDE UR6, UR6, 0x2aaaaaab, URZ ;  /* 0x2aaaaaab060678a5 */ /* 0x000fe2000f8e023f */
[----:B------:R-:W-:Y:S02]  /*10d0*/  @UP2 ULDC.64 UR10, c[0x0][0xc48] ;  /* 0x00031200000a2ab9 */ /* 0x000fe40000000a00 */
[----:B------:R-:W-:-:S04]  /*10e0*/  UIMAD.WIDE.U32 UR4, UR43, UR10, URZ ;  /* 0x0000000a2b0472a5 */ /* 0x000fc8000f8e003f */
[----:B------:R-:W-:Y:S02]  /*10f0*/  UIMAD.WIDE UR8, UR44, 0x55555556, URZ ;  /* 0x555555562c0878a5 */ /* 0x000fe4000f8e023f */
[----:B------:R-:W-:Y:S02]  /*1100*/  USHF.R.U32.HI UR48, URZ, 0x1f, UR7 ;  /* 0x0000001f3f307899 */ /* 0x000fe40008011607 */
[----:B------:R-:W-:Y:S01]  /*1110*/  ULEA.HI UR9, UR9, UR9, URZ, 0x1 ;  /* 0x0000000909097291 */ /* 0x000fe2000f8f083f */
[----:B------:R-:W-:Y:S01]  /*1120*/  UMOV UR45, UR43 ;  /* 0x0000002b002d7c82 */ /* 0x000fe20008000000 */
[----:B------:R-:W-:Y:S02]  /*1130*/  @UP2 USHF.R.U32.HI UR45, URZ, UR11, UR5 ;  /* 0x0000000b3f2d2299 */ /* 0x000fe40008011605 */
[----:B------:R-:W-:Y:S02]  /*1140*/  UIMAD UR50, UR9, -0x3, UR44 ;  /* 0xfffffffd093278a4 */ /* 0x000fe4000f8e022c */
[----:B------:R-:W-:Y:S01]  /*1150*/  ULEA.HI.SX32 UR48, UR7, UR48, 0x1b ;  /* 0x0000003007307291 */ /* 0x000fe2000f8fda3f */
[----:B-1----:R-:W-:Y:S11]  /*1160*/  @!P0 BRA `(.L_x_12661) ;  /* 0x0000000000408947 */ /* 0x002ff60003800000 */
        /* <DEDUP_REMOVED lines=16> */
.L_x_12661:
[----:B------:R-:W-:Y:S01]  /*1270*/  ULOP3.LUT UR4, UR37, 0x1, URZ, 0xc0, !UPT ;  /* 0x0000000125047892 */ /* 0x000fe2000f8ec03f */
[----:B------:R-:W-:-:S05]  /*1280*/  IMAD.U32 R3, RZ, RZ, UR42 ;  /* 0x0000002aff037e24 */ /* 0x000fca000f8e00ff */
[----:B------:R-:W-:Y:S01]  /*1290*/  IMAD.U32 R0, RZ, RZ, UR4 ;  /* 0x00000004ff007e24 */ /* 0x000fe2000f8e00ff */
[----:B------:R-:W-:-:S04]  /*12a0*/  ISETP.NE.AND P0, PT, R3, 0x3, PT ;  /* 0x000000030300780c */ /* 0x000fc80003f05270 */
[----:B------:R-:W-:-:S04]  /*12b0*/  SHF.L.U32 R0, R0, 0x1f, RZ ;  /* 0x0000001f00007819 */ /* 0x000fc800000006ff */
[----:B------:R-:W0:Y:S02]  /*12c0*/  SYNCS.PHASECHK.TRANS64.TRYWAIT P1, [UR40+0x30800], R0 ;  /* 0x03080000ff0075a7 */ /* 0x000e240008020168 */
[----:B0-----:R-:W-:Y:S05]  /*12d0*/  @!P1 BRA `(.L_x_12662) ;  /* 0x000000a400a89947 */ /* 0x001fea0003800000 */
.L_x_12759:
[----:B------:R-:W-:Y:S05]  /*12e0*/  @!P0 BRA `(.L_x_12663) ;  /* 0x0000000000048947 */ /* 0x000fea0003800000 */
[----:B------:R-:W-:Y:S01]  /*12f0*/  BPT.TRAP 0x1 ;  /* 0x000000040000795c */ /* 0x000fe20000300000 */
.L_x_12663:
[----:B------:R-:W-:Y:S02]  /*1300*/  IMAD.U32 R4, RZ, RZ, UR39 ;  /* 0x00000027ff047e24 */ /* 0x000fe4000f8e00ff */
[----:B0-----:R-:W-:-:S03]  /*1310*/  IMAD.U32 R3, RZ, RZ, UR38 ;  /* 0x00000026ff037e24 */ /* 0x001fc6000f8e00ff */
[----:B------:R-:W-:Y:S02]  /*1320*/  LEA R4, R4, UR40, 0x3 ;  /* 0x0000002804047c11 */ /* 0x000fe4000f8e18ff */
[----:B------:R-:W-:-:S04]  /*1330*/  SHF.L.U32 R3, R3, 0x1f, RZ ;  /* 0x0000001f03037819 */ /* 0x000fc800000006ff */
[----:B------:R0:W1:Y:S01]  /*1340*/  SYNCS.PHASECHK.TRANS64.TRYWAIT P2, [R4+URZ+0x30830], R3 ;  /* 0x03083003040075a7 */ /* 0x000062000804017f */
[----:B------:R-:W-:Y:S05]  /*1350*/  @!P0 BRA `(.L_x_12664) ;  /* 0x0000000000048947 */ /* 0x000fea0003800000 */
[----:B------:R-:W-:Y:S01]  /*1360*/  BPT.TRAP 0x1 ;  /* 0x000000040000795c */ /* 0x000fe20000300000 */
.L_x_12664:
[----:B------:R-:W2:Y:S01]  /*1370*/  S2R R5, SR_TID.X ;  /* 0x0000000000057919 */ /* 0x000ea20000002100 */
[----:B------:R-:W-:-:S05]  /*1380*/  IMAD.U32 R15, RZ, RZ, UR50 ;  /* 0x00000032ff0f7e24 */ /* 0x000fca000f8e00ff */
[----:B------:R-:W-:-:S05]  /*1390*/  LEA R15, R15, UR40, 0xd ;  /* 0x000000280f0f7c11 */ /* 0x000fca000f8e68ff */
[----:B------:R-:W-:-:S05]  /*13a0*/  VIADD R0, R15, 0xc400 ;  /* 0x0000c4000f007836 */ /* 0x000fca0000000000 */
[----:B------:R-:W-:-:S04]  /*13b0*/  SHF.R.U32.HI R0, RZ, 0x4, R0 ;  /* 0x00000004ff007819 */ /* 0x000fc80000011600 */
[----:B------:R-:W-:Y:S02]  /*13c0*/  LOP3.LUT R0, R0, 0x3fff, RZ, 0xc0, !PT ;  /* 0x00003fff00007812 */ /* 0x000fe400078ec0ff */
[----:B--2---:R-:W-:Y:S01]  /*13d0*/  LOP3.LUT P1, RZ, R5, 0x7f, RZ, 0xc0, !PT ;  /* 0x0000007f05ff7812 */ /* 0x004fe2000782c0ff */
[----:B-1----:R-:W-:-:S12]  /*13e0*/  @P2 BRA `(.L_x_12665) ;  /* 0x0000000000082947 */ /* 0x002fd80003800000 */
[----:B------:R-:W1:Y:S02]  /*13f0*/  SYNCS.PHASECHK.TRANS64.TRYWAIT P2, [R4+URZ+0x30830], R3 ;  /* 0x03083003040075a7 */ /* 0x000e64000804017f */
[----:B-1----:R-:W-:Y:S05]  /*1400*/  @!P2 BRA `(.L_x_12666) ;  /* 0x000000a40074a947 */ /* 0x002fea0003800000 */
.L_x_12665:
[----:B------:R-:W-:Y:S05]  /*1410*/  WARPSYNC.ALL ;  /* 0x0000000000007948 */ /* 0x000fea0003800000 */
[----:B------:R-:W-:Y:S01]  /*1420*/  IMAD.MOV.U32 R151, RZ, RZ, RZ ;  /* 0x000000ffff977224 */ /* 0x000fe200078e00ff */
[----:B------:R-:W-:Y:S01]  /*1430*/  LOP3.LUT R18, R0, 0x10000, RZ, 0xfc, !PT ;  /* 0x0001000000127812 */ /* 0x000fe200078efcff */
[----:B------:R-:W-:Y:S01]  /*1440*/  IMAD.MOV.U32 R19, RZ, RZ, 0x40000040 ;  /* 0x40000040ff137424 */ /* 0x000fe200078e00ff */
[----:B------:R-:W-:-:S04]  /*1450*/  UIADD3 UR4, UR40, 0x12400, URZ ;  /* 0x0001240028047890 */ /* 0x000fc8000fffe03f */
[----:B------:R-:W-:Y:S01]  /*1460*/  R2UR UR5, R19 ;  /* 0x00000000130572ca */ /* 0x000fe200000e0000 */
[----:B------:R-:W-:Y:S01]  /*1470*/  WARPGROUP.ARRIVE ;  /* 0x00000000000079c5 */ /* 0x000fe20000000000 */
[----:B------:R-:W-:Y:S01]  /*1480*/  UMOV UR7, 0x40000040 ;  /* 0x4000004000077882 */ /* 0x000fe20000000000 */
[----:B------:R-:W-:Y:S01]  /*1490*/  USHF.R.U32.HI UR4, URZ, 0x4, UR4 ;  /* 0x000000043f047899 */ /* 0x000fe20008011604 */
[C---:B------:R-:W-:Y:S01]  /*14a0*/  R2UR UR13, R18.reuse ;  /* 0x00000000120d72ca */ /* 0x040fe200000e0000 */
[----:B------:R-:W0:Y:S01]  /*14b0*/  LDL R7, [R1+0x10] ;  /* 0x0000100001077983 */ /* 0x000e220000100800 */
[----:B------:R-:W-:Y:S01]  /*14c0*/  UMOV UR9, 0x40000040 ;  /* 0x4000004000097882 */ /* 0x000fe20000000000 */
[----:B------:R-:W-:Y:S01]  /*14d0*/  ULOP3.LUT UR20, UR4, 0x3fff, URZ, 0xc0, !UPT ;  /* 0x00003fff04147892 */ /* 0x000fe2000f8ec03f */
[----:B------:R-:W-:Y:S01]  /*14e0*/  IMAD.U32 R0, RZ, RZ, UR48 ;  /* 0x00000030ff007e24 */ /* 0x000fe2000f8e00ff */
[----:B------:R-:W-:Y:S01]  /*14f0*/  UMOV UR11, 0x40000040 ;  /* 0x40000040000b7882 */ /* 0x000fe20000000000 */
[----:B------:R-:W-:Y:S01]  /*1500*/  R2UR UR4, R18 ;  /* 0x00000000120472ca */ /* 0x000fe200000e0000 */
[----:B------:R-:W-:Y:S01]  /*1510*/  ULOP3.LUT UR20, UR20, 0x10000, URZ, 0xfc, !UPT ;  /* 0x0001000014147892 */ /* 0x000fe2000f8efc3f */
[----:B------:R-:W-:Y:S01]  /*1520*/  P2R R6, PR, RZ, 0x2 ;  /* 0x00000002ff067803 */ /* 0x000fe20000000000 */
[----:B------:R-:W-:Y:S01]  /*1530*/  UMOV UR15, 0x40000040 ;  /* 0x40000040000f7882 */ /* 0x000fe20000000000 */
[----:B------:R-:W-:Y:S01]  /*1540*/  P2R R5, PR, RZ, 0x1 ;  /* 0x00000001ff057803 */ /* 0x000fe20000000000 */
[----:B------:R-:W-:Y:S01]  /*1550*/  UIMAD UR12, UR39, 0x600, UR20 ;  /* 0x00000600270c78a4 */ /* 0x000fe2000f8e0214 */
[--C-:B------:R-:W-:Y:S01]  /*1560*/  IMAD.MOV.U32 R150, RZ, RZ, R151.reuse ;  /* 0x000000ffff967224 */ /* 0x100fe200078e0097 */
[----:B------:R-:W-:Y:S01]  /*1570*/  UIADD3 UR8, UR13, 0x4, URZ ;  /* 0x000000040d087890 */ /* 0x000fe2000fffe03f */
[--C-:B------:R-:W-:Y:S01]  /*1580*/  IMAD.MOV.U32 R149, RZ, RZ, R151.reuse ;  /* 0x000000ffff957224 */ /* 0x100fe200078e0097 */
[----:B------:R-:W-:Y:S01]  /*1590*/  UIADD3 UR10, UR12, 0x4, URZ ;  /* 0x000000040c0a7890 */ /* 0x000fe2000fffe03f */
[--C-:B------:R-:W-:Y:S01]  /*15a0*/  IMAD.MOV.U32 R148, RZ, RZ, R151.reuse ;  /* 0x000000ffff947224 */ /* 0x100fe200078e0097 */
[----:B------:R-:W-:Y:S01]  /*15b0*/  UIADD3 UR14, UR12, 0x6, URZ ;  /* 0x000000060c0e7890 */ /* 0x000fe2000fffe03f */
[--C-:B------:R-:W-:Y:S01]  /*15c0*/  IMAD.MOV.U32 R147, RZ, RZ, R151.reuse ;  /* 0x000000ffff937224 */ /* 0x100fe200078e0097 */
[----:B------:R-:W-:Y:S01]  /*15d0*/  UMOV UR6, UR12 ;  /* 0x0000000c00067c82 */ /* 0x000fe20008000000 */
[----:B------:R-:W-:Y:S01]  /*15e0*/  ULDC UR21, c[0x0][0x988] ;  /* 0x0002620000157ab9 */ /* 0x000fe20000000800 */
[----:B------:R-:W-:Y:S01]  /*15f0*/  HGMMA.64x192x16.F32 R24, gdesc[UR4], RZ, !UPT, gsb0 ;  /* 0x02e00000041879f0 */ /* 0x000fe2000c0008ff */
[----:B------:R-:W-:Y:S01]  /*1600*/  UIADD3 UR4, UR13, 0x2, URZ ;  /* 0x000000020d047890 */ /* 0x000fe2000fffe03f */
[--C-:B------:R-:W-:Y:S01]  /*1610*/  IMAD.MOV.U32 R146, RZ, RZ, R151.reuse ;  /* 0x000000ffff927224 */ /* 0x100fe200078e0097 */
[----:B------:R-:W-:Y:S01]  /*1620*/  UIADD3 UR6, UR12, 0x2, URZ ;  /* 0x000000020c067890 */ /* 0x000fe2000fffe03f */
[--C-:B------:R-:W-:Y:S01]  /*1630*/  IMAD.MOV.U32 R145, RZ, RZ, R151.reuse ;  /* 0x000000ffff917224 */ /* 0x100fe200078e0097 */
[----:B------:R-:W-:Y:S01]  /*1640*/  UMOV UR5, 0x40000040 ;  /* 0x4000004000057882 */ /* 0x000fe20000000000 */
[----:B------:R-:W-:Y:S01]  /*1650*/  UMOV UR7, 0x40000040 ;  /* 0x4000004000077882 */ /* 0x000fe20000000000 */
[----:B------:R-:W-:Y:S01]  /*1660*/  UISETP.GE.AND UP0, UPT, UR49, 0xc1, UPT ;  /* 0x000000c13100788c */ /* 0x000fe2000bf06270 */
        /* <DEDUP_REMOVED lines=22> */
[----:B------:R-:W-:Y:S01]  /*17d0*/  IMAD.MOV.U32 R122, RZ, RZ, R151 ;  /* 0x000000ffff7a7224 */ /* 0x000fe200078e0097 */
[----:B------:R-:W-:Y:S02]  /*17e0*/  WARPGROUP.DEPBAR.LE gsb0, 0x0 ;  /* 0x00008000000079c5 */ /* 0x000fe40000010000 */
[----:B------:R-:W-:-:S06]  /*17f0*/  WARPGROUP.ARRIVE ;  /* 0x00000000000079c5 */ /* 0x000fcc0000000000 */
[----:B------:R-:W-:Y:S01]  /*1800*/  HGMMA.64x192x16.F32 R24, gdesc[UR4], R24, gsb0 ;  /* 0x02e00000041879f0 */ /* 0x000fe20008000818 */
[----:B------:R-:W-:-:S03]  /*1810*/  UIADD3 UR6, UR13, 0x6, URZ ;  /* 0x000000060d067890 */ /* 0x000fc6000fffe03f */
[----:B------:R-:W-:-:S04]  /*1820*/  UMOV UR13, 0x40000040 ;  /* 0x40000040000d7882 */ /* 0x000fc80000000000 */
[----:B------:R-:W-:Y:S01]  /*1830*/  UMOV UR12, UR6 ;  /* 0x00000006000c7c82 */ /* 0x000fe20008000000 */
[----:B01----:R-:W-:-:S04]  /*1840*/  VIADD R3, R7, UR49 ;  /* 0x0000003107037c36 */ /* 0x003fc80008000000 */
[----:B------:R-:W-:-:S05]  /*1850*/  IMAD R3, R0, -0xc0, R3 ;  /* 0xffffff4000037824 */ /* 0x000fca00078e0203 */
[C---:B------:R-:W-:Y:S02]  /*1860*/  ISETP.GT.AND P5, PT, R3.reuse, RZ, PT ;  /* 0x000000ff0300720c */ /* 0x040fe40003fa4270 */
[C---:B------:R-:W-:Y:S02]  /*1870*/  ISETP.GT.AND P4, PT, R3.reuse, 0x1, PT ;  /* 0x000000010300780c */ /* 0x040fe40003f84270 */
[C---:B------:R-:W-:Y:S02]  /*1880*/  ISETP.GT.AND P3, PT, R3.reuse, 0x8, PT ;  /* 0x000000080300780c */ /* 0x040fe40003f64270 */
[C---:B------:R-:W-:Y:S02]  /*1890*/  ISETP.GT.AND P2, PT, R3.reuse, 0x9, PT ;  /* 0x000000090300780c */ /* 0x040fe40003f44270 */
[C---:B------:R-:W-:Y:S02]  /*18a0*/  ISETP.GT.AND P6, PT, R3.reuse, 0x10, PT ;  /* 0x000000100300780c */ /* 0x040fe40003fc4270 */
[----:B------:R-:W-:-:S02]  /*18b0*/  ISETP.GT.AND P1, PT, R3, 0x99, PT ;  /* 0x000000990300780c */ /* 0x000fc40003f24270 */
[----:B------:R-:W-:Y:S01]  /*18c0*/  ISETP.GT.AND P0, PT, R3, 0xa0, PT ;  /* 0x000000a00300780c */ /* 0x000fe20003f04270 */
[----:B------:R-:W-:Y:S02]  /*18d0*/  WARPGROUP.DEPBAR.LE gsb0, 0x0 ;  /* 0x00008000000079c5 */ /* 0x000fe40000010000 */
[----:B------:R-:W-:-:S06]  /*18e0*/  WARPGROUP.ARRIVE ;  /* 0x00000000000079c5 */ /* 0x000fcc0000000000 */
[----:B------:R-:W-:Y:S03]  /*18f0*/  HGMMA.64x192x16.F32 R24, gdesc[UR8], R24, gsb0 ;  /* 0x02e00000081879f0 */ /* 0x000fe60008000818 */
[----:B------:R-:W-:Y:S02]  /*1900*/  WARPGROUP.DEPBAR.LE gsb0, 0x0 ;  /* 0x00008000000079c5 */ /* 0x000fe40000010000 */
[----:B------:R-:W-:-:S15]  /*1910*/  WARPGROUP.ARRIVE ;  /* 0x00000000000079c5 */ /* 0x000fde0000000000 */
[----:B------:R-:W-:Y:S03]  /*1920*/  HGMMA.64x192x16.F32 R24, gdesc[UR12], R24, gsb0 ;  /* 0x02e000000c1879f0 */ /* 0x000fe60008000818 */
[----:B------:R-:W-:Y:S02]  /*1930*/  WARPGROUP.DEPBAR.LE gsb0, 0x0 ;  /* 0x00008000000079c5 */ /* 0x000fe40000010000 */
[----:B------:R-:W-:Y:S02]  /*1940*/  FSEL R24, R24, -INF , P5 ;  /* 0xff80000018187808 */ /* 0x000fe40002800000 */
[----:B------:R-:W-:Y:S02]  /*1950*/  FSEL R25, R25, -INF , P4 ;  /* 0xff80000019197808 */ /* 0x000fe40002000000 */
[----:B------:R-:W-:Y:S02]  /*1960*/  FSEL R28, R28, -INF , P3 ;  /* 0xff8000001c1c7808 */ /* 0x000fe40001800000 */
        /* <DEDUP_REMOVED lines=88> */
[----:B------:R-:W-:Y:S02]  /*1ef0*/  FSEL R70, R70, -INF , P3 ;  /* 0xff80000046467808 */ /* 0x000fe40001800000 */
[----:B------:R-:W-:Y:S02]  /*1f00*/  FSEL R71, R71, -INF , P2 ;  /* 0xff80000047477808 */ /* 0x000fe40001000000 */
[----:B------:R-:W-:-:S02]  /*1f10*/  ISETP.GT.AND P4, PT, R3, 0x68, PT ;  /* 0x000000680300780c */ /* 0x000fc40003f84270 */
[C---:B------:R-:W-:Y:S02]  /*1f20*/  ISETP.GT.AND P3, PT, R3.reuse, 0x69, PT ;  /* 0x000000690300780c */ /* 0x040fe40003f64270 */
[----:B------:R-:W-:Y:S02]  /*1f30*/  ISETP.GT.AND P2, PT, R3, 0x70, PT ;  /* 0x000000700300780c */ /* 0x000fe40003f44270 */
[----:B------:R-:W-:Y:S02]  /*1f40*/  FSEL R73, R73, -INF , P5 ;  /* 0xff80000049497808 */ /* 0x000fe40002800000 */
[----:B------:R-:W-:Y:S02]  /*1f50*/  FMNMX.FTZ R0, R72, R7, !PT ;  /* 0x0000000748007209 */ /* 0x000fe40007810000 */
[----:B------:R-:W-:Y:S02]  /*1f60*/  FSEL R76, R76, -INF , P4 ;  /* 0xff8000004c4c7808 */ /* 0x000fe40002000000 */
[----:B------:R-:W-:-:S02]  /*1f70*/  FSEL R77, R77, -INF , P3 ;  /* 0xff8000004d4d7808 */ /* 0x000fc40001800000 */
[----:B------:R-:W-:Y:S02]  /*1f80*/  FSEL R74, R74, -INF , P6 ;  /* 0xff8000004a4a7808 */ /* 0x000fe40003000000 */
[----:B------:R-:W-:Y:S02]  /*1f90*/  FSEL R80, R80, -INF , P2 ;  /* 0xff80000050507808 */ /* 0x000fe40001000000 */
[----:B------:R-:W-:Y:S02]  /*1fa0*/  FSEL R75, R75, -INF , P5 ;  /* 0xff8000004b4b7808 */ /* 0x000fe40002800000 */
[----:B------:R-:W-:Y:S02]  /*1fb0*/  FSEL R78, R78, -INF , P4 ;  /* 0xff8000004e4e7808 */ /* 0x000fe40002000000 */
[----:B------:R-:W-:Y:S02]  /*1fc0*/  FSEL R79, R79, -INF , P3 ;  /* 0xff8000004f4f7808 */ /* 0x000fe40001800000 */
[----:B------:R-:W-:-:S02]  /*1fd0*/  FSEL R82, R82, -INF , P2 ;  /* 0xff80000052527808 */ /* 0x000fc40001000000 */
[C---:B------:R-:W-:Y:S02]  /*1fe0*/  ISETP.GT.AND P6, PT, R3.reuse, 0x71, PT ;  /* 0x000000710300780c */ /* 0x040fe40003fc4270 */
[C---:B------:R-:W-:Y:S02]  /*1ff0*/  ISETP.GT.AND P5, PT, R3.reuse, 0x78, PT ;  /* 0x000000780300780c */ /* 0x040fe40003fa4270 */
[C---:B------:R-:W-:Y:S02]  /*2000*/  ISETP.GT.AND P4, PT, R3.reuse, 0x79, PT ;  /* 0x000000790300780c */ /* 0x040fe40003f84270 */
[C---:B------:R-:W-:Y:S02]  /*2010*/  ISETP.GT.AND P3, PT, R3.reuse, 0x80, PT ;  /* 0x000000800300780c */ /* 0x040fe40003f64270 */
[----:B------:R-:W-:Y:S02]  /*2020*/  ISETP.GT.AND P2, PT, R3, 0x81, PT ;  /* 0x000000810300780c */ /* 0x000fe40003f44270 */
[----:B------:R-:W-:-:S02]  /*2030*/  FMNMX.FTZ R7, R73, R0, !PT ;  /* 0x0000000049077209 */ /* 0x000fc40007810000 */
[----:B------:R-:W-:Y:S02]  /*2040*/  FSEL R101, R101, -INF , P1 ;  /* 0xff80000065657808 */ /* 0x000fe40000800000 */
[----:B------:R-:W-:Y:S02]  /*2050*/  FSEL R81, R81, -INF , P6 ;  /* 0xff80000051517808 */ /* 0x000fe40003000000 */
[----:B------:R-:W-:Y:S02]  /*2060*/  FSEL R84, R84, -INF , P5 ;  /* 0xff80000054547808 */ /* 0x000fe40002800000 */
[----:B------:R-:W-:Y:S02]  /*2070*/  FSEL R85, R85, -INF , P4 ;  /* 0xff80000055557808 */ /* 0x000fe40002000000 */
[----:B------:R-:W-:Y:S02]  /*2080*/  FSEL R88, R88, -INF , P3 ;  /* 0xff80000058587808 */ /* 0x000fe40001800000 */
[----:B------:R-:W-:-:S02]  /*2090*/  FSEL R83, R83, -INF , P6 ;  /* 0xff80000053537808 */ /* 0x000fc40003000000 */
[----:B------:R-:W-:Y:S02]  /*20a0*/  FSEL R89, R89, -INF , P2 ;  /* 0xff80000059597808 */ /* 0x000fe40001000000 */
[----:B------:R-:W-:Y:S02]  /*20b0*/  FSEL R86, R86, -INF , P5 ;  /* 0xff80000056567808 */ /* 0x000fe40002800000 */
[----:B------:R-:W-:Y:S02]  /*20c0*/  FSEL R87, R87, -INF , P4 ;  /* 0xff80000057577808 */ /* 0x000fe40002000000 */
[----:B------:R-:W-:Y:S02]  /*20d0*/  FSEL R90, R90, -INF , P3 ;  /* 0xff8000005a5a7808 */ /* 0x000fe40001800000 */
[----:B------:R-:W-:Y:S02]  /*20e0*/  FSEL R91, R91, -INF , P2 ;  /* 0xff8000005b5b7808 */ /* 0x000fe40001000000 */
[----:B------:R-:W-:-:S02]  /*20f0*/  ISETP.GT.AND P1, PT, R3, 0xa1, PT ;  /* 0x000000a10300780c */ /* 0x000fc40003f24270 */
[----:B------:R-:W-:Y:S02]  /*2100*/  FSEL R104, R104, -INF , P0 ;  /* 0xff80000068687808 */ /* 0x000fe40000000000 */
[----:B------:R-:W-:Y:S02]  /*2110*/  FMNMX.FTZ R0, R76, R7, !PT ;  /* 0x000000074c007209 */ /* 0x000fe40007810000 */
[C---:B------:R-:W-:Y:S02]  /*2120*/  ISETP.GT.AND P6, PT, R3.reuse, 0x88, PT ;  /* 0x000000880300780c */ /* 0x040fe40003fc4270 */
[C---:B------:R-:W-:Y:S02]  /*2130*/  ISETP.GT.AND P5, PT, R3.reuse, 0x89, PT ;  /* 0x000000890300780c */ /* 0x040fe40003fa4270 */
[C---:B------:R-:W-:Y:S02]  /*2140*/  ISETP.GT.AND P4, PT, R3.reuse, 0x90, PT ;  /* 0x000000900300780c */ /* 0x040fe40003f84270 */
[----:B------:R-:W-:-:S02]  /*2150*/  ISETP.GT.AND P3, PT, R3, 0x91, PT ;  /* 0x000000910300780c */ /* 0x000fc40003f64270 */
[C---:B------:R-:W-:Y:S02]  /*2160*/  ISETP.GT.AND P2, PT, R3.reuse, 0x98, PT ;  /* 0x000000980300780c */ /* 0x040fe40003f44270 */
[----:B------:R-:W-:Y:S02]  /*2170*/  ISETP.GT.AND P0, PT, R3, 0xa8, PT ;  /* 0x000000a80300780c */ /* 0x000fe40003f04270 */
[----:B------:R-:W-:Y:S02]  /*2180*/  FSEL R105, R105, -INF , P1 ;  /* 0xff80000069697808 */ /* 0x000fe40000800000 */
[----:B------:R-:W-:Y:S02]  /*2190*/  P2R R12, PR, RZ, 0x2 ;  /* 0x00000002ff0c7803 */ /* 0x000fe40000000000 */
[----:B------:R-:W-:Y:S02]  /*21a0*/  FMNMX.FTZ R7, R77, R0, !PT ;  /* 0x000000004d077209 */ /* 0x000fe40007810000 */
[----:B------:R-:W-:-:S02]  /*21b0*/  FSEL R92, R92, -INF , P6 ;  /* 0xff8000005c5c7808 */ /* 0x000fc40003000000 */
        /* <DEDUP_REMOVED lines=10> */
[----:B------:R-:W-:Y:S02]  /*2260*/  P2R R11, PR, RZ, 0x1 ;  /* 0x00000001ff0b7803 */ /* 0x000fe40000000000 */
[----:B------:R-:W-:-:S02]  /*2270*/  ISETP.GT.AND P1, PT, R3, 0xa0, PT ;  /* 0x000000a00300780c */ /* 0x000fc40003f24270 */
[C---:B------:R-:W-:Y:S02]  /*2280*/  ISETP.GT.AND P2, PT, R3.reuse, 0xa9, PT ;  /* 0x000000a90300780c */ /* 0x040fe40003f44270 */
[C---:B------:R-:W-:Y:S02]  /*2290*/  ISETP.GT.AND P3, PT, R3.reuse, 0xb0, PT ;  /* 0x000000b00300780c */ /* 0x040fe40003f64270 */
[C---:B------:R-:W-:Y:S02]  /*22a0*/  ISETP.GT.AND P4, PT, R3.reuse, 0xb1, PT ;  /* 0x000000b10300780c */ /* 0x040fe40003f84270 */
[C---:B------:R-:W-:Y:S02]  /*22b0*/  ISETP.GT.AND P5, PT, R3.reuse, 0xb8, PT ;  /* 0x000000b80300780c */ /* 0x040fe40003fa4270 */
[C---:B------:R-:W-:Y:S02]  /*22c0*/  ISETP.GT.AND P6, PT, R3.reuse, 0xb9, PT ;  /* 0x000000b90300780c */ /* 0x040fe40003fc4270 */
[----:B------:R-:W-:-:S02]  /*22d0*/  ISETP.GT.AND P0, PT, R3, 0x99, PT ;  /* 0x000000990300780c */ /* 0x000fc40003f04270 */
[----:B------:R-:W-:Y:S02]  /*22e0*/  FMNMX.FTZ R3, R26, R27, !PT ;  /* 0x0000001b1a037209 */ /* 0x000fe40007810000 */
[----:B------:R-:W-:Y:S02]  /*22f0*/  FMNMX.FTZ R0, R80, R7, !PT ;  /* 0x0000000750007209 */ /* 0x000fe40007810000 */
[----:B------:R-:W-:Y:S02]  /*2300*/  FSEL R106, R106, -INF , P1 ;  /* 0xff8000006a6a7808 */ /* 0x000fe40000800000 */
[----:B------:R-:W-:Y:S02]  /*2310*/  ISETP.NE.AND P1, PT, R12, RZ, PT ;  /* 0x000000ff0c00720c */ /* 0x000fe40003f25270 */
        /* <DEDUP_REMOVED lines=42> */
[----:B------:R-:W-:Y:S02]  /*25c0*/  FMNMX.FTZ R8, R117, R0, !PT ;  /* 0x0000000075087209 */ /* 0x000fe40007810000 */
[----:B------:R-:W-:-:S02]  /*25d0*/  FMNMX.FTZ R3, R67, R12, !PT ;  /* 0x0000000c43037209 */ /* 0x000fc40007810000 */
[----:B------:R-:W-:Y:S01]  /*25e0*/  P2R R10, PR, RZ, 0x4 ;  /* 0x00000004ff0a7803 */ /* 0x000fe20000000000 */
[----:B------:R-:W0:Y:S01]  /*25f0*/  SHFL.BFLY PT, R7, R8, 0x2, 0x1f ;  /* 0x0c401f0008077f89 */ /* 0x000e2200000e0000 */
[----:B------:R-:W-:Y:S02]  /*2600*/  FMNMX.FTZ R12, R70, R3, !PT ;  /* 0x00000003460c7209 */ /* 0x000fe40007810000 */
[----:B------:R-:W-:Y:S02]  /*2610*/  FSEL R103, R103, -INF , P0 ;  /* 0xff80000067677808 */ /* 0x000fe40000000000 */
[----:B------:R-:W-:Y:S02]  /*2620*/  FMNMX.FTZ R3, R71, R12, !PT ;  /* 0x0000000c47037209 */ /* 0x000fe40007810000 */
[----:B------:R-:W-:Y:S02]  /*2630*/  ISETP.NE.AND P0, PT, R11, RZ, PT ;  /* 0x000000ff0b00720c */ /* 0x000fe40003f05270 */
[----:B------:R-:W-:-:S02]  /*2640*/  FMNMX.FTZ R12, R74, R3, !PT ;  /* 0x000000034a0c7209 */ /* 0x000fc40007810000 */
[----:B------:R-:W-:Y:S02]  /*2650*/  FSEL R107, R107, -INF , P1 ;  /* 0xff8000006b6b7808 */ /* 0x000fe40000800000 */
[----:B------:R-:W-:Y:S02]  /*2660*/  FMNMX.FTZ R3, R75, R12, !PT ;  /* 0x0000000c4b037209 */ /* 0x000fe40007810000 */
[----:B------:R-:W-:Y:S02]  /*2670*/  FSEL R110, R110, -INF , P0 ;  /* 0xff8000006e6e7808 */ /* 0x000fe40000000000 */
[----:B------:R-:W-:Y:S02]  /*2680*/  FMNMX.FTZ R12, R78, R3, !PT ;  /* 0x000000034e0c7209 */ /* 0x000fe40007810000 */
[----:B------:R-:W-:Y:S02]  /*2690*/  FSEL R114, R114, -INF , P3 ;  /* 0xff80000072727808 */ /* 0x000fe40001800000 */
[----:B------:R-:W-:-:S02]  /*26a0*/  FMNMX.FTZ R3, R79, R12, !PT ;  /* 0x0000000c4f037209 */ /* 0x000fc40007810000 */
        /* <DEDUP_REMOVED lines=8> */
[----:B------:R-:W-:Y:S02]  /*2730*/  ISETP.NE.AND P0, PT, R5, RZ, PT ;  /* 0x000000ff0500720c */ /* 0x000fe40003f05270 */
[----:B------:R-:W-:Y:S02]  /*2740*/  FMNMX.FTZ R3, R87, R12, !PT ;  /* 0x0000000c57037209 */ /* 0x000fe40007810000 */
[----:B------:R-:W-:Y:S02]  /*2750*/  ISETP.NE.AND P1, PT, R6, RZ, PT ;  /* 0x000000ff0600720c */ /* 0x000fe40003f25270 */
[----:B------:R-:W-:-:S04]  /*2760*/  FMNMX.FTZ R12, R90, R3, !PT ;  /* 0x000000035a0c7209 */ /* 0x000fc80007810000 */
[----:B------:R-:W-:-:S04]  /*2770*/  FMNMX.FTZ R3, R91, R12, !PT ;  /* 0x0000000c5b037209 */ /* 0x000fc80007810000 */
[----:B------:R-:W-:Y:S02]  /*2780*/  FMNMX.FTZ R12, R94, R3, !PT ;  /* 0x000000035e0c7209 */ /* 0x000fe40007810000 */
[----:B0-----:R-:W-:Y:S01]  /*2790*/  FMNMX.FTZ R0, R9, R0, !PT ;  /* 0x0000000009007209 */ /* 0x001fe20007810000 */
[----:B------:R-:W-:Y:S01]  /*27a0*/  @!P1 VIADD R4, R4, 0x30840 ;  /* 0x0003084004049836 */ /* 0x000fe20000000000 */
[----:B------:R-:W-:Y:S02]  /*27b0*/  FMNMX.FTZ R3, R95, R12, !PT ;  /* 0x0000000c5f037209 */ /* 0x000fe40007810000 */
[C---:B------:R-:W-:Y:S01]  /*27c0*/  FSETP.NEU.FTZ.AND P2, PT, R0.reuse, -INF , PT ;  /* 0xff8000000000780b */ /* 0x040fe20003f5d000 */
[----:B------:R-:W-:Y:S01]  /*27d0*/  FMUL.FTZ R7, R0, UR21 ;  /* 0x0000001500077c20 */ /* 0x000fe20008410000 */
[----:B------:R-:W-:Y:S02]  /*27e0*/  FMNMX.FTZ R20, R98, R3, !PT ;  /* 0x0000000362147209 */ /* 0x000fe40007810000 */
[----:B------:R-:W-:-:S02]  /*27f0*/  @!P1 PRMT R4, RZ, 0x654, R4 ;  /* 0x00000654ff049816 */ /* 0x000fc40000000004 */
[----:B------:R-:W-:Y:S02]  /*2800*/  FMNMX.FTZ R3, R99, R20, !PT ;  /* 0x0000001463037209 */ /* 0x000fe40007810000 */
[----:B------:R-:W-:Y:S01]  /*2810*/  FSEL R7, R7, RZ, P2 ;  /* 0x000000ff07077208 */ /* 0x000fe20001000000 */
[----:B------:R0:W-:Y:S01]  /*2820*/  @!P1 SYNCS.ARRIVE.TRANS64.RED.A1T0 RZ, [R4+URZ], RZ ;  /* 0x000000ff04ff99a7 */ /* 0x0001e2000810043f */
[----:B------:R-:W-:Y:S02]  /*2830*/  FMNMX.FTZ R20, R102, R3, !PT ;  /* 0x0000000366147209 */ /* 0x000fe40007810000 */
[----:B------:R-:W-:Y:S01]  /*2840*/  ISETP.NE.AND P2, PT, R10, RZ, PT ;  /* 0x000000ff0a00720c */ /* 0x000fe20003f45270 */
        /* <DEDUP_REMOVED lines=8> */
[----:B------:R-:W-:Y:S01]  /*28d0*/  FSEL R111, R111, -INF , P2 ;  /* 0xff8000006f6f7808 */ /* 0x000fe20001000000 */
        /* <DEDUP_REMOVED lines=30> */
[----:B------:R-:W1:Y:S01]  /*2ac0*/  SHFL.BFLY PT, R76, R3, 0x2, 0x1f ;  /* 0x0c401f00034c7f89 */ /* 0x000e6200000e0000 */
        /* <DEDUP_REMOVED lines=14> */
[--C-:B--2---:R-:W-:Y:S01]  /*2bb0*/  FFMA.FTZ R80, R108, UR21, -R7.reuse ;  /* 0x000000156c507c23 */ /* 0x104fe20008010807 */
[--C-:B------:R-:W-:Y:S01]  /*2bc0*/  FFMA.FTZ R81, R109, UR21, -R7.reuse ;  /* 0x000000156d517c23 */ /* 0x100fe20008010807 */
[----:B------:R-:W-:-:S03]  /*2bd0*/  FFMA.FTZ R113, R113, UR21, -R7 ;  /* 0x0000001571717c23 */ /* 0x000fc60008010807 */
[----:B------:R2:W-:Y:S01]  /*2be0*/  MUFU.EX2 R60, R89 ;  /* 0x00000059003c7308 */ /* 0x0005e20000000800 */
[--C-:B---3--:R-:W-:Y:S01]  /*2bf0*/  FFMA.FTZ R84, R112, UR21, -R7.reuse ;  /* 0x0000001570547c23 */ /* 0x108fe20008010807 */
[----:B-1----:R-:W-:Y:S01]  /*2c00*/  FMNMX.FTZ R85, R3, R76, !PT ;  /* 0x0000004c03557209 */ /* 0x002fe20007810000 */
[----:B------:R-:W-:-:S05]  /*2c10*/  FFMA.FTZ R76, R104, UR21, -R7 ;  /* 0x00000015684c7c23 */ /* 0x000fca0008010807 */
[----:B------:R-:W-:Y:S01]  /*2c20*/  MUFU.EX2 R5, R5 ;  /* 0x0000000500057308 */ /* 0x000fe20000000800 */
[----:B------:R-:W1:Y:S01]  /*2c30*/  SHFL.BFLY PT, R88, R85, 0x1, 0x1f ;  /* 0x0c201f0055587f89 */ /* 0x000e6200000e0000 */
[----:B--2---:R-:W-:-:S06]  /*2c40*/  FFMA.FTZ R89, R117, UR21, -R7 ;  /* 0x0000001575597c23 */ /* 0x004fcc0008010807 */
[----:B------:R-:W0:Y:S08]  /*2c50*/  MUFU.EX2 R6, R6 ;  /* 0x0000000600067308 */ /* 0x000e300000000800 */
[----:B------:R-:W2:Y:S08]  /*2c60*/  MUFU.EX2 R8, R8 ;  /* 0x0000000800087308 */ /* 0x000eb00000000800 */
[----:B------:R-:W3:Y:S01]  /*2c70*/  MUFU.EX2 R9, R9 ;  /* 0x0000000900097308 */ /* 0x000ee20000000800 */
[----:B-1----:R-:W-:Y:S01]  /*2c80*/  FMNMX.FTZ R3, R85, R88, !PT ;  /* 0x0000005855037209 */ /* 0x002fe20007810000 */
[----:B------:R-:W-:Y:S01]  /*2c90*/  FFMA.FTZ R88, R116, UR21, -R7 ;  /* 0x0000001574587c23 */ /* 0x000fe20008010807 */
[----:B0-----:R-:W-:-:S02]  /*2ca0*/  F2FP.F16.F32.PACK_AB R4, R6, R5 ;  /* 0x000000050604723e */ /* 0x001fc400000000ff */
[C---:B------:R-:W-:Y:S01]  /*2cb0*/  FSETP.NEU.FTZ.AND P2, PT, R3.reuse, -INF , PT ;  /* 0xff8000000300780b */ /* 0x040fe20003f5d000 */
[----:B------:R-:W-:Y:S02]  /*2cc0*/  FMUL.FTZ R92, R3, UR21 ;  /* 0x00000015035c7c20 */ /* 0x000fe40008410000 */
[----:B------:R-:W0:Y:S03]  /*2cd0*/  MUFU.EX2 R10, R10 ;  /* 0x0000000a000a7308 */ /* 0x000e260000000800 */
[----:B------:R-:W-:Y:S02]  /*2ce0*/  FSEL R92, R92, RZ, P2 ;  /* 0x000000ff5c5c7208 */ /* 0x000fe40001000000 */
[----:B------:R-:W-:-:S03]  /*2cf0*/  PLOP3.LUT P2, PT, PT, PT, UP0, 0x80, 0x0 ;  /* 0x000000000000781c */ /* 0x000fc60003f4f008 */
[--C-:B------:R-:W-:Y:S01]  /*2d00*/  FFMA.FTZ R7, R26, UR21, -R92.reuse ;  /* 0x000000151a077c23 */ /* 0x100fe2000801085c */
[--C-:B------:R-:W-:Y:S01]  /*2d10*/  FFMA.FTZ R26, R27, UR21, -R92.reuse ;  /* 0x000000151b1a7c23 */ /* 0x100fe2000801085c */
[--C-:B------:R-:W-:Y:S01]  /*2d20*/  FFMA.FTZ R30, R30, UR21, -R92.reuse ;  /* 0x000000151e1e7c23 */ /* 0x100fe2000801085c */
[--C-:B------:R-:W-:Y:S01]  /*2d30*/  FFMA.FTZ R93, R31, UR21, -R92.reuse ;  /* 0x000000151f5d7c23 */ /* 0x100fe2000801085c */
[--C-:B------:R-:W-:Y:S01]  /*2d40*/  FFMA.FTZ R97, R34, UR21, -R92.reuse ;  /* 0x0000001522617c23 */ /* 0x100fe2000801085c */
[----:B------:R-:W1:Y:S01]  /*2d50*/  MUFU.EX2 R11, R11 ;  /* 0x0000000b000b7308 */ /* 0x000e620000000800 */
[--C-:B------:R-:W-:Y:S01]  /*2d60*/  FFMA.FTZ R100, R35, UR21, -R92.reuse ;  /* 0x0000001523647c23 */ /* 0x100fe2000801085c */
[----:B------:R-:W-:Y:S01]  /*2d70*/  FFMA.FTZ R96, R63, UR21, -R92 ;  /* 0x000000153f607c23 */ /* 0x000fe2000801085c */
[----:B------:R-:W-:Y:S01]  /*2d80*/  FADD.FTZ R63, R5, R6 ;  /* 0x00000006053f7221 */ /* 0x000fe20000010000 */
[--C-:B------:R-:W-:Y:S01]  /*2d90*/  FFMA.FTZ R101, R38, UR21, -R92.reuse ;  /* 0x0000001526657c23 */ /* 0x100fe2000801085c */
[--C-:B------:R-:W-:Y:S01]  /*2da0*/  FFMA.FTZ R35, R66, UR21, -R92.reuse ;  /* 0x0000001542237c23 */ /* 0x100fe2000801085c */
[--C-:B------:R-:W-:Y:S01]  /*2db0*/  FFMA.FTZ R31, R46, UR21, -R92.reuse ;  /* 0x000000152e1f7c23 */ /* 0x100fe2000801085c */
[----:B--2---:R-:W-:Y:S01]  /*2dc0*/  FADD.FTZ R66, R8, R63 ;  /* 0x0000003f08427221 */ /* 0x004fe20000010000 */
[----:B------:R-:W-:Y:S01]  /*2dd0*/  MUFU.EX2 R7, R7 ;  /* 0x0000000700077308 */ /* 0x000fe20000000800 */
[--C-:B------:R-:W-:Y:S01]  /*2de0*/  FFMA.FTZ R38, R47, UR21, -R92.reuse ;  /* 0x000000152f267c23 */ /* 0x100fe2000801085c */
[--C-:B------:R-:W-:Y:S01]  /*2df0*/  FFMA.FTZ R46, R67, UR21, -R92.reuse ;  /* 0x00000015432e7c23 */ /* 0x100fe2000801085c */
[--C-:B------:R-:W-:Y:S01]  /*2e00*/  FFMA.FTZ R47, R54, UR21, -R92.reuse ;  /* 0x00000015362f7c23 */ /* 0x100fe2000801085c */
[--C-:B------:R-:W-:Y:S01]  /*2e10*/  FFMA.FTZ R104, R39, UR21, -R92.reuse ;  /* 0x0000001527687c23 */ /* 0x100fe2000801085c */
[----:B------:R-:W-:Y:S01]  /*2e20*/  FFMA.FTZ R54, R71, UR21, -R92 ;  /* 0x0000001547367c23 */ /* 0x000fe2000801085c */
[----:B---3--:R-:W-:Y:S01]  /*2e30*/  FADD.FTZ R71, R9, R66 ;  /* 0x0000004209477221 */ /* 0x008fe20000010000 */
[--C-:B------:R-:W-:Y:S01]  /*2e40*/  FFMA.FTZ R27, R42, UR21, -R92.reuse ;  /* 0x000000152a1b7c23 */ /* 0x100fe2000801085c */
[----:B------:R-:W2:Y:S01]  /*2e50*/  MUFU.EX2 R26, R26 ;  /* 0x0000001a001a7308 */ /* 0x000ea20000000800 */
[--C-:B------:R-:W-:Y:S01]  /*2e60*/  FFMA.FTZ R42, R51, UR21, -R92.reuse ;  /* 0x00000015332a7c23 */ /* 0x100fe2000801085c */
[--C-:B------:R-:W-:Y:S01]  /*2e70*/  FFMA.FTZ R51, R74, UR21, -R92.reuse ;  /* 0x000000154a337c23 */ /* 0x100fe2000801085c */
[----:B0-----:R-:W-:Y:S01]  /*2e80*/  FADD.FTZ R74, R10, R71 ;  /* 0x000000470a4a7221 */ /* 0x001fe20000010000 */
        /* <DEDUP_REMOVED lines=9> */
[----:B------:R-:W-:Y:S01]  /*2f20*/  F2FP.F16.F32.PACK_AB R6, R9, R8 ;  /* 0x000000080906723e */ /* 0x000fe200000000ff */
[----:B------:R-:W-:Y:S01]  /*2f30*/  FFMA.FTZ R43, R70, UR21, -R92 ;  /* 0x00000015462b7c23 */ /* 0x000fe2000801085c */
[----:B-1----:R-:W-:Y:S01]  /*2f40*/  F2FP.F16.F32.PACK_AB R8, R11, R10 ;  /* 0x0000000a0b08723e */ /* 0x002fe200000000ff */
[----:B------:R-:W1:Y:S01]  /*2f50*/  MUFU.EX2 R93, R93 ;  /* 0x0000005d005d7308 */ /* 0x000e620000000800 */
[----:B--2---:R-:W-:Y:S01]  /*2f60*/  FADD.FTZ R67, R7, R26 ;  /* 0x0000001a07437221 */ /* 0x004fe20000010000 */
        /* <DEDUP_REMOVED lines=8> */
[----:B------:R-:W-:Y:S01]  /*2ff0*/  FADD.FTZ R67, R11, R74 ;  /* 0x0000004a0b437221 */ /* 0x000fe20000010000 */
[--C-:B------:R-:W-:Y:S01]  /*3000*/  FFMA.FTZ R103, R103, UR21, -R92.reuse ;  /* 0x0000001567677c23 */ /* 0x100fe2000801085c */
[--C-:B------:R-:W-:Y:S01]  /*3010*/  FFMA.FTZ R106, R106, UR21, -R92.reuse ;  /* 0x000000156a6a7c23 */ /* 0x100fe2000801085c */
[--C-:B------:R-:W-:Y:S01]  /*3020*/  FFMA.FTZ R107, R107, UR21, -R92.reuse ;  /* 0x000000156b6b7c23 */ /* 0x100fe2000801085c */
[--C-:B------:R-:W-:Y:S01]  /*3030*/  FFMA.FTZ R110, R110, UR21, -R92.reuse ;  /* 0x000000156e6e7c23 */ /* 0x100fe2000801085c */
[----:B------:R-:W-:Y:S01]  /*3040*/  FFMA.FTZ R111, R111, UR21, -R92 ;  /* 0x000000156f6f7c23 */ /* 0x000fe2000801085c */
[----:B------:R-:W0:Y:S01]  /*3050*/  MUFU.EX2 R120, R120 ;  /* 0x0000007800787308 */ /* 0x000e220000000800 */
[----:B-1----:R-:W-:Y:S01]  /*3060*/  FADD.FTZ R66, R93, R66 ;  /* 0x000000425d427221 */ /* 0x002fe20000010000 */
[--C-:B------:R-:W-:Y:S01]  /*3070*/  FFMA.FTZ R114, R114, UR21, -R92.reuse ;  /* 0x0000001572727c23 */ /* 0x100fe2000801085c */
[--C-:B------:R-:W-:Y:S01]  /*3080*/  FFMA.FTZ R115, R115, UR21, -R92.reuse ;  /* 0x0000001573737c23 */ /* 0x100fe2000801085c */
[----:B------:R-:W-:-:S04]  /*3090*/  FFMA.FTZ R118, R118, UR21, -R92 ;  /* 0x0000001576767c23 */ /* 0x000fc8000801085c */
[----:B------:R-:W1:Y:S01]  /*30a0*/  MUFU.EX2 R100, R100 ;  /* 0x0000006400647308 */ /* 0x000e620000000800 */
[----:B--2---:R-:W-:Y:S01]  /*30b0*/  FADD.FTZ R5, R97, R66 ;  /* 0x0000004261057221 */ /* 0x004fe20000010000 */
[--C-:B------:R-:W-:Y:S01]  /*30c0*/  FFMA.FTZ R66, R82, UR21, -R92.reuse ;  /* 0x0000001552427c23 */ /* 0x100fe2000801085c */
[----:B------:R-:W-:-:S05]  /*30d0*/  FFMA.FTZ R82, R95, UR21, -R92 ;  /* 0x000000155f527c23 */ /* 0x000fca000801085c */
[----:B------:R-:W2:Y:S01]  /*30e0*/  MUFU.EX2 R121, R121 ;  /* 0x0000007900797308 */ /* 0x000ea20000000800 */
[----:B0-----:R-:W-:Y:S01]  /*30f0*/  FADD.FTZ R78, R120, R67 ;  /* 0x00000043784e7221 */ /* 0x001fe20000010000 */
[----:B------:R-:W-:-:S06]  /*3100*/  FFMA.FTZ R67, R83, UR21, -R92 ;  /* 0x0000001553437c23 */ /* 0x000fcc000801085c */
[----:B------:R-:W0:Y:S01]  /*3110*/  MUFU.EX2 R101, R101 ;  /* 0x0000006500657308 */ /* 0x000e220000000800 */
[----:B-1----:R-:W-:Y:S01]  /*3120*/  FADD.FTZ R74, R100, R5 ;  /* 0x00000005644a7221 */ /* 0x002fe20000010000 */
[----:B------:R-:W-:Y:S02]  /*3130*/  F2FP.F16.F32.PACK_AB R5, R26, R7 ;  /* 0x000000071a05723e */ /* 0x000fe400000000ff */
[----:B------:R-:W-:Y:S02]  /*3140*/  F2FP.F16.F32.PACK_AB R7, R93, R30 ;  /* 0x0000001e5d07723e */ /* 0x000fe400000000ff */
[----:B------:R-:W-:Y:S02]  /*3150*/  F2FP.F16.F32.PACK_AB R9, R100, R97 ;  /* 0x000000616409723e */ /* 0x000fe400000000ff */
[----:B------:R-:W1:Y:S01]  /*3160*/  MUFU.EX2 R24, R24 ;  /* 0x0000001800187308 */ /* 0x000e620000000800 */
[C---:B--2---:R-:W-:Y:S01]  /*3170*/  FADD.FTZ R75, R121.reuse, R78 ;  /* 0x0000004e794b7221 */ /* 0x044fe20000010000 */
[----:B------:R-:W-:Y:S01]  /*3180*/  F2FP.F16.F32.PACK_AB R10, R121, R120 ;  /* 0x00000078790a723e */ /* 0x000fe200000000ff */
[----:B------:R2:W-:Y:S01]  /*3190*/  STSM.16.M88.4 [R2+0x1e800], R4 ;  /* 0x01e8000402007844 */ /* 0x0005e20000000200 */
[----:B------:R-:W-:Y:S01]  /*31a0*/  FFMA.FTZ R78, R91, UR21, -R92 ;  /* 0x000000155b4e7c23 */ /* 0x000fe2000801085c */
[----:B------:R-:W-:-:S02]  /*31b0*/  IMAD.MOV.U32 R121, RZ, RZ, R151 ;  /* 0x000000ffff797224 */ /* 0x000fc400078e0097 */
[----:B------:R-:W-:Y:S01]  /*31c0*/  IMAD.MOV.U32 R120, RZ, RZ, R151 ;  /* 0x000000ffff787224 */ /* 0x000fe200078e0097 */
[----:B------:R-:W3:Y:S01]  /*31d0*/  MUFU.EX2 R104, R104 ;  /* 0x0000006800687308 */ /* 0x000ee20000000800 */
[----:B0-----:R-:W-:Y:S01]  /*31e0*/  FADD.FTZ R11, R101, R74 ;  /* 0x0000004a650b7221 */ /* 0x001fe20000010000 */
[----:B------:R-:W-:-:S06]  /*31f0*/  FFMA.FTZ R74, R87, UR21, -R92 ;  /* 0x00000015574a7c23 */ /* 0x000fcc000801085c */
[----:B------:R-:W0:Y:S01]  /*3200*/  MUFU.EX2 R23, R23 ;  /* 0x0000001700177308 */ /* 0x000e220000000800 */
[----:B-1----:R-:W-:Y:S01]  /*3210*/  FADD.FTZ R30, R24, R75 ;  /* 0x0000004b181e7221 */ /* 0x002fe20000010000 */
[--C-:B------:R-:W-:Y:S01]  /*3220*/  FFMA.FTZ R75, R90, UR21, -R92.reuse ;  /* 0x000000155a4b7c23 */ /* 0x100fe2000801085c */
[----:B------:R-:W-:-:S05]  /*3230*/  FFMA.FTZ R92, R119, UR21, -R92 ;  /* 0x00000015775c7c23 */ /* 0x000fca000801085c */
[----:B------:R-:W1:Y:S01]  /*3240*/  MUFU.EX2 R27, R27 ;  /* 0x0000001b001b7308 */ /* 0x000e620000000800 */
[C---:B---3--:R-:W-:Y:S01]  /*3250*/  FADD.FTZ R26, R104.reuse, R11 ;  /* 0x0000000b681a7221 */ /* 0x048fe20000010000 */
[----:B------:R-:W-:-:S05]  /*3260*/  F2FP.F16.F32.PACK_AB R11, R104, R101 ;  /* 0x00000065680b723e */ /* 0x000fca00000000ff */
[----:B------:R3:W-:Y:S01]  /*3270*/  STSM.16.M88.4 [R22], R8 ;  /* 0x0000000816007844 */ /* 0x0007e20000000200 */
[----:B------:R-:W4:Y:S01]  /*3280*/  MUFU.EX2 R25, R25 ;  /* 0x0000001900197308 */ /* 0x000f220000000800 */
[C---:B0-----:R-:W-:Y:S01]  /*3290*/  FADD.FTZ R30, R23.reuse, R30 ;  /* 0x0000001e171e7221 */ /* 0x041fe20000010000 */
[----:B------:R-:W-:-:S06]  /*32a0*/  F2FP.F16.F32.PACK_AB R24, R23, R24 ;  /* 0x000000181718723e */ /* 0x000fcc00000000ff */
[----:B------:R-:W0:Y:S01]  /*32b0*/  MUFU.EX2 R34, R34 ;  /* 0x0000002200227308 */ /* 0x000e220000000800 */
[----:B-1----:R-:W-:-:S07]  /*32c0*/  FADD.FTZ R83, R27, R26 ;  /* 0x0000001a1b537221 */ /* 0x002fce0000010000 */
[----:B------:R-:W1:Y:S01]  /*32d0*/  MUFU.EX2 R28, R28 ;  /* 0x0000001c001c7308 */ /* 0x000e620000000800 */
[----:B----4-:R-:W-:-:S07]  /*32e0*/  FADD.FTZ R87, R25, R30 ;  /* 0x0000001e19577221 */ /* 0x010fce0000010000 */
[----:B------:R-:W4:Y:S01]  /*32f0*/  MUFU.EX2 R31, R31 ;  /* 0x0000001f001f7308 */ /* 0x000f220000000800 */
[----:B0-----:R-:W-:-:S07]  /*3300*/  FADD.FTZ R26, R34, R83 ;  /* 0x00000053221a7221 */ /* 0x001fce0000010000 */
        /* <DEDUP_REMOVED lines=25> */
[C---:B-1----:R-:W-:Y:S01]  /*34a0*/  FADD.FTZ R87, R57.reuse, R30 ;  /* 0x0000001e39577221 */ /* 0x042fe20000010000 */
[----:B--2---:R-:W-:-:S06]  /*34b0*/  F2FP.F16.F32.PACK_AB R4, R57, R52 ;  /* 0x000000343904723e */ /* 0x004fcc00000000ff */
[----:B------:R-:W1:Y:S01]  /*34c0*/  MUFU.EX2 R58, R58 ;  /* 0x0000003a003a7308 */ /* 0x000e620000000800 */
[----:B----4-:R-:W-:-:S07]  /*34d0*/  FADD.FTZ R83, R55, R26 ;  /* 0x0000001a37537221 */ /* 0x010fce0000010000 */
        /* <DEDUP_REMOVED lines=8> */
[----:B0-----:R-:W-:Y:S01]  /*3560*/  FADD.FTZ R23, R59, R26 ;  /* 0x0000001a3b177221 */ /* 0x001fe20000010000 */
[----:B------:R-:W-:Y:S02]  /*3570*/  F2FP.F16.F32.PACK_AB R26, R28, R25 ;  /* 0x000000191c1a723e */ /* 0x000fe400000000ff */
[----:B------:R-:W-:Y:S02]  /*3580*/  F2FP.F16.F32.PACK_AB R28, R44, R29 ;  /* 0x0000001d2c1c723e */ /* 0x000fe400000000ff */
[----:B------:R-:W-:Y:S02]  /*3590*/  F2FP.F16.F32.PACK_AB R25, R34, R27 ;  /* 0x0000001b2219723e */ /* 0x000fe400000000ff */
[----:B------:R-:W0:Y:S01]  /*35a0*/  MUFU.EX2 R14, R14 ;  /* 0x0000000e000e7308 */ /* 0x000e220000000800 */
[----:B-1----:R-:W-:Y:S01]  /*35b0*/  FADD.FTZ R83, R13, R30 ;  /* 0x0000001e0d537221 */ /* 0x002fe20000010000 */
[----:B------:R-:W-:-:S02]  /*35c0*/  F2FP.F16.F32.PACK_AB R27, R38, R31 ;  /* 0x0000001f261b723e */ /* 0x000fc400000000ff */
[----:B------:R-:W-:Y:S02]  /*35d0*/  F2FP.F16.F32.PACK_AB R30, R48, R45 ;  /* 0x0000002d301e723e */ /* 0x000fe400000000ff */
[----:B------:R-:W-:Y:S01]  /*35e0*/  F2FP.F16.F32.PACK_AB R29, R42, R39 ;  /* 0x000000272a1d723e */ /* 0x000fe200000000ff */
[----:B------:R1:W-:Y:S01]  /*35f0*/  STSM.16.M88.4 [R17], R24 ;  /* 0x0000001811007844 */ /* 0x0003e20000000200 */
[----:B------:R-:W4:Y:S01]  /*3600*/  MUFU.EX2 R35, R35 ;  /* 0x0000002300237308 */ /* 0x000f220000000800 */
[----:B--2---:R-:W-:Y:S01]  /*3610*/  FADD.FTZ R44, R96, R23 ;  /* 0x00000017602c7221 */ /* 0x004fe20000010000 */
[----:B------:R-:W-:-:S05]  /*3620*/  F2FP.F16.F32.PACK_AB R31, R50, R47 ;  /* 0x0000002f321f723e */ /* 0x000fca00000000ff */
[----:B------:R-:W-:Y:S01]  /*3630*/  STSM.16.M88.4 [R16], R28 ;  /* 0x0000001c10007844 */ /* 0x000fe20000000200 */
[----:B------:R-:W3:Y:S01]  /*3640*/  MUFU.EX2 R32, R32 ;  /* 0x0000002000207308 */ /* 0x000ee20000000800 */
[----:B0-----:R-:W-:-:S07]  /*3650*/  FADD.FTZ R83, R14, R83 ;  /* 0x000000530e537221 */ /* 0x001fce0000010000 */
[----:B------:R-:W0:Y:S01]  /*3660*/  MUFU.EX2 R46, R46 ;  /* 0x0000002e002e7308 */ /* 0x000e220000000800 */
[----:B----4-:R-:W-:-:S07]  /*3670*/  FADD.FTZ R5, R35, R44 ;  /* 0x0000002c23057221 */ /* 0x010fce0000010000 */
[----:B------:R-:W2:Y:S01]  /*3680*/  MUFU.EX2 R33, R33 ;  /* 0x0000002100217308 */ /* 0x000ea20000000800 */
[----:B---3--:R-:W-:-:S07]  /*3690*/  FADD.FTZ R10, R32, R83 ;  /* 0x00000053200a7221 */ /* 0x008fce0000010000 */
[----:B------:R-:W3:Y:S01]  /*36a0*/  MUFU.EX2 R43, R43 ;  /* 0x0000002b002b7308 */ /* 0x000ee20000000800 */
[----:B0-----:R-:W-:-:S07]  /*36b0*/  FADD.FTZ R8, R46, R5 ;  /* 0x000000052e087221 */ /* 0x001fce0000010000 */
[----:B------:R-:W0:Y:S01]  /*36c0*/  MUFU.EX2 R36, R36 ;  /* 0x0000002400247308 */ /* 0x000e220000000800 */
[----:B--2---:R-:W-:-:S07]  /*36d0*/  FADD.FTZ R7, R33, R10 ;  /* 0x0000000a21077221 */ /* 0x004fce0000010000 */
[----:B------:R-:W2:Y:S01]  /*36e0*/  MUFU.EX2 R54, R54 ;  /* 0x0000003600367308 */ /* 0x000ea20000000800 */
[----:B---3--:R-:W-:-:S07]  /*36f0*/  FADD.FTZ R5, R43, R8 ;  /* 0x000000082b057221 */ /* 0x008fce0000010000 */
[----:B------:R-:W3:Y:S01]  /*3700*/  MUFU.EX2 R41, R41 ;  /* 0x0000002900297308 */ /* 0x000ee20000000800 */
[----:B0-----:R-:W-:Y:S01]  /*3710*/  FADD.FTZ R10, R36, R7 ;  /* 0x00000007240a7221 */ /* 0x001fe20000010000 */
[----:B------:R-:W-:-:S06]  /*3720*/  F2FP.F16.F32.PACK_AB R7, R96, R59 ;  /* 0x0000003b6007723e */ /* 0x000fcc00000000ff */
[----:B------:R-:W0:Y:S01]  /*3730*/  MUFU.EX2 R51, R51 ;  /* 0x0000003300337308 */ /* 0x000e220000000800 */
[----:B--2---:R-:W-:-:S07]  /*3740*/  FADD.FTZ R8, R54, R5 ;  /* 0x0000000536087221 */ /* 0x004fce0000010000 */
[----:B------:R-:W2:Y:S01]  /*3750*/  MUFU.EX2 R40, R40 ;  /* 0x0000002800287308 */ /* 0x000ea20000000800 */
[C---:B---3--:R-:W-:Y:S01]  /*3760*/  FADD.FTZ R5, R41.reuse, R10 ;  /* 0x0000000a29057221 */ /* 0x048fe20000010000 */
[----:B-1----:R-:W-:-:S06]  /*3770*/  F2FP.F16.F32.PACK_AB R24, R41, R36 ;  /* 0x000000242918723e */ /* 0x002fcc00000000ff */
[----:B------:R-:W1:Y:S01]  /*3780*/  MUFU.EX2 R62, R62 ;  /* 0x0000003e003e7308 */ /* 0x000e620000000800 */
[----:B0-----:R-:W-:-:S07]  /*3790*/  FADD.FTZ R9, R51, R8 ;  /* 0x0000000833097221 */ /* 0x001fce0000010000 */
[----:B------:R-:W0:Y:S01]  /*37a0*/  MUFU.EX2 R49, R49 ;  /* 0x0000003100317308 */ /* 0x000e220000000800 */
[----:B--2---:R-:W-:Y:S01]  /*37b0*/  FADD.FTZ R10, R40, R5 ;  /* 0x00000005280a7221 */ /* 0x004fe20000010000 */
[----:B------:R-:W-:-:S05]  /*37c0*/  F2FP.F16.F32.PACK_AB R5, R58, R55 ;  /* 0x000000373a05723e */ /* 0x000fca00000000ff */
[----:B------:R2:W-:Y:S01]  /*37d0*/  STSM.16.M88.4 [R2+0x24800], R4 ;  /* 0x0248000402007844 */ /* 0x0005e20000000200 */
[----:B------:R-:W3:Y:S01]  /*37e0*/  MUFU.EX2 R63, R63 ;  /* 0x0000003f003f7308 */ /* 0x000ee20000000800 */
[C---:B-1----:R-:W-:Y:S01]  /*37f0*/  FADD.FTZ R8, R62.reuse, R9 ;  /* 0x000000093e087221 */ /* 0x042fe20000010000 */
[----:B------:R-:W-:-:S06]  /*3800*/  F2FP.F16.F32.PACK_AB R25, R62, R51 ;  /* 0x000000333e19723e */ /* 0x000fcc00000000ff */
[----:B------:R-:W1:Y:S01]  /*3810*/  MUFU.EX2 R70, R70 ;  /* 0x0000004600467308 */ /* 0x000e620000000800 */
[----:B0-----:R-:W-:Y:S01]  /*3820*/  FADD.FTZ R11, R49, R10 ;  /* 0x0000000a310b7221 */ /* 0x001fe20000010000 */
[----:B------:R-:W-:Y:S02]  /*3830*/  F2FP.F16.F32.PACK_AB R10, R33, R32 ;  /* 0x00000020210a723e */ /* 0x000fe400000000ff */
[----:B------:R-:W-:-:S04]  /*3840*/  F2FP.F16.F32.PACK_AB R26, R49, R40 ;  /* 0x00000028311a723e */ /* 0x000fc800000000ff */
[----:B------:R-:W0:Y:S01]  /*3850*/  MUFU.EX2 R21, R21 ;  /* 0x0000001500157308 */ /* 0x000e220000000800 */
[----:B---3--:R-:W-:Y:S01]  /*3860*/  FADD.FTZ R9, R63, R8 ;  /* 0x000000083f097221 */ /* 0x008fe20000010000 */
[----:B------:R-:W-:-:S06]  /*3870*/  FADD.FTZ R8, R12, R11 ;  /* 0x0000000b0c087221 */ /* 0x000fcc0000010000 */
[----:B------:R-:W3:Y:S01]  /*3880*/  MUFU.EX2 R66, R66 ;  /* 0x0000004200427308 */ /* 0x000ee20000000800 */
[C---:B-1----:R-:W-:Y:S01]  /*3890*/  FADD.FTZ R9, R70.reuse, R9 ;  /* 0x0000000946097221 */ /* 0x042fe20000010000 */
[----:B------:R-:W-:-:S06]  /*38a0*/  F2FP.F16.F32.PACK_AB R27, R70, R63 ;  /* 0x0000003f461b723e */ /* 0x000fcc00000000ff */
[----:B------:R-:W1:Y:S01]  /*38b0*/  MUFU.EX2 R67, R67 ;  /* 0x0000004300437308 */ /* 0x000e620000000800 */
[----:B0-----:R-:W-:Y:S01]  /*38c0*/  FADD.FTZ R11, R21, R8 ;  /* 0x00000008150b7221 */ /* 0x001fe20000010000 */
[----:B------:R-:W-:-:S03]  /*38d0*/  F2FP.F16.F32.PACK_AB R8, R14, R13 ;  /* 0x0000000d0e08723e */ /* 0x000fc600000000ff */
[----:B------:R-:W-:Y:S01]  /*38e0*/  FADD.FTZ R34, R20, R11 ;  /* 0x0000000b14227221 */ /* 0x000fe20000010000 */
[----:B------:R-:W-:Y:S02]  /*38f0*/  F2FP.F16.F32.PACK_AB R11, R54, R43 ;  /* 0x0000002b360b723e */ /* 0x000fe400000000ff */
[----:B------:R-:W0:Y:S01]  /*3900*/  MUFU.EX2 R37, R37 ;  /* 0x0000002500257308 */ /* 0x000e220000000800 */
[----:B---3--:R-:W-:Y:S01]  /*3910*/  FADD.FTZ R14, R66, R9 ;  /* 0x00000009420e7221 */ /* 0x008fe20000010000 */
[----:B------:R-:W-:-:S05]  /*3920*/  F2FP.F16.F32.PACK_AB R9, R46, R35 ;  /* 0x000000232e09723e */ /* 0x000fca00000000ff */
[----:B------:R3:W-:Y:S01]  /*3930*/  STSM.16.M88.4 [R153], R8 ;  /* 0x0000000899007844 */ /* 0x0007e20000000200 */
[----:B------:R-:W2:Y:S01]  /*3940*/  MUFU.EX2 R71, R71 ;  /* 0x0000004700477308 */ /* 0x000ea20000000800 */
[----:B-1----:R-:W-:Y:S02]  /*3950*/  FADD.FTZ R14, R67, R14 ;  /* 0x0000000e430e7221 */ /* 0x002fe40000010000 */
[----:B------:R-:W-:Y:S05]  /*3960*/  STSM.16.M88.4 [R17+0x6000], R24 ;  /* 0x0060001811007844 */ /* 0x000fea0000000200 */
[----:B------:R-:W1:Y:S01]  /*3970*/  MUFU.EX2 R53, R53 ;  /* 0x0000003500357308 */ /* 0x000e620000000800 */
[----:B0-----:R-:W-:-:S07]  /*3980*/  FADD.FTZ R34, R37, R34 ;  /* 0x0000002225227221 */ /* 0x001fce0000010000 */
[----:B------:R-:W0:Y:S01]  /*3990*/  MUFU.EX2 R74, R74 ;  /* 0x0000004a004a7308 */ /* 0x000e220000000800 */
[----:B--2---:R-:W-:-:S07]  /*39a0*/  FADD.FTZ R5, R71, R14 ;  /* 0x0000000e47057221 */ /* 0x004fce0000010000 */
[----:B------:R-:W2:Y:S01]  /*39b0*/  MUFU.EX2 R75, R75 ;  /* 0x0000004b004b7308 */ /* 0x000ea20000000800 */
[----:B-1----:R-:W-:-:S04]  /*39c0*/  FADD.FTZ R7, R53, R34 ;  /* 0x0000002235077221 */ /* 0x002fc80000010000 */
[C---:B------:R-:W-:Y:S01]  /*39d0*/  FADD.FTZ R6, R60.reuse, R7 ;  /* 0x000000073c067221 */ /* 0x040fe20000010000 */
[----:B------:R-:W-:Y:S02]  /*39e0*/  F2FP.F16.F32.PACK_AB R60, R60, R53 ;  /* 0x000000353c3c723e */ /* 0x000fe400000000ff */
[----:B------:R-:W1:Y:S01]  /*39f0*/  MUFU.EX2 R65, R65 ;  /* 0x0000004100417308 */ /* 0x000e620000000800 */
[----:B0-----:R-:W-:-:S07]  /*3a00*/  FADD.FTZ R4, R74, R5 ;  /* 0x000000054a047221 */ /* 0x001fce0000010000 */
[----:B------:R-:W0:Y:S01]  /*3a10*/  MUFU.EX2 R78, R78 ;  /* 0x0000004e004e7308 */ /* 0x000e220000000800 */
[----:B--2---:R-:W-:-:S07]  /*3a20*/  FADD.FTZ R5, R75, R4 ;  /* 0x000000044b057221 */ /* 0x004fce0000010000 */
[----:B------:R-:W2:Y:S01]  /*3a30*/  MUFU.EX2 R68, R68 ;  /* 0x0000004400447308 */ /* 0x000ea20000000800 */
[----:B-1----:R-:W-:Y:S01]  /*3a40*/  FADD.FTZ R7, R65, R6 ;  /* 0x0000000641077221 */ /* 0x002fe20000010000 */
[----:B------:R-:W-:-:S06]  /*3a50*/  F2FP.F16.F32.PACK_AB R6, R37, R20 ;  /* 0x000000142506723e */ /* 0x000fcc00000000ff */
[----:B------:R-:W1:Y:S01]  /*3a60*/  MUFU.EX2 R79, R79 ;  /* 0x0000004f004f7308 */ /* 0x000e620000000800 */
[C---:B0-----:R-:W-:Y:S01]  /*3a70*/  FADD.FTZ R4, R78.reuse, R5 ;  /* 0x000000054e047221 */ /* 0x041fe20000010000 */
[----:B------:R-:W-:-:S06]  /*3a80*/  F2FP.F16.F32.PACK_AB R61, R78, R75 ;  /* 0x0000004b4e3d723e */ /* 0x000fcc00000000ff */
[----:B------:R-:W0:Y:S01]  /*3a90*/  MUFU.EX2 R64, R64 ;  /* 0x0000004000407308 */ /* 0x000e220000000800 */
[C---:B--2---:R-:W-:Y:S01]  /*3aa0*/  FADD.FTZ R7, R68.reuse, R7 ;  /* 0x0000000744077221 */ /* 0x044fe20000010000 */
[----:B------:R-:W-:-:S06]  /*3ab0*/  F2FP.F16.F32.PACK_AB R62, R68, R65 ;  /* 0x00000041443e723e */ /* 0x000fcc00000000ff */
[----:B------:R-:W2:Y:S01]  /*3ac0*/  MUFU.EX2 R82, R82 ;  /* 0x0000005200527308 */ /* 0x000ea20000000800 */
[----:B-1----:R-:W-:Y:S01]  /*3ad0*/  FADD.FTZ R5, R79, R4 ;  /* 0x000000044f057221 */ /* 0x002fe20000010000 */
[----:B------:R-:W-:-:S06]  /*3ae0*/  F2FP.F16.F32.PACK_AB R4, R21, R12 ;  /* 0x0000000c1504723e */ /* 0x000fcc00000000ff */
[----:B------:R-:W1:Y:S01]  /*3af0*/  MUFU.EX2 R69, R69 ;  /* 0x0000004500457308 */ /* 0x000e620000000800 */
[----:B0-----:R-:W-:-:S07]  /*3b00*/  FADD.FTZ R14, R64, R7 ;  /* 0x00000007400e7221 */ /* 0x001fce0000010000 */
[----:B------:R-:W0:Y:S01]  /*3b10*/  MUFU.EX2 R23, R98 ;  /* 0x0000006200177308 */ /* 0x000e220000000800 */
[C---:B--2---:R-:W-:Y:S01]  /*3b20*/  FADD.FTZ R12, R82.reuse, R5 ;  /* 0x00000005520c7221 */ /* 0x044fe20000010000 */
[----:B------:R-:W-:-:S06]  /*3b30*/  F2FP.F16.F32.PACK_AB R63, R82, R79 ;  /* 0x0000004f523f723e */ /* 0x000fcc00000000ff */
[----:B------:R-:W3:Y:S01]  /*3b40*/  MUFU.EX2 R72, R72 ;  /* 0x0000004800487308 */ /* 0x000ee20000000800 */
[C---:B-1----:R-:W-:Y:S01]  /*3b50*/  FADD.FTZ R5, R69.reuse, R14 ;  /* 0x0000000e45057221 */ /* 0x042fe20000010000 */
[----:B------:R-:W-:-:S06]  /*3b60*/  F2FP.F16.F32.PACK_AB R64, R69, R64 ;  /* 0x000000404540723e */ /* 0x000fcc00000000ff */
[----:B------:R-:W1:Y:S01]  /*3b70*/  MUFU.EX2 R44, R99 ;  /* 0x00000063002c7308 */ /* 0x000e620000000800 */
[----:B0-----:R-:W-:-:S07]  /*3b80*/  FADD.FTZ R7, R23, R12 ;  /* 0x0000000c17077221 */ /* 0x001fce0000010000 */
[----:B------:R-:W0:Y:S01]  /*3b90*/  MUFU.EX2 R73, R73 ;  /* 0x0000004900497308 */ /* 0x000e220000000800 */
[----:B---3--:R-:W-:Y:S01]  /*3ba0*/  FADD.FTZ R8, R72, R5 ;  /* 0x0000000548087221 */ /* 0x008fe20000010000 */
[----:B------:R-:W-:-:S06]  /*3bb0*/  F2FP.F16.F32.PACK_AB R5, R67, R66 ;  /* 0x000000424305723e */ /* 0x000fcc00000000ff */
[----:B------:R-:W2:Y:S01]  /*3bc0*/  MUFU.EX2 R102, R102 ;  /* 0x0000006600667308 */ /* 0x000ea20000000800 */
[----:B-1----:R-:W-:Y:S01]  /*3bd0*/  FADD.FTZ R9, R44, R7 ;  /* 0x000000072c097221 */ /* 0x002fe20000010000 */
[----:B------:R-:W-:Y:S02]  /*3be0*/  F2FP.F16.F32.PACK_AB R7, R74, R71 ;  /* 0x000000474a07723e */ /* 0x000fe400000000ff */
[----:B------:R-:W-:-:S03]  /*3bf0*/  F2FP.F16.F32.PACK_AB R65, R44, R23 ;  /* 0x000000172c41723e */ /* 0x000fc600000000ff */
[----:B------:R1:W-:Y:S01]  /*3c00*/  STSM.16.M88.4 [R16+0x6000], R4 ;  /* 0x0060000410007844 */ /* 0x0003e20000000200 */
[----:B------:R-:W3:Y:S01]  /*3c10*/  MUFU.EX2 R103, R103 ;  /* 0x0000006700677308 */ /* 0x000ee20000000800 */
[C---:B0-----:R-:W-:Y:S01]  /*3c20*/  FADD.FTZ R11, R73.reuse, R8 ;  /* 0x00000008490b7221 */ /* 0x041fe20000010000 */
[----:B------:R-:W-:Y:S01]  /*3c30*/  F2FP.F16.F32.PACK_AB R66, R73, R72 ;  /* 0x000000484942723e */ /* 0x000fe200000000ff */
[----:B------:R0:W-:Y:S05]  /*3c40*/  STSM.16.M88.4 [R2+0x2a800], R60 ;  /* 0x02a8003c02007844 */ /* 0x0001ea0000000200 */
[----:B------:R-:W4:Y:S01]  /*3c50*/  MUFU.EX2 R76, R76 ;  /* 0x0000004c004c7308 */ /* 0x000f220000000800 */
[----:B--2---:R-:W-:-:S07]  /*3c60*/  FADD.FTZ R8, R102, R9 ;  /* 0x0000000966087221 */ /* 0x004fce0000010000 */
[----:B------:R-:W2:Y:S01]  /*3c70*/  MUFU.EX2 R106, R106 ;  /* 0x0000006a006a7308 */ /* 0x000ea20000000800 */
[C---:B---3--:R-:W-:Y:S01]  /*3c80*/  FADD.FTZ R9, R103.reuse, R8 ;  /* 0x0000000867097221 */ /* 0x048fe20000010000 */
[----:B------:R-:W-:-:S05]  /*3c90*/  F2FP.F16.F32.PACK_AB R67, R103, R102 ;  /* 0x000000666743723e */ /* 0x000fca00000000ff */
[----:B------:R0:W-:Y:S01]  /*3ca0*/  STSM.16.M88.4 [R152], R64 ;  /* 0x0000004098007844 */ /* 0x0001e20000000200 */
[----:B------:R-:W3:Y:S01]  /*3cb0*/  MUFU.EX2 R77, R77 ;  /* 0x0000004d004d7308 */ /* 0x000ee20000000800 */
[----:B----4-:R-:W-:-:S07]  /*3cc0*/  FADD.FTZ R10, R76, R11 ;  /* 0x0000000b4c0a7221 */ /* 0x010fce0000010000 */
[----:B------:R-:W4:Y:S01]  /*3cd0*/  MUFU.EX2 R80, R80 ;  /* 0x0000005000507308 */ /* 0x000f220000000800 */
[----:B--2---:R-:W-:-:S07]  /*3ce0*/  FADD.FTZ R8, R106, R9 ;  /* 0x000000096a087221 */ /* 0x004fce0000010000 */
[----:B------:R-:W2:Y:S01]  /*3cf0*/  MUFU.EX2 R81, R81 ;  /* 0x0000005100517308 */ /* 0x000ea20000000800 */
[C---:B---3--:R-:W-:Y:S01]  /*3d00*/  FADD.FTZ R11, R77.reuse, R10 ;  /* 0x0000000a4d0b7221 */ /* 0x048fe20000010000 */
[----:B------:R-:W-:-:S06]  /*3d10*/  F2FP.F16.F32.PACK_AB R76, R77, R76 ;  /* 0x0000004c4d4c723e */ /* 0x000fcc00000000ff */
[----:B------:R-:W3:Y:S01]  /*3d20*/  MUFU.EX2 R84, R84 ;  /* 0x0000005400547308 */ /* 0x000ee20000000800 */
[----:B----4-:R-:W-:-:S07]  /*3d30*/  FADD.FTZ R10, R80, R11 ;  /* 0x0000000b500a7221 */ /* 0x010fce0000010000 */
        /* <DEDUP_REMOVED lines=9> */
[C---:B--2---:R-:W-:Y:S01]  /*3dd0*/  F2FP.F16.F32.PACK_AB R77, R107.reuse, R106 ;  /* 0x0000006a6b4d723e */ /* 0x044fe200000000ff */
[----:B------:R-:W-:-:S06]  /*3de0*/  FADD.FTZ R11, R107, R8 ;  /* 0x000000086b0b7221 */ /* 0x000fcc0000010000 */
[----:B------:R-:W2:Y:S01]  /*3df0*/  MUFU.EX2 R88, R88 ;  /* 0x0000005800587308 */ /* 0x000ea20000000800 */
[----:B---3--:R-:W-:-:S07]  /*3e00*/  FADD.FTZ R8, R110, R11 ;  /* 0x0000000b6e087221 */ /* 0x008fce0000010000 */
[----:B------:R-:W3:Y:S01]  /*3e10*/  MUFU.EX2 R89, R89 ;  /* 0x0000005900597308 */ /* 0x000ee20000000800 */
[C---:B-1----:R-:W-:Y:S01]  /*3e20*/  F2FP.F16.F32.PACK_AB R79, R111.reuse, R110 ;  /* 0x0000006e6f4f723e */ /* 0x042fe200000000ff */
[----:B------:R-:W-:-:S04]  /*3e30*/  FADD.FTZ R5, R111, R8 ;  /* 0x000000086f057221 */ /* 0x000fc80000010000 */
[----:B------:R0:W-:Y:S02]  /*3e40*/  STSM.16.M88.4 [R17+0xc000], R76 ;  /* 0x00c0004c11007844 */ /* 0x0001e40000000200 */
[----:B------:R-:W1:Y:S01]  /*3e50*/  MUFU.EX2 R114, R114 ;  /* 0x0000007200727308 */ /* 0x000e620000000800 */
[----:B--2---:R-:W-:-:S07]  /*3e60*/  FADD.FTZ R6, R88, R7 ;  /* 0x0000000758067221 */ /* 0x004fce0000010000 */
[----:B------:R-:W2:Y:S01]  /*3e70*/  MUFU.EX2 R115, R115 ;  /* 0x0000007300737308 */ /* 0x000ea20000000800 */
[C---:B---3--:R-:W-:Y:S01]  /*3e80*/  F2FP.F16.F32.PACK_AB R86, R89.reuse, R88 ;  /* 0x000000585956723e */ /* 0x048fe200000000ff */
[----:B------:R-:W-:-:S06]  /*3e90*/  FADD.FTZ R6, R89, R6 ;  /* 0x0000000659067221 */ /* 0x000fcc0000010000 */
[----:B------:R-:W-:Y:S01]  /*3ea0*/  MUFU.EX2 R118, R118 ;  /* 0x0000007600767308 */ /* 0x000fe20000000800 */
[----:B-1----:R-:W-:-:S07]  /*3eb0*/  FADD.FTZ R4, R114, R5 ;  /* 0x0000000572047221 */ /* 0x002fce0000010000 */
[----:B------:R-:W1:Y:S01]  /*3ec0*/  MUFU.EX2 R9, R92 ;  /* 0x0000005c00097308 */ /* 0x000e620000000800 */
[C---:B--2---:R-:W-:Y:S01]  /*3ed0*/  F2FP.F16.F32.PACK_AB R85, R115.reuse, R114 ;  /* 0x000000727355723e */ /* 0x044fe200000000ff */
[----:B------:R-:W-:Y:S01]  /*3ee0*/  FADD.FTZ R5, R115, R4 ;  /* 0x0000000473057221 */ /* 0x000fe20000010000 */
[----:B-1----:R-:W-:-:S03]  /*3ef0*/  F2FP.F16.F32.PACK_AB R87, R9, R118 ;  /* 0x000000760957723e */ /* 0x002fc600000000ff */
[----:B------:R-:W-:Y:S02]  /*3f00*/  FADD.FTZ R118, R118, R5 ;  /* 0x0000000576767221 */ /* 0x000fe40000010000 */
[----:B------:R0:W-:Y:S02]  /*3f10*/  STSM.16.M88.4 [R16+0xc000], R84 ;  /* 0x00c0005410007844 */ /* 0x0001e40000000200 */
[----:B------:R-:W-:Y:S01]  /*3f20*/  FADD.FTZ R7, R9, R118 ;  /* 0x0000007609077221 */ /* 0x000fe20000010000 */
[----:B------:R1:W-:Y:S06]  /*3f30*/  MEMBAR.ALL.CTA ;  /* 0x0000000000007992 */ /* 0x0003ec0000008000 */
[----:B-1----:R-:W1:Y:S02]  /*3f40*/  FENCE.VIEW.ASYNC.S ;  /* 0x00000000000073c6 */ /* 0x002e640000000000 */
[----:B-1----:R-:W-:Y:S01]  /*3f50*/  NOP ;  /* 0x0000000000007918 */ /* 0x002fe20000000000 */
[----:B------:R-:W-:Y:S05]  /*3f60*/  @!P2 BRA `(.L_x_12667) ;  /* 0x0000002800c8a947 */ /* 0x000fea0003800000 */
[----:B------:R-:W-:Y:S01]  /*3f70*/  IMAD.MOV.U32 R4, RZ, RZ, R3 ;  /* 0x000000ffff047224 */ /* 0x000fe200078e0003 */
[----:B------:R-:W-:Y:S01]  /*3f80*/  CS2R R150, SRZ ;  /* 0x0000000000967805 */ /* 0x000fe2000001ff00 */
[----:B------:R-:W-:Y:S01]  /*3f90*/  IMAD.MOV.U32 R9, RZ, RZ, R0 ;  /* 0x000000ffff097224 */ /* 0x000fe200078e0000 */
        /* <DEDUP_REMOVED lines=16> */
[----:B------:R-:W-:Y:S01]  /*40a0*/  UMOV UR24, UR38 ;  /* 0x0000002600187c82 */ /* 0x000fe20008000000 */
[----:B------:R-:W-:Y:S01]  /*40b0*/  UMOV UR22, UR39 ;  /* 0x0000002700167c82 */ /* 0x000fe20008000000 */
[----:B------:R-:W-:-:S09]  /*40c0*/  ULDC UR21, c[0x0][0x988] ;  /* 0x0002620000157ab9 */ /* 0x000fd20000000800 */
.L_x_12676:
[----:B------:R-:W-:Y:S01]  /*40d0*/  UIADD3 UR39, UR22, 0x1, URZ ;  /* 0x0000000116277890 */ /* 0x000fe2000fffe03f */
[----:B------:R-:W-:-:S03]  /*40e0*/  ISETP.NE.AND P3, PT, RZ, UR44, PT ;  /* 0x0000002cff007c0c */ /* 0x000fc6000bf65270 */
[----:B------:R-:W-:-:S04]  /*40f0*/  UISETP.NE.AND UP0, UPT, UR39, 0x2, UPT ;  /* 0x000000022700788c */ /* 0x000fc8000bf05270 */
[----:B------:R-:W-:Y:S02]  /*4100*/  USEL UR38, URZ, 0x1, UP0 ;  /* 0x000000013f267887 */ /* 0x000fe40008000000 */
[----:B------:R-:W-:Y:S02]  /*4110*/  USEL UR39, UR39, URZ, UP0 ;  /* 0x0000003f27277287 */ /* 0x000fe40008000000 */
[----:B------:R-:W-:Y:S02]  /*4120*/  ULOP3.LUT UR38, UR24, UR38, URZ, 0x3c, !UPT ;  /* 0x0000002618267292 */ /* 0x000fe4000f8e3c3f */
[----:B---3--:R-:W-:Y:S10]  /*4130*/  @P3 BRA `(.L_x_12668) ;  /* 0x00000000002c3947 */ /* 0x008ff40003800000 */
[----:B------:R-:W-:Y:S05]  /*4140*/  @!P0 BRA `(.L_x_12669) ;  /* 0x0000000000048947 */ /* 0x000fea0003800000 */
[----:B------:R-:W-:Y:S01]  /*4150*/  BPT.TRAP 0x1 ;  /* 0x000000040000795c */ /* 0x000fe20000300000 */
.L_x_12669:
[----:B------:R-:W-:Y:S01]  /*4160*/  ULEA UR6, UR39, UR40, 0x3 ;  /* 0x0000002827067291 */ /* 0x000fe2000f8e183f */
[----:B------:R-:W-:-:S04]  /*4170*/  MOV R0, UR38 ;  /* 0x0000002600007c02 */ /* 0x000fc80008000f00 */
[----:B------:R-:W-:-:S04]  /*4180*/  SHF.L.U32 R0, R0, 0x1f, RZ ;  /* 0x0000001f00007819 */ /* 0x000fc800000006ff */
[----:B------:R1:W2:Y:S01]  /*4190*/  SYNCS.PHASECHK.TRANS64.TRYWAIT P2, [UR6+0x30830], R0 ;  /* 0x03083000ff0075a7 */ /* 0x0002a20008040146 */
[----:B------:R-:W-:Y:S05]  /*41a0*/  @!P0 BRA `(.L_x_12670) ;  /* 0x0000000000048947 */ /* 0x000fea0003800000 */
[----:B------:R-:W-:Y:S01]  /*41b0*/  BPT.TRAP 0x1 ;  /* 0x000000040000795c */ /* 0x000fe20000300000 */
.L_x_12670:
[----:B--2---:R-:W-:Y:S05]  /*41c0*/  @P2 BRA `(.L_x_12668) ;  /* 0x0000000000082947 */ /* 0x004fea0003800000 */
[----:B------:R-:W2:Y:S02]  /*41d0*/  SYNCS.PHASECHK.TRANS64.TRYWAIT P2, [UR6+0x30830], R0 ;  /* 0x03083000ff0075a7 */ /* 0x000ea40008040146 */
[----:B--2---:R-:W-:Y:S05]  /*41e0*/  @!P2 BRA `(.L_x_12671) ;  /* 0x000000780010a947 */ /* 0x004fea0003800000 */
.L_x_12668:
[----:B--2---:R-:W2:Y:S01]  /*41f0*/  S2R R3, SR_TID.X ;  /* 0x0000000000037919 */ /* 0x004ea20000002100 */
[----:B------:R-:W-:Y:S01]  /*4200*/  R2UR UR16, R18 ;  /* 0x00000000121072ca */ /* 0x000fe200000e0000 */
[----:B------:R-:W-:Y:S01]  /*4210*/  UIMAD UR18, UR39, 0x600, UR20 ;  /* 0x00000600271278a4 */ /* 0x000fe2000f8e0214 */
[----:B------:R-:W-:Y:S01]  /*4220*/  R2UR UR17, R19 ;  /* 0x00000000131172ca */ /* 0x000fe200000e0000 */
[----:B------:R-:W-:Y:S01]  /*4230*/  UMOV UR19, 0x40000040 ;  /* 0x4000004000137882 */ /* 0x000fe20000000000 */
[----:B------:R-:W-:Y:S01]  /*4240*/  UMOV UR7, 0x40000040 ;  /* 0x4000004000077882 */ /* 0x000fe20000000000 */
[----:B------:R-:W-:Y:S02]  /*4250*/  UIADD3 UR6, UR18, 0x2, URZ ;  /* 0x0000000212067890 */ /* 0x000fe4000fffe03f */
[----:B------:R-:W-:Y:S01]  /*4260*/  UIADD3 UR10, UR18, 0x4, URZ ;  /* 0x00000004120a7890 */ /* 0x000fe2000fffe03f */
[----:B------:R-:W-:Y:S01]  /*4270*/  UMOV UR11, 0x40000040 ;  /* 0x40000040000b7882 */ /* 0x000fe20000000000 */
[----:B------:R-:W-:Y:S01]  /*4280*/  UIADD3 UR14, UR18, 0x6, URZ ;  /* 0x00000006120e7890 */ /* 0x000fe2000fffe03f */
[----:B------:R-:W-:Y:S01]  /*4290*/  UMOV UR15, 0x40000040 ;  /* 0x40000040000f7882 */ /* 0x000fe20000000000 */
[----:B--2---:R-:W-:-:S05]  /*42a0*/  SHF.R.U32.HI R3, RZ, 0x7, R3 ;  /* 0x00000007ff037819 */ /* 0x004fca0000011603 */
[----:B-1----:R-:W-:-:S05]  /*42b0*/  VIADD R0, R3, 0x8 ;  /* 0x0000000803007836 */ /* 0x002fca0000000000 */
[----:B------:R1:W-:Y:S06]  /*42c0*/  BAR.SYNC.DEFER_BLOCKING R0, 0x100 ;  /* 0x000400000000751d */ /* 0x0003ec0000010000 */
[----:B0-----:R-:W-:-:S06]  /*42d0*/  WARPGROUP.ARRIVE ;  /* 0x00000000000079c5 */ /* 0x001fcc0000000000 */
[----:B------:R-:W-:Y:S03]  /*42e0*/  HGMMA.64x192x16.F32 R24, gdesc[UR16], RZ, !UPT, gsb0 ;  /* 0x02e00000101879f0 */ /* 0x000fe6000c0008ff */
[----:B------:R-:W-:Y:S02]  /*42f0*/  WARPGROUP.DEPBAR.LE gsb0, 0x0 ;  /* 0x00008000000079c5 */ /* 0x000fe40000010000 */
[----:B------:R-:W-:-:S15]  /*4300*/  WARPGROUP.ARRIVE ;  /* 0x00000000000079c5 */ /* 0x000fde0000000000 */
[----:B------:R-:W-:Y:S03]  /*4310*/  HGMMA.64x192x16.F32 R24, gdesc[UR4], R24, gsb0 ;  /* 0x02e00000041879f0 */ /* 0x000fe60008000818 */
[----:B------:R-:W-:Y:S02]  /*4320*/  WARPGROUP.DEPBAR.LE gsb0, 0x0 ;  /* 0x00008000000079c5 */ /* 0x000fe40000010000 */
[----:B------:R-:W-:-:S15]  /*4330*/  WARPGROUP.ARRIVE ;  /* 0x00000000000079c5 */ /* 0x000fde0000000000 */
[----:B------:R-:W-:Y:S03]  /*4340*/  HGMMA.64x192x16.F32 R24, gdesc[UR8], R24, gsb0 ;  /* 0x02e00000081879f0 */ /* 0x000fe60008000818 */
[----:B------:R-:W-:Y:S02]  /*4350*/  WARPGROUP.DEPBAR.LE gsb0, 0x0 ;  /* 0x00008000000079c5 */ /* 0x000fe40000010000 */
[----:B------:R-:W-:-:S15]  /*4360*/  WARPGROUP.ARRIVE ;  /* 0x00000000000079c5 */ /* 0x000fde0000000000 */
[----:B------:R-:W-:Y:S03]  /*4370*/  HGMMA.64x192x16.F32 R24, gdesc[UR12], R24, gsb0 ;  /* 0x02e000000c1879f0 */ /* 0x000fe60008000818 */
[----:B------:R-:W-:Y:S02]  /*4380*/  WARPGROUP.DEPBAR.LE gsb0, 0x0 ;  /* 0x00008000000079c5 */ /* 0x000fe40000010000 */
[----:B-1----:R-:W-:Y:S05]  /*4390*/  @P3 BRA `(.L_x_12672) ;  /* 0x00000000002c3947 */ /* 0x002fea0003800000 */
[----:B------:R-:W-:Y:S05]  /*43a0*/  @!P0 BRA `(.L_x_12673) ;  /* 0x0000000000048947 */ /* 0x000fea0003800000 */
[----:B------:R-:W-:Y:S01]  /*43b0*/  BPT.TRAP 0x1 ;  /* 0x000000040000795c */ /* 0x000fe20000300000 */
.L_x_12673:
[----:B------:R-:W-:Y:S01]  /*43c0*/  ULEA UR6, UR22, UR40, 0x3 ;  /* 0x0000002816067291 */ /* 0x000fe2000f8e183f */
[----:B------:R-:W-:-:S05]  /*43d0*/  IMAD.U32 R0, RZ, RZ, UR24 ;  /* 0x00000018ff007e24 */ /* 0x000fca000f8e00ff */
[----:B------:R-:W-:-:S04]  /*43e0*/  SHF.L.U32 R0, R0, 0x1f, RZ ;  /* 0x0000001f00007819 */ /* 0x000fc800000006ff */
[----:B------:R0:W1:Y:S01]  /*43f0*/  SYNCS.PHASECHK.TRANS64.TRYWAIT P2, [UR6+0x30850], R0 ;  /* 0x03085000ff0075a7 */ /* 0x0000620008040146 */
[----:B------:R-:W-:Y:S05]  /*4400*/  @!P0 BRA `(.L_x_12674) ;  /* 0x0000000000048947 */ /* 0x000fea0003800000 */
[----:B------:R-:W-:Y:S01]  /*4410*/  BPT.TRAP 0x1 ;  /* 0x000000040000795c */ /* 0x000fe20000300000 */
.L_x_12674:
[----:B-1----:R-:W-:Y:S05]  /*4420*/  @P2 BRA `(.L_x_12672) ;  /* 0x0000000000082947 */ /* 0x002fea0003800000 */
[----:B------:R-:W1:Y:S02]  /*4430*/  SYNCS.PHASECHK.TRANS64.TRYWAIT P2, [UR6+0x30850], R0 ;  /* 0x03085000ff0075a7 */ /* 0x000e640008040146 */
[----:B-1----:R-:W-:Y:S05]  /*4440*/  @!P2 BRA `(.L_x_12675) ;  /* 0x000000740090a947 */ /* 0x002fea0003800000 */
.L_x_12672:
[----:B------:R-:W-:Y:S01]  /*4450*/  R2UR UR7, R15 ;  /* 0x000000000f0772ca */ /* 0x000fe200000e0000 */
[----:B------:R-:W-:Y:S01]  /*4460*/  UIADD3 UR6, UR40, 0x400, URZ ;  /* 0x0000040028067890 */ /* 0x000fe2000fffe03f */
[----:B------:R-:W-:Y:S01]  /*4470*/  WARPGROUP.ARRIVE ;  /* 0x00000000000079c5 */ /* 0x000fe20000000000 */
[----:B------:R-:W-:Y:S01]  /*4480*/  UMOV UR19, 0x40000040 ;  /* 0x4000004000137882 */ /* 0x000fe20000000000 */
[----:B------:R-:W-:Y:S01]  /*4490*/  UMOV UR17, 0x40000040 ;  /* 0x4000004000117882 */ /* 0x000fe20000000000 */
[----:B------:R-:W-:-:S03]  /*44a0*/  USHF.R.U32.HI UR6, URZ, 0x4, UR6 ;  /* 0x000000043f067899 */ /* 0x000fc60008011606 */
[----:B------:R-:W1:Y:S01]  /*44b0*/  S2R R5, SR_TID.X ;  /* 0x0000000000057919 */ /* 0x000e620000002100 */
[----:B------:R-:W-:Y:S01]  /*44c0*/  FMNMX.FTZ R8, R24, R9, !PT ;  /* 0x0000000918087209 */ /* 0x000fe20007810000 */
[----:B------:R-:W-:Y:S01]  /*44d0*/  IMAD.U32 R10, RZ, RZ, UR22 ;  /* 0x00000016ff0a7e24 */ /* 0x000fe2000f8e00ff */
[----:B------:R-:W-:Y:S01]  /*44e0*/  ULOP3.LUT UR6, UR6, 0x3fff, URZ, 0xc0, !UPT ;  /* 0x00003fff06067892 */ /* 0x000fe2000f8ec03f */
[----:B------:R-:W-:Y:S01]  /*44f0*/  UMOV UR24, UR38 ;  /* 0x0000002600187c82 */ /* 0x000fe20008000000 */
[----:B------:R-:W-:Y:S02]  /*4500*/  UIADD3 UR7, UR7, 0x1e800, URZ ;  /* 0x0001e80007077890 */ /* 0x000fe4000fffe03f */
[----:B------:R-:W-:Y:S02]  /*4510*/  @!P1 LEA R10, R10, UR40, 0x3 ;  /* 0x000000280a0a9c11 */ /* 0x000fe4000f8e18ff */
[----:B------:R-:W-:-:S03]  /*4520*/  USHF.R.U32.HI UR7, URZ, 0x4, UR7 ;  /* 0x000000043f077899 */ /* 0x000fc60008011607 */
[----:B------:R-:W-:Y:S01]  /*4530*/  @!P1 VIADD R10, R10, 0x30860 ;  /* 0x000308600a0a9836 */ /* 0x000fe20000000000 */
[----:B------:R-:W-:Y:S02]  /*4540*/  ULOP3.LUT UR10, UR7, 0x3fff, URZ, 0xc0, !UPT ;  /* 0x00003fff070a7892 */ /* 0x000fe4000f8ec03f */
[----:B------:R-:W-:Y:S02]  /*4550*/  UIMAD UR7, UR22, 0x600, UR6 ;  /* 0x00000600160778a4 */ /* 0x000fe4000f8e0206 */
[----:B------:R-:W-:Y:S01]  /*4560*/  @!P1 PRMT R10, RZ, 0x654, R10 ;  /* 0x00000654ff0a9816 */ /* 0x000fe2000000000a */
[----:B------:R-:W-:Y:S01]  /*4570*/  ULOP3.LUT UR6, UR10, 0x10000, URZ, 0xfc, !UPT ;  /* 0x000100000a067892 */ /* 0x000fe2000f8efc3f */
[----:B------:R-:W-:-:S03]  /*4580*/  UMOV UR22, UR39 ;  /* 0x0000002700167c82 */ /* 0x000fc60008000000 */
[----:B------:R-:W-:-:S03]  /*4590*/  UMOV UR18, UR7 ;  /* 0x0000000700127c82 */ /* 0x000fc60008000000 */
[----:B------:R-:W-:Y:S02]  /*45a0*/  UMOV UR16, UR6 ;  /* 0x0000000600107c82 */ /* 0x000fe40008000000 */
[----:B------:R-:W-:Y:S01]  /*45b0*/  HGMMA.64x64x16.F32 R120, gdesc[UR16].tnspB, R120, gsb0 ;  /* 0x40e00000107879f0 */ /* 0x000fe20008000878 */
[----:B------:R-:W-:Y:S02]  /*45c0*/  UIADD3 UR18, UR7, 0x80, URZ ;  /* 0x0000008007127890 */ /* 0x000fe4000fffe03f */
[----:B------:R-:W-:Y:S01]  /*45d0*/  UIADD3 UR16, UR6, 0x2, URZ ;  /* 0x0000000206107890 */ /* 0x000fe2000fffe03f */
[----:B-1----:R-:W-:Y:S01]  /*45e0*/  SHF.R.U32.HI R3, RZ, 0x7, R5 ;  /* 0x00000007ff037819 */ /* 0x002fe20000011605 */
[----:B------:R-:W-:Y:S01]  /*45f0*/  UMOV UR19, 0x40000040 ;  /* 0x4000004000137882 */ /* 0x000fe20000000000 */
[----:B------:R-:W-:Y:S01]  /*4600*/  UMOV UR17, 0x40000040 ;  /* 0x4000004000117882 */ /* 0x000fe20000000000 */
[----:B------:R-:W-:Y:S01]  /*4610*/  ISETP.GE.U32.AND P2, PT, R5, 0x180, PT ;  /* 0x000001800500780c */ /* 0x000fe20003f46070 */
[----:B------:R-:W-:-:S02]  /*4620*/  IMAD.U32 R5, RZ, RZ, UR39 ;  /* 0x00000027ff057e24 */ /* 0x000fc4000f8e00ff */
[----:B0-----:R-:W-:Y:S01]  /*4630*/  VIADD R0, R3, 0x9 ;  /* 0x0000000903007836 */ /* 0x001fe20000000000 */
[----:B------:R-:W-:Y:S02]  /*4640*/  FMNMX.FTZ R3, R25, R8, !PT ;  /* 0x0000000819037209 */ /* 0x000fe40007810000 */
[----:B------:R-:W-:Y:S02]  /*4650*/  @!P1 LEA R5, R5, UR40, 0x3 ;  /* 0x0000002805059c11 */ /* 0x000fe4000f8e18ff */
[----:B------:R-:W-:Y:S02]  /*4660*/  FMNMX.FTZ R8, R28, R3, !PT ;  /* 0x000000031c087209 */ /* 0x000fe40007810000 */
[----:B------:R-:W-:Y:S01]  /*4670*/  SEL R0, R0, 0x9, !P2 ;  /* 0x0000000900007807 */ /* 0x000fe20005000000 */
[----:B------:R-:W-:Y:S01]  /*4680*/  @!P1 VIADD R3, R5, 0x30840 ;  /* 0x0003084005039836 */ /* 0x000fe20000000000 */
[----:B------:R-:W-:Y:S02]  /*4690*/  FMNMX.FTZ R5, R29, R8, !PT ;  /* 0x000000081d057209 */ /* 0x000fe40007810000 */
[----:B------:R-:W-:-:S02]  /*46a0*/  ISETP.LT.AND P2, PT, RZ, UR23, PT ;  /* 0x00000017ff007c0c */ /* 0x000fc4000bf41270 */
[----:B------:R-:W-:Y:S02]  /*46b0*/  @!P1 PRMT R3, RZ, 0x654, R3 ;  /* 0x00000654ff039816 */ /* 0x000fe40000000003 */
[----:B------:R-:W-:Y:S01]  /*46c0*/  FMNMX.FTZ R8, R32, R5, !PT ;  /* 0x0000000520087209 */ /* 0x000fe20007810000 */
[----:B------:R-:W-:Y:S02]  /*46d0*/  WARPGROUP.DEPBAR.LE gsb0, 0x0 ;  /* 0x00008000000079c5 */ /* 0x000fe40000010000 */
[----:B------:R-:W-:-:S06]  /*46e0*/  WARPGROUP.ARRIVE ;  /* 0x00000000000079c5 */ /* 0x000fcc0000000000 */
[----:B------:R-:W-:Y:S01]  /*46f0*/  HGMMA.64x64x16.F32 R120, gdesc[UR16].tnspB, R120, gsb0 ;  /* 0x40e00000107879f0 */ /* 0x000fe20008000878 */
[----:B------:R-:W-:Y:S02]  /*4700*/  UIADD3 UR18, UR7, 0x100, URZ ;  /* 0x0000010007127890 */ /* 0x000fe4000fffe03f */
[----:B------:R-:W-:Y:S01]  /*4710*/  UIADD3 UR16, UR6, 0x4, URZ ;  /* 0x0000000406107890 */ /* 0x000fe2000fffe03f */
[----:B------:R-:W-:Y:S01]  /*4720*/  UMOV UR19, 0x40000040 ;  /* 0x4000004000137882 */ /* 0x000fe20000000000 */
[----:B------:R-:W-:Y:S01]  /*4730*/  UMOV UR17, 0x40000040 ;  /* 0x4000004000117882 */ /* 0x000fe20000000000 */
        /* <DEDUP_REMOVED lines=63> */
[----:B------:R-:W-:-:S07]  /*4b30*/  UIADD3 UR6, UR23, -0x1, URZ ;  /* 0xffffffff17067890 */ /* 0x000fce000fffe03f */
[----:B------:R-:W-:Y:S01]  /*4b40*/  UMOV UR23, UR6 ;  /* 0x0000000600177c82 */ /* 0x000fe20008000000 */
[----:B------:R-:W-:Y:S02]  /*4b50*/  WARPGROUP.DEPBAR.LE gsb0, 0x0 ;  /* 0x00008000000079c5 */ /* 0x000fe40000010000 */
[----:B------:R-:W-:-:S06]  /*4b60*/  WARPGROUP.ARRIVE ;  /* 0x00000000000079c5 */ /* 0x000fcc0000000000 */
[----:B------:R-:W-:Y:S03]  /*4b70*/  HGMMA.64x64x16.F32 R120, gdesc[UR16].tnspB, R120, gsb0 ;  /* 0x40e00000107879f0 */ /* 0x000fe60008000878 */
[----:B------:R-:W-:Y:S02]  /*4b80*/  WARPGROUP.DEPBAR.LE gsb0, 0x0 ;  /* 0x00008000000079c5 */ /* 0x000fe40000010000 */
[----:B------:R0:W-:Y:S06]  /*4b90*/  BAR.ARV R0, 0x100 ;  /* 0x000400000000751d */ /* 0x0001ec0000002000 */
[----:B------:R1:W-:Y:S01]  /*4ba0*/  @!P1 SYNCS.ARRIVE.TRANS64.RED.A1T0 RZ, [R3+URZ], RZ ;  /* 0x000000ff03ff99a7 */ /* 0x0003e2000810043f */
[----:B0-----:R-:W-:-:S02]  /*4bb0*/  FMNMX.FTZ R0, R26, R4, !PT ;  /* 0x000000041a007209 */ /* 0x001fc40007810000 */
[----:B-1----:R-:W-:Y:S01]  /*4bc0*/  FMNMX.FTZ R3, R33, R8, !PT ;  /* 0x0000000821037209 */ /* 0x002fe20007810000 */
[----:B------:R0:W-:Y:S03]  /*4bd0*/  @!P1 SYNCS.ARRIVE.TRANS64.RED.A1T0 RZ, [R10+URZ], RZ ;  /* 0x000000ff0aff99a7 */ /* 0x0001e6000810043f */
        /* <DEDUP_REMOVED lines=83> */
[----:B------:R-:W-:-:S03]  /*5110*/  FMNMX.FTZ R8, R110, R5, !PT ;  /* 0x000000056e087209 */ /* 0x000fc60007810000 */
[----:B------:R-:W1:Y:S01]  /*5120*/  SHFL.BFLY PT, R0, R3, 0x2, 0x1f ;  /* 0x0c401f0003007f89 */ /* 0x000e6200000e0000 */
[----:B------:R-:W-:-:S04]  /*5130*/  FMNMX.FTZ R5, R111, R8, !PT ;  /* 0x000000086f057209 */ /* 0x000fc80007810000 */
[----:B------:R-:W-:-:S04]  /*5140*/  FMNMX.FTZ R8, R114, R5, !PT ;  /* 0x0000000572087209 */ /* 0x000fc80007810000 */
[----:B------:R-:W-:-:S04]  /*5150*/  FMNMX.FTZ R5, R115, R8, !PT ;  /* 0x0000000873057209 */ /* 0x000fc80007810000 */
[----:B------:R-:W-:-:S04]  /*5160*/  FMNMX.FTZ R8, R118, R5, !PT ;  /* 0x0000000576087209 */ /* 0x000fc80007810000 */
[----:B0-----:R-:W-:-:S05]  /*5170*/  FMNMX.FTZ R10, R119, R8, !PT ;  /* 0x00000008770a7209 */ /* 0x001fca0007810000 */
[----:B------:R-:W0:Y:S01]  /*5180*/  SHFL.BFLY PT, R5, R10, 0x2, 0x1f ;  /* 0x0c401f000a057f89 */ /* 0x000e2200000e0000 */
[----:B-1----:R-:W-:-:S05]  /*5190*/  FMNMX.FTZ R11, R3, R0, !PT ;  /* 0x00000000030b7209 */ /* 0x002fca0007810000 */
[----:B------:R-:W1:Y:S01]  /*51a0*/  SHFL.BFLY PT, R0, R11, 0x1, 0x1f ;  /* 0x0c201f000b007f89 */ /* 0x000e6200000e0000 */
[----:B0-----:R-:W-:-:S05]  /*51b0*/  FMNMX.FTZ R12, R10, R5, !PT ;  /* 0x000000050a0c7209 */ /* 0x001fca0007810000 */
[----:B------:R-:W0:Y:S01]  /*51c0*/  SHFL.BFLY PT, R3, R12, 0x1, 0x1f ;  /* 0x0c201f000c037f89 */ /* 0x000e2200000e0000 */
[----:B-1----:R-:W-:-:S05]  /*51d0*/  FMNMX.FTZ R0, R11, R0, !PT ;  /* 0x000000000b007209 */ /* 0x002fca0007810000 */
[C---:B------:R-:W-:Y:S01]  /*51e0*/  FMUL.FTZ R5, R0.reuse, UR21 ;  /* 0x0000001500057c20 */ /* 0x040fe20008410000 */
[----:B------:R-:W-:-:S03]  /*51f0*/  FADD.FTZ R8, -R0, R9 ;  /* 0x0000000900087221 */ /* 0x000fc60000010100 */
        /* <DEDUP_REMOVED lines=13> */
[----:B0-----:R-:W-:Y:S01]  /*52d0*/  FMNMX.FTZ R3, R12, R3, !PT ;  /* 0x000000030c037209 */ /* 0x001fe20007810000 */
[--C-:B------:R-:W-:Y:S01]  /*52e0*/  FFMA.FTZ R49, R49, UR21, -R5.reuse ;  /* 0x0000001531317c23 */ /* 0x100fe20008010805 */
[--C-:B------:R-:W-:Y:S01]  /*52f0*/  FFMA.FTZ R52, R52, UR21, -R5.reuse ;  /* 0x0000001534347c23 */ /* 0x100fe20008010805 */
[--C-:B------:R-:W-:Y:S01]  /*5300*/  FFMA.FTZ R53, R53, UR21, -R5.reuse ;  /* 0x0000001535357c23 */ /* 0x100fe20008010805 */
[--C-:B------:R-:W-:Y:S01]  /*5310*/  FFMA.FTZ R56, R56, UR21, -R5.reuse ;  /* 0x0000001538387c23 */ /* 0x100fe20008010805 */
[C---:B------:R-:W-:Y:S01]  /*5320*/  FMUL.FTZ R10, R3.reuse, UR21 ;  /* 0x00000015030a7c20 */ /* 0x040fe20008410000 */
        /* <DEDUP_REMOVED lines=32> */
[--C-:B------:R-:W-:Y:S01]  /*5530*/  FFMA.FTZ R5, R26, UR21, -R10.reuse ;  /* 0x000000151a057c23 */ /* 0x100fe2000801080a */
[----:B------:R-:W-:Y:S01]  /*5540*/  FMUL.FTZ R4, R4, UR21 ;  /* 0x0000001504047c20 */ /* 0x000fe20008410000 */
[--C-:B------:R-:W-:Y:S01]  /*5550*/  FFMA.FTZ R20, R27, UR21, -R10.reuse ;  /* 0x000000151b147c23 */ /* 0x100fe2000801080a */
[----:B------:R-:W-:Y:S01]  /*5560*/  FMUL.FTZ R8, R8, UR21 ;  /* 0x0000001508087c20 */ /* 0x000fe20008410000 */
        /* <DEDUP_REMOVED lines=34> */
[C---:B-1----:R-:W-:Y:S01]  /*5790*/  FADD.FTZ R14, R20.reuse, R7 ;  /* 0x00000007140e7221 */ /* 0x042fe20000010000 */
[----:B------:R-:W-:Y:S01]  /*57a0*/  F2FP.F16.F32.PACK_AB R5, R20, R5 ;  /* 0x000000051405723e */ /* 0x000fe200000000ff */
[----:B------:R-:W-:Y:S01]  /*57b0*/  FFMA.FTZ R20, R34, UR21, -R10 ;  /* 0x0000001522147c23 */ /* 0x000fe2000801080a */
[-C--:B------:R-:W-:Y:S01]  /*57c0*/  FMUL.FTZ R122, R122, R9.reuse ;  /* 0x000000097a7a7220 */ /* 0x080fe20000410000 */
[-C--:B------:R-:W-:Y:S01]  /*57d0*/  FMUL.FTZ R123, R123, R9.reuse ;  /* 0x000000097b7b7220 */ /* 0x080fe20000410000 */
[-C--:B------:R-:W-:Y:S01]  /*57e0*/  FMUL.FTZ R126, R126, R9.reuse ;  /* 0x000000097e7e7220 */ /* 0x080fe20000410000 */
[-C--:B------:R-:W-:Y:S01]  /*57f0*/  FMUL.FTZ R127, R127, R9.reuse ;  /* 0x000000097f7f7220 */ /* 0x080fe20000410000 */
[----:B------:R-:W1:Y:S01]  /*5800*/  MUFU.EX2 R25, R25 ;  /* 0x0000001900197308 */ /* 0x000e620000000800 */
[-C--:B------:R-:W-:Y:S01]  /*5810*/  FMUL.FTZ R130, R130, R9.reuse ;  /* 0x0000000982827220 */ /* 0x080fe20000410000 */
[-C--:B------:R-:W-:Y:S01]  /*5820*/  FMUL.FTZ R131, R131, R9.reuse ;  /* 0x0000000983837220 */ /* 0x080fe20000410000 */
[-C--:B------:R-:W-:Y:S01]  /*5830*/  FMUL.FTZ R134, R134, R9.reuse ;  /* 0x0000000986867220 */ /* 0x080fe20000410000 */
[-C--:B------:R-:W-:Y:S01]  /*5840*/  FMUL.FTZ R135, R135, R9.reuse ;  /* 0x0000000987877220 */ /* 0x080fe20000410000 */
[-C--:B------:R-:W-:Y:S01]  /*5850*/  FMUL.FTZ R138, R138, R9.reuse ;  /* 0x000000098a8a7220 */ /* 0x080fe20000410000 */
[-C--:B------:R-:W-:Y:S01]  /*5860*/  FMUL.FTZ R139, R139, R9.reuse ;  /* 0x000000098b8b7220 */ /* 0x080fe20000410000 */
[-C--:B------:R-:W-:Y:S01]  /*5870*/  FMUL.FTZ R142, R142, R9.reuse ;  /* 0x000000098e8e7220 */ /* 0x080fe20000410000 */
[----:B------:R-:W2:Y:S01]  /*5880*/  MUFU.EX2 R28, R28 ;  /* 0x0000001c001c7308 */ /* 0x000ea20000000800 */
[----:B0-----:R-:W-:Y:S01]  /*5890*/  FFMA.FTZ R6, R8, R6, R24 ;  /* 0x0000000608067223 */ /* 0x001fe20000010018 */
[-C--:B------:R-:W-:Y:S01]  /*58a0*/  FMUL.FTZ R143, R143, R9.reuse ;  /* 0x000000098f8f7220 */ /* 0x080fe20000410000 */
[-C--:B------:R-:W-:Y:S01]  /*58b0*/  FMUL.FTZ R146, R146, R9.reuse ;  /* 0x0000000992927220 */ /* 0x080fe20000410000 */
[-C--:B------:R-:W-:Y:S01]  /*58c0*/  FMUL.FTZ R147, R147, R9.reuse ;  /* 0x0000000993937220 */ /* 0x080fe20000410000 */
[-C--:B------:R-:W-:Y:S01]  /*58d0*/  FMUL.FTZ R150, R150, R9.reuse ;  /* 0x0000000996967220 */ /* 0x080fe20000410000 */
[----:B------:R-:W-:Y:S01]  /*58e0*/  FMUL.FTZ R151, R151, R9 ;  /* 0x0000000997977220 */ /* 0x000fe20000410000 */
[----:B------:R-:W-:Y:S01]  /*58f0*/  FMUL.FTZ R120, R120, R8 ;  /* 0x0000000878787220 */ /* 0x000fe20000410000 */
[----:B------:R-:W0:Y:S01]  /*5900*/  MUFU.EX2 R29, R29 ;  /* 0x0000001d001d7308 */ /* 0x000e220000000800 */
[C---:B-1----:R-:W-:Y:S01]  /*5910*/  FADD.FTZ R13, R25.reuse, R6 ;  /* 0x00000006190d7221 */ /* 0x042fe20000010000 */
[----:B------:R-:W-:Y:S01]  /*5920*/  F2FP.F16.F32.PACK_AB R4, R25, R24 ;  /* 0x000000181904723e */ /* 0x000fe200000000ff */
[--C-:B------:R-:W-:Y:S01]  /*5930*/  FFMA.FTZ R24, R43, UR21, -R10.reuse ;  /* 0x000000152b187c23 */ /* 0x100fe2000801080a */
[--C-:B------:R-:W-:Y:S01]  /*5940*/  FFMA.FTZ R43, R46, UR21, -R10.reuse ;  /* 0x000000152e2b7c23 */ /* 0x100fe2000801080a */
[--C-:B------:R-:W-:Y:S01]  /*5950*/  FFMA.FTZ R25, R47, UR21, -R10.reuse ;  /* 0x000000152f197c23 */ /* 0x100fe2000801080a */
[--C-:B------:R-:W-:Y:S01]  /*5960*/  FFMA.FTZ R47, R83, UR21, -R10.reuse ;  /* 0x00000015532f7c23 */ /* 0x100fe2000801080a */
[--C-:B------:R-:W-:Y:S01]  /*5970*/  FFMA.FTZ R83, R86, UR21, -R10.reuse ;  /* 0x0000001556537c23 */ /* 0x100fe2000801080a */
[----:B------:R-:W1:Y:S01]  /*5980*/  MUFU.EX2 R11, R11 ;  /* 0x0000000b000b7308 */ /* 0x000e620000000800 */
[----:B--2---:R-:W-:Y:S01]  /*5990*/  FADD.FTZ R34, R28, R13 ;  /* 0x0000000d1c227221 */ /* 0x004fe20000010000 */
[--C-:B------:R-:W-:Y:S01]  /*59a0*/  FFMA.FTZ R13, R75, UR21, -R10.reuse ;  /* 0x000000154b0d7c23 */ /* 0x100fe2000801080a */
[--C-:B------:R-:W-:Y:S01]  /*59b0*/  FFMA.FTZ R75, R78, UR21, -R10.reuse ;  /* 0x000000154e4b7c23 */ /* 0x100fe2000801080a */
[----:B------:R-:W-:Y:S01]  /*59c0*/  FFMA.FTZ R46, R87, UR21, -R10 ;  /* 0x00000015572e7c23 */ /* 0x000fe2000801080a */
[-C--:B------:R-:W-:Y:S01]  /*59d0*/  FMUL.FTZ R121, R121, R8.reuse ;  /* 0x0000000879797220 */ /* 0x080fe20000410000 */
[-C--:B------:R-:W-:Y:S01]  /*59e0*/  FMUL.FTZ R124, R124, R8.reuse ;  /* 0x000000087c7c7220 */ /* 0x080fe20000410000 */
[----:B------:R-:W-:Y:S01]  /*59f0*/  FMUL.FTZ R125, R125, R8 ;  /* 0x000000087d7d7220 */ /* 0x000fe20000410000 */
[----:B------:R-:W2:Y:S01]  /*5a00*/  MUFU.EX2 R12, R12 ;  /* 0x0000000c000c7308 */ /* 0x000ea20000000800 */
[C---:B0-----:R-:W-:Y:S01]  /*5a10*/  F2FP.F16.F32.PACK_AB R6, R29.reuse, R28 ;  /* 0x0000001c1d06723e */ /* 0x041fe200000000ff */
[----:B------:R-:W-:Y:S01]  /*5a20*/  FADD.FTZ R34, R29, R34 ;  /* 0x000000221d227221 */ /* 0x000fe20000010000 */
[----:B------:R-:W-:Y:S01]  /*5a30*/  FFMA.FTZ R29, R82, UR21, -R10 ;  /* 0x00000015521d7c23 */ /* 0x000fe2000801080a */
[-C--:B------:R-:W-:Y:S01]  /*5a40*/  FMUL.FTZ R128, R128, R8.reuse ;  /* 0x0000000880807220 */ /* 0x080fe20000410000 */
[-C--:B------:R-:W-:Y:S01]  /*5a50*/  FMUL.FTZ R129, R129, R8.reuse ;  /* 0x0000000881817220 */ /* 0x080fe20000410000 */
[-C--:B------:R-:W-:Y:S01]  /*5a60*/  FMUL.FTZ R132, R132, R8.reuse ;  /* 0x0000000884847220 */ /* 0x080fe20000410000 */
[-C--:B------:R-:W-:Y:S01]  /*5a70*/  FMUL.FTZ R133, R133, R8.reuse ;  /* 0x0000000885857220 */ /* 0x080fe20000410000 */
[----:B------:R-:W0:Y:S01]  /*5a80*/  MUFU.EX2 R32, R32 ;  /* 0x0000002000207308 */ /* 0x000e220000000800 */
[----:B-1----:R-:W-:Y:S01]  /*5a90*/  FADD.FTZ R28, R11, R14 ;  /* 0x0000000e0b1c7221 */ /* 0x002fe20000010000 */
[----:B------:R-:W-:Y:S01]  /*5aa0*/  FFMA.FTZ R14, R79, UR21, -R10 ;  /* 0x000000154f0e7c23 */ /* 0x000fe2000801080a */
[-C--:B------:R-:W-:Y:S01]  /*5ab0*/  FMUL.FTZ R136, R136, R8.reuse ;  /* 0x0000000888887220 */ /* 0x080fe20000410000 */
[-C--:B------:R-:W-:Y:S01]  /*5ac0*/  FMUL.FTZ R137, R137, R8.reuse ;  /* 0x0000000889897220 */ /* 0x080fe20000410000 */
[-C--:B------:R-:W-:Y:S01]  /*5ad0*/  FMUL.FTZ R140, R140, R8.reuse ;  /* 0x000000088c8c7220 */ /* 0x080fe20000410000 */
[-C--:B------:R-:W-:Y:S01]  /*5ae0*/  FMUL.FTZ R141, R141, R8.reuse ;  /* 0x000000088d8d7220 */ /* 0x080fe20000410000 */
[-C--:B------:R-:W-:Y:S01]  /*5af0*/  FMUL.FTZ R144, R144, R8.reuse ;  /* 0x0000000890907220 */ /* 0x080fe20000410000 */
[----:B------:R-:W1:Y:S01]  /*5b00*/  MUFU.EX2 R20, R20 ;  /* 0x0000001400147308 */ /* 0x000e620000000800 */
[C---:B--2---:R-:W-:Y:S01]  /*5b10*/  F2FP.F16.F32.PACK_AB R7, R12.reuse, R11 ;  /* 0x0000000b0c07723e */ /* 0x044fe200000000ff */
[----:B------:R-:W-:Y:S01]  /*5b20*/  FADD.FTZ R55, R12, R28 ;  /* 0x0000001c0c377221 */ /* 0x000fe20000010000 */
[-C--:B------:R-:W-:Y:S01]  /*5b30*/  FMUL.FTZ R145, R145, R8.reuse ;  /* 0x0000000891917220 */ /* 0x080fe20000410000 */
[-C--:B------:R-:W-:Y:S01]  /*5b40*/  FMUL.FTZ R148, R148, R8.reuse ;  /* 0x0000000894947220 */ /* 0x080fe20000410000 */
[----:B------:R-:W-:Y:S01]  /*5b50*/  FMUL.FTZ R149, R149, R8 ;  /* 0x0000000895957220 */ /* 0x000fe20000410000 */
[----:B------:R2:W-:Y:S01]  /*5b60*/  STSM.16.M88.4 [R2+0x1e800], R4 ;  /* 0x01e8000402007844 */ /* 0x0005e20000000200 */
[----:B------:R-:W-:Y:S01]  /*5b70*/  IMAD.MOV.U32 R9, RZ, RZ, R0 ;  /* 0x000000ffff097224 */ /* 0x000fe200078e0000 */
[----:B------:R-:W3:Y:S01]  /*5b80*/  MUFU.EX2 R33, R33 ;  /* 0x0000002100217308 */ /* 0x000ee20000000800 */
[----:B0-----:R-:W-:-:S07]  /*5b90*/  FADD.FTZ R34, R32, R34 ;  /* 0x0000002220227221 */ /* 0x001fce0000010000 */
[----:B------:R-:W0:Y:S01]  /*5ba0*/  MUFU.EX2 R21, R21 ;  /* 0x0000001500157308 */ /* 0x000e220000000800 */
[----:B-1----:R-:W-:Y:S01]  /*5bb0*/  FADD.FTZ R12, R20, R55 ;  /* 0x00000037140c7221 */ /* 0x002fe20000010000 */
[--C-:B--2---:R-:W-:Y:S01]  /*5bc0*/  FFMA.FTZ R7, R42, UR21, -R10.reuse ;  /* 0x000000152a077c23 */ /* 0x104fe2000801080a */
[----:B------:R-:W-:-:S05]  /*5bd0*/  FFMA.FTZ R6, R50, UR21, -R10 ;  /* 0x0000001532067c23 */ /* 0x000fca000801080a */
[----:B------:R-:W1:Y:S01]  /*5be0*/  MUFU.EX2 R36, R36 ;  /* 0x0000002400247308 */ /* 0x000e620000000800 */
[C---:B---3--:R-:W-:Y:S01]  /*5bf0*/  FADD.FTZ R55, R33.reuse, R34 ;  /* 0x0000002221377221 */ /* 0x048fe20000010000 */
[----:B------:R-:W-:Y:S01]  /*5c00*/  F2FP.F16.F32.PACK_AB R32, R33, R32 ;  /* 0x000000202120723e */ /* 0x000fe200000000ff */
[--C-:B------:R-:W-:Y:S01]  /*5c10*/  FFMA.FTZ R5, R58, UR21, -R10.reuse ;  /* 0x000000153a057c23 */ /* 0x100fe2000801080a */
[--C-:B------:R-:W-:Y:S01]  /*5c20*/  FFMA.FTZ R4, R66, UR21, -R10.reuse ;  /* 0x0000001542047c23 */ /* 0x100fe2000801080a */
[--C-:B------:R-:W-:Y:S01]  /*5c30*/  FFMA.FTZ R42, R91, UR21, -R10.reuse ;  /* 0x000000155b2a7c23 */ /* 0x100fe2000801080a */
[--C-:B------:R-:W-:Y:S01]  /*5c40*/  FFMA.FTZ R91, R94, UR21, -R10.reuse ;  /* 0x000000155e5b7c23 */ /* 0x100fe2000801080a */
[----:B------:R-:W-:Y:S01]  /*5c50*/  FFMA.FTZ R10, R119, UR21, -R10 ;  /* 0x00000015770a7c23 */ /* 0x000fe2000801080a */
        /* <DEDUP_REMOVED lines=45> */
[----:B------:R-:W-:-:S05]  /*5f30*/  F2FP.F16.F32.PACK_AB R34, R37, R36 ;  /* 0x000000242522723e */ /* 0x000fca00000000ff */
[----:B------:R3:W-:Y:S01]  /*5f40*/  STSM.16.M88.4 [R22], R32 ;  /* 0x0000002016007844 */ /* 0x0007e20000000200 */
        /* <DEDUP_REMOVED lines=88> */
[----:B------:R2:W4:Y:S01]  /*64d0*/  MUFU.EX2 R28, R42 ;  /* 0x0000002a001c7308 */ /* 0x0005220000000800 */
[----:B0-----:R-:W-:-:S07]  /*64e0*/  FADD.FTZ R5, R12, R5 ;  /* 0x000000050c057221 */ /* 0x001fce0000010000 */
[----:B------:R-:W0:Y:S01]  /*64f0*/  MUFU.EX2 R92, R92 ;  /* 0x0000005c005c7308 */ /* 0x000e220000000800 */
[----:B-1----:R-:W-:Y:S01]  /*6500*/  FADD.FTZ R7, R89, R4 ;  /* 0x0000000459077221 */ /* 0x002fe20000010000 */
[----:B--2---:R-:W-:Y:S02]  /*6510*/  F2FP.F16.F32.PACK_AB R42, R45, R44 ;  /* 0x0000002c2d2a723e */ /* 0x004fe400000000ff */
[----:B------:R-:W-:-:S03]  /*6520*/  F2FP.F16.F32.PACK_AB R88, R89, R88 ;  /* 0x000000585958723e */ /* 0x000fc600000000ff */
[----:B------:R3:W-:Y:S01]  /*6530*/  STSM.16.M88.4 [R17], R40 ;  /* 0x0000002811007844 */ /* 0x0007e20000000200 */
[----:B------:R-:W1:Y:S01]  /*6540*/  MUFU.EX2 R91, R91 ;  /* 0x0000005b005b7308 */ /* 0x000e620000000800 */
[C---:B----4-:R-:W-:Y:S01]  /*6550*/  FADD.FTZ R4, R28.reuse, R5 ;  /* 0x000000051c047221 */ /* 0x050fe20000010000 */
[----:B------:R-:W-:Y:S01]  /*6560*/  F2FP.F16.F32.PACK_AB R89, R28, R12 ;  /* 0x0000000c1c59723e */ /* 0x000fe200000000ff */
[----:B------:R3:W-:Y:S04]  /*6570*/  STSM.16.M88.4 [R16], R48 ;  /* 0x0000003010007844 */ /* 0x0007e80000000200 */
[----:B------:R3:W-:Y:S01]  /*6580*/  STSM.16.M88.4 [R2+0x24800], R56 ;  /* 0x0248003802007844 */ /* 0x0007e20000000200 */
[----:B------:R-:W2:Y:S01]  /*6590*/  MUFU.EX2 R93, R93 ;  /* 0x0000005d005d7308 */ /* 0x000ea20000000800 */
[----:B0-----:R-:W-:-:S02]  /*65a0*/  FADD.FTZ R6, R92, R7 ;  /* 0x000000075c067221 */ /* 0x001fc40000010000 */
[----:B------:R3:W-:Y:S04]  /*65b0*/  STSM.16.M88.4 [R153], R64 ;  /* 0x0000004099007844 */ /* 0x0007e80000000200 */
[----:B------:R3:W-:Y:S01]  /*65c0*/  STSM.16.M88.4 [R17+0x6000], R72 ;  /* 0x0060004811007844 */ /* 0x0007e20000000200 */
[----:B------:R-:W0:Y:S01]  /*65d0*/  MUFU.EX2 R95, R95 ;  /* 0x0000005f005f7308 */ /* 0x000e220000000800 */
[----:B-1----:R-:W-:Y:S02]  /*65e0*/  FADD.FTZ R4, R91, R4 ;  /* 0x000000045b047221 */ /* 0x002fe40000010000 */
[----:B------:R3:W-:Y:S05]  /*65f0*/  STSM.16.M88.4 [R16+0x6000], R80 ;  /* 0x0060005010007844 */ /* 0x0007ea0000000200 */
[----:B------:R-:W1:Y:S01]  /*6600*/  MUFU.EX2 R96, R96 ;  /* 0x0000006000607308 */ /* 0x000e620000000800 */
[C---:B--2---:R-:W-:Y:S01]  /*6610*/  FADD.FTZ R5, R93.reuse, R6 ;  /* 0x000000065d057221 */ /* 0x044fe20000010000 */
[----:B------:R-:W-:-:S06]  /*6620*/  F2FP.F16.F32.PACK_AB R90, R93, R92 ;  /* 0x0000005c5d5a723e */ /* 0x000fcc00000000ff */
[----:B------:R-:W2:Y:S01]  /*6630*/  MUFU.EX2 R98, R98 ;  /* 0x0000006200627308 */ /* 0x000ea20000000800 */
[C---:B0-----:R-:W-:Y:S01]  /*6640*/  FADD.FTZ R7, R95.reuse, R4 ;  /* 0x000000045f077221 */ /* 0x041fe20000010000 */
[----:B------:R-:W-:-:S05]  /*6650*/  F2FP.F16.F32.PACK_AB R91, R95, R91 ;  /* 0x0000005b5f5b723e */ /* 0x000fca00000000ff */
[----:B------:R3:W-:Y:S01]  /*6660*/  STSM.16.M88.4 [R2+0x2a800], R88 ;  /* 0x02a8005802007844 */ /* 0x0007e20000000200 */
        /* <DEDUP_REMOVED lines=19> */
[----:B------:R-:W-:-:S05]  /*67a0*/  F2FP.F16.F32.PACK_AB R99, R103, R102 ;  /* 0x000000666763723e */ /* 0x000fca00000000ff */
[----:B------:R3:W-:Y:S01]  /*67b0*/  STSM.16.M88.4 [R152], R96 ;  /* 0x0000006098007844 */ /* 0x0007e20000000200 */
        /* <DEDUP_REMOVED lines=19> */
[----:B------:R-:W-:-:S05]  /*68f0*/  F2FP.F16.F32.PACK_AB R107, R111, R11 ;  /* 0x0000000b6f6b723e */ /* 0x000fca00000000ff */
[----:B------:R3:W-:Y:S01]  /*6900*/  STSM.16.M88.4 [R17+0xc000], R104 ;  /* 0x00c0006811007844 */ /* 0x0007e20000000200 */
[----:B------:R-:W1:Y:S01]  /*6910*/  MUFU.EX2 R113, R113 ;  /* 0x0000007100717308 */ /* 0x000e620000000800 */
[----:B--2---:R-:W-:-:S07]  /*6920*/  FADD.FTZ R4, R112, R5 ;  /* 0x0000000570047221 */ /* 0x004fce0000010000 */
[----:B------:R-:W2:Y:S01]  /*6930*/  MUFU.EX2 R115, R115 ;  /* 0x0000007300737308 */ /* 0x000ea20000000800 */
[----:B0-----:R-:W-:-:S07]  /*6940*/  FADD.FTZ R6, R13, R6 ;  /* 0x000000060d067221 */ /* 0x001fce0000010000 */
[----:B------:R-:W-:Y:S01]  /*6950*/  MUFU.EX2 R116, R116 ;  /* 0x0000007400747308 */ /* 0x000fe20000000800 */
[C---:B-1----:R-:W-:Y:S01]  /*6960*/  FADD.FTZ R5, R113.reuse, R4 ;  /* 0x0000000471057221 */ /* 0x042fe20000010000 */
[----:B------:R-:W-:Y:S01]  /*6970*/  F2FP.F16.F32.PACK_AB R112, R113, R112 ;  /* 0x000000707170723e */ /* 0x000fe200000000ff */
[----:B------:R-:W-:-:S05]  /*6980*/  IMAD.MOV.U32 R4, RZ, RZ, R3 ;  /* 0x000000ffff047224 */ /* 0x000fca00078e0003 */
[----:B------:R-:W0:Y:S01]  /*6990*/  MUFU.EX2 R117, R117 ;  /* 0x0000007500757308 */ /* 0x000e220000000800 */
[C---:B--2---:R-:W-:Y:S01]  /*69a0*/  FADD.FTZ R6, R115.reuse, R6 ;  /* 0x0000000673067221 */ /* 0x044fe20000010000 */
[----:B------:R-:W-:-:S06]  /*69b0*/  F2FP.F16.F32.PACK_AB R113, R115, R13 ;  /* 0x0000000d7371723e */ /* 0x000fcc00000000ff */
[----:B------:R-:W1:Y:S08]  /*69c0*/  MUFU.EX2 R21, R118 ;  /* 0x0000007600157308 */ /* 0x000e700000000800 */
[----:B------:R-:W2:Y:S01]  /*69d0*/  MUFU.EX2 R10, R10 ;  /* 0x0000000a000a7308 */ /* 0x000ea20000000800 */
[----:B0-----:R-:W-:Y:S01]  /*69e0*/  F2FP.F16.F32.PACK_AB R114, R117, R116 ;  /* 0x000000747572723e */ /* 0x001fe200000000ff */
[----:B------:R-:W-:Y:S01]  /*69f0*/  FADD.FTZ R116, R116, R5 ;  /* 0x0000000574747221 */ /* 0x000fe20000010000 */
[----:B-1----:R-:W-:-:S03]  /*6a00*/  FADD.FTZ R7, R21, R6 ;  /* 0x0000000615077221 */ /* 0x002fc60000010000 */
[----:B------:R-:W-:Y:S01]  /*6a10*/  FADD.FTZ R6, R117, R116 ;  /* 0x0000007475067221 */ /* 0x000fe20000010000 */
[C---:B--2---:R-:W-:Y:S01]  /*6a20*/  F2FP.F16.F32.PACK_AB R115, R10.reuse, R21 ;  /* 0x000000150a73723e */ /* 0x044fe200000000ff */
[----:B------:R-:W-:-:S04]  /*6a30*/  FADD.FTZ R7, R10, R7 ;  /* 0x000000070a077221 */ /* 0x000fc80000010000 */
[----:B------:R3:W-:Y:S01]  /*6a40*/  STSM.16.M88.4 [R16+0xc000], R112 ;  /* 0x00c0007010007844 */ /* 0x0007e20000000200 */
[----:B------:R0:W-:Y:S06]  /*6a50*/  MEMBAR.ALL.CTA ;  /* 0x0000000000007992 */ /* 0x0001ec0000008000 */
[----:B0-----:R-:W0:Y:S02]  /*6a60*/  FENCE.VIEW.ASYNC.S ;  /* 0x00000000000073c6 */ /* 0x001e240000000000 */
[----:B0-----:R-:W-:Y:S01]  /*6a70*/  NOP ;  /* 0x0000000000007918 */ /* 0x001fe20000000000 */
[----:B------:R-:W-:Y:S05]  /*6a80*/  @P2 BRA `(.L_x_12676) ;  /* 0xffffffd400902947 */ /* 0x000fea000383ffff */
.L_x_12667:
[----:B------:R-:W-:Y:S06]  /*6a90*/  BAR.ARV 0x8, 0x200 ;  /* 0x0208000000007b1d */ /* 0x000fec0000002000 */
[----:B------:R-:W-:Y:S05]  /*6aa0*/  @!P0 BRA `(.L_x_12677) ;  /* 0x0000000000048947 */ /* 0x000fea0003800000 */
[----:B------:R-:W-:Y:S01]  /*6ab0*/  BPT.TRAP 0x1 ;  /* 0x000000040000795c */ /* 0x000fe20000300000 */
.L_x_12677:
[----:B------:R-:W-:Y:S01]  /*6ac0*/  ULEA UR12, UR39, UR40, 0x3 ;  /* 0x00000028270c7291 */ /* 0x000fe2000f8e183f */
[----:B------:R-:W-:-:S05]  /*6ad0*/  IMAD.U32 R4, RZ, RZ, UR38 ;  /* 0x00000026ff047e24 */ /* 0x000fca000f8e00ff */
[----:B------:R-:W-:-:S04]  /*6ae0*/  SHF.L.U32 R4, R4, 0x1f, RZ ;  /* 0x0000001f04047819 */ /* 0x000fc800000006ff */
[----:B------:R1:W2:Y:S01]  /*6af0*/  SYNCS.PHASECHK.TRANS64.TRYWAIT P2, [UR12+0x30850], R4 ;  /* 0x03085004ff0075a7 */ /* 0x0002a2000804014c */
[----:B------:R-:W-:Y:S05]  /*6b00*/  @!P0 BRA `(.L_x_12678) ;  /* 0x0000000000048947 */ /* 0x000fea0003800000 */
[----:B------:R-:W-:Y:S01]  /*6b10*/  BPT.TRAP 0x1 ;  /* 0x000000040000795c */ /* 0x000fe20000300000 */
.L_x_12678:
[----:B--2---:R-:W-:Y:S05]  /*6b20*/  @P2 BRA `(.L_x_12679) ;  /* 0x0000000000082947 */ /* 0x004fea0003800000 */
[----:B------:R-:W2:Y:S02]  /*6b30*/  SYNCS.PHASECHK.TRANS64.TRYWAIT P0, [UR12+0x30850], R4 ;  /* 0x03085004ff0075a7 */ /* 0x000ea4000800014c */
[----:B--2---:R-:W-:Y:S05]  /*6b40*/  @!P0 BRA `(.L_x_12680) ;  /* 0x0000004c00e88947 */ /* 0x004fea0003800000 */
.L_x_12679:
[----:B------:R-:W-:Y:S01]  /*6b50*/  R2UR UR4, R15 ;  /* 0x000000000f0472ca */ /* 0x000fe200000e0000 */
[----:B------:R-:W-:Y:S01]  /*6b60*/  UIADD3 UR5, UR40, 0x400, URZ ;  /* 0x0000040028057890 */ /* 0x000fe2000fffe03f */
[----:B------:R-:W-:Y:S01]  /*6b70*/  WARPGROUP.ARRIVE ;  /* 0x00000000000079c5 */ /* 0x000fe20000000000 */
[----:B------:R-:W-:Y:S01]  /*6b80*/  UMOV UR7, 0x40000040 ;  /* 0x4000004000077882 */ /* 0x000fe20000000000 */
[----:B------:R-:W-:Y:S01]  /*6b90*/  UMOV UR11, 0x40000040 ;  /* 0x40000040000b7882 */ /* 0x000fe20000000000 */
[----:B------:R-:W-:Y:S01]  /*6ba0*/  USHF.R.U32.HI UR5, URZ, 0x4, UR5 ;  /* 0x000000043f057899 */ /* 0x000fe20008011605 */
[----:B------:R-:W4:Y:S01]  /*6bb0*/  LDL R13, [R1+0xc] ;  /* 0x00000c00010d7983 */ /* 0x000f220000100800 */
[----:B------:R-:W-:Y:S01]  /*6bc0*/  UMOV UR9, 0x40000040 ;  /* 0x4000004000097882 */ /* 0x000fe20000000000 */
[----:B------:R-:W5:Y:S01]  /*6bd0*/  LDC R19, c[0x0][0xbe8] ;  /* 0x0002fa00ff137b82 */ /* 0x000f620000000800 */
[----:B------:R-:W-:Y:S01]  /*6be0*/  ULOP3.LUT UR5, UR5, 0x3fff, URZ, 0xc0, !UPT ;  /* 0x00003fff05057892 */ /* 0x000fe2000f8ec03f */
[----:B---3--:R-:W3:Y:S01]  /*6bf0*/  LDL R32, [R1+0x8] ;  /* 0x0000080001207983 */ /* 0x008ee20000100800 */
[----:B------:R-:W-:Y:S01]  /*6c00*/  IMAD.MOV.U32 R20, RZ, RZ, -0x800000 ;  /* 0xff800000ff147424 */ /* 0x000fe200078e00ff */
[----:B------:R-:W-:Y:S01]  /*6c10*/  CS2R R10, SRZ ;  /* 0x00000000000a7805 */ /* 0x000fe2000001ff00 */
[----:B------:R-:W-:Y:S01]  /*6c20*/  UIADD3 UR4, UR4, 0x1e800, URZ ;  /* 0x0001e80004047890 */ /* 0x000fe2000fffe03f */
[----:B------:R-:W3:Y:S01]  /*6c30*/  LDL R40, [R1+0x4] ;  /* 0x0000040001287983 */ /* 0x000ee20000100800 */
[----:B------:R-:W-:Y:S01]  /*6c40*/  UIMAD UR6, UR39, 0x600, UR5 ;  /* 0x00000600270678a4 */ /* 0x000fe2000f8e0205 */
[----:B------:R-:W-:Y:S01]  /*6c50*/  IMAD.MOV.U32 R21, RZ, RZ, -0x800000 ;  /* 0xff800000ff157424 */ /* 0x000fe200078e00ff */
[----:B------:R-:W-:Y:S01]  /*6c60*/  USHF.R.U32.HI UR4, URZ, 0x4, UR4 ;  /* 0x000000043f047899 */ /* 0x000fe20008011604 */
[----:B--2---:R-:W2:Y:S01]  /*6c70*/  SHFL.BFLY PT, R5, R6, 0x2, 0x1f ;  /* 0x0c401f0006057f89 */ /* 0x004ea200000e0000 */
[----:B------:R-:W-:Y:S01]  /*6c80*/  UMOV UR5, 0x40000040 ;  /* 0x4000004000057882 */ /* 0x000fe20000000000 */
[----:B------:R-:W-:Y:S01]  /*6c90*/  UIADD3 UR10, UR6, 0x80, URZ ;  /* 0x00000080060a7890 */ /* 0x000fe2000fffe03f */
[----:B------:R-:W0:Y:S01]  /*6ca0*/  LDC.64 R36, c[0x0][0xb98] ;  /* 0x0002e600ff247b82 */ /* 0x000e220000000a00 */
[----:B------:R-:W-:Y:S01]  /*6cb0*/  ULOP3.LUT UR4, UR4, 0x3fff, URZ, 0xc0, !UPT ;  /* 0x00003fff04047892 */ /* 0x000fe2000f8ec03f */
[----:B------:R-:W1:Y:S03]  /*6cc0*/  SHFL.BFLY PT, R8, R7, 0x2, 0x1f ;  /* 0x0c401f0007087f89 */ /* 0x000e6600000e0000 */
[----:B------:R-:W-:-:S04]  /*6cd0*/  ULOP3.LUT UR4, UR4, 0x10000, URZ, 0xfc, !UPT ;  /* 0x0001000004047892 */ /* 0x000fc8000f8efc3f */
[----:B------:R-:W-:-:S05]  /*6ce0*/  UIADD3 UR8, UR4, 0x2, URZ ;  /* 0x0000000204087890 */ /* 0x000fca000fffe03f */
[----:B------:R-:W-:Y:S03]  /*6cf0*/  HGMMA.64x64x16.F32 R120, gdesc[UR4].tnspB, R120, gsb0 ;  /* 0x40e00000047879f0 */ /* 0x000fe60008000878 */
[----:B------:R-:W5:Y:S01]  /*6d00*/  S2UR UR5, SR_SWINHI ;  /* 0x00000000000579c3 */ /* 0x000f620000002f00 */
[----:B------:R-:W-:Y:S01]  /*6d10*/  UIADD3 UR7, -UR45, URZ, URZ ;  /* 0x0000003f2d077290 */ /* 0x000fe2000fffe13f */
[----:B--2---:R-:W-:-:S05]  /*6d20*/  FADD.FTZ R5, R5, R6 ;  /* 0x0000000605057221 */ /* 0x004fca0000010000 */
[----:B-1----:R-:W1:Y:S01]  /*6d30*/  SHFL.BFLY PT, R4, R5, 0x1, 0x1f ;  /* 0x0c201f0005047f89 */ /* 0x002e6200000e0000 */
[----:B------:R-:W-:Y:S02]  /*6d40*/  FADD.FTZ R8, R8, R7 ;  /* 0x0000000708087221 */ /* 0x000fe40000010000 */
[----:B------:R-:W2:Y:S03]  /*6d50*/  LDC R7, c[0x0][0xc38] ;  /* 0x00030e00ff077b82 */ /* 0x000ea60000000800 */
[----:B------:R-:W5:Y:S01]  /*6d60*/  SHFL.BFLY PT, R9, R8, 0x1, 0x1f ;  /* 0x0c201f0008097f89 */ /* 0x000f6200000e0000 */
[----:B-1----:R-:W-:Y:S01]  /*6d70*/  FADD.FTZ R12, R5, R4 ;  /* 0x00000004050c7221 */ /* 0x002fe20000010000 */
[----:B------:R-:W-:-:S04]  /*6d80*/  IMAD.U32 R5, RZ, RZ, UR21 ;  /* 0x00000015ff057e24 */ /* 0x000fc8000f8e00ff */
[----:B------:R-:W-:Y:S01]  /*6d90*/  FSETP.NE.FTZ.AND P0, PT, R12, RZ, PT ;  /* 0x000000ff0c00720b */ /* 0x000fe20003f15000 */
[----:B-----5:R-:W-:-:S05]  /*6da0*/  FADD.FTZ R9, R8, R9 ;  /* 0x0000000908097221 */ /* 0x020fca0000010000 */
[----:B------:R-:W-:-:S07]  /*6db0*/  FSETP.NE.FTZ.AND P2, PT, R9, RZ, PT ;  /* 0x000000ff0900720b */ /* 0x000fce0003f55000 */
[----:B------:R-:W1:Y:S01]  /*6dc0*/  @P0 MUFU.LG2 R4, R12 ;  /* 0x0000000c00040308 */ /* 0x000e620000000c00 */
[----:B------:R-:W-:-:S07]  /*6dd0*/  @P0 FMUL.FTZ R5, R5, 0.69314718246459960938 ;  /* 0x3f31721805050820 */ /* 0x000fce0000410000 */
[----:B------:R-:W5:Y:S08]  /*6de0*/  @P2 MUFU.LG2 R6, R9 ;  /* 0x0000000900062308 */ /* 0x000f700000000c00 */
[----:B------:R0:W-:Y:S01]  /*6df0*/  @P2 MUFU.RCP R10, R9 ;  /* 0x00000009000a2308 */ /* 0x0001e20000001000 */
[----:B-1----:R-:W-:-:S04]  /*6e00*/  @P0 FMUL.FTZ R4, R4, 0.69314718246459960938 ;  /* 0x3f31721804040820 */ /* 0x002fc80000410000 */
[----:B------:R-:W-:Y:S01]  /*6e10*/  @P0 FFMA.FTZ R20, R5, R0, R4 ;  /* 0x0000000005140223 */ /* 0x000fe20000010004 */
[----:B------:R-:W-:Y:S02]  /*6e20*/  WARPGROUP.DEPBAR.LE gsb0, 0x0 ;  /* 0x00008000000079c5 */ /* 0x000fe40000010000 */
[----:B------:R-:W-:Y:S01]  /*6e30*/  WARPGROUP.ARRIVE ;  /* 0x00000000000079c5 */ /* 0x000fe20000000000 */
[----:B------:R-:W-:Y:S02]  /*6e40*/  IMAD.U32 R5, RZ, RZ, UR21 ;  /* 0x00000015ff057e24 */ /* 0x000fe4000f8e00ff */
[----:B-----5:R-:W-:Y:S01]  /*6e50*/  @P2 FMUL.FTZ R6, R6, 0.69314718246459960938 ;  /* 0x3f31721806062820 */ /* 0x020fe20000410000 */
[----:B------:R-:W-:Y:S01]  /*6e60*/  IMAD.SHL.U32 R0, R154, 0x8, RZ ;  /* 0x000000089a007824 */ /* 0x000fe200078e00ff */
[----:B------:R1:W5:Y:S01]  /*6e70*/  @P0 MUFU.RCP R11, R12 ;  /* 0x0000000c000b0308 */ /* 0x0003620000001000 */
[----:B------:R-:W-:Y:S01]  /*6e80*/  @P2 FMUL.FTZ R5, R5, 0.69314718246459960938 ;  /* 0x3f31721805052820 */ /* 0x000fe20000410000 */
[----:B------:R-:W-:Y:S01]  /*6e90*/  HGMMA.64x64x16.F32 R120, gdesc[UR8].tnspB, R120, gsb0 ;  /* 0x40e00000087879f0 */ /* 0x000fe20008000878 */
[----:B------:R-:W-:Y:S01]  /*6ea0*/  UIADD3 UR10, UR6, 0x100, URZ ;  /* 0x00000100060a7890 */ /* 0x000fe2000fffe03f */
[----:B------:R-:W-:Y:S01]  /*6eb0*/  IMAD R15, R155, 0x40, R0 ;  /* 0x000000409b0f7824 */ /* 0x000fe200078e0200 */
[----:B------:R-:W-:Y:S01]  /*6ec0*/  UIADD3 UR8, UR4, 0x4, URZ ;  /* 0x0000000404087890 */ /* 0x000fe2000fffe03f */
[----:B------:R-:W-:Y:S01]  /*6ed0*/  @P2 FFMA.FTZ R21, R5, R3, R6 ;  /* 0x0000000305152223 */ /* 0x000fe20000010006 */
[----:B------:R-:W-:Y:S01]  /*6ee0*/  UMOV UR11, 0x40000040 ;  /* 0x40000040000b7882 */ /* 0x000fe20000000000 */
[----:B------:R-:W-:Y:S01]  /*6ef0*/  UMOV UR9, 0x40000040 ;  /* 0x4000004000097882 */ /* 0x000fe20000000000 */
[----:B------:R-:W-:-:S02]  /*6f00*/  WARPGROUP.DEPBAR.LE gsb0, 0x0 ;  /* 0x00008000000079c5 */ /* 0x000fc40000010000 */
        /* <DEDUP_REMOVED lines=60> */
[----:B------:R-:W-:Y:S01]  /*72d0*/  ULDC UR10, c[0x0][0xc44] ;  /* 0x00031100000a7ab9 */ /* 0x000fe20000000800 */
[----:B------:R-:W-:Y:S01]  /*72e0*/  UMOV UR8, UR40 ;  /* 0x0000002800087c82 */ /* 0x000fe20008000000 */
[----:B------:R-:W-:Y:S01]  /*72f0*/  UMOV UR9, UR5 ;  /* 0x0000000500097c82 */ /* 0x000fe20008000000 */
[----:B------:R-:W-:Y:S01]  /*7300*/  UIMAD UR10, UR10, UR7, UR43 ;  /* 0x000000070a0a72a4 */ /* 0x000fe2000f8e022b */
[----:B------:R-:W-:Y:S01]  /*7310*/  IMAD.U32 R28, RZ, RZ, UR8 ;  /* 0x00000008ff1c7e24 */ /* 0x000fe2000f8e00ff */
[----:B------:R-:W-:Y:S01]  /*7320*/  UMOV UR5, 0x40000040 ;  /* 0x4000004000057882 */ /* 0x000fe20000000000 */
[----:B------:R-:W-:Y:S01]  /*7330*/  UMOV UR7, 0x40000040 ;  /* 0x4000004000077882 */ /* 0x000fe20000000000 */
[----:B------:R-:W-:Y:S01]  /*7340*/  IMAD.U32 R29, RZ, RZ, UR9 ;  /* 0x00000009ff1d7e24 */ /* 0x000fe2000f8e00ff */
[----:B------:R-:W-:Y:S01]  /*7350*/  ISETP.NE.AND P2, PT, R19, 0x1, PT ;  /* 0x000000011300780c */ /* 0x000fe20003f45270 */
[----:B------:R-:W-:Y:S01]  /*7360*/  USHF.R.S32.HI UR11, URZ, 0x1f, UR10 ;  /* 0x0000001f3f0b7899 */ /* 0x000fe2000801140a */
[----:B------:R-:W-:Y:S01]  /*7370*/  IMAD.WIDE R14, R15, 0x2, R28 ;  /* 0x000000020f0e7825 */ /* 0x000fe200078e021c */
[----:B------:R-:W-:-:S03]  /*7380*/  ULDC.64 UR8, c[0x0][0xb90] ;  /* 0x0002e40000087ab9 */ /* 0x000fc60000000a00 */
[----:B----4-:R-:W-:-:S03]  /*7390*/  IMAD.WIDE R28, R13, 0x2, R28 ;  /* 0x000000020d1c7825 */ /* 0x010fc600078e021c */
[----:B------:R-:W-:-:S04]  /*73a0*/  LOP3.LUT R3, R28, 0x380, RZ, 0xc0, !PT ;  /* 0x000003801c037812 */ /* 0x000fc800078ec0ff */
[----:B------:R-:W4:Y:S01]  /*73b0*/  @P2 LDC R23, c[0x0][0xbec] ;  /* 0x0002fb00ff172b82 */ /* 0x000f220000000800 */
[C---:B------:R-:W-:Y:S02]  /*73c0*/  IADD3 R8, P0, R28.reuse, 0x60, RZ ;  /* 0x000000601c087810 */ /* 0x040fe40007f1e0ff */
[----:B------:R-:W-:Y:S02]  /*73d0*/  SHF.R.U64 R3, R3, 0x3, RZ ;  /* 0x0000000303037819 */ /* 0x000fe400000012ff */
[C---:B------:R-:W-:Y:S02]  /*73e0*/  IADD3 R6, P3, R28.reuse, 0x40, RZ ;  /* 0x000000401c067810 */ /* 0x040fe40007f7e0ff */
[----:B------:R-:W-:Y:S01]  /*73f0*/  IADD3 R4, P4, R28, 0x20, RZ ;  /* 0x000000201c047810 */ /* 0x000fe20007f9e0ff */
[----:B------:R-:W5:Y:S01]  /*7400*/  @P2 LDC R33, c[0x0][0xbf0] ;  /* 0x0002fc00ff212b82 */ /* 0x000f620000000800 */
[----:B------:R-:W-:Y:S01]  /*7410*/  LOP3.LUT R28, R3, R28, RZ, 0x3c, !PT ;  /* 0x0000001c031c7212 */ /* 0x000fe200078e3cff */
[----:B------:R-:W-:-:S02]  /*7420*/  WARPGROUP.DEPBAR.LE gsb0, 0x0 ;  /* 0x00008000000079c5 */ /* 0x000fc40000010000 */
[----:B------:R-:W-:-:S06]  /*7430*/  WARPGROUP.ARRIVE ;  /* 0x00000000000079c5 */ /* 0x000fcc0000000000 */
[----:B------:R-:W-:Y:S01]  /*7440*/  HGMMA.64x64x16.F32 R120, gdesc[UR4].tnspB, R120, gsb0 ;  /* 0x40e00000047879f0 */ /* 0x000fe20008000878 */
[----:B------:R-:W-:Y:S01]  /*7450*/  LOP3.LUT R3, R8, 0x380, RZ, 0xc0, !PT ;  /* 0x0000038008037812 */ /* 0x000fe200078ec0ff */
[----:B------:R-:W-:-:S03]  /*7460*/  IMAD R18, RZ, RZ, -UR43 ;  /* 0x8000002bff127e24 */ /* 0x000fc6000f8e02ff */
[----:B------:R-:W-:Y:S01]  /*7470*/  SHF.R.U64 R3, R3, 0x3, RZ ;  /* 0x0000000303037819 */ /* 0x000fe200000012ff */
[----:B------:R-:W-:Y:S01]  /*7480*/  UIMAD UR4, UR11, UR8, URZ ;  /* 0x000000080b0472a4 */ /* 0x000fe2000f8e023f */
[----:B--2---:R-:W-:Y:S02]  /*7490*/  IMAD R18, R7, R18, UR41 ;  /* 0x0000002907127e24 */ /* 0x004fe4000f8e0212 */
[----:B------:R-:W-:Y:S02]  /*74a0*/  LOP3.LUT R26, R3, R8, RZ, 0x3c, !PT ;  /* 0x00000008031a7212 */ /* 0x000fe400078e3cff */
[----:B------:R-:W-:Y:S01]  /*74b0*/  LOP3.LUT R3, R4, 0x380, RZ, 0xc0, !PT ;  /* 0x0000038004037812 */ /* 0x000fe200078ec0ff */
[----:B------:R-:W-:Y:S01]  /*74c0*/  UIMAD.WIDE.U32 UR6, UR10, UR8, URZ ;  /* 0x000000080a0672a5 */ /* 0x000fe2000f8e003f */
[----:B---3--:R-:W-:Y:S01]  /*74d0*/  IMAD R38, R18, 0xc0, R32 ;  /* 0x000000c012267824 */ /* 0x008fe200078e0220 */
[----:B------:R-:W-:Y:S01]  /*74e0*/  UIMAD UR4, UR10, UR9, UR4 ;  /* 0x000000090a0472a4 */ /* 0x000fe2000f8e0204 */
[----:B------:R-:W-:Y:S01]  /*74f0*/  SHF.R.U64 R3, R3, 0x3, RZ ;  /* 0x0000000303037819 */ /* 0x000fe200000012ff */
[----:B------:R-:W-:Y:S01]  /*7500*/  IMAD.X R27, RZ, RZ, R29, P0 ;  /* 0x000000ffff1b7224 */ /* 0x000fe200000e061d */
[----:B------:R-:W-:Y:S01]  /*7510*/  IADD3 R13, P0, R14, 0x1800, RZ ;  /* 0x000018000e0d7810 */ /* 0x000fe20007f1e0ff */
[----:B------:R-:W-:Y:S01]  /*7520*/  UIADD3 UR4, UR7, UR4, URZ ;  /* 0x0000000407047290 */ /* 0x000fe2000fffe03f */
[----:B------:R-:W-:Y:S01]  /*7530*/  LOP3.LUT R8, R3, R4, RZ, 0x3c, !PT ;  /* 0x0000000403087212 */ /* 0x000fe200078e3cff */
[----:B----4-:R-:W-:-:S04]  /*7540*/  @P2 IMAD.HI.U32 R4, R38, R23, RZ ;  /* 0x0000001726042227 */ /* 0x010fc800078e00ff */
[--C-:B0-----:R-:W-:Y:S01]  /*7550*/  IMAD.X R9, RZ, RZ, R29.reuse, P4 ;  /* 0x000000ffff097224 */ /* 0x101fe200020e061d */
[----:B------:R-:W-:Y:S01]  /*7560*/  IADD3 R23, P4, R14, 0x4800, RZ ;  /* 0x000048000e177810 */ /* 0x000fe20007f9e0ff */
[----:B------:R-:W-:Y:S01]  /*7570*/  IMAD.MOV.U32 R3, RZ, RZ, R38 ;  /* 0x000000ffff037224 */ /* 0x000fe200078e0026 */
[----:B-1----:R-:W-:Y:S01]  /*7580*/  LOP3.LUT R12, R13, 0x380, RZ, 0xc0, !PT ;  /* 0x000003800d0c7812 */ /* 0x002fe200078ec0ff */
[----:B------:R-:W-:Y:S01]  /*7590*/  IMAD.U32 R31, RZ, RZ, UR7 ;  /* 0x00000007ff1f7e24 */ /* 0x000fe2000f8e00ff */
[----:B-----5:R-:W-:Y:S01]  /*75a0*/  @P2 SHF.R.U32.HI R3, RZ, R33, R4 ;  /* 0x00000021ff032219 */ /* 0x020fe20000011604 */
[----:B------:R-:W-:Y:S01]  /*75b0*/  IMAD.U32 R30, RZ, RZ, UR6 ;  /* 0x00000006ff1e7e24 */ /* 0x000fe2000f8e00ff */
[----:B------:R-:W-:Y:S01]  /*75c0*/  LOP3.LUT R4, R23, 0x380, RZ, 0xc0, !PT ;  /* 0x0000038017047812 */ /* 0x000fe200078ec0ff */
[----:B------:R-:W-:Y:S01]  /*75d0*/  IMAD.U32 R31, RZ, RZ, UR4 ;  /* 0x00000004ff1f7e24 */ /* 0x000fe2000f8e00ff */
[----:B------:R-:W-:Y:S01]  /*75e0*/  SHF.R.U64 R12, R12, 0x3, RZ ;  /* 0x000000030c0c7819 */ /* 0x000fe200000012ff */
[----:B------:R-:W-:Y:S01]  /*75f0*/  IMAD.X R25, RZ, RZ, R29, P3 ;  /* 0x000000ffff197224 */ /* 0x000fe200018e061d */
[----:B------:R-:W-:Y:S01]  /*7600*/  USHF.R.S32.HI UR7, URZ, 0x1f, UR45 ;  /* 0x0000001f3f077899 */ /* 0x000fe2000801142d */
[----:B------:R-:W-:Y:S01]  /*7610*/  MOV R59, R28 ;  /* 0x0000001c003b7202 */ /* 0x000fe20000000f00 */
[----:B------:R-:W-:Y:S01]  /*7620*/  IMAD.WIDE.U32 R28, R36, UR45, R30 ;  /* 0x0000002d241c7c25 */ /* 0x000fe2000f8e001e */
[----:B------:R-:W-:Y:S01]  /*7630*/  SHF.R.U64 R4, R4, 0x3, RZ ;  /* 0x0000000304047819 */ /* 0x000fe200000012ff */
[----:B------:R-:W-:Y:S01]  /*7640*/  ULDC.64 UR4, c[0x0][0xb88] ;  /* 0x0002e20000047ab9 */ /* 0x000fe20000000a00 */
[----:B------:R-:W-:Y:S01]  /*7650*/  LOP3.LUT R5, R6, 0x380, RZ, 0xc0, !PT ;  /* 0x0000038006057812 */ /* 0x000fe200078ec0ff */
[--C-:B------:R-:W-:Y:S01]  /*7660*/  IMAD.MOV R34, RZ, RZ, -R3.reuse ;  /* 0x000000ffff227224 */ /* 0x100fe200078e0a03 */
[----:B------:R-:W-:Y:S01]  /*7670*/  LOP3.LUT R12, R12, R13, RZ, 0x3c, !PT ;  /* 0x0000000d0c0c7212 */ /* 0x000fe200078e3cff */
[----:B------:R-:W-:Y:S01]  /*7680*/  IMAD.U32 R33, RZ, RZ, UR12 ;  /* 0x0000000cff217e24 */ /* 0x000fe2000f8e00ff */
[----:B------:R-:W-:Y:S01]  /*7690*/  IADD3.X R13, RZ, R15, RZ, P0, !PT ;  /* 0x0000000fff0d7210 */ /* 0x000fe200007fe4ff */
[----:B------:R-:W-:Y:S01]  /*76a0*/  IMAD R32, R36, UR7, RZ ;  /* 0x0000000724207c24 */ /* 0x000fe2000f8e02ff */
[----:B------:R-:W-:Y:S01]  /*76b0*/  LOP3.LUT R4, R4, R23, RZ, 0x3c, !PT ;  /* 0x0000001704047212 */ /* 0x000fe200078e3cff */
[----:B------:R-:W-:Y:S01]  /*76c0*/  IMAD R23, R19, R34, R38 ;  /* 0x0000002213177224 */ /* 0x000fe200078e0226 */
[----:B------:R-:W-:Y:S01]  /*76d0*/  SHF.R.S32.HI R31, RZ, 0x1f, R3 ;  /* 0x0000001fff1f7819 */ /* 0x000fe20000011403 */
[----:B------:R-:W-:Y:S01]  /*76e0*/  IMAD R54, R18, 0xc0, R40 ;  /* 0x000000c012367824 */ /* 0x000fe200078e0228 */
[----:B------:R-:W-:Y:S01]  /*76f0*/  IADD3 R28, P0, R3, R28, RZ ;  /* 0x0000001c031c7210 */ /* 0x000fe20007f1e0ff */
[----:B------:R-:W-:Y:S01]  /*7700*/  @!P1 VIADD R3, R33, 0x30860 ;  /* 0x0003086021039836 */ /* 0x000fe20000000000 */
[----:B------:R-:W-:Y:S01]  /*7710*/  SHF.R.U64 R5, R5, 0x3, RZ ;  /* 0x0000000305057819 */ /* 0x000fe200000012ff */
[----:B------:R-:W-:Y:S01]  /*7720*/  IMAD R32, R37, UR45, R32 ;  /* 0x0000002d25207c24 */ /* 0x000fe2000f8e0220 */
[----:B------:R-:W-:Y:S01]  /*7730*/  SHF.R.S32.HI R30, RZ, 0x1f, R23 ;  /* 0x0000001fff1e7819 */ /* 0x000fe20000011417 */
[----:B------:R-:W-:Y:S01]  /*7740*/  ULDC.64 UR8, c[0x0][0xae8] ;  /* 0x0002ba0000087ab9 */ /* 0x000fe20000000a00 */
[----:B------:R-:W-:-:S02]  /*7750*/  @!P1 PRMT R3, RZ, 0x654, R3 ;  /* 0x00000654ff039816 */ /* 0x000fc40000000003 */
[----:B------:R-:W-:Y:S01]  /*7760*/  LOP3.LUT R24, R5, R6, RZ, 0x3c, !PT ;  /* 0x0000000605187212 */ /* 0x000fe200078e3cff */
[----:B------:R-:W-:Y:S01]  /*7770*/  IMAD R30, R30, UR4, RZ ;  /* 0x000000041e1e7c24 */ /* 0x000fe2000f8e02ff */
[----:B------:R-:W-:Y:S02]  /*7780*/  IADD3.X R29, R31, R29, R32, P0, !PT ;  /* 0x0000001d1f1d7210 */ /* 0x000fe400007fe420 */
[----:B------:R-:W-:Y:S01]  /*7790*/  MOV R56, R26 ;  /* 0x0000001a00387202 */ /* 0x000fe20000000f00 */
[C---:B------:R-:W-:Y:S01]  /*77a0*/  IMAD R27, R23.reuse, UR5, R30 ;  /* 0x00000005171b7c24 */ /* 0x040fe2000f8e021e */
[----:B------:R-:W-:Y:S01]  /*77b0*/  MOV R57, R24 ;  /* 0x0000001800397202 */ /* 0x000fe20000000f00 */
[----:B------:R-:W-:Y:S01]  /*77c0*/  IMAD.WIDE.U32 R24, R23, UR4, R28 ;  /* 0x0000000417187c25 */ /* 0x000fe2000f8e001c */
[----:B------:R-:W-:Y:S01]  /*77d0*/  ULDC.64 UR4, c[0x0][0xb50] ;  /* 0x0002d40000047ab9 */ /* 0x000fe20000000a00 */
[----:B------:R-:W-:Y:S02]  /*77e0*/  WARPGROUP.DEPBAR.LE gsb0, 0x0 ;  /* 0x00008000000079c5 */ /* 0x000fe40000010000 */
[----:B------:R0:W-:Y:S01]  /*77f0*/  @!P1 SYNCS.ARRIVE.TRANS64.RED.A1T0 RZ, [R3+URZ], RZ ;  /* 0x000000ff03ff99a7 */ /* 0x0001e2000810043f */
[----:B------:R-:W-:Y:S01]  /*7800*/  LEA R47, P0, R24, UR4, 0x2 ;  /* 0x00000004182f7c11 */ /* 0x000fe2000f8010ff */
[----:B------:R-:W-:Y:S01]  /*7810*/  FMUL.FTZ R23, R125, R11 ;  /* 0x0000000b7d177220 */ /* 0x000fe20000410000 */
[----:B------:R-:W-:Y:S01]  /*7820*/  MOV R58, R8 ;  /* 0x00000008003a7202 */ /* 0x000fe20000000f00 */
[----:B0-----:R-:W-:-:S02]  /*7830*/  IMAD.IADD R3, R25, 0x1, R27 ;  /* 0x0000000119037824 */ /* 0x001fc400078e021b */
        /* <DEDUP_REMOVED lines=15> */
[----:B------:R-:W-:Y:S01]  /*7930*/  LEA.HI.X R60, R24, UR5, R3, 0x2, P0 ;  /* 0x00000005183c7c11 */ /* 0x000fe200080f1403 */
        /* <DEDUP_REMOVED lines=17> */
[----:B------:R-:W-:Y:S01]  /*7a50*/  ULDC UR4, c[0x0][0xa88] ;  /* 0x0002a20000047ab9 */ /* 0x000fe20000000800 */
[----:B------:R-:W-:-:S02]  /*7a60*/  F2FP.F16.F32.PACK_AB R9, R11, R24 ;  /* 0x000000180b09723e */ /* 0x000fc400000000ff */
[----:B------:R-:W-:Y:S02]  /*7a70*/  F2FP.F16.F32.PACK_AB R10, R23, R26 ;  /* 0x0000001a170a723e */ /* 0x000fe400000000ff */
[----:B------:R-:W-:Y:S01]  /*7a80*/  F2FP.F16.F32.PACK_AB R11, R25, R28 ;  /* 0x0000001c190b723e */ /* 0x000fe200000000ff */
[----:B------:R-:W-:Y:S01]  /*7a90*/  BAR.SYNC.DEFER_BLOCKING 0x1, 0x180 ;  /* 0x0046000000007b1d */ /* 0x000fe20000010000 */
[----:B------:R-:W-:Y:S01]  /*7aa0*/  F2FP.F16.F32.PACK_AB R24, R27, R30 ;  /* 0x0000001e1b18723e */ /* 0x000fe200000000ff */
[----:B------:R-:W-:Y:S01]  /*7ab0*/  IMAD R3, R19, UR4, RZ ;  /* 0x0000000413037c24 */ /* 0x000fe2000f8e02ff */
[----:B------:R-:W-:Y:S02]  /*7ac0*/  F2FP.F16.F32.PACK_AB R25, R29, R32 ;  /* 0x000000201d19723e */ /* 0x000fe400000000ff */
[----:B------:R-:W-:Y:S02]  /*7ad0*/  F2FP.F16.F32.PACK_AB R26, R31, R34 ;  /* 0x000000221f1a723e */ /* 0x000fe400000000ff */
[----:B------:R-:W-:Y:S01]  /*7ae0*/  F2FP.F16.F32.PACK_AB R27, R33, R36 ;  /* 0x00000024211b723e */ /* 0x000fe200000000ff */
[----:B------:R-:W-:Y:S01]  /*7af0*/  VIADD R52, R54, 0x8 ;  /* 0x0000000836347836 */ /* 0x000fe20000000000 */
[----:B------:R-:W-:-:S02]  /*7b00*/  F2FP.F16.F32.PACK_AB R28, R35, R38 ;  /* 0x00000026231c723e */ /* 0x000fc400000000ff */
[----:B------:R-:W-:Y:S02]  /*7b10*/  F2FP.F16.F32.PACK_AB R29, R37, R40 ;  /* 0x00000028251d723e */ /* 0x000fe400000000ff */
[----:B------:R-:W-:Y:S02]  /*7b20*/  F2FP.F16.F32.PACK_AB R30, R39, R42 ;  /* 0x0000002a271e723e */ /* 0x000fe400000000ff */
[----:B------:R-:W-:Y:S02]  /*7b30*/  F2FP.F16.F32.PACK_AB R31, R41, R44 ;  /* 0x0000002c291f723e */ /* 0x000fe400000000ff */
[----:B------:R-:W-:Y:S02]  /*7b40*/  LOP3.LUT P0, RZ, R156, 0x3, RZ, 0xc0, !PT ;  /* 0x000000039cff7812 */ /* 0x000fe4000780c0ff */
[----:B------:R-:W-:Y:S02]  /*7b50*/  F2FP.F16.F32.PACK_AB R48, R48, R43 ;  /* 0x0000002b3030723e */ /* 0x000fe400000000ff */
[----:B------:R-:W-:-:S02]  /*7b60*/  F2FP.F16.F32.PACK_AB R49, R49, R46 ;  /* 0x0000002e3131723e */ /* 0x000fc400000000ff */
[----:B------:R-:W-:Y:S02]  /*7b70*/  F2FP.F16.F32.PACK_AB R50, R50, R45 ;  /* 0x0000002d3232723e */ /* 0x000fe400000000ff */
[----:B------:R-:W-:Y:S01]  /*7b80*/  F2FP.F16.F32.PACK_AB R51, R51, R150 ;  /* 0x000000963333723e */ /* 0x000fe200000000ff */
[----:B------:R0:W-:Y:S01]  /*7b90*/  STSM.16.M88.4 [R59], R8 ;  /* 0x000000083b007844 */ /* 0x0001e20000000200 */
[----:B------:R-:W-:-:S03]  /*7ba0*/  ISETP.GE.OR P1, PT, R54, R3, P0 ;  /* 0x000000033600720c */ /* 0x000fc60000726670 */
[----:B------:R1:W-:Y:S01]  /*7bb0*/  STSM.16.M88.4 [R58], R24 ;  /* 0x000000183a007844 */ /* 0x0003e20000000200 */
[----:B------:R-:W-:-:S03]  /*7bc0*/  ISETP.GE.OR P0, PT, R52, R3, P0 ;  /* 0x000000033400720c */ /* 0x000fc60000706670 */
[----:B------:R-:W-:Y:S04]  /*7bd0*/  STSM.16.M88.4 [R57], R28 ;  /* 0x0000001c39007844 */ /* 0x000fe80000000200 */
[----:B------:R-:W-:Y:S04]  /*7be0*/  STSM.16.M88.4 [R56], R48 ;  /* 0x0000003038007844 */ /* 0x000fe80000000200 */
[----:B------:R-:W-:Y:S01]  /*7bf0*/  SHFL.IDX PT, R52, R47, RZ, 0x1c1f ;  /* 0x001c1fff2f347589 */ /* 0x000fe200000e0000 */
[C---:B------:R-:W-:Y:S01]  /*7c00*/  IADD3 R7, P3, R14.reuse, 0x3000, RZ ;  /* 0x000030000e077810 */ /* 0x040fe20007f7e0ff */
[----:B0-----:R-:W0:Y:S02]  /*7c10*/  @P2 LDC R8, c[0x0][0xbec] ;  /* 0x0002fb00ff082b82 */ /* 0x001e240000000800 */
[----:B------:R-:W2:Y:S06]  /*7c20*/  SHFL.IDX PT, R53, R60, RZ, 0x1c1f ;  /* 0x001c1fff3c357589 */ /* 0x000eac00000e0000 */
[----:B------:R-:W-:Y:S06]  /*7c30*/  BAR.SYNC.DEFER_BLOCKING 0x1, 0x180 ;  /* 0x0046000000007b1d */ /* 0x000fec0000010000 */
[----:B------:R-:W-:Y:S01]  /*7c40*/  SHFL.IDX PT, R55, R60, 0x1, 0x1c1f ;  /* 0x003c1f003c377f89 */ /* 0x000fe200000e0000 */
[----:B------:R-:W-:Y:S01]  /*7c50*/  LOP3.LUT R5, R14, 0x380, RZ, 0xc0, !PT ;  /* 0x000003800e057812 */ /* 0x000fe200078ec0ff */
[----:B-1----:R-:W1:Y:S02]  /*7c60*/  @P2 LDC R24, c[0x0][0xbf0] ;  /* 0x0002fc00ff182b82 */ /* 0x002e640000000800 */
[----:B------:R-:W3:Y:S01]  /*7c70*/  SHFL.IDX PT, R54, R47, 0x1, 0x1c1f ;  /* 0x003c1f002f367f89 */ /* 0x000ee200000e0000 */
[----:B------:R-:W-:-:S02]  /*7c80*/  LOP3.LUT R6, R7, 0x380, RZ, 0xc0, !PT ;  /* 0x0000038007067812 */ /* 0x000fc400078ec0ff */
[----:B------:R-:W-:Y:S02]  /*7c90*/  SHF.R.U64 R5, R5, 0x3, RZ ;  /* 0x0000000305057819 */ /* 0x000fe400000012ff */
[----:B------:R-:W-:Y:S01]  /*7ca0*/  SHF.R.U64 R6, R6, 0x3, RZ ;  /* 0x0000000306067819 */ /* 0x000fe200000012ff */
[----:B------:R-:W4:Y:S01]  /*7cb0*/  LDC.64 R10, c[0x0][0xae0] ;  /* 0x0002b800ff0a7b82 */ /* 0x000f220000000a00 */
[----:B------:R-:W-:Y:S02]  /*7cc0*/  LOP3.LUT R14, R5, R14, RZ, 0x3c, !PT ;  /* 0x0000000e050e7212 */ /* 0x000fe400078e3cff */
[----:B------:R-:W-:Y:S01]  /*7cd0*/  LOP3.LUT R6, R6, R7, RZ, 0x3c, !PT ;  /* 0x0000000706067212 */ /* 0x000fe200078e3cff */
[--C-:B------:R-:W-:Y:S02]  /*7ce0*/  IMAD.X R7, RZ, RZ, R15.reuse, P3 ;  /* 0x000000ffff077224 */ /* 0x100fe400018e060f */
[----:B------:R-:W-:Y:S01]  /*7cf0*/  IMAD.X R5, RZ, RZ, R15, P4 ;  /* 0x000000ffff057224 */ /* 0x000fe200020e060f */
[----:B--2---:R2:W-:Y:S04]  /*7d00*/  @!P1 ST.E desc[UR46][R52.64], R20 ;  /* 0x0000001434009985 */ /* 0x0045e8000c10192e */
[----:B---3--:R-:W-:Y:S04]  /*7d10*/  @!P0 ST.E desc[UR46][R54.64], R21 ;  /* 0x0000001536008985 */ /* 0x008fe8000c10192e */
[----:B------:R-:W3:Y:S04]  /*7d20*/  LD.E.128 R32, desc[UR46][R14.64] ;  /* 0x0000002e0e207980 */ /* 0x000ee8000c101d00 */
[----:B------:R-:W5:Y:S04]  /*7d30*/  LD.E.128 R36, desc[UR46][R12.64] ;  /* 0x0000002e0c247980 */ /* 0x000f68000c101d00 */
[----:B------:R-:W5:Y:S04]  /*7d40*/  LD.E.128 R40, desc[UR46][R6.64] ;  /* 0x0000002e06287980 */ /* 0x000f68000c101d00 */
[----:B------:R0:W5:Y:S01]  /*7d50*/  LD.E.128 R44, desc[UR46][R4.64] ;  /* 0x0000002e042c7980 */ /* 0x000162000c101d00 */
[----:B------:R-:W-:Y:S01]  /*7d60*/  IMAD R9, R154, 0x30, R155 ;  /* 0x000000309a097824 */ /* 0x000fe200078e029b */
[----:B------:R-:W-:-:S02]  /*7d70*/  UIMAD UR6, UR11, UR8, URZ ;  /* 0x000000080b0672a4 */ /* 0x000fc4000f8e023f */
[----:B------:R-:W-:Y:S01]  /*7d80*/  UIMAD.WIDE.U32 UR4, UR10, UR8, URZ ;  /* 0x000000080a0472a5 */ /* 0x000fe2000f8e003f */
[C---:B------:R-:W-:Y:S01]  /*7d90*/  IMAD R9, R18.reuse, 0xc0, R9 ;  /* 0x000000c012097824 */ /* 0x040fe200078e0209 */
[----:B------:R-:W-:Y:S01]  /*7da0*/  UIMAD UR6, UR10, UR9, UR6 ;  /* 0x000000090a0672a4 */ /* 0x000fe2000f8e0206 */
[----:B--2---:R-:W-:Y:S01]  /*7db0*/  IMAD R20, R18, 0xc0, R155 ;  /* 0x000000c012147824 */ /* 0x004fe200078e029b */
[----:B------:R-:W-:Y:S01]  /*7dc0*/  @!PT LDS RZ, [RZ] ;  /* 0x00000000fffff984 */ /* 0x000fe20000000800 */
[----:B------:R-:W-:Y:S01]  /*7dd0*/  @!PT LDS RZ, [RZ] ;  /* 0x00000000fffff984 */ /* 0x000fe20000000800 */
[----:B------:R-:W-:Y:S01]  /*7de0*/  @!PT LDS RZ, [RZ] ;  /* 0x00000000fffff984 */ /* 0x000fe20000000800 */
[----:B------:R-:W-:Y:S01]  /*7df0*/  @!PT LDS RZ, [RZ] ;  /* 0x00000000fffff984 */ /* 0x000fe20000000800 */
[----:B------:R2:W-:Y:S06]  /*7e00*/  MEMBAR.ALL.CTA ;  /* 0x0000000000007992 */ /* 0x0005ec0000008000 */
[----:B--2---:R-:W2:Y:S01]  /*7e10*/  FENCE.VIEW.ASYNC.S ;  /* 0x00000000000073c6 */ /* 0x004ea20000000000 */
[----:B------:R-:W-:Y:S01]  /*7e20*/  ULDC.64 UR8, c[0x0][0xaf0] ;  /* 0x0002bc0000087ab9 */ /* 0x000fe20000000a00 */
[----:B0-----:R-:W-:Y:S01]  /*7e30*/  @P2 IMAD.HI.U32 R5, R9, R8, RZ ;  /* 0x0000000809052227 */ /* 0x001fe200078e00ff */
[----:B------:R-:W-:-:S03]  /*7e40*/  UIADD3 UR5, UR5, UR6, URZ ;  /* 0x0000000605057290 */ /* 0x000fc6000fffe03f */
[----:B------:R-:W-:Y:S01]  /*7e50*/  IMAD.MOV.U32 R4, RZ, RZ, R9 ;  /* 0x000000ffff047224 */ /* 0x000fe200078e0009 */
[----:B-1----:R-:W-:Y:S01]  /*7e60*/  @P2 SHF.R.U32.HI R4, RZ, R24, R5 ;  /* 0x00000018ff042219 */ /* 0x002fe20000011605 */
[----:B------:R-:W-:Y:S02]  /*7e70*/  UIMAD UR6, UR7, UR8, URZ ;  /* 0x00000008070672a4 */ /* 0x000fe4000f8e023f */
[----:B------:R-:W-:Y:S01]  /*7e80*/  UIMAD.WIDE.U32 UR4, UR45, UR8, UR4 ;  /* 0x000000082d0472a5 */ /* 0x000fe2000f8e0004 */
[--C-:B------:R-:W-:Y:S01]  /*7e90*/  SHF.R.S32.HI R5, RZ, 0x1f, R4.reuse ;  /* 0x0000001fff057819 */ /* 0x100fe20000011404 */
[----:B------:R-:W-:Y:S01]  /*7ea0*/  UIMAD UR6, UR45, UR9, UR6 ;  /* 0x000000092d0672a4 */ /* 0x000fe2000f8e0206 */
[----:B------:R-:W-:-:S03]  /*7eb0*/  IMAD.MOV R6, RZ, RZ, -R4 ;  /* 0x000000ffff067224 */ /* 0x000fc600078e0a04 */
[----:B------:R-:W-:Y:S01]  /*7ec0*/  UIADD3 UR5, UR5, UR6, URZ ;  /* 0x0000000605057290 */ /* 0x000fe2000fffe03f */
[----:B------:R-:W-:Y:S02]  /*7ed0*/  IMAD R19, R19, R6, R9 ;  /* 0x0000000613137224 */ /* 0x000fe400078e0209 */
[----:B----4-:R-:W-:-:S03]  /*7ee0*/  IMAD R5, R5, R10, RZ ;  /* 0x0000000a05057224 */ /* 0x010fc600078e02ff */
[----:B------:R-:W-:Y:S01]  /*7ef0*/  SHF.R.S32.HI R6, RZ, 0x1f, R19 ;  /* 0x0000001fff067819 */ /* 0x000fe20000011413 */
[C---:B------:R-:W-:Y:S02]  /*7f00*/  IMAD R7, R4.reuse, R11, R5 ;  /* 0x0000000b04077224 */ /* 0x040fe400078e0205 */
[----:B------:R-:W-:Y:S01]  /*7f10*/  IMAD.WIDE.U32 R4, R4, R10, UR4 ;  /* 0x0000000404047e25 */ /* 0x000fe2000f8e000a */
[----:B------:R-:W-:-:S03]  /*7f20*/  ULDC.64 UR4, c[0x0][0xad8] ;  /* 0x0002b60000047ab9 */ /* 0x000fc60000000a00 */
[----:B------:R-:W-:Y:S02]  /*7f30*/  IMAD.IADD R5, R5, 0x1, R7 ;  /* 0x0000000105057824 */ /* 0x000fe400078e0207 */
[----:B------:R-:W-:Y:S02]  /*7f40*/  IMAD R6, R6, UR4, RZ ;  /* 0x0000000406067c24 */ /* 0x000fe4000f8e02ff */
[----:B------:R-:W-:-:S04]  /*7f50*/  IMAD.WIDE.U32 R4, R19, UR4, R4 ;  /* 0x0000000413047c25 */ /* 0x000fc8000f8e0004 */
[----:B------:R-:W-:Y:S01]  /*7f60*/  IMAD R7, R19, UR5, R6 ;  /* 0x0000000513077c24 */ /* 0x000fe2000f8e0206 */
[----:B------:R-:W-:Y:S02]  /*7f70*/  ULDC.64 UR4, c[0x0][0xa80] ;  /* 0x0002a00000047ab9 */ /* 0x000fe40000000a00 */
[----:B------:R-:W-:Y:S01]  /*7f80*/  LEA R13, P0, R4, UR4, 0x1 ;  /* 0x00000004040d7c11 */ /* 0x000fe2000f8008ff */
[----:B------:R-:W-:Y:S01]  /*7f90*/  IMAD.IADD R5, R5, 0x1, R7 ;  /* 0x0000000105057824 */ /* 0x000fe200078e0207 */
[----:B------:R-:W-:-:S04]  /*7fa0*/  ULDC UR4, c[0x0][0xac8] ;  /* 0x0002b20000047ab9 */ /* 0x000fc80000000800 */
[----:B------:R-:W-:Y:S01]  /*7fb0*/  LEA.HI.X R15, R4, UR5, R5, 0x1, P0 ;  /* 0x00000005040f7c11 */ /* 0x000fe200080f0c05 */
[----:B--2---:R-:W-:Y:S01]  /*7fc0*/  SHFL.IDX PT, R6, R13, 0x1, 0x181f ;  /* 0x00381f000d067f89 */ /* 0x004fe200000e0000 */
[----:B------:R-:W-:-:S03]  /*7fd0*/  VIADD R12, R20, 0x30 ;  /* 0x00000030140c7836 */ /* 0x000fc60000000000 */
[----:B------:R-:W-:Y:S01]  /*7fe0*/  SHFL.IDX PT, R4, R13, RZ, 0x181f ;  /* 0x00181fff0d047589 */ /* 0x000fe200000e0000 */
[----:B------:R-:W-:-:S03]  /*7ff0*/  VIADD R14, R20, 0x60 ;  /* 0x00000060140e7836 */ /* 0x000fc60000000000 */
[----:B------:R-:W0:Y:S01]  /*8000*/  SHFL.IDX PT, R5, R15, RZ, 0x181f ;  /* 0x00181fff0f057589 */ /* 0x000e2200000e0000 */
[----:B------:R-:W-:Y:S01]  /*8010*/  ISETP.GE.AND P0, PT, R0, UR4, PT ;  /* 0x0000000400007c0c */ /* 0x000fe2000bf06270 */
[C---:B------:R-:W-:Y:S02]  /*8020*/  VIADD R18, R20.reuse, 0x90 ;  /* 0x0000009014127836 */ /* 0x040fe40000000000 */
[----:B------:R-:W1:Y:S04]  /*8030*/  SHFL.IDX PT, R7, R15, 0x1, 0x181f ;  /* 0x00381f000f077f89 */ /* 0x000e6800000e0000 */
[----:B------:R-:W-:Y:S04]  /*8040*/  SHFL.IDX PT, R8, R13, 0x2, 0x181f ;  /* 0x00581f000d087f89 */ /* 0x000fe800000e0000 */
[----:B------:R-:W2:Y:S04]  /*8050*/  SHFL.IDX PT, R9, R15, 0x2, 0x181f ;  /* 0x00581f000f097f89 */ /* 0x000ea800000e0000 */
[----:B------:R-:W-:Y:S04]  /*8060*/  SHFL.IDX PT, R10, R13, 0x3, 0x181f ;  /* 0x00781f000d0a7f89 */ /* 0x000fe800000e0000 */
[----:B------:R-:W4:Y:S01]  /*8070*/  SHFL.IDX PT, R11, R15, 0x3, 0x181f ;  /* 0x00781f000f0b7f89 */ /* 0x000f2200000e0000 */
[----:B------:R-:W-:-:S02]  /*8080*/  ISETP.GE.OR P1, PT, R20, R3, P0 ;  /* 0x000000031400720c */ /* 0x000fc40000726670 */
[-C--:B------:R-:W-:Y:S02]  /*8090*/  ISETP.GE.OR P2, PT, R12, R3.reuse, P0 ;  /* 0x000000030c00720c */ /* 0x080fe40000746670 */
[-C--:B------:R-:W-:Y:S02]  /*80a0*/  ISETP.GE.OR P3, PT, R14, R3.reuse, P0 ;  /* 0x000000030e00720c */ /* 0x080fe40000766670 */
[----:B------:R-:W-:Y:S02]  /*80b0*/  ISETP.GE.OR P0, PT, R18, R3, P0 ;  /* 0x000000031200720c */ /* 0x000fe40000706670 */
[----:B------:R-:W5:Y:S01]  /*80c0*/  LDC R3, c[0x0][0xc34] ;  /* 0x00030d00ff037b82 */ /* 0x000f620000000800 */
[----:B------:R-:W-:-:S04]  /*80d0*/  UIADD3 UR4, UR40, 0x30820, URZ ;  /* 0x0003082028047890 */ /* 0x000fc8000fffe03f */
[----:B------:R-:W-:Y:S01]  /*80e0*/  UPRMT UR4, URZ, 0x654, UR4 ;  /* 0x000006543f047896 */ /* 0x000fe20008000004 */
[----:B0-----:R-:W-:-:S04]  /*80f0*/  @!P1 IMAD.WIDE R4, R0, 0x2, R4 ;  /* 0x0000000200049825 */ /* 0x001fc800078e0204 */
[----:B-1----:R-:W-:-:S04]  /*8100*/  @!P2 IMAD.WIDE R6, R0, 0x2, R6 ;  /* 0x000000020006a825 */ /* 0x002fc800078e0206 */
[----:B------:R-:W-:Y:S01]  /*8110*/  SYNCS.ARRIVE.TRANS64.RED.A1T0 RZ, [UR4], RZ ;  /* 0x000000ffffff79a7 */ /* 0x000fe20008100404 */
[----:B------:R-:W-:Y:S01]  /*8120*/  ULDC UR4, c[0x0][0xc] ;  /* 0x0000030000047ab9 */ /* 0x000fe20000000800 */
[----:B--2---:R-:W-:Y:S01]  /*8130*/  @!P3 IMAD.WIDE R8, R0, 0x2, R8 ;  /* 0x000000020008b825 */ /* 0x004fe200078e0208 */
[----:B------:R-:W-:-:S03]  /*8140*/  UIADD3 UR41, UR4, UR41, URZ ;  /* 0x0000002904297290 */ /* 0x000fc6000fffe03f */
[----:B----4-:R-:W-:Y:S01]  /*8150*/  @!P0 IMAD.WIDE R10, R0, 0x2, R10 ;  /* 0x00000002000a8825 */ /* 0x010fe200078e020a */
[----:B------:R-:W-:-:S04]  /*8160*/  UIADD3 UR39, UR39, 0x1, URZ ;  /* 0x0000000127277890 */ /* 0x000fc8000fffe03f */
[----:B------:R-:W-:-:S04]  /*8170*/  UISETP.NE.AND UP0, UPT, UR39, 0x2, UPT ;  /* 0x000000022700788c */ /* 0x000fc8000bf05270 */
[----:B------:R-:W-:Y:S02]  /*8180*/  USEL UR4, URZ, 0x1, UP0 ;  /* 0x000000013f047887 */ /* 0x000fe40008000000 */
[----:B------:R-:W-:Y:S02]  /*8190*/  UIADD3 UR37, UR37, 0x1, URZ ;  /* 0x0000000125257890 */ /* 0x000fe4000fffe03f */
[----:B------:R-:W-:Y:S02]  /*81a0*/  ULOP3.LUT UR38, UR38, UR4, URZ, 0x3c, !UPT ;  /* 0x0000000426267292 */ /* 0x000fe4000f8e3c3f */
[----:B------:R-:W-:Y:S01]  /*81b0*/  USEL UR39, UR39, URZ, UP0 ;  /* 0x0000003f27277287 */ /* 0x000fe20008000000 */
[----:B---3--:R1:W-:Y:S04]  /*81c0*/  @!P1 ST.E.128 desc[UR46][R4.64], R32 ;  /* 0x0000002004009985 */ /* 0x0083e8000c101d2e */
[----:B-----5:R1:W-:Y:S04]  /*81d0*/  @!P2 ST.E.128 desc[UR46][R6.64], R36 ;  /* 0x000000240600a985 */ /* 0x0203e8000c101d2e */
[----:B------:R1:W-:Y:S04]  /*81e0*/  @!P3 ST.E.128 desc[UR46][R8.64], R40 ;  /* 0x000000280800b985 */ /* 0x0003e8000c101d2e */
[----:B------:R1:W-:Y:S01]  /*81f0*/  @!P0 ST.E.128 desc[UR46][R10.64], R44 ;  /* 0x0000002c0a008985 */ /* 0x0003e2000c101d2e */
[----:B------:R-:W-:-:S13]  /*8200*/  ISETP.LE.AND P0, PT, R3, UR41, PT ;  /* 0x0000002903007c0c */ /* 0x000fda000bf03270 */
[----:B------:R-:W-:Y:S05]  /*8210*/  @!P0 BRA `(.L_x_12681) ;  /* 0xffffff8c00508947 */ /* 0x000fea000383ffff */
[----:B------:R-:W-:Y:S05]  /*8220*/  EXIT ;  /* 0x000000000000794d */ /* 0x000fea0003800000 */
.L_x_12659:
[----:B------:R-:W-:-:S08]  /*8230*/  NOP ;  /* 0x0000000000007918 */ /* 0x000fd00000000000 */
[----:B------:R-:W0:-:S00]  /*8240*/  USETMAXREG.DEALLOC.CTAPOOL 0x20 ;  /* 0x00000020000079c8 */ /* 0x000e0000080e0500 */
        /* <DEDUP_REMOVED lines=15> */
[C---:B0-----:R-:W-:Y:S01]  /*8340*/  IMAD.SHL.U32 R0, R5.reuse, 0x8, RZ ;  /* 0x0000000805007824 */ /* 0x041fe200078e00ff */
[----:B------:R-:W-:-:S04]  /*8350*/  LOP3.LUT R4, R5, 0x7f, RZ, 0xc0, !PT ;  /* 0x0000007f05047812 */ /* 0x000fc800078ec0ff */
[----:B------:R-:W-:Y:S01]  /*8360*/  LOP3.LUT R2, R0, 0x1f8, RZ, 0xc0, !PT ;  /* 0x000001f800027812 */ /* 0x000fe200078ec0ff */
[----:B------:R-:W-:Y:S02]  /*8370*/  IMAD.U32 R0, RZ, RZ, UR5 ;  /* 0x00000005ff007e24 */ /* 0x000fe4000f8e00ff */
[----:B------:R-:W-:Y:S01]  /*8380*/  IMAD.SHL.U32 R3, R4, 0x8, RZ ;  /* 0x0000000804037824 */ /* 0x000fe200078e00ff */
[----:B------:R-:W-:Y:S02]  /*8390*/  LOP3.LUT R2, R2, 0x38, R5, 0x78, !PT ;  /* 0x0000003802027812 */ /* 0x000fe400078e7805 */
[----:B------:R0:W-:Y:S01]  /*83a0*/  STL [R1+0x4], R0 ;  /* 0x0000040001007387 */ /* 0x0001e20000100800 */
[----:B------:R-:W-:Y:S02]  /*83b0*/  SHF.R.U32.HI R4, RZ, 0x3, R4 ;  /* 0x00000003ff047819 */ /* 0x000fe40000011604 */
[----:B------:R-:W-:Y:S01]  /*83c0*/  LOP3.LUT R2, R2, 0x200, R3, 0xf8, !PT ;  /* 0x0000020002027812 */ /* 0x000fe200078ef803 */
[----:B------:R1:W-:Y:S01]  /*83d0*/  STL [R1+0x18], RZ ;  /* 0x000018ff01007387 */ /* 0x0003e20000100800 */
[----:B------:R-:W-:-:S02]  /*83e0*/  IMAD.SHL.U32 R3, R5, 0x10, RZ ;  /* 0x0000001005037824 */ /* 0x000fc400078e00ff */
[----:B------:R-:W-:-:S03]  /*83f0*/  LEA R26, R2, UR37, 0x1 ;  /* 0x00000025021a7c11 */ /* 0x000fc6000f8e08ff */
[----:B0-----:R-:W-:-:S07]  /*8400*/  LOP3.LUT R0, R4, 0x70, R3, 0xf8, !PT ;  /* 0x0000007004007812 */ /* 0x001fce00078ef803 */
.L_x_12746:
[----:B------:R-:W2:Y:S01]  /*8410*/  LDL R4, [R1+0x4] ;  /* 0x0000040001047983 */ /* 0x000ea20000100800 */
[----:B------:R-:W0:Y:S01]  /*8420*/  LDC R0, c[0x0][0xc38] ;  /* 0x00030e00ff007b82 */ /* 0x000e220000000800 */
        /* <DEDUP_REMOVED lines=10> */
[----:B------:R-:W0:Y:S08]  /*84d0*/  @P0 LDC R5, c[0x0][0xc40] ;  /* 0x00031000ff050b82 */ /* 0x000e300000000800 */
[----:B------:R-:W3:Y:S01]  /*84e0*/  @P1 LDC.64 R2, c[0x0][0xc48] ;  /* 0x00031200ff021b82 */ /* 0x000ee20000000a00 */
[----:B--2---:R-:W-:-:S04]  /*84f0*/  @P0 IMAD.HI.U32 R0, R4, R0, RZ ;  /* 0x0000000004000227 */ /* 0x004fc800078e00ff */
[----:B------:R-:W-:Y:S01]  /*8500*/  IMAD.MOV.U32 R29, RZ, RZ, R4 ;  /* 0x000000ffff1d7224 */ /* 0x000fe200078e0004 */
[----:B0-----:R-:W-:Y:S02]  /*8510*/  @P0 SHF.R.U32.HI R29, RZ, R5, R0 ;  /* 0x00000005ff1d0219 */ /* 0x001fe40000011600 */
[----:B------:R-:W0:Y:S03]  /*8520*/  LDC R0, c[0x0][0x2f0] ;  /* 0x0000bc00ff007b82 */ /* 0x000e260000000800 */
[----:B---3--:R-:W-:-:S04]  /*8530*/  @P1 IMAD.HI.U32 R2, R29, R2, RZ ;  /* 0x000000021d021227 */ /* 0x008fc800078e00ff */
[--C-:B------:R-:W-:Y:S01]  /*8540*/  IMAD.MOV.U32 R27, RZ, RZ, R29.reuse ;  /* 0x000000ffff1b7224 */ /* 0x100fe200078e001d */
[----:B------:R-:W-:Y:S01]  /*8550*/  @P1 SHF.R.U32.HI R27, RZ, R3, R2 ;  /* 0x00000003ff1b1219 */ /* 0x000fe20000011602 */
[----:B0-----:R-:W-:Y:S01]  /*8560*/  IMAD R4, R0, UR4, RZ ;  /* 0x0000000400047c24 */ /* 0x001fe2000f8e02ff */
[----:B------:R-:W-:Y:S02]  /*8570*/  UIADD3 UR4, UR37, 0x12400, URZ ;  /* 0x0001240025047890 */ /* 0x000fe4000fffe03f */
[----:B------:R-:W-:Y:S01]  /*8580*/  IADD3 R0, -R27, RZ, RZ ;  /* 0x000000ff1b007210 */ /* 0x000fe20007ffe1ff */
[----:B------:R-:W-:Y:S01]  /*8590*/  VIADD R2, R4, 0xbf ;  /* 0x000000bf04027836 */ /* 0x000fe20000000000 */
[----:B------:R0:W-:Y:S01]  /*85a0*/  STL [R1+0xc], R4 ;  /* 0x00000c0401007387 */ /* 0x0001e20000100800 */
[----:B------:R-:W-:Y:S02]  /*85b0*/  ULOP3.LUT UP0, URZ, UR4, 0x3ff, URZ, 0xc0, !UPT ;  /* 0x000003ff043f7892 */ /* 0x000fe4000f80c03f */
[----:B------:R-:W-:-:S02]  /*85c0*/  IMAD R17, R17, R0, R29 ;  /* 0x0000000011117224 */ /* 0x000fc400078e021d */
[----:B------:R-:W-:Y:S02]  /*85d0*/  IMAD.HI R2, R2, 0x2aaaaaab, RZ ;  /* 0x2aaaaaab02027827 */ /* 0x000fe400078e02ff */
[----:B------:R-:W-:-:S03]  /*85e0*/  PLOP3.LUT P0, PT, PT, PT, UP0, 0x80, 0x0 ;  /* 0x000000000000781c */ /* 0x000fc60003f0f008 */
        /* <DEDUP_REMOVED lines=20> */
.L_x_12683:
        /* <DEDUP_REMOVED lines=9> */
[----:B0-----:R-:W-:Y:S02]  /*87c0*/  IMAD.U32 R4, RZ, RZ, UR6 ;  /* 0x00000006ff047e24 */ /* 0x001fe4000f8e00ff */
        /* <DEDUP_REMOVED lines=9> */
[----:B-1-3--:R-:W-:Y:S05]  /*8860*/  CALL.ABS.NOINC R2 ;  /* 0x0000000002007343 */ /* 0x00afea0003c00000 */
.L_x_12685:
[----:B------:R0:W1:Y:S01]  /*8870*/  LDC.64 R2, c[0x4][R18] ;  /* 0x0100000012027b82 */ /* 0x0000620000000a00 */
[----:B------:R-:W-:Y:S01]  /*8880*/  ULDC.64 UR6, c[0x4][0x1b8] ;  /* 0x01006e0000067ab9 */ /* 0x000fe20000000a00 */
[----:B------:R-:W-:Y:S01]  /*8890*/  ULDC.64 UR8, c[0x4][0x1c0] ;  /* 0x0100700000087ab9 */ /* 0x000fe20000000a00 */
[----:B------:R-:W-:Y:S01]  /*88a0*/  ULDC.64 UR4, c[0x4][0x40] ;  /* 0x0100100000047ab9 */ /* 0x000fe20000000a00 */
[----:B------:R-:W-:Y:S01]  /*88b0*/  IMAD.U32 R4, RZ, RZ, UR6 ;  /* 0x00000006ff047e24 */ /* 0x000fe2000f8e00ff */
[----:B------:R-:W-:Y:S01]  /*88c0*/  MOV R13, RZ ;  /* 0x000000ff000d7202 */ /* 0x000fe20000000f00 */
[----:B------:R-:W-:Y:S02]  /*88d0*/  IMAD.U32 R5, RZ, RZ, UR7 ;  /* 0x00000007ff057e24 */ /* 0x000fe4000f8e00ff */
[----:B------:R-:W-:Y:S02]  /*88e0*/  IMAD.U32 R6, RZ, RZ, UR8 ;  /* 0x00000008ff067e24 */ /* 0x000fe4000f8e00ff */
[----:B------:R-:W-:-:S02]  /*88f0*/  IMAD.U32 R7, RZ, RZ, UR9 ;  /* 0x00000009ff077e24 */ /* 0x000fc4000f8e00ff */
[----:B------:R-:W-:Y:S02]  /*8900*/  IMAD.U32 R10, RZ, RZ, UR4 ;  /* 0x00000004ff0a7e24 */ /* 0x000fe4000f8e00ff */
[----:B------:R-:W-:Y:S02]  /*8910*/  IMAD.U32 R11, RZ, RZ, UR5 ;  /* 0x00000005ff0b7e24 */ /* 0x000fe4000f8e00ff */
[----:B------:R-:W-:Y:S02]  /*8920*/  IMAD.MOV.U32 R8, RZ, RZ, 0x70 ;  /* 0x00000070ff087424 */ /* 0x000fe400078e00ff */
[----:B0-----:R-:W-:-:S07]  /*8930*/  IMAD.MOV.U32 R12, RZ, RZ, 0x1 ;  /* 0x00000001ff0c7424 */ /* 0x001fce00078e00ff */
[----:B------:R-:W-:-:S07]  /*8940*/  LEPC R20, `(.L_x_12684) ;  /* 0x000000001014794e */ /* 0x000fce0000000000 */
[----:B-1----:R-:W-:Y:S05]  /*8950*/  CALL.ABS.NOINC R2 ;  /* 0x0000000002007343 */ /* 0x002fea0003c00000 */
.L_x_12684:
[----:B------:R-:W-:Y:S01]  /*8960*/  ULDC.64 UR4, c[0x0][0x9f8] ;  /* 0x00027e0000047ab9 */ /* 0x000fe20000000a00 */
[----:B------:R-:W-:Y:S01]  /*8970*/  IMAD.MOV.U32 R22, RZ, RZ, R27 ;  /* 0x000000ffff167224 */ /* 0x000fe200078e001b */
[----:B------:R-:W-:-:S04]  /*8980*/  ISETP.NE.U32.AND P0, PT, RZ, UR4, PT ;  /* 0x00000004ff007c0c */ /* 0x000fc8000bf05070 */
[----:B------:R-:W-:-:S13]  /*8990*/  ISETP.NE.AND.EX P0, PT, RZ, UR5, PT, P0 ;  /* 0x00000005ff007c0c */ /* 0x000fda000bf05300 */
[----:B------:R-:W2:Y:S02]  /*89a0*/  @P0 LDC.64 R2, c[0x0][0x9f8] ;  /* 0x00027e00ff020b82 */ /* 0x000ea40000000a00 */
[----:B--2---:R-:W-:-:S05]  /*89b0*/  @P0 IMAD.WIDE R2, R27, 0x4, R2 ;  /* 0x000000041b020825 */ /* 0x004fca00078e0202 */
[----:B------:R2:W0:Y:S01]  /*89c0*/  @P0 LDG.E R22, desc[UR46][R2.64] ;  /* 0x0000002e02160981 */ /* 0x000422000c1e1900 */
[----:B------:R-:W-:Y:S01]  /*89d0*/  UMOV UR4, 0xffffffff ;  /* 0xffffffff00047882 */ /* 0x000fe20000000000 */
[----:B------:R-:W-:Y:S01]  /*89e0*/  LOP3.LUT R19, R19, 0xfffffffe, RZ, 0xc0, !PT ;  /* 0xfffffffe13137812 */ /* 0x000fe200078ec0ff */
[----:B------:R-:W-:Y:S01]  /*89f0*/  VIADD R28, R25, 0xffffffff ;  /* 0xffffffff191c7836 */ /* 0x000fe20000000000 */
[----:B--2---:R-:W2:Y:S02]  /*8a00*/  LDC.64 R2, c[0x0][0x418] ;  /* 0x00010600ff027b82 */ /* 0x004ea40000000a00 */
[----:B--2---:R-:W-:-:S04]  /*8a10*/  ISETP.NE.U32.AND P0, PT, R2, RZ, PT ;  /* 0x000000ff0200720c */ /* 0x004fc80003f05070 */
        /* <DEDUP_REMOVED lines=8> */
[----:B------:R0:W2:Y:S02]  /*8aa0*/  SHFL.IDX PT, R14, R0, RZ, 0x1f ;  /* 0x00001fff000e7589 */ /* 0x0000a400000e0000 */
.L_x_12762:
        /* <DEDUP_REMOVED lines=8> */
.L_x_12765:
[----:B------:R-:W-:Y:S05]  /*8b30*/  @!P6 BRA `(.L_x_12687) ;  /* 0x0000000000dce947 */ /* 0x000fea0003800000 */
[----:B------:R-:W-:Y:S02]  /*8b40*/  IMAD.MOV.U32 R24, RZ, RZ, R28 ;  /* 0x000000ffff187224 */ /* 0x000fe400078e001c */
[----:B------:R-:W-:Y:S01]  /*8b50*/  IMAD.MOV.U32 R18, RZ, RZ, R22 ;  /* 0x000000ffff127224 */ /* 0x000fe200078e0016 */
[----:B------:R-:W-:Y:S06]  /*8b60*/  @!P1 BRA `(.L_x_12689) ;  /* 0x0000000000489947 */ /* 0x000fec0003800000 */
[----:B------:R-:W2:Y:S01]  /*8b70*/  LDC R24, c[0x0][0x43c] ;  /* 0x00010f00ff187b82 */ /* 0x000ea20000000800 */
[----:B0-----:R-:W-:Y:S01]  /*8b80*/  IMAD.MOV.U32 R0, RZ, RZ, R28 ;  /* 0x000000ffff007224 */ /* 0x001fe200078e001c */
[----:B------:R-:W-:Y:S02]  /*8b90*/  ULDC.64 UR4, c[0x0][0x428] ;  /* 0x00010a0000047ab9 */ /* 0x000fe40000000a00 */
[----:B------:R-:W-:-:S04]  /*8ba0*/  IMAD R7, R25, UR4, RZ ;  /* 0x0000000419077c24 */ /* 0x000fc8000f8e02ff */
[----:B------:R-:W-:Y:S01]  /*8bb0*/  IMAD R7, R22, UR5, R7 ;  /* 0x0000000516077c24 */ /* 0x000fe2000f8e0207 */
[----:B--2---:R-:W-:-:S13]  /*8bc0*/  ISETP.NE.AND P0, PT, R24, 0x1, PT ;  /* 0x000000011800780c */ /* 0x004fda0003f05270 */
[----:B------:R-:W0:Y:S02]  /*8bd0*/  @P0 LDC.64 R4, c[0x0][0x440] ;  /* 0x00011000ff040b82 */ /* 0x000e240000000a00 */
[----:B0-----:R-:W-:-:S05]  /*8be0*/  @P0 IMAD.HI.U32 R4, R28, R4, RZ ;  /* 0x000000041c040227 */ /* 0x001fca00078e00ff */
        /* <DEDUP_REMOVED lines=10> */
.L_x_12689:
[----:B0-----:R-:W0:Y:S01]  /*8c90*/  S2R R0, SR_TID.X ;  /* 0x0000000000007919 */ /* 0x001e220000002100 */
[----:B--2---:R-:W-:Y:S02]  /*8ca0*/  LEA R3, R16, UR37, 0x3 ;  /* 0x0000002510037c11 */ /* 0x004fe4000f8e18ff */
[----:B0-----:R-:W-:Y:S02]  /*8cb0*/  LOP3.LUT R2, R0, 0x7f, RZ, 0xc0, !PT ;  /* 0x0000007f00027812 */ /* 0x001fe400078ec0ff */
[----:B------:R-:W-:Y:S02]  /*8cc0*/  SHF.L.U32 R0, R23, 0x1f, RZ ;  /* 0x0000001f17007819 */ /* 0x000fe400000006ff */
[----:B------:R-:W-:Y:S02]  /*8cd0*/  ISETP.NE.AND P1, PT, R2, RZ, PT ;  /* 0x000000ff0200720c */ /* 0x000fe40003f25270 */
[----:B------:R-:W0:Y:S02]  /*8ce0*/  SYNCS.PHASECHK.TRANS64.TRYWAIT P0, [R3+URZ+0x30840], R0 ;  /* 0x03084000030075a7 */ /* 0x000e24000800017f */
[----:B0-----:R-:W-:Y:S09]  /*8cf0*/  @!P0 BRA `(.L_x_12690) ;  /* 0x0000002c00e88947 */ /* 0x001ff20003800000 */
.L_x_12766:
        /* <DEDUP_REMOVED lines=8> */
.L_x_12691:
[----:B------:R-:W-:Y:S01]  /*8d80*/  R2UR UR8, R16 ;  /* 0x00000000100872ca */ /* 0x000fe200000e0000 */
[----:B------:R-:W-:Y:S01]  /*8d90*/  UIADD3 UR4, UP0, UR40, 0x370, URZ ;  /* 0x0000037028047890 */ /* 0x000fe2000ff1e03f */
[----:B------:R-:W-:Y:S01]  /*8da0*/  R2UR UR9, R3 ;  /* 0x00000000030972ca */ /* 0x000fe200000e0000 */
[----:B------:R-:W-:Y:S01]  /*8db0*/  UMOV UR6, 0x0 ;  /* 0x0000000000067882 */ /* 0x000fe20000000000 */
[----:B------:R-:W-:Y:S01]  /*8dc0*/  R2UR UR11, R24 ;  /* 0x00000000180b72ca */ /* 0x000fe200000e0000 */
[----:B------:R-:W-:Y:S01]  /*8dd0*/  UIADD3.X UR5, URZ, UR41, URZ, UP0, !UPT ;  /* 0x000000293f057290 */ /* 0x000fe200087fe43f */
[----:B------:R-:W-:Y:S01]  /*8de0*/  R2UR UR12, R17 ;  /* 0x00000000110c72ca */ /* 0x000fe200000e0000 */
[----:B------:R-:W-:Y:S01]  /*8df0*/  UMOV UR7, 0x14f00000 ;  /* 0x14f0000000077882 */ /* 0x000fe20000000000 */
[----:B-----5:R-:W-:Y:S01]  /*8e00*/  R2UR UR13, R18 ;  /* 0x00000000120d72ca */ /* 0x020fe200000e0000 */
[----:B------:R-:W-:Y:S01]  /*8e10*/  UMOV UR10, URZ ;  /* 0x0000003f000a7c82 */ /* 0x000fe20008000000 */
[----:B------:R-:W-:-:S02]  /*8e20*/  PLOP3.LUT P0, PT, PT, PT, PT, 0x80, 0x0 ;  /* 0x000000000000781c */ /* 0x000fc40003f0f070 */
[----:B------:R-:W-:Y:S01]  /*8e30*/  LOP3.LUT R19, R19, 0xfffffffd, RZ, 0xc0, !PT ;  /* 0xfffffffd13137812 */ /* 0x000fe200078ec0ff */
[----:B------:R-:W-:Y:S02]  /*8e40*/  UIMAD UR8, UR8, 0x6000, UR37 ;  /* 0x00006000080878a4 */ /* 0x000fe4000f8e0225 */
[----:B------:R-:W-:Y:S02]  /*8e50*/  UIADD3 UR9, UR9, 0x30830, URZ ;  /* 0x0003083009097890 */ /* 0x000fe4000fffe03f */
[----:B------:R-:W-:Y:S02]  /*8e60*/  UIMAD UR11, UR11, 0xc0, URZ ;  /* 0x000000c00b0b78a4 */ /* 0x000fe4000f8e023f */
[----:B------:R-:W-:-:S04]  /*8e70*/  UIADD3 UR8, UR8, 0x12400, URZ ;  /* 0x0001240008087890 */ /* 0x000fc8000fffe03f */
[----:B------:R-:W-:-:S05]  /*8e80*/  @P0 LOP3.LUT R19, R19, 0x2, RZ, 0xfc, !PT ;  /* 0x0000000213130812 */ /* 0x000fca00078efcff */
[----:B------:R2:W-:Y:S02]  /*8e90*/  UTMALDG.4D [UR8], [UR4], desc[UR6] ;  /* 0x00000608040075b4 */ /* 0x0005e40008019000 */
[----:B--2---:R-:W-:Y:S01]  /*8ea0*/  NOP ;  /* 0x0000000000007918 */ /* 0x004fe20000000000 */
.L_x_12687:
        /* <DEDUP_REMOVED lines=32> */
.L_x_12692:
[----:B------:R-:W2:Y:S01]  /*90b0*/  LDL.LU R20, [R1+0x1c] ;  /* 0x00001c0001147983 */ /* 0x000ea20000300800 */
[----:B------:R-:W3:Y:S01]  /*90c0*/  LDC R9, c[0x0][0x448] ;  /* 0x00011200ff097b82 */ /* 0x000ee20000000800 */
[----:B------:R-:W-:Y:S01]  /*90d0*/  ULDC.64 UR4, c[0x0][0x2e0] ;  /* 0x0000b80000047ab9 */ /* 0x000fe20000000a00 */
[----:B------:R-:W-:Y:S01]  /*90e0*/  ULDC.64 UR6, c[0x0][0x2c8] ;  /* 0x0000b20000067ab9 */ /* 0x000fe20000000a00 */
[----:B0-----:R-:W2:Y:S01]  /*90f0*/  LDL.LU.64 R2, [R1+0x10] ;  /* 0x0000100001027983 */ /* 0x001ea20000300a00 */
[----:B------:R-:W-:-:S03]  /*9100*/  ULDC.64 UR8, c[0x0][0x280] ;  /* 0x0000a00000087ab9 */ /* 0x000fc60000000a00 */
[----:B------:R-:W4:Y:S04]  /*9110*/  LDL.LU R0, [R1+0x20] ;  /* 0x0000200001007983 */ /* 0x000f280000300800 */
[----:B------:R-:W5:Y:S01]  /*9120*/  LDL R21, [R1+0x4] ;  /* 0x0000040001157983 */ /* 0x000f620000100800 */
[----:B------:R-:W0:Y:S01]  /*9130*/  S2R R12, SR_TID.X ;  /* 0x00000000000c7919 */ /* 0x000e220000002100 */
[----:B---3--:R-:W-:-:S13]  /*9140*/  ISETP.NE.AND P0, PT, R9, 0x1, PT ;  /* 0x000000010900780c */ /* 0x008fda0003f05270 */
[----:B------:R-:W3:Y:S08]  /*9150*/  @P0 LDC R4, c[0x0][0x450] ;  /* 0x00011400ff040b82 */ /* 0x000ef00000000800 */
[----:B------:R-:W1:Y:S01]  /*9160*/  @P0 LDC R10, c[0x0][0x44c] ;  /* 0x00011300ff0a0b82 */ /* 0x000e620000000800 */
[----:B--2---:R-:W-:Y:S02]  /*9170*/  IMAD.MOV.U32 R3, RZ, RZ, R20 ;  /* 0x000000ffff037224 */ /* 0x004fe400078e0014 */
[----:B------:R-:W2:Y:S01]  /*9180*/  S2R R20, SR_TID.X ;  /* 0x0000000000147919 */ /* 0x000ea20000002100 */
[----:B----4-:R-:W-:-:S02]  /*9190*/  IMAD R0, R0, UR4, RZ ;  /* 0x0000000400007c24 */ /* 0x010fc4000f8e02ff */
[----:B------:R-:W-:Y:S01]  /*91a0*/  IMAD.WIDE.U32 R2, R27, UR4, R2 ;  /* 0x000000041b027c25 */ /* 0x000fe2000f8e0002 */
[----:B------:R-:W-:-:S03]  /*91b0*/  ULDC UR4, c[0x0][0xc38] ;  /* 0x00030e0000047ab9 */ /* 0x000fc60000000800 */
[----:B------:R-:W-:Y:S02]  /*91c0*/  IMAD R5, R27, UR5, R0 ;  /* 0x000000051b057c24 */ /* 0x000fe4000f8e0200 */
[----:B------:R-:W4:Y:S02]  /*91d0*/  @P0 LDC R0, c[0x0][0x44c] ;  /* 0x00011300ff000b82 */ /* 0x000f240000000800 */
[----:B------:R-:W-:Y:S01]  /*91e0*/  IMAD.IADD R3, R3, 0x1, R5 ;  /* 0x0000000103037824 */ /* 0x000fe200078e0205 */
[C---:B--2---:R-:W-:Y:S01]  /*91f0*/  LOP3.LUT R6, R20.reuse, 0x7f, RZ, 0xc0, !PT ;  /* 0x0000007f14067812 */ /* 0x044fe200078ec0ff */
[----:B------:R-:W-:-:S03]  /*9200*/  IMAD.SHL.U32 R20, R20, 0x10, RZ ;  /* 0x0000001014147824 */ /* 0x000fc600078e00ff */
[----:B------:R-:W-:Y:S01]  /*9210*/  SHF.R.U32.HI R7, RZ, 0x3, R6 ;  /* 0x00000003ff077819 */ /* 0x000fe20000011606 */
[----:B------:R-:W-:-:S03]  /*9220*/  IMAD.MOV R6, RZ, RZ, -R29 ;  /* 0x000000ffff067224 */ /* 0x000fc600078e0a1d */
[----:B------:R-:W-:Y:S01]  /*9230*/  LOP3.LUT R20, R7, 0x70, R20, 0xf8, !PT ;  /* 0x0000007007147812 */ /* 0x000fe200078ef814 */
[----:B-----5:R-:W-:Y:S01]  /*9240*/  IMAD R6, R6, UR4, R21 ;  /* 0x0000000406067c24 */ /* 0x020fe2000f8e0215 */
[----:B------:R-:W-:Y:S01]  /*9250*/  ULDC.64 UR4, c[0x0][0x2d0] ;  /* 0x0000b40000047ab9 */ /* 0x000fe20000000a00 */
[----:B0-----:R-:W-:Y:S02]  /*9260*/  LOP3.LUT R21, R12, 0x7f, RZ, 0xc0, !PT ;  /* 0x0000007f0c157812 */ /* 0x001fe400078ec0ff */
[----:B------:R-:W-:Y:S02]  /*9270*/  IMAD R7, R6, 0xc0, R20 ;  /* 0x000000c006077824 */ /* 0x000fe400078e0214 */
[----:B------:R-:W-:Y:S01]  /*9280*/  IMAD.SHL.U32 R20, R12, 0x8, RZ ;  /* 0x000000080c147824 */ /* 0x000fe200078e00ff */
[----:B------:R-:W-:Y:S01]  /*9290*/  SHF.R.U32.HI R21, RZ, 0x3, R21 ;  /* 0x00000003ff157819 */ /* 0x000fe20000011615 */
[----:B----4-:R-:W-:-:S03]  /*92a0*/  @P0 IMAD.HI.U32 R11, R7, R0, RZ ;  /* 0x00000000070b0227 */ /* 0x010fc600078e00ff */
[----:B------:R-:W-:Y:S01]  /*92b0*/  LOP3.LUT R20, R20, 0x38, RZ, 0xc0, !PT ;  /* 0x0000003814147812 */ /* 0x000fe200078ec0ff */
        /* <DEDUP_REMOVED lines=13> */
[----:B------:R-:W-:Y:S01]  /*9390*/  LEA R0, P1, R4, UR8, 0x1 ;  /* 0x0000000804007c11 */ /* 0x000fe2000f8208ff */
[----:B------:R-:W-:-:S03]  /*93a0*/  VIADD R8, R7, 0x80 ;  /* 0x0000008007087836 */ /* 0x000fc60000000000 */
[----:B------:R-:W-:Y:S01]  /*93b0*/  IADD3 R5, R5, R11, RZ ;  /* 0x0000000b05057210 */ /* 0x000fe20007ffe0ff */
[----:B-1----:R-:W-:-:S03]  /*93c0*/  @P0 IMAD.HI.U32 R10, R8, R10, RZ ;  /* 0x0000000a080a0227 */ /* 0x002fc600078e00ff */
[----:B------:R-:W-:Y:S01]  /*93d0*/  LEA.HI.X R4, R4, UR9, R5, 0x1, P1 ;  /* 0x0000000904047c11 */ /* 0x000fe200088f0c05 */
[----:B------:R-:W-:Y:S01]  /*93e0*/  IMAD.MOV.U32 R7, RZ, RZ, R8 ;  /* 0x000000ffff077224 */ /* 0x000fe200078e0008 */
[----:B------:R-:W0:Y:S02]  /*93f0*/  @P0 LDC R5, c[0x0][0x450] ;  /* 0x00011400ff050b82 */ /* 0x000e240000000800 */
        /* <DEDUP_REMOVED lines=9> */
[----:B------:R-:W-:-:S03]  /*9490*/  UMOV UR4, 0xffffffff ;  /* 0xffffffff00047882 */ /* 0x000fc60000000000 */
[----:B------:R-:W-:Y:S01]  /*94a0*/  IMAD.IADD R3, R3, 0x1, R7 ;  /* 0x0000000103037824 */ /* 0x000fe200078e0207 */
[----:B------:R-:W-:Y:S01]  /*94b0*/  SHF.R.S32.HI R7, RZ, 0x1f, R5 ;  /* 0x0000001fff077819 */ /* 0x000fe20000011405 */
[----:B------:R-:W-:-:S04]  /*94c0*/  IMAD.WIDE.U32 R2, R5, UR6, R2 ;  /* 0x0000000605027c25 */ /* 0x000fc8000f8e0002 */
[----:B------:R-:W-:-:S04]  /*94d0*/  IMAD R7, R7, UR6, RZ ;  /* 0x0000000607077c24 */ /* 0x000fc8000f8e02ff */
        /* <DEDUP_REMOVED lines=9> */
[----:B------:R-:W-:Y:S02]  /*9570*/  IMAD R6, R9, UR4, RZ ;  /* 0x0000000409067c24 */ /* 0x000fe4000f8e02ff */
[C---:B------:R-:W-:Y:S01]  /*9580*/  IADD3 R11, R7.reuse, 0x80, RZ ;  /* 0x00000080070b7810 */ /* 0x040fe20007ffe0ff */
[----:B------:R-:W2:Y:S02]  /*9590*/  SHFL.IDX PT, R14, R0, 0x1, 0x181f ;  /* 0x00381f00000e7f89 */ /* 0x000ea400000e0000 */
[----:B------:R-:W-:-:S13]  /*95a0*/  ISETP.GE.AND P1, PT, R7, R6, PT ;  /* 0x000000060700720c */ /* 0x000fda0003f26270 */
[----:B0-----:R-:W-:-:S05]  /*95b0*/  @!P1 LEA R9, P2, R20, R3, 0x1 ;  /* 0x0000000314099211 */ /* 0x001fca00078408ff */
[----:B-1----:R-:W-:Y:S02]  /*95c0*/  @!P1 IMAD.X R3, RZ, RZ, R2, P2 ;  /* 0x000000ffff039224 */ /* 0x002fe400010e0602 */
[----:B------:R-:W-:Y:S02]  /*95d0*/  @!P1 IMAD.MOV.U32 R2, RZ, RZ, R9 ;  /* 0x000000ffff029224 */ /* 0x000fe400078e0009 */
[----:B------:R-:W-:-:S03]  /*95e0*/  VIADD R9, R7, 0x10 ;  /* 0x0000001007097836 */ /* 0x000fc60000000000 */
[----:B------:R0:W-:Y:S02]  /*95f0*/  @!P1 LDGSTS.E.BYPASS.LTC128B.128 [R26+0xc400], desc[UR46][R2.64], !P0 ;  /* 0x0c400000021a9fae */ /* 0x0001e4000c101d6e */
[----:B------:R-:W-:Y:S01]  /*9600*/  ISETP.GE.AND P1, PT, R9, R6, PT ;  /* 0x000000060900720c */ /* 0x000fe20003f26270 */
[----:B------:R-:W-:Y:S01]  /*9610*/  VIADD R9, R7, 0x20 ;  /* 0x0000002007097836 */ /* 0x000fe20000000000 */
[----:B0-----:R-:W0:Y:S11]  /*9620*/  SHFL.IDX PT, R2, R4, 0x1, 0x181f ;  /* 0x00381f0004027f89 */ /* 0x001e3600000e0000 */
[----:B--2---:R-:W-:-:S05]  /*9630*/  @!P1 LEA R14, P2, R20, R14, 0x1 ;  /* 0x0000000e140e9211 */ /* 0x004fca00078408ff */
[----:B0-----:R-:W-:Y:S02]  /*9640*/  @!P1 IMAD.X R3, RZ, RZ, R2, P2 ;  /* 0x000000ffff039224 */ /* 0x001fe400010e0602 */
[----:B------:R-:W-:Y:S02]  /*9650*/  @!P1 IMAD.MOV.U32 R2, RZ, RZ, R14 ;  /* 0x000000ffff029224 */ /* 0x000fe400078e000e */
[----:B------:R-:W0:Y:S04]  /*9660*/  SHFL.IDX PT, R14, R0, 0x2, 0x181f ;  /* 0x00581f00000e7f89 */ /* 0x000e2800000e0000 */
[----:B------:R1:W-:Y:S01]  /*9670*/  @!P1 LDGSTS.E.BYPASS.LTC128B.128 [R26+0xcc00], desc[UR46][R2.64], !P0 ;  /* 0x0cc00000021a9fae */ /* 0x0003e2000c101d6e */
[----:B------:R-:W-:Y:S01]  /*9680*/  ISETP.GE.AND P1, PT, R9, R6, PT ;  /* 0x000000060900720c */ /* 0x000fe20003f26270 */
[----:B------:R-:W-:-:S02]  /*9690*/  VIADD R9, R7, 0x30 ;  /* 0x0000003007097836 */ /* 0x000fc40000000000 */
[----:B-1----:R-:W1:Y:S10]  /*96a0*/  SHFL.IDX PT, R2, R4, 0x2, 0x181f ;  /* 0x00581f0004027f89 */ /* 0x002e7400000e0000 */
[----:B0-----:R-:W-:-:S05]  /*96b0*/  @!P1 LEA R14, P2, R20, R14, 0x1 ;  /* 0x0000000e140e9211 */ /* 0x001fca00078408ff */
[----:B-1----:R-:W-:Y:S02]  /*96c0*/  @!P1 IMAD.X R3, RZ, RZ, R2, P2 ;  /* 0x000000ffff039224 */ /* 0x002fe400010e0602 */
        /* <DEDUP_REMOVED lines=27> */
[----:B------:R-:W-:-:S03]  /*9880*/  ISETP.GE.AND P1, PT, R9, R6, PT ;  /* 0x000000060900720c */ /* 0x000fc60003f26270 */
[----:B------:R-:W-:Y:S04]  /*9890*/  SHFL.IDX PT, R9, R0, 0x7, 0x181f ;  /* 0x00f81f0000097f89 */ /* 0x000fe800000e0000 */
[----:B------:R-:W-:Y:S04]  /*98a0*/  SHFL.IDX PT, R0, R8, RZ, 0x181f ;  /* 0x00181fff08007589 */ /* 0x000fe800000e0000 */
[----:B-1----:R-:W1:Y:S04]  /*98b0*/  SHFL.IDX PT, R2, R4, 0x6, 0x181f ;  /* 0x00d81f0004027f89 */ /* 0x002e6800000e0000 */
[----:B------:R-:W2:Y:S01]  /*98c0*/  SHFL.IDX PT, R4, R4, 0x7, 0x181f ;  /* 0x00f81f0004047f89 */ /* 0x000ea200000e0000 */
[----:B0-----:R-:W-:-:S05]  /*98d0*/  @!P1 LEA R14, P2, R20, R14, 0x1 ;  /* 0x0000000e140e9211 */ /* 0x001fca00078408ff */
[----:B-1----:R-:W-:Y:S01]  /*98e0*/  @!P1 IMAD.X R3, RZ, RZ, R2, P2 ;  /* 0x000000ffff039224 */ /* 0x002fe200010e0602 */
[-C--:B------:R-:W-:Y:S01]  /*98f0*/  ISETP.GE.AND P2, PT, R11, R6.reuse, PT ;  /* 0x000000060b00720c */ /* 0x080fe20003f46270 */
[----:B------:R-:W-:Y:S02]  /*9900*/  @!P1 IMAD.MOV.U32 R2, RZ, RZ, R14 ;  /* 0x000000ffff029224 */ /* 0x000fe400078e000e */
[----:B------:R-:W-:Y:S01]  /*9910*/  VIADD R11, R7, 0x70 ;  /* 0x00000070070b7836 */ /* 0x000fe20000000000 */
[----:B------:R-:W0:Y:S04]  /*9920*/  SHFL.IDX PT, R14, R5, RZ, 0x181f ;  /* 0x00181fff050e7589 */ /* 0x000e2800000e0000 */
[----:B------:R1:W-:Y:S01]  /*9930*/  @!P1 LDGSTS.E.BYPASS.LTC128B.128 [R26+0xf400], desc[UR46][R2.64], !P0 ;  /* 0x0f400000021a9fae */ /* 0x0003e2000c101d6e */
[----:B------:R-:W-:-:S13]  /*9940*/  ISETP.GE.AND P1, PT, R11, R6, PT ;  /* 0x000000060b00720c */ /* 0x000fda0003f26270 */
[----:B-1----:R-:W-:Y:S01]  /*9950*/  @!P1 LEA R2, P3, R20, R9, 0x1 ;  /* 0x0000000914029211 */ /* 0x002fe200078608ff */
[----:B------:R-:W-:-:S04]  /*9960*/  VIADD R9, R7, 0x90 ;  /* 0x0000009007097836 */ /* 0x000fc80000000000 */
[----:B--2---:R-:W-:-:S05]  /*9970*/  @!P1 IMAD.X R3, RZ, RZ, R4, P3 ;  /* 0x000000ffff039224 */ /* 0x004fca00018e0604 */
[----:B------:R0:W-:Y:S02]  /*9980*/  @!P1 LDGSTS.E.BYPASS.LTC128B.128 [R26+0xfc00], desc[UR46][R2.64], !P0 ;  /* 0x0fc00000021a9fae */ /* 0x0001e4000c101d6e */
[C---:B0-----:R-:W-:Y:S02]  /*9990*/  @!P2 LEA R2, P1, R20.reuse, R14, 0x1 ;  /* 0x0000000e1402a211 */ /* 0x041fe400078208ff */
[----:B------:R-:W0:Y:S03]  /*99a0*/  SHFL.IDX PT, R14, R5, 0x1, 0x181f ;  /* 0x00381f00050e7f89 */ /* 0x000e2600000e0000 */
[----:B------:R-:W-:Y:S01]  /*99b0*/  @!P2 IMAD.X R3, RZ, RZ, R0, P1 ;  /* 0x000000ffff03a224 */ /* 0x000fe200008e0600 */
[----:B------:R-:W-:Y:S01]  /*99c0*/  ISETP.GE.AND P1, PT, R9, R6, PT ;  /* 0x000000060900720c */ /* 0x000fe20003f26270 */
[----:B------:R-:W1:Y:S04]  /*99d0*/  SHFL.IDX PT, R0, R8, 0x1, 0x181f ;  /* 0x00381f0008007f89 */ /* 0x000e6800000e0000 */
[----:B------:R2:W-:Y:S08]  /*99e0*/  @!P2 LDGSTS.E.BYPASS.LTC128B.128 [R26+0x10400], desc[UR46][R2.64], !P0 ;  /* 0x10400000021aafae */ /* 0x0005f0000c101d6e */
[----:B0-----:R-:W-:-:S05]  /*99f0*/  @!P1 LEA R14, P2, R20, R14, 0x1 ;  /* 0x0000000e140e9211 */ /* 0x001fca00078408ff */
[----:B--2---:R-:W-:Y:S02]  /*9a00*/  @!P1 IMAD.MOV.U32 R2, RZ, RZ, R14 ;  /* 0x000000ffff029224 */ /* 0x004fe400078e000e */
[----:B------:R-:W0:Y:S01]  /*9a10*/  SHFL.IDX PT, R14, R5, 0x2, 0x181f ;  /* 0x00581f00050e7f89 */ /* 0x000e2200000e0000 */
[----:B-1----:R-:W-:-:S03]  /*9a20*/  @!P1 IMAD.X R9, RZ, RZ, R0, P2 ;  /* 0x000000ffff099224 */ /* 0x002fc600010e0600 */
[----:B------:R-:W1:Y:S01]  /*9a30*/  SHFL.IDX PT, R0, R8, 0x2, 0x181f ;  /* 0x00581f0008007f89 */ /* 0x000e6200000e0000 */
[----:B------:R-:W-:Y:S02]  /*9a40*/  @!P1 IMAD.MOV.U32 R3, RZ, RZ, R9 ;  /* 0x000000ffff039224 */ /* 0x000fe400078e0009 */
[----:B------:R-:W-:Y:S01]  /*9a50*/  VIADD R9, R7, 0xa0 ;  /* 0x000000a007097836 */ /* 0x000fe20000000000 */
[----:B------:R-:W2:Y:S04]  /*9a60*/  SHFL.IDX PT, R8, R8, 0x3, 0x181f ;  /* 0x00781f0008087f89 */ /* 0x000ea800000e0000 */
[----:B------:R0:W-:Y:S01]  /*9a70*/  @!P1 LDGSTS.E.BYPASS.LTC128B.128 [R26+0x10c00], desc[UR46][R2.64], !P0 ;  /* 0x10c00000021a9fae */ /* 0x0001e2000c101d6e */
[----:B------:R-:W-:-:S13]  /*9a80*/  ISETP.GE.AND P1, PT, R9, R6, PT ;  /* 0x000000060900720c */ /* 0x000fda0003f26270 */
[----:B0-----:R-:W-:Y:S02]  /*9a90*/  @!P1 LEA R2, P2, R20, R14, 0x1 ;  /* 0x0000000e14029211 */ /* 0x001fe400078408ff */
[----:B------:R0:W3:Y:S03]  /*9aa0*/  SHFL.IDX PT, R14, R5, 0x3, 0x181f ;  /* 0x00781f00050e7f89 */ /* 0x0000e600000e0000 */
[----:B-1----:R-:W-:-:S05]  /*9ab0*/  @!P1 IMAD.X R3, RZ, RZ, R0, P2 ;  /* 0x000000ffff039224 */ /* 0x002fca00010e0600 */
[----:B--2---:R0:W-:Y:S03]  /*9ac0*/  @!P1 LDGSTS.E.BYPASS.LTC128B.128 [R26+0x11400], desc[UR46][R2.64], !P0 ;  /* 0x11400000021a9fae */ /* 0x0041e6000c101d6e */
.L_x_12791:
[----:B------:R-:W2:Y:S01]  /*9ad0*/  LDL R0, [R1+0x18] ;  /* 0x0000180001007983 */ /* 0x000ea20000100800 */
[----:B------:R-:W-:-:S05]  /*9ae0*/  VIADD R7, R7, 0xb0 ;  /* 0x000000b007077836 */ /* 0x000fca0000000000 */
[----:B------:R-:W-:-:S13]  /*9af0*/  ISETP.GE.AND P1, PT, R7, R6, PT ;  /* 0x000000060700720c */ /* 0x000fda0003f26270 */
[----:B0--3--:R-:W-:-:S05]  /*9b00*/  @!P1 LEA R2, P2, R20, R14, 0x1 ;  /* 0x0000000e14029211 */ /* 0x009fca00078408ff */
[----:B------:R-:W-:-:S05]  /*9b10*/  @!P1 IMAD.X R3, RZ, RZ, R8, P2 ;  /* 0x000000ffff039224 */ /* 0x000fca00010e0608 */
[----:B------:R-:W-:Y:S01]  /*9b20*/  @!PT LDS RZ, [RZ] ;  /* 0x00000000fffff984 */ /* 0x000fe20000000800 */
[----:B------:R-:W-:Y:S01]  /*9b30*/  @!PT LDS RZ, [RZ] ;  /* 0x00000000fffff984 */ /* 0x000fe20000000800 */
[----:B------:R-:W-:Y:S01]  /*9b40*/  @!PT LDS RZ, [RZ] ;  /* 0x00000000fffff984 */ /* 0x000fe20000000800 */
        /* <DEDUP_REMOVED lines=14> */
.L_x_12792:
[----:B------:R-:W-:Y:S05]  /*9c30*/  BSYNC B0 ;  /* 0x0000000000007941 */ /* 0x000fea0003800000 */
.L_x_12694:
        /* <DEDUP_REMOVED lines=40> */
.L_x_12700:
[----:B------:R-:W-:Y:S01]  /*9ec0*/  LEA R3, R7, UR37, 0x3 ;  /* 0x0000002507037c11 */ /* 0x000fe2000f8e18ff */
[----:B------:R-:W-:Y:S01]  /*9ed0*/  BSSY B1, `(.L_x_12701) ;  /* 0x0000004000017945 */ /* 0x000fe20003800000 */
[----:B------:R-:W-:-:S04]  /*9ee0*/  SHF.L.U32 R2, R10, 0x1f, RZ ;  /* 0x0000001f0a027819 */ /* 0x000fc800000006ff */
[----:B------:R-:W1:Y:S02]  /*9ef0*/  SYNCS.PHASECHK.TRANS64.TRYWAIT P0, [R3+URZ+0x30840], R2 ;  /* 0x03084002030075a7 */ /* 0x000e64000800017f */
[----:B-1----:R-:W-:Y:S05]  /*9f00*/  @!P0 BRA `(.L_x_12702) ;  /* 0x0000002c000c8947 */ /* 0x002fea0003800000 */
.L_x_12793:
[----:B------:R-:W-:Y:S05]  /*9f10*/  BSYNC B1 ;  /* 0x0000000000017941 */ /* 0x000fea0003800000 */
.L_x_12701:
        /* <DEDUP_REMOVED lines=12> */
.L_x_12704:
[----:B------:R-:W-:Y:S05]  /*9fe0*/  BSYNC B1 ;  /* 0x0000000000017941 */ /* 0x000fea0003800000 */
.L_x_12703:
[----:B-1----:R-:W-:Y:S01]  /*9ff0*/  IMAD.MOV.U32 R2, RZ, RZ, RZ ;  /* 0x000000ffff027224 */ /* 0x002fe200078e00ff */
[----:B------:R-:W-:Y:S01]  /*a000*/  UIADD3 UR4, UP0, UR40, 0x370, URZ ;  /* 0x0000037028047890 */ /* 0x000fe2000ff1e03f */
[----:B------:R-:W-:Y:S01]  /*a010*/  IMAD R5, R7, 0x6000, R9 ;  /* 0x0000600007057824 */ /* 0x000fe200078e0209 */
[----:B------:R-:W-:Y:S01]  /*a020*/  PLOP3.LUT P0, PT, PT, PT, PT, 0x80, 0x0 ;  /* 0x000000000000781c */ /* 0x000fe20003f0f070 */
[----:B------:R-:W-:Y:S01]  /*a030*/  VIADD R3, R3, 0x30830 ;  /* 0x0003083003037836 */ /* 0x000fe20000000000 */
[----:B------:R-:W-:Y:S01]  /*a040*/  R2UR UR10, R2 ;  /* 0x00000000020a72ca */ /* 0x000fe200000e0000 */
[----:B------:R-:W-:Y:S01]  /*a050*/  VIADD R5, R5, 0x12400 ;  /* 0x0001240005057836 */ /* 0x000fe20000000000 */
[----:B------:R-:W-:Y:S01]  /*a060*/  UIADD3.X UR5, URZ, UR41, URZ, UP0, !UPT ;  /* 0x000000293f057290 */ /* 0x000fe200087fe43f */
[----:B------:R-:W-:Y:S01]  /*a070*/  IMAD R11, R0, 0xc0, RZ ;  /* 0x000000c0000b7824 */ /* 0x000fe200078e02ff */
[----:B------:R-:W-:Y:S01]  /*a080*/  UMOV UR6, 0x0 ;  /* 0x0000000000067882 */ /* 0x000fe20000000000 */
[----:B------:R-:W-:-:S10]  /*a090*/  UMOV UR7, 0x14f00000 ;  /* 0x14f0000000077882 */ /* 0x000fd40000000000 */
.L_x_12705:
        /* <DEDUP_REMOVED lines=11> */
[----:B------:R-:W-:Y:S01]  /*a150*/  BSSY B1, `(.L_x_12706) ;  /* 0x0000004000017945 */ /* 0x000fe20003800000 */
[----:B------:R-:W-:-:S04]  /*a160*/  LEA R3, R16, R8, 0x3 ;  /* 0x0000000810037211 */ /* 0x000fc800078e18ff */
[----:B------:R-:W0:Y:S02]  /*a170*/  SYNCS.PHASECHK.TRANS64.TRYWAIT P0, [R3+URZ+0x60], R12 ;  /* 0x0000600c030075a7 */ /* 0x000e24000800017f */
[----:B0-----:R-:W-:Y:S05]  /*a180*/  @!P0 BRA `(.L_x_12707) ;  /* 0x0000002800808947 */ /* 0x001fea0003800000 */
.L_x_12794:
[----:B------:R-:W-:Y:S05]  /*a190*/  BSYNC B1 ;  /* 0x0000000000017941 */ /* 0x000fea0003800000 */
.L_x_12706:
[----:B------:R-:W-:Y:S01]  /*a1a0*/  BSSY B1, `(.L_x_12708) ;  /* 0x000000c000017945 */ /* 0x000fe20003800000 */
[----:B0-----:R-:W-:Y:S02]  /*a1b0*/  IMAD.MOV.U32 R12, RZ, RZ, 0x0 ;  /* 0x00000000ff0c7424 */ /* 0x001fe400078e00ff */
[----:B------:R-:W-:Y:S01]  /*a1c0*/  IMAD.MOV.U32 R13, RZ, RZ, 0x14f00000 ;  /* 0x14f00000ff0d7424 */ /* 0x000fe200078e00ff */
[----:B------:R-:W-:Y:S06]  /*a1d0*/  @P1 BRA `(.L_x_12709) ;  /* 0x0000000000201947 */ /* 0x000fec0003800000 */
[----:B------:R-:W0:Y:S01]  /*a1e0*/  S2R R5, SR_TID.X ;  /* 0x0000000000057919 */ /* 0x000e220000002100 */
[----:B------:R-:W-:Y:S01]  /*a1f0*/  LEA R3, R16, UR37, 0x3 ;  /* 0x0000002510037c11 */ /* 0x000fe2000f8e18ff */
[----:B------:R-:W-:-:S04]  /*a200*/  IMAD.MOV.U32 R14, RZ, RZ, 0x6000 ;  /* 0x00006000ff0e7424 */ /* 0x000fc800078e00ff */
[----:B------:R1:W-:Y:S01]  /*a210*/  SYNCS.ARRIVE.TRANS64 RZ, [R3+URZ+0x30850], R14 ;  /* 0x0308500e03ff79a7 */ /* 0x0003e2000800003f */
[----:B0-----:R-:W-:-:S04]  /*a220*/  LOP3.LUT R5, R5, 0x1f, RZ, 0xc0, !PT ;  /* 0x0000001f05057812 */ /* 0x001fc800078ec0ff */
[----:B------:R-:W-:-:S13]  /*a230*/  ISETP.NE.AND P0, PT, R5, RZ, PT ;  /* 0x000000ff0500720c */ /* 0x000fda0003f05270 */
[----:B-1----:R-:W-:Y:S05]  /*a240*/  @!P0 BRA `(.L_x_12709) ;  /* 0x0000000000048947 */ /* 0x002fea0003800000 */
[----:B------:R-:W-:Y:S01]  /*a250*/  BPT.TRAP 0x1 ;  /* 0x000000040000795c */ /* 0x000fe20000300000 */
.L_x_12709:
[----:B------:R-:W-:Y:S05]  /*a260*/  BSYNC B1 ;  /* 0x0000000000017941 */ /* 0x000fea0003800000 */
.L_x_12708:
[----:B------:R-:W-:Y:S01]  /*a270*/  R2UR UR6, R12 ;  /* 0x000000000c0672ca */ /* 0x000fe200000e0000 */
[----:B------:R-:W-:Y:S01]  /*a280*/  IMAD R3, R16, 0x6000, R9 ;  /* 0x0000600010037824 */ /* 0x000fe200078e0209 */
[----:B------:R-:W-:Y:S01]  /*a290*/  R2UR UR7, R13 ;  /* 0x000000000d0772ca */ /* 0x000fe200000e0000 */
[----:B------:R-:W-:Y:S01]  /*a2a0*/  UIADD3 UR4, UP0, UR40, 0x470, URZ ;  /* 0x0000047028047890 */ /* 0x000fe2000ff1e03f */
[----:B------:R-:W-:Y:S01]  /*a2b0*/  R2UR UR10, R2 ;  /* 0x00000000020a72ca */ /* 0x000fe200000e0000 */
[----:B------:R-:W-:Y:S01]  /*a2c0*/  IMAD R5, R24, 0xc0, RZ ;  /* 0x000000c018057824 */ /* 0x000fe200078e02ff */
[----:B------:R-:W-:Y:S01]  /*a2d0*/  LEA R2, R16, UR37, 0x3 ;  /* 0x0000002510027c11 */ /* 0x000fe2000f8e18ff */
[----:B------:R-:W-:Y:S01]  /*a2e0*/  VIADD R3, R3, 0x400 ;  /* 0x0000040003037836 */ /* 0x000fe20000000000 */
[----:B------:R-:W-:Y:S01]  /*a2f0*/  PLOP3.LUT P0, PT, PT, PT, PT, 0x80, 0x0 ;  /* 0x000000000000781c */ /* 0x000fe20003f0f070 */
[----:B------:R-:W-:Y:S02]  /*a300*/  UIADD3.X UR5, URZ, UR41, URZ, UP0, !UPT ;  /* 0x000000293f057290 */ /* 0x000fe400087fe43f */
[----:B------:R-:W-:-:S10]  /*a310*/  VIADD R2, R2, 0x30850 ;  /* 0x0003085002027836 */ /* 0x000fd40000000000 */
.L_x_12710:
        /* <DEDUP_REMOVED lines=12> */
.L_x_12699:
[----:B------:R-:W-:Y:S05]  /*a3e0*/  BSYNC B0 ;  /* 0x0000000000007941 */ /* 0x000fea0003800000 */
.L_x_12698:
[----:B------:R-:W2:Y:S01]  /*a3f0*/  LDL.LU R0, [R1] ;  /* 0x0000000001007983 */ /* 0x000ea20000300800 */
[----:B------:R-:W-:Y:S02]  /*a400*/  IMAD.MOV.U32 R16, RZ, RZ, R7 ;  /* 0x000000ffff107224 */ /* 0x000fe400078e0007 */
[----:B------:R-:W-:Y:S02]  /*a410*/  IMAD.MOV.U32 R23, RZ, RZ, R10 ;  /* 0x000000ffff177224 */ /* 0x000fe400078e000a */
[----:B--2---:R-:W-:-:S07]  /*a420*/  VIADD R0, R0, 0xfffffffd ;  /* 0xfffffffd00007836 */ /* 0x004fce0000000000 */
.L_x_12697:
[----:B------:R-:W-:Y:S01]  /*a430*/  IMAD.MOV R3, RZ, RZ, -R6 ;  /* 0x000000ffff037224 */ /* 0x000fe200078e0a06 */
[----:B------:R-:W-:Y:S04]  /*a440*/  BSSY B0, `(.L_x_12696) ;  /* 0x00000e4000007945 */ /* 0x000fe80003800000 */
[----:B------:R-:W-:-:S13]  /*a450*/  ISETP.NE.AND P0, PT, R28, R3, PT ;  /* 0x000000031c00720c */ /* 0x000fda0003f05270 */
[----:B------:R-:W-:Y:S05]  /*a460*/  @!P0 BRA `(.L_x_12711) ;  /* 0x0000000c00848947 */ /* 0x000fea0003800000 */
[----:B------:R-:W-:-:S07]  /*a470*/  IMAD.MOV.U32 R4, RZ, RZ, R18 ;  /* 0x000000ffff047224 */ /* 0x000fce00078e0012 */
.L_x_12738:
        /* <DEDUP_REMOVED lines=19> */
[----:B------:R-:W-:-:S04]  /*a5b0*/  @P0 SHF.R.U32.HI R2, RZ, R3, R4 ;  /* 0x00000003ff020219 */ /* 0x000fc80000011604 */
[--C-:B------:R-:W-:Y:S01]  /*a5c0*/  SHF.R.S32.HI R3, RZ, 0x1f, R2.reuse ;  /* 0x0000001fff037819 */ /* 0x100fe20000011402 */
[--C-:B------:R-:W-:Y:S02]  /*a5d0*/  IMAD.MOV R10, RZ, RZ, -R2.reuse ;  /* 0x000000ffff0a7224 */ /* 0x100fe400078e0a02 */
[----:B------:R-:W-:Y:S01]  /*a5e0*/  IMAD.WIDE.U32 R2, R22, UR4, R2 ;  /* 0x0000000416027c25 */ /* 0x000fe2000f8e0002 */
[----:B------:R-:W-:-:S03]  /*a5f0*/  ULDC.64 UR4, c[0x0][0x418] ;  /* 0x0001060000047ab9 */ /* 0x000fc60000000a00 */
[----:B------:R-:W-:Y:S01]  /*a600*/  IMAD.IADD R11, R11, 0x1, R3 ;  /* 0x000000010b0b7824 */ /* 0x000fe200078e0203 */
[----:B------:R-:W-:Y:S01]  /*a610*/  LEA R4, P0, R2, UR4, 0x2 ;  /* 0x0000000402047c11 */ /* 0x000fe2000f8010ff */
[----:B------:R-:W-:-:S03]  /*a620*/  IMAD R10, R5, R10, R0 ;  /* 0x0000000a050a7224 */ /* 0x000fc600078e0200 */
[----:B------:R-:W-:-:S05]  /*a630*/  LEA.HI.X R5, R2, UR5, R11, 0x2, P0 ;  /* 0x0000000502057c11 */ /* 0x000fca00080f140b */
[----:B------:R0:W5:Y:S04]  /*a640*/  LDG.E R4, desc[UR46][R4.64] ;  /* 0x0000002e04047981 */ /* 0x000168000c1e1900 */
.L_x_12714:
[----:B------:R-:W0:Y:S01]  /*a650*/  S2R R2, SR_TID.X ;  /* 0x0000000000027919 */ /* 0x000e220000002100 */
[----:B------:R-:W-:Y:S01]  /*a660*/  LEA R3, R6, UR37, 0x3 ;  /* 0x0000002506037c11 */ /* 0x000fe2000f8e18ff */
[----:B------:R-:W-:Y:S01]  /*a670*/  BSSY B2, `(.L_x_12715) ;  /* 0x0000006000027945 */ /* 0x000fe20003800000 */
[----:B0-----:R-:W-:Y:S02]  /*a680*/  LOP3.LUT R5, R2, 0x7f, RZ, 0xc0, !PT ;  /* 0x0000007f02057812 */ /* 0x001fe400078ec0ff */
[----:B------:R-:W-:Y:S02]  /*a690*/  SHF.L.U32 R2, R7, 0x1f, RZ ;  /* 0x0000001f07027819 */ /* 0x000fe400000006ff */
[----:B------:R-:W-:Y:S02]  /*a6a0*/  ISETP.NE.AND P1, PT, R5, RZ, PT ;  /* 0x000000ff0500720c */ /* 0x000fe40003f25270 */
[----:B------:R-:W0:Y:S02]  /*a6b0*/  SYNCS.PHASECHK.TRANS64.TRYWAIT P0, [R3+URZ+0x30840], R2 ;  /* 0x03084002030075a7 */ /* 0x000e24000800017f */
[----:B0-----:R-:W-:Y:S09]  /*a6c0*/  @!P0 BRA `(.L_x_12716) ;  /* 0x0000002400448947 */ /* 0x001ff20003800000 */
.L_x_12795:
[----:B------:R-:W-:Y:S05]  /*a6d0*/  BSYNC B2 ;  /* 0x0000000000027941 */ /* 0x000fea0003800000 */
.L_x_12715:
        /* <DEDUP_REMOVED lines=9> */
.L_x_12718:
[----:B------:R-:W-:Y:S05]  /*a770*/  BSYNC B2 ;  /* 0x0000000000027941 */ /* 0x000fea0003800000 */
.L_x_12717:
[----:B------:R-:W-:Y:S01]  /*a780*/  IMAD.MOV.U32 R11, RZ, RZ, RZ ;  /* 0x000000ffff0b7224 */ /* 0x000fe200078e00ff */
[----:B------:R-:W-:Y:S01]  /*a790*/  UIADD3 UR4, UP0, UR40, 0x370, URZ ;  /* 0x0000037028047890 */ /* 0x000fe2000ff1e03f */
[----:B0-----:R-:W-:Y:S01]  /*a7a0*/  IMAD R2, R6, 0x6000, R9 ;  /* 0x0000600006027824 */ /* 0x001fe200078e0209 */
        /* <DEDUP_REMOVED lines=8> */
.L_x_12719:
        /* <DEDUP_REMOVED lines=15> */
.L_x_12796:
[----:B------:R-:W-:Y:S05]  /*a920*/  BSYNC B2 ;  /* 0x0000000000027941 */ /* 0x000fea0003800000 */
.L_x_12720:
        /* <DEDUP_REMOVED lines=11> */
.L_x_12723:
[----:B------:R-:W-:Y:S05]  /*a9e0*/  BSYNC B2 ;  /* 0x0000000000027941 */ /* 0x000fea0003800000 */
.L_x_12722:
        /* <DEDUP_REMOVED lines=8> */
[----:B------:R-:W-:Y:S01]  /*aa70*/  IADD3 R16, R16, 0x400, RZ ;  /* 0x0000040010107810 */ /* 0x000fe20007ffe0ff */
[----:B------:R-:W-:-:S12]  /*aa80*/  UIADD3.X UR5, URZ, UR41, URZ, UP0, !UPT ;  /* 0x000000293f057290 */ /* 0x000fd800087fe43f */
.L_x_12724:
        /* <DEDUP_REMOVED lines=12> */
.L_x_12713:
[----:B------:R-:W-:Y:S05]  /*ab50*/  BSYNC B1 ;  /* 0x0000000000017941 */ /* 0x000fea0003800000 */
.L_x_12712:
        /* <DEDUP_REMOVED lines=29> */
.L_x_12727:
[----:B------:R-:W0:Y:S01]  /*ad30*/  S2R R2, SR_TID.X ;  /* 0x0000000000027919 */ /* 0x000e220000002100 */
[----:B------:R-:W-:Y:S01]  /*ad40*/  SHF.L.U32 R3, R23, 0x1f, RZ ;  /* 0x0000001f17037819 */ /* 0x000fe200000006ff */
[----:B------:R-:W-:Y:S01]  /*ad50*/  BSSY B2, `(.L_x_12728) ;  /* 0x0000006000027945 */ /* 0x000fe20003800000 */
[----:B0-----:R-:W-:Y:S02]  /*ad60*/  LOP3.LUT R5, R2, 0x7f, RZ, 0xc0, !PT ;  /* 0x0000007f02057812 */ /* 0x001fe400078ec0ff */
[----:B------:R-:W-:Y:S02]  /*ad70*/  LEA R2, R16, UR37, 0x3 ;  /* 0x0000002510027c11 */ /* 0x000fe4000f8e18ff */
[----:B------:R-:W-:Y:S02]  /*ad80*/  ISETP.NE.AND P1, PT, R5, RZ, PT ;  /* 0x000000ff0500720c */ /* 0x000fe40003f25270 */
[----:B------:R-:W0:Y:S02]  /*ad90*/  SYNCS.PHASECHK.TRANS64.TRYWAIT P0, [R2+URZ+0x30840], R3 ;  /* 0x03084003020075a7 */ /* 0x000e24000800017f */
[----:B0-----:R-:W-:Y:S09]  /*ada0*/  @!P0 BRA `(.L_x_12729) ;  /* 0x0000001c00b48947 */ /* 0x001ff20003800000 */
.L_x_12797:
[----:B------:R-:W-:Y:S05]  /*adb0*/  BSYNC B2 ;  /* 0x0000000000027941 */ /* 0x000fea0003800000 */
.L_x_12728:
        /* <DEDUP_REMOVED lines=9> */
.L_x_12731:
[----:B------:R-:W-:Y:S05]  /*ae50*/  BSYNC B2 ;  /* 0x0000000000027941 */ /* 0x000fea0003800000 */
.L_x_12730:
        /* <DEDUP_REMOVED lines=8> */
[----:B------:R-:W-:Y:S01]  /*aee0*/  VIADD R2, R2, 0x30 ;  /* 0x0000003002027836 */ /* 0x000fe20000000000 */
[----:B------:R-:W-:Y:S01]  /*aef0*/  UMOV UR6, 0x0 ;  /* 0x0000000000067882 */ /* 0x000fe20000000000 */
[----:B------:R-:W-:Y:S01]  /*af00*/  IMAD R5, R10, 0xc0, RZ ;  /* 0x000000c00a057824 */ /* 0x000fe200078e02ff */
[----:B------:R-:W-:-:S09]  /*af10*/  UMOV UR7, 0x14f00000 ;  /* 0x14f0000000077882 */ /* 0x000fd20000000000 */
.L_x_12732:
        /* <DEDUP_REMOVED lines=15> */
.L_x_12798:
[----:B------:R-:W-:Y:S05]  /*b010*/  BSYNC B2 ;  /* 0x0000000000027941 */ /* 0x000fea0003800000 */
.L_x_12733:
[----:B------:R-:W-:Y:S01]  /*b020*/  BSSY B2, `(.L_x_12735) ;  /* 0x000000b000027945 */ /* 0x000fe20003800000 */
[----:B0-----:R-:W-:Y:S02]  /*b030*/  IMAD.MOV.U32 R2, RZ, RZ, 0x0 ;  /* 0x00000000ff027424 */ /* 0x001fe400078e00ff */
[----:B------:R-:W-:Y:S01]  /*b040*/  IMAD.MOV.U32 R3, RZ, RZ, 0x14f00000 ;  /* 0x14f00000ff037424 */ /* 0x000fe200078e00ff */
[----:B------:R-:W-:Y:S06]  /*b050*/  @P1 BRA `(.L_x_12736) ;  /* 0x00000000001c1947 */ /* 0x000fec0003800000 */
[----:B------:R-:W0:Y:S01]  /*b060*/  S2R R7, SR_TID.X ;  /* 0x0000000000077919 */ /* 0x000e220000002100 */
[----:B------:R-:W-:-:S04]  /*b070*/  IMAD.MOV.U32 R12, RZ, RZ, 0x6000 ;  /* 0x00006000ff0c7424 */ /* 0x000fc800078e00ff */
[----:B------:R1:W-:Y:S01]  /*b080*/  SYNCS.ARRIVE.TRANS64 RZ, [R5+URZ+0x50], R12 ;  /* 0x0000500c05ff79a7 */ /* 0x0003e2000800003f */
[----:B0-----:R-:W-:-:S04]  /*b090*/  LOP3.LUT R7, R7, 0x1f, RZ, 0xc0, !PT ;  /* 0x0000001f07077812 */ /* 0x001fc800078ec0ff */
[----:B------:R-:W-:-:S13]  /*b0a0*/  ISETP.NE.AND P0, PT, R7, RZ, PT ;  /* 0x000000ff0700720c */ /* 0x000fda0003f05270 */
[----:B-1----:R-:W-:Y:S05]  /*b0b0*/  @!P0 BRA `(.L_x_12736) ;  /* 0x0000000000048947 */ /* 0x002fea0003800000 */
[----:B------:R-:W-:Y:S01]  /*b0c0*/  BPT.TRAP 0x1 ;  /* 0x000000040000795c */ /* 0x000fe20000300000 */
.L_x_12736:
[----:B------:R-:W-:Y:S05]  /*b0d0*/  BSYNC B2 ;  /* 0x0000000000027941 */ /* 0x000fea0003800000 */
.L_x_12735:
[----:B------:R-:W-:Y:S01]  /*b0e0*/  R2UR UR10, R11 ;  /* 0x000000000b0a72ca */ /* 0x000fe200000e0000 */
[----:B------:R-:W-:Y:S01]  /*b0f0*/  UIADD3 UR4, UP0, UR40, 0x470, URZ ;  /* 0x0000047028047890 */ /* 0x000fe2000ff1e03f */
[----:B------:R-:W-:Y:S01]  /*b100*/  R2UR UR6, R2 ;  /* 0x00000000020672ca */ /* 0x000fe200000e0000 */
[----:B------:R-:W-:Y:S01]  /*b110*/  IMAD R2, R6, 0x6000, R9 ;  /* 0x0000600006027824 */ /* 0x000fe200078e0209 */
[----:B------:R-:W-:Y:S01]  /*b120*/  R2UR UR7, R3 ;  /* 0x00000000030772ca */ /* 0x000fe200000e0000 */
[----:B------:R-:W-:Y:S01]  /*b130*/  IMAD R3, R24, 0xc0, RZ ;  /* 0x000000c018037824 */ /* 0x000fe200078e02ff */
[----:B------:R-:W-:Y:S01]  /*b140*/  PLOP3.LUT P0, PT, PT, PT, PT, 0x80, 0x0 ;  /* 0x000000000000781c */ /* 0x000fe20003f0f070 */
[----:B------:R-:W-:Y:S01]  /*b150*/  VIADD R5, R5, 0x50 ;  /* 0x0000005005057836 */ /* 0x000fe20000000000 */
[----:B------:R-:W-:Y:S01]  /*b160*/  UIADD3.X UR5, URZ, UR41, URZ, UP0, !UPT ;  /* 0x000000293f057290 */ /* 0x000fe200087fe43f */
[----:B------:R-:W-:-:S11]  /*b170*/  VIADD R2, R2, 0x400 ;  /* 0x0000040002027836 */ /* 0x000fd60000000000 */
.L_x_12737:
        /* <DEDUP_REMOVED lines=12> */
.L_x_12726:
[----:B------:R-:W-:Y:S05]  /*b240*/  BSYNC B1 ;  /* 0x0000000000017941 */ /* 0x000fea0003800000 */
.L_x_12725:
[C---:B------:R-:W-:Y:S01]  /*b250*/  ISETP.GT.AND P0, PT, R0.reuse, 0x1, PT ;  /* 0x000000010000780c */ /* 0x040fe20003f04270 */
[----:B------:R-:W-:-:S12]  /*b260*/  VIADD R0, R0, 0xfffffffe ;  /* 0xfffffffe00007836 */ /* 0x000fd80000000000 */
[----:B------:R-:W-:Y:S05]  /*b270*/  @P0 BRA `(.L_x_12738) ;  /* 0xfffffff000800947 */ /* 0x000fea000383ffff */
.L_x_12711:
[----:B------:R-:W-:Y:S05]  /*b280*/  BSYNC B0 ;  /* 0x0000000000007941 */ /* 0x000fea0003800000 */
.L_x_12696:
        /* <DEDUP_REMOVED lines=11> */
.L_x_12799:
[----:B------:R-:W-:Y:S05]  /*b340*/  BSYNC B1 ;  /* 0x0000000000017941 */ /* 0x000fea0003800000 */
.L_x_12741:
        /* <DEDUP_REMOVED lines=9> */
.L_x_12744:
[----:B------:R-:W-:Y:S05]  /*b3e0*/  BSYNC B1 ;  /* 0x0000000000017941 */ /* 0x000fea0003800000 */
.L_x_12743:
[----:B------:R-:W-:Y:S01]  /*b3f0*/  IMAD R9, R16, 0x6000, R9 ;  /* 0x0000600010097824 */ /* 0x000fe200078e0209 */
[----:B------:R-:W-:Y:S01]  /*b400*/  UIADD3 UR4, UP0, UR40, 0x470, URZ ;  /* 0x0000047028047890 */ /* 0x000fe2000ff1e03f */
[----:B------:R-:W-:Y:S01]  /*b410*/  PLOP3.LUT P0, PT, PT, PT, PT, 0x80, 0x0 ;  /* 0x000000000000781c */ /* 0x000fe20003f0f070 */
[----:B0-----:R-:W-:Y:S01]  /*b420*/  VIADD R0, R3, 0x30850 ;  /* 0x0003085003007836 */ /* 0x001fe20000000000 */
[----:B------:R-:W-:Y:S01]  /*b430*/  UMOV UR6, 0x0 ;  /* 0x0000000000067882 */ /* 0x000fe20000000000 */
[----:B------:R-:W-:Y:S01]  /*b440*/  VIADD R9, R9, 0x400 ;  /* 0x0000040009097836 */ /* 0x000fe20000000000 */
[----:B------:R-:W-:Y:S01]  /*b450*/  UIADD3.X UR5, URZ, UR41, URZ, UP0, !UPT ;  /* 0x000000293f057290 */ /* 0x000fe200087fe43f */
[----:B------:R-:W-:Y:S01]  /*b460*/  IMAD R2, R24, 0xc0, RZ ;  /* 0x000000c018027824 */ /* 0x000fe200078e02ff */
[----:B------:R-:W-:Y:S01]  /*b470*/  UMOV UR7, 0x14f00000 ;  /* 0x14f0000000077882 */ /* 0x000fe20000000000 */
[----:B------:R-:W-:-:S09]  /*b480*/  UMOV UR10, URZ ;  /* 0x0000003f000a7c82 */ /* 0x000fd20008000000 */
.L_x_12745:
        /* <DEDUP_REMOVED lines=10> */
.L_x_12740:
[----:B------:R-:W-:Y:S05]  /*b530*/  BSYNC B0 ;  /* 0x0000000000007941 */ /* 0x000fea0003800000 */
.L_x_12739:
        /* <DEDUP_REMOVED lines=8> */
[----:B--2---:R-:W-:Y:S01]  /*b5c0*/  VIADD R4, R4, UR38 ;  /* 0x0000002604047c36 */ /* 0x004fe20008000000 */
[----:B---3--:R-:W-:-:S04]  /*b5d0*/  IADD3 R3, R3, 0x1, RZ ;  /* 0x0000000103037810 */ /* 0x008fc80007ffe0ff */
[----:B------:R0:W-:Y:S01]  /*b5e0*/  STL [R1+0x4], R4 ;  /* 0x0000040401007387 */ /* 0x0001e20000100800 */
[----:B------:R-:W-:-:S03]  /*b5f0*/  ISETP.GE.AND P1, PT, R4, UR4, PT ;  /* 0x0000000404007c0c */ /* 0x000fc6000bf26270 */
[----:B------:R0:W-:Y:S10]  /*b600*/  STL [R1+0x18], R3 ;  /* 0x0000180301007387 */ /* 0x0001f40000100800 */
[----:B0-----:R-:W-:Y:S05]  /*b610*/  @!P1 BRA `(.L_x_12746) ;  /* 0xffffffcc007c9947 */ /* 0x001fea000383ffff */
[----:B------:R-:W-:-:S07]  /*b620*/  LOP3.LUT R0, R3, 0x1, RZ, 0xc, !PT ;  /* 0x0000000103007812 */ /* 0x000fce00078e0cff */
.L_x_12682:
[----:B------:R-:W0:Y:S01]  /*b630*/  S2R R3, SR_CgaCtaId ;  /* 0x0000000000037919 */ /* 0x000e220000008800 */
[----:B------:R-:W-:Y:S01]  /*b640*/  MOV R2, 0x400 ;  /* 0x0000040000027802 */ /* 0x000fe20000000f00 */
[----:B------:R-:W-:Y:S01]  /*b650*/  BSSY B0, `(.L_x_12747) ;  /* 0x0000005000007945 */ /* 0x000fe20003800000 */
[----:B------:R-:W-:Y:S02]  /*b660*/  SHF.L.U32 R0, R0, 0x1f, RZ ;  /* 0x0000001f00007819 */ /* 0x000fe400000006ff */
[----:B0-----:R-:W-:-:S04]  /*b670*/  LEA R7, R3, R2, 0x18 ;  /* 0x0000000203077211 */ /* 0x001fc800078ec0ff */
[----:B------:R-:W0:Y:S02]  /*b680*/  SYNCS.PHASECHK.TRANS64.TRYWAIT P0, [R7+URZ+0x30820], R0 ;  /* 0x03082000070075a7 */ /* 0x000e24000800017f */
[----:B0-----:R-:W-:Y:S05]  /*b690*/  @!P0 BRA `(.L_x_12748) ;  /* 0x0000001400b48947 */ /* 0x001fea0003800000 */
.L_x_12800:
[----:B------:R-:W-:Y:S05]  /*b6a0*/  BSYNC B0 ;  /* 0x0000000000007941 */ /* 0x000fea0003800000 */
.L_x_12747:
[----:B------:R-:W-:-:S03]  /*b6b0*/  UMOV UR4, 0xffffffff ;  /* 0xffffffff00047882 */ /* 0x000fc60000000000 */
[----:B------:R-:W-:Y:S05]  /*b6c0*/  BRA.DIV UR4, `(.L_x_12749) ;  /* 0x0000001604bc7947 */ /* 0x000fea000b800000 */
[----:B0-----:R-:W0:Y:S02]  /*b6d0*/  S2R R0, SR_TID.X ;  /* 0x0000000000007919 */ /* 0x001e240000002100 */
[----:B0-----:R-:W-:-:S04]  /*b6e0*/  SHF.R.U32.HI R0, RZ, 0x5, R0 ;  /* 0x00000005ff007819 */ /* 0x001fc80000011600 */
[----:B------:R-:W-:-:S05]  /*b6f0*/  LOP3.LUT R0, R0, 0x3, RZ, 0xc0, !PT ;  /* 0x0000000300007812 */ /* 0x000fca00078ec0ff */
[----:B------:R0:W1:Y:S02]  /*b700*/  SHFL.IDX PT, R14, R0, RZ, 0x1f ;  /* 0x00001fff000e7589 */ /* 0x00006400000e0000 */
.L_x_12803:
[----:B-1----:R-:W-:Y:S01]  /*b710*/  ISETP.NE.AND P0, PT, R14, RZ, PT ;  /* 0x000000ff0e00720c */ /* 0x002fe20003f05270 */
[----:B------:R-:W-:-:S12]  /*b720*/  BSSY B0, `(.L_x_12750) ;  /* 0x0000024000007945 */ /* 0x000fd80003800000 */
[----:B------:R-:W-:Y:S05]  /*b730*/  @P0 BRA `(.L_x_12751) ;  /* 0x0000000000880947 */ /* 0x000fea0003800000 */
[----:B------:R-:W-:-:S03]  /*b740*/  UMOV UR4, 0xffffffff ;  /* 0xffffffff00047882 */ /* 0x000fc60000000000 */
[----:B------:R-:W-:Y:S05]  /*b750*/  BRA.DIV UR4, `(.L_x_12752) ;  /* 0x0000001604cc7947 */ /* 0x000fea000b800000 */
[----:B------:R-:W-:-:S13]  /*b760*/  ELECT P6, URZ, PT ;  /* 0x00000000003f782f */ /* 0x000fda00038c0000 */
.L_x_12806:
[----:B------:R-:W-:Y:S05]  /*b770*/  @!P6 BRA `(.L_x_12751) ;  /* 0x000000000078e947 */ /* 0x000fea0003800000 */
[----:B------:R-:W-:-:S06]  /*b780*/  ULOP3.LUT UR4, UR36, 0x2, URZ, 0xfc, !UPT ;  /* 0x0000000224047892 */ /* 0x000fcc000f8efc3f */
[----:B0-----:R-:W-:-:S05]  /*b790*/  IMAD.U32 R0, RZ, RZ, UR4 ;  /* 0x00000004ff007e24 */ /* 0x001fca000f8e00ff */
[----:B------:R-:W-:-:S13]  /*b7a0*/  ISETP.NE.AND P2, PT, R0, 0x3, PT ;  /* 0x000000030000780c */ /* 0x000fda0003f45270 */
[----:B------:R-:W-:Y:S05]  /*b7b0*/  @!P2 BRA `(.L_x_12753) ;  /* 0x000000000004a947 */ /* 0x000fea0003800000 */
[----:B------:R-:W-:Y:S01]  /*b7c0*/  BPT.TRAP 0x1 ;  /* 0x000000040000795c */ /* 0x000fe20000300000 */
.L_x_12753:
        /* <DEDUP_REMOVED lines=12> */
.L_x_12807:
[----:B------:R-:W1:Y:S02]  /*b890*/  SYNCS.PHASECHK.TRANS64.TRYWAIT P0, [R3+URZ], R0 ;  /* 0x00000000030075a7 */ /* 0x000e64000800017f */
[----:B-1----:R-:W-:Y:S05]  /*b8a0*/  @!P0 BRA `(.L_x_12755) ;  /* 0x0000001400ac8947 */ /* 0x002fea0003800000 */
.L_x_12808:
[----:B------:R-:W-:Y:S05]  /*b8b0*/  @!P2 BRA `(.L_x_12756) ;  /* 0x000000000004a947 */ /* 0x000fea0003800000 */
[----:B------:R-:W-:Y:S01]  /*b8c0*/  BPT.TRAP 0x1 ;  /* 0x000000040000795c */ /* 0x000fe20000300000 */
.L_x_12756:
[----:B-1----:R-:W-:-:S04]  /*b8d0*/  VIADD R3, R7, 0x30860 ;  /* 0x0003086007037836 */ /* 0x002fc80000000000 */
[----:B0-----:R-:W-:-:S04]  /*b8e0*/  IMAD R5, R16, 0x8, R3 ;  /* 0x0000000810057824 */ /* 0x001fc800078e0203 */
[----:B------:R-:W0:Y:S02]  /*b8f0*/  SYNCS.PHASECHK.TRANS64.TRYWAIT P0, [R5+URZ], R4 ;  /* 0x00000004050075a7 */ /* 0x000e24000800017f */
[----:B0-----:R-:W-:Y:S05]  /*b900*/  @!P0 BRA `(.L_x_12757) ;  /* 0x0000001400a88947 */ /* 0x001fea0003800000 */
.L_x_12809:
[----:B------:R-:W-:-:S07]  /*b910*/  IMAD R3, R6, 0x8, R3 ;  /* 0x0000000806037824 */ /* 0x000fce00078e0203 */
.L_x_12758:
[----:B-1----:R1:W2:Y:S02]  /*b920*/  SYNCS.PHASECHK.TRANS64.TRYWAIT P0, [R3+URZ], R0 ;  /* 0x00000000030075a7 */ /* 0x0022a4000800017f */
[----:B--2---:R-:W-:Y:S05]  /*b930*/  @!P0 NANOSLEEP.SYNCS 0x989680 ;  /* 0x009896800000895d */ /* 0x004fea0003900000 */
[----:B------:R-:W2:Y:S02]  /*b940*/  @!P0 SYNCS.PHASECHK.TRANS64 P0, [R3+URZ], R0 ;  /* 0x00000000030085a7 */ /* 0x000ea4000800007f */
[----:B--2---:R-:W-:Y:S05]  /*b950*/  @!P0 BRA `(.L_x_12758) ;  /* 0xfffffffc00f08947 */ /* 0x004fea000383ffff */
.L_x_12751:
[----:B------:R-:W-:Y:S05]  /*b960*/  BSYNC B0 ;  /* 0x0000000000007941 */ /* 0x000fea0003800000 */
.L_x_12750:
[----:B------:R-:W-:Y:S05]  /*b970*/  EXIT ;  /* 0x000000000000794d */ /* 0x000fea0003800000 */
.L_x_12662:
[----:B0-----:R-:W-:-:S04]  /*b980*/  IMAD.U32 R3, RZ, RZ, UR40 ;  /* 0x00000028ff037e24 */ /* 0x001fc8000f8e00ff */
[----:B------:R0:W1:Y:S03]  /*b990*/  SYNCS.PHASECHK.TRANS64.TRYWAIT P1, [R3+URZ+0x30800], R0 ;  /* 0x03080000030075a7 */ /* 0x000066000802017f */
[----:B-1----:R-:W-:Y:S05]  /*b9a0*/  @!P1 NANOSLEEP.SYNCS 0x989680 ;  /* 0x009896800000995d */ /* 0x002fea0003900000 */
[----:B------:R-:W1:Y:S02]  /*b9b0*/  @!P1 SYNCS.PHASECHK.TRANS64 P1, [R3+URZ+0x30800], R0 ;  /* 0x03080000030095a7 */ /* 0x000e64000802007f */
[----:B-1----:R-:W-:Y:S05]  /*b9c0*/  @!P1 BRA `(.L_x_12662) ;  /* 0xfffffffc00ec9947 */ /* 0x002fea000383ffff */
[----:B------:R-:W-:Y:S05]  /*b9d0*/  BRA `(.L_x_12759) ;  /* 0xffffff5800407947 */ /* 0x000fea000383ffff */
.L_x_12666:
[----:B-1----:R1:W2:Y:S02]  /*b9e0*/  SYNCS.PHASECHK.TRANS64.TRYWAIT P2, [R4+URZ+0x30830], R3 ;  /* 0x03083003040075a7 */ /* 0x0022a4000804017f */
[----:B--2---:R-:W-:Y:S05]  /*b9f0*/  @!P2 NANOSLEEP.SYNCS 0x989680 ;  /* 0x009896800000a95d */ /* 0x004fea0003900000 */
[----:B------:R-:W2:Y:S02]  /*ba00*/  @!P2 SYNCS.PHASECHK.TRANS64 P2, [R4+URZ+0x30830], R3 ;  /* 0x030830030400a5a7 */ /* 0x000ea4000804007f */
[----:B--2---:R-:W-:Y:S05]  /*ba10*/  @!P2 BRA `(.L_x_12666) ;  /* 0xfffffffc00f0a947 */ /* 0x004fea000383ffff */
[----:B------:R-:W-:Y:S05]  /*ba20*/  BRA `(.L_x_12665) ;  /* 0xffffff5800787947 */ /* 0x000fea000383ffff */
.L_x_12671:
[----:B--2---:R-:W-:-:S04]  /*ba30*/  IMAD.U32 R3, RZ, RZ, UR6 ;  /* 0x00000006ff037e24 */ /* 0x004fc8000f8e00ff */
[----:B------:R2:W3:Y:S03]  /*ba40*/  SYNCS.PHASECHK.TRANS64.TRYWAIT P2, [R3+URZ+0x30830], R0 ;  /* 0x03083000030075a7 */ /* 0x0004e6000804017f */
[----:B---3--:R-:W-:Y:S05]  /*ba50*/  @!P2 NANOSLEEP.SYNCS 0x989680 ;  /* 0x009896800000a95d */ /* 0x008fea0003900000 */
[----:B------:R-:W3:Y:S02]  /*ba60*/  @!P2 SYNCS.PHASECHK.TRANS64 P2, [R3+URZ+0x30830], R0 ;  /* 0x030830000300a5a7 */ /* 0x000ee4000804007f */
[----:B---3--:R-:W-:Y:S05]  /*ba70*/  @!P2 BRA `(.L_x_12671) ;  /* 0xfffffffc00eca947 */ /* 0x008fea000383ffff */
[----:B------:R-:W-:Y:S05]  /*ba80*/  BRA `(.L_x_12668) ;  /* 0xffffff8400d87947 */ /* 0x000fea000383ffff */
.L_x_12675:
[----:B-1----:R-:W-:-:S04]  /*ba90*/  IMAD.U32 R3, RZ, RZ, UR6 ;  /* 0x00000006ff037e24 */ /* 0x002fc8000f8e00ff */
[----:B------:R1:W2:Y:S03]  /*baa0*/  SYNCS.PHASECHK.TRANS64.TRYWAIT P2, [R3+URZ+0x30850], R0 ;  /* 0x03085000030075a7 */ /* 0x0002a6000804017f */
[----:B--2---:R-:W-:Y:S05]  /*bab0*/  @!P2 NANOSLEEP.SYNCS 0x989680 ;  /* 0x009896800000a95d */ /* 0x004fea0003900000 */
[----:B------:R-:W2:Y:S02]  /*bac0*/  @!P2 SYNCS.PHASECHK.TRANS64 P2, [R3+URZ+0x30850], R0 ;  /* 0x030850000300a5a7 */ /* 0x000ea4000804007f */
[----:B--2---:R-:W-:Y:S05]  /*bad0*/  @!P2 BRA `(.L_x_12675) ;  /* 0xfffffffc00eca947 */ /* 0x004fea000383ffff */
[----:B------:R-:W-:Y:S05]  /*bae0*/  BRA `(.L_x_12672) ;  /* 0xffffff8800587947 */ /* 0x000fea000383ffff */
.L_x_12680:
[----:B--2---:R-:W-:-:S04]  /*baf0*/  IMAD.U32 R5, RZ, RZ, UR12 ;  /* 0x0000000cff057e24 */ /* 0x004fc8000f8e00ff */
[----:B------:R2:W4:Y:S03]  /*bb00*/  SYNCS.PHASECHK.TRANS64.TRYWAIT P0, [R5+URZ+0x30850], R4 ;  /* 0x03085004050075a7 */ /* 0x000526000800017f */
[----:B----4-:R-:W-:Y:S05]  /*bb10*/  @!P0 NANOSLEEP.SYNCS 0x989680 ;  /* 0x009896800000895d */ /* 0x010fea0003900000 */
[----:B------:R-:W4:Y:S02]  /*bb20*/  @!P0 SYNCS.PHASECHK.TRANS64 P0, [R5+URZ+0x30850], R4 ;  /* 0x03085004050085a7 */ /* 0x000f24000800007f */
[----:B----4-:R-:W-:Y:S05]  /*bb30*/  @!P0 BRA `(.L_x_12680) ;  /* 0xfffffffc00ec8947 */ /* 0x010fea000383ffff */
[----:B------:R-:W-:Y:S05]  /*bb40*/  BRA `(.L_x_12679) ;  /* 0xffffffb000007947 */ /* 0x000fea000383ffff */
.L_x_12686:
        /* <DEDUP_REMOVED lines=11> */
.L_x_12761:
[----:B------:R-:W-:Y:S05]  /*bc00*/  BSYNC B0 ;  /* 0x0000000000007941 */ /* 0x000fea0003800000 */
.L_x_12760:
[----:B------:R-:W-:Y:S05]  /*bc10*/  BRA `(.L_x_12762) ;  /* 0xffffffcc00a47947 */ /* 0x000fea000383ffff */
.L_x_12688:
[----:B------:R-:W-:Y:S01]  /*bc20*/  BSSY B0, `(.L_x_12763) ;  /* 0x0000006000007945 */ /* 0x000fe20003800000 */
[----:B------:R-:W-:-:S07]  /*bc30*/  IMAD.MOV.U32 R15, RZ, RZ, -0x1 ;  /* 0xffffffffff0f7424 */ /* 0x000fce00078e00ff */
[----:B01----:R-:W-:Y:S05]  /*bc40*/  WARPSYNC.COLLECTIVE R15, `(.L_x_12764) ;  /* 0x000000000f0c7348 */ /* 0x003fea0003c00000 */
[----:B------:R-:W-:Y:S02]  /*bc50*/  ELECT P6, UR62, PT ;  /* 0x00000000003e782f */ /* 0x000fe400038c0000 */
[----:B------:R-:W-:Y:S01]  /*bc60*/  MOV R14, UR62 ;  /* 0x0000003e000e7c02 */ /* 0x000fe20008000f00 */
[----:B01----:R-:W-:Y:S10]  /*bc70*/  ENDCOLLECTIVE ;  /* 0x000000000000791b */ /* 0x003ff40003800000 */
.L_x_12764:
[----:B------:R-:W-:Y:S05]  /*bc80*/  BSYNC B0 ;  /* 0x0000000000007941 */ /* 0x000fea0003800000 */
.L_x_12763:
[----:B------:R-:W-:Y:S05]  /*bc90*/  BRA `(.L_x_12765) ;  /* 0xffffffcc00a47947 */ /* 0x000fea000383ffff */
.L_x_12690:
[----:B0-----:R0:W2:Y:S02]  /*bca0*/  SYNCS.PHASECHK.TRANS64.TRYWAIT P0, [R3+URZ+0x30840], R0 ;  /* 0x03084000030075a7 */ /* 0x0010a4000800017f */
[----:B--2---:R-:W-:Y:S05]  /*bcb0*/  @!P0 NANOSLEEP.SYNCS 0x989680 ;  /* 0x009896800000895d */ /* 0x004fea0003900000 */
[----:B------:R-:W2:Y:S02]  /*bcc0*/  @!P0 SYNCS.PHASECHK.TRANS64 P0, [R3+URZ+0x30840], R0 ;  /* 0x03084000030085a7 */ /* 0x000ea4000800007f */
[----:B--2---:R-:W-:Y:S05]  /*bcd0*/  @!P0 BRA `(.L_x_12690) ;  /* 0xfffffffc00f08947 */ /* 0x004fea000383ffff */
[----:B------:R-:W-:Y:S05]  /*bce0*/  BRA `(.L_x_12766) ;  /* 0xffffffd000047947 */ /* 0x000fea000383ffff */
.L_x_12693:
        /* <DEDUP_REMOVED lines=8> */
.L_x_12767:
[----:B------:R-:W-:Y:S02]  /*bd70*/  IMAD.MOV.U32 R13, RZ, RZ, R0 ;  /* 0x000000ffff0d7224 */ /* 0x000fe400078e0000 */
[----:B------:R-:W-:-:S07]  /*bd80*/  IMAD.MOV.U32 R2, RZ, RZ, R14 ;  /* 0x000000ffff027224 */ /* 0x000fce00078e000e */
[----:B------:R-:W-:Y:S05]  /*bd90*/  WARPSYNC.COLLECTIVE R15, `(.L_x_12768) ;  /* 0x000000000f087348 */ /* 0x000fea0003c00000 */
[----:B------:R0:W1:Y:S02]  /*bda0*/  SHFL.IDX P6, R14, R13, R12, R11 ;  /* 0x0000000c0d0e7389 */ /* 0x00006400000c000b */
[----:B01----:R-:W-:Y:S01]  /*bdb0*/  ENDCOLLECTIVE ;  /* 0x000000000000791b */ /* 0x003fe20003800000 */
.L_x_12768:
        /* <DEDUP_REMOVED lines=9> */
.L_x_12769:
[----:B------:R-:W-:-:S05]  /*be50*/  @!P1 LEA R9, P2, R20, R3, 0x1 ;  /* 0x0000000314099211 */ /* 0x000fca00078408ff */
[----:B------:R-:W-:Y:S02]  /*be60*/  @!P1 IMAD.X R3, RZ, RZ, R2, P2 ;  /* 0x000000ffff039224 */ /* 0x000fe400010e0602 */
[----:B------:R-:W-:Y:S01]  /*be70*/  @!P1 IMAD.MOV.U32 R2, RZ, RZ, R9 ;  /* 0x000000ffff029224 */ /* 0x000fe200078e0009 */
[----:B------:R-:W-:Y:S01]  /*be80*/  IADD3 R9, R7, 0x10, RZ ;  /* 0x0000001007097810 */ /* 0x000fe20007ffe0ff */
[----:B------:R-:W-:-:S03]  /*be90*/  IMAD.MOV.U32 R13, RZ, RZ, R0 ;  /* 0x000000ffff0d7224 */ /* 0x000fc600078e0000 */
[----:B------:R-:W-:Y:S01]  /*bea0*/  @!PT LDS RZ, [RZ] ;  /* 0x00000000fffff984 */ /* 0x000fe20000000800 */
[----:B------:R-:W-:Y:S01]  /*beb0*/  @!PT LDS RZ, [RZ] ;  /* 0x00000000fffff984 */ /* 0x000fe20000000800 */
[----:B------:R-:W-:Y:S01]  /*bec0*/  @!PT LDS RZ, [RZ] ;  /* 0x00000000fffff984 */ /* 0x000fe20000000800 */
[----:B------:R0:W-:Y:S01]  /*bed0*/  @!P1 LDGSTS.E.BYPASS.LTC128B.128 [R26+0xc400], desc[UR46][R2.64], !P0 ;  /* 0x0c400000021a9fae */ /* 0x0001e2000c101d6e */
[----:B------:R-:W-:Y:S01]  /*bee0*/  ISETP.GE.AND P1, PT, R9, R6, PT ;  /* 0x000000060900720c */ /* 0x000fe20003f26270 */
[----:B------:R-:W-:Y:S02]  /*bef0*/  VIADD R9, R7, 0x20 ;  /* 0x0000002007097836 */ /* 0x000fe40000000000 */
[----:B0-----:R-:W-:-:S10]  /*bf00*/  IMAD.MOV.U32 R2, RZ, RZ, R14 ;  /* 0x000000ffff027224 */ /* 0x001fd400078e000e */
[----:B------:R-:W-:Y:S05]  /*bf10*/  WARPSYNC.COLLECTIVE R15, `(.L_x_12770) ;  /* 0x000000000f087348 */ /* 0x000fea0003c00000 */
[----:B------:R0:W1:Y:S02]  /*bf20*/  SHFL.IDX P6, R14, R13, R12, R11 ;  /* 0x0000000c0d0e7389 */ /* 0x00006400000c000b */
[----:B01----:R-:W-:Y:S01]  /*bf30*/  ENDCOLLECTIVE ;  /* 0x000000000000791b */ /* 0x003fe20003800000 */
.L_x_12770:
        /* <DEDUP_REMOVED lines=8> */
.L_x_12771:
[----:B------:R-:W-:Y:S01]  /*bfc0*/  @!PT LDS RZ, [RZ] ;  /* 0x00000000fffff984 */ /* 0x000fe20000000800 */
[----:B------:R-:W-:Y:S01]  /*bfd0*/  @!PT LDS RZ, [RZ] ;  /* 0x00000000fffff984 */ /* 0x000fe20000000800 */
[----:B------:R-:W-:Y:S01]  /*bfe0*/  @!PT LDS RZ, [RZ] ;  /* 0x00000000fffff984 */ /* 0x000fe20000000800 */
[----:B------:R0:W-:Y:S01]  /*bff0*/  @!P1 LDGSTS.E.BYPASS.LTC128B.128 [R26+0xcc00], desc[UR46][R2.64], !P0 ;  /* 0x0cc00000021a9fae */ /* 0x0001e2000c101d6e */
[----:B------:R-:W-:Y:S01]  /*c000*/  ISETP.GE.AND P1, PT, R9, R6, PT ;  /* 0x000000060900720c */ /* 0x000fe20003f26270 */
[----:B------:R-:W-:Y:S02]  /*c010*/  VIADD R9, R7, 0x30 ;  /* 0x0000003007097836 */ /* 0x000fe40000000000 */
[----:B------:R-:W-:Y:S02]  /*c020*/  IMAD.MOV.U32 R13, RZ, RZ, R0 ;  /* 0x000000ffff0d7224 */ /* 0x000fe400078e0000 */
[----:B0-----:R-:W-:-:S08]  /*c030*/  IMAD.MOV.U32 R2, RZ, RZ, R14 ;  /* 0x000000ffff027224 */ /* 0x001fd000078e000e */
[----:B------:R-:W-:Y:S05]  /*c040*/  WARPSYNC.COLLECTIVE R15, `(.L_x_12772) ;  /* 0x000000000f087348 */ /* 0x000fea0003c00000 */
[----:B------:R0:W1:Y:S02]  /*c050*/  SHFL.IDX P6, R14, R13, R12, R11 ;  /* 0x0000000c0d0e7389 */ /* 0x00006400000c000b */
[----:B01----:R-:W-:Y:S01]  /*c060*/  ENDCOLLECTIVE ;  /* 0x000000000000791b */ /* 0x003fe20003800000 */
.L_x_12772:
        /* <DEDUP_REMOVED lines=8> */
.L_x_12773:
        /* <DEDUP_REMOVED lines=11> */
.L_x_12774:
        /* <DEDUP_REMOVED lines=8> */
.L_x_12775:
        /* <DEDUP_REMOVED lines=11> */
.L_x_12776:
[----:B------:R-:W-:Y:S02]  /*c2d0*/  IMAD.MOV.U32 R13, RZ, RZ, R4 ;  /* 0x000000ffff0d7224 */ /* 0x000fe400078e0004 */
[----:B------:R-:W-:Y:S01]  /*c2e0*/  IMAD.MOV.U32 R12, RZ, RZ, 0x5 ;  /* 0x00000005ff0c7424 */ /* 0x000fe200078e00ff */
[----:B------:R-:W-:-:S05]  /*c2f0*/  @!P1 LEA R14, P2, R20, R14, 0x1 ;  /* 0x0000000e140e9211 */ /* 0x000fca00078408ff */
[----:B------:R-:W-:Y:S01]  /*c300*/  @!P1 IMAD.X R3, RZ, RZ, R2, P2 ;  /* 0x000000ffff039224 */ /* 0x000fe200010e0602 */
[----:B------:R-:W-:-:S07]  /*c310*/  @!P1 MOV R2, R14 ;  /* 0x0000000e00029202 */ /* 0x000fce0000000f00 */
[----:B------:R-:W-:Y:S05]  /*c320*/  WARPSYNC.COLLECTIVE R15, `(.L_x_12777) ;  /* 0x000000000f087348 */ /* 0x000fea0003c00000 */
[----:B------:R0:W1:Y:S02]  /*c330*/  SHFL.IDX P6, R14, R13, R12, R11 ;  /* 0x0000000c0d0e7389 */ /* 0x00006400000c000b */
[----:B01----:R-:W-:Y:S01]  /*c340*/  ENDCOLLECTIVE ;  /* 0x000000000000791b */ /* 0x003fe20003800000 */
.L_x_12777:
        /* <DEDUP_REMOVED lines=11> */
.L_x_12778:
        /* <DEDUP_REMOVED lines=8> */
.L_x_12779:
[----:B------:R-:W-:Y:S01]  /*c480*/  @!PT LDS RZ, [RZ] ;  /* 0x00000000fffff984 */ /* 0x000fe20000000800 */
[----:B------:R-:W-:Y:S01]  /*c490*/  @!PT LDS RZ, [RZ] ;  /* 0x00000000fffff984 */ /* 0x000fe20000000800 */
[----:B------:R-:W-:Y:S01]  /*c4a0*/  @!PT LDS RZ, [RZ] ;  /* 0x00000000fffff984 */ /* 0x000fe20000000800 */
[----:B------:R0:W-:Y:S01]  /*c4b0*/  @!P1 LDGSTS.E.BYPASS.LTC128B.128 [R26+0xec00], desc[UR46][R2.64], !P0 ;  /* 0x0ec00000021a9fae */ /* 0x0001e2000c101d6e */
[----:B------:R-:W-:Y:S01]  /*c4c0*/  ISETP.GE.AND P1, PT, R9, R6, PT ;  /* 0x000000060900720c */ /* 0x000fe20003f26270 */
[----:B------:R-:W-:Y:S02]  /*c4d0*/  IMAD.MOV.U32 R13, RZ, RZ, R0 ;  /* 0x000000ffff0d7224 */ /* 0x000fe400078e0000 */
[----:B0-----:R-:W-:-:S10]  /*c4e0*/  IMAD.MOV.U32 R2, RZ, RZ, R14 ;  /* 0x000000ffff027224 */ /* 0x001fd400078e000e */
[----:B------:R-:W-:Y:S05]  /*c4f0*/  WARPSYNC.COLLECTIVE R15, `(.L_x_12780) ;  /* 0x000000000f087348 */ /* 0x000fea0003c00000 */
[----:B------:R0:W1:Y:S02]  /*c500*/  SHFL.IDX P6, R14, R13, R12, R11 ;  /* 0x0000000c0d0e7389 */ /* 0x00006400000c000b */
[----:B01----:R-:W-:Y:S01]  /*c510*/  ENDCOLLECTIVE ;  /* 0x000000000000791b */ /* 0x003fe20003800000 */
.L_x_12780:
        /* <DEDUP_REMOVED lines=8> */
.L_x_12781:
[----:B------:R-:W-:Y:S01]  /*c5a0*/  @!PT LDS RZ, [RZ] ;  /* 0x00000000fffff984 */ /* 0x000fe20000000800 */
[----:B------:R-:W-:Y:S01]  /*c5b0*/  @!PT LDS RZ, [RZ] ;  /* 0x00000000fffff984 */ /* 0x000fe20000000800 */
[----:B------:R-:W-:Y:S01]  /*c5c0*/  @!PT LDS RZ, [RZ] ;  /* 0x00000000fffff984 */ /* 0x000fe20000000800 */
[----:B------:R0:W-:Y:S01]  /*c5d0*/  @!P1 LDGSTS.E.BYPASS.LTC128B.128 [R26+0xf400], desc[UR46][R2.64], !P0 ;  /* 0x0f400000021a9fae */ /* 0x0001e2000c101d6e */
[----:B------:R-:W-:Y:S02]  /*c5e0*/  IMAD.MOV.U32 R13, RZ, RZ, R0 ;  /* 0x000000ffff0d7224 */ /* 0x000fe400078e0000 */
[----:B0-----:R-:W-:-:S05]  /*c5f0*/  VIADD R3, R7, 0x70 ;  /* 0x0000007007037836 */ /* 0x001fca0000000000 */
[----:B------:R-:W-:Y:S01]  /*c600*/  ISETP.GE.AND P1, PT, R3, R6, PT ;  /* 0x000000060300720c */ /* 0x000fe20003f26270 */
[----:B------:R-:W-:-:S12]  /*c610*/  IMAD.MOV.U32 R4, RZ, RZ, R14 ;  /* 0x000000ffff047224 */ /* 0x000fd800078e000e */
[----:B------:R-:W-:Y:S05]  /*c620*/  WARPSYNC.COLLECTIVE R15, `(.L_x_12782) ;  /* 0x000000000f087348 */ /* 0x000fea0003c00000 */
[----:B------:R0:W1:Y:S02]  /*c630*/  SHFL.IDX P6, R14, R13, R12, R11 ;  /* 0x0000000c0d0e7389 */ /* 0x00006400000c000b */
[----:B01----:R-:W-:Y:S01]  /*c640*/  ENDCOLLECTIVE ;  /* 0x000000000000791b */ /* 0x003fe20003800000 */
.L_x_12782:
[----:B------:R-:W-:Y:S02]  /*c650*/  IMAD.MOV.U32 R13, RZ, RZ, R8 ;  /* 0x000000ffff0d7224 */ /* 0x000fe400078e0008 */
[----:B------:R-:W-:Y:S02]  /*c660*/  IMAD.MOV.U32 R12, RZ, RZ, RZ ;  /* 0x000000ffff0c7224 */ /* 0x000fe400078e00ff */
[----:B------:R-:W-:-:S07]  /*c670*/  IMAD.MOV.U32 R9, RZ, RZ, R14 ;  /* 0x000000ffff097224 */ /* 0x000fce00078e000e */
[----:B------:R-:W-:Y:S05]  /*c680*/  WARPSYNC.COLLECTIVE R15, `(.L_x_12783) ;  /* 0x000000000f087348 */ /* 0x000fea0003c00000 */
[----:B------:R0:W1:Y:S02]  /*c690*/  SHFL.IDX P6, R14, R13, R12, R11 ;  /* 0x0000000c0d0e7389 */ /* 0x00006400000c000b */
[----:B01----:R-:W-:Y:S01]  /*c6a0*/  ENDCOLLECTIVE ;  /* 0x000000000000791b */ /* 0x003fe20003800000 */
.L_x_12783:
[----:B------:R-:W-:Y:S01]  /*c6b0*/  @!P1 LEA R2, P3, R20, R9, 0x1 ;  /* 0x0000000914029211 */ /* 0x000fe200078608ff */
[----:B------:R-:W-:-:S04]  /*c6c0*/  VIADD R9, R7, 0x80 ;  /* 0x0000008007097836 */ /* 0x000fc80000000000 */
[----:B------:R-:W-:Y:S01]  /*c6d0*/  @!P1 IMAD.X R3, RZ, RZ, R4, P3 ;  /* 0x000000ffff039224 */ /* 0x000fe200018e0604 */
[----:B------:R-:W-:Y:S01]  /*c6e0*/  ISETP.GE.AND P2, PT, R9, R6, PT ;  /* 0x000000060900720c */ /* 0x000fe20003f46270 */
[----:B------:R-:W-:-:S03]  /*c6f0*/  VIADD R9, R7, 0x90 ;  /* 0x0000009007097836 */ /* 0x000fc60000000000 */
[----:B------:R-:W-:Y:S01]  /*c700*/  @!PT LDS RZ, [RZ] ;  /* 0x00000000fffff984 */ /* 0x000fe20000000800 */
[----:B------:R-:W-:Y:S01]  /*c710*/  @!PT LDS RZ, [RZ] ;  /* 0x00000000fffff984 */ /* 0x000fe20000000800 */
[----:B------:R-:W-:Y:S01]  /*c720*/  @!PT LDS RZ, [RZ] ;  /* 0x00000000fffff984 */ /* 0x000fe20000000800 */
[----:B------:R0:W-:Y:S01]  /*c730*/  @!P1 LDGSTS.E.BYPASS.LTC128B.128 [R26+0xfc00], desc[UR46][R2.64], !P0 ;  /* 0x0fc00000021a9fae */ /* 0x0001e2000c101d6e */
[----:B------:R-:W-:Y:S01]  /*c740*/  MOV R13, R5 ;  /* 0x00000005000d7202 */ /* 0x000fe20000000f00 */
[----:B------:R-:W-:-:S07]  /*c750*/  IMAD.MOV.U32 R0, RZ, RZ, R14 ;  /* 0x000000ffff007224 */ /* 0x000fce00078e000e */
[----:B0-----:R-:W-:Y:S05]  /*c760*/  WARPSYNC.COLLECTIVE R15, `(.L_x_12784) ;  /* 0x000000000f087348 */ /* 0x001fea0003c00000 */
[----:B------:R1:W2:Y:S02]  /*c770*/  SHFL.IDX P6, R14, R13, R12, R11 ;  /* 0x0000000c0d0e7389 */ /* 0x0002a400000c000b */
[----:B012---:R-:W-:Y:S01]  /*c780*/  ENDCOLLECTIVE ;  /* 0x000000000000791b */ /* 0x007fe20003800000 */
.L_x_12784:
[----:B------:R-:W-:Y:S02]  /*c790*/  IMAD.MOV.U32 R13, RZ, RZ, R8 ;  /* 0x000000ffff0d7224 */ /* 0x000fe400078e0008 */
[----:B------:R-:W-:Y:S01]  /*c7a0*/  IMAD.MOV.U32 R12, RZ, RZ, 0x1 ;  /* 0x00000001ff0c7424 */ /* 0x000fe200078e00ff */
[----:B------:R-:W-:-:S13]  /*c7b0*/  @!P2 LEA R2, P1, R20, R14, 0x1 ;  /* 0x0000000e1402a211 */ /* 0x000fda00078208ff */
[----:B------:R-:W-:Y:S05]  /*c7c0*/  WARPSYNC.COLLECTIVE R15, `(.L_x_12785) ;  /* 0x000000000f087348 */ /* 0x000fea0003c00000 */
[----:B------:R0:W1:Y:S02]  /*c7d0*/  SHFL.IDX P6, R14, R13, R12, R11 ;  /* 0x0000000c0d0e7389 */ /* 0x00006400000c000b */
[----:B01----:R-:W-:Y:S01]  /*c7e0*/  ENDCOLLECTIVE ;  /* 0x000000000000791b */ /* 0x003fe20003800000 */
.L_x_12785:
[----:B------:R-:W-:Y:S01]  /*c7f0*/  @!P2 IMAD.X R3, RZ, RZ, R0, P1 ;  /* 0x000000ffff03a224 */ /* 0x000fe200008e0600 */
[----:B------:R-:W-:-:S04]  /*c800*/  ISETP.GE.AND P1, PT, R9, R6, PT ;  /* 0x000000060900720c */ /* 0x000fc80003f26270 */
[----:B------:R-:W-:Y:S01]  /*c810*/  @!PT LDS RZ, [RZ] ;  /* 0x00000000fffff984 */ /* 0x000fe20000000800 */
[----:B------:R-:W-:Y:S01]  /*c820*/  @!PT LDS RZ, [RZ] ;  /* 0x00000000fffff984 */ /* 0x000fe20000000800 */
[----:B------:R-:W-:Y:S01]  /*c830*/  @!PT LDS RZ, [RZ] ;  /* 0x00000000fffff984 */ /* 0x000fe20000000800 */
[----:B------:R0:W-:Y:S01]  /*c840*/  @!P2 LDGSTS.E.BYPASS.LTC128B.128 [R26+0x10400], desc[UR46][R2.64], !P0 ;  /* 0x10400000021aafae */ /* 0x0001e2000c101d6e */
[----:B------:R-:W-:Y:S02]  /*c850*/  IMAD.MOV.U32 R13, RZ, RZ, R5 ;  /* 0x000000ffff0d7224 */ /* 0x000fe400078e0005 */
[----:B------:R-:W-:-:S07]  /*c860*/  IMAD.MOV.U32 R0, RZ, RZ, R14 ;  /* 0x000000ffff007224 */ /* 0x000fce00078e000e */
[----:B0-----:R-:W-:Y:S05]  /*c870*/  WARPSYNC.COLLECTIVE R15, `(.L_x_12786) ;  /* 0x000000000f087348 */ /* 0x001fea0003c00000 */
[----:B------:R1:W2:Y:S02]  /*c880*/  SHFL.IDX P6, R14, R13, R12, R11 ;  /* 0x0000000c0d0e7389 */ /* 0x0002a400000c000b */
[----:B012---:R-:W-:Y:S01]  /*c890*/  ENDCOLLECTIVE ;  /* 0x000000000000791b */ /* 0x007fe20003800000 */
.L_x_12786:
[----:B------:R-:W-:Y:S02]  /*c8a0*/  IMAD.MOV.U32 R13, RZ, RZ, R8 ;  /* 0x000000ffff0d7224 */ /* 0x000fe400078e0008 */
[----:B------:R-:W-:Y:S01]  /*c8b0*/  IMAD.MOV.U32 R12, RZ, RZ, 0x2 ;  /* 0x00000002ff0c7424 */ /* 0x000fe200078e00ff */
[----:B------:R-:W-:-:S05]  /*c8c0*/  @!P1 LEA R14, P2, R20, R14, 0x1 ;  /* 0x0000000e140e9211 */ /* 0x000fca00078408ff */
[----:B------:R-:W-:-:S08]  /*c8d0*/  @!P1 IMAD.MOV.U32 R2, RZ, RZ, R14 ;  /* 0x000000ffff029224 */ /* 0x000fd000078e000e */
[----:B------:R-:W-:Y:S05]  /*c8e0*/  WARPSYNC.COLLECTIVE R15, `(.L_x_12787) ;  /* 0x000000000f087348 */ /* 0x000fea0003c00000 */
[----:B------:R0:W1:Y:S02]  /*c8f0*/  SHFL.IDX P6, R14, R13, R12, R11 ;  /* 0x0000000c0d0e7389 */ /* 0x00006400000c000b */
[----:B01----:R-:W-:Y:S01]  /*c900*/  ENDCOLLECTIVE ;  /* 0x000000000000791b */ /* 0x003fe20003800000 */
.L_x_12787:
[----:B------:R-:W-:-:S04]  /*c910*/  @!P1 IMAD.X R9, RZ, RZ, R0, P2 ;  /* 0x000000ffff099224 */ /* 0x000fc800010e0600 */
[----:B------:R-:W-:-:S05]  /*c920*/  @!P1 IMAD.MOV.U32 R3, RZ, RZ, R9 ;  /* 0x000000ffff039224 */ /* 0x000fca00078e0009 */
[----:B------:R-:W-:Y:S01]  /*c930*/  @!PT LDS RZ, [RZ] ;  /* 0x00000000fffff984 */ /* 0x000fe20000000800 */
[----:B------:R-:W-:Y:S01]  /*c940*/  @!PT LDS RZ, [RZ] ;  /* 0x00000000fffff984 */ /* 0x000fe20000000800 */
[----:B------:R-:W-:Y:S01]  /*c950*/  @!PT LDS RZ, [RZ] ;  /* 0x00000000fffff984 */ /* 0x000fe20000000800 */
[----:B------:R0:W-:Y:S01]  /*c960*/  @!P1 LDGSTS.E.BYPASS.LTC128B.128 [R26+0x10c00], desc[UR46][R2.64], !P0 ;  /* 0x10c00000021a9fae */ /* 0x0001e2000c101d6e */
[----:B------:R-:W-:Y:S02]  /*c970*/  IMAD.MOV.U32 R13, RZ, RZ, R5 ;  /* 0x000000ffff0d7224 */ /* 0x000fe400078e0005 */
[----:B0-----:R-:W-:Y:S02]  /*c980*/  VIADD R3, R7, 0xa0 ;  /* 0x000000a007037836 */ /* 0x001fe40000000000 */
[----:B------:R-:W-:-:S07]  /*c990*/  IMAD.MOV.U32 R0, RZ, RZ, R14 ;  /* 0x000000ffff007224 */ /* 0x000fce00078e000e */
[----:B------:R-:W-:Y:S05]  /*c9a0*/  WARPSYNC.COLLECTIVE R15, `(.L_x_12788) ;  /* 0x000000000f087348 */ /* 0x000fea0003c00000 */
[----:B------:R0:W1:Y:S02]  /*c9b0*/  SHFL.IDX P6, R14, R13, R12, R11 ;  /* 0x0000000c0d0e7389 */ /* 0x00006400000c000b */
[----:B01----:R-:W-:Y:S01]  /*c9c0*/  ENDCOLLECTIVE ;  /* 0x000000000000791b */ /* 0x003fe20003800000 */
.L_x_12788:
[----:B------:R-:W-:Y:S01]  /*c9d0*/  ISETP.GE.AND P1, PT, R3, R6, PT ;  /* 0x000000060300720c */ /* 0x000fe20003f26270 */
[----:B------:R-:W-:Y:S02]  /*c9e0*/  IMAD.MOV.U32 R13, RZ, RZ, R8 ;  /* 0x000000ffff0d7224 */ /* 0x000fe400078e0008 */
[----:B------:R-:W-:-:S10]  /*c9f0*/  IMAD.MOV.U32 R12, RZ, RZ, 0x3 ;  /* 0x00000003ff0c7424 */ /* 0x000fd400078e00ff */
[----:B------:R-:W-:-:S13]  /*ca00*/  @!P1 LEA R2, P2, R20, R14, 0x1 ;  /* 0x0000000e14029211 */ /* 0x000fda00078408ff */
[----:B------:R-:W-:Y:S05]  /*ca10*/  WARPSYNC.COLLECTIVE R15, `(.L_x_12789) ;  /* 0x000000000f087348 */ /* 0x000fea0003c00000 */
[----:B------:R0:W1:Y:S02]  /*ca20*/  SHFL.IDX P6, R14, R13, R12, R11 ;  /* 0x0000000c0d0e7389 */ /* 0x00006400000c000b */
[----:B01----:R-:W-:Y:S01]  /*ca30*/  ENDCOLLECTIVE ;  /* 0x000000000000791b */ /* 0x003fe20003800000 */
.L_x_12789:
[----:B------:R-:W-:-:S05]  /*ca40*/  @!P1 IMAD.X R3, RZ, RZ, R0, P2 ;  /* 0x000000ffff039224 */ /* 0x000fca00010e0600 */
        /* <DEDUP_REMOVED lines=9> */
.L_x_12790:
[----:B------:R-:W-:Y:S05]  /*cae0*/  BRA `(.L_x_12791) ;  /* 0xffffffcc00f87947 */ /* 0x000fea000383ffff */
.L_x_12695:
[----:B0-----:R0:W1:Y:S02]  /*caf0*/  SYNCS.PHASECHK.TRANS64.TRYWAIT P0, [R9+URZ+0x30820], R0 ;  /* 0x03082000090075a7 */ /* 0x001064000800017f */
[----:B-1----:R-:W-:Y:S05]  /*cb00*/  @!P0 NANOSLEEP.SYNCS 0x989680 ;  /* 0x009896800000895d */ /* 0x002fea0003900000 */
[----:B------:R-:W1:Y:S02]  /*cb10*/  @!P0 SYNCS.PHASECHK.TRANS64 P0, [R9+URZ+0x30820], R0 ;  /* 0x03082000090085a7 */ /* 0x000e64000800007f */
[----:B-1----:R-:W-:Y:S05]  /*cb20*/  @!P0 BRA `(.L_x_12695) ;  /* 0xfffffffc00f08947 */ /* 0x002fea000383ffff */
[----:B------:R-:W-:Y:S05]  /*cb30*/  BRA `(.L_x_12792) ;  /* 0xffffffd0003c7947 */ /* 0x000fea000383ffff */
.L_x_12702:
[----:B-1----:R1:W2:Y:S02]  /*cb40*/  SYNCS.PHASECHK.TRANS64.TRYWAIT P0, [R3+URZ+0x30840], R2 ;  /* 0x03084002030075a7 */ /* 0x0022a4000800017f */
[----:B--2---:R-:W-:Y:S05]  /*cb50*/  @!P0 NANOSLEEP.SYNCS 0x989680 ;  /* 0x009896800000895d */ /* 0x004fea0003900000 */
[----:B------:R-:W2:Y:S02]  /*cb60*/  @!P0 SYNCS.PHASECHK.TRANS64 P0, [R3+URZ+0x30840], R2 ;  /* 0x03084002030085a7 */ /* 0x000ea4000800007f */
[----:B--2---:R-:W-:Y:S05]  /*cb70*/  @!P0 BRA `(.L_x_12702) ;  /* 0xfffffffc00f08947 */ /* 0x004fea000383ffff */
[----:B------:R-:W-:Y:S05]  /*cb80*/  BRA `(.L_x_12793) ;  /* 0xffffffd000e07947 */ /* 0x000fea000383ffff */
.L_x_12707:
[----:B0-----:R0:W1:Y:S02]  /*cb90*/  SYNCS.PHASECHK.TRANS64.TRYWAIT P0, [R3+URZ+0x60], R12 ;  /* 0x0000600c030075a7 */ /* 0x001064000800017f */
[----:B-1----:R-:W-:Y:S05]  /*cba0*/  @!P0 NANOSLEEP.SYNCS 0x989680 ;  /* 0x009896800000895d */ /* 0x002fea0003900000 */
[----:B------:R-:W1:Y:S02]  /*cbb0*/  @!P0 SYNCS.PHASECHK.TRANS64 P0, [R3+URZ+0x60], R12 ;  /* 0x0000600c030085a7 */ /* 0x000e64000800007f */
[----:B-1----:R-:W-:Y:S05]  /*cbc0*/  @!P0 BRA `(.L_x_12707) ;  /* 0xfffffffc00f08947 */ /* 0x002fea000383ffff */
[----:B------:R-:W-:Y:S05]  /*cbd0*/  BRA `(.L_x_12794) ;  /* 0xffffffd4006c7947 */ /* 0x000fea000383ffff */
.L_x_12716:
[----:B0-----:R0:W1:Y:S02]  /*cbe0*/  SYNCS.PHASECHK.TRANS64.TRYWAIT P0, [R3+URZ+0x30840], R2 ;  /* 0x03084002030075a7 */ /* 0x001064000800017f */
[----:B-1----:R-:W-:Y:S05]  /*cbf0*/  @!P0 NANOSLEEP.SYNCS 0x989680 ;  /* 0x009896800000895d */ /* 0x002fea0003900000 */
[----:B------:R-:W1:Y:S02]  /*cc00*/  @!P0 SYNCS.PHASECHK.TRANS64 P0, [R3+URZ+0x30840], R2 ;  /* 0x03084002030085a7 */ /* 0x000e64000800007f */
[----:B-1----:R-:W-:Y:S05]  /*cc10*/  @!P0 BRA `(.L_x_12716) ;  /* 0xfffffffc00f08947 */ /* 0x002fea000383ffff */
[----:B------:R-:W-:Y:S05]  /*cc20*/  BRA `(.L_x_12795) ;  /* 0xffffffd800a87947 */ /* 0x000fea000383ffff */
.L_x_12721:
[----:B0-----:R0:W1:Y:S02]  /*cc30*/  SYNCS.PHASECHK.TRANS64.TRYWAIT P0, [R5+URZ+0x60], R2 ;  /* 0x00006002050075a7 */ /* 0x001064000800017f */
[----:B-1----:R-:W-:Y:S05]  /*cc40*/  @!P0 NANOSLEEP.SYNCS 0x989680 ;  /* 0x009896800000895d */ /* 0x002fea0003900000 */
[----:B------:R-:W1:Y:S02]  /*cc50*/  @!P0 SYNCS.PHASECHK.TRANS64 P0, [R5+URZ+0x60], R2 ;  /* 0x00006002050085a7 */ /* 0x000e64000800007f */
[----:B-1----:R-:W-:Y:S05]  /*cc60*/  @!P0 BRA `(.L_x_12721) ;  /* 0xfffffffc00f08947 */ /* 0x002fea000383ffff */
[----:B------:R-:W-:Y:S05]  /*cc70*/  BRA `(.L_x_12796) ;  /* 0xffffffdc00287947 */ /* 0x000fea000383ffff */
.L_x_12729:
[----:B0-----:R0:W1:Y:S02]  /*cc80*/  SYNCS.PHASECHK.TRANS64.TRYWAIT P0, [R2+URZ+0x30840], R3 ;  /* 0x03084003020075a7 */ /* 0x001064000800017f */
[----:B-1----:R-:W-:Y:S05]  /*cc90*/  @!P0 NANOSLEEP.SYNCS 0x989680 ;  /* 0x009896800000895d */ /* 0x002fea0003900000 */
[----:B------:R-:W1:Y:S02]  /*cca0*/  @!P0 SYNCS.PHASECHK.TRANS64 P0, [R2+URZ+0x30840], R3 ;  /* 0x03084003020085a7 */ /* 0x000e64000800007f */
[----:B-1----:R-:W-:Y:S05]  /*ccb0*/  @!P0 BRA `(.L_x_12729) ;  /* 0xfffffffc00f08947 */ /* 0x002fea000383ffff */
[----:B------:R-:W-:Y:S05]  /*ccc0*/  BRA `(.L_x_12797) ;  /* 0xffffffe000387947 */ /* 0x000fea000383ffff */
.L_x_12734:
[----:B0-----:R0:W1:Y:S02]  /*ccd0*/  SYNCS.PHASECHK.TRANS64.TRYWAIT P0, [R5+URZ+0x60], R2 ;  /* 0x00006002050075a7 */ /* 0x001064000800017f */
[----:B-1----:R-:W-:Y:S05]  /*cce0*/  @!P0 NANOSLEEP.SYNCS 0x989680 ;  /* 0x009896800000895d */ /* 0x002fea0003900000 */
[----:B------:R-:W1:Y:S02]  /*ccf0*/  @!P0 SYNCS.PHASECHK.TRANS64 P0, [R5+URZ+0x60], R2 ;  /* 0x00006002050085a7 */ /* 0x000e64000800007f */
[----:B-1----:R-:W-:Y:S05]  /*cd00*/  @!P0 BRA `(.L_x_12734) ;  /* 0xfffffffc00f08947 */ /* 0x002fea000383ffff */
[----:B------:R-:W-:Y:S05]  /*cd10*/  BRA `(.L_x_12798) ;  /* 0xffffffe000bc7947 */ /* 0x000fea000383ffff */
.L_x_12742:
[----:B0-----:R0:W1:Y:S02]  /*cd20*/  SYNCS.PHASECHK.TRANS64.TRYWAIT P0, [R3+URZ+0x30860], R0 ;  /* 0x03086000030075a7 */ /* 0x001064000800017f */
[----:B-1----:R-:W-:Y:S05]  /*cd30*/  @!P0 NANOSLEEP.SYNCS 0x989680 ;  /* 0x009896800000895d */ /* 0x002fea0003900000 */
[----:B------:R-:W1:Y:S02]  /*cd40*/  @!P0 SYNCS.PHASECHK.TRANS64 P0, [R3+URZ+0x30860], R0 ;  /* 0x03086000030085a7 */ /* 0x000e64000800007f */
[----:B-1----:R-:W-:Y:S05]  /*cd50*/  @!P0 BRA `(.L_x_12742) ;  /* 0xfffffffc00f08947 */ /* 0x002fea000383ffff */
[----:B------:R-:W-:Y:S05]  /*cd60*/  BRA `(.L_x_12799) ;  /* 0xffffffe400747947 */ /* 0x000fea000383ffff */
.L_x_12748:
[----:B0-----:R0:W1:Y:S02]  /*cd70*/  SYNCS.PHASECHK.TRANS64.TRYWAIT P0, [R7+URZ+0x30820], R0 ;  /* 0x03082000070075a7 */ /* 0x001064000800017f */
[----:B-1----:R-:W-:Y:S05]  /*cd80*/  @!P0 NANOSLEEP.SYNCS 0x989680 ;  /* 0x009896800000895d */ /* 0x002fea0003900000 */
[----:B------:R-:W1:Y:S02]  /*cd90*/  @!P0 SYNCS.PHASECHK.TRANS64 P0, [R7+URZ+0x30820], R0 ;  /* 0x03082000070085a7 */ /* 0x000e64000800007f */
[----:B-1----:R-:W-:Y:S05]  /*cda0*/  @!P0 BRA `(.L_x_12748) ;  /* 0xfffffffc00f08947 */ /* 0x002fea000383ffff */
[----:B------:R-:W-:Y:S05]  /*cdb0*/  BRA `(.L_x_12800) ;  /* 0xffffffe800387947 */ /* 0x000fea000383ffff */
.L_x_12749:
        /* <DEDUP_REMOVED lines=11> */
.L_x_12802:
[----:B------:R-:W-:Y:S05]  /*ce70*/  BSYNC B0 ;  /* 0x0000000000007941 */ /* 0x000fea0003800000 */
.L_x_12801:
[----:B------:R-:W-:Y:S05]  /*ce80*/  BRA `(.L_x_12803) ;  /* 0xffffffe800207947 */ /* 0x000fea000383ffff */
.L_x_12752:
[----:B------:R-:W-:Y:S01]  /*ce90*/  BSSY B1, `(.L_x_12804) ;  /* 0x0000006000017945 */ /* 0x000fe20003800000 */
[----:B------:R-:W-:-:S07]  /*cea0*/  IMAD.MOV.U32 R15, RZ, RZ, -0x1 ;  /* 0xffffffffff0f7424 */ /* 0x000fce00078e00ff */
[----:B0-----:R-:W-:Y:S05]  /*ceb0*/  WARPSYNC.COLLECTIVE R15, `(.L_x_12805) ;  /* 0x000000000f0c7348 */ /* 0x001fea0003c00000 */
[----:B------:R-:W-:Y:S02]  /*cec0*/  ELECT P6, UR62, PT ;  /* 0x00000000003e782f */ /* 0x000fe400038c0000 */
[----:B------:R-:W-:Y:S01]  /*ced0*/  MOV R14, UR62 ;  /* 0x0000003e000e7c02 */ /* 0x000fe20008000f00 */
[----:B0-----:R-:W-:Y:S10]  /*cee0*/  ENDCOLLECTIVE ;  /* 0x000000000000791b */ /* 0x001ff40003800000 */
.L_x_12805:
[----:B------:R-:W-:Y:S05]  /*cef0*/  BSYNC B1 ;  /* 0x0000000000017941 */ /* 0x000fea0003800000 */
.L_x_12804:
[----:B------:R-:W-:Y:S05]  /*cf00*/  BRA `(.L_x_12806) ;  /* 0xffffffe800187947 */ /* 0x000fea000383ffff */
.L_x_12754:
[----:B0-----:R0:W1:Y:S02]  /*cf10*/  SYNCS.PHASECHK.TRANS64.TRYWAIT P0, [R5+URZ], R4 ;  /* 0x00000004050075a7 */ /* 0x001064000800017f */
[----:B-1----:R-:W-:Y:S05]  /*cf20*/  @!P0 NANOSLEEP.SYNCS 0x989680 ;  /* 0x009896800000895d */ /* 0x002fea0003900000 */
[----:B------:R-:W1:Y:S02]  /*cf30*/  @!P0 SYNCS.PHASECHK.TRANS64 P0, [R5+URZ], R4 ;  /* 0x00000004050085a7 */ /* 0x000e64000800007f */
[----:B-1----:R-:W-:Y:S05]  /*cf40*/  @!P0 BRA `(.L_x_12754) ;  /* 0xfffffffc00f08947 */ /* 0x002fea000383ffff */
[----:B------:R-:W-:Y:S05]  /*cf50*/  BRA `(.L_x_12807) ;  /* 0xffffffe8004c7947 */ /* 0x000fea000383ffff */
.L_x_12755:
[----:B-1----:R1:W2:Y:S02]  /*cf60*/  SYNCS.PHASECHK.TRANS64.TRYWAIT P0, [R3+URZ], R0 ;  /* 0x00000000030075a7 */ /* 0x0022a4000800017f */
[----:B--2---:R-:W-:Y:S05]  /*cf70*/  @!P0 NANOSLEEP.SYNCS 0x989680 ;  /* 0x009896800000895d */ /* 0x004fea0003900000 */
[----:B------:R-:W2:Y:S02]  /*cf80*/  @!P0 SYNCS.PHASECHK.TRANS64 P0, [R3+URZ], R0 ;  /* 0x00000000030085a7 */ /* 0x000ea4000800007f */
[----:B--2---:R-:W-:Y:S05]  /*cf90*/  @!P0 BRA `(.L_x_12755) ;  /* 0xfffffffc00f08947 */ /* 0x004fea000383ffff */
[----:B------:R-:W-:Y:S05]  /*cfa0*/  BRA `(.L_x_12808) ;  /* 0xffffffe800407947 */ /* 0x000fea000383ffff */
.L_x_12757:
[----:B0-----:R0:W1:Y:S02]  /*cfb0*/  SYNCS.PHASECHK.TRANS64.TRYWAIT P0, [R5+URZ], R4 ;  /* 0x00000004050075a7 */ /* 0x001064000800017f */
[----:B-1----:R-:W-:Y:S05]  /*cfc0*/  @!P0 NANOSLEEP.SYNCS 0x989680 ;  /* 0x009896800000895d */ /* 0x002fea0003900000 */
[----:B------:R-:W1:Y:S02]  /*cfd0*/  @!P0 SYNCS.PHASECHK.TRANS64 P0, [R5+URZ], R4 ;  /* 0x00000004050085a7 */ /* 0x000e64000800007f */
[----:B-1----:R-:W-:Y:S05]  /*cfe0*/  @!P0 BRA `(.L_x_12757) ;  /* 0xfffffffc00f08947 */ /* 0x002fea000383ffff */
[----:B------:R-:W-:Y:S05]  /*cff0*/  BRA `(.L_x_12809) ;  /* 0xffffffe800447947 */ /* 0x000fea000383ffff */
.L_x_12810:
        /* <DEDUP_REMOVED lines=16> */
.L_x_15332:


//--------------------- .text._ZN7cutlass13device_kernelIN5flash11enable_sm90INS1_16FlashAttnFwdSm90INS1_25CollectiveMainloopFwdSm90ILi2EN4cute5tupleIJNS5_1CILi1EEES8_S8_EEENS6_IJNS7_ILi192EEESA_NS7_ILi64EEEEEELi64ENS_6half_tEfNS_4arch4Sm90ELb0ELb0ELb0ELb1ELb0ELb0ELb0ELb0ELb1ELb1ELb0ELb0EEENS1_21CollectiveEpilogueFwdINS6_IJSA_SB_SA_EEES9_SD_SF_Li384ELb1ELb1ELb0ELb0EEENS1_36VarlenDynamicPersistentTileSchedulerILi192ELi192ELi384ELi128ELb0ELb1ELb1ELb0ELb1ELb1EEEEEEEEEvNT_6ParamsE --------------------------
	.section	.text._ZN7cutlass13device_kernelIN5flash11enable_sm90INS1_16FlashAttnFwdSm90INS1_25CollectiveMainloopFwdSm90ILi2EN4cute5tupleIJNS5_1CILi1EEES8_S8_EEENS6_IJNS7_ILi192EEESA_NS7_ILi64EEEEEELi64ENS_6half_tEfNS_4arch4Sm90ELb0ELb0ELb0ELb1ELb0ELb0ELb0ELb0ELb1ELb1ELb0ELb0EEENS1_21CollectiveEpilogueFwdINS6_IJSA_SB_SA_EEES9_SD_SF_Li384ELb1ELb1ELb0ELb0EEENS1_36VarlenDynamicPersistentTileSchedulerILi192ELi192ELi384ELi128ELb0ELb1ELb1ELb0ELb1ELb1EEEEEEEEEvNT_6ParamsE,"ax",@progbits
	.align	128
.text._ZN7cutlass13device_kernelIN5flash11enable_sm90INS1_16FlashAttnFwdSm90INS1_25CollectiveMainloopFwdSm90ILi2EN4cute5tupleIJNS5_1CILi1EEES8_S8_EEENS6_IJNS7_ILi192EEESA_NS7_ILi64EEEEEELi64ENS_6half_tEfNS_4arch4Sm90ELb0ELb0ELb0ELb1ELb0ELb0ELb0ELb0ELb1ELb1ELb0ELb0EEENS1_21CollectiveEpilogueFwdINS6_IJSA_SB_SA_EEES9_SD_SF_Li384ELb1ELb1ELb0ELb0EEENS1_36VarlenDynamicPersistentTileSchedulerILi192ELi192ELi384ELi128ELb0ELb1ELb1ELb0ELb1ELb1EEEEEEEEEvNT_6ParamsE:
        .type           _ZN7cutlass13device_kernelIN5flash11enable_sm90INS1_16FlashAttnFwdSm90INS1_25CollectiveMainloopFwdSm90ILi2EN4cute5tupleIJNS5_1CILi1EEES8_S8_EEENS6_IJNS7_ILi192EEESA_NS7_ILi64EEEEEELi64ENS_6half_tEfNS_4arch4Sm90ELb0ELb0ELb0ELb1ELb0ELb0ELb0ELb0ELb1ELb1ELb0ELb0EEENS1_21CollectiveEpilogueFwdINS6_IJSA_SB_SA_EEES9_SD_SF_Li384ELb1ELb1ELb0ELb0EEENS1_36VarlenDynamicPersistentTileSchedulerILi192ELi192ELi384ELi128ELb0ELb1ELb1ELb0ELb1ELb1EEEEEEEEEvNT_6ParamsE,@function
        .size           _ZN7cutlass13device_kernelIN5flash11enable_sm90INS1_16FlashAttnFwdSm90INS1_25CollectiveMainloopFwdSm90ILi2EN4cute5tupleIJNS5_1CILi1EEES8_S8_EEENS6_IJNS7_ILi192EEESA_NS7_ILi64EEEEEELi64ENS_6half_tEfNS_4arch4Sm90ELb0ELb0ELb0ELb1ELb0ELb0ELb0ELb0ELb1ELb1ELb0ELb0EEENS1_21CollectiveEpilogueFwdINS6_IJSA_SB_SA_EEES9_SD_SF_Li384ELb1ELb1ELb0ELb0EEENS1_36VarlenDynamicPersistentTileSchedulerILi192ELi192ELi384ELi128ELb0ELb1ELb1ELb0ELb1ELb1EEEEEEEEEvNT_6ParamsE,(.L_x_15333 - _ZN7cutlass13device_kernelIN5flash11enable_sm90INS1_16FlashAttnFwdSm90INS1_25CollectiveMainloopFwdSm90ILi2EN4cute5tupleIJNS5_1CILi1EEES8_S8_EEENS6_IJNS7_ILi192EEESA_NS7_ILi64EEEEEELi64ENS_6half_tEfNS_4arch4Sm90ELb0ELb0ELb0ELb1ELb0ELb0ELb0ELb0ELb1ELb1ELb0ELb0EEENS1_21CollectiveEpilogueFwdINS6_IJSA_SB_SA_EEES9_SD_SF_Li384ELb1ELb1ELb0ELb0EEENS1_36VarlenDynamicPersistentTileSchedulerILi192ELi192ELi384ELi128ELb0ELb1ELb1ELb0ELb1ELb1EEEEEEEEEvNT_6ParamsE)
        .other          _ZN7cutlass13device_kernelIN5flash11enable_sm90INS1_16FlashAttnFwdSm90INS1_25CollectiveMainloopFwdSm90ILi2EN4cute5tupleIJNS5_1CILi1EEES8_S8_EEENS6_IJNS7_ILi192EEESA_NS7_ILi64EEEEEELi64ENS_6half_tEfNS_4arch4Sm90ELb0ELb0ELb0ELb1ELb0ELb0ELb0ELb0ELb1ELb1ELb0ELb0EEENS1_21CollectiveEpilogueFwdINS6_IJSA_SB_SA_EEES9_SD_SF_Li384ELb1ELb1ELb0ELb0EEENS1_36VarlenDynamicPersistentTileSchedulerILi192ELi192ELi384ELi128ELb0ELb1ELb1ELb0ELb1ELb1EEEEEEEEEvNT_6ParamsE,@"STO_CUDA_ENTRY STV_DEFAULT"
_ZN7cutlass13device_kernelIN5flash11enable_sm90INS1_16FlashAttnFwdSm90INS1_25CollectiveMainloopFwdSm90ILi2EN4cute5tupleIJNS5_1CILi1EEES8_S8_EEENS6_IJNS7_ILi192EEESA_NS7_ILi64EEEEEELi64ENS_6half_tEfNS_4arch4Sm90ELb0ELb0ELb0ELb1ELb0ELb0ELb0ELb0ELb1ELb1ELb0ELb0EEENS1_21CollectiveEpilogueFwdINS6_IJSA_SB_SA_EEES9_SD_SF_Li384ELb1ELb1ELb0ELb0EEENS1_36VarlenDynamicPersistentTileSchedulerILi192ELi192ELi384ELi128ELb0ELb1ELb1ELb0ELb1ELb1EEEEEEEEEvNT_6ParamsE:
        /* <DEDUP_REMOVED lines=18> */
.L_x_12812:
[----:B------:R-:W-:Y:S05]  /*0120*/  BSYNC B0 ;  /* 0x0000000000007941 */ /* 0x000fea0003800000 */
.L_x_12811:
        /* <DEDUP_REMOVED lines=41> */
.L_x_12813:
        /* <DEDUP_REMOVED lines=22> */
.L_x_12814:
        /* <DEDUP_REMOVED lines=18> */
.L_x_12815:
        /* <DEDUP_REMOVED lines=22> */
.L_x_12816:
        /* <DEDUP_REMOVED lines=22> */
.L_x_12817:
[----:B------:R-:W-:Y:S01]  /*0900*/  PLOP3.LUT P0, PT, PT, PT, UP0, 0x80, 0x0 ;  /* 0x000000000000781c */ /* 0x000fe20003f0f008 */
[----:B------:R-:W-:Y:S01]  /*0910*/  UMOV UR36, 0x1 ;  /* 0x0000000100247882 */ /* 0x000fe20000000000 */
[----:B------:R-:W-:Y:S01]  /*0920*/  NOP ;  /* 0x0000000000007918 */ /* 0x000fe20000000000 */
[----:B------:R-:W-:Y:S01]  /*0930*/  USEL UR36, UR36, 0x2, !UP0 ;  /* 0x0000000224247887 */ /* 0x000fe2000c000000 */
[----:B------:R-:W-:Y:S01]  /*0940*/  ULDC.64 UR48, c[0x0][0x208] ;  /* 0x0000820000307ab9 */ /* 0x000fe20000000a00 */
[----:B012-4-:R-:W-:Y:S08]  /*0950*/  BAR.SYNC.DEFER_BLOCKING 0x0 ;  /* 0x0000000000007b1d */ /* 0x017ff00000010000 */
[----:B------:R-:W-:Y:S05]  /*0960*/  @!P0 BRA `(.L_x_12818) ;  /* 0x00000088002c8947 */ /* 0x000fea0003800000 */
.L_x_12819:
        /* <DEDUP_REMOVED lines=22> */
[----:B------:R-:W-:Y:S01]  /*0ad0*/  IMAD.MOV.U32 R14, RZ, RZ, -0x2 ;  /* 0xfffffffeff0e7424 */ /* 0x000fe200078e00ff */
[----:B------:R-:W-:Y:S01]  /*0ae0*/  SHF.R.S32.HI R0, RZ, 0x1f, R15 ;  /* 0x0000001fff007819 */ /* 0x000fe2000001140f */
[----:B------:R-:W-:Y:S01]  /*0af0*/  ULOP3.LUT UR46, UR36, 0x1, URZ, 0xfc, !UPT ;  /* 0x00000001242e7892 */ /* 0x000fe2000f8efc3f */
[----:B------:R-:W-:Y:S02]  /*0b00*/  UMOV UR45, URZ ;  /* 0x0000003f002d7c82 */ /* 0x000fe40008000000 */
[CC--:B------:R-:W-:Y:S01]  /*0b10*/  LEA.HI R155, R0.reuse, R15.reuse, RZ, 0x7 ;  /* 0x0000000f009b7211 */ /* 0x0c0fe200078f38ff */
[----:B------:R-:W-:Y:S01]  /*0b20*/  UMOV UR37, URZ ;  /* 0x0000003f00257c82 */ /* 0x000fe20008000000 */
[----:B------:R-:W-:Y:S01]  /*0b30*/  LEA.HI R2, R0, R15, RZ, 0x4 ;  /* 0x0000000f00027211 */ /* 0x000fe200078f20ff */
[----:B------:R-:W-:Y:S01]  /*0b40*/  UMOV UR38, URZ ;  /* 0x0000003f00267c82 */ /* 0x000fe20008000000 */
[----:B------:R-:W-:-:S02]  /*0b50*/  LOP3.LUT R154, R155, 0xffffff80, RZ, 0xc0, !PT ;  /* 0xffffff809b9a7812 */ /* 0x000fc400078ec0ff */
[----:B------:R-:W-:Y:S02]  /*0b60*/  SHF.R.S32.HI R3, RZ, 0x4, R2 ;  /* 0x00000004ff037819 */ /* 0x000fe40000011402 */
[----:B------:R-:W-:Y:S01]  /*0b70*/  LEA.HI R5, R0, R15, RZ, 0x2 ;  /* 0x0000000f00057211 */ /* 0x000fe200078f10ff */
[----:B------:R-:W-:Y:S01]  /*0b80*/  IMAD.IADD R154, R15, 0x1, -R154 ;  /* 0x000000010f9a7824 */ /* 0x000fe200078e0a9a */
[C---:B------:R-:W-:Y:S02]  /*0b90*/  LEA.HI R4, R2.reuse, R3, RZ, 0x1 ;  /* 0x0000000302047211 */ /* 0x040fe400078f08ff */
[----:B------:R-:W-:Y:S02]  /*0ba0*/  LOP3.LUT R5, R5, 0xfffffffc, RZ, 0xc0, !PT ;  /* 0xfffffffc05057812 */ /* 0x000fe400078ec0ff */
[----:B------:R-:W-:Y:S02]  /*0bb0*/  LOP3.LUT R2, R2, 0xfffffff0, RZ, 0xc0, !PT ;  /* 0xfffffff002027812 */ /* 0x000fe400078ec0ff */
[----:B------:R-:W-:Y:S01]  /*0bc0*/  LOP3.LUT R4, R4, 0x1ffffffe, RZ, 0xc0, !PT ;  /* 0x1ffffffe04047812 */ /* 0x000fe200078ec0ff */
[C---:B------:R-:W-:Y:S01]  /*0bd0*/  IMAD.IADD R11, R15.reuse, 0x1, -R5 ;  /* 0x000000010f0b7824 */ /* 0x040fe200078e0a05 */
[----:B------:R-:W-:Y:S01]  /*0be0*/  SHF.R.S32.HI R9, RZ, 0x1f, R154 ;  /* 0x0000001fff097819 */ /* 0x000fe2000001149a */
[----:B------:R-:W-:Y:S01]  /*0bf0*/  IMAD.IADD R2, R15, 0x1, -R2 ;  /* 0x000000010f027824 */ /* 0x000fe200078e0a02 */
[----:B------:R-:W-:Y:S01]  /*0c00*/  LEA.HI R5, R0, R15, RZ, 0x5 ;  /* 0x0000000f00057211 */ /* 0x000fe200078f28ff */
[----:B------:R-:W-:Y:S01]  /*0c10*/  IMAD.IADD R4, R3, 0x1, -R4 ;  /* 0x0000000103047824 */ /* 0x000fe200078e0a04 */
[----:B------:R-:W-:-:S02]  /*0c20*/  LEA.HI R10, R9, R154, RZ, 0x2 ;  /* 0x0000009a090a7211 */ /* 0x000fc400078f10ff */
[----:B------:R-:W-:Y:S01]  /*0c30*/  LEA.HI R12, R11, R11, RZ, 0x1 ;  /* 0x0000000b0b0c7211 */ /* 0x000fe200078f08ff */
[----:B------:R-:W-:Y:S01]  /*0c40*/  IMAD.SHL.U32 R6, R5, 0x20, RZ ;  /* 0x0000002005067824 */ /* 0x000fe200078e00ff */
[----:B------:R-:W-:Y:S01]  /*0c50*/  SHF.R.S32.HI R3, RZ, 0x1f, R2 ;  /* 0x0000001fff037819 */ /* 0x000fe20000011402 */
[----:B------:R-:W-:Y:S01]  /*0c60*/  IMAD.SHL.U32 R4, R4, 0x8, RZ ;  /* 0x0000000804047824 */ /* 0x000fe200078e00ff */
[--C-:B------:R-:W-:Y:S02]  /*0c70*/  SHF.R.S32.HI R7, RZ, 0x2, R10.reuse ;  /* 0x00000002ff077819 */ /* 0x100fe4000001140a */
[----:B------:R-:W-:Y:S02]  /*0c80*/  SHF.R.S32.HI R8, RZ, 0x1f, R10 ;  /* 0x0000001fff087819 */ /* 0x000fe4000001140a */
[----:B------:R-:W-:Y:S02]  /*0c90*/  LOP3.LUT R12, R12, 0x1ffffffe, RZ, 0xc0, !PT ;  /* 0x1ffffffe0c0c7812 */ /* 0x000fe400078ec0ff */
[----:B------:R-:W-:-:S02]  /*0ca0*/  LEA.HI R3, R3, R2, RZ, 0x3 ;  /* 0x0000000203037211 */ /* 0x000fc400078f18ff */
[----:B------:R-:W-:Y:S01]  /*0cb0*/  LEA.HI R8, R8, R7, RZ, 0x3 ;  /* 0x0000000708087211 */ /* 0x000fe200078f18ff */
[----:B------:R-:W-:Y:S01]  /*0cc0*/  IMAD.IADD R11, R11, 0x1, -R12 ;  /* 0x000000010b0b7824 */ /* 0x000fe200078e0a0c */
[----:B------:R-:W-:Y:S02]  /*0cd0*/  SHF.R.S32.HI R155, RZ, 0x7, R155 ;  /* 0x00000007ff9b7819 */ /* 0x000fe4000001149b */
[C---:B------:R-:W-:Y:S01]  /*0ce0*/  LOP3.LUT R5, R3.reuse, 0xfffffff8, RZ, 0xc0, !PT ;  /* 0xfffffff803057812 */ /* 0x040fe200078ec0ff */
[----:B------:R-:W-:Y:S01]  /*0cf0*/  IMAD.SHL.U32 R3, R3, 0x40, RZ ;  /* 0x0000004003037824 */ /* 0x000fe200078e00ff */
[----:B------:R-:W-:Y:S01]  /*0d00*/  LOP3.LUT R12, R8, 0xfffffff8, RZ, 0xc0, !PT ;  /* 0xfffffff8080c7812 */ /* 0x000fe200078ec0ff */
[----:B------:R-:W-:Y:S01]  /*0d10*/  IMAD.HI R8, R155, 0x55555556, RZ ;  /* 0x555555569b087827 */ /* 0x000fe200078e02ff */
[----:B------:R-:W-:Y:S02]  /*0d20*/  LEA.HI R9, R9, R154, RZ, 0x5 ;  /* 0x0000009a09097211 */ /* 0x000fe400078f28ff */
[----:B------:R-:W-:Y:S01]  /*0d30*/  LOP3.LUT R6, R6, 0xfffffc00, RZ, 0xc0, !PT ;  /* 0xfffffc0006067812 */ /* 0x000fe200078ec0ff */
[----:B------:R-:W-:Y:S01]  /*0d40*/  IMAD.IADD R5, R2, 0x1, -R5 ;  /* 0x0000000102057824 */ /* 0x000fe200078e0a05 */
[----:B------:R-:W-:Y:S01]  /*0d50*/  LEA.HI R8, R8, R8, RZ, 0x1 ;  /* 0x0000000808087211 */ /* 0x000fe200078f08ff */
[----:B------:R-:W-:Y:S01]  /*0d60*/  IMAD.IADD R12, R7, 0x1, -R12 ;  /* 0x00000001070c7824 */ /* 0x000fe200078e0a0c */
[----:B------:R-:W-:Y:S01]  /*0d70*/  SHF.R.S32.HI R9, RZ, 0x5, R9 ;  /* 0x00000005ff097819 */ /* 0x000fe20000011409 */
[----:B------:R-:W-:Y:S01]  /*0d80*/  IMAD R7, R2, 0x40, R6 ;  /* 0x0000004002077824 */ /* 0x000fe200078e0206 */
[C---:B------:R-:W-:Y:S01]  /*0d90*/  R2P PR, R5.reuse, 0x6 ;  /* 0x0000000605007804 */ /* 0x040fe20000000000 */
[----:B------:R-:W-:Y:S01]  /*0da0*/  IMAD.SHL.U32 R5, R5, 0x40, RZ ;  /* 0x0000004005057824 */ /* 0x000fe200078e00ff */
[----:B------:R-:W-:Y:S01]  /*0db0*/  LEA.HI R0, R0, R15, RZ, 0x3 ;  /* 0x0000000f00007211 */ /* 0x000fe200078f18ff */
[----:B------:R-:W-:Y:S01]  /*0dc0*/  IMAD R9, R9, 0x10, R12 ;  /* 0x0000001009097824 */ /* 0x000fe200078e020c */
[----:B------:R-:W-:Y:S01]  /*0dd0*/  LOP3.LUT R3, R3, 0x7ffffe00, RZ, 0xc0, !PT ;  /* 0x7ffffe0003037812 */ /* 0x000fe200078ec0ff */
[----:B------:R-:W-:Y:S01]  /*0de0*/  IMAD R8, R8, -0x3, R155 ;  /* 0xfffffffd08087824 */ /* 0x000fe200078e029b */
[----:B------:R-:W-:Y:S01]  /*0df0*/  LOP3.LUT R5, R5, 0x1c0, RZ, 0xc0, !PT ;  /* 0x000001c005057812 */ /* 0x000fe200078ec0ff */
[----:B------:R-:W-:Y:S01]  /*0e00*/  IMAD.IADD R2, R4, 0x1, R7 ;  /* 0x0000000104027824 */ /* 0x000fe200078e0207 */
[----:B------:R-:W-:Y:S01]  /*0e10*/  LOP3.LUT R23, R0, 0xfffffff8, RZ, 0xc0, !PT ;  /* 0xfffffff800177812 */ /* 0x000fe200078ec0ff */
[----:B------:R-:W-:Y:S01]  /*0e20*/  IMAD R156, R8, 0x40, R9 ;  /* 0x00000040089c7824 */ /* 0x000fe200078e0209 */
[----:B------:R-:W-:-:S02]  /*0e30*/  LOP3.LUT R4, R5, 0x8, R4, 0xf8, !PT ;  /* 0x0000000805047812 */ /* 0x000fc400078ef804 */
[----:B------:R-:W-:Y:S01]  /*0e40*/  SHF.R.S32.HI R153, RZ, 0x3, R0 ;  /* 0x00000003ff997819 */ /* 0x000fe20000011400 */
[----:B------:R-:W-:Y:S01]  /*0e50*/  IMAD R0, R11, 0x8, R156 ;  /* 0x000000080b007824 */ /* 0x000fe200078e029c */
[----:B------:R-:W-:Y:S01]  /*0e60*/  SHF.R.U32.HI R5, RZ, 0x3, R5 ;  /* 0x00000003ff057819 */ /* 0x000fe20000011605 */
[----:B------:R0:W-:Y:S01]  /*0e70*/  STL [R1+0x8], R2 ;  /* 0x0000080201007387 */ /* 0x0001e20000100800 */
[----:B------:R-:W-:Y:S01]  /*0e80*/  LOP3.LUT R13, R10, 0x7ffffffc, RZ, 0xc0, !PT ;  /* 0x7ffffffc0a0d7812 */ /* 0x000fe200078ec0ff */
[----:B------:R-:W-:Y:S01]  /*0e90*/  IMAD.IADD R23, R15, 0x1, -R23 ;  /* 0x000000010f177824 */ /* 0x000fe200078e0a17 */
[----:B------:R-:W-:Y:S01]  /*0ea0*/  LOP3.LUT R4, R4, R5, RZ, 0x3c, !PT ;  /* 0x0000000504047212 */ /* 0x000fe200078e3cff */
[----:B------:R1:W-:Y:S01]  /*0eb0*/  STL [R1+0x4], R0 ;  /* 0x0000040001007387 */ /* 0x0003e20000100800 */
[----:B------:R-:W-:Y:S01]  /*0ec0*/  SEL R16, R16, 0xffffffc0, !P2 ;  /* 0xffffffc010107807 */ /* 0x000fe20005000000 */
[----:B------:R-:W-:Y:S02]  /*0ed0*/  IMAD.SHL.U32 R152, R23, 0x8, RZ ;  /* 0x0000000817987824 */ /* 0x000fe400078e00ff */
[----:B------:R-:W-:Y:S01]  /*0ee0*/  IMAD.IADD R13, R154, 0x1, -R13 ;  /* 0x000000019a0d7824 */ /* 0x000fe200078e0a0d */
[----:B0-----:R-:W-:-:S03]  /*0ef0*/  IADD3 R2, R4, R3, R6 ;  /* 0x0000000304027210 */ /* 0x001fc60007ffe006 */
[----:B------:R-:W-:Y:S01]  /*0f00*/  IMAD R157, R13, R14, 0xc0 ;  /* 0x000000c00d9d7424 */ /* 0x000fe200078e020e */
[----:B------:R-:W-:Y:S02]  /*0f10*/  SHF.R.S32.HI R3, RZ, 0x1f, R152 ;  /* 0x0000001fff037819 */ /* 0x000fe40000011498 */
[----:B------:R-:W-:-:S05]  /*0f20*/  LEA R2, R2, UR39, 0x1 ;  /* 0x0000002702027c11 */ /* 0x000fca000f8e08ff */
[C---:B------:R-:W-:Y:S02]  /*0f30*/  VIADD R17, R2.reuse, 0x1e800 ;  /* 0x0001e80002117836 */ /* 0x040fe40000000000 */
[----:B------:R-:W-:Y:S02]  /*0f40*/  VIADD R18, R2, 0x1e820 ;  /* 0x0001e82002127836 */ /* 0x000fe40000000000 */
[C---:B------:R-:W-:Y:S02]  /*0f50*/  @P1 VIADD R18, R17.reuse, 0xffffffe0 ;  /* 0xffffffe011121836 */ /* 0x040fe40000000000 */
[----:B------:R-:W-:Y:S02]  /*0f60*/  IMAD.IADD R17, R17, 0x1, R16 ;  /* 0x0000000111117824 */ /* 0x000fe400078e0210 */
[----:B------:R-:W-:Y:S02]  /*0f70*/  IMAD.IADD R16, R16, 0x1, R18 ;  /* 0x0000000110107824 */ /* 0x000fe400078e0212 */
[----:B------:R-:W-:-:S02]  /*0f80*/  VIADD R22, R18, 0x6000 ;  /* 0x0000600012167836 */ /* 0x000fc40000000000 */
[----:B-1----:R-:W-:-:S07]  /*0f90*/  VIADD R19, R18, 0xc000 ;  /* 0x0000c00012137836 */ /* 0x002fce0000000000 */
.L_x_12849:
[----:B012---:R-:W0:Y:S01]  /*0fa0*/  LDC.64 R4, c[0x0][0xc88] ;  /* 0x00032200ff047b82 */ /* 0x007e220000000a00 */
[----:B------:R-:W-:Y:S01]  /*0fb0*/  ULDC.64 UR8, c[0x0][0xa28] ;  /* 0x00028a0000087ab9 */ /* 0x000fe20000000a00 */
[----:B------:R-:W-:Y:S01]  /*0fc0*/  ULDC.64 UR10, c[0x0][0xa20] ;  /* 0x00028800000a7ab9 */ /* 0x000fe20000000a00 */
[----:B------:R-:W-:Y:S01]  /*0fd0*/  ULDC UR4, c[0x0][0x424] ;  /* 0x0001090000047ab9 */ /* 0x000fe20000000800 */
        /* <DEDUP_REMOVED lines=10> */
[----:B------:R-:W-:Y:S02]  /*1080*/  @UP0 ULEA UR8, UP2, UR40, UR8, 0x2 ;  /* 0x0000000828080291 */ /* 0x000fe4000f84103f */
[----:B------:R-:W-:Y:S02]  /*1090*/  @UP1 ULEA UR10, UP3, UR40, UR10, 0x2 ;  /* 0x0000000a280a1291 */ /* 0x000fe4000f86103f */
[----:B------:R-:W-:Y:S02]  /*10a0*/  @UP0 ULEA.HI.X UR9, UR40, UR9, UR41, 0x2, UP2 ;  /* 0x0000000928090291 */ /* 0x000fe400090f1429 */
[----:B------:R-:W-:Y:S01]  /*10b0*/  @UP1 ULEA.HI.X UR11, UR40, UR11, UR41, 0x2, UP3 ;  /* 0x0000000b280b1291 */ /* 0x000fe200098f1429 */
[----:B------:R-:W-:Y:S02]  /*10c0*/  IMAD.U32 R4, RZ, RZ, UR8 ;  /* 0x00000008ff047e24 */ /* 0x000fe4000f8e00ff */
[----:B------:R-:W-:-:S02]  /*10d0*/  IMAD.U32 R6, RZ, RZ, UR10 ;  /* 0x0000000aff067e24 */ /* 0x000fc4000f8e00ff */
[----:B------:R-:W-:Y:S01]  /*10e0*/  IMAD.U32 R5, RZ, RZ, UR9 ;  /* 0x00000009ff057e24 */ /* 0x000fe2000f8e00ff */
[----:B------:R-:W-:Y:S01]  /*10f0*/  ULDC.64 UR8, c[0x0][0x418] ;  /* 0x0001060000087ab9 */ /* 0x000fe20000000a00 */
[----:B------:R-:W-:-:S03]  /*1100*/  IMAD.U32 R7, RZ, RZ, UR11 ;  /* 0x0000000bff077e24 */ /* 0x000fc6000f8e00ff */
[----:B------:R-:W2:Y:S04]  /*1110*/  @P0 LDG.E R4, desc[UR48][R4.64] ;  /* 0x0000003004040981 */ /* 0x000ea8000c1e1900 */
[----:B------:R-:W3:Y:S01]  /*1120*/  @P1 LDG.E R6, desc[UR48][R6.64] ;  /* 0x0000003006061981 */ /* 0x000ee2000c1e1900 */
[----:B------:R-:W-:Y:S01]  /*1130*/  UISETP.NE.U32.AND UP0, UPT, UR8, URZ, UPT ;  /* 0x0000003f0800728c */ /* 0x000fe2000bf05070 */
[----:B-----5:R-:W-:Y:S01]  /*1140*/  CS2R R24, SRZ ;  /* 0x0000000000187805 */ /* 0x020fe2000001ff00 */
[----:B------:R-:W-:Y:S01]  /*1150*/  UMOV UR42, UR5 ;  /* 0x00000005002a7c82 */ /* 0x000fe20008000000 */
[----:B------:R-:W-:Y:S01]  /*1160*/  ULDC UR5, c[0x0][0x2f0] ;  /* 0x0000bc0000057ab9 */ /* 0x000fe20000000800 */
[----:B------:R-:W-:Y:S01]  /*1170*/  UISETP.NE.AND.EX UP0, UPT, UR9, URZ, UPT, UP0 ;  /* 0x0000003f0900728c */ /* 0x000fe2000bf05300 */
[----:B------:R-:W-:Y:S01]  /*1180*/  IMAD.MOV.U32 R151, RZ, RZ, RZ ;  /* 0x000000ffff977224 */ /* 0x000fe200078e00ff */
[----:B------:R-:W-:Y:S01]  /*1190*/  UMOV UR50, URZ ;  /* 0x0000003f00327c82 */ /* 0x000fe20008000000 */
[----:B------:R-:W-:Y:S01]  /*11a0*/  UMOV UR43, UR6 ;  /* 0x00000006002b7c82 */ /* 0x000fe20008000000 */
[----:B------:R-:W-:Y:S01]  /*11b0*/  USEL UR4, UR4, 0x1, UP0 ;  /* 0x0000000104047887 */ /* 0x000fe20008000000 */
[----:B------:R-:W-:Y:S01]  /*11c0*/  IMAD.MOV.U32 R0, RZ, RZ, RZ ;  /* 0x000000ffff007224 */ /* 0x000fe200078e00ff */
[----:B------:R-:W-:Y:S01]  /*11d0*/  CS2R R26, SRZ ;  /* 0x00000000001a7805 */ /* 0x000fe2000001ff00 */
[----:B------:R-:W-:Y:S01]  /*11e0*/  IMAD.MOV.U32 R3, RZ, RZ, RZ ;  /* 0x000000ffff037224 */ /* 0x000fe200078e00ff */
[----:B------:R-:W-:Y:S01]  /*11f0*/  UIMAD UR4, UR4, UR5, URZ ;  /* 0x00000005040472a4 */ /* 0x000fe2000f8e023f */
[----:B------:R-:W-:-:S02]  /*1200*/  CS2R R32, SRZ ;  /* 0x0000000000207805 */ /* 0x000fc4000001ff00 */
[----:B------:R-:W-:Y:S02]  /*1210*/  CS2R R34, SRZ ;  /* 0x0000000000227805 */ /* 0x000fe4000001ff00 */
[----:B------:R-:W-:Y:S02]  /*1220*/  CS2R R36, SRZ ;  /* 0x0000000000247805 */ /* 0x000fe4000001ff00 */
[----:B------:R-:W-:Y:S02]  /*1230*/  CS2R R38, SRZ ;  /* 0x0000000000267805 */ /* 0x000fe4000001ff00 */
[----:B------:R-:W-:Y:S02]  /*1240*/  CS2R R40, SRZ ;  /* 0x0000000000287805 */ /* 0x000fe4000001ff00 */
[----:B--2---:R-:W-:Y:S02]  /*1250*/  @P0 R2UR UR50, R4 ;  /* 0x00000000043202ca */ /* 0x004fe400000e0000 */
[----:B------:R-:W-:-:S02]  /*1260*/  PLOP3.LUT P0, PT, PT, PT, PT, 0x80, 0x0 ;  /* 0x000000000000781c */ /* 0x000fc40003f0f070 */
        /* <DEDUP_REMOVED lines=15> */
.L_x_12820:
[----:B------:R-:W-:Y:S01]  /*1360*/  UIADD3 UR50, -UR50, UR4, URZ ;  /* 0x0000000432327290 */ /* 0x000fe2000fffe13f */
[----:B------:R-:W-:Y:S02]  /*1370*/  CS2R R42, SRZ ;  /* 0x00000000002a7805 */ /* 0x000fe4000001ff00 */
[----:B------:R-:W-:Y:S02]  /*1380*/  CS2R R44, SRZ ;  /* 0x00000000002c7805 */ /* 0x000fe4000001ff00 */
[----:B------:R-:W-:Y:S01]  /*1390*/  CS2R R46, SRZ ;  /* 0x00000000002e7805 */ /* 0x000fe2000001ff00 */
[----:B------:R-:W-:Y:S01]  /*13a0*/  UISETP.GE.AND UP0, UPT, UR50, 0x1, UPT ;  /* 0x000000013200788c */ /* 0x000fe2000bf06270 */
[----:B------:R-:W-:Y:S01]  /*13b0*/  CS2R R48, SRZ ;  /* 0x0000000000307805 */ /* 0x000fe2000001ff00 */
[----:B------:R-:W-:Y:S01]  /*13c0*/  UIADD3 UR4, UR50, 0xbf, URZ ;  /* 0x000000bf32047890 */ /* 0x000fe2000fffe03f */
[----:B------:R-:W-:Y:S02]  /*13d0*/  CS2R R50, SRZ ;  /* 0x0000000000327805 */ /* 0x000fe4000001ff00 */
[----:B------:R-:W-:-:S02]  /*13e0*/  CS2R R14, SRZ ;  /* 0x00000000000e7805 */ /* 0x000fc4000001ff00 */
[----:B------:R-:W-:Y:S02]  /*13f0*/  CS2R R52, SRZ ;  /* 0x0000000000347805 */ /* 0x000fe4000001ff00 */
[----:B------:R-:W-:Y:S01]  /*1400*/  PLOP3.LUT P1, PT, PT, PT, UP0, 0x80, 0x0 ;  /* 0x000000000000781c */ /* 0x000fe20003f2f008 */
[----:B------:R-:W-:Y:S01]  /*1410*/  UIMAD.WIDE UR4, UR4, 0x2aaaaaab, URZ ;  /* 0x2aaaaaab040478a5 */ /* 0x000fe2000f8e023f */
[----:B------:R-:W-:Y:S01]  /*1420*/  CS2R R12, SRZ ;  /* 0x00000000000c7805 */ /* 0x000fe2000001ff00 */
[----:B------:R-:W-:Y:S02]  /*1430*/  IMAD.MOV.U32 R54, RZ, RZ, RZ ;  /* 0x000000ffff367224 */ /* 0x000fe400078e00ff */
[----:B------:R-:W-:-:S04]  /*1440*/  USHF.R.U32.HI UR47, URZ, 0x1f, UR5 ;  /* 0x0000001f3f2f7899 */ /* 0x000fc80008011605 */
[----:B------:R-:W-:-:S04]  /*1450*/  ULEA.HI.SX32 UR47, UR5, UR47, 0x1b ;  /* 0x0000002f052f7291 */ /* 0x000fc8000f8fda3f */
[----:B------:R-:W-:Y:S08]  /*1460*/  @!P1 BRA `(.L_x_12821) ;  /* 0x0000006000f89947 */ /* 0x000ff00003800000 */
[----:B------:R-:W0:Y:S01]  /*1470*/  SHFL.IDX PT, R0, R155, RZ, 0x1f ;  /* 0x00001fff9b007589 */ /* 0x000e2200000e0000 */
[----:B------:R-:W-:-:S04]  /*1480*/  UIADD3 UR6, UR39, 0x1e800, URZ ;  /* 0x0001e80027067890 */ /* 0x000fc8000fffe03f */
[----:B------:R-:W-:-:S06]  /*1490*/  ULOP3.LUT UP0, URZ, UR6, 0x3ff, URZ, 0xc0, !UPT ;  /* 0x000003ff063f7892 */ /* 0x000fcc000f80c03f */
[----:B------:R-:W-:Y:S02]  /*14a0*/  PLOP3.LUT P0, PT, PT, PT, UP0, 0x80, 0x0 ;  /* 0x000000000000781c */ /* 0x000fe40003f0f008 */
[----:B0-----:R-:W-:-:S13]  /*14b0*/  R2UR UR44, R0 ;  /* 0x00000000002c72ca */ /* 0x001fda00000e0000 */
[----:B------:R-:W-:-:S04]  /*14c0*/  UIMAD.WIDE UR4, UR44, 0x55555556, URZ ;  /* 0x555555562c0478a5 */ /* 0x000fc8000f8e023f */
[----:B------:R-:W-:-:S04]  /*14d0*/  ULEA.HI UR5, UR5, UR5, URZ, 0x1 ;  /* 0x0000000505057291 */ /* 0x000fc8000f8f083f */
[----:B------:R-:W-:Y:S01]  /*14e0*/  UIMAD UR51, UR5, -0x3, UR44 ;  /* 0xfffffffd053378a4 */ /* 0x000fe2000f8e022c */
        /* <DEDUP_REMOVED lines=17> */
.L_x_12822:
        /* <DEDUP_REMOVED lines=9> */
.L_x_12962:
[----:B------:R-:W-:Y:S05]  /*1690*/  @!P0 BRA `(.L_x_12824) ;  /* 0x0000000000048947 */ /* 0x000fea0003800000 */
[----:B------:R-:W-:Y:S01]  /*16a0*/  BPT.TRAP 0x1 ;  /* 0x000000040000795c */ /* 0x000fe20000300000 */
.L_x_12824:
[----:B------:R-:W-:Y:S02]  /*16b0*/  IMAD.U32 R4, RZ, RZ, UR38 ;  /* 0x00000026ff047e24 */ /* 0x000fe4000f8e00ff */
[----:B0-----:R-:W-:-:S03]  /*16c0*/  IMAD.U32 R3, RZ, RZ, UR37 ;  /* 0x00000025ff037e24 */ /* 0x001fc6000f8e00ff */
[----:B------:R-:W-:Y:S02]  /*16d0*/  LEA R4, R4, UR39, 0x3 ;  /* 0x0000002704047c11 */ /* 0x000fe4000f8e18ff */
[----:B------:R-:W-:-:S04]  /*16e0*/  SHF.L.U32 R3, R3, 0x1f, RZ ;  /* 0x0000001f03037819 */ /* 0x000fc800000006ff */
[----:B------:R0:W1:Y:S01]  /*16f0*/  SYNCS.PHASECHK.TRANS64.TRYWAIT P2, [R4+URZ+0x30830], R3 ;  /* 0x03083003040075a7 */ /* 0x000062000804017f */
[----:B------:R-:W-:Y:S05]  /*1700*/  @!P0 BRA `(.L_x_12825) ;  /* 0x0000000000048947 */ /* 0x000fea0003800000 */
[----:B------:R-:W-:Y:S01]  /*1710*/  BPT.TRAP 0x1 ;  /* 0x000000040000795c */ /* 0x000fe20000300000 */
.L_x_12825:
[----:B------:R-:W2:Y:S01]  /*1720*/  S2R R0, SR_TID.X ;  /* 0x0000000000007919 */ /* 0x000ea20000002100 */
[----:B------:R-:W-:Y:S01]  /*1730*/  IMAD.MOV.U32 R151, RZ, RZ, RZ ;  /* 0x000000ffff977224 */ /* 0x000fe200078e00ff */
[----:B--2---:R-:W-:Y:S01]  /*1740*/  LOP3.LUT P1, RZ, R0, 0x7f, RZ, 0xc0, !PT ;  /* 0x0000007f00ff7812 */ /* 0x004fe2000782c0ff */
[----:B-1----:R-:W-:-:S12]  /*1750*/  @P2 BRA `(.L_x_12826) ;  /* 0x0000000000082947 */ /* 0x002fd80003800000 */
[----:B------:R-:W1:Y:S02]  /*1760*/  SYNCS.PHASECHK.TRANS64.TRYWAIT P2, [R4+URZ+0x30830], R3 ;  /* 0x03083003040075a7 */ /* 0x000e64000804017f */
[----:B-1----:R-:W-:Y:S05]  /*1770*/  @!P2 BRA `(.L_x_12827) ;  /* 0x000000cc005ca947 */ /* 0x002fea0003800000 */
.L_x_12826:
[----:B------:R-:W-:Y:S05]  /*1780*/  WARPSYNC.ALL ;  /* 0x0000000000007948 */ /* 0x000fea0003800000 */
[----:B------:R-:W-:Y:S01]  /*1790*/  ULEA UR25, UR51, UR39, 0xd ;  /* 0x0000002733197291 */ /* 0x000fe2000f8e683f */
[----:B------:R-:W-:Y:S01]  /*17a0*/  WARPGROUP.ARRIVE ;  /* 0x00000000000079c5 */ /* 0x000fe20000000000 */
[----:B------:R-:W-:Y:S01]  /*17b0*/  UIADD3 UR4, UR39, 0x12400, URZ ;  /* 0x0001240027047890 */ /* 0x000fe2000fffe03f */
[----:B01----:R-:W-:Y:S01]  /*17c0*/  VIADD R3, R157, UR50 ;  /* 0x000000329d037c36 */ /* 0x003fe20008000000 */
[----:B------:R-:W-:Y:S01]  /*17d0*/  UIADD3 UR5, UR25, 0xc400, URZ ;  /* 0x0000c40019057890 */ /* 0x000fe2000fffe03f */
[----:B------:R-:W-:Y:S01]  /*17e0*/  IMAD.U32 R0, RZ, RZ, UR47 ;  /* 0x0000002fff007e24 */ /* 0x000fe2000f8e00ff */
[----:B------:R-:W-:Y:S01]  /*17f0*/  USHF.R.U32.HI UR4, URZ, 0x4, UR4 ;  /* 0x000000043f047899 */ /* 0x000fe20008011604 */
[----:B------:R-:W-:Y:S01]  /*1800*/  P2R R6, PR, RZ, 0x2 ;  /* 0x00000002ff067803 */ /* 0x000fe20000000000 */
[----:B------:R-:W-:Y:S01]  /*1810*/  USHF.R.U32.HI UR5, URZ, 0x4, UR5 ;  /* 0x000000043f057899 */ /* 0x000fe20008011605 */
[----:B------:R-:W-:Y:S01]  /*1820*/  IMAD R3, R0, -0xc0, R3 ;  /* 0xffffff4000037824 */ /* 0x000fe200078e0203 */
[----:B------:R-:W-:Y:S01]  /*1830*/  ULOP3.LUT UR4, UR4, 0x3fff, URZ, 0xc0, !UPT ;  /* 0x00003fff04047892 */ /* 0x000fe2000f8ec03f */
[----:B------:R-:W-:Y:S01]  /*1840*/  P2R R5, PR, RZ, 0x1 ;  /* 0x00000001ff057803 */ /* 0x000fe20000000000 */
[----:B------:R-:W-:Y:S01]  /*1850*/  ULOP3.LUT UR5, UR5, 0x3fff, URZ, 0xc0, !UPT ;  /* 0x00003fff05057892 */ /* 0x000fe2000f8ec03f */
[--C-:B------:R-:W-:Y:S01]  /*1860*/  IMAD.MOV.U32 R150, RZ, RZ, R151.reuse ;  /* 0x000000ffff967224 */ /* 0x100fe200078e0097 */
[----:B------:R-:W-:Y:S01]  /*1870*/  ULOP3.LUT UR24, UR4, 0x10000, URZ, 0xfc, !UPT ;  /* 0x0001000004187892 */ /* 0x000fe2000f8efc3f */
[C---:B------:R-:W-:Y:S01]  /*1880*/  ISETP.GT.AND P5, PT, R3.reuse, RZ, PT ;  /* 0x000000ff0300720c */ /* 0x040fe20003fa4270 */
[----:B------:R-:W-:Y:S01]  /*1890*/  ULOP3.LUT UR4, UR5, 0x10000, URZ, 0xfc, !UPT ;  /* 0x0001000005047892 */ /* 0x000fe2000f8efc3f */
[C---:B------:R-:W-:Y:S01]  /*18a0*/  ISETP.GT.AND P4, PT, R3.reuse, 0x1, PT ;  /* 0x000000010300780c */ /* 0x040fe20003f84270 */
[----:B------:R-:W-:Y:S01]  /*18b0*/  UIMAD UR6, UR38, 0x600, UR24 ;  /* 0x00000600260678a4 */ /* 0x000fe2000f8e0218 */
[C---:B------:R-:W-:Y:S01]  /*18c0*/  ISETP.GT.AND P3, PT, R3.reuse, 0x8, PT ;  /* 0x000000080300780c */ /* 0x040fe20003f64270 */
[----:B------:R-:W-:Y:S01]  /*18d0*/  UMOV UR5, 0x40000040 ;  /* 0x4000004000057882 */ /* 0x000fe20000000000 */
[----:B------:R-:W-:Y:S01]  /*18e0*/  UMOV UR7, 0x40000040 ;  /* 0x4000004000077882 */ /* 0x000fe20000000000 */
[----:B------:R-:W-:Y:S01]  /*18f0*/  UIADD3 UR8, UR4, 0x2, URZ ;  /* 0x0000000204087890 */ /* 0x000fe2000fffe03f */
[C---:B------:R-:W-:Y:S01]  /*1900*/  ISETP.GT.AND P2, PT, R3.reuse, 0x9, PT ;  /* 0x000000090300780c */ /* 0x040fe20003f44270 */
[----:B------:R-:W-:Y:S01]  /*1910*/  UIADD3 UR10, UR6, 0x2, URZ ;  /* 0x00000002060a7890 */ /* 0x000fe2000fffe03f */
[C---:B------:R-:W-:Y:S01]  /*1920*/  ISETP.GT.AND P6, PT, R3.reuse, 0x10, PT ;  /* 0x000000100300780c */ /* 0x040fe20003fc4270 */
[----:B------:R-:W-:Y:S01]  /*1930*/  UMOV UR9, 0x40000040 ;  /* 0x4000004000097882 */ /* 0x000fe20000000000 */
[----:B------:R-:W-:Y:S01]  /*1940*/  HGMMA.64x192x16.F32 R24, gdesc[UR4], RZ, !UPT, gsb0 ;  /* 0x02e00000041879f0 */ /* 0x000fe2000c0008ff */
[----:B------:R-:W-:Y:S01]  /*1950*/  UMOV UR11, 0x40000040 ;  /* 0x40000040000b7882 */ /* 0x000fe20000000000 */
[----:B------:R-:W-:Y:S01]  /*1960*/  UIADD3 UR12, UR4, 0x4, URZ ;  /* 0x00000004040c7890 */ /* 0x000fe2000fffe03f */
[C---:B------:R-:W-:Y:S01]  /*1970*/  ISETP.GT.AND P1, PT, R3.reuse, 0x99, PT ;  /* 0x000000990300780c */ /* 0x040fe20003f24270 */
[----:B------:R-:W-:Y:S01]  /*1980*/  UIADD3 UR14, UR6, 0x4, URZ ;  /* 0x00000004060e7890 */ /* 0x000fe2000fffe03f */
[----:B------:R-:W-:Y:S01]  /*1990*/  ISETP.GT.AND P0, PT, R3, 0xa0, PT ;  /* 0x000000a00300780c */ /* 0x000fe20003f04270 */
        /* <DEDUP_REMOVED lines=8> */
[----:B------:R-:W-:Y:S01]  /*1a20*/  ULDC UR26, c[0x0][0x988] ;  /* 0x00026200001a7ab9 */ /* 0x000fe20000000800 */
[----:B------:R-:W-:Y:S01]  /*1a30*/  UISETP.GE.AND UP0, UPT, UR50, 0xc1, UPT ;  /* 0x000000c13200788c */ /* 0x000fe2000bf06270 */
        /* <DEDUP_REMOVED lines=26> */
[----:B------:R-:W-:Y:S02]  /*1be0*/  WARPGROUP.DEPBAR.LE gsb0, 0x0 ;  /* 0x00008000000079c5 */ /* 0x000fe40000010000 */
[----:B------:R-:W-:-:S06]  /*1bf0*/  WARPGROUP.ARRIVE ;  /* 0x00000000000079c5 */ /* 0x000fcc0000000000 */
        /* <DEDUP_REMOVED lines=135> */
[----:B------:R-:W-:Y:S02]  /*2470*/  FMNMX.FTZ R7, R81, R0, !PT ;  /* 0x0000000051077209 */ /* 0x000fe40007810000 */
[C---:B------:R-:W-:Y:S02]  /*2480*/  ISETP.GT.AND P6, PT, R3.reuse, 0x88, PT ;  /* 0x000000880300780c */ /* 0x040fe40003fc4270 */
[----:B------:R-:W-:-:S02]  /*2490*/  ISETP.GT.AND P5, PT, R3, 0x89, PT ;  /* 0x000000890300780c */ /* 0x000fc40003fa4270 */
        /* <DEDUP_REMOVED lines=17> */
[----:B------:R-:W-:-:S02]  /*25b0*/  FSEL R102, R102, -INF , P2 ;  /* 0xff80000066667808 */ /* 0x000fc40001000000 */
[----:B------:R-:W-:Y:S02]  /*25c0*/  FSEL R108, R108, -INF , P0 ;  /* 0xff8000006c6c7808 */ /* 0x000fe40000000000 */
[----:B------:R-:W-:Y:S02]  /*25d0*/  P2R R11, PR, RZ, 0x1 ;  /* 0x00000001ff0b7803 */ /* 0x000fe40000000000 */
[C---:B------:R-:W-:Y:S02]  /*25e0*/  ISETP.GT.AND P2, PT, R3.reuse, 0xa9, PT ;  /* 0x000000a90300780c */ /* 0x040fe40003f44270 */
[C---:B------:R-:W-:Y:S02]  /*25f0*/  ISETP.GT.AND P3, PT, R3.reuse, 0xb0, PT ;  /* 0x000000b00300780c */ /* 0x040fe40003f64270 */
[C---:B------:R-:W-:Y:S02]  /*2600*/  ISETP.GT.AND P4, PT, R3.reuse, 0xb1, PT ;  /* 0x000000b10300780c */ /* 0x040fe40003f84270 */
[----:B------:R-:W-:-:S02]  /*2610*/  ISETP.GT.AND P5, PT, R3, 0xb8, PT ;  /* 0x000000b80300780c */ /* 0x000fc40003fa4270 */
[C---:B------:R-:W-:Y:S02]  /*2620*/  ISETP.GT.AND P6, PT, R3.reuse, 0xb9, PT ;  /* 0x000000b90300780c */ /* 0x040fe40003fc4270 */
[C---:B------:R-:W-:Y:S02]  /*2630*/  ISETP.GT.AND P0, PT, R3.reuse, 0x99, PT ;  /* 0x000000990300780c */ /* 0x040fe40003f04270 */
[----:B------:R-:W-:Y:S02]  /*2640*/  ISETP.GT.AND P1, PT, R3, 0xa0, PT ;  /* 0x000000a00300780c */ /* 0x000fe40003f24270 */
        /* <DEDUP_REMOVED lines=23> */
[----:B------:R-:W-:Y:S02]  /*27c0*/  FSEL R109, R109, -INF , P2 ;  /* 0xff8000006d6d7808 */ /* 0x000fe40001000000 */
[----:B------:R-:W-:Y:S02]  /*27d0*/  FMNMX.FTZ R0, R108, R7, !PT ;  /* 0x000000076c007209 */ /* 0x000fe40007810000 */
[----:B------:R-:W-:Y:S02]  /*27e0*/  FMNMX.FTZ R3, R51, R20, !PT ;  /* 0x0000001433037209 */ /* 0x000fe40007810000 */
[----:B------:R-:W-:-:S02]  /*27f0*/  FSEL R112, R112, -INF , P3 ;  /* 0xff80000070707808 */ /* 0x000fc40001800000 */
        /* <DEDUP_REMOVED lines=11> */
[----:B------:R-:W-:-:S02]  /*28b0*/  FMNMX.FTZ R8, R117, R0, !PT ;  /* 0x0000000075087209 */ /* 0x000fc40007810000 */
[----:B------:R-:W-:Y:S02]  /*28c0*/  FMNMX.FTZ R20, R62, R3, !PT ;  /* 0x000000033e147209 */ /* 0x000fe40007810000 */
[----:B------:R-:W-:Y:S01]  /*28d0*/  P2R R10, PR, RZ, 0x4 ;  /* 0x00000004ff0a7803 */ /* 0x000fe20000000000 */
[----:B------:R-:W0:Y:S01]  /*28e0*/  SHFL.BFLY PT, R7, R8, 0x2, 0x1f ;  /* 0x0c401f0008077f89 */ /* 0x000e2200000e0000 */
[----:B------:R-:W-:Y:S02]  /*28f0*/  FMNMX.FTZ R3, R63, R20, !PT ;  /* 0x000000143f037209 */ /* 0x000fe40007810000 */
[----:B------:R-:W-:Y:S02]  /*2900*/  FSEL R103, R103, -INF , P0 ;  /* 0xff80000067677808 */ /* 0x000fe40000000000 */
[----:B------:R-:W-:Y:S02]  /*2910*/  FMNMX.FTZ R20, R66, R3, !PT ;  /* 0x0000000342147209 */ /* 0x000fe40007810000 */
[----:B------:R-:W-:-:S02]  /*2920*/  FSEL R106, R106, -INF , P1 ;  /* 0xff8000006a6a7808 */ /* 0x000fc40000800000 */
[----:B------:R-:W-:Y:S02]  /*2930*/  FMNMX.FTZ R3, R67, R20, !PT ;  /* 0x0000001443037209 */ /* 0x000fe40007810000 */
[----:B------:R-:W-:Y:S02]  /*2940*/  ISETP.NE.AND P1, PT, R12, RZ, PT ;  /* 0x000000ff0c00720c */ /* 0x000fe40003f25270 */
[----:B------:R-:W-:Y:S02]  /*2950*/  FMNMX.FTZ R20, R70, R3, !PT ;  /* 0x0000000346147209 */ /* 0x000fe40007810000 */
[----:B------:R-:W-:Y:S02]  /*2960*/  ISETP.NE.AND P0, PT, R11, RZ, PT ;  /* 0x000000ff0b00720c */ /* 0x000fe40003f05270 */
[----:B------:R-:W-:Y:S02]  /*2970*/  FMNMX.FTZ R3, R71, R20, !PT ;  /* 0x0000001447037209 */ /* 0x000fe40007810000 */
[----:B------:R-:W-:-:S02]  /*2980*/  FSEL R107, R107, -INF , P1 ;  /* 0xff8000006b6b7808 */ /* 0x000fc40000800000 */
[----:B------:R-:W-:Y:S02]  /*2990*/  FMNMX.FTZ R20, R74, R3, !PT ;  /* 0x000000034a147209 */ /* 0x000fe40007810000 */
[----:B------:R-:W-:Y:S02]  /*29a0*/  FSEL R110, R110, -INF , P0 ;  /* 0xff8000006e6e7808 */ /* 0x000fe40000000000 */
[----:B0-----:R-:W-:Y:S02]  /*29b0*/  FMNMX.FTZ R9, R8, R7, !PT ;  /* 0x0000000708097209 */ /* 0x001fe40007810000 */
[----:B------:R-:W-:Y:S02]  /*29c0*/  FMNMX.FTZ R3, R75, R20, !PT ;  /* 0x000000144b037209 */ /* 0x000fe40007810000 */
[----:B------:R-:W-:Y:S01]  /*29d0*/  FSEL R114, R114, -INF , P3 ;  /* 0xff80000072727808 */ /* 0x000fe20001800000 */
[----:B------:R-:W0:Y:S01]  /*29e0*/  SHFL.BFLY PT, R0, R9, 0x1, 0x1f ;  /* 0x0c201f0009007f89 */ /* 0x000e2200000e0000 */
[----:B------:R-:W-:-:S02]  /*29f0*/  FMNMX.FTZ R20, R78, R3, !PT ;  /* 0x000000034e147209 */ /* 0x000fc40007810000 */
[----:B------:R-:W-:Y:S02]  /*2a00*/  FSEL R115, R115, -INF , P4 ;  /* 0xff80000073737808 */ /* 0x000fe40002000000 */
[----:B------:R-:W-:Y:S02]  /*2a10*/  FMNMX.FTZ R3, R79, R20, !PT ;  /* 0x000000144f037209 */ /* 0x000fe40007810000 */
[----:B------:R-:W-:Y:S02]  /*2a20*/  FSEL R118, R118, -INF , P5 ;  /* 0xff80000076767808 */ /* 0x000fe40002800000 */
[----:B------:R-:W-:Y:S02]  /*2a30*/  FMNMX.FTZ R20, R82, R3, !PT ;  /* 0x0000000352147209 */ /* 0x000fe40007810000 */
[----:B------:R-:W-:Y:S02]  /*2a40*/  FSEL R119, R119, -INF , P6 ;  /* 0xff80000077777808 */ /* 0x000fe40003000000 */
[----:B------:R-:W-:-:S02]  /*2a50*/  FMNMX.FTZ R3, R83, R20, !PT ;  /* 0x0000001453037209 */ /* 0x000fc40007810000 */
[----:B------:R-:W-:Y:S02]  /*2a60*/  ISETP.NE.AND P0, PT, R5, RZ, PT ;  /* 0x000000ff0500720c */ /* 0x000fe40003f05270 */
[----:B------:R-:W-:Y:S02]  /*2a70*/  FMNMX.FTZ R20, R86, R3, !PT ;  /* 0x0000000356147209 */ /* 0x000fe40007810000 */
[----:B------:R-:W-:Y:S02]  /*2a80*/  ISETP.NE.AND P1, PT, R6, RZ, PT ;  /* 0x000000ff0600720c */ /* 0x000fe40003f25270 */
[----:B------:R-:W-:Y:S02]  /*2a90*/  FMNMX.FTZ R3, R87, R20, !PT ;  /* 0x0000001457037209 */ /* 0x000fe40007810000 */
[----:B0-----:R-:W-:Y:S02]  /*2aa0*/  FMNMX.FTZ R0, R9, R0, !PT ;  /* 0x0000000009007209 */ /* 0x001fe40007810000 */
[----:B------:R-:W-:-:S02]  /*2ab0*/  FMNMX.FTZ R20, R90, R3, !PT ;  /* 0x000000035a147209 */ /* 0x000fc40007810000 */
[C---:B------:R-:W-:Y:S01]  /*2ac0*/  FSETP.NEU.FTZ.AND P2, PT, R0.reuse, -INF , PT ;  /* 0xff8000000000780b */ /* 0x040fe20003f5d000 */
[----:B------:R-:W-:Y:S01]  /*2ad0*/  FMUL.FTZ R7, R0, UR26 ;  /* 0x0000001a00077c20 */ /* 0x000fe20008410000 */
[----:B------:R-:W-:-:S03]  /*2ae0*/  FMNMX.FTZ R3, R91, R20, !PT ;  /* 0x000000145b037209 */ /* 0x000fc60007810000 */
[----:B------:R-:W-:Y:S01]  /*2af0*/  @!P1 VIADD R4, R4, 0x30840 ;  /* 0x0003084004049836 */ /* 0x000fe20000000000 */
[----:B------:R-:W-:Y:S02]  /*2b00*/  FMNMX.FTZ R20, R94, R3, !PT ;  /* 0x000000035e147209 */ /* 0x000fe40007810000 */
        /* <DEDUP_REMOVED lines=47> */
[----:B------:R0:W-:Y:S01]  /*2e00*/  MUFU.EX2 R20, R80 ;  /* 0x0000005000147308 */ /* 0x0001e20000000800 */
[----:B------:R-:W-:Y:S01]  /*2e10*/  FMNMX.FTZ R3, R119, R64, !PT ;  /* 0x0000004077037209 */ /* 0x000fe20007810000 */
[--C-:B------:R-:W-:Y:S01]  /*2e20*/  FFMA.FTZ R29, R81, UR26, -R7.reuse ;  /* 0x0000001a511d7c23 */ /* 0x100fe20008010807 */
[--C-:B------:R-:W-:Y:S01]  /*2e30*/  FFMA.FTZ R57, R57, UR26, -R7.reuse ;  /* 0x0000001a39397c23 */ /* 0x100fe20008010807 */
[--C-:B------:R-:W-:Y:S01]  /*2e40*/  FFMA.FTZ R61, R61, UR26, -R7.reuse ;  /* 0x0000001a3d3d7c23 */ /* 0x100fe20008010807 */
[--C-:B------:R-:W-:Y:S01]  /*2e50*/  FFMA.FTZ R68, R93, UR26, -R7.reuse ;  /* 0x0000001a5d447c23 */ /* 0x100fe20008010807 */
[----:B------:R-:W1:Y:S01]  /*2e60*/  SHFL.BFLY PT, R76, R3, 0x2, 0x1f ;  /* 0x0c401f00034c7f89 */ /* 0x000e6200000e0000 */
[--C-:B------:R-:W-:Y:S01]  /*2e70*/  FFMA.FTZ R64, R96, UR26, -R7.reuse ;  /* 0x0000001a60407c23 */ /* 0x100fe20008010807 */
[----:B------:R2:W-:Y:S01]  /*2e80*/  MUFU.EX2 R32, R84 ;  /* 0x0000005400207308 */ /* 0x0005e20000000800 */
[--C-:B------:R-:W-:Y:S01]  /*2e90*/  FFMA.FTZ R69, R97, UR26, -R7.reuse ;  /* 0x0000001a61457c23 */ /* 0x100fe20008010807 */
[--C-:B------:R-:W-:Y:S01]  /*2ea0*/  FFMA.FTZ R72, R100, UR26, -R7.reuse ;  /* 0x0000001a64487c23 */ /* 0x100fe20008010807 */
[--C-:B------:R-:W-:Y:S01]  /*2eb0*/  FFMA.FTZ R73, R101, UR26, -R7.reuse ;  /* 0x0000001a65497c23 */ /* 0x100fe20008010807 */
[--C-:B------:R-:W-:Y:S01]  /*2ec0*/  FFMA.FTZ R77, R105, UR26, -R7.reuse ;  /* 0x0000001a694d7c23 */ /* 0x100fe20008010807 */
[--C-:B0-----:R-:W-:Y:S01]  /*2ed0*/  FFMA.FTZ R80, R108, UR26, -R7.reuse ;  /* 0x0000001a6c507c23 */ /* 0x101fe20008010807 */
[--C-:B------:R-:W-:Y:S01]  /*2ee0*/  FFMA.FTZ R81, R109, UR26, -R7.reuse ;  /* 0x0000001a6d517c23 */ /* 0x100fe20008010807 */
[--C-:B------:R-:W-:Y:S01]  /*2ef0*/  FFMA.FTZ R113, R113, UR26, -R7.reuse ;  /* 0x0000001a71717c23 */ /* 0x100fe20008010807 */
[----:B------:R0:W-:Y:S01]  /*2f00*/  MUFU.EX2 R60, R89 ;  /* 0x00000059003c7308 */ /* 0x0001e20000000800 */
[----:B--2---:R-:W-:Y:S01]  /*2f10*/  FFMA.FTZ R84, R112, UR26, -R7 ;  /* 0x0000001a70547c23 */ /* 0x004fe20008010807 */
[----:B------:R-:W-:-:S04]  /*2f20*/  @!P1 PRMT R4, RZ, 0x654, R4 ;  /* 0x00000654ff049816 */ /* 0x000fc80000000004 */
[----:B------:R2:W-:Y:S02]  /*2f30*/  @!P1 SYNCS.ARRIVE.TRANS64.RED.A1T0 RZ, [R4+URZ], RZ ;  /* 0x000000ff04ff99a7 */ /* 0x0005e4000810043f */
[----:B------:R-:W-:Y:S01]  /*2f40*/  MUFU.EX2 R5, R5 ;  /* 0x0000000500057308 */ /* 0x000fe20000000800 */
[--C-:B0-----:R-:W-:Y:S01]  /*2f50*/  FFMA.FTZ R89, R117, UR26, -R7.reuse ;  /* 0x0000001a75597c23 */ /* 0x101fe20008010807 */
[----:B-1----:R-:W-:Y:S01]  /*2f60*/  FMNMX.FTZ R85, R3, R76, !PT ;  /* 0x0000004c03557209 */ /* 0x002fe20007810000 */
[----:B------:R-:W-:-:S05]  /*2f70*/  FFMA.FTZ R76, R104, UR26, -R7 ;  /* 0x0000001a684c7c23 */ /* 0x000fca0008010807 */
[----:B------:R-:W2:Y:S01]  /*2f80*/  MUFU.EX2 R6, R6 ;  /* 0x0000000600067308 */ /* 0x000ea20000000800 */
[----:B------:R-:W0:Y:S07]  /*2f90*/  SHFL.BFLY PT, R88, R85, 0x1, 0x1f ;  /* 0x0c201f0055587f89 */ /* 0x000e2e00000e0000 */
[----:B------:R-:W1:Y:S08]  /*2fa0*/  MUFU.EX2 R8, R8 ;  /* 0x0000000800087308 */ /* 0x000e700000000800 */
[----:B------:R-:W3:Y:S01]  /*2fb0*/  MUFU.EX2 R9, R9 ;  /* 0x0000000900097308 */ /* 0x000ee20000000800 */
[----:B--2---:R-:W-:-:S07]  /*2fc0*/  F2FP.F16.F32.PACK_AB R4, R6, R5 ;  /* 0x000000050604723e */ /* 0x004fce00000000ff */
[----:B------:R-:W2:Y:S01]  /*2fd0*/  MUFU.EX2 R10, R10 ;  /* 0x0000000a000a7308 */ /* 0x000ea20000000800 */
        /* <DEDUP_REMOVED lines=22> */
[----:B-1----:R-:W-:Y:S01]  /*3140*/  FADD.FTZ R70, R8, R59 ;  /* 0x0000003b08467221 */ /* 0x002fe20000010000 */
[----:B------:R-:W0:Y:S01]  /*3150*/  MUFU.EX2 R26, R26 ;  /* 0x0000001a001a7308 */ /* 0x000e220000000800 */
[--C-:B------:R-:W-:Y:S01]  /*3160*/  FFMA.FTZ R35, R66, UR26, -R92.reuse ;  /* 0x0000001a42237c23 */ /* 0x100fe2000801085c */
[--C-:B------:R-:W-:Y:S01]  /*3170*/  FFMA.FTZ R38, R50, UR26, -R92.reuse ;  /* 0x0000001a32267c23 */ /* 0x100fe2000801085c */
[--C-:B------:R-:W-:Y:S01]  /*3180*/  FFMA.FTZ R104, R39, UR26, -R92.reuse ;  /* 0x0000001a27687c23 */ /* 0x100fe2000801085c */
[--C-:B------:R-:W-:Y:S01]  /*3190*/  FFMA.FTZ R50, R71, UR26, -R92.reuse ;  /* 0x0000001a47327c23 */ /* 0x100fe2000801085c */
[----:B------:R-:W-:Y:S01]  /*31a0*/  FFMA.FTZ R27, R42, UR26, -R92 ;  /* 0x0000001a2a1b7c23 */ /* 0x000fe2000801085c */
[----:B---3--:R-:W-:Y:S01]  /*31b0*/  FADD.FTZ R71, R9, R70 ;  /* 0x0000004609477221 */ /* 0x008fe20000010000 */
[--C-:B------:R-:W-:Y:S01]  /*31c0*/  FFMA.FTZ R42, R67, UR26, -R92.reuse ;  /* 0x0000001a432a7c23 */ /* 0x100fe2000801085c */
[----:B------:R-:W1:Y:S01]  /*31d0*/  MUFU.EX2 R93, R93 ;  /* 0x0000005d005d7308 */ /* 0x000e620000000800 */
[--C-:B------:R-:W-:Y:S01]  /*31e0*/  FFMA.FTZ R39, R51, UR26, -R92.reuse ;  /* 0x0000001a33277c23 */ /* 0x100fe2000801085c */
[--C-:B------:R-:W-:Y:S01]  /*31f0*/  FFMA.FTZ R51, R74, UR26, -R92.reuse ;  /* 0x0000001a4a337c23 */ /* 0x100fe2000801085c */
[----:B--2---:R-:W-:Y:S01]  /*3200*/  FADD.FTZ R74, R10, R71 ;  /* 0x000000470a4a7221 */ /* 0x004fe20000010000 */
        /* <DEDUP_REMOVED lines=8> */
[----:B------:R-:W-:Y:S01]  /*3290*/  F2FP.F16.F32.PACK_AB R6, R9, R8 ;  /* 0x000000080906723e */ /* 0x000fe200000000ff */
[--C-:B------:R-:W-:Y:S01]  /*32a0*/  FFMA.FTZ R71, R86, UR26, -R92.reuse ;  /* 0x0000001a56477c23 */ /* 0x100fe2000801085c */
[----:B------:R-:W-:Y:S01]  /*32b0*/  F2FP.F16.F32.PACK_AB R8, R11, R10 ;  /* 0x0000000a0b08723e */ /* 0x000fe200000000ff */
[----:B------:R-:W-:Y:S01]  /*32c0*/  FFMA.FTZ R63, R63, UR26, -R92 ;  /* 0x0000001a3f3f7c23 */ /* 0x000fe2000801085c */
[----:B------:R-:W0:Y:S01]  /*32d0*/  MUFU.EX2 R97, R97 ;  /* 0x0000006100617308 */ /* 0x000e220000000800 */
[----:B-1----:R-:W-:Y:S01]  /*32e0*/  FADD.FTZ R67, R93, R66 ;  /* 0x000000425d437221 */ /* 0x002fe20000010000 */
[--C-:B------:R-:W-:Y:S01]  /*32f0*/  FFMA.FTZ R70, R79, UR26, -R92.reuse ;  /* 0x0000001a4f467c23 */ /* 0x100fe2000801085c */
[--C-:B------:R-:W-:Y:S01]  /*3300*/  FFMA.FTZ R79, R94, UR26, -R92.reuse ;  /* 0x0000001a5e4f7c23 */ /* 0x100fe2000801085c */
[--C-:B------:R-:W-:Y:S01]  /*3310*/  FFMA.FTZ R99, R99, UR26, -R92.reuse ;  /* 0x0000001a63637c23 */ /* 0x100fe2000801085c */
[--C-:B------:R-:W-:Y:S01]  /*3320*/  FFMA.FTZ R102, R102, UR26, -R92.reuse ;  /* 0x0000001a66667c23 */ /* 0x100fe2000801085c */
[--C-:B------:R-:W-:Y:S01]  /*3330*/  FFMA.FTZ R103, R103, UR26, -R92.reuse ;  /* 0x0000001a67677c23 */ /* 0x100fe2000801085c */
        /* <DEDUP_REMOVED lines=11> */
[--C-:B------:R-:W-:Y:S01]  /*33f0*/  FFMA.FTZ R66, R82, UR26, -R92.reuse ;  /* 0x0000001a52427c23 */ /* 0x100fe2000801085c */
[--C-:B------:R-:W-:Y:S01]  /*3400*/  FFMA.FTZ R114, R114, UR26, -R92.reuse ;  /* 0x0000001a72727c23 */ /* 0x100fe2000801085c */
[--C-:B------:R-:W-:Y:S01]  /*3410*/  FFMA.FTZ R115, R115, UR26, -R92.reuse ;  /* 0x0000001a73737c23 */ /* 0x100fe2000801085c */
[----:B------:R-:W-:-:S03]  /*3420*/  FFMA.FTZ R118, R118, UR26, -R92 ;  /* 0x0000001a76767c23 */ /* 0x000fc6000801085c */
[----:B------:R-:W0:Y:S01]  /*3430*/  MUFU.EX2 R101, R101 ;  /* 0x0000006500657308 */ /* 0x000e220000000800 */
[----:B-1----:R-:W-:Y:S01]  /*3440*/  FADD.FTZ R74, R100, R5 ;  /* 0x00000005644a7221 */ /* 0x002fe20000010000 */
[----:B------:R-:W-:Y:S02]  /*3450*/  F2FP.F16.F32.PACK_AB R5, R26, R7 ;  /* 0x000000071a05723e */ /* 0x000fe400000000ff */
[----:B------:R-:W-:Y:S02]  /*3460*/  F2FP.F16.F32.PACK_AB R7, R96, R93 ;  /* 0x0000005d6007723e */ /* 0x000fe400000000ff */
[----:B------:R-:W-:Y:S02]  /*3470*/  F2FP.F16.F32.PACK_AB R9, R100, R97 ;  /* 0x000000616409723e */ /* 0x000fe400000000ff */
[----:B------:R-:W1:Y:S01]  /*3480*/  MUFU.EX2 R12, R12 ;  /* 0x0000000c000c7308 */ /* 0x000e620000000800 */
[----:B--2---:R-:W-:Y:S01]  /*3490*/  FADD.FTZ R75, R121, R78 ;  /* 0x0000004e794b7221 */ /* 0x004fe20000010000 */
[----:B------:R-:W-:Y:S01]  /*34a0*/  FFMA.FTZ R78, R91, UR26, -R92 ;  /* 0x0000001a5b4e7c23 */ /* 0x000fe2000801085c */
[----:B------:R2:W-:Y:S01]  /*34b0*/  STSM.16.M88.4 [R2+0x1e800], R4 ;  /* 0x01e8000402007844 */ /* 0x0005e20000000200 */
[----:B------:R-:W-:Y:S01]  /*34c0*/  F2FP.F16.F32.PACK_AB R10, R121, R120 ;  /* 0x00000078790a723e */ /* 0x000fe200000000ff */
[----:B------:R-:W-:-:S02]  /*34d0*/  IMAD.MOV.U32 R121, RZ, RZ, R151 ;  /* 0x000000ffff797224 */ /* 0x000fc400078e0097 */
[----:B------:R-:W-:Y:S01]  /*34e0*/  IMAD.MOV.U32 R120, RZ, RZ, R151 ;  /* 0x000000ffff787224 */ /* 0x000fe200078e0097 */
[----:B------:R-:W3:Y:S01]  /*34f0*/  MUFU.EX2 R104, R104 ;  /* 0x0000006800687308 */ /* 0x000ee20000000800 */
[----:B0-----:R-:W-:Y:S01]  /*3500*/  FADD.FTZ R11, R101, R74 ;  /* 0x0000004a650b7221 */ /* 0x001fe20000010000 */
[----:B------:R-:W-:-:S06]  /*3510*/  FFMA.FTZ R74, R87, UR26, -R92 ;  /* 0x0000001a574a7c23 */ /* 0x000fcc000801085c */
[----:B------:R-:W0:Y:S01]  /*3520*/  MUFU.EX2 R13, R13 ;  /* 0x0000000d000d7308 */ /* 0x000e220000000800 */
[----:B-1----:R-:W-:Y:S01]  /*3530*/  FADD.FTZ R82, R12, R75 ;  /* 0x0000004b0c527221 */ /* 0x002fe20000010000 */
[----:B------:R-:W-:-:S06]  /*3540*/  FFMA.FTZ R75, R90, UR26, -R92 ;  /* 0x0000001a5a4b7c23 */ /* 0x000fcc000801085c */
[----:B------:R-:W1:Y:S01]  /*3550*/  MUFU.EX2 R27, R27 ;  /* 0x0000001b001b7308 */ /* 0x000e620000000800 */
[C---:B---3--:R-:W-:Y:S01]  /*3560*/  FADD.FTZ R26, R104.reuse, R11 ;  /* 0x0000000b681a7221 */ /* 0x048fe20000010000 */
[----:B------:R-:W-:-:S05]  /*3570*/  F2FP.F16.F32.PACK_AB R11, R104, R101 ;  /* 0x00000065680b723e */ /* 0x000fca00000000ff */
[----:B------:R3:W-:Y:S01]  /*3580*/  STSM.16.M88.4 [R18], R8 ;  /* 0x0000000812007844 */ /* 0x0007e20000000200 */
[----:B------:R-:W4:Y:S01]  /*3590*/  MUFU.EX2 R14, R14 ;  /* 0x0000000e000e7308 */ /* 0x000f220000000800 */
[C---:B0-----:R-:W-:Y:S01]  /*35a0*/  FADD.FTZ R83, R13.reuse, R82 ;  /* 0x000000520d537221 */ /* 0x041fe20000010000 */
[----:B------:R-:W-:Y:S01]  /*35b0*/  F2FP.F16.F32.PACK_AB R12, R13, R12 ;  /* 0x0000000c0d0c723e */ /* 0x000fe200000000ff */
[----:B------:R-:W-:-:S05]  /*35c0*/  FFMA.FTZ R82, R95, UR26, -R92 ;  /* 0x0000001a5f527c23 */ /* 0x000fca000801085c */
[----:B------:R-:W0:Y:S01]  /*35d0*/  MUFU.EX2 R30, R30 ;  /* 0x0000001e001e7308 */ /* 0x000e220000000800 */
[----:B-1----:R-:W-:-:S07]  /*35e0*/  FADD.FTZ R87, R27, R26 ;  /* 0x0000001a1b577221 */ /* 0x002fce0000010000 */
[----:B------:R-:W1:Y:S01]  /*35f0*/  MUFU.EX2 R15, R15 ;  /* 0x0000000f000f7308 */ /* 0x000e620000000800 */
[----:B----4-:R-:W-:Y:S01]  /*3600*/  FADD.FTZ R86, R14, R83 ;  /* 0x000000530e567221 */ /* 0x010fe20000010000 */
[--C-:B------:R-:W-:Y:S01]  /*3610*/  FFMA.FTZ R83, R98, UR26, -R92.reuse ;  /* 0x0000001a62537c23 */ /* 0x100fe2000801085c */
[----:B------:R-:W-:-:S05]  /*3620*/  FFMA.FTZ R92, R119, UR26, -R92 ;  /* 0x0000001a775c7c23 */ /* 0x000fca000801085c */
[----:B------:R-:W4:Y:S01]  /*3630*/  MUFU.EX2 R31, R31 ;  /* 0x0000001f001f7308 */ /* 0x000f220000000800 */
[----:B0-----:R-:W-:-:S07]  /*3640*/  FADD.FTZ R26, R30, R87 ;  /* 0x000000571e1a7221 */ /* 0x001fce0000010000 */
[----:B------:R-:W0:Y:S01]  /*3650*/  MUFU.EX2 R24, R24 ;  /* 0x0000001800187308 */ /* 0x000e220000000800 */
[C---:B-1----:R-:W-:Y:S01]  /*3660*/  FADD.FTZ R91, R15.reuse, R86 ;  /* 0x000000560f5b7221 */ /* 0x042fe20000010000 */
[----:B------:R-:W-:-:S06]  /*3670*/  F2FP.F16.F32.PACK_AB R14, R15, R14 ;  /* 0x0000000e0f0e723e */ /* 0x000fcc00000000ff */
[----:B------:R-:W1:Y:S01]  /*3680*/  MUFU.EX2 R34, R34 ;  /* 0x0000002200227308 */ /* 0x000e620000000800 */
[----:B----4-:R-:W-:-:S07]  /*3690*/  FADD.FTZ R87, R31, R26 ;  /* 0x0000001a1f577221 */ /* 0x010fce0000010000 */
[----:B------:R-:W4:Y:S01]  /*36a0*/  MUFU.EX2 R25, R25 ;  /* 0x0000001900197308 */ /* 0x000f220000000800 */
[----:B0-----:R-:W-:-:S07]  /*36b0*/  FADD.FTZ R26, R24, R91 ;  /* 0x0000005b181a7221 */ /* 0x001fce0000010000 */
[----:B------:R-:W0:Y:S01]  /*36c0*/  MUFU.EX2 R38, R38 ;  /* 0x0000002600267308 */ /* 0x000e220000000800 */
[C---:B-1----:R-:W-:Y:S01]  /*36d0*/  FADD.FTZ R87, R34.reuse, R87 ;  /* 0x0000005722577221 */ /* 0x042fe20000010000 */
[----:B------:R-:W-:-:S06]  /*36e0*/  F2FP.F16.F32.PACK_AB R15, R34, R31 ;  /* 0x0000001f220f723e */ /* 0x000fcc00000000ff */
[----:B------:R-:W1:Y:S01]  /*36f0*/  MUFU.EX2 R45, R45 ;  /* 0x0000002d002d7308 */ /* 0x000e620000000800 */
[C---:B----4-:R-:W-:Y:S01]  /*3700*/  FADD.FTZ R86, R25.reuse, R26 ;  /* 0x0000001a19567221 */ /* 0x050fe20000010000 */
[----:B------:R-:W-:-:S06]  /*3710*/  F2FP.F16.F32.PACK_AB R24, R25, R24 ;  /* 0x000000181918723e */ /* 0x000fcc00000000ff */
[----:B------:R-:W4:Y:S01]  /*3720*/  MUFU.EX2 R39, R39 ;  /* 0x0000002700277308 */ /* 0x000f220000000800 */
[----:B0-----:R-:W-:-:S07]  /*3730*/  FADD.FTZ R26, R38, R87 ;  /* 0x00000057261a7221 */ /* 0x001fce0000010000 */
[----:B------:R-:W0:Y:S01]  /*3740*/  MUFU.EX2 R48, R48 ;  /* 0x0000003000307308 */ /* 0x000e220000000800 */
[----:B-1----:R-:W-:-:S07]  /*3750*/  FADD.FTZ R91, R45, R86 ;  /* 0x000000562d5b7221 */ /* 0x002fce0000010000 */
        /* <DEDUP_REMOVED lines=20> */
[C---:B----4-:R-:W-:Y:S01]  /*38a0*/  FADD.FTZ R86, R61.reuse, R86 ;  /* 0x000000563d567221 */ /* 0x050fe20000010000 */
[----:B--2---:R-:W-:-:S06]  /*38b0*/  F2FP.F16.F32.PACK_AB R6, R61, R56 ;  /* 0x000000383d06723e */ /* 0x004fcc00000000ff */
[----:B------:R-:W2:Y:S01]  /*38c0*/  MUFU.EX2 R63, R63 ;  /* 0x0000003f003f7308 */ /* 0x000ea20000000800 */
[----:B0-----:R-:W-:-:S07]  /*38d0*/  FADD.FTZ R26, R58, R87 ;  /* 0x000000573a1a7221 */ /* 0x001fce0000010000 */
[----:B------:R-:W0:Y:S01]  /*38e0*/  MUFU.EX2 R28, R28 ;  /* 0x0000001c001c7308 */ /* 0x000e220000000800 */
[----:B-1----:R-:W-:-:S07]  /*38f0*/  FADD.FTZ R13, R21, R86 ;  /* 0x00000056150d7221 */ /* 0x002fce0000010000 */
[----:B------:R-:W1:Y:S01]  /*3900*/  MUFU.EX2 R35, R35 ;  /* 0x0000002300237308 */ /* 0x000e620000000800 */
[----:B--2---:R-:W-:Y:S01]  /*3910*/  FADD.FTZ R86, R63, R26 ;  /* 0x0000001a3f567221 */ /* 0x004fe20000010000 */
[----:B------:R-:W-:-:S06]  /*3920*/  F2FP.F16.F32.PACK_AB R26, R48, R45 ;  /* 0x0000002d301a723e */ /* 0x000fcc00000000ff */
[----:B------:R-:W2:Y:S01]  /*3930*/  MUFU.EX2 R33, R33 ;  /* 0x0000002100217308 */ /* 0x000ea20000000800 */
[----:B0-----:R-:W-:Y:S01]  /*3940*/  FADD.FTZ R4, R28, R13 ;  /* 0x0000000d1c047221 */ /* 0x001fe20000010000 */
[----:B------:R-:W-:Y:S02]  /*3950*/  F2FP.F16.F32.PACK_AB R13, R30, R27 ;  /* 0x0000001b1e0d723e */ /* 0x000fe400000000ff */
[----:B------:R-:W-:-:S03]  /*3960*/  F2FP.F16.F32.PACK_AB R27, R47, R46 ;  /* 0x0000002e2f1b723e */ /* 0x000fc600000000ff */
[----:B------:R0:W-:Y:S01]  /*3970*/  STSM.16.M88.4 [R17], R12 ;  /* 0x0000000c11007844 */ /* 0x0001e20000000200 */
[----:B------:R-:W3:Y:S01]  /*3980*/  MUFU.EX2 R42, R42 ;  /* 0x0000002a002a7308 */ /* 0x000ee20000000800 */
[----:B-1----:R-:W-:Y:S02]  /*3990*/  FADD.FTZ R5, R35, R86 ;  /* 0x0000005623057221 */ /* 0x002fe40000010000 */
[----:B------:R-:W-:Y:S05]  /*39a0*/  STSM.16.M88.4 [R16], R24 ;  /* 0x0000001810007844 */ /* 0x000fea0000000200 */
[----:B------:R-:W1:Y:S01]  /*39b0*/  MUFU.EX2 R36, R36 ;  /* 0x0000002400247308 */ /* 0x000e620000000800 */
[----:B--2---:R-:W-:Y:S01]  /*39c0*/  FADD.FTZ R7, R33, R4 ;  /* 0x0000000421077221 */ /* 0x004fe20000010000 */
[----:B------:R-:W-:-:S06]  /*39d0*/  F2FP.F16.F32.PACK_AB R4, R57, R52 ;  /* 0x000000343904723e */ /* 0x000fcc00000000ff */
[----:B------:R-:W2:Y:S01]  /*39e0*/  MUFU.EX2 R43, R43 ;  /* 0x0000002b002b7308 */ /* 0x000ea20000000800 */
[----:B---3--:R-:W-:-:S07]  /*39f0*/  FADD.FTZ R8, R42, R5 ;  /* 0x000000052a087221 */ /* 0x008fce0000010000 */
[----:B------:R-:W3:Y:S01]  /*3a00*/  MUFU.EX2 R37, R37 ;  /* 0x0000002500257308 */ /* 0x000ee20000000800 */
[----:B-1----:R-:W-:-:S07]  /*3a10*/  FADD.FTZ R10, R36, R7 ;  /* 0x00000007240a7221 */ /* 0x002fce0000010000 */
[----:B------:R-:W1:Y:S01]  /*3a20*/  MUFU.EX2 R50, R50 ;  /* 0x0000003200327308 */ /* 0x000e620000000800 */
[----:B--2---:R-:W-:-:S07]  /*3a30*/  FADD.FTZ R5, R43, R8 ;  /* 0x000000082b057221 */ /* 0x004fce0000010000 */
[----:B------:R-:W2:Y:S01]  /*3a40*/  MUFU.EX2 R40, R40 ;  /* 0x0000002800287308 */ /* 0x000ea20000000800 */
[----:B---3--:R-:W-:-:S07]  /*3a50*/  FADD.FTZ R7, R37, R10 ;  /* 0x0000000a25077221 */ /* 0x008fce0000010000 */
[----:B------:R-:W3:Y:S01]  /*3a60*/  MUFU.EX2 R51, R51 ;  /* 0x0000003300337308 */ /* 0x000ee20000000800 */
[----:B-1----:R-:W-:Y:S01]  /*3a70*/  FADD.FTZ R8, R50, R5 ;  /* 0x0000000532087221 */ /* 0x002fe20000010000 */
[----:B------:R-:W-:-:S06]  /*3a80*/  F2FP.F16.F32.PACK_AB R5, R55, R54 ;  /* 0x000000363705723e */ /* 0x000fcc00000000ff */
[----:B------:R-:W1:Y:S01]  /*3a90*/  MUFU.EX2 R44, R44 ;  /* 0x0000002c002c7308 */ /* 0x000e620000000800 */
[C---:B--2---:R-:W-:Y:S01]  /*3aa0*/  FADD.FTZ R7, R40.reuse, R7 ;  /* 0x0000000728077221 */ /* 0x044fe20000010000 */
[----:B0-----:R-:W-:-:S06]  /*3ab0*/  F2FP.F16.F32.PACK_AB R12, R40, R37 ;  /* 0x00000025280c723e */ /* 0x001fcc00000000ff */
[----:B------:R-:W0:Y:S01]  /*3ac0*/  MUFU.EX2 R62, R62 ;  /* 0x0000003e003e7308 */ /* 0x000e220000000800 */
[----:B---3--:R-:W-:-:S07]  /*3ad0*/  FADD.FTZ R9, R51, R8 ;  /* 0x0000000833097221 */ /* 0x008fce0000010000 */
[----:B------:R-:W2:Y:S01]  /*3ae0*/  MUFU.EX2 R49, R49 ;  /* 0x0000003100317308 */ /* 0x000ea20000000800 */
[----:B-1----:R-:W-:Y:S01]  /*3af0*/  FADD.FTZ R10, R44, R7 ;  /* 0x000000072c0a7221 */ /* 0x002fe20000010000 */
[----:B------:R-:W-:-:S05]  /*3b00*/  F2FP.F16.F32.PACK_AB R7, R63, R58 ;  /* 0x0000003a3f07723e */ /* 0x000fca00000000ff */
[----:B------:R1:W-:Y:S01]  /*3b10*/  STSM.16.M88.4 [R2+0x24800], R4 ;  /* 0x0248000402007844 */ /* 0x0003e20000000200 */
[----:B------:R-:W3:Y:S01]  /*3b20*/  MUFU.EX2 R59, R59 ;  /* 0x0000003b003b7308 */ /* 0x000ee20000000800 */
[C---:B0-----:R-:W-:Y:S01]  /*3b30*/  FADD.FTZ R8, R62.reuse, R9 ;  /* 0x000000093e087221 */ /* 0x041fe20000010000 */
[----:B------:R-:W-:-:S06]  /*3b40*/  F2FP.F16.F32.PACK_AB R13, R62, R51 ;  /* 0x000000333e0d723e */ /* 0x000fcc00000000ff */
[----:B------:R-:W0:Y:S01]  /*3b50*/  MUFU.EX2 R70, R70 ;  /* 0x0000004600467308 */ /* 0x000e220000000800 */
[C---:B--2---:R-:W-:Y:S01]  /*3b60*/  FADD.FTZ R11, R49.reuse, R10 ;  /* 0x0000000a310b7221 */ /* 0x044fe20000010000 */
[----:B------:R-:W-:Y:S02]  /*3b70*/  F2FP.F16.F32.PACK_AB R10, R36, R33 ;  /* 0x00000021240a723e */ /* 0x000fe400000000ff */
[----:B------:R-:W-:-:S04]  /*3b80*/  F2FP.F16.F32.PACK_AB R14, R49, R44 ;  /* 0x0000002c310e723e */ /* 0x000fc800000000ff */
[----:B------:R-:W2:Y:S01]  /*3b90*/  MUFU.EX2 R29, R29 ;  /* 0x0000001d001d7308 */ /* 0x000ea20000000800 */
[----:B---3--:R-:W-:Y:S01]  /*3ba0*/  FADD.FTZ R9, R59, R8 ;  /* 0x000000083b097221 */ /* 0x008fe20000010000 */
[----:B------:R-:W-:-:S06]  /*3bb0*/  FADD.FTZ R8, R20, R11 ;  /* 0x0000000b14087221 */ /* 0x000fcc0000010000 */
[----:B------:R-:W3:Y:S01]  /*3bc0*/  MUFU.EX2 R66, R66 ;  /* 0x0000004200427308 */ /* 0x000ee20000000800 */
[C---:B0-----:R-:W-:Y:S01]  /*3bd0*/  FADD.FTZ R9, R70.reuse, R9 ;  /* 0x0000000946097221 */ /* 0x041fe20000010000 */
[----:B------:R-:W-:-:S06]  /*3be0*/  F2FP.F16.F32.PACK_AB R15, R70, R59 ;  /* 0x0000003b460f723e */ /* 0x000fcc00000000ff */
[----:B------:R-:W0:Y:S01]  /*3bf0*/  MUFU.EX2 R67, R67 ;  /* 0x0000004300437308 */ /* 0x000e220000000800 */
[----:B--2---:R-:W-:Y:S01]  /*3c00*/  FADD.FTZ R11, R29, R8 ;  /* 0x000000081d0b7221 */ /* 0x004fe20000010000 */
[----:B------:R-:W-:-:S03]  /*3c10*/  F2FP.F16.F32.PACK_AB R8, R28, R21 ;  /* 0x000000151c08723e */ /* 0x000fc600000000ff */
[----:B------:R-:W-:Y:S01]  /*3c20*/  FADD.FTZ R30, R32, R11 ;  /* 0x0000000b201e7221 */ /* 0x000fe20000010000 */
[----:B------:R-:W-:Y:S02]  /*3c30*/  F2FP.F16.F32.PACK_AB R11, R50, R43 ;  /* 0x0000002b320b723e */ /* 0x000fe400000000ff */
[----:B------:R-:W2:Y:S01]  /*3c40*/  MUFU.EX2 R41, R41 ;  /* 0x0000002900297308 */ /* 0x000ea20000000800 */
[----:B---3--:R-:W-:Y:S01]  /*3c50*/  FADD.FTZ R28, R66, R9 ;  /* 0x00000009421c7221 */ /* 0x008fe20000010000 */
[----:B------:R-:W-:-:S05]  /*3c60*/  F2FP.F16.F32.PACK_AB R9, R42, R35 ;  /* 0x000000232a09723e */ /* 0x000fca00000000ff */
[----:B------:R3:W-:Y:S01]  /*3c70*/  STSM.16.M88.4 [R22], R8 ;  /* 0x0000000816007844 */ /* 0x0007e20000000200 */
[----:B------:R-:W1:Y:S01]  /*3c80*/  MUFU.EX2 R71, R71 ;  /* 0x0000004700477308 */ /* 0x000e620000000800 */
[----:B0-----:R-:W-:Y:S02]  /*3c90*/  FADD.FTZ R28, R67, R28 ;  /* 0x0000001c431c7221 */ /* 0x001fe40000010000 */
[----:B------:R0:W-:Y:S05]  /*3ca0*/  STSM.16.M88.4 [R17+0x6000], R12 ;  /* 0x0060000c11007844 */ /* 0x0001ea0000000200 */
[----:B------:R-:W4:Y:S01]  /*3cb0*/  MUFU.EX2 R53, R53 ;  /* 0x0000003500357308 */ /* 0x000f220000000800 */
[----:B--2---:R-:W-:-:S07]  /*3cc0*/  FADD.FTZ R30, R41, R30 ;  /* 0x0000001e291e7221 */ /* 0x004fce0000010000 */
[----:B------:R-:W2:Y:S01]  /*3cd0*/  MUFU.EX2 R74, R74 ;  /* 0x0000004a004a7308 */ /* 0x000ea20000000800 */
[----:B-1----:R-:W-:-:S07]  /*3ce0*/  FADD.FTZ R5, R71, R28 ;  /* 0x0000001c47057221 */ /* 0x002fce0000010000 */
[----:B------:R-:W1:Y:S01]  /*3cf0*/  MUFU.EX2 R75, R75 ;  /* 0x0000004b004b7308 */ /* 0x000e620000000800 */
[----:B----4-:R-:W-:-:S04]  /*3d00*/  FADD.FTZ R7, R53, R30 ;  /* 0x0000001e35077221 */ /* 0x010fc80000010000 */
[C---:B------:R-:W-:Y:S01]  /*3d10*/  FADD.FTZ R6, R60.reuse, R7 ;  /* 0x000000073c067221 */ /* 0x040fe20000010000 */
[----:B------:R-:W-:Y:S02]  /*3d20*/  F2FP.F16.F32.PACK_AB R60, R60, R53 ;  /* 0x000000353c3c723e */ /* 0x000fe400000000ff */
[----:B------:R-:W4:Y:S01]  /*3d30*/  MUFU.EX2 R65, R65 ;  /* 0x0000004100417308 */ /* 0x000f220000000800 */
[----:B--2---:R-:W-:-:S07]  /*3d40*/  FADD.FTZ R4, R74, R5 ;  /* 0x000000054a047221 */ /* 0x004fce0000010000 */
[----:B------:R-:W2:Y:S01]  /*3d50*/  MUFU.EX2 R78, R78 ;  /* 0x0000004e004e7308 */ /* 0x000ea20000000800 */
[----:B-1----:R-:W-:-:S07]  /*3d60*/  FADD.FTZ R5, R75, R4 ;  /* 0x000000044b057221 */ /* 0x002fce0000010000 */
[----:B------:R-:W1:Y:S01]  /*3d70*/  MUFU.EX2 R68, R68 ;  /* 0x0000004400447308 */ /* 0x000e620000000800 */
[----:B----4-:R-:W-:Y:S01]  /*3d80*/  FADD.FTZ R7, R65, R6 ;  /* 0x0000000641077221 */ /* 0x010fe20000010000 */
[----:B------:R-:W-:-:S06]  /*3d90*/  F2FP.F16.F32.PACK_AB R6, R41, R32 ;  /* 0x000000202906723e */ /* 0x000fcc00000000ff */
[----:B------:R-:W4:Y:S01]  /*3da0*/  MUFU.EX2 R79, R79 ;  /* 0x0000004f004f7308 */ /* 0x000f220000000800 */
[C---:B--2---:R-:W-:Y:S01]  /*3db0*/  FADD.FTZ R4, R78.reuse, R5 ;  /* 0x000000054e047221 */ /* 0x044fe20000010000 */
[----:B------:R-:W-:-:S06]  /*3dc0*/  F2FP.F16.F32.PACK_AB R61, R78, R75 ;  /* 0x0000004b4e3d723e */ /* 0x000fcc00000000ff */
[----:B------:R-:W2:Y:S01]  /*3dd0*/  MUFU.EX2 R64, R64 ;  /* 0x0000004000407308 */ /* 0x000ea20000000800 */
[C---:B-1----:R-:W-:Y:S01]  /*3de0*/  FADD.FTZ R7, R68.reuse, R7 ;  /* 0x0000000744077221 */ /* 0x042fe20000010000 */
[----:B------:R-:W-:-:S06]  /*3df0*/  F2FP.F16.F32.PACK_AB R62, R68, R65 ;  /* 0x00000041443e723e */ /* 0x000fcc00000000ff */
[----:B------:R-:W1:Y:S01]  /*3e00*/  MUFU.EX2 R82, R82 ;  /* 0x0000005200527308 */ /* 0x000e620000000800 */
[----:B----4-:R-:W-:Y:S01]  /*3e10*/  FADD.FTZ R5, R79, R4 ;  /* 0x000000044f057221 */ /* 0x010fe20000010000 */
[----:B------:R-:W-:-:S06]  /*3e20*/  F2FP.F16.F32.PACK_AB R4, R29, R20 ;  /* 0x000000141d04723e */ /* 0x000fcc00000000ff */
[----:B------:R-:W4:Y:S01]  /*3e30*/  MUFU.EX2 R69, R69 ;  /* 0x0000004500457308 */ /* 0x000f220000000800 */
[----:B--2---:R-:W-:-:S07]  /*3e40*/  FADD.FTZ R24, R64, R7 ;  /* 0x0000000740187221 */ /* 0x004fce0000010000 */
[----:B------:R-:W2:Y:S01]  /*3e50*/  MUFU.EX2 R83, R83 ;  /* 0x0000005300537308 */ /* 0x000ea20000000800 */
[C---:B-1----:R-:W-:Y:S01]  /*3e60*/  FADD.FTZ R20, R82.reuse, R5 ;  /* 0x0000000552147221 */ /* 0x042fe20000010000 */
[----:B------:R-:W-:-:S06]  /*3e70*/  F2FP.F16.F32.PACK_AB R63, R82, R79 ;  /* 0x0000004f523f723e */ /* 0x000fcc00000000ff */
[----:B------:R-:W3:Y:S01]  /*3e80*/  MUFU.EX2 R72, R72 ;  /* 0x0000004800487308 */ /* 0x000ee20000000800 */
[C---:B----4-:R-:W-:Y:S01]  /*3e90*/  FADD.FTZ R5, R69.reuse, R24 ;  /* 0x0000001845057221 */ /* 0x050fe20000010000 */
[----:B------:R-:W-:-:S06]  /*3ea0*/  F2FP.F16.F32.PACK_AB R64, R69, R64 ;  /* 0x000000404540723e */ /* 0x000fcc00000000ff */
[----:B------:R-:W1:Y:S01]  /*3eb0*/  MUFU.EX2 R48, R99 ;  /* 0x0000006300307308 */ /* 0x000e620000000800 */
[----:B--2---:R-:W-:-:S07]  /*3ec0*/  FADD.FTZ R7, R83, R20 ;  /* 0x0000001453077221 */ /* 0x004fce0000010000 */
[----:B------:R-:W2:Y:S01]  /*3ed0*/  MUFU.EX2 R73, R73 ;  /* 0x0000004900497308 */ /* 0x000ea20000000800 */
[----:B---3--:R-:W-:Y:S01]  /*3ee0*/  FADD.FTZ R8, R72, R5 ;  /* 0x0000000548087221 */ /* 0x008fe20000010000 */
[----:B------:R-:W-:-:S06]  /*3ef0*/  F2FP.F16.F32.PACK_AB R5, R67, R66 ;  /* 0x000000424305723e */ /* 0x000fcc00000000ff */
[----:B------:R-:W3:Y:S01]  /*3f00*/  MUFU.EX2 R102, R102 ;  /* 0x0000006600667308 */ /* 0x000ee20000000800 */
[----:B-1----:R-:W-:Y:S01]  /*3f10*/  FADD.FTZ R9, R48, R7 ;  /* 0x0000000730097221 */ /* 0x002fe20000010000 */
[----:B------:R-:W-:Y:S02]  /*3f20*/  F2FP.F16.F32.PACK_AB R7, R74, R71 ;  /* 0x000000474a07723e */ /* 0x000fe400000000ff */
[----:B------:R-:W-:-:S03]  /*3f30*/  F2FP.F16.F32.PACK_AB R65, R48, R83 ;  /* 0x000000533041723e */ /* 0x000fc600000000ff */
[----:B------:R1:W-:Y:S01]  /*3f40*/  STSM.16.M88.4 [R16+0x6000], R4 ;  /* 0x0060000410007844 */ /* 0x0003e20000000200 */
[----:B------:R-:W4:Y:S01]  /*3f50*/  MUFU.EX2 R103, R103 ;  /* 0x0000006700677308 */ /* 0x000f220000000800 */
[C---:B--2---:R-:W-:Y:S01]  /*3f60*/  FADD.FTZ R11, R73.reuse, R8 ;  /* 0x00000008490b7221 */ /* 0x044fe20000010000 */
[----:B------:R-:W-:Y:S01]  /*3f70*/  F2FP.F16.F32.PACK_AB R66, R73, R72 ;  /* 0x000000484942723e */ /* 0x000fe200000000ff */
[----:B------:R2:W-:Y:S05]  /*3f80*/  STSM.16.M88.4 [R2+0x2a800], R60 ;  /* 0x02a8003c02007844 */ /* 0x0005ea0000000200 */
[----:B------:R-:W5:Y:S01]  /*3f90*/  MUFU.EX2 R76, R76 ;  /* 0x0000004c004c7308 */ /* 0x000f620000000800 */
[----:B---3--:R-:W-:-:S07]  /*3fa0*/  FADD.FTZ R8, R102, R9 ;  /* 0x0000000966087221 */ /* 0x008fce0000010000 */
[----:B------:R-:W3:Y:S01]  /*3fb0*/  MUFU.EX2 R106, R106 ;  /* 0x0000006a006a7308 */ /* 0x000ee20000000800 */
[C---:B----4-:R-:W-:Y:S01]  /*3fc0*/  FADD.FTZ R9, R103.reuse, R8 ;  /* 0x0000000867097221 */ /* 0x050fe20000010000 */
[----:B------:R-:W-:-:S05]  /*3fd0*/  F2FP.F16.F32.PACK_AB R67, R103, R102 ;  /* 0x000000666743723e */ /* 0x000fca00000000ff */
[----:B------:R2:W-:Y:S01]  /*3fe0*/  STSM.16.M88.4 [R19], R64 ;  /* 0x0000004013007844 */ /* 0x0005e20000000200 */
[----:B------:R-:W4:Y:S01]  /*3ff0*/  MUFU.EX2 R77, R77 ;  /* 0x0000004d004d7308 */ /* 0x000f220000000800 */
[----:B-----5:R-:W-:-:S07]  /*4000*/  FADD.FTZ R10, R76, R11 ;  /* 0x0000000b4c0a7221 */ /* 0x020fce0000010000 */
[----:B------:R-:W5:Y:S01]  /*4010*/  MUFU.EX2 R80, R80 ;  /* 0x0000005000507308 */ /* 0x000f620000000800 */
[----:B---3--:R-:W-:-:S07]  /*4020*/  FADD.FTZ R8, R106, R9 ;  /* 0x000000096a087221 */ /* 0x008fce0000010000 */
[----:B------:R-:W0:Y:S01]  /*4030*/  MUFU.EX2 R81, R81 ;  /* 0x0000005100517308 */ /* 0x000e220000000800 */
[C---:B----4-:R-:W-:Y:S01]  /*4040*/  FADD.FTZ R11, R77.reuse, R10 ;  /* 0x0000000a4d0b7221 */ /* 0x050fe20000010000 */
[----:B------:R-:W-:-:S06]  /*4050*/  F2FP.F16.F32.PACK_AB R76, R77, R76 ;  /* 0x0000004c4d4c723e */ /* 0x000fcc00000000ff */
[----:B------:R-:W3:Y:S01]  /*4060*/  MUFU.EX2 R84, R84 ;  /* 0x0000005400547308 */ /* 0x000ee20000000800 */
[----:B-----5:R-:W-:-:S07]  /*4070*/  FADD.FTZ R10, R80, R11 ;  /* 0x0000000b500a7221 */ /* 0x020fce0000010000 */
        /* <DEDUP_REMOVED lines=9> */
[C---:B0-----:R-:W-:Y:S01]  /*4110*/  F2FP.F16.F32.PACK_AB R77, R107.reuse, R106 ;  /* 0x0000006a6b4d723e */ /* 0x041fe200000000ff */
[----:B------:R-:W-:-:S06]  /*4120*/  FADD.FTZ R11, R107, R8 ;  /* 0x000000086b0b7221 */ /* 0x000fcc0000010000 */
[----:B------:R-:W0:Y:S01]  /*4130*/  MUFU.EX2 R88, R88 ;  /* 0x0000005800587308 */ /* 0x000e220000000800 */
[----:B---3--:R-:W-:-:S07]  /*4140*/  FADD.FTZ R8, R110, R11 ;  /* 0x0000000b6e087221 */ /* 0x008fce0000010000 */
[----:B------:R-:W3:Y:S01]  /*4150*/  MUFU.EX2 R89, R89 ;  /* 0x0000005900597308 */ /* 0x000ee20000000800 */
[C---:B-1----:R-:W-:Y:S01]  /*4160*/  F2FP.F16.F32.PACK_AB R79, R111.reuse, R110 ;  /* 0x0000006e6f4f723e */ /* 0x042fe200000000ff */
[----:B------:R-:W-:-:S04]  /*4170*/  FADD.FTZ R5, R111, R8 ;  /* 0x000000086f057221 */ /* 0x000fc80000010000 */
[----:B------:R2:W-:Y:S02]  /*4180*/  STSM.16.M88.4 [R17+0xc000], R76 ;  /* 0x00c0004c11007844 */ /* 0x0005e40000000200 */
[----:B------:R-:W1:Y:S01]  /*4190*/  MUFU.EX2 R114, R114 ;  /* 0x0000007200727308 */ /* 0x000e620000000800 */
[----:B0-----:R-:W-:-:S07]  /*41a0*/  FADD.FTZ R6, R88, R7 ;  /* 0x0000000758067221 */ /* 0x001fce0000010000 */
[----:B------:R-:W0:Y:S01]  /*41b0*/  MUFU.EX2 R115, R115 ;  /* 0x0000007300737308 */ /* 0x000e220000000800 */
[C---:B---3--:R-:W-:Y:S01]  /*41c0*/  F2FP.F16.F32.PACK_AB R86, R89.reuse, R88 ;  /* 0x000000585956723e */ /* 0x048fe200000000ff */
[----:B------:R-:W-:-:S06]  /*41d0*/  FADD.FTZ R6, R89, R6 ;  /* 0x0000000659067221 */ /* 0x000fcc0000010000 */
[----:B------:R-:W-:Y:S01]  /*41e0*/  MUFU.EX2 R118, R118 ;  /* 0x0000007600767308 */ /* 0x000fe20000000800 */
[----:B-1----:R-:W-:-:S07]  /*41f0*/  FADD.FTZ R4, R114, R5 ;  /* 0x0000000572047221 */ /* 0x002fce0000010000 */
[----:B------:R-:W1:Y:S01]  /*4200*/  MUFU.EX2 R9, R92 ;  /* 0x0000005c00097308 */ /* 0x000e620000000800 */
[C---:B0-----:R-:W-:Y:S01]  /*4210*/  F2FP.F16.F32.PACK_AB R85, R115.reuse, R114 ;  /* 0x000000727355723e */ /* 0x041fe200000000ff */
        /* <DEDUP_REMOVED lines=31> */
.L_x_12837:
        /* <DEDUP_REMOVED lines=9> */
.L_x_12830:
[----:B------:R-:W-:Y:S01]  /*44a0*/  ULEA UR6, UR38, UR39, 0x3 ;  /* 0x0000002726067291 */ /* 0x000fe2000f8e183f */
[----:B------:R-:W-:-:S05]  /*44b0*/  IMAD.U32 R0, RZ, RZ, UR37 ;  /* 0x00000025ff007e24 */ /* 0x000fca000f8e00ff */
[----:B------:R-:W-:-:S04]  /*44c0*/  SHF.L.U32 R0, R0, 0x1f, RZ ;  /* 0x0000001f00007819 */ /* 0x000fc800000006ff */
[----:B------:R0:W1:Y:S01]  /*44d0*/  SYNCS.PHASECHK.TRANS64.TRYWAIT P2, [UR6+0x30830], R0 ;  /* 0x03083000ff0075a7 */ /* 0x0000620008040146 */
[----:B------:R-:W-:Y:S05]  /*44e0*/  @!P0 BRA `(.L_x_12831) ;  /* 0x0000000000048947 */ /* 0x000fea0003800000 */
[----:B------:R-:W-:Y:S01]  /*44f0*/  BPT.TRAP 0x1 ;  /* 0x000000040000795c */ /* 0x000fe20000300000 */
.L_x_12831:
[----:B-1----:R-:W-:Y:S05]  /*4500*/  @P2 BRA `(.L_x_12829) ;  /* 0x0000000000082947 */ /* 0x002fea0003800000 */
[----:B------:R-:W1:Y:S02]  /*4510*/  SYNCS.PHASECHK.TRANS64.TRYWAIT P2, [UR6+0x30830], R0 ;  /* 0x03083000ff0075a7 */ /* 0x000e640008040146 */
[----:B-1----:R-:W-:Y:S05]  /*4520*/  @!P2 BRA `(.L_x_12832) ;  /* 0x000000a00004a947 */ /* 0x002fea0003800000 */
.L_x_12829:
        /* <DEDUP_REMOVED lines=24> */
[----:B0-----:R-:W-:Y:S05]  /*46b0*/  @P3 BRA `(.L_x_12833) ;  /* 0x00000000002c3947 */ /* 0x001fea0003800000 */
[----:B------:R-:W-:Y:S05]  /*46c0*/  @!P0 BRA `(.L_x_12834) ;  /* 0x0000000000048947 */ /* 0x000fea0003800000 */
[----:B------:R-:W-:Y:S01]  /*46d0*/  BPT.TRAP 0x1 ;  /* 0x000000040000795c */ /* 0x000fe20000300000 */
.L_x_12834:
[----:B------:R-:W-:Y:S01]  /*46e0*/  ULEA UR6, UR27, UR39, 0x3 ;  /* 0x000000271b067291 */ /* 0x000fe2000f8e183f */
[----:B------:R-:W-:-:S05]  /*46f0*/  IMAD.U32 R0, RZ, RZ, UR20 ;  /* 0x00000014ff007e24 */ /* 0x000fca000f8e00ff */
[----:B------:R-:W-:-:S04]  /*4700*/  SHF.L.U32 R0, R0, 0x1f, RZ ;  /* 0x0000001f00007819 */ /* 0x000fc800000006ff */
[----:B------:R0:W1:Y:S01]  /*4710*/  SYNCS.PHASECHK.TRANS64.TRYWAIT P2, [UR6+0x30850], R0 ;  /* 0x03085000ff0075a7 */ /* 0x0000620008040146 */
[----:B------:R-:W-:Y:S05]  /*4720*/  @!P0 BRA `(.L_x_12835) ;  /* 0x0000000000048947 */ /* 0x000fea0003800000 */
[----:B------:R-:W-:Y:S01]  /*4730*/  BPT.TRAP 0x1 ;  /* 0x000000040000795c */ /* 0x000fe20000300000 */
.L_x_12835:
[----:B-1----:R-:W-:Y:S05]  /*4740*/  @P2 BRA `(.L_x_12833) ;  /* 0x0000000000082947 */ /* 0x002fea0003800000 */
[----:B------:R-:W1:Y:S02]  /*4750*/  SYNCS.PHASECHK.TRANS64.TRYWAIT P2, [UR6+0x30850], R0 ;  /* 0x03085000ff0075a7 */ /* 0x000e640008040146 */
[----:B-1----:R-:W-:Y:S05]  /*4760*/  @!P2 BRA `(.L_x_12836) ;  /* 0x0000009c008ca947 */ /* 0x002fea0003800000 */
.L_x_12833:
[----:B------:R-:W-:Y:S01]  /*4770*/  UIADD3 UR7, UR25, 0x1e800, URZ ;  /* 0x0001e80019077890 */ /* 0x000fe2000fffe03f */
[----:B------:R-:W-:Y:S01]  /*4780*/  WARPGROUP.ARRIVE ;  /* 0x00000000000079c5 */ /* 0x000fe20000000000 */
[----:B------:R-:W-:-:S05]  /*4790*/  UIADD3 UR6, UR39, 0x400, URZ ;  /* 0x0000040027067890 */ /* 0x000fca000fffe03f */
[----:B------:R-:W1:Y:S01]  /*47a0*/  S2R R5, SR_TID.X ;  /* 0x0000000000057919 */ /* 0x000e620000002100 */
[----:B------:R-:W-:Y:S01]  /*47b0*/  USHF.R.U32.HI UR7, URZ, 0x4, UR7 ;  /* 0x000000043f077899 */ /* 0x000fe20008011607 */
[----:B------:R-:W-:Y:S01]  /*47c0*/  FMNMX.FTZ R8, R24, R9, !PT ;  /* 0x0000000918087209 */ /* 0x000fe20007810000 */
[----:B------:R-:W-:Y:S01]  /*47d0*/  USHF.R.U32.HI UR6, URZ, 0x4, UR6 ;  /* 0x000000043f067899 */ /* 0x000fe20008011606 */
[----:B------:R-:W-:Y:S01]  /*47e0*/  IMAD.U32 R10, RZ, RZ, UR27 ;  /* 0x0000001bff0a7e24 */ /* 0x000fe2000f8e00ff */
[----:B------:R-:W-:Y:S02]  /*47f0*/  ULOP3.LUT UR10, UR7, 0x3fff, URZ, 0xc0, !UPT ;  /* 0x00003fff070a7892 */ /* 0x000fe4000f8ec03f */
[----:B------:R-:W-:Y:S02]  /*4800*/  ULOP3.LUT UR7, UR6, 0x3fff, URZ, 0xc0, !UPT ;  /* 0x00003fff06077892 */ /* 0x000fe4000f8ec03f */
[----:B------:R-:W-:Y:S01]  /*4810*/  ULOP3.LUT UR6, UR10, 0x10000, URZ, 0xfc, !UPT ;  /* 0x000100000a067892 */ /* 0x000fe2000f8efc3f */
[----:B------:R-:W-:Y:S01]  /*4820*/  @!P1 LEA R10, R10, UR39, 0x3 ;  /* 0x000000270a0a9c11 */ /* 0x000fe2000f8e18ff */
[----:B------:R-:W-:Y:S01]  /*4830*/  UIMAD UR7, UR27, 0x600, UR7 ;  /* 0x000006001b0778a4 */ /* 0x000fe2000f8e0207 */
[----:B------:R-:W-:Y:S01]  /*4840*/  UMOV UR21, 0x40000040 ;  /* 0x4000004000157882 */ /* 0x000fe20000000000 */
[----:B------:R-:W-:-:S02]  /*4850*/  UMOV UR23, 0x40000040 ;  /* 0x4000004000177882 */ /* 0x000fc40000000000 */
[----:B------:R-:W-:Y:S01]  /*4860*/  @!P1 VIADD R10, R10, 0x30860 ;  /* 0x000308600a0a9836 */ /* 0x000fe20000000000 */
[----:B------:R-:W-:Y:S01]  /*4870*/  UMOV UR20, UR6 ;  /* 0x0000000600147c82 */ /* 0x000fe20008000000 */
[----:B------:R-:W-:Y:S01]  /*4880*/  UMOV UR27, UR38 ;  /* 0x00000026001b7c82 */ /* 0x000fe20008000000 */
[----:B------:R-:W-:Y:S02]  /*4890*/  UMOV UR22, UR7 ;  /* 0x0000000700167c82 */ /* 0x000fe40008000000 */
[----:B------:R-:W-:Y:S01]  /*48a0*/  HGMMA.64x64x16.F32 R120, gdesc[UR20].tnspB, R120, gsb0 ;  /* 0x40e00000147879f0 */ /* 0x000fe20008000878 */
[----:B------:R-:W-:Y:S01]  /*48b0*/  UIADD3 UR20, UR6, 0x2, URZ ;  /* 0x0000000206147890 */ /* 0x000fe2000fffe03f */
[----:B------:R-:W-:Y:S01]  /*48c0*/  @!P1 PRMT R10, RZ, 0x654, R10 ;  /* 0x00000654ff0a9816 */ /* 0x000fe2000000000a */
[----:B------:R-:W-:Y:S01]  /*48d0*/  UIADD3 UR22, UR7, 0x80, URZ ;  /* 0x0000008007167890 */ /* 0x000fe2000fffe03f */
[----:B------:R-:W-:Y:S01]  /*48e0*/  UMOV UR21, 0x40000040 ;  /* 0x4000004000157882 */ /* 0x000fe20000000000 */
[----:B------:R-:W-:Y:S01]  /*48f0*/  UMOV UR23, 0x40000040 ;  /* 0x4000004000177882 */ /* 0x000fe20000000000 */
[----:B-1----:R-:W-:-:S02]  /*4900*/  SHF.R.U32.HI R3, RZ, 0x7, R5 ;  /* 0x00000007ff037819 */ /* 0x002fc40000011605 */
[----:B------:R-:W-:Y:S01]  /*4910*/  ISETP.GE.U32.AND P2, PT, R5, 0x180, PT ;  /* 0x000001800500780c */ /* 0x000fe20003f46070 */
[----:B------:R-:W-:Y:S02]  /*4920*/  IMAD.U32 R5, RZ, RZ, UR38 ;  /* 0x00000026ff057e24 */ /* 0x000fe4000f8e00ff */
[----:B0-----:R-:W-:Y:S01]  /*4930*/  VIADD R0, R3, 0x9 ;  /* 0x0000000903007836 */ /* 0x001fe20000000000 */
[----:B------:R-:W-:Y:S02]  /*4940*/  FMNMX.FTZ R3, R25, R8, !PT ;  /* 0x0000000819037209 */ /* 0x000fe40007810000 */
[----:B------:R-:W-:Y:S02]  /*4950*/  @!P1 LEA R5, R5, UR39, 0x3 ;  /* 0x0000002705059c11 */ /* 0x000fe4000f8e18ff */
[----:B------:R-:W-:Y:S02]  /*4960*/  FMNMX.FTZ R8, R28, R3, !PT ;  /* 0x000000031c087209 */ /* 0x000fe40007810000 */
[----:B------:R-:W-:Y:S01]  /*4970*/  SEL R0, R0, 0x9, !P2 ;  /* 0x0000000900007807 */ /* 0x000fe20005000000 */
[----:B------:R-:W-:Y:S01]  /*4980*/  @!P1 VIADD R3, R5, 0x30840 ;  /* 0x0003084005039836 */ /* 0x000fe20000000000 */
[----:B------:R-:W-:-:S02]  /*4990*/  FMNMX.FTZ R5, R29, R8, !PT ;  /* 0x000000081d057209 */ /* 0x000fc40007810000 */
[----:B------:R-:W-:Y:S02]  /*49a0*/  ISETP.LT.AND P2, PT, RZ, UR28, PT ;  /* 0x0000001cff007c0c */ /* 0x000fe4000bf41270 */
        /* <DEDUP_REMOVED lines=76> */
[----:B------:R-:W-:Y:S01]  /*4e70*/  HGMMA.64x64x16.F32 R120, gdesc[UR20].tnspB, R120, gsb0 ;  /* 0x40e00000147879f0 */ /* 0x000fe20008000878 */
[----:B------:R-:W-:Y:S02]  /*4e80*/  UMOV UR20, UR37 ;  /* 0x0000002500147c82 */ /* 0x000fe40008000000 */
        /* <DEDUP_REMOVED lines=405> */
[----:B------:R2:W4:Y:S01]  /*67e0*/  MUFU.EX2 R28, R42 ;  /* 0x0000002a001c7308 */ /* 0x0005220000000800 */
[----:B---3--:R-:W-:-:S07]  /*67f0*/  FADD.FTZ R5, R12, R5 ;  /* 0x000000050c057221 */ /* 0x008fce0000010000 */
[----:B------:R-:W3:Y:S01]  /*6800*/  MUFU.EX2 R92, R92 ;  /* 0x0000005c005c7308 */ /* 0x000ee20000000800 */
        /* <DEDUP_REMOVED lines=10> */
[----:B---3--:R-:W-:-:S02]  /*68b0*/  FADD.FTZ R6, R92, R7 ;  /* 0x000000075c067221 */ /* 0x008fc40000010000 */
[----:B------:R0:W-:Y:S04]  /*68c0*/  STSM.16.M88.4 [R22], R64 ;  /* 0x0000004016007844 */ /* 0x0001e80000000200 */
[----:B------:R0:W-:Y:S01]  /*68d0*/  STSM.16.M88.4 [R17+0x6000], R72 ;  /* 0x0060004811007844 */ /* 0x0001e20000000200 */
[----:B------:R-:W3:Y:S01]  /*68e0*/  MUFU.EX2 R95, R95 ;  /* 0x0000005f005f7308 */ /* 0x000ee20000000800 */
[----:B-1----:R-:W-:Y:S02]  /*68f0*/  FADD.FTZ R4, R91, R4 ;  /* 0x000000045b047221 */ /* 0x002fe40000010000 */
[----:B------:R0:W-:Y:S05]  /*6900*/  STSM.16.M88.4 [R16+0x6000], R80 ;  /* 0x0060005010007844 */ /* 0x0001ea0000000200 */
[----:B------:R-:W1:Y:S01]  /*6910*/  MUFU.EX2 R96, R96 ;  /* 0x0000006000607308 */ /* 0x000e620000000800 */
[C---:B--2---:R-:W-:Y:S01]  /*6920*/  FADD.FTZ R5, R93.reuse, R6 ;  /* 0x000000065d057221 */ /* 0x044fe20000010000 */
[----:B------:R-:W-:-:S06]  /*6930*/  F2FP.F16.F32.PACK_AB R90, R93, R92 ;  /* 0x0000005c5d5a723e */ /* 0x000fcc00000000ff */
[----:B------:R-:W2:Y:S01]  /*6940*/  MUFU.EX2 R98, R98 ;  /* 0x0000006200627308 */ /* 0x000ea20000000800 */
[C---:B---3--:R-:W-:Y:S01]  /*6950*/  FADD.FTZ R7, R95.reuse, R4 ;  /* 0x000000045f077221 */ /* 0x048fe20000010000 */
[----:B------:R-:W-:-:S05]  /*6960*/  F2FP.F16.F32.PACK_AB R91, R95, R91 ;  /* 0x0000005b5f5b723e */ /* 0x000fca00000000ff */
[----:B------:R0:W-:Y:S01]  /*6970*/  STSM.16.M88.4 [R2+0x2a800], R88 ;  /* 0x02a8005802007844 */ /* 0x0001e20000000200 */
        /* <DEDUP_REMOVED lines=19> */
[----:B------:R-:W-:-:S05]  /*6ab0*/  F2FP.F16.F32.PACK_AB R99, R103, R102 ;  /* 0x000000666763723e */ /* 0x000fca00000000ff */
[----:B------:R0:W-:Y:S01]  /*6ac0*/  STSM.16.M88.4 [R19], R96 ;  /* 0x0000006013007844 */ /* 0x0001e20000000200 */
        /* <DEDUP_REMOVED lines=19> */
[----:B------:R-:W-:-:S05]  /*6c00*/  F2FP.F16.F32.PACK_AB R107, R111, R11 ;  /* 0x0000000b6f6b723e */ /* 0x000fca00000000ff */
[----:B------:R0:W-:Y:S01]  /*6c10*/  STSM.16.M88.4 [R17+0xc000], R104 ;  /* 0x00c0006811007844 */ /* 0x0001e20000000200 */
[----:B------:R-:W1:Y:S01]  /*6c20*/  MUFU.EX2 R113, R113 ;  /* 0x0000007100717308 */ /* 0x000e620000000800 */
[----:B--2---:R-:W-:-:S07]  /*6c30*/  FADD.FTZ R4, R112, R5 ;  /* 0x0000000570047221 */ /* 0x004fce0000010000 */
[----:B------:R-:W2:Y:S01]  /*6c40*/  MUFU.EX2 R115, R115 ;  /* 0x0000007300737308 */ /* 0x000ea20000000800 */
[----:B---3--:R-:W-:-:S07]  /*6c50*/  FADD.FTZ R6, R13, R6 ;  /* 0x000000060d067221 */ /* 0x008fce0000010000 */
[----:B------:R-:W-:Y:S01]  /*6c60*/  MUFU.EX2 R116, R116 ;  /* 0x0000007400747308 */ /* 0x000fe20000000800 */
[C---:B-1----:R-:W-:Y:S01]  /*6c70*/  FADD.FTZ R5, R113.reuse, R4 ;  /* 0x0000000471057221 */ /* 0x042fe20000010000 */
[----:B------:R-:W-:Y:S01]  /*6c80*/  F2FP.F16.F32.PACK_AB R112, R113, R112 ;  /* 0x000000707170723e */ /* 0x000fe200000000ff */
[----:B------:R-:W-:-:S05]  /*6c90*/  IMAD.MOV.U32 R4, RZ, RZ, R3 ;  /* 0x000000ffff047224 */ /* 0x000fca00078e0003 */
[----:B------:R-:W1:Y:S01]  /*6ca0*/  MUFU.EX2 R117, R117 ;  /* 0x0000007500757308 */ /* 0x000e620000000800 */
[C---:B--2---:R-:W-:Y:S01]  /*6cb0*/  FADD.FTZ R6, R115.reuse, R6 ;  /* 0x0000000673067221 */ /* 0x044fe20000010000 */
[----:B------:R-:W-:-:S06]  /*6cc0*/  F2FP.F16.F32.PACK_AB R113, R115, R13 ;  /* 0x0000000d7371723e */ /* 0x000fcc00000000ff */
[----:B------:R-:W2:Y:S08]  /*6cd0*/  MUFU.EX2 R15, R118 ;  /* 0x00000076000f7308 */ /* 0x000eb00000000800 */
[----:B------:R-:W3:Y:S01]  /*6ce0*/  MUFU.EX2 R10, R10 ;  /* 0x0000000a000a7308 */ /* 0x000ee20000000800 */
[----:B-1----:R-:W-:Y:S01]  /*6cf0*/  F2FP.F16.F32.PACK_AB R114, R117, R116 ;  /* 0x000000747572723e */ /* 0x002fe200000000ff */
[----:B------:R-:W-:Y:S01]  /*6d00*/  FADD.FTZ R116, R116, R5 ;  /* 0x0000000574747221 */ /* 0x000fe20000010000 */
[----:B--2---:R-:W-:-:S03]  /*6d10*/  FADD.FTZ R7, R15, R6 ;  /* 0x000000060f077221 */ /* 0x004fc60000010000 */
[----:B------:R-:W-:Y:S01]  /*6d20*/  FADD.FTZ R6, R117, R116 ;  /* 0x0000007475067221 */ /* 0x000fe20000010000 */
[C---:B---3--:R-:W-:Y:S01]  /*6d30*/  F2FP.F16.F32.PACK_AB R115, R10.reuse, R15 ;  /* 0x0000000f0a73723e */ /* 0x048fe200000000ff */
[----:B------:R-:W-:-:S04]  /*6d40*/  FADD.FTZ R7, R10, R7 ;  /* 0x000000070a077221 */ /* 0x000fc80000010000 */
[----:B------:R0:W-:Y:S01]  /*6d50*/  STSM.16.M88.4 [R16+0xc000], R112 ;  /* 0x00c0007010007844 */ /* 0x0001e20000000200 */
[----:B------:R1:W-:Y:S06]  /*6d60*/  MEMBAR.ALL.CTA ;  /* 0x0000000000007992 */ /* 0x0003ec0000008000 */
[----:B-1----:R-:W1:Y:S02]  /*6d70*/  FENCE.VIEW.ASYNC.S ;  /* 0x00000000000073c6 */ /* 0x002e640000000000 */
[----:B-1----:R-:W-:Y:S01]  /*6d80*/  NOP ;  /* 0x0000000000007918 */ /* 0x002fe20000000000 */
[----:B------:R-:W-:Y:S05]  /*6d90*/  @P2 BRA `(.L_x_12837) ;  /* 0xffffffd4009c2947 */ /* 0x000fea000383ffff */
.L_x_12828:
[----:B------:R-:W-:Y:S06]  /*6da0*/  BAR.ARV 0x8, 0x200 ;  /* 0x0208000000007b1d */ /* 0x000fec0000002000 */
[----:B------:R-:W-:Y:S05]  /*6db0*/  @!P0 BRA `(.L_x_12838) ;  /* 0x0000000000048947 */ /* 0x000fea0003800000 */
[----:B------:R-:W-:Y:S01]  /*6dc0*/  BPT.TRAP 0x1 ;  /* 0x000000040000795c */ /* 0x000fe20000300000 */
.L_x_12838:
[----:B------:R-:W-:Y:S01]  /*6dd0*/  ULEA UR12, UR38, UR39, 0x3 ;  /* 0x00000027260c7291 */ /* 0x000fe2000f8e183f */
[----:B------:R-:W-:-:S05]  /*6de0*/  IMAD.U32 R4, RZ, RZ, UR37 ;  /* 0x00000025ff047e24 */ /* 0x000fca000f8e00ff */
[----:B------:R-:W-:-:S04]  /*6df0*/  SHF.L.U32 R4, R4, 0x1f, RZ ;  /* 0x0000001f04047819 */ /* 0x000fc800000006ff */
[----:B------:R1:W3:Y:S01]  /*6e00*/  SYNCS.PHASECHK.TRANS64.TRYWAIT P2, [UR12+0x30850], R4 ;  /* 0x03085004ff0075a7 */ /* 0x0002e2000804014c */
[----:B------:R-:W-:Y:S05]  /*6e10*/  @!P0 BRA `(.L_x_12839) ;  /* 0x0000000000048947 */ /* 0x000fea0003800000 */
[----:B------:R-:W-:Y:S01]  /*6e20*/  BPT.TRAP 0x1 ;  /* 0x000000040000795c */ /* 0x000fe20000300000 */
.L_x_12839:
[----:B---3--:R-:W-:Y:S05]  /*6e30*/  @P2 BRA `(.L_x_12840) ;  /* 0x0000000000082947 */ /* 0x008fea0003800000 */
[----:B------:R-:W3:Y:S02]  /*6e40*/  SYNCS.PHASECHK.TRANS64.TRYWAIT P0, [UR12+0x30850], R4 ;  /* 0x03085004ff0075a7 */ /* 0x000ee4000800014c */
[----:B---3--:R-:W-:Y:S05]  /*6e50*/  @!P0 BRA `(.L_x_12841) ;  /* 0x0000007400e88947 */ /* 0x008fea0003800000 */
.L_x_12840:
[----:B------:R-:W-:Y:S01]  /*6e60*/  UIADD3 UR39, UR39, 0x400, URZ ;  /* 0x0000040027277890 */ /* 0x000fe2000fffe03f */
[----:B------:R-:W-:Y:S01]  /*6e70*/  WARPGROUP.ARRIVE ;  /* 0x00000000000079c5 */ /* 0x000fe20000000000 */
[----:B------:R-:W-:Y:S01]  /*6e80*/  UIADD3 UR25, UR25, 0x1e800, URZ ;  /* 0x0001e80019197890 */ /* 0x000fe2000fffe03f */
[----:B---3--:R-:W3:Y:S01]  /*6e90*/  SHFL.BFLY PT, R5, R6, 0x2, 0x1f ;  /* 0x0c401f0006057f89 */ /* 0x008ee200000e0000 */
[----:B------:R-:W-:Y:S01]  /*6ea0*/  USHF.R.U32.HI UR39, URZ, 0x4, UR39 ;  /* 0x000000043f277899 */ /* 0x000fe20008011627 */
[----:B------:R-:W-:Y:S01]  /*6eb0*/  IMAD.U32 R10, RZ, RZ, UR12 ;  /* 0x0000000cff0a7e24 */ /* 0x000fe2000f8e00ff */
[----:B------:R-:W-:Y:S01]  /*6ec0*/  USHF.R.U32.HI UR25, URZ, 0x4, UR25 ;  /* 0x000000043f197899 */ /* 0x000fe20008011619 */
[----:B-1----:R-:W1:Y:S01]  /*6ed0*/  SHFL.BFLY PT, R4, R7, 0x2, 0x1f ;  /* 0x0c401f0007047f89 */ /* 0x002e6200000e0000 */
[----:B------:R-:W-:Y:S01]  /*6ee0*/  ULOP3.LUT UR6, UR39, 0x3fff, URZ, 0xc0, !UPT ;  /* 0x00003fff27067892 */ /* 0x000fe2000f8ec03f */
[----:B------:R-:W-:Y:S01]  /*6ef0*/  @!P1 VIADD R10, R10, 0x30860 ;  /* 0x000308600a0a9836 */ /* 0x000fe20000000000 */
[----:B------:R-:W-:Y:S01]  /*6f00*/  ULOP3.LUT UR4, UR25, 0x3fff, URZ, 0xc0, !UPT ;  /* 0x00003fff19047892 */ /* 0x000fe2000f8ec03f */
[----:B------:R-:W-:Y:S01]  /*6f10*/  IMAD.MOV.U32 R25, RZ, RZ, -0x800000 ;  /* 0xff800000ff197424 */ /* 0x000fe200078e00ff */
[----:B------:R-:W-:Y:S01]  /*6f20*/  UIMAD UR6, UR38, 0x600, UR6 ;  /* 0x00000600260678a4 */ /* 0x000fe2000f8e0206 */
[----:B------:R-:W-:Y:S01]  /*6f30*/  IMAD.MOV.U32 R24, RZ, RZ, -0x800000 ;  /* 0xff800000ff187424 */ /* 0x000fe200078e00ff */
[----:B------:R-:W-:Y:S01]  /*6f40*/  ULOP3.LUT UR4, UR4, 0x10000, URZ, 0xfc, !UPT ;  /* 0x0001000004047892 */ /* 0x000fe2000f8efc3f */
[----:B------:R-:W-:Y:S01]  /*6f50*/  @!P1 PRMT R10, RZ, 0x654, R10 ;  /* 0x00000654ff0a9816 */ /* 0x000fe2000000000a */
[----:B------:R-:W-:Y:S01]  /*6f60*/  UMOV UR7, 0x40000040 ;  /* 0x4000004000077882 */ /* 0x000fe20000000000 */
[----:B------:R-:W-:Y:S01]  /*6f70*/  UMOV UR5, 0x40000040 ;  /* 0x4000004000057882 */ /* 0x000fe20000000000 */
[----:B------:R-:W-:-:S02]  /*6f80*/  UIADD3 UR10, UR6, 0x80, URZ ;  /* 0x00000080060a7890 */ /* 0x000fc4000fffe03f */
[----:B------:R-:W-:Y:S01]  /*6f90*/  UIADD3 UR8, UR4, 0x2, URZ ;  /* 0x0000000204087890 */ /* 0x000fe2000fffe03f */
[----:B------:R-:W-:Y:S02]  /*6fa0*/  UMOV UR11, 0x40000040 ;  /* 0x40000040000b7882 */ /* 0x000fe40000000000 */
[----:B------:R-:W-:Y:S01]  /*6fb0*/  HGMMA.64x64x16.F32 R120, gdesc[UR4].tnspB, R120, gsb0 ;  /* 0x40e00000047879f0 */ /* 0x000fe20008000878 */
[----:B------:R-:W-:Y:S01]  /*6fc0*/  UMOV UR9, 0x40000040 ;  /* 0x4000004000097882 */ /* 0x000fe20000000000 */
[----:B------:R-:W-:Y:S01]  /*6fd0*/  UMOV UR7, 0x40000040 ;  /* 0x4000004000077882 */ /* 0x000fe20000000000 */
[----:B------:R-:W-:Y:S01]  /*6fe0*/  UMOV UR5, 0x40000040 ;  /* 0x4000004000057882 */ /* 0x000fe20000000000 */
[----:B---3--:R-:W-:Y:S01]  /*6ff0*/  FADD.FTZ R5, R5, R6 ;  /* 0x0000000605057221 */ /* 0x008fe20000010000 */
[----:B------:R-:W-:Y:S02]  /*7000*/  UIADD3 UR38, UR38, 0x1, URZ ;  /* 0x0000000126267890 */ /* 0x000fe4000fffe03f */
[----:B------:R-:W-:Y:S01]  /*7010*/  UIADD3 UR45, UR45, 0x1, URZ ;  /* 0x000000012d2d7890 */ /* 0x000fe2000fffe03f */
[----:B-1----:R-:W-:Y:S01]  /*7020*/  FADD.FTZ R8, R4, R7 ;  /* 0x0000000704087221 */ /* 0x002fe20000010000 */
[----:B------:R-:W-:Y:S01]  /*7030*/  IMAD.MOV.U32 R7, RZ, RZ, RZ ;  /* 0x000000ffff077224 */ /* 0x000fe200078e00ff */
[----:B------:R-:W1:Y:S01]  /*7040*/  SHFL.BFLY PT, R4, R5, 0x1, 0x1f ;  /* 0x0c201f0005047f89 */ /* 0x000e6200000e0000 */
[----:B------:R-:W-:-:S03]  /*7050*/  UISETP.NE.AND UP0, UPT, UR38, 0x2, UPT ;  /* 0x000000022600788c */ /* 0x000fc6000bf05270 */
[----:B------:R-:W3:Y:S01]  /*7060*/  SHFL.BFLY PT, R9, R8, 0x1, 0x1f ;  /* 0x0c201f0008097f89 */ /* 0x000ee200000e0000 */
[----:B------:R-:W-:Y:S01]  /*7070*/  USEL UR38, UR38, URZ, UP0 ;  /* 0x0000003f26267287 */ /* 0x000fe20008000000 */
[----:B-1----:R-:W-:Y:S01]  /*7080*/  FADD.FTZ R11, R5, R4 ;  /* 0x00000004050b7221 */ /* 0x002fe20000010000 */
[----:B------:R-:W-:Y:S02]  /*7090*/  IMAD.MOV.U32 R4, RZ, RZ, RZ ;  /* 0x000000ffff047224 */ /* 0x000fe400078e00ff */
[----:B------:R-:W-:Y:S02]  /*70a0*/  IMAD.U32 R5, RZ, RZ, UR26 ;  /* 0x0000001aff057e24 */ /* 0x000fe4000f8e00ff */
[----:B---3--:R-:W-:Y:S01]  /*70b0*/  FADD.FTZ R12, R8, R9 ;  /* 0x00000009080c7221 */ /* 0x008fe20000010000 */
[----:B------:R-:W-:Y:S01]  /*70c0*/  FSETP.NE.FTZ.AND P0, PT, R11, RZ, PT ;  /* 0x000000ff0b00720b */ /* 0x000fe20003f15000 */
[----:B------:R-:W-:-:S03]  /*70d0*/  IMAD.U32 R8, RZ, RZ, UR26 ;  /* 0x0000001aff087e24 */ /* 0x000fc6000f8e00ff */
[----:B------:R-:W-:-:S09]  /*70e0*/  FSETP.NE.FTZ.AND P2, PT, R12, RZ, PT ;  /* 0x000000ff0c00720b */ /* 0x000fd20003f55000 */
[----:B------:R-:W1:Y:S01]  /*70f0*/  @P0 MUFU.LG2 R6, R11 ;  /* 0x0000000b00060308 */ /* 0x000e620000000c00 */
[----:B------:R-:W-:-:S07]  /*7100*/  @P0 FMUL.FTZ R5, R5, 0.69314718246459960938 ;  /* 0x3f31721805050820 */ /* 0x000fce0000410000 */
[----:B------:R-:W3:Y:S08]  /*7110*/  @P2 MUFU.LG2 R9, R12 ;  /* 0x0000000c00092308 */ /* 0x000ef00000000c00 */
[----:B------:R4:W5:Y:S01]  /*7120*/  @P0 MUFU.RCP R4, R11 ;  /* 0x0000000b00040308 */ /* 0x0009620000001000 */
[----:B-1----:R-:W-:-:S04]  /*7130*/  @P0 FMUL.FTZ R6, R6, 0.69314718246459960938 ;  /* 0x3f31721806060820 */ /* 0x002fc80000410000 */
[----:B------:R-:W-:Y:S01]  /*7140*/  @P0 FFMA.FTZ R25, R5, R0, R6 ;  /* 0x0000000005190223 */ /* 0x000fe20000010006 */
[----:B------:R-:W-:Y:S01]  /*7150*/  PLOP3.LUT P0, PT, PT, PT, PT, 0x8, 0x0 ;  /* 0x000000000000781c */ /* 0x000fe20003f0e170 */
[----:B------:R-:W-:Y:S02]  /*7160*/  WARPGROUP.DEPBAR.LE gsb0, 0x0 ;  /* 0x00008000000079c5 */ /* 0x000fe40000010000 */
[----:B------:R-:W-:Y:S01]  /*7170*/  WARPGROUP.ARRIVE ;  /* 0x00000000000079c5 */ /* 0x000fe20000000000 */
[----:B------:R1:W2:Y:S01]  /*7180*/  @P2 MUFU.RCP R7, R12 ;  /* 0x0000000c00072308 */ /* 0x0002a20000001000 */
[----:B----4-:R-:W-:Y:S01]  /*7190*/  @P2 FMUL.FTZ R11, R8, 0.69314718246459960938 ;  /* 0x3f317218080b2820 */ /* 0x010fe20000410000 */
[----:B---3--:R-:W-:-:S03]  /*71a0*/  @P2 FMUL.FTZ R8, R9, 0.69314718246459960938 ;  /* 0x3f31721809082820 */ /* 0x008fc60000410000 */
[----:B------:R-:W-:Y:S01]  /*71b0*/  HGMMA.64x64x16.F32 R120, gdesc[UR8].tnspB, R120, gsb0 ;  /* 0x40e00000087879f0 */ /* 0x000fe20008000878 */
[----:B------:R-:W-:Y:S01]  /*71c0*/  UIADD3 UR10, UR6, 0x100, URZ ;  /* 0x00000100060a7890 */ /* 0x000fe2000fffe03f */
[----:B------:R-:W-:Y:S01]  /*71d0*/  @P2 FFMA.FTZ R24, R11, R3, R8 ;  /* 0x000000030b182223 */ /* 0x000fe20000010008 */
        /* <DEDUP_REMOVED lines=59> */
[----:B------:R-:W-:Y:S02]  /*7590*/  UIADD3 UR6, UR6, 0x580, URZ ;  /* 0x0000058006067890 */ /* 0x000fe4000fffe03f */
[----:B------:R-:W-:Y:S01]  /*75a0*/  UIADD3 UR4, UR4, 0xc06, URZ ;  /* 0x00000c0604047890 */ /* 0x000fe2000fffe03f */
[----:B------:R-:W-:Y:S02]  /*75b0*/  WARPGROUP.DEPBAR.LE gsb0, 0x0 ;  /* 0x00008000000079c5 */ /* 0x000fe40000010000 */
[----:B------:R-:W-:-:S06]  /*75c0*/  WARPGROUP.ARRIVE ;  /* 0x00000000000079c5 */ /* 0x000fcc0000000000 */
[----:B------:R-:W-:Y:S03]  /*75d0*/  HGMMA.64x64x16.F32 R120, gdesc[UR8].tnspB, R120, gsb0 ;  /* 0x40e00000087879f0 */ /* 0x000fe60008000878 */
[----:B------:R-:W-:Y:S02]  /*75e0*/  WARPGROUP.DEPBAR.LE gsb0, 0x0 ;  /* 0x00008000000079c5 */ /* 0x000fe40000010000 */
[----:B------:R-:W-:-:S06]  /*75f0*/  WARPGROUP.ARRIVE ;  /* 0x00000000000079c5 */ /* 0x000fcc0000000000 */
[----:B------:R-:W-:Y:S01]  /*7600*/  HGMMA.64x64x16.F32 R120, gdesc[UR4].tnspB, R120, gsb0 ;  /* 0x40e00000047879f0 */ /* 0x000fe20008000878 */
[----:B------:R-:W-:-:S04]  /*7610*/  USEL UR4, URZ, 0x1, UP0 ;  /* 0x000000013f047887 */ /* 0x000fc80008000000 */
[----:B------:R-:W-:Y:S01]  /*7620*/  ULOP3.LUT UR37, UR37, UR4, URZ, 0x3c, !UPT ;  /* 0x0000000425257292 */ /* 0x000fe2000f8e3c3f */
[----:B------:R-:W-:Y:S02]  /*7630*/  WARPGROUP.DEPBAR.LE gsb0, 0x0 ;  /* 0x00008000000079c5 */ /* 0x000fe40000010000 */
[----:B------:R3:W-:Y:S01]  /*7640*/  @!P1 SYNCS.ARRIVE.TRANS64.RED.A1T0 RZ, [R10+URZ], RZ ;  /* 0x000000ff0aff99a7 */ /* 0x0007e2000810043f */
[-C--:B-----5:R-:W-:Y:S01]  /*7650*/  FMUL.FTZ R53, R120, R4.reuse ;  /* 0x0000000478357220 */ /* 0x0a0fe20000410000 */
        /* <DEDUP_REMOVED lines=30> */
[----:B---3--:R-:W-:-:S07]  /*7840*/  FMUL.FTZ R151, R151, R7 ;  /* 0x0000000797977220 */ /* 0x008fce0000410000 */
.L_x_12821:
        /* <DEDUP_REMOVED lines=10> */
[----:B------:R-:W2:Y:S01]  /*78f0*/  LDL R4, [R1+0x8] ;  /* 0x0000080001047983 */ /* 0x000ea20000100800 */
[----:B------:R-:W0:Y:S01]  /*7900*/  S2UR UR4, SR_SWINHI ;  /* 0x00000000000479c3 */ /* 0x000e220000002f00 */
[----:B------:R-:W-:Y:S02]  /*7910*/  F2FP.F16.F32.PACK_AB R12, R12, R53 ;  /* 0x000000350c0c723e */ /* 0x000fe400000000ff */
[----:B------:R-:W-:Y:S01]  /*7920*/  F2FP.F16.F32.PACK_AB R13, R13, R54 ;  /* 0x000000360d0d723e */ /* 0x000fe200000000ff */
[----:B------:R-:W3:Y:S01]  /*7930*/  LDL R56, [R1+0x4] ;  /* 0x0000040001387983 */ /* 0x000ee20000100800 */
[----:B------:R-:W-:Y:S02]  /*7940*/  F2FP.F16.F32.PACK_AB R14, R14, R51 ;  /* 0x000000330e0e723e */ /* 0x000fe400000000ff */
[----:B------:R-:W-:Y:S02]  /*7950*/  F2FP.F16.F32.PACK_AB R15, R15, R52 ;  /* 0x000000340f0f723e */ /* 0x000fe400000000ff */
[----:B------:R-:W-:-:S02]  /*7960*/  F2FP.F16.F32.PACK_AB R148, R33, R34 ;  /* 0x000000222194723e */ /* 0x000fc400000000ff */
[----:B------:R-:W-:Y:S01]  /*7970*/  F2FP.F16.F32.PACK_AB R149, R27, R32 ;  /* 0x000000201b95723e */ /* 0x000fe200000000ff */
[----:B------:R-:W1:Y:S01]  /*7980*/  LDC R33, c[0x0][0xbe8] ;  /* 0x0002fa00ff217b82 */ /* 0x000e620000000800 */
[----:B------:R-:W-:Y:S02]  /*7990*/  F2FP.F16.F32.PACK_AB R150, R3, R26 ;  /* 0x0000001a0396723e */ /* 0x000fe400000000ff */
[----:B------:R-:W-:-:S05]  /*79a0*/  F2FP.F16.F32.PACK_AB R151, R151, R0 ;  /* 0x000000009797723e */ /* 0x000fca00000000ff */
[----:B------:R-:W-:Y:S01]  /*79b0*/  BAR.SYNC.DEFER_BLOCKING 0x1, 0x180 ;  /* 0x0046000000007b1d */ /* 0x000fe20000010000 */
[----:B------:R-:W-:-:S05]  /*79c0*/  USHF.R.S32.HI UR18, URZ, 0x1f, UR43 ;  /* 0x0000001f3f127899 */ /* 0x000fca000801142b */
[----:B------:R-:W-:Y:S01]  /*79d0*/  ULDC.64 UR10, c[0x0][0xb90] ;  /* 0x0002e400000a7ab9 */ /* 0x000fe20000000a00 */
[----:B------:R-:W-:Y:S01]  /*79e0*/  ULDC.64 UR14, c[0x0][0xc08] ;  /* 0x00030200000e7ab9 */ /* 0x000fe20000000a00 */
[----:B------:R-:W-:Y:S01]  /*79f0*/  UMOV UR8, UR39 ;  /* 0x0000002700087c82 */ /* 0x000fe20008000000 */
[----:B0-----:R-:W-:Y:S01]  /*7a00*/  UMOV UR9, UR4 ;  /* 0x0000000400097c82 */ /* 0x001fe20008000000 */
[----:B------:R-:W-:Y:S01]  /*7a10*/  ULDC.64 UR16, c[0x0][0xb98] ;  /* 0x0002e60000107ab9 */ /* 0x000fe20000000a00 */
[----:B------:R-:W-:Y:S02]  /*7a20*/  IMAD.U32 R20, RZ, RZ, UR8 ;  /* 0x00000008ff147e24 */ /* 0x000fe4000f8e00ff */
[----:B------:R-:W-:Y:S01]  /*7a30*/  IMAD.U32 R21, RZ, RZ, UR9 ;  /* 0x00000009ff157e24 */ /* 0x000fe2000f8e00ff */
[----:B------:R-:W-:Y:S02]  /*7a40*/  ULDC.64 UR8, c[0x0][0xc00] ;  /* 0x0003000000087ab9 */ /* 0x000fe40000000a00 */
[----:B------:R-:W-:-:S04]  /*7a50*/  UISETP.NE.U32.AND UP0, UPT, UR8, URZ, UPT ;  /* 0x0000003f0800728c */ /* 0x000fc8000bf05070 */
[----:B------:R-:W-:-:S03]  /*7a60*/  UISETP.NE.AND.EX UP0, UPT, UR9, URZ, UPT, UP0 ;  /* 0x0000003f0900728c */ /* 0x000fc6000bf05300 */
[----:B------:R-:W-:Y:S02]  /*7a70*/  ULDC.64 UR8, c[0x0][0xc00] ;  /* 0x0003000000087ab9 */ /* 0x000fe40000000a00 */
[----:B------:R-:W-:-:S06]  /*7a80*/  UIMAD.WIDE UR8, UR40, 0x4, UR8 ;  /* 0x00000004280878a5 */ /* 0x000fcc000f8e0208 */
[----:B------:R-:W-:Y:S02]  /*7a90*/  IMAD.U32 R26, RZ, RZ, UR8 ;  /* 0x00000008ff1a7e24 */ /* 0x000fe4000f8e00ff */
[----:B------:R-:W-:Y:S02]  /*7aa0*/  IMAD.U32 R27, RZ, RZ, UR9 ;  /* 0x00000009ff1b7e24 */ /* 0x000fe4000f8e00ff */
[----:B--2---:R-:W-:-:S03]  /*7ab0*/  IMAD.WIDE R4, R4, 0x2, R20 ;  /* 0x0000000204047825 */ /* 0x004fc600078e0214 */
[C---:B------:R-:W-:Y:S02]  /*7ac0*/  IADD3 R9, P1, R4.reuse, 0x40, RZ ;  /* 0x0000004004097810 */ /* 0x040fe40007f3e0ff */
[C---:B------:R-:W-:Y:S02]  /*7ad0*/  IADD3 R11, P2, R4.reuse, 0x20, RZ ;  /* 0x00000020040b7810 */ /* 0x040fe40007f5e0ff */
[C---:B------:R-:W-:Y:S02]  /*7ae0*/  IADD3 R29, P0, R4.reuse, 0x60, RZ ;  /* 0x00000060041d7810 */ /* 0x040fe40007f1e0ff */
        /* <DEDUP_REMOVED lines=27> */
[----:B------:R0:W-:Y:S04]  /*7ca0*/  STSM.16.M88.4 [R55], R12 ;  /* 0x0000000c37007844 */ /* 0x0001e80000000200 */
[----:B------:R2:W-:Y:S04]  /*7cb0*/  STSM.16.M88.4 [R30], R4 ;  /* 0x000000041e007844 */ /* 0x0005e80000000200 */
[----:B------:R4:W-:Y:S04]  /*7cc0*/  STSM.16.M88.4 [R29], R8 ;  /* 0x000000081d007844 */ /* 0x0009e80000000200 */
[----:B------:R0:W-:Y:S01]  /*7cd0*/  STSM.16.M88.4 [R28], R148 ;  /* 0x000000941c007844 */ /* 0x0001e20000000200 */
[----:B------:R-:W-:Y:S01]  /*7ce0*/  BAR.SYNC.DEFER_BLOCKING 0x1, 0x180 ;  /* 0x0046000000007b1d */ /* 0x000fe20000010000 */
[----:B------:R-:W-:-:S13]  /*7cf0*/  PLOP3.LUT P2, PT, PT, PT, UP0, 0x80, 0x0 ;  /* 0x000000000000781c */ /* 0x000fda0003f4f008 */
[----:B------:R-:W4:Y:S01]  /*7d00*/  @P2 LDG.E R0, desc[UR48][R26.64] ;  /* 0x000000301a002981 */ /* 0x000f22000c1e1900 */
[----:B-1----:R-:W-:Y:S01]  /*7d10*/  ISETP.NE.AND P1, PT, R33, 0x1, PT ;  /* 0x000000012100780c */ /* 0x002fe20003f25270 */
[----:B------:R-:W-:-:S12]  /*7d20*/  UMOV UR4, URZ ;  /* 0x0000003f00047c82 */ /* 0x000fd80008000000 */
[----:B------:R-:W1:Y:S08]  /*7d30*/  @P1 LDC R3, c[0x0][0xbec] ;  /* 0x0002fb00ff031b82 */ /* 0x000e700000000800 */
[----:B0-----:R-:W0:Y:S01]  /*7d40*/  @P1 LDC R13, c[0x0][0xbf0] ;  /* 0x0002fc00ff0d1b82 */ /* 0x001e220000000800 */
[----:B--2---:R-:W-:Y:S01]  /*7d50*/  IMAD.U32 R6, RZ, RZ, UR42 ;  /* 0x0000002aff067e24 */ /* 0x004fe2000f8e00ff */
[----:B------:R-:W-:-:S03]  /*7d60*/  UIMAD UR7, UR18, UR10, URZ ;  /* 0x0000000a120772a4 */ /* 0x000fc6000f8e023f */
[----:B---3--:R-:W-:Y:S01]  /*7d70*/  IMAD R6, R6, 0xc0, R56 ;  /* 0x000000c006067824 */ /* 0x008fe200078e0238 */
[----:B------:R-:W-:Y:S02]  /*7d80*/  UIMAD UR12, UR43, UR11, UR7 ;  /* 0x0000000b2b0c72a4 */ /* 0x000fe4000f8e0207 */
[----:B------:R-:W-:Y:S01]  /*7d90*/  USEL UR19, UR41, URZ, !UP0 ;  /* 0x0000003f29137287 */ /* 0x000fe2000c000000 */
[----:B------:R-:W-:Y:S01]  /*7da0*/  IMAD.MOV.U32 R4, RZ, RZ, R6 ;  /* 0x000000ffff047224 */ /* 0x000fe200078e0006 */
[----:B------:R-:W-:Y:S02]  /*7db0*/  UISETP.NE.U32.AND UP1, UPT, UR14, URZ, UPT ;  /* 0x0000003f0e00728c */ /* 0x000fe4000bf25070 */
[----:B------:R-:W-:Y:S02]  /*7dc0*/  USEL UR7, UR40, URZ, !UP0 ;  /* 0x0000003f28077287 */ /* 0x000fe4000c000000 */
[----:B------:R-:W-:-:S06]  /*7dd0*/  UISETP.NE.AND.EX UP0, UPT, UR15, URZ, UPT, UP1 ;  /* 0x0000003f0f00728c */ /* 0x000fcc000bf05310 */
[----:B------:R-:W-:Y:S02]  /*7de0*/  PLOP3.LUT P3, PT, PT, PT, UP0, 0x80, 0x0 ;  /* 0x000000000000781c */ /* 0x000fe40003f6f008 */
[----:B----4-:R-:W-:Y:S01]  /*7df0*/  @P2 R2UR UR4, R0 ;  /* 0x00000000000422ca */ /* 0x010fe200000e0000 */
[----:B-1----:R-:W-:-:S05]  /*7e00*/  @P1 IMAD.HI.U32 R0, R6, R3, RZ ;  /* 0x0000000306001227 */ /* 0x002fca00078e00ff */
[----:B0-----:R-:W-:-:S07]  /*7e10*/  @P1 SHF.R.U32.HI R4, RZ, R13, R0 ;  /* 0x0000000dff041219 */ /* 0x001fce0000011600 */
[----:B------:R-:W-:Y:S02]  /*7e20*/  USHF.R.S32.HI UR9, URZ, 0x1f, UR4 ;  /* 0x0000001f3f097899 */ /* 0x000fe40008011404 */
[----:B------:R-:W-:Y:S02]  /*7e30*/  UMOV UR8, UR4 ;  /* 0x0000000400087c82 */ /* 0x000fe40008000000 */
[----:B------:R-:W-:Y:S01]  /*7e40*/  UIMAD.WIDE.U32 UR10, UR43, UR10, UR8 ;  /* 0x0000000a2b0a72a5 */ /* 0x000fe2000f8e0008 */
[----:B------:R-:W-:-:S03]  /*7e50*/  IMAD.MOV R0, RZ, RZ, -R4 ;  /* 0x000000ffff007224 */ /* 0x000fc600078e0a04 */
[----:B------:R-:W-:Y:S02]  /*7e60*/  UIADD3 UR11, UR11, UR12, URZ ;  /* 0x0000000c0b0b7290 */ /* 0x000fe4000fffe03f */
[----:B------:R-:W-:Y:S01]  /*7e70*/  UIMAD UR12, UR19, UR16, URZ ;  /* 0x00000010130c72a4 */ /* 0x000fe2000f8e023f */
[----:B------:R-:W-:Y:S01]  /*7e80*/  IMAD R3, R33, R0, R6 ;  /* 0x0000000021037224 */ /* 0x000fe200078e0206 */
[----:B------:R-:W-:Y:S02]  /*7e90*/  UIMAD.WIDE.U32 UR10, UR7, UR16, UR10 ;  /* 0x00000010070a72a5 */ /* 0x000fe4000f8e000a */
[----:B------:R-:W-:Y:S01]  /*7ea0*/  UIMAD UR12, UR7, UR17, UR12 ;  /* 0x00000011070c72a4 */ /* 0x000fe2000f8e020c */
[----:B------:R-:W-:Y:S02]  /*7eb0*/  SHF.R.S32.HI R5, RZ, 0x1f, R4 ;  /* 0x0000001fff057819 */ /* 0x000fe40000011404 */
[----:B------:R-:W-:Y:S01]  /*7ec0*/  SHF.R.S32.HI R0, RZ, 0x1f, R3 ;  /* 0x0000001fff007819 */ /* 0x000fe20000011403 */
[----:B------:R-:W-:Y:S01]  /*7ed0*/  ULDC.64 UR16, c[0x0][0xb88] ;  /* 0x0002e20000107ab9 */ /* 0x000fe20000000a00 */
[----:B------:R-:W-:Y:S01]  /*7ee0*/  IADD3 R4, P0, R4, UR10, RZ ;  /* 0x0000000a04047c10 */ /* 0x000fe2000ff1e0ff */
[----:B------:R-:W-:Y:S01]  /*7ef0*/  IMAD.U32 R6, RZ, RZ, UR12 ;  /* 0x0000000cff067e24 */ /* 0x000fe2000f8e00ff */
[----:B------:R-:W-:Y:S01]  /*7f00*/  @UP0 ULEA UR10, UP1, UR40, UR14, 0x2 ;  /* 0x0000000e280a0291 */ /* 0x000fe2000f82103f */
[----:B------:R-:W-:Y:S01]  /*7f10*/  IMAD R0, R0, UR16, RZ ;  /* 0x0000001000007c24 */ /* 0x000fe2000f8e02ff */
[----:B------:R-:W-:-:S02]  /*7f20*/  ULDC.64 UR12, c[0x0][0xb50] ;  /* 0x0002d400000c7ab9 */ /* 0x000fc40000000a00 */
[----:B------:R-:W-:Y:S01]  /*7f30*/  IADD3.X R5, R5, UR11, R6, P0, !PT ;  /* 0x0000000b05057c10 */ /* 0x000fe200087fe406 */
[----:B------:R-:W-:Y:S01]  /*7f40*/  @UP0 ULEA.HI.X UR11, UR40, UR15, UR41, 0x2, UP1 ;  /* 0x0000000f280b0291 */ /* 0x000fe200088f1429 */
[----:B------:R-:W-:Y:S01]  /*7f50*/  IMAD R7, R3, UR17, R0 ;  /* 0x0000001103077c24 */ /* 0x000fe2000f8e0200 */
[----:B------:R-:W-:Y:S01]  /*7f60*/  ULDC UR14, c[0x0][0xa88] ;  /* 0x0002a200000e7ab9 */ /* 0x000fe20000000800 */
[----:B------:R-:W-:Y:S02]  /*7f70*/  IMAD.U32 R8, RZ, RZ, UR10 ;  /* 0x0000000aff087e24 */ /* 0x000fe4000f8e00ff */
[----:B------:R-:W-:Y:S02]  /*7f80*/  IMAD.U32 R0, RZ, RZ, UR14 ;  /* 0x0000000eff007e24 */ /* 0x000fe4000f8e00ff */
[----:B------:R-:W-:-:S05]  /*7f90*/  IMAD.U32 R9, RZ, RZ, UR11 ;  /* 0x0000000bff097e24 */ /* 0x000fca000f8e00ff */
[----:B------:R0:W5:Y:S01]  /*7fa0*/  @P3 LDG.E R0, desc[UR48][R8.64] ;  /* 0x0000003008003981 */ /* 0x000162000c1e1900 */
[----:B------:R-:W-:-:S04]  /*7fb0*/  IMAD.WIDE.U32 R4, R3, UR16, R4 ;  /* 0x0000001003047c25 */ /* 0x000fc8000f8e0004 */
[----:B------:R-:W-:Y:S01]  /*7fc0*/  IMAD.IADD R3, R5, 0x1, R7 ;  /* 0x0000000105037824 */ /* 0x000fe200078e0207 */
[----:B------:R-:W-:Y:S01]  /*7fd0*/  LEA R5, P0, R4, UR12, 0x2 ;  /* 0x0000000c04057c11 */ /* 0x000fe2000f8010ff */
[----:B------:R-:W-:-:S03]  /*7fe0*/  IMAD.U32 R7, RZ, RZ, UR42 ;  /* 0x0000002aff077e24 */ /* 0x000fc6000f8e00ff */
[----:B------:R-:W-:Y:S01]  /*7ff0*/  LEA.HI.X R4, R4, UR13, R3, 0x2, P0 ;  /* 0x0000000d04047c11 */ /* 0x000fe200080f1403 */
[----:B0-----:R-:W-:Y:S08]  /*8000*/  @P3 BRA `(.L_x_12844) ;  /* 0x0000000000103947 */ /* 0x001ff00003800000 */
[----:B------:R-:W-:Y:S05]  /*8010*/  @!P2 BRA `(.L_x_12844) ;  /* 0x00000000000ca947 */ /* 0x000fea0003800000 */
[----:B------:R-:W2:Y:S04]  /*8020*/  LDG.E R3, desc[UR48][R26.64] ;  /* 0x000000301a037981 */ /* 0x000ea8000c1e1900 */
[----:B-----5:R-:W2:Y:S02]  /*8030*/  LDG.E R0, desc[UR48][R26.64+0x4] ;  /* 0x000004301a007981 */ /* 0x020ea4000c1e1900 */
[----:B--2---:R-:W-:-:S07]  /*8040*/  IMAD.IADD R0, R0, 0x1, -R3 ;  /* 0x0000000100007824 */ /* 0x004fce00078e0a03 */
.L_x_12844:
[----:B------:R-:W-:Y:S01]  /*8050*/  IMAD R3, R153, 0x40, R152 ;  /* 0x0000004099037824 */ /* 0x000fe200078e0298 */
[----:B------:R-:W-:Y:S01]  /*8060*/  SHFL.IDX PT, R26, R5, RZ, 0x1c1f ;  /* 0x001c1fff051a7589 */ /* 0x000fe200000e0000 */
[----:B------:R-:W-:Y:S01]  /*8070*/  IMAD R6, R7, 0xc0, R156 ;  /* 0x000000c007067824 */ /* 0x000fe200078e029c */
[----:B------:R-:W-:Y:S01]  /*8080*/  LOP3.LUT P0, RZ, R154, 0x3, RZ, 0xc0, !PT ;  /* 0x000000039aff7812 */ /* 0x000fe2000780c0ff */
[----:B------:R-:W-:Y:S01]  /*8090*/  IMAD.WIDE R20, R3, 0x2, R20 ;  /* 0x0000000203147825 */ /* 0x000fe200078e0214 */
[----:B------:R-:W0:Y:S01]  /*80a0*/  SHFL.IDX PT, R27, R4, RZ, 0x1c1f ;  /* 0x001c1fff041b7589 */ /* 0x000e2200000e0000 */
[----:B------:R-:W-:Y:S02]  /*80b0*/  ULDC.64 UR12, c[0x0][0xaa0] ;  /* 0x0002a800000c7ab9 */ /* 0x000fe40000000a00 */
[----:B-----5:R-:W-:Y:S01]  /*80c0*/  IMAD R35, R0, R33, RZ ;  /* 0x0000002100237224 */ /* 0x020fe200078e02ff */
[----:B------:R1:W-:Y:S01]  /*80d0*/  SHFL.IDX PT, R28, R5, 0x1, 0x1c1f ;  /* 0x003c1f00051c7f89 */ /* 0x0003e200000e0000 */
[----:B------:R-:W-:Y:S01]  /*80e0*/  VIADD R0, R6, 0x8 ;  /* 0x0000000806007836 */ /* 0x000fe20000000000 */
[----:B------:R-:W-:-:S02]  /*80f0*/  IADD3 R9, P3, R20, 0x1800, RZ ;  /* 0x0000180014097810 */ /* 0x000fc40007f7e0ff */
[----:B------:R2:W3:Y:S01]  /*8100*/  SHFL.IDX PT, R29, R4, 0x1, 0x1c1f ;  /* 0x003c1f00041d7f89 */ /* 0x0004e200000e0000 */
[----:B------:R-:W-:Y:S02]  /*8110*/  IADD3 R13, P4, R20, 0x3000, RZ ;  /* 0x00003000140d7810 */ /* 0x000fe40007f9e0ff */
[-C--:B------:R-:W-:Y:S02]  /*8120*/  ISETP.GE.OR P2, PT, R6, R35.reuse, P0 ;  /* 0x000000230600720c */ /* 0x080fe40000746670 */
[----:B-1----:R-:W-:Y:S02]  /*8130*/  LOP3.LUT R5, R20, 0x380, RZ, 0xc0, !PT ;  /* 0x0000038014057812 */ /* 0x002fe400078ec0ff */
[----:B------:R-:W-:Y:S02]  /*8140*/  LOP3.LUT R8, R9, 0x380, RZ, 0xc0, !PT ;  /* 0x0000038009087812 */ /* 0x000fe400078ec0ff */
[----:B------:R-:W-:Y:S02]  /*8150*/  ISETP.GE.OR P0, PT, R0, R35, P0 ;  /* 0x000000230000720c */ /* 0x000fe40000706670 */
[----:B------:R-:W-:-:S02]  /*8160*/  LOP3.LUT R12, R13, 0x380, RZ, 0xc0, !PT ;  /* 0x000003800d0c7812 */ /* 0x000fc400078ec0ff */
[----:B------:R-:W-:Y:S02]  /*8170*/  SHF.R.U64 R5, R5, 0x3, RZ ;  /* 0x0000000305057819 */ /* 0x000fe400000012ff */
[----:B------:R-:W-:Y:S01]  /*8180*/  SHF.R.U64 R8, R8, 0x3, RZ ;  /* 0x0000000308087819 */ /* 0x000fe200000012ff */
[----:B0-----:R0:W-:Y:S01]  /*8190*/  @!P2 ST.E desc[UR48][R26.64], R25 ;  /* 0x000000191a00a985 */ /* 0x0011e2000c101930 */
[----:B------:R-:W-:Y:S02]  /*81a0*/  SHF.R.U64 R12, R12, 0x3, RZ ;  /* 0x000000030c0c7819 */ /* 0x000fe400000012ff */
[----:B--2---:R-:W-:Y:S01]  /*81b0*/  LOP3.LUT R4, R5, R20, RZ, 0x3c, !PT ;  /* 0x0000001405047212 */ /* 0x004fe200078e3cff */
[--C-:B------:R-:W-:Y:S01]  /*81c0*/  IMAD.MOV.U32 R5, RZ, RZ, R21.reuse ;  /* 0x000000ffff057224 */ /* 0x100fe200078e0015 */
[----:B------:R-:W-:Y:S01]  /*81d0*/  LOP3.LUT R8, R8, R9, RZ, 0x3c, !PT ;  /* 0x0000000908087212 */ /* 0x000fe200078e3cff */
[--C-:B------:R-:W-:Y:S01]  /*81e0*/  IMAD.X R9, RZ, RZ, R21.reuse, P3 ;  /* 0x000000ffff097224 */ /* 0x100fe200018e0615 */
[----:B------:R-:W-:Y:S01]  /*81f0*/  LOP3.LUT R12, R12, R13, RZ, 0x3c, !PT ;  /* 0x0000000d0c0c7212 */ /* 0x000fe200078e3cff */
[----:B------:R-:W-:Y:S01]  /*8200*/  IMAD.X R13, RZ, RZ, R21, P4 ;  /* 0x000000ffff0d7224 */ /* 0x000fe200020e0615 */
[----:B---3--:R1:W-:Y:S04]  /*8210*/  @!P0 ST.E desc[UR48][R28.64], R24 ;  /* 0x000000181c008985 */ /* 0x0083e8000c101930 */
[----:B------:R-:W2:Y:S04]  /*8220*/  LD.E.128 R4, desc[UR48][R4.64] ;  /* 0x0000003004047980 */ /* 0x000ea8000c101d00 */
[----:B------:R-:W3:Y:S04]  /*8230*/  LD.E.128 R8, desc[UR48][R8.64] ;  /* 0x0000003008087980 */ /* 0x000ee8000c101d00 */
[----:B------:R-:W4:Y:S01]  /*8240*/  LD.E.128 R12, desc[UR48][R12.64] ;  /* 0x000000300c0c7980 */ /* 0x000f22000c101d00 */
[----:B------:R-:W-:-:S02]  /*8250*/  IADD3 R3, P0, R20, 0x4800, RZ ;  /* 0x0000480014037810 */ /* 0x000fc40007f1e0ff */
[----:B------:R-:W1:Y:S02]  /*8260*/  @P1 LDC R20, c[0x0][0xbec] ;  /* 0x0002fb00ff141b82 */ /* 0x000e640000000800 */
[----:B------:R-:W-:Y:S01]  /*8270*/  LOP3.LUT R0, R3, 0x380, RZ, 0xc0, !PT ;  /* 0x0000038003007812 */ /* 0x000fe200078ec0ff */
[----:B0-----:R-:W-:Y:S01]  /*8280*/  IMAD.X R27, RZ, RZ, R21, P0 ;  /* 0x000000ffff1b7224 */ /* 0x001fe200000e0615 */
[----:B------:R-:W-:Y:S02]  /*8290*/  UIMAD UR10, UR9, UR12, URZ ;  /* 0x0000000c090a72a4 */ /* 0x000fe4000f8e023f */
[----:B------:R-:W-:Y:S02]  /*82a0*/  SHF.R.U64 R0, R0, 0x3, RZ ;  /* 0x0000000300007819 */ /* 0x000fe400000012ff */
[----:B------:R-:W0:Y:S01]  /*82b0*/  @P1 LDC R21, c[0x0][0xbf0] ;  /* 0x0002fc00ff151b82 */ /* 0x000e220000000800 */
[----:B------:R-:W-:Y:S01]  /*82c0*/  UIMAD.WIDE.U32 UR8, UR4, UR12, URZ ;  /* 0x0000000c040872a5 */ /* 0x000fe2000f8e003f */
[----:B------:R-:W-:Y:S01]  /*82d0*/  LOP3.LUT R26, R0, R3, RZ, 0x3c, !PT ;  /* 0x00000003001a7212 */ /* 0x000fe200078e3cff */
[----:B------:R-:W-:Y:S01]  /*82e0*/  UIMAD UR10, UR4, UR13, UR10 ;  /* 0x0000000d040a72a4 */ /* 0x000fe2000f8e020a */
[----:B------:R-:W-:-:S02]  /*82f0*/  IMAD R0, R23, 0x30, R153 ;  /* 0x0000003017007824 */ /* 0x000fc400078e0299 */
[----:B------:R-:W-:Y:S01]  /*8300*/  ULDC.64 UR12, c[0x0][0xae8] ;  /* 0x0002ba00000c7ab9 */ /* 0x000fe20000000a00 */
[----:B-1----:R-:W-:Y:S01]  /*8310*/  IMAD.U32 R29, RZ, RZ, UR42 ;  /* 0x0000002aff1d7e24 */ /* 0x002fe2000f8e00ff */
[----:B------:R-:W-:Y:S01]  /*8320*/  UIADD3 UR9, UR9, UR10, URZ ;  /* 0x0000000a09097290 */ /* 0x000fe2000fffe03f */
[----:B------:R-:W-:Y:S01]  /*8330*/  IMAD.U32 R36, RZ, RZ, UR42 ;  /* 0x0000002aff247e24 */ /* 0x000fe2000f8e00ff */
[----:B------:R-:W-:Y:S01]  /*8340*/  UIMAD UR4, UR18, UR12, URZ ;  /* 0x0000000c120472a4 */ /* 0x000fe2000f8e023f */
[----:B------:R-:W-:Y:S01]  /*8350*/  IMAD R29, R29, 0xc0, R0 ;  /* 0x000000c01d1d7824 */ /* 0x000fe200078e0200 */
[----:B------:R-:W-:Y:S01]  /*8360*/  UIMAD.WIDE.U32 UR8, UR43, UR12, UR8 ;  /* 0x0000000c2b0872a5 */ /* 0x000fe2000f8e0008 */
[----:B------:R-:W5:Y:S01]  /*8370*/  LD.E.128 R24, desc[UR48][R26.64] ;  /* 0x000000301a187980 */ /* 0x000f62000c101d00 */
[----:B------:R-:W-:Y:S01]  /*8380*/  UIMAD UR4, UR43, UR13, UR4 ;  /* 0x0000000d2b0472a4 */ /* 0x000fe2000f8e0204 */
[----:B------:R-:W-:Y:S01]  /*8390*/  IMAD.MOV.U32 R3, RZ, RZ, R29 ;  /* 0x000000ffff037224 */ /* 0x000fe200078e001d */
[----:B------:R-:W-:Y:S01]  /*83a0*/  ULDC.64 UR10, c[0x0][0xaf0] ;  /* 0x0002bc00000a7ab9 */ /* 0x000fe20000000a00 */
[----:B------:R-:W-:Y:S01]  /*83b0*/  @P1 IMAD.HI.U32 R0, R29, R20, RZ ;  /* 0x000000141d001227 */ /* 0x000fe200078e00ff */
[----:B------:R-:W-:Y:S01]  /*83c0*/  UIADD3 UR9, UR9, UR4, URZ ;  /* 0x0000000409097290 */ /* 0x000fe2000fffe03f */
[----:B------:R-:W-:Y:S01]  /*83d0*/  @!PT LDS RZ, [RZ] ;  /* 0x00000000fffff984 */ /* 0x000fe20000000800 */
[----:B------:R-:W-:Y:S01]  /*83e0*/  @!PT LDS RZ, [RZ] ;  /* 0x00000000fffff984 */ /* 0x000fe20000000800 */
[----:B------:R-:W-:Y:S01]  /*83f0*/  @!PT LDS RZ, [RZ] ;  /* 0x00000000fffff984 */ /* 0x000fe20000000800 */
[----:B------:R-:W-:Y:S01]  /*8400*/  @!PT LDS RZ, [RZ] ;  /* 0x00000000fffff984 */ /* 0x000fe20000000800 */
[----:B------:R1:W-:Y:S06]  /*8410*/  MEMBAR.ALL.CTA ;  /* 0x0000000000007992 */ /* 0x0003ec0000008000 */
[----:B-1----:R-:W1:Y:S01]  /*8420*/  FENCE.VIEW.ASYNC.S ;  /* 0x00000000000073c6 */ /* 0x002e620000000000 */
[----:B------:R-:W-:Y:S01]  /*8430*/  UIMAD UR4, UR19, UR10, URZ ;  /* 0x0000000a130472a4 */ /* 0x000fe2000f8e023f */
[----:B------:R-:W-:Y:S01]  /*8440*/  IMAD R36, R36, 0xc0, R153 ;  /* 0x000000c024247824 */ /* 0x000fe200078e0299 */
[----:B------:R-:W-:Y:S01]  /*8450*/  UIMAD.WIDE.U32 UR8, UR7, UR10, UR8 ;  /* 0x0000000a070872a5 */ /* 0x000fe2000f8e0008 */
[----:B------:R-:W-:Y:S01]  /*8460*/  SHF.R.S32.HI R38, RZ, 0x1f, R152 ;  /* 0x0000001fff267819 */ /* 0x000fe20000011498 */
[----:B------:R-:W-:Y:S01]  /*8470*/  UIMAD UR4, UR7, UR11, UR4 ;  /* 0x0000000b070472a4 */ /* 0x000fe2000f8e0204 */
[----:B0-----:R-:W-:-:S02]  /*8480*/  @P1 SHF.R.U32.HI R3, RZ, R21, R0 ;  /* 0x00000015ff031219 */ /* 0x001fc40000011600 */
[----:B------:R-:W-:Y:S01]  /*8490*/  ULDC.64 UR10, c[0x0][0xae0] ;  /* 0x0002b800000a7ab9 */ /* 0x000fe20000000a00 */
[----:B------:R-:W-:Y:S01]  /*84a0*/  UIADD3 UR4, UR9, UR4, URZ ;  /* 0x0000000409047290 */ /* 0x000fe2000fffe03f */
[--C-:B------:R-:W-:Y:S01]  /*84b0*/  SHF.R.S32.HI R0, RZ, 0x1f, R3.reuse ;  /* 0x0000001fff007819 */ /* 0x100fe20000011403 */
[----:B------:R-:W-:Y:S02]  /*84c0*/  IMAD.MOV R28, RZ, RZ, -R3 ;  /* 0x000000ffff1c7224 */ /* 0x000fe400078e0a03 */
        /* <DEDUP_REMOVED lines=12> */
[----:B------:R-:W-:-:S04]  /*8590*/  IMAD.WIDE.U32 R20, R29, UR8, R20 ;  /* 0x000000081d147c25 */ /* 0x000fc8000f8e0014 */
[----:B------:R-:W-:Y:S01]  /*85a0*/  IMAD R3, R29, UR9, R0 ;  /* 0x000000091d037c24 */ /* 0x000fe2000f8e0200 */
[----:B------:R-:W-:Y:S01]  /*85b0*/  ULDC.64 UR8, c[0x0][0xa80] ;  /* 0x0002a00000087ab9 */ /* 0x000fe20000000a00 */
[----:B------:R-:W-:Y:S02]  /*85c0*/  IADD3 R0, R36, 0x30, RZ ;  /* 0x0000003024007810 */ /* 0x000fe40007ffe0ff */
[----:B------:R-:W-:Y:S01]  /*85d0*/  IMAD.IADD R3, R21, 0x1, R3 ;  /* 0x0000000115037824 */ /* 0x000fe200078e0203 */
[----:B------:R-:W-:-:S04]  /*85e0*/  LEA R30, P0, R20, UR8, 0x1 ;  /* 0x00000008141e7c11 */ /* 0x000fc8000f8008ff */
[----:B------:R-:W-:Y:S01]  /*85f0*/  LEA.HI.X R34, R20, UR9, R3, 0x1, P0 ;  /* 0x0000000914227c11 */ /* 0x000fe200080f0c03 */
[----:B-1----:R-:W0:Y:S01]  /*8600*/  SHFL.IDX PT, R29, R30, RZ, 0x181f ;  /* 0x00181fff1e1d7589 */ /* 0x002e2200000e0000 */
[----:B------:R-:W-:Y:S01]  /*8610*/  ISETP.GE.AND P0, PT, R152, UR4, PT ;  /* 0x0000000498007c0c */ /* 0x000fe2000bf06270 */
[C---:B------:R-:W-:Y:S01]  /*8620*/  VIADD R3, R36.reuse, 0x60 ;  /* 0x0000006024037836 */ /* 0x040fe20000000000 */
[----:B------:R-:W-:Y:S01]  /*8630*/  UIADD3 UR4, UR39, 0x30820, URZ ;  /* 0x0003082027047890 */ /* 0x000fe2000fffe03f */
[----:B------:R-:W1:Y:S01]  /*8640*/  SHFL.IDX PT, R37, R30, 0x1, 0x181f ;  /* 0x00381f001e257f89 */ /* 0x000e6200000e0000 */
[-C--:B------:R-:W-:Y:S02]  /*8650*/  ISETP.GE.OR P1, PT, R36, R35.reuse, P0 ;  /* 0x000000232400720c */ /* 0x080fe40000726670 */
[-C--:B------:R-:W-:Y:S01]  /*8660*/  ISETP.GE.OR P2, PT, R0, R35.reuse, P0 ;  /* 0x000000230000720c */ /* 0x080fe20000746670 */
[----:B------:R-:W1:Y:S01]  /*8670*/  SHFL.IDX PT, R41, R30, 0x2, 0x181f ;  /* 0x00581f001e297f89 */ /* 0x000e6200000e0000 */
[-C--:B------:R-:W-:Y:S01]  /*8680*/  ISETP.GE.OR P3, PT, R3, R35.reuse, P0 ;  /* 0x000000230300720c */ /* 0x080fe20000766670 */
[----:B------:R-:W-:Y:S01]  /*8690*/  UPRMT UR4, URZ, 0x654, UR4 ;  /* 0x000006543f047896 */ /* 0x000fe20008000004 */
[----:B------:R-:W-:Y:S01]  /*86a0*/  VIADD R0, R36, 0x90 ;  /* 0x0000009024007836 */ /* 0x000fe20000000000 */
[----:B------:R-:W1:Y:S04]  /*86b0*/  SHFL.IDX PT, R21, R34, RZ, 0x181f ;  /* 0x00181fff22157589 */ /* 0x000e6800000e0000 */
[----:B------:R-:W1:Y:S01]  /*86c0*/  SHFL.IDX PT, R33, R34, 0x1, 0x181f ;  /* 0x00381f0022217f89 */ /* 0x000e6200000e0000 */
[----:B------:R-:W-:-:S02]  /*86d0*/  ISETP.GE.OR P0, PT, R0, R35, P0 ;  /* 0x000000230000720c */ /* 0x000fc40000706670 */
[----:B------:R-:W-:Y:S01]  /*86e0*/  SYNCS.ARRIVE.TRANS64.RED.A1T0 RZ, [UR4], RZ ;  /* 0x000000ffffff79a7 */ /* 0x000fe20008100404 */
[----:B------:R-:W1:Y:S01]  /*86f0*/  SHFL.IDX PT, R39, R34, 0x2, 0x181f ;  /* 0x00581f0022277f89 */ /* 0x000e6200000e0000 */
[----:B0-----:R-:W-:-:S03]  /*8700*/  @!P1 LEA R20, P4, R152, R29, 0x1 ;  /* 0x0000001d98149211 */ /* 0x001fc600078808ff */
[----:B------:R0:W0:Y:S01]  /*8710*/  SHFL.IDX PT, R3, R34, 0x3, 0x181f ;  /* 0x00781f0022037f89 */ /* 0x00002200000e0000 */
[----:B-1----:R-:W-:-:S03]  /*8720*/  @!P2 LEA R28, P5, R152, R37, 0x1 ;  /* 0x00000025981ca211 */ /* 0x002fc600078a08ff */
[----:B------:R1:W0:Y:S01]  /*8730*/  SHFL.IDX PT, R37, R30, 0x3, 0x181f ;  /* 0x00781f001e257f89 */ /* 0x00022200000e0000 */
[C---:B------:R-:W-:Y:S02]  /*8740*/  @!P3 LEA R32, P6, R152.reuse, R41, 0x1 ;  /* 0x000000299820b211 */ /* 0x040fe400078c08ff */
[C-C-:B------:R-:W-:Y:S02]  /*8750*/  @!P1 LEA.HI.X R21, R152.reuse, R21, R38.reuse, 0x1, P4 ;  /* 0x0000001598159211 */ /* 0x140fe400020f0c26 */
[C-C-:B------:R-:W-:Y:S02]  /*8760*/  @!P2 LEA.HI.X R29, R152.reuse, R33, R38.reuse, 0x1, P5 ;  /* 0x00000021981da211 */ /* 0x140fe400028f0c26 */
[----:B------:R-:W-:Y:S01]  /*8770*/  @!P3 LEA.HI.X R33, R152, R39, R38, 0x1, P6 ;  /* 0x000000279821b211 */ /* 0x000fe200030f0c26 */
[----:B--2---:R1:W-:Y:S04]  /*8780*/  @!P1 ST.E.128 desc[UR48][R20.64], R4 ;  /* 0x0000000414009985 */ /* 0x0043e8000c101d30 */
[----:B---3--:R1:W-:Y:S04]  /*8790*/  @!P2 ST.E.128 desc[UR48][R28.64], R8 ;  /* 0x000000081c00a985 */ /* 0x0083e8000c101d30 */
[----:B----4-:R1:W-:Y:S01]  /*87a0*/  @!P3 ST.E.128 desc[UR48][R32.64], R12 ;  /* 0x0000000c2000b985 */ /* 0x0103e2000c101d30 */
[----:B0-----:R-:W-:Y:S05]  /*87b0*/  @P0 BRA `(.L_x_12845) ;  /* 0x0000000800840947 */ /* 0x001fea0003800000 */
[----:B-1----:R-:W-:-:S04]  /*87c0*/  LEA R4, P0, R152, R37, 0x1 ;  /* 0x0000002598047211 */ /* 0x002fc800078008ff */
[----:B------:R-:W-:-:S05]  /*87d0*/  LEA.HI.X R5, R152, R3, R38, 0x1, P0 ;  /* 0x0000000398057211 */ /* 0x000fca00000f0c26 */
[----:B-----5:R0:W-:Y:S01]  /*87e0*/  ST.E.128 desc[UR48][R4.64], R24 ;  /* 0x0000001804007985 */ /* 0x0201e2000c101d30 */
[----:B------:R-:W-:Y:S05]  /*87f0*/  BRA `(.L_x_12845) ;  /* 0x0000000800747947 */ /* 0x000fea0003800000 */
.L_x_12843:
        /* <DEDUP_REMOVED lines=11> */
[----:B------:R-:W-:-:S03]  /*88b0*/  UISETP.NE.U32.AND UP1, UPT, UR8, URZ, UPT ;  /* 0x0000003f0800728c */ /* 0x000fc6000bf25070 */
[----:B------:R-:W2:Y:S01]  /*88c0*/  @P2 LDG.E R3, desc[UR48][R4.64] ;  /* 0x0000003004032981 */ /* 0x000ea2000c1e1900 */
[----:B------:R-:W-:Y:S01]  /*88d0*/  UISETP.NE.AND.EX UP1, UPT, UR9, URZ, UPT, UP1 ;  /* 0x0000003f0900728c */ /* 0x000fe2000bf25310 */
[----:B------:R-:W-:-:S05]  /*88e0*/  IMAD.U32 R0, RZ, RZ, UR4 ;  /* 0x00000004ff007e24 */ /* 0x000fca000f8e00ff */
[----:B------:R-:W-:-:S05]  /*88f0*/  PLOP3.LUT P3, PT, PT, PT, UP1, 0x80, 0x0 ;  /* 0x000000000000781c */ /* 0x000fca0003f6f018 */
[----:B------:R-:W-:-:S04]  /*8900*/  @UP1 ULEA UR8, UP2, UR40, UR8, 0x2 ;  /* 0x0000000828081291 */ /* 0x000fc8000f84103f */
[----:B------:R-:W-:Y:S02]  /*8910*/  @UP1 ULEA.HI.X UR9, UR40, UR9, UR41, 0x2, UP2 ;  /* 0x0000000928091291 */ /* 0x000fe400090f1429 */
[----:B------:R-:W-:-:S04]  /*8920*/  IMAD.U32 R6, RZ, RZ, UR8 ;  /* 0x00000008ff067e24 */ /* 0x000fc8000f8e00ff */
[----:B------:R-:W-:-:S05]  /*8930*/  IMAD.U32 R7, RZ, RZ, UR9 ;  /* 0x00000009ff077e24 */ /* 0x000fca000f8e00ff */
[----:B------:R1:W5:Y:S01]  /*8940*/  @P3 LDG.E R0, desc[UR48][R6.64] ;  /* 0x0000003006003981 */ /* 0x000362000c1e1900 */
[----:B0-----:R-:W-:Y:S01]  /*8950*/  ISETP.NE.AND P0, PT, R11, 0x1, PT ;  /* 0x000000010b00780c */ /* 0x001fe20003f05270 */
[----:B------:R-:W-:Y:S01]  /*8960*/  UMOV UR4, URZ ;  /* 0x0000003f00047c82 */ /* 0x000fe20008000000 */
[----:B------:R-:W-:Y:S01]  /*8970*/  USHF.R.S32.HI UR11, URZ, 0x1f, UR43 ;  /* 0x0000001f3f0b7899 */ /* 0x000fe2000801142b */
[----:B------:R-:W0:Y:S10]  /*8980*/  S2R R8, SR_TID.X ;  /* 0x0000000000087919 */ /* 0x000e340000002100 */
[----:B------:R-:W3:Y:S01]  /*8990*/  @P0 LDC R9, c[0x0][0xbec] ;  /* 0x0002fb00ff090b82 */ /* 0x000ee20000000800 */
[----:B0-----:R-:W-:-:S05]  /*89a0*/  VIADD R8, R8, 0xffffff80 ;  /* 0xffffff8008087836 */ /* 0x001fca0000000000 */
[----:B------:R-:W-:Y:S02]  /*89b0*/  ISETP.GE.AND P1, PT, R8, 0xc0, PT ;  /* 0x000000c00800780c */ /* 0x000fe40003f26270 */
[----:B--2---:R-:W-:-:S13]  /*89c0*/  @P2 R2UR UR4, R3 ;  /* 0x00000000030422ca */ /* 0x004fda00000e0000 */
[----:B------:R-:W-:Y:S01]  /*89d0*/  USHF.R.S32.HI UR10, URZ, 0x1f, UR4 ;  /* 0x0000001f3f0a7899 */ /* 0x000fe20008011404 */
[----:B-1-3--:R-:W-:Y:S11]  /*89e0*/  @P3 BRA `(.L_x_12846) ;  /* 0x0000000000103947 */ /* 0x00aff60003800000 */
[----:B------:R-:W-:Y:S05]  /*89f0*/  @!P2 BRA `(.L_x_12846) ;  /* 0x00000000000ca947 */ /* 0x000fea0003800000 */
[----:B------:R-:W2:Y:S04]  /*8a00*/  LDG.E R3, desc[UR48][R4.64] ;  /* 0x0000003004037981 */ /* 0x000ea8000c1e1900 */
[----:B-----5:R-:W2:Y:S02]  /*8a10*/  LDG.E R0, desc[UR48][R4.64+0x4] ;  /* 0x0000043004007981 */ /* 0x020ea4000c1e1900 */
[----:B--2---:R-:W-:-:S07]  /*8a20*/  IMAD.IADD R0, R0, 0x1, -R3 ;  /* 0x0000000100007824 */ /* 0x004fce00078e0a03 */
.L_x_12846:
[----:B------:R-:W-:Y:S01]  /*8a30*/  USEL UR40, UR40, URZ, !UP0 ;  /* 0x0000003f28287287 */ /* 0x000fe2000c000000 */
[----:B------:R-:W-:Y:S01]  /*8a40*/  BSSY B1, `(.L_x_12847) ;  /* 0x000002d000017945 */ /* 0x000fe20003800000 */
[----:B------:R-:W-:-:S03]  /*8a50*/  USEL UR41, UR41, URZ, !UP0 ;  /* 0x0000003f29297287 */ /* 0x000fc6000c000000 */
[----:B------:R-:W-:Y:S09]  /*8a60*/  @P1 BRA `(.L_x_12848) ;  /* 0x0000000000a81947 */ /* 0x000ff20003800000 */
[----:B------:R-:W0:Y:S01]  /*8a70*/  S2R R4, SR_TID.X ;  /* 0x0000000000047919 */ /* 0x000e220000002100 */
[----:B------:R-:W1:Y:S01]  /*8a80*/  LDC R6, c[0x0][0xbe8] ;  /* 0x0002fa00ff067b82 */ /* 0x000e620000000800 */
        /* <DEDUP_REMOVED lines=8> */
[----:B------:R-:W-:Y:S01]  /*8b10*/  UMOV UR8, UR4 ;  /* 0x0000000400087c82 */ /* 0x000fe20008000000 */
[----:B------:R-:W-:Y:S01]  /*8b20*/  UIMAD UR7, UR11, UR12, URZ ;  /* 0x0000000c0b0772a4 */ /* 0x000fe2000f8e023f */
[----:B------:R-:W-:Y:S02]  /*8b30*/  UMOV UR9, UR10 ;  /* 0x0000000a00097c82 */ /* 0x000fe40008000000 */
[----:B------:R-:W-:Y:S02]  /*8b40*/  UIMAD.WIDE.U32 UR8, UR43, UR12, UR8 ;  /* 0x0000000c2b0872a5 */ /* 0x000fe4000f8e0008 */
[----:B------:R-:W-:-:S03]  /*8b50*/  UIMAD UR7, UR43, UR13, UR7 ;  /* 0x0000000d2b0772a4 */ /* 0x000fc6000f8e0207 */
[----:B------:R-:W-:Y:S02]  /*8b60*/  ULDC.64 UR12, c[0x0][0xb98] ;  /* 0x0002e600000c7ab9 */ /* 0x000fe40000000a00 */
[----:B------:R-:W0:Y:S01]  /*8b70*/  @P1 LDC R4, c[0x0][0xbec] ;  /* 0x0002fb00ff041b82 */ /* 0x000e220000000800 */
[----:B------:R-:W-:Y:S02]  /*8b80*/  UIADD3 UR9, UR9, UR7, URZ ;  /* 0x0000000709097290 */ /* 0x000fe4000fffe03f */
[----:B------:R-:W-:Y:S02]  /*8b90*/  UIMAD UR7, UR41, UR12, URZ ;  /* 0x0000000c290772a4 */ /* 0x000fe4000f8e023f */
[----:B------:R-:W-:Y:S02]  /*8ba0*/  UIMAD.WIDE.U32 UR8, UR40, UR12, UR8 ;  /* 0x0000000c280872a5 */ /* 0x000fe4000f8e0008 */
[----:B------:R-:W-:Y:S01]  /*8bb0*/  UIMAD UR7, UR40, UR13, UR7 ;  /* 0x0000000d280772a4 */ /* 0x000fe2000f8e0207 */
[----:B------:R-:W1:Y:S02]  /*8bc0*/  @P1 LDC R8, c[0x0][0xbf0] ;  /* 0x0002fc00ff081b82 */ /* 0x000e640000000800 */
[----:B------:R-:W-:Y:S01]  /*8bd0*/  ULDC.64 UR12, c[0x0][0xb88] ;  /* 0x0002e200000c7ab9 */ /* 0x000fe20000000a00 */
[----:B0-----:R-:W-:-:S04]  /*8be0*/  @P1 IMAD.HI.U32 R3, R5, R4, RZ ;  /* 0x0000000405031227 */ /* 0x001fc800078e00ff */
[----:B------:R-:W-:Y:S01]  /*8bf0*/  IMAD.MOV.U32 R4, RZ, RZ, R5 ;  /* 0x000000ffff047224 */ /* 0x000fe200078e0005 */
        /* <DEDUP_REMOVED lines=17> */
.L_x_12848:
[----:B------:R-:W-:Y:S05]  /*8d10*/  BSYNC B1 ;  /* 0x0000000000017941 */ /* 0x000fea0003800000 */
.L_x_12847:
[----:B------:R-:W1:Y:S01]  /*8d20*/  @P0 LDC R5, c[0x0][0xbf0] ;  /* 0x0002fc00ff050b82 */ /* 0x000e620000000800 */
[----:B------:R-:W-:Y:S01]  /*8d30*/  ULDC.64 UR12, c[0x0][0xaa0] ;  /* 0x0002a800000c7ab9 */ /* 0x000fe20000000a00 */
[----:B0-----:R-:W-:Y:S01]  /*8d40*/  IMAD.U32 R6, RZ, RZ, UR42 ;  /* 0x0000002aff067e24 */ /* 0x001fe2000f8e00ff */
[----:B------:R-:W-:Y:S01]  /*8d50*/  UIMAD UR7, UR10, UR12, URZ ;  /* 0x0000000c0a0772a4 */ /* 0x000fe2000f8e023f */
[----:B------:R-:W-:Y:S01]  /*8d60*/  IMAD R3, R23, 0x30, R153 ;  /* 0x0000003017037824 */ /* 0x000fe200078e0299 */
[----:B------:R-:W-:Y:S01]  /*8d70*/  UIMAD.WIDE.U32 UR8, UR4, UR12, URZ ;  /* 0x0000000c040872a5 */ /* 0x000fe2000f8e003f */
[----:B-----5:R-:W-:Y:S01]  /*8d80*/  IMAD R29, R0, R11, RZ ;  /* 0x0000000b001d7224 */ /* 0x020fe200078e02ff */
[----:B------:R-:W-:Y:S01]  /*8d90*/  UIMAD UR7, UR4, UR13, UR7 ;  /* 0x0000000d040772a4 */ /* 0x000fe2000f8e0207 */
[----:B------:R-:W-:Y:S01]  /*8da0*/  IMAD R6, R6, 0xc0, R3 ;  /* 0x000000c006067824 */ /* 0x000fe200078e0203 */
[----:B------:R-:W-:Y:S01]  /*8db0*/  SHF.R.S32.HI R12, RZ, 0x1f, R152 ;  /* 0x0000001fff0c7819 */ /* 0x000fe20000011498 */
        /* <DEDUP_REMOVED lines=21> */
[----:B------:R-:W-:Y:S01]  /*8f10*/  SHF.R.S32.HI R6, RZ, 0x1f, R7 ;  /* 0x0000001fff067819 */ /* 0x000fe20000011407 */
[----:B------:R-:W-:Y:S01]  /*8f20*/  IMAD.U32 R5, RZ, RZ, UR4 ;  /* 0x00000004ff057e24 */ /* 0x000fe2000f8e00ff */
[----:B------:R-:W-:Y:S01]  /*8f30*/  ULDC.64 UR8, c[0x0][0xad8] ;  /* 0x0002b60000087ab9 */ /* 0x000fe20000000a00 */
[C---:B------:R-:W-:Y:S01]  /*8f40*/  IMAD R9, R3.reuse, UR11, R8 ;  /* 0x0000000b03097c24 */ /* 0x040fe2000f8e0208 */
[----:B------:R-:W-:Y:S01]  /*8f50*/  ULDC UR4, c[0x0][0xac8] ;  /* 0x0002b20000047ab9 */ /* 0x000fe20000000800 */
[----:B------:R-:W-:-:S04]  /*8f60*/  IMAD.WIDE.U32 R4, R3, UR10, R4 ;  /* 0x0000000a03047c25 */ /* 0x000fc8000f8e0004 */
[----:B------:R-:W-:Y:S02]  /*8f70*/  IMAD R6, R6, UR8, RZ ;  /* 0x0000000806067c24 */ /* 0x000fe4000f8e02ff */
[----:B------:R-:W-:Y:S02]  /*8f80*/  IMAD.IADD R5, R5, 0x1, R9 ;  /* 0x0000000105057824 */ /* 0x000fe400078e0209 */
[C---:B------:R-:W-:Y:S02]  /*8f90*/  IMAD R3, R7.reuse, UR9, R6 ;  /* 0x0000000907037c24 */ /* 0x040fe4000f8e0206 */
[----:B------:R-:W-:Y:S01]  /*8fa0*/  IMAD.WIDE.U32 R4, R7, UR8, R4 ;  /* 0x0000000807047c25 */ /* 0x000fe2000f8e0004 */
[----:B------:R-:W-:-:S03]  /*8fb0*/  ULDC.64 UR8, c[0x0][0xa80] ;  /* 0x0002a00000087ab9 */ /* 0x000fc60000000a00 */
[----:B------:R-:W-:Y:S01]  /*8fc0*/  IMAD.IADD R3, R5, 0x1, R3 ;  /* 0x0000000105037824 */ /* 0x000fe200078e0203 */
[----:B------:R-:W-:Y:S01]  /*8fd0*/  LEA R5, P0, R4, UR8, 0x1 ;  /* 0x0000000804057c11 */ /* 0x000fe2000f8008ff */
[----:B------:R-:W-:-:S03]  /*8fe0*/  IMAD.U32 R8, RZ, RZ, UR42 ;  /* 0x0000002aff087e24 */ /* 0x000fc6000f8e00ff */
[----:B------:R-:W-:Y:S01]  /*8ff0*/  LEA.HI.X R10, R4, UR9, R3, 0x1, P0 ;  /* 0x00000009040a7c11 */ /* 0x000fe200080f0c03 */
[----:B------:R-:W0:Y:S01]  /*9000*/  SHFL.IDX PT, R9, R5, RZ, 0x181f ;  /* 0x00181fff05097589 */ /* 0x000e2200000e0000 */
[----:B------:R-:W-:Y:S01]  /*9010*/  IMAD R6, R8, 0xc0, R153 ;  /* 0x000000c008067824 */ /* 0x000fe200078e0299 */
[----:B------:R-:W-:Y:S02]  /*9020*/  ISETP.GE.AND P0, PT, R152, UR4, PT ;  /* 0x0000000498007c0c */ /* 0x000fe4000bf06270 */
[----:B------:R-:W1:Y:S01]  /*9030*/  SHFL.IDX PT, R13, R5, 0x1, 0x181f ;  /* 0x00381f00050d7f89 */ /* 0x000e6200000e0000 */
[C---:B------:R-:W-:Y:S01]  /*9040*/  VIADD R0, R6.reuse, 0x30 ;  /* 0x0000003006007836 */ /* 0x040fe20000000000 */
[CC--:B------:R-:W-:Y:S01]  /*9050*/  ISETP.GE.OR P3, PT, R6.reuse, R29.reuse, P0 ;  /* 0x0000001d0600720c */ /* 0x0c0fe20000766670 */
[C---:B------:R-:W-:Y:S01]  /*9060*/  VIADD R3, R6.reuse, 0x60 ;  /* 0x0000006006037836 */ /* 0x040fe20000000000 */
[----:B------:R-:W2:Y:S01]  /*9070*/  SHFL.IDX PT, R21, R5, 0x2, 0x181f ;  /* 0x00581f0005157f89 */ /* 0x000ea200000e0000 */
[----:B------:R-:W-:Y:S01]  /*9080*/  VIADD R4, R6, 0x90 ;  /* 0x0000009006047836 */ /* 0x000fe20000000000 */
[----:B------:R-:W-:-:S02]  /*9090*/  ISETP.GE.OR P2, PT, R0, R29, P0 ;  /* 0x0000001d0000720c */ /* 0x000fc40000746670 */
[----:B------:R-:W3:Y:S01]  /*90a0*/  SHFL.IDX PT, R7, R10, RZ, 0x181f ;  /* 0x00181fff0a077589 */ /* 0x000ee200000e0000 */
[-C--:B------:R-:W-:Y:S02]  /*90b0*/  ISETP.GE.OR P1, PT, R3, R29.reuse, P0 ;  /* 0x0000001d0300720c */ /* 0x080fe40000726670 */
[----:B------:R-:W-:Y:S01]  /*90c0*/  ISETP.GE.OR P0, PT, R4, R29, P0 ;  /* 0x0000001d0400720c */ /* 0x000fe20000706670 */
[----:B------:R3:W4:Y:S04]  /*90d0*/  SHFL.IDX PT, R27, R5, 0x3, 0x181f ;  /* 0x00781f00051b7f89 */ /* 0x00072800000e0000 */
[----:B------:R-:W4:Y:S04]  /*90e0*/  SHFL.IDX PT, R11, R10, 0x1, 0x181f ;  /* 0x00381f000a0b7f89 */ /* 0x000f2800000e0000 */
[----:B------:R-:W4:Y:S01]  /*90f0*/  SHFL.IDX PT, R15, R10, 0x2, 0x181f ;  /* 0x00581f000a0f7f89 */ /* 0x000f2200000e0000 */
[----:B0-----:R-:W-:-:S03]  /*9100*/  @!P3 LEA R4, P6, R152, R9, 0x1 ;  /* 0x000000099804b211 */ /* 0x001fc600078c08ff */
[----:B------:R4:W0:Y:S01]  /*9110*/  SHFL.IDX PT, R25, R10, 0x3, 0x181f ;  /* 0x00781f000a197f89 */ /* 0x00082200000e0000 */
[C---:B-1----:R-:W-:Y:S02]  /*9120*/  @!P2 LEA R6, P5, R152.reuse, R13, 0x1 ;  /* 0x0000000d9806a211 */ /* 0x042fe400078a08ff */
[C---:B--2---:R-:W-:Y:S02]  /*9130*/  @!P1 LEA R8, P4, R152.reuse, R21, 0x1 ;  /* 0x0000001598089211 */ /* 0x044fe400078808ff */
[C---:B---3--:R-:W-:Y:S02]  /*9140*/  @!P3 LEA.HI.X R5, R152.reuse, R7, R12, 0x1, P6 ;  /* 0x000000079805b211 */ /* 0x048fe400030f0c0c */
[----:B----4-:R-:W-:-:S03]  /*9150*/  @!P0 LEA R10, P6, R152, R27, 0x1 ;  /* 0x0000001b980a8211 */ /* 0x010fc600078c08ff */
[----:B------:R2:W-:Y:S01]  /*9160*/  @!P3 ST.E.128 desc[UR48][R4.64], RZ ;  /* 0x000000ff0400b985 */ /* 0x0005e2000c101d30 */
[C-C-:B------:R-:W-:Y:S02]  /*9170*/  @!P2 LEA.HI.X R7, R152.reuse, R11, R12.reuse, 0x1, P5 ;  /* 0x0000000b9807a211 */ /* 0x140fe400028f0c0c */
[----:B------:R-:W-:-:S03]  /*9180*/  @!P1 LEA.HI.X R9, R152, R15, R12, 0x1, P4 ;  /* 0x0000000f98099211 */ /* 0x000fc600020f0c0c */
[----:B------:R2:W-:Y:S01]  /*9190*/  @!P2 ST.E.128 desc[UR48][R6.64], RZ ;  /* 0x000000ff0600a985 */ /* 0x0005e2000c101d30 */
[----:B0-----:R-:W-:-:S03]  /*91a0*/  @!P0 LEA.HI.X R11, R152, R25, R12, 0x1, P6 ;  /* 0x00000019980b8211 */ /* 0x001fc600030f0c0c */
[----:B------:R2:W-:Y:S04]  /*91b0*/  @!P1 ST.E.128 desc[UR48][R8.64], RZ ;  /* 0x000000ff08009985 */ /* 0x0005e8000c101d30 */
[----:B------:R2:W-:Y:S02]  /*91c0*/  @!P0 ST.E.128 desc[UR48][R10.64], RZ ;  /* 0x000000ff0a008985 */ /* 0x0005e4000c101d30 */
.L_x_12845:
[----:B------:R-:W-:Y:S05]  /*91d0*/  BSYNC B0 ;  /* 0x0000000000007941 */ /* 0x000fea0003800000 */
.L_x_12842:
[----:B------:R-:W-:Y:S02]  /*91e0*/  ULDC UR4, c[0x0][0xc3c] ;  /* 0x00030f0000047ab9 */ /* 0x000fe40000000800 */
[----:B------:R-:W-:-:S13]  /*91f0*/  ISETP.GE.AND P0, PT, R31, UR4, PT ;  /* 0x000000041f007c0c */ /* 0x000fda000bf06270 */
[----:B------:R-:W-:Y:S05]  /*9200*/  @!P0 BRA `(.L_x_12849) ;  /* 0xffffff7c00648947 */ /* 0x000fea000383ffff */
[----:B------:R-:W-:Y:S05]  /*9210*/  EXIT ;  /* 0x000000000000794d */ /* 0x000fea0003800000 */
.L_x_12818:
        /* <DEDUP_REMOVED lines=16> */
.L_x_12850:
        /* <DEDUP_REMOVED lines=42> */
.L_x_12856:
        /* <DEDUP_REMOVED lines=12> */
.L_x_12855:
[----:B------:R-:W-:Y:S05]  /*9680*/  BSYNC B0 ;  /* 0x0000000000007941 */ /* 0x000fea0003800000 */
.L_x_12854:
        /* <DEDUP_REMOVED lines=21> */
.L_x_12852:
        /* <DEDUP_REMOVED lines=15> */
.L_x_12857:
        /* <DEDUP_REMOVED lines=28> */
.L_x_12853:
[----:B------:R-:W-:Y:S02]  /*9a90*/  IMAD.MOV.U32 R17, RZ, RZ, RZ ;  /* 0x000000ffff117224 */ /* 0x000fe400078e00ff */
[----:B------:R-:W-:Y:S02]  /*9aa0*/  IMAD.U32 R16, RZ, RZ, UR6 ;  /* 0x00000006ff107e24 */ /* 0x000fe4000f8e00ff */
[----:B------:R-:W-:-:S07]  /*9ab0*/  IMAD.MOV.U32 R18, RZ, RZ, RZ ;  /* 0x000000ffff127224 */ /* 0x000fce00078e00ff */
.L_x_12858:
[----:B------:R-:W-:-:S13]  /*9ac0*/  ISETP.NE.AND P0, PT, R5, RZ, PT ;  /* 0x000000ff0500720c */ /* 0x000fda0003f05270 */
[----:B------:R-:W0:Y:S01]  /*9ad0*/  @!P0 S2R R3, SR_CgaCtaId ;  /* 0x0000000000038919 */ /* 0x000e220000008800 */
[----:B------:R-:W-:-:S04]  /*9ae0*/  @!P0 MOV R0, 0x400 ;  /* 0x0000040000008802 */ /* 0x000fc80000000f00 */
[----:B0-----:R-:W-:-:S05]  /*9af0*/  @!P0 LEA R0, R3, R0, 0x18 ;  /* 0x0000000003008211 */ /* 0x001fca00078ec0ff */
[----:B------:R1:W-:Y:S01]  /*9b00*/  @!P0 STS.128 [R0+0x308d0], R16 ;  /* 0x0308d01000008388 */ /* 0x0003e20000000c00 */
[----:B------:R-:W-:Y:S06]  /*9b10*/  BAR.ARV 0x5, 0x200 ;  /* 0x0148000000007b1d */ /* 0x000fec0000002000 */
.L_x_12851:
[----:B------:R2:W-:Y:S01]  /*9b20*/  STL [R1+0x30], RZ ;  /* 0x000030ff01007387 */ /* 0x0005e20000100800 */
[----:B------:R-:W-:Y:S01]  /*9b30*/  ULDC UR4, c[0x0][0xc3c] ;  /* 0x00030f0000047ab9 */ /* 0x000fe20000000800 */
[----:B------:R-:W-:Y:S01]  /*9b40*/  MOV R26, 0x1 ;  /* 0x00000001001a7802 */ /* 0x000fe20000000f00 */
[----:B------:R-:W-:Y:S01]  /*9b50*/  IMAD.MOV.U32 R23, RZ, RZ, RZ ;  /* 0x000000ffff177224 */ /* 0x000fe200078e00ff */
[----:B0-----:R-:W-:-:S13]  /*9b60*/  ISETP.GE.AND P0, PT, R19, UR4, PT ;  /* 0x0000000413007c0c */ /* 0x001fda000bf06270 */
        /* <DEDUP_REMOVED lines=15> */
[----:B------:R-:W-:Y:S02]  /*9c60*/  LOP3.LUT R2, R0, 0x1f8, RZ, 0xc0, !PT ;  /* 0x000001f800027812 */ /* 0x000fe400078ec0ff */
[----:B------:R-:W-:Y:S02]  /*9c70*/  SHF.R.U32.HI R4, RZ, 0x3, R4 ;  /* 0x00000003ff047819 */ /* 0x000fe40000011604 */
[----:B------:R-:W-:-:S04]  /*9c80*/  LOP3.LUT R2, R2, 0x38, R5, 0x78, !PT ;  /* 0x0000003802027812 */ /* 0x000fc800078e7805 */
[----:B------:R-:W-:Y:S01]  /*9c90*/  LOP3.LUT R3, R2, 0x200, R3, 0xf8, !PT ;  /* 0x0000020002037812 */ /* 0x000fe200078ef803 */
[----:B------:R-:W-:-:S04]  /*9ca0*/  IMAD.SHL.U32 R2, R5, 0x10, RZ ;  /* 0x0000001005027824 */ /* 0x000fc800078e00ff */
[----:B------:R-:W-:Y:S01]  /*9cb0*/  IMAD R0, R3, 0x2, R22 ;  /* 0x0000000203007824 */ /* 0x000fe200078e0216 */
[----:B------:R-:W-:-:S04]  /*9cc0*/  LOP3.LUT R2, R4, 0x70, R2, 0xf8, !PT ;  /* 0x0000007004027812 */ /* 0x000fc800078ef802 */
[----:B------:R3:W-:Y:S03]  /*9cd0*/  STL [R1+0x4], R0 ;  /* 0x0000040001007387 */ /* 0x0007e60000100800 */
.L_x_12949:
[----:B0-----:R-:W0:Y:S02]  /*9ce0*/  LDC.64 R2, c[0x0][0xc88] ;  /* 0x00032200ff027b82 */ /* 0x001e240000000a00 */
[----:B0-----:R-:W-:-:S05]  /*9cf0*/  IMAD.WIDE R2, R19, 0x4, R2 ;  /* 0x0000000413027825 */ /* 0x001fca00078e0202 */
[----:B------:R-:W2:Y:S01]  /*9d00*/  LDG.E R10, desc[UR48][R2.64] ;  /* 0x00000030020a7981 */ /* 0x000ea2000c1e1900 */
[----:B------:R-:W-:Y:S05]  /*9d10*/  YIELD ;  /* 0x0000000000007946 */ /* 0x000fea0003800000 */
[----:B------:R-:W-:Y:S01]  /*9d20*/  ULDC.64 UR4, c[0x0][0xa28] ;  /* 0x00028a0000047ab9 */ /* 0x000fe20000000a00 */
[----:B---3--:R-:W-:Y:S01]  /*9d30*/  IMAD.MOV.U32 R0, RZ, RZ, RZ ;  /* 0x000000ffff007224 */ /* 0x008fe200078e00ff */
[----:B------:R-:W-:Y:S01]  /*9d40*/  ISETP.NE.U32.AND P0, PT, RZ, UR4, PT ;  /* 0x00000004ff007c0c */ /* 0x000fe2000bf05070 */
[----:B------:R-:W-:Y:S01]  /*9d50*/  IMAD.MOV.U32 R6, RZ, RZ, RZ ;  /* 0x000000ffff067224 */ /* 0x000fe200078e00ff */
[----:B------:R-:W-:Y:S01]  /*9d60*/  ULDC.64 UR6, c[0x0][0xa18] ;  /* 0x0002860000067ab9 */ /* 0x000fe20000000a00 */
[----:B------:R-:W-:Y:S01]  /*9d70*/  ULDC.64 UR8, c[0x0][0xa08] ;  /* 0x0002820000087ab9 */ /* 0x000fe20000000a00 */
[----:B------:R-:W-:-:S02]  /*9d80*/  ISETP.NE.AND.EX P0, PT, RZ, UR5, PT, P0 ;  /* 0x00000005ff007c0c */ /* 0x000fc4000bf05300 */
[----:B-12---:R-:W-:Y:S01]  /*9d90*/  SHF.R.S32.HI R4, RZ, 0x1f, R10 ;  /* 0x0000001fff047819 */ /* 0x006fe2000001140a */
        /* <DEDUP_REMOVED lines=40> */
[----:B0-----:R-:W2:Y:S02]  /*a020*/  LDG.E R8, desc[UR48][R2.64+0x4] ;  /* 0x0000043002087981 */ /* 0x001ea4000c1e1900 */
[----:B--2---:R-:W-:-:S05]  /*a030*/  IMAD.IADD R2, R8, 0x1, -R7 ;  /* 0x0000000108027824 */ /* 0x004fca00078e0a07 */
[----:B------:R1:W-:Y:S02]  /*a040*/  STL [R1+0x24], R2 ;  /* 0x0000240201007387 */ /* 0x0003e40000100800 */
.L_x_12860:
        /* <DEDUP_REMOVED lines=10> */
.L_x_12861:
[----:B------:R-:W-:Y:S05]  /*a0f0*/  @!P0 BRA `(.L_x_12862) ;  /* 0x00000000000c8947 */ /* 0x000fea0003800000 */
[----:B------:R-:W2:Y:S04]  /*a100*/  LDG.E R6, desc[UR48][R4.64] ;  /* 0x0000003004067981 */ /* 0x000ea8000c1e1900 */
[----:B------:R-:W2:Y:S02]  /*a110*/  LDG.E R3, desc[UR48][R4.64+0x4] ;  /* 0x0000043004037981 */ /* 0x000ea4000c1e1900 */
[----:B--2---:R-:W-:-:S07]  /*a120*/  IMAD.IADD R6, R3, 0x1, -R6 ;  /* 0x0000000103067824 */ /* 0x004fce00078e0a06 */
.L_x_12862:
[----:B-1---5:R-:W-:Y:S01]  /*a130*/  IMAD.IADD R2, R6, 0x1, -R0 ;  /* 0x0000000106027824 */ /* 0x022fe200078e0a00 */
[----:B------:R-:W-:Y:S03]  /*a140*/  BSSY B7, `(.L_x_12863) ;  /* 0x000035b000077945 */ /* 0x000fe60003800000 */
[C---:B------:R-:W-:Y:S01]  /*a150*/  VIADD R0, R2.reuse, 0xbf ;  /* 0x000000bf02007836 */ /* 0x040fe20000000000 */
[----:B------:R1:W-:Y:S01]  /*a160*/  STL [R1+0x20], R2 ;  /* 0x0000200201007387 */ /* 0x0003e20000100800 */
[----:B------:R-:W-:Y:S02]  /*a170*/  ISETP.GT.AND P0, PT, R2, RZ, PT ;  /* 0x000000ff0200720c */ /* 0x000fe40003f04270 */
[----:B------:R-:W-:-:S05]  /*a180*/  IMAD.HI R0, R0, 0x2aaaaaab, RZ ;  /* 0x2aaaaaab00007827 */ /* 0x000fca00078e02ff */
[----:B------:R-:W-:-:S04]  /*a190*/  SHF.R.U32.HI R3, RZ, 0x1f, R0 ;  /* 0x0000001fff037819 */ /* 0x000fc80000011600 */
[----:B------:R-:W-:-:S05]  /*a1a0*/  LEA.HI.SX32 R0, R0, R3, 0x1b ;  /* 0x0000000300007211 */ /* 0x000fca00078fdaff */
[----:B------:R1:W-:Y:S01]  /*a1b0*/  STL [R1+0x10], R0 ;  /* 0x0000100001007387 */ /* 0x0003e20000100800 */
[----:B------:R-:W-:Y:S05]  /*a1c0*/  @P0 BRA `(.L_x_12864) ;  /* 0x0000000000440947 */ /* 0x000fea0003800000 */
[----:B-1----:R-:W1:Y:S02]  /*a1d0*/  S2R R2, SR_TID.X ;  /* 0x0000000000027919 */ /* 0x002e640000002100 */
[----:B-1----:R-:W-:-:S04]  /*a1e0*/  LOP3.LUT R2, R2, 0x7f, RZ, 0xc0, !PT ;  /* 0x0000007f02027812 */ /* 0x002fc800078ec0ff */
[----:B------:R-:W-:-:S13]  /*a1f0*/  ISETP.NE.AND P0, PT, R2, RZ, PT ;  /* 0x000000ff0200720c */ /* 0x000fda0003f05270 */
[----:B------:R-:W-:Y:S05]  /*a200*/  @P0 BRA `(.L_x_12865) ;  /* 0x0000003400380947 */ /* 0x000fea0003800000 */
[----:B------:R-:W1:Y:S01]  /*a210*/  S2R R5, SR_LANEID ;  /* 0x0000000000057919 */ /* 0x000e620000000000 */
[----:B------:R-:W-:Y:S01]  /*a220*/  VOTEU.ANY UR4, UPT, PT ;  /* 0x0000000000047886 */ /* 0x000fe200038e0100 */
[----:B------:R-:W2:Y:S01]  /*a230*/  LDC.64 R2, c[0x0][0xc60] ;  /* 0x00031800ff027b82 */ /* 0x000ea20000000a00 */
[----:B------:R-:W1:Y:S02]  /*a240*/  FLO.U32 R0, UR4 ;  /* 0x0000000400007d00 */ /* 0x000e6400080e0000 */
[----:B-1----:R-:W-:-:S06]  /*a250*/  ISETP.EQ.U32.AND P0, PT, R0, R5, PT ;  /* 0x000000050000720c */ /* 0x002fcc0003f02070 */
[----:B------:R-:W2:Y:S07]  /*a260*/  POPC R5, UR4 ;  /* 0x0000000400057d09 */ /* 0x000eae0008000000 */
[----:B--2---:R-:W2:Y:S01]  /*a270*/  @P0 ATOMG.E.ADD.STRONG.GPU PT, R3, desc[UR48][R2.64], R5 ;  /* 0x00000005020309a8 */ /* 0x004ea200081ee1f0 */
[----:B------:R-:W1:Y:S02]  /*a280*/  S2R R4, SR_LTMASK ;  /* 0x0000000000047919 */ /* 0x000e640000003900 */
[----:B-1----:R-:W-:-:S04]  /*a290*/  LOP3.LUT R4, R4, UR4, RZ, 0xc0, !PT ;  /* 0x0000000404047c12 */ /* 0x002fc8000f8ec0ff */
[----:B------:R-:W1:Y:S01]  /*a2a0*/  POPC R7, R4 ;  /* 0x0000000400077309 */ /* 0x000e620000000000 */
[----:B--2---:R-:W1:Y:S02]  /*a2b0*/  SHFL.IDX PT, R0, R3, R0, 0x1f ;  /* 0x00001f0003007589 */ /* 0x004e6400000e0000 */
[----:B-1----:R-:W-:Y:S01]  /*a2c0*/  IADD3 R16, R0, UR37, R7 ;  /* 0x0000002500107c10 */ /* 0x002fe2000fffe007 */
[----:B------:R-:W-:Y:S06]  /*a2d0*/  BRA `(.L_x_12865) ;  /* 0x0000003400047947 */ /* 0x000fec0003800000 */
.L_x_12864:
        /* <DEDUP_REMOVED lines=15> */
[----:B0-----:R-:W-:Y:S02]  /*a3d0*/  IMAD.MOV.U32 R8, RZ, RZ, 0x70 ;  /* 0x00000070ff087424 */ /* 0x001fe400078e00ff */
[----:B------:R-:W-:Y:S02]  /*a3e0*/  IMAD.MOV.U32 R12, RZ, RZ, 0x1 ;  /* 0x00000001ff0c7424 */ /* 0x000fe400078e00ff */
[----:B------:R-:W-:-:S07]  /*a3f0*/  IMAD.MOV.U32 R13, RZ, RZ, RZ ;  /* 0x000000ffff0d7224 */ /* 0x000fce00078e00ff */
[----:B------:R-:W-:-:S07]  /*a400*/  LEPC R20, `(.L_x_12867) ;  /* 0x000000001014794e */ /* 0x000fce0000000000 */
[----:B-1----:R-:W-:Y:S05]  /*a410*/  CALL.ABS.NOINC R2 ;  /* 0x0000000002007343 */ /* 0x002fea0003c00000 */
.L_x_12867:
[----:B------:R-:W-:Y:S05]  /*a420*/  BSYNC B6 ;  /* 0x0000000000067941 */ /* 0x000fea0003800000 */
.L_x_12866:
        /* <DEDUP_REMOVED lines=15> */
[----:B0-----:R-:W-:Y:S02]  /*a520*/  IMAD.MOV.U32 R8, RZ, RZ, 0x70 ;  /* 0x00000070ff087424 */ /* 0x001fe400078e00ff */
[----:B------:R-:W-:Y:S02]  /*a530*/  IMAD.MOV.U32 R12, RZ, RZ, 0x1 ;  /* 0x00000001ff0c7424 */ /* 0x000fe400078e00ff */
[----:B-1----:R-:W-:-:S07]  /*a540*/  IMAD.MOV.U32 R13, RZ, RZ, RZ ;  /* 0x000000ffff0d7224 */ /* 0x002fce00078e00ff */
[----:B------:R-:W-:-:S07]  /*a550*/  LEPC R20, `(.L_x_12870) ;  /* 0x000000001014794e */ /* 0x000fce0000000000 */
[----:B--2---:R-:W-:Y:S05]  /*a560*/  CALL.ABS.NOINC R2 ;  /* 0x0000000002007343 */ /* 0x004fea0003c00000 */
.L_x_12870:
        /* <DEDUP_REMOVED lines=16> */
.L_x_12869:
[----:B------:R-:W-:Y:S05]  /*a670*/  BSYNC B6 ;  /* 0x0000000000067941 */ /* 0x000fea0003800000 */
.L_x_12868:
        /* <DEDUP_REMOVED lines=23> */
.L_x_12965:
        /* <DEDUP_REMOVED lines=8> */
.L_x_12968:
        /* <DEDUP_REMOVED lines=22> */
.L_x_12874:
[----:B-1----:R-:W-:Y:S01]  /*a9d0*/  IMAD R0, R23, 0x8, R22 ;  /* 0x0000000817007824 */ /* 0x002fe200078e0216 */
[----:B--2---:R-:W-:-:S04]  /*a9e0*/  SHF.L.U32 R2, R26, 0x1f, RZ ;  /* 0x0000001f1a027819 */ /* 0x004fc800000006ff */
[----:B------:R-:W1:Y:S02]  /*a9f0*/  SYNCS.PHASECHK.TRANS64.TRYWAIT P0, [R0+URZ+0x30840], R2 ;  /* 0x03084002000075a7 */ /* 0x000e64000800017f */
[----:B-1----:R-:W-:Y:S05]  /*aa00*/  @!P0 BRA `(.L_x_12875) ;  /* 0x0000003c00688947 */ /* 0x002fea0003800000 */
.L_x_12969:
        /* <DEDUP_REMOVED lines=11> */
.L_x_12876:
[----:B------:R-:W-:Y:S01]  /*aac0*/  R2UR UR9, R0 ;  /* 0x00000000000972ca */ /* 0x000fe200000e0000 */
[----:B-1----:R-:W-:Y:S01]  /*aad0*/  IMAD R0, R23, 0x6000, R22 ;  /* 0x0000600017007824 */ /* 0x002fe200078e0216 */
[----:B------:R-:W-:Y:S01]  /*aae0*/  R2UR UR11, R27 ;  /* 0x000000001b0b72ca */ /* 0x000fe200000e0000 */
[----:B------:R-:W-:Y:S01]  /*aaf0*/  UIADD3 UR6, UP0, UR38, 0x370, URZ ;  /* 0x0000037026067890 */ /* 0x000fe2000ff1e03f */
[----:B------:R-:W-:Y:S01]  /*ab00*/  R2UR UR4, R28 ;  /* 0x000000001c0472ca */ /* 0x000fe200000e0000 */
[----:B------:R-:W-:Y:S01]  /*ab10*/  UMOV UR5, 0x14f00000 ;  /* 0x14f0000000057882 */ /* 0x000fe20000000000 */
[----:B------:R-:W-:Y:S01]  /*ab20*/  R2UR UR8, R0 ;  /* 0x00000000000872ca */ /* 0x000fe200000e0000 */
[----:B------:R-:W-:Y:S01]  /*ab30*/  UIADD3.X UR7, URZ, UR39, URZ, UP0, !UPT ;  /* 0x000000273f077290 */ /* 0x000fe200087fe43f */
[----:B------:R-:W-:Y:S01]  /*ab40*/  R2UR UR12, R18 ;  /* 0x00000000120c72ca */ /* 0x000fe200000e0000 */
[----:B------:R-:W-:Y:S01]  /*ab50*/  UMOV UR10, URZ ;  /* 0x0000003f000a7c82 */ /* 0x000fe20008000000 */
[----:B-----5:R-:W-:-:S02]  /*ab60*/  R2UR UR13, R24 ;  /* 0x00000000180d72ca */ /* 0x020fc400000e0000 */
[----:B------:R-:W-:Y:S01]  /*ab70*/  PLOP3.LUT P0, PT, PT, PT, PT, 0x80, 0x0 ;  /* 0x000000000000781c */ /* 0x000fe20003f0f070 */
[----:B------:R-:W-:Y:S01]  /*ab80*/  UIADD3 UR9, UR9, 0x30830, URZ ;  /* 0x0003083009097890 */ /* 0x000fe2000fffe03f */
[----:B------:R-:W-:-:S03]  /*ab90*/  LOP3.LUT R29, R29, 0xfffffffe, RZ, 0xc0, !PT ;  /* 0xfffffffe1d1d7812 */ /* 0x000fc600078ec0ff */
[----:B------:R-:W-:Y:S02]  /*aba0*/  UIMAD UR11, UR11, 0xc0, UR4 ;  /* 0x000000c00b0b78a4 */ /* 0x000fe4000f8e0204 */
[----:B------:R-:W-:Y:S01]  /*abb0*/  UIADD3 UR8, UR8, 0x12400, URZ ;  /* 0x0001240008087890 */ /* 0x000fe2000fffe03f */
[----:B------:R-:W-:-:S05]  /*abc0*/  UMOV UR4, 0x0 ;  /* 0x0000000000047882 */ /* 0x000fca0000000000 */
[----:B------:R-:W-:-:S03]  /*abd0*/  @P0 LOP3.LUT R29, R29, 0x1, RZ, 0xfc, !PT ;  /* 0x000000011d1d0812 */ /* 0x000fc600078efcff */
[----:B------:R2:W-:Y:S02]  /*abe0*/  UTMALDG.4D [UR8], [UR6], desc[UR4] ;  /* 0x00000408060075b4 */ /* 0x0005e40008019000 */
[----:B--2---:R-:W-:Y:S02]  /*abf0*/  NOP ;  /* 0x0000000000007918 */ /* 0x004fe40000000000 */
.L_x_12872:
[----:B------:R-:W2:Y:S04]  /*ac00*/  LDL.LU R4, [R1+0x18] ;  /* 0x0000180001047983 */ /* 0x000ea80000300800 */
[----:B---3--:R-:W3:Y:S04]  /*ac10*/  LDL.LU R6, [R1+0x8] ;  /* 0x0000080001067983 */ /* 0x008ee80000300800 */
[----:B------:R-:W4:Y:S01]  /*ac20*/  LDL.LU R3, [R1+0x1c] ;  /* 0x00001c0001037983 */ /* 0x000f220000300800 */
        /* <DEDUP_REMOVED lines=11> */
[----:B----4-:R-:W-:-:S03]  /*ace0*/  SEL R3, R3, RZ, !P0 ;  /* 0x000000ff03037207 */ /* 0x010fc60004000000 */
[----:B------:R-:W-:Y:S01]  /*acf0*/  IMAD R0, R4, UR5, R2 ;  /* 0x0000000504007c24 */ /* 0x000fe2000f8e0202 */
[----:B---3--:R-:W-:Y:S01]  /*ad00*/  SEL R2, R6, RZ, !P0 ;  /* 0x000000ff06027207 */ /* 0x008fe20004000000 */
        /* <DEDUP_REMOVED lines=14> */
[----:B------:R-:W-:Y:S01]  /*adf0*/  MOV R12, 0x1 ;  /* 0x00000001000c7802 */ /* 0x000fe20000000f00 */
[----:B------:R-:W1:Y:S01]  /*ae00*/  LDC.64 R2, c[0x4][R2] ;  /* 0x0100000002027b82 */ /* 0x000e620000000a00 */
[----:B------:R-:W-:Y:S02]  /*ae10*/  IMAD.U32 R5, RZ, RZ, UR7 ;  /* 0x00000007ff057e24 */ /* 0x000fe4000f8e00ff */
[----:B------:R-:W-:Y:S02]  /*ae20*/  IMAD.U32 R6, RZ, RZ, UR8 ;  /* 0x00000008ff067e24 */ /* 0x000fe4000f8e00ff */
[----:B------:R-:W-:-:S02]  /*ae30*/  IMAD.U32 R7, RZ, RZ, UR9 ;  /* 0x00000009ff077e24 */ /* 0x000fc4000f8e00ff */
[----:B------:R-:W-:Y:S02]  /*ae40*/  IMAD.U32 R10, RZ, RZ, UR4 ;  /* 0x00000004ff0a7e24 */ /* 0x000fe4000f8e00ff */
[----:B------:R-:W-:Y:S02]  /*ae50*/  IMAD.U32 R11, RZ, RZ, UR5 ;  /* 0x00000005ff0b7e24 */ /* 0x000fe4000f8e00ff */
[----:B0-----:R-:W-:Y:S02]  /*ae60*/  IMAD.MOV.U32 R8, RZ, RZ, 0x70 ;  /* 0x00000070ff087424 */ /* 0x001fe400078e00ff */
[----:B------:R-:W-:-:S07]  /*ae70*/  IMAD.MOV.U32 R13, RZ, RZ, RZ ;  /* 0x000000ffff0d7224 */ /* 0x000fce00078e00ff */
[----:B------:R-:W-:-:S07]  /*ae80*/  LEPC R20, `(.L_x_12878) ;  /* 0x000000001014794e */ /* 0x000fce0000000000 */
[----:B-1----:R-:W-:Y:S05]  /*ae90*/  CALL.ABS.NOINC R2 ;  /* 0x0000000002007343 */ /* 0x002fea0003c00000 */
.L_x_12878:
[----:B------:R-:W-:Y:S05]  /*aea0*/  BSYNC B6 ;  /* 0x0000000000067941 */ /* 0x000fea0003800000 */
.L_x_12877:
        /* <DEDUP_REMOVED lines=8> */
[----:B------:R-:W4:Y:S04]  /*af30*/  LDL.LU R4, [R1+0x8] ;  /* 0x0000080001047983 */ /* 0x000f280000300800 */
[----:B------:R0:W5:Y:S01]  /*af40*/  LDL R10, [R1+0x4] ;  /* 0x00000400010a7983 */ /* 0x0001620000100800 */
[----:B-1----:R-:W-:-:S13]  /*af50*/  ISETP.NE.AND P0, PT, R9, 0x1, PT ;  /* 0x000000010900780c */ /* 0x002fda0003f05270 */
[----:B------:R-:W1:Y:S08]  /*af60*/  @P0 LDC R5, c[0x0][0x44c] ;  /* 0x00011300ff050b82 */ /* 0x000e700000000800 */
[----:B0-----:R-:W0:Y:S01]  /*af70*/  @P0 LDC R8, c[0x0][0x450] ;  /* 0x00011400ff080b82 */ /* 0x001e220000000800 */
[----:B------:R-:W0:Y:S01]  /*af80*/  S2R R11, SR_TID.X ;  /* 0x00000000000b7919 */ /* 0x000e220000002100 */
[----:B--2---:R-:W-:-:S02]  /*af90*/  IMAD.MOV.U32 R3, RZ, RZ, R0 ;  /* 0x000000ffff037224 */ /* 0x004fc400078e0000 */
        /* <DEDUP_REMOVED lines=17> */
[----:B------:R-:W-:-:S04]  /*b0b0*/  IMAD R6, R17, 0xc0, R6 ;  /* 0x000000c011067824 */ /* 0x000fc800078e0206 */
[----:B-1----:R-:W-:-:S04]  /*b0c0*/  @P0 IMAD.HI.U32 R0, R6, R5, RZ ;  /* 0x0000000506000227 */ /* 0x002fc800078e00ff */
[----:B------:R-:W-:Y:S01]  /*b0d0*/  IMAD.MOV.U32 R5, RZ, RZ, R6 ;  /* 0x000000ffff057224 */ /* 0x000fe200078e0006 */
[----:B----4-:R-:W-:-:S04]  /*b0e0*/  @P0 SHF.R.U32.HI R5, RZ, R4, R0 ;  /* 0x00000004ff050219 */ /* 0x010fc80000011600 */
[----:B------:R-:W-:-:S05]  /*b0f0*/  SHF.R.S32.HI R0, RZ, 0x1f, R5 ;  /* 0x0000001fff007819 */ /* 0x000fca0000011405 */
[----:B------:R-:W-:-:S04]  /*b100*/  IMAD R0, R0, UR4, RZ ;  /* 0x0000000400007c24 */ /* 0x000fc8000f8e02ff */
[C---:B------:R-:W-:Y:S02]  /*b110*/  IMAD R7, R5.reuse, UR5, R0 ;  /* 0x0000000505077c24 */ /* 0x040fe4000f8e0200 */
[----:B------:R-:W-:Y:S02]  /*b120*/  IMAD.MOV R0, RZ, RZ, -R5 ;  /* 0x000000ffff007224 */ /* 0x000fe400078e0a05 */
[----:B------:R-:W-:-:S04]  /*b130*/  IMAD.WIDE.U32 R4, R5, UR4, R2 ;  /* 0x0000000405047c25 */ /* 0x000fc8000f8e0002 */
[----:B------:R-:W-:Y:S02]  /*b140*/  IMAD R0, R9, R0, R6 ;  /* 0x0000000009007224 */ /* 0x000fe400078e0206 */
[----:B------:R-:W-:-:S03]  /*b150*/  IMAD.IADD R5, R5, 0x1, R7 ;  /* 0x0000000105057824 */ /* 0x000fc600078e0207 */
[----:B------:R-:W-:-:S05]  /*b160*/  SHF.R.S32.HI R7, RZ, 0x1f, R0 ;  /* 0x0000001fff077819 */ /* 0x000fca0000011400 */
[----:B------:R-:W-:Y:S02]  /*b170*/  IMAD R7, R7, UR6, RZ ;  /* 0x0000000607077c24 */ /* 0x000fe4000f8e02ff */
[----:B------:R-:W-:-:S04]  /*b180*/  IMAD.WIDE.U32 R4, R0, UR6, R4 ;  /* 0x0000000600047c25 */ /* 0x000fc8000f8e0004 */
[----:B------:R-:W-:-:S04]  /*b190*/  IMAD R7, R0, UR7, R7 ;  /* 0x0000000700077c24 */ /* 0x000fc8000f8e0207 */
[----:B------:R-:W-:Y:S02]  /*b1a0*/  IMAD.IADD R5, R5, 0x1, R7 ;  /* 0x0000000105057824 */ /* 0x000fe400078e0207 */
[----:B------:R-:W1:Y:S01]  /*b1b0*/  @P0 LDC R7, c[0x0][0x44c] ;  /* 0x00011300ff070b82 */ /* 0x000e620000000800 */
[----:B------:R-:W-:-:S04]  /*b1c0*/  LEA R0, P1, R4, UR8, 0x1 ;  /* 0x0000000804007c11 */ /* 0x000fc8000f8208ff */
[----:B------:R-:W-:Y:S01]  /*b1d0*/  LEA.HI.X R4, R4, UR9, R5, 0x1, P1 ;  /* 0x0000000904047c11 */ /* 0x000fe200088f0c05 */
[----:B------:R-:W-:-:S04]  /*b1e0*/  VIADD R5, R6, 0x80 ;  /* 0x0000008006057836 */ /* 0x000fc80000000000 */
[----:B------:R-:W-:Y:S02]  /*b1f0*/  IMAD.MOV.U32 R6, RZ, RZ, R5 ;  /* 0x000000ffff067224 */ /* 0x000fe400078e0005 */
[----:B-1----:R-:W-:-:S05]  /*b200*/  @P0 IMAD.HI.U32 R7, R5, R7, RZ ;  /* 0x0000000705070227 */ /* 0x002fca00078e00ff */
[----:B0-----:R-:W-:-:S05]  /*b210*/  @P0 SHF.R.U32.HI R6, RZ, R8, R7 ;  /* 0x00000008ff060219 */ /* 0x001fca0000011607 */
[----:B------:R-:W-:-:S04]  /*b220*/  IMAD.MOV R7, RZ, RZ, -R6 ;  /* 0x000000ffff077224 */ /* 0x000fc800078e0a06 */
[----:B------:R-:W-:Y:S01]  /*b230*/  IMAD R5, R9, R7, R5 ;  /* 0x0000000709057224 */ /* 0x000fe200078e0205 */
[----:B------:R-:W-:Y:S01]  /*b240*/  SHF.R.S32.HI R7, RZ, 0x1f, R6 ;  /* 0x0000001fff077819 */ /* 0x000fe20000011406 */
[----:B------:R-:W-:-:S04]  /*b250*/  IMAD.WIDE.U32 R2, R6, UR4, R2 ;  /* 0x0000000406027c25 */ /* 0x000fc8000f8e0002 */
[----:B------:R-:W-:Y:S01]  /*b260*/  IMAD R7, R7, UR4, RZ ;  /* 0x0000000407077c24 */ /* 0x000fe2000f8e02ff */
[----:B------:R-:W-:-:S03]  /*b270*/  ULDC UR4, c[0x0][0x2b8] ;  /* 0x0000ae0000047ab9 */ /* 0x000fc60000000800 */
[----:B------:R-:W-:Y:S01]  /*b280*/  IMAD R7, R6, UR5, R7 ;  /* 0x0000000506077c24 */ /* 0x000fe2000f8e0207 */
[----:B------:R-:W-:Y:S01]  /*b290*/  SHF.R.S32.HI R6, RZ, 0x1f, R5 ;  /* 0x0000001fff067819 */ /* 0x000fe20000011405 */
[----:B------:R-:W-:Y:S02]  /*b2a0*/  IMAD.SHL.U32 R20, R11, 0x8, RZ ;  /* 0x000000080b147824 */ /* 0x000fe400078e00ff */
        /* <DEDUP_REMOVED lines=8> */
[----:B------:R-:W-:Y:S01]  /*b330*/  UMOV UR4, 0xffffffff ;  /* 0xffffffff00047882 */ /* 0x000fe20000000000 */
[----:B------:R-:W-:Y:S02]  /*b340*/  LOP3.LUT R21, R11, 0x7f, RZ, 0xc0, !PT ;  /* 0x0000007f0b157812 */ /* 0x000fe400078ec0ff */
[----:B------:R-:W-:Y:S02]  /*b350*/  LEA.HI.X R2, R2, UR9, R6, 0x1, P1 ;  /* 0x0000000902027c11 */ /* 0x000fe400088f0c06 */
[----:B------:R-:W-:Y:S01]  /*b360*/  SHF.R.U32.HI R21, RZ, 0x3, R21 ;  /* 0x00000003ff157819 */ /* 0x000fe20000011615 */
[----:B------:R-:W-:Y:S06]  /*b370*/  BRA.DIV UR4, `(.L_x_12879) ;  /* 0x0000003604207947 */ /* 0x000fec000b800000 */
[----:B------:R-:W2:Y:S01]  /*b380*/  LDL.LU R6, [R1+0x24] ;  /* 0x0000240001067983 */ /* 0x000ea20000300800 */
[----:B------:R-:W-:-:S03]  /*b390*/  IMAD R17, R17, 0xc0, R21 ;  /* 0x000000c011117824 */ /* 0x000fc600078e0215 */
[----:B------:R-:W0:Y:S04]  /*b3a0*/  SHFL.IDX PT, R7, R0, RZ, 0x181f ;  /* 0x00181fff00077589 */ /* 0x000e2800000e0000 */
[----:B------:R-:W-:Y:S04]  /*b3b0*/  SHFL.IDX PT, R8, R5, RZ, 0x181f ;  /* 0x00181fff05087589 */ /* 0x000fe800000e0000 */
        /* <DEDUP_REMOVED lines=9> */
[----:B-----5:R0:W-:Y:S02]  /*b450*/  @!P1 LDGSTS.E.BYPASS.LTC128B.128 [R10+0xc400], desc[UR48][R6.64], !P0 ;  /* 0x0c400000060a9fae */ /* 0x0201e4000c101d70 */
[----:B0-----:R-:W-:Y:S02]  /*b460*/  VIADD R6, R17, 0x10 ;  /* 0x0000001011067836 */ /* 0x001fe40000000000 */
        /* <DEDUP_REMOVED lines=8> */
[----:B------:R0:W-:Y:S02]  /*b4f0*/  @!P1 LDGSTS.E.BYPASS.LTC128B.128 [R10+0xcc00], desc[UR48][R6.64], !P0 ;  /* 0x0cc00000060a9fae */ /* 0x0001e4000c101d70 */
        /* <DEDUP_REMOVED lines=50> */
[----:B------:R0:W-:Y:S04]  /*b820*/  @!P1 LDGSTS.E.BYPASS.LTC128B.128 [R10+0xf400], desc[UR48][R6.64], !P0 ;  /* 0x0f400000060a9fae */ /* 0x0001e8000c101d70 */
[----:B0-----:R0:W1:Y:S02]  /*b830*/  SHFL.IDX PT, R6, R0, 0x7, 0x181f ;  /* 0x00f81f0000067f89 */ /* 0x00106400000e0000 */
[----:B0-----:R-:W-:-:S05]  /*b840*/  VIADD R0, R17, 0x80 ;  /* 0x0000008011007836 */ /* 0x001fca0000000000 */
[----:B------:R-:W-:Y:S01]  /*b850*/  ISETP.GE.AND P2, PT, R0, R3, PT ;  /* 0x000000030000720c */ /* 0x000fe20003f46270 */
[----:B------:R-:W-:-:S05]  /*b860*/  VIADD R0, R17, 0x70 ;  /* 0x0000007011007836 */ /* 0x000fca0000000000 */
[----:B------:R-:W-:Y:S02]  /*b870*/  ISETP.GE.AND P1, PT, R0, R3, PT ;  /* 0x000000030000720c */ /* 0x000fe40003f26270 */
[----:B------:R-:W0:Y:S11]  /*b880*/  SHFL.IDX PT, R0, R2, RZ, 0x181f ;  /* 0x00181fff02007589 */ /* 0x000e3600000e0000 */
[----:B-1----:R-:W-:-:S05]  /*b890*/  @!P1 LEA R6, P3, R20, R6, 0x1 ;  /* 0x0000000614069211 */ /* 0x002fca00078608ff */
[----:B------:R-:W-:-:S04]  /*b8a0*/  @!P1 IMAD.X R4, RZ, RZ, R4, P3 ;  /* 0x000000ffff049224 */ /* 0x000fc800018e0604 */
[----:B------:R-:W-:-:S05]  /*b8b0*/  @!P1 IMAD.MOV.U32 R7, RZ, RZ, R4 ;  /* 0x000000ffff079224 */ /* 0x000fca00078e0004 */
[----:B------:R1:W-:Y:S02]  /*b8c0*/  @!P1 LDGSTS.E.BYPASS.LTC128B.128 [R10+0xfc00], desc[UR48][R6.64], !P0 ;  /* 0x0fc00000060a9fae */ /* 0x0003e4000c101d70 */
[----:B-1----:R-:W-:-:S05]  /*b8d0*/  @!P2 LEA R6, P1, R20, R8, 0x1 ;  /* 0x000000081406a211 */ /* 0x002fca00078208ff */
[----:B0-----:R-:W-:Y:S02]  /*b8e0*/  @!P2 IMAD.X R7, RZ, RZ, R0, P1 ;  /* 0x000000ffff07a224 */ /* 0x001fe400008e0600 */
[----:B------:R-:W-:-:S03]  /*b8f0*/  VIADD R0, R17, 0x90 ;  /* 0x0000009011007836 */ /* 0x000fc60000000000 */
[----:B------:R0:W-:Y:S02]  /*b900*/  @!P2 LDGSTS.E.BYPASS.LTC128B.128 [R10+0x10400], desc[UR48][R6.64], !P0 ;  /* 0x10400000060aafae */ /* 0x0001e4000c101d70 */
[----:B------:R-:W-:Y:S02]  /*b910*/  ISETP.GE.AND P1, PT, R0, R3, PT ;  /* 0x000000030000720c */ /* 0x000fe40003f26270 */
[----:B------:R-:W1:Y:S11]  /*b920*/  SHFL.IDX PT, R0, R2, 0x1, 0x181f ;  /* 0x00381f0002007f89 */ /* 0x000e7600000e0000 */
[----:B------:R-:W-:-:S02]  /*b930*/  @!P1 LEA R4, P2, R20, R14, 0x1 ;  /* 0x0000000e14049211 */ /* 0x000fc400078408ff */
[----:B------:R-:W-:Y:S03]  /*b940*/  SHFL.IDX PT, R14, R5, 0x3, 0x181f ;  /* 0x00781f00050e7f89 */ /* 0x000fe600000e0000 */
[----:B0-----:R-:W-:Y:S02]  /*b950*/  @!P1 IMAD.MOV.U32 R6, RZ, RZ, R4 ;  /* 0x000000ffff069224 */ /* 0x001fe400078e0004 */
[----:B------:R-:W0:Y:S01]  /*b960*/  SHFL.IDX PT, R4, R5, 0x2, 0x181f ;  /* 0x00581f0005047f89 */ /* 0x000e2200000e0000 */
[----:B-1----:R-:W-:Y:S02]  /*b970*/  @!P1 IMAD.X R9, RZ, RZ, R0, P2 ;  /* 0x000000ffff099224 */ /* 0x002fe400010e0600 */
[----:B------:R-:W-:Y:S02]  /*b980*/  VIADD R0, R17, 0xa0 ;  /* 0x000000a011007836 */ /* 0x000fe40000000000 */
[----:B------:R-:W-:-:S05]  /*b990*/  @!P1 IMAD.MOV.U32 R7, RZ, RZ, R9 ;  /* 0x000000ffff079224 */ /* 0x000fca00078e0009 */
[----:B------:R0:W-:Y:S01]  /*b9a0*/  @!P1 LDGSTS.E.BYPASS.LTC128B.128 [R10+0x10c00], desc[UR48][R6.64], !P0 ;  /* 0x10c00000060a9fae */ /* 0x0001e2000c101d70 */
[----:B------:R-:W-:-:S03]  /*b9b0*/  ISETP.GE.AND P1, PT, R0, R3, PT ;  /* 0x000000030000720c */ /* 0x000fc60003f26270 */
[----:B------:R-:W1:Y:S10]  /*b9c0*/  SHFL.IDX PT, R0, R2, 0x2, 0x181f ;  /* 0x00581f0002007f89 */ /* 0x000e7400000e0000 */
[----:B0-----:R-:W-:-:S05]  /*b9d0*/  @!P1 LEA R6, P2, R20, R4, 0x1 ;  /* 0x0000000414069211 */ /* 0x001fca00078408ff */
[----:B-1----:R-:W-:Y:S02]  /*b9e0*/  @!P1 IMAD.X R7, RZ, RZ, R0, P2 ;  /* 0x000000ffff079224 */ /* 0x002fe400010e0600 */
[----:B------:R0:W1:Y:S04]  /*b9f0*/  SHFL.IDX PT, R0, R2, 0x3, 0x181f ;  /* 0x00781f0002007f89 */ /* 0x00006800000e0000 */
[----:B------:R0:W-:Y:S02]  /*ba00*/  @!P1 LDGSTS.E.BYPASS.LTC128B.128 [R10+0x11400], desc[UR48][R6.64], !P0 ;  /* 0x11400000060a9fae */ /* 0x0001e4000c101d70 */
.L_x_12994:
[----:B0-----:R-:W-:-:S05]  /*ba10*/  VIADD R2, R17, 0xb0 ;  /* 0x000000b011027836 */ /* 0x001fca0000000000 */
[----:B------:R-:W-:-:S13]  /*ba20*/  ISETP.GE.AND P1, PT, R2, R3, PT ;  /* 0x000000030200720c */ /* 0x000fda0003f26270 */
[----:B------:R-:W-:-:S05]  /*ba30*/  @!P1 LEA R2, P2, R20, R14, 0x1 ;  /* 0x0000000e14029211 */ /* 0x000fca00078408ff */
[----:B-1----:R-:W-:Y:S02]  /*ba40*/  @!P1 IMAD.X R3, RZ, RZ, R0, P2 ;  /* 0x000000ffff039224 */ /* 0x002fe400010e0600 */
[----:B------:R-:W-:-:S03]  /*ba50*/  VIADD R0, R22, 0x30800 ;  /* 0x0003080016007836 */ /* 0x000fc60000000000 */
[----:B------:R-:W-:Y:S01]  /*ba60*/  @!PT LDS RZ, [RZ] ;  /* 0x00000000fffff984 */ /* 0x000fe20000000800 */
[----:B------:R-:W-:Y:S01]  /*ba70*/  @!PT LDS RZ, [RZ] ;  /* 0x00000000fffff984 */ /* 0x000fe20000000800 */
[----:B------:R-:W-:Y:S01]  /*ba80*/  @!PT LDS RZ, [RZ] ;  /* 0x00000000fffff984 */ /* 0x000fe20000000800 */
[----:B------:R0:W-:Y:S01]  /*ba90*/  @!P1 LDGSTS.E.BYPASS.LTC128B.128 [R10+0x11c00], desc[UR48][R2.64], !P0 ;  /* 0x11c00000020a9fae */ /* 0x0001e2000c101d70 */
[----:B------:R-:W-:Y:S01]  /*baa0*/  PLOP3.LUT P0, PT, PT, PT, PT, 0x80, 0x0 ;  /* 0x000000000000781c */ /* 0x000fe20003f0f070 */
[----:B------:R-:W-:-:S12]  /*bab0*/  NOP ;  /* 0x0000000000007918 */ /* 0x000fd80000000000 */
.L_x_12880:
        /* <DEDUP_REMOVED lines=14> */
[----:B------:R-:W2:Y:S01]  /*bba0*/  LDL.LU R4, [R1+0x20] ;  /* 0x0000200001047983 */ /* 0x000ea20000300800 */
[----:B------:R0:W-:Y:S01]  /*bbb0*/  SYNCS.ARRIVE.TRANS64.A1T0 RZ, [R22+URZ+0x30800], RZ ;  /* 0x030800ff16ff79a7 */ /* 0x0001e2000810003f */
[----:B------:R-:W-:Y:S01]  /*bbc0*/  BSSY B0, `(.L_x_12881) ;  /* 0x0000004000007945 */ /* 0x000fe20003800000 */
[----:B------:R-:W1:Y:S01]  /*bbd0*/  SYNCS.PHASECHK.TRANS64.TRYWAIT P0, [R22+URZ+0x30820], R3 ;  /* 0x03082003160075a7 */ /* 0x000e62000800017f */
[----:B--2---:R-:W-:Y:S02]  /*bbe0*/  ISETP.GE.AND P1, PT, R4, 0xc1, PT ;  /* 0x000000c10400780c */ /* 0x004fe40003f26270 */
[----:B01----:R-:W-:Y:S11]  /*bbf0*/  @!P0 BRA `(.L_x_12882) ;  /* 0x0000003800dc8947 */ /* 0x003ff60003800000 */
.L_x_12995:
[----:B------:R-:W-:Y:S05]  /*bc00*/  BSYNC B0 ;  /* 0x0000000000007941 */ /* 0x000fea0003800000 */
.L_x_12881:
[----:B------:R-:W-:Y:S04]  /*bc10*/  BSSY B0, `(.L_x_12883) ;  /* 0x000016d000007945 */ /* 0x000fe80003800000 */
[----:B------:R-:W-:Y:S05]  /*bc20*/  @!P1 BRA `(.L_x_12884) ;  /* 0x0000001400ac9947 */ /* 0x000fea0003800000 */
[----:B------:R-:W2:Y:S01]  /*bc30*/  LDL R4, [R1+0x10] ;  /* 0x0000100001047983 */ /* 0x000ea20000100800 */
[----:B------:R-:W-:Y:S01]  /*bc40*/  IMAD.MOV.U32 R2, RZ, RZ, 0x1 ;  /* 0x00000001ff027424 */ /* 0x000fe200078e00ff */
[----:B------:R-:W-:Y:S01]  /*bc50*/  BSSY B2, `(.L_x_12885) ;  /* 0x000007e000027945 */ /* 0x000fe20003800000 */
[----:B--2---:R-:W-:Y:S02]  /*bc60*/  IMAD.MOV R7, RZ, RZ, -R4 ;  /* 0x000000ffff077224 */ /* 0x004fe400078e0a04 */
        /* <DEDUP_REMOVED lines=20> */
[----:B------:R-:W1:Y:S01]  /*bdb0*/  LDC R4, c[0x0][0x43c] ;  /* 0x00010f00ff047b82 */ /* 0x000e620000000800 */
        /* <DEDUP_REMOVED lines=16> */
.L_x_12889:
[----:B------:R-:W-:Y:S01]  /*bec0*/  IMAD R2, R8, 0x8, R22 ;  /* 0x0000000808027824 */ /* 0x000fe200078e0216 */
[----:B0-----:R-:W-:Y:S01]  /*bed0*/  SHF.L.U32 R3, R9, 0x1f, RZ ;  /* 0x0000001f09037819 */ /* 0x001fe200000006ff */
[----:B------:R-:W-:Y:S03]  /*bee0*/  BSSY B3, `(.L_x_12890) ;  /* 0x0000003000037945 */ /* 0x000fe60003800000 */
[----:B------:R-:W0:Y:S02]  /*bef0*/  SYNCS.PHASECHK.TRANS64.TRYWAIT P0, [R2+URZ+0x30840], R3 ;  /* 0x03084003020075a7 */ /* 0x000e24000800017f */
[----:B0-----:R-:W-:Y:S05]  /*bf00*/  @!P0 BRA `(.L_x_12891) ;  /* 0x00000038002c8947 */ /* 0x001fea0003800000 */
.L_x_12996:
[----:B------:R-:W-:Y:S05]  /*bf10*/  BSYNC B3 ;  /* 0x0000000000037941 */ /* 0x000fea0003800000 */
.L_x_12890:
        /* <DEDUP_REMOVED lines=12> */
.L_x_12893:
[----:B------:R-:W-:Y:S05]  /*bfe0*/  BSYNC B3 ;  /* 0x0000000000037941 */ /* 0x000fea0003800000 */
.L_x_12892:
        /* <DEDUP_REMOVED lines=8> */
[----:B------:R-:W-:Y:S01]  /*c070*/  IMAD R5, R6, 0xc0, R28 ;  /* 0x000000c006057824 */ /* 0x000fe200078e021c */
[----:B------:R-:W-:Y:S01]  /*c080*/  UMOV UR6, 0x0 ;  /* 0x0000000000067882 */ /* 0x000fe20000000000 */
[----:B------:R-:W-:-:S10]  /*c090*/  UMOV UR7, 0x14f00000 ;  /* 0x14f0000000077882 */ /* 0x000fd40000000000 */
.L_x_12894:
        /* <DEDUP_REMOVED lines=15> */
.L_x_12997:
[----:B------:R-:W-:Y:S05]  /*c190*/  BSYNC B3 ;  /* 0x0000000000037941 */ /* 0x000fea0003800000 */
.L_x_12895:
        /* <DEDUP_REMOVED lines=12> */
.L_x_12898:
[----:B------:R-:W-:Y:S05]  /*c260*/  BSYNC B3 ;  /* 0x0000000000037941 */ /* 0x000fea0003800000 */
.L_x_12897:
[----:B------:R-:W-:Y:S01]  /*c270*/  R2UR UR10, R10 ;  /* 0x000000000a0a72ca */ /* 0x000fe200000e0000 */
[C-C-:B0-----:R-:W-:Y:S01]  /*c280*/  IMAD R3, R23.reuse, 0x8, R22.reuse ;  /* 0x0000000817037824 */ /* 0x141fe200078e0216 */
[----:B------:R-:W-:Y:S01]  /*c290*/  R2UR UR6, R12 ;  /* 0x000000000c0672ca */ /* 0x000fe200000e0000 */
[----:B------:R-:W-:Y:S01]  /*c2a0*/  IMAD R2, R23, 0x6000, R22 ;  /* 0x0000600017027824 */ /* 0x000fe200078e0216 */
[----:B------:R-:W-:Y:S01]  /*c2b0*/  R2UR UR7, R13 ;  /* 0x000000000d0772ca */ /* 0x000fe200000e0000 */
[----:B------:R-:W-:Y:S01]  /*c2c0*/  UIADD3 UR4, UP0, UR38, 0x470, URZ ;  /* 0x0000047026047890 */ /* 0x000fe2000ff1e03f */
[----:B------:R-:W-:Y:S01]  /*c2d0*/  PLOP3.LUT P0, PT, PT, PT, PT, 0x80, 0x0 ;  /* 0x000000000000781c */ /* 0x000fe20003f0f070 */
[----:B------:R-:W-:Y:S01]  /*c2e0*/  IMAD R5, R27, 0xc0, R28 ;  /* 0x000000c01b057824 */ /* 0x000fe200078e021c */
[----:B------:R-:W-:Y:S01]  /*c2f0*/  IADD3 R3, R3, 0x30850, RZ ;  /* 0x0003085003037810 */ /* 0x000fe20007ffe0ff */
[----:B------:R-:W-:Y:S01]  /*c300*/  VIADD R2, R2, 0x400 ;  /* 0x0000040002027836 */ /* 0x000fe20000000000 */
[----:B------:R-:W-:-:S12]  /*c310*/  UIADD3.X UR5, URZ, UR39, URZ, UP0, !UPT ;  /* 0x000000273f057290 */ /* 0x000fd800087fe43f */
.L_x_12899:
        /* <DEDUP_REMOVED lines=12> */
.L_x_12888:
[----:B------:R-:W-:Y:S05]  /*c3e0*/  BSYNC B1 ;  /* 0x0000000000017941 */ /* 0x000fea0003800000 */
.L_x_12887:
[----:B------:R-:W2:Y:S01]  /*c3f0*/  LDL.LU R2, [R1+0x10] ;  /* 0x0000100001027983 */ /* 0x000ea20000300800 */
[----:B------:R-:W-:Y:S02]  /*c400*/  IMAD.MOV.U32 R23, RZ, RZ, R8 ;  /* 0x000000ffff177224 */ /* 0x000fe400078e0008 */
[----:B------:R-:W-:Y:S02]  /*c410*/  IMAD.MOV.U32 R26, RZ, RZ, R9 ;  /* 0x000000ffff1a7224 */ /* 0x000fe400078e0009 */
[----:B--2---:R-:W-:-:S07]  /*c420*/  VIADD R6, R2, 0xfffffffd ;  /* 0xfffffffd02067836 */ /* 0x004fce0000000000 */
.L_x_12886:
[----:B------:R-:W-:Y:S05]  /*c430*/  BSYNC B2 ;  /* 0x0000000000027941 */ /* 0x000fea0003800000 */
.L_x_12885:
[----:B------:R-:W2:Y:S01]  /*c440*/  LDL.LU R2, [R1+0xc] ;  /* 0x00000c0001027983 */ /* 0x000ea20000300800 */
[----:B------:R-:W-:-:S05]  /*c450*/  IMAD.MOV R7, RZ, RZ, -R7 ;  /* 0x000000ffff077224 */ /* 0x000fca00078e0a07 */
[----:B--2---:R-:W-:-:S13]  /*c460*/  ISETP.NE.AND P0, PT, R2, R7, PT ;  /* 0x000000070200720c */ /* 0x004fda0003f05270 */
[----:B------:R-:W-:Y:S05]  /*c470*/  @!P0 BRA `(.L_x_12884) ;  /* 0x0000000c00988947 */ /* 0x000fea0003800000 */
[----:B------:R-:W-:-:S07]  /*c480*/  IMAD.MOV.U32 R4, RZ, RZ, R24 ;  /* 0x000000ffff047224 */ /* 0x000fce00078e0018 */
.L_x_12926:
[----:B------:R-:W-:Y:S01]  /*c490*/  LOP3.LUT P1, RZ, R29, 0x1, RZ, 0xc0, !PT ;  /* 0x000000011dff7812 */ /* 0x000fe2000782c0ff */
[----:B------:R-:W-:Y:S01]  /*c4a0*/  VIADD R7, R23, 0x1 ;  /* 0x0000000117077836 */ /* 0x000fe20000000000 */
[----:B------:R-:W-:Y:S05]  /*c4b0*/  YIELD ;  /* 0x0000000000007946 */ /* 0x000fea0003800000 */
[----:B------:R-:W-:Y:S01]  /*c4c0*/  ISETP.NE.AND P0, PT, R7, 0x2, PT ;  /* 0x000000020700780c */ /* 0x000fe20003f05270 */
[----:B------:R-:W-:Y:S03]  /*c4d0*/  BSSY B1, `(.L_x_12900) ;  /* 0x000006c000017945 */ /* 0x000fe60003800000 */
[----:B0-----:R-:W-:-:S02]  /*c4e0*/  SEL R3, RZ, 0x1, P0 ;  /* 0x00000001ff037807 */ /* 0x001fc40000000000 */
        /* <DEDUP_REMOVED lines=26> */
.L_x_12902:
[----:B------:R-:W-:Y:S01]  /*c690*/  IMAD R2, R7, 0x8, R22 ;  /* 0x0000000807027824 */ /* 0x000fe200078e0216 */
[----:B------:R-:W-:Y:S01]  /*c6a0*/  SHF.L.U32 R3, R8, 0x1f, RZ ;  /* 0x0000001f08037819 */ /* 0x000fe200000006ff */
[----:B------:R-:W-:Y:S03]  /*c6b0*/  BSSY B2, `(.L_x_12903) ;  /* 0x0000003000027945 */ /* 0x000fe60003800000 */
[----:B------:R-:W1:Y:S02]  /*c6c0*/  SYNCS.PHASECHK.TRANS64.TRYWAIT P0, [R2+URZ+0x30840], R3 ;  /* 0x03084003020075a7 */ /* 0x000e64000800017f */
[----:B-1----:R-:W-:Y:S05]  /*c6d0*/  @!P0 BRA `(.L_x_12904) ;  /* 0x0000003000608947 */ /* 0x002fea0003800000 */
.L_x_12998:
[----:B------:R-:W-:Y:S05]  /*c6e0*/  BSYNC B2 ;  /* 0x0000000000027941 */ /* 0x000fea0003800000 */
.L_x_12903:
        /* <DEDUP_REMOVED lines=12> */
.L_x_12906:
[----:B------:R-:W-:Y:S05]  /*c7b0*/  BSYNC B2 ;  /* 0x0000000000027941 */ /* 0x000fea0003800000 */
.L_x_12905:
[----:B------:R-:W-:Y:S01]  /*c7c0*/  IMAD.MOV.U32 R5, RZ, RZ, RZ ;  /* 0x000000ffff057224 */ /* 0x000fe200078e00ff */
[----:B------:R-:W-:Y:S01]  /*c7d0*/  UIADD3 UR4, UP0, UR38, 0x370, URZ ;  /* 0x0000037026047890 */ /* 0x000fe2000ff1e03f */
[----:B-1----:R-:W-:Y:S01]  /*c7e0*/  IMAD R3, R7, 0x6000, R22 ;  /* 0x0000600007037824 */ /* 0x002fe200078e0216 */
        /* <DEDUP_REMOVED lines=8> */
.L_x_12907:
        /* <DEDUP_REMOVED lines=15> */
.L_x_12999:
[----:B------:R-:W-:Y:S05]  /*c960*/  BSYNC B2 ;  /* 0x0000000000027941 */ /* 0x000fea0003800000 */
.L_x_12908:
[----:B------:R-:W-:Y:S01]  /*c970*/  BSSY B2, `(.L_x_12910) ;  /* 0x000000b000027945 */ /* 0x000fe20003800000 */
[----:B------:R-:W-:Y:S02]  /*c980*/  IMAD.MOV.U32 R2, RZ, RZ, 0x0 ;  /* 0x00000000ff027424 */ /* 0x000fe400078e00ff */
[----:B0-----:R-:W-:Y:S01]  /*c990*/  IMAD.MOV.U32 R3, RZ, RZ, 0x14f00000 ;  /* 0x14f00000ff037424 */ /* 0x001fe200078e00ff */
        /* <DEDUP_REMOVED lines=8> */
.L_x_12911:
[----:B------:R-:W-:Y:S05]  /*ca20*/  BSYNC B2 ;  /* 0x0000000000027941 */ /* 0x000fea0003800000 */
.L_x_12910:
        /* <DEDUP_REMOVED lines=10> */
.L_x_12912:
        /* <DEDUP_REMOVED lines=12> */
.L_x_12901:
[----:B------:R-:W-:Y:S05]  /*cb90*/  BSYNC B1 ;  /* 0x0000000000017941 */ /* 0x000fea0003800000 */
.L_x_12900:
        /* <DEDUP_REMOVED lines=31> */
.L_x_12915:
[----:B------:R-:W-:Y:S01]  /*cd90*/  IMAD R2, R23, 0x8, R22 ;  /* 0x0000000817027824 */ /* 0x000fe200078e0216 */
[----:B------:R-:W-:Y:S01]  /*cda0*/  SHF.L.U32 R3, R26, 0x1f, RZ ;  /* 0x0000001f1a037819 */ /* 0x000fe200000006ff */
[----:B------:R-:W-:Y:S03]  /*cdb0*/  BSSY B2, `(.L_x_12916) ;  /* 0x0000003000027945 */ /* 0x000fe60003800000 */
[----:B------:R-:W1:Y:S02]  /*cdc0*/  SYNCS.PHASECHK.TRANS64.TRYWAIT P0, [R2+URZ+0x30840], R3 ;  /* 0x03084003020075a7 */ /* 0x000e64000800017f */
[----:B-1----:R-:W-:Y:S05]  /*cdd0*/  @!P0 BRA `(.L_x_12917) ;  /* 0x0000002800c88947 */ /* 0x002fea0003800000 */
.L_x_13000:
[----:B------:R-:W-:Y:S05]  /*cde0*/  BSYNC B2 ;  /* 0x0000000000027941 */ /* 0x000fea0003800000 */
.L_x_12916:
        /* <DEDUP_REMOVED lines=12> */
.L_x_12919:
[----:B------:R-:W-:Y:S05]  /*ceb0*/  BSYNC B2 ;  /* 0x0000000000027941 */ /* 0x000fea0003800000 */
.L_x_12918:
        /* <DEDUP_REMOVED lines=8> */
[----:B------:R-:W-:Y:S01]  /*cf40*/  VIADD R3, R3, 0x30 ;  /* 0x0000003003037836 */ /* 0x000fe20000000000 */
[----:B------:R-:W-:Y:S01]  /*cf50*/  UMOV UR6, 0x0 ;  /* 0x0000000000067882 */ /* 0x000fe20000000000 */
[----:B------:R-:W-:Y:S01]  /*cf60*/  IMAD R10, R9, 0xc0, R28 ;  /* 0x000000c0090a7824 */ /* 0x000fe200078e021c */
[----:B------:R-:W-:-:S09]  /*cf70*/  UMOV UR7, 0x14f00000 ;  /* 0x14f0000000077882 */ /* 0x000fd20000000000 */
.L_x_12920:
        /* <DEDUP_REMOVED lines=15> */
.L_x_13001:
[----:B------:R-:W-:Y:S05]  /*d070*/  BSYNC B2 ;  /* 0x0000000000027941 */ /* 0x000fea0003800000 */
.L_x_12921:
        /* <DEDUP_REMOVED lines=11> */
.L_x_12924:
[----:B------:R-:W-:Y:S05]  /*d130*/  BSYNC B2 ;  /* 0x0000000000027941 */ /* 0x000fea0003800000 */
.L_x_12923:
[----:B------:R-:W-:Y:S01]  /*d140*/  R2UR UR10, R5 ;  /* 0x00000000050a72ca */ /* 0x000fe200000e0000 */
[----:B------:R-:W-:Y:S01]  /*d150*/  UIADD3 UR4, UP0, UR38, 0x470, URZ ;  /* 0x0000047026047890 */ /* 0x000fe2000ff1e03f */
[----:B------:R-:W-:Y:S01]  /*d160*/  R2UR UR6, R2 ;  /* 0x00000000020672ca */ /* 0x000fe200000e0000 */
[----:B------:R-:W-:Y:S01]  /*d170*/  IMAD R2, R7, 0x6000, R22 ;  /* 0x0000600007027824 */ /* 0x000fe200078e0216 */
[----:B------:R-:W-:Y:S01]  /*d180*/  R2UR UR7, R3 ;  /* 0x00000000030772ca */ /* 0x000fe200000e0000 */
[----:B------:R-:W-:Y:S01]  /*d190*/  IMAD R3, R27, 0xc0, R28 ;  /* 0x000000c01b037824 */ /* 0x000fe200078e021c */
[----:B------:R-:W-:Y:S01]  /*d1a0*/  PLOP3.LUT P0, PT, PT, PT, PT, 0x80, 0x0 ;  /* 0x000000000000781c */ /* 0x000fe20003f0f070 */
[----:B------:R-:W-:Y:S01]  /*d1b0*/  VIADD R8, R8, 0x50 ;  /* 0x0000005008087836 */ /* 0x000fe20000000000 */
[----:B------:R-:W-:Y:S01]  /*d1c0*/  UIADD3.X UR5, URZ, UR39, URZ, UP0, !UPT ;  /* 0x000000273f057290 */ /* 0x000fe200087fe43f */
[----:B------:R-:W-:-:S11]  /*d1d0*/  VIADD R2, R2, 0x400 ;  /* 0x0000040002027836 */ /* 0x000fd60000000000 */
.L_x_12925:
        /* <DEDUP_REMOVED lines=12> */
.L_x_12914:
[----:B------:R-:W-:Y:S05]  /*d2a0*/  BSYNC B1 ;  /* 0x0000000000017941 */ /* 0x000fea0003800000 */
.L_x_12913:
[C---:B------:R-:W-:Y:S01]  /*d2b0*/  ISETP.GT.AND P0, PT, R6.reuse, 0x1, PT ;  /* 0x000000010600780c */ /* 0x040fe20003f04270 */
[----:B------:R-:W-:-:S12]  /*d2c0*/  VIADD R6, R6, 0xfffffffe ;  /* 0xfffffffe06067836 */ /* 0x000fd80000000000 */
[----:B------:R-:W-:Y:S05]  /*d2d0*/  @P0 BRA `(.L_x_12926) ;  /* 0xfffffff0006c0947 */ /* 0x000fea000383ffff */
.L_x_12884:
[----:B------:R-:W-:Y:S05]  /*d2e0*/  BSYNC B0 ;  /* 0x0000000000007941 */ /* 0x000fea0003800000 */
.L_x_12883:
        /* <DEDUP_REMOVED lines=17> */
.L_x_12928:
[----:B------:R-:W-:Y:S05]  /*d400*/  BSYNC B0 ;  /* 0x0000000000007941 */ /* 0x000fea0003800000 */
.L_x_12927:
[----:B------:R-:W-:Y:S01]  /*d410*/  LOP3.LUT P0, RZ, R29, 0x1, RZ, 0xc0, !PT ;  /* 0x000000011dff7812 */ /* 0x000fe2000780c0ff */
[----:B------:R-:W-:-:S12]  /*d420*/  BSSY B0, `(.L_x_12929) ;  /* 0x0000027000007945 */ /* 0x000fd80003800000 */
[----:B------:R-:W-:Y:S05]  /*d430*/  @!P0 BRA `(.L_x_12930) ;  /* 0x0000000000948947 */ /* 0x000fea0003800000 */
[----:B0-----:R-:W-:Y:S01]  /*d440*/  IMAD R3, R23, 0x8, R22 ;  /* 0x0000000817037824 */ /* 0x001fe200078e0216 */
[----:B------:R-:W-:Y:S01]  /*d450*/  SHF.L.U32 R0, R26, 0x1f, RZ ;  /* 0x0000001f1a007819 */ /* 0x000fe200000006ff */
[----:B------:R-:W-:Y:S01]  /*d460*/  BSSY B1, `(.L_x_12931) ;  /* 0x0000004000017945 */ /* 0x000fe20003800000 */
[----:B------:R-:W-:Y:S02]  /*d470*/  ISETP.NE.AND P1, PT, R8, RZ, PT ;  /* 0x000000ff0800720c */ /* 0x000fe40003f25270 */
[----:B------:R-:W0:Y:S02]  /*d480*/  SYNCS.PHASECHK.TRANS64.TRYWAIT P0, [R3+URZ+0x30860], R0 ;  /* 0x03086000030075a7 */ /* 0x000e24000800017f */
[----:B0-----:R-:W-:Y:S09]  /*d490*/  @!P0 BRA `(.L_x_12932) ;  /* 0x0000002400408947 */ /* 0x001ff20003800000 */
.L_x_13002:
[----:B------:R-:W-:Y:S05]  /*d4a0*/  BSYNC B1 ;  /* 0x0000000000017941 */ /* 0x000fea0003800000 */
.L_x_12931:
        /* <DEDUP_REMOVED lines=9> */
.L_x_12934:
[----:B------:R-:W-:Y:S05]  /*d540*/  BSYNC B1 ;  /* 0x0000000000017941 */ /* 0x000fea0003800000 */
.L_x_12933:
[----:B0-----:R-:W-:Y:S01]  /*d550*/  IMAD R0, R23, 0x6000, R22 ;  /* 0x0000600017007824 */ /* 0x001fe200078e0216 */
        /* <DEDUP_REMOVED lines=9> */
.L_x_12935:
        /* <DEDUP_REMOVED lines=10> */
.L_x_12930:
[----:B------:R-:W-:Y:S05]  /*d690*/  BSYNC B0 ;  /* 0x0000000000007941 */ /* 0x000fea0003800000 */
.L_x_12929:
[----:B------:R-:W-:-:S05]  /*d6a0*/  VIADD R23, R23, 0x1 ;  /* 0x0000000117177836 */ /* 0x000fca0000000000 */
[----:B------:R-:W-:-:S04]  /*d6b0*/  ISETP.NE.AND P0, PT, R23, 0x2, PT ;  /* 0x000000021700780c */ /* 0x000fc80003f05270 */
[----:B0-----:R-:W-:Y:S02]  /*d6c0*/  SEL R3, RZ, 0x1, P0 ;  /* 0x00000001ff037807 */ /* 0x001fe40000000000 */
[----:B------:R-:W-:Y:S02]  /*d6d0*/  SEL R23, R23, RZ, P0 ;  /* 0x000000ff17177207 */ /* 0x000fe40000000000 */
[----:B------:R-:W-:-:S07]  /*d6e0*/  LOP3.LUT R26, R26, R3, RZ, 0x3c, !PT ;  /* 0x000000031a1a7212 */ /* 0x000fce00078e3cff */
.L_x_12865:
[----:B------:R-:W-:Y:S05]  /*d6f0*/  BSYNC B7 ;  /* 0x0000000000077941 */ /* 0x000fea0003800000 */
.L_x_12863:
[----:B------:R-:W-:-:S13]  /*d700*/  LOP3.LUT P0, RZ, R29, 0x2, RZ, 0xc0, !PT ;  /* 0x000000021dff7812 */ /* 0x000fda000780c0ff */
[----:B------:R-:W-:Y:S05]  /*d710*/  @!P0 BRA `(.L_x_12936) ;  /* 0x0000000000248947 */ /* 0x000fea0003800000 */
[----:B------:R-:W-:Y:S05]  /*d720*/  WARPSYNC.ALL ;  /* 0x0000000000007948 */ /* 0x000fea0003800000 */
[----:B------:R-:W1:Y:S08]  /*d730*/  S2UR UR5, SR_CgaCtaId ;  /* 0x00000000000579c3 */ /* 0x000e700000008800 */
[----:B------:R-:W-:Y:S06]  /*d740*/  BAR.SYNC.DEFER_BLOCKING 0x5, 0x200 ;  /* 0x0148000000007b1d */ /* 0x000fec0000010000 */
[----:B------:R-:W-:-:S02]  /*d750*/  UMOV UR4, 0x400 ;  /* 0x0000040000047882 */ /* 0x000fc40000000000 */
[----:B-1----:R-:W-:-:S06]  /*d760*/  ULEA UR4, UR5, UR4, 0x18 ;  /* 0x0000000405047291 */ /* 0x002fcc000f8ec03f */
[----:B------:R-:W-:-:S05]  /*d770*/  IMAD.U32 R22, RZ, RZ, UR4 ;  /* 0x00000004ff167e24 */ /* 0x000fca000f8e00ff */
[----:B------:R1:W2:Y:S01]  /*d780*/  LDS.128 R16, [R22+0x308d0] ;  /* 0x0308d00016107984 */ /* 0x0002a20000000c00 */
[----:B------:R-:W-:Y:S06]  /*d790*/  BAR.ARV 0x4, 0x200 ;  /* 0x0108000000007b1d */ /* 0x000fec0000002000 */
[----:B------:R-:W-:Y:S05]  /*d7a0*/  BRA `(.L_x_12937) ;  /* 0x0000000800407947 */ /* 0x000fea0003800000 */
.L_x_12936:
[----:B------:R-:W0:Y:S01]  /*d7b0*/  S2R R0, SR_TID.X ;  /* 0x0000000000007919 */ /* 0x000e220000002100 */
[----:B------:R-:W-:Y:S01]  /*d7c0*/  UMOV UR4, 0xffffffff ;  /* 0xffffffff00047882 */ /* 0x000fe20000000000 */
[----:B0-----:R-:W-:-:S04]  /*d7d0*/  LOP3.LUT R8, R0, 0x1f, RZ, 0xc0, !PT ;  /* 0x0000001f00087812 */ /* 0x001fc800078ec0ff */
[----:B------:R-:W-:Y:S01]  /*d7e0*/  ISETP.NE.AND P0, PT, R8, 0x1f, PT ;  /* 0x0000001f0800780c */ /* 0x000fe20003f05270 */
[----:B------:R-:W-:-:S12]  /*d7f0*/  BRA.DIV UR4, `(.L_x_12938) ;  /* 0x00000022047c7947 */ /* 0x000fd8000b800000 */
[----:B------:R-:W-:Y:S01]  /*d800*/  IMAD.IADD R5, R19, 0x1, R8 ;  /* 0x0000000113057824 */ /* 0x000fe200078e0208 */
[----:B------:R-:W-:-:S04]  /*d810*/  ULDC UR4, c[0x0][0xc3c] ;  /* 0x00030f0000047ab9 */ /* 0x000fc80000000800 */
        /* <DEDUP_REMOVED lines=10> */
[----:B------:R-:W-:Y:S01]  /*d8c0*/  SHFL.IDX PT, R4, R16, 0x1, 0x1f ;  /* 0x00201f0010047f89 */ /* 0x000fe200000e0000 */
        /* <DEDUP_REMOVED lines=18> */
.L_x_13012:
[----:B------:R-:W-:Y:S02]  /*d9f0*/  ULDC UR4, c[0x0][0xc38] ;  /* 0x00030e0000047ab9 */ /* 0x000fe40000000800 */
[----:B------:R-:W-:-:S04]  /*da00*/  IMAD.U32 R7, RZ, RZ, UR4 ;  /* 0x00000004ff077e24 */ /* 0x000fc8000f8e00ff */
[----:B-1----:R-:W-:-:S04]  /*da10*/  IMAD R14, R14, R7, RZ ;  /* 0x000000070e0e7224 */ /* 0x002fc800078e02ff */
[----:B------:R-:W-:-:S05]  /*da20*/  IMAD.IADD R9, R4, 0x1, R14 ;  /* 0x0000000104097824 */ /* 0x000fca00078e020e */
[----:B------:R-:W-:-:S13]  /*da30*/  ISETP.GT.AND P6, PT, R9, R0, PT ;  /* 0x000000000900720c */ /* 0x000fda0003fc4270 */
[----:B------:R-:W-:Y:S05]  /*da40*/  @P6 BRA `(.L_x_12939) ;  /* 0x00000000009c6947 */ /* 0x000fea0003800000 */
.L_x_12944:
[----:B0-----:R-:W0:Y:S01]  /*da50*/  LDC R2, c[0x0][0xc3c] ;  /* 0x00030f00ff027b82 */ /* 0x001e220000000800 */
[----:B------:R-:W-:-:S05]  /*da60*/  VIADD R19, R19, 0x1f ;  /* 0x0000001f13137836 */ /* 0x000fca0000000000 */
[----:B0-----:R-:W-:-:S13]  /*da70*/  ISETP.GE.AND P6, PT, R19, R2, PT ;  /* 0x000000021300720c */ /* 0x001fda0003fc6270 */
[----:B------:R-:W-:Y:S05]  /*da80*/  @P6 BRA `(.L_x_12940) ;  /* 0x0000000400446947 */ /* 0x000fea0003800000 */
[----:B------:R-:W0:Y:S01]  /*da90*/  S2R R3, SR_TID.X ;  /* 0x0000000000037919 */ /* 0x000e220000002100 */
[----:B------:R-:W-:Y:S01]  /*daa0*/  BSSY B0, `(.L_x_12941) ;  /* 0x0000009000007945 */ /* 0x000fe20003800000 */
[----:B------:R-:W-:Y:S01]  /*dab0*/  IMAD.MOV.U32 R5, RZ, RZ, RZ ;  /* 0x000000ffff057224 */ /* 0x000fe200078e00ff */
[----:B0-----:R-:W-:-:S05]  /*dac0*/  LOP3.LUT R3, R3, 0x1f, RZ, 0xc0, !PT ;  /* 0x0000001f03037812 */ /* 0x001fca00078ec0ff */
[----:B------:R-:W-:-:S05]  /*dad0*/  IMAD.IADD R7, R19, 0x1, R3 ;  /* 0x0000000113077824 */ /* 0x000fca00078e0203 */
[----:B------:R-:W-:-:S13]  /*dae0*/  ISETP.GE.OR P6, PT, R7, R2, !P0 ;  /* 0x000000020700720c */ /* 0x000fda00047c6670 */
[----:B------:R-:W-:Y:S05]  /*daf0*/  @P6 BRA `(.L_x_12942) ;  /* 0x00000000000c6947 */ /* 0x000fea0003800000 */
[----:B------:R-:W0:Y:S02]  /*db00*/  LDC.64 R2, c[0x0][0xc80] ;  /* 0x00032000ff027b82 */ /* 0x000e240000000a00 */
[----:B0-----:R-:W-:-:S05]  /*db10*/  IMAD.WIDE R2, R7, 0x4, R2 ;  /* 0x0000000407027825 */ /* 0x001fca00078e0202 */
[----:B------:R0:W5:Y:S02]  /*db20*/  LDG.E R5, desc[UR48][R2.64] ;  /* 0x0000003002057981 */ /* 0x000164000c1e1900 */
.L_x_12942:
[----:B------:R-:W-:Y:S05]  /*db30*/  BSYNC B0 ;  /* 0x0000000000007941 */ /* 0x000fea0003800000 */
.L_x_12941:
[----:B------:R-:W-:-:S03]  /*db40*/  UMOV UR4, 0xffffffff ;  /* 0xffffffff00047882 */ /* 0x000fc60000000000 */
[----:B------:R-:W-:Y:S05]  /*db50*/  BRA.DIV UR4, `(.L_x_12943) ;  /* 0x0000002204c87947 */ /* 0x000fea000b800000 */
[----:B-----5:R-:W1:Y:S02]  /*db60*/  SHFL.UP PT, R14, R5, 0x1, RZ ;  /* 0x04200000050e7989 */ /* 0x020e6400000e00ff */
[----:B-1----:R-:W-:-:S05]  /*db70*/  SEL R14, R14, RZ, P1 ;  /* 0x000000ff0e0e7207 */ /* 0x002fca0000800000 */
        /* <DEDUP_REMOVED lines=14> */
.L_x_13020:
[----:B------:R-:W-:Y:S02]  /*dc60*/  ULDC UR4, c[0x0][0xc38] ;  /* 0x00030e0000047ab9 */ /* 0x000fe40000000800 */
[----:B------:R-:W-:-:S04]  /*dc70*/  IMAD.U32 R7, RZ, RZ, UR4 ;  /* 0x00000004ff077e24 */ /* 0x000fc8000f8e00ff */
[----:B-1----:R-:W-:-:S04]  /*dc80*/  IMAD R14, R14, R7, RZ ;  /* 0x000000070e0e7224 */ /* 0x002fc800078e02ff */
[----:B------:R-:W-:-:S05]  /*dc90*/  IMAD.IADD R9, R14, 0x1, R9 ;  /* 0x000000010e097824 */ /* 0x000fca00078e0209 */
[----:B------:R-:W-:-:S13]  /*dca0*/  ISETP.GT.AND P6, PT, R9, R0, PT ;  /* 0x000000000900720c */ /* 0x000fda0003fc4270 */
[----:B------:R-:W-:Y:S05]  /*dcb0*/  @!P6 BRA `(.L_x_12944) ;  /* 0xfffffffc0064e947 */ /* 0x000fea000383ffff */
.L_x_12939:
        /* <DEDUP_REMOVED lines=8> */
.L_x_13024:
[----:B------:R-:W-:Y:S01]  /*dd40*/  ISETP.NE.AND P0, PT, R3, RZ, PT ;  /* 0x000000ff0300720c */ /* 0x000fe20003f05270 */
[----:B------:R-:W-:-:S12]  /*dd50*/  IMAD.MOV.U32 R14, RZ, RZ, RZ ;  /* 0x000000ffff0e7224 */ /* 0x000fd800078e00ff */
[----:B------:R-:W-:Y:S05]  /*dd60*/  @!P0 BRA `(.L_x_12946) ;  /* 0x0000000000108947 */ /* 0x000fea0003800000 */
[----:B------:R-:W-:Y:S01]  /*dd70*/  UMOV UR4, 0xffffffff ;  /* 0xffffffff00047882 */ /* 0x000fe20000000000 */
[----:B------:R-:W-:Y:S02]  /*dd80*/  VIADD R12, R4, 0xffffffff ;  /* 0xffffffff040c7836 */ /* 0x000fe40000000000 */
[----:B------:R-:W-:Y:S05]  /*dd90*/  BRA.DIV UR4, `(.L_x_12947) ;  /* 0x00000026043c7947 */ /* 0x000fea000b800000 */
[----:B------:R3:W4:Y:S02]  /*dda0*/  SHFL.IDX PT, R14, R2, R12, 0x1f ;  /* 0x00001f0c020e7589 */ /* 0x00072400000e0000 */
.L_x_12946:
[----:B--2---:R-:W-:Y:S01]  /*ddb0*/  IABS R6, R5 ;  /* 0x0000000500067213 */ /* 0x004fe20000000000 */
[----:B----4-:R-:W-:Y:S02]  /*ddc0*/  IMAD R16, R14, R7, R16 ;  /* 0x000000070e107224 */ /* 0x010fe400078e0210 */
[----:B------:R-:W-:Y:S01]  /*ddd0*/  IMAD.IADD R19, R4, 0x1, R19 ;  /* 0x0000000104137824 */ /* 0x000fe200078e0213 */
[----:B------:R-:W2:Y:S01]  /*dde0*/  I2F.RP R8, R6 ;  /* 0x0000000600087306 */ /* 0x000ea20000209400 */
[----:B------:R-:W-:-:S07]  /*ddf0*/  IMAD.IADD R0, R0, 0x1, -R16 ;  /* 0x0000000100007824 */ /* 0x000fce00078e0a10 */
[----:B--2---:R-:W0:Y:S02]  /*de00*/  MUFU.RCP R8, R8 ;  /* 0x0000000800087308 */ /* 0x004e240000001000 */
[----:B0--3--:R-:W-:-:S06]  /*de10*/  VIADD R2, R8, 0xffffffe ;  /* 0x0ffffffe08027836 */ /* 0x009fcc0000000000 */
[----:B------:R0:W2:Y:S02]  /*de20*/  F2I.FTZ.U32.TRUNC.NTZ R3, R2 ;  /* 0x0000000200037305 */ /* 0x0000a4000021f000 */
[----:B0-----:R-:W-:Y:S02]  /*de30*/  IMAD.MOV.U32 R2, RZ, RZ, RZ ;  /* 0x000000ffff027224 */ /* 0x001fe400078e00ff */
[----:B--2---:R-:W-:-:S04]  /*de40*/  IMAD.MOV R7, RZ, RZ, -R3 ;  /* 0x000000ffff077224 */ /* 0x004fc800078e0a03 */
        /* <DEDUP_REMOVED lines=21> */
.L_x_12940:
[----:B------:R-:W-:Y:S01]  /*dfa0*/  UMOV UR4, URZ ;  /* 0x0000003f00047c82 */ /* 0x000fe20008000000 */
[----:B------:R-:W-:Y:S01]  /*dfb0*/  UMOV UR5, URZ ;  /* 0x0000003f00057c82 */ /* 0x000fe20008000000 */
[----:B------:R-:W-:Y:S01]  /*dfc0*/  ULDC UR6, c[0x0][0xc3c] ;  /* 0x00030f0000067ab9 */ /* 0x000fe20000000800 */
[----:B------:R-:W-:Y:S02]  /*dfd0*/  IMAD.MOV.U32 R16, RZ, RZ, R0 ;  /* 0x000000ffff107224 */ /* 0x000fe400078e0000 */
[----:B------:R-:W-:Y:S02]  /*dfe0*/  IMAD.U32 R17, RZ, RZ, UR4 ;  /* 0x00000004ff117e24 */ /* 0x000fe4000f8e00ff */
[----:B------:R-:W-:Y:S02]  /*dff0*/  IMAD.U32 R18, RZ, RZ, UR5 ;  /* 0x00000005ff127e24 */ /* 0x000fe4000f8e00ff */
[----:B------:R-:W-:-:S07]  /*e000*/  IMAD.U32 R19, RZ, RZ, UR6 ;  /* 0x00000006ff137e24 */ /* 0x000fce000f8e00ff */
.L_x_12948:
[----:B------:R-:W0:Y:S01]  /*e010*/  S2R R0, SR_TID.X ;  /* 0x0000000000007919 */ /* 0x000e220000002100 */
[----:B------:R-:W-:Y:S05]  /*e020*/  WARPSYNC.ALL ;  /* 0x0000000000007948 */ /* 0x000fea0003800000 */
[----:B------:R-:W-:Y:S01]  /*e030*/  BAR.SYNC.DEFER_BLOCKING 0x4, 0x200 ;  /* 0x0108000000007b1d */ /* 0x000fe20000010000 */
[----:B0-----:R-:W-:-:S04]  /*e040*/  LOP3.LUT R0, R0, 0x1f, RZ, 0xc0, !PT ;  /* 0x0000001f00007812 */ /* 0x001fc800078ec0ff */
[----:B------:R-:W-:-:S13]  /*e050*/  ISETP.NE.AND P0, PT, R0, RZ, PT ;  /* 0x000000ff0000720c */ /* 0x000fda0003f05270 */
[----:B------:R-:W0:Y:S01]  /*e060*/  @!P0 S2R R3, SR_CgaCtaId ;  /* 0x0000000000038919 */ /* 0x000e220000008800 */
[----:B------:R-:W-:-:S04]  /*e070*/  @!P0 MOV R0, 0x400 ;  /* 0x0000040000008802 */ /* 0x000fc80000000f00 */
[----:B0-----:R-:W-:-:S05]  /*e080*/  @!P0 LEA R22, R3, R0, 0x18 ;  /* 0x0000000003168211 */ /* 0x001fca00078ec0ff */
[----:B------:R3:W-:Y:S01]  /*e090*/  @!P0 STS.128 [R22+0x308d0], R16 ;  /* 0x0308d01016008388 */ /* 0x0007e20000000c00 */
[----:B------:R-:W-:Y:S06]  /*e0a0*/  BAR.ARV 0x5, 0x200 ;  /* 0x0148000000007b1d */ /* 0x000fec0000002000 */
.L_x_12937:
[----:B------:R-:W-:Y:S02]  /*e0b0*/  ULDC UR4, c[0x0][0xc3c] ;  /* 0x00030f0000047ab9 */ /* 0x000fe40000000800 */
[----:B--2---:R-:W-:-:S13]  /*e0c0*/  ISETP.GE.AND P0, PT, R19, UR4, PT ;  /* 0x0000000413007c0c */ /* 0x004fda000bf06270 */
[----:B------:R-:W-:Y:S05]  /*e0d0*/  @!P0 BRA `(.L_x_12949) ;  /* 0xffffffbc00008947 */ /* 0x000fea000383ffff */
[----:B------:R-:W-:Y:S05]  /*e0e0*/  BSYNC B8 ;  /* 0x0000000000087941 */ /* 0x000fea0003800000 */
.L_x_12859:
[----:B-1----:R-:W2:Y:S01]  /*e0f0*/  LDL.LU R0, [R1+0x30] ;  /* 0x0000300001007983 */ /* 0x002ea20000300800 */
        /* <DEDUP_REMOVED lines=11> */
.L_x_13027:
[----:B------:R-:W-:Y:S05]  /*e1b0*/  BSYNC B0 ;  /* 0x0000000000007941 */ /* 0x000fea0003800000 */
.L_x_12950:
[----:B------:R-:W-:-:S03]  /*e1c0*/  UMOV UR4, 0xffffffff ;  /* 0xffffffff00047882 */ /* 0x000fc60000000000 */
[----:B------:R-:W-:Y:S05]  /*e1d0*/  BRA.DIV UR4, `(.L_x_12952) ;  /* 0x0000002204647947 */ /* 0x000fea000b800000 */
[----:B-1----:R-:W1:Y:S02]  /*e1e0*/  S2R R0, SR_TID.X ;  /* 0x0000000000007919 */ /* 0x002e640000002100 */
[----:B-1----:R-:W-:-:S04]  /*e1f0*/  SHF.R.U32.HI R0, RZ, 0x5, R0 ;  /* 0x00000005ff007819 */ /* 0x002fc80000011600 */
[----:B------:R-:W-:-:S05]  /*e200*/  LOP3.LUT R0, R0, 0x3, RZ, 0xc0, !PT ;  /* 0x0000000300007812 */ /* 0x000fca00078ec0ff */
[----:B------:R1:W2:Y:S02]  /*e210*/  SHFL.IDX PT, R14, R0, RZ, 0x1f ;  /* 0x00001fff000e7589 */ /* 0x0002a400000e0000 */
.L_x_13030:
[----:B--2---:R-:W-:Y:S01]  /*e220*/  ISETP.NE.AND P0, PT, R14, RZ, PT ;  /* 0x000000ff0e00720c */ /* 0x004fe20003f05270 */
[----:B------:R-:W-:-:S12]  /*e230*/  BSSY B0, `(.L_x_12953) ;  /* 0x0000024000007945 */ /* 0x000fd80003800000 */
[----:B------:R-:W-:Y:S05]  /*e240*/  @P0 BRA `(.L_x_12954) ;  /* 0x0000000000880947 */ /* 0x000fea0003800000 */
[----:B------:R-:W-:-:S03]  /*e250*/  UMOV UR4, 0xffffffff ;  /* 0xffffffff00047882 */ /* 0x000fc60000000000 */
[----:B------:R-:W-:Y:S05]  /*e260*/  BRA.DIV UR4, `(.L_x_12955) ;  /* 0x0000002204747947 */ /* 0x000fea000b800000 */
[----:B------:R-:W-:-:S13]  /*e270*/  ELECT P6, URZ, PT ;  /* 0x00000000003f782f */ /* 0x000fda00038c0000 */
.L_x_13033:
[----:B------:R-:W-:Y:S05]  /*e280*/  @!P6 BRA `(.L_x_12954) ;  /* 0x000000000078e947 */ /* 0x000fea0003800000 */
[----:B------:R-:W-:-:S06]  /*e290*/  ULOP3.LUT UR4, UR36, 0x2, URZ, 0xfc, !UPT ;  /* 0x0000000224047892 */ /* 0x000fcc000f8efc3f */
[----:B-1----:R-:W-:-:S05]  /*e2a0*/  IMAD.U32 R0, RZ, RZ, UR4 ;  /* 0x00000004ff007e24 */ /* 0x002fca000f8e00ff */
[----:B------:R-:W-:-:S13]  /*e2b0*/  ISETP.NE.AND P2, PT, R0, 0x3, PT ;  /* 0x000000030000780c */ /* 0x000fda0003f45270 */
[----:B------:R-:W-:Y:S05]  /*e2c0*/  @!P2 BRA `(.L_x_12956) ;  /* 0x000000000004a947 */ /* 0x000fea0003800000 */
[----:B------:R-:W-:Y:S01]  /*e2d0*/  BPT.TRAP 0x1 ;  /* 0x000000040000795c */ /* 0x000fe20000300000 */
.L_x_12956:
        /* <DEDUP_REMOVED lines=12> */
.L_x_13034:
[----:B------:R-:W2:Y:S02]  /*e3a0*/  SYNCS.PHASECHK.TRANS64.TRYWAIT P0, [R3+URZ], R2 ;  /* 0x00000002030075a7 */ /* 0x000ea4000800017f */
[----:B--2---:R-:W-:Y:S05]  /*e3b0*/  @!P0 BRA `(.L_x_12958) ;  /* 0x0000002000548947 */ /* 0x004fea0003800000 */
.L_x_13035:
[----:B------:R-:W-:Y:S05]  /*e3c0*/  @!P2 BRA `(.L_x_12959) ;  /* 0x000000000004a947 */ /* 0x000fea0003800000 */
[----:B------:R-:W-:Y:S01]  /*e3d0*/  BPT.TRAP 0x1 ;  /* 0x000000040000795c */ /* 0x000fe20000300000 */
.L_x_12959:
[----:B------:R-:W-:-:S04]  /*e3e0*/  VIADD R0, R9, 0x30860 ;  /* 0x0003086009007836 */ /* 0x000fc80000000000 */
[----:B------:R-:W-:-:S04]  /*e3f0*/  IMAD R23, R23, 0x8, R0 ;  /* 0x0000000817177824 */ /* 0x000fc800078e0200 */
[----:B------:R-:W4:Y:S02]  /*e400*/  SYNCS.PHASECHK.TRANS64.TRYWAIT P0, [R23+URZ], R4 ;  /* 0x00000004170075a7 */ /* 0x000f24000800017f */
[----:B----4-:R-:W-:Y:S05]  /*e410*/  @!P0 BRA `(.L_x_12960) ;  /* 0x0000002000508947 */ /* 0x010fea0003800000 */
.L_x_13036:
[----:B------:R-:W-:-:S07]  /*e420*/  IMAD R7, R7, 0x8, R0 ;  /* 0x0000000807077824 */ /* 0x000fce00078e0200 */
.L_x_12961:
[----:B------:R0:W0:Y:S02]  /*e430*/  SYNCS.PHASECHK.TRANS64.TRYWAIT P0, [R7+URZ], R2 ;  /* 0x00000002070075a7 */ /* 0x000024000800017f */
[----:B0-----:R-:W-:Y:S05]  /*e440*/  @!P0 NANOSLEEP.SYNCS 0x989680 ;  /* 0x009896800000895d */ /* 0x001fea0003900000 */
[----:B------:R-:W0:Y:S02]  /*e450*/  @!P0 SYNCS.PHASECHK.TRANS64 P0, [R7+URZ], R2 ;  /* 0x00000002070085a7 */ /* 0x000e24000800007f */
[----:B0-----:R-:W-:Y:S05]  /*e460*/  @!P0 BRA `(.L_x_12961) ;  /* 0xfffffffc00f08947 */ /* 0x001fea000383ffff */
.L_x_12954:
[----:B------:R-:W-:Y:S05]  /*e470*/  BSYNC B0 ;  /* 0x0000000000007941 */ /* 0x000fea0003800000 */
.L_x_12953:
[----:B------:R-:W-:Y:S05]  /*e480*/  EXIT ;  /* 0x000000000000794d */ /* 0x000fea0003800000 */
.L_x_12823:
[----:B0-----:R-:W-:-:S04]  /*e490*/  IMAD.U32 R3, RZ, RZ, UR39 ;  /* 0x00000027ff037e24 */ /* 0x001fc8000f8e00ff */
[----:B------:R0:W1:Y:S03]  /*e4a0*/  SYNCS.PHASECHK.TRANS64.TRYWAIT P1, [R3+URZ+0x30800], R0 ;  /* 0x03080000030075a7 */ /* 0x000066000802017f */
[----:B-1----:R-:W-:Y:S05]  /*e4b0*/  @!P1 NANOSLEEP.SYNCS 0x989680 ;  /* 0x009896800000995d */ /* 0x002fea0003900000 */
[----:B------:R-:W1:Y:S02]  /*e4c0*/  @!P1 SYNCS.PHASECHK.TRANS64 P1, [R3+URZ+0x30800], R0 ;  /* 0x03080000030095a7 */ /* 0x000e64000802007f */
[----:B-1----:R-:W-:Y:S05]  /*e4d0*/  @!P1 BRA `(.L_x_12823) ;  /* 0xfffffffc00ec9947 */ /* 0x002fea000383ffff */
[----:B------:R-:W-:Y:S05]  /*e4e0*/  BRA `(.L_x_12962) ;  /* 0xffffff3000687947 */ /* 0x000fea000383ffff */
.L_x_12827:
[----:B-1----:R1:W2:Y:S02]  /*e4f0*/  SYNCS.PHASECHK.TRANS64.TRYWAIT P2, [R4+URZ+0x30830], R3 ;  /* 0x03083003040075a7 */ /* 0x0022a4000804017f */
[----:B--2---:R-:W-:Y:S05]  /*e500*/  @!P2 NANOSLEEP.SYNCS 0x989680 ;  /* 0x009896800000a95d */ /* 0x004fea0003900000 */
[----:B------:R-:W2:Y:S02]  /*e510*/  @!P2 SYNCS.PHASECHK.TRANS64 P2, [R4+URZ+0x30830], R3 ;  /* 0x030830030400a5a7 */ /* 0x000ea4000804007f */
[----:B--2---:R-:W-:Y:S05]  /*e520*/  @!P2 BRA `(.L_x_12827) ;  /* 0xfffffffc00f0a947 */ /* 0x004fea000383ffff */
[----:B------:R-:W-:Y:S05]  /*e530*/  BRA `(.L_x_12826) ;  /* 0xffffff3000907947 */ /* 0x000fea000383ffff */
.L_x_12832:
[----:B-1----:R-:W-:-:S04]  /*e540*/  IMAD.U32 R3, RZ, RZ, UR6 ;  /* 0x00000006ff037e24 */ /* 0x002fc8000f8e00ff */
[----:B------:R1:W3:Y:S03]  /*e550*/  SYNCS.PHASECHK.TRANS64.TRYWAIT P2, [R3+URZ+0x30830], R0 ;  /* 0x03083000030075a7 */ /* 0x0002e6000804017f */
[----:B---3--:R-:W-:Y:S05]  /*e560*/  @!P2 NANOSLEEP.SYNCS 0x989680 ;  /* 0x009896800000a95d */ /* 0x008fea0003900000 */
[----:B------:R-:W3:Y:S02]  /*e570*/  @!P2 SYNCS.PHASECHK.TRANS64 P2, [R3+URZ+0x30830], R0 ;  /* 0x030830000300a5a7 */ /* 0x000ee4000804007f */
[----:B---3--:R-:W-:Y:S05]  /*e580*/  @!P2 BRA `(.L_x_12832) ;  /* 0xfffffffc00eca947 */ /* 0x008fea000383ffff */
[----:B------:R-:W-:Y:S05]  /*e590*/  BRA `(.L_x_12829) ;  /* 0xffffff5c00e47947 */ /* 0x000fea000383ffff */
.L_x_12836:
[----:B-1----:R-:W-:-:S04]  /*e5a0*/  IMAD.U32 R3, RZ, RZ, UR6 ;  /* 0x00000006ff037e24 */ /* 0x002fc8000f8e00ff */
[----:B------:R1:W2:Y:S03]  /*e5b0*/  SYNCS.PHASECHK.TRANS64.TRYWAIT P2, [R3+URZ+0x30850], R0 ;  /* 0x03085000030075a7 */ /* 0x0002a6000804017f */
[----:B--2---:R-:W-:Y:S05]  /*e5c0*/  @!P2 NANOSLEEP.SYNCS 0x989680 ;  /* 0x009896800000a95d */ /* 0x004fea0003900000 */
[----:B------:R-:W2:Y:S02]  /*e5d0*/  @!P2 SYNCS.PHASECHK.TRANS64 P2, [R3+URZ+0x30850], R0 ;  /* 0x030850000300a5a7 */ /* 0x000ea4000804007f */
[----:B--2---:R-:W-:Y:S05]  /*e5e0*/  @!P2 BRA `(.L_x_12836) ;  /* 0xfffffffc00eca947 */ /* 0x004fea000383ffff */
[----:B------:R-:W-:Y:S05]  /*e5f0*/  BRA `(.L_x_12833) ;  /* 0xffffff60005c7947 */ /* 0x000fea000383ffff */
.L_x_12841:
[----:B---3--:R-:W-:-:S04]  /*e600*/  IMAD.U32 R5, RZ, RZ, UR12 ;  /* 0x0000000cff057e24 */ /* 0x008fc8000f8e00ff */
[----:B------:R3:W4:Y:S03]  /*e610*/  SYNCS.PHASECHK.TRANS64.TRYWAIT P0, [R5+URZ+0x30850], R4 ;  /* 0x03085004050075a7 */ /* 0x000726000800017f */
[----:B----4-:R-:W-:Y:S05]  /*e620*/  @!P0 NANOSLEEP.SYNCS 0x989680 ;  /* 0x009896800000895d */ /* 0x010fea0003900000 */
[----:B------:R-:W4:Y:S02]  /*e630*/  @!P0 SYNCS.PHASECHK.TRANS64 P0, [R5+URZ+0x30850], R4 ;  /* 0x03085004050085a7 */ /* 0x000f24000800007f */
[----:B----4-:R-:W-:Y:S05]  /*e640*/  @!P0 BRA `(.L_x_12841) ;  /* 0xfffffffc00ec8947 */ /* 0x010fea000383ffff */
[----:B------:R-:W-:Y:S05]  /*e650*/  BRA `(.L_x_12840) ;  /* 0xffffff8800007947 */ /* 0x000fea000383ffff */
.L_x_12871:
        /* <DEDUP_REMOVED lines=11> */
.L_x_12964:
[----:B------:R-:W-:Y:S05]  /*e710*/  BSYNC B0 ;  /* 0x0000000000007941 */ /* 0x000fea0003800000 */
.L_x_12963:
[----:B------:R-:W-:Y:S05]  /*e720*/  BRA `(.L_x_12965) ;  /* 0xffffffc000307947 */ /* 0x000fea000383ffff */
.L_x_12873:
[----:B------:R-:W-:Y:S01]  /*e730*/  BSSY B0, `(.L_x_12966) ;  /* 0x0000006000007945 */ /* 0x000fe20003800000 */
[----:B------:R-:W-:-:S07]  /*e740*/  IMAD.MOV.U32 R15, RZ, RZ, -0x1 ;  /* 0xffffffffff0f7424 */ /* 0x000fce00078e00ff */
[----:B01-3--:R-:W-:Y:S05]  /*e750*/  WARPSYNC.COLLECTIVE R15, `(.L_x_12967) ;  /* 0x000000000f0c7348 */ /* 0x00bfea0003c00000 */
[----:B------:R-:W-:Y:S02]  /*e760*/  ELECT P6, UR62, PT ;  /* 0x00000000003e782f */ /* 0x000fe400038c0000 */
[----:B------:R-:W-:Y:S01]  /*e770*/  MOV R14, UR62 ;  /* 0x0000003e000e7c02 */ /* 0x000fe20008000f00 */
[----:B01-3--:R-:W-:Y:S10]  /*e780*/  ENDCOLLECTIVE ;  /* 0x000000000000791b */ /* 0x00bff40003800000 */
.L_x_12967:
[----:B------:R-:W-:Y:S05]  /*e790*/  BSYNC B0 ;  /* 0x0000000000007941 */ /* 0x000fea0003800000 */
.L_x_12966:
[----:B------:R-:W-:Y:S05]  /*e7a0*/  BRA `(.L_x_12968) ;  /* 0xffffffc000307947 */ /* 0x000fea000383ffff */
.L_x_12875:
[----:B-1----:R1:W2:Y:S02]  /*e7b0*/  SYNCS.PHASECHK.TRANS64.TRYWAIT P0, [R0+URZ+0x30840], R2 ;  /* 0x03084002000075a7 */ /* 0x0022a4000800017f */
[----:B--2---:R-:W-:Y:S05]  /*e7c0*/  @!P0 NANOSLEEP.SYNCS 0x989680 ;  /* 0x009896800000895d */ /* 0x004fea0003900000 */
[----:B------:R-:W2:Y:S02]  /*e7d0*/  @!P0 SYNCS.PHASECHK.TRANS64 P0, [R0+URZ+0x30840], R2 ;  /* 0x03084002000085a7 */ /* 0x000ea4000800007f */
[----:B--2---:R-:W-:Y:S05]  /*e7e0*/  @!P0 BRA `(.L_x_12875) ;  /* 0xfffffffc00f08947 */ /* 0x004fea000383ffff */
[----:B------:R-:W-:Y:S05]  /*e7f0*/  BRA `(.L_x_12969) ;  /* 0xffffffc000847947 */ /* 0x000fea000383ffff */
.L_x_12879:
        /* <DEDUP_REMOVED lines=12> */
.L_x_12970:
[----:B------:R-:W-:Y:S02]  /*e8c0*/  IMAD.MOV.U32 R13, RZ, RZ, R0 ;  /* 0x000000ffff0d7224 */ /* 0x000fe400078e0000 */
[----:B------:R-:W-:-:S07]  /*e8d0*/  IMAD.MOV.U32 R6, RZ, RZ, R14 ;  /* 0x000000ffff067224 */ /* 0x000fce00078e000e */
[----:B------:R-:W-:Y:S05]  /*e8e0*/  WARPSYNC.COLLECTIVE R15, `(.L_x_12971) ;  /* 0x000000000f087348 */ /* 0x000fea0003c00000 */
[----:B------:R0:W1:Y:S02]  /*e8f0*/  SHFL.IDX P6, R14, R13, R12, R11 ;  /* 0x0000000c0d0e7389 */ /* 0x00006400000c000b */
[----:B01----:R-:W-:Y:S01]  /*e900*/  ENDCOLLECTIVE ;  /* 0x000000000000791b */ /* 0x003fe20003800000 */
.L_x_12971:
[----:B------:R-:W-:Y:S02]  /*e910*/  IMAD.MOV.U32 R13, RZ, RZ, R4 ;  /* 0x000000ffff0d7224 */ /* 0x000fe400078e0004 */
[----:B------:R-:W-:Y:S02]  /*e920*/  IMAD.MOV.U32 R12, RZ, RZ, 0x1 ;  /* 0x00000001ff0c7424 */ /* 0x000fe400078e00ff */
[----:B------:R-:W-:-:S07]  /*e930*/  IMAD.MOV.U32 R7, RZ, RZ, R14 ;  /* 0x000000ffff077224 */ /* 0x000fce00078e000e */
[----:B------:R-:W-:Y:S05]  /*e940*/  WARPSYNC.COLLECTIVE R15, `(.L_x_12972) ;  /* 0x000000000f087348 */ /* 0x000fea0003c00000 */
[----:B------:R0:W1:Y:S02]  /*e950*/  SHFL.IDX P6, R14, R13, R12, R11 ;  /* 0x0000000c0d0e7389 */ /* 0x00006400000c000b */
[----:B01----:R-:W-:Y:S01]  /*e960*/  ENDCOLLECTIVE ;  /* 0x000000000000791b */ /* 0x003fe20003800000 */
.L_x_12972:
        /* <DEDUP_REMOVED lines=9> */
[----:B------:R0:W-:Y:S01]  /*ea00*/  @!P1 LDGSTS.E.BYPASS.LTC128B.128 [R10+0xc400], desc[UR48][R6.64], !P0 ;  /* 0x0c400000060a9fae */ /* 0x0001e2000c101d70 */
[----:B------:R-:W-:Y:S01]  /*ea10*/  ISETP.GE.AND P1, PT, R8, R3, PT ;  /* 0x000000030800720c */ /* 0x000fe20003f26270 */
[----:B0-----:R-:W-:-:S12]  /*ea20*/  IMAD.MOV.U32 R6, RZ, RZ, R14 ;  /* 0x000000ffff067224 */ /* 0x001fd800078e000e */
[----:B------:R-:W-:Y:S05]  /*ea30*/  WARPSYNC.COLLECTIVE R15, `(.L_x_12973) ;  /* 0x000000000f087348 */ /* 0x000fea0003c00000 */
[----:B------:R0:W1:Y:S02]  /*ea40*/  SHFL.IDX P6, R14, R13, R12, R11 ;  /* 0x0000000c0d0e7389 */ /* 0x00006400000c000b */
[----:B01----:R-:W-:Y:S01]  /*ea50*/  ENDCOLLECTIVE ;  /* 0x000000000000791b */ /* 0x003fe20003800000 */
.L_x_12973:
[----:B------:R-:W-:Y:S02]  /*ea60*/  IMAD.MOV.U32 R13, RZ, RZ, R4 ;  /* 0x000000ffff0d7224 */ /* 0x000fe400078e0004 */
[----:B------:R-:W-:Y:S02]  /*ea70*/  IMAD.MOV.U32 R12, RZ, RZ, 0x2 ;  /* 0x00000002ff0c7424 */ /* 0x000fe400078e00ff */
[----:B------:R-:W-:-:S07]  /*ea80*/  IMAD.MOV.U32 R7, RZ, RZ, R14 ;  /* 0x000000ffff077224 */ /* 0x000fce00078e000e */
[----:B------:R-:W-:Y:S05]  /*ea90*/  WARPSYNC.COLLECTIVE R15, `(.L_x_12974) ;  /* 0x000000000f087348 */ /* 0x000fea0003c00000 */
[----:B------:R0:W1:Y:S02]  /*eaa0*/  SHFL.IDX P6, R14, R13, R12, R11 ;  /* 0x0000000c0d0e7389 */ /* 0x00006400000c000b */
[----:B01----:R-:W-:Y:S01]  /*eab0*/  ENDCOLLECTIVE ;  /* 0x000000000000791b */ /* 0x003fe20003800000 */
.L_x_12974:
        /* <DEDUP_REMOVED lines=9> */
[----:B------:R0:W-:Y:S02]  /*eb50*/  @!P1 LDGSTS.E.BYPASS.LTC128B.128 [R10+0xcc00], desc[UR48][R6.64], !P0 ;  /* 0x0cc00000060a9fae */ /* 0x0001e4000c101d70 */
[----:B0-----:R-:W-:-:S05]  /*eb60*/  VIADD R6, R17, 0x20 ;  /* 0x0000002011067836 */ /* 0x001fca0000000000 */
[----:B------:R-:W-:Y:S01]  /*eb70*/  ISETP.GE.AND P1, PT, R6, R3, PT ;  /* 0x000000030600720c */ /* 0x000fe20003f26270 */
[----:B------:R-:W-:-:S12]  /*eb80*/  IMAD.MOV.U32 R6, RZ, RZ, R14 ;  /* 0x000000ffff067224 */ /* 0x000fd800078e000e */
[----:B------:R-:W-:Y:S05]  /*eb90*/  WARPSYNC.COLLECTIVE R15, `(.L_x_12975) ;  /* 0x000000000f087348 */ /* 0x000fea0003c00000 */
[----:B------:R0:W1:Y:S02]  /*eba0*/  SHFL.IDX P6, R14, R13, R12, R11 ;  /* 0x0000000c0d0e7389 */ /* 0x00006400000c000b */
[----:B01----:R-:W-:Y:S01]  /*ebb0*/  ENDCOLLECTIVE ;  /* 0x000000000000791b */ /* 0x003fe20003800000 */
.L_x_12975:
[----:B------:R-:W-:Y:S02]  /*ebc0*/  IMAD.MOV.U32 R13, RZ, RZ, R4 ;  /* 0x000000ffff0d7224 */ /* 0x000fe400078e0004 */
[----:B------:R-:W-:Y:S02]  /*ebd0*/  IMAD.MOV.U32 R12, RZ, RZ, 0x3 ;  /* 0x00000003ff0c7424 */ /* 0x000fe400078e00ff */
[----:B------:R-:W-:-:S07]  /*ebe0*/  IMAD.MOV.U32 R7, RZ, RZ, R14 ;  /* 0x000000ffff077224 */ /* 0x000fce00078e000e */
[----:B------:R-:W-:Y:S05]  /*ebf0*/  WARPSYNC.COLLECTIVE R15, `(.L_x_12976) ;  /* 0x000000000f087348 */ /* 0x000fea0003c00000 */
[----:B------:R0:W1:Y:S02]  /*ec00*/  SHFL.IDX P6, R14, R13, R12, R11 ;  /* 0x0000000c0d0e7389 */ /* 0x00006400000c000b */
[----:B01----:R-:W-:Y:S01]  /*ec10*/  ENDCOLLECTIVE ;  /* 0x000000000000791b */ /* 0x003fe20003800000 */
.L_x_12976:
        /* <DEDUP_REMOVED lines=10> */
[----:B0-----:R-:W-:-:S04]  /*ecc0*/  IADD3 R6, R17, 0x30, RZ ;  /* 0x0000003011067810 */ /* 0x001fc80007ffe0ff */
[----:B------:R-:W-:Y:S01]  /*ecd0*/  ISETP.GE.AND P1, PT, R6, R3, PT ;  /* 0x000000030600720c */ /* 0x000fe20003f26270 */
[----:B------:R-:W-:-:S12]  /*ece0*/  IMAD.MOV.U32 R6, RZ, RZ, R14 ;  /* 0x000000ffff067224 */ /* 0x000fd800078e000e */
[----:B------:R-:W-:Y:S05]  /*ecf0*/  WARPSYNC.COLLECTIVE R15, `(.L_x_12977) ;  /* 0x000000000f087348 */ /* 0x000fea0003c00000 */
[----:B------:R0:W1:Y:S02]  /*ed00*/  SHFL.IDX P6, R14, R13, R12, R11 ;  /* 0x0000000c0d0e7389 */ /* 0x00006400000c000b */
[----:B01----:R-:W-:Y:S01]  /*ed10*/  ENDCOLLECTIVE ;  /* 0x000000000000791b */ /* 0x003fe20003800000 */
.L_x_12977:
[----:B------:R-:W-:Y:S02]  /*ed20*/  IMAD.MOV.U32 R13, RZ, RZ, R4 ;  /* 0x000000ffff0d7224 */ /* 0x000fe400078e0004 */
[----:B------:R-:W-:Y:S02]  /*ed30*/  IMAD.MOV.U32 R12, RZ, RZ, 0x4 ;  /* 0x00000004ff0c7424 */ /* 0x000fe400078e00ff */
[----:B------:R-:W-:-:S07]  /*ed40*/  IMAD.MOV.U32 R7, RZ, RZ, R14 ;  /* 0x000000ffff077224 */ /* 0x000fce00078e000e */
[----:B------:R-:W-:Y:S05]  /*ed50*/  WARPSYNC.COLLECTIVE R15, `(.L_x_12978) ;  /* 0x000000000f087348 */ /* 0x000fea0003c00000 */
[----:B------:R0:W1:Y:S02]  /*ed60*/  SHFL.IDX P6, R14, R13, R12, R11 ;  /* 0x0000000c0d0e7389 */ /* 0x00006400000c000b */
[----:B01----:R-:W-:Y:S01]  /*ed70*/  ENDCOLLECTIVE ;  /* 0x000000000000791b */ /* 0x003fe20003800000 */
.L_x_12978:
        /* <DEDUP_REMOVED lines=16> */
.L_x_12979:
[----:B------:R-:W-:Y:S02]  /*ee80*/  IMAD.MOV.U32 R13, RZ, RZ, R4 ;  /* 0x000000ffff0d7224 */ /* 0x000fe400078e0004 */
[----:B------:R-:W-:Y:S02]  /*ee90*/  IMAD.MOV.U32 R12, RZ, RZ, 0x5 ;  /* 0x00000005ff0c7424 */ /* 0x000fe400078e00ff */
[----:B------:R-:W-:-:S07]  /*eea0*/  IMAD.MOV.U32 R7, RZ, RZ, R14 ;  /* 0x000000ffff077224 */ /* 0x000fce00078e000e */
[----:B------:R-:W-:Y:S05]  /*eeb0*/  WARPSYNC.COLLECTIVE R15, `(.L_x_12980) ;  /* 0x000000000f087348 */ /* 0x000fea0003c00000 */
[----:B------:R0:W1:Y:S02]  /*eec0*/  SHFL.IDX P6, R14, R13, R12, R11 ;  /* 0x0000000c0d0e7389 */ /* 0x00006400000c000b */
[----:B01----:R-:W-:Y:S01]  /*eed0*/  ENDCOLLECTIVE ;  /* 0x000000000000791b */ /* 0x003fe20003800000 */
.L_x_12980:
        /* <DEDUP_REMOVED lines=16> */
.L_x_12981:
[----:B------:R-:W-:Y:S02]  /*efe0*/  IMAD.MOV.U32 R13, RZ, RZ, R4 ;  /* 0x000000ffff0d7224 */ /* 0x000fe400078e0004 */
[----:B------:R-:W-:Y:S02]  /*eff0*/  IMAD.MOV.U32 R12, RZ, RZ, 0x6 ;  /* 0x00000006ff0c7424 */ /* 0x000fe400078e00ff */
[----:B------:R-:W-:-:S07]  /*f000*/  IMAD.MOV.U32 R7, RZ, RZ, R14 ;  /* 0x000000ffff077224 */ /* 0x000fce00078e000e */
[----:B------:R-:W-:Y:S05]  /*f010*/  WARPSYNC.COLLECTIVE R15, `(.L_x_12982) ;  /* 0x000000000f087348 */ /* 0x000fea0003c00000 */
[----:B------:R0:W1:Y:S02]  /*f020*/  SHFL.IDX P6, R14, R13, R12, R11 ;  /* 0x0000000c0d0e7389 */ /* 0x00006400000c000b */
[----:B01----:R-:W-:Y:S01]  /*f030*/  ENDCOLLECTIVE ;  /* 0x000000000000791b */ /* 0x003fe20003800000 */
.L_x_12982:
        /* <DEDUP_REMOVED lines=16> */
.L_x_12983:
[----:B------:R-:W-:Y:S02]  /*f140*/  IMAD.MOV.U32 R13, RZ, RZ, R4 ;  /* 0x000000ffff0d7224 */ /* 0x000fe400078e0004 */
[----:B------:R-:W-:Y:S02]  /*f150*/  IMAD.MOV.U32 R12, RZ, RZ, 0x7 ;  /* 0x00000007ff0c7424 */ /* 0x000fe400078e00ff */
[----:B------:R-:W-:-:S07]  /*f160*/  IMAD.MOV.U32 R7, RZ, RZ, R14 ;  /* 0x000000ffff077224 */ /* 0x000fce00078e000e */
[----:B------:R-:W-:Y:S05]  /*f170*/  WARPSYNC.COLLECTIVE R15, `(.L_x_12984) ;  /* 0x000000000f087348 */ /* 0x000fea0003c00000 */
[----:B------:R0:W1:Y:S02]  /*f180*/  SHFL.IDX P6, R14, R13, R12, R11 ;  /* 0x0000000c0d0e7389 */ /* 0x00006400000c000b */
[----:B01----:R-:W-:Y:S01]  /*f190*/  ENDCOLLECTIVE ;  /* 0x000000000000791b */ /* 0x003fe20003800000 */
.L_x_12984:
        /* <DEDUP_REMOVED lines=11> */
.L_x_12985:
[----:B------:R-:W-:Y:S01]  /*f250*/  @!PT LDS RZ, [RZ] ;  /* 0x00000000fffff984 */ /* 0x000fe20000000800 */
[----:B------:R-:W-:Y:S01]  /*f260*/  @!PT LDS RZ, [RZ] ;  /* 0x00000000fffff984 */ /* 0x000fe20000000800 */
[----:B------:R-:W-:Y:S01]  /*f270*/  @!PT LDS RZ, [RZ] ;  /* 0x00000000fffff984 */ /* 0x000fe20000000800 */
[----:B------:R0:W-:Y:S01]  /*f280*/  @!P1 LDGSTS.E.BYPASS.LTC128B.128 [R10+0xf400], desc[UR48][R6.64], !P0 ;  /* 0x0f400000060a9fae */ /* 0x0001e2000c101d70 */
[----:B------:R-:W-:Y:S01]  /*f290*/  ISETP.GE.AND P1, PT, R0, R3, PT ;  /* 0x000000030000720c */ /* 0x000fe20003f26270 */
[----:B------:R-:W-:-:S05]  /*f2a0*/  VIADD R0, R17, 0x80 ;  /* 0x0000008011007836 */ /* 0x000fca0000000000 */
[----:B------:R-:W-:Y:S01]  /*f2b0*/  ISETP.GE.AND P2, PT, R0, R3, PT ;  /* 0x000000030000720c */ /* 0x000fe20003f46270 */
[----:B------:R-:W-:Y:S02]  /*f2c0*/  IMAD.MOV.U32 R13, RZ, RZ, R2 ;  /* 0x000000ffff0d7224 */ /* 0x000fe400078e0002 */
[----:B------:R-:W-:Y:S02]  /*f2d0*/  IMAD.MOV.U32 R12, RZ, RZ, RZ ;  /* 0x000000ffff0c7224 */ /* 0x000fe400078e00ff */
[----:B0-----:R-:W-:-:S08]  /*f2e0*/  IMAD.MOV.U32 R6, RZ, RZ, R14 ;  /* 0x000000ffff067224 */ /* 0x001fd000078e000e */
[----:B------:R-:W-:Y:S05]  /*f2f0*/  WARPSYNC.COLLECTIVE R15, `(.L_x_12986) ;  /* 0x000000000f087348 */ /* 0x000fea0003c00000 */
[----:B------:R0:W1:Y:S02]  /*f300*/  SHFL.IDX P6, R14, R13, R12, R11 ;  /* 0x0000000c0d0e7389 */ /* 0x00006400000c000b */
[----:B01----:R-:W-:Y:S01]  /*f310*/  ENDCOLLECTIVE ;  /* 0x000000000000791b */ /* 0x003fe20003800000 */
.L_x_12986:
[----:B------:R-:W-:-:S05]  /*f320*/  @!P1 LEA R6, P3, R20, R6, 0x1 ;  /* 0x0000000614069211 */ /* 0x000fca00078608ff */
[----:B------:R-:W-:-:S04]  /*f330*/  @!P1 IMAD.X R4, RZ, RZ, R4, P3 ;  /* 0x000000ffff049224 */ /* 0x000fc800018e0604 */
[----:B------:R-:W-:Y:S02]  /*f340*/  @!P1 IMAD.MOV.U32 R7, RZ, RZ, R4 ;  /* 0x000000ffff079224 */ /* 0x000fe400078e0004 */
[----:B------:R-:W-:-:S03]  /*f350*/  IMAD.MOV.U32 R13, RZ, RZ, R5 ;  /* 0x000000ffff0d7224 */ /* 0x000fc600078e0005 */
[----:B------:R-:W-:Y:S01]  /*f360*/  @!PT LDS RZ, [RZ] ;  /* 0x00000000fffff984 */ /* 0x000fe20000000800 */
[----:B------:R-:W-:Y:S01]  /*f370*/  @!PT LDS RZ, [RZ] ;  /* 0x00000000fffff984 */ /* 0x000fe20000000800 */
[----:B------:R-:W-:Y:S01]  /*f380*/  @!PT LDS RZ, [RZ] ;  /* 0x00000000fffff984 */ /* 0x000fe20000000800 */
[----:B------:R0:W-:Y:S01]  /*f390*/  @!P1 LDGSTS.E.BYPASS.LTC128B.128 [R10+0xfc00], desc[UR48][R6.64], !P0 ;  /* 0x0fc00000060a9fae */ /* 0x0001e2000c101d70 */
[----:B------:R-:W-:-:S07]  /*f3a0*/  IMAD.MOV.U32 R0, RZ, RZ, R14 ;  /* 0x000000ffff007224 */ /* 0x000fce00078e000e */
[----:B0-----:R-:W-:Y:S05]  /*f3b0*/  WARPSYNC.COLLECTIVE R15, `(.L_x_12987) ;  /* 0x000000000f087348 */ /* 0x001fea0003c00000 */
[----:B------:R1:W2:Y:S02]  /*f3c0*/  SHFL.IDX P6, R14, R13, R12, R11 ;  /* 0x0000000c0d0e7389 */ /* 0x0002a400000c000b */
[----:B012---:R-:W-:Y:S01]  /*f3d0*/  ENDCOLLECTIVE ;  /* 0x000000000000791b */ /* 0x007fe20003800000 */
.L_x_12987:
[----:B------:R-:W-:Y:S02]  /*f3e0*/  IMAD.MOV.U32 R13, RZ, RZ, R2 ;  /* 0x000000ffff0d7224 */ /* 0x000fe400078e0002 */
[----:B------:R-:W-:Y:S02]  /*f3f0*/  IMAD.MOV.U32 R12, RZ, RZ, 0x1 ;  /* 0x00000001ff0c7424 */ /* 0x000fe400078e00ff */
[----:B------:R-:W-:-:S07]  /*f400*/  IMAD.MOV.U32 R8, RZ, RZ, R14 ;  /* 0x000000ffff087224 */ /* 0x000fce00078e000e */
[----:B------:R-:W-:Y:S05]  /*f410*/  WARPSYNC.COLLECTIVE R15, `(.L_x_12988) ;  /* 0x000000000f087348 */ /* 0x000fea0003c00000 */
[----:B------:R0:W1:Y:S02]  /*f420*/  SHFL.IDX P6, R14, R13, R12, R11 ;  /* 0x0000000c0d0e7389 */ /* 0x00006400000c000b */
[----:B01----:R-:W-:Y:S01]  /*f430*/  ENDCOLLECTIVE ;  /* 0x000000000000791b */ /* 0x003fe20003800000 */
.L_x_12988:
[----:B------:R-:W-:-:S05]  /*f440*/  @!P2 LEA R6, P1, R20, R8, 0x1 ;  /* 0x000000081406a211 */ /* 0x000fca00078208ff */
[----:B------:R-:W-:Y:S02]  /*f450*/  @!P2 IMAD.X R7, RZ, RZ, R0, P1 ;  /* 0x000000ffff07a224 */ /* 0x000fe400008e0600 */
[----:B------:R-:W-:-:S03]  /*f460*/  VIADD R0, R17, 0x90 ;  /* 0x0000009011007836 */ /* 0x000fc60000000000 */
[----:B------:R-:W-:Y:S01]  /*f470*/  @!PT LDS RZ, [RZ] ;  /* 0x00000000fffff984 */ /* 0x000fe20000000800 */
[----:B------:R-:W-:Y:S01]  /*f480*/  @!PT LDS RZ, [RZ] ;  /* 0x00000000fffff984 */ /* 0x000fe20000000800 */
[----:B------:R-:W-:Y:S01]  /*f490*/  @!PT LDS RZ, [RZ] ;  /* 0x00000000fffff984 */ /* 0x000fe20000000800 */
[----:B------:R0:W-:Y:S01]  /*f4a0*/  @!P2 LDGSTS.E.BYPASS.LTC128B.128 [R10+0x10400], desc[UR48][R6.64], !P0 ;  /* 0x10400000060aafae */ /* 0x0001e2000c101d70 */
[----:B------:R-:W-:Y:S01]  /*f4b0*/  IMAD.MOV.U32 R13, RZ, RZ, R5 ;  /* 0x000000ffff0d7224 */ /* 0x000fe200078e0005 */
[----:B------:R-:W-:Y:S01]  /*f4c0*/  ISETP.GE.AND P1, PT, R0, R3, PT ;  /* 0x000000030000720c */ /* 0x000fe20003f26270 */
[----:B------:R-:W-:-:S12]  /*f4d0*/  IMAD.MOV.U32 R0, RZ, RZ, R14 ;  /* 0x000000ffff007224 */ /* 0x000fd800078e000e */
[----:B0-----:R-:W-:Y:S05]  /*f4e0*/  WARPSYNC.COLLECTIVE R15, `(.L_x_12989) ;  /* 0x000000000f087348 */ /* 0x001fea0003c00000 */
[----:B------:R1:W2:Y:S02]  /*f4f0*/  SHFL.IDX P6, R14, R13, R12, R11 ;  /* 0x0000000c0d0e7389 */ /* 0x0002a400000c000b */
[----:B012---:R-:W-:Y:S01]  /*f500*/  ENDCOLLECTIVE ;  /* 0x000000000000791b */ /* 0x007fe20003800000 */
.L_x_12989:
[----:B------:R-:W-:Y:S02]  /*f510*/  IMAD.MOV.U32 R13, RZ, RZ, R2 ;  /* 0x000000ffff0d7224 */ /* 0x000fe400078e0002 */
[----:B------:R-:W-:Y:S01]  /*f520*/  IMAD.MOV.U32 R12, RZ, RZ, 0x2 ;  /* 0x00000002ff0c7424 */ /* 0x000fe200078e00ff */
[----:B------:R-:W-:-:S13]  /*f530*/  @!P1 LEA R4, P2, R20, R14, 0x1 ;  /* 0x0000000e14049211 */ /* 0x000fda00078408ff */
[----:B------:R-:W-:Y:S05]  /*f540*/  WARPSYNC.COLLECTIVE R15, `(.L_x_12990) ;  /* 0x000000000f087348 */ /* 0x000fea0003c00000 */
[----:B------:R0:W1:Y:S02]  /*f550*/  SHFL.IDX P6, R14, R13, R12, R11 ;  /* 0x0000000c0d0e7389 */ /* 0x00006400000c000b */
[----:B01----:R-:W-:Y:S01]  /*f560*/  ENDCOLLECTIVE ;  /* 0x000000000000791b */ /* 0x003fe20003800000 */
.L_x_12990:
[----:B------:R-:W-:Y:S02]  /*f570*/  @!P1 IMAD.X R9, RZ, RZ, R0, P2 ;  /* 0x000000ffff099224 */ /* 0x000fe400010e0600 */
[----:B------:R-:W-:Y:S02]  /*f580*/  @!P1 IMAD.MOV.U32 R6, RZ, RZ, R4 ;  /* 0x000000ffff069224 */ /* 0x000fe400078e0004 */
[----:B------:R-:W-:-:S05]  /*f590*/  @!P1 IMAD.MOV.U32 R7, RZ, RZ, R9 ;  /* 0x000000ffff079224 */ /* 0x000fca00078e0009 */
        /* <DEDUP_REMOVED lines=9> */
.L_x_12991:
        /* <DEDUP_REMOVED lines=8> */
.L_x_12992:
[----:B------:R-:W-:-:S05]  /*f6b0*/  @!P1 LEA R6, P2, R20, R4, 0x1 ;  /* 0x0000000414069211 */ /* 0x000fca00078408ff */
        /* <DEDUP_REMOVED lines=10> */
.L_x_12993:
[----:B------:R-:W-:Y:S05]  /*f760*/  BRA `(.L_x_12994) ;  /* 0xffffffc000a87947 */ /* 0x000fea000383ffff */
.L_x_12882:
[----:B0-----:R0:W1:Y:S02]  /*f770*/  SYNCS.PHASECHK.TRANS64.TRYWAIT P0, [R22+URZ+0x30820], R3 ;  /* 0x03082003160075a7 */ /* 0x001064000800017f */
[----:B-1----:R-:W-:Y:S05]  /*f780*/  @!P0 NANOSLEEP.SYNCS 0x989680 ;  /* 0x009896800000895d */ /* 0x002fea0003900000 */
[----:B------:R-:W1:Y:S02]  /*f790*/  @!P0 SYNCS.PHASECHK.TRANS64 P0, [R22+URZ+0x30820], R3 ;  /* 0x03082003160085a7 */ /* 0x000e64000800007f */
[----:B-1----:R-:W-:Y:S05]  /*f7a0*/  @!P0 BRA `(.L_x_12882) ;  /* 0xfffffffc00f08947 */ /* 0x002fea000383ffff */
[----:B------:R-:W-:Y:S05]  /*f7b0*/  BRA `(.L_x_12995) ;  /* 0xffffffc400107947 */ /* 0x000fea000383ffff */
.L_x_12891:
[----:B0-----:R0:W2:Y:S02]  /*f7c0*/  SYNCS.PHASECHK.TRANS64.TRYWAIT P0, [R2+URZ+0x30840], R3 ;  /* 0x03084003020075a7 */ /* 0x0010a4000800017f */
[----:B--2---:R-:W-:Y:S05]  /*f7d0*/  @!P0 NANOSLEEP.SYNCS 0x989680 ;  /* 0x009896800000895d */ /* 0x004fea0003900000 */
[----:B------:R-:W2:Y:S02]  /*f7e0*/  @!P0 SYNCS.PHASECHK.TRANS64 P0, [R2+URZ+0x30840], R3 ;  /* 0x03084003020085a7 */ /* 0x000ea4000800007f */
[----:B--2---:R-:W-:Y:S05]  /*f7f0*/  @!P0 BRA `(.L_x_12891) ;  /* 0xfffffffc00f08947 */ /* 0x004fea000383ffff */
[----:B------:R-:W-:Y:S05]  /*f800*/  BRA `(.L_x_12996) ;  /* 0xffffffc400c07947 */ /* 0x000fea000383ffff */
.L_x_12896:
[----:B0-----:R0:W1:Y:S02]  /*f810*/  SYNCS.PHASECHK.TRANS64.TRYWAIT P0, [R3+URZ+0x60], R2 ;  /* 0x00006002030075a7 */ /* 0x001064000800017f */
[----:B-1----:R-:W-:Y:S05]  /*f820*/  @!P0 NANOSLEEP.SYNCS 0x989680 ;  /* 0x009896800000895d */ /* 0x002fea0003900000 */
[----:B------:R-:W1:Y:S02]  /*f830*/  @!P0 SYNCS.PHASECHK.TRANS64 P0, [R3+URZ+0x60], R2 ;  /* 0x00006002030085a7 */ /* 0x000e64000800007f */
[----:B-1----:R-:W-:Y:S05]  /*f840*/  @!P0 BRA `(.L_x_12896) ;  /* 0xfffffffc00f08947 */ /* 0x002fea000383ffff */
[----:B------:R-:W-:Y:S05]  /*f850*/  BRA `(.L_x_12997) ;  /* 0xffffffc8004c7947 */ /* 0x000fea000383ffff */
.L_x_12904:
[----:B-1----:R1:W2:Y:S02]  /*f860*/  SYNCS.PHASECHK.TRANS64.TRYWAIT P0, [R2+URZ+0x30840], R3 ;  /* 0x03084003020075a7 */ /* 0x0022a4000800017f */
[----:B--2---:R-:W-:Y:S05]  /*f870*/  @!P0 NANOSLEEP.SYNCS 0x989680 ;  /* 0x009896800000895d */ /* 0x004fea0003900000 */
[----:B------:R-:W2:Y:S02]  /*f880*/  @!P0 SYNCS.PHASECHK.TRANS64 P0, [R2+URZ+0x30840], R3 ;  /* 0x03084003020085a7 */ /* 0x000ea4000800007f */
[----:B--2---:R-:W-:Y:S05]  /*f890*/  @!P0 BRA `(.L_x_12904) ;  /* 0xfffffffc00f08947 */ /* 0x004fea000383ffff */
[----:B------:R-:W-:Y:S05]  /*f8a0*/  BRA `(.L_x_12998) ;  /* 0xffffffcc008c7947 */ /* 0x000fea000383ffff */
.L_x_12909:
[----:B0-----:R0:W1:Y:S02]  /*f8b0*/  SYNCS.PHASECHK.TRANS64.TRYWAIT P0, [R10+URZ+0x60], R3 ;  /* 0x000060030a0075a7 */ /* 0x001064000800017f */
[----:B-1----:R-:W-:Y:S05]  /*f8c0*/  @!P0 NANOSLEEP.SYNCS 0x989680 ;  /* 0x009896800000895d */ /* 0x002fea0003900000 */
[----:B------:R-:W1:Y:S02]  /*f8d0*/  @!P0 SYNCS.PHASECHK.TRANS64 P0, [R10+URZ+0x60], R3 ;  /* 0x000060030a0085a7 */ /* 0x000e64000800007f */
[----:B-1----:R-:W-:Y:S05]  /*f8e0*/  @!P0 BRA `(.L_x_12909) ;  /* 0xfffffffc00f08947 */ /* 0x002fea000383ffff */
[----:B------:R-:W-:Y:S05]  /*f8f0*/  BRA `(.L_x_12999) ;  /* 0xffffffd000187947 */ /* 0x000fea000383ffff */
.L_x_12917:
[----:B-1----:R1:W2:Y:S02]  /*f900*/  SYNCS.PHASECHK.TRANS64.TRYWAIT P0, [R2+URZ+0x30840], R3 ;  /* 0x03084003020075a7 */ /* 0x0022a4000800017f */
[----:B--2---:R-:W-:Y:S05]  /*f910*/  @!P0 NANOSLEEP.SYNCS 0x989680 ;  /* 0x009896800000895d */ /* 0x004fea0003900000 */
[----:B------:R-:W2:Y:S02]  /*f920*/  @!P0 SYNCS.PHASECHK.TRANS64 P0, [R2+URZ+0x30840], R3 ;  /* 0x03084003020085a7 */ /* 0x000ea4000800007f */
[----:B--2---:R-:W-:Y:S05]  /*f930*/  @!P0 BRA `(.L_x_12917) ;  /* 0xfffffffc00f08947 */ /* 0x004fea000383ffff */
[----:B------:R-:W-:Y:S05]  /*f940*/  BRA `(.L_x_13000) ;  /* 0xffffffd400247947 */ /* 0x000fea000383ffff */
.L_x_12922:
[----:B0-----:R0:W1:Y:S02]  /*f950*/  SYNCS.PHASECHK.TRANS64.TRYWAIT P0, [R8+URZ+0x60], R3 ;  /* 0x00006003080075a7 */ /* 0x001064000800017f */
[----:B-1----:R-:W-:Y:S05]  /*f960*/  @!P0 NANOSLEEP.SYNCS 0x989680 ;  /* 0x009896800000895d */ /* 0x002fea0003900000 */
[----:B------:R-:W1:Y:S02]  /*f970*/  @!P0 SYNCS.PHASECHK.TRANS64 P0, [R8+URZ+0x60], R3 ;  /* 0x00006003080085a7 */ /* 0x000e64000800007f */
[----:B-1----:R-:W-:Y:S05]  /*f980*/  @!P0 BRA `(.L_x_12922) ;  /* 0xfffffffc00f08947 */ /* 0x002fea000383ffff */
[----:B------:R-:W-:Y:S05]  /*f990*/  BRA `(.L_x_13001) ;  /* 0xffffffd400b47947 */ /* 0x000fea000383ffff */
.L_x_12932:
[----:B0-----:R0:W1:Y:S02]  /*f9a0*/  SYNCS.PHASECHK.TRANS64.TRYWAIT P0, [R3+URZ+0x30860], R0 ;  /* 0x03086000030075a7 */ /* 0x001064000800017f */
[----:B-1----:R-:W-:Y:S05]  /*f9b0*/  @!P0 NANOSLEEP.SYNCS 0x989680 ;  /* 0x009896800000895d */ /* 0x002fea0003900000 */
[----:B------:R-:W1:Y:S02]  /*f9c0*/  @!P0 SYNCS.PHASECHK.TRANS64 P0, [R3+URZ+0x30860], R0 ;  /* 0x03086000030085a7 */ /* 0x000e64000800007f */
[----:B-1----:R-:W-:Y:S05]  /*f9d0*/  @!P0 BRA `(.L_x_12932) ;  /* 0xfffffffc00f08947 */ /* 0x002fea000383ffff */
[----:B------:R-:W-:Y:S05]  /*f9e0*/  BRA `(.L_x_13002) ;  /* 0xffffffd800ac7947 */ /* 0x000fea000383ffff */
.L_x_12938:
        /* <DEDUP_REMOVED lines=8> */
.L_x_13004:
[----:B------:R-:W-:Y:S05]  /*fa70*/  BSYNC B0 ;  /* 0x0000000000007941 */ /* 0x000fea0003800000 */
.L_x_13003:
        /* <DEDUP_REMOVED lines=9> */
.L_x_13005:
[----:B------:R-:W-:Y:S02]  /*fb10*/  ULDC UR4, c[0x0][0xc3c] ;  /* 0x00030f0000047ab9 */ /* 0x000fe40000000800 */
[----:B------:R-:W-:-:S13]  /*fb20*/  ISETP.GE.OR P1, PT, R5, UR4, !P0 ;  /* 0x0000000405007c0c */ /* 0x000fda000c726670 */
[----:B------:R-:W0:Y:S01]  /*fb30*/  @!P1 LDC.64 R2, c[0x0][0xc80] ;  /* 0x00032000ff029b82 */ /* 0x000e220000000a00 */
[----:B------:R-:W-:Y:S02]  /*fb40*/  IMAD.MOV.U32 R11, RZ, RZ, RZ ;  /* 0x000000ffff0b7224 */ /* 0x000fe400078e00ff */
[----:B------:R-:W-:Y:S02]  /*fb50*/  IMAD.MOV.U32 R4, RZ, RZ, R14 ;  /* 0x000000ffff047224 */ /* 0x000fe400078e000e */
[----:B0-----:R-:W-:-:S06]  /*fb60*/  @!P1 IMAD.WIDE R2, R5, 0x4, R2 ;  /* 0x0000000405029825 */ /* 0x001fcc00078e0202 */
[----:B------:R-:W2:Y:S01]  /*fb70*/  @!P1 LDG.E R2, desc[UR48][R2.64] ;  /* 0x0000003002029981 */ /* 0x000ea2000c1e1900 */
[----:B------:R-:W-:Y:S01]  /*fb80*/  IMAD.MOV.U32 R5, RZ, RZ, RZ ;  /* 0x000000ffff057224 */ /* 0x000fe200078e00ff */
        /* <DEDUP_REMOVED lines=10> */
.L_x_13006:
[----:B------:R-:W-:Y:S01]  /*fc30*/  IMAD.MOV.U32 R12, RZ, RZ, 0x2 ;  /* 0x00000002ff0c7424 */ /* 0x000fe200078e00ff */
[----:B------:R-:W-:-:S05]  /*fc40*/  SEL R6, R14, RZ, P1 ;  /* 0x000000ff0e067207 */ /* 0x000fca0000800000 */
[----:B------:R-:W-:-:S04]  /*fc50*/  IMAD.IADD R6, R5, 0x1, R6 ;  /* 0x0000000105067824 */ /* 0x000fc800078e0206 */
[----:B------:R-:W-:-:S07]  /*fc60*/  IMAD.MOV.U32 R13, RZ, RZ, R6 ;  /* 0x000000ffff0d7224 */ /* 0x000fce00078e0006 */
[----:B------:R-:W-:Y:S05]  /*fc70*/  WARPSYNC.COLLECTIVE R15, `(.L_x_13007) ;  /* 0x000000000f087348 */ /* 0x000fea0003c00000 */
[----:B------:R0:W1:Y:S02]  /*fc80*/  SHFL.UP P6, R14, R13, R12, R11 ;  /* 0x0400000c0d0e7389 */ /* 0x00006400000c000b */
[----:B01----:R-:W-:Y:S01]  /*fc90*/  ENDCOLLECTIVE ;  /* 0x000000000000791b */ /* 0x003fe20003800000 */
.L_x_13007:
[----:B------:R-:W-:Y:S01]  /*fca0*/  IMAD.MOV.U32 R12, RZ, RZ, 0x4 ;  /* 0x00000004ff0c7424 */ /* 0x000fe200078e00ff */
[----:B------:R-:W-:-:S05]  /*fcb0*/  SEL R7, R14, RZ, P2 ;  /* 0x000000ff0e077207 */ /* 0x000fca0001000000 */
[----:B------:R-:W-:-:S04]  /*fcc0*/  IMAD.IADD R7, R6, 0x1, R7 ;  /* 0x0000000106077824 */ /* 0x000fc800078e0207 */
[----:B------:R-:W-:-:S07]  /*fcd0*/  IMAD.MOV.U32 R13, RZ, RZ, R7 ;  /* 0x000000ffff0d7224 */ /* 0x000fce00078e0007 */
[----:B------:R-:W-:Y:S05]  /*fce0*/  WARPSYNC.COLLECTIVE R15, `(.L_x_13008) ;  /* 0x000000000f087348 */ /* 0x000fea0003c00000 */
[----:B------:R0:W1:Y:S02]  /*fcf0*/  SHFL.UP P6, R14, R13, R12, R11 ;  /* 0x0400000c0d0e7389 */ /* 0x00006400000c000b */
[----:B01----:R-:W-:Y:S01]  /*fd00*/  ENDCOLLECTIVE ;  /* 0x000000000000791b */ /* 0x003fe20003800000 */
.L_x_13008:
[----:B------:R-:W-:Y:S01]  /*fd10*/  IMAD.MOV.U32 R12, RZ, RZ, 0x8 ;  /* 0x00000008ff0c7424 */ /* 0x000fe200078e00ff */
[----:B------:R-:W-:-:S05]  /*fd20*/  SEL R2, R14, RZ, P3 ;  /* 0x000000ff0e027207 */ /* 0x000fca0001800000 */
[----:B------:R-:W-:-:S04]  /*fd30*/  IMAD.IADD R2, R7, 0x1, R2 ;  /* 0x0000000107027824 */ /* 0x000fc800078e0202 */
[----:B------:R-:W-:-:S07]  /*fd40*/  IMAD.MOV.U32 R13, RZ, RZ, R2 ;  /* 0x000000ffff0d7224 */ /* 0x000fce00078e0002 */
[----:B------:R-:W-:Y:S05]  /*fd50*/  WARPSYNC.COLLECTIVE R15, `(.L_x_13009) ;  /* 0x000000000f087348 */ /* 0x000fea0003c00000 */
[----:B------:R0:W1:Y:S02]  /*fd60*/  SHFL.UP P6, R14, R13, R12, R11 ;  /* 0x0400000c0d0e7389 */ /* 0x00006400000c000b */
[----:B01----:R-:W-:Y:S01]  /*fd70*/  ENDCOLLECTIVE ;  /* 0x000000000000791b */ /* 0x003fe20003800000 */
.L_x_13009:
[----:B------:R-:W-:Y:S01]  /*fd80*/  IMAD.MOV.U32 R12, RZ, RZ, 0x10 ;  /* 0x00000010ff0c7424 */ /* 0x000fe200078e00ff */
[----:B------:R-:W-:-:S05]  /*fd90*/  SEL R3, R14, RZ, P4 ;  /* 0x000000ff0e037207 */ /* 0x000fca0002000000 */
[----:B------:R-:W-:-:S04]  /*fda0*/  IMAD.IADD R3, R2, 0x1, R3 ;  /* 0x0000000102037824 */ /* 0x000fc800078e0203 */
[----:B------:R-:W-:-:S07]  /*fdb0*/  IMAD.MOV.U32 R13, RZ, RZ, R3 ;  /* 0x000000ffff0d7224 */ /* 0x000fce00078e0003 */
[----:B------:R-:W-:Y:S05]  /*fdc0*/  WARPSYNC.COLLECTIVE R15, `(.L_x_13010) ;  /* 0x000000000f087348 */ /* 0x000fea0003c00000 */
[----:B------:R0:W1:Y:S02]  /*fdd0*/  SHFL.UP P6, R14, R13, R12, R11 ;  /* 0x0400000c0d0e7389 */ /* 0x00006400000c000b */
[----:B01----:R-:W-:Y:S01]  /*fde0*/  ENDCOLLECTIVE ;  /* 0x000000000000791b */ /* 0x003fe20003800000 */
.L_x_13010:
        /* <DEDUP_REMOVED lines=8> */
.L_x_13011:
[----:B------:R-:W-:Y:S05]  /*fe70*/  BRA `(.L_x_13012) ;  /* 0xffffffd800dc7947 */ /* 0x000fea000383ffff */
.L_x_12943:
        /* <DEDUP_REMOVED lines=8> */
.L_x_13014:
[----:B------:R-:W-:Y:S05]  /*ff00*/  BSYNC B0 ;  /* 0x0000000000007941 */ /* 0x000fea0003800000 */
.L_x_13013:
        /* <DEDUP_REMOVED lines=8> */
.L_x_13015:
[----:B------:R-:W-:Y:S01]  /*ff90*/  IMAD.MOV.U32 R12, RZ, RZ, 0x4 ;  /* 0x00000004ff0c7424 */ /* 0x000fe200078e00ff */
[----:B------:R-:W-:-:S05]  /*ffa0*/  SEL R2, R14, RZ, P2 ;  /* 0x000000ff0e027207 */ /* 0x000fca0001000000 */
[----:B------:R-:W-:-:S04]  /*ffb0*/  IMAD.IADD R2, R13, 0x1, R2 ;  /* 0x000000010d027824 */ /* 0x000fc800078e0202 */
[----:B------:R-:W-:-:S07]  /*ffc0*/  IMAD.MOV.U32 R13, RZ, RZ, R2 ;  /* 0x000000ffff0d7224 */ /* 0x000fce00078e0002 */
[----:B------:R-:W-:Y:S05]  /*ffd0*/  WARPSYNC.COLLECTIVE R15, `(.L_x_13016) ;  /* 0x000000000f087348 */ /* 0x000fea0003c00000 */
[----:B------:R0:W1:Y:S02]  /*ffe0*/  SHFL.UP P6, R14, R13, R12, R11 ;  /* 0x0400000c0d0e7389 */ /* 0x00006400000c000b */
[----:B01----:R-:W-:Y:S01]  /*fff0*/  ENDCOLLECTIVE ;  /* 0x000000000000791b */ /* 0x003fe20003800000 */
.L_x_13016:
[----:B------:R-:W-:Y:S01]  /*10000*/  IMAD.MOV.U32 R12, RZ, RZ, 0x8 ;  /* 0x00000008ff0c7424 */ /* 0x000fe200078e00ff */
[----:B------:R-:W-:-:S05]  /*10010*/  SEL R3, R14, RZ, P3 ;  /* 0x000000ff0e037207 */ /* 0x000fca0001800000 */
[----:B------:R-:W-:-:S04]  /*10020*/  IMAD.IADD R3, R2, 0x1, R3 ;  /* 0x0000000102037824 */ /* 0x000fc800078e0203 */
[----:B------:R-:W-:-:S07]  /*10030*/  IMAD.MOV.U32 R13, RZ, RZ, R3 ;  /* 0x000000ffff0d7224 */ /* 0x000fce00078e0003 */
[----:B------:R-:W-:Y:S05]  /*10040*/  WARPSYNC.COLLECTIVE R15, `(.L_x_13017) ;  /* 0x000000000f087348 */ /* 0x000fea0003c00000 */
[----:B------:R0:W1:Y:S02]  /*10050*/  SHFL.UP P6, R14, R13, R12, R11 ;  /* 0x0400000c0d0e7389 */ /* 0x00006400000c000b */
[----:B01----:R-:W-:Y:S01]  /*10060*/  ENDCOLLECTIVE ;  /* 0x000000000000791b */ /* 0x003fe20003800000 */
.L_x_13017:
[----:B------:R-:W-:Y:S01]  /*10070*/  IMAD.MOV.U32 R12, RZ, RZ, 0x10 ;  /* 0x00000010ff0c7424 */ /* 0x000fe200078e00ff */
[----:B------:R-:W-:-:S05]  /*10080*/  SEL R4, R14, RZ, P4 ;  /* 0x000000ff0e047207 */ /* 0x000fca0002000000 */
[----:B------:R-:W-:-:S04]  /*10090*/  IMAD.IADD R4, R3, 0x1, R4 ;  /* 0x0000000103047824 */ /* 0x000fc800078e0204 */
[----:B------:R-:W-:-:S07]  /*100a0*/  IMAD.MOV.U32 R13, RZ, RZ, R4 ;  /* 0x000000ffff0d7224 */ /* 0x000fce00078e0004 */
[----:B------:R-:W-:Y:S05]  /*100b0*/  WARPSYNC.COLLECTIVE R15, `(.L_x_13018) ;  /* 0x000000000f087348 */ /* 0x000fea0003c00000 */
[----:B------:R0:W1:Y:S02]  /*100c0*/  SHFL.UP P6, R14, R13, R12, R11 ;  /* 0x0400000c0d0e7389 */ /* 0x00006400000c000b */
[----:B01----:R-:W-:Y:S01]  /*100d0*/  ENDCOLLECTIVE ;  /* 0x000000000000791b */ /* 0x003fe20003800000 */
.L_x_13018:
        /* <DEDUP_REMOVED lines=8> */
.L_x_13019:
[----:B------:R-:W-:Y:S05]  /*10160*/  BRA `(.L_x_13020) ;  /* 0xffffffd800bc7947 */ /* 0x000fea000383ffff */
.L_x_12945:
[----:B------:R-:W-:Y:S01]  /*10170*/  BSSY B0, `(.L_x_13021) ;  /* 0x0000006000007945 */ /* 0x000fe20003800000 */
[----:B------:R-:W-:Y:S01]  /*10180*/  PLOP3.LUT P6, PT, P6, PT, PT, 0x8, 0x0 ;  /* 0x000000000000781c */ /* 0x000fe200037ce170 */
[----:B------:R-:W-:-:S12]  /*10190*/  IMAD.MOV.U32 R15, RZ, RZ, -0x1 ;  /* 0xffffffffff0f7424 */ /* 0x000fd800078e00ff */
[----:B0-----:R-:W-:Y:S05]  /*101a0*/  WARPSYNC.COLLECTIVE R15, `(.L_x_13022) ;  /* 0x000000000f087348 */ /* 0x001fea0003c00000 */
[----:B------:R-:W-:Y:S01]  /*101b0*/  VOTE.ANY R14, PT, P6 ;  /* 0x00000000000e7806 */ /* 0x000fe200030e0100 */
[----:B0-----:R-:W-:Y:S06]  /*101c0*/  ENDCOLLECTIVE ;  /* 0x000000000000791b */ /* 0x001fec0003800000 */
.L_x_13022:
[----:B------:R-:W-:Y:S05]  /*101d0*/  BSYNC B0 ;  /* 0x0000000000007941 */ /* 0x000fea0003800000 */
.L_x_13021:
        /* <DEDUP_REMOVED lines=9> */
.L_x_13023:
[----:B------:R-:W-:Y:S01]  /*10270*/  IMAD.MOV.U32 R5, RZ, RZ, R14 ;  /* 0x000000ffff057224 */ /* 0x000fe200078e000e */
[----:B------:R-:W-:Y:S06]  /*10280*/  BRA `(.L_x_13024) ;  /* 0xffffffd800ac7947 */ /* 0x000fec000383ffff */
.L_x_12947:
[----:B------:R-:W-:Y:S01]  /*10290*/  BSSY B0, `(.L_x_13025) ;  /* 0x0000007000007945 */ /* 0x000fe20003800000 */
[----:B------:R-:W-:Y:S02]  /*102a0*/  IMAD.MOV.U32 R13, RZ, RZ, R2 ;  /* 0x000000ffff0d7224 */ /* 0x000fe400078e0002 */
[----:B------:R-:W-:Y:S02]  /*102b0*/  IMAD.MOV.U32 R11, RZ, RZ, 0x1f ;  /* 0x0000001fff0b7424 */ /* 0x000fe400078e00ff */
[----:B------:R-:W-:-:S07]  /*102c0*/  IMAD.MOV.U32 R15, RZ, RZ, -0x1 ;  /* 0xffffffffff0f7424 */ /* 0x000fce00078e00ff */
[----:B012---:R-:W-:Y:S05]  /*102d0*/  WARPSYNC.COLLECTIVE R15, `(.L_x_13026) ;  /* 0x000000000f087348 */ /* 0x007fea0003c00000 */
[----:B------:R3:W4:Y:S02]  /*102e0*/  SHFL.IDX P6, R14, R13, R12, R11 ;  /* 0x0000000c0d0e7389 */ /* 0x00072400000c000b */
[----:B01234-:R-:W-:Y:S01]  /*102f0*/  ENDCOLLECTIVE ;  /* 0x000000000000791b */ /* 0x01ffe20003800000 */
.L_x_13026:
[----:B------:R-:W-:Y:S05]  /*10300*/  BSYNC B0 ;  /* 0x0000000000007941 */ /* 0x000fea0003800000 */
.L_x_13025:
[----:B------:R-:W-:Y:S05]  /*10310*/  BRA `(.L_x_12946) ;  /* 0xffffffd800a47947 */ /* 0x000fea000383ffff */
.L_x_12951:
[----:B-1----:R1:W2:Y:S02]  /*10320*/  SYNCS.PHASECHK.TRANS64.TRYWAIT P0, [R9+URZ+0x30820], R0 ;  /* 0x03082000090075a7 */ /* 0x0022a4000800017f */
[----:B--2---:R-:W-:Y:S05]  /*10330*/  @!P0 NANOSLEEP.SYNCS 0x989680 ;  /* 0x009896800000895d */ /* 0x004fea0003900000 */
[----:B------:R-:W2:Y:S02]  /*10340*/  @!P0 SYNCS.PHASECHK.TRANS64 P0, [R9+URZ+0x30820], R0 ;  /* 0x03082000090085a7 */ /* 0x000ea4000800007f */
[----:B--2---:R-:W-:Y:S05]  /*10350*/  @!P0 BRA `(.L_x_12951) ;  /* 0xfffffffc00f08947 */ /* 0x004fea000383ffff */
[----:B------:R-:W-:Y:S05]  /*10360*/  BRA `(.L_x_13027) ;  /* 0xffffffdc00907947 */ /* 0x000fea000383ffff */
.L_x_12952:
        /* <DEDUP_REMOVED lines=11> */
.L_x_13029:
[----:B------:R-:W-:Y:S05]  /*10420*/  BSYNC B0 ;  /* 0x0000000000007941 */ /* 0x000fea0003800000 */
.L_x_13028:
[----:B------:R-:W-:Y:S05]  /*10430*/  BRA `(.L_x_13030) ;  /* 0xffffffdc00787947 */ /* 0x000fea000383ffff */
.L_x_12955:
[----:B------:R-:W-:Y:S01]  /*10440*/  BSSY B1, `(.L_x_13031) ;  /* 0x0000006000017945 */ /* 0x000fe20003800000 */
[----:B------:R-:W-:-:S07]  /*10450*/  IMAD.MOV.U32 R15, RZ, RZ, -0x1 ;  /* 0xffffffffff0f7424 */ /* 0x000fce00078e00ff */
[----:B01-3--:R-:W-:Y:S05]  /*10460*/  WARPSYNC.COLLECTIVE R15, `(.L_x_13032) ;  /* 0x000000000f0c7348 */ /* 0x00bfea0003c00000 */
[----:B------:R-:W-:Y:S02]  /*10470*/  ELECT P6, UR62, PT ;  /* 0x00000000003e782f */ /* 0x000fe400038c0000 */
[----:B------:R-:W-:Y:S01]  /*10480*/  MOV R14, UR62 ;  /* 0x0000003e000e7c02 */ /* 0x000fe20008000f00 */
[----:B01-3--:R-:W-:Y:S10]  /*10490*/  ENDCOLLECTIVE ;  /* 0x000000000000791b */ /* 0x00bff40003800000 */
.L_x_13032:
[----:B------:R-:W-:Y:S05]  /*104a0*/  BSYNC B1 ;  /* 0x0000000000017941 */ /* 0x000fea0003800000 */
.L_x_13031:
[----:B------:R-:W-:Y:S05]  /*104b0*/  BRA `(.L_x_13033) ;  /* 0xffffffdc00707947 */ /* 0x000fea000383ffff */
.L_x_12957:
[----:B-1----:R1:W2:Y:S02]  /*104c0*/  SYNCS.PHASECHK.TRANS64.TRYWAIT P0, [R5+URZ], R4 ;  /* 0x00000004050075a7 */ /* 0x0022a4000800017f */
[----:B--2---:R-:W-:Y:S05]  /*104d0*/  @!P0 NANOSLEEP.SYNCS 0x989680 ;  /* 0x009896800000895d */ /* 0x004fea0003900000 */
[----:B------:R-:W2:Y:S02]  /*104e0*/  @!P0 SYNCS.PHASECHK.TRANS64 P0, [R5+URZ], R4 ;  /* 0x00000004050085a7 */ /* 0x000ea4000800007f */
[----:B--2---:R-:W-:Y:S05]  /*104f0*/  @!P0 BRA `(.L_x_12957) ;  /* 0xfffffffc00f08947 */ /* 0x004fea000383ffff */
[----:B------:R-:W-:Y:S05]  /*10500*/  BRA `(.L_x_13034) ;  /* 0xffffffdc00a47947 */ /* 0x000fea000383ffff */
.L_x_12958:
[----:B--2---:R2:W4:Y:S02]  /*10510*/  SYNCS.PHASECHK.TRANS64.TRYWAIT P0, [R3+URZ], R2 ;  /* 0x00000002030075a7 */ /* 0x004524000800017f */
[----:B----4-:R-:W-:Y:S05]  /*10520*/  @!P0 NANOSLEEP.SYNCS 0x989680 ;  /* 0x009896800000895d */ /* 0x010fea0003900000 */
[----:B------:R-:W4:Y:S02]  /*10530*/  @!P0 SYNCS.PHASECHK.TRANS64 P0, [R3+URZ], R2 ;  /* 0x00000002030085a7 */ /* 0x000f24000800007f */
[----:B----4-:R-:W-:Y:S05]  /*10540*/  @!P0 BRA `(.L_x_12958) ;  /* 0xfffffffc00f08947 */ /* 0x010fea000383ffff */
[----:B------:R-:W-:Y:S05]  /*10550*/  BRA `(.L_x_13035) ;  /* 0xffffffdc00987947 */ /* 0x000fea000383ffff */
.L_x_12960:
[----:B----4-:R4:W0:Y:S02]  /*10560*/  SYNCS.PHASECHK.TRANS64.TRYWAIT P0, [R23+URZ], R4 ;  /* 0x00000004170075a7 */ /* 0x010824000800017f */
[----:B0-----:R-:W-:Y:S05]  /*10570*/  @!P0 NANOSLEEP.SYNCS 0x989680 ;  /* 0x009896800000895d */ /* 0x001fea0003900000 */
[----:B------:R-:W0:Y:S02]  /*10580*/  @!P0 SYNCS.PHASECHK.TRANS64 P0, [R23+URZ], R4 ;  /* 0x00000004170085a7 */ /* 0x000e24000800007f */
[----:B0-----:R-:W-:Y:S05]  /*10590*/  @!P0 BRA `(.L_x_12960) ;  /* 0xfffffffc00f08947 */ /* 0x001fea000383ffff */
[----:B------:R-:W-:Y:S05]  /*105a0*/  BRA `(.L_x_13036) ;  /* 0xffffffdc009c7947 */ /* 0x000fea000383ffff */
.L_x_13037:
        /* <DEDUP_REMOVED lines=13> */
.L_x_15333:


//--------------------- .text._ZN7cutlass13device_kernelIN5flash11enable_sm90INS1_16FlashAttnFwdSm90INS1_25CollectiveMainloopFwdSm90ILi2EN4cute5tupleIJNS5_1CILi1EEES8_S8_EEENS6_IJNS7_ILi192EEESA_NS7_ILi64EEEEEELi64ENS_6half_tEfNS_4arch4Sm90ELb0ELb0ELb0ELb1ELb0ELb1ELb0ELb0ELb1ELb1ELb0ELb0EEENS1_21CollectiveEpilogueFwdINS6_IJSA_SB_SA_EEES9_SD_SF_Li384ELb1ELb1ELb0ELb0EEENS1_36VarlenDynamicPersistentTileSchedulerILi192ELi192ELi384ELi128ELb0ELb1ELb1ELb0ELb1ELb1EEEEEEEEEvNT_6ParamsE --------------------------
	.section	.text._ZN7cutlass13device_kernelIN5flash11enable_sm90INS1_16FlashAttnFwdSm90INS1_25CollectiveMainloopFwdSm90ILi2EN4cute5tupleIJNS5_1CILi1EEES8_S8_EEENS6_IJNS7_ILi192EEESA_NS7_ILi64EEEEEELi64ENS_6half_tEfNS_4arch4Sm90ELb0ELb0ELb0ELb1ELb0ELb1ELb0ELb0ELb1ELb1ELb0ELb0EEENS1_21CollectiveEpilogueFwdINS6_IJSA_SB_SA_EEES9_SD_SF_Li384ELb1ELb1ELb0ELb0EEENS1_36VarlenDynamicPersistentTileSchedulerILi192ELi192ELi384ELi128ELb0ELb1ELb1ELb0ELb1ELb1EEEEEEEEEvNT_6ParamsE,"ax",@progbits
	.align	128
.text._ZN7cutlass13device_kernelIN5flash11enable_sm90INS1_16FlashAttnFwdSm90INS1_25CollectiveMainloopFwdSm90ILi2EN4cute5tupleIJNS5_1CILi1EEES8_S8_EEENS6_IJNS7_ILi192EEESA_NS7_ILi64EEEEEELi64ENS_6half_tEfNS_4arch4Sm90ELb0ELb0ELb0ELb1ELb0ELb1ELb0ELb0ELb1ELb1ELb0ELb0EEENS1_21CollectiveEpilogueFwdINS6_IJSA_SB_SA_EEES9_SD_SF_Li384ELb1ELb1ELb0ELb0EEENS1_36VarlenDynamicPersistentTileSchedulerILi192ELi192ELi384ELi128ELb0ELb1ELb1ELb0ELb1ELb1EEEEEEEEEvNT_6ParamsE:
        .type           _ZN7cutlass13device_kernelIN5flash11enable_sm90INS1_16FlashAttnFwdSm90INS1_25CollectiveMainloopFwdSm90ILi2EN4cute5tupleIJNS5_1CILi1EEES8_S8_EEENS6_IJNS7_ILi192EEESA_NS7_ILi64EEEEEELi64ENS_6half_tEfNS_4arch4Sm90ELb0ELb0ELb0ELb1ELb0ELb1ELb0ELb0ELb1ELb1ELb0ELb0EEENS1_21CollectiveEpilogueFwdINS6_IJSA_SB_SA_EEES9_SD_SF_Li384ELb1ELb1ELb0ELb0EEENS1_36VarlenDynamicPersistentTileSchedulerILi192ELi192ELi384ELi128ELb0ELb1ELb1ELb0ELb1ELb1EEEEEEEEEvNT_6ParamsE,@function
        .size           _ZN7cutlass13device_kernelIN5flash11enable_sm90INS1_16FlashAttnFwdSm90INS1_25CollectiveMainloopFwdSm90ILi2EN4cute5tupleIJNS5_1CILi1EEES8_S8_EEENS6_IJNS7_ILi192EEESA_NS7_ILi64EEEEEELi64ENS_6half_tEfNS_4arch4Sm90ELb0ELb0ELb0ELb1ELb0ELb1ELb0ELb0ELb1ELb1ELb0ELb0EEENS1_21CollectiveEpilogueFwdINS6_IJSA_SB_SA_EEES9_SD_SF_Li384ELb1ELb1ELb0ELb0EEENS1_36VarlenDynamicPersistentTileSchedulerILi192ELi192ELi384ELi128ELb0ELb1ELb1ELb0ELb1ELb1EEEEEEEEEvNT_6ParamsE,(.L_x_15334 - _ZN7cutlass13device_kernelIN5flash11enable_sm90INS1_16FlashAttnFwdSm90INS1_25CollectiveMainloopFwdSm90ILi2EN4cute5tupleIJNS5_1CILi1EEES8_S8_EEENS6_IJNS7_ILi192EEESA_NS7_ILi64EEEEEELi64ENS_6half_tEfNS_4arch4Sm90ELb0ELb0ELb0ELb1ELb0ELb1ELb0ELb0ELb1ELb1ELb0ELb0EEENS1_21CollectiveEpilogueFwdINS6_IJSA_SB_SA_EEES9_SD_SF_Li384ELb1ELb1ELb0ELb0EEENS1_36VarlenDynamicPersistentTileSchedulerILi192ELi192ELi384ELi128ELb0ELb1ELb1ELb0ELb1ELb1EEEEEEEEEvNT_6ParamsE)
        .other          _ZN7cutlass13device_kernelIN5flash11enable_sm90INS1_16FlashAttnFwdSm90INS1_25CollectiveMainloopFwdSm90ILi2EN4cute5tupleIJNS5_1CILi1EEES8_S8_EEENS6_IJNS7_ILi192EEESA_NS7_ILi64EEEEEELi64ENS_6half_tEfNS_4arch4Sm90ELb0ELb0ELb0ELb1ELb0ELb1ELb0ELb0ELb1ELb1ELb0ELb0EEENS1_21CollectiveEpilogueFwdINS6_IJSA_SB_SA_EEES9_SD_SF_Li384ELb1ELb1ELb0ELb0EEENS1_36VarlenDynamicPersistentTileSchedulerILi192ELi192ELi384ELi128ELb0ELb1ELb1ELb0ELb1ELb1EEEEEEEEEvNT_6ParamsE,@"STO_CUDA_ENTRY STV_DEFAULT"
_ZN7cutlass13device_kernelIN5flash11enable_sm90INS1_16FlashAttnFwdSm90INS1_25CollectiveMainloopFwdSm90ILi2EN4cute5tupleIJNS5_1CILi1EEES8_S8_EEENS6_IJNS7_ILi192EEESA_NS7_ILi64EEEEEELi64ENS_6half_tEfNS_4arch4Sm90ELb0ELb0ELb0ELb1ELb0ELb1ELb0ELb0ELb1ELb1ELb0ELb0EEENS1_21CollectiveEpilogueFwdINS6_IJSA_SB_SA_EEES9_SD_SF_Li384ELb1ELb1ELb0ELb0EEENS1_36VarlenDynamicPersistentTileSchedulerILi192ELi192ELi384ELi128ELb0ELb1ELb1ELb0ELb1ELb1EEEEEEEEEvNT_6ParamsE:
        /* <DEDUP_REMOVED lines=23> */
.L_x_13039:
[----:B------:R-:W-:Y:S05]  /*0170*/  BSYNC B0 ;  /* 0x0000000000007941 */ /* 0x000fea0003800000 */
.L_x_13038:
        /* <DEDUP_REMOVED lines=40> */
.L_x_13040:
        /* <DEDUP_REMOVED lines=22> */
.L_x_13041:
        /* <DEDUP_REMOVED lines=18> */
.L_x_13042:
        /* <DEDUP_REMOVED lines=22> */
.L_x_13043:
        /* <DEDUP_REMOVED lines=22> */
.L_x_13044:
        /* <DEDUP_REMOVED lines=9> */
.L_x_13047:
        /* <DEDUP_REMOVED lines=23> */
[----:B------:R-:W2:Y:S01]  /*0b40*/  LDL.LU R14, [R1+0x4c] ;  /* 0x00004c00010e7983 */ /* 0x000ea20000300800 */
[----:B------:R-:W0:Y:S02]  /*0b50*/  S2R R0, SR_TID.X ;  /* 0x0000000000007919 */ /* 0x000e240000002100 */
[----:B0-----:R-:W-:-:S05]  /*0b60*/  VIADD R13, R0, 0xffffff80 ;  /* 0xffffff80000d7836 */ /* 0x001fca0000000000 */
[----:B------:R-:W-:-:S04]  /*0b70*/  SHF.R.S32.HI R0, RZ, 0x1f, R13 ;  /* 0x0000001fff007819 */ /* 0x000fc8000001140d */
[----:B------:R-:W-:-:S04]  /*0b80*/  LEA.HI R3, R0, R13, RZ, 0x7 ;  /* 0x0000000d00037211 */ /* 0x000fc800078f38ff */
[----:B------:R-:W-:-:S05]  /*0b90*/  LOP3.LUT R4, R3, 0xffffff80, RZ, 0xc0, !PT ;  /* 0xffffff8003047812 */ /* 0x000fca00078ec0ff */
[----:B------:R-:W-:-:S05]  /*0ba0*/  IMAD.IADD R16, R13, 0x1, -R4 ;  /* 0x000000010d107824 */ /* 0x000fca00078e0a04 */
[----:B------:R-:W-:-:S04]  /*0bb0*/  SHF.R.S32.HI R9, RZ, 0x1f, R16 ;  /* 0x0000001fff097819 */ /* 0x000fc80000011410 */
[----:B------:R-:W-:Y:S02]  /*0bc0*/  LEA.HI R10, R9, R16, RZ, 0x2 ;  /* 0x00000010090a7211 */ /* 0x000fe400078f10ff */
[----:B------:R-:W-:Y:S02]  /*0bd0*/  LEA.HI R4, R0, R13, RZ, 0x4 ;  /* 0x0000000d00047211 */ /* 0x000fe400078f20ff */
[--C-:B------:R-:W-:Y:S02]  /*0be0*/  SHF.R.S32.HI R8, RZ, 0x2, R10.reuse ;  /* 0x00000002ff087819 */ /* 0x100fe4000001140a */
[----:B------:R-:W-:Y:S02]  /*0bf0*/  SHF.R.S32.HI R7, RZ, 0x1f, R10 ;  /* 0x0000001fff077819 */ /* 0x000fe4000001140a */
[----:B------:R-:W-:Y:S02]  /*0c00*/  LOP3.LUT R5, R4, 0xfffffff0, RZ, 0xc0, !PT ;  /* 0xfffffff004057812 */ /* 0x000fe400078ec0ff */
[----:B------:R-:W-:-:S02]  /*0c10*/  LEA.HI R7, R7, R8, RZ, 0x3 ;  /* 0x0000000807077211 */ /* 0x000fc400078f18ff */
[----:B------:R-:W-:Y:S02]  /*0c20*/  IADD3 R5, R13, -R5, RZ ;  /* 0x800000050d057210 */ /* 0x000fe40007ffe0ff */
[----:B------:R-:W-:Y:S02]  /*0c30*/  LOP3.LUT R11, R7, 0xfffffff8, RZ, 0xc0, !PT ;  /* 0xfffffff8070b7812 */ /* 0x000fe400078ec0ff */
[----:B------:R-:W-:Y:S02]  /*0c40*/  SHF.R.S32.HI R7, RZ, 0x4, R4 ;  /* 0x00000004ff077819 */ /* 0x000fe40000011404 */
[----:B------:R-:W-:Y:S01]  /*0c50*/  SHF.R.S32.HI R6, RZ, 0x1f, R5 ;  /* 0x0000001fff067819 */ /* 0x000fe20000011405 */
[----:B------:R-:W-:Y:S01]  /*0c60*/  IMAD.IADD R12, R8, 0x1, -R11 ;  /* 0x00000001080c7824 */ /* 0x000fe200078e0a0b */
[----:B------:R-:W-:Y:S02]  /*0c70*/  LEA.HI R8, R0, R13, RZ, 0x5 ;  /* 0x0000000d00087211 */ /* 0x000fe400078f28ff */
[----:B------:R-:W-:-:S02]  /*0c80*/  LEA.HI R4, R4, R7, RZ, 0x1 ;  /* 0x0000000704047211 */ /* 0x000fc400078f08ff */
[----:B------:R-:W-:Y:S02]  /*0c90*/  LEA.HI R6, R6, R5, RZ, 0x3 ;  /* 0x0000000506067211 */ /* 0x000fe400078f18ff */
[----:B------:R-:W-:Y:S02]  /*0ca0*/  SHF.R.S32.HI R18, RZ, 0x5, R8 ;  /* 0x00000005ff127819 */ /* 0x000fe40000011408 */
[----:B------:R-:W-:Y:S02]  /*0cb0*/  LOP3.LUT R8, R4, 0x1ffffffe, RZ, 0xc0, !PT ;  /* 0x1ffffffe04087812 */ /* 0x000fe400078ec0ff */
[----:B------:R-:W-:Y:S02]  /*0cc0*/  LOP3.LUT R4, R6, 0xfffffff8, RZ, 0xc0, !PT ;  /* 0xfffffff806047812 */ /* 0x000fe400078ec0ff */
[----:B------:R-:W-:Y:S01]  /*0cd0*/  LOP3.LUT R10, R10, 0x7ffffffc, RZ, 0xc0, !PT ;  /* 0x7ffffffc0a0a7812 */ /* 0x000fe200078ec0ff */
[----:B------:R-:W-:Y:S02]  /*0ce0*/  IMAD.IADD R8, R7, 0x1, -R8 ;  /* 0x0000000107087824 */ /* 0x000fe400078e0a08 */
[----:B------:R-:W-:-:S02]  /*0cf0*/  IMAD.SHL.U32 R7, R18, 0x400, RZ ;  /* 0x0000040012077824 */ /* 0x000fc400078e00ff */
[C---:B------:R-:W-:Y:S01]  /*0d00*/  IMAD.IADD R4, R5.reuse, 0x1, -R4 ;  /* 0x0000000105047824 */ /* 0x040fe200078e0a04 */
[----:B------:R-:W-:Y:S01]  /*0d10*/  IADD3 R10, R16, -R10, RZ ;  /* 0x8000000a100a7210 */ /* 0x000fe20007ffe0ff */
[----:B------:R-:W-:Y:S01]  /*0d20*/  IMAD R5, R5, 0x40, R7 ;  /* 0x0000004005057824 */ /* 0x000fe200078e0207 */
[----:B------:R-:W-:Y:S01]  /*0d30*/  SHF.R.S32.HI R15, RZ, 0x7, R3 ;  /* 0x00000007ff0f7819 */ /* 0x000fe20000011403 */
[----:B------:R-:W-:Y:S01]  /*0d40*/  IMAD.SHL.U32 R8, R8, 0x8, RZ ;  /* 0x0000000808087824 */ /* 0x000fe200078e00ff */
[----:B------:R-:W-:Y:S01]  /*0d50*/  LEA.HI R9, R9, R16, RZ, 0x5 ;  /* 0x0000001009097211 */ /* 0x000fe200078f28ff */
[----:B------:R-:W-:Y:S01]  /*0d60*/  IMAD.MOV.U32 R11, RZ, RZ, -0x2 ;  /* 0xfffffffeff0b7424 */ /* 0x000fe200078e00ff */
[----:B------:R-:W-:Y:S01]  /*0d70*/  SHF.L.U32 R3, R4, 0x6, RZ ;  /* 0x0000000604037819 */ /* 0x000fe200000006ff */
[----:B------:R-:W-:Y:S01]  /*0d80*/  IMAD.IADD R5, R8, 0x1, R5 ;  /* 0x0000000108057824 */ /* 0x000fe200078e0205 */
[----:B------:R-:W-:Y:S01]  /*0d90*/  R2P PR, R4, 0x6 ;  /* 0x0000000604007804 */ /* 0x000fe20000000000 */
[----:B------:R-:W-:Y:S01]  /*0da0*/  IMAD R4, R10, R11, 0xc0 ;  /* 0x000000c00a047424 */ /* 0x000fe200078e020b */
[----:B------:R-:W-:-:S02]  /*0db0*/  LEA.HI R0, R0, R13, RZ, 0x2 ;  /* 0x0000000d00007211 */ /* 0x000fc400078f10ff */
[----:B------:R-:W-:Y:S02]  /*0dc0*/  SHF.R.S32.HI R9, RZ, 0x5, R9 ;  /* 0x00000005ff097819 */ /* 0x000fe40000011409 */
[----:B------:R-:W-:Y:S01]  /*0dd0*/  LOP3.LUT R3, R3, 0x1c0, RZ, 0xc0, !PT ;  /* 0x000001c003037812 */ /* 0x000fe200078ec0ff */
[----:B------:R-:W-:Y:S01]  /*0de0*/  STL [R1+0x78], R5 ;  /* 0x0000780501007387 */ /* 0x000fe20000100800 */
[----:B------:R-:W-:Y:S01]  /*0df0*/  SHF.R.S32.HI R18, RZ, 0x2, R0 ;  /* 0x00000002ff127819 */ /* 0x000fe20000011400 */
[----:B------:R-:W-:Y:S01]  /*0e00*/  IMAD.SHL.U32 R6, R6, 0x40, RZ ;  /* 0x0000004006067824 */ /* 0x000fe200078e00ff */
[----:B------:R-:W-:Y:S01]  /*0e10*/  LOP3.LUT R8, R3, 0x8, R8, 0xf8, !PT ;  /* 0x0000000803087812 */ /* 0x000fe200078ef808 */
[----:B------:R0:W-:Y:S01]  /*0e20*/  STL [R1+0x70], R4 ;  /* 0x0000700401007387 */ /* 0x0001e20000100800 */
[----:B------:R-:W-:Y:S01]  /*0e30*/  IMAD R12, R9, 0x10, R12 ;  /* 0x00000010090c7824 */ /* 0x000fe200078e020c */
[----:B------:R-:W-:Y:S01]  /*0e40*/  SHF.R.U32.HI R3, RZ, 0x3, R3 ;  /* 0x00000003ff037819 */ /* 0x000fe20000011603 */
[----:B------:R-:W-:Y:S01]  /*0e50*/  IMAD.HI R9, R15, 0x55555556, RZ ;  /* 0x555555560f097827 */ /* 0x000fe200078e02ff */
[----:B------:R-:W-:-:S02]  /*0e60*/  IADD3 R10, R18, 0x60, RZ ;  /* 0x00000060120a7810 */ /* 0x000fc40007ffe0ff */
[----:B------:R-:W-:Y:S02]  /*0e70*/  LOP3.LUT R3, R8, R3, RZ, 0x3c, !PT ;  /* 0x0000000308037212 */ /* 0x000fe400078e3cff */
[----:B0-----:R-:W-:Y:S02]  /*0e80*/  LOP3.LUT R4, R0, 0xfffffffc, RZ, 0xc0, !PT ;  /* 0xfffffffc00047812 */ /* 0x001fe400078ec0ff */
[----:B------:R-:W-:Y:S02]  /*0e90*/  LOP3.LUT R6, R6, 0x7ffffe00, RZ, 0xc0, !PT ;  /* 0x7ffffe0006067812 */ /* 0x000fe400078ec0ff */
[----:B------:R-:W-:Y:S01]  /*0ea0*/  SHF.R.S32.HI R5, RZ, 0x1f, R0 ;  /* 0x0000001fff057819 */ /* 0x000fe20000011400 */
[----:B------:R-:W-:Y:S01]  /*0eb0*/  IMAD.IADD R4, R13, 0x1, -R4 ;  /* 0x000000010d047824 */ /* 0x000fe200078e0a04 */
[----:B------:R-:W-:Y:S02]  /*0ec0*/  SHF.R.S32.HI R8, RZ, 0x1f, R10 ;  /* 0x0000001fff087819 */ /* 0x000fe4000001140a */
[----:B------:R-:W-:-:S02]  /*0ed0*/  LEA.HI R9, R9, R9, RZ, 0x1 ;  /* 0x0000000909097211 */ /* 0x000fc400078f08ff */
[----:B------:R-:W-:Y:S02]  /*0ee0*/  IADD3 R3, R3, R6, R7 ;  /* 0x0000000603037210 */ /* 0x000fe40007ffe007 */
[----:B------:R-:W-:Y:S02]  /*0ef0*/  LEA.HI R5, R5, R18, RZ, 0x3 ;  /* 0x0000001205057211 */ /* 0x000fe400078f18ff */
[----:B------:R-:W-:Y:S01]  /*0f00*/  SHF.R.S32.HI R6, RZ, 0x1f, R18 ;  /* 0x0000001fff067819 */ /* 0x000fe20000011412 */
[----:B------:R-:W-:Y:S01]  /*0f10*/  IMAD.SHL.U32 R6, R10, 0x40, RZ ;  /* 0x000000400a067824 */ /* 0x000fe200078e00ff */
[----:B------:R-:W-:Y:S01]  /*0f20*/  LEA.HI R8, R8, R10, RZ, 0x3 ;  /* 0x0000000a08087211 */ /* 0x000fe200078f18ff */
[----:B------:R-:W-:Y:S01]  /*0f30*/  IMAD R9, R9, -0x3, R15 ;  /* 0xfffffffd09097824 */ /* 0x000fe200078e020f */
[C---:B------:R-:W-:Y:S02]  /*0f40*/  LEA.HI R0, R4.reuse, R4, RZ, 0x1 ;  /* 0x0000000404007211 */ /* 0x040fe400078f08ff */
[----:B------:R-:W-:Y:S01]  /*0f50*/  LOP3.LUT R7, R5, 0xfffffff8, RZ, 0xc0, !PT ;  /* 0xfffffff805077812 */ /* 0x000fe200078ec0ff */
[----:B------:R-:W-:Y:S01]  /*0f60*/  IMAD.SHL.U32 R16, R4, 0x8, RZ ;  /* 0x0000000804107824 */ /* 0x000fe200078e00ff */
[----:B------:R-:W-:Y:S01]  /*0f70*/  LOP3.LUT R5, R0, 0x1ffffffe, RZ, 0xc0, !PT ;  /* 0x1ffffffe00057812 */ /* 0x000fe200078ec0ff */
[----:B------:R-:W-:Y:S01]  /*0f80*/  IMAD.SHL.U32 R8, R8, 0x40, RZ ;  /* 0x0000004008087824 */ /* 0x000fe200078e00ff */
[----:B------:R-:W-:Y:S01]  /*0f90*/  LOP3.LUT R0, R6, 0x1c0, RZ, 0xc0, !PT ;  /* 0x000001c006007812 */ /* 0x000fe200078ec0ff */
[----:B------:R-:W-:Y:S01]  /*0fa0*/  IMAD R12, R9, 0x40, R12 ;  /* 0x00000040090c7824 */ /* 0x000fe200078e020c */
[----:B------:R-:W-:Y:S01]  /*0fb0*/  LEA R157, R3, R2, 0x1 ;  /* 0x00000002039d7211 */ /* 0x000fe200078e08ff */
[----:B------:R-:W-:Y:S01]  /*0fc0*/  IMAD.IADD R7, R18, 0x1, -R7 ;  /* 0x0000000112077824 */ /* 0x000fe200078e0a07 */
[----:B------:R-:W-:Y:S01]  /*0fd0*/  SHF.R.U32.HI R10, RZ, 0x3, R0 ;  /* 0x00000003ff0a7819 */ /* 0x000fe20000011600 */
[----:B------:R-:W-:Y:S01]  /*0fe0*/  IMAD.MOV.U32 R9, RZ, RZ, 0x40 ;  /* 0x00000040ff097424 */ /* 0x000fe200078e00ff */
[----:B------:R-:W-:Y:S01]  /*0ff0*/  LOP3.LUT R3, R0, 0x38, R16, 0xf8, !PT ;  /* 0x0000003800037812 */ /* 0x000fe200078ef810 */
[----:B------:R-:W-:Y:S01]  /*1000*/  STL [R1+0x6c], R12 ;  /* 0x00006c0c01007387 */ /* 0x000fe20000100800 */
[----:B------:R-:W-:-:S03]  /*1010*/  LOP3.LUT R6, R8, 0xfffffe00, RZ, 0xc0, !PT ;  /* 0xfffffe0008067812 */ /* 0x000fc600078ec0ff */
[----:B------:R-:W-:Y:S01]  /*1020*/  STL [R1+0x5c], RZ ;  /* 0x00005cff01007387 */ /* 0x000fe20000100800 */
[----:B------:R-:W-:-:S03]  /*1030*/  VIADD R0, R157, 0x1e800 ;  /* 0x0001e8009d007836 */ /* 0x000fc60000000000 */
[----:B------:R0:W-:Y:S01]  /*1040*/  STL [R1+0x34], R7 ;  /* 0x0000340701007387 */ /* 0x0001e20000100800 */
[C---:B------:R-:W-:Y:S02]  /*1050*/  IMAD.IADD R5, R4.reuse, 0x1, -R5 ;  /* 0x0000000104057824 */ /* 0x040fe400078e0a05 */
[----:B------:R-:W-:Y:S01]  /*1060*/  IMAD.SHL.U32 R22, R4, 0x4, RZ ;  /* 0x0000000404167824 */ /* 0x000fe200078e00ff */
[----:B------:R1:W-:Y:S01]  /*1070*/  STL [R1+0x44], R6 ;  /* 0x0000440601007387 */ /* 0x0003e20000100800 */
[----:B------:R-:W-:Y:S01]  /*1080*/  VIADD R4, R157, 0x1e820 ;  /* 0x0001e8209d047836 */ /* 0x000fe20000000000 */
[----:B0-----:R-:W-:Y:S02]  /*1090*/  LOP3.LUT R7, R6, R3, R10, 0xf6, !PT ;  /* 0x0000000306077212 */ /* 0x001fe400078ef60a */
[----:B------:R-:W-:Y:S01]  /*10a0*/  SEL R3, R9, 0xffffffc0, !P2 ;  /* 0xffffffc009037807 */ /* 0x000fe20005000000 */
[----:B------:R-:W-:Y:S01]  /*10b0*/  @P1 VIADD R4, R0, 0xffffffe0 ;  /* 0xffffffe000041836 */ /* 0x000fe20000000000 */
[----:B-1----:R-:W-:Y:S01]  /*10c0*/  LEA R6, R7, R2, 0x1 ;  /* 0x0000000207067211 */ /* 0x002fe200078e08ff */
[----:B------:R-:W-:-:S02]  /*10d0*/  IMAD R5, R5, 0x8, R12 ;  /* 0x0000000805057824 */ /* 0x000fc400078e020c */
[----:B------:R-:W-:Y:S02]  /*10e0*/  IMAD.IADD R0, R0, 0x1, R3 ;  /* 0x0000000100007824 */ /* 0x000fe400078e0203 */
[----:B------:R-:W-:Y:S04]  /*10f0*/  STL [R1+0x68], R6 ;  /* 0x0000680601007387 */ /* 0x000fe80000100800 */
[----:B------:R-:W-:Y:S04]  /*1100*/  STL [R1+0x48], R4 ;  /* 0x0000480401007387 */ /* 0x000fe80000100800 */
[----:B------:R0:W-:Y:S04]  /*1110*/  STL [R1+0x74], R5 ;  /* 0x0000740501007387 */ /* 0x0001e80000100800 */
[----:B------:R1:W-:Y:S01]  /*1120*/  STL [R1+0x8], R0 ;  /* 0x0000080001007387 */ /* 0x0003e20000100800 */
[----:B0-----:R-:W-:-:S02]  /*1130*/  IMAD.IADD R5, R3, 0x1, R4 ;  /* 0x0000000103057824 */ /* 0x001fc400078e0204 */
[C---:B------:R-:W-:Y:S02]  /*1140*/  VIADD R3, R4.reuse, 0x6000 ;  /* 0x0000600004037836 */ /* 0x040fe40000000000 */
[----:B-1----:R-:W-:Y:S01]  /*1150*/  VIADD R0, R4, 0xc000 ;  /* 0x0000c00004007836 */ /* 0x002fe20000000000 */
[----:B------:R0:W-:Y:S04]  /*1160*/  STL [R1+0x4], R5 ;  /* 0x0000040501007387 */ /* 0x0001e80000100800 */
[----:B------:R0:W-:Y:S04]  /*1170*/  STL [R1+0x4c], R0 ;  /* 0x00004c0001007387 */ /* 0x0001e80000100800 */
[----:B------:R0:W-:Y:S01]  /*1180*/  STL [R1+0x50], R3 ;  /* 0x0000500301007387 */ /* 0x0001e20000100800 */
[----:B------:R-:W-:Y:S01]  /*1190*/  IMAD.MOV.U32 R19, RZ, RZ, RZ ;  /* 0x000000ffff137224 */ /* 0x000fe200078e00ff */
[----:B------:R-:W-:Y:S01]  /*11a0*/  CS2R R152, SRZ ;  /* 0x0000000000987805 */ /* 0x000fe2000001ff00 */
[----:B------:R-:W-:-:S02]  /*11b0*/  IMAD.MOV.U32 R156, RZ, RZ, RZ ;  /* 0x000000ffff9c7224 */ /* 0x000fc400078e00ff */
[----:B------:R-:W-:Y:S01]  /*11c0*/  VIADD R154, R22, 0x10 ;  /* 0x00000010169a7836 */ /* 0x000fe20000000000 */
[----:B0-2---:R-:W-:-:S07]  /*11d0*/  LOP3.LUT R155, R14, 0x1, RZ, 0xfc, !PT ;  /* 0x000000010e9b7812 */ /* 0x005fce00078efcff */
.L_x_13168:
[----:B0--3-5:R-:W0:Y:S02]  /*11e0*/  LDC.64 R4, c[0x0][0xc88] ;  /* 0x00032200ff047b82 */ /* 0x029e240000000a00 */
        /* <DEDUP_REMOVED lines=13> */
[----:B------:R0:W-:Y:S08]  /*12c0*/  STL [R1+0x54], R10 ;  /* 0x0000540a01007387 */ /* 0x0001f00000100800 */
[----:B------:R-:W-:-:S02]  /*12d0*/  @P1 LEA R6, P2, R10, UR4, 0x2 ;  /* 0x000000040a061c11 */ /* 0x000fc4000f8410ff */
[C---:B------:R-:W-:Y:S02]  /*12e0*/  SHF.L.U32 R32, R10.reuse, 0x2, RZ ;  /* 0x000000020a207819 */ /* 0x040fe400000006ff */
[C-C-:B------:R-:W-:Y:S02]  /*12f0*/  @P1 LEA.HI.X R7, R10.reuse, UR5, R0.reuse, 0x2, P2 ;  /* 0x000000050a071c11 */ /* 0x140fe400090f1400 */
[----:B------:R-:W-:Y:S01]  /*1300*/  ISETP.NE.U32.AND P2, PT, RZ, UR8, PT ;  /* 0x00000008ff007c0c */ /* 0x000fe2000bf45070 */
[----:B------:R-:W-:Y:S01]  /*1310*/  ULDC UR4, c[0x0][0x288] ;  /* 0x0000a20000047ab9 */ /* 0x000fe20000000800 */
[----:B------:R-:W-:Y:S01]  /*1320*/  SHF.L.U64.HI R36, R10, 0x2, R0 ;  /* 0x000000020a247819 */ /* 0x000fe20000010200 */
[----:B------:R0:W5:Y:S01]  /*1330*/  @P1 LDG.E R3, desc[UR56][R6.64] ;  /* 0x0000003806031981 */ /* 0x000162000c1e1900 */
[----:B------:R-:W-:Y:S02]  /*1340*/  ISETP.NE.AND.EX P2, PT, RZ, UR9, PT, P2 ;  /* 0x00000009ff007c0c */ /* 0x000fe4000bf45320 */
[----:B------:R-:W-:Y:S01]  /*1350*/  IADD3 R8, P3, R32, UR6, RZ ;  /* 0x0000000620087c10 */ /* 0x000fe2000ff7e0ff */
[----:B------:R-:W-:Y:S01]  /*1360*/  IMAD.U32 R25, RZ, RZ, UR4 ;  /* 0x00000004ff197e24 */ /* 0x000fe2000f8e00ff */
[----:B------:R-:W-:-:S02]  /*1370*/  ULDC.64 UR4, c[0x0][0x418] ;  /* 0x0001060000047ab9 */ /* 0x000fc40000000a00 */
[----:B------:R-:W-:-:S05]  /*1380*/  IADD3.X R9, R36, UR7, RZ, P3, !PT ;  /* 0x0000000724097c10 */ /* 0x000fca0009ffe4ff */
[----:B------:R0:W5:Y:S02]  /*1390*/  @P0 LDG.E R35, desc[UR56][R8.64] ;  /* 0x0000003808230981 */ /* 0x000164000c1e1900 */
        /* <DEDUP_REMOVED lines=10> */
[----:B------:R-:W-:Y:S01]  /*1440*/  IMAD.U32 R29, RZ, RZ, UR5 ;  /* 0x00000005ff1d7e24 */ /* 0x000fe2000f8e00ff */
[----:B------:R-:W-:Y:S01]  /*1450*/  MOV R30, UR4 ;  /* 0x00000004001e7c02 */ /* 0x000fe20008000f00 */
        /* <DEDUP_REMOVED lines=11> */
.L_x_13049:
        /* <DEDUP_REMOVED lines=10> */
.L_x_13050:
[----:B------:R-:W-:Y:S05]  /*15b0*/  @!P0 BRA `(.L_x_13051) ;  /* 0x00000000000c8947 */ /* 0x000fea0003800000 */
[----:B------:R-:W2:Y:S04]  /*15c0*/  LDG.E R5, desc[UR56][R8.64] ;  /* 0x0000003808057981 */ /* 0x000ea8000c1e1900 */
[----:B------:R-:W2:Y:S02]  /*15d0*/  LDG.E R30, desc[UR56][R8.64+0x4] ;  /* 0x00000438081e7981 */ /* 0x000ea4000c1e1900 */
[----:B--2---:R-:W-:-:S07]  /*15e0*/  IMAD.IADD R30, R30, 0x1, -R5 ;  /* 0x000000011e1e7824 */ /* 0x004fce00078e0a05 */
.L_x_13051:
        /* <DEDUP_REMOVED lines=17> */
[----:B--2---:R-:W-:-:S05]  /*1700*/  @P0 IMAD.IADD R29, R9, 0x1, -R0 ;  /* 0x00000001091d0824 */ /* 0x004fca00078e0a00 */
[----:B------:R-:W-:-:S05]  /*1710*/  IADD3 R130, R8, R29, RZ ;  /* 0x0000001d08827210 */ /* 0x000fca0007ffe0ff */
[----:B------:R-:W-:-:S04]  /*1720*/  VIADD R0, R130, 0xbf ;  /* 0x000000bf82007836 */ /* 0x000fc80000000000 */
[----:B------:R-:W-:-:S05]  /*1730*/  IMAD.HI R0, R0, 0x2aaaaaab, RZ ;  /* 0x2aaaaaab00007827 */ /* 0x000fca00078e02ff */
[----:B------:R-:W-:-:S04]  /*1740*/  SHF.R.U32.HI R3, RZ, 0x1f, R0 ;  /* 0x0000001fff037819 */ /* 0x000fc80000011600 */
[----:B------:R-:W-:-:S05]  /*1750*/  LEA.HI.SX32 R10, R0, R3, 0x1b ;  /* 0x00000003000a7211 */ /* 0x000fca00078fdaff */
[----:B------:R-:W-:Y:S01]  /*1760*/  IMAD R0, R10, 0xc0, -R8 ;  /* 0x000000c00a007824 */ /* 0x000fe200078e0a08 */
[----:B------:R0:W-:Y:S04]  /*1770*/  STL [R1+0x64], R10 ;  /* 0x0000640a01007387 */ /* 0x0001e80000100800 */
        /* <DEDUP_REMOVED lines=32> */
.L_x_13054:
[----:B------:R-:W-:Y:S05]  /*1980*/  BSYNC B6 ;  /* 0x0000000000067941 */ /* 0x000fea0003800000 */
.L_x_13053:
        /* <DEDUP_REMOVED lines=20> */
.L_x_13056:
[----:B------:R-:W-:Y:S05]  /*1ad0*/  BSYNC B6 ;  /* 0x0000000000067941 */ /* 0x000fea0003800000 */
.L_x_13055:
[----:B------:R-:W2:Y:S01]  /*1ae0*/  LDL R14, [R1+0x34] ;  /* 0x00003400010e7983 */ /* 0x000ea20000100800 */
[----:B------:R-:W-:Y:S01]  /*1af0*/  ULDC.64 UR4, c[0x0][0x9f8] ;  /* 0x00027e0000047ab9 */ /* 0x000fe20000000a00 */
[----:B------:R-:W0:Y:S01]  /*1b00*/  LDC.64 R58, c[0x0][0x300] ;  /* 0x0000c000ff3a7b82 */ /* 0x000e220000000a00 */
[----:B------:R-:W-:Y:S01]  /*1b10*/  ISETP.NE.U32.AND P0, PT, RZ, UR4, PT ;  /* 0x00000004ff007c0c */ /* 0x000fe2000bf05070 */
[----:B------:R-:W-:Y:S01]  /*1b20*/  IMAD.IADD R39, R35, 0x1, R30 ;  /* 0x0000000123277824 */ /* 0x000fe200078e021e */
[----:B------:R-:W-:Y:S02]  /*1b30*/  ULDC.64 UR6, c[0x0][0xa08] ;  /* 0x0002820000067ab9 */ /* 0x000fe40000000a00 */
[----:B------:R-:W-:Y:S01]  /*1b40*/  ISETP.NE.AND.EX P0, PT, RZ, UR5, PT, P0 ;  /* 0x00000005ff007c0c */ /* 0x000fe2000bf05300 */
[----:B------:R-:W1:Y:S01]  /*1b50*/  S2R R20, SR_TID.X ;  /* 0x0000000000147919 */ /* 0x000e620000002100 */
[----:B------:R-:W-:Y:S01]  /*1b60*/  SHF.R.S32.HI R10, RZ, 0x1f, R34 ;  /* 0x0000001fff0a7819 */ /* 0x000fe20000011422 */
[----:B------:R-:W3:Y:S01]  /*1b70*/  LDC.64 R8, c[0x0][0x3f8] ;  /* 0x0000fe00ff087b82 */ /* 0x000ee20000000a00 */
[----:B------:R-:W-:-:S07]  /*1b80*/  SHF.R.S32.HI R17, RZ, 0x1f, R16 ;  /* 0x0000001fff117819 */ /* 0x000fce0000011410 */
[----:B------:R-:W4:Y:S02]  /*1b90*/  LDC R73, c[0x0][0x3f4] ;  /* 0x0000fd00ff497b82 */ /* 0x000f240000000800 */
[----:B------:R-:W-:-:S04]  /*1ba0*/  @P0 IADD3 R4, P1, R32, UR4, RZ ;  /* 0x0000000420040c10 */ /* 0x000fc8000ff3e0ff */
[----:B------:R-:W-:Y:S01]  /*1bb0*/  @P0 IADD3.X R5, R36, UR5, RZ, P1, !PT ;  /* 0x0000000524050c10 */ /* 0x000fe20008ffe4ff */
[----:B------:R-:W-:Y:S01]  /*1bc0*/  ULDC.64 UR4, c[0x0][0x308] ;  /* 0x0000c20000047ab9 */ /* 0x000fe20000000a00 */
[----:B------:R-:W4:Y:S04]  /*1bd0*/  LDL.LU R36, [R1] ;  /* 0x0000000001247983 */ /* 0x000f280000300800 */
[----:B------:R1:W3:Y:S01]  /*1be0*/  @P0 LDG.E R31, desc[UR56][R4.64] ;  /* 0x00000038041f0981 */ /* 0x0002e2000c1e1900 */
[----:B------:R-:W-:Y:S01]  /*1bf0*/  SHF.R.S32.HI R41, RZ, 0x1f, R39 ;  /* 0x0000001fff297819 */ /* 0x000fe20000011427 */
[----:B0-----:R-:W-:Y:S01]  /*1c00*/  IMAD.WIDE.U32 R6, R39, R58, RZ ;  /* 0x0000003a27067225 */ /* 0x001fe200078e00ff */
[----:B------:R-:W-:-:S03]  /*1c10*/  ISETP.NE.U32.AND P0, PT, RZ, UR6, PT ;  /* 0x00000006ff007c0c */ /* 0x000fc6000bf05070 */
[----:B------:R-:W-:Y:S01]  /*1c20*/  IMAD R0, R41, R58, RZ ;  /* 0x0000003a29007224 */ /* 0x000fe200078e02ff */
[----:B------:R-:W-:-:S03]  /*1c30*/  ISETP.NE.AND.EX P0, PT, RZ, UR7, PT, P0 ;  /* 0x00000007ff007c0c */ /* 0x000fc6000bf05300 */
[----:B------:R-:W-:Y:S01]  /*1c40*/  IMAD R3, R39, R59, R0 ;  /* 0x0000003b27037224 */ /* 0x000fe200078e0200 */
[----:B-1----:R-:W-:-:S03]  /*1c50*/  SHF.R.U32.HI R42, RZ, 0x7, R20 ;  /* 0x00000007ff2a7819 */ /* 0x002fc60000011614 */
[----:B------:R-:W-:Y:S01]  /*1c60*/  IMAD.IADD R7, R7, 0x1, R3 ;  /* 0x0000000107077824 */ /* 0x000fe200078e0203 */
[----:B------:R-:W-:Y:S01]  /*1c70*/  ISETP.NE.AND P6, PT, R42, 0x1, PT ;  /* 0x000000012a00780c */ /* 0x000fe20003fc5270 */
[----:B------:R-:W-:Y:S02]  /*1c80*/  IMAD R3, R10, UR4, RZ ;  /* 0x000000040a037c24 */ /* 0x000fe4000f8e02ff */
[----:B------:R-:W-:Y:S01]  /*1c90*/  IMAD.WIDE.U32 R4, R34, UR4, R6 ;  /* 0x0000000422047c25 */ /* 0x000fe2000f8e0006 */
[----:B------:R-:W-:-:S03]  /*1ca0*/  SHF.R.S32.HI R38, RZ, 0x1f, R18 ;  /* 0x0000001fff267819 */ /* 0x000fc60000011412 */
[----:B------:R-:W-:Y:S01]  /*1cb0*/  IMAD R3, R34, UR5, R3 ;  /* 0x0000000522037c24 */ /* 0x000fe2000f8e0203 */
[----:B------:R-:W-:-:S03]  /*1cc0*/  ULDC.64 UR4, c[0x0][0x310] ;  /* 0x0000c40000047ab9 */ /* 0x000fc60000000a00 */
[----:B------:R-:W-:Y:S02]  /*1cd0*/  IMAD.IADD R5, R5, 0x1, R3 ;  /* 0x0000000105057824 */ /* 0x000fe400078e0203 */
[----:B------:R-:W-:Y:S01]  /*1ce0*/  IMAD.WIDE.U32 R6, R18, R58, R16 ;  /* 0x0000003a12067225 */ /* 0x000fe200078e0010 */
[----:B------:R-:W0:Y:S03]  /*1cf0*/  S2R R40, SR_TID.X ;  /* 0x0000000000287919 */ /* 0x000e260000002100 */
[C---:B--2---:R-:W-:Y:S01]  /*1d00*/  IMAD.SHL.U32 R77, R14.reuse, 0x40, RZ ;  /* 0x000000400e4d7824 */ /* 0x044fe200078e00ff */
[----:B------:R-:W-:Y:S02]  /*1d10*/  LOP3.LUT P1, RZ, R14, 0x4, RZ, 0xc0, !PT ;  /* 0x000000040eff7812 */ /* 0x000fe4000782c0ff */
[----:B------:R-:W2:Y:S01]  /*1d20*/  LDL R14, [R1+0x44] ;  /* 0x00004400010e7983 */ /* 0x000ea20000100800 */
[----:B---3--:R-:W-:-:S02]  /*1d30*/  SHF.R.S32.HI R0, RZ, 0x1f, R31 ;  /* 0x0000001fff007819 */ /* 0x008fc4000001141f */
[----:B------:R-:W-:Y:S02]  /*1d40*/  SEL R61, R31, RZ, !P0 ;  /* 0x000000ff1f3d7207 */ /* 0x000fe40004000000 */
[----:B------:R-:W1:Y:S01]  /*1d50*/  LDC.64 R30, c[0x0][0x408] ;  /* 0x00010200ff1e7b82 */ /* 0x000e620000000a00 */
[----:B------:R-:W-:-:S05]  /*1d60*/  SEL R12, R0, RZ, !P0 ;  /* 0x000000ff000c7207 */ /* 0x000fca0004000000 */
[----:B------:R-:W-:Y:S02]  /*1d70*/  IMAD R0, R12, UR4, RZ ;  /* 0x000000040c007c24 */ /* 0x000fe4000f8e02ff */
[----:B------:R-:W-:-:S04]  /*1d80*/  IMAD.WIDE.U32 R4, R61, UR4, R4 ;  /* 0x000000043d047c25 */ /* 0x000fc8000f8e0004 */
[----:B------:R-:W-:Y:S01]  /*1d90*/  IMAD R79, R61, UR5, R0 ;  /* 0x000000053d4f7c24 */ /* 0x000fe2000f8e0200 */
[----:B------:R-:W-:Y:S05]  /*1da0*/  @!P6 WARPSYNC.ALL ;  /* 0x000000000000e948 */ /* 0x000fea0003800000 */
[----:B------:R-:W-:Y:S01]  /*1db0*/  IMAD R0, R38, R58, RZ ;  /* 0x0000003a26007224 */ /* 0x000fe200078e02ff */
[----:B------:R-:W-:Y:S01]  /*1dc0*/  ULDC.64 UR4, c[0x0][0x330] ;  /* 0x0000cc0000047ab9 */ /* 0x000fe20000000a00 */
[----:B------:R-:W-:Y:S01]  /*1dd0*/  IMAD.IADD R79, R5, 0x1, R79 ;  /* 0x00000001054f7824 */ /* 0x000fe200078e024f */
[----:B------:R-:W-:Y:S01]  /*1de0*/  IADD3 R80, P0, R4, R6, RZ ;  /* 0x0000000604507210 */ /* 0x000fe20007f1e0ff */
[----:B------:R-:W-:-:S02]  /*1df0*/  IMAD R3, R10, UR4, RZ ;  /* 0x000000040a037c24 */ /* 0x000fc4000f8e02ff */
[----:B------:R-:W-:Y:S02]  /*1e00*/  IMAD R0, R18, R59, R0 ;  /* 0x0000003b12007224 */ /* 0x000fe400078e0200 */
[C---:B------:R-:W-:Y:S02]  /*1e10*/  IMAD R3, R34.reuse, UR5, R3 ;  /* 0x0000000522037c24 */ /* 0x040fe4000f8e0203 */
[----:B------:R-:W-:Y:S01]  /*1e20*/  IMAD.WIDE.U32 R10, R34, UR4, R16 ;  /* 0x00000004220a7c25 */ /* 0x000fe2000f8e0010 */
[----:B------:R-:W-:Y:S01]  /*1e30*/  IADD3.X R78, R79, R7, R0, P0, !PT ;  /* 0x000000074f4e7210 */ /* 0x000fe200007fe400 */
[----:B------:R-:W-:Y:S02]  /*1e40*/  ULDC.64 UR4, c[0x0][0x338] ;  /* 0x0000ce0000047ab9 */ /* 0x000fe40000000a00 */
[----:B-1----:R-:W-:Y:S02]  /*1e50*/  IMAD R0, R38, R30, RZ ;  /* 0x0000001e26007224 */ /* 0x002fe400078e02ff */
[----:B------:R-:W-:Y:S01]  /*1e60*/  IMAD.IADD R11, R11, 0x1, R3 ;  /* 0x000000010b0b7824 */ /* 0x000fe200078e0203 */
[----:B------:R-:W-:Y:S01]  /*1e70*/  SHF.R.S32.HI R23, RZ, 0x1f, R22 ;  /* 0x0000001fff177819 */ /* 0x000fe20000011416 */
[----:B------:R-:W-:-:S02]  /*1e80*/  IMAD R3, R12, UR4, RZ ;  /* 0x000000040c037c24 */ /* 0x000fc4000f8e02ff */
[----:B------:R-:W-:Y:S02]  /*1e90*/  IMAD R13, R18, R31, R0 ;  /* 0x0000001f120d7224 */ /* 0x000fe400078e0200 */
[-C--:B------:R-:W-:Y:S02]  /*1ea0*/  IMAD R0, R38, R8.reuse, RZ ;  /* 0x0000000826007224 */ /* 0x080fe400078e02ff */
[C---:B------:R-:W-:Y:S02]  /*1eb0*/  IMAD R15, R61.reuse, UR5, R3 ;  /* 0x000000053d0f7c24 */ /* 0x040fe4000f8e0203 */
[----:B------:R-:W-:Y:S01]  /*1ec0*/  IMAD.WIDE.U32 R60, R61, UR4, R10 ;  /* 0x000000043d3c7c25 */ /* 0x000fe2000f8e000a */
[----:B----4-:R-:W-:Y:S01]  /*1ed0*/  ISETP.GE.AND P0, PT, R16, R73, PT ;  /* 0x000000491000720c */ /* 0x010fe20003f06270 */
[----:B------:R-:W-:Y:S02]  /*1ee0*/  ULDC UR4, c[0x0][0x2f4] ;  /* 0x0000bd0000047ab9 */ /* 0x000fe40000000800 */
[----:B------:R-:W-:-:S04]  /*1ef0*/  IMAD.WIDE.U32 R20, R18, R8, R22 ;  /* 0x0000000812147225 */ /* 0x000fc800078e0016 */
[C---:B------:R-:W-:Y:S02]  /*1f00*/  IMAD R7, R18.reuse, R9, R0 ;  /* 0x0000000912077224 */ /* 0x040fe400078e0200 */
[----:B------:R-:W-:-:S04]  /*1f10*/  IMAD.WIDE.U32 R10, R18, R8, R16 ;  /* 0x00000008120a7225 */ /* 0x000fc800078e0010 */
[----:B------:R-:W-:Y:S02]  /*1f20*/  IMAD.IADD R21, R21, 0x1, R7 ;  /* 0x0000000115157824 */ /* 0x000fe400078e0207 */
[----:B------:R-:W-:Y:S01]  /*1f30*/  IMAD.IADD R11, R7, 0x1, R11 ;  /* 0x00000001070b7824 */ /* 0x000fe200078e020b */
[----:B-----5:R-:W-:Y:S02]  /*1f40*/  SHF.R.S32.HI R7, RZ, 0x1f, R24 ;  /* 0x0000001fff077819 */ /* 0x020fe40000011418 */
[----:B------:R-:W-:-:S03]  /*1f50*/  LOP3.LUT R36, R36, 0xfffffffb, RZ, 0xc0, !PT ;  /* 0xfffffffb24247812 */ /* 0x000fc600078ec0ff */
[----:B------:R-:W-:Y:S01]  /*1f60*/  IMAD R6, R7, R30, RZ ;  /* 0x0000001e07067224 */ /* 0x000fe200078e02ff */
[----:B------:R-:W-:Y:S01]  /*1f70*/  SEL R3, R73, RZ, P0 ;  /* 0x000000ff49037207 */ /* 0x000fe20000000000 */
[----:B------:R-:W-:Y:S01]  /*1f80*/  IMAD R7, R7, R8, RZ ;  /* 0x0000000807077224 */ /* 0x000fe200078e02ff */
[----:B------:R-:W-:Y:S01]  /*1f90*/  @P1 LOP3.LUT R36, R36, 0x4, RZ, 0xfc, !PT ;  /* 0x0000000424241812 */ /* 0x000fe200078efcff */
[----:B------:R-:W-:Y:S01]  /*1fa0*/  IMAD R67, R24, R31, R6 ;  /* 0x0000001f18437224 */ /* 0x000fe200078e0206 */
[----:B------:R-:W-:Y:S01]  /*1fb0*/  IADD3 R6, P1, R18, R39, RZ ;  /* 0x0000002712067210 */ /* 0x000fe20007f3e0ff */
[----:B0-----:R-:W-:Y:S02]  /*1fc0*/  VIADD R40, R40, 0xffffff80 ;  /* 0xffffff8028287836 */ /* 0x001fe40000000000 */
[----:B------:R-:W-:Y:S02]  /*1fd0*/  IMAD.IADD R3, R16, 0x1, R3 ;  /* 0x0000000110037824 */ /* 0x000fe400078e0203 */
[----:B------:R-:W-:-:S02]  /*1fe0*/  IMAD R65, R24, R9, R7 ;  /* 0x0000000918417224 */ /* 0x000fc400078e0207 */
[----:B------:R-:W-:Y:S01]  /*1ff0*/  IMAD.X R7, R38, 0x1, R41, P1 ;  /* 0x0000000126077824 */ /* 0x000fe200008e0629 */
[----:B------:R-:W-:Y:S02]  /*2000*/  SHF.R.S32.HI R38, RZ, 0x1f, R40 ;  /* 0x0000001fff267819 */ /* 0x000fe40000011428 */
[----:B------:R-:W-:Y:S02]  /*2010*/  SHF.R.S32.HI R0, RZ, 0x1f, R3 ;  /* 0x0000001fff007819 */ /* 0x000fe40000011403 */
[----:B------:R-:W-:Y:S02]  /*2020*/  LOP3.LUT R77, R77, 0x1c0, RZ, 0xc0, !PT ;  /* 0x000001c04d4d7812 */ /* 0x000fe400078ec0ff */
[----:B------:R-:W-:Y:S02]  /*2030*/  IADD3 R32, R18, 0x60, RZ ;  /* 0x0000006012207810 */ /* 0x000fe40007ffe0ff */
[----:B------:R-:W-:Y:S01]  /*2040*/  LEA.HI R38, R38, R40, RZ, 0x5 ;  /* 0x0000002826267211 */ /* 0x000fe200078f28ff */
[----:B------:R-:W-:Y:S01]  /*2050*/  VIADD R40, R18, 0x60 ;  /* 0x0000006012287836 */ /* 0x000fe20000000000 */
[----:B------:R-:W-:Y:S01]  /*2060*/  LEA.HI R0, R0, R3, RZ, 0x3 ;  /* 0x0000000300007211 */ /* 0x000fe200078f18ff */
[----:B------:R0:W-:Y:S01]  /*2070*/  STL [R1], R36 ;  /* 0x0000002401007387 */ /* 0x0001e20000100800 */
[----:B------:R-:W-:-:S02]  /*2080*/  SHF.R.U32.HI R74, RZ, 0x3, R77 ;  /* 0x00000003ff4a7819 */ /* 0x000fc4000001164d */
[----:B------:R-:W-:Y:S01]  /*2090*/  LOP3.LUT R3, R77, 0x18, R16, 0xf8, !PT ;  /* 0x000000184d037812 */ /* 0x000fe200078ef810 */
[----:B------:R-:W-:Y:S01]  /*20a0*/  IMAD.SHL.U32 R40, R40, 0x40, RZ ;  /* 0x0000004028287824 */ /* 0x000fe200078e00ff */
[----:B------:R-:W-:Y:S01]  /*20b0*/  SHF.R.S32.HI R75, RZ, 0x1f, R32 ;  /* 0x0000001fff4b7819 */ /* 0x000fe20000011420 */
[----:B------:R-:W-:Y:S01]  /*20c0*/  IMAD.SHL.U32 R32, R32, 0x40, RZ ;  /* 0x0000004020207824 */ /* 0x000fe200078e00ff */
[----:B------:R-:W-:Y:S01]  /*20d0*/  LOP3.LUT R3, R3, R74, RZ, 0x3c, !PT ;  /* 0x0000004a03037212 */ /* 0x000fe200078e3cff */
[-C--:B------:R-:W-:Y:S01]  /*20e0*/  IMAD.WIDE.U32 R56, R18, R30.reuse, R22 ;  /* 0x0000001e12387225 */ /* 0x080fe200078e0016 */
[----:B------:R-:W-:Y:S02]  /*20f0*/  SHF.R.S32.HI R38, RZ, 0x5, R38 ;  /* 0x00000005ff267819 */ /* 0x000fe40000011426 */
[----:B------:R-:W-:Y:S01]  /*2100*/  LOP3.LUT R40, R40, 0x1c0, RZ, 0xc0, !PT ;  /* 0x000001c028287812 */ /* 0x000fe200078ec0ff */
[----:B------:R-:W-:Y:S01]  /*2110*/  IMAD.WIDE.U32 R34, R18, R30, R16 ;  /* 0x0000001e12227225 */ /* 0x000fe200078e0010 */
[----:B------:R-:W-:-:S02]  /*2120*/  LOP3.LUT R32, R32, 0x1c0, RZ, 0xc0, !PT ;  /* 0x000001c020207812 */ /* 0x000fc400078ec0ff */
[----:B------:R-:W-:Y:S01]  /*2130*/  IADD3 R57, R57, R13, RZ ;  /* 0x0000000d39397210 */ /* 0x000fe20007ffe0ff */
[----:B------:R-:W-:Y:S01]  /*2140*/  IMAD R69, R38, 0x200, R3 ;  /* 0x0000020026457824 */ /* 0x000fe200078e0203 */
[--C-:B------:R-:W-:Y:S01]  /*2150*/  LOP3.LUT R3, R77, 0x38, R0.reuse, 0xf8, !PT ;  /* 0x000000384d037812 */ /* 0x100fe200078ef800 */
[----:B------:R-:W-:Y:S01]  /*2160*/  IMAD.IADD R35, R13, 0x1, R35 ;  /* 0x000000010d237824 */ /* 0x000fe200078e0223 */
[----:B------:R-:W-:Y:S02]  /*2170*/  LOP3.LUT R12, R40, 0x38, R0, 0xf8, !PT ;  /* 0x00000038280c7812 */ /* 0x000fe400078ef800 */
[----:B------:R-:W-:Y:S01]  /*2180*/  SHF.R.U32.HI R32, RZ, 0x3, R32 ;  /* 0x00000003ff207819 */ /* 0x000fe20000011620 */
[----:B------:R-:W-:Y:S01]  /*2190*/  IMAD R13, R59, 0xc0, RZ ;  /* 0x000000c03b0d7824 */ /* 0x000fe200078e02ff */
[----:B------:R-:W-:Y:S01]  /*21a0*/  LOP3.LUT R3, R3, R74, RZ, 0x3c, !PT ;  /* 0x0000004a03037212 */ /* 0x000fe200078e3cff */
[----:B------:R-:W-:Y:S01]  /*21b0*/  IMAD.WIDE.U32 R20, R24, R8, R20 ;  /* 0x0000000818147225 */ /* 0x000fe200078e0014 */
[----:B------:R-:W-:-:S02]  /*21c0*/  LOP3.LUT R64, R0, 0xfffffff8, RZ, 0xc0, !PT ;  /* 0xfffffff800407812 */ /* 0x000fc400078ec0ff */
[----:B------:R-:W-:Y:S01]  /*21d0*/  LOP3.LUT R12, R12, R32, RZ, 0x3c, !PT ;  /* 0x000000200c0c7212 */ /* 0x000fe200078e3cff */
[----:B------:R-:W-:-:S04]  /*21e0*/  IMAD.WIDE.U32 R58, R58, 0xc0, RZ ;  /* 0x000000c03a3a7825 */ /* 0x000fc800078e00ff */
[----:B------:R-:W-:Y:S02]  /*21f0*/  IMAD R71, R31, 0xc0, RZ ;  /* 0x000000c01f477824 */ /* 0x000fe400078e02ff */
[----:B------:R-:W-:-:S04]  /*2200*/  IMAD.WIDE.U32 R56, R24, R30, R56 ;  /* 0x0000001e18387225 */ /* 0x000fc800078e0038 */
[----:B------:R-:W-:-:S04]  /*2210*/  IMAD.WIDE.U32 R34, R24, R30, R34 ;  /* 0x0000001e18227225 */ /* 0x000fc800078e0022 */
[----:B------:R-:W-:Y:S02]  /*2220*/  IMAD R37, R9, 0xc0, RZ ;  /* 0x000000c009257824 */ /* 0x000fe400078e02ff */
[----:B------:R-:W-:-:S04]  /*2230*/  IMAD.WIDE.U32 R10, R24, R8, R10 ;  /* 0x00000008180a7225 */ /* 0x000fc800078e000a */
[----:B------:R-:W-:Y:S02]  /*2240*/  VIADD R76, R16, 0x20 ;  /* 0x00000020104c7836 */ /* 0x000fe40000000000 */
[----:B------:R-:W-:Y:S01]  /*2250*/  IMAD.WIDE.U32 R30, R30, 0xc0, RZ ;  /* 0x000000c01e1e7825 */ /* 0x000fe200078e00ff */
[----:B------:R-:W-:-:S03]  /*2260*/  IADD3 R66, R21, R65, RZ ;  /* 0x0000004115427210 */ /* 0x000fc60007ffe0ff */
[----:B------:R-:W-:Y:S01]  /*2270*/  IMAD.WIDE.U32 R8, R8, 0xc0, RZ ;  /* 0x000000c008087825 */ /* 0x000fe200078e00ff */
[----:B------:R-:W-:Y:S02]  /*2280*/  SHF.R.S32.HI R63, RZ, 0x3, R0 ;  /* 0x00000003ff3f7819 */ /* 0x000fe40000011400 */
[----:B------:R-:W-:Y:S01]  /*2290*/  IADD3 R72, R59, R13, RZ ;  /* 0x0000000d3b487210 */ /* 0x000fe20007ffe0ff */
[----:B------:R-:W-:Y:S01]  /*22a0*/  IMAD.IADD R68, R57, 0x1, R67 ;  /* 0x0000000139447824 */ /* 0x000fe200078e0243 */
[----:B------:R-:W-:Y:S01]  /*22b0*/  ISETP.GE.AND P1, PT, R16, UR4, PT ;  /* 0x0000000410007c0c */ /* 0x000fe2000bf26270 */
[----:B------:R-:W-:Y:S01]  /*22c0*/  IMAD R32, R38, 0x200, R3 ;  /* 0x0000020026207824 */ /* 0x000fe200078e0203 */
[----:B------:R-:W-:Y:S01]  /*22d0*/  ISETP.GE.AND P2, PT, R76, UR4, PT ;  /* 0x000000044c007c0c */ /* 0x000fe2000bf46270 */
[----:B------:R-:W-:Y:S01]  /*22e0*/  VIADD R94, R42, 0x8 ;  /* 0x000000082a5e7836 */ /* 0x000fe20000000000 */
[----:B------:R-:W-:Y:S01]  /*22f0*/  SHF.R.S32.HI R62, RZ, 0x1f, R64 ;  /* 0x0000001fff3e7819 */ /* 0x000fe20000011440 */
[----:B------:R-:W-:-:S02]  /*2300*/  IMAD.SHL.U32 R73, R73, 0x2, RZ ;  /* 0x0000000249497824 */ /* 0x000fc400078e00ff */
[----:B------:R-:W-:Y:S02]  /*2310*/  IMAD.IADD R71, R31, 0x1, R71 ;  /* 0x000000011f477824 */ /* 0x000fe400078e0247 */
[----:B------:R-:W-:Y:S02]  /*2320*/  IMAD.IADD R70, R9, 0x1, R37 ;  /* 0x0000000109467824 */ /* 0x000fe400078e0225 */
[----:B------:R-:W-:Y:S02]  /*2330*/  IMAD.IADD R67, R67, 0x1, R35 ;  /* 0x0000000143437824 */ /* 0x000fe400078e0223 */
[----:B------:R-:W-:Y:S02]  /*2340*/  IMAD.IADD R65, R65, 0x1, R11 ;  /* 0x0000000141417824 */ /* 0x000fe400078e020b */
[----:B------:R-:W-:Y:S01]  /*2350*/  IMAD.IADD R0, R61, 0x1, R15 ;  /* 0x000000013d007824 */ /* 0x000fe200078e020f */
[----:B--2---:R-:W-:Y:S01]  /*2360*/  IADD3 R3, R14, R12, RZ ;  /* 0x0000000c0e037210 */ /* 0x004fe20007ffe0ff */
[----:B0-----:R-:W-:Y:S06]  /*2370*/  @!P6 BAR.SYNC.DEFER_BLOCKING 0x9, 0x100 ;  /* 0x024400000000eb1d */ /* 0x001fec0000010000 */
.L_x_13106:
[----:B------:R-:W2:Y:S01]  /*2380*/  LDL R45, [R1+0x34] ;  /* 0x00003400012d7983 */ /* 0x000ea20000100800 */
[----:B------:R-:W0:Y:S03]  /*2390*/  LDC.64 R82, c[0x0][0x2e8] ;  /* 0x0000ba00ff527b82 */ /* 0x000e260000000a00 */
[----:B------:R-:W3:Y:S01]  /*23a0*/  LDL.LU R44, [R1] ;  /* 0x00000000012c7983 */ /* 0x000ee20000300800 */
[----:B------:R-:W-:Y:S01]  /*23b0*/  VIADD R39, R27, 0xffffffff ;  /* 0xffffffff1b277836 */ /* 0x000fe20000000000 */
[----:B------:R-:W-:Y:S05]  /*23c0*/  YIELD ;  /* 0x0000000000007946 */ /* 0x000fea0003800000 */
[----:B------:R-:W-:Y:S01]  /*23d0*/  SHF.R.S32.HI R38, RZ, 0x1f, R39 ;  /* 0x0000001fff267819 */ /* 0x000fe20000011427 */
[-C--:B------:R-:W-:Y:S01]  /*23e0*/  IMAD R13, R72, R39.reuse, RZ ;  /* 0x00000027480d7224 */ /* 0x080fe200078e02ff */
[----:B------:R-:W1:Y:S01]  /*23f0*/  LDC.64 R88, c[0x0][0x300] ;  /* 0x0000c000ff587b82 */ /* 0x000e620000000a00 */
[----:B------:R-:W-:Y:S01]  /*2400*/  IMAD.WIDE.U32 R14, R58, R39, RZ ;  /* 0x000000273a0e7225 */ /* 0x000fe200078e00ff */
[----:B------:R-:W-:Y:S03]  /*2410*/  BSSY B0, `(.L_x_13057) ;  /* 0x00002cb000007945 */ /* 0x000fe60003800000 */
[----:B------:R-:W-:Y:S01]  /*2420*/  IMAD R13, R38, R58, R13 ;  /* 0x0000003a260d7224 */ /* 0x000fe200078e020d */
[----:B------:R-:W-:Y:S01]  /*2430*/  IADD3 R27, P4, R80, R14, RZ ;  /* 0x0000000e501b7210 */ /* 0x000fe20007f9e0ff */
[----:B------:R-:W-:Y:S01]  /*2440*/  IMAD.MOV.U32 R86, RZ, RZ, R14 ;  /* 0x000000ffff567224 */ /* 0x000fe200078e000e */
[----:B------:R-:W4:Y:S01]  /*2450*/  LDC R90, c[0x0][0x3f4] ;  /* 0x0000fd00ff5a7b82 */ /* 0x000f220000000800 */
[----:B------:R-:W-:-:S02]  /*2460*/  IMAD.IADD R87, R15, 0x1, R13 ;  /* 0x000000010f577824 */ /* 0x000fc400078e020d */
[----:B------:R-:W-:Y:S02]  /*2470*/  IMAD R15, R19, 0x3000, R69 ;  /* 0x00003000130f7824 */ /* 0x000fe400078e0245 */
[----:B------:R-:W-:Y:S01]  /*2480*/  IMAD.X R36, R87, 0x1, R78, P4 ;  /* 0x0000000157247824 */ /* 0x000fe200020e064e */
[----:B0-----:R-:W-:Y:S01]  /*2490*/  LEA R42, P4, R27, R82, 0x1 ;  /* 0x000000521b2a7211 */ /* 0x001fe200078808ff */
[----:B------:R-:W-:-:S03]  /*24a0*/  IMAD R92, R15, 0x2, R26 ;  /* 0x000000020f5c7824 */ /* 0x000fc600078e021a */
[----:B------:R-:W-:Y:S01]  /*24b0*/  LEA.HI.X R43, R27, R83, R36, 0x1, P4 ;  /* 0x000000531b2b7211 */ /* 0x000fe200020f0c24 */
[----:B------:R-:W-:Y:S01]  /*24c0*/  IMAD.MOV.U32 R27, RZ, RZ, R39 ;  /* 0x000000ffff1b7224 */ /* 0x000fe200078e0027 */
[----:B------:R-:W-:Y:S01]  /*24d0*/  ISETP.GT.AND P4, PT, R39, R28, PT ;  /* 0x0000001c2700720c */ /* 0x000fe20003f84270 */
[----:B-1----:R-:W-:-:S04]  /*24e0*/  IMAD.WIDE.U32 R12, R88, 0x60, R86 ;  /* 0x00000060580c7825 */ /* 0x002fc800078e0056 */
[----:B------:R-:W-:Y:S01]  /*24f0*/  IMAD R37, R89, 0x60, RZ ;  /* 0x0000006059257824 */ /* 0x000fe200078e02ff */
[----:B------:R-:W-:-:S04]  /*2500*/  IADD3 R12, P3, R80, R12, RZ ;  /* 0x0000000c500c7210 */ /* 0x000fc80007f7e0ff */
[----:B------:R-:W-:Y:S02]  /*2510*/  IADD3.X R14, R78, R13, R37, P3, !PT ;  /* 0x0000000d4e0e7210 */ /* 0x000fe40001ffe425 */
[C---:B------:R-:W-:Y:S02]  /*2520*/  LEA R40, P3, R12.reuse, R82, 0x1 ;  /* 0x000000520c287211 */ /* 0x040fe400078608ff */
[----:B------:R-:W-:Y:S02]  /*2530*/  IADD3 R13, R15, 0x20, RZ ;  /* 0x000000200f0d7810 */ /* 0x000fe40007ffe0ff */
[----:B------:R-:W-:Y:S02]  /*2540*/  LEA.HI.X R41, R12, R83, R14, 0x1, P3 ;  /* 0x000000530c297211 */ /* 0x000fe400018f0c0e */
[----:B----4-:R-:W-:Y:S02]  /*2550*/  ISETP.GE.AND P3, PT, R90, 0x1, PT ;  /* 0x000000015a00780c */ /* 0x010fe40003f66270 */
[----:B--2---:R-:W-:-:S02]  /*2560*/  LOP3.LUT P5, RZ, R45, 0x4, RZ, 0xc0, !PT ;  /* 0x000000042dff7812 */ /* 0x004fc400078ac0ff */
[----:B---3--:R-:W-:-:S04]  /*2570*/  LOP3.LUT R44, R44, 0xfffffffd, RZ, 0xc0, !PT ;  /* 0xfffffffd2c2c7812 */ /* 0x008fc800078ec0ff */
[----:B------:R-:W-:-:S05]  /*2580*/  @P4 LOP3.LUT R44, R44, 0x2, RZ, 0xfc, !PT ;  /* 0x000000022c2c4812 */ /* 0x000fca00078efcff */
[----:B------:R0:W-:Y:S02]  /*2590*/  STL [R1], R44 ;  /* 0x0000002c01007387 */ /* 0x0001e40000100800 */
[----:B------:R-:W-:-:S04]  /*25a0*/  @P5 VIADD R13, R15, 0xffffffe0 ;  /* 0xffffffe00f0d5836 */ /* 0x000fc80000000000 */
        /* <DEDUP_REMOVED lines=8> */
[----:B------:R-:W-:-:S03]  /*2630*/  IMAD.WIDE.U32 R48, R30, R39, RZ ;  /* 0x000000271e307225 */ /* 0x000fc600078e00ff */
[----:B------:R-:W-:Y:S01]  /*2640*/  VIMNMX R85, R85, 0xc0, PT ;  /* 0x000000c055557848 */ /* 0x000fe20003fe0100 */
[----:B------:R-:W-:Y:S01]  /*2650*/  IMAD R13, R38, R8, R13 ;  /* 0x00000008260d7224 */ /* 0x000fe200078e020d */
[----:B------:R-:W-:Y:S01]  /*2660*/  IADD3 R81, R49, R15, RZ ;  /* 0x0000000f31517210 */ /* 0x000fe20007ffe0ff */
[----:B------:R-:W-:-:S04]  /*2670*/  IMAD.WIDE.U32 R50, R8, R39, RZ ;  /* 0x0000002708327225 */ /* 0x000fc800078e00ff */
        /* <DEDUP_REMOVED lines=8> */
[----:B0-----:R-:W-:-:S02]  /*2700*/  CS2R R44, SRZ ;  /* 0x00000000002c7805 */ /* 0x001fc4000001ff00 */
[----:B------:R-:W-:Y:S02]  /*2710*/  CS2R R38, SRZ ;  /* 0x0000000000267805 */ /* 0x000fe4000001ff00 */
        /* <DEDUP_REMOVED lines=23> */
.L_x_13061:
[----:B------:R-:W-:Y:S05]  /*2890*/  BSYNC B1 ;  /* 0x0000000000017941 */ /* 0x000fea0003800000 */
.L_x_13060:
[----:B0-----:R-:W-:Y:S01]  /*28a0*/  VIADD R12, R18, 0x60 ;  /* 0x00000060120c7836 */ /* 0x001fe20000000000 */
[----:B------:R-:W-:Y:S01]  /*28b0*/  BSSY B1, `(.L_x_13062) ;  /* 0x0000021000017945 */ /* 0x000fe20003800000 */
[----:B-----5:R-:W-:Y:S02]  /*28c0*/  IMAD.MOV.U32 R88, RZ, RZ, R52 ;  /* 0x000000ffff587224 */ /* 0x020fe400078e0034 */
[----:B------:R-:W-:Y:S01]  /*28d0*/  IMAD.MOV.U32 R89, RZ, RZ, R53 ;  /* 0x000000ffff597224 */ /* 0x000fe200078e0035 */
        /* <DEDUP_REMOVED lines=30> */
.L_x_13063:
[----:B------:R-:W-:Y:S05]  /*2ac0*/  BSYNC B1 ;  /* 0x0000000000017941 */ /* 0x000fea0003800000 */
.L_x_13062:
[----:B0-----:R-:W-:Y:S01]  /*2ad0*/  IMAD.MOV.U32 R12, RZ, RZ, R82 ;  /* 0x000000ffff0c7224 */ /* 0x001fe200078e0052 */
        /* <DEDUP_REMOVED lines=8> */
[----:B------:R-:W-:Y:S02]  /*2b60*/  PRMT R88, R89, 0x7610, R88 ;  /* 0x0000761059587816 */ /* 0x000fe40000000058 */
[----:B------:R-:W-:-:S02]  /*2b70*/  ISETP.NE.AND P3, PT, R155, 0x3, PT ;  /* 0x000000039b00780c */ /* 0x000fc40003f65270 */
[----:B------:R-:W-:Y:S01]  /*2b80*/  PRMT R89, R12, 0x7610, R89 ;  /* 0x000076100c597816 */ /* 0x000fe20000000059 */
[----:B-----5:R-:W-:Y:S01]  /*2b90*/  IMAD.MOV.U32 R12, RZ, RZ, R36 ;  /* 0x000000ffff0c7224 */ /* 0x020fe200078e0024 */
        /* <DEDUP_REMOVED lines=16> */
.L_x_13064:
[----:B------:R-:W-:Y:S01]  /*2ca0*/  IMAD R81, R19, 0x8, R2 ;  /* 0x0000000813517824 */ /* 0x000fe200078e0202 */
[----:B------:R-:W-:Y:S01]  /*2cb0*/  SHF.L.U32 R93, R153, 0x1f, RZ ;  /* 0x0000001f995d7819 */ /* 0x000fe200000006ff */
[----:B------:R-:W-:Y:S03]  /*2cc0*/  BSSY B1, `(.L_x_13065) ;  /* 0x0000003000017945 */ /* 0x000fe60003800000 */
[----:B------:R-:W0:Y:S02]  /*2cd0*/  SYNCS.PHASECHK.TRANS64.TRYWAIT P6, [R81+URZ+0x30890], R93 ;  /* 0x0308905d510075a7 */ /* 0x000e2400080c017f */
[----:B0-----:R-:W-:Y:S05]  /*2ce0*/  @!P6 BRA `(.L_x_13066) ;  /* 0x000001380024e947 */ /* 0x001fea0003800000 */
.L_x_13311:
[----:B------:R-:W-:Y:S05]  /*2cf0*/  BSYNC B1 ;  /* 0x0000000000017941 */ /* 0x000fea0003800000 */
.L_x_13065:
[----:B------:R-:W-:Y:S04]  /*2d00*/  BSSY B1, `(.L_x_13067) ;  /* 0x0000063000017945 */ /* 0x000fe80003800000 */
[----:B------:R-:W-:Y:S05]  /*2d10*/  @P4 BRA `(.L_x_13068) ;  /* 0x0000000400844947 */ /* 0x000fea0003800000 */
[----:B------:R-:W-:Y:S04]  /*2d20*/  BSSY B2, `(.L_x_13069) ;  /* 0x0000030000027945 */ /* 0x000fe80003800000 */
[----:B------:R-:W-:Y:S05]  /*2d30*/  @P1 BRA `(.L_x_13070) ;  /* 0x0000000000b81947 */ /* 0x000fea0003800000 */
[----:B------:R1:W2:Y:S01]  /*2d40*/  LDS.128 R12, [R92+0x12000] ;  /* 0x012000005c0c7984 */ /* 0x0002a20000000c00 */
[----:B------:R-:W-:Y:S01]  /*2d50*/  ISETP.GE.AND P4, PT, R22, R90, PT ;  /* 0x0000005a1600720c */ /* 0x000fe20003f86270 */
[----:B------:R-:W-:-:S12]  /*2d60*/  BSSY B3, `(.L_x_13071) ;  /* 0x000002a000037945 */ /* 0x000fd80003800000 */
[----:B-1----:R-:W-:Y:S05]  /*2d70*/  @P4 BRA `(.L_x_13072) ;  /* 0x0000000000a04947 */ /* 0x002fea0003800000 */
[----:B------:R-:W-:Y:S02]  /*2d80*/  SHF.R.U64 R91, R82, 0x10, R83 ;  /* 0x00000010525b7819 */ /* 0x000fe40000001253 */
[--C-:B------:R-:W-:Y:S02]  /*2d90*/  SHF.R.U64 R82, R86, 0x10, R87.reuse ;  /* 0x0000001056527819 */ /* 0x100fe40000001257 */
[----:B------:R-:W-:Y:S01]  /*2da0*/  SHF.R.U32.HI R98, RZ, 0x10, R87 ;  /* 0x00000010ff627819 */ /* 0x000fe20000011657 */
[----:B------:R-:W-:Y:S01]  /*2db0*/  HADD2.F32 R86, -RZ, R91.H0_H0 ;  /* 0x2000005bff567230 */ /* 0x000fe20000004100 */
[----:B------:R-:W-:Y:S01]  /*2dc0*/  SHF.R.U32.HI R96, RZ, 0x10, R83 ;  /* 0x00000010ff607819 */ /* 0x000fe20000011653 */
[----:B------:R-:W-:Y:S02]  /*2dd0*/  HADD2.F32 R87, -RZ, R82.H0_H0 ;  /* 0x20000052ff577230 */ /* 0x000fe40000004100 */
[----:B------:R-:W-:Y:S02]  /*2de0*/  HADD2.F32 R98, -RZ, R98.H0_H0 ;  /* 0x20000062ff627230 */ /* 0x000fe40000004100 */
[----:B--2---:R-:W-:-:S02]  /*2df0*/  HADD2.F32 R82, -RZ, R13.H1_H1 ;  /* 0x3000000dff527230 */ /* 0x004fc40000004100 */
[----:B------:R-:W-:Y:S02]  /*2e00*/  HADD2.F32 R83, -RZ, R15.H1_H1 ;  /* 0x3000000fff537230 */ /* 0x000fe40000004100 */
[----:B------:R-:W-:Y:S02]  /*2e10*/  HADD2.F32 R13, -RZ, R13.H0_H0 ;  /* 0x2000000dff0d7230 */ /* 0x000fe40000004100 */
[-C--:B------:R-:W-:Y:S01]  /*2e20*/  FMUL.FTZ R100, R82, R87.reuse ;  /* 0x0000005752647220 */ /* 0x080fe20000410000 */
[----:B------:R-:W-:Y:S02]  /*2e30*/  HADD2.F32 R15, -RZ, R15.H0_H0 ;  /* 0x2000000fff0f7230 */ /* 0x000fe40000004100 */
[----:B------:R-:W-:Y:S01]  /*2e40*/  FMUL.FTZ R102, R83, R98 ;  /* 0x0000006253667220 */ /* 0x000fe20000410000 */
[----:B------:R-:W-:Y:S02]  /*2e50*/  HADD2.F32 R96, -RZ, R96.H0_H0 ;  /* 0x20000060ff607230 */ /* 0x000fe40000004100 */
[C---:B------:R-:W-:Y:S01]  /*2e60*/  FMUL.FTZ R87, R13.reuse, R87 ;  /* 0x000000570d577220 */ /* 0x040fe20000410000 */
[----:B------:R-:W-:Y:S01]  /*2e70*/  FFMA.FTZ R13, R13, R86, -R100 ;  /* 0x000000560d0d7223 */ /* 0x000fe20000010864 */
[----:B------:R-:W-:Y:S01]  /*2e80*/  FMUL.FTZ R98, R15, R98 ;  /* 0x000000620f627220 */ /* 0x000fe20000410000 */
[----:B------:R-:W-:-:S02]  /*2e90*/  HADD2.F32 R91, -RZ, R95.H1_H1 ;  /* 0x3000005fff5b7230 */ /* 0x000fc40000004100 */
[----:B------:R-:W-:Y:S01]  /*2ea0*/  FFMA.FTZ R102, R15, R96, -R102 ;  /* 0x000000600f667223 */ /* 0x000fe20000010866 */
[----:B------:R-:W-:Y:S01]  /*2eb0*/  FFMA.FTZ R82, R82, R86, R87 ;  /* 0x0000005652527223 */ /* 0x000fe20000010057 */
[----:B------:R-:W-:Y:S01]  /*2ec0*/  FFMA.FTZ R99, R83, R96, R98 ;  /* 0x0000006053637223 */ /* 0x000fe20000010062 */
[--C-:B------:R-:W-:Y:S02]  /*2ed0*/  HADD2.F32 R15, -RZ, R12.reuse.H1_H1 ;  /* 0x3000000cff0f7230 */ /* 0x100fe40000004100 */
[----:B------:R-:W-:Y:S01]  /*2ee0*/  HADD2.F32 R86, -RZ, R95.H0_H0 ;  /* 0x2000005fff567230 */ /* 0x000fe20000004100 */
[----:B------:R-:W-:Y:S01]  /*2ef0*/  F2FP.F16.F32.PACK_AB R13, R82, R13 ;  /* 0x0000000d520d723e */ /* 0x000fe200000000ff */
[----:B------:R-:W-:Y:S02]  /*2f00*/  HADD2.F32 R12, -RZ, R12.H0_H0 ;  /* 0x2000000cff0c7230 */ /* 0x000fe40000004100 */
[----:B------:R-:W-:Y:S02]  /*2f10*/  HADD2.F32 R83, -RZ, R14.H1_H1 ;  /* 0x3000000eff537230 */ /* 0x000fe40000004100 */
[----:B------:R-:W-:-:S02]  /*2f20*/  HADD2.F32 R95, -RZ, R97.H1_H1 ;  /* 0x30000061ff5f7230 */ /* 0x000fc40000004100 */
[-C--:B------:R-:W-:Y:S01]  /*2f30*/  FMUL.FTZ R96, R12, R91.reuse ;  /* 0x0000005b0c607220 */ /* 0x080fe20000410000 */
        /* <DEDUP_REMOVED lines=9> */
[----:B------:R-:W-:-:S02]  /*2fd0*/  F2FP.F16.F32.PACK_AB R15, R99, R102 ;  /* 0x00000066630f723e */ /* 0x000fc400000000ff */
[----:B------:R-:W-:Y:S02]  /*2fe0*/  F2FP.F16.F32.PACK_AB R12, R96, R97 ;  /* 0x00000061600c723e */ /* 0x000fe400000000ff */
[----:B------:R-:W-:-:S07]  /*2ff0*/  F2FP.F16.F32.PACK_AB R14, R98, R91 ;  /* 0x0000005b620e723e */ /* 0x000fce00000000ff */
.L_x_13072:
[----:B------:R-:W-:Y:S05]  /*3000*/  BSYNC B3 ;  /* 0x0000000000037941 */ /* 0x000fea0003800000 */
.L_x_13071:
[----:B--2---:R1:W-:Y:S02]  /*3010*/  STG.E.128 desc[UR56][R42.64], R12 ;  /* 0x0000000c2a007986 */ /* 0x0043e4000c101d38 */
.L_x_13070:
[----:B------:R-:W-:Y:S05]  /*3020*/  BSYNC B2 ;  /* 0x0000000000027941 */ /* 0x000fea0003800000 */
.L_x_13069:
[----:B------:R-:W-:Y:S05]  /*3030*/  @P2 BRA `(.L_x_13068) ;  /* 0x0000000000bc2947 */ /* 0x000fea0003800000 */
        /* <DEDUP_REMOVED lines=23> */
[----:B------:R-:W-:Y:S01]  /*31b0*/  FFMA.FTZ R98, R15, R82, -R98 ;  /* 0x000000520f627223 */ /* 0x000fe20000010862 */
        /* <DEDUP_REMOVED lines=21> */
.L_x_13074:
[----:B------:R-:W-:Y:S05]  /*3310*/  BSYNC B2 ;  /* 0x0000000000027941 */ /* 0x000fea0003800000 */
.L_x_13073:
[----:B--2---:R2:W-:Y:S02]  /*3320*/  STG.E.128 desc[UR56][R42.64+0x40], R12 ;  /* 0x0000400c2a007986 */ /* 0x0045e4000c101d38 */
.L_x_13068:
[----:B------:R-:W-:Y:S05]  /*3330*/  BSYNC B1 ;  /* 0x0000000000017941 */ /* 0x000fea0003800000 */
.L_x_13067:
[----:B------:R-:W-:Y:S05]  /*3340*/  @P5 BRA `(.L_x_13075) ;  /* 0x0000001c005c5947 */ /* 0x000fea0003800000 */
[----:B------:R-:W-:Y:S04]  /*3350*/  BSSY B1, `(.L_x_13076) ;  /* 0x0000031000017945 */ /* 0x000fe80003800000 */
[----:B------:R-:W-:Y:S05]  /*3360*/  @P1 BRA `(.L_x_13077) ;  /* 0x0000000000bc1947 */ /* 0x000fea0003800000 */
[----:B-12---:R1:W2:Y:S01]  /*3370*/  LDS.128 R12, [R92+0x15000] ;  /* 0x015000005c0c7984 */ /* 0x0062a20000000c00 */
        /* <DEDUP_REMOVED lines=17> */
[C---:B------:R-:W-:Y:S01]  /*3490*/  FMUL.FTZ R45, R13.reuse, R45 ;  /* 0x0000002d0d2d7220 */ /* 0x040fe20000410000 */
[----:B------:R-:W-:Y:S01]  /*34a0*/  FFMA.FTZ R54, R13, R44, -R54 ;  /* 0x0000002c0d367223 */ /* 0x000fe20000010836 */
[----:B------:R-:W-:Y:S02]  /*34b0*/  FMUL.FTZ R82, R43, R52 ;  /* 0x000000342b527220 */ /* 0x000fe40000410000 */
[----:B------:R-:W-:Y:S01]  /*34c0*/  FFMA.FTZ R47, R14, R44, R45 ;  /* 0x0000002c0e2f7223 */ /* 0x000fe2000001002d */
        /* <DEDUP_REMOVED lines=23> */
.L_x_13079:
[----:B------:R-:W-:Y:S05]  /*3640*/  BSYNC B2 ;  /* 0x0000000000027941 */ /* 0x000fea0003800000 */
.L_x_13078:
[----:B--2---:R3:W-:Y:S02]  /*3650*/  STG.E.128 desc[UR56][R40.64], R12 ;  /* 0x0000000c28007986 */ /* 0x0047e4000c101d38 */
.L_x_13077:
[----:B------:R-:W-:Y:S05]  /*3660*/  BSYNC B1 ;  /* 0x0000000000017941 */ /* 0x000fea0003800000 */
.L_x_13076:
[----:B------:R-:W-:Y:S05]  /*3670*/  @P2 BRA `(.L_x_13075) ;  /* 0x0000001800902947 */ /* 0x000fea0003800000 */
[----:B-123--:R1:W2:Y:S01]  /*3680*/  LDS.128 R12, [R84+0x15000] ;  /* 0x01500000540c7984 */ /* 0x00e2a20000000c00 */
        /* <DEDUP_REMOVED lines=44> */
.L_x_13081:
[----:B------:R-:W-:Y:S05]  /*3950*/  BSYNC B1 ;  /* 0x0000000000017941 */ /* 0x000fea0003800000 */
.L_x_13080:
[----:B--2---:R1:W-:Y:S01]  /*3960*/  STG.E.128 desc[UR56][R40.64+0x40], R12 ;  /* 0x0000400c28007986 */ /* 0x0043e2000c101d38 */
[----:B------:R-:W-:Y:S05]  /*3970*/  BRA `(.L_x_13075) ;  /* 0x0000001400d07947 */ /* 0x000fea0003800000 */
.L_x_13059:
[C---:B------:R-:W-:Y:S02]  /*3980*/  ISETP.GE.AND P3, PT, R18.reuse, R85, PT ;  /* 0x000000551200720c */ /* 0x040fe40003f66270 */
[----:B------:R-:W-:Y:S02]  /*3990*/  CS2R R38, SRZ ;  /* 0x0000000000267805 */ /* 0x000fe4000001ff00 */
[----:B------:R-:W-:Y:S01]  /*39a0*/  CS2R R36, SRZ ;  /* 0x0000000000247805 */ /* 0x000fe2000001ff00 */
[----:B0-----:R-:W-:Y:S01]  /*39b0*/  VIADD R44, R18, 0x60 ;  /* 0x00000060122c7836 */ /* 0x001fe20000000000 */
[----:B------:R-:W-:-:S13]  /*39c0*/  ISETP.GE.OR P3, PT, R16, R90, P3 ;  /* 0x0000005a1000720c */ /* 0x000fda0001f66670 */
[----:B------:R-:W0:Y:S01]  /*39d0*/  @!P3 LDC.64 R40, c[0x0][0x3e8] ;  /* 0x0000fa00ff28bb82 */ /* 0x000e220000000a00 */
[----:B------:R-:W-:-:S05]  /*39e0*/  @!P3 IADD3 R14, P4, R10, R50, RZ ;  /* 0x000000320a0eb210 */ /* 0x000fca0007f9e0ff */
[----:B------:R-:W-:Y:S01]  /*39f0*/  @!P3 IMAD.X R15, R91, 0x1, R65, P4 ;  /* 0x000000015b0fb824 */ /* 0x000fe200020e0641 */
[----:B------:R-:W-:Y:S01]  /*3a00*/  @!P3 IADD3 R12, P4, R34, R48, RZ ;  /* 0x00000030220cb210 */ /* 0x000fe20007f9e0ff */
[----:B------:R-:W1:Y:S04]  /*3a10*/  @!P3 LDC.64 R42, c[0x0][0x400] ;  /* 0x00010000ff2abb82 */ /* 0x000e680000000a00 */
[----:B------:R-:W-:Y:S01]  /*3a20*/  @!P3 IMAD.X R13, R81, 0x1, R67, P4 ;  /* 0x00000001510db824 */ /* 0x000fe200020e0643 */
[----:B0-----:R-:W-:-:S04]  /*3a30*/  @!P3 LEA R40, P4, R14, R40, 0x1 ;  /* 0x000000280e28b211 */ /* 0x001fc800078808ff */
[----:B------:R-:W-:Y:S02]  /*3a40*/  @!P3 LEA.HI.X R41, R14, R41, R15, 0x1, P4 ;  /* 0x000000290e29b211 */ /* 0x000fe400020f0c0f */
[----:B------:R-:W-:Y:S02]  /*3a50*/  CS2R R14, SRZ ;  /* 0x00000000000e7805 */ /* 0x000fe4000001ff00 */
[----:B-1----:R-:W-:-:S04]  /*3a60*/  @!P3 LEA R42, P4, R12, R42, 0x1 ;  /* 0x0000002a0c2ab211 */ /* 0x002fc800078808ff */
[----:B------:R-:W-:Y:S02]  /*3a70*/  @!P3 LEA.HI.X R43, R12, R43, R13, 0x1, P4 ;  /* 0x0000002b0c2bb211 */ /* 0x000fe400020f0c0d */
[----:B------:R-:W-:-:S03]  /*3a80*/  CS2R R12, SRZ ;  /* 0x00000000000c7805 */ /* 0x000fc6000001ff00 */
[----:B------:R0:W5:Y:S04]  /*3a90*/  @!P3 LDG.E.128 R36, desc[UR56][R42.64] ;  /* 0x000000382a24b981 */ /* 0x000168000c1e1d00 */
[----:B------:R1:W5:Y:S01]  /*3aa0*/  @!P3 LDG.E.128 R12, desc[UR56][R40.64] ;  /* 0x00000038280cb981 */ /* 0x000362000c1e1d00 */
[----:B------:R-:W-:-:S04]  /*3ab0*/  ISETP.GE.AND P3, PT, R44, R85, PT ;  /* 0x000000552c00720c */ /* 0x000fc80003f66270 */
[CC--:B------:R-:W-:Y:S01]  /*3ac0*/  ISETP.GE.OR P3, PT, R16.reuse, R90.reuse, P3 ;  /* 0x0000005a1000720c */ /* 0x0c0fe20001f66670 */
[----:B------:R-:W-:Y:S01]  /*3ad0*/  BSSY B1, `(.L_x_13082) ;  /* 0x000001b000017945 */ /* 0x000fe20003800000 */
[----:B0-----:R-:W-:Y:S02]  /*3ae0*/  CS2R R42, SRZ ;  /* 0x00000000002a7805 */ /* 0x001fe4000001ff00 */
[----:B------:R-:W-:Y:S02]  /*3af0*/  CS2R R46, SRZ ;  /* 0x00000000002e7805 */ /* 0x000fe4000001ff00 */
[----:B------:R-:W-:Y:S02]  /*3b00*/  CS2R R44, SRZ ;  /* 0x00000000002c7805 */ /* 0x000fe4000001ff00 */
[----:B-1----:R-:W-:Y:S02]  /*3b10*/  CS2R R40, SRZ ;  /* 0x0000000000287805 */ /* 0x002fe4000001ff00 */
[----:B------:R-:W-:-:S03]  /*3b20*/  ISETP.GE.AND P4, PT, R16, R90, PT ;  /* 0x0000005a1000720c */ /* 0x000fc60003f86270 */
[----:B------:R-:W-:Y:S10]  /*3b30*/  @P3 BRA `(.L_x_13083) ;  /* 0x0000000000503947 */ /* 0x000ff40003800000 */
[----:B------:R-:W0:Y:S01]  /*3b40*/  LDC.64 R40, c[0x0][0x3f8] ;  /* 0x0000fe00ff287b82 */ /* 0x000e220000000a00 */
[----:B------:R-:W-:Y:S01]  /*3b50*/  IMAD.MOV.U32 R51, RZ, RZ, R91 ;  /* 0x000000ffff337224 */ /* 0x000fe200078e005b */
[----:B------:R-:W-:Y:S01]  /*3b60*/  MOV R49, R81 ;  /* 0x0000005100317202 */ /* 0x000fe20000000f00 */
        /* <DEDUP_REMOVED lines=15> */
[----:B------:R-:W5:Y:S04]  /*3c60*/  LDG.E.128 R40, desc[UR56][R40.64] ;  /* 0x0000003828287981 */ /* 0x000f68000c1e1d00 */
[----:B------:R-:W5:Y:S03]  /*3c70*/  LDG.E.128 R44, desc[UR56][R44.64] ;  /* 0x000000382c2c7981 */ /* 0x000f66000c1e1d00 */
.L_x_13083:
[----:B------:R-:W-:Y:S05]  /*3c80*/  BSYNC B1 ;  /* 0x0000000000017941 */ /* 0x000fea0003800000 */
.L_x_13082:
[----:B-----5:R-:W-:Y:S01]  /*3c90*/  IMAD.MOV.U32 R48, RZ, RZ, R42 ;  /* 0x000000ffff307224 */ /* 0x020fe200078e002a */
        /* <DEDUP_REMOVED lines=26> */
[----:B------:R-:W-:Y:S02]  /*3e40*/  PRMT R109, R50, 0x7610, R109 ;  /* 0x00007610326d7816 */ /* 0x000fe4000000006d */
[----:B------:R-:W-:Y:S01]  /*3e50*/  PRMT R113, R51, 0x7610, R113 ;  /* 0x0000761033717816 */ /* 0x000fe20000000071 */
[----:B------:R-:W-:Y:S06]  /*3e60*/  @!P3 BRA `(.L_x_13084) ;  /* 0x000000000004b947 */ /* 0x000fec0003800000 */
[----:B------:R-:W-:Y:S01]  /*3e70*/  BPT.TRAP 0x1 ;  /* 0x000000040000795c */ /* 0x000fe20000300000 */
.L_x_13084:
[----:B------:R-:W-:Y:S01]  /*3e80*/  IMAD R81, R19, 0x8, R2 ;  /* 0x0000000813517824 */ /* 0x000fe200078e0202 */
[----:B------:R-:W-:Y:S01]  /*3e90*/  SHF.L.U32 R93, R153, 0x1f, RZ ;  /* 0x0000001f995d7819 */ /* 0x000fe200000006ff */
[----:B------:R-:W0:Y:S01]  /*3ea0*/  LDC R96, c[0x0][0x2f4] ;  /* 0x0000bd00ff607b82 */ /* 0x000e220000000800 */
[----:B------:R-:W-:Y:S02]  /*3eb0*/  BSSY B1, `(.L_x_13085) ;  /* 0x0000004000017945 */ /* 0x000fe40003800000 */
[----:B------:R-:W1:Y:S01]  /*3ec0*/  SYNCS.PHASECHK.TRANS64.TRYWAIT P5, [R81+URZ+0x30890], R93 ;  /* 0x0308905d510075a7 */ /* 0x000e6200080a017f */
[----:B0-----:R-:W-:Y:S01]  /*3ed0*/  IADD3 R98, -R73, R96, RZ ;  /* 0x0000006049627210 */ /* 0x001fe20007ffe1ff */
[----:B-1----:R-:W-:Y:S06]  /*3ee0*/  @!P5 BRA `(.L_x_13086) ;  /* 0x0000012400b8d947 */ /* 0x002fec0003800000 */
.L_x_13312:
[----:B------:R-:W-:Y:S05]  /*3ef0*/  BSYNC B1 ;  /* 0x0000000000017941 */ /* 0x000fea0003800000 */
.L_x_13085:
[----:B------:R-:W-:Y:S01]  /*3f00*/  ISETP.GE.OR P5, PT, R18, R85, P1 ;  /* 0x000000551200720c */ /* 0x000fe20000fa6670 */
[----:B------:R-:W-:-:S12]  /*3f10*/  BSSY B1, `(.L_x_13087) ;  /* 0x000007e000017945 */ /* 0x000fd80003800000 */
[----:B------:R-:W-:Y:S05]  /*3f20*/  @P5 BRA `(.L_x_13088) ;  /* 0x0000000400f05947 */ /* 0x000fea0003800000 */
[----:B------:R-:W1:Y:S01]  /*3f30*/  S2R R50, SR_TID.X ;  /* 0x0000000000327919 */ /* 0x000e620000002100 */
[----:B------:R-:W-:Y:S01]  /*3f40*/  SHF.R.S32.HI R48, RZ, 0x1f, R18 ;  /* 0x0000001fff307819 */ /* 0x000fe20000011412 */
[-C--:B------:R-:W-:Y:S01]  /*3f50*/  IMAD.WIDE.U32 R90, R18, R88.reuse, R86 ;  /* 0x00000058125a7225 */ /* 0x080fe200078e0056 */
[----:B------:R-:W-:Y:S03]  /*3f60*/  BSSY B2, `(.L_x_13089) ;  /* 0x000006c000027945 */ /* 0x000fe60003800000 */
[----:B------:R-:W-:Y:S01]  /*3f70*/  IMAD R48, R48, R88, RZ ;  /* 0x0000005830307224 */ /* 0x000fe200078e02ff */
[----:B------:R-:W-:-:S03]  /*3f80*/  IADD3 R95, P5, P6, R4, R90, R64 ;  /* 0x0000005a045f7210 */ /* 0x000fc60007ebe040 */
[----:B------:R-:W-:Y:S01]  /*3f90*/  IMAD R49, R18, R89, R48 ;  /* 0x0000005912317224 */ /* 0x000fe200078e0230 */
[----:B------:R-:W-:-:S03]  /*3fa0*/  SEL R48, R73, R98, !P0 ;  /* 0x0000006249307207 */ /* 0x000fc60004000000 */
[----:B------:R-:W-:Y:S01]  /*3fb0*/  IMAD.IADD R102, R49, 0x1, R91 ;  /* 0x0000000131667824 */ /* 0x000fe200078e025b */
[----:B------:R-:W-:-:S04]  /*3fc0*/  SHF.R.S32.HI R49, RZ, 0x1f, R48 ;  /* 0x0000001fff317819 */ /* 0x000fc80000011430 */
[----:B------:R-:W-:Y:S02]  /*3fd0*/  LEA.HI R48, R49, R48, RZ, 0x4 ;  /* 0x0000003031307211 */ /* 0x000fe400078f20ff */
[----:B------:R-:W-:Y:S02]  /*3fe0*/  IADD3.X R100, R79, R102, R62, P5, P6 ;  /* 0x000000664f647210 */ /* 0x000fe40002fec43e */
[----:B------:R-:W-:-:S05]  /*3ff0*/  LEA.HI.SX32 R48, R48, R63, 0x1c ;  /* 0x0000003f30307211 */ /* 0x000fca00078fe2ff */
[----:B------:R-:W-:Y:S02]  /*4000*/  IMAD.SHL.U32 R97, R48, 0x8, RZ ;  /* 0x0000000830617824 */ /* 0x000fe400078e00ff */
[----:B-1----:R-:W-:-:S03]  /*4010*/  VIADD R51, R50, 0xffffff80 ;  /* 0xffffff8032337836 */ /* 0x002fc60000000000 */
[----:B------:R-:W-:Y:S02]  /*4020*/  LOP3.LUT R49, R77, 0x38, R97, 0xf8, !PT ;  /* 0x000000384d317812 */ /* 0x000fe400078ef861 */
[----:B------:R-:W-:Y:S02]  /*4030*/  SHF.R.S32.HI R50, RZ, 0x1f, R51 ;  /* 0x0000001fff327819 */ /* 0x000fe40000011433 */
[----:B------:R-:W-:Y:S02]  /*4040*/  LOP3.LUT R49, R49, R74, RZ, 0x3c, !PT ;  /* 0x0000004a31317212 */ /* 0x000fe400078e3cff */
[----:B------:R-:W-:-:S04]  /*4050*/  LEA.HI R50, R50, R51, RZ, 0x5 ;  /* 0x0000003332327211 */ /* 0x000fc800078f28ff */
[----:B------:R-:W-:-:S05]  /*4060*/  SHF.R.S32.HI R50, RZ, 0x5, R50 ;  /* 0x00000005ff327819 */ /* 0x000fca0000011432 */
[----:B------:R-:W-:Y:S02]  /*4070*/  IMAD R48, R50, 0x200, R49 ;  /* 0x0000020032307824 */ /* 0x000fe400078e0231 */
[C---:B------:R-:W-:Y:S02]  /*4080*/  IMAD R49, R19.reuse, 0x3000, R32 ;  /* 0x0000300013317824 */ /* 0x040fe400078e0220 */
[----:B------:R-:W-:Y:S02]  /*4090*/  IMAD R51, R19, 0x3000, R48 ;  /* 0x0000300013337824 */ /* 0x000fe400078e0230 */
[----:B------:R-:W-:-:S03]  /*40a0*/  IMAD R49, R49, 0x2, R2 ;  /* 0x0000000231317824 */ /* 0x000fc600078e0202 */
[----:B------:R-:W-:-:S03]  /*40b0*/  LEA R52, R51, R2, 0x1 ;  /* 0x0000000233347211 */ /* 0x000fc600078e08ff */
[----:B------:R-:W1:Y:S04]  /*40c0*/  LDS.128 R48, [R49+0x12400] ;  /* 0x0124000031307984 */ /* 0x000e680000000c00 */
[----:B------:R-:W2:Y:S01]  /*40d0*/  LDS.128 R52, [R52+0x12400] ;  /* 0x0124000034347984 */ /* 0x000ea20000000c00 */
[----:B------:R-:W-:Y:S05]  /*40e0*/  @P4 BRA `(.L_x_13090) ;  /* 0x00000004004c4947 */ /* 0x000fea0003800000 */
[--C-:B------:R-:W-:Y:S01]  /*40f0*/  SHF.R.U64 R12, R12, 0x10, R13.reuse ;  /* 0x000000100c0c7819 */ /* 0x100fe2000000120d */
[----:B------:R-:W-:Y:S01]  /*4100*/  HADD2.F32 R113, -RZ, R113.H0_H0 ;  /* 0x20000071ff717230 */ /* 0x000fe20000004100 */
[----:B------:R-:W-:Y:S01]  /*4110*/  SHF.R.U32.HI R99, RZ, 0x10, R13 ;  /* 0x00000010ff637819 */ /* 0x000fe2000001160d */
[----:B--2---:R-:W-:Y:S01]  /*4120*/  HADD2.F32 R106, -RZ, R53.H0_H0 ;  /* 0x20000035ff6a7230 */ /* 0x004fe20000004100 */
[----:B------:R-:W-:Y:S01]  /*4130*/  SHF.R.U64 R13, R36, 0x10, R37 ;  /* 0x00000010240d7819 */ /* 0x000fe20000001225 */
[----:B-1----:R-:W-:Y:S01]  /*4140*/  HADD2.F32 R108, -RZ, R49.H0_H0 ;  /* 0x20000031ff6c7230 */ /* 0x002fe20000004100 */
[--C-:B------:R-:W-:Y:S01]  /*4150*/  SHF.R.U64 R14, R14, 0x10, R15.reuse ;  /* 0x000000100e0e7819 */ /* 0x100fe2000000120f */
[----:B------:R-:W-:Y:S01]  /*4160*/  HADD2.F32 R111, -RZ, R111.H0_H0 ;  /* 0x2000006fff6f7230 */ /* 0x000fe20000004100 */
[----:B------:R-:W-:Y:S01]  /*4170*/  SHF.R.U32.HI R36, RZ, 0x10, R15 ;  /* 0x00000010ff247819 */ /* 0x000fe2000001160f */
[----:B------:R-:W-:Y:S01]  /*4180*/  HADD2.F32 R53, -RZ, R53.H1_H1 ;  /* 0x30000035ff357230 */ /* 0x000fe20000004100 */
[--C-:B------:R-:W-:Y:S01]  /*4190*/  SHF.R.U64 R15, R38, 0x10, R39.reuse ;  /* 0x00000010260f7819 */ /* 0x100fe20000001227 */
[----:B------:R-:W-:Y:S01]  /*41a0*/  HADD2.F32 R49, -RZ, R49.H1_H1 ;  /* 0x30000031ff317230 */ /* 0x000fe20000004100 */
[----:B------:R-:W-:Y:S01]  /*41b0*/  SHF.R.U32.HI R38, RZ, 0x10, R39 ;  /* 0x00000010ff267819 */ /* 0x000fe20000011627 */
[-C--:B------:R-:W-:Y:S01]  /*41c0*/  FMUL.FTZ R39, R106, R113.reuse ;  /* 0x000000716a277220 */ /* 0x080fe20000410000 */
[----:B------:R-:W-:Y:S01]  /*41d0*/  SHF.R.U32.HI R37, RZ, 0x10, R37 ;  /* 0x00000010ff257819 */ /* 0x000fe20000011625 */
[----:B------:R-:W-:Y:S01]  /*41e0*/  FMUL.FTZ R113, R108, R113 ;  /* 0x000000716c717220 */ /* 0x000fe20000410000 */
[----:B------:R-:W-:-:S02]  /*41f0*/  HADD2.F32 R114, -RZ, R99.H0_H0 ;  /* 0x20000063ff727230 */ /* 0x000fc40000004100 */
[-C--:B------:R-:W-:Y:S01]  /*4200*/  FFMA.FTZ R39, R108, R111.reuse, -R39 ;  /* 0x0000006f6c277223 */ /* 0x080fe20000010827 */
[----:B------:R-:W-:Y:S02]  /*4210*/  HADD2.F32 R110, -RZ, R110.H0_H0 ;  /* 0x2000006eff6e7230 */ /* 0x000fe40000004100 */
[----:B------:R-:W-:Y:S02]  /*4220*/  HADD2.F32 R108, -RZ, R37.H0_H0 ;  /* 0x20000025ff6c7230 */ /* 0x000fe40000004100 */
[----:B------:R-:W-:Y:S01]  /*4230*/  FFMA.FTZ R37, R106, R111, R113 ;  /* 0x0000006f6a257223 */ /* 0x000fe20000010071 */
        /* <DEDUP_REMOVED lines=8> */
[----:B------:R-:W-:Y:S02]  /*42c0*/  HADD2.F32 R55, -RZ, R55.H1_H1 ;  /* 0x30000037ff377230 */ /* 0x000fe40000004100 */
[-C--:B------:R-:W-:Y:S01]  /*42d0*/  FMUL.FTZ R116, R49, R110.reuse ;  /* 0x0000006e31747220 */ /* 0x080fe20000410000 */
[----:B------:R-:W-:Y:S02]  /*42e0*/  HADD2.F32 R114, -RZ, R38.H0_H0 ;  /* 0x20000026ff727230 */ /* 0x000fe40000004100 */
[----:B------:R-:W-:Y:S01]  /*42f0*/  FMUL.FTZ R118, R53, R110 ;  /* 0x0000006e35767220 */ /* 0x000fe20000410000 */
[----:B------:R-:W-:-:S02]  /*4300*/  HADD2.F32 R51, -RZ, R51.H1_H1 ;  /* 0x30000033ff337230 */ /* 0x000fc40000004100 */
[----:B------:R-:W-:Y:S01]  /*4310*/  FFMA.FTZ R38, R53, R112, -R116 ;  /* 0x0000007035267223 */ /* 0x000fe20000010874 */
[----:B------:R-:W-:Y:S02]  /*4320*/  HADD2.F32 R110, -RZ, R36.H0_H0 ;  /* 0x20000024ff6e7230 */ /* 0x000fe40000004100 */
[----:B------:R-:W-:Y:S01]  /*4330*/  FMUL.FTZ R116, R55, R114 ;  /* 0x0000007237747220 */ /* 0x000fe20000410000 */
        /* <DEDUP_REMOVED lines=15> */
[----:B------:R-:W-:Y:S01]  /*4430*/  FMUL.FTZ R111, R52, R13 ;  /* 0x0000000d346f7220 */ /* 0x000fe20000410000 */
[----:B------:R-:W-:Y:S01]  /*4440*/  FFMA.FTZ R12, R112, R53, -R99 ;  /* 0x00000035700c7223 */ /* 0x000fe20000010863 */
[----:B------:R-:W-:Y:S01]  /*4450*/  FMUL.FTZ R113, R48, R13 ;  /* 0x0000000d30717220 */ /* 0x000fe20000410000 */
[----:B------:R-:W-:Y:S01]  /*4460*/  FFMA.FTZ R13, R110, R53, R109 ;  /* 0x000000356e0d7223 */ /* 0x000fe2000001006d */
[----:B------:R-:W-:Y:S01]  /*4470*/  FFMA.FTZ R53, R48, R55, -R111 ;  /* 0x0000003730357223 */ /* 0x000fe2000001086f */
[----:B------:R-:W-:-:S02]  /*4480*/  HADD2.F32 R48, -RZ, R107.H1_H1 ;  /* 0x3000006bff307230 */ /* 0x000fc40000004100 */
[----:B------:R-:W-:Y:S01]  /*4490*/  FFMA.FTZ R52, R52, R55, R113 ;  /* 0x0000003734347223 */ /* 0x000fe20000010071 */
[----:B------:R-:W-:Y:S01]  /*44a0*/  HADD2.F32 R110, -RZ, R107.H0_H0 ;  /* 0x2000006bff6e7230 */ /* 0x000fe20000004100 */
[----:B------:R-:W-:Y:S01]  /*44b0*/  F2FP.F16.F32.PACK_AB R37, R108, R37 ;  /* 0x000000256c25723e */ /* 0x000fe200000000ff */
[----:B------:R-:W-:Y:S02]  /*44c0*/  HADD2.F32 R107, -RZ, R15.H0_H0 ;  /* 0x2000000fff6b7230 */ /* 0x000fe40000004100 */
[----:B------:R-:W-:Y:S01]  /*44d0*/  HADD2.F32 R55, -RZ, R54.H0_H0 ;  /* 0x20000036ff377230 */ /* 0x000fe20000004100 */
[----:B------:R-:W-:Y:S01]  /*44e0*/  F2FP.F16.F32.PACK_AB R52, R52, R13 ;  /* 0x0000000d3434723e */ /* 0x000fe200000000ff */
[----:B------:R-:W-:Y:S02]  /*44f0*/  HADD2.F32 R15, -RZ, R50.H0_H0 ;  /* 0x20000032ff0f7230 */ /* 0x000fe40000004100 */
[----:B------:R-:W-:Y:S02]  /*4500*/  HADD2.F32 R54, -RZ, R54.H1_H1 ;  /* 0x30000036ff367230 */ /* 0x000fe40000004100 */
[----:B------:R-:W-:-:S02]  /*4510*/  HADD2.F32 R50, -RZ, R50.H1_H1 ;  /* 0x30000032ff327230 */ /* 0x000fc40000004100 */
[----:B------:R-:W-:Y:S02]  /*4520*/  HADD2.F32 R99, -RZ, R14.H0_H0 ;  /* 0x2000000eff637230 */ /* 0x000fe40000004100 */
        /* <DEDUP_REMOVED lines=8> */
[----:B------:R-:W-:Y:S01]  /*45b0*/  F2FP.F16.F32.PACK_AB R55, R51, R36 ;  /* 0x000000243337723e */ /* 0x000fe200000000ff */
[----:B------:R-:W-:Y:S01]  /*45c0*/  IMAD.MOV.U32 R49, RZ, RZ, R39 ;  /* 0x000000ffff317224 */ /* 0x000fe200078e0027 */
[----:B------:R-:W-:Y:S01]  /*45d0*/  F2FP.F16.F32.PACK_AB R48, R53, R12 ;  /* 0x0000000c3530723e */ /* 0x000fe200000000ff */
[----:B------:R-:W-:Y:S01]  /*45e0*/  IMAD.MOV.U32 R53, RZ, RZ, R37 ;  /* 0x000000ffff357224 */ /* 0x000fe200078e0025 */
[----:B------:R-:W-:Y:S01]  /*45f0*/  F2FP.F16.F32.PACK_AB R50, R109, R14 ;  /* 0x0000000e6d32723e */ /* 0x000fe200000000ff */
[----:B------:R-:W-:Y:S01]  /*4600*/  IMAD.MOV.U32 R51, RZ, RZ, R38 ;  /* 0x000000ffff337224 */ /* 0x000fe200078e0026 */
[----:B------:R-:W-:-:S07]  /*4610*/  F2FP.F16.F32.PACK_AB R54, R107, R110 ;  /* 0x0000006e6b36723e */ /* 0x000fce00000000ff */
.L_x_13090:
[----:B------:R-:W-:Y:S05]  /*4620*/  BSYNC B2 ;  /* 0x0000000000027941 */ /* 0x000fea0003800000 */
.L_x_13089:
[----:B------:R-:W-:Y:S02]  /*4630*/  ISETP.GE.AND P5, PT, R97, R96, PT ;  /* 0x000000606100720c */ /* 0x000fe40003fa6270 */
[----:B------:R-:W-:-:S11]  /*4640*/  P2R R13, PR, RZ, 0x1 ;  /* 0x00000001ff0d7803 */ /* 0x000fd60000000000 */
[--C-:B------:R-:W-:Y:S02]  /*4650*/  @!P5 SHF.R.S32.HI R12, RZ, 0x1f, R97.reuse ;  /* 0x0000001fff0cd819 */ /* 0x100fe40000011461 */
[----:B------:R-:W-:-:S04]  /*4660*/  @!P5 IADD3 R90, P0, P6, R4, R90, R97 ;  /* 0x0000005a045ad210 */ /* 0x000fc80007e1e061 */
[----:B------:R-:W-:Y:S02]  /*4670*/  @!P5 IADD3.X R102, R79, R102, R12, P0, P6 ;  /* 0x000000664f66d210 */ /* 0x000fe400007ec40c */
[-C--:B------:R-:W-:Y:S02]  /*4680*/  LEA R12, P6, R95, R82.reuse, 0x1 ;  /* 0x000000525f0c7211 */ /* 0x080fe400078c08ff */
[----:B------:R-:W-:Y:S02]  /*4690*/  ISETP.NE.AND P0, PT, R13, RZ, PT ;  /* 0x000000ff0d00720c */ /* 0x000fe40003f05270 */
[----:B------:R-:W-:Y:S02]  /*46a0*/  LEA.HI.X R13, R95, R83, R100, 0x1, P6 ;  /* 0x000000535f0d7211 */ /* 0x000fe400030f0c64 */
[----:B------:R-:W-:-:S03]  /*46b0*/  @!P5 LEA R14, P6, R90, R82, 0x1 ;  /* 0x000000525a0ed211 */ /* 0x000fc600078c08ff */
[----:B-1----:R1:W-:Y:S01]  /*46c0*/  STG.E.128 desc[UR56][R12.64], R48 ;  /* 0x000000300c007986 */ /* 0x0023e2000c101d38 */
[----:B------:R-:W-:-:S05]  /*46d0*/  @!P5 LEA.HI.X R15, R90, R83, R102, 0x1, P6 ;  /* 0x000000535a0fd211 */ /* 0x000fca00030f0c66 */
[----:B--2---:R1:W-:Y:S04]  /*46e0*/  @!P5 STG.E.128 desc[UR56][R14.64], R52 ;  /* 0x000000340e00d986 */ /* 0x0043e8000c101d38 */
.L_x_13088:
[----:B------:R-:W-:Y:S05]  /*46f0*/  BSYNC B1 ;  /* 0x0000000000017941 */ /* 0x000fea0003800000 */
.L_x_13087:
[----:B-1----:R-:W-:Y:S02]  /*4700*/  VIADD R13, R18, 0x60 ;  /* 0x00000060120d7836 */ /* 0x002fe40000000000 */
[-C--:B------:R-:W-:Y:S02]  /*4710*/  IMAD R12, R75, R88.reuse, RZ ;  /* 0x000000584b0c7224 */ /* 0x080fe400078e02ff */
[C---:B------:R-:W-:Y:S01]  /*4720*/  IMAD.WIDE.U32 R86, R13.reuse, R88, R86 ;  /* 0x000000580d567225 */ /* 0x040fe200078e0056 */
[----:B------:R-:W-:-:S03]  /*4730*/  ISETP.GE.OR P5, PT, R13, R85, P1 ;  /* 0x000000550d00720c */ /* 0x000fc60000fa6670 */
[----:B------:R-:W-:-:S10]  /*4740*/  IMAD R89, R13, R89, R12 ;  /* 0x000000590d597224 */ /* 0x000fd400078e020c */
[----:B------:R-:W-:Y:S05]  /*4750*/  @P5 BRA `(.L_x_13075) ;  /* 0x0000000800585947 */ /* 0x000fea0003800000 */
[----:B------:R-:W2:Y:S01]  /*4760*/  LDL R14, [R1+0x44] ;  /* 0x00004400010e7983 */ /* 0x000ea20000100800 */
[----:B------:R-:W-:Y:S01]  /*4770*/  IMAD.IADD R50, R87, 0x1, R89 ;  /* 0x0000000157327824 */ /* 0x000fe200078e0259 */
[----:B------:R-:W-:Y:S01]  /*4780*/  IADD3 R12, P5, P6, R4, R86, R64 ;  /* 0x00000056040c7210 */ /* 0x000fe20007ebe040 */
[----:B------:R-:W-:Y:S01]  /*4790*/  VIADD R36, R18, 0x60 ;  /* 0x0000006012247836 */ /* 0x000fe20000000000 */
[----:B------:R-:W-:Y:S01]  /*47a0*/  SEL R98, R73, R98, !P0 ;  /* 0x0000006249627207 */ /* 0x000fe20004000000 */
[----:B------:R-:W-:Y:S01]  /*47b0*/  BSSY B1, `(.L_x_13091) ;  /* 0x000006c000017945 */ /* 0x000fe20003800000 */
[----:B------:R-:W-:Y:S01]  /*47c0*/  IADD3.X R13, R79, R50, R62, P5, P6 ;  /* 0x000000324f0d7210 */ /* 0x000fe20002fec43e */
[----:B------:R-:W-:Y:S01]  /*47d0*/  IMAD.SHL.U32 R36, R36, 0x40, RZ ;  /* 0x0000004024247824 */ /* 0x000fe200078e00ff */
[----:B------:R-:W-:Y:S02]  /*47e0*/  LEA R48, P5, R12, R82, 0x1 ;  /* 0x000000520c307211 */ /* 0x000fe400078a08ff */
[----:B------:R-:W-:-:S02]  /*47f0*/  IADD3 R15, R18, 0x60, RZ ;  /* 0x00000060120f7810 */ /* 0x000fc40007ffe0ff */
[----:B------:R-:W-:Y:S02]  /*4800*/  LEA.HI.X R49, R12, R83, R13, 0x1, P5 ;  /* 0x000000530c317211 */ /* 0x000fe400028f0c0d */
[----:B------:R-:W-:Y:S01]  /*4810*/  SHF.R.S32.HI R13, RZ, 0x1f, R98 ;  /* 0x0000001fff0d7819 */ /* 0x000fe20000011462 */
[----:B------:R-:W-:Y:S01]  /*4820*/  IMAD.SHL.U32 R15, R15, 0x40, RZ ;  /* 0x000000400f0f7824 */ /* 0x000fe200078e00ff */
[----:B------:R-:W-:Y:S02]  /*4830*/  LOP3.LUT R36, R36, 0x1c0, RZ, 0xc0, !PT ;  /* 0x000001c024247812 */ /* 0x000fe400078ec0ff */
[----:B------:R-:W-:Y:S01]  /*4840*/  LEA.HI R98, R13, R98, RZ, 0x4 ;  /* 0x000000620d627211 */ /* 0x000fe200078f20ff */
[----:B------:R-:W-:Y:S01]  /*4850*/  IMAD R13, R19, 0x3000, R3 ;  /* 0x00003000130d7824 */ /* 0x000fe200078e0203 */
[----:B------:R-:W-:Y:S02]  /*4860*/  LOP3.LUT R15, R15, 0x1c0, RZ, 0xc0, !PT ;  /* 0x000001c00f0f7812 */ /* 0x000fe400078ec0ff */
[----:B------:R-:W-:-:S02]  /*4870*/  LEA.HI.SX32 R51, R98, R63, 0x1c ;  /* 0x0000003f62337211 */ /* 0x000fc400078fe2ff */
[----:B------:R-:W-:Y:S02]  /*4880*/  SHF.R.U32.HI R15, RZ, 0x3, R15 ;  /* 0x00000003ff0f7819 */ /* 0x000fe4000001160f */
[----:B------:R-:W-:Y:S01]  /*4890*/  LEA R13, R13, R2, 0x1 ;  /* 0x000000020d0d7211 */ /* 0x000fe200078e08ff */
[----:B------:R-:W-:-:S05]  /*48a0*/  IMAD.SHL.U32 R51, R51, 0x8, RZ ;  /* 0x0000000833337824 */ /* 0x000fca00078e00ff */
[----:B------:R-:W-:-:S04]  /*48b0*/  LOP3.LUT R12, R36, 0x38, R51, 0xf8, !PT ;  /* 0x00000038240c7812 */ /* 0x000fc800078ef833 */
[----:B------:R-:W-:-:S05]  /*48c0*/  LOP3.LUT R12, R12, R15, RZ, 0x3c, !PT ;  /* 0x0000000f0c0c7212 */ /* 0x000fca00078e3cff */
[----:B--2---:R-:W-:-:S04]  /*48d0*/  IMAD.IADD R12, R14, 0x1, R12 ;  /* 0x000000010e0c7824 */ /* 0x004fc800078e020c */
[----:B------:R-:W-:-:S04]  /*48e0*/  IMAD R15, R19, 0x3000, R12 ;  /* 0x00003000130f7824 */ /* 0x000fc800078e020c */
[----:B------:R-:W-:Y:S02]  /*48f0*/  IMAD R36, R15, 0x2, R2 ;  /* 0x000000020f247824 */ /* 0x000fe400078e0202 */
[----:B------:R-:W1:Y:S04]  /*4900*/  LDS.128 R12, [R13+0x12400] ;  /* 0x012400000d0c7984 */ /* 0x000e680000000c00 */
[----:B------:R-:W2:Y:S01]  /*4910*/  LDS.128 R36, [R36+0x12400] ;  /* 0x0124000024247984 */ /* 0x000ea20000000c00 */
[----:B------:R-:W-:Y:S05]  /*4920*/  @P4 BRA `(.L_x_13092) ;  /* 0x0000000400504947 */ /* 0x000fea0003800000 */
[----:B------:R-:W-:Y:S01]  /*4930*/  SHF.R.U64 R44, R44, 0x10, R45 ;  /* 0x000000102c2c7819 */ /* 0x000fe2000000122d */
[----:B--2---:R-:W-:Y:S01]  /*4940*/  IMAD.MOV.U32 R53, RZ, RZ, R39 ;  /* 0x000000ffff357224 */ /* 0x004fe200078e0027 */
[----:B------:R-:W-:Y:S01]  /*4950*/  SHF.R.U32.HI R55, RZ, 0x10, R45 ;  /* 0x00000010ff377819 */ /* 0x000fe2000001162d */
[----:B------:R-:W-:Y:S01]  /*4960*/  IMAD.MOV.U32 R45, RZ, RZ, R37 ;  /* 0x000000ffff2d7224 */ /* 0x000fe200078e0025 */
[----:B------:R-:W-:Y:S01]  /*4970*/  SHF.R.U64 R40, R40, 0x10, R41 ;  /* 0x0000001028287819 */ /* 0x000fe20000001229 */
[----:B-1----:R-:W-:Y:S01]  /*4980*/  IMAD.MOV.U32 R37, RZ, RZ, R15 ;  /* 0x000000ffff257224 */ /* 0x002fe200078e000f */
[----:B------:R-:W-:Y:S01]  /*4990*/  SHF.R.U32.HI R54, RZ, 0x10, R41 ;  /* 0x00000010ff367819 */ /* 0x000fe20000011629 */
        /* <DEDUP_REMOVED lines=11> */
[----:B------:R-:W-:Y:S01]  /*4a50*/  SHF.R.U32.HI R43, RZ, 0x10, R43 ;  /* 0x00000010ff2b7819 */ /* 0x000fe2000001162b */
[----:B------:R-:W-:Y:S02]  /*4a60*/  HADD2.F32 R45, -RZ, R45.H1_H1 ;  /* 0x3000002dff2d7230 */ /* 0x000fe40000004100 */
[-C--:B------:R-:W-:Y:S01]  /*4a70*/  FMUL.FTZ R98, R46, R55.reuse ;  /* 0x000000372e627220 */ /* 0x080fe20000410000 */
[----:B------:R-:W-:Y:S02]  /*4a80*/  HADD2.F32 R54, -RZ, R54.H0_H0 ;  /* 0x20000036ff367230 */ /* 0x000fe40000004100 */
[-C--:B------:R-:W-:Y:S01]  /*4a90*/  FFMA.FTZ R13, R15, R52.reuse, -R90 ;  /* 0x000000340f0d7223 */ /* 0x080fe2000001085a */
[----:B------:R-:W-:Y:S01]  /*4aa0*/  FFMA.FTZ R15, R39, R52, R88 ;  /* 0x00000034270f7223 */ /* 0x000fe20000010058 */
[----:B------:R-:W-:Y:S01]  /*4ab0*/  FMUL.FTZ R89, R45, R55 ;  /* 0x000000372d597220 */ /* 0x000fe20000410000 */
[----:B------:R-:W-:-:S02]  /*4ac0*/  HADD2.F32 R90, -RZ, R104.H1_H1 ;  /* 0x30000068ff5a7230 */ /* 0x000fc40000004100 */
[-C--:B------:R-:W-:Y:S01]  /*4ad0*/  FFMA.FTZ R52, R45, R54.reuse, R98 ;  /* 0x000000362d347223 */ /* 0x080fe20000010062 */
[----:B------:R-:W-:Y:S02]  /*4ae0*/  HADD2.F32 R45, -RZ, R53.H0_H0 ;  /* 0x20000035ff2d7230 */ /* 0x000fe40000004100 */
        /* <DEDUP_REMOVED lines=26> */
[----:B------:R-:W-:Y:S01]  /*4c90*/  FMUL.FTZ R40, R44, R105 ;  /* 0x000000692c287220 */ /* 0x000fe20000410000 */
[----:B------:R-:W-:-:S02]  /*4ca0*/  HADD2.F32 R103, -RZ, R103.H0_H0 ;  /* 0x20000067ff677230 */ /* 0x000fc40000004100 */
[C---:B------:R-:W-:Y:S01]  /*4cb0*/  FMUL.FTZ R105, R43.reuse, R105 ;  /* 0x000000692b697220 */ /* 0x040fe20000410000 */
[-C--:B------:R-:W-:Y:S01]  /*4cc0*/  FMUL.FTZ R53, R36, R47.reuse ;  /* 0x0000002f24357220 */ /* 0x080fe20000410000 */
[----:B------:R-:W-:Y:S01]  /*4cd0*/  FMUL.FTZ R47, R12, R47 ;  /* 0x0000002f0c2f7220 */ /* 0x000fe20000410000 */
[----:B------:R-:W-:Y:S02]  /*4ce0*/  HADD2.F32 R101, -RZ, R101.H0_H0 ;  /* 0x20000065ff657230 */ /* 0x000fe40000004100 */
[-C--:B------:R-:W-:Y:S01]  /*4cf0*/  FFMA.FTZ R105, R44, R103.reuse, R105 ;  /* 0x000000672c697223 */ /* 0x080fe20000010069 */
[----:B------:R-:W-:Y:S01]  /*4d00*/  FFMA.FTZ R40, R43, R103, -R40 ;  /* 0x000000672b287223 */ /* 0x000fe20000010828 */
[-C--:B------:R-:W-:Y:S01]  /*4d10*/  FFMA.FTZ R44, R36, R45.reuse, R47 ;  /* 0x0000002d242c7223 */ /* 0x080fe2000001002f */
[----:B------:R-:W-:Y:S01]  /*4d20*/  FFMA.FTZ R53, R12, R45, -R53 ;  /* 0x0000002d0c357223 */ /* 0x000fe20000010835 */
[----:B------:R-:W-:Y:S02]  /*4d30*/  HADD2.F32 R36, -RZ, R38.H0_H0 ;  /* 0x20000026ff247230 */ /* 0x000fe40000004100 */
[----:B------:R-:W-:-:S02]  /*4d40*/  HADD2.F32 R43, -RZ, R104.H0_H0 ;  /* 0x20000068ff2b7230 */ /* 0x000fc40000004100 */
[----:B------:R-:W-:Y:S02]  /*4d50*/  HADD2.F32 R45, -RZ, R42.H0_H0 ;  /* 0x2000002aff2d7230 */ /* 0x000fe40000004100 */
[----:B------:R-:W-:Y:S02]  /*4d60*/  HADD2.F32 R12, -RZ, R14.H0_H0 ;  /* 0x2000000eff0c7230 */ /* 0x000fe40000004100 */
[-C--:B------:R-:W-:Y:S01]  /*4d70*/  FMUL.FTZ R47, R36, R43.reuse ;  /* 0x0000002b242f7220 */ /* 0x080fe20000410000 */
[----:B------:R-:W-:Y:S02]  /*4d80*/  HADD2.F32 R38, -RZ, R38.H1_H1 ;  /* 0x30000026ff267230 */ /* 0x000fe40000004100 */
[----:B------:R-:W-:Y:S02]  /*4d90*/  HADD2.F32 R14, -RZ, R14.H1_H1 ;  /* 0x3000000eff0e7230 */ /* 0x000fe40000004100 */
[----:B------:R-:W-:Y:S01]  /*4da0*/  FMUL.FTZ R43, R12, R43 ;  /* 0x0000002b0c2b7220 */ /* 0x000fe20000410000 */
[----:B------:R-:W-:-:S02]  /*4db0*/  HADD2.F32 R41, -RZ, R41.H0_H0 ;  /* 0x20000029ff297230 */ /* 0x000fc40000004100 */
[----:B------:R-:W-:Y:S01]  /*4dc0*/  FMUL.FTZ R55, R38, R45 ;  /* 0x0000002d26377220 */ /* 0x000fe20000410000 */
[----:B------:R-:W-:Y:S01]  /*4dd0*/  FFMA.FTZ R47, R12, R101, -R47 ;  /* 0x000000650c2f7223 */ /* 0x000fe2000001082f */
[----:B------:R-:W-:Y:S01]  /*4de0*/  FMUL.FTZ R45, R14, R45 ;  /* 0x0000002d0e2d7220 */ /* 0x000fe20000410000 */
[----:B------:R-:W-:Y:S01]  /*4df0*/  FFMA.FTZ R43, R36, R101, R43 ;  /* 0x00000065242b7223 */ /* 0x000fe2000001002b */
[-C--:B------:R-:W-:Y:S01]  /*4e00*/  FFMA.FTZ R14, R14, R41.reuse, -R55 ;  /* 0x000000290e0e7223 */ /* 0x080fe20000010837 */
[----:B------:R-:W-:Y:S01]  /*4e10*/  F2FP.F16.F32.PACK_AB R12, R53, R40 ;  /* 0x00000028350c723e */ /* 0x000fe200000000ff */
[----:B------:R-:W-:Y:S01]  /*4e20*/  FFMA.FTZ R38, R38, R41, R45 ;  /* 0x0000002926267223 */ /* 0x000fe2000001002d */
[----:B------:R-:W-:Y:S01]  /*4e30*/  F2FP.F16.F32.PACK_AB R36, R44, R105 ;  /* 0x000000692c24723e */ /* 0x000fe200000000ff */
[----:B------:R-:W-:Y:S01]  /*4e40*/  IMAD.MOV.U32 R15, RZ, RZ, R54 ;  /* 0x000000ffff0f7224 */ /* 0x000fe200078e0036 */
[----:B------:R-:W-:Y:S02]  /*4e50*/  F2FP.F16.F32.PACK_AB R14, R14, R47 ;  /* 0x0000002f0e0e723e */ /* 0x000fe400000000ff */
[----:B------:R-:W-:-:S07]  /*4e60*/  F2FP.F16.F32.PACK_AB R38, R38, R43 ;  /* 0x0000002b2626723e */ /* 0x000fce00000000ff */
.L_x_13092:
[----:B------:R-:W-:Y:S05]  /*4e70*/  BSYNC B1 ;  /* 0x0000000000017941 */ /* 0x000fea0003800000 */
.L_x_13091:
[----:B-1----:R3:W-:Y:S01]  /*4e80*/  STG.E.128 desc[UR56][R48.64], R12 ;  /* 0x0000000c30007986 */ /* 0x0027e2000c101d38 */
[----:B------:R-:W-:-:S13]  /*4e90*/  ISETP.GE.AND P4, PT, R51, R96, PT ;  /* 0x000000603300720c */ /* 0x000fda0003f86270 */
[----:B------:R-:W-:Y:S05]  /*4ea0*/  @P4 BRA `(.L_x_13075) ;  /* 0x0000000000844947 */ /* 0x000fea0003800000 */
[--C-:B---3--:R-:W-:Y:S02]  /*4eb0*/  SHF.R.S32.HI R12, RZ, 0x1f, R51.reuse ;  /* 0x0000001fff0c7819 */ /* 0x108fe40000011433 */
[----:B------:R-:W-:-:S04]  /*4ec0*/  IADD3 R51, P4, P5, R4, R86, R51 ;  /* 0x0000005604337210 */ /* 0x000fc80007d9e033 */
[----:B------:R-:W-:Y:S02]  /*4ed0*/  IADD3.X R50, R79, R50, R12, P4, P5 ;  /* 0x000000324f327210 */ /* 0x000fe400027ea40c */
[----:B------:R-:W-:-:S04]  /*4ee0*/  LEA R82, P4, R51, R82, 0x1 ;  /* 0x0000005233527211 */ /* 0x000fc800078808ff */
[----:B------:R-:W-:-:S05]  /*4ef0*/  LEA.HI.X R83, R51, R83, R50, 0x1, P4 ;  /* 0x0000005333537211 */ /* 0x000fca00020f0c32 */
[----:B--2---:R4:W-:Y:S01]  /*4f00*/  STG.E.128 desc[UR56][R82.64], R36 ;  /* 0x0000002452007986 */ /* 0x0049e2000c101d38 */
[----:B------:R-:W-:Y:S05]  /*4f10*/  BRA `(.L_x_13075) ;  /* 0x0000000000687947 */ /* 0x000fea0003800000 */
.L_x_13058:
[----:B------:R-:W-:-:S13]  /*4f20*/  ISETP.NE.AND P3, PT, R155, 0x3, PT ;  /* 0x000000039b00780c */ /* 0x000fda0003f65270 */
[----:B------:R-:W-:Y:S05]  /*4f30*/  @!P3 BRA `(.L_x_13093) ;  /* 0x000000000004b947 */ /* 0x000fea0003800000 */
[----:B------:R-:W-:Y:S01]  /*4f40*/  BPT.TRAP 0x1 ;  /* 0x000000040000795c */ /* 0x000fe20000300000 */
.L_x_13093:
[----:B------:R-:W-:Y:S01]  /*4f50*/  LEA R81, R19, R2, 0x3 ;  /* 0x0000000213517211 */ /* 0x000fe200078e18ff */
[----:B------:R-:W-:Y:S01]  /*4f60*/  IMAD R85, R27, -0xc0, R29 ;  /* 0xffffff401b557824 */ /* 0x000fe200078e021d */
[----:B------:R-:W-:Y:S01]  /*4f70*/  SHF.L.U32 R93, R153, 0x1f, RZ ;  /* 0x0000001f995d7819 */ /* 0x000fe200000006ff */
[----:B------:R-:W-:Y:S03]  /*4f80*/  BSSY B1, `(.L_x_13094) ;  /* 0x0000004000017945 */ /* 0x000fe60003800000 */
[----:B------:R-:W1:Y:S01]  /*4f90*/  SYNCS.PHASECHK.TRANS64.TRYWAIT P4, [R81+URZ+0x30890], R93 ;  /* 0x0308905d510075a7 */ /* 0x000e62000808017f */
[----:B------:R-:W-:Y:S01]  /*4fa0*/  VIMNMX R85, R85, 0xc0, PT ;  /* 0x000000c055557848 */ /* 0x000fe20003fe0100 */
[----:B-1----:R-:W-:Y:S06]  /*4fb0*/  @!P4 BRA `(.L_x_13095) ;  /* 0x000001140098c947 */ /* 0x002fec0003800000 */
.L_x_13313:
[----:B------:R-:W-:Y:S05]  /*4fc0*/  BSYNC B1 ;  /* 0x0000000000017941 */ /* 0x000fea0003800000 */
.L_x_13094:
[----:B------:R-:W-:Y:S01]  /*4fd0*/  ISETP.GE.AND P4, PT, R18, R85, PT ;  /* 0x000000551200720c */ /* 0x000fe20003f86270 */
[----:B------:R-:W-:-:S12]  /*4fe0*/  BSSY B1, `(.L_x_13096) ;  /* 0x0000006000017945 */ /* 0x000fd80003800000 */
[----:B------:R-:W-:Y:S05]  /*4ff0*/  @P4 BRA `(.L_x_13097) ;  /* 0x0000000000104947 */ /* 0x000fea0003800000 */
[----:B------:R-:W2:Y:S04]  /*5000*/  @!P1 LDS.128 R12, [R92+0x12000] ;  /* 0x012000005c0c9984 */ /* 0x000ea80000000c00 */
[----:B------:R-:W3:Y:S04]  /*5010*/  @!P2 LDS.128 R36, [R84+0x12000] ;  /* 0x012000005424a984 */ /* 0x000ee80000000c00 */
[----:B--2---:R2:W-:Y:S04]  /*5020*/  @!P1 STG.E.128 desc[UR56][R42.64], R12 ;  /* 0x0000000c2a009986 */ /* 0x0045e8000c101d38 */
[----:B---3--:R2:W-:Y:S02]  /*5030*/  @!P2 STG.E.128 desc[UR56][R42.64+0x40], R36 ;  /* 0x000040242a00a986 */ /* 0x0085e4000c101d38 */
.L_x_13097:
[----:B------:R-:W-:Y:S05]  /*5040*/  BSYNC B1 ;  /* 0x0000000000017941 */ /* 0x000fea0003800000 */
.L_x_13096:
[----:B--2---:R-:W-:-:S05]  /*5050*/  VIADD R12, R18, 0x60 ;  /* 0x00000060120c7836 */ /* 0x004fca0000000000 */
[----:B------:R-:W-:-:S13]  /*5060*/  ISETP.GE.AND P4, PT, R12, R85, PT ;  /* 0x000000550c00720c */ /* 0x000fda0003f86270 */
[----:B------:R-:W-:Y:S05]  /*5070*/  @P4 BRA `(.L_x_13075) ;  /* 0x0000000000104947 */ /* 0x000fea0003800000 */
[----:B------:R-:W2:Y:S04]  /*5080*/  @!P1 LDS.128 R12, [R92+0x15000] ;  /* 0x015000005c0c9984 */ /* 0x000ea80000000c00 */
[----:B------:R-:W3:Y:S04]  /*5090*/  @!P2 LDS.128 R36, [R84+0x15000] ;  /* 0x015000005424a984 */ /* 0x000ee80000000c00 */
[----:B--2---:R2:W-:Y:S04]  /*50a0*/  @!P1 STG.E.128 desc[UR56][R40.64], R12 ;  /* 0x0000000c28009986 */ /* 0x0045e8000c101d38 */
[----:B---3--:R2:W-:Y:S02]  /*50b0*/  @!P2 STG.E.128 desc[UR56][R40.64+0x40], R36 ;  /* 0x000040242800a986 */ /* 0x0085e4000c101d38 */
.L_x_13075:
[----:B------:R-:W-:Y:S05]  /*50c0*/  BSYNC B0 ;  /* 0x0000000000007941 */ /* 0x000fea0003800000 */
.L_x_13057:
[----:B-123--:R-:W1:Y:S01]  /*50d0*/  S2R R12, SR_TID.X ;  /* 0x00000000000c7919 */ /* 0x00ee620000002100 */
        /* <DEDUP_REMOVED lines=16> */
.L_x_13099:
[----:B------:R-:W-:Y:S05]  /*51e0*/  BSYNC B0 ;  /* 0x0000000000007941 */ /* 0x000fea0003800000 */
.L_x_13098:
[----:B------:R-:W2:Y:S01]  /*51f0*/  SYNCS.PHASECHK.TRANS64.TRYWAIT P3, [R81+URZ+0x308b0], R93 ;  /* 0x0308b05d510075a7 */ /* 0x000ea2000806017f */
[----:B------:R-:W-:Y:S01]  /*5200*/  ULDC UR58, c[0x0][0x2f4] ;  /* 0x0000bd00003a7ab9 */ /* 0x000fe20000000800 */
[----:B------:R-:W-:Y:S01]  /*5210*/  ULDC.64 UR38, c[0x0][0x328] ;  /* 0x0000ca0000267ab9 */ /* 0x000fe20000000a00 */
[----:B------:R-:W-:Y:S01]  /*5220*/  ULDC.64 UR36, c[0x0][0x318] ;  /* 0x0000c60000247ab9 */ /* 0x000fe20000000a00 */
[----:B------:R-:W-:Y:S01]  /*5230*/  BSSY B0, `(.L_x_13100) ;  /* 0x0000003000007945 */ /* 0x000fe20003800000 */
[----:B----4-:R-:W-:-:S03]  /*5240*/  IMAD.WIDE R36, R27, 0xc0, R6 ;  /* 0x000000c01b247825 */ /* 0x010fc600078e0206 */
[----:B--2---:R-:W-:Y:S05]  /*5250*/  @!P3 BRA `(.L_x_13101) ;  /* 0x000001140004b947 */ /* 0x004fea0003800000 */
.L_x_13314:
[----:B------:R-:W-:Y:S05]  /*5260*/  BSYNC B0 ;  /* 0x0000000000007941 */ /* 0x000fea0003800000 */
.L_x_13100:
[----:B------:R-:W-:Y:S01]  /*5270*/  ISETP.GE.AND P3, PT, R18, R85, PT ;  /* 0x000000551200720c */ /* 0x000fe20003f66270 */
[----:B------:R-:W-:-:S12]  /*5280*/  BSSY B0, `(.L_x_13102) ;  /* 0x0000010000007945 */ /* 0x000fd80003800000 */
        /* <DEDUP_REMOVED lines=10> */
[----:B------:R-:W1:Y:S04]  /*5330*/  @!P3 LDS.128 R12, [R92] ;  /* 0x000000005c0cb984 */ /* 0x000e680000000c00 */
[----:B-1----:R-:W-:Y:S01]  /*5340*/  @!P3 STG.E.128 desc[UR56][R38.64], R12 ;  /* 0x0000000c2600b986 */ /* 0x002fe2000c101d38 */
[----:B------:R-:W-:-:S13]  /*5350*/  ISETP.GE.AND P3, PT, R76, UR58, PT ;  /* 0x0000003a4c007c0c */ /* 0x000fda000bf66270 */
[----:B------:R-:W1:Y:S04]  /*5360*/  @!P3 LDS.128 R12, [R84] ;  /* 0x00000000540cb984 */ /* 0x000e680000000c00 */
[----:B-1----:R3:W-:Y:S02]  /*5370*/  @!P3 STG.E.128 desc[UR56][R38.64+0x40], R12 ;  /* 0x0000400c2600b986 */ /* 0x0027e4000c101d38 */
.L_x_13103:
[----:B------:R-:W-:Y:S05]  /*5380*/  BSYNC B0 ;  /* 0x0000000000007941 */ /* 0x000fea0003800000 */
.L_x_13102:
[----:B-1-3--:R-:W-:Y:S01]  /*5390*/  IADD3 R12, R18, 0x60, RZ ;  /* 0x00000060120c7810 */ /* 0x00afe20007ffe0ff */
[----:B------:R-:W-:Y:S03]  /*53a0*/  BSSY B0, `(.L_x_13104) ;  /* 0x0000013000007945 */ /* 0x000fe60003800000 */
[----:B------:R-:W-:-:S13]  /*53b0*/  ISETP.GE.AND P3, PT, R12, R85, PT ;  /* 0x000000550c00720c */ /* 0x000fda0003f66270 */
[----:B------:R-:W-:Y:S05]  /*53c0*/  @P3 BRA `(.L_x_13105) ;  /* 0x0000000000403947 */ /* 0x000fea0003800000 */
[----:B------:R-:W-:Y:S01]  /*53d0*/  IADD3 R15, P3, R36, 0x60, RZ ;  /* 0x00000060240f7810 */ /* 0x000fe20007f7e0ff */
        /* <DEDUP_REMOVED lines=15> */
.L_x_13105:
[----:B------:R-:W-:Y:S05]  /*54d0*/  BSYNC B0 ;  /* 0x0000000000007941 */ /* 0x000fea0003800000 */
.L_x_13104:
[----:B-1----:R-:W3:Y:S01]  /*54e0*/  LDL R12, [R1] ;  /* 0x00000000010c7983 */ /* 0x002ee20000100800 */
[----:B0-2---:R-:W-:Y:S01]  /*54f0*/  @!P4 VIADD R81, R81, 0x308c0 ;  /* 0x000308c05151c836 */ /* 0x005fe20000000000 */
        /* <DEDUP_REMOVED lines=10> */
[----:B------:R-:W-:Y:S02]  /*55a0*/  SEL R19, R19, RZ, P3 ;  /* 0x000000ff13137207 */ /* 0x000fe40001800000 */
[----:B------:R0:W-:Y:S01]  /*55b0*/  @!P4 SYNCS.ARRIVE.TRANS64.RED.A1T0 RZ, [R81+URZ], RZ ;  /* 0x000000ff51ffc9a7 */ /* 0x0001e2000810043f */
[----:B---3--:R-:W-:Y:S02]  /*55c0*/  LOP3.LUT P5, RZ, R12, 0x2, RZ, 0xc0, !PT ;  /* 0x000000020cff7812 */ /* 0x008fe400078ac0ff */
[----:B------:R-:W-:-:S04]  /*55d0*/  SEL R12, RZ, 0x1, P3 ;  /* 0x00000001ff0c7807 */ /* 0x000fc80001800000 */
[----:B------:R-:W-:-:S07]  /*55e0*/  LOP3.LUT R153, R153, R12, RZ, 0x3c, !PT ;  /* 0x0000000c99997212 */ /* 0x000fce00078e3cff */
[----:B0-----:R-:W-:Y:S05]  /*55f0*/  @P5 BRA `(.L_x_13106) ;  /* 0xffffffcc00605947 */ /* 0x001fea000383ffff */
[----:B------:R-:W0:Y:S01]  /*5600*/  S2R R13, SR_TID.X ;  /* 0x00000000000d7919 */ /* 0x000e220000002100 */
[----:B------:R-:W-:Y:S02]  /*5610*/  PLOP3.LUT P0, PT, PT, PT, PT, 0x8, 0x0 ;  /* 0x000000000000781c */ /* 0x000fe40003f0e170 */
[----:B0-----:R-:W-:-:S04]  /*5620*/  SHF.R.U32.HI R13, RZ, 0x7, R13 ;  /* 0x00000007ff0d7819 */ /* 0x001fc8000001160d */
[----:B------:R-:W-:-:S13]  /*5630*/  ISETP.NE.AND P5, PT, R13, 0x1, PT ;  /* 0x000000010d00780c */ /* 0x000fda0003fa5270 */
[----:B------:R-:W-:Y:S06]  /*5640*/  @!P5 BAR.ARV 0x9, 0x100 ;  /* 0x024400000000db1d */ /* 0x000fec0000002000 */
.L_x_13052:
[----:B------:R-:W-:Y:S01]  /*5650*/  ISETP.GE.AND P2, PT, R130, 0x1, PT ;  /* 0x000000018200780c */ /* 0x000fe20003f46270 */
[----:B------:R-:W-:Y:S01]  /*5660*/  IMAD.MOV.U32 R31, RZ, RZ, RZ ;  /* 0x000000ffff1f7224 */ /* 0x000fe200078e00ff */
[----:B------:R-:W-:Y:S02]  /*5670*/  PLOP3.LUT P1, PT, PT, PT, PT, 0x80, 0x0 ;  /* 0x000000000000781c */ /* 0x000fe40003f2f070 */
        /* <DEDUP_REMOVED lines=16> */
[----:B------:R-:W-:Y:S01]  /*5780*/  MOV R60, RZ ;  /* 0x000000ff003c7202 */ /* 0x000fe20000000f00 */
[----:B------:R-:W-:Y:S01]  /*5790*/  IMAD.MOV.U32 R13, RZ, RZ, RZ ;  /* 0x000000ffff0d7224 */ /* 0x000fe200078e00ff */
[----:B------:R-:W-:Y:S06]  /*57a0*/  @P0 BRA `(.L_x_13107) ;  /* 0x00000000000c0947 */ /* 0x000fec0003800000 */
[----:B------:R-:W0:Y:S01]  /*57b0*/  FENCE.VIEW.ASYNC.G ;  /* 0x00000000000073c6 */ /* 0x000e220000000100 */
[----:B------:R-:W-:Y:S05]  /*57c0*/  WARPSYNC.ALL ;  /* 0x0000000000007948 */ /* 0x000fea0003800000 */
[----:B0-----:R-:W-:Y:S06]  /*57d0*/  BAR.ARV 0xc, 0x200 ;  /* 0x0308000000007b1d */ /* 0x001fec0000002000 */
.L_x_13107:
        /* <DEDUP_REMOVED lines=12> */
.L_x_13317:
[----:B------:R-:W0:Y:S01]  /*58a0*/  LDL R4, [R1+0x3c] ;  /* 0x00003c0001047983 */ /* 0x000e220000100800 */
[----:B------:R-:W-:Y:S01]  /*58b0*/  VIADD R3, R2, 0x1e800 ;  /* 0x0001e80002037836 */ /* 0x000fe20000000000 */
[----:B------:R-:W-:Y:S04]  /*58c0*/  BSSY B6, `(.L_x_13110) ;  /* 0x0000016000067945 */ /* 0x000fe80003800000 */
[----:B------:R-:W-:Y:S01]  /*58d0*/  LOP3.LUT P0, RZ, R3, 0x3ff, RZ, 0xc0, !PT ;  /* 0x000003ff03ff7812 */ /* 0x000fe2000780c0ff */
[----:B0-----:R-:W-:-:S05]  /*58e0*/  IMAD.HI R0, R4, 0x55555556, RZ ;  /* 0x5555555604007827 */ /* 0x001fca00078e02ff */
[----:B------:R-:W-:-:S05]  /*58f0*/  LEA.HI R29, R0, R0, RZ, 0x1 ;  /* 0x00000000001d7211 */ /* 0x000fca00078f08ff */
[----:B------:R-:W-:Y:S02]  /*5900*/  IMAD R29, R29, -0x3, R4 ;  /* 0xfffffffd1d1d7824 */ /* 0x000fe400078e0204 */
[----:B------:R-:W-:Y:S05]  /*5910*/  @!P0 BRA `(.L_x_13111) ;  /* 0x0000000000408947 */ /* 0x000fea0003800000 */
[----:B------:R-:W-:Y:S01]  /*5920*/  MOV R0, 0x0 ;  /* 0x0000000000007802 */ /* 0x000fe20000000f00 */
[----:B------:R-:W-:Y:S01]  /*5930*/  ULDC.64 UR4, c[0x4][0x1b8] ;  /* 0x01006e0000047ab9 */ /* 0x000fe20000000a00 */
[----:B------:R-:W-:Y:S01]  /*5940*/  ULDC.64 UR6, c[0x4][0x1c0] ;  /* 0x0100700000067ab9 */ /* 0x000fe20000000a00 */
[----:B------:R-:W-:Y:S01]  /*5950*/  IMAD.U32 R4, RZ, RZ, UR4 ;  /* 0x00000004ff047e24 */ /* 0x000fe2000f8e00ff */
[----:B-1----:R0:W1:Y:S01]  /*5960*/  LDC.64 R14, c[0x4][R0] ;  /* 0x01000000000e7b82 */ /* 0x0020620000000a00 */
[----:B------:R-:W-:Y:S01]  /*5970*/  MOV R5, UR5 ;  /* 0x0000000500057c02 */ /* 0x000fe20008000f00 */
        /* <DEDUP_REMOVED lines=10> */
.L_x_13111:
[----:B------:R-:W-:Y:S05]  /*5a20*/  BSYNC B6 ;  /* 0x0000000000067941 */ /* 0x000fea0003800000 */
.L_x_13110:
        /* <DEDUP_REMOVED lines=13> */
.L_x_13115:
[----:B--2---:R2:W3:Y:S02]  /*5b00*/  SYNCS.PHASECHK.TRANS64.TRYWAIT P0, [R2+URZ+0x30800], R3 ;  /* 0x03080003020075a7 */ /* 0x0044e4000800017f */
[----:B---3--:R-:W-:Y:S05]  /*5b10*/  @!P0 NANOSLEEP.SYNCS 0x989680 ;  /* 0x009896800000895d */ /* 0x008fea0003900000 */
[----:B------:R-:W3:Y:S02]  /*5b20*/  @!P0 SYNCS.PHASECHK.TRANS64 P0, [R2+URZ+0x30800], R3 ;  /* 0x03080003020085a7 */ /* 0x000ee4000800007f */
[----:B---3--:R-:W-:Y:S05]  /*5b30*/  @!P0 BRA `(.L_x_13115) ;  /* 0xfffffffc00f08947 */ /* 0x008fea000383ffff */
.L_x_13114:
[----:B------:R-:W-:Y:S05]  /*5b40*/  BSYNC B0 ;  /* 0x0000000000007941 */ /* 0x000fea0003800000 */
.L_x_13113:
[----:B------:R-:W-:Y:S05]  /*5b50*/  BRA `(.L_x_13116) ;  /* 0x0000002000f87947 */ /* 0x000fea0003800000 */
.L_x_13112:
[----:B-----5:R-:W-:Y:S01]  /*5b60*/  SHF.R.S32.HI R0, RZ, 0x1f, R24 ;  /* 0x0000001fff007819 */ /* 0x020fe20000011418 */
[----:B------:R-:W-:Y:S01]  /*5b70*/  VIADD R4, R2, 0xc400 ;  /* 0x0000c40002047836 */ /* 0x000fe20000000000 */
[----:B------:R-:W-:Y:S01]  /*5b80*/  ULDC.64 UR4, c[0x0][0x3f8] ;  /* 0x0000fe0000047ab9 */ /* 0x000fe20000000a00 */
[----:B------:R-:W-:Y:S01]  /*5b90*/  ULDC.64 UR6, c[0x0][0x408] ;  /* 0x0001020000067ab9 */ /* 0x000fe20000000a00 */
[----:B------:R-:W-:Y:S01]  /*5ba0*/  BSSY B6, `(.L_x_13117) ;  /* 0x0000021000067945 */ /* 0x000fe20003800000 */
[----:B------:R-:W-:Y:S01]  /*5bb0*/  IMAD R3, R0, UR4, RZ ;  /* 0x0000000400037c24 */ /* 0x000fe2000f8e02ff */
[----:B------:R-:W-:Y:S01]  /*5bc0*/  LOP3.LUT P0, RZ, R4, 0x3ff, RZ, 0xc0, !PT ;  /* 0x000003ff04ff7812 */ /* 0x000fe2000780c0ff */
[----:B------:R-:W-:Y:S02]  /*5bd0*/  IMAD R9, R0, UR6, RZ ;  /* 0x0000000600097c24 */ /* 0x000fe4000f8e02ff */
[----:B------:R-:W-:-:S04]  /*5be0*/  IMAD.WIDE.U32 R4, R24, UR4, RZ ;  /* 0x0000000418047c25 */ /* 0x000fc8000f8e00ff */
[C---:B------:R-:W-:Y:S01]  /*5bf0*/  IMAD R3, R24.reuse, UR5, R3 ;  /* 0x0000000518037c24 */ /* 0x040fe2000f8e0203 */
[----:B------:R-:W-:Y:S01]  /*5c00*/  ULDC.64 UR4, c[0x0][0x3e8] ;  /* 0x0000fa0000047ab9 */ /* 0x000fe20000000a00 */
[----:B------:R-:W-:-:S04]  /*5c10*/  IMAD.WIDE.U32 R6, R24, UR6, RZ ;  /* 0x0000000618067c25 */ /* 0x000fc8000f8e00ff */
[----:B------:R-:W-:Y:S01]  /*5c20*/  IMAD R9, R24, UR7, R9 ;  /* 0x0000000718097c24 */ /* 0x000fe2000f8e0209 */
[----:B------:R-:W-:Y:S01]  /*5c30*/  ULDC.64 UR6, c[0x0][0x400] ;  /* 0x0001000000067ab9 */ /* 0x000fe20000000a00 */
[----:B------:R-:W-:Y:S01]  /*5c40*/  IMAD.IADD R5, R3, 0x1, R5 ;  /* 0x0000000103057824 */ /* 0x000fe200078e0205 */
[----:B------:R-:W-:Y:S01]  /*5c50*/  LEA R24, P1, R4, UR4, 0x1 ;  /* 0x0000000404187c11 */ /* 0x000fe2000f8208ff */
[----:B------:R-:W-:Y:S01]  /*5c60*/  IMAD.IADD R3, R9, 0x1, R7 ;  /* 0x0000000109037824 */ /* 0x000fe200078e0207 */
[----:B------:R-:W-:Y:S02]  /*5c70*/  LEA R27, P2, R6, UR6, 0x1 ;  /* 0x00000006061b7c11 */ /* 0x000fe4000f8408ff */
[----:B------:R-:W-:Y:S02]  /*5c80*/  LEA.HI.X R26, R4, UR5, R5, 0x1, P1 ;  /* 0x00000005041a7c11 */ /* 0x000fe400088f0c05 */
[----:B------:R-:W-:Y:S01]  /*5c90*/  LEA.HI.X R28, R6, UR7, R3, 0x1, P2 ;  /* 0x00000007061c7c11 */ /* 0x000fe200090f0c03 */
[----:B------:R-:W-:Y:S08]  /*5ca0*/  @!P0 BRA `(.L_x_13118) ;  /* 0x0000000000408947 */ /* 0x000ff00003800000 */
[----:B------:R-:W-:Y:S01]  /*5cb0*/  MOV R0, 0x0 ;  /* 0x0000000000007802 */ /* 0x000fe20000000f00 */
[----:B------:R-:W-:Y:S01]  /*5cc0*/  ULDC.64 UR4, c[0x4][0x1b8] ;  /* 0x01006e0000047ab9 */ /* 0x000fe20000000a00 */
[----:B------:R-:W-:Y:S01]  /*5cd0*/  ULDC.64 UR6, c[0x4][0x1c0] ;  /* 0x0100700000067ab9 */ /* 0x000fe20000000a00 */
[----:B------:R-:W-:Y:S01]  /*5ce0*/  MOV R4, UR4 ;  /* 0x0000000400047c02 */ /* 0x000fe20008000f00 */
[----:B-1----:R0:W1:Y:S01]  /*5cf0*/  LDC.64 R14, c[0x4][R0] ;  /* 0x01000000000e7b82 */ /* 0x0020620000000a00 */
        /* <DEDUP_REMOVED lines=11> */
.L_x_13118:
[----:B------:R-:W-:Y:S05]  /*5db0*/  BSYNC B6 ;  /* 0x0000000000067941 */ /* 0x000fea0003800000 */
.L_x_13117:
[----:B------:R-:W-:Y:S01]  /*5dc0*/  ULDC.U8 UR4, c[0x0][0x410] ;  /* 0x0001040000047ab9 */ /* 0x000fe20000000000 */
[----:B------:R-:W-:Y:S01]  /*5dd0*/  BSSY B0, `(.L_x_13119) ;  /* 0x000020e000007945 */ /* 0x000fe20003800000 */
[----:B------:R-:W-:Y:S01]  /*5de0*/  ISETP.NE.AND P0, PT, RZ, UR4, PT ;  /* 0x00000004ff007c0c */ /* 0x000fe2000bf05270 */
[----:B------:R-:W-:-:S12]  /*5df0*/  IMAD R4, R33, 0xc0, R18 ;  /* 0x000000c021047824 */ /* 0x000fd800078e0212 */
[----:B------:R-:W-:Y:S05]  /*5e00*/  @!P0 BRA `(.L_x_13120) ;  /* 0x00000010002c8947 */ /* 0x000fea0003800000 */
[----:B------:R-:W-:-:S03]  /*5e10*/  UMOV UR4, 0xffffffff ;  /* 0xffffffff00047882 */ /* 0x000fc60000000000 */
[----:B------:R-:W-:Y:S05]  /*5e20*/  BRA.DIV UR4, `(.L_x_13121) ;  /* 0x0000010a04647947 */ /* 0x000fea000b800000 */
[----:B------:R0:W2:Y:S04]  /*5e30*/  SHFL.IDX PT, R3, R26, RZ, 0x1c1f ;  /* 0x001c1fff1a037589 */ /* 0x0000a800000e0000 */
[----:B------:R0:W3:Y:S04]  /*5e40*/  SHFL.IDX PT, R0, R24, RZ, 0x1c1f ;  /* 0x001c1fff18007589 */ /* 0x0000e800000e0000 */
[----:B------:R0:W4:Y:S04]  /*5e50*/  SHFL.IDX PT, R5, R28, RZ, 0x1c1f ;  /* 0x001c1fff1c057589 */ /* 0x00012800000e0000 */
[----:B-1----:R0:W1:Y:S02]  /*5e60*/  SHFL.IDX PT, R14, R27, RZ, 0x1c1f ;  /* 0x001c1fff1b0e7589 */ /* 0x00206400000e0000 */
.L_x_13323:
[----:B------:R-:W5:Y:S01]  /*5e70*/  LDL R30, [R1+0x34] ;  /* 0x00003400011e7983 */ /* 0x000f620000100800 */
[----:B------:R-:W-:-:S03]  /*5e80*/  ULDC UR4, c[0x0][0x448] ;  /* 0x0001120000047ab9 */ /* 0x000fc60000000800 */
[----:B------:R-:W2:Y:S01]  /*5e90*/  LDL R12, [R1+0x5c] ;  /* 0x00005c00010c7983 */ /* 0x000ea20000100800 */
[----:B------:R-:W-:-:S05]  /*5ea0*/  IMAD R25, R25, UR4, RZ ;  /* 0x0000000419197c24 */ /* 0x000fca000f8e02ff */
[----:B------:R-:W-:Y:S01]  /*5eb0*/  ISETP.GE.AND P0, PT, R4, R25, PT ;  /* 0x000000190400720c */ /* 0x000fe20003f06270 */
[----:B------:R-:W-:Y:S01]  /*5ec0*/  BSSY B1, `(.L_x_13122) ;  /* 0x0000026000017945 */ /* 0x000fe20003800000 */
[----:B0-----:R-:W-:Y:S01]  /*5ed0*/  IMAD R26, R33, -0xc0, R25 ;  /* 0xffffff40211a7824 */ /* 0x001fe200078e0219 */
[----:B------:R-:W-:Y:S01]  /*5ee0*/  CS2R R10, SRZ ;  /* 0x00000000000a7805 */ /* 0x000fe2000001ff00 */
[----:B-----5:R-:W-:-:S05]  /*5ef0*/  IMAD.SHL.U32 R6, R30, 0x40, RZ ;  /* 0x000000401e067824 */ /* 0x020fca00078e00ff */
[----:B------:R-:W-:Y:S02]  /*5f00*/  LOP3.LUT R7, R6, 0x1c0, RZ, 0xc0, !PT ;  /* 0x000001c006077812 */ /* 0x000fe400078ec0ff */
[----:B--2---:R-:W-:Y:S02]  /*5f10*/  LEA.HI R6, R12, R12, RZ, 0x1 ;  /* 0x0000000c0c067211 */ /* 0x004fe400078f08ff */
[----:B------:R-:W-:Y:S02]  /*5f20*/  LOP3.LUT R8, R7, 0x18, R16, 0xf8, !PT ;  /* 0x0000001807087812 */ /* 0x000fe400078ef810 */
[----:B------:R-:W-:Y:S02]  /*5f30*/  LOP3.LUT R4, R6, 0xfffffffe, RZ, 0xc0, !PT ;  /* 0xfffffffe06047812 */ /* 0x000fe400078ec0ff */
[----:B------:R-:W-:-:S03]  /*5f40*/  SHF.R.U32.HI R7, RZ, 0x3, R7 ;  /* 0x00000003ff077819 */ /* 0x000fc60000011607 */
[----:B------:R-:W-:Y:S01]  /*5f50*/  IMAD.IADD R27, R12, 0x1, -R4 ;  /* 0x000000010c1b7824 */ /* 0x000fe200078e0a04 */
[----:B------:R-:W-:Y:S02]  /*5f60*/  LOP3.LUT R28, R8, R7, RZ, 0x3c, !PT ;  /* 0x00000007081c7212 */ /* 0x000fe400078e3cff */
[----:B------:R-:W-:Y:S02]  /*5f70*/  CS2R R6, SRZ ;  /* 0x0000000000067805 */ /* 0x000fe4000001ff00 */
[----:B------:R-:W-:Y:S02]  /*5f80*/  CS2R R8, SRZ ;  /* 0x0000000000087805 */ /* 0x000fe4000001ff00 */
[----:B------:R-:W-:Y:S01]  /*5f90*/  CS2R R12, SRZ ;  /* 0x00000000000c7805 */ /* 0x000fe2000001ff00 */
[----:B------:R-:W-:Y:S06]  /*5fa0*/  @P0 BRA `(.L_x_13123) ;  /* 0x00000000005c0947 */ /* 0x000fec0003800000 */
[----:B------:R-:W-:Y:S01]  /*5fb0*/  ULDC UR4, c[0x0][0x3f4] ;  /* 0x0000fd0000047ab9 */ /* 0x000fe20000000800 */
[C---:B------:R-:W-:Y:S01]  /*5fc0*/  IMAD.SHL.U32 R9, R154.reuse, 0x2, RZ ;  /* 0x000000029a097824 */ /* 0x040fe200078e00ff */
[----:B------:R-:W-:Y:S01]  /*5fd0*/  ISETP.GE.AND P3, PT, R154, UR4, PT ;  /* 0x000000049a007c0c */ /* 0x000fe2000bf66270 */
[----:B------:R-:W-:Y:S01]  /*5fe0*/  IMAD.MOV.U32 R7, RZ, RZ, R3 ;  /* 0x000000ffff077224 */ /* 0x000fe200078e0003 */
[----:B------:R-:W-:Y:S02]  /*5ff0*/  ISETP.GE.AND P2, PT, R22, UR4, PT ;  /* 0x0000000416007c0c */ /* 0x000fe4000bf46270 */
[----:B------:R-:W-:Y:S02]  /*6000*/  SHF.R.S32.HI R13, RZ, 0x1f, R154 ;  /* 0x0000001fff0d7819 */ /* 0x000fe4000001149a */
[----:B---3--:R-:W-:Y:S02]  /*6010*/  MOV R6, R0 ;  /* 0x0000000000067202 */ /* 0x008fe40000000f00 */
[----:B------:R-:W-:-:S02]  /*6020*/  CS2R R10, SRZ ;  /* 0x00000000000a7805 */ /* 0x000fc4000001ff00 */
[----:B------:R-:W-:Y:S01]  /*6030*/  SHF.L.U64.HI R8, R154, 0x1, R13 ;  /* 0x000000019a087819 */ /* 0x000fe2000001020d */
[----:B----4-:R-:W-:Y:S02]  /*6040*/  IMAD.MOV.U32 R15, RZ, RZ, R5 ;  /* 0x000000ffff0f7224 */ /* 0x010fe400078e0005 */
[-C--:B------:R-:W-:Y:S02]  /*6050*/  @!P3 IADD3 R24, P0, R0, R9.reuse, RZ ;  /* 0x000000090018b210 */ /* 0x080fe40007f1e0ff */
[----:B-1----:R-:W-:Y:S01]  /*6060*/  @!P3 IADD3 R4, P1, R14, R9, RZ ;  /* 0x000000090e04b210 */ /* 0x002fe20007f3e0ff */
[C---:B------:R-:W-:Y:S01]  /*6070*/  @!P2 IMAD.WIDE R20, R22.reuse, 0x2, R6 ;  /* 0x000000021614a825 */ /* 0x040fe200078e0206 */
[----:B------:R-:W-:Y:S02]  /*6080*/  CS2R R6, SRZ ;  /* 0x0000000000067805 */ /* 0x000fe4000001ff00 */
[----:B------:R-:W-:Y:S01]  /*6090*/  CS2R R12, SRZ ;  /* 0x00000000000c7805 */ /* 0x000fe2000001ff00 */
[--C-:B------:R-:W-:Y:S01]  /*60a0*/  @!P3 IMAD.X R25, R3, 0x1, R8.reuse, P0 ;  /* 0x000000010319b824 */ /* 0x100fe200000e0608 */
[----:B------:R0:W5:Y:S01]  /*60b0*/  @!P2 LD.E.64 R10, desc[UR56][R20.64] ;  /* 0x00000038140aa980 */ /* 0x000162000c101b00 */
[----:B------:R-:W-:Y:S01]  /*60c0*/  @!P3 IMAD.X R5, R5, 0x1, R8, P1 ;  /* 0x000000010505b824 */ /* 0x000fe200008e0608 */
[----:B------:R-:W-:Y:S01]  /*60d0*/  CS2R R8, SRZ ;  /* 0x0000000000087805 */ /* 0x000fe2000001ff00 */
[----:B------:R-:W-:Y:S01]  /*60e0*/  @!P2 IMAD.WIDE R14, R22, 0x2, R14 ;  /* 0x00000002160ea825 */ /* 0x000fe200078e020e */
[----:B------:R0:W5:Y:S04]  /*60f0*/  @!P3 LD.E.64 R12, desc[UR56][R24.64] ;  /* 0x00000038180cb980 */ /* 0x000168000c101b00 */
[----:B------:R0:W5:Y:S04]  /*6100*/  @!P2 LD.E.64 R6, desc[UR56][R14.64] ;  /* 0x000000380e06a980 */ /* 0x000168000c101b00 */
[----:B------:R0:W5:Y:S02]  /*6110*/  @!P3 LD.E.64 R8, desc[UR56][R4.64] ;  /* 0x000000380408b980 */ /* 0x000164000c101b00 */
.L_x_13123:
[----:B------:R-:W-:Y:S05]  /*6120*/  BSYNC B1 ;  /* 0x0000000000017941 */ /* 0x000fea0003800000 */
.L_x_13122:
[----:B---3--:R-:W2:Y:S01]  /*6130*/  S2R R0, SR_TID.X ;  /* 0x0000000000007919 */ /* 0x008ea20000002100 */
[----:B0---4-:R-:W-:Y:S01]  /*6140*/  SHF.L.U32 R5, R27, 0x1f, RZ ;  /* 0x0000001f1b057819 */ /* 0x011fe200000006ff */
[--C-:B-1---5:R-:W-:Y:S01]  /*6150*/  IMAD.MOV.U32 R14, RZ, RZ, R11.reuse ;  /* 0x000000ffff0e7224 */ /* 0x122fe200078e000b */
[----:B------:R-:W-:Y:S01]  /*6160*/  LOP3.LUT P1, RZ, R30, 0x4, RZ, 0xc0, !PT ;  /* 0x000000041eff7812 */ /* 0x000fe2000782c0ff */
[----:B------:R-:W-:Y:S01]  /*6170*/  BSSY B1, `(.L_x_13124) ;  /* 0x0000025000017945 */ /* 0x000fe20003800000 */
[----:B------:R-:W0:Y:S01]  /*6180*/  SYNCS.PHASECHK.TRANS64.TRYWAIT P0, [R2+URZ+0x30800], R5 ;  /* 0x03080005020075a7 */ /* 0x000e22000800017f */
[--C-:B------:R-:W-:Y:S02]  /*6190*/  SHF.R.U64 R35, R10, 0x10, R11.reuse ;  /* 0x000000100a237819 */ /* 0x100fe4000000120b */
[----:B------:R-:W-:Y:S01]  /*61a0*/  SHF.R.U32.HI R15, RZ, 0x10, R11 ;  /* 0x00000010ff0f7819 */ /* 0x000fe2000001160b */
[----:B------:R-:W-:Y:S01]  /*61b0*/  IMAD.MOV.U32 R11, RZ, RZ, R12 ;  /* 0x000000ffff0b7224 */ /* 0x000fe200078e000c */
[----:B------:R-:W-:Y:S01]  /*61c0*/  MOV R34, R10 ;  /* 0x0000000a00227202 */ /* 0x000fe20000000f00 */
[--C-:B------:R-:W-:Y:S01]  /*61d0*/  IMAD.MOV.U32 R10, RZ, RZ, R13.reuse ;  /* 0x000000ffff0a7224 */ /* 0x100fe200078e000d */
[----:B------:R-:W-:Y:S01]  /*61e0*/  SHF.R.U64 R20, R12, 0x10, R13 ;  /* 0x000000100c147819 */ /* 0x000fe2000000120d */
[----:B------:R-:W-:Y:S01]  /*61f0*/  IMAD.MOV.U32 R12, RZ, RZ, R7 ;  /* 0x000000ffff0c7224 */ /* 0x000fe200078e0007 */
[----:B------:R-:W-:-:S02]  /*6200*/  MOV R32, R6 ;  /* 0x0000000600207202 */ /* 0x000fc40000000f00 */
[--C-:B------:R-:W-:Y:S01]  /*6210*/  SHF.R.U64 R36, R6, 0x10, R7.reuse ;  /* 0x0000001006247819 */ /* 0x100fe20000001207 */
[----:B------:R-:W-:Y:S01]  /*6220*/  IMAD.MOV.U32 R6, RZ, RZ, R8 ;  /* 0x000000ffff067224 */ /* 0x000fe200078e0008 */
[----:B------:R-:W-:Y:S01]  /*6230*/  SHF.R.U32.HI R21, RZ, 0x10, R7 ;  /* 0x00000010ff157819 */ /* 0x000fe20000011607 */
[----:B------:R-:W-:Y:S01]  /*6240*/  IMAD.MOV.U32 R7, RZ, RZ, R9 ;  /* 0x000000ffff077224 */ /* 0x000fe200078e0009 */
[----:B------:R-:W-:Y:S02]  /*6250*/  SHF.R.U32.HI R13, RZ, 0x10, R13 ;  /* 0x00000010ff0d7819 */ /* 0x000fe4000001160d */
[----:B------:R-:W-:Y:S02]  /*6260*/  VIMNMX R33, R26, 0xc0, PT ;  /* 0x000000c01a217848 */ /* 0x000fe40003fe0100 */
[--C-:B------:R-:W-:Y:S02]  /*6270*/  SHF.R.U64 R24, R8, 0x10, R9.reuse ;  /* 0x0000001008187819 */ /* 0x100fe40000001209 */
[----:B------:R-:W-:-:S02]  /*6280*/  SHF.R.U32.HI R25, RZ, 0x10, R9 ;  /* 0x00000010ff197819 */ /* 0x000fc40000011609 */
[----:B------:R-:W-:Y:S02]  /*6290*/  PRMT R8, R10, 0x5410, R13 ;  /* 0x000054100a087816 */ /* 0x000fe4000000000d */
[----:B------:R-:W-:Y:S01]  /*62a0*/  PRMT R34, R34, 0x5410, R14 ;  /* 0x0000541022227816 */ /* 0x000fe2000000000e */
[----:B--2---:R-:W-:Y:S01]  /*62b0*/  VIADD R3, R0, 0xffffff80 ;  /* 0xffffff8000037836 */ /* 0x004fe20000000000 */
[----:B------:R-:W-:Y:S02]  /*62c0*/  PRMT R35, R35, 0x5410, R15 ;  /* 0x0000541023237816 */ /* 0x000fe4000000000f */
[----:B------:R-:W-:Y:S02]  /*62d0*/  PRMT R10, R20, 0x7610, R10 ;  /* 0x00007610140a7816 */ /* 0x000fe4000000000a */
[----:B------:R-:W-:Y:S02]  /*62e0*/  SHF.R.S32.HI R0, RZ, 0x1f, R3 ;  /* 0x0000001fff007819 */ /* 0x000fe40000011403 */
[----:B------:R-:W-:-:S02]  /*62f0*/  PRMT R32, R32, 0x5410, R12 ;  /* 0x0000541020207816 */ /* 0x000fc4000000000c */
[----:B------:R-:W-:Y:S02]  /*6300*/  LEA.HI R0, R0, R3, RZ, 0x5 ;  /* 0x0000000300007211 */ /* 0x000fe400078f28ff */
[----:B------:R-:W-:Y:S02]  /*6310*/  PRMT R36, R36, 0x5410, R21 ;  /* 0x0000541024247816 */ /* 0x000fe40000000015 */
[----:B------:R-:W-:Y:S02]  /*6320*/  SHF.R.S32.HI R0, RZ, 0x5, R0 ;  /* 0x00000005ff007819 */ /* 0x000fe40000011400 */
[----:B------:R-:W-:Y:S02]  /*6330*/  PRMT R11, R11, 0x5410, R6 ;  /* 0x000054100b0b7816 */ /* 0x000fe40000000006 */
[----:B------:R-:W-:Y:S01]  /*6340*/  PRMT R9, R7, 0x7610, R9 ;  /* 0x0000761007097816 */ /* 0x000fe20000000009 */
[----:B------:R-:W-:-:S04]  /*6350*/  IMAD R3, R0, 0x200, R28 ;  /* 0x0000020000037824 */ /* 0x000fc800078e021c */
[----:B------:R-:W-:-:S04]  /*6360*/  IMAD R3, R3, 0x2, R2 ;  /* 0x0000000203037824 */ /* 0x000fc800078e0202 */
[C---:B------:R-:W-:Y:S02]  /*6370*/  VIADD R4, R3.reuse, 0xc400 ;  /* 0x0000c40003047836 */ /* 0x040fe40000000000 */
[----:B------:R-:W-:-:S03]  /*6380*/  VIADD R0, R3, 0xc440 ;  /* 0x0000c44003007836 */ /* 0x000fc60000000000 */
[----:B------:R-:W-:Y:S02]  /*6390*/  @P1 IADD3 R0, R4, -0x40, RZ ;  /* 0xffffffc004001810 */ /* 0x000fe40007ffe0ff */
[----:B------:R-:W-:Y:S01]  /*63a0*/  ISETP.GE.AND P1, PT, R18, R33, PT ;  /* 0x000000211200720c */ /* 0x000fe20003f26270 */
[----:B0-----:R-:W-:-:S12]  /*63b0*/  @!P0 BRA `(.L_x_13125) ;  /* 0x0000010400708947 */ /* 0x001fd80003800000 */
.L_x_13324:
[----:B------:R-:W-:Y:S05]  /*63c0*/  BSYNC B1 ;  /* 0x0000000000017941 */ /* 0x000fea0003800000 */
.L_x_13124:
[----:B------:R-:W-:Y:S01]  /*63d0*/  BSSY B1, `(.L_x_13126) ;  /* 0x0000057000017945 */ /* 0x000fe20003800000 */
[----:B------:R-:W-:Y:S02]  /*63e0*/  PRMT R10, R10, 0x5410, R24 ;  /* 0x000054100a0a7816 */ /* 0x000fe40000000018 */
[----:B------:R-:W-:Y:S01]  /*63f0*/  PRMT R9, R9, 0x5410, R25 ;  /* 0x0000541009097816 */ /* 0x000fe20000000019 */
[----:B------:R-:W-:Y:S06]  /*6400*/  @P1 BRA `(.L_x_13127) ;  /* 0x00000004004c1947 */ /* 0x000fec0003800000 */
[----:B0-----:R-:W0:Y:S01]  /*6410*/  LDC R5, c[0x0][0x3f4] ;  /* 0x0000fd00ff057b82 */ /* 0x001e220000000800 */
        /* <DEDUP_REMOVED lines=42> */
.L_x_13129:
[----:B------:R-:W-:Y:S05]  /*66c0*/  BSYNC B2 ;  /* 0x0000000000027941 */ /* 0x000fea0003800000 */
.L_x_13128:
[----:B------:R-:W-:Y:S05]  /*66d0*/  @P1 BRA `(.L_x_13127) ;  /* 0x0000000000981947 */ /* 0x000fea0003800000 */
[----:B0-----:R-:W0:Y:S01]  /*66e0*/  LDS.128 R4, [R0] ;  /* 0x0000000000047984 */ /* 0x001e220000000c00 */
[--C-:B------:R-:W-:Y:S02]  /*66f0*/  HADD2.F32 R25, -RZ, R11.reuse.H1_H1 ;  /* 0x3000000bff197230 */ /* 0x100fe40000004100 */
[----:B------:R-:W-:Y:S02]  /*6700*/  HADD2.F32 R21, -RZ, R11.H0_H0 ;  /* 0x2000000bff157230 */ /* 0x000fe40000004100 */
[--C-:B------:R-:W-:Y:S02]  /*6710*/  HADD2.F32 R20, -RZ, R10.reuse.H0_H0 ;  /* 0x2000000aff147230 */ /* 0x100fe40000004100 */
[----:B------:R-:W-:Y:S02]  /*6720*/  HADD2.F32 R24, -RZ, R10.H1_H1 ;  /* 0x3000000aff187230 */ /* 0x000fe40000004100 */
        /* <DEDUP_REMOVED lines=16> */
[--C-:B------:R-:W-:Y:S02]  /*6830*/  HADD2.F32 R21, -RZ, R9.reuse.H0_H0 ;  /* 0x20000009ff157230 */ /* 0x100fe40000004100 */
[--C-:B------:R-:W-:Y:S02]  /*6840*/  HADD2.F32 R5, -RZ, R8.reuse.H0_H0 ;  /* 0x20000008ff057230 */ /* 0x100fe40000004100 */
        /* <DEDUP_REMOVED lines=15> */
.L_x_13127:
[----:B------:R-:W-:Y:S05]  /*6940*/  BSYNC B1 ;  /* 0x0000000000017941 */ /* 0x000fea0003800000 */
.L_x_13126:
[----:B01----:R-:W-:-:S05]  /*6950*/  VIADD R4, R18, 0x60 ;  /* 0x0000006012047836 */ /* 0x003fca0000000000 */
        /* <DEDUP_REMOVED lines=45> */
.L_x_13132:
[----:B------:R-:W-:Y:S05]  /*6c30*/  BSYNC B1 ;  /* 0x0000000000017941 */ /* 0x000fea0003800000 */
.L_x_13131:
[----:B------:R-:W-:Y:S05]  /*6c40*/  @P1 BRA `(.L_x_13130) ;  /* 0x0000001000981947 */ /* 0x000fea0003800000 */
[----:B0-----:R-:W0:Y:S01]  /*6c50*/  LDS.128 R4, [R0+0x3000] ;  /* 0x0030000000047984 */ /* 0x001e220000000c00 */
[--C-:B------:R-:W-:Y:S02]  /*6c60*/  HADD2.F32 R21, -RZ, R11.reuse.H1_H1 ;  /* 0x3000000bff157230 */ /* 0x100fe40000004100 */
[--C-:B------:R-:W-:Y:S02]  /*6c70*/  HADD2.F32 R24, -RZ, R10.reuse.H0_H0 ;  /* 0x2000000aff187230 */ /* 0x100fe40000004100 */
[----:B------:R-:W-:Y:S02]  /*6c80*/  HADD2.F32 R26, -RZ, R10.H1_H1 ;  /* 0x3000000aff1a7230 */ /* 0x000fe40000004100 */
[----:B------:R-:W-:Y:S02]  /*6c90*/  HADD2.F32 R15, -RZ, R11.H0_H0 ;  /* 0x2000000bff0f7230 */ /* 0x000fe40000004100 */
[----:B------:R-:W-:Y:S02]  /*6ca0*/  HADD2.F32 R25, -RZ, R9.H0_H0 ;  /* 0x20000009ff197230 */ /* 0x000fe40000004100 */
[----:B0-----:R-:W-:-:S02]  /*6cb0*/  HADD2.F32 R3, -RZ, R4.H0_H0 ;  /* 0x20000004ff037230 */ /* 0x001fc40000004100 */
[----:B------:R-:W-:Y:S02]  /*6cc0*/  HADD2.F32 R4, -RZ, R4.H1_H1 ;  /* 0x30000004ff047230 */ /* 0x000fe40000004100 */
[--C-:B------:R-:W-:Y:S02]  /*6cd0*/  HADD2.F32 R10, -RZ, R5.reuse.H0_H0 ;  /* 0x20000005ff0a7230 */ /* 0x100fe40000004100 */
[----:B------:R-:W-:Y:S02]  /*6ce0*/  HADD2.F32 R5, -RZ, R5.H1_H1 ;  /* 0x30000005ff057230 */ /* 0x000fe40000004100 */
[-C--:B------:R-:W-:Y:S01]  /*6cf0*/  FMUL.FTZ R14, R21, R4.reuse ;  /* 0x00000004150e7220 */ /* 0x080fe20000410000 */
[C---:B------:R-:W-:Y:S01]  /*6d00*/  FMUL.FTZ R20, R15.reuse, R4 ;  /* 0x000000040f147220 */ /* 0x040fe20000410000 */
[----:B------:R-:W-:Y:S02]  /*6d10*/  HADD2.F32 R11, -RZ, R6.H0_H0 ;  /* 0x20000006ff0b7230 */ /* 0x000fe40000004100 */
[----:B------:R-:W-:Y:S01]  /*6d20*/  FMUL.FTZ R13, R26, R5 ;  /* 0x000000051a0d7220 */ /* 0x000fe20000410000 */
[----:B------:R-:W-:Y:S01]  /*6d30*/  FFMA.FTZ R4, R15, R3, -R14 ;  /* 0x000000030f047223 */ /* 0x000fe2000001080e */
[----:B------:R-:W-:Y:S01]  /*6d40*/  FMUL.FTZ R15, R24, R5 ;  /* 0x00000005180f7220 */ /* 0x000fe20000410000 */
[----:B------:R-:W-:-:S02]  /*6d50*/  HADD2.F32 R12, -RZ, R7.H0_H0 ;  /* 0x20000007ff0c7230 */ /* 0x000fc40000004100 */
[-C--:B------:R-:W-:Y:S01]  /*6d60*/  FFMA.FTZ R5, R24, R10.reuse, -R13 ;  /* 0x0000000a18057223 */ /* 0x080fe2000001080d */
[----:B------:R-:W-:Y:S02]  /*6d70*/  HADD2.F32 R6, -RZ, R6.H1_H1 ;  /* 0x30000006ff067230 */ /* 0x000fe40000004100 */
[----:B------:R-:W-:Y:S01]  /*6d80*/  FFMA.FTZ R3, R21, R3, R20 ;  /* 0x0000000315037223 */ /* 0x000fe20000010014 */
[----:B------:R-:W-:Y:S02]  /*6d90*/  HADD2.F32 R7, -RZ, R7.H1_H1 ;  /* 0x30000007ff077230 */ /* 0x000fe40000004100 */
[----:B------:R-:W-:Y:S01]  /*6da0*/  FFMA.FTZ R10, R26, R10, R15 ;  /* 0x0000000a1a0a7223 */ /* 0x000fe2000001000f */
[----:B------:R-:W-:Y:S02]  /*6db0*/  HADD2.F32 R24, -RZ, R9.H1_H1 ;  /* 0x30000009ff187230 */ /* 0x000fe40000004100 */
[--C-:B------:R-:W-:Y:S01]  /*6dc0*/  HADD2.F32 R21, -RZ, R8.reuse.H0_H0 ;  /* 0x20000008ff157230 */ /* 0x100fe20000004100 */
[----:B------:R-:W-:Y:S01]  /*6dd0*/  F2FP.F16.F32.PACK_AB R4, R3, R4 ;  /* 0x000000040304723e */ /* 0x000fe200000000ff */
[----:B------:R-:W-:-:S02]  /*6de0*/  HADD2.F32 R20, -RZ, R8.H1_H1 ;  /* 0x30000008ff147230 */ /* 0x000fc40000004100 */
[-C--:B------:R-:W-:Y:S01]  /*6df0*/  FMUL.FTZ R8, R25, R6.reuse ;  /* 0x0000000619087220 */ /* 0x080fe20000410000 */
[----:B------:R-:W-:Y:S01]  /*6e00*/  FMUL.FTZ R9, R24, R7 ;  /* 0x0000000718097220 */ /* 0x000fe20000410000 */
[C---:B------:R-:W-:Y:S01]  /*6e10*/  FMUL.FTZ R14, R21.reuse, R6 ;  /* 0x00000006150e7220 */ /* 0x040fe20000410000 */
[----:B------:R-:W-:Y:S01]  /*6e20*/  F2FP.F16.F32.PACK_AB R5, R10, R5 ;  /* 0x000000050a05723e */ /* 0x000fe200000000ff */
        /* <DEDUP_REMOVED lines=9> */
.L_x_13120:
[----:B------:R-:W-:-:S03]  /*6ec0*/  UMOV UR4, 0xffffffff ;  /* 0xffffffff00047882 */ /* 0x000fc60000000000 */
[----:B------:R-:W-:Y:S05]  /*6ed0*/  BRA.DIV UR4, `(.L_x_13133) ;  /* 0x000000fa04bc7947 */ /* 0x000fea000b800000 */
[----:B------:R0:W2:Y:S04]  /*6ee0*/  SHFL.IDX PT, R0, R26, RZ, 0x1c1f ;  /* 0x001c1fff1a007589 */ /* 0x0000a800000e0000 */
[----:B------:R0:W3:Y:S04]  /*6ef0*/  SHFL.IDX PT, R3, R24, RZ, 0x1c1f ;  /* 0x001c1fff18037589 */ /* 0x0000e800000e0000 */
[----:B------:R0:W4:Y:S04]  /*6f00*/  SHFL.IDX PT, R20, R28, RZ, 0x1c1f ;  /* 0x001c1fff1c147589 */ /* 0x00012800000e0000 */
[----:B-1----:R0:W1:Y:S02]  /*6f10*/  SHFL.IDX PT, R14, R27, RZ, 0x1c1f ;  /* 0x001c1fff1b0e7589 */ /* 0x00206400000e0000 */
.L_x_13330:
[----:B------:R-:W5:Y:S01]  /*6f20*/  LDL R6, [R1+0x5c] ;  /* 0x00005c0001067983 */ /* 0x000f620000100800 */
[----:B------:R-:W-:Y:S01]  /*6f30*/  ULDC UR4, c[0x0][0x448] ;  /* 0x0001120000047ab9 */ /* 0x000fe20000000800 */
[----:B------:R-:W-:Y:S01]  /*6f40*/  BSSY B1, `(.L_x_13134) ;  /* 0x000001a000017945 */ /* 0x000fe20003800000 */
[----:B------:R-:W-:Y:S01]  /*6f50*/  IMAD R21, R25, UR4, RZ ;  /* 0x0000000419157c24 */ /* 0x000fe2000f8e02ff */
[----:B------:R-:W-:Y:S02]  /*6f60*/  CS2R R8, SRZ ;  /* 0x0000000000087805 */ /* 0x000fe4000001ff00 */
[----:B------:R-:W-:Y:S02]  /*6f70*/  CS2R R10, SRZ ;  /* 0x00000000000a7805 */ /* 0x000fe4000001ff00 */
[----:B------:R-:W-:Y:S01]  /*6f80*/  ISETP.GE.AND P0, PT, R4, R21, PT ;  /* 0x000000150400720c */ /* 0x000fe20003f06270 */
[----:B------:R-:W-:Y:S01]  /*6f90*/  IMAD R21, R33, -0xc0, R21 ;  /* 0xffffff4021157824 */ /* 0x000fe200078e0215 */
[----:B-----5:R-:W-:-:S04]  /*6fa0*/  LEA.HI R5, R6, R6, RZ, 0x1 ;  /* 0x0000000606057211 */ /* 0x020fc800078f08ff */
[----:B------:R-:W-:-:S05]  /*6fb0*/  LOP3.LUT R5, R5, 0xfffffffe, RZ, 0xc0, !PT ;  /* 0xfffffffe05057812 */ /* 0x000fca00078ec0ff */
[----:B------:R-:W-:Y:S01]  /*6fc0*/  IMAD.IADD R25, R6, 0x1, -R5 ;  /* 0x0000000106197824 */ /* 0x000fe200078e0a05 */
[----:B------:R-:W-:Y:S02]  /*6fd0*/  CS2R R4, SRZ ;  /* 0x0000000000047805 */ /* 0x000fe4000001ff00 */
[----:B------:R-:W-:Y:S02]  /*6fe0*/  CS2R R6, SRZ ;  /* 0x0000000000067805 */ /* 0x000fe4000001ff00 */
[----:B------:R-:W-:Y:S01]  /*6ff0*/  SHF.L.U32 R25, R25, 0x1f, RZ ;  /* 0x0000001f19197819 */ /* 0x000fe200000006ff */
[----:B------:R-:W-:Y:S06]  /*7000*/  @P0 BRA `(.L_x_13135) ;  /* 0x0000000000340947 */ /* 0x000fec0003800000 */
[----:B------:R-:W-:Y:S01]  /*7010*/  ULDC UR4, c[0x0][0x3f4] ;  /* 0x0000fd0000047ab9 */ /* 0x000fe20000000800 */
[C---:B------:R-:W-:Y:S01]  /*7020*/  IMAD.SHL.U32 R15, R16.reuse, 0x2, RZ ;  /* 0x00000002100f7824 */ /* 0x040fe200078e00ff */
[C---:B------:R-:W-:Y:S02]  /*7030*/  ISETP.GE.AND P2, PT, R16.reuse, UR4, PT ;  /* 0x0000000410007c0c */ /* 0x040fe4000bf46270 */
[----:B------:R-:W-:Y:S02]  /*7040*/  SHF.R.S32.HI R5, RZ, 0x1f, R16 ;  /* 0x0000001fff057819 */ /* 0x000fe40000011410 */
[----:B---3--:R-:W-:Y:S02]  /*7050*/  IADD3 R12, P0, R3, R15, RZ ;  /* 0x0000000f030c7210 */ /* 0x008fe40007f1e0ff */
[----:B------:R-:W-:Y:S02]  /*7060*/  SHF.L.U64.HI R3, R16, 0x1, R5 ;  /* 0x0000000110037819 */ /* 0x000fe40000010205 */
[----:B------:R-:W-:-:S02]  /*7070*/  CS2R R4, SRZ ;  /* 0x0000000000047805 */ /* 0x000fc4000001ff00 */
[----:B-1----:R-:W-:Y:S01]  /*7080*/  IADD3 R14, P1, R14, R15, RZ ;  /* 0x0000000f0e0e7210 */ /* 0x002fe20007f3e0ff */
[----:B--2---:R-:W-:-:S04]  /*7090*/  IMAD.X R13, R0, 0x1, R3, P0 ;  /* 0x00000001000d7824 */ /* 0x004fc800000e0603 */
[----:B----4-:R-:W-:Y:S01]  /*70a0*/  IMAD.X R15, R20, 0x1, R3, P1 ;  /* 0x00000001140f7824 */ /* 0x010fe200008e0603 */
[----:B------:R-:W-:Y:S07]  /*70b0*/  @P2 BRA `(.L_x_13135) ;  /* 0x0000000000082947 */ /* 0x000fee0003800000 */
[----:B------:R1:W5:Y:S04]  /*70c0*/  LD.E.128 R4, desc[UR56][R12.64] ;  /* 0x000000380c047980 */ /* 0x000368000c101d00 */
[----:B------:R1:W5:Y:S02]  /*70d0*/  LD.E.128 R8, desc[UR56][R14.64] ;  /* 0x000000380e087980 */ /* 0x000364000c101d00 */
.L_x_13135:
[----:B------:R-:W-:Y:S05]  /*70e0*/  BSYNC B1 ;  /* 0x0000000000017941 */ /* 0x000fea0003800000 */
.L_x_13134:
[----:B------:R-:W0:Y:S01]  /*70f0*/  SYNCS.PHASECHK.TRANS64.TRYWAIT P1, [R2+URZ+0x30800], R25 ;  /* 0x03080019020075a7 */ /* 0x000e22000802017f */
[----:B----45:R-:W-:Y:S01]  /*7100*/  MOV R20, R4 ;  /* 0x0000000400147202 */ /* 0x030fe20000000f00 */
[----:B---3--:R-:W-:Y:S01]  /*7110*/  IMAD.MOV.U32 R3, RZ, RZ, R9 ;  /* 0x000000ffff037224 */ /* 0x008fe200078e0009 */
[--C-:B-1----:R-:W-:Y:S01]  /*7120*/  SHF.R.U64 R13, R4, 0x10, R5.reuse ;  /* 0x00000010040d7819 */ /* 0x102fe20000001205 */
[----:B------:R-:W-:Y:S01]  /*7130*/  IMAD.MOV.U32 R15, RZ, RZ, R5 ;  /* 0x000000ffff0f7224 */ /* 0x000fe200078e0005 */
[----:B------:R-:W-:Y:S01]  /*7140*/  MOV R14, R10 ;  /* 0x0000000a000e7202 */ /* 0x000fe20000000f00 */
[----:B------:R-:W-:Y:S01]  /*7150*/  IMAD.MOV.U32 R12, RZ, RZ, R6 ;  /* 0x000000ffff0c7224 */ /* 0x000fe200078e0006 */
[----:B------:R-:W-:Y:S01]  /*7160*/  SHF.R.U64 R10, R10, 0x10, R11 ;  /* 0x000000100a0a7819 */ /* 0x000fe2000000120b */
[----:B------:R-:W-:Y:S01]  /*7170*/  IMAD.MOV.U32 R44, RZ, RZ, R8 ;  /* 0x000000ffff2c7224 */ /* 0x000fe200078e0008 */
[----:B------:R-:W-:Y:S01]  /*7180*/  SHF.R.U64 R6, R6, 0x10, R7 ;  /* 0x0000001006067819 */ /* 0x000fe20000001207 */
[----:B------:R-:W-:Y:S01]  /*7190*/  IMAD.MOV.U32 R4, RZ, RZ, R11 ;  /* 0x000000ffff047224 */ /* 0x000fe200078e000b */
[----:B------:R-:W-:Y:S01]  /*71a0*/  SHF.R.U64 R8, R8, 0x10, R9 ;  /* 0x0000001008087819 */ /* 0x000fe20000001209 */
[----:B--2---:R-:W-:Y:S01]  /*71b0*/  IMAD.MOV.U32 R0, RZ, RZ, R7 ;  /* 0x000000ffff007224 */ /* 0x004fe200078e0007 */
[----:B------:R-:W-:Y:S01]  /*71c0*/  SHF.R.U32.HI R11, RZ, 0x10, R11 ;  /* 0x00000010ff0b7819 */ /* 0x000fe2000001160b */
[----:B0-----:R-:W-:Y:S01]  /*71d0*/  VIADD R24, R18, 0x60 ;  /* 0x0000006012187836 */ /* 0x001fe20000000000 */
[----:B------:R-:W-:Y:S01]  /*71e0*/  VIMNMX R21, R21, 0xc0, PT ;  /* 0x000000c015157848 */ /* 0x000fe20003fe0100 */
[----:B------:R-:W0:Y:S01]  /*71f0*/  LDC R27, c[0x0][0x3f4] ;  /* 0x0000fd00ff1b7b82 */ /* 0x000e220000000800 */
[----:B------:R-:W-:Y:S01]  /*7200*/  SHF.R.U32.HI R5, RZ, 0x10, R5 ;  /* 0x00000010ff057819 */ /* 0x000fe20000011605 */
[----:B------:R-:W-:Y:S01]  /*7210*/  BSSY B1, `(.L_x_13136) ;  /* 0x0000010000017945 */ /* 0x000fe20003800000 */
[----:B------:R-:W-:-:S02]  /*7220*/  SHF.R.U32.HI R7, RZ, 0x10, R7 ;  /* 0x00000010ff077819 */ /* 0x000fc40000011607 */
[----:B------:R-:W-:Y:S02]  /*7230*/  SHF.R.U32.HI R9, RZ, 0x10, R9 ;  /* 0x00000010ff097819 */ /* 0x000fe40000011609 */
        /* <DEDUP_REMOVED lines=8> */
[C---:B0-----:R-:W-:Y:S01]  /*72c0*/  ISETP.GE.AND P0, PT, R16.reuse, R27, PT ;  /* 0x0000001b1000720c */ /* 0x041fe20003f06270 */
[----:B------:R-:W-:-:S03]  /*72d0*/  IMAD.IADD R4, R16, 0x1, R27 ;  /* 0x0000000110047824 */ /* 0x000fc600078e021b */
[-C--:B------:R-:W-:Y:S02]  /*72e0*/  ISETP.GE.OR P2, PT, R18, R21.reuse, P0 ;  /* 0x000000151200720c */ /* 0x080fe40000746670 */
[----:B------:R-:W-:Y:S01]  /*72f0*/  ISETP.GE.OR P0, PT, R24, R21, P0 ;  /* 0x000000151800720c */ /* 0x000fe20000706670 */
[----:B------:R-:W-:-:S12]  /*7300*/  @!P1 BRA `(.L_x_13137) ;  /* 0x000000f800209947 */ /* 0x000fd80003800000 */
.L_x_13331:
[----:B------:R-:W-:Y:S05]  /*7310*/  BSYNC B1 ;  /* 0x0000000000017941 */ /* 0x000fea0003800000 */
.L_x_13136:
[----:B------:R-:W-:Y:S01]  /*7320*/  BSSY B1, `(.L_x_13138) ;  /* 0x000005f000017945 */ /* 0x000fe20003800000 */
[----:B------:R-:W-:-:S03]  /*7330*/  LOP3.LUT R21, R4, 0x38, RZ, 0xc0, !PT ;  /* 0x0000003804157812 */ /* 0x000fc600078ec0ff */
[----:B------:R-:W-:Y:S05]  /*7340*/  @P2 BRA `(.L_x_13139) ;  /* 0x0000000400702947 */ /* 0x000fea0003800000 */
[----:B------:R-:W2:Y:S01]  /*7350*/  LDL R6, [R1+0x34] ;  /* 0x0000340001067983 */ /* 0x000ea20000100800 */
[----:B------:R-:W1:Y:S02]  /*7360*/  S2R R5, SR_TID.X ;  /* 0x0000000000057919 */ /* 0x000e640000002100 */
[----:B-1----:R-:W-:-:S05]  /*7370*/  VIADD R5, R5, 0xffffff80 ;  /* 0xffffff8005057836 */ /* 0x002fca0000000000 */
[----:B------:R-:W-:-:S04]  /*7380*/  SHF.R.S32.HI R9, RZ, 0x1f, R5 ;  /* 0x0000001fff097819 */ /* 0x000fc80000011405 */
[----:B------:R-:W-:-:S04]  /*7390*/  LEA.HI R9, R9, R5, RZ, 0x5 ;  /* 0x0000000509097211 */ /* 0x000fc800078f28ff */
[----:B------:R-:W-:Y:S01]  /*73a0*/  SHF.R.S32.HI R9, RZ, 0x5, R9 ;  /* 0x00000005ff097819 */ /* 0x000fe20000011409 */
[----:B------:R-:W-:Y:S02]  /*73b0*/  HADD2.F32 R35, -RZ, R44.H0_H0 ;  /* 0x2000002cff237230 */ /* 0x000fe40000004100 */
[----:B------:R-:W-:Y:S02]  /*73c0*/  HADD2.F32 R33, -RZ, R20.H1_H1 ;  /* 0x30000014ff217230 */ /* 0x000fe40000004100 */
[----:B------:R-:W-:Y:S02]  /*73d0*/  HADD2.F32 R37, -RZ, R44.H1_H1 ;  /* 0x3000002cff257230 */ /* 0x000fe40000004100 */
[----:B------:R-:W-:Y:S02]  /*73e0*/  HADD2.F32 R34, -RZ, R14.H1_H1 ;  /* 0x3000000eff227230 */ /* 0x000fe40000004100 */
[----:B--2---:R-:W-:-:S05]  /*73f0*/  IMAD.SHL.U32 R4, R6, 0x40, RZ ;  /* 0x0000004006047824 */ /* 0x004fca00078e00ff */
[----:B------:R-:W-:-:S04]  /*7400*/  LOP3.LUT R8, R4, 0x1c0, RZ, 0xc0, !PT ;  /* 0x000001c004087812 */ /* 0x000fc800078ec0ff */
[----:B------:R-:W-:Y:S02]  /*7410*/  LOP3.LUT R4, R8, 0x38, R16, 0xf8, !PT ;  /* 0x0000003808047812 */ /* 0x000fe400078ef810 */
[----:B------:R-:W-:-:S04]  /*7420*/  SHF.R.U32.HI R7, RZ, 0x3, R8 ;  /* 0x00000003ff077819 */ /* 0x000fc80000011608 */
[----:B------:R-:W-:Y:S02]  /*7430*/  LOP3.LUT R4, R4, R7, RZ, 0x3c, !PT ;  /* 0x0000000704047212 */ /* 0x000fe400078e3cff */
[----:B------:R-:W-:Y:S02]  /*7440*/  LOP3.LUT R8, R7, R21, R8, 0x1e, !PT ;  /* 0x0000001507087212 */ /* 0x000fe400078e1e08 */
[----:B------:R-:W-:-:S03]  /*7450*/  LEA R5, R9, R4, 0x9 ;  /* 0x0000000409057211 */ /* 0x000fc600078e48ff */
[----:B------:R-:W-:-:S04]  /*7460*/  IMAD R9, R9, 0x200, R8 ;  /* 0x0000020009097824 */ /* 0x000fc800078e0208 */
[--C-:B------:R-:W-:Y:S02]  /*7470*/  IMAD R42, R9, 0x2, R2.reuse ;  /* 0x00000002092a7824 */ /* 0x100fe400078e0202 */
[----:B------:R-:W-:-:S03]  /*7480*/  IMAD R40, R5, 0x2, R2 ;  /* 0x0000000205287824 */ /* 0x000fc600078e0202 */
[----:B------:R-:W1:Y:S04]  /*7490*/  LDS.128 R8, [R42+0xc400] ;  /* 0x00c400002a087984 */ /* 0x000e680000000c00 */
[----:B------:R-:W2:Y:S01]  /*74a0*/  LDS.128 R4, [R40+0xc400] ;  /* 0x00c4000028047984 */ /* 0x000ea20000000c00 */
[----:B-1----:R-:W-:Y:S02]  /*74b0*/  HADD2.F32 R28, -RZ, R8.H0_H0 ;  /* 0x20000008ff1c7230 */ /* 0x002fe40000004100 */
[----:B--2---:R-:W-:-:S03]  /*74c0*/  HADD2.F32 R24, -RZ, R4.H0_H0 ;  /* 0x20000004ff187230 */ /* 0x004fc60000004100 */
[C---:B------:R-:W-:Y:S01]  /*74d0*/  FMUL.FTZ R39, R28.reuse, R35 ;  /* 0x000000231c277220 */ /* 0x040fe20000410000 */
[----:B------:R-:W-:Y:S02]  /*74e0*/  HADD2.F32 R8, -RZ, R8.H1_H1 ;  /* 0x30000008ff087230 */ /* 0x000fe40000004100 */
[-C--:B------:R-:W-:Y:S01]  /*74f0*/  FMUL.FTZ R41, R28, R33.reuse ;  /* 0x000000211c297220 */ /* 0x080fe20000410000 */
[C---:B------:R-:W-:Y:S01]  /*7500*/  FFMA.FTZ R39, R24.reuse, R33, -R39 ;  /* 0x0000002118277223 */ /* 0x040fe20000010827 */
[----:B------:R-:W-:Y:S02]  /*7510*/  HADD2.F32 R33, -RZ, R15.H1_H1 ;  /* 0x3000000fff217230 */ /* 0x000fe40000004100 */
[----:B------:R-:W-:Y:S01]  /*7520*/  FFMA.FTZ R41, R24, R35, R41 ;  /* 0x0000002318297223 */ /* 0x000fe20000010029 */
[----:B------:R-:W-:Y:S02]  /*7530*/  HADD2.F32 R4, -RZ, R4.H1_H1 ;  /* 0x30000004ff047230 */ /* 0x000fe40000004100 */
[----:B------:R-:W-:Y:S01]  /*7540*/  FMUL.FTZ R43, R8, R37 ;  /* 0x00000025082b7220 */ /* 0x000fe20000410000 */
[----:B------:R-:W-:-:S02]  /*7550*/  HADD2.F32 R30, -RZ, R9.H0_H0 ;  /* 0x20000009ff1e7230 */ /* 0x000fc40000004100 */
[----:B------:R-:W-:Y:S02]  /*7560*/  HADD2.F32 R28, -RZ, R20.H0_H0 ;  /* 0x20000014ff1c7230 */ /* 0x000fe40000004100 */
[----:B------:R-:W-:Y:S02]  /*7570*/  HADD2.F32 R24, -RZ, R15.H0_H0 ;  /* 0x2000000fff187230 */ /* 0x000fe40000004100 */
[-C--:B------:R-:W-:Y:S01]  /*7580*/  FMUL.FTZ R35, R8, R33.reuse ;  /* 0x0000002108237220 */ /* 0x080fe20000410000 */
[----:B0-----:R-:W-:Y:S02]  /*7590*/  HADD2.F32 R25, -RZ, R5.H0_H0 ;  /* 0x20000005ff197230 */ /* 0x001fe40000004100 */
[----:B------:R-:W-:Y:S01]  /*75a0*/  FFMA.FTZ R36, R4, R33, -R43 ;  /* 0x0000002104247223 */ /* 0x000fe2000001082b */
[C---:B------:R-:W-:Y:S01]  /*75b0*/  FMUL.FTZ R8, R30.reuse, R28 ;  /* 0x0000001c1e087220 */ /* 0x040fe20000410000 */
[----:B------:R-:W-:Y:S01]  /*75c0*/  FMUL.FTZ R43, R30, R24 ;  /* 0x000000181e2b7220 */ /* 0x000fe20000410000 */
[----:B------:R-:W-:Y:S01]  /*75d0*/  FFMA.FTZ R30, R4, R37, R35 ;  /* 0x00000025041e7223 */ /* 0x000fe20000010023 */
[----:B------:R-:W-:-:S02]  /*75e0*/  HADD2.F32 R9, -RZ, R9.H1_H1 ;  /* 0x30000009ff097230 */ /* 0x000fc40000004100 */
[----:B------:R-:W-:Y:S02]  /*75f0*/  HADD2.F32 R4, -RZ, R13.H1_H1 ;  /* 0x3000000dff047230 */ /* 0x000fe40000004100 */
[C---:B------:R-:W-:Y:S01]  /*7600*/  FFMA.FTZ R33, R25.reuse, R24, -R8 ;  /* 0x0000001819217223 */ /* 0x040fe20000010808 */
[----:B------:R-:W-:Y:S02]  /*7610*/  HADD2.F32 R31, -RZ, R10.H0_H0 ;  /* 0x2000000aff1f7230 */ /* 0x000fe40000004100 */
[----:B------:R-:W-:Y:S01]  /*7620*/  FFMA.FTZ R43, R25, R28, R43 ;  /* 0x0000001c192b7223 */ /* 0x000fe2000001002b */
[----:B------:R-:W-:Y:S02]  /*7630*/  HADD2.F32 R24, -RZ, R14.H0_H0 ;  /* 0x2000000eff187230 */ /* 0x000fe40000004100 */
[C---:B------:R-:W-:Y:S01]  /*7640*/  FMUL.FTZ R28, R9.reuse, R34 ;  /* 0x00000022091c7220 */ /* 0x040fe20000410000 */
[----:B------:R-:W-:Y:S02]  /*7650*/  HADD2.F32 R5, -RZ, R5.H1_H1 ;  /* 0x30000005ff057230 */ /* 0x000fe40000004100 */
[----:B------:R-:W-:Y:S01]  /*7660*/  FMUL.FTZ R38, R9, R4 ;  /* 0x0000000409267220 */ /* 0x000fe20000410000 */
[----:B------:R-:W-:-:S02]  /*7670*/  HADD2.F32 R8, -RZ, R12.H1_H1 ;  /* 0x3000000cff087230 */ /* 0x000fc40000004100 */
[----:B------:R-:W-:Y:S02]  /*7680*/  HADD2.F32 R10, -RZ, R10.H1_H1 ;  /* 0x3000000aff0a7230 */ /* 0x000fe40000004100 */
[----:B------:R-:W-:Y:S02]  /*7690*/  HADD2.F32 R25, -RZ, R13.H0_H0 ;  /* 0x2000000dff197230 */ /* 0x000fe40000004100 */
[----:B------:R-:W-:Y:S01]  /*76a0*/  FMUL.FTZ R35, R31, R24 ;  /* 0x000000181f237220 */ /* 0x000fe20000410000 */
[--C-:B------:R-:W-:Y:S02]  /*76b0*/  HADD2.F32 R26, -RZ, R6.reuse.H0_H0 ;  /* 0x20000006ff1a7230 */ /* 0x100fe40000004100 */
[----:B------:R-:W-:Y:S01]  /*76c0*/  FFMA.FTZ R28, R5, R4, -R28 ;  /* 0x00000004051c7223 */ /* 0x000fe2000001081c */
[----:B------:R-:W-:Y:S02]  /*76d0*/  HADD2.F32 R6, -RZ, R6.H1_H1 ;  /* 0x30000006ff067230 */ /* 0x000fe40000004100 */
[----:B------:R-:W-:Y:S01]  /*76e0*/  FMUL.FTZ R31, R31, R8 ;  /* 0x000000081f1f7220 */ /* 0x000fe20000410000 */
[----:B------:R-:W-:-:S02]  /*76f0*/  HADD2.F32 R9, -RZ, R12.H0_H0 ;  /* 0x2000000cff097230 */ /* 0x000fc40000004100 */
[----:B------:R-:W-:Y:S01]  /*7700*/  FFMA.FTZ R38, R5, R34, R38 ;  /* 0x0000002205267223 */ /* 0x000fe20000010026 */
[----:B------:R-:W-:Y:S01]  /*7710*/  FMUL.FTZ R5, R10, R25 ;  /* 0x000000190a057220 */ /* 0x000fe20000410000 */
[----:B------:R-:W-:Y:S01]  /*7720*/  FFMA.FTZ R31, R26, R24, R31 ;  /* 0x000000181a1f7223 */ /* 0x000fe2000001001f */
[--C-:B------:R-:W-:Y:S02]  /*7730*/  HADD2.F32 R32, -RZ, R11.reuse.H0_H0 ;  /* 0x2000000bff207230 */ /* 0x100fe40000004100 */
[-C--:B------:R-:W-:Y:S01]  /*7740*/  FMUL.FTZ R37, R10, R9.reuse ;  /* 0x000000090a257220 */ /* 0x080fe20000410000 */
[----:B------:R-:W-:Y:S01]  /*7750*/  FFMA.FTZ R24, R6, R9, -R5 ;  /* 0x0000000906187223 */ /* 0x000fe20000010805 */
[----:B------:R-:W-:Y:S02]  /*7760*/  HADD2.F32 R11, -RZ, R11.H1_H1 ;  /* 0x3000000bff0b7230 */ /* 0x000fe40000004100 */
[----:B------:R-:W-:Y:S01]  /*7770*/  FFMA.FTZ R35, R26, R8, -R35 ;  /* 0x000000081a237223 */ /* 0x000fe20000010823 */
[----:B------:R-:W-:-:S02]  /*7780*/  HADD2.F32 R5, -RZ, R3.H0_H0 ;  /* 0x20000003ff057230 */ /* 0x000fc40000004100 */
[----:B------:R-:W-:Y:S02]  /*7790*/  HADD2.F32 R10, -RZ, R3.H1_H1 ;  /* 0x30000003ff0a7230 */ /* 0x000fe40000004100 */
[--C-:B------:R-:W-:Y:S02]  /*77a0*/  HADD2.F32 R4, -RZ, R0.reuse.H1_H1 ;  /* 0x30000000ff047230 */ /* 0x100fe40000004100 */
[----:B------:R-:W-:Y:S02]  /*77b0*/  HADD2.F32 R8, -RZ, R0.H0_H0 ;  /* 0x20000000ff087230 */ /* 0x000fe40000004100 */
[----:B------:R-:W-:Y:S01]  /*77c0*/  FFMA.FTZ R26, R6, R25, R37 ;  /* 0x00000019061a7223 */ /* 0x000fe20000010025 */
[--C-:B------:R-:W-:Y:S02]  /*77d0*/  HADD2.F32 R27, -RZ, R7.reuse.H0_H0 ;  /* 0x20000007ff1b7230 */ /* 0x100fe40000004100 */
[----:B------:R-:W-:Y:S01]  /*77e0*/  FMUL.FTZ R6, R32, R5 ;  /* 0x0000000520067220 */ /* 0x000fe20000410000 */
[----:B------:R-:W-:-:S02]  /*77f0*/  HADD2.F32 R7, -RZ, R7.H1_H1 ;  /* 0x30000007ff077230 */ /* 0x000fc40000004100 */
[C---:B------:R-:W-:Y:S01]  /*7800*/  FMUL.FTZ R34, R11.reuse, R10 ;  /* 0x0000000a0b227220 */ /* 0x040fe20000410000 */
[----:B------:R-:W-:Y:S01]  /*7810*/  FMUL.FTZ R32, R32, R4 ;  /* 0x0000000420207220 */ /* 0x000fe20000410000 */
[----:B------:R-:W-:Y:S01]  /*7820*/  FMUL.FTZ R9, R11, R8 ;  /* 0x000000080b097220 */ /* 0x000fe20000410000 */
[----:B------:R-:W-:Y:S01]  /*7830*/  FFMA.FTZ R11, R27, R4, -R6 ;  /* 0x000000041b0b7223 */ /* 0x000fe20000010806 */
        /* <DEDUP_REMOVED lines=11> */
[----:B------:R1:W-:Y:S04]  /*78f0*/  STS.128 [R40+0xc400], R4 ;  /* 0x00c4000428007388 */ /* 0x0003e80000000c00 */
[----:B------:R1:W-:Y:S02]  /*7900*/  STS.128 [R42+0xc400], R8 ;  /* 0x00c400082a007388 */ /* 0x0003e40000000c00 */
.L_x_13139:
[----:B------:R-:W-:Y:S05]  /*7910*/  BSYNC B1 ;  /* 0x0000000000017941 */ /* 0x000fea0003800000 */
.L_x_13138:
[----:B------:R-:W-:Y:S05]  /*7920*/  @P0 BRA `(.L_x_13130) ;  /* 0x0000000400600947 */ /* 0x000fea0003800000 */
[----:B-1----:R-:W2:Y:S01]  /*7930*/  LDL R8, [R1+0x44] ;  /* 0x0000440001087983 */ /* 0x002ea20000100800 */
[C---:B------:R-:W-:Y:S01]  /*7940*/  VIADD R4, R18.reuse, 0x60 ;  /* 0x0000006012047836 */ /* 0x040fe20000000000 */
[----:B------:R-:W-:Y:S02]  /*7950*/  IADD3 R5, R18, 0x60, RZ ;  /* 0x0000006012057810 */ /* 0x000fe40007ffe0ff */
[----:B------:R-:W3:Y:S01]  /*7960*/  LDL R40, [R1+0x68] ;  /* 0x0000680001287983 */ /* 0x000ee20000100800 */
[----:B------:R-:W-:Y:S02]  /*7970*/  IMAD.SHL.U32 R4, R4, 0x40, RZ ;  /* 0x0000004004047824 */ /* 0x000fe400078e00ff */
[----:B------:R-:W-:-:S03]  /*7980*/  IMAD.SHL.U32 R5, R5, 0x40, RZ ;  /* 0x0000004005057824 */ /* 0x000fc600078e00ff */
[----:B------:R-:W-:Y:S02]  /*7990*/  LOP3.LUT R4, R4, 0x1c0, RZ, 0xc0, !PT ;  /* 0x000001c004047812 */ /* 0x000fe400078ec0ff */
[----:B------:R-:W-:Y:S02]  /*79a0*/  LOP3.LUT R5, R5, 0x1c0, RZ, 0xc0, !PT ;  /* 0x000001c005057812 */ /* 0x000fe400078ec0ff */
[----:B------:R-:W-:-:S04]  /*79b0*/  SHF.R.U32.HI R4, RZ, 0x3, R4 ;  /* 0x00000003ff047819 */ /* 0x000fc80000011604 */
[----:B------:R-:W-:Y:S01]  /*79c0*/  LOP3.LUT R21, R4, R21, R5, 0x1e, !PT ;  /* 0x0000001504157212 */ /* 0x000fe200078e1e05 */
[----:B------:R-:W-:Y:S02]  /*79d0*/  HADD2.F32 R34, -RZ, R20.H1_H1 ;  /* 0x30000014ff227230 */ /* 0x000fe40000004100 */
[--C-:B------:R-:W-:Y:S02]  /*79e0*/  HADD2.F32 R36, -RZ, R44.reuse.H0_H0 ;  /* 0x2000002cff247230 */ /* 0x100fe40000004100 */
[----:B------:R-:W-:Y:S02]  /*79f0*/  HADD2.F32 R38, -RZ, R44.H1_H1 ;  /* 0x3000002cff267230 */ /* 0x000fe40000004100 */
[----:B------:R-:W-:Y:S02]  /*7a00*/  HADD2.F32 R39, -RZ, R15.H0_H0 ;  /* 0x2000000fff277230 */ /* 0x000fe40000004100 */
[----:B------:R-:W-:Y:S02]  /*7a10*/  HADD2.F32 R41, -RZ, R20.H0_H0 ;  /* 0x20000014ff297230 */ /* 0x000fe40000004100 */
[----:B--2---:R-:W-:-:S04]  /*7a20*/  IMAD.IADD R21, R8, 0x1, R21 ;  /* 0x0000000108157824 */ /* 0x004fc800078e0215 */
[----:B------:R-:W-:Y:S01]  /*7a30*/  IMAD R21, R21, 0x2, R2 ;  /* 0x0000000215157824 */ /* 0x000fe200078e0202 */
[----:B---3--:R-:W-:Y:S04]  /*7a40*/  LDS.128 R4, [R40+0xc400] ;  /* 0x00c4000028047984 */ /* 0x008fe80000000c00 */
[----:B------:R-:W1:Y:S02]  /*7a50*/  LDS.128 R8, [R21+0xc400] ;  /* 0x00c4000015087984 */ /* 0x000e640000000c00 */
[--C-:B-1----:R-:W-:Y:S02]  /*7a60*/  HADD2.F32 R28, -RZ, R8.reuse.H0_H0 ;  /* 0x20000008ff1c7230 */ /* 0x102fe40000004100 */
[----:B------:R-:W-:Y:S02]  /*7a70*/  HADD2.F32 R8, -RZ, R8.H1_H1 ;  /* 0x30000008ff087230 */ /* 0x000fe40000004100 */
[----:B------:R-:W-:-:S02]  /*7a80*/  HADD2.F32 R24, -RZ, R4.H0_H0 ;  /* 0x20000004ff187230 */ /* 0x000fc40000004100 */
[-C--:B------:R-:W-:Y:S01]  /*7a90*/  FMUL.FTZ R33, R36, R28.reuse ;  /* 0x0000001c24217220 */ /* 0x080fe20000410000 */
[----:B------:R-:W-:Y:S01]  /*7aa0*/  FMUL.FTZ R35, R34, R28 ;  /* 0x0000001c22237220 */ /* 0x000fe20000410000 */
[----:B------:R-:W-:Y:S02]  /*7ab0*/  HADD2.F32 R28, -RZ, R15.H1_H1 ;  /* 0x3000000fff1c7230 */ /* 0x000fe40000004100 */
[-C--:B------:R-:W-:Y:S01]  /*7ac0*/  FMUL.FTZ R37, R38, R8.reuse ;  /* 0x0000000826257220 */ /* 0x080fe20000410000 */
[----:B------:R-:W-:Y:S02]  /*7ad0*/  HADD2.F32 R4, -RZ, R4.H1_H1 ;  /* 0x30000004ff047230 */ /* 0x000fe40000004100 */
[--C-:B------:R-:W-:Y:S02]  /*7ae0*/  HADD2.F32 R30, -RZ, R9.reuse.H0_H0 ;  /* 0x20000009ff1e7230 */ /* 0x100fe40000004100 */
[----:B------:R-:W-:Y:S01]  /*7af0*/  FMUL.FTZ R15, R28, R8 ;  /* 0x000000081c0f7220 */ /* 0x000fe20000410000 */
[----:B------:R-:W-:-:S02]  /*7b00*/  HADD2.F32 R9, -RZ, R9.H1_H1 ;  /* 0x30000009ff097230 */ /* 0x000fc40000004100 */
[-C--:B------:R-:W-:Y:S01]  /*7b10*/  FFMA.FTZ R8, R28, R4.reuse, -R37 ;  /* 0x000000041c087223 */ /* 0x080fe20000010825 */
[--C-:B------:R-:W-:Y:S02]  /*7b20*/  HADD2.F32 R37, -RZ, R14.reuse.H1_H1 ;  /* 0x3000000eff257230 */ /* 0x100fe40000004100 */
[----:B------:R-:W-:Y:S01]  /*7b30*/  FFMA.FTZ R20, R38, R4, R15 ;  /* 0x0000000426147223 */ /* 0x000fe2000001000f */
[----:B0-----:R-:W-:Y:S02]  /*7b40*/  HADD2.F32 R25, -RZ, R5.H0_H0 ;  /* 0x20000005ff197230 */ /* 0x001fe40000004100 */
[----:B------:R-:W-:Y:S02]  /*7b50*/  HADD2.F32 R15, -RZ, R13.H1_H1 ;  /* 0x3000000dff0f7230 */ /* 0x000fe40000004100 */
[----:B------:R-:W-:Y:S01]  /*7b60*/  FMUL.FTZ R4, R37, R9 ;  /* 0x0000000925047220 */ /* 0x000fe20000410000 */
[----:B------:R-:W-:Y:S02]  /*7b70*/  HADD2.F32 R5, -RZ, R5.H1_H1 ;  /* 0x30000005ff057230 */ /* 0x000fe40000004100 */
[----:B------:R-:W-:Y:S01]  /*7b80*/  FFMA.FTZ R33, R34, R24, -R33 ;  /* 0x0000001822217223 */ /* 0x000fe20000010821 */
[----:B------:R-:W-:-:S02]  /*7b90*/  HADD2.F32 R34, -RZ, R14.H0_H0 ;  /* 0x2000000eff227230 */ /* 0x000fc40000004100 */
[C---:B------:R-:W-:Y:S01]  /*7ba0*/  FMUL.FTZ R14, R15.reuse, R9 ;  /* 0x000000090f0e7220 */ /* 0x040fe20000410000 */
[--C-:B------:R-:W-:Y:S02]  /*7bb0*/  HADD2.F32 R31, -RZ, R10.reuse.H0_H0 ;  /* 0x2000000aff1f7230 */ /* 0x100fe40000004100 */
[----:B------:R-:W-:Y:S01]  /*7bc0*/  FFMA.FTZ R9, R15, R5, -R4 ;  /* 0x000000050f097223 */ /* 0x000fe20000010804 */
[----:B------:R-:W-:Y:S02]  /*7bd0*/  HADD2.F32 R10, -RZ, R10.H1_H1 ;  /* 0x3000000aff0a7230 */ /* 0x000fe40000004100 */
[----:B------:R-:W-:Y:S01]  /*7be0*/  FFMA.FTZ R35, R36, R24, R35 ;  /* 0x0000001824237223 */ /* 0x000fe20000010023 */
[----:B------:R-:W-:Y:S02]  /*7bf0*/  HADD2.F32 R4, -RZ, R13.H0_H0 ;  /* 0x2000000dff047230 */ /* 0x000fe40000004100 */
[----:B------:R-:W-:Y:S01]  /*7c00*/  FMUL.FTZ R24, R41, R30 ;  /* 0x0000001e29187220 */ /* 0x000fe20000410000 */
[----:B------:R-:W-:-:S02]  /*7c10*/  HADD2.F32 R28, -RZ, R12.H1_H1 ;  /* 0x3000000cff1c7230 */ /* 0x000fc40000004100 */
[----:B------:R-:W-:Y:S01]  /*7c20*/  FMUL.FTZ R30, R39, R30 ;  /* 0x0000001e271e7220 */ /* 0x000fe20000410000 */
[----:B------:R-:W-:Y:S02]  /*7c30*/  HADD2.F32 R26, -RZ, R6.H0_H0 ;  /* 0x20000006ff1a7230 */ /* 0x000fe40000004100 */
[----:B------:R-:W-:Y:S01]  /*7c40*/  FFMA.FTZ R13, R37, R5, R14 ;  /* 0x00000005250d7223 */ /* 0x000fe2000001000e */
[----:B------:R-:W-:Y:S02]  /*7c50*/  HADD2.F32 R12, -RZ, R12.H0_H0 ;  /* 0x2000000cff0c7230 */ /* 0x000fe40000004100 */
[----:B------:R-:W-:Y:S01]  /*7c60*/  FMUL.FTZ R5, R4, R10 ;  /* 0x0000000a04057220 */ /* 0x000fe20000410000 */
[----:B------:R-:W-:Y:S02]  /*7c70*/  HADD2.F32 R6, -RZ, R6.H1_H1 ;  /* 0x30000006ff067230 */ /* 0x000fe40000004100 */
[-C--:B------:R-:W-:Y:S01]  /*7c80*/  FFMA.FTZ R24, R39, R25.reuse, -R24 ;  /* 0x0000001927187223 */ /* 0x080fe20000010818 */
[----:B------:R-:W-:Y:S01]  /*7c90*/  FFMA.FTZ R30, R41, R25, R30 ;  /* 0x00000019291e7223 */ /* 0x000fe2000001001e */
[----:B------:R-:W-:-:S02]  /*7ca0*/  HADD2.F32 R32, -RZ, R11.H0_H0 ;  /* 0x2000000bff207230 */ /* 0x000fc40000004100 */
[C---:B------:R-:W-:Y:S01]  /*7cb0*/  FMUL.FTZ R25, R12.reuse, R10 ;  /* 0x0000000a0c197220 */ /* 0x040fe20000410000 */
[----:B------:R-:W-:Y:S02]  /*7cc0*/  HADD2.F32 R11, -RZ, R11.H1_H1 ;  /* 0x3000000bff0b7230 */ /* 0x000fe40000004100 */
[----:B------:R-:W-:Y:S01]  /*7cd0*/  FFMA.FTZ R10, R12, R6, -R5 ;  /* 0x000000060c0a7223 */ /* 0x000fe20000010805 */
[--C-:B------:R-:W-:Y:S02]  /*7ce0*/  HADD2.F32 R39, -RZ, R3.reuse.H0_H0 ;  /* 0x20000003ff277230 */ /* 0x100fe40000004100 */
[----:B------:R-:W-:Y:S02]  /*7cf0*/  HADD2.F32 R41, -RZ, R3.H1_H1 ;  /* 0x30000003ff297230 */ /* 0x000fe40000004100 */
[--C-:B------:R-:W-:Y:S02]  /*7d00*/  HADD2.F32 R5, -RZ, R0.reuse.H1_H1 ;  /* 0x30000000ff057230 */ /* 0x100fe40000004100 */
[----:B------:R-:W-:-:S02]  /*7d10*/  HADD2.F32 R37, -RZ, R0.H0_H0 ;  /* 0x20000000ff257230 */ /* 0x000fc40000004100 */
[----:B------:R-:W-:Y:S01]  /*7d20*/  FFMA.FTZ R0, R4, R6, R25 ;  /* 0x0000000604007223 */ /* 0x000fe20000010019 */
[--C-:B------:R-:W-:Y:S02]  /*7d30*/  HADD2.F32 R27, -RZ, R7.reuse.H0_H0 ;  /* 0x20000007ff1b7230 */ /* 0x100fe40000004100 */
[----:B------:R-:W-:Y:S01]  /*7d40*/  FMUL.FTZ R15, R34, R31 ;  /* 0x0000001f220f7220 */ /* 0x000fe20000410000 */
[----:B------:R-:W-:Y:S02]  /*7d50*/  HADD2.F32 R7, -RZ, R7.H1_H1 ;  /* 0x30000007ff077230 */ /* 0x000fe40000004100 */
[-C--:B------:R-:W-:Y:S01]  /*7d60*/  FMUL.FTZ R4, R39, R32.reuse ;  /* 0x0000002027047220 */ /* 0x080fe20000410000 */
[----:B------:R-:W-:Y:S01]  /*7d70*/  FMUL.FTZ R6, R41, R11 ;  /* 0x0000000b29067220 */ /* 0x000fe20000410000 */
[C---:B------:R-:W-:Y:S01]  /*7d80*/  FMUL.FTZ R31, R28.reuse, R31 ;  /* 0x0000001f1c1f7220 */ /* 0x040fe20000410000 */
[----:B------:R-:W-:Y:S01]  /*7d90*/  FMUL.FTZ R32, R5, R32 ;  /* 0x0000002005207220 */ /* 0x000fe20000410000 */
[----:B------:R-:W-:Y:S01]  /*7da0*/  FMUL.FTZ R14, R37, R11 ;  /* 0x0000000b250e7220 */ /* 0x000fe20000410000 */
[-C--:B------:R-:W-:Y:S01]  /*7db0*/  FFMA.FTZ R15, R28, R26.reuse, -R15 ;  /* 0x0000001a1c0f7223 */ /* 0x080fe2000001080f */
[----:B------:R-:W-:Y:S01]  /*7dc0*/  FFMA.FTZ R3, R5, R27, -R4 ;  /* 0x0000001b05037223 */ /* 0x000fe20000010804 */
[----:B------:R-:W-:Y:S01]  /*7dd0*/  FFMA.FTZ R12, R37, R7, -R6 ;  /* 0x00000007250c7223 */ /* 0x000fe20000010806 */
[----:B------:R-:W-:Y:S01]  /*7de0*/  FFMA.FTZ R31, R34, R26, R31 ;  /* 0x0000001a221f7223 */ /* 0x000fe2000001001f */
        /* <DEDUP_REMOVED lines=10> */
[----:B------:R2:W-:Y:S04]  /*7e90*/  STS.128 [R40+0xc400], R4 ;  /* 0x00c4000428007388 */ /* 0x0005e80000000c00 */
[----:B------:R2:W-:Y:S02]  /*7ea0*/  STS.128 [R21+0xc400], R8 ;  /* 0x00c4000815007388 */ /* 0x0005e40000000c00 */
.L_x_13130:
[----:B------:R-:W-:Y:S05]  /*7eb0*/  BSYNC B0 ;  /* 0x0000000000007941 */ /* 0x000fea0003800000 */
.L_x_13119:
[----:B------:R-:W-:Y:S01]  /*7ec0*/  @!PT LDS RZ, [RZ] ;  /* 0x00000000fffff984 */ /* 0x000fe20000000800 */
[----:B------:R-:W-:Y:S01]  /*7ed0*/  @!PT LDS RZ, [RZ] ;  /* 0x00000000fffff984 */ /* 0x000fe20000000800 */
[----:B------:R-:W-:Y:S01]  /*7ee0*/  @!PT LDS RZ, [RZ] ;  /* 0x00000000fffff984 */ /* 0x000fe20000000800 */
[----:B------:R-:W-:Y:S01]  /*7ef0*/  @!PT LDS RZ, [RZ] ;  /* 0x00000000fffff984 */ /* 0x000fe20000000800 */
[----:B------:R3:W-:Y:S06]  /*7f00*/  MEMBAR.ALL.CTA ;  /* 0x0000000000007992 */ /* 0x0007ec0000008000 */
[----:B---3--:R-:W3:Y:S01]  /*7f10*/  FENCE.VIEW.ASYNC.S ;  /* 0x00000000000073c6 */ /* 0x008ee20000000000 */
[----:B------:R-:W-:Y:S05]  /*7f20*/  WARPSYNC.ALL ;  /* 0x0000000000007948 */ /* 0x000fea0003800000 */
[----:B---3--:R-:W-:Y:S06]  /*7f30*/  BAR.SYNC.DEFER_BLOCKING 0xd, 0x180 ;  /* 0x0346000000007b1d */ /* 0x008fec0000010000 */
.L_x_13116:
[----:B------:R-:W-:-:S13]  /*7f40*/  ISETP.NE.AND P0, PT, R155, 0x3, PT ;  /* 0x000000039b00780c */ /* 0x000fda0003f05270 */
[----:B------:R-:W-:Y:S05]  /*7f50*/  @!P0 BRA `(.L_x_13140) ;  /* 0x0000000000048947 */ /* 0x000fea0003800000 */
[----:B------:R-:W-:Y:S01]  /*7f60*/  BPT.TRAP 0x1 ;  /* 0x000000040000795c */ /* 0x000fe20000300000 */
.L_x_13140:
[----:B012---:R-:W-:Y:S01]  /*7f70*/  IMAD R4, R152, 0x8, R2 ;  /* 0x0000000898047824 */ /* 0x007fe200078e0202 */
[----:B------:R-:W-:-:S04]  /*7f80*/  SHF.L.U32 R5, R156, 0x1f, RZ ;  /* 0x0000001f9c057819 */ /* 0x000fc800000006ff */
[----:B------:R0:W1:Y:S01]  /*7f90*/  SYNCS.PHASECHK.TRANS64.TRYWAIT P1, [R4+URZ+0x30830], R5 ;  /* 0x03083005040075a7 */ /* 0x000062000802017f */
[----:B------:R-:W-:Y:S05]  /*7fa0*/  @!P0 BRA `(.L_x_13141) ;  /* 0x0000000000048947 */ /* 0x000fea0003800000 */
[----:B------:R-:W-:Y:S01]  /*7fb0*/  BPT.TRAP 0x1 ;  /* 0x000000040000795c */ /* 0x000fe20000300000 */
.L_x_13141:
[----:B------:R-:W-:Y:S01]  /*7fc0*/  VIADD R0, R2, 0x12400 ;  /* 0x0001240002007836 */ /* 0x000fe20000000000 */
[----:B------:R-:W-:-:S04]  /*7fd0*/  LEA R3, R29, R2, 0xd ;  /* 0x000000021d037211 */ /* 0x000fc800078e68ff */
[----:B------:R-:W-:Y:S01]  /*7fe0*/  SHF.R.U32.HI R0, RZ, 0x4, R0 ;  /* 0x00000004ff007819 */ /* 0x000fe20000011600 */
[----:B------:R2:W-:Y:S03]  /*7ff0*/  STL [R1+0x38], R3 ;  /* 0x0000380301007387 */ /* 0x0005e60000100800 */
[----:B------:R-:W-:-:S04]  /*8000*/  LOP3.LUT R0, R0, 0x3fff, RZ, 0xc0, !PT ;  /* 0x00003fff00007812 */ /* 0x000fc800078ec0ff */
[----:B------:R-:W-:Y:S01]  /*8010*/  LOP3.LUT R0, R0, 0x10000, RZ, 0xfc, !PT ;  /* 0x0001000000007812 */ /* 0x000fe200078efcff */
[----:B--2---:R-:W-:-:S04]  /*8020*/  VIADD R3, R3, 0xc400 ;  /* 0x0000c40003037836 */ /* 0x004fc80000000000 */
[----:B------:R2:W-:Y:S01]  /*8030*/  STL [R1+0x40], R0 ;  /* 0x0000400001007387 */ /* 0x0005e20000100800 */
[----:B------:R-:W-:-:S04]  /*8040*/  SHF.R.U32.HI R3, RZ, 0x4, R3 ;  /* 0x00000004ff037819 */ /* 0x000fc80000011603 */
[----:B------:R-:W-:Y:S01]  /*8050*/  LOP3.LUT R3, R3, 0x3fff, RZ, 0xc0, !PT ;  /* 0x00003fff03037812 */ /* 0x000fe200078ec0ff */
[----:B-1----:R-:W-:Y:S06]  /*8060*/  @P1 BRA `(.L_x_13142) ;  /* 0x0000000000081947 */ /* 0x002fec0003800000 */
[----:B------:R-:W1:Y:S02]  /*8070*/  SYNCS.PHASECHK.TRANS64.TRYWAIT P1, [R4+URZ+0x30830], R5 ;  /* 0x03083005040075a7 */ /* 0x000e64000802017f */
[----:B-1----:R-:W-:Y:S05]  /*8080*/  @!P1 BRA `(.L_x_13143) ;  /* 0x000000e800d49947 */ /* 0x002fea0003800000 */
.L_x_13142:
[----:B------:R-:W3:Y:S01]  /*8090*/  LDL R6, [R1+0x40] ;  /* 0x0000400001067983 */ /* 0x000ee20000100800 */
[----:B------:R-:W-:Y:S01]  /*80a0*/  IMAD.MOV.U32 R7, RZ, RZ, 0x40000040 ;  /* 0x40000040ff077424 */ /* 0x000fe200078e00ff */
[----:B------:R-:W-:Y:S01]  /*80b0*/  LOP3.LUT R12, R3, 0x10000, RZ, 0xfc, !PT ;  /* 0x00010000030c7812 */ /* 0x000fe200078efcff */
[----:B------:R-:W-:Y:S01]  /*80c0*/  IMAD.MOV.U32 R13, RZ, RZ, 0x40000040 ;  /* 0x40000040ff0d7424 */ /* 0x000fe200078e00ff */
[----:B------:R-:W-:Y:S05]  /*80d0*/  WARPSYNC.ALL ;  /* 0x0000000000007948 */ /* 0x000fea0003800000 */
[----:B------:R-:W-:Y:S01]  /*80e0*/  R2UR UR7, R7 ;  /* 0x00000000070772ca */ /* 0x000fe200000e0000 */
[----:B------:R-:W0:Y:S01]  /*80f0*/  LDL R11, [R1+0x70] ;  /* 0x00007000010b7983 */ /* 0x000e220000100800 */
[----:B------:R-:W-:-:S02]  /*8100*/  R2UR UR4, R12 ;  /* 0x000000000c0472ca */ /* 0x000fc400000e0000 */
[----:B------:R-:W-:Y:S01]  /*8110*/  R2UR UR5, R13 ;  /* 0x000000000d0572ca */ /* 0x000fe200000e0000 */
[----:B-----5:R-:W-:Y:S01]  /*8120*/  WARPGROUP.ARRIVE ;  /* 0x00000000000079c5 */ /* 0x020fe20000000000 */
[----:B------:R-:W-:Y:S01]  /*8130*/  IMAD.MOV.U32 R9, RZ, RZ, 0x40000040 ;  /* 0x40000040ff097424 */ /* 0x000fe200078e00ff */
[C---:B------:R-:W-:Y:S01]  /*8140*/  IADD3 R20, R12.reuse, 0x2, RZ ;  /* 0x000000020c147810 */ /* 0x040fe20007ffe0ff */
[----:B------:R-:W-:Y:S01]  /*8150*/  IMAD.MOV.U32 R21, RZ, RZ, 0x40000040 ;  /* 0x40000040ff157424 */ /* 0x000fe200078e00ff */
[----:B--2---:R-:W2:Y:S01]  /*8160*/  LDL R0, [R1+0x64] ;  /* 0x0000640001007983 */ /* 0x004ea20000100800 */
[----:B------:R-:W-:Y:S01]  /*8170*/  VIADD R14, R12, 0x4 ;  /* 0x000000040c0e7836 */ /* 0x000fe20000000000 */
[----:B------:R-:W-:Y:S01]  /*8180*/  P2R R10, PR, RZ, 0x1 ;  /* 0x00000001ff0a7803 */ /* 0x000fe20000000000 */
[----:B------:R-:W-:Y:S01]  /*8190*/  IMAD.MOV.U32 R15, RZ, RZ, 0x40000040 ;  /* 0x40000040ff0f7424 */ /* 0x000fe200078e00ff */
[----:B------:R-:W-:Y:S01]  /*81a0*/  STL.64 [R1+0x10], R12 ;  /* 0x0000100c01007387 */ /* 0x000fe20000100a00 */
[----:B------:R-:W-:-:S03]  /*81b0*/  IMAD.MOV.U32 R7, RZ, RZ, 0x40000040 ;  /* 0x40000040ff077424 */ /* 0x000fc600078e00ff */
[----:B------:R-:W-:Y:S04]  /*81c0*/  STL.64 [R1+0x28], R20 ;  /* 0x0000281401007387 */ /* 0x000fe80000100a00 */
[----:B------:R-:W-:Y:S01]  /*81d0*/  STL.64 [R1+0x20], R14 ;  /* 0x0000200e01007387 */ /* 0x000fe20000100a00 */
[----:B------:R-:W4:Y:S02]  /*81e0*/  S2R R131, SR_TID.X ;  /* 0x0000000000837919 */ /* 0x000f240000002100 */
[----:B----4-:R-:W-:Y:S01]  /*81f0*/  LOP3.LUT R131, R131, 0x7f, RZ, 0xc0, !PT ;  /* 0x0000007f83837812 */ /* 0x010fe200078ec0ff */
[----:B---3--:R-:W-:-:S04]  /*8200*/  IMAD R6, R152, 0x600, R6 ;  /* 0x0000060098067824 */ /* 0x008fc800078e0206 */
[C---:B------:R-:W-:Y:S01]  /*8210*/  VIADD R8, R6.reuse, 0x2 ;  /* 0x0000000206087836 */ /* 0x040fe20000000000 */
[----:B------:R-:W-:Y:S01]  /*8220*/  R2UR UR6, R6 ;  /* 0x00000000060672ca */ /* 0x000fe200000e0000 */
[----:B01----:R-:W-:-:S12]  /*8230*/  IMAD.IADD R5, R11, 0x1, R130 ;  /* 0x000000010b057824 */ /* 0x003fd800078e0282 */
[----:B------:R-:W-:Y:S01]  /*8240*/  HGMMA.64x192x16.F32 R24, gdesc[UR4], RZ, !UPT, gsb0 ;  /* 0x02e00000041879f0 */ /* 0x000fe2000c0008ff */
[----:B------:R-:W-:Y:S01]  /*8250*/  R2UR UR6, R8 ;  /* 0x00000000080672ca */ /* 0x000fe200000e0000 */
[----:B------:R-:W-:Y:S01]  /*8260*/  VIADD R8, R6, 0x4 ;  /* 0x0000000406087836 */ /* 0x000fe20000000000 */
[----:B------:R-:W-:Y:S01]  /*8270*/  R2UR UR7, R9 ;  /* 0x00000000090772ca */ /* 0x000fe200000e0000 */
[----:B------:R-:W-:Y:S01]  /*8280*/  IMAD.MOV.U32 R9, RZ, RZ, 0x40000040 ;  /* 0x40000040ff097424 */ /* 0x000fe200078e00ff */
[----:B------:R-:W-:Y:S01]  /*8290*/  R2UR UR4, R20 ;  /* 0x00000000140472ca */ /* 0x000fe200000e0000 */
[----:B--2---:R-:W-:Y:S01]  /*82a0*/  IMAD R5, R0, -0xc0, R5 ;  /* 0xffffff4000057824 */ /* 0x004fe200078e0205 */
[----:B------:R-:W-:Y:S02]  /*82b0*/  R2UR UR5, R21 ;  /* 0x00000000150572ca */ /* 0x000fe400000e0000 */
[----:B------:R-:W-:Y:S02]  /*82c0*/  IADD3 R6, R6, 0x6, RZ ;  /* 0x0000000606067810 */ /* 0x000fe40007ffe0ff */
[----:B------:R-:W-:-:S02]  /*82d0*/  ISETP.GT.AND P4, PT, R5, RZ, PT ;  /* 0x000000ff0500720c */ /* 0x000fc40003f84270 */
[C---:B------:R-:W-:Y:S02]  /*82e0*/  ISETP.GT.AND P3, PT, R5.reuse, 0x1, PT ;  /* 0x000000010500780c */ /* 0x040fe40003f64270 */
[C---:B------:R-:W-:Y:S02]  /*82f0*/  ISETP.GT.AND P1, PT, R5.reuse, 0x8, PT ;  /* 0x000000080500780c */ /* 0x040fe40003f24270 */
[C---:B------:R-:W-:Y:S02]  /*8300*/  ISETP.GT.AND P2, PT, R5.reuse, 0x9, PT ;  /* 0x000000090500780c */ /* 0x040fe40003f44270 */
[C---:B------:R-:W-:Y:S02]  /*8310*/  ISETP.GT.AND P5, PT, R5.reuse, 0x10, PT ;  /* 0x000000100500780c */ /* 0x040fe40003fa4270 */
[C---:B------:R-:W-:Y:S02]  /*8320*/  ISETP.GT.AND P0, PT, R5.reuse, 0x99, PT ;  /* 0x000000990500780c */ /* 0x040fe40003f04270 */
[----:B------:R-:W-:Y:S01]  /*8330*/  ISETP.GT.AND P6, PT, R5, 0xa0, PT ;  /* 0x000000a00500780c */ /* 0x000fe20003fc4270 */
[----:B------:R-:W-:-:S02]  /*8340*/  WARPGROUP.DEPBAR.LE gsb0, 0x0 ;  /* 0x00008000000079c5 */ /* 0x000fc40000010000 */
[----:B------:R-:W-:-:S06]  /*8350*/  WARPGROUP.ARRIVE ;  /* 0x00000000000079c5 */ /* 0x000fcc0000000000 */
[----:B------:R-:W-:Y:S01]  /*8360*/  HGMMA.64x192x16.F32 R24, gdesc[UR4], R24, gsb0 ;  /* 0x02e00000041879f0 */ /* 0x000fe20008000818 */
[----:B------:R-:W-:Y:S01]  /*8370*/  R2UR UR6, R8 ;  /* 0x00000000080672ca */ /* 0x000fe200000e0000 */
[----:B------:R-:W-:Y:S01]  /*8380*/  VIADD R8, R12, 0x6 ;  /* 0x000000060c087836 */ /* 0x000fe20000000000 */
[----:B------:R-:W-:Y:S01]  /*8390*/  R2UR UR7, R9 ;  /* 0x00000000090772ca */ /* 0x000fe200000e0000 */
[----:B------:R-:W-:Y:S01]  /*83a0*/  IMAD.MOV.U32 R9, RZ, RZ, 0x40000040 ;  /* 0x40000040ff097424 */ /* 0x000fe200078e00ff */
[----:B------:R-:W-:Y:S02]  /*83b0*/  R2UR UR4, R14 ;  /* 0x000000000e0472ca */ /* 0x000fe400000e0000 */
[----:B------:R-:W-:Y:S02]  /*83c0*/  R2UR UR5, R15 ;  /* 0x000000000f0572ca */ /* 0x000fe400000e0000 */
[----:B------:R0:W-:Y:S01]  /*83d0*/  STL.64 [R1+0x18], R8 ;  /* 0x0000180801007387 */ /* 0x0001e20000100a00 */
[----:B------:R-:W-:-:S02]  /*83e0*/  WARPGROUP.DEPBAR.LE gsb0, 0x0 ;  /* 0x00008000000079c5 */ /* 0x000fc40000010000 */
[----:B------:R-:W-:-:S08]  /*83f0*/  WARPGROUP.ARRIVE ;  /* 0x00000000000079c5 */ /* 0x000fd00000000000 */
[----:B------:R-:W-:Y:S01]  /*8400*/  HGMMA.64x192x16.F32 R24, gdesc[UR4], R24, gsb0 ;  /* 0x02e00000041879f0 */ /* 0x000fe20008000818 */
[----:B------:R-:W-:Y:S02]  /*8410*/  R2UR UR6, R6 ;  /* 0x00000000060672ca */ /* 0x000fe400000e0000 */
[----:B------:R-:W-:Y:S02]  /*8420*/  R2UR UR7, R7 ;  /* 0x00000000070772ca */ /* 0x000fe400000e0000 */
[----:B------:R-:W-:Y:S02]  /*8430*/  R2UR UR4, R8 ;  /* 0x00000000080472ca */ /* 0x000fe400000e0000 */
[----:B------:R-:W-:Y:S01]  /*8440*/  R2UR UR5, R9 ;  /* 0x00000000090572ca */ /* 0x000fe200000e0000 */
[----:B------:R-:W-:Y:S02]  /*8450*/  WARPGROUP.DEPBAR.LE gsb0, 0x0 ;  /* 0x00008000000079c5 */ /* 0x000fe40000010000 */
[----:B------:R-:W-:-:S10]  /*8460*/  WARPGROUP.ARRIVE ;  /* 0x00000000000079c5 */ /* 0x000fd40000000000 */
[----:B------:R-:W-:Y:S01]  /*8470*/  HGMMA.64x192x16.F32 R24, gdesc[UR4], R24, gsb0 ;  /* 0x02e00000041879f0 */ /* 0x000fe20008000818 */
[----:B------:R-:W-:Y:S02]  /*8480*/  ULDC UR4, c[0x0][0x988] ;  /* 0x0002620000047ab9 */ /* 0x000fe40000000800 */
        /* <DEDUP_REMOVED lines=144> */
[----:B------:R-:W-:Y:S02]  /*8d90*/  FMNMX.FTZ R3, R97, R0, !PT ;  /* 0x0000000061037209 */ /* 0x000fe40007810000 */
        /* <DEDUP_REMOVED lines=16> */
[----:B------:R-:W-:Y:S02]  /*8ea0*/  ISETP.GT.AND P3, PT, R5, 0xb0, PT ;  /* 0x000000b00500780c */ /* 0x000fe40003f64270 */
        /* <DEDUP_REMOVED lines=12> */
[----:B------:R-:W-:Y:S02]  /*8f70*/  FSEL R117, R117, -INF , P6 ;  /* 0xff80000075757808 */ /* 0x000fe40003000000 */
[----:B------:R-:W-:Y:S02]  /*8f80*/  P2R R6, PR, RZ, 0x1 ;  /* 0x00000001ff067803 */ /* 0x000fe40000000000 */
[----:B------:R-:W-:Y:S02]  /*8f90*/  FMNMX.FTZ R0, R117, R0, !PT ;  /* 0x0000000075007209 */ /* 0x000fe40007810000 */
[----:B------:R-:W-:Y:S02]  /*8fa0*/  ISETP.GT.AND P0, PT, R5, 0xa0, PT ;  /* 0x000000a00500780c */ /* 0x000fe40003f04270 */
[----:B0-----:R-:W-:Y:S01]  /*8fb0*/  P2R R8, PR, RZ, 0x4 ;  /* 0x00000004ff087803 */ /* 0x001fe20000000000 */
[----:B------:R-:W0:Y:S01]  /*8fc0*/  SHFL.BFLY PT, R3, R0, 0x2, 0x1f ;  /* 0x0c401f0000037f89 */ /* 0x000e2200000e0000 */
[----:B------:R-:W-:-:S02]  /*8fd0*/  FSEL R106, R106, -INF , P0 ;  /* 0xff8000006a6a7808 */ /* 0x000fc40000000000 */
[----:B------:R-:W-:Y:S02]  /*8fe0*/  ISETP.NE.AND P0, PT, R6, RZ, PT ;  /* 0x000000ff0600720c */ /* 0x000fe40003f05270 */
[----:B------:R-:W-:Y:S02]  /*8ff0*/  P2R R7, PR, RZ, 0x2 ;  /* 0x00000002ff077803 */ /* 0x000fe40000000000 */
[----:B------:R-:W-:Y:S02]  /*9000*/  FSEL R107, R107, -INF , P0 ;  /* 0xff8000006b6b7808 */ /* 0x000fe40000000000 */
[----:B------:R-:W-:Y:S02]  /*9010*/  ISETP.NE.AND P0, PT, R10, RZ, PT ;  /* 0x000000ff0a00720c */ /* 0x000fe40003f05270 */
[----:B------:R-:W-:Y:S02]  /*9020*/  FMNMX.FTZ R10, R129, R128, !PT ;  /* 0x00000080810a7209 */ /* 0x000fe40007810000 */
[----:B------:R-:W-:-:S02]  /*9030*/  ISETP.GT.AND P1, PT, R5, 0x99, PT ;  /* 0x000000990500780c */ /* 0x000fc40003f24270 */
[----:B------:R-:W-:Y:S02]  /*9040*/  FMNMX.FTZ R21, R127, R10, !PT ;  /* 0x0000000a7f157209 */ /* 0x000fe40007810000 */
[----:B------:R-:W-:Y:S02]  /*9050*/  FSEL R103, R103, -INF , P1 ;  /* 0xff80000067677808 */ /* 0x000fe40000800000 */
[----:B------:R-:W-:Y:S02]  /*9060*/  FMNMX.FTZ R10, R126, R21, !PT ;  /* 0x000000157e0a7209 */ /* 0x000fe40007810000 */
[----:B------:R-:W-:Y:S02]  /*9070*/  ISETP.NE.AND P1, PT, R7, RZ, PT ;  /* 0x000000ff0700720c */ /* 0x000fe40003f25270 */
[----:B------:R-:W-:Y:S02]  /*9080*/  FMNMX.FTZ R21, R125, R10, !PT ;  /* 0x0000000a7d157209 */ /* 0x000fe40007810000 */
[----:B0-----:R-:W-:-:S02]  /*9090*/  FMNMX.FTZ R3, R0, R3, !PT ;  /* 0x0000000300037209 */ /* 0x001fc40007810000 */
[----:B------:R-:W-:Y:S02]  /*90a0*/  FMNMX.FTZ R10, R124, R21, !PT ;  /* 0x000000157c0a7209 */ /* 0x000fe40007810000 */
[----:B------:R-:W-:Y:S01]  /*90b0*/  FSEL R110, R110, -INF , P1 ;  /* 0xff8000006e6e7808 */ /* 0x000fe20000800000 */
[----:B------:R-:W0:Y:S01]  /*90c0*/  SHFL.BFLY PT, R0, R3, 0x1, 0x1f ;  /* 0x0c201f0003007f89 */ /* 0x000e2200000e0000 */
[----:B------:R-:W-:Y:S02]  /*90d0*/  FSEL R114, R114, -INF , P3 ;  /* 0xff80000072727808 */ /* 0x000fe40001800000 */
[----:B------:R-:W-:Y:S02]  /*90e0*/  FSEL R115, R115, -INF , P4 ;  /* 0xff80000073737808 */ /* 0x000fe40002000000 */
[----:B------:R-:W-:Y:S02]  /*90f0*/  FSEL R118, R118, -INF , P5 ;  /* 0xff80000076767808 */ /* 0x000fe40002800000 */
[----:B------:R-:W-:-:S02]  /*9100*/  FSEL R119, R119, -INF , P6 ;  /* 0xff80000077777808 */ /* 0x000fc40003000000 */
[----:B0-----:R-:W-:Y:S01]  /*9110*/  FMNMX.FTZ R3, R3, R0, !PT ;  /* 0x0000000003037209 */ /* 0x001fe20007810000 */
[----:B------:R-:W-:-:S03]  /*9120*/  IMAD.U32 R0, RZ, RZ, UR4 ;  /* 0x00000004ff007e24 */ /* 0x000fc6000f8e00ff */
[C---:B------:R-:W-:Y:S01]  /*9130*/  FSETP.NEU.FTZ.AND P2, PT, R3.reuse, -INF , PT ;  /* 0xff8000000300780b */ /* 0x040fe20003f5d000 */
[----:B------:R-:W-:-:S05]  /*9140*/  FMUL.FTZ R9, R3, R0 ;  /* 0x0000000003097220 */ /* 0x000fca0000410000 */
[----:B------:R-:W-:Y:S02]  /*9150*/  FSEL R5, R9, RZ, P2 ;  /* 0x000000ff09057208 */ /* 0x000fe40001000000 */
[----:B------:R-:W-:-:S03]  /*9160*/  ISETP.NE.AND P2, PT, R8, RZ, PT ;  /* 0x000000ff0800720c */ /* 0x000fc60003f45270 */
[--C-:B------:R-:W-:Y:S01]  /*9170*/  FFMA.FTZ R9, R29, R0, -R5.reuse ;  /* 0x000000001d097223 */ /* 0x100fe20000010805 */
[----:B------:R-:W-:Y:S01]  /*9180*/  FMNMX.FTZ R29, R123, R10, !PT ;  /* 0x0000000a7b1d7209 */ /* 0x000fe20007810000 */
[-CC-:B------:R-:W-:Y:S01]  /*9190*/  FFMA.FTZ R6, R24, R0.reuse, -R5.reuse ;  /* 0x0000000018067223 */ /* 0x180fe20000010805 */
[----:B------:R-:W-:Y:S01]  /*91a0*/  FSEL R111, R111, -INF , P2 ;  /* 0xff8000006f6f7808 */ /* 0x000fe20001000000 */
        /* <DEDUP_REMOVED lines=60> */
[----:B------:R-:W-:Y:S01]  /*9570*/  FFMA.FTZ R73, R117, R0, -R5 ;  /* 0x0000000075497223 */ /* 0x000fe20000010805 */
[----:B------:R-:W-:Y:S01]  /*9580*/  FMNMX.FTZ R10, R70, R29, !PT ;  /* 0x0000001d460a7209 */ /* 0x000fe20007810000 */
[----:B------:R-:W-:Y:S01]  /*9590*/  MUFU.EX2 R6, R6 ;  /* 0x0000000600067308 */ /* 0x000fe20000000800 */
[----:B------:R-:W2:Y:S02]  /*95a0*/  LDL R105, [R1+0x48] ;  /* 0x0000480001697983 */ /* 0x000ea40000100800 */
[----:B------:R-:W-:-:S02]  /*95b0*/  FMNMX.FTZ R29, R71, R10, !PT ;  /* 0x0000000a471d7209 */ /* 0x000fc40007810000 */
[----:B------:R-:W3:Y:S02]  /*95c0*/  LDL R104, [R1+0x8] ;  /* 0x0000080001687983 */ /* 0x000ee40000100800 */
[----:B------:R-:W-:Y:S01]  /*95d0*/  FMNMX.FTZ R10, R74, R29, !PT ;  /* 0x0000001d4a0a7209 */ /* 0x000fe20007810000 */
[----:B------:R-:W0:Y:S03]  /*95e0*/  MUFU.EX2 R7, R7 ;  /* 0x0000000700077308 */ /* 0x000e260000000800 */
        /* <DEDUP_REMOVED lines=48> */
[----:B------:R-:W-:Y:S02]  /*98f0*/  FSEL R93, R93, RZ, P1 ;  /* 0x000000ff5d5d7208 */ /* 0x000fe40000800000 */
[----:B------:R-:W-:-:S03]  /*9900*/  ISETP.NE.AND P1, PT, R131, RZ, PT ;  /* 0x000000ff8300720c */ /* 0x000fc60003f25270 */
        /* <DEDUP_REMOVED lines=11> */
[----:B------:R-:W-:Y:S01]  /*99c0*/  @!P1 IADD3 R4, R4, 0x30840, RZ ;  /* 0x0003084004049810 */ /* 0x000fe20007ffe0ff */
[-CC-:B------:R-:W-:Y:S01]  /*99d0*/  FFMA.FTZ R54, R55, R0.reuse, -R93.reuse ;  /* 0x0000000037367223 */ /* 0x180fe2000001085d */
[-CC-:B------:R-:W-:Y:S01]  /*99e0*/  FFMA.FTZ R55, R58, R0.reuse, -R93.reuse ;  /* 0x000000003a377223 */ /* 0x180fe2000001085d */
[-CC-:B------:R-:W-:Y:S01]  /*99f0*/  FFMA.FTZ R58, R59, R0.reuse, -R93.reuse ;  /* 0x000000003b3a7223 */ /* 0x180fe2000001085d */
[-CC-:B------:R-:W-:Y:S01]  /*9a00*/  FFMA.FTZ R84, R124, R0.reuse, -R93.reuse ;  /* 0x000000007c547223 */ /* 0x180fe2000001085d */
[----:B------:R-:W1:Y:S01]  /*9a10*/  MUFU.EX2 R29, R29 ;  /* 0x0000001d001d7308 */ /* 0x000e620000000800 */
[----:B------:R-:W-:Y:S01]  /*9a20*/  @!P1 PRMT R4, RZ, 0x654, R4 ;  /* 0x00000654ff049816 */ /* 0x000fe20000000004 */
[-C--:B------:R-:W-:Y:S01]  /*9a30*/  FFMA.FTZ R59, R62, R0.reuse, -R93 ;  /* 0x000000003e3b7223 */ /* 0x080fe2000001085d */
[----:B0-----:R-:W-:Y:S01]  /*9a40*/  FADD.FTZ R101, R6, R7 ;  /* 0x0000000706657221 */ /* 0x001fe20000010000 */
[-CC-:B------:R-:W-:Y:S01]  /*9a50*/  FFMA.FTZ R62, R63, R0.reuse, -R93.reuse ;  /* 0x000000003f3e7223 */ /* 0x180fe2000001085d */
[----:B------:R0:W-:Y:S01]  /*9a60*/  @!P1 SYNCS.ARRIVE.TRANS64.RED.A1T0 RZ, [R4+URZ], RZ ;  /* 0x000000ff04ff99a7 */ /* 0x0001e2000810043f */
[-CC-:B------:R-:W-:Y:S01]  /*9a70*/  FFMA.FTZ R85, R123, R0.reuse, -R93.reuse ;  /* 0x000000007b557223 */ /* 0x180fe2000001085d */
[-CC-:B------:R-:W-:Y:S01]  /*9a80*/  FFMA.FTZ R88, R122, R0.reuse, -R93.reuse ;  /* 0x000000007a587223 */ /* 0x180fe2000001085d */
[----:B------:R-:W4:Y:S01]  /*9a90*/  MUFU.EX2 R77, R77 ;  /* 0x0000004d004d7308 */ /* 0x000f220000000800 */
[-CC-:B------:R-:W-:Y:S01]  /*9aa0*/  FFMA.FTZ R89, R121, R0.reuse, -R93.reuse ;  /* 0x0000000079597223 */ /* 0x180fe2000001085d */
[-CC-:B------:R-:W-:Y:S01]  /*9ab0*/  FFMA.FTZ R92, R120, R0.reuse, -R93.reuse ;  /* 0x00000000785c7223 */ /* 0x180fe2000001085d */
[----:B------:R-:W-:-:S05]  /*9ac0*/  FFMA.FTZ R31, R31, R0, -R93 ;  /* 0x000000001f1f7223 */ /* 0x000fca000001085d */
[----:B------:R-:W4:Y:S01]  /*9ad0*/  MUFU.EX2 R80, R80 ;  /* 0x0000005000507308 */ /* 0x000f220000000800 */
[--C-:B------:R-:W-:Y:S01]  /*9ae0*/  FFMA.FTZ R63, R66, R0, -R93.reuse ;  /* 0x00000000423f7223 */ /* 0x100fe2000001085d */
[----:B0-----:R-:W-:Y:S01]  /*9af0*/  F2FP.F16.F32.PACK_AB R4, R7, R6 ;  /* 0x000000060704723e */ /* 0x001fe200000000ff */
[----:B------:R-:W-:-:S05]  /*9b00*/  FFMA.FTZ R66, R67, R0, -R93 ;  /* 0x0000000043427223 */ /* 0x000fca000001085d */
[----:B------:R-:W0:Y:S01]  /*9b10*/  MUFU.EX2 R81, R81 ;  /* 0x0000005100517308 */ /* 0x000e220000000800 */
[----:B-1----:R-:W-:Y:S01]  /*9b20*/  FADD.FTZ R6, R5, R29 ;  /* 0x0000001d05067221 */ /* 0x002fe20000010000 */
[-C--:B------:R-:W-:Y:S01]  /*9b30*/  FFMA.FTZ R67, R70, R0.reuse, -R93 ;  /* 0x0000000046437223 */ /* 0x080fe2000001085d */
[----:B------:R-:W-:Y:S01]  /*9b40*/  FADD.FTZ R24, R8, R101 ;  /* 0x0000006508187221 */ /* 0x000fe20000010000 */
[-CC-:B------:R-:W-:Y:S01]  /*9b50*/  FFMA.FTZ R70, R71, R0.reuse, -R93.reuse ;  /* 0x0000000047467223 */ /* 0x180fe2000001085d */
[-CC-:B------:R-:W-:Y:S01]  /*9b60*/  FFMA.FTZ R71, R74, R0.reuse, -R93.reuse ;  /* 0x000000004a477223 */ /* 0x180fe2000001085d */
[-CC-:B------:R-:W-:Y:S01]  /*9b70*/  FFMA.FTZ R74, R75, R0.reuse, -R93.reuse ;  /* 0x000000004b4a7223 */ /* 0x180fe2000001085d */
[----:B----4-:R-:W-:Y:S01]  /*9b80*/  FADD.FTZ R7, R77, R6 ;  /* 0x000000064d077221 */ /* 0x010fe20000010000 */
[----:B------:R-:W1:Y:S01]  /*9b90*/  MUFU.EX2 R84, R84 ;  /* 0x0000005400547308 */ /* 0x000e620000000800 */
[-CC-:B------:R-:W-:Y:S01]  /*9ba0*/  FFMA.FTZ R75, R78, R0.reuse, -R93.reuse ;  /* 0x000000004e4b7223 */ /* 0x180fe2000001085d */
[----:B------:R-:W-:Y:S01]  /*9bb0*/  FADD.FTZ R24, R9, R24 ;  /* 0x0000001809187221 */ /* 0x000fe20000010000 */
[-CC-:B------:R-:W-:Y:S01]  /*9bc0*/  FFMA.FTZ R78, R79, R0.reuse, -R93.reuse ;  /* 0x000000004f4e7223 */ /* 0x180fe2000001085d */
[----:B------:R-:W-:Y:S01]  /*9bd0*/  FFMA.FTZ R79, R86, R0, -R93 ;  /* 0x00000000564f7223 */ /* 0x000fe2000001085d */
[----:B------:R-:W-:Y:S01]  /*9be0*/  FADD.FTZ R86, R80, R7 ;  /* 0x0000000750567221 */ /* 0x000fe20000010000 */
[----:B------:R-:W-:-:S02]  /*9bf0*/  FADD.FTZ R7, R11, R24 ;  /* 0x000000180b077221 */ /* 0x000fc40000010000 */
[----:B------:R-:W4:Y:S01]  /*9c00*/  MUFU.EX2 R85, R85 ;  /* 0x0000005500557308 */ /* 0x000f220000000800 */
[----:B------:R-:W-:Y:S01]  /*9c10*/  F2FP.F16.F32.PACK_AB R6, R9, R8 ;  /* 0x000000080906723e */ /* 0x000fe200000000ff */
[----:B0-----:R-:W-:Y:S01]  /*9c20*/  FADD.FTZ R9, R81, R86 ;  /* 0x0000005651097221 */ /* 0x001fe20000010000 */
[----:B------:R-:W-:-:S05]  /*9c30*/  FADD.FTZ R86, R12, R7 ;  /* 0x000000070c567221 */ /* 0x000fca0000010000 */
[----:B------:R-:W0:Y:S01]  /*9c40*/  MUFU.EX2 R88, R88 ;  /* 0x0000005800587308 */ /* 0x000e220000000800 */
[----:B------:R-:W-:Y:S01]  /*9c50*/  FADD.FTZ R7, R13, R86 ;  /* 0x000000560d077221 */ /* 0x000fe20000010000 */
[----:B------:R-:W-:Y:S01]  /*9c60*/  F2FP.F16.F32.PACK_AB R24, R12, R11 ;  /* 0x0000000b0c18723e */ /* 0x000fe200000000ff */
[----:B------:R-:W-:Y:S01]  /*9c70*/  FFMA.FTZ R82, R82, R0, -R93 ;  /* 0x0000000052527223 */ /* 0x000fe2000001085d */
[----:B-1----:R-:W-:Y:S01]  /*9c80*/  FADD.FTZ R12, R84, R9 ;  /* 0x00000009540c7221 */ /* 0x002fe20000010000 */
[----:B------:R-:W-:-:S03]  /*9c90*/  FADD.FTZ R7, R26, R7 ;  /* 0x000000071a077221 */ /* 0x000fc60000010000 */
[----:B------:R-:W1:Y:S01]  /*9ca0*/  MUFU.EX2 R89, R89 ;  /* 0x0000005900597308 */ /* 0x000e620000000800 */
[----:B----4-:R-:W-:-:S07]  /*9cb0*/  FADD.FTZ R11, R85, R12 ;  /* 0x0000000c550b7221 */ /* 0x010fce0000010000 */
[----:B------:R-:W4:Y:S01]  /*9cc0*/  MUFU.EX2 R92, R92 ;  /* 0x0000005c005c7308 */ /* 0x000f220000000800 */
[----:B0-----:R-:W-:-:S07]  /*9cd0*/  FADD.FTZ R12, R88, R11 ;  /* 0x0000000b580c7221 */ /* 0x001fce0000010000 */
[----:B------:R0:W-:Y:S08]  /*9ce0*/  MUFU.EX2 R8, R82 ;  /* 0x0000005200087308 */ /* 0x0001f00000000800 */
[----:B------:R-:W4:Y:S01]  /*9cf0*/  MUFU.EX2 R31, R31 ;  /* 0x0000001f001f7308 */ /* 0x000f220000000800 */
[----:B0-----:R-:W-:-:S04]  /*9d00*/  FADD.FTZ R82, R28, R7 ;  /* 0x000000071c527221 */ /* 0x001fc80000010000 */
[----:B------:R-:W-:-:S03]  /*9d10*/  FADD.FTZ R11, R25, R82 ;  /* 0x00000052190b7221 */ /* 0x000fc60000010000 */
[----:B------:R-:W0:Y:S01]  /*9d20*/  MUFU.EX2 R96, R96 ;  /* 0x0000006000607308 */ /* 0x000e220000000800 */
[----:B------:R-:W-:Y:S01]  /*9d30*/  FADD.FTZ R82, R30, R11 ;  /* 0x0000000b1e527221 */ /* 0x000fe20000010000 */
[----:B-1----:R-:W-:-:S03]  /*9d40*/  FADD.FTZ R7, R89, R12 ;  /* 0x0000000c59077221 */ /* 0x002fc60000010000 */
[----:B------:R-:W-:-:S03]  /*9d50*/  FADD.FTZ R11, R27, R82 ;  /* 0x000000521b0b7221 */ /* 0x000fc60000010000 */
[----:B------:R-:W1:Y:S01]  /*9d60*/  MUFU.EX2 R47, R47 ;  /* 0x0000002f002f7308 */ /* 0x000e620000000800 */
[----:B----4-:R-:W-:Y:S01]  /*9d70*/  FADD.FTZ R12, R92, R7 ;  /* 0x000000075c0c7221 */ /* 0x010fe20000010000 */
[----:B------:R-:W-:-:S06]  /*9d80*/  FADD.FTZ R82, R14, R11 ;  /* 0x0000000b0e527221 */ /* 0x000fcc0000010000 */
[----:B------:R-:W4:Y:S01]  /*9d90*/  MUFU.EX2 R50, R50 ;  /* 0x0000003200327308 */ /* 0x000f220000000800 */
[----:B------:R-:W-:Y:S01]  /*9da0*/  FADD.FTZ R7, R31, R12 ;  /* 0x0000000c1f077221 */ /* 0x000fe20000010000 */
[----:B------:R-:W-:Y:S01]  /*9db0*/  F2FP.F16.F32.PACK_AB R26, R26, R13 ;  /* 0x0000000d1a1a723e */ /* 0x000fe200000000ff */
[----:B------:R-:W-:Y:S02]  /*9dc0*/  FADD.FTZ R13, R15, R82 ;  /* 0x000000520f0d7221 */ /* 0x000fe40000010000 */
[----:B0-----:R-:W-:Y:S02]  /*9dd0*/  FADD.FTZ R12, R96, R7 ;  /* 0x00000007600c7221 */ /* 0x001fe40000010000 */
[----:B------:R-:W-:Y:S01]  /*9de0*/  FADD.FTZ R82, R20, R13 ;  /* 0x0000000d14527221 */ /* 0x000fe20000010000 */
[----:B------:R-:W-:Y:S01]  /*9df0*/  F2FP.F16.F32.PACK_AB R28, R25, R28 ;  /* 0x0000001c191c723e */ /* 0x000fe200000000ff */
[----:B-1----:R-:W-:Y:S01]  /*9e00*/  FADD.FTZ R7, R47, R12 ;  /* 0x0000000c2f077221 */ /* 0x002fe20000010000 */
[----:B------:R-:W0:Y:S01]  /*9e10*/  MUFU.EX2 R51, R51 ;  /* 0x0000003300337308 */ /* 0x000e220000000800 */
[----:B------:R-:W-:-:S07]  /*9e20*/  FADD.FTZ R25, R21, R82 ;  /* 0x0000005215197221 */ /* 0x000fce0000010000 */
[----:B------:R-:W1:Y:S01]  /*9e30*/  MUFU.EX2 R54, R54 ;  /* 0x0000003600367308 */ /* 0x000e620000000800 */
[----:B----4-:R-:W-:Y:S01]  /*9e40*/  FADD.FTZ R12, R50, R7 ;  /* 0x00000007320c7221 */ /* 0x010fe20000010000 */
[----:B------:R-:W-:Y:S01]  /*9e50*/  F2FP.F16.F32.PACK_AB R7, R80, R77 ;  /* 0x0000004d5007723e */ /* 0x000fe200000000ff */
[----:B------:R-:W-:Y:S01]  /*9e60*/  FADD.FTZ R80, R32, R25 ;  /* 0x0000001920507221 */ /* 0x000fe20000010000 */
[----:B------:R-:W-:Y:S01]  /*9e70*/  F2FP.F16.F32.PACK_AB R25, R84, R81 ;  /* 0x000000515419723e */ /* 0x000fe200000000ff */
[----:B------:R-:W4:Y:S03]  /*9e80*/  LDL R82, [R1+0x50] ;  /* 0x0000500001527983 */ /* 0x000f260000100800 */
[----:B------:R-:W2:Y:S01]  /*9e90*/  MUFU.EX2 R55, R55 ;  /* 0x0000003700377308 */ /* 0x000ea20000000800 */
[----:B------:R-:W4:Y:S01]  /*9ea0*/  LDL R81, [R1+0x4] ;  /* 0x0000040001517983 */ /* 0x000f220000100800 */
[----:B0-----:R-:W-:-:S06]  /*9eb0*/  FADD.FTZ R13, R51, R12 ;  /* 0x0000000c330d7221 */ /* 0x001fcc0000010000 */
[----:B------:R-:W0:Y:S01]  /*9ec0*/  MUFU.EX2 R58, R58 ;  /* 0x0000003a003a7308 */ /* 0x000e220000000800 */
[----:B-1----:R-:W-:-:S07]  /*9ed0*/  FADD.FTZ R12, R54, R13 ;  /* 0x0000000d360c7221 */ /* 0x002fce0000010000 */
[----:B------:R-:W1:Y:S01]  /*9ee0*/  MUFU.EX2 R59, R59 ;  /* 0x0000003b003b7308 */ /* 0x000e620000000800 */
[----:B--2---:R-:W-:Y:S01]  /*9ef0*/  FADD.FTZ R13, R55, R12 ;  /* 0x0000000c370d7221 */ /* 0x004fe20000010000 */
[----:B------:R-:W-:-:S06]  /*9f00*/  FADD.FTZ R77, R33, R80 ;  /* 0x00000050214d7221 */ /* 0x000fcc0000010000 */
[----:B------:R-:W2:Y:S01]  /*9f10*/  MUFU.EX2 R62, R62 ;  /* 0x0000003e003e7308 */ /* 0x000ea20000000800 */
[----:B0-----:R-:W-:Y:S01]  /*9f20*/  FADD.FTZ R12, R58, R13 ;  /* 0x0000000d3a0c7221 */ /* 0x001fe20000010000 */
[----:B------:R-:W-:-:S06]  /*9f30*/  FADD.FTZ R77, R34, R77 ;  /* 0x0000004d224d7221 */ /* 0x000fcc0000010000 */
[----:B------:R-:W0:Y:S01]  /*9f40*/  MUFU.EX2 R63, R63 ;  /* 0x0000003f003f7308 */ /* 0x000e220000000800 */
[----:B-1----:R-:W-:Y:S01]  /*9f50*/  FADD.FTZ R13, R59, R12 ;  /* 0x0000000c3b0d7221 */ /* 0x002fe20000010000 */
[----:B------:R-:W-:-:S06]  /*9f60*/  FADD.FTZ R12, R40, R77 ;  /* 0x0000004d280c7221 */ /* 0x000fcc0000010000 */
[----:B------:R-:W1:Y:S08]  /*9f70*/  MUFU.EX2 R66, R66 ;  /* 0x0000004200427308 */ /* 0x000e700000000800 */
[----:B------:R-:W3:Y:S01]  /*9f80*/  MUFU.EX2 R48, R48 ;  /* 0x0000003000307308 */ /* 0x000ee20000000800 */
[----:B--2---:R-:W-:Y:S01]  /*9f90*/  FADD.FTZ R80, R62, R13 ;  /* 0x0000000d3e507221 */ /* 0x004fe20000010000 */
[----:B------:R-:W-:-:S06]  /*9fa0*/  F2FP.F16.F32.PACK_AB R5, R29, R5 ;  /* 0x000000051d05723e */ /* 0x000fcc00000000ff */
[----:B------:R-:W2:Y:S01]  /*9fb0*/  MUFU.EX2 R67, R67 ;  /* 0x0000004300437308 */ /* 0x000ea20000000800 */
[----:B------:R-:W-:-:S07]  /*9fc0*/  FADD.FTZ R13, R41, R12 ;  /* 0x0000000c290d7221 */ /* 0x000fce0000010000 */
[----:B------:R-:W2:Y:S01]  /*9fd0*/  MUFU.EX2 R49, R49 ;  /* 0x0000003100317308 */ /* 0x000ea20000000800 */
[----:B0-----:R-:W-:Y:S01]  /*9fe0*/  FADD.FTZ R77, R63, R80 ;  /* 0x000000503f4d7221 */ /* 0x001fe20000010000 */
[----:B------:R-:W-:-:S06]  /*9ff0*/  FADD.FTZ R13, R46, R13 ;  /* 0x0000000d2e0d7221 */ /* 0x000fcc0000010000 */
[----:B------:R-:W0:Y:S01]  /*a000*/  MUFU.EX2 R70, R70 ;  /* 0x0000004600467308 */ /* 0x000e220000000800 */
[----:B------:R1:W-:Y:S07]  /*a010*/  STSM.16.M88.4 [R157+0x1e800], R4 ;  /* 0x01e800049d007844 */ /* 0x0003ee0000000200 */
[----:B------:R-:W0:Y:S01]  /*a020*/  MUFU.EX2 R35, R35 ;  /* 0x0000002300237308 */ /* 0x000e220000000800 */
[----:B------:R-:W-:Y:S02]  /*a030*/  F2FP.F16.F32.PACK_AB R30, R27, R30 ;  /* 0x0000001e1b1e723e */ /* 0x000fe400000000ff */
[----:B------:R-:W-:-:S05]  /*a040*/  F2FP.F16.F32.PACK_AB R27, R88, R85 ;  /* 0x00000055581b723e */ /* 0x000fca00000000ff */
[----:B------:R-:W0:Y:S01]  /*a050*/  MUFU.EX2 R36, R36 ;  /* 0x0000002400247308 */ /* 0x000e220000000800 */
[----:B-1----:R-:W-:Y:S01]  /*a060*/  F2FP.F16.F32.PACK_AB R4, R15, R14 ;  /* 0x0000000e0f04723e */ /* 0x002fe200000000ff */
[----:B------:R-:W-:Y:S01]  /*a070*/  FADD.FTZ R14, R66, R77 ;  /* 0x0000004d420e7221 */ /* 0x000fe20000010000 */
[----:B------:R-:W-:Y:S01]  /*a080*/  F2FP.F16.F32.PACK_AB R6, R21, R20 ;  /* 0x000000141506723e */ /* 0x000fe200000000ff */
[----:B---3--:R-:W-:Y:S01]  /*a090*/  FADD.FTZ R20, R48, R13 ;  /* 0x0000000d30147221 */ /* 0x008fe20000010000 */
[----:B------:R-:W-:-:S03]  /*a0a0*/  F2FP.F16.F32.PACK_AB R29, R92, R89 ;  /* 0x000000595c1d723e */ /* 0x000fc600000000ff */
[----:B------:R-:W-:Y:S01]  /*a0b0*/  MUFU.EX2 R37, R37 ;  /* 0x0000002500257308 */ /* 0x000fe20000000800 */
[----:B------:R-:W-:Y:S01]  /*a0c0*/  F2FP.F16.F32.PACK_AB R31, R96, R31 ;  /* 0x0000001f601f723e */ /* 0x000fe200000000ff */
[----:B--2---:R-:W-:Y:S01]  /*a0d0*/  FADD.FTZ R5, R67, R14 ;  /* 0x0000000e43057221 */ /* 0x004fe20000010000 */
[----:B------:R-:W-:-:S05]  /*a0e0*/  FADD.FTZ R20, R49, R20 ;  /* 0x0000001431147221 */ /* 0x000fca0000010000 */
[----:B------:R-:W1:Y:S01]  /*a0f0*/  MUFU.EX2 R71, R71 ;  /* 0x0000004700477308 */ /* 0x000e620000000800 */
[----:B------:R-:W-:Y:S04]  /*a100*/  STSM.16.M88.4 [R105], R24 ;  /* 0x0000001869007844 */ /* 0x000fe80000000200 */
[----:B------:R0:W-:Y:S03]  /*a110*/  STSM.16.M88.4 [R104], R28 ;  /* 0x0000001c68007844 */ /* 0x0001e60000000200 */
[----:B------:R-:W-:Y:S08]  /*a120*/  MUFU.EX2 R38, R38 ;  /* 0x0000002600267308 */ /* 0x000ff00000000800 */
[----:B------:R-:W2:Y:S01]  /*a130*/  MUFU.EX2 R74, R74 ;  /* 0x0000004a004a7308 */ /* 0x000ea20000000800 */
[----:B0-----:R-:W-:Y:S01]  /*a140*/  FADD.FTZ R28, R70, R5 ;  /* 0x00000005461c7221 */ /* 0x001fe20000010000 */
[----:B------:R-:W-:-:S06]  /*a150*/  FADD.FTZ R5, R35, R20 ;  /* 0x0000001423057221 */ /* 0x000fcc0000010000 */
[----:B------:R-:W-:Y:S01]  /*a160*/  MUFU.EX2 R39, R39 ;  /* 0x0000002700277308 */ /* 0x000fe20000000800 */
[----:B------:R-:W-:Y:S01]  /*a170*/  FADD.FTZ R20, R36, R5 ;  /* 0x0000000524147221 */ /* 0x000fe20000010000 */
[----:B-1----:R-:W-:-:S03]  /*a180*/  FADD.FTZ R13, R71, R28 ;  /* 0x0000001c470d7221 */ /* 0x002fc60000010000 */
[----:B------:R-:W-:Y:S01]  /*a190*/  FADD.FTZ R15, R37, R20 ;  /* 0x00000014250f7221 */ /* 0x000fe20000010000 */
[----:B------:R-:W-:Y:S02]  /*a1a0*/  F2FP.F16.F32.PACK_AB R5, R50, R47 ;  /* 0x0000002f3205723e */ /* 0x000fe400000000ff */
[----:B------:R-:W-:Y:S01]  /*a1b0*/  MUFU.EX2 R42, R42 ;  /* 0x0000002a002a7308 */ /* 0x000fe20000000800 */
[----:B------:R-:W-:Y:S01]  /*a1c0*/  F2FP.F16.F32.PACK_AB R7, R54, R51 ;  /* 0x000000333607723e */ /* 0x000fe200000000ff */
[----:B--2---:R-:W-:Y:S01]  /*a1d0*/  FADD.FTZ R28, R74, R13 ;  /* 0x0000000d4a1c7221 */ /* 0x004fe20000010000 */
[----:B------:R-:W-:Y:S01]  /*a1e0*/  FADD.FTZ R20, R38, R15 ;  /* 0x0000000f26147221 */ /* 0x000fe20000010000 */
[----:B------:R-:W-:Y:S02]  /*a1f0*/  F2FP.F16.F32.PACK_AB R12, R33, R32 ;  /* 0x00000020210c723e */ /* 0x000fe400000000ff */
[----:B------:R-:W-:Y:S02]  /*a200*/  F2FP.F16.F32.PACK_AB R14, R40, R34 ;  /* 0x00000022280e723e */ /* 0x000fe400000000ff */
[----:B------:R-:W-:Y:S01]  /*a210*/  F2FP.F16.F32.PACK_AB R13, R58, R55 ;  /* 0x000000373a0d723e */ /* 0x000fe200000000ff */
        /* <DEDUP_REMOVED lines=19> */
[----:B----4-:R-:W-:Y:S04]  /*a350*/  STSM.16.M88.4 [R81], R4 ;  /* 0x0000000451007844 */ /* 0x010fe80000000200 */
[----:B------:R0:W-:Y:S04]  /*a360*/  STSM.16.M88.4 [R157+0x24800], R12 ;  /* 0x0248000c9d007844 */ /* 0x0001e80000000200 */
[----:B0-----:R-:W2:Y:S01]  /*a370*/  LDL R15, [R1+0x4c] ;  /* 0x00004c00010f7983 */ /* 0x001ea20000100800 */
[----:B------:R-:W0:Y:S01]  /*a380*/  MUFU.EX2 R75, R75 ;  /* 0x0000004b004b7308 */ /* 0x000e220000000800 */
[----:B------:R-:W-:-:S07]  /*a390*/  FFMA.FTZ R83, R83, R0, -R93 ;  /* 0x0000000053537223 */ /* 0x000fce000001085d */
[----:B------:R-:W1:Y:S01]  /*a3a0*/  MUFU.EX2 R78, R78 ;  /* 0x0000004e004e7308 */ /* 0x000e620000000800 */
[----:B------:R-:W-:-:S07]  /*a3b0*/  FFMA.FTZ R87, R87, R0, -R93 ;  /* 0x0000000057577223 */ /* 0x000fce000001085d */
[----:B------:R-:W3:Y:S01]  /*a3c0*/  MUFU.EX2 R9, R83 ;  /* 0x0000005300097308 */ /* 0x000ee20000000800 */
[----:B0-----:R-:W-:Y:S01]  /*a3d0*/  FADD.FTZ R21, R75, R28 ;  /* 0x0000001c4b157221 */ /* 0x001fe20000010000 */
[----:B------:R-:W-:-:S06]  /*a3e0*/  FFMA.FTZ R90, R90, R0, -R93 ;  /* 0x000000005a5a7223 */ /* 0x000fcc000001085d */
[----:B------:R-:W0:Y:S01]  /*a3f0*/  MUFU.EX2 R79, R79 ;  /* 0x0000004f004f7308 */ /* 0x000e220000000800 */
[----:B-1----:R-:W-:Y:S01]  /*a400*/  FADD.FTZ R21, R78, R21 ;  /* 0x000000154e157221 */ /* 0x002fe20000010000 */
[----:B------:R-:W-:Y:S01]  /*a410*/  FFMA.FTZ R91, R91, R0, -R93 ;  /* 0x000000005b5b7223 */ /* 0x000fe2000001085d */
[----:B------:R-:W-:-:S05]  /*a420*/  FADD.FTZ R29, R39, R20 ;  /* 0x00000014271d7221 */ /* 0x000fca0000010000 */
[----:B------:R-:W1:Y:S01]  /*a430*/  MUFU.EX2 R87, R87 ;  /* 0x0000005700577308 */ /* 0x000e620000000800 */
[----:B------:R-:W-:Y:S01]  /*a440*/  FADD.FTZ R20, R8, R21 ;  /* 0x0000001508147221 */ /* 0x000fe20000010000 */
[----:B------:R-:W-:Y:S01]  /*a450*/  FFMA.FTZ R94, R94, R0, -R93 ;  /* 0x000000005e5e7223 */ /* 0x000fe2000001085d */
[----:B------:R-:W-:-:S05]  /*a460*/  FADD.FTZ R28, R42, R29 ;  /* 0x0000001d2a1c7221 */ /* 0x000fca0000010000 */
[----:B------:R-:W4:Y:S01]  /*a470*/  MUFU.EX2 R11, R90 ;  /* 0x0000005a000b7308 */ /* 0x000f220000000800 */
[----:B---3--:R-:W-:Y:S01]  /*a480*/  FADD.FTZ R20, R9, R20 ;  /* 0x0000001409147221 */ /* 0x008fe20000010000 */
[----:B------:R-:W-:Y:S01]  /*a490*/  FFMA.FTZ R95, R95, R0, -R93 ;  /* 0x000000005f5f7223 */ /* 0x000fe2000001085d */
[----:B------:R-:W-:-:S05]  /*a4a0*/  FADD.FTZ R28, R43, R28 ;  /* 0x0000001c2b1c7221 */ /* 0x000fca0000010000 */
[----:B------:R-:W3:Y:S01]  /*a4b0*/  MUFU.EX2 R91, R91 ;  /* 0x0000005b005b7308 */ /* 0x000ee20000000800 */
[----:B0-----:R-:W-:Y:S01]  /*a4c0*/  FADD.FTZ R20, R79, R20 ;  /* 0x000000144f147221 */ /* 0x001fe20000010000 */
[----:B------:R-:W-:Y:S01]  /*a4d0*/  FFMA.FTZ R98, R98, R0, -R93 ;  /* 0x0000000062627223 */ /* 0x000fe2000001085d */
[----:B------:R-:W-:-:S05]  /*a4e0*/  FADD.FTZ R21, R45, R28 ;  /* 0x0000001c2d157221 */ /* 0x000fca0000010000 */
[----:B------:R-:W0:Y:S01]  /*a4f0*/  MUFU.EX2 R94, R94 ;  /* 0x0000005e005e7308 */ /* 0x000e220000000800 */
[----:B-1----:R-:W-:Y:S01]  /*a500*/  FADD.FTZ R20, R87, R20 ;  /* 0x0000001457147221 */ /* 0x002fe20000010000 */
[----:B------:R-:W-:Y:S01]  /*a510*/  FFMA.FTZ R99, R99, R0, -R93 ;  /* 0x0000000063637223 */ /* 0x000fe2000001085d */
[----:B------:R-:W-:-:S05]  /*a520*/  FADD.FTZ R21, R44, R21 ;  /* 0x000000152c157221 */ /* 0x000fca0000010000 */
[----:B------:R-:W1:Y:S01]  /*a530*/  MUFU.EX2 R95, R95 ;  /* 0x0000005f005f7308 */ /* 0x000e620000000800 */
[----:B----4-:R-:W-:Y:S01]  /*a540*/  FADD.FTZ R20, R11, R20 ;  /* 0x000000140b147221 */ /* 0x010fe20000010000 */
        /* <DEDUP_REMOVED lines=9> */
[----:B------:R-:W-:-:S05]  /*a5e0*/  F2FP.F16.F32.PACK_AB R5, R9, R8 ;  /* 0x000000080905723e */ /* 0x000fca00000000ff */
[----:B------:R-:W0:Y:S01]  /*a5f0*/  MUFU.EX2 R102, R102 ;  /* 0x0000006600667308 */ /* 0x000e220000000800 */
[----:B------:R-:W-:Y:S01]  /*a600*/  FADD.FTZ R20, R56, R7 ;  /* 0x0000000738147221 */ /* 0x000fe20000010000 */
[----:B-1----:R-:W-:Y:S01]  /*a610*/  FADD.FTZ R9, R95, R14 ;  /* 0x0000000e5f097221 */ /* 0x002fe20000010000 */
[----:B------:R-:W-:-:S05]  /*a620*/  FFMA.FTZ R107, R107, R0, -R93 ;  /* 0x000000006b6b7223 */ /* 0x000fca000001085d */
[----:B------:R-:W1:Y:S01]  /*a630*/  MUFU.EX2 R103, R103 ;  /* 0x0000006700677308 */ /* 0x000e620000000800 */
[----:B------:R-:W-:Y:S01]  /*a640*/  FADD.FTZ R13, R57, R20 ;  /* 0x00000014390d7221 */ /* 0x000fe20000010000 */
[----:B----4-:R-:W-:Y:S01]  /*a650*/  FADD.FTZ R8, R98, R9 ;  /* 0x0000000962087221 */ /* 0x010fe20000010000 */
[----:B------:R-:W-:-:S05]  /*a660*/  FFMA.FTZ R110, R110, R0, -R93 ;  /* 0x000000006e6e7223 */ /* 0x000fca000001085d */
[----:B------:R-:W4:Y:S01]  /*a670*/  MUFU.EX2 R106, R106 ;  /* 0x0000006a006a7308 */ /* 0x000f220000000800 */
[----:B------:R-:W-:Y:S01]  /*a680*/  FADD.FTZ R14, R60, R13 ;  /* 0x0000000d3c0e7221 */ /* 0x000fe20000010000 */
[----:B---3--:R-:W-:Y:S01]  /*a690*/  FADD.FTZ R9, R99, R8 ;  /* 0x0000000863097221 */ /* 0x008fe20000010000 */
[----:B------:R-:W-:Y:S01]  /*a6a0*/  F2FP.F16.F32.PACK_AB R27, R70, R67 ;  /* 0x00000043461b723e */ /* 0x000fe200000000ff */
[----:B------:R-:W-:-:S04]  /*a6b0*/  FFMA.FTZ R111, R111, R0, -R93 ;  /* 0x000000006f6f7223 */ /* 0x000fc8000001085d */
[----:B------:R-:W3:Y:S01]  /*a6c0*/  MUFU.EX2 R107, R107 ;  /* 0x0000006b006b7308 */ /* 0x000ee20000000800 */
[----:B------:R-:W-:Y:S01]  /*a6d0*/  F2FP.F16.F32.PACK_AB R24, R46, R41 ;  /* 0x000000292e18723e */ /* 0x000fe200000000ff */
[----:B------:R-:W-:Y:S01]  /*a6e0*/  FADD.FTZ R14, R61, R14 ;  /* 0x0000000e3d0e7221 */ /* 0x000fe20000010000 */
[----:B------:R-:W-:Y:S01]  /*a6f0*/  F2FP.F16.F32.PACK_AB R26, R49, R48 ;  /* 0x00000030311a723e */ /* 0x000fe200000000ff */
[----:B0-----:R-:W-:Y:S01]  /*a700*/  FADD.FTZ R8, R102, R9 ;  /* 0x0000000966087221 */ /* 0x001fe20000010000 */
[----:B------:R-:W-:Y:S01]  /*a710*/  F2FP.F16.F32.PACK_AB R25, R66, R63 ;  /* 0x0000003f4219723e */ /* 0x000fe200000000ff */
[----:B------:R-:W-:Y:S01]  /*a720*/  FFMA.FTZ R114, R114, R0, -R93 ;  /* 0x0000000072727223 */ /* 0x000fe2000001085d */
[----:B------:R-:W-:Y:S01]  /*a730*/  F2FP.F16.F32.PACK_AB R38, R38, R37 ;  /* 0x000000252626723e */ /* 0x000fe200000000ff */
[----:B------:R-:W0:Y:S01]  /*a740*/  MUFU.EX2 R67, R110 ;  /* 0x0000006e00437308 */ /* 0x000e220000000800 */
[----:B------:R-:W-:Y:S02]  /*a750*/  F2FP.F16.F32.PACK_AB R4, R42, R39 ;  /* 0x000000272a04723e */ /* 0x000fe400000000ff */
[----:B------:R-:W-:-:S02]  /*a760*/  F2FP.F16.F32.PACK_AB R36, R36, R35 ;  /* 0x000000232424723e */ /* 0x000fc400000000ff */
[----:B------:R-:W-:Y:S02]  /*a770*/  F2FP.F16.F32.PACK_AB R37, R74, R71 ;  /* 0x000000474a25723e */ /* 0x000fe400000000ff */
[----:B------:R-:W-:Y:S01]  /*a780*/  F2FP.F16.F32.PACK_AB R39, R78, R75 ;  /* 0x0000004b4e27723e */ /* 0x000fe200000000ff */
[----:B------:R-:W0:Y:S01]  /*a790*/  MUFU.EX2 R12, R111 ;  /* 0x0000006f000c7308 */ /* 0x000e220000000800 */
[----:B------:R-:W-:Y:S02]  /*a7a0*/  F2FP.F16.F32.PACK_AB R6, R45, R43 ;  /* 0x0000002b2d06723e */ /* 0x000fe400000000ff */
[----:B------:R-:W-:Y:S01]  /*a7b0*/  F2FP.F16.F32.PACK_AB R7, R87, R79 ;  /* 0x0000004f5707723e */ /* 0x000fe200000000ff */
[----:B------:R-:W-:Y:S01]  /*a7c0*/  FADD.FTZ R9, R97, R14 ;  /* 0x0000000e61097221 */ /* 0x000fe20000010000 */
[----:B-1----:R-:W-:Y:S01]  /*a7d0*/  FADD.FTZ R13, R103, R8 ;  /* 0x00000008670d7221 */ /* 0x002fe20000010000 */
[-CC-:B------:R-:W-:Y:S01]  /*a7e0*/  FFMA.FTZ R115, R115, R0.reuse, -R93.reuse ;  /* 0x0000000073737223 */ /* 0x180fe2000001085d */
[-CC-:B------:R-:W-:Y:S01]  /*a7f0*/  FFMA.FTZ R118, R118, R0.reuse, -R93.reuse ;  /* 0x0000000076767223 */ /* 0x180fe2000001085d */
[----:B------:R-:W-:Y:S01]  /*a800*/  STSM.16.M88.4 [R82], R24 ;  /* 0x0000001852007844 */ /* 0x000fe20000000200 */
[----:B------:R-:W-:Y:S01]  /*a810*/  FFMA.FTZ R93, R119, R0, -R93 ;  /* 0x00000000775d7223 */ /* 0x000fe2000001085d */
[----:B------:R-:W1:Y:S02]  /*a820*/  MUFU.EX2 R114, R114 ;  /* 0x0000007200727308 */ /* 0x000e640000000800 */
[----:B------:R-:W-:Y:S01]  /*a830*/  STSM.16.M88.4 [R104+0x6000], R36 ;  /* 0x0060002468007844 */ /* 0x000fe20000000200 */
[----:B------:R-:W-:-:S03]  /*a840*/  FADD.FTZ R9, R64, R9 ;  /* 0x0000000940097221 */ /* 0x000fc60000010000 */
[----:B------:R4:W-:Y:S02]  /*a850*/  STSM.16.M88.4 [R81+0x6000], R4 ;  /* 0x0060000451007844 */ /* 0x0009e40000000200 */
[----:B------:R-:W1:Y:S08]  /*a860*/  MUFU.EX2 R115, R115 ;  /* 0x0000007300737308 */ /* 0x000e700000000800 */
[----:B------:R-:W-:Y:S01]  /*a870*/  MUFU.EX2 R118, R118 ;  /* 0x0000007600767308 */ /* 0x000fe20000000800 */
[----:B----4-:R-:W-:Y:S01]  /*a880*/  FADD.FTZ R4, R106, R13 ;  /* 0x0000000d6a047221 */ /* 0x010fe20000010000 */
[----:B------:R-:W-:-:S06]  /*a890*/  FADD.FTZ R6, R100, R9 ;  /* 0x0000000964067221 */ /* 0x000fcc0000010000 */
[----:B------:R-:W4:Y:S01]  /*a8a0*/  MUFU.EX2 R93, R93 ;  /* 0x0000005d005d7308 */ /* 0x000f220000000800 */
[----:B---3--:R-:W-:Y:S01]  /*a8b0*/  FADD.FTZ R4, R107, R4 ;  /* 0x000000046b047221 */ /* 0x008fe20000010000 */
[----:B------:R-:W-:-:S03]  /*a8c0*/  FADD.FTZ R5, R65, R6 ;  /* 0x0000000641057221 */ /* 0x000fc60000010000 */
[----:B0-----:R-:W-:Y:S01]  /*a8d0*/  FADD.FTZ R7, R67, R4 ;  /* 0x0000000443077221 */ /* 0x001fe20000010000 */
[----:B------:R-:W-:-:S03]  /*a8e0*/  FADD.FTZ R4, R68, R5 ;  /* 0x0000000544047221 */ /* 0x000fc60000010000 */
[----:B------:R-:W-:Y:S01]  /*a8f0*/  FADD.FTZ R7, R12, R7 ;  /* 0x000000070c077221 */ /* 0x000fe20000010000 */
[----:B------:R-:W-:Y:S01]  /*a900*/  FADD.FTZ R5, R69, R4 ;  /* 0x0000000445057221 */ /* 0x000fe20000010000 */
[----:B------:R-:W-:Y:S02]  /*a910*/  F2FP.F16.F32.PACK_AB R44, R52, R44 ;  /* 0x0000002c342c723e */ /* 0x000fe400000000ff */
[----:B-1----:R-:W-:Y:S01]  /*a920*/  FADD.FTZ R6, R114, R7 ;  /* 0x0000000772067221 */ /* 0x002fe20000010000 */
[----:B------:R-:W-:Y:S02]  /*a930*/  F2FP.F16.F32.PACK_AB R46, R56, R53 ;  /* 0x00000035382e723e */ /* 0x000fe400000000ff */
[----:B------:R-:W-:Y:S02]  /*a940*/  F2FP.F16.F32.PACK_AB R62, R97, R61 ;  /* 0x0000003d613e723e */ /* 0x000fe400000000ff */
[----:B------:R-:W-:Y:S02]  /*a950*/  F2FP.F16.F32.PACK_AB R45, R91, R11 ;  /* 0x0000000b5b2d723e */ /* 0x000fe400000000ff */
[----:B------:R-:W-:Y:S01]  /*a960*/  F2FP.F16.F32.PACK_AB R47, R95, R94 ;  /* 0x0000005e5f2f723e */ /* 0x000fe200000000ff */
[----:B------:R-:W-:Y:S01]  /*a970*/  FADD.FTZ R9, R72, R5 ;  /* 0x0000000548097221 */ /* 0x000fe20000010000 */
[----:B------:R-:W-:Y:S01]  /*a980*/  F2FP.F16.F32.PACK_AB R60, R60, R57 ;  /* 0x000000393c3c723e */ /* 0x000fe200000000ff */
[----:B------:R-:W-:Y:S01]  /*a990*/  FADD.FTZ R11, R115, R6 ;  /* 0x00000006730b7221 */ /* 0x000fe20000010000 */
        /* <DEDUP_REMOVED lines=9> */
[----:B----4-:R-:W-:Y:S01]  /*aa30*/  F2FP.F16.F32.PACK_AB R7, R93, R118 ;  /* 0x000000765d07723e */ /* 0x010fe200000000ff */
[----:B------:R-:W-:Y:S01]  /*aa40*/  STSM.16.M88.4 [R157+0x2a800], R44 ;  /* 0x02a8002c9d007844 */ /* 0x000fe20000000200 */
[----:B------:R-:W-:Y:S01]  /*aa50*/  ISETP.GE.AND P2, PT, R130, 0xc1, PT ;  /* 0x000000c18200780c */ /* 0x000fe20003f46270 */
[----:B------:R-:W-:Y:S02]  /*aa60*/  IMAD.MOV.U32 R151, RZ, RZ, RZ ;  /* 0x000000ffff977224 */ /* 0x000fe400078e00ff */
[----:B------:R-:W-:Y:S01]  /*aa70*/  FADD.FTZ R76, R76, R9 ;  /* 0x000000094c4c7221 */ /* 0x000fe20000010000 */
[----:B------:R-:W-:Y:S01]  /*aa80*/  FADD.FTZ R20, R118, R11 ;  /* 0x0000000b76147221 */ /* 0x000fe20000010000 */
[----:B------:R-:W-:Y:S01]  /*aa90*/  IMAD.MOV.U32 R150, RZ, RZ, R151 ;  /* 0x000000ffff967224 */ /* 0x000fe200078e0097 */
[----:B------:R-:W-:-:S02]  /*aaa0*/  MOV R146, R151 ;  /* 0x0000009700927202 */ /* 0x000fc40000000f00 */
[----:B------:R-:W-:Y:S01]  /*aab0*/  FADD.FTZ R20, R93, R20 ;  /* 0x000000145d147221 */ /* 0x000fe20000010000 */
        /* <DEDUP_REMOVED lines=29> */
[----:B--2---:R-:W-:Y:S04]  /*ac90*/  STSM.16.M88.4 [R15], R60 ;  /* 0x0000003c0f007844 */ /* 0x004fe80000000200 */
[----:B------:R-:W-:Y:S04]  /*aca0*/  STSM.16.M88.4 [R104+0xc000], R64 ;  /* 0x00c0004068007844 */ /* 0x000fe80000000200 */
[----:B------:R0:W-:Y:S01]  /*acb0*/  STSM.16.M88.4 [R81+0xc000], R4 ;  /* 0x00c0000451007844 */ /* 0x0001e20000000200 */
[----:B------:R1:W-:Y:S06]  /*acc0*/  MEMBAR.ALL.CTA ;  /* 0x0000000000007992 */ /* 0x0003ec0000008000 */
[----:B-1----:R-:W1:Y:S01]  /*acd0*/  FENCE.VIEW.ASYNC.S ;  /* 0x00000000000073c6 */ /* 0x002e620000000000 */
[----:B0-----:R-:W-:Y:S01]  /*ace0*/  FADD.FTZ R4, R73, R76 ;  /* 0x0000004c49047221 */ /* 0x001fe20000010000 */
[----:B-1----:R-:W-:Y:S01]  /*acf0*/  NOP ;  /* 0x0000000000007918 */ /* 0x002fe20000000000 */
[----:B------:R-:W-:Y:S05]  /*ad00*/  @!P2 BRA `(.L_x_13144) ;  /* 0x0000002c00d4a947 */ /* 0x000fea0003800000 */
[----:B------:R-:W2:Y:S01]  /*ad10*/  LDL.LU R104, [R1+0x64] ;  /* 0x0000640001687983 */ /* 0x000ea20000300800 */
[----:B------:R-:W-:Y:S01]  /*ad20*/  IMAD.MOV.U32 R5, RZ, RZ, R10 ;  /* 0x000000ffff057224 */ /* 0x000fe200078e000a */
[----:B------:R-:W-:Y:S01]  /*ad30*/  MOV R9, R156 ;  /* 0x0000009c00097202 */ /* 0x000fe20000000f00 */
        /* <DEDUP_REMOVED lines=18> */
[----:B--2---:R-:W-:-:S07]  /*ae60*/  VIADD R8, R104, 0xfffffffe ;  /* 0xfffffffe68087836 */ /* 0x004fce0000000000 */
.L_x_13155:
[----:B------:R-:W2:Y:S01]  /*ae70*/  LDL R0, [R1+0x3c] ;  /* 0x00003c0001007983 */ /* 0x000ea20000100800 */
        /* <DEDUP_REMOVED lines=10> */
.L_x_13146:
[----:B------:R-:W-:Y:S01]  /*af20*/  IMAD R0, R152, 0x8, R2 ;  /* 0x0000000898007824 */ /* 0x000fe200078e0202 */
[----:B------:R-:W-:-:S04]  /*af30*/  SHF.L.U32 R3, R156, 0x1f, RZ ;  /* 0x0000001f9c037819 */ /* 0x000fc800000006ff */
[----:B------:R0:W1:Y:S01]  /*af40*/  SYNCS.PHASECHK.TRANS64.TRYWAIT P3, [R0+URZ+0x30830], R3 ;  /* 0x03083003000075a7 */ /* 0x000062000806017f */
[----:B------:R-:W-:Y:S05]  /*af50*/  @!P0 BRA `(.L_x_13147) ;  /* 0x0000000000048947 */ /* 0x000fea0003800000 */
[----:B------:R-:W-:Y:S01]  /*af60*/  BPT.TRAP 0x1 ;  /* 0x000000040000795c */ /* 0x000fe20000300000 */
.L_x_13147:
[----:B------:R-:W-:Y:S04]  /*af70*/  BSSY B0, `(.L_x_13145) ;  /* 0x0000004000007945 */ /* 0x000fe80003800000 */
[----:B-1----:R-:W-:Y:S05]  /*af80*/  @P3 BRA `(.L_x_13148) ;  /* 0x0000000000083947 */ /* 0x002fea0003800000 */
[----:B------:R-:W1:Y:S02]  /*af90*/  SYNCS.PHASECHK.TRANS64.TRYWAIT P3, [R0+URZ+0x30830], R3 ;  /* 0x03083003000075a7 */ /* 0x000e64000806017f */
[----:B-1----:R-:W-:Y:S05]  /*afa0*/  @!P3 BRA `(.L_x_13149) ;  /* 0x000000bc0020b947 */ /* 0x002fea0003800000 */
.L_x_13148:
[----:B------:R-:W-:Y:S05]  /*afb0*/  BSYNC B0 ;  /* 0x0000000000007941 */ /* 0x000fea0003800000 */
.L_x_13145:
[----:B01----:R-:W2:Y:S04]  /*afc0*/  LDL R3, [R1+0x40] ;  /* 0x0000400001037983 */ /* 0x003ea80000100800 */
[----:B------:R-:W3:Y:S01]  /*afd0*/  LDL.64 R24, [R1+0x10] ;  /* 0x0000100001187983 */ /* 0x000ee20000100a00 */
[----:B------:R-:W-:Y:S05]  /*afe0*/  WARPSYNC.ALL ;  /* 0x0000000000007948 */ /* 0x000fea0003800000 */
[----:B------:R-:W-:Y:S01]  /*aff0*/  IMAD.MOV.U32 R11, RZ, RZ, 0x40000040 ;  /* 0x40000040ff0b7424 */ /* 0x000fe200078e00ff */
[----:B------:R-:W0:Y:S04]  /*b000*/  S2R R0, SR_TID.X ;  /* 0x0000000000007919 */ /* 0x000e280000002100 */
[----:B------:R-:W-:-:S02]  /*b010*/  R2UR UR7, R11 ;  /* 0x000000000b0772ca */ /* 0x000fc400000e0000 */
[----:B------:R-:W-:Y:S01]  /*b020*/  R2UR UR19, R11 ;  /* 0x000000000b1372ca */ /* 0x000fe200000e0000 */
[----:B------:R-:W-:-:S05]  /*b030*/  IMAD.MOV.U32 R15, RZ, RZ, 0x40000040 ;  /* 0x40000040ff0f7424 */ /* 0x000fca00078e00ff */
[----:B------:R-:W-:Y:S02]  /*b040*/  R2UR UR15, R15 ;  /* 0x000000000f0f72ca */ /* 0x000fe400000e0000 */
[----:B0-----:R-:W-:-:S05]  /*b050*/  SHF.R.U32.HI R0, RZ, 0x7, R0 ;  /* 0x00000007ff007819 */ /* 0x001fca0000011600 */
[----:B------:R-:W-:Y:S02]  /*b060*/  VIADD R0, R0, 0x8 ;  /* 0x0000000800007836 */ /* 0x000fe40000000000 */
[----:B------:R-:W-:Y:S02]  /*b070*/  IMAD.MOV.U32 R13, RZ, RZ, 0x40000040 ;  /* 0x40000040ff0d7424 */ /* 0x000fe400078e00ff */
[----:B--2---:R-:W-:-:S04]  /*b080*/  IMAD R10, R152, 0x600, R3 ;  /* 0x00000600980a7824 */ /* 0x004fc800078e0203 */
[C---:B------:R-:W-:Y:S01]  /*b090*/  VIADD R14, R10.reuse, 0x4 ;  /* 0x000000040a0e7836 */ /* 0x040fe20000000000 */
[C---:B------:R-:W-:Y:S02]  /*b0a0*/  R2UR UR6, R10.reuse ;  /* 0x000000000a0672ca */ /* 0x040fe400000e0000 */
[C---:B------:R-:W-:Y:S01]  /*b0b0*/  IADD3 R12, R10.reuse, 0x2, RZ ;  /* 0x000000020a0c7810 */ /* 0x040fe20007ffe0ff */
[----:B------:R-:W-:-:S05]  /*b0c0*/  VIADD R10, R10, 0x6 ;  /* 0x000000060a0a7836 */ /* 0x000fca0000000000 */
[----:B------:R-:W-:Y:S02]  /*b0d0*/  R2UR UR18, R10 ;  /* 0x000000000a1272ca */ /* 0x000fe400000e0000 */
[----:B------:R-:W2:Y:S01]  /*b0e0*/  LDL.64 R10, [R1+0x28] ;  /* 0x00002800010a7983 */ /* 0x000ea20000100a00 */
[----:B------:R-:W-:-:S03]  /*b0f0*/  R2UR UR14, R14 ;  /* 0x000000000e0e72ca */ /* 0x000fc600000e0000 */
[----:B------:R-:W4:Y:S01]  /*b100*/  LDL.64 R14, [R1+0x20] ;  /* 0x00002000010e7983 */ /* 0x000f220000100a00 */
[----:B---3--:R-:W-:Y:S02]  /*b110*/  R2UR UR4, R24 ;  /* 0x00000000180472ca */ /* 0x008fe400000e0000 */
[----:B------:R-:W-:Y:S01]  /*b120*/  R2UR UR5, R25 ;  /* 0x00000000190572ca */ /* 0x000fe200000e0000 */
[----:B------:R0:W-:Y:S06]  /*b130*/  BAR.SYNC.DEFER_BLOCKING R0, 0x100 ;  /* 0x000400000000751d */ /* 0x0001ec0000010000 */
[----:B------:R-:W-:-:S06]  /*b140*/  WARPGROUP.ARRIVE ;  /* 0x00000000000079c5 */ /* 0x000fcc0000000000 */
[----:B------:R-:W-:Y:S01]  /*b150*/  HGMMA.64x192x16.F32 R24, gdesc[UR4], RZ, !UPT, gsb0 ;  /* 0x02e00000041879f0 */ /* 0x000fe2000c0008ff */
[----:B------:R-:W-:Y:S02]  /*b160*/  R2UR UR10, R12 ;  /* 0x000000000c0a72ca */ /* 0x000fe400000e0000 */
[----:B------:R-:W-:Y:S02]  /*b170*/  R2UR UR11, R13 ;  /* 0x000000000d0b72ca */ /* 0x000fe400000e0000 */
[----:B------:R-:W3:Y:S01]  /*b180*/  LDL.64 R12, [R1+0x18] ;  /* 0x00001800010c7983 */ /* 0x000ee20000100a00 */
[----:B------:R-:W-:Y:S02]  /*b190*/  WARPGROUP.DEPBAR.LE gsb0, 0x0 ;  /* 0x00008000000079c5 */ /* 0x000fe40000010000 */
[----:B------:R-:W-:Y:S01]  /*b1a0*/  WARPGROUP.ARRIVE ;  /* 0x00000000000079c5 */ /* 0x000fe20000000000 */
[----:B--2---:R-:W-:Y:S02]  /*b1b0*/  R2UR UR8, R10 ;  /* 0x000000000a0872ca */ /* 0x004fe400000e0000 */
[----:B------:R-:W-:-:S13]  /*b1c0*/  R2UR UR9, R11 ;  /* 0x000000000b0972ca */ /* 0x000fda00000e0000 */
[----:B------:R-:W-:Y:S01]  /*b1d0*/  HGMMA.64x192x16.F32 R24, gdesc[UR8], R24, gsb0 ;  /* 0x02e00000081879f0 */ /* 0x000fe20008000818 */
[----:B----4-:R-:W-:Y:S02]  /*b1e0*/  R2UR UR12, R14 ;  /* 0x000000000e0c72ca */ /* 0x010fe400000e0000 */
[----:B------:R-:W-:Y:S02]  /*b1f0*/  R2UR UR13, R15 ;  /* 0x000000000f0d72ca */ /* 0x000fe400000e0000 */
[----:B---3--:R-:W-:Y:S02]  /*b200*/  R2UR UR16, R12 ;  /* 0x000000000c1072ca */ /* 0x008fe400000e0000 */
[----:B------:R-:W-:Y:S01]  /*b210*/  R2UR UR17, R13 ;  /* 0x000000000d1172ca */ /* 0x000fe200000e0000 */
[----:B------:R-:W-:Y:S02]  /*b220*/  WARPGROUP.DEPBAR.LE gsb0, 0x0 ;  /* 0x00008000000079c5 */ /* 0x000fe40000010000 */
[----:B------:R-:W-:-:S10]  /*b230*/  WARPGROUP.ARRIVE ;  /* 0x00000000000079c5 */ /* 0x000fd40000000000 */
        /* <DEDUP_REMOVED lines=8> */
.L_x_13151:
[----:B------:R-:W-:Y:S01]  /*b2c0*/  SHF.L.U32 R0, R9, 0x1f, RZ ;  /* 0x0000001f09007819 */ /* 0x000fe200000006ff */
[----:B------:R-:W-:-:S04]  /*b2d0*/  IMAD R3, R7, 0x8, R2 ;  /* 0x0000000807037824 */ /* 0x000fc800078e0202 */
[----:B------:R0:W1:Y:S01]  /*b2e0*/  SYNCS.PHASECHK.TRANS64.TRYWAIT P2, [R3+URZ+0x30850], R0 ;  /* 0x03085000030075a7 */ /* 0x000062000804017f */
[----:B------:R-:W-:Y:S05]  /*b2f0*/  @!P0 BRA `(.L_x_13152) ;  /* 0x0000000000048947 */ /* 0x000fea0003800000 */
[----:B------:R-:W-:Y:S01]  /*b300*/  BPT.TRAP 0x1 ;  /* 0x000000040000795c */ /* 0x000fe20000300000 */
.L_x_13152:
[----:B------:R-:W-:Y:S04]  /*b310*/  BSSY B0, `(.L_x_13150) ;  /* 0x0000004000007945 */ /* 0x000fe80003800000 */
[----:B-1----:R-:W-:Y:S05]  /*b320*/  @P2 BRA `(.L_x_13153) ;  /* 0x0000000000082947 */ /* 0x002fea0003800000 */
[----:B------:R-:W1:Y:S02]  /*b330*/  SYNCS.PHASECHK.TRANS64.TRYWAIT P2, [R3+URZ+0x30850], R0 ;  /* 0x03085000030075a7 */ /* 0x000e64000804017f */
[----:B-1----:R-:W-:Y:S05]  /*b340*/  @!P2 BRA `(.L_x_13154) ;  /* 0x000000b8004ca947 */ /* 0x002fea0003800000 */
.L_x_13153:
[----:B------:R-:W-:Y:S05]  /*b350*/  BSYNC B0 ;  /* 0x0000000000007941 */ /* 0x000fea0003800000 */
.L_x_13150:
        /* <DEDUP_REMOVED lines=53> */
[----:B0-----:R-:W-:Y:S02]  /*b6b0*/  FMNMX.FTZ R3, R3, R0, !PT ;  /* 0x0000000003037209 */ /* 0x001fe40007810000 */
[----:B------:R-:W-:-:S03]  /*b6c0*/  MOV R0, UR4 ;  /* 0x0000000400007c02 */ /* 0x000fc60008000f00 */
[C---:B------:R-:W-:Y:S02]  /*b6d0*/  FADD.FTZ R6, -R3.reuse, R6 ;  /* 0x0000000603067221 */ /* 0x040fe40000010100 */
[-C--:B------:R-:W-:Y:S02]  /*b6e0*/  FMUL.FTZ R11, R3, R0.reuse ;  /* 0x00000000030b7220 */ /* 0x080fe40000410000 */
[-C--:B------:R-:W-:Y:S02]  /*b6f0*/  FMUL.FTZ R6, R6, R0.reuse ;  /* 0x0000000006067220 */ /* 0x080fe40000410000 */
[-CC-:B------:R-:W-:Y:S01]  /*b700*/  FFMA.FTZ R24, R24, R0.reuse, -R11.reuse ;  /* 0x0000000018187223 */ /* 0x180fe2000001080b */
[-CC-:B------:R-:W-:Y:S01]  /*b710*/  FFMA.FTZ R25, R25, R0.reuse, -R11.reuse ;  /* 0x0000000019197223 */ /* 0x180fe2000001080b */
[----:B------:R-:W-:Y:S01]  /*b720*/  MUFU.EX2 R9, R6 ;  /* 0x0000000600097308 */ /* 0x000fe20000000800 */
[-CC-:B------:R-:W-:Y:S01]  /*b730*/  FFMA.FTZ R28, R28, R0.reuse, -R11.reuse ;  /* 0x000000001c1c7223 */ /* 0x180fe2000001080b */
[-CC-:B------:R-:W-:Y:S01]  /*b740*/  FFMA.FTZ R29, R29, R0.reuse, -R11.reuse ;  /* 0x000000001d1d7223 */ /* 0x180fe2000001080b */
[-CC-:B------:R-:W-:Y:S01]  /*b750*/  FFMA.FTZ R21, R61, R0.reuse, -R11.reuse ;  /* 0x000000003d157223 */ /* 0x180fe2000001080b */
[-CC-:B------:R-:W-:Y:S01]  /*b760*/  FFMA.FTZ R32, R32, R0.reuse, -R11.reuse ;  /* 0x0000000020207223 */ /* 0x180fe2000001080b */
[----:B------:R-:W2:Y:S01]  /*b770*/  LDL R61, [R1+0x38] ;  /* 0x00003800013d7983 */ /* 0x000ea20000100800 */
        /* <DEDUP_REMOVED lines=15> */
[----:B------:R-:W-:-:S03]  /*b870*/  FFMA.FTZ R60, R60, R0, -R11 ;  /* 0x000000003c3c7223 */ /* 0x000fc6000001080b */
[----:B------:R-:W3:Y:S01]  /*b880*/  MUFU.EX2 R28, R28 ;  /* 0x0000001c001c7308 */ /* 0x000ee20000000800 */
[----:B0-----:R-:W-:-:S07]  /*b890*/  FFMA.FTZ R6, R9, R4, R24 ;  /* 0x0000000409067223 */ /* 0x001fce0000010018 */
[----:B------:R-:W0:Y:S01]  /*b8a0*/  MUFU.EX2 R10, R29 ;  /* 0x0000001d000a7308 */ /* 0x000e220000000800 */
[----:B-1----:R-:W-:-:S04]  /*b8b0*/  FADD.FTZ R6, R25, R6 ;  /* 0x0000000619067221 */ /* 0x002fc80000010000 */
[----:B---3--:R-:W-:-:S04]  /*b8c0*/  FADD.FTZ R6, R28, R6 ;  /* 0x000000061c067221 */ /* 0x008fc80000010000 */
[C---:B0-----:R-:W-:Y:S01]  /*b8d0*/  FADD.FTZ R29, R10.reuse, R6 ;  /* 0x000000060a1d7221 */ /* 0x041fe20000010000 */
        /* <DEDUP_REMOVED lines=76> */
[----:B------:R-:W-:-:S02]  /*bda0*/  FFMA.FTZ R117, R117, R0, -R11 ;  /* 0x0000000075757223 */ /* 0x000fc4000001080b */
[----:B------:R-:W0:Y:S02]  /*bdb0*/  SHFL.BFLY PT, R11, R10, 0x2, 0x1f ;  /* 0x0c401f000a0b7f89 */ /* 0x000e2400000e0000 */
[----:B0-----:R-:W-:-:S05]  /*bdc0*/  FMNMX.FTZ R10, R10, R11, !PT ;  /* 0x0000000b0a0a7209 */ /* 0x001fca0007810000 */
[----:B------:R-:W0:Y:S02]  /*bdd0*/  SHFL.BFLY PT, R11, R10, 0x1, 0x1f ;  /* 0x0c201f000a0b7f89 */ /* 0x000e2400000e0000 */
[----:B0-----:R-:W-:-:S05]  /*bde0*/  FMNMX.FTZ R10, R10, R11, !PT ;  /* 0x0000000b0a0a7209 */ /* 0x001fca0007810000 */
        /* <DEDUP_REMOVED lines=49> */
[----:B------:R-:W-:-:S05]  /*c100*/  VIADD R11, R2, 0x400 ;  /* 0x00000400020b7836 */ /* 0x000fca0000000000 */
[----:B------:R-:W-:-:S04]  /*c110*/  SHF.R.U32.HI R11, RZ, 0x4, R11 ;  /* 0x00000004ff0b7819 */ /* 0x000fc8000001160b */
[----:B------:R-:W-:-:S05]  /*c120*/  LOP3.LUT R11, R11, 0x3fff, RZ, 0xc0, !PT ;  /* 0x00003fff0b0b7812 */ /* 0x000fca00078ec0ff */
[----:B------:R-:W-:-:S04]  /*c130*/  IMAD R12, R7, 0x600, R11 ;  /* 0x00000600070c7824 */ /* 0x000fc800078e020b */
[----:B------:R-:W-:-:S05]  /*c140*/  VIADD R14, R12, 0x80 ;  /* 0x000000800c0e7836 */ /* 0x000fca0000000000 */
[----:B------:R-:W-:Y:S01]  /*c150*/  R2UR UR10, R14 ;  /* 0x000000000e0a72ca */ /* 0x000fe200000e0000 */
[----:B------:R-:W-:-:S05]  /*c160*/  VIADD R14, R12, 0x100 ;  /* 0x000001000c0e7836 */ /* 0x000fca0000000000 */
[----:B------:R-:W-:Y:S02]  /*c170*/  R2UR UR14, R14 ;  /* 0x000000000e0e72ca */ /* 0x000fe400000e0000 */
[----:B------:R-:W-:-:S04]  /*c180*/  IADD3 R14, R12, 0x180, RZ ;  /* 0x000001800c0e7810 */ /* 0x000fc80007ffe0ff */
        /* <DEDUP_REMOVED lines=9> */
[----:B------:R-:W-:Y:S02]  /*c220*/  VIADD R14, R12, 0x400 ;  /* 0x000004000c0e7836 */ /* 0x000fe40000000000 */
[----:B--2---:R-:W-:-:S03]  /*c230*/  VIADD R11, R61, 0x1e800 ;  /* 0x0001e8003d0b7836 */ /* 0x004fc60000000000 */
[----:B------:R-:W-:Y:S02]  /*c240*/  R2UR UR42, R14 ;  /* 0x000000000e2a72ca */ /* 0x000fe400000e0000 */
[----:B------:R-:W-:Y:S02]  /*c250*/  IADD3 R14, R12, 0x480, RZ ;  /* 0x000004800c0e7810 */ /* 0x000fe40007ffe0ff */
[----:B------:R-:W-:Y:S02]  /*c260*/  SHF.R.U32.HI R11, RZ, 0x4, R11 ;  /* 0x00000004ff0b7819 */ /* 0x000fe4000001160b */
[----:B------:R-:W-:Y:S01]  /*c270*/  R2UR UR46, R14 ;  /* 0x000000000e2e72ca */ /* 0x000fe200000e0000 */
[C---:B------:R-:W-:Y:S01]  /*c280*/  VIADD R14, R12.reuse, 0x500 ;  /* 0x000005000c0e7836 */ /* 0x040fe20000000000 */
[C---:B------:R-:W-:Y:S01]  /*c290*/  R2UR UR6, R12.reuse ;  /* 0x000000000c0672ca */ /* 0x040fe200000e0000 */
[----:B------:R-:W-:Y:S01]  /*c2a0*/  VIADD R12, R12, 0x580 ;  /* 0x000005800c0c7836 */ /* 0x000fe20000000000 */
[----:B------:R-:W-:Y:S01]  /*c2b0*/  LOP3.LUT R11, R11, 0x3fff, RZ, 0xc0, !PT ;  /* 0x00003fff0b0b7812 */ /* 0x000fe200078ec0ff */
[----:B------:R-:W-:-:S03]  /*c2c0*/  IMAD.MOV.U32 R13, RZ, RZ, 0x40000040 ;  /* 0x40000040ff0d7424 */ /* 0x000fc600078e00ff */
[----:B------:R-:W-:Y:S02]  /*c2d0*/  R2UR UR54, R12 ;  /* 0x000000000c3672ca */ /* 0x000fe400000e0000 */
[----:B------:R-:W-:Y:S02]  /*c2e0*/  LOP3.LUT R12, R11, 0x10000, RZ, 0xfc, !PT ;  /* 0x000100000b0c7812 */ /* 0x000fe400078efcff */
[C---:B------:R-:W-:Y:S02]  /*c2f0*/  R2UR UR7, R13.reuse ;  /* 0x000000000d0772ca */ /* 0x040fe400000e0000 */
[----:B------:R-:W-:Y:S02]  /*c300*/  R2UR UR4, R12 ;  /* 0x000000000c0472ca */ /* 0x000fe400000e0000 */
[----:B------:R-:W-:Y:S01]  /*c310*/  R2UR UR5, R13 ;  /* 0x000000000d0572ca */ /* 0x000fe200000e0000 */
[----:B------:R-:W-:-:S12]  /*c320*/  WARPGROUP.ARRIVE ;  /* 0x00000000000079c5 */ /* 0x000fd80000000000 */
[----:B------:R-:W-:Y:S01]  /*c330*/  HGMMA.64x64x16.F32 R120, gdesc[UR4].tnspB, R120, gsb0 ;  /* 0x40e00000047879f0 */ /* 0x000fe20008000878 */
[----:B------:R-:W-:Y:S01]  /*c340*/  IMAD.MOV.U32 R15, RZ, RZ, 0x40000040 ;  /* 0x40000040ff0f7424 */ /* 0x000fe200078e00ff */
        /* <DEDUP_REMOVED lines=8> */
[C---:B------:R-:W-:Y:S02]  /*c3d0*/  R2UR UR35, R15.reuse ;  /* 0x000000000f2372ca */ /* 0x040fe400000e0000 */
[C---:B------:R-:W-:Y:S02]  /*c3e0*/  R2UR UR43, R15.reuse ;  /* 0x000000000f2b72ca */ /* 0x040fe400000e0000 */
[C---:B------:R-:W-:Y:S02]  /*c3f0*/  R2UR UR47, R15.reuse ;  /* 0x000000000f2f72ca */ /* 0x040fe400000e0000 */
[----:B------:R-:W-:Y:S01]  /*c400*/  R2UR UR51, R15 ;  /* 0x000000000f3372ca */ /* 0x000fe200000e0000 */
[----:B------:R-:W-:Y:S01]  /*c410*/  IMAD.MOV.U32 R15, RZ, RZ, 0x40000040 ;  /* 0x40000040ff0f7424 */ /* 0x000fe200078e00ff */
[----:B------:R-:W-:-:S04]  /*c420*/  R2UR UR8, R14 ;  /* 0x000000000e0872ca */ /* 0x000fc800000e0000 */
[----:B------:R-:W-:Y:S01]  /*c430*/  R2UR UR9, R15 ;  /* 0x000000000f0972ca */ /* 0x000fe200000e0000 */
[----:B------:R-:W-:Y:S02]  /*c440*/  WARPGROUP.DEPBAR.LE gsb0, 0x0 ;  /* 0x00008000000079c5 */ /* 0x000fe40000010000 */
[----:B------:R-:W-:-:S10]  /*c450*/  WARPGROUP.ARRIVE ;  /* 0x00000000000079c5 */ /* 0x000fd40000000000 */
[----:B------:R-:W-:Y:S01]  /*c460*/  HGMMA.64x64x16.F32 R120, gdesc[UR8].tnspB, R120, gsb0 ;  /* 0x40e00000087879f0 */ /* 0x000fe20008000878 */
[----:B------:R-:W-:Y:S01]  /*c470*/  IMAD.MOV.U32 R15, RZ, RZ, 0x40000040 ;  /* 0x40000040ff0f7424 */ /* 0x000fe200078e00ff */
[----:B------:R-:W-:-:S04]  /*c480*/  IADD3 R14, R12, 0x4, RZ ;  /* 0x000000040c0e7810 */ /* 0x000fc80007ffe0ff */
[----:B------:R-:W-:Y:S02]  /*c490*/  R2UR UR12, R14 ;  /* 0x000000000e0c72ca */ /* 0x000fe400000e0000 */
[----:B------:R-:W-:Y:S01]  /*c4a0*/  R2UR UR13, R15 ;  /* 0x000000000f0d72ca */ /* 0x000fe200000e0000 */
[----:B------:R-:W-:Y:S02]  /*c4b0*/  WARPGROUP.DEPBAR.LE gsb0, 0x0 ;  /* 0x00008000000079c5 */ /* 0x000fe40000010000 */
[----:B------:R-:W-:-:S10]  /*c4c0*/  WARPGROUP.ARRIVE ;  /* 0x00000000000079c5 */ /* 0x000fd40000000000 */
[----:B------:R-:W-:Y:S01]  /*c4d0*/  HGMMA.64x64x16.F32 R120, gdesc[UR12].tnspB, R120, gsb0 ;  /* 0x40e000000c7879f0 */ /* 0x000fe20008000878 */
[----:B------:R-:W-:Y:S02]  /*c4e0*/  VIADD R14, R12, 0x6 ;  /* 0x000000060c0e7836 */ /* 0x000fe40000000000 */
[----:B------:R-:W-:-:S03]  /*c4f0*/  IMAD.MOV.U32 R15, RZ, RZ, 0x40000040 ;  /* 0x40000040ff0f7424 */ /* 0x000fc600078e00ff */
        /* <DEDUP_REMOVED lines=54> */
[----:B------:R-:W-:Y:S01]  /*c860*/  R2UR UR55, R13 ;  /* 0x000000000d3772ca */ /* 0x000fe200000e0000 */
[----:B------:R-:W-:Y:S01]  /*c870*/  IMAD.MOV.U32 R13, RZ, RZ, 0x40000040 ;  /* 0x40000040ff0d7424 */ /* 0x000fe200078e00ff */
[----:B------:R-:W-:-:S04]  /*c880*/  IADD3 R12, R12, 0xc06, RZ ;  /* 0x00000c060c0c7810 */ /* 0x000fc80007ffe0ff */
[----:B------:R-:W-:Y:S02]  /*c890*/  R2UR UR52, R12 ;  /* 0x000000000c3472ca */ /* 0x000fe400000e0000 */
[----:B------:R-:W-:Y:S01]  /*c8a0*/  R2UR UR53, R13 ;  /* 0x000000000d3572ca */ /* 0x000fe200000e0000 */
[----:B------:R-:W0:Y:S01]  /*c8b0*/  S2R R61, SR_TID.X ;  /* 0x00000000003d7919 */ /* 0x000e220000002100 */
[----:B------:R-:W-:-:S04]  /*c8c0*/  FADD.FTZ R5, -R10, R5 ;  /* 0x000000050a057221 */ /* 0x000fc80000010100 */
[----:B------:R-:W-:Y:S01]  /*c8d0*/  FMUL.FTZ R5, R5, R0 ;  /* 0x0000000005057220 */ /* 0x000fe20000410000 */
[----:B------:R-:W-:Y:S02]  /*c8e0*/  WARPGROUP.DEPBAR.LE gsb0, 0x0 ;  /* 0x00008000000079c5 */ /* 0x000fe40000010000 */
[----:B------:R-:W-:-:S06]  /*c8f0*/  WARPGROUP.ARRIVE ;  /* 0x00000000000079c5 */ /* 0x000fcc0000000000 */
[----:B------:R-:W-:Y:S01]  /*c900*/  HGMMA.64x64x16.F32 R120, gdesc[UR52].tnspB, R120, gsb0 ;  /* 0x40e00000347879f0 */ /* 0x000fe20008000878 */
[----:B------:R-:W-:Y:S01]  /*c910*/  MUFU.EX2 R11, R5 ;  /* 0x00000005000b7308 */ /* 0x000fe20000000800 */
[----:B------:R-:W-:Y:S02]  /*c920*/  F2FP.F16.F32.PACK_AB R4, R25, R24 ;  /* 0x000000181904723e */ /* 0x000fe400000000ff */
[----:B0-----:R-:W-:-:S05]  /*c930*/  SHF.R.U32.HI R24, RZ, 0x7, R61 ;  /* 0x00000007ff187819 */ /* 0x001fca000001163d */
[----:B------:R-:W0:Y:S01]  /*c940*/  MUFU.EX2 R5, R26 ;  /* 0x0000001a00057308 */ /* 0x000e220000000800 */
[----:B------:R-:W-:-:S07]  /*c950*/  @!P1 IMAD R14, R152, 0x8, R2 ;  /* 0x00000008980e9824 */ /* 0x000fce00078e0202 */
[----:B------:R-:W1:Y:S08]  /*c960*/  MUFU.EX2 R27, R27 ;  /* 0x0000001b001b7308 */ /* 0x000e700000000800 */
[----:B------:R-:W-:Y:S08]  /*c970*/  MUFU.EX2 R30, R30 ;  /* 0x0000001e001e7308 */ /* 0x000ff00000000800 */
[----:B------:R-:W2:Y:S01]  /*c980*/  MUFU.EX2 R31, R31 ;  /* 0x0000001f001f7308 */ /* 0x000ea20000000800 */
[----:B------:R-:W-:Y:S01]  /*c990*/  @!P1 IMAD R13, R7, 0x8, R2 ;  /* 0x00000008070d9824 */ /* 0x000fe200078e0202 */
[----:B------:R-:W-:Y:S01]  /*c9a0*/  ISETP.GE.U32.AND P2, PT, R61, 0x180, PT ;  /* 0x000001803d00780c */ /* 0x000fe20003f46070 */
[----:B------:R-:W-:Y:S01]  /*c9b0*/  VIADD R12, R24, 0x9 ;  /* 0x00000009180c7836 */ /* 0x000fe20000000000 */
[----:B------:R-:W-:Y:S01]  /*c9c0*/  @!P1 IADD3 R14, R14, 0x30840, RZ ;  /* 0x000308400e0e9810 */ /* 0x000fe20007ffe0ff */
[----:B------:R-:W-:-:S02]  /*c9d0*/  @!P1 VIADD R13, R13, 0x30860 ;  /* 0x000308600d0d9836 */ /* 0x000fc40000000000 */
[----:B0-----:R-:W-:Y:S01]  /*c9e0*/  FFMA.FTZ R20, R11, R20, R5 ;  /* 0x000000140b147223 */ /* 0x001fe20000010005 */
[----:B------:R-:W3:Y:S01]  /*c9f0*/  LDL R61, [R1+0x4] ;  /* 0x00000400013d7983 */ /* 0x000ee20000100800 */
[----:B------:R-:W-:Y:S02]  /*ca00*/  SEL R12, R12, 0x9, !P2 ;  /* 0x000000090c0c7807 */ /* 0x000fe40005000000 */
[----:B------:R-:W-:Y:S02]  /*ca10*/  @!P1 PRMT R14, RZ, 0x654, R14 ;  /* 0x00000654ff0e9816 */ /* 0x000fe4000000000e */
[----:B-1----:R-:W-:Y:S02]  /*ca20*/  F2FP.F16.F32.PACK_AB R5, R27, R5 ;  /* 0x000000051b05723e */ /* 0x002fe400000000ff */
[----:B------:R-:W-:Y:S02]  /*ca30*/  @!P1 PRMT R13, RZ, 0x654, R13 ;  /* 0x00000654ff0d9816 */ /* 0x000fe4000000000d */
[----:B--2---:R-:W-:Y:S01]  /*ca40*/  F2FP.F16.F32.PACK_AB R7, R31, R30 ;  /* 0x0000001e1f07723e */ /* 0x004fe200000000ff */
[----:B------:R-:W-:-:S02]  /*ca50*/  WARPGROUP.DEPBAR.LE gsb0, 0x0 ;  /* 0x00008000000079c5 */ /* 0x000fc40000010000 */
[----:B------:R0:W-:Y:S06]  /*ca60*/  BAR.ARV R12, 0x100 ;  /* 0x0004000c0000751d */ /* 0x0001ec0000002000 */
[----:B------:R-:W-:Y:S01]  /*ca70*/  @!P1 SYNCS.ARRIVE.TRANS64.RED.A1T0 RZ, [R14+URZ], RZ ;  /* 0x000000ff0eff99a7 */ /* 0x000fe2000810043f */
[----:B------:R1:W-:Y:S01]  /*ca80*/  @!P1 SYNCS.ARRIVE.TRANS64.RED.A1T0 RZ, [R13+URZ], RZ ;  /* 0x000000ff0dff99a7 */ /* 0x0003e2000810043f */
[----:B------:R2:W-:Y:S02]  /*ca90*/  STSM.16.M88.4 [R157+0x1e800], R4 ;  /* 0x01e800049d007844 */ /* 0x0005e40000000200 */
[----:B--2---:R2:W-:Y:S02]  /*caa0*/  MUFU.EX2 R6, R36 ;  /* 0x0000002400067308 */ /* 0x0045e40000000800 */
[----:B--2---:R-:W2:Y:S06]  /*cab0*/  LDL R36, [R1+0x48] ;  /* 0x0000480001247983 */ /* 0x004eac0000100800 */
[----:B------:R4:W-:Y:S02]  /*cac0*/  MUFU.EX2 R4, R33 ;  /* 0x0000002100047308 */ /* 0x0009e40000000800 */
[----:B----4-:R-:W4:Y:S06]  /*cad0*/  LDL R33, [R1+0x8] ;  /* 0x0000080001217983 */ /* 0x010f2c0000100800 */
[----:B------:R-:W5:Y:S01]  /*cae0*/  MUFU.EX2 R32, R32 ;  /* 0x0000002000207308 */ /* 0x000f620000000800 */
[----:B0-----:R-:W-:-:S07]  /*caf0*/  FADD.FTZ R12, R27, R20 ;  /* 0x000000141b0c7221 */ /* 0x001fce0000010000 */
[----:B------:R-:W0:Y:S01]  /*cb00*/  MUFU.EX2 R5, R34 ;  /* 0x0000002200057308 */ /* 0x000e220000000800 */
[----:B------:R-:W-:-:S07]  /*cb10*/  FADD.FTZ R12, R30, R12 ;  /* 0x0000000c1e0c7221 */ /* 0x000fce0000010000 */
[----:B------:R-:W0:Y:S01]  /*cb20*/  MUFU.EX2 R35, R35 ;  /* 0x0000002300237308 */ /* 0x000e220000000800 */
[----:B-----5:R-:W-:-:S07]  /*cb30*/  FADD.FTZ R29, R32, R29 ;  /* 0x0000001d201d7221 */ /* 0x020fce0000010000 */
[----:B------:R-:W5:Y:S01]  /*cb40*/  MUFU.EX2 R7, R37 ;  /* 0x0000002500077308 */ /* 0x000f620000000800 */
[----:B------:R-:W-:Y:S01]  /*cb50*/  FADD.FTZ R12, R31, R12 ;  /* 0x0000000c1f0c7221 */ /* 0x000fe20000010000 */
[----:B------:R-:W-:-:S06]  /*cb60*/  FADD.FTZ R29, R4, R29 ;  /* 0x0000001d041d7221 */ /* 0x000fcc0000010000 */
[----:B------:R-:W5:Y:S08]  /*cb70*/  MUFU.EX2 R38, R38 ;  /* 0x0000002600267308 */ /* 0x000f700000000800 */
[----:B-1----:R-:W1:Y:S01]  /*cb80*/  MUFU.EX2 R13, R40 ;  /* 0x00000028000d7308 */ /* 0x002e620000000800 */
[----:B0-----:R-:W-:Y:S01]  /*cb90*/  FADD.FTZ R12, R5, R12 ;  /* 0x0000000c050c7221 */ /* 0x001fe20000010000 */
[----:B------:R-:W-:-:S06]  /*cba0*/  FADD.FTZ R29, R6, R29 ;  /* 0x0000001d061d7221 */ /* 0x000fcc0000010000 */
[----:B------:R-:W0:Y:S01]  /*cbb0*/  MUFU.EX2 R15, R41 ;  /* 0x00000029000f7308 */ /* 0x000e220000000800 */
[----:B------:R-:W-:Y:S01]  /*cbc0*/  FADD.FTZ R12, R35, R12 ;  /* 0x0000000c230c7221 */ /* 0x000fe20000010000 */
[----:B-----5:R-:W-:-:S06]  /*cbd0*/  FADD.FTZ R29, R7, R29 ;  /* 0x0000001d071d7221 */ /* 0x020fcc0000010000 */
[----:B------:R-:W5:Y:S01]  /*cbe0*/  MUFU.EX2 R44, R44 ;  /* 0x0000002c002c7308 */ /* 0x000f620000000800 */
[----:B------:R-:W-:Y:S01]  /*cbf0*/  F2FP.F16.F32.PACK_AB R6, R7, R6 ;  /* 0x000000060706723e */ /* 0x000fe200000000ff */
[----:B------:R-:W-:Y:S01]  /*cc00*/  FADD.FTZ R7, R38, R12 ;  /* 0x0000000c26077221 */ /* 0x000fe20000010000 */
[----:B-1----:R-:W-:-:S05]  /*cc10*/  FADD.FTZ R12, R13, R29 ;  /* 0x0000001d0d0c7221 */ /* 0x002fca0000010000 */
[----:B------:R-:W1:Y:S01]  /*cc20*/  MUFU.EX2 R14, R45 ;  /* 0x0000002d000e7308 */ /* 0x000e620000000800 */
[----:B0-----:R-:W-:-:S07]  /*cc30*/  FADD.FTZ R30, R15, R12 ;  /* 0x0000000c0f1e7221 */ /* 0x001fce0000010000 */
[----:B------:R-:W0:Y:S01]  /*cc40*/  MUFU.EX2 R48, R48 ;  /* 0x0000003000307308 */ /* 0x000e220000000800 */
[----:B------:R-:W-:Y:S01]  /*cc50*/  F2FP.F16.F32.PACK_AB R12, R15, R13 ;  /* 0x0000000d0f0c723e */ /* 0x000fe200000000ff */
[----:B-----5:R-:W-:-:S06]  /*cc60*/  FADD.FTZ R15, R44, R30 ;  /* 0x0000001e2c0f7221 */ /* 0x020fcc0000010000 */
[----:B------:R-:W5:Y:S01]  /*cc70*/  MUFU.EX2 R24, R49 ;  /* 0x0000003100187308 */ /* 0x000f620000000800 */
[----:B-1----:R-:W-:-:S07]  /*cc80*/  FADD.FTZ R15, R14, R15 ;  /* 0x0000000f0e0f7221 */ /* 0x002fce0000010000 */
[----:B------:R-:W1:Y:S01]  /*cc90*/  MUFU.EX2 R52, R52 ;  /* 0x0000003400347308 */ /* 0x000e620000000800 */
[----:B0-----:R-:W-:-:S07]  /*cca0*/  FADD.FTZ R15, R48, R15 ;  /* 0x0000000f300f7221 */ /* 0x001fce0000010000 */
[----:B------:R-:W0:Y:S08]  /*ccb0*/  MUFU.EX2 R26, R53 ;  /* 0x00000035001a7308 */ /* 0x000e300000000800 */
[----:B------:R-:W0:Y:S01]  /*ccc0*/  MUFU.EX2 R39, R39 ;  /* 0x0000002700277308 */ /* 0x000e220000000800 */
[----:B-----5:R-:W-:-:S07]  /*ccd0*/  FADD.FTZ R15, R24, R15 ;  /* 0x0000000f180f7221 */ /* 0x020fce0000010000 */
[----:B------:R-:W5:Y:S01]  /*cce0*/  MUFU.EX2 R56, R56 ;  /* 0x0000003800387308 */ /* 0x000f620000000800 */
[----:B-1----:R-:W-:-:S07]  /*ccf0*/  FADD.FTZ R15, R52, R15 ;  /* 0x0000000f340f7221 */ /* 0x002fce0000010000 */
[----:B------:R-:W1:Y:S01]  /*cd00*/  MUFU.EX2 R28, R57 ;  /* 0x00000039001c7308 */ /* 0x000e620000000800 */
[----:B0-----:R-:W-:Y:S01]  /*cd10*/  FADD.FTZ R15, R26, R15 ;  /* 0x0000000f1a0f7221 */ /* 0x001fe20000010000 */
[----:B------:R-:W-:Y:S01]  /*cd20*/  FADD.FTZ R29, R39, R7 ;  /* 0x00000007271d7221 */ /* 0x000fe20000010000 */
[----:B------:R-:W-:Y:S02]  /*cd30*/  F2FP.F16.F32.PACK_AB R4, R4, R32 ;  /* 0x000000200404723e */ /* 0x000fe400000000ff */
[----:B------:R-:W-:Y:S01]  /*cd40*/  F2FP.F16.F32.PACK_AB R5, R35, R5 ;  /* 0x000000052305723e */ /* 0x000fe200000000ff */
[----:B------:R-:W3:Y:S01]  /*cd50*/  LDL R32, [R1+0x50] ;  /* 0x0000500001207983 */ /* 0x000ee20000100800 */
[----:B------:R-:W-:Y:S01]  /*cd60*/  F2FP.F16.F32.PACK_AB R7, R39, R38 ;  /* 0x000000262707723e */ /* 0x000fe200000000ff */
[----:B-----5:R-:W-:-:S04]  /*cd70*/  FADD.FTZ R15, R56, R15 ;  /* 0x0000000f380f7221 */ /* 0x020fc80000010000 */
[C---:B-1----:R-:W-:Y:S01]  /*cd80*/  FADD.FTZ R15, R28.reuse, R15 ;  /* 0x0000000f1c0f7221 */ /* 0x042fe20000010000 */
[----:B------:R-:W0:Y:S08]  /*cd90*/  MUFU.EX2 R42, R42 ;  /* 0x0000002a002a7308 */ /* 0x000e300000000800 */
[----:B------:R-:W1:Y:S01]  /*cda0*/  MUFU.EX2 R43, R43 ;  /* 0x0000002b002b7308 */ /* 0x000e620000000800 */
[----:B--2---:R2:W-:Y:S02]  /*cdb0*/  STSM.16.M88.4 [R36], R4 ;  /* 0x0000000424007844 */ /* 0x0045e40000000200 */
[----:B--2---:R-:W-:-:S02]  /*cdc0*/  F2FP.F16.F32.PACK_AB R4, R28, R56 ;  /* 0x000000381c04723e */ /* 0x004fc400000000ff */
[----:B------:R-:W2:Y:S03]  /*cdd0*/  LDL R28, [R1+0x4c] ;  /* 0x00004c00011c7983 */ /* 0x000ea60000100800 */
[----:B------:R-:W5:Y:S01]  /*cde0*/  MUFU.EX2 R46, R46 ;  /* 0x0000002e002e7308 */ /* 0x000f620000000800 */
[----:B0-----:R-:W-:-:S07]  /*cdf0*/  FADD.FTZ R13, R42, R29 ;  /* 0x0000001d2a0d7221 */ /* 0x001fce0000010000 */
[----:B------:R-:W0:Y:S01]  /*ce00*/  MUFU.EX2 R47, R47 ;  /* 0x0000002f002f7308 */ /* 0x000e220000000800 */
[----:B-1----:R-:W-:-:S07]  /*ce10*/  FADD.FTZ R13, R43, R13 ;  /* 0x0000000d2b0d7221 */ /* 0x002fce0000010000 */
[----:B------:R-:W1:Y:S01]  /*ce20*/  MUFU.EX2 R25, R50 ;  /* 0x0000003200197308 */ /* 0x000e620000000800 */
[----:B-----5:R-:W-:-:S07]  /*ce30*/  FADD.FTZ R13, R46, R13 ;  /* 0x0000000d2e0d7221 */ /* 0x020fce0000010000 */
        /* <DEDUP_REMOVED lines=8> */
[----:B------:R-:W0:Y:S08]  /*cec0*/  MUFU.EX2 R60, R60 ;  /* 0x0000003c003c7308 */ /* 0x000e300000000800 */
[----:B------:R-:W4:Y:S01]  /*ced0*/  MUFU.EX2 R59, R59 ;  /* 0x0000003b003b7308 */ /* 0x000f220000000800 */
[----:B-1----:R-:W-:-:S07]  /*cee0*/  FADD.FTZ R13, R55, R13 ;  /* 0x0000000d370d7221 */ /* 0x002fce0000010000 */
[----:B------:R-:W1:Y:S08]  /*cef0*/  MUFU.EX2 R21, R21 ;  /* 0x0000001500157308 */ /* 0x000e700000000800 */
[----:B------:R-:W1:Y:S01]  /*cf00*/  MUFU.EX2 R62, R62 ;  /* 0x0000003e003e7308 */ /* 0x000e620000000800 */
[----:B-----5:R-:W-:-:S07]  /*cf10*/  FADD.FTZ R13, R58, R13 ;  /* 0x0000000d3a0d7221 */ /* 0x020fce0000010000 */
[----:B------:R-:W5:Y:S08]  /*cf20*/  MUFU.EX2 R64, R64 ;  /* 0x0000004000407308 */ /* 0x000f700000000800 */
[----:B------:R-:W5:Y:S01]  /*cf30*/  MUFU.EX2 R63, R63 ;  /* 0x0000003f003f7308 */ /* 0x000f620000000800 */
[----:B0-----:R-:W-:Y:S01]  /*cf40*/  FADD.FTZ R30, R60, R15 ;  /* 0x0000000f3c1e7221 */ /* 0x001fe20000010000 */
[----:B----4-:R-:W-:-:S06]  /*cf50*/  FADD.FTZ R15, R59, R13 ;  /* 0x0000000d3b0f7221 */ /* 0x010fcc0000010000 */
[----:B------:R-:W0:Y:S08]  /*cf60*/  MUFU.EX2 R20, R65 ;  /* 0x0000004100147308 */ /* 0x000e300000000800 */
[----:B------:R-:W4:Y:S01]  /*cf70*/  MUFU.EX2 R66, R66 ;  /* 0x0000004200427308 */ /* 0x000f220000000800 */
[----:B-1----:R-:W-:Y:S01]  /*cf80*/  FADD.FTZ R30, R21, R30 ;  /* 0x0000001e151e7221 */ /* 0x002fe20000010000 */
[----:B------:R-:W-:-:S06]  /*cf90*/  FADD.FTZ R31, R62, R15 ;  /* 0x0000000f3e1f7221 */ /* 0x000fcc0000010000 */
[----:B------:R-:W1:Y:S08]  /*cfa0*/  MUFU.EX2 R68, R68 ;  /* 0x0000004400447308 */ /* 0x000e700000000800 */
[----:B------:R-:W3:Y:S01]  /*cfb0*/  MUFU.EX2 R67, R67 ;  /* 0x0000004300437308 */ /* 0x000ee20000000800 */
[----:B-----5:R-:W-:Y:S01]  /*cfc0*/  FADD.FTZ R30, R64, R30 ;  /* 0x0000001e401e7221 */ /* 0x020fe20000010000 */
[----:B------:R-:W-:-:S06]  /*cfd0*/  FADD.FTZ R31, R63, R31 ;  /* 0x0000001f3f1f7221 */ /* 0x000fcc0000010000 */
[----:B------:R-:W5:Y:S08]  /*cfe0*/  MUFU.EX2 R69, R69 ;  /* 0x0000004500457308 */ /* 0x000f700000000800 */
[----:B------:R-:W5:Y:S01]  /*cff0*/  MUFU.EX2 R70, R70 ;  /* 0x0000004600467308 */ /* 0x000f620000000800 */
[----:B0-----:R-:W-:Y:S01]  /*d000*/  FADD.FTZ R30, R20, R30 ;  /* 0x0000001e141e7221 */ /* 0x001fe20000010000 */
[----:B----4-:R-:W-:-:S06]  /*d010*/  FADD.FTZ R31, R66, R31 ;  /* 0x0000001f421f7221 */ /* 0x010fcc0000010000 */
[----:B------:R-:W0:Y:S08]  /*d020*/  MUFU.EX2 R72, R72 ;  /* 0x0000004800487308 */ /* 0x000e300000000800 */
[----:B------:R-:W4:Y:S01]  /*d030*/  MUFU.EX2 R71, R71 ;  /* 0x0000004700477308 */ /* 0x000f220000000800 */
[----:B-1----:R-:W-:Y:S01]  /*d040*/  FADD.FTZ R30, R68, R30 ;  /* 0x0000001e441e7221 */ /* 0x002fe20000010000 */
[----:B---3--:R-:W-:-:S06]  /*d050*/  FADD.FTZ R31, R67, R31 ;  /* 0x0000001f431f7221 */ /* 0x008fcc0000010000 */
        /* <DEDUP_REMOVED lines=12> */
[----:B------:R-:W-:Y:S01]  /*d120*/  MUFU.EX2 R80, R80 ;  /* 0x0000005000507308 */ /* 0x000fe20000000800 */
[----:B------:R-:W-:-:S07]  /*d130*/  F2FP.F16.F32.PACK_AB R13, R43, R42 ;  /* 0x0000002a2b0d723e */ /* 0x000fce00000000ff */
[----:B------:R-:W1:Y:S01]  /*d140*/  MUFU.EX2 R79, R79 ;  /* 0x0000004f004f7308 */ /* 0x000e620000000800 */
[----:B------:R-:W-:Y:S02]  /*d150*/  F2FP.F16.F32.PACK_AB R14, R14, R44 ;  /* 0x0000002c0e0e723e */ /* 0x000fe400000000ff */
[----:B------:R-:W-:-:S05]  /*d160*/  F2FP.F16.F32.PACK_AB R15, R47, R46 ;  /* 0x0000002e2f0f723e */ /* 0x000fca00000000ff */
[----:B------:R-:W3:Y:S01]  /*d170*/  MUFU.EX2 R81, R81 ;  /* 0x0000005100517308 */ /* 0x000ee20000000800 */
[----:B-----5:R-:W-:Y:S01]  /*d180*/  FADD.FTZ R30, R76, R30 ;  /* 0x0000001e4c1e7221 */ /* 0x020fe20000010000 */
[----:B------:R-:W-:-:S06]  /*d190*/  FADD.FTZ R31, R75, R31 ;  /* 0x0000001f4b1f7221 */ /* 0x000fcc0000010000 */
[----:B------:R-:W5:Y:S01]  /*d1a0*/  MUFU.EX2 R82, R82 ;  /* 0x0000005200527308 */ /* 0x000f620000000800 */
[----:B------:R-:W-:Y:S01]  /*d1b0*/  F2FP.F16.F32.PACK_AB R24, R24, R48 ;  /* 0x000000301818723e */ /* 0x000fe200000000ff */
[----:B------:R0:W-:Y:S01]  /*d1c0*/  STSM.16.M88.4 [R33], R12 ;  /* 0x0000000c21007844 */ /* 0x0001e20000000200 */
[----:B------:R-:W-:Y:S02]  /*d1d0*/  F2FP.F16.F32.PACK_AB R25, R51, R25 ;  /* 0x000000193319723e */ /* 0x000fe400000000ff */
[----:B------:R-:W-:-:S03]  /*d1e0*/  F2FP.F16.F32.PACK_AB R26, R26, R52 ;  /* 0x000000341a1a723e */ /* 0x000fc600000000ff */
[----:B------:R-:W5:Y:S01]  /*d1f0*/  MUFU.EX2 R84, R84 ;  /* 0x0000005400547308 */ /* 0x000f620000000800 */
[----:B------:R-:W-:-:S07]  /*d200*/  F2FP.F16.F32.PACK_AB R27, R55, R27 ;  /* 0x0000001b371b723e */ /* 0x000fce00000000ff */
[----:B------:R-:W5:Y:S01]  /*d210*/  MUFU.EX2 R83, R83 ;  /* 0x0000005300537308 */ /* 0x000f620000000800 */
[----:B0-----:R-:W-:Y:S01]  /*d220*/  FADD.FTZ R13, R77, R30 ;  /* 0x0000001e4d0d7221 */ /* 0x001fe20000010000 */
[----:B----4-:R-:W-:Y:S01]  /*d230*/  FADD.FTZ R14, R78, R31 ;  /* 0x0000001f4e0e7221 */ /* 0x010fe20000010000 */
[----:B------:R0:W-:Y:S05]  /*d240*/  STSM.16.M88.4 [R61], R24 ;  /* 0x000000183d007844 */ /* 0x0001ea0000000200 */
[----:B------:R-:W4:Y:S01]  /*d250*/  MUFU.EX2 R85, R85 ;  /* 0x0000005500557308 */ /* 0x000f220000000800 */
[----:B-1----:R-:W-:-:S07]  /*d260*/  FADD.FTZ R15, R79, R14 ;  /* 0x0000000e4f0f7221 */ /* 0x002fce0000010000 */
[----:B------:R-:W1:Y:S01]  /*d270*/  MUFU.EX2 R86, R86 ;  /* 0x0000005600567308 */ /* 0x000e620000000800 */
[----:B------:R-:W-:Y:S01]  /*d280*/  F2FP.F16.F32.PACK_AB R6, R21, R60 ;  /* 0x0000003c1506723e */ /* 0x000fe200000000ff */
[----:B0-----:R-:W-:-:S06]  /*d290*/  FADD.FTZ R24, R80, R13 ;  /* 0x0000000d50187221 */ /* 0x001fcc0000010000 */
[----:B------:R-:W0:Y:S01]  /*d2a0*/  MUFU.EX2 R88, R88 ;  /* 0x0000005800587308 */ /* 0x000e220000000800 */
[----:B------:R-:W-:Y:S01]  /*d2b0*/  F2FP.F16.F32.PACK_AB R12, R20, R64 ;  /* 0x00000040140c723e */ /* 0x000fe200000000ff */
[----:B---3--:R-:W-:Y:S01]  /*d2c0*/  FADD.FTZ R21, R81, R24 ;  /* 0x0000001851157221 */ /* 0x008fe20000010000 */
[----:B-----5:R-:W-:-:S05]  /*d2d0*/  FADD.FTZ R20, R82, R15 ;  /* 0x0000000f52147221 */ /* 0x020fca0000010000 */
[----:B------:R-:W3:Y:S01]  /*d2e0*/  MUFU.EX2 R87, R87 ;  /* 0x0000005700577308 */ /* 0x000ee20000000800 */
[----:B------:R-:W-:Y:S01]  /*d2f0*/  FADD.FTZ R24, R84, R21 ;  /* 0x0000001554187221 */ /* 0x000fe20000010000 */
[----:B------:R-:W-:-:S06]  /*d300*/  FADD.FTZ R21, R83, R20 ;  /* 0x0000001453157221 */ /* 0x000fcc0000010000 */
[----:B------:R-:W5:Y:S08]  /*d310*/  MUFU.EX2 R89, R89 ;  /* 0x0000005900597308 */ /* 0x000f700000000800 */
[----:B------:R-:W2:Y:S01]  /*d320*/  MUFU.EX2 R90, R90 ;  /* 0x0000005a005a7308 */ /* 0x000ea20000000800 */
[----:B----4-:R-:W-:Y:S01]  /*d330*/  FADD.FTZ R25, R85, R24 ;  /* 0x0000001855197221 */ /* 0x010fe20000010000 */
[----:B-1----:R-:W-:-:S06]  /*d340*/  FADD.FTZ R20, R86, R21 ;  /* 0x0000001556147221 */ /* 0x002fcc0000010000 */
[----:B------:R-:W1:Y:S01]  /*d350*/  MUFU.EX2 R92, R92 ;  /* 0x0000005c005c7308 */ /* 0x000e620000000800 */
[----:B------:R-:W-:-:S07]  /*d360*/  F2FP.F16.F32.PACK_AB R5, R59, R58 ;  /* 0x0000003a3b05723e */ /* 0x000fce00000000ff */
[----:B------:R-:W4:Y:S01]  /*d370*/  MUFU.EX2 R29, R91 ;  /* 0x0000005b001d7308 */ /* 0x000f220000000800 */
[----:B------:R-:W-:Y:S01]  /*d380*/  F2FP.F16.F32.PACK_AB R7, R63, R62 ;  /* 0x0000003e3f07723e */ /* 0x000fe200000000ff */
[----:B0-----:R-:W-:-:S06]  /*d390*/  FADD.FTZ R26, R88, R25 ;  /* 0x00000019581a7221 */ /* 0x001fcc0000010000 */
[----:B------:R-:W0:Y:S01]  /*d3a0*/  MUFU.EX2 R93, R93 ;  /* 0x0000005d005d7308 */ /* 0x000e220000000800 */
[----:B---3--:R-:W-:-:S07]  /*d3b0*/  FADD.FTZ R21, R87, R20 ;  /* 0x0000001457157221 */ /* 0x008fce0000010000 */
[----:B------:R-:W3:Y:S01]  /*d3c0*/  MUFU.EX2 R91, R94 ;  /* 0x0000005e005b7308 */ /* 0x000ee20000000800 */
[----:B------:R2:W-:Y:S01]  /*d3d0*/  STSM.16.M88.4 [R157+0x24800], R4 ;  /* 0x024800049d007844 */ /* 0x0005e20000000200 */
[----:B-----5:R-:W-:-:S06]  /*d3e0*/  FADD.FTZ R27, R89, R26 ;  /* 0x0000001a591b7221 */ /* 0x020fcc0000010000 */
[----:B------:R-:W5:Y:S08]  /*d3f0*/  MUFU.EX2 R96, R96 ;  /* 0x0000006000607308 */ /* 0x000f700000000800 */
[----:B------:R-:W5:Y:S01]  /*d400*/  MUFU.EX2 R95, R95 ;  /* 0x0000005f005f7308 */ /* 0x000f620000000800 */
[----:B--2---:R-:W-:Y:S01]  /*d410*/  FADD.FTZ R4, R90, R21 ;  /* 0x000000155a047221 */ /* 0x004fe20000010000 */
[----:B-1----:R-:W-:-:S06]  /*d420*/  FADD.FTZ R6, R92, R27 ;  /* 0x0000001b5c067221 */ /* 0x002fcc0000010000 */
[----:B------:R-:W1:Y:S01]  /*d430*/  MUFU.EX2 R98, R98 ;  /* 0x0000006200627308 */ /* 0x000e620000000800 */
[----:B----4-:R-:W-:Y:S01]  /*d440*/  FADD.FTZ R4, R29, R4 ;  /* 0x000000041d047221 */ /* 0x010fe20000010000 */
[----:B0-----:R-:W-:-:S06]  /*d450*/  FADD.FTZ R5, R93, R6 ;  /* 0x000000065d057221 */ /* 0x001fcc0000010000 */
[----:B------:R-:W0:Y:S01]  /*d460*/  MUFU.EX2 R97, R97 ;  /* 0x0000006100617308 */ /* 0x000e220000000800 */
[----:B---3--:R-:W-:-:S07]  /*d470*/  FADD.FTZ R4, R91, R4 ;  /* 0x000000045b047221 */ /* 0x008fce0000010000 */
[----:B------:R-:W2:Y:S01]  /*d480*/  MUFU.EX2 R99, R99 ;  /* 0x0000006300637308 */ /* 0x000ea20000000800 */
[----:B-----5:R-:W-:Y:S01]  /*d490*/  FADD.FTZ R6, R96, R5 ;  /* 0x0000000560067221 */ /* 0x020fe20000010000 */
[----:B------:R-:W-:-:S06]  /*d4a0*/  FADD.FTZ R5, R95, R4 ;  /* 0x000000045f057221 */ /* 0x000fcc0000010000 */
[----:B------:R-:W3:Y:S08]  /*d4b0*/  MUFU.EX2 R100, R100 ;  /* 0x0000006400647308 */ /* 0x000ef00000000800 */
[----:B------:R-:W4:Y:S01]  /*d4c0*/  MUFU.EX2 R102, R102 ;  /* 0x0000006600667308 */ /* 0x000f220000000800 */
[----:B-1----:R-:W-:-:S07]  /*d4d0*/  FADD.FTZ R4, R98, R5 ;  /* 0x0000000562047221 */ /* 0x002fce0000010000 */
[----:B------:R-:W1:Y:S08]  /*d4e0*/  MUFU.EX2 R101, R101 ;  /* 0x0000006500657308 */ /* 0x000e700000000800 */
[----:B------:R-:W5:Y:S01]  /*d4f0*/  MUFU.EX2 R103, R103 ;  /* 0x0000006700677308 */ /* 0x000f620000000800 */
[----:B0-----:R-:W-:Y:S01]  /*d500*/  FADD.FTZ R7, R97, R6 ;  /* 0x0000000661077221 */ /* 0x001fe20000010000 */
[----:B--2---:R-:W-:-:S06]  /*d510*/  FADD.FTZ R5, R99, R4 ;  /* 0x0000000463057221 */ /* 0x004fcc0000010000 */
[----:B------:R-:W0:Y:S08]  /*d520*/  MUFU.EX2 R104, R104 ;  /* 0x0000006800687308 */ /* 0x000e300000000800 */
[----:B------:R-:W2:Y:S01]  /*d530*/  MUFU.EX2 R106, R106 ;  /* 0x0000006a006a7308 */ /* 0x000ea20000000800 */
[----:B---3--:R-:W-:Y:S01]  /*d540*/  FADD.FTZ R6, R100, R7 ;  /* 0x0000000764067221 */ /* 0x008fe20000010000 */
[----:B----4-:R-:W-:-:S06]  /*d550*/  FADD.FTZ R4, R102, R5 ;  /* 0x0000000566047221 */ /* 0x010fcc0000010000 */
[----:B------:R-:W3:Y:S08]  /*d560*/  MUFU.EX2 R105, R105 ;  /* 0x0000006900697308 */ /* 0x000ef00000000800 */
[----:B------:R-:W4:Y:S01]  /*d570*/  MUFU.EX2 R107, R107 ;  /* 0x0000006b006b7308 */ /* 0x000f220000000800 */
[----:B-1----:R-:W-:Y:S01]  /*d580*/  FADD.FTZ R7, R101, R6 ;  /* 0x0000000665077221 */ /* 0x002fe20000010000 */
[----:B-----5:R-:W-:-:S06]  /*d590*/  FADD.FTZ R5, R103, R4 ;  /* 0x0000000467057221 */ /* 0x020fcc0000010000 */
        /* <DEDUP_REMOVED lines=14> */
[----:B0-----:R-:W-:-:S07]  /*d680*/  FADD.FTZ R7, R109, R6 ;  /* 0x000000066d077221 */ /* 0x001fce0000010000 */
[----:B------:R-:W-:Y:S08]  /*d690*/  MUFU.EX2 R116, R116 ;  /* 0x0000007400747308 */ /* 0x000ff00000000800 */
[----:B------:R-:W0:Y:S08]  /*d6a0*/  MUFU.EX2 R117, R117 ;  /* 0x0000007500757308 */ /* 0x000e300000000800 */
[----:B------:R-:W-:Y:S08]  /*d6b0*/  MUFU.EX2 R118, R118 ;  /* 0x0000007600767308 */ /* 0x000ff00000000800 */
[----:B------:R-:W0:Y:S01]  /*d6c0*/  MUFU.EX2 R119, R119 ;  /* 0x0000007700777308 */ /* 0x000e220000000800 */
[----:B--2---:R-:W-:Y:S01]  /*d6d0*/  FADD.FTZ R5, R111, R4 ;  /* 0x000000046f057221 */ /* 0x004fe20000010000 */
[----:B------:R-:W-:Y:S01]  /*d6e0*/  F2FP.F16.F32.PACK_AB R13, R67, R66 ;  /* 0x00000042430d723e */ /* 0x000fe200000000ff */
[----:B---3--:R-:W-:Y:S01]  /*d6f0*/  FADD.FTZ R6, R112, R7 ;  /* 0x0000000770067221 */ /* 0x008fe20000010000 */
[----:B------:R-:W-:Y:S01]  /*d700*/  F2FP.F16.F32.PACK_AB R14, R69, R68 ;  /* 0x00000044450e723e */ /* 0x000fe200000000ff */
[----:B----4-:R-:W-:Y:S01]  /*d710*/  FADD.FTZ R5, R114, R5 ;  /* 0x0000000572057221 */ /* 0x010fe20000010000 */
        /* <DEDUP_REMOVED lines=12> */
[----:B-1----:R-:W-:Y:S01]  /*d7e0*/  FADD.FTZ R7, R113, R6 ;  /* 0x0000000671077221 */ /* 0x002fe20000010000 */
[----:B------:R-:W-:-:S02]  /*d7f0*/  F2FP.F16.F32.PACK_AB R90, R93, R92 ;  /* 0x0000005c5d5a723e */ /* 0x000fc400000000ff */
[----:B------:R-:W-:Y:S02]  /*d800*/  F2FP.F16.F32.PACK_AB R91, R95, R91 ;  /* 0x0000005b5f5b723e */ /* 0x000fe400000000ff */
[----:B------:R-:W-:Y:S02]  /*d810*/  F2FP.F16.F32.PACK_AB R97, R99, R98 ;  /* 0x000000626361723e */ /* 0x000fe400000000ff */
[----:B------:R-:W-:Y:S01]  /*d820*/  F2FP.F16.F32.PACK_AB R104, R105, R104 ;  /* 0x000000686968723e */ /* 0x000fe200000000ff */
[----:B------:R1:W-:Y:S01]  /*d830*/  STSM.16.M88.4 [R32], R12 ;  /* 0x0000000c20007844 */ /* 0x0003e20000000200 */
[----:B------:R-:W-:Y:S01]  /*d840*/  F2FP.F16.F32.PACK_AB R98, R101, R100 ;  /* 0x000000646562723e */ /* 0x000fe200000000ff */
[----:B-----5:R-:W-:Y:S01]  /*d850*/  FADD.FTZ R5, R115, R5 ;  /* 0x0000000573057221 */ /* 0x020fe20000010000 */
[----:B------:R-:W-:Y:S02]  /*d860*/  F2FP.F16.F32.PACK_AB R99, R103, R102 ;  /* 0x000000666763723e */ /* 0x000fe400000000ff */
[----:B------:R-:W-:-:S02]  /*d870*/  F2FP.F16.F32.PACK_AB R105, R107, R106 ;  /* 0x0000006a6b69723e */ /* 0x000fc400000000ff */
[----:B------:R-:W-:Y:S01]  /*d880*/  F2FP.F16.F32.PACK_AB R112, R113, R112 ;  /* 0x000000707170723e */ /* 0x000fe200000000ff */
[----:B------:R1:W-:Y:S01]  /*d890*/  STSM.16.M88.4 [R33+0x6000], R24 ;  /* 0x0060001821007844 */ /* 0x0003e20000000200 */
[----:B------:R-:W-:Y:S02]  /*d8a0*/  F2FP.F16.F32.PACK_AB R106, R109, R108 ;  /* 0x0000006c6d6a723e */ /* 0x000fe400000000ff */
[----:B------:R-:W-:Y:S02]  /*d8b0*/  F2FP.F16.F32.PACK_AB R107, R111, R110 ;  /* 0x0000006e6f6b723e */ /* 0x000fe400000000ff */
[----:B------:R-:W-:Y:S01]  /*d8c0*/  F2FP.F16.F32.PACK_AB R113, R115, R114 ;  /* 0x000000727371723e */ /* 0x000fe200000000ff */
[----:B------:R1:W-:Y:S01]  /*d8d0*/  STSM.16.M88.4 [R61+0x6000], R80 ;  /* 0x006000503d007844 */ /* 0x0003e20000000200 */
[----:B0-----:R-:W-:Y:S02]  /*d8e0*/  F2FP.F16.F32.PACK_AB R114, R117, R116 ;  /* 0x000000747572723e */ /* 0x001fe400000000ff */
[----:B------:R-:W-:Y:S01]  /*d8f0*/  F2FP.F16.F32.PACK_AB R115, R119, R118 ;  /* 0x000000767773723e */ /* 0x000fe200000000ff */
[----:B------:R1:W-:Y:S04]  /*d900*/  STSM.16.M88.4 [R157+0x2a800], R88 ;  /* 0x02a800589d007844 */ /* 0x0003e80000000200 */
        /* <DEDUP_REMOVED lines=8> */
[----:B0-----:R-:W0:Y:S01]  /*d990*/  FENCE.VIEW.ASYNC.S ;  /* 0x00000000000073c6 */ /* 0x001e220000000000 */
[----:B------:R-:W-:Y:S01]  /*d9a0*/  ISETP.GT.AND P2, PT, R8, RZ, PT ;  /* 0x000000ff0800720c */ /* 0x000fe20003f44270 */
        /* <DEDUP_REMOVED lines=20> */
[----:B------:R-:W-:-:S02]  /*daf0*/  VIADD R8, R8, 0xffffffff ;  /* 0xffffffff08087836 */ /* 0x000fc40000000000 */
        /* <DEDUP_REMOVED lines=18> */
[----:B------:R-:W-:Y:S02]  /*dc20*/  IMAD.MOV.U32 R5, RZ, RZ, R10 ;  /* 0x000000ffff057224 */ /* 0x000fe400078e000a */
[----:B------:R-:W-:Y:S01]  /*dc30*/  IMAD.MOV.U32 R6, RZ, RZ, R3 ;  /* 0x000000ffff067224 */ /* 0x000fe200078e0003 */
[----:B0-----:R-:W-:Y:S01]  /*dc40*/  NOP ;  /* 0x0000000000007918 */ /* 0x001fe20000000000 */
[----:B-1----:R-:W-:Y:S05]  /*dc50*/  @P2 BRA `(.L_x_13155) ;  /* 0xffffffd000842947 */ /* 0x002fea000383ffff */
.L_x_13144:
[----:B------:R-:W-:Y:S05]  /*dc60*/  WARPSYNC.ALL ;  /* 0x0000000000007948 */ /* 0x000fea0003800000 */
[----:B------:R-:W-:Y:S06]  /*dc70*/  BAR.ARV 0x8, 0x200 ;  /* 0x0208000000007b1d */ /* 0x000fec0000002000 */
[----:B------:R-:W-:Y:S05]  /*dc80*/  @!P0 BRA `(.L_x_13156) ;  /* 0x0000000000048947 */ /* 0x000fea0003800000 */
[----:B------:R-:W-:Y:S01]  /*dc90*/  BPT.TRAP 0x1 ;  /* 0x000000040000795c */ /* 0x000fe20000300000 */
.L_x_13156:
[----:B------:R-:W-:Y:S02]  /*dca0*/  LEA R12, R152, R2, 0x3 ;  /* 0x00000002980c7211 */ /* 0x000fe400078e18ff */
[----:B------:R-:W-:-:S04]  /*dcb0*/  SHF.L.U32 R5, R156, 0x1f, RZ ;  /* 0x0000001f9c057819 */ /* 0x000fc800000006ff */
[----:B------:R0:W1:Y:S01]  /*dcc0*/  SYNCS.PHASECHK.TRANS64.TRYWAIT P2, [R12+URZ+0x30850], R5 ;  /* 0x030850050c0075a7 */ /* 0x000062000804017f */
[----:B------:R-:W-:Y:S05]  /*dcd0*/  @!P0 BRA `(.L_x_13157) ;  /* 0x0000000000048947 */ /* 0x000fea0003800000 */
[----:B------:R-:W-:Y:S01]  /*dce0*/  BPT.TRAP 0x1 ;  /* 0x000000040000795c */ /* 0x000fe20000300000 */
.L_x_13157:
[----:B------:R-:W2:Y:S01]  /*dcf0*/  LDL.LU R6, [R1+0x38] ;  /* 0x0000380001067983 */ /* 0x000ea20000300800 */
[----:B------:R-:W-:-:S05]  /*dd00*/  VIADD R2, R2, 0x400 ;  /* 0x0000040002027836 */ /* 0x000fca0000000000 */
[----:B------:R-:W-:-:S04]  /*dd10*/  SHF.R.U32.HI R2, RZ, 0x4, R2 ;  /* 0x00000004ff027819 */ /* 0x000fc80000011602 */
[----:B------:R-:W-:Y:S01]  /*dd20*/  LOP3.LUT R9, R2, 0x3fff, RZ, 0xc0, !PT ;  /* 0x00003fff02097812 */ /* 0x000fe200078ec0ff */
[----:B--2---:R-:W-:-:S05]  /*dd30*/  VIADD R6, R6, 0x1e800 ;  /* 0x0001e80006067836 */ /* 0x004fca0000000000 */
[----:B------:R-:W-:-:S04]  /*dd40*/  SHF.R.U32.HI R6, RZ, 0x4, R6 ;  /* 0x00000004ff067819 */ /* 0x000fc80000011606 */
[----:B------:R-:W-:Y:S01]  /*dd50*/  LOP3.LUT R6, R6, 0x3fff, RZ, 0xc0, !PT ;  /* 0x00003fff06067812 */ /* 0x000fe200078ec0ff */
[----:B-1----:R-:W-:Y:S06]  /*dd60*/  @P2 BRA `(.L_x_13158) ;  /* 0x0000000000082947 */ /* 0x002fec0003800000 */
[----:B------:R-:W1:Y:S02]  /*dd70*/  SYNCS.PHASECHK.TRANS64.TRYWAIT P0, [R12+URZ+0x30850], R5 ;  /* 0x030850050c0075a7 */ /* 0x000e64000800017f */
[----:B-1----:R-:W-:Y:S05]  /*dd80*/  @!P0 BRA `(.L_x_13159) ;  /* 0x0000008c00d08947 */ /* 0x002fea0003800000 */
.L_x_13158:
[----:B------:R-:W-:Y:S01]  /*dd90*/  IMAD R8, R152, 0x600, R9 ;  /* 0x0000060098087824 */ /* 0x000fe200078e0209 */
[----:B------:R-:W-:Y:S01]  /*dda0*/  LOP3.LUT R6, R6, 0x10000, RZ, 0xfc, !PT ;  /* 0x0001000006067812 */ /* 0x000fe200078efcff */
[----:B------:R-:W-:Y:S01]  /*ddb0*/  IMAD.MOV.U32 R7, RZ, RZ, 0x40000040 ;  /* 0x40000040ff077424 */ /* 0x000fe200078e00ff */
[----:B------:R-:W2:Y:S01]  /*ddc0*/  LDL.LU R21, [R1+0x5c] ;  /* 0x00005c0001157983 */ /* 0x000ea20000300800 */
[----:B------:R-:W-:Y:S01]  /*ddd0*/  IMAD.MOV.U32 R9, RZ, RZ, 0x40000040 ;  /* 0x40000040ff097424 */ /* 0x000fe200078e00ff */
[----:B------:R-:W-:Y:S05]  /*dde0*/  WARPSYNC.ALL ;  /* 0x0000000000007948 */ /* 0x000fea0003800000 */
[C---:B------:R-:W-:Y:S01]  /*ddf0*/  R2UR UR4, R6.reuse ;  /* 0x00000000060472ca */ /* 0x040fe200000e0000 */
[----:B------:R-:W-:Y:S01]  /*de00*/  WARPGROUP.ARRIVE ;  /* 0x00000000000079c5 */ /* 0x000fe20000000000 */
[----:B------:R-:W-:Y:S01]  /*de10*/  R2UR UR5, R7 ;  /* 0x00000000070572ca */ /* 0x000fe200000e0000 */
[----:B------:R-:W-:Y:S01]  /*de20*/  VIADD R24, R6, 0x2 ;  /* 0x0000000206187836 */ /* 0x000fe20000000000 */
[C---:B------:R-:W-:Y:S01]  /*de30*/  R2UR UR6, R8.reuse ;  /* 0x00000000080672ca */ /* 0x040fe200000e0000 */
[----:B------:R-:W-:Y:S01]  /*de40*/  IMAD.MOV.U32 R25, RZ, RZ, 0x40000040 ;  /* 0x40000040ff197424 */ /* 0x000fe200078e00ff */
[----:B------:R-:W-:Y:S01]  /*de50*/  R2UR UR7, R9 ;  /* 0x00000000090772ca */ /* 0x000fe200000e0000 */
[----:B------:R-:W-:Y:S01]  /*de60*/  IMAD.MOV.U32 R15, RZ, RZ, 0x40000040 ;  /* 0x40000040ff0f7424 */ /* 0x000fe200078e00ff */
[----:B------:R-:W-:Y:S01]  /*de70*/  IADD3 R14, R8, 0x80, RZ ;  /* 0x00000080080e7810 */ /* 0x000fe20007ffe0ff */
[----:B------:R-:W-:Y:S01]  /*de80*/  IMAD.MOV.U32 R7, RZ, RZ, 0x40000040 ;  /* 0x40000040ff077424 */ /* 0x000fe200078e00ff */
[----:B------:R-:W-:Y:S01]  /*de90*/  MOV R9, 0x40000040 ;  /* 0x4000004000097802 */ /* 0x000fe20000000f00 */
[----:B------:R-:W3:Y:S01]  /*dea0*/  SHFL.BFLY PT, R11, R20, 0x2, 0x1f ;  /* 0x0c401f00140b7f89 */ /* 0x000ee200000e0000 */
[----:B------:R-:W-:Y:S01]  /*deb0*/  IMAD.MOV.U32 R27, RZ, RZ, RZ ;  /* 0x000000ffff1b7224 */ /* 0x000fe200078e00ff */
[----:B------:R-:W-:Y:S01]  /*dec0*/  MOV R31, 0xff800000 ;  /* 0xff800000001f7802 */ /* 0x000fe20000000f00 */
[----:B------:R-:W-:Y:S01]  /*ded0*/  VIADD R152, R152, 0x1 ;  /* 0x0000000198987836 */ /* 0x000fe20000000000 */
[----:B01----:R-:W0:Y:S01]  /*dee0*/  SHFL.BFLY PT, R5, R4, 0x2, 0x1f ;  /* 0x0c401f0004057f89 */ /* 0x003e2200000e0000 */
[----:B------:R-:W-:-:S03]  /*def0*/  IMAD.MOV.U32 R36, RZ, RZ, -0x800000 ;  /* 0xff800000ff247424 */ /* 0x000fc600078e00ff */
[----:B------:R-:W-:Y:S01]  /*df00*/  HGMMA.64x64x16.F32 R120, gdesc[UR4].tnspB, R120, gsb0 ;  /* 0x40e00000047879f0 */ /* 0x000fe20008000878 */
[----:B------:R-:W-:Y:S01]  /*df10*/  R2UR UR4, R24 ;  /* 0x00000000180472ca */ /* 0x000fe200000e0000 */
[----:B------:R-:W-:Y:S01]  /*df20*/  VIADD R24, R6, 0x4 ;  /* 0x0000000406187836 */ /* 0x000fe20000000000 */
[----:B------:R-:W-:Y:S01]  /*df30*/  R2UR UR5, R25 ;  /* 0x00000000190572ca */ /* 0x000fe200000e0000 */
[----:B------:R-:W-:Y:S01]  /*df40*/  IMAD.MOV.U32 R25, RZ, RZ, 0x40000040 ;  /* 0x40000040ff197424 */ /* 0x000fe200078e00ff */
[----:B------:R-:W-:Y:S01]  /*df50*/  R2UR UR6, R14 ;  /* 0x000000000e0672ca */ /* 0x000fe200000e0000 */
[----:B------:R-:W-:Y:S01]  /*df60*/  VIADD R14, R8, 0x100 ;  /* 0x00000100080e7836 */ /* 0x000fe20000000000 */
[----:B------:R-:W-:Y:S02]  /*df70*/  R2UR UR7, R15 ;  /* 0x000000000f0772ca */ /* 0x000fe400000e0000 */
[----:B------:R-:W-:Y:S02]  /*df80*/  MOV R15, 0x40000040 ;  /* 0x40000040000f7802 */ /* 0x000fe40000000f00 */
[----:B------:R-:W-:-:S04]  /*df90*/  ISETP.NE.AND P0, PT, R152, 0x2, PT ;  /* 0x000000029800780c */ /* 0x000fc80003f05270 */
[----:B------:R-:W-:Y:S01]  /*dfa0*/  SEL R152, R152, RZ, P0 ;  /* 0x000000ff98987207 */ /* 0x000fe20000000000 */
[----:B---3--:R-:W-:Y:S01]  /*dfb0*/  FADD.FTZ R11, R11, R20 ;  /* 0x000000140b0b7221 */ /* 0x008fe20000010000 */
[----:B0-----:R-:W-:-:S04]  /*dfc0*/  FADD.FTZ R5, R5, R4 ;  /* 0x0000000405057221 */ /* 0x001fc80000010000 */
[----:B------:R-:W0:Y:S04]  /*dfd0*/  SHFL.BFLY PT, R4, R11, 0x1, 0x1f ;  /* 0x0c201f000b047f89 */ /* 0x000e2800000e0000 */
[----:B------:R-:W1:Y:S01]  /*dfe0*/  SHFL.BFLY PT, R2, R5, 0x1, 0x1f ;  /* 0x0c201f0005027f89 */ /* 0x000e6200000e0000 */
[----:B0-----:R-:W-:-:S05]  /*dff0*/  FADD.FTZ R13, R11, R4 ;  /* 0x000000040b0d7221 */ /* 0x001fca0000010000 */
[----:B------:R-:W-:Y:S01]  /*e000*/  FSETP.NE.FTZ.AND P3, PT, R13, RZ, PT ;  /* 0x000000ff0d00720b */ /* 0x000fe20003f75000 */
[----:B------:R-:W-:Y:S02]  /*e010*/  WARPGROUP.DEPBAR.LE gsb0, 0x0 ;  /* 0x00008000000079c5 */ /* 0x000fe40000010000 */
[----:B------:R-:W-:-:S06]  /*e020*/  WARPGROUP.ARRIVE ;  /* 0x00000000000079c5 */ /* 0x000fcc0000000000 */
[----:B------:R-:W-:Y:S01]  /*e030*/  HGMMA.64x64x16.F32 R120, gdesc[UR4].tnspB, R120, gsb0 ;  /* 0x40e00000047879f0 */ /* 0x000fe20008000878 */
[----:B------:R-:W-:Y:S01]  /*e040*/  R2UR UR4, R24 ;  /* 0x00000000180472ca */ /* 0x000fe200000e0000 */
[----:B------:R-:W-:Y:S01]  /*e050*/  VIADD R24, R6, 0x6 ;  /* 0x0000000606187836 */ /* 0x000fe20000000000 */
[----:B------:R-:W-:Y:S01]  /*e060*/  R2UR UR5, R25 ;  /* 0x00000000190572ca */ /* 0x000fe200000e0000 */
[----:B------:R-:W-:Y:S01]  /*e070*/  IMAD.MOV.U32 R25, RZ, RZ, 0x40000040 ;  /* 0x40000040ff197424 */ /* 0x000fe200078e00ff */
[----:B------:R-:W-:Y:S01]  /*e080*/  R2UR UR6, R14 ;  /* 0x000000000e0672ca */ /* 0x000fe200000e0000 */
[----:B------:R-:W-:Y:S01]  /*e090*/  VIADD R14, R8, 0x180 ;  /* 0x00000180080e7836 */ /* 0x000fe20000000000 */
[----:B------:R-:W-:Y:S01]  /*e0a0*/  R2UR UR7, R15 ;  /* 0x000000000f0772ca */ /* 0x000fe200000e0000 */
[----:B------:R-:W-:Y:S01]  /*e0b0*/  IMAD.MOV.U32 R15, RZ, RZ, 0x40000040 ;  /* 0x40000040ff0f7424 */ /* 0x000fe200078e00ff */
[----:B------:R-:W-:Y:S02]  /*e0c0*/  WARPGROUP.DEPBAR.LE gsb0, 0x0 ;  /* 0x00008000000079c5 */ /* 0x000fe40000010000 */
[----:B------:R-:W-:-:S09]  /*e0d0*/  WARPGROUP.ARRIVE ;  /* 0x00000000000079c5 */ /* 0x000fd20000000000 */
[----:B------:R-:W-:Y:S01]  /*e0e0*/  HGMMA.64x64x16.F32 R120, gdesc[UR4].tnspB, R120, gsb0 ;  /* 0x40e00000047879f0 */ /* 0x000fe20008000878 */
[----:B------:R-:W-:Y:S01]  /*e0f0*/  R2UR UR4, R24 ;  /* 0x00000000180472ca */ /* 0x000fe200000e0000 */
[----:B------:R-:W-:Y:S01]  /*e100*/  VIADD R24, R6, 0x600 ;  /* 0x0000060006187836 */ /* 0x000fe20000000000 */
[----:B------:R-:W-:Y:S01]  /*e110*/  R2UR UR5, R25 ;  /* 0x00000000190572ca */ /* 0x000fe200000e0000 */
[----:B------:R-:W-:Y:S01]  /*e120*/  IMAD.MOV.U32 R25, RZ, RZ, 0x40000040 ;  /* 0x40000040ff197424 */ /* 0x000fe200078e00ff */
[----:B------:R-:W-:Y:S02]  /*e130*/  R2UR UR6, R14 ;  /* 0x000000000e0672ca */ /* 0x000fe400000e0000 */
[----:B------:R-:W-:Y:S01]  /*e140*/  R2UR UR7, R15 ;  /* 0x000000000f0772ca */ /* 0x000fe200000e0000 */
[----:B------:R-:W-:Y:S01]  /*e150*/  IMAD.MOV.U32 R15, RZ, RZ, 0x40000040 ;  /* 0x40000040ff0f7424 */ /* 0x000fe200078e00ff */
[----:B------:R-:W-:Y:S01]  /*e160*/  IADD3 R14, R8, 0x200, RZ ;  /* 0x00000200080e7810 */ /* 0x000fe20007ffe0ff */
[----:B------:R-:W-:-:S02]  /*e170*/  WARPGROUP.DEPBAR.LE gsb0, 0x0 ;  /* 0x00008000000079c5 */ /* 0x000fc40000010000 */
[----:B------:R-:W-:-:S08]  /*e180*/  WARPGROUP.ARRIVE ;  /* 0x00000000000079c5 */ /* 0x000fd00000000000 */
        /* <DEDUP_REMOVED lines=8> */
[----:B------:R-:W-:Y:S01]  /*e210*/  MOV R15, 0x40000040 ;  /* 0x40000040000f7802 */ /* 0x000fe20000000f00 */
[----:B--2---:R-:W-:-:S05]  /*e220*/  VIADD R21, R21, 0x1 ;  /* 0x0000000115157836 */ /* 0x004fca0000000000 */
[----:B------:R0:W-:Y:S01]  /*e230*/  STL [R1+0x5c], R21 ;  /* 0x00005c1501007387 */ /* 0x0001e20000100800 */
        /* <DEDUP_REMOVED lines=55> */
[C---:B------:R-:W-:Y:S01]  /*e5b0*/  IADD3 R14, R8.reuse, 0x500, RZ ;  /* 0x00000500080e7810 */ /* 0x040fe20007ffe0ff */
[----:B------:R-:W-:Y:S01]  /*e5c0*/  VIADD R8, R8, 0x580 ;  /* 0x0000058008087836 */ /* 0x000fe20000000000 */
[----:B------:R-:W-:-:S02]  /*e5d0*/  WARPGROUP.DEPBAR.LE gsb0, 0x0 ;  /* 0x00008000000079c5 */ /* 0x000fc40000010000 */
[----:B------:R-:W-:-:S07]  /*e5e0*/  WARPGROUP.ARRIVE ;  /* 0x00000000000079c5 */ /* 0x000fce0000000000 */
[----:B------:R-:W-:Y:S01]  /*e5f0*/  HGMMA.64x64x16.F32 R120, gdesc[UR4].tnspB, R120, gsb0 ;  /* 0x40e00000047879f0 */ /* 0x000fe20008000878 */
[----:B------:R-:W-:Y:S02]  /*e600*/  R2UR UR4, R24 ;  /* 0x00000000180472ca */ /* 0x000fe400000e0000 */
[----:B------:R-:W-:Y:S02]  /*e610*/  R2UR UR5, R25 ;  /* 0x00000000190572ca */ /* 0x000fe400000e0000 */
[----:B------:R-:W-:Y:S02]  /*e620*/  R2UR UR6, R14 ;  /* 0x000000000e0672ca */ /* 0x000fe400000e0000 */
[----:B------:R-:W-:Y:S01]  /*e630*/  R2UR UR7, R15 ;  /* 0x000000000f0772ca */ /* 0x000fe200000e0000 */
[----:B------:R-:W-:Y:S02]  /*e640*/  WARPGROUP.DEPBAR.LE gsb0, 0x0 ;  /* 0x00008000000079c5 */ /* 0x000fe40000010000 */
[----:B------:R-:W-:-:S10]  /*e650*/  WARPGROUP.ARRIVE ;  /* 0x00000000000079c5 */ /* 0x000fd40000000000 */
[----:B------:R-:W-:Y:S01]  /*e660*/  HGMMA.64x64x16.F32 R120, gdesc[UR4].tnspB, R120, gsb0 ;  /* 0x40e00000047879f0 */ /* 0x000fe20008000878 */
[----:B------:R-:W-:Y:S01]  /*e670*/  R2UR UR4, R6 ;  /* 0x00000000060472ca */ /* 0x000fe200000e0000 */
[----:B------:R-:W-:Y:S01]  /*e680*/  IMAD.MOV.U32 R6, RZ, RZ, RZ ;  /* 0x000000ffff067224 */ /* 0x000fe200078e00ff */
[----:B------:R-:W-:Y:S02]  /*e690*/  R2UR UR5, R7 ;  /* 0x00000000070572ca */ /* 0x000fe400000e0000 */
[----:B------:R-:W-:Y:S01]  /*e6a0*/  R2UR UR6, R8 ;  /* 0x00000000080672ca */ /* 0x000fe200000e0000 */
[----:B------:R-:W2:Y:S01]  /*e6b0*/  @P3 MUFU.LG2 R7, R13 ;  /* 0x0000000d00073308 */ /* 0x000ea20000000c00 */
[----:B------:R-:W-:Y:S01]  /*e6c0*/  R2UR UR7, R9 ;  /* 0x00000000090772ca */ /* 0x000fe200000e0000 */
[----:B-1----:R-:W-:Y:S01]  /*e6d0*/  FADD.FTZ R9, R5, R2 ;  /* 0x0000000205097221 */ /* 0x002fe20000010000 */
[----:B------:R-:W-:Y:S01]  /*e6e0*/  @!P1 VIADD R8, R12, 0x30860 ;  /* 0x000308600c089836 */ /* 0x000fe20000000000 */
[----:B------:R-:W-:-:S03]  /*e6f0*/  SEL R5, RZ, 0x1, P0 ;  /* 0x00000001ff057807 */ /* 0x000fc60000000000 */
[----:B------:R-:W-:Y:S01]  /*e700*/  FSETP.NE.FTZ.AND P2, PT, R9, RZ, PT ;  /* 0x000000ff0900720b */ /* 0x000fe20003f55000 */
[----:B------:R-:W-:Y:S01]  /*e710*/  @P3 MUFU.RCP R6, R13 ;  /* 0x0000000d00063308 */ /* 0x000fe20000001000 */
[----:B------:R-:W-:Y:S02]  /*e720*/  LOP3.LUT R156, R156, R5, RZ, 0x3c, !PT ;  /* 0x000000059c9c7212 */ /* 0x000fe400078e3cff */
[----:B------:R-:W-:Y:S01]  /*e730*/  @!P1 PRMT R8, RZ, 0x654, R8 ;  /* 0x00000654ff089816 */ /* 0x000fe20000000008 */
[----:B--2---:R-:W-:-:S08]  /*e740*/  @P3 FMUL.FTZ R7, R7, 0.69314718246459960938 ;  /* 0x3f31721807073820 */ /* 0x004fd00000410000 */
[----:B------:R-:W1:Y:S01]  /*e750*/  @P2 MUFU.LG2 R4, R9 ;  /* 0x0000000900042308 */ /* 0x000e620000000c00 */
[C---:B------:R-:W-:Y:S01]  /*e760*/  @P2 FMUL.FTZ R2, R0.reuse, 0.69314718246459960938 ;  /* 0x3f31721800022820 */ /* 0x040fe20000410000 */
[----:B------:R-:W-:-:S04]  /*e770*/  @P3 FMUL.FTZ R0, R0, 0.69314718246459960938 ;  /* 0x3f31721800003820 */ /* 0x000fc80000410000 */
[----:B------:R-:W-:Y:S02]  /*e780*/  @P3 FFMA.FTZ R31, R0, R10, R7 ;  /* 0x0000000a001f3223 */ /* 0x000fe40000010007 */
[----:B------:R-:W2:Y:S01]  /*e790*/  @P2 MUFU.RCP R27, R9 ;  /* 0x00000009001b2308 */ /* 0x000ea20000001000 */
[----:B-1----:R-:W-:-:S04]  /*e7a0*/  @P2 FMUL.FTZ R5, R4, 0.69314718246459960938 ;  /* 0x3f31721804052820 */ /* 0x002fc80000410000 */
[----:B------:R-:W-:Y:S01]  /*e7b0*/  @P2 FFMA.FTZ R36, R2, R3, R5 ;  /* 0x0000000302242223 */ /* 0x000fe20000010005 */
[----:B------:R-:W-:Y:S02]  /*e7c0*/  WARPGROUP.DEPBAR.LE gsb0, 0x0 ;  /* 0x00008000000079c5 */ /* 0x000fe40000010000 */
[----:B------:R-:W-:-:S06]  /*e7d0*/  WARPGROUP.ARRIVE ;  /* 0x00000000000079c5 */ /* 0x000fcc0000000000 */
[----:B------:R-:W-:Y:S03]  /*e7e0*/  HGMMA.64x64x16.F32 R120, gdesc[UR4].tnspB, R120, gsb0 ;  /* 0x40e00000047879f0 */ /* 0x000fe60008000878 */
        /* <DEDUP_REMOVED lines=35> */
.L_x_13108:
[----:B------:R-:W2:Y:S01]  /*ea20*/  LDL R65, [R1+0x54] ;  /* 0x0000540001417983 */ /* 0x000ea20000100800 */
[----:B------:R-:W-:Y:S05]  /*ea30*/  WARPSYNC.ALL ;  /* 0x0000000000007948 */ /* 0x000fea0003800000 */
[----:B------:R-:W0:Y:S01]  /*ea40*/  S2R R2, SR_TID.X ;  /* 0x0000000000027919 */ /* 0x000e220000002100 */
[----:B------:R-:W1:Y:S01]  /*ea50*/  S2UR UR5, SR_CgaCtaId ;  /* 0x00000000000579c3 */ /* 0x000e620000008800 */
[----:B------:R-:W-:Y:S01]  /*ea60*/  UMOV UR4, 0x400 ;  /* 0x0000040000047882 */ /* 0x000fe20000000000 */
[----:B------:R-:W-:Y:S01]  /*ea70*/  BSSY B0, `(.L_x_13160) ;  /* 0x000018c000007945 */ /* 0x000fe20003800000 */
[----:B-1----:R-:W-:Y:S01]  /*ea80*/  ULEA UR4, UR5, UR4, 0x18 ;  /* 0x0000000405047291 */ /* 0x002fe2000f8ec03f */
[----:B0-----:R-:W-:-:S05]  /*ea90*/  VIADD R66, R2, 0xffffff80 ;  /* 0xffffff8002427836 */ /* 0x001fca0000000000 */
[----:B------:R-:W-:Y:S01]  /*eaa0*/  IMAD.U32 R2, RZ, RZ, UR4 ;  /* 0x00000004ff027e24 */ /* 0x000fe2000f8e00ff */
[----:B------:R-:W-:Y:S01]  /*eab0*/  BAR.SYNC.DEFER_BLOCKING 0x5, 0x200 ;  /* 0x0148000000007b1d */ /* 0x000fe20000010000 */
[----:B------:R-:W-:-:S04]  /*eac0*/  SHF.R.S32.HI R3, RZ, 0x1f, R66 ;  /* 0x0000001fff037819 */ /* 0x000fc80000011442 */
[----:B------:R-:W-:-:S04]  /*ead0*/  LEA.HI R30, R3, R66, RZ, 0x3 ;  /* 0x00000042031e7211 */ /* 0x000fc800078f18ff */
[----:B------:R-:W-:Y:S02]  /*eae0*/  LOP3.LUT R3, R30, 0xfffffff8, RZ, 0xc0, !PT ;  /* 0xfffffff81e037812 */ /* 0x000fe400078ec0ff */
[----:B------:R-:W-:-:S03]  /*eaf0*/  SHF.R.S32.HI R30, RZ, 0x3, R30 ;  /* 0x00000003ff1e7819 */ /* 0x000fc6000001141e */
[----:B------:R-:W-:-:S04]  /*eb00*/  IMAD.IADD R3, R66, 0x1, -R3 ;  /* 0x0000000142037824 */ /* 0x000fc800078e0a03 */
[----:B------:R-:W-:Y:S01]  /*eb10*/  IMAD.SHL.U32 R29, R3, 0x8, RZ ;  /* 0x00000008031d7824 */ /* 0x000fe200078e00ff */
[----:B------:R0:W1:Y:S04]  /*eb20*/  LDS.128 R32, [R2+0x308d0] ;  /* 0x0308d00002207984 */ /* 0x0000680000000c00 */
[----:B------:R-:W-:Y:S01]  /*eb30*/  SHF.R.S32.HI R28, RZ, 0x1f, R29 ;  /* 0x0000001fff1c7819 */ /* 0x000fe2000001141d */
[----:B------:R-:W-:Y:S06]  /*eb40*/  BAR.ARV 0x4, 0x200 ;  /* 0x0108000000007b1d */ /* 0x000fec0000002000 */
[----:B--2--5:R-:W-:-:S02]  /*eb50*/  SHF.R.S32.HI R24, RZ, 0x1f, R65 ;  /* 0x0000001fff187819 */ /* 0x024fc40000011441 */
[C---:B------:R-:W-:Y:S02]  /*eb60*/  SHF.L.U32 R62, R65.reuse, 0x2, RZ ;  /* 0x00000002413e7819 */ /* 0x040fe400000006ff */
[----:B------:R-:W-:Y:S01]  /*eb70*/  SHF.L.U64.HI R64, R65, 0x2, R24 ;  /* 0x0000000241407819 */ /* 0x000fe20000010218 */
[----:B01----:R-:W-:Y:S06]  /*eb80*/  @P1 BRA `(.L_x_13161) ;  /* 0x0000000c00a01947 */ /* 0x003fec0003800000 */
[----:B------:R-:W2:Y:S01]  /*eb90*/  LDL R4, [R1+0x78] ;  /* 0x0000780001047983 */ /* 0x000ea20000100800 */
[----:B------:R-:W0:Y:S01]  /*eba0*/  S2R R5, SR_SWINHI ;  /* 0x0000000000057919 */ /* 0x000e220000002f00 */
[----:B------:R-:W-:Y:S05]  /*ebb0*/  WARPSYNC.ALL ;  /* 0x0000000000007948 */ /* 0x000fea0003800000 */
[----:B------:R-:W-:Y:S01]  /*ebc0*/  F2FP.F16.F32.PACK_AB R12, R12, R59 ;  /* 0x0000003b0c0c723e */ /* 0x000fe200000000ff */
[----:B------:R-:W-:Y:S01]  /*ebd0*/  ULDC.64 UR4, c[0x0][0xc00] ;  /* 0x0003000000047ab9 */ /* 0x000fe20000000a00 */
[----:B------:R-:W-:Y:S01]  /*ebe0*/  F2FP.F16.F32.PACK_AB R13, R13, R60 ;  /* 0x0000003c0d0d723e */ /* 0x000fe200000000ff */
[----:B------:R-:W3:Y:S01]  /*ebf0*/  LDL R67, [R1+0x74] ;  /* 0x0000740001437983 */ /* 0x000ee20000100800 */
[----:B------:R-:W-:-:S03]  /*ec00*/  F2FP.F16.F32.PACK_AB R14, R14, R57 ;  /* 0x000000390e0e723e */ /* 0x000fc600000000ff */
[----:B------:R-:W3:Y:S01]  /*ec10*/  LDL R66, [R1+0x60] ;  /* 0x0000600001427983 */ /* 0x000ee20000100800 */
[----:B------:R-:W-:Y:S02]  /*ec20*/  MOV R20, R2 ;  /* 0x0000000200147202 */ /* 0x000fe40000000f00 */
[----:B0-----:R-:W-:Y:S02]  /*ec30*/  MOV R21, R5 ;  /* 0x0000000500157202 */ /* 0x001fe40000000f00 */
[----:B------:R-:W-:Y:S01]  /*ec40*/  F2FP.F16.F32.PACK_AB R15, R15, R58 ;  /* 0x0000003a0f0f723e */ /* 0x000fe200000000ff */
[----:B------:R-:W-:Y:S01]  /*ec50*/  BAR.SYNC.DEFER_BLOCKING 0x1, 0x180 ;  /* 0x0046000000007b1d */ /* 0x000fe20000010000 */
[----:B--2---:R-:W-:-:S03]  /*ec60*/  IMAD.WIDE R10, R4, 0x2, R20 ;  /* 0x00000002040a7825 */ /* 0x004fc600078e0214 */
[C---:B------:R-:W-:Y:S02]  /*ec70*/  LOP3.LUT R9, R10.reuse, 0x380, RZ, 0xc0, !PT ;  /* 0x000003800a097812 */ /* 0x040fe400078ec0ff */
[C---:B------:R-:W-:Y:S02]  /*ec80*/  IADD3 R25, P2, R10.reuse, 0x20, RZ ;  /* 0x000000200a197810 */ /* 0x040fe40007f5e0ff */
[C---:B------:R-:W-:Y:S02]  /*ec90*/  IADD3 R63, P0, R10.reuse, 0x60, RZ ;  /* 0x000000600a3f7810 */ /* 0x040fe40007f1e0ff */
[----:B------:R-:W-:Y:S02]  /*eca0*/  IADD3 R61, P1, R10, 0x40, RZ ;  /* 0x000000400a3d7810 */ /* 0x000fe40007f3e0ff */
        /* <DEDUP_REMOVED lines=8> */
[----:B------:R-:W-:Y:S01]  /*ed30*/  MOV R10, R10 ;  /* 0x0000000a000a7202 */ /* 0x000fe20000000f00 */
[--C-:B------:R-:W-:Y:S01]  /*ed40*/  IMAD.X R5, RZ, RZ, R11.reuse, P0 ;  /* 0x000000ffff057224 */ /* 0x100fe200000e060b */
[----:B------:R-:W-:Y:S01]  /*ed50*/  LOP3.LUT R8, R4, R25, RZ, 0x3c, !PT ;  /* 0x0000001904087212 */ /* 0x000fe200078e3cff */
[--C-:B------:R-:W-:Y:S01]  /*ed60*/  IMAD.X R7, RZ, RZ, R11.reuse, P1 ;  /* 0x000000ffff077224 */ /* 0x100fe200008e060b */
[----:B------:R-:W-:Y:S01]  /*ed70*/  LOP3.LUT R6, R6, R61, RZ, 0x3c, !PT ;  /* 0x0000003d06067212 */ /* 0x000fe200078e3cff */
[----:B------:R-:W-:Y:S01]  /*ed80*/  IMAD.X R9, RZ, RZ, R11, P2 ;  /* 0x000000ffff097224 */ /* 0x000fe200010e060b */
[----:B------:R-:W-:Y:S01]  /*ed90*/  LOP3.LUT R4, R32, R63, RZ, 0x3c, !PT ;  /* 0x0000003f20047212 */ /* 0x000fe200078e3cff */
[----:B------:R0:W-:Y:S01]  /*eda0*/  STSM.16.M88.4 [R10], R12 ;  /* 0x0000000c0a007844 */ /* 0x0001e20000000200 */
[----:B------:R-:W-:Y:S02]  /*edb0*/  MOV R32, R6 ;  /* 0x0000000600207202 */ /* 0x000fe40000000f00 */
[----:B------:R-:W-:-:S02]  /*edc0*/  MOV R25, R4 ;  /* 0x0000000400197202 */ /* 0x000fc40000000f00 */
[----:B------:R-:W-:Y:S02]  /*edd0*/  ISETP.NE.U32.AND P0, PT, RZ, UR4, PT ;  /* 0x00000004ff007c0c */ /* 0x000fe4000bf05070 */
[----:B------:R-:W-:Y:S02]  /*ede0*/  MOV R57, R8 ;  /* 0x0000000800397202 */ /* 0x000fe40000000f00 */
[----:B------:R-:W-:Y:S02]  /*edf0*/  F2FP.F16.F32.PACK_AB R4, R55, R56 ;  /* 0x000000383704723e */ /* 0x000fe400000000ff */
[----:B------:R-:W-:Y:S02]  /*ee00*/  F2FP.F16.F32.PACK_AB R5, R53, R54 ;  /* 0x000000363505723e */ /* 0x000fe400000000ff */
[----:B------:R-:W-:Y:S02]  /*ee10*/  F2FP.F16.F32.PACK_AB R6, R51, R52 ;  /* 0x000000343306723e */ /* 0x000fe400000000ff */
[----:B0-----:R-:W-:-:S02]  /*ee20*/  F2FP.F16.F32.PACK_AB R12, R26, R39 ;  /* 0x000000271a0c723e */ /* 0x001fc400000000ff */
[----:B------:R-:W-:Y:S02]  /*ee30*/  IADD3 R26, P1, R62, UR4, RZ ;  /* 0x000000043e1a7c10 */ /* 0x000fe4000ff3e0ff */
        /* <DEDUP_REMOVED lines=8> */
[----:B------:R-:W-:Y:S01]  /*eec0*/  ISETP.NE.AND.EX P0, PT, RZ, UR5, PT, P0 ;  /* 0x00000005ff007c0c */ /* 0x000fe2000bf05300 */
[----:B------:R0:W-:Y:S01]  /*eed0*/  STSM.16.M88.4 [R57], R4 ;  /* 0x0000000439007844 */ /* 0x0001e20000000200 */
[----:B------:R-:W-:Y:S01]  /*eee0*/  IADD3.X R27, R64, UR5, RZ, P1, !PT ;  /* 0x00000005401b7c10 */ /* 0x000fe20008ffe4ff */
[----:B------:R-:W-:Y:S01]  /*eef0*/  ULDC.64 UR4, c[0x0][0xc08] ;  /* 0x0003020000047ab9 */ /* 0x000fe20000000a00 */
[----:B------:R-:W-:Y:S01]  /*ef00*/  IMAD.MOV.U32 R38, RZ, RZ, RZ ;  /* 0x000000ffff267224 */ /* 0x000fe200078e00ff */
[----:B------:R1:W-:Y:S01]  /*ef10*/  STSM.16.M88.4 [R32], R8 ;  /* 0x0000000820007844 */ /* 0x0003e20000000200 */
[----:B------:R-:W-:Y:S01]  /*ef20*/  ISETP.NE.U32.AND P1, PT, RZ, UR4, PT ;  /* 0x00000004ff007c0c */ /* 0x000fe2000bf25070 */
[----:B------:R-:W2:Y:S02]  /*ef30*/  LDC R0, c[0x0][0xbe8] ;  /* 0x0002fa00ff007b82 */ /* 0x000ea40000000800 */
[----:B------:R3:W-:Y:S06]  /*ef40*/  STSM.16.M88.4 [R25], R12 ;  /* 0x0000000c19007844 */ /* 0x0007ec0000000200 */
[----:B------:R-:W-:Y:S01]  /*ef50*/  BAR.SYNC.DEFER_BLOCKING 0x1, 0x180 ;  /* 0x0046000000007b1d */ /* 0x000fe20000010000 */
[----:B------:R-:W-:-:S13]  /*ef60*/  ISETP.NE.AND.EX P1, PT, RZ, UR5, PT, P1 ;  /* 0x00000005ff007c0c */ /* 0x000fda000bf25310 */
[----:B0-----:R-:W-:Y:S01]  /*ef70*/  @P1 IADD3 R4, P3, R62, UR4, RZ ;  /* 0x000000043e041c10 */ /* 0x001fe2000ff7e0ff */
[----:B------:R-:W-:Y:S02]  /*ef80*/  ULDC UR4, c[0x0][0xa88] ;  /* 0x0002a20000047ab9 */ /* 0x000fe40000000800 */
[----:B-1----:R-:W-:Y:S01]  /*ef90*/  IMAD.U32 R9, RZ, RZ, UR4 ;  /* 0x00000004ff097e24 */ /* 0x002fe2000f8e00ff */
[----:B------:R-:W-:Y:S01]  /*efa0*/  @P1 IADD3.X R5, R64, UR5, RZ, P3, !PT ;  /* 0x0000000540051c10 */ /* 0x000fe20009ffe4ff */
[----:B------:R0:W5:Y:S04]  /*efb0*/  @P0 LDG.E R38, desc[UR56][R26.64] ;  /* 0x000000381a260981 */ /* 0x000168000c1e1900 */
[----:B------:R0:W5:Y:S01]  /*efc0*/  @P1 LDG.E R9, desc[UR56][R4.64] ;  /* 0x0000003804091981 */ /* 0x000162000c1e1900 */
[----:B--2---:R-:W-:-:S13]  /*efd0*/  ISETP.NE.AND P2, PT, R0, 0x1, PT ;  /* 0x000000010000780c */ /* 0x004fda0003f45270 */
[----:B------:R-:W1:Y:S08]  /*efe0*/  @P2 LDC R6, c[0x0][0xbec] ;  /* 0x0002fb00ff062b82 */ /* 0x000e700000000800 */
[----:B------:R-:W2:Y:S01]  /*eff0*/  @P2 LDC R37, c[0x0][0xbf0] ;  /* 0x0002fc00ff252b82 */ /* 0x000ea20000000800 */
[----:B---3--:R-:W-:Y:S01]  /*f000*/  IMAD R15, R66, 0xc0, R67 ;  /* 0x000000c0420f7824 */ /* 0x008fe200078e0243 */
[----:B0-----:R-:W-:Y:S06]  /*f010*/  @P1 BRA `(.L_x_13162) ;  /* 0x0000000000101947 */ /* 0x001fec0003800000 */
[----:B------:R-:W-:Y:S05]  /*f020*/  @!P0 BRA `(.L_x_13162) ;  /* 0x00000000000c8947 */ /* 0x000fea0003800000 */
[----:B------:R-:W3:Y:S04]  /*f030*/  LDG.E R4, desc[UR56][R26.64] ;  /* 0x000000381a047981 */ /* 0x000ee8000c1e1900 */
[----:B-----5:R-:W3:Y:S02]  /*f040*/  LDG.E R9, desc[UR56][R26.64+0x4] ;  /* 0x000004381a097981 */ /* 0x020ee4000c1e1900 */
[----:B---3--:R-:W-:-:S07]  /*f050*/  IADD3 R9, -R4, R9, RZ ;  /* 0x0000000904097210 */ /* 0x008fce0007ffe1ff */
.L_x_13162:
[----:B------:R-:W3:Y:S01]  /*f060*/  LDL R14, [R1+0x6c] ;  /* 0x00006c00010e7983 */ /* 0x000ee20000100800 */
[----:B-1----:R-:W-:Y:S01]  /*f070*/  @P2 IMAD.HI.U32 R4, R15, R6, RZ ;  /* 0x000000060f042227 */ /* 0x002fe200078e00ff */
[----:B------:R-:W-:Y:S02]  /*f080*/  ULDC.64 UR4, c[0x0][0xb90] ;  /* 0x0002e40000047ab9 */ /* 0x000fe40000000a00 */
[----:B------:R-:W4:Y:S01]  /*f090*/  LDL.LU R44, [R1+0x58] ;  /* 0x00005800012c7983 */ /* 0x000f220000300800 */
[----:B-----5:R-:W-:Y:S01]  /*f0a0*/  SHF.R.S32.HI R39, RZ, 0x1f, R38 ;  /* 0x0000001fff277819 */ /* 0x020fe20000011426 */
[----:B------:R-:W-:Y:S01]  /*f0b0*/  IMAD.MOV.U32 R7, RZ, RZ, R15 ;  /* 0x000000ffff077224 */ /* 0x000fe200078e000f */
[----:B--2---:R-:W-:Y:S01]  /*f0c0*/  @P2 SHF.R.U32.HI R7, RZ, R37, R4 ;  /* 0x00000025ff072219 */ /* 0x004fe20000011604 */
[----:B------:R-:W0:Y:S01]  /*f0d0*/  S2R R12, SR_TID.X ;  /* 0x00000000000c7919 */ /* 0x000e220000002100 */
[----:B------:R-:W-:Y:S02]  /*f0e0*/  SEL R32, R24, RZ, !P0 ;  /* 0x000000ff18207207 */ /* 0x000fe40004000000 */
[----:B------:R-:W-:Y:S01]  /*f0f0*/  SEL R43, R65, RZ, !P0 ;  /* 0x000000ff412b7207 */ /* 0x000fe20004000000 */
[----:B------:R-:W-:Y:S01]  /*f100*/  IMAD.MOV R13, RZ, RZ, -R7 ;  /* 0x000000ffff0d7224 */ /* 0x000fe200078e0a07 */
[----:B0-----:R-:W-:-:S04]  /*f110*/  IADD3 R25, R12, -0x80, RZ ;  /* 0xffffff800c197810 */ /* 0x001fc80007ffe0ff */
[----:B------:R-:W-:-:S04]  /*f120*/  SHF.R.S32.HI R12, RZ, 0x1f, R25 ;  /* 0x0000001fff0c7819 */ /* 0x000fc80000011419 */
[----:B------:R-:W-:-:S04]  /*f130*/  LEA.HI R12, R12, R25, RZ, 0x7 ;  /* 0x000000190c0c7211 */ /* 0x000fc800078f38ff */
[----:B------:R-:W-:-:S05]  /*f140*/  LOP3.LUT R12, R12, 0xffffff80, RZ, 0xc0, !PT ;  /* 0xffffff800c0c7812 */ /* 0x000fca00078ec0ff */
[----:B------:R-:W-:Y:S01]  /*f150*/  IMAD.IADD R12, R25, 0x1, -R12 ;  /* 0x00000001190c7824 */ /* 0x000fe200078e0a0c */
[----:B----4-:R-:W-:Y:S01]  /*f160*/  SHF.R.S32.HI R42, RZ, 0x1f, R44 ;  /* 0x0000001fff2a7819 */ /* 0x010fe2000001142c */
[----:B------:R-:W-:-:S04]  /*f170*/  IMAD.WIDE.U32 R4, R44, UR4, R38 ;  /* 0x000000042c047c25 */ /* 0x000fc8000f8e0026 */
[----:B------:R-:W-:-:S04]  /*f180*/  IMAD R6, R42, UR4, RZ ;  /* 0x000000042a067c24 */ /* 0x000fc8000f8e02ff */
[----:B------:R-:W-:Y:S01]  /*f190*/  IMAD R11, R44, UR5, R6 ;  /* 0x000000052c0b7c24 */ /* 0x000fe2000f8e0206 */
[----:B------:R-:W-:Y:S02]  /*f1a0*/  ULDC.64 UR4, c[0x0][0xb98] ;  /* 0x0002e60000047ab9 */ /* 0x000fe40000000a00 */
[----:B------:R-:W-:Y:S02]  /*f1b0*/  IMAD R8, R32, UR4, RZ ;  /* 0x0000000420087c24 */ /* 0x000fe4000f8e02ff */
[----:B------:R-:W-:Y:S02]  /*f1c0*/  IMAD.IADD R5, R5, 0x1, R11 ;  /* 0x0000000105057824 */ /* 0x000fe400078e020b */
[----:B------:R-:W-:Y:S01]  /*f1d0*/  IMAD R11, R0, R13, R15 ;  /* 0x0000000d000b7224 */ /* 0x000fe200078e020f */
[----:B------:R-:W-:Y:S01]  /*f1e0*/  SHF.R.S32.HI R13, RZ, 0x1f, R7 ;  /* 0x0000001fff0d7819 */ /* 0x000fe20000011407 */
[----:B------:R-:W-:-:S03]  /*f1f0*/  IMAD.WIDE.U32 R4, R43, UR4, R4 ;  /* 0x000000042b047c25 */ /* 0x000fc6000f8e0004 */
[----:B------:R-:W-:Y:S01]  /*f200*/  SHF.R.S32.HI R6, RZ, 0x1f, R11 ;  /* 0x0000001fff067819 */ /* 0x000fe2000001140b */
[----:B------:R-:W-:Y:S01]  /*f210*/  IMAD R8, R43, UR5, R8 ;  /* 0x000000052b087c24 */ /* 0x000fe2000f8e0208 */
[----:B------:R-:W-:Y:S01]  /*f220*/  IADD3 R4, P0, R7, R4, RZ ;  /* 0x0000000407047210 */ /* 0x000fe20007f1e0ff */
[----:B------:R-:W-:Y:S02]  /*f230*/  ULDC.64 UR4, c[0x0][0xb88] ;  /* 0x0002e20000047ab9 */ /* 0x000fe40000000a00 */
[----:B------:R-:W-:Y:S01]  /*f240*/  IMAD R6, R6, UR4, RZ ;  /* 0x0000000406067c24 */ /* 0x000fe2000f8e02ff */
[----:B------:R-:W-:-:S03]  /*f250*/  IADD3.X R5, R13, R5, R8, P0, !PT ;  /* 0x000000050d057210 */ /* 0x000fc600007fe408 */
[C---:B------:R-:W-:Y:S02]  /*f260*/  IMAD R7, R11.reuse, UR5, R6 ;  /* 0x000000050b077c24 */ /* 0x040fe4000f8e0206 */
[----:B------:R-:W-:Y:S01]  /*f270*/  IMAD.WIDE.U32 R4, R11, UR4, R4 ;  /* 0x000000040b047c25 */ /* 0x000fe2000f8e0004 */
[----:B------:R-:W-:-:S03]  /*f280*/  ULDC.64 UR4, c[0x0][0xb50] ;  /* 0x0002d40000047ab9 */ /* 0x000fc60000000a00 */
[----:B------:R-:W-:Y:S01]  /*f290*/  IMAD.IADD R5, R5, 0x1, R7 ;  /* 0x0000000105057824 */ /* 0x000fe200078e0207 */
[----:B------:R-:W-:Y:S01]  /*f2a0*/  LEA R8, P0, R4, UR4, 0x2 ;  /* 0x0000000404087c11 */ /* 0x000fe2000f8010ff */
[----:B---3--:R-:W-:-:S03]  /*f2b0*/  IMAD R11, R66, 0xc0, R14 ;  /* 0x000000c0420b7824 */ /* 0x008fc600078e020e */
[----:B------:R-:W-:Y:S01]  /*f2c0*/  LEA.HI.X R10, R4, UR5, R5, 0x2, P0 ;  /* 0x00000005040a7c11 */ /* 0x000fe200080f1405 */
[----:B------:R-:W-:Y:S01]  /*f2d0*/  IMAD R5, R30, 0x40, R29 ;  /* 0x000000401e057824 */ /* 0x000fe200078e021d */
[----:B------:R-:W-:Y:S01]  /*f2e0*/  SHFL.IDX PT, R6, R8, RZ, 0x1c1f ;  /* 0x001c1fff08067589 */ /* 0x000fe200000e0000 */
[----:B------:R-:W-:Y:S01]  /*f2f0*/  LOP3.LUT P0, RZ, R12, 0x3, RZ, 0xc0, !PT ;  /* 0x000000030cff7812 */ /* 0x000fe2000780c0ff */
[----:B------:R-:W-:Y:S01]  /*f300*/  ULDC.64 UR4, c[0x0][0xaa0] ;  /* 0x0002a80000047ab9 */ /* 0x000fe20000000a00 */
[----:B------:R-:W-:Y:S01]  /*f310*/  IMAD.WIDE R4, R5, 0x2, R20 ;  /* 0x0000000205047825 */ /* 0x000fe200078e0214 */
[----:B------:R-:W0:Y:S03]  /*f320*/  SHFL.IDX PT, R7, R10, RZ, 0x1c1f ;  /* 0x001c1fff0a077589 */ /* 0x000e2600000e0000 */
[----:B------:R-:W-:Y:S01]  /*f330*/  IMAD R20, R9, R0, RZ ;  /* 0x0000000009147224 */ /* 0x000fe200078e02ff */
[----:B------:R1:W-:Y:S01]  /*f340*/  SHFL.IDX PT, R40, R8, 0x1, 0x1c1f ;  /* 0x003c1f0008287f89 */ /* 0x0003e200000e0000 */
[----:B------:R-:W-:Y:S01]  /*f350*/  VIADD R9, R11, 0x8 ;  /* 0x000000080b097836 */ /* 0x000fe20000000000 */
[----:B------:R-:W-:-:S02]  /*f360*/  IADD3 R13, P3, R4, 0x1800, RZ ;  /* 0x00001800040d7810 */ /* 0x000fc40007f7e0ff */
[----:B------:R-:W2:Y:S01]  /*f370*/  SHFL.IDX PT, R41, R10, 0x1, 0x1c1f ;  /* 0x003c1f000a297f89 */ /* 0x000ea200000e0000 */
[C---:B------:R-:W-:Y:S02]  /*f380*/  IADD3 R25, P4, R4.reuse, 0x3000, RZ ;  /* 0x0000300004197810 */ /* 0x040fe40007f9e0ff */
[-C--:B------:R-:W-:Y:S02]  /*f390*/  ISETP.GE.OR P1, PT, R11, R20.reuse, P0 ;  /* 0x000000140b00720c */ /* 0x080fe40000726670 */
[----:B------:R-:W-:Y:S02]  /*f3a0*/  ISETP.GE.OR P0, PT, R9, R20, P0 ;  /* 0x000000140900720c */ /* 0x000fe40000706670 */
[----:B------:R-:W-:Y:S02]  /*f3b0*/  LOP3.LUT R9, R4, 0x380, RZ, 0xc0, !PT ;  /* 0x0000038004097812 */ /* 0x000fe400078ec0ff */
[----:B------:R-:W-:Y:S02]  /*f3c0*/  LOP3.LUT R12, R13, 0x380, RZ, 0xc0, !PT ;  /* 0x000003800d0c7812 */ /* 0x000fe400078ec0ff */
[----:B------:R-:W-:-:S02]  /*f3d0*/  LOP3.LUT R24, R25, 0x380, RZ, 0xc0, !PT ;  /* 0x0000038019187812 */ /* 0x000fc400078ec0ff */
[----:B------:R-:W-:Y:S02]  /*f3e0*/  SHF.R.U64 R9, R9, 0x3, RZ ;  /* 0x0000000309097819 */ /* 0x000fe400000012ff */
[----:B------:R-:W-:Y:S01]  /*f3f0*/  SHF.R.U64 R12, R12, 0x3, RZ ;  /* 0x000000030c0c7819 */ /* 0x000fe200000012ff */
[----:B0-----:R-:W-:Y:S01]  /*f400*/  @!P1 ST.E desc[UR56][R6.64], R36 ;  /* 0x0000002406009985 */ /* 0x001fe2000c101938 */
[----:B------:R-:W-:Y:S02]  /*f410*/  SHF.R.U64 R24, R24, 0x3, RZ ;  /* 0x0000000318187819 */ /* 0x000fe400000012ff */
[----:B-1----:R-:W-:Y:S01]  /*f420*/  LOP3.LUT R8, R9, R4, RZ, 0x3c, !PT ;  /* 0x0000000409087212 */ /* 0x002fe200078e3cff */
[--C-:B------:R-:W-:Y:S01]  /*f430*/  IMAD.MOV.U32 R9, RZ, RZ, R5.reuse ;  /* 0x000000ffff097224 */ /* 0x100fe200078e0005 */
[----:B------:R-:W-:Y:S01]  /*f440*/  LOP3.LUT R12, R12, R13, RZ, 0x3c, !PT ;  /* 0x0000000d0c0c7212 */ /* 0x000fe200078e3cff */
[--C-:B------:R-:W-:Y:S01]  /*f450*/  IMAD.X R13, RZ, RZ, R5.reuse, P3 ;  /* 0x000000ffff0d7224 */ /* 0x100fe200018e0605 */
[----:B------:R-:W-:Y:S01]  /*f460*/  LOP3.LUT R24, R24, R25, RZ, 0x3c, !PT ;  /* 0x0000001918187212 */ /* 0x000fe200078e3cff */
[----:B------:R-:W-:Y:S01]  /*f470*/  IMAD.X R25, RZ, RZ, R5, P4 ;  /* 0x000000ffff197224 */ /* 0x000fe200020e0605 */
[----:B--2---:R0:W-:Y:S04]  /*f480*/  @!P0 ST.E desc[UR56][R40.64], R31 ;  /* 0x0000001f28008985 */ /* 0x0041e8000c101938 */
[----:B------:R-:W2:Y:S04]  /*f490*/  LD.E.128 R8, desc[UR56][R8.64] ;  /* 0x0000003808087980 */ /* 0x000ea8000c101d00 */
[----:B------:R-:W3:Y:S04]  /*f4a0*/  LD.E.128 R12, desc[UR56][R12.64] ;  /* 0x000000380c0c7980 */ /* 0x000ee8000c101d00 */
[----:B------:R-:W4:Y:S01]  /*f4b0*/  LD.E.128 R24, desc[UR56][R24.64] ;  /* 0x0000003818187980 */ /* 0x000f22000c101d00 */
[----:B------:R-:W-:Y:S01]  /*f4c0*/  IADD3 R21, P0, R4, 0x4800, RZ ;  /* 0x0000480004157810 */ /* 0x000fe20007f1e0ff */
[----:B0-----:R-:W0:Y:S03]  /*f4d0*/  @P2 LDC R41, c[0x0][0xbec] ;  /* 0x0002fb00ff292b82 */ /* 0x001e260000000800 */
[----:B------:R-:W-:Y:S01]  /*f4e0*/  LOP3.LUT R4, R21, 0x380, RZ, 0xc0, !PT ;  /* 0x0000038015047812 */ /* 0x000fe200078ec0ff */
[----:B------:R-:W-:Y:S01]  /*f4f0*/  IMAD.WIDE.U32 R36, R38, UR4, RZ ;  /* 0x0000000426247c25 */ /* 0x000fe2000f8e00ff */
[----:B------:R-:W-:-:S02]  /*f500*/  IADD3.X R5, RZ, R5, RZ, P0, !PT ;  /* 0x00000005ff057210 */ /* 0x000fc400007fe4ff */
[----:B------:R-:W-:Y:S01]  /*f510*/  SHF.R.U64 R4, R4, 0x3, RZ ;  /* 0x0000000304047819 */ /* 0x000fe200000012ff */
[----:B------:R-:W1:Y:S03]  /*f520*/  @P2 LDC R40, c[0x0][0xbf0] ;  /* 0x0002fc00ff282b82 */ /* 0x000e660000000800 */
[----:B------:R-:W-:Y:S01]  /*f530*/  LOP3.LUT R4, R4, R21, RZ, 0x3c, !PT ;  /* 0x0000001504047212 */ /* 0x000fe200078e3cff */
[----:B------:R-:W-:Y:S02]  /*f540*/  IMAD R21, R39, UR4, RZ ;  /* 0x0000000427157c24 */ /* 0x000fe4000f8e02ff */
[----:B------:R-:W-:Y:S02]  /*f550*/  IMAD R3, R3, 0x30, R30 ;  /* 0x0000003003037824 */ /* 0x000fe400078e021e */
[----:B------:R-:W-:Y:S01]  /*f560*/  IMAD R21, R38, UR5, R21 ;  /* 0x0000000526157c24 */ /* 0x000fe2000f8e0215 */
[----:B------:R-:W-:Y:S01]  /*f570*/  ULDC.64 UR4, c[0x0][0xae8] ;  /* 0x0002ba0000047ab9 */ /* 0x000fe20000000a00 */
[----:B------:R-:W-:Y:S01]  /*f580*/  IMAD R38, R66, 0xc0, R3 ;  /* 0x000000c042267824 */ /* 0x000fe200078e0203 */
[----:B------:R-:W5:Y:S01]  /*f590*/  LD.E.128 R4, desc[UR56][R4.64] ;  /* 0x0000003804047980 */ /* 0x000f62000c101d00 */
[----:B------:R-:W-:-:S02]  /*f5a0*/  IMAD.IADD R37, R37, 0x1, R21 ;  /* 0x0000000125257824 */ /* 0x000fc400078e0215 */
[----:B------:R-:W-:Y:S01]  /*f5b0*/  IMAD R21, R42, UR4, RZ ;  /* 0x000000042a157c24 */ /* 0x000fe2000f8e02ff */
[----:B------:R-:W-:Y:S01]  /*f5c0*/  @!PT LDS RZ, [RZ] ;  /* 0x00000000fffff984 */ /* 0x000fe20000000800 */
[----:B------:R-:W-:Y:S01]  /*f5d0*/  @!PT LDS RZ, [RZ] ;  /* 0x00000000fffff984 */ /* 0x000fe20000000800 */
[----:B------:R-:W-:Y:S01]  /*f5e0*/  @!PT LDS RZ, [RZ] ;  /* 0x00000000fffff984 */ /* 0x000fe20000000800 */
[----:B------:R-:W-:Y:S01]  /*f5f0*/  @!PT LDS RZ, [RZ] ;  /* 0x00000000fffff984 */ /* 0x000fe20000000800 */
[----:B------:R0:W-:Y:S06]  /*f600*/  MEMBAR.ALL.CTA ;  /* 0x0000000000007992 */ /* 0x0001ec0000008000 */
[----:B0-----:R-:W0:Y:S01]  /*f610*/  FENCE.VIEW.ASYNC.S ;  /* 0x00000000000073c6 */ /* 0x001e220000000000 */
[----:B------:R-:W-:-:S04]  /*f620*/  IMAD.WIDE.U32 R36, R44, UR4, R36 ;  /* 0x000000042c247c25 */ /* 0x000fc8000f8e0024 */
[----:B------:R-:W-:Y:S01]  /*f630*/  IMAD R31, R44, UR5, R21 ;  /* 0x000000052c1f7c24 */ /* 0x000fe2000f8e0215 */
[----:B------:R-:W-:Y:S01]  /*f640*/  ULDC.64 UR4, c[0x0][0xaf0] ;  /* 0x0002bc0000047ab9 */ /* 0x000fe20000000a00 */
[----:B------:R-:W-:-:S04]  /*f650*/  @P2 IMAD.HI.U32 R21, R38, R41, RZ ;  /* 0x0000002926152227 */ /* 0x000fc800078e00ff */
[----:B------:R-:W-:Y:S01]  /*f660*/  IMAD.MOV.U32 R3, RZ, RZ, R38 ;  /* 0x000000ffff037224 */ /* 0x000fe200078e0026 */
[----:B-1----:R-:W-:Y:S01]  /*f670*/  @P2 SHF.R.U32.HI R3, RZ, R40, R21 ;  /* 0x00000028ff032219 */ /* 0x002fe20000011615 */
[----:B------:R-:W-:Y:S02]  /*f680*/  IMAD.IADD R37, R37, 0x1, R31 ;  /* 0x0000000125257824 */ /* 0x000fe400078e021f */
[----:B------:R-:W-:Y:S01]  /*f690*/  IMAD R31, R32, UR4, RZ ;  /* 0x00000004201f7c24 */ /* 0x000fe2000f8e02ff */
[----:B------:R-:W-:Y:S01]  /*f6a0*/  SHF.R.S32.HI R21, RZ, 0x1f, R3 ;  /* 0x0000001fff157819 */ /* 0x000fe20000011403 */
[----:B------:R-:W-:-:S04]  /*f6b0*/  IMAD.WIDE.U32 R36, R43, UR4, R36 ;  /* 0x000000042b247c25 */ /* 0x000fc8000f8e0024 */
[----:B------:R-:W-:Y:S01]  /*f6c0*/  IMAD R31, R43, UR5, R31 ;  /* 0x000000052b1f7c24 */ /* 0x000fe2000f8e021f */
[----:B------:R-:W-:Y:S01]  /*f6d0*/  ULDC.64 UR4, c[0x0][0xae0] ;  /* 0x0002b80000047ab9 */ /* 0x000fe20000000a00 */
[----:B------:R-:W-:Y:S02]  /*f6e0*/  IMAD.MOV R39, RZ, RZ, -R3 ;  /* 0x000000ffff277224 */ /* 0x000fe400078e0a03 */
[----:B------:R-:W-:Y:S02]  /*f6f0*/  IMAD R32, R21, UR4, RZ ;  /* 0x0000000415207c24 */ /* 0x000fe4000f8e02ff */
[----:B------:R-:W-:Y:S02]  /*f700*/  IMAD.IADD R37, R37, 0x1, R31 ;  /* 0x0000000125257824 */ /* 0x000fe400078e021f */
[----:B------:R-:W-:Y:S02]  /*f710*/  IMAD R21, R0, R39, R38 ;  /* 0x0000002700157224 */ /* 0x000fe400078e0226 */
[----:B------:R-:W-:-:S02]  /*f720*/  IMAD R31, R3, UR5, R32 ;  /* 0x00000005031f7c24 */ /* 0x000fc4000f8e0220 */
[----:B------:R-:W-:Y:S01]  /*f730*/  IMAD.WIDE.U32 R36, R3, UR4, R36 ;  /* 0x0000000403247c25 */ /* 0x000fe2000f8e0024 */
[----:B------:R-:W-:Y:S01]  /*f740*/  SHF.R.S32.HI R0, RZ, 0x1f, R21 ;  /* 0x0000001fff007819 */ /* 0x000fe20000011415 */
[----:B------:R-:W-:Y:S02]  /*f750*/  ULDC.64 UR4, c[0x0][0xad8] ;  /* 0x0002b60000047ab9 */ /* 0x000fe40000000a00 */
[----:B------:R-:W-:Y:S01]  /*f760*/  IMAD R41, R66, 0xc0, R30 ;  /* 0x000000c042297824 */ /* 0x000fe200078e021e */
[----:B------:R-:W-:Y:S01]  /*f770*/  IADD3 R37, R37, R31, RZ ;  /* 0x0000001f25257210 */ /* 0x000fe20007ffe0ff */
[----:B------:R-:W-:-:S04]  /*f780*/  IMAD R0, R0, UR4, RZ ;  /* 0x0000000400007c24 */ /* 0x000fc8000f8e02ff */
[C---:B------:R-:W-:Y:S02]  /*f790*/  IMAD R3, R21.reuse, UR5, R0 ;  /* 0x0000000515037c24 */ /* 0x040fe4000f8e0200 */
[----:B------:R-:W-:Y:S01]  /*f7a0*/  IMAD.WIDE.U32 R36, R21, UR4, R36 ;  /* 0x0000000415247c25 */ /* 0x000fe2000f8e0024 */
[----:B------:R-:W-:-:S03]  /*f7b0*/  ULDC.64 UR4, c[0x0][0xa80] ;  /* 0x0002a00000047ab9 */ /* 0x000fc60000000a00 */
[----:B------:R-:W-:Y:S01]  /*f7c0*/  IMAD.IADD R3, R37, 0x1, R3 ;  /* 0x0000000125037824 */ /* 0x000fe200078e0203 */
[C---:B------:R-:W-:Y:S01]  /*f7d0*/  LEA R32, P0, R36.reuse, UR4, 0x1 ;  /* 0x0000000424207c11 */ /* 0x040fe2000f8008ff */
[----:B------:R-:W-:Y:S01]  /*f7e0*/  ULDC UR4, c[0x0][0xac8] ;  /* 0x0002b20000047ab9 */ /* 0x000fe20000000800 */
[----:B------:R-:W-:Y:S02]  /*f7f0*/  VIADD R21, R41, 0x60 ;  /* 0x0000006029157836 */ /* 0x000fe40000000000 */
[----:B------:R-:W-:Y:S01]  /*f800*/  LEA.HI.X R40, R36, UR5, R3, 0x1, P0 ;  /* 0x0000000524287c11 */ /* 0x000fe200080f0c03 */
[----:B0-----:R-:W-:Y:S01]  /*f810*/  SHFL.IDX PT, R38, R32, 0x1, 0x181f ;  /* 0x00381f0020267f89 */ /* 0x001fe200000e0000 */
[----:B------:R-:W-:Y:S01]  /*f820*/  ISETP.GE.AND P0, PT, R29, UR4, PT ;  /* 0x000000041d007c0c */ /* 0x000fe2000bf06270 */
[C---:B------:R-:W-:Y:S02]  /*f830*/  VIADD R3, R41.reuse, 0x30 ;  /* 0x0000003029037836 */ /* 0x040fe40000000000 */
[----:B------:R-:W0:Y:S01]  /*f840*/  SHFL.IDX PT, R36, R32, RZ, 0x181f ;  /* 0x00181fff20247589 */ /* 0x000e2200000e0000 */
[-C--:B------:R-:W-:Y:S01]  /*f850*/  ISETP.GE.OR P3, PT, R41, R20.reuse, P0 ;  /* 0x000000142900720c */ /* 0x080fe20000766670 */
[----:B------:R-:W-:Y:S01]  /*f860*/  VIADD R0, R2, 0x30820 ;  /* 0x0003082002007836 */ /* 0x000fe20000000000 */
[-C--:B------:R-:W-:Y:S01]  /*f870*/  ISETP.GE.OR P2, PT, R3, R20.reuse, P0 ;  /* 0x000000140300720c */ /* 0x080fe20000746670 */
[----:B------:R-:W1:Y:S01]  /*f880*/  SHFL.IDX PT, R31, R40, RZ, 0x181f ;  /* 0x00181fff281f7589 */ /* 0x000e6200000e0000 */
[-C--:B------:R-:W-:Y:S01]  /*f890*/  ISETP.GE.OR P1, PT, R21, R20.reuse, P0 ;  /* 0x000000141500720c */ /* 0x080fe20000726670 */
[----:B------:R-:W-:Y:S01]  /*f8a0*/  VIADD R3, R41, 0x90 ;  /* 0x0000009029037836 */ /* 0x000fe20000000000 */
[----:B------:R-:W-:Y:S01]  /*f8b0*/  PRMT R0, RZ, 0x654, R0 ;  /* 0x00000654ff007816 */ /* 0x000fe20000000000 */
[----:B------:R-:W1:Y:S03]  /*f8c0*/  SHFL.IDX PT, R42, R32, 0x2, 0x181f ;  /* 0x00581f00202a7f89 */ /* 0x000e6600000e0000 */
[----:B------:R0:W-:Y:S01]  /*f8d0*/  SYNCS.ARRIVE.TRANS64.RED.A1T0 RZ, [R0+URZ], RZ ;  /* 0x000000ff00ff79a7 */ /* 0x0001e2000810043f */
[----:B------:R-:W1:Y:S01]  /*f8e0*/  SHFL.IDX PT, R37, R40, 0x1, 0x181f ;  /* 0x00381f0028257f89 */ /* 0x000e6200000e0000 */
[----:B------:R-:W-:-:S03]  /*f8f0*/  ISETP.GE.OR P0, PT, R3, R20, P0 ;  /* 0x000000140300720c */ /* 0x000fc60000706670 */
[----:B------:R-:W1:Y:S04]  /*f900*/  SHFL.IDX PT, R39, R40, 0x2, 0x181f ;  /* 0x00581f0028277f89 */ /* 0x000e6800000e0000 */
[----:B------:R-:W2:Y:S01]  /*f910*/  SHFL.IDX PT, R32, R32, 0x3, 0x181f ;  /* 0x00781f0020207f89 */ /* 0x000ea200000e0000 */
[----:B0-----:R-:W-:-:S03]  /*f920*/  @!P3 LEA R30, P5, R29, R36, 0x1 ;  /* 0x000000241d1eb211 */ /* 0x001fc600078a08ff */
[----:B------:R-:W0:Y:S01]  /*f930*/  SHFL.IDX PT, R40, R40, 0x3, 0x181f ;  /* 0x00781f0028287f89 */ /* 0x000e2200000e0000 */
[C---:B------:R-:W-:Y:S02]  /*f940*/  @!P2 LEA R36, P4, R29.reuse, R38, 0x1 ;  /* 0x000000261d24a211 */ /* 0x040fe400078808ff */
[C-C-:B-1----:R-:W-:Y:S02]  /*f950*/  @!P3 LEA.HI.X R31, R29.reuse, R31, R28.reuse, 0x1, P5 ;  /* 0x0000001f1d1fb211 */ /* 0x142fe400028f0c1c */
[C---:B------:R-:W-:Y:S02]  /*f960*/  @!P1 LEA R38, P5, R29.reuse, R42, 0x1 ;  /* 0x0000002a1d269211 */ /* 0x040fe400078a08ff */
[C-C-:B------:R-:W-:Y:S02]  /*f970*/  @!P2 LEA.HI.X R37, R29.reuse, R37, R28.reuse, 0x1, P4 ;  /* 0x000000251d25a211 */ /* 0x140fe400020f0c1c */
[----:B------:R-:W-:Y:S01]  /*f980*/  @!P1 LEA.HI.X R39, R29, R39, R28, 0x1, P5 ;  /* 0x000000271d279211 */ /* 0x000fe200028f0c1c */
[----:B--2---:R2:W-:Y:S04]  /*f990*/  @!P3 ST.E.128 desc[UR56][R30.64], R8 ;  /* 0x000000081e00b985 */ /* 0x0045e8000c101d38 */
[----:B---3--:R2:W-:Y:S04]  /*f9a0*/  @!P2 ST.E.128 desc[UR56][R36.64], R12 ;  /* 0x0000000c2400a985 */ /* 0x0085e8000c101d38 */
[----:B----4-:R2:W-:Y:S01]  /*f9b0*/  @!P1 ST.E.128 desc[UR56][R38.64], R24 ;  /* 0x0000001826009985 */ /* 0x0105e2000c101d38 */
[----:B0-----:R-:W-:Y:S05]  /*f9c0*/  @P0 BRA `(.L_x_13163) ;  /* 0x0000000800580947 */ /* 0x001fea0003800000 */
[----:B--2---:R-:W-:-:S04]  /*f9d0*/  LEA R8, P0, R29, R32, 0x1 ;  /* 0x000000201d087211 */ /* 0x004fc800078008ff */
[----:B------:R-:W-:-:S05]  /*f9e0*/  LEA.HI.X R9, R29, R40, R28, 0x1, P0 ;  /* 0x000000281d097211 */ /* 0x000fca00000f0c1c */
[----:B-----5:R3:W-:Y:S01]  /*f9f0*/  ST.E.128 desc[UR56][R8.64], R4 ;  /* 0x0000000408007985 */ /* 0x0207e2000c101d38 */
[----:B------:R-:W-:Y:S05]  /*fa00*/  BRA `(.L_x_13163) ;  /* 0x0000000800487947 */ /* 0x000fea0003800000 */
.L_x_13161:
[----:B------:R-:W-:Y:S01]  /*fa10*/  ULDC.64 UR4, c[0x0][0xc00] ;  /* 0x0003000000047ab9 */ /* 0x000fe20000000a00 */
[----:B------:R-:W-:Y:S01]  /*fa20*/  MOV R0, RZ ;  /* 0x000000ff00007202 */ /* 0x000fe20000000f00 */
[----:B------:R-:W0:Y:S01]  /*fa30*/  LDC R27, c[0x0][0xbe8] ;  /* 0x0002fa00ff1b7b82 */ /* 0x000e220000000800 */
[----:B------:R-:W-:Y:S02]  /*fa40*/  ISETP.NE.U32.AND P0, PT, RZ, UR4, PT ;  /* 0x00000004ff007c0c */ /* 0x000fe4000bf05070 */
[----:B------:R-:W-:Y:S02]  /*fa50*/  IADD3 R4, P1, R62, UR4, RZ ;  /* 0x000000043e047c10 */ /* 0x000fe4000ff3e0ff */
[----:B------:R-:W-:Y:S02]  /*fa60*/  ISETP.NE.AND.EX P0, PT, RZ, UR5, PT, P0 ;  /* 0x00000005ff007c0c */ /* 0x000fe4000bf05300 */
[----:B------:R-:W-:Y:S01]  /*fa70*/  IADD3.X R5, R64, UR5, RZ, P1, !PT ;  /* 0x0000000540057c10 */ /* 0x000fe20008ffe4ff */
[----:B------:R-:W-:-:S02]  /*fa80*/  ULDC.64 UR4, c[0x0][0xc08] ;  /* 0x0003020000047ab9 */ /* 0x000fc40000000a00 */
        /* <DEDUP_REMOVED lines=10> */
[----:B------:R-:W0:Y:S01]  /*fb30*/  @P2 LDC R31, c[0x0][0xbec] ;  /* 0x0002fb00ff1f2b82 */ /* 0x000e220000000800 */
[----:B-1----:R-:W-:Y:S05]  /*fb40*/  @P1 BRA `(.L_x_13164) ;  /* 0x0000000000101947 */ /* 0x002fea0003800000 */
[----:B------:R-:W-:Y:S05]  /*fb50*/  @!P0 BRA `(.L_x_13164) ;  /* 0x00000000000c8947 */ /* 0x000fea0003800000 */
[----:B------:R-:W2:Y:S04]  /*fb60*/  LDG.E R7, desc[UR56][R4.64] ;  /* 0x0000003804077981 */ /* 0x000ea8000c1e1900 */
[----:B-----5:R-:W2:Y:S02]  /*fb70*/  LDG.E R8, desc[UR56][R4.64+0x4] ;  /* 0x0000043804087981 */ /* 0x020ea4000c1e1900 */
[----:B--2---:R-:W-:-:S07]  /*fb80*/  IMAD.IADD R8, R8, 0x1, -R7 ;  /* 0x0000000108087824 */ /* 0x004fce00078e0a07 */
.L_x_13164:
        /* <DEDUP_REMOVED lines=10> */
[----:B--2---:R-:W-:Y:S02]  /*fc30*/  IMAD R5, R8, R11, RZ ;  /* 0x0000000b08057224 */ /* 0x004fe400078e02ff */
[----:B-1----:R-:W-:-:S04]  /*fc40*/  IMAD R4, R26, 0xc0, R4 ;  /* 0x000000c01a047824 */ /* 0x002fc800078e0204 */
[----:B------:R-:W-:-:S05]  /*fc50*/  VIADD R10, R4, 0xffffff80 ;  /* 0xffffff80040a7836 */ /* 0x000fca0000000000 */
        /* <DEDUP_REMOVED lines=9> */
[----:B------:R-:W1:Y:S01]  /*fcf0*/  @P0 LDC R21, c[0x0][0xbec] ;  /* 0x0002fb00ff150b82 */ /* 0x000e620000000800 */
[----:B------:R-:W-:Y:S01]  /*fd00*/  IMAD R9, R14, UR5, R9 ;  /* 0x000000050e097c24 */ /* 0x000fe2000f8e0209 */
[----:B------:R-:W-:-:S03]  /*fd10*/  ULDC.64 UR4, c[0x0][0xb98] ;  /* 0x0002e60000047ab9 */ /* 0x000fc60000000a00 */
[----:B------:R-:W-:-:S03]  /*fd20*/  IMAD.IADD R5, R5, 0x1, R9 ;  /* 0x0000000105057824 */ /* 0x000fc600078e0209 */
[----:B------:R-:W2:Y:S01]  /*fd30*/  @P0 LDC R25, c[0x0][0xbf0] ;  /* 0x0002fc00ff190b82 */ /* 0x000ea20000000800 */
[----:B------:R-:W-:-:S04]  /*fd40*/  IMAD.WIDE.U32 R4, R15, UR4, R4 ;  /* 0x000000040f047c25 */ /* 0x000fc8000f8e0004 */
[----:B-1----:R-:W-:-:S05]  /*fd50*/  @P0 IMAD.HI.U32 R6, R10, R21, RZ ;  /* 0x000000150a060227 */ /* 0x002fca00078e00ff */
[----:B--2---:R-:W-:Y:S01]  /*fd60*/  @P0 SHF.R.U32.HI R7, RZ, R25, R6 ;  /* 0x00000019ff070219 */ /* 0x004fe20000011606 */
        /* <DEDUP_REMOVED lines=18> */
.L_x_13166:
[----:B------:R-:W-:Y:S05]  /*fe90*/  BSYNC B1 ;  /* 0x0000000000017941 */ /* 0x000fea0003800000 */
.L_x_13165:
[----:B------:R-:W2:Y:S01]  /*fea0*/  @P2 LDC R9, c[0x0][0xbf0] ;  /* 0x0002fc00ff092b82 */ /* 0x000ea20000000800 */
[----:B------:R-:W-:Y:S01]  /*feb0*/  ULDC.64 UR4, c[0x0][0xaa0] ;  /* 0x0002a80000047ab9 */ /* 0x000fe20000000a00 */
[----:B------:R-:W-:Y:S01]  /*fec0*/  IMAD R3, R3, 0x30, R30 ;  /* 0x0000003003037824 */ /* 0x000fe200078e021e */
[----:B------:R-:W-:Y:S01]  /*fed0*/  ULDC.64 UR6, c[0x0][0xa80] ;  /* 0x0002a00000067ab9 */ /* 0x000fe20000000a00 */
[----:B-1----:R-:W-:Y:S02]  /*fee0*/  IMAD R5, R13, UR4, RZ ;  /* 0x000000040d057c24 */ /* 0x002fe4000f8e02ff */
[----:B------:R-:W-:Y:S02]  /*fef0*/  IMAD R10, R26, 0xc0, R3 ;  /* 0x000000c01a0a7824 */ /* 0x000fe400078e0203 */
[C---:B------:R-:W-:Y:S02]  /*ff00*/  IMAD R7, R0.reuse, UR5, R5 ;  /* 0x0000000500077c24 */ /* 0x040fe4000f8e0205 */
[----:B------:R-:W-:Y:S01]  /*ff10*/  IMAD.WIDE.U32 R4, R0, UR4, RZ ;  /* 0x0000000400047c25 */ /* 0x000fe2000f8e00ff */
[----:B------:R-:W-:Y:S01]  /*ff20*/  ULDC.64 UR4, c[0x0][0xae8] ;  /* 0x0002ba0000047ab9 */ /* 0x000fe20000000a00 */
[----:B------:R-:W-:-:S02]  /*ff30*/  MOV R3, R10 ;  /* 0x0000000a00037202 */ /* 0x000fc40000000f00 */
[----:B------:R-:W-:Y:S02]  /*ff40*/  IMAD R0, R12, UR4, RZ ;  /* 0x000000040c007c24 */ /* 0x000fe4000f8e02ff */
[----:B------:R-:W-:Y:S02]  /*ff50*/  IMAD.IADD R5, R5, 0x1, R7 ;  /* 0x0000000105057824 */ /* 0x000fe400078e0207 */
[----:B------:R-:W-:Y:S02]  /*ff60*/  IMAD R7, R14, UR5, R0 ;  /* 0x000000050e077c24 */ /* 0x000fe4000f8e0200 */
[----:B0-----:R-:W-:-:S04]  /*ff70*/  @P2 IMAD.HI.U32 R0, R10, R31, RZ ;  /* 0x0000001f0a002227 */ /* 0x001fc800078e00ff */
[----:B------:R-:W-:Y:S01]  /*ff80*/  IMAD.WIDE.U32 R4, R14, UR4, R4 ;  /* 0x000000040e047c25 */ /* 0x000fe2000f8e0004 */
[----:B--2---:R-:W-:Y:S01]  /*ff90*/  @P2 SHF.R.U32.HI R3, RZ, R9, R0 ;  /* 0x00000009ff032219 */ /* 0x004fe20000011600 */
        /* <DEDUP_REMOVED lines=19> */
[----:B------:R-:W-:Y:S02]  /*100d0*/  ULDC UR4, c[0x0][0xac8] ;  /* 0x0002b20000047ab9 */ /* 0x000fe40000000800 */
[----:B------:R-:W-:Y:S01]  /*100e0*/  ISETP.GE.AND P0, PT, R29, UR4, PT ;  /* 0x000000041d007c0c */ /* 0x000fe2000bf06270 */
[----:B------:R-:W-:Y:S01]  /*100f0*/  IMAD.IADD R3, R21, 0x1, R3 ;  /* 0x0000000115037824 */ /* 0x000fe200078e0203 */
[----:B------:R-:W-:Y:S01]  /*10100*/  LEA R7, P1, R20, UR6, 0x1 ;  /* 0x0000000614077c11 */ /* 0x000fe2000f8208ff */
[----:B------:R-:W-:-:S03]  /*10110*/  UMOV UR4, 0xffffffff ;  /* 0xffffffff00047882 */ /* 0x000fc60000000000 */
[----:B------:R-:W-:Y:S01]  /*10120*/  LEA.HI.X R20, R20, UR7, R3, 0x1, P1 ;  /* 0x0000000714147c11 */ /* 0x000fe200088f0c03 */
[----:B------:R-:W-:Y:S08]  /*10130*/  BRA.DIV UR4, `(.L_x_13167) ;  /* 0x0000006a04f87947 */ /* 0x000ff0000b800000 */
[----:B------:R-:W0:Y:S01]  /*10140*/  SHFL.IDX PT, R3, R7, RZ, 0x181f ;  /* 0x00181fff07037589 */ /* 0x000e2200000e0000 */
[----:B------:R-:W-:Y:S02]  /*10150*/  IMAD R21, R8, R27, RZ ;  /* 0x0000001b08157224 */ /* 0x000fe400078e02ff */
[----:B------:R-:W-:Y:S01]  /*10160*/  IMAD R24, R26, 0xc0, R30 ;  /* 0x000000c01a187824 */ /* 0x000fe200078e021e */
[----:B------:R-:W1:Y:S03]  /*10170*/  SHFL.IDX PT, R0, R20, RZ, 0x181f ;  /* 0x00181fff14007589 */ /* 0x000e6600000e0000 */
[C---:B------:R-:W-:Y:S01]  /*10180*/  VIADD R10, R24.reuse, 0x60 ;  /* 0x00000060180a7836 */ /* 0x040fe20000000000 */
[----:B------:R-:W2:Y:S01]  /*10190*/  SHFL.IDX PT, R5, R7, 0x1, 0x181f ;  /* 0x00381f0007057f89 */ /* 0x000ea200000e0000 */
[CC--:B------:R-:W-:Y:S02]  /*101a0*/  ISETP.GE.OR P2, PT, R24.reuse, R21.reuse, P0 ;  /* 0x000000151800720c */ /* 0x0c0fe40000746670 */
[----:B------:R-:W-:Y:S01]  /*101b0*/  IADD3 R8, R24, 0x30, RZ ;  /* 0x0000003018087810 */ /* 0x000fe20007ffe0ff */
[----:B------:R-:W3:Y:S01]  /*101c0*/  SHFL.IDX PT, R14, R7, 0x2, 0x181f ;  /* 0x00581f00070e7f89 */ /* 0x000ee200000e0000 */
[----:B------:R-:W-:-:S02]  /*101d0*/  ISETP.GE.OR P4, PT, R10, R21, P0 ;  /* 0x000000150a00720c */ /* 0x000fc40000786670 */
[----:B------:R-:W-:Y:S01]  /*101e0*/  ISETP.GE.OR P3, PT, R8, R21, P0 ;  /* 0x000000150800720c */ /* 0x000fe20000766670 */
[----:B------:R-:W4:Y:S04]  /*101f0*/  SHFL.IDX PT, R4, R20, 0x1, 0x181f ;  /* 0x00381f0014047f89 */ /* 0x000f2800000e0000 */
[----:B------:R-:W5:Y:S02]  /*10200*/  SHFL.IDX PT, R6, R20, 0x2, 0x181f ;  /* 0x00581f0014067f89 */ /* 0x000f6400000e0000 */
[----:B0-----:R-:W-:-:S04]  /*10210*/  @!P2 LEA R10, P5, R29, R3, 0x1 ;  /* 0x000000031d0aa211 */ /* 0x001fc800078a08ff */
[C---:B-1----:R-:W-:Y:S02]  /*10220*/  @!P2 LEA.HI.X R3, R29.reuse, R0, R28, 0x1, P5 ;  /* 0x000000001d03a211 */ /* 0x042fe400028f0c1c */
[----:B------:R0:W1:Y:S01]  /*10230*/  SHFL.IDX PT, R0, R20, 0x3, 0x181f ;  /* 0x00781f0014007f89 */ /* 0x00006200000e0000 */
[C---:B--2---:R-:W-:Y:S02]  /*10240*/  @!P3 LEA R8, P1, R29.reuse, R5, 0x1 ;  /* 0x000000051d08b211 */ /* 0x044fe400078208ff */
[----:B------:R-:W-:Y:S01]  /*10250*/  @!P2 IMAD.MOV.U32 R11, RZ, RZ, R3 ;  /* 0x000000ffff0ba224 */ /* 0x000fe200078e0003 */
[----:B---3--:R-:W-:-:S04]  /*10260*/  @!P4 LEA R25, P5, R29, R14, 0x1 ;  /* 0x0000000e1d19c211 */ /* 0x008fc800078a08ff */
[----:B------:R0:W-:Y:S01]  /*10270*/  @!P2 ST.E.128 desc[UR56][R10.64], RZ ;  /* 0x000000ff0a00a985 */ /* 0x0001e2000c101d38 */
[C-C-:B----4-:R-:W-:Y:S01]  /*10280*/  @!P3 LEA.HI.X R9, R29.reuse, R4, R28.reuse, 0x1, P1 ;  /* 0x000000041d09b211 */ /* 0x150fe200008f0c1c */
[----:B------:R-:W-:Y:S02]  /*10290*/  @!P4 IMAD.MOV.U32 R4, RZ, RZ, R25 ;  /* 0x000000ffff04c224 */ /* 0x000fe400078e0019 */
[----:B------:R0:W2:Y:S01]  /*102a0*/  SHFL.IDX PT, R14, R7, 0x3, 0x181f ;  /* 0x00781f00070e7f89 */ /* 0x0000a200000e0000 */
[----:B-----5:R-:W-:-:S03]  /*102b0*/  @!P4 LEA.HI.X R5, R29, R6, R28, 0x1, P5 ;  /* 0x000000061d05c211 */ /* 0x020fc600028f0c1c */
[----:B------:R0:W-:Y:S04]  /*102c0*/  @!P3 ST.E.128 desc[UR56][R8.64], RZ ;  /* 0x000000ff0800b985 */ /* 0x0001e8000c101d38 */
[----:B------:R0:W-:Y:S02]  /*102d0*/  @!P4 ST.E.128 desc[UR56][R4.64], RZ ;  /* 0x000000ff0400c985 */ /* 0x0001e4000c101d38 */
.L_x_13340:
[----:B------:R-:W-:-:S05]  /*102e0*/  VIADD R24, R24, 0x90 ;  /* 0x0000009018187836 */ /* 0x000fca0000000000 */
[----:B------:R-:W-:-:S13]  /*102f0*/  ISETP.GE.OR P0, PT, R24, R21, P0 ;  /* 0x000000151800720c */ /* 0x000fda0000706670 */
[----:B--2---:R-:W-:-:S04]  /*10300*/  @!P0 LEA R14, P1, R29, R14, 0x1 ;  /* 0x0000000e1d0e8211 */ /* 0x004fc800078208ff */
[----:B-1----:R-:W-:-:S05]  /*10310*/  @!P0 LEA.HI.X R15, R29, R0, R28, 0x1, P1 ;  /* 0x000000001d0f8211 */ /* 0x002fca00008f0c1c */
[----:B------:R1:W-:Y:S04]  /*10320*/  @!P0 ST.E.128 desc[UR56][R14.64], RZ ;  /* 0x000000ff0e008985 */ /* 0x0003e8000c101d38 */
.L_x_13163:
[----:B------:R-:W-:Y:S05]  /*10330*/  BSYNC B0 ;  /* 0x0000000000007941 */ /* 0x000fea0003800000 */
.L_x_13160:
[----:B------:R-:W-:Y:S02]  /*10340*/  ULDC UR4, c[0x0][0xc3c] ;  /* 0x00030f0000047ab9 */ /* 0x000fe40000000800 */
[----:B------:R-:W-:-:S13]  /*10350*/  ISETP.GE.AND P0, PT, R35, UR4, PT ;  /* 0x0000000423007c0c */ /* 0x000fda000bf06270 */
[----:B------:R-:W-:Y:S05]  /*10360*/  @!P0 BRA `(.L_x_13168) ;  /* 0xffffff0c009c8947 */ /* 0x000fea000383ffff */
[----:B------:R-:W-:Y:S05]  /*10370*/  BRA `(.L_x_13048) ;  /* 0x0000006000787947 */ /* 0x000fea0003800000 */
.L_x_13046:
        /* <DEDUP_REMOVED lines=18> */
.L_x_13169:
        /* <DEDUP_REMOVED lines=42> */
.L_x_13175:
        /* <DEDUP_REMOVED lines=12> */
.L_x_13174:
[----:B------:R-:W-:Y:S05]  /*10800*/  BSYNC B0 ;  /* 0x0000000000007941 */ /* 0x000fea0003800000 */
.L_x_13173:
        /* <DEDUP_REMOVED lines=21> */
.L_x_13171:
        /* <DEDUP_REMOVED lines=15> */
.L_x_13176:
        /* <DEDUP_REMOVED lines=9> */
[----:B------:R-:W-:Y:S01]  /*10ae0*/  IMAD.HI.U32 R2, R3, R7, R2 ;  /* 0x0000000703027227 */ /* 0x000fe200078e0002 */
[----:B------:R-:W-:-:S03]  /*10af0*/  MOV R3, R6 ;  /* 0x0000000600037202 */ /* 0x000fc60000000f00 */
        /* <DEDUP_REMOVED lines=17> */
.L_x_13172:
[----:B------:R-:W-:Y:S02]  /*10c10*/  IMAD.MOV.U32 R17, RZ, RZ, RZ ;  /* 0x000000ffff117224 */ /* 0x000fe400078e00ff */
[----:B------:R-:W-:Y:S02]  /*10c20*/  IMAD.U32 R16, RZ, RZ, UR6 ;  /* 0x00000006ff107e24 */ /* 0x000fe4000f8e00ff */
[----:B------:R-:W-:-:S07]  /*10c30*/  IMAD.MOV.U32 R18, RZ, RZ, RZ ;  /* 0x000000ffff127224 */ /* 0x000fce00078e00ff */
.L_x_13177:
[----:B------:R-:W-:-:S13]  /*10c40*/  ISETP.NE.AND P0, PT, R5, RZ, PT ;  /* 0x000000ff0500720c */ /* 0x000fda0003f05270 */
[----:B------:R-:W0:Y:S01]  /*10c50*/  @!P0 S2R R3, SR_CgaCtaId ;  /* 0x0000000000038919 */ /* 0x000e220000008800 */
[----:B------:R-:W-:-:S04]  /*10c60*/  @!P0 MOV R0, 0x400 ;  /* 0x0000040000008802 */ /* 0x000fc80000000f00 */
[----:B0-----:R-:W-:-:S05]  /*10c70*/  @!P0 LEA R0, R3, R0, 0x18 ;  /* 0x0000000003008211 */ /* 0x001fca00078ec0ff */
[----:B------:R0:W-:Y:S01]  /*10c80*/  @!P0 STS.128 [R0+0x308d0], R16 ;  /* 0x0308d01000008388 */ /* 0x0001e20000000c00 */
[----:B------:R-:W-:Y:S06]  /*10c90*/  BAR.ARV 0x5, 0x200 ;  /* 0x0148000000007b1d */ /* 0x000fec0000002000 */
.L_x_13170:
[----:B------:R2:W-:Y:S01]  /*10ca0*/  STL [R1+0x24], RZ ;  /* 0x000024ff01007387 */ /* 0x0005e20000100800 */
[----:B------:R-:W-:Y:S01]  /*10cb0*/  ULDC UR4, c[0x0][0xc3c] ;  /* 0x00030f0000047ab9 */ /* 0x000fe20000000800 */
[----:B------:R-:W-:Y:S01]  /*10cc0*/  MOV R26, 0x1 ;  /* 0x00000001001a7802 */ /* 0x000fe20000000f00 */
[----:B------:R-:W-:Y:S01]  /*10cd0*/  IMAD.MOV.U32 R23, RZ, RZ, RZ ;  /* 0x000000ffff177224 */ /* 0x000fe200078e00ff */
[----:B-1----:R-:W-:-:S13]  /*10ce0*/  ISETP.GE.AND P0, PT, R19, UR4, PT ;  /* 0x0000000413007c0c */ /* 0x002fda000bf06270 */
[----:B--2---:R-:W-:Y:S05]  /*10cf0*/  @P0 BRA `(.L_x_13178) ;  /* 0x00000054003c0947 */ /* 0x004fea0003800000 */
[----:B------:R-:W1:Y:S01]  /*10d00*/  S2R R5, SR_TID.X ;  /* 0x0000000000057919 */ /* 0x000e620000002100 */
[----:B------:R-:W2:Y:S01]  /*10d10*/  S2UR UR5, SR_CgaCtaId ;  /* 0x00000000000579c3 */ /* 0x000ea20000008800 */
[----:B------:R-:W-:Y:S01]  /*10d20*/  UMOV UR4, 0x400 ;  /* 0x0000040000047882 */ /* 0x000fe20000000000 */
[----:B------:R-:W-:Y:S01]  /*10d30*/  BSSY B8, `(.L_x_13178) ;  /* 0x000054b000087945 */ /* 0x000fe20003800000 */
[----:B------:R-:W-:Y:S01]  /*10d40*/  IMAD.MOV.U32 R26, RZ, RZ, 0x1 ;  /* 0x00000001ff1a7424 */ /* 0x000fe200078e00ff */
[----:B------:R-:W-:Y:S01]  /*10d50*/  MOV R23, RZ ;  /* 0x000000ff00177202 */ /* 0x000fe20000000f00 */
[----:B------:R-:W-:Y:S01]  /*10d60*/  IMAD.MOV.U32 R29, RZ, RZ, RZ ;  /* 0x000000ffff1d7224 */ /* 0x000fe200078e00ff */
[----:B------:R-:W-:Y:S01]  /*10d70*/  ULDC.64 UR38, c[0x0][0x198] ;  /* 0x0000660000267ab9 */ /* 0x000fe20000000a00 */
[----:B------:R-:W-:Y:S01]  /*10d80*/  ULDC UR36, c[0x0][0xc] ;  /* 0x0000030000247ab9 */ /* 0x000fe20000000800 */
[----:B--2---:R-:W-:-:S06]  /*10d90*/  ULEA UR4, UR5, UR4, 0x18 ;  /* 0x0000000405047291 */ /* 0x004fcc000f8ec03f */
[----:B------:R-:W-:Y:S01]  /*10da0*/  IMAD.U32 R22, RZ, RZ, UR4 ;  /* 0x00000004ff167e24 */ /* 0x000fe2000f8e00ff */
[C---:B-1----:R-:W-:Y:S01]  /*10db0*/  LOP3.LUT R4, R5.reuse, 0x7f, RZ, 0xc0, !PT ;  /* 0x0000007f05047812 */ /* 0x042fe200078ec0ff */
[----:B0-----:R-:W-:-:S04]  /*10dc0*/  IMAD.SHL.U32 R0, R5, 0x8, RZ ;  /* 0x0000000805007824 */ /* 0x001fc800078e00ff */
[----:B------:R-:W-:Y:S01]  /*10dd0*/  IMAD.SHL.U32 R3, R4, 0x8, RZ ;  /* 0x0000000804037824 */ /* 0x000fe200078e00ff */
[----:B------:R-:W-:Y:S02]  /*10de0*/  LOP3.LUT R2, R0, 0x1f8, RZ, 0xc0, !PT ;  /* 0x000001f800027812 */ /* 0x000fe400078ec0ff */
[----:B------:R-:W-:Y:S02]  /*10df0*/  SHF.R.U32.HI R4, RZ, 0x3, R4 ;  /* 0x00000003ff047819 */ /* 0x000fe40000011604 */
[----:B------:R-:W-:-:S04]  /*10e00*/  LOP3.LUT R2, R2, 0x38, R5, 0x78, !PT ;  /* 0x0000003802027812 */ /* 0x000fc800078e7805 */
[----:B------:R-:W-:Y:S01]  /*10e10*/  LOP3.LUT R3, R2, 0x200, R3, 0xf8, !PT ;  /* 0x0000020002037812 */ /* 0x000fe200078ef803 */
[----:B------:R-:W-:Y:S02]  /*10e20*/  IMAD.SHL.U32 R2, R5, 0x10, RZ ;  /* 0x0000001005027824 */ /* 0x000fe400078e00ff */
[----:B------:R-:W-:Y:S02]  /*10e30*/  IMAD.MOV.U32 R5, RZ, RZ, 0x1 ;  /* 0x00000001ff057424 */ /* 0x000fe400078e00ff */
[----:B------:R-:W-:Y:S01]  /*10e40*/  IMAD R0, R3, 0x2, R22 ;  /* 0x0000000203007824 */ /* 0x000fe200078e0216 */
[----:B------:R-:W-:Y:S02]  /*10e50*/  LOP3.LUT R2, R4, 0x70, R2, 0xf8, !PT ;  /* 0x0000007004027812 */ /* 0x000fe400078ef802 */
[----:B------:R0:W-:Y:S04]  /*10e60*/  STL [R1+0x4], R5 ;  /* 0x0000040501007387 */ /* 0x0001e80000100800 */
[----:B------:R0:W-:Y:S04]  /*10e70*/  STL [R1+0xc], R0 ;  /* 0x00000c0001007387 */ /* 0x0001e80000100800 */
[----:B------:R0:W-:Y:S02]  /*10e80*/  STL [R1+0x24], RZ ;  /* 0x000024ff01007387 */ /* 0x0001e40000100800 */
.L_x_13300:
[----:B-1----:R-:W1:Y:S02]  /*10e90*/  LDC.64 R2, c[0x0][0xc88] ;  /* 0x00032200ff027b82 */ /* 0x002e640000000a00 */
[----:B-1----:R-:W-:-:S05]  /*10ea0*/  IMAD.WIDE R2, R19, 0x4, R2 ;  /* 0x0000000413027825 */ /* 0x002fca00078e0202 */
[----:B0-----:R-:W0:Y:S01]  /*10eb0*/  LDG.E R13, desc[UR56][R2.64] ;  /* 0x00000038020d7981 */ /* 0x001e22000c1e1900 */
[----:B------:R-:W-:Y:S05]  /*10ec0*/  YIELD ;  /* 0x0000000000007946 */ /* 0x000fea0003800000 */
[----:B------:R-:W-:Y:S01]  /*10ed0*/  ULDC.64 UR4, c[0x0][0xa28] ;  /* 0x00028a0000047ab9 */ /* 0x000fe20000000a00 */
[----:B------:R-:W-:Y:S01]  /*10ee0*/  ULDC.64 UR6, c[0x0][0xa00] ;  /* 0x0002800000067ab9 */ /* 0x000fe20000000a00 */
[----:B------:R-:W-:Y:S02]  /*10ef0*/  ISETP.NE.U32.AND P0, PT, RZ, UR4, PT ;  /* 0x00000004ff007c0c */ /* 0x000fe4000bf05070 */
[----:B------:R-:W-:Y:S01]  /*10f00*/  CS2R R8, SRZ ;  /* 0x0000000000087805 */ /* 0x000fe2000001ff00 */
[----:B------:R-:W-:Y:S01]  /*10f10*/  ULDC.64 UR8, c[0x0][0xa18] ;  /* 0x0002860000087ab9 */ /* 0x000fe20000000a00 */
[----:B------:R-:W-:-:S02]  /*10f20*/  ISETP.NE.AND.EX P1, PT, RZ, UR5, PT, P0 ;  /* 0x00000005ff007c0c */ /* 0x000fc4000bf25300 */
[----:B------:R-:W-:-:S04]  /*10f30*/  ISETP.NE.U32.AND P0, PT, RZ, UR6, PT ;  /* 0x00000006ff007c0c */ /* 0x000fc8000bf05070 */
[----:B------:R-:W-:Y:S02]  /*10f40*/  ISETP.NE.AND.EX P0, PT, RZ, UR7, PT, P0 ;  /* 0x00000007ff007c0c */ /* 0x000fe4000bf05300 */
[----:B0-----:R-:W-:Y:S01]  /*10f50*/  SHF.R.S32.HI R0, RZ, 0x1f, R13 ;  /* 0x0000001fff007819 */ /* 0x001fe2000001140d */
[----:B------:R-:W-:-:S04]  /*10f60*/  IMAD.SHL.U32 R24, R13, 0x4, RZ ;  /* 0x000000040d187824 */ /* 0x000fc800078e00ff */
[C---:B------:R-:W-:Y:S01]  /*10f70*/  @P1 LEA R4, P2, R13.reuse, UR4, 0x2 ;  /* 0x000000040d041c11 */ /* 0x040fe2000f8410ff */
[----:B------:R-:W-:Y:S01]  /*10f80*/  STL [R1+0x10], R13 ;  /* 0x0000100d01007387 */ /* 0x000fe20000100800 */
[C-C-:B------:R-:W-:Y:S02]  /*10f90*/  SHF.L.U64.HI R12, R13.reuse, 0x2, R0.reuse ;  /* 0x000000020d0c7819 */ /* 0x140fe40000010200 */
[----:B------:R-:W-:Y:S01]  /*10fa0*/  @P1 LEA.HI.X R5, R13, UR5, R0, 0x2, P2 ;  /* 0x000000050d051c11 */ /* 0x000fe200090f1400 */
[----:B------:R-:W-:Y:S01]  /*10fb0*/  ULDC.64 UR4, c[0x0][0xa08] ;  /* 0x0002820000047ab9 */ /* 0x000fe20000000a00 */
[----:B------:R-:W-:Y:S01]  /*10fc0*/  IADD3 R2, P2, R24, UR6, RZ ;  /* 0x0000000618027c10 */ /* 0x000fe2000ff5e0ff */
[----:B------:R0:W-:Y:S03]  /*10fd0*/  STL [R1+0x30], R0 ;  /* 0x0000300001007387 */ /* 0x0001e60000100800 */
[----:B------:R-:W-:Y:S01]  /*10fe0*/  IADD3.X R3, R12, UR7, RZ, P2, !PT ;  /* 0x000000070c037c10 */ /* 0x000fe200097fe4ff */
[----:B------:R-:W-:Y:S01]  /*10ff0*/  ULDC.64 UR6, c[0x0][0xa10] ;  /* 0x0002840000067ab9 */ /* 0x000fe20000000a00 */
[----:B------:R-:W-:Y:S01]  /*11000*/  ISETP.NE.U32.AND P3, PT, RZ, UR8, PT ;  /* 0x00000008ff007c0c */ /* 0x000fe2000bf65070 */
[----:B------:R1:W5:Y:S04]  /*11010*/  @P1 LDG.E R8, desc[UR56][R4.64] ;  /* 0x0000003804081981 */ /* 0x000368000c1e1900 */
[----:B--2---:R-:W2:Y:S01]  /*11020*/  @P0 LDG.E R9, desc[UR56][R2.64] ;  /* 0x0000003802090981 */ /* 0x004ea2000c1e1900 */
[----:B------:R-:W-:-:S02]  /*11030*/  ISETP.NE.AND.EX P3, PT, RZ, UR9, PT, P3 ;  /* 0x00000009ff007c0c */ /* 0x000fc4000bf65330 */
[----:B------:R-:W-:Y:S01]  /*11040*/  IADD3 R6, P4, R24, UR4, RZ ;  /* 0x0000000418067c10 */ /* 0x000fe2000ff9e0ff */
[----:B------:R-:W-:Y:S03]  /*11050*/  STL [R1+0x8], R12 ;  /* 0x0000080c01007387 */ /* 0x000fe60000100800 */
[----:B------:R-:W-:Y:S02]  /*11060*/  IADD3.X R7, R12, UR5, RZ, P4, !PT ;  /* 0x000000050c077c10 */ /* 0x000fe4000a7fe4ff */
[----:B-1----:R-:W-:Y:S02]  /*11070*/  IADD3 R4, P4, R24, UR6, RZ ;  /* 0x0000000618047c10 */ /* 0x002fe4000ff9e0ff */
[----:B------:R-:W-:Y:S02]  /*11080*/  ISETP.NE.U32.AND P1, PT, RZ, UR4, PT ;  /* 0x00000004ff007c0c */ /* 0x000fe4000bf25070 */
[----:B------:R-:W-:Y:S01]  /*11090*/  IADD3.X R5, R12, UR7, RZ, P4, !PT ;  /* 0x000000070c057c10 */ /* 0x000fe2000a7fe4ff */
[----:B------:R-:W-:Y:S01]  /*110a0*/  ULDC UR4, c[0x0][0x288] ;  /* 0x0000a20000047ab9 */ /* 0x000fe20000000800 */
[----:B------:R-:W-:-:S02]  /*110b0*/  ISETP.NE.U32.AND P2, PT, RZ, UR6, PT ;  /* 0x00000006ff007c0c */ /* 0x000fc4000bf45070 */
[----:B------:R-:W-:Y:S02]  /*110c0*/  @P3 IADD3 R10, P4, R24, UR8, RZ ;  /* 0x00000008180a3c10 */ /* 0x000fe4000ff9e0ff */
[----:B------:R-:W-:Y:S02]  /*110d0*/  ISETP.NE.AND.EX P1, PT, RZ, UR5, PT, P1 ;  /* 0x00000005ff007c0c */ /* 0x000fe4000bf25310 */
[----:B------:R-:W-:Y:S02]  /*110e0*/  ISETP.NE.AND.EX P2, PT, RZ, UR7, PT, P2 ;  /* 0x00000007ff007c0c */ /* 0x000fe4000bf45320 */
[----:B------:R-:W-:Y:S01]  /*110f0*/  @P3 IADD3.X R11, R12, UR9, RZ, P4, !PT ;  /* 0x000000090c0b3c10 */ /* 0x000fe2000a7fe4ff */
[----:B0-----:R-:W-:Y:S01]  /*11100*/  IMAD.MOV.U32 R0, RZ, RZ, RZ ;  /* 0x000000ffff007224 */ /* 0x001fe200078e00ff */
[----:B------:R-:W-:-:S07]  /*11110*/  MOV R28, RZ ;  /* 0x000000ff001c7202 */ /* 0x000fce0000000f00 */
[----:B------:R-:W5:Y:S04]  /*11120*/  @P1 LDG.E R28, desc[UR56][R6.64] ;  /* 0x00000038061c1981 */ /* 0x000f68000c1e1900 */
        /* <DEDUP_REMOVED lines=15> */
[----:B------:R-:W-:Y:S06]  /*11220*/  @P3 BRA `(.L_x_13179) ;  /* 0x0000000000143947 */ /* 0x000fec0003800000 */
[----:B------:R-:W-:Y:S05]  /*11230*/  @!P0 BRA `(.L_x_13179) ;  /* 0x0000000000108947 */ /* 0x000fea0003800000 */
[----:B------:R-:W2:Y:S04]  /*11240*/  LDG.E R11, desc[UR56][R2.64] ;  /* 0x00000038020b7981 */ /* 0x000ea8000c1e1900 */
[----:B------:R-:W2:Y:S02]  /*11250*/  LDG.E R2, desc[UR56][R2.64+0x4] ;  /* 0x0000043802027981 */ /* 0x000ea4000c1e1900 */
[----:B--2---:R-:W-:-:S05]  /*11260*/  IMAD.IADD R2, R2, 0x1, -R11 ;  /* 0x0000000102027824 */ /* 0x004fca00078e0a0b */
[----:B------:R0:W-:Y:S02]  /*11270*/  STL [R1+0x38], R2 ;  /* 0x0000380201007387 */ /* 0x0001e40000100800 */
.L_x_13179:
[----:B------:R-:W-:Y:S01]  /*11280*/  ULDC.64 UR4, c[0x0][0xa20] ;  /* 0x0002880000047ab9 */ /* 0x000fe20000000a00 */
[----:B-----5:R-:W-:Y:S01]  /*11290*/  IADD3 R28, R28, R8, RZ ;  /* 0x000000081c1c7210 */ /* 0x020fe20007ffe0ff */
[----:B------:R-:W-:Y:S01]  /*112a0*/  IMAD.MOV.U32 R25, RZ, RZ, R13 ;  /* 0x000000ffff197224 */ /* 0x000fe200078e000d */
[----:B------:R-:W-:-:S04]  /*112b0*/  ISETP.NE.U32.AND P0, PT, RZ, UR4, PT ;  /* 0x00000004ff007c0c */ /* 0x000fc8000bf05070 */
[----:B------:R-:W-:-:S13]  /*112c0*/  ISETP.NE.AND.EX P0, PT, RZ, UR5, PT, P0 ;  /* 0x00000005ff007c0c */ /* 0x000fda000bf05300 */
[----:B------:R-:W-:Y:S05]  /*112d0*/  @!P0 BRA `(.L_x_13180) ;  /* 0x0000000000108947 */ /* 0x000fea0003800000 */
[----:B0-----:R-:W-:-:S04]  /*112e0*/  IADD3 R2, P0, R24, UR4, RZ ;  /* 0x0000000418027c10 */ /* 0x001fc8000ff1e0ff */
[----:B------:R-:W-:-:S05]  /*112f0*/  IADD3.X R3, R12, UR5, RZ, P0, !PT ;  /* 0x000000050c037c10 */ /* 0x000fca00087fe4ff */
[----:B------:R1:W5:Y:S01]  /*11300*/  LDG.E R10, desc[UR56][R2.64] ;  /* 0x00000038020a7981 */ /* 0x000362000c1e1900 */
[----:B------:R-:W-:Y:S05]  /*11310*/  BRA `(.L_x_13181) ;  /* 0x0000000000107947 */ /* 0x000fea0003800000 */
.L_x_13180:
[----:B------:R-:W-:Y:S05]  /*11320*/  @!P1 BRA `(.L_x_13181) ;  /* 0x00000000000c9947 */ /* 0x000fea0003800000 */
[----:B------:R-:W2:Y:S04]  /*11330*/  LDG.E R10, desc[UR56][R6.64] ;  /* 0x00000038060a7981 */ /* 0x000ea8000c1e1900 */
[----:B------:R-:W2:Y:S02]  /*11340*/  LDG.E R6, desc[UR56][R6.64+0x4] ;  /* 0x0000043806067981 */ /* 0x000ea4000c1e1900 */
[----:B--2---:R-:W-:-:S07]  /*11350*/  IMAD.IADD R10, R6, 0x1, -R10 ;  /* 0x00000001060a7824 */ /* 0x004fce00078e0a0a */
.L_x_13181:
[----:B01----:R-:W2:Y:S01]  /*11360*/  @P2 LDG.E R2, desc[UR56][R4.64] ;  /* 0x0000003804022981 */ /* 0x003ea2000c1e1900 */
[----:B-----5:R-:W-:-:S03]  /*11370*/  IMAD.IADD R10, R10, 0x1, -R8 ;  /* 0x000000010a0a7824 */ /* 0x020fc600078e0a08 */
[----:B------:R-:W2:Y:S01]  /*11380*/  @P2 LDG.E R4, desc[UR56][R4.64+0x4] ;  /* 0x0000043804042981 */ /* 0x000ea2000c1e1900 */
[----:B------:R-:W-:Y:S01]  /*11390*/  BSSY B0, `(.L_x_13182) ;  /* 0x00000e2000007945 */ /* 0x000fe20003800000 */
[----:B--2---:R-:W-:-:S04]  /*113a0*/  @P2 IMAD.IADD R9, R4, 0x1, -R2 ;  /* 0x0000000104092824 */ /* 0x004fc800078e0a02 */
[----:B------:R-:W-:-:S05]  /*113b0*/  IMAD.IADD R3, R10, 0x1, R9 ;  /* 0x000000010a037824 */ /* 0x000fca00078e0209 */
[----:B------:R-:W-:Y:S01]  /*113c0*/  IADD3 R2, R3, 0xbf, RZ ;  /* 0x000000bf03027810 */ /* 0x000fe20007ffe0ff */
[----:B------:R0:W-:Y:S04]  /*113d0*/  STL [R1+0x34], R3 ;  /* 0x0000340301007387 */ /* 0x0001e80000100800 */
[----:B------:R-:W-:-:S05]  /*113e0*/  IMAD.HI R2, R2, 0x2aaaaaab, RZ ;  /* 0x2aaaaaab02027827 */ /* 0x000fca00078e02ff */
[----:B0-----:R-:W-:-:S04]  /*113f0*/  SHF.R.U32.HI R3, RZ, 0x1f, R2 ;  /* 0x0000001fff037819 */ /* 0x001fc80000011602 */
[----:B------:R-:W-:-:S05]  /*11400*/  LEA.HI.SX32 R4, R2, R3, 0x1b ;  /* 0x0000000302047211 */ /* 0x000fca00078fdaff */
[--C-:B------:R-:W-:Y:S02]  /*11410*/  IMAD R2, R4, 0xc0, -R10.reuse ;  /* 0x000000c004027824 */ /* 0x100fe400078e0a0a */
[----:B------:R-:W-:-:S03]  /*11420*/  IMAD.MOV R10, RZ, RZ, -R10 ;  /* 0x000000ffff0a7224 */ /* 0x000fc600078e0a0a */
[----:B------:R-:W-:Y:S02]  /*11430*/  VIMNMX R2, R2, R9, PT ;  /* 0x0000000902027248 */ /* 0x000fe40003fe0100 */
[----:B------:R-:W-:-:S04]  /*11440*/  VIMNMX R10, RZ, R10, !PT ;  /* 0x0000000aff0a7248 */ /* 0x000fc80007fe0100 */
[----:B------:R-:W-:Y:S01]  /*11450*/  ISETP.GT.AND P0, PT, R2, R10, PT ;  /* 0x0000000a0200720c */ /* 0x000fe20003f04270 */
[----:B------:R0:W-:-:S12]  /*11460*/  STL [R1+0x18], R4 ;  /* 0x0000180401007387 */ /* 0x0001d80000100800 */
[----:B0-----:R-:W-:Y:S02]  /*11470*/  @P0 VIADD R4, R2, 0xbf ;  /* 0x000000bf02040836 */ /* 0x001fe40000000000 */
[----:B------:R-:W-:-:S04]  /*11480*/  IMAD.WIDE.U32 R2, R10, -0x55555555, RZ ;  /* 0xaaaaaaab0a027825 */ /* 0x000fc800078e00ff */
[----:B------:R-:W-:Y:S01]  /*11490*/  @P0 IMAD.HI R2, R4, 0x2aaaaaab, RZ ;  /* 0x2aaaaaab04020827 */ /* 0x000fe200078e02ff */
[----:B------:R-:W-:-:S04]  /*114a0*/  SHF.R.U32.HI R3, RZ, 0x7, R3 ;  /* 0x00000007ff037819 */ /* 0x000fc80000011603 */
[----:B------:R-:W-:Y:S01]  /*114b0*/  @P0 SHF.R.U32.HI R5, RZ, 0x1f, R2 ;  /* 0x0000001fff050819 */ /* 0x000fe20000011602 */
[----:B------:R-:W-:-:S03]  /*114c0*/  IMAD.MOV.U32 R4, RZ, RZ, R3 ;  /* 0x000000ffff047224 */ /* 0x000fc600078e0003 */
[----:B------:R-:W-:-:S04]  /*114d0*/  @P0 LEA.HI.SX32 R4, R2, R5, 0x1b ;  /* 0x0000000502040211 */ /* 0x000fc800078fdaff */
[----:B------:R-:W-:Y:S02]  /*114e0*/  ISETP.GT.AND P1, PT, R4, R3, PT ;  /* 0x000000030400720c */ /* 0x000fe40003f24270 */
[----:B------:R-:W-:-:S11]  /*114f0*/  PLOP3.LUT P0, PT, PT, PT, PT, 0x80, 0x0 ;  /* 0x000000000000781c */ /* 0x000fd60003f0f070 */
        /* <DEDUP_REMOVED lines=8> */
.L_x_13343:
[----:B-1----:R-:W-:Y:S02]  /*11580*/  ISETP.NE.AND P0, PT, R14, RZ, PT ;  /* 0x000000ff0e00720c */ /* 0x002fe40003f05270 */
[----:B------:R-:W-:-:S11]  /*11590*/  PLOP3.LUT P6, PT, PT, PT, PT, 0x8, 0x0 ;  /* 0x000000000000781c */ /* 0x000fd60003fce170 */
[----:B------:R-:W-:Y:S05]  /*115a0*/  @P0 BRA `(.L_x_13185) ;  /* 0x00000000000c0947 */ /* 0x000fea0003800000 */
[----:B------:R-:W-:-:S03]  /*115b0*/  UMOV UR4, 0xffffffff ;  /* 0xffffffff00047882 */ /* 0x000fc60000000000 */
[----:B------:R-:W-:Y:S05]  /*115c0*/  BRA.DIV UR4, `(.L_x_13186) ;  /* 0x0000005e04087947 */ /* 0x000fea000b800000 */
[----:B------:R-:W-:-:S13]  /*115d0*/  ELECT P6, URZ, PT ;  /* 0x00000000003f782f */ /* 0x000fda00038c0000 */
.L_x_13185:
        /* <DEDUP_REMOVED lines=9> */
.L_x_13346:
[----:B------:R-:W-:Y:S05]  /*11670*/  BSYNC B1 ;  /* 0x0000000000017941 */ /* 0x000fea0003800000 */
.L_x_13187:
[----:B------:R-:W-:Y:S04]  /*11680*/  BSSY B1, `(.L_x_13189) ;  /* 0x000004e000017945 */ /* 0x000fe80003800000 */
[----:B------:R-:W-:Y:S05]  /*11690*/  @!P6 BRA `(.L_x_13190) ;  /* 0x000000040030e947 */ /* 0x000fea0003800000 */
[----:B------:R-:W0:Y:S01]  /*116a0*/  LDL R8, [R1+0x4] ;  /* 0x0000040001087983 */ /* 0x000e220000100800 */
[----:B------:R-:W1:Y:S02]  /*116b0*/  S2R R6, SR_TID.X ;  /* 0x0000000000067919 */ /* 0x000e640000002100 */
[----:B-1----:R-:W-:Y:S02]  /*116c0*/  LOP3.LUT R7, R6, 0x7f, RZ, 0xc0, !PT ;  /* 0x0000007f06077812 */ /* 0x002fe400078ec0ff */
[----:B------:R-:W-:Y:S01]  /*116d0*/  LEA R6, R29, R22, 0x3 ;  /* 0x000000161d067211 */ /* 0x000fe200078e18ff */
[----:B------:R-:W-:Y:S01]  /*116e0*/  BSSY B2, `(.L_x_13191) ;  /* 0x0000005000027945 */ /* 0x000fe20003800000 */
[----:B------:R-:W-:Y:S02]  /*116f0*/  ISETP.NE.AND P1, PT, R7, RZ, PT ;  /* 0x000000ff0700720c */ /* 0x000fe40003f25270 */
[----:B0-----:R-:W-:-:S04]  /*11700*/  SHF.L.U32 R5, R8, 0x1f, RZ ;  /* 0x0000001f08057819 */ /* 0x001fc800000006ff */
[----:B------:R-:W0:Y:S02]  /*11710*/  SYNCS.PHASECHK.TRANS64.TRYWAIT P0, [R6+URZ+0x308a0], R5 ;  /* 0x0308a005060075a7 */ /* 0x000e24000800017f */
[----:B0-----:R-:W-:Y:S05]  /*11720*/  @!P0 BRA `(.L_x_13192) ;  /* 0x0000005800e48947 */ /* 0x001fea0003800000 */
.L_x_13347:
[----:B------:R-:W-:Y:S05]  /*11730*/  BSYNC B2 ;  /* 0x0000000000027941 */ /* 0x000fea0003800000 */
.L_x_13191:
[----:B------:R-:W-:Y:S04]  /*11740*/  BSSY B2, `(.L_x_13193) ;  /* 0x0000009000027945 */ /* 0x000fe80003800000 */
[----:B------:R-:W-:Y:S05]  /*11750*/  @P1 BRA `(.L_x_13194) ;  /* 0x00000000001c1947 */ /* 0x000fea0003800000 */
[----:B------:R-:W1:Y:S02]  /*11760*/  S2R R7, SR_TID.X ;  /* 0x0000000000077919 */ /* 0x000e640000002100 */
[----:B-1----:R-:W-:Y:S01]  /*11770*/  LOP3.LUT R8, R7, 0x1f, RZ, 0xc0, !PT ;  /* 0x0000001f07087812 */ /* 0x002fe200078ec0ff */
[----:B------:R-:W-:-:S03]  /*11780*/  IMAD.MOV.U32 R7, RZ, RZ, 0x6000 ;  /* 0x00006000ff077424 */ /* 0x000fc600078e00ff */
[----:B------:R-:W-:Y:S01]  /*11790*/  ISETP.NE.AND P0, PT, R8, RZ, PT ;  /* 0x000000ff0800720c */ /* 0x000fe20003f05270 */
[----:B------:R1:W-:-:S12]  /*117a0*/  SYNCS.ARRIVE.TRANS64 RZ, [R6+URZ+0x30890], R7 ;  /* 0x0308900706ff79a7 */ /* 0x0003d8000800003f */
[----:B-1----:R-:W-:Y:S05]  /*117b0*/  @!P0 BRA `(.L_x_13194) ;  /* 0x0000000000048947 */ /* 0x002fea0003800000 */
[----:B------:R-:W-:Y:S01]  /*117c0*/  BPT.TRAP 0x1 ;  /* 0x000000040000795c */ /* 0x000fe20000300000 */
.L_x_13194:
[----:B------:R-:W-:Y:S05]  /*117d0*/  BSYNC B2 ;  /* 0x0000000000027941 */ /* 0x000fea0003800000 */
.L_x_13193:
        /* <DEDUP_REMOVED lines=8> */
[----:B------:R-:W-:Y:S01]  /*11860*/  VIADD R8, R6, 0x30890 ;  /* 0x0003089006087836 */ /* 0x000fe20000000000 */
[----:B------:R-:W-:Y:S01]  /*11870*/  UMOV UR6, 0x0 ;  /* 0x0000000000067882 */ /* 0x000fe20000000000 */
[----:B------:R-:W-:Y:S01]  /*11880*/  VIADD R9, R10, 0x12400 ;  /* 0x000124000a097836 */ /* 0x000fe20000000000 */
[----:B------:R-:W-:-:S09]  /*11890*/  UMOV UR7, 0x12f00000 ;  /* 0x12f0000000077882 */ /* 0x000fd20000000000 */
.L_x_13195:
        /* <DEDUP_REMOVED lines=13> */
.L_x_13348:
[----:B------:R-:W-:Y:S05]  /*11970*/  BSYNC B2 ;  /* 0x0000000000027941 */ /* 0x000fea0003800000 */
.L_x_13196:
[----:B------:R-:W-:Y:S01]  /*11980*/  BSSY B2, `(.L_x_13198) ;  /* 0x000000b000027945 */ /* 0x000fe20003800000 */
[----:B------:R-:W-:Y:S01]  /*11990*/  MOV R8, 0x0 ;  /* 0x0000000000087802 */ /* 0x000fe20000000f00 */
[----:B------:R-:W-:Y:S02]  /*119a0*/  IMAD.MOV.U32 R9, RZ, RZ, 0x12f00000 ;  /* 0x12f00000ff097424 */ /* 0x000fe400078e00ff */
[----:B------:R-:W-:Y:S05]  /*119b0*/  @P1 BRA `(.L_x_13199) ;  /* 0x00000000001c1947 */ /* 0x000fea0003800000 */
[----:B------:R-:W2:Y:S01]  /*119c0*/  S2R R12, SR_TID.X ;  /* 0x00000000000c7919 */ /* 0x000ea20000002100 */
[----:B01----:R-:W-:-:S04]  /*119d0*/  IMAD.MOV.U32 R5, RZ, RZ, 0x6000 ;  /* 0x00006000ff057424 */ /* 0x003fc800078e00ff */
[----:B------:R3:W-:Y:S01]  /*119e0*/  SYNCS.ARRIVE.TRANS64 RZ, [R6+URZ+0x308b0], R5 ;  /* 0x0308b00506ff79a7 */ /* 0x0007e2000800003f */
[----:B--2---:R-:W-:-:S04]  /*119f0*/  LOP3.LUT R12, R12, 0x1f, RZ, 0xc0, !PT ;  /* 0x0000001f0c0c7812 */ /* 0x004fc800078ec0ff */
[----:B------:R-:W-:-:S13]  /*11a00*/  ISETP.NE.AND P0, PT, R12, RZ, PT ;  /* 0x000000ff0c00720c */ /* 0x000fda0003f05270 */
[----:B---3--:R-:W-:Y:S05]  /*11a10*/  @!P0 BRA `(.L_x_13199) ;  /* 0x0000000000048947 */ /* 0x008fea0003800000 */
[----:B------:R-:W-:Y:S01]  /*11a20*/  BPT.TRAP 0x1 ;  /* 0x000000040000795c */ /* 0x000fe20000300000 */
.L_x_13199:
[----:B------:R-:W-:Y:S05]  /*11a30*/  BSYNC B2 ;  /* 0x0000000000027941 */ /* 0x000fea0003800000 */
.L_x_13198:
[----:B------:R-:W-:Y:S01]  /*11a40*/  R2UR UR10, R11 ;  /* 0x000000000b0a72ca */ /* 0x000fe200000e0000 */
[----:B------:R-:W-:Y:S01]  /*11a50*/  UIADD3 UR4, UP0, UR38, 0x670, URZ ;  /* 0x0000067026047890 */ /* 0x000fe2000ff1e03f */
[----:B------:R-:W-:Y:S01]  /*11a60*/  R2UR UR6, R8 ;  /* 0x00000000080672ca */ /* 0x000fe200000e0000 */
[----:B------:R-:W-:Y:S01]  /*11a70*/  VIADD R10, R10, 0x400 ;  /* 0x000004000a0a7836 */ /* 0x000fe20000000000 */
[----:B------:R-:W-:Y:S01]  /*11a80*/  R2UR UR7, R9 ;  /* 0x00000000090772ca */ /* 0x000fe200000e0000 */
[----:B01----:R-:W-:Y:S01]  /*11a90*/  VIADD R6, R6, 0x308b0 ;  /* 0x000308b006067836 */ /* 0x003fe20000000000 */
[----:B------:R-:W-:Y:S01]  /*11aa0*/  PLOP3.LUT P0, PT, PT, PT, PT, 0x80, 0x0 ;  /* 0x000000000000781c */ /* 0x000fe20003f0f070 */
[----:B------:R-:W-:-:S12]  /*11ab0*/  UIADD3.X UR5, URZ, UR39, URZ, UP0, !UPT ;  /* 0x000000273f057290 */ /* 0x000fd800087fe43f */
.L_x_13200:
        /* <DEDUP_REMOVED lines=10> */
.L_x_13190:
[----:B------:R-:W-:Y:S05]  /*11b60*/  BSYNC B1 ;  /* 0x0000000000017941 */ /* 0x000fea0003800000 */
.L_x_13189:
[----:B------:R-:W2:Y:S01]  /*11b70*/  LDL.LU R8, [R1+0x4] ;  /* 0x0000040001087983 */ /* 0x000ea20000300800 */
[----:B------:R-:W-:Y:S01]  /*11b80*/  VIADD R29, R29, 0x1 ;  /* 0x000000011d1d7836 */ /* 0x000fe20000000000 */
[----:B------:R-:W-:Y:S02]  /*11b90*/  IADD3 R4, R4, -0x2, RZ ;  /* 0xfffffffe04047810 */ /* 0x000fe40007ffe0ff */
[----:B------:R-:W-:Y:S02]  /*11ba0*/  PLOP3.LUT P0, PT, PT, PT, PT, 0x8, 0x0 ;  /* 0x000000000000781c */ /* 0x000fe40003f0e170 */
[----:B------:R-:W-:Y:S02]  /*11bb0*/  ISETP.NE.AND P1, PT, R29, 0x2, PT ;  /* 0x000000021d00780c */ /* 0x000fe40003f25270 */
[----:B------:R-:W-:Y:S02]  /*11bc0*/  ISETP.GE.AND P2, PT, R4, R3, PT ;  /* 0x000000030400720c */ /* 0x000fe40003f46270 */
[----:B0-----:R-:W-:-:S02]  /*11bd0*/  SEL R5, RZ, 0x1, P1 ;  /* 0x00000001ff057807 */ /* 0x001fc40000800000 */
[----:B------:R-:W-:Y:S02]  /*11be0*/  SEL R29, R29, RZ, P1 ;  /* 0x000000ff1d1d7207 */ /* 0x000fe40000800000 */
[----:B--2---:R-:W-:-:S05]  /*11bf0*/  LOP3.LUT R8, R8, R5, RZ, 0x3c, !PT ;  /* 0x0000000508087212 */ /* 0x004fca00078e3cff */
[----:B------:R0:W-:Y:S02]  /*11c00*/  STL [R1+0x4], R8 ;  /* 0x0000040801007387 */ /* 0x0001e40000100800 */
[----:B------:R-:W-:Y:S05]  /*11c10*/  @!P2 BRA `(.L_x_13183) ;  /* 0x000000040064a947 */ /* 0x000fea0003800000 */
.L_x_13213:
[----:B------:R-:W-:Y:S05]  /*11c20*/  YIELD ;  /* 0x0000000000007946 */ /* 0x000fea0003800000 */
[----:B------:R-:W-:Y:S04]  /*11c30*/  BSSY B1, `(.L_x_13201) ;  /* 0x000004d000017945 */ /* 0x000fe80003800000 */
[----:B-1----:R-:W-:Y:S05]  /*11c40*/  @!P6 BRA `(.L_x_13202) ;  /* 0x00000004002ce947 */ /* 0x002fea0003800000 */
[----:B------:R-:W2:Y:S01]  /*11c50*/  LDL R6, [R1+0x4] ;  /* 0x0000040001067983 */ /* 0x000ea20000100800 */
[----:B------:R-:W1:Y:S02]  /*11c60*/  S2R R5, SR_TID.X ;  /* 0x0000000000057919 */ /* 0x000e640000002100 */
[----:B-1----:R-:W-:Y:S01]  /*11c70*/  LOP3.LUT R7, R5, 0x7f, RZ, 0xc0, !PT ;  /* 0x0000007f05077812 */ /* 0x002fe200078ec0ff */
[----:B------:R-:W-:Y:S01]  /*11c80*/  IMAD R5, R29, 0x8, R22 ;  /* 0x000000081d057824 */ /* 0x000fe200078e0216 */
[----:B------:R-:W-:Y:S02]  /*11c90*/  BSSY B2, `(.L_x_13203) ;  /* 0x0000005000027945 */ /* 0x000fe40003800000 */
[----:B------:R-:W-:Y:S02]  /*11ca0*/  ISETP.NE.AND P2, PT, R7, RZ, PT ;  /* 0x000000ff0700720c */ /* 0x000fe40003f45270 */
[----:B--2---:R-:W-:-:S04]  /*11cb0*/  SHF.L.U32 R6, R6, 0x1f, RZ ;  /* 0x0000001f06067819 */ /* 0x004fc800000006ff */
[----:B------:R-:W1:Y:S02]  /*11cc0*/  SYNCS.PHASECHK.TRANS64.TRYWAIT P1, [R5+URZ+0x308a0], R6 ;  /* 0x0308a006050075a7 */ /* 0x000e64000802017f */
[----:B-1----:R-:W-:Y:S05]  /*11cd0*/  @!P1 BRA `(.L_x_13204) ;  /* 0x0000005400a09947 */ /* 0x002fea0003800000 */
.L_x_13349:
[----:B------:R-:W-:Y:S05]  /*11ce0*/  BSYNC B2 ;  /* 0x0000000000027941 */ /* 0x000fea0003800000 */
.L_x_13203:
[----:B------:R-:W-:Y:S04]  /*11cf0*/  BSSY B2, `(.L_x_13205) ;  /* 0x0000009000027945 */ /* 0x000fe80003800000 */
[----:B------:R-:W-:Y:S05]  /*11d00*/  @P2 BRA `(.L_x_13206) ;  /* 0x00000000001c2947 */ /* 0x000fea0003800000 */
[----:B------:R-:W0:Y:S02]  /*11d10*/  S2R R7, SR_TID.X ;  /* 0x0000000000077919 */ /* 0x000e240000002100 */
[----:B0-----:R-:W-:Y:S01]  /*11d20*/  LOP3.LUT R8, R7, 0x1f, RZ, 0xc0, !PT ;  /* 0x0000001f07087812 */ /* 0x001fe200078ec0ff */
[----:B------:R-:W-:-:S03]  /*11d30*/  IMAD.MOV.U32 R7, RZ, RZ, 0x6000 ;  /* 0x00006000ff077424 */ /* 0x000fc600078e00ff */
[----:B------:R-:W-:Y:S01]  /*11d40*/  ISETP.NE.AND P1, PT, R8, RZ, PT ;  /* 0x000000ff0800720c */ /* 0x000fe20003f25270 */
[----:B------:R2:W-:-:S12]  /*11d50*/  SYNCS.ARRIVE.TRANS64 RZ, [R5+URZ+0x30890], R7 ;  /* 0x0308900705ff79a7 */ /* 0x0005d8000800003f */
[----:B--2---:R-:W-:Y:S05]  /*11d60*/  @!P1 BRA `(.L_x_13206) ;  /* 0x0000000000049947 */ /* 0x004fea0003800000 */
[----:B------:R-:W-:Y:S01]  /*11d70*/  BPT.TRAP 0x1 ;  /* 0x000000040000795c */ /* 0x000fe20000300000 */
.L_x_13206:
[----:B------:R-:W-:Y:S05]  /*11d80*/  BSYNC B2 ;  /* 0x0000000000027941 */ /* 0x000fea0003800000 */
.L_x_13205:
[----:B------:R-:W-:Y:S01]  /*11d90*/  IMAD.MOV.U32 R11, RZ, RZ, RZ ;  /* 0x000000ffff0b7224 */ /* 0x000fe200078e00ff */
[----:B------:R-:W-:Y:S01]  /*11da0*/  UIADD3 UR4, UP0, UR38, 0x570, URZ ;  /* 0x0000057026047890 */ /* 0x000fe2000ff1e03f */
[----:B------:R-:W-:Y:S01]  /*11db0*/  IMAD R7, R29, 0x6000, R22 ;  /* 0x000060001d077824 */ /* 0x000fe200078e0216 */
[----:B------:R-:W-:Y:S01]  /*11dc0*/  PLOP3.LUT P1, PT, PT, PT, PT, 0x80, 0x0 ;  /* 0x000000000000781c */ /* 0x000fe20003f2f070 */
[----:B0-----:R-:W-:Y:S01]  /*11dd0*/  IMAD R8, R4, 0xc0, R0 ;  /* 0x000000c004087824 */ /* 0x001fe200078e0200 */
[----:B------:R-:W-:Y:S01]  /*11de0*/  R2UR UR10, R11 ;  /* 0x000000000b0a72ca */ /* 0x000fe200000e0000 */
[----:B------:R-:W-:Y:S01]  /*11df0*/  VIADD R9, R5, 0x30890 ;  /* 0x0003089005097836 */ /* 0x000fe20000000000 */
[----:B------:R-:W-:Y:S01]  /*11e00*/  UIADD3.X UR5, URZ, UR39, URZ, UP0, !UPT ;  /* 0x000000273f057290 */ /* 0x000fe200087fe43f */
[----:B------:R-:W-:Y:S01]  /*11e10*/  VIADD R10, R7, 0x12400 ;  /* 0x00012400070a7836 */ /* 0x000fe20000000000 */
[----:B------:R-:W-:Y:S01]  /*11e20*/  UMOV UR6, 0x0 ;  /* 0x0000000000067882 */ /* 0x000fe20000000000 */
[----:B------:R-:W-:-:S10]  /*11e30*/  UMOV UR7, 0x12f00000 ;  /* 0x12f0000000077882 */ /* 0x000fd40000000000 */
.L_x_13207:
        /* <DEDUP_REMOVED lines=13> */
.L_x_13350:
[----:B------:R-:W-:Y:S05]  /*11f10*/  BSYNC B2 ;  /* 0x0000000000027941 */ /* 0x000fea0003800000 */
.L_x_13208:
        /* <DEDUP_REMOVED lines=11> */
.L_x_13211:
[----:B------:R-:W-:Y:S05]  /*11fd0*/  BSYNC B2 ;  /* 0x0000000000027941 */ /* 0x000fea0003800000 */
.L_x_13210:
        /* <DEDUP_REMOVED lines=8> */
.L_x_13212:
        /* <DEDUP_REMOVED lines=10> */
.L_x_13202:
[----:B------:R-:W-:Y:S05]  /*12100*/  BSYNC B1 ;  /* 0x0000000000017941 */ /* 0x000fea0003800000 */
.L_x_13201:
[----:B------:R-:W2:Y:S01]  /*12110*/  LDL.LU R6, [R1+0x4] ;  /* 0x0000040001067983 */ /* 0x000ea20000300800 */
[----:B------:R-:W-:Y:S01]  /*12120*/  VIADD R29, R29, 0x1 ;  /* 0x000000011d1d7836 */ /* 0x000fe20000000000 */
[C---:B------:R-:W-:Y:S02]  /*12130*/  ISETP.GT.AND P2, PT, R4.reuse, R3, PT ;  /* 0x000000030400720c */ /* 0x040fe40003f44270 */
[----:B------:R-:W-:Y:S02]  /*12140*/  IADD3 R4, R4, -0x1, RZ ;  /* 0xffffffff04047810 */ /* 0x000fe40007ffe0ff */
[----:B------:R-:W-:-:S04]  /*12150*/  ISETP.NE.AND P1, PT, R29, 0x2, PT ;  /* 0x000000021d00780c */ /* 0x000fc80003f25270 */
[----:B------:R-:W-:Y:S02]  /*12160*/  SEL R5, RZ, 0x1, P1 ;  /* 0x00000001ff057807 */ /* 0x000fe40000800000 */
[----:B------:R-:W-:Y:S02]  /*12170*/  SEL R29, R29, RZ, P1 ;  /* 0x000000ff1d1d7207 */ /* 0x000fe40000800000 */
[----:B--2---:R-:W-:-:S05]  /*12180*/  LOP3.LUT R6, R6, R5, RZ, 0x3c, !PT ;  /* 0x0000000506067212 */ /* 0x004fca00078e3cff */
[----:B------:R1:W-:Y:S01]  /*12190*/  STL [R1+0x4], R6 ;  /* 0x0000040601007387 */ /* 0x0003e20000100800 */
[----:B------:R-:W-:Y:S05]  /*121a0*/  @P2 BRA `(.L_x_13213) ;  /* 0xfffffff8009c2947 */ /* 0x000fea000383ffff */
.L_x_13183:
[----:B------:R-:W-:Y:S05]  /*121b0*/  BSYNC B0 ;  /* 0x0000000000007941 */ /* 0x000fea0003800000 */
.L_x_13182:
[----:B------:R-:W2:Y:S01]  /*121c0*/  LDL R5, [R1+0x34] ;  /* 0x0000340001057983 */ /* 0x000ea20000100800 */
[----:B------:R-:W-:Y:S05]  /*121d0*/  @!P0 WARPSYNC.ALL ;  /* 0x0000000000008948 */ /* 0x000fea0003800000 */
[----:B------:R-:W-:Y:S06]  /*121e0*/  @!P0 BAR.SYNC.DEFER_BLOCKING 0xc, 0x200 ;  /* 0x0308000000008b1d */ /* 0x000fec0000010000 */
[----:B------:R-:W-:Y:S01]  /*121f0*/  BSSY B7, `(.L_x_13214) ;  /* 0x000035f000077945 */ /* 0x000fe20003800000 */
[----:B--2---:R-:W-:-:S13]  /*12200*/  ISETP.GT.AND P0, PT, R5, RZ, PT ;  /* 0x000000ff0500720c */ /* 0x004fda0003f04270 */
        /* <DEDUP_REMOVED lines=18> */
.L_x_13215:
        /* <DEDUP_REMOVED lines=10> */
[----:B------:R-:W2:Y:S01]  /*123d0*/  LDC.64 R2, c[0x4][R2] ;  /* 0x0100000002027b82 */ /* 0x000ea20000000a00 */
[----:B------:R-:W-:Y:S02]  /*123e0*/  IMAD.U32 R5, RZ, RZ, UR7 ;  /* 0x00000007ff057e24 */ /* 0x000fe4000f8e00ff */
[----:B-1----:R-:W-:Y:S02]  /*123f0*/  IMAD.U32 R6, RZ, RZ, UR8 ;  /* 0x00000008ff067e24 */ /* 0x002fe4000f8e00ff */
[----:B------:R-:W-:-:S02]  /*12400*/  IMAD.U32 R7, RZ, RZ, UR9 ;  /* 0x00000009ff077e24 */ /* 0x000fc4000f8e00ff */
[----:B------:R-:W-:Y:S02]  /*12410*/  IMAD.U32 R11, RZ, RZ, UR5 ;  /* 0x00000005ff0b7e24 */ /* 0x000fe4000f8e00ff */
[----:B0-----:R-:W-:Y:S02]  /*12420*/  IMAD.MOV.U32 R8, RZ, RZ, 0x70 ;  /* 0x00000070ff087424 */ /* 0x001fe400078e00ff */
[----:B------:R-:W-:Y:S02]  /*12430*/  IMAD.MOV.U32 R12, RZ, RZ, 0x1 ;  /* 0x00000001ff0c7424 */ /* 0x000fe400078e00ff */
[----:B------:R-:W-:-:S07]  /*12440*/  IMAD.MOV.U32 R13, RZ, RZ, RZ ;  /* 0x000000ffff0d7224 */ /* 0x000fce00078e00ff */
[----:B------:R-:W-:-:S07]  /*12450*/  LEPC R20, `(.L_x_13218) ;  /* 0x000000001014794e */ /* 0x000fce0000000000 */
[----:B--2---:R-:W-:Y:S05]  /*12460*/  CALL.ABS.NOINC R2 ;  /* 0x0000000002007343 */ /* 0x004fea0003c00000 */
.L_x_13218:
[----:B------:R-:W-:Y:S05]  /*12470*/  BSYNC B6 ;  /* 0x0000000000067941 */ /* 0x000fea0003800000 */
.L_x_13217:
        /* <DEDUP_REMOVED lines=9> */
[----:B------:R-:W-:Y:S01]  /*12510*/  MOV R4, UR6 ;  /* 0x0000000600047c02 */ /* 0x000fe20008000f00 */
[----:B------:R-:W-:Y:S01]  /*12520*/  IMAD.U32 R5, RZ, RZ, UR7 ;  /* 0x00000007ff057e24 */ /* 0x000fe2000f8e00ff */
[----:B0-----:R-:W-:Y:S01]  /*12530*/  MOV R8, 0x70 ;  /* 0x0000007000087802 */ /* 0x001fe20000000f00 */
[----:B-1----:R-:W-:Y:S02]  /*12540*/  IMAD.U32 R6, RZ, RZ, UR8 ;  /* 0x00000008ff067e24 */ /* 0x002fe4000f8e00ff */
[----:B------:R-:W-:-:S02]  /*12550*/  IMAD.U32 R7, RZ, RZ, UR9 ;  /* 0x00000009ff077e24 */ /* 0x000fc4000f8e00ff */
[----:B------:R-:W-:Y:S02]  /*12560*/  IMAD.U32 R10, RZ, RZ, UR4 ;  /* 0x00000004ff0a7e24 */ /* 0x000fe4000f8e00ff */
[----:B------:R-:W-:Y:S02]  /*12570*/  IMAD.U32 R11, RZ, RZ, UR5 ;  /* 0x00000005ff0b7e24 */ /* 0x000fe4000f8e00ff */
[----:B------:R-:W-:Y:S02]  /*12580*/  IMAD.MOV.U32 R12, RZ, RZ, 0x1 ;  /* 0x00000001ff0c7424 */ /* 0x000fe400078e00ff */
[----:B--2---:R-:W-:-:S07]  /*12590*/  IMAD.MOV.U32 R13, RZ, RZ, RZ ;  /* 0x000000ffff0d7224 */ /* 0x004fce00078e00ff */
[----:B------:R-:W-:-:S07]  /*125a0*/  LEPC R20, `(.L_x_13221) ;  /* 0x000000001014794e */ /* 0x000fce0000000000 */
[----:B---3--:R-:W-:Y:S05]  /*125b0*/  CALL.ABS.NOINC R2 ;  /* 0x0000000002007343 */ /* 0x008fea0003c00000 */
.L_x_13221:
[----:B------:R-:W-:Y:S01]  /*125c0*/  MOV R2, 0x0 ;  /* 0x0000000000027802 */ /* 0x000fe20000000f00 */
[----:B------:R-:W-:Y:S01]  /*125d0*/  ULDC.64 UR4, c[0x4][0x1b8] ;  /* 0x01006e0000047ab9 */ /* 0x000fe20000000a00 */
[----:B------:R-:W-:Y:S01]  /*125e0*/  ULDC.64 UR6, c[0x4][0x1c0] ;  /* 0x0100700000067ab9 */ /* 0x000fe20000000a00 */
[----:B------:R-:W-:Y:S01]  /*125f0*/  ULDC.64 UR8, c[0x4][0x40] ;  /* 0x0100100000087ab9 */ /* 0x000fe20000000a00 */
[----:B------:R-:W-:Y:S01]  /*12600*/  IMAD.U32 R4, RZ, RZ, UR4 ;  /* 0x00000004ff047e24 */ /* 0x000fe2000f8e00ff */
        /* <DEDUP_REMOVED lines=11> */
.L_x_13220:
[----:B------:R-:W-:Y:S05]  /*126c0*/  BSYNC B6 ;  /* 0x0000000000067941 */ /* 0x000fea0003800000 */
.L_x_13219:
[----:B------:R-:W2:Y:S01]  /*126d0*/  LDL.LU R21, [R1+0x8] ;  /* 0x0000080001157983 */ /* 0x000ea20000300800 */
[----:B------:R-:W-:Y:S02]  /*126e0*/  ULDC.64 UR4, c[0x0][0x9f8] ;  /* 0x00027e0000047ab9 */ /* 0x000fe40000000a00 */
[----:B------:R-:W-:Y:S01]  /*126f0*/  ISETP.NE.U32.AND P0, PT, RZ, UR4, PT ;  /* 0x00000004ff007c0c */ /* 0x000fe2000bf05070 */
[----:B------:R-:W0:Y:S03]  /*12700*/  LDL R20, [R1+0x18] ;  /* 0x0000180001147983 */ /* 0x000e260000100800 */
[----:B------:R-:W-:-:S13]  /*12710*/  ISETP.NE.AND.EX P0, PT, RZ, UR5, PT, P0 ;  /* 0x00000005ff007c0c */ /* 0x000fda000bf05300 */
[----:B------:R-:W-:-:S04]  /*12720*/  @P0 IADD3 R2, P1, R24, UR4, RZ ;  /* 0x0000000418020c10 */ /* 0x000fc8000ff3e0ff */
[----:B--2---:R-:W-:Y:S01]  /*12730*/  @P0 IADD3.X R3, R21, UR5, RZ, P1, !PT ;  /* 0x0000000515030c10 */ /* 0x004fe20008ffe4ff */
[----:B------:R-:W-:-:S04]  /*12740*/  ULDC.64 UR4, c[0x0][0xa08] ;  /* 0x0002820000047ab9 */ /* 0x000fc80000000a00 */
[----:B------:R2:W3:Y:S01]  /*12750*/  @P0 LDG.E R25, desc[UR56][R2.64] ;  /* 0x0000003802190981 */ /* 0x0004e2000c1e1900 */
[----:B0-----:R-:W-:-:S05]  /*12760*/  IADD3 R8, R20, -0x1, RZ ;  /* 0xffffffff14087810 */ /* 0x001fca0007ffe0ff */
[----:B------:R0:W-:Y:S01]  /*12770*/  STL [R1+0x1c], R8 ;  /* 0x00001c0801007387 */ /* 0x0001e20000100800 */
        /* <DEDUP_REMOVED lines=8> */
[----:B------:R-:W2:Y:S02]  /*12800*/  S2R R0, SR_TID.X ;  /* 0x0000000000007919 */ /* 0x000ea40000002100 */
[----:B--2---:R-:W-:-:S04]  /*12810*/  SHF.R.U32.HI R0, RZ, 0x5, R0 ;  /* 0x00000005ff007819 */ /* 0x004fc80000011600 */
[----:B------:R-:W-:-:S05]  /*12820*/  LOP3.LUT R0, R0, 0x3, RZ, 0xc0, !PT ;  /* 0x0000000300007812 */ /* 0x000fca00078ec0ff */
[----:B------:R2:W3:Y:S02]  /*12830*/  SHFL.IDX PT, R14, R0, RZ, 0x1f ;  /* 0x00001fff000e7589 */ /* 0x0004e400000e0000 */
.L_x_13353:
        /* <DEDUP_REMOVED lines=10> */
.L_x_13356:
[----:B------:R-:W-:Y:S05]  /*128e0*/  @!P6 BRA `(.L_x_13223) ;  /* 0x0000000000ece947 */ /* 0x000fea0003800000 */
[----:B------:R-:W-:Y:S01]  /*128f0*/  ISETP.NE.U32.AND P0, PT, R2, RZ, PT ;  /* 0x000000ff0200720c */ /* 0x000fe20003f05070 */
[----:B------:R-:W-:-:S03]  /*12900*/  IMAD.MOV.U32 R27, RZ, RZ, R8 ;  /* 0x000000ffff1b7224 */ /* 0x000fc600078e0008 */
[----:B------:R-:W-:-:S13]  /*12910*/  ISETP.NE.AND.EX P0, PT, R3, RZ, PT, P0 ;  /* 0x000000ff0300720c */ /* 0x000fda0003f05300 */
[----:B------:R-:W-:Y:S05]  /*12920*/  @!P0 BRA `(.L_x_13225) ;  /* 0x0000000000488947 */ /* 0x000fea0003800000 */
[----:B-1----:R-:W1:Y:S01]  /*12930*/  LDC R6, c[0x0][0x43c] ;  /* 0x00010f00ff067b82 */ /* 0x002e620000000800 */
[----:B--2---:R-:W-:Y:S01]  /*12940*/  IMAD.MOV.U32 R0, RZ, RZ, R8 ;  /* 0x000000ffff007224 */ /* 0x004fe200078e0008 */
        /* <DEDUP_REMOVED lines=16> */
.L_x_13225:
[----:B--2---:R-:W-:Y:S02]  /*12a50*/  LEA R0, R23, R22, 0x3 ;  /* 0x0000001617007211 */ /* 0x004fe400078e18ff */
[----:B---3--:R-:W-:-:S04]  /*12a60*/  SHF.L.U32 R2, R26, 0x1f, RZ ;  /* 0x0000001f1a027819 */ /* 0x008fc800000006ff */
[----:B------:R-:W2:Y:S02]  /*12a70*/  SYNCS.PHASECHK.TRANS64.TRYWAIT P0, [R0+URZ+0x30840], R2 ;  /* 0x03084002000075a7 */ /* 0x000ea4000800017f */
[----:B--2---:R-:W-:Y:S05]  /*12a80*/  @!P0 BRA `(.L_x_13226) ;  /* 0x0000004800b08947 */ /* 0x004fea0003800000 */
.L_x_13357:
        /* <DEDUP_REMOVED lines=11> */
.L_x_13227:
[----:B--2---:R-:W2:Y:S01]  /*12b40*/  LDL.LU R2, [R1] ;  /* 0x0000000001027983 */ /* 0x004ea20000300800 */
[----:B------:R-:W-:Y:S01]  /*12b50*/  R2UR UR9, R0 ;  /* 0x00000000000972ca */ /* 0x000fe200000e0000 */
[----:B------:R-:W-:Y:S01]  /*12b60*/  IMAD R0, R23, 0x6000, R22 ;  /* 0x0000600017007824 */ /* 0x000fe200078e0216 */
[----:B------:R-:W-:Y:S01]  /*12b70*/  R2UR UR11, R27 ;  /* 0x000000001b0b72ca */ /* 0x000fe200000e0000 */
[----:B------:R-:W-:Y:S01]  /*12b80*/  UIADD3 UR6, UP0, UR38, 0x370, URZ ;  /* 0x0000037026067890 */ /* 0x000fe2000ff1e03f */
[----:B------:R-:W-:Y:S01]  /*12b90*/  R2UR UR4, R28 ;  /* 0x000000001c0472ca */ /* 0x000fe200000e0000 */
[----:B------:R-:W-:Y:S01]  /*12ba0*/  UMOV UR5, 0x14f00000 ;  /* 0x14f0000000057882 */ /* 0x000fe20000000000 */
[----:B------:R-:W-:Y:S01]  /*12bb0*/  R2UR UR8, R0 ;  /* 0x00000000000872ca */ /* 0x000fe200000e0000 */
[----:B------:R-:W-:Y:S01]  /*12bc0*/  UIADD3.X UR7, URZ, UR39, URZ, UP0, !UPT ;  /* 0x000000273f077290 */ /* 0x000fe200087fe43f */
[----:B------:R-:W-:Y:S01]  /*12bd0*/  PLOP3.LUT P0, PT, PT, PT, PT, 0x80, 0x0 ;  /* 0x000000000000781c */ /* 0x000fe20003f0f070 */
[----:B------:R-:W-:Y:S01]  /*12be0*/  UMOV UR10, URZ ;  /* 0x0000003f000a7c82 */ /* 0x000fe20008000000 */
[----:B------:R-:W-:-:S02]  /*12bf0*/  R2UR UR12, R18 ;  /* 0x00000000120c72ca */ /* 0x000fc400000e0000 */
[----:B-----5:R-:W-:Y:S01]  /*12c00*/  R2UR UR13, R24 ;  /* 0x00000000180d72ca */ /* 0x020fe200000e0000 */
[----:B------:R-:W-:-:S04]  /*12c10*/  UIADD3 UR9, UR9, 0x30830, URZ ;  /* 0x0003083009097890 */ /* 0x000fc8000fffe03f */
[----:B------:R-:W-:Y:S02]  /*12c20*/  UIMAD UR11, UR11, 0xc0, UR4 ;  /* 0x000000c00b0b78a4 */ /* 0x000fe4000f8e0204 */
[----:B------:R-:W-:Y:S01]  /*12c30*/  UIADD3 UR8, UR8, 0x12400, URZ ;  /* 0x0001240008087890 */ /* 0x000fe2000fffe03f */
[----:B------:R-:W-:-:S08]  /*12c40*/  UMOV UR4, 0x0 ;  /* 0x0000000000047882 */ /* 0x000fd00000000000 */
[----:B------:R3:W-:Y:S01]  /*12c50*/  UTMALDG.4D [UR8], [UR6], desc[UR4] ;  /* 0x00000408060075b4 */ /* 0x0007e20008019000 */
[----:B--2---:R-:W-:-:S04]  /*12c60*/  LOP3.LUT R2, R2, 0xfffffffe, RZ, 0xc0, !PT ;  /* 0xfffffffe02027812 */ /* 0x004fc800078ec0ff */
[----:B------:R-:W-:-:S05]  /*12c70*/  @P0 LOP3.LUT R2, R2, 0x1, RZ, 0xfc, !PT ;  /* 0x0000000102020812 */ /* 0x000fca00078efcff */
[----:B------:R3:W-:Y:S01]  /*12c80*/  STL [R1], R2 ;  /* 0x0000000201007387 */ /* 0x0007e20000100800 */
[----:B------:R-:W-:Y:S01]  /*12c90*/  NOP ;  /* 0x0000000000007918 */ /* 0x000fe20000000000 */
.L_x_13223:
[----:B------:R-:W4:Y:S04]  /*12ca0*/  LDL.LU R4, [R1+0x20] ;  /* 0x0000200001047983 */ /* 0x000f280000300800 */
[----:B-1----:R-:W5:Y:S04]  /*12cb0*/  LDL.LU R6, [R1+0x10] ;  /* 0x0000100001067983 */ /* 0x002f680000300800 */
[----:B------:R-:W5:Y:S01]  /*12cc0*/  LDL.LU R3, [R1+0x30] ;  /* 0x0000300001037983 */ /* 0x000f620000300800 */
[----:B------:R-:W-:Y:S05]  /*12cd0*/  WARPSYNC.ALL ;  /* 0x0000000000007948 */ /* 0x000fea0003800000 */
[----:B---3--:R-:W-:Y:S01]  /*12ce0*/  ULDC.64 UR6, c[0x0][0xa00] ;  /* 0x0002800000067ab9 */ /* 0x008fe20000000a00 */
[----:B------:R-:W-:Y:S01]  /*12cf0*/  ULDC.64 UR4, c[0x0][0x298] ;  /* 0x0000a60000047ab9 */ /* 0x000fe20000000a00 */
[----:B------:R-:W-:Y:S01]  /*12d00*/  BAR.SYNC.DEFER_BLOCKING 0x8, 0x200 ;  /* 0x0208000000007b1d */ /* 0x000fe20000010000 */
[----:B------:R-:W-:Y:S01]  /*12d10*/  ISETP.NE.U32.AND P0, PT, RZ, UR6, PT ;  /* 0x00000006ff007c0c */ /* 0x000fe2000bf05070 */
[----:B--2---:R-:W-:-:S03]  /*12d20*/  VIADD R0, R22, 0xc400 ;  /* 0x0000c40016007836 */ /* 0x004fc60000000000 */
[----:B------:R-:W-:Y:S01]  /*12d30*/  ISETP.NE.AND.EX P0, PT, RZ, UR7, PT, P0 ;  /* 0x00000007ff007c0c */ /* 0x000fe2000bf05300 */
[----:B------:R-:W-:Y:S01]  /*12d40*/  BSSY B6, `(.L_x_13228) ;  /* 0x0000020000067945 */ /* 0x000fe20003800000 */
[----:B------:R-:W-:Y:S02]  /*12d50*/  LOP3.LUT P1, RZ, R0, 0x3ff, RZ, 0xc0, !PT ;  /* 0x000003ff00ff7812 */ /* 0x000fe4000782c0ff */
[----:B----4-:R-:W-:-:S05]  /*12d60*/  SHF.R.S32.HI R2, RZ, 0x1f, R4 ;  /* 0x0000001fff027819 */ /* 0x010fca0000011404 */
[----:B------:R-:W-:Y:S01]  /*12d70*/  IMAD R2, R2, UR4, RZ ;  /* 0x0000000402027c24 */ /* 0x000fe2000f8e02ff */
[----:B-----5:R-:W-:-:S03]  /*12d80*/  SEL R3, R3, RZ, !P0 ;  /* 0x000000ff03037207 */ /* 0x020fc60004000000 */
[----:B------:R-:W-:Y:S01]  /*12d90*/  IMAD R0, R4, UR5, R2 ;  /* 0x0000000504007c24 */ /* 0x000fe2000f8e0202 */
[----:B------:R-:W-:Y:S01]  /*12da0*/  SEL R2, R6, RZ, !P0 ;  /* 0x000000ff06027207 */ /* 0x000fe20004000000 */
        /* <DEDUP_REMOVED lines=17> */
[----:B------:R-:W-:Y:S01]  /*12ec0*/  MOV R13, RZ ;  /* 0x000000ff000d7202 */ /* 0x000fe20000000f00 */
[----:B0-----:R-:W-:Y:S02]  /*12ed0*/  IMAD.U32 R7, RZ, RZ, UR7 ;  /* 0x00000007ff077e24 */ /* 0x001fe4000f8e00ff */
[----:B------:R-:W-:-:S02]  /*12ee0*/  IMAD.U32 R10, RZ, RZ, UR8 ;  /* 0x00000008ff0a7e24 */ /* 0x000fc4000f8e00ff */
[----:B------:R-:W-:Y:S02]  /*12ef0*/  IMAD.U32 R11, RZ, RZ, UR9 ;  /* 0x00000009ff0b7e24 */ /* 0x000fe4000f8e00ff */
[----:B------:R-:W-:Y:S02]  /*12f00*/  IMAD.MOV.U32 R8, RZ, RZ, 0x70 ;  /* 0x00000070ff087424 */ /* 0x000fe400078e00ff */
[----:B------:R-:W-:-:S07]  /*12f10*/  IMAD.MOV.U32 R12, RZ, RZ, 0x1 ;  /* 0x00000001ff0c7424 */ /* 0x000fce00078e00ff */
[----:B------:R-:W-:-:S07]  /*12f20*/  LEPC R20, `(.L_x_13229) ;  /* 0x000000001014794e */ /* 0x000fce0000000000 */
[----:B-1----:R-:W-:Y:S05]  /*12f30*/  CALL.ABS.NOINC R2 ;  /* 0x0000000002007343 */ /* 0x002fea0003c00000 */
.L_x_13229:
[----:B------:R-:W-:Y:S05]  /*12f40*/  BSYNC B6 ;  /* 0x0000000000067941 */ /* 0x000fea0003800000 */
.L_x_13228:
        /* <DEDUP_REMOVED lines=33> */
[----:B----4-:R-:W-:-:S04]  /*13160*/  @P0 IMAD.HI.U32 R0, R6, R4, RZ ;  /* 0x0000000406000227 */ /* 0x010fc800078e00ff */
[----:B------:R-:W-:Y:S01]  /*13170*/  IMAD.MOV.U32 R4, RZ, RZ, R6 ;  /* 0x000000ffff047224 */ /* 0x000fe200078e0006 */
[----:B-1----:R-:W-:-:S04]  /*13180*/  @P0 SHF.R.U32.HI R4, RZ, R5, R0 ;  /* 0x00000005ff040219 */ /* 0x002fc80000011600 */
[----:B------:R-:W-:-:S05]  /*13190*/  SHF.R.S32.HI R0, RZ, 0x1f, R4 ;  /* 0x0000001fff007819 */ /* 0x000fca0000011404 */
[----:B------:R-:W-:-:S04]  /*131a0*/  IMAD R0, R0, UR4, RZ ;  /* 0x0000000400007c24 */ /* 0x000fc8000f8e02ff */
[C---:B------:R-:W-:Y:S01]  /*131b0*/  IMAD R7, R4.reuse, UR5, R0 ;  /* 0x0000000504077c24 */ /* 0x040fe2000f8e0200 */
[C---:B------:R-:W-:Y:S01]  /*131c0*/  IADD3 R0, -R4.reuse, RZ, RZ ;  /* 0x000000ff04007210 */ /* 0x040fe20007ffe1ff */
        /* <DEDUP_REMOVED lines=23> */
[----:B------:R-:W-:-:S03]  /*13340*/  IMAD.SHL.U32 R20, R11, 0x8, RZ ;  /* 0x000000080b147824 */ /* 0x000fc600078e00ff */
[----:B------:R-:W-:Y:S01]  /*13350*/  IADD3 R3, R3, R7, RZ ;  /* 0x0000000703037210 */ /* 0x000fe20007ffe0ff */
[----:B------:R-:W-:Y:S01]  /*13360*/  IMAD R6, R6, UR6, RZ ;  /* 0x0000000606067c24 */ /* 0x000fe2000f8e02ff */
[----:B------:R-:W-:Y:S01]  /*13370*/  LOP3.LUT R20, R20, 0x38, RZ, 0xc0, !PT ;  /* 0x0000003814147812 */ /* 0x000fe200078ec0ff */
[----:B------:R-:W-:-:S04]  /*13380*/  IMAD.WIDE.U32 R2, R5, UR6, R2 ;  /* 0x0000000605027c25 */ /* 0x000fc8000f8e0002 */
        /* <DEDUP_REMOVED lines=12> */
[----:B------:R-:W-:Y:S01]  /*13450*/  SHFL.IDX PT, R8, R5, RZ, 0x181f ;  /* 0x00181fff05087589 */ /* 0x000fe200000e0000 */
        /* <DEDUP_REMOVED lines=19> */
[----:B0-----:R-:W-:Y:S02]  /*13590*/  IADD3 R6, R17, 0x20, RZ ;  /* 0x0000002011067810 */ /* 0x001fe40007ffe0ff */
[----:B------:R-:W0:Y:S02]  /*135a0*/  SHFL.IDX PT, R7, R0, 0x2, 0x181f ;  /* 0x00581f0000077f89 */ /* 0x000e2400000e0000 */
        /* <DEDUP_REMOVED lines=55> */
[----:B-1----:R-:W-:-:S04]  /*13920*/  @!P1 LEA R6, P3, R20, R6, 0x1 ;  /* 0x0000000614069211 */ /* 0x002fc800078608ff */
[----:B------:R-:W-:-:S05]  /*13930*/  @!P1 IADD3.X R4, RZ, R4, RZ, P3, !PT ;  /* 0x00000004ff049210 */ /* 0x000fca0001ffe4ff */
[----:B------:R-:W-:-:S05]  /*13940*/  @!P1 IMAD.MOV.U32 R7, RZ, RZ, R4 ;  /* 0x000000ffff079224 */ /* 0x000fca00078e0004 */
[----:B------:R1:W-:Y:S02]  /*13950*/  @!P1 LDGSTS.E.BYPASS.LTC128B.128 [R10+0xfc00], desc[UR56][R6.64], !P0 ;  /* 0x0fc00000060a9fae */ /* 0x0003e4000c101d78 */
[----:B-1----:R-:W-:-:S05]  /*13960*/  @!P2 LEA R6, P1, R20, R8, 0x1 ;  /* 0x000000081406a211 */ /* 0x002fca00078208ff */
[----:B0-----:R-:W-:-:S04]  /*13970*/  @!P2 IMAD.X R0, RZ, RZ, R0, P1 ;  /* 0x000000ffff00a224 */ /* 0x001fc800008e0600 */
[----:B------:R-:W-:Y:S02]  /*13980*/  @!P2 IMAD.MOV.U32 R7, RZ, RZ, R0 ;  /* 0x000000ffff07a224 */ /* 0x000fe400078e0000 */
[----:B------:R-:W-:-:S03]  /*13990*/  VIADD R0, R17, 0x90 ;  /* 0x0000009011007836 */ /* 0x000fc60000000000 */
[----:B------:R0:W-:Y:S02]  /*139a0*/  @!P2 LDGSTS.E.BYPASS.LTC128B.128 [R10+0x10400], desc[UR56][R6.64], !P0 ;  /* 0x10400000060aafae */ /* 0x0001e4000c101d78 */
[----:B------:R-:W-:Y:S02]  /*139b0*/  ISETP.GE.AND P1, PT, R0, R3, PT ;  /* 0x000000030000720c */ /* 0x000fe40003f26270 */
[----:B------:R-:W-:Y:S04]  /*139c0*/  SHFL.IDX PT, R0, R2, 0x1, 0x181f ;  /* 0x00381f0002007f89 */ /* 0x000fe800000e0000 */
[----:B0-----:R-:W0:Y:S07]  /*139d0*/  SHFL.IDX PT, R6, R5, 0x1, 0x181f ;  /* 0x00381f0005067f89 */ /* 0x001e2e00000e0000 */
[----:B0-----:R-:W-:-:S05]  /*139e0*/  @!P1 LEA R6, P2, R20, R6, 0x1 ;  /* 0x0000000614069211 */ /* 0x001fca00078408ff */
[----:B------:R-:W-:-:S05]  /*139f0*/  @!P1 IMAD.X R0, RZ, RZ, R0, P2 ;  /* 0x000000ffff009224 */ /* 0x000fca00010e0600 */
[----:B------:R-:W-:Y:S01]  /*13a00*/  @!P1 MOV R7, R0 ;  /* 0x0000000000079202 */ /* 0x000fe20000000f00 */
[----:B------:R-:W-:-:S04]  /*13a10*/  VIADD R0, R17, 0xa0 ;  /* 0x000000a011007836 */ /* 0x000fc80000000000 */
        /* <DEDUP_REMOVED lines=9> */
[----:B------:R0:W2:Y:S02]  /*13ab0*/  SHFL.IDX PT, R2, R5, 0x3, 0x181f ;  /* 0x00781f0005027f89 */ /* 0x0000a400000e0000 */
.L_x_13382:
[----:B------:R-:W-:Y:S01]  /*13ac0*/  VIADD R17, R17, 0xb0 ;  /* 0x000000b011117836 */ /* 0x000fe20000000000 */
[----:B------:R-:W-:-:S04]  /*13ad0*/  IADD3 R8, R22, 0x30800, RZ ;  /* 0x0003080016087810 */ /* 0x000fc80007ffe0ff */
[----:B------:R-:W-:-:S13]  /*13ae0*/  ISETP.GE.AND P1, PT, R17, R3, PT ;  /* 0x000000031100720c */ /* 0x000fda0003f26270 */
[----:B0-2---:R-:W-:-:S05]  /*13af0*/  @!P1 LEA R2, P2, R20, R2, 0x1 ;  /* 0x0000000214029211 */ /* 0x005fca00078408ff */
[----:B-1----:R-:W-:-:S05]  /*13b00*/  @!P1 IMAD.X R3, RZ, RZ, R0, P2 ;  /* 0x000000ffff039224 */ /* 0x002fca00010e0600 */
[----:B------:R-:W-:Y:S01]  /*13b10*/  @!PT LDS RZ, [RZ] ;  /* 0x00000000fffff984 */ /* 0x000fe20000000800 */
[----:B------:R-:W-:Y:S01]  /*13b20*/  @!PT LDS RZ, [RZ] ;  /* 0x00000000fffff984 */ /* 0x000fe20000000800 */
[----:B------:R-:W-:Y:S01]  /*13b30*/  @!PT LDS RZ, [RZ] ;  /* 0x00000000fffff984 */ /* 0x000fe20000000800 */
[----:B------:R0:W-:Y:S01]  /*13b40*/  @!P1 LDGSTS.E.BYPASS.LTC128B.128 [R10+0x11c00], desc[UR56][R2.64], !P0 ;  /* 0x11c00000020a9fae */ /* 0x0001e2000c101d78 */
[----:B------:R-:W-:Y:S01]  /*13b50*/  PLOP3.LUT P0, PT, PT, PT, PT, 0x80, 0x0 ;  /* 0x000000000000781c */ /* 0x000fe20003f0f070 */
[----:B------:R-:W-:-:S12]  /*13b60*/  NOP ;  /* 0x0000000000007918 */ /* 0x000fd80000000000 */
.L_x_13231:
        /* <DEDUP_REMOVED lines=14> */
[----:B0-----:R-:W2:Y:S01]  /*13c50*/  LDL.LU R2, [R1+0x34] ;  /* 0x0000340001027983 */ /* 0x001ea20000300800 */
[----:B------:R0:W-:Y:S01]  /*13c60*/  SYNCS.ARRIVE.TRANS64.A1T0 RZ, [R22+URZ+0x30800], RZ ;  /* 0x030800ff16ff79a7 */ /* 0x0001e2000810003f */
[----:B------:R-:W-:Y:S01]  /*13c70*/  BSSY B0, `(.L_x_13232) ;  /* 0x0000004000007945 */ /* 0x000fe20003800000 */
[----:B------:R-:W1:Y:S01]  /*13c80*/  SYNCS.PHASECHK.TRANS64.TRYWAIT P0, [R22+URZ+0x30820], R3 ;  /* 0x03082003160075a7 */ /* 0x000e62000800017f */
[----:B--2---:R-:W-:Y:S02]  /*13c90*/  ISETP.GE.AND P1, PT, R2, 0xc1, PT ;  /* 0x000000c10200780c */ /* 0x004fe40003f26270 */
[----:B01----:R-:W-:Y:S11]  /*13ca0*/  @!P0 BRA `(.L_x_13233) ;  /* 0x0000004800248947 */ /* 0x003ff60003800000 */
.L_x_13383:
[----:B------:R-:W-:Y:S05]  /*13cb0*/  BSYNC B0 ;  /* 0x0000000000007941 */ /* 0x000fea0003800000 */
.L_x_13232:
[----:B------:R-:W-:Y:S04]  /*13cc0*/  BSSY B0, `(.L_x_13234) ;  /* 0x0000170000007945 */ /* 0x000fe80003800000 */
        /* <DEDUP_REMOVED lines=8> */
[----:B------:R-:W-:Y:S02]  /*13d50*/  ISETP.NE.U32.AND P0, PT, R0, 0x1, PT ;  /* 0x000000010000780c */ /* 0x000fe40003f05070 */
[----:B------:R-:W-:-:S11]  /*13d60*/  IADD3 R0, R2, -0x2, RZ ;  /* 0xfffffffe02007810 */ /* 0x000fd60007ffe0ff */
        /* <DEDUP_REMOVED lines=33> */
.L_x_13240:
[----:B------:R-:W-:Y:S01]  /*13f80*/  LEA R2, R6, R22, 0x3 ;  /* 0x0000001606027211 */ /* 0x000fe200078e18ff */
[----:B------:R-:W-:Y:S01]  /*13f90*/  BSSY B3, `(.L_x_13241) ;  /* 0x0000004000037945 */ /* 0x000fe20003800000 */
[----:B0-----:R-:W-:-:S04]  /*13fa0*/  SHF.L.U32 R3, R9, 0x1f, RZ ;  /* 0x0000001f09037819 */ /* 0x001fc800000006ff */
[----:B------:R-:W0:Y:S02]  /*13fb0*/  SYNCS.PHASECHK.TRANS64.TRYWAIT P0, [R2+URZ+0x30840], R3 ;  /* 0x03084003020075a7 */ /* 0x000e24000800017f */
[----:B0-----:R-:W-:Y:S05]  /*13fc0*/  @!P0 BRA `(.L_x_13242) ;  /* 0x0000004400708947 */ /* 0x001fea0003800000 */
.L_x_13384:
[----:B------:R-:W-:Y:S05]  /*13fd0*/  BSYNC B3 ;  /* 0x0000000000037941 */ /* 0x000fea0003800000 */
.L_x_13241:
        /* <DEDUP_REMOVED lines=12> */
.L_x_13244:
[----:B------:R-:W-:Y:S05]  /*140a0*/  BSYNC B3 ;  /* 0x0000000000037941 */ /* 0x000fea0003800000 */
.L_x_13243:
        /* <DEDUP_REMOVED lines=11> */
.L_x_13245:
        /* <DEDUP_REMOVED lines=15> */
.L_x_13385:
[----:B------:R-:W-:Y:S05]  /*14250*/  BSYNC B3 ;  /* 0x0000000000037941 */ /* 0x000fea0003800000 */
.L_x_13246:
[----:B------:R-:W-:Y:S01]  /*14260*/  BSSY B3, `(.L_x_13248) ;  /* 0x000000c000037945 */ /* 0x000fe20003800000 */
[----:B------:R-:W-:Y:S01]  /*14270*/  MOV R12, 0x0 ;  /* 0x00000000000c7802 */ /* 0x000fe20000000f00 */
[----:B------:R-:W-:Y:S02]  /*14280*/  IMAD.MOV.U32 R13, RZ, RZ, 0x14f00000 ;  /* 0x14f00000ff0d7424 */ /* 0x000fe400078e00ff */
[----:B------:R-:W-:Y:S05]  /*14290*/  @P1 BRA `(.L_x_13249) ;  /* 0x0000000000201947 */ /* 0x000fea0003800000 */
        /* <DEDUP_REMOVED lines=8> */
.L_x_13249:
[----:B------:R-:W-:Y:S05]  /*14320*/  BSYNC B3 ;  /* 0x0000000000037941 */ /* 0x000fea0003800000 */
.L_x_13248:
        /* <DEDUP_REMOVED lines=11> */
.L_x_13250:
        /* <DEDUP_REMOVED lines=12> */
.L_x_13239:
[----:B------:R-:W-:Y:S05]  /*144a0*/  BSYNC B1 ;  /* 0x0000000000017941 */ /* 0x000fea0003800000 */
.L_x_13238:
[----:B------:R-:W2:Y:S01]  /*144b0*/  LDL.LU R0, [R1+0x18] ;  /* 0x0000180001007983 */ /* 0x000ea20000300800 */
[----:B------:R-:W-:Y:S02]  /*144c0*/  IMAD.MOV.U32 R23, RZ, RZ, R6 ;  /* 0x000000ffff177224 */ /* 0x000fe400078e0006 */
[----:B------:R-:W-:Y:S02]  /*144d0*/  IMAD.MOV.U32 R26, RZ, RZ, R9 ;  /* 0x000000ffff1a7224 */ /* 0x000fe400078e0009 */
[----:B--2---:R-:W-:-:S07]  /*144e0*/  VIADD R0, R0, 0xfffffffd ;  /* 0xfffffffd00007836 */ /* 0x004fce0000000000 */
.L_x_13237:
[----:B------:R-:W-:Y:S05]  /*144f0*/  BSYNC B2 ;  /* 0x0000000000027941 */ /* 0x000fea0003800000 */
.L_x_13236:
[----:B------:R-:W2:Y:S01]  /*14500*/  LDL.LU R2, [R1+0x1c] ;  /* 0x00001c0001027983 */ /* 0x000ea20000300800 */
[----:B------:R-:W-:-:S04]  /*14510*/  IADD3 R7, -R7, RZ, RZ ;  /* 0x000000ff07077210 */ /* 0x000fc80007ffe1ff */
[----:B--2---:R-:W-:-:S13]  /*14520*/  ISETP.NE.AND P0, PT, R2, R7, PT ;  /* 0x000000070200720c */ /* 0x004fda0003f05270 */
[----:B------:R-:W-:Y:S05]  /*14530*/  @!P0 BRA `(.L_x_13235) ;  /* 0x0000000c00a08947 */ /* 0x000fea0003800000 */
[----:B------:R-:W-:-:S07]  /*14540*/  IMAD.MOV.U32 R4, RZ, RZ, R24 ;  /* 0x000000ffff047224 */ /* 0x000fce00078e0018 */
.L_x_13277:
        /* <DEDUP_REMOVED lines=28> */
[----:B------:R-:W-:-:S05]  /*14710*/  IMAD R4, R25, UR7, R4 ;  /* 0x0000000719047c24 */ /* 0x000fca000f8e0204 */
[----:B------:R-:W-:Y:S02]  /*14720*/  IADD3 R3, R4, R3, RZ ;  /* 0x0000000304037210 */ /* 0x000fe40007ffe0ff */
[----:B------:R-:W-:-:S04]  /*14730*/  LEA R4, P0, R2, UR4, 0x2 ;  /* 0x0000000402047c11 */ /* 0x000fc8000f8010ff */
[----:B------:R-:W-:-:S05]  /*14740*/  LEA.HI.X R5, R2, UR5, R3, 0x2, P0 ;  /* 0x0000000502057c11 */ /* 0x000fca00080f1403 */
[----:B------:R1:W5:Y:S04]  /*14750*/  LDG.E R4, desc[UR56][R4.64] ;  /* 0x0000003804047981 */ /* 0x000368000c1e1900 */
.L_x_13253:
[----:B------:R-:W-:Y:S01]  /*14760*/  IMAD R2, R6, 0x8, R22 ;  /* 0x0000000806027824 */ /* 0x000fe200078e0216 */
[----:B0-----:R-:W-:Y:S01]  /*14770*/  SHF.L.U32 R3, R7, 0x1f, RZ ;  /* 0x0000001f07037819 */ /* 0x001fe200000006ff */
[----:B------:R-:W-:Y:S03]  /*14780*/  BSSY B2, `(.L_x_13254) ;  /* 0x0000003000027945 */ /* 0x000fe60003800000 */
[----:B------:R-:W0:Y:S02]  /*14790*/  SYNCS.PHASECHK.TRANS64.TRYWAIT P0, [R2+URZ+0x30840], R3 ;  /* 0x03084003020075a7 */ /* 0x000e24000800017f */
[----:B0-----:R-:W-:Y:S05]  /*147a0*/  @!P0 BRA `(.L_x_13255) ;  /* 0x0000003c00a08947 */ /* 0x001fea0003800000 */
.L_x_13386:
[----:B------:R-:W-:Y:S05]  /*147b0*/  BSYNC B2 ;  /* 0x0000000000027941 */ /* 0x000fea0003800000 */
.L_x_13254:
        /* <DEDUP_REMOVED lines=12> */
.L_x_13257:
[----:B------:R-:W-:Y:S05]  /*14880*/  BSYNC B2 ;  /* 0x0000000000027941 */ /* 0x000fea0003800000 */
.L_x_13256:
        /* <DEDUP_REMOVED lines=11> */
.L_x_13258:
        /* <DEDUP_REMOVED lines=15> */
.L_x_13387:
[----:B------:R-:W-:Y:S05]  /*14a30*/  BSYNC B2 ;  /* 0x0000000000027941 */ /* 0x000fea0003800000 */
.L_x_13259:
        /* <DEDUP_REMOVED lines=11> */
.L_x_13262:
[----:B------:R-:W-:Y:S05]  /*14af0*/  BSYNC B2 ;  /* 0x0000000000027941 */ /* 0x000fea0003800000 */
.L_x_13261:
        /* <DEDUP_REMOVED lines=10> */
.L_x_13263:
        /* <DEDUP_REMOVED lines=10> */
[----:B------:R-:W-:Y:S01]  /*14c40*/  MOV R27, R9 ;  /* 0x00000009001b7202 */ /* 0x000fe20000000f00 */
[----:B------:R-:W-:-:S07]  /*14c50*/  IMAD.MOV.U32 R24, RZ, RZ, R4 ;  /* 0x000000ffff187224 */ /* 0x000fce00078e0004 */
.L_x_13252:
[----:B------:R-:W-:Y:S05]  /*14c60*/  BSYNC B1 ;  /* 0x0000000000017941 */ /* 0x000fea0003800000 */
.L_x_13251:
        /* <DEDUP_REMOVED lines=32> */
.L_x_13266:
[----:B------:R-:W-:Y:S01]  /*14e70*/  IMAD R2, R23, 0x8, R22 ;  /* 0x0000000817027824 */ /* 0x000fe200078e0216 */
[----:B0-----:R-:W-:Y:S01]  /*14e80*/  SHF.L.U32 R3, R26, 0x1f, RZ ;  /* 0x0000001f1a037819 */ /* 0x001fe200000006ff */
[----:B------:R-:W-:Y:S03]  /*14e90*/  BSSY B2, `(.L_x_13267) ;  /* 0x0000003000027945 */ /* 0x000fe60003800000 */
[----:B------:R-:W0:Y:S02]  /*14ea0*/  SYNCS.PHASECHK.TRANS64.TRYWAIT P0, [R2+URZ+0x30840], R3 ;  /* 0x03084003020075a7 */ /* 0x000e24000800017f */
[----:B0-----:R-:W-:Y:S05]  /*14eb0*/  @!P0 BRA `(.L_x_13268) ;  /* 0x0000003800048947 */ /* 0x001fea0003800000 */
.L_x_13388:
[----:B------:R-:W-:Y:S05]  /*14ec0*/  BSYNC B2 ;  /* 0x0000000000027941 */ /* 0x000fea0003800000 */
.L_x_13267:
        /* <DEDUP_REMOVED lines=12> */
.L_x_13270:
[----:B------:R-:W-:Y:S05]  /*14f90*/  BSYNC B2 ;  /* 0x0000000000027941 */ /* 0x000fea0003800000 */
.L_x_13269:
[----:B------:R-:W-:Y:S01]  /*14fa0*/  IMAD.MOV.U32 R5, RZ, RZ, RZ ;  /* 0x000000ffff057224 */ /* 0x000fe200078e00ff */
[----:B------:R-:W-:Y:S01]  /*14fb0*/  UIADD3 UR4, UP0, UR38, 0x370, URZ ;  /* 0x0000037026047890 */ /* 0x000fe2000ff1e03f */
[C---:B0-----:R-:W-:Y:S01]  /*14fc0*/  IMAD R3, R23.reuse, 0x8, R8 ;  /* 0x0000000817037824 */ /* 0x041fe200078e0208 */
[----:B------:R-:W-:Y:S01]  /*14fd0*/  PLOP3.LUT P0, PT, PT, PT, PT, 0x80, 0x0 ;  /* 0x000000000000781c */ /* 0x000fe20003f0f070 */
[----:B------:R-:W-:Y:S01]  /*14fe0*/  IMAD R2, R23, 0x6000, R22 ;  /* 0x0000600017027824 */ /* 0x000fe200078e0216 */
[----:B------:R-:W-:Y:S01]  /*14ff0*/  R2UR UR10, R5 ;  /* 0x00000000050a72ca */ /* 0x000fe200000e0000 */
[----:B------:R-:W-:Y:S01]  /*15000*/  IMAD R10, R9, 0xc0, R28 ;  /* 0x000000c0090a7824 */ /* 0x000fe200078e021c */
[----:B------:R-:W-:Y:S01]  /*15010*/  IADD3 R3, R3, 0x30, RZ ;  /* 0x0000003003037810 */ /* 0x000fe20007ffe0ff */
[----:B------:R-:W-:Y:S01]  /*15020*/  VIADD R2, R2, 0x12400 ;  /* 0x0001240002027836 */ /* 0x000fe20000000000 */
[----:B------:R-:W-:Y:S01]  /*15030*/  UIADD3.X UR5, URZ, UR39, URZ, UP0, !UPT ;  /* 0x000000273f057290 */ /* 0x000fe200087fe43f */
[----:B------:R-:W-:Y:S01]  /*15040*/  UMOV UR6, 0x0 ;  /* 0x0000000000067882 */ /* 0x000fe20000000000 */
[----:B------:R-:W-:-:S10]  /*15050*/  UMOV UR7, 0x14f00000 ;  /* 0x14f0000000077882 */ /* 0x000fd40000000000 */
.L_x_13271:
        /* <DEDUP_REMOVED lines=15> */
.L_x_13389:
[----:B------:R-:W-:Y:S05]  /*15150*/  BSYNC B2 ;  /* 0x0000000000027941 */ /* 0x000fea0003800000 */
.L_x_13272:
        /* <DEDUP_REMOVED lines=11> */
.L_x_13275:
[----:B------:R-:W-:Y:S05]  /*15210*/  BSYNC B2 ;  /* 0x0000000000027941 */ /* 0x000fea0003800000 */
.L_x_13274:
        /* <DEDUP_REMOVED lines=8> */
[----:B------:R-:W-:Y:S01]  /*152a0*/  IADD3 R6, R6, 0x400, RZ ;  /* 0x0000040006067810 */ /* 0x000fe20007ffe0ff */
[----:B------:R-:W-:-:S12]  /*152b0*/  UIADD3.X UR5, URZ, UR39, URZ, UP0, !UPT ;  /* 0x000000273f057290 */ /* 0x000fd800087fe43f */
.L_x_13276:
        /* <DEDUP_REMOVED lines=12> */
.L_x_13265:
[----:B------:R-:W-:Y:S05]  /*15380*/  BSYNC B1 ;  /* 0x0000000000017941 */ /* 0x000fea0003800000 */
.L_x_13264:
[C---:B------:R-:W-:Y:S01]  /*15390*/  ISETP.GT.AND P0, PT, R0.reuse, 0x1, PT ;  /* 0x000000010000780c */ /* 0x040fe20003f04270 */
[----:B------:R-:W-:-:S12]  /*153a0*/  VIADD R0, R0, 0xfffffffe ;  /* 0xfffffffe00007836 */ /* 0x000fd80000000000 */
[----:B------:R-:W-:Y:S05]  /*153b0*/  @P0 BRA `(.L_x_13277) ;  /* 0xfffffff000640947 */ /* 0x000fea000383ffff */
.L_x_13235:
[----:B------:R-:W-:Y:S05]  /*153c0*/  BSYNC B0 ;  /* 0x0000000000007941 */ /* 0x000fea0003800000 */
.L_x_13234:
        /* <DEDUP_REMOVED lines=17> */
.L_x_13279:
[----:B------:R-:W-:Y:S05]  /*154e0*/  BSYNC B0 ;  /* 0x0000000000007941 */ /* 0x000fea0003800000 */
.L_x_13278:
        /* <DEDUP_REMOVED lines=10> */
.L_x_13390:
[----:B------:R-:W-:Y:S05]  /*15590*/  BSYNC B1 ;  /* 0x0000000000017941 */ /* 0x000fea0003800000 */
.L_x_13282:
        /* <DEDUP_REMOVED lines=9> */
.L_x_13285:
[----:B------:R-:W-:Y:S05]  /*15630*/  BSYNC B1 ;  /* 0x0000000000017941 */ /* 0x000fea0003800000 */
.L_x_13284:
[----:B0-----:R-:W-:Y:S01]  /*15640*/  IMAD R0, R23, 0x6000, R22 ;  /* 0x0000600017007824 */ /* 0x001fe200078e0216 */
[----:B------:R-:W-:Y:S01]  /*15650*/  UIADD3 UR4, UP0, UR38, 0x470, URZ ;  /* 0x0000047026047890 */ /* 0x000fe2000ff1e03f */
[----:B------:R-:W-:Y:S01]  /*15660*/  PLOP3.LUT P0, PT, PT, PT, PT, 0x80, 0x0 ;  /* 0x000000000000781c */ /* 0x000fe20003f0f070 */
[----:B------:R-:W-:Y:S01]  /*15670*/  IMAD R28, R27, 0xc0, R28 ;  /* 0x000000c01b1c7824 */ /* 0x000fe200078e021c */
[----:B------:R-:W-:Y:S01]  /*15680*/  IADD3 R2, R3, 0x30850, RZ ;  /* 0x0003085003027810 */ /* 0x000fe20007ffe0ff */
[----:B------:R-:W-:Y:S01]  /*15690*/  VIADD R0, R0, 0x400 ;  /* 0x0000040000007836 */ /* 0x000fe20000000000 */
[----:B------:R-:W-:Y:S01]  /*156a0*/  UIADD3.X UR5, URZ, UR39, URZ, UP0, !UPT ;  /* 0x000000273f057290 */ /* 0x000fe200087fe43f */
[----:B------:R-:W-:Y:S01]  /*156b0*/  UMOV UR6, 0x0 ;  /* 0x0000000000067882 */ /* 0x000fe20000000000 */
[----:B------:R-:W-:Y:S01]  /*156c0*/  UMOV UR7, 0x14f00000 ;  /* 0x14f0000000077882 */ /* 0x000fe20000000000 */
[----:B------:R-:W-:-:S09]  /*156d0*/  UMOV UR10, URZ ;  /* 0x0000003f000a7c82 */ /* 0x000fd20008000000 */
.L_x_13286:
        /* <DEDUP_REMOVED lines=10> */
.L_x_13281:
[----:B------:R-:W-:Y:S05]  /*15780*/  BSYNC B0 ;  /* 0x0000000000007941 */ /* 0x000fea0003800000 */
.L_x_13280:
[----:B------:R-:W-:-:S05]  /*15790*/  VIADD R23, R23, 0x1 ;  /* 0x0000000117177836 */ /* 0x000fca0000000000 */
[----:B------:R-:W-:-:S04]  /*157a0*/  ISETP.NE.AND P0, PT, R23, 0x2, PT ;  /* 0x000000021700780c */ /* 0x000fc80003f05270 */
[----:B0-----:R-:W-:Y:S02]  /*157b0*/  SEL R3, RZ, 0x1, P0 ;  /* 0x00000001ff037807 */ /* 0x001fe40000000000 */
[----:B------:R-:W-:Y:S02]  /*157c0*/  SEL R23, R23, RZ, P0 ;  /* 0x000000ff17177207 */ /* 0x000fe40000000000 */
[----:B------:R-:W-:-:S07]  /*157d0*/  LOP3.LUT R26, R26, R3, RZ, 0x3c, !PT ;  /* 0x000000031a1a7212 */ /* 0x000fce00078e3cff */
.L_x_13216:
[----:B------:R-:W-:Y:S05]  /*157e0*/  BSYNC B7 ;  /* 0x0000000000077941 */ /* 0x000fea0003800000 */
.L_x_13214:
        /* <DEDUP_REMOVED lines=12> */
.L_x_13287:
        /* <DEDUP_REMOVED lines=15> */
[----:B------:R-:W-:Y:S01]  /*159a0*/  ISETP.GE.U32.AND P5, PT, R8, 0x10, PT ;  /* 0x000000100800780c */ /* 0x000fe20003fa6070 */
[----:B------:R-:W-:Y:S01]  /*159b0*/  SHFL.IDX PT, R4, R16, 0x1, 0x1f ;  /* 0x00201f0010047f89 */ /* 0x000fe200000e0000 */
[----:B0-----:R-:W-:Y:S01]  /*159c0*/  IMAD.MOV.U32 R2, RZ, RZ, RZ ;  /* 0x000000ffff027224 */ /* 0x001fe200078e00ff */
[----:B--2---:R-:W-:-:S02]  /*159d0*/  @!P1 MOV R2, R3 ;  /* 0x0000000300029202 */ /* 0x004fc40000000f00 */
[----:B------:R-:W-:-:S03]  /*159e0*/  ISETP.NE.AND P1, PT, R8, RZ, PT ;  /* 0x000000ff0800720c */ /* 0x000fc60003f25270 */
[----:B------:R-:W0:Y:S02]  /*159f0*/  SHFL.UP PT, R14, R2, 0x1, RZ ;  /* 0x04200000020e7989 */ /* 0x000e2400000e00ff */
[----:B0-----:R-:W-:-:S05]  /*15a00*/  SEL R5, R14, RZ, P1 ;  /* 0x000000ff0e057207 */ /* 0x001fca0000800000 */
        /* <DEDUP_REMOVED lines=14> */
.L_x_13400:
[----:B------:R-:W-:Y:S02]  /*15af0*/  ULDC UR4, c[0x0][0xc38] ;  /* 0x00030e0000047ab9 */ /* 0x000fe40000000800 */
[----:B------:R-:W-:-:S05]  /*15b00*/  MOV R16, UR4 ;  /* 0x0000000400107c02 */ /* 0x000fca0008000f00 */
[----:B-1----:R-:W-:-:S04]  /*15b10*/  IMAD R5, R14, R16, RZ ;  /* 0x000000100e057224 */ /* 0x002fc800078e02ff */
[----:B------:R-:W-:-:S05]  /*15b20*/  IMAD.IADD R4, R4, 0x1, R5 ;  /* 0x0000000104047824 */ /* 0x000fca00078e0205 */
[----:B------:R-:W-:-:S13]  /*15b30*/  ISETP.GT.AND P6, PT, R4, R0, PT ;  /* 0x000000000400720c */ /* 0x000fda0003fc4270 */
[----:B------:R-:W-:Y:S05]  /*15b40*/  @P6 BRA `(.L_x_13290) ;  /* 0x00000000009c6947 */ /* 0x000fea0003800000 */
.L_x_13295:
        /* <DEDUP_REMOVED lines=14> */
.L_x_13293:
[----:B------:R-:W-:Y:S05]  /*15c30*/  BSYNC B0 ;  /* 0x0000000000007941 */ /* 0x000fea0003800000 */
.L_x_13292:
[----:B------:R-:W-:-:S03]  /*15c40*/  UMOV UR4, 0xffffffff ;  /* 0xffffffff00047882 */ /* 0x000fc60000000000 */
[----:B------:R-:W-:Y:S05]  /*15c50*/  BRA.DIV UR4, `(.L_x_13294) ;  /* 0x0000002e04fc7947 */ /* 0x000fea000b800000 */
[----:B-----5:R-:W2:Y:S02]  /*15c60*/  SHFL.UP PT, R14, R2, 0x1, RZ ;  /* 0x04200000020e7989 */ /* 0x020ea400000e00ff */
[----:B--2---:R-:W-:-:S05]  /*15c70*/  SEL R13, R14, RZ, P1 ;  /* 0x000000ff0e0d7207 */ /* 0x004fca0000800000 */
[----:B------:R-:W-:-:S05]  /*15c80*/  IMAD.IADD R13, R2, 0x1, R13 ;  /* 0x00000001020d7824 */ /* 0x000fca00078e020d */
[----:B------:R-:W2:Y:S02]  /*15c90*/  SHFL.UP PT, R14, R13, 0x2, RZ ;  /* 0x044000000d0e7989 */ /* 0x000ea400000e00ff */
[----:B--2---:R-:W-:-:S04]  /*15ca0*/  SEL R14, R14, RZ, P2 ;  /* 0x000000ff0e0e7207 */ /* 0x004fc80001000000 */
[----:B01----:R-:W-:-:S05]  /*15cb0*/  IADD3 R3, R13, R14, RZ ;  /* 0x0000000e0d037210 */ /* 0x003fca0007ffe0ff */
        /* <DEDUP_REMOVED lines=10> */
.L_x_13408:
[----:B------:R-:W-:Y:S02]  /*15d60*/  ULDC UR4, c[0x0][0xc38] ;  /* 0x00030e0000047ab9 */ /* 0x000fe40000000800 */
[----:B------:R-:W-:-:S04]  /*15d70*/  IMAD.U32 R16, RZ, RZ, UR4 ;  /* 0x00000004ff107e24 */ /* 0x000fc8000f8e00ff */
[----:B-1----:R-:W-:-:S04]  /*15d80*/  IMAD R5, R14, R16, RZ ;  /* 0x000000100e057224 */ /* 0x002fc800078e02ff */
[----:B------:R-:W-:-:S05]  /*15d90*/  IMAD.IADD R4, R5, 0x1, R4 ;  /* 0x0000000105047824 */ /* 0x000fca00078e0204 */
[----:B------:R-:W-:-:S13]  /*15da0*/  ISETP.GT.AND P6, PT, R4, R0, PT ;  /* 0x000000000400720c */ /* 0x000fda0003fc4270 */
[----:B------:R-:W-:Y:S05]  /*15db0*/  @!P6 BRA `(.L_x_13295) ;  /* 0xfffffffc0064e947 */ /* 0x000fea000383ffff */
.L_x_13290:
        /* <DEDUP_REMOVED lines=8> */
.L_x_13412:
[----:B------:R-:W-:Y:S01]  /*15e40*/  ISETP.NE.AND P0, PT, R6, RZ, PT ;  /* 0x000000ff0600720c */ /* 0x000fe20003f05270 */
[----:B------:R-:W-:-:S12]  /*15e50*/  IMAD.MOV.U32 R14, RZ, RZ, RZ ;  /* 0x000000ffff0e7224 */ /* 0x000fd800078e00ff */
[----:B------:R-:W-:Y:S05]  /*15e60*/  @!P0 BRA `(.L_x_13297) ;  /* 0x0000000000108947 */ /* 0x000fea0003800000 */
[----:B------:R-:W-:Y:S01]  /*15e70*/  UMOV UR4, 0xffffffff ;  /* 0xffffffff00047882 */ /* 0x000fe20000000000 */
[----:B------:R-:W-:Y:S02]  /*15e80*/  VIADD R12, R4, 0xffffffff ;  /* 0xffffffff040c7836 */ /* 0x000fe40000000000 */
[----:B------:R-:W-:Y:S05]  /*15e90*/  BRA.DIV UR4, `(.L_x_13298) ;  /* 0x0000003204707947 */ /* 0x000fea000b800000 */
[----:B------:R3:W4:Y:S02]  /*15ea0*/  SHFL.IDX PT, R14, R3, R12, 0x1f ;  /* 0x00001f0c030e7589 */ /* 0x00072400000e0000 */
.L_x_13297:
[----:B--2---:R-:W-:Y:S01]  /*15eb0*/  IABS R6, R17 ;  /* 0x0000001100067213 */ /* 0x004fe20000000000 */
[----:B----4-:R-:W-:Y:S02]  /*15ec0*/  IMAD R16, R14, R16, R5 ;  /* 0x000000100e107224 */ /* 0x010fe400078e0205 */
[----:B------:R-:W-:Y:S01]  /*15ed0*/  IMAD.IADD R19, R4, 0x1, R19 ;  /* 0x0000000104137824 */ /* 0x000fe200078e0213 */
[----:B------:R-:W2:Y:S02]  /*15ee0*/  I2F.RP R7, R6 ;  /* 0x0000000600077306 */ /* 0x000ea40000209400 */
[----:B------:R-:W-:-:S06]  /*15ef0*/  IADD3 R0, R0, -R16, RZ ;  /* 0x8000001000007210 */ /* 0x000fcc0007ffe0ff */
        /* <DEDUP_REMOVED lines=21> */
[----:B------:R-:W-:-:S04]  /*16050*/  @!P1 LOP3.LUT R3, RZ, R17, RZ, 0x33, !PT ;  /* 0x00000011ff039212 */ /* 0x000fc800078e33ff */
[----:B------:R-:W-:Y:S01]  /*16060*/  IADD3 R2, -R3, RZ, RZ ;  /* 0x000000ff03027210 */ /* 0x000fe20007ffe1ff */
[----:B------:R-:W-:-:S04]  /*16070*/  IMAD.MOV.U32 R18, RZ, RZ, R3 ;  /* 0x000000ffff127224 */ /* 0x000fc800078e0003 */
[----:B------:R-:W-:Y:S01]  /*16080*/  IMAD R17, R17, R2, R0 ;  /* 0x0000000211117224 */ /* 0x000fe200078e0200 */
[----:B------:R-:W-:Y:S06]  /*16090*/  BRA `(.L_x_13299) ;  /* 0x00000000001c7947 */ /* 0x000fec0003800000 */
.L_x_13291:
[----:B------:R-:W-:Y:S01]  /*160a0*/  UMOV UR4, URZ ;  /* 0x0000003f00047c82 */ /* 0x000fe20008000000 */
[----:B------:R-:W-:Y:S01]  /*160b0*/  UMOV UR5, URZ ;  /* 0x0000003f00057c82 */ /* 0x000fe20008000000 */
[----:B------:R-:W-:Y:S01]  /*160c0*/  ULDC UR6, c[0x0][0xc3c] ;  /* 0x00030f0000067ab9 */ /* 0x000fe20000000800 */
[----:B------:R-:W-:Y:S01]  /*160d0*/  IMAD.MOV.U32 R16, RZ, RZ, R0 ;  /* 0x000000ffff107224 */ /* 0x000fe200078e0000 */
[----:B------:R-:W-:Y:S01]  /*160e0*/  MOV R19, UR6 ;  /* 0x0000000600137c02 */ /* 0x000fe20008000f00 */
[----:B------:R-:W-:Y:S02]  /*160f0*/  IMAD.U32 R17, RZ, RZ, UR4 ;  /* 0x00000004ff117e24 */ /* 0x000fe4000f8e00ff */
[----:B------:R-:W-:-:S07]  /*16100*/  IMAD.U32 R18, RZ, RZ, UR5 ;  /* 0x00000005ff127e24 */ /* 0x000fce000f8e00ff */
.L_x_13299:
        /* <DEDUP_REMOVED lines=10> */
.L_x_13288:
[----:B------:R-:W-:Y:S02]  /*161b0*/  ULDC UR4, c[0x0][0xc3c] ;  /* 0x00030f0000047ab9 */ /* 0x000fe40000000800 */
[----:B---3--:R-:W-:-:S13]  /*161c0*/  ISETP.GE.AND P0, PT, R19, UR4, PT ;  /* 0x0000000413007c0c */ /* 0x008fda000bf06270 */
[----:B------:R-:W-:Y:S05]  /*161d0*/  @!P0 BRA `(.L_x_13300) ;  /* 0xffffffac002c8947 */ /* 0x000fea000383ffff */
[----:B------:R-:W-:Y:S05]  /*161e0*/  BSYNC B8 ;  /* 0x0000000000087941 */ /* 0x000fea0003800000 */
.L_x_13178:
[----:B0-----:R-:W3:Y:S01]  /*161f0*/  LDL.LU R0, [R1+0x24] ;  /* 0x0000240001007983 */ /* 0x001ee20000300800 */
[----:B------:R-:W-:Y:S01]  /*16200*/  BSSY B0, `(.L_x_13301) ;  /* 0x000000b000007945 */ /* 0x000fe20003800000 */
[----:B------:R-:W0:Y:S01]  /*16210*/  S2R R5, SR_CgaCtaId ;  /* 0x0000000000057919 */ /* 0x000e220000008800 */
[----:B---3--:R-:W-:-:S05]  /*16220*/  VIADD R0, R0, 0x1 ;  /* 0x0000000100007836 */ /* 0x008fca0000000000 */
[----:B------:R-:W-:-:S04]  /*16230*/  LEA.HI R2, R0, R0, RZ, 0x1 ;  /* 0x0000000000027211 */ /* 0x000fc800078f08ff */
[----:B------:R-:W-:Y:S02]  /*16240*/  LOP3.LUT R3, R2, 0xfffffffe, RZ, 0xc0, !PT ;  /* 0xfffffffe02037812 */ /* 0x000fe400078ec0ff */
[----:B------:R-:W-:-:S03]  /*16250*/  MOV R2, 0x400 ;  /* 0x0000040000027802 */ /* 0x000fc60000000f00 */
[----:B------:R-:W-:Y:S01]  /*16260*/  IMAD.IADD R0, R0, 0x1, -R3 ;  /* 0x0000000100007824 */ /* 0x000fe200078e0a03 */
[----:B0-----:R-:W-:-:S04]  /*16270*/  LEA R9, R5, R2, 0x18 ;  /* 0x0000000205097211 */ /* 0x001fc800078ec0ff */
[----:B------:R-:W-:-:S04]  /*16280*/  SHF.L.U32 R0, R0, 0x1f, RZ ;  /* 0x0000001f00007819 */ /* 0x000fc800000006ff */
[----:B------:R-:W0:Y:S02]  /*16290*/  SYNCS.PHASECHK.TRANS64.TRYWAIT P0, [R9+URZ+0x30820], R0 ;  /* 0x03082000090075a7 */ /* 0x000e24000800017f */
[----:B0-----:R-:W-:Y:S05]  /*162a0*/  @!P0 BRA `(.L_x_13302) ;  /* 0x0000002c00908947 */ /* 0x001fea0003800000 */
.L_x_13415:
[----:B------:R-:W-:Y:S05]  /*162b0*/  BSYNC B0 ;  /* 0x0000000000007941 */ /* 0x000fea0003800000 */
.L_x_13301:
[----:B------:R-:W-:-:S03]  /*162c0*/  UMOV UR4, 0xffffffff ;  /* 0xffffffff00047882 */ /* 0x000fc60000000000 */
[----:B------:R-:W-:Y:S05]  /*162d0*/  BRA.DIV UR4, `(.L_x_13303) ;  /* 0x0000002e04987947 */ /* 0x000fea000b800000 */
[----:B0-----:R-:W0:Y:S02]  /*162e0*/  S2R R0, SR_TID.X ;  /* 0x0000000000007919 */ /* 0x001e240000002100 */
[----:B0-----:R-:W-:-:S04]  /*162f0*/  SHF.R.U32.HI R0, RZ, 0x5, R0 ;  /* 0x00000005ff007819 */ /* 0x001fc80000011600 */
[----:B------:R-:W-:-:S05]  /*16300*/  LOP3.LUT R0, R0, 0x3, RZ, 0xc0, !PT ;  /* 0x0000000300007812 */ /* 0x000fca00078ec0ff */
[----:B------:R0:W3:Y:S02]  /*16310*/  SHFL.IDX PT, R14, R0, RZ, 0x1f ;  /* 0x00001fff000e7589 */ /* 0x0000e400000e0000 */
.L_x_13418:
[----:B---3--:R-:W-:-:S13]  /*16320*/  ISETP.NE.AND P0, PT, R14, RZ, PT ;  /* 0x000000ff0e00720c */ /* 0x008fda0003f05270 */
[----:B------:R-:W-:Y:S05]  /*16330*/  @P0 BRA `(.L_x_13048) ;  /* 0x0000000000880947 */ /* 0x000fea0003800000 */
[----:B------:R-:W-:-:S03]  /*16340*/  UMOV UR4, 0xffffffff ;  /* 0xffffffff00047882 */ /* 0x000fc60000000000 */
[----:B------:R-:W-:Y:S05]  /*16350*/  BRA.DIV UR4, `(.L_x_13304) ;  /* 0x0000002e04ac7947 */ /* 0x000fea000b800000 */
[----:B------:R-:W-:-:S13]  /*16360*/  ELECT P6, URZ, PT ;  /* 0x00000000003f782f */ /* 0x000fda00038c0000 */
.L_x_13421:
[----:B------:R-:W-:Y:S05]  /*16370*/  @!P6 BRA `(.L_x_13048) ;  /* 0x000000000078e947 */ /* 0x000fea0003800000 */
[----:B0-----:R-:W3:Y:S02]  /*16380*/  LDL.LU R0, [R1+0x4c] ;  /* 0x00004c0001007983 */ /* 0x001ee40000300800 */
[----:B---3--:R-:W-:-:S04]  /*16390*/  LOP3.LUT R0, R0, 0x2, RZ, 0xfc, !PT ;  /* 0x0000000200007812 */ /* 0x008fc800078efcff */
[----:B------:R-:W-:-:S13]  /*163a0*/  ISETP.NE.AND P2, PT, R0, 0x3, PT ;  /* 0x000000030000780c */ /* 0x000fda0003f45270 */
[----:B------:R-:W-:Y:S05]  /*163b0*/  @!P2 BRA `(.L_x_13305) ;  /* 0x000000000004a947 */ /* 0x000fea0003800000 */
[----:B------:R-:W-:Y:S01]  /*163c0*/  BPT.TRAP 0x1 ;  /* 0x000000040000795c */ /* 0x000fe20000300000 */
.L_x_13305:
        /* <DEDUP_REMOVED lines=12> */
.L_x_13422:
[----:B------:R-:W3:Y:S02]  /*16490*/  SYNCS.PHASECHK.TRANS64.TRYWAIT P0, [R3+URZ], R2 ;  /* 0x00000002030075a7 */ /* 0x000ee4000800017f */
[----:B---3--:R-:W-:Y:S05]  /*164a0*/  @!P0 BRA `(.L_x_13307) ;  /* 0x0000002c008c8947 */ /* 0x008fea0003800000 */
.L_x_13423:
[----:B------:R-:W-:Y:S05]  /*164b0*/  @!P2 BRA `(.L_x_13308) ;  /* 0x000000000004a947 */ /* 0x000fea0003800000 */
[----:B------:R-:W-:Y:S01]  /*164c0*/  BPT.TRAP 0x1 ;  /* 0x000000040000795c */ /* 0x000fe20000300000 */
.L_x_13308:
[----:B------:R-:W-:-:S04]  /*164d0*/  VIADD R0, R9, 0x30860 ;  /* 0x0003086009007836 */ /* 0x000fc80000000000 */
[----:B------:R-:W-:-:S04]  /*164e0*/  IMAD R23, R23, 0x8, R0 ;  /* 0x0000000817177824 */ /* 0x000fc800078e0200 */
[----:B------:R-:W4:Y:S02]  /*164f0*/  SYNCS.PHASECHK.TRANS64.TRYWAIT P0, [R23+URZ], R4 ;  /* 0x00000004170075a7 */ /* 0x000f24000800017f */
[----:B----4-:R-:W-:Y:S05]  /*16500*/  @!P0 BRA `(.L_x_13309) ;  /* 0x0000002c00888947 */ /* 0x010fea0003800000 */
.L_x_13424:
[----:B------:R-:W-:-:S07]  /*16510*/  IMAD R7, R7, 0x8, R0 ;  /* 0x0000000807077824 */ /* 0x000fce00078e0200 */
.L_x_13310:
[----:B------:R0:W0:Y:S02]  /*16520*/  SYNCS.PHASECHK.TRANS64.TRYWAIT P0, [R7+URZ], R2 ;  /* 0x00000002070075a7 */ /* 0x000024000800017f */
[----:B0-----:R-:W-:Y:S05]  /*16530*/  @!P0 NANOSLEEP.SYNCS 0x989680 ;  /* 0x009896800000895d */ /* 0x001fea0003900000 */
[----:B------:R-:W0:Y:S02]  /*16540*/  @!P0 SYNCS.PHASECHK.TRANS64 P0, [R7+URZ], R2 ;  /* 0x00000002070085a7 */ /* 0x000e24000800007f */
[----:B0-----:R-:W-:Y:S05]  /*16550*/  @!P0 BRA `(.L_x_13310) ;  /* 0xfffffffc00f08947 */ /* 0x001fea000383ffff */
.L_x_13048:
[----:B------:R-:W-:Y:S05]  /*16560*/  BSYNC B9 ;  /* 0x0000000000097941 */ /* 0x000fea0003800000 */
.L_x_13045:
[----:B------:R-:W-:Y:S05]  /*16570*/  EXIT ;  /* 0x000000000000794d */ /* 0x000fea0003800000 */
.L_x_13066:
[----:B0-----:R0:W1:Y:S02]  /*16580*/  SYNCS.PHASECHK.TRANS64.TRYWAIT P6, [R81+URZ+0x30890], R93 ;  /* 0x0308905d510075a7 */ /* 0x00106400080c017f */
[----:B-1----:R-:W-:Y:S05]  /*16590*/  @!P6 NANOSLEEP.SYNCS 0x989680 ;  /* 0x009896800000e95d */ /* 0x002fea0003900000 */
[----:B------:R-:W1:Y:S02]  /*165a0*/  @!P6 SYNCS.PHASECHK.TRANS64 P6, [R81+URZ+0x30890], R93 ;  /* 0x0308905d5100e5a7 */ /* 0x000e6400080c007f */
[----:B-1----:R-:W-:Y:S05]  /*165b0*/  @!P6 BRA `(.L_x_13066) ;  /* 0xfffffffc00f0e947 */ /* 0x002fea000383ffff */
[----:B------:R-:W-:Y:S05]  /*165c0*/  BRA `(.L_x_13311) ;  /* 0xfffffec400c87947 */ /* 0x000fea000383ffff */
.L_x_13086:
[----:B0-----:R0:W1:Y:S02]  /*165d0*/  SYNCS.PHASECHK.TRANS64.TRYWAIT P5, [R81+URZ+0x30890], R93 ;  /* 0x0308905d510075a7 */ /* 0x00106400080a017f */
[----:B-1----:R-:W-:Y:S05]  /*165e0*/  @!P5 NANOSLEEP.SYNCS 0x989680 ;  /* 0x009896800000d95d */ /* 0x002fea0003900000 */
[----:B------:R-:W1:Y:S02]  /*165f0*/  @!P5 SYNCS.PHASECHK.TRANS64 P5, [R81+URZ+0x30890], R93 ;  /* 0x0308905d5100d5a7 */ /* 0x000e6400080a007f */
[----:B-1----:R-:W-:Y:S05]  /*16600*/  @!P5 BRA `(.L_x_13086) ;  /* 0xfffffffc00f0d947 */ /* 0x002fea000383ffff */
[----:B------:R-:W-:Y:S05]  /*16610*/  BRA `(.L_x_13312) ;  /* 0xfffffed800347947 */ /* 0x000fea000383ffff */
.L_x_13095:
[----:B-1----:R1:W2:Y:S02]  /*16620*/  SYNCS.PHASECHK.TRANS64.TRYWAIT P4, [R81+URZ+0x30890], R93 ;  /* 0x0308905d510075a7 */ /* 0x0022a4000808017f */
[----:B--2---:R-:W-:Y:S05]  /*16630*/  @!P4 NANOSLEEP.SYNCS 0x989680 ;  /* 0x009896800000c95d */ /* 0x004fea0003900000 */
[----:B------:R-:W2:Y:S02]  /*16640*/  @!P4 SYNCS.PHASECHK.TRANS64 P4, [R81+URZ+0x30890], R93 ;  /* 0x0308905d5100c5a7 */ /* 0x000ea4000808007f */
[----:B--2---:R-:W-:Y:S05]  /*16650*/  @!P4 BRA `(.L_x_13095) ;  /* 0xfffffffc00f0c947 */ /* 0x004fea000383ffff */
[----:B------:R-:W-:Y:S05]  /*16660*/  BRA `(.L_x_13313) ;  /* 0xfffffee800547947 */ /* 0x000fea000383ffff */
.L_x_13101:
[----:B--2---:R2:W3:Y:S02]  /*16670*/  SYNCS.PHASECHK.TRANS64.TRYWAIT P3, [R81+URZ+0x308b0], R93 ;  /* 0x0308b05d510075a7 */ /* 0x0044e4000806017f */
[----:B---3--:R-:W-:Y:S05]  /*16680*/  @!P3 NANOSLEEP.SYNCS 0x989680 ;  /* 0x009896800000b95d */ /* 0x008fea0003900000 */
[----:B------:R-:W3:Y:S02]  /*16690*/  @!P3 SYNCS.PHASECHK.TRANS64 P3, [R81+URZ+0x308b0], R93 ;  /* 0x0308b05d5100b5a7 */ /* 0x000ee4000806007f */
[----:B---3--:R-:W-:Y:S05]  /*166a0*/  @!P3 BRA `(.L_x_13101) ;  /* 0xfffffffc00f0b947 */ /* 0x008fea000383ffff */
[----:B------:R-:W-:Y:S05]  /*166b0*/  BRA `(.L_x_13314) ;  /* 0xfffffee800e87947 */ /* 0x000fea000383ffff */
.L_x_13109:
[----:B------:R-:W0:Y:S01]  /*166c0*/  S2R R3, SR_TID.X ;  /* 0x0000000000037919 */ /* 0x000e220000002100 */
[----:B------:R-:W-:Y:S01]  /*166d0*/  BSSY B0, `(.L_x_13315) ;  /* 0x000000c000007945 */ /* 0x000fe20003800000 */
[----:B------:R-:W-:Y:S01]  /*166e0*/  MOV R12, RZ ;  /* 0x000000ff000c7202 */ /* 0x000fe20000000f00 */
        /* <DEDUP_REMOVED lines=10> */
.L_x_13316:
[----:B------:R-:W-:Y:S05]  /*16790*/  BSYNC B0 ;  /* 0x0000000000007941 */ /* 0x000fea0003800000 */
.L_x_13315:
[----:B------:R1:W-:Y:S01]  /*167a0*/  STL [R1+0x3c], R14 ;  /* 0x00003c0e01007387 */ /* 0x0003e20000100800 */
[----:B------:R-:W-:Y:S05]  /*167b0*/  BRA `(.L_x_13317) ;  /* 0xfffffef000387947 */ /* 0x000fea000383ffff */
.L_x_13121:
[----:B------:R-:W-:Y:S01]  /*167c0*/  BSSY B1, `(.L_x_13318) ;  /* 0x0000008000017945 */ /* 0x000fe20003800000 */
[----:B------:R-:W-:Y:S01]  /*167d0*/  IMAD.MOV.U32 R13, RZ, RZ, R26 ;  /* 0x000000ffff0d7224 */ /* 0x000fe200078e001a */
[----:B------:R-:W-:Y:S01]  /*167e0*/  MOV R15, 0xffffffff ;  /* 0xffffffff000f7802 */ /* 0x000fe20000000f00 */
[----:B------:R-:W-:Y:S02]  /*167f0*/  IMAD.MOV.U32 R12, RZ, RZ, RZ ;  /* 0x000000ffff0c7224 */ /* 0x000fe400078e00ff */
[----:B------:R-:W-:-:S07]  /*16800*/  IMAD.MOV.U32 R11, RZ, RZ, 0x1c1f ;  /* 0x00001c1fff0b7424 */ /* 0x000fce00078e00ff */
[----:B-1----:R-:W-:Y:S05]  /*16810*/  WARPSYNC.COLLECTIVE R15, `(.L_x_13319) ;  /* 0x000000000f087348 */ /* 0x002fea0003c00000 */
[----:B-1----:R0:W1:Y:S02]  /*16820*/  SHFL.IDX P6, R14, R13, R12, R11 ;  /* 0x0000000c0d0e7389 */ /* 0x00206400000c000b */
[----:B01----:R-:W-:Y:S01]  /*16830*/  ENDCOLLECTIVE ;  /* 0x000000000000791b */ /* 0x003fe20003800000 */
.L_x_13319:
[----:B------:R-:W-:Y:S05]  /*16840*/  BSYNC B1 ;  /* 0x0000000000017941 */ /* 0x000fea0003800000 */
.L_x_13318:
        /* <DEDUP_REMOVED lines=8> */
.L_x_13320:
[----:B------:R-:W-:Y:S01]  /*168d0*/  IMAD.MOV.U32 R13, RZ, RZ, R28 ;  /* 0x000000ffff0d7224 */ /* 0x000fe200078e001c */
[----:B------:R-:W-:-:S07]  /*168e0*/  MOV R0, R14 ;  /* 0x0000000e00007202 */ /* 0x000fce0000000f00 */
[----:B------:R-:W-:Y:S05]  /*168f0*/  WARPSYNC.COLLECTIVE R15, `(.L_x_13321) ;  /* 0x000000000f087348 */ /* 0x000fea0003c00000 */
[----:B------:R0:W1:Y:S02]  /*16900*/  SHFL.IDX P6, R14, R13, R12, R11 ;  /* 0x0000000c0d0e7389 */ /* 0x00006400000c000b */
[----:B01----:R-:W-:Y:S01]  /*16910*/  ENDCOLLECTIVE ;  /* 0x000000000000791b */ /* 0x003fe20003800000 */
.L_x_13321:
[----:B------:R-:W-:Y:S02]  /*16920*/  IMAD.MOV.U32 R13, RZ, RZ, R27 ;  /* 0x000000ffff0d7224 */ /* 0x000fe400078e001b */
[----:B------:R-:W-:-:S07]  /*16930*/  IMAD.MOV.U32 R5, RZ, RZ, R14 ;  /* 0x000000ffff057224 */ /* 0x000fce00078e000e */
[----:B------:R-:W-:Y:S05]  /*16940*/  WARPSYNC.COLLECTIVE R15, `(.L_x_13322) ;  /* 0x000000000f087348 */ /* 0x000fea0003c00000 */
[----:B------:R0:W1:Y:S02]  /*16950*/  SHFL.IDX P6, R14, R13, R12, R11 ;  /* 0x0000000c0d0e7389 */ /* 0x00006400000c000b */
[----:B01----:R-:W-:Y:S01]  /*16960*/  ENDCOLLECTIVE ;  /* 0x000000000000791b */ /* 0x003fe20003800000 */
.L_x_13322:
[----:B------:R-:W-:Y:S05]  /*16970*/  BRA `(.L_x_13323) ;  /* 0xfffffef4003c7947 */ /* 0x000fea000383ffff */
.L_x_13125:
[----:B0-----:R0:W1:Y:S02]  /*16980*/  SYNCS.PHASECHK.TRANS64.TRYWAIT P0, [R2+URZ+0x30800], R5 ;  /* 0x03080005020075a7 */ /* 0x001064000800017f */
[----:B-1----:R-:W-:Y:S05]  /*16990*/  @!P0 NANOSLEEP.SYNCS 0x989680 ;  /* 0x009896800000895d */ /* 0x002fea0003900000 */
[----:B------:R-:W1:Y:S02]  /*169a0*/  @!P0 SYNCS.PHASECHK.TRANS64 P0, [R2+URZ+0x30800], R5 ;  /* 0x03080005020085a7 */ /* 0x000e64000800007f */
[----:B-1----:R-:W-:Y:S05]  /*169b0*/  @!P0 BRA `(.L_x_13125) ;  /* 0xfffffffc00f08947 */ /* 0x002fea000383ffff */
[----:B------:R-:W-:Y:S05]  /*169c0*/  BRA `(.L_x_13324) ;  /* 0xfffffef8007c7947 */ /* 0x000fea000383ffff */
.L_x_13133:
        /* <DEDUP_REMOVED lines=8> */
.L_x_13326:
[----:B------:R-:W-:Y:S05]  /*16a50*/  BSYNC B1 ;  /* 0x0000000000017941 */ /* 0x000fea0003800000 */
.L_x_13325:
        /* <DEDUP_REMOVED lines=8> */
.L_x_13327:
[----:B------:R-:W-:Y:S02]  /*16ae0*/  IMAD.MOV.U32 R13, RZ, RZ, R28 ;  /* 0x000000ffff0d7224 */ /* 0x000fe400078e001c */
[----:B------:R-:W-:-:S07]  /*16af0*/  IMAD.MOV.U32 R3, RZ, RZ, R14 ;  /* 0x000000ffff037224 */ /* 0x000fce00078e000e */
[----:B------:R-:W-:Y:S05]  /*16b00*/  WARPSYNC.COLLECTIVE R15, `(.L_x_13328) ;  /* 0x000000000f087348 */ /* 0x000fea0003c00000 */
[----:B------:R0:W1:Y:S02]  /*16b10*/  SHFL.IDX P6, R14, R13, R12, R11 ;  /* 0x0000000c0d0e7389 */ /* 0x00006400000c000b */
[----:B01----:R-:W-:Y:S01]  /*16b20*/  ENDCOLLECTIVE ;  /* 0x000000000000791b */ /* 0x003fe20003800000 */
.L_x_13328:
[----:B------:R-:W-:Y:S02]  /*16b30*/  IMAD.MOV.U32 R13, RZ, RZ, R27 ;  /* 0x000000ffff0d7224 */ /* 0x000fe400078e001b */
[----:B------:R-:W-:-:S07]  /*16b40*/  IMAD.MOV.U32 R20, RZ, RZ, R14 ;  /* 0x000000ffff147224 */ /* 0x000fce00078e000e */
[----:B------:R-:W-:Y:S05]  /*16b50*/  WARPSYNC.COLLECTIVE R15, `(.L_x_13329) ;  /* 0x000000000f087348 */ /* 0x000fea0003c00000 */
[----:B------:R0:W1:Y:S02]  /*16b60*/  SHFL.IDX P6, R14, R13, R12, R11 ;  /* 0x0000000c0d0e7389 */ /* 0x00006400000c000b */
[----:B01----:R-:W-:Y:S01]  /*16b70*/  ENDCOLLECTIVE ;  /* 0x000000000000791b */ /* 0x003fe20003800000 */
.L_x_13329:
[----:B------:R-:W-:Y:S05]  /*16b80*/  BRA `(.L_x_13330) ;  /* 0xffffff0000e47947 */ /* 0x000fea000383ffff */
.L_x_13137:
[----:B0-----:R0:W1:Y:S02]  /*16b90*/  SYNCS.PHASECHK.TRANS64.TRYWAIT P1, [R2+URZ+0x30800], R25 ;  /* 0x03080019020075a7 */ /* 0x001064000802017f */
[----:B-1----:R-:W-:Y:S05]  /*16ba0*/  @!P1 NANOSLEEP.SYNCS 0x989680 ;  /* 0x009896800000995d */ /* 0x002fea0003900000 */
[----:B------:R-:W1:Y:S02]  /*16bb0*/  @!P1 SYNCS.PHASECHK.TRANS64 P1, [R2+URZ+0x30800], R25 ;  /* 0x03080019020095a7 */ /* 0x000e64000802007f */
[----:B-1----:R-:W-:Y:S05]  /*16bc0*/  @!P1 BRA `(.L_x_13137) ;  /* 0xfffffffc00f09947 */ /* 0x002fea000383ffff */
[----:B------:R-:W-:Y:S05]  /*16bd0*/  BRA `(.L_x_13331) ;  /* 0xffffff0400cc7947 */ /* 0x000fea000383ffff */
.L_x_13143:
[----:B-1----:R1:W3:Y:S02]  /*16be0*/  SYNCS.PHASECHK.TRANS64.TRYWAIT P1, [R4+URZ+0x30830], R5 ;  /* 0x03083005040075a7 */ /* 0x0022e4000802017f */
[----:B---3--:R-:W-:Y:S05]  /*16bf0*/  @!P1 NANOSLEEP.SYNCS 0x989680 ;  /* 0x009896800000995d */ /* 0x008fea0003900000 */
[----:B------:R-:W3:Y:S02]  /*16c00*/  @!P1 SYNCS.PHASECHK.TRANS64 P1, [R4+URZ+0x30830], R5 ;  /* 0x03083005040095a7 */ /* 0x000ee4000802007f */
[----:B---3--:R-:W-:Y:S05]  /*16c10*/  @!P1 BRA `(.L_x_13143) ;  /* 0xfffffffc00f09947 */ /* 0x008fea000383ffff */
[----:B------:R-:W-:Y:S05]  /*16c20*/  BRA `(.L_x_13142) ;  /* 0xffffff1400187947 */ /* 0x000fea000383ffff */
.L_x_13149:
[----:B-1----:R1:W2:Y:S02]  /*16c30*/  SYNCS.PHASECHK.TRANS64.TRYWAIT P3, [R0+URZ+0x30830], R3 ;  /* 0x03083003000075a7 */ /* 0x0022a4000806017f */
[----:B--2---:R-:W-:Y:S05]  /*16c40*/  @!P3 NANOSLEEP.SYNCS 0x989680 ;  /* 0x009896800000b95d */ /* 0x004fea0003900000 */
[----:B------:R-:W2:Y:S02]  /*16c50*/  @!P3 SYNCS.PHASECHK.TRANS64 P3, [R0+URZ+0x30830], R3 ;  /* 0x030830030000b5a7 */ /* 0x000ea4000806007f */
[----:B--2---:R-:W-:Y:S05]  /*16c60*/  @!P3 BRA `(.L_x_13149) ;  /* 0xfffffffc00f0b947 */ /* 0x004fea000383ffff */
[----:B------:R-:W-:Y:S05]  /*16c70*/  BRA `(.L_x_13148) ;  /* 0xffffff4000cc7947 */ /* 0x000fea000383ffff */
.L_x_13154:
[----:B-1----:R1:W2:Y:S02]  /*16c80*/  SYNCS.PHASECHK.TRANS64.TRYWAIT P2, [R3+URZ+0x30850], R0 ;  /* 0x03085000030075a7 */ /* 0x0022a4000804017f */
[----:B--2---:R-:W-:Y:S05]  /*16c90*/  @!P2 NANOSLEEP.SYNCS 0x989680 ;  /* 0x009896800000a95d */ /* 0x004fea0003900000 */
[----:B------:R-:W2:Y:S02]  /*16ca0*/  @!P2 SYNCS.PHASECHK.TRANS64 P2, [R3+URZ+0x30850], R0 ;  /* 0x030850000300a5a7 */ /* 0x000ea4000804007f */
[----:B--2---:R-:W-:Y:S05]  /*16cb0*/  @!P2 BRA `(.L_x_13154) ;  /* 0xfffffffc00f0a947 */ /* 0x004fea000383ffff */
[----:B------:R-:W-:Y:S05]  /*16cc0*/  BRA `(.L_x_13153) ;  /* 0xffffff4400a07947 */ /* 0x000fea000383ffff */
.L_x_13159:
[----:B-1----:R1:W2:Y:S02]  /*16cd0*/  SYNCS.PHASECHK.TRANS64.TRYWAIT P0, [R12+URZ+0x30850], R5 ;  /* 0x030850050c0075a7 */ /* 0x0022a4000800017f */
[----:B--2---:R-:W-:Y:S05]  /*16ce0*/  @!P0 NANOSLEEP.SYNCS 0x989680 ;  /* 0x009896800000895d */ /* 0x004fea0003900000 */
[----:B------:R-:W2:Y:S02]  /*16cf0*/  @!P0 SYNCS.PHASECHK.TRANS64 P0, [R12+URZ+0x30850], R5 ;  /* 0x030850050c0085a7 */ /* 0x000ea4000800007f */
[----:B--2---:R-:W-:Y:S05]  /*16d00*/  @!P0 BRA `(.L_x_13159) ;  /* 0xfffffffc00f08947 */ /* 0x004fea000383ffff */
[----:B------:R-:W-:Y:S05]  /*16d10*/  BRA `(.L_x_13158) ;  /* 0xffffff70001c7947 */ /* 0x000fea000383ffff */
.L_x_13167:
[----:B------:R-:W-:Y:S01]  /*16d20*/  IMAD.MOV.U32 R13, RZ, RZ, R20 ;  /* 0x000000ffff0d7224 */ /* 0x000fe200078e0014 */
[----:B------:R-:W-:Y:S01]  /*16d30*/  MOV R12, RZ ;  /* 0x000000ff000c7202 */ /* 0x000fe20000000f00 */
[----:B------:R-:W-:Y:S02]  /*16d40*/  IMAD.MOV.U32 R11, RZ, RZ, 0x181f ;  /* 0x0000181fff0b7424 */ /* 0x000fe400078e00ff */
[----:B------:R-:W-:Y:S02]  /*16d50*/  IMAD.MOV.U32 R15, RZ, RZ, -0x1 ;  /* 0xffffffffff0f7424 */ /* 0x000fe400078e00ff */
[----:B------:R-:W-:Y:S02]  /*16d60*/  IMAD R24, R26, 0xc0, R30 ;  /* 0x000000c01a187824 */ /* 0x000fe400078e021e */
[----:B------:R-:W-:-:S07]  /*16d70*/  IMAD R21, R8, R27, RZ ;  /* 0x0000001b08157224 */ /* 0x000fce00078e02ff */
[----:B------:R-:W-:Y:S05]  /*16d80*/  WARPSYNC.COLLECTIVE R15, `(.L_x_13332) ;  /* 0x000000000f087348 */ /* 0x000fea0003c00000 */
[----:B------:R0:W1:Y:S02]  /*16d90*/  SHFL.IDX P6, R14, R13, R12, R11 ;  /* 0x0000000c0d0e7389 */ /* 0x00006400000c000b */
[----:B01----:R-:W-:Y:S01]  /*16da0*/  ENDCOLLECTIVE ;  /* 0x000000000000791b */ /* 0x003fe20003800000 */
.L_x_13332:
[C---:B------:R-:W-:Y:S01]  /*16db0*/  VIADD R8, R24.reuse, 0x30 ;  /* 0x0000003018087836 */ /* 0x040fe20000000000 */
[----:B------:R-:W-:-:S04]  /*16dc0*/  ISETP.GE.OR P3, PT, R24, R21, P0 ;  /* 0x000000151800720c */ /* 0x000fc80000766670 */
[----:B------:R-:W-:Y:S01]  /*16dd0*/  ISETP.GE.OR P4, PT, R8, R21, P0 ;  /* 0x000000150800720c */ /* 0x000fe20000786670 */
[----:B------:R-:W-:-:S05]  /*16de0*/  VIADD R8, R24, 0x60 ;  /* 0x0000006018087836 */ /* 0x000fca0000000000 */
[----:B------:R-:W-:Y:S01]  /*16df0*/  ISETP.GE.OR P2, PT, R8, R21, P0 ;  /* 0x000000150800720c */ /* 0x000fe20000746670 */
[----:B------:R-:W-:Y:S02]  /*16e00*/  IMAD.MOV.U32 R13, RZ, RZ, R7 ;  /* 0x000000ffff0d7224 */ /* 0x000fe400078e0007 */
[----:B------:R-:W-:-:S10]  /*16e10*/  IMAD.MOV.U32 R0, RZ, RZ, R14 ;  /* 0x000000ffff007224 */ /* 0x000fd400078e000e */
[----:B------:R-:W-:Y:S05]  /*16e20*/  WARPSYNC.COLLECTIVE R15, `(.L_x_13333) ;  /* 0x000000000f087348 */ /* 0x000fea0003c00000 */
[----:B------:R0:W1:Y:S02]  /*16e30*/  SHFL.IDX P6, R14, R13, R12, R11 ;  /* 0x0000000c0d0e7389 */ /* 0x00006400000c000b */
[----:B01----:R-:W-:Y:S01]  /*16e40*/  ENDCOLLECTIVE ;  /* 0x000000000000791b */ /* 0x003fe20003800000 */
.L_x_13333:
[----:B------:R-:W-:Y:S01]  /*16e50*/  MOV R13, R20 ;  /* 0x00000014000d7202 */ /* 0x000fe20000000f00 */
[----:B------:R-:W-:Y:S02]  /*16e60*/  IMAD.MOV.U32 R12, RZ, RZ, 0x1 ;  /* 0x00000001ff0c7424 */ /* 0x000fe400078e00ff */
[----:B------:R-:W-:-:S07]  /*16e70*/  IMAD.MOV.U32 R3, RZ, RZ, R14 ;  /* 0x000000ffff037224 */ /* 0x000fce00078e000e */
[----:B------:R-:W-:Y:S05]  /*16e80*/  WARPSYNC.COLLECTIVE R15, `(.L_x_13334) ;  /* 0x000000000f087348 */ /* 0x000fea0003c00000 */
[----:B------:R0:W1:Y:S02]  /*16e90*/  SHFL.IDX P6, R14, R13, R12, R11 ;  /* 0x0000000c0d0e7389 */ /* 0x00006400000c000b */
[----:B01----:R-:W-:Y:S01]  /*16ea0*/  ENDCOLLECTIVE ;  /* 0x000000000000791b */ /* 0x003fe20003800000 */
.L_x_13334:
[----:B------:R-:W-:-:S04]  /*16eb0*/  @!P3 LEA R10, P5, R29, R3, 0x1 ;  /* 0x000000031d0ab211 */ /* 0x000fc800078a08ff */
[----:B------:R-:W-:Y:S01]  /*16ec0*/  @!P3 LEA.HI.X R3, R29, R0, R28, 0x1, P5 ;  /* 0x000000001d03b211 */ /* 0x000fe200028f0c1c */
[----:B------:R-:W-:Y:S02]  /*16ed0*/  IMAD.MOV.U32 R13, RZ, RZ, R7 ;  /* 0x000000ffff0d7224 */ /* 0x000fe400078e0007 */
[----:B------:R-:W-:-:S07]  /*16ee0*/  IMAD.MOV.U32 R4, RZ, RZ, R14 ;  /* 0x000000ffff047224 */ /* 0x000fce00078e000e */
[----:B------:R-:W-:Y:S05]  /*16ef0*/  WARPSYNC.COLLECTIVE R15, `(.L_x_13335) ;  /* 0x000000000f087348 */ /* 0x000fea0003c00000 */
[----:B------:R0:W1:Y:S02]  /*16f00*/  SHFL.IDX P6, R14, R13, R12, R11 ;  /* 0x0000000c0d0e7389 */ /* 0x00006400000c000b */
[----:B01----:R-:W-:Y:S01]  /*16f10*/  ENDCOLLECTIVE ;  /* 0x000000000000791b */ /* 0x003fe20003800000 */
.L_x_13335:
[----:B------:R-:W-:Y:S01]  /*16f20*/  IMAD.MOV.U32 R13, RZ, RZ, R20 ;  /* 0x000000ffff0d7224 */ /* 0x000fe200078e0014 */
[----:B------:R-:W-:Y:S01]  /*16f30*/  MOV R12, 0x2 ;  /* 0x00000002000c7802 */ /* 0x000fe20000000f00 */
[----:B------:R-:W-:-:S07]  /*16f40*/  IMAD.MOV.U32 R5, RZ, RZ, R14 ;  /* 0x000000ffff057224 */ /* 0x000fce00078e000e */
[----:B------:R-:W-:Y:S05]  /*16f50*/  WARPSYNC.COLLECTIVE R15, `(.L_x_13336) ;  /* 0x000000000f087348 */ /* 0x000fea0003c00000 */
[----:B------:R0:W1:Y:S02]  /*16f60*/  SHFL.IDX P6, R14, R13, R12, R11 ;  /* 0x0000000c0d0e7389 */ /* 0x00006400000c000b */
[----:B01----:R-:W-:Y:S01]  /*16f70*/  ENDCOLLECTIVE ;  /* 0x000000000000791b */ /* 0x003fe20003800000 */
.L_x_13336:
[----:B------:R-:W-:-:S04]  /*16f80*/  @!P4 LEA R8, P1, R29, R5, 0x1 ;  /* 0x000000051d08c211 */ /* 0x000fc800078208ff */
[----:B------:R-:W-:Y:S01]  /*16f90*/  @!P4 LEA.HI.X R9, R29, R4, R28, 0x1, P1 ;  /* 0x000000041d09c211 */ /* 0x000fe200008f0c1c */
[----:B------:R-:W-:Y:S02]  /*16fa0*/  IMAD.MOV.U32 R13, RZ, RZ, R7 ;  /* 0x000000ffff0d7224 */ /* 0x000fe400078e0007 */
[----:B------:R-:W-:-:S07]  /*16fb0*/  IMAD.MOV.U32 R6, RZ, RZ, R14 ;  /* 0x000000ffff067224 */ /* 0x000fce00078e000e */
[----:B------:R-:W-:Y:S05]  /*16fc0*/  WARPSYNC.COLLECTIVE R15, `(.L_x_13337) ;  /* 0x000000000f087348 */ /* 0x000fea0003c00000 */
[----:B------:R0:W1:Y:S02]  /*16fd0*/  SHFL.IDX P6, R14, R13, R12, R11 ;  /* 0x0000000c0d0e7389 */ /* 0x00006400000c000b */
[----:B01----:R-:W-:Y:S01]  /*16fe0*/  ENDCOLLECTIVE ;  /* 0x000000000000791b */ /* 0x003fe20003800000 */
.L_x_13337:
[----:B------:R-:W-:Y:S01]  /*16ff0*/  @!P3 IMAD.MOV.U32 R11, RZ, RZ, R3 ;  /* 0x000000ffff0bb224 */ /* 0x000fe200078e0003 */
[----:B------:R-:W-:Y:S01]  /*17000*/  MOV R13, R20 ;  /* 0x00000014000d7202 */ /* 0x000fe20000000f00 */
[----:B------:R-:W-:-:S03]  /*17010*/  IMAD.MOV.U32 R12, RZ, RZ, 0x3 ;  /* 0x00000003ff0c7424 */ /* 0x000fc600078e00ff */
[----:B------:R0:W-:Y:S04]  /*17020*/  @!P3 ST.E.128 desc[UR56][R10.64], RZ ;  /* 0x000000ff0a00b985 */ /* 0x0001e8000c101d38 */
[----:B------:R1:W-:Y:S01]  /*17030*/  @!P4 ST.E.128 desc[UR56][R8.64], RZ ;  /* 0x000000ff0800c985 */ /* 0x0003e2000c101d38 */
[----:B------:R-:W-:-:S04]  /*17040*/  @!P2 LEA R25, P5, R29, R14, 0x1 ;  /* 0x0000000e1d19a211 */ /* 0x000fc800078a08ff */
[----:B------:R-:W-:Y:S01]  /*17050*/  @!P2 LEA.HI.X R5, R29, R6, R28, 0x1, P5 ;  /* 0x000000061d05a211 */ /* 0x000fe200028f0c1c */
[----:B0-----:R-:W-:Y:S02]  /*17060*/  IMAD.MOV.U32 R11, RZ, RZ, 0x181f ;  /* 0x0000181fff0b7424 */ /* 0x001fe400078e00ff */
[----:B------:R-:W-:-:S07]  /*17070*/  @!P2 IMAD.MOV.U32 R4, RZ, RZ, R25 ;  /* 0x000000ffff04a224 */ /* 0x000fce00078e0019 */
[----:B-1----:R-:W-:Y:S05]  /*17080*/  WARPSYNC.COLLECTIVE R15, `(.L_x_13338) ;  /* 0x000000000f087348 */ /* 0x002fea0003c00000 */
[----:B------:R0:W2:Y:S02]  /*17090*/  SHFL.IDX P6, R14, R13, R12, R11 ;  /* 0x0000000c0d0e7389 */ /* 0x0000a400000c000b */
[----:B012---:R-:W-:Y:S01]  /*170a0*/  ENDCOLLECTIVE ;  /* 0x000000000000791b */ /* 0x007fe20003800000 */
.L_x_13338:
[----:B------:R0:W-:Y:S01]  /*170b0*/  @!P2 ST.E.128 desc[UR56][R4.64], RZ ;  /* 0x000000ff0400a985 */ /* 0x0001e2000c101d38 */
[----:B------:R-:W-:Y:S02]  /*170c0*/  IMAD.MOV.U32 R13, RZ, RZ, R7 ;  /* 0x000000ffff0d7224 */ /* 0x000fe400078e0007 */
[----:B------:R-:W-:-:S07]  /*170d0*/  IMAD.MOV.U32 R0, RZ, RZ, R14 ;  /* 0x000000ffff007224 */ /* 0x000fce00078e000e */
[----:B0-----:R-:W-:Y:S05]  /*170e0*/  WARPSYNC.COLLECTIVE R15, `(.L_x_13339) ;  /* 0x000000000f087348 */ /* 0x001fea0003c00000 */
[----:B------:R1:W2:Y:S02]  /*170f0*/  SHFL.IDX P6, R14, R13, R12, R11 ;  /* 0x0000000c0d0e7389 */ /* 0x0002a400000c000b */
[----:B012---:R-:W-:Y:S01]  /*17100*/  ENDCOLLECTIVE ;  /* 0x000000000000791b */ /* 0x007fe20003800000 */
.L_x_13339:
[----:B------:R-:W-:Y:S05]  /*17110*/  BRA `(.L_x_13340) ;  /* 0xffffff9000707947 */ /* 0x000fea000383ffff */
.L_x_13184:
[----:B------:R-:W0:Y:S01]  /*17120*/  S2R R6, SR_TID.X ;  /* 0x0000000000067919 */ /* 0x000e220000002100 */
[----:B------:R-:W-:Y:S01]  /*17130*/  BSSY B1, `(.L_x_13341) ;  /* 0x000000a000017945 */ /* 0x000fe20003800000 */
[----:B------:R-:W-:Y:S02]  /*17140*/  IMAD.MOV.U32 R12, RZ, RZ, RZ ;  /* 0x000000ffff0c7224 */ /* 0x000fe400078e00ff */
[----:B------:R-:W-:Y:S02]  /*17150*/  IMAD.MOV.U32 R11, RZ, RZ, 0x1f ;  /* 0x0000001fff0b7424 */ /* 0x000fe400078e00ff */
[----:B------:R-:W-:Y:S01]  /*17160*/  IMAD.MOV.U32 R15, RZ, RZ, -0x1 ;  /* 0xffffffffff0f7424 */ /* 0x000fe200078e00ff */
[----:B0-----:R-:W-:-:S04]  /*17170*/  SHF.R.U32.HI R6, RZ, 0x5, R6 ;  /* 0x00000005ff067819 */ /* 0x001fc80000011606 */
[----:B------:R-:W-:-:S04]  /*17180*/  LOP3.LUT R6, R6, 0x3, RZ, 0xc0, !PT ;  /* 0x0000000306067812 */ /* 0x000fc800078ec0ff */
[----:B------:R-:W-:-:S07]  /*17190*/  MOV R13, R6 ;  /* 0x00000006000d7202 */ /* 0x000fce0000000f00 */
[----:B------:R-:W-:Y:S05]  /*171a0*/  WARPSYNC.COLLECTIVE R15, `(.L_x_13342) ;  /* 0x000000000f087348 */ /* 0x000fea0003c00000 */
[----:B------:R0:W1:Y:S02]  /*171b0*/  SHFL.IDX P6, R14, R13, R12, R11 ;  /* 0x0000000c0d0e7389 */ /* 0x00006400000c000b */
[----:B01----:R-:W-:Y:S01]  /*171c0*/  ENDCOLLECTIVE ;  /* 0x000000000000791b */ /* 0x003fe20003800000 */
.L_x_13342:
[----:B------:R-:W-:Y:S05]  /*171d0*/  BSYNC B1 ;  /* 0x0000000000017941 */ /* 0x000fea0003800000 */
.L_x_13341:
[----:B------:R-:W-:Y:S05]  /*171e0*/  BRA `(.L_x_13343) ;  /* 0xffffffa000e47947 */ /* 0x000fea000383ffff */
.L_x_13186:
[----:B------:R-:W-:Y:S01]  /*171f0*/  BSSY B1, `(.L_x_13344) ;  /* 0x0000006000017945 */ /* 0x000fe20003800000 */
[----:B------:R-:W-:-:S07]  /*17200*/  IMAD.MOV.U32 R15, RZ, RZ, -0x1 ;  /* 0xffffffffff0f7424 */ /* 0x000fce00078e00ff */
[----:B0-----:R-:W-:Y:S05]  /*17210*/  WARPSYNC.COLLECTIVE R15, `(.L_x_13345) ;  /* 0x000000000f0c7348 */ /* 0x001fea0003c00000 */
[----:B------:R-:W-:Y:S02]  /*17220*/  ELECT P6, UR62, PT ;  /* 0x00000000003e782f */ /* 0x000fe400038c0000 */
[----:B------:R-:W-:Y:S01]  /*17230*/  MOV R14, UR62 ;  /* 0x0000003e000e7c02 */ /* 0x000fe20008000f00 */
[----:B0-----:R-:W-:Y:S10]  /*17240*/  ENDCOLLECTIVE ;  /* 0x000000000000791b */ /* 0x001ff40003800000 */
.L_x_13345:
[----:B------:R-:W-:Y:S05]  /*17250*/  BSYNC B1 ;  /* 0x0000000000017941 */ /* 0x000fea0003800000 */
.L_x_13344:
[----:B------:R-:W-:Y:S05]  /*17260*/  BRA `(.L_x_13185) ;  /* 0xffffffa000dc7947 */ /* 0x000fea000383ffff */
.L_x_13188:
[----:B0-----:R0:W1:Y:S02]  /*17270*/  SYNCS.PHASECHK.TRANS64.TRYWAIT P0, [R22+URZ+0x30820], R5 ;  /* 0x03082005160075a7 */ /* 0x001064000800017f */
[----:B-1----:R-:W-:Y:S05]  /*17280*/  @!P0 NANOSLEEP.SYNCS 0x989680 ;  /* 0x009896800000895d */ /* 0x002fea0003900000 */
[----:B------:R-:W1:Y:S02]  /*17290*/  @!P0 SYNCS.PHASECHK.TRANS64 P0, [R22+URZ+0x30820], R5 ;  /* 0x03082005160085a7 */ /* 0x000e64000800007f */
[----:B-1----:R-:W-:Y:S05]  /*172a0*/  @!P0 BRA `(.L_x_13188) ;  /* 0xfffffffc00f08947 */ /* 0x002fea000383ffff */
[----:B------:R-:W-:Y:S05]  /*172b0*/  BRA `(.L_x_13346) ;  /* 0xffffffa000ec7947 */ /* 0x000fea000383ffff */
.L_x_13192:
[----:B0-----:R0:W1:Y:S02]  /*172c0*/  SYNCS.PHASECHK.TRANS64.TRYWAIT P0, [R6+URZ+0x308a0], R5 ;  /* 0x0308a005060075a7 */ /* 0x001064000800017f */
[----:B-1----:R-:W-:Y:S05]  /*172d0*/  @!P0 NANOSLEEP.SYNCS 0x989680 ;  /* 0x009896800000895d */ /* 0x002fea0003900000 */
[----:B------:R-:W1:Y:S02]  /*172e0*/  @!P0 SYNCS.PHASECHK.TRANS64 P0, [R6+URZ+0x308a0], R5 ;  /* 0x0308a005060085a7 */ /* 0x000e64000800007f */
[----:B-1----:R-:W-:Y:S05]  /*172f0*/  @!P0 BRA `(.L_x_13192) ;  /* 0xfffffffc00f08947 */ /* 0x002fea000383ffff */
[----:B------:R-:W-:Y:S05]  /*17300*/  BRA `(.L_x_13347) ;  /* 0xffffffa400087947 */ /* 0x000fea000383ffff */
.L_x_13197:
[----:B-1----:R1:W2:Y:S02]  /*17310*/  SYNCS.PHASECHK.TRANS64.TRYWAIT P0, [R6+URZ+0x308c0], R5 ;  /* 0x0308c005060075a7 */ /* 0x0022a4000800017f */
[----:B--2---:R-:W-:Y:S05]  /*17320*/  @!P0 NANOSLEEP.SYNCS 0x989680 ;  /* 0x009896800000895d */ /* 0x004fea0003900000 */
[----:B------:R-:W2:Y:S02]  /*17330*/  @!P0 SYNCS.PHASECHK.TRANS64 P0, [R6+URZ+0x308c0], R5 ;  /* 0x0308c005060085a7 */ /* 0x000ea4000800007f */
[----:B--2---:R-:W-:Y:S05]  /*17340*/  @!P0 BRA `(.L_x_13197) ;  /* 0xfffffffc00f08947 */ /* 0x004fea000383ffff */
[----:B------:R-:W-:Y:S05]  /*17350*/  BRA `(.L_x_13348) ;  /* 0xffffffa400847947 */ /* 0x000fea000383ffff */
.L_x_13204:
[----:B-1----:R1:W2:Y:S02]  /*17360*/  SYNCS.PHASECHK.TRANS64.TRYWAIT P1, [R5+URZ+0x308a0], R6 ;  /* 0x0308a006050075a7 */ /* 0x0022a4000802017f */
[----:B--2---:R-:W-:Y:S05]  /*17370*/  @!P1 NANOSLEEP.SYNCS 0x989680 ;  /* 0x009896800000995d */ /* 0x004fea0003900000 */
[----:B------:R-:W2:Y:S02]  /*17380*/  @!P1 SYNCS.PHASECHK.TRANS64 P1, [R5+URZ+0x308a0], R6 ;  /* 0x0308a006050095a7 */ /* 0x000ea4000802007f */
[----:B--2---:R-:W-:Y:S05]  /*17390*/  @!P1 BRA `(.L_x_13204) ;  /* 0xfffffffc00f09947 */ /* 0x004fea000383ffff */
[----:B------:R-:W-:Y:S05]  /*173a0*/  BRA `(.L_x_13349) ;  /* 0xffffffa8004c7947 */ /* 0x000fea000383ffff */
.L_x_13209:
[----:B0-----:R0:W2:Y:S02]  /*173b0*/  SYNCS.PHASECHK.TRANS64.TRYWAIT P1, [R5+URZ+0x308c0], R6 ;  /* 0x0308c006050075a7 */ /* 0x0010a4000802017f */
[----:B--2---:R-:W-:Y:S05]  /*173c0*/  @!P1 NANOSLEEP.SYNCS 0x989680 ;  /* 0x009896800000995d */ /* 0x004fea0003900000 */
[----:B------:R-:W2:Y:S02]  /*173d0*/  @!P1 SYNCS.PHASECHK.TRANS64 P1, [R5+URZ+0x308c0], R6 ;  /* 0x0308c006050095a7 */ /* 0x000ea4000802007f */
[----:B--2---:R-:W-:Y:S05]  /*173e0*/  @!P1 BRA `(.L_x_13209) ;  /* 0xfffffffc00f09947 */ /* 0x004fea000383ffff */
[----:B------:R-:W-:Y:S05]  /*173f0*/  BRA `(.L_x_13350) ;  /* 0xffffffa800c47947 */ /* 0x000fea000383ffff */
.L_x_13222:
        /* <DEDUP_REMOVED lines=11> */
.L_x_13352:
[----:B------:R-:W-:Y:S05]  /*174b0*/  BSYNC B0 ;  /* 0x0000000000007941 */ /* 0x000fea0003800000 */
.L_x_13351:
[----:B------:R-:W-:Y:S05]  /*174c0*/  BRA `(.L_x_13353) ;  /* 0xffffffb000dc7947 */ /* 0x000fea000383ffff */
.L_x_13224:
[----:B------:R-:W-:Y:S01]  /*174d0*/  BSSY B0, `(.L_x_13354) ;  /* 0x0000006000007945 */ /* 0x000fe20003800000 */
[----:B------:R-:W-:-:S07]  /*174e0*/  IMAD.MOV.U32 R15, RZ, RZ, -0x1 ;  /* 0xffffffffff0f7424 */ /* 0x000fce00078e00ff */
[----:B012---:R-:W-:Y:S05]  /*174f0*/  WARPSYNC.COLLECTIVE R15, `(.L_x_13355) ;  /* 0x000000000f0c7348 */ /* 0x007fea0003c00000 */
[----:B------:R-:W-:Y:S02]  /*17500*/  ELECT P6, UR62, PT ;  /* 0x00000000003e782f */ /* 0x000fe400038c0000 */
[----:B------:R-:W-:Y:S01]  /*17510*/  MOV R14, UR62 ;  /* 0x0000003e000e7c02 */ /* 0x000fe20008000f00 */
[----:B012---:R-:W-:Y:S10]  /*17520*/  ENDCOLLECTIVE ;  /* 0x000000000000791b */ /* 0x007ff40003800000 */
.L_x_13355:
[----:B------:R-:W-:Y:S05]  /*17530*/  BSYNC B0 ;  /* 0x0000000000007941 */ /* 0x000fea0003800000 */
.L_x_13354:
[----:B------:R-:W-:Y:S05]  /*17540*/  BRA `(.L_x_13356) ;  /* 0xffffffb000e47947 */ /* 0x000fea000383ffff */
.L_x_13226:
[----:B--2---:R2:W3:Y:S02]  /*17550*/  SYNCS.PHASECHK.TRANS64.TRYWAIT P0, [R0+URZ+0x30840], R2 ;  /* 0x03084002000075a7 */ /* 0x0044e4000800017f */
[----:B---3--:R-:W-:Y:S05]  /*17560*/  @!P0 NANOSLEEP.SYNCS 0x989680 ;  /* 0x009896800000895d */ /* 0x008fea0003900000 */
[----:B------:R-:W3:Y:S02]  /*17570*/  @!P0 SYNCS.PHASECHK.TRANS64 P0, [R0+URZ+0x30840], R2 ;  /* 0x03084002000085a7 */ /* 0x000ee4000800007f */
[----:B---3--:R-:W-:Y:S05]  /*17580*/  @!P0 BRA `(.L_x_13226) ;  /* 0xfffffffc00f08947 */ /* 0x008fea000383ffff */
[----:B------:R-:W-:Y:S05]  /*17590*/  BRA `(.L_x_13357) ;  /* 0xffffffb4003c7947 */ /* 0x000fea000383ffff */
.L_x_13230:
[----:B------:R-:W2:Y:S01]  /*175a0*/  LDL.LU R11, [R1+0x38] ;  /* 0x00003800010b7983 */ /* 0x000ea20000300800 */
[----:B------:R-:W-:Y:S02]  /*175b0*/  IMAD.MOV.U32 R13, RZ, RZ, R4 ;  /* 0x000000ffff0d7224 */ /* 0x000fe400078e0004 */
[----:B------:R-:W-:Y:S02]  /*175c0*/  IMAD.MOV.U32 R12, RZ, RZ, RZ ;  /* 0x000000ffff0c7224 */ /* 0x000fe400078e00ff */
[----:B------:R-:W-:Y:S02]  /*175d0*/  IMAD.MOV.U32 R15, RZ, RZ, -0x1 ;  /* 0xffffffffff0f7424 */ /* 0x000fe400078e00ff */
[----:B------:R-:W-:-:S05]  /*175e0*/  IMAD R17, R17, 0xc0, R21 ;  /* 0x000000c011117824 */ /* 0x000fca00078e0215 */
[----:B------:R-:W-:Y:S01]  /*175f0*/  IADD3 R8, R17, 0x10, RZ ;  /* 0x0000001011087810 */ /* 0x000fe20007ffe0ff */
[----:B--2---:R-:W-:Y:S01]  /*17600*/  IMAD R3, R11, R9, RZ ;  /* 0x000000090b037224 */ /* 0x004fe200078e02ff */
[----:B------:R-:W-:-:S04]  /*17610*/  MOV R11, 0x181f ;  /* 0x0000181f000b7802 */ /* 0x000fc80000000f00 */
[----:B------:R-:W-:-:S13]  /*17620*/  ISETP.GE.AND P1, PT, R17, R3, PT ;  /* 0x000000031100720c */ /* 0x000fda0003f26270 */
[----:B-----5:R-:W-:Y:S05]  /*17630*/  WARPSYNC.COLLECTIVE R15, `(.L_x_13358) ;  /* 0x000000000f087348 */ /* 0x020fea0003c00000 */
[----:B------:R0:W1:Y:S02]  /*17640*/  SHFL.IDX P6, R14, R13, R12, R11 ;  /* 0x0000000c0d0e7389 */ /* 0x00006400000c000b */
[----:B01---5:R-:W-:Y:S01]  /*17650*/  ENDCOLLECTIVE ;  /* 0x000000000000791b */ /* 0x023fe20003800000 */
.L_x_13358:
[----:B------:R-:W-:Y:S02]  /*17660*/  IMAD.MOV.U32 R13, RZ, RZ, R0 ;  /* 0x000000ffff0d7224 */ /* 0x000fe400078e0000 */
[----:B------:R-:W-:-:S07]  /*17670*/  IMAD.MOV.U32 R6, RZ, RZ, R14 ;  /* 0x000000ffff067224 */ /* 0x000fce00078e000e */
[----:B------:R-:W-:Y:S05]  /*17680*/  WARPSYNC.COLLECTIVE R15, `(.L_x_13359) ;  /* 0x000000000f087348 */ /* 0x000fea0003c00000 */
[----:B------:R0:W1:Y:S02]  /*17690*/  SHFL.IDX P6, R14, R13, R12, R11 ;  /* 0x0000000c0d0e7389 */ /* 0x00006400000c000b */
[----:B01----:R-:W-:Y:S01]  /*176a0*/  ENDCOLLECTIVE ;  /* 0x000000000000791b */ /* 0x003fe20003800000 */
.L_x_13359:
[----:B------:R-:W-:Y:S02]  /*176b0*/  IMAD.MOV.U32 R13, RZ, RZ, R4 ;  /* 0x000000ffff0d7224 */ /* 0x000fe400078e0004 */
[----:B------:R-:W-:Y:S02]  /*176c0*/  IMAD.MOV.U32 R12, RZ, RZ, 0x1 ;  /* 0x00000001ff0c7424 */ /* 0x000fe400078e00ff */
[----:B------:R-:W-:-:S07]  /*176d0*/  IMAD.MOV.U32 R7, RZ, RZ, R14 ;  /* 0x000000ffff077224 */ /* 0x000fce00078e000e */
[----:B------:R-:W-:Y:S05]  /*176e0*/  WARPSYNC.COLLECTIVE R15, `(.L_x_13360) ;  /* 0x000000000f087348 */ /* 0x000fea0003c00000 */
[----:B------:R0:W1:Y:S02]  /*176f0*/  SHFL.IDX P6, R14, R13, R12, R11 ;  /* 0x0000000c0d0e7389 */ /* 0x00006400000c000b */
[----:B01----:R-:W-:Y:S01]  /*17700*/  ENDCOLLECTIVE ;  /* 0x000000000000791b */ /* 0x003fe20003800000 */
.L_x_13360:
        /* <DEDUP_REMOVED lines=15> */
.L_x_13361:
[----:B------:R-:W-:Y:S02]  /*17800*/  IMAD.MOV.U32 R13, RZ, RZ, R4 ;  /* 0x000000ffff0d7224 */ /* 0x000fe400078e0004 */
[----:B------:R-:W-:Y:S02]  /*17810*/  IMAD.MOV.U32 R12, RZ, RZ, 0x2 ;  /* 0x00000002ff0c7424 */ /* 0x000fe400078e00ff */
[----:B------:R-:W-:-:S07]  /*17820*/  IMAD.MOV.U32 R7, RZ, RZ, R14 ;  /* 0x000000ffff077224 */ /* 0x000fce00078e000e */
[----:B------:R-:W-:Y:S05]  /*17830*/  WARPSYNC.COLLECTIVE R15, `(.L_x_13362) ;  /* 0x000000000f087348 */ /* 0x000fea0003c00000 */
[----:B------:R0:W1:Y:S02]  /*17840*/  SHFL.IDX P6, R14, R13, R12, R11 ;  /* 0x0000000c0d0e7389 */ /* 0x00006400000c000b */
[----:B01----:R-:W-:Y:S01]  /*17850*/  ENDCOLLECTIVE ;  /* 0x000000000000791b */ /* 0x003fe20003800000 */
.L_x_13362:
[----:B------:R-:W-:-:S04]  /*17860*/  @!P1 LEA R7, P2, R20, R7, 0x1 ;  /* 0x0000000714079211 */ /* 0x000fc800078408ff */
[----:B------:R-:W-:-:S04]  /*17870*/  @!P1 IADD3.X R6, RZ, R6, RZ, P2, !PT ;  /* 0x00000006ff069210 */ /* 0x000fc800017fe4ff */
        /* <DEDUP_REMOVED lines=14> */
.L_x_13363:
[----:B------:R-:W-:Y:S02]  /*17960*/  IMAD.MOV.U32 R13, RZ, RZ, R4 ;  /* 0x000000ffff0d7224 */ /* 0x000fe400078e0004 */
[----:B------:R-:W-:Y:S01]  /*17970*/  IMAD.MOV.U32 R12, RZ, RZ, 0x3 ;  /* 0x00000003ff0c7424 */ /* 0x000fe200078e00ff */
[----:B------:R-:W-:-:S07]  /*17980*/  MOV R7, R14 ;  /* 0x0000000e00077202 */ /* 0x000fce0000000f00 */
[----:B------:R-:W-:Y:S05]  /*17990*/  WARPSYNC.COLLECTIVE R15, `(.L_x_13364) ;  /* 0x000000000f087348 */ /* 0x000fea0003c00000 */
[----:B------:R0:W1:Y:S02]  /*179a0*/  SHFL.IDX P6, R14, R13, R12, R11 ;  /* 0x0000000c0d0e7389 */ /* 0x00006400000c000b */
[----:B01----:R-:W-:Y:S01]  /*179b0*/  ENDCOLLECTIVE ;  /* 0x000000000000791b */ /* 0x003fe20003800000 */
.L_x_13364:
[----:B------:R-:W-:-:S05]  /*179c0*/  @!P1 LEA R7, P2, R20, R7, 0x1 ;  /* 0x0000000714079211 */ /* 0x000fca00078408ff */
[----:B------:R-:W-:-:S05]  /*179d0*/  @!P1 IMAD.X R6, RZ, RZ, R6, P2 ;  /* 0x000000ffff069224 */ /* 0x000fca00010e0606 */
[----:B------:R-:W-:Y:S02]  /*179e0*/  @!P1 LOP3.LUT R7, R7, R6, RZ, 0x3c, !PT ;  /* 0x0000000607079212 */ /* 0x000fe400078e3cff */
[----:B------:R-:W-:Y:S02]  /*179f0*/  MOV R13, R0 ;  /* 0x00000000000d7202 */ /* 0x000fe40000000f00 */
        /* <DEDUP_REMOVED lines=12> */
.L_x_13365:
[----:B------:R-:W-:Y:S02]  /*17ac0*/  IMAD.MOV.U32 R13, RZ, RZ, R4 ;  /* 0x000000ffff0d7224 */ /* 0x000fe400078e0004 */
[----:B------:R-:W-:Y:S02]  /*17ad0*/  IMAD.MOV.U32 R12, RZ, RZ, 0x4 ;  /* 0x00000004ff0c7424 */ /* 0x000fe400078e00ff */
[----:B------:R-:W-:-:S07]  /*17ae0*/  IMAD.MOV.U32 R7, RZ, RZ, R14 ;  /* 0x000000ffff077224 */ /* 0x000fce00078e000e */
[----:B------:R-:W-:Y:S05]  /*17af0*/  WARPSYNC.COLLECTIVE R15, `(.L_x_13366) ;  /* 0x000000000f087348 */ /* 0x000fea0003c00000 */
[----:B------:R0:W1:Y:S02]  /*17b00*/  SHFL.IDX P6, R14, R13, R12, R11 ;  /* 0x0000000c0d0e7389 */ /* 0x00006400000c000b */
[----:B01----:R-:W-:Y:S01]  /*17b10*/  ENDCOLLECTIVE ;  /* 0x000000000000791b */ /* 0x003fe20003800000 */
.L_x_13366:
        /* <DEDUP_REMOVED lines=11> */
[----:B------:R-:W-:Y:S02]  /*17bd0*/  ISETP.GE.AND P1, PT, R6, R3, PT ;  /* 0x000000030600720c */ /* 0x000fe40003f26270 */
[----:B------:R-:W-:-:S11]  /*17be0*/  MOV R6, R14 ;  /* 0x0000000e00067202 */ /* 0x000fd60000000f00 */
[----:B------:R-:W-:Y:S05]  /*17bf0*/  WARPSYNC.COLLECTIVE R15, `(.L_x_13367) ;  /* 0x000000000f087348 */ /* 0x000fea0003c00000 */
[----:B------:R0:W1:Y:S02]  /*17c00*/  SHFL.IDX P6, R14, R13, R12, R11 ;  /* 0x0000000c0d0e7389 */ /* 0x00006400000c000b */
[----:B01----:R-:W-:Y:S01]  /*17c10*/  ENDCOLLECTIVE ;  /* 0x000000000000791b */ /* 0x003fe20003800000 */
.L_x_13367:
[----:B------:R-:W-:Y:S01]  /*17c20*/  IMAD.MOV.U32 R13, RZ, RZ, R4 ;  /* 0x000000ffff0d7224 */ /* 0x000fe200078e0004 */
[----:B------:R-:W-:Y:S01]  /*17c30*/  MOV R12, 0x5 ;  /* 0x00000005000c7802 */ /* 0x000fe20000000f00 */
[----:B------:R-:W-:-:S07]  /*17c40*/  IMAD.MOV.U32 R7, RZ, RZ, R14 ;  /* 0x000000ffff077224 */ /* 0x000fce00078e000e */
[----:B------:R-:W-:Y:S05]  /*17c50*/  WARPSYNC.COLLECTIVE R15, `(.L_x_13368) ;  /* 0x000000000f087348 */ /* 0x000fea0003c00000 */
[----:B------:R0:W1:Y:S02]  /*17c60*/  SHFL.IDX P6, R14, R13, R12, R11 ;  /* 0x0000000c0d0e7389 */ /* 0x00006400000c000b */
[----:B01----:R-:W-:Y:S01]  /*17c70*/  ENDCOLLECTIVE ;  /* 0x000000000000791b */ /* 0x003fe20003800000 */
.L_x_13368:
        /* <DEDUP_REMOVED lines=16> */
.L_x_13369:
[----:B------:R-:W-:Y:S01]  /*17d80*/  MOV R13, R4 ;  /* 0x00000004000d7202 */ /* 0x000fe20000000f00 */
[----:B------:R-:W-:Y:S02]  /*17d90*/  IMAD.MOV.U32 R12, RZ, RZ, 0x6 ;  /* 0x00000006ff0c7424 */ /* 0x000fe400078e00ff */
[----:B------:R-:W-:-:S07]  /*17da0*/  IMAD.MOV.U32 R7, RZ, RZ, R14 ;  /* 0x000000ffff077224 */ /* 0x000fce00078e000e */
[----:B------:R-:W-:Y:S05]  /*17db0*/  WARPSYNC.COLLECTIVE R15, `(.L_x_13370) ;  /* 0x000000000f087348 */ /* 0x000fea0003c00000 */
[----:B------:R0:W1:Y:S02]  /*17dc0*/  SHFL.IDX P6, R14, R13, R12, R11 ;  /* 0x0000000c0d0e7389 */ /* 0x00006400000c000b */
[----:B01----:R-:W-:Y:S01]  /*17dd0*/  ENDCOLLECTIVE ;  /* 0x000000000000791b */ /* 0x003fe20003800000 */
.L_x_13370:
        /* <DEDUP_REMOVED lines=16> */
.L_x_13371:
[----:B------:R-:W-:Y:S01]  /*17ee0*/  MOV R13, R4 ;  /* 0x00000004000d7202 */ /* 0x000fe20000000f00 */
[----:B------:R-:W-:Y:S02]  /*17ef0*/  IMAD.MOV.U32 R12, RZ, RZ, 0x7 ;  /* 0x00000007ff0c7424 */ /* 0x000fe400078e00ff */
[----:B------:R-:W-:-:S07]  /*17f00*/  IMAD.MOV.U32 R7, RZ, RZ, R14 ;  /* 0x000000ffff077224 */ /* 0x000fce00078e000e */
[----:B------:R-:W-:Y:S05]  /*17f10*/  WARPSYNC.COLLECTIVE R15, `(.L_x_13372) ;  /* 0x000000000f087348 */ /* 0x000fea0003c00000 */
[----:B------:R0:W1:Y:S02]  /*17f20*/  SHFL.IDX P6, R14, R13, R12, R11 ;  /* 0x0000000c0d0e7389 */ /* 0x00006400000c000b */
[----:B01----:R-:W-:Y:S01]  /*17f30*/  ENDCOLLECTIVE ;  /* 0x000000000000791b */ /* 0x003fe20003800000 */
.L_x_13372:
[----:B------:R-:W-:-:S05]  /*17f40*/  @!P1 LEA R7, P2, R20, R7, 0x1 ;  /* 0x0000000714079211 */ /* 0x000fca00078408ff */
[----:B------:R-:W-:-:S05]  /*17f50*/  @!P1 IMAD.X R6, RZ, RZ, R6, P2 ;  /* 0x000000ffff069224 */ /* 0x000fca00010e0606 */
[-C--:B------:R-:W-:Y:S01]  /*17f60*/  @!P1 LOP3.LUT R7, R7, R6.reuse, RZ, 0x3c, !PT ;  /* 0x0000000607079212 */ /* 0x080fe200078e3cff */
[----:B------:R-:W-:Y:S01]  /*17f70*/  IMAD.MOV.U32 R13, RZ, RZ, R0 ;  /* 0x000000ffff0d7224 */ /* 0x000fe200078e0000 */
[----:B------:R-:W-:Y:S02]  /*17f80*/  IADD3 R0, R17, 0x70, RZ ;  /* 0x0000007011007810 */ /* 0x000fe40007ffe0ff */
[----:B------:R-:W-:-:S04]  /*17f90*/  @!P1 LOP3.LUT R6, R7, R6, RZ, 0x3c, !PT ;  /* 0x0000000607069212 */ /* 0x000fc800078e3cff */
[----:B------:R-:W-:Y:S01]  /*17fa0*/  @!P1 LOP3.LUT R7, R7, R6, RZ, 0x3c, !PT ;  /* 0x0000000607079212 */ /* 0x000fe200078e3cff */
[----:B------:R-:W-:-:S07]  /*17fb0*/  IMAD.MOV.U32 R4, RZ, RZ, R14 ;  /* 0x000000ffff047224 */ /* 0x000fce00078e000e */
[----:B------:R-:W-:Y:S05]  /*17fc0*/  WARPSYNC.COLLECTIVE R15, `(.L_x_13373) ;  /* 0x000000000f087348 */ /* 0x000fea0003c00000 */
[----:B------:R0:W1:Y:S02]  /*17fd0*/  SHFL.IDX P6, R14, R13, R12, R11 ;  /* 0x0000000c0d0e7389 */ /* 0x00006400000c000b */
[----:B01----:R-:W-:Y:S01]  /*17fe0*/  ENDCOLLECTIVE ;  /* 0x000000000000791b */ /* 0x003fe20003800000 */
.L_x_13373:
[----:B------:R-:W-:Y:S01]  /*17ff0*/  @!PT LDS RZ, [RZ] ;  /* 0x00000000fffff984 */ /* 0x000fe20000000800 */
[----:B------:R-:W-:Y:S01]  /*18000*/  @!PT LDS RZ, [RZ] ;  /* 0x00000000fffff984 */ /* 0x000fe20000000800 */
[----:B------:R-:W-:Y:S01]  /*18010*/  @!PT LDS RZ, [RZ] ;  /* 0x00000000fffff984 */ /* 0x000fe20000000800 */
[----:B------:R0:W-:Y:S01]  /*18020*/  @!P1 LDGSTS.E.BYPASS.LTC128B.128 [R10+0xf400], desc[UR56][R6.64], !P0 ;  /* 0x0f400000060a9fae */ /* 0x0001e2000c101d78 */
[----:B------:R-:W-:Y:S01]  /*18030*/  ISETP.GE.AND P1, PT, R0, R3, PT ;  /* 0x000000030000720c */ /* 0x000fe20003f26270 */
[----:B------:R-:W-:-:S05]  /*18040*/  VIADD R0, R17, 0x80 ;  /* 0x0000008011007836 */ /* 0x000fca0000000000 */
[----:B------:R-:W-:Y:S01]  /*18050*/  ISETP.GE.AND P2, PT, R0, R3, PT ;  /* 0x000000030000720c */ /* 0x000fe20003f46270 */
[----:B------:R-:W-:Y:S01]  /*18060*/  IMAD.MOV.U32 R13, RZ, RZ, R2 ;  /* 0x000000ffff0d7224 */ /* 0x000fe200078e0002 */
[----:B------:R-:W-:Y:S01]  /*18070*/  MOV R12, RZ ;  /* 0x000000ff000c7202 */ /* 0x000fe20000000f00 */
[----:B0-----:R-:W-:-:S10]  /*18080*/  IMAD.MOV.U32 R6, RZ, RZ, R14 ;  /* 0x000000ffff067224 */ /* 0x001fd400078e000e */
[----:B------:R-:W-:Y:S05]  /*18090*/  WARPSYNC.COLLECTIVE R15, `(.L_x_13374) ;  /* 0x000000000f087348 */ /* 0x000fea0003c00000 */
[----:B------:R0:W1:Y:S02]  /*180a0*/  SHFL.IDX P6, R14, R13, R12, R11 ;  /* 0x0000000c0d0e7389 */ /* 0x00006400000c000b */
[----:B01----:R-:W-:Y:S01]  /*180b0*/  ENDCOLLECTIVE ;  /* 0x000000000000791b */ /* 0x003fe20003800000 */
.L_x_13374:
[----:B------:R-:W-:-:S05]  /*180c0*/  @!P1 LEA R6, P3, R20, R6, 0x1 ;  /* 0x0000000614069211 */ /* 0x000fca00078608ff */
[----:B------:R-:W-:-:S04]  /*180d0*/  @!P1 IMAD.X R4, RZ, RZ, R4, P3 ;  /* 0x000000ffff049224 */ /* 0x000fc800018e0604 */
[----:B------:R-:W-:Y:S02]  /*180e0*/  @!P1 IMAD.MOV.U32 R7, RZ, RZ, R4 ;  /* 0x000000ffff079224 */ /* 0x000fe400078e0004 */
[----:B------:R-:W-:Y:S02]  /*180f0*/  IMAD.MOV.U32 R13, RZ, RZ, R5 ;  /* 0x000000ffff0d7224 */ /* 0x000fe400078e0005 */
[----:B------:R-:W-:Y:S01]  /*18100*/  VIADD R4, R17, 0xa0 ;  /* 0x000000a011047836 */ /* 0x000fe20000000000 */
        /* <DEDUP_REMOVED lines=8> */
.L_x_13375:
[----:B------:R-:W-:Y:S02]  /*18190*/  IMAD.MOV.U32 R13, RZ, RZ, R2 ;  /* 0x000000ffff0d7224 */ /* 0x000fe400078e0002 */
[----:B------:R-:W-:Y:S02]  /*181a0*/  IMAD.MOV.U32 R12, RZ, RZ, 0x1 ;  /* 0x00000001ff0c7424 */ /* 0x000fe400078e00ff */
[----:B------:R-:W-:-:S07]  /*181b0*/  IMAD.MOV.U32 R8, RZ, RZ, R14 ;  /* 0x000000ffff087224 */ /* 0x000fce00078e000e */
[----:B------:R-:W-:Y:S05]  /*181c0*/  WARPSYNC.COLLECTIVE R15, `(.L_x_13376) ;  /* 0x000000000f087348 */ /* 0x000fea0003c00000 */
[----:B------:R0:W1:Y:S02]  /*181d0*/  SHFL.IDX P6, R14, R13, R12, R11 ;  /* 0x0000000c0d0e7389 */ /* 0x00006400000c000b */
[----:B01----:R-:W-:Y:S01]  /*181e0*/  ENDCOLLECTIVE ;  /* 0x000000000000791b */ /* 0x003fe20003800000 */
.L_x_13376:
[----:B------:R-:W-:-:S05]  /*181f0*/  @!P2 LEA R6, P1, R20, R8, 0x1 ;  /* 0x000000081406a211 */ /* 0x000fca00078208ff */
[----:B------:R-:W-:-:S05]  /*18200*/  @!P2 IMAD.X R0, RZ, RZ, R0, P1 ;  /* 0x000000ffff00a224 */ /* 0x000fca00008e0600 */
[----:B------:R-:W-:Y:S01]  /*18210*/  @!P2 MOV R7, R0 ;  /* 0x000000000007a202 */ /* 0x000fe20000000f00 */
[----:B------:R-:W-:Y:S01]  /*18220*/  VIADD R0, R17, 0x90 ;  /* 0x0000009011007836 */ /* 0x000fe20000000000 */
[----:B------:R-:W-:-:S03]  /*18230*/  MOV R13, R5 ;  /* 0x00000005000d7202 */ /* 0x000fc60000000f00 */
[----:B------:R-:W-:Y:S01]  /*18240*/  @!PT LDS RZ, [RZ] ;  /* 0x00000000fffff984 */ /* 0x000fe20000000800 */
[----:B------:R-:W-:Y:S01]  /*18250*/  @!PT LDS RZ, [RZ] ;  /* 0x00000000fffff984 */ /* 0x000fe20000000800 */
[----:B------:R-:W-:Y:S01]  /*18260*/  @!PT LDS RZ, [RZ] ;  /* 0x00000000fffff984 */ /* 0x000fe20000000800 */
[----:B------:R0:W-:Y:S01]  /*18270*/  @!P2 LDGSTS.E.BYPASS.LTC128B.128 [R10+0x10400], desc[UR56][R6.64], !P0 ;  /* 0x10400000060aafae */ /* 0x0001e2000c101d78 */
[----:B------:R-:W-:Y:S01]  /*18280*/  ISETP.GE.AND P1, PT, R0, R3, PT ;  /* 0x000000030000720c */ /* 0x000fe20003f26270 */
[----:B------:R-:W-:-:S12]  /*18290*/  IMAD.MOV.U32 R0, RZ, RZ, R14 ;  /* 0x000000ffff007224 */ /* 0x000fd800078e000e */
[----:B0-----:R-:W-:Y:S05]  /*182a0*/  WARPSYNC.COLLECTIVE R15, `(.L_x_13377) ;  /* 0x000000000f087348 */ /* 0x001fea0003c00000 */
[----:B------:R1:W2:Y:S02]  /*182b0*/  SHFL.IDX P6, R14, R13, R12, R11 ;  /* 0x0000000c0d0e7389 */ /* 0x0002a400000c000b */
[----:B012---:R-:W-:Y:S01]  /*182c0*/  ENDCOLLECTIVE ;  /* 0x000000000000791b */ /* 0x007fe20003800000 */
.L_x_13377:
[----:B------:R-:W-:Y:S01]  /*182d0*/  IMAD.MOV.U32 R13, RZ, RZ, R2 ;  /* 0x000000ffff0d7224 */ /* 0x000fe200078e0002 */
[----:B------:R-:W-:Y:S01]  /*182e0*/  MOV R12, 0x2 ;  /* 0x00000002000c7802 */ /* 0x000fe20000000f00 */
[----:B------:R-:W-:-:S07]  /*182f0*/  IMAD.MOV.U32 R6, RZ, RZ, R14 ;  /* 0x000000ffff067224 */ /* 0x000fce00078e000e */
[----:B------:R-:W-:Y:S05]  /*18300*/  WARPSYNC.COLLECTIVE R15, `(.L_x_13378) ;  /* 0x000000000f087348 */ /* 0x000fea0003c00000 */
[----:B------:R0:W1:Y:S02]  /*18310*/  SHFL.IDX P6, R14, R13, R12, R11 ;  /* 0x0000000c0d0e7389 */ /* 0x00006400000c000b */
[----:B01----:R-:W-:Y:S01]  /*18320*/  ENDCOLLECTIVE ;  /* 0x000000000000791b */ /* 0x003fe20003800000 */
.L_x_13378:
        /* <DEDUP_REMOVED lines=13> */
.L_x_13379:
[----:B------:R-:W-:Y:S02]  /*18400*/  IMAD.MOV.U32 R13, RZ, RZ, R2 ;  /* 0x000000ffff0d7224 */ /* 0x000fe400078e0002 */
[----:B------:R-:W-:Y:S02]  /*18410*/  IMAD.MOV.U32 R12, RZ, RZ, 0x3 ;  /* 0x00000003ff0c7424 */ /* 0x000fe400078e00ff */
[----:B------:R-:W-:-:S07]  /*18420*/  IMAD.MOV.U32 R6, RZ, RZ, R14 ;  /* 0x000000ffff067224 */ /* 0x000fce00078e000e */
[----:B------:R-:W-:Y:S05]  /*18430*/  WARPSYNC.COLLECTIVE R15, `(.L_x_13380) ;  /* 0x000000000f087348 */ /* 0x000fea0003c00000 */
[----:B------:R0:W1:Y:S02]  /*18440*/  SHFL.IDX P6, R14, R13, R12, R11 ;  /* 0x0000000c0d0e7389 */ /* 0x00006400000c000b */
[----:B01----:R-:W-:Y:S01]  /*18450*/  ENDCOLLECTIVE ;  /* 0x000000000000791b */ /* 0x003fe20003800000 */
.L_x_13380:
[----:B------:R-:W-:-:S04]  /*18460*/  @!P1 LEA R6, P2, R20, R6, 0x1 ;  /* 0x0000000614069211 */ /* 0x000fc800078408ff */
[----:B------:R-:W-:-:S05]  /*18470*/  @!P1 IADD3.X R0, RZ, R0, RZ, P2, !PT ;  /* 0x00000000ff009210 */ /* 0x000fca00017fe4ff */
[----:B------:R-:W-:Y:S01]  /*18480*/  @!P1 IMAD.MOV.U32 R7, RZ, RZ, R0 ;  /* 0x000000ffff079224 */ /* 0x000fe200078e0000 */
[----:B------:R-:W-:-:S04]  /*18490*/  MOV R13, R5 ;  /* 0x00000005000d7202 */ /* 0x000fc80000000f00 */
        /* <DEDUP_REMOVED lines=8> */
.L_x_13381:
[----:B------:R-:W-:Y:S01]  /*18520*/  IMAD.MOV.U32 R2, RZ, RZ, R14 ;  /* 0x000000ffff027224 */ /* 0x000fe200078e000e */
[----:B------:R-:W-:Y:S06]  /*18530*/  BRA `(.L_x_13382) ;  /* 0xffffffb400607947 */ /* 0x000fec000383ffff */
.L_x_13233:
[----:B0-----:R0:W1:Y:S02]  /*18540*/  SYNCS.PHASECHK.TRANS64.TRYWAIT P0, [R22+URZ+0x30820], R3 ;  /* 0x03082003160075a7 */ /* 0x001064000800017f */
[----:B-1----:R-:W-:Y:S05]  /*18550*/  @!P0 NANOSLEEP.SYNCS 0x989680 ;  /* 0x009896800000895d */ /* 0x002fea0003900000 */
[----:B------:R-:W1:Y:S02]  /*18560*/  @!P0 SYNCS.PHASECHK.TRANS64 P0, [R22+URZ+0x30820], R3 ;  /* 0x03082003160085a7 */ /* 0x000e64000800007f */
[----:B-1----:R-:W-:Y:S05]  /*18570*/  @!P0 BRA `(.L_x_13233) ;  /* 0xfffffffc00f08947 */ /* 0x002fea000383ffff */
[----:B------:R-:W-:Y:S05]  /*18580*/  BRA `(.L_x_13383) ;  /* 0xffffffb400c87947 */ /* 0x000fea000383ffff */
.L_x_13242:
[----:B0-----:R0:W2:Y:S02]  /*18590*/  SYNCS.PHASECHK.TRANS64.TRYWAIT P0, [R2+URZ+0x30840], R3 ;  /* 0x03084003020075a7 */ /* 0x0010a4000800017f */
[----:B--2---:R-:W-:Y:S05]  /*185a0*/  @!P0 NANOSLEEP.SYNCS 0x989680 ;  /* 0x009896800000895d */ /* 0x004fea0003900000 */
[----:B------:R-:W2:Y:S02]  /*185b0*/  @!P0 SYNCS.PHASECHK.TRANS64 P0, [R2+URZ+0x30840], R3 ;  /* 0x03084003020085a7 */ /* 0x000ea4000800007f */
[----:B--2---:R-:W-:Y:S05]  /*185c0*/  @!P0 BRA `(.L_x_13242) ;  /* 0xfffffffc00f08947 */ /* 0x004fea000383ffff */
[----:B------:R-:W-:Y:S05]  /*185d0*/  BRA `(.L_x_13384) ;  /* 0xffffffb8007c7947 */ /* 0x000fea000383ffff */
.L_x_13247:
[----:B0-----:R0:W1:Y:S02]  /*185e0*/  SYNCS.PHASECHK.TRANS64.TRYWAIT P0, [R3+URZ+0x60], R2 ;  /* 0x00006002030075a7 */ /* 0x001064000800017f */
[----:B-1----:R-:W-:Y:S05]  /*185f0*/  @!P0 NANOSLEEP.SYNCS 0x989680 ;  /* 0x009896800000895d */ /* 0x002fea0003900000 */
[----:B------:R-:W1:Y:S02]  /*18600*/  @!P0 SYNCS.PHASECHK.TRANS64 P0, [R3+URZ+0x60], R2 ;  /* 0x00006002030085a7 */ /* 0x000e64000800007f */
[----:B-1----:R-:W-:Y:S05]  /*18610*/  @!P0 BRA `(.L_x_13247) ;  /* 0xfffffffc00f08947 */ /* 0x002fea000383ffff */
[----:B------:R-:W-:Y:S05]  /*18620*/  BRA `(.L_x_13385) ;  /* 0xffffffbc00087947 */ /* 0x000fea000383ffff */
.L_x_13255:
[----:B0-----:R0:W2:Y:S02]  /*18630*/  SYNCS.PHASECHK.TRANS64.TRYWAIT P0, [R2+URZ+0x30840], R3 ;  /* 0x03084003020075a7 */ /* 0x0010a4000800017f */
[----:B--2---:R-:W-:Y:S05]  /*18640*/  @!P0 NANOSLEEP.SYNCS 0x989680 ;  /* 0x009896800000895d */ /* 0x004fea0003900000 */
[----:B------:R-:W2:Y:S02]  /*18650*/  @!P0 SYNCS.PHASECHK.TRANS64 P0, [R2+URZ+0x30840], R3 ;  /* 0x03084003020085a7 */ /* 0x000ea4000800007f */
[----:B--2---:R-:W-:Y:S05]  /*18660*/  @!P0 BRA `(.L_x_13255) ;  /* 0xfffffffc00f08947 */ /* 0x004fea000383ffff */
[----:B------:R-:W-:Y:S05]  /*18670*/  BRA `(.L_x_13386) ;  /* 0xffffffc0004c7947 */ /* 0x000fea000383ffff */
.L_x_13260:
[----:B0-----:R0:W1:Y:S02]  /*18680*/  SYNCS.PHASECHK.TRANS64.TRYWAIT P0, [R10+URZ+0x60], R26 ;  /* 0x0000601a0a0075a7 */ /* 0x001064000800017f */
[----:B-1----:R-:W-:Y:S05]  /*18690*/  @!P0 NANOSLEEP.SYNCS 0x989680 ;  /* 0x009896800000895d */ /* 0x002fea0003900000 */
[----:B------:R-:W1:Y:S02]  /*186a0*/  @!P0 SYNCS.PHASECHK.TRANS64 P0, [R10+URZ+0x60], R26 ;  /* 0x0000601a0a0085a7 */ /* 0x000e64000800007f */
[----:B-1----:R-:W-:Y:S05]  /*186b0*/  @!P0 BRA `(.L_x_13260) ;  /* 0xfffffffc00f08947 */ /* 0x002fea000383ffff */
[----:B------:R-:W-:Y:S05]  /*186c0*/  BRA `(.L_x_13387) ;  /* 0xffffffc000d87947 */ /* 0x000fea000383ffff */
.L_x_13268:
[----:B0-----:R0:W2:Y:S02]  /*186d0*/  SYNCS.PHASECHK.TRANS64.TRYWAIT P0, [R2+URZ+0x30840], R3 ;  /* 0x03084003020075a7 */ /* 0x0010a4000800017f */
[----:B--2---:R-:W-:Y:S05]  /*186e0*/  @!P0 NANOSLEEP.SYNCS 0x989680 ;  /* 0x009896800000895d */ /* 0x004fea0003900000 */
[----:B------:R-:W2:Y:S02]  /*186f0*/  @!P0 SYNCS.PHASECHK.TRANS64 P0, [R2+URZ+0x30840], R3 ;  /* 0x03084003020085a7 */ /* 0x000ea4000800007f */
[----:B--2---:R-:W-:Y:S05]  /*18700*/  @!P0 BRA `(.L_x_13268) ;  /* 0xfffffffc00f08947 */ /* 0x004fea000383ffff */
[----:B------:R-:W-:Y:S05]  /*18710*/  BRA `(.L_x_13388) ;  /* 0xffffffc400e87947 */ /* 0x000fea000383ffff */
.L_x_13273:
[----:B0-----:R0:W1:Y:S02]  /*18720*/  SYNCS.PHASECHK.TRANS64.TRYWAIT P0, [R7+URZ+0x60], R2 ;  /* 0x00006002070075a7 */ /* 0x001064000800017f */
[----:B-1----:R-:W-:Y:S05]  /*18730*/  @!P0 NANOSLEEP.SYNCS 0x989680 ;  /* 0x009896800000895d */ /* 0x002fea0003900000 */
[----:B------:R-:W1:Y:S02]  /*18740*/  @!P0 SYNCS.PHASECHK.TRANS64 P0, [R7+URZ+0x60], R2 ;  /* 0x00006002070085a7 */ /* 0x000e64000800007f */
[----:B-1----:R-:W-:Y:S05]  /*18750*/  @!P0 BRA `(.L_x_13273) ;  /* 0xfffffffc00f08947 */ /* 0x002fea000383ffff */
[----:B------:R-:W-:Y:S05]  /*18760*/  BRA `(.L_x_13389) ;  /* 0xffffffc800787947 */ /* 0x000fea000383ffff */
.L_x_13283:
[----:B0-----:R0:W1:Y:S02]  /*18770*/  SYNCS.PHASECHK.TRANS64.TRYWAIT P0, [R3+URZ+0x30860], R0 ;  /* 0x03086000030075a7 */ /* 0x001064000800017f */
[----:B-1----:R-:W-:Y:S05]  /*18780*/  @!P0 NANOSLEEP.SYNCS 0x989680 ;  /* 0x009896800000895d */ /* 0x002fea0003900000 */
[----:B------:R-:W1:Y:S02]  /*18790*/  @!P0 SYNCS.PHASECHK.TRANS64 P0, [R3+URZ+0x30860], R0 ;  /* 0x03086000030085a7 */ /* 0x000e64000800007f */
[----:B-1----:R-:W-:Y:S05]  /*187a0*/  @!P0 BRA `(.L_x_13283) ;  /* 0xfffffffc00f08947 */ /* 0x002fea000383ffff */
[----:B------:R-:W-:Y:S05]  /*187b0*/  BRA `(.L_x_13390) ;  /* 0xffffffcc00747947 */ /* 0x000fea000383ffff */
.L_x_13289:
[----:B------:R-:W-:Y:S01]  /*187c0*/  BSSY B0, `(.L_x_13391) ;  /* 0x0000008000007945 */ /* 0x000fe20003800000 */
[----:B------:R-:W-:Y:S01]  /*187d0*/  IMAD.MOV.U32 R13, RZ, RZ, R16 ;  /* 0x000000ffff0d7224 */ /* 0x000fe200078e0010 */
[----:B------:R-:W-:Y:S01]  /*187e0*/  MOV R15, 0xffffffff ;  /* 0xffffffff000f7802 */ /* 0x000fe20000000f00 */
[----:B------:R-:W-:Y:S02]  /*187f0*/  IMAD.MOV.U32 R12, RZ, RZ, RZ ;  /* 0x000000ffff0c7224 */ /* 0x000fe400078e00ff */
[----:B------:R-:W-:-:S07]  /*18800*/  IMAD.MOV.U32 R11, RZ, RZ, 0x1f ;  /* 0x0000001fff0b7424 */ /* 0x000fce00078e00ff */
[----:B-1----:R-:W-:Y:S05]  /*18810*/  WARPSYNC.COLLECTIVE R15, `(.L_x_13392) ;  /* 0x000000000f087348 */ /* 0x002fea0003c00000 */
[----:B------:R0:W2:Y:S02]  /*18820*/  SHFL.IDX P6, R14, R13, R12, R11 ;  /* 0x0000000c0d0e7389 */ /* 0x0000a400000c000b */
[----:B012---:R-:W-:Y:S01]  /*18830*/  ENDCOLLECTIVE ;  /* 0x000000000000791b */ /* 0x007fe20003800000 */
.L_x_13392:
[----:B------:R-:W-:Y:S05]  /*18840*/  BSYNC B0 ;  /* 0x0000000000007941 */ /* 0x000fea0003800000 */
.L_x_13391:
[----:B------:R-:W-:Y:S01]  /*18850*/  IMAD.MOV.U32 R13, RZ, RZ, R16 ;  /* 0x000000ffff0d7224 */ /* 0x000fe200078e0010 */
[----:B------:R-:W-:Y:S01]  /*18860*/  MOV R15, 0xffffffff ;  /* 0xffffffff000f7802 */ /* 0x000fe20000000f00 */
[----:B------:R-:W-:Y:S02]  /*18870*/  IMAD.MOV.U32 R12, RZ, RZ, 0x1 ;  /* 0x00000001ff0c7424 */ /* 0x000fe400078e00ff */
[----:B------:R-:W-:Y:S02]  /*18880*/  IMAD.MOV.U32 R11, RZ, RZ, 0x1f ;  /* 0x0000001fff0b7424 */ /* 0x000fe400078e00ff */
[----:B------:R-:W-:Y:S02]  /*18890*/  IMAD.IADD R5, R19, 0x1, R8 ;  /* 0x0000000113057824 */ /* 0x000fe400078e0208 */
[----:B------:R-:W-:-:S07]  /*188a0*/  IMAD.MOV.U32 R0, RZ, RZ, R14 ;  /* 0x000000ffff007224 */ /* 0x000fce00078e000e */
[----:B------:R-:W-:Y:S05]  /*188b0*/  WARPSYNC.COLLECTIVE R15, `(.L_x_13393) ;  /* 0x000000000f087348 */ /* 0x000fea0003c00000 */
[----:B------:R0:W1:Y:S02]  /*188c0*/  SHFL.IDX P6, R14, R13, R12, R11 ;  /* 0x0000000c0d0e7389 */ /* 0x00006400000c000b */
[----:B01----:R-:W-:Y:S01]  /*188d0*/  ENDCOLLECTIVE ;  /* 0x000000000000791b */ /* 0x003fe20003800000 */
.L_x_13393:
        /* <DEDUP_REMOVED lines=13> */
[----:B------:R-:W-:-:S04]  /*189b0*/  ISETP.NE.AND P1, PT, R8, RZ, PT ;  /* 0x000000ff0800720c */ /* 0x000fc80003f25270 */
[----:B------:R-:W-:-:S09]  /*189c0*/  MOV R13, R2 ;  /* 0x00000002000d7202 */ /* 0x000fd20000000f00 */
[----:B------:R-:W-:Y:S05]  /*189d0*/  WARPSYNC.COLLECTIVE R15, `(.L_x_13394) ;  /* 0x000000000f087348 */ /* 0x000fea0003c00000 */
[----:B------:R0:W1:Y:S02]  /*189e0*/  SHFL.UP P6, R14, R13, R12, R11 ;  /* 0x0400000c0d0e7389 */ /* 0x00006400000c000b */
[----:B01----:R-:W-:Y:S01]  /*189f0*/  ENDCOLLECTIVE ;  /* 0x000000000000791b */ /* 0x003fe20003800000 */
.L_x_13394:
[----:B------:R-:W-:Y:S01]  /*18a00*/  IMAD.MOV.U32 R12, RZ, RZ, 0x2 ;  /* 0x00000002ff0c7424 */ /* 0x000fe200078e00ff */
[----:B------:R-:W-:-:S05]  /*18a10*/  SEL R5, R14, RZ, P1 ;  /* 0x000000ff0e057207 */ /* 0x000fca0000800000 */
[----:B------:R-:W-:-:S04]  /*18a20*/  IMAD.IADD R5, R2, 0x1, R5 ;  /* 0x0000000102057824 */ /* 0x000fc800078e0205 */
[----:B------:R-:W-:-:S07]  /*18a30*/  IMAD.MOV.U32 R13, RZ, RZ, R5 ;  /* 0x000000ffff0d7224 */ /* 0x000fce00078e0005 */
[----:B------:R-:W-:Y:S05]  /*18a40*/  WARPSYNC.COLLECTIVE R15, `(.L_x_13395) ;  /* 0x000000000f087348 */ /* 0x000fea0003c00000 */
[----:B------:R0:W1:Y:S02]  /*18a50*/  SHFL.UP P6, R14, R13, R12, R11 ;  /* 0x0400000c0d0e7389 */ /* 0x00006400000c000b */
[----:B01----:R-:W-:Y:S01]  /*18a60*/  ENDCOLLECTIVE ;  /* 0x000000000000791b */ /* 0x003fe20003800000 */
.L_x_13395:
[----:B------:R-:W-:Y:S01]  /*18a70*/  IMAD.MOV.U32 R12, RZ, RZ, 0x4 ;  /* 0x00000004ff0c7424 */ /* 0x000fe200078e00ff */
[----:B------:R-:W-:-:S04]  /*18a80*/  SEL R6, R14, RZ, P2 ;  /* 0x000000ff0e067207 */ /* 0x000fc80001000000 */
[----:B------:R-:W-:-:S05]  /*18a90*/  IADD3 R6, R5, R6, RZ ;  /* 0x0000000605067210 */ /* 0x000fca0007ffe0ff */
[----:B------:R-:W-:-:S07]  /*18aa0*/  IMAD.MOV.U32 R13, RZ, RZ, R6 ;  /* 0x000000ffff0d7224 */ /* 0x000fce00078e0006 */
[----:B------:R-:W-:Y:S05]  /*18ab0*/  WARPSYNC.COLLECTIVE R15, `(.L_x_13396) ;  /* 0x000000000f087348 */ /* 0x000fea0003c00000 */
[----:B------:R0:W1:Y:S02]  /*18ac0*/  SHFL.UP P6, R14, R13, R12, R11 ;  /* 0x0400000c0d0e7389 */ /* 0x00006400000c000b */
[----:B01----:R-:W-:Y:S01]  /*18ad0*/  ENDCOLLECTIVE ;  /* 0x000000000000791b */ /* 0x003fe20003800000 */
.L_x_13396:
[----:B------:R-:W-:Y:S02]  /*18ae0*/  MOV R12, 0x8 ;  /* 0x00000008000c7802 */ /* 0x000fe40000000f00 */
[----:B------:R-:W-:-:S05]  /*18af0*/  SEL R7, R14, RZ, P3 ;  /* 0x000000ff0e077207 */ /* 0x000fca0001800000 */
[----:B------:R-:W-:-:S04]  /*18b00*/  IMAD.IADD R7, R6, 0x1, R7 ;  /* 0x0000000106077824 */ /* 0x000fc800078e0207 */
[----:B------:R-:W-:-:S07]  /*18b10*/  IMAD.MOV.U32 R13, RZ, RZ, R7 ;  /* 0x000000ffff0d7224 */ /* 0x000fce00078e0007 */
[----:B------:R-:W-:Y:S05]  /*18b20*/  WARPSYNC.COLLECTIVE R15, `(.L_x_13397) ;  /* 0x000000000f087348 */ /* 0x000fea0003c00000 */
[----:B------:R0:W1:Y:S02]  /*18b30*/  SHFL.UP P6, R14, R13, R12, R11 ;  /* 0x0400000c0d0e7389 */ /* 0x00006400000c000b */
[----:B01----:R-:W-:Y:S01]  /*18b40*/  ENDCOLLECTIVE ;  /* 0x000000000000791b */ /* 0x003fe20003800000 */
.L_x_13397:
[----:B------:R-:W-:Y:S01]  /*18b50*/  IMAD.MOV.U32 R12, RZ, RZ, 0x10 ;  /* 0x00000010ff0c7424 */ /* 0x000fe200078e00ff */
[----:B------:R-:W-:-:S05]  /*18b60*/  SEL R14, R14, RZ, P4 ;  /* 0x000000ff0e0e7207 */ /* 0x000fca0002000000 */
[----:B------:R-:W-:-:S04]  /*18b70*/  IMAD.IADD R5, R7, 0x1, R14 ;  /* 0x0000000107057824 */ /* 0x000fc800078e020e */
[----:B------:R-:W-:-:S07]  /*18b80*/  IMAD.MOV.U32 R13, RZ, RZ, R5 ;  /* 0x000000ffff0d7224 */ /* 0x000fce00078e0005 */
[----:B------:R-:W-:Y:S05]  /*18b90*/  WARPSYNC.COLLECTIVE R15, `(.L_x_13398) ;  /* 0x000000000f087348 */ /* 0x000fea0003c00000 */
[----:B------:R0:W1:Y:S02]  /*18ba0*/  SHFL.UP P6, R14, R13, R12, R11 ;  /* 0x0400000c0d0e7389 */ /* 0x00006400000c000b */
[----:B01----:R-:W-:Y:S01]  /*18bb0*/  ENDCOLLECTIVE ;  /* 0x000000000000791b */ /* 0x003fe20003800000 */
.L_x_13398:
[----:B------:R-:W-:Y:S02]  /*18bc0*/  IMAD.MOV.U32 R12, RZ, RZ, 0x1f ;  /* 0x0000001fff0c7424 */ /* 0x000fe400078e00ff */
[----:B------:R-:W-:Y:S01]  /*18bd0*/  IMAD.MOV.U32 R11, RZ, RZ, 0x1f ;  /* 0x0000001fff0b7424 */ /* 0x000fe200078e00ff */
[----:B------:R-:W-:-:S05]  /*18be0*/  SEL R14, R14, RZ, P5 ;  /* 0x000000ff0e0e7207 */ /* 0x000fca0002800000 */
[----:B------:R-:W-:-:S05]  /*18bf0*/  IMAD.IADD R3, R5, 0x1, R14 ;  /* 0x0000000105037824 */ /* 0x000fca00078e020e */
[----:B------:R-:W-:-:S07]  /*18c00*/  MOV R13, R3 ;  /* 0x00000003000d7202 */ /* 0x000fce0000000f00 */
[----:B------:R-:W-:Y:S05]  /*18c10*/  WARPSYNC.COLLECTIVE R15, `(.L_x_13399) ;  /* 0x000000000f087348 */ /* 0x000fea0003c00000 */
[----:B------:R0:W1:Y:S02]  /*18c20*/  SHFL.IDX P6, R14, R13, R12, R11 ;  /* 0x0000000c0d0e7389 */ /* 0x00006400000c000b */
[----:B01----:R-:W-:Y:S01]  /*18c30*/  ENDCOLLECTIVE ;  /* 0x000000000000791b */ /* 0x003fe20003800000 */
.L_x_13399:
[----:B------:R-:W-:Y:S05]  /*18c40*/  BRA `(.L_x_13400) ;  /* 0xffffffcc00a87947 */ /* 0x000fea000383ffff */
.L_x_13294:
[----:B------:R-:W-:Y:S01]  /*18c50*/  BSSY B0, `(.L_x_13401) ;  /* 0x0000008000007945 */ /* 0x000fe20003800000 */
[----:B-----5:R-:W-:Y:S01]  /*18c60*/  IMAD.MOV.U32 R13, RZ, RZ, R2 ;  /* 0x000000ffff0d7224 */ /* 0x020fe200078e0002 */
[----:B------:R-:W-:Y:S01]  /*18c70*/  MOV R11, RZ ;  /* 0x000000ff000b7202 */ /* 0x000fe20000000f00 */
[----:B------:R-:W-:Y:S02]  /*18c80*/  IMAD.MOV.U32 R12, RZ, RZ, 0x1 ;  /* 0x00000001ff0c7424 */ /* 0x000fe400078e00ff */
[----:B------:R-:W-:-:S07]  /*18c90*/  IMAD.MOV.U32 R15, RZ, RZ, -0x1 ;  /* 0xffffffffff0f7424 */ /* 0x000fce00078e00ff */
[----:B01----:R-:W-:Y:S05]  /*18ca0*/  WARPSYNC.COLLECTIVE R15, `(.L_x_13402) ;  /* 0x000000000f087348 */ /* 0x003fea0003c00000 */
[----:B------:R2:W3:Y:S02]  /*18cb0*/  SHFL.UP P6, R14, R13, R12, R11 ;  /* 0x0400000c0d0e7389 */ /* 0x0004e400000c000b */
[----:B0123--:R-:W-:Y:S01]  /*18cc0*/  ENDCOLLECTIVE ;  /* 0x000000000000791b */ /* 0x00ffe20003800000 */
.L_x_13402:
[----:B------:R-:W-:Y:S05]  /*18cd0*/  BSYNC B0 ;  /* 0x0000000000007941 */ /* 0x000fea0003800000 */
.L_x_13401:
[----:B------:R-:W-:Y:S01]  /*18ce0*/  SEL R13, R14, RZ, P1 ;  /* 0x000000ff0e0d7207 */ /* 0x000fe20000800000 */
[----:B------:R-:W-:Y:S01]  /*18cf0*/  IMAD.MOV.U32 R12, RZ, RZ, 0x2 ;  /* 0x00000002ff0c7424 */ /* 0x000fe200078e00ff */
[----:B------:R-:W-:Y:S01]  /*18d00*/  MOV R15, 0xffffffff ;  /* 0xffffffff000f7802 */ /* 0x000fe20000000f00 */
[----:B------:R-:W-:Y:S02]  /*18d10*/  IMAD.MOV.U32 R11, RZ, RZ, RZ ;  /* 0x000000ffff0b7224 */ /* 0x000fe400078e00ff */
[----:B------:R-:W-:-:S07]  /*18d20*/  IMAD.IADD R13, R2, 0x1, R13 ;  /* 0x00000001020d7824 */ /* 0x000fce00078e020d */
[----:B------:R-:W-:Y:S05]  /*18d30*/  WARPSYNC.COLLECTIVE R15, `(.L_x_13403) ;  /* 0x000000000f087348 */ /* 0x000fea0003c00000 */
[----:B------:R0:W1:Y:S02]  /*18d40*/  SHFL.UP P6, R14, R13, R12, R11 ;  /* 0x0400000c0d0e7389 */ /* 0x00006400000c000b */
[----:B01----:R-:W-:Y:S01]  /*18d50*/  ENDCOLLECTIVE ;  /* 0x000000000000791b */ /* 0x003fe20003800000 */
.L_x_13403:
[----:B------:R-:W-:Y:S01]  /*18d60*/  IMAD.MOV.U32 R12, RZ, RZ, 0x4 ;  /* 0x00000004ff0c7424 */ /* 0x000fe200078e00ff */
[----:B------:R-:W-:-:S05]  /*18d70*/  SEL R14, R14, RZ, P2 ;  /* 0x000000ff0e0e7207 */ /* 0x000fca0001000000 */
[----:B------:R-:W-:-:S04]  /*18d80*/  IMAD.IADD R3, R13, 0x1, R14 ;  /* 0x000000010d037824 */ /* 0x000fc800078e020e */
[----:B------:R-:W-:-:S07]  /*18d90*/  IMAD.MOV.U32 R13, RZ, RZ, R3 ;  /* 0x000000ffff0d7224 */ /* 0x000fce00078e0003 */
[----:B------:R-:W-:Y:S05]  /*18da0*/  WARPSYNC.COLLECTIVE R15, `(.L_x_13404) ;  /* 0x000000000f087348 */ /* 0x000fea0003c00000 */
[----:B------:R0:W1:Y:S02]  /*18db0*/  SHFL.UP P6, R14, R13, R12, R11 ;  /* 0x0400000c0d0e7389 */ /* 0x00006400000c000b */
[----:B01----:R-:W-:Y:S01]  /*18dc0*/  ENDCOLLECTIVE ;  /* 0x000000000000791b */ /* 0x003fe20003800000 */
.L_x_13404:
[----:B------:R-:W-:Y:S01]  /*18dd0*/  IMAD.MOV.U32 R12, RZ, RZ, 0x8 ;  /* 0x00000008ff0c7424 */ /* 0x000fe200078e00ff */
[----:B------:R-:W-:-:S05]  /*18de0*/  SEL R14, R14, RZ, P3 ;  /* 0x000000ff0e0e7207 */ /* 0x000fca0001800000 */
[----:B------:R-:W-:-:S05]  /*18df0*/  IMAD.IADD R5, R3, 0x1, R14 ;  /* 0x0000000103057824 */ /* 0x000fca00078e020e */
[----:B------:R-:W-:-:S07]  /*18e00*/  MOV R13, R5 ;  /* 0x00000005000d7202 */ /* 0x000fce0000000f00 */
[----:B------:R-:W-:Y:S05]  /*18e10*/  WARPSYNC.COLLECTIVE R15, `(.L_x_13405) ;  /* 0x000000000f087348 */ /* 0x000fea0003c00000 */
[----:B------:R0:W1:Y:S02]  /*18e20*/  SHFL.UP P6, R14, R13, R12, R11 ;  /* 0x0400000c0d0e7389 */ /* 0x00006400000c000b */
[----:B01----:R-:W-:Y:S01]  /*18e30*/  ENDCOLLECTIVE ;  /* 0x000000000000791b */ /* 0x003fe20003800000 */
.L_x_13405:
[----:B------:R-:W-:Y:S01]  /*18e40*/  IMAD.MOV.U32 R12, RZ, RZ, 0x10 ;  /* 0x00000010ff0c7424 */ /* 0x000fe200078e00ff */
[----:B------:R-:W-:-:S05]  /*18e50*/  SEL R6, R14, RZ, P4 ;  /* 0x000000ff0e067207 */ /* 0x000fca0002000000 */
[----:B------:R-:W-:-:S04]  /*18e60*/  IMAD.IADD R6, R5, 0x1, R6 ;  /* 0x0000000105067824 */ /* 0x000fc800078e0206 */
[----:B------:R-:W-:-:S07]  /*18e70*/  IMAD.MOV.U32 R13, RZ, RZ, R6 ;  /* 0x000000ffff0d7224 */ /* 0x000fce00078e0006 */
[----:B------:R-:W-:Y:S05]  /*18e80*/  WARPSYNC.COLLECTIVE R15, `(.L_x_13406) ;  /* 0x000000000f087348 */ /* 0x000fea0003c00000 */
[----:B------:R0:W1:Y:S02]  /*18e90*/  SHFL.UP P6, R14, R13, R12, R11 ;  /* 0x0400000c0d0e7389 */ /* 0x00006400000c000b */
[----:B01----:R-:W-:Y:S01]  /*18ea0*/  ENDCOLLECTIVE ;  /* 0x000000000000791b */ /* 0x003fe20003800000 */
.L_x_13406:
[----:B------:R-:W-:Y:S02]  /*18eb0*/  IMAD.MOV.U32 R12, RZ, RZ, 0x1f ;  /* 0x0000001fff0c7424 */ /* 0x000fe400078e00ff */
[----:B------:R-:W-:Y:S01]  /*18ec0*/  IMAD.MOV.U32 R11, RZ, RZ, 0x1f ;  /* 0x0000001fff0b7424 */ /* 0x000fe200078e00ff */
[----:B------:R-:W-:-:S04]  /*18ed0*/  SEL R3, R14, RZ, P5 ;  /* 0x000000ff0e037207 */ /* 0x000fc80002800000 */
[----:B------:R-:W-:-:S05]  /*18ee0*/  IADD3 R3, R6, R3, RZ ;  /* 0x0000000306037210 */ /* 0x000fca0007ffe0ff */
[----:B------:R-:W-:-:S07]  /*18ef0*/  IMAD.MOV.U32 R13, RZ, RZ, R3 ;  /* 0x000000ffff0d7224 */ /* 0x000fce00078e0003 */
[----:B------:R-:W-:Y:S05]  /*18f00*/  WARPSYNC.COLLECTIVE R15, `(.L_x_13407) ;  /* 0x000000000f087348 */ /* 0x000fea0003c00000 */
[----:B------:R0:W1:Y:S02]  /*18f10*/  SHFL.IDX P6, R14, R13, R12, R11 ;  /* 0x0000000c0d0e7389 */ /* 0x00006400000c000b */
[----:B01----:R-:W-:Y:S01]  /*18f20*/  ENDCOLLECTIVE ;  /* 0x000000000000791b */ /* 0x003fe20003800000 */
.L_x_13407:
[----:B------:R-:W-:Y:S05]  /*18f30*/  BRA `(.L_x_13408) ;  /* 0xffffffcc00887947 */ /* 0x000fea000383ffff */
.L_x_13296:
[----:B------:R-:W-:Y:S01]  /*18f40*/  BSSY B0, `(.L_x_13409) ;  /* 0x0000006000007945 */ /* 0x000fe20003800000 */
[----:B------:R-:W-:Y:S01]  /*18f50*/  PLOP3.LUT P6, PT, P6, PT, PT, 0x8, 0x0 ;  /* 0x000000000000781c */ /* 0x000fe200037ce170 */
[----:B------:R-:W-:-:S12]  /*18f60*/  IMAD.MOV.U32 R15, RZ, RZ, -0x1 ;  /* 0xffffffffff0f7424 */ /* 0x000fd800078e00ff */
[----:B0-----:R-:W-:Y:S05]  /*18f70*/  WARPSYNC.COLLECTIVE R15, `(.L_x_13410) ;  /* 0x000000000f087348 */ /* 0x001fea0003c00000 */
[----:B------:R-:W-:Y:S01]  /*18f80*/  VOTE.ANY R14, PT, P6 ;  /* 0x00000000000e7806 */ /* 0x000fe200030e0100 */
[----:B0-----:R-:W-:Y:S06]  /*18f90*/  ENDCOLLECTIVE ;  /* 0x000000000000791b */ /* 0x001fec0003800000 */
.L_x_13410:
[----:B------:R-:W-:Y:S05]  /*18fa0*/  BSYNC B0 ;  /* 0x0000000000007941 */ /* 0x000fea0003800000 */
.L_x_13409:
        /* <DEDUP_REMOVED lines=9> */
.L_x_13411:
[----:B------:R-:W-:Y:S01]  /*19040*/  MOV R17, R14 ;  /* 0x0000000e00117202 */ /* 0x000fe20000000f00 */
[----:B------:R-:W-:Y:S06]  /*19050*/  BRA `(.L_x_13412) ;  /* 0xffffffcc00787947 */ /* 0x000fec000383ffff */
.L_x_13298:
[----:B------:R-:W-:Y:S01]  /*19060*/  BSSY B0, `(.L_x_13413) ;  /* 0x0000007000007945 */ /* 0x000fe20003800000 */
[----:B------:R-:W-:Y:S02]  /*19070*/  IMAD.MOV.U32 R13, RZ, RZ, R3 ;  /* 0x000000ffff0d7224 */ /* 0x000fe400078e0003 */
[----:B------:R-:W-:Y:S02]  /*19080*/  IMAD.MOV.U32 R11, RZ, RZ, 0x1f ;  /* 0x0000001fff0b7424 */ /* 0x000fe400078e00ff */
[----:B------:R-:W-:-:S07]  /*19090*/  IMAD.MOV.U32 R15, RZ, RZ, -0x1 ;  /* 0xffffffffff0f7424 */ /* 0x000fce00078e00ff */
[----:B012---:R-:W-:Y:S05]  /*190a0*/  WARPSYNC.COLLECTIVE R15, `(.L_x_13414) ;  /* 0x000000000f087348 */ /* 0x007fea0003c00000 */
[----:B------:R3:W4:Y:S02]  /*190b0*/  SHFL.IDX P6, R14, R13, R12, R11 ;  /* 0x0000000c0d0e7389 */ /* 0x00072400000c000b */
[----:B01234-:R-:W-:Y:S01]  /*190c0*/  ENDCOLLECTIVE ;  /* 0x000000000000791b */ /* 0x01ffe20003800000 */
.L_x_13414:
[----:B------:R-:W-:Y:S05]  /*190d0*/  BSYNC B0 ;  /* 0x0000000000007941 */ /* 0x000fea0003800000 */
.L_x_13413:
[----:B------:R-:W-:Y:S05]  /*190e0*/  BRA `(.L_x_13297) ;  /* 0xffffffcc00707947 */ /* 0x000fea000383ffff */
.L_x_13302:
[----:B0-----:R0:W3:Y:S02]  /*190f0*/  SYNCS.PHASECHK.TRANS64.TRYWAIT P0, [R9+URZ+0x30820], R0 ;  /* 0x03082000090075a7 */ /* 0x0010e4000800017f */
[----:B---3--:R-:W-:Y:S05]  /*19100*/  @!P0 NANOSLEEP.SYNCS 0x989680 ;  /* 0x009896800000895d */ /* 0x008fea0003900000 */
[----:B------:R-:W3:Y:S02]  /*19110*/  @!P0 SYNCS.PHASECHK.TRANS64 P0, [R9+URZ+0x30820], R0 ;  /* 0x03082000090085a7 */ /* 0x000ee4000800007f */
[----:B---3--:R-:W-:Y:S05]  /*19120*/  @!P0 BRA `(.L_x_13302) ;  /* 0xfffffffc00f08947 */ /* 0x008fea000383ffff */
[----:B------:R-:W-:Y:S05]  /*19130*/  BRA `(.L_x_13415) ;  /* 0xffffffd0005c7947 */ /* 0x000fea000383ffff */
.L_x_13303:
[----:B------:R-:W3:Y:S01]  /*19140*/  S2R R2, SR_TID.X ;  /* 0x0000000000027919 */ /* 0x000ee20000002100 */
[----:B------:R-:W-:Y:S01]  /*19150*/  BSSY B0, `(.L_x_13416) ;  /* 0x000000a000007945 */ /* 0x000fe20003800000 */
[----:B------:R-:W-:Y:S01]  /*19160*/  MOV R12, RZ ;  /* 0x000000ff000c7202 */ /* 0x000fe20000000f00 */
        /* <DEDUP_REMOVED lines=8> */
.L_x_13417:
[----:B------:R-:W-:Y:S05]  /*191f0*/  BSYNC B0 ;  /* 0x0000000000007941 */ /* 0x000fea0003800000 */
.L_x_13416:
[----:B------:R-:W-:Y:S05]  /*19200*/  BRA `(.L_x_13418) ;  /* 0xffffffd000447947 */ /* 0x000fea000383ffff */
.L_x_13304:
[----:B------:R-:W-:Y:S01]  /*19210*/  BSSY B0, `(.L_x_13419) ;  /* 0x0000006000007945 */ /* 0x000fe20003800000 */
[----:B------:R-:W-:-:S07]  /*19220*/  IMAD.MOV.U32 R15, RZ, RZ, -0x1 ;  /* 0xffffffffff0f7424 */ /* 0x000fce00078e00ff */
[----:B012---:R-:W-:Y:S05]  /*19230*/  WARPSYNC.COLLECTIVE R15, `(.L_x_13420) ;  /* 0x000000000f0c7348 */ /* 0x007fea0003c00000 */
[----:B------:R-:W-:Y:S02]  /*19240*/  ELECT P6, UR62, PT ;  /* 0x00000000003e782f */ /* 0x000fe400038c0000 */
[----:B------:R-:W-:Y:S01]  /*19250*/  MOV R14, UR62 ;  /* 0x0000003e000e7c02 */ /* 0x000fe20008000f00 */
[----:B012---:R-:W-:Y:S10]  /*19260*/  ENDCOLLECTIVE ;  /* 0x000000000000791b */ /* 0x007ff40003800000 */
.L_x_13420:
[----:B------:R-:W-:Y:S05]  /*19270*/  BSYNC B0 ;  /* 0x0000000000007941 */ /* 0x000fea0003800000 */
.L_x_13419:
[----:B------:R-:W-:Y:S05]  /*19280*/  BRA `(.L_x_13421) ;  /* 0xffffffd000387947 */ /* 0x000fea000383ffff */
.L_x_13306:
[----:B0-----:R0:W3:Y:S02]  /*19290*/  SYNCS.PHASECHK.TRANS64.TRYWAIT P0, [R5+URZ], R4 ;  /* 0x00000004050075a7 */ /* 0x0010e4000800017f */
[----:B---3--:R-:W-:Y:S05]  /*192a0*/  @!P0 NANOSLEEP.SYNCS 0x989680 ;  /* 0x009896800000895d */ /* 0x008fea0003900000 */
[----:B------:R-:W3:Y:S02]  /*192b0*/  @!P0 SYNCS.PHASECHK.TRANS64 P0, [R5+URZ], R4 ;  /* 0x00000004050085a7 */ /* 0x000ee4000800007f */
[----:B---3--:R-:W-:Y:S05]  /*192c0*/  @!P0 BRA `(.L_x_13306) ;  /* 0xfffffffc00f08947 */ /* 0x008fea000383ffff */
[----:B------:R-:W-:Y:S05]  /*192d0*/  BRA `(.L_x_13422) ;  /* 0xffffffd0006c7947 */ /* 0x000fea000383ffff */
.L_x_13307:
[----:B---3--:R3:W4:Y:S02]  /*192e0*/  SYNCS.PHASECHK.TRANS64.TRYWAIT P0, [R3+URZ], R2 ;  /* 0x00000002030075a7 */ /* 0x008724000800017f */
[----:B----4-:R-:W-:Y:S05]  /*192f0*/  @!P0 NANOSLEEP.SYNCS 0x989680 ;  /* 0x009896800000895d */ /* 0x010fea0003900000 */
[----:B------:R-:W4:Y:S02]  /*19300*/  @!P0 SYNCS.PHASECHK.TRANS64 P0, [R3+URZ], R2 ;  /* 0x00000002030085a7 */ /* 0x000f24000800007f */
[----:B----4-:R-:W-:Y:S05]  /*19310*/  @!P0 BRA `(.L_x_13307) ;  /* 0xfffffffc00f08947 */ /* 0x010fea000383ffff */
[----:B------:R-:W-:Y:S05]  /*19320*/  BRA `(.L_x_13423) ;  /* 0xffffffd000607947 */ /* 0x000fea000383ffff */
.L_x_13309:
[----:B----4-:R4:W0:Y:S02]  /*19330*/  SYNCS.PHASECHK.TRANS64.TRYWAIT P0, [R23+URZ], R4 ;  /* 0x00000004170075a7 */ /* 0x010824000800017f */
[----:B0-----:R-:W-:Y:S05]  /*19340*/  @!P0 NANOSLEEP.SYNCS 0x989680 ;  /* 0x009896800000895d */ /* 0x001fea0003900000 */
[----:B------:R-:W0:Y:S02]  /*19350*/  @!P0 SYNCS.PHASECHK.TRANS64 P0, [R23+URZ], R4 ;  /* 0x00000004170085a7 */ /* 0x000e24000800007f */
[----:B0-----:R-:W-:Y:S05]  /*19360*/  @!P0 BRA `(.L_x_13309) ;  /* 0xfffffffc00f08947 */ /* 0x001fea000383ffff */
[----:B------:R-:W-:Y:S05]  /*19370*/  BRA `(.L_x_13424) ;  /* 0xffffffd000647947 */ /* 0x000fea000383ffff */
.L_x_13425:
        /* <DEDUP_REMOVED lines=16> */
.L_x_15334:


//--------------------- .text._ZN7cutlass13device_kernelIN5flash11enable_sm90INS1_16FlashAttnFwdSm90INS1_25CollectiveMainloopFwdSm90ILi2EN4cute5tupleIJNS5_1CILi1EEES8_S8_EEENS6_IJNS7_ILi192EEENS7_ILi128EEENS7_ILi64EEEEEELi64ENS_6half_tEfNS_4arch4Sm90ELb0ELb1ELb0ELb0ELb0ELb0ELb0ELb1ELb1ELb1ELb0ELb0EEENS1_21CollectiveEpilogueFwdINS6_IJSA_SC_SB_EEES9_SE_SG_Li384ELb0ELb1ELb0ELb0EEENS1_30DynamicPersistentTileSchedulerILi384ELi128ELb0ELb1ELb1EEEEEEEEEvNT_6ParamsE --------------------------
	.section	.text._ZN7cutlass13device_kernelIN5flash11enable_sm90INS1_16FlashAttnFwdSm90INS1_25CollectiveMainloopFwdSm90ILi2EN4cute5tupleIJNS5_1CILi1EEES8_S8_EEENS6_IJNS7_ILi192EEENS7_ILi128EEENS7_ILi64EEEEEELi64ENS_6half_tEfNS_4arch4Sm90ELb0ELb1ELb0ELb0ELb0ELb0ELb0ELb1ELb1ELb1ELb0ELb0EEENS1_21CollectiveEpilogueFwdINS6_IJSA_SC_SB_EEES9_SE_SG_Li384ELb0ELb1ELb0ELb0EEENS1_30DynamicPersistentTileSchedulerILi384ELi128ELb0ELb1ELb1EEEEEEEEEvNT_6ParamsE,"ax",@progbits
	.align	128
.text._ZN7cutlass13device_kernelIN5flash11enable_sm90INS1_16FlashAttnFwdSm90INS1_25CollectiveMainloopFwdSm90ILi2EN4cute5tupleIJNS5_1CILi1EEES8_S8_EEENS6_IJNS7_ILi192EEENS7_ILi128EEENS7_ILi64EEEEEELi64ENS_6half_tEfNS_4arch4Sm90ELb0ELb1ELb0ELb0ELb0ELb0ELb0ELb1ELb1ELb1ELb0ELb0EEENS1_21CollectiveEpilogueFwdINS6_IJSA_SC_SB_EEES9_SE_SG_Li384ELb0ELb1ELb0ELb0EEENS1_30DynamicPersistentTileSchedulerILi384ELi128ELb0ELb1ELb1EEEEEEEEEvNT_6ParamsE:
        .type           _ZN7cutlass13device_kernelIN5flash11enable_sm90INS1_16FlashAttnFwdSm90INS1_25CollectiveMainloopFwdSm90ILi2EN4cute5tupleIJNS5_1CILi1EEES8_S8_EEENS6_IJNS7_ILi192EEENS7_ILi128EEENS7_ILi64EEEEEELi64ENS_6half_tEfNS_4arch4Sm90ELb0ELb1ELb0ELb0ELb0ELb0ELb0ELb1ELb1ELb1ELb0ELb0EEENS1_21CollectiveEpilogueFwdINS6_IJSA_SC_SB_EEES9_SE_SG_Li384ELb0ELb1ELb0ELb0EEENS1_30DynamicPersistentTileSchedulerILi384ELi128ELb0ELb1ELb1EEEEEEEEEvNT_6ParamsE,@function
        .size           _ZN7cutlass13device_kernelIN5flash11enable_sm90INS1_16FlashAttnFwdSm90INS1_25CollectiveMainloopFwdSm90ILi2EN4cute5tupleIJNS5_1CILi1EEES8_S8_EEENS6_IJNS7_ILi192EEENS7_ILi128EEENS7_ILi64EEEEEELi64ENS_6half_tEfNS_4arch4Sm90ELb0ELb1ELb0ELb0ELb0ELb0ELb0ELb1ELb1ELb1ELb0ELb0EEENS1_21CollectiveEpilogueFwdINS6_IJSA_SC_SB_EEES9_SE_SG_Li384ELb0ELb1ELb0ELb0EEENS1_30DynamicPersistentTileSchedulerILi384ELi128ELb0ELb1ELb1EEEEEEEEEvNT_6ParamsE,(.L_x_15335 - _ZN7cutlass13device_kernelIN5flash11enable_sm90INS1_16FlashAttnFwdSm90INS1_25CollectiveMainloopFwdSm90ILi2EN4cute5tupleIJNS5_1CILi1EEES8_S8_EEENS6_IJNS7_ILi192EEENS7_ILi128EEENS7_ILi64EEEEEELi64ENS_6half_tEfNS_4arch4Sm90ELb0ELb1ELb0ELb0ELb0ELb0ELb0ELb1ELb1ELb1ELb0ELb0EEENS1_21CollectiveEpilogueFwdINS6_IJSA_SC_SB_EEES9_SE_SG_Li384ELb0ELb1ELb0ELb0EEENS1_30DynamicPersistentTileSchedulerILi384ELi128ELb0ELb1ELb1EEEEEEEEEvNT_6ParamsE)
        .other          _ZN7cutlass13device_kernelIN5flash11enable_sm90INS1_16FlashAttnFwdSm90INS1_25CollectiveMainloopFwdSm90ILi2EN4cute5tupleIJNS5_1CILi1EEES8_S8_EEENS6_IJNS7_ILi192EEENS7_ILi128EEENS7_ILi64EEEEEELi64ENS_6half_tEfNS_4arch4Sm90ELb0ELb1ELb0ELb0ELb0ELb0ELb0ELb1ELb1ELb1ELb0ELb0EEENS1_21CollectiveEpilogueFwdINS6_IJSA_SC_SB_EEES9_SE_SG_Li384ELb0ELb1ELb0ELb0EEENS1_30DynamicPersistentTileSchedulerILi384ELi128ELb0ELb1ELb1EEEEEEEEEvNT_6ParamsE,@"STO_CUDA_ENTRY STV_DEFAULT"
_ZN7cutlass13device_kernelIN5flash11enable_sm90INS1_16FlashAttnFwdSm90INS1_25CollectiveMainloopFwdSm90ILi2EN4cute5tupleIJNS5_1CILi1EEES8_S8_EEENS6_IJNS7_ILi192EEENS7_ILi128EEENS7_ILi64EEEEEELi64ENS_6half_tEfNS_4arch4Sm90ELb0ELb1ELb0ELb0ELb0ELb0ELb0ELb1ELb1ELb1ELb0ELb0EEENS1_21CollectiveEpilogueFwdINS6_IJSA_SC_SB_EEES9_SE_SG_Li384ELb0ELb1ELb0ELb0EEENS1_30DynamicPersistentTileSchedulerILi384ELi128ELb0ELb1ELb1EEEEEEEEEvNT_6ParamsE:
        /* <DEDUP_REMOVED lines=17> */
.L_x_13427:
[----:B------:R-:W-:Y:S05]  /*0110*/  BSYNC B0 ;  /* 0x0000000000007941 */ /* 0x000fea0003800000 */
.L_x_13426:
        /* <DEDUP_REMOVED lines=41> */
.L_x_13428:
        /* <DEDUP_REMOVED lines=22> */
.L_x_13429:
        /* <DEDUP_REMOVED lines=18> */
.L_x_13430:
        /* <DEDUP_REMOVED lines=22> */
.L_x_13431:
        /* <DEDUP_REMOVED lines=22> */
.L_x_13432:
[----:B------:R-:W-:Y:S01]  /*08f0*/  PLOP3.LUT P0, PT, PT, PT, UP0, 0x80, 0x0 ;  /* 0x000000000000781c */ /* 0x000fe20003f0f008 */
[----:B------:R-:W-:Y:S01]  /*0900*/  UMOV UR38, 0x1 ;  /* 0x0000000100267882 */ /* 0x000fe20000000000 */
[----:B------:R-:W-:Y:S01]  /*0910*/  NOP ;  /* 0x0000000000007918 */ /* 0x000fe20000000000 */
[----:B------:R-:W-:Y:S01]  /*0920*/  USEL UR38, UR38, 0x2, !UP0 ;  /* 0x0000000226267887 */ /* 0x000fe2000c000000 */
[----:B------:R-:W-:Y:S01]  /*0930*/  ULDC.64 UR48, c[0x0][0x208] ;  /* 0x0000820000307ab9 */ /* 0x000fe20000000a00 */
[----:B012-4-:R-:W-:Y:S08]  /*0940*/  BAR.SYNC.DEFER_BLOCKING 0x0 ;  /* 0x0000000000007b1d */ /* 0x017ff00000010000 */
[----:B------:R-:W-:Y:S05]  /*0950*/  @!P0 BRA `(.L_x_13433) ;  /* 0x000000d800348947 */ /* 0x000fea0003800000 */
.L_x_13434:
        /* <DEDUP_REMOVED lines=22> */
[----:B------:R-:W-:Y:S02]  /*0ac0*/  LEA.HI R2, R0, R10, RZ, 0x4 ;  /* 0x0000000a00027211 */ /* 0x000fe400078f20ff */
[----:B------:R-:W-:Y:S01]  /*0ad0*/  LOP3.LUT R153, R154, 0xffffff80, RZ, 0xc0, !PT ;  /* 0xffffff809a997812 */ /* 0x000fe200078ec0ff */
[----:B------:R-:W-:Y:S01]  /*0ae0*/  IMAD.SHL.U32 R4, R3, 0x20, RZ ;  /* 0x0000002003047824 */ /* 0x000fe200078e00ff */
[----:B------:R-:W-:Y:S02]  /*0af0*/  SHF.R.S32.HI R5, RZ, 0x4, R2 ;  /* 0x00000004ff057819 */ /* 0x000fe40000011402 */
[----:B------:R-:W-:Y:S01]  /*0b00*/  LOP3.LUT R3, R2, 0x3fffff0, RZ, 0xc0, !PT ;  /* 0x03fffff002037812 */ /* 0x000fe200078ec0ff */
[----:B------:R-:W-:Y:S01]  /*0b10*/  IMAD.IADD R153, R10, 0x1, -R153 ;  /* 0x000000010a997824 */ /* 0x000fe200078e0a99 */
[----:B------:R-:W-:-:S02]  /*0b20*/  LEA.HI R2, R2, R5, RZ, 0x1 ;  /* 0x0000000502027211 */ /* 0x000fc400078f08ff */
[----:B------:R-:W-:Y:S01]  /*0b30*/  LOP3.LUT R4, R4, 0xfffffc00, RZ, 0xc0, !PT ;  /* 0xfffffc0004047812 */ /* 0x000fe200078ec0ff */
[----:B------:R-:W-:Y:S01]  /*0b40*/  IMAD.IADD R3, R10, 0x1, -R3 ;  /* 0x000000010a037824 */ /* 0x000fe200078e0a03 */
[----:B------:R-:W-:Y:S02]  /*0b50*/  SHF.R.S32.HI R6, RZ, 0x1f, R153 ;  /* 0x0000001fff067819 */ /* 0x000fe40000011499 */
[----:B------:R-:W-:Y:S01]  /*0b60*/  LOP3.LUT R2, R2, 0x1ffffffe, RZ, 0xc0, !PT ;  /* 0x1ffffffe02027812 */ /* 0x000fe200078ec0ff */
[----:B------:R-:W-:Y:S01]  /*0b70*/  IMAD R3, R3, 0x40, R4 ;  /* 0x0000004003037824 */ /* 0x000fe200078e0204 */
[----:B------:R-:W-:Y:S02]  /*0b80*/  LEA.HI R4, R6, R153, RZ, 0x2 ;  /* 0x0000009906047211 */ /* 0x000fe400078f10ff */
[----:B------:R-:W-:Y:S01]  /*0b90*/  LEA.HI R7, R0, R10, RZ, 0x2 ;  /* 0x0000000a00077211 */ /* 0x000fe200078f10ff */
[----:B------:R-:W-:Y:S01]  /*0ba0*/  IMAD.IADD R2, R5, 0x1, -R2 ;  /* 0x0000000105027824 */ /* 0x000fe200078e0a02 */
[----:B------:R-:W-:-:S02]  /*0bb0*/  SHF.R.S32.HI R5, RZ, 0x2, R4 ;  /* 0x00000002ff057819 */ /* 0x000fc40000011404 */
[----:B------:R-:W-:Y:S01]  /*0bc0*/  SHF.R.S32.HI R8, RZ, 0x1f, R4 ;  /* 0x0000001fff087819 */ /* 0x000fe20000011404 */
[----:B------:R-:W-:Y:S01]  /*0bd0*/  IMAD R156, R2, 0x8, R3 ;  /* 0x00000008029c7824 */ /* 0x000fe200078e0203 */
[----:B------:R-:W-:Y:S02]  /*0be0*/  SHF.R.S32.HI R154, RZ, 0x7, R154 ;  /* 0x00000007ff9a7819 */ /* 0x000fe4000001149a */
[----:B------:R-:W-:Y:S02]  /*0bf0*/  LOP3.LUT R7, R7, 0xfffffffc, RZ, 0xc0, !PT ;  /* 0xfffffffc07077812 */ /* 0x000fe400078ec0ff */
[----:B------:R-:W-:Y:S01]  /*0c00*/  LEA.HI R8, R8, R5, RZ, 0x3 ;  /* 0x0000000508087211 */ /* 0x000fe200078f18ff */
[----:B------:R-:W-:Y:S01]  /*0c10*/  IMAD.HI R2, R154, 0x55555556, RZ ;  /* 0x555555569a027827 */ /* 0x000fe200078e02ff */
[----:B------:R-:W-:Y:S02]  /*0c20*/  LEA.HI R0, R0, R10, RZ, 0x3 ;  /* 0x0000000a00007211 */ /* 0x000fe400078f18ff */
[----:B------:R-:W-:Y:S01]  /*0c30*/  LOP3.LUT R8, R8, 0xfffffff8, RZ, 0xc0, !PT ;  /* 0xfffffff808087812 */ /* 0x000fe200078ec0ff */
[----:B------:R-:W-:Y:S01]  /*0c40*/  IMAD.IADD R7, R10, 0x1, -R7 ;  /* 0x000000010a077824 */ /* 0x000fe200078e0a07 */
[----:B------:R-:W-:-:S02]  /*0c50*/  LEA.HI R6, R6, R153, RZ, 0x5 ;  /* 0x0000009906067211 */ /* 0x000fc400078f28ff */
[----:B------:R-:W-:Y:S01]  /*0c60*/  LOP3.LUT R18, R0, 0xfffffff8, RZ, 0xc0, !PT ;  /* 0xfffffff800127812 */ /* 0x000fe200078ec0ff */
[----:B------:R-:W-:Y:S01]  /*0c70*/  IMAD.IADD R5, R5, 0x1, -R8 ;  /* 0x0000000105057824 */ /* 0x000fe200078e0a08 */
[----:B------:R-:W-:Y:S02]  /*0c80*/  LEA.HI R9, R7, R7, RZ, 0x1 ;  /* 0x0000000707097211 */ /* 0x000fe400078f08ff */
[----:B------:R-:W-:Y:S01]  /*0c90*/  LEA.HI R3, R2, R2, RZ, 0x1 ;  /* 0x0000000202037211 */ /* 0x000fe200078f08ff */
[----:B------:R-:W-:Y:S01]  /*0ca0*/  IMAD.IADD R18, R10, 0x1, -R18 ;  /* 0x000000010a127824 */ /* 0x000fe200078e0a12 */
[----:B------:R-:W-:Y:S02]  /*0cb0*/  SHF.R.S32.HI R6, RZ, 0x5, R6 ;  /* 0x00000005ff067819 */ /* 0x000fe40000011406 */
[----:B------:R-:W-:Y:S01]  /*0cc0*/  LOP3.LUT R2, R9, 0x1ffffffe, RZ, 0xc0, !PT ;  /* 0x1ffffffe09027812 */ /* 0x000fe200078ec0ff */
[----:B------:R-:W-:Y:S01]  /*0cd0*/  IMAD R3, R3, -0x3, R154 ;  /* 0xfffffffd03037824 */ /* 0x000fe200078e029a */
[----:B------:R-:W-:Y:S01]  /*0ce0*/  LOP3.LUT R16, R4, 0x7ffffffc, RZ, 0xc0, !PT ;  /* 0x7ffffffc04107812 */ /* 0x000fe200078ec0ff */
[----:B------:R-:W-:Y:S01]  /*0cf0*/  IMAD R6, R6, 0x10, R5 ;  /* 0x0000001006067824 */ /* 0x000fe200078e0205 */
[----:B------:R-:W-:Y:S01]  /*0d00*/  SHF.R.S32.HI R152, RZ, 0x3, R0 ;  /* 0x00000003ff987819 */ /* 0x000fe20000011400 */
[----:B------:R-:W-:-:S02]  /*0d10*/  IMAD.SHL.U32 R19, R18, 0x8, RZ ;  /* 0x0000000812137824 */ /* 0x000fc400078e00ff */
[----:B------:R-:W-:Y:S02]  /*0d20*/  IMAD.IADD R2, R7, 0x1, -R2 ;  /* 0x0000000107027824 */ /* 0x000fe400078e0a02 */
[----:B------:R-:W-:Y:S01]  /*0d30*/  IMAD R155, R3, 0x40, R6 ;  /* 0x00000040039b7824 */ /* 0x000fe200078e0206 */
[----:B------:R-:W-:Y:S01]  /*0d40*/  SHF.R.S32.HI R157, RZ, 0x1f, R19 ;  /* 0x0000001fff9d7819 */ /* 0x000fe20000011413 */
[----:B------:R-:W-:Y:S02]  /*0d50*/  IMAD.IADD R16, R153, 0x1, -R16 ;  /* 0x0000000199107824 */ /* 0x000fe400078e0a10 */
[----:B------:R-:W-:-:S07]  /*0d60*/  IMAD R17, R2, 0x8, R155 ;  /* 0x0000000802117824 */ /* 0x000fce00078e029b */
.L_x_13519:
        /* <DEDUP_REMOVED lines=12> */
[----:B012--5:R-:W-:Y:S05]  /*0e30*/  @!P0 BRA `(.L_x_13435) ;  /* 0x0000000000208947 */ /* 0x027fea0003800000 */
        /* <DEDUP_REMOVED lines=8> */
.L_x_13435:
[----:B------:R-:W-:Y:S01]  /*0ec0*/  ULDC UR7, c[0x0][0xc54] ;  /* 0x0003150000077ab9 */ /* 0x000fe20000000800 */
[----:B------:R-:W-:Y:S01]  /*0ed0*/  UMOV UR6, UR9 ;  /* 0x0000000900067c82 */ /* 0x000fe20008000000 */
[----:B------:R-:W-:-:S11]  /*0ee0*/  UISETP.NE.AND UP0, UPT, UR7, 0x1, UPT ;  /* 0x000000010700788c */ /* 0x000fd6000bf05270 */
[----:B------:R-:W-:Y:S02]  /*0ef0*/  @UP0 ULDC.64 UR10, c[0x0][0xc58] ;  /* 0x00031600000a0ab9 */ /* 0x000fe40000000a00 */
[----:B------:R-:W-:-:S04]  /*0f00*/  UIMAD.WIDE.U32 UR4, UR9, UR10, URZ ;  /* 0x0000000a090472a5 */ /* 0x000fc8000f8e003f */
[----:B------:R-:W-:-:S04]  /*0f10*/  @UP0 USHF.R.U32.HI UR6, URZ, UR11, UR5 ;  /* 0x0000000b3f060299 */ /* 0x000fc80008011605 */
[----:B------:R-:W-:-:S12]  /*0f20*/  UIMAD UR4, UR6, UR7, URZ ;  /* 0x00000007060472a4 */ /* 0x000fd8000f8e023f */
.L_x_13436:
        /* <DEDUP_REMOVED lines=49> */
.L_x_13438:
[----:B------:R-:W-:-:S11]  /*1240*/  UISETP.NE.AND UP0, UPT, UR5, 0x1, UPT ;  /* 0x000000010500788c */ /* 0x000fd6000bf05270 */
[----:B------:R-:W-:Y:S02]  /*1250*/  @UP0 ULDC.64 UR8, c[0x0][0x9e8] ;  /* 0x00027a0000080ab9 */ /* 0x000fe40000000a00 */
[----:B------:R-:W-:-:S04]  /*1260*/  UIMAD.WIDE.U32 UR6, UR4, UR8, URZ ;  /* 0x00000008040672a5 */ /* 0x000fc8000f8e003f */
[----:B------:R-:W-:-:S12]  /*1270*/  @UP0 USHF.R.U32.HI UR4, URZ, UR9, UR7 ;  /* 0x000000093f040299 */ /* 0x000fd80008011607 */
.L_x_13439:
[----:B------:R-:W-:-:S06]  /*1280*/  UIMAD UR4, UR4, UR5, UR5 ;  /* 0x00000005040472a4 */ /* 0x000fcc000f8e0205 */
[----:B------:R-:W-:-:S07]  /*1290*/  VIMNMX R0, R0, UR4, PT ;  /* 0x0000000400007c48 */ /* 0x000fce000bfe0100 */
.L_x_13437:
        /* <DEDUP_REMOVED lines=29> */
.L_x_13441:
[----:B------:R-:W-:-:S11]  /*1470*/  UISETP.NE.AND UP0, UPT, UR5, 0x1, UPT ;  /* 0x000000010500788c */ /* 0x000fd6000bf05270 */
[----:B------:R-:W-:Y:S02]  /*1480*/  @UP0 ULDC.64 UR10, c[0x0][0x9e8] ;  /* 0x00027a00000a0ab9 */ /* 0x000fe40000000a00 */
[----:B------:R-:W-:-:S04]  /*1490*/  UIMAD.WIDE.U32 UR6, UR4, UR10, URZ ;  /* 0x0000000a040672a5 */ /* 0x000fc8000f8e003f */
[----:B------:R-:W-:-:S12]  /*14a0*/  @UP0 USHF.R.U32.HI UR4, URZ, UR11, UR7 ;  /* 0x0000000b3f040299 */ /* 0x000fd80008011607 */
.L_x_13442:
[----:B------:R-:W-:-:S04]  /*14b0*/  UIMAD UR4, UR4, UR5, URZ ;  /* 0x00000005040472a4 */ /* 0x000fc8000f8e023f */
[----:B------:R-:W-:-:S04]  /*14c0*/  UISETP.LT.AND UP0, UPT, UR9, UR4, UPT ;  /* 0x000000040900728c */ /* 0x000fc8000bf01270 */
[----:B------:R-:W-:-:S12]  /*14d0*/  USEL UR9, UR9, UR4, !UP0 ;  /* 0x0000000409097287 */ /* 0x000fd8000c000000 */
.L_x_13440:
[----:B------:R-:W-:Y:S01]  /*14e0*/  USHF.R.S32.HI UR4, URZ, 0x1f, UR9 ;  /* 0x0000001f3f047899 */ /* 0x000fe20008011409 */
[----:B------:R-:W-:Y:S02]  /*14f0*/  PLOP3.LUT P0, PT, PT, PT, PT, 0x80, 0x0 ;  /* 0x000000000000781c */ /* 0x000fe40003f0f070 */
[----:B------:R-:W-:Y:S02]  /*1500*/  CS2R R24, SRZ ;  /* 0x0000000000187805 */ /* 0x000fe4000001ff00 */
[----:B------:R-:W-:Y:S01]  /*1510*/  CS2R R34, SRZ ;  /* 0x0000000000227805 */ /* 0x000fe2000001ff00 */
[----:B------:R-:W-:Y:S01]  /*1520*/  ULEA.HI UR4, UR4, UR9, URZ, 0x7 ;  /* 0x0000000904047291 */ /* 0x000fe2000f8f383f */
[----:B------:R-:W-:Y:S01]  /*1530*/  IMAD.MOV.U32 R118, RZ, RZ, RZ ;  /* 0x000000ffff767224 */ /* 0x000fe200078e00ff */
[----:B------:R-:W-:Y:S01]  /*1540*/  CS2R R32, SRZ ;  /* 0x0000000000207805 */ /* 0x000fe2000001ff00 */
[----:B------:R-:W-:Y:S01]  /*1550*/  IMAD.MOV.U32 R21, RZ, RZ, RZ ;  /* 0x000000ffff157224 */ /* 0x000fe200078e00ff */
        /* <DEDUP_REMOVED lines=9> */
[----:B------:R-:W-:Y:S01]  /*15f0*/  IMAD.MOV.U32 R106, RZ, RZ, RZ ;  /* 0x000000ffff6a7224 */ /* 0x000fe200078e00ff */
[----:B------:R-:W-:Y:S01]  /*1600*/  CS2R R102, SRZ ;  /* 0x0000000000667805 */ /* 0x000fe2000001ff00 */
[----:B------:R-:W-:Y:S01]  /*1610*/  IMAD.MOV.U32 R41, RZ, RZ, RZ ;  /* 0x000000ffff297224 */ /* 0x000fe200078e00ff */
[----:B------:R-:W-:-:S02]  /*1620*/  CS2R R100, SRZ ;  /* 0x0000000000647805 */ /* 0x000fc4000001ff00 */
[----:B------:R-:W-:Y:S02]  /*1630*/  CS2R R98, SRZ ;  /* 0x0000000000627805 */ /* 0x000fe4000001ff00 */
[----:B------:R-:W-:Y:S02]  /*1640*/  ISETP.GT.AND P1, PT, R88, UR43, PT ;  /* 0x0000002b58007c0c */ /* 0x000fe4000bf24270 */
[----:B------:R-:W-:Y:S02]  /*1650*/  CS2R R96, SRZ ;  /* 0x0000000000607805 */ /* 0x000fe4000001ff00 */
[----:B------:R-:W-:Y:S02]  /*1660*/  CS2R R94, SRZ ;  /* 0x00000000005e7805 */ /* 0x000fe4000001ff00 */
[----:B------:R-:W-:Y:S02]  /*1670*/  CS2R R92, SRZ ;  /* 0x00000000005c7805 */ /* 0x000fe4000001ff00 */
[----:B------:R-:W-:Y:S01]  /*1680*/  CS2R R90, SRZ ;  /* 0x00000000005a7805 */ /* 0x000fe2000001ff00 */
[----:B------:R-:W-:-:S02]  /*1690*/  IMAD.MOV.U32 R89, RZ, RZ, RZ ;  /* 0x000000ffff597224 */ /* 0x000fc400078e00ff */
[----:B------:R-:W-:Y:S02]  /*16a0*/  IMAD.MOV.U32 R26, RZ, RZ, RZ ;  /* 0x000000ffff1a7224 */ /* 0x000fe400078e00ff */
[----:B------:R-:W-:Y:S05]  /*16b0*/  @!P1 BRA `(.L_x_13443) ;  /* 0x000000b400ac9947 */ /* 0x000fea0003800000 */
[----:B------:R-:W0:Y:S01]  /*16c0*/  SHFL.IDX PT, R0, R154, RZ, 0x1f ;  /* 0x00001fff9a007589 */ /* 0x000e2200000e0000 */
[----:B------:R-:W1:Y:S01]  /*16d0*/  S2UR UR6, SR_CgaCtaId ;  /* 0x00000000000679c3 */ /* 0x000e620000008800 */
[----:B------:R-:W-:Y:S01]  /*16e0*/  UMOV UR45, 0x400 ;  /* 0x00000400002d7882 */ /* 0x000fe20000000000 */
[----:B0-----:R-:W-:Y:S01]  /*16f0*/  R2UR UR44, R0 ;  /* 0x00000000002c72ca */ /* 0x001fe200000e0000 */
[----:B-1----:R-:W-:-:S12]  /*1700*/  ULEA UR45, UR6, UR45, 0x18 ;  /* 0x0000002d062d7291 */ /* 0x002fd8000f8ec03f */
[----:B------:R-:W-:Y:S02]  /*1710*/  UIMAD.WIDE UR4, UR44, 0x55555556, URZ ;  /* 0x555555562c0478a5 */ /* 0x000fe4000f8e023f */
[----:B------:R-:W-:Y:S02]  /*1720*/  UIADD3 UR4, UR45, 0x8400, URZ ;  /* 0x000084002d047890 */ /* 0x000fe4000fffe03f */
[----:B------:R-:W-:Y:S02]  /*1730*/  ULEA.HI UR5, UR5, UR5, URZ, 0x1 ;  /* 0x0000000505057291 */ /* 0x000fe4000f8f083f */
[----:B------:R-:W-:Y:S02]  /*1740*/  ULOP3.LUT UP0, URZ, UR4, 0x3ff, URZ, 0xc0, !UPT ;  /* 0x000003ff043f7892 */ /* 0x000fe4000f80c03f */
[----:B------:R-:W-:-:S04]  /*1750*/  UIMAD UR5, UR5, -0x3, UR44 ;  /* 0xfffffffd050578a4 */ /* 0x000fc8000f8e022c */
[----:B------:R-:W-:Y:S01]  /*1760*/  PLOP3.LUT P0, PT, PT, PT, UP0, 0x80, 0x0 ;  /* 0x000000000000781c */ /* 0x000fe20003f0f008 */
[----:B------:R-:W-:-:S04]  /*1770*/  ULEA UR5, UR5, UR4, 0xd ;  /* 0x0000000405057291 */ /* 0x000fc8000f8e683f */
[----:B------:R-:W-:-:S04]  /*1780*/  USHF.R.U32.HI UR5, URZ, 0x4, UR5 ;  /* 0x000000043f057899 */ /* 0x000fc80008011605 */
        /* <DEDUP_REMOVED lines=18> */
.L_x_13444:
        /* <DEDUP_REMOVED lines=9> */
.L_x_13617:
[----:B------:R-:W-:Y:S05]  /*1940*/  @!P0 BRA `(.L_x_13446) ;  /* 0x0000000000048947 */ /* 0x000fea0003800000 */
[----:B------:R-:W-:Y:S01]  /*1950*/  BPT.TRAP 0x1 ;  /* 0x000000040000795c */ /* 0x000fe20000300000 */
.L_x_13446:
[----:B------:R-:W-:Y:S02]  /*1960*/  IMAD.U32 R5, RZ, RZ, UR37 ;  /* 0x00000025ff057e24 */ /* 0x000fe4000f8e00ff */
[----:B0-----:R-:W-:-:S03]  /*1970*/  IMAD.U32 R0, RZ, RZ, UR36 ;  /* 0x00000024ff007e24 */ /* 0x001fc6000f8e00ff */
[----:B------:R-:W-:Y:S02]  /*1980*/  LEA R5, R5, UR45, 0x3 ;  /* 0x0000002d05057c11 */ /* 0x000fe4000f8e18ff */
[----:B------:R-:W-:-:S04]  /*1990*/  SHF.L.U32 R0, R0, 0x1f, RZ ;  /* 0x0000001f00007819 */ /* 0x000fc800000006ff */
[----:B------:R0:W1:Y:S01]  /*19a0*/  SYNCS.PHASECHK.TRANS64.TRYWAIT P2, [R5+URZ+0x16830], R0 ;  /* 0x01683000050075a7 */ /* 0x000062000804017f */
[----:B------:R-:W-:Y:S05]  /*19b0*/  @!P0 BRA `(.L_x_13447) ;  /* 0x0000000000048947 */ /* 0x000fea0003800000 */
[----:B------:R-:W-:Y:S01]  /*19c0*/  BPT.TRAP 0x1 ;  /* 0x000000040000795c */ /* 0x000fe20000300000 */
.L_x_13447:
[----:B------:R-:W2:Y:S02]  /*19d0*/  S2R R2, SR_TID.X ;  /* 0x0000000000027919 */ /* 0x000ea40000002100 */
[----:B--2---:R-:W-:Y:S01]  /*19e0*/  LOP3.LUT P1, RZ, R2, 0x7f, RZ, 0xc0, !PT ;  /* 0x0000007f02ff7812 */ /* 0x004fe2000782c0ff */
[----:B-1----:R-:W-:-:S12]  /*19f0*/  @P2 BRA `(.L_x_13448) ;  /* 0x0000000000082947 */ /* 0x002fd80003800000 */
[----:B------:R-:W1:Y:S02]  /*1a00*/  SYNCS.PHASECHK.TRANS64.TRYWAIT P2, [R5+URZ+0x16830], R0 ;  /* 0x01683000050075a7 */ /* 0x000e64000804017f */
[----:B-1----:R-:W-:Y:S05]  /*1a10*/  @!P2 BRA `(.L_x_13449) ;  /* 0x000001080044a947 */ /* 0x002fea0003800000 */
.L_x_13448:
        /* <DEDUP_REMOVED lines=17> */
[----:B------:R-:W-:-:S02]  /*1b30*/  ULEA UR18, UR37, UR20, 0xa ;  /* 0x0000001425127291 */ /* 0x000fc4000f8e503f */
[----:B------:R-:W-:Y:S01]  /*1b40*/  UIADD3 UR8, UR16, 0x4, URZ ;  /* 0x0000000410087890 */ /* 0x000fe2000fffe03f */
[----:B------:R-:W-:Y:S01]  /*1b50*/  IMAD R9, R88, R3, 0x80 ;  /* 0x0000008058097424 */ /* 0x000fe200078e0203 */
[----:B------:R-:W-:Y:S02]  /*1b60*/  UIADD3 UR6, UR18, 0x2, URZ ;  /* 0x0000000212067890 */ /* 0x000fe4000fffe03f */
        /* <DEDUP_REMOVED lines=10> */
[----:B------:R-:W-:Y:S01]  /*1c10*/  ULDC UR22, c[0x0][0x9dc] ;  /* 0x0002770000167ab9 */ /* 0x000fe20000000800 */
[----:B------:R-:W-:-:S02]  /*1c20*/  WARPGROUP.DEPBAR.LE gsb0, 0x0 ;  /* 0x00008000000079c5 */ /* 0x000fc40000010000 */
        /* <DEDUP_REMOVED lines=11> */
[----:B------:R-:W-:Y:S01]  /*1ce0*/  ULDC.64 UR6, c[0x0][0x9e0] ;  /* 0x0002780000067ab9 */ /* 0x000fe20000000a00 */
[----:B------:R-:W-:Y:S01]  /*1cf0*/  LEA R5, R88, 0xffffff80, 0x7 ;  /* 0xffffff8058057811 */ /* 0x000fe200078e38ff */
        /* <DEDUP_REMOVED lines=35> */
.L_x_13452:
[----:B------:R-:W-:-:S06]  /*1f30*/  UISETP.NE.AND UP2, UPT, UR7, 0x1, UPT ;  /* 0x000000010700788c */ /* 0x000fcc000bf45270 */
[----:B------:R-:W-:-:S05]  /*1f40*/  PLOP3.LUT P2, PT, PT, PT, UP2, 0x80, 0x0 ;  /* 0x000000000000781c */ /* 0x000fca0003f4f028 */
[----:B------:R-:W-:-:S08]  /*1f50*/  @UP2 ULDC.64 UR10, c[0x0][0x9e8] ;  /* 0x00027a00000a2ab9 */ /* 0x000fd00000000a00 */
[----:B------:R-:W-:-:S05]  /*1f60*/  @P2 IMAD.HI.U32 R3, R8, UR10, RZ ;  /* 0x0000000a08032c27 */ /* 0x000fca000f8e00ff */
[----:B------:R-:W-:-:S07]  /*1f70*/  @P2 SHF.R.U32.HI R8, RZ, UR11, R3 ;  /* 0x0000000bff082c19 */ /* 0x000fce0008011603 */
.L_x_13453:
[----:B------:R-:W-:Y:S05]  /*1f80*/  BSYNC B0 ;  /* 0x0000000000007941 */ /* 0x000fea0003800000 */
.L_x_13451:
[----:B------:R-:W-:-:S04]  /*1f90*/  IMAD R3, R8, UR7, -R5 ;  /* 0x0000000708037c24 */ /* 0x000fc8000f8e0a05 */
[----:B------:R-:W-:-:S05]  /*1fa0*/  IMAD R3, R16, -0x2, R3 ;  /* 0xfffffffe10037824 */ /* 0x000fca00078e0203 */
[----:B------:R-:W-:Y:S02]  /*1fb0*/  VIMNMX R4, R4, R3, !PT ;  /* 0x0000000304047248 */ /* 0x000fe40007fe0100 */
[----:B------:R-:W-:-:S07]  /*1fc0*/  VIADDMNMX R0, R3, UR7, R0, PT ;  /* 0x0000000703007c46 */ /* 0x000fce000b800100 */
.L_x_13450:
        /* <DEDUP_REMOVED lines=203> */
.L_x_13456:
[----:B------:R-:W-:-:S06]  /*2c80*/  UISETP.NE.AND UP2, UPT, UR7, 0x1, UPT ;  /* 0x000000010700788c */ /* 0x000fcc000bf45270 */
[----:B------:R-:W-:-:S05]  /*2c90*/  PLOP3.LUT P6, PT, PT, PT, UP2, 0x80, 0x0 ;  /* 0x000000000000781c */ /* 0x000fca0003fcf028 */
[----:B------:R-:W-:-:S08]  /*2ca0*/  @UP2 ULDC.64 UR10, c[0x0][0x9e8] ;  /* 0x00027a00000a2ab9 */ /* 0x000fd00000000a00 */
[----:B------:R-:W-:Y:S01]  /*2cb0*/  @P6 IMAD.HI.U32 R8, R2, UR10, RZ ;  /* 0x0000000a02086c27 */ /* 0x000fe2000f8e00ff */
[----:B------:R-:W-:-:S13]  /*2cc0*/  PLOP3.LUT P6, PT, PT, PT, UP2, 0x80, 0x0 ;  /* 0x000000000000781c */ /* 0x000fda0003fcf028 */
[----:B------:R-:W-:-:S07]  /*2cd0*/  @P6 SHF.R.U32.HI R2, RZ, UR11, R8 ;  /* 0x0000000bff026c19 */ /* 0x000fce0008011608 */
.L_x_13457:
[----:B------:R-:W-:Y:S05]  /*2ce0*/  BSYNC B0 ;  /* 0x0000000000007941 */ /* 0x000fea0003800000 */
.L_x_13455:
[----:B------:R-:W-:-:S04]  /*2cf0*/  IMAD R5, R2, UR7, -R5 ;  /* 0x0000000702057c24 */ /* 0x000fc8000f8e0a05 */
[----:B------:R-:W-:-:S05]  /*2d00*/  IMAD R5, R16, -0x2, R5 ;  /* 0xfffffffe10057824 */ /* 0x000fca00078e0205 */
[----:B------:R-:W-:Y:S02]  /*2d10*/  VIMNMX R4, R4, R5, !PT ;  /* 0x0000000504047248 */ /* 0x000fe40007fe0100 */
[----:B------:R-:W-:-:S07]  /*2d20*/  VIADDMNMX R0, R5, UR7, R0, PT ;  /* 0x0000000705007c46 */ /* 0x000fce000b800100 */
.L_x_13454:
        /* <DEDUP_REMOVED lines=92> */
[----:B------:R-:W-:Y:S02]  /*32f0*/  ISETP.GT.AND P5, PT, R4, 0x78, !P5 ;  /* 0x000000780400780c */ /* 0x000fe40006fa4270 */
[C---:B------:R-:W-:Y:S02]  /*3300*/  ISETP.LT.OR P2, PT, R0.reuse, 0x32, P2 ;  /* 0x000000320000780c */ /* 0x040fe40001741670 */
[----:B------:R-:W-:-:S02]  /*3310*/  ISETP.LT.OR P3, PT, R0, 0x71, P3 ;  /* 0x000000710000780c */ /* 0x000fc40001f61670 */
        /* <DEDUP_REMOVED lines=79> */
[----:B------:R-:W-:Y:S01]  /*3810*/  MUFU.EX2 R148, R148 ;  /* 0x0000009400947308 */ /* 0x000fe20000000800 */
[----:B------:R-:W-:Y:S01]  /*3820*/  FMNMX.FTZ R10, R30, R9, !PT ;  /* 0x000000091e0a7209 */ /* 0x000fe20007810000 */
[--C-:B------:R-:W-:Y:S01]  /*3830*/  FFMA.FTZ R144, R32, UR10, -R8.reuse ;  /* 0x0000000a20907c23 */ /* 0x100fe20008010808 */
[----:B------:R-:W-:Y:S01]  /*3840*/  ISETP.LT.OR P2, PT, R0, 0x6a, P2 ;  /* 0x0000006a0000780c */ /* 0x000fe20001741670 */
[--C-:B------:R-:W-:Y:S01]  /*3850*/  FFMA.FTZ R146, R36, UR10, -R8.reuse ;  /* 0x0000000a24927c23 */ /* 0x100fe20008010808 */
[----:B------:R-:W-:Y:S01]  /*3860*/  FMNMX.FTZ R9, R31, R10, !PT ;  /* 0x0000000a1f097209 */ /* 0x000fe20007810000 */
[--C-:B------:R-:W-:Y:S01]  /*3870*/  FFMA.FTZ R37, R37, UR10, -R8.reuse ;  /* 0x0000000a25257c23 */ /* 0x100fe20008010808 */
[----:B------:R-:W-:Y:S01]  /*3880*/  FSEL R79, R79, -INF , !P2 ;  /* 0xff8000004f4f7808 */ /* 0x000fe20005000000 */
[----:B------:R-:W0:Y:S01]  /*3890*/  MUFU.EX2 R3, R3 ;  /* 0x0000000300037308 */ /* 0x000e220000000800 */
        /* <DEDUP_REMOVED lines=34> */
[----:B------:R5:W4:Y:S01]  /*3ac0*/  MUFU.EX2 R11, R37 ;  /* 0x00000025000b7308 */ /* 0x000b220000000800 */
[----:B------:R-:W-:-:S04]  /*3ad0*/  FMNMX.FTZ R10, R58, R15, !PT ;  /* 0x0000000f3a0a7209 */ /* 0x000fc80007810000 */
[----:B------:R-:W-:-:S03]  /*3ae0*/  FMNMX.FTZ R21, R59, R10, !PT ;  /* 0x0000000a3b157209 */ /* 0x000fc60007810000 */
[----:B------:R-:W-:Y:S01]  /*3af0*/  MUFU.EX2 R15, R45 ;  /* 0x0000002d000f7308 */ /* 0x000fe20000000800 */
[----:B------:R-:W-:Y:S01]  /*3b00*/  FMNMX.FTZ R10, R62, R21, !PT ;  /* 0x000000153e0a7209 */ /* 0x000fe20007810000 */
[----:B-----5:R-:W-:-:S03]  /*3b10*/  FFMA.FTZ R37, R65, UR10, -R8 ;  /* 0x0000000a41257c23 */ /* 0x020fc60008010808 */
[----:B------:R-:W-:-:S03]  /*3b20*/  FMNMX.FTZ R21, R63, R10, !PT ;  /* 0x0000000a3f157209 */ /* 0x000fc60007810000 */
[----:B------:R-:W5:Y:S01]  /*3b30*/  MUFU.EX2 R140, R140 ;  /* 0x0000008c008c7308 */ /* 0x000f620000000800 */
[----:B------:R-:W-:-:S04]  /*3b40*/  FMNMX.FTZ R10, R66, R21, !PT ;  /* 0x00000015420a7209 */ /* 0x000fc80007810000 */
        /* <DEDUP_REMOVED lines=8> */
[----:B------:R0:W-:Y:S01]  /*3bd0*/  MUFU.EX2 R25, R53 ;  /* 0x0000003500197308 */ /* 0x0001e20000000800 */
[----:B------:R-:W-:Y:S01]  /*3be0*/  FMNMX.FTZ R4, R78, R29, !PT ;  /* 0x0000001d4e047209 */ /* 0x000fe20007810000 */
[----:B-1----:R-:W-:-:S03]  /*3bf0*/  FFMA.FTZ R49, R77, UR10, -R8 ;  /* 0x0000000a4d317c23 */ /* 0x002fc60008010808 */
[----:B------:R-:W-:-:S03]  /*3c00*/  FMNMX.FTZ R29, R79, R4, !PT ;  /* 0x000000044f1d7209 */ /* 0x000fc60007810000 */
[----:B------:R-:W-:Y:S01]  /*3c10*/  MUFU.EX2 R142, R142 ;  /* 0x0000008e008e7308 */ /* 0x000fe20000000800 */
[----:B------:R-:W-:Y:S01]  /*3c20*/  FMNMX.FTZ R4, R82, R29, !PT ;  /* 0x0000001d52047209 */ /* 0x000fe20007810000 */
[----:B0-----:R-:W-:-:S03]  /*3c30*/  FFMA.FTZ R53, R81, UR10, -R8 ;  /* 0x0000000a51357c23 */ /* 0x001fc60008010808 */
[----:B------:R-:W-:-:S03]  /*3c40*/  FMNMX.FTZ R33, R83, R4, !PT ;  /* 0x0000000453217209 */ /* 0x000fc60007810000 */
[----:B------:R0:W-:Y:S01]  /*3c50*/  MUFU.EX2 R29, R57 ;  /* 0x00000039001d7308 */ /* 0x0001e20000000800 */
[----:B------:R-:W-:Y:S01]  /*3c60*/  FMNMX.FTZ R0, R86, R33, !PT ;  /* 0x0000002156007209 */ /* 0x000fe20007810000 */
[----:B------:R-:W-:-:S03]  /*3c70*/  FFMA.FTZ R33, R61, UR10, -R8 ;  /* 0x0000000a3d217c23 */ /* 0x000fc60008010808 */
[----:B------:R-:W-:-:S03]  /*3c80*/  FMNMX.FTZ R0, R87, R0, !PT ;  /* 0x0000000057007209 */ /* 0x000fc60007810000 */
[----:B------:R-:W-:Y:S02]  /*3c90*/  MUFU.EX2 R136, R136 ;  /* 0x0000008800887308 */ /* 0x000fe40000000800 */
[----:B------:R-:W1:Y:S06]  /*3ca0*/  SHFL.BFLY PT, R45, R0, 0x2, 0x1f ;  /* 0x0c401f00002d7f89 */ /* 0x000e6c00000e0000 */
[----:B------:R-:W-:Y:S08]  /*3cb0*/  MUFU.EX2 R138, R138 ;  /* 0x0000008a008a7308 */ /* 0x000ff00000000800 */
[----:B------:R-:W-:Y:S08]  /*3cc0*/  MUFU.EX2 R132, R132 ;  /* 0x0000008400847308 */ /* 0x000ff00000000800 */
[----:B------:R-:W-:Y:S01]  /*3cd0*/  MUFU.EX2 R134, R134 ;  /* 0x0000008600867308 */ /* 0x000fe20000000800 */
[----:B-1----:R-:W-:Y:S01]  /*3ce0*/  FMNMX.FTZ R4, R0, R45, !PT ;  /* 0x0000002d00047209 */ /* 0x002fe20007810000 */
[----:B------:R-:W-:-:S04]  /*3cf0*/  FFMA.FTZ R45, R73, UR10, -R8 ;  /* 0x0000000a492d7c23 */ /* 0x000fc80008010808 */
[----:B0-----:R-:W0:Y:S02]  /*3d00*/  SHFL.BFLY PT, R57, R4, 0x1, 0x1f ;  /* 0x0c201f0004397f89 */ /* 0x001e2400000e0000 */
[----:B------:R-:W-:Y:S08]  /*3d10*/  MUFU.EX2 R33, R33 ;  /* 0x0000002100217308 */ /* 0x000ff00000000800 */
[----:B------:R-:W-:Y:S08]  /*3d20*/  MUFU.EX2 R128, R128 ;  /* 0x0000008000807308 */ /* 0x000ff00000000800 */
[----:B------:R-:W-:Y:S01]  /*3d30*/  MUFU.EX2 R37, R37 ;  /* 0x0000002500257308 */ /* 0x000fe20000000800 */
[----:B0-----:R-:W-:Y:S01]  /*3d40*/  FMNMX.FTZ R0, R4, R57, !PT ;  /* 0x0000003904007209 */ /* 0x001fe20007810000 */
        /* <DEDUP_REMOVED lines=8> */
[----:B------:R-:W-:Y:S01]  /*3dd0*/  FADD.FTZ R27, R148, R3 ;  /* 0x00000003941b7221 */ /* 0x000fe20000010000 */
[--C-:B------:R-:W-:Y:S01]  /*3de0*/  FFMA.FTZ R149, R26, UR10, -R28.reuse ;  /* 0x0000000a1a957c23 */ /* 0x100fe2000801081c */
[--C-:B------:R-:W-:Y:S01]  /*3df0*/  FFMA.FTZ R151, R30, UR10, -R28.reuse ;  /* 0x0000000a1e977c23 */ /* 0x100fe2000801081c */
[--C-:B------:R-:W-:Y:S01]  /*3e00*/  FFMA.FTZ R8, R31, UR10, -R28.reuse ;  /* 0x0000000a1f087c23 */ /* 0x100fe2000801081c */
[----:B------:R-:W-:Y:S01]  /*3e10*/  FADD.FTZ R26, R150, R27 ;  /* 0x0000001b961a7221 */ /* 0x000fe20000010000 */
[----:B------:R-:W-:Y:S01]  /*3e20*/  MUFU.EX2 R4, R4 ;  /* 0x0000000400047308 */ /* 0x000fe20000000800 */
[--C-:B------:R-:W-:Y:S01]  /*3e30*/  FFMA.FTZ R145, R34, UR10, -R28.reuse ;  /* 0x0000000a22917c23 */ /* 0x100fe2000801081c */
[----:B------:R-:W-:Y:S01]  /*3e40*/  FFMA.FTZ R10, R35, UR10, -R28 ;  /* 0x0000000a230a7c23 */ /* 0x000fe2000801081c */
[----:B--2---:R-:W-:Y:S01]  /*3e50*/  FADD.FTZ R27, R5, R26 ;  /* 0x0000001a051b7221 */ /* 0x004fe20000010000 */
[--C-:B------:R-:W-:Y:S01]  /*3e60*/  FFMA.FTZ R147, R38, UR10, -R28.reuse ;  /* 0x0000000a26937c23 */ /* 0x100fe2000801081c */
[--C-:B------:R-:W-:Y:S01]  /*3e70*/  FFMA.FTZ R12, R39, UR10, -R28.reuse ;  /* 0x0000000a270c7c23 */ /* 0x100fe2000801081c */
[--C-:B------:R-:W-:Y:S01]  /*3e80*/  FFMA.FTZ R141, R42, UR10, -R28.reuse ;  /* 0x0000000a2a8d7c23 */ /* 0x100fe2000801081c */
[----:B---3--:R-:W-:Y:S01]  /*3e90*/  FADD.FTZ R30, R144, R27 ;  /* 0x0000001b901e7221 */ /* 0x008fe20000010000 */
[----:B------:R-:W0:Y:S01]  /*3ea0*/  MUFU.EX2 R149, R149 ;  /* 0x0000009500957308 */ /* 0x000e220000000800 */
[--C-:B------:R-:W-:Y:S01]  /*3eb0*/  FFMA.FTZ R14, R43, UR10, -R28.reuse ;  /* 0x0000000a2b0e7c23 */ /* 0x100fe2000801081c */
[----:B------:R-:W-:Y:S01]  /*3ec0*/  FFMA.FTZ R143, R46, UR10, -R28 ;  /* 0x0000000a2e8f7c23 */ /* 0x000fe2000801081c */
[----:B------:R-:W-:Y:S01]  /*3ed0*/  FADD.FTZ R27, R9, R30 ;  /* 0x0000001e091b7221 */ /* 0x000fe20000010000 */
[--C-:B------:R-:W-:Y:S01]  /*3ee0*/  FFMA.FTZ R20, R47, UR10, -R28.reuse ;  /* 0x0000000a2f147c23 */ /* 0x100fe2000801081c */
[--C-:B------:R-:W-:Y:S01]  /*3ef0*/  FFMA.FTZ R137, R50, UR10, -R28.reuse ;  /* 0x0000000a32897c23 */ /* 0x100fe2000801081c */
[--C-:B------:R-:W-:Y:S01]  /*3f00*/  FFMA.FTZ R24, R51, UR10, -R28.reuse ;  /* 0x0000000a33187c23 */ /* 0x100fe2000801081c */
[----:B----4-:R-:W-:Y:S01]  /*3f10*/  FADD.FTZ R30, R146, R27 ;  /* 0x0000001b921e7221 */ /* 0x010fe20000010000 */
[----:B------:R-:W1:Y:S01]  /*3f20*/  MUFU.EX2 R151, R151 ;  /* 0x0000009700977308 */ /* 0x000e620000000800 */
[--C-:B------:R-:W-:Y:S01]  /*3f30*/  FFMA.FTZ R139, R54, UR10, -R28.reuse ;  /* 0x0000000a368b7c23 */ /* 0x100fe2000801081c */
[----:B------:R-:W-:Y:S01]  /*3f40*/  FFMA.FTZ R26, R55, UR10, -R28 ;  /* 0x0000000a371a7c23 */ /* 0x000fe2000801081c */
[----:B------:R-:W-:Y:S01]  /*3f50*/  FADD.FTZ R27, R11, R30 ;  /* 0x0000001e0b1b7221 */ /* 0x000fe20000010000 */
[--C-:B------:R-:W-:Y:S01]  /*3f60*/  FFMA.FTZ R133, R58, UR10, -R28.reuse ;  /* 0x0000000a3a857c23 */ /* 0x100fe2000801081c */
[----:B------:R-:W-:Y:S01]  /*3f70*/  FFMA.FTZ R30, R59, UR10, -R28 ;  /* 0x0000000a3b1e7c23 */ /* 0x000fe2000801081c */
[----:B------:R-:W-:Y:S01]  /*3f80*/  F2FP.F16.F32.PACK_AB R148, R3, R148 ;  /* 0x000000940394723e */ /* 0x000fe200000000ff */
[----:B-----5:R-:W-:Y:S01]  /*3f90*/  FADD.FTZ R32, R140, R27 ;  /* 0x0000001b8c207221 */ /* 0x020fe20000010000 */
[----:B------:R-:W2:Y:S01]  /*3fa0*/  MUFU.EX2 R8, R8 ;  /* 0x0000000800087308 */ /* 0x000ea20000000800 */
[----:B0-----:R-:W-:Y:S01]  /*3fb0*/  FADD.FTZ R34, R149, R4 ;  /* 0x0000000495227221 */ /* 0x001fe20000010000 */
[----:B------:R-:W-:Y:S01]  /*3fc0*/  FFMA.FTZ R135, R62, UR10, -R28 ;  /* 0x0000000a3e877c23 */ /* 0x000fe2000801081c */
[----:B------:R-:W-:Y:S01]  /*3fd0*/  FADD.FTZ R27, R13, R32 ;  /* 0x000000200d1b7221 */ /* 0x000fe20000010000 */
[--C-:B------:R-:W-:Y:S01]  /*3fe0*/  FFMA.FTZ R129, R66, UR10, -R28.reuse ;  /* 0x0000000a42817c23 */ /* 0x100fe2000801081c */
[--C-:B------:R-:W-:Y:S01]  /*3ff0*/  FFMA.FTZ R131, R70, UR10, -R28.reuse ;  /* 0x0000000a46837c23 */ /* 0x100fe2000801081c */
[----:B------:R-:W-:Y:S01]  /*4000*/  FFMA.FTZ R71, R71, UR10, -R28 ;  /* 0x0000000a47477c23 */ /* 0x000fe2000801081c */
[----:B------:R-:W-:Y:S01]  /*4010*/  FADD.FTZ R32, R142, R27 ;  /* 0x0000001b8e207221 */ /* 0x000fe20000010000 */
[----:B------:R-:W0:Y:S01]  /*4020*/  MUFU.EX2 R145, R145 ;  /* 0x0000009100917308 */ /* 0x000e220000000800 */
[----:B-1----:R-:W-:Y:S01]  /*4030*/  FADD.FTZ R27, R151, R34 ;  /* 0x00000022971b7221 */ /* 0x002fe20000010000 */
[----:B------:R-:W-:Y:S01]  /*4040*/  FFMA.FTZ R74, R74, UR10, -R28 ;  /* 0x0000000a4a4a7c23 */ /* 0x000fe2000801081c */
[----:B------:R-:W-:Y:S01]  /*4050*/  FADD.FTZ R31, R15, R32 ;  /* 0x000000200f1f7221 */ /* 0x000fe20000010000 */
[--C-:B------:R-:W-:Y:S01]  /*4060*/  FFMA.FTZ R32, R63, UR10, -R28.reuse ;  /* 0x0000000a3f207c23 */ /* 0x100fe2000801081c */
[--C-:B------:R-:W-:Y:S01]  /*4070*/  FFMA.FTZ R75, R75, UR10, -R28.reuse ;  /* 0x0000000a4b4b7c23 */ /* 0x100fe2000801081c */
[--C-:B------:R-:W-:Y:S01]  /*4080*/  FFMA.FTZ R78, R78, UR10, -R28.reuse ;  /* 0x0000000a4e4e7c23 */ /* 0x100fe2000801081c */
[----:B------:R-:W-:Y:S01]  /*4090*/  FADD.FTZ R36, R136, R31 ;  /* 0x0000001f88247221 */ /* 0x000fe20000010000 */
[----:B------:R-:W1:Y:S01]  /*40a0*/  MUFU.EX2 R10, R10 ;  /* 0x0000000a000a7308 */ /* 0x000e620000000800 */
[----:B--2---:R-:W-:Y:S01]  /*40b0*/  FADD.FTZ R34, R8, R27 ;  /* 0x0000001b08227221 */ /* 0x004fe20000010000 */
[----:B------:R-:W-:Y:S01]  /*40c0*/  FFMA.FTZ R79, R79, UR10, -R28 ;  /* 0x0000000a4f4f7c23 */ /* 0x000fe2000801081c */
[----:B------:R-:W-:Y:S01]  /*40d0*/  FADD.FTZ R31, R21, R36 ;  /* 0x00000024151f7221 */ /* 0x000fe20000010000 */
[--C-:B------:R-:W-:Y:S01]  /*40e0*/  FFMA.FTZ R82, R82, UR10, -R28.reuse ;  /* 0x0000000a52527c23 */ /* 0x100fe2000801081c */
[----:B------:R-:W-:Y:S01]  /*40f0*/  F2FP.F16.F32.PACK_AB R150, R5, R150 ;  /* 0x000000960596723e */ /* 0x000fe200000000ff */
[----:B------:R-:W-:Y:S01]  /*4100*/  FFMA.FTZ R83, R83, UR10, -R28 ;  /* 0x0000000a53537c23 */ /* 0x000fe2000801081c */
[----:B------:R-:W-:Y:S01]  /*4110*/  FADD.FTZ R38, R138, R31 ;  /* 0x0000001f8a267221 */ /* 0x000fe20000010000 */
[----:B------:R-:W2:Y:S01]  /*4120*/  MUFU.EX2 R147, R147 ;  /* 0x0000009300937308 */ /* 0x000ea20000000800 */
[----:B0-----:R-:W-:Y:S01]  /*4130*/  FADD.FTZ R27, R145, R34 ;  /* 0x00000022911b7221 */ /* 0x001fe20000010000 */
[----:B------:R-:W-:Y:S01]  /*4140*/  FFMA.FTZ R34, R67, UR10, -R28 ;  /* 0x0000000a43227c23 */ /* 0x000fe2000801081c */
[----:B------:R-:W-:Y:S01]  /*4150*/  FADD.FTZ R31, R25, R38 ;  /* 0x00000026191f7221 */ /* 0x000fe20000010000 */
[----:B------:R-:W-:Y:S01]  /*4160*/  F2FP.F16.F32.PACK_AB R149, R4, R149 ;  /* 0x000000950495723e */ /* 0x000fe200000000ff */
[--C-:B------:R-:W-:Y:S01]  /*4170*/  FFMA.FTZ R86, R86, UR10, -R28.reuse ;  /* 0x0000000a56567c23 */ /* 0x100fe2000801081c */
[----:B------:R-:W-:Y:S01]  /*4180*/  FFMA.FTZ R28, R87, UR10, -R28 ;  /* 0x0000000a571c7c23 */ /* 0x000fe2000801081c */
[----:B------:R-:W-:Y:S01]  /*4190*/  FADD.FTZ R38, R132, R31 ;  /* 0x0000001f84267221 */ /* 0x000fe20000010000 */
[----:B------:R-:W0:Y:S01]  /*41a0*/  MUFU.EX2 R12, R12 ;  /* 0x0000000c000c7308 */ /* 0x000e220000000800 */
[----:B-1----:R-:W-:Y:S01]  /*41b0*/  FADD.FTZ R36, R10, R27 ;  /* 0x0000001b0a247221 */ /* 0x002fe20000010000 */
[----:B------:R-:W-:Y:S01]  /*41c0*/  F2FP.F16.F32.PACK_AB R144, R9, R144 ;  /* 0x000000900990723e */ /* 0x000fe200000000ff */
[----:B------:R-:W-:Y:S01]  /*41d0*/  FADD.FTZ R31, R29, R38 ;  /* 0x000000261d1f7221 */ /* 0x000fe20000010000 */
[----:B------:R-:W-:-:S02]  /*41e0*/  F2FP.F16.F32.PACK_AB R146, R11, R146 ;  /* 0x000000920b92723e */ /* 0x000fc400000000ff */
[----:B------:R-:W-:Y:S01]  /*41f0*/  F2FP.F16.F32.PACK_AB R140, R13, R140 ;  /* 0x0000008c0d8c723e */ /* 0x000fe200000000ff */
[----:B------:R-:W-:Y:S01]  /*4200*/  FADD.FTZ R38, R134, R31 ;  /* 0x0000001f86267221 */ /* 0x000fe20000010000 */
[----:B------:R-:W1:Y:S01]  /*4210*/  MUFU.EX2 R141, R141 ;  /* 0x0000008d008d7308 */ /* 0x000e620000000800 */
[----:B--2---:R-:W-:Y:S01]  /*4220*/  FADD.FTZ R27, R147, R36 ;  /* 0x00000024931b7221 */ /* 0x004fe20000010000 */
[----:B------:R-:W-:Y:S01]  /*4230*/  F2FP.F16.F32.PACK_AB R142, R15, R142 ;  /* 0x0000008e0f8e723e */ /* 0x000fe200000000ff */
[----:B------:R-:W-:Y:S01]  /*4240*/  FADD.FTZ R31, R33, R38 ;  /* 0x00000026211f7221 */ /* 0x000fe20000010000 */
[----:B------:R-:W-:Y:S02]  /*4250*/  F2FP.F16.F32.PACK_AB R136, R21, R136 ;  /* 0x000000881588723e */ /* 0x000fe400000000ff */
[----:B------:R-:W-:Y:S01]  /*4260*/  F2FP.F16.F32.PACK_AB R138, R25, R138 ;  /* 0x0000008a198a723e */ /* 0x000fe200000000ff */
[----:B------:R-:W-:Y:S01]  /*4270*/  FADD.FTZ R40, R128, R31 ;  /* 0x0000001f80287221 */ /* 0x000fe20000010000 */
[----:B------:R-:W2:Y:S01]  /*4280*/  MUFU.EX2 R14, R14 ;  /* 0x0000000e000e7308 */ /* 0x000ea20000000800 */
[----:B0-----:R-:W-:Y:S01]  /*4290*/  FADD.FTZ R36, R12, R27 ;  /* 0x0000001b0c247221 */ /* 0x001fe20000010000 */
[----:B------:R-:W-:-:S02]  /*42a0*/  F2FP.F16.F32.PACK_AB R132, R29, R132 ;  /* 0x000000841d84723e */ /* 0x000fc400000000ff */
[----:B------:R-:W-:Y:S02]  /*42b0*/  F2FP.F16.F32.PACK_AB R134, R33, R134 ;  /* 0x000000862186723e */ /* 0x000fe400000000ff */
[----:B------:R-:W-:Y:S02]  /*42c0*/  F2FP.F16.F32.PACK_AB R128, R37, R128 ;  /* 0x000000802580723e */ /* 0x000fe400000000ff */
[----:B------:R-:W0:Y:S01]  /*42d0*/  MUFU.EX2 R143, R143 ;  /* 0x0000008f008f7308 */ /* 0x000e220000000800 */
[----:B-1----:R-:W-:Y:S01]  /*42e0*/  FADD.FTZ R27, R141, R36 ;  /* 0x000000248d1b7221 */ /* 0x002fe20000010000 */
[----:B------:R-:W-:Y:S02]  /*42f0*/  F2FP.F16.F32.PACK_AB R151, R8, R151 ;  /* 0x000000970897723e */ /* 0x000fe400000000ff */
[----:B------:R-:W-:Y:S02]  /*4300*/  F2FP.F16.F32.PACK_AB R145, R10, R145 ;  /* 0x000000910a91723e */ /* 0x000fe400000000ff */
[----:B------:R-:W-:-:S02]  /*4310*/  F2FP.F16.F32.PACK_AB R147, R12, R147 ;  /* 0x000000930c93723e */ /* 0x000fc400000000ff */
[----:B------:R-:W1:Y:S01]  /*4320*/  MUFU.EX2 R20, R20 ;  /* 0x0000001400147308 */ /* 0x000e620000000800 */
[C---:B--2---:R-:W-:Y:S01]  /*4330*/  FADD.FTZ R36, R14.reuse, R27 ;  /* 0x0000001b0e247221 */ /* 0x044fe20000010000 */
[----:B------:R-:W-:-:S06]  /*4340*/  F2FP.F16.F32.PACK_AB R141, R14, R141 ;  /* 0x0000008d0e8d723e */ /* 0x000fcc00000000ff */
[----:B------:R-:W2:Y:S01]  /*4350*/  MUFU.EX2 R137, R137 ;  /* 0x0000008900897308 */ /* 0x000ea20000000800 */
[----:B0-----:R-:W-:-:S07]  /*4360*/  FADD.FTZ R27, R143, R36 ;  /* 0x000000248f1b7221 */ /* 0x001fce0000010000 */
[----:B------:R-:W0:Y:S01]  /*4370*/  MUFU.EX2 R24, R24 ;  /* 0x0000001800187308 */ /* 0x000e220000000800 */
[C---:B-1----:R-:W-:Y:S01]  /*4380*/  FADD.FTZ R38, R20.reuse, R27 ;  /* 0x0000001b14267221 */ /* 0x042fe20000010000 */
[----:B------:R-:W-:Y:S01]  /*4390*/  FADD.FTZ R27, R37, R40 ;  /* 0x00000028251b7221 */ /* 0x000fe20000010000 */
[----:B------:R-:W-:-:S03]  /*43a0*/  F2FP.F16.F32.PACK_AB R143, R20, R143 ;  /* 0x0000008f148f723e */ /* 0x000fc600000000ff */
[----:B------:R-:W-:Y:S01]  /*43b0*/  FADD.FTZ R40, R130, R27 ;  /* 0x0000001b82287221 */ /* 0x000fe20000010000 */
[----:B------:R-:W-:Y:S01]  /*43c0*/  F2FP.F16.F32.PACK_AB R130, R41, R130 ;  /* 0x000000822982723e */ /* 0x000fe200000000ff */
        /* <DEDUP_REMOVED lines=63> */
[----:B------:R-:W-:-:S06]  /*47c0*/  VIADD R3, R88, 0xfffffffe ;  /* 0xfffffffe58037836 */ /* 0x000fcc0000000000 */
[----:B------:R-:W2:Y:S01]  /*47d0*/  MUFU.EX2 R57, R57 ;  /* 0x0000003900397308 */ /* 0x000ea20000000800 */
[----:B0-----:R-:W-:Y:S01]  /*47e0*/  FADD.FTZ R40, R122, R5 ;  /* 0x000000057a287221 */ /* 0x001fe20000010000 */
[C---:B-1----:R-:W-:Y:S01]  /*47f0*/  FADD.FTZ R4, R123.reuse, R4 ;  /* 0x000000047b047221 */ /* 0x042fe20000010000 */
[----:B------:R-:W-:Y:S02]  /*4800*/  F2FP.F16.F32.PACK_AB R123, R123, R86 ;  /* 0x000000567b7b723e */ /* 0x000fe400000000ff */
        /* <DEDUP_REMOVED lines=13> */
.L_x_13459:
[----:B------:R-:W-:-:S11]  /*48e0*/  UISETP.NE.AND UP2, UPT, UR7, 0x1, UPT ;  /* 0x000000010700788c */ /* 0x000fd6000bf45270 */
[----:B------:R-:W-:Y:S02]  /*48f0*/  @UP2 ULDC.64 UR18, c[0x0][0x9e8] ;  /* 0x00027a0000122ab9 */ /* 0x000fe40000000a00 */
[----:B------:R-:W-:-:S04]  /*4900*/  UIMAD.WIDE.U32 UR14, UR11, UR18, URZ ;  /* 0x000000120b0e72a5 */ /* 0x000fc8000f8e003f */
[----:B------:R-:W-:-:S12]  /*4910*/  @UP2 USHF.R.U32.HI UR11, URZ, UR19, UR15 ;  /* 0x000000133f0b2299 */ /* 0x000fd8000801160f */
.L_x_13460:
[----:B------:R-:W-:-:S04]  /*4920*/  UIMAD UR7, UR11, UR7, UR7 ;  /* 0x000000070b0772a4 */ /* 0x000fc8000f8e0207 */
[----:B------:R-:W-:-:S04]  /*4930*/  UISETP.LT.AND UP2, UPT, UR6, UR7, UPT ;  /* 0x000000070600728c */ /* 0x000fc8000bf41270 */
[----:B------:R-:W-:-:S12]  /*4940*/  USEL UR6, UR6, UR7, UP2 ;  /* 0x0000000706067287 */ /* 0x000fd80009000000 */
.L_x_13458:
        /* <DEDUP_REMOVED lines=21> */
[----:B------:R-:W-:-:S13]  /*4aa0*/  ISETP.GE.AND P2, PT, R3, UR27, PT ;  /* 0x0000001b03007c0c */ /* 0x000fda000bf46270 */
[----:B------:R-:W-:Y:S05]  /*4ab0*/  @!P2 BRA `(.L_x_13461) ;  /* 0x0000002c0080a947 */ /* 0x000fea0003800000 */
[----:B------:R-:W-:Y:S01]  /*4ac0*/  IMAD.MOV.U32 R119, RZ, RZ, RZ ;  /* 0x000000ffff777224 */ /* 0x000fe200078e00ff */
[----:B------:R-:W-:Y:S01]  /*4ad0*/  ULDC UR23, c[0x0][0x9e4] ;  /* 0x0002790000177ab9 */ /* 0x000fe20000000800 */
[----:B------:R-:W-:Y:S01]  /*4ae0*/  ULDC UR22, c[0x0][0x9dc] ;  /* 0x0002770000167ab9 */ /* 0x000fe20000000800 */
[----:B------:R-:W-:Y:S01]  /*4af0*/  ULDC UR21, c[0x0][0x988] ;  /* 0x0002620000157ab9 */ /* 0x000fe20000000800 */
[----:B------:R-:W-:-:S05]  /*4b00*/  ULDC UR24, c[0x0][0x9e0] ;  /* 0x0002780000187ab9 */ /* 0x000fca0000000800 */
.L_x_13478:
        /* <DEDUP_REMOVED lines=9> */
.L_x_13463:
[----:B------:R-:W-:Y:S01]  /*4ba0*/  ULEA UR6, UR26, UR45, 0x3 ;  /* 0x0000002d1a067291 */ /* 0x000fe2000f8e183f */
[----:B------:R-:W-:-:S05]  /*4bb0*/  IMAD.U32 R6, RZ, RZ, UR25 ;  /* 0x00000019ff067e24 */ /* 0x000fca000f8e00ff */
[----:B------:R-:W-:-:S04]  /*4bc0*/  SHF.L.U32 R6, R6, 0x1f, RZ ;  /* 0x0000001f06067819 */ /* 0x000fc800000006ff */
[----:B------:R0:W1:Y:S01]  /*4bd0*/  SYNCS.PHASECHK.TRANS64.TRYWAIT P2, [UR6+0x16830], R6 ;  /* 0x01683006ff0075a7 */ /* 0x0000620008040146 */
[----:B------:R-:W-:Y:S05]  /*4be0*/  @!P0 BRA `(.L_x_13464) ;  /* 0x0000000000048947 */ /* 0x000fea0003800000 */
[----:B------:R-:W-:Y:S01]  /*4bf0*/  BPT.TRAP 0x1 ;  /* 0x000000040000795c */ /* 0x000fe20000300000 */
.L_x_13464:
[----:B-1----:R-:W-:Y:S05]  /*4c00*/  @P2 BRA `(.L_x_13462) ;  /* 0x0000000000082947 */ /* 0x002fea0003800000 */
[----:B------:R-:W1:Y:S02]  /*4c10*/  SYNCS.PHASECHK.TRANS64.TRYWAIT P2, [UR6+0x16830], R6 ;  /* 0x01683006ff0075a7 */ /* 0x000e640008040146 */
[----:B-1----:R-:W-:Y:S05]  /*4c20*/  @!P2 BRA `(.L_x_13465) ;  /* 0x000000d400d4a947 */ /* 0x002fea0003800000 */
.L_x_13462:
        /* <DEDUP_REMOVED lines=25> */
.L_x_13467:
[----:B------:R-:W-:Y:S01]  /*4dc0*/  ULEA UR6, UR37, UR45, 0x3 ;  /* 0x0000002d25067291 */ /* 0x000fe2000f8e183f */
[----:B------:R-:W-:-:S05]  /*4dd0*/  IMAD.U32 R6, RZ, RZ, UR36 ;  /* 0x00000024ff067e24 */ /* 0x000fca000f8e00ff */
[----:B------:R-:W-:-:S04]  /*4de0*/  SHF.L.U32 R6, R6, 0x1f, RZ ;  /* 0x0000001f06067819 */ /* 0x000fc800000006ff */
[----:B------:R0:W1:Y:S01]  /*4df0*/  SYNCS.PHASECHK.TRANS64.TRYWAIT P2, [UR6+0x16850], R6 ;  /* 0x01685006ff0075a7 */ /* 0x0000620008040146 */
[----:B------:R-:W-:Y:S05]  /*4e00*/  @!P0 BRA `(.L_x_13468) ;  /* 0x0000000000048947 */ /* 0x000fea0003800000 */
[----:B------:R-:W-:Y:S01]  /*4e10*/  BPT.TRAP 0x1 ;  /* 0x000000040000795c */ /* 0x000fe20000300000 */
.L_x_13468:
[----:B-1----:R-:W-:Y:S05]  /*4e20*/  @P2 BRA `(.L_x_13466) ;  /* 0x0000000000082947 */ /* 0x002fea0003800000 */
[----:B------:R-:W1:Y:S02]  /*4e30*/  SYNCS.PHASECHK.TRANS64.TRYWAIT P2, [UR6+0x16850], R6 ;  /* 0x01685006ff0075a7 */ /* 0x000e640008040146 */
[----:B-1----:R-:W-:Y:S05]  /*4e40*/  @!P2 BRA `(.L_x_13469) ;  /* 0x000000d40064a947 */ /* 0x002fea0003800000 */
.L_x_13466:
        /* <DEDUP_REMOVED lines=9> */
[----:B01----:R-:W0:Y:S01]  /*4ee0*/  LDC R6, c[0x0][0x2f0] ;  /* 0x0000bc00ff067b82 */ /* 0x003e220000000800 */
[----:B------:R-:W-:Y:S02]  /*4ef0*/  IMAD.SHL.U32 R13, R3, 0x80, RZ ;  /* 0x00000080030d7824 */ /* 0x000fe400078e00ff */
[----:B------:R-:W-:Y:S01]  /*4f00*/  ULEA UR10, UR37, UR6, 0xa ;  /* 0x00000006250a7291 */ /* 0x000fe2000f8e503f */
[----:B------:R-:W-:-:S02]  /*4f10*/  IMAD.U32 R10, RZ, RZ, UR26 ;  /* 0x0000001aff0a7e24 */ /* 0x000fc4000f8e00ff */
[----:B------:R-:W-:-:S03]  /*4f20*/  IADD3 R11, -R13, 0x1, RZ ;  /* 0x000000010d0b7810 */ /* 0x000fc60007ffe1ff */
[----:B------:R-:W-:Y:S01]  /*4f30*/  @!P1 LEA R10, R10, UR45, 0x3 ;  /* 0x0000002d0a0a9c11 */ /* 0x000fe2000f8e18ff */
[----:B------:R-:W-:Y:S01]  /*4f40*/  UMOV UR6, UR10 ;  /* 0x0000000a00067c82 */ /* 0x000fe20008000000 */
[----:B------:R-:W-:Y:S01]  /*4f50*/  IMAD R11, R16, -0x2, R11 ;  /* 0xfffffffe100b7824 */ /* 0x000fe200078e020b */
[----:B------:R-:W-:Y:S01]  /*4f60*/  HGMMA.64x64x16.F32 R88, R148, gdesc[UR4].tnspB, R88, gsb0 ;  /* 0x40e0000494587df0 */ /* 0x000fe20008000858 */
[----:B------:R-:W-:Y:S01]  /*4f70*/  UIADD3 UR6, UR10, 0x80, URZ ;  /* 0x000000800a067890 */ /* 0x000fe2000fffe03f */
[----:B------:R-:W-:Y:S01]  /*4f80*/  @!P1 VIADD R10, R10, 0x16840 ;  /* 0x000168400a0a9836 */ /* 0x000fe20000000000 */
[----:B------:R-:W-:-:S04]  /*4f90*/  UMOV UR7, 0x40000040 ;  /* 0x4000004000077882 */ /* 0x000fc80000000000 */
[----:B------:R-:W-:Y:S01]  /*4fa0*/  @!P1 PRMT R10, RZ, 0x654, R10 ;  /* 0x00000654ff0a9816 */ /* 0x000fe2000000000a */
[----:B------:R-:W-:Y:S02]  /*4fb0*/  WARPGROUP.DEPBAR.LE gsb0, 0x0 ;  /* 0x00008000000079c5 */ /* 0x000fe40000010000 */
[----:B------:R-:W-:-:S06]  /*4fc0*/  WARPGROUP.ARRIVE ;  /* 0x00000000000079c5 */ /* 0x000fcc0000000000 */
[----:B------:R-:W-:Y:S01]  /*4fd0*/  HGMMA.64x64x16.F32 R88, R144, gdesc[UR4].tnspB, R88, gsb0 ;  /* 0x40e0000490587df0 */ /* 0x000fe20008000858 */
[----:B------:R-:W-:Y:S01]  /*4fe0*/  UIADD3 UR6, UR10, 0x100, URZ ;  /* 0x000001000a067890 */ /* 0x000fe2000fffe03f */
[----:B------:R-:W-:Y:S01]  /*4ff0*/  UMOV UR7, 0x40000040 ;  /* 0x4000004000077882 */ /* 0x000fe20000000000 */
        /* <DEDUP_REMOVED lines=28> */
[----:B------:R-:W-:Y:S01]  /*51c0*/  @UP0 ULDC UR6, c[0x0][0x44c] ;  /* 0x0001130000060ab9 */ /* 0x000fe20000000800 */
[----:B------:R-:W-:Y:S01]  /*51d0*/  @UP0 ULDC UR7, c[0x0][0x450] ;  /* 0x0001140000070ab9 */ /* 0x000fe20000000800 */
[----:B------:R-:W-:Y:S01]  /*51e0*/  @P2 IMAD.HI.U32 R7, R20, UR6, RZ ;  /* 0x0000000614072c27 */ /* 0x000fe2000f8e00ff */
[----:B--2---:R-:W-:Y:S01]  /*51f0*/  ISETP.GE.U32.AND P2, PT, R8, 0x180, PT ;  /* 0x000001800800780c */ /* 0x004fe20003f46070 */
[----:B------:R-:W-:Y:S02]  /*5200*/  ULOP3.LUT UR6, URZ, UR22, URZ, 0x33, !UPT ;  /* 0x000000163f067292 */ /* 0x000fe4000f8e333f */
[----:B------:R-:W-:Y:S01]  /*5210*/  VIADD R8, R22, 0x9 ;  /* 0x0000000916087836 */ /* 0x000fe20000000000 */
[----:B------:R-:W-:Y:S02]  /*5220*/  @P3 SHF.R.U32.HI R20, RZ, UR7, R7 ;  /* 0x00000007ff143c19 */ /* 0x000fe40008011607 */
[----:B------:R-:W1:Y:S02]  /*5230*/  LDC R7, c[0x0][0x288] ;  /* 0x0000a200ff077b82 */ /* 0x000e640000000800 */
[----:B------:R-:W-:Y:S01]  /*5240*/  SEL R9, R8, 0x9, !P2 ;  /* 0x0000000908097807 */ /* 0x000fe20005000000 */
[----:B------:R-:W2:Y:S01]  /*5250*/  SHFL.IDX PT, R15, R20, RZ, 0x1c1f ;  /* 0x001c1fff140f7589 */ /* 0x000ea200000e0000 */
[----:B------:R-:W-:Y:S01]  /*5260*/  PLOP3.LUT P2, PT, PT, PT, UP1, 0x40, 0x0 ;  /* 0x000000000000781c */ /* 0x000fe20003f4e818 */
[----:B0-----:R-:W-:-:S04]  /*5270*/  IMAD R8, R6, UR41, R11 ;  /* 0x0000002906087c24 */ /* 0x001fc8000f8e020b */
[----:B-1----:R-:W-:-:S04]  /*5280*/  IMAD.IADD R8, R8, 0x1, -R7 ;  /* 0x0000000108087824 */ /* 0x002fc800078e0a07 */
[C---:B------:R-:W-:Y:S01]  /*5290*/  VIADD R12, R8.reuse, UR24 ;  /* 0x00000018080c7c36 */ /* 0x040fe20008000000 */
[----:B------:R-:W-:Y:S02]  /*52a0*/  WARPGROUP.DEPBAR.LE gsb0, 0x0 ;  /* 0x00008000000079c5 */ /* 0x000fe40000010000 */
[----:B------:R0:W-:Y:S06]  /*52b0*/  BAR.ARV R9, 0x100 ;  /* 0x000400090000751d */ /* 0x0001ec0000002000 */
[----:B------:R1:W-:Y:S02]  /*52c0*/  @!P1 SYNCS.ARRIVE.TRANS64.RED.A1T0 RZ, [R10+URZ], RZ ;  /* 0x000000ff0aff99a7 */ /* 0x0003e4000810043f */
[----:B-1----:R-:W-:-:S02]  /*52d0*/  VIADD R10, R8, UR6 ;  /* 0x00000006080a7c36 */ /* 0x002fc40008000000 */
[--C-:B--2---:R-:W-:Y:S02]  /*52e0*/  IMAD.IADD R8, R12, 0x1, R15.reuse ;  /* 0x000000010c087824 */ /* 0x104fe400078e020f */
[----:B0-----:R-:W-:Y:S01]  /*52f0*/  IMAD.IADD R9, R10, 0x1, R15 ;  /* 0x000000010a097824 */ /* 0x001fe200078e020f */
        /* <DEDUP_REMOVED lines=14> */
.L_x_13472:
[----:B------:R-:W-:-:S05]  /*53e0*/  IMAD.U32 R120, RZ, RZ, UR23 ;  /* 0x00000017ff787e24 */ /* 0x000fca000f8e00ff */
[----:B------:R-:W-:-:S13]  /*53f0*/  ISETP.NE.AND P2, PT, R120, 0x1, PT ;  /* 0x000000017800780c */ /* 0x000fda0003f45270 */
[----:B------:R-:W0:Y:S02]  /*5400*/  @P2 LDC.64 R14, c[0x0][0x9e8] ;  /* 0x00027a00ff0e2b82 */ /* 0x000e240000000a00 */
[----:B0-----:R-:W-:-:S05]  /*5410*/  @P2 IMAD.HI.U32 R14, R11, R14, RZ ;  /* 0x0000000e0b0e2227 */ /* 0x001fca00078e00ff */
[----:B------:R-:W-:-:S07]  /*5420*/  @P2 SHF.R.U32.HI R11, RZ, R15, R14 ;  /* 0x0000000fff0b2219 */ /* 0x000fce000001160e */
.L_x_13473:
[----:B------:R-:W-:Y:S05]  /*5430*/  BSYNC B0 ;  /* 0x0000000000007941 */ /* 0x000fea0003800000 */
.L_x_13471:
[----:B------:R-:W-:-:S04]  /*5440*/  IMAD R11, R11, R120, -R13 ;  /* 0x000000780b0b7224 */ /* 0x000fc800078e0a0d */
[----:B------:R-:W-:-:S05]  /*5450*/  IMAD R11, R16, -0x2, R11 ;  /* 0xfffffffe100b7824 */ /* 0x000fca00078e020b */
[----:B------:R-:W-:Y:S02]  /*5460*/  VIADDMNMX R8, R11, R120, R8, PT ;  /* 0x000000780b087246 */ /* 0x000fe40003800108 */
[----:B------:R-:W-:-:S07]  /*5470*/  VIMNMX R9, R9, R11, !PT ;  /* 0x0000000b09097248 */ /* 0x000fce0007fe0100 */
.L_x_13470:
        /* <DEDUP_REMOVED lines=115> */
.L_x_13476:
[----:B------:R-:W-:-:S05]  /*5bb0*/  IMAD.U32 R20, RZ, RZ, UR23 ;  /* 0x00000017ff147e24 */ /* 0x000fca000f8e00ff */
[----:B------:R-:W-:-:S13]  /*5bc0*/  ISETP.NE.AND P3, PT, R20, 0x1, PT ;  /* 0x000000011400780c */ /* 0x000fda0003f65270 */
[----:B------:R-:W0:Y:S02]  /*5bd0*/  @P3 LDC.64 R8, c[0x0][0x9e8] ;  /* 0x00027a00ff083b82 */ /* 0x000e240000000a00 */
[----:B0-----:R-:W-:-:S05]  /*5be0*/  @P3 IMAD.HI.U32 R8, R14, R8, RZ ;  /* 0x000000080e083227 */ /* 0x001fca00078e00ff */
[----:B------:R-:W-:-:S07]  /*5bf0*/  @P3 SHF.R.U32.HI R14, RZ, R9, R8 ;  /* 0x00000009ff0e3219 */ /* 0x000fce0000011608 */
.L_x_13477:
[----:B------:R-:W-:Y:S05]  /*5c00*/  BSYNC B0 ;  /* 0x0000000000007941 */ /* 0x000fea0003800000 */
.L_x_13475:
[----:B------:R-:W-:-:S04]  /*5c10*/  IMAD R13, R14, R20, -R13 ;  /* 0x000000140e0d7224 */ /* 0x000fc800078e0a0d */
[----:B------:R-:W-:-:S05]  /*5c20*/  IMAD R13, R16, -0x2, R13 ;  /* 0xfffffffe100d7824 */ /* 0x000fca00078e020d */
[----:B------:R-:W-:Y:S02]  /*5c30*/  VIADDMNMX R12, R13, R20, R12, PT ;  /* 0x000000140d0c7246 */ /* 0x000fe4000380010c */
[----:B------:R-:W-:-:S07]  /*5c40*/  VIMNMX R10, R10, R13, !PT ;  /* 0x0000000d0a0a7248 */ /* 0x000fce0007fe0100 */
.L_x_13474:
[----:B------:R-:W-:Y:S01]  /*5c50*/  FMNMX.FTZ R8, R11, R2, !PT ;  /* 0x000000020b087209 */ /* 0x000fe20007810000 */
[----:B------:R-:W-:Y:S01]  /*5c60*/  UMOV UR10, UR21 ;  /* 0x00000015000a7c82 */ /* 0x000fe20008000000 */
        /* <DEDUP_REMOVED lines=73> */
[----:B------:R-:W-:Y:S02]  /*6100*/  ISETP.LT.OR P5, PT, R12, 0x2a, P3 ;  /* 0x0000002a0c00780c */ /* 0x000fe40001fa1670 */
[----:B------:R-:W-:Y:S02]  /*6110*/  ISETP.GT.AND P3, PT, R10, 0x31, P2 ;  /* 0x000000310a00780c */ /* 0x000fe40001764270 */
[----:B------:R-:W-:Y:S02]  /*6120*/  FSEL R47, R47, -INF , !P5 ;  /* 0xff8000002f2f7808 */ /* 0x000fe40006800000 */
[----:B------:R-:W-:Y:S02]  /*6130*/  ISETP.LT.OR P4, PT, R12, 0x31, P4 ;  /* 0x000000310c00780c */ /* 0x000fe40002781670 */
[----:B------:R-:W-:Y:S02]  /*6140*/  ISETP.GT.AND P5, PT, R10, 0x38, P2 ;  /* 0x000000380a00780c */ /* 0x000fe400017a4270 */
[----:B0-----:R-:W-:-:S02]  /*6150*/  FMNMX.FTZ R13, R9, R8, !PT ;  /* 0x00000008090d7209 */ /* 0x001fc40007810000 */
[----:B------:R-:W-:Y:S02]  /*6160*/  ISETP.LT.OR P3, PT, R12, 0x32, P3 ;  /* 0x000000320c00780c */ /* 0x000fe40001f61670 */
[----:B------:R-:W-:Y:S01]  /*6170*/  FSEL R50, R50, -INF , !P4 ;  /* 0xff80000032327808 */ /* 0x000fe20006000000 */
[----:B------:R-:W0:Y:S01]  /*6180*/  SHFL.BFLY PT, R8, R13, 0x1, 0x1f ;  /* 0x0c201f000d087f89 */ /* 0x000e2200000e0000 */
[----:B------:R-:W-:Y:S02]  /*6190*/  ISETP.GT.AND P4, PT, R10, 0x39, P2 ;  /* 0x000000390a00780c */ /* 0x000fe40001784270 */
[----:B------:R-:W-:Y:S02]  /*61a0*/  FSEL R51, R51, -INF , !P3 ;  /* 0xff80000033337808 */ /* 0x000fe40005800000 */
[----:B------:R-:W-:Y:S02]  /*61b0*/  ISETP.LT.OR P5, PT, R12, 0x39, P5 ;  /* 0x000000390c00780c */ /* 0x000fe40002fa1670 */
[----:B------:R-:W-:-:S02]  /*61c0*/  ISETP.GT.AND P3, PT, R10, 0x40, P2 ;  /* 0x000000400a00780c */ /* 0x000fc40001764270 */
[----:B------:R-:W-:Y:S02]  /*61d0*/  ISETP.LT.OR P4, PT, R12, 0x3a, P4 ;  /* 0x0000003a0c00780c */ /* 0x000fe40002781670 */
[----:B------:R-:W-:Y:S02]  /*61e0*/  FSEL R54, R54, -INF , !P5 ;  /* 0xff80000036367808 */ /* 0x000fe40006800000 */
[----:B------:R-:W-:Y:S02]  /*61f0*/  ISETP.GT.AND P5, PT, R10, 0x41, P2 ;  /* 0x000000410a00780c */ /* 0x000fe400017a4270 */
[----:B------:R-:W-:Y:S02]  /*6200*/  FSEL R55, R55, -INF , !P4 ;  /* 0xff80000037377808 */ /* 0x000fe40006000000 */
[----:B------:R-:W-:Y:S02]  /*6210*/  ISETP.LT.OR P3, PT, R12, 0x41, P3 ;  /* 0x000000410c00780c */ /* 0x000fe40001f61670 */
[----:B------:R-:W-:-:S02]  /*6220*/  ISETP.GT.AND P4, PT, R10, 0x48, P2 ;  /* 0x000000480a00780c */ /* 0x000fc40001784270 */
[----:B------:R-:W-:Y:S02]  /*6230*/  ISETP.LT.OR P5, PT, R12, 0x42, P5 ;  /* 0x000000420c00780c */ /* 0x000fe40002fa1670 */
[----:B------:R-:W-:Y:S02]  /*6240*/  FSEL R58, R58, -INF , !P3 ;  /* 0xff8000003a3a7808 */ /* 0x000fe40005800000 */
[----:B0-----:R-:W-:Y:S02]  /*6250*/  FMNMX.FTZ R8, R13, R8, !PT ;  /* 0x000000080d087209 */ /* 0x001fe40007810000 */
[----:B------:R-:W-:Y:S02]  /*6260*/  ISETP.GT.AND P3, PT, R10, 0x49, P2 ;  /* 0x000000490a00780c */ /* 0x000fe40001764270 */
[C---:B------:R-:W-:Y:S01]  /*6270*/  FSETP.NEU.FTZ.AND P6, PT, R8.reuse, -INF , PT ;  /* 0xff8000000800780b */ /* 0x040fe20003fdd000 */
[----:B------:R-:W-:Y:S01]  /*6280*/  FMUL.FTZ R14, R8, UR10 ;  /* 0x0000000a080e7c20 */ /* 0x000fe20008410000 */
[----:B------:R-:W-:-:S02]  /*6290*/  FSEL R59, R59, -INF , !P5 ;  /* 0xff8000003b3b7808 */ /* 0x000fc40006800000 */
[----:B------:R-:W-:Y:S02]  /*62a0*/  ISETP.LT.OR P4, PT, R12, 0x49, P4 ;  /* 0x000000490c00780c */ /* 0x000fe40002781670 */
        /* <DEDUP_REMOVED lines=10> */
[----:B------:R-:W-:Y:S01]  /*6350*/  FSEL R62, R62, -INF , !P4 ;  /* 0xff8000003e3e7808 */ /* 0x000fe20006000000 */
[----:B------:R-:W-:Y:S01]  /*6360*/  MUFU.EX2 R148, R148 ;  /* 0x0000009400947308 */ /* 0x000fe20000000800 */
[----:B------:R-:W-:Y:S01]  /*6370*/  FMNMX.FTZ R25, R39, R20, !PT ;  /* 0x0000001427197209 */ /* 0x000fe20007810000 */
[--C-:B------:R-:W-:Y:S01]  /*6380*/  FFMA.FTZ R150, R28, UR10, -R14.reuse ;  /* 0x0000000a1c967c23 */ /* 0x100fe2000801080e */
[----:B------:R-:W-:Y:S01]  /*6390*/  ISETP.GT.AND P4, PT, R10, 0x51, P2 ;  /* 0x000000510a00780c */ /* 0x000fe20001784270 */
[--C-:B------:R-:W-:Y:S01]  /*63a0*/  FFMA.FTZ R144, R32, UR10, -R14.reuse ;  /* 0x0000000a20907c23 */ /* 0x100fe2000801080e */
[----:B------:R-:W-:Y:S01]  /*63b0*/  FMNMX.FTZ R20, R42, R25, !PT ;  /* 0x000000192a147209 */ /* 0x000fe20007810000 */
[--C-:B------:R-:W-:Y:S01]  /*63c0*/  FFMA.FTZ R25, R41, UR10, -R14.reuse ;  /* 0x0000000a29197c23 */ /* 0x100fe2000801080e */
[----:B------:R-:W-:Y:S01]  /*63d0*/  FSEL R63, R63, -INF , !P3 ;  /* 0xff8000003f3f7808 */ /* 0x000fe20005800000 */
[----:B------:R-:W-:Y:S01]  /*63e0*/  MUFU.EX2 R9, R9 ;  /* 0x0000000900097308 */ /* 0x000fe20000000800 */
[----:B------:R-:W-:Y:S01]  /*63f0*/  FMNMX.FTZ R29, R43, R20, !PT ;  /* 0x000000142b1d7209 */ /* 0x000fe20007810000 */
[--C-:B------:R-:W-:Y:S01]  /*6400*/  FFMA.FTZ R146, R36, UR10, -R14.reuse ;  /* 0x0000000a24927c23 */ /* 0x100fe2000801080e */
[----:B------:R-:W-:Y:S01]  /*6410*/  ISETP.LT.OR P5, PT, R12, 0x51, P5 ;  /* 0x000000510c00780c */ /* 0x000fe20002fa1670 */
[--C-:B------:R-:W-:Y:S01]  /*6420*/  FFMA.FTZ R140, R40, UR10, -R14.reuse ;  /* 0x0000000a288c7c23 */ /* 0x100fe2000801080e */
[----:B------:R-:W-:Y:S01]  /*6430*/  FMNMX.FTZ R20, R46, R29, !PT ;  /* 0x0000001d2e147209 */ /* 0x000fe20007810000 */
[--C-:B------:R-:W-:Y:S01]  /*6440*/  FFMA.FTZ R142, R44, UR10, -R14.reuse ;  /* 0x0000000a2c8e7c23 */ /* 0x100fe2000801080e */
[----:B------:R-:W-:Y:S01]  /*6450*/  ISETP.GT.AND P3, PT, R10, 0x58, P2 ;  /* 0x000000580a00780c */ /* 0x000fe20001764270 */
        /* <DEDUP_REMOVED lines=30> */
[----:B------:R-:W-:Y:S01]  /*6640*/  FFMA.FTZ R122, R84, UR10, -R14 ;  /* 0x0000000a547a7c23 */ /* 0x000fe2000801080e */
[----:B------:R-:W-:Y:S01]  /*6650*/  FSEL R70, R70, -INF , !P3 ;  /* 0xff80000046467808 */ /* 0x000fe20005800000 */
[----:B------:R-:W-:Y:S01]  /*6660*/  MUFU.EX2 R146, R146 ;  /* 0x0000009200927308 */ /* 0x000fe20000000800 */
[----:B------:R-:W-:-:S02]  /*6670*/  FMNMX.FTZ R37, R63, R20, !PT ;  /* 0x000000143f257209 */ /* 0x000fc40007810000 */
[----:B------:R-:W-:Y:S02]  /*6680*/  ISETP.GT.AND P3, PT, R10, 0x61, P2 ;  /* 0x000000610a00780c */ /* 0x000fe40001764270 */
[----:B------:R-:W-:Y:S01]  /*6690*/  FMNMX.FTZ R20, R66, R37, !PT ;  /* 0x0000002542147209 */ /* 0x000fe20007810000 */
[--C-:B------:R-:W-:Y:S01]  /*66a0*/  FFMA.FTZ R37, R53, UR10, -R14.reuse ;  /* 0x0000000a35257c23 */ /* 0x100fe2000801080e */
[----:B------:R-:W-:Y:S01]  /*66b0*/  FSEL R71, R71, -INF , !P5 ;  /* 0xff80000047477808 */ /* 0x000fe20006800000 */
[----:B------:R-:W-:Y:S01]  /*66c0*/  FFMA.FTZ R53, R69, UR10, -R14 ;  /* 0x0000000a45357c23 */ /* 0x000fe2000801080e */
[----:B------:R-:W-:Y:S01]  /*66d0*/  FMNMX.FTZ R41, R67, R20, !PT ;  /* 0x0000001443297209 */ /* 0x000fe20007810000 */
[----:B------:R-:W-:Y:S01]  /*66e0*/  MUFU.EX2 R21, R21 ;  /* 0x0000001500157308 */ /* 0x000fe20000000800 */
[----:B------:R-:W-:Y:S02]  /*66f0*/  ISETP.LT.OR P4, PT, R12, 0x61, P4 ;  /* 0x000000610c00780c */ /* 0x000fe40002781670 */
[----:B------:R-:W-:-:S02]  /*6700*/  FMNMX.FTZ R20, R70, R41, !PT ;  /* 0x0000002946147209 */ /* 0x000fc40007810000 */
[----:B------:R-:W-:Y:S02]  /*6710*/  ISETP.GT.AND P5, PT, R10, 0x68, P2 ;  /* 0x000000680a00780c */ /* 0x000fe400017a4270 */
        /* <DEDUP_REMOVED lines=8> */
[----:B------:R-:W-:Y:S01]  /*67a0*/  FMNMX.FTZ R20, R74, R41, !PT ;  /* 0x000000294a147209 */ /* 0x000fe20007810000 */
[--C-:B------:R-:W-:Y:S01]  /*67b0*/  FFMA.FTZ R41, R57, UR10, -R14.reuse ;  /* 0x0000000a39297c23 */ /* 0x100fe2000801080e */
[----:B------:R-:W-:Y:S01]  /*67c0*/  ISETP.LT.OR P4, PT, R12, 0x6a, P4 ;  /* 0x0000006a0c00780c */ /* 0x000fe20002781670 */
[----:B------:R-:W-:Y:S01]  /*67d0*/  FFMA.FTZ R57, R73, UR10, -R14 ;  /* 0x0000000a49397c23 */ /* 0x000fe2000801080e */
[----:B------:R-:W-:Y:S01]  /*67e0*/  ISETP.GT.AND P3, PT, R10, 0x70, P2 ;  /* 0x000000700a00780c */ /* 0x000fe20001764270 */
[----:B------:R-:W-:Y:S01]  /*67f0*/  MUFU.EX2 R142, R142 ;  /* 0x0000008e008e7308 */ /* 0x000fe20000000800 */
[----:B------:R-:W-:Y:S02]  /*6800*/  FSEL R78, R78, -INF , !P5 ;  /* 0xff8000004e4e7808 */ /* 0x000fe40006800000 */
[----:B------:R-:W-:Y:S02]  /*6810*/  FMNMX.FTZ R45, R75, R20, !PT ;  /* 0x000000144b2d7209 */ /* 0x000fe40007810000 */
[----:B------:R-:W-:-:S02]  /*6820*/  FSEL R79, R79, -INF , !P4 ;  /* 0xff8000004f4f7808 */ /* 0x000fc40006000000 */
[C---:B------:R-:W-:Y:S01]  /*6830*/  ISETP.GT.AND P5, PT, R10.reuse, 0x71, P2 ;  /* 0x000000710a00780c */ /* 0x040fe200017a4270 */
[----:B------:R-:W-:Y:S01]  /*6840*/  MUFU.EX2 R29, R29 ;  /* 0x0000001d001d7308 */ /* 0x000fe20000000800 */
[C---:B------:R-:W-:Y:S02]  /*6850*/  ISETP.GT.AND P4, PT, R10.reuse, 0x78, P2 ;  /* 0x000000780a00780c */ /* 0x040fe40001784270 */
[----:B------:R-:W-:Y:S02]  /*6860*/  ISETP.GT.AND P2, PT, R10, 0x79, P2 ;  /* 0x000000790a00780c */ /* 0x000fe40001744270 */
[----:B------:R-:W-:Y:S02]  /*6870*/  ISETP.LT.OR P3, PT, R12, 0x71, P3 ;  /* 0x000000710c00780c */ /* 0x000fe40001f61670 */
[----:B------:R-:W-:Y:S01]  /*6880*/  FMNMX.FTZ R10, R78, R45, !PT ;  /* 0x0000002d4e0a7209 */ /* 0x000fe20007810000 */
[----:B------:R-:W-:Y:S01]  /*6890*/  MUFU.EX2 R136, R136 ;  /* 0x0000008800887308 */ /* 0x000fe20000000800 */
[----:B------:R-:W-:-:S02]  /*68a0*/  ISETP.LT.OR P5, PT, R12, 0x72, P5 ;  /* 0x000000720c00780c */ /* 0x000fc40002fa1670 */
[----:B------:R-:W-:Y:S02]  /*68b0*/  FSEL R82, R82, -INF , !P3 ;  /* 0xff80000052527808 */ /* 0x000fe40005800000 */
[----:B------:R-:W-:Y:S02]  /*68c0*/  FMNMX.FTZ R45, R79, R10, !PT ;  /* 0x0000000a4f2d7209 */ /* 0x000fe40007810000 */
[----:B------:R-:W-:Y:S01]  /*68d0*/  ISETP.LT.OR P4, PT, R12, 0x79, P4 ;  /* 0x000000790c00780c */ /* 0x000fe20002781670 */
[----:B------:R-:W-:Y:S01]  /*68e0*/  MUFU.EX2 R33, R33 ;  /* 0x0000002100217308 */ /* 0x000fe20000000800 */
[----:B------:R-:W-:Y:S02]  /*68f0*/  FSEL R83, R83, -INF , !P5 ;  /* 0xff80000053537808 */ /* 0x000fe40006800000 */
[----:B------:R-:W-:Y:S01]  /*6900*/  FMNMX.FTZ R10, R82, R45, !PT ;  /* 0x0000002d520a7209 */ /* 0x000fe20007810000 */
[----:B------:R-:W-:Y:S01]  /*6910*/  FFMA.FTZ R45, R61, UR10, -R14 ;  /* 0x0000000a3d2d7c23 */ /* 0x000fe2000801080e */
[----:B------:R-:W-:-:S02]  /*6920*/  ISETP.LT.OR P2, PT, R12, 0x7a, P2 ;  /* 0x0000007a0c00780c */ /* 0x000fc40001741670 */
[----:B------:R-:W-:Y:S01]  /*6930*/  FSEL R86, R86, -INF , !P4 ;  /* 0xff80000056567808 */ /* 0x000fe20006000000 */
[----:B------:R-:W-:Y:S01]  /*6940*/  MUFU.EX2 R138, R138 ;  /* 0x0000008a008a7308 */ /* 0x000fe20000000800 */
[----:B------:R-:W-:Y:S02]  /*6950*/  FMNMX.FTZ R49, R83, R10, !PT ;  /* 0x0000000a53317209 */ /* 0x000fe40007810000 */
[----:B------:R-:W-:Y:S02]  /*6960*/  FSEL R87, R87, -INF , !P2 ;  /* 0xff80000057577808 */ /* 0x000fe40005000000 */
[----:B------:R-:W-:Y:S01]  /*6970*/  FMNMX.FTZ R10, R86, R49, !PT ;  /* 0x00000031560a7209 */ /* 0x000fe20007810000 */
[--C-:B------:R-:W-:Y:S01]  /*6980*/  FFMA.FTZ R49, R65, UR10, -R14.reuse ;  /* 0x0000000a41317c23 */ /* 0x100fe2000801080e */
[----:B------:R-:W-:Y:S01]  /*6990*/  FSEL R73, R8, RZ, P6 ;  /* 0x000000ff08497208 */ /* 0x000fe20003000000 */
[----:B------:R-:W-:Y:S01]  /*69a0*/  FFMA.FTZ R65, R81, UR10, -R14 ;  /* 0x0000000a51417c23 */ /* 0x000fe2000801080e */
[----:B------:R-:W-:Y:S01]  /*69b0*/  FMNMX.FTZ R10, R87, R10, !PT ;  /* 0x0000000a570a7209 */ /* 0x000fe20007810000 */
[----:B------:R-:W-:Y:S02]  /*69c0*/  MUFU.EX2 R37, R37 ;  /* 0x0000002500257308 */ /* 0x000fe40000000800 */
[----:B------:R-:W-:-:S02]  /*69d0*/  FADD.FTZ R2, -R73, R2 ;  /* 0x0000000249027221 */ /* 0x000fc40000010100 */
[----:B------:R-:W0:Y:S04]  /*69e0*/  SHFL.BFLY PT, R61, R10, 0x2, 0x1f ;  /* 0x0c401f000a3d7f89 */ /* 0x000e2800000e0000 */
[----:B------:R-:W-:Y:S08]  /*69f0*/  MUFU.EX2 R132, R132 ;  /* 0x0000008400847308 */ /* 0x000ff00000000800 */
[----:B------:R-:W-:Y:S08]  /*6a00*/  MUFU.EX2 R41, R41 ;  /* 0x0000002900297308 */ /* 0x000ff00000000800 */
[----:B------:R-:W-:Y:S01]  /*6a10*/  MUFU.EX2 R134, R134 ;  /* 0x0000008600867308 */ /* 0x000fe20000000800 */
[----:B0-----:R-:W-:Y:S01]  /*6a20*/  FMNMX.FTZ R12, R10, R61, !PT ;  /* 0x0000003d0a0c7209 */ /* 0x001fe20007810000 */
[--C-:B------:R-:W-:Y:S01]  /*6a30*/  FFMA.FTZ R61, R77, UR10, -R14.reuse ;  /* 0x0000000a4d3d7c23 */ /* 0x100fe2000801080e */
[----:B------:R-:W-:-:S05]  /*6a40*/  FFMA.FTZ R14, R85, UR10, -R14 ;  /* 0x0000000a550e7c23 */ /* 0x000fca000801080e */
[----:B------:R-:W-:Y:S01]  /*6a50*/  MUFU.EX2 R45, R45 ;  /* 0x0000002d002d7308 */ /* 0x000fe20000000800 */
[----:B------:R-:W0:Y:S07]  /*6a60*/  SHFL.BFLY PT, R69, R12, 0x1, 0x1f ;  /* 0x0c201f000c457f89 */ /* 0x000e2e00000e0000 */
[----:B------:R1:W-:Y:S08]  /*6a70*/  MUFU.EX2 R73, R14 ;  /* 0x0000000e00497308 */ /* 0x0003f00000000800 */
[----:B------:R-:W-:Y:S08]  /*6a80*/  MUFU.EX2 R128, R128 ;  /* 0x0000008000807308 */ /* 0x000ff00000000800 */
[----:B------:R-:W-:Y:S01]  /*6a90*/  MUFU.EX2 R49, R49 ;  /* 0x0000003100317308 */ /* 0x000fe20000000800 */
[----:B0-----:R-:W-:Y:S01]  /*6aa0*/  FMNMX.FTZ R10, R12, R69, !PT ;  /* 0x000000450c0a7209 */ /* 0x001fe20007810000 */
[----:B------:R-:W-:-:S03]  /*6ab0*/  FMUL.FTZ R69, R2, UR10 ;  /* 0x0000000a02457c20 */ /* 0x000fc60008410000 */
[C---:B------:R-:W-:Y:S01]  /*6ac0*/  FSETP.NEU.FTZ.AND P2, PT, R10.reuse, -INF , PT ;  /* 0xff8000000a00780b */ /* 0x040fe20003f5d000 */
[----:B------:R-:W-:Y:S02]  /*6ad0*/  FMUL.FTZ R32, R10, UR10 ;  /* 0x0000000a0a207c20 */ /* 0x000fe40008410000 */
[----:B------:R-:W0:Y:S03]  /*6ae0*/  MUFU.EX2 R69, R69 ;  /* 0x0000004500457308 */ /* 0x000e260000000800 */
[----:B------:R-:W-:-:S05]  /*6af0*/  FSEL R32, R32, RZ, P2 ;  /* 0x000000ff20207208 */ /* 0x000fca0001000000 */
[--C-:B------:R-:W-:Y:S01]  /*6b00*/  FFMA.FTZ R151, R30, UR10, -R32.reuse ;  /* 0x0000000a1e977c23 */ /* 0x100fe20008010820 */
[--C-:B------:R-:W-:Y:S01]  /*6b10*/  FFMA.FTZ R2, R15, UR10, -R32.reuse ;  /* 0x0000000a0f027c23 */ /* 0x100fe20008010820 */
[--C-:B------:R-:W-:Y:S01]  /*6b20*/  FFMA.FTZ R149, R27, UR10, -R32.reuse ;  /* 0x0000000a1b957c23 */ /* 0x100fe20008010820 */
[--C-:B------:R-:W-:Y:S01]  /*6b30*/  FFMA.FTZ R12, R31, UR10, -R32.reuse ;  /* 0x0000000a1f0c7c23 */ /* 0x100fe20008010820 */
[--C-:B------:R-:W-:Y:S01]  /*6b40*/  FFMA.FTZ R145, R34, UR10, -R32.reuse ;  /* 0x0000000a22917c23 */ /* 0x100fe20008010820 */
[--C-:B-1----:R-:W-:Y:S01]  /*6b50*/  FFMA.FTZ R14, R35, UR10, -R32.reuse ;  /* 0x0000000a230e7c23 */ /* 0x102fe20008010820 */
[----:B------:R-:W-:Y:S01]  /*6b60*/  MUFU.EX2 R151, R151 ;  /* 0x0000009700977308 */ /* 0x000fe20000000800 */
[--C-:B------:R-:W-:Y:S01]  /*6b70*/  FFMA.FTZ R147, R38, UR10, -R32.reuse ;  /* 0x0000000a26937c23 */ /* 0x100fe20008010820 */
[----:B------:R-:W-:Y:S01]  /*6b80*/  FFMA.FTZ R20, R39, UR10, -R32 ;  /* 0x0000000a27147c23 */ /* 0x000fe20008010820 */
[----:B0-----:R-:W-:Y:S01]  /*6b90*/  FFMA.FTZ R30, R69, R5, R148 ;  /* 0x00000005451e7223 */ /* 0x001fe20000010094 */
[--C-:B------:R-:W-:Y:S01]  /*6ba0*/  FFMA.FTZ R141, R42, UR10, -R32.reuse ;  /* 0x0000000a2a8d7c23 */ /* 0x100fe20008010820 */
[--C-:B------:R-:W-:Y:S01]  /*6bb0*/  FFMA.FTZ R24, R43, UR10, -R32.reuse ;  /* 0x0000000a2b187c23 */ /* 0x100fe20008010820 */
[----:B------:R-:W-:Y:S01]  /*6bc0*/  FFMA.FTZ R143, R46, UR10, -R32 ;  /* 0x0000000a2e8f7c23 */ /* 0x000fe20008010820 */
[----:B------:R-:W-:Y:S01]  /*6bd0*/  FADD.FTZ R5, R9, R30 ;  /* 0x0000001e09057221 */ /* 0x000fe20000010000 */
[----:B------:R-:W-:Y:S01]  /*6be0*/  MUFU.EX2 R2, R2 ;  /* 0x0000000200027308 */ /* 0x000fe20000000800 */
[--C-:B------:R-:W-:Y:S01]  /*6bf0*/  FFMA.FTZ R26, R47, UR10, -R32.reuse ;  /* 0x0000000a2f1a7c23 */ /* 0x100fe20008010820 */
[--C-:B------:R-:W-:Y:S01]  /*6c00*/  FFMA.FTZ R137, R50, UR10, -R32.reuse ;  /* 0x0000000a32897c23 */ /* 0x100fe20008010820 */
[----:B------:R-:W-:Y:S01]  /*6c10*/  FADD.FTZ R30, R150, R5 ;  /* 0x00000005961e7221 */ /* 0x000fe20000010000 */
[----:B------:R-:W-:Y:S01]  /*6c20*/  FSEL R5, R10, RZ, P2 ;  /* 0x000000ff0a057208 */ /* 0x000fe20001000000 */
[--C-:B------:R-:W-:Y:S01]  /*6c30*/  FFMA.FTZ R28, R51, UR10, -R32.reuse ;  /* 0x0000000a331c7c23 */ /* 0x100fe20008010820 */
[----:B------:R-:W-:Y:S01]  /*6c40*/  FFMA.FTZ R139, R54, UR10, -R32 ;  /* 0x0000000a368b7c23 */ /* 0x000fe20008010820 */
[----:B------:R-:W-:Y:S01]  /*6c50*/  FADD.FTZ R15, R11, R30 ;  /* 0x0000001e0b0f7221 */ /* 0x000fe20000010000 */
[----:B------:R-:W-:Y:S01]  /*6c60*/  MUFU.EX2 R149, R149 ;  /* 0x0000009500957308 */ /* 0x000fe20000000800 */
[----:B------:R-:W-:Y:S01]  /*6c70*/  FADD.FTZ R5, -R5, R0 ;  /* 0x0000000005057221 */ /* 0x000fe20000010100 */
[--C-:B------:R-:W-:Y:S01]  /*6c80*/  FFMA.FTZ R55, R55, UR10, -R32.reuse ;  /* 0x0000000a37377c23 */ /* 0x100fe20008010820 */
[----:B------:R-:W-:Y:S01]  /*6c90*/  FADD.FTZ R30, R144, R15 ;  /* 0x0000000f901e7221 */ /* 0x000fe20000010000 */
[--C-:B------:R-:W-:Y:S01]  /*6ca0*/  FFMA.FTZ R133, R58, UR10, -R32.reuse ;  /* 0x0000000a3a857c23 */ /* 0x100fe20008010820 */
[----:B------:R-:W-:Y:S01]  /*6cb0*/  FMUL.FTZ R5, R5, UR10 ;  /* 0x0000000a05057c20 */ /* 0x000fe20008410000 */
[----:B------:R-:W-:Y:S01]  /*6cc0*/  FFMA.FTZ R135, R62, UR10, -R32 ;  /* 0x0000000a3e877c23 */ /* 0x000fe20008010820 */
[----:B------:R-:W-:Y:S01]  /*6cd0*/  FADD.FTZ R15, R13, R30 ;  /* 0x0000001e0d0f7221 */ /* 0x000fe20000010000 */
[----:B------:R-:W-:Y:S01]  /*6ce0*/  MUFU.EX2 R12, R12 ;  /* 0x0000000c000c7308 */ /* 0x000fe20000000800 */
[----:B------:R-:W-:Y:S01]  /*6cf0*/  F2FP.F16.F32.PACK_AB R148, R9, R148 ;  /* 0x000000940994723e */ /* 0x000fe200000000ff */
[--C-:B------:R-:W-:Y:S01]  /*6d00*/  FFMA.FTZ R129, R66, UR10, -R32.reuse ;  /* 0x0000000a42817c23 */ /* 0x100fe20008010820 */
[----:B------:R-:W-:Y:S01]  /*6d10*/  FADD.FTZ R30, R146, R15 ;  /* 0x0000000f921e7221 */ /* 0x000fe20000010000 */
[--C-:B------:R-:W-:Y:S01]  /*6d20*/  FFMA.FTZ R131, R70, UR10, -R32.reuse ;  /* 0x0000000a46837c23 */ /* 0x100fe20008010820 */
[--C-:B------:R-:W-:Y:S01]  /*6d30*/  FFMA.FTZ R125, R74, UR10, -R32.reuse ;  /* 0x0000000a4a7d7c23 */ /* 0x100fe20008010820 */
[----:B------:R-:W-:Y:S01]  /*6d40*/  FFMA.FTZ R75, R75, UR10, -R32 ;  /* 0x0000000a4b4b7c23 */ /* 0x000fe20008010820 */
[----:B------:R-:W-:Y:S01]  /*6d50*/  FADD.FTZ R27, R21, R30 ;  /* 0x0000001e151b7221 */ /* 0x000fe20000010000 */
[----:B------:R0:W1:Y:S01]  /*6d60*/  MUFU.EX2 R15, R5 ;  /* 0x00000005000f7308 */ /* 0x0000620000000800 */
[--C-:B------:R-:W-:Y:S01]  /*6d70*/  FFMA.FTZ R78, R78, UR10, -R32.reuse ;  /* 0x0000000a4e4e7c23 */ /* 0x100fe20008010820 */
[--C-:B------:R-:W-:Y:S01]  /*6d80*/  FFMA.FTZ R79, R79, UR10, -R32.reuse ;  /* 0x0000000a4f4f7c23 */ /* 0x100fe20008010820 */
[----:B------:R-:W-:Y:S01]  /*6d90*/  FADD.FTZ R30, R140, R27 ;  /* 0x0000001b8c1e7221 */ /* 0x000fe20000010000 */
[--C-:B------:R-:W-:Y:S01]  /*6da0*/  FFMA.FTZ R82, R82, UR10, -R32.reuse ;  /* 0x0000000a52527c23 */ /* 0x100fe20008010820 */
[--C-:B------:R-:W-:Y:S01]  /*6db0*/  FFMA.FTZ R83, R83, UR10, -R32.reuse ;  /* 0x0000000a53537c23 */ /* 0x100fe20008010820 */
[----:B------:R-:W-:Y:S01]  /*6dc0*/  FFMA.FTZ R86, R86, UR10, -R32 ;  /* 0x0000000a56567c23 */ /* 0x000fe20008010820 */
[----:B------:R-:W-:Y:S01]  /*6dd0*/  FADD.FTZ R27, R25, R30 ;  /* 0x0000001e191b7221 */ /* 0x000fe20000010000 */
[----:B------:R-:W2:Y:S01]  /*6de0*/  MUFU.EX2 R145, R145 ;  /* 0x0000009100917308 */ /* 0x000ea20000000800 */
[----:B------:R-:W-:Y:S01]  /*6df0*/  FFMA.FTZ R30, R59, UR10, -R32 ;  /* 0x0000000a3b1e7c23 */ /* 0x000fe20008010820 */
[----:B------:R-:W-:-:S02]  /*6e00*/  IMAD.U32 R31, RZ, RZ, UR37 ;  /* 0x00000025ff1f7e24 */ /* 0x000fc4000f8e00ff */
[----:B------:R-:W-:Y:S01]  /*6e10*/  FADD.FTZ R34, R142, R27 ;  /* 0x0000001b8e227221 */ /* 0x000fe20000010000 */
[----:B------:R-:W-:Y:S01]  /*6e20*/  ISETP.GT.AND P2, PT, R3, UR27, PT ;  /* 0x0000001b03007c0c */ /* 0x000fe2000bf44270 */
[----:B------:R-:W-:Y:S01]  /*6e30*/  UMOV UR37, UR26 ;  /* 0x0000001a00257c82 */ /* 0x000fe20008000000 */
[----:B------:R-:W-:Y:S01]  /*6e40*/  F2FP.F16.F32.PACK_AB R150, R11, R150 ;  /* 0x000000960b96723e */ /* 0x000fe200000000ff */
[----:B0-----:R-:W-:Y:S01]  /*6e50*/  FADD.FTZ R5, R29, R34 ;  /* 0x000000221d057221 */ /* 0x001fe20000010000 */
[----:B------:R-:W0:Y:S01]  /*6e60*/  MUFU.EX2 R14, R14 ;  /* 0x0000000e000e7308 */ /* 0x000e220000000800 */
[----:B-1----:R-:W-:Y:S01]  /*6e70*/  FFMA.FTZ R34, R15, R4, R2 ;  /* 0x000000040f227223 */ /* 0x002fe20000010002 */
[----:B------:R-:W-:Y:S01]  /*6e80*/  FFMA.FTZ R4, R63, UR10, -R32 ;  /* 0x0000000a3f047c23 */ /* 0x000fe20008010820 */
[----:B------:R-:W-:Y:S01]  /*6e90*/  FADD.FTZ R38, R136, R5 ;  /* 0x0000000588267221 */ /* 0x000fe20000010000 */
[----:B------:R-:W-:Y:S01]  /*6ea0*/  @!P1 LEA R31, R31, UR45, 0x3 ;  /* 0x0000002d1f1f9c11 */ /* 0x000fe2000f8e18ff */
[----:B------:R-:W-:Y:S01]  /*6eb0*/  FADD.FTZ R36, R149, R34 ;  /* 0x0000002295247221 */ /* 0x000fe20000010000 */
[----:B------:R-:W-:Y:S01]  /*6ec0*/  FFMA.FTZ R34, R67, UR10, -R32 ;  /* 0x0000000a43227c23 */ /* 0x000fe20008010820 */
[----:B------:R-:W-:Y:S01]  /*6ed0*/  FADD.FTZ R27, R33, R38 ;  /* 0x00000026211b7221 */ /* 0x000fe20000010000 */
[----:B------:R-:W1:Y:S01]  /*6ee0*/  MUFU.EX2 R147, R147 ;  /* 0x0000009300937308 */ /* 0x000e620000000800 */
[----:B------:R-:W-:Y:S01]  /*6ef0*/  FADD.FTZ R5, R151, R36 ;  /* 0x0000002497057221 */ /* 0x000fe20000010000 */
[----:B------:R-:W-:-:S02]  /*6f00*/  @!P1 VIADD R31, R31, 0x16860 ;  /* 0x000168601f1f9836 */ /* 0x000fc40000000000 */
[----:B------:R-:W-:Y:S01]  /*6f10*/  FADD.FTZ R36, R138, R27 ;  /* 0x0000001b8a247221 */ /* 0x000fe20000010000 */
[----:B------:R-:W-:Y:S01]  /*6f20*/  F2FP.F16.F32.PACK_AB R149, R149, R2 ;  /* 0x000000029595723e */ /* 0x000fe200000000ff */
[----:B------:R-:W-:Y:S01]  /*6f30*/  FADD.FTZ R38, R12, R5 ;  /* 0x000000050c267221 */ /* 0x000fe20000010000 */
[----:B------:R-:W-:Y:S01]  /*6f40*/  F2FP.F16.F32.PACK_AB R144, R13, R144 ;  /* 0x000000900d90723e */ /* 0x000fe200000000ff */
[----:B------:R-:W-:Y:S01]  /*6f50*/  FADD.FTZ R27, R37, R36 ;  /* 0x00000024251b7221 */ /* 0x000fe20000010000 */
[----:B------:R-:W3:Y:S01]  /*6f60*/  MUFU.EX2 R20, R20 ;  /* 0x0000001400147308 */ /* 0x000ee20000000800 */
[----:B--2---:R-:W-:Y:S01]  /*6f70*/  FADD.FTZ R5, R145, R38 ;  /* 0x0000002691057221 */ /* 0x004fe20000010000 */
[--C-:B------:R-:W-:Y:S01]  /*6f80*/  FFMA.FTZ R36, R71, UR10, -R32.reuse ;  /* 0x0000000a47247c23 */ /* 0x100fe20008010820 */
[----:B------:R-:W-:Y:S01]  /*6f90*/  FADD.FTZ R40, R132, R27 ;  /* 0x0000001b84287221 */ /* 0x000fe20000010000 */
[----:B------:R-:W-:Y:S01]  /*6fa0*/  FFMA.FTZ R32, R87, UR10, -R32 ;  /* 0x0000000a57207c23 */ /* 0x000fe20008010820 */
[----:B0-----:R-:W-:Y:S01]  /*6fb0*/  FADD.FTZ R38, R14, R5 ;  /* 0x000000050e267221 */ /* 0x001fe20000010000 */
[----:B------:R-:W-:Y:S01]  /*6fc0*/  @!P1 PRMT R31, RZ, 0x654, R31 ;  /* 0x00000654ff1f9816 */ /* 0x000fe2000000001f */
[----:B------:R-:W-:Y:S01]  /*6fd0*/  FADD.FTZ R27, R41, R40 ;  /* 0x00000028291b7221 */ /* 0x000fe20000010000 */
[----:B------:R-:W0:Y:S01]  /*6fe0*/  MUFU.EX2 R141, R141 ;  /* 0x0000008d008d7308 */ /* 0x000e220000000800 */
[----:B-1----:R-:W-:Y:S01]  /*6ff0*/  FADD.FTZ R5, R147, R38 ;  /* 0x0000002693057221 */ /* 0x002fe20000010000 */
[----:B------:R1:W-:Y:S01]  /*7000*/  @!P1 SYNCS.ARRIVE.TRANS64.RED.A1T0 RZ, [R31+URZ], RZ ;  /* 0x000000ff1fff99a7 */ /* 0x0003e2000810043f */
[----:B------:R-:W-:Y:S01]  /*7010*/  FADD.FTZ R40, R134, R27 ;  /* 0x0000001b86287221 */ /* 0x000fe20000010000 */
[----:B------:R-:W-:Y:S01]  /*7020*/  F2FP.F16.F32.PACK_AB R146, R21, R146 ;  /* 0x000000921592723e */ /* 0x000fe200000000ff */
[-C--:B------:R-:W-:Y:S01]  /*7030*/  FMUL.FTZ R88, R88, R69.reuse ;  /* 0x0000004558587220 */ /* 0x080fe20000410000 */
[----:B------:R-:W-:Y:S01]  /*7040*/  F2FP.F16.F32.PACK_AB R140, R25, R140 ;  /* 0x0000008c198c723e */ /* 0x000fe200000000ff */
[----:B------:R-:W-:Y:S01]  /*7050*/  FADD.FTZ R27, R45, R40 ;  /* 0x000000282d1b7221 */ /* 0x000fe20000010000 */
[----:B------:R-:W2:Y:S01]  /*7060*/  MUFU.EX2 R24, R24 ;  /* 0x0000001800187308 */ /* 0x000ea20000000800 */
[----:B---3--:R-:W-:Y:S01]  /*7070*/  FADD.FTZ R38, R20, R5 ;  /* 0x0000000514267221 */ /* 0x008fe20000010000 */
[----:B------:R-:W-:Y:S01]  /*7080*/  F2FP.F16.F32.PACK_AB R142, R29, R142 ;  /* 0x0000008e1d8e723e */ /* 0x000fe200000000ff */
[----:B------:R-:W-:Y:S01]  /*7090*/  FADD.FTZ R40, R128, R27 ;  /* 0x0000001b80287221 */ /* 0x000fe20000010000 */
[----:B------:R-:W-:Y:S01]  /*70a0*/  F2FP.F16.F32.PACK_AB R136, R33, R136 ;  /* 0x000000882188723e */ /* 0x000fe200000000ff */
[-C--:B------:R-:W-:Y:S01]  /*70b0*/  FMUL.FTZ R89, R89, R69.reuse ;  /* 0x0000004559597220 */ /* 0x080fe20000410000 */
[----:B------:R-:W-:Y:S01]  /*70c0*/  F2FP.F16.F32.PACK_AB R138, R37, R138 ;  /* 0x0000008a258a723e */ /* 0x000fe200000000ff */
[----:B------:R-:W-:Y:S01]  /*70d0*/  FADD.FTZ R27, R49, R40 ;  /* 0x00000028311b7221 */ /* 0x000fe20000010000 */
[----:B------:R-:W3:Y:S01]  /*70e0*/  MUFU.EX2 R143, R143 ;  /* 0x0000008f008f7308 */ /* 0x000ee20000000800 */
[----:B0-----:R-:W-:Y:S01]  /*70f0*/  FADD.FTZ R5, R141, R38 ;  /* 0x000000268d057221 */ /* 0x001fe20000010000 */
[----:B------:R-:W-:Y:S01]  /*7100*/  F2FP.F16.F32.PACK_AB R132, R41, R132 ;  /* 0x000000842984723e */ /* 0x000fe200000000ff */
[-C--:B------:R-:W-:Y:S01]  /*7110*/  FMUL.FTZ R92, R92, R69.reuse ;  /* 0x000000455c5c7220 */ /* 0x080fe20000410000 */
[----:B------:R-:W-:Y:S01]  /*7120*/  F2FP.F16.F32.PACK_AB R134, R45, R134 ;  /* 0x000000862d86723e */ /* 0x000fe200000000ff */
[-C--:B------:R-:W-:Y:S01]  /*7130*/  FMUL.FTZ R93, R93, R69.reuse ;  /* 0x000000455d5d7220 */ /* 0x080fe20000410000 */
[----:B------:R-:W-:Y:S01]  /*7140*/  F2FP.F16.F32.PACK_AB R128, R49, R128 ;  /* 0x000000803180723e */ /* 0x000fe200000000ff */
        /* <DEDUP_REMOVED lines=10> */
[----:B---3--:R-:W-:Y:S01]  /*71f0*/  FADD.FTZ R5, R143, R38 ;  /* 0x000000268f057221 */ /* 0x008fe20000010000 */
[-C--:B------:R-:W-:Y:S01]  /*7200*/  FMUL.FTZ R109, R109, R69.reuse ;  /* 0x000000456d6d7220 */ /* 0x080fe20000410000 */
[-C--:B------:R-:W-:Y:S01]  /*7210*/  FMUL.FTZ R112, R112, R69.reuse ;  /* 0x0000004570707220 */ /* 0x080fe20000410000 */
[-C--:B------:R-:W-:Y:S01]  /*7220*/  FMUL.FTZ R113, R113, R69.reuse ;  /* 0x0000004571717220 */ /* 0x080fe20000410000 */
[-C--:B------:R-:W-:Y:S01]  /*7230*/  FMUL.FTZ R116, R116, R69.reuse ;  /* 0x0000004574747220 */ /* 0x080fe20000410000 */
[----:B------:R-:W-:Y:S01]  /*7240*/  FMUL.FTZ R117, R117, R69 ;  /* 0x0000004575757220 */ /* 0x000fe20000410000 */
[----:B------:R-:W-:Y:S01]  /*7250*/  F2FP.F16.F32.PACK_AB R151, R12, R151 ;  /* 0x000000970c97723e */ /* 0x000fe200000000ff */
[----:B------:R-:W3:Y:S01]  /*7260*/  MUFU.EX2 R137, R137 ;  /* 0x0000008900897308 */ /* 0x000ee20000000800 */
[----:B0-----:R-:W-:Y:S01]  /*7270*/  FADD.FTZ R38, R26, R5 ;  /* 0x000000051a267221 */ /* 0x001fe20000010000 */
[----:B------:R-:W-:Y:S01]  /*7280*/  F2FP.F16.F32.PACK_AB R145, R14, R145 ;  /* 0x000000910e91723e */ /* 0x000fe200000000ff */
[----:B------:R-:W-:Y:S01]  /*7290*/  VIADD R3, R3, 0xffffffff ;  /* 0xffffffff03037836 */ /* 0x000fe20000000000 */
[----:B------:R-:W-:Y:S01]  /*72a0*/  F2FP.F16.F32.PACK_AB R147, R20, R147 ;  /* 0x000000931493723e */ /* 0x000fe200000000ff */
[----:B------:R-:W-:Y:S01]  /*72b0*/  FMUL.FTZ R90, R90, R15 ;  /* 0x0000000f5a5a7220 */ /* 0x000fe20000410000 */
[----:B------:R-:W-:Y:S01]  /*72c0*/  F2FP.F16.F32.PACK_AB R141, R24, R141 ;  /* 0x0000008d188d723e */ /* 0x000fe200000000ff */
[----:B------:R-:W-:Y:S01]  /*72d0*/  FMUL.FTZ R91, R91, R15 ;  /* 0x0000000f5b5b7220 */ /* 0x000fe20000410000 */
[----:B------:R-:W0:Y:S01]  /*72e0*/  MUFU.EX2 R53, R53 ;  /* 0x0000003500357308 */ /* 0x000e220000000800 */
        /* <DEDUP_REMOVED lines=20> */
[----:B------:R-:W-:Y:S01]  /*7430*/  FMUL.FTZ R119, R119, R15 ;  /* 0x0000000f77777220 */ /* 0x000fe20000410000 */
[----:B------:R-:W-:-:S02]  /*7440*/  IMAD.MOV.U32 R2, RZ, RZ, R8 ;  /* 0x000000ffff027224 */ /* 0x000fc400078e0008 */
[----:B------:R-:W0:Y:S01]  /*7450*/  MUFU.EX2 R139, R139 ;  /* 0x0000008b008b7308 */ /* 0x000e220000000800 */
[C---:B--2---:R-:W-:Y:S01]  /*7460*/  FADD.FTZ R38, R28.reuse, R5 ;  /* 0x000000051c267221 */ /* 0x044fe20000010000 */
[----:B------:R-:W-:-:S06]  /*7470*/  F2FP.F16.F32.PACK_AB R137, R28, R137 ;  /* 0x000000891c89723e */ /* 0x000fcc00000000ff */
        /* <DEDUP_REMOVED lines=9> */
[----:B------:R-:W-:Y:S01]  /*7510*/  F2FP.F16.F32.PACK_AB R139, R0, R139 ;  /* 0x0000008b008b723e */ /* 0x000fe200000000ff */
[----:B------:R-:W-:-:S05]  /*7520*/  IMAD.MOV.U32 R0, RZ, RZ, R10 ;  /* 0x000000ffff007224 */ /* 0x000fca00078e000a */
        /* <DEDUP_REMOVED lines=19> */
[----:B------:R-:W-:-:S06]  /*7660*/  F2FP.F16.F32.PACK_AB R135, R4, R135 ;  /* 0x000000870487723e */ /* 0x000fcc00000000ff */
[----:B------:R-:W2:Y:S01]  /*7670*/  MUFU.EX2 R34, R34 ;  /* 0x0000002200227308 */ /* 0x000ea20000000800 */
[----:B---3--:R-:W-:Y:S01]  /*7680*/  FADD.FTZ R40, R122, R9 ;  /* 0x000000097a287221 */ /* 0x008fe20000010000 */
[----:B------:R-:W-:-:S03]  /*7690*/  F2FP.F16.F32.PACK_AB R122, R73, R122 ;  /* 0x0000007a497a723e */ /* 0x000fc600000000ff */
[----:B------:R-:W-:-:S03]  /*76a0*/  FADD.FTZ R5, R73, R40 ;  /* 0x0000002849057221 */ /* 0x000fc60000010000 */
        /* <DEDUP_REMOVED lines=24> */
[----:B------:R-:W-:-:S03]  /*7830*/  F2FP.F16.F32.PACK_AB R121, R83, R121 ;  /* 0x000000795379723e */ /* 0x000fc600000000ff */
[----:B--2---:R-:W-:-:S04]  /*7840*/  FADD.FTZ R38, R123, R38 ;  /* 0x000000267b267221 */ /* 0x004fc80000010000 */
[C---:B---3--:R-:W-:Y:S01]  /*7850*/  FADD.FTZ R4, R32.reuse, R38 ;  /* 0x0000002620047221 */ /* 0x048fe20000010000 */
[----:B------:R-:W-:Y:S01]  /*7860*/  F2FP.F16.F32.PACK_AB R123, R32, R123 ;  /* 0x0000007b207b723e */ /* 0x000fe200000000ff */
[----:B-1----:R-:W-:Y:S06]  /*7870*/  @P2 BRA `(.L_x_13478) ;  /* 0xffffffd000a42947 */ /* 0x002fec000383ffff */
[----:B------:R-:W-:Y:S01]  /*7880*/  IMAD.MOV.U32 R0, RZ, RZ, R10 ;  /* 0x000000ffff007224 */ /* 0x000fe200078e000a */
[----:B------:R-:W-:Y:S01]  /*7890*/  UMOV UR37, UR26 ;  /* 0x0000001a00257c82 */ /* 0x000fe20008000000 */
[----:B------:R-:W-:Y:S01]  /*78a0*/  IMAD.MOV.U32 R2, RZ, RZ, R8 ;  /* 0x000000ffff027224 */ /* 0x000fe200078e0008 */
[----:B------:R-:W-:-:S06]  /*78b0*/  UMOV UR36, UR25 ;  /* 0x0000001900247c82 */ /* 0x000fcc0008000000 */
.L_x_13461:
        /* <DEDUP_REMOVED lines=24> */
.L_x_13480:
[----:B------:R-:W-:-:S13]  /*7a40*/  ISETP.NE.AND P2, PT, R10, 0x1, PT ;  /* 0x000000010a00780c */ /* 0x000fda0003f45270 */
[----:B------:R-:W0:Y:S02]  /*7a50*/  @P2 LDC.64 R8, c[0x0][0x9e8] ;  /* 0x00027a00ff082b82 */ /* 0x000e240000000a00 */
[----:B0-----:R-:W-:-:S05]  /*7a60*/  @P2 IMAD.HI.U32 R8, R7, R8, RZ ;  /* 0x0000000807082227 */ /* 0x001fca00078e00ff */
[----:B------:R-:W-:-:S07]  /*7a70*/  @P2 SHF.R.U32.HI R7, RZ, R9, R8 ;  /* 0x00000009ff072219 */ /* 0x000fce0000011608 */
.L_x_13481:
[----:B------:R-:W-:-:S05]  /*7a80*/  IMAD R7, R7, R10, RZ ;  /* 0x0000000a07077224 */ /* 0x000fca00078e02ff */
[----:B------:R-:W-:-:S07]  /*7a90*/  VIMNMX R6, R6, R7, !PT ;  /* 0x0000000706067248 */ /* 0x000fce0007fe0100 */
.L_x_13479:
        /* <DEDUP_REMOVED lines=12> */
.L_x_13491:
        /* <DEDUP_REMOVED lines=9> */
.L_x_13484:
[----:B------:R-:W-:Y:S01]  /*7bf0*/  ULEA UR6, UR37, UR45, 0x3 ;  /* 0x0000002d25067291 */ /* 0x000fe2000f8e183f */
[----:B------:R-:W-:-:S05]  /*7c00*/  IMAD.U32 R0, RZ, RZ, UR36 ;  /* 0x00000024ff007e24 */ /* 0x000fca000f8e00ff */
[----:B------:R-:W-:-:S04]  /*7c10*/  SHF.L.U32 R0, R0, 0x1f, RZ ;  /* 0x0000001f00007819 */ /* 0x000fc800000006ff */
[----:B------:R0:W1:Y:S01]  /*7c20*/  SYNCS.PHASECHK.TRANS64.TRYWAIT P3, [UR6+0x16830], R0 ;  /* 0x01683000ff0075a7 */ /* 0x0000620008060146 */
[----:B------:R-:W-:Y:S05]  /*7c30*/  @!P0 BRA `(.L_x_13485) ;  /* 0x0000000000048947 */ /* 0x000fea0003800000 */
[----:B------:R-:W-:Y:S01]  /*7c40*/  BPT.TRAP 0x1 ;  /* 0x000000040000795c */ /* 0x000fe20000300000 */
.L_x_13485:
[----:B-1----:R-:W-:Y:S05]  /*7c50*/  @P3 BRA `(.L_x_13483) ;  /* 0x0000000000083947 */ /* 0x002fea0003800000 */
[----:B------:R-:W1:Y:S02]  /*7c60*/  SYNCS.PHASECHK.TRANS64.TRYWAIT P3, [UR6+0x16830], R0 ;  /* 0x01683000ff0075a7 */ /* 0x000e640008060146 */
[----:B-1----:R-:W-:Y:S05]  /*7c70*/  @!P3 BRA `(.L_x_13486) ;  /* 0x000000a400f0b947 */ /* 0x002fea0003800000 */
.L_x_13483:
        /* <DEDUP_REMOVED lines=25> */
.L_x_13488:
[----:B------:R-:W-:Y:S01]  /*7e10*/  ULEA UR6, UR21, UR45, 0x3 ;  /* 0x0000002d15067291 */ /* 0x000fe2000f8e183f */
[----:B------:R-:W-:-:S05]  /*7e20*/  IMAD.U32 R0, RZ, RZ, UR23 ;  /* 0x00000017ff007e24 */ /* 0x000fca000f8e00ff */
[----:B------:R-:W-:-:S04]  /*7e30*/  SHF.L.U32 R0, R0, 0x1f, RZ ;  /* 0x0000001f00007819 */ /* 0x000fc800000006ff */
[----:B------:R0:W1:Y:S01]  /*7e40*/  SYNCS.PHASECHK.TRANS64.TRYWAIT P2, [UR6+0x16850], R0 ;  /* 0x01685000ff0075a7 */ /* 0x0000620008040146 */
[----:B------:R-:W-:Y:S05]  /*7e50*/  @!P0 BRA `(.L_x_13489) ;  /* 0x0000000000048947 */ /* 0x000fea0003800000 */
[----:B------:R-:W-:Y:S01]  /*7e60*/  BPT.TRAP 0x1 ;  /* 0x000000040000795c */ /* 0x000fe20000300000 */
.L_x_13489:
[----:B-1----:R-:W-:Y:S05]  /*7e70*/  @P2 BRA `(.L_x_13487) ;  /* 0x0000000000082947 */ /* 0x002fea0003800000 */
[----:B------:R-:W1:Y:S02]  /*7e80*/  SYNCS.PHASECHK.TRANS64.TRYWAIT P2, [UR6+0x16850], R0 ;  /* 0x01685000ff0075a7 */ /* 0x000e640008040146 */
[----:B-1----:R-:W-:Y:S05]  /*7e90*/  @!P2 BRA `(.L_x_13490) ;  /* 0x000000a40080a947 */ /* 0x002fea0003800000 */
.L_x_13487:
[----:B------:R-:W-:Y:S01]  /*7ea0*/  UIADD3 UR6, UR45, 0x400, URZ ;  /* 0x000004002d067890 */ /* 0x000fe2000fffe03f */
[----:B------:R-:W-:Y:S01]  /*7eb0*/  WARPGROUP.ARRIVE ;  /* 0x00000000000079c5 */ /* 0x000fe20000000000 */
[----:B------:R-:W-:Y:S01]  /*7ec0*/  UMOV UR7, 0x40000040 ;  /* 0x4000004000077882 */ /* 0x000fe20000000000 */
[----:B01----:R-:W-:Y:S01]  /*7ed0*/  FMNMX.FTZ R0, R24, R9, !PT ;  /* 0x0000000918007209 */ /* 0x003fe20007810000 */
[----:B------:R-:W-:Y:S01]  /*7ee0*/  USHF.R.U32.HI UR6, URZ, 0x4, UR6 ;  /* 0x000000043f067899 */ /* 0x000fe20008011606 */
[----:B------:R-:W-:Y:S02]  /*7ef0*/  UMOV UR10, UR22 ;  /* 0x00000016000a7c82 */ /* 0x000fe40008000000 */
[----:B------:R-:W-:Y:S01]  /*7f00*/  FMNMX.FTZ R11, R25, R0, !PT ;  /* 0x00000000190b7209 */ /* 0x000fe20007810000 */
[----:B------:R-:W-:Y:S01]  /*7f10*/  ULOP3.LUT UR6, UR6, 0x3fff, URZ, 0xc0, !UPT ;  /* 0x00003fff06067892 */ /* 0x000fe2000f8ec03f */
[----:B------:R-:W-:Y:S02]  /*7f20*/  UMOV UR23, UR36 ;  /* 0x0000002400177c82 */ /* 0x000fe40008000000 */
[----:B------:R-:W-:Y:S01]  /*7f30*/  FMNMX.FTZ R0, R28, R11, !PT ;  /* 0x0000000b1c007209 */ /* 0x000fe20007810000 */
[----:B------:R-:W-:-:S03]  /*7f40*/  ULEA UR11, UR21, UR6, 0xa ;  /* 0x00000006150b7291 */ /* 0x000fc6000f8e503f */
[----:B------:R-:W-:-:S04]  /*7f50*/  FMNMX.FTZ R11, R29, R0, !PT ;  /* 0x000000001d0b7209 */ /* 0x000fc80007810000 */
[----:B------:R-:W-:Y:S01]  /*7f60*/  UMOV UR6, UR11 ;  /* 0x0000000b00067c82 */ /* 0x000fe20008000000 */
[----:B------:R-:W-:Y:S01]  /*7f70*/  FMNMX.FTZ R0, R32, R11, !PT ;  /* 0x0000000b20007209 */ /* 0x000fe20007810000 */
[----:B------:R-:W-:Y:S01]  /*7f80*/  HGMMA.64x64x16.F32 R88, R148, gdesc[UR4].tnspB, R88, gsb0 ;  /* 0x40e0000494587df0 */ /* 0x000fe20008000858 */
        /* <DEDUP_REMOVED lines=36> */
[----:B------:R-:W-:-:S03]  /*81d0*/  FMNMX.FTZ R0, R26, R7, !PT ;  /* 0x000000071a007209 */ /* 0x000fc60007810000 */
[----:B------:R-:W0:Y:S01]  /*81e0*/  SHFL.BFLY PT, R2, R11, 0x1, 0x1f ;  /* 0x0c201f000b027f89 */ /* 0x000e2200000e0000 */
[----:B------:R-:W-:-:S04]  /*81f0*/  FMNMX.FTZ R13, R27, R0, !PT ;  /* 0x000000001b0d7209 */ /* 0x000fc80007810000 */
[----:B------:R-:W-:-:S04]  /*8200*/  FMNMX.FTZ R0, R30, R13, !PT ;  /* 0x0000000d1e007209 */ /* 0x000fc80007810000 */
[----:B------:R-:W-:-:S04]  /*8210*/  FMNMX.FTZ R21, R31, R0, !PT ;  /* 0x000000001f157209 */ /* 0x000fc80007810000 */
[----:B------:R-:W-:-:S04]  /*8220*/  FMNMX.FTZ R0, R34, R21, !PT ;  /* 0x0000001522007209 */ /* 0x000fc80007810000 */
[----:B------:R-:W-:Y:S01]  /*8230*/  FMNMX.FTZ R21, R35, R0, !PT ;  /* 0x0000000023157209 */ /* 0x000fe20007810000 */
[----:B------:R-:W-:Y:S02]  /*8240*/  WARPGROUP.DEPBAR.LE gsb0, 0x0 ;  /* 0x00008000000079c5 */ /* 0x000fe40000010000 */
[----:B------:R-:W-:Y:S01]  /*8250*/  WARPGROUP.ARRIVE ;  /* 0x00000000000079c5 */ /* 0x000fe20000000000 */
[----:B------:R-:W-:Y:S02]  /*8260*/  FMNMX.FTZ R0, R38, R21, !PT ;  /* 0x0000001526007209 */ /* 0x000fe40007810000 */
[----:B0-----:R-:W-:Y:S02]  /*8270*/  FMNMX.FTZ R2, R11, R2, !PT ;  /* 0x000000020b027209 */ /* 0x001fe40007810000 */
[----:B------:R-:W-:Y:S01]  /*8280*/  FMNMX.FTZ R21, R39, R0, !PT ;  /* 0x0000000027157209 */ /* 0x000fe20007810000 */
[----:B------:R-:W-:Y:S01]  /*8290*/  HGMMA.64x64x16.F32 R88, R140, gdesc[UR4].tnspB, R88, gsb0 ;  /* 0x40e000048c587df0 */ /* 0x000fe20008000858 */
[----:B------:R-:W-:Y:S01]  /*82a0*/  UIADD3 UR6, UR11, 0x180, URZ ;  /* 0x000001800b067890 */ /* 0x000fe2000fffe03f */
[----:B------:R-:W-:Y:S01]  /*82b0*/  FADD.FTZ R8, -R2, R9 ;  /* 0x0000000902087221 */ /* 0x000fe20000010100 */
[----:B------:R-:W-:Y:S01]  /*82c0*/  UMOV UR7, 0x40000040 ;  /* 0x4000004000077882 */ /* 0x000fe20000000000 */
[----:B------:R-:W-:Y:S01]  /*82d0*/  FMNMX.FTZ R0, R42, R21, !PT ;  /* 0x000000152a007209 */ /* 0x000fe20007810000 */
[----:B------:R-:W-:Y:S01]  /*82e0*/  FMUL.FTZ R9, R2, UR10 ;  /* 0x0000000a02097c20 */ /* 0x000fe20008410000 */
[----:B------:R-:W-:-:S02]  /*82f0*/  FMUL.FTZ R8, R8, UR10 ;  /* 0x0000000a08087c20 */ /* 0x000fc40008410000 */
[----:B------:R-:W-:Y:S01]  /*8300*/  FMNMX.FTZ R21, R43, R0, !PT ;  /* 0x000000002b157209 */ /* 0x000fe20007810000 */
[--C-:B------:R-:W-:Y:S01]  /*8310*/  FFMA.FTZ R33, R33, UR10, -R9.reuse ;  /* 0x0000000a21217c23 */ /* 0x100fe20008010809 */
[--C-:B------:R-:W-:Y:S01]  /*8320*/  FFMA.FTZ R148, R25, UR10, -R9.reuse ;  /* 0x0000000a19947c23 */ /* 0x100fe20008010809 */
[--C-:B------:R-:W-:Y:S01]  /*8330*/  FFMA.FTZ R25, R37, UR10, -R9.reuse ;  /* 0x0000000a25197c23 */ /* 0x100fe20008010809 */
[----:B------:R-:W-:Y:S01]  /*8340*/  FMNMX.FTZ R0, R46, R21, !PT ;  /* 0x000000152e007209 */ /* 0x000fe20007810000 */
[----:B------:R0:W-:Y:S01]  /*8350*/  MUFU.EX2 R13, R33 ;  /* 0x00000021000d7308 */ /* 0x0001e20000000800 */
        /* <DEDUP_REMOVED lines=18> */
[----:B0-----:R-:W-:Y:S01]  /*8480*/  FMNMX.FTZ R33, R55, R0, !PT ;  /* 0x0000000037217209 */ /* 0x001fe20007810000 */
[--C-:B------:R-:W-:Y:S01]  /*8490*/  FFMA.FTZ R12, R68, UR10, -R9.reuse ;  /* 0x0000000a440c7c23 */ /* 0x100fe20008010809 */
[--C-:B------:R-:W-:Y:S01]  /*84a0*/  FFMA.FTZ R14, R72, UR10, -R9.reuse ;  /* 0x0000000a480e7c23 */ /* 0x100fe20008010809 */
[--C-:B------:R-:W-:Y:S01]  /*84b0*/  FFMA.FTZ R20, R76, UR10, -R9.reuse ;  /* 0x0000000a4c147c23 */ /* 0x100fe20008010809 */
[----:B------:R-:W-:Y:S01]  /*84c0*/  FMNMX.FTZ R0, R58, R33, !PT ;  /* 0x000000213a007209 */ /* 0x000fe20007810000 */
[----:B------:R-:W-:Y:S01]  /*84d0*/  MUFU.EX2 R21, R45 ;  /* 0x0000002d00157308 */ /* 0x000fe20000000800 */
[--C-:B-1----:R-:W-:Y:S01]  /*84e0*/  FFMA.FTZ R24, R80, UR10, -R9.reuse ;  /* 0x0000000a50187c23 */ /* 0x102fe20008010809 */
[--C-:B------:R-:W-:Y:S01]  /*84f0*/  FFMA.FTZ R84, R84, UR10, -R9.reuse ;  /* 0x0000000a54547c23 */ /* 0x100fe20008010809 */
[----:B------:R-:W-:Y:S01]  /*8500*/  FMNMX.FTZ R33, R59, R0, !PT ;  /* 0x000000003b217209 */ /* 0x000fe20007810000 */
[----:B------:R-:W-:-:S03]  /*8510*/  FFMA.FTZ R85, R85, UR10, -R9 ;  /* 0x0000000a55557c23 */ /* 0x000fc60008010809 */
[----:B------:R-:W-:Y:S01]  /*8520*/  FMNMX.FTZ R0, R62, R33, !PT ;  /* 0x000000213e007209 */ /* 0x000fe20007810000 */
[----:B------:R-:W0:Y:S03]  /*8530*/  MUFU.EX2 R8, R8 ;  /* 0x0000000800087308 */ /* 0x000e260000000800 */
[----:B------:R-:W-:-:S04]  /*8540*/  FMNMX.FTZ R37, R63, R0, !PT ;  /* 0x000000003f257209 */ /* 0x000fc80007810000 */
[----:B------:R-:W-:Y:S01]  /*8550*/  FMNMX.FTZ R0, R66, R37, !PT ;  /* 0x0000002542007209 */ /* 0x000fe20007810000 */
[----:B------:R1:W-:Y:S03]  /*8560*/  MUFU.EX2 R33, R49 ;  /* 0x0000003100217308 */ /* 0x0003e60000000800 */
[----:B------:R-:W-:-:S04]  /*8570*/  FMNMX.FTZ R37, R67, R0, !PT ;  /* 0x0000000043257209 */ /* 0x000fc80007810000 */
[----:B------:R-:W-:Y:S01]  /*8580*/  FMNMX.FTZ R0, R70, R37, !PT ;  /* 0x0000002546007209 */ /* 0x000fe20007810000 */
[----:B------:R-:W2:Y:S01]  /*8590*/  MUFU.EX2 R148, R148 ;  /* 0x0000009400947308 */ /* 0x000ea20000000800 */
[--C-:B-1----:R-:W-:Y:S01]  /*85a0*/  FFMA.FTZ R49, R65, UR10, -R9.reuse ;  /* 0x0000000a41317c23 */ /* 0x102fe20008010809 */
[----:B------:R-:W-:Y:S01]  /*85b0*/  FFMA.FTZ R65, R81, UR10, -R9 ;  /* 0x0000000a51417c23 */ /* 0x000fe20008010809 */
[----:B------:R-:W-:Y:S01]  /*85c0*/  FMNMX.FTZ R37, R71, R0, !PT ;  /* 0x0000000047257209 */ /* 0x000fe20007810000 */
[----:B0-----:R-:W-:-:S03]  /*85d0*/  FFMA.FTZ R5, R8, R5, R11 ;  /* 0x0000000508057223 */ /* 0x001fc6000001000b */
[----:B------:R-:W-:Y:S01]  /*85e0*/  FMNMX.FTZ R0, R74, R37, !PT ;  /* 0x000000254a007209 */ /* 0x000fe20007810000 */
[----:B------:R-:W0:Y:S03]  /*85f0*/  MUFU.EX2 R150, R150 ;  /* 0x0000009600967308 */ /* 0x000e260000000800 */
[----:B------:R-:W-:-:S04]  /*8600*/  FMNMX.FTZ R37, R75, R0, !PT ;  /* 0x000000004b257209 */ /* 0x000fc80007810000 */
[----:B------:R-:W-:Y:S01]  /*8610*/  FMNMX.FTZ R0, R78, R37, !PT ;  /* 0x000000254e007209 */ /* 0x000fe20007810000 */
[----:B------:R-:W1:Y:S01]  /*8620*/  MUFU.EX2 R15, R15 ;  /* 0x0000000f000f7308 */ /* 0x000e620000000800 */
[----:B------:R-:W-:Y:S02]  /*8630*/  WARPGROUP.DEPBAR.LE gsb0, 0x0 ;  /* 0x00008000000079c5 */ /* 0x000fe40000010000 */
[----:B------:R-:W-:Y:S01]  /*8640*/  WARPGROUP.ARRIVE ;  /* 0x00000000000079c5 */ /* 0x000fe20000000000 */
[----:B------:R-:W-:Y:S01]  /*8650*/  FMNMX.FTZ R45, R79, R0, !PT ;  /* 0x000000004f2d7209 */ /* 0x000fe20007810000 */
[--C-:B------:R-:W-:Y:S01]  /*8660*/  FFMA.FTZ R140, R40, UR10, -R9.reuse ;  /* 0x0000000a288c7c23 */ /* 0x100fe20008010809 */
[----:B------:R-:W-:Y:S01]  /*8670*/  FFMA.FTZ R142, R44, UR10, -R9 ;  /* 0x0000000a2c8e7c23 */ /* 0x000fe20008010809 */
[----:B--2---:R-:W-:Y:S01]  /*8680*/  FADD.FTZ R5, R148, R5 ;  /* 0x0000000594057221 */ /* 0x004fe20000010000 */
[----:B------:R-:W-:Y:S01]  /*8690*/  FMNMX.FTZ R0, R82, R45, !PT ;  /* 0x0000002d52007209 */ /* 0x000fe20007810000 */
[----:B------:R-:W-:Y:S01]  /*86a0*/  HGMMA.64x64x16.F32 R88, R136, gdesc[UR4].tnspB, R88, gsb0 ;  /* 0x40e0000488587df0 */ /* 0x000fe20008000858 */
[----:B------:R-:W-:Y:S01]  /*86b0*/  UIADD3 UR6, UR11, 0x200, URZ ;  /* 0x000002000b067890 */ /* 0x000fe2000fffe03f */
[----:B------:R2:W-:Y:S01]  /*86c0*/  MUFU.EX2 R37, R57 ;  /* 0x0000003900257308 */ /* 0x0005e20000000800 */
[----:B------:R-:W-:Y:S01]  /*86d0*/  UMOV UR7, 0x40000040 ;  /* 0x4000004000077882 */ /* 0x000fe20000000000 */
[----:B------:R-:W-:-:S02]  /*86e0*/  FMNMX.FTZ R45, R83, R0, !PT ;  /* 0x00000000532d7209 */ /* 0x000fc40007810000 */
[----:B------:R-:W-:Y:S02]  /*86f0*/  F2FP.F16.F32.PACK_AB R148, R148, R11 ;  /* 0x0000000b9494723e */ /* 0x000fe400000000ff */
[----:B------:R-:W-:Y:S02]  /*8700*/  FMNMX.FTZ R0, R86, R45, !PT ;  /* 0x0000002d56007209 */ /* 0x000fe40007810000 */
[----:B------:R3:W-:Y:S02]  /*8710*/  MUFU.EX2 R45, R61 ;  /* 0x0000003d002d7308 */ /* 0x0007e40000000800 */
[----:B------:R-:W-:-:S05]  /*8720*/  FMNMX.FTZ R0, R87, R0, !PT ;  /* 0x0000000057007209 */ /* 0x000fca0007810000 */
[----:B--2---:R-:W2:Y:S01]  /*8730*/  SHFL.BFLY PT, R57, R0, 0x2, 0x1f ;  /* 0x0c401f0000397f89 */ /* 0x004ea200000e0000 */
[----:B------:R-:W-:Y:S01]  /*8740*/  MUFU.EX2 R144, R144 ;  /* 0x0000009000907308 */ /* 0x000fe20000000800 */
[----:B---3--:R-:W-:-:S07]  /*8750*/  FFMA.FTZ R61, R77, UR10, -R9 ;  /* 0x0000000a4d3d7c23 */ /* 0x008fce0008010809 */
[----:B------:R-:W-:Y:S08]  /*8760*/  MUFU.EX2 R146, R146 ;  /* 0x0000009200927308 */ /* 0x000ff00000000800 */
[----:B------:R-:W-:Y:S01]  /*8770*/  MUFU.EX2 R25, R25 ;  /* 0x0000001900197308 */ /* 0x000fe20000000800 */
[----:B--2---:R-:W-:Y:S01]  /*8780*/  FMNMX.FTZ R28, R0, R57, !PT ;  /* 0x00000039001c7209 */ /* 0x004fe20007810000 */
[----:B------:R-:W-:-:S06]  /*8790*/  FFMA.FTZ R57, R73, UR10, -R9 ;  /* 0x0000000a49397c23 */ /* 0x000fcc0008010809 */
[----:B------:R-:W-:Y:S01]  /*87a0*/  MUFU.EX2 R140, R140 ;  /* 0x0000008c008c7308 */ /* 0x000fe20000000800 */
[----:B------:R-:W2:Y:S07]  /*87b0*/  SHFL.BFLY PT, R69, R28, 0x1, 0x1f ;  /* 0x0c201f001c457f89 */ /* 0x000eae00000e0000 */
[----:B------:R-:W-:Y:S08]  /*87c0*/  MUFU.EX2 R29, R29 ;  /* 0x0000001d001d7308 */ /* 0x000ff00000000800 */
[----:B------:R-:W-:Y:S08]  /*87d0*/  MUFU.EX2 R142, R142 ;  /* 0x0000008e008e7308 */ /* 0x000ff00000000800 */
[----:B------:R-:W-:Y:S01]  /*87e0*/  MUFU.EX2 R41, R41 ;  /* 0x0000002900297308 */ /* 0x000fe20000000800 */
[----:B--2---:R-:W-:-:S05]  /*87f0*/  FMNMX.FTZ R0, R28, R69, !PT ;  /* 0x000000451c007209 */ /* 0x004fca0007810000 */
[----:B------:R-:W-:Y:S02]  /*8800*/  FMUL.FTZ R32, R0, UR10 ;  /* 0x0000000a00207c20 */ /* 0x000fe40008410000 */
[----:B------:R-:W-:Y:S01]  /*8810*/  MUFU.EX2 R10, R10 ;  /* 0x0000000a000a7308 */ /* 0x000fe20000000800 */
[----:B------:R-:W-:Y:S02]  /*8820*/  WARPGROUP.DEPBAR.LE gsb0, 0x0 ;  /* 0x00008000000079c5 */ /* 0x000fe40000010000 */
[----:B------:R-:W-:Y:S01]  /*8830*/  WARPGROUP.ARRIVE ;  /* 0x00000000000079c5 */ /* 0x000fe20000000000 */
[--C-:B------:R-:W-:Y:S01]  /*8840*/  FFMA.FTZ R136, R48, UR10, -R9.reuse ;  /* 0x0000000a30887c23 */ /* 0x100fe20008010809 */
[----:B------:R-:W-:-:S04]  /*8850*/  FFMA.FTZ R138, R52, UR10, -R9 ;  /* 0x0000000a348a7c23 */ /* 0x000fc80008010809 */
[----:B------:R-:W2:Y:S01]  /*8860*/  S2R R48, SR_TID.X ;  /* 0x0000000000307919 */ /* 0x000ea20000002100 */
[--C-:B------:R-:W-:Y:S01]  /*8870*/  FFMA.FTZ R149, R27, UR10, -R32.reuse ;  /* 0x0000000a1b957c23 */ /* 0x100fe20008010820 */
[----:B------:R-:W-:Y:S01]  /*8880*/  IMAD.U32 R27, RZ, RZ, UR37 ;  /* 0x00000025ff1b7e24 */ /* 0x000fe2000f8e00ff */
[----:B------:R-:W-:Y:S01]  /*8890*/  HGMMA.64x64x16.F32 R88, R132, gdesc[UR4].tnspB, R88, gsb0 ;  /* 0x40e0000484587df0 */ /* 0x000fe20008000858 */
[----:B------:R-:W-:Y:S01]  /*88a0*/  UIADD3 UR6, UR11, 0x280, URZ ;  /* 0x000002800b067890 */ /* 0x000fe2000fffe03f */
[--C-:B------:R-:W-:Y:S01]  /*88b0*/  FFMA.FTZ R26, R26, UR10, -R32.reuse ;  /* 0x0000000a1a1a7c23 */ /* 0x100fe20008010820 */
[----:B------:R-:W-:Y:S01]  /*88c0*/  UMOV UR7, 0x40000040 ;  /* 0x4000004000077882 */ /* 0x000fe20000000000 */
[----:B------:R-:W-:Y:S01]  /*88d0*/  @!P1 LEA R27, R27, UR45, 0x3 ;  /* 0x0000002d1b1b9c11 */ /* 0x000fe2000f8e18ff */
[--C-:B------:R-:W-:Y:S01]  /*88e0*/  FFMA.FTZ R151, R30, UR10, -R32.reuse ;  /* 0x0000000a1e977c23 */ /* 0x100fe20008010820 */
[----:B------:R-:W-:Y:S01]  /*88f0*/  FFMA.FTZ R30, R31, UR10, -R32 ;  /* 0x0000000a1f1e7c23 */ /* 0x000fe20008010820 */
[----:B------:R-:W-:Y:S01]  /*8900*/  VIADD R31, R22, 0x9 ;  /* 0x00000009161f7836 */ /* 0x000fe20000000000 */
[----:B------:R-:W-:Y:S01]  /*8910*/  MUFU.EX2 R26, R26 ;  /* 0x0000001a001a7308 */ /* 0x000fe20000000800 */
[----:B------:R-:W-:-:S02]  /*8920*/  @!P1 VIADD R27, R27, 0x16840 ;  /* 0x000168401b1b9836 */ /* 0x000fc40000000000 */
[--C-:B------:R-:W-:Y:S01]  /*8930*/  FFMA.FTZ R145, R34, UR10, -R32.reuse ;  /* 0x0000000a22917c23 */ /* 0x100fe20008010820 */
[--C-:B------:R-:W-:Y:S01]  /*8940*/  FFMA.FTZ R34, R35, UR10, -R32.reuse ;  /* 0x0000000a23227c23 */ /* 0x100fe20008010820 */
[--C-:B------:R-:W-:Y:S01]  /*8950*/  FFMA.FTZ R147, R38, UR10, -R32.reuse ;  /* 0x0000000a26937c23 */ /* 0x100fe20008010820 */
[--C-:B------:R-:W-:Y:S01]  /*8960*/  FFMA.FTZ R36, R39, UR10, -R32.reuse ;  /* 0x0000000a27247c23 */ /* 0x100fe20008010820 */
[----:B------:R-:W-:Y:S01]  /*8970*/  @!P1 PRMT R27, RZ, 0x654, R27 ;  /* 0x00000654ff1b9816 */ /* 0x000fe2000000001b */
[--C-:B------:R-:W-:Y:S01]  /*8980*/  FFMA.FTZ R137, R50, UR10, -R32.reuse ;  /* 0x0000000a32897c23 */ /* 0x100fe20008010820 */
[----:B------:R-:W-:Y:S01]  /*8990*/  MUFU.EX2 R149, R149 ;  /* 0x0000009500957308 */ /* 0x000fe20000000800 */
[----:B0-----:R-:W-:Y:S01]  /*89a0*/  FADD.FTZ R50, R150, R5 ;  /* 0x0000000596327221 */ /* 0x001fe20000010000 */
        /* <DEDUP_REMOVED lines=11> */
[----:B--2---:R-:W-:Y:S01]  /*8a60*/  ISETP.GE.U32.AND P2, PT, R48, 0x180, PT ;  /* 0x000001803000780c */ /* 0x004fe20003f46070 */
[--C-:B------:R-:W-:Y:S01]  /*8a70*/  FFMA.FTZ R82, R82, UR10, -R32.reuse ;  /* 0x0000000a52527c23 */ /* 0x100fe20008010820 */
[--C-:B------:R-:W-:Y:S01]  /*8a80*/  FFMA.FTZ R83, R83, UR10, -R32.reuse ;  /* 0x0000000a53537c23 */ /* 0x100fe20008010820 */
[----:B------:R-:W-:Y:S01]  /*8a90*/  MUFU.EX2 R30, R30 ;  /* 0x0000001e001e7308 */ /* 0x000fe20000000800 */
[----:B------:R-:W-:Y:S01]  /*8aa0*/  SEL R31, R31, 0x9, !P2 ;  /* 0x000000091f1f7807 */ /* 0x000fe20005000000 */
[----:B------:R-:W-:Y:S01]  /*8ab0*/  FFMA.FTZ R86, R86, UR10, -R32 ;  /* 0x0000000a56567c23 */ /* 0x000fe20008010820 */
[C---:B------:R-:W-:Y:S01]  /*8ac0*/  ISETP.GT.AND P2, PT, R3.reuse, R6, PT ;  /* 0x000000060300720c */ /* 0x040fe20003f44270 */
[----:B------:R-:W-:Y:S01]  /*8ad0*/  VIADD R3, R3, 0xffffffff ;  /* 0xffffffff03037836 */ /* 0x000fe20000000000 */
[----:B-1----:R-:W-:-:S03]  /*8ae0*/  F2FP.F16.F32.PACK_AB R150, R15, R150 ;  /* 0x000000960f96723e */ /* 0x002fc600000000ff */
        /* <DEDUP_REMOVED lines=8> */
[----:B------:R-:W-:Y:S01]  /*8b70*/  FFMA.FTZ R134, R60, UR10, -R9 ;  /* 0x0000000a3c867c23 */ /* 0x000fe20008010809 */
[----:B------:R-:W-:Y:S02]  /*8b80*/  FADD.FTZ R9, -R0, R7 ;  /* 0x0000000700097221 */ /* 0x000fe40000010100 */
[----:B------:R-:W-:Y:S01]  /*8b90*/  MUFU.EX2 R38, R38 ;  /* 0x0000002600267308 */ /* 0x000fe20000000800 */
[--C-:B------:R-:W-:Y:S01]  /*8ba0*/  FFMA.FTZ R133, R58, UR10, -R32.reuse ;  /* 0x0000000a3a857c23 */ /* 0x100fe20008010820 */
[----:B------:R-:W-:Y:S01]  /*8bb0*/  HGMMA.64x64x16.F32 R88, R128, gdesc[UR4].tnspB, R88, gsb0 ;  /* 0x40e0000480587df0 */ /* 0x000fe20008000858 */
[----:B------:R-:W-:Y:S01]  /*8bc0*/  UIADD3 UR6, UR11, 0x300, URZ ;  /* 0x000003000b067890 */ /* 0x000fe2000fffe03f */
[----:B------:R-:W-:Y:S01]  /*8bd0*/  FMUL.FTZ R9, R9, UR10 ;  /* 0x0000000a09097c20 */ /* 0x000fe20008410000 */
[----:B------:R-:W-:Y:S01]  /*8be0*/  UMOV UR7, 0x40000040 ;  /* 0x4000004000077882 */ /* 0x000fe20000000000 */
[----:B------:R-:W-:-:S02]  /*8bf0*/  FFMA.FTZ R135, R62, UR10, -R32 ;  /* 0x0000000a3e877c23 */ /* 0x000fc40008010820 */
[----:B------:R-:W-:Y:S08]  /*8c00*/  MUFU.EX2 R143, R143 ;  /* 0x0000008f008f7308 */ /* 0x000ff00000000800 */
[----:B------:R-:W0:Y:S08]  /*8c10*/  MUFU.EX2 R9, R9 ;  /* 0x0000000900097308 */ /* 0x000e300000000800 */
[----:B------:R-:W1:Y:S08]  /*8c20*/  MUFU.EX2 R40, R40 ;  /* 0x0000002800287308 */ /* 0x000e700000000800 */
[----:B------:R-:W-:Y:S01]  /*8c30*/  MUFU.EX2 R136, R136 ;  /* 0x0000008800887308 */ /* 0x000fe20000000800 */
[----:B0-----:R-:W-:-:S04]  /*8c40*/  FFMA.FTZ R4, R9, R4, R26 ;  /* 0x0000000409047223 */ /* 0x001fc8000001001a */
[----:B------:R-:W-:Y:S01]  /*8c50*/  FADD.FTZ R48, R149, R4 ;  /* 0x0000000495307221 */ /* 0x000fe20000010000 */
[----:B------:R-:W-:Y:S01]  /*8c60*/  FFMA.FTZ R4, R63, UR10, -R32 ;  /* 0x0000000a3f047c23 */ /* 0x000fe20008010820 */
[----:B------:R-:W-:Y:S01]  /*8c70*/  F2FP.F16.F32.PACK_AB R149, R149, R26 ;  /* 0x0000001a9595723e */ /* 0x000fe200000000ff */
[----:B------:R-:W0:Y:S01]  /*8c80*/  MUFU.EX2 R137, R137 ;  /* 0x0000008900897308 */ /* 0x000e220000000800 */
[----:B------:R-:W-:Y:S01]  /*8c90*/  FADD.FTZ R5, R151, R48 ;  /* 0x0000003097057221 */ /* 0x000fe20000010000 */
[----:B------:R-:W-:-:S03]  /*8ca0*/  F2FP.F16.F32.PACK_AB R151, R30, R151 ;  /* 0x000000971e97723e */ /* 0x000fc600000000ff */
[----:B------:R-:W-:-:S03]  /*8cb0*/  FADD.FTZ R48, R30, R5 ;  /* 0x000000051e307221 */ /* 0x000fc60000010000 */
[----:B------:R-:W2:Y:S01]  /*8cc0*/  MUFU.EX2 R42, R42 ;  /* 0x0000002a002a7308 */ /* 0x000ea20000000800 */
[----:B------:R-:W-:Y:S01]  /*8cd0*/  FADD.FTZ R5, R145, R48 ;  /* 0x0000003091057221 */ /* 0x000fe20000010000 */
[----:B------:R-:W-:Y:S01]  /*8ce0*/  FFMA.FTZ R48, R67, UR10, -R32 ;  /* 0x0000000a43307c23 */ /* 0x000fe20008010820 */
[C---:B------:R-:W-:Y:S02]  /*8cf0*/  F2FP.F16.F32.PACK_AB R145, R34.reuse, R145 ;  /* 0x000000912291723e */ /* 0x040fe400000000ff */
[----:B------:R-:W-:-:S03]  /*8d00*/  FADD.FTZ R52, R34, R5 ;  /* 0x0000000522347221 */ /* 0x000fc60000010000 */
[----:B------:R-:W-:Y:S01]  /*8d10*/  MUFU.EX2 R138, R138 ;  /* 0x0000008a008a7308 */ /* 0x000fe20000000800 */
[----:B------:R-:W-:Y:S01]  /*8d20*/  FADD.FTZ R5, R147, R52 ;  /* 0x0000003493057221 */ /* 0x000fe20000010000 */
[----:B------:R-:W-:-:S03]  /*8d30*/  F2FP.F16.F32.PACK_AB R147, R36, R147 ;  /* 0x000000932493723e */ /* 0x000fc600000000ff */
[----:B------:R-:W-:-:S03]  /*8d40*/  FADD.FTZ R52, R36, R5 ;  /* 0x0000000524347221 */ /* 0x000fc60000010000 */
[----:B------:R-:W3:Y:S01]  /*8d50*/  MUFU.EX2 R139, R139 ;  /* 0x0000008b008b7308 */ /* 0x000ee20000000800 */
[----:B------:R-:W-:Y:S01]  /*8d60*/  FADD.FTZ R5, R141, R52 ;  /* 0x000000348d057221 */ /* 0x000fe20000010000 */
[----:B------:R-:W-:-:S03]  /*8d70*/  F2FP.F16.F32.PACK_AB R141, R38, R141 ;  /* 0x0000008d268d723e */ /* 0x000fc600000000ff */
[----:B------:R-:W-:-:S03]  /*8d80*/  FADD.FTZ R52, R38, R5 ;  /* 0x0000000526347221 */ /* 0x000fc60000010000 */
[----:B------:R-:W4:Y:S01]  /*8d90*/  MUFU.EX2 R44, R44 ;  /* 0x0000002c002c7308 */ /* 0x000f220000000800 */
[----:B------:R-:W-:Y:S01]  /*8da0*/  FADD.FTZ R5, R143, R52 ;  /* 0x000000348f057221 */ /* 0x000fe20000010000 */
[----:B-1----:R-:W-:-:S03]  /*8db0*/  F2FP.F16.F32.PACK_AB R143, R40, R143 ;  /* 0x0000008f288f723e */ /* 0x002fc600000000ff */
[----:B------:R-:W-:Y:S01]  /*8dc0*/  FADD.FTZ R52, R40, R5 ;  /* 0x0000000528347221 */ /* 0x000fe20000010000 */
[----:B------:R-:W-:Y:S02]  /*8dd0*/  WARPGROUP.DEPBAR.LE gsb0, 0x0 ;  /* 0x00008000000079c5 */ /* 0x000fe40000010000 */
[----:B------:R-:W-:Y:S01]  /*8de0*/  WARPGROUP.ARRIVE ;  /* 0x00000000000079c5 */ /* 0x000fe20000000000 */
[----:B------:R-:W-:Y:S01]  /*8df0*/  MUFU.EX2 R132, R132 ;  /* 0x0000008400847308 */ /* 0x000fe20000000800 */
[----:B0-----:R-:W-:Y:S01]  /*8e00*/  FADD.FTZ R5, R137, R52 ;  /* 0x0000003489057221 */ /* 0x001fe20000010000 */
[--C-:B------:R-:W-:Y:S01]  /*8e10*/  FFMA.FTZ R129, R66, UR10, -R32.reuse ;  /* 0x0000000a42817c23 */ /* 0x100fe20008010820 */
[----:B------:R-:W-:Y:S01]  /*8e20*/  FFMA.FTZ R131, R70, UR10, -R32 ;  /* 0x0000000a46837c23 */ /* 0x000fe20008010820 */
[C---:B--2---:R-:W-:Y:S01]  /*8e30*/  F2FP.F16.F32.PACK_AB R137, R42.reuse, R137 ;  /* 0x000000892a89723e */ /* 0x044fe200000000ff */
[----:B------:R-:W-:Y:S01]  /*8e40*/  HGMMA.64x64x16.F32 R88, R124, gdesc[UR4].tnspB, R88, gsb0 ;  /* 0x40e000047c587df0 */ /* 0x000fe20008000858 */
[----:B------:R-:W-:Y:S01]  /*8e50*/  UIADD3 UR6, UR11, 0x380, URZ ;  /* 0x000003800b067890 */ /* 0x000fe2000fffe03f */
[----:B------:R-:W-:Y:S01]  /*8e60*/  FADD.FTZ R52, R42, R5 ;  /* 0x000000052a347221 */ /* 0x000fe20000010000 */
[----:B------:R-:W-:Y:S01]  /*8e70*/  UMOV UR7, 0x40000040 ;  /* 0x4000004000077882 */ /* 0x000fe20000000000 */
[----:B------:R-:W0:Y:S02]  /*8e80*/  MUFU.EX2 R133, R133 ;  /* 0x0000008500857308 */ /* 0x000e240000000800 */
[----:B---3--:R-:W-:Y:S01]  /*8e90*/  FADD.FTZ R5, R139, R52 ;  /* 0x000000348b057221 */ /* 0x008fe20000010000 */
[----:B----4-:R-:W-:-:S03]  /*8ea0*/  F2FP.F16.F32.PACK_AB R139, R44, R139 ;  /* 0x0000008b2c8b723e */ /* 0x010fc600000000ff */
[----:B------:R-:W-:Y:S02]  /*8eb0*/  FADD.FTZ R30, R44, R5 ;  /* 0x000000052c1e7221 */ /* 0x000fe40000010000 */
[----:B------:R-:W1:Y:S08]  /*8ec0*/  MUFU.EX2 R46, R46 ;  /* 0x0000002e002e7308 */ /* 0x000e700000000800 */
[----:B------:R-:W-:Y:S01]  /*8ed0*/  MUFU.EX2 R134, R134 ;  /* 0x0000008600867308 */ /* 0x000fe20000000800 */
[----:B0-----:R-:W-:-:S07]  /*8ee0*/  FADD.FTZ R5, R133, R30 ;  /* 0x0000001e85057221 */ /* 0x001fce0000010000 */
[----:B------:R-:W0:Y:S01]  /*8ef0*/  MUFU.EX2 R135, R135 ;  /* 0x0000008700877308 */ /* 0x000e220000000800 */
[C---:B-1----:R-:W-:Y:S01]  /*8f00*/  FADD.FTZ R30, R46.reuse, R5 ;  /* 0x000000052e1e7221 */ /* 0x042fe20000010000 */
[----:B------:R-:W-:-:S06]  /*8f10*/  F2FP.F16.F32.PACK_AB R133, R46, R133 ;  /* 0x000000852e85723e */ /* 0x000fcc00000000ff */
[----:B------:R-:W1:Y:S08]  /*8f20*/  MUFU.EX2 R4, R4 ;  /* 0x0000000400047308 */ /* 0x000e700000000800 */
[----:B------:R-:W2:Y:S01]  /*8f30*/  MUFU.EX2 R129, R129 ;  /* 0x0000008100817308 */ /* 0x000ea20000000800 */
[----:B0-----:R-:W-:-:S07]  /*8f40*/  FADD.FTZ R5, R135, R30 ;  /* 0x0000001e87057221 */ /* 0x001fce0000010000 */
[----:B------:R-:W0:Y:S01]  /*8f50*/  MUFU.EX2 R49, R49 ;  /* 0x0000003100317308 */ /* 0x000e220000000800 */
[C---:B-1----:R-:W-:Y:S01]  /*8f60*/  FADD.FTZ R30, R4.reuse, R5 ;  /* 0x00000005041e7221 */ /* 0x042fe20000010000 */
[----:B------:R-:W-:-:S06]  /*8f70*/  F2FP.F16.F32.PACK_AB R135, R4, R135 ;  /* 0x000000870487723e */ /* 0x000fcc00000000ff */
[----:B------:R-:W1:Y:S01]  /*8f80*/  MUFU.EX2 R48, R48 ;  /* 0x0000003000307308 */ /* 0x000e620000000800 */
[----:B--2---:R-:W-:-:S07]  /*8f90*/  FADD.FTZ R5, R129, R30 ;  /* 0x0000001e81057221 */ /* 0x004fce0000010000 */
[----:B------:R-:W-:Y:S01]  /*8fa0*/  MUFU.EX2 R12, R12 ;  /* 0x0000000c000c7308 */ /* 0x000fe20000000800 */
[----:B0-----:R-:W-:-:S07]  /*8fb0*/  F2FP.F16.F32.PACK_AB R128, R49, R10 ;  /* 0x0000000a3180723e */ /* 0x001fce00000000ff */
[----:B------:R-:W0:Y:S01]  /*8fc0*/  MUFU.EX2 R131, R131 ;  /* 0x0000008300837308 */ /* 0x000e220000000800 */
[----:B-1----:R-:W-:Y:S01]  /*8fd0*/  FADD.FTZ R30, R48, R5 ;  /* 0x00000005301e7221 */ /* 0x002fe20000010000 */
[----:B------:R-:W-:Y:S02]  /*8fe0*/  WARPGROUP.DEPBAR.LE gsb0, 0x0 ;  /* 0x00008000000079c5 */ /* 0x000fe40000010000 */
[----:B------:R-:W-:Y:S01]  /*8ff0*/  WARPGROUP.ARRIVE ;  /* 0x00000000000079c5 */ /* 0x000fe20000000000 */
[--C-:B------:R-:W-:Y:S01]  /*9000*/  FFMA.FTZ R125, R74, UR10, -R32.reuse ;  /* 0x0000000a4a7d7c23 */ /* 0x100fe20008010820 */
[----:B------:R-:W-:Y:S01]  /*9010*/  FFMA.FTZ R127, R78, UR10, -R32 ;  /* 0x0000000a4e7f7c23 */ /* 0x000fe20008010820 */
[----:B------:R-:W-:Y:S01]  /*9020*/  F2FP.F16.F32.PACK_AB R129, R48, R129 ;  /* 0x000000813081723e */ /* 0x000fe200000000ff */
[----:B------:R-:W1:Y:S02]  /*9030*/  MUFU.EX2 R53, R53 ;  /* 0x0000003500357308 */ /* 0x000e640000000800 */
[----:B------:R-:W-:Y:S06]  /*9040*/  HGMMA.64x64x16.F32 R88, R120, gdesc[UR4].tnspB, R88, gsb0 ;  /* 0x40e0000478587df0 */ /* 0x000fec0008000858 */
[----:B------:R-:W-:Y:S01]  /*9050*/  MUFU.EX2 R14, R14 ;  /* 0x0000000e000e7308 */ /* 0x000fe20000000800 */
[----:B0-----:R-:W-:-:S07]  /*9060*/  FADD.FTZ R5, R131, R30 ;  /* 0x0000001e83057221 */ /* 0x001fce0000010000 */
[----:B------:R-:W-:Y:S01]  /*9070*/  MUFU.EX2 R125, R125 ;  /* 0x0000007d007d7308 */ /* 0x000fe20000000800 */
[----:B-1----:R-:W-:-:S07]  /*9080*/  F2FP.F16.F32.PACK_AB R130, R53, R12 ;  /* 0x0000000c3582723e */ /* 0x002fce00000000ff */
[----:B------:R-:W0:Y:S08]  /*9090*/  MUFU.EX2 R57, R57 ;  /* 0x0000003900397308 */ /* 0x000e300000000800 */
[----:B------:R-:W-:Y:S08]  /*90a0*/  MUFU.EX2 R20, R20 ;  /* 0x0000001400147308 */ /* 0x000ff00000000800 */
[----:B------:R-:W-:Y:S01]  /*90b0*/  MUFU.EX2 R127, R127 ;  /* 0x0000007f007f7308 */ /* 0x000fe20000000800 */
[----:B0-----:R-:W-:-:S07]  /*90c0*/  F2FP.F16.F32.PACK_AB R124, R57, R14 ;  /* 0x0000000e397c723e */ /* 0x001fce00000000ff */
[----:B------:R-:W0:Y:S08]  /*90d0*/  MUFU.EX2 R61, R61 ;  /* 0x0000003d003d7308 */ /* 0x000e300000000800 */
[----:B------:R-:W-:Y:S08]  /*90e0*/  MUFU.EX2 R79, R79 ;  /* 0x0000004f004f7308 */ /* 0x000ff00000000800 */
[----:B------:R-:W-:Y:S01]  /*90f0*/  MUFU.EX2 R24, R24 ;  /* 0x0000001800187308 */ /* 0x000fe20000000800 */
[----:B0-----:R-:W-:-:S07]  /*9100*/  F2FP.F16.F32.PACK_AB R126, R61, R20 ;  /* 0x000000143d7e723e */ /* 0x001fce00000000ff */
[----:B------:R-:W0:Y:S01]  /*9110*/  MUFU.EX2 R65, R65 ;  /* 0x0000004100417308 */ /* 0x000e220000000800 */
[----:B------:R-:W-:Y:S02]  /*9120*/  WARPGROUP.DEPBAR.LE gsb0, 0x0 ;  /* 0x00008000000079c5 */ /* 0x000fe40000010000 */
        /* <DEDUP_REMOVED lines=8> */
[-C--:B------:R-:W-:Y:S01]  /*91b0*/  FMUL.FTZ R99, R99, R9.reuse ;  /* 0x0000000963637220 */ /* 0x080fe20000410000 */
[----:B--2---:R-:W-:Y:S01]  /*91c0*/  IMAD.U32 R27, RZ, RZ, UR21 ;  /* 0x00000015ff1b7e24 */ /* 0x004fe2000f8e00ff */
[----:B------:R-:W-:Y:S01]  /*91d0*/  MUFU.EX2 R83, R83 ;  /* 0x0000005300537308 */ /* 0x000fe20000000800 */
[----:B------:R-:W-:Y:S01]  /*91e0*/  UMOV UR21, UR37 ;  /* 0x0000002500157c82 */ /* 0x000fe20008000000 */
[-C--:B------:R-:W-:Y:S01]  /*91f0*/  FMUL.FTZ R102, R102, R9.reuse ;  /* 0x0000000966667220 */ /* 0x080fe20000410000 */
[-C--:B------:R-:W-:Y:S01]  /*9200*/  FMUL.FTZ R103, R103, R9.reuse ;  /* 0x0000000967677220 */ /* 0x080fe20000410000 */
[----:B------:R-:W-:Y:S01]  /*9210*/  @!P1 LEA R27, R27, UR45, 0x3 ;  /* 0x0000002d1b1b9c11 */ /* 0x000fe2000f8e18ff */
[-C--:B------:R-:W-:Y:S01]  /*9220*/  FMUL.FTZ R106, R106, R9.reuse ;  /* 0x000000096a6a7220 */ /* 0x080fe20000410000 */
[-C--:B------:R-:W-:Y:S01]  /*9230*/  FMUL.FTZ R107, R107, R9.reuse ;  /* 0x000000096b6b7220 */ /* 0x080fe20000410000 */
[----:B------:R-:W-:Y:S01]  /*9240*/  FMUL.FTZ R110, R110, R9 ;  /* 0x000000096e6e7220 */ /* 0x000fe20000410000 */
[----:B------:R-:W-:Y:S01]  /*9250*/  MUFU.EX2 R28, R84 ;  /* 0x00000054001c7308 */ /* 0x000fe20000000800 */
[----:B------:R-:W-:-:S02]  /*9260*/  @!P1 VIADD R27, R27, 0x16860 ;  /* 0x000168601b1b9836 */ /* 0x000fc40000000000 */
[-C--:B------:R-:W-:Y:S01]  /*9270*/  FMUL.FTZ R111, R111, R9.reuse ;  /* 0x000000096f6f7220 */ /* 0x080fe20000410000 */
[-C--:B------:R-:W-:Y:S01]  /*9280*/  FMUL.FTZ R114, R114, R9.reuse ;  /* 0x0000000972727220 */ /* 0x080fe20000410000 */
[-C--:B------:R-:W-:Y:S01]  /*9290*/  FMUL.FTZ R115, R115, R9.reuse ;  /* 0x0000000973737220 */ /* 0x080fe20000410000 */
[-C--:B------:R-:W-:Y:S01]  /*92a0*/  FMUL.FTZ R118, R118, R9.reuse ;  /* 0x0000000976767220 */ /* 0x080fe20000410000 */
[----:B-1----:R-:W-:Y:S01]  /*92b0*/  @!P1 PRMT R31, RZ, 0x654, R27 ;  /* 0x00000654ff1f9816 */ /* 0x002fe2000000001b */
[----:B------:R-:W-:Y:S01]  /*92c0*/  FADD.FTZ R27, R15, R50 ;  /* 0x000000320f1b7221 */ /* 0x000fe20000010000 */
[----:B------:R-:W-:Y:S01]  /*92d0*/  MUFU.EX2 R123, R86 ;  /* 0x00000056007b7308 */ /* 0x000fe20000000800 */
[----:B------:R-:W-:Y:S01]  /*92e0*/  FMUL.FTZ R119, R119, R9 ;  /* 0x0000000977777220 */ /* 0x000fe20000410000 */
[----:B------:R1:W-:Y:S01]  /*92f0*/  @!P1 SYNCS.ARRIVE.TRANS64.RED.A1T0 RZ, [R31+URZ], RZ ;  /* 0x000000ff1fff99a7 */ /* 0x0003e2000810043f */
[----:B------:R-:W-:Y:S01]  /*9300*/  FADD.FTZ R50, R144, R27 ;  /* 0x0000001b90327221 */ /* 0x000fe20000010000 */
[----:B------:R-:W-:Y:S01]  /*9310*/  F2FP.F16.F32.PACK_AB R144, R13, R144 ;  /* 0x000000900d90723e */ /* 0x000fe200000000ff */
[----:B------:R-:W-:Y:S01]  /*9320*/  FMUL.FTZ R88, R88, R8 ;  /* 0x0000000858587220 */ /* 0x000fe20000410000 */
[----:B0-----:R-:W-:Y:S01]  /*9330*/  F2FP.F16.F32.PACK_AB R120, R65, R24 ;  /* 0x000000184178723e */ /* 0x001fe200000000ff */
[----:B------:R-:W-:Y:S01]  /*9340*/  FADD.FTZ R27, R13, R50 ;  /* 0x000000320d1b7221 */ /* 0x000fe20000010000 */
[--C-:B------:R-:W-:Y:S01]  /*9350*/  FFMA.FTZ R50, R71, UR10, -R32.reuse ;  /* 0x0000000a47327c23 */ /* 0x100fe20008010820 */
[----:B------:R-:W-:Y:S01]  /*9360*/  FFMA.FTZ R32, R87, UR10, -R32 ;  /* 0x0000000a57207c23 */ /* 0x000fe20008010820 */
[----:B------:R-:W0:Y:S01]  /*9370*/  MUFU.EX2 R7, R85 ;  /* 0x0000005500077308 */ /* 0x000e220000000800 */
[----:B------:R-:W-:Y:S01]  /*9380*/  FADD.FTZ R54, R146, R27 ;  /* 0x0000001b92367221 */ /* 0x000fe20000010000 */
[----:B------:R-:W-:Y:S01]  /*9390*/  F2FP.F16.F32.PACK_AB R146, R25, R146 ;  /* 0x000000921992723e */ /* 0x000fe200000000ff */
[-C--:B------:R-:W-:Y:S01]  /*93a0*/  FMUL.FTZ R89, R89, R8.reuse ;  /* 0x0000000859597220 */ /* 0x080fe20000410000 */
[-C--:B------:R-:W-:Y:S01]  /*93b0*/  FMUL.FTZ R92, R92, R8.reuse ;  /* 0x000000085c5c7220 */ /* 0x080fe20000410000 */
[----:B------:R-:W-:Y:S01]  /*93c0*/  FADD.FTZ R27, R25, R54 ;  /* 0x00000036191b7221 */ /* 0x000fe20000010000 */
[-C--:B------:R-:W-:Y:S01]  /*93d0*/  FMUL.FTZ R93, R93, R8.reuse ;  /* 0x000000085d5d7220 */ /* 0x080fe20000410000 */
[----:B------:R-:W-:Y:S01]  /*93e0*/  FMUL.FTZ R96, R96, R8 ;  /* 0x0000000860607220 */ /* 0x000fe20000410000 */
[----:B------:R-:W2:Y:S01]  /*93f0*/  MUFU.EX2 R50, R50 ;  /* 0x0000003200327308 */ /* 0x000ea20000000800 */
[----:B------:R-:W-:Y:S01]  /*9400*/  FADD.FTZ R54, R140, R27 ;  /* 0x0000001b8c367221 */ /* 0x000fe20000010000 */
[----:B------:R-:W-:Y:S01]  /*9410*/  F2FP.F16.F32.PACK_AB R140, R29, R140 ;  /* 0x0000008c1d8c723e */ /* 0x000fe200000000ff */
[-C--:B------:R-:W-:Y:S01]  /*9420*/  FMUL.FTZ R97, R97, R8.reuse ;  /* 0x0000000861617220 */ /* 0x080fe20000410000 */
[-C--:B------:R-:W-:Y:S01]  /*9430*/  FMUL.FTZ R100, R100, R8.reuse ;  /* 0x0000000864647220 */ /* 0x080fe20000410000 */
[----:B------:R-:W-:Y:S01]  /*9440*/  FADD.FTZ R27, R29, R54 ;  /* 0x000000361d1b7221 */ /* 0x000fe20000010000 */
[-C--:B------:R-:W-:Y:S01]  /*9450*/  FMUL.FTZ R101, R101, R8.reuse ;  /* 0x0000000865657220 */ /* 0x080fe20000410000 */
[----:B------:R-:W-:Y:S01]  /*9460*/  FMUL.FTZ R104, R104, R8 ;  /* 0x0000000868687220 */ /* 0x000fe20000410000 */
[----:B------:R-:W-:Y:S01]  /*9470*/  MUFU.EX2 R32, R32 ;  /* 0x0000002000207308 */ /* 0x000fe20000000800 */
[----:B------:R-:W-:Y:S01]  /*9480*/  FADD.FTZ R54, R142, R27 ;  /* 0x0000001b8e367221 */ /* 0x000fe20000010000 */
[----:B0-----:R-:W-:Y:S01]  /*9490*/  F2FP.F16.F32.PACK_AB R122, R7, R28 ;  /* 0x0000001c077a723e */ /* 0x001fe200000000ff */
[----:B------:R-:W-:Y:S01]  /*94a0*/  FMUL.FTZ R105, R105, R8 ;  /* 0x0000000869697220 */ /* 0x000fe20000410000 */
[C---:B------:R-:W-:Y:S01]  /*94b0*/  F2FP.F16.F32.PACK_AB R142, R21.reuse, R142 ;  /* 0x0000008e158e723e */ /* 0x040fe200000000ff */
[----:B------:R-:W-:Y:S01]  /*94c0*/  FADD.FTZ R27, R21, R54 ;  /* 0x00000036151b7221 */ /* 0x000fe20000010000 */
[-C--:B------:R-:W-:Y:S01]  /*94d0*/  FMUL.FTZ R108, R108, R8.reuse ;  /* 0x000000086c6c7220 */ /* 0x080fe20000410000 */
[-C--:B------:R-:W-:Y:S01]  /*94e0*/  FMUL.FTZ R109, R109, R8.reuse ;  /* 0x000000086d6d7220 */ /* 0x080fe20000410000 */
[----:B------:R-:W-:Y:S01]  /*94f0*/  FMUL.FTZ R112, R112, R8 ;  /* 0x0000000870707220 */ /* 0x000fe20000410000 */
[----:B------:R-:W-:Y:S01]  /*9500*/  FADD.FTZ R54, R136, R27 ;  /* 0x0000001b88367221 */ /* 0x000fe20000010000 */
[C---:B--2---:R-:W-:Y:S01]  /*9510*/  FADD.FTZ R30, R50.reuse, R5 ;  /* 0x00000005321e7221 */ /* 0x044fe20000010000 */
[----:B------:R-:W-:Y:S01]  /*9520*/  F2FP.F16.F32.PACK_AB R136, R33, R136 ;  /* 0x000000882188723e */ /* 0x000fe200000000ff */
[-C--:B------:R-:W-:Y:S01]  /*9530*/  FMUL.FTZ R113, R113, R8.reuse ;  /* 0x0000000871717220 */ /* 0x080fe20000410000 */
[----:B------:R-:W-:Y:S01]  /*9540*/  FADD.FTZ R11, R33, R54 ;  /* 0x00000036210b7221 */ /* 0x000fe20000010000 */
[----:B------:R-:W-:Y:S01]  /*9550*/  FADD.FTZ R5, R125, R30 ;  /* 0x0000001e7d057221 */ /* 0x000fe20000010000 */
[----:B------:R-:W-:Y:S01]  /*9560*/  F2FP.F16.F32.PACK_AB R131, R50, R131 ;  /* 0x000000833283723e */ /* 0x000fe200000000ff */
[----:B------:R-:W-:Y:S01]  /*9570*/  FMUL.FTZ R116, R116, R8 ;  /* 0x0000000874747220 */ /* 0x000fe20000410000 */
[----:B------:R-:W-:Y:S01]  /*9580*/  FADD.FTZ R26, R138, R11 ;  /* 0x0000000b8a1a7221 */ /* 0x000fe20000010000 */
[----:B------:R-:W-:Y:S01]  /*9590*/  F2FP.F16.F32.PACK_AB R138, R41, R138 ;  /* 0x0000008a298a723e */ /* 0x000fe200000000ff */
[----:B------:R-:W-:Y:S01]  /*95a0*/  FMUL.FTZ R117, R117, R8 ;  /* 0x0000000875757220 */ /* 0x000fe20000410000 */
[----:B------:R-:W-:-:S02]  /*95b0*/  IMAD.MOV.U32 R9, RZ, RZ, R2 ;  /* 0x000000ffff097224 */ /* 0x000fc400078e0002 */
[----:B------:R-:W-:Y:S02]  /*95c0*/  FADD.FTZ R11, R41, R26 ;  /* 0x0000001a290b7221 */ /* 0x000fe40000010000 */
[----:B------:R-:W0:Y:S02]  /*95d0*/  MUFU.EX2 R26, R75 ;  /* 0x0000004b001a7308 */ /* 0x000e240000000800 */
[----:B------:R-:W-:Y:S01]  /*95e0*/  FADD.FTZ R34, R132, R11 ;  /* 0x0000000b84227221 */ /* 0x000fe20000010000 */
[----:B------:R-:W-:-:S03]  /*95f0*/  F2FP.F16.F32.PACK_AB R132, R37, R132 ;  /* 0x000000842584723e */ /* 0x000fc600000000ff */
[----:B------:R-:W-:-:S04]  /*9600*/  FADD.FTZ R11, R37, R34 ;  /* 0x00000022250b7221 */ /* 0x000fc80000010000 */
[----:B------:R-:W-:Y:S01]  /*9610*/  FADD.FTZ R34, R134, R11 ;  /* 0x0000000b86227221 */ /* 0x000fe20000010000 */
[----:B------:R-:W-:-:S03]  /*9620*/  F2FP.F16.F32.PACK_AB R134, R45, R134 ;  /* 0x000000862d86723e */ /* 0x000fc600000000ff */
[----:B------:R-:W-:Y:S01]  /*9630*/  FADD.FTZ R11, R45, R34 ;  /* 0x000000222d0b7221 */ /* 0x000fe20000010000 */
[----:B0-----:R-:W-:-:S03]  /*9640*/  FADD.FTZ R4, R26, R5 ;  /* 0x000000051a047221 */ /* 0x001fc60000010000 */
[----:B------:R-:W-:Y:S01]  /*9650*/  FADD.FTZ R34, R10, R11 ;  /* 0x0000000b0a227221 */ /* 0x000fe20000010000 */
[----:B------:R-:W-:Y:S01]  /*9660*/  F2FP.F16.F32.PACK_AB R125, R26, R125 ;  /* 0x0000007d1a7d723e */ /* 0x000fe200000000ff */
[----:B------:R-:W-:Y:S02]  /*9670*/  FADD.FTZ R4, R127, R4 ;  /* 0x000000047f047221 */ /* 0x000fe40000010000 */
[----:B------:R-:W-:Y:S01]  /*9680*/  FADD.FTZ R11, R49, R34 ;  /* 0x00000022310b7221 */ /* 0x000fe20000010000 */
[C---:B------:R-:W-:Y:S01]  /*9690*/  F2FP.F16.F32.PACK_AB R127, R79.reuse, R127 ;  /* 0x0000007f4f7f723e */ /* 0x040fe200000000ff */
[----:B------:R-:W-:Y:S02]  /*96a0*/  FADD.FTZ R4, R79, R4 ;  /* 0x000000044f047221 */ /* 0x000fe40000010000 */
[----:B------:R-:W-:Y:S02]  /*96b0*/  FADD.FTZ R34, R12, R11 ;  /* 0x0000000b0c227221 */ /* 0x000fe40000010000 */
[----:B------:R-:W-:-:S02]  /*96c0*/  FADD.FTZ R4, R121, R4 ;  /* 0x0000000479047221 */ /* 0x000fc40000010000 */
[----:B------:R-:W-:Y:S01]  /*96d0*/  FADD.FTZ R11, R53, R34 ;  /* 0x00000022350b7221 */ /* 0x000fe20000010000 */
[C---:B------:R-:W-:Y:S01]  /*96e0*/  F2FP.F16.F32.PACK_AB R121, R83.reuse, R121 ;  /* 0x000000795379723e */ /* 0x040fe200000000ff */
[----:B------:R-:W-:Y:S02]  /*96f0*/  FADD.FTZ R4, R83, R4 ;  /* 0x0000000453047221 */ /* 0x000fe40000010000 */
[----:B------:R-:W-:Y:S02]  /*9700*/  FADD.FTZ R34, R14, R11 ;  /* 0x0000000b0e227221 */ /* 0x000fe40000010000 */
[----:B------:R-:W-:Y:S02]  /*9710*/  FADD.FTZ R4, R123, R4 ;  /* 0x000000047b047221 */ /* 0x000fe40000010000 */
[----:B------:R-:W-:Y:S01]  /*9720*/  FADD.FTZ R11, R57, R34 ;  /* 0x00000022390b7221 */ /* 0x000fe20000010000 */
[C---:B------:R-:W-:Y:S01]  /*9730*/  F2FP.F16.F32.PACK_AB R123, R32.reuse, R123 ;  /* 0x0000007b207b723e */ /* 0x040fe200000000ff */
[----:B------:R-:W-:-:S02]  /*9740*/  FADD.FTZ R4, R32, R4 ;  /* 0x0000000420047221 */ /* 0x000fc40000010000 */
        /* <DEDUP_REMOVED lines=8> */
.L_x_13482:
        /* <DEDUP_REMOVED lines=11> */
.L_x_13509:
        /* <DEDUP_REMOVED lines=9> */
.L_x_13494:
[----:B------:R-:W-:Y:S01]  /*9910*/  ULEA UR6, UR37, UR45, 0x3 ;  /* 0x0000002d25067291 */ /* 0x000fe2000f8e183f */
[----:B------:R-:W-:-:S05]  /*9920*/  IMAD.U32 R0, RZ, RZ, UR36 ;  /* 0x00000024ff007e24 */ /* 0x000fca000f8e00ff */
[----:B------:R-:W-:-:S04]  /*9930*/  SHF.L.U32 R0, R0, 0x1f, RZ ;  /* 0x0000001f00007819 */ /* 0x000fc800000006ff */
[----:B------:R0:W1:Y:S01]  /*9940*/  SYNCS.PHASECHK.TRANS64.TRYWAIT P3, [UR6+0x16830], R0 ;  /* 0x01683000ff0075a7 */ /* 0x0000620008060146 */
[----:B------:R-:W-:Y:S05]  /*9950*/  @!P0 BRA `(.L_x_13495) ;  /* 0x0000000000048947 */ /* 0x000fea0003800000 */
[----:B------:R-:W-:Y:S01]  /*9960*/  BPT.TRAP 0x1 ;  /* 0x000000040000795c */ /* 0x000fe20000300000 */
.L_x_13495:
[----:B-1----:R-:W-:Y:S05]  /*9970*/  @P3 BRA `(.L_x_13493) ;  /* 0x0000000000083947 */ /* 0x002fea0003800000 */
[----:B------:R-:W1:Y:S02]  /*9980*/  SYNCS.PHASECHK.TRANS64.TRYWAIT P3, [UR6+0x16830], R0 ;  /* 0x01683000ff0075a7 */ /* 0x000e640008060146 */
[----:B-1----:R-:W-:Y:S05]  /*9990*/  @!P3 BRA `(.L_x_13496) ;  /* 0x0000008800d8b947 */ /* 0x002fea0003800000 */
.L_x_13493:
        /* <DEDUP_REMOVED lines=25> */
.L_x_13498:
[----:B------:R-:W-:Y:S01]  /*9b30*/  ULEA UR6, UR26, UR45, 0x3 ;  /* 0x0000002d1a067291 */ /* 0x000fe2000f8e183f */
[----:B------:R-:W-:-:S05]  /*9b40*/  IMAD.U32 R0, RZ, RZ, UR27 ;  /* 0x0000001bff007e24 */ /* 0x000fca000f8e00ff */
[----:B------:R-:W-:-:S04]  /*9b50*/  SHF.L.U32 R0, R0, 0x1f, RZ ;  /* 0x0000001f00007819 */ /* 0x000fc800000006ff */
[----:B------:R0:W1:Y:S01]  /*9b60*/  SYNCS.PHASECHK.TRANS64.TRYWAIT P2, [UR6+0x16850], R0 ;  /* 0x01685000ff0075a7 */ /* 0x0000620008040146 */
[----:B------:R-:W-:Y:S05]  /*9b70*/  @!P0 BRA `(.L_x_13499) ;  /* 0x0000000000048947 */ /* 0x000fea0003800000 */
[----:B------:R-:W-:Y:S01]  /*9b80*/  BPT.TRAP 0x1 ;  /* 0x000000040000795c */ /* 0x000fe20000300000 */
.L_x_13499:
[----:B-1----:R-:W-:Y:S05]  /*9b90*/  @P2 BRA `(.L_x_13497) ;  /* 0x0000000000082947 */ /* 0x002fea0003800000 */
[----:B------:R-:W1:Y:S02]  /*9ba0*/  SYNCS.PHASECHK.TRANS64.TRYWAIT P2, [UR6+0x16850], R0 ;  /* 0x01685000ff0075a7 */ /* 0x000e640008040146 */
[----:B-1----:R-:W-:Y:S05]  /*9bb0*/  @!P2 BRA `(.L_x_13500) ;  /* 0x000000880068a947 */ /* 0x002fea0003800000 */
.L_x_13497:
[----:B------:R-:W-:Y:S01]  /*9bc0*/  UIADD3 UR6, UR45, 0x400, URZ ;  /* 0x000004002d067890 */ /* 0x000fe2000fffe03f */
[----:B------:R-:W-:Y:S01]  /*9bd0*/  WARPGROUP.ARRIVE ;  /* 0x00000000000079c5 */ /* 0x000fe20000000000 */
[----:B------:R-:W-:-:S05]  /*9be0*/  UMOV UR7, 0x40000040 ;  /* 0x4000004000077882 */ /* 0x000fca0000000000 */
[----:B------:R-:W2:Y:S01]  /*9bf0*/  S2R R2, SR_TID.X ;  /* 0x0000000000027919 */ /* 0x000ea20000002100 */
[----:B------:R-:W-:Y:S01]  /*9c00*/  USHF.R.U32.HI UR6, URZ, 0x4, UR6 ;  /* 0x000000043f067899 */ /* 0x000fe20008011606 */
[----:B01----:R-:W0:Y:S01]  /*9c10*/  @P5 LDC R0, c[0x0][0x44c] ;  /* 0x00011300ff005b82 */ /* 0x003e220000000800 */
[----:B------:R-:W-:Y:S02]  /*9c20*/  VIADD R9, R17, UR39 ;  /* 0x0000002711097c36 */ /* 0x000fe40008000000 */
[----:B------:R-:W-:Y:S01]  /*9c30*/  ULOP3.LUT UR6, UR6, 0x3fff, URZ, 0xc0, !UPT ;  /* 0x00003fff06067892 */ /* 0x000fe2000f8ec03f */
[----:B------:R-:W-:-:S03]  /*9c40*/  IMAD.U32 R10, RZ, RZ, UR37 ;  /* 0x00000025ff0a7e24 */ /* 0x000fc6000f8e00ff */
[----:B------:R-:W-:Y:S01]  /*9c50*/  ULEA UR10, UR26, UR6, 0xa ;  /* 0x000000061a0a7291 */ /* 0x000fe2000f8e503f */
[----:B------:R-:W1:Y:S01]  /*9c60*/  @P5 LDC R11, c[0x0][0x450] ;  /* 0x00011400ff0b5b82 */ /* 0x000e620000000800 */
[----:B------:R-:W-:-:S05]  /*9c70*/  @!P1 LEA R10, R10, UR45, 0x3 ;  /* 0x0000002d0a0a9c11 */ /* 0x000fca000f8e18ff */
[----:B------:R-:W-:Y:S01]  /*9c80*/  UMOV UR6, UR10 ;  /* 0x0000000a00067c82 */ /* 0x000fe20008000000 */
[----:B------:R-:W-:Y:S01]  /*9c90*/  @!P1 VIADD R10, R10, 0x16840 ;  /* 0x000168400a0a9836 */ /* 0x000fe20000000000 */
[----:B------:R-:W-:Y:S01]  /*9ca0*/  HGMMA.64x64x16.F32 R88, R148, gdesc[UR4].tnspB, R88, gsb0 ;  /* 0x40e0000494587df0 */ /* 0x000fe20008000858 */
[----:B------:R-:W-:Y:S01]  /*9cb0*/  UIADD3 UR6, UR10, 0x80, URZ ;  /* 0x000000800a067890 */ /* 0x000fe2000fffe03f */
[----:B------:R-:W3:Y:S01]  /*9cc0*/  LDC R8, c[0x0][0x2f0] ;  /* 0x0000bc00ff087b82 */ /* 0x000ee20000000800 */
[----:B------:R-:W-:Y:S01]  /*9cd0*/  UMOV UR7, 0x40000040 ;  /* 0x4000004000077882 */ /* 0x000fe20000000000 */
[----:B------:R-:W-:Y:S01]  /*9ce0*/  @!P1 PRMT R10, RZ, 0x654, R10 ;  /* 0x00000654ff0a9816 */ /* 0x000fe2000000000a */
[----:B0-----:R-:W-:Y:S01]  /*9cf0*/  @P5 IMAD.HI.U32 R0, R9, R0, RZ ;  /* 0x0000000009005227 */ /* 0x001fe200078e00ff */
[----:B--2---:R-:W-:-:S03]  /*9d00*/  ISETP.GE.U32.AND P2, PT, R2, 0x180, PT ;  /* 0x000001800200780c */ /* 0x004fc60003f46070 */
[----:B------:R-:W-:Y:S01]  /*9d10*/  IMAD.SHL.U32 R2, R3, 0x80, RZ ;  /* 0x0000008003027824 */ /* 0x000fe200078e00ff */
[----:B-1----:R-:W-:Y:S01]  /*9d20*/  @P5 SHF.R.U32.HI R9, RZ, R11, R0 ;  /* 0x0000000bff095219 */ /* 0x002fe20000011600 */
[----:B------:R-:W-:-:S03]  /*9d30*/  VIADD R0, R22, 0x9 ;  /* 0x0000000916007836 */ /* 0x000fc60000000000 */
[----:B------:R-:W-:Y:S01]  /*9d40*/  IADD3 R11, -R2, 0x1, RZ ;  /* 0x00000001020b7810 */ /* 0x000fe20007ffe1ff */
[----:B------:R-:W0:Y:S01]  /*9d50*/  SHFL.IDX PT, R15, R9, RZ, 0x1c1f ;  /* 0x001c1fff090f7589 */ /* 0x000e2200000e0000 */
[----:B------:R-:W-:-:S03]  /*9d60*/  SEL R14, R0, 0x9, !P2 ;  /* 0x00000009000e7807 */ /* 0x000fc60005000000 */
[----:B------:R-:W-:-:S04]  /*9d70*/  IMAD R11, R16, -0x2, R11 ;  /* 0xfffffffe100b7824 */ /* 0x000fc800078e020b */
[----:B---3--:R-:W-:-:S04]  /*9d80*/  IMAD R11, R8, UR41, R11 ;  /* 0x00000029080b7c24 */ /* 0x008fc8000f8e020b */
[----:B------:R-:W-:-:S04]  /*9d90*/  VIADD R11, R11, -UR24 ;  /* 0x800000180b0b7c36 */ /* 0x000fc80008000000 */
[----:B------:R-:W-:-:S04]  /*9da0*/  VIADD R0, R11, UR23 ;  /* 0x000000170b007c36 */ /* 0x000fc80008000000 */
[----:B0-----:R-:W-:Y:S01]  /*9db0*/  IMAD.IADD R12, R0, 0x1, R15 ;  /* 0x00000001000c7824 */ /* 0x001fe200078e020f */
        /* <DEDUP_REMOVED lines=33> */
[----:B------:R-:W-:Y:S02]  /*9fd0*/  ULOP3.LUT UR6, URZ, UR25, URZ, 0x33, !UPT ;  /* 0x000000193f067292 */ /* 0x000fe4000f8e333f */
        /* <DEDUP_REMOVED lines=19> */
.L_x_13503:
[----:B------:R-:W-:-:S05]  /*a110*/  IMAD.U32 R20, RZ, RZ, UR21 ;  /* 0x00000015ff147e24 */ /* 0x000fca000f8e00ff */
[----:B------:R-:W-:-:S13]  /*a120*/  ISETP.NE.AND P2, PT, R20, 0x1, PT ;  /* 0x000000011400780c */ /* 0x000fda0003f45270 */
[----:B------:R-:W0:Y:S02]  /*a130*/  @P2 LDC.64 R14, c[0x0][0x9e8] ;  /* 0x00027a00ff0e2b82 */ /* 0x000e240000000a00 */
[----:B0-----:R-:W-:-:S05]  /*a140*/  @P2 IMAD.HI.U32 R14, R11, R14, RZ ;  /* 0x0000000e0b0e2227 */ /* 0x001fca00078e00ff */
[----:B------:R-:W-:-:S07]  /*a150*/  @P2 SHF.R.U32.HI R11, RZ, R15, R14 ;  /* 0x0000000fff0b2219 */ /* 0x000fce000001160e */
.L_x_13504:
[----:B------:R-:W-:Y:S05]  /*a160*/  BSYNC B0 ;  /* 0x0000000000007941 */ /* 0x000fea0003800000 */
.L_x_13502:
[----:B------:R-:W-:-:S04]  /*a170*/  IMAD R11, R11, R20, -R2 ;  /* 0x000000140b0b7224 */ /* 0x000fc800078e0a02 */
[----:B------:R-:W-:-:S05]  /*a180*/  IMAD R11, R16, -0x2, R11 ;  /* 0xfffffffe100b7824 */ /* 0x000fca00078e020b */
[----:B------:R-:W-:Y:S02]  /*a190*/  VIADDMNMX R12, R11, R20, R12, PT ;  /* 0x000000140b0c7246 */ /* 0x000fe4000380010c */
[----:B------:R-:W-:-:S07]  /*a1a0*/  VIMNMX R13, R13, R11, !PT ;  /* 0x0000000b0d0d7248 */ /* 0x000fce0007fe0100 */
.L_x_13501:
        /* <DEDUP_REMOVED lines=114> */
.L_x_13507:
[----:B------:R-:W-:-:S05]  /*a8d0*/  IMAD.U32 R12, RZ, RZ, UR21 ;  /* 0x00000015ff0c7e24 */ /* 0x000fca000f8e00ff */
[----:B------:R-:W-:-:S13]  /*a8e0*/  ISETP.NE.AND P3, PT, R12, 0x1, PT ;  /* 0x000000010c00780c */ /* 0x000fda0003f65270 */
[----:B------:R-:W0:Y:S02]  /*a8f0*/  @P3 LDC.64 R8, c[0x0][0x9e8] ;  /* 0x00027a00ff083b82 */ /* 0x000e240000000a00 */
[----:B0-----:R-:W-:-:S05]  /*a900*/  @P3 IMAD.HI.U32 R8, R13, R8, RZ ;  /* 0x000000080d083227 */ /* 0x001fca00078e00ff */
[----:B------:R-:W-:-:S07]  /*a910*/  @P3 SHF.R.U32.HI R13, RZ, R9, R8 ;  /* 0x00000009ff0d3219 */ /* 0x000fce0000011608 */
.L_x_13508:
[----:B------:R-:W-:Y:S05]  /*a920*/  BSYNC B0 ;  /* 0x0000000000007941 */ /* 0x000fea0003800000 */
.L_x_13506:
[----:B------:R-:W-:-:S04]  /*a930*/  IMAD R13, R13, R12, -R2 ;  /* 0x0000000c0d0d7224 */ /* 0x000fc800078e0a02 */
[----:B------:R-:W-:-:S05]  /*a940*/  IMAD R13, R16, -0x2, R13 ;  /* 0xfffffffe100d7824 */ /* 0x000fca00078e020d */
[----:B------:R-:W-:Y:S02]  /*a950*/  VIADDMNMX R0, R13, R12, R0, PT ;  /* 0x0000000c0d007246 */ /* 0x000fe40003800100 */
[----:B------:R-:W-:-:S07]  /*a960*/  VIMNMX R10, R10, R13, !PT ;  /* 0x0000000d0a0a7248 */ /* 0x000fce0007fe0100 */
.L_x_13505:
        /* <DEDUP_REMOVED lines=76> */
[C---:B------:R-:W-:Y:S02]  /*ae30*/  ISETP.GT.AND P4, PT, R10.reuse, RZ, P2 ;  /* 0x000000ff0a00720c */ /* 0x040fe40001784270 */
[----:B------:R-:W-:Y:S02]  /*ae40*/  FSEL R39, R39, -INF , !P3 ;  /* 0xff80000027277808 */ /* 0x000fe40005800000 */
[----:B------:R-:W-:Y:S02]  /*ae50*/  ISETP.GT.AND P3, PT, R10, 0x21, P2 ;  /* 0x000000210a00780c */ /* 0x000fe40001764270 */
[----:B------:R-:W-:Y:S02]  /*ae60*/  ISETP.LT.OR P4, PT, R0, 0x1, P4 ;  /* 0x000000010000780c */ /* 0x000fe40002781670 */
[----:B0-----:R-:W-:-:S02]  /*ae70*/  FMNMX.FTZ R2, R2, R9, !PT ;  /* 0x0000000902027209 */ /* 0x001fc40007810000 */
[----:B------:R-:W-:Y:S02]  /*ae80*/  ISETP.LT.OR P3, PT, R0, 0x22, P3 ;  /* 0x000000220000780c */ /* 0x000fe40001f61670 */
[----:B------:R-:W-:Y:S01]  /*ae90*/  FSEL R26, R26, -INF , !P4 ;  /* 0xff8000001a1a7808 */ /* 0x000fe20006000000 */
[----:B------:R-:W0:Y:S01]  /*aea0*/  SHFL.BFLY PT, R9, R2, 0x1, 0x1f ;  /* 0x0c201f0002097f89 */ /* 0x000e2200000e0000 */
        /* <DEDUP_REMOVED lines=8> */
[----:B------:R-:W-:Y:S02]  /*af30*/  ISETP.GT.AND P4, PT, R10, 0x49, P2 ;  /* 0x000000490a00780c */ /* 0x000fe40001784270 */
[----:B------:R-:W-:-:S02]  /*af40*/  ISETP.LT.OR P3, PT, R0, 0x32, P3 ;  /* 0x000000320000780c */ /* 0x000fc40001f61670 */
[----:B------:R-:W-:Y:S02]  /*af50*/  FMNMX.FTZ R15, R31, R12, !PT ;  /* 0x0000000c1f0f7209 */ /* 0x000fe40007810000 */
[----:B------:R-:W-:Y:S02]  /*af60*/  ISETP.LT.OR P4, PT, R0, 0x4a, P4 ;  /* 0x0000004a0000780c */ /* 0x000fe40002781670 */
[----:B------:R-:W-:Y:S02]  /*af70*/  FSEL R51, R51, -INF , !P3 ;  /* 0xff80000033337808 */ /* 0x000fe40005800000 */
[----:B------:R-:W-:Y:S02]  /*af80*/  FMNMX.FTZ R12, R34, R15, !PT ;  /* 0x0000000f220c7209 */ /* 0x000fe40007810000 */
[----:B------:R-:W-:Y:S02]  /*af90*/  ISETP.GT.AND P3, PT, R10, 0x39, P2 ;  /* 0x000000390a00780c */ /* 0x000fe40001764270 */
[----:B------:R-:W-:-:S02]  /*afa0*/  FSEL R63, R63, -INF , !P4 ;  /* 0xff8000003f3f7808 */ /* 0x000fc40006000000 */
[----:B------:R-:W-:Y:S02]  /*afb0*/  ISETP.GT.AND P4, PT, R10, 0x50, P2 ;  /* 0x000000500a00780c */ /* 0x000fe40001784270 */
[----:B0-----:R-:W-:Y:S02]  /*afc0*/  FMNMX.FTZ R2, R2, R9, !PT ;  /* 0x0000000902027209 */ /* 0x001fe40007810000 */
[----:B------:R-:W-:Y:S02]  /*afd0*/  FMNMX.FTZ R21, R35, R12, !PT ;  /* 0x0000000c23157209 */ /* 0x000fe40007810000 */
[----:B------:R-:W-:Y:S01]  /*afe0*/  ISETP.LT.OR P3, PT, R0, 0x3a, P3 ;  /* 0x0000003a0000780c */ /* 0x000fe20001f61670 */
[----:B------:R-:W-:Y:S01]  /*aff0*/  FMUL.FTZ R8, R2, UR10 ;  /* 0x0000000a02087c20 */ /* 0x000fe20008410000 */
[----:B------:R-:W-:Y:S02]  /*b000*/  ISETP.LT.OR P4, PT, R0, 0x51, P4 ;  /* 0x000000510000780c */ /* 0x000fe40002781670 */
[----:B------:R-:W-:-:S02]  /*b010*/  FMNMX.FTZ R12, R38, R21, !PT ;  /* 0x00000015260c7209 */ /* 0x000fc40007810000 */
[----:B------:R-:W-:Y:S02]  /*b020*/  FSEL R55, R55, -INF , !P3 ;  /* 0xff80000037377808 */ /* 0x000fe40005800000 */
[----:B------:R-:W-:Y:S02]  /*b030*/  FSETP.NEU.FTZ.AND P3, PT, R2, -INF , PT ;  /* 0xff8000000200780b */ /* 0x000fe40003f7d000 */
[----:B------:R-:W-:Y:S02]  /*b040*/  FSEL R66, R66, -INF , !P4 ;  /* 0xff80000042427808 */ /* 0x000fe40006000000 */
[----:B------:R-:W-:Y:S02]  /*b050*/  ISETP.GT.AND P4, PT, R10, 0x51, P2 ;  /* 0x000000510a00780c */ /* 0x000fe40001784270 */
[----:B------:R-:W-:Y:S02]  /*b060*/  FMNMX.FTZ R21, R39, R12, !PT ;  /* 0x0000000c27157209 */ /* 0x000fe40007810000 */
[----:B------:R-:W-:-:S02]  /*b070*/  FSEL R8, R8, RZ, P3 ;  /* 0x000000ff08087208 */ /* 0x000fc40001800000 */
[----:B------:R-:W-:Y:S02]  /*b080*/  ISETP.LT.OR P4, PT, R0, 0x52, P4 ;  /* 0x000000520000780c */ /* 0x000fe40002781670 */
        /* <DEDUP_REMOVED lines=23> */
[--C-:B------:R-:W-:Y:S01]  /*b200*/  FFMA.FTZ R146, R36, UR10, -R8.reuse ;  /* 0x0000000a24927c23 */ /* 0x100fe20008010808 */
[----:B------:R-:W-:Y:S01]  /*b210*/  FSEL R71, R71, -INF , !P4 ;  /* 0xff80000047477808 */ /* 0x000fe20006000000 */
[--C-:B------:R-:W-:Y:S01]  /*b220*/  FFMA.FTZ R140, R40, UR10, -R8.reuse ;  /* 0x0000000a288c7c23 */ /* 0x100fe20008010808 */
[----:B------:R-:W-:Y:S01]  /*b230*/  ISETP.GT.AND P4, PT, R10, 0x60, P2 ;  /* 0x000000600a00780c */ /* 0x000fe20001784270 */
[--C-:B------:R-:W-:Y:S01]  /*b240*/  FFMA.FTZ R142, R44, UR10, -R8.reuse ;  /* 0x0000000a2c8e7c23 */ /* 0x100fe20008010808 */
[----:B------:R-:W-:Y:S01]  /*b250*/  FMNMX.FTZ R12, R54, R29, !PT ;  /* 0x0000001d360c7209 */ /* 0x000fe20007810000 */
[----:B------:R-:W-:Y:S01]  /*b260*/  MUFU.EX2 R150, R150 ;  /* 0x0000009600967308 */ /* 0x000fe20000000800 */
        /* <DEDUP_REMOVED lines=23> */
[----:B------:R-:W-:Y:S01]  /*b3e0*/  MUFU.EX2 R13, R13 ;  /* 0x0000000d000d7308 */ /* 0x000fe20000000800 */
[----:B------:R-:W-:Y:S01]  /*b3f0*/  FSEL R78, R78, -INF , !P4 ;  /* 0xff8000004e4e7808 */ /* 0x000fe20006000000 */
[--C-:B------:R-:W-:Y:S01]  /*b400*/  FFMA.FTZ R126, R76, UR10, -R8.reuse ;  /* 0x0000000a4c7e7c23 */ /* 0x100fe20008010808 */
[----:B------:R-:W-:Y:S01]  /*b410*/  FMNMX.FTZ R12, R66, R33, !PT ;  /* 0x00000021420c7209 */ /* 0x000fe20007810000 */
        /* <DEDUP_REMOVED lines=8> */
[----:B------:R-:W-:Y:S01]  /*b4a0*/  FFMA.FTZ R122, R84, UR10, -R8 ;  /* 0x0000000a547a7c23 */ /* 0x000fe20008010808 */
[----:B------:R-:W-:-:S02]  /*b4b0*/  FSEL R79, R79, -INF , !P4 ;  /* 0xff8000004f4f7808 */ /* 0x000fc40006000000 */
[----:B------:R-:W-:Y:S01]  /*b4c0*/  ISETP.GT.AND P4, PT, R10, 0x70, P2 ;  /* 0x000000700a00780c */ /* 0x000fe20001784270 */
[----:B------:R-:W-:Y:S01]  /*b4d0*/  MUFU.EX2 R15, R15 ;  /* 0x0000000f000f7308 */ /* 0x000fe20000000800 */
[----:B------:R-:W-:Y:S02]  /*b4e0*/  FMNMX.FTZ R37, R71, R12, !PT ;  /* 0x0000000c47257209 */ /* 0x000fe40007810000 */
[----:B------:R-:W-:Y:S02]  /*b4f0*/  ISETP.LT.OR P4, PT, R0, 0x71, P4 ;  /* 0x000000710000780c */ /* 0x000fe40002781670 */
[----:B------:R-:W-:Y:S01]  /*b500*/  FMNMX.FTZ R12, R74, R37, !PT ;  /* 0x000000254a0c7209 */ /* 0x000fe20007810000 */
[----:B------:R-:W-:Y:S01]  /*b510*/  FFMA.FTZ R37, R57, UR10, -R8 ;  /* 0x0000000a39257c23 */ /* 0x000fe20008010808 */
[----:B------:R-:W-:Y:S01]  /*b520*/  FSEL R82, R82, -INF , !P4 ;  /* 0xff80000052527808 */ /* 0x000fe20006000000 */
[----:B------:R-:W-:Y:S01]  /*b530*/  MUFU.EX2 R140, R140 ;  /* 0x0000008c008c7308 */ /* 0x000fe20000000800 */
[----:B------:R-:W-:-:S02]  /*b540*/  ISETP.GT.AND P4, PT, R10, 0x71, P2 ;  /* 0x000000710a00780c */ /* 0x000fc40001784270 */
[----:B------:R-:W-:Y:S02]  /*b550*/  FMNMX.FTZ R41, R75, R12, !PT ;  /* 0x0000000c4b297209 */ /* 0x000fe40007810000 */
[----:B------:R-:W-:Y:S02]  /*b560*/  ISETP.LT.OR P4, PT, R0, 0x72, P4 ;  /* 0x000000720000780c */ /* 0x000fe40002781670 */
[----:B------:R-:W-:Y:S01]  /*b570*/  FMNMX.FTZ R12, R78, R41, !PT ;  /* 0x000000294e0c7209 */ /* 0x000fe20007810000 */
[----:B------:R-:W-:Y:S01]  /*b580*/  MUFU.EX2 R21, R21 ;  /* 0x0000001500157308 */ /* 0x000fe20000000800 */
[----:B------:R-:W-:Y:S02]  /*b590*/  FSEL R83, R83, -INF , !P4 ;  /* 0xff80000053537808 */ /* 0x000fe40006000000 */
[----:B------:R-:W-:Y:S02]  /*b5a0*/  ISETP.GT.AND P4, PT, R10, 0x78, P2 ;  /* 0x000000780a00780c */ /* 0x000fe40001784270 */
[----:B------:R-:W-:-:S02]  /*b5b0*/  FMNMX.FTZ R41, R79, R12, !PT ;  /* 0x0000000c4f297209 */ /* 0x000fc40007810000 */
[----:B------:R-:W-:Y:S01]  /*b5c0*/  ISETP.GT.AND P2, PT, R10, 0x79, P2 ;  /* 0x000000790a00780c */ /* 0x000fe20001744270 */
[----:B------:R-:W-:Y:S01]  /*b5d0*/  MUFU.EX2 R142, R142 ;  /* 0x0000008e008e7308 */ /* 0x000fe20000000800 */
[----:B------:R-:W-:Y:S02]  /*b5e0*/  ISETP.LT.OR P4, PT, R0, 0x79, P4 ;  /* 0x000000790000780c */ /* 0x000fe40002781670 */
[----:B------:R-:W-:Y:S01]  /*b5f0*/  FMNMX.FTZ R10, R82, R41, !PT ;  /* 0x00000029520a7209 */ /* 0x000fe20007810000 */
[--C-:B------:R-:W-:Y:S01]  /*b600*/  FFMA.FTZ R41, R61, UR10, -R8.reuse ;  /* 0x0000000a3d297c23 */ /* 0x100fe20008010808 */
[----:B------:R-:W-:Y:S01]  /*b610*/  ISETP.LT.OR P2, PT, R0, 0x7a, P2 ;  /* 0x0000007a0000780c */ /* 0x000fe20001741670 */
[----:B------:R-:W-:Y:S01]  /*b620*/  FFMA.FTZ R61, R81, UR10, -R8 ;  /* 0x0000000a513d7c23 */ /* 0x000fe20008010808 */
[----:B------:R-:W-:Y:S01]  /*b630*/  FSEL R86, R86, -INF , !P4 ;  /* 0xff80000056567808 */ /* 0x000fe20006000000 */
[----:B------:R-:W-:Y:S01]  /*b640*/  MUFU.EX2 R25, R25 ;  /* 0x0000001900197308 */ /* 0x000fe20000000800 */
[----:B------:R-:W-:-:S02]  /*b650*/  FMNMX.FTZ R45, R83, R10, !PT ;  /* 0x0000000a532d7209 */ /* 0x000fc40007810000 */
[----:B------:R-:W-:Y:S02]  /*b660*/  FSEL R87, R87, -INF , !P2 ;  /* 0xff80000057577808 */ /* 0x000fe40005000000 */
[----:B------:R-:W-:Y:S01]  /*b670*/  FMNMX.FTZ R0, R86, R45, !PT ;  /* 0x0000002d56007209 */ /* 0x000fe20007810000 */
[----:B------:R-:W-:Y:S01]  /*b680*/  FFMA.FTZ R45, R65, UR10, -R8 ;  /* 0x0000000a412d7c23 */ /* 0x000fe20008010808 */
[----:B------:R-:W-:Y:S01]  /*b690*/  FSEL R69, R2, RZ, P3 ;  /* 0x000000ff02457208 */ /* 0x000fe20001800000 */
[----:B------:R-:W-:Y:S01]  /*b6a0*/  MUFU.EX2 R136, R136 ;  /* 0x0000008800887308 */ /* 0x000fe20000000800 */
[----:B------:R-:W-:-:S03]  /*b6b0*/  FMNMX.FTZ R0, R87, R0, !PT ;  /* 0x0000000057007209 */ /* 0x000fc60007810000 */
[----:B------:R-:W-:Y:S02]  /*b6c0*/  FADD.FTZ R6, -R69, R6 ;  /* 0x0000000645067221 */ /* 0x000fe40000010100 */
[----:B------:R-:W0:Y:S02]  /*b6d0*/  SHFL.BFLY PT, R57, R0, 0x2, 0x1f ;  /* 0x0c401f0000397f89 */ /* 0x000e2400000e0000 */
        /* <DEDUP_REMOVED lines=15> */
[----:B------:R-:W-:Y:S03]  /*b7d0*/  MUFU.EX2 R41, R41 ;  /* 0x0000002900297308 */ /* 0x000fe60000000800 */
[----:B------:R-:W-:-:S05]  /*b7e0*/  FSEL R28, R28, RZ, P2 ;  /* 0x000000ff1c1c7208 */ /* 0x000fca0001000000 */
[----:B------:R-:W0:Y:S01]  /*b7f0*/  MUFU.EX2 R65, R65 ;  /* 0x0000004100417308 */ /* 0x000e220000000800 */
[--C-:B------:R-:W-:Y:S01]  /*b800*/  FFMA.FTZ R6, R26, UR10, -R28.reuse ;  /* 0x0000000a1a067c23 */ /* 0x100fe2000801081c */
[--C-:B------:R-:W-:Y:S01]  /*b810*/  FFMA.FTZ R151, R30, UR10, -R28.reuse ;  /* 0x0000000a1e977c23 */ /* 0x100fe2000801081c */
[--C-:B------:R-:W-:Y:S01]  /*b820*/  FFMA.FTZ R149, R27, UR10, -R28.reuse ;  /* 0x0000000a1b957c23 */ /* 0x100fe2000801081c */
[--C-:B-1----:R-:W-:Y:S01]  /*b830*/  FFMA.FTZ R8, R31, UR10, -R28.reuse ;  /* 0x0000000a1f087c23 */ /* 0x102fe2000801081c */
        /* <DEDUP_REMOVED lines=12> */
[----:B0-----:R-:W-:Y:S01]  /*b900*/  FFMA.FTZ R26, R65, R5, R148 ;  /* 0x00000005411a7223 */ /* 0x001fe20000010094 */
[--C-:B------:R-:W-:Y:S01]  /*b910*/  FFMA.FTZ R139, R54, UR10, -R28.reuse ;  /* 0x0000000a368b7c23 */ /* 0x100fe2000801081c */
[--C-:B------:R-:W-:Y:S01]  /*b920*/  FFMA.FTZ R55, R55, UR10, -R28.reuse ;  /* 0x0000000a37377c23 */ /* 0x100fe2000801081c */
[----:B------:R-:W-:Y:S01]  /*b930*/  FFMA.FTZ R133, R58, UR10, -R28 ;  /* 0x0000000a3a857c23 */ /* 0x000fe2000801081c */
[C---:B------:R-:W-:Y:S01]  /*b940*/  FADD.FTZ R5, R9.reuse, R26 ;  /* 0x0000001a09057221 */ /* 0x040fe20000010000 */
[--C-:B------:R-:W-:Y:S01]  /*b950*/  FFMA.FTZ R135, R62, UR10, -R28.reuse ;  /* 0x0000000a3e877c23 */ /* 0x100fe2000801081c */
[----:B------:R-:W-:Y:S01]  /*b960*/  F2FP.F16.F32.PACK_AB R148, R9, R148 ;  /* 0x000000940994723e */ /* 0x000fe200000000ff */
[----:B------:R-:W-:Y:S01]  /*b970*/  MUFU.EX2 R151, R151 ;  /* 0x0000009700977308 */ /* 0x000fe20000000800 */
[----:B------:R-:W-:Y:S01]  /*b980*/  FADD.FTZ R26, R150, R5 ;  /* 0x00000005961a7221 */ /* 0x000fe20000010000 */
[--C-:B------:R-:W-:Y:S01]  /*b990*/  FFMA.FTZ R129, R66, UR10, -R28.reuse ;  /* 0x0000000a42817c23 */ /* 0x100fe2000801081c */
[--C-:B------:R-:W-:Y:S01]  /*b9a0*/  FFMA.FTZ R131, R70, UR10, -R28.reuse ;  /* 0x0000000a46837c23 */ /* 0x100fe2000801081c */
[----:B------:R-:W-:Y:S01]  /*b9b0*/  FFMA.FTZ R125, R74, UR10, -R28 ;  /* 0x0000000a4a7d7c23 */ /* 0x000fe2000801081c */
[----:B------:R-:W-:Y:S01]  /*b9c0*/  FADD.FTZ R5, R11, R26 ;  /* 0x0000001a0b057221 */ /* 0x000fe20000010000 */
[----:B------:R-:W-:Y:S01]  /*b9d0*/  FSEL R26, R0, RZ, P2 ;  /* 0x000000ff001a7208 */ /* 0x000fe20001000000 */
[--C-:B------:R-:W-:Y:S01]  /*b9e0*/  FFMA.FTZ R75, R75, UR10, -R28.reuse ;  /* 0x0000000a4b4b7c23 */ /* 0x100fe2000801081c */
[----:B------:R-:W-:Y:S01]  /*b9f0*/  MUFU.EX2 R8, R8 ;  /* 0x0000000800087308 */ /* 0x000fe20000000800 */
[----:B------:R-:W-:Y:S01]  /*ba00*/  FADD.FTZ R30, R144, R5 ;  /* 0x00000005901e7221 */ /* 0x000fe20000010000 */
[--C-:B------:R-:W-:Y:S01]  /*ba10*/  FFMA.FTZ R78, R78, UR10, -R28.reuse ;  /* 0x0000000a4e4e7c23 */ /* 0x100fe2000801081c */
[----:B------:R-:W-:Y:S01]  /*ba20*/  FADD.FTZ R5, -R26, R7 ;  /* 0x000000071a057221 */ /* 0x000fe20000010100 */
[----:B------:R-:W-:Y:S01]  /*ba30*/  FFMA.FTZ R79, R79, UR10, -R28 ;  /* 0x0000000a4f4f7c23 */ /* 0x000fe2000801081c */
[----:B------:R-:W-:Y:S01]  /*ba40*/  FADD.FTZ R7, R13, R30 ;  /* 0x0000001e0d077221 */ /* 0x000fe20000010000 */
[--C-:B------:R-:W-:Y:S01]  /*ba50*/  FFMA.FTZ R82, R82, UR10, -R28.reuse ;  /* 0x0000000a52527c23 */ /* 0x100fe2000801081c */
[----:B------:R-:W-:Y:S01]  /*ba60*/  FMUL.FTZ R5, R5, UR10 ;  /* 0x0000000a05057c20 */ /* 0x000fe20008410000 */
[----:B------:R-:W-:Y:S01]  /*ba70*/  MUFU.EX2 R145, R145 ;  /* 0x0000009100917308 */ /* 0x000fe20000000800 */
[----:B------:R-:W-:Y:S01]  /*ba80*/  FADD.FTZ R30, R146, R7 ;  /* 0x00000007921e7221 */ /* 0x000fe20000010000 */
[--C-:B------:R-:W-:Y:S01]  /*ba90*/  FFMA.FTZ R83, R83, UR10, -R28.reuse ;  /* 0x0000000a53537c23 */ /* 0x100fe2000801081c */
[----:B------:R-:W-:Y:S01]  /*baa0*/  FFMA.FTZ R86, R86, UR10, -R28 ;  /* 0x0000000a56567c23 */ /* 0x000fe2000801081c */
[----:B------:R-:W-:-:S02]  /*bab0*/  IMAD.U32 R31, RZ, RZ, UR26 ;  /* 0x0000001aff1f7e24 */ /* 0x000fc4000f8e00ff */
[----:B------:R-:W-:Y:S01]  /*bac0*/  FADD.FTZ R27, R15, R30 ;  /* 0x0000001e0f1b7221 */ /* 0x000fe20000010000 */
[----:B------:R-:W-:Y:S01]  /*bad0*/  ISETP.GT.AND P2, PT, R3, UR43, PT ;  /* 0x0000002b03007c0c */ /* 0x000fe2000bf44270 */
[----:B------:R-:W-:Y:S01]  /*bae0*/  UMOV UR26, UR37 ;  /* 0x00000025001a7c82 */ /* 0x000fe20008000000 */
[----:B------:R0:W1:Y:S01]  /*baf0*/  MUFU.EX2 R7, R5 ;  /* 0x0000000500077308 */ /* 0x0000620000000800 */
[----:B------:R-:W-:Y:S01]  /*bb00*/  FADD.FTZ R30, R140, R27 ;  /* 0x0000001b8c1e7221 */ /* 0x000fe20000010000 */
[----:B------:R-:W-:Y:S01]  /*bb10*/  @!P1 LEA R31, R31, UR45, 0x3 ;  /* 0x0000002d1f1f9c11 */ /* 0x000fe2000f8e18ff */
[-C--:B------:R-:W-:Y:S01]  /*bb20*/  FMUL.FTZ R88, R88, R65.reuse ;  /* 0x0000004158587220 */ /* 0x080fe20000410000 */
[----:B------:R-:W-:Y:S01]  /*bb30*/  F2FP.F16.F32.PACK_AB R150, R11, R150 ;  /* 0x000000960b96723e */ /* 0x000fe200000000ff */
[----:B------:R-:W-:Y:S01]  /*bb40*/  FADD.FTZ R27, R21, R30 ;  /* 0x0000001e151b7221 */ /* 0x000fe20000010000 */
[----:B------:R-:W-:Y:S01]  /*bb50*/  FFMA.FTZ R30, R59, UR10, -R28 ;  /* 0x0000000a3b1e7c23 */ /* 0x000fe2000801081c */
[----:B------:R-:W-:Y:S01]  /*bb60*/  @!P1 VIADD R31, R31, 0x16860 ;  /* 0x000168601f1f9836 */ /* 0x000fe20000000000 */
[----:B------:R-:W2:Y:S01]  /*bb70*/  MUFU.EX2 R10, R10 ;  /* 0x0000000a000a7308 */ /* 0x000ea20000000800 */
[----:B------:R-:W-:Y:S01]  /*bb80*/  FADD.FTZ R32, R142, R27 ;  /* 0x0000001b8e207221 */ /* 0x000fe20000010000 */
[----:B------:R-:W-:Y:S01]  /*bb90*/  F2FP.F16.F32.PACK_AB R144, R13, R144 ;  /* 0x000000900d90723e */ /* 0x000fe200000000ff */
[-C--:B------:R-:W-:Y:S01]  /*bba0*/  FMUL.FTZ R89, R89, R65.reuse ;  /* 0x0000004159597220 */ /* 0x080fe20000410000 */
[----:B------:R-:W-:Y:S01]  /*bbb0*/  @!P1 PRMT R31, RZ, 0x654, R31 ;  /* 0x00000654ff1f9816 */ /* 0x000fe2000000001f */
[----:B0-----:R-:W-:Y:S01]  /*bbc0*/  FADD.FTZ R5, R25, R32 ;  /* 0x0000002019057221 */ /* 0x001fe20000010000 */
[----:B------:R-:W-:Y:S01]  /*bbd0*/  F2FP.F16.F32.PACK_AB R146, R15, R146 ;  /* 0x000000920f92723e */ /* 0x000fe200000000ff */
[----:B------:R-:W-:Y:S01]  /*bbe0*/  FMUL.FTZ R92, R92, R65 ;  /* 0x000000415c5c7220 */ /* 0x000fe20000410000 */
[----:B------:R-:W0:Y:S01]  /*bbf0*/  MUFU.EX2 R147, R147 ;  /* 0x0000009300937308 */ /* 0x000e220000000800 */
[----:B-1----:R-:W-:Y:S01]  /*bc00*/  FFMA.FTZ R32, R7, R4, R6 ;  /* 0x0000000407207223 */ /* 0x002fe20000010006 */
[----:B------:R-:W-:Y:S01]  /*bc10*/  FADD.FTZ R36, R136, R5 ;  /* 0x0000000588247221 */ /* 0x000fe20000010000 */
[----:B------:R-:W-:Y:S01]  /*bc20*/  FFMA.FTZ R4, R63, UR10, -R28 ;  /* 0x0000000a3f047c23 */ /* 0x000fe2000801081c */
[----:B------:R1:W-:Y:S01]  /*bc30*/  @!P1 SYNCS.ARRIVE.TRANS64.RED.A1T0 RZ, [R31+URZ], RZ ;  /* 0x000000ff1fff99a7 */ /* 0x0003e2000810043f */
[----:B------:R-:W-:Y:S01]  /*bc40*/  FADD.FTZ R34, R149, R32 ;  /* 0x0000002095227221 */ /* 0x000fe20000010000 */
[----:B------:R-:W-:Y:S01]  /*bc50*/  FADD.FTZ R27, R29, R36 ;  /* 0x000000241d1b7221 */ /* 0x000fe20000010000 */
[----:B------:R-:W-:Y:S01]  /*bc60*/  FFMA.FTZ R32, R67, UR10, -R28 ;  /* 0x0000000a43207c23 */ /* 0x000fe2000801081c */
[----:B------:R-:W3:Y:S01]  /*bc70*/  MUFU.EX2 R12, R12 ;  /* 0x0000000c000c7308 */ /* 0x000ee20000000800 */
[----:B------:R-:W-:Y:S01]  /*bc80*/  FADD.FTZ R5, R151, R34 ;  /* 0x0000002297057221 */ /* 0x000fe20000010000 */
[----:B------:R-:W-:Y:S01]  /*bc90*/  FADD.FTZ R34, R138, R27 ;  /* 0x0000001b8a227221 */ /* 0x000fe20000010000 */
[----:B------:R-:W-:Y:S01]  /*bca0*/  F2FP.F16.F32.PACK_AB R149, R149, R6 ;  /* 0x000000069595723e */ /* 0x000fe200000000ff */
[-C--:B------:R-:W-:Y:S01]  /*bcb0*/  FMUL.FTZ R90, R90, R7.reuse ;  /* 0x000000075a5a7220 */ /* 0x080fe20000410000 */
[----:B------:R-:W-:Y:S01]  /*bcc0*/  FADD.FTZ R36, R8, R5 ;  /* 0x0000000508247221 */ /* 0x000fe20000010000 */
[----:B------:R-:W-:Y:S01]  /*bcd0*/  FADD.FTZ R27, R33, R34 ;  /* 0x00000022211b7221 */ /* 0x000fe20000010000 */
[----:B------:R-:W-:Y:S01]  /*bce0*/  FFMA.FTZ R34, R71, UR10, -R28 ;  /* 0x0000000a47227c23 */ /* 0x000fe2000801081c */
[----:B------:R-:W4:Y:S01]  /*bcf0*/  MUFU.EX2 R141, R141 ;  /* 0x0000008d008d7308 */ /* 0x000f220000000800 */
[----:B------:R-:W-:Y:S01]  /*bd00*/  FADD.FTZ R5, R145, R36 ;  /* 0x0000002491057221 */ /* 0x000fe20000010000 */
[----:B------:R-:W-:Y:S01]  /*bd10*/  FADD.FTZ R38, R132, R27 ;  /* 0x0000001b84267221 */ /* 0x000fe20000010000 */
[----:B------:R-:W-:Y:S01]  /*bd20*/  FFMA.FTZ R28, R87, UR10, -R28 ;  /* 0x0000000a571c7c23 */ /* 0x000fe2000801081c */
[-C--:B------:R-:W-:Y:S01]  /*bd30*/  FMUL.FTZ R91, R91, R7.reuse ;  /* 0x000000075b5b7220 */ /* 0x080fe20000410000 */
[----:B--2---:R-:W-:Y:S01]  /*bd40*/  FADD.FTZ R36, R10, R5 ;  /* 0x000000050a247221 */ /* 0x004fe20000010000 */
[----:B------:R-:W-:Y:S01]  /*bd50*/  FADD.FTZ R27, R37, R38 ;  /* 0x00000026251b7221 */ /* 0x000fe20000010000 */
[-C--:B------:R-:W-:Y:S01]  /*bd60*/  FMUL.FTZ R94, R94, R7.reuse ;  /* 0x000000075e5e7220 */ /* 0x080fe20000410000 */
[----:B------:R-:W2:Y:S01]  /*bd70*/  MUFU.EX2 R14, R14 ;  /* 0x0000000e000e7308 */ /* 0x000ea20000000800 */
[----:B0-----:R-:W-:Y:S01]  /*bd80*/  FADD.FTZ R5, R147, R36 ;  /* 0x0000002493057221 */ /* 0x001fe20000010000 */
[----:B------:R-:W-:Y:S01]  /*bd90*/  FADD.FTZ R38, R134, R27 ;  /* 0x0000001b86267221 */ /* 0x000fe20000010000 */
[-C--:B------:R-:W-:Y:S01]  /*bda0*/  FMUL.FTZ R95, R95, R7.reuse ;  /* 0x000000075f5f7220 */ /* 0x080fe20000410000 */
[-C--:B------:R-:W-:Y:S01]  /*bdb0*/  FMUL.FTZ R98, R98, R7.reuse ;  /* 0x0000000762627220 */ /* 0x080fe20000410000 */
[----:B---3--:R-:W-:Y:S01]  /*bdc0*/  FADD.FTZ R36, R12, R5 ;  /* 0x000000050c247221 */ /* 0x008fe20000010000 */
[----:B------:R-:W-:Y:S01]  /*bdd0*/  FADD.FTZ R27, R41, R38 ;  /* 0x00000026291b7221 */ /* 0x000fe20000010000 */
[-C--:B------:R-:W-:Y:S01]  /*bde0*/  FMUL.FTZ R99, R99, R7.reuse ;  /* 0x0000000763637220 */ /* 0x080fe20000410000 */
[----:B------:R-:W0:Y:S01]  /*bdf0*/  MUFU.EX2 R128, R128 ;  /* 0x0000008000807308 */ /* 0x000e220000000800 */
        /* <DEDUP_REMOVED lines=12> */
[----:B------:R-:W-:Y:S01]  /*bec0*/  FMUL.FTZ R119, R119, R7 ;  /* 0x0000000777777220 */ /* 0x000fe20000410000 */
[----:B------:R-:W-:Y:S01]  /*bed0*/  F2FP.F16.F32.PACK_AB R140, R21, R140 ;  /* 0x0000008c158c723e */ /* 0x000fe200000000ff */
[-C--:B------:R-:W-:Y:S01]  /*bee0*/  FMUL.FTZ R93, R93, R65.reuse ;  /* 0x000000415d5d7220 */ /* 0x080fe20000410000 */
[----:B------:R-:W2:Y:S01]  /*bef0*/  MUFU.EX2 R45, R45 ;  /* 0x0000002d002d7308 */ /* 0x000ea20000000800 */
        /* <DEDUP_REMOVED lines=8> */
[----:B---3--:R-:W-:Y:S01]  /*bf80*/  FADD.FTZ R5, R143, R36 ;  /* 0x000000248f057221 */ /* 0x008fe20000010000 */
[----:B------:R-:W-:Y:S01]  /*bf90*/  F2FP.F16.F32.PACK_AB R132, R37, R132 ;  /* 0x000000842584723e */ /* 0x000fe200000000ff */
[-C--:B------:R-:W-:Y:S01]  /*bfa0*/  FMUL.FTZ R101, R101, R65.reuse ;  /* 0x0000004165657220 */ /* 0x080fe20000410000 */
[----:B------:R-:W-:Y:S01]  /*bfb0*/  F2FP.F16.F32.PACK_AB R134, R41, R134 ;  /* 0x000000862986723e */ /* 0x000fe200000000ff */
[-C--:B------:R-:W-:Y:S01]  /*bfc0*/  FMUL.FTZ R104, R104, R65.reuse ;  /* 0x0000004168687220 */ /* 0x080fe20000410000 */
[-C--:B------:R-:W-:Y:S01]  /*bfd0*/  FMUL.FTZ R105, R105, R65.reuse ;  /* 0x0000004169697220 */ /* 0x080fe20000410000 */
[-C--:B------:R-:W-:Y:S01]  /*bfe0*/  FMUL.FTZ R108, R108, R65.reuse ;  /* 0x000000416c6c7220 */ /* 0x080fe20000410000 */
[----:B------:R-:W3:Y:S01]  /*bff0*/  MUFU.EX2 R130, R130 ;  /* 0x0000008200827308 */ /* 0x000ee20000000800 */
[C---:B--2---:R-:W-:Y:S01]  /*c000*/  FADD.FTZ R27, R45.reuse, R38 ;  /* 0x000000262d1b7221 */ /* 0x044fe20000010000 */
[----:B------:R-:W-:Y:S01]  /*c010*/  F2FP.F16.F32.PACK_AB R128, R45, R128 ;  /* 0x000000802d80723e */ /* 0x000fe200000000ff */
        /* <DEDUP_REMOVED lines=8> */
[----:B------:R-:W-:Y:S01]  /*c0a0*/  VIADD R3, R3, 0xffffffff ;  /* 0xffffffff03037836 */ /* 0x000fe20000000000 */
[----:B------:R-:W-:Y:S01]  /*c0b0*/  F2FP.F16.F32.PACK_AB R145, R10, R145 ;  /* 0x000000910a91723e */ /* 0x000fe200000000ff */
[----:B------:R-:W-:Y:S01]  /*c0c0*/  IMAD.MOV.U32 R6, RZ, RZ, R2 ;  /* 0x000000ffff067224 */ /* 0x000fe200078e0002 */
[----:B------:R-:W-:Y:S01]  /*c0d0*/  F2FP.F16.F32.PACK_AB R147, R12, R147 ;  /* 0x000000930c93723e */ /* 0x000fe200000000ff */
[----:B------:R-:W-:Y:S01]  /*c0e0*/  IMAD.MOV.U32 R7, RZ, RZ, R0 ;  /* 0x000000ffff077224 */ /* 0x000fe200078e0000 */
[----:B------:R-:W0:Y:S01]  /*c0f0*/  MUFU.EX2 R49, R49 ;  /* 0x0000003100317308 */ /* 0x000e220000000800 */
[----:B---3--:R-:W-:Y:S01]  /*c100*/  FADD.FTZ R38, R130, R27 ;  /* 0x0000001b82267221 */ /* 0x008fe20000010000 */
[----:B------:R-:W-:-:S02]  /*c110*/  F2FP.F16.F32.PACK_AB R141, R14, R141 ;  /* 0x0000008d0e8d723e */ /* 0x000fc400000000ff */
[----:B------:R-:W-:-:S04]  /*c120*/  F2FP.F16.F32.PACK_AB R143, R20, R143 ;  /* 0x0000008f148f723e */ /* 0x000fc800000000ff */
        /* <DEDUP_REMOVED lines=39> */
[----:B--2---:R-:W-:Y:S01]  /*c3a0*/  FADD.FTZ R38, R122, R9 ;  /* 0x000000097a267221 */ /* 0x004fe20000010000 */
[----:B------:R-:W-:-:S03]  /*c3b0*/  F2FP.F16.F32.PACK_AB R122, R69, R122 ;  /* 0x0000007a457a723e */ /* 0x000fc600000000ff */
[----:B------:R-:W-:-:S03]  /*c3c0*/  FADD.FTZ R5, R69, R38 ;  /* 0x0000002645057221 */ /* 0x000fc60000010000 */
        /* <DEDUP_REMOVED lines=24> */
[----:B------:R-:W-:-:S03]  /*c550*/  F2FP.F16.F32.PACK_AB R121, R83, R121 ;  /* 0x000000795379723e */ /* 0x000fc600000000ff */
[----:B---3--:R-:W-:-:S04]  /*c560*/  FADD.FTZ R36, R123, R36 ;  /* 0x000000247b247221 */ /* 0x008fc80000010000 */
[C---:B--2---:R-:W-:Y:S01]  /*c570*/  FADD.FTZ R4, R28.reuse, R36 ;  /* 0x000000241c047221 */ /* 0x044fe20000010000 */
[----:B------:R-:W-:Y:S01]  /*c580*/  F2FP.F16.F32.PACK_AB R123, R28, R123 ;  /* 0x0000007b1c7b723e */ /* 0x000fe200000000ff */
[----:B-1----:R-:W-:Y:S06]  /*c590*/  @P2 BRA `(.L_x_13509) ;  /* 0xffffffd000b82947 */ /* 0x002fec000383ffff */
.L_x_13492:
[----:B------:R-:W-:Y:S06]  /*c5a0*/  BAR.ARV 0x8, 0x200 ;  /* 0x0208000000007b1d */ /* 0x000fec0000002000 */
[----:B------:R-:W-:Y:S05]  /*c5b0*/  @!P0 BRA `(.L_x_13510) ;  /* 0x0000000000048947 */ /* 0x000fea0003800000 */
[----:B------:R-:W-:Y:S01]  /*c5c0*/  BPT.TRAP 0x1 ;  /* 0x000000040000795c */ /* 0x000fe20000300000 */
.L_x_13510:
[----:B------:R-:W-:Y:S01]  /*c5d0*/  ULEA UR5, UR37, UR45, 0x3 ;  /* 0x0000002d25057291 */ /* 0x000fe2000f8e183f */
[----:B------:R-:W-:-:S05]  /*c5e0*/  IMAD.U32 R3, RZ, RZ, UR36 ;  /* 0x00000024ff037e24 */ /* 0x000fca000f8e00ff */
[----:B------:R-:W-:-:S04]  /*c5f0*/  SHF.L.U32 R3, R3, 0x1f, RZ ;  /* 0x0000001f03037819 */ /* 0x000fc800000006ff */
[----:B------:R0:W1:Y:S01]  /*c600*/  SYNCS.PHASECHK.TRANS64.TRYWAIT P2, [UR5+0x16850], R3 ;  /* 0x01685003ff0075a7 */ /* 0x0000620008040145 */
[----:B------:R-:W-:Y:S05]  /*c610*/  @!P0 BRA `(.L_x_13511) ;  /* 0x0000000000048947 */ /* 0x000fea0003800000 */
[----:B------:R-:W-:Y:S01]  /*c620*/  BPT.TRAP 0x1 ;  /* 0x000000040000795c */ /* 0x000fe20000300000 */
.L_x_13511:
[----:B-1----:R-:W-:Y:S05]  /*c630*/  @P2 BRA `(.L_x_13512) ;  /* 0x0000000000082947 */ /* 0x002fea0003800000 */
[----:B------:R-:W1:Y:S02]  /*c640*/  SYNCS.PHASECHK.TRANS64.TRYWAIT P0, [UR5+0x16850], R3 ;  /* 0x01685003ff0075a7 */ /* 0x000e640008000145 */
[----:B-1----:R-:W-:Y:S05]  /*c650*/  @!P0 BRA `(.L_x_13513) ;  /* 0x0000005c00d88947 */ /* 0x002fea0003800000 */
.L_x_13512:
[----:B------:R-:W-:Y:S01]  /*c660*/  UIADD3 UR45, UR45, 0x400, URZ ;  /* 0x000004002d2d7890 */ /* 0x000fe2000fffe03f */
[----:B------:R-:W-:Y:S01]  /*c670*/  WARPGROUP.ARRIVE ;  /* 0x00000000000079c5 */ /* 0x000fe20000000000 */
[----:B------:R-:W-:Y:S01]  /*c680*/  UMOV UR7, 0x40000040 ;  /* 0x4000004000077882 */ /* 0x000fe20000000000 */
[----:B-1----:R-:W1:Y:S01]  /*c690*/  SHFL.BFLY PT, R6, R5, 0x2, 0x1f ;  /* 0x0c401f0005067f89 */ /* 0x002e6200000e0000 */
[----:B------:R-:W-:Y:S01]  /*c6a0*/  USHF.R.U32.HI UR45, URZ, 0x4, UR45 ;  /* 0x000000043f2d7899 */ /* 0x000fe2000801162d */
[----:B------:R-:W-:Y:S01]  /*c6b0*/  CS2R R34, SRZ ;  /* 0x0000000000227805 */ /* 0x000fe2000001ff00 */
[----:B------:R-:W-:Y:S01]  /*c6c0*/  IMAD.U32 R10, RZ, RZ, UR10 ;  /* 0x0000000aff0a7e24 */ /* 0x000fe2000f8e00ff */
[----:B0-----:R-:W0:Y:S01]  /*c6d0*/  SHFL.BFLY PT, R3, R4, 0x2, 0x1f ;  /* 0x0c401f0004037f89 */ /* 0x001e2200000e0000 */
[----:B------:R-:W-:Y:S01]  /*c6e0*/  ULOP3.LUT UR4, UR45, 0x3fff, URZ, 0xc0, !UPT ;  /* 0x00003fff2d047892 */ /* 0x000fe2000f8ec03f */
[----:B------:R-:W-:Y:S01]  /*c6f0*/  IMAD.MOV.U32 R25, RZ, RZ, -0x800000 ;  /* 0xff800000ff197424 */ /* 0x000fe200078e00ff */
[----:B------:R-:W-:Y:S01]  /*c700*/  UIADD3 UR46, UR46, 0x1, URZ ;  /* 0x000000012e2e7890 */ /* 0x000fe2000fffe03f */
[----:B------:R-:W-:Y:S01]  /*c710*/  IMAD.MOV.U32 R24, RZ, RZ, -0x800000 ;  /* 0xff800000ff187424 */ /* 0x000fe200078e00ff */
[----:B------:R-:W-:-:S02]  /*c720*/  ULEA UR4, UR37, UR4, 0xa ;  /* 0x0000000425047291 */ /* 0x000fc4000f8e503f */
[----:B------:R-:W-:-:S04]  /*c730*/  UIADD3 UR37, UR37, 0x1, URZ ;  /* 0x0000000125257890 */ /* 0x000fc8000fffe03f */
[----:B------:R-:W-:Y:S01]  /*c740*/  UISETP.NE.AND UP0, UPT, UR37, 0x2, UPT ;  /* 0x000000022500788c */ /* 0x000fe2000bf05270 */
[----:B------:R-:W-:Y:S02]  /*c750*/  UMOV UR6, UR4 ;  /* 0x0000000400067c82 */ /* 0x000fe40008000000 */
[----:B------:R-:W-:Y:S01]  /*c760*/  HGMMA.64x64x16.F32 R88, R148, gdesc[UR4].tnspB, R88, gsb0 ;  /* 0x40e0000494587df0 */ /* 0x000fe20008000858 */
[----:B------:R-:W-:Y:S01]  /*c770*/  UIADD3 UR6, UR4, 0x80, URZ ;  /* 0x0000008004067890 */ /* 0x000fe2000fffe03f */
[----:B------:R-:W-:Y:S01]  /*c780*/  UMOV UR7, 0x40000040 ;  /* 0x4000004000077882 */ /* 0x000fe20000000000 */
[----:B------:R-:W-:Y:S01]  /*c790*/  USEL UR37, UR37, URZ, UP0 ;  /* 0x0000003f25257287 */ /* 0x000fe20008000000 */
[----:B-1----:R-:W-:Y:S01]  /*c7a0*/  FADD.FTZ R6, R6, R5 ;  /* 0x0000000506067221 */ /* 0x002fe20000010000 */
[----:B0-----:R-:W-:-:S04]  /*c7b0*/  FADD.FTZ R7, R3, R4 ;  /* 0x0000000403077221 */ /* 0x001fc80000010000 */
[----:B------:R-:W0:Y:S04]  /*c7c0*/  SHFL.BFLY PT, R3, R6, 0x1, 0x1f ;  /* 0x0c201f0006037f89 */ /* 0x000e2800000e0000 */
[----:B------:R-:W1:Y:S01]  /*c7d0*/  SHFL.BFLY PT, R8, R7, 0x1, 0x1f ;  /* 0x0c201f0007087f89 */ /* 0x000e6200000e0000 */
[----:B0-----:R-:W-:Y:S01]  /*c7e0*/  FADD.FTZ R9, R6, R3 ;  /* 0x0000000306097221 */ /* 0x001fe20000010000 */
[----:B------:R-:W-:Y:S02]  /*c7f0*/  IMAD.U32 R6, RZ, RZ, UR5 ;  /* 0x00000005ff067e24 */ /* 0x000fe4000f8e00ff */
[----:B------:R-:W-:Y:S02]  /*c800*/  IMAD.U32 R3, RZ, RZ, UR10 ;  /* 0x0000000aff037e24 */ /* 0x000fe4000f8e00ff */
[----:B-1----:R-:W-:Y:S01]  /*c810*/  FADD.FTZ R8, R7, R8 ;  /* 0x0000000807087221 */ /* 0x002fe20000010000 */
[----:B------:R-:W-:Y:S01]  /*c820*/  FSETP.NE.FTZ.AND P0, PT, R9, RZ, PT ;  /* 0x000000ff0900720b */ /* 0x000fe20003f15000 */
[----:B------:R-:W-:-:S03]  /*c830*/  @!P1 VIADD R6, R6, 0x16860 ;  /* 0x0001686006069836 */ /* 0x000fc60000000000 */
[----:B------:R-:W-:Y:S02]  /*c840*/  FSETP.NE.FTZ.AND P2, PT, R8, RZ, PT ;  /* 0x000000ff0800720b */ /* 0x000fe40003f55000 */
        /* <DEDUP_REMOVED lines=10> */
[----:B------:R-:W-:Y:S02]  /*c8f0*/  WARPGROUP.DEPBAR.LE gsb0, 0x0 ;  /* 0x00008000000079c5 */ /* 0x000fe40000010000 */
[----:B------:R-:W-:Y:S01]  /*c900*/  WARPGROUP.ARRIVE ;  /* 0x00000000000079c5 */ /* 0x000fe20000000000 */
[----:B-1----:R-:W-:-:S04]  /*c910*/  @P2 FMUL.FTZ R5, R5, 0.69314718246459960938 ;  /* 0x3f31721805052820 */ /* 0x002fc80000410000 */
[----:B------:R-:W-:Y:S01]  /*c920*/  @P2 FFMA.FTZ R24, R10, R0, R5 ;  /* 0x000000000a182223 */ /* 0x000fe20000010005 */
        /* <DEDUP_REMOVED lines=23> */
[----:B------:R-:W-:Y:S01]  /*caa0*/  UIADD3 UR4, UR4, 0x380, URZ ;  /* 0x0000038004047890 */ /* 0x000fe2000fffe03f */
[----:B------:R-:W-:Y:S02]  /*cab0*/  WARPGROUP.DEPBAR.LE gsb0, 0x0 ;  /* 0x00008000000079c5 */ /* 0x000fe40000010000 */
[----:B------:R-:W-:-:S06]  /*cac0*/  WARPGROUP.ARRIVE ;  /* 0x00000000000079c5 */ /* 0x000fcc0000000000 */
[----:B------:R-:W-:Y:S01]  /*cad0*/  HGMMA.64x64x16.F32 R88, R124, gdesc[UR4].tnspB, R88, gsb0 ;  /* 0x40e000047c587df0 */ /* 0x000fe20008000858 */
[----:B------:R-:W-:Y:S01]  /*cae0*/  UMOV UR6, UR4 ;  /* 0x0000000400067c82 */ /* 0x000fe20008000000 */
[----:B------:R-:W-:Y:S01]  /*caf0*/  UMOV UR7, 0x40000040 ;  /* 0x4000004000077882 */ /* 0x000fe20000000000 */
[----:B------:R-:W-:-:S04]  /*cb00*/  USEL UR4, URZ, 0x1, UP0 ;  /* 0x000000013f047887 */ /* 0x000fc80008000000 */
[----:B------:R-:W-:Y:S01]  /*cb10*/  ULOP3.LUT UR36, UR36, UR4, URZ, 0x3c, !UPT ;  /* 0x0000000424247292 */ /* 0x000fe2000f8e3c3f */
[----:B------:R-:W-:Y:S02]  /*cb20*/  WARPGROUP.DEPBAR.LE gsb0, 0x0 ;  /* 0x00008000000079c5 */ /* 0x000fe40000010000 */
[----:B------:R-:W-:-:S06]  /*cb30*/  WARPGROUP.ARRIVE ;  /* 0x00000000000079c5 */ /* 0x000fcc0000000000 */
[----:B------:R-:W-:Y:S03]  /*cb40*/  HGMMA.64x64x16.F32 R88, R120, gdesc[UR4].tnspB, R88, gsb0 ;  /* 0x40e0000478587df0 */ /* 0x000fe60008000858 */
        /* <DEDUP_REMOVED lines=34> */
.L_x_13443:
        /* <DEDUP_REMOVED lines=11> */
[----:B------:R-:W-:Y:S01]  /*ce20*/  USHF.R.S32.HI UR12, URZ, 0x1f, UR42 ;  /* 0x0000001f3f0c7899 */ /* 0x000fe2000801142a */
[----:B------:R-:W-:Y:S01]  /*ce30*/  VIADD R47, R17, UR39 ;  /* 0x00000027112f7c36 */ /* 0x000fe20008000000 */
        /* <DEDUP_REMOVED lines=20> */
[----:B------:R-:W-:Y:S01]  /*cf80*/  BAR.SYNC.DEFER_BLOCKING 0x1, 0x180 ;  /* 0x0046000000007b1d */ /* 0x000fe20000010000 */
[----:B-1----:R-:W-:Y:S01]  /*cf90*/  ISETP.NE.AND P1, PT, R30, 0x1, PT ;  /* 0x000000011e00780c */ /* 0x002fe20003f25270 */
[----:B------:R-:W-:-:S04]  /*cfa0*/  IMAD.U32 R36, RZ, RZ, UR8 ;  /* 0x00000008ff247e24 */ /* 0x000fc8000f8e00ff */
[----:B------:R-:W-:Y:S01]  /*cfb0*/  ULDC.64 UR8, c[0x0][0xae8] ;  /* 0x0002ba0000087ab9 */ /* 0x000fe20000000a00 */
[----:B------:R-:W-:Y:S02]  /*cfc0*/  MOV R2, R0 ;  /* 0x0000000000027202 */ /* 0x000fe40000000f00 */
[----:B0-----:R-:W-:Y:S01]  /*cfd0*/  MOV R3, R5 ;  /* 0x0000000500037202 */ /* 0x001fe20000000f00 */
[----:B------:R-:W-:Y:S02]  /*cfe0*/  IMAD R5, R152, 0x40, R19 ;  /* 0x0000004098057824 */ /* 0x000fe400078e0213 */
[--C-:B------:R-:W-:Y:S02]  /*cff0*/  IMAD.WIDE R10, R156, 0x2, R2.reuse ;  /* 0x000000029c0a7825 */ /* 0x100fe400078e0202 */
[----:B------:R-:W0:Y:S02]  /*d000*/  @P1 LDC R20, c[0x0][0xbec] ;  /* 0x0002fb00ff141b82 */ /* 0x000e240000000800 */
[----:B------:R-:W-:Y:S01]  /*d010*/  IMAD.WIDE R2, R5, 0x2, R2 ;  /* 0x0000000205027825 */ /* 0x000fe200078e0202 */
[----:B------:R-:W-:-:S02]  /*d020*/  LOP3.LUT R4, R10, 0x380, RZ, 0xc0, !PT ;  /* 0x000003800a047812 */ /* 0x000fc400078ec0ff */
[----:B------:R-:W-:Y:S02]  /*d030*/  IADD3 R39, P0, R10, 0x60, RZ ;  /* 0x000000600a277810 */ /* 0x000fe40007f1e0ff */
[----:B------:R-:W-:Y:S01]  /*d040*/  SHF.R.U64 R5, R4, 0x3, RZ ;  /* 0x0000000304057819 */ /* 0x000fe200000012ff */
[----:B------:R-:W1:Y:S01]  /*d050*/  @P1 LDC R45, c[0x0][0xbf0] ;  /* 0x0002fc00ff2d1b82 */ /* 0x000e620000000800 */
[----:B------:R-:W-:Y:S01]  /*d060*/  LOP3.LUT R4, R39, 0x380, RZ, 0xc0, !PT ;  /* 0x0000038027047812 */ /* 0x000fe200078ec0ff */
[----:B------:R-:W-:Y:S01]  /*d070*/  IMAD.X R9, RZ, RZ, R11, P0 ;  /* 0x000000ffff097224 */ /* 0x000fe200000e060b */
[----:B------:R-:W-:Y:S02]  /*d080*/  IADD3 R27, P3, R10, 0x20, RZ ;  /* 0x000000200a1b7810 */ /* 0x000fe40007f7e0ff */
[----:B------:R-:W-:Y:S02]  /*d090*/  SHF.R.U64 R4, R4, 0x3, RZ ;  /* 0x0000000304047819 */ /* 0x000fe400000012ff */
[----:B------:R-:W-:-:S02]  /*d0a0*/  IADD3 R31, P2, R10, 0x40, RZ ;  /* 0x000000400a1f7810 */ /* 0x000fc40007f5e0ff */
[----:B------:R-:W-:Y:S02]  /*d0b0*/  LOP3.LUT R8, R4, R39, RZ, 0x3c, !PT ;  /* 0x0000002704087212 */ /* 0x000fe400078e3cff */
[----:B------:R-:W-:Y:S01]  /*d0c0*/  LOP3.LUT R4, R27, 0x380, RZ, 0xc0, !PT ;  /* 0x000003801b047812 */ /* 0x000fe200078ec0ff */
[----:B------:R-:W-:Y:S01]  /*d0d0*/  IMAD.X R7, RZ, RZ, R11, P2 ;  /* 0x000000ffff077224 */ /* 0x000fe200010e060b */
[----:B------:R-:W-:Y:S02]  /*d0e0*/  LOP3.LUT R6, R31, 0x380, RZ, 0xc0, !PT ;  /* 0x000003801f067812 */ /* 0x000fe400078ec0ff */
[----:B------:R-:W-:Y:S01]  /*d0f0*/  SHF.R.U64 R4, R4, 0x3, RZ ;  /* 0x0000000304047819 */ /* 0x000fe200000012ff */
[----:B0-----:R-:W-:Y:S01]  /*d100*/  @P1 IMAD.HI.U32 R20, R47, R20, RZ ;  /* 0x000000142f141227 */ /* 0x001fe200078e00ff */
[----:B------:R-:W-:Y:S02]  /*d110*/  SHF.R.U64 R6, R6, 0x3, RZ ;  /* 0x0000000306067819 */ /* 0x000fe400000012ff */
[----:B------:R-:W-:-:S02]  /*d120*/  IADD3 R39, P2, R2, 0x3000, RZ ;  /* 0x0000300002277810 */ /* 0x000fc40007f5e0ff */
[----:B------:R-:W-:Y:S01]  /*d130*/  LOP3.LUT R4, R4, R27, RZ, 0x3c, !PT ;  /* 0x0000001b04047212 */ /* 0x000fe200078e3cff */
[----:B------:R-:W-:Y:S01]  /*d140*/  IMAD.MOV.U32 R27, RZ, RZ, R47 ;  /* 0x000000ffff1b7224 */ /* 0x000fe200078e002f */
[----:B------:R-:W-:Y:S01]  /*d150*/  LOP3.LUT R6, R6, R31, RZ, 0x3c, !PT ;  /* 0x0000001f06067212 */ /* 0x000fe200078e3cff */
[----:B------:R-:W-:Y:S01]  /*d160*/  IMAD.X R21, RZ, RZ, R3, P2 ;  /* 0x000000ffff157224 */ /* 0x000fe200010e0603 */
[----:B------:R-:W-:Y:S02]  /*d170*/  LOP3.LUT R31, R39, 0x380, RZ, 0xc0, !PT ;  /* 0x00000380271f7812 */ /* 0x000fe400078ec0ff */
[----:B-1----:R-:W-:Y:S02]  /*d180*/  @P1 SHF.R.U32.HI R27, RZ, R45, R20 ;  /* 0x0000002dff1b1219 */ /* 0x002fe40000011614 */
[----:B------:R-:W-:Y:S02]  /*d190*/  SHF.R.U64 R20, R31, 0x3, RZ ;  /* 0x000000031f147819 */ /* 0x000fe400000012ff */
[----:B------:R-:W-:Y:S01]  /*d1a0*/  LOP3.LUT R10, R5, R10, RZ, 0x3c, !PT ;  /* 0x0000000a050a7212 */ /* 0x000fe200078e3cff */
[----:B------:R-:W-:Y:S01]  /*d1b0*/  IMAD.MOV R31, RZ, RZ, -R27 ;  /* 0x000000ffff1f7224 */ /* 0x000fe200078e0a1b */
[----:B------:R-:W-:Y:S01]  /*d1c0*/  MOV R40, R8 ;  /* 0x0000000800287202 */ /* 0x000fe20000000f00 */
[----:B------:R-:W-:Y:S01]  /*d1d0*/  IMAD.X R5, RZ, RZ, R11, P3 ;  /* 0x000000ffff057224 */ /* 0x000fe200018e060b */
[----:B------:R-:W-:Y:S01]  /*d1e0*/  MOV R44, R10 ;  /* 0x0000000a002c7202 */ /* 0x000fe20000000f00 */
[----:B------:R-:W-:Y:S01]  /*d1f0*/  IMAD R31, R30, R31, R47 ;  /* 0x0000001f1e1f7224 */ /* 0x000fe200078e022f */
[----:B------:R-:W-:-:S02]  /*d200*/  SHF.R.S32.HI R11, RZ, 0x1f, R27 ;  /* 0x0000001fff0b7819 */ /* 0x000fc4000001141b */
[----:B------:R-:W-:Y:S02]  /*d210*/  IADD3 R10, P0, R27, UR6, RZ ;  /* 0x000000061b0a7c10 */ /* 0x000fe4000ff1e0ff */
[----:B------:R-:W-:Y:S02]  /*d220*/  SHF.R.S32.HI R27, RZ, 0x1f, R31 ;  /* 0x0000001fff1b7819 */ /* 0x000fe4000001141f */
[----:B------:R-:W-:Y:S01]  /*d230*/  IADD3.X R11, R11, UR7, R36, P0, !PT ;  /* 0x000000070b0b7c10 */ /* 0x000fe200087fe424 */
[----:B------:R-:W-:Y:S01]  /*d240*/  ULDC.64 UR6, c[0x0][0xb88] ;  /* 0x0002e20000067ab9 */ /* 0x000fe20000000a00 */
[----:B------:R-:W-:Y:S01]  /*d250*/  IADD3 R43, P3, R2, 0x1800, RZ ;  /* 0x00001800022b7810 */ /* 0x000fe20007f7e0ff */
[----:B------:R-:W-:Y:S01]  /*d260*/  IMAD R8, R27, UR6, RZ ;  /* 0x000000061b087c24 */ /* 0x000fe2000f8e02ff */
[----:B------:R-:W-:Y:S01]  /*d270*/  MOV R42, R6 ;  /* 0x00000006002a7202 */ /* 0x000fe20000000f00 */
[----:B------:R-:W-:Y:S01]  /*d280*/  IMAD.WIDE.U32 R6, R31, UR6, R10 ;  /* 0x000000061f067c25 */ /* 0x000fe2000f8e000a */
[----:B------:R-:W-:-:S02]  /*d290*/  LOP3.LUT R28, R43, 0x380, RZ, 0xc0, !PT ;  /* 0x000003802b1c7812 */ /* 0x000fc400078ec0ff */
[----:B------:R-:W-:Y:S01]  /*d2a0*/  LOP3.LUT P0, RZ, R153, 0x3, RZ, 0xc0, !PT ;  /* 0x0000000399ff7812 */ /* 0x000fe2000780c0ff */
[----:B------:R-:W-:Y:S01]  /*d2b0*/  IMAD R9, R31, UR7, R8 ;  /* 0x000000071f097c24 */ /* 0x000fe2000f8e0208 */
[----:B------:R-:W-:Y:S01]  /*d2c0*/  ULDC.64 UR6, c[0x0][0xb50] ;  /* 0x0002d40000067ab9 */ /* 0x000fe20000000a00 */
[----:B------:R-:W-:Y:S01]  /*d2d0*/  VIADD R10, R155, UR39 ;  /* 0x000000279b0a7c36 */ /* 0x000fe20008000000 */
[----:B------:R-:W-:Y:S01]  /*d2e0*/  SHF.R.U64 R28, R28, 0x3, RZ ;  /* 0x000000031c1c7819 */ /* 0x000fe200000012ff */
[----:B------:R-:W-:Y:S01]  /*d2f0*/  IMAD R31, R30, UR5, RZ ;  /* 0x000000051e1f7c24 */ /* 0x000fe2000f8e02ff */
[----:B------:R-:W-:Y:S01]  /*d300*/  LEA R36, P5, R6, UR6, 0x2 ;  /* 0x0000000606247c11 */ /* 0x000fe2000f8a10ff */
[----:B------:R-:W-:Y:S01]  /*d310*/  IMAD.IADD R7, R7, 0x1, R9 ;  /* 0x0000000107077824 */ /* 0x000fe200078e0209 */
[----:B------:R-:W-:Y:S01]  /*d320*/  LOP3.LUT R28, R28, R43, RZ, 0x3c, !PT ;  /* 0x0000002b1c1c7212 */ /* 0x000fe200078e3cff */
[C---:B------:R-:W-:Y:S01]  /*d330*/  VIADD R8, R10.reuse, 0x8 ;  /* 0x000000080a087836 */ /* 0x040fe20000000000 */
[----:B------:R-:W-:Y:S01]  /*d340*/  MOV R43, R4 ;  /* 0x00000004002b7202 */ /* 0x000fe20000000f00 */
[----:B------:R-:W-:Y:S01]  /*d350*/  SHFL.IDX PT, R38, R36, 0x1, 0x1c1f ;  /* 0x003c1f0024267f89 */ /* 0x000fe200000e0000 */
[----:B------:R-:W-:Y:S01]  /*d360*/  ISETP.GE.OR P4, PT, R10, R31, P0 ;  /* 0x0000001f0a00720c */ /* 0x000fe20000786670 */
[----:B------:R-:W-:Y:S01]  /*d370*/  IMAD.X R29, RZ, RZ, R3, P3 ;  /* 0x000000ffff1d7224 */ /* 0x000fe200018e0603 */
[----:B------:R-:W-:-:S02]  /*d380*/  LEA.HI.X R45, R6, UR7, R7, 0x2, P5 ;  /* 0x00000007062d7c11 */ /* 0x000fc4000a8f1407 */
[----:B------:R-:W-:Y:S02]  /*d390*/  ISETP.GE.OR P0, PT, R8, R31, P0 ;  /* 0x0000001f0800720c */ /* 0x000fe40000706670 */
[----:B------:R-:W-:Y:S01]  /*d3a0*/  F2FP.F16.F32.PACK_AB R4, R89, R26 ;  /* 0x0000001a5904723e */ /* 0x000fe200000000ff */
[----:B------:R-:W-:Y:S01]  /*d3b0*/  SHFL.IDX PT, R27, R45, RZ, 0x1c1f ;  /* 0x001c1fff2d1b7589 */ /* 0x000fe200000e0000 */
[----:B------:R-:W-:Y:S02]  /*d3c0*/  F2FP.F16.F32.PACK_AB R5, R91, R90 ;  /* 0x0000005a5b05723e */ /* 0x000fe400000000ff */
[----:B------:R-:W-:Y:S01]  /*d3d0*/  F2FP.F16.F32.PACK_AB R6, R93, R92 ;  /* 0x0000005c5d06723e */ /* 0x000fe200000000ff */
[----:B------:R0:W1:Y:S01]  /*d3e0*/  SHFL.IDX PT, R26, R36, RZ, 0x1c1f ;  /* 0x001c1fff241a7589 */ /* 0x00006200000e0000 */
[----:B------:R-:W-:Y:S02]  /*d3f0*/  F2FP.F16.F32.PACK_AB R7, R95, R94 ;  /* 0x0000005e5f07723e */ /* 0x000fe400000000ff */
[----:B------:R-:W-:-:S02]  /*d400*/  F2FP.F16.F32.PACK_AB R8, R97, R96 ;  /* 0x000000606108723e */ /* 0x000fc400000000ff */
[----:B------:R-:W-:Y:S01]  /*d410*/  F2FP.F16.F32.PACK_AB R9, R99, R98 ;  /* 0x000000626309723e */ /* 0x000fe200000000ff */
[----:B------:R-:W-:Y:S01]  /*d420*/  STSM.16.M88.4 [R44], R4 ;  /* 0x000000042c007844 */ /* 0x000fe20000000200 */
[----:B------:R-:W-:Y:S02]  /*d430*/  F2FP.F16.F32.PACK_AB R10, R101, R100 ;  /* 0x00000064650a723e */ /* 0x000fe400000000ff */
[----:B------:R-:W-:Y:S02]  /*d440*/  F2FP.F16.F32.PACK_AB R11, R103, R102 ;  /* 0x00000066670b723e */ /* 0x000fe400000000ff */
[----:B------:R-:W-:Y:S02]  /*d450*/  LOP3.LUT R20, R20, R39, RZ, 0x3c, !PT ;  /* 0x0000002714147212 */ /* 0x000fe400078e3cff */
[----:B------:R-:W2:Y:S01]  /*d460*/  SHFL.IDX PT, R39, R45, 0x1, 0x1c1f ;  /* 0x003c1f002d277f89 */ /* 0x000ea200000e0000 */
[----:B------:R-:W-:-:S03]  /*d470*/  LOP3.LUT R37, R2, 0x380, RZ, 0xc0, !PT ;  /* 0x0000038002257812 */ /* 0x000fc600078ec0ff */
[----:B------:R3:W-:Y:S01]  /*d480*/  STSM.16.M88.4 [R43], R8 ;  /* 0x000000082b007844 */ /* 0x0007e20000000200 */
[----:B------:R-:W-:-:S03]  /*d490*/  SHF.R.U64 R37, R37, 0x3, RZ ;  /* 0x0000000325257819 */ /* 0x000fc600000012ff */
[----:B------:R4:W-:Y:S01]  /*d4a0*/  STSM.16.M88.4 [R42], R12 ;  /* 0x0000000c2a007844 */ /* 0x0009e20000000200 */
[----:B0-----:R-:W-:Y:S01]  /*d4b0*/  LOP3.LUT R36, R37, R2, RZ, 0x3c, !PT ;  /* 0x0000000225247212 */ /* 0x001fe200078e3cff */
[----:B------:R-:W-:Y:S02]  /*d4c0*/  IMAD.MOV.U32 R37, RZ, RZ, R3 ;  /* 0x000000ffff257224 */ /* 0x000fe400078e0003 */
[----:B------:R0:W-:Y:S01]  /*d4d0*/  STSM.16.M88.4 [R40], R32 ;  /* 0x0000002028007844 */ /* 0x0001e20000000200 */
[----:B------:R-:W-:Y:S06]  /*d4e0*/  BAR.SYNC.DEFER_BLOCKING 0x1, 0x180 ;  /* 0x0046000000007b1d */ /* 0x000fec0000010000 */
[----:B-1----:R1:W-:Y:S04]  /*d4f0*/  @!P4 ST.E desc[UR48][R26.64], R25 ;  /* 0x000000191a00c985 */ /* 0x0023e8000c101930 */
[----:B--2---:R2:W-:Y:S04]  /*d500*/  @!P0 ST.E desc[UR48][R38.64], R24 ;  /* 0x0000001826008985 */ /* 0x0045e8000c101930 */
[----:B------:R-:W2:Y:S04]  /*d510*/  LD.E.128 R4, desc[UR48][R36.64] ;  /* 0x0000003024047980 */ /* 0x000ea8000c101d00 */
[----:B---3--:R3:W2:Y:S04]  /*d520*/  LD.E.128 R8, desc[UR48][R28.64] ;  /* 0x000000301c087980 */ /* 0x0086a8000c101d00 */
[----:B----4-:R4:W4:Y:S01]  /*d530*/  LD.E.128 R12, desc[UR48][R20.64] ;  /* 0x00000030140c7980 */ /* 0x010922000c101d00 */
[----:B0-----:R-:W-:-:S04]  /*d540*/  IADD3 R33, P0, R2, 0x4800, RZ ;  /* 0x0000480002217810 */ /* 0x001fc80007f1e0ff */
[----:B------:R-:W-:Y:S01]  /*d550*/  LOP3.LUT R2, R33, 0x380, RZ, 0xc0, !PT ;  /* 0x0000038021027812 */ /* 0x000fe200078ec0ff */
[----:B-1----:R-:W-:Y:S02]  /*d560*/  IMAD.X R27, RZ, RZ, R3, P0 ;  /* 0x000000ffff1b7224 */ /* 0x002fe400000e0603 */
[----:B------:R-:W0:Y:S01]  /*d570*/  @P1 LDC R3, c[0x0][0xbec] ;  /* 0x0002fb00ff031b82 */ /* 0x000e220000000800 */
[----:B------:R-:W-:-:S04]  /*d580*/  SHF.R.U64 R2, R2, 0x3, RZ ;  /* 0x0000000302027819 */ /* 0x000fc800000012ff */
[----:B------:R-:W-:-:S03]  /*d590*/  LOP3.LUT R26, R2, R33, RZ, 0x3c, !PT ;  /* 0x00000021021a7212 */ /* 0x000fc600078e3cff */
[----:B------:R-:W1:Y:S01]  /*d5a0*/  @P1 LDC R33, c[0x0][0xbf0] ;  /* 0x0002fc00ff211b82 */ /* 0x000e620000000800 */
[----:B------:R-:W-:Y:S01]  /*d5b0*/  IMAD R2, R18, 0x30, R152 ;  /* 0x0000003012027824 */ /* 0x000fe200078e0298 */
[----:B------:R-:W-:Y:S02]  /*d5c0*/  UIMAD UR5, UR12, UR8, URZ ;  /* 0x000000080c0572a4 */ /* 0x000fe4000f8e023f */
[----:B------:R-:W-:Y:S01]  /*d5d0*/  UIMAD.WIDE.U32 UR6, UR42, UR8, URZ ;  /* 0x000000082a0672a5 */ /* 0x000fe2000f8e003f */
[----:B---3--:R-:W-:Y:S01]  /*d5e0*/  VIADD R28, R2, UR39 ;  /* 0x00000027021c7c36 */ /* 0x008fe20008000000 */
[----:B------:R-:W-:Y:S01]  /*d5f0*/  UIMAD UR5, UR42, UR9, UR5 ;  /* 0x000000092a0572a4 */ /* 0x000fe2000f8e0205 */
[----:B------:R-:W-:Y:S01]  /*d600*/  VIADD R36, R152, UR39 ;  /* 0x0000002798247c36 */ /* 0x000fe20008000000 */
[----:B------:R-:W-:Y:S01]  /*d610*/  UIMAD UR8, UR13, UR10, URZ ;  /* 0x0000000a0d0872a4 */ /* 0x000fe2000f8e023f */
[----:B--2---:R-:W5:Y:S01]  /*d620*/  LD.E.128 R24, desc[UR48][R26.64] ;  /* 0x000000301a187980 */ /* 0x004f62000c101d00 */
[----:B------:R-:W-:Y:S01]  /*d630*/  UIADD3 UR7, UR7, UR5, URZ ;  /* 0x0000000507077290 */ /* 0x000fe2000fffe03f */
[----:B----4-:R-:W-:Y:S01]  /*d640*/  IMAD.MOV.U32 R21, RZ, RZ, R28 ;  /* 0x000000ffff157224 */ /* 0x010fe200078e001c */
[----:B------:R-:W-:Y:S01]  /*d650*/  UIMAD UR5, UR40, UR11, UR8 ;  /* 0x0000000b280572a4 */ /* 0x000fe2000f8e0208 */
[----:B------:R-:W-:Y:S01]  /*d660*/  @!PT LDS RZ, [RZ] ;  /* 0x00000000fffff984 */ /* 0x000fe20000000800 */
[----:B------:R-:W-:Y:S01]  /*d670*/  @!PT LDS RZ, [RZ] ;  /* 0x00000000fffff984 */ /* 0x000fe20000000800 */
[----:B------:R-:W-:Y:S01]  /*d680*/  @!PT LDS RZ, [RZ] ;  /* 0x00000000fffff984 */ /* 0x000fe20000000800 */
[----:B------:R-:W-:Y:S01]  /*d690*/  @!PT LDS RZ, [RZ] ;  /* 0x00000000fffff984 */ /* 0x000fe20000000800 */
[----:B------:R2:W-:Y:S06]  /*d6a0*/  MEMBAR.ALL.CTA ;  /* 0x0000000000007992 */ /* 0x0005ec0000008000 */
[----:B--2---:R-:W2:Y:S01]  /*d6b0*/  FENCE.VIEW.ASYNC.S ;  /* 0x00000000000073c6 */ /* 0x004ea20000000000 */
[----:B------:R-:W-:Y:S01]  /*d6c0*/  UIMAD.WIDE.U32 UR40, UR40, UR10, UR6 ;  /* 0x0000000a282872a5 */ /* 0x000fe2000f8e0006 */
[----:B------:R-:W-:-:S02]  /*d6d0*/  VIADD R0, R0, 0x16820 ;  /* 0x0001682000007836 */ /* 0x000fc40000000000 */
[----:B0-----:R-:W-:Y:S01]  /*d6e0*/  @P1 IMAD.HI.U32 R2, R28, R3, RZ ;  /* 0x000000031c021227 */ /* 0x001fe200078e00ff */
[----:B------:R-:W-:Y:S01]  /*d6f0*/  UIADD3 UR5, UR41, UR5, URZ ;  /* 0x0000000529057290 */ /* 0x000fe2000fffe03f */
[----:B------:R-:W-:Y:S02]  /*d700*/  ULDC.64 UR6, c[0x0][0xae0] ;  /* 0x0002b80000067ab9 */ /* 0x000fe40000000a00 */
[----:B------:R-:W-:Y:S01]  /*d710*/  IMAD.U32 R3, RZ, RZ, UR41 ;  /* 0x00000029ff037e24 */ /* 0x000fe2000f8e00ff */
[----:B------:R-:W-:Y:S02]  /*d720*/  PRMT R0, RZ, 0x654, R0 ;  /* 0x00000654ff007816 */ /* 0x000fe40000000000 */
[----:B-1----:R-:W-:Y:S01]  /*d730*/  @P1 SHF.R.U32.HI R21, RZ, R33, R2 ;  /* 0x00000021ff151219 */ /* 0x002fe20000011602 */
[----:B------:R-:W-:Y:S02]  /*d740*/  IMAD.U32 R2, RZ, RZ, UR40 ;  /* 0x00000028ff027e24 */ /* 0x000fe4000f8e00ff */
[----:B------:R-:W-:Y:S01]  /*d750*/  IMAD.U32 R3, RZ, RZ, UR5 ;  /* 0x00000005ff037e24 */ /* 0x000fe2000f8e00ff */
[--C-:B------:R-:W-:Y:S01]  /*d760*/  SHF.R.S32.HI R20, RZ, 0x1f, R21.reuse ;  /* 0x0000001fff147819 */ /* 0x100fe20000011415 */
[----:B------:R-:W-:Y:S01]  /*d770*/  IMAD.MOV R29, RZ, RZ, -R21 ;  /* 0x000000ffff1d7224 */ /* 0x000fe200078e0a15 */
[----:B------:R-:W-:Y:S01]  /*d780*/  ULDC UR5, c[0x0][0xac8] ;  /* 0x0002b20000057ab9 */ /* 0x000fe20000000800 */
[----:B------:R-:W-:-:S04]  /*d790*/  IMAD.WIDE.U32 R2, R21, UR6, R2 ;  /* 0x0000000615027c25 */ /* 0x000fc8000f8e0002 */
[----:B------:R-:W-:Y:S02]  /*d7a0*/  IMAD R20, R20, UR6, RZ ;  /* 0x0000000614147c24 */ /* 0x000fe4000f8e02ff */
[----:B------:R-:W-:Y:S01]  /*d7b0*/  IMAD R29, R30, R29, R28 ;  /* 0x0000001d1e1d7224 */ /* 0x000fe200078e021c */
[----:B--2---:R0:W-:Y:S01]  /*d7c0*/  SYNCS.ARRIVE.TRANS64.RED.A1T0 RZ, [R0+URZ], RZ ;  /* 0x000000ff00ff79a7 */ /* 0x0041e2000810043f */
[----:B------:R-:W-:Y:S01]  /*d7d0*/  IMAD R33, R21, UR7, R20 ;  /* 0x0000000715217c24 */ /* 0x000fe2000f8e0214 */
[----:B------:R-:W-:Y:S02]  /*d7e0*/  ULDC.64 UR6, c[0x0][0xad8] ;  /* 0x0002b60000067ab9 */ /* 0x000fe40000000a00 */
[----:B------:R-:W-:Y:S01]  /*d7f0*/  SHF.R.S32.HI R20, RZ, 0x1f, R29 ;  /* 0x0000001fff147819 */ /* 0x000fe2000001141d */
[----:B------:R-:W-:Y:S02]  /*d800*/  IMAD.IADD R3, R3, 0x1, R33 ;  /* 0x0000000103037824 */ /* 0x000fe400078e0221 */
[----:B0-----:R-:W-:-:S02]  /*d810*/  VIADD R0, R36, 0x90 ;  /* 0x0000009024007836 */ /* 0x001fc40000000000 */
[----:B------:R-:W-:Y:S02]  /*d820*/  IMAD R20, R20, UR6, RZ ;  /* 0x0000000614147c24 */ /* 0x000fe4000f8e02ff */
[----:B------:R-:W-:-:S04]  /*d830*/  IMAD.WIDE.U32 R2, R29, UR6, R2 ;  /* 0x000000061d027c25 */ /* 0x000fc8000f8e0002 */
[----:B------:R-:W-:Y:S01]  /*d840*/  IMAD R21, R29, UR7, R20 ;  /* 0x000000071d157c24 */ /* 0x000fe2000f8e0214 */
[----:B------:R-:W-:Y:S01]  /*d850*/  ULDC.64 UR6, c[0x0][0xa80] ;  /* 0x0002a00000067ab9 */ /* 0x000fe20000000a00 */
[----:B------:R-:W-:Y:S01]  /*d860*/  VIADD R20, R36, 0x60 ;  /* 0x0000006024147836 */ /* 0x000fe20000000000 */
[----:B------:R-:W-:Y:S01]  /*d870*/  LEA R30, P0, R2, UR6, 0x1 ;  /* 0x00000006021e7c11 */ /* 0x000fe2000f8008ff */
[----:B------:R-:W-:-:S04]  /*d880*/  IMAD.IADD R3, R3, 0x1, R21 ;  /* 0x0000000103037824 */ /* 0x000fc800078e0215 */
[----:B------:R-:W0:Y:S01]  /*d890*/  SHFL.IDX PT, R28, R30, RZ, 0x181f ;  /* 0x00181fff1e1c7589 */ /* 0x000e2200000e0000 */
[----:B------:R-:W-:Y:S01]  /*d8a0*/  LEA.HI.X R32, R2, UR7, R3, 0x1, P0 ;  /* 0x0000000702207c11 */ /* 0x000fe200080f0c03 */
[C---:B------:R-:W-:Y:S01]  /*d8b0*/  VIADD R2, R36.reuse, 0x30 ;  /* 0x0000003024027836 */ /* 0x040fe20000000000 */
[----:B------:R-:W-:Y:S01]  /*d8c0*/  ISETP.GE.AND P0, PT, R19, UR5, PT ;  /* 0x0000000513007c0c */ /* 0x000fe2000bf06270 */
[----:B------:R-:W1:Y:S03]  /*d8d0*/  SHFL.IDX PT, R40, R30, 0x1, 0x181f ;  /* 0x00381f001e287f89 */ /* 0x000e6600000e0000 */
[-C--:B------:R-:W-:Y:S01]  /*d8e0*/  ISETP.GE.OR P1, PT, R36, R31.reuse, P0 ;  /* 0x0000001f2400720c */ /* 0x080fe20000726670 */
[----:B------:R-:W2:Y:S01]  /*d8f0*/  SHFL.IDX PT, R44, R30, 0x2, 0x181f ;  /* 0x00581f001e2c7f89 */ /* 0x000ea200000e0000 */
[-C--:B------:R-:W-:Y:S02]  /*d900*/  ISETP.GE.OR P2, PT, R2, R31.reuse, P0 ;  /* 0x0000001f0200720c */ /* 0x080fe40000746670 */
[-C--:B------:R-:W-:Y:S01]  /*d910*/  ISETP.GE.OR P3, PT, R20, R31.reuse, P0 ;  /* 0x0000001f1400720c */ /* 0x080fe20000766670 */
[----:B------:R-:W3:Y:S01]  /*d920*/  SHFL.IDX PT, R34, R32, RZ, 0x181f ;  /* 0x00181fff20227589 */ /* 0x000ee200000e0000 */
[----:B------:R-:W-:-:S03]  /*d930*/  ISETP.GE.OR P0, PT, R0, R31, P0 ;  /* 0x0000001f0000720c */ /* 0x000fc60000706670 */
[----:B------:R-:W4:Y:S04]  /*d940*/  SHFL.IDX PT, R38, R32, 0x1, 0x181f ;  /* 0x00381f0020267f89 */ /* 0x000f2800000e0000 */
[----:B------:R-:W4:Y:S01]  /*d950*/  SHFL.IDX PT, R42, R32, 0x2, 0x181f ;  /* 0x00581f00202a7f89 */ /* 0x000f2200000e0000 */
[----:B0-----:R-:W-:-:S03]  /*d960*/  @!P1 LEA R2, P4, R19, R28, 0x1 ;  /* 0x0000001c13029211 */ /* 0x001fc600078808ff */
[----:B------:R-:W0:Y:S01]  /*d970*/  SHFL.IDX PT, R30, R30, 0x3, 0x181f ;  /* 0x00781f001e1e7f89 */ /* 0x000e2200000e0000 */
[----:B-1----:R-:W-:-:S03]  /*d980*/  @!P2 LEA R20, P5, R19, R40, 0x1 ;  /* 0x000000281314a211 */ /* 0x002fc600078a08ff */
[----:B------:R-:W1:Y:S01]  /*d990*/  SHFL.IDX PT, R32, R32, 0x3, 0x181f ;  /* 0x00781f0020207f89 */ /* 0x000e6200000e0000 */
[C---:B--2---:R-:W-:Y:S02]  /*d9a0*/  @!P3 LEA R28, P6, R19.reuse, R44, 0x1 ;  /* 0x0000002c131cb211 */ /* 0x044fe400078c08ff */
[C-C-:B---3--:R-:W-:Y:S02]  /*d9b0*/  @!P1 LEA.HI.X R3, R19.reuse, R34, R157.reuse, 0x1, P4 ;  /* 0x0000002213039211 */ /* 0x148fe400020f0c9d */
[C-C-:B----4-:R-:W-:Y:S02]  /*d9c0*/  @!P2 LEA.HI.X R21, R19.reuse, R38, R157.reuse, 0x1, P5 ;  /* 0x000000261315a211 */ /* 0x150fe400028f0c9d */
[----:B------:R-:W-:Y:S01]  /*d9d0*/  @!P3 LEA.HI.X R29, R19, R42, R157, 0x1, P6 ;  /* 0x0000002a131db211 */ /* 0x000fe200030f0c9d */
[----:B------:R2:W-:Y:S04]  /*d9e0*/  @!P1 ST.E.128 desc[UR48][R2.64], R4 ;  /* 0x0000000402009985 */ /* 0x0005e8000c101d30 */
[----:B------:R2:W-:Y:S04]  /*d9f0*/  @!P2 ST.E.128 desc[UR48][R20.64], R8 ;  /* 0x000000081400a985 */ /* 0x0005e8000c101d30 */
[----:B------:R2:W-:Y:S01]  /*da00*/  @!P3 ST.E.128 desc[UR48][R28.64], R12 ;  /* 0x0000000c1c00b985 */ /* 0x0005e2000c101d30 */
[----:B01----:R-:W-:Y:S05]  /*da10*/  @P0 BRA `(.L_x_13516) ;  /* 0x0000000400ec0947 */ /* 0x003fea0003800000 */
[----:B--2---:R-:W-:-:S04]  /*da20*/  LEA R2, P0, R19, R30, 0x1 ;  /* 0x0000001e13027211 */ /* 0x004fc800078008ff */
[----:B------:R-:W-:-:S05]  /*da30*/  LEA.HI.X R3, R19, R32, R157, 0x1, P0 ;  /* 0x0000002013037211 */ /* 0x000fca00000f0c9d */
[----:B-----5:R0:W-:Y:S01]  /*da40*/  ST.E.128 desc[UR48][R2.64], R24 ;  /* 0x0000001802007985 */ /* 0x0201e2000c101d30 */
[----:B------:R-:W-:Y:S05]  /*da50*/  BRA `(.L_x_13516) ;  /* 0x0000000400dc7947 */ /* 0x000fea0003800000 */
.L_x_13515:
[----:B------:R-:W0:Y:S01]  /*da60*/  LDC R10, c[0x0][0xbe8] ;  /* 0x0002fa00ff0a7b82 */ /* 0x000e220000000800 */
[----:B------:R-:W1:Y:S01]  /*da70*/  S2R R0, SR_TID.X ;  /* 0x0000000000007919 */ /* 0x000e620000002100 */
[----:B------:R-:W-:Y:S01]  /*da80*/  USHF.R.S32.HI UR8, URZ, 0x1f, UR42 ;  /* 0x0000001f3f087899 */ /* 0x000fe2000801142a */
[----:B------:R-:W-:Y:S01]  /*da90*/  BSSY B1, `(.L_x_13517) ;  /* 0x0000031000017945 */ /* 0x000fe20003800000 */
[----:B------:R-:W-:Y:S01]  /*daa0*/  USHF.R.S32.HI UR9, URZ, 0x1f, UR40 ;  /* 0x0000001f3f097899 */ /* 0x000fe20008011428 */
[----:B------:R-:W-:Y:S01]  /*dab0*/  IMAD R6, R18, 0x30, R152 ;  /* 0x0000003012067824 */ /* 0x000fe200078e0298 */
[----:B0-----:R-:W-:Y:S01]  /*dac0*/  ISETP.NE.AND P1, PT, R10, 0x1, PT ;  /* 0x000000010a00780c */ /* 0x001fe20003f25270 */
[----:B-1----:R-:W-:-:S12]  /*dad0*/  VIADD R0, R0, 0xffffff80 ;  /* 0xffffff8000007836 */ /* 0x002fd80000000000 */
[----:B------:R-:W0:Y:S01]  /*dae0*/  @P1 LDC R9, c[0x0][0xbec] ;  /* 0x0002fb00ff091b82 */ /* 0x000e220000000800 */
[----:B------:R-:W-:-:S07]  /*daf0*/  ISETP.GE.AND P0, PT, R0, 0xc0, PT ;  /* 0x000000c00000780c */ /* 0x000fce0003f06270 */
[----:B------:R-:W1:Y:S06]  /*db00*/  @P1 LDC R11, c[0x0][0xbf0] ;  /* 0x0002fc00ff0b1b82 */ /* 0x000e6c0000000800 */
        /* <DEDUP_REMOVED lines=41> */
.L_x_13518:
[----:B------:R-:W-:Y:S05]  /*dda0*/  BSYNC B1 ;  /* 0x0000000000017941 */ /* 0x000fea0003800000 */
.L_x_13517:
[----:B------:R-:W-:Y:S01]  /*ddb0*/  ULDC.64 UR10, c[0x0][0xae8] ;  /* 0x0002ba00000a7ab9 */ /* 0x000fe20000000a00 */
[----:B------:R-:W-:Y:S01]  /*ddc0*/  VIADD R6, R6, UR39 ;  /* 0x0000002706067c36 */ /* 0x000fe20008000000 */
[----:B------:R-:W-:Y:S02]  /*ddd0*/  UIMAD UR5, UR8, UR10, URZ ;  /* 0x0000000a080572a4 */ /* 0x000fe4000f8e023f */
[----:B------:R-:W-:Y:S01]  /*dde0*/  UIMAD.WIDE.U32 UR6, UR42, UR10, URZ ;  /* 0x0000000a2a0672a5 */ /* 0x000fe2000f8e003f */
[----:B0-----:R-:W-:Y:S01]  /*ddf0*/  @P1 IMAD.HI.U32 R0, R6, R9, RZ ;  /* 0x0000000906001227 */ /* 0x001fe200078e00ff */
[----:B------:R-:W-:-:S03]  /*de00*/  UIMAD UR5, UR42, UR11, UR5 ;  /* 0x0000000b2a0572a4 */ /* 0x000fc6000f8e0205 */
[----:B------:R-:W-:Y:S01]  /*de10*/  ULDC.64 UR10, c[0x0][0xaf0] ;  /* 0x0002bc00000a7ab9 */ /* 0x000fe20000000a00 */
[----:B------:R-:W-:Y:S01]  /*de20*/  UIADD3 UR7, UR7, UR5, URZ ;  /* 0x0000000507077290 */ /* 0x000fe2000fffe03f */
[----:B--2---:R-:W-:Y:S01]  /*de30*/  IMAD.MOV.U32 R5, RZ, RZ, R6 ;  /* 0x000000ffff057224 */ /* 0x004fe200078e0006 */
[----:B------:R-:W-:Y:S01]  /*de40*/  UIMAD UR5, UR9, UR10, URZ ;  /* 0x0000000a090572a4 */ /* 0x000fe2000f8e023f */
[----:B-1----:R-:W-:-:S03]  /*de50*/  @P1 SHF.R.U32.HI R5, RZ, R11, R0 ;  /* 0x0000000bff051219 */ /* 0x002fc60000011600 */
        /* <DEDUP_REMOVED lines=8> */
[----:B------:R-:W-:-:S02]  /*dee0*/  IMAD.U32 R3, RZ, RZ, UR41 ;  /* 0x00000029ff037e24 */ /* 0x000fc4000f8e00ff */
[----:B------:R-:W-:Y:S02]  /*def0*/  IMAD.U32 R2, RZ, RZ, UR40 ;  /* 0x00000028ff027e24 */ /* 0x000fe4000f8e00ff */
[----:B------:R-:W-:Y:S01]  /*df00*/  IMAD.U32 R3, RZ, RZ, UR5 ;  /* 0x00000005ff037e24 */ /* 0x000fe2000f8e00ff */
[----:B------:R-:W-:Y:S01]  /*df10*/  ULDC UR5, c[0x0][0xac8] ;  /* 0x0002b20000057ab9 */ /* 0x000fe20000000800 */
[C---:B------:R-:W-:Y:S01]  /*df20*/  IMAD R9, R5.reuse, UR7, R0 ;  /* 0x0000000705097c24 */ /* 0x040fe2000f8e0200 */
[----:B------:R-:W-:Y:S01]  /*df30*/  SHF.R.S32.HI R0, RZ, 0x1f, R7 ;  /* 0x0000001fff007819 */ /* 0x000fe20000011407 */
        /* <DEDUP_REMOVED lines=9> */
[----:B------:R-:W-:Y:S01]  /*dfd0*/  ULDC UR6, c[0x0][0xa88] ;  /* 0x0002a20000067ab9 */ /* 0x000fe20000000800 */
[----:B------:R-:W-:Y:S02]  /*dfe0*/  VIADD R7, R152, UR39 ;  /* 0x0000002798077c36 */ /* 0x000fe40008000000 */
[----:B------:R-:W-:Y:S01]  /*dff0*/  LEA.HI.X R11, R2, UR7, R5, 0x1, P0 ;  /* 0x00000007020b7c11 */ /* 0x000fe200080f0c05 */
[----:B------:R-:W0:Y:S01]  /*e000*/  SHFL.IDX PT, R4, R9, 0x1, 0x181f ;  /* 0x00381f0009047f89 */ /* 0x000e2200000e0000 */
[----:B------:R-:W-:Y:S01]  /*e010*/  IMAD R20, R10, UR6, RZ ;  /* 0x000000060a147c24 */ /* 0x000fe2000f8e02ff */
[----:B------:R-:W-:Y:S01]  /*e020*/  ISETP.GE.AND P0, PT, R19, UR5, PT ;  /* 0x0000000513007c0c */ /* 0x000fe2000bf06270 */
[C---:B------:R-:W-:Y:S01]  /*e030*/  VIADD R3, R7.reuse, 0x30 ;  /* 0x0000003007037836 */ /* 0x040fe20000000000 */
[----:B------:R-:W1:Y:S01]  /*e040*/  SHFL.IDX PT, R2, R9, RZ, 0x181f ;  /* 0x00181fff09027589 */ /* 0x000e6200000e0000 */
[C---:B------:R-:W-:Y:S01]  /*e050*/  VIADD R5, R7.reuse, 0x60 ;  /* 0x0000006007057836 */ /* 0x040fe20000000000 */
[CC--:B------:R-:W-:Y:S01]  /*e060*/  ISETP.GE.OR P3, PT, R7.reuse, R20.reuse, P0 ;  /* 0x000000140700720c */ /* 0x0c0fe20000766670 */
[----:B------:R-:W-:Y:S01]  /*e070*/  VIADD R7, R7, 0x90 ;  /* 0x0000009007077836 */ /* 0x000fe20000000000 */
[----:B------:R-:W2:Y:S01]  /*e080*/  SHFL.IDX PT, R6, R9, 0x2, 0x181f ;  /* 0x00581f0009067f89 */ /* 0x000ea200000e0000 */
[----:B------:R-:W-:-:S02]  /*e090*/  ISETP.GE.OR P2, PT, R3, R20, P0 ;  /* 0x000000140300720c */ /* 0x000fc40000746670 */
[-C--:B------:R-:W-:Y:S01]  /*e0a0*/  ISETP.GE.OR P1, PT, R5, R20.reuse, P0 ;  /* 0x000000140500720c */ /* 0x080fe20000726670 */
[----:B------:R-:W3:Y:S01]  /*e0b0*/  SHFL.IDX PT, R0, R11, RZ, 0x181f ;  /* 0x00181fff0b007589 */ /* 0x000ee200000e0000 */
[----:B------:R-:W-:-:S03]  /*e0c0*/  ISETP.GE.OR P0, PT, R7, R20, P0 ;  /* 0x000000140700720c */ /* 0x000fc60000706670 */
[----:B------:R-:W4:Y:S04]  /*e0d0*/  SHFL.IDX PT, R8, R9, 0x3, 0x181f ;  /* 0x00781f0009087f89 */ /* 0x000f2800000e0000 */
[----:B------:R-:W5:Y:S04]  /*e0e0*/  SHFL.IDX PT, R10, R11, 0x1, 0x181f ;  /* 0x00381f000b0a7f89 */ /* 0x000f6800000e0000 */
[----:B------:R-:W5:Y:S01]  /*e0f0*/  SHFL.IDX PT, R12, R11, 0x2, 0x181f ;  /* 0x00581f000b0c7f89 */ /* 0x000f6200000e0000 */
[----:B0-----:R-:W-:-:S03]  /*e100*/  @!P2 LEA R4, P5, R19, R4, 0x1 ;  /* 0x000000041304a211 */ /* 0x001fc600078a08ff */
[----:B------:R-:W0:Y:S01]  /*e110*/  SHFL.IDX PT, R14, R11, 0x3, 0x181f ;  /* 0x00781f000b0e7f89 */ /* 0x000e2200000e0000 */
[C---:B-1----:R-:W-:Y:S02]  /*e120*/  @!P3 LEA R2, P6, R19.reuse, R2, 0x1 ;  /* 0x000000021302b211 */ /* 0x042fe400078c08ff */
[C---:B--2---:R-:W-:Y:S02]  /*e130*/  @!P1 LEA R6, P4, R19.reuse, R6, 0x1 ;  /* 0x0000000613069211 */ /* 0x044fe400078808ff */
[C---:B---3--:R-:W-:Y:S02]  /*e140*/  @!P3 LEA.HI.X R3, R19.reuse, R0, R157, 0x1, P6 ;  /* 0x000000001303b211 */ /* 0x048fe400030f0c9d */
[----:B----4-:R-:W-:-:S03]  /*e150*/  @!P0 LEA R8, P6, R19, R8, 0x1 ;  /* 0x0000000813088211 */ /* 0x010fc600078c08ff */
[----:B------:R1:W-:Y:S01]  /*e160*/  @!P3 ST.E.128 desc[UR48][R2.64], RZ ;  /* 0x000000ff0200b985 */ /* 0x0003e2000c101d30 */
[C-C-:B-----5:R-:W-:Y:S02]  /*e170*/  @!P2 LEA.HI.X R5, R19.reuse, R10, R157.reuse, 0x1, P5 ;  /* 0x0000000a1305a211 */ /* 0x160fe400028f0c9d */
[----:B------:R-:W-:-:S03]  /*e180*/  @!P1 LEA.HI.X R7, R19, R12, R157, 0x1, P4 ;  /* 0x0000000c13079211 */ /* 0x000fc600020f0c9d */
[----:B------:R1:W-:Y:S01]  /*e190*/  @!P2 ST.E.128 desc[UR48][R4.64], RZ ;  /* 0x000000ff0400a985 */ /* 0x0003e2000c101d30 */
[----:B0-----:R-:W-:-:S03]  /*e1a0*/  @!P0 LEA.HI.X R9, R19, R14, R157, 0x1, P6 ;  /* 0x0000000e13098211 */ /* 0x001fc600030f0c9d */
[----:B------:R1:W-:Y:S04]  /*e1b0*/  @!P1 ST.E.128 desc[UR48][R6.64], RZ ;  /* 0x000000ff06009985 */ /* 0x0003e8000c101d30 */
[----:B------:R1:W-:Y:S02]  /*e1c0*/  @!P0 ST.E.128 desc[UR48][R8.64], RZ ;  /* 0x000000ff08008985 */ /* 0x0003e4000c101d30 */
.L_x_13516:
[----:B------:R-:W-:Y:S05]  /*e1d0*/  BSYNC B0 ;  /* 0x0000000000007941 */ /* 0x000fea0003800000 */
.L_x_13514:
[----:B------:R-:W-:Y:S02]  /*e1e0*/  ULDC UR5, c[0x0][0xc38] ;  /* 0x00030e0000057ab9 */ /* 0x000fe40000000800 */
[----:B------:R-:W-:-:S06]  /*e1f0*/  UISETP.GE.AND UP0, UPT, UR4, UR5, UPT ;  /* 0x000000050400728c */ /* 0x000fcc000bf06270 */
[----:B------:R-:W-:-:S13]  /*e200*/  PLOP3.LUT P0, PT, PT, PT, UP0, 0x80, 0x0 ;  /* 0x000000000000781c */ /* 0x000fda0003f0f008 */
[----:B------:R-:W-:Y:S05]  /*e210*/  @!P0 BRA `(.L_x_13519) ;  /* 0xffffff2800d48947 */ /* 0x000fea000383ffff */
[----:B------:R-:W-:Y:S05]  /*e220*/  EXIT ;  /* 0x000000000000794d */ /* 0x000fea0003800000 */
.L_x_13433:
        /* <DEDUP_REMOVED lines=28> */
[C---:B------:R-:W-:Y:S01]  /*e3f0*/  LOP3.LUT R28, R6.reuse, 0x1f, RZ, 0xc0, !PT ;  /* 0x0000001f061c7812 */ /* 0x040fe200078ec0ff */
[----:B------:R-:W-:Y:S02]  /*e400*/  IMAD.SHL.U32 R4, R6, 0x10, RZ ;  /* 0x0000001006047824 */ /* 0x000fe400078e00ff */
[----:B------:R-:W-:Y:S01]  /*e410*/  IMAD.SHL.U32 R3, R5, 0x8, RZ ;  /* 0x0000000805037824 */ /* 0x000fe200078e00ff */
[----:B------:R-:W-:-:S04]  /*e420*/  LOP3.LUT R2, R0, 0x1f8, RZ, 0xc0, !PT ;  /* 0x000001f800027812 */ /* 0x000fc800078ec0ff */
[----:B------:R-:W-:-:S04]  /*e430*/  LOP3.LUT R2, R2, 0x38, R6, 0x78, !PT ;  /* 0x0000003802027812 */ /* 0x000fc800078e7806 */
[----:B------:R-:W-:Y:S02]  /*e440*/  LOP3.LUT R2, R2, 0x200, R3, 0xf8, !PT ;  /* 0x0000020002027812 */ /* 0x000fe400078ef803 */
[----:B------:R-:W-:-:S03]  /*e450*/  SHF.R.U32.HI R3, RZ, 0x3, R5 ;  /* 0x00000003ff037819 */ /* 0x000fc60000011605 */
[----:B------:R-:W-:Y:S01]  /*e460*/  IMAD R26, R2, 0x2, R17 ;  /* 0x00000002021a7824 */ /* 0x000fe200078e0211 */
[----:B------:R-:W-:-:S07]  /*e470*/  LOP3.LUT R0, R3, 0x70, R4, 0xf8, !PT ;  /* 0x0000007003007812 */ /* 0x000fce00078ef804 */
.L_x_13604:
        /* <DEDUP_REMOVED lines=22> */
.L_x_13521:
[----:B------:R-:W-:Y:S01]  /*e5e0*/  ULDC UR9, c[0x0][0xc54] ;  /* 0x0003150000097ab9 */ /* 0x000fe20000000800 */
[----:B------:R-:W-:Y:S01]  /*e5f0*/  UMOV UR6, UR8 ;  /* 0x0000000800067c82 */ /* 0x000fe20008000000 */
[----:B------:R-:W-:-:S11]  /*e600*/  UISETP.NE.AND UP0, UPT, UR9, 0x1, UPT ;  /* 0x000000010900788c */ /* 0x000fd6000bf05270 */
[----:B------:R-:W-:Y:S02]  /*e610*/  @UP0 ULDC.64 UR10, c[0x0][0xc58] ;  /* 0x00031600000a0ab9 */ /* 0x000fe40000000a00 */
[----:B------:R-:W-:-:S04]  /*e620*/  UIMAD.WIDE.U32 UR4, UR8, UR10, URZ ;  /* 0x0000000a080472a5 */ /* 0x000fc8000f8e003f */
[----:B------:R-:W-:-:S04]  /*e630*/  @UP0 USHF.R.U32.HI UR6, URZ, UR11, UR5 ;  /* 0x0000000b3f060299 */ /* 0x000fc80008011605 */
[----:B------:R-:W-:-:S12]  /*e640*/  UIMAD UR4, UR6, UR9, URZ ;  /* 0x00000009060472a4 */ /* 0x000fd8000f8e023f */
.L_x_13522:
        /* <DEDUP_REMOVED lines=48> */
.L_x_13524:
[----:B------:R-:W-:-:S11]  /*e950*/  UISETP.NE.AND UP0, UPT, UR5, 0x1, UPT ;  /* 0x000000010500788c */ /* 0x000fd6000bf05270 */
[----:B------:R-:W-:Y:S02]  /*e960*/  @UP0 ULDC.64 UR12, c[0x0][0x9e8] ;  /* 0x00027a00000c0ab9 */ /* 0x000fe40000000a00 */
[----:B------:R-:W-:-:S04]  /*e970*/  UIMAD.WIDE.U32 UR10, UR9, UR12, URZ ;  /* 0x0000000c090a72a5 */ /* 0x000fc8000f8e003f */
[----:B------:R-:W-:-:S12]  /*e980*/  @UP0 USHF.R.U32.HI UR9, URZ, UR13, UR11 ;  /* 0x0000000d3f090299 */ /* 0x000fd8000801160b */
.L_x_13525:
[----:B------:R-:W-:-:S04]  /*e990*/  UIMAD UR9, UR9, UR5, UR5 ;  /* 0x00000005090972a4 */ /* 0x000fc8000f8e0205 */
[----:B------:R-:W-:-:S04]  /*e9a0*/  UISETP.LT.AND UP0, UPT, UR4, UR9, UPT ;  /* 0x000000090400728c */ /* 0x000fc8000bf01270 */
[----:B------:R-:W-:-:S12]  /*e9b0*/  USEL UR4, UR4, UR9, UP0 ;  /* 0x0000000904047287 */ /* 0x000fd80008000000 */
.L_x_13523:
        /* <DEDUP_REMOVED lines=30> */
.L_x_13527:
[----:B------:R-:W-:-:S11]  /*eba0*/  UISETP.NE.AND UP0, UPT, UR5, 0x1, UPT ;  /* 0x000000010500788c */ /* 0x000fd6000bf05270 */
[----:B------:R-:W-:Y:S02]  /*ebb0*/  @UP0 ULDC.64 UR10, c[0x0][0x9e8] ;  /* 0x00027a00000a0ab9 */ /* 0x000fe40000000a00 */
[----:B------:R-:W-:-:S04]  /*ebc0*/  UIMAD.WIDE.U32 UR6, UR4, UR10, URZ ;  /* 0x0000000a040672a5 */ /* 0x000fc8000f8e003f */
[----:B------:R-:W-:-:S12]  /*ebd0*/  @UP0 USHF.R.U32.HI UR4, URZ, UR11, UR7 ;  /* 0x0000000b3f040299 */ /* 0x000fd80008011607 */
.L_x_13528:
[----:B------:R-:W-:-:S04]  /*ebe0*/  UIMAD UR4, UR4, UR5, URZ ;  /* 0x00000005040472a4 */ /* 0x000fc8000f8e023f */
[----:B------:R-:W-:-:S04]  /*ebf0*/  UISETP.LT.AND UP0, UPT, UR8, UR4, UPT ;  /* 0x000000040800728c */ /* 0x000fc8000bf01270 */
[----:B------:R-:W-:-:S12]  /*ec00*/  USEL UR8, UR8, UR4, !UP0 ;  /* 0x0000000408087287 */ /* 0x000fd8000c000000 */
.L_x_13526:
        /* <DEDUP_REMOVED lines=16> */
[----:B------:R-:W0:Y:S08]  /*ed10*/  FLO.U32 R0, UR4 ;  /* 0x0000000400007d00 */ /* 0x000e3000080e0000 */
[----:B------:R-:W1:Y:S01]  /*ed20*/  POPC R5, UR4 ;  /* 0x0000000400057d09 */ /* 0x000e620008000000 */
[----:B0-----:R-:W-:-:S13]  /*ed30*/  ISETP.EQ.U32.AND P0, PT, R0, R7, PT ;  /* 0x000000070000720c */ /* 0x001fda0003f02070 */
[----:B-1----:R-:W2:Y:S01]  /*ed40*/  @P0 ATOMG.E.ADD.STRONG.GPU PT, R3, desc[UR48][R2.64], R5 ;  /* 0x00000005020309a8 */ /* 0x002ea200081ee1f0 */
[----:B------:R-:W0:Y:S02]  /*ed50*/  S2R R4, SR_LTMASK ;  /* 0x0000000000047919 */ /* 0x000e240000003900 */
[----:B0-----:R-:W-:-:S04]  /*ed60*/  LOP3.LUT R4, R4, UR4, RZ, 0xc0, !PT ;  /* 0x0000000404047c12 */ /* 0x001fc8000f8ec0ff */
[----:B------:R-:W0:Y:S01]  /*ed70*/  POPC R27, R4 ;  /* 0x00000004001b7309 */ /* 0x000e220000000000 */
[----:B--2---:R-:W0:Y:S02]  /*ed80*/  SHFL.IDX PT, R0, R3, R0, 0x1f ;  /* 0x00001f0003007589 */ /* 0x004e2400000e0000 */
[----:B0-----:R-:W-:Y:S01]  /*ed90*/  IADD3 R27, R0, UR42, R27 ;  /* 0x0000002a001b7c10 */ /* 0x001fe2000fffe01b */
[----:B------:R-:W-:Y:S06]  /*eda0*/  BRA `(.L_x_13531) ;  /* 0x0000002c00fc7947 */ /* 0x000fec0003800000 */
.L_x_13530:
[----:B------:R-:W-:Y:S01]  /*edb0*/  VIADD R0, R17, 0xe400 ;  /* 0x0000e40011007836 */ /* 0x000fe20000000000 */
[----:B------:R-:W-:Y:S04]  /*edc0*/  BSSY B6, `(.L_x_13532) ;  /* 0x0000013000067945 */ /* 0x000fe80003800000 */
[----:B------:R-:W-:-:S13]  /*edd0*/  LOP3.LUT P0, RZ, R0, 0x3ff, RZ, 0xc0, !PT ;  /* 0x000003ff00ff7812 */ /* 0x000fda000780c0ff */
[----:B------:R-:W-:Y:S05]  /*ede0*/  @!P0 BRA `(.L_x_13533) ;  /* 0x0000000000408947 */ /* 0x000fea0003800000 */
[----:B------:R-:W-:Y:S01]  /*edf0*/  MOV R2, 0x0 ;  /* 0x0000000000027802 */ /* 0x000fe20000000f00 */
[----:B------:R-:W-:Y:S01]  /*ee00*/  ULDC.64 UR4, c[0x4][0x1b8] ;  /* 0x01006e0000047ab9 */ /* 0x000fe20000000a00 */
[----:B------:R-:W-:Y:S01]  /*ee10*/  ULDC.64 UR6, c[0x4][0x1c0] ;  /* 0x0100700000067ab9 */ /* 0x000fe20000000a00 */
[----:B------:R-:W-:Y:S02]  /*ee20*/  IMAD.U32 R4, RZ, RZ, UR4 ;  /* 0x00000004ff047e24 */ /* 0x000fe4000f8e00ff */
[----:B------:R-:W-:Y:S01]  /*ee30*/  IMAD.U32 R5, RZ, RZ, UR5 ;  /* 0x00000005ff057e24 */ /* 0x000fe2000f8e00ff */
[----:B------:R-:W0:Y:S01]  /*ee40*/  LDC.64 R2, c[0x4][R2] ;  /* 0x0100000002027b82 */ /* 0x000e220000000a00 */
[----:B------:R-:W-:Y:S01]  /*ee50*/  ULDC.64 UR4, c[0x4][0x8] ;  /* 0x0100020000047ab9 */ /* 0x000fe20000000a00 */
        /* <DEDUP_REMOVED lines=9> */
.L_x_13533:
[----:B------:R-:W-:Y:S05]  /*eef0*/  BSYNC B6 ;  /* 0x0000000000067941 */ /* 0x000fea0003800000 */
.L_x_13532:
        /* <DEDUP_REMOVED lines=20> */
.L_x_13536:
[----:B------:R0:W1:Y:S01]  /*f040*/  LDC.64 R2, c[0x4][R18] ;  /* 0x0100000012027b82 */ /* 0x0000620000000a00 */
[----:B------:R-:W-:Y:S01]  /*f050*/  ULDC.64 UR4, c[0x4][0x1b8] ;  /* 0x01006e0000047ab9 */ /* 0x000fe20000000a00 */
[----:B------:R-:W-:Y:S01]  /*f060*/  ULDC.64 UR6, c[0x4][0x1c0] ;  /* 0x0100700000067ab9 */ /* 0x000fe20000000a00 */
[----:B------:R-:W-:Y:S02]  /*f070*/  IMAD.U32 R4, RZ, RZ, UR4 ;  /* 0x00000004ff047e24 */ /* 0x000fe4000f8e00ff */
        /* <DEDUP_REMOVED lines=11> */
.L_x_13535:
[----:B------:R-:W-:Y:S05]  /*f130*/  BSYNC B6 ;  /* 0x0000000000067941 */ /* 0x000fea0003800000 */
.L_x_13534:
        /* <DEDUP_REMOVED lines=25> */
.L_x_13619:
        /* <DEDUP_REMOVED lines=8> */
.L_x_13622:
        /* <DEDUP_REMOVED lines=21> */
.L_x_13540:
[----:B------:R-:W2:Y:S01]  /*f4a0*/  S2R R0, SR_TID.X ;  /* 0x0000000000007919 */ /* 0x000ea20000002100 */
[----:B-1----:R-:W-:Y:S01]  /*f4b0*/  IMAD R3, R16, 0x8, R17 ;  /* 0x0000000810037824 */ /* 0x002fe200078e0211 */
[----:B--2---:R-:W-:Y:S02]  /*f4c0*/  LOP3.LUT R2, R0, 0x7f, RZ, 0xc0, !PT ;  /* 0x0000007f00027812 */ /* 0x004fe400078ec0ff */
[----:B------:R-:W-:Y:S02]  /*f4d0*/  SHF.L.U32 R0, R24, 0x1f, RZ ;  /* 0x0000001f18007819 */ /* 0x000fe400000006ff */
[----:B------:R-:W-:Y:S02]  /*f4e0*/  ISETP.NE.AND P1, PT, R2, RZ, PT ;  /* 0x000000ff0200720c */ /* 0x000fe40003f25270 */
[----:B------:R-:W1:Y:S02]  /*f4f0*/  SYNCS.PHASECHK.TRANS64.TRYWAIT P0, [R3+URZ+0x16840], R0 ;  /* 0x01684000030075a7 */ /* 0x000e64000800017f */
[----:B-1----:R-:W-:Y:S09]  /*f500*/  @!P0 BRA `(.L_x_13541) ;  /* 0x0000003000848947 */ /* 0x002ff20003800000 */
.L_x_13623:
[----:B------:R-:W-:Y:S05]  /*f510*/  @P1 BRA `(.L_x_13542) ;  /* 0x0000000000141947 */ /* 0x000fea0003800000 */
[----:B------:R-:W-:Y:S01]  /*f520*/  ISETP.NE.AND P0, PT, R28, RZ, PT ;  /* 0x000000ff1c00720c */ /* 0x000fe20003f05270 */
[----:B-1----:R-:W-:-:S04]  /*f530*/  IMAD.MOV.U32 R0, RZ, RZ, 0x4000 ;  /* 0x00004000ff007424 */ /* 0x002fc800078e00ff */
[----:B------:R2:W-:Y:S08]  /*f540*/  SYNCS.ARRIVE.TRANS64 RZ, [R3+URZ+0x16830], R0 ;  /* 0x0168300003ff79a7 */ /* 0x0005f0000800003f */
[----:B------:R-:W-:Y:S05]  /*f550*/  @!P0 BRA `(.L_x_13542) ;  /* 0x0000000000048947 */ /* 0x000fea0003800000 */
[----:B------:R-:W-:Y:S01]  /*f560*/  BPT.TRAP 0x1 ;  /* 0x000000040000795c */ /* 0x000fe20000300000 */
.L_x_13542:
        /* <DEDUP_REMOVED lines=10> */
[----:B------:R-:W-:-:S02]  /*f610*/  PLOP3.LUT P0, PT, PT, PT, PT, 0x80, 0x0 ;  /* 0x000000000000781c */ /* 0x000fc40003f0f070 */
[----:B------:R-:W-:Y:S02]  /*f620*/  LOP3.LUT R23, R23, 0xfffffffd, RZ, 0xc0, !PT ;  /* 0xfffffffd17177812 */ /* 0x000fe400078ec0ff */
[----:B------:R-:W-:Y:S02]  /*f630*/  UIADD3 UR33, UR33, 0x16830, URZ ;  /* 0x0001683021217890 */ /* 0x000fe4000fffe03f */
[----:B------:R-:W-:Y:S02]  /*f640*/  USHF.L.U32 UR35, UR35, 0x7, URZ ;  /* 0x0000000723237899 */ /* 0x000fe4000800063f */
[----:B------:R-:W-:-:S05]  /*f650*/  UIADD3 UR32, UR32, 0xe400, URZ ;  /* 0x0000e40020207890 */ /* 0x000fca000fffe03f */
[----:B------:R-:W-:-:S04]  /*f660*/  @P0 LOP3.LUT R23, R23, 0x2, RZ, 0xfc, !PT ;  /* 0x0000000217170812 */ /* 0x000fc800078efcff */
[----:B------:R1:W-:Y:S02]  /*f670*/  UTMALDG.4D [UR32], [UR4], desc[UR6] ;  /* 0x00000620040075b4 */ /* 0x0003e40008019000 */
[----:B-1----:R-:W-:Y:S01]  /*f680*/  NOP ;  /* 0x0000000000007918 */ /* 0x002fe20000000000 */
.L_x_13538:
        /* <DEDUP_REMOVED lines=29> */
.L_x_13544:
[----:B------:R-:W-:Y:S05]  /*f860*/  BSYNC B6 ;  /* 0x0000000000067941 */ /* 0x000fea0003800000 */
.L_x_13543:
[----:B------:R-:W1:Y:S01]  /*f870*/  LDC R7, c[0x0][0x448] ;  /* 0x00011200ff077b82 */ /* 0x000e620000000800 */
[----:B0-----:R-:W0:Y:S01]  /*f880*/  S2R R20, SR_TID.X ;  /* 0x0000000000147919 */ /* 0x001e220000002100 */
[----:B------:R-:W-:Y:S01]  /*f890*/  ULDC.64 UR8, c[0x0][0x2e0] ;  /* 0x0000b80000087ab9 */ /* 0x000fe20000000a00 */
[----:B------:R-:W-:Y:S01]  /*f8a0*/  UMOV UR44, UR50 ;  /* 0x00000032002c7c82 */ /* 0x000fe20008000000 */
[----:B------:R-:W-:Y:S02]  /*f8b0*/  UIMAD UR6, UR37, UR8, URZ ;  /* 0x00000008250672a4 */ /* 0x000fe4000f8e023f */
        /* <DEDUP_REMOVED lines=10> */
[----:B------:R-:W-:-:S04]  /*f960*/  SHF.R.U32.HI R21, RZ, 0x3, R21 ;  /* 0x00000003ff157819 */ /* 0x000fc80000011615 */
[----:B------:R-:W-:-:S03]  /*f970*/  LOP3.LUT R20, R21, 0x70, R20, 0xf8, !PT ;  /* 0x0000007015147812 */ /* 0x000fc600078ef814 */
[----:B------:R-:W1:Y:S02]  /*f980*/  @P1 LDC R5, c[0x0][0x450] ;  /* 0x00011400ff051b82 */ /* 0x000e640000000800 */
[----:B------:R-:W-:Y:S02]  /*f990*/  VIADD R6, R20, UR41 ;  /* 0x0000002914067c36 */ /* 0x000fe40008000000 */
[----:B------:R-:W2:Y:S02]  /*f9a0*/  S2R R20, SR_TID.X ;  /* 0x0000000000147919 */ /* 0x000ea40000002100 */
[----:B------:R-:W-:Y:S02]  /*f9b0*/  IMAD.MOV.U32 R11, RZ, RZ, R6 ;  /* 0x000000ffff0b7224 */ /* 0x000fe400078e0006 */
[----:B------:R-:W3:Y:S01]  /*f9c0*/  @P1 LDC R8, c[0x0][0x450] ;  /* 0x00011400ff081b82 */ /* 0x000ee20000000800 */
[C---:B------:R-:W-:Y:S02]  /*f9d0*/  VIADD R10, R6.reuse, 0x80 ;  /* 0x00000080060a7836 */ /* 0x040fe40000000000 */
[----:B0-----:R-:W-:-:S04]  /*f9e0*/  @P1 IMAD.HI.U32 R0, R6, R3, RZ ;  /* 0x0000000306001227 */ /* 0x001fc800078e00ff */
[----:B------:R-:W-:Y:S01]  /*f9f0*/  IMAD.U32 R3, RZ, RZ, UR6 ;  /* 0x00000006ff037e24 */ /* 0x000fe2000f8e00ff */
[----:B------:R-:W-:Y:S01]  /*fa00*/  ULDC.64 UR6, c[0x0][0x2c8] ;  /* 0x0000b20000067ab9 */ /* 0x000fe20000000a00 */
[----:B-1----:R-:W-:Y:S01]  /*fa10*/  @P1 SHF.R.U32.HI R11, RZ, R5, R0 ;  /* 0x00000005ff0b1219 */ /* 0x002fe20000011600 */
        /* <DEDUP_REMOVED lines=8> */
[----:B--2---:R-:W-:Y:S01]  /*faa0*/  IMAD.SHL.U32 R21, R20, 0x8, RZ ;  /* 0x0000000814157824 */ /* 0x004fe200078e00ff */
[----:B------:R-:W-:Y:S01]  /*fab0*/  SHF.R.S32.HI R0, RZ, 0x1f, R9 ;  /* 0x0000001fff007819 */ /* 0x000fe20000011409 */
[----:B------:R-:W-:-:S03]  /*fac0*/  IMAD.IADD R5, R5, 0x1, R13 ;  /* 0x0000000105057824 */ /* 0x000fc600078e020d */
[----:B------:R-:W-:Y:S01]  /*fad0*/  LOP3.LUT R21, R21, 0x38, RZ, 0xc0, !PT ;  /* 0x0000003815157812 */ /* 0x000fe200078ec0ff */
[----:B------:R-:W-:Y:S02]  /*fae0*/  IMAD R0, R0, UR6, RZ ;  /* 0x0000000600007c24 */ /* 0x000fe4000f8e02ff */
[----:B------:R-:W-:-:S04]  /*faf0*/  IMAD.WIDE.U32 R4, R9, UR6, R4 ;  /* 0x0000000609047c25 */ /* 0x000fc8000f8e0004 */
[----:B------:R-:W-:Y:S01]  /*fb00*/  IMAD R11, R9, UR7, R0 ;  /* 0x00000007090b7c24 */ /* 0x000fe2000f8e0200 */
[----:B------:R-:W-:Y:S01]  /*fb10*/  LEA R0, P0, R4, UR8, 0x1 ;  /* 0x0000000804007c11 */ /* 0x000fe2000f8008ff */
[----:B------:R-:W0:Y:S02]  /*fb20*/  @P1 LDC R9, c[0x0][0x44c] ;  /* 0x00011300ff091b82 */ /* 0x000e240000000800 */
[----:B------:R-:W-:Y:S02]  /*fb30*/  IMAD.IADD R5, R5, 0x1, R11 ;  /* 0x0000000105057824 */ /* 0x000fe400078e020b */
[----:B------:R-:W-:-:S03]  /*fb40*/  IMAD.MOV.U32 R11, RZ, RZ, R10 ;  /* 0x000000ffff0b7224 */ /* 0x000fc600078e000a */
[----:B------:R-:W-:Y:S01]  /*fb50*/  LEA.HI.X R5, R4, UR9, R5, 0x1, P0 ;  /* 0x0000000904057c11 */ /* 0x000fe200080f0c05 */
[----:B0-----:R-:W-:-:S05]  /*fb60*/  @P1 IMAD.HI.U32 R9, R10, R9, RZ ;  /* 0x000000090a091227 */ /* 0x001fca00078e00ff */
[----:B---3--:R-:W-:-:S04]  /*fb70*/  @P1 SHF.R.U32.HI R11, RZ, R8, R9 ;  /* 0x00000008ff0b1219 */ /* 0x008fc80000011609 */
[--C-:B------:R-:W-:Y:S01]  /*fb80*/  SHF.R.S32.HI R4, RZ, 0x1f, R11.reuse ;  /* 0x0000001fff047819 */ /* 0x100fe2000001140b */
[----:B------:R-:W-:Y:S02]  /*fb90*/  IMAD.MOV R6, RZ, RZ, -R11 ;  /* 0x000000ffff067224 */ /* 0x000fe400078e0a0b */
[----:B------:R-:W-:-:S04]  /*fba0*/  IMAD.WIDE.U32 R2, R11, UR4, R2 ;  /* 0x000000040b027c25 */ /* 0x000fc8000f8e0002 */
[----:B------:R-:W-:Y:S02]  /*fbb0*/  IMAD R9, R7, R6, R10 ;  /* 0x0000000607097224 */ /* 0x000fe400078e020a */
[----:B------:R-:W-:Y:S01]  /*fbc0*/  IMAD R4, R4, UR4, RZ ;  /* 0x0000000404047c24 */ /* 0x000fe2000f8e02ff */
[----:B------:R-:W-:-:S03]  /*fbd0*/  ULDC UR4, c[0x0][0x2b8] ;  /* 0x0000ae0000047ab9 */ /* 0x000fc60000000800 */
[----:B------:R-:W-:Y:S01]  /*fbe0*/  IMAD R11, R11, UR5, R4 ;  /* 0x000000050b0b7c24 */ /* 0x000fe2000f8e0204 */
[----:B------:R-:W-:-:S03]  /*fbf0*/  SHF.R.S32.HI R4, RZ, 0x1f, R9 ;  /* 0x0000001fff047819 */ /* 0x000fc60000011409 */
[----:B------:R-:W-:Y:S02]  /*fc00*/  IMAD.IADD R3, R3, 0x1, R11 ;  /* 0x0000000103037824 */ /* 0x000fe400078e020b */
[----:B------:R-:W-:Y:S02]  /*fc10*/  IMAD R4, R4, UR6, RZ ;  /* 0x0000000604047c24 */ /* 0x000fe4000f8e02ff */
[----:B------:R-:W-:-:S04]  /*fc20*/  IMAD.WIDE.U32 R2, R9, UR6, R2 ;  /* 0x0000000609027c25 */ /* 0x000fc8000f8e0002 */
[----:B------:R-:W-:Y:S01]  /*fc30*/  IMAD R11, R9, UR7, R4 ;  /* 0x00000007090b7c24 */ /* 0x000fe2000f8e0204 */
[----:B------:R-:W-:-:S03]  /*fc40*/  LEA R4, P0, R2, UR8, 0x1 ;  /* 0x0000000802047c11 */ /* 0x000fc6000f8008ff */
[----:B------:R-:W-:-:S05]  /*fc50*/  IMAD.IADD R3, R3, 0x1, R11 ;  /* 0x0000000103037824 */ /* 0x000fca00078e020b */
[----:B------:R-:W-:Y:S02]  /*fc60*/  LEA.HI.X R8, R2, UR9, R3, 0x1, P0 ;  /* 0x0000000902087c11 */ /* 0x000fe400080f0c03 */
[----:B------:R-:W-:Y:S01]  /*fc70*/  ISETP.GE.AND P0, PT, R21, UR4, PT ;  /* 0x0000000415007c0c */ /* 0x000fe2000bf06270 */
[----:B------:R-:W-:-:S03]  /*fc80*/  UMOV UR4, 0xffffffff ;  /* 0xffffffff00047882 */ /* 0x000fc60000000000 */
[----:B------:R-:W-:Y:S09]  /*fc90*/  BRA.DIV UR4, `(.L_x_13545) ;  /* 0x0000002a04b47947 */ /* 0x000ff2000b800000 */
[----:B------:R-:W0:Y:S01]  /*fca0*/  S2R R2, SR_TID.X ;  /* 0x0000000000027919 */ /* 0x000e220000002100 */
[----:B------:R-:W-:Y:S02]  /*fcb0*/  ULDC UR4, c[0x0][0x288] ;  /* 0x0000a20000047ab9 */ /* 0x000fe40000000800 */
[----:B------:R-:W-:Y:S01]  /*fcc0*/  IMAD R7, R7, UR4, RZ ;  /* 0x0000000407077c24 */ /* 0x000fe2000f8e02ff */
[----:B------:R-:W1:Y:S04]  /*fcd0*/  SHFL.IDX PT, R14, R0, RZ, 0x181f ;  /* 0x00181fff000e7589 */ /* 0x000e6800000e0000 */
[----:B------:R-:W-:Y:S04]  /*fce0*/  SHFL.IDX PT, R9, R5, 0x2, 0x181f ;  /* 0x00581f0005097f89 */ /* 0x000fe800000e0000 */
[----:B------:R-:W-:Y:S01]  /*fcf0*/  SHFL.IDX PT, R20, R0, 0x7, 0x181f ;  /* 0x00f81f0000147f89 */ /* 0x000fe200000e0000 */
[----:B0-----:R-:W-:-:S04]  /*fd00*/  LOP3.LUT R2, R2, 0x7f, RZ, 0xc0, !PT ;  /* 0x0000007f02027812 */ /* 0x001fc800078ec0ff */
[----:B------:R-:W-:Y:S02]  /*fd10*/  SHF.R.U32.HI R3, RZ, 0x3, R2 ;  /* 0x00000003ff037819 */ /* 0x000fe40000011602 */
[----:B------:R-:W0:Y:S03]  /*fd20*/  SHFL.IDX PT, R2, R5, RZ, 0x181f ;  /* 0x00181fff05027589 */ /* 0x000e2600000e0000 */
[----:B------:R-:W-:-:S04]  /*fd30*/  VIADD R6, R3, UR41 ;  /* 0x0000002903067c36 */ /* 0x000fc80008000000 */
[C---:B------:R-:W-:Y:S01]  /*fd40*/  VIADD R10, R6.reuse, 0x10 ;  /* 0x00000010060a7836 */ /* 0x040fe20000000000 */
[C---:B------:R-:W-:Y:S01]  /*fd50*/  ISETP.GE.AND P1, PT, R6.reuse, R7, PT ;  /* 0x000000070600720c */ /* 0x040fe20003f26270 */
[----:B------:R-:W-:-:S03]  /*fd60*/  VIADD R12, R6, 0x20 ;  /* 0x00000020060c7836 */ /* 0x000fc60000000000 */
[----:B------:R-:W-:Y:S02]  /*fd70*/  ISETP.GE.AND P3, PT, R10, R7, PT ;  /* 0x000000070a00720c */ /* 0x000fe40003f66270 */
[----:B------:R-:W2:Y:S07]  /*fd80*/  SHFL.IDX PT, R10, R0, 0x1, 0x181f ;  /* 0x00381f00000a7f89 */ /* 0x000eae00000e0000 */
[----:B-1----:R-:W-:-:S05]  /*fd90*/  @!P1 LEA R14, P2, R21, R14, 0x1 ;  /* 0x0000000e150e9211 */ /* 0x002fca00078408ff */
[----:B0-----:R-:W-:Y:S02]  /*fda0*/  @!P1 IMAD.X R3, RZ, RZ, R2, P2 ;  /* 0x000000ffff039224 */ /* 0x001fe400010e0602 */
[----:B------:R-:W-:Y:S02]  /*fdb0*/  @!P1 IMAD.MOV.U32 R2, RZ, RZ, R14 ;  /* 0x000000ffff029224 */ /* 0x000fe400078e000e */
[----:B------:R-:W-:Y:S04]  /*fdc0*/  SHFL.IDX PT, R14, R0, 0x2, 0x181f ;  /* 0x00581f00000e7f89 */ /* 0x000fe800000e0000 */
[----:B------:R0:W-:Y:S01]  /*fdd0*/  @!P1 LDGSTS.E.BYPASS.LTC128B.128 [R26+0x8400], desc[UR48][R2.64], !P0 ;  /* 0x08400000021a9fae */ /* 0x0001e2000c101d70 */
[----:B------:R-:W-:Y:S01]  /*fde0*/  ISETP.GE.AND P1, PT, R12, R7, PT ;  /* 0x000000070c00720c */ /* 0x000fe20003f26270 */
[----:B------:R-:W-:Y:S01]  /*fdf0*/  VIADD R12, R6, 0x40 ;  /* 0x00000040060c7836 */ /* 0x000fe20000000000 */
[----:B--2---:R-:W-:Y:S01]  /*fe00*/  @!P3 LEA R10, P2, R21, R10, 0x1 ;  /* 0x0000000a150ab211 */ /* 0x004fe200078408ff */
[----:B0-----:R-:W0:Y:S04]  /*fe10*/  SHFL.IDX PT, R2, R5, 0x1, 0x181f ;  /* 0x00381f0005027f89 */ /* 0x001e2800000e0000 */
[----:B0-----:R-:W-:-:S02]  /*fe20*/  @!P3 IMAD.X R3, RZ, RZ, R2, P2 ;  /* 0x000000ffff03b224 */ /* 0x001fc400010e0602 */
[----:B------:R-:W-:Y:S02]  /*fe30*/  @!P3 IMAD.MOV.U32 R2, RZ, RZ, R10 ;  /* 0x000000ffff02b224 */ /* 0x000fe400078e000a */
[----:B------:R-:W-:-:S03]  /*fe40*/  VIADD R10, R6, 0x30 ;  /* 0x00000030060a7836 */ /* 0x000fc60000000000 */
[----:B------:R0:W-:Y:S02]  /*fe50*/  @!P3 LDGSTS.E.BYPASS.LTC128B.128 [R26+0x8c00], desc[UR48][R2.64], !P0 ;  /* 0x08c00000021abfae */ /* 0x0001e4000c101d70 */
[----:B------:R-:W-:Y:S02]  /*fe60*/  ISETP.GE.AND P3, PT, R10, R7, PT ;  /* 0x000000070a00720c */ /* 0x000fe40003f66270 */
[----:B------:R-:W1:Y:S01]  /*fe70*/  SHFL.IDX PT, R10, R0, 0x3, 0x181f ;  /* 0x00781f00000a7f89 */ /* 0x000e6200000e0000 */
[----:B0-----:R-:W-:-:S03]  /*fe80*/  @!P1 LEA R2, P2, R21, R14, 0x1 ;  /* 0x0000000e15029211 */ /* 0x001fc600078408ff */
[----:B------:R-:W-:Y:S02]  /*fe90*/  SHFL.IDX PT, R14, R0, 0x4, 0x181f ;  /* 0x00981f00000e7f89 */ /* 0x000fe400000e0000 */
[----:B------:R-:W-:Y:S02]  /*fea0*/  @!P1 IMAD.X R3, RZ, RZ, R9, P2 ;  /* 0x000000ffff039224 */ /* 0x000fe400010e0609 */
[----:B------:R-:W-:Y:S04]  /*feb0*/  SHFL.IDX PT, R9, R5, 0x4, 0x181f ;  /* 0x00981f0005097f89 */ /* 0x000fe800000e0000 */
[----:B------:R0:W-:Y:S01]  /*fec0*/  @!P1 LDGSTS.E.BYPASS.LTC128B.128 [R26+0x9400], desc[UR48][R2.64], !P0 ;  /* 0x09400000021a9fae */ /* 0x0001e2000c101d70 */
[----:B------:R-:W-:Y:S01]  /*fed0*/  ISETP.GE.AND P1, PT, R12, R7, PT ;  /* 0x000000070c00720c */ /* 0x000fe20003f26270 */
[----:B------:R-:W-:Y:S01]  /*fee0*/  VIADD R12, R6, 0x60 ;  /* 0x00000060060c7836 */ /* 0x000fe20000000000 */
[----:B-1----:R-:W-:Y:S01]  /*fef0*/  @!P3 LEA R10, P2, R21, R10, 0x1 ;  /* 0x0000000a150ab211 */ /* 0x002fe200078408ff */
        /* <DEDUP_REMOVED lines=8> */
[----:B------:R0:W-:Y:S02]  /*ff80*/  SHFL.IDX PT, R14, R0, 0x6, 0x181f ;  /* 0x00d81f00000e7f89 */ /* 0x0001e400000e0000 */
[----:B------:R-:W-:Y:S02]  /*ff90*/  @!P1 IMAD.X R3, RZ, RZ, R9, P2 ;  /* 0x000000ffff039224 */ /* 0x000fe400010e0609 */
[----:B------:R-:W-:Y:S01]  /*ffa0*/  SHFL.IDX PT, R9, R5, 0x6, 0x181f ;  /* 0x00d81f0005097f89 */ /* 0x000fe200000e0000 */
[----:B0-----:R-:W-:-:S03]  /*ffb0*/  VIADD R0, R6, 0x90 ;  /* 0x0000009006007836 */ /* 0x001fc60000000000 */
[----:B------:R0:W-:Y:S01]  /*ffc0*/  @!P1 LDGSTS.E.BYPASS.LTC128B.128 [R26+0xa400], desc[UR48][R2.64], !P0 ;  /* 0x0a400000021a9fae */ /* 0x0001e2000c101d70 */
[----:B------:R-:W-:Y:S01]  /*ffd0*/  ISETP.GE.AND P1, PT, R12, R7, PT ;  /* 0x000000070c00720c */ /* 0x000fe20003f26270 */
[----:B------:R-:W-:Y:S01]  /*ffe0*/  VIADD R12, R6, 0x70 ;  /* 0x00000070060c7836 */ /* 0x000fe20000000000 */
[----:B-1----:R-:W-:Y:S01]  /*fff0*/  @!P3 LEA R10, P2, R21, R10, 0x1 ;  /* 0x0000000a150ab211 */ /* 0x002fe200078408ff */
[----:B0-----:R-:W0:Y:S04]  /*10000*/  SHFL.IDX PT, R2, R5, 0x5, 0x181f ;  /* 0x00b81f0005027f89 */ /* 0x001e2800000e0000 */
[----:B0-----:R-:W-:Y:S02]  /*10010*/  @!P3 IMAD.X R3, RZ, RZ, R2, P2 ;  /* 0x000000ffff03b224 */ /* 0x001fe400010e0602 */
[----:B------:R-:W-:-:S02]  /*10020*/  @!P3 IMAD.MOV.U32 R2, RZ, RZ, R10 ;  /* 0x000000ffff02b224 */ /* 0x000fc400078e000a */
[----:B------:R-:W0:Y:S04]  /*10030*/  SHFL.IDX PT, R10, R5, 0x7, 0x181f ;  /* 0x00f81f00050a7f89 */ /* 0x000e2800000e0000 */
[----:B------:R1:W-:Y:S01]  /*10040*/  @!P3 LDGSTS.E.BYPASS.LTC128B.128 [R26+0xac00], desc[UR48][R2.64], !P0 ;  /* 0x0ac00000021abfae */ /* 0x0003e2000c101d70 */
[----:B------:R-:W-:Y:S01]  /*10050*/  ISETP.GE.AND P3, PT, R12, R7, PT ;  /* 0x000000070c00720c */ /* 0x000fe20003f66270 */
[----:B------:R-:W-:Y:S02]  /*10060*/  VIADD R12, R6, 0x80 ;  /* 0x00000080060c7836 */ /* 0x000fe40000000000 */
[----:B------:R-:W-:Y:S01]  /*10070*/  SHFL.IDX PT, R5, R8, 0x1, 0x181f ;  /* 0x00381f0008057f89 */ /* 0x000fe200000e0000 */
[----:B-1----:R-:W-:-:S03]  /*10080*/  @!P1 LEA R2, P2, R21, R14, 0x1 ;  /* 0x0000000e15029211 */ /* 0x002fc600078408ff */
[----:B------:R-:W1:Y:S02]  /*10090*/  SHFL.IDX PT, R14, R4, RZ, 0x181f ;  /* 0x00181fff040e7589 */ /* 0x000e6400000e0000 */
[----:B------:R-:W-:Y:S02]  /*100a0*/  @!P1 IMAD.X R3, RZ, RZ, R9, P2 ;  /* 0x000000ffff039224 */ /* 0x000fe400010e0609 */
[----:B------:R-:W2:Y:S04]  /*100b0*/  SHFL.IDX PT, R9, R8, RZ, 0x181f ;  /* 0x00181fff08097589 */ /* 0x000ea800000e0000 */
[----:B------:R3:W-:Y:S01]  /*100c0*/  @!P1 LDGSTS.E.BYPASS.LTC128B.128 [R26+0xb400], desc[UR48][R2.64], !P0 ;  /* 0x0b400000021a9fae */ /* 0x0007e2000c101d70 */
[----:B------:R-:W-:Y:S02]  /*100d0*/  ISETP.GE.AND P1, PT, R12, R7, PT ;  /* 0x000000070c00720c */ /* 0x000fe40003f26270 */
[----:B---3--:R-:W-:-:S05]  /*100e0*/  @!P3 LEA R2, P2, R21, R20, 0x1 ;  /* 0x000000141502b211 */ /* 0x008fca00078408ff */
[----:B0-----:R-:W-:Y:S02]  /*100f0*/  @!P3 IMAD.X R3, RZ, RZ, R10, P2 ;  /* 0x000000ffff03b224 */ /* 0x001fe400010e060a */
[----:B------:R-:W-:-:S03]  /*10100*/  VIADD R10, R6, 0xa0 ;  /* 0x000000a0060a7836 */ /* 0x000fc60000000000 */
[----:B------:R1:W-:Y:S01]  /*10110*/  @!P3 LDGSTS.E.BYPASS.LTC128B.128 [R26+0xbc00], desc[UR48][R2.64], !P0 ;  /* 0x0bc00000021abfae */ /* 0x0003e2000c101d70 */
[----:B------:R-:W-:-:S03]  /*10120*/  ISETP.GE.AND P3, PT, R0, R7, PT ;  /* 0x000000070000720c */ /* 0x000fc60003f66270 */
[----:B------:R-:W-:Y:S04]  /*10130*/  SHFL.IDX PT, R0, R8, 0x2, 0x181f ;  /* 0x00581f0008007f89 */ /* 0x000fe800000e0000 */
[----:B------:R-:W-:Y:S01]  /*10140*/  SHFL.IDX PT, R8, R8, 0x3, 0x181f ;  /* 0x00781f0008087f89 */ /* 0x000fe200000e0000 */
[----:B-1----:R-:W-:-:S03]  /*10150*/  @!P1 LEA R2, P2, R21, R14, 0x1 ;  /* 0x0000000e15029211 */ /* 0x002fc600078408ff */
[----:B------:R-:W-:Y:S02]  /*10160*/  SHFL.IDX PT, R14, R4, 0x2, 0x181f ;  /* 0x00581f00040e7f89 */ /* 0x000fe400000e0000 */
[----:B--2---:R-:W-:Y:S02]  /*10170*/  @!P1 IMAD.X R3, RZ, RZ, R9, P2 ;  /* 0x000000ffff039224 */ /* 0x004fe400010e0609 */
[----:B------:R-:W0:Y:S04]  /*10180*/  SHFL.IDX PT, R9, R4, 0x1, 0x181f ;  /* 0x00381f0004097f89 */ /* 0x000e2800000e0000 */
[----:B------:R0:W-:Y:S01]  /*10190*/  @!P1 LDGSTS.E.BYPASS.LTC128B.128 [R26+0xc400], desc[UR48][R2.64], !P0 ;  /* 0x0c400000021a9fae */ /* 0x0001e2000c101d70 */
[----:B------:R-:W-:Y:S02]  /*101a0*/  ISETP.GE.AND P1, PT, R10, R7, PT ;  /* 0x000000070a00720c */ /* 0x000fe40003f26270 */
[----:B0-----:R-:W-:-:S05]  /*101b0*/  @!P3 LEA R2, P2, R21, R9, 0x1 ;  /* 0x000000091502b211 */ /* 0x001fca00078408ff */
[----:B------:R-:W-:-:S05]  /*101c0*/  @!P3 IMAD.X R3, RZ, RZ, R5, P2 ;  /* 0x000000ffff03b224 */ /* 0x000fca00010e0605 */
[----:B------:R0:W-:Y:S02]  /*101d0*/  @!P3 LDGSTS.E.BYPASS.LTC128B.128 [R26+0xcc00], desc[UR48][R2.64], !P0 ;  /* 0x0cc00000021abfae */ /* 0x0001e4000c101d70 */
[----:B0-----:R-:W-:Y:S02]  /*101e0*/  @!P1 LEA R2, P2, R21, R14, 0x1 ;  /* 0x0000000e15029211 */ /* 0x001fe400078408ff */
[----:B------:R0:W1:Y:S03]  /*101f0*/  SHFL.IDX PT, R14, R4, 0x3, 0x181f ;  /* 0x00781f00040e7f89 */ /* 0x00006600000e0000 */
[----:B------:R-:W-:-:S05]  /*10200*/  @!P1 IMAD.X R3, RZ, RZ, R0, P2 ;  /* 0x000000ffff039224 */ /* 0x000fca00010e0600 */
[----:B------:R0:W-:Y:S03]  /*10210*/  @!P1 LDGSTS.E.BYPASS.LTC128B.128 [R26+0xd400], desc[UR48][R2.64], !P0 ;  /* 0x0d400000021a9fae */ /* 0x0001e6000c101d70 */
.L_x_13648:
        /* <DEDUP_REMOVED lines=9> */
[----:B------:R-:W-:Y:S01]  /*102b0*/  PLOP3.LUT P0, PT, PT, PT, PT, 0x80, 0x0 ;  /* 0x000000000000781c */ /* 0x000fe20003f0f070 */
[----:B------:R-:W-:-:S12]  /*102c0*/  NOP ;  /* 0x0000000000007918 */ /* 0x000fd80000000000 */
.L_x_13546:
        /* <DEDUP_REMOVED lines=16> */
.L_x_13649:
[----:B------:R-:W-:Y:S05]  /*103d0*/  BSYNC B0 ;  /* 0x0000000000007941 */ /* 0x000fea0003800000 */
.L_x_13547:
        /* <DEDUP_REMOVED lines=41> */
.L_x_13553:
        /* <DEDUP_REMOVED lines=8> */
.L_x_13650:
[----:B------:R-:W-:Y:S05]  /*106f0*/  BSYNC B1 ;  /* 0x0000000000017941 */ /* 0x000fea0003800000 */
.L_x_13554:
[----:B------:R-:W-:Y:S04]  /*10700*/  BSSY B1, `(.L_x_13556) ;  /* 0x0000007000017945 */ /* 0x000fe80003800000 */
[----:B------:R-:W-:Y:S05]  /*10710*/  @P1 BRA `(.L_x_13557) ;  /* 0x0000000000141947 */ /* 0x000fea0003800000 */
[----:B------:R-:W-:Y:S01]  /*10720*/  ISETP.NE.AND P0, PT, R28, RZ, PT ;  /* 0x000000ff1c00720c */ /* 0x000fe20003f05270 */
[----:B0-----:R-:W-:-:S04]  /*10730*/  IMAD.MOV.U32 R2, RZ, RZ, 0x4000 ;  /* 0x00004000ff027424 */ /* 0x001fc800078e00ff */
[----:B------:R1:W-:Y:S08]  /*10740*/  SYNCS.ARRIVE.TRANS64 RZ, [R3+URZ+0x16830], R2 ;  /* 0x0168300203ff79a7 */ /* 0x0003f0000800003f */
[----:B------:R-:W-:Y:S05]  /*10750*/  @!P0 BRA `(.L_x_13557) ;  /* 0x0000000000048947 */ /* 0x000fea0003800000 */
[----:B------:R-:W-:Y:S01]  /*10760*/  BPT.TRAP 0x1 ;  /* 0x000000040000795c */ /* 0x000fe20000300000 */
.L_x_13557:
[----:B------:R-:W-:Y:S05]  /*10770*/  BSYNC B1 ;  /* 0x0000000000017941 */ /* 0x000fea0003800000 */
.L_x_13556:
[----:B------:R-:W-:Y:S01]  /*10780*/  IMAD.MOV.U32 R10, RZ, RZ, RZ ;  /* 0x000000ffff0a7224 */ /* 0x000fe200078e00ff */
[----:B------:R-:W-:Y:S01]  /*10790*/  UIADD3 UR4, UP0, UR46, 0x370, URZ ;  /* 0x000003702e047890 */ /* 0x000fe2000ff1e03f */
[----:B01----:R-:W-:Y:S01]  /*107a0*/  IMAD R2, R8, 0x4000, R17 ;  /* 0x0000400008027824 */ /* 0x003fe200078e0211 */
[----:B------:R-:W-:Y:S01]  /*107b0*/  PLOP3.LUT P0, PT, PT, PT, PT, 0x80, 0x0 ;  /* 0x000000000000781c */ /* 0x000fe20003f0f070 */
[----:B------:R-:W-:Y:S01]  /*107c0*/  VIADD R3, R3, 0x16830 ;  /* 0x0001683003037836 */ /* 0x000fe20000000000 */
[----:B------:R-:W-:Y:S01]  /*107d0*/  R2UR UR10, R10 ;  /* 0x000000000a0a72ca */ /* 0x000fe200000e0000 */
[----:B------:R-:W-:Y:S01]  /*107e0*/  VIADD R2, R2, 0xe400 ;  /* 0x0000e40002027836 */ /* 0x000fe20000000000 */
[----:B------:R-:W-:Y:S01]  /*107f0*/  UIADD3.X UR5, URZ, UR47, URZ, UP0, !UPT ;  /* 0x0000002f3f057290 */ /* 0x000fe200087fe43f */
[----:B------:R-:W-:Y:S01]  /*10800*/  IMAD.SHL.U32 R5, R6, 0x80, RZ ;  /* 0x0000008006057824 */ /* 0x000fe200078e00ff */
[----:B------:R-:W-:Y:S01]  /*10810*/  UMOV UR6, 0x0 ;  /* 0x0000000000067882 */ /* 0x000fe20000000000 */
[----:B------:R-:W-:-:S10]  /*10820*/  UMOV UR7, 0x14f00000 ;  /* 0x14f0000000077882 */ /* 0x000fd40000000000 */
.L_x_13558:
        /* <DEDUP_REMOVED lines=15> */
.L_x_13651:
[----:B------:R-:W-:Y:S05]  /*10920*/  BSYNC B1 ;  /* 0x0000000000017941 */ /* 0x000fea0003800000 */
.L_x_13559:
        /* <DEDUP_REMOVED lines=10> */
.L_x_13562:
[----:B------:R-:W-:Y:S05]  /*109d0*/  BSYNC B1 ;  /* 0x0000000000017941 */ /* 0x000fea0003800000 */
.L_x_13561:
[----:B------:R-:W-:Y:S01]  /*109e0*/  R2UR UR10, R10 ;  /* 0x000000000a0a72ca */ /* 0x000fe200000e0000 */
[----:B------:R-:W-:Y:S01]  /*109f0*/  UIADD3 UR4, UP0, UR46, 0x470, URZ ;  /* 0x000004702e047890 */ /* 0x000fe2000ff1e03f */
[----:B------:R-:W-:Y:S01]  /*10a00*/  R2UR UR6, R2 ;  /* 0x00000000020672ca */ /* 0x000fe200000e0000 */
[C-C-:B------:R-:W-:Y:S01]  /*10a10*/  IMAD R2, R16.reuse, 0x8, R17.reuse ;  /* 0x0000000810027824 */ /* 0x140fe200078e0211 */
[----:B------:R-:W-:Y:S01]  /*10a20*/  R2UR UR7, R3 ;  /* 0x00000000030772ca */ /* 0x000fe200000e0000 */
[----:B------:R-:W-:Y:S01]  /*10a30*/  IMAD R3, R16, 0x4000, R17 ;  /* 0x0000400010037824 */ /* 0x000fe200078e0211 */
[----:B------:R-:W-:Y:S01]  /*10a40*/  PLOP3.LUT P0, PT, PT, PT, PT, 0x80, 0x0 ;  /* 0x000000000000781c */ /* 0x000fe20003f0f070 */
[----:B0-----:R-:W-:Y:S01]  /*10a50*/  IMAD.SHL.U32 R5, R19, 0x80, RZ ;  /* 0x0000008013057824 */ /* 0x001fe200078e00ff */
[----:B------:R-:W-:Y:S01]  /*10a60*/  UIADD3.X UR5, URZ, UR47, URZ, UP0, !UPT ;  /* 0x0000002f3f057290 */ /* 0x000fe200087fe43f */
[----:B------:R-:W-:Y:S02]  /*10a70*/  VIADD R3, R3, 0x400 ;  /* 0x0000040003037836 */ /* 0x000fe40000000000 */
[----:B------:R-:W-:-:S09]  /*10a80*/  VIADD R2, R2, 0x16850 ;  /* 0x0001685002027836 */ /* 0x000fd20000000000 */
.L_x_13563:
        /* <DEDUP_REMOVED lines=12> */
.L_x_13552:
[----:B------:R-:W-:Y:S05]  /*10b50*/  BSYNC B0 ;  /* 0x0000000000007941 */ /* 0x000fea0003800000 */
.L_x_13551:
[----:B------:R-:W-:Y:S01]  /*10b60*/  UIADD3 UR4, UR40, -0x3, URZ ;  /* 0xfffffffd28047890 */ /* 0x000fe2000fffe03f */
[----:B------:R-:W-:Y:S02]  /*10b70*/  IMAD.MOV.U32 R16, RZ, RZ, R8 ;  /* 0x000000ffff107224 */ /* 0x000fe400078e0008 */
[----:B------:R-:W-:-:S03]  /*10b80*/  IMAD.MOV.U32 R24, RZ, RZ, R9 ;  /* 0x000000ffff187224 */ /* 0x000fc600078e0009 */
[----:B------:R-:W-:-:S07]  /*10b90*/  IMAD.U32 R6, RZ, RZ, UR4 ;  /* 0x00000004ff067e24 */ /* 0x000fce000f8e00ff */
.L_x_13550:
[----:B------:R-:W-:Y:S01]  /*10ba0*/  ULOP3.LUT UR4, URZ, UR40, URZ, 0x33, !UPT ;  /* 0x000000283f047292 */ /* 0x000fe2000f8e333f */
[----:B------:R-:W-:Y:S01]  /*10bb0*/  VIADD R7, R7, 0xfffffffe ;  /* 0xfffffffe07077836 */ /* 0x000fe20000000000 */
[----:B------:R-:W-:Y:S04]  /*10bc0*/  BSSY B0, `(.L_x_13549) ;  /* 0x00000df000007945 */ /* 0x000fe80003800000 */
[----:B------:R-:W-:-:S13]  /*10bd0*/  ISETP.NE.AND P0, PT, R7, UR4, PT ;  /* 0x0000000407007c0c */ /* 0x000fda000bf05270 */
[----:B------:R-:W-:Y:S05]  /*10be0*/  @!P0 BRA `(.L_x_13564) ;  /* 0x0000000c00708947 */ /* 0x000fea0003800000 */
[----:B------:R-:W-:-:S07]  /*10bf0*/  IMAD.MOV.U32 R4, RZ, RZ, R18 ;  /* 0x000000ffff047224 */ /* 0x000fce00078e0012 */
.L_x_13591:
        /* <DEDUP_REMOVED lines=13> */
[----:B------:R-:W-:Y:S01]  /*10cd0*/  IMAD.MOV.U32 R10, RZ, RZ, R6 ;  /* 0x000000ffff0a7224 */ /* 0x000fe200078e0006 */
[----:B------:R-:W-:Y:S02]  /*10ce0*/  ULDC.64 UR4, c[0x0][0x428] ;  /* 0x00010a0000047ab9 */ /* 0x000fe40000000a00 */
[----:B------:R-:W-:-:S04]  /*10cf0*/  IMAD R5, R25, UR4, RZ ;  /* 0x0000000419057c24 */ /* 0x000fc8000f8e02ff */
[----:B------:R-:W-:Y:S01]  /*10d00*/  IMAD R5, R22, UR5, R5 ;  /* 0x0000000516057c24 */ /* 0x000fe2000f8e0205 */
[----:B0-----:R-:W-:-:S13]  /*10d10*/  ISETP.NE.AND P0, PT, R9, 0x1, PT ;  /* 0x000000010900780c */ /* 0x001fda0003f05270 */
[----:B------:R-:W0:Y:S02]  /*10d20*/  @P0 LDC.64 R2, c[0x0][0x440] ;  /* 0x00011000ff020b82 */ /* 0x000e240000000a00 */
[----:B0-----:R-:W-:-:S05]  /*10d30*/  @P0 IMAD.HI.U32 R2, R6, R2, RZ ;  /* 0x0000000206020227 */ /* 0x001fca00078e00ff */
[----:B------:R-:W-:-:S04]  /*10d40*/  @P0 SHF.R.U32.HI R10, RZ, R3, R2 ;  /* 0x00000003ff0a0219 */ /* 0x000fc80000011602 */
[--C-:B------:R-:W-:Y:S01]  /*10d50*/  SHF.R.S32.HI R3, RZ, 0x1f, R10.reuse ;  /* 0x0000001fff037819 */ /* 0x100fe2000001140a */
[----:B------:R-:W-:-:S04]  /*10d60*/  IMAD.MOV.U32 R2, RZ, RZ, R10 ;  /* 0x000000ffff027224 */ /* 0x000fc800078e000a */
[----:B------:R-:W-:Y:S01]  /*10d70*/  IMAD.WIDE.U32 R2, R22, UR4, R2 ;  /* 0x0000000416027c25 */ /* 0x000fe2000f8e0002 */
[----:B------:R-:W-:-:S03]  /*10d80*/  ULDC.64 UR4, c[0x0][0x418] ;  /* 0x0001060000047ab9 */ /* 0x000fc60000000a00 */
[----:B------:R-:W-:Y:S01]  /*10d90*/  IMAD.IADD R3, R5, 0x1, R3 ;  /* 0x0000000105037824 */ /* 0x000fe200078e0203 */
[----:B------:R-:W-:-:S04]  /*10da0*/  LEA R4, P0, R2, UR4, 0x2 ;  /* 0x0000000402047c11 */ /* 0x000fc8000f8010ff */
[----:B------:R-:W-:-:S05]  /*10db0*/  LEA.HI.X R5, R2, UR5, R3, 0x2, P0 ;  /* 0x0000000502057c11 */ /* 0x000fca00080f1403 */
[----:B------:R0:W5:Y:S01]  /*10dc0*/  LDG.E R4, desc[UR48][R4.64] ;  /* 0x0000003004047981 */ /* 0x000162000c1e1900 */
[----:B------:R-:W-:-:S04]  /*10dd0*/  IMAD.MOV R2, RZ, RZ, -R10 ;  /* 0x000000ffff027224 */ /* 0x000fc800078e0a0a */
[----:B------:R-:W-:-:S07]  /*10de0*/  IMAD R9, R9, R2, R6 ;  /* 0x0000000209097224 */ /* 0x000fce00078e0206 */
.L_x_13567:
        /* <DEDUP_REMOVED lines=8> */
.L_x_13652:
[----:B------:R-:W-:Y:S05]  /*10e70*/  BSYNC B2 ;  /* 0x0000000000027941 */ /* 0x000fea0003800000 */
.L_x_13568:
[----:B------:R-:W-:Y:S04]  /*10e80*/  BSSY B2, `(.L_x_13570) ;  /* 0x0000007000027945 */ /* 0x000fe80003800000 */
[----:B------:R-:W-:Y:S05]  /*10e90*/  @P1 BRA `(.L_x_13571) ;  /* 0x0000000000141947 */ /* 0x000fea0003800000 */
[----:B------:R-:W-:Y:S01]  /*10ea0*/  ISETP.NE.AND P0, PT, R28, RZ, PT ;  /* 0x000000ff1c00720c */ /* 0x000fe20003f05270 */
[----:B0-----:R-:W-:-:S04]  /*10eb0*/  IMAD.MOV.U32 R2, RZ, RZ, 0x4000 ;  /* 0x00004000ff027424 */ /* 0x001fc800078e00ff */
[----:B------:R1:W-:Y:S08]  /*10ec0*/  SYNCS.ARRIVE.TRANS64 RZ, [R3+URZ+0x16830], R2 ;  /* 0x0168300203ff79a7 */ /* 0x0003f0000800003f */
[----:B------:R-:W-:Y:S05]  /*10ed0*/  @!P0 BRA `(.L_x_13571) ;  /* 0x0000000000048947 */ /* 0x000fea0003800000 */
[----:B------:R-:W-:Y:S01]  /*10ee0*/  BPT.TRAP 0x1 ;  /* 0x000000040000795c */ /* 0x000fe20000300000 */
.L_x_13571:
[----:B------:R-:W-:Y:S05]  /*10ef0*/  BSYNC B2 ;  /* 0x0000000000027941 */ /* 0x000fea0003800000 */
.L_x_13570:
        /* <DEDUP_REMOVED lines=11> */
.L_x_13572:
        /* <DEDUP_REMOVED lines=15> */
.L_x_13653:
[----:B------:R-:W-:Y:S05]  /*110a0*/  BSYNC B2 ;  /* 0x0000000000027941 */ /* 0x000fea0003800000 */
.L_x_13573:
        /* <DEDUP_REMOVED lines=9> */
.L_x_13576:
[----:B------:R-:W-:Y:S05]  /*11140*/  BSYNC B2 ;  /* 0x0000000000027941 */ /* 0x000fea0003800000 */
.L_x_13575:
[----:B------:R-:W-:Y:S01]  /*11150*/  R2UR UR7, R3 ;  /* 0x00000000030772ca */ /* 0x000fe200000e0000 */
[----:B------:R-:W-:Y:S01]  /*11160*/  IMAD R16, R16, 0x4000, R17 ;  /* 0x0000400010107824 */ /* 0x000fe200078e0211 */
[----:B------:R-:W-:Y:S01]  /*11170*/  R2UR UR10, R10 ;  /* 0x000000000a0a72ca */ /* 0x000fe200000e0000 */
[----:B------:R-:W-:Y:S01]  /*11180*/  UIADD3 UR4, UP0, UR46, 0x470, URZ ;  /* 0x000004702e047890 */ /* 0x000fe2000ff1e03f */
[----:B------:R-:W-:Y:S01]  /*11190*/  R2UR UR6, R2 ;  /* 0x00000000020672ca */ /* 0x000fe200000e0000 */
[----:B------:R-:W-:Y:S01]  /*111a0*/  IMAD.SHL.U32 R2, R19, 0x80, RZ ;  /* 0x0000008013027824 */ /* 0x000fe200078e00ff */
[----:B------:R-:W-:Y:S01]  /*111b0*/  PLOP3.LUT P0, PT, PT, PT, PT, 0x80, 0x0 ;  /* 0x000000000000781c */ /* 0x000fe20003f0f070 */
[----:B01----:R-:W-:Y:S01]  /*111c0*/  VIADD R5, R5, 0x50 ;  /* 0x0000005005057836 */ /* 0x003fe20000000000 */
[----:B------:R-:W-:Y:S01]  /*111d0*/  UIADD3.X UR5, URZ, UR47, URZ, UP0, !UPT ;  /* 0x0000002f3f057290 */ /* 0x000fe200087fe43f */
[----:B------:R-:W-:-:S11]  /*111e0*/  VIADD R16, R16, 0x400 ;  /* 0x0000040010107836 */ /* 0x000fd60000000000 */
.L_x_13577:
        /* <DEDUP_REMOVED lines=12> */
.L_x_13566:
[----:B------:R-:W-:Y:S05]  /*112b0*/  BSYNC B1 ;  /* 0x0000000000017941 */ /* 0x000fea0003800000 */
.L_x_13565:
        /* <DEDUP_REMOVED lines=25> */
[----:B------:R-:W-:Y:S01]  /*11450*/  IMAD R10, R10, R4, R9 ;  /* 0x000000040a0a7224 */ /* 0x000fe200078e0209 */
[----:B------:R-:W-:Y:S01]  /*11460*/  LEA R4, P0, R2, UR4, 0x2 ;  /* 0x0000000402047c11 */ /* 0x000fe2000f8010ff */
[----:B------:R-:W-:-:S05]  /*11470*/  IMAD.IADD R5, R5, 0x1, R3 ;  /* 0x0000000105057824 */ /* 0x000fca00078e0203 */
[----:B------:R-:W-:-:S05]  /*11480*/  LEA.HI.X R5, R2, UR5, R5, 0x2, P0 ;  /* 0x0000000502057c11 */ /* 0x000fca00080f1405 */
[----:B------:R0:W5:Y:S02]  /*11490*/  LDG.E R4, desc[UR48][R4.64] ;  /* 0x0000003004047981 */ /* 0x000164000c1e1900 */
.L_x_13580:
[----:B------:R-:W0:Y:S01]  /*114a0*/  S2R R2, SR_TID.X ;  /* 0x0000000000027919 */ /* 0x000e220000002100 */
[----:B------:R-:W-:Y:S01]  /*114b0*/  SHF.L.U32 R3, R24, 0x1f, RZ ;  /* 0x0000001f18037819 */ /* 0x000fe200000006ff */
[----:B------:R-:W-:Y:S01]  /*114c0*/  BSSY B2, `(.L_x_13581) ;  /* 0x0000006000027945 */ /* 0x000fe20003800000 */
[----:B0-----:R-:W-:Y:S01]  /*114d0*/  LOP3.LUT R5, R2, 0x7f, RZ, 0xc0, !PT ;  /* 0x0000007f02057812 */ /* 0x001fe200078ec0ff */
[----:B------:R-:W-:-:S03]  /*114e0*/  IMAD R2, R16, 0x8, R17 ;  /* 0x0000000810027824 */ /* 0x000fc600078e0211 */
[----:B------:R-:W-:Y:S01]  /*114f0*/  ISETP.NE.AND P1, PT, R5, RZ, PT ;  /* 0x000000ff0500720c */ /* 0x000fe20003f25270 */
[----:B------:R-:W0:Y:S02]  /*11500*/  SYNCS.PHASECHK.TRANS64.TRYWAIT P0, [R2+URZ+0x16840], R3 ;  /* 0x01684003020075a7 */ /* 0x000e24000800017f */
[----:B0-----:R-:W-:Y:S10]  /*11510*/  @!P0 BRA `(.L_x_13582) ;  /* 0x0000002000788947 */ /* 0x001ff40003800000 */
.L_x_13654:
[----:B------:R-:W-:Y:S05]  /*11520*/  BSYNC B2 ;  /* 0x0000000000027941 */ /* 0x000fea0003800000 */
.L_x_13581:
[----:B------:R-:W-:Y:S04]  /*11530*/  BSSY B2, `(.L_x_13583) ;  /* 0x0000007000027945 */ /* 0x000fe80003800000 */
[----:B------:R-:W-:Y:S05]  /*11540*/  @P1 BRA `(.L_x_13584) ;  /* 0x0000000000141947 */ /* 0x000fea0003800000 */
[----:B------:R-:W-:Y:S01]  /*11550*/  ISETP.NE.AND P0, PT, R28, RZ, PT ;  /* 0x000000ff1c00720c */ /* 0x000fe20003f05270 */
[----:B0-----:R-:W-:-:S04]  /*11560*/  IMAD.MOV.U32 R3, RZ, RZ, 0x4000 ;  /* 0x00004000ff037424 */ /* 0x001fc800078e00ff */
[----:B------:R1:W-:Y:S08]  /*11570*/  SYNCS.ARRIVE.TRANS64 RZ, [R2+URZ+0x16830], R3 ;  /* 0x0168300302ff79a7 */ /* 0x0003f0000800003f */
[----:B------:R-:W-:Y:S05]  /*11580*/  @!P0 BRA `(.L_x_13584) ;  /* 0x0000000000048947 */ /* 0x000fea0003800000 */
[----:B------:R-:W-:Y:S01]  /*11590*/  BPT.TRAP 0x1 ;  /* 0x000000040000795c */ /* 0x000fe20000300000 */
.L_x_13584:
[----:B------:R-:W-:Y:S05]  /*115a0*/  BSYNC B2 ;  /* 0x0000000000027941 */ /* 0x000fea0003800000 */
.L_x_13583:
        /* <DEDUP_REMOVED lines=8> */
[----:B------:R-:W-:Y:S01]  /*11630*/  VIADD R2, R2, 0x30 ;  /* 0x0000003002027836 */ /* 0x000fe20000000000 */
[----:B------:R-:W-:Y:S01]  /*11640*/  UMOV UR6, 0x0 ;  /* 0x0000000000067882 */ /* 0x000fe20000000000 */
[----:B------:R-:W-:Y:S01]  /*11650*/  IMAD.SHL.U32 R5, R10, 0x80, RZ ;  /* 0x000000800a057824 */ /* 0x000fe200078e00ff */
[----:B------:R-:W-:-:S09]  /*11660*/  UMOV UR7, 0x14f00000 ;  /* 0x14f0000000077882 */ /* 0x000fd20000000000 */
.L_x_13585:
        /* <DEDUP_REMOVED lines=15> */
.L_x_13655:
[----:B------:R-:W-:Y:S05]  /*11760*/  BSYNC B2 ;  /* 0x0000000000027941 */ /* 0x000fea0003800000 */
.L_x_13586:
[----:B------:R-:W-:Y:S01]  /*11770*/  BSSY B2, `(.L_x_13588) ;  /* 0x0000009000027945 */ /* 0x000fe20003800000 */
[----:B------:R-:W-:Y:S02]  /*11780*/  IMAD.MOV.U32 R2, RZ, RZ, 0x0 ;  /* 0x00000000ff027424 */ /* 0x000fe400078e00ff */
[----:B------:R-:W-:Y:S01]  /*11790*/  IMAD.MOV.U32 R3, RZ, RZ, 0x14f00000 ;  /* 0x14f00000ff037424 */ /* 0x000fe200078e00ff */
[----:B------:R-:W-:Y:S06]  /*117a0*/  @P1 BRA `(.L_x_13589) ;  /* 0x0000000000141947 */ /* 0x000fec0003800000 */
[----:B------:R-:W-:Y:S01]  /*117b0*/  ISETP.NE.AND P0, PT, R28, RZ, PT ;  /* 0x000000ff1c00720c */ /* 0x000fe20003f05270 */
[----:B0-----:R-:W-:-:S04]  /*117c0*/  IMAD.MOV.U32 R8, RZ, RZ, 0x4000 ;  /* 0x00004000ff087424 */ /* 0x001fc800078e00ff */
[----:B------:R1:W-:Y:S08]  /*117d0*/  SYNCS.ARRIVE.TRANS64 RZ, [R5+URZ+0x50], R8 ;  /* 0x0000500805ff79a7 */ /* 0x0003f0000800003f */
[----:B------:R-:W-:Y:S05]  /*117e0*/  @!P0 BRA `(.L_x_13589) ;  /* 0x0000000000048947 */ /* 0x000fea0003800000 */
[----:B------:R-:W-:Y:S01]  /*117f0*/  BPT.TRAP 0x1 ;  /* 0x000000040000795c */ /* 0x000fe20000300000 */
.L_x_13589:
[----:B------:R-:W-:Y:S05]  /*11800*/  BSYNC B2 ;  /* 0x0000000000027941 */ /* 0x000fea0003800000 */
.L_x_13588:
[----:B------:R-:W-:Y:S01]  /*11810*/  R2UR UR10, R11 ;  /* 0x000000000b0a72ca */ /* 0x000fe200000e0000 */
[----:B------:R-:W-:Y:S01]  /*11820*/  UIADD3 UR4, UP0, UR46, 0x470, URZ ;  /* 0x000004702e047890 */ /* 0x000fe2000ff1e03f */
[----:B------:R-:W-:Y:S01]  /*11830*/  R2UR UR6, R2 ;  /* 0x00000000020672ca */ /* 0x000fe200000e0000 */
[----:B------:R-:W-:Y:S01]  /*11840*/  IMAD R2, R7, 0x4000, R17 ;  /* 0x0000400007027824 */ /* 0x000fe200078e0211 */
[----:B------:R-:W-:Y:S01]  /*11850*/  R2UR UR7, R3 ;  /* 0x00000000030772ca */ /* 0x000fe200000e0000 */
[----:B------:R-:W-:Y:S01]  /*11860*/  IMAD.SHL.U32 R3, R19, 0x80, RZ ;  /* 0x0000008013037824 */ /* 0x000fe200078e00ff */
[----:B------:R-:W-:Y:S01]  /*11870*/  PLOP3.LUT P0, PT, PT, PT, PT, 0x80, 0x0 ;  /* 0x000000000000781c */ /* 0x000fe20003f0f070 */
[----:B01----:R-:W-:Y:S01]  /*11880*/  VIADD R5, R5, 0x50 ;  /* 0x0000005005057836 */ /* 0x003fe20000000000 */
[----:B------:R-:W-:Y:S01]  /*11890*/  UIADD3.X UR5, URZ, UR47, URZ, UP0, !UPT ;  /* 0x0000002f3f057290 */ /* 0x000fe200087fe43f */
[----:B------:R-:W-:-:S11]  /*118a0*/  VIADD R2, R2, 0x400 ;  /* 0x0000040002027836 */ /* 0x000fd60000000000 */
.L_x_13590:
        /* <DEDUP_REMOVED lines=12> */
.L_x_13579:
[----:B------:R-:W-:Y:S05]  /*11970*/  BSYNC B1 ;  /* 0x0000000000017941 */ /* 0x000fea0003800000 */
.L_x_13578:
[----:B------:R-:W-:Y:S01]  /*11980*/  ISETP.GT.AND P0, PT, R9, UR39, PT ;  /* 0x0000002709007c0c */ /* 0x000fe2000bf04270 */
[----:B------:R-:W-:-:S12]  /*11990*/  VIADD R6, R6, 0xfffffffe ;  /* 0xfffffffe06067836 */ /* 0x000fd80000000000 */
[----:B------:R-:W-:Y:S05]  /*119a0*/  @P0 BRA `(.L_x_13591) ;  /* 0xfffffff000940947 */ /* 0x000fea000383ffff */
.L_x_13564:
[----:B------:R-:W-:Y:S05]  /*119b0*/  BSYNC B0 ;  /* 0x0000000000007941 */ /* 0x000fea0003800000 */
.L_x_13549:
        /* <DEDUP_REMOVED lines=17> */
.L_x_13593:
[----:B------:R-:W-:Y:S05]  /*11ad0*/  BSYNC B0 ;  /* 0x0000000000007941 */ /* 0x000fea0003800000 */
.L_x_13592:
        /* <DEDUP_REMOVED lines=9> */
.L_x_13656:
[----:B------:R-:W-:Y:S05]  /*11b70*/  BSYNC B1 ;  /* 0x0000000000017941 */ /* 0x000fea0003800000 */
.L_x_13596:
[----:B------:R-:W-:Y:S04]  /*11b80*/  BSSY B1, `(.L_x_13598) ;  /* 0x0000007000017945 */ /* 0x000fe80003800000 */
[----:B------:R-:W-:Y:S05]  /*11b90*/  @P2 BRA `(.L_x_13599) ;  /* 0x0000000000142947 */ /* 0x000fea0003800000 */
[----:B------:R-:W-:Y:S01]  /*11ba0*/  ISETP.NE.AND P0, PT, R28, RZ, PT ;  /* 0x000000ff1c00720c */ /* 0x000fe20003f05270 */
[----:B-1----:R-:W-:-:S04]  /*11bb0*/  IMAD.MOV.U32 R0, RZ, RZ, 0x4000 ;  /* 0x00004000ff007424 */ /* 0x002fc800078e00ff */
[----:B------:R2:W-:Y:S08]  /*11bc0*/  SYNCS.ARRIVE.TRANS64 RZ, [R3+URZ+0x16850], R0 ;  /* 0x0168500003ff79a7 */ /* 0x0005f0000800003f */
[----:B------:R-:W-:Y:S05]  /*11bd0*/  @!P0 BRA `(.L_x_13599) ;  /* 0x0000000000048947 */ /* 0x000fea0003800000 */
[----:B------:R-:W-:Y:S01]  /*11be0*/  BPT.TRAP 0x1 ;  /* 0x000000040000795c */ /* 0x000fe20000300000 */
.L_x_13599:
[----:B------:R-:W-:Y:S05]  /*11bf0*/  BSYNC B1 ;  /* 0x0000000000017941 */ /* 0x000fea0003800000 */
.L_x_13598:
[----:B-12---:R-:W-:Y:S01]  /*11c00*/  IMAD R0, R16, 0x4000, R17 ;  /* 0x0000400010007824 */ /* 0x006fe200078e0211 */
[----:B------:R-:W-:Y:S01]  /*11c10*/  UIADD3 UR4, UP0, UR46, 0x470, URZ ;  /* 0x000004702e047890 */ /* 0x000fe2000ff1e03f */
[----:B------:R-:W-:Y:S01]  /*11c20*/  PLOP3.LUT P0, PT, PT, PT, PT, 0x80, 0x0 ;  /* 0x000000000000781c */ /* 0x000fe20003f0f070 */
[----:B------:R-:W-:Y:S01]  /*11c30*/  IMAD.SHL.U32 R19, R19, 0x80, RZ ;  /* 0x0000008013137824 */ /* 0x000fe200078e00ff */
[----:B------:R-:W-:Y:S01]  /*11c40*/  UMOV UR6, 0x0 ;  /* 0x0000000000067882 */ /* 0x000fe20000000000 */
[----:B0-----:R-:W-:Y:S01]  /*11c50*/  VIADD R2, R3, 0x16850 ;  /* 0x0001685003027836 */ /* 0x001fe20000000000 */
[----:B------:R-:W-:Y:S01]  /*11c60*/  UIADD3.X UR5, URZ, UR47, URZ, UP0, !UPT ;  /* 0x0000002f3f057290 */ /* 0x000fe200087fe43f */
[----:B------:R-:W-:Y:S01]  /*11c70*/  VIADD R0, R0, 0x400 ;  /* 0x0000040000007836 */ /* 0x000fe20000000000 */
[----:B------:R-:W-:Y:S01]  /*11c80*/  UMOV UR7, 0x14f00000 ;  /* 0x14f0000000077882 */ /* 0x000fe20000000000 */
[----:B------:R-:W-:-:S09]  /*11c90*/  UMOV UR10, URZ ;  /* 0x0000003f000a7c82 */ /* 0x000fd20008000000 */
.L_x_13600:
        /* <DEDUP_REMOVED lines=10> */
.L_x_13595:
[----:B------:R-:W-:Y:S05]  /*11d40*/  BSYNC B0 ;  /* 0x0000000000007941 */ /* 0x000fea0003800000 */
.L_x_13594:
[----:B------:R-:W-:-:S05]  /*11d50*/  VIADD R16, R16, 0x1 ;  /* 0x0000000110107836 */ /* 0x000fca0000000000 */
[----:B------:R-:W-:-:S04]  /*11d60*/  ISETP.NE.AND P0, PT, R16, 0x2, PT ;  /* 0x000000021000780c */ /* 0x000fc80003f05270 */
[----:B------:R-:W-:Y:S02]  /*11d70*/  SEL R3, RZ, 0x1, P0 ;  /* 0x00000001ff037807 */ /* 0x000fe40000000000 */
[----:B------:R-:W-:Y:S02]  /*11d80*/  SEL R16, R16, RZ, P0 ;  /* 0x000000ff10107207 */ /* 0x000fe40000000000 */
[----:B------:R-:W-:-:S07]  /*11d90*/  LOP3.LUT R24, R24, R3, RZ, 0x3c, !PT ;  /* 0x0000000318187212 */ /* 0x000fce00078e3cff */
.L_x_13531:
[----:B------:R-:W-:Y:S05]  /*11da0*/  BSYNC B7 ;  /* 0x0000000000077941 */ /* 0x000fea0003800000 */
.L_x_13529:
        /* <DEDUP_REMOVED lines=11> */
.L_x_13601:
[----:B------:R-:W-:-:S03]  /*11e60*/  UMOV UR4, 0xffffffff ;  /* 0xffffffff00047882 */ /* 0x000fc60000000000 */
[----:B------:R-:W-:Y:S05]  /*11e70*/  BRA.DIV UR4, `(.L_x_13603) ;  /* 0x0000001a045c7947 */ /* 0x000fea000b800000 */
[----:B------:R1:W2:Y:S02]  /*11e80*/  SHFL.IDX PT, R14, R27, RZ, 0x1f ;  /* 0x00001fff1b0e7589 */ /* 0x0002a400000e0000 */
.L_x_13659:
        /* <DEDUP_REMOVED lines=8> */
.L_x_13602:
[----:B------:R-:W-:Y:S02]  /*11f10*/  ULDC UR4, c[0x0][0xc38] ;  /* 0x00030e0000047ab9 */ /* 0x000fe40000000800 */
[----:B-1----:R-:W-:-:S13]  /*11f20*/  ISETP.GE.AND P0, PT, R27, UR4, PT ;  /* 0x000000041b007c0c */ /* 0x002fda000bf06270 */
[----:B------:R-:W-:Y:S05]  /*11f30*/  @!P0 BRA `(.L_x_13604) ;  /* 0xffffffc400508947 */ /* 0x000fea000383ffff */
.L_x_13520:
        /* <DEDUP_REMOVED lines=11> */
.L_x_13660:
[----:B------:R-:W-:Y:S05]  /*11ff0*/  BSYNC B0 ;  /* 0x0000000000007941 */ /* 0x000fea0003800000 */
.L_x_13605:
[----:B------:R-:W-:-:S03]  /*12000*/  UMOV UR4, 0xffffffff ;  /* 0xffffffff00047882 */ /* 0x000fc60000000000 */
[----:B------:R-:W-:Y:S05]  /*12010*/  BRA.DIV UR4, `(.L_x_13607) ;  /* 0x0000001a04307947 */ /* 0x000fea000b800000 */
[----:B-1----:R-:W1:Y:S02]  /*12020*/  S2R R0, SR_TID.X ;  /* 0x0000000000007919 */ /* 0x002e640000002100 */
[----:B-1----:R-:W-:-:S04]  /*12030*/  SHF.R.U32.HI R0, RZ, 0x5, R0 ;  /* 0x00000005ff007819 */ /* 0x002fc80000011600 */
[----:B------:R-:W-:-:S05]  /*12040*/  LOP3.LUT R0, R0, 0x3, RZ, 0xc0, !PT ;  /* 0x0000000300007812 */ /* 0x000fca00078ec0ff */
[----:B------:R1:W2:Y:S02]  /*12050*/  SHFL.IDX PT, R14, R0, RZ, 0x1f ;  /* 0x00001fff000e7589 */ /* 0x0002a400000e0000 */
.L_x_13663:
[----:B--2---:R-:W-:Y:S01]  /*12060*/  ISETP.NE.AND P0, PT, R14, RZ, PT ;  /* 0x000000ff0e00720c */ /* 0x004fe20003f05270 */
[----:B------:R-:W-:-:S12]  /*12070*/  BSSY B0, `(.L_x_13608) ;  /* 0x0000024000007945 */ /* 0x000fd80003800000 */
[----:B------:R-:W-:Y:S05]  /*12080*/  @P0 BRA `(.L_x_13609) ;  /* 0x0000000000880947 */ /* 0x000fea0003800000 */
[----:B------:R-:W-:-:S03]  /*12090*/  UMOV UR4, 0xffffffff ;  /* 0xffffffff00047882 */ /* 0x000fc60000000000 */
[----:B------:R-:W-:Y:S05]  /*120a0*/  BRA.DIV UR4, `(.L_x_13610) ;  /* 0x0000001a04407947 */ /* 0x000fea000b800000 */
[----:B------:R-:W-:-:S13]  /*120b0*/  ELECT P6, URZ, PT ;  /* 0x00000000003f782f */ /* 0x000fda00038c0000 */
.L_x_13666:
[----:B------:R-:W-:Y:S05]  /*120c0*/  @!P6 BRA `(.L_x_13609) ;  /* 0x000000000078e947 */ /* 0x000fea0003800000 */
[----:B------:R-:W-:-:S06]  /*120d0*/  ULOP3.LUT UR4, UR38, 0x2, URZ, 0xfc, !UPT ;  /* 0x0000000226047892 */ /* 0x000fcc000f8efc3f */
[----:B-1----:R-:W-:-:S05]  /*120e0*/  IMAD.U32 R0, RZ, RZ, UR4 ;  /* 0x00000004ff007e24 */ /* 0x002fca000f8e00ff */
[----:B------:R-:W-:-:S13]  /*120f0*/  ISETP.NE.AND P2, PT, R0, 0x3, PT ;  /* 0x000000030000780c */ /* 0x000fda0003f45270 */
[----:B------:R-:W-:Y:S05]  /*12100*/  @!P2 BRA `(.L_x_13611) ;  /* 0x000000000004a947 */ /* 0x000fea0003800000 */
[----:B------:R-:W-:Y:S01]  /*12110*/  BPT.TRAP 0x1 ;  /* 0x000000040000795c */ /* 0x000fe20000300000 */
.L_x_13611:
        /* <DEDUP_REMOVED lines=12> */
.L_x_13667:
[----:B------:R-:W2:Y:S02]  /*121e0*/  SYNCS.PHASECHK.TRANS64.TRYWAIT P0, [R3+URZ], R0 ;  /* 0x00000000030075a7 */ /* 0x000ea4000800017f */
[----:B--2---:R-:W-:Y:S05]  /*121f0*/  @!P0 BRA `(.L_x_13613) ;  /* 0x0000001800208947 */ /* 0x004fea0003800000 */
.L_x_13668:
[----:B------:R-:W-:Y:S05]  /*12200*/  @!P2 BRA `(.L_x_13614) ;  /* 0x000000000004a947 */ /* 0x000fea0003800000 */
[----:B------:R-:W-:Y:S01]  /*12210*/  BPT.TRAP 0x1 ;  /* 0x000000040000795c */ /* 0x000fe20000300000 */
.L_x_13614:
[----:B--2---:R-:W-:-:S04]  /*12220*/  VIADD R3, R9, 0x16860 ;  /* 0x0001686009037836 */ /* 0x004fc80000000000 */
[----:B------:R-:W-:-:S04]  /*12230*/  IMAD R5, R16, 0x8, R3 ;  /* 0x0000000810057824 */ /* 0x000fc800078e0203 */
[----:B------:R-:W2:Y:S02]  /*12240*/  SYNCS.PHASECHK.TRANS64.TRYWAIT P0, [R5+URZ], R2 ;  /* 0x00000002050075a7 */ /* 0x000ea4000800017f */
[----:B--2---:R-:W-:Y:S05]  /*12250*/  @!P0 BRA `(.L_x_13615) ;  /* 0x00000018001c8947 */ /* 0x004fea0003800000 */
.L_x_13669:
[----:B------:R-:W-:-:S07]  /*12260*/  IMAD R3, R4, 0x8, R3 ;  /* 0x0000000804037824 */ /* 0x000fce00078e0203 */
.L_x_13616:
[----:B---3--:R3:W4:Y:S02]  /*12270*/  SYNCS.PHASECHK.TRANS64.TRYWAIT P0, [R3+URZ], R0 ;  /* 0x00000000030075a7 */ /* 0x008724000800017f */
[----:B----4-:R-:W-:Y:S05]  /*12280*/  @!P0 NANOSLEEP.SYNCS 0x989680 ;  /* 0x009896800000895d */ /* 0x010fea0003900000 */
[----:B------:R-:W4:Y:S02]  /*12290*/  @!P0 SYNCS.PHASECHK.TRANS64 P0, [R3+URZ], R0 ;  /* 0x00000000030085a7 */ /* 0x000f24000800007f */
[----:B----4-:R-:W-:Y:S05]  /*122a0*/  @!P0 BRA `(.L_x_13616) ;  /* 0xfffffffc00f08947 */ /* 0x010fea000383ffff */
.L_x_13609:
[----:B------:R-:W-:Y:S05]  /*122b0*/  BSYNC B0 ;  /* 0x0000000000007941 */ /* 0x000fea0003800000 */
.L_x_13608:
[----:B------:R-:W-:Y:S05]  /*122c0*/  EXIT ;  /* 0x000000000000794d */ /* 0x000fea0003800000 */
.L_x_13445:
[----:B0-----:R-:W-:-:S04]  /*122d0*/  IMAD.U32 R3, RZ, RZ, UR45 ;  /* 0x0000002dff037e24 */ /* 0x001fc8000f8e00ff */
[----:B------:R0:W1:Y:S03]  /*122e0*/  SYNCS.PHASECHK.TRANS64.TRYWAIT P1, [R3+URZ+0x16800], R0 ;  /* 0x01680000030075a7 */ /* 0x000066000802017f */
[----:B-1----:R-:W-:Y:S05]  /*122f0*/  @!P1 NANOSLEEP.SYNCS 0x989680 ;  /* 0x009896800000995d */ /* 0x002fea0003900000 */
[----:B------:R-:W1:Y:S02]  /*12300*/  @!P1 SYNCS.PHASECHK.TRANS64 P1, [R3+URZ+0x16800], R0 ;  /* 0x01680000030095a7 */ /* 0x000e64000802007f */
[----:B-1----:R-:W-:Y:S05]  /*12310*/  @!P1 BRA `(.L_x_13445) ;  /* 0xfffffffc00ec9947 */ /* 0x002fea000383ffff */
[----:B------:R-:W-:Y:S05]  /*12320*/  BRA `(.L_x_13617) ;  /* 0xfffffef400847947 */ /* 0x000fea000383ffff */
.L_x_13449:
[----:B-1----:R1:W2:Y:S02]  /*12330*/  SYNCS.PHASECHK.TRANS64.TRYWAIT P2, [R5+URZ+0x16830], R0 ;  /* 0x01683000050075a7 */ /* 0x0022a4000804017f */
[----:B--2---:R-:W-:Y:S05]  /*12340*/  @!P2 NANOSLEEP.SYNCS 0x989680 ;  /* 0x009896800000a95d */ /* 0x004fea0003900000 */
[----:B------:R-:W2:Y:S02]  /*12350*/  @!P2 SYNCS.PHASECHK.TRANS64 P2, [R5+URZ+0x16830], R0 ;  /* 0x016830000500a5a7 */ /* 0x000ea4000804007f */
[----:B--2---:R-:W-:Y:S05]  /*12360*/  @!P2 BRA `(.L_x_13449) ;  /* 0xfffffffc00f0a947 */ /* 0x004fea000383ffff */
[----:B------:R-:W-:Y:S05]  /*12370*/  BRA `(.L_x_13448) ;  /* 0xfffffef400a87947 */ /* 0x000fea000383ffff */
.L_x_13465:
[----:B-1----:R-:W-:-:S04]  /*12380*/  IMAD.U32 R7, RZ, RZ, UR6 ;  /* 0x00000006ff077e24 */ /* 0x002fc8000f8e00ff */
[----:B------:R1:W2:Y:S03]  /*12390*/  SYNCS.PHASECHK.TRANS64.TRYWAIT P2, [R7+URZ+0x16830], R6 ;  /* 0x01683006070075a7 */ /* 0x0002a6000804017f */
[----:B--2---:R-:W-:Y:S05]  /*123a0*/  @!P2 NANOSLEEP.SYNCS 0x989680 ;  /* 0x009896800000a95d */ /* 0x004fea0003900000 */
[----:B------:R-:W2:Y:S02]  /*123b0*/  @!P2 SYNCS.PHASECHK.TRANS64 P2, [R7+URZ+0x16830], R6 ;  /* 0x016830060700a5a7 */ /* 0x000ea4000804007f */
[----:B--2---:R-:W-:Y:S05]  /*123c0*/  @!P2 BRA `(.L_x_13465) ;  /* 0xfffffffc00eca947 */ /* 0x004fea000383ffff */
[----:B------:R-:W-:Y:S05]  /*123d0*/  BRA `(.L_x_13462) ;  /* 0xffffff2800147947 */ /* 0x000fea000383ffff */
.L_x_13469:
[----:B-1----:R-:W-:-:S04]  /*123e0*/  IMAD.U32 R7, RZ, RZ, UR6 ;  /* 0x00000006ff077e24 */ /* 0x002fc8000f8e00ff */
[----:B------:R1:W2:Y:S03]  /*123f0*/  SYNCS.PHASECHK.TRANS64.TRYWAIT P2, [R7+URZ+0x16850], R6 ;  /* 0x01685006070075a7 */ /* 0x0002a6000804017f */
[----:B--2---:R-:W-:Y:S05]  /*12400*/  @!P2 NANOSLEEP.SYNCS 0x989680 ;  /* 0x009896800000a95d */ /* 0x004fea0003900000 */
[----:B------:R-:W2:Y:S02]  /*12410*/  @!P2 SYNCS.PHASECHK.TRANS64 P2, [R7+URZ+0x16850], R6 ;  /* 0x016850060700a5a7 */ /* 0x000ea4000804007f */
[----:B--2---:R-:W-:Y:S05]  /*12420*/  @!P2 BRA `(.L_x_13469) ;  /* 0xfffffffc00eca947 */ /* 0x004fea000383ffff */
[----:B------:R-:W-:Y:S05]  /*12430*/  BRA `(.L_x_13466) ;  /* 0xffffff2800847947 */ /* 0x000fea000383ffff */
.L_x_13486:
[----:B-1----:R-:W-:-:S04]  /*12440*/  IMAD.U32 R11, RZ, RZ, UR6 ;  /* 0x00000006ff0b7e24 */ /* 0x002fc8000f8e00ff */
[----:B------:R1:W2:Y:S03]  /*12450*/  SYNCS.PHASECHK.TRANS64.TRYWAIT P3, [R11+URZ+0x16830], R0 ;  /* 0x016830000b0075a7 */ /* 0x0002a6000806017f */
[----:B--2---:R-:W-:Y:S05]  /*12460*/  @!P3 NANOSLEEP.SYNCS 0x989680 ;  /* 0x009896800000b95d */ /* 0x004fea0003900000 */
[----:B------:R-:W2:Y:S02]  /*12470*/  @!P3 SYNCS.PHASECHK.TRANS64 P3, [R11+URZ+0x16830], R0 ;  /* 0x016830000b00b5a7 */ /* 0x000ea4000806007f */
[----:B--2---:R-:W-:Y:S05]  /*12480*/  @!P3 BRA `(.L_x_13486) ;  /* 0xfffffffc00ecb947 */ /* 0x004fea000383ffff */
[----:B------:R-:W-:Y:S05]  /*12490*/  BRA `(.L_x_13483) ;  /* 0xffffff5400f87947 */ /* 0x000fea000383ffff */
.L_x_13490:
[----:B-1----:R-:W-:-:S04]  /*124a0*/  IMAD.U32 R11, RZ, RZ, UR6 ;  /* 0x00000006ff0b7e24 */ /* 0x002fc8000f8e00ff */
[----:B------:R1:W2:Y:S03]  /*124b0*/  SYNCS.PHASECHK.TRANS64.TRYWAIT P2, [R11+URZ+0x16850], R0 ;  /* 0x016850000b0075a7 */ /* 0x0002a6000804017f */
[----:B--2---:R-:W-:Y:S05]  /*124c0*/  @!P2 NANOSLEEP.SYNCS 0x989680 ;  /* 0x009896800000a95d */ /* 0x004fea0003900000 */
[----:B------:R-:W2:Y:S02]  /*124d0*/  @!P2 SYNCS.PHASECHK.TRANS64 P2, [R11+URZ+0x16850], R0 ;  /* 0x016850000b00a5a7 */ /* 0x000ea4000804007f */
[----:B--2---:R-:W-:Y:S05]  /*124e0*/  @!P2 BRA `(.L_x_13490) ;  /* 0xfffffffc00eca947 */ /* 0x004fea000383ffff */
[----:B------:R-:W-:Y:S05]  /*124f0*/  BRA `(.L_x_13487) ;  /* 0xffffff5800687947 */ /* 0x000fea000383ffff */
.L_x_13496:
[----:B-1----:R-:W-:-:S04]  /*12500*/  IMAD.U32 R9, RZ, RZ, UR6 ;  /* 0x00000006ff097e24 */ /* 0x002fc8000f8e00ff */
[----:B------:R1:W2:Y:S03]  /*12510*/  SYNCS.PHASECHK.TRANS64.TRYWAIT P3, [R9+URZ+0x16830], R0 ;  /* 0x01683000090075a7 */ /* 0x0002a6000806017f */
[----:B--2---:R-:W-:Y:S05]  /*12520*/  @!P3 NANOSLEEP.SYNCS 0x989680 ;  /* 0x009896800000b95d */ /* 0x004fea0003900000 */
[----:B------:R-:W2:Y:S02]  /*12530*/  @!P3 SYNCS.PHASECHK.TRANS64 P3, [R9+URZ+0x16830], R0 ;  /* 0x016830000900b5a7 */ /* 0x000ea4000806007f */
[----:B--2---:R-:W-:Y:S05]  /*12540*/  @!P3 BRA `(.L_x_13496) ;  /* 0xfffffffc00ecb947 */ /* 0x004fea000383ffff */
[----:B------:R-:W-:Y:S05]  /*12550*/  BRA `(.L_x_13493) ;  /* 0xffffff7400107947 */ /* 0x000fea000383ffff */
.L_x_13500:
[----:B-1----:R-:W-:-:S04]  /*12560*/  IMAD.U32 R9, RZ, RZ, UR6 ;  /* 0x00000006ff097e24 */ /* 0x002fc8000f8e00ff */
[----:B------:R1:W2:Y:S03]  /*12570*/  SYNCS.PHASECHK.TRANS64.TRYWAIT P2, [R9+URZ+0x16850], R0 ;  /* 0x01685000090075a7 */ /* 0x0002a6000804017f */
[----:B--2---:R-:W-:Y:S05]  /*12580*/  @!P2 NANOSLEEP.SYNCS 0x989680 ;  /* 0x009896800000a95d */ /* 0x004fea0003900000 */
[----:B------:R-:W2:Y:S02]  /*12590*/  @!P2 SYNCS.PHASECHK.TRANS64 P2, [R9+URZ+0x16850], R0 ;  /* 0x016850000900a5a7 */ /* 0x000ea4000804007f */
[----:B--2---:R-:W-:Y:S05]  /*125a0*/  @!P2 BRA `(.L_x_13500) ;  /* 0xfffffffc00eca947 */ /* 0x004fea000383ffff */
[----:B------:R-:W-:Y:S05]  /*125b0*/  BRA `(.L_x_13497) ;  /* 0xffffff7400807947 */ /* 0x000fea000383ffff */
.L_x_13513:
[----:B-1----:R-:W-:-:S04]  /*125c0*/  IMAD.U32 R6, RZ, RZ, UR5 ;  /* 0x00000005ff067e24 */ /* 0x002fc8000f8e00ff */
[----:B------:R1:W2:Y:S03]  /*125d0*/  SYNCS.PHASECHK.TRANS64.TRYWAIT P0, [R6+URZ+0x16850], R3 ;  /* 0x01685003060075a7 */ /* 0x0002a6000800017f */
[----:B--2---:R-:W-:Y:S05]  /*125e0*/  @!P0 NANOSLEEP.SYNCS 0x989680 ;  /* 0x009896800000895d */ /* 0x004fea0003900000 */
[----:B------:R-:W2:Y:S02]  /*125f0*/  @!P0 SYNCS.PHASECHK.TRANS64 P0, [R6+URZ+0x16850], R3 ;  /* 0x01685003060085a7 */ /* 0x000ea4000800007f */
[----:B--2---:R-:W-:Y:S05]  /*12600*/  @!P0 BRA `(.L_x_13513) ;  /* 0xfffffffc00ec8947 */ /* 0x004fea000383ffff */
[----:B------:R-:W-:Y:S05]  /*12610*/  BRA `(.L_x_13512) ;  /* 0xffffffa000107947 */ /* 0x000fea000383ffff */
.L_x_13537:
[----:B------:R-:W-:Y:S02]  /*12620*/  IMAD.MOV.U32 R13, RZ, RZ, R20 ;  /* 0x000000ffff0d7224 */ /* 0x000fe400078e0014 */
[----:B------:R-:W-:Y:S02]  /*12630*/  IMAD.MOV.U32 R12, RZ, RZ, RZ ;  /* 0x000000ffff0c7224 */ /* 0x000fe400078e00ff */
[----:B------:R-:W-:Y:S02]  /*12640*/  IMAD.MOV.U32 R11, RZ, RZ, 0x1f ;  /* 0x0000001fff0b7424 */ /* 0x000fe400078e00ff */
[----:B------:R-:W-:-:S07]  /*12650*/  IMAD.MOV.U32 R15, RZ, RZ, -0x1 ;  /* 0xffffffffff0f7424 */ /* 0x000fce00078e00ff */
[----:B------:R-:W-:Y:S05]  /*12660*/  WARPSYNC.COLLECTIVE R15, `(.L_x_13618) ;  /* 0x000000000f087348 */ /* 0x000fea0003c00000 */
[----:B------:R0:W1:Y:S02]  /*12670*/  SHFL.IDX P6, R14, R13, R12, R11 ;  /* 0x0000000c0d0e7389 */ /* 0x00006400000c000b */
[----:B01----:R-:W-:Y:S01]  /*12680*/  ENDCOLLECTIVE ;  /* 0x000000000000791b */ /* 0x003fe20003800000 */
.L_x_13618:
[----:B------:R-:W-:Y:S05]  /*12690*/  BRA `(.L_x_13619) ;  /* 0xffffffcc000c7947 */ /* 0x000fea000383ffff */
.L_x_13539:
[----:B------:R-:W-:Y:S01]  /*126a0*/  BSSY B0, `(.L_x_13620) ;  /* 0x0000006000007945 */ /* 0x000fe20003800000 */
[----:B------:R-:W-:-:S07]  /*126b0*/  IMAD.MOV.U32 R15, RZ, RZ, -0x1 ;  /* 0xffffffffff0f7424 */ /* 0x000fce00078e00ff */
[----:B0-----:R-:W-:Y:S05]  /*126c0*/  WARPSYNC.COLLECTIVE R15, `(.L_x_13621) ;  /* 0x000000000f0c7348 */ /* 0x001fea0003c00000 */
[----:B------:R-:W-:Y:S02]  /*126d0*/  ELECT P6, UR62, PT ;  /* 0x00000000003e782f */ /* 0x000fe400038c0000 */
[----:B------:R-:W-:Y:S01]  /*126e0*/  MOV R14, UR62 ;  /* 0x0000003e000e7c02 */ /* 0x000fe20008000f00 */
[----:B0-----:R-:W-:Y:S10]  /*126f0*/  ENDCOLLECTIVE ;  /* 0x000000000000791b */ /* 0x001ff40003800000 */
.L_x_13621:
[----:B------:R-:W-:Y:S05]  /*12700*/  BSYNC B0 ;  /* 0x0000000000007941 */ /* 0x000fea0003800000 */
.L_x_13620:
[----:B------:R-:W-:Y:S05]  /*12710*/  BRA `(.L_x_13622) ;  /* 0xffffffcc000c7947 */ /* 0x000fea000383ffff */
.L_x_13541:
[----:B-1----:R1:W2:Y:S02]  /*12720*/  SYNCS.PHASECHK.TRANS64.TRYWAIT P0, [R3+URZ+0x16840], R0 ;  /* 0x01684000030075a7 */ /* 0x0022a4000800017f */
[----:B--2---:R-:W-:Y:S05]  /*12730*/  @!P0 NANOSLEEP.SYNCS 0x989680 ;  /* 0x009896800000895d */ /* 0x004fea0003900000 */
[----:B------:R-:W2:Y:S02]  /*12740*/  @!P0 SYNCS.PHASECHK.TRANS64 P0, [R3+URZ+0x16840], R0 ;  /* 0x01684000030085a7 */ /* 0x000ea4000800007f */
[----:B--2---:R-:W-:Y:S05]  /*12750*/  @!P0 BRA `(.L_x_13541) ;  /* 0xfffffffc00f08947 */ /* 0x004fea000383ffff */
[----:B------:R-:W-:Y:S05]  /*12760*/  BRA `(.L_x_13623) ;  /* 0xffffffcc00687947 */ /* 0x000fea000383ffff */
.L_x_13545:
[----:B------:R-:W-:Y:S01]  /*12770*/  IMAD.MOV.U32 R13, RZ, RZ, R5 ;  /* 0x000000ffff0d7224 */ /* 0x000fe200078e0005 */
[----:B------:R-:W-:Y:S01]  /*12780*/  LOP3.LUT R20, R20, 0x7f, RZ, 0xc0, !PT ;  /* 0x0000007f14147812 */ /* 0x000fe200078ec0ff */
[----:B------:R-:W-:Y:S02]  /*12790*/  IMAD.MOV.U32 R12, RZ, RZ, RZ ;  /* 0x000000ffff0c7224 */ /* 0x000fe400078e00ff */
[----:B------:R-:W-:Y:S01]  /*127a0*/  IMAD.MOV.U32 R11, RZ, RZ, 0x181f ;  /* 0x0000181fff0b7424 */ /* 0x000fe200078e00ff */
[----:B------:R-:W-:Y:S01]  /*127b0*/  SHF.R.U32.HI R20, RZ, 0x3, R20 ;  /* 0x00000003ff147819 */ /* 0x000fe20000011614 */
[----:B------:R-:W-:-:S04]  /*127c0*/  IMAD.MOV.U32 R15, RZ, RZ, -0x1 ;  /* 0xffffffffff0f7424 */ /* 0x000fc800078e00ff */
[----:B------:R-:W-:-:S07]  /*127d0*/  VIADD R6, R20, UR41 ;  /* 0x0000002914067c36 */ /* 0x000fce0008000000 */
[----:B------:R-:W-:Y:S05]  /*127e0*/  WARPSYNC.COLLECTIVE R15, `(.L_x_13624) ;  /* 0x000000000f087348 */ /* 0x000fea0003c00000 */
[----:B------:R0:W1:Y:S02]  /*127f0*/  SHFL.IDX P6, R14, R13, R12, R11 ;  /* 0x0000000c0d0e7389 */ /* 0x00006400000c000b */
[----:B01----:R-:W-:Y:S01]  /*12800*/  ENDCOLLECTIVE ;  /* 0x000000000000791b */ /* 0x003fe20003800000 */
.L_x_13624:
[----:B------:R-:W-:Y:S02]  /*12810*/  VIADD R10, R6, 0x10 ;  /* 0x00000010060a7836 */ /* 0x000fe40000000000 */
[----:B------:R-:W-:Y:S02]  /*12820*/  IMAD.MOV.U32 R13, RZ, RZ, R0 ;  /* 0x000000ffff0d7224 */ /* 0x000fe400078e0000 */
[----:B------:R-:W-:-:S07]  /*12830*/  IMAD.MOV.U32 R2, RZ, RZ, R14 ;  /* 0x000000ffff027224 */ /* 0x000fce00078e000e */
[----:B------:R-:W-:Y:S05]  /*12840*/  WARPSYNC.COLLECTIVE R15, `(.L_x_13625) ;  /* 0x000000000f087348 */ /* 0x000fea0003c00000 */
[----:B------:R0:W1:Y:S02]  /*12850*/  SHFL.IDX P6, R14, R13, R12, R11 ;  /* 0x0000000c0d0e7389 */ /* 0x00006400000c000b */
[----:B01----:R-:W-:Y:S01]  /*12860*/  ENDCOLLECTIVE ;  /* 0x000000000000791b */ /* 0x003fe20003800000 */
.L_x_13625:
        /* <DEDUP_REMOVED lines=11> */
.L_x_13626:
        /* <DEDUP_REMOVED lines=10> */
.L_x_13627:
[----:B------:R-:W-:Y:S02]  /*129c0*/  IMAD.MOV.U32 R13, RZ, RZ, R5 ;  /* 0x000000ffff0d7224 */ /* 0x000fe400078e0005 */
[----:B------:R-:W-:Y:S02]  /*129d0*/  IMAD.MOV.U32 R12, RZ, RZ, 0x2 ;  /* 0x00000002ff0c7424 */ /* 0x000fe400078e00ff */
[----:B------:R-:W-:-:S07]  /*129e0*/  IMAD.MOV.U32 R10, RZ, RZ, R14 ;  /* 0x000000ffff0a7224 */ /* 0x000fce00078e000e */
[----:B------:R-:W-:Y:S05]  /*129f0*/  WARPSYNC.COLLECTIVE R15, `(.L_x_13628) ;  /* 0x000000000f087348 */ /* 0x000fea0003c00000 */
[----:B------:R0:W1:Y:S02]  /*12a00*/  SHFL.IDX P6, R14, R13, R12, R11 ;  /* 0x0000000c0d0e7389 */ /* 0x00006400000c000b */
[----:B01----:R-:W-:Y:S01]  /*12a10*/  ENDCOLLECTIVE ;  /* 0x000000000000791b */ /* 0x003fe20003800000 */
.L_x_13628:
[----:B------:R-:W-:-:S05]  /*12a20*/  @!P1 LEA R10, P2, R21, R10, 0x1 ;  /* 0x0000000a150a9211 */ /* 0x000fca00078408ff */
[----:B------:R-:W-:Y:S02]  /*12a30*/  @!P1 IMAD.X R3, RZ, RZ, R2, P2 ;  /* 0x000000ffff039224 */ /* 0x000fe400010e0602 */
[----:B------:R-:W-:Y:S02]  /*12a40*/  @!P1 IMAD.MOV.U32 R2, RZ, RZ, R10 ;  /* 0x000000ffff029224 */ /* 0x000fe400078e000a */
[----:B------:R-:W-:Y:S02]  /*12a50*/  VIADD R10, R6, 0x20 ;  /* 0x00000020060a7836 */ /* 0x000fe40000000000 */
[----:B------:R-:W-:Y:S01]  /*12a60*/  IMAD.MOV.U32 R13, RZ, RZ, R0 ;  /* 0x000000ffff0d7224 */ /* 0x000fe200078e0000 */
[----:B------:R-:W-:Y:S01]  /*12a70*/  @!PT LDS RZ, [RZ] ;  /* 0x00000000fffff984 */ /* 0x000fe20000000800 */
[----:B------:R-:W-:Y:S01]  /*12a80*/  @!PT LDS RZ, [RZ] ;  /* 0x00000000fffff984 */ /* 0x000fe20000000800 */
[----:B------:R-:W-:Y:S01]  /*12a90*/  @!PT LDS RZ, [RZ] ;  /* 0x00000000fffff984 */ /* 0x000fe20000000800 */
[----:B------:R0:W-:Y:S02]  /*12aa0*/  @!P1 LDGSTS.E.BYPASS.LTC128B.128 [R26+0x8c00], desc[UR48][R2.64], !P0 ;  /* 0x08c00000021a9fae */ /* 0x0001e4000c101d70 */
[----:B------:R-:W-:Y:S01]  /*12ab0*/  ISETP.GE.AND P1, PT, R10, R7, PT ;  /* 0x000000070a00720c */ /* 0x000fe20003f26270 */
[----:B------:R-:W-:-:S02]  /*12ac0*/  VIADD R10, R6, 0x30 ;  /* 0x00000030060a7836 */ /* 0x000fc40000000000 */
[----:B------:R-:W-:-:S10]  /*12ad0*/  IMAD.MOV.U32 R9, RZ, RZ, R14 ;  /* 0x000000ffff097224 */ /* 0x000fd400078e000e */
[----:B0-----:R-:W-:Y:S05]  /*12ae0*/  WARPSYNC.COLLECTIVE R15, `(.L_x_13629) ;  /* 0x000000000f087348 */ /* 0x001fea0003c00000 */
[----:B------:R1:W2:Y:S02]  /*12af0*/  SHFL.IDX P6, R14, R13, R12, R11 ;  /* 0x0000000c0d0e7389 */ /* 0x0002a400000c000b */
[----:B012---:R-:W-:Y:S01]  /*12b00*/  ENDCOLLECTIVE ;  /* 0x000000000000791b */ /* 0x007fe20003800000 */
.L_x_13629:
[----:B------:R-:W-:Y:S02]  /*12b10*/  IMAD.MOV.U32 R13, RZ, RZ, R5 ;  /* 0x000000ffff0d7224 */ /* 0x000fe400078e0005 */
[----:B------:R-:W-:Y:S01]  /*12b20*/  IMAD.MOV.U32 R12, RZ, RZ, 0x3 ;  /* 0x00000003ff0c7424 */ /* 0x000fe200078e00ff */
[----:B------:R-:W-:-:S13]  /*12b30*/  @!P1 LEA R2, P2, R21, R14, 0x1 ;  /* 0x0000000e15029211 */ /* 0x000fda00078408ff */
[----:B------:R-:W-:Y:S05]  /*12b40*/  WARPSYNC.COLLECTIVE R15, `(.L_x_13630) ;  /* 0x000000000f087348 */ /* 0x000fea0003c00000 */
[----:B------:R0:W1:Y:S02]  /*12b50*/  SHFL.IDX P6, R14, R13, R12, R11 ;  /* 0x0000000c0d0e7389 */ /* 0x00006400000c000b */
[----:B01----:R-:W-:Y:S01]  /*12b60*/  ENDCOLLECTIVE ;  /* 0x000000000000791b */ /* 0x003fe20003800000 */
.L_x_13630:
[----:B------:R-:W-:-:S05]  /*12b70*/  @!P1 IMAD.X R3, RZ, RZ, R9, P2 ;  /* 0x000000ffff039224 */ /* 0x000fca00010e0609 */
        /* <DEDUP_REMOVED lines=10> */
.L_x_13631:
[----:B------:R-:W-:Y:S02]  /*12c20*/  IMAD.MOV.U32 R13, RZ, RZ, R5 ;  /* 0x000000ffff0d7224 */ /* 0x000fe400078e0005 */
[----:B------:R-:W-:Y:S02]  /*12c30*/  IMAD.MOV.U32 R12, RZ, RZ, 0x4 ;  /* 0x00000004ff0c7424 */ /* 0x000fe400078e00ff */
[----:B------:R-:W-:-:S07]  /*12c40*/  IMAD.MOV.U32 R10, RZ, RZ, R14 ;  /* 0x000000ffff0a7224 */ /* 0x000fce00078e000e */
[----:B------:R-:W-:Y:S05]  /*12c50*/  WARPSYNC.COLLECTIVE R15, `(.L_x_13632) ;  /* 0x000000000f087348 */ /* 0x000fea0003c00000 */
[----:B------:R0:W1:Y:S02]  /*12c60*/  SHFL.IDX P6, R14, R13, R12, R11 ;  /* 0x0000000c0d0e7389 */ /* 0x00006400000c000b */
[----:B01----:R-:W-:Y:S01]  /*12c70*/  ENDCOLLECTIVE ;  /* 0x000000000000791b */ /* 0x003fe20003800000 */
.L_x_13632:
        /* <DEDUP_REMOVED lines=15> */
.L_x_13633:
[----:B------:R-:W-:Y:S02]  /*12d70*/  IMAD.MOV.U32 R13, RZ, RZ, R5 ;  /* 0x000000ffff0d7224 */ /* 0x000fe400078e0005 */
[----:B------:R-:W-:Y:S01]  /*12d80*/  IMAD.MOV.U32 R12, RZ, RZ, 0x5 ;  /* 0x00000005ff0c7424 */ /* 0x000fe200078e00ff */
[----:B------:R-:W-:-:S13]  /*12d90*/  @!P1 LEA R2, P2, R21, R14, 0x1 ;  /* 0x0000000e15029211 */ /* 0x000fda00078408ff */
[----:B------:R-:W-:Y:S05]  /*12da0*/  WARPSYNC.COLLECTIVE R15, `(.L_x_13634) ;  /* 0x000000000f087348 */ /* 0x000fea0003c00000 */
[----:B------:R0:W1:Y:S02]  /*12db0*/  SHFL.IDX P6, R14, R13, R12, R11 ;  /* 0x0000000c0d0e7389 */ /* 0x00006400000c000b */
[----:B01----:R-:W-:Y:S01]  /*12dc0*/  ENDCOLLECTIVE ;  /* 0x000000000000791b */ /* 0x003fe20003800000 */
.L_x_13634:
        /* <DEDUP_REMOVED lines=11> */
.L_x_13635:
[----:B------:R-:W-:Y:S02]  /*12e80*/  IMAD.MOV.U32 R13, RZ, RZ, R5 ;  /* 0x000000ffff0d7224 */ /* 0x000fe400078e0005 */
[----:B------:R-:W-:Y:S02]  /*12e90*/  IMAD.MOV.U32 R12, RZ, RZ, 0x6 ;  /* 0x00000006ff0c7424 */ /* 0x000fe400078e00ff */
[----:B------:R-:W-:-:S07]  /*12ea0*/  IMAD.MOV.U32 R10, RZ, RZ, R14 ;  /* 0x000000ffff0a7224 */ /* 0x000fce00078e000e */
[----:B------:R-:W-:Y:S05]  /*12eb0*/  WARPSYNC.COLLECTIVE R15, `(.L_x_13636) ;  /* 0x000000000f087348 */ /* 0x000fea0003c00000 */
[----:B------:R0:W1:Y:S02]  /*12ec0*/  SHFL.IDX P6, R14, R13, R12, R11 ;  /* 0x0000000c0d0e7389 */ /* 0x00006400000c000b */
[----:B01----:R-:W-:Y:S01]  /*12ed0*/  ENDCOLLECTIVE ;  /* 0x000000000000791b */ /* 0x003fe20003800000 */
.L_x_13636:
        /* <DEDUP_REMOVED lines=10> */
[----:B------:R-:W-:-:S12]  /*12f80*/  IMAD.MOV.U32 R9, RZ, RZ, R14 ;  /* 0x000000ffff097224 */ /* 0x000fd800078e000e */
[----:B0-----:R-:W-:Y:S05]  /*12f90*/  WARPSYNC.COLLECTIVE R15, `(.L_x_13637) ;  /* 0x000000000f087348 */ /* 0x001fea0003c00000 */
[----:B------:R1:W2:Y:S02]  /*12fa0*/  SHFL.IDX P6, R14, R13, R12, R11 ;  /* 0x0000000c0d0e7389 */ /* 0x0002a400000c000b */
[----:B012---:R-:W-:Y:S01]  /*12fb0*/  ENDCOLLECTIVE ;  /* 0x000000000000791b */ /* 0x007fe20003800000 */
.L_x_13637:
[----:B------:R-:W-:Y:S02]  /*12fc0*/  IMAD.MOV.U32 R13, RZ, RZ, R5 ;  /* 0x000000ffff0d7224 */ /* 0x000fe400078e0005 */
[----:B------:R-:W-:Y:S01]  /*12fd0*/  IMAD.MOV.U32 R12, RZ, RZ, 0x7 ;  /* 0x00000007ff0c7424 */ /* 0x000fe200078e00ff */
[----:B------:R-:W-:-:S13]  /*12fe0*/  @!P1 LEA R2, P2, R21, R14, 0x1 ;  /* 0x0000000e15029211 */ /* 0x000fda00078408ff */
[----:B------:R-:W-:Y:S05]  /*12ff0*/  WARPSYNC.COLLECTIVE R15, `(.L_x_13638) ;  /* 0x000000000f087348 */ /* 0x000fea0003c00000 */
[----:B------:R0:W1:Y:S02]  /*13000*/  SHFL.IDX P6, R14, R13, R12, R11 ;  /* 0x0000000c0d0e7389 */ /* 0x00006400000c000b */
[----:B01----:R-:W-:Y:S01]  /*13010*/  ENDCOLLECTIVE ;  /* 0x000000000000791b */ /* 0x003fe20003800000 */
.L_x_13638:
[----:B------:R-:W-:-:S05]  /*13020*/  @!P1 IMAD.X R3, RZ, RZ, R9, P2 ;  /* 0x000000ffff039224 */ /* 0x000fca00010e0609 */
[----:B------:R-:W-:Y:S01]  /*13030*/  @!PT LDS RZ, [RZ] ;  /* 0x00000000fffff984 */ /* 0x000fe20000000800 */
[----:B------:R-:W-:Y:S01]  /*13040*/  @!PT LDS RZ, [RZ] ;  /* 0x00000000fffff984 */ /* 0x000fe20000000800 */
[----:B------:R-:W-:Y:S01]  /*13050*/  @!PT LDS RZ, [RZ] ;  /* 0x00000000fffff984 */ /* 0x000fe20000000800 */
[----:B------:R0:W-:Y:S01]  /*13060*/  @!P1 LDGSTS.E.BYPASS.LTC128B.128 [R26+0xb400], desc[UR48][R2.64], !P0 ;  /* 0x0b400000021a9fae */ /* 0x0001e2000c101d70 */
[----:B------:R-:W-:Y:S02]  /*13070*/  IMAD.MOV.U32 R13, RZ, RZ, R0 ;  /* 0x000000ffff0d7224 */ /* 0x000fe400078e0000 */
[----:B------:R-:W-:-:S05]  /*13080*/  VIADD R0, R6, 0x70 ;  /* 0x0000007006007836 */ /* 0x000fca0000000000 */
[----:B------:R-:W-:Y:S01]  /*13090*/  ISETP.GE.AND P1, PT, R0, R7, PT ;  /* 0x000000070000720c */ /* 0x000fe20003f26270 */
[----:B------:R-:W-:Y:S02]  /*130a0*/  VIADD R0, R6, 0x80 ;  /* 0x0000008006007836 */ /* 0x000fe40000000000 */
[----:B------:R-:W-:-:S10]  /*130b0*/  IMAD.MOV.U32 R10, RZ, RZ, R14 ;  /* 0x000000ffff0a7224 */ /* 0x000fd400078e000e */
[----:B0-----:R-:W-:Y:S05]  /*130c0*/  WARPSYNC.COLLECTIVE R15, `(.L_x_13639) ;  /* 0x000000000f087348 */ /* 0x001fea0003c00000 */
[----:B------:R1:W2:Y:S02]  /*130d0*/  SHFL.IDX P6, R14, R13, R12, R11 ;  /* 0x0000000c0d0e7389 */ /* 0x0002a400000c000b */
[----:B012---:R-:W-:Y:S01]  /*130e0*/  ENDCOLLECTIVE ;  /* 0x000000000000791b */ /* 0x007fe20003800000 */
.L_x_13639:
[----:B------:R-:W-:Y:S02]  /*130f0*/  IMAD.MOV.U32 R13, RZ, RZ, R8 ;  /* 0x000000ffff0d7224 */ /* 0x000fe400078e0008 */
[----:B------:R-:W-:Y:S02]  /*13100*/  IMAD.MOV.U32 R12, RZ, RZ, RZ ;  /* 0x000000ffff0c7224 */ /* 0x000fe400078e00ff */
[----:B------:R-:W-:-:S07]  /*13110*/  IMAD.MOV.U32 R20, RZ, RZ, R14 ;  /* 0x000000ffff147224 */ /* 0x000fce00078e000e */
[----:B------:R-:W-:Y:S05]  /*13120*/  WARPSYNC.COLLECTIVE R15, `(.L_x_13640) ;  /* 0x000000000f087348 */ /* 0x000fea0003c00000 */
[----:B------:R0:W1:Y:S02]  /*13130*/  SHFL.IDX P6, R14, R13, R12, R11 ;  /* 0x0000000c0d0e7389 */ /* 0x00006400000c000b */
[----:B01----:R-:W-:Y:S01]  /*13140*/  ENDCOLLECTIVE ;  /* 0x000000000000791b */ /* 0x003fe20003800000 */
.L_x_13640:
[----:B------:R-:W-:-:S05]  /*13150*/  @!P1 LEA R2, P2, R21, R20, 0x1 ;  /* 0x0000001415029211 */ /* 0x000fca00078408ff */
[----:B------:R-:W-:-:S05]  /*13160*/  @!P1 IMAD.X R3, RZ, RZ, R10, P2 ;  /* 0x000000ffff039224 */ /* 0x000fca00010e060a */
[----:B------:R-:W-:Y:S01]  /*13170*/  @!PT LDS RZ, [RZ] ;  /* 0x00000000fffff984 */ /* 0x000fe20000000800 */
[----:B------:R-:W-:Y:S01]  /*13180*/  @!PT LDS RZ, [RZ] ;  /* 0x00000000fffff984 */ /* 0x000fe20000000800 */
[----:B------:R-:W-:Y:S01]  /*13190*/  @!PT LDS RZ, [RZ] ;  /* 0x00000000fffff984 */ /* 0x000fe20000000800 */
[----:B------:R0:W-:Y:S01]  /*131a0*/  @!P1 LDGSTS.E.BYPASS.LTC128B.128 [R26+0xbc00], desc[UR48][R2.64], !P0 ;  /* 0x0bc00000021a9fae */ /* 0x0001e2000c101d70 */
[----:B------:R-:W-:Y:S01]  /*131b0*/  IMAD.MOV.U32 R13, RZ, RZ, R4 ;  /* 0x000000ffff0d7224 */ /* 0x000fe200078e0004 */
[----:B------:R-:W-:Y:S01]  /*131c0*/  ISETP.GE.AND P1, PT, R0, R7, PT ;  /* 0x000000070000720c */ /* 0x000fe20003f26270 */
[----:B------:R-:W-:Y:S02]  /*131d0*/  VIADD R0, R6, 0x90 ;  /* 0x0000009006007836 */ /* 0x000fe40000000000 */
[----:B------:R-:W-:-:S10]  /*131e0*/  IMAD.MOV.U32 R9, RZ, RZ, R14 ;  /* 0x000000ffff097224 */ /* 0x000fd400078e000e */
[----:B0-----:R-:W-:Y:S05]  /*131f0*/  WARPSYNC.COLLECTIVE R15, `(.L_x_13641) ;  /* 0x000000000f087348 */ /* 0x001fea0003c00000 */
[----:B------:R1:W2:Y:S02]  /*13200*/  SHFL.IDX P6, R14, R13, R12, R11 ;  /* 0x0000000c0d0e7389 */ /* 0x0002a400000c000b */
[----:B012---:R-:W-:Y:S01]  /*13210*/  ENDCOLLECTIVE ;  /* 0x000000000000791b */ /* 0x007fe20003800000 */
.L_x_13641:
[----:B------:R-:W-:Y:S02]  /*13220*/  IMAD.MOV.U32 R13, RZ, RZ, R8 ;  /* 0x000000ffff0d7224 */ /* 0x000fe400078e0008 */
[----:B------:R-:W-:Y:S01]  /*13230*/  IMAD.MOV.U32 R12, RZ, RZ, 0x1 ;  /* 0x00000001ff0c7424 */ /* 0x000fe200078e00ff */
[----:B------:R-:W-:-:S13]  /*13240*/  @!P1 LEA R2, P2, R21, R14, 0x1 ;  /* 0x0000000e15029211 */ /* 0x000fda00078408ff */
[----:B------:R-:W-:Y:S05]  /*13250*/  WARPSYNC.COLLECTIVE R15, `(.L_x_13642) ;  /* 0x000000000f087348 */ /* 0x000fea0003c00000 */
[----:B------:R0:W1:Y:S02]  /*13260*/  SHFL.IDX P6, R14, R13, R12, R11 ;  /* 0x0000000c0d0e7389 */ /* 0x00006400000c000b */
[----:B01----:R-:W-:Y:S01]  /*13270*/  ENDCOLLECTIVE ;  /* 0x000000000000791b */ /* 0x003fe20003800000 */
.L_x_13642:
[----:B------:R-:W-:-:S05]  /*13280*/  @!P1 IMAD.X R3, RZ, RZ, R9, P2 ;  /* 0x000000ffff039224 */ /* 0x000fca00010e0609 */
[----:B------:R-:W-:Y:S01]  /*13290*/  @!PT LDS RZ, [RZ] ;  /* 0x00000000fffff984 */ /* 0x000fe20000000800 */
[----:B------:R-:W-:Y:S01]  /*132a0*/  @!PT LDS RZ, [RZ] ;  /* 0x00000000fffff984 */ /* 0x000fe20000000800 */
[----:B------:R-:W-:Y:S01]  /*132b0*/  @!PT LDS RZ, [RZ] ;  /* 0x00000000fffff984 */ /* 0x000fe20000000800 */
[----:B------:R0:W-:Y:S01]  /*132c0*/  @!P1 LDGSTS.E.BYPASS.LTC128B.128 [R26+0xc400], desc[UR48][R2.64], !P0 ;  /* 0x0c400000021a9fae */ /* 0x0001e2000c101d70 */
[----:B------:R-:W-:Y:S01]  /*132d0*/  ISETP.GE.AND P1, PT, R0, R7, PT ;  /* 0x000000070000720c */ /* 0x000fe20003f26270 */
[----:B------:R-:W-:Y:S02]  /*132e0*/  IMAD.MOV.U32 R13, RZ, RZ, R4 ;  /* 0x000000ffff0d7224 */ /* 0x000fe400078e0004 */
[----:B------:R-:W-:-:S10]  /*132f0*/  IMAD.MOV.U32 R5, RZ, RZ, R14 ;  /* 0x000000ffff057224 */ /* 0x000fd400078e000e */
[----:B0-----:R-:W-:Y:S05]  /*13300*/  WARPSYNC.COLLECTIVE R15, `(.L_x_13643) ;  /* 0x000000000f087348 */ /* 0x001fea0003c00000 */
[----:B------:R1:W2:Y:S02]  /*13310*/  SHFL.IDX P6, R14, R13, R12, R11 ;  /* 0x0000000c0d0e7389 */ /* 0x0002a400000c000b */
[----:B012---:R-:W-:Y:S01]  /*13320*/  ENDCOLLECTIVE ;  /* 0x000000000000791b */ /* 0x007fe20003800000 */
.L_x_13643:
[----:B------:R-:W-:Y:S02]  /*13330*/  IMAD.MOV.U32 R13, RZ, RZ, R8 ;  /* 0x000000ffff0d7224 */ /* 0x000fe400078e0008 */
[----:B------:R-:W-:Y:S02]  /*13340*/  IMAD.MOV.U32 R12, RZ, RZ, 0x2 ;  /* 0x00000002ff0c7424 */ /* 0x000fe400078e00ff */
[----:B------:R-:W-:-:S07]  /*13350*/  IMAD.MOV.U32 R9, RZ, RZ, R14 ;  /* 0x000000ffff097224 */ /* 0x000fce00078e000e */
[----:B------:R-:W-:Y:S05]  /*13360*/  WARPSYNC.COLLECTIVE R15, `(.L_x_13644) ;  /* 0x000000000f087348 */ /* 0x000fea0003c00000 */
[----:B------:R0:W1:Y:S02]  /*13370*/  SHFL.IDX P6, R14, R13, R12, R11 ;  /* 0x0000000c0d0e7389 */ /* 0x00006400000c000b */
[----:B01----:R-:W-:Y:S01]  /*13380*/  ENDCOLLECTIVE ;  /* 0x000000000000791b */ /* 0x003fe20003800000 */
.L_x_13644:
        /* <DEDUP_REMOVED lines=11> */
.L_x_13645:
[----:B------:R-:W-:-:S05]  /*13440*/  VIADD R2, R6, 0xa0 ;  /* 0x000000a006027836 */ /* 0x000fca0000000000 */
[----:B------:R-:W-:Y:S01]  /*13450*/  ISETP.GE.AND P1, PT, R2, R7, PT ;  /* 0x000000070200720c */ /* 0x000fe20003f26270 */
[----:B------:R-:W-:Y:S02]  /*13460*/  IMAD.MOV.U32 R13, RZ, RZ, R8 ;  /* 0x000000ffff0d7224 */ /* 0x000fe400078e0008 */
[----:B------:R-:W-:-:S10]  /*13470*/  IMAD.MOV.U32 R12, RZ, RZ, 0x3 ;  /* 0x00000003ff0c7424 */ /* 0x000fd400078e00ff */
[----:B------:R-:W-:-:S13]  /*13480*/  @!P1 LEA R2, P2, R21, R14, 0x1 ;  /* 0x0000000e15029211 */ /* 0x000fda00078408ff */
[----:B------:R-:W-:Y:S05]  /*13490*/  WARPSYNC.COLLECTIVE R15, `(.L_x_13646) ;  /* 0x000000000f087348 */ /* 0x000fea0003c00000 */
[----:B------:R0:W1:Y:S02]  /*134a0*/  SHFL.IDX P6, R14, R13, R12, R11 ;  /* 0x0000000c0d0e7389 */ /* 0x00006400000c000b */
[----:B01----:R-:W-:Y:S01]  /*134b0*/  ENDCOLLECTIVE ;  /* 0x000000000000791b */ /* 0x003fe20003800000 */
.L_x_13646:
        /* <DEDUP_REMOVED lines=10> */
.L_x_13647:
[----:B------:R-:W-:Y:S05]  /*13560*/  BRA `(.L_x_13648) ;  /* 0xffffffcc002c7947 */ /* 0x000fea000383ffff */
.L_x_13548:
[----:B0-----:R0:W1:Y:S02]  /*13570*/  SYNCS.PHASECHK.TRANS64.TRYWAIT P0, [R17+URZ+0x16820], R2 ;  /* 0x01682002110075a7 */ /* 0x001064000800017f */
[----:B-1----:R-:W-:Y:S05]  /*13580*/  @!P0 NANOSLEEP.SYNCS 0x989680 ;  /* 0x009896800000895d */ /* 0x002fea0003900000 */
[----:B------:R-:W1:Y:S02]  /*13590*/  @!P0 SYNCS.PHASECHK.TRANS64 P0, [R17+URZ+0x16820], R2 ;  /* 0x01682002110085a7 */ /* 0x000e64000800007f */
[----:B-1----:R-:W-:Y:S05]  /*135a0*/  @!P0 BRA `(.L_x_13548) ;  /* 0xfffffffc00f08947 */ /* 0x002fea000383ffff */
[----:B------:R-:W-:Y:S05]  /*135b0*/  BRA `(.L_x_13649) ;  /* 0xffffffcc00847947 */ /* 0x000fea000383ffff */
.L_x_13555:
[----:B0-----:R0:W1:Y:S02]  /*135c0*/  SYNCS.PHASECHK.TRANS64.TRYWAIT P0, [R3+URZ+0x16840], R2 ;  /* 0x01684002030075a7 */ /* 0x001064000800017f */
[----:B-1----:R-:W-:Y:S05]  /*135d0*/  @!P0 NANOSLEEP.SYNCS 0x989680 ;  /* 0x009896800000895d */ /* 0x002fea0003900000 */
[----:B------:R-:W1:Y:S02]  /*135e0*/  @!P0 SYNCS.PHASECHK.TRANS64 P0, [R3+URZ+0x16840], R2 ;  /* 0x01684002030085a7 */ /* 0x000e64000800007f */
[----:B-1----:R-:W-:Y:S05]  /*135f0*/  @!P0 BRA `(.L_x_13555) ;  /* 0xfffffffc00f08947 */ /* 0x002fea000383ffff */
[----:B------:R-:W-:Y:S05]  /*13600*/  BRA `(.L_x_13650) ;  /* 0xffffffd000387947 */ /* 0x000fea000383ffff */
.L_x_13560:
[----:B0-----:R0:W1:Y:S02]  /*13610*/  SYNCS.PHASECHK.TRANS64.TRYWAIT P0, [R2+URZ+0x60], R3 ;  /* 0x00006003020075a7 */ /* 0x001064000800017f */
[----:B-1----:R-:W-:Y:S05]  /*13620*/  @!P0 NANOSLEEP.SYNCS 0x989680 ;  /* 0x009896800000895d */ /* 0x002fea0003900000 */
[----:B------:R-:W1:Y:S02]  /*13630*/  @!P0 SYNCS.PHASECHK.TRANS64 P0, [R2+URZ+0x60], R3 ;  /* 0x00006003020085a7 */ /* 0x000e64000800007f */
[----:B-1----:R-:W-:Y:S05]  /*13640*/  @!P0 BRA `(.L_x_13560) ;  /* 0xfffffffc00f08947 */ /* 0x002fea000383ffff */
[----:B------:R-:W-:Y:S05]  /*13650*/  BRA `(.L_x_13651) ;  /* 0xffffffd000b07947 */ /* 0x000fea000383ffff */
.L_x_13569:
[----:B0-----:R0:W1:Y:S02]  /*13660*/  SYNCS.PHASECHK.TRANS64.TRYWAIT P0, [R3+URZ+0x16840], R2 ;  /* 0x01684002030075a7 */ /* 0x001064000800017f */
[----:B-1----:R-:W-:Y:S05]  /*13670*/  @!P0 NANOSLEEP.SYNCS 0x989680 ;  /* 0x009896800000895d */ /* 0x002fea0003900000 */
[----:B------:R-:W1:Y:S02]  /*13680*/  @!P0 SYNCS.PHASECHK.TRANS64 P0, [R3+URZ+0x16840], R2 ;  /* 0x01684002030085a7 */ /* 0x000e64000800007f */
[----:B-1----:R-:W-:Y:S05]  /*13690*/  @!P0 BRA `(.L_x_13569) ;  /* 0xfffffffc00f08947 */ /* 0x002fea000383ffff */
[----:B------:R-:W-:Y:S05]  /*136a0*/  BRA `(.L_x_13652) ;  /* 0xffffffd400f07947 */ /* 0x000fea000383ffff */
.L_x_13574:
[----:B0-----:R0:W1:Y:S02]  /*136b0*/  SYNCS.PHASECHK.TRANS64.TRYWAIT P0, [R5+URZ+0x60], R24 ;  /* 0x00006018050075a7 */ /* 0x001064000800017f */
[----:B-1----:R-:W-:Y:S05]  /*136c0*/  @!P0 NANOSLEEP.SYNCS 0x989680 ;  /* 0x009896800000895d */ /* 0x002fea0003900000 */
[----:B------:R-:W1:Y:S02]  /*136d0*/  @!P0 SYNCS.PHASECHK.TRANS64 P0, [R5+URZ+0x60], R24 ;  /* 0x00006018050085a7 */ /* 0x000e64000800007f */
[----:B-1----:R-:W-:Y:S05]  /*136e0*/  @!P0 BRA `(.L_x_13574) ;  /* 0xfffffffc00f08947 */ /* 0x002fea000383ffff */
[----:B------:R-:W-:Y:S05]  /*136f0*/  BRA `(.L_x_13653) ;  /* 0xffffffd800687947 */ /* 0x000fea000383ffff */
.L_x_13582:
[----:B0-----:R0:W1:Y:S02]  /*13700*/  SYNCS.PHASECHK.TRANS64.TRYWAIT P0, [R2+URZ+0x16840], R3 ;  /* 0x01684003020075a7 */ /* 0x001064000800017f */
[----:B-1----:R-:W-:Y:S05]  /*13710*/  @!P0 NANOSLEEP.SYNCS 0x989680 ;  /* 0x009896800000895d */ /* 0x002fea0003900000 */
[----:B------:R-:W1:Y:S02]  /*13720*/  @!P0 SYNCS.PHASECHK.TRANS64 P0, [R2+URZ+0x16840], R3 ;  /* 0x01684003020085a7 */ /* 0x000e64000800007f */
[----:B-1----:R-:W-:Y:S05]  /*13730*/  @!P0 BRA `(.L_x_13582) ;  /* 0xfffffffc00f08947 */ /* 0x002fea000383ffff */
[----:B------:R-:W-:Y:S05]  /*13740*/  BRA `(.L_x_13654) ;  /* 0xffffffdc00747947 */ /* 0x000fea000383ffff */
.L_x_13587:
[----:B0-----:R0:W1:Y:S02]  /*13750*/  SYNCS.PHASECHK.TRANS64.TRYWAIT P0, [R5+URZ+0x60], R8 ;  /* 0x00006008050075a7 */ /* 0x001064000800017f */
[----:B-1----:R-:W-:Y:S05]  /*13760*/  @!P0 NANOSLEEP.SYNCS 0x989680 ;  /* 0x009896800000895d */ /* 0x002fea0003900000 */
[----:B------:R-:W1:Y:S02]  /*13770*/  @!P0 SYNCS.PHASECHK.TRANS64 P0, [R5+URZ+0x60], R8 ;  /* 0x00006008050085a7 */ /* 0x000e64000800007f */
[----:B-1----:R-:W-:Y:S05]  /*13780*/  @!P0 BRA `(.L_x_13587) ;  /* 0xfffffffc00f08947 */ /* 0x002fea000383ffff */
[----:B------:R-:W-:Y:S05]  /*13790*/  BRA `(.L_x_13655) ;  /* 0xffffffdc00f07947 */ /* 0x000fea000383ffff */
.L_x_13597:
[----:B-1----:R1:W2:Y:S02]  /*137a0*/  SYNCS.PHASECHK.TRANS64.TRYWAIT P0, [R3+URZ+0x16860], R0 ;  /* 0x01686000030075a7 */ /* 0x0022a4000800017f */
[----:B--2---:R-:W-:Y:S05]  /*137b0*/  @!P0 NANOSLEEP.SYNCS 0x989680 ;  /* 0x009896800000895d */ /* 0x004fea0003900000 */
[----:B------:R-:W2:Y:S02]  /*137c0*/  @!P0 SYNCS.PHASECHK.TRANS64 P0, [R3+URZ+0x16860], R0 ;  /* 0x01686000030085a7 */ /* 0x000ea4000800007f */
[----:B--2---:R-:W-:Y:S05]  /*137d0*/  @!P0 BRA `(.L_x_13597) ;  /* 0xfffffffc00f08947 */ /* 0x004fea000383ffff */
[----:B------:R-:W-:Y:S05]  /*137e0*/  BRA `(.L_x_13656) ;  /* 0xffffffe000e07947 */ /* 0x000fea000383ffff */
.L_x_13603:
        /* <DEDUP_REMOVED lines=8> */
.L_x_13658:
[----:B------:R-:W-:Y:S05]  /*13870*/  BSYNC B0 ;  /* 0x0000000000007941 */ /* 0x000fea0003800000 */
.L_x_13657:
[----:B------:R-:W-:Y:S05]  /*13880*/  BRA `(.L_x_13659) ;  /* 0xffffffe400807947 */ /* 0x000fea000383ffff */
.L_x_13606:
[----:B-1----:R1:W2:Y:S02]  /*13890*/  SYNCS.PHASECHK.TRANS64.TRYWAIT P0, [R9+URZ+0x16820], R0 ;  /* 0x01682000090075a7 */ /* 0x0022a4000800017f */
[----:B--2---:R-:W-:Y:S05]  /*138a0*/  @!P0 NANOSLEEP.SYNCS 0x989680 ;  /* 0x009896800000895d */ /* 0x004fea0003900000 */
[----:B------:R-:W2:Y:S02]  /*138b0*/  @!P0 SYNCS.PHASECHK.TRANS64 P0, [R9+URZ+0x16820], R0 ;  /* 0x01682000090085a7 */ /* 0x000ea4000800007f */
[----:B--2---:R-:W-:Y:S05]  /*138c0*/  @!P0 BRA `(.L_x_13606) ;  /* 0xfffffffc00f08947 */ /* 0x004fea000383ffff */
[----:B------:R-:W-:Y:S05]  /*138d0*/  BRA `(.L_x_13660) ;  /* 0xffffffe400c47947 */ /* 0x000fea000383ffff */
.L_x_13607:
        /* <DEDUP_REMOVED lines=11> */
.L_x_13662:
[----:B------:R-:W-:Y:S05]  /*13990*/  BSYNC B0 ;  /* 0x0000000000007941 */ /* 0x000fea0003800000 */
.L_x_13661:
[----:B------:R-:W-:Y:S05]  /*139a0*/  BRA `(.L_x_13663) ;  /* 0xffffffe400ac7947 */ /* 0x000fea000383ffff */
.L_x_13610:
[----:B------:R-:W-:Y:S01]  /*139b0*/  BSSY B1, `(.L_x_13664) ;  /* 0x0000006000017945 */ /* 0x000fe20003800000 */
[----:B------:R-:W-:-:S07]  /*139c0*/  IMAD.MOV.U32 R15, RZ, RZ, -0x1 ;  /* 0xffffffffff0f7424 */ /* 0x000fce00078e00ff */
[----:B01----:R-:W-:Y:S05]  /*139d0*/  WARPSYNC.COLLECTIVE R15, `(.L_x_13665) ;  /* 0x000000000f0c7348 */ /* 0x003fea0003c00000 */
[----:B------:R-:W-:Y:S02]  /*139e0*/  ELECT P6, UR62, PT ;  /* 0x00000000003e782f */ /* 0x000fe400038c0000 */
[----:B------:R-:W-:Y:S01]  /*139f0*/  MOV R14, UR62 ;  /* 0x0000003e000e7c02 */ /* 0x000fe20008000f00 */
[----:B01----:R-:W-:Y:S10]  /*13a00*/  ENDCOLLECTIVE ;  /* 0x000000000000791b */ /* 0x003ff40003800000 */
.L_x_13665:
[----:B------:R-:W-:Y:S05]  /*13a10*/  BSYNC B1 ;  /* 0x0000000000017941 */ /* 0x000fea0003800000 */
.L_x_13664:
[----:B------:R-:W-:Y:S05]  /*13a20*/  BRA `(.L_x_13666) ;  /* 0xffffffe400a47947 */ /* 0x000fea000383ffff */
.L_x_13612:
[----:B-1----:R1:W2:Y:S02]  /*13a30*/  SYNCS.PHASECHK.TRANS64.TRYWAIT P0, [R7+URZ], R2 ;  /* 0x00000002070075a7 */ /* 0x0022a4000800017f */
[----:B--2---:R-:W-:Y:S05]  /*13a40*/  @!P0 NANOSLEEP.SYNCS 0x989680 ;  /* 0x009896800000895d */ /* 0x004fea0003900000 */
[----:B------:R-:W2:Y:S02]  /*13a50*/  @!P0 SYNCS.PHASECHK.TRANS64 P0, [R7+URZ], R2 ;  /* 0x00000002070085a7 */ /* 0x000ea4000800007f */
[----:B--2---:R-:W-:Y:S05]  /*13a60*/  @!P0 BRA `(.L_x_13612) ;  /* 0xfffffffc00f08947 */ /* 0x004fea000383ffff */
[----:B------:R-:W-:Y:S05]  /*13a70*/  BRA `(.L_x_13667) ;  /* 0xffffffe400d87947 */ /* 0x000fea000383ffff */
.L_x_13613:
[----:B--2---:R2:W3:Y:S02]  /*13a80*/  SYNCS.PHASECHK.TRANS64.TRYWAIT P0, [R3+URZ], R0 ;  /* 0x00000000030075a7 */ /* 0x0044e4000800017f */
[----:B---3--:R-:W-:Y:S05]  /*13a90*/  @!P0 NANOSLEEP.SYNCS 0x989680 ;  /* 0x009896800000895d */ /* 0x008fea0003900000 */
[----:B------:R-:W3:Y:S02]  /*13aa0*/  @!P0 SYNCS.PHASECHK.TRANS64 P0, [R3+URZ], R0 ;  /* 0x00000000030085a7 */ /* 0x000ee4000800007f */
[----:B---3--:R-:W-:Y:S05]  /*13ab0*/  @!P0 BRA `(.L_x_13613) ;  /* 0xfffffffc00f08947 */ /* 0x008fea000383ffff */
[----:B------:R-:W-:Y:S05]  /*13ac0*/  BRA `(.L_x_13668) ;  /* 0xffffffe400cc7947 */ /* 0x000fea000383ffff */
.L_x_13615:
[----:B--2---:R2:W3:Y:S02]  /*13ad0*/  SYNCS.PHASECHK.TRANS64.TRYWAIT P0, [R5+URZ], R2 ;  /* 0x00000002050075a7 */ /* 0x0044e4000800017f */
[----:B---3--:R-:W-:Y:S05]  /*13ae0*/  @!P0 NANOSLEEP.SYNCS 0x989680 ;  /* 0x009896800000895d */ /* 0x008fea0003900000 */
[----:B------:R-:W3:Y:S02]  /*13af0*/  @!P0 SYNCS.PHASECHK.TRANS64 P0, [R5+URZ], R2 ;  /* 0x00000002050085a7 */ /* 0x000ee4000800007f */
[----:B---3--:R-:W-:Y:S05]  /*13b00*/  @!P0 BRA `(.L_x_13615) ;  /* 0xfffffffc00f08947 */ /* 0x008fea000383ffff */
[----:B------:R-:W-:Y:S05]  /*13b10*/  BRA `(.L_x_13669) ;  /* 0xffffffe400d07947 */ /* 0x000fea000383ffff */
.L_x_13670:
        /* <DEDUP_REMOVED lines=14> */
.L_x_15335:


//--------------------- .text._ZN7cutlass13device_kernelIN5flash11enable_sm90INS1_16FlashAttnFwdSm90INS1_25CollectiveMainloopFwdSm90ILi2EN4cute5tupleIJNS5_1CILi1EEES8_S8_EEENS6_IJNS7_ILi192EEENS7_ILi128EEENS7_ILi64EEEEEELi64ENS_6half_tEfNS_4arch4Sm90ELb0ELb1ELb0ELb1ELb0ELb0ELb0ELb1ELb1ELb1ELb0ELb0EEENS1_21CollectiveEpilogueFwdINS6_IJSA_SC_SB_EEES9_SE_SG_Li384ELb1ELb1ELb0ELb0EEENS1_36VarlenDynamicPersistentTileSchedulerILi192ELi128ELi384ELi128ELb0ELb1ELb1ELb1ELb0ELb1EEEEEEEEEvNT_6ParamsE --------------------------
	.section	.text._ZN7cutlass13device_kernelIN5flash11enable_sm90INS1_16FlashAttnFwdSm90INS1_25CollectiveMainloopFwdSm90ILi2EN4cute5tupleIJNS5_1CILi1EEES8_S8_EEENS6_IJNS7_ILi192EEENS7_ILi128EEENS7_ILi64EEEEEELi64ENS_6half_tEfNS_4arch4Sm90ELb0ELb1ELb0ELb1ELb0ELb0ELb0ELb1ELb1ELb1ELb0ELb0EEENS1_21CollectiveEpilogueFwdINS6_IJSA_SC_SB_EEES9_SE_SG_Li384ELb1ELb1ELb0ELb0EEENS1_36VarlenDynamicPersistentTileSchedulerILi192ELi128ELi384ELi128ELb0ELb1ELb1ELb1ELb0ELb1EEEEEEEEEvNT_6ParamsE,"ax",@progbits
	.align	128
.text._ZN7cutlass13device_kernelIN5flash11enable_sm90INS1_16FlashAttnFwdSm90INS1_25CollectiveMainloopFwdSm90ILi2EN4cute5tupleIJNS5_1CILi1EEES8_S8_EEENS6_IJNS7_ILi192EEENS7_ILi128EEENS7_ILi64EEEEEELi64ENS_6half_tEfNS_4arch4Sm90ELb0ELb1ELb0ELb1ELb0ELb0ELb0ELb1ELb1ELb1ELb0ELb0EEENS1_21CollectiveEpilogueFwdINS6_IJSA_SC_SB_EEES9_SE_SG_Li384ELb1ELb1ELb0ELb0EEENS1_36VarlenDynamicPersistentTileSchedulerILi192ELi128ELi384ELi128ELb0ELb1ELb1ELb1ELb0ELb1EEEEEEEEEvNT_6ParamsE:
        .type           _ZN7cutlass13device_kernelIN5flash11enable_sm90INS1_16FlashAttnFwdSm90INS1_25CollectiveMainloopFwdSm90ILi2EN4cute5tupleIJNS5_1CILi1EEES8_S8_EEENS6_IJNS7_ILi192EEENS7_ILi128EEENS7_ILi64EEEEEELi64ENS_6half_tEfNS_4arch4Sm90ELb0ELb1ELb0ELb1ELb0ELb0ELb0ELb1ELb1ELb1ELb0ELb0EEENS1_21CollectiveEpilogueFwdINS6_IJSA_SC_SB_EEES9_SE_SG_Li384ELb1ELb1ELb0ELb0EEENS1_36VarlenDynamicPersistentTileSchedulerILi192ELi128ELi384ELi128ELb0ELb1ELb1ELb1ELb0ELb1EEEEEEEEEvNT_6ParamsE,@function
        .size           _ZN7cutlass13device_kernelIN5flash11enable_sm90INS1_16FlashAttnFwdSm90INS1_25CollectiveMainloopFwdSm90ILi2EN4cute5tupleIJNS5_1CILi1EEES8_S8_EEENS6_IJNS7_ILi192EEENS7_ILi128EEENS7_ILi64EEEEEELi64ENS_6half_tEfNS_4arch4Sm90ELb0ELb1ELb0ELb1ELb0ELb0ELb0ELb1ELb1ELb1ELb0ELb0EEENS1_21CollectiveEpilogueFwdINS6_IJSA_SC_SB_EEES9_SE_SG_Li384ELb1ELb1ELb0ELb0EEENS1_36VarlenDynamicPersistentTileSchedulerILi192ELi128ELi384ELi128ELb0ELb1ELb1ELb1ELb0ELb1EEEEEEEEEvNT_6ParamsE,(.L_x_15336 - _ZN7cutlass13device_kernelIN5flash11enable_sm90INS1_16FlashAttnFwdSm90INS1_25CollectiveMainloopFwdSm90ILi2EN4cute5tupleIJNS5_1CILi1EEES8_S8_EEENS6_IJNS7_ILi192EEENS7_ILi128EEENS7_ILi64EEEEEELi64ENS_6half_tEfNS_4arch4Sm90ELb0ELb1ELb0ELb1ELb0ELb0ELb0ELb1ELb1ELb1ELb0ELb0EEENS1_21CollectiveEpilogueFwdINS6_IJSA_SC_SB_EEES9_SE_SG_Li384ELb1ELb1ELb0ELb0EEENS1_36VarlenDynamicPersistentTileSchedulerILi192ELi128ELi384ELi128ELb0ELb1ELb1ELb1ELb0ELb1EEEEEEEEEvNT_6ParamsE)
        .other          _ZN7cutlass13device_kernelIN5flash11enable_sm90INS1_16FlashAttnFwdSm90INS1_25CollectiveMainloopFwdSm90ILi2EN4cute5tupleIJNS5_1CILi1EEES8_S8_EEENS6_IJNS7_ILi192EEENS7_ILi128EEENS7_ILi64EEEEEELi64ENS_6half_tEfNS_4arch4Sm90ELb0ELb1ELb0ELb1ELb0ELb0ELb0ELb1ELb1ELb1ELb0ELb0EEENS1_21CollectiveEpilogueFwdINS6_IJSA_SC_SB_EEES9_SE_SG_Li384ELb1ELb1ELb0ELb0EEENS1_36VarlenDynamicPersistentTileSchedulerILi192ELi128ELi384ELi128ELb0ELb1ELb1ELb1ELb0ELb1EEEEEEEEEvNT_6ParamsE,@"STO_CUDA_ENTRY STV_DEFAULT"
_ZN7cutlass13device_kernelIN5flash11enable_sm90INS1_16FlashAttnFwdSm90INS1_25CollectiveMainloopFwdSm90ILi2EN4cute5tupleIJNS5_1CILi1EEES8_S8_EEENS6_IJNS7_ILi192EEENS7_ILi128EEENS7_ILi64EEEEEELi64ENS_6half_tEfNS_4arch4Sm90ELb0ELb1ELb0ELb1ELb0ELb0ELb0ELb1ELb1ELb1ELb0ELb0EEENS1_21CollectiveEpilogueFwdINS6_IJSA_SC_SB_EEES9_SE_SG_Li384ELb1ELb1ELb0ELb0EEENS1_36VarlenDynamicPersistentTileSchedulerILi192ELi128ELi384ELi128ELb0ELb1ELb1ELb1ELb0ELb1EEEEEEEEEvNT_6ParamsE:
        /* <DEDUP_REMOVED lines=18> */
.L_x_13672:
[----:B------:R-:W-:Y:S05]  /*0120*/  BSYNC B0 ;  /* 0x0000000000007941 */ /* 0x000fea0003800000 */
.L_x_13671:
        /* <DEDUP_REMOVED lines=41> */
.L_x_13673:
        /* <DEDUP_REMOVED lines=22> */
.L_x_13674:
        /* <DEDUP_REMOVED lines=18> */
.L_x_13675:
        /* <DEDUP_REMOVED lines=22> */
.L_x_13676:
        /* <DEDUP_REMOVED lines=22> */
.L_x_13677:
[----:B------:R-:W-:Y:S01]  /*0900*/  PLOP3.LUT P0, PT, PT, PT, UP0, 0x80, 0x0 ;  /* 0x000000000000781c */ /* 0x000fe20003f0f008 */
[----:B------:R-:W-:Y:S01]  /*0910*/  UMOV UR36, 0x1 ;  /* 0x0000000100247882 */ /* 0x000fe20000000000 */
[----:B------:R-:W-:Y:S01]  /*0920*/  NOP ;  /* 0x0000000000007918 */ /* 0x000fe20000000000 */
[----:B------:R-:W-:Y:S01]  /*0930*/  USEL UR36, UR36, 0x2, !UP0 ;  /* 0x0000000224247887 */ /* 0x000fe2000c000000 */
[----:B------:R-:W-:Y:S01]  /*0940*/  ULDC.64 UR50, c[0x0][0x208] ;  /* 0x0000820000327ab9 */ /* 0x000fe20000000a00 */
[----:B012-4-:R-:W-:Y:S08]  /*0950*/  BAR.SYNC.DEFER_BLOCKING 0x0 ;  /* 0x0000000000007b1d */ /* 0x017ff00000010000 */
[----:B------:R-:W-:Y:S05]  /*0960*/  @!P0 BRA `(.L_x_13678) ;  /* 0x000000dc00988947 */ /* 0x000fea0003800000 */
.L_x_13679:
        /* <DEDUP_REMOVED lines=30> */
[CC--:B------:R-:W-:Y:S01]  /*0b50*/  LEA.HI R2, R0.reuse, R157.reuse, RZ, 0x4 ;  /* 0x0000009d00027211 */ /* 0x0c0fe200078f20ff */
[----:B------:R-:W-:Y:S01]  /*0b60*/  IMAD.SHL.U32 R3, R3, 0x20, RZ ;  /* 0x0000002003037824 */ /* 0x000fe200078e00ff */
[----:B------:R-:W-:Y:S01]  /*0b70*/  LEA.HI R10, R0, R157, RZ, 0x2 ;  /* 0x0000009d000a7211 */ /* 0x000fe200078f10ff */
[C---:B------:R-:W-:Y:S01]  /*0b80*/  IMAD.IADD R152, R157.reuse, 0x1, -R152 ;  /* 0x000000019d987824 */ /* 0x040fe200078e0a98 */
[----:B------:R-:W-:Y:S02]  /*0b90*/  LOP3.LUT R4, R2, 0x3fffff0, RZ, 0xc0, !PT ;  /* 0x03fffff002047812 */ /* 0x000fe400078ec0ff */
[----:B------:R-:W-:Y:S02]  /*0ba0*/  SHF.R.S32.HI R5, RZ, 0x4, R2 ;  /* 0x00000004ff057819 */ /* 0x000fe40000011402 */
[----:B------:R-:W-:Y:S01]  /*0bb0*/  SHF.R.S32.HI R7, RZ, 0x1f, R152 ;  /* 0x0000001fff077819 */ /* 0x000fe20000011498 */
[----:B------:R-:W-:Y:S01]  /*0bc0*/  IMAD.IADD R4, R157, 0x1, -R4 ;  /* 0x000000019d047824 */ /* 0x000fe200078e0a04 */
[----:B------:R-:W-:-:S02]  /*0bd0*/  LOP3.LUT R3, R3, 0xfffffc00, RZ, 0xc0, !PT ;  /* 0xfffffc0003037812 */ /* 0x000fc400078ec0ff */
[----:B------:R-:W-:Y:S02]  /*0be0*/  LEA.HI R6, R7, R152, RZ, 0x2 ;  /* 0x0000009807067211 */ /* 0x000fe400078f10ff */
[----:B------:R-:W-:Y:S01]  /*0bf0*/  LEA.HI R2, R2, R5, RZ, 0x1 ;  /* 0x0000000502027211 */ /* 0x000fe200078f08ff */
[----:B------:R-:W-:Y:S01]  /*0c00*/  IMAD R3, R4, 0x40, R3 ;  /* 0x0000004004037824 */ /* 0x000fe200078e0203 */
[--C-:B------:R-:W-:Y:S02]  /*0c10*/  SHF.R.S32.HI R8, RZ, 0x2, R6.reuse ;  /* 0x00000002ff087819 */ /* 0x100fe40000011406 */
[----:B------:R-:W-:Y:S02]  /*0c20*/  SHF.R.S32.HI R9, RZ, 0x1f, R6 ;  /* 0x0000001fff097819 */ /* 0x000fe40000011406 */
[----:B------:R-:W-:Y:S02]  /*0c30*/  SHF.R.S32.HI R153, RZ, 0x7, R153 ;  /* 0x00000007ff997819 */ /* 0x000fe40000011499 */
[----:B------:R-:W-:-:S02]  /*0c40*/  LOP3.LUT R10, R10, 0xfffffffc, RZ, 0xc0, !PT ;  /* 0xfffffffc0a0a7812 */ /* 0x000fc400078ec0ff */
[----:B------:R-:W-:Y:S01]  /*0c50*/  LEA.HI R9, R9, R8, RZ, 0x3 ;  /* 0x0000000809097211 */ /* 0x000fe200078f18ff */
[----:B------:R-:W-:Y:S01]  /*0c60*/  IMAD.HI R4, R153, 0x55555556, RZ ;  /* 0x5555555699047827 */ /* 0x000fe200078e02ff */
[----:B------:R-:W-:Y:S02]  /*0c70*/  LOP3.LUT R2, R2, 0x1ffffffe, RZ, 0xc0, !PT ;  /* 0x1ffffffe02027812 */ /* 0x000fe400078ec0ff */
[----:B------:R-:W-:Y:S01]  /*0c80*/  LEA.HI R0, R0, R157, RZ, 0x3 ;  /* 0x0000009d00007211 */ /* 0x000fe200078f18ff */
[----:B------:R-:W-:Y:S01]  /*0c90*/  IMAD.IADD R10, R157, 0x1, -R10 ;  /* 0x000000019d0a7824 */ /* 0x000fe200078e0a0a */
[----:B------:R-:W-:Y:S01]  /*0ca0*/  LOP3.LUT R9, R9, 0xfffffff8, RZ, 0xc0, !PT ;  /* 0xfffffff809097812 */ /* 0x000fe200078ec0ff */
[----:B------:R-:W-:Y:S01]  /*0cb0*/  IMAD.IADD R2, R5, 0x1, -R2 ;  /* 0x0000000105027824 */ /* 0x000fe200078e0a02 */
[----:B------:R-:W-:Y:S02]  /*0cc0*/  LEA.HI R7, R7, R152, RZ, 0x5 ;  /* 0x0000009807077211 */ /* 0x000fe400078f28ff */
[----:B------:R-:W-:Y:S01]  /*0cd0*/  LOP3.LUT R18, R0, 0xfffffff8, RZ, 0xc0, !PT ;  /* 0xfffffff800127812 */ /* 0x000fe200078ec0ff */
[----:B------:R-:W-:Y:S01]  /*0ce0*/  IMAD.IADD R8, R8, 0x1, -R9 ;  /* 0x0000000108087824 */ /* 0x000fe200078e0a09 */
[----:B------:R-:W-:Y:S01]  /*0cf0*/  LEA.HI R4, R4, R4, RZ, 0x1 ;  /* 0x0000000404047211 */ /* 0x000fe200078f08ff */
[----:B------:R-:W-:Y:S01]  /*0d00*/  IMAD R155, R2, 0x8, R3 ;  /* 0x00000008029b7824 */ /* 0x000fe200078e0203 */
[----:B------:R-:W-:Y:S01]  /*0d10*/  LEA.HI R5, R10, R10, RZ, 0x1 ;  /* 0x0000000a0a057211 */ /* 0x000fe200078f08ff */
[----:B------:R-:W-:Y:S01]  /*0d20*/  IMAD.IADD R18, R157, 0x1, -R18 ;  /* 0x000000019d127824 */ /* 0x000fe200078e0a12 */
[----:B------:R-:W-:Y:S01]  /*0d30*/  SHF.R.S32.HI R7, RZ, 0x5, R7 ;  /* 0x00000005ff077819 */ /* 0x000fe20000011407 */
[----:B------:R-:W-:Y:S01]  /*0d40*/  IMAD R4, R4, -0x3, R153 ;  /* 0xfffffffd04047824 */ /* 0x000fe200078e0299 */
[----:B------:R-:W-:Y:S01]  /*0d50*/  LOP3.LUT R5, R5, 0x1ffffffe, RZ, 0xc0, !PT ;  /* 0x1ffffffe05057812 */ /* 0x000fe200078ec0ff */
[----:B------:R-:W-:Y:S01]  /*0d60*/  IMAD.SHL.U32 R19, R18, 0x8, RZ ;  /* 0x0000000812137824 */ /* 0x000fe200078e00ff */
[----:B------:R-:W-:Y:S01]  /*0d70*/  LOP3.LUT R3, R6, 0x7ffffffc, RZ, 0xc0, !PT ;  /* 0x7ffffffc06037812 */ /* 0x000fe200078ec0ff */
[----:B------:R-:W-:Y:S01]  /*0d80*/  IMAD R7, R7, 0x10, R8 ;  /* 0x0000001007077824 */ /* 0x000fe200078e0208 */
[----:B------:R-:W-:Y:S01]  /*0d90*/  SHF.R.S32.HI R23, RZ, 0x3, R0 ;  /* 0x00000003ff177819 */ /* 0x000fe20000011400 */
[----:B------:R-:W-:Y:S01]  /*0da0*/  IMAD.IADD R5, R10, 0x1, -R5 ;  /* 0x000000010a057824 */ /* 0x000fe200078e0a05 */
[----:B------:R-:W-:Y:S01]  /*0db0*/  SHF.R.S32.HI R156, RZ, 0x1f, R19 ;  /* 0x0000001fff9c7819 */ /* 0x000fe20000011413 */
[----:B------:R-:W-:-:S02]  /*0dc0*/  IMAD R154, R4, 0x40, R7 ;  /* 0x00000040049a7824 */ /* 0x000fc400078e0207 */
[----:B------:R-:W-:Y:S02]  /*0dd0*/  IMAD.IADD R16, R152, 0x1, -R3 ;  /* 0x0000000198107824 */ /* 0x000fe400078e0a03 */
[----:B------:R-:W-:-:S07]  /*0de0*/  IMAD R17, R5, 0x8, R154 ;  /* 0x0000000805117824 */ /* 0x000fce00078e029a */
.L_x_13767:
        /* <DEDUP_REMOVED lines=12> */
[----:B012---:R-:W-:Y:S02]  /*0eb0*/  IMAD.U32 R2, RZ, RZ, UR8 ;  /* 0x00000008ff027e24 */ /* 0x007fe4000f8e00ff */
[----:B------:R-:W-:Y:S01]  /*0ec0*/  IMAD.U32 R3, RZ, RZ, UR9 ;  /* 0x00000009ff037e24 */ /* 0x000fe2000f8e00ff */
[----:B------:R-:W-:-:S04]  /*0ed0*/  @UP1 UIMAD.WIDE UR8, UR6, 0x4, UR10 ;  /* 0x00000004060818a5 */ /* 0x000fc8000f8e020a */
[----:B------:R-:W2:Y:S02]  /*0ee0*/  @P0 LDG.E R2, desc[UR50][R2.64] ;  /* 0x0000003202020981 */ /* 0x000ea4000c1e1900 */
        /* <DEDUP_REMOVED lines=17> */
[----:B-----5:R-:W-:-:S14]  /*1000*/  @P2 BRA `(.L_x_13680) ;  /* 0x0000000000342947 */ /* 0x020fdc0003800000 */
        /* <DEDUP_REMOVED lines=13> */
.L_x_13680:
        /* <DEDUP_REMOVED lines=9> */
.L_x_13681:
        /* <DEDUP_REMOVED lines=13> */
.L_x_13682:
        /* <DEDUP_REMOVED lines=27> */
.L_x_13684:
[----:B------:R-:W-:-:S11]  /*13f0*/  UISETP.NE.AND UP1, UPT, UR5, 0x1, UPT ;  /* 0x000000010500788c */ /* 0x000fd6000bf25270 */
[----:B------:R-:W-:Y:S02]  /*1400*/  @UP1 ULDC.64 UR8, c[0x0][0x9e8] ;  /* 0x00027a0000081ab9 */ /* 0x000fe40000000a00 */
[----:B------:R-:W-:-:S04]  /*1410*/  UIMAD.WIDE.U32 UR6, UR4, UR8, URZ ;  /* 0x00000008040672a5 */ /* 0x000fc8000f8e003f */
[----:B------:R-:W-:-:S12]  /*1420*/  @UP1 USHF.R.U32.HI UR4, URZ, UR9, UR7 ;  /* 0x000000093f041299 */ /* 0x000fd80008011607 */
.L_x_13685:
[----:B------:R-:W-:-:S06]  /*1430*/  UIMAD UR4, UR4, UR5, UR5 ;  /* 0x00000005040472a4 */ /* 0x000fcc000f8e0205 */
[----:B------:R-:W-:-:S07]  /*1440*/  VIMNMX R0, R0, UR4, PT ;  /* 0x0000000400007c48 */ /* 0x000fce000bfe0100 */
.L_x_13683:
        /* <DEDUP_REMOVED lines=29> */
.L_x_13687:
[----:B------:R-:W-:-:S11]  /*1620*/  UISETP.NE.AND UP0, UPT, UR5, 0x1, UPT ;  /* 0x000000010500788c */ /* 0x000fd6000bf05270 */
[----:B------:R-:W-:Y:S02]  /*1630*/  @UP0 ULDC.64 UR10, c[0x0][0x9e8] ;  /* 0x00027a00000a0ab9 */ /* 0x000fe40000000a00 */
[----:B------:R-:W-:-:S04]  /*1640*/  UIMAD.WIDE.U32 UR6, UR4, UR10, URZ ;  /* 0x0000000a040672a5 */ /* 0x000fc8000f8e003f */
[----:B------:R-:W-:-:S12]  /*1650*/  @UP0 USHF.R.U32.HI UR4, URZ, UR11, UR7 ;  /* 0x0000000b3f040299 */ /* 0x000fd80008011607 */
.L_x_13688:
[----:B------:R-:W-:-:S04]  /*1660*/  UIMAD UR4, UR4, UR5, URZ ;  /* 0x00000005040472a4 */ /* 0x000fc8000f8e023f */
[----:B------:R-:W-:-:S04]  /*1670*/  UISETP.LT.AND UP0, UPT, UR9, UR4, UPT ;  /* 0x000000040900728c */ /* 0x000fc8000bf01270 */
[----:B------:R-:W-:-:S12]  /*1680*/  USEL UR9, UR9, UR4, !UP0 ;  /* 0x0000000409097287 */ /* 0x000fd8000c000000 */
.L_x_13686:
        /* <DEDUP_REMOVED lines=13> */
[----:B------:R-:W-:Y:S01]  /*1760*/  CS2R R12, SRZ ;  /* 0x00000000000c7805 */ /* 0x000fe2000001ff00 */
[----:B------:R-:W-:Y:S01]  /*1770*/  IMAD.MOV.U32 R106, RZ, RZ, RZ ;  /* 0x000000ffff6a7224 */ /* 0x000fe200078e00ff */
[----:B------:R-:W-:Y:S01]  /*1780*/  CS2R R102, SRZ ;  /* 0x0000000000667805 */ /* 0x000fe2000001ff00 */
[----:B------:R-:W-:Y:S01]  /*1790*/  USEL UR43, URZ, UR4, !UP0 ;  /* 0x000000043f2b7287 */ /* 0x000fe2000c000000 */
[----:B------:R-:W-:Y:S01]  /*17a0*/  IMAD.MOV.U32 R27, RZ, RZ, RZ ;  /* 0x000000ffff1b7224 */ /* 0x000fe200078e00ff */
[----:B------:R-:W-:-:S02]  /*17b0*/  CS2R R100, SRZ ;  /* 0x0000000000647805 */ /* 0x000fc4000001ff00 */
[----:B------:R-:W-:Y:S02]  /*17c0*/  CS2R R98, SRZ ;  /* 0x0000000000627805 */ /* 0x000fe4000001ff00 */
[----:B------:R-:W-:Y:S02]  /*17d0*/  CS2R R96, SRZ ;  /* 0x0000000000607805 */ /* 0x000fe4000001ff00 */
[----:B------:R-:W-:Y:S02]  /*17e0*/  CS2R R94, SRZ ;  /* 0x00000000005e7805 */ /* 0x000fe4000001ff00 */
[----:B------:R-:W-:Y:S02]  /*17f0*/  ISETP.GT.AND P1, PT, R88, UR43, PT ;  /* 0x0000002b58007c0c */ /* 0x000fe4000bf24270 */
[----:B------:R-:W-:Y:S02]  /*1800*/  CS2R R92, SRZ ;  /* 0x00000000005c7805 */ /* 0x000fe4000001ff00 */
[----:B------:R-:W-:Y:S01]  /*1810*/  CS2R R90, SRZ ;  /* 0x00000000005a7805 */ /* 0x000fe2000001ff00 */
[----:B------:R-:W-:-:S08]  /*1820*/  IMAD.MOV.U32 R89, RZ, RZ, RZ ;  /* 0x000000ffff597224 */ /* 0x000fd000078e00ff */
        /* <DEDUP_REMOVED lines=32> */
.L_x_13690:
        /* <DEDUP_REMOVED lines=9> */
.L_x_13888:
[----:B------:R-:W-:Y:S05]  /*1ac0*/  @!P0 BRA `(.L_x_13692) ;  /* 0x0000000000048947 */ /* 0x000fea0003800000 */
[----:B------:R-:W-:Y:S01]  /*1ad0*/  BPT.TRAP 0x1 ;  /* 0x000000040000795c */ /* 0x000fe20000300000 */
.L_x_13692:
[----:B------:R-:W-:Y:S02]  /*1ae0*/  IMAD.U32 R5, RZ, RZ, UR37 ;  /* 0x00000025ff057e24 */ /* 0x000fe4000f8e00ff */
[----:B0-----:R-:W-:-:S03]  /*1af0*/  IMAD.U32 R0, RZ, RZ, UR46 ;  /* 0x0000002eff007e24 */ /* 0x001fc6000f8e00ff */
[----:B------:R-:W-:Y:S02]  /*1b00*/  LEA R5, R5, UR45, 0x3 ;  /* 0x0000002d05057c11 */ /* 0x000fe4000f8e18ff */
[----:B------:R-:W-:-:S04]  /*1b10*/  SHF.L.U32 R0, R0, 0x1f, RZ ;  /* 0x0000001f00007819 */ /* 0x000fc800000006ff */
[----:B------:R0:W1:Y:S01]  /*1b20*/  SYNCS.PHASECHK.TRANS64.TRYWAIT P2, [R5+URZ+0x16830], R0 ;  /* 0x01683000050075a7 */ /* 0x000062000804017f */
[----:B------:R-:W-:Y:S05]  /*1b30*/  @!P0 BRA `(.L_x_13693) ;  /* 0x0000000000048947 */ /* 0x000fea0003800000 */
[----:B------:R-:W-:Y:S01]  /*1b40*/  BPT.TRAP 0x1 ;  /* 0x000000040000795c */ /* 0x000fe20000300000 */
.L_x_13693:
[----:B------:R-:W2:Y:S02]  /*1b50*/  S2R R2, SR_TID.X ;  /* 0x0000000000027919 */ /* 0x000ea40000002100 */
[----:B--2---:R-:W-:Y:S01]  /*1b60*/  LOP3.LUT P1, RZ, R2, 0x7f, RZ, 0xc0, !PT ;  /* 0x0000007f02ff7812 */ /* 0x004fe2000782c0ff */
[----:B-1----:R-:W-:-:S12]  /*1b70*/  @P2 BRA `(.L_x_13694) ;  /* 0x0000000000082947 */ /* 0x002fd80003800000 */
[----:B------:R-:W1:Y:S02]  /*1b80*/  SYNCS.PHASECHK.TRANS64.TRYWAIT P2, [R5+URZ+0x16830], R0 ;  /* 0x01683000050075a7 */ /* 0x000e64000804017f */
[----:B-1----:R-:W-:Y:S05]  /*1b90*/  @!P2 BRA `(.L_x_13695) ;  /* 0x0000012400a0a947 */ /* 0x002fea0003800000 */
.L_x_13694:
        /* <DEDUP_REMOVED lines=79> */
.L_x_13698:
[----:B------:R-:W-:-:S06]  /*2090*/  UISETP.NE.AND UP2, UPT, UR7, 0x1, UPT ;  /* 0x000000010700788c */ /* 0x000fcc000bf45270 */
[----:B------:R-:W-:-:S05]  /*20a0*/  PLOP3.LUT P2, PT, PT, PT, UP2, 0x80, 0x0 ;  /* 0x000000000000781c */ /* 0x000fca0003f4f028 */
[----:B------:R-:W-:-:S08]  /*20b0*/  @UP2 ULDC.64 UR10, c[0x0][0x9e8] ;  /* 0x00027a00000a2ab9 */ /* 0x000fd00000000a00 */
[----:B------:R-:W-:-:S05]  /*20c0*/  @P2 IMAD.HI.U32 R5, R3, UR10, RZ ;  /* 0x0000000a03052c27 */ /* 0x000fca000f8e00ff */
[----:B------:R-:W-:-:S07]  /*20d0*/  @P2 SHF.R.U32.HI R3, RZ, UR11, R5 ;  /* 0x0000000bff032c19 */ /* 0x000fce0008011605 */
.L_x_13699:
[----:B------:R-:W-:Y:S05]  /*20e0*/  BSYNC B0 ;  /* 0x0000000000007941 */ /* 0x000fea0003800000 */
.L_x_13697:
[----:B------:R-:W-:-:S04]  /*20f0*/  IMAD R3, R3, UR7, -R8 ;  /* 0x0000000703037c24 */ /* 0x000fc8000f8e0a08 */
[----:B------:R-:W-:-:S05]  /*2100*/  IMAD R3, R16, -0x2, R3 ;  /* 0xfffffffe10037824 */ /* 0x000fca00078e0203 */
[----:B------:R-:W-:Y:S02]  /*2110*/  VIMNMX R2, R2, R3, !PT ;  /* 0x0000000302027248 */ /* 0x000fe40007fe0100 */
[----:B------:R-:W-:-:S07]  /*2120*/  VIADDMNMX R0, R3, UR7, R0, PT ;  /* 0x0000000703007c46 */ /* 0x000fce000b800100 */
.L_x_13696:
        /* <DEDUP_REMOVED lines=10> */
[----:B------:R-:W-:Y:S02]  /*21d0*/  FSEL R125, R29, -INF , !P3 ;  /* 0xff8000001d7d7808 */ /* 0x000fe40005800000 */
        /* <DEDUP_REMOVED lines=170> */
[----:B------:R-:W-:Y:S01]  /*2c80*/  ISETP.GE.AND P6, PT, R4, 0x7a, PT ;  /* 0x0000007a0400780c */ /* 0x000fe20003fc6270 */
[----:B0-----:R-:W-:-:S12]  /*2c90*/  IMAD.IADD R4, R12, 0x1, R3 ;  /* 0x000000010c047824 */ /* 0x001fd800078e0203 */
        /* <DEDUP_REMOVED lines=22> */
.L_x_13702:
[----:B------:R-:W-:-:S06]  /*2e00*/  UISETP.NE.AND UP2, UPT, UR7, 0x1, UPT ;  /* 0x000000010700788c */ /* 0x000fcc000bf45270 */
[----:B------:R-:W-:-:S05]  /*2e10*/  PLOP3.LUT P6, PT, PT, PT, UP2, 0x80, 0x0 ;  /* 0x000000000000781c */ /* 0x000fca0003fcf028 */
[----:B------:R-:W-:-:S08]  /*2e20*/  @UP2 ULDC.64 UR10, c[0x0][0x9e8] ;  /* 0x00027a00000a2ab9 */ /* 0x000fd00000000a00 */
[----:B------:R-:W-:Y:S01]  /*2e30*/  @P6 IMAD.HI.U32 R3, R0, UR10, RZ ;  /* 0x0000000a00036c27 */ /* 0x000fe2000f8e00ff */
[----:B------:R-:W-:-:S13]  /*2e40*/  PLOP3.LUT P6, PT, PT, PT, UP2, 0x80, 0x0 ;  /* 0x000000000000781c */ /* 0x000fda0003fcf028 */
[----:B------:R-:W-:-:S07]  /*2e50*/  @P6 SHF.R.U32.HI R0, RZ, UR11, R3 ;  /* 0x0000000bff006c19 */ /* 0x000fce0008011603 */
.L_x_13703:
[----:B------:R-:W-:Y:S05]  /*2e60*/  BSYNC B0 ;  /* 0x0000000000007941 */ /* 0x000fea0003800000 */
.L_x_13701:
[----:B------:R-:W-:-:S04]  /*2e70*/  IMAD R3, R0, UR7, -R8 ;  /* 0x0000000700037c24 */ /* 0x000fc8000f8e0a08 */
[----:B------:R-:W-:-:S05]  /*2e80*/  IMAD R3, R16, -0x2, R3 ;  /* 0xfffffffe10037824 */ /* 0x000fca00078e0203 */
[----:B------:R-:W-:Y:S02]  /*2e90*/  VIMNMX R4, R4, R3, !PT ;  /* 0x0000000304047248 */ /* 0x000fe40007fe0100 */
[----:B------:R-:W-:-:S07]  /*2ea0*/  VIADDMNMX R2, R3, UR7, R2, PT ;  /* 0x0000000703027c46 */ /* 0x000fce000b800102 */
.L_x_13700:
[----:B------:R-:W-:Y:S01]  /*2eb0*/  ISETP.GT.AND P2, PT, R4, 0x1, !P2 ;  /* 0x000000010400780c */ /* 0x000fe20005744270 */
[----:B------:R-:W-:Y:S01]  /*2ec0*/  ULDC UR10, c[0x0][0x988] ;  /* 0x00026200000a7ab9 */ /* 0x000fe20000000800 */
[----:B------:R-:W-:Y:S01]  /*2ed0*/  LOP3.LUT P6, RZ, R14, 0x8, RZ, 0xc0, !PT ;  /* 0x000000080eff7812 */ /* 0x000fe200078cc0ff */
[----:B------:R-:W-:Y:S01]  /*2ee0*/  @UP0 ULDC UR15, c[0x0][0x450] ;  /* 0x00011400000f0ab9 */ /* 0x000fe20000000800 */
[----:B------:R-:W-:Y:S01]  /*2ef0*/  ISETP.LT.OR P2, PT, R2, 0x2, P2 ;  /* 0x000000020200780c */ /* 0x000fe20001741670 */
[----:B------:R-:W-:Y:S01]  /*2f00*/  UMOV UR14, UR41 ;  /* 0x00000029000e7c82 */ /* 0x000fe20008000000 */
        /* <DEDUP_REMOVED lines=16> */
[----:B------:R-:W-:Y:S02]  /*3010*/  ISETP.GT.AND P2, PT, R4, 0x10, !P6 ;  /* 0x000000100400780c */ /* 0x000fe40007744270 */
[----:B------:R-:W-:Y:S02]  /*3020*/  FMNMX.FTZ R0, R109, R0, !PT ;  /* 0x000000006d007209 */ /* 0x000fe40007810000 */
        /* <DEDUP_REMOVED lines=55> */
[----:B------:R-:W-:Y:S01]  /*33a0*/  FMNMX.FTZ R8, R85, R0, !PT ;  /* 0x0000000055087209 */ /* 0x000fe20007810000 */
[----:B------:R-:W-:Y:S01]  /*33b0*/  IMAD.U32 R0, RZ, RZ, UR10 ;  /* 0x0000000aff007e24 */ /* 0x000fe2000f8e00ff */
[----:B------:R-:W-:Y:S01]  /*33c0*/  ISETP.LT.OR P2, PT, R2, 0x31, P2 ;  /* 0x000000310200780c */ /* 0x000fe20001741670 */
[----:B------:R-:W-:Y:S01]  /*33d0*/  @UP0 ULDC UR10, c[0x0][0x44c] ;  /* 0x00011300000a0ab9 */ /* 0x000fe20000000800 */
[----:B------:R-:W-:Y:S01]  /*33e0*/  ISETP.GT.AND P3, PT, R4, 0x70, !P3 ;  /* 0x000000700400780c */ /* 0x000fe20005f64270 */
[----:B------:R-:W0:Y:S01]  /*33f0*/  SHFL.BFLY PT, R3, R8, 0x2, 0x1f ;  /* 0x0c401f0008037f89 */ /* 0x000e2200000e0000 */
[----:B------:R-:W-:Y:S01]  /*3400*/  FSEL R39, R50, -INF , !P2 ;  /* 0xff80000032277808 */ /* 0x000fe20005000000 */
[----:B------:R-:W-:Y:S01]  /*3410*/  UIMAD.WIDE.U32 UR10, UR41, UR10, URZ ;  /* 0x0000000a290a72a5 */ /* 0x000fe2000f8e003f */
[----:B------:R-:W-:-:S02]  /*3420*/  LOP3.LUT P2, RZ, R14, 0x20000, RZ, 0xc0, !PT ;  /* 0x000200000eff7812 */ /* 0x000fc4000784c0ff */
[C---:B------:R-:W-:Y:S01]  /*3430*/  ISETP.GT.AND P4, PT, R4.reuse, 0x71, !P4 ;  /* 0x000000710400780c */ /* 0x040fe20006784270 */
[----:B------:R-:W-:Y:S01]  /*3440*/  @UP0 USHF.R.U32.HI UR14, URZ, UR15, UR11 ;  /* 0x0000000f3f0e0299 */ /* 0x000fe2000801160b */
[----:B------:R-:W-:Y:S02]  /*3450*/  ISETP.GT.AND P2, PT, R4, 0x31, !P2 ;  /* 0x000000310400780c */ /* 0x000fe40005744270 */
[C---:B------:R-:W-:Y:S01]  /*3460*/  ISETP.LT.OR P3, PT, R2.reuse, 0x71, P3 ;  /* 0x000000710200780c */ /* 0x040fe20001f61670 */
[----:B------:R-:W-:Y:S01]  /*3470*/  UIADD3 UR49, UR49, UR14, URZ ;  /* 0x0000000e31317290 */ /* 0x000fe2000fffe03f */
[----:B------:R-:W-:Y:S02]  /*3480*/  ISETP.LT.OR P2, PT, R2, 0x32, P2 ;  /* 0x000000320200780c */ /* 0x000fe40001741670 */
[----:B------:R-:W-:Y:S01]  /*3490*/  ISETP.GT.AND P5, PT, R4, 0x78, !P5 ;  /* 0x000000780400780c */ /* 0x000fe20006fa4270 */
[----:B------:R-:W-:Y:S01]  /*34a0*/  UIADD3 UR6, UR49, UR6, URZ ;  /* 0x0000000631067290 */ /* 0x000fe2000fffe03f */
[----:B------:R-:W-:-:S02]  /*34b0*/  FSEL R51, R51, -INF , !P2 ;  /* 0xff80000033337808 */ /* 0x000fc40005000000 */
[----:B------:R-:W-:Y:S02]  /*34c0*/  LOP3.LUT P2, RZ, R14, 0x10000, RZ, 0xc0, !PT ;  /* 0x000100000eff7812 */ /* 0x000fe4000784c0ff */
[----:B------:R-:W-:Y:S02]  /*34d0*/  ISETP.LT.OR P4, PT, R2, 0x72, P4 ;  /* 0x000000720200780c */ /* 0x000fe40002781670 */
[----:B------:R-:W-:Y:S02]  /*34e0*/  ISETP.GT.AND P2, PT, R4, 0x38, !P2 ;  /* 0x000000380400780c */ /* 0x000fe40005744270 */
[C---:B------:R-:W-:Y:S02]  /*34f0*/  ISETP.LT.OR P5, PT, R2.reuse, 0x79, P5 ;  /* 0x000000790200780c */ /* 0x040fe40002fa1670 */
[----:B------:R-:W-:Y:S02]  /*3500*/  ISETP.LT.OR P2, PT, R2, 0x39, P2 ;  /* 0x000000390200780c */ /* 0x000fe40001741670 */
[----:B0-----:R-:W-:-:S02]  /*3510*/  FMNMX.FTZ R10, R8, R3, !PT ;  /* 0x00000003080a7209 */ /* 0x001fc40007810000 */
[----:B------:R-:W-:Y:S02]  /*3520*/  FSEL R47, R54, -INF , !P2 ;  /* 0xff800000362f7808 */ /* 0x000fe40005000000 */
[----:B------:R-:W-:Y:S01]  /*3530*/  ISETP.GT.AND P2, PT, R4, 0x39, !P6 ;  /* 0x000000390400780c */ /* 0x000fe20007744270 */
[----:B------:R-:W0:Y:S01]  /*3540*/  SHFL.BFLY PT, R3, R10, 0x1, 0x1f ;  /* 0x0c201f000a037f89 */ /* 0x000e2200000e0000 */
[----:B------:R-:W-:Y:S02]  /*3550*/  LOP3.LUT P6, RZ, R14, 0x10, RZ, 0xc0, !PT ;  /* 0x000000100eff7812 */ /* 0x000fe400078cc0ff */
[----:B------:R-:W-:Y:S02]  /*3560*/  ISETP.LT.OR P2, PT, R2, 0x3a, P2 ;  /* 0x0000003a0200780c */ /* 0x000fe40001741670 */
[----:B------:R-:W-:Y:S02]  /*3570*/  FSEL R83, R83, -INF , !P4 ;  /* 0xff80000053537808 */ /* 0x000fe40006000000 */
[----:B------:R-:W-:-:S02]  /*3580*/  FSEL R55, R55, -INF , !P2 ;  /* 0xff80000037377808 */ /* 0x000fc40005000000 */
[----:B------:R-:W-:-:S04]  /*3590*/  LOP3.LUT P2, RZ, R14, 0x4000, RZ, 0xc0, !PT ;  /* 0x000040000eff7812 */ /* 0x000fc8000784c0ff */
        /* <DEDUP_REMOVED lines=49> */
[-CC-:B------:R-:W-:Y:S01]  /*38b0*/  FFMA.FTZ R136, R105, R0.reuse, -R6.reuse ;  /* 0x0000000069887223 */ /* 0x180fe20000010806 */
[----:B------:R-:W-:Y:S01]  /*38c0*/  ISETP.LT.OR P2, PT, R2, 0x1, P2 ;  /* 0x000000010200780c */ /* 0x000fe20001741670 */
[-CC-:B------:R-:W-:Y:S01]  /*38d0*/  FFMA.FTZ R132, R25, R0.reuse, -R6.reuse ;  /* 0x0000000019847223 */ /* 0x180fe20000010806 */
[----:B------:R-:W-:Y:S01]  /*38e0*/  FSEL R105, R82, -INF , !P3 ;  /* 0xff80000052697808 */ /* 0x000fe20005800000 */
[-CC-:B------:R-:W-:Y:S01]  /*38f0*/  FFMA.FTZ R25, R57, R0.reuse, -R6.reuse ;  /* 0x0000000039197223 */ /* 0x180fe20000010806 */
[----:B------:R-:W-:Y:S01]  /*3900*/  FSEL R26, R26, -INF , !P2 ;  /* 0xff8000001a1a7808 */ /* 0x000fe20005000000 */
[-CC-:B------:R-:W-:Y:S01]  /*3910*/  FFMA.FTZ R134, R21, R0.reuse, -R6.reuse ;  /* 0x0000000015867223 */ /* 0x180fe20000010806 */
[----:B------:R-:W-:Y:S01]  /*3920*/  LOP3.LUT P2, RZ, R14, 0x4000000, RZ, 0xc0, !PT ;  /* 0x040000000eff7812 */ /* 0x000fe2000784c0ff */
[-CC-:B------:R-:W-:Y:S01]  /*3930*/  FFMA.FTZ R21, R61, R0.reuse, -R6.reuse ;  /* 0x000000003d157223 */ /* 0x180fe20000010806 */
        /* <DEDUP_REMOVED lines=13> */
[--C-:B------:R-:W-:Y:S01]  /*3a10*/  FFMA.FTZ R138, R103, R0, -R6.reuse ;  /* 0x00000000678a7223 */ /* 0x100fe20000010806 */
[----:B------:R-:W-:Y:S01]  /*3a20*/  ISETP.GT.AND P6, PT, R4, 0x79, !P6 ;  /* 0x000000790400780c */ /* 0x000fe200077c4270 */
[----:B------:R-:W0:Y:S01]  /*3a30*/  MUFU.EX2 R129, R129 ;  /* 0x0000008100817308 */ /* 0x000e220000000800 */
[----:B------:R-:W-:Y:S01]  /*3a40*/  FMNMX.FTZ R8, R97, R8, !PT ;  /* 0x0000000861087209 */ /* 0x000fe20007810000 */
[-CC-:B------:R-:W-:Y:S01]  /*3a50*/  FFMA.FTZ R128, R11, R0.reuse, -R6.reuse ;  /* 0x000000000b807223 */ /* 0x180fe20000010806 */
[----:B------:R-:W-:Y:S01]  /*3a60*/  ISETP.LT.OR P6, PT, R2, 0x7a, P6 ;  /* 0x0000007a0200780c */ /* 0x000fe200037c1670 */
[--C-:B------:R-:W-:Y:S01]  /*3a70*/  FFMA.FTZ R130, R13, R0, -R6.reuse ;  /* 0x000000000d827223 */ /* 0x100fe20000010806 */
[----:B------:R-:W-:Y:S01]  /*3a80*/  FMNMX.FTZ R8, R41, R8, !PT ;  /* 0x0000000829087209 */ /* 0x000fe20007810000 */
[--C-:B------:R-:W-:Y:S01]  /*3a90*/  FFMA.FTZ R124, R7, R0, -R6.reuse ;  /* 0x00000000077c7223 */ /* 0x100fe20000010806 */
[----:B------:R-:W-:Y:S01]  /*3aa0*/  FSEL R57, R86, -INF , !P5 ;  /* 0xff80000056397808 */ /* 0x000fe20006800000 */
[----:B------:R-:W1:Y:S01]  /*3ab0*/  MUFU.EX2 R150, R150 ;  /* 0x0000009600967308 */ /* 0x000e620000000800 */
[----:B------:R-:W-:Y:S01]  /*3ac0*/  FMNMX.FTZ R8, R95, R8, !PT ;  /* 0x000000085f087209 */ /* 0x000fe20007810000 */
[-CC-:B------:R-:W-:Y:S01]  /*3ad0*/  FFMA.FTZ R126, R9, R0.reuse, -R6.reuse ;  /* 0x00000000097e7223 */ /* 0x180fe20000010806 */
[----:B------:R-:W-:Y:S01]  /*3ae0*/  FSEL R87, R87, -INF , !P6 ;  /* 0xff80000057577808 */ /* 0x000fe20007000000 */
        /* <DEDUP_REMOVED lines=65> */
[----:B------:R-:W-:Y:S01]  /*3f00*/  MUFU.EX2 R11, R11 ;  /* 0x0000000b000b7308 */ /* 0x000fe20000000800 */
[----:B------:R-:W-:Y:S02]  /*3f10*/  FSEL R6, R4, RZ, P2 ;  /* 0x000000ff04067208 */ /* 0x000fe40001000000 */
[----:B------:R-:W-:-:S03]  /*3f20*/  PLOP3.LUT P2, PT, PT, PT, UP1, 0x40, 0x0 ;  /* 0x000000000000781c */ /* 0x000fc60003f4e818 */
[-CC-:B------:R-:W-:Y:S01]  /*3f30*/  FFMA.FTZ R145, R31, R0.reuse, -R6.reuse ;  /* 0x000000001f917223 */ /* 0x180fe20000010806 */
[----:B------:R-:W-:Y:S01]  /*3f40*/  FADD.FTZ R31, R148, R129 ;  /* 0x00000081941f7221 */ /* 0x000fe20000010000 */
[-CC-:B------:R-:W-:Y:S01]  /*3f50*/  FFMA.FTZ R149, R26, R0.reuse, -R6.reuse ;  /* 0x000000001a957223 */ /* 0x180fe20000010806 */
[-CC-:B------:R-:W-:Y:S01]  /*3f60*/  FFMA.FTZ R4, R101, R0.reuse, -R6.reuse ;  /* 0x0000000065047223 */ /* 0x180fe20000010806 */
[-CC-:B------:R-:W-:Y:S01]  /*3f70*/  FFMA.FTZ R151, R53, R0.reuse, -R6.reuse ;  /* 0x0000000035977223 */ /* 0x180fe20000010806 */
[----:B-1----:R-:W-:Y:S01]  /*3f80*/  FADD.FTZ R26, R150, R31 ;  /* 0x0000001f961a7221 */ /* 0x002fe20000010000 */
[-CC-:B------:R-:W-:Y:S01]  /*3f90*/  FFMA.FTZ R8, R99, R0.reuse, -R6.reuse ;  /* 0x0000000063087223 */ /* 0x180fe20000010806 */
[-C--:B------:R-:W-:Y:S01]  /*3fa0*/  FFMA.FTZ R10, R97, R0.reuse, -R6 ;  /* 0x00000000610a7223 */ /* 0x080fe20000010806 */
[----:B------:R-:W-:Y:S01]  /*3fb0*/  MUFU.EX2 R149, R149 ;  /* 0x0000009500957308 */ /* 0x000fe20000000800 */
[----:B--2---:R-:W-:Y:S01]  /*3fc0*/  FADD.FTZ R31, R125, R26 ;  /* 0x0000001a7d1f7221 */ /* 0x004fe20000010000 */
        /* <DEDUP_REMOVED lines=23> */
[----:B------:R-:W-:Y:S01]  /*4140*/  FADD.FTZ R31, R89, R30 ;  /* 0x0000001e591f7221 */ /* 0x000fe20000010000 */
[----:B0-----:R-:W-:Y:S01]  /*4150*/  FADD.FTZ R32, R149, R4 ;  /* 0x0000000495207221 */ /* 0x001fe20000010000 */
[-CC-:B------:R-:W-:Y:S01]  /*4160*/  FFMA.FTZ R71, R71, R0.reuse, -R6.reuse ;  /* 0x0000000047477223 */ /* 0x180fe20000010806 */
[-CC-:B------:R-:W-:Y:S01]  /*4170*/  FFMA.FTZ R119, R119, R0.reuse, -R6.reuse ;  /* 0x0000000077777223 */ /* 0x180fe20000010806 */
[----:B------:R-:W-:Y:S01]  /*4180*/  FADD.FTZ R30, R142, R31 ;  /* 0x0000001f8e1e7221 */ /* 0x000fe20000010000 */
[-CC-:B------:R-:W-:Y:S01]  /*4190*/  FFMA.FTZ R75, R75, R0.reuse, -R6.reuse ;  /* 0x000000004b4b7223 */ /* 0x180fe20000010806 */
[-C--:B------:R-:W-:Y:S01]  /*41a0*/  FFMA.FTZ R121, R121, R0.reuse, -R6 ;  /* 0x0000000079797223 */ /* 0x080fe20000010806 */
[----:B------:R-:W0:Y:S01]  /*41b0*/  MUFU.EX2 R145, R145 ;  /* 0x0000009100917308 */ /* 0x000e220000000800 */
[----:B------:R-:W-:Y:S01]  /*41c0*/  FADD.FTZ R31, R45, R30 ;  /* 0x0000001e2d1f7221 */ /* 0x000fe20000010000 */
[----:B-1----:R-:W-:Y:S01]  /*41d0*/  FADD.FTZ R29, R151, R32 ;  /* 0x00000020971d7221 */ /* 0x002fe20000010000 */
[-CC-:B------:R-:W-:Y:S01]  /*41e0*/  FFMA.FTZ R30, R63, R0.reuse, -R6.reuse ;  /* 0x000000003f1e7223 */ /* 0x180fe20000010806 */
[-CC-:B------:R-:W-:Y:S01]  /*41f0*/  FFMA.FTZ R79, R79, R0.reuse, -R6.reuse ;  /* 0x000000004f4f7223 */ /* 0x180fe20000010806 */
[----:B------:R-:W-:Y:S01]  /*4200*/  FADD.FTZ R34, R136, R31 ;  /* 0x0000001f88227221 */ /* 0x000fe20000010000 */
[-CC-:B------:R-:W-:Y:S01]  /*4210*/  FFMA.FTZ R105, R105, R0.reuse, -R6.reuse ;  /* 0x0000000069697223 */ /* 0x180fe20000010806 */
[-C--:B------:R-:W-:Y:S01]  /*4220*/  FFMA.FTZ R83, R83, R0.reuse, -R6 ;  /* 0x0000000053537223 */ /* 0x080fe20000010806 */
[----:B------:R-:W1:Y:S01]  /*4230*/  MUFU.EX2 R10, R10 ;  /* 0x0000000a000a7308 */ /* 0x000e620000000800 */
[C---:B--2---:R-:W-:Y:S01]  /*4240*/  FADD.FTZ R32, R8.reuse, R29 ;  /* 0x0000001d08207221 */ /* 0x044fe20000010000 */
[----:B------:R-:W-:Y:S01]  /*4250*/  FADD.FTZ R31, R49, R34 ;  /* 0x00000022311f7221 */ /* 0x000fe20000010000 */
[-CC-:B------:R-:W-:Y:S01]  /*4260*/  FFMA.FTZ R57, R57, R0.reuse, -R6.reuse ;  /* 0x0000000039397223 */ /* 0x180fe20000010806 */
[-C--:B------:R-:W-:Y:S01]  /*4270*/  FFMA.FTZ R87, R87, R0.reuse, -R6 ;  /* 0x0000000057577223 */ /* 0x080fe20000010806 */
[----:B------:R-:W-:Y:S01]  /*4280*/  F2FP.F16.F32.PACK_AB R151, R8, R151 ;  /* 0x000000970897723e */ /* 0x000fe200000000ff */
[----:B------:R-:W-:Y:S01]  /*4290*/  FADD.FTZ R36, R138, R31 ;  /* 0x0000001f8a247221 */ /* 0x000fe20000010000 */
[----:B------:R-:W-:Y:S01]  /*42a0*/  F2FP.F16.F32.PACK_AB R149, R4, R149 ;  /* 0x000000950495723e */ /* 0x000fe200000000ff */
[----:B------:R-:W2:Y:S01]  /*42b0*/  MUFU.EX2 R147, R147 ;  /* 0x0000009300937308 */ /* 0x000ea20000000800 */
[----:B0-----:R-:W-:Y:S01]  /*42c0*/  FADD.FTZ R29, R145, R32 ;  /* 0x00000020911d7221 */ /* 0x001fe20000010000 */
[----:B------:R-:W-:Y:S01]  /*42d0*/  FADD.FTZ R31, R103, R36 ;  /* 0x00000024671f7221 */ /* 0x000fe20000010000 */
[----:B------:R-:W-:Y:S01]  /*42e0*/  FFMA.FTZ R32, R117, R0, -R6 ;  /* 0x0000000075207223 */ /* 0x000fe20000010806 */
[----:B------:R-:W-:-:S02]  /*42f0*/  F2FP.F16.F32.PACK_AB R148, R129, R148 ;  /* 0x000000948194723e */ /* 0x000fc400000000ff */
[----:B------:R-:W-:Y:S01]  /*4300*/  FADD.FTZ R36, R132, R31 ;  /* 0x0000001f84247221 */ /* 0x000fe20000010000 */
[C---:B------:R-:W-:Y:S01]  /*4310*/  F2FP.F16.F32.PACK_AB R132, R25.reuse, R132 ;  /* 0x000000841984723e */ /* 0x040fe200000000ff */
[----:B------:R-:W0:Y:S01]  /*4320*/  MUFU.EX2 R12, R12 ;  /* 0x0000000c000c7308 */ /* 0x000e220000000800 */
[C---:B-1----:R-:W-:Y:S01]  /*4330*/  FADD.FTZ R34, R10.reuse, R29 ;  /* 0x0000001d0a227221 */ /* 0x042fe20000010000 */
        /* <DEDUP_REMOVED lines=11> */
[C---:B------:R-:W-:Y:S01]  /*43f0*/  F2FP.F16.F32.PACK_AB R128, R11.reuse, R128 ;  /* 0x000000800b80723e */ /* 0x040fe200000000ff */
[----:B------:R-:W2:Y:S01]  /*4400*/  MUFU.EX2 R14, R14 ;  /* 0x0000000e000e7308 */ /* 0x000ea20000000800 */
[----:B0-----:R-:W-:Y:S01]  /*4410*/  FADD.FTZ R34, R12, R29 ;  /* 0x0000001d0c227221 */ /* 0x001fe20000010000 */
[----:B------:R-:W-:Y:S01]  /*4420*/  FADD.FTZ R31, R11, R38 ;  /* 0x000000260b1f7221 */ /* 0x000fe20000010000 */
        /* <DEDUP_REMOVED lines=85> */
[----:B------:R-:W-:Y:S02]  /*4980*/  VIADD R4, R88, 0xfffffffe ;  /* 0xfffffffe58047836 */ /* 0x000fe40000000000 */
[----:B0-----:R-:W-:-:S04]  /*4990*/  FADD.FTZ R5, R57, R10 ;  /* 0x0000000a39057221 */ /* 0x001fc80000010000 */
[C---:B-1----:R-:W-:Y:S01]  /*49a0*/  FADD.FTZ R5, R8.reuse, R5 ;  /* 0x0000000508057221 */ /* 0x042fe20000010000 */
        /* <DEDUP_REMOVED lines=12> */
.L_x_13705:
[----:B------:R-:W-:-:S11]  /*4a70*/  UISETP.NE.AND UP2, UPT, UR7, 0x1, UPT ;  /* 0x000000010700788c */ /* 0x000fd6000bf45270 */
[----:B------:R-:W-:Y:S02]  /*4a80*/  @UP2 ULDC.64 UR18, c[0x0][0x9e8] ;  /* 0x00027a0000122ab9 */ /* 0x000fe40000000a00 */
[----:B------:R-:W-:-:S04]  /*4a90*/  UIMAD.WIDE.U32 UR10, UR14, UR18, URZ ;  /* 0x000000120e0a72a5 */ /* 0x000fc8000f8e003f */
[----:B------:R-:W-:-:S12]  /*4aa0*/  @UP2 USHF.R.U32.HI UR14, URZ, UR19, UR11 ;  /* 0x000000133f0e2299 */ /* 0x000fd8000801160b */
.L_x_13706:
[----:B------:R-:W-:-:S04]  /*4ab0*/  UIMAD UR7, UR14, UR7, UR7 ;  /* 0x000000070e0772a4 */ /* 0x000fc8000f8e0207 */
[----:B------:R-:W-:-:S04]  /*4ac0*/  UISETP.LT.AND UP2, UPT, UR6, UR7, UPT ;  /* 0x000000070600728c */ /* 0x000fc8000bf41270 */
[----:B------:R-:W-:-:S12]  /*4ad0*/  USEL UR6, UR6, UR7, UP2 ;  /* 0x0000000706067287 */ /* 0x000fd80009000000 */
.L_x_13704:
        /* <DEDUP_REMOVED lines=26> */
[----:B------:R-:W-:-:S05]  /*4c80*/  ULDC UR23, c[0x0][0x9e0] ;  /* 0x0002780000177ab9 */ /* 0x000fca0000000800 */
.L_x_13724:
        /* <DEDUP_REMOVED lines=9> */
.L_x_13709:
[----:B------:R-:W-:Y:S01]  /*4d20*/  ULEA UR6, UR25, UR45, 0x3 ;  /* 0x0000002d19067291 */ /* 0x000fe2000f8e183f */
[----:B------:R-:W-:-:S05]  /*4d30*/  IMAD.U32 R0, RZ, RZ, UR24 ;  /* 0x00000018ff007e24 */ /* 0x000fca000f8e00ff */
[----:B------:R-:W-:-:S04]  /*4d40*/  SHF.L.U32 R0, R0, 0x1f, RZ ;  /* 0x0000001f00007819 */ /* 0x000fc800000006ff */
[----:B------:R0:W1:Y:S01]  /*4d50*/  SYNCS.PHASECHK.TRANS64.TRYWAIT P2, [UR6+0x16830], R0 ;  /* 0x01683000ff0075a7 */ /* 0x0000620008040146 */
[----:B------:R-:W-:Y:S05]  /*4d60*/  @!P0 BRA `(.L_x_13710) ;  /* 0x0000000000048947 */ /* 0x000fea0003800000 */
[----:B------:R-:W-:Y:S01]  /*4d70*/  BPT.TRAP 0x1 ;  /* 0x000000040000795c */ /* 0x000fe20000300000 */
.L_x_13710:
[----:B-1----:R-:W-:Y:S05]  /*4d80*/  @P2 BRA `(.L_x_13708) ;  /* 0x0000000000082947 */ /* 0x002fea0003800000 */
[----:B------:R-:W1:Y:S02]  /*4d90*/  SYNCS.PHASECHK.TRANS64.TRYWAIT P2, [UR6+0x16830], R0 ;  /* 0x01683000ff0075a7 */ /* 0x000e640008040146 */
[----:B-1----:R-:W-:Y:S05]  /*4da0*/  @!P2 BRA `(.L_x_13711) ;  /* 0x000000f40030a947 */ /* 0x002fea0003800000 */
.L_x_13708:
        /* <DEDUP_REMOVED lines=25> */
.L_x_13713:
[----:B------:R-:W-:Y:S01]  /*4f40*/  ULEA UR6, UR37, UR45, 0x3 ;  /* 0x0000002d25067291 */ /* 0x000fe2000f8e183f */
[----:B------:R-:W-:-:S05]  /*4f50*/  IMAD.U32 R0, RZ, RZ, UR46 ;  /* 0x0000002eff007e24 */ /* 0x000fca000f8e00ff */
[----:B------:R-:W-:-:S04]  /*4f60*/  SHF.L.U32 R0, R0, 0x1f, RZ ;  /* 0x0000001f00007819 */ /* 0x000fc800000006ff */
[----:B------:R0:W1:Y:S01]  /*4f70*/  SYNCS.PHASECHK.TRANS64.TRYWAIT P2, [UR6+0x16850], R0 ;  /* 0x01685000ff0075a7 */ /* 0x0000620008040146 */
[----:B------:R-:W-:Y:S05]  /*4f80*/  @!P0 BRA `(.L_x_13714) ;  /* 0x0000000000048947 */ /* 0x000fea0003800000 */
[----:B------:R-:W-:Y:S01]  /*4f90*/  BPT.TRAP 0x1 ;  /* 0x000000040000795c */ /* 0x000fe20000300000 */
.L_x_13714:
[----:B-1----:R-:W-:Y:S05]  /*4fa0*/  @P2 BRA `(.L_x_13712) ;  /* 0x0000000000082947 */ /* 0x002fea0003800000 */
[----:B------:R-:W1:Y:S02]  /*4fb0*/  SYNCS.PHASECHK.TRANS64.TRYWAIT P2, [UR6+0x16850], R0 ;  /* 0x01685000ff0075a7 */ /* 0x000e640008040146 */
[----:B-1----:R-:W-:Y:S05]  /*4fc0*/  @!P2 BRA `(.L_x_13715) ;  /* 0x000000f000c0a947 */ /* 0x002fea0003800000 */
.L_x_13712:
[----:B------:R-:W-:Y:S01]  /*4fd0*/  UIADD3 UR6, UR45, 0x400, URZ ;  /* 0x000004002d067890 */ /* 0x000fe2000fffe03f */
[----:B------:R-:W-:Y:S01]  /*4fe0*/  WARPGROUP.ARRIVE ;  /* 0x00000000000079c5 */ /* 0x000fe20000000000 */
[----:B------:R-:W-:-:S05]  /*4ff0*/  UMOV UR7, 0x40000040 ;  /* 0x4000004000077882 */ /* 0x000fca0000000000 */
[----:B-1----:R-:W1:Y:S01]  /*5000*/  S2R R7, SR_TID.X ;  /* 0x0000000000077919 */ /* 0x002e620000002100 */
[----:B------:R-:W-:Y:S01]  /*5010*/  USHF.R.U32.HI UR6, URZ, 0x4, UR6 ;  /* 0x000000043f067899 */ /* 0x000fe20008011606 */
[----:B------:R-:W-:Y:S01]  /*5020*/  PLOP3.LUT P2, PT, PT, PT, UP0, 0x80, 0x0 ;  /* 0x000000000000781c */ /* 0x000fe20003f4f008 */
[----:B------:R-:W-:Y:S01]  /*5030*/  VIADD R11, R17, UR41 ;  /* 0x00000029110b7c36 */ /* 0x000fe20008000000 */
[----:B------:R-:W-:Y:S01]  /*5040*/  PLOP3.LUT P3, PT, PT, PT, UP0, 0x80, 0x0 ;  /* 0x000000000000781c */ /* 0x000fe20003f6f008 */
[----:B------:R-:W-:Y:S01]  /*5050*/  ULOP3.LUT UR6, UR6, 0x3fff, URZ, 0xc0, !UPT ;  /* 0x00003fff06067892 */ /* 0x000fe2000f8ec03f */
[----:B------:R-:W-:-:S03]  /*5060*/  IMAD.U32 R8, RZ, RZ, UR25 ;  /* 0x00000019ff087e24 */ /* 0x000fc6000f8e00ff */
[----:B------:R-:W-:Y:S02]  /*5070*/  ULEA UR10, UR37, UR6, 0xa ;  /* 0x00000006250a7291 */ /* 0x000fe4000f8e503f */
[----:B------:R-:W-:-:S05]  /*5080*/  @!P1 LEA R8, R8, UR45, 0x3 ;  /* 0x0000002d08089c11 */ /* 0x000fca000f8e18ff */
[----:B------:R-:W-:Y:S01]  /*5090*/  UMOV UR6, UR10 ;  /* 0x0000000a00067c82 */ /* 0x000fe20008000000 */
[----:B------:R-:W-:Y:S01]  /*50a0*/  @!P1 VIADD R8, R8, 0x16840 ;  /* 0x0001684008089836 */ /* 0x000fe20000000000 */
[----:B------:R-:W-:Y:S01]  /*50b0*/  HGMMA.64x64x16.F32 R88, R148, gdesc[UR4].tnspB, R88, gsb0 ;  /* 0x40e0000494587df0 */ /* 0x000fe20008000858 */
[----:B------:R-:W-:Y:S01]  /*50c0*/  UIADD3 UR6, UR10, 0x80, URZ ;  /* 0x000000800a067890 */ /* 0x000fe2000fffe03f */
[----:B------:R-:W-:Y:S02]  /*50d0*/  UMOV UR7, 0x40000040 ;  /* 0x4000004000077882 */ /* 0x000fe40000000000 */
        /* <DEDUP_REMOVED lines=34> */
[----:B------:R-:W-:Y:S02]  /*5300*/  @UP0 ULDC UR6, c[0x0][0x44c] ;  /* 0x0001130000060ab9 */ /* 0x000fe40000000800 */
[----:B0-----:R-:W-:Y:S01]  /*5310*/  @P2 IMAD.HI.U32 R0, R11, UR6, RZ ;  /* 0x000000060b002c27 */ /* 0x001fe2000f8e00ff */
[----:B------:R-:W-:Y:S01]  /*5320*/  @UP0 ULDC UR6, c[0x0][0x450] ;  /* 0x0001140000060ab9 */ /* 0x000fe20000000800 */
[----:B-1----:R-:W-:Y:S02]  /*5330*/  ISETP.GE.U32.AND P2, PT, R7, 0x180, PT ;  /* 0x000001800700780c */ /* 0x002fe40003f46070 */
[----:B------:R-:W-:Y:S01]  /*5340*/  VIADD R7, R22, 0x9 ;  /* 0x0000000916077836 */ /* 0x000fe20000000000 */
[----:B------:R-:W-:Y:S01]  /*5350*/  @P3 SHF.R.U32.HI R11, RZ, UR6, R0 ;  /* 0x00000006ff0b3c19 */ /* 0x000fe20008011600 */
[----:B------:R-:W-:Y:S01]  /*5360*/  IMAD.SHL.U32 R0, R4, 0x80, RZ ;  /* 0x0000008004007824 */ /* 0x000fe200078e00ff */
[----:B------:R-:W-:-:S02]  /*5370*/  ULOP3.LUT UR6, URZ, UR21, URZ, 0x33, !UPT ;  /* 0x000000153f067292 */ /* 0x000fc4000f8e333f */
[----:B------:R-:W-:Y:S01]  /*5380*/  SEL R7, R7, 0x9, !P2 ;  /* 0x0000000907077807 */ /* 0x000fe20005000000 */
[----:B------:R-:W0:Y:S01]  /*5390*/  SHFL.IDX PT, R13, R11, RZ, 0x1c1f ;  /* 0x001c1fff0b0d7589 */ /* 0x000e2200000e0000 */
[----:B------:R-:W-:Y:S02]  /*53a0*/  IADD3 R9, -R0, 0x1, RZ ;  /* 0x0000000100097810 */ /* 0x000fe40007ffe1ff */
[----:B------:R-:W-:-:S03]  /*53b0*/  PLOP3.LUT P2, PT, PT, PT, UP1, 0x40, 0x0 ;  /* 0x000000000000781c */ /* 0x000fc60003f4e818 */
        /* <DEDUP_REMOVED lines=24> */
.L_x_13718:
[----:B------:R-:W-:-:S05]  /*5540*/  IMAD.U32 R20, RZ, RZ, UR22 ;  /* 0x00000016ff147e24 */ /* 0x000fca000f8e00ff */
[----:B------:R-:W-:-:S13]  /*5550*/  ISETP.NE.AND P2, PT, R20, 0x1, PT ;  /* 0x000000011400780c */ /* 0x000fda0003f45270 */
[----:B------:R-:W0:Y:S02]  /*5560*/  @P2 LDC.64 R14, c[0x0][0x9e8] ;  /* 0x00027a00ff0e2b82 */ /* 0x000e240000000a00 */
[----:B0-----:R-:W-:-:S05]  /*5570*/  @P2 IMAD.HI.U32 R14, R7, R14, RZ ;  /* 0x0000000e070e2227 */ /* 0x001fca00078e00ff */
[----:B------:R-:W-:-:S07]  /*5580*/  @P2 SHF.R.U32.HI R7, RZ, R15, R14 ;  /* 0x0000000fff072219 */ /* 0x000fce000001160e */
.L_x_13719:
[----:B------:R-:W-:Y:S05]  /*5590*/  BSYNC B0 ;  /* 0x0000000000007941 */ /* 0x000fea0003800000 */
.L_x_13717:
[----:B------:R-:W-:-:S04]  /*55a0*/  IMAD R7, R7, R20, -R0 ;  /* 0x0000001407077224 */ /* 0x000fc800078e0a00 */
[----:B------:R-:W-:-:S05]  /*55b0*/  IMAD R7, R16, -0x2, R7 ;  /* 0xfffffffe10077824 */ /* 0x000fca00078e0207 */
[----:B------:R-:W-:Y:S02]  /*55c0*/  VIADDMNMX R9, R7, R20, R9, PT ;  /* 0x0000001407097246 */ /* 0x000fe40003800109 */
[----:B------:R-:W-:-:S07]  /*55d0*/  VIMNMX R8, R8, R7, !PT ;  /* 0x0000000708087248 */ /* 0x000fce0007fe0100 */
.L_x_13716:
[----:B------:R-:W-:Y:S01]  /*55e0*/  ISETP.GT.AND P2, PT, R4, -0x1, PT ;  /* 0xffffffff0400780c */ /* 0x000fe20003f44270 */
[----:B------:R0:W1:Y:S03]  /*55f0*/  SHFL.IDX PT, R141, R11, 0x1, 0x1c1f ;  /* 0x003c1f000b8d7f89 */ /* 0x00006600000e0000 */
        /* <DEDUP_REMOVED lines=9> */
[----:B0-----:R-:W-:-:S02]  /*5690*/  FSEL R11, R32, -INF , !P5 ;  /* 0xff800000200b7808 */ /* 0x001fc40006800000 */
[----:B------:R-:W-:Y:S01]  /*56a0*/  ISETP.GT.AND P5, PT, R8, 0x20, P2 ;  /* 0x000000200800780c */ /* 0x000fe200017a4270 */
[--C-:B-1----:R-:W-:Y:S01]  /*56b0*/  IMAD.IADD R10, R10, 0x1, R141.reuse ;  /* 0x000000010a0a7824 */ /* 0x102fe200078e028d */
        /* <DEDUP_REMOVED lines=101> */
.L_x_13722:
[----:B------:R-:W-:-:S05]  /*5d10*/  IMAD.U32 R14, RZ, RZ, UR22 ;  /* 0x00000016ff0e7e24 */ /* 0x000fca000f8e00ff */
[----:B------:R-:W-:-:S13]  /*5d20*/  ISETP.NE.AND P3, PT, R14, 0x1, PT ;  /* 0x000000010e00780c */ /* 0x000fda0003f65270 */
[----:B------:R-:W0:Y:S02]  /*5d30*/  @P3 LDC.64 R8, c[0x0][0x9e8] ;  /* 0x00027a00ff083b82 */ /* 0x000e240000000a00 */
[----:B0-----:R-:W-:-:S05]  /*5d40*/  @P3 IMAD.HI.U32 R8, R141, R8, RZ ;  /* 0x000000088d083227 */ /* 0x001fca00078e00ff */
[----:B------:R-:W-:-:S07]  /*5d50*/  @P3 SHF.R.U32.HI R141, RZ, R9, R8 ;  /* 0x00000009ff8d3219 */ /* 0x000fce0000011608 */
.L_x_13723:
[----:B------:R-:W-:Y:S05]  /*5d60*/  BSYNC B0 ;  /* 0x0000000000007941 */ /* 0x000fea0003800000 */
.L_x_13721:
[----:B------:R-:W-:-:S04]  /*5d70*/  IMAD R141, R141, R14, -R0 ;  /* 0x0000000e8d8d7224 */ /* 0x000fc800078e0a00 */
[----:B------:R-:W-:-:S05]  /*5d80*/  IMAD R141, R16, -0x2, R141 ;  /* 0xfffffffe108d7824 */ /* 0x000fca00078e028d */
[----:B------:R-:W-:Y:S02]  /*5d90*/  VIADDMNMX R10, R141, R14, R10, PT ;  /* 0x0000000e8d0a7246 */ /* 0x000fe4000380010a */
[----:B------:R-:W-:-:S07]  /*5da0*/  VIMNMX R12, R12, R141, !PT ;  /* 0x0000008d0c0c7248 */ /* 0x000fce0007fe0100 */
.L_x_13720:
[----:B------:R-:W-:Y:S01]  /*5db0*/  FMNMX.FTZ R0, R24, R3, !PT ;  /* 0x0000000318007209 */ /* 0x000fe20007810000 */
[----:B------:R-:W-:Y:S01]  /*5dc0*/  UMOV UR46, UR24 ;  /* 0x00000018002e7c82 */ /* 0x000fe20008000000 */
        /* <DEDUP_REMOVED lines=71> */
[----:B------:R-:W-:Y:S01]  /*6240*/  ISETP.GT.AND P4, PT, R12, RZ, P2 ;  /* 0x000000ff0c00720c */ /* 0x000fe20001784270 */
        /* <DEDUP_REMOVED lines=56> */
[----:B------:R-:W-:Y:S01]  /*65d0*/  FFMA.FTZ R122, R139, R0, -R8 ;  /* 0x000000008b7a7223 */ /* 0x000fe20000010808 */
[----:B------:R-:W-:Y:S01]  /*65e0*/  FSEL R33, R54, -INF , !P4 ;  /* 0xff80000036217808 */ /* 0x000fe20006000000 */
[----:B------:R-:W-:Y:S01]  /*65f0*/  MUFU.EX2 R145, R145 ;  /* 0x0000009100917308 */ /* 0x000fe20000000800 */
[----:B------:R-:W-:-:S02]  /*6600*/  FMNMX.FTZ R14, R151, R14, !PT ;  /* 0x0000000e970e7209 */ /* 0x000fc40007810000 */
[----:B------:R-:W-:Y:S02]  /*6610*/  ISETP.GT.AND P4, PT, R12, 0x41, P2 ;  /* 0x000000410c00780c */ /* 0x000fe40001784270 */
[----:B------:R-:W-:Y:S02]  /*6620*/  FMNMX.FTZ R14, R51, R14, !PT ;  /* 0x0000000e330e7209 */ /* 0x000fe40007810000 */
        /* <DEDUP_REMOVED lines=71> */
[----:B------:R-:W-:Y:S01]  /*6aa0*/  MUFU.EX2 R53, R53 ;  /* 0x0000003500357308 */ /* 0x000fe20000000800 */
[----:B------:R-:W-:-:S02]  /*6ab0*/  FSEL R83, R83, -INF , !P4 ;  /* 0xff80000053537808 */ /* 0x000fc40006000000 */
[----:B------:R-:W-:Y:S02]  /*6ac0*/  FMNMX.FTZ R14, R125, R14, !PT ;  /* 0x0000000e7d0e7209 */ /* 0x000fe40007810000 */
[----:B------:R-:W-:Y:S02]  /*6ad0*/  ISETP.LT.OR P2, PT, R10, 0x7a, P2 ;  /* 0x0000007a0a00780c */ /* 0x000fe40001741670 */
[----:B------:R-:W-:Y:S01]  /*6ae0*/  FSEL R86, R86, -INF , !P5 ;  /* 0xff80000056567808 */ /* 0x000fe20006800000 */
[----:B------:R-:W-:Y:S01]  /*6af0*/  MUFU.EX2 R132, R132 ;  /* 0x0000008400847308 */ /* 0x000fe20000000800 */
[----:B------:R-:W-:Y:S02]  /*6b00*/  FMNMX.FTZ R49, R83, R14, !PT ;  /* 0x0000000e53317209 */ /* 0x000fe40007810000 */
[----:B------:R-:W-:Y:S02]  /*6b10*/  FSEL R87, R87, -INF , !P2 ;  /* 0xff80000057577808 */ /* 0x000fe40005000000 */
[----:B------:R-:W-:-:S02]  /*6b20*/  FMNMX.FTZ R10, R86, R49, !PT ;  /* 0x00000031560a7209 */ /* 0x000fc40007810000 */
[----:B------:R-:W-:Y:S01]  /*6b30*/  FSEL R12, R9, RZ, P6 ;  /* 0x000000ff090c7208 */ /* 0x000fe20003000000 */
[----:B------:R-:W-:Y:S01]  /*6b40*/  MUFU.EX2 R57, R57 ;  /* 0x0000003900397308 */ /* 0x000fe20000000800 */
[----:B------:R-:W-:-:S03]  /*6b50*/  FMNMX.FTZ R10, R87, R10, !PT ;  /* 0x0000000a570a7209 */ /* 0x000fc60007810000 */
[----:B------:R-:W-:Y:S01]  /*6b60*/  FADD.FTZ R127, -R12, R3 ;  /* 0x000000030c7f7221 */ /* 0x000fe20000010100 */
[-C--:B------:R-:W-:Y:S01]  /*6b70*/  FFMA.FTZ R3, R85, R0.reuse, -R8 ;  /* 0x0000000055037223 */ /* 0x080fe20000010808 */
[----:B------:R-:W0:Y:S02]  /*6b80*/  SHFL.BFLY PT, R49, R10, 0x2, 0x1f ;  /* 0x0c401f000a317f89 */ /* 0x000e2400000e0000 */
[----:B------:R-:W-:Y:S01]  /*6b90*/  FMUL.FTZ R8, R127, R0 ;  /* 0x000000007f087220 */ /* 0x000fe20000410000 */
[----:B------:R-:W-:Y:S08]  /*6ba0*/  MUFU.EX2 R134, R134 ;  /* 0x0000008600867308 */ /* 0x000ff00000000800 */
[----:B------:R-:W1:Y:S08]  /*6bb0*/  MUFU.EX2 R8, R8 ;  /* 0x0000000800087308 */ /* 0x000e700000000800 */
[----:B------:R-:W-:Y:S01]  /*6bc0*/  MUFU.EX2 R61, R61 ;  /* 0x0000003d003d7308 */ /* 0x000fe20000000800 */
[----:B0-----:R-:W-:-:S07]  /*6bd0*/  FMNMX.FTZ R49, R10, R49, !PT ;  /* 0x000000310a317209 */ /* 0x001fce0007810000 */
[----:B------:R-:W-:Y:S01]  /*6be0*/  MUFU.EX2 R128, R128 ;  /* 0x0000008000807308 */ /* 0x000fe20000000800 */
[-C--:B-1----:R-:W-:Y:S01]  /*6bf0*/  FMUL.FTZ R88, R88, R8.reuse ;  /* 0x0000000858587220 */ /* 0x082fe20000410000 */
[----:B------:R-:W0:Y:S01]  /*6c00*/  SHFL.BFLY PT, R10, R49, 0x1, 0x1f ;  /* 0x0c201f00310a7f89 */ /* 0x000e2200000e0000 */
        /* <DEDUP_REMOVED lines=16> */
[----:B------:R-:W-:-:S05]  /*6d10*/  FMUL.FTZ R117, R117, R8 ;  /* 0x0000000875757220 */ /* 0x000fca0000410000 */
        /* <DEDUP_REMOVED lines=8> */
[--C-:B------:R-:W-:Y:S01]  /*6da0*/  FFMA.FTZ R143, R7, R0, -R32.reuse ;  /* 0x00000000078f7223 */ /* 0x100fe20000010820 */
[----:B------:R-:W-:Y:S01]  /*6db0*/  FFMA.FTZ R7, R8, R6, R145 ;  /* 0x0000000608077223 */ /* 0x000fe20000010091 */
[-CC-:B------:R-:W-:Y:S01]  /*6dc0*/  FFMA.FTZ R12, R141, R0.reuse, -R32.reuse ;  /* 0x000000008d0c7223 */ /* 0x180fe20000010820 */
[-CC-:B------:R-:W-:Y:S01]  /*6dd0*/  FFMA.FTZ R141, R25, R0.reuse, -R32.reuse ;  /* 0x00000000198d7223 */ /* 0x180fe20000010820 */
[-CC-:B------:R-:W-:Y:S01]  /*6de0*/  FFMA.FTZ R149, R149, R0.reuse, -R32.reuse ;  /* 0x0000000095957223 */ /* 0x180fe20000010820 */
[----:B------:R-:W-:Y:S01]  /*6df0*/  FADD.FTZ R7, R148, R7 ;  /* 0x0000000794077221 */ /* 0x000fe20000010000 */
[-CC-:B------:R-:W-:Y:S01]  /*6e00*/  FFMA.FTZ R10, R27, R0.reuse, -R32.reuse ;  /* 0x000000001b0a7223 */ /* 0x180fe20000010820 */
[-CC-:B------:R-:W-:Y:S01]  /*6e10*/  FFMA.FTZ R27, R31, R0.reuse, -R32.reuse ;  /* 0x000000001f1b7223 */ /* 0x180fe20000010820 */
[----:B------:R-:W-:Y:S01]  /*6e20*/  MUFU.EX2 R12, R12 ;  /* 0x0000000c000c7308 */ /* 0x000fe20000000800 */
[----:B------:R-:W-:Y:S01]  /*6e30*/  FADD.FTZ R6, R150, R7 ;  /* 0x0000000796067221 */ /* 0x000fe20000010000 */
[----:B------:R-:W-:Y:S01]  /*6e40*/  FSEL R7, R49, RZ, P2 ;  /* 0x000000ff31077208 */ /* 0x000fe20001000000 */
[-CC-:B------:R-:W-:Y:S01]  /*6e50*/  FFMA.FTZ R31, R35, R0.reuse, -R32.reuse ;  /* 0x00000000231f7223 */ /* 0x180fe20000010820 */
[-C--:B------:R-:W-:Y:S01]  /*6e60*/  FFMA.FTZ R147, R147, R0.reuse, -R32 ;  /* 0x0000000093937223 */ /* 0x080fe20000010820 */
[----:B------:R-:W-:Y:S01]  /*6e70*/  FADD.FTZ R25, R29, R6 ;  /* 0x000000061d197221 */ /* 0x000fe20000010000 */
[-C--:B------:R-:W-:Y:S01]  /*6e80*/  FFMA.FTZ R20, R39, R0.reuse, -R32 ;  /* 0x0000000027147223 */ /* 0x080fe20000010820 */
        /* <DEDUP_REMOVED lines=8> */
[----:B------:R-:W-:Y:S01]  /*6f10*/  FFMA.FTZ R28, R51, R0, -R32 ;  /* 0x00000000331c7223 */ /* 0x000fe20000010820 */
[----:B------:R-:W-:Y:S01]  /*6f20*/  MUFU.EX2 R10, R10 ;  /* 0x0000000a000a7308 */ /* 0x000fe20000000800 */
[----:B------:R-:W-:Y:S01]  /*6f30*/  FADD.FTZ R6, R146, R25 ;  /* 0x0000001992067221 */ /* 0x000fe20000010000 */
[----:B------:R-:W-:-:S02]  /*6f40*/  IMAD.U32 R25, RZ, RZ, UR37 ;  /* 0x00000025ff197e24 */ /* 0x000fc4000f8e00ff */
[-CC-:B------:R-:W-:Y:S01]  /*6f50*/  FFMA.FTZ R139, R33, R0.reuse, -R32.reuse ;  /* 0x00000000218b7223 */ /* 0x180fe20000010820 */
[-C--:B------:R-:W-:Y:S01]  /*6f60*/  FFMA.FTZ R30, R55, R0.reuse, -R32 ;  /* 0x00000000371e7223 */ /* 0x080fe20000010820 */
[----:B------:R-:W-:Y:S01]  /*6f70*/  FADD.FTZ R7, R13, R6 ;  /* 0x000000060d077221 */ /* 0x000fe20000010000 */
[-CC-:B------:R-:W-:Y:S01]  /*6f80*/  FFMA.FTZ R133, R37, R0.reuse, -R32.reuse ;  /* 0x0000000025857223 */ /* 0x180fe20000010820 */
[----:B------:R-:W-:Y:S01]  /*6f90*/  @!P1 LEA R25, R25, UR45, 0x3 ;  /* 0x0000002d19199c11 */ /* 0x000fe2000f8e18ff */
[----:B------:R-:W0:Y:S01]  /*6fa0*/  MUFU.EX2 R2, R2 ;  /* 0x0000000200027308 */ /* 0x000e220000000800 */
[----:B------:R-:W-:Y:S01]  /*6fb0*/  FADD.FTZ R6, R140, R7 ;  /* 0x000000078c067221 */ /* 0x000fe20000010000 */
[----:B------:R-:W-:Y:S01]  /*6fc0*/  FFMA.FTZ R34, R59, R0, -R32 ;  /* 0x000000003b227223 */ /* 0x000fe20000010820 */
[----:B------:R-:W-:Y:S01]  /*6fd0*/  F2FP.F16.F32.PACK_AB R144, R11, R144 ;  /* 0x000000900b90723e */ /* 0x000fe200000000ff */
[----:B------:R-:W-:Y:S02]  /*6fe0*/  @!P1 VIADD R25, R25, 0x16860 ;  /* 0x0001686019199836 */ /* 0x000fe40000000000 */
[----:B------:R-:W-:Y:S01]  /*6ff0*/  FADD.FTZ R7, R15, R6 ;  /* 0x000000060f077221 */ /* 0x000fe20000010000 */
[-CC-:B------:R-:W-:Y:S01]  /*7000*/  FFMA.FTZ R135, R41, R0.reuse, -R32.reuse ;  /* 0x0000000029877223 */ /* 0x180fe20000010820 */
[-CC-:B------:R-:W-:Y:S01]  /*7010*/  FFMA.FTZ R36, R63, R0.reuse, -R32.reuse ;  /* 0x000000003f247223 */ /* 0x180fe20000010820 */
[----:B------:R-:W1:Y:S01]  /*7020*/  MUFU.EX2 R27, R27 ;  /* 0x0000001b001b7308 */ /* 0x000e620000000800 */
[----:B------:R-:W-:Y:S01]  /*7030*/  FADD.FTZ R6, R142, R7 ;  /* 0x000000078e067221 */ /* 0x000fe20000010000 */
[----:B------:R-:W-:Y:S01]  /*7040*/  @!P1 PRMT R25, RZ, 0x654, R25 ;  /* 0x00000654ff199816 */ /* 0x000fe20000000019 */
[-CC-:B------:R-:W-:Y:S01]  /*7050*/  FFMA.FTZ R129, R66, R0.reuse, -R32.reuse ;  /* 0x0000000042817223 */ /* 0x180fe20000010820 */
[-C--:B------:R-:W-:Y:S01]  /*7060*/  FFMA.FTZ R38, R67, R0.reuse, -R32 ;  /* 0x0000000043267223 */ /* 0x080fe20000010820 */
[----:B------:R-:W-:Y:S01]  /*7070*/  FADD.FTZ R7, R21, R6 ;  /* 0x0000000615077221 */ /* 0x000fe20000010000 */
[----:B------:R2:W-:Y:S01]  /*7080*/  @!P1 SYNCS.ARRIVE.TRANS64.RED.A1T0 RZ, [R25+URZ], RZ ;  /* 0x000000ff19ff99a7 */ /* 0x0005e2000810043f */
[-CC-:B------:R-:W-:Y:S01]  /*7090*/  FFMA.FTZ R131, R121, R0.reuse, -R32.reuse ;  /* 0x0000000079837223 */ /* 0x180fe20000010820 */
[----:B------:R-:W3:Y:S01]  /*70a0*/  MUFU.EX2 R14, R14 ;  /* 0x0000000e000e7308 */ /* 0x000ee20000000800 */
[----:B0-----:R-:W-:Y:S01]  /*70b0*/  FFMA.FTZ R5, R2, R5, R149 ;  /* 0x0000000502057223 */ /* 0x001fe20000010095 */
[----:B------:R-:W-:Y:S01]  /*70c0*/  FADD.FTZ R6, R136, R7 ;  /* 0x0000000788067221 */ /* 0x000fe20000010000 */
[-CC-:B------:R-:W-:Y:S01]  /*70d0*/  FFMA.FTZ R75, R75, R0.reuse, -R32.reuse ;  /* 0x000000004b4b7223 */ /* 0x180fe20000010820 */
[-C--:B------:R-:W-:Y:S01]  /*70e0*/  FFMA.FTZ R123, R123, R0.reuse, -R32 ;  /* 0x000000007b7b7223 */ /* 0x080fe20000010820 */
[----:B------:R-:W-:Y:S01]  /*70f0*/  FADD.FTZ R5, R10, R5 ;  /* 0x000000050a057221 */ /* 0x000fe20000010000 */
[----:B------:R-:W-:Y:S01]  /*7100*/  FADD.FTZ R7, R45, R6 ;  /* 0x000000062d077221 */ /* 0x000fe20000010000 */
[-CC-:B------:R-:W-:Y:S01]  /*7110*/  FFMA.FTZ R79, R79, R0.reuse, -R32.reuse ;  /* 0x000000004f4f7223 */ /* 0x180fe20000010820 */
[----:B------:R-:W0:Y:S01]  /*7120*/  MUFU.EX2 R31, R31 ;  /* 0x0000001f001f7308 */ /* 0x000e220000000800 */
[----:B------:R-:W-:Y:S01]  /*7130*/  FADD.FTZ R6, R12, R5 ;  /* 0x000000050c067221 */ /* 0x000fe20000010000 */
[----:B------:R-:W-:Y:S01]  /*7140*/  FADD.FTZ R40, R138, R7 ;  /* 0x000000078a287221 */ /* 0x000fe20000010000 */
[-CC-:B------:R-:W-:Y:S01]  /*7150*/  FFMA.FTZ R5, R74, R0.reuse, -R32.reuse ;  /* 0x000000004a057223 */ /* 0x180fe20000010820 */
[-C--:B------:R-:W-:Y:S01]  /*7160*/  FFMA.FTZ R125, R125, R0.reuse, -R32 ;  /* 0x000000007d7d7223 */ /* 0x080fe20000010820 */
[----:B-1----:R-:W-:Y:S01]  /*7170*/  FADD.FTZ R7, R27, R6 ;  /* 0x000000061b077221 */ /* 0x002fe20000010000 */
[----:B--2---:R-:W-:Y:S01]  /*7180*/  FADD.FTZ R25, R53, R40 ;  /* 0x0000002835197221 */ /* 0x004fe20000010000 */
[-CC-:B------:R-:W-:Y:S01]  /*7190*/  FFMA.FTZ R40, R71, R0.reuse, -R32.reuse ;  /* 0x0000000047287223 */ /* 0x180fe20000010820 */
[----:B------:R-:W1:Y:S01]  /*71a0*/  MUFU.EX2 R147, R147 ;  /* 0x0000009300937308 */ /* 0x000e620000000800 */
[----:B---3--:R-:W-:Y:S01]  /*71b0*/  FADD.FTZ R6, R14, R7 ;  /* 0x000000070e067221 */ /* 0x008fe20000010000 */
[----:B------:R-:W-:Y:S01]  /*71c0*/  FADD.FTZ R42, R132, R25 ;  /* 0x00000019842a7221 */ /* 0x000fe20000010000 */
[-CC-:B------:R-:W-:Y:S01]  /*71d0*/  FFMA.FTZ R83, R83, R0.reuse, -R32.reuse ;  /* 0x0000000053537223 */ /* 0x180fe20000010820 */
[-CC-:B------:R-:W-:Y:S01]  /*71e0*/  FFMA.FTZ R86, R86, R0.reuse, -R32.reuse ;  /* 0x0000000056567223 */ /* 0x180fe20000010820 */
[----:B------:R-:W-:Y:S01]  /*71f0*/  FFMA.FTZ R32, R87, R0, -R32 ;  /* 0x0000000057207223 */ /* 0x000fe20000010820 */
[----:B------:R-:W-:Y:S01]  /*7200*/  FADD.FTZ R25, R57, R42 ;  /* 0x0000002a39197221 */ /* 0x000fe20000010000 */
[----:B------:R-:W-:Y:S01]  /*7210*/  ISETP.GT.AND P2, PT, R4, UR26, PT ;  /* 0x0000001a04007c0c */ /* 0x000fe2000bf44270 */
[----:B------:R-:W2:Y:S01]  /*7220*/  MUFU.EX2 R20, R20 ;  /* 0x0000001400147308 */ /* 0x000ea20000000800 */
[----:B0-----:R-:W-:Y:S01]  /*7230*/  FADD.FTZ R6, R31, R6 ;  /* 0x000000061f067221 */ /* 0x001fe20000010000 */
[----:B------:R-:W-:Y:S01]  /*7240*/  FADD.FTZ R42, R134, R25 ;  /* 0x00000019862a7221 */ /* 0x000fe20000010000 */
[----:B------:R-:W-:Y:S01]  /*7250*/  UMOV UR37, UR25 ;  /* 0x0000001900257c82 */ /* 0x000fe20008000000 */
[----:B------:R-:W-:Y:S01]  /*7260*/  F2FP.F16.F32.PACK_AB R148, R148, R145 ;  /* 0x000000919494723e */ /* 0x000fe200000000ff */
[-C--:B------:R-:W-:Y:S01]  /*7270*/  FMUL.FTZ R90, R90, R2.reuse ;  /* 0x000000025a5a7220 */ /* 0x080fe20000410000 */
[----:B------:R-:W-:Y:S01]  /*7280*/  FADD.FTZ R25, R61, R42 ;  /* 0x0000002a3d197221 */ /* 0x000fe20000010000 */
[-C--:B------:R-:W-:Y:S01]  /*7290*/  FMUL.FTZ R91, R91, R2.reuse ;  /* 0x000000025b5b7220 */ /* 0x080fe20000410000 */
[----:B------:R-:W0:Y:S01]  /*72a0*/  MUFU.EX2 R141, R141 ;  /* 0x0000008d008d7308 */ /* 0x000e220000000800 */
[----:B-1----:R-:W-:Y:S01]  /*72b0*/  FADD.FTZ R7, R147, R6 ;  /* 0x0000000693077221 */ /* 0x002fe20000010000 */
[----:B------:R-:W-:Y:S01]  /*72c0*/  FADD.FTZ R42, R128, R25 ;  /* 0x00000019802a7221 */ /* 0x000fe20000010000 */
[-C--:B------:R-:W-:Y:S01]  /*72d0*/  FMUL.FTZ R94, R94, R2.reuse ;  /* 0x000000025e5e7220 */ /* 0x080fe20000410000 */
[-C--:B------:R-:W-:Y:S01]  /*72e0*/  FMUL.FTZ R95, R95, R2.reuse ;  /* 0x000000025f5f7220 */ /* 0x080fe20000410000 */
[-C--:B------:R-:W-:Y:S01]  /*72f0*/  FMUL.FTZ R98, R98, R2.reuse ;  /* 0x0000000262627220 */ /* 0x080fe20000410000 */
[----:B------:R-:W-:Y:S01]  /*7300*/  FADD.FTZ R25, R65, R42 ;  /* 0x0000002a41197221 */ /* 0x000fe20000010000 */
[-C--:B------:R-:W-:Y:S01]  /*7310*/  FMUL.FTZ R99, R99, R2.reuse ;  /* 0x0000000263637220 */ /* 0x080fe20000410000 */
[----:B------:R-:W1:Y:S01]  /*7320*/  MUFU.EX2 R24, R24 ;  /* 0x0000001800187308 */ /* 0x000e620000000800 */
        /* <DEDUP_REMOVED lines=16> */
[----:B-1----:R-:W-:Y:S01]  /*7430*/  FADD.FTZ R6, R24, R7 ;  /* 0x0000000718067221 */ /* 0x002fe20000010000 */
[-C--:B------:R-:W-:Y:S01]  /*7440*/  FMUL.FTZ R118, R118, R2.reuse ;  /* 0x0000000276767220 */ /* 0x080fe20000410000 */
[----:B------:R-:W-:Y:S01]  /*7450*/  FMUL.FTZ R119, R119, R2 ;  /* 0x0000000277777220 */ /* 0x000fe20000410000 */
[----:B------:R-:W-:Y:S01]  /*7460*/  F2FP.F16.F32.PACK_AB R150, R29, R150 ;  /* 0x000000961d96723e */ /* 0x000fe200000000ff */
[----:B------:R-:W-:Y:S01]  /*7470*/  VIADD R4, R4, 0xffffffff ;  /* 0xffffffff04047836 */ /* 0x000fe20000000000 */
[----:B------:R-:W-:Y:S01]  /*7480*/  F2FP.F16.F32.PACK_AB R146, R13, R146 ;  /* 0x000000920d92723e */ /* 0x000fe200000000ff */
[----:B------:R-:W-:Y:S01]  /*7490*/  IMAD.MOV.U32 R2, RZ, RZ, R49 ;  /* 0x000000ffff027224 */ /* 0x000fe200078e0031 */
[----:B------:R-:W1:Y:S01]  /*74a0*/  MUFU.EX2 R137, R137 ;  /* 0x0000008900897308 */ /* 0x000e620000000800 */
[----:B--2---:R-:W-:Y:S01]  /*74b0*/  FADD.FTZ R7, R143, R6 ;  /* 0x000000068f077221 */ /* 0x004fe20000010000 */
[----:B------:R-:W-:-:S02]  /*74c0*/  F2FP.F16.F32.PACK_AB R140, R15, R140 ;  /* 0x0000008c0f8c723e */ /* 0x000fc400000000ff */
[----:B------:R-:W-:Y:S02]  /*74d0*/  F2FP.F16.F32.PACK_AB R142, R21, R142 ;  /* 0x0000008e158e723e */ /* 0x000fe400000000ff */
[----:B------:R-:W-:Y:S02]  /*74e0*/  F2FP.F16.F32.PACK_AB R136, R45, R136 ;  /* 0x000000882d88723e */ /* 0x000fe400000000ff */
[----:B------:R-:W2:Y:S01]  /*74f0*/  MUFU.EX2 R28, R28 ;  /* 0x0000001c001c7308 */ /* 0x000ea20000000800 */
[----:B0-----:R-:W-:Y:S01]  /*7500*/  FADD.FTZ R6, R26, R7 ;  /* 0x000000071a067221 */ /* 0x001fe20000010000 */
[----:B------:R-:W-:Y:S02]  /*7510*/  F2FP.F16.F32.PACK_AB R138, R53, R138 ;  /* 0x0000008a358a723e */ /* 0x000fe400000000ff */
[----:B------:R-:W-:Y:S02]  /*7520*/  F2FP.F16.F32.PACK_AB R132, R57, R132 ;  /* 0x000000843984723e */ /* 0x000fe400000000ff */
[----:B------:R-:W-:-:S02]  /*7530*/  F2FP.F16.F32.PACK_AB R134, R61, R134 ;  /* 0x000000863d86723e */ /* 0x000fc400000000ff */
[----:B------:R-:W0:Y:S01]  /*7540*/  MUFU.EX2 R139, R139 ;  /* 0x0000008b008b7308 */ /* 0x000e220000000800 */
[----:B-1----:R-:W-:Y:S01]  /*7550*/  FADD.FTZ R7, R137, R6 ;  /* 0x0000000689077221 */ /* 0x002fe20000010000 */
[----:B------:R-:W-:Y:S02]  /*7560*/  F2FP.F16.F32.PACK_AB R128, R65, R128 ;  /* 0x000000804180723e */ /* 0x000fe400000000ff */
[----:B------:R-:W-:Y:S02]  /*7570*/  F2FP.F16.F32.PACK_AB R130, R69, R130 ;  /* 0x000000824582723e */ /* 0x000fe400000000ff */
[----:B------:R-:W-:Y:S02]  /*7580*/  F2FP.F16.F32.PACK_AB R124, R73, R124 ;  /* 0x0000007c497c723e */ /* 0x000fe400000000ff */
        /* <DEDUP_REMOVED lines=12> */
[----:B------:R-:W-:-:S06]  /*7650*/  F2FP.F16.F32.PACK_AB R137, R28, R137 ;  /* 0x000000891c89723e */ /* 0x000fcc00000000ff */
        /* <DEDUP_REMOVED lines=40> */
[----:B------:R2:W3:Y:S01]  /*78e0*/  MUFU.EX2 R121, R125 ;  /* 0x0000007d00797308 */ /* 0x0004e20000000800 */
[----:B0-----:R-:W-:-:S07]  /*78f0*/  FADD.FTZ R42, R123, R42 ;  /* 0x0000002a7b2a7221 */ /* 0x001fce0000010000 */
[----:B------:R-:W0:Y:S01]  /*7900*/  MUFU.EX2 R83, R83 ;  /* 0x0000005300537308 */ /* 0x000e220000000800 */
[C---:B-1----:R-:W-:Y:S01]  /*7910*/  FADD.FTZ R42, R79.reuse, R42 ;  /* 0x0000002a4f2a7221 */ /* 0x042fe20000010000 */
[----:B------:R-:W-:Y:S02]  /*7920*/  F2FP.F16.F32.PACK_AB R127, R79, R123 ;  /* 0x0000007b4f7f723e */ /* 0x000fe400000000ff */
[----:B--2---:R-:W-:-:S04]  /*7930*/  F2FP.F16.F32.PACK_AB R125, R75, R5 ;  /* 0x000000054b7d723e */ /* 0x004fc800000000ff */
[----:B------:R-:W1:Y:S01]  /*7940*/  MUFU.EX2 R3, R86 ;  /* 0x0000005600037308 */ /* 0x000e620000000800 */
[----:B---3--:R-:W-:-:S07]  /*7950*/  FADD.FTZ R42, R121, R42 ;  /* 0x0000002a792a7221 */ /* 0x008fce0000010000 */
[----:B------:R-:W2:Y:S01]  /*7960*/  MUFU.EX2 R32, R32 ;  /* 0x0000002000207308 */ /* 0x000ea20000000800 */
[C---:B0-----:R-:W-:Y:S01]  /*7970*/  FADD.FTZ R42, R83.reuse, R42 ;  /* 0x0000002a532a7221 */ /* 0x041fe20000010000 */
[----:B------:R-:W-:-:S03]  /*7980*/  F2FP.F16.F32.PACK_AB R121, R83, R121 ;  /* 0x000000795379723e */ /* 0x000fc600000000ff */
[----:B-1----:R-:W-:Y:S01]  /*7990*/  FADD.FTZ R42, R3, R42 ;  /* 0x0000002a032a7221 */ /* 0x002fe20000010000 */
[----:B--2---:R-:W-:-:S03]  /*79a0*/  F2FP.F16.F32.PACK_AB R123, R32, R3 ;  /* 0x00000003207b723e */ /* 0x004fc600000000ff */
[----:B------:R-:W-:Y:S01]  /*79b0*/  FADD.FTZ R5, R32, R42 ;  /* 0x0000002a20057221 */ /* 0x000fe20000010000 */
[----:B------:R-:W-:Y:S01]  /*79c0*/  IMAD.MOV.U32 R3, RZ, RZ, R9 ;  /* 0x000000ffff037224 */ /* 0x000fe200078e0009 */
[----:B------:R-:W-:Y:S06]  /*79d0*/  @P2 BRA `(.L_x_13724) ;  /* 0xffffffd000ac2947 */ /* 0x000fec000383ffff */
[----:B------:R-:W-:Y:S01]  /*79e0*/  IMAD.MOV.U32 R2, RZ, RZ, R49 ;  /* 0x000000ffff027224 */ /* 0x000fe200078e0031 */
[----:B------:R-:W-:Y:S01]  /*79f0*/  UMOV UR37, UR25 ;  /* 0x0000001900257c82 */ /* 0x000fe20008000000 */
[----:B------:R-:W-:Y:S01]  /*7a00*/  IMAD.MOV.U32 R3, RZ, RZ, R9 ;  /* 0x000000ffff037224 */ /* 0x000fe200078e0009 */
[----:B------:R-:W-:-:S06]  /*7a10*/  UMOV UR46, UR24 ;  /* 0x00000018002e7c82 */ /* 0x000fcc0008000000 */
.L_x_13707:
        /* <DEDUP_REMOVED lines=24> */
.L_x_13726:
[----:B------:R-:W-:-:S11]  /*7ba0*/  UISETP.NE.AND UP1, UPT, UR14, 0x1, UPT ;  /* 0x000000010e00788c */ /* 0x000fd6000bf25270 */
[----:B------:R-:W-:Y:S02]  /*7bb0*/  @UP1 ULDC.64 UR18, c[0x0][0x9e8] ;  /* 0x00027a0000121ab9 */ /* 0x000fe40000000a00 */
[----:B------:R-:W-:-:S04]  /*7bc0*/  UIMAD.WIDE.U32 UR6, UR10, UR18, URZ ;  /* 0x000000120a0672a5 */ /* 0x000fc8000f8e003f */
[----:B------:R-:W-:-:S12]  /*7bd0*/  @UP1 USHF.R.U32.HI UR10, URZ, UR19, UR7 ;  /* 0x000000133f0a1299 */ /* 0x000fd80008011607 */
.L_x_13727:
[----:B------:R-:W-:-:S04]  /*7be0*/  UIMAD UR10, UR10, UR14, URZ ;  /* 0x0000000e0a0a72a4 */ /* 0x000fc8000f8e023f */
[----:B------:R-:W-:-:S04]  /*7bf0*/  UISETP.LT.AND UP1, UPT, UR21, UR10, UPT ;  /* 0x0000000a1500728c */ /* 0x000fc8000bf21270 */
[----:B------:R-:W-:-:S12]  /*7c00*/  USEL UR21, UR21, UR10, !UP1 ;  /* 0x0000000a15157287 */ /* 0x000fd8000c800000 */
.L_x_13725:
        /* <DEDUP_REMOVED lines=12> */
.L_x_13737:
        /* <DEDUP_REMOVED lines=9> */
.L_x_13730:
[----:B------:R-:W-:Y:S01]  /*7d60*/  ULEA UR6, UR37, UR45, 0x3 ;  /* 0x0000002d25067291 */ /* 0x000fe2000f8e183f */
[----:B------:R-:W-:-:S05]  /*7d70*/  IMAD.U32 R0, RZ, RZ, UR46 ;  /* 0x0000002eff007e24 */ /* 0x000fca000f8e00ff */
[----:B------:R-:W-:-:S04]  /*7d80*/  SHF.L.U32 R0, R0, 0x1f, RZ ;  /* 0x0000001f00007819 */ /* 0x000fc800000006ff */
[----:B------:R0:W1:Y:S01]  /*7d90*/  SYNCS.PHASECHK.TRANS64.TRYWAIT P2, [UR6+0x16830], R0 ;  /* 0x01683000ff0075a7 */ /* 0x0000620008040146 */
[----:B------:R-:W-:Y:S05]  /*7da0*/  @!P0 BRA `(.L_x_13731) ;  /* 0x0000000000048947 */ /* 0x000fea0003800000 */
[----:B------:R-:W-:Y:S01]  /*7db0*/  BPT.TRAP 0x1 ;  /* 0x000000040000795c */ /* 0x000fe20000300000 */
.L_x_13731:
[----:B-1----:R-:W-:Y:S05]  /*7dc0*/  @P2 BRA `(.L_x_13729) ;  /* 0x0000000000082947 */ /* 0x002fea0003800000 */
[----:B------:R-:W1:Y:S02]  /*7dd0*/  SYNCS.PHASECHK.TRANS64.TRYWAIT P2, [UR6+0x16830], R0 ;  /* 0x01683000ff0075a7 */ /* 0x000e640008040146 */
[----:B-1----:R-:W-:Y:S05]  /*7de0*/  @!P2 BRA `(.L_x_13732) ;  /* 0x000000c40050a947 */ /* 0x002fea0003800000 */
.L_x_13729:
        /* <DEDUP_REMOVED lines=25> */
.L_x_13734:
[----:B------:R-:W-:Y:S01]  /*7f80*/  ULEA UR6, UR22, UR45, 0x3 ;  /* 0x0000002d16067291 */ /* 0x000fe2000f8e183f */
[----:B------:R-:W-:-:S05]  /*7f90*/  IMAD.U32 R0, RZ, RZ, UR23 ;  /* 0x00000017ff007e24 */ /* 0x000fca000f8e00ff */
[----:B------:R-:W-:-:S04]  /*7fa0*/  SHF.L.U32 R0, R0, 0x1f, RZ ;  /* 0x0000001f00007819 */ /* 0x000fc800000006ff */
[----:B------:R0:W1:Y:S01]  /*7fb0*/  SYNCS.PHASECHK.TRANS64.TRYWAIT P2, [UR6+0x16850], R0 ;  /* 0x01685000ff0075a7 */ /* 0x0000620008040146 */
[----:B------:R-:W-:Y:S05]  /*7fc0*/  @!P0 BRA `(.L_x_13735) ;  /* 0x0000000000048947 */ /* 0x000fea0003800000 */
[----:B------:R-:W-:Y:S01]  /*7fd0*/  BPT.TRAP 0x1 ;  /* 0x000000040000795c */ /* 0x000fe20000300000 */
.L_x_13735:
[----:B-1----:R-:W-:Y:S05]  /*7fe0*/  @P2 BRA `(.L_x_13733) ;  /* 0x0000000000082947 */ /* 0x002fea0003800000 */
[----:B------:R-:W1:Y:S02]  /*7ff0*/  SYNCS.PHASECHK.TRANS64.TRYWAIT P2, [UR6+0x16850], R0 ;  /* 0x01685000ff0075a7 */ /* 0x000e640008040146 */
[----:B-1----:R-:W-:Y:S05]  /*8000*/  @!P2 BRA `(.L_x_13736) ;  /* 0x000000c000e0a947 */ /* 0x002fea0003800000 */
.L_x_13733:
[----:B------:R-:W-:Y:S01]  /*8010*/  UIADD3 UR6, UR45, 0x400, URZ ;  /* 0x000004002d067890 */ /* 0x000fe2000fffe03f */
[----:B------:R-:W-:Y:S01]  /*8020*/  WARPGROUP.ARRIVE ;  /* 0x00000000000079c5 */ /* 0x000fe20000000000 */
[----:B------:R-:W-:Y:S01]  /*8030*/  UMOV UR7, 0x40000040 ;  /* 0x4000004000077882 */ /* 0x000fe20000000000 */
[----:B01----:R-:W-:Y:S01]  /*8040*/  FMNMX.FTZ R0, R24, R8, !PT ;  /* 0x0000000818007209 */ /* 0x003fe20007810000 */
[----:B------:R-:W-:Y:S01]  /*8050*/  USHF.R.U32.HI UR6, URZ, 0x4, UR6 ;  /* 0x000000043f067899 */ /* 0x000fe20008011606 */
[----:B------:R-:W-:Y:S02]  /*8060*/  UMOV UR23, UR46 ;  /* 0x0000002e00177c82 */ /* 0x000fe40008000000 */
[----:B------:R-:W-:Y:S01]  /*8070*/  FMNMX.FTZ R3, R25, R0, !PT ;  /* 0x0000000019037209 */ /* 0x000fe20007810000 */
[----:B------:R-:W-:-:S03]  /*8080*/  ULOP3.LUT UR6, UR6, 0x3fff, URZ, 0xc0, !UPT ;  /* 0x00003fff06067892 */ /* 0x000fc6000f8ec03f */
        /* <DEDUP_REMOVED lines=44> */
[----:B------:R-:W1:Y:S01]  /*8350*/  SHFL.BFLY PT, R3, R10, 0x1, 0x1f ;  /* 0x0c201f000a037f89 */ /* 0x000e6200000e0000 */
[----:B------:R-:W-:-:S04]  /*8360*/  FMNMX.FTZ R21, R27, R2, !PT ;  /* 0x000000021b157209 */ /* 0x000fc80007810000 */
[----:B------:R-:W-:Y:S01]  /*8370*/  FMNMX.FTZ R2, R30, R21, !PT ;  /* 0x000000151e027209 */ /* 0x000fe20007810000 */
[----:B------:R-:W-:Y:S02]  /*8380*/  WARPGROUP.DEPBAR.LE gsb0, 0x0 ;  /* 0x00008000000079c5 */ /* 0x000fe40000010000 */
[----:B------:R-:W-:Y:S01]  /*8390*/  WARPGROUP.ARRIVE ;  /* 0x00000000000079c5 */ /* 0x000fe20000000000 */
[----:B-1----:R-:W-:-:S05]  /*83a0*/  FMNMX.FTZ R3, R10, R3, !PT ;  /* 0x000000030a037209 */ /* 0x002fca0007810000 */
[----:B------:R-:W-:Y:S01]  /*83b0*/  HGMMA.64x64x16.F32 R88, R140, gdesc[UR4].tnspB, R88, gsb0 ;  /* 0x40e000048c587df0 */ /* 0x000fe20008000858 */
[----:B------:R-:W-:Y:S01]  /*83c0*/  UIADD3 UR6, UR10, 0x180, URZ ;  /* 0x000001800a067890 */ /* 0x000fe2000fffe03f */
[CC--:B0-----:R-:W-:Y:S01]  /*83d0*/  FMUL.FTZ R11, R3.reuse, R0.reuse ;  /* 0x00000000030b7220 */ /* 0x0c1fe20000410000 */
[----:B------:R-:W-:Y:S01]  /*83e0*/  UMOV UR7, 0x40000040 ;  /* 0x4000004000077882 */ /* 0x000fe20000000000 */
[----:B------:R-:W-:Y:S02]  /*83f0*/  FADD.FTZ R9, -R3, R8 ;  /* 0x0000000803097221 */ /* 0x000fe40000010100 */
[--C-:B------:R-:W-:Y:S01]  /*8400*/  FFMA.FTZ R13, R25, R0, -R11.reuse ;  /* 0x00000000190d7223 */ /* 0x100fe2000001080b */
[----:B------:R-:W-:Y:S01]  /*8410*/  FMNMX.FTZ R25, R31, R2, !PT ;  /* 0x000000021f197209 */ /* 0x000fe20007810000 */
[-CC-:B------:R-:W-:Y:S01]  /*8420*/  FFMA.FTZ R15, R29, R0.reuse, -R11.reuse ;  /* 0x000000001d0f7223 */ /* 0x180fe2000001080b */
[-CC-:B------:R-:W-:Y:S01]  /*8430*/  FFMA.FTZ R29, R37, R0.reuse, -R11.reuse ;  /* 0x00000000251d7223 */ /* 0x180fe2000001080b */
[-CC-:B------:R-:W-:Y:S01]  /*8440*/  FFMA.FTZ R33, R33, R0.reuse, -R11.reuse ;  /* 0x0000000021217223 */ /* 0x180fe2000001080b */
[----:B------:R-:W-:Y:S01]  /*8450*/  FMNMX.FTZ R2, R34, R25, !PT ;  /* 0x0000001922027209 */ /* 0x000fe20007810000 */
[-CC-:B------:R-:W-:Y:S01]  /*8460*/  FFMA.FTZ R49, R49, R0.reuse, -R11.reuse ;  /* 0x0000000031317223 */ /* 0x180fe2000001080b */
[--C-:B------:R-:W-:Y:S01]  /*8470*/  FFMA.FTZ R12, R61, R0, -R11.reuse ;  /* 0x000000003d0c7223 */ /* 0x100fe2000001080b */
[----:B------:R0:W-:Y:S01]  /*8480*/  MUFU.EX2 R21, R33 ;  /* 0x0000002100157308 */ /* 0x0001e20000000800 */
        /* <DEDUP_REMOVED lines=9> */
[-CC-:B0-----:R-:W-:Y:S01]  /*8520*/  FFMA.FTZ R33, R41, R0.reuse, -R11.reuse ;  /* 0x0000000029217223 */ /* 0x181fe2000001080b */
[-CC-:B------:R-:W-:Y:S01]  /*8530*/  FFMA.FTZ R8, R64, R0.reuse, -R11.reuse ;  /* 0x0000000040087223 */ /* 0x180fe2000001080b */
[-CC-:B------:R-:W-:Y:S01]  /*8540*/  FFMA.FTZ R10, R68, R0.reuse, -R11.reuse ;  /* 0x00000000440a7223 */ /* 0x180fe2000001080b */
[----:B------:R-:W-:Y:S01]  /*8550*/  FMNMX.FTZ R2, R42, R25, !PT ;  /* 0x000000192a027209 */ /* 0x000fe20007810000 */
[-CC-:B------:R-:W-:Y:S01]  /*8560*/  FFMA.FTZ R14, R76, R0.reuse, -R11.reuse ;  /* 0x000000004c0e7223 */ /* 0x180fe2000001080b */
[-CC-:B------:R-:W-:Y:S01]  /*8570*/  FFMA.FTZ R20, R80, R0.reuse, -R11.reuse ;  /* 0x0000000050147223 */ /* 0x180fe2000001080b */
[--C-:B------:R-:W-:Y:S01]  /*8580*/  FFMA.FTZ R84, R84, R0, -R11.reuse ;  /* 0x0000000054547223 */ /* 0x100fe2000001080b */
[----:B------:R-:W-:Y:S01]  /*8590*/  FMNMX.FTZ R25, R43, R2, !PT ;  /* 0x000000022b197209 */ /* 0x000fe20007810000 */
[-C--:B------:R-:W-:Y:S01]  /*85a0*/  FFMA.FTZ R85, R85, R0.reuse, -R11 ;  /* 0x0000000055557223 */ /* 0x080fe2000001080b */
[----:B------:R-:W-:Y:S01]  /*85b0*/  FMUL.FTZ R9, R9, R0 ;  /* 0x0000000009097220 */ /* 0x000fe20000410000 */
[----:B------:R-:W-:Y:S01]  /*85c0*/  MUFU.EX2 R148, R148 ;  /* 0x0000009400947308 */ /* 0x000fe20000000800 */
[----:B------:R-:W-:-:S04]  /*85d0*/  FMNMX.FTZ R2, R46, R25, !PT ;  /* 0x000000192e027209 */ /* 0x000fc80007810000 */
[----:B------:R-:W-:-:S03]  /*85e0*/  FMNMX.FTZ R25, R47, R2, !PT ;  /* 0x000000022f197209 */ /* 0x000fc60007810000 */
[----:B------:R-:W0:Y:S01]  /*85f0*/  MUFU.EX2 R9, R9 ;  /* 0x0000000900097308 */ /* 0x000e220000000800 */
[----:B------:R-:W-:-:S04]  /*8600*/  FMNMX.FTZ R2, R50, R25, !PT ;  /* 0x0000001932027209 */ /* 0x000fc80007810000 */
[----:B------:R-:W-:-:S03]  /*8610*/  FMNMX.FTZ R25, R51, R2, !PT ;  /* 0x0000000233197209 */ /* 0x000fc60007810000 */
[----:B------:R-:W1:Y:S01]  /*8620*/  MUFU.EX2 R13, R13 ;  /* 0x0000000d000d7308 */ /* 0x000e620000000800 */
[----:B------:R-:W-:-:S04]  /*8630*/  FMNMX.FTZ R2, R54, R25, !PT ;  /* 0x0000001936027209 */ /* 0x000fc80007810000 */
[----:B------:R-:W-:-:S03]  /*8640*/  FMNMX.FTZ R37, R55, R2, !PT ;  /* 0x0000000237257209 */ /* 0x000fc60007810000 */
[----:B------:R2:W-:Y:S01]  /*8650*/  MUFU.EX2 R25, R45 ;  /* 0x0000002d00197308 */ /* 0x0005e20000000800 */
[----:B------:R-:W-:Y:S01]  /*8660*/  FMNMX.FTZ R2, R58, R37, !PT ;  /* 0x000000253a027209 */ /* 0x000fe20007810000 */
[----:B0-----:R-:W-:-:S03]  /*8670*/  FFMA.FTZ R6, R9, R6, R148 ;  /* 0x0000000609067223 */ /* 0x001fc60000010094 */
[----:B------:R-:W-:-:S03]  /*8680*/  FMNMX.FTZ R37, R59, R2, !PT ;  /* 0x000000023b257209 */ /* 0x000fc60007810000 */
[----:B------:R-:W-:Y:S01]  /*8690*/  MUFU.EX2 R150, R150 ;  /* 0x0000009600967308 */ /* 0x000fe20000000800 */
[----:B------:R-:W-:Y:S01]  /*86a0*/  FMNMX.FTZ R2, R62, R37, !PT ;  /* 0x000000253e027209 */ /* 0x000fe20007810000 */
[-CC-:B--2---:R-:W-:Y:S01]  /*86b0*/  FFMA.FTZ R45, R53, R0.reuse, -R11.reuse ;  /* 0x00000000352d7223 */ /* 0x184fe2000001080b */
[-CC-:B------:R-:W-:Y:S01]  /*86c0*/  FFMA.FTZ R53, R65, R0.reuse, -R11.reuse ;  /* 0x0000000041357223 */ /* 0x180fe2000001080b */
[----:B------:R-:W-:Y:S01]  /*86d0*/  FFMA.FTZ R65, R77, R0, -R11 ;  /* 0x000000004d417223 */ /* 0x000fe2000001080b */
[----:B------:R-:W-:Y:S02]  /*86e0*/  FMNMX.FTZ R41, R63, R2, !PT ;  /* 0x000000023f297209 */ /* 0x000fe40007810000 */
[----:B-1----:R-:W-:Y:S01]  /*86f0*/  F2FP.F16.F32.PACK_AB R148, R13, R148 ;  /* 0x000000940d94723e */ /* 0x002fe200000000ff */
[----:B------:R0:W-:Y:S01]  /*8700*/  MUFU.EX2 R37, R49 ;  /* 0x0000003100257308 */ /* 0x0001e20000000800 */
[----:B------:R-:W-:Y:S01]  /*8710*/  FMNMX.FTZ R2, R66, R41, !PT ;  /* 0x0000002942027209 */ /* 0x000fe20007810000 */
[----:B------:R-:W-:-:S02]  /*8720*/  WARPGROUP.DEPBAR.LE gsb0, 0x0 ;  /* 0x00008000000079c5 */ /* 0x000fc40000010000 */
[----:B------:R-:W-:Y:S01]  /*8730*/  WARPGROUP.ARRIVE ;  /* 0x00000000000079c5 */ /* 0x000fe20000000000 */
[----:B------:R-:W-:Y:S01]  /*8740*/  FMNMX.FTZ R41, R67, R2, !PT ;  /* 0x0000000243297209 */ /* 0x000fe20007810000 */
[-CC-:B------:R-:W-:Y:S01]  /*8750*/  FFMA.FTZ R142, R44, R0.reuse, -R11.reuse ;  /* 0x000000002c8e7223 */ /* 0x180fe2000001080b */
[----:B------:R-:W-:-:S03]  /*8760*/  FFMA.FTZ R140, R40, R0, -R11 ;  /* 0x00000000288c7223 */ /* 0x000fc6000001080b */
[----:B------:R-:W1:Y:S01]  /*8770*/  S2R R44, SR_TID.X ;  /* 0x00000000002c7919 */ /* 0x000e620000002100 */
[----:B------:R-:W-:Y:S01]  /*8780*/  FMNMX.FTZ R2, R70, R41, !PT ;  /* 0x0000002946027209 */ /* 0x000fe20007810000 */
[----:B------:R-:W-:Y:S01]  /*8790*/  HGMMA.64x64x16.F32 R88, R136, gdesc[UR4].tnspB, R88, gsb0 ;  /* 0x40e0000488587df0 */ /* 0x000fe20008000858 */
[----:B------:R-:W-:Y:S01]  /*87a0*/  UIADD3 UR6, UR10, 0x200, URZ ;  /* 0x000002000a067890 */ /* 0x000fe2000fffe03f */
[----:B------:R-:W-:Y:S01]  /*87b0*/  MUFU.EX2 R15, R15 ;  /* 0x0000000f000f7308 */ /* 0x000fe20000000800 */
[----:B------:R-:W-:Y:S01]  /*87c0*/  UMOV UR7, 0x40000040 ;  /* 0x4000004000077882 */ /* 0x000fe20000000000 */
[----:B------:R-:W-:-:S04]  /*87d0*/  FMNMX.FTZ R41, R71, R2, !PT ;  /* 0x0000000247297209 */ /* 0x000fc80007810000 */
[----:B------:R-:W-:Y:S02]  /*87e0*/  FMNMX.FTZ R2, R74, R41, !PT ;  /* 0x000000294a027209 */ /* 0x000fe40007810000 */
[----:B------:R-:W-:Y:S02]  /*87f0*/  MUFU.EX2 R144, R144 ;  /* 0x0000009000907308 */ /* 0x000fe40000000800 */
[----:B------:R-:W-:-:S04]  /*8800*/  FMNMX.FTZ R41, R75, R2, !PT ;  /* 0x000000024b297209 */ /* 0x000fc80007810000 */
[----:B------:R-:W-:Y:S02]  /*8810*/  FMNMX.FTZ R2, R78, R41, !PT ;  /* 0x000000294e027209 */ /* 0x000fe40007810000 */
[----:B------:R2:W-:Y:S02]  /*8820*/  MUFU.EX2 R41, R57 ;  /* 0x0000003900297308 */ /* 0x0005e40000000800 */
[----:B0-----:R-:W-:-:S04]  /*8830*/  FMNMX.FTZ R49, R79, R2, !PT ;  /* 0x000000024f317209 */ /* 0x001fc80007810000 */
[----:B------:R-:W-:Y:S02]  /*8840*/  FMNMX.FTZ R2, R82, R49, !PT ;  /* 0x0000003152027209 */ /* 0x000fe40007810000 */
[----:B------:R-:W-:Y:S01]  /*8850*/  MUFU.EX2 R146, R146 ;  /* 0x0000009200927308 */ /* 0x000fe20000000800 */
[--C-:B--2---:R-:W-:Y:S01]  /*8860*/  FFMA.FTZ R57, R69, R0, -R11.reuse ;  /* 0x0000000045397223 */ /* 0x104fe2000001080b */
[----:B------:R-:W-:Y:S01]  /*8870*/  FMNMX.FTZ R49, R83, R2, !PT ;  /* 0x0000000253317209 */ /* 0x000fe20007810000 */
[----:B------:R-:W-:Y:S01]  /*8880*/  FFMA.FTZ R69, R81, R0, -R11 ;  /* 0x0000000051457223 */ /* 0x000fe2000001080b */
[----:B-1----:R-:W-:Y:S02]  /*8890*/  ISETP.GE.U32.AND P2, PT, R44, 0x180, PT ;  /* 0x000001802c00780c */ /* 0x002fe40003f46070 */
[----:B------:R-:W-:Y:S02]  /*88a0*/  FMNMX.FTZ R2, R86, R49, !PT ;  /* 0x0000003156027209 */ /* 0x000fe40007810000 */
[----:B------:R0:W-:Y:S02]  /*88b0*/  MUFU.EX2 R49, R12 ;  /* 0x0000000c00317308 */ /* 0x0001e40000000800 */
[----:B------:R-:W-:-:S05]  /*88c0*/  FMNMX.FTZ R2, R87, R2, !PT ;  /* 0x0000000257027209 */ /* 0x000fca0007810000 */
[----:B------:R-:W1:Y:S01]  /*88d0*/  SHFL.BFLY PT, R61, R2, 0x2, 0x1f ;  /* 0x0c401f00023d7f89 */ /* 0x000e6200000e0000 */
[----:B------:R-:W-:Y:S01]  /*88e0*/  MUFU.EX2 R29, R29 ;  /* 0x0000001d001d7308 */ /* 0x000fe20000000800 */
[----:B0-----:R-:W-:-:S07]  /*88f0*/  FFMA.FTZ R12, R72, R0, -R11 ;  /* 0x00000000480c7223 */ /* 0x001fce000001080b */
[----:B------:R-:W-:Y:S08]  /*8900*/  MUFU.EX2 R140, R140 ;  /* 0x0000008c008c7308 */ /* 0x000ff00000000800 */
[----:B------:R-:W-:Y:S01]  /*8910*/  MUFU.EX2 R33, R33 ;  /* 0x0000002100217308 */ /* 0x000fe20000000800 */
[----:B-1----:R-:W-:Y:S01]  /*8920*/  FMNMX.FTZ R24, R2, R61, !PT ;  /* 0x0000003d02187209 */ /* 0x002fe20007810000 */
[----:B------:R-:W-:-:S06]  /*8930*/  FFMA.FTZ R61, R73, R0, -R11 ;  /* 0x00000000493d7223 */ /* 0x000fcc000001080b */
[----:B------:R-:W-:Y:S01]  /*8940*/  MUFU.EX2 R142, R142 ;  /* 0x0000008e008e7308 */ /* 0x000fe20000000800 */
[----:B------:R-:W0:Y:S07]  /*8950*/  SHFL.BFLY PT, R73, R24, 0x1, 0x1f ;  /* 0x0c201f0018497f89 */ /* 0x000e2e00000e0000 */
[----:B------:R-:W-:Y:S01]  /*8960*/  MUFU.EX2 R45, R45 ;  /* 0x0000002d002d7308 */ /* 0x000fe20000000800 */
[----:B------:R-:W-:Y:S02]  /*8970*/  WARPGROUP.DEPBAR.LE gsb0, 0x0 ;  /* 0x00008000000079c5 */ /* 0x000fe40000010000 */
[----:B------:R-:W-:Y:S01]  /*8980*/  WARPGROUP.ARRIVE ;  /* 0x00000000000079c5 */ /* 0x000fe20000000000 */
[-CC-:B------:R-:W-:Y:S01]  /*8990*/  FFMA.FTZ R136, R48, R0.reuse, -R11.reuse ;  /* 0x0000000030887223 */ /* 0x180fe2000001080b */
[----:B------:R-:W-:-:S03]  /*89a0*/  FFMA.FTZ R138, R52, R0, -R11 ;  /* 0x00000000348a7223 */ /* 0x000fc6000001080b */
[----:B------:R-:W-:Y:S01]  /*89b0*/  MUFU.EX2 R8, R8 ;  /* 0x0000000800087308 */ /* 0x000fe20000000800 */
[----:B------:R-:W-:Y:S01]  /*89c0*/  HGMMA.64x64x16.F32 R88, R132, gdesc[UR4].tnspB, R88, gsb0 ;  /* 0x40e0000484587df0 */ /* 0x000fe20008000858 */
[----:B------:R-:W-:Y:S01]  /*89d0*/  UIADD3 UR6, UR10, 0x280, URZ ;  /* 0x000002800a067890 */ /* 0x000fe2000fffe03f */
[----:B------:R-:W-:-:S05]  /*89e0*/  UMOV UR7, 0x40000040 ;  /* 0x4000004000077882 */ /* 0x000fca0000000000 */
[----:B------:R-:W-:Y:S01]  /*89f0*/  MUFU.EX2 R136, R136 ;  /* 0x0000008800887308 */ /* 0x000fe20000000800 */
[----:B0-----:R-:W-:-:S07]  /*8a00*/  FMNMX.FTZ R2, R24, R73, !PT ;  /* 0x0000004918027209 */ /* 0x001fce0007810000 */
        /* <DEDUP_REMOVED lines=13> */
[C---:B------:R-:W-:Y:S02]  /*8ae0*/  FADD.FTZ R11, -R2.reuse, R7 ;  /* 0x00000007020b7221 */ /* 0x040fe40000010100 */
[----:B------:R-:W-:Y:S01]  /*8af0*/  MUFU.EX2 R69, R69 ;  /* 0x0000004500457308 */ /* 0x000fe20000000800 */
[----:B------:R-:W-:Y:S01]  /*8b00*/  HGMMA.64x64x16.F32 R88, R128, gdesc[UR4].tnspB, R88, gsb0 ;  /* 0x40e0000480587df0 */ /* 0x000fe20008000858 */
[----:B------:R-:W-:Y:S01]  /*8b10*/  UIADD3 UR6, UR10, 0x300, URZ ;  /* 0x000003000a067890 */ /* 0x000fe2000fffe03f */
[-C--:B------:R-:W-:Y:S01]  /*8b20*/  FMUL.FTZ R28, R11, R0.reuse ;  /* 0x000000000b1c7220 */ /* 0x080fe20000410000 */
[----:B------:R-:W-:Y:S01]  /*8b30*/  UMOV UR7, 0x40000040 ;  /* 0x4000004000077882 */ /* 0x000fe20000000000 */
[----:B------:R-:W-:-:S03]  /*8b40*/  FMUL.FTZ R11, R2, R0 ;  /* 0x00000000020b7220 */ /* 0x000fc60000410000 */
[----:B------:R-:W-:Y:S01]  /*8b50*/  MUFU.EX2 R132, R132 ;  /* 0x0000008400847308 */ /* 0x000fe20000000800 */
[-CC-:B------:R-:W-:Y:S01]  /*8b60*/  FFMA.FTZ R149, R26, R0.reuse, -R11.reuse ;  /* 0x000000001a957223 */ /* 0x180fe2000001080b */
[-CC-:B------:R-:W-:Y:S01]  /*8b70*/  FFMA.FTZ R26, R27, R0.reuse, -R11.reuse ;  /* 0x000000001b1a7223 */ /* 0x180fe2000001080b */
[----:B------:R-:W-:Y:S02]  /*8b80*/  IMAD.U32 R27, RZ, RZ, UR37 ;  /* 0x00000025ff1b7e24 */ /* 0x000fe4000f8e00ff */
[-CC-:B------:R-:W-:Y:S01]  /*8b90*/  FFMA.FTZ R151, R30, R0.reuse, -R11.reuse ;  /* 0x000000001e977223 */ /* 0x180fe2000001080b */
[-CC-:B------:R-:W-:Y:S01]  /*8ba0*/  FFMA.FTZ R30, R31, R0.reuse, -R11.reuse ;  /* 0x000000001f1e7223 */ /* 0x180fe2000001080b */
[----:B------:R-:W-:Y:S02]  /*8bb0*/  VIADD R31, R22, 0x9 ;  /* 0x00000009161f7836 */ /* 0x000fe40000000000 */
[-CC-:B------:R-:W-:Y:S01]  /*8bc0*/  FFMA.FTZ R145, R34, R0.reuse, -R11.reuse ;  /* 0x0000000022917223 */ /* 0x180fe2000001080b */
[----:B------:R-:W-:Y:S01]  /*8bd0*/  MUFU.EX2 R28, R28 ;  /* 0x0000001c001c7308 */ /* 0x000fe20000000800 */
[----:B------:R-:W-:Y:S01]  /*8be0*/  @!P1 LEA R27, R27, UR45, 0x3 ;  /* 0x0000002d1b1b9c11 */ /* 0x000fe2000f8e18ff */
[-CC-:B------:R-:W-:Y:S01]  /*8bf0*/  FFMA.FTZ R32, R35, R0.reuse, -R11.reuse ;  /* 0x0000000023207223 */ /* 0x180fe2000001080b */
[----:B------:R-:W-:Y:S01]  /*8c00*/  SEL R31, R31, 0x9, !P2 ;  /* 0x000000091f1f7807 */ /* 0x000fe20005000000 */
[-CC-:B------:R-:W-:Y:S01]  /*8c10*/  FFMA.FTZ R147, R38, R0.reuse, -R11.reuse ;  /* 0x0000000026937223 */ /* 0x180fe2000001080b */
[----:B------:R-:W-:Y:S01]  /*8c20*/  FFMA.FTZ R143, R46, R0, -R11 ;  /* 0x000000002e8f7223 */ /* 0x000fe2000001080b */
[----:B------:R-:W-:-:S02]  /*8c30*/  @!P1 VIADD R27, R27, 0x16840 ;  /* 0x000168401b1b9836 */ /* 0x000fc40000000000 */
        /* <DEDUP_REMOVED lines=20> */
[----:B------:R-:W-:Y:S01]  /*8d80*/  FFMA.FTZ R86, R86, R0, -R11 ;  /* 0x0000000056567223 */ /* 0x000fe2000001080b */
[----:B------:R-:W-:Y:S01]  /*8d90*/  IMAD.U32 R35, RZ, RZ, UR22 ;  /* 0x00000016ff237e24 */ /* 0x000fe2000f8e00ff */
[C---:B------:R-:W-:Y:S01]  /*8da0*/  ISETP.GT.AND P2, PT, R4.reuse, UR21, PT ;  /* 0x0000001504007c0c */ /* 0x040fe2000bf44270 */
[----:B------:R-:W-:Y:S01]  /*8db0*/  UMOV UR22, UR37 ;  /* 0x0000002500167c82 */ /* 0x000fe20008000000 */
[----:B------:R-:W-:Y:S01]  /*8dc0*/  VIADD R4, R4, 0xffffffff ;  /* 0xffffffff04047836 */ /* 0x000fe20000000000 */
[----:B------:R-:W0:Y:S01]  /*8dd0*/  MUFU.EX2 R30, R30 ;  /* 0x0000001e001e7308 */ /* 0x000e220000000800 */
[C---:B-1----:R-:W-:Y:S01]  /*8de0*/  FADD.FTZ R46, R26.reuse, R5 ;  /* 0x000000051a2e7221 */ /* 0x042fe20000010000 */
[----:B------:R-:W-:-:S02]  /*8df0*/  F2FP.F16.F32.PACK_AB R149, R26, R149 ;  /* 0x000000951a95723e */ /* 0x000fc400000000ff */
[----:B------:R-:W-:-:S04]  /*8e00*/  @!P1 LEA R35, R35, UR45, 0x3 ;  /* 0x0000002d23239c11 */ /* 0x000fc8000f8e18ff */
[----:B------:R-:W1:Y:S01]  /*8e10*/  MUFU.EX2 R145, R145 ;  /* 0x0000009100917308 */ /* 0x000e620000000800 */
[----:B--2---:R-:W-:-:S07]  /*8e20*/  FADD.FTZ R5, R151, R46 ;  /* 0x0000002e97057221 */ /* 0x004fce0000010000 */
[----:B------:R-:W2:Y:S01]  /*8e30*/  MUFU.EX2 R32, R32 ;  /* 0x0000002000207308 */ /* 0x000ea20000000800 */
[C---:B0-----:R-:W-:Y:S01]  /*8e40*/  FADD.FTZ R46, R30.reuse, R5 ;  /* 0x000000051e2e7221 */ /* 0x041fe20000010000 */
[----:B------:R-:W-:-:S06]  /*8e50*/  F2FP.F16.F32.PACK_AB R151, R30, R151 ;  /* 0x000000971e97723e */ /* 0x000fcc00000000ff */
[----:B------:R-:W0:Y:S01]  /*8e60*/  MUFU.EX2 R147, R147 ;  /* 0x0000009300937308 */ /* 0x000e220000000800 */
[----:B-1----:R-:W-:Y:S01]  /*8e70*/  FADD.FTZ R5, R145, R46 ;  /* 0x0000002e91057221 */ /* 0x002fe20000010000 */
[----:B------:R-:W-:Y:S01]  /*8e80*/  FFMA.FTZ R46, R67, R0, -R11 ;  /* 0x00000000432e7223 */ /* 0x000fe2000001080b */
[----:B------:R-:W-:Y:S02]  /*8e90*/  WARPGROUP.DEPBAR.LE gsb0, 0x0 ;  /* 0x00008000000079c5 */ /* 0x000fe40000010000 */
[----:B------:R-:W-:-:S03]  /*8ea0*/  WARPGROUP.ARRIVE ;  /* 0x00000000000079c5 */ /* 0x000fc60000000000 */
[----:B------:R-:W1:Y:S01]  /*8eb0*/  MUFU.EX2 R34, R34 ;  /* 0x0000002200227308 */ /* 0x000e620000000800 */
[----:B--2---:R-:W-:Y:S01]  /*8ec0*/  FADD.FTZ R50, R32, R5 ;  /* 0x0000000520327221 */ /* 0x004fe20000010000 */
[-CC-:B------:R-:W-:Y:S01]  /*8ed0*/  FFMA.FTZ R129, R66, R0.reuse, -R11.reuse ;  /* 0x0000000042817223 */ /* 0x180fe2000001080b */
[----:B------:R-:W-:Y:S01]  /*8ee0*/  F2FP.F16.F32.PACK_AB R145, R32, R145 ;  /* 0x000000912091723e */ /* 0x000fe200000000ff */
[----:B------:R-:W-:Y:S01]  /*8ef0*/  FFMA.FTZ R131, R70, R0, -R11 ;  /* 0x0000000046837223 */ /* 0x000fe2000001080b */
[----:B------:R-:W-:Y:S01]  /*8f00*/  HGMMA.64x64x16.F32 R88, R124, gdesc[UR4].tnspB, R88, gsb0 ;  /* 0x40e000047c587df0 */ /* 0x000fe20008000858 */
[----:B------:R-:W-:Y:S01]  /*8f10*/  UIADD3 UR6, UR10, 0x380, URZ ;  /* 0x000003800a067890 */ /* 0x000fe2000fffe03f */
[----:B0-----:R-:W-:Y:S01]  /*8f20*/  FADD.FTZ R5, R147, R50 ;  /* 0x0000003293057221 */ /* 0x001fe20000010000 */
[----:B------:R-:W-:Y:S01]  /*8f30*/  UMOV UR7, 0x40000040 ;  /* 0x4000004000077882 */ /* 0x000fe20000000000 */
[----:B------:R-:W0:Y:S01]  /*8f40*/  MUFU.EX2 R141, R141 ;  /* 0x0000008d008d7308 */ /* 0x000e220000000800 */
[----:B------:R-:W-:-:S02]  /*8f50*/  F2FP.F16.F32.PACK_AB R128, R53, R8 ;  /* 0x000000083580723e */ /* 0x000fc400000000ff */
[----:B------:R-:W-:-:S05]  /*8f60*/  F2FP.F16.F32.PACK_AB R130, R57, R10 ;  /* 0x0000000a3982723e */ /* 0x000fca00000000ff */
        /* <DEDUP_REMOVED lines=21> */
[----:B--2---:R-:W-:Y:S01]  /*90c0*/  FADD.FTZ R30, R42, R5 ;  /* 0x000000052a1e7221 */ /* 0x004fe20000010000 */
[----:B------:R-:W-:Y:S02]  /*90d0*/  WARPGROUP.DEPBAR.LE gsb0, 0x0 ;  /* 0x00008000000079c5 */ /* 0x000fe40000010000 */
[----:B------:R-:W-:Y:S01]  /*90e0*/  WARPGROUP.ARRIVE ;  /* 0x00000000000079c5 */ /* 0x000fe20000000000 */
[-CC-:B------:R-:W-:Y:S01]  /*90f0*/  FFMA.FTZ R125, R74, R0.reuse, -R11.reuse ;  /* 0x000000004a7d7223 */ /* 0x180fe2000001080b */
[----:B------:R-:W-:Y:S01]  /*9100*/  FFMA.FTZ R127, R78, R0, -R11 ;  /* 0x000000004e7f7223 */ /* 0x000fe2000001080b */
[----:B------:R-:W-:Y:S01]  /*9110*/  F2FP.F16.F32.PACK_AB R139, R42, R139 ;  /* 0x0000008b2a8b723e */ /* 0x000fe200000000ff */
[----:B------:R-:W-:Y:S01]  /*9120*/  MUFU.EX2 R134, R134 ;  /* 0x0000008600867308 */ /* 0x000fe20000000800 */
[----:B-1----:R-:W-:Y:S01]  /*9130*/  FADD.FTZ R5, R133, R30 ;  /* 0x0000001e85057221 */ /* 0x002fe20000010000 */
[----:B------:R-:W-:Y:S01]  /*9140*/  HGMMA.64x64x16.F32 R88, R120, gdesc[UR4].tnspB, R88, gsb0 ;  /* 0x40e0000478587df0 */ /* 0x000fe20008000858 */
[----:B------:R-:W-:-:S02]  /*9150*/  F2FP.F16.F32.PACK_AB R124, R61, R12 ;  /* 0x0000000c3d7c723e */ /* 0x000fc400000000ff */
[----:B------:R-:W-:-:S03]  /*9160*/  F2FP.F16.F32.PACK_AB R126, R65, R14 ;  /* 0x0000000e417e723e */ /* 0x000fc600000000ff */
[----:B------:R-:W1:Y:S01]  /*9170*/  MUFU.EX2 R135, R135 ;  /* 0x0000008700877308 */ /* 0x000e620000000800 */
[C---:B0-----:R-:W-:Y:S01]  /*9180*/  FADD.FTZ R30, R44.reuse, R5 ;  /* 0x000000052c1e7221 */ /* 0x041fe20000010000 */
[----:B------:R-:W-:-:S06]  /*9190*/  F2FP.F16.F32.PACK_AB R133, R44, R133 ;  /* 0x000000852c85723e */ /* 0x000fcc00000000ff */
[----:B------:R-:W-:Y:S08]  /*91a0*/  MUFU.EX2 R129, R129 ;  /* 0x0000008100817308 */ /* 0x000ff00000000800 */
[----:B------:R-:W-:Y:S01]  /*91b0*/  MUFU.EX2 R46, R46 ;  /* 0x0000002e002e7308 */ /* 0x000fe20000000800 */
[----:B-1----:R-:W-:-:S07]  /*91c0*/  FADD.FTZ R5, R135, R30 ;  /* 0x0000001e87057221 */ /* 0x002fce0000010000 */
        /* <DEDUP_REMOVED lines=10> */
[----:B0-----:R-:W-:Y:S01]  /*9270*/  @!P1 VIADD R31, R35, 0x16860 ;  /* 0x00016860231f9836 */ /* 0x001fe20000000000 */
[----:B------:R-:W-:Y:S01]  /*9280*/  F2FP.F16.F32.PACK_AB R120, R69, R20 ;  /* 0x000000144578723e */ /* 0x000fe200000000ff */
[-C--:B------:R-:W-:Y:S01]  /*9290*/  FMUL.FTZ R88, R88, R9.reuse ;  /* 0x0000000958587220 */ /* 0x080fe20000410000 */
[-C--:B------:R-:W-:Y:S01]  /*92a0*/  FMUL.FTZ R89, R89, R9.reuse ;  /* 0x0000000959597220 */ /* 0x080fe20000410000 */
[-C--:B------:R-:W-:Y:S01]  /*92b0*/  FMUL.FTZ R92, R92, R9.reuse ;  /* 0x000000095c5c7220 */ /* 0x080fe20000410000 */
[----:B------:R-:W-:Y:S01]  /*92c0*/  @!P1 PRMT R31, RZ, 0x654, R31 ;  /* 0x00000654ff1f9816 */ /* 0x000fe2000000001f */
[----:B-1----:R-:W-:Y:S01]  /*92d0*/  FADD.FTZ R27, R13, R6 ;  /* 0x000000060d1b7221 */ /* 0x002fe20000010000 */
[----:B------:R-:W-:Y:S01]  /*92e0*/  FFMA.FTZ R6, R63, R0, -R11 ;  /* 0x000000003f067223 */ /* 0x000fe2000001080b */
[----:B------:R-:W-:Y:S01]  /*92f0*/  MUFU.EX2 R24, R84 ;  /* 0x0000005400187308 */ /* 0x000fe20000000800 */
[----:B------:R0:W-:Y:S01]  /*9300*/  @!P1 SYNCS.ARRIVE.TRANS64.RED.A1T0 RZ, [R31+URZ], RZ ;  /* 0x000000ff1fff99a7 */ /* 0x0001e2000810043f */
[----:B------:R-:W-:Y:S01]  /*9310*/  FADD.FTZ R48, R150, R27 ;  /* 0x0000001b96307221 */ /* 0x000fe20000010000 */
[----:B------:R-:W-:Y:S01]  /*9320*/  F2FP.F16.F32.PACK_AB R150, R15, R150 ;  /* 0x000000960f96723e */ /* 0x000fe200000000ff */
[-C--:B------:R-:W-:Y:S01]  /*9330*/  FMUL.FTZ R93, R93, R9.reuse ;  /* 0x000000095d5d7220 */ /* 0x080fe20000410000 */
        /* <DEDUP_REMOVED lines=10> */
[-CC-:B------:R-:W-:Y:S01]  /*93e0*/  FFMA.FTZ R48, R71, R0.reuse, -R11.reuse ;  /* 0x0000000047307223 */ /* 0x180fe2000001080b */
[----:B------:R-:W-:Y:S01]  /*93f0*/  FFMA.FTZ R11, R87, R0, -R11 ;  /* 0x00000000570b7223 */ /* 0x000fe2000001080b */
[----:B------:R-:W-:Y:S01]  /*9400*/  MUFU.EX2 R123, R86 ;  /* 0x00000056007b7308 */ /* 0x000fe20000000800 */
        /* <DEDUP_REMOVED lines=9> */
[C---:B-1----:R-:W-:Y:S01]  /*94a0*/  FADD.FTZ R30, R6.reuse, R5 ;  /* 0x00000005061e7221 */ /* 0x042fe20000010000 */
        /* <DEDUP_REMOVED lines=15> */
[----:B--2---:R-:W-:Y:S01]  /*95a0*/  FADD.FTZ R30, R48, R5 ;  /* 0x00000005301e7221 */ /* 0x004fe20000010000 */
[C---:B------:R-:W-:Y:S01]  /*95b0*/  F2FP.F16.F32.PACK_AB R136, R37.reuse, R136 ;  /* 0x000000882588723e */ /* 0x040fe200000000ff */
[-C--:B------:R-:W-:Y:S01]  /*95c0*/  FMUL.FTZ R90, R90, R28.reuse ;  /* 0x0000001c5a5a7220 */ /* 0x080fe20000410000 */
[----:B------:R-:W-:Y:S01]  /*95d0*/  FADD.FTZ R13, R37, R52 ;  /* 0x00000034250d7221 */ /* 0x000fe20000010000 */
[----:B------:R-:W-:Y:S01]  /*95e0*/  FADD.FTZ R5, R125, R30 ;  /* 0x0000001e7d057221 */ /* 0x000fe20000010000 */
[----:B------:R-:W-:Y:S01]  /*95f0*/  F2FP.F16.F32.PACK_AB R131, R48, R131 ;  /* 0x000000833083723e */ /* 0x000fe200000000ff */
[----:B------:R-:W-:Y:S01]  /*9600*/  FMUL.FTZ R91, R91, R28 ;  /* 0x0000001c5b5b7220 */ /* 0x000fe20000410000 */
[----:B------:R-:W-:Y:S01]  /*9610*/  FADD.FTZ R52, R138, R13 ;  /* 0x0000000d8a347221 */ /* 0x000fe20000010000 */
[----:B------:R-:W-:Y:S01]  /*9620*/  FADD.FTZ R6, R26, R5 ;  /* 0x000000051a067221 */ /* 0x000fe20000010000 */
[----:B-1----:R-:W-:Y:S01]  /*9630*/  F2FP.F16.F32.PACK_AB R122, R7, R24 ;  /* 0x00000018077a723e */ /* 0x002fe200000000ff */
[----:B------:R-:W-:Y:S01]  /*9640*/  FMUL.FTZ R94, R94, R28 ;  /* 0x0000001c5e5e7220 */ /* 0x000fe20000410000 */
[----:B------:R-:W-:Y:S01]  /*9650*/  FADD.FTZ R13, R45, R52 ;  /* 0x000000342d0d7221 */ /* 0x000fe20000010000 */
[----:B------:R-:W-:Y:S01]  /*9660*/  FADD.FTZ R6, R127, R6 ;  /* 0x000000067f067221 */ /* 0x000fe20000010000 */
[----:B------:R-:W-:Y:S01]  /*9670*/  F2FP.F16.F32.PACK_AB R138, R45, R138 ;  /* 0x0000008a2d8a723e */ /* 0x000fe200000000ff */
[----:B------:R-:W-:Y:S01]  /*9680*/  FMUL.FTZ R95, R95, R28 ;  /* 0x0000001c5f5f7220 */ /* 0x000fe20000410000 */
[----:B------:R-:W-:Y:S01]  /*9690*/  FADD.FTZ R32, R132, R13 ;  /* 0x0000000d84207221 */ /* 0x000fe20000010000 */
[----:B------:R-:W-:Y:S01]  /*96a0*/  FADD.FTZ R6, R79, R6 ;  /* 0x000000064f067221 */ /* 0x000fe20000010000 */
        /* <DEDUP_REMOVED lines=11> */
[----:B------:R-:W-:Y:S01]  /*9760*/  F2FP.F16.F32.PACK_AB R127, R79, R127 ;  /* 0x0000007f4f7f723e */ /* 0x000fe200000000ff */
[-C--:B------:R-:W-:Y:S01]  /*9770*/  FMUL.FTZ R103, R103, R28.reuse ;  /* 0x0000001c67677220 */ /* 0x080fe20000410000 */
[----:B------:R-:W-:Y:S01]  /*9780*/  F2FP.F16.F32.PACK_AB R121, R83, R121 ;  /* 0x000000795379723e */ /* 0x000fe200000000ff */
        /* <DEDUP_REMOVED lines=10> */
[----:B------:R-:W1:Y:S01]  /*9830*/  MUFU.EX2 R10, R11 ;  /* 0x0000000b000a7308 */ /* 0x000e620000000800 */
[----:B------:R-:W-:Y:S01]  /*9840*/  FMUL.FTZ R119, R119, R28 ;  /* 0x0000001c77777220 */ /* 0x000fe20000410000 */
[----:B------:R-:W-:-:S04]  /*9850*/  FADD.FTZ R13, R57, R32 ;  /* 0x00000020390d7221 */ /* 0x000fc80000010000 */
[----:B------:R-:W-:-:S04]  /*9860*/  FADD.FTZ R32, R12, R13 ;  /* 0x0000000d0c207221 */ /* 0x000fc80000010000 */
[----:B------:R-:W-:-:S04]  /*9870*/  FADD.FTZ R13, R61, R32 ;  /* 0x000000203d0d7221 */ /* 0x000fc80000010000 */
[----:B------:R-:W-:-:S04]  /*9880*/  FADD.FTZ R8, R14, R13 ;  /* 0x0000000d0e087221 */ /* 0x000fc80000010000 */
[----:B------:R-:W-:-:S04]  /*9890*/  FADD.FTZ R5, R65, R8 ;  /* 0x0000000841057221 */ /* 0x000fc80000010000 */
[----:B------:R-:W-:-:S04]  /*98a0*/  FADD.FTZ R8, R20, R5 ;  /* 0x0000000514087221 */ /* 0x000fc80000010000 */
[----:B------:R-:W-:-:S04]  /*98b0*/  FADD.FTZ R5, R69, R8 ;  /* 0x0000000845057221 */ /* 0x000fc80000010000 */
[----:B------:R-:W-:Y:S01]  /*98c0*/  FADD.FTZ R8, R24, R5 ;  /* 0x0000000518087221 */ /* 0x000fe20000010000 */
[----:B------:R-:W-:Y:S01]  /*98d0*/  FADD.FTZ R5, R123, R6 ;  /* 0x000000067b057221 */ /* 0x000fe20000010000 */
[C---:B-1----:R-:W-:Y:S02]  /*98e0*/  F2FP.F16.F32.PACK_AB R123, R10.reuse, R123 ;  /* 0x0000007b0a7b723e */ /* 0x042fe400000000ff */
[----:B------:R-:W-:Y:S01]  /*98f0*/  FADD.FTZ R6, R7, R8 ;  /* 0x0000000807067221 */ /* 0x000fe20000010000 */
[----:B------:R-:W-:Y:S01]  /*9900*/  FADD.FTZ R5, R10, R5 ;  /* 0x000000050a057221 */ /* 0x000fe20000010000 */
[----:B------:R-:W-:Y:S02]  /*9910*/  IMAD.MOV.U32 R7, RZ, RZ, R2 ;  /* 0x000000ffff077224 */ /* 0x000fe400078e0002 */
[----:B------:R-:W-:Y:S01]  /*9920*/  IMAD.MOV.U32 R8, RZ, RZ, R3 ;  /* 0x000000ffff087224 */ /* 0x000fe200078e0003 */
[----:B0-----:R-:W-:Y:S06]  /*9930*/  @P2 BRA `(.L_x_13737) ;  /* 0xffffffe000e42947 */ /* 0x001fec000383ffff */
.L_x_13728:
        /* <DEDUP_REMOVED lines=9> */
.L_x_13755:
        /* <DEDUP_REMOVED lines=9> */
.L_x_13740:
[----:B------:R-:W-:Y:S01]  /*9a60*/  ULEA UR6, UR37, UR45, 0x3 ;  /* 0x0000002d25067291 */ /* 0x000fe2000f8e183f */
[----:B------:R-:W-:-:S05]  /*9a70*/  IMAD.U32 R0, RZ, RZ, UR46 ;  /* 0x0000002eff007e24 */ /* 0x000fca000f8e00ff */
[----:B------:R-:W-:-:S04]  /*9a80*/  SHF.L.U32 R0, R0, 0x1f, RZ ;  /* 0x0000001f00007819 */ /* 0x000fc800000006ff */
[----:B------:R0:W1:Y:S01]  /*9a90*/  SYNCS.PHASECHK.TRANS64.TRYWAIT P2, [UR6+0x16830], R0 ;  /* 0x01683000ff0075a7 */ /* 0x0000620008040146 */
[----:B------:R-:W-:Y:S05]  /*9aa0*/  @!P0 BRA `(.L_x_13741) ;  /* 0x0000000000048947 */ /* 0x000fea0003800000 */
[----:B------:R-:W-:Y:S01]  /*9ab0*/  BPT.TRAP 0x1 ;  /* 0x000000040000795c */ /* 0x000fe20000300000 */
.L_x_13741:
[----:B-1----:R-:W-:Y:S05]  /*9ac0*/  @P2 BRA `(.L_x_13739) ;  /* 0x0000000000082947 */ /* 0x002fea0003800000 */
[----:B------:R-:W1:Y:S02]  /*9ad0*/  SYNCS.PHASECHK.TRANS64.TRYWAIT P2, [UR6+0x16830], R0 ;  /* 0x01683000ff0075a7 */ /* 0x000e640008040146 */
[----:B-1----:R-:W-:Y:S05]  /*9ae0*/  @!P2 BRA `(.L_x_13742) ;  /* 0x000000a80040a947 */ /* 0x002fea0003800000 */
.L_x_13739:
        /* <DEDUP_REMOVED lines=25> */
.L_x_13744:
[----:B------:R-:W-:Y:S01]  /*9c80*/  ULEA UR6, UR24, UR45, 0x3 ;  /* 0x0000002d18067291 */ /* 0x000fe2000f8e183f */
[----:B------:R-:W-:-:S05]  /*9c90*/  IMAD.U32 R0, RZ, RZ, UR25 ;  /* 0x00000019ff007e24 */ /* 0x000fca000f8e00ff */
[----:B------:R-:W-:-:S04]  /*9ca0*/  SHF.L.U32 R0, R0, 0x1f, RZ ;  /* 0x0000001f00007819 */ /* 0x000fc800000006ff */
[----:B------:R0:W1:Y:S01]  /*9cb0*/  SYNCS.PHASECHK.TRANS64.TRYWAIT P2, [UR6+0x16850], R0 ;  /* 0x01685000ff0075a7 */ /* 0x0000620008040146 */
[----:B------:R-:W-:Y:S05]  /*9cc0*/  @!P0 BRA `(.L_x_13745) ;  /* 0x0000000000048947 */ /* 0x000fea0003800000 */
[----:B------:R-:W-:Y:S01]  /*9cd0*/  BPT.TRAP 0x1 ;  /* 0x000000040000795c */ /* 0x000fe20000300000 */
.L_x_13745:
[----:B-1----:R-:W-:Y:S05]  /*9ce0*/  @P2 BRA `(.L_x_13743) ;  /* 0x0000000000082947 */ /* 0x002fea0003800000 */
[----:B------:R-:W1:Y:S02]  /*9cf0*/  SYNCS.PHASECHK.TRANS64.TRYWAIT P2, [UR6+0x16850], R0 ;  /* 0x01685000ff0075a7 */ /* 0x000e640008040146 */
[----:B-1----:R-:W-:Y:S05]  /*9d00*/  @!P2 BRA `(.L_x_13746) ;  /* 0x000000a400d0a947 */ /* 0x002fea0003800000 */
.L_x_13743:
[----:B------:R-:W-:Y:S01]  /*9d10*/  UIADD3 UR6, UR45, 0x400, URZ ;  /* 0x000004002d067890 */ /* 0x000fe2000fffe03f */
[----:B------:R-:W-:Y:S01]  /*9d20*/  WARPGROUP.ARRIVE ;  /* 0x00000000000079c5 */ /* 0x000fe20000000000 */
[----:B------:R-:W-:-:S05]  /*9d30*/  UMOV UR7, 0x40000040 ;  /* 0x4000004000077882 */ /* 0x000fca0000000000 */
[----:B------:R-:W2:Y:S01]  /*9d40*/  S2R R2, SR_TID.X ;  /* 0x0000000000027919 */ /* 0x000ea20000002100 */
[----:B------:R-:W-:Y:S01]  /*9d50*/  USHF.R.U32.HI UR6, URZ, 0x4, UR6 ;  /* 0x000000043f067899 */ /* 0x000fe20008011606 */
[----:B------:R-:W-:Y:S01]  /*9d60*/  PLOP3.LUT P2, PT, PT, PT, UP0, 0x80, 0x0 ;  /* 0x000000000000781c */ /* 0x000fe20003f4f008 */
[----:B------:R-:W-:Y:S02]  /*9d70*/  VIADD R14, R17, UR41 ;  /* 0x00000029110e7c36 */ /* 0x000fe40008000000 */
[----:B------:R-:W-:Y:S01]  /*9d80*/  ULOP3.LUT UR6, UR6, 0x3fff, URZ, 0xc0, !UPT ;  /* 0x00003fff06067892 */ /* 0x000fe2000f8ec03f */
[----:B-1----:R-:W-:-:S03]  /*9d90*/  IMAD.U32 R3, RZ, RZ, UR37 ;  /* 0x00000025ff037e24 */ /* 0x002fc6000f8e00ff */
        /* <DEDUP_REMOVED lines=43> */
[----:B------:R-:W-:-:S04]  /*a050*/  @UP0 ULDC UR6, c[0x0][0x450] ;  /* 0x0001140000060ab9 */ /* 0x000fc80000000800 */
[----:B------:R-:W-:Y:S01]  /*a060*/  @P2 SHF.R.U32.HI R14, RZ, UR6, R0 ;  /* 0x00000006ff0e2c19 */ /* 0x000fe20008011600 */
[----:B------:R-:W-:Y:S01]  /*a070*/  IMAD.SHL.U32 R0, R4, 0x80, RZ ;  /* 0x0000008004007824 */ /* 0x000fe200078e00ff */
[----:B--2---:R-:W-:Y:S01]  /*a080*/  ISETP.GE.U32.AND P2, PT, R2, 0x180, PT ;  /* 0x000001800200780c */ /* 0x004fe20003f46070 */
[----:B------:R-:W-:Y:S01]  /*a090*/  VIADD R2, R22, 0x9 ;  /* 0x0000000916027836 */ /* 0x000fe20000000000 */
[----:B------:R-:W-:Y:S01]  /*a0a0*/  ULOP3.LUT UR6, URZ, UR23, URZ, 0x33, !UPT ;  /* 0x000000173f067292 */ /* 0x000fe2000f8e333f */
[----:B------:R-:W0:Y:S01]  /*a0b0*/  SHFL.IDX PT, R9, R14, RZ, 0x1c1f ;  /* 0x001c1fff0e097589 */ /* 0x000e2200000e0000 */
[----:B------:R-:W-:Y:S02]  /*a0c0*/  IADD3 R3, -R0, 0x1, RZ ;  /* 0x0000000100037810 */ /* 0x000fe40007ffe1ff */
[----:B------:R-:W-:Y:S01]  /*a0d0*/  SEL R11, R2, 0x9, !P2 ;  /* 0x00000009020b7807 */ /* 0x000fe20005000000 */
[----:B------:R-:W-:Y:S02]  /*a0e0*/  IMAD.U32 R2, RZ, RZ, UR38 ;  /* 0x00000026ff027e24 */ /* 0x000fe4000f8e00ff */
[----:B------:R-:W-:-:S05]  /*a0f0*/  IMAD R3, R16, -0x2, R3 ;  /* 0xfffffffe10037824 */ /* 0x000fca00078e0203 */
[----:B------:R-:W-:-:S05]  /*a100*/  IADD3 R3, -R2, UR42, R3 ;  /* 0x0000002a02037c10 */ /* 0x000fca000fffe103 */
[----:B------:R-:W-:-:S04]  /*a110*/  VIADD R12, R3, UR6 ;  /* 0x00000006030c7c36 */ /* 0x000fc80008000000 */
[----:B0-----:R-:W-:Y:S01]  /*a120*/  IMAD.IADD R2, R12, 0x1, R9 ;  /* 0x000000010c027824 */ /* 0x001fe200078e0209 */
[----:B------:R-:W-:Y:S02]  /*a130*/  WARPGROUP.DEPBAR.LE gsb0, 0x0 ;  /* 0x00008000000079c5 */ /* 0x000fe40000010000 */
[----:B------:R0:W-:Y:S06]  /*a140*/  BAR.ARV R11, 0x100 ;  /* 0x0004000b0000751d */ /* 0x0001ec0000002000 */
[----:B------:R1:W-:Y:S02]  /*a150*/  @!P1 SYNCS.ARRIVE.TRANS64.RED.A1T0 RZ, [R10+URZ], RZ ;  /* 0x000000ff0aff99a7 */ /* 0x0003e4000810043f */
[----:B-1----:R-:W-:-:S04]  /*a160*/  VIADD R10, R3, UR22 ;  /* 0x00000016030a7c36 */ /* 0x002fc80008000000 */
        /* <DEDUP_REMOVED lines=15> */
.L_x_13749:
[----:B------:R-:W-:-:S05]  /*a260*/  IMAD.U32 R120, RZ, RZ, UR21 ;  /* 0x00000015ff787e24 */ /* 0x000fca000f8e00ff */
[----:B------:R-:W-:-:S13]  /*a270*/  ISETP.NE.AND P2, PT, R120, 0x1, PT ;  /* 0x000000017800780c */ /* 0x000fda0003f45270 */
[----:B------:R-:W0:Y:S02]  /*a280*/  @P2 LDC.64 R20, c[0x0][0x9e8] ;  /* 0x00027a00ff142b82 */ /* 0x000e240000000a00 */
[----:B0-----:R-:W-:-:S05]  /*a290*/  @P2 IMAD.HI.U32 R20, R9, R20, RZ ;  /* 0x0000001409142227 */ /* 0x001fca00078e00ff */
[----:B------:R-:W-:-:S07]  /*a2a0*/  @P2 SHF.R.U32.HI R9, RZ, R21, R20 ;  /* 0x00000015ff092219 */ /* 0x000fce0000011614 */
.L_x_13750:
[----:B------:R-:W-:Y:S05]  /*a2b0*/  BSYNC B0 ;  /* 0x0000000000007941 */ /* 0x000fea0003800000 */
.L_x_13748:
[----:B------:R-:W-:-:S04]  /*a2c0*/  IMAD R9, R9, R120, -R0 ;  /* 0x0000007809097224 */ /* 0x000fc800078e0a00 */
[----:B------:R-:W-:-:S05]  /*a2d0*/  IMAD R9, R16, -0x2, R9 ;  /* 0xfffffffe10097824 */ /* 0x000fca00078e0209 */
[----:B------:R-:W-:Y:S02]  /*a2e0*/  VIADDMNMX R3, R9, R120, R3, PT ;  /* 0x0000007809037246 */ /* 0x000fe40003800103 */
[----:B------:R-:W-:-:S07]  /*a2f0*/  VIMNMX R2, R2, R9, !PT ;  /* 0x0000000902027248 */ /* 0x000fce0007fe0100 */
.L_x_13747:
        /* <DEDUP_REMOVED lines=12> */
[C---:B------:R-:W-:Y:S01]  /*a3c0*/  ISETP.LT.OR P4, PT, R3.reuse, 0xa, P4 ;  /* 0x0000000a0300780c */ /* 0x040fe20002781670 */
[--C-:B0-----:R-:W-:Y:S01]  /*a3d0*/  IMAD.IADD R10, R10, 0x1, R141.reuse ;  /* 0x000000010a0a7824 */ /* 0x101fe200078e028d */
        /* <DEDUP_REMOVED lines=100> */
.L_x_13753:
[----:B------:R-:W-:-:S05]  /*aa20*/  IMAD.U32 R14, RZ, RZ, UR21 ;  /* 0x00000015ff0e7e24 */ /* 0x000fca000f8e00ff */
[----:B------:R-:W-:-:S13]  /*aa30*/  ISETP.NE.AND P3, PT, R14, 0x1, PT ;  /* 0x000000010e00780c */ /* 0x000fda0003f65270 */
[----:B------:R-:W0:Y:S02]  /*aa40*/  @P3 LDC.64 R2, c[0x0][0x9e8] ;  /* 0x00027a00ff023b82 */ /* 0x000e240000000a00 */
[----:B0-----:R-:W-:-:S05]  /*aa50*/  @P3 IMAD.HI.U32 R2, R141, R2, RZ ;  /* 0x000000028d023227 */ /* 0x001fca00078e00ff */
[----:B------:R-:W-:-:S07]  /*aa60*/  @P3 SHF.R.U32.HI R141, RZ, R3, R2 ;  /* 0x00000003ff8d3219 */ /* 0x000fce0000011602 */
.L_x_13754:
[----:B------:R-:W-:Y:S05]  /*aa70*/  BSYNC B0 ;  /* 0x0000000000007941 */ /* 0x000fea0003800000 */
.L_x_13752:
[----:B------:R-:W-:-:S04]  /*aa80*/  IMAD R141, R141, R14, -R0 ;  /* 0x0000000e8d8d7224 */ /* 0x000fc800078e0a00 */
[----:B------:R-:W-:-:S05]  /*aa90*/  IMAD R141, R16, -0x2, R141 ;  /* 0xfffffffe108d7824 */ /* 0x000fca00078e028d */
[----:B------:R-:W-:Y:S02]  /*aaa0*/  VIADDMNMX R10, R141, R14, R10, PT ;  /* 0x0000000e8d0a7246 */ /* 0x000fe4000380010a */
[----:B------:R-:W-:-:S07]  /*aab0*/  VIMNMX R12, R12, R141, !PT ;  /* 0x0000008d0c0c7248 */ /* 0x000fce0007fe0100 */
.L_x_13751:
        /* <DEDUP_REMOVED lines=64> */
[----:B------:R-:W0:Y:S01]  /*aec0*/  LDC R0, c[0x0][0x988] ;  /* 0x00026200ff007b82 */ /* 0x000e220000000800 */
[----:B------:R-:W-:Y:S02]  /*aed0*/  FSEL R151, R50, -INF , !P4 ;  /* 0xff80000032977808 */ /* 0x000fe40006000000 */
[----:B------:R-:W1:Y:S01]  /*aee0*/  SHFL.BFLY PT, R3, R2, 0x2, 0x1f ;  /* 0x0c401f0002037f89 */ /* 0x000e6200000e0000 */
[----:B------:R-:W-:-:S04]  /*aef0*/  ISETP.GT.AND P4, PT, R12, 0x38, P2 ;  /* 0x000000380c00780c */ /* 0x000fc80001784270 */
[----:B------:R-:W-:Y:S02]  /*af00*/  ISETP.LT.OR P4, PT, R10, 0x39, P4 ;  /* 0x000000390a00780c */ /* 0x000fe40002781670 */
[----:B-1----:R-:W-:Y:S02]  /*af10*/  FMNMX.FTZ R14, R2, R3, !PT ;  /* 0x00000003020e7209 */ /* 0x002fe40007810000 */
        /* <DEDUP_REMOVED lines=11> */
[----:B0-----:R-:W-:-:S05]  /*afd0*/  FMUL.FTZ R14, R3, R0 ;  /* 0x00000000030e7220 */ /* 0x001fca0000410000 */
        /* <DEDUP_REMOVED lines=30> */
[C---:B------:R-:W-:Y:S01]  /*b1c0*/  ISETP.GT.AND P4, PT, R12.reuse, 0x40, P2 ;  /* 0x000000400c00780c */ /* 0x040fe20001784270 */
[----:B------:R-:W-:Y:S01]  /*b1d0*/  MUFU.EX2 R148, R148 ;  /* 0x0000009400947308 */ /* 0x000fe20000000800 */
[----:B------:R-:W-:Y:S01]  /*b1e0*/  FSEL R51, R51, -INF , !P3 ;  /* 0xff80000033337808 */ /* 0x000fe20005800000 */
[-CC-:B------:R-:W-:Y:S01]  /*b1f0*/  FFMA.FTZ R29, R29, R0.reuse, -R14.reuse ;  /* 0x000000001d1d7223 */ /* 0x180fe2000001080e */
[----:B------:R-:W-:Y:S01]  /*b200*/  ISETP.GT.AND P3, PT, R12, 0x39, P2 ;  /* 0x000000390c00780c */ /* 0x000fe20001764270 */
[--C-:B------:R-:W-:Y:S01]  /*b210*/  FFMA.FTZ R128, R129, R0, -R14.reuse ;  /* 0x0000000081807223 */ /* 0x100fe2000001080e */
[----:B------:R-:W-:Y:S01]  /*b220*/  FMNMX.FTZ R2, R151, R2, !PT ;  /* 0x0000000297027209 */ /* 0x000fe20007810000 */
[-CC-:B------:R-:W-:Y:S01]  /*b230*/  FFMA.FTZ R130, R131, R0.reuse, -R14.reuse ;  /* 0x0000000083827223 */ /* 0x180fe2000001080e */
[C---:B------:R-:W-:Y:S01]  /*b240*/  ISETP.LT.OR P3, PT, R10.reuse, 0x3a, P3 ;  /* 0x0000003a0a00780c */ /* 0x040fe20001f61670 */
[----:B------:R-:W-:Y:S01]  /*b250*/  MUFU.EX2 R147, R147 ;  /* 0x0000009300937308 */ /* 0x000fe20000000800 */
[----:B------:R-:W-:Y:S01]  /*b260*/  ISETP.LT.OR P4, PT, R10, 0x41, P4 ;  /* 0x000000410a00780c */ /* 0x000fe20002781670 */
[-CC-:B------:R-:W-:Y:S01]  /*b270*/  FFMA.FTZ R124, R133, R0.reuse, -R14.reuse ;  /* 0x00000000857c7223 */ /* 0x180fe2000001080e */
[----:B------:R-:W-:Y:S01]  /*b280*/  FSEL R55, R55, -INF , !P3 ;  /* 0xff80000037377808 */ /* 0x000fe20005800000 */
[-CC-:B------:R-:W-:Y:S01]  /*b290*/  FFMA.FTZ R126, R135, R0.reuse, -R14.reuse ;  /* 0x00000000877e7223 */ /* 0x180fe2000001080e */
[----:B------:R-:W-:Y:S01]  /*b2a0*/  ISETP.GT.AND P3, PT, R12, 0x41, P2 ;  /* 0x000000410c00780c */ /* 0x000fe20001764270 */
[--C-:B------:R-:W-:Y:S01]  /*b2b0*/  FFMA.FTZ R120, R137, R0, -R14.reuse ;  /* 0x0000000089787223 */ /* 0x100fe2000001080e */
[----:B------:R-:W-:Y:S01]  /*b2c0*/  FMNMX.FTZ R2, R51, R2, !PT ;  /* 0x0000000233027209 */ /* 0x000fe20007810000 */
[----:B------:R-:W-:Y:S01]  /*b2d0*/  MUFU.EX2 R150, R150 ;  /* 0x0000009600967308 */ /* 0x000fe20000000800 */
[----:B------:R-:W-:Y:S01]  /*b2e0*/  FSEL R37, R58, -INF , !P4 ;  /* 0xff8000003a257808 */ /* 0x000fe20006000000 */
[----:B------:R-:W-:Y:S01]  /*b2f0*/  FFMA.FTZ R122, R139, R0, -R14 ;  /* 0x000000008b7a7223 */ /* 0x000fe2000001080e */
[----:B------:R-:W-:-:S02]  /*b300*/  ISETP.GT.AND P4, PT, R12, 0x48, P2 ;  /* 0x000000480c00780c */ /* 0x000fc40001784270 */
[C---:B------:R-:W-:Y:S02]  /*b310*/  ISETP.LT.OR P3, PT, R10.reuse, 0x42, P3 ;  /* 0x000000420a00780c */ /* 0x040fe40001f61670 */
        /* <DEDUP_REMOVED lines=19> */
[----:B------:R-:W-:Y:S02]  /*b450*/  ISETP.LT.OR P3, PT, R10, 0x52, P3 ;  /* 0x000000520a00780c */ /* 0x000fe40001f61670 */
[----:B------:R-:W-:Y:S01]  /*b460*/  FMNMX.FTZ R2, R62, R45, !PT ;  /* 0x0000002d3e027209 */ /* 0x000fe20007810000 */
[----:B------:R-:W-:Y:S01]  /*b470*/  FFMA.FTZ R45, R49, R0, -R14 ;  /* 0x00000000312d7223 */ /* 0x000fe2000001080e */
        /* <DEDUP_REMOVED lines=16> */
[-CC-:B------:R-:W-:Y:S01]  /*b580*/  FFMA.FTZ R49, R53, R0.reuse, -R14.reuse ;  /* 0x0000000035317223 */ /* 0x180fe2000001080e */
[----:B------:R-:W-:Y:S01]  /*b590*/  FSEL R121, R74, -INF , !P4 ;  /* 0xff8000004a797808 */ /* 0x000fe20006000000 */
[----:B------:R-:W-:Y:S01]  /*b5a0*/  FFMA.FTZ R53, R57, R0, -R14 ;  /* 0x0000000039357223 */ /* 0x000fe2000001080e */
[----:B------:R-:W-:Y:S01]  /*b5b0*/  ISETP.GT.AND P4, PT, R12, 0x68, P2 ;  /* 0x000000680c00780c */ /* 0x000fe20001784270 */
[----:B------:R-:W-:Y:S01]  /*b5c0*/  MUFU.EX2 R142, R142 ;  /* 0x0000008e008e7308 */ /* 0x000fe20000000800 */
[----:B------:R-:W-:-:S02]  /*b5d0*/  ISETP.LT.OR P3, PT, R10, 0x62, P3 ;  /* 0x000000620a00780c */ /* 0x000fc40001f61670 */
[----:B------:R-:W-:Y:S02]  /*b5e0*/  FMNMX.FTZ R2, R71, R2, !PT ;  /* 0x0000000247027209 */ /* 0x000fe40007810000 */
[----:B------:R-:W-:Y:S02]  /*b5f0*/  ISETP.LT.OR P4, PT, R10, 0x69, P4 ;  /* 0x000000690a00780c */ /* 0x000fe40002781670 */
[----:B------:R-:W-:Y:S01]  /*b600*/  FSEL R75, R75, -INF , !P3 ;  /* 0xff8000004b4b7808 */ /* 0x000fe20005800000 */
[----:B------:R-:W-:Y:S01]  /*b610*/  MUFU.EX2 R21, R21 ;  /* 0x0000001500157308 */ /* 0x000fe20000000800 */
[----:B------:R-:W-:Y:S02]  /*b620*/  ISETP.GT.AND P3, PT, R12, 0x69, P2 ;  /* 0x000000690c00780c */ /* 0x000fe40001764270 */
[----:B------:R-:W-:Y:S02]  /*b630*/  FMNMX.FTZ R2, R121, R2, !PT ;  /* 0x0000000279027209 */ /* 0x000fe40007810000 */
[----:B------:R-:W-:-:S02]  /*b640*/  FSEL R123, R78, -INF , !P4 ;  /* 0xff8000004e7b7808 */ /* 0x000fc40006000000 */
[----:B------:R-:W-:Y:S01]  /*b650*/  ISETP.GT.AND P4, PT, R12, 0x70, P2 ;  /* 0x000000700c00780c */ /* 0x000fe20001784270 */
[----:B------:R-:W-:Y:S01]  /*b660*/  MUFU.EX2 R136, R136 ;  /* 0x0000008800887308 */ /* 0x000fe20000000800 */
[C---:B------:R-:W-:Y:S02]  /*b670*/  ISETP.LT.OR P3, PT, R10.reuse, 0x6a, P3 ;  /* 0x0000006a0a00780c */ /* 0x040fe40001f61670 */
[----:B------:R-:W-:Y:S02]  /*b680*/  FMNMX.FTZ R2, R75, R2, !PT ;  /* 0x000000024b027209 */ /* 0x000fe40007810000 */
[----:B------:R-:W-:Y:S02]  /*b690*/  ISETP.LT.OR P4, PT, R10, 0x71, P4 ;  /* 0x000000710a00780c */ /* 0x000fe40002781670 */
[----:B------:R-:W-:Y:S01]  /*b6a0*/  FSEL R79, R79, -INF , !P3 ;  /* 0xff8000004f4f7808 */ /* 0x000fe20005800000 */
[----:B------:R-:W-:Y:S01]  /*b6b0*/  MUFU.EX2 R45, R45 ;  /* 0x0000002d002d7308 */ /* 0x000fe20000000800 */
[----:B------:R-:W-:-:S02]  /*b6c0*/  ISETP.GT.AND P3, PT, R12, 0x71, P2 ;  /* 0x000000710c00780c */ /* 0x000fc40001764270 */
[----:B------:R-:W-:Y:S02]  /*b6d0*/  FMNMX.FTZ R2, R123, R2, !PT ;  /* 0x000000027b027209 */ /* 0x000fe40007810000 */
[----:B------:R-:W-:Y:S02]  /*b6e0*/  FSEL R125, R82, -INF , !P4 ;  /* 0xff800000527d7808 */ /* 0x000fe40006000000 */
[----:B------:R-:W-:Y:S01]  /*b6f0*/  ISETP.GT.AND P4, PT, R12, 0x78, P2 ;  /* 0x000000780c00780c */ /* 0x000fe20001784270 */
[----:B------:R-:W-:Y:S01]  /*b700*/  MUFU.EX2 R138, R138 ;  /* 0x0000008a008a7308 */ /* 0x000fe20000000800 */
[----:B------:R-:W-:Y:S02]  /*b710*/  ISETP.LT.OR P3, PT, R10, 0x72, P3 ;  /* 0x000000720a00780c */ /* 0x000fe40001f61670 */
[----:B------:R-:W-:Y:S02]  /*b720*/  FMNMX.FTZ R2, R79, R2, !PT ;  /* 0x000000024f027209 */ /* 0x000fe40007810000 */
[----:B------:R-:W-:-:S02]  /*b730*/  ISETP.GT.AND P2, PT, R12, 0x79, P2 ;  /* 0x000000790c00780c */ /* 0x000fc40001744270 */
[C---:B------:R-:W-:Y:S01]  /*b740*/  ISETP.LT.OR P4, PT, R10.reuse, 0x79, P4 ;  /* 0x000000790a00780c */ /* 0x040fe20002781670 */
[----:B------:R-:W-:Y:S01]  /*b750*/  MUFU.EX2 R49, R49 ;  /* 0x0000003100317308 */ /* 0x000fe20000000800 */
[----:B------:R-:W-:Y:S02]  /*b760*/  FSEL R83, R83, -INF , !P3 ;  /* 0xff80000053537808 */ /* 0x000fe40005800000 */
[----:B------:R-:W-:Y:S02]  /*b770*/  FMNMX.FTZ R2, R125, R2, !PT ;  /* 0x000000027d027209 */ /* 0x000fe40007810000 */
[----:B------:R-:W-:Y:S02]  /*b780*/  ISETP.LT.OR P2, PT, R10, 0x7a, P2 ;  /* 0x0000007a0a00780c */ /* 0x000fe40001741670 */
[----:B------:R-:W-:Y:S01]  /*b790*/  FSEL R86, R86, -INF , !P4 ;  /* 0xff80000056567808 */ /* 0x000fe20006000000 */
[----:B------:R-:W-:Y:S01]  /*b7a0*/  MUFU.EX2 R132, R132 ;  /* 0x0000008400847308 */ /* 0x000fe20000000800 */
[----:B------:R-:W-:-:S02]  /*b7b0*/  FMNMX.FTZ R57, R83, R2, !PT ;  /* 0x0000000253397209 */ /* 0x000fc40007810000 */
[----:B------:R-:W-:Y:S02]  /*b7c0*/  FSEL R87, R87, -INF , !P2 ;  /* 0xff80000057577808 */ /* 0x000fe40005000000 */
[----:B------:R-:W-:Y:S01]  /*b7d0*/  FMNMX.FTZ R2, R86, R57, !PT ;  /* 0x0000003956027209 */ /* 0x000fe20007810000 */
[-CC-:B------:R-:W-:Y:S01]  /*b7e0*/  FFMA.FTZ R57, R61, R0.reuse, -R14.reuse ;  /* 0x000000003d397223 */ /* 0x180fe2000001080e */
[-CC-:B------:R-:W-:Y:S01]  /*b7f0*/  FFMA.FTZ R61, R65, R0.reuse, -R14.reuse ;  /* 0x00000000413d7223 */ /* 0x180fe2000001080e */
[----:B------:R-:W-:Y:S01]  /*b800*/  FSEL R10, R3, RZ, P5 ;  /* 0x000000ff030a7208 */ /* 0x000fe20002800000 */
[--C-:B------:R-:W-:Y:S01]  /*b810*/  FFMA.FTZ R65, R69, R0, -R14.reuse ;  /* 0x0000000045417223 */ /* 0x100fe2000001080e */
[----:B------:R-:W-:Y:S01]  /*b820*/  FMNMX.FTZ R2, R87, R2, !PT ;  /* 0x0000000257027209 */ /* 0x000fe20007810000 */
[-CC-:B------:R-:W-:Y:S01]  /*b830*/  FFMA.FTZ R69, R73, R0.reuse, -R14.reuse ;  /* 0x0000000049457223 */ /* 0x180fe2000001080e */
[-CC-:B------:R-:W-:Y:S01]  /*b840*/  FFMA.FTZ R73, R77, R0.reuse, -R14.reuse ;  /* 0x000000004d497223 */ /* 0x180fe2000001080e */
[-CC-:B------:R-:W-:Y:S01]  /*b850*/  FFMA.FTZ R77, R81, R0.reuse, -R14.reuse ;  /* 0x00000000514d7223 */ /* 0x180fe2000001080e */
[----:B------:R-:W-:Y:S01]  /*b860*/  FADD.FTZ R81, -R10, R7 ;  /* 0x000000070a517221 */ /* 0x000fe20000010100 */
[----:B------:R-:W0:Y:S01]  /*b870*/  SHFL.BFLY PT, R127, R2, 0x2, 0x1f ;  /* 0x0c401f00027f7f89 */ /* 0x000e2200000e0000 */
[-C--:B------:R-:W-:Y:S01]  /*b880*/  FFMA.FTZ R7, R85, R0.reuse, -R14 ;  /* 0x0000000055077223 */ /* 0x080fe2000001080e */
[----:B------:R-:W-:Y:S01]  /*b890*/  MUFU.EX2 R53, R53 ;  /* 0x0000003500357308 */ /* 0x000fe20000000800 */
[----:B------:R-:W-:-:S07]  /*b8a0*/  FMUL.FTZ R10, R81, R0 ;  /* 0x00000000510a7220 */ /* 0x000fce0000410000 */
[----:B------:R-:W1:Y:S08]  /*b8b0*/  MUFU.EX2 R10, R10 ;  /* 0x0000000a000a7308 */ /* 0x000e700000000800 */
[----:B------:R-:W-:Y:S01]  /*b8c0*/  MUFU.EX2 R134, R134 ;  /* 0x0000008600867308 */ /* 0x000fe20000000800 */
[----:B0-----:R-:W-:-:S07]  /*b8d0*/  FMNMX.FTZ R127, R2, R127, !PT ;  /* 0x0000007f027f7209 */ /* 0x001fce0007810000 */
[----:B------:R-:W-:Y:S01]  /*b8e0*/  MUFU.EX2 R57, R57 ;  /* 0x0000003900397308 */ /* 0x000fe20000000800 */
[-C--:B-1----:R-:W-:Y:S01]  /*b8f0*/  FMUL.FTZ R88, R88, R10.reuse ;  /* 0x0000000a58587220 */ /* 0x082fe20000410000 */
[-C--:B------:R-:W-:Y:S01]  /*b900*/  FMUL.FTZ R89, R89, R10.reuse ;  /* 0x0000000a59597220 */ /* 0x080fe20000410000 */
[----:B------:R-:W0:Y:S01]  /*b910*/  SHFL.BFLY PT, R2, R127, 0x1, 0x1f ;  /* 0x0c201f007f027f89 */ /* 0x000e2200000e0000 */
        /* <DEDUP_REMOVED lines=126> */
[-C--:B------:R-:W-:Y:S01]  /*c100*/  FMUL.FTZ R115, R115, R8.reuse ;  /* 0x0000000873737220 */ /* 0x080fe20000410000 */
[-C--:B------:R-:W-:Y:S01]  /*c110*/  FMUL.FTZ R118, R118, R8.reuse ;  /* 0x0000000876767220 */ /* 0x080fe20000410000 */
[----:B------:R-:W0:Y:S01]  /*c120*/  MUFU.EX2 R28, R28 ;  /* 0x0000001c001c7308 */ /* 0x000e220000000800 */
[----:B-1----:R-:W-:Y:S01]  /*c130*/  FADD.FTZ R6, R26, R9 ;  /* 0x000000091a067221 */ /* 0x002fe20000010000 */
[----:B------:R-:W-:Y:S01]  /*c140*/  FMUL.FTZ R119, R119, R8 ;  /* 0x0000000877777220 */ /* 0x000fe20000410000 */
[----:B------:R-:W-:Y:S01]  /*c150*/  F2FP.F16.F32.PACK_AB R150, R29, R150 ;  /* 0x000000961d96723e */ /* 0x000fe200000000ff */
[----:B------:R-:W-:Y:S01]  /*c160*/  VIADD R4, R4, 0xffffffff ;  /* 0xffffffff04047836 */ /* 0x000fe20000000000 */
[----:B------:R-:W-:Y:S01]  /*c170*/  F2FP.F16.F32.PACK_AB R146, R13, R146 ;  /* 0x000000920d92723e */ /* 0x000fe200000000ff */
[----:B------:R-:W-:Y:S01]  /*c180*/  IMAD.MOV.U32 R8, RZ, RZ, R2 ;  /* 0x000000ffff087224 */ /* 0x000fe200078e0002 */
[----:B------:R-:W-:Y:S01]  /*c190*/  F2FP.F16.F32.PACK_AB R140, R15, R140 ;  /* 0x0000008c0f8c723e */ /* 0x000fe200000000ff */
        /* <DEDUP_REMOVED lines=21> */
[C---:B0-----:R-:W-:Y:S01]  /*c2f0*/  FADD.FTZ R11, R69.reuse, R44 ;  /* 0x0000002c450b7221 */ /* 0x041fe20000010000 */
[----:B------:R-:W-:Y:S02]  /*c300*/  F2FP.F16.F32.PACK_AB R124, R69, R124 ;  /* 0x0000007c457c723e */ /* 0x000fe400000000ff */
[----:B------:R-:W-:Y:S02]  /*c310*/  F2FP.F16.F32.PACK_AB R143, R28, R143 ;  /* 0x0000008f1c8f723e */ /* 0x000fe400000000ff */
[----:B------:R-:W-:-:S02]  /*c320*/  F2FP.F16.F32.PACK_AB R137, R30, R137 ;  /* 0x000000891e89723e */ /* 0x000fc400000000ff */
        /* <DEDUP_REMOVED lines=44> */
[----:B------:R0:W3:Y:S01]  /*c5f0*/  MUFU.EX2 R121, R125 ;  /* 0x0000007d00797308 */ /* 0x0000e20000000800 */
[----:B-1----:R-:W-:-:S07]  /*c600*/  FADD.FTZ R44, R123, R44 ;  /* 0x0000002c7b2c7221 */ /* 0x002fce0000010000 */
[----:B------:R-:W1:Y:S01]  /*c610*/  MUFU.EX2 R83, R83 ;  /* 0x0000005300537308 */ /* 0x000e620000000800 */
[C---:B--2---:R-:W-:Y:S01]  /*c620*/  FADD.FTZ R44, R79.reuse, R44 ;  /* 0x0000002c4f2c7221 */ /* 0x044fe20000010000 */
[----:B------:R-:W-:Y:S02]  /*c630*/  F2FP.F16.F32.PACK_AB R127, R79, R123 ;  /* 0x0000007b4f7f723e */ /* 0x000fe400000000ff */
[----:B0-----:R-:W-:-:S04]  /*c640*/  F2FP.F16.F32.PACK_AB R125, R75, R5 ;  /* 0x000000054b7d723e */ /* 0x001fc800000000ff */
[----:B------:R-:W0:Y:S01]  /*c650*/  MUFU.EX2 R7, R86 ;  /* 0x0000005600077308 */ /* 0x000e220000000800 */
[----:B---3--:R-:W-:-:S07]  /*c660*/  FADD.FTZ R44, R121, R44 ;  /* 0x0000002c792c7221 */ /* 0x008fce0000010000 */
[----:B------:R-:W2:Y:S01]  /*c670*/  MUFU.EX2 R34, R34 ;  /* 0x0000002200227308 */ /* 0x000ea20000000800 */
[C---:B-1----:R-:W-:Y:S01]  /*c680*/  FADD.FTZ R44, R83.reuse, R44 ;  /* 0x0000002c532c7221 */ /* 0x042fe20000010000 */
[----:B------:R-:W-:-:S03]  /*c690*/  F2FP.F16.F32.PACK_AB R121, R83, R121 ;  /* 0x000000795379723e */ /* 0x000fc600000000ff */
[----:B0-----:R-:W-:Y:S01]  /*c6a0*/  FADD.FTZ R44, R7, R44 ;  /* 0x0000002c072c7221 */ /* 0x001fe20000010000 */
[----:B--2---:R-:W-:-:S03]  /*c6b0*/  F2FP.F16.F32.PACK_AB R123, R34, R7 ;  /* 0x00000007227b723e */ /* 0x004fc600000000ff */
[----:B------:R-:W-:Y:S01]  /*c6c0*/  FADD.FTZ R5, R34, R44 ;  /* 0x0000002c22057221 */ /* 0x000fe20000010000 */
[----:B------:R-:W-:Y:S01]  /*c6d0*/  IMAD.MOV.U32 R7, RZ, RZ, R3 ;  /* 0x000000ffff077224 */ /* 0x000fe200078e0003 */
[----:B------:R-:W-:Y:S06]  /*c6e0*/  @P2 BRA `(.L_x_13755) ;  /* 0xffffffd000b82947 */ /* 0x000fec000383ffff */
.L_x_13738:
[----:B------:R-:W-:Y:S06]  /*c6f0*/  BAR.ARV 0x8, 0x200 ;  /* 0x0208000000007b1d */ /* 0x000fec0000002000 */
[----:B------:R-:W-:Y:S05]  /*c700*/  @!P0 BRA `(.L_x_13756) ;  /* 0x0000000000048947 */ /* 0x000fea0003800000 */
[----:B------:R-:W-:Y:S01]  /*c710*/  BPT.TRAP 0x1 ;  /* 0x000000040000795c */ /* 0x000fe20000300000 */
.L_x_13756:
[----:B------:R-:W-:Y:S01]  /*c720*/  ULEA UR5, UR37, UR45, 0x3 ;  /* 0x0000002d25057291 */ /* 0x000fe2000f8e183f */
[----:B------:R-:W-:-:S05]  /*c730*/  IMAD.U32 R4, RZ, RZ, UR46 ;  /* 0x0000002eff047e24 */ /* 0x000fca000f8e00ff */
[----:B------:R-:W-:-:S04]  /*c740*/  SHF.L.U32 R4, R4, 0x1f, RZ ;  /* 0x0000001f04047819 */ /* 0x000fc800000006ff */
[----:B------:R0:W1:Y:S01]  /*c750*/  SYNCS.PHASECHK.TRANS64.TRYWAIT P2, [UR5+0x16850], R4 ;  /* 0x01685004ff0075a7 */ /* 0x0000620008040145 */
[----:B------:R-:W-:Y:S05]  /*c760*/  @!P0 BRA `(.L_x_13757) ;  /* 0x0000000000048947 */ /* 0x000fea0003800000 */
[----:B------:R-:W-:Y:S01]  /*c770*/  BPT.TRAP 0x1 ;  /* 0x000000040000795c */ /* 0x000fe20000300000 */
.L_x_13757:
[----:B-1----:R-:W-:Y:S05]  /*c780*/  @P2 BRA `(.L_x_13758) ;  /* 0x0000000000082947 */ /* 0x002fea0003800000 */
[----:B------:R-:W1:Y:S02]  /*c790*/  SYNCS.PHASECHK.TRANS64.TRYWAIT P0, [UR5+0x16850], R4 ;  /* 0x01685004ff0075a7 */ /* 0x000e640008000145 */
[----:B-1----:R-:W-:Y:S05]  /*c7a0*/  @!P0 BRA `(.L_x_13759) ;  /* 0x0000007c00408947 */ /* 0x002fea0003800000 */
.L_x_13758:
[----:B------:R-:W-:Y:S01]  /*c7b0*/  UIADD3 UR45, UR45, 0x400, URZ ;  /* 0x000004002d2d7890 */ /* 0x000fe2000fffe03f */
[----:B------:R-:W-:Y:S01]  /*c7c0*/  WARPGROUP.ARRIVE ;  /* 0x00000000000079c5 */ /* 0x000fe20000000000 */
[----:B------:R-:W-:Y:S01]  /*c7d0*/  UMOV UR7, 0x40000040 ;  /* 0x4000004000077882 */ /* 0x000fe20000000000 */
[----:B-1----:R-:W1:Y:S01]  /*c7e0*/  SHFL.BFLY PT, R7, R6, 0x2, 0x1f ;  /* 0x0c401f0006077f89 */ /* 0x002e6200000e0000 */
[----:B------:R-:W-:Y:S01]  /*c7f0*/  USHF.R.U32.HI UR45, URZ, 0x4, UR45 ;  /* 0x000000043f2d7899 */ /* 0x000fe2000801162d */
[----:B------:R-:W-:Y:S01]  /*c800*/  IMAD.U32 R12, RZ, RZ, UR5 ;  /* 0x00000005ff0c7e24 */ /* 0x000fe2000f8e00ff */
[----:B------:R-:W-:Y:S01]  /*c810*/  UIADD3 UR47, UR47, 0x1, URZ ;  /* 0x000000012f2f7890 */ /* 0x000fe2000fffe03f */
[----:B0-----:R-:W0:Y:S01]  /*c820*/  SHFL.BFLY PT, R4, R5, 0x2, 0x1f ;  /* 0x0c401f0005047f89 */ /* 0x001e2200000e0000 */
[----:B------:R-:W-:Y:S01]  /*c830*/  ULOP3.LUT UR4, UR45, 0x3fff, URZ, 0xc0, !UPT ;  /* 0x00003fff2d047892 */ /* 0x000fe2000f8ec03f */
[----:B------:R-:W-:Y:S02]  /*c840*/  IMAD.MOV.U32 R21, RZ, RZ, -0x800000 ;  /* 0xff800000ff157424 */ /* 0x000fe400078e00ff */
        /* <DEDUP_REMOVED lines=14> */
[----:B------:R-:W-:Y:S02]  /*c930*/  IMAD.MOV.U32 R4, RZ, RZ, RZ ;  /* 0x000000ffff047224 */ /* 0x000fe400078e00ff */
        /* <DEDUP_REMOVED lines=13> */
[----:B------:R-:W-:Y:S01]  /*ca10*/  PLOP3.LUT P0, PT, PT, PT, PT, 0x8, 0x0 ;  /* 0x000000000000781c */ /* 0x000fe20003f0e170 */
[----:B------:R-:W-:Y:S02]  /*ca20*/  WARPGROUP.DEPBAR.LE gsb0, 0x0 ;  /* 0x00008000000079c5 */ /* 0x000fe40000010000 */
[----:B------:R-:W-:Y:S01]  /*ca30*/  WARPGROUP.ARRIVE ;  /* 0x00000000000079c5 */ /* 0x000fe20000000000 */
[----:B------:R-:W0:Y:S01]  /*ca40*/  @P2 MUFU.RCP R7, R11 ;  /* 0x0000000b00072308 */ /* 0x000e220000001000 */
[----:B-1----:R-:W-:-:S04]  /*ca50*/  @P2 FMUL.FTZ R9, R9, 0.69314718246459960938 ;  /* 0x3f31721809092820 */ /* 0x002fc80000410000 */
[----:B------:R-:W-:Y:S01]  /*ca60*/  HGMMA.64x64x16.F32 R88, R144, gdesc[UR4].tnspB, R88, gsb0 ;  /* 0x40e0000490587df0 */ /* 0x000fe20008000858 */
[----:B------:R-:W-:Y:S01]  /*ca70*/  UIADD3 UR6, UR4, 0x100, URZ ;  /* 0x0000010004067890 */ /* 0x000fe2000fffe03f */
[----:B------:R-:W-:Y:S01]  /*ca80*/  @P2 FFMA.FTZ R20, R8, R2, R9 ;  /* 0x0000000208142223 */ /* 0x000fe20000010009 */
        /* <DEDUP_REMOVED lines=66> */
.L_x_13689:
        /* <DEDUP_REMOVED lines=20> */
[----:B------:R-:W-:-:S05]  /*cff0*/  F2FP.F16.F32.PACK_AB R15, R15, R110 ;  /* 0x0000006e0f0f723e */ /* 0x000fca00000000ff */
[----:B------:R-:W-:Y:S01]  /*d000*/  BAR.SYNC.DEFER_BLOCKING 0x1, 0x180 ;  /* 0x0046000000007b1d */ /* 0x000fe20000010000 */
[----:B------:R-:W-:Y:S02]  /*d010*/  F2FP.F16.F32.PACK_AB R113, R115, R114 ;  /* 0x000000727371723e */ /* 0x000fe400000000ff */
[----:B------:R-:W-:Y:S02]  /*d020*/  F2FP.F16.F32.PACK_AB R114, R117, R116 ;  /* 0x000000747572723e */ /* 0x000fe400000000ff */
[----:B------:R-:W-:Y:S01]  /*d030*/  F2FP.F16.F32.PACK_AB R115, R119, R118 ;  /* 0x000000767773723e */ /* 0x000fe200000000ff */
[----:B------:R-:W-:Y:S01]  /*d040*/  ULDC.64 UR8, c[0x0][0xc00] ;  /* 0x0003000000087ab9 */ /* 0x000fe20000000a00 */
[----:B------:R-:W-:Y:S01]  /*d050*/  UMOV UR4, URZ ;  /* 0x0000003f00047c82 */ /* 0x000fe20008000000 */
[----:B------:R-:W-:Y:S02]  /*d060*/  UIMAD.WIDE UR8, UR40, 0x4, UR8 ;  /* 0x00000004280878a5 */ /* 0x000fe4000f8e0208 */
[----:B------:R-:W-:Y:S01]  /*d070*/  USHF.R.S32.HI UR18, URZ, 0x1f, UR39 ;  /* 0x0000001f3f127899 */ /* 0x000fe20008011427 */
[----:B------:R-:W-:Y:S01]  /*d080*/  ULDC.64 UR12, c[0x0][0xb90] ;  /* 0x0002e400000c7ab9 */ /* 0x000fe20000000a00 */
[----:B------:R-:W-:-:S02]  /*d090*/  USHF.R.S32.HI UR11, URZ, 0x1f, UR40 ;  /* 0x0000001f3f0b7899 */ /* 0x000fc40008011428 */
[----:B------:R-:W-:Y:S01]  /*d0a0*/  IMAD.U32 R25, RZ, RZ, UR9 ;  /* 0x00000009ff197e24 */ /* 0x000fe2000f8e00ff */
[----:B------:R-:W-:Y:S01]  /*d0b0*/  ULDC.64 UR16, c[0x0][0xb98] ;  /* 0x0002e60000107ab9 */ /* 0x000fe20000000a00 */
[----:B------:R-:W-:Y:S01]  /*d0c0*/  ULDC.64 UR20, c[0x0][0xc08] ;  /* 0x0003020000147ab9 */ /* 0x000fe20000000a00 */
[----:B------:R-:W-:Y:S02]  /*d0d0*/  MOV R2, R0 ;  /* 0x0000000000027202 */ /* 0x000fe40000000f00 */
[----:B0-----:R-:W-:-:S03]  /*d0e0*/  MOV R3, R5 ;  /* 0x0000000500037202 */ /* 0x001fc60000000f00 */
[----:B------:R-:W-:-:S03]  /*d0f0*/  IMAD.WIDE R4, R155, 0x2, R2 ;  /* 0x000000029b047825 */ /* 0x000fc600078e0202 */
        /* <DEDUP_REMOVED lines=22> */
[----:B------:R-:W-:Y:S01]  /*d260*/  F2FP.F16.F32.PACK_AB R8, R89, R24 ;  /* 0x000000185908723e */ /* 0x000fe200000000ff */
[----:B------:R-:W-:Y:S01]  /*d270*/  IMAD.U32 R24, RZ, RZ, UR8 ;  /* 0x00000008ff187e24 */ /* 0x000fe2000f8e00ff */
        /* <DEDUP_REMOVED lines=8> */
[----:B------:R-:W-:-:S03]  /*d300*/  PLOP3.LUT P2, PT, PT, PT, UP0, 0x80, 0x0 ;  /* 0x000000000000781c */ /* 0x000fc60003f4f008 */
[----:B------:R2:W-:Y:S04]  /*d310*/  STSM.16.M88.4 [R30], R4 ;  /* 0x000000041e007844 */ /* 0x0005e80000000200 */
[----:B------:R3:W-:Y:S04]  /*d320*/  STSM.16.M88.4 [R29], R12 ;  /* 0x0000000c1d007844 */ /* 0x0007e80000000200 */
[----:B------:R3:W-:Y:S01]  /*d330*/  STSM.16.M88.4 [R28], R112 ;  /* 0x000000701c007844 */ /* 0x0007e20000000200 */
[----:B------:R-:W-:Y:S06]  /*d340*/  BAR.SYNC.DEFER_BLOCKING 0x1, 0x180 ;  /* 0x0046000000007b1d */ /* 0x000fec0000010000 */
[----:B------:R-:W4:Y:S01]  /*d350*/  @P2 LDG.E R26, desc[UR50][R24.64] ;  /* 0x00000032181a2981 */ /* 0x000f22000c1e1900 */
[----:B-1----:R-:W-:Y:S01]  /*d360*/  ISETP.NE.AND P1, PT, R33, 0x1, PT ;  /* 0x000000012100780c */ /* 0x002fe20003f25270 */
[----:B0-----:R-:W-:Y:S01]  /*d370*/  VIADD R8, R17, UR41 ;  /* 0x0000002911087c36 */ /* 0x001fe20008000000 */
[----:B------:R-:W-:-:S02]  /*d380*/  UIMAD UR8, UR18, UR12, URZ ;  /* 0x0000000c120872a4 */ /* 0x000fc4000f8e023f */
[----:B------:R-:W-:Y:S01]  /*d390*/  USEL UR11, UR11, URZ, !UP0 ;  /* 0x0000003f0b0b7287 */ /* 0x000fe2000c000000 */
[----:B--2---:R-:W-:Y:S01]  /*d3a0*/  IMAD.MOV.U32 R4, RZ, RZ, R8 ;  /* 0x000000ffff047224 */ /* 0x004fe200078e0008 */
[----:B------:R-:W-:Y:S02]  /*d3b0*/  UIMAD UR14, UR39, UR13, UR8 ;  /* 0x0000000d270e72a4 */ /* 0x000fe4000f8e0208 */
[----:B------:R-:W-:Y:S02]  /*d3c0*/  USEL UR10, UR40, URZ, !UP0 ;  /* 0x0000003f280a7287 */ /* 0x000fe4000c000000 */
[----:B------:R-:W-:-:S03]  /*d3d0*/  UISETP.NE.U32.AND UP0, UPT, UR20, URZ, UPT ;  /* 0x0000003f1400728c */ /* 0x000fc6000bf05070 */
[----:B------:R-:W0:Y:S01]  /*d3e0*/  @P1 LDC R27, c[0x0][0xbec] ;  /* 0x0002fb00ff1b1b82 */ /* 0x000e220000000800 */
[----:B------:R-:W-:-:S06]  /*d3f0*/  UISETP.NE.AND.EX UP0, UPT, UR21, URZ, UPT, UP0 ;  /* 0x0000003f1500728c */ /* 0x000fcc000bf05300 */
[----:B------:R-:W-:Y:S01]  /*d400*/  PLOP3.LUT P3, PT, PT, PT, UP0, 0x80, 0x0 ;  /* 0x000000000000781c */ /* 0x000fe20003f6f008 */
[----:B------:R-:W1:Y:S01]  /*d410*/  @P1 LDC R32, c[0x0][0xbf0] ;  /* 0x0002fc00ff201b82 */ /* 0x000e620000000800 */
[----:B0-----:R-:W-:-:S05]  /*d420*/  @P1 IMAD.HI.U32 R5, R8, R27, RZ ;  /* 0x0000001b08051227 */ /* 0x001fca00078e00ff */
[----:B-1----:R-:W-:-:S05]  /*d430*/  @P1 SHF.R.U32.HI R4, RZ, R32, R5 ;  /* 0x00000020ff041219 */ /* 0x002fca0000011605 */
[----:B------:R-:W-:-:S04]  /*d440*/  IMAD.MOV R6, RZ, RZ, -R4 ;  /* 0x000000ffff067224 */ /* 0x000fc800078e0a04 */
[----:B------:R-:W-:Y:S01]  /*d450*/  IMAD R7, R33, R6, R8 ;  /* 0x0000000621077224 */ /* 0x000fe200078e0208 */
[----:B------:R-:W-:-:S04]  /*d460*/  SHF.R.S32.HI R6, RZ, 0x1f, R4 ;  /* 0x0000001fff067819 */ /* 0x000fc80000011404 */
[----:B------:R-:W-:Y:S02]  /*d470*/  SHF.R.S32.HI R5, RZ, 0x1f, R7 ;  /* 0x0000001fff057819 */ /* 0x000fe40000011407 */
[----:B----4-:R-:W-:-:S13]  /*d480*/  @P2 R2UR UR4, R26 ;  /* 0x000000001a0422ca */ /* 0x010fda00000e0000 */
[----:B------:R-:W-:Y:S02]  /*d490*/  USHF.R.S32.HI UR9, URZ, 0x1f, UR4 ;  /* 0x0000001f3f097899 */ /* 0x000fe40008011404 */
[----:B------:R-:W-:Y:S02]  /*d4a0*/  UMOV UR8, UR4 ;  /* 0x0000000400087c82 */ /* 0x000fe40008000000 */
[----:B------:R-:W-:-:S04]  /*d4b0*/  UIMAD.WIDE.U32 UR12, UR39, UR12, UR8 ;  /* 0x0000000c270c72a5 */ /* 0x000fc8000f8e0008 */
[----:B------:R-:W-:Y:S02]  /*d4c0*/  UIADD3 UR13, UR13, UR14, URZ ;  /* 0x0000000e0d0d7290 */ /* 0x000fe4000fffe03f */
[----:B------:R-:W-:Y:S02]  /*d4d0*/  UIMAD UR14, UR11, UR16, URZ ;  /* 0x000000100b0e72a4 */ /* 0x000fe4000f8e023f */
[----:B------:R-:W-:Y:S02]  /*d4e0*/  UIMAD.WIDE.U32 UR12, UR10, UR16, UR12 ;  /* 0x000000100a0c72a5 */ /* 0x000fe4000f8e000c */
[----:B------:R-:W-:Y:S01]  /*d4f0*/  UIMAD UR14, UR10, UR17, UR14 ;  /* 0x000000110a0e72a4 */ /* 0x000fe2000f8e020e */
[----:B------:R-:W-:-:S03]  /*d500*/  ULDC UR16, c[0x0][0xa88] ;  /* 0x0002a20000107ab9 */ /* 0x000fc60000000800 */
[----:B------:R-:W-:Y:S02]  /*d510*/  IADD3 R4, P0, R4, UR12, RZ ;  /* 0x0000000c04047c10 */ /* 0x000fe4000ff1e0ff */
[----:B------:R-:W-:Y:S01]  /*d520*/  IMAD.U32 R9, RZ, RZ, UR14 ;  /* 0x0000000eff097e24 */ /* 0x000fe2000f8e00ff */
[----:B------:R-:W-:Y:S02]  /*d530*/  ULDC.64 UR14, c[0x0][0xb88] ;  /* 0x0002e200000e7ab9 */ /* 0x000fe40000000a00 */
[----:B------:R-:W-:Y:S02]  /*d540*/  IMAD R8, R5, UR14, RZ ;  /* 0x0000000e05087c24 */ /* 0x000fe4000f8e02ff */
[----:B------:R-:W-:Y:S01]  /*d550*/  IADD3.X R5, R6, UR13, R9, P0, !PT ;  /* 0x0000000d06057c10 */ /* 0x000fe200087fe409 */
[----:B------:R-:W-:Y:S01]  /*d560*/  @UP0 ULDC.64 UR12, c[0x0][0xc08] ;  /* 0x00030200000c0ab9 */ /* 0x000fe20000000a00 */
[----:B------:R-:W-:Y:S01]  /*d570*/  IMAD R9, R7, UR15, R8 ;  /* 0x0000000f07097c24 */ /* 0x000fe2000f8e0208 */
[----:B------:R-:W-:Y:S01]  /*d580*/  @UP0 UIMAD.WIDE UR12, UR40, 0x4, UR12 ;  /* 0x00000004280c08a5 */ /* 0x000fe2000f8e020c */
[----:B------:R-:W-:-:S02]  /*d590*/  IMAD.U32 R6, RZ, RZ, UR16 ;  /* 0x00000010ff067e24 */ /* 0x000fc4000f8e00ff */
[----:B------:R-:W-:Y:S01]  /*d5a0*/  IMAD.WIDE.U32 R4, R7, UR14, R4 ;  /* 0x0000000e07047c25 */ /* 0x000fe2000f8e0004 */
[----:B------:R-:W-:-:S03]  /*d5b0*/  ULDC.64 UR14, c[0x0][0xb50] ;  /* 0x0002d400000e7ab9 */ /* 0x000fc60000000a00 */
[----:B------:R-:W-:Y:S01]  /*d5c0*/  IMAD.IADD R5, R5, 0x1, R9 ;  /* 0x0000000105057824 */ /* 0x000fe200078e0209 */
[C---:B------:R-:W-:Y:S01]  /*d5d0*/  LEA R7, P0, R4.reuse, UR14, 0x2 ;  /* 0x0000000e04077c11 */ /* 0x040fe2000f8010ff */
[----:B------:R-:W-:Y:S02]  /*d5e0*/  IMAD.U32 R8, RZ, RZ, UR12 ;  /* 0x0000000cff087e24 */ /* 0x000fe4000f8e00ff */
[----:B------:R-:W-:Y:S01]  /*d5f0*/  IMAD.U32 R9, RZ, RZ, UR13 ;  /* 0x0000000dff097e24 */ /* 0x000fe2000f8e00ff */
[----:B------:R-:W-:Y:S01]  /*d600*/  LEA.HI.X R10, R4, UR15, R5, 0x2, P0 ;  /* 0x0000000f040a7c11 */ /* 0x000fe200080f1405 */
[----:B------:R-:W-:-:S03]  /*d610*/  IMAD R5, R23, 0x40, R19 ;  /* 0x0000004017057824 */ /* 0x000fc600078e0213 */
[----:B------:R3:W5:Y:S01]  /*d620*/  @P3 LDG.E R6, desc[UR50][R8.64] ;  /* 0x0000003208063981 */ /* 0x000762000c1e1900 */
[----:B------:R-:W-:Y:S05]  /*d630*/  @P3 BRA `(.L_x_13762) ;  /* 0x0000000000103947 */ /* 0x000fea0003800000 */
[----:B------:R-:W-:Y:S05]  /*d640*/  @!P2 BRA `(.L_x_13762) ;  /* 0x00000000000ca947 */ /* 0x000fea0003800000 */
[----:B---3--:R-:W2:Y:S04]  /*d650*/  LDG.E R9, desc[UR50][R24.64] ;  /* 0x0000003218097981 */ /* 0x008ea8000c1e1900 */
[----:B-----5:R-:W2:Y:S02]  /*d660*/  LDG.E R6, desc[UR50][R24.64+0x4] ;  /* 0x0000043218067981 */ /* 0x020ea4000c1e1900 */
[----:B--2---:R-:W-:-:S07]  /*d670*/  IMAD.IADD R6, R6, 0x1, -R9 ;  /* 0x0000000106067824 */ /* 0x004fce00078e0a09 */
.L_x_13762:
[----:B---3--:R-:W-:Y:S01]  /*d680*/  SHFL.IDX PT, R12, R7, RZ, 0x1c1f ;  /* 0x001c1fff070c7589 */ /* 0x008fe200000e0000 */
[----:B------:R-:W-:Y:S01]  /*d690*/  IMAD.WIDE R2, R5, 0x2, R2 ;  /* 0x0000000205027825 */ /* 0x000fe200078e0202 */
[----:B------:R-:W-:Y:S01]  /*d6a0*/  LOP3.LUT P0, RZ, R152, 0x3, RZ, 0xc0, !PT ;  /* 0x0000000398ff7812 */ /* 0x000fe2000780c0ff */
[----:B------:R-:W-:Y:S01]  /*d6b0*/  ULDC.64 UR14, c[0x0][0xaa0] ;  /* 0x0002a800000e7ab9 */ /* 0x000fe20000000a00 */
[----:B------:R-:W0:Y:S01]  /*d6c0*/  SHFL.IDX PT, R13, R10, RZ, 0x1c1f ;  /* 0x001c1fff0a0d7589 */ /* 0x000e2200000e0000 */
[----:B------:R-:W-:Y:S01]  /*d6d0*/  VIADD R8, R154, UR41 ;  /* 0x000000299a087c36 */ /* 0x000fe20008000000 */
[----:B------:R-:W-:Y:S01]  /*d6e0*/  IADD3 R9, P3, R2, 0x1800, RZ ;  /* 0x0000180002097810 */ /* 0x000fe20007f7e0ff */
[----:B-----5:R-:W-:Y:S01]  /*d6f0*/  IMAD R35, R6, R33, RZ ;  /* 0x0000002106237224 */ /* 0x020fe200078e02ff */
[----:B------:R-:W-:Y:S01]  /*d700*/  SHFL.IDX PT, R14, R7, 0x1, 0x1c1f ;  /* 0x003c1f00070e7f89 */ /* 0x000fe200000e0000 */
[----:B------:R-:W-:Y:S01]  /*d710*/  VIADD R4, R8, 0x8 ;  /* 0x0000000808047836 */ /* 0x000fe20000000000 */
[----:B------:R-:W-:-:S02]  /*d720*/  IADD3 R25, P4, R2, 0x3000, RZ ;  /* 0x0000300002197810 */ /* 0x000fc40007f9e0ff */
[----:B------:R-:W1:Y:S01]  /*d730*/  SHFL.IDX PT, R15, R10, 0x1, 0x1c1f ;  /* 0x003c1f000a0f7f89 */ /* 0x000e6200000e0000 */
[-C--:B------:R-:W-:Y:S02]  /*d740*/  ISETP.GE.OR P2, PT, R8, R35.reuse, P0 ;  /* 0x000000230800720c */ /* 0x080fe40000746670 */
[----:B------:R-:W-:Y:S02]  /*d750*/  LOP3.LUT R5, R2, 0x380, RZ, 0xc0, !PT ;  /* 0x0000038002057812 */ /* 0x000fe400078ec0ff */
[----:B------:R-:W-:Y:S02]  /*d760*/  LOP3.LUT R8, R9, 0x380, RZ, 0xc0, !PT ;  /* 0x0000038009087812 */ /* 0x000fe400078ec0ff */
[----:B------:R-:W-:Y:S02]  /*d770*/  ISETP.GE.OR P0, PT, R4, R35, P0 ;  /* 0x000000230400720c */ /* 0x000fe40000706670 */
[----:B------:R-:W-:Y:S02]  /*d780*/  LOP3.LUT R24, R25, 0x380, RZ, 0xc0, !PT ;  /* 0x0000038019187812 */ /* 0x000fe400078ec0ff */
[----:B------:R-:W-:-:S02]  /*d790*/  SHF.R.U64 R5, R5, 0x3, RZ ;  /* 0x0000000305057819 */ /* 0x000fc400000012ff */
[----:B------:R-:W-:Y:S02]  /*d7a0*/  SHF.R.U64 R8, R8, 0x3, RZ ;  /* 0x0000000308087819 */ /* 0x000fe400000012ff */
[----:B------:R-:W-:Y:S01]  /*d7b0*/  SHF.R.U64 R24, R24, 0x3, RZ ;  /* 0x0000000318187819 */ /* 0x000fe200000012ff */
[----:B0-----:R-:W-:Y:S01]  /*d7c0*/  @!P2 ST.E desc[UR50][R12.64], R21 ;  /* 0x000000150c00a985 */ /* 0x001fe2000c101932 */
[----:B------:R-:W-:Y:S01]  /*d7d0*/  LOP3.LUT R4, R5, R2, RZ, 0x3c, !PT ;  /* 0x0000000205047212 */ /* 0x000fe200078e3cff */
[--C-:B------:R-:W-:Y:S01]  /*d7e0*/  IMAD.MOV.U32 R5, RZ, RZ, R3.reuse ;  /* 0x000000ffff057224 */ /* 0x100fe200078e0003 */
[----:B------:R-:W-:Y:S01]  /*d7f0*/  LOP3.LUT R8, R8, R9, RZ, 0x3c, !PT ;  /* 0x0000000908087212 */ /* 0x000fe200078e3cff */
[--C-:B------:R-:W-:Y:S01]  /*d800*/  IMAD.X R9, RZ, RZ, R3.reuse, P3 ;  /* 0x000000ffff097224 */ /* 0x100fe200018e0603 */
[----:B------:R-:W-:Y:S01]  /*d810*/  LOP3.LUT R24, R24, R25, RZ, 0x3c, !PT ;  /* 0x0000001918187212 */ /* 0x000fe200078e3cff */
[--C-:B------:R-:W-:Y:S01]  /*d820*/  IMAD.X R25, RZ, RZ, R3.reuse, P4 ;  /* 0x000000ffff197224 */ /* 0x100fe200020e0603 */
[----:B-1----:R0:W-:Y:S04]  /*d830*/  @!P0 ST.E desc[UR50][R14.64], R20 ;  /* 0x000000140e008985 */ /* 0x0021e8000c101932 */
[----:B------:R-:W2:Y:S04]  /*d840*/  LD.E.128 R4, desc[UR50][R4.64] ;  /* 0x0000003204047980 */ /* 0x000ea8000c101d00 */
[----:B------:R-:W3:Y:S04]  /*d850*/  LD.E.128 R8, desc[UR50][R8.64] ;  /* 0x0000003208087980 */ /* 0x000ee8000c101d00 */
[----:B------:R-:W4:Y:S01]  /*d860*/  LD.E.128 R24, desc[UR50][R24.64] ;  /* 0x0000003218187980 */ /* 0x000f22000c101d00 */
[----:B------:R-:W-:Y:S01]  /*d870*/  IADD3 R29, P0, R2, 0x4800, RZ ;  /* 0x00004800021d7810 */ /* 0x000fe20007f1e0ff */
[----:B0-----:R-:W0:Y:S03]  /*d880*/  @P1 LDC R20, c[0x0][0xbec] ;  /* 0x0002fb00ff141b82 */ /* 0x001e260000000800 */
[----:B------:R-:W-:Y:S01]  /*d890*/  LOP3.LUT R2, R29, 0x380, RZ, 0xc0, !PT ;  /* 0x000003801d027812 */ /* 0x000fe200078ec0ff */
[----:B------:R-:W-:Y:S01]  /*d8a0*/  IMAD.X R13, RZ, RZ, R3, P0 ;  /* 0x000000ffff0d7224 */ /* 0x000fe200000e0603 */
[----:B------:R-:W-:-:S02]  /*d8b0*/  UIMAD UR12, UR9, UR14, URZ ;  /* 0x0000000e090c72a4 */ /* 0x000fc4000f8e023f */
[----:B------:R-:W-:Y:S01]  /*d8c0*/  SHF.R.U64 R2, R2, 0x3, RZ ;  /* 0x0000000302027819 */ /* 0x000fe200000012ff */
[----:B------:R-:W1:Y:S01]  /*d8d0*/  @P1 LDC R3, c[0x0][0xbf0] ;  /* 0x0002fc00ff031b82 */ /* 0x000e620000000800 */
[----:B------:R-:W-:Y:S02]  /*d8e0*/  UIMAD.WIDE.U32 UR8, UR4, UR14, URZ ;  /* 0x0000000e040872a5 */ /* 0x000fe4000f8e003f */
[----:B------:R-:W-:Y:S01]  /*d8f0*/  UIMAD UR12, UR4, UR15, UR12 ;  /* 0x0000000f040c72a4 */ /* 0x000fe2000f8e020c */
[----:B------:R-:W-:Y:S01]  /*d900*/  LOP3.LUT R12, R2, R29, RZ, 0x3c, !PT ;  /* 0x0000001d020c7212 */ /* 0x000fe200078e3cff */
[----:B------:R-:W-:Y:S01]  /*d910*/  IMAD R2, R18, 0x30, R23 ;  /* 0x0000003012027824 */ /* 0x000fe200078e0217 */
[----:B------:R-:W-:Y:S01]  /*d920*/  ULDC.64 UR14, c[0x0][0xae8] ;  /* 0x0002ba00000e7ab9 */ /* 0x000fe20000000a00 */
[----:B------:R-:W-:Y:S02]  /*d930*/  UIADD3 UR9, UR9, UR12, URZ ;  /* 0x0000000c09097290 */ /* 0x000fe4000fffe03f */
[----:B------:R-:W-:Y:S01]  /*d940*/  UIMAD UR4, UR18, UR14, URZ ;  /* 0x0000000e120472a4 */ /* 0x000fe2000f8e023f */
[----:B------:R-:W-:Y:S01]  /*d950*/  VIADD R29, R2, UR41 ;  /* 0x00000029021d7c36 */ /* 0x000fe20008000000 */
[----:B------:R-:W-:Y:S01]  /*d960*/  UIMAD.WIDE.U32 UR8, UR39, UR14, UR8 ;  /* 0x0000000e270872a5 */ /* 0x000fe2000f8e0008 */
[----:B------:R-:W-:Y:S01]  /*d970*/  VIADD R32, R23, UR41 ;  /* 0x0000002917207c36 */ /* 0x000fe20008000000 */
[----:B------:R-:W-:Y:S01]  /*d980*/  UIMAD UR4, UR39, UR15, UR4 ;  /* 0x0000000f270472a4 */ /* 0x000fe2000f8e0204 */
[----:B------:R-:W5:Y:S01]  /*d990*/  LD.E.128 R12, desc[UR50][R12.64] ;  /* 0x000000320c0c7980 */ /* 0x000f62000c101d00 */
        /* <DEDUP_REMOVED lines=9> */
[----:B------:R-:W-:Y:S01]  /*da30*/  UIADD3 UR9, UR9, UR4, URZ ;  /* 0x0000000409097290 */ /* 0x000fe2000fffe03f */
[----:B------:R-:W-:Y:S01]  /*da40*/  IMAD.MOV.U32 R21, RZ, RZ, R29 ;  /* 0x000000ffff157224 */ /* 0x000fe200078e001d */
[----:B------:R-:W-:Y:S01]  /*da50*/  UIMAD UR4, UR10, UR13, UR11 ;  /* 0x0000000d0a0472a4 */ /* 0x000fe2000f8e020b */
[----:B------:R-:W-:Y:S01]  /*da60*/  VIADD R0, R0, 0x16820 ;  /* 0x0001682000007836 */ /* 0x000fe20000000000 */
[----:B------:R-:W-:Y:S01]  /*da70*/  UIMAD.WIDE.U32 UR10, UR10, UR12, UR8 ;  /* 0x0000000c0a0a72a5 */ /* 0x000fe2000f8e0008 */
[----:B-1----:R-:W-:-:S02]  /*da80*/  @P1 SHF.R.U32.HI R21, RZ, R3, R2 ;  /* 0x00000003ff151219 */ /* 0x002fc40000011602 */
[----:B------:R-:W-:Y:S01]  /*da90*/  ULDC.64 UR8, c[0x0][0xae0] ;  /* 0x0002b80000087ab9 */ /* 0x000fe20000000a00 */
[----:B------:R-:W-:Y:S01]  /*daa0*/  UIADD3 UR4, UR11, UR4, URZ ;  /* 0x000000040b047290 */ /* 0x000fe2000fffe03f */
[--C-:B------:R-:W-:Y:S01]  /*dab0*/  SHF.R.S32.HI R20, RZ, 0x1f, R21.reuse ;  /* 0x0000001fff147819 */ /* 0x100fe20000011415 */
[----:B------:R-:W-:Y:S01]  /*dac0*/  IMAD.MOV R28, RZ, RZ, -R21 ;  /* 0x000000ffff1c7224 */ /* 0x000fe200078e0a15 */
[----:B------:R-:W-:Y:S01]  /*dad0*/  PRMT R0, RZ, 0x654, R0 ;  /* 0x00000654ff007816 */ /* 0x000fe20000000000 */
[----:B------:R-:W-:Y:S02]  /*dae0*/  IMAD.U32 R3, RZ, RZ, UR11 ;  /* 0x0000000bff037e24 */ /* 0x000fe4000f8e00ff */
[----:B------:R-:W-:Y:S02]  /*daf0*/  IMAD R20, R20, UR8, RZ ;  /* 0x0000000814147c24 */ /* 0x000fe4000f8e02ff */
[----:B------:R-:W-:Y:S02]  /*db00*/  IMAD R29, R33, R28, R29 ;  /* 0x0000001c211d7224 */ /* 0x000fe400078e021d */
[----:B------:R-:W-:-:S02]  /*db10*/  IMAD.U32 R2, RZ, RZ, UR10 ;  /* 0x0000000aff027e24 */ /* 0x000fc4000f8e00ff */
[----:B------:R-:W-:Y:S01]  /*db20*/  IMAD.U32 R3, RZ, RZ, UR4 ;  /* 0x00000004ff037e24 */ /* 0x000fe2000f8e00ff */
[----:B------:R-:W-:Y:S01]  /*db30*/  ULDC UR4, c[0x0][0xac8] ;  /* 0x0002b20000047ab9 */ /* 0x000fe20000000800 */
[C---:B------:R-:W-:Y:S01]  /*db40*/  IMAD R31, R21.reuse, UR9, R20 ;  /* 0x00000009151f7c24 */ /* 0x040fe2000f8e0214 */
[----:B------:R-:W-:Y:S01]  /*db50*/  SHF.R.S32.HI R20, RZ, 0x1f, R29 ;  /* 0x0000001fff147819 */ /* 0x000fe2000001141d */
[----:B------:R-:W-:Y:S01]  /*db60*/  IMAD.WIDE.U32 R2, R21, UR8, R2 ;  /* 0x0000000815027c25 */ /* 0x000fe2000f8e0002 */
[----:B------:R-:W-:Y:S01]  /*db70*/  ULDC.64 UR8, c[0x0][0xad8] ;  /* 0x0002b60000087ab9 */ /* 0x000fe20000000a00 */
[----:B0-----:R0:W-:Y:S02]  /*db80*/  SYNCS.ARRIVE.TRANS64.RED.A1T0 RZ, [R0+URZ], RZ ;  /* 0x000000ff00ff79a7 */ /* 0x0011e4000810043f */
[----:B------:R-:W-:Y:S02]  /*db90*/  IMAD.IADD R3, R3, 0x1, R31 ;  /* 0x0000000103037824 */ /* 0x000fe400078e021f */
[----:B------:R-:W-:-:S02]  /*dba0*/  IMAD R20, R20, UR8, RZ ;  /* 0x0000000814147c24 */ /* 0x000fc4000f8e02ff */
[----:B------:R-:W-:-:S04]  /*dbb0*/  IMAD.WIDE.U32 R2, R29, UR8, R2 ;  /* 0x000000081d027c25 */ /* 0x000fc8000f8e0002 */
[----:B------:R-:W-:Y:S01]  /*dbc0*/  IMAD R21, R29, UR9, R20 ;  /* 0x000000091d157c24 */ /* 0x000fe2000f8e0214 */
[----:B------:R-:W-:Y:S01]  /*dbd0*/  ULDC.64 UR8, c[0x0][0xa80] ;  /* 0x0002a00000087ab9 */ /* 0x000fe20000000a00 */
[----:B0-----:R-:W-:Y:S01]  /*dbe0*/  VIADD R0, R32, 0x90 ;  /* 0x0000009020007836 */ /* 0x001fe20000000000 */
[----:B------:R-:W-:Y:S01]  /*dbf0*/  LEA R30, P0, R2, UR8, 0x1 ;  /* 0x00000008021e7c11 */ /* 0x000fe2000f8008ff */
[----:B------:R-:W-:-:S04]  /*dc00*/  IMAD.IADD R3, R3, 0x1, R21 ;  /* 0x0000000103037824 */ /* 0x000fc800078e0215 */
[----:B------:R-:W0:Y:S01]  /*dc10*/  SHFL.IDX PT, R20, R30, RZ, 0x181f ;  /* 0x00181fff1e147589 */ /* 0x000e2200000e0000 */
[----:B------:R-:W-:Y:S01]  /*dc20*/  LEA.HI.X R31, R2, UR9, R3, 0x1, P0 ;  /* 0x00000009021f7c11 */ /* 0x000fe200080f0c03 */
[C---:B------:R-:W-:Y:S01]  /*dc30*/  VIADD R2, R32.reuse, 0x30 ;  /* 0x0000003020027836 */ /* 0x040fe20000000000 */
[----:B------:R-:W-:Y:S01]  /*dc40*/  ISETP.GE.AND P0, PT, R19, UR4, PT ;  /* 0x0000000413007c0c */ /* 0x000fe2000bf06270 */
[----:B------:R-:W1:Y:S01]  /*dc50*/  SHFL.IDX PT, R28, R30, 0x1, 0x181f ;  /* 0x00381f001e1c7f89 */ /* 0x000e6200000e0000 */
[C---:B------:R-:W-:Y:S02]  /*dc60*/  VIADD R3, R32.reuse, 0x60 ;  /* 0x0000006020037836 */ /* 0x040fe40000000000 */
[-C--:B------:R-:W-:Y:S01]  /*dc70*/  ISETP.GE.OR P1, PT, R32, R35.reuse, P0 ;  /* 0x000000232000720c */ /* 0x080fe20000726670 */
[----:B------:R-:W1:Y:S01]  /*dc80*/  SHFL.IDX PT, R34, R30, 0x2, 0x181f ;  /* 0x00581f001e227f89 */ /* 0x000e6200000e0000 */
[-C--:B------:R-:W-:Y:S02]  /*dc90*/  ISETP.GE.OR P2, PT, R2, R35.reuse, P0 ;  /* 0x000000230200720c */ /* 0x080fe40000746670 */
[-C--:B------:R-:W-:Y:S01]  /*dca0*/  ISETP.GE.OR P3, PT, R3, R35.reuse, P0 ;  /* 0x000000230300720c */ /* 0x080fe20000766670 */
[----:B------:R-:W1:Y:S01]  /*dcb0*/  SHFL.IDX PT, R21, R31, RZ, 0x181f ;  /* 0x00181fff1f157589 */ /* 0x000e6200000e0000 */
[----:B------:R-:W-:-:S03]  /*dcc0*/  ISETP.GE.OR P0, PT, R0, R35, P0 ;  /* 0x000000230000720c */ /* 0x000fc60000706670 */
[----:B------:R-:W1:Y:S04]  /*dcd0*/  SHFL.IDX PT, R29, R31, 0x1, 0x181f ;  /* 0x00381f001f1d7f89 */ /* 0x000e6800000e0000 */
[----:B------:R-:W1:Y:S01]  /*dce0*/  SHFL.IDX PT, R33, R31, 0x2, 0x181f ;  /* 0x00581f001f217f89 */ /* 0x000e6200000e0000 */
[----:B0-----:R-:W-:-:S03]  /*dcf0*/  @!P1 LEA R2, P4, R19, R20, 0x1 ;  /* 0x0000001413029211 */ /* 0x001fc600078808ff */
[----:B------:R-:W0:Y:S01]  /*dd00*/  SHFL.IDX PT, R30, R30, 0x3, 0x181f ;  /* 0x00781f001e1e7f89 */ /* 0x000e2200000e0000 */
[----:B-1----:R-:W-:-:S03]  /*dd10*/  @!P2 LEA R20, P5, R19, R28, 0x1 ;  /* 0x0000001c1314a211 */ /* 0x002fc600078a08ff */
[----:B------:R-:W1:Y:S01]  /*dd20*/  SHFL.IDX PT, R31, R31, 0x3, 0x181f ;  /* 0x00781f001f1f7f89 */ /* 0x000e6200000e0000 */
[C---:B------:R-:W-:Y:S02]  /*dd30*/  @!P3 LEA R28, P6, R19.reuse, R34, 0x1 ;  /* 0x00000022131cb211 */ /* 0x040fe400078c08ff */
[C-C-:B------:R-:W-:Y:S02]  /*dd40*/  @!P1 LEA.HI.X R3, R19.reuse, R21, R156.reuse, 0x1, P4 ;  /* 0x0000001513039211 */ /* 0x140fe400020f0c9c */
[C-C-:B------:R-:W-:Y:S02]  /*dd50*/  @!P2 LEA.HI.X R21, R19.reuse, R29, R156.reuse, 0x1, P5 ;  /* 0x0000001d1315a211 */ /* 0x140fe400028f0c9c */
[----:B------:R-:W-:Y:S01]  /*dd60*/  @!P3 LEA.HI.X R29, R19, R33, R156, 0x1, P6 ;  /* 0x00000021131db211 */ /* 0x000fe200030f0c9c */
[----:B--2---:R2:W-:Y:S04]  /*dd70*/  @!P1 ST.E.128 desc[UR50][R2.64], R4 ;  /* 0x0000000402009985 */ /* 0x0045e8000c101d32 */
[----:B---3--:R2:W-:Y:S04]  /*dd80*/  @!P2 ST.E.128 desc[UR50][R20.64], R8 ;  /* 0x000000081400a985 */ /* 0x0085e8000c101d32 */
[----:B----4-:R2:W-:Y:S01]  /*dd90*/  @!P3 ST.E.128 desc[UR50][R28.64], R24 ;  /* 0x000000181c00b985 */ /* 0x0105e2000c101d32 */
[----:B01----:R-:W-:Y:S05]  /*dda0*/  @P0 BRA `(.L_x_13763) ;  /* 0x0000000800700947 */ /* 0x003fea0003800000 */
[----:B--2---:R-:W-:-:S04]  /*ddb0*/  LEA R2, P0, R19, R30, 0x1 ;  /* 0x0000001e13027211 */ /* 0x004fc800078008ff */
[----:B------:R-:W-:-:S05]  /*ddc0*/  LEA.HI.X R3, R19, R31, R156, 0x1, P0 ;  /* 0x0000001f13037211 */ /* 0x000fca00000f0c9c */
[----:B-----5:R0:W-:Y:S01]  /*ddd0*/  ST.E.128 desc[UR50][R2.64], R12 ;  /* 0x0000000c02007985 */ /* 0x0201e2000c101d32 */
[----:B------:R-:W-:Y:S05]  /*dde0*/  BRA `(.L_x_13763) ;  /* 0x0000000800607947 */ /* 0x000fea0003800000 */
.L_x_13761:
        /* <DEDUP_REMOVED lines=32> */
.L_x_13764:
        /* <DEDUP_REMOVED lines=47> */
.L_x_13766:
[----:B------:R-:W-:Y:S05]  /*e2e0*/  BSYNC B1 ;  /* 0x0000000000017941 */ /* 0x000fea0003800000 */
.L_x_13765:
[----:B0-----:R-:W0:Y:S01]  /*e2f0*/  @P0 LDC R3, c[0x0][0xbf0] ;  /* 0x0002fc00ff030b82 */ /* 0x001e220000000800 */
[----:B------:R-:W-:Y:S01]  /*e300*/  ULDC.64 UR16, c[0x0][0xaa0] ;  /* 0x0002a80000107ab9 */ /* 0x000fe20000000a00 */
[----:B------:R-:W-:Y:S01]  /*e310*/  IMAD R2, R18, 0x30, R23 ;  /* 0x0000003012027824 */ /* 0x000fe200078e0217 */
[----:B------:R-:W-:Y:S01]  /*e320*/  UIMAD UR10, UR11, UR16, URZ ;  /* 0x000000100b0a72a4 */ /* 0x000fe2000f8e023f */
[----:B------:R-:W-:Y:S01]  /*e330*/  VIADD R20, R23, UR41 ;  /* 0x0000002917147c36 */ /* 0x000fe20008000000 */
[----:B------:R-:W-:Y:S01]  /*e340*/  UIMAD.WIDE.U32 UR8, UR4, UR16, URZ ;  /* 0x00000010040872a5 */ /* 0x000fe2000f8e003f */
[----:B------:R-:W-:Y:S01]  /*e350*/  VIADD R4, R2, UR41 ;  /* 0x0000002902047c36 */ /* 0x000fe20008000000 */
[----:B------:R-:W-:Y:S01]  /*e360*/  UIMAD UR10, UR4, UR17, UR10 ;  /* 0x00000011040a72a4 */ /* 0x000fe2000f8e020a */
[----:B-----5:R-:W-:Y:S02]  /*e370*/  IMAD R13, R0, R11, RZ ;  /* 0x0000000b000d7224 */ /* 0x020fe400078e02ff */
[----:B------:R-:W-:Y:S01]  /*e380*/  ULDC.64 UR16, c[0x0][0xae8] ;  /* 0x0002ba0000107ab9 */ /* 0x000fe20000000a00 */
[----:B------:R-:W-:Y:S01]  /*e390*/  UIADD3 UR9, UR9, UR10, URZ ;  /* 0x0000000a09097290 */ /* 0x000fe2000fffe03f */
[----:B------:R-:W-:Y:S01]  /*e3a0*/  @P0 IMAD.HI.U32 R2, R4, R9, RZ ;  /* 0x0000000904020227 */ /* 0x000fe200078e00ff */
[----:B------:R-:W-:-:S02]  /*e3b0*/  UIMAD UR4, UR12, UR16, URZ ;  /* 0x000000100c0472a4 */ /* 0x000fc4000f8e023f */
[----:B------:R-:W-:Y:S01]  /*e3c0*/  UIMAD.WIDE.U32 UR8, UR39, UR16, UR8 ;  /* 0x00000010270872a5 */ /* 0x000fe2000f8e0008 */
[----:B------:R-:W-:Y:S01]  /*e3d0*/  IMAD.MOV.U32 R5, RZ, RZ, R4 ;  /* 0x000000ffff057224 */ /* 0x000fe200078e0004 */
[----:B------:R-:W-:Y:S01]  /*e3e0*/  UIMAD UR4, UR39, UR17, UR4 ;  /* 0x00000011270472a4 */ /* 0x000fe2000f8e0204 */
[----:B------:R-:W-:Y:S01]  /*e3f0*/  VIADD R0, R20, 0x30 ;  /* 0x0000003014007836 */ /* 0x000fe20000000000 */
[----:B------:R-:W-:Y:S02]  /*e400*/  ULDC.64 UR10, c[0x0][0xaf0] ;  /* 0x0002bc00000a7ab9 */ /* 0x000fe40000000a00 */
[----:B------:R-:W-:Y:S02]  /*e410*/  UIADD3 UR9, UR9, UR4, URZ ;  /* 0x0000000409097290 */ /* 0x000fe4000fffe03f */
        /* <DEDUP_REMOVED lines=24> */
[----:B------:R-:W-:-:S04]  /*e5a0*/  LEA R4, P0, R2, UR8, 0x1 ;  /* 0x0000000802047c11 */ /* 0x000fc8000f8008ff */
[----:B------:R-:W-:Y:S01]  /*e5b0*/  LEA.HI.X R8, R2, UR9, R3, 0x1, P0 ;  /* 0x0000000902087c11 */ /* 0x000fe200080f0c03 */
[----:B------:R-:W0:Y:S01]  /*e5c0*/  SHFL.IDX PT, R6, R4, RZ, 0x181f ;  /* 0x00181fff04067589 */ /* 0x000e2200000e0000 */
[----:B------:R-:W-:Y:S01]  /*e5d0*/  ISETP.GE.AND P0, PT, R19, UR4, PT ;  /* 0x0000000413007c0c */ /* 0x000fe2000bf06270 */
[C---:B------:R-:W-:Y:S02]  /*e5e0*/  VIADD R2, R20.reuse, 0x60 ;  /* 0x0000006014027836 */ /* 0x040fe40000000000 */
[----:B------:R-:W1:Y:S01]  /*e5f0*/  SHFL.IDX PT, R10, R4, 0x1, 0x181f ;  /* 0x00381f00040a7f89 */ /* 0x000e6200000e0000 */
[CC--:B------:R-:W-:Y:S01]  /*e600*/  ISETP.GE.OR P3, PT, R20.reuse, R13.reuse, P0 ;  /* 0x0000000d1400720c */ /* 0x0c0fe20000766670 */
[----:B------:R-:W-:Y:S01]  /*e610*/  VIADD R3, R20, 0x90 ;  /* 0x0000009014037836 */ /* 0x000fe20000000000 */
[-C--:B------:R-:W-:Y:S01]  /*e620*/  ISETP.GE.OR P2, PT, R0, R13.reuse, P0 ;  /* 0x0000000d0000720c */ /* 0x080fe20000746670 */
[----:B------:R-:W2:Y:S01]  /*e630*/  SHFL.IDX PT, R12, R4, 0x2, 0x181f ;  /* 0x00581f00040c7f89 */ /* 0x000ea200000e0000 */
[----:B------:R-:W-:-:S02]  /*e640*/  ISETP.GE.OR P1, PT, R2, R13, P0 ;  /* 0x0000000d0200720c */ /* 0x000fc40000726670 */
[----:B------:R-:W-:Y:S01]  /*e650*/  ISETP.GE.OR P0, PT, R3, R13, P0 ;  /* 0x0000000d0300720c */ /* 0x000fe20000706670 */
[----:B------:R-:W3:Y:S04]  /*e660*/  SHFL.IDX PT, R5, R8, RZ, 0x181f ;  /* 0x00181fff08057589 */ /* 0x000ee800000e0000 */
        /* <DEDUP_REMOVED lines=16> */
.L_x_13763:
[----:B------:R-:W-:Y:S05]  /*e770*/  BSYNC B0 ;  /* 0x0000000000007941 */ /* 0x000fea0003800000 */
.L_x_13760:
[----:B------:R-:W-:Y:S02]  /*e780*/  ULDC UR4, c[0x0][0xc3c] ;  /* 0x00030f0000047ab9 */ /* 0x000fe40000000800 */
[----:B------:R-:W-:-:S06]  /*e790*/  UISETP.GE.AND UP0, UPT, UR6, UR4, UPT ;  /* 0x000000040600728c */ /* 0x000fcc000bf06270 */
[----:B------:R-:W-:-:S13]  /*e7a0*/  PLOP3.LUT P0, PT, PT, PT, UP0, 0x80, 0x0 ;  /* 0x000000000000781c */ /* 0x000fda0003f0f008 */
[----:B------:R-:W-:Y:S05]  /*e7b0*/  @!P0 BRA `(.L_x_13767) ;  /* 0xffffff24008c8947 */ /* 0x000fea000383ffff */
[----:B------:R-:W-:Y:S05]  /*e7c0*/  EXIT ;  /* 0x000000000000794d */ /* 0x000fea0003800000 */
.L_x_13678:
        /* <DEDUP_REMOVED lines=18> */
.L_x_13768:
        /* <DEDUP_REMOVED lines=42> */
.L_x_13774:
        /* <DEDUP_REMOVED lines=12> */
.L_x_13773:
[----:B------:R-:W-:Y:S05]  /*ec50*/  BSYNC B0 ;  /* 0x0000000000007941 */ /* 0x000fea0003800000 */
.L_x_13772:
        /* <DEDUP_REMOVED lines=21> */
.L_x_13770:
        /* <DEDUP_REMOVED lines=21> */
.L_x_13775:
        /* <DEDUP_REMOVED lines=58> */
.L_x_13771:
[----:B------:R-:W-:Y:S02]  /*f2a0*/  IMAD.MOV.U32 R17, RZ, RZ, RZ ;  /* 0x000000ffff117224 */ /* 0x000fe400078e00ff */
[----:B------:R-:W-:Y:S02]  /*f2b0*/  IMAD.U32 R16, RZ, RZ, UR6 ;  /* 0x00000006ff107e24 */ /* 0x000fe4000f8e00ff */
[----:B------:R-:W-:-:S07]  /*f2c0*/  IMAD.MOV.U32 R18, RZ, RZ, RZ ;  /* 0x000000ffff127224 */ /* 0x000fce00078e00ff */
.L_x_13776:
[----:B------:R-:W-:-:S13]  /*f2d0*/  ISETP.NE.AND P0, PT, R5, RZ, PT ;  /* 0x000000ff0500720c */ /* 0x000fda0003f05270 */
[----:B------:R-:W0:Y:S01]  /*f2e0*/  @!P0 S2R R3, SR_CgaCtaId ;  /* 0x0000000000038919 */ /* 0x000e220000008800 */
[----:B------:R-:W-:-:S04]  /*f2f0*/  @!P0 MOV R0, 0x400 ;  /* 0x0000040000008802 */ /* 0x000fc80000000f00 */
[----:B0-----:R-:W-:-:S05]  /*f300*/  @!P0 LEA R0, R3, R0, 0x18 ;  /* 0x0000000003008211 */ /* 0x001fca00078ec0ff */
[----:B------:R0:W-:Y:S01]  /*f310*/  @!P0 STS.128 [R0+0x168d0], R16 ;  /* 0x0168d01000008388 */ /* 0x0001e20000000c00 */
[----:B------:R-:W-:Y:S06]  /*f320*/  BAR.ARV 0x5, 0x200 ;  /* 0x0148000000007b1d */ /* 0x000fec0000002000 */
.L_x_13769:
        /* <DEDUP_REMOVED lines=28> */
.L_x_13875:
[----:B------:R-:W-:Y:S05]  /*f4f0*/  YIELD ;  /* 0x0000000000007946 */ /* 0x000fea0003800000 */
[----:B------:R-:W-:Y:S01]  /*f500*/  ULDC.64 UR4, c[0x0][0xa28] ;  /* 0x00028a0000047ab9 */ /* 0x000fe20000000a00 */
[----:B---3--:R-:W-:Y:S01]  /*f510*/  IMAD.MOV.U32 R0, RZ, RZ, RZ ;  /* 0x000000ffff007224 */ /* 0x008fe200078e00ff */
[----:B------:R-:W-:Y:S01]  /*f520*/  ISETP.NE.U32.AND P0, PT, RZ, UR4, PT ;  /* 0x00000004ff007c0c */ /* 0x000fe2000bf05070 */
[----:B0-----:R-:W0:Y:S01]  /*f530*/  LDC.64 R4, c[0x0][0xa00] ;  /* 0x00028000ff047b82 */ /* 0x001e220000000a00 */
[----:B-1----:R-:W-:Y:S01]  /*f540*/  IMAD.MOV.U32 R8, RZ, RZ, RZ ;  /* 0x000000ffff087224 */ /* 0x002fe200078e00ff */
        /* <DEDUP_REMOVED lines=20> */
[----:B------:R0:W5:Y:S01]  /*f690*/  @P1 LDG.E R27, desc[UR50][R2.64] ;  /* 0x00000032021b1981 */ /* 0x000162000c1e1900 */
[----:B-1----:R-:W-:-:S03]  /*f6a0*/  @P2 IMAD.WIDE R6, R19, 0x4, R6 ;  /* 0x0000000413062825 */ /* 0x002fc600078e0206 */
        /* <DEDUP_REMOVED lines=8> */
[----:B------:R-:W-:-:S04]  /*f730*/  USEL UR4, UR4, 0x1, UP0 ;  /* 0x0000000104047887 */ /* 0x000fc80008000000 */
[----:B------:R-:W-:-:S06]  /*f740*/  UIMAD UR4, UR4, UR5, URZ ;  /* 0x00000005040472a4 */ /* 0x000fcc000f8e023f */
[----:B------:R-:W-:Y:S01]  /*f750*/  IMAD.U32 R9, RZ, RZ, UR4 ;  /* 0x00000004ff097e24 */ /* 0x000fe2000f8e00ff */
[----:B--2---:R0:W-:Y:S01]  /*f760*/  STL [R1+0x10], R8 ;  /* 0x0000100801007387 */ /* 0x0041e20000100800 */
[----:B------:R-:W-:Y:S05]  /*f770*/  @P2 BRA `(.L_x_13778) ;  /* 0x0000000000142947 */ /* 0x000fea0003800000 */
[----:B------:R-:W-:Y:S05]  /*f780*/  @!P0 BRA `(.L_x_13778) ;  /* 0x0000000000108947 */ /* 0x000fea0003800000 */
[----:B------:R-:W0:Y:S04]  /*f790*/  LDG.E R7, desc[UR50][R4.64] ;  /* 0x0000003204077981 */ /* 0x000e28000c1e1900 */
[----:B------:R-:W0:Y:S02]  /*f7a0*/  LDG.E R6, desc[UR50][R4.64+0x4] ;  /* 0x0000043204067981 */ /* 0x000e24000c1e1900 */
[----:B0-----:R-:W-:-:S05]  /*f7b0*/  IMAD.IADD R8, R6, 0x1, -R7 ;  /* 0x0000000106087824 */ /* 0x001fca00078e0a07 */
[----:B------:R1:W-:Y:S02]  /*f7c0*/  STL [R1+0x10], R8 ;  /* 0x0000100801007387 */ /* 0x0003e40000100800 */
.L_x_13778:
[----:B------:R-:W-:Y:S01]  /*f7d0*/  ULDC.64 UR4, c[0x0][0xa20] ;  /* 0x0002880000047ab9 */ /* 0x000fe20000000a00 */
[----:B-----5:R-:W-:Y:S01]  /*f7e0*/  IMAD.IADD R27, R27, 0x1, R0 ;  /* 0x000000011b1b7824 */ /* 0x020fe200078e0200 */
[----:B------:R-:W-:-:S04]  /*f7f0*/  ISETP.NE.U32.AND P0, PT, RZ, UR4, PT ;  /* 0x00000004ff007c0c */ /* 0x000fc8000bf05070 */
[----:B------:R-:W-:-:S13]  /*f800*/  ISETP.NE.AND.EX P0, PT, RZ, UR5, PT, P0 ;  /* 0x00000005ff007c0c */ /* 0x000fda000bf05300 */
[----:B------:R-:W-:Y:S05]  /*f810*/  @!P0 BRA `(.L_x_13779) ;  /* 0x0000000000108947 */ /* 0x000fea0003800000 */
[----:B0-----:R-:W0:Y:S02]  /*f820*/  LDC.64 R2, c[0x0][0xa20] ;  /* 0x00028800ff027b82 */ /* 0x001e240000000a00 */
[----:B0-----:R-:W-:-:S05]  /*f830*/  IMAD.WIDE R2, R19, 0x4, R2 ;  /* 0x0000000413027825 */ /* 0x001fca00078e0202 */
[----:B------:R2:W5:Y:S01]  /*f840*/  LDG.E R9, desc[UR50][R2.64] ;  /* 0x0000003202097981 */ /* 0x000562000c1e1900 */
[----:B------:R-:W-:Y:S05]  /*f850*/  BRA `(.L_x_13780) ;  /* 0x0000000000107947 */ /* 0x000fea0003800000 */
.L_x_13779:
[----:B------:R-:W-:Y:S05]  /*f860*/  @!P1 BRA `(.L_x_13780) ;  /* 0x00000000000c9947 */ /* 0x000fea0003800000 */
[----:B------:R-:W2:Y:S04]  /*f870*/  LDG.E R4, desc[UR50][R2.64] ;  /* 0x0000003202047981 */ /* 0x000ea8000c1e1900 */
[----:B------:R-:W2:Y:S02]  /*f880*/  LDG.E R9, desc[UR50][R2.64+0x4] ;  /* 0x0000043202097981 */ /* 0x000ea4000c1e1900 */
[----:B--2---:R-:W-:-:S07]  /*f890*/  IMAD.IADD R9, R9, 0x1, -R4 ;  /* 0x0000000109097824 */ /* 0x004fce00078e0a04 */
.L_x_13780:
[----:B0-2---:R-:W0:Y:S01]  /*f8a0*/  LDC R2, c[0x0][0x448] ;  /* 0x00011200ff027b82 */ /* 0x005e220000000800 */
[----:B------:R-:W-:Y:S02]  /*f8b0*/  IMAD R6, R17, 0xc0, RZ ;  /* 0x000000c011067824 */ /* 0x000fe400078e02ff */
[----:B-----5:R-:W-:Y:S02]  /*f8c0*/  IMAD.IADD R9, R9, 0x1, -R0 ;  /* 0x0000000109097824 */ /* 0x020fe400078e0a00 */
[----:B------:R-:W-:Y:S01]  /*f8d0*/  VIADD R0, R6, 0xbf ;  /* 0x000000bf06007836 */ /* 0x000fe20000000000 */
[----:B------:R2:W-:Y:S01]  /*f8e0*/  STL [R1+0xc], R6 ;  /* 0x00000c0601007387 */ /* 0x0005e20000100800 */
[----:B0-----:R-:W-:Y:S02]  /*f8f0*/  ISETP.NE.AND P1, PT, R2, 0x1, PT ;  /* 0x000000010200780c */ /* 0x001fe40003f25270 */
[----:B------:R-:W0:Y:S11]  /*f900*/  LDC.64 R2, c[0x0][0x9e0] ;  /* 0x00027800ff027b82 */ /* 0x000e360000000a00 */
[----:B------:R-:W3:Y:S08]  /*f910*/  @P1 LDC R5, c[0x0][0x44c] ;  /* 0x00011300ff051b82 */ /* 0x000ef00000000800 */
[----:B------:R-:W4:Y:S01]  /*f920*/  @P1 LDC R4, c[0x0][0x450] ;  /* 0x00011400ff041b82 */ /* 0x000f220000000800 */
[----:B0-----:R-:W-:Y:S01]  /*f930*/  ISETP.GE.AND P2, PT, R3, 0x1, PT ;  /* 0x000000010300780c */ /* 0x001fe20003f46270 */
[----:B---3--:R-:W-:-:S05]  /*f940*/  @P1 IMAD.HI.U32 R5, R0, R5, RZ ;  /* 0x0000000500051227 */ /* 0x008fca00078e00ff */
[----:B----4-:R-:W-:Y:S02]  /*f950*/  @P1 SHF.R.U32.HI R0, RZ, R4, R5 ;  /* 0x00000004ff001219 */ /* 0x010fe40000011605 */
[----:B------:R-:W-:-:S05]  /*f960*/  IADD3 R5, R9, 0x1, -R8 ;  /* 0x0000000109057810 */ /* 0x000fca0007ffe808 */
[----:B------:R-:W-:-:S04]  /*f970*/  IMAD.IADD R7, R5, 0x1, R0 ;  /* 0x0000000105077824 */ /* 0x000fc800078e0200 */
[----:B------:R-:W-:Y:S01]  /*f980*/  IMAD.IADD R2, R7, 0x1, R2 ;  /* 0x0000000107027824 */ /* 0x000fe200078e0202 */
[----:B--2---:R-:W-:Y:S06]  /*f990*/  @!P2 BRA `(.L_x_13781) ;  /* 0x000000000048a947 */ /* 0x004fec0003800000 */
        /* <DEDUP_REMOVED lines=11> */
.L_x_13783:
[----:B------:R-:W-:-:S13]  /*fa50*/  ISETP.NE.AND P0, PT, R3, 0x1, PT ;  /* 0x000000010300780c */ /* 0x000fda0003f05270 */
[----:B------:R-:W0:Y:S02]  /*fa60*/  @P0 LDC.64 R4, c[0x0][0x9e8] ;  /* 0x00027a00ff040b82 */ /* 0x000e240000000a00 */
[----:B0-----:R-:W-:-:S05]  /*fa70*/  @P0 IMAD.HI.U32 R4, R0, R4, RZ ;  /* 0x0000000400040227 */ /* 0x001fca00078e00ff */
[----:B------:R-:W-:-:S07]  /*fa80*/  @P0 SHF.R.U32.HI R0, RZ, R5, R4 ;  /* 0x00000005ff000219 */ /* 0x000fce0000011604 */
.L_x_13784:
[----:B------:R-:W-:Y:S05]  /*fa90*/  BSYNC B0 ;  /* 0x0000000000007941 */ /* 0x000fea0003800000 */
.L_x_13782:
[----:B------:R-:W-:-:S05]  /*faa0*/  IMAD R5, R0, R3, R3 ;  /* 0x0000000300057224 */ /* 0x000fca00078e0203 */
[----:B------:R-:W-:-:S07]  /*fab0*/  VIMNMX R2, R2, R5, PT ;  /* 0x0000000502027248 */ /* 0x000fce0003fe0100 */
.L_x_13781:
[----:B------:R-:W0:Y:S01]  /*fac0*/  @P1 LDC R4, c[0x0][0x44c] ;  /* 0x00011300ff041b82 */ /* 0x000e220000000800 */
[----:B------:R-:W-:Y:S01]  /*fad0*/  VIADD R2, R2, 0x7f ;  /* 0x0000007f02027836 */ /* 0x000fe20000000000 */
[----:B------:R-:W-:Y:S01]  /*fae0*/  ULDC UR4, c[0x0][0x9dc] ;  /* 0x0002770000047ab9 */ /* 0x000fe20000000800 */
[----:B------:R-:W-:-:S05]  /*faf0*/  IMAD.MOV.U32 R0, RZ, RZ, R6 ;  /* 0x000000ffff007224 */ /* 0x000fca00078e0006 */
[----:B------:R-:W2:Y:S01]  /*fb00*/  @P1 LDC R5, c[0x0][0x450] ;  /* 0x00011400ff051b82 */ /* 0x000ea20000000800 */
[----:B0-----:R-:W-:-:S05]  /*fb10*/  @P1 IMAD.HI.U32 R4, R6, R4, RZ ;  /* 0x0000000406041227 */ /* 0x001fca00078e00ff */
[----:B--2---:R-:W-:Y:S02]  /*fb20*/  @P1 SHF.R.U32.HI R0, RZ, R5, R4 ;  /* 0x00000005ff001219 */ /* 0x004fe40000011604 */
[----:B------:R-:W-:-:S04]  /*fb30*/  SHF.R.S32.HI R5, RZ, 0x1f, R2 ;  /* 0x0000001fff057819 */ /* 0x000fc80000011402 */
[----:B------:R-:W-:Y:S01]  /*fb40*/  LEA.HI R4, R5, R2, RZ, 0x7 ;  /* 0x0000000205047211 */ /* 0x000fe200078f38ff */
[----:B------:R-:W-:Y:S01]  /*fb50*/  VIADD R2, R9, 0x7f ;  /* 0x0000007f09027836 */ /* 0x000fe20000000000 */
[----:B------:R-:W-:Y:S02]  /*fb60*/  IADD3 R9, R0, R9, -R8 ;  /* 0x0000000900097210 */ /* 0x000fe40007ffe808 */
[----:B------:R-:W-:Y:S02]  /*fb70*/  SHF.R.S32.HI R4, RZ, 0x7, R4 ;  /* 0x00000007ff047819 */ /* 0x000fe40000011404 */
[----:B------:R-:W-:Y:S01]  /*fb80*/  SHF.R.S32.HI R5, RZ, 0x1f, R2 ;  /* 0x0000001fff057819 */ /* 0x000fe20000011402 */
[----:B------:R-:W-:-:S03]  /*fb90*/  VIADD R0, R9, -UR4 ;  /* 0x8000000409007c36 */ /* 0x000fc60008000000 */
[----:B------:R-:W-:-:S04]  /*fba0*/  LEA.HI R5, R5, R2, RZ, 0x7 ;  /* 0x0000000205057211 */ /* 0x000fc800078f38ff */
        /* <DEDUP_REMOVED lines=14> */
.L_x_13787:
[----:B------:R-:W-:-:S13]  /*fc90*/  ISETP.NE.AND P0, PT, R3, 0x1, PT ;  /* 0x000000010300780c */ /* 0x000fda0003f05270 */
[----:B------:R-:W2:Y:S02]  /*fca0*/  @P0 LDC.64 R4, c[0x0][0x9e8] ;  /* 0x00027a00ff040b82 */ /* 0x000ea40000000a00 */
[----:B--2---:R-:W-:-:S05]  /*fcb0*/  @P0 IMAD.HI.U32 R4, R9, R4, RZ ;  /* 0x0000000409040227 */ /* 0x004fca00078e00ff */
[----:B------:R-:W-:-:S07]  /*fcc0*/  @P0 SHF.R.U32.HI R9, RZ, R5, R4 ;  /* 0x00000005ff090219 */ /* 0x000fce0000011604 */
.L_x_13788:
[----:B------:R-:W-:Y:S05]  /*fcd0*/  BSYNC B0 ;  /* 0x0000000000007941 */ /* 0x000fea0003800000 */
.L_x_13786:
[----:B------:R-:W-:-:S05]  /*fce0*/  IMAD R3, R9, R3, RZ ;  /* 0x0000000309037224 */ /* 0x000fca00078e02ff */
[----:B------:R-:W-:-:S07]  /*fcf0*/  VIMNMX R0, R0, R3, !PT ;  /* 0x0000000300007248 */ /* 0x000fce0007fe0100 */
.L_x_13785:
        /* <DEDUP_REMOVED lines=14> */
[----:B------:R-:W2:Y:S08]  /*fde0*/  FLO.U32 R0, UR4 ;  /* 0x0000000400007d00 */ /* 0x000eb000080e0000 */
[----:B------:R-:W3:Y:S01]  /*fdf0*/  POPC R5, UR4 ;  /* 0x0000000400057d09 */ /* 0x000ee20008000000 */
[----:B--2---:R-:W-:-:S13]  /*fe00*/  ISETP.EQ.U32.AND P0, PT, R0, R7, PT ;  /* 0x000000070000720c */ /* 0x004fda0003f02070 */
[----:B---3--:R-:W2:Y:S01]  /*fe10*/  @P0 ATOMG.E.ADD.STRONG.GPU PT, R3, desc[UR50][R2.64], R5 ;  /* 0x00000005020309a8 */ /* 0x008ea200081ee1f2 */
[----:B------:R-:W3:Y:S02]  /*fe20*/  S2R R4, SR_LTMASK ;  /* 0x0000000000047919 */ /* 0x000ee40000003900 */
[----:B---3--:R-:W-:-:S04]  /*fe30*/  LOP3.LUT R4, R4, UR4, RZ, 0xc0, !PT ;  /* 0x0000000404047c12 */ /* 0x008fc8000f8ec0ff */
[----:B------:R-:W3:Y:S01]  /*fe40*/  POPC R7, R4 ;  /* 0x0000000400077309 */ /* 0x000ee20000000000 */
[----:B--2---:R-:W3:Y:S02]  /*fe50*/  SHFL.IDX PT, R0, R3, R0, 0x1f ;  /* 0x00001f0003007589 */ /* 0x004ee400000e0000 */
[----:B---3--:R-:W-:Y:S01]  /*fe60*/  IADD3 R16, R0, UR37, R7 ;  /* 0x0000002500107c10 */ /* 0x008fe2000fffe007 */
[----:B------:R-:W-:Y:S06]  /*fe70*/  BRA `(.L_x_13791) ;  /* 0x0000003000d87947 */ /* 0x000fec0003800000 */
.L_x_13790:
        /* <DEDUP_REMOVED lines=20> */
.L_x_13793:
[----:B------:R-:W-:Y:S05]  /*ffc0*/  BSYNC B6 ;  /* 0x0000000000067941 */ /* 0x000fea0003800000 */
.L_x_13792:
        /* <DEDUP_REMOVED lines=15> */
[----:B-1----:R-:W-:Y:S02]  /*100c0*/  IMAD.MOV.U32 R8, RZ, RZ, 0x70 ;  /* 0x00000070ff087424 */ /* 0x002fe400078e00ff */
[----:B------:R-:W-:Y:S02]  /*100d0*/  IMAD.MOV.U32 R12, RZ, RZ, 0x1 ;  /* 0x00000001ff0c7424 */ /* 0x000fe400078e00ff */
[----:B--2---:R-:W-:-:S07]  /*100e0*/  IMAD.MOV.U32 R13, RZ, RZ, RZ ;  /* 0x000000ffff0d7224 */ /* 0x004fce00078e00ff */
[----:B------:R-:W-:-:S07]  /*100f0*/  LEPC R20, `(.L_x_13796) ;  /* 0x000000001014794e */ /* 0x000fce0000000000 */
[----:B0--3--:R-:W-:Y:S05]  /*10100*/  CALL.ABS.NOINC R2 ;  /* 0x0000000002007343 */ /* 0x009fea0003c00000 */
.L_x_13796:
        /* <DEDUP_REMOVED lines=15> */
.L_x_13795:
[----:B------:R-:W-:Y:S05]  /*10200*/  BSYNC B6 ;  /* 0x0000000000067941 */ /* 0x000fea0003800000 */
.L_x_13794:
        /* <DEDUP_REMOVED lines=20> */
.L_x_13891:
        /* <DEDUP_REMOVED lines=10> */
.L_x_13894:
[----:B------:R-:W-:Y:S05]  /*103f0*/  @!P6 BRA `(.L_x_13798) ;  /* 0x0000000000e4e947 */ /* 0x000fea0003800000 */
[----:B------:R-:W-:-:S04]  /*10400*/  ISETP.NE.U32.AND P0, PT, R2, RZ, PT ;  /* 0x000000ff0200720c */ /* 0x000fc80003f05070 */
[----:B------:R-:W-:-:S13]  /*10410*/  ISETP.NE.AND.EX P0, PT, R3, RZ, PT, P0 ;  /* 0x000000ff0300720c */ /* 0x000fda0003f05300 */
[----:B------:R-:W-:Y:S05]  /*10420*/  @!P0 BRA `(.L_x_13800) ;  /* 0x0000000000448947 */ /* 0x000fea0003800000 */
[----:B0-----:R-:W0:Y:S01]  /*10430*/  LDC R0, c[0x0][0x43c] ;  /* 0x00010f00ff007b82 */ /* 0x001e220000000800 */
        /* <DEDUP_REMOVED lines=9> */
[----:B------:R-:W-:Y:S02]  /*104d0*/  IMAD R0, R28, UR4, RZ ;  /* 0x000000041c007c24 */ /* 0x000fe4000f8e02ff */
[----:B------:R-:W-:-:S04]  /*104e0*/  IMAD.WIDE.U32 R4, R25, UR4, R4 ;  /* 0x0000000419047c25 */ /* 0x000fc8000f8e0004 */
[----:B------:R-:W-:Y:S01]  /*104f0*/  IMAD R0, R25, UR5, R0 ;  /* 0x0000000519007c24 */ /* 0x000fe2000f8e0200 */
[----:B------:R-:W-:-:S03]  /*10500*/  LEA R2, P0, R4, R2, 0x2 ;  /* 0x0000000204027211 */ /* 0x000fc600078010ff */
[----:B------:R-:W-:-:S05]  /*10510*/  IMAD.IADD R0, R5, 0x1, R0 ;  /* 0x0000000105007824 */ /* 0x000fca00078e0200 */
[----:B------:R-:W-:-:S05]  /*10520*/  LEA.HI.X R3, R4, R3, R0, 0x2, P0 ;  /* 0x0000000304037211 */ /* 0x000fca00000f1400 */
[----:B------:R2:W5:Y:S02]  /*10530*/  LDG.E R17, desc[UR50][R2.64] ;  /* 0x0000003202117981 */ /* 0x000564000c1e1900 */
.L_x_13800:
[----:B0-----:R-:W0:Y:S01]  /*10540*/  S2R R0, SR_TID.X ;  /* 0x0000000000007919 */ /* 0x001e220000002100 */
[----:B--2---:R-:W-:Y:S01]  /*10550*/  IMAD R3, R23, 0x8, R22 ;  /* 0x0000000817037824 */ /* 0x004fe200078e0216 */
[----:B0-----:R-:W-:Y:S02]  /*10560*/  LOP3.LUT R2, R0, 0x7f, RZ, 0xc0, !PT ;  /* 0x0000007f00027812 */ /* 0x001fe400078ec0ff */
[----:B------:R-:W-:Y:S02]  /*10570*/  SHF.L.U32 R0, R26, 0x1f, RZ ;  /* 0x0000001f1a007819 */ /* 0x000fe400000006ff */
[----:B------:R-:W-:Y:S02]  /*10580*/  ISETP.NE.AND P1, PT, R2, RZ, PT ;  /* 0x000000ff0200720c */ /* 0x000fe40003f25270 */
[----:B------:R-:W0:Y:S02]  /*10590*/  SYNCS.PHASECHK.TRANS64.TRYWAIT P0, [R3+URZ+0x16840], R0 ;  /* 0x01684000030075a7 */ /* 0x000e24000800017f */
[----:B0-----:R-:W-:Y:S09]  /*105a0*/  @!P0 BRA `(.L_x_13801) ;  /* 0x00000040002c8947 */ /* 0x001ff20003800000 */
.L_x_13895:
        /* <DEDUP_REMOVED lines=8> */
.L_x_13802:
[----:B------:R-:W2:Y:S01]  /*10630*/  LDL.LU R2, [R1] ;  /* 0x0000000001027983 */ /* 0x000ea20000300800 */
[----:B0-----:R-:W-:Y:S01]  /*10640*/  IMAD R0, R23, 0x4000, R22 ;  /* 0x0000400017007824 */ /* 0x001fe200078e0216 */
        /* <DEDUP_REMOVED lines=8> */
[----:B------:R-:W-:-:S02]  /*106d0*/  PLOP3.LUT P0, PT, PT, PT, PT, 0x80, 0x0 ;  /* 0x000000000000781c */ /* 0x000fc40003f0f070 */
[----:B------:R-:W-:Y:S02]  /*106e0*/  R2UR UR12, R18 ;  /* 0x00000000120c72ca */ /* 0x000fe400000e0000 */
[----:B-----5:R-:W-:Y:S01]  /*106f0*/  R2UR UR13, R17 ;  /* 0x00000000110d72ca */ /* 0x020fe200000e0000 */
[----:B------:R-:W-:-:S04]  /*10700*/  UIADD3 UR9, UR9, 0x16830, URZ ;  /* 0x0001683009097890 */ /* 0x000fc8000fffe03f */
[----:B------:R-:W-:Y:S02]  /*10710*/  ULEA UR11, UR11, UR4, 0x7 ;  /* 0x000000040b0b7291 */ /* 0x000fe4000f8e383f */
[----:B------:R-:W-:Y:S01]  /*10720*/  UIADD3 UR8, UR8, 0xe400, URZ ;  /* 0x0000e40008087890 */ /* 0x000fe2000fffe03f */
[----:B------:R-:W-:-:S08]  /*10730*/  UMOV UR4, 0x0 ;  /* 0x0000000000047882 */ /* 0x000fd00000000000 */
[----:B------:R3:W-:Y:S01]  /*10740*/  UTMALDG.4D [UR8], [UR6], desc[UR4] ;  /* 0x00000408060075b4 */ /* 0x0007e20008019000 */
[----:B--2---:R-:W-:-:S04]  /*10750*/  LOP3.LUT R2, R2, 0xfffffffe, RZ, 0xc0, !PT ;  /* 0xfffffffe02027812 */ /* 0x004fc800078ec0ff */
[----:B------:R-:W-:-:S05]  /*10760*/  @P0 LOP3.LUT R2, R2, 0x1, RZ, 0xfc, !PT ;  /* 0x0000000102020812 */ /* 0x000fca00078efcff */
[----:B------:R3:W-:Y:S01]  /*10770*/  STL [R1], R2 ;  /* 0x0000000201007387 */ /* 0x0007e20000100800 */
[----:B------:R-:W-:Y:S01]  /*10780*/  NOP ;  /* 0x0000000000007918 */ /* 0x000fe20000000000 */
.L_x_13798:
[----:B------:R-:W0:Y:S01]  /*10790*/  LDL.LU R3, [R1+0x18] ;  /* 0x0000180001037983 */ /* 0x000e220000300800 */
[----:B------:R-:W-:Y:S05]  /*107a0*/  WARPSYNC.ALL ;  /* 0x0000000000007948 */ /* 0x000fea0003800000 */
[----:B---3--:R-:W-:Y:S01]  /*107b0*/  ULDC.64 UR4, c[0x0][0x298] ;  /* 0x0000a60000047ab9 */ /* 0x008fe20000000a00 */
[----:B------:R-:W-:Y:S01]  /*107c0*/  VIADD R2, R22, 0x8400 ;  /* 0x0000840016027836 */ /* 0x000fe20000000000 */
[----:B------:R-:W-:Y:S01]  /*107d0*/  ULDC.64 UR6, c[0x0][0xa00] ;  /* 0x0002800000067ab9 */ /* 0x000fe20000000a00 */
[----:B------:R-:W-:Y:S01]  /*107e0*/  BSSY B6, `(.L_x_13803) ;  /* 0x0000024000067945 */ /* 0x000fe20003800000 */
[----:B------:R-:W-:Y:S01]  /*107f0*/  BAR.SYNC.DEFER_BLOCKING 0x8, 0x200 ;  /* 0x0208000000007b1d */ /* 0x000fe20000010000 */
[----:B------:R-:W-:-:S02]  /*10800*/  ISETP.NE.U32.AND P0, PT, RZ, UR6, PT ;  /* 0x00000006ff007c0c */ /* 0x000fc4000bf05070 */
[----:B------:R-:W-:Y:S02]  /*10810*/  LOP3.LUT P1, RZ, R2, 0x3ff, RZ, 0xc0, !PT ;  /* 0x000003ff02ff7812 */ /* 0x000fe4000782c0ff */
[----:B------:R-:W-:Y:S02]  /*10820*/  ISETP.NE.AND.EX P0, PT, RZ, UR7, PT, P0 ;  /* 0x00000007ff007c0c */ /* 0x000fe4000bf05300 */
[----:B0-----:R-:W-:Y:S01]  /*10830*/  SHF.R.S32.HI R0, RZ, 0x1f, R3 ;  /* 0x0000001fff007819 */ /* 0x001fe20000011403 */
[----:B------:R-:W-:-:S04]  /*10840*/  IMAD.WIDE.U32 R4, R3, UR4, RZ ;  /* 0x0000000403047c25 */ /* 0x000fc8000f8e00ff */
[----:B------:R-:W-:Y:S01]  /*10850*/  IMAD R0, R0, UR4, RZ ;  /* 0x0000000400007c24 */ /* 0x000fe2000f8e02ff */
[----:B------:R0:W-:Y:S03]  /*10860*/  STL.64 [R1+0x18], R4 ;  /* 0x0000180401007387 */ /* 0x0001e60000100a00 */
[----:B------:R-:W-:Y:S01]  /*10870*/  IMAD R2, R3, UR5, R0 ;  /* 0x0000000503027c24 */ /* 0x000fe2000f8e0200 */
[----:B------:R-:W-:-:S04]  /*10880*/  SHF.R.S32.HI R0, RZ, 0x1f, R19 ;  /* 0x0000001fff007819 */ /* 0x000fc80000011413 */
[----:B------:R-:W-:Y:S02]  /*10890*/  SEL R3, R0, RZ, !P0 ;  /* 0x000000ff00037207 */ /* 0x000fe40004000000 */
[----:B------:R-:W-:Y:S01]  /*108a0*/  SEL R0, R19, RZ, !P0 ;  /* 0x000000ff13007207 */ /* 0x000fe20004000000 */
[----:B0-----:R-:W-:Y:S01]  /*108b0*/  IMAD.IADD R4, R5, 0x1, R2 ;  /* 0x0000000105047824 */ /* 0x001fe200078e0202 */
[----:B------:R-:W-:-:S04]  /*108c0*/  SHF.R.S32.HI R2, RZ, 0x1f, R18 ;  /* 0x0000001fff027819 */ /* 0x000fc80000011412 */
[----:B------:R0:W-:Y:S04]  /*108d0*/  STL [R1+0x28], R4 ;  /* 0x0000280401007387 */ /* 0x0001e80000100800 */
[----:B------:R0:W-:Y:S04]  /*108e0*/  STL [R1+0x30], R3 ;  /* 0x0000300301007387 */ /* 0x0001e80000100800 */
        /* <DEDUP_REMOVED lines=18> */
[----:B0-----:R-:W-:Y:S05]  /*10a10*/  CALL.ABS.NOINC R2 ;  /* 0x0000000002007343 */ /* 0x001fea0003c00000 */
.L_x_13804:
[----:B------:R-:W-:Y:S05]  /*10a20*/  BSYNC B6 ;  /* 0x0000000000067941 */ /* 0x000fea0003800000 */
.L_x_13803:
[----:B0-----:R-:W2:Y:S01]  /*10a30*/  LDL.LU R0, [R1+0x28] ;  /* 0x0000280001007983 */ /* 0x001ea20000300800 */
[----:B------:R-:W0:Y:S01]  /*10a40*/  LDC R9, c[0x0][0x448] ;  /* 0x00011200ff097b82 */ /* 0x000e220000000800 */
[----:B------:R-:W-:Y:S01]  /*10a50*/  ULDC.64 UR4, c[0x0][0x2d8] ;  /* 0x0000b60000047ab9 */ /* 0x000fe20000000a00 */
[----:B------:R-:W-:Y:S01]  /*10a60*/  ULDC.64 UR6, c[0x0][0x2c8] ;  /* 0x0000b20000067ab9 */ /* 0x000fe20000000a00 */
[----:B------:R-:W2:Y:S01]  /*10a70*/  LDL.LU.64 R2, [R1+0x18] ;  /* 0x0000180001027983 */ /* 0x000ea20000300a00 */
[----:B------:R-:W-:-:S03]  /*10a80*/  ULDC.64 UR8, c[0x0][0x280] ;  /* 0x0000a00000087ab9 */ /* 0x000fc60000000a00 */
[----:B------:R-:W3:Y:S04]  /*10a90*/  LDL.LU R20, [R1+0x2c] ;  /* 0x00002c0001147983 */ /* 0x000ee80000300800 */
[----:B------:R-:W4:Y:S04]  /*10aa0*/  LDL.LU R21, [R1+0x30] ;  /* 0x0000300001157983 */ /* 0x000f280000300800 */
[----:B------:R-:W4:Y:S04]  /*10ab0*/  LDL.LU R4, [R1+0x20] ;  /* 0x0000200001047983 */ /* 0x000f280000300800 */
[----:B------:R-:W4:Y:S04]  /*10ac0*/  LDL R12, [R1+0xc] ;  /* 0x00000c00010c7983 */ /* 0x000f280000100800 */
[----:B------:R0:W5:Y:S02]  /*10ad0*/  LDL R10, [R1+0x4] ;  /* 0x00000400010a7983 */ /* 0x0001640000100800 */
[----:B0-----:R-:W-:-:S13]  /*10ae0*/  ISETP.NE.AND P1, PT, R9, 0x1, PT ;  /* 0x000000010900780c */ /* 0x001fda0003f25270 */
[----:B------:R-:W0:Y:S08]  /*10af0*/  @P1 LDC R5, c[0x0][0x450] ;  /* 0x00011400ff051b82 */ /* 0x000e300000000800 */
[----:B-1----:R-:W1:Y:S01]  /*10b00*/  @P1 LDC R8, c[0x0][0x44c] ;  /* 0x00011300ff081b82 */ /* 0x002e620000000800 */
[----:B------:R-:W1:Y:S01]  /*10b10*/  S2R R11, SR_TID.X ;  /* 0x00000000000b7919 */ /* 0x000e620000002100 */
        /* <DEDUP_REMOVED lines=12> */
[----:B------:R-:W4:Y:S01]  /*10be0*/  @P1 LDC R4, c[0x0][0x44c] ;  /* 0x00011300ff041b82 */ /* 0x000f220000000800 */
[----:B--2---:R-:W-:-:S04]  /*10bf0*/  LOP3.LUT R20, R20, 0x7f, RZ, 0xc0, !PT ;  /* 0x0000007f14147812 */ /* 0x004fc800078ec0ff */
[----:B------:R-:W-:Y:S01]  /*10c00*/  SHF.R.U32.HI R20, RZ, 0x3, R20 ;  /* 0x00000003ff147819 */ /* 0x000fe20000011614 */
[----:B---3--:R-:W-:-:S05]  /*10c10*/  IMAD.SHL.U32 R6, R21, 0x10, RZ ;  /* 0x0000001015067824 */ /* 0x008fca00078e00ff */
[----:B------:R-:W-:Y:S01]  /*10c20*/  LOP3.LUT R6, R20, 0x70, R6, 0xf8, !PT ;  /* 0x0000007014067812 */ /* 0x000fe200078ef806 */
[----:B------:R-:W-:-:S04]  /*10c30*/  IMAD.IADD R3, R3, 0x1, R0 ;  /* 0x0000000103037824 */ /* 0x000fc800078e0200 */
[----:B------:R-:W-:-:S04]  /*10c40*/  IMAD.IADD R6, R6, 0x1, R12 ;  /* 0x0000000106067824 */ /* 0x000fc800078e020c */
[----:B----4-:R-:W-:-:S04]  /*10c50*/  @P1 IMAD.HI.U32 R0, R6, R4, RZ ;  /* 0x0000000406001227 */ /* 0x010fc800078e00ff */
[----:B------:R-:W-:Y:S01]  /*10c60*/  IMAD.MOV.U32 R4, RZ, RZ, R6 ;  /* 0x000000ffff047224 */ /* 0x000fe200078e0006 */
[----:B0-----:R-:W-:-:S04]  /*10c70*/  @P1 SHF.R.U32.HI R4, RZ, R5, R0 ;  /* 0x00000005ff041219 */ /* 0x001fc80000011600 */
        /* <DEDUP_REMOVED lines=12> */
[----:B------:R-:W-:-:S05]  /*10d40*/  IMAD.IADD R5, R5, 0x1, R7 ;  /* 0x0000000105057824 */ /* 0x000fca00078e0207 */
[----:B------:R-:W-:Y:S02]  /*10d50*/  LEA.HI.X R4, R4, UR9, R5, 0x1, P0 ;  /* 0x0000000904047c11 */ /* 0x000fe400080f0c05 */
[----:B------:R-:W0:Y:S01]  /*10d60*/  @P1 LDC R5, c[0x0][0x450] ;  /* 0x00011400ff051b82 */ /* 0x000e220000000800 */
[----:B------:R-:W-:-:S04]  /*10d70*/  VIADD R7, R6, 0x80 ;  /* 0x0000008006077836 */ /* 0x000fc80000000000 */
[----:B-1----:R-:W-:-:S04]  /*10d80*/  @P1 IMAD.HI.U32 R8, R7, R8, RZ ;  /* 0x0000000807081227 */ /* 0x002fc800078e00ff */
[----:B------:R-:W-:Y:S01]  /*10d90*/  IMAD.MOV.U32 R6, RZ, RZ, R7 ;  /* 0x000000ffff067224 */ /* 0x000fe200078e0007 */
        /* <DEDUP_REMOVED lines=32> */
[----:B-1----:R-:W-:-:S04]  /*10fa0*/  @!P1 IMAD.X R7, RZ, RZ, R7, P2 ;  /* 0x000000ffff079224 */ /* 0x002fc800010e0607 */
[----:B------:R-:W-:Y:S02]  /*10fb0*/  @!P1 IMAD.MOV.U32 R9, RZ, RZ, R7 ;  /* 0x000000ffff099224 */ /* 0x000fe400078e0007 */
[----:B------:R-:W-:-:S03]  /*10fc0*/  VIADD R7, R3, 0x10 ;  /* 0x0000001003077836 */ /* 0x000fc60000000000 */
[----:B-----5:R0:W-:Y:S02]  /*10fd0*/  @!P1 LDGSTS.E.BYPASS.LTC128B.128 [R10+0x8400], desc[UR50][R8.64], !P0 ;  /* 0x08400000080a9fae */ /* 0x0201e4000c101d72 */
[----:B------:R-:W-:Y:S02]  /*10fe0*/  ISETP.GE.AND P1, PT, R7, R6, PT ;  /* 0x000000060700720c */ /* 0x000fe40003f26270 */
[----:B------:R-:W-:Y:S04]  /*10ff0*/  SHFL.IDX PT, R7, R4, 0x1, 0x181f ;  /* 0x00381f0004077f89 */ /* 0x000fe800000e0000 */
[----:B0-----:R-:W0:Y:S07]  /*11000*/  SHFL.IDX PT, R8, R0, 0x1, 0x181f ;  /* 0x00381f0000087f89 */ /* 0x001e2e00000e0000 */
[----:B0-----:R-:W-:-:S05]  /*11010*/  @!P1 LEA R8, P2, R20, R8, 0x1 ;  /* 0x0000000814089211 */ /* 0x001fca00078408ff */
[----:B------:R-:W-:-:S04]  /*11020*/  @!P1 IMAD.X R7, RZ, RZ, R7, P2 ;  /* 0x000000ffff079224 */ /* 0x000fc800010e0607 */
[----:B------:R-:W-:Y:S02]  /*11030*/  @!P1 IMAD.MOV.U32 R9, RZ, RZ, R7 ;  /* 0x000000ffff099224 */ /* 0x000fe400078e0007 */
[----:B------:R-:W-:-:S03]  /*11040*/  VIADD R7, R3, 0x20 ;  /* 0x0000002003077836 */ /* 0x000fc60000000000 */
[----:B------:R0:W-:Y:S02]  /*11050*/  @!P1 LDGSTS.E.BYPASS.LTC128B.128 [R10+0x8c00], desc[UR50][R8.64], !P0 ;  /* 0x08c00000080a9fae */ /* 0x0001e4000c101d72 */
        /* <DEDUP_REMOVED lines=34> */
[----:B------:R-:W-:Y:S04]  /*11280*/  SHFL.IDX PT, R4, R4, 0x7, 0x181f ;  /* 0x00f81f0004047f89 */ /* 0x000fe800000e0000 */
[----:B0-----:R-:W0:Y:S03]  /*11290*/  SHFL.IDX PT, R8, R0, 0x6, 0x181f ;  /* 0x00d81f0000087f89 */ /* 0x001e2600000e0000 */
[----:B0-----:R-:W-:-:S05]  /*112a0*/  @!P1 LEA R8, P2, R20, R8, 0x1 ;  /* 0x0000000814089211 */ /* 0x001fca00078408ff */
[----:B------:R-:W-:-:S04]  /*112b0*/  @!P1 IMAD.X R7, RZ, RZ, R7, P2 ;  /* 0x000000ffff079224 */ /* 0x000fc800010e0607 */
[----:B------:R-:W-:Y:S02]  /*112c0*/  @!P1 IMAD.MOV.U32 R9, RZ, RZ, R7 ;  /* 0x000000ffff099224 */ /* 0x000fe400078e0007 */
[----:B------:R-:W-:-:S03]  /*112d0*/  VIADD R7, R3, 0x80 ;  /* 0x0000008003077836 */ /* 0x000fc60000000000 */
[----:B------:R0:W-:Y:S02]  /*112e0*/  @!P1 LDGSTS.E.BYPASS.LTC128B.128 [R10+0xb400], desc[UR50][R8.64], !P0 ;  /* 0x0b400000080a9fae */ /* 0x0001e4000c101d72 */
[----:B------:R-:W-:Y:S01]  /*112f0*/  ISETP.GE.AND P2, PT, R7, R6, PT ;  /* 0x000000060700720c */ /* 0x000fe20003f46270 */
[----:B------:R-:W-:-:S05]  /*11300*/  VIADD R7, R3, 0x70 ;  /* 0x0000007003077836 */ /* 0x000fca0000000000 */
[----:B------:R-:W-:Y:S02]  /*11310*/  ISETP.GE.AND P1, PT, R7, R6, PT ;  /* 0x000000060700720c */ /* 0x000fe40003f26270 */
[----:B------:R-:W-:Y:S04]  /*11320*/  SHFL.IDX PT, R7, R5, RZ, 0x181f ;  /* 0x00181fff05077589 */ /* 0x000fe800000e0000 */
[----:B0-----:R-:W0:Y:S04]  /*11330*/  SHFL.IDX PT, R8, R0, 0x7, 0x181f ;  /* 0x00f81f0000087f89 */ /* 0x001e2800000e0000 */
[----:B------:R-:W1:Y:S03]  /*11340*/  SHFL.IDX PT, R0, R2, RZ, 0x181f ;  /* 0x00181fff02007589 */ /* 0x000e6600000e0000 */
[----:B0-----:R-:W-:-:S05]  /*11350*/  @!P1 LEA R8, P3, R20, R8, 0x1 ;  /* 0x0000000814089211 */ /* 0x001fca00078608ff */
[----:B------:R-:W-:-:S04]  /*11360*/  @!P1 IMAD.X R4, RZ, RZ, R4, P3 ;  /* 0x000000ffff049224 */ /* 0x000fc800018e0604 */
[----:B------:R-:W-:-:S05]  /*11370*/  @!P1 IMAD.MOV.U32 R9, RZ, RZ, R4 ;  /* 0x000000ffff099224 */ /* 0x000fca00078e0004 */
[----:B------:R0:W-:Y:S02]  /*11380*/  @!P1 LDGSTS.E.BYPASS.LTC128B.128 [R10+0xbc00], desc[UR50][R8.64], !P0 ;  /* 0x0bc00000080a9fae */ /* 0x0001e4000c101d72 */
[----:B0-----:R-:W-:Y:S01]  /*11390*/  @!P2 LEA R8, P1, R20, R7, 0x1 ;  /* 0x000000071408a211 */ /* 0x001fe200078208ff */
[----:B------:R-:W-:-:S04]  /*113a0*/  VIADD R7, R3, 0x90 ;  /* 0x0000009003077836 */ /* 0x000fc80000000000 */
[----:B-1----:R-:W-:Y:S01]  /*113b0*/  @!P2 IMAD.X R9, RZ, RZ, R0, P1 ;  /* 0x000000ffff09a224 */ /* 0x002fe200008e0600 */
[----:B------:R-:W-:Y:S01]  /*113c0*/  ISETP.GE.AND P1, PT, R7, R6, PT ;  /* 0x000000060700720c */ /* 0x000fe20003f26270 */
[----:B------:R-:W0:Y:S04]  /*113d0*/  SHFL.IDX PT, R0, R2, 0x1, 0x181f ;  /* 0x00381f0002007f89 */ /* 0x000e2800000e0000 */
[----:B------:R1:W-:Y:S08]  /*113e0*/  @!P2 LDGSTS.E.BYPASS.LTC128B.128 [R10+0xc400], desc[UR50][R8.64], !P0 ;  /* 0x0c400000080aafae */ /* 0x0003f0000c101d72 */
[----:B------:R-:W-:-:S05]  /*113f0*/  @!P1 LEA R14, P2, R20, R14, 0x1 ;  /* 0x0000000e140e9211 */ /* 0x000fca00078408ff */
[----:B-1----:R-:W-:Y:S02]  /*11400*/  @!P1 IMAD.MOV.U32 R8, RZ, RZ, R14 ;  /* 0x000000ffff089224 */ /* 0x002fe400078e000e */
[----:B------:R-:W1:Y:S01]  /*11410*/  SHFL.IDX PT, R14, R5, 0x2, 0x181f ;  /* 0x00581f00050e7f89 */ /* 0x000e6200000e0000 */
[----:B0-----:R-:W-:-:S03]  /*11420*/  @!P1 IMAD.X R7, RZ, RZ, R0, P2 ;  /* 0x000000ffff079224 */ /* 0x001fc600010e0600 */
[----:B------:R-:W0:Y:S01]  /*11430*/  SHFL.IDX PT, R0, R2, 0x2, 0x181f ;  /* 0x00581f0002007f89 */ /* 0x000e2200000e0000 */
[----:B------:R-:W-:Y:S02]  /*11440*/  @!P1 IMAD.MOV.U32 R9, RZ, RZ, R7 ;  /* 0x000000ffff099224 */ /* 0x000fe400078e0007 */
[----:B------:R-:W-:-:S03]  /*11450*/  VIADD R7, R3, 0xa0 ;  /* 0x000000a003077836 */ /* 0x000fc60000000000 */
[----:B------:R1:W-:Y:S02]  /*11460*/  @!P1 LDGSTS.E.BYPASS.LTC128B.128 [R10+0xcc00], desc[UR50][R8.64], !P0 ;  /* 0x0cc00000080a9fae */ /* 0x0003e4000c101d72 */
[----:B------:R-:W-:-:S13]  /*11470*/  ISETP.GE.AND P1, PT, R7, R6, PT ;  /* 0x000000060700720c */ /* 0x000fda0003f26270 */
[----:B-1----:R-:W-:Y:S02]  /*11480*/  @!P1 LEA R8, P2, R20, R14, 0x1 ;  /* 0x0000000e14089211 */ /* 0x002fe400078408ff */
[----:B------:R1:W2:Y:S03]  /*11490*/  SHFL.IDX PT, R14, R5, 0x3, 0x181f ;  /* 0x00781f00050e7f89 */ /* 0x0002a600000e0000 */
[----:B0-----:R-:W-:Y:S02]  /*114a0*/  @!P1 IMAD.X R9, RZ, RZ, R0, P2 ;  /* 0x000000ffff099224 */ /* 0x001fe400010e0600 */
[----:B------:R1:W0:Y:S04]  /*114b0*/  SHFL.IDX PT, R0, R2, 0x3, 0x181f ;  /* 0x00781f0002007f89 */ /* 0x00022800000e0000 */
[----:B------:R1:W-:Y:S02]  /*114c0*/  @!P1 LDGSTS.E.BYPASS.LTC128B.128 [R10+0xd400], desc[UR50][R8.64], !P0 ;  /* 0x0d400000080a9fae */ /* 0x0003e4000c101d72 */
.L_x_13920:
[----:B------:R-:W-:Y:S02]  /*114d0*/  VIADD R3, R3, 0xb0 ;  /* 0x000000b003037836 */ /* 0x000fe40000000000 */
[----:B-1----:R-:W-:-:S03]  /*114e0*/  VIADD R8, R22, 0x16800 ;  /* 0x0001680016087836 */ /* 0x002fc60000000000 */
[----:B------:R-:W-:-:S13]  /*114f0*/  ISETP.GE.AND P1, PT, R3, R6, PT ;  /* 0x000000060300720c */ /* 0x000fda0003f26270 */
[----:B--2---:R-:W-:-:S05]  /*11500*/  @!P1 LEA R2, P2, R20, R14, 0x1 ;  /* 0x0000000e14029211 */ /* 0x004fca00078408ff */
[----:B0-----:R-:W-:-:S05]  /*11510*/  @!P1 IMAD.X R3, RZ, RZ, R0, P2 ;  /* 0x000000ffff039224 */ /* 0x001fca00010e0600 */
[----:B------:R-:W-:Y:S01]  /*11520*/  @!PT LDS RZ, [RZ] ;  /* 0x00000000fffff984 */ /* 0x000fe20000000800 */
[----:B------:R-:W-:Y:S01]  /*11530*/  @!PT LDS RZ, [RZ] ;  /* 0x00000000fffff984 */ /* 0x000fe20000000800 */
[----:B------:R-:W-:Y:S01]  /*11540*/  @!PT LDS RZ, [RZ] ;  /* 0x00000000fffff984 */ /* 0x000fe20000000800 */
[----:B------:R0:W-:Y:S01]  /*11550*/  @!P1 LDGSTS.E.BYPASS.LTC128B.128 [R10+0xdc00], desc[UR50][R2.64], !P0 ;  /* 0x0dc00000020a9fae */ /* 0x0001e2000c101d72 */
[----:B------:R-:W-:Y:S01]  /*11560*/  PLOP3.LUT P0, PT, PT, PT, PT, 0x80, 0x0 ;  /* 0x000000000000781c */ /* 0x000fe20003f0f070 */
[----:B------:R-:W-:-:S12]  /*11570*/  NOP ;  /* 0x0000000000007918 */ /* 0x000fd80000000000 */
.L_x_13806:
        /* <DEDUP_REMOVED lines=21> */
.L_x_13921:
[----:B------:R-:W-:Y:S05]  /*116d0*/  BSYNC B0 ;  /* 0x0000000000007941 */ /* 0x000fea0003800000 */
.L_x_13807:
        /* <DEDUP_REMOVED lines=42> */
.L_x_13815:
[----:B------:R-:W-:Y:S01]  /*11980*/  IMAD R2, R7, 0x8, R22 ;  /* 0x0000000807027824 */ /* 0x000fe200078e0216 */
[----:B------:R-:W-:Y:S01]  /*11990*/  SHF.L.U32 R3, R9, 0x1f, RZ ;  /* 0x0000001f09037819 */ /* 0x000fe200000006ff */
[----:B------:R-:W-:Y:S03]  /*119a0*/  BSSY B3, `(.L_x_13816) ;  /* 0x0000003000037945 */ /* 0x000fe60003800000 */
[----:B------:R-:W1:Y:S02]  /*119b0*/  SYNCS.PHASECHK.TRANS64.TRYWAIT P0, [R2+URZ+0x16840], R3 ;  /* 0x01684003020075a7 */ /* 0x000e64000800017f */
[----:B-1----:R-:W-:Y:S05]  /*119c0*/  @!P0 BRA `(.L_x_13817) ;  /* 0x0000003800f08947 */ /* 0x002fea0003800000 */
.L_x_13922:
[----:B------:R-:W-:Y:S05]  /*119d0*/  BSYNC B3 ;  /* 0x0000000000037941 */ /* 0x000fea0003800000 */
.L_x_13816:
        /* <DEDUP_REMOVED lines=12> */
.L_x_13819:
[----:B------:R-:W-:Y:S05]  /*11aa0*/  BSYNC B3 ;  /* 0x0000000000037941 */ /* 0x000fea0003800000 */
.L_x_13818:
        /* <DEDUP_REMOVED lines=11> */
.L_x_13820:
        /* <DEDUP_REMOVED lines=15> */
.L_x_13923:
[----:B------:R-:W-:Y:S05]  /*11c50*/  BSYNC B3 ;  /* 0x0000000000037941 */ /* 0x000fea0003800000 */
.L_x_13821:
        /* <DEDUP_REMOVED lines=12> */
.L_x_13824:
[----:B------:R-:W-:Y:S05]  /*11d20*/  BSYNC B3 ;  /* 0x0000000000037941 */ /* 0x000fea0003800000 */
.L_x_13823:
        /* <DEDUP_REMOVED lines=11> */
.L_x_13825:
        /* <DEDUP_REMOVED lines=12> */
.L_x_13814:
[----:B------:R-:W-:Y:S05]  /*11ea0*/  BSYNC B1 ;  /* 0x0000000000017941 */ /* 0x000fea0003800000 */
.L_x_13813:
[----:B------:R-:W2:Y:S01]  /*11eb0*/  LDL R0, [R1+0x8] ;  /* 0x0000080001007983 */ /* 0x000ea20000100800 */
[----:B------:R-:W-:Y:S02]  /*11ec0*/  IMAD.MOV.U32 R23, RZ, RZ, R7 ;  /* 0x000000ffff177224 */ /* 0x000fe400078e0007 */
[----:B------:R-:W-:Y:S02]  /*11ed0*/  IMAD.MOV.U32 R26, RZ, RZ, R9 ;  /* 0x000000ffff1a7224 */ /* 0x000fe400078e0009 */
[----:B--2---:R-:W-:-:S07]  /*11ee0*/  VIADD R0, R0, 0xfffffffd ;  /* 0xfffffffd00007836 */ /* 0x004fce0000000000 */
.L_x_13812:
[----:B------:R-:W-:Y:S05]  /*11ef0*/  BSYNC B2 ;  /* 0x0000000000027941 */ /* 0x000fea0003800000 */
.L_x_13811:
[----:B------:R-:W2:Y:S01]  /*11f00*/  LDL.LU R2, [R1+0x8] ;  /* 0x0000080001027983 */ /* 0x000ea20000300800 */
[----:B------:R-:W-:Y:S01]  /*11f10*/  VIADD R6, R6, 0xfffffffe ;  /* 0xfffffffe06067836 */ /* 0x000fe20000000000 */
[----:B--2---:R-:W-:-:S04]  /*11f20*/  LOP3.LUT R3, RZ, R2, RZ, 0x33, !PT ;  /* 0x00000002ff037212 */ /* 0x004fc800078e33ff */
[----:B------:R-:W-:-:S13]  /*11f30*/  ISETP.NE.AND P0, PT, R6, R3, PT ;  /* 0x000000030600720c */ /* 0x000fda0003f05270 */
[----:B------:R-:W-:Y:S05]  /*11f40*/  @!P0 BRA `(.L_x_13810) ;  /* 0x0000000c009c8947 */ /* 0x000fea0003800000 */
[----:B------:R-:W-:-:S07]  /*11f50*/  IMAD.MOV.U32 R4, RZ, RZ, R17 ;  /* 0x000000ffff047224 */ /* 0x000fce00078e0011 */
.L_x_13852:
        /* <DEDUP_REMOVED lines=32> */
.L_x_13828:
[----:B------:R-:W-:Y:S01]  /*12160*/  IMAD R2, R6, 0x8, R22 ;  /* 0x0000000806027824 */ /* 0x000fe200078e0216 */
[----:B------:R-:W-:Y:S01]  /*12170*/  SHF.L.U32 R3, R7, 0x1f, RZ ;  /* 0x0000001f07037819 */ /* 0x000fe200000006ff */
[----:B------:R-:W-:Y:S03]  /*12180*/  BSSY B2, `(.L_x_13829) ;  /* 0x0000003000027945 */ /* 0x000fe60003800000 */
[----:B------:R-:W1:Y:S02]  /*12190*/  SYNCS.PHASECHK.TRANS64.TRYWAIT P0, [R2+URZ+0x16840], R3 ;  /* 0x01684003020075a7 */ /* 0x000e64000800017f */
[----:B-1----:R-:W-:Y:S05]  /*121a0*/  @!P0 BRA `(.L_x_13830) ;  /* 0x0000003400208947 */ /* 0x002fea0003800000 */
.L_x_13924:
[----:B------:R-:W-:Y:S05]  /*121b0*/  BSYNC B2 ;  /* 0x0000000000027941 */ /* 0x000fea0003800000 */
.L_x_13829:
        /* <DEDUP_REMOVED lines=12> */
.L_x_13832:
[----:B------:R-:W-:Y:S05]  /*12280*/  BSYNC B2 ;  /* 0x0000000000027941 */ /* 0x000fea0003800000 */
.L_x_13831:
        /* <DEDUP_REMOVED lines=11> */
.L_x_13833:
        /* <DEDUP_REMOVED lines=15> */
.L_x_13925:
[----:B------:R-:W-:Y:S05]  /*12430*/  BSYNC B2 ;  /* 0x0000000000027941 */ /* 0x000fea0003800000 */
.L_x_13834:
        /* <DEDUP_REMOVED lines=11> */
.L_x_13837:
[----:B------:R-:W-:Y:S05]  /*124f0*/  BSYNC B2 ;  /* 0x0000000000027941 */ /* 0x000fea0003800000 */
.L_x_13836:
        /* <DEDUP_REMOVED lines=10> */
.L_x_13838:
        /* <DEDUP_REMOVED lines=12> */
.L_x_13827:
[----:B------:R-:W-:Y:S05]  /*12660*/  BSYNC B1 ;  /* 0x0000000000017941 */ /* 0x000fea0003800000 */
.L_x_13826:
        /* <DEDUP_REMOVED lines=32> */
.L_x_13841:
[----:B------:R-:W-:Y:S01]  /*12870*/  IMAD R2, R23, 0x8, R22 ;  /* 0x0000000817027824 */ /* 0x000fe200078e0216 */
[----:B------:R-:W-:Y:S01]  /*12880*/  SHF.L.U32 R3, R26, 0x1f, RZ ;  /* 0x0000001f1a037819 */ /* 0x000fe200000006ff */
[----:B------:R-:W-:Y:S03]  /*12890*/  BSSY B2, `(.L_x_13842) ;  /* 0x0000003000027945 */ /* 0x000fe60003800000 */
[----:B------:R-:W1:Y:S02]  /*128a0*/  SYNCS.PHASECHK.TRANS64.TRYWAIT P0, [R2+URZ+0x16840], R3 ;  /* 0x01684003020075a7 */ /* 0x000e64000800017f */
[----:B-1----:R-:W-:Y:S05]  /*128b0*/  @!P0 BRA `(.L_x_13843) ;  /* 0x0000002c00848947 */ /* 0x002fea0003800000 */
.L_x_13926:
[----:B------:R-:W-:Y:S05]  /*128c0*/  BSYNC B2 ;  /* 0x0000000000027941 */ /* 0x000fea0003800000 */
.L_x_13842:
        /* <DEDUP_REMOVED lines=12> */
.L_x_13845:
[----:B------:R-:W-:Y:S05]  /*12990*/  BSYNC B2 ;  /* 0x0000000000027941 */ /* 0x000fea0003800000 */
.L_x_13844:
        /* <DEDUP_REMOVED lines=12> */
.L_x_13846:
        /* <DEDUP_REMOVED lines=15> */
.L_x_13927:
[----:B------:R-:W-:Y:S05]  /*12b50*/  BSYNC B2 ;  /* 0x0000000000027941 */ /* 0x000fea0003800000 */
.L_x_13847:
        /* <DEDUP_REMOVED lines=11> */
.L_x_13850:
[----:B------:R-:W-:Y:S05]  /*12c10*/  BSYNC B2 ;  /* 0x0000000000027941 */ /* 0x000fea0003800000 */
.L_x_13849:
        /* <DEDUP_REMOVED lines=10> */
.L_x_13851:
        /* <DEDUP_REMOVED lines=12> */
.L_x_13840:
[----:B------:R-:W-:Y:S05]  /*12d80*/  BSYNC B1 ;  /* 0x0000000000017941 */ /* 0x000fea0003800000 */
.L_x_13839:
[----:B------:R-:W-:Y:S01]  /*12d90*/  ISETP.GT.AND P0, PT, R9, R29, PT ;  /* 0x0000001d0900720c */ /* 0x000fe20003f04270 */
[----:B------:R-:W-:-:S12]  /*12da0*/  VIADD R0, R0, 0xfffffffe ;  /* 0xfffffffe00007836 */ /* 0x000fd80000000000 */
[----:B------:R-:W-:Y:S05]  /*12db0*/  @P0 BRA `(.L_x_13852) ;  /* 0xfffffff000680947 */ /* 0x000fea000383ffff */
.L_x_13810:
[----:B------:R-:W-:Y:S05]  /*12dc0*/  BSYNC B0 ;  /* 0x0000000000007941 */ /* 0x000fea0003800000 */
.L_x_13809:
        /* <DEDUP_REMOVED lines=17> */
.L_x_13854:
[----:B------:R-:W-:Y:S05]  /*12ee0*/  BSYNC B0 ;  /* 0x0000000000007941 */ /* 0x000fea0003800000 */
.L_x_13853:
        /* <DEDUP_REMOVED lines=10> */
.L_x_13928:
[----:B------:R-:W-:Y:S05]  /*12f90*/  BSYNC B1 ;  /* 0x0000000000017941 */ /* 0x000fea0003800000 */
.L_x_13857:
        /* <DEDUP_REMOVED lines=9> */
.L_x_13860:
[----:B------:R-:W-:Y:S05]  /*13030*/  BSYNC B1 ;  /* 0x0000000000017941 */ /* 0x000fea0003800000 */
.L_x_13859:
[----:B0-----:R-:W-:Y:S01]  /*13040*/  IMAD R0, R23, 0x4000, R22 ;  /* 0x0000400017007824 */ /* 0x001fe200078e0216 */
[----:B------:R-:W-:Y:S01]  /*13050*/  UIADD3 UR4, UP0, UR38, 0x470, URZ ;  /* 0x0000047026047890 */ /* 0x000fe2000ff1e03f */
[----:B------:R-:W-:Y:S01]  /*13060*/  IMAD R24, R24, 0x80, R27 ;  /* 0x0000008018187824 */ /* 0x000fe200078e021b */
[----:B------:R-:W-:Y:S01]  /*13070*/  PLOP3.LUT P0, PT, PT, PT, PT, 0x80, 0x0 ;  /* 0x000000000000781c */ /* 0x000fe20003f0f070 */
[----:B------:R-:W-:Y:S01]  /*13080*/  VIADD R2, R3, 0x16850 ;  /* 0x0001685003027836 */ /* 0x000fe20000000000 */
[----:B------:R-:W-:Y:S01]  /*13090*/  UIADD3.X UR5, URZ, UR39, URZ, UP0, !UPT ;  /* 0x000000273f057290 */ /* 0x000fe200087fe43f */
[----:B------:R-:W-:Y:S01]  /*130a0*/  VIADD R0, R0, 0x400 ;  /* 0x0000040000007836 */ /* 0x000fe20000000000 */
[----:B------:R-:W-:Y:S01]  /*130b0*/  UMOV UR6, 0x0 ;  /* 0x0000000000067882 */ /* 0x000fe20000000000 */
[----:B------:R-:W-:Y:S01]  /*130c0*/  UMOV UR7, 0x14f00000 ;  /* 0x14f0000000077882 */ /* 0x000fe20000000000 */
[----:B------:R-:W-:-:S08]  /*130d0*/  UMOV UR10, URZ ;  /* 0x0000003f000a7c82 */ /* 0x000fd00008000000 */
.L_x_13861:
        /* <DEDUP_REMOVED lines=10> */
.L_x_13856:
[----:B------:R-:W-:Y:S05]  /*13180*/  BSYNC B0 ;  /* 0x0000000000007941 */ /* 0x000fea0003800000 */
.L_x_13855:
[----:B------:R-:W-:-:S05]  /*13190*/  VIADD R23, R23, 0x1 ;  /* 0x0000000117177836 */ /* 0x000fca0000000000 */
[----:B------:R-:W-:-:S04]  /*131a0*/  ISETP.NE.AND P0, PT, R23, 0x2, PT ;  /* 0x000000021700780c */ /* 0x000fc80003f05270 */
[----:B0-----:R-:W-:Y:S02]  /*131b0*/  SEL R3, RZ, 0x1, P0 ;  /* 0x00000001ff037807 */ /* 0x001fe40000000000 */
[----:B------:R-:W-:Y:S02]  /*131c0*/  SEL R23, R23, RZ, P0 ;  /* 0x000000ff17177207 */ /* 0x000fe40000000000 */
[----:B------:R-:W-:-:S07]  /*131d0*/  LOP3.LUT R26, R26, R3, RZ, 0x3c, !PT ;  /* 0x000000031a1a7212 */ /* 0x000fce00078e3cff */
.L_x_13791:
[----:B------:R-:W-:Y:S05]  /*131e0*/  BSYNC B7 ;  /* 0x0000000000077941 */ /* 0x000fea0003800000 */
.L_x_13789:
        /* <DEDUP_REMOVED lines=12> */
.L_x_13862:
        /* <DEDUP_REMOVED lines=19> */
[----:B------:R-:W1:Y:S02]  /*133e0*/  SHFL.UP PT, R14, R17, 0x1, RZ ;  /* 0x04200000110e7989 */ /* 0x000e6400000e00ff */
[----:B-1----:R-:W-:-:S05]  /*133f0*/  SEL R4, R14, RZ, P1 ;  /* 0x000000ff0e047207 */ /* 0x002fca0000800000 */
[----:B------:R-:W-:-:S05]  /*13400*/  IMAD.IADD R4, R17, 0x1, R4 ;  /* 0x0000000111047824 */ /* 0x000fca00078e0204 */
        /* <DEDUP_REMOVED lines=14> */
.L_x_13938:
[----:B------:R-:W-:Y:S02]  /*134f0*/  ULDC UR4, c[0x0][0xc38] ;  /* 0x00030e0000047ab9 */ /* 0x000fe40000000800 */
[----:B------:R-:W-:-:S04]  /*13500*/  IMAD.U32 R4, RZ, RZ, UR4 ;  /* 0x00000004ff047e24 */ /* 0x000fc8000f8e00ff */
[----:B--2---:R-:W-:-:S04]  /*13510*/  IMAD R14, R14, R4, RZ ;  /* 0x000000040e0e7224 */ /* 0x004fc800078e02ff */
[----:B------:R-:W-:-:S05]  /*13520*/  IMAD.IADD R5, R5, 0x1, R14 ;  /* 0x0000000105057824 */ /* 0x000fca00078e020e */
[----:B------:R-:W-:-:S13]  /*13530*/  ISETP.GT.AND P6, PT, R5, R0, PT ;  /* 0x000000000500720c */ /* 0x000fda0003fc4270 */
[----:B------:R-:W-:Y:S05]  /*13540*/  @P6 BRA `(.L_x_13865) ;  /* 0x00000000009c6947 */ /* 0x000fea0003800000 */
.L_x_13870:
[----:B-1----:R-:W1:Y:S01]  /*13550*/  LDC R2, c[0x0][0xc3c] ;  /* 0x00030f00ff027b82 */ /* 0x002e620000000800 */
[----:B------:R-:W-:-:S05]  /*13560*/  VIADD R19, R19, 0x1f ;  /* 0x0000001f13137836 */ /* 0x000fca0000000000 */
[----:B-1----:R-:W-:-:S13]  /*13570*/  ISETP.GE.AND P6, PT, R19, R2, PT ;  /* 0x000000021300720c */ /* 0x002fda0003fc6270 */
[----:B------:R-:W-:Y:S05]  /*13580*/  @P6 BRA `(.L_x_13866) ;  /* 0x0000000400d06947 */ /* 0x000fea0003800000 */
[----:B------:R-:W1:Y:S01]  /*13590*/  S2R R3, SR_TID.X ;  /* 0x0000000000037919 */ /* 0x000e620000002100 */
[----:B------:R-:W-:Y:S01]  /*135a0*/  BSSY B0, `(.L_x_13867) ;  /* 0x0000009000007945 */ /* 0x000fe20003800000 */
[----:B------:R-:W-:Y:S01]  /*135b0*/  IMAD.MOV.U32 R17, RZ, RZ, RZ ;  /* 0x000000ffff117224 */ /* 0x000fe200078e00ff */
[----:B-1----:R-:W-:-:S05]  /*135c0*/  LOP3.LUT R3, R3, 0x1f, RZ, 0xc0, !PT ;  /* 0x0000001f03037812 */ /* 0x002fca00078ec0ff */
[----:B------:R-:W-:-:S05]  /*135d0*/  IMAD.IADD R7, R19, 0x1, R3 ;  /* 0x0000000113077824 */ /* 0x000fca00078e0203 */
[----:B------:R-:W-:-:S13]  /*135e0*/  ISETP.GE.OR P6, PT, R7, R2, !P0 ;  /* 0x000000020700720c */ /* 0x000fda00047c6670 */
[----:B------:R-:W-:Y:S05]  /*135f0*/  @P6 BRA `(.L_x_13868) ;  /* 0x00000000000c6947 */ /* 0x000fea0003800000 */
[----:B------:R-:W1:Y:S02]  /*13600*/  LDC.64 R2, c[0x0][0xc80] ;  /* 0x00032000ff027b82 */ /* 0x000e640000000a00 */
[----:B-1----:R-:W-:-:S05]  /*13610*/  IMAD.WIDE R2, R7, 0x4, R2 ;  /* 0x0000000407027825 */ /* 0x002fca00078e0202 */
[----:B------:R1:W5:Y:S02]  /*13620*/  LDG.E R17, desc[UR50][R2.64] ;  /* 0x0000003202117981 */ /* 0x000364000c1e1900 */
.L_x_13868:
[----:B------:R-:W-:Y:S05]  /*13630*/  BSYNC B0 ;  /* 0x0000000000007941 */ /* 0x000fea0003800000 */
.L_x_13867:
[----:B------:R-:W-:-:S03]  /*13640*/  UMOV UR4, 0xffffffff ;  /* 0xffffffff00047882 */ /* 0x000fc60000000000 */
[----:B------:R-:W-:Y:S05]  /*13650*/  BRA.DIV UR4, `(.L_x_13869) ;  /* 0x00000026047c7947 */ /* 0x000fea000b800000 */
[----:B-----5:R-:W2:Y:S02]  /*13660*/  SHFL.UP PT, R14, R17, 0x1, RZ ;  /* 0x04200000110e7989 */ /* 0x020ea400000e00ff */
[----:B--2---:R-:W-:-:S05]  /*13670*/  SEL R14, R14, RZ, P1 ;  /* 0x000000ff0e0e7207 */ /* 0x004fca0000800000 */
        /* <DEDUP_REMOVED lines=14> */
.L_x_13946:
[----:B------:R-:W-:Y:S02]  /*13760*/  ULDC UR4, c[0x0][0xc38] ;  /* 0x00030e0000047ab9 */ /* 0x000fe40000000800 */
[----:B------:R-:W-:-:S04]  /*13770*/  IMAD.U32 R4, RZ, RZ, UR4 ;  /* 0x00000004ff047e24 */ /* 0x000fc8000f8e00ff */
[----:B--2---:R-:W-:-:S04]  /*13780*/  IMAD R14, R14, R4, RZ ;  /* 0x000000040e0e7224 */ /* 0x004fc800078e02ff */
[----:B------:R-:W-:-:S05]  /*13790*/  IMAD.IADD R5, R14, 0x1, R5 ;  /* 0x000000010e057824 */ /* 0x000fca00078e0205 */
[----:B------:R-:W-:-:S13]  /*137a0*/  ISETP.GT.AND P6, PT, R5, R0, PT ;  /* 0x000000000500720c */ /* 0x000fda0003fc4270 */
[----:B------:R-:W-:Y:S05]  /*137b0*/  @!P6 BRA `(.L_x_13870) ;  /* 0xfffffffc0064e947 */ /* 0x000fea000383ffff */
.L_x_13865:
        /* <DEDUP_REMOVED lines=8> */
.L_x_13950:
[----:B------:R-:W-:Y:S01]  /*13840*/  ISETP.NE.AND P0, PT, R3, RZ, PT ;  /* 0x000000ff0300720c */ /* 0x000fe20003f05270 */
[----:B------:R-:W-:-:S12]  /*13850*/  IMAD.MOV.U32 R14, RZ, RZ, RZ ;  /* 0x000000ffff0e7224 */ /* 0x000fd800078e00ff */
[----:B------:R-:W-:Y:S05]  /*13860*/  @!P0 BRA `(.L_x_13872) ;  /* 0x0000000000108947 */ /* 0x000fea0003800000 */
[----:B------:R-:W-:Y:S01]  /*13870*/  UMOV UR4, 0xffffffff ;  /* 0xffffffff00047882 */ /* 0x000fe20000000000 */
[----:B------:R-:W-:Y:S02]  /*13880*/  VIADD R12, R6, 0xffffffff ;  /* 0xffffffff060c7836 */ /* 0x000fe40000000000 */
[----:B------:R-:W-:Y:S05]  /*13890*/  BRA.DIV UR4, `(.L_x_13873) ;  /* 0x0000002604f07947 */ /* 0x000fea000b800000 */
[----:B------:R4:W0:Y:S02]  /*138a0*/  SHFL.IDX PT, R14, R2, R12, 0x1f ;  /* 0x00001f0c020e7589 */ /* 0x00082400000e0000 */
.L_x_13872:
[----:B-1--4-:R-:W1:Y:S01]  /*138b0*/  LDC.64 R2, c[0x0][0xc90] ;  /* 0x00032400ff027b82 */ /* 0x012e620000000a00 */
[----:B------:R-:W-:-:S04]  /*138c0*/  IMAD.IADD R19, R6, 0x1, R19 ;  /* 0x0000000106137824 */ /* 0x000fc800078e0213 */
[----:B-1----:R-:W-:-:S05]  /*138d0*/  IMAD.WIDE R2, R19, 0x4, R2 ;  /* 0x0000000413027825 */ /* 0x002fca00078e0202 */
[----:B------:R1:W2:Y:S01]  /*138e0*/  LDG.E R7, desc[UR50][R2.64] ;  /* 0x0000003202077981 */ /* 0x0002a2000c1e1900 */
[----:B0-----:R-:W-:Y:S02]  /*138f0*/  IMAD R16, R14, R4, R5 ;  /* 0x000000040e107224 */ /* 0x001fe400078e0205 */
[----:B-1----:R-:W-:Y:S02]  /*13900*/  IMAD.MOV.U32 R2, RZ, RZ, RZ ;  /* 0x000000ffff027224 */ /* 0x002fe400078e00ff */
[----:B--23--:R-:W-:-:S05]  /*13910*/  IMAD R6, R17, R7, RZ ;  /* 0x0000000711067224 */ /* 0x00cfca00078e02ff */
[----:B------:R-:W-:-:S04]  /*13920*/  IABS R8, R6 ;  /* 0x0000000600087213 */ /* 0x000fc80000000000 */
[----:B------:R-:W0:Y:S08]  /*13930*/  I2F.RP R9, R8 ;  /* 0x0000000800097306 */ /* 0x000e300000209400 */
[----:B0-----:R-:W0:Y:S02]  /*13940*/  MUFU.RCP R9, R9 ;  /* 0x0000000900097308 */ /* 0x001e240000001000 */
[----:B0-----:R-:W-:-:S06]  /*13950*/  VIADD R10, R9, 0xffffffe ;  /* 0x0ffffffe090a7836 */ /* 0x001fcc0000000000 */
[----:B------:R-:W0:Y:S02]  /*13960*/  F2I.FTZ.U32.TRUNC.NTZ R3, R10 ;  /* 0x0000000a00037305 */ /* 0x000e24000021f000 */
[----:B0-----:R-:W-:-:S04]  /*13970*/  IMAD.MOV R11, RZ, RZ, -R3 ;  /* 0x000000ffff0b7224 */ /* 0x001fc800078e0a03 */
[----:B------:R-:W-:-:S04]  /*13980*/  IMAD R5, R11, R8, RZ ;  /* 0x000000080b057224 */ /* 0x000fc800078e02ff */
[----:B------:R-:W-:-:S04]  /*13990*/  IMAD.HI.U32 R2, R3, R5, R2 ;  /* 0x0000000503027227 */ /* 0x000fc800078e0002 */
[----:B------:R-:W-:Y:S01]  /*139a0*/  IMAD.IADD R5, R0, 0x1, -R16 ;  /* 0x0000000100057824 */ /* 0x000fe200078e0a10 */
[----:B------:R-:W-:-:S04]  /*139b0*/  IABS R0, R6 ;  /* 0x0000000600007213 */ /* 0x000fc80000000000 */
[----:B------:R-:W-:Y:S01]  /*139c0*/  IABS R3, R5 ;  /* 0x0000000500037213 */ /* 0x000fe20000000000 */
[----:B------:R-:W-:-:S04]  /*139d0*/  IMAD.MOV R0, RZ, RZ, -R0 ;  /* 0x000000ffff007224 */ /* 0x000fc800078e0a00 */
        /* <DEDUP_REMOVED lines=47> */
.L_x_13866:
[----:B------:R-:W-:Y:S01]  /*13cd0*/  UMOV UR4, URZ ;  /* 0x0000003f00047c82 */ /* 0x000fe20008000000 */
[----:B------:R-:W-:Y:S01]  /*13ce0*/  UMOV UR5, URZ ;  /* 0x0000003f00057c82 */ /* 0x000fe20008000000 */
[----:B------:R-:W-:Y:S01]  /*13cf0*/  ULDC UR6, c[0x0][0xc3c] ;  /* 0x00030f0000067ab9 */ /* 0x000fe20000000800 */
[----:B------:R-:W-:Y:S02]  /*13d00*/  IMAD.MOV.U32 R16, RZ, RZ, R0 ;  /* 0x000000ffff107224 */ /* 0x000fe400078e0000 */
[----:B------:R-:W-:Y:S02]  /*13d10*/  IMAD.U32 R17, RZ, RZ, UR4 ;  /* 0x00000004ff117e24 */ /* 0x000fe4000f8e00ff */
[----:B------:R-:W-:Y:S02]  /*13d20*/  IMAD.U32 R18, RZ, RZ, UR5 ;  /* 0x00000005ff127e24 */ /* 0x000fe4000f8e00ff */
[----:B------:R-:W-:-:S07]  /*13d30*/  IMAD.U32 R19, RZ, RZ, UR6 ;  /* 0x00000006ff137e24 */ /* 0x000fce000f8e00ff */
.L_x_13874:
[----:B------:R-:W1:Y:S01]  /*13d40*/  S2R R0, SR_TID.X ;  /* 0x0000000000007919 */ /* 0x000e620000002100 */
[----:B------:R-:W-:Y:S05]  /*13d50*/  WARPSYNC.ALL ;  /* 0x0000000000007948 */ /* 0x000fea0003800000 */
[----:B------:R-:W-:Y:S01]  /*13d60*/  BAR.SYNC.DEFER_BLOCKING 0x4, 0x200 ;  /* 0x0108000000007b1d */ /* 0x000fe20000010000 */
[----:B-1----:R-:W-:-:S04]  /*13d70*/  LOP3.LUT R0, R0, 0x1f, RZ, 0xc0, !PT ;  /* 0x0000001f00007812 */ /* 0x002fc800078ec0ff */
[----:B------:R-:W-:-:S13]  /*13d80*/  ISETP.NE.AND P0, PT, R0, RZ, PT ;  /* 0x000000ff0000720c */ /* 0x000fda0003f05270 */
[----:B------:R-:W1:Y:S01]  /*13d90*/  @!P0 S2R R3, SR_CgaCtaId ;  /* 0x0000000000038919 */ /* 0x000e620000008800 */
[----:B------:R-:W-:-:S04]  /*13da0*/  @!P0 MOV R0, 0x400 ;  /* 0x0000040000008802 */ /* 0x000fc80000000f00 */
[----:B-1----:R-:W-:-:S05]  /*13db0*/  @!P0 LEA R22, R3, R0, 0x18 ;  /* 0x0000000003168211 */ /* 0x002fca00078ec0ff */
[----:B------:R1:W-:Y:S01]  /*13dc0*/  @!P0 STS.128 [R22+0x168d0], R16 ;  /* 0x0168d01016008388 */ /* 0x0003e20000000c00 */
[----:B------:R-:W-:Y:S06]  /*13dd0*/  BAR.ARV 0x5, 0x200 ;  /* 0x0148000000007b1d */ /* 0x000fec0000002000 */
.L_x_13863:
[----:B------:R-:W-:Y:S02]  /*13de0*/  ULDC UR4, c[0x0][0xc3c] ;  /* 0x00030f0000047ab9 */ /* 0x000fe40000000800 */
[----:B---3--:R-:W-:-:S13]  /*13df0*/  ISETP.GE.AND P0, PT, R19, UR4, PT ;  /* 0x0000000413007c0c */ /* 0x008fda000bf06270 */
[----:B------:R-:W-:Y:S05]  /*13e00*/  @!P0 BRA `(.L_x_13875) ;  /* 0xffffffb400b88947 */ /* 0x000fea000383ffff */
[----:B------:R-:W-:Y:S05]  /*13e10*/  BSYNC B8 ;  /* 0x0000000000087941 */ /* 0x000fea0003800000 */
.L_x_13777:
        /* <DEDUP_REMOVED lines=12> */
.L_x_13953:
[----:B------:R-:W-:Y:S05]  /*13ee0*/  BSYNC B0 ;  /* 0x0000000000007941 */ /* 0x000fea0003800000 */
.L_x_13876:
[----:B------:R-:W-:-:S03]  /*13ef0*/  UMOV UR4, 0xffffffff ;  /* 0xffffffff00047882 */ /* 0x000fc60000000000 */
[----:B------:R-:W-:Y:S05]  /*13f00*/  BRA.DIV UR4, `(.L_x_13878) ;  /* 0x00000022048c7947 */ /* 0x000fea000b800000 */
[----:B0-----:R-:W0:Y:S02]  /*13f10*/  S2R R0, SR_TID.X ;  /* 0x0000000000007919 */ /* 0x001e240000002100 */
[----:B0-----:R-:W-:-:S04]  /*13f20*/  SHF.R.U32.HI R0, RZ, 0x5, R0 ;  /* 0x00000005ff007819 */ /* 0x001fc80000011600 */
[----:B------:R-:W-:-:S05]  /*13f30*/  LOP3.LUT R0, R0, 0x3, RZ, 0xc0, !PT ;  /* 0x0000000300007812 */ /* 0x000fca00078ec0ff */
[----:B------:R0:W3:Y:S02]  /*13f40*/  SHFL.IDX PT, R14, R0, RZ, 0x1f ;  /* 0x00001fff000e7589 */ /* 0x0000e400000e0000 */
.L_x_13956:
[----:B---3--:R-:W-:Y:S01]  /*13f50*/  ISETP.NE.AND P0, PT, R14, RZ, PT ;  /* 0x000000ff0e00720c */ /* 0x008fe20003f05270 */
[----:B------:R-:W-:-:S12]  /*13f60*/  BSSY B0, `(.L_x_13879) ;  /* 0x0000024000007945 */ /* 0x000fd80003800000 */
[----:B------:R-:W-:Y:S05]  /*13f70*/  @P0 BRA `(.L_x_13880) ;  /* 0x0000000000880947 */ /* 0x000fea0003800000 */
[----:B------:R-:W-:-:S03]  /*13f80*/  UMOV UR4, 0xffffffff ;  /* 0xffffffff00047882 */ /* 0x000fc60000000000 */
[----:B------:R-:W-:Y:S05]  /*13f90*/  BRA.DIV UR4, `(.L_x_13881) ;  /* 0x00000022049c7947 */ /* 0x000fea000b800000 */
[----:B------:R-:W-:-:S13]  /*13fa0*/  ELECT P6, URZ, PT ;  /* 0x00000000003f782f */ /* 0x000fda00038c0000 */
.L_x_13959:
[----:B------:R-:W-:Y:S05]  /*13fb0*/  @!P6 BRA `(.L_x_13880) ;  /* 0x000000000078e947 */ /* 0x000fea0003800000 */
[----:B------:R-:W-:-:S06]  /*13fc0*/  ULOP3.LUT UR4, UR36, 0x2, URZ, 0xfc, !UPT ;  /* 0x0000000224047892 */ /* 0x000fcc000f8efc3f */
[----:B0-----:R-:W-:-:S05]  /*13fd0*/  IMAD.U32 R0, RZ, RZ, UR4 ;  /* 0x00000004ff007e24 */ /* 0x001fca000f8e00ff */
[----:B------:R-:W-:-:S13]  /*13fe0*/  ISETP.NE.AND P2, PT, R0, 0x3, PT ;  /* 0x000000030000780c */ /* 0x000fda0003f45270 */
[----:B------:R-:W-:Y:S05]  /*13ff0*/  @!P2 BRA `(.L_x_13882) ;  /* 0x000000000004a947 */ /* 0x000fea0003800000 */
[----:B------:R-:W-:Y:S01]  /*14000*/  BPT.TRAP 0x1 ;  /* 0x000000040000795c */ /* 0x000fe20000300000 */
.L_x_13882:
        /* <DEDUP_REMOVED lines=12> */
.L_x_13960:
[----:B------:R-:W3:Y:S02]  /*140d0*/  SYNCS.PHASECHK.TRANS64.TRYWAIT P0, [R3+URZ], R2 ;  /* 0x00000002030075a7 */ /* 0x000ee4000800017f */
[----:B---3--:R-:W-:Y:S05]  /*140e0*/  @!P0 BRA `(.L_x_13884) ;  /* 0x00000020007c8947 */ /* 0x008fea0003800000 */
.L_x_13961:
[----:B------:R-:W-:Y:S05]  /*140f0*/  @!P2 BRA `(.L_x_13885) ;  /* 0x000000000004a947 */ /* 0x000fea0003800000 */
[----:B------:R-:W-:Y:S01]  /*14100*/  BPT.TRAP 0x1 ;  /* 0x000000040000795c */ /* 0x000fe20000300000 */
.L_x_13885:
[----:B------:R-:W-:-:S04]  /*14110*/  VIADD R0, R9, 0x16860 ;  /* 0x0001686009007836 */ /* 0x000fc80000000000 */
[----:B------:R-:W-:-:S04]  /*14120*/  IMAD R23, R23, 0x8, R0 ;  /* 0x0000000817177824 */ /* 0x000fc800078e0200 */
[----:B------:R-:W4:Y:S02]  /*14130*/  SYNCS.PHASECHK.TRANS64.TRYWAIT P0, [R23+URZ], R4 ;  /* 0x00000004170075a7 */ /* 0x000f24000800017f */
[----:B----4-:R-:W-:Y:S05]  /*14140*/  @!P0 BRA `(.L_x_13886) ;  /* 0x0000002000788947 */ /* 0x010fea0003800000 */
.L_x_13962:
[----:B------:R-:W-:-:S07]  /*14150*/  IMAD R7, R7, 0x8, R0 ;  /* 0x0000000807077824 */ /* 0x000fce00078e0200 */
.L_x_13887:
[----:B------:R0:W0:Y:S02]  /*14160*/  SYNCS.PHASECHK.TRANS64.TRYWAIT P0, [R7+URZ], R2 ;  /* 0x00000002070075a7 */ /* 0x000024000800017f */
[----:B0-----:R-:W-:Y:S05]  /*14170*/  @!P0 NANOSLEEP.SYNCS 0x989680 ;  /* 0x009896800000895d */ /* 0x001fea0003900000 */
[----:B------:R-:W0:Y:S02]  /*14180*/  @!P0 SYNCS.PHASECHK.TRANS64 P0, [R7+URZ], R2 ;  /* 0x00000002070085a7 */ /* 0x000e24000800007f */
[----:B0-----:R-:W-:Y:S05]  /*14190*/  @!P0 BRA `(.L_x_13887) ;  /* 0xfffffffc00f08947 */ /* 0x001fea000383ffff */
.L_x_13880:
[----:B------:R-:W-:Y:S05]  /*141a0*/  BSYNC B0 ;  /* 0x0000000000007941 */ /* 0x000fea0003800000 */
.L_x_13879:
[----:B------:R-:W-:Y:S05]  /*141b0*/  EXIT ;  /* 0x000000000000794d */ /* 0x000fea0003800000 */
.L_x_13691:
[----:B0-----:R-:W-:-:S04]  /*141c0*/  IMAD.U32 R3, RZ, RZ, UR45 ;  /* 0x0000002dff037e24 */ /* 0x001fc8000f8e00ff */
[----:B------:R0:W1:Y:S03]  /*141d0*/  SYNCS.PHASECHK.TRANS64.TRYWAIT P1, [R3+URZ+0x16800], R0 ;  /* 0x01680000030075a7 */ /* 0x000066000802017f */
[----:B-1----:R-:W-:Y:S05]  /*141e0*/  @!P1 NANOSLEEP.SYNCS 0x989680 ;  /* 0x009896800000995d */ /* 0x002fea0003900000 */
[----:B------:R-:W1:Y:S02]  /*141f0*/  @!P1 SYNCS.PHASECHK.TRANS64 P1, [R3+URZ+0x16800], R0 ;  /* 0x01680000030095a7 */ /* 0x000e64000802007f */
[----:B-1----:R-:W-:Y:S05]  /*14200*/  @!P1 BRA `(.L_x_13691) ;  /* 0xfffffffc00ec9947 */ /* 0x002fea000383ffff */
[----:B------:R-:W-:Y:S05]  /*14210*/  BRA `(.L_x_13888) ;  /* 0xfffffed800287947 */ /* 0x000fea000383ffff */
.L_x_13695:
[----:B-1----:R1:W2:Y:S02]  /*14220*/  SYNCS.PHASECHK.TRANS64.TRYWAIT P2, [R5+URZ+0x16830], R0 ;  /* 0x01683000050075a7 */ /* 0x0022a4000804017f */
[----:B--2---:R-:W-:Y:S05]  /*14230*/  @!P2 NANOSLEEP.SYNCS 0x989680 ;  /* 0x009896800000a95d */ /* 0x004fea0003900000 */
[----:B------:R-:W2:Y:S02]  /*14240*/  @!P2 SYNCS.PHASECHK.TRANS64 P2, [R5+URZ+0x16830], R0 ;  /* 0x016830000500a5a7 */ /* 0x000ea4000804007f */
[----:B--2---:R-:W-:Y:S05]  /*14250*/  @!P2 BRA `(.L_x_13695) ;  /* 0xfffffffc00f0a947 */ /* 0x004fea000383ffff */
[----:B------:R-:W-:Y:S05]  /*14260*/  BRA `(.L_x_13694) ;  /* 0xfffffed8004c7947 */ /* 0x000fea000383ffff */
.L_x_13711:
[----:B-1----:R-:W-:-:S04]  /*14270*/  IMAD.U32 R7, RZ, RZ, UR6 ;  /* 0x00000006ff077e24 */ /* 0x002fc8000f8e00ff */
[----:B------:R1:W2:Y:S03]  /*14280*/  SYNCS.PHASECHK.TRANS64.TRYWAIT P2, [R7+URZ+0x16830], R0 ;  /* 0x01683000070075a7 */ /* 0x0002a6000804017f */
[----:B--2---:R-:W-:Y:S05]  /*14290*/  @!P2 NANOSLEEP.SYNCS 0x989680 ;  /* 0x009896800000a95d */ /* 0x004fea0003900000 */
[----:B------:R-:W2:Y:S02]  /*142a0*/  @!P2 SYNCS.PHASECHK.TRANS64 P2, [R7+URZ+0x16830], R0 ;  /* 0x016830000700a5a7 */ /* 0x000ea4000804007f */
[----:B--2---:R-:W-:Y:S05]  /*142b0*/  @!P2 BRA `(.L_x_13711) ;  /* 0xfffffffc00eca947 */ /* 0x004fea000383ffff */
[----:B------:R-:W-:Y:S05]  /*142c0*/  BRA `(.L_x_13708) ;  /* 0xffffff0800b87947 */ /* 0x000fea000383ffff */
.L_x_13715:
[----:B-1----:R-:W-:-:S04]  /*142d0*/  IMAD.U32 R7, RZ, RZ, UR6 ;  /* 0x00000006ff077e24 */ /* 0x002fc8000f8e00ff */
[----:B------:R1:W2:Y:S03]  /*142e0*/  SYNCS.PHASECHK.TRANS64.TRYWAIT P2, [R7+URZ+0x16850], R0 ;  /* 0x01685000070075a7 */ /* 0x0002a6000804017f */
[----:B--2---:R-:W-:Y:S05]  /*142f0*/  @!P2 NANOSLEEP.SYNCS 0x989680 ;  /* 0x009896800000a95d */ /* 0x004fea0003900000 */
[----:B------:R-:W2:Y:S02]  /*14300*/  @!P2 SYNCS.PHASECHK.TRANS64 P2, [R7+URZ+0x16850], R0 ;  /* 0x016850000700a5a7 */ /* 0x000ea4000804007f */
[----:B--2---:R-:W-:Y:S05]  /*14310*/  @!P2 BRA `(.L_x_13715) ;  /* 0xfffffffc00eca947 */ /* 0x004fea000383ffff */
[----:B------:R-:W-:Y:S05]  /*14320*/  BRA `(.L_x_13712) ;  /* 0xffffff0c00287947 */ /* 0x000fea000383ffff */
.L_x_13732:
[----:B-1----:R-:W-:-:S04]  /*14330*/  IMAD.U32 R3, RZ, RZ, UR6 ;  /* 0x00000006ff037e24 */ /* 0x002fc8000f8e00ff */
[----:B------:R1:W2:Y:S03]  /*14340*/  SYNCS.PHASECHK.TRANS64.TRYWAIT P2, [R3+URZ+0x16830], R0 ;  /* 0x01683000030075a7 */ /* 0x0002a6000804017f */
[----:B--2---:R-:W-:Y:S05]  /*14350*/  @!P2 NANOSLEEP.SYNCS 0x989680 ;  /* 0x009896800000a95d */ /* 0x004fea0003900000 */
[----:B------:R-:W2:Y:S02]  /*14360*/  @!P2 SYNCS.PHASECHK.TRANS64 P2, [R3+URZ+0x16830], R0 ;  /* 0x016830000300a5a7 */ /* 0x000ea4000804007f */
[----:B--2---:R-:W-:Y:S05]  /*14370*/  @!P2 BRA `(.L_x_13732) ;  /* 0xfffffffc00eca947 */ /* 0x004fea000383ffff */
[----:B------:R-:W-:Y:S05]  /*14380*/  BRA `(.L_x_13729) ;  /* 0xffffff3800987947 */ /* 0x000fea000383ffff */
.L_x_13736:
[----:B-1----:R-:W-:-:S04]  /*14390*/  IMAD.U32 R3, RZ, RZ, UR6 ;  /* 0x00000006ff037e24 */ /* 0x002fc8000f8e00ff */
[----:B------:R1:W2:Y:S03]  /*143a0*/  SYNCS.PHASECHK.TRANS64.TRYWAIT P2, [R3+URZ+0x16850], R0 ;  /* 0x01685000030075a7 */ /* 0x0002a6000804017f */
[----:B--2---:R-:W-:Y:S05]  /*143b0*/  @!P2 NANOSLEEP.SYNCS 0x989680 ;  /* 0x009896800000a95d */ /* 0x004fea0003900000 */
[----:B------:R-:W2:Y:S02]  /*143c0*/  @!P2 SYNCS.PHASECHK.TRANS64 P2, [R3+URZ+0x16850], R0 ;  /* 0x016850000300a5a7 */ /* 0x000ea4000804007f */
[----:B--2---:R-:W-:Y:S05]  /*143d0*/  @!P2 BRA `(.L_x_13736) ;  /* 0xfffffffc00eca947 */ /* 0x004fea000383ffff */
[----:B------:R-:W-:Y:S05]  /*143e0*/  BRA `(.L_x_13733) ;  /* 0xffffff3c00087947 */ /* 0x000fea000383ffff */
.L_x_13742:
[----:B-1----:R-:W-:-:S04]  /*143f0*/  IMAD.U32 R3, RZ, RZ, UR6 ;  /* 0x00000006ff037e24 */ /* 0x002fc8000f8e00ff */
[----:B------:R1:W2:Y:S03]  /*14400*/  SYNCS.PHASECHK.TRANS64.TRYWAIT P2, [R3+URZ+0x16830], R0 ;  /* 0x01683000030075a7 */ /* 0x0002a6000804017f */
[----:B--2---:R-:W-:Y:S05]  /*14410*/  @!P2 NANOSLEEP.SYNCS 0x989680 ;  /* 0x009896800000a95d */ /* 0x004fea0003900000 */
[----:B------:R-:W2:Y:S02]  /*14420*/  @!P2 SYNCS.PHASECHK.TRANS64 P2, [R3+URZ+0x16830], R0 ;  /* 0x016830000300a5a7 */ /* 0x000ea4000804007f */
[----:B--2---:R-:W-:Y:S05]  /*14430*/  @!P2 BRA `(.L_x_13742) ;  /* 0xfffffffc00eca947 */ /* 0x004fea000383ffff */
[----:B------:R-:W-:Y:S05]  /*14440*/  BRA `(.L_x_13739) ;  /* 0xffffff5400a87947 */ /* 0x000fea000383ffff */
.L_x_13746:
[----:B-1----:R-:W-:-:S04]  /*14450*/  IMAD.U32 R3, RZ, RZ, UR6 ;  /* 0x00000006ff037e24 */ /* 0x002fc8000f8e00ff */
[----:B------:R1:W2:Y:S03]  /*14460*/  SYNCS.PHASECHK.TRANS64.TRYWAIT P2, [R3+URZ+0x16850], R0 ;  /* 0x01685000030075a7 */ /* 0x0002a6000804017f */
[----:B--2---:R-:W-:Y:S05]  /*14470*/  @!P2 NANOSLEEP.SYNCS 0x989680 ;  /* 0x009896800000a95d */ /* 0x004fea0003900000 */
[----:B------:R-:W2:Y:S02]  /*14480*/  @!P2 SYNCS.PHASECHK.TRANS64 P2, [R3+URZ+0x16850], R0 ;  /* 0x016850000300a5a7 */ /* 0x000ea4000804007f */
[----:B--2---:R-:W-:Y:S05]  /*14490*/  @!P2 BRA `(.L_x_13746) ;  /* 0xfffffffc00eca947 */ /* 0x004fea000383ffff */
[----:B------:R-:W-:Y:S05]  /*144a0*/  BRA `(.L_x_13743) ;  /* 0xffffff5800187947 */ /* 0x000fea000383ffff */
.L_x_13759:
[----:B-1----:R-:W-:-:S04]  /*144b0*/  IMAD.U32 R7, RZ, RZ, UR5 ;  /* 0x00000005ff077e24 */ /* 0x002fc8000f8e00ff */
[----:B------:R1:W2:Y:S03]  /*144c0*/  SYNCS.PHASECHK.TRANS64.TRYWAIT P0, [R7+URZ+0x16850], R4 ;  /* 0x01685004070075a7 */ /* 0x0002a6000800017f */
[----:B--2---:R-:W-:Y:S05]  /*144d0*/  @!P0 NANOSLEEP.SYNCS 0x989680 ;  /* 0x009896800000895d */ /* 0x004fea0003900000 */
[----:B------:R-:W2:Y:S02]  /*144e0*/  @!P0 SYNCS.PHASECHK.TRANS64 P0, [R7+URZ+0x16850], R4 ;  /* 0x01685004070085a7 */ /* 0x000ea4000800007f */
[----:B--2---:R-:W-:Y:S05]  /*144f0*/  @!P0 BRA `(.L_x_13759) ;  /* 0xfffffffc00ec8947 */ /* 0x004fea000383ffff */
[----:B------:R-:W-:Y:S05]  /*14500*/  BRA `(.L_x_13758) ;  /* 0xffffff8000a87947 */ /* 0x000fea000383ffff */
.L_x_13797:
        /* <DEDUP_REMOVED lines=11> */
.L_x_13890:
[----:B------:R-:W-:Y:S05]  /*145c0*/  BSYNC B0 ;  /* 0x0000000000007941 */ /* 0x000fea0003800000 */
.L_x_13889:
[----:B------:R-:W-:Y:S05]  /*145d0*/  BRA `(.L_x_13891) ;  /* 0xffffffbc005c7947 */ /* 0x000fea000383ffff */
.L_x_13799:
[----:B------:R-:W-:Y:S01]  /*145e0*/  BSSY B0, `(.L_x_13892) ;  /* 0x0000006000007945 */ /* 0x000fe20003800000 */
[----:B------:R-:W-:-:S07]  /*145f0*/  IMAD.MOV.U32 R15, RZ, RZ, -0x1 ;  /* 0xffffffffff0f7424 */ /* 0x000fce00078e00ff */
[----:B01----:R-:W-:Y:S05]  /*14600*/  WARPSYNC.COLLECTIVE R15, `(.L_x_13893) ;  /* 0x000000000f0c7348 */ /* 0x003fea0003c00000 */
[----:B------:R-:W-:Y:S02]  /*14610*/  ELECT P6, UR62, PT ;  /* 0x00000000003e782f */ /* 0x000fe400038c0000 */
[----:B------:R-:W-:Y:S01]  /*14620*/  MOV R14, UR62 ;  /* 0x0000003e000e7c02 */ /* 0x000fe20008000f00 */
[----:B01----:R-:W-:Y:S10]  /*14630*/  ENDCOLLECTIVE ;  /* 0x000000000000791b */ /* 0x003ff40003800000 */
.L_x_13893:
[----:B------:R-:W-:Y:S05]  /*14640*/  BSYNC B0 ;  /* 0x0000000000007941 */ /* 0x000fea0003800000 */
.L_x_13892:
[----:B------:R-:W-:Y:S05]  /*14650*/  BRA `(.L_x_13894) ;  /* 0xffffffbc00647947 */ /* 0x000fea000383ffff */
.L_x_13801:
[----:B0-----:R0:W2:Y:S02]  /*14660*/  SYNCS.PHASECHK.TRANS64.TRYWAIT P0, [R3+URZ+0x16840], R0 ;  /* 0x01684000030075a7 */ /* 0x0010a4000800017f */
[----:B--2---:R-:W-:Y:S05]  /*14670*/  @!P0 NANOSLEEP.SYNCS 0x989680 ;  /* 0x009896800000895d */ /* 0x004fea0003900000 */
[----:B------:R-:W2:Y:S02]  /*14680*/  @!P0 SYNCS.PHASECHK.TRANS64 P0, [R3+URZ+0x16840], R0 ;  /* 0x01684000030085a7 */ /* 0x000ea4000800007f */
[----:B--2---:R-:W-:Y:S05]  /*14690*/  @!P0 BRA `(.L_x_13801) ;  /* 0xfffffffc00f08947 */ /* 0x004fea000383ffff */
[----:B------:R-:W-:Y:S05]  /*146a0*/  BRA `(.L_x_13895) ;  /* 0xffffffbc00c07947 */ /* 0x000fea000383ffff */
.L_x_13805:
[----:B------:R-:W2:Y:S01]  /*146b0*/  LDL.LU R11, [R1+0x10] ;  /* 0x00001000010b7983 */ /* 0x000ea20000300800 */
[----:B------:R-:W-:Y:S02]  /*146c0*/  IMAD.MOV.U32 R3, RZ, RZ, R12 ;  /* 0x000000ffff037224 */ /* 0x000fe400078e000c */
[----:B------:R-:W-:Y:S02]  /*146d0*/  IMAD.MOV.U32 R13, RZ, RZ, R4 ;  /* 0x000000ffff0d7224 */ /* 0x000fe400078e0004 */
[----:B------:R-:W-:Y:S02]  /*146e0*/  IMAD.MOV.U32 R12, RZ, RZ, RZ ;  /* 0x000000ffff0c7224 */ /* 0x000fe400078e00ff */
[----:B------:R-:W-:Y:S02]  /*146f0*/  IMAD.MOV.U32 R15, RZ, RZ, -0x1 ;  /* 0xffffffffff0f7424 */ /* 0x000fe400078e00ff */
[----:B------:R-:W-:Y:S02]  /*14700*/  IMAD.IADD R3, R21, 0x1, R3 ;  /* 0x0000000115037824 */ /* 0x000fe400078e0203 */
[----:B--2---:R-:W-:-:S02]  /*14710*/  IMAD R6, R11, R9, RZ ;  /* 0x000000090b067224 */ /* 0x004fc400078e02ff */
[----:B------:R-:W-:-:S03]  /*14720*/  IMAD.MOV.U32 R11, RZ, RZ, 0x181f ;  /* 0x0000181fff0b7424 */ /* 0x000fc600078e00ff */
[----:B------:R-:W-:-:S13]  /*14730*/  ISETP.GE.AND P1, PT, R3, R6, PT ;  /* 0x000000060300720c */ /* 0x000fda0003f26270 */
[----:B-----5:R-:W-:Y:S05]  /*14740*/  WARPSYNC.COLLECTIVE R15, `(.L_x_13896) ;  /* 0x000000000f087348 */ /* 0x020fea0003c00000 */
[----:B------:R0:W1:Y:S02]  /*14750*/  SHFL.IDX P6, R14, R13, R12, R11 ;  /* 0x0000000c0d0e7389 */ /* 0x00006400000c000b */
[----:B01---5:R-:W-:Y:S01]  /*14760*/  ENDCOLLECTIVE ;  /* 0x000000000000791b */ /* 0x023fe20003800000 */
.L_x_13896:
[----:B------:R-:W-:Y:S02]  /*14770*/  IMAD.MOV.U32 R13, RZ, RZ, R0 ;  /* 0x000000ffff0d7224 */ /* 0x000fe400078e0000 */
[----:B------:R-:W-:-:S07]  /*14780*/  IMAD.MOV.U32 R7, RZ, RZ, R14 ;  /* 0x000000ffff077224 */ /* 0x000fce00078e000e */
[----:B------:R-:W-:Y:S05]  /*14790*/  WARPSYNC.COLLECTIVE R15, `(.L_x_13897) ;  /* 0x000000000f087348 */ /* 0x000fea0003c00000 */
[----:B------:R0:W1:Y:S02]  /*147a0*/  SHFL.IDX P6, R14, R13, R12, R11 ;  /* 0x0000000c0d0e7389 */ /* 0x00006400000c000b */
[----:B01----:R-:W-:Y:S01]  /*147b0*/  ENDCOLLECTIVE ;  /* 0x000000000000791b */ /* 0x003fe20003800000 */
.L_x_13897:
[----:B------:R-:W-:Y:S02]  /*147c0*/  IMAD.MOV.U32 R13, RZ, RZ, R4 ;  /* 0x000000ffff0d7224 */ /* 0x000fe400078e0004 */
[----:B------:R-:W-:Y:S02]  /*147d0*/  IMAD.MOV.U32 R12, RZ, RZ, 0x1 ;  /* 0x00000001ff0c7424 */ /* 0x000fe400078e00ff */
[----:B------:R-:W-:-:S07]  /*147e0*/  IMAD.MOV.U32 R8, RZ, RZ, R14 ;  /* 0x000000ffff087224 */ /* 0x000fce00078e000e */
[----:B------:R-:W-:Y:S05]  /*147f0*/  WARPSYNC.COLLECTIVE R15, `(.L_x_13898) ;  /* 0x000000000f087348 */ /* 0x000fea0003c00000 */
[----:B------:R0:W1:Y:S02]  /*14800*/  SHFL.IDX P6, R14, R13, R12, R11 ;  /* 0x0000000c0d0e7389 */ /* 0x00006400000c000b */
[----:B01----:R-:W-:Y:S01]  /*14810*/  ENDCOLLECTIVE ;  /* 0x000000000000791b */ /* 0x003fe20003800000 */
.L_x_13898:
        /* <DEDUP_REMOVED lines=14> */
.L_x_13899:
[----:B------:R-:W-:Y:S02]  /*14900*/  IMAD.MOV.U32 R13, RZ, RZ, R4 ;  /* 0x000000ffff0d7224 */ /* 0x000fe400078e0004 */
[----:B------:R-:W-:Y:S02]  /*14910*/  IMAD.MOV.U32 R12, RZ, RZ, 0x2 ;  /* 0x00000002ff0c7424 */ /* 0x000fe400078e00ff */
[----:B------:R-:W-:-:S07]  /*14920*/  IMAD.MOV.U32 R8, RZ, RZ, R14 ;  /* 0x000000ffff087224 */ /* 0x000fce00078e000e */
[----:B------:R-:W-:Y:S05]  /*14930*/  WARPSYNC.COLLECTIVE R15, `(.L_x_13900) ;  /* 0x000000000f087348 */ /* 0x000fea0003c00000 */
[----:B------:R0:W1:Y:S02]  /*14940*/  SHFL.IDX P6, R14, R13, R12, R11 ;  /* 0x0000000c0d0e7389 */ /* 0x00006400000c000b */
[----:B01----:R-:W-:Y:S01]  /*14950*/  ENDCOLLECTIVE ;  /* 0x000000000000791b */ /* 0x003fe20003800000 */
.L_x_13900:
        /* <DEDUP_REMOVED lines=14> */
.L_x_13901:
[----:B------:R-:W-:Y:S02]  /*14a40*/  IMAD.MOV.U32 R13, RZ, RZ, R4 ;  /* 0x000000ffff0d7224 */ /* 0x000fe400078e0004 */
[----:B------:R-:W-:Y:S02]  /*14a50*/  IMAD.MOV.U32 R12, RZ, RZ, 0x3 ;  /* 0x00000003ff0c7424 */ /* 0x000fe400078e00ff */
[----:B------:R-:W-:-:S07]  /*14a60*/  IMAD.MOV.U32 R8, RZ, RZ, R14 ;  /* 0x000000ffff087224 */ /* 0x000fce00078e000e */
[----:B------:R-:W-:Y:S05]  /*14a70*/  WARPSYNC.COLLECTIVE R15, `(.L_x_13902) ;  /* 0x000000000f087348 */ /* 0x000fea0003c00000 */
[----:B------:R0:W1:Y:S02]  /*14a80*/  SHFL.IDX P6, R14, R13, R12, R11 ;  /* 0x0000000c0d0e7389 */ /* 0x00006400000c000b */
[----:B01----:R-:W-:Y:S01]  /*14a90*/  ENDCOLLECTIVE ;  /* 0x000000000000791b */ /* 0x003fe20003800000 */
.L_x_13902:
        /* <DEDUP_REMOVED lines=14> */
.L_x_13903:
[----:B------:R-:W-:Y:S02]  /*14b80*/  IMAD.MOV.U32 R13, RZ, RZ, R4 ;  /* 0x000000ffff0d7224 */ /* 0x000fe400078e0004 */
[----:B------:R-:W-:Y:S02]  /*14b90*/  IMAD.MOV.U32 R12, RZ, RZ, 0x4 ;  /* 0x00000004ff0c7424 */ /* 0x000fe400078e00ff */
[----:B------:R-:W-:-:S07]  /*14ba0*/  IMAD.MOV.U32 R8, RZ, RZ, R14 ;  /* 0x000000ffff087224 */ /* 0x000fce00078e000e */
[----:B------:R-:W-:Y:S05]  /*14bb0*/  WARPSYNC.COLLECTIVE R15, `(.L_x_13904) ;  /* 0x000000000f087348 */ /* 0x000fea0003c00000 */
[----:B------:R0:W1:Y:S02]  /*14bc0*/  SHFL.IDX P6, R14, R13, R12, R11 ;  /* 0x0000000c0d0e7389 */ /* 0x00006400000c000b */
[----:B01----:R-:W-:Y:S01]  /*14bd0*/  ENDCOLLECTIVE ;  /* 0x000000000000791b */ /* 0x003fe20003800000 */
.L_x_13904:
        /* <DEDUP_REMOVED lines=14> */
.L_x_13905:
[----:B------:R-:W-:Y:S02]  /*14cc0*/  IMAD.MOV.U32 R13, RZ, RZ, R4 ;  /* 0x000000ffff0d7224 */ /* 0x000fe400078e0004 */
[----:B------:R-:W-:Y:S02]  /*14cd0*/  IMAD.MOV.U32 R12, RZ, RZ, 0x5 ;  /* 0x00000005ff0c7424 */ /* 0x000fe400078e00ff */
[----:B------:R-:W-:-:S07]  /*14ce0*/  IMAD.MOV.U32 R8, RZ, RZ, R14 ;  /* 0x000000ffff087224 */ /* 0x000fce00078e000e */
[----:B------:R-:W-:Y:S05]  /*14cf0*/  WARPSYNC.COLLECTIVE R15, `(.L_x_13906) ;  /* 0x000000000f087348 */ /* 0x000fea0003c00000 */
[----:B------:R0:W1:Y:S02]  /*14d00*/  SHFL.IDX P6, R14, R13, R12, R11 ;  /* 0x0000000c0d0e7389 */ /* 0x00006400000c000b */
[----:B01----:R-:W-:Y:S01]  /*14d10*/  ENDCOLLECTIVE ;  /* 0x000000000000791b */ /* 0x003fe20003800000 */
.L_x_13906:
        /* <DEDUP_REMOVED lines=14> */
.L_x_13907:
[----:B------:R-:W-:Y:S02]  /*14e00*/  IMAD.MOV.U32 R13, RZ, RZ, R4 ;  /* 0x000000ffff0d7224 */ /* 0x000fe400078e0004 */
[----:B------:R-:W-:Y:S02]  /*14e10*/  IMAD.MOV.U32 R12, RZ, RZ, 0x6 ;  /* 0x00000006ff0c7424 */ /* 0x000fe400078e00ff */
[----:B------:R-:W-:-:S07]  /*14e20*/  IMAD.MOV.U32 R8, RZ, RZ, R14 ;  /* 0x000000ffff087224 */ /* 0x000fce00078e000e */
[----:B------:R-:W-:Y:S05]  /*14e30*/  WARPSYNC.COLLECTIVE R15, `(.L_x_13908) ;  /* 0x000000000f087348 */ /* 0x000fea0003c00000 */
[----:B------:R0:W1:Y:S02]  /*14e40*/  SHFL.IDX P6, R14, R13, R12, R11 ;  /* 0x0000000c0d0e7389 */ /* 0x00006400000c000b */
[----:B01----:R-:W-:Y:S01]  /*14e50*/  ENDCOLLECTIVE ;  /* 0x000000000000791b */ /* 0x003fe20003800000 */
.L_x_13908:
        /* <DEDUP_REMOVED lines=14> */
.L_x_13909:
[----:B------:R-:W-:Y:S02]  /*14f40*/  IMAD.MOV.U32 R13, RZ, RZ, R4 ;  /* 0x000000ffff0d7224 */ /* 0x000fe400078e0004 */
[----:B------:R-:W-:Y:S02]  /*14f50*/  IMAD.MOV.U32 R12, RZ, RZ, 0x7 ;  /* 0x00000007ff0c7424 */ /* 0x000fe400078e00ff */
[----:B------:R-:W-:-:S07]  /*14f60*/  IMAD.MOV.U32 R8, RZ, RZ, R14 ;  /* 0x000000ffff087224 */ /* 0x000fce00078e000e */
[----:B------:R-:W-:Y:S05]  /*14f70*/  WARPSYNC.COLLECTIVE R15, `(.L_x_13910) ;  /* 0x000000000f087348 */ /* 0x000fea0003c00000 */
[----:B------:R0:W1:Y:S02]  /*14f80*/  SHFL.IDX P6, R14, R13, R12, R11 ;  /* 0x0000000c0d0e7389 */ /* 0x00006400000c000b */
[----:B01----:R-:W-:Y:S01]  /*14f90*/  ENDCOLLECTIVE ;  /* 0x000000000000791b */ /* 0x003fe20003800000 */
.L_x_13910:
        /* <DEDUP_REMOVED lines=8> */
[----:B------:R0:W-:Y:S04]  /*15020*/  @!P1 LDGSTS.E.BYPASS.LTC128B.128 [R10+0xb400], desc[UR50][R8.64], !P0 ;  /* 0x0b400000080a9fae */ /* 0x0001e8000c101d72 */
[----:B------:R-:W-:Y:S01]  /*15030*/  ISETP.GE.AND P1, PT, R7, R6, PT ;  /* 0x000000060700720c */ /* 0x000fe20003f26270 */
[----:B------:R-:W-:-:S02]  /*15040*/  VIADD R7, R3, 0x80 ;  /* 0x0000008003077836 */ /* 0x000fc40000000000 */
[----:B------:R-:W-:-:S10]  /*15050*/  IMAD.MOV.U32 R4, RZ, RZ, R14 ;  /* 0x000000ffff047224 */ /* 0x000fd400078e000e */
[----:B0-----:R-:W-:Y:S05]  /*15060*/  WARPSYNC.COLLECTIVE R15, `(.L_x_13911) ;  /* 0x000000000f087348 */ /* 0x001fea0003c00000 */
[----:B------:R1:W2:Y:S02]  /*15070*/  SHFL.IDX P6, R14, R13, R12, R11 ;  /* 0x0000000c0d0e7389 */ /* 0x0002a400000c000b */
[----:B012---:R-:W-:Y:S01]  /*15080*/  ENDCOLLECTIVE ;  /* 0x000000000000791b */ /* 0x007fe20003800000 */
.L_x_13911:
[----:B------:R-:W-:Y:S01]  /*15090*/  ISETP.GE.AND P2, PT, R7, R6, PT ;  /* 0x000000060700720c */ /* 0x000fe20003f46270 */
[----:B------:R-:W-:Y:S02]  /*150a0*/  IMAD.MOV.U32 R13, RZ, RZ, R2 ;  /* 0x000000ffff0d7224 */ /* 0x000fe400078e0002 */
[----:B------:R-:W-:Y:S02]  /*150b0*/  IMAD.MOV.U32 R12, RZ, RZ, RZ ;  /* 0x000000ffff0c7224 */ /* 0x000fe400078e00ff */
[----:B------:R-:W-:-:S08]  /*150c0*/  IMAD.MOV.U32 R8, RZ, RZ, R14 ;  /* 0x000000ffff087224 */ /* 0x000fd000078e000e */
[----:B------:R-:W-:Y:S05]  /*150d0*/  WARPSYNC.COLLECTIVE R15, `(.L_x_13912) ;  /* 0x000000000f087348 */ /* 0x000fea0003c00000 */
[----:B------:R0:W1:Y:S02]  /*150e0*/  SHFL.IDX P6, R14, R13, R12, R11 ;  /* 0x0000000c0d0e7389 */ /* 0x00006400000c000b */
[----:B01----:R-:W-:Y:S01]  /*150f0*/  ENDCOLLECTIVE ;  /* 0x000000000000791b */ /* 0x003fe20003800000 */
.L_x_13912:
        /* <DEDUP_REMOVED lines=12> */
.L_x_13913:
[----:B------:R-:W-:Y:S02]  /*151c0*/  IMAD.MOV.U32 R13, RZ, RZ, R2 ;  /* 0x000000ffff0d7224 */ /* 0x000fe400078e0002 */
[----:B------:R-:W-:Y:S02]  /*151d0*/  IMAD.MOV.U32 R12, RZ, RZ, 0x1 ;  /* 0x00000001ff0c7424 */ /* 0x000fe400078e00ff */
[----:B------:R-:W-:-:S07]  /*151e0*/  IMAD.MOV.U32 R7, RZ, RZ, R14 ;  /* 0x000000ffff077224 */ /* 0x000fce00078e000e */
[----:B------:R-:W-:Y:S05]  /*151f0*/  WARPSYNC.COLLECTIVE R15, `(.L_x_13914) ;  /* 0x000000000f087348 */ /* 0x000fea0003c00000 */
[----:B------:R0:W1:Y:S02]  /*15200*/  SHFL.IDX P6, R14, R13, R12, R11 ;  /* 0x0000000c0d0e7389 */ /* 0x00006400000c000b */
[----:B01----:R-:W-:Y:S01]  /*15210*/  ENDCOLLECTIVE ;  /* 0x000000000000791b */ /* 0x003fe20003800000 */
.L_x_13914:
[----:B------:R-:W-:Y:S01]  /*15220*/  @!P2 LEA R8, P1, R20, R7, 0x1 ;  /* 0x000000071408a211 */ /* 0x000fe200078208ff */
[----:B------:R-:W-:-:S04]  /*15230*/  VIADD R7, R3, 0x90 ;  /* 0x0000009003077836 */ /* 0x000fc80000000000 */
        /* <DEDUP_REMOVED lines=11> */
.L_x_13915:
[----:B------:R-:W-:Y:S02]  /*152f0*/  IMAD.MOV.U32 R13, RZ, RZ, R2 ;  /* 0x000000ffff0d7224 */ /* 0x000fe400078e0002 */
[----:B------:R-:W-:Y:S01]  /*15300*/  IMAD.MOV.U32 R12, RZ, RZ, 0x2 ;  /* 0x00000002ff0c7424 */ /* 0x000fe200078e00ff */
[----:B------:R-:W-:-:S05]  /*15310*/  @!P1 LEA R14, P2, R20, R14, 0x1 ;  /* 0x0000000e140e9211 */ /* 0x000fca00078408ff */
[----:B------:R-:W-:-:S08]  /*15320*/  @!P1 IMAD.MOV.U32 R8, RZ, RZ, R14 ;  /* 0x000000ffff089224 */ /* 0x000fd000078e000e */
[----:B------:R-:W-:Y:S05]  /*15330*/  WARPSYNC.COLLECTIVE R15, `(.L_x_13916) ;  /* 0x000000000f087348 */ /* 0x000fea0003c00000 */
[----:B------:R0:W1:Y:S02]  /*15340*/  SHFL.IDX P6, R14, R13, R12, R11 ;  /* 0x0000000c0d0e7389 */ /* 0x00006400000c000b */
[----:B01----:R-:W-:Y:S01]  /*15350*/  ENDCOLLECTIVE ;  /* 0x000000000000791b */ /* 0x003fe20003800000 */
.L_x_13916:
[----:B------:R-:W-:-:S04]  /*15360*/  @!P1 IMAD.X R7, RZ, RZ, R0, P2 ;  /* 0x000000ffff079224 */ /* 0x000fc800010e0600 */
[----:B------:R-:W-:Y:S02]  /*15370*/  @!P1 IMAD.MOV.U32 R9, RZ, RZ, R7 ;  /* 0x000000ffff099224 */ /* 0x000fe400078e0007 */
[----:B------:R-:W-:-:S03]  /*15380*/  VIADD R7, R3, 0xa0 ;  /* 0x000000a003077836 */ /* 0x000fc60000000000 */
[----:B------:R-:W-:Y:S01]  /*15390*/  @!PT LDS RZ, [RZ] ;  /* 0x00000000fffff984 */ /* 0x000fe20000000800 */
[----:B------:R-:W-:Y:S01]  /*153a0*/  @!PT LDS RZ, [RZ] ;  /* 0x00000000fffff984 */ /* 0x000fe20000000800 */
[----:B------:R-:W-:Y:S01]  /*153b0*/  @!PT LDS RZ, [RZ] ;  /* 0x00000000fffff984 */ /* 0x000fe20000000800 */
[----:B------:R0:W-:Y:S02]  /*153c0*/  @!P1 LDGSTS.E.BYPASS.LTC128B.128 [R10+0xcc00], desc[UR50][R8.64], !P0 ;  /* 0x0cc00000080a9fae */ /* 0x0001e4000c101d72 */
[----:B------:R-:W-:Y:S01]  /*153d0*/  ISETP.GE.AND P1, PT, R7, R6, PT ;  /* 0x000000060700720c */ /* 0x000fe20003f26270 */
[----:B------:R-:W-:Y:S02]  /*153e0*/  IMAD.MOV.U32 R13, RZ, RZ, R5 ;  /* 0x000000ffff0d7224 */ /* 0x000fe400078e0005 */
[----:B------:R-:W-:-:S10]  /*153f0*/  IMAD.MOV.U32 R0, RZ, RZ, R14 ;  /* 0x000000ffff007224 */ /* 0x000fd400078e000e */
[----:B0-----:R-:W-:Y:S05]  /*15400*/  WARPSYNC.COLLECTIVE R15, `(.L_x_13917) ;  /* 0x000000000f087348 */ /* 0x001fea0003c00000 */
[----:B------:R1:W2:Y:S02]  /*15410*/  SHFL.IDX P6, R14, R13, R12, R11 ;  /* 0x0000000c0d0e7389 */ /* 0x0002a400000c000b */
[----:B012---:R-:W-:Y:S01]  /*15420*/  ENDCOLLECTIVE ;  /* 0x000000000000791b */ /* 0x007fe20003800000 */
.L_x_13917:
[----:B------:R-:W-:Y:S02]  /*15430*/  IMAD.MOV.U32 R13, RZ, RZ, R2 ;  /* 0x000000ffff0d7224 */ /* 0x000fe400078e0002 */
[----:B------:R-:W-:Y:S01]  /*15440*/  IMAD.MOV.U32 R12, RZ, RZ, 0x3 ;  /* 0x00000003ff0c7424 */ /* 0x000fe200078e00ff */
[----:B------:R-:W-:-:S13]  /*15450*/  @!P1 LEA R8, P2, R20, R14, 0x1 ;  /* 0x0000000e14089211 */ /* 0x000fda00078408ff */
[----:B------:R-:W-:Y:S05]  /*15460*/  WARPSYNC.COLLECTIVE R15, `(.L_x_13918) ;  /* 0x000000000f087348 */ /* 0x000fea0003c00000 */
[----:B------:R0:W1:Y:S02]  /*15470*/  SHFL.IDX P6, R14, R13, R12, R11 ;  /* 0x0000000c0d0e7389 */ /* 0x00006400000c000b */
[----:B01----:R-:W-:Y:S01]  /*15480*/  ENDCOLLECTIVE ;  /* 0x000000000000791b */ /* 0x003fe20003800000 */
.L_x_13918:
        /* <DEDUP_REMOVED lines=10> */
.L_x_13919:
[----:B------:R-:W-:Y:S05]  /*15530*/  BRA `(.L_x_13920) ;  /* 0xffffffbc00e47947 */ /* 0x000fea000383ffff */
.L_x_13808:
[----:B0-----:R0:W1:Y:S02]  /*15540*/  SYNCS.PHASECHK.TRANS64.TRYWAIT P0, [R22+URZ+0x16820], R3 ;  /* 0x01682003160075a7 */ /* 0x001064000800017f */
[----:B-1----:R-:W-:Y:S05]  /*15550*/  @!P0 NANOSLEEP.SYNCS 0x989680 ;  /* 0x009896800000895d */ /* 0x002fea0003900000 */
[----:B------:R-:W1:Y:S02]  /*15560*/  @!P0 SYNCS.PHASECHK.TRANS64 P0, [R22+URZ+0x16820], R3 ;  /* 0x01682003160085a7 */ /* 0x000e64000800007f */
[----:B-1----:R-:W-:Y:S05]  /*15570*/  @!P0 BRA `(.L_x_13808) ;  /* 0xfffffffc00f08947 */ /* 0x002fea000383ffff */
[----:B------:R-:W-:Y:S05]  /*15580*/  BRA `(.L_x_13921) ;  /* 0xffffffc000507947 */ /* 0x000fea000383ffff */
.L_x_13817:
[----:B-1----:R1:W2:Y:S02]  /*15590*/  SYNCS.PHASECHK.TRANS64.TRYWAIT P0, [R2+URZ+0x16840], R3 ;  /* 0x01684003020075a7 */ /* 0x0022a4000800017f */
[----:B--2---:R-:W-:Y:S05]  /*155a0*/  @!P0 NANOSLEEP.SYNCS 0x989680 ;  /* 0x009896800000895d */ /* 0x004fea0003900000 */
[----:B------:R-:W2:Y:S02]  /*155b0*/  @!P0 SYNCS.PHASECHK.TRANS64 P0, [R2+URZ+0x16840], R3 ;  /* 0x01684003020085a7 */ /* 0x000ea4000800007f */
[----:B--2---:R-:W-:Y:S05]  /*155c0*/  @!P0 BRA `(.L_x_13817) ;  /* 0xfffffffc00f08947 */ /* 0x004fea000383ffff */
[----:B------:R-:W-:Y:S05]  /*155d0*/  BRA `(.L_x_13922) ;  /* 0xffffffc000fc7947 */ /* 0x000fea000383ffff */
.L_x_13822:
[----:B0-----:R0:W1:Y:S02]  /*155e0*/  SYNCS.PHASECHK.TRANS64.TRYWAIT P0, [R3+URZ+0x60], R2 ;  /* 0x00006002030075a7 */ /* 0x001064000800017f */
[----:B-1----:R-:W-:Y:S05]  /*155f0*/  @!P0 NANOSLEEP.SYNCS 0x989680 ;  /* 0x009896800000895d */ /* 0x002fea0003900000 */
[----:B------:R-:W1:Y:S02]  /*15600*/  @!P0 SYNCS.PHASECHK.TRANS64 P0, [R3+URZ+0x60], R2 ;  /* 0x00006002030085a7 */ /* 0x000e64000800007f */
[----:B-1----:R-:W-:Y:S05]  /*15610*/  @!P0 BRA `(.L_x_13822) ;  /* 0xfffffffc00f08947 */ /* 0x002fea000383ffff */
[----:B------:R-:W-:Y:S05]  /*15620*/  BRA `(.L_x_13923) ;  /* 0xffffffc400887947 */ /* 0x000fea000383ffff */
.L_x_13830:
[----:B-1----:R1:W2:Y:S02]  /*15630*/  SYNCS.PHASECHK.TRANS64.TRYWAIT P0, [R2+URZ+0x16840], R3 ;  /* 0x01684003020075a7 */ /* 0x0022a4000800017f */
[----:B--2---:R-:W-:Y:S05]  /*15640*/  @!P0 NANOSLEEP.SYNCS 0x989680 ;  /* 0x009896800000895d */ /* 0x004fea0003900000 */
[----:B------:R-:W2:Y:S02]  /*15650*/  @!P0 SYNCS.PHASECHK.TRANS64 P0, [R2+URZ+0x16840], R3 ;  /* 0x01684003020085a7 */ /* 0x000ea4000800007f */
[----:B--2---:R-:W-:Y:S05]  /*15660*/  @!P0 BRA `(.L_x_13830) ;  /* 0xfffffffc00f08947 */ /* 0x004fea000383ffff */
[----:B------:R-:W-:Y:S05]  /*15670*/  BRA `(.L_x_13924) ;  /* 0xffffffc800cc7947 */ /* 0x000fea000383ffff */
.L_x_13835:
[----:B0-----:R0:W1:Y:S02]  /*15680*/  SYNCS.PHASECHK.TRANS64.TRYWAIT P0, [R10+URZ+0x60], R3 ;  /* 0x000060030a0075a7 */ /* 0x001064000800017f */
[----:B-1----:R-:W-:Y:S05]  /*15690*/  @!P0 NANOSLEEP.SYNCS 0x989680 ;  /* 0x009896800000895d */ /* 0x002fea0003900000 */
[----:B------:R-:W1:Y:S02]  /*156a0*/  @!P0 SYNCS.PHASECHK.TRANS64 P0, [R10+URZ+0x60], R3 ;  /* 0x000060030a0085a7 */ /* 0x000e64000800007f */
[----:B-1----:R-:W-:Y:S05]  /*156b0*/  @!P0 BRA `(.L_x_13835) ;  /* 0xfffffffc00f08947 */ /* 0x002fea000383ffff */
[----:B------:R-:W-:Y:S05]  /*156c0*/  BRA `(.L_x_13925) ;  /* 0xffffffcc00587947 */ /* 0x000fea000383ffff */
.L_x_13843:
[----:B-1----:R1:W2:Y:S02]  /*156d0*/  SYNCS.PHASECHK.TRANS64.TRYWAIT P0, [R2+URZ+0x16840], R3 ;  /* 0x01684003020075a7 */ /* 0x0022a4000800017f */
[----:B--2---:R-:W-:Y:S05]  /*156e0*/  @!P0 NANOSLEEP.SYNCS 0x989680 ;  /* 0x009896800000895d */ /* 0x004fea0003900000 */
[----:B------:R-:W2:Y:S02]  /*156f0*/  @!P0 SYNCS.PHASECHK.TRANS64 P0, [R2+URZ+0x16840], R3 ;  /* 0x01684003020085a7 */ /* 0x000ea4000800007f */
[----:B--2---:R-:W-:Y:S05]  /*15700*/  @!P0 BRA `(.L_x_13843) ;  /* 0xfffffffc00f08947 */ /* 0x004fea000383ffff */
[----:B------:R-:W-:Y:S05]  /*15710*/  BRA `(.L_x_13926) ;  /* 0xffffffd000687947 */ /* 0x000fea000383ffff */
.L_x_13848:
[----:B0-----:R0:W1:Y:S02]  /*15720*/  SYNCS.PHASECHK.TRANS64.TRYWAIT P0, [R7+URZ+0x60], R2 ;  /* 0x00006002070075a7 */ /* 0x001064000800017f */
[----:B-1----:R-:W-:Y:S05]  /*15730*/  @!P0 NANOSLEEP.SYNCS 0x989680 ;  /* 0x009896800000895d */ /* 0x002fea0003900000 */
[----:B------:R-:W1:Y:S02]  /*15740*/  @!P0 SYNCS.PHASECHK.TRANS64 P0, [R7+URZ+0x60], R2 ;  /* 0x00006002070085a7 */ /* 0x000e64000800007f */
[----:B-1----:R-:W-:Y:S05]  /*15750*/  @!P0 BRA `(.L_x_13848) ;  /* 0xfffffffc00f08947 */ /* 0x002fea000383ffff */
[----:B------:R-:W-:Y:S05]  /*15760*/  BRA `(.L_x_13927) ;  /* 0xffffffd000f87947 */ /* 0x000fea000383ffff */
.L_x_13858:
[----:B0-----:R0:W1:Y:S02]  /*15770*/  SYNCS.PHASECHK.TRANS64.TRYWAIT P0, [R3+URZ+0x16860], R0 ;  /* 0x01686000030075a7 */ /* 0x001064000800017f */
[----:B-1----:R-:W-:Y:S05]  /*15780*/  @!P0 NANOSLEEP.SYNCS 0x989680 ;  /* 0x009896800000895d */ /* 0x002fea0003900000 */
[----:B------:R-:W1:Y:S02]  /*15790*/  @!P0 SYNCS.PHASECHK.TRANS64 P0, [R3+URZ+0x16860], R0 ;  /* 0x01686000030085a7 */ /* 0x000e64000800007f */
[----:B-1----:R-:W-:Y:S05]  /*157a0*/  @!P0 BRA `(.L_x_13858) ;  /* 0xfffffffc00f08947 */ /* 0x002fea000383ffff */
[----:B------:R-:W-:Y:S05]  /*157b0*/  BRA `(.L_x_13928) ;  /* 0xffffffd400f47947 */ /* 0x000fea000383ffff */
.L_x_13864:
        /* <DEDUP_REMOVED lines=8> */
.L_x_13930:
[----:B------:R-:W-:Y:S05]  /*15840*/  BSYNC B0 ;  /* 0x0000000000007941 */ /* 0x000fea0003800000 */
.L_x_13929:
        /* <DEDUP_REMOVED lines=9> */
.L_x_13931:
        /* <DEDUP_REMOVED lines=18> */
.L_x_13932:
[----:B------:R-:W-:Y:S01]  /*15a00*/  IMAD.MOV.U32 R12, RZ, RZ, 0x2 ;  /* 0x00000002ff0c7424 */ /* 0x000fe200078e00ff */
[----:B------:R-:W-:-:S05]  /*15a10*/  SEL R4, R14, RZ, P1 ;  /* 0x000000ff0e047207 */ /* 0x000fca0000800000 */
[----:B------:R-:W-:-:S04]  /*15a20*/  IMAD.IADD R4, R17, 0x1, R4 ;  /* 0x0000000111047824 */ /* 0x000fc800078e0204 */
[----:B------:R-:W-:-:S07]  /*15a30*/  IMAD.MOV.U32 R13, RZ, RZ, R4 ;  /* 0x000000ffff0d7224 */ /* 0x000fce00078e0004 */
[----:B------:R-:W-:Y:S05]  /*15a40*/  WARPSYNC.COLLECTIVE R15, `(.L_x_13933) ;  /* 0x000000000f087348 */ /* 0x000fea0003c00000 */
[----:B------:R0:W1:Y:S02]  /*15a50*/  SHFL.UP P6, R14, R13, R12, R11 ;  /* 0x0400000c0d0e7389 */ /* 0x00006400000c000b */
[----:B01----:R-:W-:Y:S01]  /*15a60*/  ENDCOLLECTIVE ;  /* 0x000000000000791b */ /* 0x003fe20003800000 */
.L_x_13933:
[----:B------:R-:W-:Y:S01]  /*15a70*/  IMAD.MOV.U32 R12, RZ, RZ, 0x4 ;  /* 0x00000004ff0c7424 */ /* 0x000fe200078e00ff */
[----:B------:R-:W-:-:S05]  /*15a80*/  SEL R3, R14, RZ, P2 ;  /* 0x000000ff0e037207 */ /* 0x000fca0001000000 */
[----:B------:R-:W-:-:S04]  /*15a90*/  IMAD.IADD R6, R4, 0x1, R3 ;  /* 0x0000000104067824 */ /* 0x000fc800078e0203 */
[----:B------:R-:W-:-:S07]  /*15aa0*/  IMAD.MOV.U32 R13, RZ, RZ, R6 ;  /* 0x000000ffff0d7224 */ /* 0x000fce00078e0006 */
[----:B------:R-:W-:Y:S05]  /*15ab0*/  WARPSYNC.COLLECTIVE R15, `(.L_x_13934) ;  /* 0x000000000f087348 */ /* 0x000fea0003c00000 */
[----:B------:R0:W1:Y:S02]  /*15ac0*/  SHFL.UP P6, R14, R13, R12, R11 ;  /* 0x0400000c0d0e7389 */ /* 0x00006400000c000b */
[----:B01----:R-:W-:Y:S01]  /*15ad0*/  ENDCOLLECTIVE ;  /* 0x000000000000791b */ /* 0x003fe20003800000 */
.L_x_13934:
[----:B------:R-:W-:Y:S01]  /*15ae0*/  IMAD.MOV.U32 R12, RZ, RZ, 0x8 ;  /* 0x00000008ff0c7424 */ /* 0x000fe200078e00ff */
[----:B------:R-:W-:-:S05]  /*15af0*/  SEL R3, R14, RZ, P3 ;  /* 0x000000ff0e037207 */ /* 0x000fca0001800000 */
[----:B------:R-:W-:-:S04]  /*15b00*/  IMAD.IADD R2, R6, 0x1, R3 ;  /* 0x0000000106027824 */ /* 0x000fc800078e0203 */
[----:B------:R-:W-:-:S07]  /*15b10*/  IMAD.MOV.U32 R13, RZ, RZ, R2 ;  /* 0x000000ffff0d7224 */ /* 0x000fce00078e0002 */
[----:B------:R-:W-:Y:S05]  /*15b20*/  WARPSYNC.COLLECTIVE R15, `(.L_x_13935) ;  /* 0x000000000f087348 */ /* 0x000fea0003c00000 */
[----:B------:R0:W1:Y:S02]  /*15b30*/  SHFL.UP P6, R14, R13, R12, R11 ;  /* 0x0400000c0d0e7389 */ /* 0x00006400000c000b */
[----:B01----:R-:W-:Y:S01]  /*15b40*/  ENDCOLLECTIVE ;  /* 0x000000000000791b */ /* 0x003fe20003800000 */
.L_x_13935:
[----:B------:R-:W-:Y:S01]  /*15b50*/  IMAD.MOV.U32 R12, RZ, RZ, 0x10 ;  /* 0x00000010ff0c7424 */ /* 0x000fe200078e00ff */
[----:B------:R-:W-:-:S05]  /*15b60*/  SEL R3, R14, RZ, P4 ;  /* 0x000000ff0e037207 */ /* 0x000fca0002000000 */
[----:B------:R-:W-:-:S04]  /*15b70*/  IMAD.IADD R3, R2, 0x1, R3 ;  /* 0x0000000102037824 */ /* 0x000fc800078e0203 */
[----:B------:R-:W-:-:S07]  /*15b80*/  IMAD.MOV.U32 R13, RZ, RZ, R3 ;  /* 0x000000ffff0d7224 */ /* 0x000fce00078e0003 */
[----:B------:R-:W-:Y:S05]  /*15b90*/  WARPSYNC.COLLECTIVE R15, `(.L_x_13936) ;  /* 0x000000000f087348 */ /* 0x000fea0003c00000 */
[----:B------:R0:W1:Y:S02]  /*15ba0*/  SHFL.UP P6, R14, R13, R12, R11 ;  /* 0x0400000c0d0e7389 */ /* 0x00006400000c000b */
[----:B01----:R-:W-:Y:S01]  /*15bb0*/  ENDCOLLECTIVE ;  /* 0x000000000000791b */ /* 0x003fe20003800000 */
.L_x_13936:
        /* <DEDUP_REMOVED lines=8> */
.L_x_13937:
[----:B------:R-:W-:Y:S05]  /*15c40*/  BRA `(.L_x_13938) ;  /* 0xffffffd800287947 */ /* 0x000fea000383ffff */
.L_x_13869:
        /* <DEDUP_REMOVED lines=8> */
.L_x_13940:
[----:B------:R-:W-:Y:S05]  /*15cd0*/  BSYNC B0 ;  /* 0x0000000000007941 */ /* 0x000fea0003800000 */
.L_x_13939:
        /* <DEDUP_REMOVED lines=8> */
.L_x_13941:
[----:B------:R-:W-:Y:S01]  /*15d60*/  IMAD.MOV.U32 R12, RZ, RZ, 0x4 ;  /* 0x00000004ff0c7424 */ /* 0x000fe200078e00ff */
[----:B------:R-:W-:-:S05]  /*15d70*/  SEL R2, R14, RZ, P2 ;  /* 0x000000ff0e027207 */ /* 0x000fca0001000000 */
[----:B------:R-:W-:-:S04]  /*15d80*/  IMAD.IADD R2, R13, 0x1, R2 ;  /* 0x000000010d027824 */ /* 0x000fc800078e0202 */
[----:B------:R-:W-:-:S07]  /*15d90*/  IMAD.MOV.U32 R13, RZ, RZ, R2 ;  /* 0x000000ffff0d7224 */ /* 0x000fce00078e0002 */
[----:B------:R-:W-:Y:S05]  /*15da0*/  WARPSYNC.COLLECTIVE R15, `(.L_x_13942) ;  /* 0x000000000f087348 */ /* 0x000fea0003c00000 */
[----:B------:R0:W1:Y:S02]  /*15db0*/  SHFL.UP P6, R14, R13, R12, R11 ;  /* 0x0400000c0d0e7389 */ /* 0x00006400000c000b */
[----:B01----:R-:W-:Y:S01]  /*15dc0*/  ENDCOLLECTIVE ;  /* 0x000000000000791b */ /* 0x003fe20003800000 */
.L_x_13942:
[----:B------:R-:W-:Y:S01]  /*15dd0*/  IMAD.MOV.U32 R12, RZ, RZ, 0x8 ;  /* 0x00000008ff0c7424 */ /* 0x000fe200078e00ff */
[----:B------:R-:W-:-:S05]  /*15de0*/  SEL R3, R14, RZ, P3 ;  /* 0x000000ff0e037207 */ /* 0x000fca0001800000 */
[----:B------:R-:W-:-:S04]  /*15df0*/  IMAD.IADD R3, R2, 0x1, R3 ;  /* 0x0000000102037824 */ /* 0x000fc800078e0203 */
[----:B------:R-:W-:-:S07]  /*15e00*/  IMAD.MOV.U32 R13, RZ, RZ, R3 ;  /* 0x000000ffff0d7224 */ /* 0x000fce00078e0003 */
[----:B------:R-:W-:Y:S05]  /*15e10*/  WARPSYNC.COLLECTIVE R15, `(.L_x_13943) ;  /* 0x000000000f087348 */ /* 0x000fea0003c00000 */
[----:B------:R0:W1:Y:S02]  /*15e20*/  SHFL.UP P6, R14, R13, R12, R11 ;  /* 0x0400000c0d0e7389 */ /* 0x00006400000c000b */
[----:B01----:R-:W-:Y:S01]  /*15e30*/  ENDCOLLECTIVE ;  /* 0x000000000000791b */ /* 0x003fe20003800000 */
.L_x_13943:
[----:B------:R-:W-:Y:S01]  /*15e40*/  IMAD.MOV.U32 R12, RZ, RZ, 0x10 ;  /* 0x00000010ff0c7424 */ /* 0x000fe200078e00ff */
[----:B------:R-:W-:-:S05]  /*15e50*/  SEL R4, R14, RZ, P4 ;  /* 0x000000ff0e047207 */ /* 0x000fca0002000000 */
[----:B------:R-:W-:-:S04]  /*15e60*/  IMAD.IADD R4, R3, 0x1, R4 ;  /* 0x0000000103047824 */ /* 0x000fc800078e0204 */
[----:B------:R-:W-:-:S07]  /*15e70*/  IMAD.MOV.U32 R13, RZ, RZ, R4 ;  /* 0x000000ffff0d7224 */ /* 0x000fce00078e0004 */
[----:B------:R-:W-:Y:S05]  /*15e80*/  WARPSYNC.COLLECTIVE R15, `(.L_x_13944) ;  /* 0x000000000f087348 */ /* 0x000fea0003c00000 */
[----:B------:R0:W1:Y:S02]  /*15e90*/  SHFL.UP P6, R14, R13, R12, R11 ;  /* 0x0400000c0d0e7389 */ /* 0x00006400000c000b */
[----:B01----:R-:W-:Y:S01]  /*15ea0*/  ENDCOLLECTIVE ;  /* 0x000000000000791b */ /* 0x003fe20003800000 */
.L_x_13944:
        /* <DEDUP_REMOVED lines=8> */
.L_x_13945:
[----:B------:R-:W-:Y:S05]  /*15f30*/  BRA `(.L_x_13946) ;  /* 0xffffffd800087947 */ /* 0x000fea000383ffff */
.L_x_13871:
[----:B------:R-:W-:Y:S01]  /*15f40*/  BSSY B0, `(.L_x_13947) ;  /* 0x0000006000007945 */ /* 0x000fe20003800000 */
[----:B------:R-:W-:Y:S01]  /*15f50*/  PLOP3.LUT P6, PT, P6, PT, PT, 0x8, 0x0 ;  /* 0x000000000000781c */ /* 0x000fe200037ce170 */
[----:B------:R-:W-:-:S12]  /*15f60*/  IMAD.MOV.U32 R15, RZ, RZ, -0x1 ;  /* 0xffffffffff0f7424 */ /* 0x000fd800078e00ff */
[----:B01----:R-:W-:Y:S05]  /*15f70*/  WARPSYNC.COLLECTIVE R15, `(.L_x_13948) ;  /* 0x000000000f087348 */ /* 0x003fea0003c00000 */
[----:B------:R-:W-:Y:S01]  /*15f80*/  VOTE.ANY R14, PT, P6 ;  /* 0x00000000000e7806 */ /* 0x000fe200030e0100 */
[----:B01----:R-:W-:Y:S06]  /*15f90*/  ENDCOLLECTIVE ;  /* 0x000000000000791b */ /* 0x003fec0003800000 */
.L_x_13948:
[----:B------:R-:W-:Y:S05]  /*15fa0*/  BSYNC B0 ;  /* 0x0000000000007941 */ /* 0x000fea0003800000 */
.L_x_13947:
        /* <DEDUP_REMOVED lines=9> */
.L_x_13949:
[----:B------:R-:W-:Y:S01]  /*16040*/  IMAD.MOV.U32 R17, RZ, RZ, R14 ;  /* 0x000000ffff117224 */ /* 0x000fe200078e000e */
[----:B------:R-:W-:Y:S06]  /*16050*/  BRA `(.L_x_13950) ;  /* 0xffffffd400f87947 */ /* 0x000fec000383ffff */
.L_x_13873:
[----:B------:R-:W-:Y:S01]  /*16060*/  BSSY B0, `(.L_x_13951) ;  /* 0x0000007000007945 */ /* 0x000fe20003800000 */
[----:B------:R-:W-:Y:S02]  /*16070*/  IMAD.MOV.U32 R13, RZ, RZ, R2 ;  /* 0x000000ffff0d7224 */ /* 0x000fe400078e0002 */
[----:B------:R-:W-:Y:S02]  /*16080*/  IMAD.MOV.U32 R11, RZ, RZ, 0x1f ;  /* 0x0000001fff0b7424 */ /* 0x000fe400078e00ff */
[----:B------:R-:W-:-:S07]  /*16090*/  IMAD.MOV.U32 R15, RZ, RZ, -0x1 ;  /* 0xffffffffff0f7424 */ /* 0x000fce00078e00ff */
[----:B0123--:R-:W-:Y:S05]  /*160a0*/  WARPSYNC.COLLECTIVE R15, `(.L_x_13952) ;  /* 0x000000000f087348 */ /* 0x00ffea0003c00000 */
[----:B------:R4:W0:Y:S02]  /*160b0*/  SHFL.IDX P6, R14, R13, R12, R11 ;  /* 0x0000000c0d0e7389 */ /* 0x00082400000c000b */
[----:B01234-:R-:W-:Y:S01]  /*160c0*/  ENDCOLLECTIVE ;  /* 0x000000000000791b */ /* 0x01ffe20003800000 */
.L_x_13952:
[----:B------:R-:W-:Y:S05]  /*160d0*/  BSYNC B0 ;  /* 0x0000000000007941 */ /* 0x000fea0003800000 */
.L_x_13951:
[----:B------:R-:W-:Y:S05]  /*160e0*/  BRA `(.L_x_13872) ;  /* 0xffffffd400f07947 */ /* 0x000fea000383ffff */
.L_x_13877:
[----:B0-----:R0:W3:Y:S02]  /*160f0*/  SYNCS.PHASECHK.TRANS64.TRYWAIT P0, [R9+URZ+0x16820], R0 ;  /* 0x01682000090075a7 */ /* 0x0010e4000800017f */
[----:B---3--:R-:W-:Y:S05]  /*16100*/  @!P0 NANOSLEEP.SYNCS 0x989680 ;  /* 0x009896800000895d */ /* 0x008fea0003900000 */
[----:B------:R-:W3:Y:S02]  /*16110*/  @!P0 SYNCS.PHASECHK.TRANS64 P0, [R9+URZ+0x16820], R0 ;  /* 0x01682000090085a7 */ /* 0x000ee4000800007f */
[----:B---3--:R-:W-:Y:S05]  /*16120*/  @!P0 BRA `(.L_x_13877) ;  /* 0xfffffffc00f08947 */ /* 0x008fea000383ffff */
[----:B------:R-:W-:Y:S05]  /*16130*/  BRA `(.L_x_13953) ;  /* 0xffffffdc00687947 */ /* 0x000fea000383ffff */
.L_x_13878:
        /* <DEDUP_REMOVED lines=11> */
.L_x_13955:
[----:B------:R-:W-:Y:S05]  /*161f0*/  BSYNC B0 ;  /* 0x0000000000007941 */ /* 0x000fea0003800000 */
.L_x_13954:
[----:B------:R-:W-:Y:S05]  /*16200*/  BRA `(.L_x_13956) ;  /* 0xffffffdc00507947 */ /* 0x000fea000383ffff */
.L_x_13881:
[----:B------:R-:W-:Y:S01]  /*16210*/  BSSY B1, `(.L_x_13957) ;  /* 0x0000006000017945 */ /* 0x000fe20003800000 */
[----:B------:R-:W-:-:S07]  /*16220*/  IMAD.MOV.U32 R15, RZ, RZ, -0x1 ;  /* 0xffffffffff0f7424 */ /* 0x000fce00078e00ff */
[----:B012---:R-:W-:Y:S05]  /*16230*/  WARPSYNC.COLLECTIVE R15, `(.L_x_13958) ;  /* 0x000000000f0c7348 */ /* 0x007fea0003c00000 */
[----:B------:R-:W-:Y:S02]  /*16240*/  ELECT P6, UR62, PT ;  /* 0x00000000003e782f */ /* 0x000fe400038c0000 */
[----:B------:R-:W-:Y:S01]  /*16250*/  MOV R14, UR62 ;  /* 0x0000003e000e7c02 */ /* 0x000fe20008000f00 */
[----:B012---:R-:W-:Y:S10]  /*16260*/  ENDCOLLECTIVE ;  /* 0x000000000000791b */ /* 0x007ff40003800000 */
.L_x_13958:
[----:B------:R-:W-:Y:S05]  /*16270*/  BSYNC B1 ;  /* 0x0000000000017941 */ /* 0x000fea0003800000 */
.L_x_13957:
[----:B------:R-:W-:Y:S05]  /*16280*/  BRA `(.L_x_13959) ;  /* 0xffffffdc00487947 */ /* 0x000fea000383ffff */
.L_x_13883:
[----:B0-----:R0:W3:Y:S02]  /*16290*/  SYNCS.PHASECHK.TRANS64.TRYWAIT P0, [R5+URZ], R4 ;  /* 0x00000004050075a7 */ /* 0x0010e4000800017f */
[----:B---3--:R-:W-:Y:S05]  /*162a0*/  @!P0 NANOSLEEP.SYNCS 0x989680 ;  /* 0x009896800000895d */ /* 0x008fea0003900000 */
[----:B------:R-:W3:Y:S02]  /*162b0*/  @!P0 SYNCS.PHASECHK.TRANS64 P0, [R5+URZ], R4 ;  /* 0x00000004050085a7 */ /* 0x000ee4000800007f */
[----:B---3--:R-:W-:Y:S05]  /*162c0*/  @!P0 BRA `(.L_x_13883) ;  /* 0xfffffffc00f08947 */ /* 0x008fea000383ffff */
[----:B------:R-:W-:Y:S05]  /*162d0*/  BRA `(.L_x_13960) ;  /* 0xffffffdc007c7947 */ /* 0x000fea000383ffff */
.L_x_13884:
[----:B---3--:R3:W4:Y:S02]  /*162e0*/  SYNCS.PHASECHK.TRANS64.TRYWAIT P0, [R3+URZ], R2 ;  /* 0x00000002030075a7 */ /* 0x008724000800017f */
[----:B----4-:R-:W-:Y:S05]  /*162f0*/  @!P0 NANOSLEEP.SYNCS 0x989680 ;  /* 0x009896800000895d */ /* 0x010fea0003900000 */
[----:B------:R-:W4:Y:S02]  /*16300*/  @!P0 SYNCS.PHASECHK.TRANS64 P0, [R3+URZ], R2 ;  /* 0x00000002030085a7 */ /* 0x000f24000800007f */
[----:B----4-:R-:W-:Y:S05]  /*16310*/  @!P0 BRA `(.L_x_13884) ;  /* 0xfffffffc00f08947 */ /* 0x010fea000383ffff */
[----:B------:R-:W-:Y:S05]  /*16320*/  BRA `(.L_x_13961) ;  /* 0xffffffdc00707947 */ /* 0x000fea000383ffff */
.L_x_13886:
[----:B----4-:R4:W0:Y:S02]  /*16330*/  SYNCS.PHASECHK.TRANS64.TRYWAIT P0, [R23+URZ], R4 ;  /* 0x00000004170075a7 */ /* 0x010824000800017f */
[----:B0-----:R-:W-:Y:S05]  /*16340*/  @!P0 NANOSLEEP.SYNCS 0x989680 ;  /* 0x009896800000895d */ /* 0x001fea0003900000 */
[----:B------:R-:W0:Y:S02]  /*16350*/  @!P0 SYNCS.PHASECHK.TRANS64 P0, [R23+URZ], R4 ;  /* 0x00000004170085a7 */ /* 0x000e24000800007f */
[----:B0-----:R-:W-:Y:S05]  /*16360*/  @!P0 BRA `(.L_x_13886) ;  /* 0xfffffffc00f08947 */ /* 0x001fea000383ffff */
[----:B------:R-:W-:Y:S05]  /*16370*/  BRA `(.L_x_13962) ;  /* 0xffffffdc00747947 */ /* 0x000fea000383ffff */
.L_x_13963:
        /* <DEDUP_REMOVED lines=16> */
.L_x_15336:


//--------------------- .text._ZN7cutlass13device_kernelIN5flash11enable_sm90INS1_16FlashAttnFwdSm90INS1_25CollectiveMainloopFwdSm90ILi2EN4cute5tupleIJNS5_1CILi1EEES8_S8_EEENS6_IJNS7_ILi192EEENS7_ILi128EEENS7_ILi64EEEEEELi64ENS_6half_tEfNS_4arch4Sm90ELb0ELb1ELb0ELb1ELb0ELb1ELb0ELb1ELb1ELb1ELb0ELb0EEENS1_21CollectiveEpilogueFwdINS6_IJSA_SC_SB_EEES9_SE_SG_Li384ELb1ELb1ELb0ELb0EEENS1_36VarlenDynamicPersistentTileSchedulerILi192ELi128ELi384ELi128ELb0ELb1ELb1ELb1ELb0ELb1EEEEEEEEEvNT_6ParamsE --------------------------
	.section	.text._ZN7cutlass13device_kernelIN5flash11enable_sm90INS1_16FlashAttnFwdSm90INS1_25CollectiveMainloopFwdSm90ILi2EN4cute5tupleIJNS5_1CILi1EEES8_S8_EEENS6_IJNS7_ILi192EEENS7_ILi128EEENS7_ILi64EEEEEELi64ENS_6half_tEfNS_4arch4Sm90ELb0ELb1ELb0ELb1ELb0ELb1ELb0ELb1ELb1ELb1ELb0ELb0EEENS1_21CollectiveEpilogueFwdINS6_IJSA_SC_SB_EEES9_SE_SG_Li384ELb1ELb1ELb0ELb0EEENS1_36VarlenDynamicPersistentTileSchedulerILi192ELi128ELi384ELi128ELb0ELb1ELb1ELb1ELb0ELb1EEEEEEEEEvNT_6ParamsE,"ax",@progbits
	.align	128
.text._ZN7cutlass13device_kernelIN5flash11enable_sm90INS1_16FlashAttnFwdSm90INS1_25CollectiveMainloopFwdSm90ILi2EN4cute5tupleIJNS5_1CILi1EEES8_S8_EEENS6_IJNS7_ILi192EEENS7_ILi128EEENS7_ILi64EEEEEELi64ENS_6half_tEfNS_4arch4Sm90ELb0ELb1ELb0ELb1ELb0ELb1ELb0ELb1ELb1ELb1ELb0ELb0EEENS1_21CollectiveEpilogueFwdINS6_IJSA_SC_SB_EEES9_SE_SG_Li384ELb1ELb1ELb0ELb0EEENS1_36VarlenDynamicPersistentTileSchedulerILi192ELi128ELi384ELi128ELb0ELb1ELb1ELb1ELb0ELb1EEEEEEEEEvNT_6ParamsE:
        .type           _ZN7cutlass13device_kernelIN5flash11enable_sm90INS1_16FlashAttnFwdSm90INS1_25CollectiveMainloopFwdSm90ILi2EN4cute5tupleIJNS5_1CILi1EEES8_S8_EEENS6_IJNS7_ILi192EEENS7_ILi128EEENS7_ILi64EEEEEELi64ENS_6half_tEfNS_4arch4Sm90ELb0ELb1ELb0ELb1ELb0ELb1ELb0ELb1ELb1ELb1ELb0ELb0EEENS1_21CollectiveEpilogueFwdINS6_IJSA_SC_SB_EEES9_SE_SG_Li384ELb1ELb1ELb0ELb0EEENS1_36VarlenDynamicPersistentTileSchedulerILi192ELi128ELi384ELi128ELb0ELb1ELb1ELb1ELb0ELb1EEEEEEEEEvNT_6ParamsE,@function
        .size           _ZN7cutlass13device_kernelIN5flash11enable_sm90INS1_16FlashAttnFwdSm90INS1_25CollectiveMainloopFwdSm90ILi2EN4cute5tupleIJNS5_1CILi1EEES8_S8_EEENS6_IJNS7_ILi192EEENS7_ILi128EEENS7_ILi64EEEEEELi64ENS_6half_tEfNS_4arch4Sm90ELb0ELb1ELb0ELb1ELb0ELb1ELb0ELb1ELb1ELb1ELb0ELb0EEENS1_21CollectiveEpilogueFwdINS6_IJSA_SC_SB_EEES9_SE_SG_Li384ELb1ELb1ELb0ELb0EEENS1_36VarlenDynamicPersistentTileSchedulerILi192ELi128ELi384ELi128ELb0ELb1ELb1ELb1ELb0ELb1EEEEEEEEEvNT_6ParamsE,(.L_x_15337 - _ZN7cutlass13device_kernelIN5flash11enable_sm90INS1_16FlashAttnFwdSm90INS1_25CollectiveMainloopFwdSm90ILi2EN4cute5tupleIJNS5_1CILi1EEES8_S8_EEENS6_IJNS7_ILi192EEENS7_ILi128EEENS7_ILi64EEEEEELi64ENS_6half_tEfNS_4arch4Sm90ELb0ELb1ELb0ELb1ELb0ELb1ELb0ELb1ELb1ELb1ELb0ELb0EEENS1_21CollectiveEpilogueFwdINS6_IJSA_SC_SB_EEES9_SE_SG_Li384ELb1ELb1ELb0ELb0EEENS1_36VarlenDynamicPersistentTileSchedulerILi192ELi128ELi384ELi128ELb0ELb1ELb1ELb1ELb0ELb1EEEEEEEEEvNT_6ParamsE)
        .other          _ZN7cutlass13device_kernelIN5flash11enable_sm90INS1_16FlashAttnFwdSm90INS1_25CollectiveMainloopFwdSm90ILi2EN4cute5tupleIJNS5_1CILi1EEES8_S8_EEENS6_IJNS7_ILi192EEENS7_ILi128EEENS7_ILi64EEEEEELi64ENS_6half_tEfNS_4arch4Sm90ELb0ELb1ELb0ELb1ELb0ELb1ELb0ELb1ELb1ELb1ELb0ELb0EEENS1_21CollectiveEpilogueFwdINS6_IJSA_SC_SB_EEES9_SE_SG_Li384ELb1ELb1ELb0ELb0EEENS1_36VarlenDynamicPersistentTileSchedulerILi192ELi128ELi384ELi128ELb0ELb1ELb1ELb1ELb0ELb1EEEEEEEEEvNT_6ParamsE,@"STO_CUDA_ENTRY STV_DEFAULT"
_ZN7cutlass13device_kernelIN5flash11enable_sm90INS1_16FlashAttnFwdSm90INS1_25CollectiveMainloopFwdSm90ILi2EN4cute5tupleIJNS5_1CILi1EEES8_S8_EEENS6_IJNS7_ILi192EEENS7_ILi128EEENS7_ILi64EEEEEELi64ENS_6half_tEfNS_4arch4Sm90ELb0ELb1ELb0ELb1ELb0ELb1ELb0ELb1ELb1ELb1ELb0ELb0EEENS1_21CollectiveEpilogueFwdINS6_IJSA_SC_SB_EEES9_SE_SG_Li384ELb1ELb1ELb0ELb0EEENS1_36VarlenDynamicPersistentTileSchedulerILi192ELi128ELi384ELi128ELb0ELb1ELb1ELb1ELb0ELb1EEEEEEEEEvNT_6ParamsE:
        /* <DEDUP_REMOVED lines=24> */
.L_x_13965:
[----:B------:R-:W-:Y:S05]  /*0180*/  BSYNC B0 ;  /* 0x0000000000007941 */ /* 0x000fea0003800000 */
.L_x_13964:
        /* <DEDUP_REMOVED lines=41> */
.L_x_13966:
        /* <DEDUP_REMOVED lines=22> */
.L_x_13967:
        /* <DEDUP_REMOVED lines=18> */
.L_x_13968:
        /* <DEDUP_REMOVED lines=22> */
.L_x_13969:
        /* <DEDUP_REMOVED lines=22> */
.L_x_13970:
        /* <DEDUP_REMOVED lines=8> */
.L_x_13973:
[----:B------:R-:W-:-:S08]  /*09e0*/  NOP ;  /* 0x0000000000007918 */ /* 0x000fd00000000000 */
[----:B------:R-:W0:Y:S02]  /*09f0*/  USETMAXREG.TRY_ALLOC.CTAPOOL UP0, 0xa0 ;  /* 0x000000a0000079c8 */ /* 0x000e240008000600 */
[----:B0-----:R-:W-:-:S13]  /*0a00*/  PLOP3.LUT P0, PT, PT, PT, UP0, 0x80, 0x0 ;  /* 0x000000000000781c */ /* 0x001fda0003f0f008 */
[----:B------:R-:W-:Y:S05]  /*0a10*/  @!P0 BRA `(.L_x_13973) ;  /* 0xfffffffc00f08947 */ /* 0x000fea000383ffff */
[----:B------:R-:W2:Y:S01]  /*0a20*/  LDL.LU R0, [R1] ;  /* 0x0000000001007983 */ /* 0x000ea20000300800 */
[----:B------:R-:W0:Y:S01]  /*0a30*/  S2R R2, SR_TID.X ;  /* 0x0000000000027919 */ /* 0x000e220000002100 */
        /* <DEDUP_REMOVED lines=17> */
[----:B------:R-:W0:Y:S01]  /*0b50*/  S2R R0, SR_TID.X ;  /* 0x0000000000007919 */ /* 0x000e220000002100 */
[----:B------:R-:W-:Y:S01]  /*0b60*/  CS2R R22, SRZ ;  /* 0x0000000000167805 */ /* 0x000fe2000001ff00 */
[----:B------:R-:W-:Y:S01]  /*0b70*/  IMAD.MOV.U32 R16, RZ, RZ, RZ ;  /* 0x000000ffff107224 */ /* 0x000fe200078e00ff */
[----:B------:R-:W-:Y:S01]  /*0b80*/  ULOP3.LUT UR37, UR36, 0x1, URZ, 0xfc, !UPT ;  /* 0x0000000124257892 */ /* 0x000fe2000f8efc3f */
[----:B0-----:R-:W-:-:S05]  /*0b90*/  VIADD R12, R0, 0xffffff80 ;  /* 0xffffff80000c7836 */ /* 0x001fca0000000000 */
[----:B------:R-:W-:-:S04]  /*0ba0*/  SHF.R.S32.HI R0, RZ, 0x1f, R12 ;  /* 0x0000001fff007819 */ /* 0x000fc8000001140c */
[CC--:B------:R-:W-:Y:S02]  /*0bb0*/  LEA.HI R3, R0.reuse, R12.reuse, RZ, 0x7 ;  /* 0x0000000c00037211 */ /* 0x0c0fe400078f38ff */
[-C--:B------:R-:W-:Y:S02]  /*0bc0*/  LEA.HI R5, R0, R12.reuse, RZ, 0x5 ;  /* 0x0000000c00057211 */ /* 0x080fe400078f28ff */
[----:B------:R-:W-:Y:S02]  /*0bd0*/  LOP3.LUT R4, R3, 0xffffff80, RZ, 0xc0, !PT ;  /* 0xffffff8003047812 */ /* 0x000fe400078ec0ff */
[----:B------:R-:W-:Y:S02]  /*0be0*/  SHF.R.S32.HI R13, RZ, 0x7, R3 ;  /* 0x00000007ff0d7819 */ /* 0x000fe40000011403 */
[----:B------:R-:W-:Y:S01]  /*0bf0*/  SHF.R.S32.HI R14, RZ, 0x5, R5 ;  /* 0x00000005ff0e7819 */ /* 0x000fe20000011405 */
[----:B------:R-:W-:Y:S01]  /*0c00*/  IMAD.IADD R11, R12, 0x1, -R4 ;  /* 0x000000010c0b7824 */ /* 0x000fe200078e0a04 */
[CC--:B------:R-:W-:Y:S01]  /*0c10*/  LEA.HI R4, R0.reuse, R12.reuse, RZ, 0x4 ;  /* 0x0000000c00047211 */ /* 0x0c0fe200078f20ff */
[----:B------:R-:W-:Y:S01]  /*0c20*/  IMAD.HI R5, R13, 0x55555556, RZ ;  /* 0x555555560d057827 */ /* 0x000fe200078e02ff */
[----:B------:R-:W-:-:S02]  /*0c30*/  LEA.HI R0, R0, R12, RZ, 0x2 ;  /* 0x0000000c00007211 */ /* 0x000fc400078f10ff */
[----:B------:R-:W-:Y:S02]  /*0c40*/  SHF.R.S32.HI R6, RZ, 0x1f, R11 ;  /* 0x0000001fff067819 */ /* 0x000fe4000001140b */
[----:B------:R-:W-:Y:S02]  /*0c50*/  SHF.R.S32.HI R7, RZ, 0x4, R4 ;  /* 0x00000004ff077819 */ /* 0x000fe40000011404 */
[----:B------:R-:W-:Y:S02]  /*0c60*/  LEA.HI R8, R6, R11, RZ, 0x2 ;  /* 0x0000000b06087211 */ /* 0x000fe400078f10ff */
[----:B------:R-:W-:Y:S02]  /*0c70*/  LOP3.LUT R3, R4, 0x3fffff0, RZ, 0xc0, !PT ;  /* 0x03fffff004037812 */ /* 0x000fe400078ec0ff */
[--C-:B------:R-:W-:Y:S02]  /*0c80*/  SHF.R.S32.HI R9, RZ, 0x2, R8.reuse ;  /* 0x00000002ff097819 */ /* 0x100fe40000011408 */
[----:B------:R-:W-:Y:S01]  /*0c90*/  SHF.R.S32.HI R10, RZ, 0x1f, R8 ;  /* 0x0000001fff0a7819 */ /* 0x000fe20000011408 */
[----:B------:R-:W-:Y:S01]  /*0ca0*/  IMAD.IADD R3, R12, 0x1, -R3 ;  /* 0x000000010c037824 */ /* 0x000fe200078e0a03 */
[----:B------:R-:W-:-:S02]  /*0cb0*/  LEA.HI R4, R4, R7, RZ, 0x1 ;  /* 0x0000000704047211 */ /* 0x000fc400078f08ff */
[----:B------:R-:W-:Y:S01]  /*0cc0*/  LEA.HI R10, R10, R9, RZ, 0x3 ;  /* 0x000000090a0a7211 */ /* 0x000fe200078f18ff */
[----:B------:R-:W-:Y:S01]  /*0cd0*/  IMAD R3, R14, 0x10, R3 ;  /* 0x000000100e037824 */ /* 0x000fe200078e0203 */
[----:B------:R-:W-:Y:S02]  /*0ce0*/  LEA.HI R6, R6, R11, RZ, 0x5 ;  /* 0x0000000b06067211 */ /* 0x000fe400078f28ff */
[----:B------:R-:W-:Y:S02]  /*0cf0*/  LOP3.LUT R10, R10, 0xfffffff8, RZ, 0xc0, !PT ;  /* 0xfffffff80a0a7812 */ /* 0x000fe400078ec0ff */
[----:B------:R-:W-:Y:S02]  /*0d00*/  LOP3.LUT R4, R4, 0x1ffffffe, RZ, 0xc0, !PT ;  /* 0x1ffffffe04047812 */ /* 0x000fe400078ec0ff */
[----:B------:R-:W-:Y:S01]  /*0d10*/  SHF.R.S32.HI R6, RZ, 0x5, R6 ;  /* 0x00000005ff067819 */ /* 0x000fe20000011406 */
[----:B------:R-:W-:Y:S01]  /*0d20*/  IMAD.IADD R9, R9, 0x1, -R10 ;  /* 0x0000000109097824 */ /* 0x000fe200078e0a0a */
[----:B------:R-:W-:Y:S01]  /*0d30*/  LEA.HI R5, R5, R5, RZ, 0x1 ;  /* 0x0000000505057211 */ /* 0x000fe200078f08ff */
[----:B------:R-:W-:Y:S01]  /*0d40*/  IMAD.IADD R4, R7, 0x1, -R4 ;  /* 0x0000000107047824 */ /* 0x000fe200078e0a04 */
[----:B------:R-:W-:Y:S01]  /*0d50*/  SHF.R.S32.HI R17, RZ, 0x2, R0 ;  /* 0x00000002ff117819 */ /* 0x000fe20000011400 */
[----:B------:R-:W-:Y:S01]  /*0d60*/  IMAD R6, R6, 0x10, R9 ;  /* 0x0000001006067824 */ /* 0x000fe200078e0209 */
[----:B------:R-:W-:Y:S01]  /*0d70*/  LOP3.LUT R8, R8, 0x7ffffffc, RZ, 0xc0, !PT ;  /* 0x7ffffffc08087812 */ /* 0x000fe200078ec0ff */
[----:B------:R-:W-:Y:S01]  /*0d80*/  IMAD R7, R3, 0x8, R4 ;  /* 0x0000000803077824 */ /* 0x000fe200078e0204 */
[----:B------:R-:W-:Y:S01]  /*0d90*/  SHF.R.S32.HI R4, RZ, 0x1f, R0 ;  /* 0x0000001fff047819 */ /* 0x000fe20000011400 */
[----:B------:R-:W-:Y:S01]  /*0da0*/  IMAD R5, R5, -0x3, R13 ;  /* 0xfffffffd05057824 */ /* 0x000fe200078e020d */
[----:B------:R-:W-:Y:S01]  /*0db0*/  LOP3.LUT R0, R0, 0xfffffffc, RZ, 0xc0, !PT ;  /* 0xfffffffc00007812 */ /* 0x000fe200078ec0ff */
[----:B------:R-:W-:Y:S01]  /*0dc0*/  VIADD R9, R17, 0x60 ;  /* 0x0000006011097836 */ /* 0x000fe20000000000 */
[----:B------:R-:W-:Y:S01]  /*0dd0*/  LEA.HI R4, R4, R17, RZ, 0x3 ;  /* 0x0000001104047211 */ /* 0x000fe200078f18ff */
[----:B------:R-:W-:-:S02]  /*0de0*/  IMAD R10, R5, 0x40, R6 ;  /* 0x00000040050a7824 */ /* 0x000fc400078e0206 */
[----:B------:R-:W-:Y:S01]  /*0df0*/  IMAD.IADD R6, R12, 0x1, -R0 ;  /* 0x000000010c067824 */ /* 0x000fe200078e0a00 */
[----:B------:R-:W-:Y:S01]  /*0e00*/  SHF.R.S32.HI R5, RZ, 0x1f, R9 ;  /* 0x0000001fff057819 */ /* 0x000fe20000011409 */
[----:B------:R-:W-:Y:S01]  /*0e10*/  IMAD.SHL.U32 R3, R9, 0x40, RZ ;  /* 0x0000004009037824 */ /* 0x000fe200078e00ff */
[----:B------:R-:W-:Y:S01]  /*0e20*/  LOP3.LUT R4, R4, 0xfffffff8, RZ, 0xc0, !PT ;  /* 0xfffffff804047812 */ /* 0x000fe200078ec0ff */
[----:B------:R-:W-:Y:S01]  /*0e30*/  STL [R1+0x50], R10 ;  /* 0x0000500a01007387 */ /* 0x000fe20000100800 */
[----:B------:R-:W-:Y:S01]  /*0e40*/  LEA.HI R5, R5, R9, RZ, 0x3 ;  /* 0x0000000905057211 */ /* 0x000fe200078f18ff */
[C---:B------:R-:W-:Y:S01]  /*0e50*/  IMAD.SHL.U32 R18, R6.reuse, 0x8, RZ ;  /* 0x0000000806127824 */ /* 0x040fe200078e00ff */
[----:B------:R-:W-:Y:S01]  /*0e60*/  SHF.R.S32.HI R0, RZ, 0x1f, R17 ;  /* 0x0000001fff007819 */ /* 0x000fe20000011411 */
[----:B------:R-:W-:Y:S01]  /*0e70*/  IMAD.IADD R4, R17, 0x1, -R4 ;  /* 0x0000000111047824 */ /* 0x000fe200078e0a04 */
[C---:B------:R-:W-:Y:S01]  /*0e80*/  LEA.HI R0, R6.reuse, R6, RZ, 0x1 ;  /* 0x0000000606007211 */ /* 0x040fe200078f08ff */
[----:B------:R-:W-:Y:S01]  /*0e90*/  IMAD.SHL.U32 R5, R5, 0x40, RZ ;  /* 0x0000004005057824 */ /* 0x000fe200078e00ff */
[----:B------:R-:W-:Y:S01]  /*0ea0*/  LOP3.LUT R3, R3, 0x1c0, RZ, 0xc0, !PT ;  /* 0x000001c003037812 */ /* 0x000fe200078ec0ff */
[----:B------:R-:W-:Y:S01]  /*0eb0*/  STL [R1+0x48], RZ ;  /* 0x000048ff01007387 */ /* 0x000fe20000100800 */
[----:B------:R-:W-:Y:S01]  /*0ec0*/  IMAD.SHL.U32 R152, R6, 0x4, RZ ;  /* 0x0000000406987824 */ /* 0x000fe200078e00ff */
[----:B------:R-:W-:-:S02]  /*0ed0*/  LOP3.LUT R0, R0, 0x1ffffffe, RZ, 0xc0, !PT ;  /* 0x1ffffffe00007812 */ /* 0x000fc400078ec0ff */
[----:B------:R-:W-:Y:S01]  /*0ee0*/  STL [R1+0x10], RZ ;  /* 0x000010ff01007387 */ /* 0x000fe20000100800 */
[----:B------:R-:W-:Y:S02]  /*0ef0*/  SHF.R.U32.HI R9, RZ, 0x3, R3 ;  /* 0x00000003ff097819 */ /* 0x000fe40000011603 */
[----:B------:R-:W-:Y:S01]  /*0f00*/  LOP3.LUT R3, R3, 0x38, R18, 0xf8, !PT ;  /* 0x0000003803037812 */ /* 0x000fe200078ef812 */
[----:B------:R0:W-:Y:S01]  /*0f10*/  STL [R1+0x38], R4 ;  /* 0x0000380401007387 */ /* 0x0001e20000100800 */
[----:B------:R-:W-:-:S04]  /*0f20*/  IMAD.IADD R0, R6, 0x1, -R0 ;  /* 0x0000000106007824 */ /* 0x000fc800078e0a00 */
[----:B------:R-:W-:Y:S01]  /*0f30*/  IMAD R0, R0, 0x8, R10 ;  /* 0x0000000800007824 */ /* 0x000fe200078e020a */
[----:B0-----:R-:W-:Y:S01]  /*0f40*/  LOP3.LUT R4, R5, 0xfffffe00, RZ, 0xc0, !PT ;  /* 0xfffffe0005047812 */ /* 0x001fe200078ec0ff */
[----:B------:R-:W-:-:S03]  /*0f50*/  VIADD R5, R152, 0x10 ;  /* 0x0000001098057836 */ /* 0x000fc60000000000 */
[----:B------:R-:W-:Y:S01]  /*0f60*/  LOP3.LUT R3, R4, R3, R9, 0xf6, !PT ;  /* 0x0000000304037212 */ /* 0x000fe200078ef609 */
[----:B------:R0:W-:Y:S04]  /*0f70*/  STL [R1+0x3c], R4 ;  /* 0x00003c0401007387 */ /* 0x0001e80000100800 */
[----:B------:R1:W-:Y:S01]  /*0f80*/  STL [R1+0x14], R5 ;  /* 0x0000140501007387 */ /* 0x0003e20000100800 */
[----:B------:R-:W-:Y:S02]  /*0f90*/  IMAD R3, R3, 0x2, R2 ;  /* 0x0000000203037824 */ /* 0x000fe400078e0202 */
[----:B0-----:R-:W-:Y:S02]  /*0fa0*/  IMAD.SHL.U32 R4, R7, 0x8, RZ ;  /* 0x0000000807047824 */ /* 0x001fe400078e00ff */
[----:B-1----:R-:W-:-:S05]  /*0fb0*/  IMAD.IADD R5, R11, 0x1, -R8 ;  /* 0x000000010b057824 */ /* 0x002fca00078e0a08 */
[----:B------:R0:W-:Y:S04]  /*0fc0*/  STL [R1+0xc], R5 ;  /* 0x00000c0501007387 */ /* 0x0001e80000100800 */
[----:B------:R0:W-:Y:S04]  /*0fd0*/  STL [R1+0x54], R4 ;  /* 0x0000540401007387 */ /* 0x0001e80000100800 */
[----:B------:R0:W-:Y:S04]  /*0fe0*/  STL [R1+0x28], R0 ;  /* 0x0000280001007387 */ /* 0x0001e80000100800 */
[----:B------:R0:W-:Y:S02]  /*0ff0*/  STL [R1+0x4c], R3 ;  /* 0x00004c0301007387 */ /* 0x0001e40000100800 */
.L_x_14166:
[----:B------:R-:W-:Y:S05]  /*1000*/  YIELD ;  /* 0x0000000000007946 */ /* 0x000fea0003800000 */
[----:B------:R-:W-:Y:S01]  /*1010*/  ULDC.64 UR4, c[0x0][0xa28] ;  /* 0x00028a0000047ab9 */ /* 0x000fe20000000a00 */
[----:B01-3-5:R-:W1:Y:S01]  /*1020*/  LDC.64 R6, c[0x0][0xa08] ;  /* 0x00028200ff067b82 */ /* 0x02be620000000a00 */
[----:B------:R-:W-:Y:S01]  /*1030*/  ISETP.NE.U32.AND P1, PT, RZ, UR4, PT ;  /* 0x00000004ff007c0c */ /* 0x000fe2000bf25070 */
[----:B0-----:R-:W-:Y:S02]  /*1040*/  IMAD.MOV.U32 R0, RZ, RZ, RZ ;  /* 0x000000ffff007224 */ /* 0x001fe400078e00ff */
[----:B--2---:R-:W-:Y:S01]  /*1050*/  IMAD.MOV.U32 R30, RZ, RZ, RZ ;  /* 0x000000ffff1e7224 */ /* 0x004fe200078e00ff */
[----:B------:R-:W-:Y:S01]  /*1060*/  ISETP.NE.AND.EX P1, PT, RZ, UR5, PT, P1 ;  /* 0x00000005ff007c0c */ /* 0x000fe2000bf25310 */
[----:B------:R-:W-:-:S02]  /*1070*/  ULDC.64 UR4, c[0x0][0xa18] ;  /* 0x0002860000047ab9 */ /* 0x000fc40000000a00 */
[----:B------:R-:W-:-:S04]  /*1080*/  ISETP.NE.U32.AND P2, PT, RZ, UR4, PT ;  /* 0x00000004ff007c0c */ /* 0x000fc8000bf45070 */
[----:B------:R-:W-:Y:S01]  /*1090*/  ISETP.NE.AND.EX P2, PT, RZ, UR5, PT, P2 ;  /* 0x00000005ff007c0c */ /* 0x000fe2000bf45320 */
[----:B------:R-:W-:Y:S02]  /*10a0*/  ULDC.64 UR4, c[0x0][0xa08] ;  /* 0x0002820000047ab9 */ /* 0x000fe40000000a00 */
[----:B------:R-:W-:-:S03]  /*10b0*/  ISETP.NE.U32.AND P0, PT, RZ, UR4, PT ;  /* 0x00000004ff007c0c */ /* 0x000fc6000bf05070 */
[----:B------:R-:W0:Y:S01]  /*10c0*/  @P1 LDC.64 R4, c[0x0][0xa28] ;  /* 0x00028a00ff041b82 */ /* 0x000e220000000a00 */
[----:B-1----:R-:W-:-:S07]  /*10d0*/  IMAD.WIDE R10, R35, 0x4, R6 ;  /* 0x00000004230a7825 */ /* 0x002fce00078e0206 */
[----:B------:R-:W1:Y:S01]  /*10e0*/  @P2 LDC.64 R8, c[0x0][0xa18] ;  /* 0x00028600ff082b82 */ /* 0x000e620000000a00 */
[----:B------:R-:W-:Y:S01]  /*10f0*/  ULDC UR4, c[0x0][0x288] ;  /* 0x0000a20000047ab9 */ /* 0x000fe20000000800 */
[----:B------:R-:W-:Y:S01]  /*1100*/  ISETP.NE.AND.EX P0, PT, RZ, UR5, PT, P0 ;  /* 0x00000005ff007c0c */ /* 0x000fe2000bf05300 */
[----:B------:R-:W-:Y:S01]  /*1110*/  IMAD.U32 R3, RZ, RZ, UR4 ;  /* 0x00000004ff037e24 */ /* 0x000fe2000f8e00ff */
[----:B------:R-:W-:-:S11]  /*1120*/  ULDC.64 UR4, c[0x0][0x418] ;  /* 0x0001060000047ab9 */ /* 0x000fd60000000a00 */
[----:B------:R2:W5:Y:S01]  /*1130*/  @P0 LDG.E R30, desc[UR38][R10.64] ;  /* 0x000000260a1e0981 */ /* 0x000562000c1e1900 */
[----:B0-----:R-:W-:-:S05]  /*1140*/  @P1 IMAD.WIDE R4, R35, 0x4, R4 ;  /* 0x0000000423041825 */ /* 0x001fca00078e0204 */
[----:B------:R2:W5:Y:S01]  /*1150*/  @P1 LDG.E R0, desc[UR38][R4.64] ;  /* 0x0000002604001981 */ /* 0x000562000c1e1900 */
[----:B-1----:R-:W-:-:S05]  /*1160*/  @P2 IMAD.WIDE R6, R35, 0x4, R8 ;  /* 0x0000000423062825 */ /* 0x002fca00078e0208 */
[----:B------:R-:W3:Y:S01]  /*1170*/  @P2 LDG.E R3, desc[UR38][R6.64] ;  /* 0x0000002606032981 */ /* 0x000ee2000c1e1900 */
        /* <DEDUP_REMOVED lines=9> */
[----:B---3--:R2:W-:Y:S01]  /*1210*/  STL [R1+0x4], R3 ;  /* 0x0000040301007387 */ /* 0x0085e20000100800 */
[----:B------:R-:W-:Y:S01]  /*1220*/  IMAD.MOV.U32 R14, RZ, RZ, R3 ;  /* 0x000000ffff0e7224 */ /* 0x000fe200078e0003 */
[----:B------:R-:W-:Y:S06]  /*1230*/  @P2 BRA `(.L_x_13975) ;  /* 0x0000000000282947 */ /* 0x000fec0003800000 */
[----:B------:R-:W-:Y:S02]  /*1240*/  ULDC.64 UR4, c[0x0][0xa00] ;  /* 0x0002800000047ab9 */ /* 0x000fe40000000a00 */
[----:B------:R-:W-:-:S04]  /*1250*/  ISETP.NE.U32.AND P1, PT, RZ, UR4, PT ;  /* 0x00000004ff007c0c */ /* 0x000fc8000bf25070 */
[----:B------:R-:W-:-:S13]  /*1260*/  ISETP.NE.AND.EX P1, PT, RZ, UR5, PT, P1 ;  /* 0x00000005ff007c0c */ /* 0x000fda000bf25310 */
[----:B------:R-:W-:Y:S05]  /*1270*/  @!P1 BRA `(.L_x_13975) ;  /* 0x0000000000189947 */ /* 0x000fea0003800000 */
[----:B--2---:R-:W0:Y:S02]  /*1280*/  LDC.64 R4, c[0x0][0xa00] ;  /* 0x00028000ff047b82 */ /* 0x004e240000000a00 */
[----:B0-----:R-:W-:-:S05]  /*1290*/  IMAD.WIDE R4, R35, 0x4, R4 ;  /* 0x0000000423047825 */ /* 0x001fca00078e0204 */
[----:B------:R-:W2:Y:S04]  /*12a0*/  LDG.E R3, desc[UR38][R4.64] ;  /* 0x0000002604037981 */ /* 0x000ea8000c1e1900 */
[----:B------:R-:W2:Y:S02]  /*12b0*/  LDG.E R6, desc[UR38][R4.64+0x4] ;  /* 0x0000042604067981 */ /* 0x000ea4000c1e1900 */
[----:B--2---:R-:W-:-:S05]  /*12c0*/  IMAD.IADD R14, R6, 0x1, -R3 ;  /* 0x00000001060e7824 */ /* 0x004fca00078e0a03 */
[----:B------:R0:W-:Y:S02]  /*12d0*/  STL [R1+0x4], R14 ;  /* 0x0000040e01007387 */ /* 0x0001e40000100800 */
.L_x_13975:
[----:B------:R-:W-:Y:S01]  /*12e0*/  ULDC.64 UR4, c[0x0][0xa20] ;  /* 0x0002880000047ab9 */ /* 0x000fe20000000a00 */
[----:B------:R1:W-:Y:S01]  /*12f0*/  STL [R1+0x40], R34 ;  /* 0x0000402201007387 */ /* 0x0003e20000100800 */
[----:B------:R-:W-:-:S03]  /*1300*/  ISETP.NE.U32.AND P1, PT, RZ, UR4, PT ;  /* 0x00000004ff007c0c */ /* 0x000fc6000bf25070 */
[----:B------:R1:W-:Y:S01]  /*1310*/  STL [R1+0x44], R35 ;  /* 0x0000442301007387 */ /* 0x0003e20000100800 */
[----:B------:R-:W-:-:S13]  /*1320*/  ISETP.NE.AND.EX P1, PT, RZ, UR5, PT, P1 ;  /* 0x00000005ff007c0c */ /* 0x000fda000bf25310 */
[----:B-1----:R-:W-:Y:S05]  /*1330*/  @!P1 BRA `(.L_x_13976) ;  /* 0x0000000000109947 */ /* 0x002fea0003800000 */
[----:B--2---:R-:W1:Y:S02]  /*1340*/  LDC.64 R4, c[0x0][0xa20] ;  /* 0x00028800ff047b82 */ /* 0x004e640000000a00 */
[----:B-1----:R-:W-:-:S05]  /*1350*/  IMAD.WIDE R4, R35, 0x4, R4 ;  /* 0x0000000423047825 */ /* 0x002fca00078e0204 */
[----:B------:R1:W5:Y:S01]  /*1360*/  LDG.E R31, desc[UR38][R4.64] ;  /* 0x00000026041f7981 */ /* 0x000362000c1e1900 */
[----:B------:R-:W-:Y:S05]  /*1370*/  BRA `(.L_x_13977) ;  /* 0x0000000000107947 */ /* 0x000fea0003800000 */
.L_x_13976:
[----:B------:R-:W-:Y:S05]  /*1380*/  @!P0 BRA `(.L_x_13977) ;  /* 0x00000000000c8947 */ /* 0x000fea0003800000 */
[----:B--2---:R-:W2:Y:S04]  /*1390*/  LDG.E R4, desc[UR38][R10.64] ;  /* 0x000000260a047981 */ /* 0x004ea8000c1e1900 */
[----:B------:R-:W2:Y:S02]  /*13a0*/  LDG.E R31, desc[UR38][R10.64+0x4] ;  /* 0x000004260a1f7981 */ /* 0x000ea4000c1e1900 */
[----:B--2---:R-:W-:-:S07]  /*13b0*/  IMAD.IADD R31, R31, 0x1, -R4 ;  /* 0x000000011f1f7824 */ /* 0x004fce00078e0a04 */
.L_x_13977:
[----:B------:R-:W-:Y:S01]  /*13c0*/  ULDC.64 UR4, c[0x0][0xa10] ;  /* 0x0002840000047ab9 */ /* 0x000fe20000000a00 */
[----:B------:R-:W3:Y:S01]  /*13d0*/  LDC R9, c[0x0][0x448] ;  /* 0x00011200ff097b82 */ /* 0x000ee20000000800 */
[----:B------:R-:W-:-:S04]  /*13e0*/  ISETP.NE.U32.AND P0, PT, RZ, UR4, PT ;  /* 0x00000004ff007c0c */ /* 0x000fc8000bf05070 */
[----:B------:R-:W-:Y:S01]  /*13f0*/  ISETP.NE.AND.EX P0, PT, RZ, UR5, PT, P0 ;  /* 0x00000005ff007c0c */ /* 0x000fe2000bf05300 */
[----:B------:R-:W-:Y:S02]  /*1400*/  ULDC.64 UR4, c[0x0][0xa30] ;  /* 0x00028c0000047ab9 */ /* 0x000fe40000000a00 */
[----:B------:R-:W-:Y:S01]  /*1410*/  ISETP.NE.U32.AND P1, PT, RZ, UR4, PT ;  /* 0x00000004ff007c0c */ /* 0x000fe2000bf25070 */
[----:B-----5:R-:W-:Y:S01]  /*1420*/  IMAD.MOV.U32 R24, RZ, RZ, R31 ;  /* 0x000000ffff187224 */ /* 0x020fe200078e001f */
[----:B------:R-:W4:Y:S02]  /*1430*/  LDC.64 R12, c[0x0][0x9e0] ;  /* 0x00027800ff0c7b82 */ /* 0x000f240000000a00 */
[----:B------:R-:W-:-:S06]  /*1440*/  ISETP.NE.AND.EX P1, PT, RZ, UR5, PT, P1 ;  /* 0x00000005ff007c0c */ /* 0x000fcc000bf25310 */
[----:B-12---:R-:W1:Y:S08]  /*1450*/  @P0 LDC.64 R4, c[0x0][0xa10] ;  /* 0x00028400ff040b82 */ /* 0x006e700000000a00 */
[----:B------:R-:W2:Y:S01]  /*1460*/  @P1 LDC.64 R6, c[0x0][0xa30] ;  /* 0x00028c00ff061b82 */ /* 0x000ea20000000a00 */
[----:B-1----:R-:W-:-:S05]  /*1470*/  @P0 IMAD.WIDE R4, R35, 0x4, R4 ;  /* 0x0000000423040825 */ /* 0x002fca00078e0204 */
[----:B------:R-:W4:Y:S04]  /*1480*/  @P0 LDG.E R3, desc[UR38][R4.64] ;  /* 0x0000002604030981 */ /* 0x000f28000c1e1900 */
[----:B------:R-:W4:Y:S01]  /*1490*/  @P0 LDG.E R8, desc[UR38][R4.64+0x4] ;  /* 0x0000042604080981 */ /* 0x000f22000c1e1900 */
[----:B--2---:R-:W-:-:S05]  /*14a0*/  @P1 IMAD.WIDE R6, R35, 0x4, R6 ;  /* 0x0000000423061825 */ /* 0x004fca00078e0206 */
[----:B------:R1:W5:Y:S01]  /*14b0*/  @P1 LDG.E R24, desc[UR38][R6.64] ;  /* 0x0000002606181981 */ /* 0x000362000c1e1900 */
[----:B---3--:R-:W-:Y:S01]  /*14c0*/  ISETP.NE.AND P1, PT, R9, 0x1, PT ;  /* 0x000000010900780c */ /* 0x008fe20003f25270 */
[----:B------:R-:W-:Y:S01]  /*14d0*/  IMAD R15, R33, 0xc0, RZ ;  /* 0x000000c0210f7824 */ /* 0x000fe200078e02ff */
[----:B----4-:R-:W-:-:S04]  /*14e0*/  ISETP.GE.AND P2, PT, R13, 0x1, PT ;  /* 0x000000010d00780c */ /* 0x010fc80003f46270 */
[----:B------:R2:W-:Y:S07]  /*14f0*/  STL [R1+0x18], R15 ;  /* 0x0000180f01007387 */ /* 0x0005ee0000100800 */
[----:B------:R-:W3:Y:S08]  /*1500*/  @P1 LDC R9, c[0x0][0x44c] ;  /* 0x00011300ff091b82 */ /* 0x000ef00000000800 */
[----:B------:R-:W4:Y:S01]  /*1510*/  @P1 LDC R10, c[0x0][0x450] ;  /* 0x00011400ff0a1b82 */ /* 0x000f220000000800 */
[----:B------:R-:W-:-:S02]  /*1520*/  @P0 IMAD.IADD R29, R8, 0x1, -R3 ;  /* 0x00000001081d0824 */ /* 0x000fc400078e0a03 */
[----:B------:R-:W-:Y:S02]  /*1530*/  IMAD.IADD R8, R31, 0x1, -R0 ;  /* 0x000000011f087824 */ /* 0x000fe400078e0a00 */
[----:B------:R-:W-:Y:S02]  /*1540*/  VIADD R0, R15, 0xbf ;  /* 0x000000bf0f007836 */ /* 0x000fe40000000000 */
[----:B------:R-:W-:Y:S02]  /*1550*/  IMAD.IADD R11, R8, 0x1, R29 ;  /* 0x00000001080b7824 */ /* 0x000fe400078e021d */
[----:B---3--:R-:W-:-:S03]  /*1560*/  @P1 IMAD.HI.U32 R3, R0, R9, RZ ;  /* 0x0000000900031227 */ /* 0x008fc600078e00ff */
[----:B------:R2:W-:Y:S01]  /*1570*/  STL [R1+0x8], R11 ;  /* 0x0000080b01007387 */ /* 0x0005e20000100800 */
[----:B------:R-:W-:Y:S01]  /*1580*/  IMAD.MOV.U32 R5, RZ, RZ, R0 ;  /* 0x000000ffff057224 */ /* 0x000fe200078e0000 */
[----:B----4-:R-:W-:Y:S01]  /*1590*/  @P1 SHF.R.U32.HI R5, RZ, R10, R3 ;  /* 0x0000000aff051219 */ /* 0x010fe20000011603 */
[C---:B------:R-:W-:Y:S01]  /*15a0*/  VIADD R0, R11.reuse, 0x7f ;  /* 0x0000007f0b007836 */ /* 0x040fe20000000000 */
[----:B------:R-:W-:-:S04]  /*15b0*/  IADD3 R28, R11, 0x1, -R14 ;  /* 0x000000010b1c7810 */ /* 0x000fc80007ffe80e */
[----:B------:R-:W-:Y:S01]  /*15c0*/  SHF.R.S32.HI R3, RZ, 0x1f, R0 ;  /* 0x0000001fff037819 */ /* 0x000fe20000011400 */
[----:B-1----:R-:W-:-:S03]  /*15d0*/  IMAD.IADD R7, R28, 0x1, R5 ;  /* 0x000000011c077824 */ /* 0x002fc600078e0205 */
[----:B------:R-:W-:Y:S01]  /*15e0*/  LEA.HI R3, R3, R0, RZ, 0x7 ;  /* 0x0000000003037211 */ /* 0x000fe200078f38ff */
[----:B------:R-:W-:-:S03]  /*15f0*/  IMAD.IADD R0, R7, 0x1, R12 ;  /* 0x0000000107007824 */ /* 0x000fc600078e020c */
[----:B------:R-:W-:Y:S01]  /*1600*/  SHF.R.S32.HI R92, RZ, 0x7, R3 ;  /* 0x00000007ff5c7819 */ /* 0x000fe20000011403 */
[----:B--2---:R-:W-:Y:S06]  /*1610*/  @!P2 BRA `(.L_x_13978) ;  /* 0x000000000048a947 */ /* 0x004fec0003800000 */
        /* <DEDUP_REMOVED lines=11> */
.L_x_13980:
[----:B------:R-:W-:-:S13]  /*16d0*/  ISETP.NE.AND P0, PT, R13, 0x1, PT ;  /* 0x000000010d00780c */ /* 0x000fda0003f05270 */
[----:B------:R-:W1:Y:S02]  /*16e0*/  @P0 LDC.64 R4, c[0x0][0x9e8] ;  /* 0x00027a00ff040b82 */ /* 0x000e640000000a00 */
[----:B-1----:R-:W-:-:S05]  /*16f0*/  @P0 IMAD.HI.U32 R4, R3, R4, RZ ;  /* 0x0000000403040227 */ /* 0x002fca00078e00ff */
[----:B------:R-:W-:-:S07]  /*1700*/  @P0 SHF.R.U32.HI R3, RZ, R5, R4 ;  /* 0x00000005ff030219 */ /* 0x000fce0000011604 */
.L_x_13981:
[----:B------:R-:W-:Y:S05]  /*1710*/  BSYNC B0 ;  /* 0x0000000000007941 */ /* 0x000fea0003800000 */
.L_x_13979:
[----:B------:R-:W-:-:S05]  /*1720*/  IMAD R3, R3, R13, R13 ;  /* 0x0000000d03037224 */ /* 0x000fca00078e020d */
[----:B------:R-:W-:-:S07]  /*1730*/  VIMNMX R0, R0, R3, PT ;  /* 0x0000000300007248 */ /* 0x000fce0003fe0100 */
.L_x_13978:
        /* <DEDUP_REMOVED lines=20> */
.L_x_13984:
[----:B------:R-:W-:-:S13]  /*1880*/  ISETP.NE.AND P0, PT, R13, 0x1, PT ;  /* 0x000000010d00780c */ /* 0x000fda0003f05270 */
[----:B------:R-:W1:Y:S02]  /*1890*/  @P0 LDC.64 R6, c[0x0][0x9e8] ;  /* 0x00027a00ff060b82 */ /* 0x000e640000000a00 */
[----:B-1----:R-:W-:-:S05]  /*18a0*/  @P0 IMAD.HI.U32 R6, R3, R6, RZ ;  /* 0x0000000603060227 */ /* 0x002fca00078e00ff */
[----:B------:R-:W-:-:S07]  /*18b0*/  @P0 SHF.R.U32.HI R3, RZ, R7, R6 ;  /* 0x00000007ff030219 */ /* 0x000fce0000011606 */
.L_x_13985:
[----:B------:R-:W-:Y:S05]  /*18c0*/  BSYNC B0 ;  /* 0x0000000000007941 */ /* 0x000fea0003800000 */
.L_x_13983:
[----:B------:R-:W-:-:S05]  /*18d0*/  IMAD R3, R3, R13, RZ ;  /* 0x0000000d03037224 */ /* 0x000fca00078e02ff */
[----:B------:R-:W-:-:S07]  /*18e0*/  VIMNMX R4, R4, R3, !PT ;  /* 0x0000000304047248 */ /* 0x000fce0007fe0100 */
.L_x_13982:
        /* <DEDUP_REMOVED lines=31> */
[----:B0-----:R0:W1:Y:S01]  /*1ae0*/  LDC.64 R14, c[0x4][R0] ;  /* 0x01000000000e7b82 */ /* 0x0010620000000a00 */
        /* <DEDUP_REMOVED lines=11> */
.L_x_13988:
[----:B------:R-:W-:Y:S05]  /*1ba0*/  BSYNC B6 ;  /* 0x0000000000067941 */ /* 0x000fea0003800000 */
.L_x_13987:
        /* <DEDUP_REMOVED lines=20> */
.L_x_13990:
[----:B------:R-:W-:Y:S05]  /*1cf0*/  BSYNC B6 ;  /* 0x0000000000067941 */ /* 0x000fea0003800000 */
.L_x_13989:
[----:B------:R-:W-:Y:S01]  /*1d00*/  ULDC.64 UR4, c[0x0][0x9f8] ;  /* 0x00027e0000047ab9 */ /* 0x000fe20000000a00 */
[----:B------:R-:W2:Y:S01]  /*1d10*/  LDL R38, [R1+0x38] ;  /* 0x0000380001267983 */ /* 0x000ea20000100800 */
[----:B------:R-:W-:Y:S01]  /*1d20*/  ISETP.NE.U32.AND P0, PT, RZ, UR4, PT ;  /* 0x00000004ff007c0c */ /* 0x000fe2000bf05070 */
[----:B------:R-:W1:Y:S01]  /*1d30*/  LDC.64 R74, c[0x0][0x300] ;  /* 0x0000c000ff4a7b82 */ /* 0x000e620000000a00 */
[----:B0-----:R-:W-:Y:S01]  /*1d40*/  IMAD.IADD R14, R30, 0x1, R31 ;  /* 0x000000011e0e7824 */ /* 0x001fe200078e021f */
[----:B------:R-:W3:Y:S01]  /*1d50*/  LDL.LU R43, [R1] ;  /* 0x00000000012b7983 */ /* 0x000ee20000300800 */
[----:B------:R-:W-:Y:S01]  /*1d60*/  ISETP.NE.AND.EX P0, PT, RZ, UR5, PT, P0 ;  /* 0x00000005ff007c0c */ /* 0x000fe2000bf05300 */
[----:B------:R-:W-:Y:S01]  /*1d70*/  ULDC.64 UR6, c[0x0][0xa08] ;  /* 0x0002820000067ab9 */ /* 0x000fe20000000a00 */
[----:B------:R-:W-:Y:S01]  /*1d80*/  SHF.R.S32.HI R11, RZ, 0x1f, R34 ;  /* 0x0000001fff0b7819 */ /* 0x000fe20000011422 */
[----:B------:R-:W4:Y:S01]  /*1d90*/  LDL R36, [R1+0x3c] ;  /* 0x00003c0001247983 */ /* 0x000f220000100800 */
[----:B------:R-:W0:Y:S01]  /*1da0*/  S2R R42, SR_TID.X ;  /* 0x00000000002a7919 */ /* 0x000e220000002100 */
[----:B------:R-:W-:Y:S01]  /*1db0*/  SHF.R.S32.HI R41, RZ, 0x1f, R14 ;  /* 0x0000001fff297819 */ /* 0x000fe2000001140e */
[----:B------:R-:W-:Y:S01]  /*1dc0*/  ULDC.64 UR4, c[0x0][0x308] ;  /* 0x0000c20000047ab9 */ /* 0x000fe20000000a00 */
[----:B------:R-:W0:Y:S08]  /*1dd0*/  LDC R39, c[0x0][0x3f4] ;  /* 0x0000fd00ff277b82 */ /* 0x000e300000000800 */
[----:B------:R-:W1:Y:S08]  /*1de0*/  @P0 LDC.64 R4, c[0x0][0x9f8] ;  /* 0x00027e00ff040b82 */ /* 0x000e700000000a00 */
[----:B------:R-:W3:Y:S01]  /*1df0*/  LDC.64 R72, c[0x0][0x3f8] ;  /* 0x0000fe00ff487b82 */ /* 0x000ee20000000a00 */
[----:B-1----:R-:W-:-:S05]  /*1e00*/  @P0 IMAD.WIDE R4, R35, 0x4, R4 ;  /* 0x0000000423040825 */ /* 0x002fca00078e0204 */
[----:B------:R1:W4:Y:S01]  /*1e10*/  @P0 LDG.E R35, desc[UR38][R4.64] ;  /* 0x0000002604230981 */ /* 0x000322000c1e1900 */
[-C--:B------:R-:W-:Y:S01]  /*1e20*/  IMAD R0, R41, R74.reuse, RZ ;  /* 0x0000004a29007224 */ /* 0x080fe200078e02ff */
[----:B------:R-:W-:Y:S01]  /*1e30*/  ISETP.NE.U32.AND P0, PT, RZ, UR6, PT ;  /* 0x00000006ff007c0c */ /* 0x000fe2000bf05070 */
[C---:B------:R-:W-:Y:S01]  /*1e40*/  IMAD.WIDE.U32 R6, R14.reuse, R74, RZ ;  /* 0x0000004a0e067225 */ /* 0x040fe200078e00ff */
[----:B0-----:R-:W-:Y:S02]  /*1e50*/  SHF.R.U32.HI R40, RZ, 0x7, R42 ;  /* 0x00000007ff287819 */ /* 0x001fe4000001162a */
[----:B------:R-:W-:Y:S01]  /*1e60*/  ISETP.NE.AND.EX P0, PT, RZ, UR7, PT, P0 ;  /* 0x00000007ff007c0c */ /* 0x000fe2000bf05300 */
[----:B------:R-:W-:Y:S01]  /*1e70*/  IMAD R3, R14, R75, R0 ;  /* 0x0000004b0e037224 */ /* 0x000fe200078e0200 */
[C---:B------:R-:W-:Y:S01]  /*1e80*/  ISETP.NE.AND P6, PT, R40.reuse, 0x1, PT ;  /* 0x000000012800780c */ /* 0x040fe20003fc5270 */
[----:B------:R-:W-:Y:S01]  /*1e90*/  VIADD R65, R40, 0x8 ;  /* 0x0000000828417836 */ /* 0x000fe20000000000 */
[----:B------:R-:W-:Y:S01]  /*1ea0*/  SHF.R.S32.HI R19, RZ, 0x1f, R18 ;  /* 0x0000001fff137819 */ /* 0x000fe20000011412 */
[----:B------:R-:W-:Y:S01]  /*1eb0*/  IMAD.IADD R7, R7, 0x1, R3 ;  /* 0x0000000107077824 */ /* 0x000fe200078e0203 */
[----:B------:R-:W-:Y:S01]  /*1ec0*/  SHF.R.S32.HI R32, RZ, 0x1f, R17 ;  /* 0x0000001fff207819 */ /* 0x000fe20000011411 */
[----:B------:R-:W-:Y:S01]  /*1ed0*/  IMAD R3, R11, UR4, RZ ;  /* 0x000000040b037c24 */ /* 0x000fe2000f8e02ff */
[----:B------:R-:W-:Y:S01]  /*1ee0*/  SHF.R.S32.HI R153, RZ, 0x1f, R152 ;  /* 0x0000001fff997819 */ /* 0x000fe20000011498 */
[----:B-1----:R-:W-:-:S04]  /*1ef0*/  IMAD.WIDE.U32 R4, R34, UR4, R6 ;  /* 0x0000000422047c25 */ /* 0x002fc8000f8e0006 */
[----:B------:R-:W-:Y:S01]  /*1f00*/  IMAD R3, R34, UR5, R3 ;  /* 0x0000000522037c24 */ /* 0x000fe2000f8e0203 */
[----:B------:R-:W-:Y:S01]  /*1f10*/  ULDC.64 UR4, c[0x0][0x310] ;  /* 0x0000c40000047ab9 */ /* 0x000fe20000000a00 */
[----:B------:R-:W-:-:S04]  /*1f20*/  IMAD.WIDE.U32 R6, R17, R74, R18 ;  /* 0x0000004a11067225 */ /* 0x000fc800078e0012 */
[----:B------:R-:W-:Y:S02]  /*1f30*/  IMAD.IADD R5, R5, 0x1, R3 ;  /* 0x0000000105057824 */ /* 0x000fe400078e0203 */
[----:B------:R-:W-:Y:S02]  /*1f40*/  VIADD R40, R17, 0x60 ;  /* 0x0000006011287836 */ /* 0x000fe40000000000 */
[----:B------:R-:W-:Y:S02]  /*1f50*/  VIADD R42, R42, 0xffffff80 ;  /* 0xffffff802a2a7836 */ /* 0x000fe40000000000 */
[----:B------:R-:W-:Y:S02]  /*1f60*/  IMAD.SHL.U32 R40, R40, 0x40, RZ ;  /* 0x0000004028287824 */ /* 0x000fe400078e00ff */
[----:B------:R-:W-:Y:S02]  /*1f70*/  VIADD R67, R18, 0x20 ;  /* 0x0000002012437836 */ /* 0x000fe40000000000 */
[----:B------:R-:W-:Y:S01]  /*1f80*/  IMAD.SHL.U32 R64, R39, 0x2, RZ ;  /* 0x0000000227407824 */ /* 0x000fe200078e00ff */
[----:B------:R-:W-:-:S02]  /*1f90*/  LOP3.LUT R40, R40, 0x1c0, RZ, 0xc0, !PT ;  /* 0x000001c028287812 */ /* 0x000fc400078ec0ff */
[C---:B--2---:R-:W-:Y:S01]  /*1fa0*/  LOP3.LUT P1, RZ, R38.reuse, 0x4, RZ, 0xc0, !PT ;  /* 0x0000000426ff7812 */ /* 0x044fe2000782c0ff */
[----:B------:R-:W-:Y:S02]  /*1fb0*/  IMAD.SHL.U32 R71, R38, 0x40, RZ ;  /* 0x0000004026477824 */ /* 0x000fe400078e00ff */
[----:B------:R-:W-:Y:S01]  /*1fc0*/  VIADD R38, R17, 0x60 ;  /* 0x0000006011267836 */ /* 0x000fe20000000000 */
[----:B---3--:R-:W-:Y:S02]  /*1fd0*/  LOP3.LUT R43, R43, 0xfffffffb, RZ, 0xc0, !PT ;  /* 0xfffffffb2b2b7812 */ /* 0x008fe400078ec0ff */
[----:B------:R-:W-:Y:S02]  /*1fe0*/  LOP3.LUT R71, R71, 0x1c0, RZ, 0xc0, !PT ;  /* 0x000001c047477812 */ /* 0x000fe400078ec0ff */
[----:B------:R-:W-:Y:S02]  /*1ff0*/  SHF.R.S32.HI R66, RZ, 0x1f, R38 ;  /* 0x0000001fff427819 */ /* 0x000fe40000011426 */
[----:B------:R-:W-:-:S02]  /*2000*/  SHF.R.S32.HI R38, RZ, 0x1f, R42 ;  /* 0x0000001fff267819 */ /* 0x000fc4000001142a */
[----:B------:R-:W-:Y:S02]  /*2010*/  SHF.R.U32.HI R68, RZ, 0x3, R71 ;  /* 0x00000003ff447819 */ /* 0x000fe40000011647 */
[----:B------:R-:W-:Y:S02]  /*2020*/  @P1 LOP3.LUT R43, R43, 0x4, RZ, 0xfc, !PT ;  /* 0x000000042b2b1812 */ /* 0x000fe400078efcff */
[----:B------:R-:W-:-:S03]  /*2030*/  LEA.HI R38, R38, R42, RZ, 0x5 ;  /* 0x0000002a26267211 */ /* 0x000fc600078f28ff */
[----:B------:R0:W-:Y:S01]  /*2040*/  STL [R1], R43 ;  /* 0x0000002b01007387 */ /* 0x0001e20000100800 */
[----:B------:R-:W-:Y:S02]  /*2050*/  SHF.R.S32.HI R38, RZ, 0x5, R38 ;  /* 0x00000005ff267819 */ /* 0x000fe40000011426 */
[----:B----4-:R-:W-:Y:S02]  /*2060*/  SHF.R.S32.HI R0, RZ, 0x1f, R35 ;  /* 0x0000001fff007819 */ /* 0x010fe40000011423 */
[----:B------:R-:W-:Y:S02]  /*2070*/  SEL R35, R35, RZ, !P0 ;  /* 0x000000ff23237207 */ /* 0x000fe40004000000 */
[----:B------:R-:W-:-:S03]  /*2080*/  SEL R12, R0, RZ, !P0 ;  /* 0x000000ff000c7207 */ /* 0x000fc60004000000 */
[----:B------:R-:W-:Y:S02]  /*2090*/  IMAD.WIDE.U32 R8, R35, UR4, R4 ;  /* 0x0000000423087c25 */ /* 0x000fe4000f8e0004 */
[----:B------:R-:W1:Y:S02]  /*20a0*/  LDC.64 R4, c[0x0][0x408] ;  /* 0x00010200ff047b82 */ /* 0x000e640000000a00 */
[----:B------:R-:W-:Y:S01]  /*20b0*/  IMAD R0, R12, UR4, RZ ;  /* 0x000000040c007c24 */ /* 0x000fe2000f8e02ff */
[----:B------:R-:W-:-:S03]  /*20c0*/  IADD3 R77, P0, R8, R6, RZ ;  /* 0x00000006084d7210 */ /* 0x000fc60007f1e0ff */
[----:B------:R-:W-:Y:S01]  /*20d0*/  IMAD R3, R35, UR5, R0 ;  /* 0x0000000523037c24 */ /* 0x000fe2000f8e0200 */
[----:B------:R-:W-:Y:S05]  /*20e0*/  @!P6 WARPSYNC.ALL ;  /* 0x000000000000e948 */ /* 0x000fea0003800000 */
[----:B------:R-:W-:Y:S01]  /*20f0*/  ULDC.64 UR4, c[0x0][0x330] ;  /* 0x0000cc0000047ab9 */ /* 0x000fe20000000a00 */
[----:B------:R-:W-:Y:S02]  /*2100*/  IMAD R0, R32, R74, RZ ;  /* 0x0000004a20007224 */ /* 0x000fe400078e02ff */
[----:B------:R-:W-:Y:S02]  /*2110*/  IMAD R11, R11, UR4, RZ ;  /* 0x000000040b0b7c24 */ /* 0x000fe4000f8e02ff */
[----:B------:R-:W-:Y:S01]  /*2120*/  IMAD R13, R17, R75, R0 ;  /* 0x0000004b110d7224 */ /* 0x000fe200078e0200 */
[----:B------:R-:W-:Y:S01]  /*2130*/  SHF.L.U64.HI R75, R74, 0x7, R75 ;  /* 0x000000074a4b7819 */ /* 0x000fe2000001024b */
[----:B------:R-:W-:-:S02]  /*2140*/  IMAD.IADD R78, R9, 0x1, R3 ;  /* 0x00000001094e7824 */ /* 0x000fc400078e0203 */
[C---:B------:R-:W-:Y:S02]  /*2150*/  IMAD R15, R34.reuse, UR5, R11 ;  /* 0x00000005220f7c24 */ /* 0x040fe4000f8e020b */
[----:B------:R-:W-:Y:S01]  /*2160*/  IMAD.WIDE.U32 R10, R34, UR4, R18 ;  /* 0x00000004220a7c25 */ /* 0x000fe2000f8e0012 */
[----:B------:R-:W-:Y:S01]  /*2170*/  ULDC.64 UR4, c[0x0][0x338] ;  /* 0x0000ce0000047ab9 */ /* 0x000fe20000000a00 */
[----:B------:R-:W-:Y:S02]  /*2180*/  IADD3.X R76, R78, R7, R13, P0, !PT ;  /* 0x000000074e4c7210 */ /* 0x000fe400007fe40d */
[----:B------:R-:W-:Y:S01]  /*2190*/  IMAD R3, R12, UR4, RZ ;  /* 0x000000040c037c24 */ /* 0x000fe2000f8e02ff */
[----:B------:R-:W-:Y:S01]  /*21a0*/  ISETP.GE.AND P0, PT, R18, R39, PT ;  /* 0x000000271200720c */ /* 0x000fe20003f06270 */
[----:B------:R-:W-:Y:S01]  /*21b0*/  IMAD R0, R32, R72, RZ ;  /* 0x0000004820007224 */ /* 0x000fe200078e02ff */
[----:B-1----:R-:W-:Y:S01]  /*21c0*/  SHF.L.U64.HI R70, R4, 0x7, R5 ;  /* 0x0000000704467819 */ /* 0x002fe20000010205 */
[----:B------:R-:W-:Y:S01]  /*21d0*/  IMAD R37, R35, UR5, R3 ;  /* 0x0000000523257c24 */ /* 0x000fe2000f8e0203 */
[----:B------:R-:W-:Y:S01]  /*21e0*/  SEL R3, R39, RZ, P0 ;  /* 0x000000ff27037207 */ /* 0x000fe20000000000 */
[----:B------:R-:W-:-:S02]  /*21f0*/  IMAD.IADD R11, R11, 0x1, R15 ;  /* 0x000000010b0b7824 */ /* 0x000fc400078e020f */
[----:B------:R-:W-:Y:S02]  /*2200*/  IMAD R15, R17, R73, R0 ;  /* 0x00000049110f7224 */ /* 0x000fe400078e0200 */
[----:B------:R-:W-:Y:S01]  /*2210*/  IMAD.WIDE.U32 R58, R35, UR4, R10 ;  /* 0x00000004233a7c25 */ /* 0x000fe2000f8e000a */
[----:B------:R-:W-:Y:S02]  /*2220*/  ULDC UR4, c[0x0][0x2f4] ;  /* 0x0000bd0000047ab9 */ /* 0x000fe40000000800 */
[----:B------:R-:W-:Y:S01]  /*2230*/  ISETP.GE.AND P2, PT, R67, UR4, PT ;  /* 0x0000000443007c0c */ /* 0x000fe2000bf46270 */
[----:B------:R-:W-:Y:S02]  /*2240*/  IMAD R0, R32, R4, RZ ;  /* 0x0000000420007224 */ /* 0x000fe400078e02ff */
[----:B------:R-:W-:Y:S02]  /*2250*/  IMAD.IADD R3, R18, 0x1, R3 ;  /* 0x0000000112037824 */ /* 0x000fe400078e0203 */
[----:B------:R-:W-:-:S04]  /*2260*/  IMAD.WIDE.U32 R6, R17, R72, R152 ;  /* 0x0000004811067225 */ /* 0x000fc800078e0098 */
[----:B------:R-:W-:-:S04]  /*2270*/  IMAD.WIDE.U32 R10, R17, R72, R18 ;  /* 0x00000048110a7225 */ /* 0x000fc800078e0012 */
[----:B------:R-:W-:-:S04]  /*2280*/  IMAD.WIDE.U32 R30, R17, R4, R152 ;  /* 0x00000004111e7225 */ /* 0x000fc800078e0098 */
[C---:B------:R-:W-:Y:S01]  /*2290*/  IMAD R21, R17.reuse, R5, R0 ;  /* 0x0000000511157224 */ /* 0x040fe200078e0200 */
[----:B------:R-:W-:Y:S01]  /*22a0*/  SHF.R.S32.HI R0, RZ, 0x1f, R3 ;  /* 0x0000001fff007819 */ /* 0x000fe20000011403 */
[----:B------:R-:W-:-:S03]  /*22b0*/  IMAD.WIDE.U32 R12, R17, R4, R18 ;  /* 0x00000004110c7225 */ /* 0x000fc600078e0012 */
[----:B------:R-:W-:Y:S01]  /*22c0*/  LEA.HI R0, R0, R3, RZ, 0x3 ;  /* 0x0000000300007211 */ /* 0x000fe200078f18ff */
[----:B------:R-:W-:Y:S02]  /*22d0*/  IMAD.IADD R7, R7, 0x1, R15 ;  /* 0x0000000107077824 */ /* 0x000fe400078e020f */
[----:B------:R-:W-:Y:S01]  /*22e0*/  IMAD.IADD R11, R15, 0x1, R11 ;  /* 0x000000010f0b7824 */ /* 0x000fe200078e020b */
[----:B-----5:R-:W-:Y:S01]  /*22f0*/  SHF.R.S32.HI R15, RZ, 0x1f, R24 ;  /* 0x0000001fff0f7819 */ /* 0x020fe20000011418 */
[----:B------:R-:W-:Y:S02]  /*2300*/  IMAD.IADD R31, R31, 0x1, R21 ;  /* 0x000000011f1f7824 */ /* 0x000fe400078e0215 */
[----:B------:R-:W-:Y:S02]  /*2310*/  IMAD.IADD R13, R21, 0x1, R13 ;  /* 0x00000001150d7824 */ /* 0x000fe400078e020d */
[C---:B------:R-:W-:Y:S02]  /*2320*/  IMAD R3, R15.reuse, R72, RZ ;  /* 0x000000480f037224 */ /* 0x040fe400078e02ff */
[----:B------:R-:W-:-:S02]  /*2330*/  IMAD R15, R15, R4, RZ ;  /* 0x000000040f0f7224 */ /* 0x000fc400078e02ff */
[----:B------:R-:W-:-:S04]  /*2340*/  IMAD.WIDE.U32 R30, R24, R4, R30 ;  /* 0x00000004181e7225 */ /* 0x000fc800078e001e */
[----:B------:R-:W-:-:S04]  /*2350*/  IMAD.WIDE.U32 R20, R24, R4, R12 ;  /* 0x0000000418147225 */ /* 0x000fc800078e000c */
[----:B------:R-:W-:Y:S01]  /*2360*/  IMAD.SHL.U32 R69, R4, 0x80, RZ ;  /* 0x0000008004457824 */ /* 0x000fe200078e00ff */
[----:B------:R-:W-:Y:S01]  /*2370*/  LOP3.LUT R4, R40, 0x38, R0, 0xf8, !PT ;  /* 0x0000003828047812 */ /* 0x000fe200078ef800 */
[----:B------:R-:W-:Y:S02]  /*2380*/  VIADD R40, R17, 0x60 ;  /* 0x0000006011287836 */ /* 0x000fe40000000000 */
[----:B------:R-:W-:Y:S01]  /*2390*/  IMAD R61, R24, R73, R3 ;  /* 0x00000049183d7224 */ /* 0x000fe200078e0203 */
[----:B------:R-:W-:Y:S01]  /*23a0*/  LOP3.LUT R3, R71, 0x18, R18, 0xf8, !PT ;  /* 0x0000001847037812 */ /* 0x000fe200078ef812 */
[----:B------:R-:W-:Y:S01]  /*23b0*/  IMAD.SHL.U32 R40, R40, 0x40, RZ ;  /* 0x0000004028287824 */ /* 0x000fe200078e00ff */
[----:B------:R-:W-:Y:S01]  /*23c0*/  SHF.L.U64.HI R73, R72, 0x7, R73 ;  /* 0x0000000748497819 */ /* 0x000fe20000010249 */
[----:B------:R-:W-:Y:S01]  /*23d0*/  IMAD.WIDE.U32 R34, R24, R72, R10 ;  /* 0x0000004818227225 */ /* 0x000fe200078e000a */
[----:B------:R-:W-:Y:S02]  /*23e0*/  LOP3.LUT R3, R3, R68, RZ, 0x3c, !PT ;  /* 0x0000004403037212 */ /* 0x000fe400078e3cff */
[----:B------:R-:W-:Y:S01]  /*23f0*/  LOP3.LUT R40, R40, 0x1c0, RZ, 0xc0, !PT ;  /* 0x000001c028287812 */ /* 0x000fe200078ec0ff */
[----:B------:R-:W-:Y:S01]  /*2400*/  IMAD.WIDE.U32 R56, R24, R72, R6 ;  /* 0x0000004818387225 */ /* 0x000fe200078e0006 */
[----:B------:R-:W-:-:S02]  /*2410*/  IADD3 R10, P1, R17, R14, RZ ;  /* 0x0000000e110a7210 */ /* 0x000fc40007f3e0ff */
[----:B------:R-:W-:Y:S01]  /*2420*/  SHF.R.U32.HI R40, RZ, 0x3, R40 ;  /* 0x00000003ff287819 */ /* 0x000fe20000011628 */
[----:B------:R-:W-:Y:S01]  /*2430*/  IMAD R63, R38, 0x200, R3 ;  /* 0x00000200263f7824 */ /* 0x000fe200078e0203 */
[--C-:B------:R-:W-:Y:S01]  /*2440*/  LOP3.LUT R3, R71, 0x38, R0.reuse, 0xf8, !PT ;  /* 0x0000003847037812 */ /* 0x100fe200078ef800 */
[----:B------:R-:W-:Y:S01]  /*2450*/  IMAD R15, R24, R5, R15 ;  /* 0x00000005180f7224 */ /* 0x000fe200078e020f */
[----:B------:R-:W-:Y:S01]  /*2460*/  LOP3.LUT R12, R4, R40, RZ, 0x3c, !PT ;  /* 0x00000028040c7212 */ /* 0x000fe200078e3cff */
[----:B------:R-:W-:Y:S01]  /*2470*/  IMAD.X R11, R32, 0x1, R41, P1 ;  /* 0x00000001200b7824 */ /* 0x000fe200008e0629 */
[----:B------:R-:W-:Y:S01]  /*2480*/  LOP3.LUT R3, R3, R68, RZ, 0x3c, !PT ;  /* 0x0000004403037212 */ /* 0x000fe200078e3cff */
[----:B------:R-:W-:Y:S01]  /*2490*/  IMAD.IADD R62, R57, 0x1, R61 ;  /* 0x00000001393e7824 */ /* 0x000fe200078e023d */
[----:B------:R-:W-:Y:S01]  /*24a0*/  LOP3.LUT R7, R0, 0xfffffff8, RZ, 0xc0, !PT ;  /* 0xfffffff800077812 */ /* 0x000fe200078ec0ff */
[----:B------:R-:W-:Y:S01]  /*24b0*/  IMAD.SHL.U32 R74, R74, 0x80, RZ ;  /* 0x000000804a4a7824 */ /* 0x000fe200078e00ff */
[----:B------:R-:W-:Y:S01]  /*24c0*/  SHF.R.S32.HI R6, RZ, 0x3, R0 ;  /* 0x00000003ff067819 */ /* 0x000fe20000011400 */
[----:B------:R-:W-:Y:S01]  /*24d0*/  IMAD R4, R38, 0x200, R3 ;  /* 0x0000020026047824 */ /* 0x000fe200078e0203 */
[----:B------:R-:W-:Y:S01]  /*24e0*/  ISETP.GE.AND P1, PT, R18, UR4, PT ;  /* 0x0000000412007c0c */ /* 0x000fe2000bf26270 */
[----:B------:R-:W-:Y:S01]  /*24f0*/  IMAD.SHL.U32 R72, R72, 0x80, RZ ;  /* 0x0000008048487824 */ /* 0x000fe200078e00ff */
[----:B------:R-:W-:Y:S01]  /*2500*/  SHF.R.S32.HI R5, RZ, 0x1f, R7 ;  /* 0x0000001fff057819 */ /* 0x000fe20000011407 */
[----:B------:R-:W-:-:S02]  /*2510*/  IMAD.IADD R61, R61, 0x1, R35 ;  /* 0x000000013d3d7824 */ /* 0x000fc400078e0223 */
[----:B------:R-:W-:Y:S02]  /*2520*/  IMAD.IADD R60, R31, 0x1, R15 ;  /* 0x000000011f3c7824 */ /* 0x000fe400078e020f */
[----:B------:R-:W-:Y:S02]  /*2530*/  IMAD.IADD R32, R15, 0x1, R21 ;  /* 0x000000010f207824 */ /* 0x000fe400078e0215 */
[----:B------:R-:W-:Y:S02]  /*2540*/  IMAD.IADD R3, R36, 0x1, R12 ;  /* 0x0000000124037824 */ /* 0x000fe400078e020c */
[----:B------:R-:W-:Y:S01]  /*2550*/  IMAD.IADD R0, R59, 0x1, R37 ;  /* 0x000000013b007824 */ /* 0x000fe200078e0225 */
[----:B0-----:R-:W-:Y:S06]  /*2560*/  @!P6 BAR.SYNC.DEFER_BLOCKING 0x9, 0x100 ;  /* 0x024400000000eb1d */ /* 0x001fec0000010000 */
.L_x_14040:
[----:B------:R-:W2:Y:S01]  /*2570*/  LDL R39, [R1+0x38] ;  /* 0x0000380001277983 */ /* 0x000ea20000100800 */
[----:B0-----:R-:W0:Y:S03]  /*2580*/  LDC.64 R86, c[0x0][0x300] ;  /* 0x0000c000ff567b82 */ /* 0x001e260000000a00 */
[----:B------:R-:W3:Y:S01]  /*2590*/  LDL.LU R38, [R1] ;  /* 0x0000000001267983 */ /* 0x000ee20000300800 */
[----:B------:R-:W-:Y:S01]  /*25a0*/  VIADD R36, R26, 0xffffffff ;  /* 0xffffffff1a247836 */ /* 0x000fe20000000000 */
[----:B------:R-:W-:Y:S05]  /*25b0*/  YIELD ;  /* 0x0000000000007946 */ /* 0x000fea0003800000 */
[----:B------:R-:W1:Y:S01]  /*25c0*/  LDC.64 R80, c[0x0][0x2e8] ;  /* 0x0000ba00ff507b82 */ /* 0x000e620000000a00 */
[----:B------:R-:W-:Y:S01]  /*25d0*/  SHF.R.S32.HI R79, RZ, 0x1f, R36 ;  /* 0x0000001fff4f7819 */ /* 0x000fe20000011424 */
[-C--:B------:R-:W-:Y:S01]  /*25e0*/  IMAD R13, R75, R36.reuse, RZ ;  /* 0x000000244b0d7224 */ /* 0x080fe200078e02ff */
[----:B------:R-:W-:Y:S01]  /*25f0*/  BSSY B0, `(.L_x_13991) ;  /* 0x00002d6000007945 */ /* 0x000fe20003800000 */
[----:B------:R-:W-:-:S04]  /*2600*/  IMAD.WIDE.U32 R14, R74, R36, RZ ;  /* 0x000000244a0e7225 */ /* 0x000fc800078e00ff */
[----:B------:R-:W-:Y:S01]  /*2610*/  IMAD R13, R79, R74, R13 ;  /* 0x0000004a4f0d7224 */ /* 0x000fe200078e020d */
[----:B------:R-:W-:Y:S01]  /*2620*/  IADD3 R26, P3, R77, R14, RZ ;  /* 0x0000000e4d1a7210 */ /* 0x000fe20007f7e0ff */
[----:B------:R-:W-:Y:S01]  /*2630*/  IMAD.MOV.U32 R84, RZ, RZ, R14 ;  /* 0x000000ffff547224 */ /* 0x000fe200078e000e */
[----:B------:R-:W4:Y:S01]  /*2640*/  LDC R88, c[0x0][0x3f4] ;  /* 0x0000fd00ff587b82 */ /* 0x000f220000000800 */
[----:B------:R-:W-:Y:S02]  /*2650*/  IMAD.IADD R85, R15, 0x1, R13 ;  /* 0x000000010f557824 */ /* 0x000fe400078e020d */
[----:B0-----:R-:W-:Y:S02]  /*2660*/  IMAD R37, R87, 0x60, RZ ;  /* 0x0000006057257824 */ /* 0x001fe400078e02ff */
[----:B------:R-:W-:-:S03]  /*2670*/  IMAD.WIDE.U32 R12, R86, 0x60, R84 ;  /* 0x00000060560c7825 */ /* 0x000fc600078e0054 */
[----:B------:R-:W-:Y:S01]  /*2680*/  IADD3 R15, P4, R77, R12, RZ ;  /* 0x0000000c4d0f7210 */ /* 0x000fe20007f9e0ff */
[----:B------:R-:W-:-:S03]  /*2690*/  IMAD R12, R22, 0x2000, R63 ;  /* 0x00002000160c7824 */ /* 0x000fc600078e023f */
[----:B------:R-:W-:Y:S01]  /*26a0*/  IADD3.X R14, R76, R13, R37, P4, !PT ;  /* 0x0000000d4c0e7210 */ /* 0x000fe200027fe425 */
[----:B------:R-:W-:Y:S01]  /*26b0*/  IMAD.X R13, R85, 0x1, R76, P3 ;  /* 0x00000001550d7824 */ /* 0x000fe200018e064c */
[CC--:B-1----:R-:W-:Y:S01]  /*26c0*/  LEA R40, P4, R15.reuse, R80.reuse, 0x1 ;  /* 0x000000500f287211 */ /* 0x0c2fe200078808ff */
[----:B------:R-:W-:Y:S01]  /*26d0*/  VIADD R82, R12, 0x20 ;  /* 0x000000200c527836 */ /* 0x000fe20000000000 */
[----:B------:R-:W-:Y:S01]  /*26e0*/  LEA R42, P3, R26, R80, 0x1 ;  /* 0x000000501a2a7211 */ /* 0x000fe200078608ff */
[----:B------:R-:W-:Y:S01]  /*26f0*/  IMAD R83, R12, 0x2, R25 ;  /* 0x000000020c537824 */ /* 0x000fe200078e0219 */
[----:B------:R-:W-:Y:S02]  /*2700*/  LEA.HI.X R41, R15, R81, R14, 0x1, P4 ;  /* 0x000000510f297211 */ /* 0x000fe400020f0c0e */
[----:B------:R-:W-:Y:S02]  /*2710*/  ISETP.GT.AND P4, PT, R36, R27, PT ;  /* 0x0000001b2400720c */ /* 0x000fe40003f84270 */
[----:B------:R-:W-:Y:S01]  /*2720*/  LEA.HI.X R43, R26, R81, R13, 0x1, P3 ;  /* 0x000000511a2b7211 */ /* 0x000fe200018f0c0d */
[----:B------:R-:W-:Y:S01]  /*2730*/  IMAD.MOV.U32 R26, RZ, RZ, R36 ;  /* 0x000000ffff1a7224 */ /* 0x000fe200078e0024 */
[----:B----4-:R-:W-:-:S02]  /*2740*/  ISETP.GE.AND P3, PT, R88, 0x1, PT ;  /* 0x000000015800780c */ /* 0x010fc40003f66270 */
[----:B--2---:R-:W-:Y:S02]  /*2750*/  LOP3.LUT P5, RZ, R39, 0x4, RZ, 0xc0, !PT ;  /* 0x0000000427ff7812 */ /* 0x004fe400078ac0ff */
[----:B---3--:R-:W-:-:S05]  /*2760*/  LOP3.LUT R38, R38, 0xfffffffd, RZ, 0xc0, !PT ;  /* 0xfffffffd26267812 */ /* 0x008fca00078ec0ff */
[----:B------:R-:W-:-:S05]  /*2770*/  @P4 LOP3.LUT R38, R38, 0x2, RZ, 0xfc, !PT ;  /* 0x0000000226264812 */ /* 0x000fca00078efcff */
[----:B------:R0:W-:Y:S01]  /*2780*/  STL [R1], R38 ;  /* 0x0000002601007387 */ /* 0x0001e20000100800 */
[----:B------:R-:W-:-:S04]  /*2790*/  @P5 VIADD R82, R12, 0xffffffe0 ;  /* 0xffffffe00c525836 */ /* 0x000fc80000000000 */
[----:B------:R-:W-:Y:S01]  /*27a0*/  IMAD R82, R82, 0x2, R25 ;  /* 0x0000000252527824 */ /* 0x000fe200078e0219 */
[----:B------:R-:W-:Y:S06]  /*27b0*/  @!P3 BRA `(.L_x_13992) ;  /* 0x000000280074b947 */ /* 0x000fec0003800000 */
[----:B------:R-:W-:Y:S01]  /*27c0*/  ULDC.U8 UR4, c[0x0][0x410] ;  /* 0x0001040000047ab9 */ /* 0x000fe20000000000 */
[-C--:B------:R-:W-:Y:S01]  /*27d0*/  IMAD R13, R73, R36.reuse, RZ ;  /* 0x00000024490d7224 */ /* 0x080fe200078e02ff */
[----:B------:R-:W-:Y:S01]  /*27e0*/  ISETP.NE.AND P3, PT, RZ, UR4, PT ;  /* 0x00000004ff007c0c */ /* 0x000fe2000bf65270 */
[----:B------:R-:W-:Y:S02]  /*27f0*/  IMAD R12, R70, R36, RZ ;  /* 0x00000024460c7224 */ /* 0x000fe400078e02ff */
[C---:B------:R-:W-:Y:S02]  /*2800*/  IMAD R13, R79.reuse, R72, R13 ;  /* 0x000000484f0d7224 */ /* 0x040fe400078e020d */
        /* <DEDUP_REMOVED lines=8> */
[----:B------:R1:W5:Y:S01]  /*2890*/  LDL R91, [R1+0x14] ;  /* 0x00001400015b7983 */ /* 0x0003620000100800 */
[----:B------:R-:W-:Y:S01]  /*28a0*/  ISETP.GE.AND P4, PT, R17, R90, PT ;  /* 0x0000005a1100720c */ /* 0x000fe20003f86270 */
[----:B------:R-:W-:Y:S01]  /*28b0*/  BSSY B1, `(.L_x_13994) ;  /* 0x000001e000017945 */ /* 0x000fe20003800000 */
[----:B------:R-:W-:Y:S02]  /*28c0*/  CS2R R36, SRZ ;  /* 0x0000000000247805 */ /* 0x000fe4000001ff00 */
[----:B------:R-:W-:Y:S02]  /*28d0*/  CS2R R52, SRZ ;  /* 0x0000000000347805 */ /* 0x000fe4000001ff00 */
[----:B------:R-:W-:Y:S02]  /*28e0*/  CS2R R80, SRZ ;  /* 0x0000000000507805 */ /* 0x000fe4000001ff00 */
[----:B------:R-:W-:Y:S02]  /*28f0*/  CS2R R54, SRZ ;  /* 0x0000000000367805 */ /* 0x000fe4000001ff00 */
[----:B------:R-:W-:-:S02]  /*2900*/  CS2R R44, SRZ ;  /* 0x00000000002c7805 */ /* 0x000fc4000001ff00 */
[----:B0-----:R-:W-:Y:S02]  /*2910*/  CS2R R38, SRZ ;  /* 0x0000000000267805 */ /* 0x001fe4000001ff00 */
[----:B------:R-:W-:Y:S02]  /*2920*/  CS2R R46, SRZ ;  /* 0x00000000002e7805 */ /* 0x000fe4000001ff00 */
[----:B------:R-:W-:Y:S01]  /*2930*/  CS2R R84, SRZ ;  /* 0x0000000000547805 */ /* 0x000fe2000001ff00 */
[----:B-1----:R-:W-:Y:S06]  /*2940*/  @P4 BRA `(.L_x_13995) ;  /* 0x0000000000504947 */ /* 0x002fec0003800000 */
        /* <DEDUP_REMOVED lines=16> */
[----:B------:R0:W5:Y:S02]  /*2a50*/  @!P3 LDG.E.64 R84, desc[UR38][R14.64] ;  /* 0x000000260e54b981 */ /* 0x000164000c1e1b00 */
[----:B-----5:R-:W-:-:S13]  /*2a60*/  ISETP.GE.AND P3, PT, R91, R88, PT ;  /* 0x000000585b00720c */ /* 0x020fda0003f66270 */
[----:B------:R0:W5:Y:S04]  /*2a70*/  @!P3 LDG.E.64 R52, desc[UR38][R12.64+0x20] ;  /* 0x000020260c34b981 */ /* 0x000168000c1e1b00 */
[----:B------:R0:W5:Y:S02]  /*2a80*/  @!P3 LDG.E.64 R54, desc[UR38][R14.64+0x20] ;  /* 0x000020260e36b981 */ /* 0x000164000c1e1b00 */
.L_x_13995:
[----:B------:R-:W-:Y:S05]  /*2a90*/  BSYNC B1 ;  /* 0x0000000000017941 */ /* 0x000fea0003800000 */
.L_x_13994:
[----:B0-----:R-:W-:Y:S01]  /*2aa0*/  VIADD R12, R17, 0x60 ;  /* 0x00000060110c7836 */ /* 0x001fe20000000000 */
[----:B------:R-:W-:Y:S01]  /*2ab0*/  BSSY B1, `(.L_x_13996) ;  /* 0x0000021000017945 */ /* 0x000fe20003800000 */
[----:B-----5:R-:W-:Y:S02]  /*2ac0*/  IMAD.MOV.U32 R86, RZ, RZ, R52 ;  /* 0x000000ffff567224 */ /* 0x020fe400078e0034 */
[----:B------:R-:W-:Y:S01]  /*2ad0*/  IMAD.MOV.U32 R87, RZ, RZ, R53 ;  /* 0x000000ffff577224 */ /* 0x000fe200078e0035 */
[----:B------:R-:W-:-:S13]  /*2ae0*/  ISETP.GE.AND P5, PT, R12, R90, PT ;  /* 0x0000005a0c00720c */ /* 0x000fda0003fa6270 */
[----:B------:R-:W-:Y:S05]  /*2af0*/  @P5 BRA `(.L_x_13997) ;  /* 0x0000000000705947 */ /* 0x000fea0003800000 */
[----:B------:R-:W0:Y:S01]  /*2b00*/  LDC.64 R12, c[0x0][0x3f8] ;  /* 0x0000fe00ff0c7b82 */ /* 0x000e220000000a00 */
        /* <DEDUP_REMOVED lines=27> */
.L_x_13997:
[----:B------:R-:W-:Y:S05]  /*2cc0*/  BSYNC B1 ;  /* 0x0000000000017941 */ /* 0x000fea0003800000 */
.L_x_13996:
[----:B0-----:R-:W-:Y:S01]  /*2cd0*/  IMAD.MOV.U32 R12, RZ, RZ, R80 ;  /* 0x000000ffff0c7224 */ /* 0x001fe200078e0050 */
[----:B------:R-:W-:Y:S01]  /*2ce0*/  UISETP.NE.AND UP0, UPT, UR37, 0x3, UPT ;  /* 0x000000032500788c */ /* 0x000fe2000bf05270 */
        /* <DEDUP_REMOVED lines=8> */
[----:B------:R-:W-:-:S02]  /*2d70*/  PLOP3.LUT P3, PT, PT, PT, UP0, 0x80, 0x0 ;  /* 0x000000000000781c */ /* 0x000fc40003f6f008 */
        /* <DEDUP_REMOVED lines=17> */
.L_x_13998:
[----:B------:R-:W2:Y:S01]  /*2e90*/  LDL R12, [R1+0x10] ;  /* 0x00001000010c7983 */ /* 0x000ea20000100800 */
[----:B------:R-:W-:Y:S01]  /*2ea0*/  IMAD R79, R22, 0x8, R2 ;  /* 0x00000008164f7824 */ /* 0x000fe200078e0202 */
[----:B------:R-:W-:Y:S01]  /*2eb0*/  BSSY B1, `(.L_x_13999) ;  /* 0x0000004000017945 */ /* 0x000fe20003800000 */
[----:B--2---:R-:W-:-:S04]  /*2ec0*/  SHF.L.U32 R91, R12, 0x1f, RZ ;  /* 0x0000001f0c5b7819 */ /* 0x004fc800000006ff */
[----:B------:R-:W0:Y:S02]  /*2ed0*/  SYNCS.PHASECHK.TRANS64.TRYWAIT P6, [R79+URZ+0x16890], R91 ;  /* 0x0168905b4f0075a7 */ /* 0x000e2400080c017f */
[----:B0-----:R-:W-:Y:S05]  /*2ee0*/  @!P6 BRA `(.L_x_14000) ;  /* 0x000001a40090e947 */ /* 0x001fea0003800000 */
.L_x_14325:
[----:B------:R-:W-:Y:S05]  /*2ef0*/  BSYNC B1 ;  /* 0x0000000000017941 */ /* 0x000fea0003800000 */
.L_x_13999:
        /* <DEDUP_REMOVED lines=49> */
.L_x_14006:
[----:B------:R-:W-:Y:S05]  /*3210*/  BSYNC B3 ;  /* 0x0000000000037941 */ /* 0x000fea0003800000 */
.L_x_14005:
[----:B--2---:R1:W-:Y:S02]  /*3220*/  STG.E.128 desc[UR38][R42.64], R12 ;  /* 0x0000000c2a007986 */ /* 0x0043e4000c101d26 */
.L_x_14004:
[----:B------:R-:W-:Y:S05]  /*3230*/  BSYNC B2 ;  /* 0x0000000000027941 */ /* 0x000fea0003800000 */
.L_x_14003:
[----:B------:R-:W-:Y:S05]  /*3240*/  @P2 BRA `(.L_x_14002) ;  /* 0x0000000000c02947 */ /* 0x000fea0003800000 */
[----:B------:R-:W2:Y:S01]  /*3250*/  LDL R80, [R1+0x14] ;  /* 0x0000140001507983 */ /* 0x000ea20000100800 */
[----:B------:R-:W-:Y:S03]  /*3260*/  BSSY B2, `(.L_x_14007) ;  /* 0x000002d000027945 */ /* 0x000fe60003800000 */
[----:B-1----:R1:W3:Y:S01]  /*3270*/  LDS.128 R12, [R82+0xe000] ;  /* 0x00e00000520c7984 */ /* 0x0022e20000000c00 */
[----:B--2---:R-:W-:-:S13]  /*3280*/  ISETP.GE.AND P4, PT, R80, R88, PT ;  /* 0x000000585000720c */ /* 0x004fda0003f86270 */
[----:B-1-3--:R-:W-:Y:S05]  /*3290*/  @P4 BRA `(.L_x_14008) ;  /* 0x0000000000a44947 */ /* 0x00afea0003800000 */
        /* <DEDUP_REMOVED lines=41> */
.L_x_14008:
[----:B------:R-:W-:Y:S05]  /*3530*/  BSYNC B2 ;  /* 0x0000000000027941 */ /* 0x000fea0003800000 */
.L_x_14007:
[----:B------:R2:W-:Y:S02]  /*3540*/  STG.E.128 desc[UR38][R42.64+0x40], R12 ;  /* 0x0000400c2a007986 */ /* 0x0005e4000c101d26 */
.L_x_14002:
[----:B------:R-:W-:Y:S05]  /*3550*/  BSYNC B1 ;  /* 0x0000000000017941 */ /* 0x000fea0003800000 */
.L_x_14001:
        /* <DEDUP_REMOVED lines=48> */
.L_x_14013:
[----:B------:R-:W-:Y:S05]  /*3860*/  BSYNC B2 ;  /* 0x0000000000027941 */ /* 0x000fea0003800000 */
.L_x_14012:
[----:B--2---:R3:W-:Y:S02]  /*3870*/  STG.E.128 desc[UR38][R40.64], R12 ;  /* 0x0000000c28007986 */ /* 0x0047e4000c101d26 */
.L_x_14011:
[----:B------:R-:W-:Y:S05]  /*3880*/  BSYNC B1 ;  /* 0x0000000000017941 */ /* 0x000fea0003800000 */
.L_x_14010:
[----:B------:R-:W-:Y:S05]  /*3890*/  @P2 BRA `(.L_x_14009) ;  /* 0x0000001800ac2947 */ /* 0x000fea0003800000 */
[----:B-12---:R-:W2:Y:S01]  /*38a0*/  LDL R42, [R1+0x14] ;  /* 0x00001400012a7983 */ /* 0x006ea20000100800 */
[----:B------:R-:W-:Y:S03]  /*38b0*/  BSSY B1, `(.L_x_14014) ;  /* 0x000002d000017945 */ /* 0x000fe60003800000 */
[----:B---3--:R1:W3:Y:S01]  /*38c0*/  LDS.128 R12, [R82+0x11000] ;  /* 0x01100000520c7984 */ /* 0x0082e20000000c00 */
        /* <DEDUP_REMOVED lines=43> */
.L_x_14015:
[----:B------:R-:W-:Y:S05]  /*3b80*/  BSYNC B1 ;  /* 0x0000000000017941 */ /* 0x000fea0003800000 */
.L_x_14014:
[----:B------:R4:W-:Y:S01]  /*3b90*/  STG.E.128 desc[UR38][R40.64+0x40], R12 ;  /* 0x0000400c28007986 */ /* 0x0009e2000c101d26 */
[----:B------:R-:W-:Y:S05]  /*3ba0*/  BRA `(.L_x_14009) ;  /* 0x0000001400e87947 */ /* 0x000fea0003800000 */
.L_x_13993:
[C---:B------:R-:W-:Y:S02]  /*3bb0*/  ISETP.GE.AND P3, PT, R17.reuse, R90, PT ;  /* 0x0000005a1100720c */ /* 0x040fe40003f66270 */
[----:B0-----:R-:W-:Y:S02]  /*3bc0*/  CS2R R38, SRZ ;  /* 0x0000000000267805 */ /* 0x001fe4000001ff00 */
[----:B------:R-:W-:Y:S01]  /*3bd0*/  CS2R R36, SRZ ;  /* 0x0000000000247805 */ /* 0x000fe2000001ff00 */
[----:B------:R-:W-:Y:S01]  /*3be0*/  VIADD R44, R17, 0x60 ;  /* 0x00000060112c7836 */ /* 0x000fe20000000000 */
        /* <DEDUP_REMOVED lines=26> */
[----:B------:R-:W-:Y:S01]  /*3d90*/  ULDC.64 UR4, c[0x0][0x3e8] ;  /* 0x0000fa0000047ab9 */ /* 0x000fe20000000a00 */
[----:B------:R-:W-:Y:S02]  /*3da0*/  IMAD.MOV.U32 R49, RZ, RZ, R79 ;  /* 0x000000ffff317224 */ /* 0x000fe400078e004f */
        /* <DEDUP_REMOVED lines=16> */
.L_x_14017:
[----:B------:R-:W-:Y:S05]  /*3eb0*/  BSYNC B1 ;  /* 0x0000000000017941 */ /* 0x000fea0003800000 */
.L_x_14016:
[----:B-----5:R-:W-:Y:S01]  /*3ec0*/  IMAD.MOV.U32 R48, RZ, RZ, R42 ;  /* 0x000000ffff307224 */ /* 0x020fe200078e002a */
[----:B------:R-:W-:Y:S01]  /*3ed0*/  UISETP.NE.AND UP0, UPT, UR37, 0x3, UPT ;  /* 0x000000032500788c */ /* 0x000fe2000bf05270 */
[----:B------:R-:W-:Y:S02]  /*3ee0*/  IMAD.MOV.U32 R49, RZ, RZ, R43 ;  /* 0x000000ffff317224 */ /* 0x000fe400078e002b */
[----:B------:R-:W-:Y:S02]  /*3ef0*/  IMAD.MOV.U32 R50, RZ, RZ, R40 ;  /* 0x000000ffff327224 */ /* 0x000fe400078e0028 */
[----:B------:R-:W-:Y:S01]  /*3f00*/  IMAD.MOV.U32 R51, RZ, RZ, R41 ;  /* 0x000000ffff337224 */ /* 0x000fe200078e0029 */
[----:B------:R-:W-:Y:S02]  /*3f10*/  PLOP3.LUT P3, PT, PT, PT, UP0, 0x80, 0x0 ;  /* 0x000000000000781c */ /* 0x000fe40003f6f008 */
[----:B------:R-:W-:Y:S01]  /*3f20*/  PRMT R100, R50, 0x5410, R49 ;  /* 0x0000541032647816 */ /* 0x000fe20000000031 */
[----:B------:R-:W-:Y:S01]  /*3f30*/  IMAD.MOV.U32 R49, RZ, RZ, R47 ;  /* 0x000000ffff317224 */ /* 0x000fe200078e002f */
[----:B------:R-:W-:Y:S01]  /*3f40*/  PRMT R102, R48, 0x5410, R51 ;  /* 0x0000541030667816 */ /* 0x000fe20000000033 */
[----:B------:R-:W-:-:S02]  /*3f50*/  IMAD.MOV.U32 R48, RZ, RZ, R46 ;  /* 0x000000ffff307224 */ /* 0x000fc400078e002e */
        /* <DEDUP_REMOVED lines=22> */
.L_x_14018:
[----:B------:R-:W2:Y:S01]  /*40c0*/  LDL R48, [R1+0x10] ;  /* 0x0000100001307983 */ /* 0x000ea20000100800 */
[----:B------:R-:W-:Y:S01]  /*40d0*/  IMAD R79, R22, 0x8, R2 ;  /* 0x00000008164f7824 */ /* 0x000fe200078e0202 */
[----:B------:R-:W0:Y:S01]  /*40e0*/  LDC R95, c[0x0][0x2f4] ;  /* 0x0000bd00ff5f7b82 */ /* 0x000e220000000800 */
[----:B------:R-:W-:Y:S01]  /*40f0*/  BSSY B1, `(.L_x_14019) ;  /* 0x0000005000017945 */ /* 0x000fe20003800000 */
[----:B0-----:R-:W-:Y:S01]  /*4100*/  IMAD.IADD R97, R95, 0x1, -R64 ;  /* 0x000000015f617824 */ /* 0x001fe200078e0a40 */
[----:B--2---:R-:W-:-:S04]  /*4110*/  SHF.L.U32 R91, R48, 0x1f, RZ ;  /* 0x0000001f305b7819 */ /* 0x004fc800000006ff */
[----:B------:R-:W0:Y:S02]  /*4120*/  SYNCS.PHASECHK.TRANS64.TRYWAIT P5, [R79+URZ+0x16890], R91 ;  /* 0x0168905b4f0075a7 */ /* 0x000e2400080a017f */
[----:B0-----:R-:W-:Y:S05]  /*4130*/  @!P5 BRA `(.L_x_14020) ;  /* 0x000001940010d947 */ /* 0x001fea0003800000 */
.L_x_14326:
[----:B------:R-:W-:Y:S05]  /*4140*/  BSYNC B1 ;  /* 0x0000000000017941 */ /* 0x000fea0003800000 */
.L_x_14019:
        /* <DEDUP_REMOVED lines=11> */
[----:B------:R-:W-:-:S05]  /*4200*/  IMAD.IADD R99, R99, 0x1, R89 ;  /* 0x0000000163637824 */ /* 0x000fca00078e0259 */
[----:B------:R-:W-:Y:S01]  /*4210*/  IADD3.X R96, R78, R99, R5, P5, P6 ;  /* 0x000000634e607210 */ /* 0x000fe20002fec405 */
[----:B-1----:R-:W-:Y:S01]  /*4220*/  VIADD R51, R49, 0xffffff80 ;  /* 0xffffff8031337836 */ /* 0x002fe20000000000 */
[----:B------:R-:W-:-:S04]  /*4230*/  SHF.R.S32.HI R49, RZ, 0x1f, R48 ;  /* 0x0000001fff317819 */ /* 0x000fc80000011430 */
[----:B------:R-:W-:Y:S02]  /*4240*/  LEA.HI R49, R49, R48, RZ, 0x4 ;  /* 0x0000003031317211 */ /* 0x000fe400078f20ff */
[----:B------:R-:W-:Y:S02]  /*4250*/  SHF.R.S32.HI R50, RZ, 0x1f, R51 ;  /* 0x0000001fff327819 */ /* 0x000fe40000011433 */
[----:B------:R-:W-:Y:S02]  /*4260*/  LEA.HI.SX32 R49, R49, R6, 0x1c ;  /* 0x0000000631317211 */ /* 0x000fe400078fe2ff */
[----:B------:R-:W-:-:S03]  /*4270*/  LEA.HI R50, R50, R51, RZ, 0x5 ;  /* 0x0000003332327211 */ /* 0x000fc600078f28ff */
[----:B------:R-:W-:Y:S01]  /*4280*/  IMAD.SHL.U32 R98, R49, 0x8, RZ ;  /* 0x0000000831627824 */ /* 0x000fe200078e00ff */
[----:B------:R-:W-:-:S04]  /*4290*/  SHF.R.S32.HI R50, RZ, 0x5, R50 ;  /* 0x00000005ff327819 */ /* 0x000fc80000011432 */
[----:B------:R-:W-:-:S04]  /*42a0*/  LOP3.LUT R49, R71, 0x38, R98, 0xf8, !PT ;  /* 0x0000003847317812 */ /* 0x000fc800078ef862 */
[----:B------:R-:W-:-:S05]  /*42b0*/  LOP3.LUT R49, R49, R68, RZ, 0x3c, !PT ;  /* 0x0000004431317212 */ /* 0x000fca00078e3cff */
[----:B------:R-:W-:Y:S02]  /*42c0*/  IMAD R51, R50, 0x200, R49 ;  /* 0x0000020032337824 */ /* 0x000fe400078e0231 */
[C---:B------:R-:W-:Y:S02]  /*42d0*/  IMAD R49, R22.reuse, 0x2000, R4 ;  /* 0x0000200016317824 */ /* 0x040fe400078e0204 */
[----:B------:R-:W-:Y:S02]  /*42e0*/  IMAD R51, R22, 0x2000, R51 ;  /* 0x0000200016337824 */ /* 0x000fe400078e0233 */
[--C-:B------:R-:W-:Y:S02]  /*42f0*/  IMAD R49, R49, 0x2, R2.reuse ;  /* 0x0000000231317824 */ /* 0x100fe400078e0202 */
[----:B------:R-:W-:-:S04]  /*4300*/  IMAD R52, R51, 0x2, R2 ;  /* 0x0000000233347824 */ /* 0x000fc800078e0202 */
[----:B------:R-:W1:Y:S04]  /*4310*/  LDS.128 R48, [R49+0xe400] ;  /* 0x00e4000031307984 */ /* 0x000e680000000c00 */
[----:B------:R-:W2:Y:S01]  /*4320*/  LDS.128 R52, [R52+0xe400] ;  /* 0x00e4000034347984 */ /* 0x000ea20000000c00 */
[----:B------:R-:W-:Y:S05]  /*4330*/  @P4 BRA `(.L_x_14024) ;  /* 0x0000000400484947 */ /* 0x000fea0003800000 */
[--C-:B------:R-:W-:Y:S01]  /*4340*/  SHF.R.U64 R12, R12, 0x10, R13.reuse ;  /* 0x000000100c0c7819 */ /* 0x100fe2000000120d */
[----:B------:R-:W-:Y:S01]  /*4350*/  HADD2.F32 R111, -RZ, R111.H0_H0 ;  /* 0x2000006fff6f7230 */ /* 0x000fe20000004100 */
[----:B------:R-:W-:Y:S01]  /*4360*/  SHF.R.U32.HI R104, RZ, 0x10, R13 ;  /* 0x00000010ff687819 */ /* 0x000fe2000001160d */
[--C-:B--2---:R-:W-:Y:S01]  /*4370*/  HADD2.F32 R108, -RZ, R53.reuse.H0_H0 ;  /* 0x20000035ff6c7230 */ /* 0x104fe20000004100 */
[--C-:B------:R-:W-:Y:S01]  /*4380*/  SHF.R.U64 R13, R36, 0x10, R37.reuse ;  /* 0x00000010240d7819 */ /* 0x100fe20000001225 */
[----:B------:R-:W-:Y:S01]  /*4390*/  HADD2.F32 R53, -RZ, R53.H1_H1 ;  /* 0x30000035ff357230 */ /* 0x000fe20000004100 */
[----:B------:R-:W-:Y:S01]  /*43a0*/  SHF.R.U32.HI R37, RZ, 0x10, R37 ;  /* 0x00000010ff257819 */ /* 0x000fe20000011625 */
[----:B------:R-:W-:Y:S01]  /*43b0*/  HADD2.F32 R109, -RZ, R109.H0_H0 ;  /* 0x2000006dff6d7230 */ /* 0x000fe20000004100 */
[--C-:B------:R-:W-:Y:S01]  /*43c0*/  SHF.R.U64 R14, R14, 0x10, R15.reuse ;  /* 0x000000100e0e7819 */ /* 0x100fe2000000120f */
[----:B------:R-:W-:Y:S01]  /*43d0*/  HADD2.F32 R104, -RZ, R104.H0_H0 ;  /* 0x20000068ff687230 */ /* 0x000fe20000004100 */
[----:B------:R-:W-:Y:S01]  /*43e0*/  SHF.R.U32.HI R36, RZ, 0x10, R15 ;  /* 0x00000010ff247819 */ /* 0x000fe2000001160f */
[----:B------:R-:W-:Y:S01]  /*43f0*/  HADD2.F32 R110, -RZ, R37.H0_H0 ;  /* 0x20000025ff6e7230 */ /* 0x000fe20000004100 */
[----:B------:R-:W-:Y:S01]  /*4400*/  SHF.R.U64 R15, R38, 0x10, R39 ;  /* 0x00000010260f7819 */ /* 0x000fe20000001227 */
[----:B-1----:R-:W-:-:S02]  /*4410*/  HADD2.F32 R38, -RZ, R49.H0_H0 ;  /* 0x20000031ff267230 */ /* 0x002fc40000004100 */
[-C--:B------:R-:W-:Y:S01]  /*4420*/  FMUL.FTZ R37, R108, R111.reuse ;  /* 0x0000006f6c257220 */ /* 0x080fe20000410000 */
[----:B------:R-:W-:Y:S02]  /*4430*/  HADD2.F32 R49, -RZ, R49.H1_H1 ;  /* 0x30000031ff317230 */ /* 0x000fe40000004100 */
[-C--:B------:R-:W-:Y:S01]  /*4440*/  FMUL.FTZ R112, R53, R110.reuse ;  /* 0x0000006e35707220 */ /* 0x080fe20000410000 */
[----:B------:R-:W-:Y:S01]  /*4450*/  SHF.R.U32.HI R39, RZ, 0x10, R39 ;  /* 0x00000010ff277819 */ /* 0x000fe20000011627 */
[C---:B------:R-:W-:Y:S01]  /*4460*/  FMUL.FTZ R111, R38.reuse, R111 ;  /* 0x0000006f266f7220 */ /* 0x040fe20000410000 */
[-C--:B------:R-:W-:Y:S01]  /*4470*/  FFMA.FTZ R38, R38, R109.reuse, -R37 ;  /* 0x0000006d26267223 */ /* 0x080fe20000010825 */
[C---:B------:R-:W-:Y:S01]  /*4480*/  FMUL.FTZ R110, R49.reuse, R110 ;  /* 0x0000006e316e7220 */ /* 0x040fe20000410000 */
[----:B------:R-:W-:Y:S01]  /*4490*/  FFMA.FTZ R49, R49, R104, -R112 ;  /* 0x0000006831317223 */ /* 0x000fe20000010870 */
[----:B------:R-:W-:Y:S01]  /*44a0*/  FFMA.FTZ R37, R108, R109, R111 ;  /* 0x0000006d6c257223 */ /* 0x000fe2000001006f */
[----:B------:R-:W-:-:S02]  /*44b0*/  HADD2.F32 R108, -RZ, R107.H1_H1 ;  /* 0x3000006bff6c7230 */ /* 0x000fc40000004100 */
[----:B------:R-:W-:Y:S01]  /*44c0*/  FFMA.FTZ R104, R53, R104, R110 ;  /* 0x0000006835687223 */ /* 0x000fe2000001006e */
[----:B------:R-:W-:Y:S01]  /*44d0*/  HADD2.F32 R112, -RZ, R107.H0_H0 ;  /* 0x2000006bff707230 */ /* 0x000fe20000004100 */
[----:B------:R-:W-:Y:S01]  /*44e0*/  F2FP.F16.F32.PACK_AB R49, R49, R38 ;  /* 0x000000263131723e */ /* 0x000fe200000000ff */
[--C-:B------:R-:W-:Y:S02]  /*44f0*/  HADD2.F32 R107, -RZ, R55.reuse.H0_H0 ;  /* 0x20000037ff6b7230 */ /* 0x100fe40000004100 */
[----:B------:R-:W-:Y:S01]  /*4500*/  HADD2.F32 R55, -RZ, R55.H1_H1 ;  /* 0x30000037ff377230 */ /* 0x000fe20000004100 */
[----:B------:R-:W-:Y:S01]  /*4510*/  F2FP.F16.F32.PACK_AB R37, R104, R37 ;  /* 0x000000256825723e */ /* 0x000fe200000000ff */
[----:B------:R-:W-:Y:S02]  /*4520*/  HADD2.F32 R53, -RZ, R51.H0_H0 ;  /* 0x20000033ff357230 */ /* 0x000fe40000004100 */
[----:B------:R-:W-:Y:S02]  /*4530*/  HADD2.F32 R114, -RZ, R39.H0_H0 ;  /* 0x20000027ff727230 */ /* 0x000fe40000004100 */
[----:B------:R-:W-:-:S02]  /*4540*/  HADD2.F32 R51, -RZ, R51.H1_H1 ;  /* 0x30000033ff337230 */ /* 0x000fc40000004100 */
        /* <DEDUP_REMOVED lines=31> */
[--C-:B------:R-:W-:Y:S02]  /*4740*/  HADD2.F32 R106, -RZ, R105.reuse.H1_H1 ;  /* 0x30000069ff6a7230 */ /* 0x100fe40000004100 */
[----:B------:R-:W-:Y:S02]  /*4750*/  HADD2.F32 R50, -RZ, R50.H1_H1 ;  /* 0x30000032ff327230 */ /* 0x000fe40000004100 */
[----:B------:R-:W-:Y:S01]  /*4760*/  FMUL.FTZ R111, R54, R107 ;  /* 0x0000006b366f7220 */ /* 0x000fe20000410000 */
[----:B------:R-:W-:-:S02]  /*4770*/  HADD2.F32 R55, -RZ, R105.H0_H0 ;  /* 0x20000069ff377230 */ /* 0x000fc40000004100 */
[CC--:B------:R-:W-:Y:S01]  /*4780*/  FMUL.FTZ R109, R15.reuse, R106.reuse ;  /* 0x0000006a0f6d7220 */ /* 0x0c0fe20000410000 */
[----:B------:R-:W-:Y:S02]  /*4790*/  HADD2.F32 R105, -RZ, R14.H0_H0 ;  /* 0x2000000eff697230 */ /* 0x000fe40000004100 */
[----:B------:R-:W-:Y:S01]  /*47a0*/  FMUL.FTZ R14, R52, R106 ;  /* 0x0000006a340e7220 */ /* 0x000fe20000410000 */
[----:B------:R-:W-:Y:S01]  /*47b0*/  FMUL.FTZ R107, R50, R107 ;  /* 0x0000006b326b7220 */ /* 0x000fe20000410000 */
[----:B------:R-:W-:Y:S01]  /*47c0*/  FFMA.FTZ R109, R52, R55, R109 ;  /* 0x00000037346d7223 */ /* 0x000fe2000001006d */
[----:B------:R-:W-:Y:S01]  /*47d0*/  F2FP.F16.F32.PACK_AB R52, R48, R13 ;  /* 0x0000000d3034723e */ /* 0x000fe200000000ff */
[----:B------:R-:W-:Y:S01]  /*47e0*/  FFMA.FTZ R14, R15, R55, -R14 ;  /* 0x000000370f0e7223 */ /* 0x000fe2000001080e */
[-C--:B------:R-:W-:Y:S01]  /*47f0*/  FFMA.FTZ R111, R50, R105.reuse, -R111 ;  /* 0x00000069326f7223 */ /* 0x080fe2000001086f */
[----:B------:R-:W-:Y:S01]  /*4800*/  FFMA.FTZ R54, R54, R105, R107 ;  /* 0x0000006936367223 */ /* 0x000fe2000001006b */
[----:B------:R-:W-:Y:S01]  /*4810*/  F2FP.F16.F32.PACK_AB R55, R108, R39 ;  /* 0x000000276c37723e */ /* 0x000fe200000000ff */
[----:B------:R-:W-:-:S02]  /*4820*/  IMAD.MOV.U32 R48, RZ, RZ, R12 ;  /* 0x000000ffff307224 */ /* 0x000fc400078e000c */
[----:B------:R-:W-:Y:S01]  /*4830*/  F2FP.F16.F32.PACK_AB R50, R111, R14 ;  /* 0x0000000e6f32723e */ /* 0x000fe200000000ff */
[----:B------:R-:W-:Y:S01]  /*4840*/  IMAD.MOV.U32 R53, RZ, RZ, R37 ;  /* 0x000000ffff357224 */ /* 0x000fe200078e0025 */
[----:B------:R-:W-:-:S07]  /*4850*/  F2FP.F16.F32.PACK_AB R54, R54, R109 ;  /* 0x0000006d3636723e */ /* 0x000fce00000000ff */
.L_x_14024:
[----:B------:R-:W-:Y:S05]  /*4860*/  BSYNC B2 ;  /* 0x0000000000027941 */ /* 0x000fea0003800000 */
.L_x_14023:
[----:B------:R-:W-:Y:S02]  /*4870*/  ISETP.GE.AND P5, PT, R98, R95, PT ;  /* 0x0000005f6200720c */ /* 0x000fe40003fa6270 */
[----:B------:R-:W-:-:S11]  /*4880*/  P2R R13, PR, RZ, 0x1 ;  /* 0x00000001ff0d7803 */ /* 0x000fd60000000000 */
[--C-:B------:R-:W-:Y:S02]  /*4890*/  @!P5 SHF.R.S32.HI R12, RZ, 0x1f, R98.reuse ;  /* 0x0000001fff0cd819 */ /* 0x100fe40000011462 */
[----:B------:R-:W-:-:S04]  /*48a0*/  @!P5 IADD3 R88, P0, P6, R8, R88, R98 ;  /* 0x000000580858d210 */ /* 0x000fc80007e1e062 */
[----:B------:R-:W-:Y:S02]  /*48b0*/  @!P5 IADD3.X R99, R78, R99, R12, P0, P6 ;  /* 0x000000634e63d210 */ /* 0x000fe400007ec40c */
[CC--:B------:R-:W-:Y:S02]  /*48c0*/  LEA R12, P6, R94.reuse, R80.reuse, 0x1 ;  /* 0x000000505e0c7211 */ /* 0x0c0fe400078c08ff */
[----:B------:R-:W-:Y:S02]  /*48d0*/  ISETP.NE.AND P0, PT, R13, RZ, PT ;  /* 0x000000ff0d00720c */ /* 0x000fe40003f05270 */
[----:B------:R-:W-:Y:S02]  /*48e0*/  LEA.HI.X R13, R94, R81, R96, 0x1, P6 ;  /* 0x000000515e0d7211 */ /* 0x000fe400030f0c60 */
[----:B------:R-:W-:-:S03]  /*48f0*/  @!P5 LEA R14, P6, R88, R80, 0x1 ;  /* 0x00000050580ed211 */ /* 0x000fc600078c08ff */
[----:B-1----:R1:W-:Y:S01]  /*4900*/  STG.E.128 desc[UR38][R12.64], R48 ;  /* 0x000000300c007986 */ /* 0x0023e2000c101d26 */
[----:B------:R-:W-:-:S05]  /*4910*/  @!P5 LEA.HI.X R15, R88, R81, R99, 0x1, P6 ;  /* 0x00000051580fd211 */ /* 0x000fca00030f0c63 */
[----:B--2---:R1:W-:Y:S04]  /*4920*/  @!P5 STG.E.128 desc[UR38][R14.64], R52 ;  /* 0x000000340e00d986 */ /* 0x0043e8000c101d26 */
.L_x_14022:
[----:B------:R-:W-:Y:S05]  /*4930*/  BSYNC B1 ;  /* 0x0000000000017941 */ /* 0x000fea0003800000 */
.L_x_14021:
        /* <DEDUP_REMOVED lines=9> */
[C---:B------:R-:W-:Y:S01]  /*49d0*/  VIADD R15, R17.reuse, 0x60 ;  /* 0x00000060110f7836 */ /* 0x040fe20000000000 */
[----:B------:R-:W-:Y:S01]  /*49e0*/  SEL R97, R64, R97, !P0 ;  /* 0x0000006140617207 */ /* 0x000fe20004000000 */
[----:B------:R-:W-:Y:S01]  /*49f0*/  VIADD R36, R17, 0x60 ;  /* 0x0000006011247836 */ /* 0x000fe20000000000 */
[----:B------:R-:W-:Y:S01]  /*4a00*/  IADD3.X R13, R78, R51, R5, P5, P6 ;  /* 0x000000334e0d7210 */ /* 0x000fe20002fec405 */
[----:B------:R-:W-:Y:S01]  /*4a10*/  IMAD.SHL.U32 R15, R15, 0x40, RZ ;  /* 0x000000400f0f7824 */ /* 0x000fe200078e00ff */
[----:B------:R-:W-:Y:S01]  /*4a20*/  LEA R48, P5, R12, R80, 0x1 ;  /* 0x000000500c307211 */ /* 0x000fe200078a08ff */
[----:B------:R-:W-:Y:S01]  /*4a30*/  IMAD.SHL.U32 R36, R36, 0x40, RZ ;  /* 0x0000004024247824 */ /* 0x000fe200078e00ff */
[----:B------:R-:W-:Y:S02]  /*4a40*/  BSSY B1, `(.L_x_14025) ;  /* 0x000006a000017945 */ /* 0x000fe40003800000 */
[----:B------:R-:W-:Y:S01]  /*4a50*/  LEA.HI.X R49, R12, R81, R13, 0x1, P5 ;  /* 0x000000510c317211 */ /* 0x000fe200028f0c0d */
[----:B------:R-:W-:Y:S01]  /*4a60*/  IMAD R13, R22, 0x2000, R3 ;  /* 0x00002000160d7824 */ /* 0x000fe200078e0203 */
[----:B------:R-:W-:-:S02]  /*4a70*/  SHF.R.S32.HI R12, RZ, 0x1f, R97 ;  /* 0x0000001fff0c7819 */ /* 0x000fc40000011461 */
[----:B------:R-:W-:Y:S01]  /*4a80*/  LOP3.LUT R15, R15, 0x1c0, RZ, 0xc0, !PT ;  /* 0x000001c00f0f7812 */ /* 0x000fe200078ec0ff */
[----:B------:R-:W-:Y:S01]  /*4a90*/  IMAD R13, R13, 0x2, R2 ;  /* 0x000000020d0d7824 */ /* 0x000fe200078e0202 */
[----:B------:R-:W-:Y:S02]  /*4aa0*/  LEA.HI R97, R12, R97, RZ, 0x4 ;  /* 0x000000610c617211 */ /* 0x000fe400078f20ff */
[----:B------:R-:W-:Y:S02]  /*4ab0*/  LOP3.LUT R36, R36, 0x1c0, RZ, 0xc0, !PT ;  /* 0x000001c024247812 */ /* 0x000fe400078ec0ff */
[----:B------:R-:W-:Y:S02]  /*4ac0*/  LEA.HI.SX32 R53, R97, R6, 0x1c ;  /* 0x0000000661357211 */ /* 0x000fe400078fe2ff */
[----:B------:R-:W-:-:S03]  /*4ad0*/  SHF.R.U32.HI R15, RZ, 0x3, R15 ;  /* 0x00000003ff0f7819 */ /* 0x000fc6000001160f */
        /* <DEDUP_REMOVED lines=10> */
[----:B------:R-:W-:Y:S01]  /*4b80*/  HADD2.F32 R55, -RZ, R103.H1_H1 ;  /* 0x30000067ff377230 */ /* 0x000fe20000004100 */
[----:B------:R-:W-:Y:S01]  /*4b90*/  SHF.R.U64 R40, R42, 0x10, R43 ;  /* 0x000000102a287819 */ /* 0x000fe2000000122b */
[----:B-1----:R-:W-:Y:S01]  /*4ba0*/  IMAD.MOV.U32 R42, RZ, RZ, R12 ;  /* 0x000000ffff2a7224 */ /* 0x002fe200078e000c */
[----:B------:R-:W-:Y:S01]  /*4bb0*/  SHF.R.U32.HI R52, RZ, 0x10, R45 ;  /* 0x00000010ff347819 */ /* 0x000fe2000001162d */
[----:B--2---:R-:W-:Y:S01]  /*4bc0*/  IMAD.MOV.U32 R12, RZ, RZ, R37 ;  /* 0x000000ffff0c7224 */ /* 0x004fe200078e0025 */
[----:B------:R-:W-:Y:S01]  /*4bd0*/  SHF.R.U64 R44, R44, 0x10, R45 ;  /* 0x000000102c2c7819 */ /* 0x000fe2000000122d */
[----:B------:R-:W-:Y:S01]  /*4be0*/  IMAD.MOV.U32 R45, RZ, RZ, R39 ;  /* 0x000000ffff2d7224 */ /* 0x000fe200078e0027 */
[----:B------:R-:W-:Y:S01]  /*4bf0*/  SHF.R.U32.HI R87, RZ, 0x10, R43 ;  /* 0x00000010ff577819 */ /* 0x000fe2000001162b */
[----:B------:R-:W-:Y:S01]  /*4c00*/  IMAD.MOV.U32 R43, RZ, RZ, R36 ;  /* 0x000000ffff2b7224 */ /* 0x000fe200078e0024 */
[----:B------:R-:W-:Y:S01]  /*4c10*/  SHF.R.U32.HI R54, RZ, 0x10, R41 ;  /* 0x00000010ff367819 */ /* 0x000fe20000011629 */
[--C-:B------:R-:W-:Y:S01]  /*4c20*/  HADD2.F32 R36, -RZ, R12.reuse.H0_H0 ;  /* 0x2000000cff247230 */ /* 0x100fe20000004100 */
[--C-:B------:R-:W-:Y:S01]  /*4c30*/  SHF.R.U64 R41, R46, 0x10, R47.reuse ;  /* 0x000000102e297819 */ /* 0x100fe2000000122f */
[----:B------:R-:W-:Y:S01]  /*4c40*/  HADD2.F32 R39, -RZ, R12.H1_H1 ;  /* 0x3000000cff277230 */ /* 0x000fe20000004100 */
[----:B------:R-:W-:Y:S01]  /*4c50*/  SHF.R.U32.HI R86, RZ, 0x10, R47 ;  /* 0x00000010ff567819 */ /* 0x000fe2000001162f */
[----:B------:R-:W-:-:S02]  /*4c60*/  IMAD.MOV.U32 R37, RZ, RZ, R15 ;  /* 0x000000ffff257224 */ /* 0x000fc400078e000f */
[--C-:B------:R-:W-:Y:S02]  /*4c70*/  HADD2.F32 R12, -RZ, R13.reuse.H0_H0 ;  /* 0x2000000dff0c7230 */ /* 0x100fe40000004100 */
[----:B------:R-:W-:Y:S02]  /*4c80*/  HADD2.F32 R52, -RZ, R52.H0_H0 ;  /* 0x20000034ff347230 */ /* 0x000fe40000004100 */
[----:B------:R-:W-:Y:S02]  /*4c90*/  HADD2.F32 R15, -RZ, R13.H1_H1 ;  /* 0x3000000dff0f7230 */ /* 0x000fe40000004100 */
[-C--:B------:R-:W-:Y:S01]  /*4ca0*/  FMUL.FTZ R13, R36, R55.reuse ;  /* 0x00000037240d7220 */ /* 0x080fe20000410000 */
[----:B------:R-:W-:Y:S02]  /*4cb0*/  HADD2.F32 R47, -RZ, R102.H1_H1 ;  /* 0x30000066ff2f7230 */ /* 0x000fe40000004100 */
[----:B------:R-:W-:Y:S01]  /*4cc0*/  FMUL.FTZ R55, R12, R55 ;  /* 0x000000370c377220 */ /* 0x000fe20000410000 */
[----:B------:R-:W-:-:S02]  /*4cd0*/  HADD2.F32 R46, -RZ, R54.H0_H0 ;  /* 0x20000036ff2e7230 */ /* 0x000fc40000004100 */
[-C--:B------:R-:W-:Y:S01]  /*4ce0*/  FMUL.FTZ R54, R39, R52.reuse ;  /* 0x0000003427367220 */ /* 0x080fe20000410000 */
[C---:B------:R-:W-:Y:S01]  /*4cf0*/  FMUL.FTZ R52, R15.reuse, R52 ;  /* 0x000000340f347220 */ /* 0x040fe20000410000 */
[-C--:B------:R-:W-:Y:S01]  /*4d00*/  FFMA.FTZ R12, R12, R47.reuse, -R13 ;  /* 0x0000002f0c0c7223 */ /* 0x080fe2000001080d */
[----:B------:R-:W-:Y:S01]  /*4d10*/  FFMA.FTZ R13, R36, R47, R55 ;  /* 0x0000002f240d7223 */ /* 0x000fe20000010037 */
[-C--:B------:R-:W-:Y:S01]  /*4d20*/  FFMA.FTZ R15, R15, R46.reuse, -R54 ;  /* 0x0000002e0f0f7223 */ /* 0x080fe20000010836 */
[----:B------:R-:W-:Y:S01]  /*4d30*/  FFMA.FTZ R36, R39, R46, R52 ;  /* 0x0000002e27247223 */ /* 0x000fe20000010034 */
[----:B------:R-:W-:Y:S02]  /*4d40*/  HADD2.F32 R103, -RZ, R103.H0_H0 ;  /* 0x20000067ff677230 */ /* 0x000fe40000004100 */
[--C-:B------:R-:W-:Y:S01]  /*4d50*/  HADD2.F32 R46, -RZ, R45.reuse.H0_H0 ;  /* 0x2000002dff2e7230 */ /* 0x100fe20000004100 */
[----:B------:R-:W-:Y:S01]  /*4d60*/  F2FP.F16.F32.PACK_AB R15, R15, R12 ;  /* 0x0000000c0f0f723e */ /* 0x000fe200000000ff */
[----:B------:R-:W-:-:S02]  /*4d70*/  HADD2.F32 R47, -RZ, R45.H1_H1 ;  /* 0x3000002dff2f7230 */ /* 0x000fc40000004100 */
[----:B------:R-:W-:Y:S02]  /*4d80*/  HADD2.F32 R86, -RZ, R86.H0_H0 ;  /* 0x20000056ff567230 */ /* 0x000fe40000004100 */
[-C--:B------:R-:W-:Y:S01]  /*4d90*/  FMUL.FTZ R88, R46, R103.reuse ;  /* 0x000000672e587220 */ /* 0x080fe20000410000 */
[--C-:B------:R-:W-:Y:S02]  /*4da0*/  HADD2.F32 R39, -RZ, R37.reuse.H0_H0 ;  /* 0x20000025ff277230 */ /* 0x100fe40000004100 */
[----:B------:R-:W-:Y:S02]  /*4db0*/  HADD2.F32 R45, -RZ, R37.H1_H1 ;  /* 0x30000025ff2d7230 */ /* 0x000fe40000004100 */
[----:B------:R-:W-:Y:S01]  /*4dc0*/  FMUL.FTZ R94, R47, R86 ;  /* 0x000000562f5e7220 */ /* 0x000fe20000410000 */
[----:B------:R-:W-:Y:S02]  /*4dd0*/  HADD2.F32 R52, -RZ, R100.H1_H1 ;  /* 0x30000064ff347230 */ /* 0x000fe40000004100 */
[----:B------:R-:W-:Y:S01]  /*4de0*/  FMUL.FTZ R103, R39, R103 ;  /* 0x0000006727677220 */ /* 0x000fe20000410000 */
[----:B------:R-:W-:-:S02]  /*4df0*/  HADD2.F32 R54, -RZ, R87.H0_H0 ;  /* 0x20000057ff367230 */ /* 0x000fc40000004100 */
        /* <DEDUP_REMOVED lines=9> */
[--C-:B------:R-:W-:Y:S01]  /*4e90*/  HADD2.F32 R45, -RZ, R43.reuse.H0_H0 ;  /* 0x2000002bff2d7230 */ /* 0x100fe20000004100 */
[----:B------:R-:W-:Y:S01]  /*4ea0*/  F2FP.F16.F32.PACK_AB R37, R36, R13 ;  /* 0x0000000d2425723e */ /* 0x000fe200000000ff */
[----:B------:R-:W-:Y:S01]  /*4eb0*/  HADD2.F32 R44, -RZ, R42.H0_H0 ;  /* 0x2000002aff2c7230 */ /* 0x000fe20000004100 */
[----:B------:R-:W-:Y:S01]  /*4ec0*/  F2FP.F16.F32.PACK_AB R39, R86, R39 ;  /* 0x000000275627723e */ /* 0x000fe200000000ff */
[----:B------:R-:W-:-:S02]  /*4ed0*/  HADD2.F32 R43, -RZ, R43.H1_H1 ;  /* 0x3000002bff2b7230 */ /* 0x000fc40000004100 */
[-C--:B------:R-:W-:Y:S01]  /*4ee0*/  FMUL.FTZ R55, R45, R46.reuse ;  /* 0x0000002e2d377220 */ /* 0x080fe20000410000 */
[----:B------:R-:W-:Y:S02]  /*4ef0*/  HADD2.F32 R42, -RZ, R42.H1_H1 ;  /* 0x3000002aff2a7230 */ /* 0x000fe40000004100 */
        /* <DEDUP_REMOVED lines=9> */
[----:B------:R-:W-:Y:S02]  /*4f90*/  HADD2.F32 R42, -RZ, R38.H0_H0 ;  /* 0x20000026ff2a7230 */ /* 0x000fe40000004100 */
[----:B------:R-:W-:Y:S01]  /*4fa0*/  HADD2.F32 R101, -RZ, R101.H1_H1 ;  /* 0x30000065ff657230 */ /* 0x000fe20000004100 */
[----:B------:R-:W-:Y:S01]  /*4fb0*/  F2FP.F16.F32.PACK_AB R12, R44, R55 ;  /* 0x000000372c0c723e */ /* 0x000fe200000000ff */
[----:B------:R-:W-:Y:S01]  /*4fc0*/  HADD2.F32 R41, -RZ, R14.H0_H0 ;  /* 0x2000000eff297230 */ /* 0x000fe20000004100 */
[----:B------:R-:W-:Y:S01]  /*4fd0*/  F2FP.F16.F32.PACK_AB R36, R47, R46 ;  /* 0x0000002e2f24723e */ /* 0x000fe200000000ff */
[----:B------:R-:W-:Y:S02]  /*4fe0*/  HADD2.F32 R38, -RZ, R38.H1_H1 ;  /* 0x30000026ff267230 */ /* 0x000fe40000004100 */
[----:B------:R-:W-:Y:S02]  /*4ff0*/  HADD2.F32 R14, -RZ, R14.H1_H1 ;  /* 0x3000000eff0e7230 */ /* 0x000fe40000004100 */
[----:B------:R-:W-:-:S02]  /*5000*/  HADD2.F32 R43, -RZ, R40.H0_H0 ;  /* 0x20000028ff2b7230 */ /* 0x000fc40000004100 */
[----:B------:R-:W-:Y:S01]  /*5010*/  FMUL.FTZ R40, R42, R101 ;  /* 0x000000652a287220 */ /* 0x000fe20000410000 */
[----:B------:R-:W-:Y:S02]  /*5020*/  HADD2.F32 R102, -RZ, R102.H0_H0 ;  /* 0x20000066ff667230 */ /* 0x000fe40000004100 */
[----:B------:R-:W-:Y:S01]  /*5030*/  FMUL.FTZ R87, R38, R45 ;  /* 0x0000002d26577220 */ /* 0x000fe20000410000 */
[C---:B------:R-:W-:Y:S01]  /*5040*/  FMUL.FTZ R101, R41.reuse, R101 ;  /* 0x0000006529657220 */ /* 0x040fe20000410000 */
[----:B------:R-:W-:Y:S01]  /*5050*/  FMUL.FTZ R45, R14, R45 ;  /* 0x0000002d0e2d7220 */ /* 0x000fe20000410000 */
[----:B------:R-:W-:Y:S02]  /*5060*/  IMAD.MOV.U32 R13, RZ, RZ, R15 ;  /* 0x000000ffff0d7224 */ /* 0x000fe400078e000f */
[-C--:B------:R-:W-:Y:S01]  /*5070*/  FFMA.FTZ R40, R41, R102.reuse, -R40 ;  /* 0x0000006629287223 */ /* 0x080fe20000010828 */
[----:B------:R-:W-:Y:S01]  /*5080*/  FFMA.FTZ R101, R42, R102, R101 ;  /* 0x000000662a657223 */ /* 0x000fe20000010065 */
[-C--:B------:R-:W-:Y:S01]  /*5090*/  FFMA.FTZ R87, R14, R43.reuse, -R87 ;  /* 0x0000002b0e577223 */ /* 0x080fe20000010857 */
[----:B------:R-:W-:Y:S01]  /*50a0*/  FFMA.FTZ R38, R38, R43, R45 ;  /* 0x0000002b26267223 */ /* 0x000fe2000001002d */
[----:B------:R-:W-:-:S03]  /*50b0*/  IMAD.MOV.U32 R15, RZ, RZ, R94 ;  /* 0x000000ffff0f7224 */ /* 0x000fc600078e005e */
[----:B------:R-:W-:Y:S02]  /*50c0*/  F2FP.F16.F32.PACK_AB R14, R87, R40 ;  /* 0x00000028570e723e */ /* 0x000fe400000000ff */
[----:B------:R-:W-:-:S07]  /*50d0*/  F2FP.F16.F32.PACK_AB R38, R38, R101 ;  /* 0x000000652626723e */ /* 0x000fce00000000ff */
.L_x_14026:
[----:B------:R-:W-:Y:S05]  /*50e0*/  BSYNC B1 ;  /* 0x0000000000017941 */ /* 0x000fea0003800000 */
.L_x_14025:
        /* <DEDUP_REMOVED lines=10> */
.L_x_13992:
[----:B------:R-:W-:-:S06]  /*5190*/  UISETP.NE.AND UP0, UPT, UR37, 0x3, UPT ;  /* 0x000000032500788c */ /* 0x000fcc000bf05270 */
[----:B------:R-:W-:-:S13]  /*51a0*/  PLOP3.LUT P3, PT, PT, PT, UP0, 0x80, 0x0 ;  /* 0x000000000000781c */ /* 0x000fda0003f6f008 */
[----:B------:R-:W-:Y:S05]  /*51b0*/  @!P3 BRA `(.L_x_14027) ;  /* 0x000000000004b947 */ /* 0x000fea0003800000 */
[----:B------:R-:W-:Y:S01]  /*51c0*/  BPT.TRAP 0x1 ;  /* 0x000000040000795c */ /* 0x000fe20000300000 */
.L_x_14027:
[----:B------:R-:W2:Y:S01]  /*51d0*/  LDL R12, [R1+0x10] ;  /* 0x00001000010c7983 */ /* 0x000ea20000100800 */
[----:B------:R-:W-:Y:S01]  /*51e0*/  IMAD R79, R22, 0x8, R2 ;  /* 0x00000008164f7824 */ /* 0x000fe200078e0202 */
[----:B------:R-:W-:Y:S01]  /*51f0*/  BSSY B1, `(.L_x_14028) ;  /* 0x0000006000017945 */ /* 0x000fe20003800000 */
[----:B------:R-:W-:-:S05]  /*5200*/  IMAD R90, R26, -0x80, R29 ;  /* 0xffffff801a5a7824 */ /* 0x000fca00078e021d */
[----:B------:R-:W-:Y:S02]  /*5210*/  VIMNMX R90, R90, 0x80, PT ;  /* 0x000000805a5a7848 */ /* 0x000fe40003fe0100 */
[----:B--2---:R-:W-:-:S04]  /*5220*/  SHF.L.U32 R91, R12, 0x1f, RZ ;  /* 0x0000001f0c5b7819 */ /* 0x004fc800000006ff */
[----:B------:R-:W1:Y:S02]  /*5230*/  SYNCS.PHASECHK.TRANS64.TRYWAIT P4, [R79+URZ+0x16890], R91 ;  /* 0x0168905b4f0075a7 */ /* 0x000e64000808017f */
[----:B-1----:R-:W-:Y:S05]  /*5240*/  @!P4 BRA `(.L_x_14029) ;  /* 0x0000018000e0c947 */ /* 0x002fea0003800000 */
.L_x_14327:
[----:B------:R-:W-:Y:S05]  /*5250*/  BSYNC B1 ;  /* 0x0000000000017941 */ /* 0x000fea0003800000 */
.L_x_14028:
[----:B------:R-:W-:Y:S01]  /*5260*/  ISETP.GE.AND P4, PT, R17, R90, PT ;  /* 0x0000005a1100720c */ /* 0x000fe20003f86270 */
[----:B------:R-:W-:-:S12]  /*5270*/  BSSY B1, `(.L_x_14030) ;  /* 0x0000006000017945 */ /* 0x000fd80003800000 */
[----:B------:R-:W-:Y:S05]  /*5280*/  @P4 BRA `(.L_x_14031) ;  /* 0x0000000000104947 */ /* 0x000fea0003800000 */
[----:B------:R-:W2:Y:S04]  /*5290*/  @!P1 LDS.128 R12, [R83+0xe000] ;  /* 0x00e00000530c9984 */ /* 0x000ea80000000c00 */
[----:B0-----:R-:W0:Y:S04]  /*52a0*/  @!P2 LDS.128 R36, [R82+0xe000] ;  /* 0x00e000005224a984 */ /* 0x001e280000000c00 */
[----:B--2---:R2:W-:Y:S04]  /*52b0*/  @!P1 STG.E.128 desc[UR38][R42.64], R12 ;  /* 0x0000000c2a009986 */ /* 0x0045e8000c101d26 */
[----:B0-----:R2:W-:Y:S02]  /*52c0*/  @!P2 STG.E.128 desc[UR38][R42.64+0x40], R36 ;  /* 0x000040242a00a986 */ /* 0x0015e4000c101d26 */
.L_x_14031:
[----:B------:R-:W-:Y:S05]  /*52d0*/  BSYNC B1 ;  /* 0x0000000000017941 */ /* 0x000fea0003800000 */
.L_x_14030:
[----:B--2---:R-:W-:-:S05]  /*52e0*/  VIADD R12, R17, 0x60 ;  /* 0x00000060110c7836 */ /* 0x004fca0000000000 */
[----:B------:R-:W-:-:S13]  /*52f0*/  ISETP.GE.AND P4, PT, R12, R90, PT ;  /* 0x0000005a0c00720c */ /* 0x000fda0003f86270 */
[----:B------:R-:W-:Y:S05]  /*5300*/  @P4 BRA `(.L_x_14009) ;  /* 0x0000000000104947 */ /* 0x000fea0003800000 */
[----:B------:R-:W2:Y:S04]  /*5310*/  @!P1 LDS.128 R12, [R83+0x11000] ;  /* 0x01100000530c9984 */ /* 0x000ea80000000c00 */
[----:B0-----:R-:W0:Y:S04]  /*5320*/  @!P2 LDS.128 R36, [R82+0x11000] ;  /* 0x011000005224a984 */ /* 0x001e280000000c00 */
[----:B--2---:R2:W-:Y:S04]  /*5330*/  @!P1 STG.E.128 desc[UR38][R40.64], R12 ;  /* 0x0000000c28009986 */ /* 0x0045e8000c101d26 */
[----:B0-----:R2:W-:Y:S02]  /*5340*/  @!P2 STG.E.128 desc[UR38][R40.64+0x40], R36 ;  /* 0x000040242800a986 */ /* 0x0015e4000c101d26 */
.L_x_14009:
[----:B------:R-:W-:Y:S05]  /*5350*/  BSYNC B0 ;  /* 0x0000000000007941 */ /* 0x000fea0003800000 */
.L_x_13991:
        /* <DEDUP_REMOVED lines=17> */
.L_x_14033:
[----:B------:R-:W-:Y:S05]  /*5470*/  BSYNC B0 ;  /* 0x0000000000007941 */ /* 0x000fea0003800000 */
.L_x_14032:
[----:B------:R-:W2:Y:S01]  /*5480*/  SYNCS.PHASECHK.TRANS64.TRYWAIT P3, [R79+URZ+0x168b0], R91 ;  /* 0x0168b05b4f0075a7 */ /* 0x000ea2000806017f */
[----:B------:R-:W-:Y:S01]  /*5490*/  ULDC UR40, c[0x0][0x2f4] ;  /* 0x0000bd0000287ab9 */ /* 0x000fe20000000800 */
[----:B------:R-:W-:Y:S01]  /*54a0*/  ULDC.64 UR44, c[0x0][0x328] ;  /* 0x0000ca00002c7ab9 */ /* 0x000fe20000000a00 */
[----:B------:R-:W-:Y:S01]  /*54b0*/  ULDC.64 UR42, c[0x0][0x318] ;  /* 0x0000c600002a7ab9 */ /* 0x000fe20000000a00 */
[----:B------:R-:W-:Y:S01]  /*54c0*/  BSSY B0, `(.L_x_14034) ;  /* 0x0000003000007945 */ /* 0x000fe20003800000 */
[----:B------:R-:W-:-:S03]  /*54d0*/  IMAD.WIDE R36, R26, 0x80, R10 ;  /* 0x000000801a247825 */ /* 0x000fc600078e020a */
[----:B--2---:R-:W-:Y:S05]  /*54e0*/  @!P3 BRA `(.L_x_14035) ;  /* 0x00000180004cb947 */ /* 0x004fea0003800000 */
.L_x_14328:
[----:B------:R-:W-:Y:S05]  /*54f0*/  BSYNC B0 ;  /* 0x0000000000007941 */ /* 0x000fea0003800000 */
.L_x_14034:
        /* <DEDUP_REMOVED lines=9> */
[----:B0-----:R-:W-:-:S04]  /*5590*/  LEA R38, P3, R12, UR42, 0x1 ;  /* 0x0000002a0c267c11 */ /* 0x001fc8000f8608ff */
[----:B------:R-:W-:Y:S02]  /*55a0*/  LEA.HI.X R39, R12, UR43, R13, 0x1, P3 ;  /* 0x0000002b0c277c11 */ /* 0x000fe400098f0c0d */
[----:B------:R-:W-:-:S13]  /*55b0*/  ISETP.GE.AND P3, PT, R18, UR40, PT ;  /* 0x0000002812007c0c */ /* 0x000fda000bf66270 */
[----:B------:R-:W0:Y:S04]  /*55c0*/  @!P3 LDS.128 R12, [R83] ;  /* 0x00000000530cb984 */ /* 0x000e280000000c00 */
[----:B0-----:R-:W-:Y:S01]  /*55d0*/  @!P3 STG.E.128 desc[UR38][R38.64], R12 ;  /* 0x0000000c2600b986 */ /* 0x001fe2000c101d26 */
[----:B------:R-:W-:-:S13]  /*55e0*/  ISETP.GE.AND P3, PT, R67, UR40, PT ;  /* 0x0000002843007c0c */ /* 0x000fda000bf66270 */
[----:B------:R-:W0:Y:S04]  /*55f0*/  @!P3 LDS.128 R12, [R82] ;  /* 0x00000000520cb984 */ /* 0x000e280000000c00 */
[----:B0-----:R3:W-:Y:S02]  /*5600*/  @!P3 STG.E.128 desc[UR38][R38.64+0x40], R12 ;  /* 0x0000400c2600b986 */ /* 0x0017e4000c101d26 */
.L_x_14037:
[----:B------:R-:W-:Y:S05]  /*5610*/  BSYNC B0 ;  /* 0x0000000000007941 */ /* 0x000fea0003800000 */
.L_x_14036:
[----:B-1-3--:R-:W-:Y:S01]  /*5620*/  VIADD R12, R17, 0x60 ;  /* 0x00000060110c7836 */ /* 0x00afe20000000000 */
[----:B------:R-:W-:Y:S04]  /*5630*/  BSSY B0, `(.L_x_14038) ;  /* 0x0000013000007945 */ /* 0x000fe80003800000 */
        /* <DEDUP_REMOVED lines=18> */
.L_x_14039:
[----:B------:R-:W-:Y:S05]  /*5760*/  BSYNC B0 ;  /* 0x0000000000007941 */ /* 0x000fea0003800000 */
.L_x_14038:
[----:B-1----:R-:W3:Y:S04]  /*5770*/  LDL R12, [R1] ;  /* 0x00000000010c7983 */ /* 0x002ee80000100800 */
[----:B------:R-:W4:Y:S01]  /*5780*/  LDL.LU R13, [R1+0x10] ;  /* 0x00001000010d7983 */ /* 0x000f220000300800 */
[----:B------:R-:W-:Y:S02]  /*5790*/  VIADD R22, R22, 0x1 ;  /* 0x0000000116167836 */ /* 0x000fe40000000000 */
        /* <DEDUP_REMOVED lines=14> */
[----:B----4-:R-:W-:-:S05]  /*5880*/  LOP3.LUT R13, R13, R12, RZ, 0x3c, !PT ;  /* 0x0000000c0d0d7212 */ /* 0x010fca00078e3cff */
[----:B------:R0:W-:Y:S02]  /*5890*/  STL [R1+0x10], R13 ;  /* 0x0000100d01007387 */ /* 0x0001e40000100800 */
[----:B------:R-:W-:Y:S05]  /*58a0*/  @P5 BRA `(.L_x_14040) ;  /* 0xffffffcc00305947 */ /* 0x000fea000383ffff */
[----:B0-----:R-:W0:Y:S01]  /*58b0*/  S2R R13, SR_TID.X ;  /* 0x00000000000d7919 */ /* 0x001e220000002100 */
[----:B------:R-:W-:Y:S02]  /*58c0*/  PLOP3.LUT P0, PT, PT, PT, PT, 0x8, 0x0 ;  /* 0x000000000000781c */ /* 0x000fe40003f0e170 */
[----:B0-----:R-:W-:-:S04]  /*58d0*/  SHF.R.U32.HI R13, RZ, 0x7, R13 ;  /* 0x00000007ff0d7819 */ /* 0x001fc8000001160d */
[----:B------:R-:W-:-:S13]  /*58e0*/  ISETP.NE.AND P5, PT, R13, 0x1, PT ;  /* 0x000000010d00780c */ /* 0x000fda0003fa5270 */
[----:B------:R-:W-:Y:S06]  /*58f0*/  @!P5 BAR.ARV 0x9, 0x100 ;  /* 0x024400000000db1d */ /* 0x000fec0000002000 */
.L_x_13986:
        /* <DEDUP_REMOVED lines=15> */
.L_x_14041:
        /* <DEDUP_REMOVED lines=13> */
.L_x_14044:
[----:B------:R-:W-:-:S13]  /*5ac0*/  ISETP.NE.AND P0, PT, R7, 0x1, PT ;  /* 0x000000010700780c */ /* 0x000fda0003f05270 */
[----:B------:R-:W1:Y:S02]  /*5ad0*/  @P0 LDC.64 R4, c[0x0][0x9e8] ;  /* 0x00027a00ff040b82 */ /* 0x000e640000000a00 */
[----:B-1----:R-:W-:-:S05]  /*5ae0*/  @P0 IMAD.HI.U32 R4, R3, R4, RZ ;  /* 0x0000000403040227 */ /* 0x002fca00078e00ff */
[----:B------:R-:W-:-:S07]  /*5af0*/  @P0 SHF.R.U32.HI R3, RZ, R5, R4 ;  /* 0x00000005ff030219 */ /* 0x000fce0000011604 */
.L_x_14045:
[----:B------:R-:W-:Y:S05]  /*5b00*/  BSYNC B0 ;  /* 0x0000000000007941 */ /* 0x000fea0003800000 */
.L_x_14043:
[----:B------:R-:W-:-:S05]  /*5b10*/  IMAD R3, R3, R7, R7 ;  /* 0x0000000703037224 */ /* 0x000fca00078e0207 */
[----:B------:R-:W-:-:S07]  /*5b20*/  VIMNMX R0, R0, R3, PT ;  /* 0x0000000300007248 */ /* 0x000fce0003fe0100 */
.L_x_14042:
        /* <DEDUP_REMOVED lines=24> */
.L_x_14048:
[----:B------:R-:W-:-:S13]  /*5cb0*/  ISETP.NE.AND P0, PT, R7, 0x1, PT ;  /* 0x000000010700780c */ /* 0x000fda0003f05270 */
[----:B------:R-:W1:Y:S02]  /*5cc0*/  @P0 LDC.64 R4, c[0x0][0x9e8] ;  /* 0x00027a00ff040b82 */ /* 0x000e640000000a00 */
[----:B-1----:R-:W-:-:S05]  /*5cd0*/  @P0 IMAD.HI.U32 R4, R0, R4, RZ ;  /* 0x0000000400040227 */ /* 0x002fca00078e00ff */
[----:B------:R-:W-:-:S07]  /*5ce0*/  @P0 SHF.R.U32.HI R0, RZ, R5, R4 ;  /* 0x00000005ff000219 */ /* 0x000fce0000011604 */
.L_x_14049:
[----:B------:R-:W-:Y:S05]  /*5cf0*/  BSYNC B0 ;  /* 0x0000000000007941 */ /* 0x000fea0003800000 */
.L_x_14047:
[----:B------:R-:W-:-:S05]  /*5d00*/  IMAD R0, R0, R7, RZ ;  /* 0x0000000700007224 */ /* 0x000fca00078e02ff */
[----:B------:R-:W-:-:S07]  /*5d10*/  VIMNMX R3, R3, R0, !PT ;  /* 0x0000000003037248 */ /* 0x000fce0007fe0100 */
.L_x_14046:
[----:B------:R-:W-:Y:S02]  /*5d20*/  SHF.R.S32.HI R0, RZ, 0x1f, R3 ;  /* 0x0000001fff007819 */ /* 0x000fe40000011403 */
[----:B------:R-:W-:Y:S02]  /*5d30*/  CS2R R20, SRZ ;  /* 0x0000000000147805 */ /* 0x000fe4000001ff00 */
[----:B------:R-:W-:Y:S02]  /*5d40*/  PLOP3.LUT P0, PT, PT, PT, PT, 0x80, 0x0 ;  /* 0x000000000000781c */ /* 0x000fe40003f0f070 */
[----:B0-----:R-:W-:Y:S02]  /*5d50*/  CS2R R14, SRZ ;  /* 0x00000000000e7805 */ /* 0x001fe4000001ff00 */
[----:B------:R-:W-:Y:S01]  /*5d60*/  LEA.HI R0, R0, R3, RZ, 0x7 ;  /* 0x0000000300007211 */ /* 0x000fe200078f38ff */
[----:B------:R-:W-:Y:S01]  /*5d70*/  IMAD.MOV.U32 R118, RZ, RZ, RZ ;  /* 0x000000ffff767224 */ /* 0x000fe200078e00ff */
[----:B------:R-:W-:Y:S01]  /*5d80*/  CS2R R114, SRZ ;  /* 0x0000000000727805 */ /* 0x000fe2000001ff00 */
[----:B------:R-:W-:Y:S01]  /*5d90*/  IMAD.MOV.U32 R31, RZ, RZ, RZ ;  /* 0x000000ffff1f7224 */ /* 0x000fe200078e00ff */
[----:B------:R-:W-:-:S02]  /*5da0*/  SHF.R.S32.HI R0, RZ, 0x7, R0 ;  /* 0x00000007ff007819 */ /* 0x000fc40000011400 */
[----:B------:R-:W-:Y:S02]  /*5db0*/  CS2R R112, SRZ ;  /* 0x0000000000707805 */ /* 0x000fe4000001ff00 */
[----:B------:R-:W-:Y:S02]  /*5dc0*/  CS2R R110, SRZ ;  /* 0x00000000006e7805 */ /* 0x000fe4000001ff00 */
[----:B------:R-:W-:Y:S02]  /*5dd0*/  CS2R R108, SRZ ;  /* 0x00000000006c7805 */ /* 0x000fe4000001ff00 */
[----:B------:R-:W-:Y:S02]  /*5de0*/  VIMNMX R4, RZ, R0, !PT ;  /* 0x00000000ff047248 */ /* 0x000fe40007fe0100 */
[----:B------:R-:W-:Y:S02]  /*5df0*/  CS2R R106, SRZ ;  /* 0x00000000006a7805 */ /* 0x000fe4000001ff00 */
[----:B------:R-:W-:-:S02]  /*5e00*/  CS2R R104, SRZ ;  /* 0x0000000000687805 */ /* 0x000fc4000001ff00 */
[----:B------:R-:W-:Y:S02]  /*5e10*/  CS2R R102, SRZ ;  /* 0x0000000000667805 */ /* 0x000fe4000001ff00 */
[----:B------:R-:W-:Y:S01]  /*5e20*/  ISETP.GT.AND P1, PT, R92, R4, PT ;  /* 0x000000045c00720c */ /* 0x000fe20003f24270 */
[----:B------:R0:W-:Y:S01]  /*5e30*/  STL [R1+0x30], R4 ;  /* 0x0000300401007387 */ /* 0x0001e20000100800 */
        /* <DEDUP_REMOVED lines=8> */
[----:B0-----:R-:W-:Y:S06]  /*5ec0*/  @!P1 BRA `(.L_x_14050) ;  /* 0x000000ec00f49947 */ /* 0x001fec0003800000 */
        /* <DEDUP_REMOVED lines=9> */
.L_x_14331:
[----:B------:R-:W1:Y:S01]  /*5f60*/  LDL R3, [R1+0x1c] ;  /* 0x00001c0001037983 */ /* 0x000e620000100800 */
[----:B------:R-:W-:Y:S01]  /*5f70*/  BSSY B6, `(.L_x_14052) ;  /* 0x000001b000067945 */ /* 0x000fe20003800000 */
[----:B-1----:R-:W-:-:S05]  /*5f80*/  IMAD.HI R0, R3, 0x55555556, RZ ;  /* 0x5555555603007827 */ /* 0x002fca00078e02ff */
[----:B------:R-:W-:-:S05]  /*5f90*/  LEA.HI R0, R0, R0, RZ, 0x1 ;  /* 0x0000000000007211 */ /* 0x000fca00078f08ff */
[----:B------:R-:W-:Y:S02]  /*5fa0*/  IMAD R0, R0, -0x3, R3 ;  /* 0xfffffffd00007824 */ /* 0x000fe400078e0203 */
[----:B------:R-:W-:-:S04]  /*5fb0*/  VIADD R3, R2, 0x8400 ;  /* 0x0000840002037836 */ /* 0x000fc80000000000 */
[----:B------:R-:W-:Y:S01]  /*5fc0*/  IMAD R0, R0, 0x2000, R3 ;  /* 0x0000200000007824 */ /* 0x000fe200078e0203 */
[----:B------:R-:W-:-:S04]  /*5fd0*/  LOP3.LUT P0, RZ, R3, 0x3ff, RZ, 0xc0, !PT ;  /* 0x000003ff03ff7812 */ /* 0x000fc8000780c0ff */
[----:B------:R-:W-:Y:S02]  /*5fe0*/  SHF.R.U32.HI R0, RZ, 0x4, R0 ;  /* 0x00000004ff007819 */ /* 0x000fe40000011600 */
[----:B------:R-:W-:Y:S02]  /*5ff0*/  P2R R25, PR, RZ, 0x1 ;  /* 0x00000001ff197803 */ /* 0x000fe40000000000 */
[----:B------:R-:W-:-:S05]  /*6000*/  LOP3.LUT R30, R0, 0x3fff, RZ, 0xc0, !PT ;  /* 0x00003fff001e7812 */ /* 0x000fca00078ec0ff */
        /* <DEDUP_REMOVED lines=17> */
.L_x_14053:
[----:B------:R-:W-:Y:S05]  /*6120*/  BSYNC B6 ;  /* 0x0000000000067941 */ /* 0x000fea0003800000 */
.L_x_14052:
        /* <DEDUP_REMOVED lines=13> */
.L_x_14057:
[----:B--2---:R2:W3:Y:S02]  /*6200*/  SYNCS.PHASECHK.TRANS64.TRYWAIT P0, [R2+URZ+0x16800], R3 ;  /* 0x01680003020075a7 */ /* 0x0044e4000800017f */
[----:B---3--:R-:W-:Y:S05]  /*6210*/  @!P0 NANOSLEEP.SYNCS 0x989680 ;  /* 0x009896800000895d */ /* 0x008fea0003900000 */
[----:B------:R-:W3:Y:S02]  /*6220*/  @!P0 SYNCS.PHASECHK.TRANS64 P0, [R2+URZ+0x16800], R3 ;  /* 0x01680003020085a7 */ /* 0x000ee4000800007f */
[----:B---3--:R-:W-:Y:S05]  /*6230*/  @!P0 BRA `(.L_x_14057) ;  /* 0xfffffffc00f08947 */ /* 0x008fea000383ffff */
.L_x_14056:
[----:B------:R-:W-:Y:S05]  /*6240*/  BSYNC B0 ;  /* 0x0000000000007941 */ /* 0x000fea0003800000 */
.L_x_14055:
[----:B------:R-:W-:Y:S05]  /*6250*/  BRA `(.L_x_14058) ;  /* 0x0000002c00947947 */ /* 0x000fea0003800000 */
.L_x_14054:
        /* <DEDUP_REMOVED lines=30> */
.L_x_14060:
[----:B------:R-:W-:Y:S05]  /*6440*/  BSYNC B6 ;  /* 0x0000000000067941 */ /* 0x000fea0003800000 */
.L_x_14059:
[----:B------:R-:W2:Y:S01]  /*6450*/  LDL R20, [R1+0x18] ;  /* 0x0000180001147983 */ /* 0x000ea20000100800 */
[----:B------:R-:W-:Y:S01]  /*6460*/  ULDC.U8 UR4, c[0x0][0x410] ;  /* 0x0001040000047ab9 */ /* 0x000fe20000000000 */
[----:B------:R-:W-:Y:S01]  /*6470*/  BSSY B0, `(.L_x_14061) ;  /* 0x00002bb000007945 */ /* 0x000fe20003800000 */
[----:B------:R-:W-:Y:S01]  /*6480*/  ISETP.NE.AND P0, PT, RZ, UR4, PT ;  /* 0x00000004ff007c0c */ /* 0x000fe2000bf05270 */
[----:B--2---:R-:W-:-:S12]  /*6490*/  IMAD.IADD R39, R17, 0x1, R20 ;  /* 0x0000000111277824 */ /* 0x004fd800078e0214 */
[----:B------:R-:W-:Y:S05]  /*64a0*/  @!P0 BRA `(.L_x_14062) ;  /* 0x0000001400a08947 */ /* 0x000fea0003800000 */
[----:B------:R-:W2:Y:S01]  /*64b0*/  LDL R43, [R1+0x14] ;  /* 0x00001400012b7983 */ /* 0x000ea20000100800 */
[----:B------:R-:W1:Y:S01]  /*64c0*/  LDC R32, c[0x0][0x448] ;  /* 0x00011200ff207b82 */ /* 0x000e620000000800 */
[----:B------:R-:W-:Y:S01]  /*64d0*/  ULDC.64 UR4, c[0x0][0x3f8] ;  /* 0x0000fe0000047ab9 */ /* 0x000fe20000000a00 */
[----:B------:R-:W-:Y:S01]  /*64e0*/  ULDC.64 UR6, c[0x0][0x408] ;  /* 0x0001020000067ab9 */ /* 0x000fe20000000a00 */
[----:B------:R-:W3:Y:S01]  /*64f0*/  S2R R20, SR_TID.X ;  /* 0x0000000000147919 */ /* 0x000ee20000002100 */
[----:B-1----:R-:W-:Y:S01]  /*6500*/  ISETP.NE.AND P0, PT, R32, 0x1, PT ;  /* 0x000000012000780c */ /* 0x002fe20003f05270 */
[----:B---3--:R-:W-:-:S12]  /*6510*/  VIADD R21, R20, 0xffffff80 ;  /* 0xffffff8014157836 */ /* 0x008fd80000000000 */
[----:B------:R-:W1:Y:S01]  /*6520*/  @P0 LDC R0, c[0x0][0x44c] ;  /* 0x00011300ff000b82 */ /* 0x000e620000000800 */
[----:B------:R-:W-:-:S07]  /*6530*/  SHF.R.S32.HI R20, RZ, 0x1f, R21 ;  /* 0x0000001fff147819 */ /* 0x000fce0000011415 */
[----:B------:R-:W3:Y:S01]  /*6540*/  @P0 LDC R5, c[0x0][0x450] ;  /* 0x00011400ff050b82 */ /* 0x000ee20000000800 */
[----:B------:R-:W-:-:S04]  /*6550*/  LEA.HI R20, R20, R21, RZ, 0x2 ;  /* 0x0000001514147211 */ /* 0x000fc800078f10ff */
[----:B------:R-:W-:-:S05]  /*6560*/  LOP3.LUT R20, R20, 0xfffffffc, RZ, 0xc0, !PT ;  /* 0xfffffffc14147812 */ /* 0x000fca00078ec0ff */
[----:B------:R-:W-:-:S04]  /*6570*/  IMAD.IADD R20, R21, 0x1, -R20 ;  /* 0x0000000115147824 */ /* 0x000fc800078e0a14 */
[----:B------:R-:W-:-:S04]  /*6580*/  IMAD R3, R20, 0x60, R39 ;  /* 0x0000006014037824 */ /* 0x000fc800078e0227 */
[----:B-1----:R-:W-:-:S05]  /*6590*/  @P0 IMAD.HI.U32 R0, R3, R0, RZ ;  /* 0x0000000003000227 */ /* 0x002fca00078e00ff */
[----:B---3--:R-:W-:-:S04]  /*65a0*/  @P0 SHF.R.U32.HI R3, RZ, R5, R0 ;  /* 0x00000005ff030219 */ /* 0x008fc80000011600 */
[----:B------:R-:W-:Y:S01]  /*65b0*/  SHF.R.S32.HI R0, RZ, 0x1f, R3 ;  /* 0x0000001fff007819 */ /* 0x000fe20000011403 */
[----:B------:R-:W-:Y:S02]  /*65c0*/  IMAD.MOV.U32 R6, RZ, RZ, R26 ;  /* 0x000000ffff067224 */ /* 0x000fe400078e001a */
[----:B------:R-:W-:Y:S02]  /*65d0*/  IMAD.MOV.U32 R7, RZ, RZ, R29 ;  /* 0x000000ffff077224 */ /* 0x000fe400078e001d */
[C---:B------:R-:W-:Y:S02]  /*65e0*/  IMAD R4, R0.reuse, UR4, RZ ;  /* 0x0000000400047c24 */ /* 0x040fe4000f8e02ff */
[----:B------:R-:W-:Y:S02]  /*65f0*/  IMAD.MOV.U32 R8, RZ, RZ, R24 ;  /* 0x000000ffff087224 */ /* 0x000fe400078e0018 */
[----:B------:R-:W-:Y:S02]  /*6600*/  IMAD.MOV.U32 R9, RZ, RZ, R31 ;  /* 0x000000ffff097224 */ /* 0x000fe400078e001f */
[----:B------:R-:W-:-:S02]  /*6610*/  IMAD R0, R0, UR6, RZ ;  /* 0x0000000600007c24 */ /* 0x000fc4000f8e02ff */
[----:B------:R-:W-:-:S04]  /*6620*/  IMAD.WIDE.U32 R6, R3, UR4, R6 ;  /* 0x0000000403067c25 */ /* 0x000fc8000f8e0006 */
        /* <DEDUP_REMOVED lines=11> */
[----:B------:R-:W-:Y:S02]  /*66e0*/  LEA.HI.X R8, R8, UR7, R3, 0x1, P1 ;  /* 0x0000000708087c11 */ /* 0x000fe400088f0c03 */
[----:B--2---:R-:W-:Y:S01]  /*66f0*/  SHF.R.S32.HI R38, RZ, 0x1f, R43 ;  /* 0x0000001fff267819 */ /* 0x004fe2000001142b */
[----:B------:R-:W-:Y:S06]  /*6700*/  BRA.DIV UR4, `(.L_x_14063) ;  /* 0x0000017204187947 */ /* 0x000fec000b800000 */
[----:B------:R1:W2:Y:S04]  /*6710*/  SHFL.IDX PT, R3, R6, RZ, 0x1c1f ;  /* 0x001c1fff06037589 */ /* 0x0002a800000e0000 */
[----:B------:R1:W3:Y:S04]  /*6720*/  SHFL.IDX PT, R0, R4, RZ, 0x1c1f ;  /* 0x001c1fff04007589 */ /* 0x0002e800000e0000 */
[----:B------:R1:W4:Y:S04]  /*6730*/  SHFL.IDX PT, R5, R8, RZ, 0x1c1f ;  /* 0x001c1fff08057589 */ /* 0x00032800000e0000 */
[----:B0-----:R1:W0:Y:S02]  /*6740*/  SHFL.IDX PT, R14, R7, RZ, 0x1c1f ;  /* 0x001c1fff070e7589 */ /* 0x00122400000e0000 */
.L_x_14337:
[----:B------:R-:W5:Y:S01]  /*6750*/  LDL R9, [R1+0x4] ;  /* 0x0000040001097983 */ /* 0x000f620000100800 */
[----:B------:R-:W-:Y:S01]  /*6760*/  BSSY B1, `(.L_x_14064) ;  /* 0x000001e000017945 */ /* 0x000fe20003800000 */
[----:B------:R-:W-:Y:S02]  /*6770*/  CS2R R34, SRZ ;  /* 0x0000000000227805 */ /* 0x000fe4000001ff00 */
[----:B------:R-:W-:Y:S02]  /*6780*/  CS2R R20, SRZ ;  /* 0x0000000000147805 */ /* 0x000fe4000001ff00 */
[----:B------:R-:W-:Y:S02]  /*6790*/  CS2R R28, SRZ ;  /* 0x00000000001c7805 */ /* 0x000fe4000001ff00 */
[----:B------:R-:W-:Y:S01]  /*67a0*/  CS2R R24, SRZ ;  /* 0x0000000000187805 */ /* 0x000fe2000001ff00 */
[----:B-----5:R-:W-:-:S05]  /*67b0*/  IMAD R32, R9, R32, RZ ;  /* 0x0000002009207224 */ /* 0x020fca00078e02ff */
[----:B------:R-:W-:-:S13]  /*67c0*/  ISETP.GE.AND P0, PT, R39, R32, PT ;  /* 0x000000202700720c */ /* 0x000fda0003f06270 */
[----:B------:R-:W-:Y:S05]  /*67d0*/  @P0 BRA `(.L_x_14065) ;  /* 0x0000000000580947 */ /* 0x000fea0003800000 */
[----:B------:R-:W-:Y:S01]  /*67e0*/  ULDC UR4, c[0x0][0x3f4] ;  /* 0x0000fd0000047ab9 */ /* 0x000fe20000000800 */
[----:B---3--:R-:W-:Y:S01]  /*67f0*/  IMAD.MOV.U32 R10, RZ, RZ, R0 ;  /* 0x000000ffff0a7224 */ /* 0x008fe200078e0000 */
[----:B------:R-:W-:Y:S01]  /*6800*/  ISETP.GE.AND P3, PT, R43, UR4, PT ;  /* 0x000000042b007c0c */ /* 0x000fe2000bf66270 */
[----:B--2---:R-:W-:Y:S01]  /*6810*/  IMAD.MOV.U32 R11, RZ, RZ, R3 ;  /* 0x000000ffff0b7224 */ /* 0x004fe200078e0003 */
[----:B------:R-:W-:Y:S01]  /*6820*/  ISETP.GE.AND P2, PT, R152, UR4, PT ;  /* 0x0000000498007c0c */ /* 0x000fe2000bf46270 */
[----:B----4-:R-:W-:Y:S01]  /*6830*/  IMAD.MOV.U32 R15, RZ, RZ, R5 ;  /* 0x000000ffff0f7224 */ /* 0x010fe200078e0005 */
[----:B------:R-:W-:-:S09]  /*6840*/  CS2R R28, SRZ ;  /* 0x00000000001c7805 */ /* 0x000fd2000001ff00 */
[C---:B------:R-:W-:Y:S01]  /*6850*/  @!P3 IMAD.SHL.U32 R37, R43.reuse, 0x2, RZ ;  /* 0x000000022b25b824 */ /* 0x040fe200078e00ff */
[----:B------:R-:W-:Y:S02]  /*6860*/  @!P3 SHF.L.U64.HI R20, R43, 0x1, R38 ;  /* 0x000000012b14b819 */ /* 0x000fe40000010226 */
[----:B------:R-:W-:Y:S02]  /*6870*/  CS2R R34, SRZ ;  /* 0x0000000000227805 */ /* 0x000fe4000001ff00 */
[----:B------:R-:W-:Y:S01]  /*6880*/  CS2R R24, SRZ ;  /* 0x0000000000187805 */ /* 0x000fe2000001ff00 */
[----:B------:R-:W-:Y:S01]  /*6890*/  @!P2 IMAD.WIDE R10, R152, 0x2, R10 ;  /* 0x00000002980aa825 */ /* 0x000fe200078e020a */
[-C--:B------:R-:W-:Y:S02]  /*68a0*/  @!P3 IADD3 R26, P0, R0, R37.reuse, RZ ;  /* 0x00000025001ab210 */ /* 0x080fe40007f1e0ff */
[----:B0-----:R-:W-:Y:S01]  /*68b0*/  @!P3 IADD3 R36, P1, R14, R37, RZ ;  /* 0x000000250e24b210 */ /* 0x001fe20007f3e0ff */
[----:B------:R-:W-:Y:S01]  /*68c0*/  @!P2 IMAD.WIDE R12, R152, 0x2, R14 ;  /* 0x00000002980ca825 */ /* 0x000fe200078e020e */
[----:B------:R0:W5:Y:S03]  /*68d0*/  @!P2 LD.E.64 R28, desc[UR38][R10.64] ;  /* 0x000000260a1ca980 */ /* 0x000166000c101b00 */
[--C-:B------:R-:W-:Y:S01]  /*68e0*/  @!P3 IMAD.X R27, R3, 0x1, R20.reuse, P0 ;  /* 0x00000001031bb824 */ /* 0x100fe200000e0614 */
[----:B------:R0:W5:Y:S01]  /*68f0*/  @!P2 LD.E.64 R34, desc[UR38][R12.64] ;  /* 0x000000260c22a980 */ /* 0x000162000c101b00 */
[----:B------:R-:W-:Y:S01]  /*6900*/  @!P3 IMAD.X R37, R5, 0x1, R20, P1 ;  /* 0x000000010525b824 */ /* 0x000fe200008e0614 */
[----:B------:R-:W-:-:S02]  /*6910*/  CS2R R20, SRZ ;  /* 0x0000000000147805 */ /* 0x000fc4000001ff00 */
[----:B------:R0:W5:Y:S04]  /*6920*/  @!P3 LD.E.64 R24, desc[UR38][R26.64] ;  /* 0x000000261a18b980 */ /* 0x000168000c101b00 */
[----:B------:R0:W5:Y:S02]  /*6930*/  @!P3 LD.E.64 R20, desc[UR38][R36.64] ;  /* 0x000000262414b980 */ /* 0x000164000c101b00 */
.L_x_14065:
[----:B------:R-:W-:Y:S05]  /*6940*/  BSYNC B1 ;  /* 0x0000000000017941 */ /* 0x000fea0003800000 */
.L_x_14064:
[----:B---3-5:R-:W-:Y:S01]  /*6950*/  IMAD.MOV.U32 R0, RZ, RZ, R34 ;  /* 0x000000ffff007224 */ /* 0x028fe200078e0022 */
[----:B------:R-:W-:Y:S01]  /*6960*/  UMOV UR4, 0xffffffff ;  /* 0xffffffff00047882 */ /* 0x000fe20000000000 */
[----:B--2---:R-:W-:Y:S01]  /*6970*/  IMAD.MOV.U32 R3, RZ, RZ, R35 ;  /* 0x000000ffff037224 */ /* 0x004fe200078e0023 */
[----:B0-----:R-:W-:Y:S01]  /*6980*/  CS2R R26, SRZ ;  /* 0x00000000001a7805 */ /* 0x001fe2000001ff00 */
[----:B----4-:R-:W-:Y:S01]  /*6990*/  IMAD.MOV.U32 R5, RZ, RZ, R20 ;  /* 0x000000ffff057224 */ /* 0x010fe200078e0014 */
        /* <DEDUP_REMOVED lines=14> */
[----:B------:R0:W4:Y:S04]  /*6a80*/  SHFL.IDX PT, R5, R8, 0x1, 0x1c1f ;  /* 0x003c1f0008057f89 */ /* 0x00012800000e0000 */
[----:B------:R0:W0:Y:S02]  /*6a90*/  SHFL.IDX PT, R14, R7, 0x1, 0x1c1f ;  /* 0x003c1f00070e7f89 */ /* 0x00002400000e0000 */
.L_x_14343:
[----:B01----:R-:W5:Y:S04]  /*6aa0*/  LDL R6, [R1+0x48] ;  /* 0x0000480001067983 */ /* 0x003f680000100800 */
[----:B------:R-:W2:Y:S01]  /*6ab0*/  LDL R42, [R1+0x38] ;  /* 0x00003800012a7983 */ /* 0x000ea20000100800 */
[----:B------:R-:W-:Y:S01]  /*6ac0*/  VIADD R39, R39, 0x60 ;  /* 0x0000006027277836 */ /* 0x000fe20000000000 */
[----:B------:R-:W-:Y:S01]  /*6ad0*/  BSSY B1, `(.L_x_14067) ;  /* 0x0000021000017945 */ /* 0x000fe20003800000 */
[----:B------:R-:W-:Y:S02]  /*6ae0*/  CS2R R8, SRZ ;  /* 0x0000000000087805 */ /* 0x000fe4000001ff00 */
[----:B------:R-:W-:Y:S02]  /*6af0*/  CS2R R12, SRZ ;  /* 0x00000000000c7805 */ /* 0x000fe4000001ff00 */
[----:B------:R-:W-:-:S02]  /*6b00*/  CS2R R10, SRZ ;  /* 0x00000000000a7805 */ /* 0x000fc4000001ff00 */
[----:B------:R-:W-:Y:S02]  /*6b10*/  ISETP.GE.AND P0, PT, R39, R32, PT ;  /* 0x000000202700720c */ /* 0x000fe40003f06270 */
[----:B-----5:R-:W-:-:S04]  /*6b20*/  LEA.HI R4, R6, R6, RZ, 0x1 ;  /* 0x0000000606047211 */ /* 0x020fc800078f08ff */
[----:B------:R-:W-:Y:S01]  /*6b30*/  LOP3.LUT R4, R4, 0xfffffffe, RZ, 0xc0, !PT ;  /* 0xfffffffe04047812 */ /* 0x000fe200078ec0ff */
[----:B--2---:R-:W-:-:S04]  /*6b40*/  IMAD.SHL.U32 R31, R42, 0x40, RZ ;  /* 0x000000402a1f7824 */ /* 0x004fc800078e00ff */
[----:B------:R-:W-:-:S05]  /*6b50*/  IMAD.IADD R4, R6, 0x1, -R4 ;  /* 0x0000000106047824 */ /* 0x000fca00078e0a04 */
[----:B------:R-:W-:Y:S01]  /*6b60*/  SHF.L.U32 R41, R4, 0x1f, RZ ;  /* 0x0000001f04297819 */ /* 0x000fe200000006ff */
[----:B------:R-:W-:Y:S06]  /*6b70*/  @P0 BRA `(.L_x_14068) ;  /* 0x0000000000580947 */ /* 0x000fec0003800000 */
[----:B------:R-:W-:Y:S01]  /*6b80*/  ULDC UR4, c[0x0][0x3f4] ;  /* 0x0000fd0000047ab9 */ /* 0x000fe20000000800 */
[----:B---3--:R-:W-:Y:S01]  /*6b90*/  IMAD.MOV.U32 R6, RZ, RZ, R0 ;  /* 0x000000ffff067224 */ /* 0x008fe200078e0000 */
[----:B------:R-:W-:Y:S01]  /*6ba0*/  ISETP.GE.AND P3, PT, R43, UR4, PT ;  /* 0x000000042b007c0c */ /* 0x000fe2000bf66270 */
[----:B------:R-:W-:Y:S01]  /*6bb0*/  IMAD.MOV.U32 R7, RZ, RZ, R3 ;  /* 0x000000ffff077224 */ /* 0x000fe200078e0003 */
        /* <DEDUP_REMOVED lines=9> */
[----:B------:R-:W-:Y:S01]  /*6c50*/  @!P3 IADD3 R4, P1, R14, R9, RZ ;  /* 0x000000090e04b210 */ /* 0x000fe20007f3e0ff */
        /* <DEDUP_REMOVED lines=8> */
.L_x_14068:
[----:B------:R-:W-:Y:S05]  /*6ce0*/  BSYNC B1 ;  /* 0x0000000000017941 */ /* 0x000fea0003800000 */
.L_x_14067:
[----:B0-----:R-:W0:Y:S01]  /*6cf0*/  S2R R7, SR_TID.X ;  /* 0x0000000000077919 */ /* 0x001e220000002100 */
[----:B------:R-:W1:Y:S01]  /*6d00*/  SYNCS.PHASECHK.TRANS64.TRYWAIT P0, [R2+URZ+0x16800], R41 ;  /* 0x01680029020075a7 */ /* 0x000e62000800017f */
[----:B------:R-:W-:Y:S01]  /*6d10*/  LOP3.LUT R31, R31, 0x1c0, RZ, 0xc0, !PT ;  /* 0x000001c01f1f7812 */ /* 0x000fe200078ec0ff */
[----:B-----5:R-:W-:Y:S01]  /*6d20*/  IMAD.MOV.U32 R3, RZ, RZ, R26 ;  /* 0x000000ffff037224 */ /* 0x020fe200078e001a */
[----:B------:R-:W-:Y:S01]  /*6d30*/  BSSY B1, `(.L_x_14069) ;  /* 0x000001e000017945 */ /* 0x000fe20003800000 */
[----:B------:R-:W-:Y:S01]  /*6d40*/  IMAD R32, R33, -0xc0, R32 ;  /* 0xffffff4021207824 */ /* 0x000fe200078e0220 */
[----:B---3--:R-:W-:Y:S01]  /*6d50*/  LOP3.LUT R0, R31, 0x18, R18, 0xf8, !PT ;  /* 0x000000181f007812 */ /* 0x008fe200078ef812 */
[----:B------:R-:W-:Y:S01]  /*6d60*/  IMAD.MOV.U32 R4, RZ, RZ, R8 ;  /* 0x000000ffff047224 */ /* 0x000fe200078e0008 */
[----:B------:R-:W-:Y:S01]  /*6d70*/  SHF.R.U32.HI R31, RZ, 0x3, R31 ;  /* 0x00000003ff1f7819 */ /* 0x000fe2000001161f */
[----:B----4-:R-:W-:Y:S01]  /*6d80*/  IMAD.MOV.U32 R5, RZ, RZ, R9 ;  /* 0x000000ffff057224 */ /* 0x010fe200078e0009 */
[----:B------:R-:W-:Y:S01]  /*6d90*/  PRMT R33, R3, 0x7610, R33 ;  /* 0x0000761003217816 */ /* 0x000fe20000000021 */
[----:B------:R-:W-:Y:S01]  /*6da0*/  IMAD.MOV.U32 R3, RZ, RZ, R27 ;  /* 0x000000ffff037224 */ /* 0x000fe200078e001b */
[----:B------:R-:W-:Y:S01]  /*6db0*/  LOP3.LUT R0, R0, R31, RZ, 0x3c, !PT ;  /* 0x0000001f00007212 */ /* 0x000fe200078e3cff */
[----:B------:R-:W-:Y:S01]  /*6dc0*/  IMAD.MOV.U32 R6, RZ, RZ, R12 ;  /* 0x000000ffff067224 */ /* 0x000fe200078e000c */
[----:B------:R-:W-:Y:S01]  /*6dd0*/  PRMT R14, R4, 0x5410, R5 ;  /* 0x00005410040e7816 */ /* 0x000fe20000000005 */
[----:B------:R-:W-:Y:S01]  /*6de0*/  IMAD.MOV.U32 R4, RZ, RZ, R10 ;  /* 0x000000ffff047224 */ /* 0x000fe200078e000a */
[----:B------:R-:W-:Y:S01]  /*6df0*/  PRMT R31, R3, 0x7610, R31 ;  /* 0x00007610031f7816 */ /* 0x000fe2000000001f */
[----:B------:R-:W-:Y:S01]  /*6e00*/  IMAD.MOV.U32 R5, RZ, RZ, R11 ;  /* 0x000000ffff057224 */ /* 0x000fe200078e000b */
[----:B------:R-:W-:-:S02]  /*6e10*/  VIMNMX R32, R32, 0xc0, PT ;  /* 0x000000c020207848 */ /* 0x000fc40003fe0100 */
[----:B------:R-:W-:Y:S02]  /*6e20*/  PRMT R15, R4, 0x7610, R15 ;  /* 0x00007610040f7816 */ /* 0x000fe4000000000f */
[----:B------:R-:W-:Y:S02]  /*6e30*/  PRMT R33, R33, 0x5410, R6 ;  /* 0x0000541021217816 */ /* 0x000fe40000000006 */
[----:B------:R-:W-:Y:S02]  /*6e40*/  LOP3.LUT P2, RZ, R42, 0x4, RZ, 0xc0, !PT ;  /* 0x000000042aff7812 */ /* 0x000fe4000784c0ff */
[----:B------:R-:W-:Y:S01]  /*6e50*/  ISETP.GE.AND P1, PT, R17, R32, PT ;  /* 0x000000201100720c */ /* 0x000fe20003f26270 */
[----:B0-----:R-:W-:-:S05]  /*6e60*/  VIADD R38, R7, 0xffffff80 ;  /* 0xffffff8007267836 */ /* 0x001fca0000000000 */
[----:B------:R-:W-:-:S04]  /*6e70*/  SHF.R.S32.HI R7, RZ, 0x1f, R38 ;  /* 0x0000001fff077819 */ /* 0x000fc80000011426 */
[----:B------:R-:W-:-:S04]  /*6e80*/  LEA.HI R7, R7, R38, RZ, 0x5 ;  /* 0x0000002607077211 */ /* 0x000fc800078f28ff */
[----:B------:R-:W-:-:S05]  /*6e90*/  SHF.R.S32.HI R7, RZ, 0x5, R7 ;  /* 0x00000005ff077819 */ /* 0x000fca0000011407 */
[----:B------:R-:W-:Y:S02]  /*6ea0*/  IMAD R3, R7, 0x200, R0 ;  /* 0x0000020007037824 */ /* 0x000fe400078e0200 */
[----:B------:R-:W-:Y:S02]  /*6eb0*/  IMAD.MOV.U32 R0, RZ, RZ, R13 ;  /* 0x000000ffff007224 */ /* 0x000fe400078e000d */
[----:B------:R-:W-:-:S03]  /*6ec0*/  IMAD R3, R3, 0x2, R2 ;  /* 0x0000000203037824 */ /* 0x000fc600078e0202 */
[----:B------:R-:W-:Y:S01]  /*6ed0*/  PRMT R31, R31, 0x5410, R0 ;  /* 0x000054101f1f7816 */ /* 0x000fe20000000000 */
[C---:B------:R-:W-:Y:S02]  /*6ee0*/  VIADD R4, R3.reuse, 0x8400 ;  /* 0x0000840003047836 */ /* 0x040fe40000000000 */
[----:B------:R-:W-:Y:S01]  /*6ef0*/  VIADD R0, R3, 0x8440 ;  /* 0x0000844003007836 */ /* 0x000fe20000000000 */
[----:B-1----:R-:W-:Y:S06]  /*6f00*/  @!P0 BRA `(.L_x_14070) ;  /* 0x0000016800f88947 */ /* 0x002fec0003800000 */
.L_x_14344:
[----:B------:R-:W-:Y:S05]  /*6f10*/  BSYNC B1 ;  /* 0x0000000000017941 */ /* 0x000fea0003800000 */
.L_x_14069:
[----:B------:R-:W-:Y:S01]  /*6f20*/  BSSY B1, `(.L_x_14071) ;  /* 0x0000060000017945 */ /* 0x000fe20003800000 */
[----:B------:R-:W-:Y:S01]  /*6f30*/  PRMT R15, R15, 0x5410, R5 ;  /* 0x000054100f0f7816 */ /* 0x000fe20000000005 */
[----:B------:R-:W-:Y:S02]  /*6f40*/  @P2 VIADD R0, R4, 0xffffffc0 ;  /* 0xffffffc004002836 */ /* 0x000fe40000000000 */
[----:B------:R-:W-:Y:S05]  /*6f50*/  @P1 BRA `(.L_x_14072) ;  /* 0x0000000400701947 */ /* 0x000fea0003800000 */
[----:B------:R-:W2:Y:S01]  /*6f60*/  LDL R6, [R1+0x14] ;  /* 0x0000140001067983 */ /* 0x000ea20000100800 */
[----:B------:R-:W1:Y:S01]  /*6f70*/  LDC R5, c[0x0][0x3f4] ;  /* 0x0000fd00ff057b82 */ /* 0x000e620000000800 */
[----:B------:R-:W-:Y:S01]  /*6f80*/  BSSY B2, `(.L_x_14073) ;  /* 0x000002e000027945 */ /* 0x000fe20003800000 */
[-C--:B-1----:R-:W-:Y:S02]  /*6f90*/  ISETP.GE.AND P0, PT, R152, R5.reuse, PT ;  /* 0x000000059800720c */ /* 0x082fe40003f06270 */
[----:B--2---:R-:W-:-:S11]  /*6fa0*/  ISETP.GE.AND P1, PT, R6, R5, PT ;  /* 0x000000050600720c */ /* 0x004fd60003f26270 */
[----:B------:R-:W-:Y:S05]  /*6fb0*/  @P0 BRA `(.L_x_14074) ;  /* 0x0000000000a80947 */ /* 0x000fea0003800000 */
[----:B------:R-:W1:Y:S01]  /*6fc0*/  LDS.128 R4, [R3+0x8400] ;  /* 0x0084000003047984 */ /* 0x000e620000000c00 */
[----:B------:R-:W-:Y:S01]  /*6fd0*/  SHF.R.U32.HI R39, RZ, 0x10, R29 ;  /* 0x00000010ff277819 */ /* 0x000fe2000001161d */
[--C-:B------:R-:W-:Y:S01]  /*6fe0*/  HADD2.F32 R38, -RZ, R40.reuse.H1_H1 ;  /* 0x30000028ff267230 */ /* 0x100fe20000004100 */
[--C-:B0-----:R-:W-:Y:S01]  /*6ff0*/  SHF.R.U32.HI R41, RZ, 0x10, R35.reuse ;  /* 0x00000010ff297819 */ /* 0x101fe20000011623 */
[----:B------:R-:W-:Y:S01]  /*7000*/  HADD2.F32 R40, -RZ, R40.H0_H0 ;  /* 0x20000028ff287230 */ /* 0x000fe20000004100 */
[----:B------:R-:W-:Y:S01]  /*7010*/  SHF.R.U64 R45, R34, 0x10, R35 ;  /* 0x00000010222d7819 */ /* 0x000fe20000001223 */
[----:B------:R-:W-:Y:S01]  /*7020*/  HADD2.F32 R39, -RZ, R39.H0_H0 ;  /* 0x20000027ff277230 */ /* 0x000fe20000004100 */
[----:B------:R-:W-:Y:S01]  /*7030*/  SHF.R.U64 R47, R28, 0x10, R29 ;  /* 0x000000101c2f7819 */ /* 0x000fe2000000121d */
[----:B------:R-:W-:Y:S02]  /*7040*/  HADD2.F32 R41, -RZ, R41.H0_H0 ;  /* 0x20000029ff297230 */ /* 0x000fe40000004100 */
[----:B-1----:R-:W-:-:S02]  /*7050*/  HADD2.F32 R34, -RZ, R7.H0_H0 ;  /* 0x20000007ff227230 */ /* 0x002fc40000004100 */
        /* <DEDUP_REMOVED lines=32> */
.L_x_14074:
[----:B------:R-:W-:Y:S05]  /*7260*/  BSYNC B2 ;  /* 0x0000000000027941 */ /* 0x000fea0003800000 */
.L_x_14073:
[----:B------:R-:W-:Y:S05]  /*7270*/  @P1 BRA `(.L_x_14072) ;  /* 0x0000000000a81947 */ /* 0x000fea0003800000 */
[----:B-1----:R-:W1:Y:S01]  /*7280*/  LDS.128 R4, [R0] ;  /* 0x0000000000047984 */ /* 0x002e620000000c00 */
[----:B------:R-:W-:Y:S01]  /*7290*/  SHF.R.U32.HI R34, RZ, 0x10, R21 ;  /* 0x00000010ff227819 */ /* 0x000fe20000011615 */
[----:B------:R-:W-:Y:S01]  /*72a0*/  HADD2.F32 R28, -RZ, R48.H1_H1 ;  /* 0x30000030ff1c7230 */ /* 0x000fe20000004100 */
[--C-:B------:R-:W-:Y:S01]  /*72b0*/  SHF.R.U32.HI R29, RZ, 0x10, R25.reuse ;  /* 0x00000010ff1d7819 */ /* 0x100fe20000011619 */
[----:B------:R-:W-:Y:S01]  /*72c0*/  HADD2.F32 R37, -RZ, R37.H0_H0 ;  /* 0x20000025ff257230 */ /* 0x000fe20000004100 */
[----:B0-----:R-:W-:Y:S01]  /*72d0*/  SHF.R.U64 R41, R24, 0x10, R25 ;  /* 0x0000001018297819 */ /* 0x001fe20000001219 */
[----:B------:R-:W-:Y:S01]  /*72e0*/  HADD2.F32 R34, -RZ, R34.H0_H0 ;  /* 0x20000022ff227230 */ /* 0x000fe20000004100 */
[----:B------:R-:W-:Y:S01]  /*72f0*/  SHF.R.U64 R39, R20, 0x10, R21 ;  /* 0x0000001014277819 */ /* 0x000fe20000001215 */
[----:B------:R-:W-:Y:S02]  /*7300*/  HADD2.F32 R29, -RZ, R29.H0_H0 ;  /* 0x2000001dff1d7230 */ /* 0x000fe40000004100 */
[----:B-1----:R-:W-:-:S02]  /*7310*/  HADD2.F32 R25, -RZ, R7.H1_H1 ;  /* 0x30000007ff197230 */ /* 0x002fc40000004100 */
        /* <DEDUP_REMOVED lines=32> */
.L_x_14072:
[----:B------:R-:W-:Y:S05]  /*7520*/  BSYNC B1 ;  /* 0x0000000000017941 */ /* 0x000fea0003800000 */
.L_x_14071:
[----:B-12---:R-:W-:-:S05]  /*7530*/  VIADD R4, R17, 0x60 ;  /* 0x0000006011047836 */ /* 0x006fca0000000000 */
[----:B------:R-:W-:-:S13]  /*7540*/  ISETP.GE.AND P0, PT, R4, R32, PT ;  /* 0x000000200400720c */ /* 0x000fda0003f06270 */
        /* <DEDUP_REMOVED lines=8> */
[--C-:B------:R-:W-:Y:S01]  /*75d0*/  SHF.R.U64 R29, R26, 0x10, R27.reuse ;  /* 0x000000101a1d7819 */ /* 0x100fe2000000121b */
[--C-:B------:R-:W-:Y:S01]  /*75e0*/  HADD2.F32 R24, -RZ, R33.reuse.H1_H1 ;  /* 0x30000021ff187230 */ /* 0x100fe20000004100 */
[----:B------:R-:W-:Y:S01]  /*75f0*/  SHF.R.U32.HI R26, RZ, 0x10, R27 ;  /* 0x00000010ff1a7819 */ /* 0x000fe2000001161b */
[----:B------:R-:W-:Y:S01]  /*7600*/  HADD2.F32 R33, -RZ, R33.H0_H0 ;  /* 0x20000021ff217230 */ /* 0x000fe20000004100 */
[--C-:B------:R-:W-:Y:S02]  /*7610*/  SHF.R.U32.HI R25, RZ, 0x10, R13.reuse ;  /* 0x00000010ff197819 */ /* 0x100fe4000001160d */
[----:B------:R-:W-:Y:S01]  /*7620*/  SHF.R.U64 R34, R12, 0x10, R13 ;  /* 0x000000100c227819 */ /* 0x000fe2000000120d */
[----:B------:R-:W-:Y:S02]  /*7630*/  HADD2.F32 R26, -RZ, R26.H0_H0 ;  /* 0x2000001aff1a7230 */ /* 0x000fe40000004100 */
[----:B------:R-:W-:-:S02]  /*7640*/  HADD2.F32 R25, -RZ, R25.H0_H0 ;  /* 0x20000019ff197230 */ /* 0x000fc40000004100 */
[--C-:B-1----:R-:W-:Y:S02]  /*7650*/  HADD2.F32 R21, -RZ, R7.reuse.H1_H1 ;  /* 0x30000007ff157230 */ /* 0x102fe40000004100 */
[----:B------:R-:W-:Y:S02]  /*7660*/  HADD2.F32 R20, -RZ, R7.H0_H0 ;  /* 0x20000007ff147230 */ /* 0x000fe40000004100 */
[--C-:B------:R-:W-:Y:S02]  /*7670*/  HADD2.F32 R7, -RZ, R4.reuse.H0_H0 ;  /* 0x20000004ff077230 */ /* 0x100fe40000004100 */
[C---:B------:R-:W-:Y:S01]  /*7680*/  FMUL.FTZ R27, R21.reuse, R26 ;  /* 0x0000001a151b7220 */ /* 0x040fe20000410000 */
[----:B------:R-:W-:Y:S01]  /*7690*/  FMUL.FTZ R21, R21, R25 ;  /* 0x0000001915157220 */ /* 0x000fe20000410000 */
[----:B------:R-:W-:Y:S02]  /*76a0*/  HADD2.F32 R4, -RZ, R4.H1_H1 ;  /* 0x30000004ff047230 */ /* 0x000fe40000004100 */
[----:B------:R-:W-:-:S02]  /*76b0*/  HADD2.F32 R12, -RZ, R6.H0_H0 ;  /* 0x20000006ff0c7230 */ /* 0x000fc40000004100 */
[----:B------:R-:W-:Y:S01]  /*76c0*/  FFMA.FTZ R32, R20, R26, R21 ;  /* 0x0000001a14207223 */ /* 0x000fe20000010015 */
[----:B------:R-:W-:Y:S02]  /*76d0*/  HADD2.F32 R13, -RZ, R6.H1_H1 ;  /* 0x30000006ff0d7230 */ /* 0x000fe40000004100 */
[----:B------:R-:W-:Y:S01]  /*76e0*/  FMUL.FTZ R28, R4, R33 ;  /* 0x00000021041c7220 */ /* 0x000fe20000410000 */
[----:B------:R-:W-:Y:S02]  /*76f0*/  HADD2.F32 R21, -RZ, R31.H0_H0 ;  /* 0x2000001fff157230 */ /* 0x000fe40000004100 */
[----:B------:R-:W-:Y:S01]  /*7700*/  FFMA.FTZ R27, R20, R25, -R27 ;  /* 0x00000019141b7223 */ /* 0x000fe2000001081b */
[----:B------:R-:W-:Y:S02]  /*7710*/  HADD2.F32 R6, -RZ, R5.H0_H0 ;  /* 0x20000005ff067230 */ /* 0x000fe40000004100 */
[----:B------:R-:W-:Y:S01]  /*7720*/  FMUL.FTZ R26, R4, R24 ;  /* 0x00000018041a7220 */ /* 0x000fe20000410000 */
[----:B------:R-:W-:-:S02]  /*7730*/  HADD2.F32 R31, -RZ, R31.H1_H1 ;  /* 0x3000001fff1f7230 */ /* 0x000fc40000004100 */
[C---:B------:R-:W-:Y:S01]  /*7740*/  FFMA.FTZ R28, R7.reuse, R24, -R28 ;  /* 0x00000018071c7223 */ /* 0x040fe2000001081c */
[----:B------:R-:W-:Y:S02]  /*7750*/  HADD2.F32 R5, -RZ, R5.H1_H1 ;  /* 0x30000005ff057230 */ /* 0x000fe40000004100 */
        /* <DEDUP_REMOVED lines=16> */
.L_x_14077:
[----:B------:R-:W-:Y:S05]  /*7860*/  BSYNC B1 ;  /* 0x0000000000017941 */ /* 0x000fea0003800000 */
.L_x_14076:
[----:B------:R-:W-:Y:S05]  /*7870*/  @P1 BRA `(.L_x_14075) ;  /* 0x0000001400e81947 */ /* 0x000fea0003800000 */
[----:B-1----:R-:W1:Y:S01]  /*7880*/  LDS.128 R4, [R0+0x3000] ;  /* 0x0030000000047984 */ /* 0x002e620000000c00 */
        /* <DEDUP_REMOVED lines=42> */
.L_x_14062:
[----:B------:R-:W1:Y:S01]  /*7b30*/  S2R R0, SR_TID.X ;  /* 0x0000000000007919 */ /* 0x000e620000002100 */
[----:B------:R-:W2:Y:S01]  /*7b40*/  LDC R32, c[0x0][0x448] ;  /* 0x00011200ff207b82 */ /* 0x000ea20000000800 */
[----:B------:R-:W-:Y:S01]  /*7b50*/  ULDC.64 UR4, c[0x0][0x3f8] ;  /* 0x0000fe0000047ab9 */ /* 0x000fe20000000a00 */
[----:B------:R-:W-:Y:S01]  /*7b60*/  ULDC.64 UR6, c[0x0][0x408] ;  /* 0x0001020000067ab9 */ /* 0x000fe20000000a00 */
[----:B------:R-:W-:Y:S01]  /*7b70*/  IMAD.MOV.U32 R27, RZ, RZ, R29 ;  /* 0x000000ffff1b7224 */ /* 0x000fe200078e001d */
[----:B------:R-:W-:Y:S01]  /*7b80*/  SHF.R.S32.HI R43, RZ, 0x1f, R18 ;  /* 0x0000001fff2b7819 */ /* 0x000fe20000011412 */
[----:B------:R-:W-:Y:S01]  /*7b90*/  IMAD.MOV.U32 R4, RZ, RZ, R24 ;  /* 0x000000ffff047224 */ /* 0x000fe200078e0018 */
[----:B--2---:R-:W-:Y:S01]  /*7ba0*/  ISETP.NE.AND P0, PT, R32, 0x1, PT ;  /* 0x000000012000780c */ /* 0x004fe20003f05270 */
[----:B-1----:R-:W-:-:S05]  /*7bb0*/  VIADD R0, R0, 0xffffff80 ;  /* 0xffffff8000007836 */ /* 0x002fca0000000000 */
[----:B------:R-:W-:-:S07]  /*7bc0*/  SHF.R.S32.HI R3, RZ, 0x1f, R0 ;  /* 0x0000001fff037819 */ /* 0x000fce0000011400 */
[----:B------:R-:W1:Y:S01]  /*7bd0*/  @P0 LDC R5, c[0x0][0x450] ;  /* 0x00011400ff050b82 */ /* 0x000e620000000800 */
[----:B------:R-:W-:-:S04]  /*7be0*/  LEA.HI R3, R3, R0, RZ, 0x2 ;  /* 0x0000000003037211 */ /* 0x000fc800078f10ff */
[----:B------:R-:W-:-:S05]  /*7bf0*/  LOP3.LUT R3, R3, 0xfffffffc, RZ, 0xc0, !PT ;  /* 0xfffffffc03037812 */ /* 0x000fca00078ec0ff */
[----:B------:R-:W-:Y:S02]  /*7c00*/  IMAD.IADD R3, R0, 0x1, -R3 ;  /* 0x0000000100037824 */ /* 0x000fe400078e0a03 */
[----:B------:R-:W2:Y:S02]  /*7c10*/  @P0 LDC R0, c[0x0][0x44c] ;  /* 0x00011300ff000b82 */ /* 0x000ea40000000800 */
[----:B------:R-:W-:-:S04]  /*7c20*/  IMAD R3, R3, 0x60, R39 ;  /* 0x0000006003037824 */ /* 0x000fc800078e0227 */
[----:B--2---:R-:W-:-:S05]  /*7c30*/  @P0 IMAD.HI.U32 R0, R3, R0, RZ ;  /* 0x0000000003000227 */ /* 0x004fca00078e00ff */
        /* <DEDUP_REMOVED lines=19> */
[----:B------:R-:W2:Y:S01]  /*7d70*/  LDL R6, [R1+0x4] ;  /* 0x0000040001067983 */ /* 0x000ea20000100800 */
[----:B------:R-:W1:Y:S03]  /*7d80*/  LDC R41, c[0x0][0x3f4] ;  /* 0x0000fd00ff297b82 */ /* 0x000e660000000800 */
[----:B------:R-:W3:Y:S04]  /*7d90*/  SHFL.IDX PT, R3, R25, RZ, 0x1c1f ;  /* 0x001c1fff19037589 */ /* 0x000ee800000e0000 */
[----:B------:R-:W4:Y:S04]  /*7da0*/  SHFL.IDX PT, R0, R26, RZ, 0x1c1f ;  /* 0x001c1fff1a007589 */ /* 0x000f2800000e0000 */
[----:B0-----:R-:W0:Y:S04]  /*7db0*/  SHFL.IDX PT, R14, R27, RZ, 0x1c1f ;  /* 0x001c1fff1b0e7589 */ /* 0x001e2800000e0000 */
[----:B------:R-:W5:Y:S01]  /*7dc0*/  SHFL.IDX PT, R4, R24, RZ, 0x1c1f ;  /* 0x001c1fff18047589 */ /* 0x000f6200000e0000 */
[----:B-1----:R-:W-:Y:S01]  /*7dd0*/  ISETP.GE.AND P0, PT, R18, R41, PT ;  /* 0x000000291200720c */ /* 0x002fe20003f06270 */
[----:B--2---:R-:W-:-:S05]  /*7de0*/  IMAD R32, R6, R32, RZ ;  /* 0x0000002006207224 */ /* 0x004fca00078e02ff */
[----:B------:R-:W-:-:S13]  /*7df0*/  ISETP.GE.OR P1, PT, R39, R32, P0 ;  /* 0x000000202700720c */ /* 0x000fda0000726670 */
[C---:B------:R-:W-:Y:S01]  /*7e00*/  @!P1 IMAD.SHL.U32 R5, R18.reuse, 0x2, RZ ;  /* 0x0000000212059824 */ /* 0x040fe200078e00ff */
[----:B------:R-:W-:-:S04]  /*7e10*/  @!P1 SHF.L.U64.HI R21, R18, 0x1, R43 ;  /* 0x0000000112159819 */ /* 0x000fc8000001022b */
[----:B---3--:R-:W-:-:S05]  /*7e20*/  @!P1 IADD3 R6, P2, R3, R5, RZ ;  /* 0x0000000503069210 */ /* 0x008fca0007f5e0ff */
[----:B----4-:R-:W-:-:S05]  /*7e30*/  @!P1 IMAD.X R7, R0, 0x1, R21, P2 ;  /* 0x0000000100079824 */ /* 0x010fca00010e0615 */
[----:B------:R-:W2:Y:S01]  /*7e40*/  @!P1 LD.E.128 R8, desc[UR38][R6.64] ;  /* 0x0000002606089980 */ /* 0x000ea2000c101d00 */
[----:B0-----:R-:W-:-:S05]  /*7e50*/  @!P1 IADD3 R14, P2, R14, R5, RZ ;  /* 0x000000050e0e9210 */ /* 0x001fca0007f5e0ff */
[----:B-----5:R-:W-:-:S04]  /*7e60*/  @!P1 IMAD.X R3, R4, 0x1, R21, P2 ;  /* 0x0000000104039824 */ /* 0x020fc800010e0615 */
[----:B------:R-:W-:-:S05]  /*7e70*/  @!P1 IMAD.MOV.U32 R15, RZ, RZ, R3 ;  /* 0x000000ffff0f9224 */ /* 0x000fca00078e0003 */
[----:B------:R0:W3:Y:S01]  /*7e80*/  @!P1 LD.E.128 R4, desc[UR38][R14.64] ;  /* 0x000000260e049980 */ /* 0x0000e2000c101d00 */
[----:B------:R-:W-:Y:S02]  /*7e90*/  CS2R R34, SRZ ;  /* 0x0000000000227805 */ /* 0x000fe4000001ff00 */
[----:B------:R-:W-:Y:S02]  /*7ea0*/  CS2R R20, SRZ ;  /* 0x0000000000147805 */ /* 0x000fe4000001ff00 */
[----:B------:R-:W-:Y:S01]  /*7eb0*/  CS2R R28, SRZ ;  /* 0x00000000001c7805 */ /* 0x000fe2000001ff00 */
[----:B------:R-:W1:Y:S01]  /*7ec0*/  SHFL.IDX PT, R24, R24, 0x1, 0x1c1f ;  /* 0x003c1f0018187f89 */ /* 0x000e6200000e0000 */
[----:B------:R-:W-:-:S03]  /*7ed0*/  CS2R R36, SRZ ;  /* 0x0000000000247805 */ /* 0x000fc6000001ff00 */
[----:B0-----:R0:W4:Y:S01]  /*7ee0*/  SHFL.IDX PT, R14, R27, 0x1, 0x1c1f ;  /* 0x003c1f001b0e7f89 */ /* 0x00112200000e0000 */
[----:B--2---:R-:W-:Y:S02]  /*7ef0*/  @!P1 IMAD.MOV.U32 R34, RZ, RZ, R8 ;  /* 0x000000ffff229224 */ /* 0x004fe400078e0008 */
[----:B------:R-:W-:Y:S02]  /*7f00*/  @!P1 IMAD.MOV.U32 R35, RZ, RZ, R9 ;  /* 0x000000ffff239224 */ /* 0x000fe400078e0009 */
[----:B------:R-:W-:Y:S02]  /*7f10*/  IMAD.MOV.U32 R0, RZ, RZ, R34 ;  /* 0x000000ffff007224 */ /* 0x000fe400078e0022 */
[----:B------:R-:W-:Y:S02]  /*7f20*/  IMAD.MOV.U32 R3, RZ, RZ, R35 ;  /* 0x000000ffff037224 */ /* 0x000fe400078e0023 */
[----:B------:R-:W-:Y:S01]  /*7f30*/  @!P1 IMAD.MOV.U32 R36, RZ, RZ, R10 ;  /* 0x000000ffff249224 */ /* 0x000fe200078e000a */
[----:B------:R-:W-:Y:S01]  /*7f40*/  PRMT R42, R0, 0x7610, R42 ;  /* 0x00007610002a7816 */ /* 0x000fe2000000002a */
[----:B------:R-:W-:Y:S01]  /*7f50*/  @!P1 IMAD.MOV.U32 R37, RZ, RZ, R11 ;  /* 0x000000ffff259224 */ /* 0x000fe200078e000b */
[----:B------:R-:W-:Y:S01]  /*7f60*/  PRMT R45, R45, 0x5410, R3 ;  /* 0x000054102d2d7816 */ /* 0x000fe20000000003 */
[----:B------:R0:W2:Y:S01]  /*7f70*/  SHFL.IDX PT, R0, R26, 0x1, 0x1c1f ;  /* 0x003c1f001a007f89 */ /* 0x0000a200000e0000 */
[----:B------:R-:W-:-:S02]  /*7f80*/  IMAD.MOV.U32 R8, RZ, RZ, R36 ;  /* 0x000000ffff087224 */ /* 0x000fc400078e0024 */
[----:B---3--:R-:W-:Y:S01]  /*7f90*/  @!P1 IMAD.MOV.U32 R20, RZ, RZ, R4 ;  /* 0x000000ffff149224 */ /* 0x008fe200078e0004 */
[----:B------:R0:W3:Y:S01]  /*7fa0*/  SHFL.IDX PT, R3, R25, 0x1, 0x1c1f ;  /* 0x003c1f0019037f89 */ /* 0x0000e200000e0000 */
[----:B------:R-:W-:Y:S02]  /*7fb0*/  @!P1 IMAD.MOV.U32 R21, RZ, RZ, R5 ;  /* 0x000000ffff159224 */ /* 0x000fe400078e0005 */
[----:B------:R-:W-:Y:S02]  /*7fc0*/  @!P1 IMAD.MOV.U32 R28, RZ, RZ, R6 ;  /* 0x000000ffff1c9224 */ /* 0x000fe400078e0006 */
[----:B------:R-:W-:Y:S02]  /*7fd0*/  @!P1 IMAD.MOV.U32 R29, RZ, RZ, R7 ;  /* 0x000000ffff1d9224 */ /* 0x000fe400078e0007 */
[----:B------:R-:W-:Y:S02]  /*7fe0*/  IMAD.MOV.U32 R4, RZ, RZ, R20 ;  /* 0x000000ffff047224 */ /* 0x000fe400078e0014 */
[----:B------:R-:W-:-:S02]  /*7ff0*/  IMAD.MOV.U32 R5, RZ, RZ, R21 ;  /* 0x000000ffff057224 */ /* 0x000fc400078e0015 */
[----:B------:R-:W-:Y:S02]  /*8000*/  IMAD.MOV.U32 R6, RZ, RZ, R28 ;  /* 0x000000ffff067224 */ /* 0x000fe400078e001c */
[----:B------:R-:W-:Y:S01]  /*8010*/  IMAD.MOV.U32 R9, RZ, RZ, R37 ;  /* 0x000000ffff097224 */ /* 0x000fe200078e0025 */
[----:B------:R-:W-:Y:S01]  /*8020*/  PRMT R45, R5, 0x7610, R45 ;  /* 0x00007610052d7816 */ /* 0x000fe2000000002d */
[----:B------:R-:W-:Y:S01]  /*8030*/  IMAD.MOV.U32 R7, RZ, RZ, R29 ;  /* 0x000000ffff077224 */ /* 0x000fe200078e001d */
[----:B------:R-:W-:Y:S02]  /*8040*/  PRMT R56, R4, 0x5410, R6 ;  /* 0x0000541004387816 */ /* 0x000fe40000000006 */
[----:B------:R-:W-:Y:S02]  /*8050*/  CS2R R4, SRZ ;  /* 0x0000000000047805 */ /* 0x000fe4000001ff00 */
[----:B------:R-:W-:Y:S02]  /*8060*/  PRMT R31, R8, 0x5410, R9 ;  /* 0x00005410081f7816 */ /* 0x000fe40000000009 */
[----:B012-4-:R-:W-:-:S07]  /*8070*/  PRMT R42, R42, 0x5410, R7 ;  /* 0x000054102a2a7816 */ /* 0x017fce0000000007 */
.L_x_14354:
[----:B------:R-:W2:Y:S01]  /*8080*/  LDL R7, [R1+0x48] ;  /* 0x0000480001077983 */ /* 0x000ea20000100800 */
[----:B------:R-:W-:Y:S01]  /*8090*/  VIADD R39, R39, 0x60 ;  /* 0x0000006027277836 */ /* 0x000fe20000000000 */
[----:B------:R-:W-:Y:S01]  /*80a0*/  BSSY B1, `(.L_x_14079) ;  /* 0x0000016000017945 */ /* 0x000fe20003800000 */
[----:B------:R-:W-:Y:S02]  /*80b0*/  CS2R R8, SRZ ;  /* 0x0000000000087805 */ /* 0x000fe4000001ff00 */
[----:B------:R-:W-:Y:S02]  /*80c0*/  CS2R R10, SRZ ;  /* 0x00000000000a7805 */ /* 0x000fe4000001ff00 */
[----:B------:R-:W-:Y:S02]  /*80d0*/  ISETP.GE.AND P1, PT, R39, R32, PT ;  /* 0x000000202700720c */ /* 0x000fe40003f26270 */
[----:B--2---:R-:W-:-:S04]  /*80e0*/  LEA.HI R6, R7, R7, RZ, 0x1 ;  /* 0x0000000707067211 */ /* 0x004fc800078f08ff */
        /* <DEDUP_REMOVED lines=13> */
[--C-:B------:R-:W-:Y:S02]  /*81c0*/  IMAD.X R9, R0, 0x1, R5.reuse, P1 ;  /* 0x0000000100097824 */ /* 0x100fe400008e0605 */
[----:B------:R-:W-:-:S04]  /*81d0*/  IMAD.X R5, R24, 0x1, R5, P2 ;  /* 0x0000000118057824 */ /* 0x000fc800010e0605 */
[----:B------:R-:W5:Y:S04]  /*81e0*/  LD.E.128 R8, desc[UR38][R8.64] ;  /* 0x0000002608087980 */ /* 0x000f68000c101d00 */
[----:B------:R-:W5:Y:S02]  /*81f0*/  LD.E.128 R4, desc[UR38][R4.64] ;  /* 0x0000002604047980 */ /* 0x000f64000c101d00 */
.L_x_14080:
[----:B------:R-:W-:Y:S05]  /*8200*/  BSYNC B1 ;  /* 0x0000000000017941 */ /* 0x000fea0003800000 */
.L_x_14079:
[----:B------:R-:W0:Y:S01]  /*8210*/  SYNCS.PHASECHK.TRANS64.TRYWAIT P1, [R2+URZ+0x16800], R13 ;  /* 0x0168000d020075a7 */ /* 0x000e22000802017f */
[----:B------:R-:W-:Y:S01]  /*8220*/  IMAD R32, R33, -0xc0, R32 ;  /* 0xffffff4021207824 */ /* 0x000fe200078e0220 */
[----:B------:R-:W-:Y:S01]  /*8230*/  BSSY B1, `(.L_x_14081) ;  /* 0x0000012000017945 */ /* 0x000fe20003800000 */
[C---:B------:R-:W-:Y:S02]  /*8240*/  VIADD R12, R17.reuse, 0x60 ;  /* 0x00000060110c7836 */ /* 0x040fe40000000000 */
[----:B-----5:R-:W-:Y:S01]  /*8250*/  IMAD.MOV.U32 R0, RZ, RZ, R4 ;  /* 0x000000ffff007224 */ /* 0x020fe200078e0004 */
[----:B------:R-:W-:Y:S01]  /*8260*/  VIMNMX R32, R32, 0xc0, PT ;  /* 0x000000c020207848 */ /* 0x000fe20003fe0100 */
[----:B---3--:R-:W-:Y:S02]  /*8270*/  IMAD.MOV.U32 R3, RZ, RZ, R5 ;  /* 0x000000ffff037224 */ /* 0x008fe400078e0005 */
[----:B------:R-:W-:Y:S01]  /*8280*/  IMAD.MOV.U32 R14, RZ, RZ, R9 ;  /* 0x000000ffff0e7224 */ /* 0x000fe200078e0009 */
[-C--:B------:R-:W-:Y:S01]  /*8290*/  ISETP.GE.OR P2, PT, R17, R32.reuse, P0 ;  /* 0x000000201100720c */ /* 0x080fe20000746670 */
[----:B------:R-:W-:Y:S01]  /*82a0*/  IMAD.IADD R39, R18, 0x1, R41 ;  /* 0x0000000112277824 */ /* 0x000fe200078e0229 */
[----:B------:R-:W-:Y:S01]  /*82b0*/  ISETP.GE.OR P0, PT, R12, R32, P0 ;  /* 0x000000200c00720c */ /* 0x000fe20000706670 */
        /* <DEDUP_REMOVED lines=8> */
[----:B0-----:R-:W-:Y:S06]  /*8340*/  @!P1 BRA `(.L_x_14082) ;  /* 0x0000015c00689947 */ /* 0x001fec0003800000 */
.L_x_14355:
[----:B------:R-:W-:Y:S05]  /*8350*/  BSYNC B1 ;  /* 0x0000000000017941 */ /* 0x000fea0003800000 */
.L_x_14081:
[----:B------:R-:W-:Y:S01]  /*8360*/  BSSY B1, `(.L_x_14083) ;  /* 0x0000069000017945 */ /* 0x000fe20003800000 */
[----:B------:R-:W-:Y:S01]  /*8370*/  IMAD.MOV.U32 R0, RZ, RZ, R10 ;  /* 0x000000ffff007224 */ /* 0x000fe200078e000a */
[----:B------:R-:W-:Y:S01]  /*8380*/  LOP3.LUT R39, R39, 0x38, RZ, 0xc0, !PT ;  /* 0x0000003827277812 */ /* 0x000fe200078ec0ff */
[----:B------:R-:W-:Y:S01]  /*8390*/  IMAD.MOV.U32 R3, RZ, RZ, R11 ;  /* 0x000000ffff037224 */ /* 0x000fe200078e000b */
[----:B------:R-:W-:Y:S06]  /*83a0*/  @P2 BRA `(.L_x_14084) ;  /* 0x0000000400902947 */ /* 0x000fec0003800000 */
[----:B------:R-:W2:Y:S01]  /*83b0*/  LDL R12, [R1+0x38] ;  /* 0x00003800010c7983 */ /* 0x000ea20000100800 */
[----:B------:R-:W1:Y:S02]  /*83c0*/  S2R R14, SR_TID.X ;  /* 0x00000000000e7919 */ /* 0x000e640000002100 */
[----:B-1----:R-:W-:-:S05]  /*83d0*/  VIADD R14, R14, 0xffffff80 ;  /* 0xffffff800e0e7836 */ /* 0x002fca0000000000 */
[----:B------:R-:W-:-:S04]  /*83e0*/  SHF.R.S32.HI R25, RZ, 0x1f, R14 ;  /* 0x0000001fff197819 */ /* 0x000fc8000001140e */
[----:B------:R-:W-:-:S04]  /*83f0*/  LEA.HI R25, R25, R14, RZ, 0x5 ;  /* 0x0000000e19197211 */ /* 0x000fc800078f28ff */
[----:B------:R-:W-:Y:S01]  /*8400*/  SHF.R.S32.HI R25, RZ, 0x5, R25 ;  /* 0x00000005ff197819 */ /* 0x000fe20000011419 */
[--C-:B------:R-:W-:Y:S01]  /*8410*/  HADD2.F32 R43, -RZ, R45.reuse.H1_H1 ;  /* 0x3000002dff2b7230 */ /* 0x100fe20000004100 */
[----:B------:R-:W-:Y:S01]  /*8420*/  SHF.R.U64 R55, R34, 0x10, R35 ;  /* 0x0000001022377819 */ /* 0x000fe20000001223 */
[----:B------:R-:W-:Y:S01]  /*8430*/  HADD2.F32 R45, -RZ, R45.H0_H0 ;  /* 0x2000002dff2d7230 */ /* 0x000fe20000004100 */
[--C-:B------:R-:W-:Y:S02]  /*8440*/  SHF.R.U32.HI R44, RZ, 0x10, R21.reuse ;  /* 0x00000010ff2c7819 */ /* 0x100fe40000011615 */
[----:B------:R-:W-:Y:S02]  /*8450*/  SHF.R.U64 R53, R20, 0x10, R21 ;  /* 0x0000001014357819 */ /* 0x000fe40000001215 */
[----:B------:R-:W-:Y:S01]  /*8460*/  SHF.R.U32.HI R46, RZ, 0x10, R35 ;  /* 0x00000010ff2e7819 */ /* 0x000fe20000011623 */
[----:B------:R-:W-:Y:S01]  /*8470*/  HADD2.F32 R44, -RZ, R44.H0_H0 ;  /* 0x2000002cff2c7230 */ /* 0x000fe20000004100 */
[----:B------:R-:W-:-:S02]  /*8480*/  SHF.R.U64 R54, R36, 0x10, R37 ;  /* 0x0000001024367819 */ /* 0x000fc40000001225 */
[--C-:B------:R-:W-:Y:S02]  /*8490*/  SHF.R.U32.HI R50, RZ, 0x10, R29.reuse ;  /* 0x00000010ff327819 */ /* 0x100fe4000001161d */
[----:B------:R-:W-:Y:S02]  /*84a0*/  SHF.R.U64 R51, R28, 0x10, R29 ;  /* 0x000000101c337819 */ /* 0x000fe4000000121d */
[----:B------:R-:W-:Y:S01]  /*84b0*/  SHF.R.U32.HI R52, RZ, 0x10, R37 ;  /* 0x00000010ff347819 */ /* 0x000fe20000011625 */
[----:B--2---:R-:W-:-:S05]  /*84c0*/  IMAD.SHL.U32 R12, R12, 0x40, RZ ;  /* 0x000000400c0c7824 */ /* 0x004fca00078e00ff */
[----:B------:R-:W-:-:S04]  /*84d0*/  LOP3.LUT R24, R12, 0x1c0, RZ, 0xc0, !PT ;  /* 0x000001c00c187812 */ /* 0x000fc800078ec0ff */
[----:B------:R-:W-:Y:S02]  /*84e0*/  SHF.R.U32.HI R15, RZ, 0x3, R24 ;  /* 0x00000003ff0f7819 */ /* 0x000fe40000011618 */
[----:B------:R-:W-:Y:S02]  /*84f0*/  LOP3.LUT R12, R24, 0x38, R18, 0xf8, !PT ;  /* 0x00000038180c7812 */ /* 0x000fe400078ef812 */
[----:B------:R-:W-:Y:S02]  /*8500*/  LOP3.LUT R24, R15, R39, R24, 0x1e, !PT ;  /* 0x000000270f187212 */ /* 0x000fe400078e1e18 */
[----:B------:R-:W-:-:S03]  /*8510*/  LOP3.LUT R12, R12, R15, RZ, 0x3c, !PT ;  /* 0x0000000f0c0c7212 */ /* 0x000fc600078e3cff */
[C---:B------:R-:W-:Y:S02]  /*8520*/  IMAD R41, R25.reuse, 0x200, R24 ;  /* 0x0000020019297824 */ /* 0x040fe400078e0218 */
[----:B0-----:R-:W-:Y:S02]  /*8530*/  IMAD R13, R25, 0x200, R12 ;  /* 0x00000200190d7824 */ /* 0x001fe400078e020c */
[--C-:B------:R-:W-:Y:S02]  /*8540*/  IMAD R41, R41, 0x2, R2.reuse ;  /* 0x0000000229297824 */ /* 0x100fe400078e0202 */
[----:B------:R-:W-:-:S03]  /*8550*/  IMAD R40, R13, 0x2, R2 ;  /* 0x000000020d287824 */ /* 0x000fc600078e0202 */
[----:B------:R-:W0:Y:S04]  /*8560*/  LDS.128 R24, [R41+0x8400] ;  /* 0x0084000029187984 */ /* 0x000e280000000c00 */
[----:B------:R-:W1:Y:S01]  /*8570*/  LDS.128 R12, [R40+0x8400] ;  /* 0x00840000280c7984 */ /* 0x000e620000000c00 */
[--C-:B0-----:R-:W-:Y:S02]  /*8580*/  HADD2.F32 R34, -RZ, R25.reuse.H0_H0 ;  /* 0x20000019ff227230 */ /* 0x101fe40000004100 */
[----:B------:R-:W-:Y:S02]  /*8590*/  HADD2.F32 R35, -RZ, R25.H1_H1 ;  /* 0x30000019ff237230 */ /* 0x000fe40000004100 */
[----:B-1----:R-:W-:Y:S02]  /*85a0*/  HADD2.F32 R20, -RZ, R13.H0_H0 ;  /* 0x2000000dff147230 */ /* 0x002fe40000004100 */
[C---:B------:R-:W-:Y:S01]  /*85b0*/  FMUL.FTZ R47, R34.reuse, R45 ;  /* 0x0000002d222f7220 */ /* 0x040fe20000410000 */
[----:B------:R-:W-:Y:S01]  /*85c0*/  FMUL.FTZ R49, R34, R43 ;  /* 0x0000002b22317220 */ /* 0x000fe20000410000 */
[----:B------:R-:W-:-:S02]  /*85d0*/  HADD2.F32 R34, -RZ, R46.H0_H0 ;  /* 0x2000002eff227230 */ /* 0x000fc40000004100 */
[C---:B------:R-:W-:Y:S01]  /*85e0*/  FFMA.FTZ R48, R20.reuse, R43, -R47 ;  /* 0x0000002b14307223 */ /* 0x040fe2000001082f */
[----:B------:R-:W-:Y:S02]  /*85f0*/  HADD2.F32 R21, -RZ, R13.H1_H1 ;  /* 0x3000000dff157230 */ /* 0x000fe40000004100 */
[C---:B------:R-:W-:Y:S01]  /*8600*/  FMUL.FTZ R46, R35.reuse, R44 ;  /* 0x0000002c232e7220 */ /* 0x040fe20000410000 */
[----:B------:R-:W-:Y:S02]  /*8610*/  HADD2.F32 R36, -RZ, R27.H0_H0 ;  /* 0x2000001bff247230 */ /* 0x000fe40000004100 */
[----:B------:R-:W-:Y:S02]  /*8620*/  HADD2.F32 R47, -RZ, R42.H1_H1 ;  /* 0x3000002aff2f7230 */ /* 0x000fe40000004100 */
[----:B------:R-:W-:Y:S02]  /*8630*/  HADD2.F32 R43, -RZ, R31.H1_H1 ;  /* 0x3000001fff2b7230 */ /* 0x000fe40000004100 */
[----:B------:R-:W-:Y:S01]  /*8640*/  FFMA.FTZ R49, R20, R45, R49 ;  /* 0x0000002d14317223 */ /* 0x000fe20000010031 */
[----:B------:R-:W-:Y:S01]  /*8650*/  FMUL.FTZ R20, R35, R34 ;  /* 0x0000002223147220 */ /* 0x000fe20000410000 */
[----:B------:R-:W-:-:S02]  /*8660*/  HADD2.F32 R28, -RZ, R15.H0_H0 ;  /* 0x2000000fff1c7230 */ /* 0x000fc40000004100 */
[C---:B------:R-:W-:Y:S01]  /*8670*/  FFMA.FTZ R35, R21.reuse, R34, -R46 ;  /* 0x0000002215237223 */ /* 0x040fe2000001082e */
[C---:B------:R-:W-:Y:S01]  /*8680*/  FMUL.FTZ R45, R36.reuse, R47 ;  /* 0x0000002f242d7220 */ /* 0x040fe20000410000 */
[----:B------:R-:W-:Y:S02]  /*8690*/  HADD2.F32 R37, -RZ, R27.H1_H1 ;  /* 0x3000001bff257230 */ /* 0x000fe40000004100 */
[-C--:B------:R-:W-:Y:S01]  /*86a0*/  FMUL.FTZ R36, R36, R43.reuse ;  /* 0x0000002b24247220 */ /* 0x080fe20000410000 */
[----:B------:R-:W-:Y:S02]  /*86b0*/  HADD2.F32 R46, -RZ, R50.H0_H0 ;  /* 0x20000032ff2e7230 */ /* 0x000fe40000004100 */
[----:B------:R-:W-:Y:S01]  /*86c0*/  FFMA.FTZ R44, R21, R44, R20 ;  /* 0x0000002c152c7223 */ /* 0x000fe20000010014 */
[----:B------:R-:W-:Y:S02]  /*86d0*/  HADD2.F32 R29, -RZ, R15.H1_H1 ;  /* 0x3000000fff1d7230 */ /* 0x000fe40000004100 */
[----:B------:R-:W-:Y:S01]  /*86e0*/  FFMA.FTZ R45, R28, R43, -R45 ;  /* 0x0000002b1c2d7223 */ /* 0x000fe2000001082d */
[----:B------:R-:W-:-:S02]  /*86f0*/  HADD2.F32 R20, -RZ, R52.H0_H0 ;  /* 0x20000034ff147230 */ /* 0x000fc40000004100 */
[----:B------:R-:W-:Y:S01]  /*8700*/  FFMA.FTZ R47, R28, R47, R36 ;  /* 0x0000002f1c2f7223 */ /* 0x000fe20000010024 */
[----:B------:R-:W-:Y:S02]  /*8710*/  HADD2.F32 R25, -RZ, R24.H0_H0 ;  /* 0x20000018ff197230 */ /* 0x000fe40000004100 */
[C---:B------:R-:W-:Y:S01]  /*8720*/  FMUL.FTZ R34, R37.reuse, R46 ;  /* 0x0000002e25227220 */ /* 0x040fe20000410000 */
[----:B------:R-:W-:Y:S02]  /*8730*/  HADD2.F32 R28, -RZ, R56.H0_H0 ;  /* 0x20000038ff1c7230 */ /* 0x000fe40000004100 */
[----:B------:R-:W-:Y:S02]  /*8740*/  HADD2.F32 R42, -RZ, R42.H0_H0 ;  /* 0x2000002aff2a7230 */ /* 0x000fe40000004100 */
[-C--:B------:R-:W-:Y:S01]  /*8750*/  FMUL.FTZ R52, R37, R20.reuse ;  /* 0x0000001425347220 */ /* 0x080fe20000410000 */
[----:B------:R-:W-:Y:S02]  /*8760*/  HADD2.F32 R13, -RZ, R12.H0_H0 ;  /* 0x2000000cff0d7230 */ /* 0x000fe40000004100 */
[----:B------:R-:W-:Y:S01]  /*8770*/  FFMA.FTZ R50, R29, R20, -R34 ;  /* 0x000000141d327223 */ /* 0x000fe20000010822 */
[----:B------:R-:W-:-:S02]  /*8780*/  HADD2.F32 R27, -RZ, R26.H0_H0 ;  /* 0x2000001aff1b7230 */ /* 0x000fc40000004100 */
[C---:B------:R-:W-:Y:S01]  /*8790*/  FMUL.FTZ R36, R25.reuse, R28 ;  /* 0x0000001c19247220 */ /* 0x040fe20000410000 */
[----:B------:R-:W-:Y:S02]  /*87a0*/  HADD2.F32 R34, -RZ, R56.H1_H1 ;  /* 0x30000038ff227230 */ /* 0x000fe40000004100 */
[----:B------:R-:W-:Y:S01]  /*87b0*/  FMUL.FTZ R25, R25, R42 ;  /* 0x0000002a19197220 */ /* 0x000fe20000410000 */
[----:B------:R-:W-:Y:S02]  /*87c0*/  HADD2.F32 R20, -RZ, R31.H0_H0 ;  /* 0x2000001fff147230 */ /* 0x000fe40000004100 */
[----:B------:R-:W-:Y:S01]  /*87d0*/  FFMA.FTZ R52, R29, R46, R52 ;  /* 0x0000002e1d347223 */ /* 0x000fe20000010034 */
[----:B------:R-:W-:Y:S01]  /*87e0*/  FFMA.FTZ R36, R13, R42, -R36 ;  /* 0x0000002a0d247223 */ /* 0x000fe20000010824 */
[----:B------:R-:W-:Y:S02]  /*87f0*/  HADD2.F32 R15, -RZ, R14.H0_H0 ;  /* 0x2000000eff0f7230 */ /* 0x000fe40000004100 */
[----:B------:R-:W-:Y:S01]  /*8800*/  FMUL.FTZ R46, R27, R34 ;  /* 0x000000221b2e7220 */ /* 0x000fe20000410000 */
[----:B------:R-:W-:Y:S01]  /*8810*/  FFMA.FTZ R28, R13, R28, R25 ;  /* 0x0000001c0d1c7223 */ /* 0x000fe20000010019 */
[----:B------:R-:W-:Y:S01]  /*8820*/  FMUL.FTZ R42, R27, R20 ;  /* 0x000000141b2a7220 */ /* 0x000fe20000410000 */
[----:B------:R-:W-:-:S02]  /*8830*/  HADD2.F32 R24, -RZ, R24.H1_H1 ;  /* 0x30000018ff187230 */ /* 0x000fc40000004100 */
[----:B------:R-:W-:Y:S02]  /*8840*/  HADD2.F32 R26, -RZ, R26.H1_H1 ;  /* 0x3000001aff1a7230 */ /* 0x000fe40000004100 */
[----:B------:R-:W-:Y:S02]  /*8850*/  HADD2.F32 R25, -RZ, R53.H0_H0 ;  /* 0x20000035ff197230 */ /* 0x000fe40000004100 */
[----:B------:R-:W-:Y:S02]  /*8860*/  HADD2.F32 R27, -RZ, R51.H0_H0 ;  /* 0x20000033ff1b7230 */ /* 0x000fe40000004100 */
[----:B------:R-:W-:Y:S02]  /*8870*/  HADD2.F32 R13, -RZ, R55.H0_H0 ;  /* 0x20000037ff0d7230 */ /* 0x000fe40000004100 */
[----:B------:R-:W-:Y:S02]  /*8880*/  HADD2.F32 R21, -RZ, R54.H0_H0 ;  /* 0x20000036ff157230 */ /* 0x000fe40000004100 */
[----:B------:R-:W-:Y:S01]  /*8890*/  FFMA.FTZ R46, R15, R20, -R46 ;  /* 0x000000140f2e7223 */ /* 0x000fe2000001082e */
[----:B------:R-:W-:-:S02]  /*88a0*/  HADD2.F32 R12, -RZ, R12.H1_H1 ;  /* 0x3000000cff0c7230 */ /* 0x000fc40000004100 */
        /* <DEDUP_REMOVED lines=20> */
.L_x_14084:
[----:B------:R-:W-:Y:S05]  /*89f0*/  BSYNC B1 ;  /* 0x0000000000017941 */ /* 0x000fea0003800000 */
.L_x_14083:
[----:B------:R-:W-:Y:S01]  /*8a00*/  PRMT R42, R0, 0x5410, R3 ;  /* 0x00005410002a7816 */ /* 0x000fe20000000003 */
[----:B------:R-:W-:Y:S06]  /*8a10*/  @P0 BRA `(.L_x_14075) ;  /* 0x0000000400800947 */ /* 0x000fec0003800000 */
[----:B------:R-:W2:Y:S01]  /*8a20*/  LDL R20, [R1+0x3c] ;  /* 0x00003c0001147983 */ /* 0x000ea20000100800 */
[C---:B-1----:R-:W-:Y:S02]  /*8a30*/  VIADD R12, R17.reuse, 0x60 ;  /* 0x00000060110c7836 */ /* 0x042fe40000000000 */
[----:B0-----:R-:W-:Y:S01]  /*8a40*/  VIADD R13, R17, 0x60 ;  /* 0x00000060110d7836 */ /* 0x001fe20000000000 */
[----:B------:R-:W3:Y:S01]  /*8a50*/  LDL R43, [R1+0x4c] ;  /* 0x00004c00012b7983 */ /* 0x000ee20000100800 */
[----:B------:R-:W-:Y:S02]  /*8a60*/  IMAD.SHL.U32 R12, R12, 0x40, RZ ;  /* 0x000000400c0c7824 */ /* 0x000fe400078e00ff */
[----:B------:R-:W-:-:S03]  /*8a70*/  IMAD.SHL.U32 R13, R13, 0x40, RZ ;  /* 0x000000400d0d7824 */ /* 0x000fc600078e00ff */
[----:B------:R-:W-:Y:S02]  /*8a80*/  LOP3.LUT R12, R12, 0x1c0, RZ, 0xc0, !PT ;  /* 0x000001c00c0c7812 */ /* 0x000fe400078ec0ff */
[----:B------:R-:W-:Y:S02]  /*8a90*/  LOP3.LUT R13, R13, 0x1c0, RZ, 0xc0, !PT ;  /* 0x000001c00d0d7812 */ /* 0x000fe400078ec0ff */
[----:B------:R-:W-:-:S04]  /*8aa0*/  SHF.R.U32.HI R12, RZ, 0x3, R12 ;  /* 0x00000003ff0c7819 */ /* 0x000fc8000001160c */
[----:B------:R-:W-:Y:S02]  /*8ab0*/  LOP3.LUT R39, R12, R39, R13, 0x1e, !PT ;  /* 0x000000270c277212 */ /* 0x000fe400078e1e0d */
[----:B------:R-:W-:Y:S01]  /*8ac0*/  SHF.R.U64 R40, R10, 0x10, R11 ;  /* 0x000000100a287819 */ /* 0x000fe2000000120b */
[--C-:B------:R-:W-:Y:S01]  /*8ad0*/  HADD2.F32 R10, -RZ, R38.reuse.H1_H1 ;  /* 0x30000026ff0a7230 */ /* 0x100fe20000004100 */
[--C-:B------:R-:W-:Y:S01]  /*8ae0*/  SHF.R.U64 R31, R6, 0x10, R7.reuse ;  /* 0x00000010061f7819 */ /* 0x100fe20000001207 */
[----:B------:R-:W-:Y:S01]  /*8af0*/  HADD2.F32 R38, -RZ, R38.H0_H0 ;  /* 0x20000026ff267230 */ /* 0x000fe20000004100 */
[----:B------:R-:W-:Y:S02]  /*8b00*/  SHF.R.U32.HI R29, RZ, 0x10, R7 ;  /* 0x00000010ff1d7819 */ /* 0x000fe40000011607 */
[----:B------:R-:W-:Y:S02]  /*8b10*/  SHF.R.U32.HI R21, RZ, 0x10, R9 ;  /* 0x00000010ff157819 */ /* 0x000fe40000011609 */
[----:B------:R-:W-:Y:S01]  /*8b20*/  SHF.R.U32.HI R37, RZ, 0x10, R11 ;  /* 0x00000010ff257819 */ /* 0x000fe2000001160b */
[--C-:B------:R-:W-:Y:S01]  /*8b30*/  HADD2.F32 R11, -RZ, R32.reuse.H0_H0 ;  /* 0x20000020ff0b7230 */ /* 0x100fe20000004100 */
[----:B------:R-:W-:Y:S01]  /*8b40*/  SHF.R.U64 R41, R8, 0x10, R9 ;  /* 0x0000001008297819 */ /* 0x000fe20000001209 */
[----:B------:R-:W-:Y:S01]  /*8b50*/  HADD2.F32 R32, -RZ, R32.H1_H1 ;  /* 0x30000020ff207230 */ /* 0x000fe20000004100 */
[----:B------:R-:W-:Y:S01]  /*8b60*/  SHF.R.U64 R35, R4, 0x10, R5 ;  /* 0x0000001004237819 */ /* 0x000fe20000001205 */
[----:B--2---:R-:W-:-:S04]  /*8b70*/  IMAD.IADD R39, R20, 0x1, R39 ;  /* 0x0000000114277824 */ /* 0x004fc800078e0227 */
[----:B------:R-:W-:Y:S01]  /*8b80*/  IMAD R39, R39, 0x2, R2 ;  /* 0x0000000227277824 */ /* 0x000fe200078e0202 */
[----:B---3--:R-:W0:Y:S04]  /*8b90*/  LDS.128 R12, [R43+0x8400] ;  /* 0x008400002b0c7984 */ /* 0x008e280000000c00 */
[----:B------:R-:W1:Y:S01]  /*8ba0*/  LDS.128 R24, [R39+0x8400] ;  /* 0x0084000027187984 */ /* 0x000e620000000c00 */
[----:B------:R-:W-:-:S05]  /*8bb0*/  SHF.R.U32.HI R20, RZ, 0x10, R5 ;  /* 0x00000010ff147819 */ /* 0x000fca0000011605 */
[----:B------:R-:W-:Y:S02]  /*8bc0*/  HADD2.F32 R20, -RZ, R20.H0_H0 ;  /* 0x20000014ff147230 */ /* 0x000fe40000004100 */
[----:B0-----:R-:W-:Y:S02]  /*8bd0*/  HADD2.F32 R3, -RZ, R13.H0_H0 ;  /* 0x2000000dff037230 */ /* 0x001fe40000004100 */
[--C-:B-1----:R-:W-:Y:S02]  /*8be0*/  HADD2.F32 R7, -RZ, R25.reuse.H0_H0 ;  /* 0x20000019ff077230 */ /* 0x102fe40000004100 */
[----:B------:R-:W-:Y:S02]  /*8bf0*/  HADD2.F32 R25, -RZ, R25.H1_H1 ;  /* 0x30000019ff197230 */ /* 0x000fe40000004100 */
[----:B------:R-:W-:Y:S02]  /*8c00*/  HADD2.F32 R6, -RZ, R24.H0_H0 ;  /* 0x20000018ff067230 */ /* 0x000fe40000004100 */
[C---:B------:R-:W-:Y:S01]  /*8c10*/  FMUL.FTZ R28, R7.reuse, R38 ;  /* 0x00000026071c7220 */ /* 0x040fe20000410000 */
[----:B------:R-:W-:Y:S01]  /*8c20*/  FMUL.FTZ R34, R7, R10 ;  /* 0x0000000a07227220 */ /* 0x000fe20000410000 */
[----:B------:R-:W-:-:S02]  /*8c30*/  HADD2.F32 R7, -RZ, R33.H1_H1 ;  /* 0x30000021ff077230 */ /* 0x000fc40000004100 */
[----:B------:R-:W-:Y:S02]  /*8c40*/  HADD2.F32 R33, -RZ, R33.H0_H0 ;  /* 0x20000021ff217230 */ /* 0x000fe40000004100 */
[C---:B------:R-:W-:Y:S01]  /*8c50*/  FFMA.FTZ R28, R3.reuse, R10, -R28 ;  /* 0x0000000a031c7223 */ /* 0x040fe2000001081c */
[----:B------:R-:W-:Y:S02]  /*8c60*/  HADD2.F32 R13, -RZ, R13.H1_H1 ;  /* 0x3000000dff0d7230 */ /* 0x000fe40000004100 */
[----:B------:R-:W-:Y:S01]  /*8c70*/  FFMA.FTZ R34, R3, R38, R34 ;  /* 0x0000002603227223 */ /* 0x000fe20000010022 */
[----:B------:R-:W-:Y:S02]  /*8c80*/  HADD2.F32 R0, -RZ, R12.H0_H0 ;  /* 0x2000000cff007230 */ /* 0x000fe40000004100 */
[----:B------:R-:W-:Y:S01]  /*8c90*/  FMUL.FTZ R36, R25, R20 ;  /* 0x0000001419247220 */ /* 0x000fe20000410000 */
[----:B------:R-:W-:Y:S02]  /*8ca0*/  HADD2.F32 R10, -RZ, R21.H0_H0 ;  /* 0x20000015ff0a7230 */ /* 0x000fe40000004100 */
[C---:B------:R-:W-:Y:S01]  /*8cb0*/  FMUL.FTZ R3, R6.reuse, R7 ;  /* 0x0000000706037220 */ /* 0x040fe20000410000 */
[----:B------:R-:W-:Y:S01]  /*8cc0*/  FMUL.FTZ R6, R6, R33 ;  /* 0x0000002106067220 */ /* 0x000fe20000410000 */
[----:B------:R-:W-:-:S02]  /*8cd0*/  HADD2.F32 R8, -RZ, R26.H0_H0 ;  /* 0x2000001aff087230 */ /* 0x000fc40000004100 */
[-C--:B------:R-:W-:Y:S01]  /*8ce0*/  FMUL.FTZ R38, R25, R10.reuse ;  /* 0x0000000a19267220 */ /* 0x080fe20000410000 */
[----:B------:R-:W-:Y:S01]  /*8cf0*/  FFMA.FTZ R21, R13, R10, -R36 ;  /* 0x0000000a0d157223 */ /* 0x000fe20000010824 */
[C---:B------:R-:W-:Y:S01]  /*8d00*/  FFMA.FTZ R33, R0.reuse, R33, -R3 ;  /* 0x0000002100217223 */ /* 0x040fe20000010803 */
[----:B------:R-:W-:Y:S02]  /*8d10*/  HADD2.F32 R9, -RZ, R27.H0_H0 ;  /* 0x2000001bff097230 */ /* 0x000fe40000004100 */
[----:B------:R-:W-:Y:S01]  /*8d20*/  FFMA.FTZ R10, R0, R7, R6 ;  /* 0x00000007000a7223 */ /* 0x000fe20000010006 */
[--C-:B------:R-:W-:Y:S02]  /*8d30*/  HADD2.F32 R3, -RZ, R42.reuse.H0_H0 ;  /* 0x2000002aff037230 */ /* 0x100fe40000004100 */
[----:B------:R-:W-:Y:S02]  /*8d40*/  HADD2.F32 R0, -RZ, R42.H1_H1 ;  /* 0x3000002aff007230 */ /* 0x000fe40000004100 */
[----:B------:R-:W-:Y:S01]  /*8d50*/  FMUL.FTZ R7, R8, R11 ;  /* 0x0000000b08077220 */ /* 0x000fe20000410000 */
[----:B------:R-:W-:-:S02]  /*8d60*/  HADD2.F32 R4, -RZ, R14.H0_H0 ;  /* 0x2000000eff047230 */ /* 0x000fc40000004100 */
[-C--:B------:R-:W-:Y:S01]  /*8d70*/  FMUL.FTZ R25, R8, R3.reuse ;  /* 0x0000000308197220 */ /* 0x080fe20000410000 */
[----:B------:R-:W-:Y:S02]  /*8d80*/  HADD2.F32 R5, -RZ, R15.H0_H0 ;  /* 0x2000000fff057230 */ /* 0x000fe40000004100 */
[C---:B------:R-:W-:Y:S01]  /*8d90*/  FMUL.FTZ R36, R9.reuse, R32 ;  /* 0x0000002009247220 */ /* 0x040fe20000410000 */
[----:B------:R-:W-:Y:S02]  /*8da0*/  HADD2.F32 R27, -RZ, R27.H1_H1 ;  /* 0x3000001bff1b7230 */ /* 0x000fe40000004100 */
[----:B------:R-:W-:Y:S01]  /*8db0*/  FMUL.FTZ R9, R9, R0 ;  /* 0x0000000009097220 */ /* 0x000fe20000410000 */
[----:B------:R-:W-:Y:S02]  /*8dc0*/  HADD2.F32 R8, -RZ, R29.H0_H0 ;  /* 0x2000001dff087230 */ /* 0x000fe40000004100 */
[----:B------:R-:W-:Y:S02]  /*8dd0*/  HADD2.F32 R6, -RZ, R37.H0_H0 ;  /* 0x20000025ff067230 */ /* 0x000fe40000004100 */
[----:B------:R-:W-:Y:S01]  /*8de0*/  FFMA.FTZ R13, R13, R20, R38 ;  /* 0x000000140d0d7223 */ /* 0x000fe20000010026 */
[----:B------:R-:W-:Y:S01]  /*8df0*/  FFMA.FTZ R20, R4, R3, -R7 ;  /* 0x0000000304147223 */ /* 0x000fe20000010807 */
[----:B------:R-:W-:-:S02]  /*8e00*/  HADD2.F32 R15, -RZ, R15.H1_H1 ;  /* 0x3000000fff0f7230 */ /* 0x000fc40000004100 */
[----:B------:R-:W-:Y:S01]  /*8e10*/  FFMA.FTZ R25, R4, R11, R25 ;  /* 0x0000000b04197223 */ /* 0x000fe20000010019 */
[----:B------:R-:W-:Y:S02]  /*8e20*/  HADD2.F32 R24, -RZ, R24.H1_H1 ;  /* 0x30000018ff187230 */ /* 0x000fe40000004100 */
[C---:B------:R-:W-:Y:S01]  /*8e30*/  FFMA.FTZ R36, R5.reuse, R0, -R36 ;  /* 0x0000000005247223 */ /* 0x040fe20000010824 */
[----:B------:R-:W-:Y:S01]  /*8e40*/  FFMA.FTZ R32, R5, R32, R9 ;  /* 0x0000002005207223 */ /* 0x000fe20000010009 */
[----:B------:R-:W-:Y:S02]  /*8e50*/  HADD2.F32 R7, -RZ, R35.H0_H0 ;  /* 0x20000023ff077230 */ /* 0x000fe40000004100 */
[C---:B------:R-:W-:Y:S01]  /*8e60*/  FMUL.FTZ R4, R27.reuse, R8 ;  /* 0x000000081b047220 */ /* 0x040fe20000410000 */
[----:B------:R-:W-:Y:S02]  /*8e70*/  HADD2.F32 R26, -RZ, R26.H1_H1 ;  /* 0x3000001aff1a7230 */ /* 0x000fe40000004100 */
[----:B------:R-:W-:Y:S01]  /*8e80*/  FMUL.FTZ R0, R27, R6 ;  /* 0x000000061b007220 */ /* 0x000fe20000410000 */
[----:B------:R-:W-:-:S02]  /*8e90*/  HADD2.F32 R3, -RZ, R41.H0_H0 ;  /* 0x20000029ff037230 */ /* 0x000fc40000004100 */
[----:B------:R-:W-:Y:S02]  /*8ea0*/  HADD2.F32 R9, -RZ, R31.H0_H0 ;  /* 0x2000001fff097230 */ /* 0x000fe40000004100 */
[----:B------:R-:W-:Y:S02]  /*8eb0*/  HADD2.F32 R5, -RZ, R40.H0_H0 ;  /* 0x20000028ff057230 */ /* 0x000fe40000004100 */
[C---:B------:R-:W-:Y:S01]  /*8ec0*/  FFMA.FTZ R27, R15.reuse, R6, -R4 ;  /* 0x000000060f1b7223 */ /* 0x040fe20000010804 */
[----:B------:R-:W-:Y:S02]  /*8ed0*/  HADD2.F32 R12, -RZ, R12.H1_H1 ;  /* 0x3000000cff0c7230 */ /* 0x000fe40000004100 */
[----:B------:R-:W-:Y:S01]  /*8ee0*/  FFMA.FTZ R29, R15, R8, R0 ;  /* 0x000000080f1d7223 */ /* 0x000fe20000010000 */
[----:B------:R-:W-:Y:S02]  /*8ef0*/  HADD2.F32 R14, -RZ, R14.H1_H1 ;  /* 0x3000000eff0e7230 */ /* 0x000fe40000004100 */
        /* <DEDUP_REMOVED lines=18> */
.L_x_14075:
[----:B------:R-:W-:Y:S05]  /*9020*/  BSYNC B0 ;  /* 0x0000000000007941 */ /* 0x000fea0003800000 */
.L_x_14061:
[----:B------:R-:W-:Y:S01]  /*9030*/  @!PT LDS RZ, [RZ] ;  /* 0x00000000fffff984 */ /* 0x000fe20000000800 */
[----:B------:R-:W-:Y:S01]  /*9040*/  @!PT LDS RZ, [RZ] ;  /* 0x00000000fffff984 */ /* 0x000fe20000000800 */
[----:B------:R-:W-:Y:S01]  /*9050*/  @!PT LDS RZ, [RZ] ;  /* 0x00000000fffff984 */ /* 0x000fe20000000800 */
[----:B------:R-:W-:Y:S01]  /*9060*/  @!PT LDS RZ, [RZ] ;  /* 0x00000000fffff984 */ /* 0x000fe20000000800 */
[----:B------:R4:W-:Y:S06]  /*9070*/  MEMBAR.ALL.CTA ;  /* 0x0000000000007992 */ /* 0x0009ec0000008000 */
[----:B----4-:R-:W4:Y:S01]  /*9080*/  FENCE.VIEW.ASYNC.S ;  /* 0x00000000000073c6 */ /* 0x010f220000000000 */
[----:B------:R-:W-:Y:S05]  /*9090*/  WARPSYNC.ALL ;  /* 0x0000000000007948 */ /* 0x000fea0003800000 */
[----:B----4-:R-:W-:Y:S06]  /*90a0*/  BAR.SYNC.DEFER_BLOCKING 0xd, 0x180 ;  /* 0x0346000000007b1d */ /* 0x010fec0000010000 */
.L_x_14058:
[----:B--2---:R-:W-:-:S05]  /*90b0*/  IMAD.U32 R0, RZ, RZ, UR37 ;  /* 0x00000025ff007e24 */ /* 0x004fca000f8e00ff */
[----:B------:R-:W-:-:S13]  /*90c0*/  ISETP.NE.AND P0, PT, R0, 0x3, PT ;  /* 0x000000030000780c */ /* 0x000fda0003f05270 */
[----:B------:R-:W-:Y:S05]  /*90d0*/  @!P0 BRA `(.L_x_14085) ;  /* 0x0000000000048947 */ /* 0x000fea0003800000 */
[----:B------:R-:W-:Y:S01]  /*90e0*/  BPT.TRAP 0x1 ;  /* 0x000000040000795c */ /* 0x000fe20000300000 */
.L_x_14085:
[----:B-1-3--:R-:W-:Y:S01]  /*90f0*/  IMAD R7, R16, 0x8, R2 ;  /* 0x0000000810077824 */ /* 0x00afe200078e0202 */
[----:B------:R-:W-:-:S04]  /*9100*/  SHF.L.U32 R0, R23, 0x1f, RZ ;  /* 0x0000001f17007819 */ /* 0x000fc800000006ff */
[----:B------:R1:W2:Y:S01]  /*9110*/  SYNCS.PHASECHK.TRANS64.TRYWAIT P2, [R7+URZ+0x16830], R0 ;  /* 0x01683000070075a7 */ /* 0x0002a2000804017f */
[----:B------:R-:W-:Y:S05]  /*9120*/  @!P0 BRA `(.L_x_14086) ;  /* 0x0000000000048947 */ /* 0x000fea0003800000 */
[----:B------:R-:W-:Y:S01]  /*9130*/  BPT.TRAP 0x1 ;  /* 0x000000040000795c */ /* 0x000fe20000300000 */
.L_x_14086:
[----:B------:R-:W3:Y:S02]  /*9140*/  S2R R3, SR_TID.X ;  /* 0x0000000000037919 */ /* 0x000ee40000002100 */
[----:B---3--:R-:W-:-:S04]  /*9150*/  LOP3.LUT R3, R3, 0x7f, RZ, 0xc0, !PT ;  /* 0x0000007f03037812 */ /* 0x008fc800078ec0ff */
[----:B------:R-:W-:Y:S01]  /*9160*/  ISETP.NE.AND P1, PT, R3, RZ, PT ;  /* 0x000000ff0300720c */ /* 0x000fe20003f25270 */
[----:B--2---:R-:W-:-:S12]  /*9170*/  @P2 BRA `(.L_x_14087) ;  /* 0x0000000000082947 */ /* 0x004fd80003800000 */
[----:B------:R-:W2:Y:S02]  /*9180*/  SYNCS.PHASECHK.TRANS64.TRYWAIT P2, [R7+URZ+0x16830], R0 ;  /* 0x01683000070075a7 */ /* 0x000ea4000804017f */
[----:B--2---:R-:W-:Y:S05]  /*9190*/  @!P2 BRA `(.L_x_14088) ;  /* 0x0000014c00e8a947 */ /* 0x004fea0003800000 */
.L_x_14087:
[----:B------:R-:W-:Y:S05]  /*91a0*/  WARPSYNC.ALL ;  /* 0x0000000000007948 */ /* 0x000fea0003800000 */
[----:B-12---:R-:W-:Y:S01]  /*91b0*/  VIADD R0, R2, 0xe400 ;  /* 0x0000e40002007836 */ /* 0x006fe20000000000 */
[----:B------:R-:W-:-:S04]  /*91c0*/  LOP3.LUT R8, R30, 0x10000, RZ, 0xfc, !PT ;  /* 0x000100001e087812 */ /* 0x000fc800078efcff */
[----:B------:R-:W-:-:S04]  /*91d0*/  SHF.R.U32.HI R0, RZ, 0x4, R0 ;  /* 0x00000004ff007819 */ /* 0x000fc80000011600 */
[----:B------:R-:W-:-:S04]  /*91e0*/  LOP3.LUT R0, R0, 0x3fff, RZ, 0xc0, !PT ;  /* 0x00003fff00007812 */ /* 0x000fc800078ec0ff */
[----:B------:R-:W-:Y:S01]  /*91f0*/  LOP3.LUT R3, R0, 0x10000, RZ, 0xfc, !PT ;  /* 0x0001000000037812 */ /* 0x000fe200078efcff */
[----:B------:R-:W-:Y:S02]  /*9200*/  IMAD.MOV.U32 R9, RZ, RZ, 0x40000040 ;  /* 0x40000040ff097424 */ /* 0x000fe400078e00ff */
[----:B------:R-:W-:Y:S01]  /*9210*/  IMAD.MOV.U32 R5, RZ, RZ, 0x40000040 ;  /* 0x40000040ff057424 */ /* 0x000fe200078e00ff */
[----:B------:R-:W-:Y:S01]  /*9220*/  R2UR UR4, R8 ;  /* 0x00000000080472ca */ /* 0x000fe200000e0000 */
[----:B------:R-:W-:Y:S01]  /*9230*/  IMAD R4, R16, 0x400, R3 ;  /* 0x0000040010047824 */ /* 0x000fe200078e0203 */
[----:B------:R-:W-:Y:S01]  /*9240*/  R2UR UR5, R9 ;  /* 0x00000000090572ca */ /* 0x000fe200000e0000 */
[----:B0----5:R-:W-:Y:S01]  /*9250*/  WARPGROUP.ARRIVE ;  /* 0x00000000000079c5 */ /* 0x021fe20000000000 */
[----:B------:R-:W-:Y:S01]  /*9260*/  R2UR UR7, R5 ;  /* 0x00000000050772ca */ /* 0x000fe200000e0000 */
[----:B------:R-:W-:Y:S01]  /*9270*/  VIADD R156, R8, 0x2 ;  /* 0x00000002089c7836 */ /* 0x000fe20000000000 */
[C---:B------:R-:W-:Y:S01]  /*9280*/  R2UR UR6, R4.reuse ;  /* 0x00000000040672ca */ /* 0x040fe200000e0000 */
[----:B------:R-:W-:Y:S01]  /*9290*/  IMAD.MOV.U32 R157, RZ, RZ, 0x40000040 ;  /* 0x40000040ff9d7424 */ /* 0x000fe200078e00ff */
[----:B------:R0:W-:Y:S01]  /*92a0*/  STL [R1+0x20], R3 ;  /* 0x0000200301007387 */ /* 0x0001e20000100800 */
[----:B------:R-:W-:Y:S01]  /*92b0*/  VIADD R10, R4, 0x2 ;  /* 0x00000002040a7836 */ /* 0x000fe20000000000 */
[----:B------:R-:W1:Y:S01]  /*92c0*/  LDC R0, c[0x0][0x448] ;  /* 0x00011200ff007b82 */ /* 0x000e620000000800 */
[----:B------:R-:W-:Y:S01]  /*92d0*/  IMAD.MOV.U32 R11, RZ, RZ, 0x40000040 ;  /* 0x40000040ff0b7424 */ /* 0x000fe200078e00ff */
[----:B------:R-:W2:Y:S04]  /*92e0*/  LDL R88, [R1+0x18] ;  /* 0x0000180001587983 */ /* 0x000ea80000100800 */
[----:B------:R-:W3:Y:S03]  /*92f0*/  LDL R21, [R1+0xc] ;  /* 0x00000c0001157983 */ /* 0x000ee60000100800 */
[----:B------:R-:W-:Y:S01]  /*9300*/  HGMMA.64x128x16.F32 R24, gdesc[UR4], RZ, !UPT, gsb0 ;  /* 0x01e00000041879f0 */ /* 0x000fe2000c0008ff */
[----:B------:R-:W-:Y:S01]  /*9310*/  R2UR UR4, R156 ;  /* 0x000000009c0472ca */ /* 0x000fe200000e0000 */
[----:B0-----:R-:W2:Y:S01]  /*9320*/  LDL R3, [R1+0x28] ;  /* 0x0000280001037983 */ /* 0x001ea20000100800 */
[----:B------:R-:W-:-:S02]  /*9330*/  R2UR UR5, R157 ;  /* 0x000000009d0572ca */ /* 0x000fc400000e0000 */
[----:B------:R-:W-:Y:S01]  /*9340*/  R2UR UR6, R10 ;  /* 0x000000000a0672ca */ /* 0x000fe200000e0000 */
[----:B------:R-:W4:Y:S01]  /*9350*/  LDL R90, [R1+0x8] ;  /* 0x00000800015a7983 */ /* 0x000f220000100800 */
[----:B------:R-:W-:-:S03]  /*9360*/  R2UR UR7, R11 ;  /* 0x000000000b0772ca */ /* 0x000fc600000e0000 */
[----:B------:R-:W4:Y:S01]  /*9370*/  LDL R89, [R1+0x4] ;  /* 0x0000040001597983 */ /* 0x000f220000100800 */
[----:B------:R-:W-:Y:S02]  /*9380*/  VIADD R154, R8, 0x4 ;  /* 0x00000004089a7836 */ /* 0x000fe40000000000 */
[----:B------:R-:W-:Y:S02]  /*9390*/  VIADD R10, R4, 0x4 ;  /* 0x00000004040a7836 */ /* 0x000fe40000000000 */
[----:B------:R-:W-:Y:S02]  /*93a0*/  IMAD.MOV.U32 R155, RZ, RZ, 0x40000040 ;  /* 0x40000040ff9b7424 */ /* 0x000fe400078e00ff */
[----:B------:R-:W-:Y:S01]  /*93b0*/  IMAD.MOV.U32 R11, RZ, RZ, 0x40000040 ;  /* 0x40000040ff0b7424 */ /* 0x000fe200078e00ff */
        /* <DEDUP_REMOVED lines=21> */
[----:B--2---:R-:W-:-:S04]  /*9510*/  IMAD.IADD R3, R3, 0x1, R88 ;  /* 0x0000000103037824 */ /* 0x004fc800078e0258 */
[----:B0-----:R-:W-:Y:S01]  /*9520*/  @P2 IMAD.HI.U32 R0, R3, R0, RZ ;  /* 0x0000000003002227 */ /* 0x001fe200078e00ff */
[----:B------:R-:W-:Y:S02]  /*9530*/  WARPGROUP.DEPBAR.LE gsb0, 0x0 ;  /* 0x00008000000079c5 */ /* 0x000fe40000010000 */
[----:B------:R-:W-:-:S06]  /*9540*/  WARPGROUP.ARRIVE ;  /* 0x00000000000079c5 */ /* 0x000fcc0000000000 */
[----:B------:R-:W-:Y:S01]  /*9550*/  HGMMA.64x128x16.F32 R24, gdesc[UR4], R24, gsb0 ;  /* 0x01e00000041879f0 */ /* 0x000fe20008000818 */
[----:B-1----:R-:W-:Y:S01]  /*9560*/  @P2 SHF.R.U32.HI R3, RZ, R5, R0 ;  /* 0x00000005ff032219 */ /* 0x002fe20000011600 */
[----:B------:R-:W-:Y:S01]  /*9570*/  IMAD.MOV.U32 R5, RZ, RZ, -0x80 ;  /* 0xffffff80ff057424 */ /* 0x000fe200078e00ff */
[----:B------:R-:W-:Y:S01]  /*9580*/  ULDC.64 UR4, c[0x0][0x9e0] ;  /* 0x0002780000047ab9 */ /* 0x000fe20000000a00 */
[----:B------:R-:W-:Y:S02]  /*9590*/  ULDC UR6, c[0x0][0x9dc] ;  /* 0x0002770000067ab9 */ /* 0x000fe40000000800 */
[----:B------:R-:W0:Y:S01]  /*95a0*/  SHFL.IDX PT, R15, R3, RZ, 0x1c1f ;  /* 0x001c1fff030f7589 */ /* 0x000e2200000e0000 */
[----:B------:R-:W-:Y:S01]  /*95b0*/  IMAD R0, R92, R5, 0x80 ;  /* 0x000000805c007424 */ /* 0x000fe200078e0205 */
[----:B------:R-:W-:-:S03]  /*95c0*/  UISETP.GE.AND UP0, UPT, UR5, 0x1, UPT ;  /* 0x000000010500788c */ /* 0x000fc6000bf06270 */
[----:B------:R-:W-:Y:S02]  /*95d0*/  VIADD R5, R0, 0x1 ;  /* 0x0000000100057836 */ /* 0x000fe40000000000 */
[----:B------:R-:W-:Y:S01]  /*95e0*/  @!P1 VIADD R4, R7, 0x16840 ;  /* 0x0001684007049836 */ /* 0x000fe20000000000 */
[----:B------:R-:W-:Y:S01]  /*95f0*/  PLOP3.LUT P3, PT, PT, PT, UP0, 0x40, 0x0 ;  /* 0x000000000000781c */ /* 0x000fe20003f6e808 */
[----:B---3--:R-:W-:Y:S02]  /*9600*/  IMAD R5, R21, -0x2, R5 ;  /* 0xfffffffe15057824 */ /* 0x008fe400078e0205 */
[----:B------:R-:W-:Y:S01]  /*9610*/  IMAD.U32 R10, RZ, RZ, UR6 ;  /* 0x00000006ff0a7e24 */ /* 0x000fe2000f8e00ff */
[----:B------:R-:W-:Y:S01]  /*9620*/  @!P1 PRMT R4, RZ, 0x654, R4 ;  /* 0x00000654ff049816 */ /* 0x000fe20000000004 */
[----:B----4-:R-:W-:Y:S01]  /*9630*/  IMAD.IADD R7, R90, 0x1, R0 ;  /* 0x000000015a077824 */ /* 0x010fe200078e0200 */
[----:B------:R-:W-:Y:S02]  /*9640*/  IADD3 R5, -R89, R5, R90 ;  /* 0x0000000559057210 */ /* 0x000fe40007ffe15a */
[----:B------:R-:W-:Y:S01]  /*9650*/  LOP3.LUT R6, RZ, R10, RZ, 0x33, !PT ;  /* 0x0000000aff067212 */ /* 0x000fe200078e33ff */
[----:B------:R-:W-:-:S04]  /*9660*/  IMAD R7, R21, -0x2, R7 ;  /* 0xfffffffe15077824 */ /* 0x000fc800078e0207 */
[----:B------:R-:W-:-:S04]  /*9670*/  IMAD.IADD R6, R5, 0x1, R6 ;  /* 0x0000000105067824 */ /* 0x000fc800078e0206 */
[----:B0-----:R-:W-:Y:S01]  /*9680*/  IMAD.IADD R11, R6, 0x1, R15 ;  /* 0x00000001060b7824 */ /* 0x001fe200078e020f */
[----:B------:R-:W-:Y:S02]  /*9690*/  WARPGROUP.DEPBAR.LE gsb0, 0x0 ;  /* 0x00008000000079c5 */ /* 0x000fe40000010000 */
[----:B------:R0:W-:Y:S02]  /*96a0*/  @!P1 SYNCS.ARRIVE.TRANS64.RED.A1T0 RZ, [R4+URZ], RZ ;  /* 0x000000ff04ff99a7 */ /* 0x0001e4000810043f */
[----:B0-----:R-:W-:Y:S01]  /*96b0*/  VIADD R4, R5, UR4 ;  /* 0x0000000405047c36 */ /* 0x001fe20008000000 */
[----:B------:R-:W-:-:S04]  /*96c0*/  LEA R5, R92, 0xffffff80, 0x7 ;  /* 0xffffff805c057811 */ /* 0x000fc800078e38ff */
        /* <DEDUP_REMOVED lines=14> */
.L_x_14091:
[----:B------:R-:W-:-:S06]  /*97b0*/  UISETP.NE.AND UP1, UPT, UR5, 0x1, UPT ;  /* 0x000000010500788c */ /* 0x000fcc000bf25270 */
[----:B------:R-:W-:-:S05]  /*97c0*/  PLOP3.LUT P3, PT, PT, PT, UP1, 0x80, 0x0 ;  /* 0x000000000000781c */ /* 0x000fca0003f6f018 */
[----:B------:R-:W-:-:S08]  /*97d0*/  @UP1 ULDC.64 UR6, c[0x0][0x9e8] ;  /* 0x00027a0000061ab9 */ /* 0x000fd00000000a00 */
[----:B------:R-:W-:-:S05]  /*97e0*/  @P3 IMAD.HI.U32 R15, R20, UR6, RZ ;  /* 0x00000006140f3c27 */ /* 0x000fca000f8e00ff */
[----:B------:R-:W-:-:S07]  /*97f0*/  @P3 SHF.R.U32.HI R20, RZ, UR7, R15 ;  /* 0x00000007ff143c19 */ /* 0x000fce000801160f */
.L_x_14092:
[----:B------:R-:W-:Y:S05]  /*9800*/  BSYNC B0 ;  /* 0x0000000000007941 */ /* 0x000fea0003800000 */
.L_x_14090:
[----:B------:R-:W-:-:S04]  /*9810*/  IMAD R20, R20, UR5, -R5 ;  /* 0x0000000514147c24 */ /* 0x000fc8000f8e0a05 */
[----:B------:R-:W-:-:S05]  /*9820*/  IMAD R20, R21, -0x2, R20 ;  /* 0xfffffffe15147824 */ /* 0x000fca00078e0214 */
[----:B------:R-:W-:Y:S02]  /*9830*/  VIMNMX R11, R11, R20, !PT ;  /* 0x000000140b0b7248 */ /* 0x000fe40007fe0100 */
[----:B------:R-:W-:-:S07]  /*9840*/  VIADDMNMX R14, R20, UR5, R14, PT ;  /* 0x00000005140e7c46 */ /* 0x000fce000b80010e */
.L_x_14089:
[----:B------:R-:W2:Y:S01]  /*9850*/  LDL.LU R15, [R1] ;  /* 0x00000000010f7983 */ /* 0x000ea20000300800 */
[C---:B------:R-:W-:Y:S02]  /*9860*/  ISETP.GE.AND P3, PT, R0.reuse, 0x2, PT ;  /* 0x000000020000780c */ /* 0x040fe40003f66270 */
[----:B------:R-:W-:Y:S01]  /*9870*/  ISETP.GE.AND P5, PT, R0, 0x9, PT ;  /* 0x000000090000780c */ /* 0x000fe20003fa6270 */
[----:B------:R-:W0:Y:S01]  /*9880*/  SHFL.IDX PT, R3, R3, 0x1, 0x1c1f ;  /* 0x003c1f0003037f89 */ /* 0x000e2200000e0000 */
        /* <DEDUP_REMOVED lines=180> */
[----:B0-----:R-:W-:Y:S01]  /*a3d0*/  VIADDMNMX R0, R3, R4, R7, PT ;  /* 0x0000000403007246 */ /* 0x001fe20003800107 */
[----:B------:R-:W-:-:S10]  /*a3e0*/  IMAD.IADD R4, R6, 0x1, R3 ;  /* 0x0000000106047824 */ /* 0x000fd400078e0203 */
[----:B------:R-:W-:Y:S02]  /*a3f0*/  @P6 LOP3.LUT R15, R15, 0x10000000, RZ, 0xfc, !PT ;  /* 0x100000000f0f6812 */ /* 0x000fe400078efcff */
[----:B------:R-:W-:-:S03]  /*a400*/  ISETP.GT.AND P6, PT, R11, 0x79, !P6 ;  /* 0x000000790b00780c */ /* 0x000fc600077c4270 */
[----:B------:R0:W-:Y:S01]  /*a410*/  STL [R1], R15 ;  /* 0x0000000f01007387 */ /* 0x0001e20000100800 */
[----:B------:R-:W-:-:S04]  /*a420*/  ISETP.LT.OR P6, PT, R14, 0x7a, P6 ;  /* 0x0000007a0e00780c */ /* 0x000fc800037c1670 */
[----:B------:R-:W-:Y:S02]  /*a430*/  FSEL R85, R85, -INF , !P6 ;  /* 0xff80000055557808 */ /* 0x000fe40007000000 */
[----:B------:R-:W-:-:S13]  /*a440*/  PLOP3.LUT P6, PT, PT, PT, UP0, 0x40, 0x0 ;  /* 0x000000000000781c */ /* 0x000fda0003fce808 */
[----:B0-----:R-:W-:Y:S05]  /*a450*/  @P6 BRA `(.L_x_14093) ;  /* 0x0000000000606947 */ /* 0x001fea0003800000 */
        /* <DEDUP_REMOVED lines=13> */
.L_x_14095:
[----:B------:R-:W-:-:S06]  /*a530*/  UISETP.NE.AND UP1, UPT, UR5, 0x1, UPT ;  /* 0x000000010500788c */ /* 0x000fcc000bf25270 */
[----:B------:R-:W-:-:S05]  /*a540*/  PLOP3.LUT P6, PT, PT, PT, UP1, 0x80, 0x0 ;  /* 0x000000000000781c */ /* 0x000fca0003fcf018 */
[----:B------:R-:W-:-:S08]  /*a550*/  @UP1 ULDC.64 UR6, c[0x0][0x9e8] ;  /* 0x00027a0000061ab9 */ /* 0x000fd00000000a00 */
[----:B------:R-:W-:Y:S01]  /*a560*/  @P6 IMAD.HI.U32 R3, R6, UR6, RZ ;  /* 0x0000000606036c27 */ /* 0x000fe2000f8e00ff */
[----:B------:R-:W-:-:S13]  /*a570*/  PLOP3.LUT P6, PT, PT, PT, UP1, 0x80, 0x0 ;  /* 0x000000000000781c */ /* 0x000fda0003fcf018 */
[----:B------:R-:W-:-:S07]  /*a580*/  @P6 SHF.R.U32.HI R6, RZ, UR7, R3 ;  /* 0x00000007ff066c19 */ /* 0x000fce0008011603 */
.L_x_14096:
[----:B------:R-:W-:Y:S05]  /*a590*/  BSYNC B0 ;  /* 0x0000000000007941 */ /* 0x000fea0003800000 */
.L_x_14094:
[----:B------:R-:W-:-:S04]  /*a5a0*/  IMAD R5, R6, UR5, -R5 ;  /* 0x0000000506057c24 */ /* 0x000fc8000f8e0a05 */
[----:B------:R-:W-:-:S05]  /*a5b0*/  IMAD R5, R21, -0x2, R5 ;  /* 0xfffffffe15057824 */ /* 0x000fca00078e0205 */
[----:B------:R-:W-:Y:S02]  /*a5c0*/  VIMNMX R4, R4, R5, !PT ;  /* 0x0000000504047248 */ /* 0x000fe40007fe0100 */
[----:B------:R-:W-:-:S07]  /*a5d0*/  VIADDMNMX R0, R5, UR5, R0, PT ;  /* 0x0000000505007c46 */ /* 0x000fce000b800100 */
.L_x_14093:
[----:B------:R-:W-:Y:S01]  /*a5e0*/  ISETP.GT.AND P3, PT, R4, 0x1, !P3 ;  /* 0x000000010400780c */ /* 0x000fe20005f64270 */
[----:B------:R-:W-:Y:S01]  /*a5f0*/  ULDC UR41, c[0x0][0x988] ;  /* 0x0002620000297ab9 */ /* 0x000fe20000000800 */
        /* <DEDUP_REMOVED lines=199> */
[----:B------:R-:W-:Y:S01]  /*b270*/  FFMA.FTZ R122, R84, UR41, -R6 ;  /* 0x00000029547a7c23 */ /* 0x000fe20008010806 */
[----:B------:R-:W1:Y:S02]  /*b280*/  @P2 LDC R44, c[0x0][0x450] ;  /* 0x00011400ff2c2b82 */ /* 0x000e640000000800 */
[----:B------:R-:W-:-:S03]  /*b290*/  FMNMX.FTZ R14, R46, R21, !PT ;  /* 0x000000152e0e7209 */ /* 0x000fc60007810000 */
[----:B------:R-:W2:Y:S01]  /*b2a0*/  MUFU.EX2 R150, R150 ;  /* 0x0000009600967308 */ /* 0x000ea20000000800 */
[----:B------:R-:W-:-:S04]  /*b2b0*/  FMNMX.FTZ R21, R47, R14, !PT ;  /* 0x0000000e2f157209 */ /* 0x000fc80007810000 */
[----:B------:R-:W-:-:S03]  /*b2c0*/  FMNMX.FTZ R14, R50, R21, !PT ;  /* 0x00000015320e7209 */ /* 0x000fc60007810000 */
[----:B------:R-:W-:Y:S01]  /*b2d0*/  MUFU.EX2 R21, R41 ;  /* 0x0000002900157308 */ /* 0x000fe20000000800 */
[----:B------:R-:W-:-:S04]  /*b2e0*/  FMNMX.FTZ R25, R51, R14, !PT ;  /* 0x0000000e33197209 */ /* 0x000fc80007810000 */
[----:B------:R-:W-:-:S03]  /*b2f0*/  FMNMX.FTZ R14, R54, R25, !PT ;  /* 0x00000019360e7209 */ /* 0x000fc60007810000 */
[----:B------:R-:W3:Y:S01]  /*b300*/  MUFU.EX2 R7, R7 ;  /* 0x0000000700077308 */ /* 0x000ee20000000800 */
[----:B------:R-:W-:-:S04]  /*b310*/  FMNMX.FTZ R25, R55, R14, !PT ;  /* 0x0000000e37197209 */ /* 0x000fc80007810000 */
[----:B------:R-:W-:-:S03]  /*b320*/  FMNMX.FTZ R14, R58, R25, !PT ;  /* 0x000000193a0e7209 */ /* 0x000fc60007810000 */
[----:B------:R4:W-:Y:S01]  /*b330*/  MUFU.EX2 R25, R45 ;  /* 0x0000002d00197308 */ /* 0x0009e20000000800 */
[----:B------:R-:W-:-:S04]  /*b340*/  FMNMX.FTZ R29, R59, R14, !PT ;  /* 0x0000000e3b1d7209 */ /* 0x000fc80007810000 */
[----:B------:R-:W-:-:S03]  /*b350*/  FMNMX.FTZ R14, R62, R29, !PT ;  /* 0x0000001d3e0e7209 */ /* 0x000fc60007810000 */
[----:B------:R-:W5:Y:S01]  /*b360*/  MUFU.EX2 R144, R144 ;  /* 0x0000009000907308 */ /* 0x000f620000000800 */
[----:B------:R-:W-:Y:S01]  /*b370*/  FMNMX.FTZ R29, R63, R14, !PT ;  /* 0x0000000e3f1d7209 */ /* 0x000fe20007810000 */
[----:B----4-:R-:W-:-:S03]  /*b380*/  FFMA.FTZ R45, R65, UR41, -R6 ;  /* 0x00000029412d7c23 */ /* 0x010fc60008010806 */
[----:B------:R-:W-:-:S03]  /*b390*/  FMNMX.FTZ R14, R66, R29, !PT ;  /* 0x0000001d420e7209 */ /* 0x000fc60007810000 */
[----:B------:R4:W-:Y:S01]  /*b3a0*/  MUFU.EX2 R29, R49 ;  /* 0x00000031001d7308 */ /* 0x0009e20000000800 */
[----:B------:R-:W-:-:S04]  /*b3b0*/  FMNMX.FTZ R33, R67, R14, !PT ;  /* 0x0000000e43217209 */ /* 0x000fc80007810000 */
[----:B------:R-:W-:-:S03]  /*b3c0*/  FMNMX.FTZ R14, R70, R33, !PT ;  /* 0x00000021460e7209 */ /* 0x000fc60007810000 */
[----:B------:R-:W1:Y:S01]  /*b3d0*/  MUFU.EX2 R146, R146 ;  /* 0x0000009200927308 */ /* 0x000e620000000800 */
[----:B------:R-:W-:Y:S01]  /*b3e0*/  FMNMX.FTZ R33, R71, R14, !PT ;  /* 0x0000000e47217209 */ /* 0x000fe20007810000 */
[----:B----4-:R-:W-:-:S03]  /*b3f0*/  FFMA.FTZ R49, R69, UR41, -R6 ;  /* 0x0000002945317c23 */ /* 0x010fc60008010806 */
        /* <DEDUP_REMOVED lines=9> */
[----:B------:R-:W-:Y:S01]  /*b490*/  FMNMX.FTZ R0, R86, R41, !PT ;  /* 0x0000002956007209 */ /* 0x000fe20007810000 */
[--C-:B------:R-:W-:Y:S01]  /*b4a0*/  FFMA.FTZ R41, R61, UR41, -R6.reuse ;  /* 0x000000293d297c23 */ /* 0x100fe20008010806 */
[--C-:B------:R-:W-:Y:S01]  /*b4b0*/  FFMA.FTZ R61, R81, UR41, -R6.reuse ;  /* 0x00000029513d7c23 */ /* 0x100fe20008010806 */
[----:B------:R-:W-:Y:S01]  /*b4c0*/  MUFU.EX2 R142, R142 ;  /* 0x0000008e008e7308 */ /* 0x000fe20000000800 */
[----:B------:R-:W-:Y:S01]  /*b4d0*/  FMNMX.FTZ R0, R87, R0, !PT ;  /* 0x0000000057007209 */ /* 0x000fe20007810000 */
[----:B----4-:R-:W-:-:S04]  /*b4e0*/  FFMA.FTZ R57, R77, UR41, -R6 ;  /* 0x000000294d397c23 */ /* 0x010fc80008010806 */
[----:B------:R-:W4:Y:S02]  /*b4f0*/  SHFL.BFLY PT, R53, R0, 0x2, 0x1f ;  /* 0x0c401f0000357f89 */ /* 0x000f2400000e0000 */
[----:B------:R-:W-:Y:S08]  /*b500*/  MUFU.EX2 R136, R136 ;  /* 0x0000008800887308 */ /* 0x000ff00000000800 */
[----:B------:R-:W-:Y:S08]  /*b510*/  MUFU.EX2 R138, R138 ;  /* 0x0000008a008a7308 */ /* 0x000ff00000000800 */
[----:B------:R-:W-:Y:S01]  /*b520*/  MUFU.EX2 R132, R132 ;  /* 0x0000008400847308 */ /* 0x000fe20000000800 */
[----:B----4-:R-:W-:Y:S01]  /*b530*/  FMNMX.FTZ R4, R0, R53, !PT ;  /* 0x0000003500047209 */ /* 0x010fe20007810000 */
[----:B------:R-:W-:-:S06]  /*b540*/  FFMA.FTZ R53, R73, UR41, -R6 ;  /* 0x0000002949357c23 */ /* 0x000fcc0008010806 */
[----:B------:R-:W-:Y:S01]  /*b550*/  MUFU.EX2 R134, R134 ;  /* 0x0000008600867308 */ /* 0x000fe20000000800 */
[----:B------:R-:W4:Y:S07]  /*b560*/  SHFL.BFLY PT, R65, R4, 0x1, 0x1f ;  /* 0x0c201f0004417f89 */ /* 0x000f2e00000e0000 */
[----:B------:R-:W-:Y:S08]  /*b570*/  MUFU.EX2 R41, R41 ;  /* 0x0000002900297308 */ /* 0x000ff00000000800 */
[----:B------:R-:W-:Y:S08]  /*b580*/  MUFU.EX2 R128, R128 ;  /* 0x0000008000807308 */ /* 0x000ff00000000800 */
[----:B------:R-:W-:Y:S01]  /*b590*/  MUFU.EX2 R45, R45 ;  /* 0x0000002d002d7308 */ /* 0x000fe20000000800 */
[----:B----4-:R-:W-:Y:S01]  /*b5a0*/  FMNMX.FTZ R0, R4, R65, !PT ;  /* 0x0000004104007209 */ /* 0x010fe20007810000 */
        /* <DEDUP_REMOVED lines=10> */
[----:B0-----:R-:W-:Y:S01]  /*b650*/  FADD.FTZ R27, R148, R5 ;  /* 0x00000005941b7221 */ /* 0x001fe20000010000 */
[--C-:B------:R-:W-:Y:S01]  /*b660*/  FFMA.FTZ R14, R31, UR41, -R6.reuse ;  /* 0x000000291f0e7c23 */ /* 0x100fe20008010806 */
[--C-:B------:R-:W-:Y:S01]  /*b670*/  FFMA.FTZ R145, R34, UR41, -R6.reuse ;  /* 0x0000002922917c23 */ /* 0x100fe20008010806 */
[--C-:B------:R-:W-:Y:S01]  /*b680*/  FFMA.FTZ R20, R35, UR41, -R6.reuse ;  /* 0x0000002923147c23 */ /* 0x100fe20008010806 */
[----:B------:R-:W-:Y:S01]  /*b690*/  MUFU.EX2 R149, R149 ;  /* 0x0000009500957308 */ /* 0x000fe20000000800 */
[----:B--2---:R-:W-:Y:S01]  /*b6a0*/  FADD.FTZ R34, R150, R27 ;  /* 0x0000001b96227221 */ /* 0x004fe20000010000 */
[--C-:B------:R-:W-:Y:S01]  /*b6b0*/  FFMA.FTZ R147, R38, UR41, -R6.reuse ;  /* 0x0000002926937c23 */ /* 0x100fe20008010806 */
[----:B------:R-:W-:Y:S01]  /*b6c0*/  FFMA.FTZ R24, R39, UR41, -R6 ;  /* 0x0000002927187c23 */ /* 0x000fe20008010806 */
[----:B------:R-:W0:Y:S01]  /*b6d0*/  @P2 LDC R35, c[0x0][0x44c] ;  /* 0x00011300ff232b82 */ /* 0x000e220000000800 */
[----:B---3--:R-:W-:Y:S01]  /*b6e0*/  FADD.FTZ R27, R7, R34 ;  /* 0x00000022071b7221 */ /* 0x008fe20000010000 */
[--C-:B------:R-:W-:Y:S01]  /*b6f0*/  FFMA.FTZ R141, R42, UR41, -R6.reuse ;  /* 0x000000292a8d7c23 */ /* 0x100fe20008010806 */
[--C-:B------:R-:W-:Y:S01]  /*b700*/  FFMA.FTZ R26, R43, UR41, -R6.reuse ;  /* 0x000000292b1a7c23 */ /* 0x100fe20008010806 */
[----:B------:R-:W2:Y:S01]  /*b710*/  MUFU.EX2 R4, R4 ;  /* 0x0000000400047308 */ /* 0x000ea20000000800 */
[----:B-----5:R-:W-:Y:S01]  /*b720*/  FADD.FTZ R36, R144, R27 ;  /* 0x0000001b90247221 */ /* 0x020fe20000010000 */
[--C-:B------:R-:W-:Y:S01]  /*b730*/  FFMA.FTZ R143, R46, UR41, -R6.reuse ;  /* 0x000000292e8f7c23 */ /* 0x100fe20008010806 */
[--C-:B------:R-:W-:Y:S01]  /*b740*/  FFMA.FTZ R28, R47, UR41, -R6.reuse ;  /* 0x000000292f1c7c23 */ /* 0x100fe20008010806 */
[----:B------:R-:W-:Y:S01]  /*b750*/  FFMA.FTZ R137, R50, UR41, -R6 ;  /* 0x0000002932897c23 */ /* 0x000fe20008010806 */
[----:B------:R-:W-:Y:S01]  /*b760*/  FADD.FTZ R27, R11, R36 ;  /* 0x000000240b1b7221 */ /* 0x000fe20000010000 */
[--C-:B------:R-:W-:Y:S01]  /*b770*/  FFMA.FTZ R30, R51, UR41, -R6.reuse ;  /* 0x00000029331e7c23 */ /* 0x100fe20008010806 */
[----:B------:R-:W-:Y:S01]  /*b780*/  FFMA.FTZ R139, R54, UR41, -R6 ;  /* 0x00000029368b7c23 */ /* 0x000fe20008010806 */
[----:B------:R-:W3:Y:S01]  /*b790*/  MUFU.EX2 R151, R151 ;  /* 0x0000009700977308 */ /* 0x000ee20000000800 */
[----:B-1----:R-:W-:Y:S01]  /*b7a0*/  FADD.FTZ R36, R146, R27 ;  /* 0x0000001b92247221 */ /* 0x002fe20000010000 */
[----:B------:R-:W-:-:S02]  /*b7b0*/  IMAD.MOV.U32 R50, RZ, RZ, R88 ;  /* 0x000000ffff327224 */ /* 0x000fc400078e0058 */
[--C-:B------:R-:W-:Y:S01]  /*b7c0*/  FFMA.FTZ R32, R55, UR41, -R6.reuse ;  /* 0x0000002937207c23 */ /* 0x100fe20008010806 */
[----:B------:R-:W-:Y:S01]  /*b7d0*/  FFMA.FTZ R133, R58, UR41, -R6 ;  /* 0x000000293a857c23 */ /* 0x000fe20008010806 */
[----:B------:R-:W-:Y:S01]  /*b7e0*/  FADD.FTZ R31, R15, R36 ;  /* 0x000000240f1f7221 */ /* 0x000fe20000010000 */
[--C-:B------:R-:W-:Y:S01]  /*b7f0*/  FFMA.FTZ R34, R59, UR41, -R6.reuse ;  /* 0x000000293b227c23 */ /* 0x100fe20008010806 */
[----:B------:R-:W-:Y:S01]  /*b800*/  FFMA.FTZ R135, R62, UR41, -R6 ;  /* 0x000000293e877c23 */ /* 0x000fe20008010806 */
[----:B------:R-:W1:Y:S01]  /*b810*/  MUFU.EX2 R14, R14 ;  /* 0x0000000e000e7308 */ /* 0x000e620000000800 */
[----:B--2---:R-:W-:Y:S01]  /*b820*/  FADD.FTZ R38, R149, R4 ;  /* 0x0000000495267221 */ /* 0x004fe20000010000 */
[----:B------:R-:W-:Y:S01]  /*b830*/  FADD.FTZ R40, R140, R31 ;  /* 0x0000001f8c287221 */ /* 0x000fe20000010000 */
[----:B------:R-:W-:Y:S01]  /*b840*/  FFMA.FTZ R36, R63, UR41, -R6 ;  /* 0x000000293f247c23 */ /* 0x000fe20008010806 */
[----:B0-----:R-:W-:-:S04]  /*b850*/  @P2 IMAD.HI.U32 R35, R88, R35, RZ ;  /* 0x0000002358232227 */ /* 0x001fc800078e00ff */
[----:B------:R-:W-:Y:S01]  /*b860*/  FFMA.FTZ R129, R66, UR41, -R6 ;  /* 0x0000002942817c23 */ /* 0x000fe20008010806 */
[----:B------:R-:W-:Y:S01]  /*b870*/  FADD.FTZ R31, R21, R40 ;  /* 0x00000028151f7221 */ /* 0x000fe20000010000 */
[----:B------:R-:W-:Y:S01]  /*b880*/  FFMA.FTZ R131, R70, UR41, -R6 ;  /* 0x0000002946837c23 */ /* 0x000fe20008010806 */
[----:B------:R-:W0:Y:S01]  /*b890*/  MUFU.EX2 R145, R145 ;  /* 0x0000009100917308 */ /* 0x000e220000000800 */
[----:B---3--:R-:W-:Y:S01]  /*b8a0*/  FADD.FTZ R27, R151, R38 ;  /* 0x00000026971b7221 */ /* 0x008fe20000010000 */
[----:B------:R-:W-:Y:S01]  /*b8b0*/  @P2 SHF.R.U32.HI R50, RZ, R44, R35 ;  /* 0x0000002cff322219 */ /* 0x000fe20000011623 */
[--C-:B------:R-:W-:Y:S01]  /*b8c0*/  FFMA.FTZ R125, R74, UR41, -R6.reuse ;  /* 0x000000294a7d7c23 */ /* 0x100fe20008010806 */
[--C-:B------:R-:W-:Y:S01]  /*b8d0*/  FFMA.FTZ R127, R78, UR41, -R6.reuse ;  /* 0x000000294e7f7c23 */ /* 0x100fe20008010806 */
[--C-:B------:R-:W-:Y:S01]  /*b8e0*/  FFMA.FTZ R82, R82, UR41, -R6.reuse ;  /* 0x0000002952527c23 */ /* 0x100fe20008010806 */
[--C-:B------:R-:W-:Y:S01]  /*b8f0*/  FFMA.FTZ R83, R83, UR41, -R6.reuse ;  /* 0x0000002953537c23 */ /* 0x100fe20008010806 */
[--C-:B------:R-:W-:Y:S01]  /*b900*/  FFMA.FTZ R86, R86, UR41, -R6.reuse ;  /* 0x0000002956567c23 */ /* 0x100fe20008010806 */
[----:B------:R-:W2:Y:S01]  /*b910*/  MUFU.EX2 R20, R20 ;  /* 0x0000001400147308 */ /* 0x000ea20000000800 */
[----:B-1----:R-:W-:Y:S01]  /*b920*/  FADD.FTZ R38, R14, R27 ;  /* 0x0000001b0e267221 */ /* 0x002fe20000010000 */
[----:B------:R-:W-:Y:S01]  /*b930*/  FFMA.FTZ R87, R87, UR41, -R6 ;  /* 0x0000002957577c23 */ /* 0x000fe20008010806 */
[----:B------:R-:W-:Y:S01]  /*b940*/  F2FP.F16.F32.PACK_AB R148, R5, R148 ;  /* 0x000000940594723e */ /* 0x000fe200000000ff */
[----:B------:R-:W-:Y:S01]  /*b950*/  IMAD.IADD R93, R93, 0x1, R50 ;  /* 0x000000015d5d7824 */ /* 0x000fe200078e0232 */
[----:B------:R-:W-:-:S02]  /*b960*/  F2FP.F16.F32.PACK_AB R150, R7, R150 ;  /* 0x000000960796723e */ /* 0x000fc400000000ff */
[----:B------:R-:W-:Y:S01]  /*b970*/  F2FP.F16.F32.PACK_AB R149, R4, R149 ;  /* 0x000000950495723e */ /* 0x000fe200000000ff */
[----:B------:R-:W1:Y:S01]  /*b980*/  MUFU.EX2 R147, R147 ;  /* 0x0000009300937308 */ /* 0x000e620000000800 */
[----:B0-----:R-:W-:Y:S01]  /*b990*/  FADD.FTZ R27, R145, R38 ;  /* 0x00000026911b7221 */ /* 0x001fe20000010000 */
[----:B------:R-:W-:Y:S01]  /*b9a0*/  FADD.FTZ R38, R142, R31 ;  /* 0x0000001f8e267221 */ /* 0x000fe20000010000 */
[----:B------:R-:W-:Y:S02]  /*b9b0*/  F2FP.F16.F32.PACK_AB R144, R11, R144 ;  /* 0x000000900b90723e */ /* 0x000fe400000000ff */
[----:B------:R-:W-:Y:S01]  /*b9c0*/  F2FP.F16.F32.PACK_AB R146, R15, R146 ;  /* 0x000000920f92723e */ /* 0x000fe200000000ff */
[----:B------:R-:W-:Y:S01]  /*b9d0*/  FADD.FTZ R31, R25, R38 ;  /* 0x00000026191f7221 */ /* 0x000fe20000010000 */
[----:B------:R-:W-:Y:S01]  /*b9e0*/  FFMA.FTZ R38, R67, UR41, -R6 ;  /* 0x0000002943267c23 */ /* 0x000fe20008010806 */
[----:B------:R-:W0:Y:S01]  /*b9f0*/  MUFU.EX2 R24, R24 ;  /* 0x0000001800187308 */ /* 0x000e220000000800 */
[----:B--2---:R-:W-:Y:S01]  /*ba00*/  FADD.FTZ R40, R20, R27 ;  /* 0x0000001b14287221 */ /* 0x004fe20000010000 */
[----:B------:R-:W-:Y:S01]  /*ba10*/  FADD.FTZ R42, R136, R31 ;  /* 0x0000001f882a7221 */ /* 0x000fe20000010000 */
[----:B------:R-:W-:-:S02]  /*ba20*/  F2FP.F16.F32.PACK_AB R140, R21, R140 ;  /* 0x0000008c158c723e */ /* 0x000fc400000000ff */
[----:B------:R-:W-:Y:S01]  /*ba30*/  F2FP.F16.F32.PACK_AB R142, R25, R142 ;  /* 0x0000008e198e723e */ /* 0x000fe200000000ff */
[C---:B------:R-:W-:Y:S01]  /*ba40*/  FADD.FTZ R31, R29.reuse, R42 ;  /* 0x0000002a1d1f7221 */ /* 0x040fe20000010000 */
[----:B------:R-:W-:Y:S01]  /*ba50*/  F2FP.F16.F32.PACK_AB R136, R29, R136 ;  /* 0x000000881d88723e */ /* 0x000fe200000000ff */
[----:B------:R-:W2:Y:S01]  /*ba60*/  MUFU.EX2 R141, R141 ;  /* 0x0000008d008d7308 */ /* 0x000ea20000000800 */
[----:B-1----:R-:W-:Y:S01]  /*ba70*/  FADD.FTZ R27, R147, R40 ;  /* 0x00000028931b7221 */ /* 0x002fe20000010000 */
[----:B------:R-:W-:Y:S01]  /*ba80*/  FADD.FTZ R42, R138, R31 ;  /* 0x0000001f8a2a7221 */ /* 0x000fe20000010000 */
[C---:B------:R-:W-:Y:S02]  /*ba90*/  F2FP.F16.F32.PACK_AB R138, R33.reuse, R138 ;  /* 0x0000008a218a723e */ /* 0x040fe400000000ff */
[----:B------:R-:W-:Y:S01]  /*baa0*/  F2FP.F16.F32.PACK_AB R151, R14, R151 ;  /* 0x000000970e97723e */ /* 0x000fe200000000ff */
[----:B------:R-:W-:Y:S01]  /*bab0*/  FADD.FTZ R31, R33, R42 ;  /* 0x0000002a211f7221 */ /* 0x000fe20000010000 */
[----:B------:R-:W-:Y:S01]  /*bac0*/  FFMA.FTZ R42, R75, UR41, -R6 ;  /* 0x000000294b2a7c23 */ /* 0x000fe20008010806 */
[----:B------:R-:W1:Y:S01]  /*bad0*/  MUFU.EX2 R26, R26 ;  /* 0x0000001a001a7308 */ /* 0x000e620000000800 */
[----:B0-----:R-:W-:Y:S01]  /*bae0*/  FADD.FTZ R40, R24, R27 ;  /* 0x0000001b18287221 */ /* 0x001fe20000010000 */
[----:B------:R-:W-:-:S02]  /*baf0*/  F2FP.F16.F32.PACK_AB R145, R20, R145 ;  /* 0x000000911491723e */ /* 0x000fc400000000ff */
[----:B------:R-:W-:-:S04]  /*bb00*/  F2FP.F16.F32.PACK_AB R147, R24, R147 ;  /* 0x000000931893723e */ /* 0x000fc800000000ff */
[----:B------:R-:W0:Y:S01]  /*bb10*/  MUFU.EX2 R143, R143 ;  /* 0x0000008f008f7308 */ /* 0x000e220000000800 */
[----:B--2---:R-:W-:Y:S01]  /*bb20*/  FADD.FTZ R27, R141, R40 ;  /* 0x000000288d1b7221 */ /* 0x004fe20000010000 */
[----:B------:R-:W-:-:S06]  /*bb30*/  FFMA.FTZ R40, R71, UR41, -R6 ;  /* 0x0000002947287c23 */ /* 0x000fcc0008010806 */
[----:B------:R-:W2:Y:S01]  /*bb40*/  MUFU.EX2 R28, R28 ;  /* 0x0000001c001c7308 */ /* 0x000ea20000000800 */
[C---:B-1----:R-:W-:Y:S01]  /*bb50*/  FADD.FTZ R44, R26.reuse, R27 ;  /* 0x0000001b1a2c7221 */ /* 0x042fe20000010000 */
[----:B------:R-:W-:-:S06]  /*bb60*/  F2FP.F16.F32.PACK_AB R141, R26, R141 ;  /* 0x0000008d1a8d723e */ /* 0x000fcc00000000ff */
[----:B------:R-:W1:Y:S01]  /*bb70*/  MUFU.EX2 R137, R137 ;  /* 0x0000008900897308 */ /* 0x000e620000000800 */
[----:B0-----:R-:W-:Y:S01]  /*bb80*/  FADD.FTZ R27, R143, R44 ;  /* 0x0000002c8f1b7221 */ /* 0x001fe20000010000 */
[----:B------:R-:W-:Y:S01]  /*bb90*/  FADD.FTZ R44, R132, R31 ;  /* 0x0000001f842c7221 */ /* 0x000fe20000010000 */
[----:B------:R-:W-:-:S03]  /*bba0*/  F2FP.F16.F32.PACK_AB R132, R37, R132 ;  /* 0x000000842584723e */ /* 0x000fc600000000ff */
[----:B------:R-:W-:Y:S01]  /*bbb0*/  FADD.FTZ R31, R37, R44 ;  /* 0x0000002c251f7221 */ /* 0x000fe20000010000 */
[----:B------:R-:W-:Y:S01]  /*bbc0*/  FFMA.FTZ R44, R79, UR41, -R6 ;  /* 0x000000294f2c7c23 */ /* 0x000fe20008010806 */
[----:B------:R-:W0:Y:S01]  /*bbd0*/  MUFU.EX2 R30, R30 ;  /* 0x0000001e001e7308 */ /* 0x000e220000000800 */
[----:B--2---:R-:W-:Y:S01]  /*bbe0*/  FADD.FTZ R46, R28, R27 ;  /* 0x0000001b1c2e7221 */ /* 0x004fe20000010000 */
[----:B------:R-:W-:Y:S01]  /*bbf0*/  FADD.FTZ R48, R134, R31 ;  /* 0x0000001f86307221 */ /* 0x000fe20000010000 */
[C---:B------:R-:W-:Y:S02]  /*bc00*/  F2FP.F16.F32.PACK_AB R134, R41.reuse, R134 ;  /* 0x000000862986723e */ /* 0x040fe400000000ff */
[----:B------:R-:W-:Y:S01]  /*bc10*/  F2FP.F16.F32.PACK_AB R143, R28, R143 ;  /* 0x0000008f1c8f723e */ /* 0x000fe200000000ff */
        /* <DEDUP_REMOVED lines=8> */
[----:B------:R-:W-:Y:S01]  /*bca0*/  FADD.FTZ R46, R128, R31 ;  /* 0x0000001f802e7221 */ /* 0x000fe20000010000 */
[----:B------:R-:W-:-:S05]  /*bcb0*/  F2FP.F16.F32.PACK_AB R128, R45, R128 ;  /* 0x000000802d80723e */ /* 0x000fca00000000ff */
        /* <DEDUP_REMOVED lines=60> */
[----:B0-----:R-:W-:Y:S01]  /*c080*/  FADD.FTZ R6, R122, R7 ;  /* 0x000000077a067221 */ /* 0x001fe20000010000 */
[----:B------:R-:W-:Y:S02]  /*c090*/  VIADD R7, R93, UR4 ;  /* 0x000000045d077c36 */ /* 0x000fe40008000000 */
[C---:B--2---:R-:W-:Y:S01]  /*c0a0*/  FADD.FTZ R5, R87.reuse, R4 ;  /* 0x0000000457057221 */ /* 0x044fe20000010000 */
[----:B------:R-:W-:Y:S01]  /*c0b0*/  F2FP.F16.F32.PACK_AB R123, R87, R86 ;  /* 0x00000056577b723e */ /* 0x000fe200000000ff */
[----:B------:R-:W-:Y:S02]  /*c0c0*/  VIADD R4, R92, 0xfffffffe ;  /* 0xfffffffe5c047836 */ /* 0x000fe40000000000 */
[C---:B-1----:R-:W-:Y:S01]  /*c0d0*/  FADD.FTZ R6, R65.reuse, R6 ;  /* 0x0000000641067221 */ /* 0x042fe20000010000 */
[----:B------:R-:W-:Y:S01]  /*c0e0*/  F2FP.F16.F32.PACK_AB R122, R65, R122 ;  /* 0x0000007a417a723e */ /* 0x000fe200000000ff */
[----:B------:R-:W-:Y:S06]  /*c0f0*/  @P3 BRA `(.L_x_14097) ;  /* 0x0000000000543947 */ /* 0x000fec0003800000 */
        /* <DEDUP_REMOVED lines=12> */
.L_x_14099:
[----:B------:R-:W-:-:S06]  /*c1c0*/  UISETP.NE.AND UP1, UPT, UR5, 0x1, UPT ;  /* 0x000000010500788c */ /* 0x000fcc000bf25270 */
[----:B------:R-:W-:-:S05]  /*c1d0*/  PLOP3.LUT P3, PT, PT, PT, UP1, 0x80, 0x0 ;  /* 0x000000000000781c */ /* 0x000fca0003f6f018 */
[----:B------:R-:W-:-:S08]  /*c1e0*/  @UP1 ULDC.64 UR6, c[0x0][0x9e8] ;  /* 0x00027a0000061ab9 */ /* 0x000fd00000000a00 */
[----:B------:R-:W-:-:S05]  /*c1f0*/  @P3 IMAD.HI.U32 R14, R11, UR6, RZ ;  /* 0x000000060b0e3c27 */ /* 0x000fca000f8e00ff */
[----:B------:R-:W-:-:S07]  /*c200*/  @P3 SHF.R.U32.HI R11, RZ, UR7, R14 ;  /* 0x00000007ff0b3c19 */ /* 0x000fce000801160e */
.L_x_14100:
[----:B------:R-:W-:Y:S05]  /*c210*/  BSYNC B0 ;  /* 0x0000000000007941 */ /* 0x000fea0003800000 */
.L_x_14098:
[----:B------:R-:W-:-:S04]  /*c220*/  IMAD.U32 R14, RZ, RZ, UR5 ;  /* 0x00000005ff0e7e24 */ /* 0x000fc8000f8e00ff */
[----:B------:R-:W-:-:S05]  /*c230*/  IMAD R14, R11, UR5, R14 ;  /* 0x000000050b0e7c24 */ /* 0x000fca000f8e020e */
[----:B------:R-:W-:-:S07]  /*c240*/  VIMNMX R7, R7, R14, PT ;  /* 0x0000000e07077248 */ /* 0x000fce0003fe0100 */
.L_x_14097:
        /* <DEDUP_REMOVED lines=29> */
[----:B--2---:R-:W-:-:S04]  /*c420*/  VIMNMX R21, R11, R14, !PT ;  /* 0x0000000e0b157248 */ /* 0x004fc80007fe0100 */
[----:B------:R-:W-:-:S13]  /*c430*/  ISETP.GE.AND P3, PT, R4, R21, PT ;  /* 0x000000150400720c */ /* 0x000fda0003f66270 */
[----:B------:R-:W-:Y:S05]  /*c440*/  @!P3 BRA `(.L_x_14101) ;  /* 0x0000002c00fcb947 */ /* 0x000fea0003800000 */
[----:B------:R-:W-:-:S07]  /*c450*/  IMAD.MOV.U32 R119, RZ, RZ, RZ ;  /* 0x000000ffff777224 */ /* 0x000fce00078e00ff */
.L_x_14119:
        /* <DEDUP_REMOVED lines=11> */
.L_x_14103:
[----:B------:R-:W-:Y:S01]  /*c510*/  IMAD R11, R7, 0x8, R2 ;  /* 0x00000008070b7824 */ /* 0x000fe200078e0202 */
[----:B------:R-:W-:-:S04]  /*c520*/  SHF.L.U32 R10, R20, 0x1f, RZ ;  /* 0x0000001f140a7819 */ /* 0x000fc800000006ff */
[----:B------:R0:W1:Y:S01]  /*c530*/  SYNCS.PHASECHK.TRANS64.TRYWAIT P4, [R11+URZ+0x16830], R10 ;  /* 0x0168300a0b0075a7 */ /* 0x000062000808017f */
[----:B------:R-:W-:Y:S05]  /*c540*/  @!P0 BRA `(.L_x_14104) ;  /* 0x0000000000048947 */ /* 0x000fea0003800000 */
[----:B------:R-:W-:Y:S01]  /*c550*/  BPT.TRAP 0x1 ;  /* 0x000000040000795c */ /* 0x000fe20000300000 */
.L_x_14104:
[----:B------:R-:W-:Y:S04]  /*c560*/  BSSY B0, `(.L_x_14102) ;  /* 0x0000004000007945 */ /* 0x000fe80003800000 */
[----:B-1----:R-:W-:Y:S05]  /*c570*/  @P4 BRA `(.L_x_14105) ;  /* 0x0000000000084947 */ /* 0x002fea0003800000 */
[----:B------:R-:W1:Y:S02]  /*c580*/  SYNCS.PHASECHK.TRANS64.TRYWAIT P4, [R11+URZ+0x16830], R10 ;  /* 0x0168300a0b0075a7 */ /* 0x000e64000808017f */
[----:B-1----:R-:W-:Y:S05]  /*c590*/  @!P4 BRA `(.L_x_14106) ;  /* 0x0000011800fcc947 */ /* 0x002fea0003800000 */
.L_x_14105:
[----:B------:R-:W-:Y:S05]  /*c5a0*/  BSYNC B0 ;  /* 0x0000000000007941 */ /* 0x000fea0003800000 */
.L_x_14102:
[----:B01----:R-:W2:Y:S01]  /*c5b0*/  LDL R11, [R1+0x20] ;  /* 0x00002000010b7983 */ /* 0x003ea20000100800 */
[----:B------:R-:W0:Y:S01]  /*c5c0*/  S2R R10, SR_TID.X ;  /* 0x00000000000a7919 */ /* 0x000e220000002100 */
[----:B------:R-:W-:Y:S05]  /*c5d0*/  WARPSYNC.ALL ;  /* 0x0000000000007948 */ /* 0x000fea0003800000 */
[----:B------:R-:W-:Y:S01]  /*c5e0*/  IMAD.MOV.U32 R25, RZ, RZ, 0x40000040 ;  /* 0x40000040ff197424 */ /* 0x000fe200078e00ff */
[----:B0-----:R-:W-:Y:S02]  /*c5f0*/  SHF.R.U32.HI R10, RZ, 0x7, R10 ;  /* 0x00000007ff0a7819 */ /* 0x001fe4000001160a */
[----:B------:R-:W-:-:S02]  /*c600*/  R2UR UR8, R8 ;  /* 0x00000000080872ca */ /* 0x000fc400000e0000 */
[----:B------:R-:W-:Y:S02]  /*c610*/  R2UR UR9, R9 ;  /* 0x00000000090972ca */ /* 0x000fe400000e0000 */
[C---:B------:R-:W-:Y:S02]  /*c620*/  R2UR UR11, R25.reuse ;  /* 0x00000000190b72ca */ /* 0x040fe400000e0000 */
[----:B------:R-:W-:Y:S01]  /*c630*/  R2UR UR23, R25 ;  /* 0x00000000191772ca */ /* 0x000fe200000e0000 */
[----:B------:R-:W-:Y:S01]  /*c640*/  IMAD.MOV.U32 R15, RZ, RZ, 0x40000040 ;  /* 0x40000040ff0f7424 */ /* 0x000fe200078e00ff */
[----:B------:R-:W-:Y:S02]  /*c650*/  R2UR UR12, R156 ;  /* 0x000000009c0c72ca */ /* 0x000fe400000e0000 */
[----:B------:R-:W-:Y:S02]  /*c660*/  R2UR UR13, R157 ;  /* 0x000000009d0d72ca */ /* 0x000fe400000e0000 */
[----:B------:R-:W-:Y:S01]  /*c670*/  R2UR UR15, R15 ;  /* 0x000000000f0f72ca */ /* 0x000fe200000e0000 */
[----:B--2---:R-:W-:-:S02]  /*c680*/  IMAD R24, R7, 0x400, R11 ;  /* 0x0000040007187824 */ /* 0x004fc400078e020b */
[----:B------:R-:W-:-:S05]  /*c690*/  VIADD R11, R10, 0x8 ;  /* 0x000000080a0b7836 */ /* 0x000fca0000000000 */
[----:B------:R0:W-:Y:S01]  /*c6a0*/  BAR.SYNC.DEFER_BLOCKING R11, 0x100 ;  /* 0x0004000b0000751d */ /* 0x0001e20000010000 */
[C---:B------:R-:W-:Y:S01]  /*c6b0*/  R2UR UR10, R24.reuse ;  /* 0x00000000180a72ca */ /* 0x040fe200000e0000 */
[C---:B------:R-:W-:Y:S02]  /*c6c0*/  VIADD R14, R24.reuse, 0x2 ;  /* 0x00000002180e7836 */ /* 0x040fe40000000000 */
[C---:B------:R-:W-:Y:S02]  /*c6d0*/  VIADD R10, R24.reuse, 0x4 ;  /* 0x00000004180a7836 */ /* 0x040fe40000000000 */
[----:B------:R-:W-:-:S05]  /*c6e0*/  VIADD R24, R24, 0x6 ;  /* 0x0000000618187836 */ /* 0x000fca0000000000 */
[----:B------:R-:W-:Y:S02]  /*c6f0*/  R2UR UR22, R24 ;  /* 0x00000000181672ca */ /* 0x000fe400000e0000 */
[----:B------:R-:W-:-:S06]  /*c700*/  WARPGROUP.ARRIVE ;  /* 0x00000000000079c5 */ /* 0x000fcc0000000000 */
[----:B------:R-:W-:Y:S01]  /*c710*/  HGMMA.64x128x16.F32 R24, gdesc[UR8], RZ, !UPT, gsb0 ;  /* 0x01e00000081879f0 */ /* 0x000fe2000c0008ff */
[----:B------:R-:W-:Y:S01]  /*c720*/  R2UR UR14, R14 ;  /* 0x000000000e0e72ca */ /* 0x000fe200000e0000 */
[----:B0-----:R-:W-:Y:S01]  /*c730*/  IMAD.MOV.U32 R11, RZ, RZ, 0x40000040 ;  /* 0x40000040ff0b7424 */ /* 0x001fe200078e00ff */
[----:B------:R-:W-:Y:S02]  /*c740*/  R2UR UR18, R10 ;  /* 0x000000000a1272ca */ /* 0x000fe400000e0000 */
[----:B------:R-:W-:Y:S02]  /*c750*/  R2UR UR16, R154 ;  /* 0x000000009a1072ca */ /* 0x000fe400000e0000 */
[----:B------:R-:W-:Y:S02]  /*c760*/  R2UR UR19, R11 ;  /* 0x000000000b1372ca */ /* 0x000fe400000e0000 */
[----:B------:R-:W-:Y:S01]  /*c770*/  R2UR UR17, R155 ;  /* 0x000000009b1172ca */ /* 0x000fe200000e0000 */
[----:B------:R-:W-:-:S02]  /*c780*/  WARPGROUP.DEPBAR.LE gsb0, 0x0 ;  /* 0x00008000000079c5 */ /* 0x000fc40000010000 */
[----:B------:R-:W-:-:S06]  /*c790*/  WARPGROUP.ARRIVE ;  /* 0x00000000000079c5 */ /* 0x000fcc0000000000 */
[----:B------:R-:W-:Y:S01]  /*c7a0*/  HGMMA.64x128x16.F32 R24, gdesc[UR12], R24, gsb0 ;  /* 0x01e000000c1879f0 */ /* 0x000fe20008000818 */
        /* <DEDUP_REMOVED lines=9> */
[----:B------:R-:W-:Y:S05]  /*c840*/  @P3 BRA `(.L_x_14107) ;  /* 0x0000000000283947 */ /* 0x000fea0003800000 */
[----:B------:R-:W-:Y:S05]  /*c850*/  @!P0 BRA `(.L_x_14108) ;  /* 0x0000000000048947 */ /* 0x000fea0003800000 */
[----:B------:R-:W-:Y:S01]  /*c860*/  BPT.TRAP 0x1 ;  /* 0x000000040000795c */ /* 0x000fe20000300000 */
.L_x_14108:
[----:B------:R-:W-:Y:S01]  /*c870*/  SHF.L.U32 R10, R23, 0x1f, RZ ;  /* 0x0000001f170a7819 */ /* 0x000fe200000006ff */
[----:B------:R-:W-:-:S04]  /*c880*/  IMAD R11, R16, 0x8, R2 ;  /* 0x00000008100b7824 */ /* 0x000fc800078e0202 */
[----:B------:R0:W1:Y:S01]  /*c890*/  SYNCS.PHASECHK.TRANS64.TRYWAIT P3, [R11+URZ+0x16850], R10 ;  /* 0x0168500a0b0075a7 */ /* 0x000062000806017f */
[----:B------:R-:W-:Y:S05]  /*c8a0*/  @!P0 BRA `(.L_x_14109) ;  /* 0x0000000000048947 */ /* 0x000fea0003800000 */
[----:B------:R-:W-:Y:S01]  /*c8b0*/  BPT.TRAP 0x1 ;  /* 0x000000040000795c */ /* 0x000fe20000300000 */
.L_x_14109:
[----:B-1----:R-:W-:Y:S05]  /*c8c0*/  @P3 BRA `(.L_x_14107) ;  /* 0x0000000000083947 */ /* 0x002fea0003800000 */
[----:B------:R-:W1:Y:S02]  /*c8d0*/  SYNCS.PHASECHK.TRANS64.TRYWAIT P3, [R11+URZ+0x16850], R10 ;  /* 0x0168500a0b0075a7 */ /* 0x000e64000806017f */
[----:B-1----:R-:W-:Y:S05]  /*c8e0*/  @!P3 BRA `(.L_x_14110) ;  /* 0x00000118003cb947 */ /* 0x002fea0003800000 */
.L_x_14107:
[----:B01----:R-:W-:Y:S01]  /*c8f0*/  VIADD R10, R2, 0x400 ;  /* 0x00000400020a7836 */ /* 0x003fe20000000000 */
[----:B------:R-:W2:Y:S01]  /*c900*/  LDL R23, [R1+0x28] ;  /* 0x0000280001177983 */ /* 0x000ea20000100800 */
[----:B------:R-:W-:Y:S01]  /*c910*/  IMAD.MOV.U32 R11, RZ, RZ, 0x40000040 ;  /* 0x40000040ff0b7424 */ /* 0x000fe200078e00ff */
[----:B------:R-:W-:Y:S05]  /*c920*/  WARPSYNC.ALL ;  /* 0x0000000000007948 */ /* 0x000fea0003800000 */
[----:B------:R-:W-:Y:S01]  /*c930*/  SHF.R.U32.HI R10, RZ, 0x4, R10 ;  /* 0x00000004ff0a7819 */ /* 0x000fe2000001160a */
[----:B------:R-:W-:Y:S01]  /*c940*/  WARPGROUP.ARRIVE ;  /* 0x00000000000079c5 */ /* 0x000fe20000000000 */
[----:B------:R-:W-:-:S02]  /*c950*/  R2UR UR11, R11 ;  /* 0x000000000b0b72ca */ /* 0x000fc400000e0000 */
[----:B------:R-:W-:-:S05]  /*c960*/  LOP3.LUT R10, R10, 0x3fff, RZ, 0xc0, !PT ;  /* 0x00003fff0a0a7812 */ /* 0x000fca00078ec0ff */
[----:B------:R-:W-:-:S05]  /*c970*/  IMAD R10, R16, 0x400, R10 ;  /* 0x00000400100a7824 */ /* 0x000fca00078e020a */
[----:B------:R-:W-:-:S13]  /*c980*/  R2UR UR10, R10 ;  /* 0x000000000a0a72ca */ /* 0x000fda00000e0000 */
[----:B------:R-:W-:Y:S01]  /*c990*/  HGMMA.64x64x16.F32 R88, R148, gdesc[UR8].tnspB, R88, gsb0 ;  /* 0x40e0000894587df0 */ /* 0x000fe20008000858 */
[----:B------:R-:W-:Y:S02]  /*c9a0*/  VIADD R14, R10, 0x80 ;  /* 0x000000800a0e7836 */ /* 0x000fe40000000000 */
[----:B------:R-:W-:-:S03]  /*c9b0*/  IMAD.MOV.U32 R15, RZ, RZ, 0x40000040 ;  /* 0x40000040ff0f7424 */ /* 0x000fc600078e00ff */
[----:B------:R-:W-:Y:S02]  /*c9c0*/  R2UR UR10, R14 ;  /* 0x000000000e0a72ca */ /* 0x000fe400000e0000 */
[----:B------:R-:W-:Y:S01]  /*c9d0*/  R2UR UR11, R15 ;  /* 0x000000000f0b72ca */ /* 0x000fe200000e0000 */
[----:B------:R-:W-:Y:S02]  /*c9e0*/  VIADD R14, R10, 0x100 ;  /* 0x000001000a0e7836 */ /* 0x000fe40000000000 */
[----:B------:R-:W-:Y:S01]  /*c9f0*/  IMAD.MOV.U32 R15, RZ, RZ, 0x40000040 ;  /* 0x40000040ff0f7424 */ /* 0x000fe200078e00ff */
[----:B------:R-:W-:Y:S02]  /*ca00*/  WARPGROUP.DEPBAR.LE gsb0, 0x0 ;  /* 0x00008000000079c5 */ /* 0x000fe40000010000 */
[----:B------:R-:W-:Y:S01]  /*ca10*/  WARPGROUP.ARRIVE ;  /* 0x00000000000079c5 */ /* 0x000fe20000000000 */
[----:B------:R-:W3:Y:S04]  /*ca20*/  LDL R151, [R1+0xc] ;  /* 0x00000c0001977983 */ /* 0x000ee80000100800 */
[----:B------:R-:W4:Y:S02]  /*ca30*/  LDL R149, [R1+0x8] ;  /* 0x0000080001957983 */ /* 0x000f240000100800 */
[----:B------:R-:W-:Y:S01]  /*ca40*/  HGMMA.64x64x16.F32 R88, R144, gdesc[UR8].tnspB, R88, gsb0 ;  /* 0x40e0000890587df0 */ /* 0x000fe20008000858 */
[----:B------:R-:W-:-:S02]  /*ca50*/  R2UR UR10, R14 ;  /* 0x000000000e0a72ca */ /* 0x000fc400000e0000 */
[----:B------:R-:W-:Y:S01]  /*ca60*/  R2UR UR11, R15 ;  /* 0x000000000f0b72ca */ /* 0x000fe200000e0000 */
[----:B------:R-:W-:Y:S01]  /*ca70*/  VIADD R14, R10, 0x180 ;  /* 0x000001800a0e7836 */ /* 0x000fe20000000000 */
[----:B------:R-:W4:Y:S01]  /*ca80*/  LDL R150, [R1+0x4] ;  /* 0x0000040001967983 */ /* 0x000f220000100800 */
[----:B------:R-:W-:Y:S01]  /*ca90*/  IMAD.MOV.U32 R15, RZ, RZ, 0x40000040 ;  /* 0x40000040ff0f7424 */ /* 0x000fe200078e00ff */
[----:B------:R-:W-:Y:S02]  /*caa0*/  WARPGROUP.DEPBAR.LE gsb0, 0x0 ;  /* 0x00008000000079c5 */ /* 0x000fe40000010000 */
[----:B------:R-:W-:Y:S01]  /*cab0*/  WARPGROUP.ARRIVE ;  /* 0x00000000000079c5 */ /* 0x000fe20000000000 */
[----:B------:R-:W2:Y:S06]  /*cac0*/  LDL R147, [R1+0x18] ;  /* 0x0000180001937983 */ /* 0x000eac0000100800 */
[----:B------:R-:W-:Y:S01]  /*cad0*/  HGMMA.64x64x16.F32 R88, R140, gdesc[UR8].tnspB, R88, gsb0 ;  /* 0x40e000088c587df0 */ /* 0x000fe20008000858 */
[----:B------:R-:W-:-:S02]  /*cae0*/  R2UR UR10, R14 ;  /* 0x000000000e0a72ca */ /* 0x000fc400000e0000 */
[----:B------:R-:W-:Y:S01]  /*caf0*/  R2UR UR11, R15 ;  /* 0x000000000f0b72ca */ /* 0x000fe200000e0000 */
[----:B------:R-:W-:Y:S02]  /*cb00*/  VIADD R14, R10, 0x200 ;  /* 0x000002000a0e7836 */ /* 0x000fe40000000000 */
[----:B------:R-:W-:Y:S01]  /*cb10*/  IMAD.MOV.U32 R15, RZ, RZ, 0x40000040 ;  /* 0x40000040ff0f7424 */ /* 0x000fe200078e00ff */
[----:B------:R-:W-:Y:S02]  /*cb20*/  WARPGROUP.DEPBAR.LE gsb0, 0x0 ;  /* 0x00008000000079c5 */ /* 0x000fe40000010000 */
[----:B------:R-:W-:-:S07]  /*cb30*/  WARPGROUP.ARRIVE ;  /* 0x00000000000079c5 */ /* 0x000fce0000000000 */
[----:B------:R-:W-:Y:S01]  /*cb40*/  HGMMA.64x64x16.F32 R88, R136, gdesc[UR8].tnspB, R88, gsb0 ;  /* 0x40e0000888587df0 */ /* 0x000fe20008000858 */
[----:B------:R-:W-:Y:S02]  /*cb50*/  R2UR UR10, R14 ;  /* 0x000000000e0a72ca */ /* 0x000fe400000e0000 */
        /* <DEDUP_REMOVED lines=22> */
[----:B------:R-:W0:Y:S01]  /*ccc0*/  S2R R148, SR_TID.X ;  /* 0x0000000000947919 */ /* 0x000e220000002100 */
[----:B------:R-:W1:Y:S08]  /*ccd0*/  @P2 LDC R10, c[0x0][0x44c] ;  /* 0x00011300ff0a2b82 */ /* 0x000e700000000800 */
[----:B------:R-:W5:Y:S01]  /*cce0*/  @P2 LDC R11, c[0x0][0x450] ;  /* 0x00011400ff0b2b82 */ /* 0x000f620000000800 */
[----:B------:R-:W-:-:S02]  /*ccf0*/  WARPGROUP.DEPBAR.LE gsb0, 0x0 ;  /* 0x00008000000079c5 */ /* 0x000fc40000010000 */
[----:B------:R-:W-:-:S06]  /*cd00*/  WARPGROUP.ARRIVE ;  /* 0x00000000000079c5 */ /* 0x000fcc0000000000 */
[----:B------:R-:W-:Y:S01]  /*cd10*/  HGMMA.64x64x16.F32 R88, R120, gdesc[UR8].tnspB, R88, gsb0 ;  /* 0x40e0000878587df0 */ /* 0x000fe20008000858 */
[----:B0-----:R-:W-:Y:S02]  /*cd20*/  ISETP.GE.U32.AND P3, PT, R148, 0x180, PT ;  /* 0x000001809400780c */ /* 0x001fe40003f66070 */
[----:B------:R-:W-:Y:S02]  /*cd30*/  WARPGROUP.DEPBAR.LE gsb0, 0x0 ;  /* 0x00008000000079c5 */ /* 0x000fe40000010000 */
[----:B--2---:R-:W-:Y:S01]  /*cd40*/  IMAD.IADD R123, R23, 0x1, R147 ;  /* 0x00000001177b7824 */ /* 0x004fe200078e0293 */
[----:B------:R-:W-:-:S03]  /*cd50*/  SHF.R.U32.HI R23, RZ, 0x7, R148 ;  /* 0x00000007ff177819 */ /* 0x000fc60000011694 */
[----:B-1----:R-:W-:-:S05]  /*cd60*/  @P2 IMAD.HI.U32 R10, R123, R10, RZ ;  /* 0x0000000a7b0a2227 */ /* 0x002fca00078e00ff */
[----:B-----5:R-:W-:Y:S01]  /*cd70*/  @P2 SHF.R.U32.HI R123, RZ, R11, R10 ;  /* 0x0000000bff7b2219 */ /* 0x020fe2000001160a */
[----:B------:R-:W-:Y:S02]  /*cd80*/  @!P1 IMAD R10, R7, 0x8, R2 ;  /* 0x00000008070a9824 */ /* 0x000fe400078e0202 */
[----:B------:R-:W-:Y:S02]  /*cd90*/  VIADD R15, R23, 0x9 ;  /* 0x00000009170f7836 */ /* 0x000fe40000000000 */
[----:B------:R-:W-:Y:S01]  /*cda0*/  IMAD.SHL.U32 R11, R4, 0x80, RZ ;  /* 0x00000080040b7824 */ /* 0x000fe200078e00ff */
[----:B------:R-:W0:Y:S01]  /*cdb0*/  SHFL.IDX PT, R124, R123, RZ, 0x1c1f ;  /* 0x001c1fff7b7c7589 */ /* 0x000e2200000e0000 */
[----:B------:R-:W-:Y:S01]  /*cdc0*/  @!P1 VIADD R10, R10, 0x16840 ;  /* 0x000168400a0a9836 */ /* 0x000fe20000000000 */
[----:B------:R-:W-:Y:S02]  /*cdd0*/  SEL R15, R15, 0x9, !P3 ;  /* 0x000000090f0f7807 */ /* 0x000fe40005800000 */
[----:B------:R-:W-:-:S02]  /*cde0*/  IADD3 R14, -R11, 0x1, RZ ;  /* 0x000000010b0e7810 */ /* 0x000fc40007ffe1ff */
[----:B------:R-:W-:Y:S01]  /*cdf0*/  @!P1 PRMT R10, RZ, 0x654, R10 ;  /* 0x00000654ff0a9816 */ /* 0x000fe2000000000a */
[----:B------:R1:W-:Y:S06]  /*ce00*/  BAR.ARV R15, 0x100 ;  /* 0x0004000f0000751d */ /* 0x0003ec0000002000 */
[----:B------:R2:W-:Y:S01]  /*ce10*/  @!P1 SYNCS.ARRIVE.TRANS64.RED.A1T0 RZ, [R10+URZ], RZ ;  /* 0x000000ff0aff99a7 */ /* 0x0005e2000810043f */
[----:B---3--:R-:W-:Y:S01]  /*ce20*/  IMAD R14, R151, -0x2, R14 ;  /* 0xfffffffe970e7824 */ /* 0x008fe200078e020e */
[----:B------:R-:W-:Y:S01]  /*ce30*/  PLOP3.LUT P3, PT, PT, PT, UP0, 0x40, 0x0 ;  /* 0x000000000000781c */ /* 0x000fe20003f6e808 */
[----:B--2---:R-:W-:-:S03]  /*ce40*/  IMAD.U32 R10, RZ, RZ, UR25 ;  /* 0x00000019ff0a7e24 */ /* 0x004fc6000f8e00ff */
[----:B----4-:R-:W-:Y:S02]  /*ce50*/  IADD3 R121, -R150, R14, R149 ;  /* 0x0000000e96797210 */ /* 0x010fe40007ffe195 */
[----:B------:R-:W-:-:S03]  /*ce60*/  LOP3.LUT R14, RZ, R10, RZ, 0x33, !PT ;  /* 0x0000000aff0e7212 */ /* 0x000fc600078e33ff */
[----:B------:R-:W-:Y:S02]  /*ce70*/  VIADD R122, R121, UR28 ;  /* 0x0000001c797a7c36 */ /* 0x000fe40008000000 */
[----:B------:R-:W-:Y:S02]  /*ce80*/  IMAD.IADD R121, R14, 0x1, R121 ;  /* 0x000000010e797824 */ /* 0x000fe400078e0279 */
[--C-:B0-----:R-:W-:Y:S02]  /*ce90*/  IMAD.IADD R120, R122, 0x1, R124.reuse ;  /* 0x000000017a787824 */ /* 0x101fe400078e027c */
[----:B------:R-:W-:Y:S01]  /*cea0*/  IMAD.IADD R23, R121, 0x1, R124 ;  /* 0x0000000179177824 */ /* 0x000fe200078e027c */
[----:B-1----:R-:W-:Y:S06]  /*ceb0*/  @P3 BRA `(.L_x_14111) ;  /* 0x0000000000583947 */ /* 0x002fec0003800000 */
        /* <DEDUP_REMOVED lines=12> */
.L_x_14113:
[----:B------:R-:W-:-:S05]  /*cf80*/  IMAD.U32 R125, RZ, RZ, UR24 ;  /* 0x00000018ff7d7e24 */ /* 0x000fca000f8e00ff */
[----:B------:R-:W-:-:S13]  /*cf90*/  ISETP.NE.AND P3, PT, R125, 0x1, PT ;  /* 0x000000017d00780c */ /* 0x000fda0003f65270 */
[----:B------:R-:W0:Y:S02]  /*cfa0*/  @P3 LDC.64 R14, c[0x0][0x9e8] ;  /* 0x00027a00ff0e3b82 */ /* 0x000e240000000a00 */
[----:B0-----:R-:W-:-:S05]  /*cfb0*/  @P3 IMAD.HI.U32 R14, R124, R14, RZ ;  /* 0x0000000e7c0e3227 */ /* 0x001fca00078e00ff */
[----:B------:R-:W-:-:S07]  /*cfc0*/  @P3 SHF.R.U32.HI R124, RZ, R15, R14 ;  /* 0x0000000fff7c3219 */ /* 0x000fce000001160e */
.L_x_14114:
[----:B------:R-:W-:Y:S05]  /*cfd0*/  BSYNC B0 ;  /* 0x0000000000007941 */ /* 0x000fea0003800000 */
.L_x_14112:
[----:B------:R-:W-:-:S04]  /*cfe0*/  IMAD R124, R124, R125, -R11 ;  /* 0x0000007d7c7c7224 */ /* 0x000fc800078e0a0b */
[----:B------:R-:W-:-:S05]  /*cff0*/  IMAD R124, R151, -0x2, R124 ;  /* 0xfffffffe977c7824 */ /* 0x000fca00078e027c */
[----:B------:R-:W-:Y:S02]  /*d000*/  VIMNMX R23, R23, R124, !PT ;  /* 0x0000007c17177248 */ /* 0x000fe40007fe0100 */
[----:B------:R-:W-:-:S07]  /*d010*/  VIADDMNMX R120, R124, R125, R120, PT ;  /* 0x0000007d7c787246 */ /* 0x000fce0003800178 */
.L_x_14111:
        /* <DEDUP_REMOVED lines=13> */
[--C-:B0-----:R-:W-:Y:S01]  /*d0f0*/  IMAD.IADD R122, R122, 0x1, R123.reuse ;  /* 0x000000017a7a7824 */ /* 0x101fe200078e027b */
[C---:B------:R-:W-:Y:S01]  /*d100*/  ISETP.LT.OR P5, PT, R120.reuse, 0xa, P5 ;  /* 0x0000000a7800780c */ /* 0x040fe20002fa1670 */
[----:B------:R-:W-:Y:S01]  /*d110*/  IMAD.IADD R121, R121, 0x1, R123 ;  /* 0x0000000179797824 */ /* 0x000fe200078e027b */
[----:B------:R-:W-:Y:S02]  /*d120*/  ISETP.LT.OR P4, PT, R120, 0x11, P4 ;  /* 0x000000117800780c */ /* 0x000fe40002781670 */
[----:B------:R-:W-:Y:S02]  /*d130*/  FSEL R29, R29, -INF , !P5 ;  /* 0xff8000001d1d7808 */ /* 0x000fe40006800000 */
[----:B------:R-:W-:Y:S02]  /*d140*/  FSEL R32, R32, -INF , !P4 ;  /* 0xff80000020207808 */ /* 0x000fe40006000000 */
[----:B------:R-:W-:-:S02]  /*d150*/  ISETP.GT.AND P4, PT, R23, 0x18, P3 ;  /* 0x000000181700780c */ /* 0x000fc40001f84270 */
[C---:B------:R-:W-:Y:S02]  /*d160*/  ISETP.GT.AND P5, PT, R23.reuse, 0x11, P3 ;  /* 0x000000111700780c */ /* 0x040fe40001fa4270 */
        /* <DEDUP_REMOVED lines=93> */
.L_x_14117:
[----:B------:R-:W-:-:S05]  /*d740*/  IMAD.U32 R23, RZ, RZ, UR24 ;  /* 0x00000018ff177e24 */ /* 0x000fca000f8e00ff */
[----:B------:R-:W-:-:S13]  /*d750*/  ISETP.NE.AND P4, PT, R23, 0x1, PT ;  /* 0x000000011700780c */ /* 0x000fda0003f85270 */
[----:B------:R-:W0:Y:S02]  /*d760*/  @P4 LDC.64 R14, c[0x0][0x9e8] ;  /* 0x00027a00ff0e4b82 */ /* 0x000e240000000a00 */
[----:B0-----:R-:W-:-:S05]  /*d770*/  @P4 IMAD.HI.U32 R14, R123, R14, RZ ;  /* 0x0000000e7b0e4227 */ /* 0x001fca00078e00ff */
[----:B------:R-:W-:-:S07]  /*d780*/  @P4 SHF.R.U32.HI R123, RZ, R15, R14 ;  /* 0x0000000fff7b4219 */ /* 0x000fce000001160e */
.L_x_14118:
[----:B------:R-:W-:Y:S05]  /*d790*/  BSYNC B0 ;  /* 0x0000000000007941 */ /* 0x000fea0003800000 */
.L_x_14116:
[----:B------:R-:W-:-:S04]  /*d7a0*/  IMAD R11, R123, R23, -R11 ;  /* 0x000000177b0b7224 */ /* 0x000fc800078e0a0b */
[----:B------:R-:W-:-:S05]  /*d7b0*/  IMAD R14, R151, -0x2, R11 ;  /* 0xfffffffe970e7824 */ /* 0x000fca00078e020b */
[----:B------:R-:W-:Y:S02]  /*d7c0*/  VIADDMNMX R122, R14, R23, R122, PT ;  /* 0x000000170e7a7246 */ /* 0x000fe4000380017a */
[----:B------:R-:W-:-:S07]  /*d7d0*/  VIMNMX R121, R121, R14, !PT ;  /* 0x0000000e79797248 */ /* 0x000fce0007fe0100 */
.L_x_14115:
[----:B------:R-:W-:Y:S01]  /*d7e0*/  FMNMX.FTZ R14, R24, R3, !PT ;  /* 0x00000003180e7209 */ /* 0x000fe20007810000 */
[----:B------:R-:W-:Y:S01]  /*d7f0*/  UMOV UR41, UR7 ;  /* 0x0000000700297c82 */ /* 0x000fe20008000000 */
[----:B------:R-:W-:Y:S01]  /*d800*/  ISETP.GT.AND P5, PT, R121, 0x8, P3 ;  /* 0x000000087900780c */ /* 0x000fe20001fa4270 */
[----:B------:R-:W-:Y:S01]  /*d810*/  @!P1 IMAD R16, R16, 0x8, R2 ;  /* 0x0000000810109824 */ /* 0x000fe200078e0202 */
[----:B------:R-:W-:Y:S02]  /*d820*/  FMNMX.FTZ R11, R25, R14, !PT ;  /* 0x0000000e190b7209 */ /* 0x000fe40007810000 */
[----:B------:R-:W-:Y:S01]  /*d830*/  ISETP.LT.OR P5, PT, R122, 0x9, P5 ;  /* 0x000000097a00780c */ /* 0x000fe20002fa1670 */
[----:B------:R-:W-:Y:S01]  /*d840*/  @!P1 VIADD R16, R16, 0x16860 ;  /* 0x0001686010109836 */ /* 0x000fe20000000000 */
        /* <DEDUP_REMOVED lines=42> */
[----:B------:R-:W-:Y:S02]  /*daf0*/  ISETP.LT.OR P5, PT, R122, 0x29, P5 ;  /* 0x000000297a00780c */ /* 0x000fe40002fa1670 */
[----:B------:R-:W-:-:S02]  /*db00*/  FMNMX.FTZ R11, R69, R14, !PT ;  /* 0x0000000e450b7209 */ /* 0x000fc40007810000 */
[----:B------:R-:W-:Y:S02]  /*db10*/  ISETP.LT.OR P4, PT, R122, 0x1a, P4 ;  /* 0x0000001a7a00780c */ /* 0x000fe40002781670 */
[----:B------:R-:W-:Y:S02]  /*db20*/  FSEL R46, R46, -INF , !P5 ;  /* 0xff8000002e2e7808 */ /* 0x000fe40006800000 */
[----:B------:R-:W-:Y:S02]  /*db30*/  FMNMX.FTZ R14, R72, R11, !PT ;  /* 0x0000000b480e7209 */ /* 0x000fe40007810000 */
[----:B------:R-:W-:Y:S02]  /*db40*/  ISETP.GT.AND P5, PT, R121, 0x30, P3 ;  /* 0x000000307900780c */ /* 0x000fe40001fa4270 */
[----:B------:R-:W-:Y:S02]  /*db50*/  FSEL R39, R39, -INF , !P4 ;  /* 0xff80000027277808 */ /* 0x000fe40006000000 */
[----:B------:R-:W-:-:S02]  /*db60*/  ISETP.GT.AND P4, PT, R121, 0x21, P3 ;  /* 0x000000217900780c */ /* 0x000fc40001f84270 */
[----:B------:R-:W-:Y:S02]  /*db70*/  FMNMX.FTZ R11, R73, R14, !PT ;  /* 0x0000000e490b7209 */ /* 0x000fe40007810000 */
[C---:B------:R-:W-:Y:S02]  /*db80*/  ISETP.LT.OR P5, PT, R122.reuse, 0x31, P5 ;  /* 0x000000317a00780c */ /* 0x040fe40002fa1670 */
[----:B------:R-:W-:Y:S02]  /*db90*/  ISETP.LT.OR P4, PT, R122, 0x22, P4 ;  /* 0x000000227a00780c */ /* 0x000fe40002781670 */
[----:B------:R-:W-:Y:S02]  /*dba0*/  FMNMX.FTZ R14, R76, R11, !PT ;  /* 0x0000000b4c0e7209 */ /* 0x000fe40007810000 */
[----:B------:R-:W-:Y:S02]  /*dbb0*/  FSEL R50, R50, -INF , !P5 ;  /* 0xff80000032327808 */ /* 0x000fe40006800000 */
[----:B------:R-:W-:-:S02]  /*dbc0*/  ISETP.GT.AND P5, PT, R121, 0x38, P3 ;  /* 0x000000387900780c */ /* 0x000fc40001fa4270 */
[----:B------:R-:W-:Y:S02]  /*dbd0*/  FSEL R43, R43, -INF , !P4 ;  /* 0xff8000002b2b7808 */ /* 0x000fe40006000000 */
[----:B------:R-:W-:Y:S02]  /*dbe0*/  ISETP.GT.AND P4, PT, R121, 0x29, P3 ;  /* 0x000000297900780c */ /* 0x000fe40001f84270 */
[----:B------:R-:W-:Y:S02]  /*dbf0*/  FMNMX.FTZ R11, R77, R14, !PT ;  /* 0x0000000e4d0b7209 */ /* 0x000fe40007810000 */
[C---:B------:R-:W-:Y:S02]  /*dc00*/  ISETP.LT.OR P5, PT, R122.reuse, 0x39, P5 ;  /* 0x000000397a00780c */ /* 0x040fe40002fa1670 */
[----:B------:R-:W-:Y:S02]  /*dc10*/  ISETP.LT.OR P4, PT, R122, 0x2a, P4 ;  /* 0x0000002a7a00780c */ /* 0x000fe40002781670 */
[----:B------:R-:W-:-:S02]  /*dc20*/  FMNMX.FTZ R14, R80, R11, !PT ;  /* 0x0000000b500e7209 */ /* 0x000fc40007810000 */
[----:B------:R-:W-:Y:S02]  /*dc30*/  FSEL R54, R54, -INF , !P5 ;  /* 0xff80000036367808 */ /* 0x000fe40006800000 */
[----:B------:R-:W-:Y:S02]  /*dc40*/  ISETP.GT.AND P5, PT, R121, 0x40, P3 ;  /* 0x000000407900780c */ /* 0x000fe40001fa4270 */
[----:B------:R-:W-:Y:S02]  /*dc50*/  FSEL R47, R47, -INF , !P4 ;  /* 0xff8000002f2f7808 */ /* 0x000fe40006000000 */
[----:B------:R-:W-:Y:S02]  /*dc60*/  FMNMX.FTZ R11, R81, R14, !PT ;  /* 0x0000000e510b7209 */ /* 0x000fe40007810000 */
[----:B------:R-:W-:Y:S02]  /*dc70*/  ISETP.GT.AND P4, PT, R121, 0x31, P3 ;  /* 0x000000317900780c */ /* 0x000fe40001f84270 */
[----:B------:R-:W-:-:S02]  /*dc80*/  ISETP.LT.OR P5, PT, R122, 0x41, P5 ;  /* 0x000000417a00780c */ /* 0x000fc40002fa1670 */
[----:B------:R-:W-:Y:S02]  /*dc90*/  FMNMX.FTZ R14, R84, R11, !PT ;  /* 0x0000000b540e7209 */ /* 0x000fe40007810000 */
[----:B------:R-:W-:Y:S02]  /*dca0*/  ISETP.LT.OR P4, PT, R122, 0x32, P4 ;  /* 0x000000327a00780c */ /* 0x000fe40002781670 */
[----:B------:R-:W-:Y:S02]  /*dcb0*/  FSEL R58, R58, -INF , !P5 ;  /* 0xff8000003a3a7808 */ /* 0x000fe40006800000 */
[----:B------:R-:W-:Y:S02]  /*dcc0*/  ISETP.GT.AND P5, PT, R121, 0x48, P3 ;  /* 0x000000487900780c */ /* 0x000fe40001fa4270 */
[----:B------:R-:W-:Y:S02]  /*dcd0*/  FMNMX.FTZ R14, R85, R14, !PT ;  /* 0x0000000e550e7209 */ /* 0x000fe40007810000 */
[----:B------:R-:W-:-:S02]  /*dce0*/  FSEL R51, R51, -INF , !P4 ;  /* 0xff80000033337808 */ /* 0x000fc40006000000 */
[C---:B------:R-:W-:Y:S01]  /*dcf0*/  ISETP.GT.AND P4, PT, R121.reuse, 0x39, P3 ;  /* 0x000000397900780c */ /* 0x040fe20001f84270 */
[----:B------:R-:W0:Y:S01]  /*dd00*/  SHFL.BFLY PT, R11, R14, 0x2, 0x1f ;  /* 0x0c401f000e0b7f89 */ /* 0x000e2200000e0000 */
[C---:B------:R-:W-:Y:S02]  /*dd10*/  ISETP.LT.OR P5, PT, R122.reuse, 0x49, P5 ;  /* 0x000000497a00780c */ /* 0x040fe40002fa1670 */
[----:B------:R-:W-:Y:S02]  /*dd20*/  ISETP.LT.OR P4, PT, R122, 0x3a, P4 ;  /* 0x0000003a7a00780c */ /* 0x000fe40002781670 */
[----:B------:R-:W-:Y:S02]  /*dd30*/  FSEL R62, R62, -INF , !P5 ;  /* 0xff8000003e3e7808 */ /* 0x000fe40006800000 */
[----:B------:R-:W-:Y:S02]  /*dd40*/  ISETP.GT.AND P5, PT, R121, 0x50, P3 ;  /* 0x000000507900780c */ /* 0x000fe40001fa4270 */
[----:B------:R-:W-:-:S02]  /*dd50*/  FSEL R55, R55, -INF , !P4 ;  /* 0xff80000037377808 */ /* 0x000fc40006000000 */
[C---:B------:R-:W-:Y:S02]  /*dd60*/  ISETP.GT.AND P4, PT, R121.reuse, 0x41, P3 ;  /* 0x000000417900780c */ /* 0x040fe40001f84270 */
        /* <DEDUP_REMOVED lines=12> */
[----:B0-----:R-:W-:Y:S02]  /*de30*/  FMNMX.FTZ R15, R14, R11, !PT ;  /* 0x0000000b0e0f7209 */ /* 0x001fe40007810000 */
[C---:B------:R-:W-:Y:S02]  /*de40*/  ISETP.LT.OR P5, PT, R122.reuse, 0x61, P5 ;  /* 0x000000617a00780c */ /* 0x040fe40002fa1670 */
[----:B------:R-:W-:Y:S01]  /*de50*/  ISETP.LT.OR P4, PT, R122, 0x52, P4 ;  /* 0x000000527a00780c */ /* 0x000fe20002781670 */
[----:B------:R-:W0:Y:S01]  /*de60*/  SHFL.BFLY PT, R120, R15, 0x1, 0x1f ;  /* 0x0c201f000f787f89 */ /* 0x000e2200000e0000 */
[----:B------:R-:W-:Y:S02]  /*de70*/  FSEL R74, R74, -INF , !P5 ;  /* 0xff8000004a4a7808 */ /* 0x000fe40006800000 */
[----:B------:R-:W-:-:S02]  /*de80*/  ISETP.GT.AND P5, PT, R121, 0x68, P3 ;  /* 0x000000687900780c */ /* 0x000fc40001fa4270 */
[----:B------:R-:W-:Y:S02]  /*de90*/  FSEL R67, R67, -INF , !P4 ;  /* 0xff80000043437808 */ /* 0x000fe40006000000 */
[C---:B------:R-:W-:Y:S02]  /*dea0*/  ISETP.GT.AND P4, PT, R121.reuse, 0x59, P3 ;  /* 0x000000597900780c */ /* 0x040fe40001f84270 */
[C---:B------:R-:W-:Y:S02]  /*deb0*/  ISETP.LT.OR P5, PT, R122.reuse, 0x69, P5 ;  /* 0x000000697a00780c */ /* 0x040fe40002fa1670 */
[----:B------:R-:W-:Y:S02]  /*dec0*/  ISETP.LT.OR P4, PT, R122, 0x5a, P4 ;  /* 0x0000005a7a00780c */ /* 0x000fe40002781670 */
        /* <DEDUP_REMOVED lines=9> */
[----:B------:R-:W-:Y:S02]  /*df60*/  ISETP.GT.AND P4, PT, R121, 0x69, P3 ;  /* 0x000000697900780c */ /* 0x000fe40001f84270 */
[C---:B------:R-:W-:Y:S02]  /*df70*/  ISETP.LT.OR P5, PT, R122.reuse, 0x72, P5 ;  /* 0x000000727a00780c */ /* 0x040fe40002fa1670 */
[----:B0-----:R-:W-:Y:S02]  /*df80*/  FMNMX.FTZ R11, R15, R120, !PT ;  /* 0x000000780f0b7209 */ /* 0x001fe40007810000 */
[----:B------:R-:W-:Y:S02]  /*df90*/  ISETP.LT.OR P4, PT, R122, 0x6a, P4 ;  /* 0x0000006a7a00780c */ /* 0x000fe40002781670 */
[----:B------:R-:W-:Y:S01]  /*dfa0*/  FSEL R83, R83, -INF , !P5 ;  /* 0xff80000053537808 */ /* 0x000fe20006800000 */
[----:B------:R-:W-:Y:S01]  /*dfb0*/  FMUL.FTZ R14, R11, UR41 ;  /* 0x000000290b0e7c20 */ /* 0x000fe20008410000 */
[----:B------:R-:W-:-:S02]  /*dfc0*/  ISETP.GT.AND P5, PT, R121, RZ, P3 ;  /* 0x000000ff7900720c */ /* 0x000fc40001fa4270 */
[----:B------:R-:W-:Y:S02]  /*dfd0*/  FSEL R79, R79, -INF , !P4 ;  /* 0xff8000004f4f7808 */ /* 0x000fe40006000000 */
[----:B------:R-:W-:Y:S02]  /*dfe0*/  FSETP.NEU.FTZ.AND P4, PT, R11, -INF , PT ;  /* 0xff8000000b00780b */ /* 0x000fe40003f9d000 */
[----:B------:R-:W-:Y:S02]  /*dff0*/  ISETP.LT.OR P5, PT, R122, 0x1, P5 ;  /* 0x000000017a00780c */ /* 0x000fe40002fa1670 */
[----:B------:R-:W-:Y:S02]  /*e000*/  FSEL R14, R14, RZ, P4 ;  /* 0x000000ff0e0e7208 */ /* 0x000fe40002000000 */
[----:B------:R-:W-:Y:S02]  /*e010*/  FSEL R26, R26, -INF , !P5 ;  /* 0xff8000001a1a7808 */ /* 0x000fe40006800000 */
[----:B------:R-:W-:Y:S01]  /*e020*/  ISETP.GT.AND P5, PT, R121, 0x78, P3 ;  /* 0x000000787900780c */ /* 0x000fe20001fa4270 */
        /* <DEDUP_REMOVED lines=54> */
[----:B------:R-:W-:Y:S02]  /*e390*/  MUFU.EX2 R150, R150 ;  /* 0x0000009600967308 */ /* 0x000fe40000000800 */
[----:B------:R-:W-:Y:S01]  /*e3a0*/  FMNMX.FTZ R33, R59, R32, !PT ;  /* 0x000000203b217209 */ /* 0x000fe20007810000 */
[----:B------:R-:W-:-:S03]  /*e3b0*/  FFMA.FTZ R32, R49, UR41, -R14 ;  /* 0x0000002931207c23 */ /* 0x000fc6000801080e */
        /* <DEDUP_REMOVED lines=18> */
[----:B------:R-:W-:Y:S01]  /*e4e0*/  FMNMX.FTZ R37, R83, R40, !PT ;  /* 0x0000002853257209 */ /* 0x000fe20007810000 */
[----:B------:R-:W-:-:S03]  /*e4f0*/  FFMA.FTZ R40, R65, UR41, -R14 ;  /* 0x0000002941287c23 */ /* 0x000fc6000801080e */
[----:B------:R-:W-:Y:S02]  /*e500*/  FMNMX.FTZ R44, R86, R37, !PT ;  /* 0x00000025562c7209 */ /* 0x000fe40007810000 */
[----:B------:R-:W-:Y:S02]  /*e510*/  MUFU.EX2 R28, R28 ;  /* 0x0000001c001c7308 */ /* 0x000fe40000000800 */
[----:B------:R-:W-:-:S05]  /*e520*/  FMNMX.FTZ R44, R87, R44, !PT ;  /* 0x0000002c572c7209 */ /* 0x000fca0007810000 */
[----:B-1----:R-:W0:Y:S01]  /*e530*/  SHFL.BFLY PT, R45, R44, 0x2, 0x1f ;  /* 0x0c401f002c2d7f89 */ /* 0x002e2200000e0000 */
[----:B------:R-:W-:Y:S08]  /*e540*/  MUFU.EX2 R142, R142 ;  /* 0x0000008e008e7308 */ /* 0x000ff00000000800 */
[----:B------:R-:W-:Y:S08]  /*e550*/  MUFU.EX2 R136, R136 ;  /* 0x0000008800887308 */ /* 0x000ff00000000800 */
[----:B------:R-:W-:Y:S01]  /*e560*/  MUFU.EX2 R32, R32 ;  /* 0x0000002000207308 */ /* 0x000fe20000000800 */
[----:B0-----:R-:W-:Y:S01]  /*e570*/  FMNMX.FTZ R49, R44, R45, !PT ;  /* 0x0000002d2c317209 */ /* 0x001fe20007810000 */
[----:B------:R-:W-:-:S06]  /*e580*/  FFMA.FTZ R45, R77, UR41, -R14 ;  /* 0x000000294d2d7c23 */ /* 0x000fcc000801080e */
[----:B------:R-:W-:Y:S01]  /*e590*/  MUFU.EX2 R138, R138 ;  /* 0x0000008a008a7308 */ /* 0x000fe20000000800 */
[----:B------:R-:W0:Y:S07]  /*e5a0*/  SHFL.BFLY PT, R52, R49, 0x1, 0x1f ;  /* 0x0c201f0031347f89 */ /* 0x000e2e00000e0000 */
[----:B------:R-:W-:Y:S08]  /*e5b0*/  MUFU.EX2 R132, R132 ;  /* 0x0000008400847308 */ /* 0x000ff00000000800 */
[----:B------:R-:W-:Y:S08]  /*e5c0*/  MUFU.EX2 R36, R36 ;  /* 0x0000002400247308 */ /* 0x000ff00000000800 */
[----:B------:R-:W-:Y:S01]  /*e5d0*/  MUFU.EX2 R134, R134 ;  /* 0x0000008600867308 */ /* 0x000fe20000000800 */
[----:B0-----:R-:W-:-:S02]  /*e5e0*/  FMNMX.FTZ R14, R49, R52, !PT ;  /* 0x00000034310e7209 */ /* 0x001fc40007810000 */
[----:B------:R-:W-:Y:S02]  /*e5f0*/  FSEL R52, R11, RZ, P4 ;  /* 0x000000ff0b347208 */ /* 0x000fe40002000000 */
[C---:B------:R-:W-:Y:S01]  /*e600*/  FSETP.NEU.FTZ.AND P3, PT, R14.reuse, -INF , PT ;  /* 0xff8000000e00780b */ /* 0x040fe20003f7d000 */
[----:B--2---:R-:W-:Y:S02]  /*e610*/  FMUL.FTZ R53, R14, UR41 ;  /* 0x000000290e357c20 */ /* 0x004fe40008410000 */
[----:B------:R-:W-:Y:S01]  /*e620*/  MUFU.EX2 R37, R61 ;  /* 0x0000003d00257308 */ /* 0x000fe20000000800 */
[----:B------:R-:W-:-:S04]  /*e630*/  FADD.FTZ R52, -R52, R3 ;  /* 0x0000000334347221 */ /* 0x000fc80000010100 */
[----:B------:R-:W-:Y:S01]  /*e640*/  FMUL.FTZ R3, R52, UR41 ;  /* 0x0000002934037c20 */ /* 0x000fe20008410000 */
[----:B------:R-:W-:Y:S02]  /*e650*/  FSEL R52, R53, RZ, P3 ;  /* 0x000000ff35347208 */ /* 0x000fe40001800000 */
[----:B------:R-:W-:Y:S03]  /*e660*/  MUFU.EX2 R128, R128 ;  /* 0x0000008000807308 */ /* 0x000fe60000000800 */
        /* <DEDUP_REMOVED lines=9> */
[----:B------:R-:W-:Y:S01]  /*e700*/  FFMA.FTZ R141, R42, UR41, -R52 ;  /* 0x000000292a8d7c23 */ /* 0x000fe20008010834 */
[----:B------:R-:W-:Y:S01]  /*e710*/  @!P1 PRMT R34, RZ, 0x654, R16 ;  /* 0x00000654ff229816 */ /* 0x000fe20000000010 */
[--C-:B------:R-:W-:Y:S01]  /*e720*/  FFMA.FTZ R16, R43, UR41, -R52.reuse ;  /* 0x000000292b107c23 */ /* 0x100fe20008010834 */
[--C-:B------:R-:W-:Y:S01]  /*e730*/  FFMA.FTZ R143, R46, UR41, -R52.reuse ;  /* 0x000000292e8f7c23 */ /* 0x100fe20008010834 */
[----:B------:R-:W-:Y:S01]  /*e740*/  MUFU.EX2 R149, R149 ;  /* 0x0000009500957308 */ /* 0x000fe20000000800 */
[----:B------:R1:W-:Y:S01]  /*e750*/  @!P1 SYNCS.ARRIVE.TRANS64.RED.A1T0 RZ, [R34+URZ], RZ ;  /* 0x000000ff22ff99a7 */ /* 0x0003e2000810043f */
        /* <DEDUP_REMOVED lines=8> */
[----:B------:R-:W-:Y:S01]  /*e7e0*/  F2FP.F16.F32.PACK_AB R148, R15, R148 ;  /* 0x000000940f94723e */ /* 0x000fe200000000ff */
[--C-:B-1----:R-:W-:Y:S01]  /*e7f0*/  FFMA.FTZ R34, R47, UR41, -R52.reuse ;  /* 0x000000292f227c23 */ /* 0x102fe20008010834 */
[----:B------:R-:W-:Y:S01]  /*e800*/  FFMA.FTZ R62, R62, UR41, -R52 ;  /* 0x000000293e3e7c23 */ /* 0x000fe20008010834 */
[----:B------:R-:W-:Y:S01]  /*e810*/  FADD.FTZ R39, R15, R6 ;  /* 0x000000060f277221 */ /* 0x000fe20000010000 */
[----:B------:R-:W-:Y:S01]  /*e820*/  FSEL R15, R14, RZ, P3 ;  /* 0x000000ff0e0f7208 */ /* 0x000fe20001800000 */
[--C-:B------:R-:W-:Y:S01]  /*e830*/  FFMA.FTZ R63, R63, UR41, -R52.reuse ;  /* 0x000000293f3f7c23 */ /* 0x100fe20008010834 */
[----:B------:R-:W-:Y:S01]  /*e840*/  MUFU.EX2 R151, R151 ;  /* 0x0000009700977308 */ /* 0x000fe20000000800 */
[----:B------:R-:W-:Y:S01]  /*e850*/  FADD.FTZ R6, R150, R39 ;  /* 0x0000002796067221 */ /* 0x000fe20000010000 */
[----:B------:R-:W-:Y:S01]  /*e860*/  FFMA.FTZ R66, R66, UR41, -R52 ;  /* 0x0000002942427c23 */ /* 0x000fe20008010834 */
[----:B------:R-:W-:Y:S01]  /*e870*/  FADD.FTZ R15, -R15, R0 ;  /* 0x000000000f0f7221 */ /* 0x000fe20000010100 */
[----:B------:R-:W-:Y:S01]  /*e880*/  FFMA.FTZ R67, R67, UR41, -R52 ;  /* 0x0000002943437c23 */ /* 0x000fe20008010834 */
[----:B------:R-:W-:Y:S01]  /*e890*/  FADD.FTZ R39, R23, R6 ;  /* 0x0000000617277221 */ /* 0x000fe20000010000 */
[--C-:B------:R-:W-:Y:S01]  /*e8a0*/  FFMA.FTZ R70, R70, UR41, -R52.reuse ;  /* 0x0000002946467c23 */ /* 0x100fe20008010834 */
[----:B------:R-:W-:Y:S01]  /*e8b0*/  FMUL.FTZ R0, R15, UR41 ;  /* 0x000000290f007c20 */ /* 0x000fe20008410000 */
[----:B------:R-:W-:Y:S01]  /*e8c0*/  MUFU.EX2 R27, R27 ;  /* 0x0000001b001b7308 */ /* 0x000fe20000000800 */
[----:B------:R-:W-:Y:S01]  /*e8d0*/  FADD.FTZ R39, R144, R39 ;  /* 0x0000002790277221 */ /* 0x000fe20000010000 */
[----:B------:R-:W-:Y:S01]  /*e8e0*/  F2FP.F16.F32.PACK_AB R144, R24, R144 ;  /* 0x000000901890723e */ /* 0x000fe200000000ff */
        /* <DEDUP_REMOVED lines=11> */
[--C-:B------:R-:W-:Y:S01]  /*e9a0*/  FFMA.FTZ R86, R86, UR41, -R52.reuse ;  /* 0x0000002956567c23 */ /* 0x100fe20008010834 */
[----:B------:R-:W-:Y:S01]  /*e9b0*/  FFMA.FTZ R52, R87, UR41, -R52 ;  /* 0x0000002957347c23 */ /* 0x000fe20008010834 */
[----:B------:R-:W1:Y:S01]  /*e9c0*/  MUFU.EX2 R145, R145 ;  /* 0x0000009100917308 */ /* 0x000e620000000800 */
[----:B------:R-:W-:Y:S01]  /*e9d0*/  FADD.FTZ R15, R140, R15 ;  /* 0x0000000f8c0f7221 */ /* 0x000fe20000010000 */
[-C--:B------:R-:W-:Y:S01]  /*e9e0*/  FMUL.FTZ R88, R88, R3.reuse ;  /* 0x0000000358587220 */ /* 0x080fe20000410000 */
[-C--:B------:R-:W-:Y:S01]  /*e9f0*/  FMUL.FTZ R89, R89, R3.reuse ;  /* 0x0000000359597220 */ /* 0x080fe20000410000 */
[-C--:B------:R-:W-:Y:S01]  /*ea00*/  FMUL.FTZ R92, R92, R3.reuse ;  /* 0x000000035c5c7220 */ /* 0x080fe20000410000 */
[----:B------:R-:W-:Y:S01]  /*ea10*/  FADD.FTZ R15, R28, R15 ;  /* 0x0000000f1c0f7221 */ /* 0x000fe20000010000 */
[-C--:B------:R-:W-:Y:S01]  /*ea20*/  FMUL.FTZ R93, R93, R3.reuse ;  /* 0x000000035d5d7220 */ /* 0x080fe20000410000 */
[----:B------:R-:W-:Y:S01]  /*ea30*/  FMUL.FTZ R96, R96, R3 ;  /* 0x0000000360607220 */ /* 0x000fe20000410000 */
[----:B------:R-:W2:Y:S01]  /*ea40*/  MUFU.EX2 R30, R30 ;  /* 0x0000001e001e7308 */ /* 0x000ea20000000800 */
[----:B------:R-:W-:Y:S01]  /*ea50*/  FADD.FTZ R6, R142, R15 ;  /* 0x0000000f8e067221 */ /* 0x000fe20000010000 */
[----:B0-----:R-:W-:Y:S01]  /*ea60*/  FFMA.FTZ R5, R0, R5, R149 ;  /* 0x0000000500057223 */ /* 0x001fe20000010095 */
[-C--:B------:R-:W-:Y:S01]  /*ea70*/  FMUL.FTZ R97, R97, R3.reuse ;  /* 0x0000000361617220 */ /* 0x080fe20000410000 */
[-C--:B------:R-:W-:Y:S01]  /*ea80*/  FMUL.FTZ R100, R100, R3.reuse ;  /* 0x0000000364647220 */ /* 0x080fe20000410000 */
[----:B------:R-:W-:Y:S01]  /*ea90*/  FADD.FTZ R15, R29, R6 ;  /* 0x000000061d0f7221 */ /* 0x000fe20000010000 */
[----:B------:R-:W-:Y:S01]  /*eaa0*/  FADD.FTZ R6, R26, R5 ;  /* 0x000000051a067221 */ /* 0x000fe20000010000 */
[-C--:B------:R-:W-:Y:S01]  /*eab0*/  FMUL.FTZ R101, R101, R3.reuse ;  /* 0x0000000365657220 */ /* 0x080fe20000410000 */
[----:B------:R-:W0:Y:S01]  /*eac0*/  MUFU.EX2 R147, R147 ;  /* 0x0000009300937308 */ /* 0x000e220000000800 */
[----:B------:R-:W-:Y:S01]  /*ead0*/  FADD.FTZ R15, R136, R15 ;  /* 0x0000000f880f7221 */ /* 0x000fe20000010000 */
[----:B------:R-:W-:Y:S01]  /*eae0*/  FADD.FTZ R6, R151, R6 ;  /* 0x0000000697067221 */ /* 0x000fe20000010000 */
[-C--:B------:R-:W-:Y:S01]  /*eaf0*/  FMUL.FTZ R104, R104, R3.reuse ;  /* 0x0000000368687220 */ /* 0x080fe20000410000 */
[-C--:B------:R-:W-:Y:S01]  /*eb00*/  FMUL.FTZ R105, R105, R3.reuse ;  /* 0x0000000369697220 */ /* 0x080fe20000410000 */
[----:B------:R-:W-:Y:S01]  /*eb10*/  FADD.FTZ R15, R32, R15 ;  /* 0x0000000f200f7221 */ /* 0x000fe20000010000 */
[----:B------:R-:W-:Y:S01]  /*eb20*/  FADD.FTZ R6, R27, R6 ;  /* 0x000000061b067221 */ /* 0x000fe20000010000 */
[-C--:B------:R-:W-:Y:S01]  /*eb30*/  FMUL.FTZ R108, R108, R3.reuse ;  /* 0x000000036c6c7220 */ /* 0x080fe20000410000 */
[----:B------:R-:W3:Y:S01]  /*eb40*/  MUFU.EX2 R31, R31 ;  /* 0x0000001f001f7308 */ /* 0x000ee20000000800 */
[----:B------:R-:W-:Y:S01]  /*eb50*/  FADD.FTZ R24, R138, R15 ;  /* 0x0000000f8a187221 */ /* 0x000fe20000010000 */
[----:B-1----:R-:W-:Y:S01]  /*eb60*/  FADD.FTZ R5, R145, R6 ;  /* 0x0000000691057221 */ /* 0x002fe20000010000 */
[-C--:B------:R-:W-:Y:S01]  /*eb70*/  FMUL.FTZ R109, R109, R3.reuse ;  /* 0x000000036d6d7220 */ /* 0x080fe20000410000 */
[-C--:B------:R-:W-:Y:S01]  /*eb80*/  FMUL.FTZ R112, R112, R3.reuse ;  /* 0x0000000370707220 */ /* 0x080fe20000410000 */
[----:B------:R-:W-:Y:S01]  /*eb90*/  FADD.FTZ R15, R33, R24 ;  /* 0x00000018210f7221 */ /* 0x000fe20000010000 */
[----:B--2---:R-:W-:Y:S01]  /*eba0*/  FADD.FTZ R6, R30, R5 ;  /* 0x000000051e067221 */ /* 0x004fe20000010000 */
[-C--:B------:R-:W-:Y:S01]  /*ebb0*/  FMUL.FTZ R113, R113, R3.reuse ;  /* 0x0000000371717220 */ /* 0x080fe20000410000 */
[----:B------:R-:W1:Y:S01]  /*ebc0*/  MUFU.EX2 R141, R141 ;  /* 0x0000008d008d7308 */ /* 0x000e620000000800 */
[----:B------:R-:W-:Y:S01]  /*ebd0*/  FADD.FTZ R15, R132, R15 ;  /* 0x0000000f840f7221 */ /* 0x000fe20000010000 */
[----:B0-----:R-:W-:Y:S01]  /*ebe0*/  FADD.FTZ R6, R147, R6 ;  /* 0x0000000693067221 */ /* 0x001fe20000010000 */
[-C--:B------:R-:W-:Y:S01]  /*ebf0*/  FMUL.FTZ R116, R116, R3.reuse ;  /* 0x0000000374747220 */ /* 0x080fe20000410000 */
[----:B------:R-:W-:Y:S01]  /*ec00*/  FMUL.FTZ R117, R117, R3 ;  /* 0x0000000375757220 */ /* 0x000fe20000410000 */
[----:B------:R-:W-:Y:S01]  /*ec10*/  FADD.FTZ R15, R36, R15 ;  /* 0x0000000f240f7221 */ /* 0x000fe20000010000 */
[----:B------:R-:W-:Y:S01]  /*ec20*/  ISETP.GT.AND P3, PT, R4, R21, PT ;  /* 0x000000150400720c */ /* 0x000fe20003f64270 */
[----:B------:R-:W-:Y:S01]  /*ec30*/  FMUL.FTZ R90, R90, R0 ;  /* 0x000000005a5a7220 */ /* 0x000fe20000410000 */
[----:B------:R-:W0:Y:S01]  /*ec40*/  MUFU.EX2 R16, R16 ;  /* 0x0000001000107308 */ /* 0x000e220000000800 */
[----:B------:R-:W-:Y:S01]  /*ec50*/  FADD.FTZ R24, R134, R15 ;  /* 0x0000000f86187221 */ /* 0x000fe20000010000 */
[----:B---3--:R-:W-:Y:S01]  /*ec60*/  FADD.FTZ R6, R31, R6 ;  /* 0x000000061f067221 */ /* 0x008fe20000010000 */
[----:B------:R-:W-:Y:S01]  /*ec70*/  F2FP.F16.F32.PACK_AB R150, R23, R150 ;  /* 0x000000961796723e */ /* 0x000fe200000000ff */
[-C--:B------:R-:W-:Y:S01]  /*ec80*/  FMUL.FTZ R91, R91, R0.reuse ;  /* 0x000000005b5b7220 */ /* 0x080fe20000410000 */
[----:B------:R-:W-:Y:S01]  /*ec90*/  FADD.FTZ R15, R37, R24 ;  /* 0x00000018250f7221 */ /* 0x000fe20000010000 */
[-C--:B------:R-:W-:Y:S01]  /*eca0*/  FMUL.FTZ R94, R94, R0.reuse ;  /* 0x000000005e5e7220 */ /* 0x080fe20000410000 */
[-C--:B------:R-:W-:Y:S01]  /*ecb0*/  FMUL.FTZ R95, R95, R0.reuse ;  /* 0x000000005f5f7220 */ /* 0x080fe20000410000 */
[----:B------:R-:W2:Y:S01]  /*ecc0*/  MUFU.EX2 R40, R40 ;  /* 0x0000002800287308 */ /* 0x000ea20000000800 */
[----:B-1----:R-:W-:Y:S01]  /*ecd0*/  FADD.FTZ R5, R141, R6 ;  /* 0x000000068d057221 */ /* 0x002fe20000010000 */
[----:B------:R-:W-:Y:S01]  /*ece0*/  FADD.FTZ R15, R128, R15 ;  /* 0x0000000f800f7221 */ /* 0x000fe20000010000 */
        /* <DEDUP_REMOVED lines=17> */
[----:B------:R-:W-:Y:S01]  /*ee00*/  F2FP.F16.F32.PACK_AB R146, R25, R146 ;  /* 0x000000921992723e */ /* 0x000fe200000000ff */
[----:B------:R-:W-:Y:S01]  /*ee10*/  VIADD R4, R4, 0xffffffff ;  /* 0xffffffff04047836 */ /* 0x000fe20000000000 */
[----:B------:R-:W-:Y:S01]  /*ee20*/  F2FP.F16.F32.PACK_AB R140, R28, R140 ;  /* 0x0000008c1c8c723e */ /* 0x000fe200000000ff */
[----:B------:R-:W-:Y:S01]  /*ee30*/  IMAD.MOV.U32 R23, RZ, RZ, R20 ;  /* 0x000000ffff177224 */ /* 0x000fe200078e0014 */
[----:B------:R-:W2:Y:S01]  /*ee40*/  MUFU.EX2 R34, R34 ;  /* 0x0000002200227308 */ /* 0x000ea20000000800 */
[----:B-1----:R-:W-:Y:S01]  /*ee50*/  FADD.FTZ R5, R143, R6 ;  /* 0x000000068f057221 */ /* 0x002fe20000010000 */
[----:B------:R-:W-:Y:S01]  /*ee60*/  F2FP.F16.F32.PACK_AB R142, R29, R142 ;  /* 0x0000008e1d8e723e */ /* 0x000fe200000000ff */
[----:B------:R-:W-:Y:S01]  /*ee70*/  IMAD.MOV.U32 R0, RZ, RZ, R14 ;  /* 0x000000ffff007224 */ /* 0x000fe200078e000e */
[----:B------:R-:W-:-:S02]  /*ee80*/  F2FP.F16.F32.PACK_AB R136, R32, R136 ;  /* 0x000000882088723e */ /* 0x000fc400000000ff */
[----:B------:R-:W-:Y:S02]  /*ee90*/  F2FP.F16.F32.PACK_AB R138, R33, R138 ;  /* 0x0000008a218a723e */ /* 0x000fe400000000ff */
[----:B------:R-:W1:Y:S01]  /*eea0*/  MUFU.EX2 R41, R41 ;  /* 0x0000002900297308 */ /* 0x000e620000000800 */
[----:B0-----:R-:W-:Y:S01]  /*eeb0*/  FADD.FTZ R24, R130, R15 ;  /* 0x0000000f82187221 */ /* 0x001fe20000010000 */
[----:B------:R-:W-:Y:S02]  /*eec0*/  F2FP.F16.F32.PACK_AB R132, R36, R132 ;  /* 0x000000842484723e */ /* 0x000fe400000000ff */
[----:B------:R-:W-:Y:S02]  /*eed0*/  F2FP.F16.F32.PACK_AB R134, R37, R134 ;  /* 0x000000862586723e */ /* 0x000fe400000000ff */
[----:B------:R-:W-:Y:S02]  /*eee0*/  F2FP.F16.F32.PACK_AB R128, R40, R128 ;  /* 0x000000802880723e */ /* 0x000fe400000000ff */
[----:B------:R-:W0:Y:S01]  /*eef0*/  MUFU.EX2 R137, R137 ;  /* 0x0000008900897308 */ /* 0x000e220000000800 */
[----:B--2---:R-:W-:Y:S01]  /*ef00*/  FADD.FTZ R6, R34, R5 ;  /* 0x0000000522067221 */ /* 0x004fe20000010000 */
[----:B------:R-:W-:-:S02]  /*ef10*/  F2FP.F16.F32.PACK_AB R149, R26, R149 ;  /* 0x000000951a95723e */ /* 0x000fc400000000ff */
[----:B------:R-:W-:Y:S02]  /*ef20*/  F2FP.F16.F32.PACK_AB R151, R27, R151 ;  /* 0x000000971b97723e */ /* 0x000fe400000000ff */
[----:B------:R-:W-:Y:S02]  /*ef30*/  F2FP.F16.F32.PACK_AB R145, R30, R145 ;  /* 0x000000911e91723e */ /* 0x000fe400000000ff */
[----:B------:R-:W2:Y:S01]  /*ef40*/  MUFU.EX2 R124, R124 ;  /* 0x0000007c007c7308 */ /* 0x000ea20000000800 */
[C---:B-1----:R-:W-:Y:S01]  /*ef50*/  FADD.FTZ R5, R41.reuse, R24 ;  /* 0x0000001829057221 */ /* 0x042fe20000010000 */
[----:B------:R-:W-:Y:S02]  /*ef60*/  F2FP.F16.F32.PACK_AB R130, R41, R130 ;  /* 0x000000822982723e */ /* 0x000fe400000000ff */
[----:B------:R-:W-:Y:S02]  /*ef70*/  F2FP.F16.F32.PACK_AB R147, R31, R147 ;  /* 0x000000931f93723e */ /* 0x000fe400000000ff */
[----:B------:R-:W-:-:S02]  /*ef80*/  F2FP.F16.F32.PACK_AB R143, R34, R143 ;  /* 0x0000008f228f723e */ /* 0x000fc400000000ff */
        /* <DEDUP_REMOVED lines=65> */
[----:B------:R-:W-:Y:S02]  /*f3a0*/  IMAD.MOV.U32 R16, RZ, RZ, R7 ;  /* 0x000000ffff107224 */ /* 0x000fe400078e0007 */
[----:B-1----:R-:W-:-:S04]  /*f3b0*/  FADD.FTZ R3, R86, R3 ;  /* 0x0000000356037221 */ /* 0x002fc80000010000 */
[C---:B0-----:R-:W-:Y:S01]  /*f3c0*/  FADD.FTZ R5, R52.reuse, R3 ;  /* 0x0000000334057221 */ /* 0x041fe20000010000 */
[----:B------:R-:W-:Y:S01]  /*f3d0*/  F2FP.F16.F32.PACK_AB R123, R52, R86 ;  /* 0x00000056347b723e */ /* 0x000fe200000000ff */
[----:B------:R-:W-:Y:S01]  /*f3e0*/  IMAD.MOV.U32 R3, RZ, RZ, R11 ;  /* 0x000000ffff037224 */ /* 0x000fe200078e000b */
[----:B------:R-:W-:Y:S06]  /*f3f0*/  @P3 BRA `(.L_x_14119) ;  /* 0xffffffd000183947 */ /* 0x000fec000383ffff */
[----:B------:R-:W-:Y:S02]  /*f400*/  IMAD.MOV.U32 R0, RZ, RZ, R14 ;  /* 0x000000ffff007224 */ /* 0x000fe400078e000e */
[----:B------:R-:W-:Y:S02]  /*f410*/  IMAD.MOV.U32 R3, RZ, RZ, R11 ;  /* 0x000000ffff037224 */ /* 0x000fe400078e000b */
[----:B------:R-:W-:Y:S02]  /*f420*/  IMAD.MOV.U32 R16, RZ, RZ, R7 ;  /* 0x000000ffff107224 */ /* 0x000fe400078e0007 */
[----:B------:R-:W-:-:S07]  /*f430*/  IMAD.MOV.U32 R23, RZ, RZ, R20 ;  /* 0x000000ffff177224 */ /* 0x000fce00078e0014 */
.L_x_14101:
[----:B------:R-:W2:Y:S01]  /*f440*/  LDL R21, [R1+0x18] ;  /* 0x0000180001157983 */ /* 0x000ea20000100800 */
[----:B------:R-:W0:Y:S03]  /*f450*/  LDC R7, c[0x0][0x448] ;  /* 0x00011200ff077b82 */ /* 0x000e260000000800 */
[----:B------:R-:W3:Y:S04]  /*f460*/  LDL R20, [R1+0x4] ;  /* 0x0000040001147983 */ /* 0x000ee80000100800 */
[----:B------:R-:W3:Y:S01]  /*f470*/  LDL R15, [R1+0x8] ;  /* 0x00000800010f7983 */ /* 0x000ee20000100800 */
[----:B------:R-:W1:Y:S01]  /*f480*/  LDC R24, c[0x0][0x9e4] ;  /* 0x00027900ff187b82 */ /* 0x000e620000000800 */
[----:B0-----:R-:W-:-:S02]  /*f490*/  ISETP.NE.AND P4, PT, R7, 0x1, PT ;  /* 0x000000010700780c */ /* 0x001fc40003f85270 */
[----:B-1----:R-:W-:-:S11]  /*f4a0*/  ISETP.GE.AND P5, PT, R24, 0x1, PT ;  /* 0x000000011800780c */ /* 0x002fd60003fa6270 */
[----:B------:R-:W0:Y:S08]  /*f4b0*/  @P4 LDC R14, c[0x0][0x44c] ;  /* 0x00011300ff0e4b82 */ /* 0x000e300000000800 */
[----:B------:R-:W1:Y:S01]  /*f4c0*/  @P4 LDC R11, c[0x0][0x450] ;  /* 0x00011400ff0b4b82 */ /* 0x000e620000000800 */
[----:B--2---:R-:W-:-:S04]  /*f4d0*/  VIADD R7, R21, 0xbf ;  /* 0x000000bf15077836 */ /* 0x004fc80000000000 */
[----:B0-----:R-:W-:Y:S01]  /*f4e0*/  @P4 IMAD.HI.U32 R14, R7, R14, RZ ;  /* 0x0000000e070e4227 */ /* 0x001fe200078e00ff */
[----:B---3--:R-:W-:-:S04]  /*f4f0*/  IADD3 R20, R15, 0x1, -R20 ;  /* 0x000000010f147810 */ /* 0x008fc80007ffe814 */
        /* <DEDUP_REMOVED lines=14> */
.L_x_14122:
[----:B------:R-:W-:-:S13]  /*f5e0*/  ISETP.NE.AND P2, PT, R24, 0x1, PT ;  /* 0x000000011800780c */ /* 0x000fda0003f45270 */
[----:B------:R-:W0:Y:S02]  /*f5f0*/  @P2 LDC.64 R10, c[0x0][0x9e8] ;  /* 0x00027a00ff0a2b82 */ /* 0x000e240000000a00 */
[----:B0-----:R-:W-:-:S05]  /*f600*/  @P2 IMAD.HI.U32 R10, R7, R10, RZ ;  /* 0x0000000a070a2227 */ /* 0x001fca00078e00ff */
[----:B------:R-:W-:-:S07]  /*f610*/  @P2 SHF.R.U32.HI R7, RZ, R11, R10 ;  /* 0x0000000bff072219 */ /* 0x000fce000001160a */
.L_x_14123:
[----:B------:R-:W-:Y:S05]  /*f620*/  BSYNC B0 ;  /* 0x0000000000007941 */ /* 0x000fea0003800000 */
.L_x_14121:
[----:B------:R-:W-:-:S05]  /*f630*/  IMAD R7, R7, R24, RZ ;  /* 0x0000001807077224 */ /* 0x000fca00078e02ff */
[----:B------:R-:W-:-:S07]  /*f640*/  VIMNMX R14, R14, R7, !PT ;  /* 0x000000070e0e7248 */ /* 0x000fce0007fe0100 */
.L_x_14120:
[----:B------:R-:W2:Y:S01]  /*f650*/  LDL R10, [R1+0x30] ;  /* 0x00003000010a7983 */ /* 0x000ea20000100800 */
[----:B------:R-:W-:-:S05]  /*f660*/  VIADD R14, R14, 0x7f ;  /* 0x0000007f0e0e7836 */ /* 0x000fca0000000000 */
[----:B------:R-:W-:-:S04]  /*f670*/  SHF.R.S32.HI R7, RZ, 0x1f, R14 ;  /* 0x0000001fff077819 */ /* 0x000fc8000001140e */
[----:B------:R-:W-:-:S04]  /*f680*/  LEA.HI R7, R7, R14, RZ, 0x7 ;  /* 0x0000000e07077211 */ /* 0x000fc800078f38ff */
[----:B------:R-:W-:-:S04]  /*f690*/  SHF.R.S32.HI R7, RZ, 0x7, R7 ;  /* 0x00000007ff077819 */ /* 0x000fc80000011407 */
[----:B--2---:R-:W-:-:S04]  /*f6a0*/  VIMNMX R10, R10, R7, !PT ;  /* 0x000000070a0a7248 */ /* 0x004fc80007fe0100 */
[----:B------:R-:W-:Y:S01]  /*f6b0*/  ISETP.GE.AND P2, PT, R4, R10, PT ;  /* 0x0000000a0400720c */ /* 0x000fe20003f46270 */
[----:B------:R0:W-:-:S12]  /*f6c0*/  STL [R1+0x24], R10 ;  /* 0x0000240a01007387 */ /* 0x0001d80000100800 */
[----:B0-----:R-:W-:Y:S05]  /*f6d0*/  @!P2 BRA `(.L_x_14124) ;  /* 0x0000001c00c0a947 */ /* 0x001fea0003800000 */
[----:B------:R-:W-:Y:S02]  /*f6e0*/  IMAD.MOV.U32 R7, RZ, RZ, R0 ;  /* 0x000000ffff077224 */ /* 0x000fe400078e0000 */
[----:B------:R-:W-:Y:S02]  /*f6f0*/  IMAD.MOV.U32 R14, RZ, RZ, R3 ;  /* 0x000000ffff0e7224 */ /* 0x000fe400078e0003 */
[----:B------:R-:W-:Y:S02]  /*f700*/  IMAD.MOV.U32 R10, RZ, RZ, R23 ;  /* 0x000000ffff0a7224 */ /* 0x000fe400078e0017 */
[----:B------:R-:W-:-:S07]  /*f710*/  IMAD.MOV.U32 R15, RZ, RZ, R16 ;  /* 0x000000ffff0f7224 */ /* 0x000fce00078e0010 */
.L_x_14134:
        /* <DEDUP_REMOVED lines=11> */
.L_x_14126:
[----:B------:R-:W-:Y:S01]  /*f7d0*/  IMAD R0, R16, 0x8, R2 ;  /* 0x0000000810007824 */ /* 0x000fe200078e0202 */
[----:B------:R-:W-:-:S04]  /*f7e0*/  SHF.L.U32 R3, R23, 0x1f, RZ ;  /* 0x0000001f17037819 */ /* 0x000fc800000006ff */
[----:B------:R0:W1:Y:S01]  /*f7f0*/  SYNCS.PHASECHK.TRANS64.TRYWAIT P3, [R0+URZ+0x16830], R3 ;  /* 0x01683003000075a7 */ /* 0x000062000806017f */
[----:B------:R-:W-:Y:S05]  /*f800*/  @!P0 BRA `(.L_x_14127) ;  /* 0x0000000000048947 */ /* 0x000fea0003800000 */
[----:B------:R-:W-:Y:S01]  /*f810*/  BPT.TRAP 0x1 ;  /* 0x000000040000795c */ /* 0x000fe20000300000 */
.L_x_14127:
[----:B------:R-:W-:Y:S04]  /*f820*/  BSSY B0, `(.L_x_14125) ;  /* 0x0000004000007945 */ /* 0x000fe80003800000 */
[----:B-1----:R-:W-:Y:S05]  /*f830*/  @P3 BRA `(.L_x_14128) ;  /* 0x0000000000083947 */ /* 0x002fea0003800000 */
[----:B------:R-:W1:Y:S02]  /*f840*/  SYNCS.PHASECHK.TRANS64.TRYWAIT P3, [R0+URZ+0x16830], R3 ;  /* 0x01683003000075a7 */ /* 0x000e64000806017f */
[----:B-1----:R-:W-:Y:S05]  /*f850*/  @!P3 BRA `(.L_x_14129) ;  /* 0x000000e80074b947 */ /* 0x002fea0003800000 */
.L_x_14128:
[----:B------:R-:W-:Y:S05]  /*f860*/  BSYNC B0 ;  /* 0x0000000000007941 */ /* 0x000fea0003800000 */
.L_x_14125:
[----:B01----:R-:W2:Y:S01]  /*f870*/  LDL R3, [R1+0x20] ;  /* 0x0000200001037983 */ /* 0x003ea20000100800 */
[----:B------:R-:W0:Y:S01]  /*f880*/  S2R R0, SR_TID.X ;  /* 0x0000000000007919 */ /* 0x000e220000002100 */
[----:B------:R-:W-:Y:S05]  /*f890*/  WARPSYNC.ALL ;  /* 0x0000000000007948 */ /* 0x000fea0003800000 */
[----:B------:R-:W-:Y:S01]  /*f8a0*/  IMAD.MOV.U32 R27, RZ, RZ, 0x40000040 ;  /* 0x40000040ff1b7424 */ /* 0x000fe200078e00ff */
[----:B0-----:R-:W-:-:S05]  /*f8b0*/  SHF.R.U32.HI R0, RZ, 0x7, R0 ;  /* 0x00000007ff007819 */ /* 0x001fca0000011600 */
[----:B------:R-:W-:Y:S01]  /*f8c0*/  VIADD R0, R0, 0x8 ;  /* 0x0000000800007836 */ /* 0x000fe20000000000 */
[----:B------:R-:W-:Y:S01]  /*f8d0*/  R2UR UR8, R8 ;  /* 0x00000000080872ca */ /* 0x000fe200000e0000 */
[----:B------:R-:W-:Y:S01]  /*f8e0*/  IMAD.MOV.U32 R25, RZ, RZ, 0x40000040 ;  /* 0x40000040ff197424 */ /* 0x000fe200078e00ff */
[----:B------:R-:W-:Y:S02]  /*f8f0*/  R2UR UR9, R9 ;  /* 0x00000000090972ca */ /* 0x000fe400000e0000 */
[----:B------:R-:W-:Y:S02]  /*f900*/  R2UR UR11, R27 ;  /* 0x000000001b0b72ca */ /* 0x000fe400000e0000 */
[----:B------:R-:W-:Y:S02]  /*f910*/  R2UR UR15, R25 ;  /* 0x00000000190f72ca */ /* 0x000fe400000e0000 */
[----:B------:R-:W-:Y:S02]  /*f920*/  R2UR UR23, R27 ;  /* 0x000000001b1772ca */ /* 0x000fe400000e0000 */
[----:B------:R-:W-:-:S02]  /*f930*/  R2UR UR12, R156 ;  /* 0x000000009c0c72ca */ /* 0x000fc400000e0000 */
[----:B------:R-:W-:Y:S01]  /*f940*/  R2UR UR13, R157 ;  /* 0x000000009d0d72ca */ /* 0x000fe200000e0000 */
[----:B------:R0:W-:Y:S01]  /*f950*/  BAR.SYNC.DEFER_BLOCKING R0, 0x100 ;  /* 0x000400000000751d */ /* 0x0001e20000010000 */
[----:B------:R-:W-:Y:S01]  /*f960*/  IMAD.MOV.U32 R21, RZ, RZ, 0x40000040 ;  /* 0x40000040ff157424 */ /* 0x000fe200078e00ff */
[----:B------:R-:W-:Y:S02]  /*f970*/  R2UR UR16, R154 ;  /* 0x000000009a1072ca */ /* 0x000fe400000e0000 */
[----:B------:R-:W-:Y:S02]  /*f980*/  R2UR UR17, R155 ;  /* 0x000000009b1172ca */ /* 0x000fe400000e0000 */
[----:B------:R-:W-:Y:S01]  /*f990*/  R2UR UR19, R21 ;  /* 0x00000000151372ca */ /* 0x000fe200000e0000 */
[----:B--2---:R-:W-:-:S04]  /*f9a0*/  IMAD R26, R16, 0x400, R3 ;  /* 0x00000400101a7824 */ /* 0x004fc800078e0203 */
[C---:B------:R-:W-:Y:S01]  /*f9b0*/  VIADD R24, R26.reuse, 0x2 ;  /* 0x000000021a187836 */ /* 0x040fe20000000000 */
[C---:B------:R-:W-:Y:S01]  /*f9c0*/  R2UR UR10, R26.reuse ;  /* 0x000000001a0a72ca */ /* 0x040fe200000e0000 */
[C---:B------:R-:W-:Y:S02]  /*f9d0*/  VIADD R20, R26.reuse, 0x4 ;  /* 0x000000041a147836 */ /* 0x040fe40000000000 */
[----:B------:R-:W-:Y:S01]  /*f9e0*/  VIADD R26, R26, 0x6 ;  /* 0x000000061a1a7836 */ /* 0x000fe20000000000 */
[----:B------:R-:W-:-:S04]  /*f9f0*/  R2UR UR14, R24 ;  /* 0x00000000180e72ca */ /* 0x000fc800000e0000 */
[----:B------:R-:W-:Y:S02]  /*fa00*/  R2UR UR22, R26 ;  /* 0x000000001a1672ca */ /* 0x000fe400000e0000 */
        /* <DEDUP_REMOVED lines=18> */
.L_x_14131:
[----:B------:R-:W-:Y:S01]  /*fb30*/  SHF.L.U32 R0, R10, 0x1f, RZ ;  /* 0x0000001f0a007819 */ /* 0x000fe200000006ff */
[----:B------:R-:W-:-:S04]  /*fb40*/  IMAD R3, R15, 0x8, R2 ;  /* 0x000000080f037824 */ /* 0x000fc800078e0202 */
[----:B------:R0:W1:Y:S01]  /*fb50*/  SYNCS.PHASECHK.TRANS64.TRYWAIT P2, [R3+URZ+0x16850], R0 ;  /* 0x01685000030075a7 */ /* 0x000062000804017f */
[----:B------:R-:W-:Y:S05]  /*fb60*/  @!P0 BRA `(.L_x_14132) ;  /* 0x0000000000048947 */ /* 0x000fea0003800000 */
[----:B------:R-:W-:Y:S01]  /*fb70*/  BPT.TRAP 0x1 ;  /* 0x000000040000795c */ /* 0x000fe20000300000 */
.L_x_14132:
[----:B-1----:R-:W-:Y:S05]  /*fb80*/  @P2 BRA `(.L_x_14130) ;  /* 0x0000000000082947 */ /* 0x002fea0003800000 */
[----:B------:R-:W1:Y:S02]  /*fb90*/  SYNCS.PHASECHK.TRANS64.TRYWAIT P2, [R3+URZ+0x16850], R0 ;  /* 0x01685000030075a7 */ /* 0x000e64000804017f */
[----:B-1----:R-:W-:Y:S05]  /*fba0*/  @!P2 BRA `(.L_x_14133) ;  /* 0x000000e400b4a947 */ /* 0x002fea0003800000 */
.L_x_14130:
[----:B01----:R-:W-:Y:S01]  /*fbb0*/  VIADD R0, R2, 0x400 ;  /* 0x0000040002007836 */ /* 0x003fe20000000000 */
[----:B------:R-:W-:Y:S05]  /*fbc0*/  WARPSYNC.ALL ;  /* 0x0000000000007948 */ /* 0x000fea0003800000 */
[----:B------:R-:W-:-:S04]  /*fbd0*/  SHF.R.U32.HI R0, RZ, 0x4, R0 ;  /* 0x00000004ff007819 */ /* 0x000fc80000011600 */
        /* <DEDUP_REMOVED lines=9> */
[----:B------:R-:W-:Y:S01]  /*fc70*/  UMOV UR41, UR6 ;  /* 0x0000000600297c82 */ /* 0x000fe20008000000 */
[----:B------:R-:W-:-:S04]  /*fc80*/  FMNMX.FTZ R0, R25, R0, !PT ;  /* 0x0000000019007209 */ /* 0x000fc80007810000 */
[----:B------:R-:W-:-:S04]  /*fc90*/  FMNMX.FTZ R0, R28, R0, !PT ;  /* 0x000000001c007209 */ /* 0x000fc80007810000 */
[----:B------:R-:W-:-:S03]  /*fca0*/  FMNMX.FTZ R0, R29, R0, !PT ;  /* 0x000000001d007209 */ /* 0x000fc60007810000 */
[----:B------:R-:W-:Y:S01]  /*fcb0*/  HGMMA.64x64x16.F32 R88, R148, gdesc[UR8].tnspB, R88, gsb0 ;  /* 0x40e0000894587df0 */ /* 0x000fe20008000858 */
[----:B------:R-:W-:Y:S02]  /*fcc0*/  FMNMX.FTZ R0, R32, R0, !PT ;  /* 0x0000000020007209 */ /* 0x000fe40007810000 */
[----:B------:R-:W-:Y:S01]  /*fcd0*/  R2UR UR10, R20 ;  /* 0x00000000140a72ca */ /* 0x000fe200000e0000 */
[----:B------:R-:W-:Y:S01]  /*fce0*/  VIADD R20, R10, 0x100 ;  /* 0x000001000a147836 */ /* 0x000fe20000000000 */
[----:B------:R-:W-:Y:S02]  /*fcf0*/  FMNMX.FTZ R0, R33, R0, !PT ;  /* 0x0000000021007209 */ /* 0x000fe40007810000 */
        /* <DEDUP_REMOVED lines=38> */
[----:B------:R-:W-:Y:S02]  /*ff60*/  WARPGROUP.DEPBAR.LE gsb0, 0x0 ;  /* 0x00008000000079c5 */ /* 0x000fe40000010000 */
[----:B------:R-:W-:Y:S01]  /*ff70*/  WARPGROUP.ARRIVE ;  /* 0x00000000000079c5 */ /* 0x000fe20000000000 */
[----:B0-----:R-:W-:Y:S02]  /*ff80*/  FMNMX.FTZ R3, R3, R0, !PT ;  /* 0x0000000003037209 */ /* 0x001fe40007810000 */
[----:B------:R-:W-:-:S03]  /*ff90*/  FMNMX.FTZ R0, R26, R7, !PT ;  /* 0x000000071a007209 */ /* 0x000fc60007810000 */
[----:B------:R-:W-:Y:S01]  /*ffa0*/  HGMMA.64x64x16.F32 R88, R140, gdesc[UR8].tnspB, R88, gsb0 ;  /* 0x40e000088c587df0 */ /* 0x000fe20008000858 */
[----:B------:R-:W-:Y:S01]  /*ffb0*/  FMNMX.FTZ R0, R27, R0, !PT ;  /* 0x000000001b007209 */ /* 0x000fe20007810000 */
[C---:B------:R-:W-:Y:S01]  /*ffc0*/  FADD.FTZ R11, -R3.reuse, R14 ;  /* 0x0000000e030b7221 */ /* 0x040fe20000010100 */
[----:B------:R-:W-:Y:S01]  /*ffd0*/  R2UR UR10, R20 ;  /* 0x00000000140a72ca */ /* 0x000fe200000e0000 */
[----:B------:R-:W-:Y:S01]  /*ffe0*/  VIADD R20, R10, 0x200 ;  /* 0x000002000a147836 */ /* 0x000fe20000000000 */
[----:B------:R-:W-:Y:S01]  /*fff0*/  FMNMX.FTZ R0, R30, R0, !PT ;  /* 0x000000001e007209 */ /* 0x000fe20007810000 */
[----:B------:R-:W-:Y:S01]  /*10000*/  FMUL.FTZ R14, R3, UR41 ;  /* 0x00000029030e7c20 */ /* 0x000fe20008410000 */
[----:B------:R-:W-:Y:S01]  /*10010*/  R2UR UR11, R21 ;  /* 0x00000000150b72ca */ /* 0x000fe200000e0000 */
[----:B------:R-:W-:Y:S01]  /*10020*/  IMAD.MOV.U32 R21, RZ, RZ, 0x40000040 ;  /* 0x40000040ff157424 */ /* 0x000fe200078e00ff */
[----:B------:R-:W-:Y:S01]  /*10030*/  FMNMX.FTZ R0, R31, R0, !PT ;  /* 0x000000001f007209 */ /* 0x000fe20007810000 */
[----:B------:R-:W-:Y:S01]  /*10040*/  FFMA.FTZ R147, R24, UR41, -R14 ;  /* 0x0000002918937c23 */ /* 0x000fe2000801080e */
[----:B------:R-:W-:-:S02]  /*10050*/  VIADD R24, R10, 0x280 ;  /* 0x000002800a187836 */ /* 0x000fc40000000000 */
[--C-:B------:R-:W-:Y:S01]  /*10060*/  FFMA.FTZ R148, R25, UR41, -R14.reuse ;  /* 0x0000002919947c23 */ /* 0x100fe2000801080e */
[----:B------:R-:W-:Y:S01]  /*10070*/  FMNMX.FTZ R0, R34, R0, !PT ;  /* 0x0000000022007209 */ /* 0x000fe20007810000 */
[----:B------:R-:W-:Y:S02]  /*10080*/  IMAD.MOV.U32 R25, RZ, RZ, 0x40000040 ;  /* 0x40000040ff197424 */ /* 0x000fe400078e00ff */
        /* <DEDUP_REMOVED lines=12> */
[----:B------:R-:W-:Y:S02]  /*10150*/  MUFU.EX2 R147, R147 ;  /* 0x0000009300937308 */ /* 0x000fe40000000800 */
[----:B------:R-:W-:-:S04]  /*10160*/  FMNMX.FTZ R0, R42, R0, !PT ;  /* 0x000000002a007209 */ /* 0x000fc80007810000 */
[----:B------:R-:W-:Y:S02]  /*10170*/  FMNMX.FTZ R0, R43, R0, !PT ;  /* 0x000000002b007209 */ /* 0x000fe40007810000 */
[----:B------:R-:W0:Y:S02]  /*10180*/  MUFU.EX2 R11, R11 ;  /* 0x0000000b000b7308 */ /* 0x000e240000000800 */
[----:B------:R-:W-:-:S04]  /*10190*/  FMNMX.FTZ R0, R46, R0, !PT ;  /* 0x000000002e007209 */ /* 0x000fc80007810000 */
[----:B------:R-:W-:Y:S02]  /*101a0*/  FMNMX.FTZ R0, R47, R0, !PT ;  /* 0x000000002f007209 */ /* 0x000fe40007810000 */
[----:B------:R-:W1:Y:S02]  /*101b0*/  MUFU.EX2 R148, R148 ;  /* 0x0000009400947308 */ /* 0x000e640000000800 */
        /* <DEDUP_REMOVED lines=12> */
[----:B------:R-:W-:Y:S01]  /*10280*/  FMNMX.FTZ R0, R66, R0, !PT ;  /* 0x0000000042007209 */ /* 0x000fe20007810000 */
[----:B------:R-:W-:Y:S02]  /*10290*/  WARPGROUP.DEPBAR.LE gsb0, 0x0 ;  /* 0x00008000000079c5 */ /* 0x000fe40000010000 */
[----:B------:R-:W-:Y:S01]  /*102a0*/  WARPGROUP.ARRIVE ;  /* 0x00000000000079c5 */ /* 0x000fe20000000000 */
[----:B------:R-:W-:Y:S01]  /*102b0*/  FMNMX.FTZ R0, R67, R0, !PT ;  /* 0x0000000043007209 */ /* 0x000fe20007810000 */
[--C-:B------:R-:W-:Y:S01]  /*102c0*/  FFMA.FTZ R140, R41, UR41, -R14.reuse ;  /* 0x00000029298c7c23 */ /* 0x100fe2000801080e */
[--C-:B------:R-:W-:Y:S01]  /*102d0*/  FFMA.FTZ R143, R32, UR41, -R14.reuse ;  /* 0x00000029208f7c23 */ /* 0x100fe2000801080e */
[--C-:B------:R-:W-:Y:S01]  /*102e0*/  FFMA.FTZ R141, R36, UR41, -R14.reuse ;  /* 0x00000029248d7c23 */ /* 0x100fe2000801080e */
[----:B------:R-:W-:Y:S01]  /*102f0*/  FMNMX.FTZ R0, R70, R0, !PT ;  /* 0x0000000046007209 */ /* 0x000fe20007810000 */
[----:B------:R-:W-:Y:S01]  /*10300*/  HGMMA.64x64x16.F32 R88, R136, gdesc[UR8].tnspB, R88, gsb0 ;  /* 0x40e0000888587df0 */ /* 0x000fe20008000858 */
[----:B------:R-:W-:Y:S01]  /*10310*/  R2UR UR10, R20 ;  /* 0x00000000140a72ca */ /* 0x000fe200000e0000 */
[--C-:B------:R-:W-:Y:S01]  /*10320*/  FFMA.FTZ R142, R45, UR41, -R14.reuse ;  /* 0x000000292d8e7c23 */ /* 0x100fe2000801080e */
[----:B------:R-:W-:Y:S01]  /*10330*/  FMNMX.FTZ R0, R71, R0, !PT ;  /* 0x0000000047007209 */ /* 0x000fe20007810000 */
[--C-:B------:R-:W-:Y:S01]  /*10340*/  FFMA.FTZ R20, R49, UR41, -R14.reuse ;  /* 0x0000002931147c23 */ /* 0x100fe2000801080e */
[----:B------:R-:W-:Y:S01]  /*10350*/  R2UR UR11, R21 ;  /* 0x00000000150b72ca */ /* 0x000fe200000e0000 */
        /* <DEDUP_REMOVED lines=17> */
[----:B------:R-:W2:Y:S05]  /*10470*/  SHFL.BFLY PT, R41, R0, 0x2, 0x1f ;  /* 0x0c401f0000297f89 */ /* 0x000eaa00000e0000 */
[----:B------:R-:W-:Y:S08]  /*10480*/  MUFU.EX2 R20, R20 ;  /* 0x0000001400147308 */ /* 0x000ff00000000800 */
[----:B------:R-:W-:Y:S08]  /*10490*/  MUFU.EX2 R21, R21 ;  /* 0x0000001500157308 */ /* 0x000ff00000000800 */
[----:B------:R-:W-:Y:S01]  /*104a0*/  MUFU.EX2 R29, R29 ;  /* 0x0000001d001d7308 */ /* 0x000fe20000000800 */
[----:B--2---:R-:W-:Y:S01]  /*104b0*/  FMNMX.FTZ R0, R0, R41, !PT ;  /* 0x0000002900007209 */ /* 0x004fe20007810000 */
[----:B------:R-:W-:-:S06]  /*104c0*/  FFMA.FTZ R41, R73, UR41, -R14 ;  /* 0x0000002949297c23 */ /* 0x000fcc000801080e */
[----:B------:R-:W-:Y:S08]  /*104d0*/  MUFU.EX2 R32, R32 ;  /* 0x0000002000207308 */ /* 0x000ff00000000800 */
[----:B------:R-:W-:Y:S01]  /*104e0*/  MUFU.EX2 R28, R28 ;  /* 0x0000001c001c7308 */ /* 0x000fe20000000800 */
[----:B------:R-:W-:Y:S02]  /*104f0*/  WARPGROUP.DEPBAR.LE gsb0, 0x0 ;  /* 0x00008000000079c5 */ /* 0x000fe40000010000 */
[----:B------:R-:W-:Y:S01]  /*10500*/  WARPGROUP.ARRIVE ;  /* 0x00000000000079c5 */ /* 0x000fe20000000000 */
[--C-:B------:R-:W-:Y:S01]  /*10510*/  FFMA.FTZ R139, R40, UR41, -R14.reuse ;  /* 0x00000029288b7c23 */ /* 0x100fe2000801080e */
[--C-:B------:R-:W-:Y:S01]  /*10520*/  FFMA.FTZ R137, R44, UR41, -R14.reuse ;  /* 0x000000292c897c23 */ /* 0x100fe2000801080e */
[--C-:B------:R-:W-:Y:S01]  /*10530*/  FFMA.FTZ R136, R48, UR41, -R14.reuse ;  /* 0x0000002930887c23 */ /* 0x100fe2000801080e */
[--C-:B------:R-:W-:Y:S01]  /*10540*/  FFMA.FTZ R138, R52, UR41, -R14.reuse ;  /* 0x00000029348a7c23 */ /* 0x100fe2000801080e */
[--C-:B------:R-:W-:Y:S01]  /*10550*/  FFMA.FTZ R40, R72, UR41, -R14.reuse ;  /* 0x0000002948287c23 */ /* 0x100fe2000801080e */
[----:B------:R-:W-:Y:S01]  /*10560*/  HGMMA.64x64x16.F32 R88, R132, gdesc[UR8].tnspB, R88, gsb0 ;  /* 0x40e0000884587df0 */ /* 0x000fe20008000858 */
[----:B------:R-:W-:Y:S01]  /*10570*/  R2UR UR10, R24 ;  /* 0x00000000180a72ca */ /* 0x000fe200000e0000 */
[--C-:B------:R-:W-:Y:S01]  /*10580*/  FFMA.FTZ R44, R76, UR41, -R14.reuse ;  /* 0x000000294c2c7c23 */ /* 0x100fe2000801080e */
[----:B------:R-:W2:Y:S01]  /*10590*/  SHFL.BFLY PT, R24, R0, 0x1, 0x1f ;  /* 0x0c201f0000187f89 */ /* 0x000ea200000e0000 */
[----:B------:R-:W-:Y:S01]  /*105a0*/  R2UR UR11, R25 ;  /* 0x00000000190b72ca */ /* 0x000fe200000e0000 */
[--C-:B------:R-:W-:Y:S01]  /*105b0*/  FFMA.FTZ R48, R80, UR41, -R14.reuse ;  /* 0x0000002950307c23 */ /* 0x100fe2000801080e */
[----:B------:R-:W-:Y:S01]  /*105c0*/  FFMA.FTZ R52, R84, UR41, -R14 ;  /* 0x0000002954347c23 */ /* 0x000fe2000801080e */
[----:B------:R-:W-:Y:S01]  /*105d0*/  IMAD.MOV.U32 R25, RZ, RZ, 0x40000040 ;  /* 0x40000040ff197424 */ /* 0x000fe200078e00ff */
[----:B------:R-:W-:Y:S08]  /*105e0*/  MUFU.EX2 R139, R139 ;  /* 0x0000008b008b7308 */ /* 0x000ff00000000800 */
[----:B------:R-:W-:Y:S08]  /*105f0*/  MUFU.EX2 R137, R137 ;  /* 0x0000008900897308 */ /* 0x000ff00000000800 */
[----:B------:R-:W-:Y:S01]  /*10600*/  MUFU.EX2 R136, R136 ;  /* 0x0000008800887308 */ /* 0x000fe20000000800 */
[----:B--2---:R-:W-:-:S05]  /*10610*/  FMNMX.FTZ R0, R0, R24, !PT ;  /* 0x0000001800007209 */ /* 0x004fca0007810000 */
[C---:B------:R-:W-:Y:S01]  /*10620*/  FADD.FTZ R24, -R0.reuse, R7 ;  /* 0x0000000700187221 */ /* 0x040fe20000010100 */
[----:B------:R-:W-:Y:S01]  /*10630*/  FMUL.FTZ R53, R0, UR41 ;  /* 0x0000002900357c20 */ /* 0x000fe20008410000 */
[----:B------:R-:W-:Y:S03]  /*10640*/  MUFU.EX2 R138, R138 ;  /* 0x0000008a008a7308 */ /* 0x000fe60000000800 */
        /* <DEDUP_REMOVED lines=12> */
[----:B------:R-:W-:-:S02]  /*10710*/  FFMA.FTZ R55, R55, UR41, -R53 ;  /* 0x0000002937377c23 */ /* 0x000fc40008010835 */
[----:B------:R-:W-:Y:S08]  /*10720*/  MUFU.EX2 R26, R26 ;  /* 0x0000001a001a7308 */ /* 0x000ff00000000800 */
[----:B------:R-:W-:Y:S08]  /*10730*/  MUFU.EX2 R151, R151 ;  /* 0x0000009700977308 */ /* 0x000ff00000000800 */
[----:B------:R-:W-:Y:S08]  /*10740*/  MUFU.EX2 R33, R33 ;  /* 0x0000002100217308 */ /* 0x000ff00000000800 */
[----:B------:R-:W-:Y:S01]  /*10750*/  MUFU.EX2 R36, R36 ;  /* 0x0000002400247308 */ /* 0x000fe20000000800 */
[----:B------:R-:W-:-:S02]  /*10760*/  WARPGROUP.DEPBAR.LE gsb0, 0x0 ;  /* 0x00008000000079c5 */ /* 0x000fc40000010000 */
[----:B------:R-:W-:Y:S01]  /*10770*/  WARPGROUP.ARRIVE ;  /* 0x00000000000079c5 */ /* 0x000fe20000000000 */
[--C-:B------:R-:W-:Y:S01]  /*10780*/  FFMA.FTZ R132, R56, UR41, -R14.reuse ;  /* 0x0000002938847c23 */ /* 0x100fe2000801080e */
[--C-:B------:R-:W-:Y:S01]  /*10790*/  FFMA.FTZ R134, R60, UR41, -R14.reuse ;  /* 0x000000293c867c23 */ /* 0x100fe2000801080e */
[----:B------:R-:W-:-:S03]  /*107a0*/  FFMA.FTZ R14, R85, UR41, -R14 ;  /* 0x00000029550e7c23 */ /* 0x000fc6000801080e */
[----:B------:R-:W2:Y:S01]  /*107b0*/  S2R R60, SR_TID.X ;  /* 0x00000000003c7919 */ /* 0x000ea20000002100 */
[--C-:B------:R-:W-:Y:S01]  /*107c0*/  FFMA.FTZ R56, R35, UR41, -R53.reuse ;  /* 0x0000002923387c23 */ /* 0x100fe20008010835 */
[----:B------:R-:W-:Y:S01]  /*107d0*/  HGMMA.64x64x16.F32 R88, R128, gdesc[UR8].tnspB, R88, gsb0 ;  /* 0x40e0000880587df0 */ /* 0x000fe20008000858 */
[----:B------:R3:W-:Y:S01]  /*107e0*/  MUFU.EX2 R7, R14 ;  /* 0x0000000e00077308 */ /* 0x0007e20000000800 */
[----:B------:R-:W-:Y:S01]  /*107f0*/  R2UR UR11, R25 ;  /* 0x00000000190b72ca */ /* 0x000fe200000e0000 */
[----:B------:R-:W-:Y:S02]  /*10800*/  IMAD.MOV.U32 R25, RZ, RZ, 0x40000040 ;  /* 0x40000040ff197424 */ /* 0x000fe400078e00ff */
[----:B------:R-:W-:Y:S01]  /*10810*/  FFMA.FTZ R35, R46, UR41, -R53 ;  /* 0x000000292e237c23 */ /* 0x000fe20008010835 */
[----:B------:R-:W-:-:S03]  /*10820*/  @!P1 IMAD R46, R16, 0x8, R2 ;  /* 0x00000008102e9824 */ /* 0x000fc600078e0202 */
[----:B------:R-:W-:Y:S01]  /*10830*/  MUFU.EX2 R30, R30 ;  /* 0x0000001e001e7308 */ /* 0x000fe20000000800 */
[----:B---3--:R-:W-:Y:S01]  /*10840*/  FMUL.FTZ R14, R24, UR41 ;  /* 0x00000029180e7c20 */ /* 0x008fe20008410000 */
[----:B------:R-:W-:Y:S02]  /*10850*/  VIADD R24, R10, 0x300 ;  /* 0x000003000a187836 */ /* 0x000fe40000000000 */
[----:B0-----:R-:W-:Y:S01]  /*10860*/  FFMA.FTZ R51, R11, R6, R147 ;  /* 0x000000060b337223 */ /* 0x001fe20000010093 */
[--C-:B------:R-:W-:Y:S01]  /*10870*/  FFMA.FTZ R38, R50, UR41, -R53.reuse ;  /* 0x0000002932267c23 */ /* 0x100fe20008010835 */
[--C-:B------:R-:W-:Y:S01]  /*10880*/  FFMA.FTZ R133, R58, UR41, -R53.reuse ;  /* 0x000000293a857c23 */ /* 0x100fe20008010835 */
[----:B------:R-:W-:Y:S01]  /*10890*/  R2UR UR10, R24 ;  /* 0x00000000180a72ca */ /* 0x000fe200000e0000 */
[----:B------:R-:W-:Y:S02]  /*108a0*/  VIADD R24, R10, 0x380 ;  /* 0x000003800a187836 */ /* 0x000fe40000000000 */
[----:B------:R-:W-:Y:S01]  /*108b0*/  FFMA.FTZ R10, R54, UR41, -R53 ;  /* 0x00000029360a7c23 */ /* 0x000fe20008010835 */
[----:B------:R-:W0:Y:S01]  /*108c0*/  MUFU.EX2 R14, R14 ;  /* 0x0000000e000e7308 */ /* 0x000e220000000800 */
[----:B------:R-:W3:Y:S07]  /*108d0*/  LDL R54, [R1+0x24] ;  /* 0x0000240001367983 */ /* 0x000eee0000100800 */
[----:B------:R-:W4:Y:S01]  /*108e0*/  MUFU.EX2 R27, R27 ;  /* 0x0000001b001b7308 */ /* 0x000f220000000800 */
[----:B--2---:R-:W-:-:S02]  /*108f0*/  SHF.R.U32.HI R135, RZ, 0x7, R60 ;  /* 0x00000007ff877819 */ /* 0x004fc4000001163c */
[----:B------:R-:W-:-:S05]  /*10900*/  ISETP.GE.U32.AND P2, PT, R60, 0x180, PT ;  /* 0x000001803c00780c */ /* 0x000fca0003f46070 */
[----:B------:R-:W2:Y:S08]  /*10910*/  MUFU.EX2 R56, R56 ;  /* 0x0000003800387308 */ /* 0x000eb00000000800 */
[----:B------:R-:W5:Y:S08]  /*10920*/  MUFU.EX2 R31, R31 ;  /* 0x0000001f001f7308 */ /* 0x000f700000000800 */
[----:B------:R-:W5:Y:S08]  /*10930*/  MUFU.EX2 R57, R57 ;  /* 0x0000003900397308 */ /* 0x000f700000000800 */
[----:B------:R-:W5:Y:S08]  /*10940*/  MUFU.EX2 R34, R34 ;  /* 0x0000002200227308 */ /* 0x000f700000000800 */
[----:B------:R-:W5:Y:S08]  /*10950*/  MUFU.EX2 R39, R39 ;  /* 0x0000002700277308 */ /* 0x000f700000000800 */
[----:B------:R-:W-:Y:S01]  /*10960*/  MUFU.EX2 R42, R42 ;  /* 0x0000002a002a7308 */ /* 0x000fe20000000800 */
[----:B------:R-:W-:-:S02]  /*10970*/  WARPGROUP.DEPBAR.LE gsb0, 0x0 ;  /* 0x00008000000079c5 */ /* 0x000fc40000010000 */
[----:B------:R-:W-:Y:S01]  /*10980*/  WARPGROUP.ARRIVE ;  /* 0x00000000000079c5 */ /* 0x000fe20000000000 */
[----:B------:R-:W-:Y:S02]  /*10990*/  @!P1 VIADD R46, R46, 0x16840 ;  /* 0x000168402e2e9836 */ /* 0x000fe40000000000 */
[----:B-1----:R-:W-:Y:S01]  /*109a0*/  FADD.FTZ R6, R148, R51 ;  /* 0x0000003394067221 */ /* 0x002fe20000010000 */
[----:B------:R-:W-:Y:S01]  /*109b0*/  @!P1 IMAD R50, R15, 0x8, R2 ;  /* 0x000000080f329824 */ /* 0x000fe200078e0202 */
[----:B------:R-:W1:Y:S01]  /*109c0*/  MUFU.EX2 R35, R35 ;  /* 0x0000002300237308 */ /* 0x000e620000000800 */
[----:B------:R-:W-:Y:S01]  /*109d0*/  HGMMA.64x64x16.F32 R88, R124, gdesc[UR8].tnspB, R88, gsb0 ;  /* 0x40e000087c587df0 */ /* 0x000fe20008000858 */
[----:B------:R-:W-:Y:S02]  /*109e0*/  R2UR UR10, R24 ;  /* 0x00000000180a72ca */ /* 0x000fe400000e0000 */
[----:B------:R-:W-:Y:S01]  /*109f0*/  R2UR UR11, R25 ;  /* 0x00000000190b72ca */ /* 0x000fe200000e0000 */
[----:B------:R-:W-:Y:S01]  /*10a00*/  VIADD R25, R135, 0x9 ;  /* 0x0000000987197836 */ /* 0x000fe20000000000 */
[----:B------:R-:W-:Y:S01]  /*10a10*/  @!P1 PRMT R46, RZ, 0x654, R46 ;  /* 0x00000654ff2e9816 */ /* 0x000fe2000000002e */
[----:B0-----:R-:W-:Y:S01]  /*10a20*/  FFMA.FTZ R5, R14, R5, R149 ;  /* 0x000000050e057223 */ /* 0x001fe20000010095 */
[----:B------:R-:W-:Y:S01]  /*10a30*/  FADD.FTZ R15, R145, R6 ;  /* 0x00000006910f7221 */ /* 0x000fe20000010000 */
[----:B------:R-:W-:Y:S01]  /*10a40*/  @!P1 VIADD R50, R50, 0x16860 ;  /* 0x0001686032329836 */ /* 0x000fe20000000000 */
[----:B------:R-:W-:Y:S01]  /*10a50*/  SEL R47, R25, 0x9, !P2 ;  /* 0x00000009192f7807 */ /* 0x000fe20005000000 */
[----:B------:R-:W0:Y:S08]  /*10a60*/  MUFU.EX2 R38, R38 ;  /* 0x0000002600267308 */ /* 0x000e300000000800 */
[----:B------:R-:W0:Y:S08]  /*10a70*/  MUFU.EX2 R43, R43 ;  /* 0x0000002b002b7308 */ /* 0x000e300000000800 */
[----:B------:R-:W0:Y:S01]  /*10a80*/  MUFU.EX2 R10, R10 ;  /* 0x0000000a000a7308 */ /* 0x000e220000000800 */
[----:B------:R-:W-:-:S07]  /*10a90*/  FFMA.FTZ R59, R59, UR41, -R53 ;  /* 0x000000293b3b7c23 */ /* 0x000fce0008010835 */
        /* <DEDUP_REMOVED lines=8> */
[----:B------:R-:W0:Y:S01]  /*10b20*/  MUFU.EX2 R24, R55 ;  /* 0x0000003700187308 */ /* 0x000e220000000800 */
[----:B------:R-:W-:Y:S01]  /*10b30*/  HGMMA.64x64x16.F32 R88, R120, gdesc[UR8].tnspB, R88, gsb0 ;  /* 0x40e0000878587df0 */ /* 0x000fe20008000858 */
[----:B------:R-:W-:Y:S01]  /*10b40*/  FADD.FTZ R6, R150, R15 ;  /* 0x0000000f96067221 */ /* 0x000fe20000010000 */
[----:B------:R-:W-:-:S05]  /*10b50*/  @!P1 PRMT R50, RZ, 0x654, R50 ;  /* 0x00000654ff329816 */ /* 0x000fca0000000032 */
[----:B------:R-:W-:Y:S01]  /*10b60*/  MUFU.EX2 R44, R44 ;  /* 0x0000002c002c7308 */ /* 0x000fe20000000800 */
[----:B------:R-:W-:Y:S01]  /*10b70*/  FADD.FTZ R15, R143, R6 ;  /* 0x000000068f0f7221 */ /* 0x000fe20000010000 */
[----:B------:R-:W-:Y:S01]  /*10b80*/  FFMA.FTZ R135, R62, UR41, -R53 ;  /* 0x000000293e877c23 */ /* 0x000fe20008010835 */
[----:B------:R-:W-:-:S05]  /*10b90*/  F2FP.F16.F32.PACK_AB R149, R26, R149 ;  /* 0x000000951a95723e */ /* 0x000fca00000000ff */
[----:B------:R-:W0:Y:S01]  /*10ba0*/  MUFU.EX2 R25, R59 ;  /* 0x0000003b00197308 */ /* 0x000e220000000800 */
[--C-:B------:R-:W-:Y:S01]  /*10bb0*/  FFMA.FTZ R129, R66, UR41, -R53.reuse ;  /* 0x0000002942817c23 */ /* 0x100fe20008010835 */
[----:B------:R-:W-:-:S06]  /*10bc0*/  FFMA.FTZ R6, R67, UR41, -R53 ;  /* 0x0000002943067c23 */ /* 0x000fcc0008010835 */
[----:B------:R-:W0:Y:S08]  /*10bd0*/  MUFU.EX2 R135, R135 ;  /* 0x0000008700877308 */ /* 0x000e300000000800 */
[----:B------:R-:W-:Y:S08]  /*10be0*/  MUFU.EX2 R45, R45 ;  /* 0x0000002d002d7308 */ /* 0x000ff00000000800 */
[----:B------:R-:W-:Y:S08]  /*10bf0*/  MUFU.EX2 R48, R48 ;  /* 0x0000003000307308 */ /* 0x000ff00000000800 */
[----:B------:R-:W-:Y:S08]  /*10c00*/  MUFU.EX2 R49, R49 ;  /* 0x0000003100317308 */ /* 0x000ff00000000800 */
[----:B------:R-:W-:Y:S01]  /*10c10*/  MUFU.EX2 R52, R52 ;  /* 0x0000003400347308 */ /* 0x000fe20000000800 */
[----:B------:R-:W-:-:S02]  /*10c20*/  WARPGROUP.DEPBAR.LE gsb0, 0x0 ;  /* 0x00008000000079c5 */ /* 0x000fc40000010000 */
[----:B------:R4:W-:Y:S06]  /*10c30*/  BAR.ARV R47, 0x100 ;  /* 0x0004002f0000751d */ /* 0x0009ec0000002000 */
[----:B------:R2:W-:Y:S02]  /*10c40*/  @!P1 SYNCS.ARRIVE.TRANS64.RED.A1T0 RZ, [R46+URZ], RZ ;  /* 0x000000ff2eff99a7 */ /* 0x0005e4000810043f */
[----:B--2---:R-:W-:Y:S01]  /*10c50*/  FADD.FTZ R46, R26, R5 ;  /* 0x000000051a2e7221 */ /* 0x004fe20000010000 */
[----:B------:R2:W-:Y:S03]  /*10c60*/  @!P1 SYNCS.ARRIVE.TRANS64.RED.A1T0 RZ, [R50+URZ], RZ ;  /* 0x000000ff32ff99a7 */ /* 0x0005e6000810043f */
[----:B----4-:R-:W-:-:S04]  /*10c70*/  FADD.FTZ R47, R151, R46 ;  /* 0x0000002e972f7221 */ /* 0x010fc80000010000 */
[----:B------:R-:W-:-:S04]  /*10c80*/  FADD.FTZ R46, R30, R47 ;  /* 0x0000002f1e2e7221 */ /* 0x000fc80000010000 */
[----:B------:R-:W-:Y:S01]  /*10c90*/  FADD.FTZ R47, R27, R46 ;  /* 0x0000002e1b2f7221 */ /* 0x000fe20000010000 */
[----:B------:R-:W-:-:S03]  /*10ca0*/  FADD.FTZ R46, R144, R15 ;  /* 0x0000000f902e7221 */ /* 0x000fc60000010000 */
[----:B--2---:R-:W-:Y:S01]  /*10cb0*/  FADD.FTZ R50, R56, R47 ;  /* 0x0000002f38327221 */ /* 0x004fe20000010000 */
[----:B------:R-:W-:-:S03]  /*10cc0*/  FADD.FTZ R47, R141, R46 ;  /* 0x0000002e8d2f7221 */ /* 0x000fc60000010000 */
[----:B-----5:R-:W-:Y:S01]  /*10cd0*/  FADD.FTZ R50, R31, R50 ;  /* 0x000000321f327221 */ /* 0x020fe20000010000 */
[----:B------:R-:W-:-:S03]  /*10ce0*/  FADD.FTZ R46, R146, R47 ;  /* 0x0000002f922e7221 */ /* 0x000fc60000010000 */
[----:B------:R-:W-:Y:S01]  /*10cf0*/  FADD.FTZ R47, R57, R50 ;  /* 0x00000032392f7221 */ /* 0x000fe20000010000 */
[----:B------:R-:W-:-:S03]  /*10d00*/  FADD.FTZ R51, R139, R46 ;  /* 0x0000002e8b337221 */ /* 0x000fc60000010000 */
[----:B------:R-:W-:Y:S01]  /*10d10*/  FADD.FTZ R46, R34, R47 ;  /* 0x0000002f222e7221 */ /* 0x000fe20000010000 */
[----:B------:R-:W-:-:S03]  /*10d20*/  FADD.FTZ R50, R140, R51 ;  /* 0x000000338c327221 */ /* 0x000fc60000010000 */
[----:B------:R-:W-:Y:S01]  /*10d30*/  FADD.FTZ R46, R39, R46 ;  /* 0x0000002e272e7221 */ /* 0x000fe20000010000 */
[----:B------:R-:W-:-:S03]  /*10d40*/  FADD.FTZ R47, R137, R50 ;  /* 0x00000032892f7221 */ /* 0x000fc60000010000 */
[----:B-1----:R-:W-:Y:S01]  /*10d50*/  FADD.FTZ R51, R35, R46 ;  /* 0x0000002e23337221 */ /* 0x002fe20000010000 */
[----:B------:R-:W-:-:S03]  /*10d60*/  FADD.FTZ R47, R142, R47 ;  /* 0x0000002f8e2f7221 */ /* 0x000fc60000010000 */
[----:B------:R-:W-:Y:S01]  /*10d70*/  FADD.FTZ R51, R42, R51 ;  /* 0x000000332a337221 */ /* 0x000fe20000010000 */
[----:B------:R-:W-:-:S03]  /*10d80*/  FADD.FTZ R47, R136, R47 ;  /* 0x0000002f882f7221 */ /* 0x000fc60000010000 */
[----:B0-----:R-:W-:Y:S01]  /*10d90*/  FADD.FTZ R46, R38, R51 ;  /* 0x00000033262e7221 */ /* 0x001fe20000010000 */
[----:B------:R-:W-:Y:S01]  /*10da0*/  FADD.FTZ R47, R20, R47 ;  /* 0x0000002f142f7221 */ /* 0x000fe20000010000 */
[----:B------:R-:W-:Y:S02]  /*10db0*/  FFMA.FTZ R5, R63, UR41, -R53 ;  /* 0x000000293f057c23 */ /* 0x000fe40008010835 */
[----:B------:R-:W-:Y:S01]  /*10dc0*/  FADD.FTZ R51, R43, R46 ;  /* 0x0000002e2b337221 */ /* 0x000fe20000010000 */
[----:B------:R-:W-:-:S03]  /*10dd0*/  FADD.FTZ R26, R138, R47 ;  /* 0x0000002f8a1a7221 */ /* 0x000fc60000010000 */
[----:B------:R-:W-:Y:S01]  /*10de0*/  FADD.FTZ R51, R10, R51 ;  /* 0x000000330a337221 */ /* 0x000fe20000010000 */
[----:B------:R-:W0:Y:S01]  /*10df0*/  MUFU.EX2 R5, R5 ;  /* 0x0000000500057308 */ /* 0x000e220000000800 */
[----:B------:R-:W-:Y:S01]  /*10e00*/  F2FP.F16.F32.PACK_AB R151, R30, R151 ;  /* 0x000000971e97723e */ /* 0x000fe200000000ff */
[----:B------:R-:W-:Y:S01]  /*10e10*/  FADD.FTZ R47, R21, R26 ;  /* 0x0000001a152f7221 */ /* 0x000fe20000010000 */
[----:B------:R-:W-:Y:S01]  /*10e20*/  FADD.FTZ R30, R24, R51 ;  /* 0x00000033181e7221 */ /* 0x000fe20000010000 */
[----:B------:R-:W-:Y:S02]  /*10e30*/  FFMA.FTZ R131, R70, UR41, -R53 ;  /* 0x0000002946837c23 */ /* 0x000fe40008010835 */
[----:B------:R-:W-:Y:S01]  /*10e40*/  FADD.FTZ R46, R132, R47 ;  /* 0x0000002f842e7221 */ /* 0x000fe20000010000 */
[----:B------:R-:W-:Y:S01]  /*10e50*/  FADD.FTZ R30, R133, R30 ;  /* 0x0000001e851e7221 */ /* 0x000fe20000010000 */
[----:B------:R-:W1:Y:S01]  /*10e60*/  MUFU.EX2 R129, R129 ;  /* 0x0000008100817308 */ /* 0x000e620000000800 */
[----:B------:R-:W-:-:S02]  /*10e70*/  F2FP.F16.F32.PACK_AB R150, R150, R145 ;  /* 0x000000919696723e */ /* 0x000fc400000000ff */
[----:B------:R-:W-:Y:S01]  /*10e80*/  F2FP.F16.F32.PACK_AB R145, R56, R27 ;  /* 0x0000001b3891723e */ /* 0x000fe200000000ff */
[----:B------:R-:W-:Y:S01]  /*10e90*/  FADD.FTZ R27, R29, R46 ;  /* 0x0000002e1d1b7221 */ /* 0x000fe20000010000 */
[----:B------:R-:W-:Y:S01]  /*10ea0*/  FADD.FTZ R30, R25, R30 ;  /* 0x0000001e191e7221 */ /* 0x000fe20000010000 */
[----:B------:R-:W-:Y:S02]  /*10eb0*/  FFMA.FTZ R15, R71, UR41, -R53 ;  /* 0x00000029470f7c23 */ /* 0x000fe40008010835 */
[----:B------:R-:W2:Y:S01]  /*10ec0*/  MUFU.EX2 R6, R6 ;  /* 0x0000000600067308 */ /* 0x000ea20000000800 */
[----:B------:R-:W-:Y:S01]  /*10ed0*/  FADD.FTZ R27, R134, R27 ;  /* 0x0000001b861b7221 */ /* 0x000fe20000010000 */
[----:B------:R-:W-:Y:S01]  /*10ee0*/  FADD.FTZ R30, R135, R30 ;  /* 0x0000001e871e7221 */ /* 0x000fe20000010000 */
[----:B------:R-:W-:-:S05]  /*10ef0*/  FFMA.FTZ R125, R74, UR41, -R53 ;  /* 0x000000294a7d7c23 */ /* 0x000fca0008010835 */
[----:B------:R-:W4:Y:S01]  /*10f00*/  MUFU.EX2 R131, R131 ;  /* 0x0000008300837308 */ /* 0x000f220000000800 */
[----:B------:R-:W-:Y:S01]  /*10f10*/  FADD.FTZ R27, R32, R27 ;  /* 0x0000001b201b7221 */ /* 0x000fe20000010000 */
[----:B0-----:R-:W-:Y:S01]  /*10f20*/  FADD.FTZ R30, R5, R30 ;  /* 0x0000001e051e7221 */ /* 0x001fe20000010000 */
[----:B------:R-:W-:Y:S01]  /*10f30*/  F2FP.F16.F32.PACK_AB R146, R146, R141 ;  /* 0x0000008d9292723e */ /* 0x000fe200000000ff */
[----:B------:R-:W-:Y:S01]  /*10f40*/  FFMA.FTZ R75, R75, UR41, -R53 ;  /* 0x000000294b4b7c23 */ /* 0x000fe20008010835 */
[----:B------:R-:W-:-:S03]  /*10f50*/  F2FP.F16.F32.PACK_AB R141, R39, R34 ;  /* 0x00000022278d723e */ /* 0x000fc600000000ff */
[----:B------:R-:W0:Y:S01]  /*10f60*/  MUFU.EX2 R15, R15 ;  /* 0x0000000f000f7308 */ /* 0x000e220000000800 */
[----:B------:R-:W-:Y:S01]  /*10f70*/  FADD.FTZ R34, R28, R27 ;  /* 0x0000001b1c227221 */ /* 0x000fe20000010000 */
[----:B-1----:R-:W-:Y:S01]  /*10f80*/  FADD.FTZ R27, R129, R30 ;  /* 0x0000001e811b7221 */ /* 0x002fe20000010000 */
[----:B------:R-:W-:Y:S01]  /*10f90*/  FFMA.FTZ R78, R78, UR41, -R53 ;  /* 0x000000294e4e7c23 */ /* 0x000fe20008010835 */
[----:B------:R-:W-:-:S04]  /*10fa0*/  F2FP.F16.F32.PACK_AB R148, R148, R147 ;  /* 0x000000939494723e */ /* 0x000fc800000000ff */
[----:B------:R-:W1:Y:S01]  /*10fb0*/  MUFU.EX2 R125, R125 ;  /* 0x0000007d007d7308 */ /* 0x000e620000000800 */
[----:B------:R-:W-:Y:S01]  /*10fc0*/  F2FP.F16.F32.PACK_AB R147, R57, R31 ;  /* 0x0000001f3993723e */ /* 0x000fe200000000ff */
[----:B------:R-:W-:Y:S01]  /*10fd0*/  FADD.FTZ R31, R33, R34 ;  /* 0x00000022211f7221 */ /* 0x000fe20000010000 */
[----:B------:R-:W-:Y:S01]  /*10fe0*/  F2FP.F16.F32.PACK_AB R136, R20, R136 ;  /* 0x000000881488723e */ /* 0x000fe200000000ff */
[----:B--2---:R-:W-:Y:S01]  /*10ff0*/  FADD.FTZ R20, R6, R27 ;  /* 0x0000001b06147221 */ /* 0x004fe20000010000 */
[----:B------:R-:W-:-:S03]  /*11000*/  FFMA.FTZ R79, R79, UR41, -R53 ;  /* 0x000000294f4f7c23 */ /* 0x000fc60008010835 */
[----:B------:R-:W2:Y:S01]  /*11010*/  MUFU.EX2 R26, R75 ;  /* 0x0000004b001a7308 */ /* 0x000ea20000000800 */
[----:B------:R-:W-:Y:S01]  /*11020*/  FADD.FTZ R30, R36, R31 ;  /* 0x0000001f241e7221 */ /* 0x000fe20000010000 */
[----:B----4-:R-:W-:Y:S01]  /*11030*/  FADD.FTZ R20, R131, R20 ;  /* 0x0000001483147221 */ /* 0x010fe20000010000 */
[----:B------:R-:W-:Y:S01]  /*11040*/  FFMA.FTZ R82, R82, UR41, -R53 ;  /* 0x0000002952527c23 */ /* 0x000fe20008010835 */
[----:B------:R-:W-:-:S04]  /*11050*/  F2FP.F16.F32.PACK_AB R138, R21, R138 ;  /* 0x0000008a158a723e */ /* 0x000fc800000000ff */
[----:B------:R-:W4:Y:S01]  /*11060*/  MUFU.EX2 R78, R78 ;  /* 0x0000004e004e7308 */ /* 0x000f220000000800 */
[----:B------:R-:W-:Y:S01]  /*11070*/  FADD.FTZ R21, R37, R30 ;  /* 0x0000001e25157221 */ /* 0x000fe20000010000 */
[----:B0-----:R-:W-:Y:S01]  /*11080*/  FADD.FTZ R20, R15, R20 ;  /* 0x000000140f147221 */ /* 0x001fe20000010000 */
[----:B------:R-:W-:Y:S01]  /*11090*/  FFMA.FTZ R83, R83, UR41, -R53 ;  /* 0x0000002953537c23 */ /* 0x000fe20008010835 */
[----:B------:R-:W-:-:S04]  /*110a0*/  F2FP.F16.F32.PACK_AB R140, R140, R139 ;  /* 0x0000008b8c8c723e */ /* 0x000fc800000000ff */
[----:B------:R-:W0:Y:S01]  /*110b0*/  MUFU.EX2 R79, R79 ;  /* 0x0000004f004f7308 */ /* 0x000e220000000800 */
[----:B------:R-:W-:Y:S01]  /*110c0*/  F2FP.F16.F32.PACK_AB R139, R24, R10 ;  /* 0x0000000a188b723e */ /* 0x000fe200000000ff */
[----:B------:R-:W-:Y:S01]  /*110d0*/  FADD.FTZ R10, R40, R21 ;  /* 0x00000015280a7221 */ /* 0x000fe20000010000 */
[----:B-1----:R-:W-:Y:S01]  /*110e0*/  FADD.FTZ R21, R125, R20 ;  /* 0x000000147d157221 */ /* 0x002fe20000010000 */
[----:B------:R-:W-:-:S04]  /*110f0*/  FFMA.FTZ R86, R86, UR41, -R53 ;  /* 0x0000002956567c23 */ /* 0x000fc80008010835 */
[----:B------:R-:W1:Y:S01]  /*11100*/  MUFU.EX2 R82, R82 ;  /* 0x0000005200527308 */ /* 0x000e620000000800 */
[----:B------:R-:W-:Y:S01]  /*11110*/  F2FP.F16.F32.PACK_AB R135, R5, R135 ;  /* 0x000000870587723e */ /* 0x000fe200000000ff */
[----:B------:R-:W-:Y:S01]  /*11120*/  FADD.FTZ R5, R41, R10 ;  /* 0x0000000a29057221 */ /* 0x000fe20000010000 */
[----:B--2---:R-:W-:Y:S01]  /*11130*/  FADD.FTZ R21, R26, R21 ;  /* 0x000000151a157221 */ /* 0x004fe20000010000 */
[----:B------:R-:W-:-:S04]  /*11140*/  FFMA.FTZ R53, R87, UR41, -R53 ;  /* 0x0000002957357c23 */ /* 0x000fc80008010835 */
[----:B------:R-:W2:Y:S01]  /*11150*/  MUFU.EX2 R83, R83 ;  /* 0x0000005300537308 */ /* 0x000ea20000000800 */
[----:B------:R-:W-:Y:S01]  /*11160*/  F2FP.F16.F32.PACK_AB R129, R6, R129 ;  /* 0x000000810681723e */ /* 0x000fe200000000ff */
[----:B------:R-:W-:Y:S01]  /*11170*/  FADD.FTZ R10, R44, R5 ;  /* 0x000000052c0a7221 */ /* 0x000fe20000010000 */
[----:B----4-:R-:W-:-:S05]  /*11180*/  FADD.FTZ R6, R78, R21 ;  /* 0x000000154e067221 */ /* 0x010fca0000010000 */
[----:B------:R-:W4:Y:S01]  /*11190*/  MUFU.EX2 R123, R86 ;  /* 0x00000056007b7308 */ /* 0x000f220000000800 */
[----:B------:R-:W-:Y:S01]  /*111a0*/  FADD.FTZ R5, R45, R10 ;  /* 0x0000000a2d057221 */ /* 0x000fe20000010000 */
[----:B0-----:R-:W-:Y:S01]  /*111b0*/  FADD.FTZ R21, R79, R6 ;  /* 0x000000064f157221 */ /* 0x001fe20000010000 */
[----:B---3--:R-:W-:-:S05]  /*111c0*/  ISETP.GT.AND P2, PT, R4, R54, PT ;  /* 0x000000360400720c */ /* 0x008fca0003f44270 */
[----:B------:R-:W0:Y:S01]  /*111d0*/  MUFU.EX2 R53, R53 ;  /* 0x0000003500357308 */ /* 0x000e220000000800 */
[----:B------:R-:W-:Y:S01]  /*111e0*/  FADD.FTZ R6, R48, R5 ;  /* 0x0000000530067221 */ /* 0x000fe20000010000 */
[----:B-1----:R-:W-:-:S03]  /*111f0*/  FADD.FTZ R10, R82, R21 ;  /* 0x00000015520a7221 */ /* 0x002fc60000010000 */
[----:B------:R-:W-:Y:S01]  /*11200*/  FADD.FTZ R5, R49, R6 ;  /* 0x0000000631057221 */ /* 0x000fe20000010000 */
[----:B--2---:R-:W-:-:S03]  /*11210*/  FADD.FTZ R10, R83, R10 ;  /* 0x0000000a530a7221 */ /* 0x004fc60000010000 */
[----:B------:R-:W-:Y:S01]  /*11220*/  FADD.FTZ R6, R52, R5 ;  /* 0x0000000534067221 */ /* 0x000fe20000010000 */
[----:B----4-:R-:W-:Y:S01]  /*11230*/  FADD.FTZ R10, R123, R10 ;  /* 0x0000000a7b0a7221 */ /* 0x010fe20000010000 */
[----:B------:R-:W-:Y:S01]  /*11240*/  F2FP.F16.F32.PACK_AB R144, R144, R143 ;  /* 0x0000008f9090723e */ /* 0x000fe200000000ff */
[-C--:B------:R-:W-:Y:S01]  /*11250*/  FMUL.FTZ R90, R90, R14.reuse ;  /* 0x0000000e5a5a7220 */ /* 0x080fe20000410000 */
[----:B------:R-:W-:Y:S01]  /*11260*/  F2FP.F16.F32.PACK_AB R142, R142, R137 ;  /* 0x000000898e8e723e */ /* 0x000fe200000000ff */
[----:B------:R-:W-:Y:S01]  /*11270*/  FADD.FTZ R6, R7, R6 ;  /* 0x0000000607067221 */ /* 0x000fe20000010000 */
[----:B------:R-:W-:Y:S01]  /*11280*/  F2FP.F16.F32.PACK_AB R131, R15, R131 ;  /* 0x000000830f83723e */ /* 0x000fe200000000ff */
[----:B------:R-:W-:Y:S01]  /*11290*/  FMUL.FTZ R91, R91, R14 ;  /* 0x0000000e5b5b7220 */ /* 0x000fe20000410000 */
[----:B------:R-:W-:Y:S01]  /*112a0*/  F2FP.F16.F32.PACK_AB R122, R7, R52 ;  /* 0x00000034077a723e */ /* 0x000fe200000000ff */
[----:B0-----:R-:W-:Y:S01]  /*112b0*/  FADD.FTZ R5, R53, R10 ;  /* 0x0000000a35057221 */ /* 0x001fe20000010000 */
        /* <DEDUP_REMOVED lines=42> */
[-C--:B------:R-:W-:Y:S01]  /*11560*/  FMUL.FTZ R116, R116, R11.reuse ;  /* 0x0000000b74747220 */ /* 0x080fe20000410000 */
[----:B------:R-:W-:Y:S01]  /*11570*/  FMUL.FTZ R117, R117, R11 ;  /* 0x0000000b75757220 */ /* 0x000fe20000410000 */
[----:B------:R-:W-:-:S02]  /*11580*/  VIADD R4, R4, 0xffffffff ;  /* 0xffffffff04047836 */ /* 0x000fc40000000000 */
[----:B------:R-:W-:Y:S02]  /*11590*/  IMAD.MOV.U32 R10, RZ, RZ, R23 ;  /* 0x000000ffff0a7224 */ /* 0x000fe400078e0017 */
[----:B------:R-:W-:Y:S02]  /*115a0*/  IMAD.MOV.U32 R15, RZ, RZ, R16 ;  /* 0x000000ffff0f7224 */ /* 0x000fe400078e0010 */
[----:B------:R-:W-:Y:S02]  /*115b0*/  IMAD.MOV.U32 R7, RZ, RZ, R0 ;  /* 0x000000ffff077224 */ /* 0x000fe400078e0000 */
[----:B------:R-:W-:Y:S01]  /*115c0*/  IMAD.MOV.U32 R14, RZ, RZ, R3 ;  /* 0x000000ffff0e7224 */ /* 0x000fe200078e0003 */
[----:B------:R-:W-:Y:S06]  /*115d0*/  @P2 BRA `(.L_x_14134) ;  /* 0xffffffe000502947 */ /* 0x000fec000383ffff */
.L_x_14124:
[----:B------:R-:W2:Y:S02]  /*115e0*/  LDL R7, [R1+0x30] ;  /* 0x0000300001077983 */ /* 0x000ea40000100800 */
[----:B--2---:R-:W-:-:S13]  /*115f0*/  ISETP.GE.AND P2, PT, R4, R7, PT ;  /* 0x000000070400720c */ /* 0x004fda0003f46270 */
[----:B------:R-:W-:Y:S05]  /*11600*/  @!P2 BRA `(.L_x_14135) ;  /* 0x0000002c00f0a947 */ /* 0x000fea0003800000 */
[----:B------:R-:W-:Y:S02]  /*11610*/  IMAD.MOV.U32 R7, RZ, RZ, R0 ;  /* 0x000000ffff077224 */ /* 0x000fe400078e0000 */
[----:B------:R-:W-:Y:S02]  /*11620*/  IMAD.MOV.U32 R20, RZ, RZ, R3 ;  /* 0x000000ffff147224 */ /* 0x000fe400078e0003 */
[----:B------:R-:W-:Y:S02]  /*11630*/  IMAD.MOV.U32 R10, RZ, RZ, R23 ;  /* 0x000000ffff0a7224 */ /* 0x000fe400078e0017 */
[----:B------:R-:W-:-:S07]  /*11640*/  IMAD.MOV.U32 R21, RZ, RZ, R16 ;  /* 0x000000ffff157224 */ /* 0x000fce00078e0010 */
.L_x_14153:
        /* <DEDUP_REMOVED lines=11> */
.L_x_14137:
[----:B------:R-:W-:Y:S01]  /*11700*/  IMAD R0, R16, 0x8, R2 ;  /* 0x0000000810007824 */ /* 0x000fe200078e0202 */
[----:B------:R-:W-:-:S04]  /*11710*/  SHF.L.U32 R3, R23, 0x1f, RZ ;  /* 0x0000001f17037819 */ /* 0x000fc800000006ff */
[----:B------:R0:W1:Y:S01]  /*11720*/  SYNCS.PHASECHK.TRANS64.TRYWAIT P3, [R0+URZ+0x16830], R3 ;  /* 0x01683003000075a7 */ /* 0x000062000806017f */
[----:B------:R-:W-:Y:S05]  /*11730*/  @!P0 BRA `(.L_x_14138) ;  /* 0x0000000000048947 */ /* 0x000fea0003800000 */
[----:B------:R-:W-:Y:S01]  /*11740*/  BPT.TRAP 0x1 ;  /* 0x000000040000795c */ /* 0x000fe20000300000 */
.L_x_14138:
[----:B------:R-:W-:Y:S04]  /*11750*/  BSSY B0, `(.L_x_14136) ;  /* 0x0000004000007945 */ /* 0x000fe80003800000 */
[----:B-1----:R-:W-:Y:S05]  /*11760*/  @P3 BRA `(.L_x_14139) ;  /* 0x0000000000083947 */ /* 0x002fea0003800000 */
[----:B------:R-:W1:Y:S02]  /*11770*/  SYNCS.PHASECHK.TRANS64.TRYWAIT P3, [R0+URZ+0x16830], R3 ;  /* 0x01683003000075a7 */ /* 0x000e64000806017f */
[----:B-1----:R-:W-:Y:S05]  /*11780*/  @!P3 BRA `(.L_x_14140) ;  /* 0x000000c800d0b947 */ /* 0x002fea0003800000 */
.L_x_14139:
[----:B------:R-:W-:Y:S05]  /*11790*/  BSYNC B0 ;  /* 0x0000000000007941 */ /* 0x000fea0003800000 */
.L_x_14136:
        /* <DEDUP_REMOVED lines=44> */
.L_x_14142:
[----:B------:R-:W-:Y:S01]  /*11a60*/  SHF.L.U32 R0, R10, 0x1f, RZ ;  /* 0x0000001f0a007819 */ /* 0x000fe200000006ff */
[----:B------:R-:W-:-:S04]  /*11a70*/  IMAD R3, R21, 0x8, R2 ;  /* 0x0000000815037824 */ /* 0x000fc800078e0202 */
[----:B------:R0:W1:Y:S01]  /*11a80*/  SYNCS.PHASECHK.TRANS64.TRYWAIT P2, [R3+URZ+0x16850], R0 ;  /* 0x01685000030075a7 */ /* 0x000062000804017f */
[----:B------:R-:W-:Y:S05]  /*11a90*/  @!P0 BRA `(.L_x_14143) ;  /* 0x0000000000048947 */ /* 0x000fea0003800000 */
[----:B------:R-:W-:Y:S01]  /*11aa0*/  BPT.TRAP 0x1 ;  /* 0x000000040000795c */ /* 0x000fe20000300000 */
.L_x_14143:
[----:B-1----:R-:W-:Y:S05]  /*11ab0*/  @P2 BRA `(.L_x_14141) ;  /* 0x0000000000082947 */ /* 0x002fea0003800000 */
[----:B------:R-:W1:Y:S02]  /*11ac0*/  SYNCS.PHASECHK.TRANS64.TRYWAIT P2, [R3+URZ+0x16850], R0 ;  /* 0x01685000030075a7 */ /* 0x000e64000804017f */
[----:B-1----:R-:W-:Y:S05]  /*11ad0*/  @!P2 BRA `(.L_x_14144) ;  /* 0x000000c80010a947 */ /* 0x002fea0003800000 */
.L_x_14141:
        /* <DEDUP_REMOVED lines=8> */
[----:B------:R-:W-:Y:S02]  /*11b60*/  IMAD R10, R21, 0x400, R0 ;  /* 0x00000400150a7824 */ /* 0x000fe400078e0200 */
[----:B------:R-:W-:Y:S01]  /*11b70*/  IMAD.MOV.U32 R15, RZ, RZ, 0x40000040 ;  /* 0x40000040ff0f7424 */ /* 0x000fe200078e00ff */
[----:B------:R-:W0:Y:S02]  /*11b80*/  @P4 LDC R0, c[0x0][0x450] ;  /* 0x00011400ff004b82 */ /* 0x000e240000000800 */
[----:B------:R-:W-:-:S13]  /*11b90*/  R2UR UR10, R10 ;  /* 0x000000000a0a72ca */ /* 0x000fda00000e0000 */
[----:B------:R-:W-:Y:S01]  /*11ba0*/  HGMMA.64x64x16.F32 R88, R148, gdesc[UR8].tnspB, R88, gsb0 ;  /* 0x40e0000894587df0 */ /* 0x000fe20008000858 */
[----:B------:R-:W-:Y:S01]  /*11bb0*/  VIADD R14, R10, 0x80 ;  /* 0x000000800a0e7836 */ /* 0x000fe20000000000 */
[----:B------:R-:W-:-:S04]  /*11bc0*/  R2UR UR11, R15 ;  /* 0x000000000f0b72ca */ /* 0x000fc800000e0000 */
[----:B------:R-:W-:Y:S01]  /*11bd0*/  R2UR UR10, R14 ;  /* 0x000000000e0a72ca */ /* 0x000fe200000e0000 */
[----:B------:R-:W-:Y:S02]  /*11be0*/  VIADD R14, R10, 0x100 ;  /* 0x000001000a0e7836 */ /* 0x000fe40000000000 */
[----:B------:R-:W-:Y:S01]  /*11bf0*/  IMAD.MOV.U32 R15, RZ, RZ, 0x40000040 ;  /* 0x40000040ff0f7424 */ /* 0x000fe200078e00ff */
[----:B------:R-:W-:Y:S02]  /*11c00*/  WARPGROUP.DEPBAR.LE gsb0, 0x0 ;  /* 0x00008000000079c5 */ /* 0x000fe40000010000 */
[----:B------:R-:W-:Y:S01]  /*11c10*/  WARPGROUP.ARRIVE ;  /* 0x00000000000079c5 */ /* 0x000fe20000000000 */
[----:B------:R-:W2:Y:S04]  /*11c20*/  LDL R148, [R1+0x18] ;  /* 0x0000180001947983 */ /* 0x000ea80000100800 */
[----:B------:R-:W3:Y:S02]  /*11c30*/  LDL R151, [R1+0xc] ;  /* 0x00000c0001977983 */ /* 0x000ee40000100800 */
[----:B------:R-:W-:Y:S01]  /*11c40*/  HGMMA.64x64x16.F32 R88, R144, gdesc[UR8].tnspB, R88, gsb0 ;  /* 0x40e0000890587df0 */ /* 0x000fe20008000858 */
[----:B------:R-:W-:-:S02]  /*11c50*/  R2UR UR10, R14 ;  /* 0x000000000e0a72ca */ /* 0x000fc400000e0000 */
[----:B------:R-:W-:Y:S01]  /*11c60*/  R2UR UR11, R15 ;  /* 0x000000000f0b72ca */ /* 0x000fe200000e0000 */
[----:B------:R-:W-:Y:S01]  /*11c70*/  VIADD R14, R10, 0x180 ;  /* 0x000001800a0e7836 */ /* 0x000fe20000000000 */
[----:B------:R-:W4:Y:S01]  /*11c80*/  LDL R149, [R1+0x8] ;  /* 0x0000080001957983 */ /* 0x000f220000100800 */
[----:B------:R-:W-:-:S03]  /*11c90*/  IMAD.MOV.U32 R15, RZ, RZ, 0x40000040 ;  /* 0x40000040ff0f7424 */ /* 0x000fc600078e00ff */
[----:B------:R-:W4:Y:S01]  /*11ca0*/  LDL R150, [R1+0x4] ;  /* 0x0000040001967983 */ /* 0x000f220000100800 */
[----:B------:R-:W-:Y:S02]  /*11cb0*/  WARPGROUP.DEPBAR.LE gsb0, 0x0 ;  /* 0x00008000000079c5 */ /* 0x000fe40000010000 */
[----:B------:R-:W-:-:S06]  /*11cc0*/  WARPGROUP.ARRIVE ;  /* 0x00000000000079c5 */ /* 0x000fcc0000000000 */
        /* <DEDUP_REMOVED lines=31> */
[----:B------:R-:W1:Y:S01]  /*11ec0*/  @P4 LDC R10, c[0x0][0x44c] ;  /* 0x00011300ff0a4b82 */ /* 0x000e620000000800 */
[----:B------:R-:W5:Y:S01]  /*11ed0*/  S2R R147, SR_TID.X ;  /* 0x0000000000937919 */ /* 0x000f620000002100 */
[----:B------:R-:W-:Y:S02]  /*11ee0*/  WARPGROUP.DEPBAR.LE gsb0, 0x0 ;  /* 0x00008000000079c5 */ /* 0x000fe40000010000 */
[----:B------:R-:W-:-:S08]  /*11ef0*/  WARPGROUP.ARRIVE ;  /* 0x00000000000079c5 */ /* 0x000fd00000000000 */
[----:B------:R-:W-:Y:S01]  /*11f00*/  HGMMA.64x64x16.F32 R88, R120, gdesc[UR8].tnspB, R88, gsb0 ;  /* 0x40e0000878587df0 */ /* 0x000fe20008000858 */
[----:B-----5:R-:W-:Y:S01]  /*11f10*/  ISETP.GE.U32.AND P2, PT, R147, 0x180, PT ;  /* 0x000001809300780c */ /* 0x020fe20003f46070 */
[----:B------:R-:W-:Y:S01]  /*11f20*/  ULOP3.LUT UR8, URZ, UR27, URZ, 0x33, !UPT ;  /* 0x0000001b3f087292 */ /* 0x000fe2000f8e333f */
[----:B------:R-:W-:Y:S02]  /*11f30*/  WARPGROUP.DEPBAR.LE gsb0, 0x0 ;  /* 0x00008000000079c5 */ /* 0x000fe40000010000 */
[----:B--2---:R-:W-:-:S04]  /*11f40*/  IMAD.IADD R121, R3, 0x1, R148 ;  /* 0x0000000103797824 */ /* 0x004fc800078e0294 */
[----:B-1----:R-:W-:-:S05]  /*11f50*/  @P4 IMAD.HI.U32 R3, R121, R10, RZ ;  /* 0x0000000a79034227 */ /* 0x002fca00078e00ff */
[----:B0-----:R-:W-:Y:S01]  /*11f60*/  @P4 SHF.R.U32.HI R121, RZ, R0, R3 ;  /* 0x00000000ff794219 */ /* 0x001fe20000011603 */
[----:B------:R-:W-:-:S04]  /*11f70*/  IMAD.SHL.U32 R0, R4, 0x80, RZ ;  /* 0x0000008004007824 */ /* 0x000fc800078e00ff */
[----:B------:R-:W0:Y:S01]  /*11f80*/  SHFL.IDX PT, R122, R121, RZ, 0x1c1f ;  /* 0x001c1fff797a7589 */ /* 0x000e2200000e0000 */
[----:B------:R-:W-:Y:S02]  /*11f90*/  SHF.R.U32.HI R148, RZ, 0x7, R147 ;  /* 0x00000007ff947819 */ /* 0x000fe40000011693 */
[----:B------:R-:W-:Y:S01]  /*11fa0*/  IADD3 R11, -R0, 0x1, RZ ;  /* 0x00000001000b7810 */ /* 0x000fe20007ffe1ff */
[----:B------:R-:W-:Y:S02]  /*11fb0*/  @!P1 IMAD R3, R16, 0x8, R2 ;  /* 0x0000000810039824 */ /* 0x000fe400078e0202 */
[----:B------:R-:W-:Y:S02]  /*11fc0*/  VIADD R10, R148, 0x9 ;  /* 0x00000009940a7836 */ /* 0x000fe40000000000 */
[----:B---3--:R-:W-:Y:S02]  /*11fd0*/  IMAD R11, R151, -0x2, R11 ;  /* 0xfffffffe970b7824 */ /* 0x008fe400078e020b */
[----:B------:R-:W-:Y:S01]  /*11fe0*/  @!P1 VIADD R3, R3, 0x16840 ;  /* 0x0001684003039836 */ /* 0x000fe20000000000 */
[----:B------:R-:W-:-:S02]  /*11ff0*/  SEL R10, R10, 0x9, !P2 ;  /* 0x000000090a0a7807 */ /* 0x000fc40005000000 */
[----:B----4-:R-:W-:Y:S02]  /*12000*/  IADD3 R11, -R150, R11, R149 ;  /* 0x0000000b960b7210 */ /* 0x010fe40007ffe195 */
[----:B------:R-:W-:Y:S01]  /*12010*/  @!P1 PRMT R3, RZ, 0x654, R3 ;  /* 0x00000654ff039816 */ /* 0x000fe20000000003 */
[----:B------:R1:W-:Y:S06]  /*12020*/  BAR.ARV R10, 0x100 ;  /* 0x0004000a0000751d */ /* 0x0003ec0000002000 */
[C---:B------:R-:W-:Y:S01]  /*12030*/  VIADD R120, R11.reuse, UR26 ;  /* 0x0000001a0b787c36 */ /* 0x040fe20008000000 */
[----:B------:R2:W-:Y:S01]  /*12040*/  @!P1 SYNCS.ARRIVE.TRANS64.RED.A1T0 RZ, [R3+URZ], RZ ;  /* 0x000000ff03ff99a7 */ /* 0x0005e2000810043f */
[----:B------:R-:W-:-:S02]  /*12050*/  VIADD R15, R11, UR8 ;  /* 0x000000080b0f7c36 */ /* 0x000fc40008000000 */
[--C-:B0-----:R-:W-:Y:S02]  /*12060*/  IMAD.IADD R14, R120, 0x1, R122.reuse ;  /* 0x00000001780e7824 */ /* 0x101fe400078e027a */
[----:B--2---:R-:W-:Y:S01]  /*12070*/  IMAD.IADD R3, R15, 0x1, R122 ;  /* 0x000000010f037824 */ /* 0x004fe200078e027a */
        /* <DEDUP_REMOVED lines=13> */
.L_x_14147:
[----:B------:R-:W-:-:S05]  /*12150*/  IMAD.U32 R123, RZ, RZ, UR4 ;  /* 0x00000004ff7b7e24 */ /* 0x000fca000f8e00ff */
[----:B------:R-:W-:-:S13]  /*12160*/  ISETP.NE.AND P2, PT, R123, 0x1, PT ;  /* 0x000000017b00780c */ /* 0x000fda0003f45270 */
[----:B------:R-:W0:Y:S02]  /*12170*/  @P2 LDC.64 R10, c[0x0][0x9e8] ;  /* 0x00027a00ff0a2b82 */ /* 0x000e240000000a00 */
[----:B0-----:R-:W-:-:S05]  /*12180*/  @P2 IMAD.HI.U32 R10, R122, R10, RZ ;  /* 0x0000000a7a0a2227 */ /* 0x001fca00078e00ff */
[----:B------:R-:W-:-:S07]  /*12190*/  @P2 SHF.R.U32.HI R122, RZ, R11, R10 ;  /* 0x0000000bff7a2219 */ /* 0x000fce000001160a */
.L_x_14148:
[----:B------:R-:W-:Y:S05]  /*121a0*/  BSYNC B0 ;  /* 0x0000000000007941 */ /* 0x000fea0003800000 */
.L_x_14146:
[----:B------:R-:W-:-:S04]  /*121b0*/  IMAD R122, R122, R123, -R0 ;  /* 0x0000007b7a7a7224 */ /* 0x000fc800078e0a00 */
[----:B------:R-:W-:-:S05]  /*121c0*/  IMAD R122, R151, -0x2, R122 ;  /* 0xfffffffe977a7824 */ /* 0x000fca00078e027a */
[----:B------:R-:W-:Y:S02]  /*121d0*/  VIADDMNMX R14, R122, R123, R14, PT ;  /* 0x0000007b7a0e7246 */ /* 0x000fe4000380010e */
[----:B------:R-:W-:-:S07]  /*121e0*/  VIMNMX R3, R3, R122, !PT ;  /* 0x0000007a03037248 */ /* 0x000fce0007fe0100 */
.L_x_14145:
        /* <DEDUP_REMOVED lines=113> */
.L_x_14151:
[----:B------:R-:W-:-:S05]  /*12900*/  IMAD.U32 R3, RZ, RZ, UR4 ;  /* 0x00000004ff037e24 */ /* 0x000fca000f8e00ff */
[----:B------:R-:W-:-:S13]  /*12910*/  ISETP.NE.AND P3, PT, R3, 0x1, PT ;  /* 0x000000010300780c */ /* 0x000fda0003f65270 */
[----:B------:R-:W0:Y:S02]  /*12920*/  @P3 LDC.64 R10, c[0x0][0x9e8] ;  /* 0x00027a00ff0a3b82 */ /* 0x000e240000000a00 */
[----:B0-----:R-:W-:-:S05]  /*12930*/  @P3 IMAD.HI.U32 R10, R121, R10, RZ ;  /* 0x0000000a790a3227 */ /* 0x001fca00078e00ff */
[----:B------:R-:W-:-:S07]  /*12940*/  @P3 SHF.R.U32.HI R121, RZ, R11, R10 ;  /* 0x0000000bff793219 */ /* 0x000fce000001160a */
.L_x_14152:
[----:B------:R-:W-:Y:S05]  /*12950*/  BSYNC B0 ;  /* 0x0000000000007941 */ /* 0x000fea0003800000 */
.L_x_14150:
[----:B------:R-:W-:-:S04]  /*12960*/  IMAD R0, R121, R3, -R0 ;  /* 0x0000000379007224 */ /* 0x000fc800078e0a00 */
[----:B------:R-:W-:-:S05]  /*12970*/  IMAD R0, R151, -0x2, R0 ;  /* 0xfffffffe97007824 */ /* 0x000fca00078e0200 */
[----:B------:R-:W-:Y:S02]  /*12980*/  VIADDMNMX R120, R0, R3, R120, PT ;  /* 0x0000000300787246 */ /* 0x000fe40003800178 */
[----:B------:R-:W-:-:S07]  /*12990*/  VIMNMX R15, R15, R0, !PT ;  /* 0x000000000f0f7248 */ /* 0x000fce0007fe0100 */
.L_x_14149:
[----:B------:R-:W-:Y:S01]  /*129a0*/  ISETP.GT.AND P3, PT, R15, 0x1, P2 ;  /* 0x000000010f00780c */ /* 0x000fe20001764270 */
[----:B------:R-:W-:Y:S01]  /*129b0*/  UMOV UR41, UR5 ;  /* 0x0000000500297c82 */ /* 0x000fe20008000000 */
        /* <DEDUP_REMOVED lines=87> */
[C---:B------:R-:W-:Y:S02]  /*12f30*/  ISETP.LT.OR P3, PT, R120.reuse, 0x4a, P3 ;  /* 0x0000004a7800780c */ /* 0x040fe40001f61670 */
[----:B0-----:R-:W-:Y:S02]  /*12f40*/  FMNMX.FTZ R0, R3, R0, !PT ;  /* 0x0000000003007209 */ /* 0x001fe40007810000 */
        /* <DEDUP_REMOVED lines=11> */
[----:B------:R-:W-:Y:S02]  /*13000*/  FSEL R70, R70, -INF , !P3 ;  /* 0xff80000046467808 */ /* 0x000fe40005800000 */
[----:B------:R-:W-:Y:S01]  /*13010*/  ISETP.GT.AND P3, PT, R15, 0x59, P2 ;  /* 0x000000590f00780c */ /* 0x000fe20001764270 */
[----:B------:R-:W-:-:S03]  /*13020*/  FMUL.FTZ R0, R3, UR41 ;  /* 0x0000002903007c20 */ /* 0x000fc60008410000 */
        /* <DEDUP_REMOVED lines=31> */
[----:B------:R-:W-:-:S03]  /*13220*/  FMNMX.FTZ R15, R27, R14, !PT ;  /* 0x0000000e1b0f7209 */ /* 0x000fc60007810000 */
        /* <DEDUP_REMOVED lines=18> */
[----:B------:R-:W-:Y:S01]  /*13350*/  FFMA.FTZ R138, R52, UR41, -R0 ;  /* 0x00000029348a7c23 */ /* 0x000fe20008010800 */
[----:B------:R0:W-:Y:S02]  /*13360*/  MUFU.EX2 R15, R37 ;  /* 0x00000025000f7308 */ /* 0x0001e40000000800 */
[----:B------:R-:W-:-:S04]  /*13370*/  FMNMX.FTZ R25, R39, R24, !PT ;  /* 0x0000001827197209 */ /* 0x000fc80007810000 */
        /* <DEDUP_REMOVED lines=24> */
[----:B------:R0:W-:Y:S03]  /*13500*/  MUFU.EX2 R25, R45 ;  /* 0x0000002d00197308 */ /* 0x0001e60000000800 */
[----:B------:R-:W-:-:S04]  /*13510*/  FMNMX.FTZ R28, R58, R29, !PT ;  /* 0x0000001d3a1c7209 */ /* 0x000fc80007810000 */
[----:B------:R-:W-:Y:S01]  /*13520*/  FMNMX.FTZ R29, R59, R28, !PT ;  /* 0x0000001c3b1d7209 */ /* 0x000fe20007810000 */
[----:B------:R-:W-:Y:S01]  /*13530*/  FFMA.FTZ R28, R49, UR41, -R0 ;  /* 0x00000029311c7c23 */ /* 0x000fe20008010800 */
[----:B------:R-:W-:Y:S01]  /*13540*/  MUFU.EX2 R10, R10 ;  /* 0x0000000a000a7308 */ /* 0x000fe20000000800 */
[----:B------:R-:W2:Y:S01]  /*13550*/  LDL R49, [R1+0x30] ;  /* 0x0000300001317983 */ /* 0x000ea20000100800 */
        /* <DEDUP_REMOVED lines=23> */
[----:B------:R-:W-:Y:S01]  /*136d0*/  MUFU.EX2 R136, R136 ;  /* 0x0000008800887308 */ /* 0x000fe20000000800 */
[----:B0-----:R-:W-:-:S05]  /*136e0*/  FMNMX.FTZ R45, R40, R41, !PT ;  /* 0x00000029282d7209 */ /* 0x001fca0007810000 */
[----:B------:R-:W0:Y:S01]  /*136f0*/  SHFL.BFLY PT, R48, R45, 0x1, 0x1f ;  /* 0x0c201f002d307f89 */ /* 0x000e2200000e0000 */
[--C-:B------:R-:W-:Y:S01]  /*13700*/  FFMA.FTZ R32, R57, UR41, -R0.reuse ;  /* 0x0000002939207c23 */ /* 0x100fe20008010800 */
[--C-:B------:R-:W-:Y:S01]  /*13710*/  FFMA.FTZ R36, R65, UR41, -R0.reuse ;  /* 0x0000002941247c23 */ /* 0x100fe20008010800 */
[----:B------:R-:W-:Y:S01]  /*13720*/  FFMA.FTZ R41, R77, UR41, -R0 ;  /* 0x000000294d297c23 */ /* 0x000fe20008010800 */
[----:B0-----:R-:W-:Y:S02]  /*13730*/  FMNMX.FTZ R0, R45, R48, !PT ;  /* 0x000000302d007209 */ /* 0x001fe40007810000 */
[----:B------:R-:W-:-:S05]  /*13740*/  FSEL R45, R3, RZ, P3 ;  /* 0x000000ff032d7208 */ /* 0x000fca0001800000 */
[----:B------:R-:W-:-:S04]  /*13750*/  FADD.FTZ R20, -R45, R20 ;  /* 0x000000142d147221 */ /* 0x000fc80000010100 */
[----:B------:R-:W-:Y:S01]  /*13760*/  FMUL.FTZ R20, R20, UR41 ;  /* 0x0000002914147c20 */ /* 0x000fe20008410000 */
[C---:B------:R-:W-:Y:S01]  /*13770*/  FMUL.FTZ R48, R0.reuse, UR41 ;  /* 0x0000002900307c20 */ /* 0x040fe20008410000 */
[----:B------:R-:W-:-:S04]  /*13780*/  FSETP.NEU.FTZ.AND P2, PT, R0, -INF , PT ;  /* 0xff8000000000780b */ /* 0x000fc80003f5d000 */
[----:B------:R-:W0:Y:S01]  /*13790*/  MUFU.EX2 R20, R20 ;  /* 0x0000001400147308 */ /* 0x000e220000000800 */
[----:B------:R-:W-:-:S05]  /*137a0*/  FSEL R48, R48, RZ, P2 ;  /* 0x000000ff30307208 */ /* 0x000fca0001000000 */
[--C-:B------:R-:W-:Y:S01]  /*137b0*/  FFMA.FTZ R149, R26, UR41, -R48.reuse ;  /* 0x000000291a957c23 */ /* 0x100fe20008010830 */
[--C-:B------:R-:W-:Y:S01]  /*137c0*/  FFMA.FTZ R26, R27, UR41, -R48.reuse ;  /* 0x000000291b1a7c23 */ /* 0x100fe20008010830 */
[--C-:B------:R-:W-:Y:S01]  /*137d0*/  FFMA.FTZ R27, R31, UR41, -R48.reuse ;  /* 0x000000291f1b7c23 */ /* 0x100fe20008010830 */
[----:B------:R-:W-:Y:S01]  /*137e0*/  FFMA.FTZ R31, R39, UR41, -R48 ;  /* 0x00000029271f7c23 */ /* 0x000fe20008010830 */
[----:B0-----:R-:W-:-:S04]  /*137f0*/  FFMA.FTZ R39, R20, R6, R148 ;  /* 0x0000000614277223 */ /* 0x001fc80000010094 */
[----:B------:R-:W-:-:S04]  /*13800*/  FADD.FTZ R39, R10, R39 ;  /* 0x000000270a277221 */ /* 0x000fc80000010000 */
[----:B------:R-:W-:-:S04]  /*13810*/  FADD.FTZ R6, R150, R39 ;  /* 0x0000002796067221 */ /* 0x000fc80000010000 */
[----:B------:R-:W-:Y:S01]  /*13820*/  FADD.FTZ R39, R11, R6 ;  /* 0x000000060b277221 */ /* 0x000fe20000010000 */
[----:B------:R-:W-:-:S03]  /*13830*/  FSEL R6, R0, RZ, P2 ;  /* 0x000000ff00067208 */ /* 0x000fc60001000000 */
[----:B------:R-:W-:Y:S02]  /*13840*/  FADD.FTZ R39, R144, R39 ;  /* 0x0000002790277221 */ /* 0x000fe40000010000 */
[----:B------:R-:W-:Y:S02]  /*13850*/  FADD.FTZ R6, -R6, R7 ;  /* 0x0000000706067221 */ /* 0x000fe40000010100 */
[----:B------:R-:W-:Y:S01]  /*13860*/  FADD.FTZ R39, R14, R39 ;  /* 0x000000270e277221 */ /* 0x000fe20000010000 */
[--C-:B------:R-:W-:Y:S01]  /*13870*/  FFMA.FTZ R147, R38, UR41, -R48.reuse ;  /* 0x0000002926937c23 */ /* 0x100fe20008010830 */
[----:B------:R-:W-:Y:S02]  /*13880*/  FMUL.FTZ R6, R6, UR41 ;  /* 0x0000002906067c20 */ /* 0x000fe40008410000 */
[----:B------:R-:W-:Y:S01]  /*13890*/  FADD.FTZ R38, R146, R39 ;  /* 0x0000002792267221 */ /* 0x000fe20000010000 */
[----:B------:R-:W-:Y:S01]  /*138a0*/  MUFU.EX2 R149, R149 ;  /* 0x0000009500957308 */ /* 0x000fe20000000800 */
[----:B------:R-:W-:-:S02]  /*138b0*/  FFMA.FTZ R151, R30, UR41, -R48 ;  /* 0x000000291e977c23 */ /* 0x000fc40008010830 */
[----:B------:R-:W-:-:S05]  /*138c0*/  FADD.FTZ R39, R15, R38 ;  /* 0x000000260f277221 */ /* 0x000fca0000010000 */
[----:B------:R-:W0:Y:S01]  /*138d0*/  MUFU.EX2 R7, R6 ;  /* 0x0000000600077308 */ /* 0x000e220000000800 */
[----:B------:R-:W-:Y:S01]  /*138e0*/  FADD.FTZ R39, R140, R39 ;  /* 0x000000278c277221 */ /* 0x000fe20000010000 */
[----:B------:R-:W-:-:S06]  /*138f0*/  FFMA.FTZ R145, R34, UR41, -R48 ;  /* 0x0000002922917c23 */ /* 0x000fcc0008010830 */
[----:B------:R-:W1:Y:S01]  /*13900*/  MUFU.EX2 R26, R26 ;  /* 0x0000001a001a7308 */ /* 0x000e620000000800 */
[----:B------:R-:W-:Y:S01]  /*13910*/  FADD.FTZ R39, R24, R39 ;  /* 0x0000002718277221 */ /* 0x000fe20000010000 */
[----:B------:R-:W-:-:S06]  /*13920*/  F2FP.F16.F32.PACK_AB R144, R14, R144 ;  /* 0x000000900e90723e */ /* 0x000fcc00000000ff */
[----:B------:R-:W3:Y:S01]  /*13930*/  MUFU.EX2 R28, R28 ;  /* 0x0000001c001c7308 */ /* 0x000ee20000000800 */
[----:B------:R-:W-:Y:S01]  /*13940*/  FADD.FTZ R14, R142, R39 ;  /* 0x000000278e0e7221 */ /* 0x000fe20000010000 */
[----:B------:R-:W-:-:S06]  /*13950*/  FFMA.FTZ R30, R35, UR41, -R48 ;  /* 0x00000029231e7c23 */ /* 0x000fcc0008010830 */
[----:B------:R-:W4:Y:S01]  /*13960*/  MUFU.EX2 R151, R151 ;  /* 0x0000009700977308 */ /* 0x000f220000000800 */
[----:B------:R-:W-:Y:S01]  /*13970*/  FADD.FTZ R39, R25, R14 ;  /* 0x0000000e19277221 */ /* 0x000fe20000010000 */
[----:B0-----:R-:W-:-:S06]  /*13980*/  FFMA.FTZ R5, R7, R5, R149 ;  /* 0x0000000507057223 */ /* 0x001fcc0000010095 */
[----:B------:R-:W0:Y:S08]  /*13990*/  MUFU.EX2 R138, R138 ;  /* 0x0000008a008a7308 */ /* 0x000e300000000800 */
[----:B------:R-:W5:Y:S01]  /*139a0*/  MUFU.EX2 R27, R27 ;  /* 0x0000001b001b7308 */ /* 0x000f620000000800 */
[----:B------:R-:W-:Y:S01]  /*139b0*/  FADD.FTZ R39, R136, R39 ;  /* 0x0000002788277221 */ /* 0x000fe20000010000 */
[----:B-1----:R-:W-:-:S06]  /*139c0*/  FADD.FTZ R6, R26, R5 ;  /* 0x000000051a067221 */ /* 0x002fcc0000010000 */
[----:B------:R-:W1:Y:S08]  /*139d0*/  MUFU.EX2 R29, R53 ;  /* 0x00000035001d7308 */ /* 0x000e700000000800 */
[----:B------:R-:W1:Y:S01]  /*139e0*/  MUFU.EX2 R145, R145 ;  /* 0x0000009100917308 */ /* 0x000e620000000800 */
[----:B------:R-:W-:Y:S02]  /*139f0*/  @!P1 IMAD R34, R21, 0x8, R2 ;  /* 0x0000000815229824 */ /* 0x000fe400078e0202 */
[----:B---3--:R-:W-:-:S05]  /*13a00*/  FADD.FTZ R39, R28, R39 ;  /* 0x000000271c277221 */ /* 0x008fca0000010000 */
[----:B------:R-:W3:Y:S01]  /*13a10*/  MUFU.EX2 R132, R132 ;  /* 0x0000008400847308 */ /* 0x000ee20000000800 */
[----:B----4-:R-:W-:Y:S01]  /*13a20*/  FADD.FTZ R6, R151, R6 ;  /* 0x0000000697067221 */ /* 0x010fe20000010000 */
[----:B------:R-:W-:-:S06]  /*13a30*/  FFMA.FTZ R141, R42, UR41, -R48 ;  /* 0x000000292a8d7c23 */ /* 0x000fcc0008010830 */
[----:B------:R-:W4:Y:S01]  /*13a40*/  MUFU.EX2 R30, R30 ;  /* 0x0000001e001e7308 */ /* 0x000f220000000800 */
[----:B------:R-:W-:Y:S02]  /*13a50*/  @!P1 VIADD R34, R34, 0x16860 ;  /* 0x0001686022229836 */ /* 0x000fe40000000000 */
[----:B0-----:R-:W-:-:S05]  /*13a60*/  FADD.FTZ R38, R138, R39 ;  /* 0x000000278a267221 */ /* 0x001fca0000010000 */
[----:B------:R-:W0:Y:S01]  /*13a70*/  MUFU.EX2 R32, R32 ;  /* 0x0000002000207308 */ /* 0x000e220000000800 */
[----:B-----5:R-:W-:Y:S01]  /*13a80*/  FADD.FTZ R6, R27, R6 ;  /* 0x000000061b067221 */ /* 0x020fe20000010000 */
[----:B------:R-:W-:-:S06]  /*13a90*/  FFMA.FTZ R21, R43, UR41, -R48 ;  /* 0x000000292b157c23 */ /* 0x000fcc0008010830 */
[----:B------:R-:W5:Y:S01]  /*13aa0*/  MUFU.EX2 R147, R147 ;  /* 0x0000009300937308 */ /* 0x000f620000000800 */
[----:B-1----:R-:W-:Y:S01]  /*13ab0*/  FADD.FTZ R39, R29, R38 ;  /* 0x000000261d277221 */ /* 0x002fe20000010000 */
[----:B------:R-:W-:-:S06]  /*13ac0*/  @!P1 PRMT R34, RZ, 0x654, R34 ;  /* 0x00000654ff229816 */ /* 0x000fcc0000000022 */
[----:B------:R-:W1:Y:S01]  /*13ad0*/  MUFU.EX2 R134, R134 ;  /* 0x0000008600867308 */ /* 0x000e620000000800 */
[----:B------:R-:W-:Y:S01]  /*13ae0*/  FADD.FTZ R5, R145, R6 ;  /* 0x0000000691057221 */ /* 0x000fe20000010000 */
[----:B------:R-:W-:-:S06]  /*13af0*/  FFMA.FTZ R143, R46, UR41, -R48 ;  /* 0x000000292e8f7c23 */ /* 0x000fcc0008010830 */
[----:B------:R-:W1:Y:S01]  /*13b00*/  MUFU.EX2 R31, R31 ;  /* 0x0000001f001f7308 */ /* 0x000e620000000800 */
[----:B---3--:R-:W-:Y:S01]  /*13b10*/  FADD.FTZ R39, R132, R39 ;  /* 0x0000002784277221 */ /* 0x008fe20000010000 */
[----:B------:R3:W-:Y:S06]  /*13b20*/  @!P1 SYNCS.ARRIVE.TRANS64.RED.A1T0 RZ, [R34+URZ], RZ ;  /* 0x000000ff22ff99a7 */ /* 0x0007ec000810043f */
[----:B------:R-:W2:Y:S01]  /*13b30*/  MUFU.EX2 R33, R61 ;  /* 0x0000003d00217308 */ /* 0x000ea20000000800 */
[----:B----4-:R-:W-:Y:S01]  /*13b40*/  FADD.FTZ R6, R30, R5 ;  /* 0x000000051e067221 */ /* 0x010fe20000010000 */
[----:B---3--:R-:W-:-:S06]  /*13b50*/  FFMA.FTZ R34, R47, UR41, -R48 ;  /* 0x000000292f227c23 */ /* 0x008fcc0008010830 */
[----:B------:R-:W3:Y:S01]  /*13b60*/  MUFU.EX2 R141, R141 ;  /* 0x0000008d008d7308 */ /* 0x000ee20000000800 */
[----:B0-----:R-:W-:Y:S01]  /*13b70*/  FADD.FTZ R39, R32, R39 ;  /* 0x0000002720277221 */ /* 0x001fe20000010000 */
[----:B-----5:R-:W-:-:S06]  /*13b80*/  FADD.FTZ R6, R147, R6 ;  /* 0x0000000693067221 */ /* 0x020fcc0000010000 */
[----:B------:R-:W0:Y:S01]  /*13b90*/  MUFU.EX2 R128, R128 ;  /* 0x0000008000807308 */ /* 0x000e220000000800 */
[----:B------:R-:W-:-:S07]  /*13ba0*/  FFMA.FTZ R137, R50, UR41, -R48 ;  /* 0x0000002932897c23 */ /* 0x000fce0008010830 */
[----:B------:R-:W4:Y:S01]  /*13bb0*/  MUFU.EX2 R21, R21 ;  /* 0x0000001500157308 */ /* 0x000f220000000800 */
[----:B-1----:R-:W-:Y:S01]  /*13bc0*/  FADD.FTZ R38, R134, R39 ;  /* 0x0000002786267221 */ /* 0x002fe20000010000 */
[----:B------:R-:W-:-:S06]  /*13bd0*/  FADD.FTZ R6, R31, R6 ;  /* 0x000000061f067221 */ /* 0x000fcc0000010000 */
[----:B------:R-:W1:Y:S01]  /*13be0*/  MUFU.EX2 R36, R36 ;  /* 0x0000002400247308 */ /* 0x000e620000000800 */
[----:B------:R-:W-:-:S07]  /*13bf0*/  FFMA.FTZ R35, R51, UR41, -R48 ;  /* 0x0000002933237c23 */ /* 0x000fce0008010830 */
[----:B------:R-:W5:Y:S01]  /*13c00*/  MUFU.EX2 R143, R143 ;  /* 0x0000008f008f7308 */ /* 0x000f620000000800 */
[----:B--2---:R-:W-:Y:S01]  /*13c10*/  FADD.FTZ R39, R33, R38 ;  /* 0x0000002621277221 */ /* 0x004fe20000010000 */
[----:B---3--:R-:W-:-:S06]  /*13c20*/  FADD.FTZ R6, R141, R6 ;  /* 0x000000068d067221 */ /* 0x008fcc0000010000 */
[----:B------:R-:W2:Y:S01]  /*13c30*/  MUFU.EX2 R130, R130 ;  /* 0x0000008200827308 */ /* 0x000ea20000000800 */
[----:B------:R-:W-:-:S07]  /*13c40*/  FFMA.FTZ R139, R54, UR41, -R48 ;  /* 0x00000029368b7c23 */ /* 0x000fce0008010830 */
[----:B------:R-:W3:Y:S01]  /*13c50*/  MUFU.EX2 R34, R34 ;  /* 0x0000002200227308 */ /* 0x000ee20000000800 */
[----:B0-----:R-:W-:Y:S01]  /*13c60*/  FADD.FTZ R39, R128, R39 ;  /* 0x0000002780277221 */ /* 0x001fe20000010000 */
[----:B----4-:R-:W-:-:S06]  /*13c70*/  FADD.FTZ R6, R21, R6 ;  /* 0x0000000615067221 */ /* 0x010fcc0000010000 */
[----:B------:R-:W0:Y:S08]  /*13c80*/  MUFU.EX2 R37, R37 ;  /* 0x0000002500257308 */ /* 0x000e300000000800 */
[----:B------:R-:W4:Y:S01]  /*13c90*/  MUFU.EX2 R137, R137 ;  /* 0x0000008900897308 */ /* 0x000f220000000800 */
[----:B------:R-:W-:Y:S01]  /*13ca0*/  FFMA.FTZ R55, R55, UR41, -R48 ;  /* 0x0000002937377c23 */ /* 0x000fe20008010830 */
[----:B-1----:R-:W-:Y:S01]  /*13cb0*/  FADD.FTZ R39, R36, R39 ;  /* 0x0000002724277221 */ /* 0x002fe20000010000 */
[----:B------:R-:W-:-:S05]  /*13cc0*/  F2FP.F16.F32.PACK_AB R146, R15, R146 ;  /* 0x000000920f92723e */ /* 0x000fca00000000ff */
[----:B------:R-:W1:Y:S01]  /*13cd0*/  MUFU.EX2 R124, R124 ;  /* 0x0000007c007c7308 */ /* 0x000e620000000800 */
[----:B-----5:R-:W-:Y:S01]  /*13ce0*/  FADD.FTZ R15, R143, R6 ;  /* 0x000000068f0f7221 */ /* 0x020fe20000010000 */
[----:B------:R-:W-:-:S06]  /*13cf0*/  FFMA.FTZ R133, R58, UR41, -R48 ;  /* 0x000000293a857c23 */ /* 0x000fcc0008010830 */
[----:B------:R-:W5:Y:S01]  /*13d00*/  MUFU.EX2 R35, R35 ;  /* 0x0000002300237308 */ /* 0x000f620000000800 */
[----:B------:R-:W-:Y:S01]  /*13d10*/  F2FP.F16.F32.PACK_AB R148, R10, R148 ;  /* 0x000000940a94723e */ /* 0x000fe200000000ff */
[----:B--2---:R-:W-:-:S06]  /*13d20*/  FADD.FTZ R38, R130, R39 ;  /* 0x0000002782267221 */ /* 0x004fcc0000010000 */
[----:B------:R-:W2:Y:S01]  /*13d30*/  MUFU.EX2 R40, R73 ;  /* 0x0000004900287308 */ /* 0x000ea20000000800 */
[----:B---3--:R-:W-:-:S07]  /*13d40*/  FADD.FTZ R6, R34, R15 ;  /* 0x0000000f22067221 */ /* 0x008fce0000010000 */
[----:B------:R-:W3:Y:S01]  /*13d50*/  MUFU.EX2 R139, R139 ;  /* 0x0000008b008b7308 */ /* 0x000ee20000000800 */
[----:B------:R-:W-:Y:S01]  /*13d60*/  FFMA.FTZ R59, R59, UR41, -R48 ;  /* 0x000000293b3b7c23 */ /* 0x000fe20008010830 */
[----:B0-----:R-:W-:-:S06]  /*13d70*/  FADD.FTZ R15, R37, R38 ;  /* 0x00000026250f7221 */ /* 0x001fcc0000010000 */
[----:B------:R-:W0:Y:S01]  /*13d80*/  MUFU.EX2 R126, R126 ;  /* 0x0000007e007e7308 */ /* 0x000e220000000800 */
[----:B----4-:R-:W-:Y:S01]  /*13d90*/  FADD.FTZ R6, R137, R6 ;  /* 0x0000000689067221 */ /* 0x010fe20000010000 */
[----:B------:R-:W-:-:S06]  /*13da0*/  FFMA.FTZ R135, R62, UR41, -R48 ;  /* 0x000000293e877c23 */ /* 0x000fcc0008010830 */
[----:B------:R-:W4:Y:S01]  /*13db0*/  MUFU.EX2 R10, R55 ;  /* 0x00000037000a7308 */ /* 0x000f220000000800 */
[----:B------:R-:W-:Y:S01]  /*13dc0*/  F2FP.F16.F32.PACK_AB R150, R11, R150 ;  /* 0x000000960b96723e */ /* 0x000fe200000000ff */
[----:B-1----:R-:W-:-:S06]  /*13dd0*/  FADD.FTZ R15, R124, R15 ;  /* 0x0000000f7c0f7221 */ /* 0x002fcc0000010000 */
[----:B------:R-:W1:Y:S01]  /*13de0*/  MUFU.EX2 R41, R41 ;  /* 0x0000002900297308 */ /* 0x000e620000000800 */
[----:B-----5:R-:W-:-:S07]  /*13df0*/  FADD.FTZ R6, R35, R6 ;  /* 0x0000000623067221 */ /* 0x020fce0000010000 */
[----:B------:R-:W5:Y:S01]  /*13e00*/  MUFU.EX2 R133, R133 ;  /* 0x0000008500857308 */ /* 0x000f620000000800 */
[----:B------:R-:W-:Y:S01]  /*13e10*/  F2FP.F16.F32.PACK_AB R142, R25, R142 ;  /* 0x0000008e198e723e */ /* 0x000fe200000000ff */
[----:B------:R-:W-:Y:S01]  /*13e20*/  FFMA.FTZ R63, R63, UR41, -R48 ;  /* 0x000000293f3f7c23 */ /* 0x000fe20008010830 */
[----:B--2---:R-:W-:-:S05]  /*13e30*/  FADD.FTZ R25, R40, R15 ;  /* 0x0000000f28197221 */ /* 0x004fca0000010000 */
[----:B------:R-:W2:Y:S01]  /*13e40*/  MUFU.EX2 R120, R120 ;  /* 0x0000007800787308 */ /* 0x000ea20000000800 */
[----:B---3--:R-:W-:Y:S01]  /*13e50*/  FADD.FTZ R15, R139, R6 ;  /* 0x000000068b0f7221 */ /* 0x008fe20000010000 */
[----:B------:R-:W-:-:S06]  /*13e60*/  FFMA.FTZ R129, R66, UR41, -R48 ;  /* 0x0000002942817c23 */ /* 0x000fcc0008010830 */
[----:B------:R-:W3:Y:S01]  /*13e70*/  MUFU.EX2 R11, R59 ;  /* 0x0000003b000b7308 */ /* 0x000ee20000000800 */
[----:B------:R-:W-:Y:S01]  /*13e80*/  F2FP.F16.F32.PACK_AB R140, R24, R140 ;  /* 0x0000008c188c723e */ /* 0x000fe200000000ff */
[----:B0-----:R-:W-:-:S06]  /*13e90*/  FADD.FTZ R24, R126, R25 ;  /* 0x000000197e187221 */ /* 0x001fcc0000010000 */
[----:B------:R-:W0:Y:S01]  /*13ea0*/  MUFU.EX2 R44, R44 ;  /* 0x0000002c002c7308 */ /* 0x000e220000000800 */
[----:B----4-:R-:W-:-:S07]  /*13eb0*/  FADD.FTZ R6, R10, R15 ;  /* 0x0000000f0a067221 */ /* 0x010fce0000010000 */
[----:B------:R-:W4:Y:S01]  /*13ec0*/  MUFU.EX2 R135, R135 ;  /* 0x0000008700877308 */ /* 0x000f220000000800 */
[----:B------:R-:W-:Y:S01]  /*13ed0*/  FFMA.FTZ R67, R67, UR41, -R48 ;  /* 0x0000002943437c23 */ /* 0x000fe20008010830 */
[----:B-1----:R-:W-:Y:S01]  /*13ee0*/  FADD.FTZ R15, R41, R24 ;  /* 0x00000018290f7221 */ /* 0x002fe20000010000 */
[----:B-----5:R-:W-:-:S05]  /*13ef0*/  FADD.FTZ R6, R133, R6 ;  /* 0x0000000685067221 */ /* 0x020fca0000010000 */
[----:B------:R-:W1:Y:S01]  /*13f00*/  MUFU.EX2 R14, R63 ;  /* 0x0000003f000e7308 */ /* 0x000e620000000800 */
[----:B------:R-:W-:Y:S01]  /*13f10*/  FFMA.FTZ R131, R70, UR41, -R48 ;  /* 0x0000002946837c23 */ /* 0x000fe20008010830 */
[----:B--2---:R-:W-:Y:S01]  /*13f20*/  FADD.FTZ R15, R120, R15 ;  /* 0x0000000f780f7221 */ /* 0x004fe20000010000 */
[----:B---3--:R-:W-:-:S05]  /*13f30*/  FADD.FTZ R6, R11, R6 ;  /* 0x000000060b067221 */ /* 0x008fca0000010000 */
[----:B------:R-:W2:Y:S01]  /*13f40*/  MUFU.EX2 R129, R129 ;  /* 0x0000008100817308 */ /* 0x000ea20000000800 */
[----:B------:R-:W-:Y:S01]  /*13f50*/  FFMA.FTZ R71, R71, UR41, -R48 ;  /* 0x0000002947477c23 */ /* 0x000fe20008010830 */
[----:B0-----:R-:W-:Y:S01]  /*13f60*/  FADD.FTZ R25, R44, R15 ;  /* 0x0000000f2c197221 */ /* 0x001fe20000010000 */
[----:B----4-:R-:W-:-:S05]  /*13f70*/  FADD.FTZ R15, R135, R6 ;  /* 0x00000006870f7221 */ /* 0x010fca0000010000 */
[----:B------:R-:W0:Y:S01]  /*13f80*/  MUFU.EX2 R5, R67 ;  /* 0x0000004300057308 */ /* 0x000e220000000800 */
[----:B------:R-:W-:Y:S01]  /*13f90*/  FFMA.FTZ R74, R74, UR41, -R48 ;  /* 0x000000294a4a7c23 */ /* 0x000fe20008010830 */
[----:B-1----:R-:W-:-:S06]  /*13fa0*/  FADD.FTZ R24, R14, R15 ;  /* 0x0000000f0e187221 */ /* 0x002fcc0000010000 */
[----:B------:R-:W1:Y:S01]  /*13fb0*/  MUFU.EX2 R131, R131 ;  /* 0x0000008300837308 */ /* 0x000e620000000800 */
[----:B------:R-:W-:Y:S01]  /*13fc0*/  FFMA.FTZ R75, R75, UR41, -R48 ;  /* 0x000000294b4b7c23 */ /* 0x000fe20008010830 */
[----:B--2---:R-:W-:-:S06]  /*13fd0*/  FADD.FTZ R24, R129, R24 ;  /* 0x0000001881187221 */ /* 0x004fcc0000010000 */
[----:B------:R-:W2:Y:S01]  /*13fe0*/  MUFU.EX2 R71, R71 ;  /* 0x0000004700477308 */ /* 0x000ea20000000800 */
[----:B------:R-:W-:Y:S01]  /*13ff0*/  FFMA.FTZ R78, R78, UR41, -R48 ;  /* 0x000000294e4e7c23 */ /* 0x000fe20008010830 */
[----:B0-----:R-:W-:-:S06]  /*14000*/  FADD.FTZ R24, R5, R24 ;  /* 0x0000001805187221 */ /* 0x001fcc0000010000 */
        /* <DEDUP_REMOVED lines=14> */
[-C--:B------:R-:W-:Y:S01]  /*140f0*/  FMUL.FTZ R88, R88, R20.reuse ;  /* 0x0000001458587220 */ /* 0x080fe20000410000 */
[-C--:B------:R-:W-:Y:S01]  /*14100*/  FMUL.FTZ R89, R89, R20.reuse ;  /* 0x0000001459597220 */ /* 0x080fe20000410000 */
[----:B------:R-:W-:-:S04]  /*14110*/  FMUL.FTZ R92, R92, R20 ;  /* 0x000000145c5c7220 */ /* 0x000fc80000410000 */
        /* <DEDUP_REMOVED lines=9> */
[-C--:B------:R-:W-:Y:S01]  /*141b0*/  FMUL.FTZ R108, R108, R20.reuse ;  /* 0x000000146c6c7220 */ /* 0x080fe20000410000 */
[-C--:B------:R-:W-:Y:S01]  /*141c0*/  FMUL.FTZ R109, R109, R20.reuse ;  /* 0x000000146d6d7220 */ /* 0x080fe20000410000 */
[-C--:B------:R-:W-:Y:S01]  /*141d0*/  FMUL.FTZ R112, R112, R20.reuse ;  /* 0x0000001470707220 */ /* 0x080fe20000410000 */
[-C--:B------:R-:W-:Y:S01]  /*141e0*/  FMUL.FTZ R113, R113, R20.reuse ;  /* 0x0000001471717220 */ /* 0x080fe20000410000 */
[-C--:B------:R-:W-:Y:S01]  /*141f0*/  FMUL.FTZ R116, R116, R20.reuse ;  /* 0x0000001474747220 */ /* 0x080fe20000410000 */
[----:B------:R-:W-:Y:S01]  /*14200*/  FMUL.FTZ R117, R117, R20 ;  /* 0x0000001475757220 */ /* 0x000fe20000410000 */
[----:B--2---:R-:W-:Y:S01]  /*14210*/  FADD.FTZ R20, R78, R15 ;  /* 0x0000000f4e147221 */ /* 0x004fe20000010000 */
[----:B------:R-:W2:Y:S01]  /*14220*/  MUFU.EX2 R86, R86 ;  /* 0x0000005600567308 */ /* 0x000ea20000000800 */
[----:B------:R-:W-:-:S02]  /*14230*/  ISETP.GT.AND P2, PT, R4, R49, PT ;  /* 0x000000310400720c */ /* 0x000fc40003f44270 */
[----:B0-----:R-:W-:-:S05]  /*14240*/  FADD.FTZ R15, R79, R20 ;  /* 0x000000144f0f7221 */ /* 0x001fca0000010000 */
[----:B------:R-:W0:Y:S01]  /*14250*/  MUFU.EX2 R45, R85 ;  /* 0x00000055002d7308 */ /* 0x000e220000000800 */
[----:B-1----:R-:W-:-:S07]  /*14260*/  FADD.FTZ R20, R82, R15 ;  /* 0x0000000f52147221 */ /* 0x002fce0000010000 */
[----:B------:R-:W1:Y:S01]  /*14270*/  MUFU.EX2 R48, R48 ;  /* 0x0000003000307308 */ /* 0x000e620000000800 */
[----:B------:R-:W-:Y:S01]  /*14280*/  F2FP.F16.F32.PACK_AB R133, R11, R133 ;  /* 0x000000850b85723e */ /* 0x000fe200000000ff */
[----:B---3--:R-:W-:Y:S01]  /*14290*/  FADD.FTZ R11, R83, R20 ;  /* 0x00000014530b7221 */ /* 0x008fe20000010000 */
[----:B----4-:R-:W-:-:S03]  /*142a0*/  FADD.FTZ R6, R122, R25 ;  /* 0x000000197a067221 */ /* 0x010fc60000010000 */
[----:B--2---:R-:W-:Y:S01]  /*142b0*/  FADD.FTZ R11, R86, R11 ;  /* 0x0000000b560b7221 */ /* 0x004fe20000010000 */
        /* <DEDUP_REMOVED lines=20> */
[----:B0-----:R-:W-:Y:S01]  /*14400*/  FADD.FTZ R6, R45, R6 ;  /* 0x000000062d067221 */ /* 0x001fe20000010000 */
[----:B------:R-:W-:Y:S01]  /*14410*/  F2FP.F16.F32.PACK_AB R138, R29, R138 ;  /* 0x0000008a1d8a723e */ /* 0x000fe200000000ff */
[----:B-1----:R-:W-:Y:S01]  /*14420*/  FADD.FTZ R5, R48, R11 ;  /* 0x0000000b30057221 */ /* 0x002fe20000010000 */
[----:B------:R-:W-:Y:S01]  /*14430*/  F2FP.F16.F32.PACK_AB R132, R32, R132 ;  /* 0x000000842084723e */ /* 0x000fe200000000ff */
[----:B------:R-:W-:Y:S01]  /*14440*/  VIADD R4, R4, 0xffffffff ;  /* 0xffffffff04047836 */ /* 0x000fe20000000000 */
        /* <DEDUP_REMOVED lines=23> */
[----:B------:R-:W-:Y:S06]  /*145c0*/  @P2 BRA `(.L_x_14153) ;  /* 0xffffffd000202947 */ /* 0x000fec000383ffff */
.L_x_14135:
[----:B------:R-:W-:Y:S05]  /*145d0*/  WARPSYNC.ALL ;  /* 0x0000000000007948 */ /* 0x000fea0003800000 */
[----:B------:R-:W-:Y:S06]  /*145e0*/  BAR.ARV 0x8, 0x200 ;  /* 0x0208000000007b1d */ /* 0x000fec0000002000 */
[----:B------:R-:W-:Y:S05]  /*145f0*/  @!P0 BRA `(.L_x_14154) ;  /* 0x0000000000048947 */ /* 0x000fea0003800000 */
[----:B------:R-:W-:Y:S01]  /*14600*/  BPT.TRAP 0x1 ;  /* 0x000000040000795c */ /* 0x000fe20000300000 */
.L_x_14154:
[----:B------:R-:W-:Y:S01]  /*14610*/  IMAD R11, R16, 0x8, R2 ;  /* 0x00000008100b7824 */ /* 0x000fe200078e0202 */
[----:B------:R-:W-:-:S04]  /*14620*/  SHF.L.U32 R4, R23, 0x1f, RZ ;  /* 0x0000001f17047819 */ /* 0x000fc800000006ff */
[----:B------:R0:W1:Y:S01]  /*14630*/  SYNCS.PHASECHK.TRANS64.TRYWAIT P2, [R11+URZ+0x16850], R4 ;  /* 0x016850040b0075a7 */ /* 0x000062000804017f */
[----:B------:R-:W-:Y:S05]  /*14640*/  @!P0 BRA `(.L_x_14155) ;  /* 0x0000000000048947 */ /* 0x000fea0003800000 */
[----:B------:R-:W-:Y:S01]  /*14650*/  BPT.TRAP 0x1 ;  /* 0x000000040000795c */ /* 0x000fe20000300000 */
.L_x_14155:
[----:B------:R-:W-:-:S05]  /*14660*/  VIADD R2, R2, 0x400 ;  /* 0x0000040002027836 */ /* 0x000fca0000000000 */
[----:B------:R-:W-:-:S04]  /*14670*/  SHF.R.U32.HI R2, RZ, 0x4, R2 ;  /* 0x00000004ff027819 */ /* 0x000fc80000011602 */
[----:B------:R-:W-:Y:S01]  /*14680*/  LOP3.LUT R9, R2, 0x3fff, RZ, 0xc0, !PT ;  /* 0x00003fff02097812 */ /* 0x000fe200078ec0ff */
[----:B-1----:R-:W-:Y:S06]  /*14690*/  @P2 BRA `(.L_x_14156) ;  /* 0x0000000000082947 */ /* 0x002fec0003800000 */
[----:B------:R-:W1:Y:S02]  /*146a0*/  SYNCS.PHASECHK.TRANS64.TRYWAIT P0, [R11+URZ+0x16850], R4 ;  /* 0x016850040b0075a7 */ /* 0x000e64000800017f */
[----:B-1----:R-:W-:Y:S05]  /*146b0*/  @!P0 BRA `(.L_x_14157) ;  /* 0x0000009c002c8947 */ /* 0x002fea0003800000 */
.L_x_14156:
[----:B------:R-:W-:Y:S01]  /*146c0*/  IMAD R8, R16, 0x400, R9 ;  /* 0x0000040010087824 */ /* 0x000fe200078e0209 */
[----:B------:R-:W2:Y:S01]  /*146d0*/  LDL.LU R24, [R1+0x48] ;  /* 0x0000480001187983 */ /* 0x000ea20000300800 */
[----:B------:R-:W-:Y:S01]  /*146e0*/  IMAD.MOV.U32 R9, RZ, RZ, 0x40000040 ;  /* 0x40000040ff097424 */ /* 0x000fe200078e00ff */
[----:B------:R-:W-:Y:S05]  /*146f0*/  WARPSYNC.ALL ;  /* 0x0000000000007948 */ /* 0x000fea0003800000 */
[C---:B------:R-:W-:Y:S01]  /*14700*/  R2UR UR6, R8.reuse ;  /* 0x00000000080672ca */ /* 0x040fe200000e0000 */
[----:B------:R-:W-:Y:S01]  /*14710*/  WARPGROUP.ARRIVE ;  /* 0x00000000000079c5 */ /* 0x000fe20000000000 */
[----:B------:R-:W-:Y:S01]  /*14720*/  R2UR UR7, R9 ;  /* 0x00000000090772ca */ /* 0x000fe200000e0000 */
[----:B------:R-:W-:Y:S01]  /*14730*/  VIADD R12, R8, 0x80 ;  /* 0x00000080080c7836 */ /* 0x000fe20000000000 */
[----:B------:R-:W0:Y:S01]  /*14740*/  SHFL.BFLY PT, R2, R5, 0x2, 0x1f ;  /* 0x0c401f0005027f89 */ /* 0x000e2200000e0000 */
[----:B------:R-:W-:Y:S01]  /*14750*/  IMAD.MOV.U32 R13, RZ, RZ, 0x40000040 ;  /* 0x40000040ff0d7424 */ /* 0x000fe200078e00ff */
[----:B------:R-:W-:Y:S01]  /*14760*/  CS2R R14, SRZ ;  /* 0x00000000000e7805 */ /* 0x000fe2000001ff00 */
[----:B------:R-:W-:Y:S01]  /*14770*/  IMAD.MOV.U32 R9, RZ, RZ, 0x40000040 ;  /* 0x40000040ff097424 */ /* 0x000fe200078e00ff */
[----:B------:R-:W3:Y:S01]  /*14780*/  SHFL.BFLY PT, R7, R6, 0x2, 0x1f ;  /* 0x0c401f0006077f89 */ /* 0x000ee200000e0000 */
[----:B------:R-:W-:-:S02]  /*14790*/  VIADD R16, R16, 0x1 ;  /* 0x0000000110107836 */ /* 0x000fc40000000000 */
[----:B------:R-:W-:Y:S02]  /*147a0*/  IMAD.U32 R10, RZ, RZ, UR41 ;  /* 0x00000029ff0a7e24 */ /* 0x000fe4000f8e00ff */
[----:B------:R-:W-:Y:S01]  /*147b0*/  IMAD.MOV.U32 R20, RZ, RZ, -0x800000 ;  /* 0xff800000ff147424 */ /* 0x000fe200078e00ff */
[----:B------:R-:W-:Y:S01]  /*147c0*/  ISETP.NE.AND P2, PT, R16, 0x2, PT ;  /* 0x000000021000780c */ /* 0x000fe20003f45270 */
[----:B------:R-:W-:Y:S01]  /*147d0*/  HGMMA.64x64x16.F32 R88, R148, gdesc[UR4].tnspB, R88, gsb0 ;  /* 0x40e0000494587df0 */ /* 0x000fe20008000858 */
[----:B------:R-:W-:Y:S01]  /*147e0*/  R2UR UR6, R12 ;  /* 0x000000000c0672ca */ /* 0x000fe200000e0000 */
[----:B------:R-:W-:Y:S01]  /*147f0*/  VIADD R12, R8, 0x100 ;  /* 0x00000100080c7836 */ /* 0x000fe20000000000 */
[----:B------:R-:W-:Y:S01]  /*14800*/  R2UR UR7, R13 ;  /* 0x000000000d0772ca */ /* 0x000fe200000e0000 */
[----:B------:R-:W-:Y:S01]  /*14810*/  IMAD.MOV.U32 R13, RZ, RZ, 0x40000040 ;  /* 0x40000040ff0d7424 */ /* 0x000fe200078e00ff */
[----:B------:R-:W-:Y:S01]  /*14820*/  SEL R16, R16, RZ, P2 ;  /* 0x000000ff10107207 */ /* 0x000fe20001000000 */
[----:B------:R-:W-:-:S02]  /*14830*/  IMAD.MOV.U32 R21, RZ, RZ, -0x800000 ;  /* 0xff800000ff157424 */ /* 0x000fc400078e00ff */
[----:B01----:R-:W-:Y:S01]  /*14840*/  FADD.FTZ R4, R2, R5 ;  /* 0x0000000502047221 */ /* 0x003fe20000010000 */
[----:B---3--:R-:W-:-:S05]  /*14850*/  FADD.FTZ R7, R7, R6 ;  /* 0x0000000607077221 */ /* 0x008fca0000010000 */
[----:B------:R-:W0:Y:S01]  /*14860*/  SHFL.BFLY PT, R2, R7, 0x1, 0x1f ;  /* 0x0c201f0007027f89 */ /* 0x000e2200000e0000 */
[----:B------:R-:W-:Y:S02]  /*14870*/  WARPGROUP.DEPBAR.LE gsb0, 0x0 ;  /* 0x00008000000079c5 */ /* 0x000fe40000010000 */
[----:B------:R-:W-:-:S06]  /*14880*/  WARPGROUP.ARRIVE ;  /* 0x00000000000079c5 */ /* 0x000fcc0000000000 */
[----:B------:R-:W-:Y:S01]  /*14890*/  HGMMA.64x64x16.F32 R88, R144, gdesc[UR4].tnspB, R88, gsb0 ;  /* 0x40e0000490587df0 */ /* 0x000fe20008000858 */
[----:B------:R-:W-:Y:S01]  /*148a0*/  R2UR UR6, R12 ;  /* 0x000000000c0672ca */ /* 0x000fe200000e0000 */
[----:B------:R-:W-:Y:S01]  /*148b0*/  VIADD R12, R8, 0x180 ;  /* 0x00000180080c7836 */ /* 0x000fe20000000000 */
[----:B------:R-:W-:Y:S01]  /*148c0*/  R2UR UR7, R13 ;  /* 0x000000000d0772ca */ /* 0x000fe200000e0000 */
[----:B------:R-:W-:Y:S01]  /*148d0*/  IMAD.MOV.U32 R13, RZ, RZ, 0x40000040 ;  /* 0x40000040ff0d7424 */ /* 0x000fe200078e00ff */
[----:B------:R-:W-:Y:S02]  /*148e0*/  WARPGROUP.DEPBAR.LE gsb0, 0x0 ;  /* 0x00008000000079c5 */ /* 0x000fe40000010000 */
[----:B------:R-:W-:-:S09]  /*148f0*/  WARPGROUP.ARRIVE ;  /* 0x00000000000079c5 */ /* 0x000fd20000000000 */
        /* <DEDUP_REMOVED lines=11> */
[----:B------:R-:W-:Y:S02]  /*149b0*/  IMAD.MOV.U32 R13, RZ, RZ, 0x40000040 ;  /* 0x40000040ff0d7424 */ /* 0x000fe400078e00ff */
[----:B--2---:R-:W-:-:S05]  /*149c0*/  VIADD R24, R24, 0x1 ;  /* 0x0000000118187836 */ /* 0x004fca0000000000 */
[----:B------:R-:W-:Y:S01]  /*149d0*/  STL [R1+0x48], R24 ;  /* 0x0000481801007387 */ /* 0x000fe20000100800 */
[----:B------:R-:W-:Y:S02]  /*149e0*/  WARPGROUP.DEPBAR.LE gsb0, 0x0 ;  /* 0x00008000000079c5 */ /* 0x000fe40000010000 */
[----:B------:R-:W-:-:S06]  /*149f0*/  WARPGROUP.ARRIVE ;  /* 0x00000000000079c5 */ /* 0x000fcc0000000000 */
[----:B------:R-:W-:Y:S01]  /*14a00*/  HGMMA.64x64x16.F32 R88, R132, gdesc[UR4].tnspB, R88, gsb0 ;  /* 0x40e0000484587df0 */ /* 0x000fe20008000858 */
[----:B------:R-:W-:Y:S01]  /*14a10*/  R2UR UR6, R12 ;  /* 0x000000000c0672ca */ /* 0x000fe200000e0000 */
[C---:B------:R-:W-:Y:S01]  /*14a20*/  VIADD R12, R8.reuse, 0x300 ;  /* 0x00000300080c7836 */ /* 0x040fe20000000000 */
[----:B------:R-:W-:Y:S01]  /*14a30*/  R2UR UR7, R13 ;  /* 0x000000000d0772ca */ /* 0x000fe200000e0000 */
[----:B------:R-:W-:Y:S02]  /*14a40*/  IMAD.MOV.U32 R13, RZ, RZ, 0x40000040 ;  /* 0x40000040ff0d7424 */ /* 0x000fe400078e00ff */
[----:B------:R-:W-:Y:S01]  /*14a50*/  VIADD R8, R8, 0x380 ;  /* 0x0000038008087836 */ /* 0x000fe20000000000 */
[----:B------:R-:W-:Y:S02]  /*14a60*/  WARPGROUP.DEPBAR.LE gsb0, 0x0 ;  /* 0x00008000000079c5 */ /* 0x000fe40000010000 */
[----:B------:R-:W-:-:S07]  /*14a70*/  WARPGROUP.ARRIVE ;  /* 0x00000000000079c5 */ /* 0x000fce0000000000 */
[----:B------:R-:W-:Y:S01]  /*14a80*/  HGMMA.64x64x16.F32 R88, R128, gdesc[UR4].tnspB, R88, gsb0 ;  /* 0x40e0000480587df0 */ /* 0x000fe20008000858 */
[----:B------:R-:W-:Y:S02]  /*14a90*/  R2UR UR6, R12 ;  /* 0x000000000c0672ca */ /* 0x000fe400000e0000 */
[----:B------:R-:W-:Y:S01]  /*14aa0*/  R2UR UR7, R13 ;  /* 0x000000000d0772ca */ /* 0x000fe200000e0000 */
[----:B------:R-:W-:Y:S02]  /*14ab0*/  WARPGROUP.DEPBAR.LE gsb0, 0x0 ;  /* 0x00008000000079c5 */ /* 0x000fe40000010000 */
[----:B------:R-:W-:-:S10]  /*14ac0*/  WARPGROUP.ARRIVE ;  /* 0x00000000000079c5 */ /* 0x000fd40000000000 */
[----:B------:R-:W-:Y:S01]  /*14ad0*/  HGMMA.64x64x16.F32 R88, R124, gdesc[UR4].tnspB, R88, gsb0 ;  /* 0x40e000047c587df0 */ /* 0x000fe20008000858 */
[----:B------:R-:W-:Y:S01]  /*14ae0*/  R2UR UR6, R8 ;  /* 0x00000000080672ca */ /* 0x000fe200000e0000 */
[----:B0-----:R-:W-:Y:S01]  /*14af0*/  FADD.FTZ R8, R7, R2 ;  /* 0x0000000207087221 */ /* 0x001fe20000010000 */
[----:B------:R-:W-:Y:S02]  /*14b00*/  R2UR UR7, R9 ;  /* 0x00000000090772ca */ /* 0x000fe400000e0000 */
[----:B------:R-:W0:Y:S01]  /*14b10*/  SHFL.BFLY PT, R9, R4, 0x1, 0x1f ;  /* 0x0c201f0004097f89 */ /* 0x000e2200000e0000 */
[----:B------:R-:W-:Y:S02]  /*14b20*/  SEL R2, RZ, 0x1, P2 ;  /* 0x00000001ff027807 */ /* 0x000fe40001000000 */
[----:B------:R-:W-:Y:S02]  /*14b30*/  FSETP.NE.FTZ.AND P0, PT, R8, RZ, PT ;  /* 0x000000ff0800720b */ /* 0x000fe40003f15000 */
[----:B------:R-:W-:Y:S01]  /*14b40*/  LOP3.LUT R23, R23, R2, RZ, 0x3c, !PT ;  /* 0x0000000217177212 */ /* 0x000fe200078e3cff */
[----:B------:R-:W-:-:S10]  /*14b50*/  IMAD.U32 R2, RZ, RZ, UR41 ;  /* 0x00000029ff027e24 */ /* 0x000fd4000f8e00ff */
[----:B------:R-:W1:Y:S01]  /*14b60*/  @P0 MUFU.LG2 R5, R8 ;  /* 0x0000000800050308 */ /* 0x000e620000000c00 */
[----:B------:R-:W-:Y:S01]  /*14b70*/  @P0 FMUL.FTZ R2, R2, 0.69314718246459960938 ;  /* 0x3f31721802020820 */ /* 0x000fe20000410000 */
[----:B0-----:R-:W-:Y:S01]  /*14b80*/  FADD.FTZ R9, R4, R9 ;  /* 0x0000000904097221 */ /* 0x001fe20000010000 */
[----:B------:R-:W-:-:S05]  /*14b90*/  @!P1 VIADD R4, R11, 0x16860 ;  /* 0x000168600b049836 */ /* 0x000fca0000000000 */
[----:B------:R-:W-:Y:S01]  /*14ba0*/  @P0 MUFU.RCP R14, R8 ;  /* 0x00000008000e0308 */ /* 0x000fe20000001000 */
[----:B------:R-:W-:Y:S02]  /*14bb0*/  FSETP.NE.FTZ.AND P3, PT, R9, RZ, PT ;  /* 0x000000ff0900720b */ /* 0x000fe40003f75000 */
[----:B------:R-:W-:Y:S01]  /*14bc0*/  @!P1 PRMT R4, RZ, 0x654, R4 ;  /* 0x00000654ff049816 */ /* 0x000fe20000000004 */
[----:B-1----:R-:W-:-:S04]  /*14bd0*/  @P0 FMUL.FTZ R5, R5, 0.69314718246459960938 ;  /* 0x3f31721805050820 */ /* 0x002fc80000410000 */
[----:B------:R-:W-:Y:S01]  /*14be0*/  @P0 FFMA.FTZ R21, R2, R3, R5 ;  /* 0x0000000302150223 */ /* 0x000fe20000010005 */
[----:B------:R-:W-:-:S05]  /*14bf0*/  PLOP3.LUT P0, PT, PT, PT, PT, 0x8, 0x0 ;  /* 0x000000000000781c */ /* 0x000fca0003f0e170 */
[----:B------:R-:W0:Y:S01]  /*14c00*/  @P3 MUFU.LG2 R6, R9 ;  /* 0x0000000900063308 */ /* 0x000e220000000c00 */
[----:B------:R-:W-:-:S07]  /*14c10*/  @P3 FMUL.FTZ R10, R10, 0.69314718246459960938 ;  /* 0x3f3172180a0a3820 */ /* 0x000fce0000410000 */
[----:B------:R-:W1:Y:S01]  /*14c20*/  @P3 MUFU.RCP R15, R9 ;  /* 0x00000009000f3308 */ /* 0x000e620000001000 */
[----:B0-----:R-:W-:-:S04]  /*14c30*/  @P3 FMUL.FTZ R7, R6, 0.69314718246459960938 ;  /* 0x3f31721806073820 */ /* 0x001fc80000410000 */
[----:B------:R-:W-:Y:S01]  /*14c40*/  @P3 FFMA.FTZ R20, R10, R0, R7 ;  /* 0x000000000a143223 */ /* 0x000fe20000010007 */
[----:B------:R-:W-:Y:S02]  /*14c50*/  WARPGROUP.DEPBAR.LE gsb0, 0x0 ;  /* 0x00008000000079c5 */ /* 0x000fe40000010000 */
[----:B------:R-:W-:-:S06]  /*14c60*/  WARPGROUP.ARRIVE ;  /* 0x00000000000079c5 */ /* 0x000fcc0000000000 */
[----:B------:R-:W-:Y:S03]  /*14c70*/  HGMMA.64x64x16.F32 R88, R120, gdesc[UR4].tnspB, R88, gsb0 ;  /* 0x40e0000478587df0 */ /* 0x000fe60008000858 */
        /* <DEDUP_REMOVED lines=33> */
[----:B0-----:R-:W-:-:S07]  /*14e90*/  FMUL.FTZ R15, R119, R15 ;  /* 0x0000000f770f7220 */ /* 0x001fce0000410000 */
.L_x_14050:
        /* <DEDUP_REMOVED lines=12> */
[----:B------:R-:W-:Y:S02]  /*14f60*/  LOP3.LUT R3, R0, 0xfffffff8, RZ, 0xc0, !PT ;  /* 0xfffffff800037812 */ /* 0x000fe400078ec0ff */
[----:B------:R-:W-:-:S03]  /*14f70*/  SHF.R.S32.HI R30, RZ, 0x3, R0 ;  /* 0x00000003ff1e7819 */ /* 0x000fc60000011400 */
[----:B------:R-:W-:-:S04]  /*14f80*/  IMAD.IADD R3, R44, 0x1, -R3 ;  /* 0x000000012c037824 */ /* 0x000fc800078e0a03 */
[----:B------:R-:W-:-:S05]  /*14f90*/  IMAD.SHL.U32 R29, R3, 0x8, RZ ;  /* 0x00000008031d7824 */ /* 0x000fca00078e00ff */
[----:B------:R-:W-:Y:S01]  /*14fa0*/  SHF.R.S32.HI R28, RZ, 0x1f, R29 ;  /* 0x0000001fff1c7819 */ /* 0x000fe2000001141d */
[----:B------:R-:W-:Y:S06]  /*14fb0*/  BAR.ARV 0x4, 0x200 ;  /* 0x0108000000007b1d */ /* 0x000fec0000002000 */
[----:B0-----:R-:W-:Y:S05]  /*14fc0*/  @P0 BRA `(.L_x_14159) ;  /* 0x0000000c00ac0947 */ /* 0x001fea0003800000 */
[----:B------:R-:W2:Y:S04]  /*14fd0*/  LDL R4, [R1+0x54] ;  /* 0x0000540001047983 */ /* 0x000ea80000100800 */
[----:B------:R-:W3:Y:S01]  /*14fe0*/  LDL R41, [R1+0x44] ;  /* 0x0000440001297983 */ /* 0x000ee20000100800 */
[----:B------:R-:W0:Y:S01]  /*14ff0*/  S2R R5, SR_SWINHI ;  /* 0x0000000000057919 */ /* 0x000e220000002f00 */
[----:B------:R-:W-:Y:S05]  /*15000*/  WARPSYNC.ALL ;  /* 0x0000000000007948 */ /* 0x000fea0003800000 */
[----:B------:R-:W-:Y:S01]  /*15010*/  F2FP.F16.F32.PACK_AB R10, R10, R27 ;  /* 0x0000001b0a0a723e */ /* 0x000fe200000000ff */
[----:B------:R-:W-:Y:S01]  /*15020*/  ULDC.64 UR4, c[0x0][0xc00] ;  /* 0x0003000000047ab9 */ /* 0x000fe20000000a00 */
[----:B------:R-:W3:Y:S01]  /*15030*/  LDC.64 R26, c[0x0][0xc00] ;  /* 0x00030000ff1a7b82 */ /* 0x000ee20000000a00 */
[----:B------:R-:W4:Y:S04]  /*15040*/  LDL R40, [R1+0x28] ;  /* 0x0000280001287983 */ /* 0x000f280000100800 */
[----:B------:R-:W4:Y:S01]  /*15050*/  LDL R44, [R1+0x18] ;  /* 0x00001800012c7983 */ /* 0x000f220000100800 */
[----:B-----5:R-:W-:-:S02]  /*15060*/  MOV R24, R2 ;  /* 0x0000000200187202 */ /* 0x020fc40000000f00 */
[----:B0-----:R-:W-:Y:S02]  /*15070*/  MOV R25, R5 ;  /* 0x0000000500197202 */ /* 0x001fe40000000f00 */
[----:B------:R-:W-:Y:S02]  /*15080*/  F2FP.F16.F32.PACK_AB R11, R11, R94 ;  /* 0x0000005e0b0b723e */ /* 0x000fe400000000ff */
[----:B------:R-:W-:Y:S02]  /*15090*/  F2FP.F16.F32.PACK_AB R14, R14, R31 ;  /* 0x0000001f0e0e723e */ /* 0x000fe400000000ff */
[----:B------:R-:W-:Y:S01]  /*150a0*/  F2FP.F16.F32.PACK_AB R15, R15, R118 ;  /* 0x000000760f0f723e */ /* 0x000fe200000000ff */
[----:B------:R-:W-:Y:S01]  /*150b0*/  IMAD.MOV.U32 R31, RZ, RZ, RZ ;  /* 0x000000ffff1f7224 */ /* 0x000fe200078e00ff */
[----:B------:R-:W-:Y:S01]  /*150c0*/  BAR.SYNC.DEFER_BLOCKING 0x1, 0x180 ;  /* 0x0046000000007b1d */ /* 0x000fe20000010000 */
[----:B--2---:R-:W-:-:S03]  /*150d0*/  IMAD.WIDE R8, R4, 0x2, R24 ;  /* 0x0000000204087825 */ /* 0x004fc600078e0218 */
[C---:B------:R-:W-:Y:S02]  /*150e0*/  LOP3.LUT R5, R8.reuse, 0x380, RZ, 0xc0, !PT ;  /* 0x0000038008057812 */ /* 0x040fe400078ec0ff */
[C---:B------:R-:W-:Y:S02]  /*150f0*/  IADD3 R7, P1, R8.reuse, 0x40, RZ ;  /* 0x0000004008077810 */ /* 0x040fe40007f3e0ff */
[C---:B------:R-:W-:Y:S02]  /*15100*/  IADD3 R37, P0, R8.reuse, 0x60, RZ ;  /* 0x0000006008257810 */ /* 0x040fe40007f1e0ff */
[----:B------:R-:W-:Y:S02]  /*15110*/  SHF.R.U64 R5, R5, 0x3, RZ ;  /* 0x0000000305057819 */ /* 0x000fe400000012ff */
[----:B------:R-:W-:Y:S02]  /*15120*/  IADD3 R13, P2, R8, 0x20, RZ ;  /* 0x00000020080d7810 */ /* 0x000fe40007f5e0ff */
[----:B------:R-:W-:-:S02]  /*15130*/  LOP3.LUT R6, R7, 0x380, RZ, 0xc0, !PT ;  /* 0x0000038007067812 */ /* 0x000fc400078ec0ff */
[----:B------:R-:W-:Y:S01]  /*15140*/  LOP3.LUT R8, R5, R8, RZ, 0x3c, !PT ;  /* 0x0000000805087212 */ /* 0x000fe200078e3cff */
[--C-:B------:R-:W-:Y:S01]  /*15150*/  IMAD.X R5, RZ, RZ, R9.reuse, P0 ;  /* 0x000000ffff057224 */ /* 0x100fe200000e0609 */
[----:B------:R-:W-:Y:S02]  /*15160*/  ISETP.NE.U32.AND P0, PT, RZ, UR4, PT ;  /* 0x00000004ff007c0c */ /* 0x000fe4000bf05070 */
[----:B------:R-:W-:Y:S02]  /*15170*/  SHF.R.U64 R6, R6, 0x3, RZ ;  /* 0x0000000306067819 */ /* 0x000fe400000012ff */
[----:B------:R-:W-:Y:S01]  /*15180*/  ISETP.NE.AND.EX P0, PT, RZ, UR5, PT, P0 ;  /* 0x00000005ff007c0c */ /* 0x000fe2000bf05300 */
[----:B------:R-:W-:Y:S01]  /*15190*/  ULDC.64 UR4, c[0x0][0xc08] ;  /* 0x0003020000047ab9 */ /* 0x000fe20000000a00 */
[----:B------:R-:W-:Y:S01]  /*151a0*/  LOP3.LUT R6, R6, R7, RZ, 0x3c, !PT ;  /* 0x0000000706067212 */ /* 0x000fe200078e3cff */
[----:B------:R-:W-:Y:S01]  /*151b0*/  IMAD.X R7, RZ, RZ, R9, P1 ;  /* 0x000000ffff077224 */ /* 0x000fe200008e0609 */
[----:B------:R-:W-:-:S02]  /*151c0*/  LOP3.LUT R12, R13, 0x380, RZ, 0xc0, !PT ;  /* 0x000003800d0c7812 */ /* 0x000fc400078ec0ff */
[----:B------:R-:W-:Y:S02]  /*151d0*/  ISETP.NE.U32.AND P1, PT, RZ, UR4, PT ;  /* 0x00000004ff007c0c */ /* 0x000fe4000bf25070 */
[----:B------:R-:W-:Y:S02]  /*151e0*/  LOP3.LUT R4, R37, 0x380, RZ, 0xc0, !PT ;  /* 0x0000038025047812 */ /* 0x000fe400078ec0ff */
[----:B------:R-:W-:Y:S02]  /*151f0*/  SHF.R.U64 R12, R12, 0x3, RZ ;  /* 0x000000030c0c7819 */ /* 0x000fe400000012ff */
[----:B------:R-:W-:Y:S02]  /*15200*/  ISETP.NE.AND.EX P1, PT, RZ, UR5, PT, P1 ;  /* 0x00000005ff007c0c */ /* 0x000fe4000bf25310 */
[----:B------:R-:W-:Y:S02]  /*15210*/  SHF.R.U64 R4, R4, 0x3, RZ ;  /* 0x0000000304047819 */ /* 0x000fe400000012ff */
[----:B------:R-:W-:Y:S01]  /*15220*/  LOP3.LUT R12, R12, R13, RZ, 0x3c, !PT ;  /* 0x0000000d0c0c7212 */ /* 0x000fe200078e3cff */
[----:B------:R-:W-:Y:S01]  /*15230*/  IMAD.X R13, RZ, RZ, R9, P2 ;  /* 0x000000ffff0d7224 */ /* 0x000fe200010e0609 */
[----:B------:R-:W-:-:S02]  /*15240*/  MOV R0, R8 ;  /* 0x0000000800007202 */ /* 0x000fc40000000f00 */
[----:B------:R-:W-:Y:S02]  /*15250*/  LOP3.LUT R4, R4, R37, RZ, 0x3c, !PT ;  /* 0x0000002504047212 */ /* 0x000fe400078e3cff */
[----:B------:R-:W-:Y:S02]  /*15260*/  F2FP.F16.F32.PACK_AB R8, R89, R88 ;  /* 0x000000585908723e */ /* 0x000fe400000000ff */
[----:B------:R-:W-:Y:S02]  /*15270*/  F2FP.F16.F32.PACK_AB R9, R91, R90 ;  /* 0x0000005a5b09723e */ /* 0x000fe400000000ff */
[----:B-1----:R-:W-:Y:S02]  /*15280*/  MOV R32, R4 ;  /* 0x0000000400207202 */ /* 0x002fe40000000f00 */
[----:B------:R-:W-:Y:S01]  /*15290*/  MOV R38, R6 ;  /* 0x0000000600267202 */ /* 0x000fe20000000f00 */
[----:B------:R0:W-:Y:S01]  /*152a0*/  STSM.16.M88.4 [R0], R8 ;  /* 0x0000000800007844 */ /* 0x0001e20000000200 */
[----:B------:R-:W-:-:S02]  /*152b0*/  MOV R39, R12 ;  /* 0x0000000c00277202 */ /* 0x000fc40000000f00 */
[----:B------:R-:W-:Y:S02]  /*152c0*/  F2FP.F16.F32.PACK_AB R4, R97, R96 ;  /* 0x000000606104723e */ /* 0x000fe400000000ff */
[----:B------:R-:W-:Y:S02]  /*152d0*/  F2FP.F16.F32.PACK_AB R5, R99, R98 ;  /* 0x000000626305723e */ /* 0x000fe400000000ff */
[----:B------:R-:W-:Y:S02]  /*152e0*/  F2FP.F16.F32.PACK_AB R6, R101, R100 ;  /* 0x000000646506723e */ /* 0x000fe400000000ff */
[----:B------:R-:W-:Y:S01]  /*152f0*/  F2FP.F16.F32.PACK_AB R7, R103, R102 ;  /* 0x000000666707723e */ /* 0x000fe200000000ff */
[----:B---3--:R-:W-:Y:S01]  /*15300*/  IMAD.WIDE R36, R41, 0x4, R26 ;  /* 0x0000000429247825 */ /* 0x008fe200078e021a */
[----:B------:R-:W-:Y:S01]  /*15310*/  F2FP.F16.F32.PACK_AB R12, R113, R112 ;  /* 0x00000070710c723e */ /* 0x000fe200000000ff */
[----:B------:R-:W1:Y:S01]  /*15320*/  @P1 LDC.64 R26, c[0x0][0xc08] ;  /* 0x00030200ff1a1b82 */ /* 0x000e620000000a00 */
[----:B------:R-:W-:-:S02]  /*15330*/  F2FP.F16.F32.PACK_AB R13, R115, R114 ;  /* 0x00000072730d723e */ /* 0x000fc400000000ff */
[----:B0-----:R-:W-:Y:S02]  /*15340*/  F2FP.F16.F32.PACK_AB R8, R105, R104 ;  /* 0x000000686908723e */ /* 0x001fe400000000ff */
[----:B------:R-:W-:Y:S02]  /*15350*/  F2FP.F16.F32.PACK_AB R9, R107, R106 ;  /* 0x0000006a6b09723e */ /* 0x000fe400000000ff */
[----:B------:R-:W-:Y:S02]  /*15360*/  F2FP.F16.F32.PACK_AB R10, R109, R108 ;  /* 0x0000006c6d0a723e */ /* 0x000fe400000000ff */
[----:B------:R-:W-:Y:S01]  /*15370*/  F2FP.F16.F32.PACK_AB R11, R111, R110 ;  /* 0x0000006e6f0b723e */ /* 0x000fe200000000ff */
[----:B------:R1:W-:Y:S01]  /*15380*/  STSM.16.M88.4 [R39], R4 ;  /* 0x0000000427007844 */ /* 0x0003e20000000200 */
[----:B------:R-:W-:Y:S01]  /*15390*/  ULDC UR4, c[0x0][0xa88] ;  /* 0x0002a20000047ab9 */ /* 0x000fe20000000800 */
[----:B------:R-:W0:Y:S02]  /*153a0*/  LDC R0, c[0x0][0xbe8] ;  /* 0x0002fa00ff007b82 */ /* 0x000e240000000800 */
[----:B------:R2:W-:Y:S04]  /*153b0*/  STSM.16.M88.4 [R38], R8 ;  /* 0x0000000826007844 */ /* 0x0005e80000000200 */
[----:B------:R4:W-:Y:S02]  /*153c0*/  STSM.16.M88.4 [R32], R12 ;  /* 0x0000000c20007844 */ /* 0x0009e40000000200 */
[----:B------:R-:W-:Y:S01]  /*153d0*/  BAR.SYNC.DEFER_BLOCKING 0x1, 0x180 ;  /* 0x0046000000007b1d */ /* 0x000fe20000010000 */
[----:B-1----:R-:W-:-:S04]  /*153e0*/  @P1 IMAD.WIDE R4, R41, 0x4, R26 ;  /* 0x0000000429041825 */ /* 0x002fc800078e021a */
[----:B--2---:R-:W-:Y:S01]  /*153f0*/  IMAD.U32 R9, RZ, RZ, UR4 ;  /* 0x00000004ff097e24 */ /* 0x004fe2000f8e00ff */
[----:B------:R1:W5:Y:S05]  /*15400*/  @P0 LDG.E R31, desc[UR38][R36.64] ;  /* 0x00000026241f0981 */ /* 0x00036a000c1e1900 */
[----:B------:R1:W5:Y:S01]  /*15410*/  @P1 LDG.E R9, desc[UR38][R4.64] ;  /* 0x0000002604091981 */ /* 0x000362000c1e1900 */
[----:B0-----:R-:W-:-:S13]  /*15420*/  ISETP.NE.AND P2, PT, R0, 0x1, PT ;  /* 0x000000010000780c */ /* 0x001fda0003f45270 */
[----:B------:R-:W0:Y:S08]  /*15430*/  @P2 LDC R6, c[0x0][0xbec] ;  /* 0x0002fb00ff062b82 */ /* 0x000e300000000800 */
[----:B------:R-:W2:Y:S01]  /*15440*/  @P2 LDC R11, c[0x0][0xbf0] ;  /* 0x0002fc00ff0b2b82 */ /* 0x000ea20000000800 */
[----:B----4-:R-:W-:Y:S01]  /*15450*/  IMAD.IADD R15, R40, 0x1, R44 ;  /* 0x00000001280f7824 */ /* 0x010fe200078e022c */
[----:B-1----:R-:W-:Y:S06]  /*15460*/  @P1 BRA `(.L_x_14160) ;  /* 0x0000000000101947 */ /* 0x002fec0003800000 */
[----:B------:R-:W-:Y:S05]  /*15470*/  @!P0 BRA `(.L_x_14160) ;  /* 0x00000000000c8947 */ /* 0x000fea0003800000 */
[----:B------:R-:W3:Y:S04]  /*15480*/  LDG.E R4, desc[UR38][R36.64] ;  /* 0x0000002624047981 */ /* 0x000ee8000c1e1900 */
[----:B-----5:R-:W3:Y:S02]  /*15490*/  LDG.E R9, desc[UR38][R36.64+0x4] ;  /* 0x0000042624097981 */ /* 0x020ee4000c1e1900 */
[----:B---3--:R-:W-:-:S07]  /*154a0*/  IMAD.IADD R9, R9, 0x1, -R4 ;  /* 0x0000000109097824 */ /* 0x008fce00078e0a04 */
.L_x_14160:
[----:B------:R-:W3:Y:S01]  /*154b0*/  LDL R12, [R1+0x50] ;  /* 0x00005000010c7983 */ /* 0x000ee20000100800 */
[----:B0-----:R-:W-:Y:S01]  /*154c0*/  @P2 IMAD.HI.U32 R4, R15, R6, RZ ;  /* 0x000000060f042227 */ /* 0x001fe200078e00ff */
[----:B------:R-:W-:Y:S02]  /*154d0*/  ULDC.64 UR4, c[0x0][0xb90] ;  /* 0x0002e40000047ab9 */ /* 0x000fe40000000a00 */
[----:B------:R-:W4:Y:S01]  /*154e0*/  LDL.LU R42, [R1+0x40] ;  /* 0x00004000012a7983 */ /* 0x000f220000300800 */
[----:B-----5:R-:W-:Y:S01]  /*154f0*/  SHF.R.S32.HI R37, RZ, 0x1f, R31 ;  /* 0x0000001fff257819 */ /* 0x020fe2000001141f */
[----:B------:R-:W-:Y:S01]  /*15500*/  IMAD.MOV.U32 R7, RZ, RZ, R15 ;  /* 0x000000ffff077224 */ /* 0x000fe200078e000f */
[----:B--2---:R-:W-:Y:S01]  /*15510*/  @P2 SHF.R.U32.HI R7, RZ, R11, R4 ;  /* 0x0000000bff072219 */ /* 0x004fe20000011604 */
[----:B------:R-:W0:Y:S01]  /*15520*/  S2R R14, SR_TID.X ;  /* 0x00000000000e7919 */ /* 0x000e220000002100 */
[----:B------:R-:W-:Y:S01]  /*15530*/  IMAD.MOV.U32 R36, RZ, RZ, R31 ;  /* 0x000000ffff247224 */ /* 0x000fe200078e001f */
[----:B------:R-:W-:Y:S01]  /*15540*/  SEL R43, R41, RZ, !P0 ;  /* 0x000000ff292b7207 */ /* 0x000fe20004000000 */
[----:B------:R-:W-:-:S02]  /*15550*/  IMAD R45, R9, R0, RZ ;  /* 0x00000000092d7224 */ /* 0x000fc400078e02ff */
[----:B------:R-:W-:Y:S02]  /*15560*/  IMAD.MOV R13, RZ, RZ, -R7 ;  /* 0x000000ffff0d7224 */ /* 0x000fe400078e0a07 */
[----:B0-----:R-:W-:-:S05]  /*15570*/  VIADD R26, R14, 0xffffff80 ;  /* 0xffffff800e1a7836 */ /* 0x001fca0000000000 */
[----:B------:R-:W-:-:S04]  /*15580*/  SHF.R.S32.HI R14, RZ, 0x1f, R26 ;  /* 0x0000001fff0e7819 */ /* 0x000fc8000001141a */
[----:B------:R-:W-:-:S04]  /*15590*/  LEA.HI R14, R14, R26, RZ, 0x7 ;  /* 0x0000001a0e0e7211 */ /* 0x000fc800078f38ff */
[----:B------:R-:W-:-:S05]  /*155a0*/  LOP3.LUT R14, R14, 0xffffff80, RZ, 0xc0, !PT ;  /* 0xffffff800e0e7812 */ /* 0x000fca00078ec0ff */
[----:B------:R-:W-:Y:S02]  /*155b0*/  IMAD.IADD R14, R26, 0x1, -R14 ;  /* 0x000000011a0e7824 */ /* 0x000fe400078e0a0e */
[----:B------:R-:W-:Y:S02]  /*155c0*/  IMAD R3, R3, 0x30, R30 ;  /* 0x0000003003037824 */ /* 0x000fe400078e021e */
[----:B---3--:R-:W-:Y:S01]  /*155d0*/  IMAD.IADD R12, R12, 0x1, R44 ;  /* 0x000000010c0c7824 */ /* 0x008fe200078e022c */
[----:B----4-:R-:W-:Y:S01]  /*155e0*/  SHF.R.S32.HI R40, RZ, 0x1f, R42 ;  /* 0x0000001fff287819 */ /* 0x010fe2000001142a */
[----:B------:R-:W-:-:S04]  /*155f0*/  IMAD.WIDE.U32 R4, R42, UR4, R36 ;  /* 0x000000042a047c25 */ /* 0x000fc8000f8e0024 */
[----:B------:R-:W-:-:S04]  /*15600*/  IMAD R6, R40, UR4, RZ ;  /* 0x0000000428067c24 */ /* 0x000fc8000f8e02ff */
[----:B------:R-:W-:Y:S01]  /*15610*/  IMAD R11, R42, UR5, R6 ;  /* 0x000000052a0b7c24 */ /* 0x000fe2000f8e0206 */
[----:B------:R-:W-:Y:S01]  /*15620*/  SHF.R.S32.HI R6, RZ, 0x1f, R41 ;  /* 0x0000001fff067819 */ /* 0x000fe20000011429 */
[----:B------:R-:W-:Y:S02]  /*15630*/  ULDC.64 UR4, c[0x0][0xb98] ;  /* 0x0002e60000047ab9 */ /* 0x000fe40000000a00 */
[----:B------:R-:W-:Y:S01]  /*15640*/  IMAD.IADD R5, R5, 0x1, R11 ;  /* 0x0000000105057824 */ /* 0x000fe200078e020b */
[----:B------:R-:W-:Y:S01]  /*15650*/  SEL R32, R6, RZ, !P0 ;  /* 0x000000ff06207207 */ /* 0x000fe20004000000 */
[----:B------:R-:W-:Y:S01]  /*15660*/  IMAD R11, R0, R13, R15 ;  /* 0x0000000d000b7224 */ /* 0x000fe200078e020f */
[----:B------:R-:W-:Y:S01]  /*15670*/  SHF.R.S32.HI R13, RZ, 0x1f, R7 ;  /* 0x0000001fff0d7819 */ /* 0x000fe20000011407 */
[----:B------:R-:W-:-:S03]  /*15680*/  IMAD.WIDE.U32 R4, R43, UR4, R4 ;  /* 0x000000042b047c25 */ /* 0x000fc6000f8e0004 */
[----:B------:R-:W-:Y:S01]  /*15690*/  SHF.R.S32.HI R6, RZ, 0x1f, R11 ;  /* 0x0000001fff067819 */ /* 0x000fe2000001140b */
[----:B------:R-:W-:Y:S01]  /*156a0*/  IMAD R8, R32, UR4, RZ ;  /* 0x0000000420087c24 */ /* 0x000fe2000f8e02ff */
[----:B------:R-:W-:-:S03]  /*156b0*/  IADD3 R4, P0, R7, R4, RZ ;  /* 0x0000000407047210 */ /* 0x000fc60007f1e0ff */
[----:B------:R-:W-:Y:S01]  /*156c0*/  IMAD R8, R43, UR5, R8 ;  /* 0x000000052b087c24 */ /* 0x000fe2000f8e0208 */
[----:B------:R-:W-:Y:S02]  /*156d0*/  ULDC.64 UR4, c[0x0][0xb88] ;  /* 0x0002e20000047ab9 */ /* 0x000fe40000000a00 */
[----:B------:R-:W-:Y:S02]  /*156e0*/  IMAD R6, R6, UR4, RZ ;  /* 0x0000000406067c24 */ /* 0x000fe4000f8e02ff */
[----:B------:R-:W-:Y:S01]  /*156f0*/  IADD3.X R5, R13, R5, R8, P0, !PT ;  /* 0x000000050d057210 */ /* 0x000fe200007fe408 */
[----:B------:R-:W-:Y:S02]  /*15700*/  VIADD R8, R12, 0x8 ;  /* 0x000000080c087836 */ /* 0x000fe40000000000 */
[C---:B------:R-:W-:Y:S02]  /*15710*/  IMAD R7, R11.reuse, UR5, R6 ;  /* 0x000000050b077c24 */ /* 0x040fe4000f8e0206 */
[----:B------:R-:W-:Y:S01]  /*15720*/  IMAD.WIDE.U32 R4, R11, UR4, R4 ;  /* 0x000000040b047c25 */ /* 0x000fe2000f8e0004 */
[----:B------:R-:W-:-:S03]  /*15730*/  ULDC.64 UR4, c[0x0][0xb50] ;  /* 0x0002d40000047ab9 */ /* 0x000fc60000000a00 */
[----:B------:R-:W-:Y:S01]  /*15740*/  IMAD.IADD R5, R5, 0x1, R7 ;  /* 0x0000000105057824 */ /* 0x000fe200078e0207 */
[----:B------:R-:W-:-:S04]  /*15750*/  LEA R10, P0, R4, UR4, 0x2 ;  /* 0x00000004040a7c11 */ /* 0x000fc8000f8010ff */
[----:B------:R-:W-:Y:S01]  /*15760*/  LEA.HI.X R11, R4, UR5, R5, 0x2, P0 ;  /* 0x00000005040b7c11 */ /* 0x000fe200080f1405 */
[----:B------:R-:W-:Y:S01]  /*15770*/  IMAD R5, R30, 0x40, R29 ;  /* 0x000000401e057824 */ /* 0x000fe200078e021d */
[----:B------:R-:W-:Y:S01]  /*15780*/  SHFL.IDX PT, R6, R10, RZ, 0x1c1f ;  /* 0x001c1fff0a067589 */ /* 0x000fe200000e0000 */
[----:B------:R-:W-:Y:S01]  /*15790*/  LOP3.LUT P0, RZ, R14, 0x3, RZ, 0xc0, !PT ;  /* 0x000000030eff7812 */ /* 0x000fe2000780c0ff */
[----:B------:R-:W-:Y:S01]  /*157a0*/  ULDC.64 UR4, c[0x0][0xaa0] ;  /* 0x0002a80000047ab9 */ /* 0x000fe20000000a00 */
[----:B------:R-:W-:Y:S01]  /*157b0*/  IMAD.WIDE R4, R5, 0x2, R24 ;  /* 0x0000000205047825 */ /* 0x000fe200078e0218 */
[----:B------:R-:W0:Y:S01]  /*157c0*/  SHFL.IDX PT, R7, R11, RZ, 0x1c1f ;  /* 0x001c1fff0b077589 */ /* 0x000e2200000e0000 */
[-C--:B------:R-:W-:Y:S02]  /*157d0*/  ISETP.GE.OR P1, PT, R12, R45.reuse, P0 ;  /* 0x0000002d0c00720c */ /* 0x080fe40000726670 */
[----:B------:R-:W-:Y:S01]  /*157e0*/  ISETP.GE.OR P0, PT, R8, R45, P0 ;  /* 0x0000002d0800720c */ /* 0x000fe20000706670 */
[----:B------:R-:W-:Y:S01]  /*157f0*/  SHFL.IDX PT, R38, R10, 0x1, 0x1c1f ;  /* 0x003c1f000a267f89 */ /* 0x000fe200000e0000 */
[----:B------:R-:W-:-:S02]  /*15800*/  IADD3 R13, P3, R4, 0x1800, RZ ;  /* 0x00001800040d7810 */ /* 0x000fc40007f7e0ff */
[C---:B------:R-:W-:Y:S01]  /*15810*/  IADD3 R25, P4, R4.reuse, 0x3000, RZ ;  /* 0x0000300004197810 */ /* 0x040fe20007f9e0ff */
[----:B------:R-:W1:Y:S01]  /*15820*/  SHFL.IDX PT, R39, R11, 0x1, 0x1c1f ;  /* 0x003c1f000b277f89 */ /* 0x000e6200000e0000 */
[----:B------:R-:W-:Y:S02]  /*15830*/  LOP3.LUT R9, R4, 0x380, RZ, 0xc0, !PT ;  /* 0x0000038004097812 */ /* 0x000fe400078ec0ff */
[----:B------:R-:W-:Y:S02]  /*15840*/  LOP3.LUT R12, R13, 0x380, RZ, 0xc0, !PT ;  /* 0x000003800d0c7812 */ /* 0x000fe400078ec0ff */
[----:B------:R-:W-:Y:S02]  /*15850*/  LOP3.LUT R24, R25, 0x380, RZ, 0xc0, !PT ;  /* 0x0000038019187812 */ /* 0x000fe400078ec0ff */
[----:B------:R-:W-:Y:S02]  /*15860*/  SHF.R.U64 R9, R9, 0x3, RZ ;  /* 0x0000000309097819 */ /* 0x000fe400000012ff */
[----:B------:R-:W-:-:S02]  /*15870*/  SHF.R.U64 R12, R12, 0x3, RZ ;  /* 0x000000030c0c7819 */ /* 0x000fc400000012ff */
[----:B------:R-:W-:Y:S02]  /*15880*/  SHF.R.U64 R24, R24, 0x3, RZ ;  /* 0x0000000318187819 */ /* 0x000fe400000012ff */
[----:B------:R-:W-:Y:S01]  /*15890*/  LOP3.LUT R8, R9, R4, RZ, 0x3c, !PT ;  /* 0x0000000409087212 */ /* 0x000fe200078e3cff */
[--C-:B------:R-:W-:Y:S01]  /*158a0*/  IMAD.MOV.U32 R9, RZ, RZ, R5.reuse ;  /* 0x000000ffff097224 */ /* 0x100fe200078e0005 */
[----:B------:R-:W-:Y:S01]  /*158b0*/  LOP3.LUT R12, R12, R13, RZ, 0x3c, !PT ;  /* 0x0000000d0c0c7212 */ /* 0x000fe200078e3cff */
[--C-:B------:R-:W-:Y:S01]  /*158c0*/  IMAD.X R13, RZ, RZ, R5.reuse, P3 ;  /* 0x000000ffff0d7224 */ /* 0x100fe200018e0605 */
[----:B------:R-:W-:Y:S01]  /*158d0*/  LOP3.LUT R24, R24, R25, RZ, 0x3c, !PT ;  /* 0x0000001918187212 */ /* 0x000fe200078e3cff */
[----:B------:R-:W-:Y:S01]  /*158e0*/  IMAD.X R25, RZ, RZ, R5, P4 ;  /* 0x000000ffff197224 */ /* 0x000fe200020e0605 */
[----:B0-----:R-:W-:Y:S04]  /*158f0*/  @!P1 ST.E desc[UR38][R6.64], R21 ;  /* 0x0000001506009985 */ /* 0x001fe8000c101926 */
[----:B-1----:R0:W-:Y:S04]  /*15900*/  @!P0 ST.E desc[UR38][R38.64], R20 ;  /* 0x0000001426008985 */ /* 0x0021e8000c101926 */
[----:B------:R-:W2:Y:S04]  /*15910*/  LD.E.128 R8, desc[UR38][R8.64] ;  /* 0x0000002608087980 */ /* 0x000ea8000c101d00 */
[----:B------:R-:W3:Y:S04]  /*15920*/  LD.E.128 R12, desc[UR38][R12.64] ;  /* 0x000000260c0c7980 */ /* 0x000ee8000c101d00 */
[----:B------:R-:W4:Y:S01]  /*15930*/  LD.E.128 R24, desc[UR38][R24.64] ;  /* 0x0000002618187980 */ /* 0x000f22000c101d00 */
[----:B0-----:R-:W0:Y:S01]  /*15940*/  @P2 LDC R39, c[0x0][0xbec] ;  /* 0x0002fb00ff272b82 */ /* 0x001e220000000800 */
[----:B------:R-:W-:Y:S01]  /*15950*/  IMAD R20, R37, UR4, RZ ;  /* 0x0000000425147c24 */ /* 0x000fe2000f8e02ff */
[----:B------:R-:W-:-:S06]  /*15960*/  IADD3 R41, P0, R4, 0x4800, RZ ;  /* 0x0000480004297810 */ /* 0x000fcc0007f1e0ff */
[----:B------:R-:W1:Y:S01]  /*15970*/  @P2 LDC R38, c[0x0][0xbf0] ;  /* 0x0002fc00ff262b82 */ /* 0x000e620000000800 */
[----:B------:R-:W-:Y:S01]  /*15980*/  IMAD R37, R31, UR5, R20 ;  /* 0x000000051f257c24 */ /* 0x000fe2000f8e0214 */
[----:B------:R-:W-:Y:S01]  /*15990*/  LOP3.LUT R4, R41, 0x380, RZ, 0xc0, !PT ;  /* 0x0000038029047812 */ /* 0x000fe200078ec0ff */
[----:B------:R-:W-:Y:S01]  /*159a0*/  IMAD.WIDE.U32 R20, R31, UR4, RZ ;  /* 0x000000041f147c25 */ /* 0x000fe2000f8e00ff */
[----:B------:R-:W-:Y:S02]  /*159b0*/  ULDC.64 UR4, c[0x0][0xae8] ;  /* 0x0002ba0000047ab9 */ /* 0x000fe40000000a00 */
[----:B------:R-:W-:Y:S01]  /*159c0*/  SHF.R.U64 R4, R4, 0x3, RZ ;  /* 0x0000000304047819 */ /* 0x000fe200000012ff */
[----:B------:R-:W-:Y:S02]  /*159d0*/  IMAD.IADD R21, R21, 0x1, R37 ;  /* 0x0000000115157824 */ /* 0x000fe400078e0225 */
[----:B------:R-:W-:Y:S01]  /*159e0*/  IMAD R31, R40, UR4, RZ ;  /* 0x00000004281f7c24 */ /* 0x000fe2000f8e02ff */
[----:B------:R-:W-:Y:S01]  /*159f0*/  LOP3.LUT R4, R4, R41, RZ, 0x3c, !PT ;  /* 0x0000002904047212 */ /* 0x000fe200078e3cff */
[----:B------:R-:W-:-:S02]  /*15a00*/  IMAD.IADD R36, R44, 0x1, R3 ;  /* 0x000000012c247824 */ /* 0x000fc400078e0203 */
[C---:B------:R-:W-:Y:S02]  /*15a10*/  IMAD R3, R42.reuse, UR5, R31 ;  /* 0x000000052a037c24 */ /* 0x040fe4000f8e021f */
[----:B------:R-:W-:Y:S01]  /*15a20*/  IMAD.WIDE.U32 R20, R42, UR4, R20 ;  /* 0x000000042a147c25 */ /* 0x000fe2000f8e0014 */
[----:B------:R-:W-:-:S03]  /*15a30*/  ULDC.64 UR4, c[0x0][0xaf0] ;  /* 0x0002bc0000047ab9 */ /* 0x000fc60000000a00 */
[----:B0-----:R-:W-:-:S04]  /*15a40*/  @P2 IMAD.HI.U32 R31, R36, R39, RZ ;  /* 0x00000027241f2227 */ /* 0x001fc800078e00ff */
[----:B------:R-:W-:Y:S02]  /*15a50*/  IMAD.IADD R21, R21, 0x1, R3 ;  /* 0x0000000115157824 */ /* 0x000fe400078e0203 */
[----:B------:R-:W-:Y:S01]  /*15a60*/  IMAD.MOV.U32 R3, RZ, RZ, R36 ;  /* 0x000000ffff037224 */ /* 0x000fe200078e0024 */
[----:B-1----:R-:W-:Y:S01]  /*15a70*/  @P2 SHF.R.U32.HI R3, RZ, R38, R31 ;  /* 0x00000026ff032219 */ /* 0x002fe2000001161f */
[----:B------:R-:W-:Y:S02]  /*15a80*/  IMAD R32, R32, UR4, RZ ;  /* 0x0000000420207c24 */ /* 0x000fe4000f8e02ff */
[----:B------:R-:W-:Y:S01]  /*15a90*/  IMAD.X R5, RZ, RZ, R5, P0 ;  /* 0x000000ffff057224 */ /* 0x000fe200000e0605 */
[----:B------:R-:W-:Y:S01]  /*15aa0*/  SHF.R.S32.HI R31, RZ, 0x1f, R3 ;  /* 0x0000001fff1f7819 */ /* 0x000fe20000011403 */
[C---:B------:R-:W-:Y:S02]  /*15ab0*/  IMAD R37, R43.reuse, UR5, R32 ;  /* 0x000000052b257c24 */ /* 0x040fe4000f8e0220 */
[----:B------:R-:W-:Y:S01]  /*15ac0*/  IMAD.WIDE.U32 R20, R43, UR4, R20 ;  /* 0x000000042b147c25 */ /* 0x000fe2000f8e0014 */
[----:B------:R-:W-:Y:S01]  /*15ad0*/  ULDC.64 UR4, c[0x0][0xae0] ;  /* 0x0002b80000047ab9 */ /* 0x000fe20000000a00 */
[----:B------:R-:W5:Y:S02]  /*15ae0*/  LD.E.128 R4, desc[UR38][R4.64] ;  /* 0x0000002604047980 */ /* 0x000f64000c101d00 */
[----:B------:R-:W-:-:S02]  /*15af0*/  IMAD.MOV R39, RZ, RZ, -R3 ;  /* 0x000000ffff277224 */ /* 0x000fc400078e0a03 */
[----:B------:R-:W-:Y:S01]  /*15b00*/  IMAD R32, R31, UR4, RZ ;  /* 0x000000041f207c24 */ /* 0x000fe2000f8e02ff */
[----:B------:R-:W-:Y:S01]  /*15b10*/  @!PT LDS RZ, [RZ] ;  /* 0x00000000fffff984 */ /* 0x000fe20000000800 */
[----:B------:R-:W-:Y:S01]  /*15b20*/  @!PT LDS RZ, [RZ] ;  /* 0x00000000fffff984 */ /* 0x000fe20000000800 */
[----:B------:R-:W-:Y:S01]  /*15b30*/  @!PT LDS RZ, [RZ] ;  /* 0x00000000fffff984 */ /* 0x000fe20000000800 */
[----:B------:R-:W-:Y:S01]  /*15b40*/  @!PT LDS RZ, [RZ] ;  /* 0x00000000fffff984 */ /* 0x000fe20000000800 */
[----:B------:R0:W-:Y:S06]  /*15b50*/  MEMBAR.ALL.CTA ;  /* 0x0000000000007992 */ /* 0x0001ec0000008000 */
[----:B0-----:R-:W0:Y:S01]  /*15b60*/  FENCE.VIEW.ASYNC.S ;  /* 0x00000000000073c6 */ /* 0x001e220000000000 */
[----:B------:R-:W-:Y:S02]  /*15b70*/  IMAD R31, R0, R39, R36 ;  /* 0x00000027001f7224 */ /* 0x000fe400078e0224 */
[----:B------:R-:W-:-:S02]  /*15b80*/  IMAD.IADD R21, R21, 0x1, R37 ;  /* 0x0000000115157824 */ /* 0x000fc400078e0225 */
[C---:B------:R-:W-:Y:S01]  /*15b90*/  IMAD R37, R3.reuse, UR5, R32 ;  /* 0x0000000503257c24 */ /* 0x040fe2000f8e0220 */
[----:B------:R-:W-:Y:S01]  /*15ba0*/  SHF.R.S32.HI R0, RZ, 0x1f, R31 ;  /* 0x0000001fff007819 */ /* 0x000fe2000001141f */
[----:B------:R-:W-:Y:S01]  /*15bb0*/  IMAD.WIDE.U32 R20, R3, UR4, R20 ;  /* 0x0000000403147c25 */ /* 0x000fe2000f8e0014 */
[----:B------:R-:W-:-:S03]  /*15bc0*/  ULDC.64 UR4, c[0x0][0xad8] ;  /* 0x0002b60000047ab9 */ /* 0x000fc60000000a00 */
[----:B------:R-:W-:Y:S02]  /*15bd0*/  IMAD.IADD R21, R21, 0x1, R37 ;  /* 0x0000000115157824 */ /* 0x000fe400078e0225 */
[----:B------:R-:W-:Y:S02]  /*15be0*/  IMAD R0, R0, UR4, RZ ;  /* 0x0000000400007c24 */ /* 0x000fe4000f8e02ff */
[----:B------:R-:W-:-:S04]  /*15bf0*/  IMAD.WIDE.U32 R20, R31, UR4, R20 ;  /* 0x000000041f147c25 */ /* 0x000fc8000f8e0014 */
[----:B------:R-:W-:Y:S01]  /*15c00*/  IMAD R3, R31, UR5, R0 ;  /* 0x000000051f037c24 */ /* 0x000fe2000f8e0200 */
[----:B------:R-:W-:Y:S01]  /*15c10*/  ULDC.64 UR4, c[0x0][0xa80] ;  /* 0x0002a00000047ab9 */ /* 0x000fe20000000a00 */
[----:B------:R-:W-:Y:S01]  /*15c20*/  IMAD.IADD R40, R30, 0x1, R44 ;  /* 0x000000011e287824 */ /* 0x000fe200078e022c */
[----:B------:R-:W-:Y:S01]  /*15c30*/  LEA R32, P0, R20, UR4, 0x1 ;  /* 0x0000000414207c11 */ /* 0x000fe2000f8008ff */
[----:B------:R-:W-:Y:S01]  /*15c40*/  IMAD.IADD R3, R21, 0x1, R3 ;  /* 0x0000000115037824 */ /* 0x000fe200078e0203 */
[----:B------:R-:W-:Y:S01]  /*15c50*/  ULDC UR4, c[0x0][0xac8] ;  /* 0x0002b20000047ab9 */ /* 0x000fe20000000800 */
[----:B------:R-:W-:Y:S02]  /*15c60*/  VIADD R0, R40, 0x30 ;  /* 0x0000003028007836 */ /* 0x000fe40000000000 */
[----:B0-----:R-:W0:Y:S01]  /*15c70*/  SHFL.IDX PT, R36, R32, 0x1, 0x181f ;  /* 0x00381f0020247f89 */ /* 0x001e2200000e0000 */
[----:B------:R-:W-:Y:S01]  /*15c80*/  LEA.HI.X R38, R20, UR5, R3, 0x1, P0 ;  /* 0x0000000514267c11 */ /* 0x000fe200080f0c03 */
[C---:B------:R-:W-:Y:S01]  /*15c90*/  VIADD R3, R40.reuse, 0x60 ;  /* 0x0000006028037836 */ /* 0x040fe20000000000 */
[----:B------:R-:W-:Y:S01]  /*15ca0*/  ISETP.GE.AND P0, PT, R29, UR4, PT ;  /* 0x000000041d007c0c */ /* 0x000fe2000bf06270 */
[----:B------:R-:W1:Y:S03]  /*15cb0*/  SHFL.IDX PT, R20, R32, RZ, 0x181f ;  /* 0x00181fff20147589 */ /* 0x000e6600000e0000 */
[-C--:B------:R-:W-:Y:S01]  /*15cc0*/  ISETP.GE.OR P3, PT, R40, R45.reuse, P0 ;  /* 0x0000002d2800720c */ /* 0x080fe20000766670 */
[----:B------:R-:W1:Y:S01]  /*15cd0*/  SHFL.IDX PT, R21, R38, RZ, 0x181f ;  /* 0x00181fff26157589 */ /* 0x000e6200000e0000 */
[-C--:B------:R-:W-:Y:S01]  /*15ce0*/  ISETP.GE.OR P2, PT, R0, R45.reuse, P0 ;  /* 0x0000002d0000720c */ /* 0x080fe20000746670 */
[----:B------:R-:W-:Y:S01]  /*15cf0*/  VIADD R0, R2, 0x16820 ;  /* 0x0001682002007836 */ /* 0x000fe20000000000 */
[----:B------:R-:W-:Y:S01]  /*15d00*/  ISETP.GE.OR P1, PT, R3, R45, P0 ;  /* 0x0000002d0300720c */ /* 0x000fe20000726670 */
[----:B------:R-:W1:Y:S03]  /*15d10*/  SHFL.IDX PT, R42, R32, 0x2, 0x181f ;  /* 0x00581f00202a7f89 */ /* 0x000e6600000e0000 */
[----:B------:R-:W-:Y:S01]  /*15d20*/  PRMT R0, RZ, 0x654, R0 ;  /* 0x00000654ff007816 */ /* 0x000fe20000000000 */
[----:B------:R-:W1:Y:S03]  /*15d30*/  SHFL.IDX PT, R31, R38, 0x1, 0x181f ;  /* 0x00381f00261f7f89 */ /* 0x000e6600000e0000 */
[----:B------:R1:W-:Y:S01]  /*15d40*/  SYNCS.ARRIVE.TRANS64.RED.A1T0 RZ, [R0+URZ], RZ ;  /* 0x000000ff00ff79a7 */ /* 0x0003e2000810043f */
[----:B------:R-:W1:Y:S02]  /*15d50*/  SHFL.IDX PT, R37, R38, 0x2, 0x181f ;  /* 0x00581f0026257f89 */ /* 0x000e6400000e0000 */
[----:B0-----:R-:W-:-:S02]  /*15d60*/  @!P2 LEA R30, P4, R29, R36, 0x1 ;  /* 0x000000241d1ea211 */ /* 0x001fc400078808ff */
[----:B------:R-:W0:Y:S01]  /*15d70*/  SHFL.IDX PT, R32, R32, 0x3, 0x181f ;  /* 0x00781f0020207f89 */ /* 0x000e2200000e0000 */
[----:B-1----:R-:W-:Y:S01]  /*15d80*/  VIADD R0, R40, 0x90 ;  /* 0x0000009028007836 */ /* 0x002fe20000000000 */
[C---:B------:R-:W-:Y:S02]  /*15d90*/  @!P3 LEA R20, P5, R29.reuse, R20, 0x1 ;  /* 0x000000141d14b211 */ /* 0x040fe400078a08ff */
[----:B------:R-:W1:Y:S02]  /*15da0*/  SHFL.IDX PT, R38, R38, 0x3, 0x181f ;  /* 0x00781f0026267f89 */ /* 0x000e6400000e0000 */
[C---:B------:R-:W-:Y:S02]  /*15db0*/  @!P3 LEA.HI.X R21, R29.reuse, R21, R28, 0x1, P5 ;  /* 0x000000151d15b211 */ /* 0x040fe400028f0c1c */
[----:B------:R-:W-:Y:S02]  /*15dc0*/  ISETP.GE.OR P0, PT, R0, R45, P0 ;  /* 0x0000002d0000720c */ /* 0x000fe40000706670 */
[----:B------:R-:W-:-:S02]  /*15dd0*/  @!P1 LEA R36, P5, R29, R42, 0x1 ;  /* 0x0000002a1d249211 */ /* 0x000fc400078a08ff */
        /* <DEDUP_REMOVED lines=10> */
.L_x_14159:
        /* <DEDUP_REMOVED lines=20> */
[----:B------:R-:W0:Y:S01]  /*15fc0*/  @P2 LDC R31, c[0x0][0xbec] ;  /* 0x0002fb00ff1f2b82 */ /* 0x000e220000000800 */
[----:B--2---:R-:W-:Y:S05]  /*15fd0*/  @P1 BRA `(.L_x_14162) ;  /* 0x0000000000101947 */ /* 0x004fea0003800000 */
[----:B------:R-:W-:Y:S05]  /*15fe0*/  @!P0 BRA `(.L_x_14162) ;  /* 0x00000000000c8947 */ /* 0x000fea0003800000 */
[----:B------:R-:W2:Y:S04]  /*15ff0*/  LDG.E R7, desc[UR38][R4.64] ;  /* 0x0000002604077981 */ /* 0x000ea8000c1e1900 */
[----:B-----5:R-:W2:Y:S02]  /*16000*/  LDG.E R8, desc[UR38][R4.64+0x4] ;  /* 0x0000042604087981 */ /* 0x020ea4000c1e1900 */
[----:B--2---:R-:W-:-:S07]  /*16010*/  IMAD.IADD R8, R8, 0x1, -R7 ;  /* 0x0000000108087824 */ /* 0x004fce00078e0a07 */
.L_x_14162:
[----:B------:R-:W2:Y:S04]  /*16020*/  LDL R20, [R1+0x40] ;  /* 0x0000400001147983 */ /* 0x000ea80000100800 */
[----:B------:R3:W5:Y:S01]  /*16030*/  LDL R26, [R1+0x18] ;  /* 0x00001800011a7983 */ /* 0x0007620000100800 */
[----:B------:R-:W-:Y:S01]  /*16040*/  BSSY B1, `(.L_x_14163) ;  /* 0x000002d000017945 */ /* 0x000fe20003800000 */
[----:B------:R-:W-:Y:S02]  /*16050*/  SEL R15, R10, RZ, !P0 ;  /* 0x000000ff0a0f7207 */ /* 0x000fe40004000000 */
[----:B------:R-:W-:Y:S02]  /*16060*/  SEL R14, R9, RZ, !P0 ;  /* 0x000000ff090e7207 */ /* 0x000fe40004000000 */
[----:B-----5:R-:W-:-:S02]  /*16070*/  SHF.R.S32.HI R13, RZ, 0x1f, R0 ;  /* 0x0000001fff0d7819 */ /* 0x020fc40000011400 */
[----:B--2---:R-:W-:Y:S01]  /*16080*/  SHF.R.S32.HI R12, RZ, 0x1f, R20 ;  /* 0x0000001fff0c7819 */ /* 0x004fe20000011414 */
[----:B---3--:R-:W-:Y:S06]  /*16090*/  @P3 BRA `(.L_x_14164) ;  /* 0x00000000009c3947 */ /* 0x008fec0003800000 */
        /* <DEDUP_REMOVED lines=39> */
.L_x_14164:
[----:B------:R-:W-:Y:S05]  /*16310*/  BSYNC B1 ;  /* 0x0000000000017941 */ /* 0x000fea0003800000 */
.L_x_14163:
[----:B------:R-:W3:Y:S01]  /*16320*/  @P2 LDC R9, c[0x0][0xbf0] ;  /* 0x0002fc00ff092b82 */ /* 0x000ee20000000800 */
[----:B------:R-:W-:Y:S01]  /*16330*/  ULDC.64 UR4, c[0x0][0xaa0] ;  /* 0x0002a80000047ab9 */ /* 0x000fe20000000a00 */
[----:B------:R-:W-:Y:S01]  /*16340*/  IMAD R3, R3, 0x30, R30 ;  /* 0x0000003003037824 */ /* 0x000fe200078e021e */
[----:B------:R-:W-:Y:S01]  /*16350*/  ULDC.64 UR6, c[0x0][0xa80] ;  /* 0x0002a00000067ab9 */ /* 0x000fe20000000a00 */
[----:B--2---:R-:W-:Y:S02]  /*16360*/  IMAD R5, R13, UR4, RZ ;  /* 0x000000040d057c24 */ /* 0x004fe4000f8e02ff */
[----:B------:R-:W-:Y:S02]  /*16370*/  IMAD.IADD R10, R26, 0x1, R3 ;  /* 0x000000011a0a7824 */ /* 0x000fe400078e0203 */
[C---:B------:R-:W-:Y:S02]  /*16380*/  IMAD R7, R0.reuse, UR5, R5 ;  /* 0x0000000500077c24 */ /* 0x040fe4000f8e0205 */
[----:B------:R-:W-:Y:S01]  /*16390*/  IMAD.WIDE.U32 R4, R0, UR4, RZ ;  /* 0x0000000400047c25 */ /* 0x000fe2000f8e00ff */
[----:B------:R-:W-:-:S03]  /*163a0*/  ULDC.64 UR4, c[0x0][0xae8] ;  /* 0x0002ba0000047ab9 */ /* 0x000fc60000000a00 */
[----:B------:R-:W-:Y:S02]  /*163b0*/  IMAD R0, R12, UR4, RZ ;  /* 0x000000040c007c24 */ /* 0x000fe4000f8e02ff */
[----:B------:R-:W-:Y:S02]  /*163c0*/  IMAD.IADD R5, R5, 0x1, R7 ;  /* 0x0000000105057824 */ /* 0x000fe400078e0207 */
[----:B------:R-:W-:Y:S02]  /*163d0*/  IMAD R7, R20, UR5, R0 ;  /* 0x0000000514077c24 */ /* 0x000fe4000f8e0200 */
[----:B0-----:R-:W-:-:S04]  /*163e0*/  @P2 IMAD.HI.U32 R0, R10, R31, RZ ;  /* 0x0000001f0a002227 */ /* 0x001fc800078e00ff */
[----:B------:R-:W-:Y:S01]  /*163f0*/  IMAD.MOV.U32 R3, RZ, RZ, R10 ;  /* 0x000000ffff037224 */ /* 0x000fe200078e000a */
[----:B---3--:R-:W-:Y:S01]  /*16400*/  @P2 SHF.R.U32.HI R3, RZ, R9, R0 ;  /* 0x00000009ff032219 */ /* 0x008fe20000011600 */
[----:B------:R-:W-:Y:S01]  /*16410*/  IMAD.WIDE.U32 R4, R20, UR4, R4 ;  /* 0x0000000414047c25 */ /* 0x000fe2000f8e0004 */
[----:B------:R-:W-:Y:S02]  /*16420*/  ULDC.64 UR4, c[0x0][0xaf0] ;  /* 0x0002bc0000047ab9 */ /* 0x000fe40000000a00 */
[----:B------:R-:W-:Y:S01]  /*16430*/  SHF.R.S32.HI R0, RZ, 0x1f, R3 ;  /* 0x0000001fff007819 */ /* 0x000fe20000011403 */
[----:B------:R-:W-:Y:S02]  /*16440*/  IMAD.IADD R5, R5, 0x1, R7 ;  /* 0x0000000105057824 */ /* 0x000fe400078e0207 */
[----:B------:R-:W-:Y:S02]  /*16450*/  IMAD R6, R14, UR4, RZ ;  /* 0x000000040e067c24 */ /* 0x000fe4000f8e02ff */
[----:B------:R-:W-:-:S02]  /*16460*/  IMAD.MOV R21, RZ, RZ, -R3 ;  /* 0x000000ffff157224 */ /* 0x000fc400078e0a03 */
        /* <DEDUP_REMOVED lines=23> */
[----:B------:R-:W-:Y:S01]  /*165e0*/  IMAD.IADD R24, R30, 0x1, R26 ;  /* 0x000000011e187824 */ /* 0x000fe200078e021a */
[----:B------:R-:W2:Y:S03]  /*165f0*/  SHFL.IDX PT, R0, R20, RZ, 0x181f ;  /* 0x00181fff14007589 */ /* 0x000ea600000e0000 */
[C---:B------:R-:W-:Y:S01]  /*16600*/  VIADD R8, R24.reuse, 0x30 ;  /* 0x0000003018087836 */ /* 0x040fe20000000000 */
[----:B------:R-:W3:Y:S01]  /*16610*/  SHFL.IDX PT, R5, R7, 0x1, 0x181f ;  /* 0x00381f0007057f89 */ /* 0x000ee200000e0000 */
[C---:B------:R-:W-:Y:S01]  /*16620*/  ISETP.GE.OR P2, PT, R24.reuse, R21, P0 ;  /* 0x000000151800720c */ /* 0x040fe20000746670 */
[----:B------:R-:W-:-:S02]  /*16630*/  VIADD R10, R24, 0x60 ;  /* 0x00000060180a7836 */ /* 0x000fc40000000000 */
[----:B------:R-:W4:Y:S01]  /*16640*/  SHFL.IDX PT, R14, R7, 0x2, 0x181f ;  /* 0x00581f00070e7f89 */ /* 0x000f2200000e0000 */
[-C--:B------:R-:W-:Y:S02]  /*16650*/  ISETP.GE.OR P3, PT, R8, R21.reuse, P0 ;  /* 0x000000150800720c */ /* 0x080fe40000766670 */
[----:B------:R-:W-:Y:S01]  /*16660*/  ISETP.GE.OR P4, PT, R10, R21, P0 ;  /* 0x000000150a00720c */ /* 0x000fe20000786670 */
[----:B------:R-:W5:Y:S04]  /*16670*/  SHFL.IDX PT, R4, R20, 0x1, 0x181f ;  /* 0x00381f0014047f89 */ /* 0x000f6800000e0000 */
[----:B------:R-:W1:Y:S02]  /*16680*/  SHFL.IDX PT, R6, R20, 0x2, 0x181f ;  /* 0x00581f0014067f89 */ /* 0x000e6400000e0000 */
[----:B0-----:R-:W-:-:S04]  /*16690*/  @!P2 LEA R10, P5, R29, R3, 0x1 ;  /* 0x000000031d0aa211 */ /* 0x001fc800078a08ff */
[C---:B--2---:R-:W-:Y:S02]  /*166a0*/  @!P2 LEA.HI.X R3, R29.reuse, R0, R28, 0x1, P5 ;  /* 0x000000001d03a211 */ /* 0x044fe400028f0c1c */
[----:B------:R0:W2:Y:S01]  /*166b0*/  SHFL.IDX PT, R0, R20, 0x3, 0x181f ;  /* 0x00781f0014007f89 */ /* 0x0000a200000e0000 */
[C---:B---3--:R-:W-:Y:S02]  /*166c0*/  @!P3 LEA R8, P1, R29.reuse, R5, 0x1 ;  /* 0x000000051d08b211 */ /* 0x048fe400078208ff */
[----:B------:R-:W-:Y:S01]  /*166d0*/  @!P2 IMAD.MOV.U32 R11, RZ, RZ, R3 ;  /* 0x000000ffff0ba224 */ /* 0x000fe200078e0003 */
[----:B----4-:R-:W-:-:S04]  /*166e0*/  @!P4 LEA R25, P5, R29, R14, 0x1 ;  /* 0x0000000e1d19c211 */ /* 0x010fc800078a08ff */
[----:B------:R0:W-:Y:S01]  /*166f0*/  @!P2 ST.E.128 desc[UR38][R10.64], RZ ;  /* 0x000000ff0a00a985 */ /* 0x0001e2000c101d26 */
[C-C-:B-----5:R-:W-:Y:S01]  /*16700*/  @!P3 LEA.HI.X R9, R29.reuse, R4, R28.reuse, 0x1, P1 ;  /* 0x000000041d09b211 */ /* 0x160fe200008f0c1c */
[----:B------:R-:W-:Y:S02]  /*16710*/  @!P4 IMAD.MOV.U32 R4, RZ, RZ, R25 ;  /* 0x000000ffff04c224 */ /* 0x000fe400078e0019 */
[----:B------:R0:W3:Y:S01]  /*16720*/  SHFL.IDX PT, R14, R7, 0x3, 0x181f ;  /* 0x00781f00070e7f89 */ /* 0x0000e200000e0000 */
[----:B-1----:R-:W-:-:S03]  /*16730*/  @!P4 LEA.HI.X R5, R29, R6, R28, 0x1, P5 ;  /* 0x000000061d05c211 */ /* 0x002fc600028f0c1c */
[----:B------:R0:W-:Y:S04]  /*16740*/  @!P3 ST.E.128 desc[UR38][R8.64], RZ ;  /* 0x000000ff0800b985 */ /* 0x0001e8000c101d26 */
[----:B------:R0:W-:Y:S02]  /*16750*/  @!P4 ST.E.128 desc[UR38][R4.64], RZ ;  /* 0x000000ff0400c985 */ /* 0x0001e4000c101d26 */
.L_x_14364:
[----:B------:R-:W-:-:S05]  /*16760*/  VIADD R24, R24, 0x90 ;  /* 0x0000009018187836 */ /* 0x000fca0000000000 */
[----:B------:R-:W-:-:S13]  /*16770*/  ISETP.GE.OR P0, PT, R24, R21, P0 ;  /* 0x000000151800720c */ /* 0x000fda0000706670 */
[----:B---3--:R-:W-:-:S04]  /*16780*/  @!P0 LEA R14, P1, R29, R14, 0x1 ;  /* 0x0000000e1d0e8211 */ /* 0x008fc800078208ff */
[----:B--2---:R-:W-:-:S05]  /*16790*/  @!P0 LEA.HI.X R15, R29, R0, R28, 0x1, P1 ;  /* 0x000000001d0f8211 */ /* 0x004fca00008f0c1c */
[----:B------:R1:W-:Y:S04]  /*167a0*/  @!P0 ST.E.128 desc[UR38][R14.64], RZ ;  /* 0x000000ff0e008985 */ /* 0x0003e8000c101d26 */
.L_x_14161:
[----:B------:R-:W-:Y:S05]  /*167b0*/  BSYNC B0 ;  /* 0x0000000000007941 */ /* 0x000fea0003800000 */
.L_x_14158:
[----:B------:R-:W-:Y:S02]  /*167c0*/  ULDC UR4, c[0x0][0xc3c] ;  /* 0x00030f0000047ab9 */ /* 0x000fe40000000800 */
[----:B------:R-:W-:-:S13]  /*167d0*/  ISETP.GE.AND P0, PT, R35, UR4, PT ;  /* 0x0000000423007c0c */ /* 0x000fda000bf06270 */
[----:B------:R-:W-:Y:S05]  /*167e0*/  @!P0 BRA `(.L_x_14166) ;  /* 0xfffffea800048947 */ /* 0x000fea000383ffff */
[----:B------:R-:W-:Y:S05]  /*167f0*/  BRA `(.L_x_13974) ;  /* 0x0000006c00447947 */ /* 0x000fea0003800000 */
.L_x_13972:
        /* <DEDUP_REMOVED lines=18> */
.L_x_14167:
        /* <DEDUP_REMOVED lines=42> */
.L_x_14173:
        /* <DEDUP_REMOVED lines=12> */
.L_x_14172:
[----:B------:R-:W-:Y:S05]  /*16c80*/  BSYNC B0 ;  /* 0x0000000000007941 */ /* 0x000fea0003800000 */
.L_x_14171:
        /* <DEDUP_REMOVED lines=21> */
.L_x_14169:
        /* <DEDUP_REMOVED lines=21> */
.L_x_14174:
        /* <DEDUP_REMOVED lines=58> */
.L_x_14170:
[----:B------:R-:W-:Y:S02]  /*172d0*/  IMAD.MOV.U32 R17, RZ, RZ, RZ ;  /* 0x000000ffff117224 */ /* 0x000fe400078e00ff */
[----:B------:R-:W-:Y:S02]  /*172e0*/  IMAD.U32 R16, RZ, RZ, UR6 ;  /* 0x00000006ff107e24 */ /* 0x000fe4000f8e00ff */
[----:B------:R-:W-:-:S07]  /*172f0*/  IMAD.MOV.U32 R18, RZ, RZ, RZ ;  /* 0x000000ffff127224 */ /* 0x000fce00078e00ff */
.L_x_14175:
[----:B------:R-:W-:-:S13]  /*17300*/  ISETP.NE.AND P0, PT, R5, RZ, PT ;  /* 0x000000ff0500720c */ /* 0x000fda0003f05270 */
[----:B------:R-:W0:Y:S01]  /*17310*/  @!P0 S2R R3, SR_CgaCtaId ;  /* 0x0000000000038919 */ /* 0x000e220000008800 */
[----:B------:R-:W-:-:S04]  /*17320*/  @!P0 MOV R0, 0x400 ;  /* 0x0000040000008802 */ /* 0x000fc80000000f00 */
[----:B0-----:R-:W-:-:S05]  /*17330*/  @!P0 LEA R0, R3, R0, 0x18 ;  /* 0x0000000003008211 */ /* 0x001fca00078ec0ff */
[----:B------:R2:W-:Y:S01]  /*17340*/  @!P0 STS.128 [R0+0x168d0], R16 ;  /* 0x0168d01000008388 */ /* 0x0005e20000000c00 */
[----:B------:R-:W-:Y:S06]  /*17350*/  BAR.ARV 0x5, 0x200 ;  /* 0x0148000000007b1d */ /* 0x000fec0000002000 */
.L_x_14168:
        /* <DEDUP_REMOVED lines=12> */
[----:B------:R-:W-:Y:S01]  /*17420*/  ULDC.64 UR40, c[0x0][0x198] ;  /* 0x0000660000287ab9 */ /* 0x000fe20000000a00 */
[----:B------:R-:W-:Y:S01]  /*17430*/  IMAD.MOV.U32 R27, RZ, RZ, RZ ;  /* 0x000000ffff1b7224 */ /* 0x000fe200078e00ff */
[----:B------:R-:W-:Y:S01]  /*17440*/  ULDC UR37, c[0x0][0xc] ;  /* 0x0000030000257ab9 */ /* 0x000fe20000000800 */
[----:B------:R-:W-:Y:S02]  /*17450*/  IMAD.MOV.U32 R23, RZ, RZ, RZ ;  /* 0x000000ffff177224 */ /* 0x000fe400078e00ff */
[----:B------:R-:W-:Y:S01]  /*17460*/  IMAD.MOV.U32 R26, RZ, RZ, 0x1 ;  /* 0x00000001ff1a7424 */ /* 0x000fe200078e00ff */
[----:B---3--:R-:W-:-:S06]  /*17470*/  ULEA UR4, UR5, UR4, 0x18 ;  /* 0x0000000405047291 */ /* 0x008fcc000f8ec03f */
[----:B------:R-:W-:Y:S01]  /*17480*/  IMAD.U32 R22, RZ, RZ, UR4 ;  /* 0x00000004ff167e24 */ /* 0x000fe2000f8e00ff */
[C---:B-1----:R-:W-:Y:S01]  /*17490*/  LOP3.LUT R4, R5.reuse, 0x7f, RZ, 0xc0, !PT ;  /* 0x0000007f05047812 */ /* 0x042fe200078ec0ff */
[----:B--2---:R-:W-:-:S04]  /*174a0*/  IMAD.SHL.U32 R0, R5, 0x8, RZ ;  /* 0x0000000805007824 */ /* 0x004fc800078e00ff */
[----:B------:R-:W-:Y:S01]  /*174b0*/  IMAD.SHL.U32 R3, R4, 0x8, RZ ;  /* 0x0000000804037824 */ /* 0x000fe200078e00ff */
[----:B0-----:R-:W-:Y:S02]  /*174c0*/  LOP3.LUT R2, R0, 0x1f8, RZ, 0xc0, !PT ;  /* 0x000001f800027812 */ /* 0x001fe400078ec0ff */
[----:B------:R-:W-:Y:S02]  /*174d0*/  SHF.R.U32.HI R4, RZ, 0x3, R4 ;  /* 0x00000003ff047819 */ /* 0x000fe40000011604 */
[----:B------:R-:W-:-:S04]  /*174e0*/  LOP3.LUT R2, R2, 0x38, R5, 0x78, !PT ;  /* 0x0000003802027812 */ /* 0x000fc800078e7805 */
[----:B------:R-:W-:Y:S01]  /*174f0*/  LOP3.LUT R3, R2, 0x200, R3, 0xf8, !PT ;  /* 0x0000020002037812 */ /* 0x000fe200078ef803 */
[----:B------:R-:W-:-:S04]  /*17500*/  IMAD.SHL.U32 R2, R5, 0x10, RZ ;  /* 0x0000001005027824 */ /* 0x000fc800078e00ff */
[----:B------:R-:W-:Y:S01]  /*17510*/  IMAD R0, R3, 0x2, R22 ;  /* 0x0000000203007824 */ /* 0x000fe200078e0216 */
[----:B------:R-:W-:-:S04]  /*17520*/  LOP3.LUT R2, R4, 0x70, R2, 0xf8, !PT ;  /* 0x0000007004027812 */ /* 0x000fc800078ef802 */
[----:B------:R4:W-:Y:S03]  /*17530*/  STL [R1+0xc], R0 ;  /* 0x00000c0001007387 */ /* 0x0009e60000100800 */
.L_x_14314:
[----:B------:R-:W-:Y:S05]  /*17540*/  YIELD ;  /* 0x0000000000007946 */ /* 0x000fea0003800000 */
[----:B------:R-:W-:Y:S01]  /*17550*/  ULDC.64 UR4, c[0x0][0xa28] ;  /* 0x00028a0000047ab9 */ /* 0x000fe20000000a00 */
[----:B------:R-:W-:Y:S02]  /*17560*/  CS2R R6, SRZ ;  /* 0x0000000000067805 */ /* 0x000fe4000001ff00 */
[----:B------:R-:W-:Y:S01]  /*17570*/  ISETP.NE.U32.AND P0, PT, RZ, UR4, PT ;  /* 0x00000004ff007c0c */ /* 0x000fe2000bf05070 */
[----:B0-----:R-:W0:Y:S01]  /*17580*/  LDC.64 R8, c[0x0][0xa00] ;  /* 0x00028000ff087b82 */ /* 0x001e220000000a00 */
[----:B------:R-:W-:Y:S01]  /*17590*/  ULDC.64 UR6, c[0x0][0xa08] ;  /* 0x0002820000067ab9 */ /* 0x000fe20000000a00 */
[----:B------:R-:W-:Y:S01]  /*175a0*/  ULDC.64 UR8, c[0x0][0xa10] ;  /* 0x0002840000087ab9 */ /* 0x000fe20000000a00 */
[----:B------:R-:W-:Y:S01]  /*175b0*/  ISETP.NE.AND.EX P0, PT, RZ, UR5, PT, P0 ;  /* 0x00000005ff007c0c */ /* 0x000fe2000bf05300 */
[----:B------:R-:W-:-:S04]  /*175c0*/  ULDC.64 UR4, c[0x0][0xa18] ;  /* 0x0002860000047ab9 */ /* 0x000fc80000000a00 */
[----:B-1----:R-:W1:Y:S08]  /*175d0*/  LDC.64 R4, c[0x0][0xa08] ;  /* 0x00028200ff047b82 */ /* 0x002e700000000a00 */
[----:B--2---:R-:W2:Y:S02]  /*175e0*/  @P0 LDC.64 R2, c[0x0][0xa28] ;  /* 0x00028a00ff020b82 */ /* 0x004ea40000000a00 */
[----:B--2---:R-:W-:-:S05]  /*175f0*/  @P0 IMAD.WIDE R2, R19, 0x4, R2 ;  /* 0x0000000413020825 */ /* 0x004fca00078e0202 */
[----:B------:R2:W5:Y:S01]  /*17600*/  @P0 LDG.E R7, desc[UR38][R2.64] ;  /* 0x0000002602070981 */ /* 0x000562000c1e1900 */
[----:B------:R-:W-:Y:S01]  /*17610*/  ISETP.NE.U32.AND P0, PT, RZ, UR4, PT ;  /* 0x00000004ff007c0c */ /* 0x000fe2000bf05070 */
[----:B0-----:R-:W-:Y:S01]  /*17620*/  IMAD.WIDE R8, R19, 0x4, R8 ;  /* 0x0000000413087825 */ /* 0x001fe200078e0208 */
[----:B------:R-:W-:Y:S02]  /*17630*/  ISETP.NE.U32.AND P2, PT, RZ, UR6, PT ;  /* 0x00000006ff007c0c */ /* 0x000fe4000bf45070 */
[----:B------:R-:W-:Y:S01]  /*17640*/  ISETP.NE.AND.EX P0, PT, RZ, UR5, PT, P0 ;  /* 0x00000005ff007c0c */ /* 0x000fe2000bf05300 */
[----:B------:R-:W-:Y:S01]  /*17650*/  ULDC.64 UR4, c[0x0][0xa00] ;  /* 0x0002800000047ab9 */ /* 0x000fe20000000a00 */
[----:B------:R-:W-:Y:S01]  /*17660*/  ISETP.NE.U32.AND P4, PT, RZ, UR8, PT ;  /* 0x00000008ff007c0c */ /* 0x000fe2000bf85070 */
[----:B------:R-:W-:Y:S01]  /*17670*/  IMAD.MOV.U32 R28, RZ, RZ, RZ ;  /* 0x000000ffff1c7224 */ /* 0x000fe200078e00ff */
[----:B------:R-:W-:Y:S01]  /*17680*/  ISETP.NE.U32.AND P1, PT, RZ, UR4, PT ;  /* 0x00000004ff007c0c */ /* 0x000fe2000bf25070 */
[----:B--2---:R-:W0:Y:S01]  /*17690*/  LDC.64 R2, c[0x0][0xa10] ;  /* 0x00028400ff027b82 */ /* 0x004e220000000a00 */
[----:B----4-:R-:W-:-:S02]  /*176a0*/  IMAD.MOV.U32 R0, RZ, RZ, RZ ;  /* 0x000000ffff007224 */ /* 0x010fc400078e00ff */
[----:B------:R-:W-:Y:S01]  /*176b0*/  ISETP.NE.AND.EX P3, PT, RZ, UR5, PT, P1 ;  /* 0x00000005ff007c0c */ /* 0x000fe2000bf65310 */
[----:B-1----:R-:W-:-:S04]  /*176c0*/  IMAD.WIDE R4, R19, 0x4, R4 ;  /* 0x0000000413047825 */ /* 0x002fc800078e0204 */
[----:B------:R-:W1:Y:S01]  /*176d0*/  @P0 LDC.64 R10, c[0x0][0xa18] ;  /* 0x00028600ff0a0b82 */ /* 0x000e620000000a00 */
[----:B------:R-:W-:Y:S01]  /*176e0*/  ULDC UR4, c[0x0][0x288] ;  /* 0x0000a20000047ab9 */ /* 0x000fe20000000800 */
[----:B------:R-:W-:Y:S02]  /*176f0*/  ISETP.NE.AND.EX P1, PT, RZ, UR7, PT, P2 ;  /* 0x00000007ff007c0c */ /* 0x000fe4000bf25320 */
[----:B------:R-:W-:-:S04]  /*17700*/  ISETP.NE.AND.EX P2, PT, RZ, UR9, PT, P4 ;  /* 0x00000009ff007c0c */ /* 0x000fc8000bf45340 */
[----:B------:R-:W2:Y:S07]  /*17710*/  @P3 LDG.E R6, desc[UR38][R8.64] ;  /* 0x0000002608063981 */ /* 0x000eae000c1e1900 */
[----:B------:R-:W5:Y:S01]  /*17720*/  @P1 LDG.E R28, desc[UR38][R4.64] ;  /* 0x00000026041c1981 */ /* 0x000f62000c1e1900 */
        /* <DEDUP_REMOVED lines=24> */
.L_x_14177:
        /* <DEDUP_REMOVED lines=9> */
.L_x_14178:
[----:B------:R-:W-:Y:S05]  /*17940*/  @!P1 BRA `(.L_x_14179) ;  /* 0x00000000000c9947 */ /* 0x000fea0003800000 */
[----:B------:R-:W2:Y:S04]  /*17950*/  LDG.E R10, desc[UR38][R4.64] ;  /* 0x00000026040a7981 */ /* 0x000ea8000c1e1900 */
[----:B------:R-:W2:Y:S02]  /*17960*/  LDG.E R9, desc[UR38][R4.64+0x4] ;  /* 0x0000042604097981 */ /* 0x000ea4000c1e1900 */
[----:B--2---:R-:W-:-:S07]  /*17970*/  IMAD.IADD R10, R9, 0x1, -R10 ;  /* 0x00000001090a7824 */ /* 0x004fce00078e0a0a */
.L_x_14179:
[----:B-1----:R-:W2:Y:S01]  /*17980*/  @P2 LDG.E R4, desc[UR38][R2.64] ;  /* 0x0000002602042981 */ /* 0x002ea2000c1e1900 */
[----:B------:R-:W1:Y:S03]  /*17990*/  LDC R8, c[0x0][0x448] ;  /* 0x00011200ff087b82 */ /* 0x000e660000000800 */
[----:B------:R3:W2:Y:S01]  /*179a0*/  @P2 LDG.E R5, desc[UR38][R2.64+0x4] ;  /* 0x0000042602052981 */ /* 0x0006a2000c1e1900 */
[----:B------:R-:W-:Y:S02]  /*179b0*/  IMAD R13, R17, 0xc0, RZ ;  /* 0x000000c0110d7824 */ /* 0x000fe400078e02ff */
[----:B-----5:R-:W-:Y:S02]  /*179c0*/  IMAD.IADD R7, R10, 0x1, -R7 ;  /* 0x000000010a077824 */ /* 0x020fe400078e0a07 */
[----:B------:R-:W-:Y:S01]  /*179d0*/  VIADD R10, R13, 0xbf ;  /* 0x000000bf0d0a7836 */ /* 0x000fe20000000000 */
[----:B------:R4:W-:Y:S01]  /*179e0*/  STL [R1+0x10], R13 ;  /* 0x0000100d01007387 */ /* 0x0009e20000100800 */
[----:B-1----:R-:W-:-:S13]  /*179f0*/  ISETP.NE.AND P1, PT, R8, 0x1, PT ;  /* 0x000000010800780c */ /* 0x002fda0003f25270 */
[----:B---3--:R-:W1:Y:S08]  /*17a00*/  @P1 LDC R3, c[0x0][0x44c] ;  /* 0x00011300ff031b82 */ /* 0x008e700000000800 */
[----:B------:R-:W3:Y:S01]  /*17a10*/  @P1 LDC R2, c[0x0][0x450] ;  /* 0x00011400ff021b82 */ /* 0x000ee20000000800 */
[----:B--2---:R-:W-:Y:S02]  /*17a20*/  @P2 IMAD.IADD R6, R5, 0x1, -R4 ;  /* 0x0000000105062824 */ /* 0x004fe400078e0a04 */
[----:B-1----:R-:W-:-:S04]  /*17a30*/  @P1 IMAD.HI.U32 R5, R10, R3, RZ ;  /* 0x000000030a051227 */ /* 0x002fc800078e00ff */
[----:B------:R-:W-:Y:S01]  /*17a40*/  IMAD.IADD R8, R7, 0x1, R6 ;  /* 0x0000000107087824 */ /* 0x000fe200078e0206 */
[----:B---3--:R-:W-:-:S03]  /*17a50*/  @P1 SHF.R.U32.HI R10, RZ, R2, R5 ;  /* 0x00000002ff0a1219 */ /* 0x008fc60000011605 */
        /* <DEDUP_REMOVED lines=21> */
.L_x_14182:
[----:B------:R-:W-:-:S13]  /*17bb0*/  ISETP.NE.AND P0, PT, R3, 0x1, PT ;  /* 0x000000010300780c */ /* 0x000fda0003f05270 */
[----:B------:R-:W1:Y:S02]  /*17bc0*/  @P0 LDC.64 R4, c[0x0][0x9e8] ;  /* 0x00027a00ff040b82 */ /* 0x000e640000000a00 */
[----:B-1----:R-:W-:-:S05]  /*17bd0*/  @P0 IMAD.HI.U32 R4, R11, R4, RZ ;  /* 0x000000040b040227 */ /* 0x002fca00078e00ff */
[----:B------:R-:W-:-:S07]  /*17be0*/  @P0 SHF.R.U32.HI R11, RZ, R5, R4 ;  /* 0x00000005ff0b0219 */ /* 0x000fce0000011604 */
.L_x_14183:
[----:B------:R-:W-:Y:S05]  /*17bf0*/  BSYNC B0 ;  /* 0x0000000000007941 */ /* 0x000fea0003800000 */
.L_x_14181:
[----:B------:R-:W-:-:S05]  /*17c00*/  IMAD R11, R11, R3, R3 ;  /* 0x000000030b0b7224 */ /* 0x000fca00078e0203 */
[----:B------:R-:W-:-:S07]  /*17c10*/  VIMNMX R2, R2, R11, PT ;  /* 0x0000000b02027248 */ /* 0x000fce0003fe0100 */
.L_x_14180:
        /* <DEDUP_REMOVED lines=20> */
.L_x_14186:
[----:B------:R-:W-:-:S13]  /*17d60*/  ISETP.NE.AND P0, PT, R3, 0x1, PT ;  /* 0x000000010300780c */ /* 0x000fda0003f05270 */
[----:B------:R-:W1:Y:S02]  /*17d70*/  @P0 LDC.64 R4, c[0x0][0x9e8] ;  /* 0x00027a00ff040b82 */ /* 0x000e640000000a00 */
[----:B-1----:R-:W-:-:S05]  /*17d80*/  @P0 IMAD.HI.U32 R4, R11, R4, RZ ;  /* 0x000000040b040227 */ /* 0x002fca00078e00ff */
[----:B------:R-:W-:-:S07]  /*17d90*/  @P0 SHF.R.U32.HI R11, RZ, R5, R4 ;  /* 0x00000005ff0b0219 */ /* 0x000fce0000011604 */
.L_x_14187:
[----:B------:R-:W-:Y:S05]  /*17da0*/  BSYNC B0 ;  /* 0x0000000000007941 */ /* 0x000fea0003800000 */
.L_x_14185:
[----:B------:R-:W-:-:S05]  /*17db0*/  IMAD R3, R11, R3, RZ ;  /* 0x000000030b037224 */ /* 0x000fca00078e02ff */
[----:B------:R-:W-:-:S07]  /*17dc0*/  VIMNMX R10, R10, R3, !PT ;  /* 0x000000030a0a7248 */ /* 0x000fce0007fe0100 */
.L_x_14184:
[----:B------:R-:W-:Y:S01]  /*17dd0*/  VIADD R2, R2, 0x7f ;  /* 0x0000007f02027836 */ /* 0x000fe20000000000 */
[----:B------:R-:W-:Y:S04]  /*17de0*/  BSSY B0, `(.L_x_14188) ;  /* 0x00000dd000007945 */ /* 0x000fe80003800000 */
[----:B------:R-:W-:-:S04]  /*17df0*/  SHF.R.S32.HI R3, RZ, 0x1f, R2 ;  /* 0x0000001fff037819 */ /* 0x000fc80000011402 */
[----:B------:R-:W-:Y:S02]  /*17e00*/  LEA.HI R3, R3, R2, RZ, 0x7 ;  /* 0x0000000203037211 */ /* 0x000fe400078f38ff */
[----:B------:R-:W-:Y:S02]  /*17e10*/  SHF.R.S32.HI R2, RZ, 0x1f, R10 ;  /* 0x0000001fff027819 */ /* 0x000fe4000001140a */
[----:B------:R-:W-:Y:S02]  /*17e20*/  SHF.R.S32.HI R4, RZ, 0x7, R3 ;  /* 0x00000007ff047819 */ /* 0x000fe40000011403 */
[----:B------:R-:W-:Y:S02]  /*17e30*/  LEA.HI R2, R2, R10, RZ, 0x7 ;  /* 0x0000000a02027211 */ /* 0x000fe400078f38ff */
[----:B------:R-:W-:Y:S02]  /*17e40*/  VIMNMX R4, R17, R4, PT ;  /* 0x0000000411047248 */ /* 0x000fe40003fe0100 */
[----:B------:R-:W-:-:S04]  /*17e50*/  SHF.R.S32.HI R2, RZ, 0x7, R2 ;  /* 0x00000007ff027819 */ /* 0x000fc80000011402 */
[----:B------:R-:W-:-:S05]  /*17e60*/  VIMNMX R2, RZ, R2, !PT ;  /* 0x00000002ff027248 */ /* 0x000fca0007fe0100 */
[--C-:B------:R-:W-:Y:S02]  /*17e70*/  IMAD R2, R2, 0x80, -R7.reuse ;  /* 0x0000008002027824 */ /* 0x100fe400078e0a07 */
[----:B------:R-:W-:-:S03]  /*17e80*/  IMAD R7, R4, 0x80, -R7 ;  /* 0x0000008004077824 */ /* 0x000fc600078e0a07 */
[----:B------:R-:W-:Y:S02]  /*17e90*/  VIMNMX R2, RZ, R2, !PT ;  /* 0x00000002ff027248 */ /* 0x000fe40007fe0100 */
[----:B------:R-:W-:Y:S02]  /*17ea0*/  VIMNMX R7, R7, R6, PT ;  /* 0x0000000607077248 */ /* 0x000fe40003fe0100 */
[----:B------:R-:W-:Y:S02]  /*17eb0*/  SHF.R.U32.HI R4, RZ, 0x7, R2 ;  /* 0x00000007ff047819 */ /* 0x000fe40000011602 */
[----:B------:R-:W-:-:S13]  /*17ec0*/  ISETP.GT.AND P0, PT, R7, R2, PT ;  /* 0x000000020700720c */ /* 0x000fda0003f04270 */
[----:B------:R-:W-:-:S05]  /*17ed0*/  @P0 VIADD R3, R7, 0x7f ;  /* 0x0000007f07030836 */ /* 0x000fca0000000000 */
[----:B------:R-:W-:-:S04]  /*17ee0*/  @P0 SHF.R.S32.HI R2, RZ, 0x1f, R3 ;  /* 0x0000001fff020819 */ /* 0x000fc80000011403 */
[----:B------:R-:W-:Y:S01]  /*17ef0*/  @P0 LEA.HI R2, R2, R3, RZ, 0x7 ;  /* 0x0000000302020211 */ /* 0x000fe200078f38ff */
[----:B------:R-:W-:-:S03]  /*17f00*/  IMAD.MOV.U32 R3, RZ, RZ, R4 ;  /* 0x000000ffff037224 */ /* 0x000fc600078e0004 */
[----:B------:R-:W-:Y:S02]  /*17f10*/  @P0 SHF.R.S32.HI R3, RZ, 0x7, R2 ;  /* 0x00000007ff030819 */ /* 0x000fe40000011402 */
[----:B------:R-:W-:Y:S02]  /*17f20*/  PLOP3.LUT P0, PT, PT, PT, PT, 0x80, 0x0 ;  /* 0x000000000000781c */ /* 0x000fe40003f0f070 */
        /* <DEDUP_REMOVED lines=9> */
.L_x_14367:
[----:B--2---:R-:W-:Y:S02]  /*17fc0*/  ISETP.NE.AND P0, PT, R14, RZ, PT ;  /* 0x000000ff0e00720c */ /* 0x004fe40003f05270 */
[----:B------:R-:W-:-:S11]  /*17fd0*/  PLOP3.LUT P6, PT, PT, PT, PT, 0x8, 0x0 ;  /* 0x000000000000781c */ /* 0x000fd60003fce170 */
[----:B------:R-:W-:Y:S05]  /*17fe0*/  @P0 BRA `(.L_x_14191) ;  /* 0x00000000000c0947 */ /* 0x000fea0003800000 */
[----:B------:R-:W-:-:S03]  /*17ff0*/  UMOV UR4, 0xffffffff ;  /* 0xffffffff00047882 */ /* 0x000fc60000000000 */
[----:B------:R-:W-:Y:S05]  /*18000*/  BRA.DIV UR4, `(.L_x_14192) ;  /* 0x0000006a04207947 */ /* 0x000fea000b800000 */
[----:B------:R-:W-:-:S13]  /*18010*/  ELECT P6, URZ, PT ;  /* 0x00000000003f782f */ /* 0x000fda00038c0000 */
.L_x_14191:
        /* <DEDUP_REMOVED lines=9> */
.L_x_14370:
[----:B------:R-:W-:Y:S05]  /*180b0*/  BSYNC B1 ;  /* 0x0000000000017941 */ /* 0x000fea0003800000 */
.L_x_14193:
[----:B------:R-:W-:Y:S04]  /*180c0*/  BSSY B1, `(.L_x_14195) ;  /* 0x000004f000017945 */ /* 0x000fe80003800000 */
[----:B------:R-:W-:Y:S05]  /*180d0*/  @!P6 BRA `(.L_x_14196) ;  /* 0x000000040034e947 */ /* 0x000fea0003800000 */
[----:B------:R-:W2:Y:S01]  /*180e0*/  S2R R6, SR_TID.X ;  /* 0x0000000000067919 */ /* 0x000ea20000002100 */
[----:B-1----:R-:W-:Y:S01]  /*180f0*/  IMAD R5, R27, 0x8, R22 ;  /* 0x000000081b057824 */ /* 0x002fe200078e0216 */
[----:B------:R-:W-:Y:S01]  /*18100*/  BSSY B2, `(.L_x_14197) ;  /* 0x0000006000027945 */ /* 0x000fe20003800000 */
[----:B--2---:R-:W-:Y:S02]  /*18110*/  LOP3.LUT R7, R6, 0x7f, RZ, 0xc0, !PT ;  /* 0x0000007f06077812 */ /* 0x004fe400078ec0ff */
[----:B------:R-:W-:Y:S02]  /*18120*/  SHF.L.U32 R6, R29, 0x1f, RZ ;  /* 0x0000001f1d067819 */ /* 0x000fe400000006ff */
[----:B------:R-:W-:Y:S02]  /*18130*/  ISETP.NE.AND P1, PT, R7, RZ, PT ;  /* 0x000000ff0700720c */ /* 0x000fe40003f25270 */
[----:B------:R-:W1:Y:S02]  /*18140*/  SYNCS.PHASECHK.TRANS64.TRYWAIT P0, [R5+URZ+0x168a0], R6 ;  /* 0x0168a006050075a7 */ /* 0x000e64000800017f */
[----:B-1----:R-:W-:Y:S09]  /*18150*/  @!P0 BRA `(.L_x_14198) ;  /* 0x0000006800008947 */ /* 0x002ff20003800000 */
.L_x_14371:
[----:B------:R-:W-:Y:S05]  /*18160*/  BSYNC B2 ;  /* 0x0000000000027941 */ /* 0x000fea0003800000 */
.L_x_14197:
[----:B------:R-:W-:Y:S04]  /*18170*/  BSSY B2, `(.L_x_14199) ;  /* 0x0000009000027945 */ /* 0x000fe80003800000 */
[----:B------:R-:W-:Y:S05]  /*18180*/  @P1 BRA `(.L_x_14200) ;  /* 0x00000000001c1947 */ /* 0x000fea0003800000 */
[----:B------:R-:W2:Y:S02]  /*18190*/  S2R R7, SR_TID.X ;  /* 0x0000000000077919 */ /* 0x000ea40000002100 */
[----:B--2---:R-:W-:Y:S01]  /*181a0*/  LOP3.LUT R10, R7, 0x1f, RZ, 0xc0, !PT ;  /* 0x0000001f070a7812 */ /* 0x004fe200078ec0ff */
[----:B------:R-:W-:-:S03]  /*181b0*/  IMAD.MOV.U32 R7, RZ, RZ, 0x4000 ;  /* 0x00004000ff077424 */ /* 0x000fc600078e00ff */
[----:B------:R-:W-:Y:S01]  /*181c0*/  ISETP.NE.AND P0, PT, R10, RZ, PT ;  /* 0x000000ff0a00720c */ /* 0x000fe20003f05270 */
[----:B------:R2:W-:-:S12]  /*181d0*/  SYNCS.ARRIVE.TRANS64 RZ, [R5+URZ+0x16890], R7 ;  /* 0x0168900705ff79a7 */ /* 0x0005d8000800003f */
[----:B--2---:R-:W-:Y:S05]  /*181e0*/  @!P0 BRA `(.L_x_14200) ;  /* 0x0000000000048947 */ /* 0x004fea0003800000 */
[----:B------:R-:W-:Y:S01]  /*181f0*/  BPT.TRAP 0x1 ;  /* 0x000000040000795c */ /* 0x000fe20000300000 */
.L_x_14200:
[----:B------:R-:W-:Y:S05]  /*18200*/  BSYNC B2 ;  /* 0x0000000000027941 */ /* 0x000fea0003800000 */
.L_x_14199:
        /* <DEDUP_REMOVED lines=11> */
[----:B------:R-:W-:Y:S01]  /*182c0*/  UMOV UR7, 0x12f00000 ;  /* 0x12f0000000077882 */ /* 0x000fe20000000000 */
[----:B0-----:R-:W-:-:S08]  /*182d0*/  VIADD R12, R5, 0x16890 ;  /* 0x00016890050c7836 */ /* 0x001fd00000000000 */
.L_x_14201:
        /* <DEDUP_REMOVED lines=13> */
.L_x_14372:
[----:B------:R-:W-:Y:S05]  /*183b0*/  BSYNC B2 ;  /* 0x0000000000027941 */ /* 0x000fea0003800000 */
.L_x_14202:
[----:B------:R-:W-:Y:S01]  /*183c0*/  BSSY B2, `(.L_x_14204) ;  /* 0x000000b000027945 */ /* 0x000fe20003800000 */
[----:B------:R-:W-:Y:S02]  /*183d0*/  IMAD.MOV.U32 R14, RZ, RZ, 0x0 ;  /* 0x00000000ff0e7424 */ /* 0x000fe400078e00ff */
[----:B------:R-:W-:Y:S01]  /*183e0*/  IMAD.MOV.U32 R15, RZ, RZ, 0x12f00000 ;  /* 0x12f00000ff0f7424 */ /* 0x000fe200078e00ff */
[----:B------:R-:W-:Y:S06]  /*183f0*/  @P1 BRA `(.L_x_14205) ;  /* 0x00000000001c1947 */ /* 0x000fec0003800000 */
[----:B------:R-:W2:Y:S01]  /*18400*/  S2R R10, SR_TID.X ;  /* 0x00000000000a7919 */ /* 0x000ea20000002100 */
[----:B01----:R-:W-:-:S04]  /*18410*/  IMAD.MOV.U32 R6, RZ, RZ, 0x4000 ;  /* 0x00004000ff067424 */ /* 0x003fc800078e00ff */
[----:B------:R3:W-:Y:S01]  /*18420*/  SYNCS.ARRIVE.TRANS64 RZ, [R5+URZ+0x168b0], R6 ;  /* 0x0168b00605ff79a7 */ /* 0x0007e2000800003f */
[----:B--2---:R-:W-:-:S04]  /*18430*/  LOP3.LUT R10, R10, 0x1f, RZ, 0xc0, !PT ;  /* 0x0000001f0a0a7812 */ /* 0x004fc800078ec0ff */
[----:B------:R-:W-:-:S13]  /*18440*/  ISETP.NE.AND P0, PT, R10, RZ, PT ;  /* 0x000000ff0a00720c */ /* 0x000fda0003f05270 */
[----:B---3--:R-:W-:Y:S05]  /*18450*/  @!P0 BRA `(.L_x_14205) ;  /* 0x0000000000048947 */ /* 0x008fea0003800000 */
[----:B------:R-:W-:Y:S01]  /*18460*/  BPT.TRAP 0x1 ;  /* 0x000000040000795c */ /* 0x000fe20000300000 */
.L_x_14205:
[----:B------:R-:W-:Y:S05]  /*18470*/  BSYNC B2 ;  /* 0x0000000000027941 */ /* 0x000fea0003800000 */
.L_x_14204:
[----:B------:R-:W-:Y:S01]  /*18480*/  R2UR UR10, R13 ;  /* 0x000000000d0a72ca */ /* 0x000fe200000e0000 */
[----:B------:R-:W-:Y:S01]  /*18490*/  IMAD R11, R11, 0x2, R22 ;  /* 0x000000020b0b7824 */ /* 0x000fe200078e0216 */
[----:B------:R-:W-:Y:S01]  /*184a0*/  R2UR UR6, R14 ;  /* 0x000000000e0672ca */ /* 0x000fe200000e0000 */
[----:B------:R-:W-:Y:S01]  /*184b0*/  UIADD3 UR4, UP0, UR40, 0x670, URZ ;  /* 0x0000067028047890 */ /* 0x000fe2000ff1e03f */
[----:B------:R-:W-:Y:S01]  /*184c0*/  R2UR UR7, R15 ;  /* 0x000000000f0772ca */ /* 0x000fe200000e0000 */
[----:B01----:R-:W-:Y:S01]  /*184d0*/  VIADD R5, R5, 0x168b0 ;  /* 0x000168b005057836 */ /* 0x003fe20000000000 */
[----:B------:R-:W-:Y:S01]  /*184e0*/  PLOP3.LUT P0, PT, PT, PT, PT, 0x80, 0x0 ;  /* 0x000000000000781c */ /* 0x000fe20003f0f070 */
[----:B------:R-:W-:Y:S01]  /*184f0*/  VIADD R11, R11, 0x400 ;  /* 0x000004000b0b7836 */ /* 0x000fe20000000000 */
[----:B------:R-:W-:-:S12]  /*18500*/  UIADD3.X UR5, URZ, UR41, URZ, UP0, !UPT ;  /* 0x000000293f057290 */ /* 0x000fd800087fe43f */
.L_x_14206:
        /* <DEDUP_REMOVED lines=10> */
.L_x_14196:
[----:B------:R-:W-:Y:S05]  /*185b0*/  BSYNC B1 ;  /* 0x0000000000017941 */ /* 0x000fea0003800000 */
.L_x_14195:
[----:B------:R-:W-:Y:S01]  /*185c0*/  VIADD R3, R3, 0xfffffffe ;  /* 0xfffffffe03037836 */ /* 0x000fe20000000000 */
[----:B------:R-:W-:Y:S01]  /*185d0*/  PLOP3.LUT P0, PT, PT, PT, PT, 0x8, 0x0 ;  /* 0x000000000000781c */ /* 0x000fe20003f0e170 */
[----:B------:R-:W-:-:S03]  /*185e0*/  VIADD R27, R27, 0x1 ;  /* 0x000000011b1b7836 */ /* 0x000fc60000000000 */
[----:B------:R-:W-:Y:S02]  /*185f0*/  ISETP.GE.AND P2, PT, R3, R4, PT ;  /* 0x000000040300720c */ /* 0x000fe40003f46270 */
[----:B------:R-:W-:-:S04]  /*18600*/  ISETP.NE.AND P1, PT, R27, 0x2, PT ;  /* 0x000000021b00780c */ /* 0x000fc80003f25270 */
[----:B------:R-:W-:Y:S02]  /*18610*/  SEL R6, RZ, 0x1, P1 ;  /* 0x00000001ff067807 */ /* 0x000fe40000800000 */
[----:B------:R-:W-:Y:S02]  /*18620*/  SEL R27, R27, RZ, P1 ;  /* 0x000000ff1b1b7207 */ /* 0x000fe40000800000 */
[----:B------:R-:W-:-:S03]  /*18630*/  LOP3.LUT R29, R29, R6, RZ, 0x3c, !PT ;  /* 0x000000061d1d7212 */ /* 0x000fc600078e3cff */
[----:B------:R-:W-:Y:S05]  /*18640*/  @!P2 BRA `(.L_x_14189) ;  /* 0x000000040058a947 */ /* 0x000fea0003800000 */
.L_x_14219:
[----:B------:R-:W-:Y:S05]  /*18650*/  YIELD ;  /* 0x0000000000007946 */ /* 0x000fea0003800000 */
[----:B------:R-:W-:Y:S04]  /*18660*/  BSSY B1, `(.L_x_14207) ;  /* 0x000004c000017945 */ /* 0x000fe80003800000 */
[----:B------:R-:W-:Y:S05]  /*18670*/  @!P6 BRA `(.L_x_14208) ;  /* 0x000000040028e947 */ /* 0x000fea0003800000 */
[----:B-1----:R-:W1:Y:S01]  /*18680*/  S2R R5, SR_TID.X ;  /* 0x0000000000057919 */ /* 0x002e620000002100 */
[----:B------:R-:W-:Y:S01]  /*18690*/  SHF.L.U32 R6, R29, 0x1f, RZ ;  /* 0x0000001f1d067819 */ /* 0x000fe200000006ff */
[----:B------:R-:W-:Y:S01]  /*186a0*/  BSSY B2, `(.L_x_14209) ;  /* 0x0000006000027945 */ /* 0x000fe20003800000 */
[----:B-1----:R-:W-:Y:S01]  /*186b0*/  LOP3.LUT R7, R5, 0x7f, RZ, 0xc0, !PT ;  /* 0x0000007f05077812 */ /* 0x002fe200078ec0ff */
[----:B------:R-:W-:-:S03]  /*186c0*/  IMAD R5, R27, 0x8, R22 ;  /* 0x000000081b057824 */ /* 0x000fc600078e0216 */
[----:B------:R-:W-:Y:S01]  /*186d0*/  ISETP.NE.AND P2, PT, R7, RZ, PT ;  /* 0x000000ff0700720c */ /* 0x000fe20003f45270 */
[----:B------:R-:W1:Y:S02]  /*186e0*/  SYNCS.PHASECHK.TRANS64.TRYWAIT P1, [R5+URZ+0x168a0], R6 ;  /* 0x0168a006050075a7 */ /* 0x000e64000802017f */
[----:B-1----:R-:W-:Y:S10]  /*186f0*/  @!P1 BRA `(.L_x_14210) ;  /* 0x0000006000c09947 */ /* 0x002ff40003800000 */
.L_x_14373:
[----:B------:R-:W-:Y:S05]  /*18700*/  BSYNC B2 ;  /* 0x0000000000027941 */ /* 0x000fea0003800000 */
.L_x_14209:
        /* <DEDUP_REMOVED lines=9> */
.L_x_14212:
[----:B------:R-:W-:Y:S05]  /*187a0*/  BSYNC B2 ;  /* 0x0000000000027941 */ /* 0x000fea0003800000 */
.L_x_14211:
        /* <DEDUP_REMOVED lines=8> */
[----:B0-----:R-:W-:Y:S01]  /*18830*/  VIADD R12, R7, 0xe400 ;  /* 0x0000e400070c7836 */ /* 0x001fe20000000000 */
[----:B------:R-:W-:Y:S01]  /*18840*/  UMOV UR6, 0x0 ;  /* 0x0000000000067882 */ /* 0x000fe20000000000 */
[----:B------:R-:W-:-:S10]  /*18850*/  UMOV UR7, 0x12f00000 ;  /* 0x12f0000000077882 */ /* 0x000fd40000000000 */
.L_x_14213:
        /* <DEDUP_REMOVED lines=13> */
.L_x_14374:
[----:B------:R-:W-:Y:S05]  /*18930*/  BSYNC B2 ;  /* 0x0000000000027941 */ /* 0x000fea0003800000 */
.L_x_14214:
        /* <DEDUP_REMOVED lines=11> */
.L_x_14217:
[----:B------:R-:W-:Y:S05]  /*189f0*/  BSYNC B2 ;  /* 0x0000000000027941 */ /* 0x000fea0003800000 */
.L_x_14216:
        /* <DEDUP_REMOVED lines=8> */
.L_x_14218:
        /* <DEDUP_REMOVED lines=10> */
.L_x_14208:
[----:B------:R-:W-:Y:S05]  /*18b20*/  BSYNC B1 ;  /* 0x0000000000017941 */ /* 0x000fea0003800000 */
.L_x_14207:
[----:B------:R-:W-:Y:S01]  /*18b30*/  ISETP.GT.AND P2, PT, R3, R4, PT ;  /* 0x000000040300720c */ /* 0x000fe20003f44270 */
[----:B------:R-:W-:Y:S02]  /*18b40*/  VIADD R27, R27, 0x1 ;  /* 0x000000011b1b7836 */ /* 0x000fe40000000000 */
[----:B------:R-:W-:-:S03]  /*18b50*/  VIADD R3, R3, 0xffffffff ;  /* 0xffffffff03037836 */ /* 0x000fc60000000000 */
[----:B------:R-:W-:-:S04]  /*18b60*/  ISETP.NE.AND P1, PT, R27, 0x2, PT ;  /* 0x000000021b00780c */ /* 0x000fc80003f25270 */
[----:B------:R-:W-:Y:S02]  /*18b70*/  SEL R6, RZ, 0x1, P1 ;  /* 0x00000001ff067807 */ /* 0x000fe40000800000 */
[----:B------:R-:W-:Y:S02]  /*18b80*/  SEL R27, R27, RZ, P1 ;  /* 0x000000ff1b1b7207 */ /* 0x000fe40000800000 */
[----:B------:R-:W-:Y:S01]  /*18b90*/  LOP3.LUT R29, R29, R6, RZ, 0x3c, !PT ;  /* 0x000000061d1d7212 */ /* 0x000fe200078e3cff */
[----:B------:R-:W-:Y:S06]  /*18ba0*/  @P2 BRA `(.L_x_14219) ;  /* 0xfffffff800a82947 */ /* 0x000fec000383ffff */
.L_x_14189:
[----:B------:R-:W-:Y:S05]  /*18bb0*/  BSYNC B0 ;  /* 0x0000000000007941 */ /* 0x000fea0003800000 */
.L_x_14188:
[----:B------:R-:W2:Y:S01]  /*18bc0*/  LDL R6, [R1+0x10] ;  /* 0x0000100001067983 */ /* 0x000ea20000100800 */
        /* <DEDUP_REMOVED lines=25> */
.L_x_14222:
[----:B------:R-:W-:-:S13]  /*18d60*/  ISETP.NE.AND P0, PT, R3, 0x1, PT ;  /* 0x000000010300780c */ /* 0x000fda0003f05270 */
[----:B-1----:R-:W1:Y:S02]  /*18d70*/  @P0 LDC.64 R4, c[0x0][0x9e8] ;  /* 0x00027a00ff040b82 */ /* 0x002e640000000a00 */
[----:B-1----:R-:W-:-:S05]  /*18d80*/  @P0 IMAD.HI.U32 R4, R0, R4, RZ ;  /* 0x0000000400040227 */ /* 0x002fca00078e00ff */
[----:B------:R-:W-:-:S07]  /*18d90*/  @P0 SHF.R.U32.HI R0, RZ, R5, R4 ;  /* 0x00000005ff000219 */ /* 0x000fce0000011604 */
.L_x_14223:
[----:B------:R-:W-:Y:S05]  /*18da0*/  BSYNC B0 ;  /* 0x0000000000007941 */ /* 0x000fea0003800000 */
.L_x_14221:
[----:B------:R-:W-:-:S05]  /*18db0*/  IMAD R5, R0, R3, R3 ;  /* 0x0000000300057224 */ /* 0x000fca00078e0203 */
[----:B------:R-:W-:-:S07]  /*18dc0*/  VIMNMX R2, R2, R5, PT ;  /* 0x0000000502027248 */ /* 0x000fce0003fe0100 */
.L_x_14220:
[----:B------:R-:W-:Y:S01]  /*18dd0*/  VIADD R2, R2, 0x7f ;  /* 0x0000007f02027836 */ /* 0x000fe20000000000 */
[----:B------:R-:W2:Y:S01]  /*18de0*/  @P1 LDC R0, c[0x0][0x44c] ;  /* 0x00011300ff001b82 */ /* 0x000ea20000000800 */
[----:B------:R-:W-:-:S03]  /*18df0*/  ULDC UR4, c[0x0][0x9dc] ;  /* 0x0002770000047ab9 */ /* 0x000fc60000000800 */
[----:B-1----:R-:W-:-:S04]  /*18e00*/  SHF.R.S32.HI R5, RZ, 0x1f, R2 ;  /* 0x0000001fff057819 */ /* 0x002fc80000011402 */
[----:B------:R-:W-:Y:S02]  /*18e10*/  LEA.HI R5, R5, R2, RZ, 0x7 ;  /* 0x0000000205057211 */ /* 0x000fe400078f38ff */
[----:B------:R-:W1:Y:S02]  /*18e20*/  @P1 LDC R2, c[0x0][0x450] ;  /* 0x00011400ff021b82 */ /* 0x000e640000000800 */
[----:B------:R-:W-:Y:S01]  /*18e30*/  SHF.R.S32.HI R4, RZ, 0x7, R5 ;  /* 0x00000007ff047819 */ /* 0x000fe20000011405 */
[----:B------:R-:W-:-:S03]  /*18e40*/  IMAD.MOV.U32 R5, RZ, RZ, R6 ;  /* 0x000000ffff057224 */ /* 0x000fc600078e0006 */
[----:B------:R-:W-:-:S05]  /*18e50*/  VIMNMX R24, R17, R4, PT ;  /* 0x0000000411187248 */ /* 0x000fca0003fe0100 */
        /* <DEDUP_REMOVED lines=16> */
.L_x_14226:
[----:B------:R-:W-:-:S13]  /*18f60*/  ISETP.NE.AND P0, PT, R3, 0x1, PT ;  /* 0x000000010300780c */ /* 0x000fda0003f05270 */
[----:B------:R-:W1:Y:S02]  /*18f70*/  @P0 LDC.64 R4, c[0x0][0x9e8] ;  /* 0x00027a00ff040b82 */ /* 0x000e640000000a00 */
[----:B-1----:R-:W-:-:S05]  /*18f80*/  @P0 IMAD.HI.U32 R4, R2, R4, RZ ;  /* 0x0000000402040227 */ /* 0x002fca00078e00ff */
[----:B------:R-:W-:-:S07]  /*18f90*/  @P0 SHF.R.U32.HI R2, RZ, R5, R4 ;  /* 0x00000005ff020219 */ /* 0x000fce0000011604 */
.L_x_14227:
[----:B------:R-:W-:Y:S05]  /*18fa0*/  BSYNC B0 ;  /* 0x0000000000007941 */ /* 0x000fea0003800000 */
.L_x_14225:
[----:B------:R-:W-:-:S05]  /*18fb0*/  IMAD R3, R2, R3, RZ ;  /* 0x0000000302037224 */ /* 0x000fca00078e02ff */
[----:B------:R-:W-:-:S07]  /*18fc0*/  VIMNMX R0, R0, R3, !PT ;  /* 0x0000000300007248 */ /* 0x000fce0007fe0100 */
.L_x_14224:
        /* <DEDUP_REMOVED lines=25> */
.L_x_14229:
        /* <DEDUP_REMOVED lines=20> */
.L_x_14232:
[----:B------:R-:W-:Y:S05]  /*192a0*/  BSYNC B6 ;  /* 0x0000000000067941 */ /* 0x000fea0003800000 */
.L_x_14231:
        /* <DEDUP_REMOVED lines=16> */
[----:B0-----:R-:W-:Y:S02]  /*193b0*/  IMAD.MOV.U32 R12, RZ, RZ, 0x1 ;  /* 0x00000001ff0c7424 */ /* 0x001fe400078e00ff */
[----:B-1----:R-:W-:-:S07]  /*193c0*/  IMAD.MOV.U32 R13, RZ, RZ, RZ ;  /* 0x000000ffff0d7224 */ /* 0x002fce00078e00ff */
[----:B------:R-:W-:-:S07]  /*193d0*/  LEPC R20, `(.L_x_14235) ;  /* 0x000000001014794e */ /* 0x000fce0000000000 */
[----:B--2---:R-:W-:Y:S05]  /*193e0*/  CALL.ABS.NOINC R2 ;  /* 0x0000000002007343 */ /* 0x004fea0003c00000 */
.L_x_14235:
        /* <DEDUP_REMOVED lines=15> */
.L_x_14234:
[----:B------:R-:W-:Y:S05]  /*194e0*/  BSYNC B6 ;  /* 0x0000000000067941 */ /* 0x000fea0003800000 */
.L_x_14233:
[----:B------:R-:W-:Y:S01]  /*194f0*/  ULDC.64 UR4, c[0x0][0x9f8] ;  /* 0x00027e0000047ab9 */ /* 0x000fe20000000a00 */
[----:B------:R-:W-:Y:S01]  /*19500*/  IMAD.MOV.U32 R25, RZ, RZ, R19 ;  /* 0x000000ffff197224 */ /* 0x000fe200078e0013 */
[----:B------:R-:W-:-:S04]  /*19510*/  ISETP.NE.U32.AND P0, PT, RZ, UR4, PT ;  /* 0x00000004ff007c0c */ /* 0x000fc8000bf05070 */
[----:B------:R-:W-:Y:S01]  /*19520*/  ISETP.NE.AND.EX P0, PT, RZ, UR5, PT, P0 ;  /* 0x00000005ff007c0c */ /* 0x000fe2000bf05300 */
[----:B------:R-:W-:-:S12]  /*19530*/  ULDC.64 UR4, c[0x0][0xa08] ;  /* 0x0002820000047ab9 */ /* 0x000fd80000000a00 */
[----:B------:R-:W1:Y:S02]  /*19540*/  @P0 LDC.64 R2, c[0x0][0x9f8] ;  /* 0x00027e00ff020b82 */ /* 0x000e640000000a00 */
[----:B-1----:R-:W-:-:S05]  /*19550*/  @P0 IMAD.WIDE R2, R19, 0x4, R2 ;  /* 0x0000000413020825 */ /* 0x002fca00078e0202 */
[----:B------:R1:W2:Y:S01]  /*19560*/  @P0 LDG.E R25, desc[UR38][R2.64] ;  /* 0x0000002602190981 */ /* 0x0002a2000c1e1900 */
[----:B------:R-:W-:Y:S01]  /*19570*/  VIADD R24, R24, 0xffffffff ;  /* 0xffffffff18187836 */ /* 0x000fe20000000000 */
[----:B-1----:R-:W1:Y:S02]  /*19580*/  LDC.64 R2, c[0x0][0x418] ;  /* 0x00010600ff027b82 */ /* 0x002e640000000a00 */
[----:B-1----:R-:W-:Y:S01]  /*19590*/  LOP3.LUT P0, RZ, R2, UR4, RZ, 0xfc, !PT ;  /* 0x0000000402ff7c12 */ /* 0x002fe2000f80fcff */
        /* <DEDUP_REMOVED lines=10> */
.L_x_14377:
        /* <DEDUP_REMOVED lines=10> */
.L_x_14380:
[----:B------:R-:W-:Y:S05]  /*196e0*/  @!P6 BRA `(.L_x_14237) ;  /* 0x0000000000e4e947 */ /* 0x000fea0003800000 */
[----:B------:R-:W-:-:S04]  /*196f0*/  ISETP.NE.U32.AND P0, PT, R2, RZ, PT ;  /* 0x000000ff0200720c */ /* 0x000fc80003f05070 */
[----:B------:R-:W-:-:S13]  /*19700*/  ISETP.NE.AND.EX P0, PT, R3, RZ, PT, P0 ;  /* 0x000000ff0300720c */ /* 0x000fda0003f05300 */
[----:B------:R-:W-:Y:S05]  /*19710*/  @!P0 BRA `(.L_x_14239) ;  /* 0x0000000000448947 */ /* 0x000fea0003800000 */
[----:B------:R-:W3:Y:S01]  /*19720*/  LDC R6, c[0x0][0x43c] ;  /* 0x00010f00ff067b82 */ /* 0x000ee20000000800 */
        /* <DEDUP_REMOVED lines=16> */
.L_x_14239:
[----:B--2---:R-:W-:Y:S01]  /*19830*/  IMAD R0, R23, 0x8, R22 ;  /* 0x0000000817007824 */ /* 0x004fe200078e0216 */
[----:B---3--:R-:W-:-:S04]  /*19840*/  SHF.L.U32 R3, R26, 0x1f, RZ ;  /* 0x0000001f1a037819 */ /* 0x008fc800000006ff */
[----:B------:R-:W2:Y:S02]  /*19850*/  SYNCS.PHASECHK.TRANS64.TRYWAIT P0, [R0+URZ+0x16840], R3 ;  /* 0x01684003000075a7 */ /* 0x000ea4000800017f */
[----:B--2---:R-:W-:Y:S05]  /*19860*/  @!P0 BRA `(.L_x_14240) ;  /* 0x0000005000e08947 */ /* 0x004fea0003800000 */
.L_x_14381:
        /* <DEDUP_REMOVED lines=11> */
.L_x_14241:
[----:B------:R-:W3:Y:S01]  /*19920*/  LDL.LU R2, [R1] ;  /* 0x0000000001027983 */ /* 0x000ee20000300800 */
[----:B------:R-:W-:Y:S01]  /*19930*/  R2UR UR9, R0 ;  /* 0x00000000000972ca */ /* 0x000fe200000e0000 */
[----:B--2---:R-:W-:Y:S01]  /*19940*/  IMAD R0, R23, 0x4000, R22 ;  /* 0x0000400017007824 */ /* 0x004fe200078e0216 */
        /* <DEDUP_REMOVED lines=11> */
[----:B------:R-:W-:Y:S02]  /*19a00*/  ULEA UR11, UR11, UR4, 0x7 ;  /* 0x000000040b0b7291 */ /* 0x000fe4000f8e383f */
[----:B------:R-:W-:Y:S01]  /*19a10*/  UIADD3 UR8, UR8, 0xe400, URZ ;  /* 0x0000e40008087890 */ /* 0x000fe2000fffe03f */
[----:B------:R-:W-:-:S08]  /*19a20*/  UMOV UR4, 0x0 ;  /* 0x0000000000047882 */ /* 0x000fd00000000000 */
[----:B------:R4:W-:Y:S01]  /*19a30*/  UTMALDG.4D [UR8], [UR6], desc[UR4] ;  /* 0x00000408060075b4 */ /* 0x0009e20008019000 */
[----:B---3--:R-:W-:-:S04]  /*19a40*/  LOP3.LUT R2, R2, 0xfffffffe, RZ, 0xc0, !PT ;  /* 0xfffffffe02027812 */ /* 0x008fc800078ec0ff */
[----:B------:R-:W-:-:S05]  /*19a50*/  @P0 LOP3.LUT R2, R2, 0x1, RZ, 0xfc, !PT ;  /* 0x0000000102020812 */ /* 0x000fca00078efcff */
[----:B------:R4:W-:Y:S01]  /*19a60*/  STL [R1], R2 ;  /* 0x0000000201007387 */ /* 0x0009e20000100800 */
[----:B------:R-:W-:Y:S01]  /*19a70*/  NOP ;  /* 0x0000000000007918 */ /* 0x000fe20000000000 */
.L_x_14237:
[----:B------:R-:W2:Y:S01]  /*19a80*/  LDL.LU R3, [R1+0x20] ;  /* 0x0000200001037983 */ /* 0x000ea20000300800 */
[----:B------:R-:W-:Y:S05]  /*19a90*/  WARPSYNC.ALL ;  /* 0x0000000000007948 */ /* 0x000fea0003800000 */
[----:B----4-:R-:W-:Y:S01]  /*19aa0*/  ULDC.64 UR4, c[0x0][0x298] ;  /* 0x0000a60000047ab9 */ /* 0x010fe20000000a00 */
        /* <DEDUP_REMOVED lines=8> */
[----:B--2---:R-:W-:Y:S01]  /*19b30*/  SHF.R.S32.HI R0, RZ, 0x1f, R3 ;  /* 0x0000001fff007819 */ /* 0x004fe20000011403 */
        /* <DEDUP_REMOVED lines=9> */
[----:B--2---:R-:W-:-:S05]  /*19bd0*/  SEL R0, R19, RZ, !P0 ;  /* 0x000000ff13007207 */ /* 0x004fca0004000000 */
        /* <DEDUP_REMOVED lines=19> */
.L_x_14243:
[----:B------:R-:W-:Y:S05]  /*19d10*/  BSYNC B6 ;  /* 0x0000000000067941 */ /* 0x000fea0003800000 */
.L_x_14242:
[----:B---3--:R-:W2:Y:S01]  /*19d20*/  LDL.LU R0, [R1+0x30] ;  /* 0x0000300001007983 */ /* 0x008ea20000300800 */
[----:B------:R-:W-:Y:S01]  /*19d30*/  ULDC.64 UR4, c[0x0][0x2d8] ;  /* 0x0000b60000047ab9 */ /* 0x000fe20000000a00 */
[----:B------:R-:W3:Y:S01]  /*19d40*/  LDC R9, c[0x0][0x448] ;  /* 0x00011200ff097b82 */ /* 0x000ee20000000800 */
[----:B------:R-:W-:Y:S01]  /*19d50*/  ULDC.64 UR6, c[0x0][0x2c8] ;  /* 0x0000b20000067ab9 */ /* 0x000fe20000000a00 */
[----:B------:R-:W2:Y:S01]  /*19d60*/  LDL.LU.64 R2, [R1+0x28] ;  /* 0x0000280001027983 */ /* 0x000ea20000300a00 */
[----:B------:R-:W-:-:S03]  /*19d70*/  ULDC.64 UR8, c[0x0][0x280] ;  /* 0x0000a00000087ab9 */ /* 0x000fc60000000a00 */
[----:B------:R-:W4:Y:S04]  /*19d80*/  LDL.LU R20, [R1+0x34] ;  /* 0x0000340001147983 */ /* 0x000f280000300800 */
[----:B------:R-:W4:Y:S04]  /*19d90*/  LDL.LU R21, [R1+0x38] ;  /* 0x0000380001157983 */ /* 0x000f280000300800 */
[----:B------:R-:W4:Y:S04]  /*19da0*/  LDL.LU R4, [R1+0x20] ;  /* 0x0000200001047983 */ /* 0x000f280000300800 */
[----:B0-----:R-:W4:Y:S01]  /*19db0*/  LDL R12, [R1+0x10] ;  /* 0x00001000010c7983 */ /* 0x001f220000100800 */
[----:B---3--:R-:W-:-:S13]  /*19dc0*/  ISETP.NE.AND P1, PT, R9, 0x1, PT ;  /* 0x000000010900780c */ /* 0x008fda0003f25270 */
[----:B------:R-:W0:Y:S08]  /*19dd0*/  @P1 LDC R5, c[0x0][0x44c] ;  /* 0x00011300ff051b82 */ /* 0x000e300000000800 */
[----:B------:R-:W3:Y:S01]  /*19de0*/  @P1 LDC R8, c[0x0][0x450] ;  /* 0x00011400ff081b82 */ /* 0x000ee20000000800 */
        /* <DEDUP_REMOVED lines=9> */
[----:B--2---:R-:W-:-:S04]  /*19e80*/  LOP3.LUT R20, R20, 0x7f, RZ, 0xc0, !PT ;  /* 0x0000007f14147812 */ /* 0x004fc800078ec0ff */
[----:B------:R-:W-:Y:S01]  /*19e90*/  SHF.R.U32.HI R20, RZ, 0x3, R20 ;  /* 0x00000003ff147819 */ /* 0x000fe20000011614 */
[----:B----4-:R-:W-:-:S05]  /*19ea0*/  IMAD.SHL.U32 R6, R21, 0x10, RZ ;  /* 0x0000001015067824 */ /* 0x010fca00078e00ff */
[----:B------:R-:W-:Y:S02]  /*19eb0*/  LOP3.LUT R6, R20, 0x70, R6, 0xf8, !PT ;  /* 0x0000007014067812 */ /* 0x000fe400078ef806 */
[----:B------:R2:W5:Y:S01]  /*19ec0*/  LDL R20, [R1+0xc] ;  /* 0x00000c0001147983 */ /* 0x0005620000100800 */
[C---:B------:R-:W-:Y:S02]  /*19ed0*/  IMAD R0, R4.reuse, UR5, R0 ;  /* 0x0000000504007c24 */ /* 0x040fe4000f8e0200 */
[----:B------:R-:W-:Y:S01]  /*19ee0*/  IMAD.WIDE.U32 R2, R4, UR4, R2 ;  /* 0x0000000404027c25 */ /* 0x000fe2000f8e0002 */
[----:B------:R-:W-:Y:S01]  /*19ef0*/  ULDC.64 UR4, c[0x0][0x2d0] ;  /* 0x0000b40000047ab9 */ /* 0x000fe20000000a00 */
[----:B------:R-:W4:Y:S02]  /*19f00*/  @P1 LDC R4, c[0x0][0x450] ;  /* 0x00011400ff041b82 */ /* 0x000f240000000800 */
[----:B------:R-:W-:Y:S02]  /*19f10*/  IMAD.IADD R6, R6, 0x1, R12 ;  /* 0x0000000106067824 */ /* 0x000fe400078e020c */
[----:B------:R-:W-:-:S02]  /*19f20*/  IMAD.IADD R3, R3, 0x1, R0 ;  /* 0x0000000103037824 */ /* 0x000fc400078e0200 */
[----:B0-----:R-:W-:-:S04]  /*19f30*/  @P1 IMAD.HI.U32 R0, R6, R5, RZ ;  /* 0x0000000506001227 */ /* 0x001fc800078e00ff */
[----:B------:R-:W-:Y:S01]  /*19f40*/  IMAD.MOV.U32 R5, RZ, RZ, R6 ;  /* 0x000000ffff057224 */ /* 0x000fe200078e0006 */
[----:B----4-:R-:W-:-:S04]  /*19f50*/  @P1 SHF.R.U32.HI R5, RZ, R4, R0 ;  /* 0x00000004ff051219 */ /* 0x010fc80000011600 */
[----:B------:R-:W-:-:S05]  /*19f60*/  SHF.R.S32.HI R0, RZ, 0x1f, R5 ;  /* 0x0000001fff007819 */ /* 0x000fca0000011405 */
[----:B------:R-:W-:-:S04]  /*19f70*/  IMAD R0, R0, UR4, RZ ;  /* 0x0000000400007c24 */ /* 0x000fc8000f8e02ff */
[C---:B-1----:R-:W-:Y:S02]  /*19f80*/  IMAD R7, R5.reuse, UR5, R0 ;  /* 0x0000000505077c24 */ /* 0x042fe4000f8e0200 */
        /* <DEDUP_REMOVED lines=9> */
[----:B------:R-:W0:Y:S01]  /*1a020*/  @P1 LDC R7, c[0x0][0x44c] ;  /* 0x00011300ff071b82 */ /* 0x000e220000000800 */
[C---:B------:R-:W-:Y:S01]  /*1a030*/  LEA R0, P0, R4.reuse, UR8, 0x1 ;  /* 0x0000000804007c11 */ /* 0x040fe2000f8008ff */
[----:B------:R-:W1:Y:S03]  /*1a040*/  S2R R10, SR_TID.X ;  /* 0x00000000000a7919 */ /* 0x000e660000002100 */
[----:B------:R-:W-:Y:S01]  /*1a050*/  LEA.HI.X R4, R4, UR9, R5, 0x1, P0 ;  /* 0x0000000904047c11 */ /* 0x000fe200080f0c05 */
[----:B------:R-:W-:-:S04]  /*1a060*/  VIADD R5, R6, 0x80 ;  /* 0x0000008006057836 */ /* 0x000fc80000000000 */
[----:B------:R-:W-:Y:S02]  /*1a070*/  IMAD.MOV.U32 R6, RZ, RZ, R5 ;  /* 0x000000ffff067224 */ /* 0x000fe400078e0005 */
[----:B0-----:R-:W-:-:S05]  /*1a080*/  @P1 IMAD.HI.U32 R7, R5, R7, RZ ;  /* 0x0000000705071227 */ /* 0x001fca00078e00ff */
[----:B---3--:R-:W-:-:S05]  /*1a090*/  @P1 SHF.R.U32.HI R6, RZ, R8, R7 ;  /* 0x00000008ff061219 */ /* 0x008fca0000011607 */
[----:B------:R-:W-:-:S04]  /*1a0a0*/  IMAD.MOV R7, RZ, RZ, -R6 ;  /* 0x000000ffff077224 */ /* 0x000fc800078e0a06 */
[----:B------:R-:W-:Y:S01]  /*1a0b0*/  IMAD R5, R9, R7, R5 ;  /* 0x0000000709057224 */ /* 0x000fe200078e0205 */
[----:B------:R-:W-:Y:S01]  /*1a0c0*/  SHF.R.S32.HI R7, RZ, 0x1f, R6 ;  /* 0x0000001fff077819 */ /* 0x000fe20000011406 */
[----:B------:R-:W-:-:S04]  /*1a0d0*/  IMAD.WIDE.U32 R2, R6, UR4, R2 ;  /* 0x0000000406027c25 */ /* 0x000fc8000f8e0002 */
[----:B------:R-:W-:Y:S01]  /*1a0e0*/  IMAD R7, R7, UR4, RZ ;  /* 0x0000000407077c24 */ /* 0x000fe2000f8e02ff */
[----:B------:R-:W-:Y:S01]  /*1a0f0*/  SHF.R.S32.HI R8, RZ, 0x1f, R5 ;  /* 0x0000001fff087819 */ /* 0x000fe20000011405 */
[----:B-1----:R-:W-:Y:S01]  /*1a100*/  IMAD.SHL.U32 R21, R10, 0x8, RZ ;  /* 0x000000080a157824 */ /* 0x002fe200078e00ff */
[----:B------:R-:W-:Y:S01]  /*1a110*/  ULDC UR4, c[0x0][0x2b8] ;  /* 0x0000ae0000047ab9 */ /* 0x000fe20000000800 */
[----:B------:R-:W-:Y:S02]  /*1a120*/  IMAD R7, R6, UR5, R7 ;  /* 0x0000000506077c24 */ /* 0x000fe4000f8e0207 */
[----:B------:R-:W-:Y:S02]  /*1a130*/  IMAD R8, R8, UR6, RZ ;  /* 0x0000000608087c24 */ /* 0x000fe4000f8e02ff */
[----:B------:R-:W-:Y:S02]  /*1a140*/  IMAD.IADD R3, R3, 0x1, R7 ;  /* 0x0000000103037824 */ /* 0x000fe400078e0207 */
[----:B------:R-:W-:-:S02]  /*1a150*/  IMAD R8, R5, UR7, R8 ;  /* 0x0000000705087c24 */ /* 0x000fc4000f8e0208 */
[----:B------:R-:W-:Y:S01]  /*1a160*/  IMAD.WIDE.U32 R6, R5, UR6, R2 ;  /* 0x0000000605067c25 */ /* 0x000fe2000f8e0002 */
[----:B------:R-:W-:-:S03]  /*1a170*/  LOP3.LUT R21, R21, 0x38, RZ, 0xc0, !PT ;  /* 0x0000003815157812 */ /* 0x000fc600078ec0ff */
[----:B------:R-:W-:Y:S01]  /*1a180*/  IMAD.IADD R8, R7, 0x1, R8 ;  /* 0x0000000107087824 */ /* 0x000fe200078e0208 */
[C---:B------:R-:W-:Y:S02]  /*1a190*/  LEA R2, P1, R6.reuse, UR8, 0x1 ;  /* 0x0000000806027c11 */ /* 0x040fe4000f8208ff */
[----:B------:R-:W-:Y:S01]  /*1a1a0*/  ISETP.GE.AND P0, PT, R21, UR4, PT ;  /* 0x0000000415007c0c */ /* 0x000fe2000bf06270 */
[----:B------:R-:W-:Y:S01]  /*1a1b0*/  UMOV UR4, 0xffffffff ;  /* 0xffffffff00047882 */ /* 0x000fe20000000000 */
[----:B------:R-:W-:Y:S02]  /*1a1c0*/  LEA.HI.X R6, R6, UR9, R8, 0x1, P1 ;  /* 0x0000000906067c11 */ /* 0x000fe400088f0c08 */
[----:B--2---:R-:W-:Y:S09]  /*1a1d0*/  BRA.DIV UR4, `(.L_x_14244) ;  /* 0x0000004a04987947 */ /* 0x004ff2000b800000 */
[----:B------:R-:W0:Y:S02]  /*1a1e0*/  S2R R7, SR_TID.X ;  /* 0x0000000000077919 */ /* 0x000e240000002100 */
[----:B0-----:R-:W-:Y:S02]  /*1a1f0*/  LOP3.LUT R8, R7, 0x7f, RZ, 0xc0, !PT ;  /* 0x0000007f07087812 */ /* 0x001fe400078ec0ff */
[----:B------:R-:W2:Y:S04]  /*1a200*/  LDL.LU R7, [R1+0x1c] ;  /* 0x00001c0001077983 */ /* 0x000ea80000300800 */
[----:B------:R-:W3:Y:S01]  /*1a210*/  LDL.LU R11, [R1+0x10] ;  /* 0x00001000010b7983 */ /* 0x000ee20000300800 */
[----:B------:R-:W-:-:S03]  /*1a220*/  SHF.R.U32.HI R10, RZ, 0x3, R8 ;  /* 0x00000003ff0a7819 */ /* 0x000fc60000011608 */
        /* <DEDUP_REMOVED lines=58> */
[----:B------:R-:W-:Y:S04]  /*1a5d0*/  SHFL.IDX PT, R7, R2, RZ, 0x181f ;  /* 0x00181fff02077589 */ /* 0x000fe800000e0000 */
        /* <DEDUP_REMOVED lines=10> */
[----:B------:R1:W-:Y:S01]  /*1a680*/  @!P1 LDGSTS.E.BYPASS.LTC128B.128 [R20+0xbc00], desc[UR38][R8.64], !P0 ;  /* 0x0bc0000008149fae */ /* 0x0003e2000c101d66 */
[----:B------:R-:W-:-:S05]  /*1a690*/  @!P2 LEA R7, P1, R21, R7, 0x1 ;  /* 0x000000071507a211 */ /* 0x000fca00078208ff */
[----:B0-----:R-:W-:Y:S02]  /*1a6a0*/  @!P2 IMAD.X R0, RZ, RZ, R0, P1 ;  /* 0x000000ffff00a224 */ /* 0x001fe400008e0600 */
[----:B-1----:R-:W-:Y:S02]  /*1a6b0*/  @!P2 IMAD.MOV.U32 R8, RZ, RZ, R7 ;  /* 0x000000ffff08a224 */ /* 0x002fe400078e0007 */
        /* <DEDUP_REMOVED lines=17> */
[----:B------:R-:W-:-:S05]  /*1a7d0*/  @!P1 IMAD.MOV.U32 R9, RZ, RZ, R0 ;  /* 0x000000ffff099224 */ /* 0x000fca00078e0000 */
[----:B------:R0:W-:Y:S02]  /*1a7e0*/  @!P1 LDGSTS.E.BYPASS.LTC128B.128 [R20+0xd400], desc[UR38][R8.64], !P0 ;  /* 0x0d40000008149fae */ /* 0x0001e4000c101d66 */
.L_x_14406:
[----:B------:R-:W-:Y:S02]  /*1a7f0*/  VIADD R0, R5, 0xb0 ;  /* 0x000000b005007836 */ /* 0x000fe40000000000 */
[----:B0-----:R-:W-:-:S03]  /*1a800*/  VIADD R8, R22, 0x16800 ;  /* 0x0001680016087836 */ /* 0x001fc60000000000 */
[----:B------:R-:W-:-:S13]  /*1a810*/  ISETP.GE.AND P1, PT, R0, R3, PT ;  /* 0x000000030000720c */ /* 0x000fda0003f26270 */
[----:B------:R-:W-:-:S05]  /*1a820*/  @!P1 LEA R2, P2, R21, R14, 0x1 ;  /* 0x0000000e15029211 */ /* 0x000fca00078408ff */
[----:B------:R-:W-:-:S05]  /*1a830*/  @!P1 IMAD.X R3, RZ, RZ, R6, P2 ;  /* 0x000000ffff039224 */ /* 0x000fca00010e0606 */
[----:B------:R-:W-:Y:S01]  /*1a840*/  @!PT LDS RZ, [RZ] ;  /* 0x00000000fffff984 */ /* 0x000fe20000000800 */
[----:B------:R-:W-:Y:S01]  /*1a850*/  @!PT LDS RZ, [RZ] ;  /* 0x00000000fffff984 */ /* 0x000fe20000000800 */
[----:B------:R-:W-:Y:S01]  /*1a860*/  @!PT LDS RZ, [RZ] ;  /* 0x00000000fffff984 */ /* 0x000fe20000000800 */
[----:B------:R0:W-:Y:S01]  /*1a870*/  @!P1 LDGSTS.E.BYPASS.LTC128B.128 [R20+0xdc00], desc[UR38][R2.64], !P0 ;  /* 0x0dc0000002149fae */ /* 0x0001e2000c101d66 */
[----:B------:R-:W-:Y:S01]  /*1a880*/  PLOP3.LUT P0, PT, PT, PT, PT, 0x80, 0x0 ;  /* 0x000000000000781c */ /* 0x000fe20003f0f070 */
[----:B------:R-:W-:-:S12]  /*1a890*/  NOP ;  /* 0x0000000000007918 */ /* 0x000fd80000000000 */
.L_x_14245:
        /* <DEDUP_REMOVED lines=14> */
[----:B------:R-:W2:Y:S01]  /*1a980*/  LDL R4, [R1+0x14] ;  /* 0x0000140001047983 */ /* 0x000ea20000100800 */
[----:B------:R1:W-:Y:S03]  /*1a990*/  SYNCS.ARRIVE.TRANS64.A1T0 RZ, [R22+URZ+0x16800], RZ ;  /* 0x016800ff16ff79a7 */ /* 0x0003e6000810003f */
[----:B0-----:R-:W3:Y:S01]  /*1a9a0*/  LDL R2, [R1+0x8] ;  /* 0x0000080001027983 */ /* 0x001ee20000100800 */
[----:B------:R-:W-:Y:S01]  /*1a9b0*/  BSSY B0, `(.L_x_14246) ;  /* 0x0000005000007945 */ /* 0x000fe20003800000 */
[----:B------:R-:W0:Y:S01]  /*1a9c0*/  SYNCS.PHASECHK.TRANS64.TRYWAIT P0, [R22+URZ+0x16820], R3 ;  /* 0x01682003160075a7 */ /* 0x000e22000800017f */
[----:B--2---:R-:W-:-:S05]  /*1a9d0*/  VIADD R0, R4, 0xfffffffe ;  /* 0xfffffffe04007836 */ /* 0x004fca0000000000 */
[----:B---3--:R-:W-:Y:S01]  /*1a9e0*/  ISETP.GE.AND P1, PT, R0, R2, PT ;  /* 0x000000020000720c */ /* 0x008fe20003f26270 */
[----:B01----:R-:W-:-:S12]  /*1a9f0*/  @!P0 BRA `(.L_x_14247) ;  /* 0x00000050004c8947 */ /* 0x003fd80003800000 */
.L_x_14407:
[----:B------:R-:W-:Y:S05]  /*1aa00*/  BSYNC B0 ;  /* 0x0000000000007941 */ /* 0x000fea0003800000 */
.L_x_14246:
[----:B------:R-:W-:Y:S04]  /*1aa10*/  BSSY B0, `(.L_x_14248) ;  /* 0x0000173000007945 */ /* 0x000fe80003800000 */
[----:B------:R-:W-:Y:S05]  /*1aa20*/  @!P1 BRA `(.L_x_14249) ;  /* 0x0000001400c49947 */ /* 0x000fea0003800000 */
[----:B------:R-:W2:Y:S04]  /*1aa30*/  LDL R2, [R1+0x8] ;  /* 0x0000080001027983 */ /* 0x000ea80000100800 */
[----:B------:R-:W3:Y:S01]  /*1aa40*/  LDL R4, [R1+0x14] ;  /* 0x0000140001047983 */ /* 0x000ee20000100800 */
[----:B------:R-:W-:Y:S01]  /*1aa50*/  BSSY B2, `(.L_x_14250) ;  /* 0x000007f000027945 */ /* 0x000fe20003800000 */
[----:B--2---:R-:W-:Y:S01]  /*1aa60*/  LOP3.LUT R7, RZ, R2, RZ, 0x33, !PT ;  /* 0x00000002ff077212 */ /* 0x004fe200078e33ff */
[----:B---3--:R-:W-:-:S05]  /*1aa70*/  IMAD.MOV R2, RZ, RZ, -R4 ;  /* 0x000000ffff027224 */ /* 0x008fca00078e0a04 */
        /* <DEDUP_REMOVED lines=37> */
.L_x_14254:
[----:B------:R-:W-:Y:S01]  /*1acd0*/  IMAD R2, R6, 0x8, R22 ;  /* 0x0000000806027824 */ /* 0x000fe200078e0216 */
[----:B0-----:R-:W-:Y:S01]  /*1ace0*/  SHF.L.U32 R3, R9, 0x1f, RZ ;  /* 0x0000001f09037819 */ /* 0x001fe200000006ff */
[----:B------:R-:W-:Y:S03]  /*1acf0*/  BSSY B3, `(.L_x_14255) ;  /* 0x0000003000037945 */ /* 0x000fe60003800000 */
[----:B------:R-:W0:Y:S02]  /*1ad00*/  SYNCS.PHASECHK.TRANS64.TRYWAIT P0, [R2+URZ+0x16840], R3 ;  /* 0x01684003020075a7 */ /* 0x000e24000800017f */
[----:B0-----:R-:W-:Y:S05]  /*1ad10*/  @!P0 BRA `(.L_x_14256) ;  /* 0x0000004c00988947 */ /* 0x001fea0003800000 */
.L_x_14408:
[----:B------:R-:W-:Y:S05]  /*1ad20*/  BSYNC B3 ;  /* 0x0000000000037941 */ /* 0x000fea0003800000 */
.L_x_14255:
        /* <DEDUP_REMOVED lines=12> */
.L_x_14258:
[----:B------:R-:W-:Y:S05]  /*1adf0*/  BSYNC B3 ;  /* 0x0000000000037941 */ /* 0x000fea0003800000 */
.L_x_14257:
        /* <DEDUP_REMOVED lines=11> */
.L_x_14259:
        /* <DEDUP_REMOVED lines=15> */
.L_x_14409:
[----:B------:R-:W-:Y:S05]  /*1afa0*/  BSYNC B3 ;  /* 0x0000000000037941 */ /* 0x000fea0003800000 */
.L_x_14260:
        /* <DEDUP_REMOVED lines=12> */
.L_x_14263:
[----:B------:R-:W-:Y:S05]  /*1b070*/  BSYNC B3 ;  /* 0x0000000000037941 */ /* 0x000fea0003800000 */
.L_x_14262:
        /* <DEDUP_REMOVED lines=11> */
.L_x_14264:
        /* <DEDUP_REMOVED lines=12> */
.L_x_14253:
[----:B------:R-:W-:Y:S05]  /*1b1f0*/  BSYNC B1 ;  /* 0x0000000000017941 */ /* 0x000fea0003800000 */
.L_x_14252:
[----:B------:R-:W2:Y:S01]  /*1b200*/  LDL R0, [R1+0x14] ;  /* 0x0000140001007983 */ /* 0x000ea20000100800 */
[----:B------:R-:W-:Y:S02]  /*1b210*/  IMAD.MOV.U32 R23, RZ, RZ, R6 ;  /* 0x000000ffff177224 */ /* 0x000fe400078e0006 */
[----:B------:R-:W-:Y:S02]  /*1b220*/  IMAD.MOV.U32 R26, RZ, RZ, R9 ;  /* 0x000000ffff1a7224 */ /* 0x000fe400078e0009 */
[----:B--2---:R-:W-:-:S07]  /*1b230*/  VIADD R0, R0, 0xfffffffd ;  /* 0xfffffffd00007836 */ /* 0x004fce0000000000 */
.L_x_14251:
[----:B------:R-:W-:Y:S05]  /*1b240*/  BSYNC B2 ;  /* 0x0000000000027941 */ /* 0x000fea0003800000 */
.L_x_14250:
[----:B------:R-:W2:Y:S01]  /*1b250*/  LDL.LU R2, [R1+0x14] ;  /* 0x0000140001027983 */ /* 0x000ea20000300800 */
[----:B------:R-:W-:Y:S01]  /*1b260*/  VIADD R7, R7, 0xfffffffe ;  /* 0xfffffffe07077836 */ /* 0x000fe20000000000 */
[----:B--2---:R-:W-:-:S04]  /*1b270*/  LOP3.LUT R2, RZ, R2, RZ, 0x33, !PT ;  /* 0x00000002ff027212 */ /* 0x004fc800078e33ff */
[----:B------:R-:W-:-:S13]  /*1b280*/  ISETP.NE.AND P0, PT, R7, R2, PT ;  /* 0x000000020700720c */ /* 0x000fda0003f05270 */
[----:B------:R-:W-:Y:S05]  /*1b290*/  @!P0 BRA `(.L_x_14249) ;  /* 0x0000000c00a88947 */ /* 0x000fea0003800000 */
[----:B------:R-:W-:-:S07]  /*1b2a0*/  IMAD.MOV.U32 R4, RZ, RZ, R17 ;  /* 0x000000ffff047224 */ /* 0x000fce00078e0011 */
.L_x_14291:
        /* <DEDUP_REMOVED lines=33> */
.L_x_14267:
[----:B------:R-:W-:Y:S01]  /*1b4c0*/  IMAD R2, R6, 0x8, R22 ;  /* 0x0000000806027824 */ /* 0x000fe200078e0216 */
[----:B0-----:R-:W-:Y:S01]  /*1b4d0*/  SHF.L.U32 R3, R7, 0x1f, RZ ;  /* 0x0000001f07037819 */ /* 0x001fe200000006ff */
[----:B------:R-:W-:Y:S03]  /*1b4e0*/  BSSY B2, `(.L_x_14268) ;  /* 0x0000003000027945 */ /* 0x000fe60003800000 */
[----:B------:R-:W0:Y:S02]  /*1b4f0*/  SYNCS.PHASECHK.TRANS64.TRYWAIT P0, [R2+URZ+0x16840], R3 ;  /* 0x01684003020075a7 */ /* 0x000e24000800017f */
[----:B0-----:R-:W-:Y:S05]  /*1b500*/  @!P0 BRA `(.L_x_14269) ;  /* 0x0000004400c48947 */ /* 0x001fea0003800000 */
.L_x_14410:
[----:B------:R-:W-:Y:S05]  /*1b510*/  BSYNC B2 ;  /* 0x0000000000027941 */ /* 0x000fea0003800000 */
.L_x_14268:
        /* <DEDUP_REMOVED lines=12> */
.L_x_14271:
[----:B------:R-:W-:Y:S05]  /*1b5e0*/  BSYNC B2 ;  /* 0x0000000000027941 */ /* 0x000fea0003800000 */
.L_x_14270:
        /* <DEDUP_REMOVED lines=11> */
.L_x_14272:
        /* <DEDUP_REMOVED lines=15> */
.L_x_14411:
[----:B------:R-:W-:Y:S05]  /*1b790*/  BSYNC B2 ;  /* 0x0000000000027941 */ /* 0x000fea0003800000 */
.L_x_14273:
        /* <DEDUP_REMOVED lines=11> */
.L_x_14276:
[----:B------:R-:W-:Y:S05]  /*1b850*/  BSYNC B2 ;  /* 0x0000000000027941 */ /* 0x000fea0003800000 */
.L_x_14275:
        /* <DEDUP_REMOVED lines=10> */
.L_x_14277:
        /* <DEDUP_REMOVED lines=12> */
.L_x_14266:
[----:B------:R-:W-:Y:S05]  /*1b9c0*/  BSYNC B1 ;  /* 0x0000000000017941 */ /* 0x000fea0003800000 */
.L_x_14265:
        /* <DEDUP_REMOVED lines=33> */
.L_x_14280:
[----:B------:R-:W-:Y:S01]  /*1bbe0*/  IMAD R2, R23, 0x8, R22 ;  /* 0x0000000817027824 */ /* 0x000fe200078e0216 */
[----:B0-----:R-:W-:Y:S01]  /*1bbf0*/  SHF.L.U32 R3, R26, 0x1f, RZ ;  /* 0x0000001f1a037819 */ /* 0x001fe200000006ff */
[----:B------:R-:W-:Y:S03]  /*1bc00*/  BSSY B2, `(.L_x_14281) ;  /* 0x0000003000027945 */ /* 0x000fe60003800000 */
[----:B------:R-:W0:Y:S02]  /*1bc10*/  SYNCS.PHASECHK.TRANS64.TRYWAIT P0, [R2+URZ+0x16840], R3 ;  /* 0x01684003020075a7 */ /* 0x000e24000800017f */
[----:B0-----:R-:W-:Y:S05]  /*1bc20*/  @!P0 BRA `(.L_x_14282) ;  /* 0x0000004000248947 */ /* 0x001fea0003800000 */
.L_x_14412:
[----:B------:R-:W-:Y:S05]  /*1bc30*/  BSYNC B2 ;  /* 0x0000000000027941 */ /* 0x000fea0003800000 */
.L_x_14281:
        /* <DEDUP_REMOVED lines=12> */
.L_x_14284:
[----:B------:R-:W-:Y:S05]  /*1bd00*/  BSYNC B2 ;  /* 0x0000000000027941 */ /* 0x000fea0003800000 */
.L_x_14283:
        /* <DEDUP_REMOVED lines=12> */
.L_x_14285:
        /* <DEDUP_REMOVED lines=15> */
.L_x_14413:
[----:B------:R-:W-:Y:S05]  /*1bec0*/  BSYNC B2 ;  /* 0x0000000000027941 */ /* 0x000fea0003800000 */
.L_x_14286:
        /* <DEDUP_REMOVED lines=11> */
.L_x_14289:
[----:B------:R-:W-:Y:S05]  /*1bf80*/  BSYNC B2 ;  /* 0x0000000000027941 */ /* 0x000fea0003800000 */
.L_x_14288:
        /* <DEDUP_REMOVED lines=10> */
.L_x_14290:
        /* <DEDUP_REMOVED lines=12> */
.L_x_14279:
[----:B------:R-:W-:Y:S05]  /*1c0f0*/  BSYNC B1 ;  /* 0x0000000000017941 */ /* 0x000fea0003800000 */
.L_x_14278:
[----:B------:R-:W2:Y:S01]  /*1c100*/  LDL R2, [R1+0x8] ;  /* 0x0000080001027983 */ /* 0x000ea20000100800 */
[----:B------:R-:W-:Y:S01]  /*1c110*/  VIADD R0, R0, 0xfffffffe ;  /* 0xfffffffe00007836 */ /* 0x000fe20000000000 */
[----:B--2---:R-:W-:-:S13]  /*1c120*/  ISETP.GT.AND P0, PT, R9, R2, PT ;  /* 0x000000020900720c */ /* 0x004fda0003f04270 */
[----:B------:R-:W-:Y:S05]  /*1c130*/  @P0 BRA `(.L_x_14291) ;  /* 0xfffffff0005c0947 */ /* 0x000fea000383ffff */
.L_x_14249:
[----:B------:R-:W-:Y:S05]  /*1c140*/  BSYNC B0 ;  /* 0x0000000000007941 */ /* 0x000fea0003800000 */
.L_x_14248:
        /* <DEDUP_REMOVED lines=17> */
.L_x_14293:
[----:B------:R-:W-:Y:S05]  /*1c260*/  BSYNC B0 ;  /* 0x0000000000007941 */ /* 0x000fea0003800000 */
.L_x_14292:
        /* <DEDUP_REMOVED lines=10> */
.L_x_14414:
[----:B------:R-:W-:Y:S05]  /*1c310*/  BSYNC B1 ;  /* 0x0000000000017941 */ /* 0x000fea0003800000 */
.L_x_14296:
        /* <DEDUP_REMOVED lines=9> */
.L_x_14299:
[----:B------:R-:W-:Y:S05]  /*1c3b0*/  BSYNC B1 ;  /* 0x0000000000017941 */ /* 0x000fea0003800000 */
.L_x_14298:
        /* <DEDUP_REMOVED lines=10> */
.L_x_14300:
        /* <DEDUP_REMOVED lines=10> */
.L_x_14295:
[----:B------:R-:W-:Y:S05]  /*1c500*/  BSYNC B0 ;  /* 0x0000000000007941 */ /* 0x000fea0003800000 */
.L_x_14294:
[----:B------:R-:W-:-:S05]  /*1c510*/  VIADD R23, R23, 0x1 ;  /* 0x0000000117177836 */ /* 0x000fca0000000000 */
[----:B------:R-:W-:-:S04]  /*1c520*/  ISETP.NE.AND P0, PT, R23, 0x2, PT ;  /* 0x000000021700780c */ /* 0x000fc80003f05270 */
[----:B0-----:R-:W-:Y:S02]  /*1c530*/  SEL R3, RZ, 0x1, P0 ;  /* 0x00000001ff037807 */ /* 0x001fe40000000000 */
[----:B------:R-:W-:Y:S02]  /*1c540*/  SEL R23, R23, RZ, P0 ;  /* 0x000000ff17177207 */ /* 0x000fe40000000000 */
[----:B------:R-:W-:-:S07]  /*1c550*/  LOP3.LUT R26, R26, R3, RZ, 0x3c, !PT ;  /* 0x000000031a1a7212 */ /* 0x000fce00078e3cff */
.L_x_14230:
[----:B------:R-:W-:Y:S05]  /*1c560*/  BSYNC B7 ;  /* 0x0000000000077941 */ /* 0x000fea0003800000 */
.L_x_14228:
[----:B------:R-:W2:Y:S02]  /*1c570*/  LDL R0, [R1] ;  /* 0x0000000001007983 */ /* 0x000ea40000100800 */
[----:B--2---:R-:W-:-:S13]  /*1c580*/  LOP3.LUT P0, RZ, R0, 0x2, RZ, 0xc0, !PT ;  /* 0x0000000200ff7812 */ /* 0x004fda000780c0ff */
[----:B------:R-:W-:Y:S05]  /*1c590*/  @!P0 BRA `(.L_x_14301) ;  /* 0x0000000000248947 */ /* 0x000fea0003800000 */
[----:B------:R-:W-:Y:S05]  /*1c5a0*/  WARPSYNC.ALL ;  /* 0x0000000000007948 */ /* 0x000fea0003800000 */
[----:B------:R-:W1:Y:S08]  /*1c5b0*/  S2UR UR5, SR_CgaCtaId ;  /* 0x00000000000579c3 */ /* 0x000e700000008800 */
[----:B------:R-:W-:Y:S06]  /*1c5c0*/  BAR.SYNC.DEFER_BLOCKING 0x5, 0x200 ;  /* 0x0148000000007b1d */ /* 0x000fec0000010000 */
[----:B------:R-:W-:-:S02]  /*1c5d0*/  UMOV UR4, 0x400 ;  /* 0x0000040000047882 */ /* 0x000fc40000000000 */
[----:B-1----:R-:W-:-:S06]  /*1c5e0*/  ULEA UR4, UR5, UR4, 0x18 ;  /* 0x0000000405047291 */ /* 0x002fcc000f8ec03f */
[----:B------:R-:W-:-:S05]  /*1c5f0*/  IMAD.U32 R22, RZ, RZ, UR4 ;  /* 0x00000004ff167e24 */ /* 0x000fca000f8e00ff */
[----:B------:R2:W3:Y:S01]  /*1c600*/  LDS.128 R16, [R22+0x168d0] ;  /* 0x0168d00016107984 */ /* 0x0004e20000000c00 */
[----:B------:R-:W-:Y:S06]  /*1c610*/  BAR.ARV 0x4, 0x200 ;  /* 0x0108000000007b1d */ /* 0x000fec0000002000 */
[----:B------:R-:W-:Y:S05]  /*1c620*/  BRA `(.L_x_14302) ;  /* 0x0000000800cc7947 */ /* 0x000fea0003800000 */
.L_x_14301:
        /* <DEDUP_REMOVED lines=36> */
.L_x_14424:
[----:B------:R-:W-:Y:S02]  /*1c870*/  ULDC UR4, c[0x0][0xc38] ;  /* 0x00030e0000047ab9 */ /* 0x000fe40000000800 */
[----:B------:R-:W-:-:S04]  /*1c880*/  IMAD.U32 R4, RZ, RZ, UR4 ;  /* 0x00000004ff047e24 */ /* 0x000fc8000f8e00ff */
[----:B--2---:R-:W-:-:S04]  /*1c890*/  IMAD R14, R14, R4, RZ ;  /* 0x000000040e0e7224 */ /* 0x004fc800078e02ff */
[----:B------:R-:W-:-:S05]  /*1c8a0*/  IMAD.IADD R5, R5, 0x1, R14 ;  /* 0x0000000105057824 */ /* 0x000fca00078e020e */
[----:B------:R-:W-:-:S13]  /*1c8b0*/  ISETP.GT.AND P6, PT, R5, R0, PT ;  /* 0x000000000500720c */ /* 0x000fda0003fc4270 */
[----:B------:R-:W-:Y:S05]  /*1c8c0*/  @P6 BRA `(.L_x_14304) ;  /* 0x00000000009c6947 */ /* 0x000fea0003800000 */
.L_x_14309:
[----:B------:R-:W2:Y:S01]  /*1c8d0*/  LDC R2, c[0x0][0xc3c] ;  /* 0x00030f00ff027b82 */ /* 0x000ea20000000800 */
[----:B------:R-:W-:-:S05]  /*1c8e0*/  VIADD R19, R19, 0x1f ;  /* 0x0000001f13137836 */ /* 0x000fca0000000000 */
[----:B--2---:R-:W-:-:S13]  /*1c8f0*/  ISETP.GE.AND P6, PT, R19, R2, PT ;  /* 0x000000021300720c */ /* 0x004fda0003fc6270 */
[----:B------:R-:W-:Y:S05]  /*1c900*/  @P6 BRA `(.L_x_14305) ;  /* 0x0000000400d06947 */ /* 0x000fea0003800000 */
[----:B-1----:R-:W1:Y:S01]  /*1c910*/  S2R R3, SR_TID.X ;  /* 0x0000000000037919 */ /* 0x002e620000002100 */
        /* <DEDUP_REMOVED lines=9> */
.L_x_14307:
[----:B------:R-:W-:Y:S05]  /*1c9b0*/  BSYNC B0 ;  /* 0x0000000000007941 */ /* 0x000fea0003800000 */
.L_x_14306:
        /* <DEDUP_REMOVED lines=18> */
.L_x_14432:
[----:B------:R-:W-:Y:S02]  /*1cae0*/  ULDC UR4, c[0x0][0xc38] ;  /* 0x00030e0000047ab9 */ /* 0x000fe40000000800 */
[----:B------:R-:W-:-:S04]  /*1caf0*/  IMAD.U32 R4, RZ, RZ, UR4 ;  /* 0x00000004ff047e24 */ /* 0x000fc8000f8e00ff */
[----:B--2---:R-:W-:-:S04]  /*1cb00*/  IMAD R14, R14, R4, RZ ;  /* 0x000000040e0e7224 */ /* 0x004fc800078e02ff */
[----:B------:R-:W-:-:S05]  /*1cb10*/  IMAD.IADD R5, R14, 0x1, R5 ;  /* 0x000000010e057824 */ /* 0x000fca00078e0205 */
[----:B------:R-:W-:-:S13]  /*1cb20*/  ISETP.GT.AND P6, PT, R5, R0, PT ;  /* 0x000000000500720c */ /* 0x000fda0003fc4270 */
[----:B------:R-:W-:Y:S05]  /*1cb30*/  @!P6 BRA `(.L_x_14309) ;  /* 0xfffffffc0064e947 */ /* 0x000fea000383ffff */
.L_x_14304:
        /* <DEDUP_REMOVED lines=8> */
.L_x_14436:
[----:B------:R-:W-:Y:S01]  /*1cbc0*/  ISETP.NE.AND P0, PT, R2, RZ, PT ;  /* 0x000000ff0200720c */ /* 0x000fe20003f05270 */
[----:B------:R-:W-:-:S12]  /*1cbd0*/  IMAD.MOV.U32 R14, RZ, RZ, RZ ;  /* 0x000000ffff0e7224 */ /* 0x000fd800078e00ff */
[----:B------:R-:W-:Y:S05]  /*1cbe0*/  @!P0 BRA `(.L_x_14311) ;  /* 0x0000000000108947 */ /* 0x000fea0003800000 */
[----:B------:R-:W-:Y:S01]  /*1cbf0*/  UMOV UR4, 0xffffffff ;  /* 0xffffffff00047882 */ /* 0x000fe20000000000 */
[----:B0-----:R-:W-:Y:S02]  /*1cc00*/  VIADD R12, R6, 0xffffffff ;  /* 0xffffffff060c7836 */ /* 0x001fe40000000000 */
[----:B------:R-:W-:Y:S05]  /*1cc10*/  BRA.DIV UR4, `(.L_x_14312) ;  /* 0x0000003a048c7947 */ /* 0x000fea000b800000 */
[----:B------:R4:W0:Y:S02]  /*1cc20*/  SHFL.IDX PT, R14, R3, R12, 0x1f ;  /* 0x00001f0c030e7589 */ /* 0x00082400000e0000 */
.L_x_14311:
[----:B-1--4-:R-:W1:Y:S01]  /*1cc30*/  LDC.64 R2, c[0x0][0xc90] ;  /* 0x00032400ff027b82 */ /* 0x012e620000000a00 */
[----:B------:R-:W-:-:S04]  /*1cc40*/  IMAD.IADD R19, R6, 0x1, R19 ;  /* 0x0000000106137824 */ /* 0x000fc800078e0213 */
[----:B-1----:R-:W-:-:S05]  /*1cc50*/  IMAD.WIDE R2, R19, 0x4, R2 ;  /* 0x0000000413027825 */ /* 0x002fca00078e0202 */
[----:B--2---:R1:W3:Y:S01]  /*1cc60*/  LDG.E R6, desc[UR38][R2.64] ;  /* 0x0000002602067981 */ /* 0x0042e2000c1e1900 */
[----:B0-----:R-:W-:-:S04]  /*1cc70*/  IMAD R16, R14, R4, R16 ;  /* 0x000000040e107224 */ /* 0x001fc800078e0210 */
[----:B------:R-:W-:Y:S02]  /*1cc80*/  IMAD.IADD R0, R0, 0x1, -R16 ;  /* 0x0000000100007824 */ /* 0x000fe400078e0a10 */
[----:B-1----:R-:W-:Y:S02]  /*1cc90*/  IMAD.MOV.U32 R2, RZ, RZ, RZ ;  /* 0x000000ffff027224 */ /* 0x002fe400078e00ff */
[----:B---3--:R-:W-:-:S05]  /*1cca0*/  IMAD R5, R17, R6, RZ ;  /* 0x0000000611057224 */ /* 0x008fca00078e02ff */
        /* <DEDUP_REMOVED lines=58> */
.L_x_14305:
[----:B------:R-:W-:Y:S01]  /*1d050*/  UMOV UR4, URZ ;  /* 0x0000003f00047c82 */ /* 0x000fe20008000000 */
[----:B------:R-:W-:Y:S01]  /*1d060*/  UMOV UR5, URZ ;  /* 0x0000003f00057c82 */ /* 0x000fe20008000000 */
[----:B------:R-:W-:Y:S01]  /*1d070*/  ULDC UR6, c[0x0][0xc3c] ;  /* 0x00030f0000067ab9 */ /* 0x000fe20000000800 */
[----:B------:R-:W-:Y:S02]  /*1d080*/  IMAD.MOV.U32 R16, RZ, RZ, R0 ;  /* 0x000000ffff107224 */ /* 0x000fe400078e0000 */
[----:B------:R-:W-:Y:S02]  /*1d090*/  IMAD.U32 R17, RZ, RZ, UR4 ;  /* 0x00000004ff117e24 */ /* 0x000fe4000f8e00ff */
[----:B------:R-:W-:Y:S02]  /*1d0a0*/  IMAD.U32 R18, RZ, RZ, UR5 ;  /* 0x00000005ff127e24 */ /* 0x000fe4000f8e00ff */
[----:B------:R-:W-:-:S07]  /*1d0b0*/  IMAD.U32 R19, RZ, RZ, UR6 ;  /* 0x00000006ff137e24 */ /* 0x000fce000f8e00ff */
.L_x_14313:
[----:B------:R-:W2:Y:S01]  /*1d0c0*/  S2R R0, SR_TID.X ;  /* 0x0000000000007919 */ /* 0x000ea20000002100 */
[----:B------:R-:W-:Y:S05]  /*1d0d0*/  WARPSYNC.ALL ;  /* 0x0000000000007948 */ /* 0x000fea0003800000 */
[----:B------:R-:W-:Y:S01]  /*1d0e0*/  BAR.SYNC.DEFER_BLOCKING 0x4, 0x200 ;  /* 0x0108000000007b1d */ /* 0x000fe20000010000 */
[----:B--2---:R-:W-:-:S04]  /*1d0f0*/  LOP3.LUT R0, R0, 0x1f, RZ, 0xc0, !PT ;  /* 0x0000001f00007812 */ /* 0x004fc800078ec0ff */
[----:B------:R-:W-:-:S13]  /*1d100*/  ISETP.NE.AND P0, PT, R0, RZ, PT ;  /* 0x000000ff0000720c */ /* 0x000fda0003f05270 */
[----:B-1----:R-:W1:Y:S01]  /*1d110*/  @!P0 S2R R3, SR_CgaCtaId ;  /* 0x0000000000038919 */ /* 0x002e620000008800 */
[----:B------:R-:W-:-:S04]  /*1d120*/  @!P0 MOV R0, 0x400 ;  /* 0x0000040000008802 */ /* 0x000fc80000000f00 */
[----:B-1----:R-:W-:-:S05]  /*1d130*/  @!P0 LEA R22, R3, R0, 0x18 ;  /* 0x0000000003168211 */ /* 0x002fca00078ec0ff */
[----:B------:R1:W-:Y:S01]  /*1d140*/  @!P0 STS.128 [R22+0x168d0], R16 ;  /* 0x0168d01016008388 */ /* 0x0003e20000000c00 */
[----:B------:R-:W-:Y:S06]  /*1d150*/  BAR.ARV 0x5, 0x200 ;  /* 0x0148000000007b1d */ /* 0x000fec0000002000 */
.L_x_14302:
[----:B------:R-:W-:Y:S02]  /*1d160*/  ULDC UR4, c[0x0][0xc3c] ;  /* 0x00030f0000047ab9 */ /* 0x000fe40000000800 */
[----:B---3--:R-:W-:-:S13]  /*1d170*/  ISETP.GE.AND P0, PT, R19, UR4, PT ;  /* 0x0000000413007c0c */ /* 0x008fda000bf06270 */
[----:B------:R-:W-:Y:S05]  /*1d180*/  @!P0 BRA `(.L_x_14314) ;  /* 0xffffffa000ec8947 */ /* 0x000fea000383ffff */
[----:B------:R-:W-:Y:S05]  /*1d190*/  BSYNC B8 ;  /* 0x0000000000087941 */ /* 0x000fea0003800000 */
.L_x_14176:
        /* <DEDUP_REMOVED lines=12> */
.L_x_14439:
[----:B------:R-:W-:Y:S05]  /*1d260*/  BSYNC B0 ;  /* 0x0000000000007941 */ /* 0x000fea0003800000 */
.L_x_14315:
[----:B------:R-:W-:-:S03]  /*1d270*/  UMOV UR4, 0xffffffff ;  /* 0xffffffff00047882 */ /* 0x000fc60000000000 */
[----:B------:R-:W-:Y:S05]  /*1d280*/  BRA.DIV UR4, `(.L_x_14317) ;  /* 0x0000003604287947 */ /* 0x000fea000b800000 */
[----:B0-----:R-:W0:Y:S02]  /*1d290*/  S2R R0, SR_TID.X ;  /* 0x0000000000007919 */ /* 0x001e240000002100 */
[----:B0-----:R-:W-:-:S04]  /*1d2a0*/  SHF.R.U32.HI R0, RZ, 0x5, R0 ;  /* 0x00000005ff007819 */ /* 0x001fc80000011600 */
[----:B------:R-:W-:-:S05]  /*1d2b0*/  LOP3.LUT R0, R0, 0x3, RZ, 0xc0, !PT ;  /* 0x0000000300007812 */ /* 0x000fca00078ec0ff */
[----:B------:R0:W2:Y:S02]  /*1d2c0*/  SHFL.IDX PT, R14, R0, RZ, 0x1f ;  /* 0x00001fff000e7589 */ /* 0x0000a400000e0000 */
.L_x_14442:
[----:B--2---:R-:W-:-:S13]  /*1d2d0*/  ISETP.NE.AND P0, PT, R14, RZ, PT ;  /* 0x000000ff0e00720c */ /* 0x004fda0003f05270 */
[----:B------:R-:W-:Y:S05]  /*1d2e0*/  @P0 BRA `(.L_x_13974) ;  /* 0x0000000000880947 */ /* 0x000fea0003800000 */
[----:B------:R-:W-:-:S03]  /*1d2f0*/  UMOV UR4, 0xffffffff ;  /* 0xffffffff00047882 */ /* 0x000fc60000000000 */
[----:B------:R-:W-:Y:S05]  /*1d300*/  BRA.DIV UR4, `(.L_x_14318) ;  /* 0x00000036043c7947 */ /* 0x000fea000b800000 */
[----:B------:R-:W-:-:S13]  /*1d310*/  ELECT P6, URZ, PT ;  /* 0x00000000003f782f */ /* 0x000fda00038c0000 */
.L_x_14445:
[----:B------:R-:W-:Y:S05]  /*1d320*/  @!P6 BRA `(.L_x_13974) ;  /* 0x000000000078e947 */ /* 0x000fea0003800000 */
[----:B------:R-:W-:-:S06]  /*1d330*/  ULOP3.LUT UR4, UR36, 0x2, URZ, 0xfc, !UPT ;  /* 0x0000000224047892 */ /* 0x000fcc000f8efc3f */
[----:B0-----:R-:W-:-:S05]  /*1d340*/  IMAD.U32 R0, RZ, RZ, UR4 ;  /* 0x00000004ff007e24 */ /* 0x001fca000f8e00ff */
[----:B------:R-:W-:-:S13]  /*1d350*/  ISETP.NE.AND P2, PT, R0, 0x3, PT ;  /* 0x000000030000780c */ /* 0x000fda0003f45270 */
[----:B------:R-:W-:Y:S05]  /*1d360*/  @!P2 BRA `(.L_x_14319) ;  /* 0x000000000004a947 */ /* 0x000fea0003800000 */
[----:B------:R-:W-:Y:S01]  /*1d370*/  BPT.TRAP 0x1 ;  /* 0x000000040000795c */ /* 0x000fe20000300000 */
.L_x_14319:
        /* <DEDUP_REMOVED lines=12> */
.L_x_14446:
[----:B------:R-:W2:Y:S02]  /*1d440*/  SYNCS.PHASECHK.TRANS64.TRYWAIT P0, [R3+URZ], R2 ;  /* 0x00000002030075a7 */ /* 0x000ea4000800017f */
[----:B--2---:R-:W-:Y:S05]  /*1d450*/  @!P0 BRA `(.L_x_14321) ;  /* 0x00000034001c8947 */ /* 0x004fea0003800000 */
.L_x_14447:
[----:B------:R-:W-:Y:S05]  /*1d460*/  @!P2 BRA `(.L_x_14322) ;  /* 0x000000000004a947 */ /* 0x000fea0003800000 */
[----:B------:R-:W-:Y:S01]  /*1d470*/  BPT.TRAP 0x1 ;  /* 0x000000040000795c */ /* 0x000fe20000300000 */
.L_x_14322:
[----:B------:R-:W-:-:S04]  /*1d480*/  VIADD R0, R9, 0x16860 ;  /* 0x0001686009007836 */ /* 0x000fc80000000000 */
[----:B------:R-:W-:-:S04]  /*1d490*/  IMAD R23, R23, 0x8, R0 ;  /* 0x0000000817177824 */ /* 0x000fc800078e0200 */
[----:B------:R-:W3:Y:S02]  /*1d4a0*/  SYNCS.PHASECHK.TRANS64.TRYWAIT P0, [R23+URZ], R4 ;  /* 0x00000004170075a7 */ /* 0x000ee4000800017f */
[----:B---3--:R-:W-:Y:S05]  /*1d4b0*/  @!P0 BRA `(.L_x_14323) ;  /* 0x0000003400188947 */ /* 0x008fea0003800000 */
.L_x_14448:
[----:B------:R-:W-:-:S07]  /*1d4c0*/  IMAD R7, R7, 0x8, R0 ;  /* 0x0000000807077824 */ /* 0x000fce00078e0200 */
.L_x_14324:
[----:B----4-:R4:W0:Y:S02]  /*1d4d0*/  SYNCS.PHASECHK.TRANS64.TRYWAIT P0, [R7+URZ], R2 ;  /* 0x00000002070075a7 */ /* 0x010824000800017f */
[----:B0-----:R-:W-:Y:S05]  /*1d4e0*/  @!P0 NANOSLEEP.SYNCS 0x989680 ;  /* 0x009896800000895d */ /* 0x001fea0003900000 */
[----:B------:R-:W0:Y:S02]  /*1d4f0*/  @!P0 SYNCS.PHASECHK.TRANS64 P0, [R7+URZ], R2 ;  /* 0x00000002070085a7 */ /* 0x000e24000800007f */
[----:B0-----:R-:W-:Y:S05]  /*1d500*/  @!P0 BRA `(.L_x_14324) ;  /* 0xfffffffc00f08947 */ /* 0x001fea000383ffff */
.L_x_13974:
[----:B------:R-:W-:Y:S05]  /*1d510*/  BSYNC B9 ;  /* 0x0000000000097941 */ /* 0x000fea0003800000 */
.L_x_13971:
[----:B------:R-:W-:Y:S05]  /*1d520*/  EXIT ;  /* 0x000000000000794d */ /* 0x000fea0003800000 */
.L_x_14000:
[----:B0-----:R0:W1:Y:S02]  /*1d530*/  SYNCS.PHASECHK.TRANS64.TRYWAIT P6, [R79+URZ+0x16890], R91 ;  /* 0x0168905b4f0075a7 */ /* 0x00106400080c017f */
[----:B-1----:R-:W-:Y:S05]  /*1d540*/  @!P6 NANOSLEEP.SYNCS 0x989680 ;  /* 0x009896800000e95d */ /* 0x002fea0003900000 */
[----:B------:R-:W1:Y:S02]  /*1d550*/  @!P6 SYNCS.PHASECHK.TRANS64 P6, [R79+URZ+0x16890], R91 ;  /* 0x0168905b4f00e5a7 */ /* 0x000e6400080c007f */
[----:B-1----:R-:W-:Y:S05]  /*1d560*/  @!P6 BRA `(.L_x_14000) ;  /* 0xfffffffc00f0e947 */ /* 0x002fea000383ffff */
[----:B------:R-:W-:Y:S05]  /*1d570*/  BRA `(.L_x_14325) ;  /* 0xfffffe58005c7947 */ /* 0x000fea000383ffff */
.L_x_14020:
[----:B0-----:R0:W1:Y:S02]  /*1d580*/  SYNCS.PHASECHK.TRANS64.TRYWAIT P5, [R79+URZ+0x16890], R91 ;  /* 0x0168905b4f0075a7 */ /* 0x00106400080a017f */
[----:B-1----:R-:W-:Y:S05]  /*1d590*/  @!P5 NANOSLEEP.SYNCS 0x989680 ;  /* 0x009896800000d95d */ /* 0x002fea0003900000 */
[----:B------:R-:W1:Y:S02]  /*1d5a0*/  @!P5 SYNCS.PHASECHK.TRANS64 P5, [R79+URZ+0x16890], R91 ;  /* 0x0168905b4f00d5a7 */ /* 0x000e6400080a007f */
[----:B-1----:R-:W-:Y:S05]  /*1d5b0*/  @!P5 BRA `(.L_x_14020) ;  /* 0xfffffffc00f0d947 */ /* 0x002fea000383ffff */
[----:B------:R-:W-:Y:S05]  /*1d5c0*/  BRA `(.L_x_14326) ;  /* 0xfffffe6800dc7947 */ /* 0x000fea000383ffff */
.L_x_14029:
[----:B-1----:R1:W2:Y:S02]  /*1d5d0*/  SYNCS.PHASECHK.TRANS64.TRYWAIT P4, [R79+URZ+0x16890], R91 ;  /* 0x0168905b4f0075a7 */ /* 0x0022a4000808017f */
[----:B--2---:R-:W-:Y:S05]  /*1d5e0*/  @!P4 NANOSLEEP.SYNCS 0x989680 ;  /* 0x009896800000c95d */ /* 0x004fea0003900000 */
[----:B------:R-:W2:Y:S02]  /*1d5f0*/  @!P4 SYNCS.PHASECHK.TRANS64 P4, [R79+URZ+0x16890], R91 ;  /* 0x0168905b4f00c5a7 */ /* 0x000ea4000808007f */
[----:B--2---:R-:W-:Y:S05]  /*1d600*/  @!P4 BRA `(.L_x_14029) ;  /* 0xfffffffc00f0c947 */ /* 0x004fea000383ffff */
[----:B------:R-:W-:Y:S05]  /*1d610*/  BRA `(.L_x_14327) ;  /* 0xfffffe7c000c7947 */ /* 0x000fea000383ffff */
.L_x_14035:
[----:B--2---:R2:W3:Y:S02]  /*1d620*/  SYNCS.PHASECHK.TRANS64.TRYWAIT P3, [R79+URZ+0x168b0], R91 ;  /* 0x0168b05b4f0075a7 */ /* 0x0044e4000806017f */
[----:B---3--:R-:W-:Y:S05]  /*1d630*/  @!P3 NANOSLEEP.SYNCS 0x989680 ;  /* 0x009896800000b95d */ /* 0x008fea0003900000 */
[----:B------:R-:W3:Y:S02]  /*1d640*/  @!P3 SYNCS.PHASECHK.TRANS64 P3, [R79+URZ+0x168b0], R91 ;  /* 0x0168b05b4f00b5a7 */ /* 0x000ee4000806007f */
[----:B---3--:R-:W-:Y:S05]  /*1d650*/  @!P3 BRA `(.L_x_14035) ;  /* 0xfffffffc00f0b947 */ /* 0x008fea000383ffff */
[----:B------:R-:W-:Y:S05]  /*1d660*/  BRA `(.L_x_14328) ;  /* 0xfffffe7c00a07947 */ /* 0x000fea000383ffff */
.L_x_14051:
        /* <DEDUP_REMOVED lines=13> */
.L_x_14330:
[----:B------:R-:W-:Y:S05]  /*1d740*/  BSYNC B0 ;  /* 0x0000000000007941 */ /* 0x000fea0003800000 */
.L_x_14329:
[----:B------:R0:W-:Y:S01]  /*1d750*/  STL [R1+0x1c], R14 ;  /* 0x00001c0e01007387 */ /* 0x0001e20000100800 */
[----:B------:R-:W-:Y:S05]  /*1d760*/  BRA `(.L_x_14331) ;  /* 0xfffffe8400fc7947 */ /* 0x000fea000383ffff */
.L_x_14063:
[----:B------:R-:W-:Y:S01]  /*1d770*/  BSSY B1, `(.L_x_14332) ;  /* 0x0000008000017945 */ /* 0x000fe20003800000 */
[----:B------:R-:W-:Y:S02]  /*1d780*/  IMAD.MOV.U32 R13, RZ, RZ, R6 ;  /* 0x000000ffff0d7224 */ /* 0x000fe400078e0006 */
[----:B------:R-:W-:Y:S02]  /*1d790*/  IMAD.MOV.U32 R12, RZ, RZ, RZ ;  /* 0x000000ffff0c7224 */ /* 0x000fe400078e00ff */
[----:B------:R-:W-:Y:S02]  /*1d7a0*/  IMAD.MOV.U32 R11, RZ, RZ, 0x1c1f ;  /* 0x00001c1fff0b7424 */ /* 0x000fe400078e00ff */
[----:B------:R-:W-:-:S07]  /*1d7b0*/  IMAD.MOV.U32 R15, RZ, RZ, -0x1 ;  /* 0xffffffffff0f7424 */ /* 0x000fce00078e00ff */
[----:B0-----:R-:W-:Y:S05]  /*1d7c0*/  WARPSYNC.COLLECTIVE R15, `(.L_x_14333) ;  /* 0x000000000f087348 */ /* 0x001fea0003c00000 */
[----:B0-----:R0:W1:Y:S02]  /*1d7d0*/  SHFL.IDX P6, R14, R13, R12, R11 ;  /* 0x0000000c0d0e7389 */ /* 0x00106400000c000b */
[----:B01----:R-:W-:Y:S01]  /*1d7e0*/  ENDCOLLECTIVE ;  /* 0x000000000000791b */ /* 0x003fe20003800000 */
.L_x_14333:
[----:B------:R-:W-:Y:S05]  /*1d7f0*/  BSYNC B1 ;  /* 0x0000000000017941 */ /* 0x000fea0003800000 */
.L_x_14332:
        /* <DEDUP_REMOVED lines=8> */
.L_x_14334:
[----:B------:R-:W-:Y:S02]  /*1d880*/  IMAD.MOV.U32 R13, RZ, RZ, R8 ;  /* 0x000000ffff0d7224 */ /* 0x000fe400078e0008 */
[----:B------:R-:W-:-:S07]  /*1d890*/  IMAD.MOV.U32 R0, RZ, RZ, R14 ;  /* 0x000000ffff007224 */ /* 0x000fce00078e000e */
[----:B------:R-:W-:Y:S05]  /*1d8a0*/  WARPSYNC.COLLECTIVE R15, `(.L_x_14335) ;  /* 0x000000000f087348 */ /* 0x000fea0003c00000 */
[----:B------:R0:W1:Y:S02]  /*1d8b0*/  SHFL.IDX P6, R14, R13, R12, R11 ;  /* 0x0000000c0d0e7389 */ /* 0x00006400000c000b */
[----:B01----:R-:W-:Y:S01]  /*1d8c0*/  ENDCOLLECTIVE ;  /* 0x000000000000791b */ /* 0x003fe20003800000 */
.L_x_14335:
[----:B------:R-:W-:Y:S02]  /*1d8d0*/  IMAD.MOV.U32 R13, RZ, RZ, R7 ;  /* 0x000000ffff0d7224 */ /* 0x000fe400078e0007 */
[----:B------:R-:W-:-:S07]  /*1d8e0*/  IMAD.MOV.U32 R5, RZ, RZ, R14 ;  /* 0x000000ffff057224 */ /* 0x000fce00078e000e */
[----:B------:R-:W-:Y:S05]  /*1d8f0*/  WARPSYNC.COLLECTIVE R15, `(.L_x_14336) ;  /* 0x000000000f087348 */ /* 0x000fea0003c00000 */
[----:B------:R0:W1:Y:S02]  /*1d900*/  SHFL.IDX P6, R14, R13, R12, R11 ;  /* 0x0000000c0d0e7389 */ /* 0x00006400000c000b */
[----:B01----:R-:W-:Y:S01]  /*1d910*/  ENDCOLLECTIVE ;  /* 0x000000000000791b */ /* 0x003fe20003800000 */
.L_x_14336:
[----:B------:R-:W-:Y:S05]  /*1d920*/  BRA `(.L_x_14337) ;  /* 0xfffffe8c00887947 */ /* 0x000fea000383ffff */
.L_x_14066:
[----:B------:R-:W-:Y:S01]  /*1d930*/  BSSY B1, `(.L_x_14338) ;  /* 0x0000008000017945 */ /* 0x000fe20003800000 */
[----:B------:R-:W-:Y:S02]  /*1d940*/  IMAD.MOV.U32 R13, RZ, RZ, R6 ;  /* 0x000000ffff0d7224 */ /* 0x000fe400078e0006 */
[----:B------:R-:W-:Y:S02]  /*1d950*/  IMAD.MOV.U32 R12, RZ, RZ, 0x1 ;  /* 0x00000001ff0c7424 */ /* 0x000fe400078e00ff */
[----:B------:R-:W-:Y:S02]  /*1d960*/  IMAD.MOV.U32 R11, RZ, RZ, 0x1c1f ;  /* 0x00001c1fff0b7424 */ /* 0x000fe400078e00ff */
[----:B------:R-:W-:-:S07]  /*1d970*/  IMAD.MOV.U32 R15, RZ, RZ, -0x1 ;  /* 0xffffffffff0f7424 */ /* 0x000fce00078e00ff */
[----:B-1----:R-:W-:Y:S05]  /*1d980*/  WARPSYNC.COLLECTIVE R15, `(.L_x_14339) ;  /* 0x000000000f087348 */ /* 0x002fea0003c00000 */
[----:B------:R0:W2:Y:S02]  /*1d990*/  SHFL.IDX P6, R14, R13, R12, R11 ;  /* 0x0000000c0d0e7389 */ /* 0x0000a400000c000b */
[----:B012---:R-:W-:Y:S01]  /*1d9a0*/  ENDCOLLECTIVE ;  /* 0x000000000000791b */ /* 0x007fe20003800000 */
.L_x_14339:
[----:B------:R-:W-:Y:S05]  /*1d9b0*/  BSYNC B1 ;  /* 0x0000000000017941 */ /* 0x000fea0003800000 */
.L_x_14338:
        /* <DEDUP_REMOVED lines=8> */
.L_x_14340:
[----:B------:R-:W-:Y:S02]  /*1da40*/  IMAD.MOV.U32 R13, RZ, RZ, R8 ;  /* 0x000000ffff0d7224 */ /* 0x000fe400078e0008 */
[----:B------:R-:W-:-:S07]  /*1da50*/  IMAD.MOV.U32 R0, RZ, RZ, R14 ;  /* 0x000000ffff007224 */ /* 0x000fce00078e000e */
[----:B------:R-:W-:Y:S05]  /*1da60*/  WARPSYNC.COLLECTIVE R15, `(.L_x_14341) ;  /* 0x000000000f087348 */ /* 0x000fea0003c00000 */
[----:B------:R0:W1:Y:S02]  /*1da70*/  SHFL.IDX P6, R14, R13, R12, R11 ;  /* 0x0000000c0d0e7389 */ /* 0x00006400000c000b */
[----:B01----:R-:W-:Y:S01]  /*1da80*/  ENDCOLLECTIVE ;  /* 0x000000000000791b */ /* 0x003fe20003800000 */
.L_x_14341:
[----:B------:R-:W-:Y:S02]  /*1da90*/  IMAD.MOV.U32 R13, RZ, RZ, R7 ;  /* 0x000000ffff0d7224 */ /* 0x000fe400078e0007 */
[----:B------:R-:W-:-:S07]  /*1daa0*/  IMAD.MOV.U32 R5, RZ, RZ, R14 ;  /* 0x000000ffff057224 */ /* 0x000fce00078e000e */
[----:B------:R-:W-:Y:S05]  /*1dab0*/  WARPSYNC.COLLECTIVE R15, `(.L_x_14342) ;  /* 0x000000000f087348 */ /* 0x000fea0003c00000 */
[----:B------:R0:W1:Y:S02]  /*1dac0*/  SHFL.IDX P6, R14, R13, R12, R11 ;  /* 0x0000000c0d0e7389 */ /* 0x00006400000c000b */
[----:B01----:R-:W-:Y:S01]  /*1dad0*/  ENDCOLLECTIVE ;  /* 0x000000000000791b */ /* 0x003fe20003800000 */
.L_x_14342:
[----:B------:R-:W-:Y:S05]  /*1dae0*/  BRA `(.L_x_14343) ;  /* 0xfffffe8c00ec7947 */ /* 0x000fea000383ffff */
.L_x_14070:
[----:B0-----:R0:W1:Y:S02]  /*1daf0*/  SYNCS.PHASECHK.TRANS64.TRYWAIT P0, [R2+URZ+0x16800], R41 ;  /* 0x01680029020075a7 */ /* 0x001064000800017f */
[----:B-1----:R-:W-:Y:S05]  /*1db00*/  @!P0 NANOSLEEP.SYNCS 0x989680 ;  /* 0x009896800000895d */ /* 0x002fea0003900000 */
[----:B------:R-:W1:Y:S02]  /*1db10*/  @!P0 SYNCS.PHASECHK.TRANS64 P0, [R2+URZ+0x16800], R41 ;  /* 0x01680029020085a7 */ /* 0x000e64000800007f */
[----:B-1----:R-:W-:Y:S05]  /*1db20*/  @!P0 BRA `(.L_x_14070) ;  /* 0xfffffffc00f08947 */ /* 0x002fea000383ffff */
[----:B------:R-:W-:Y:S05]  /*1db30*/  BRA `(.L_x_14344) ;  /* 0xfffffe9000f47947 */ /* 0x000fea000383ffff */
.L_x_14078:
[----:B------:R-:W1:Y:S01]  /*1db40*/  LDC R41, c[0x0][0x3f4] ;  /* 0x0000fd00ff297b82 */ /* 0x000e620000000800 */
        /* <DEDUP_REMOVED lines=8> */
.L_x_14346:
[----:B------:R-:W-:Y:S05]  /*1dbd0*/  BSYNC B1 ;  /* 0x0000000000017941 */ /* 0x000fea0003800000 */
.L_x_14345:
[----:B------:R0:W5:Y:S01]  /*1dbe0*/  LDL R8, [R1+0x4] ;  /* 0x0000040001087983 */ /* 0x0001620000100800 */
[----:B------:R-:W-:Y:S01]  /*1dbf0*/  IMAD.MOV.U32 R13, RZ, RZ, R25 ;  /* 0x000000ffff0d7224 */ /* 0x000fe200078e0019 */
[----:B------:R-:W-:Y:S01]  /*1dc00*/  ISETP.GE.AND P0, PT, R18, R41, PT ;  /* 0x000000291200720c */ /* 0x000fe20003f06270 */
[----:B------:R-:W-:Y:S02]  /*1dc10*/  IMAD.MOV.U32 R12, RZ, RZ, RZ ;  /* 0x000000ffff0c7224 */ /* 0x000fe400078e00ff */
[----:B------:R-:W-:Y:S02]  /*1dc20*/  IMAD.MOV.U32 R11, RZ, RZ, 0x1c1f ;  /* 0x00001c1fff0b7424 */ /* 0x000fe400078e00ff */
[----:B------:R-:W-:Y:S02]  /*1dc30*/  IMAD.MOV.U32 R15, RZ, RZ, -0x1 ;  /* 0xffffffffff0f7424 */ /* 0x000fe400078e00ff */
[----:B0-----:R-:W-:-:S07]  /*1dc40*/  IMAD.MOV.U32 R0, RZ, RZ, R14 ;  /* 0x000000ffff007224 */ /* 0x001fce00078e000e */
[----:B-----5:R-:W-:Y:S05]  /*1dc50*/  WARPSYNC.COLLECTIVE R15, `(.L_x_14347) ;  /* 0x000000000f087348 */ /* 0x020fea0003c00000 */
[----:B------:R0:W1:Y:S02]  /*1dc60*/  SHFL.IDX P6, R14, R13, R12, R11 ;  /* 0x0000000c0d0e7389 */ /* 0x00006400000c000b */
[----:B01---5:R-:W-:Y:S01]  /*1dc70*/  ENDCOLLECTIVE ;  /* 0x000000000000791b */ /* 0x023fe20003800000 */
.L_x_14347:
[----:B------:R-:W-:Y:S02]  /*1dc80*/  IMAD.MOV.U32 R13, RZ, RZ, R24 ;  /* 0x000000ffff0d7224 */ /* 0x000fe400078e0018 */
[----:B------:R-:W-:-:S07]  /*1dc90*/  IMAD.MOV.U32 R3, RZ, RZ, R14 ;  /* 0x000000ffff037224 */ /* 0x000fce00078e000e */
[----:B------:R-:W-:Y:S05]  /*1dca0*/  WARPSYNC.COLLECTIVE R15, `(.L_x_14348) ;  /* 0x000000000f087348 */ /* 0x000fea0003c00000 */
[----:B------:R0:W1:Y:S02]  /*1dcb0*/  SHFL.IDX P6, R14, R13, R12, R11 ;  /* 0x0000000c0d0e7389 */ /* 0x00006400000c000b */
[----:B01----:R-:W-:Y:S01]  /*1dcc0*/  ENDCOLLECTIVE ;  /* 0x000000000000791b */ /* 0x003fe20003800000 */
.L_x_14348:
[----:B------:R-:W-:Y:S02]  /*1dcd0*/  IMAD.MOV.U32 R13, RZ, RZ, R27 ;  /* 0x000000ffff0d7224 */ /* 0x000fe400078e001b */
[----:B------:R-:W-:-:S07]  /*1dce0*/  IMAD.MOV.U32 R4, RZ, RZ, R14 ;  /* 0x000000ffff047224 */ /* 0x000fce00078e000e */
[----:B------:R-:W-:Y:S05]  /*1dcf0*/  WARPSYNC.COLLECTIVE R15, `(.L_x_14349) ;  /* 0x000000000f087348 */ /* 0x000fea0003c00000 */
[----:B------:R0:W1:Y:S02]  /*1dd00*/  SHFL.IDX P6, R14, R13, R12, R11 ;  /* 0x0000000c0d0e7389 */ /* 0x00006400000c000b */
[----:B01----:R-:W-:Y:S01]  /*1dd10*/  ENDCOLLECTIVE ;  /* 0x000000000000791b */ /* 0x003fe20003800000 */
.L_x_14349:
[----:B------:R-:W-:-:S05]  /*1dd20*/  IMAD R32, R8, R32, RZ ;  /* 0x0000002008207224 */ /* 0x000fca00078e02ff */
[----:B------:R-:W-:-:S13]  /*1dd30*/  ISETP.GE.OR P1, PT, R39, R32, P0 ;  /* 0x000000202700720c */ /* 0x000fda0000726670 */
[C---:B------:R-:W-:Y:S01]  /*1dd40*/  @!P1 IMAD.SHL.U32 R5, R18.reuse, 0x2, RZ ;  /* 0x0000000212059824 */ /* 0x040fe200078e00ff */
[----:B------:R-:W-:-:S04]  /*1dd50*/  @!P1 SHF.L.U64.HI R21, R18, 0x1, R43 ;  /* 0x0000000112159819 */ /* 0x000fc8000001022b */
[----:B------:R-:W-:-:S05]  /*1dd60*/  @!P1 IADD3 R6, P2, R3, R5, RZ ;  /* 0x0000000503069210 */ /* 0x000fca0007f5e0ff */
[----:B------:R-:W-:-:S05]  /*1dd70*/  @!P1 IMAD.X R7, R0, 0x1, R21, P2 ;  /* 0x0000000100079824 */ /* 0x000fca00010e0615 */
[----:B------:R-:W2:Y:S01]  /*1dd80*/  @!P1 LD.E.128 R8, desc[UR38][R6.64] ;  /* 0x0000002606089980 */ /* 0x000ea2000c101d00 */
[----:B------:R-:W-:-:S05]  /*1dd90*/  @!P1 IADD3 R14, P2, R14, R5, RZ ;  /* 0x000000050e0e9210 */ /* 0x000fca0007f5e0ff */
[----:B------:R-:W-:-:S04]  /*1dda0*/  @!P1 IMAD.X R3, R4, 0x1, R21, P2 ;  /* 0x0000000104039824 */ /* 0x000fc800010e0615 */
[----:B------:R-:W-:-:S05]  /*1ddb0*/  @!P1 IMAD.MOV.U32 R15, RZ, RZ, R3 ;  /* 0x000000ffff0f9224 */ /* 0x000fca00078e0003 */
[----:B------:R0:W5:Y:S01]  /*1ddc0*/  @!P1 LD.E.128 R4, desc[UR38][R14.64] ;  /* 0x000000260e049980 */ /* 0x000162000c101d00 */
[----:B------:R-:W-:Y:S01]  /*1ddd0*/  CS2R R36, SRZ ;  /* 0x0000000000247805 */ /* 0x000fe2000001ff00 */
[----:B------:R-:W-:Y:S01]  /*1dde0*/  IMAD.MOV.U32 R13, RZ, RZ, R26 ;  /* 0x000000ffff0d7224 */ /* 0x000fe200078e001a */
[----:B------:R-:W-:Y:S01]  /*1ddf0*/  CS2R R34, SRZ ;  /* 0x0000000000227805 */ /* 0x000fe2000001ff00 */
[----:B------:R-:W-:Y:S01]  /*1de00*/  IMAD.MOV.U32 R12, RZ, RZ, 0x1 ;  /* 0x00000001ff0c7424 */ /* 0x000fe200078e00ff */
[----:B------:R-:W-:Y:S02]  /*1de10*/  CS2R R20, SRZ ;  /* 0x0000000000147805 */ /* 0x000fe4000001ff00 */
[----:B------:R-:W-:Y:S01]  /*1de20*/  CS2R R28, SRZ ;  /* 0x00000000001c7805 */ /* 0x000fe2000001ff00 */
[----:B0-----:R-:W-:Y:S02]  /*1de30*/  IMAD.MOV.U32 R15, RZ, RZ, -0x1 ;  /* 0xffffffffff0f7424 */ /* 0x001fe400078e00ff */
[----:B--2---:R-:W-:-:S02]  /*1de40*/  @!P1 IMAD.MOV.U32 R37, RZ, RZ, R11 ;  /* 0x000000ffff259224 */ /* 0x004fc400078e000b */
[----:B------:R-:W-:Y:S02]  /*1de50*/  IMAD.MOV.U32 R11, RZ, RZ, 0x1c1f ;  /* 0x00001c1fff0b7424 */ /* 0x000fe400078e00ff */
[----:B------:R-:W-:Y:S02]  /*1de60*/  @!P1 IMAD.MOV.U32 R34, RZ, RZ, R8 ;  /* 0x000000ffff229224 */ /* 0x000fe400078e0008 */
[----:B------:R-:W-:-:S07]  /*1de70*/  @!P1 IMAD.MOV.U32 R35, RZ, RZ, R9 ;  /* 0x000000ffff239224 */ /* 0x000fce00078e0009 */
[----:B-----5:R-:W-:Y:S05]  /*1de80*/  WARPSYNC.COLLECTIVE R15, `(.L_x_14350) ;  /* 0x000000000f087348 */ /* 0x020fea0003c00000 */
[----:B------:R0:W1:Y:S02]  /*1de90*/  SHFL.IDX P6, R14, R13, R12, R11 ;  /* 0x0000000c0d0e7389 */ /* 0x00006400000c000b */
[----:B01---5:R-:W-:Y:S01]  /*1dea0*/  ENDCOLLECTIVE ;  /* 0x000000000000791b */ /* 0x023fe20003800000 */
.L_x_14350:
[----:B------:R-:W-:Y:S02]  /*1deb0*/  IMAD.MOV.U32 R0, RZ, RZ, R34 ;  /* 0x000000ffff007224 */ /* 0x000fe400078e0022 */
[----:B------:R-:W-:Y:S02]  /*1dec0*/  IMAD.MOV.U32 R3, RZ, RZ, R35 ;  /* 0x000000ffff037224 */ /* 0x000fe400078e0023 */
[----:B------:R-:W-:Y:S01]  /*1ded0*/  @!P1 IMAD.MOV.U32 R36, RZ, RZ, R10 ;  /* 0x000000ffff249224 */ /* 0x000fe200078e000a */
[----:B------:R-:W-:Y:S01]  /*1dee0*/  PRMT R42, R0, 0x7610, R42 ;  /* 0x00007610002a7816 */ /* 0x000fe2000000002a */
[----:B------:R-:W-:Y:S01]  /*1def0*/  IMAD.MOV.U32 R9, RZ, RZ, R37 ;  /* 0x000000ffff097224 */ /* 0x000fe200078e0025 */
[----:B------:R-:W-:Y:S01]  /*1df00*/  PRMT R45, R45, 0x5410, R3 ;  /* 0x000054102d2d7816 */ /* 0x000fe20000000003 */
[----:B------:R-:W-:Y:S02]  /*1df10*/  @!P1 IMAD.MOV.U32 R20, RZ, RZ, R4 ;  /* 0x000000ffff149224 */ /* 0x000fe400078e0004 */
[----:B------:R-:W-:-:S02]  /*1df20*/  @!P1 IMAD.MOV.U32 R21, RZ, RZ, R5 ;  /* 0x000000ffff159224 */ /* 0x000fc400078e0005 */
[----:B------:R-:W-:Y:S02]  /*1df30*/  @!P1 IMAD.MOV.U32 R28, RZ, RZ, R6 ;  /* 0x000000ffff1c9224 */ /* 0x000fe400078e0006 */
[----:B------:R-:W-:Y:S02]  /*1df40*/  IMAD.MOV.U32 R13, RZ, RZ, R25 ;  /* 0x000000ffff0d7224 */ /* 0x000fe400078e0019 */
[----:B------:R-:W-:Y:S02]  /*1df50*/  @!P1 IMAD.MOV.U32 R29, RZ, RZ, R7 ;  /* 0x000000ffff1d9224 */ /* 0x000fe400078e0007 */
[----:B------:R-:W-:Y:S02]  /*1df60*/  IMAD.MOV.U32 R4, RZ, RZ, R20 ;  /* 0x000000ffff047224 */ /* 0x000fe400078e0014 */
[----:B------:R-:W-:Y:S02]  /*1df70*/  IMAD.MOV.U32 R5, RZ, RZ, R21 ;  /* 0x000000ffff057224 */ /* 0x000fe400078e0015 */
[----:B------:R-:W-:-:S02]  /*1df80*/  IMAD.MOV.U32 R6, RZ, RZ, R28 ;  /* 0x000000ffff067224 */ /* 0x000fc400078e001c */
[----:B------:R-:W-:Y:S01]  /*1df90*/  IMAD.MOV.U32 R0, RZ, RZ, R14 ;  /* 0x000000ffff007224 */ /* 0x000fe200078e000e */
[----:B------:R-:W-:-:S07]  /*1dfa0*/  PRMT R45, R5, 0x7610, R45 ;  /* 0x00007610052d7816 */ /* 0x000fce000000002d */
[----:B------:R-:W-:Y:S05]  /*1dfb0*/  WARPSYNC.COLLECTIVE R15, `(.L_x_14351) ;  /* 0x000000000f087348 */ /* 0x000fea0003c00000 */
[----:B------:R0:W1:Y:S02]  /*1dfc0*/  SHFL.IDX P6, R14, R13, R12, R11 ;  /* 0x0000000c0d0e7389 */ /* 0x00006400000c000b */
[----:B01----:R-:W-:Y:S01]  /*1dfd0*/  ENDCOLLECTIVE ;  /* 0x000000000000791b */ /* 0x003fe20003800000 */
.L_x_14351:
[----:B------:R-:W-:Y:S01]  /*1dfe0*/  IMAD.MOV.U32 R8, RZ, RZ, R36 ;  /* 0x000000ffff087224 */ /* 0x000fe200078e0024 */
[----:B------:R-:W-:Y:S01]  /*1dff0*/  PRMT R56, R4, 0x5410, R6 ;  /* 0x0000541004387816 */ /* 0x000fe20000000006 */
[----:B------:R-:W-:Y:S01]  /*1e000*/  IMAD.MOV.U32 R7, RZ, RZ, R29 ;  /* 0x000000ffff077224 */ /* 0x000fe200078e001d */
[----:B------:R-:W-:Y:S02]  /*1e010*/  CS2R R4, SRZ ;  /* 0x0000000000047805 */ /* 0x000fe4000001ff00 */
[----:B------:R-:W-:Y:S02]  /*1e020*/  PRMT R31, R8, 0x5410, R9 ;  /* 0x00005410081f7816 */ /* 0x000fe40000000009 */
[----:B------:R-:W-:Y:S01]  /*1e030*/  PRMT R42, R42, 0x5410, R7 ;  /* 0x000054102a2a7816 */ /* 0x000fe20000000007 */
[----:B------:R-:W-:Y:S02]  /*1e040*/  IMAD.MOV.U32 R13, RZ, RZ, R24 ;  /* 0x000000ffff0d7224 */ /* 0x000fe400078e0018 */
[----:B------:R-:W-:-:S07]  /*1e050*/  IMAD.MOV.U32 R3, RZ, RZ, R14 ;  /* 0x000000ffff037224 */ /* 0x000fce00078e000e */
[----:B------:R-:W-:Y:S05]  /*1e060*/  WARPSYNC.COLLECTIVE R15, `(.L_x_14352) ;  /* 0x000000000f087348 */ /* 0x000fea0003c00000 */
[----:B------:R0:W1:Y:S02]  /*1e070*/  SHFL.IDX P6, R14, R13, R12, R11 ;  /* 0x0000000c0d0e7389 */ /* 0x00006400000c000b */
[----:B01----:R-:W-:Y:S01]  /*1e080*/  ENDCOLLECTIVE ;  /* 0x000000000000791b */ /* 0x003fe20003800000 */
.L_x_14352:
[----:B------:R-:W-:Y:S02]  /*1e090*/  IMAD.MOV.U32 R13, RZ, RZ, R27 ;  /* 0x000000ffff0d7224 */ /* 0x000fe400078e001b */
[----:B------:R-:W-:-:S07]  /*1e0a0*/  IMAD.MOV.U32 R24, RZ, RZ, R14 ;  /* 0x000000ffff187224 */ /* 0x000fce00078e000e */
[----:B------:R-:W-:Y:S05]  /*1e0b0*/  WARPSYNC.COLLECTIVE R15, `(.L_x_14353) ;  /* 0x000000000f087348 */ /* 0x000fea0003c00000 */
[----:B------:R0:W1:Y:S02]  /*1e0c0*/  SHFL.IDX P6, R14, R13, R12, R11 ;  /* 0x0000000c0d0e7389 */ /* 0x00006400000c000b */
[----:B01----:R-:W-:Y:S01]  /*1e0d0*/  ENDCOLLECTIVE ;  /* 0x000000000000791b */ /* 0x003fe20003800000 */
.L_x_14353:
[----:B------:R-:W-:Y:S05]  /*1e0e0*/  BRA `(.L_x_14354) ;  /* 0xfffffe9c00e47947 */ /* 0x000fea000383ffff */
.L_x_14082:
[----:B0-----:R0:W1:Y:S02]  /*1e0f0*/  SYNCS.PHASECHK.TRANS64.TRYWAIT P1, [R2+URZ+0x16800], R13 ;  /* 0x0168000d020075a7 */ /* 0x001064000802017f */
[----:B-1----:R-:W-:Y:S05]  /*1e100*/  @!P1 NANOSLEEP.SYNCS 0x989680 ;  /* 0x009896800000995d */ /* 0x002fea0003900000 */
[----:B------:R-:W1:Y:S02]  /*1e110*/  @!P1 SYNCS.PHASECHK.TRANS64 P1, [R2+URZ+0x16800], R13 ;  /* 0x0168000d020095a7 */ /* 0x000e64000802007f */
[----:B-1----:R-:W-:Y:S05]  /*1e120*/  @!P1 BRA `(.L_x_14082) ;  /* 0xfffffffc00f09947 */ /* 0x002fea000383ffff */
[----:B------:R-:W-:Y:S05]  /*1e130*/  BRA `(.L_x_14355) ;  /* 0xfffffea000847947 */ /* 0x000fea000383ffff */
.L_x_14088:
[----:B--2---:R2:W3:Y:S02]  /*1e140*/  SYNCS.PHASECHK.TRANS64.TRYWAIT P2, [R7+URZ+0x16830], R0 ;  /* 0x01683000070075a7 */ /* 0x0044e4000804017f */
[----:B---3--:R-:W-:Y:S05]  /*1e150*/  @!P2 NANOSLEEP.SYNCS 0x989680 ;  /* 0x009896800000a95d */ /* 0x008fea0003900000 */
[----:B------:R-:W3:Y:S02]  /*1e160*/  @!P2 SYNCS.PHASECHK.TRANS64 P2, [R7+URZ+0x16830], R0 ;  /* 0x016830000700a5a7 */ /* 0x000ee4000804007f */
[----:B---3--:R-:W-:Y:S05]  /*1e170*/  @!P2 BRA `(.L_x_14088) ;  /* 0xfffffffc00f0a947 */ /* 0x008fea000383ffff */
[----:B------:R-:W-:Y:S05]  /*1e180*/  BRA `(.L_x_14087) ;  /* 0xfffffeb000047947 */ /* 0x000fea000383ffff */
.L_x_14106:
[----:B-1----:R1:W2:Y:S02]  /*1e190*/  SYNCS.PHASECHK.TRANS64.TRYWAIT P4, [R11+URZ+0x16830], R10 ;  /* 0x0168300a0b0075a7 */ /* 0x0022a4000808017f */
[----:B--2---:R-:W-:Y:S05]  /*1e1a0*/  @!P4 NANOSLEEP.SYNCS 0x989680 ;  /* 0x009896800000c95d */ /* 0x004fea0003900000 */
[----:B------:R-:W2:Y:S02]  /*1e1b0*/  @!P4 SYNCS.PHASECHK.TRANS64 P4, [R11+URZ+0x16830], R10 ;  /* 0x0168300a0b00c5a7 */ /* 0x000ea4000808007f */
[----:B--2---:R-:W-:Y:S05]  /*1e1c0*/  @!P4 BRA `(.L_x_14106) ;  /* 0xfffffffc00f0c947 */ /* 0x004fea000383ffff */
[----:B------:R-:W-:Y:S05]  /*1e1d0*/  BRA `(.L_x_14105) ;  /* 0xfffffee000f07947 */ /* 0x000fea000383ffff */
.L_x_14110:
[----:B-1----:R1:W2:Y:S02]  /*1e1e0*/  SYNCS.PHASECHK.TRANS64.TRYWAIT P3, [R11+URZ+0x16850], R10 ;  /* 0x0168500a0b0075a7 */ /* 0x0022a4000806017f */
[----:B--2---:R-:W-:Y:S05]  /*1e1f0*/  @!P3 NANOSLEEP.SYNCS 0x989680 ;  /* 0x009896800000b95d */ /* 0x004fea0003900000 */
[----:B------:R-:W2:Y:S02]  /*1e200*/  @!P3 SYNCS.PHASECHK.TRANS64 P3, [R11+URZ+0x16850], R10 ;  /* 0x0168500a0b00b5a7 */ /* 0x000ea4000806007f */
[----:B--2---:R-:W-:Y:S05]  /*1e210*/  @!P3 BRA `(.L_x_14110) ;  /* 0xfffffffc00f0b947 */ /* 0x004fea000383ffff */
[----:B------:R-:W-:Y:S05]  /*1e220*/  BRA `(.L_x_14107) ;  /* 0xfffffee400b07947 */ /* 0x000fea000383ffff */
.L_x_14129:
[----:B-1----:R1:W2:Y:S02]  /*1e230*/  SYNCS.PHASECHK.TRANS64.TRYWAIT P3, [R0+URZ+0x16830], R3 ;  /* 0x01683003000075a7 */ /* 0x0022a4000806017f */
[----:B--2---:R-:W-:Y:S05]  /*1e240*/  @!P3 NANOSLEEP.SYNCS 0x989680 ;  /* 0x009896800000b95d */ /* 0x004fea0003900000 */
[----:B------:R-:W2:Y:S02]  /*1e250*/  @!P3 SYNCS.PHASECHK.TRANS64 P3, [R0+URZ+0x16830], R3 ;  /* 0x016830030000b5a7 */ /* 0x000ea4000806007f */
[----:B--2---:R-:W-:Y:S05]  /*1e260*/  @!P3 BRA `(.L_x_14129) ;  /* 0xfffffffc00f0b947 */ /* 0x004fea000383ffff */
[----:B------:R-:W-:Y:S05]  /*1e270*/  BRA `(.L_x_14128) ;  /* 0xffffff1400787947 */ /* 0x000fea000383ffff */
.L_x_14133:
[----:B-1----:R1:W2:Y:S02]  /*1e280*/  SYNCS.PHASECHK.TRANS64.TRYWAIT P2, [R3+URZ+0x16850], R0 ;  /* 0x01685000030075a7 */ /* 0x0022a4000804017f */
[----:B--2---:R-:W-:Y:S05]  /*1e290*/  @!P2 NANOSLEEP.SYNCS 0x989680 ;  /* 0x009896800000a95d */ /* 0x004fea0003900000 */
[----:B------:R-:W2:Y:S02]  /*1e2a0*/  @!P2 SYNCS.PHASECHK.TRANS64 P2, [R3+URZ+0x16850], R0 ;  /* 0x016850000300a5a7 */ /* 0x000ea4000804007f */
[----:B--2---:R-:W-:Y:S05]  /*1e2b0*/  @!P2 BRA `(.L_x_14133) ;  /* 0xfffffffc00f0a947 */ /* 0x004fea000383ffff */
[----:B------:R-:W-:Y:S05]  /*1e2c0*/  BRA `(.L_x_14130) ;  /* 0xffffff1800387947 */ /* 0x000fea000383ffff */
.L_x_14140:
[----:B-1----:R1:W2:Y:S02]  /*1e2d0*/  SYNCS.PHASECHK.TRANS64.TRYWAIT P3, [R0+URZ+0x16830], R3 ;  /* 0x01683003000075a7 */ /* 0x0022a4000806017f */
[----:B--2---:R-:W-:Y:S05]  /*1e2e0*/  @!P3 NANOSLEEP.SYNCS 0x989680 ;  /* 0x009896800000b95d */ /* 0x004fea0003900000 */
[----:B------:R-:W2:Y:S02]  /*1e2f0*/  @!P3 SYNCS.PHASECHK.TRANS64 P3, [R0+URZ+0x16830], R3 ;  /* 0x016830030000b5a7 */ /* 0x000ea4000806007f */
[----:B--2---:R-:W-:Y:S05]  /*1e300*/  @!P3 BRA `(.L_x_14140) ;  /* 0xfffffffc00f0b947 */ /* 0x004fea000383ffff */
[----:B------:R-:W-:Y:S05]  /*1e310*/  BRA `(.L_x_14139) ;  /* 0xffffff34001c7947 */ /* 0x000fea000383ffff */
.L_x_14144:
[----:B-1----:R1:W2:Y:S02]  /*1e320*/  SYNCS.PHASECHK.TRANS64.TRYWAIT P2, [R3+URZ+0x16850], R0 ;  /* 0x01685000030075a7 */ /* 0x0022a4000804017f */
[----:B--2---:R-:W-:Y:S05]  /*1e330*/  @!P2 NANOSLEEP.SYNCS 0x989680 ;  /* 0x009896800000a95d */ /* 0x004fea0003900000 */
[----:B------:R-:W2:Y:S02]  /*1e340*/  @!P2 SYNCS.PHASECHK.TRANS64 P2, [R3+URZ+0x16850], R0 ;  /* 0x016850000300a5a7 */ /* 0x000ea4000804007f */
[----:B--2---:R-:W-:Y:S05]  /*1e350*/  @!P2 BRA `(.L_x_14144) ;  /* 0xfffffffc00f0a947 */ /* 0x004fea000383ffff */
[----:B------:R-:W-:Y:S05]  /*1e360*/  BRA `(.L_x_14141) ;  /* 0xffffff3400dc7947 */ /* 0x000fea000383ffff */
.L_x_14157:
[----:B-1----:R1:W2:Y:S02]  /*1e370*/  SYNCS.PHASECHK.TRANS64.TRYWAIT P0, [R11+URZ+0x16850], R4 ;  /* 0x016850040b0075a7 */ /* 0x0022a4000800017f */
[----:B--2---:R-:W-:Y:S05]  /*1e380*/  @!P0 NANOSLEEP.SYNCS 0x989680 ;  /* 0x009896800000895d */ /* 0x004fea0003900000 */
[----:B------:R-:W2:Y:S02]  /*1e390*/  @!P0 SYNCS.PHASECHK.TRANS64 P0, [R11+URZ+0x16850], R4 ;  /* 0x016850040b0085a7 */ /* 0x000ea4000800007f */
[----:B--2---:R-:W-:Y:S05]  /*1e3a0*/  @!P0 BRA `(.L_x_14157) ;  /* 0xfffffffc00f08947 */ /* 0x004fea000383ffff */
[----:B------:R-:W-:Y:S05]  /*1e3b0*/  BRA `(.L_x_14156) ;  /* 0xffffff6000c07947 */ /* 0x000fea000383ffff */
.L_x_14165:
[----:B------:R-:W-:Y:S02]  /*1e3c0*/  IMAD.MOV.U32 R13, RZ, RZ, R20 ;  /* 0x000000ffff0d7224 */ /* 0x000fe400078e0014 */
[----:B------:R-:W-:Y:S02]  /*1e3d0*/  IMAD.MOV.U32 R12, RZ, RZ, RZ ;  /* 0x000000ffff0c7224 */ /* 0x000fe400078e00ff */
[----:B------:R-:W-:Y:S02]  /*1e3e0*/  IMAD.MOV.U32 R11, RZ, RZ, 0x181f ;  /* 0x0000181fff0b7424 */ /* 0x000fe400078e00ff */
[----:B------:R-:W-:Y:S02]  /*1e3f0*/  IMAD.MOV.U32 R15, RZ, RZ, -0x1 ;  /* 0xffffffffff0f7424 */ /* 0x000fe400078e00ff */
[----:B------:R-:W-:Y:S02]  /*1e400*/  IMAD R21, R8, R27, RZ ;  /* 0x0000001b08157224 */ /* 0x000fe400078e02ff */
[----:B------:R-:W-:-:S07]  /*1e410*/  IMAD.IADD R24, R30, 0x1, R26 ;  /* 0x000000011e187824 */ /* 0x000fce00078e021a */
[----:B-1----:R-:W-:Y:S05]  /*1e420*/  WARPSYNC.COLLECTIVE R15, `(.L_x_14356) ;  /* 0x000000000f087348 */ /* 0x002fea0003c00000 */
[----:B------:R0:W2:Y:S02]  /*1e430*/  SHFL.IDX P6, R14, R13, R12, R11 ;  /* 0x0000000c0d0e7389 */ /* 0x0000a400000c000b */
[----:B012---:R-:W-:Y:S01]  /*1e440*/  ENDCOLLECTIVE ;  /* 0x000000000000791b */ /* 0x007fe20003800000 */
.L_x_14356:
[C---:B------:R-:W-:Y:S01]  /*1e450*/  VIADD R8, R24.reuse, 0x30 ;  /* 0x0000003018087836 */ /* 0x040fe20000000000 */
[----:B------:R-:W-:-:S04]  /*1e460*/  ISETP.GE.OR P3, PT, R24, R21, P0 ;  /* 0x000000151800720c */ /* 0x000fc80000766670 */
[----:B------:R-:W-:Y:S01]  /*1e470*/  ISETP.GE.OR P4, PT, R8, R21, P0 ;  /* 0x000000150800720c */ /* 0x000fe20000786670 */
[----:B------:R-:W-:Y:S02]  /*1e480*/  VIADD R8, R24, 0x60 ;  /* 0x0000006018087836 */ /* 0x000fe40000000000 */
[----:B------:R-:W-:-:S03]  /*1e490*/  IMAD.MOV.U32 R13, RZ, RZ, R7 ;  /* 0x000000ffff0d7224 */ /* 0x000fc600078e0007 */
[----:B------:R-:W-:Y:S01]  /*1e4a0*/  ISETP.GE.OR P2, PT, R8, R21, P0 ;  /* 0x000000150800720c */ /* 0x000fe20000746670 */
[----:B------:R-:W-:-:S12]  /*1e4b0*/  IMAD.MOV.U32 R0, RZ, RZ, R14 ;  /* 0x000000ffff007224 */ /* 0x000fd800078e000e */
[----:B------:R-:W-:Y:S05]  /*1e4c0*/  WARPSYNC.COLLECTIVE R15, `(.L_x_14357) ;  /* 0x000000000f087348 */ /* 0x000fea0003c00000 */
[----:B------:R0:W1:Y:S02]  /*1e4d0*/  SHFL.IDX P6, R14, R13, R12, R11 ;  /* 0x0000000c0d0e7389 */ /* 0x00006400000c000b */
[----:B01----:R-:W-:Y:S01]  /*1e4e0*/  ENDCOLLECTIVE ;  /* 0x000000000000791b */ /* 0x003fe20003800000 */
.L_x_14357:
[----:B------:R-:W-:Y:S02]  /*1e4f0*/  IMAD.MOV.U32 R13, RZ, RZ, R20 ;  /* 0x000000ffff0d7224 */ /* 0x000fe400078e0014 */
[----:B------:R-:W-:Y:S02]  /*1e500*/  IMAD.MOV.U32 R12, RZ, RZ, 0x1 ;  /* 0x00000001ff0c7424 */ /* 0x000fe400078e00ff */
[----:B------:R-:W-:-:S07]  /*1e510*/  IMAD.MOV.U32 R3, RZ, RZ, R14 ;  /* 0x000000ffff037224 */ /* 0x000fce00078e000e */
[----:B------:R-:W-:Y:S05]  /*1e520*/  WARPSYNC.COLLECTIVE R15, `(.L_x_14358) ;  /* 0x000000000f087348 */ /* 0x000fea0003c00000 */
[----:B------:R0:W1:Y:S02]  /*1e530*/  SHFL.IDX P6, R14, R13, R12, R11 ;  /* 0x0000000c0d0e7389 */ /* 0x00006400000c000b */
[----:B01----:R-:W-:Y:S01]  /*1e540*/  ENDCOLLECTIVE ;  /* 0x000000000000791b */ /* 0x003fe20003800000 */
.L_x_14358:
[----:B------:R-:W-:-:S04]  /*1e550*/  @!P3 LEA R10, P5, R29, R3, 0x1 ;  /* 0x000000031d0ab211 */ /* 0x000fc800078a08ff */
[----:B------:R-:W-:Y:S01]  /*1e560*/  @!P3 LEA.HI.X R3, R29, R0, R28, 0x1, P5 ;  /* 0x000000001d03b211 */ /* 0x000fe200028f0c1c */
[----:B------:R-:W-:Y:S02]  /*1e570*/  IMAD.MOV.U32 R13, RZ, RZ, R7 ;  /* 0x000000ffff0d7224 */ /* 0x000fe400078e0007 */
[----:B------:R-:W-:-:S07]  /*1e580*/  IMAD.MOV.U32 R4, RZ, RZ, R14 ;  /* 0x000000ffff047224 */ /* 0x000fce00078e000e */
[----:B------:R-:W-:Y:S05]  /*1e590*/  WARPSYNC.COLLECTIVE R15, `(.L_x_14359) ;  /* 0x000000000f087348 */ /* 0x000fea0003c00000 */
[----:B------:R0:W1:Y:S02]  /*1e5a0*/  SHFL.IDX P6, R14, R13, R12, R11 ;  /* 0x0000000c0d0e7389 */ /* 0x00006400000c000b */
[----:B01----:R-:W-:Y:S01]  /*1e5b0*/  ENDCOLLECTIVE ;  /* 0x000000000000791b */ /* 0x003fe20003800000 */
.L_x_14359:
[----:B------:R-:W-:Y:S02]  /*1e5c0*/  IMAD.MOV.U32 R13, RZ, RZ, R20 ;  /* 0x000000ffff0d7224 */ /* 0x000fe400078e0014 */
[----:B------:R-:W-:Y:S02]  /*1e5d0*/  IMAD.MOV.U32 R12, RZ, RZ, 0x2 ;  /* 0x00000002ff0c7424 */ /* 0x000fe400078e00ff */
[----:B------:R-:W-:-:S07]  /*1e5e0*/  IMAD.MOV.U32 R5, RZ, RZ, R14 ;  /* 0x000000ffff057224 */ /* 0x000fce00078e000e */
[----:B------:R-:W-:Y:S05]  /*1e5f0*/  WARPSYNC.COLLECTIVE R15, `(.L_x_14360) ;  /* 0x000000000f087348 */ /* 0x000fea0003c00000 */
[----:B------:R0:W1:Y:S02]  /*1e600*/  SHFL.IDX P6, R14, R13, R12, R11 ;  /* 0x0000000c0d0e7389 */ /* 0x00006400000c000b */
[----:B01----:R-:W-:Y:S01]  /*1e610*/  ENDCOLLECTIVE ;  /* 0x000000000000791b */ /* 0x003fe20003800000 */
.L_x_14360:
[----:B------:R-:W-:-:S04]  /*1e620*/  @!P4 LEA R8, P1, R29, R5, 0x1 ;  /* 0x000000051d08c211 */ /* 0x000fc800078208ff */
[----:B------:R-:W-:Y:S01]  /*1e630*/  @!P4 LEA.HI.X R9, R29, R4, R28, 0x1, P1 ;  /* 0x000000041d09c211 */ /* 0x000fe200008f0c1c */
[----:B------:R-:W-:Y:S02]  /*1e640*/  IMAD.MOV.U32 R13, RZ, RZ, R7 ;  /* 0x000000ffff0d7224 */ /* 0x000fe400078e0007 */
[----:B------:R-:W-:-:S07]  /*1e650*/  IMAD.MOV.U32 R6, RZ, RZ, R14 ;  /* 0x000000ffff067224 */ /* 0x000fce00078e000e */
[----:B------:R-:W-:Y:S05]  /*1e660*/  WARPSYNC.COLLECTIVE R15, `(.L_x_14361) ;  /* 0x000000000f087348 */ /* 0x000fea0003c00000 */
[----:B------:R0:W1:Y:S02]  /*1e670*/  SHFL.IDX P6, R14, R13, R12, R11 ;  /* 0x0000000c0d0e7389 */ /* 0x00006400000c000b */
[----:B01----:R-:W-:Y:S01]  /*1e680*/  ENDCOLLECTIVE ;  /* 0x000000000000791b */ /* 0x003fe20003800000 */
.L_x_14361:
[----:B------:R-:W-:Y:S02]  /*1e690*/  @!P3 IMAD.MOV.U32 R11, RZ, RZ, R3 ;  /* 0x000000ffff0bb224 */ /* 0x000fe400078e0003 */
[----:B------:R-:W-:Y:S02]  /*1e6a0*/  IMAD.MOV.U32 R13, RZ, RZ, R20 ;  /* 0x000000ffff0d7224 */ /* 0x000fe400078e0014 */
[----:B------:R-:W-:Y:S01]  /*1e6b0*/  IMAD.MOV.U32 R12, RZ, RZ, 0x3 ;  /* 0x00000003ff0c7424 */ /* 0x000fe200078e00ff */
        /* <DEDUP_REMOVED lines=9> */
.L_x_14362:
[----:B------:R0:W-:Y:S01]  /*1e750*/  @!P2 ST.E.128 desc[UR38][R4.64], RZ ;  /* 0x000000ff0400a985 */ /* 0x0001e2000c101d26 */
[----:B------:R-:W-:Y:S02]  /*1e760*/  IMAD.MOV.U32 R13, RZ, RZ, R7 ;  /* 0x000000ffff0d7224 */ /* 0x000fe400078e0007 */
[----:B------:R-:W-:-:S07]  /*1e770*/  IMAD.MOV.U32 R0, RZ, RZ, R14 ;  /* 0x000000ffff007224 */ /* 0x000fce00078e000e */
[----:B0-----:R-:W-:Y:S05]  /*1e780*/  WARPSYNC.COLLECTIVE R15, `(.L_x_14363) ;  /* 0x000000000f087348 */ /* 0x001fea0003c00000 */
[----:B------:R1:W2:Y:S02]  /*1e790*/  SHFL.IDX P6, R14, R13, R12, R11 ;  /* 0x0000000c0d0e7389 */ /* 0x0002a400000c000b */
[----:B012---:R-:W-:Y:S01]  /*1e7a0*/  ENDCOLLECTIVE ;  /* 0x000000000000791b */ /* 0x007fe20003800000 */
.L_x_14363:
[----:B------:R-:W-:Y:S05]  /*1e7b0*/  BRA `(.L_x_14364) ;  /* 0xffffff7c00e87947 */ /* 0x000fea000383ffff */
.L_x_14190:
        /* <DEDUP_REMOVED lines=11> */
.L_x_14366:
[----:B------:R-:W-:Y:S05]  /*1e870*/  BSYNC B1 ;  /* 0x0000000000017941 */ /* 0x000fea0003800000 */
.L_x_14365:
[----:B------:R-:W-:Y:S05]  /*1e880*/  BRA `(.L_x_14367) ;  /* 0xffffff9400cc7947 */ /* 0x000fea000383ffff */
.L_x_14192:
[----:B------:R-:W-:Y:S01]  /*1e890*/  BSSY B1, `(.L_x_14368) ;  /* 0x0000006000017945 */ /* 0x000fe20003800000 */
[----:B------:R-:W-:-:S07]  /*1e8a0*/  IMAD.MOV.U32 R15, RZ, RZ, -0x1 ;  /* 0xffffffffff0f7424 */ /* 0x000fce00078e00ff */
[----:B01----:R-:W-:Y:S05]  /*1e8b0*/  WARPSYNC.COLLECTIVE R15, `(.L_x_14369) ;  /* 0x000000000f0c7348 */ /* 0x003fea0003c00000 */
[----:B------:R-:W-:Y:S02]  /*1e8c0*/  ELECT P6, UR62, PT ;  /* 0x00000000003e782f */ /* 0x000fe400038c0000 */
[----:B------:R-:W-:Y:S01]  /*1e8d0*/  MOV R14, UR62 ;  /* 0x0000003e000e7c02 */ /* 0x000fe20008000f00 */
[----:B01----:R-:W-:Y:S10]  /*1e8e0*/  ENDCOLLECTIVE ;  /* 0x000000000000791b */ /* 0x003ff40003800000 */
.L_x_14369:
[----:B------:R-:W-:Y:S05]  /*1e8f0*/  BSYNC B1 ;  /* 0x0000000000017941 */ /* 0x000fea0003800000 */
.L_x_14368:
[----:B------:R-:W-:Y:S05]  /*1e900*/  BRA `(.L_x_14191) ;  /* 0xffffff9400c47947 */ /* 0x000fea000383ffff */
.L_x_14194:
[----:B-1----:R1:W2:Y:S02]  /*1e910*/  SYNCS.PHASECHK.TRANS64.TRYWAIT P0, [R22+URZ+0x16820], R5 ;  /* 0x01682005160075a7 */ /* 0x0022a4000800017f */
[----:B--2---:R-:W-:Y:S05]  /*1e920*/  @!P0 NANOSLEEP.SYNCS 0x989680 ;  /* 0x009896800000895d */ /* 0x004fea0003900000 */
[----:B------:R-:W2:Y:S02]  /*1e930*/  @!P0 SYNCS.PHASECHK.TRANS64 P0, [R22+URZ+0x16820], R5 ;  /* 0x01682005160085a7 */ /* 0x000ea4000800007f */
[----:B--2---:R-:W-:Y:S05]  /*1e940*/  @!P0 BRA `(.L_x_14194) ;  /* 0xfffffffc00f08947 */ /* 0x004fea000383ffff */
[----:B------:R-:W-:Y:S05]  /*1e950*/  BRA `(.L_x_14370) ;  /* 0xffffff9400d47947 */ /* 0x000fea000383ffff */
.L_x_14198:
[----:B-1----:R1:W2:Y:S02]  /*1e960*/  SYNCS.PHASECHK.TRANS64.TRYWAIT P0, [R5+URZ+0x168a0], R6 ;  /* 0x0168a006050075a7 */ /* 0x0022a4000800017f */
[----:B--2---:R-:W-:Y:S05]  /*1e970*/  @!P0 NANOSLEEP.SYNCS 0x989680 ;  /* 0x009896800000895d */ /* 0x004fea0003900000 */
[----:B------:R-:W2:Y:S02]  /*1e980*/  @!P0 SYNCS.PHASECHK.TRANS64 P0, [R5+URZ+0x168a0], R6 ;  /* 0x0168a006050085a7 */ /* 0x000ea4000800007f */
[----:B--2---:R-:W-:Y:S05]  /*1e990*/  @!P0 BRA `(.L_x_14198) ;  /* 0xfffffffc00f08947 */ /* 0x004fea000383ffff */
[----:B------:R-:W-:Y:S05]  /*1e9a0*/  BRA `(.L_x_14371) ;  /* 0xffffff9400ec7947 */ /* 0x000fea000383ffff */
.L_x_14203:
[----:B0-----:R0:W2:Y:S02]  /*1e9b0*/  SYNCS.PHASECHK.TRANS64.TRYWAIT P0, [R5+URZ+0x168c0], R6 ;  /* 0x0168c006050075a7 */ /* 0x0010a4000800017f */
[----:B--2---:R-:W-:Y:S05]  /*1e9c0*/  @!P0 NANOSLEEP.SYNCS 0x989680 ;  /* 0x009896800000895d */ /* 0x004fea0003900000 */
[----:B------:R-:W2:Y:S02]  /*1e9d0*/  @!P0 SYNCS.PHASECHK.TRANS64 P0, [R5+URZ+0x168c0], R6 ;  /* 0x0168c006050085a7 */ /* 0x000ea4000800007f */
[----:B--2---:R-:W-:Y:S05]  /*1e9e0*/  @!P0 BRA `(.L_x_14203) ;  /* 0xfffffffc00f08947 */ /* 0x004fea000383ffff */
[----:B------:R-:W-:Y:S05]  /*1e9f0*/  BRA `(.L_x_14372) ;  /* 0xffffff98006c7947 */ /* 0x000fea000383ffff */
.L_x_14210:
[----:B-1----:R1:W2:Y:S02]  /*1ea00*/  SYNCS.PHASECHK.TRANS64.TRYWAIT P1, [R5+URZ+0x168a0], R6 ;  /* 0x0168a006050075a7 */ /* 0x0022a4000802017f */
[----:B--2---:R-:W-:Y:S05]  /*1ea10*/  @!P1 NANOSLEEP.SYNCS 0x989680 ;  /* 0x009896800000995d */ /* 0x004fea0003900000 */
[----:B------:R-:W2:Y:S02]  /*1ea20*/  @!P1 SYNCS.PHASECHK.TRANS64 P1, [R5+URZ+0x168a0], R6 ;  /* 0x0168a006050095a7 */ /* 0x000ea4000802007f */
[----:B--2---:R-:W-:Y:S05]  /*1ea30*/  @!P1 BRA `(.L_x_14210) ;  /* 0xfffffffc00f09947 */ /* 0x004fea000383ffff */
[----:B------:R-:W-:Y:S05]  /*1ea40*/  BRA `(.L_x_14373) ;  /* 0xffffff9c002c7947 */ /* 0x000fea000383ffff */
.L_x_14215:
[----:B0-----:R0:W2:Y:S02]  /*1ea50*/  SYNCS.PHASECHK.TRANS64.TRYWAIT P1, [R5+URZ+0x168c0], R6 ;  /* 0x0168c006050075a7 */ /* 0x0010a4000802017f */
[----:B--2---:R-:W-:Y:S05]  /*1ea60*/  @!P1 NANOSLEEP.SYNCS 0x989680 ;  /* 0x009896800000995d */ /* 0x004fea0003900000 */
[----:B------:R-:W2:Y:S02]  /*1ea70*/  @!P1 SYNCS.PHASECHK.TRANS64 P1, [R5+URZ+0x168c0], R6 ;  /* 0x0168c006050095a7 */ /* 0x000ea4000802007f */
[----:B--2---:R-:W-:Y:S05]  /*1ea80*/  @!P1 BRA `(.L_x_14215) ;  /* 0xfffffffc00f09947 */ /* 0x004fea000383ffff */
[----:B------:R-:W-:Y:S05]  /*1ea90*/  BRA `(.L_x_14374) ;  /* 0xffffff9c00a47947 */ /* 0x000fea000383ffff */
.L_x_14236:
[----:B------:R-:W2:Y:S01]  /*1eaa0*/  S2R R20, SR_TID.X ;  /* 0x0000000000147919 */ /* 0x000ea20000002100 */
[----:B------:R-:W-:Y:S01]  /*1eab0*/  BSSY B0, `(.L_x_14375) ;  /* 0x000000a000007945 */ /* 0x000fe20003800000 */
[----:B0-----:R-:W-:Y:S02]  /*1eac0*/  IMAD.MOV.U32 R12, RZ, RZ, RZ ;  /* 0x000000ffff0c7224 */ /* 0x001fe400078e00ff */
[----:B------:R-:W-:Y:S02]  /*1ead0*/  IMAD.MOV.U32 R11, RZ, RZ, 0x1f ;  /* 0x0000001fff0b7424 */ /* 0x000fe400078e00ff */
[----:B------:R-:W-:Y:S01]  /*1eae0*/  IMAD.MOV.U32 R15, RZ, RZ, -0x1 ;  /* 0xffffffffff0f7424 */ /* 0x000fe200078e00ff */
[----:B--2---:R-:W-:-:S04]  /*1eaf0*/  SHF.R.U32.HI R20, RZ, 0x5, R20 ;  /* 0x00000005ff147819 */ /* 0x004fc80000011614 */
[----:B------:R-:W-:-:S05]  /*1eb00*/  LOP3.LUT R20, R20, 0x3, RZ, 0xc0, !PT ;  /* 0x0000000314147812 */ /* 0x000fca00078ec0ff */
[----:B------:R-:W-:-:S07]  /*1eb10*/  IMAD.MOV.U32 R13, RZ, RZ, R20 ;  /* 0x000000ffff0d7224 */ /* 0x000fce00078e0014 */
[----:B-1----:R-:W-:Y:S05]  /*1eb20*/  WARPSYNC.COLLECTIVE R15, `(.L_x_14376) ;  /* 0x000000000f087348 */ /* 0x002fea0003c00000 */
[----:B------:R0:W2:Y:S02]  /*1eb30*/  SHFL.IDX P6, R14, R13, R12, R11 ;  /* 0x0000000c0d0e7389 */ /* 0x0000a400000c000b */
[----:B012---:R-:W-:Y:S01]  /*1eb40*/  ENDCOLLECTIVE ;  /* 0x000000000000791b */ /* 0x007fe20003800000 */
.L_x_14376:
[----:B------:R-:W-:Y:S05]  /*1eb50*/  BSYNC B0 ;  /* 0x0000000000007941 */ /* 0x000fea0003800000 */
.L_x_14375:
[----:B------:R-:W-:Y:S05]  /*1eb60*/  BRA `(.L_x_14377) ;  /* 0xffffffa800b47947 */ /* 0x000fea000383ffff */
.L_x_14238:
[----:B------:R-:W-:Y:S01]  /*1eb70*/  BSSY B0, `(.L_x_14378) ;  /* 0x0000006000007945 */ /* 0x000fe20003800000 */
[----:B------:R-:W-:-:S07]  /*1eb80*/  IMAD.MOV.U32 R15, RZ, RZ, -0x1 ;  /* 0xffffffffff0f7424 */ /* 0x000fce00078e00ff */
[----:B012---:R-:W-:Y:S05]  /*1eb90*/  WARPSYNC.COLLECTIVE R15, `(.L_x_14379) ;  /* 0x000000000f0c7348 */ /* 0x007fea0003c00000 */
[----:B------:R-:W-:Y:S02]  /*1eba0*/  ELECT P6, UR62, PT ;  /* 0x00000000003e782f */ /* 0x000fe400038c0000 */
[----:B------:R-:W-:Y:S01]  /*1ebb0*/  MOV R14, UR62 ;  /* 0x0000003e000e7c02 */ /* 0x000fe20008000f00 */
[----:B012---:R-:W-:Y:S10]  /*1ebc0*/  ENDCOLLECTIVE ;  /* 0x000000000000791b */ /* 0x007ff40003800000 */
.L_x_14379:
[----:B------:R-:W-:Y:S05]  /*1ebd0*/  BSYNC B0 ;  /* 0x0000000000007941 */ /* 0x000fea0003800000 */
.L_x_14378:
[----:B------:R-:W-:Y:S05]  /*1ebe0*/  BRA `(.L_x_14380) ;  /* 0xffffffa800bc7947 */ /* 0x000fea000383ffff */
.L_x_14240:
[----:B--2---:R2:W3:Y:S02]  /*1ebf0*/  SYNCS.PHASECHK.TRANS64.TRYWAIT P0, [R0+URZ+0x16840], R3 ;  /* 0x01684003000075a7 */ /* 0x0044e4000800017f */
[----:B---3--:R-:W-:Y:S05]  /*1ec00*/  @!P0 NANOSLEEP.SYNCS 0x989680 ;  /* 0x009896800000895d */ /* 0x008fea0003900000 */
[----:B------:R-:W3:Y:S02]  /*1ec10*/  @!P0 SYNCS.PHASECHK.TRANS64 P0, [R0+URZ+0x16840], R3 ;  /* 0x01684003000085a7 */ /* 0x000ee4000800007f */
[----:B---3--:R-:W-:Y:S05]  /*1ec20*/  @!P0 BRA `(.L_x_14240) ;  /* 0xfffffffc00f08947 */ /* 0x008fea000383ffff */
[----:B------:R-:W-:Y:S05]  /*1ec30*/  BRA `(.L_x_14381) ;  /* 0xffffffac000c7947 */ /* 0x000fea000383ffff */
.L_x_14244:
[----:B------:R-:W2:Y:S01]  /*1ec40*/  LDL.LU R11, [R1+0x1c] ;  /* 0x00001c00010b7983 */ /* 0x000ea20000300800 */
[----:B------:R-:W-:Y:S01]  /*1ec50*/  IMAD.MOV.U32 R5, RZ, RZ, R12 ;  /* 0x000000ffff057224 */ /* 0x000fe200078e000c */
[----:B------:R-:W-:Y:S01]  /*1ec60*/  LOP3.LUT R10, R10, 0x7f, RZ, 0xc0, !PT ;  /* 0x0000007f0a0a7812 */ /* 0x000fe200078ec0ff */
[----:B------:R-:W-:Y:S02]  /*1ec70*/  IMAD.MOV.U32 R13, RZ, RZ, R4 ;  /* 0x000000ffff0d7224 */ /* 0x000fe400078e0004 */
[----:B------:R-:W-:Y:S01]  /*1ec80*/  IMAD.MOV.U32 R12, RZ, RZ, RZ ;  /* 0x000000ffff0c7224 */ /* 0x000fe200078e00ff */
[----:B------:R-:W-:Y:S01]  /*1ec90*/  SHF.R.U32.HI R10, RZ, 0x3, R10 ;  /* 0x00000003ff0a7819 */ /* 0x000fe2000001160a */
[----:B------:R-:W-:-:S04]  /*1eca0*/  IMAD.MOV.U32 R15, RZ, RZ, -0x1 ;  /* 0xffffffffff0f7424 */ /* 0x000fc800078e00ff */
        /* <DEDUP_REMOVED lines=8> */
.L_x_14382:
[----:B------:R-:W-:Y:S02]  /*1ed30*/  IMAD.MOV.U32 R13, RZ, RZ, R0 ;  /* 0x000000ffff0d7224 */ /* 0x000fe400078e0000 */
[----:B------:R-:W-:-:S07]  /*1ed40*/  IMAD.MOV.U32 R7, RZ, RZ, R14 ;  /* 0x000000ffff077224 */ /* 0x000fce00078e000e */
[----:B------:R-:W-:Y:S05]  /*1ed50*/  WARPSYNC.COLLECTIVE R15, `(.L_x_14383) ;  /* 0x000000000f087348 */ /* 0x000fea0003c00000 */
[----:B------:R0:W1:Y:S02]  /*1ed60*/  SHFL.IDX P6, R14, R13, R12, R11 ;  /* 0x0000000c0d0e7389 */ /* 0x00006400000c000b */
[----:B01----:R-:W-:Y:S01]  /*1ed70*/  ENDCOLLECTIVE ;  /* 0x000000000000791b */ /* 0x003fe20003800000 */
.L_x_14383:
[----:B------:R-:W-:Y:S02]  /*1ed80*/  IMAD.MOV.U32 R13, RZ, RZ, R4 ;  /* 0x000000ffff0d7224 */ /* 0x000fe400078e0004 */
[----:B------:R-:W-:Y:S02]  /*1ed90*/  IMAD.MOV.U32 R12, RZ, RZ, 0x1 ;  /* 0x00000001ff0c7424 */ /* 0x000fe400078e00ff */
[----:B------:R-:W-:-:S07]  /*1eda0*/  IMAD.MOV.U32 R8, RZ, RZ, R14 ;  /* 0x000000ffff087224 */ /* 0x000fce00078e000e */
[----:B------:R-:W-:Y:S05]  /*1edb0*/  WARPSYNC.COLLECTIVE R15, `(.L_x_14384) ;  /* 0x000000000f087348 */ /* 0x000fea0003c00000 */
[----:B------:R0:W1:Y:S02]  /*1edc0*/  SHFL.IDX P6, R14, R13, R12, R11 ;  /* 0x0000000c0d0e7389 */ /* 0x00006400000c000b */
[----:B01----:R-:W-:Y:S01]  /*1edd0*/  ENDCOLLECTIVE ;  /* 0x000000000000791b */ /* 0x003fe20003800000 */
.L_x_14384:
        /* <DEDUP_REMOVED lines=13> */
.L_x_14385:
[----:B------:R-:W-:Y:S02]  /*1eeb0*/  IMAD.MOV.U32 R13, RZ, RZ, R4 ;  /* 0x000000ffff0d7224 */ /* 0x000fe400078e0004 */
[----:B------:R-:W-:Y:S02]  /*1eec0*/  IMAD.MOV.U32 R12, RZ, RZ, 0x2 ;  /* 0x00000002ff0c7424 */ /* 0x000fe400078e00ff */
[----:B------:R-:W-:-:S07]  /*1eed0*/  IMAD.MOV.U32 R8, RZ, RZ, R14 ;  /* 0x000000ffff087224 */ /* 0x000fce00078e000e */
[----:B------:R-:W-:Y:S05]  /*1eee0*/  WARPSYNC.COLLECTIVE R15, `(.L_x_14386) ;  /* 0x000000000f087348 */ /* 0x000fea0003c00000 */
[----:B------:R0:W1:Y:S02]  /*1eef0*/  SHFL.IDX P6, R14, R13, R12, R11 ;  /* 0x0000000c0d0e7389 */ /* 0x00006400000c000b */
[----:B01----:R-:W-:Y:S01]  /*1ef00*/  ENDCOLLECTIVE ;  /* 0x000000000000791b */ /* 0x003fe20003800000 */
.L_x_14386:
        /* <DEDUP_REMOVED lines=14> */
.L_x_14387:
[----:B------:R-:W-:Y:S02]  /*1eff0*/  IMAD.MOV.U32 R13, RZ, RZ, R4 ;  /* 0x000000ffff0d7224 */ /* 0x000fe400078e0004 */
[----:B------:R-:W-:Y:S02]  /*1f000*/  IMAD.MOV.U32 R12, RZ, RZ, 0x3 ;  /* 0x00000003ff0c7424 */ /* 0x000fe400078e00ff */
[----:B------:R-:W-:-:S07]  /*1f010*/  IMAD.MOV.U32 R8, RZ, RZ, R14 ;  /* 0x000000ffff087224 */ /* 0x000fce00078e000e */
[----:B------:R-:W-:Y:S05]  /*1f020*/  WARPSYNC.COLLECTIVE R15, `(.L_x_14388) ;  /* 0x000000000f087348 */ /* 0x000fea0003c00000 */
[----:B------:R0:W1:Y:S02]  /*1f030*/  SHFL.IDX P6, R14, R13, R12, R11 ;  /* 0x0000000c0d0e7389 */ /* 0x00006400000c000b */
[----:B01----:R-:W-:Y:S01]  /*1f040*/  ENDCOLLECTIVE ;  /* 0x000000000000791b */ /* 0x003fe20003800000 */
.L_x_14388:
        /* <DEDUP_REMOVED lines=14> */
.L_x_14389:
[----:B------:R-:W-:Y:S02]  /*1f130*/  IMAD.MOV.U32 R13, RZ, RZ, R4 ;  /* 0x000000ffff0d7224 */ /* 0x000fe400078e0004 */
[----:B------:R-:W-:Y:S02]  /*1f140*/  IMAD.MOV.U32 R12, RZ, RZ, 0x4 ;  /* 0x00000004ff0c7424 */ /* 0x000fe400078e00ff */
[----:B------:R-:W-:-:S07]  /*1f150*/  IMAD.MOV.U32 R8, RZ, RZ, R14 ;  /* 0x000000ffff087224 */ /* 0x000fce00078e000e */
[----:B------:R-:W-:Y:S05]  /*1f160*/  WARPSYNC.COLLECTIVE R15, `(.L_x_14390) ;  /* 0x000000000f087348 */ /* 0x000fea0003c00000 */
[----:B------:R0:W1:Y:S02]  /*1f170*/  SHFL.IDX P6, R14, R13, R12, R11 ;  /* 0x0000000c0d0e7389 */ /* 0x00006400000c000b */
[----:B01----:R-:W-:Y:S01]  /*1f180*/  ENDCOLLECTIVE ;  /* 0x000000000000791b */ /* 0x003fe20003800000 */
.L_x_14390:
        /* <DEDUP_REMOVED lines=14> */
.L_x_14391:
[----:B------:R-:W-:Y:S02]  /*1f270*/  IMAD.MOV.U32 R13, RZ, RZ, R4 ;  /* 0x000000ffff0d7224 */ /* 0x000fe400078e0004 */
[----:B------:R-:W-:Y:S02]  /*1f280*/  IMAD.MOV.U32 R12, RZ, RZ, 0x5 ;  /* 0x00000005ff0c7424 */ /* 0x000fe400078e00ff */
[----:B------:R-:W-:-:S07]  /*1f290*/  IMAD.MOV.U32 R8, RZ, RZ, R14 ;  /* 0x000000ffff087224 */ /* 0x000fce00078e000e */
[----:B------:R-:W-:Y:S05]  /*1f2a0*/  WARPSYNC.COLLECTIVE R15, `(.L_x_14392) ;  /* 0x000000000f087348 */ /* 0x000fea0003c00000 */
[----:B------:R0:W1:Y:S02]  /*1f2b0*/  SHFL.IDX P6, R14, R13, R12, R11 ;  /* 0x0000000c0d0e7389 */ /* 0x00006400000c000b */
[----:B01----:R-:W-:Y:S01]  /*1f2c0*/  ENDCOLLECTIVE ;  /* 0x000000000000791b */ /* 0x003fe20003800000 */
.L_x_14392:
        /* <DEDUP_REMOVED lines=14> */
.L_x_14393:
[----:B------:R-:W-:Y:S02]  /*1f3b0*/  IMAD.MOV.U32 R13, RZ, RZ, R4 ;  /* 0x000000ffff0d7224 */ /* 0x000fe400078e0004 */
[----:B------:R-:W-:Y:S02]  /*1f3c0*/  IMAD.MOV.U32 R12, RZ, RZ, 0x6 ;  /* 0x00000006ff0c7424 */ /* 0x000fe400078e00ff */
[----:B------:R-:W-:-:S07]  /*1f3d0*/  IMAD.MOV.U32 R8, RZ, RZ, R14 ;  /* 0x000000ffff087224 */ /* 0x000fce00078e000e */
[----:B------:R-:W-:Y:S05]  /*1f3e0*/  WARPSYNC.COLLECTIVE R15, `(.L_x_14394) ;  /* 0x000000000f087348 */ /* 0x000fea0003c00000 */
[----:B------:R0:W1:Y:S02]  /*1f3f0*/  SHFL.IDX P6, R14, R13, R12, R11 ;  /* 0x0000000c0d0e7389 */ /* 0x00006400000c000b */
[----:B01----:R-:W-:Y:S01]  /*1f400*/  ENDCOLLECTIVE ;  /* 0x000000000000791b */ /* 0x003fe20003800000 */
.L_x_14394:
        /* <DEDUP_REMOVED lines=14> */
.L_x_14395:
[----:B------:R-:W-:Y:S02]  /*1f4f0*/  IMAD.MOV.U32 R13, RZ, RZ, R4 ;  /* 0x000000ffff0d7224 */ /* 0x000fe400078e0004 */
[----:B------:R-:W-:Y:S02]  /*1f500*/  IMAD.MOV.U32 R12, RZ, RZ, 0x7 ;  /* 0x00000007ff0c7424 */ /* 0x000fe400078e00ff */
[----:B------:R-:W-:-:S07]  /*1f510*/  IMAD.MOV.U32 R8, RZ, RZ, R14 ;  /* 0x000000ffff087224 */ /* 0x000fce00078e000e */
[----:B------:R-:W-:Y:S05]  /*1f520*/  WARPSYNC.COLLECTIVE R15, `(.L_x_14396) ;  /* 0x000000000f087348 */ /* 0x000fea0003c00000 */
[----:B------:R0:W1:Y:S02]  /*1f530*/  SHFL.IDX P6, R14, R13, R12, R11 ;  /* 0x0000000c0d0e7389 */ /* 0x00006400000c000b */
[----:B01----:R-:W-:Y:S01]  /*1f540*/  ENDCOLLECTIVE ;  /* 0x000000000000791b */ /* 0x003fe20003800000 */
.L_x_14396:
[----:B------:R-:W-:-:S05]  /*1f550*/  @!P1 LEA R8, P2, R21, R8, 0x1 ;  /* 0x0000000815089211 */ /* 0x000fca00078408ff */
[----:B------:R-:W-:-:S04]  /*1f560*/  @!P1 IMAD.X R7, RZ, RZ, R7, P2 ;  /* 0x000000ffff079224 */ /* 0x000fc800010e0607 */
[----:B------:R-:W-:Y:S02]  /*1f570*/  @!P1 IMAD.MOV.U32 R9, RZ, RZ, R7 ;  /* 0x000000ffff099224 */ /* 0x000fe400078e0007 */
[----:B------:R-:W-:Y:S02]  /*1f580*/  IMAD.MOV.U32 R13, RZ, RZ, R0 ;  /* 0x000000ffff0d7224 */ /* 0x000fe400078e0000 */
[C---:B------:R-:W-:Y:S01]  /*1f590*/  VIADD R0, R5.reuse, 0x70 ;  /* 0x0000007005007836 */ /* 0x040fe20000000000 */
        /* <DEDUP_REMOVED lines=10> */
.L_x_14397:
[----:B------:R-:W-:Y:S01]  /*1f640*/  ISETP.GE.AND P2, PT, R0, R3, PT ;  /* 0x000000030000720c */ /* 0x000fe20003f46270 */
[----:B------:R-:W-:Y:S02]  /*1f650*/  IMAD.MOV.U32 R13, RZ, RZ, R6 ;  /* 0x000000ffff0d7224 */ /* 0x000fe400078e0006 */
[----:B------:R-:W-:Y:S02]  /*1f660*/  IMAD.MOV.U32 R12, RZ, RZ, RZ ;  /* 0x000000ffff0c7224 */ /* 0x000fe400078e00ff */
[----:B------:R-:W-:-:S08]  /*1f670*/  IMAD.MOV.U32 R8, RZ, RZ, R14 ;  /* 0x000000ffff087224 */ /* 0x000fd000078e000e */
[----:B------:R-:W-:Y:S05]  /*1f680*/  WARPSYNC.COLLECTIVE R15, `(.L_x_14398) ;  /* 0x000000000f087348 */ /* 0x000fea0003c00000 */
[----:B------:R0:W1:Y:S02]  /*1f690*/  SHFL.IDX P6, R14, R13, R12, R11 ;  /* 0x0000000c0d0e7389 */ /* 0x00006400000c000b */
[----:B01----:R-:W-:Y:S01]  /*1f6a0*/  ENDCOLLECTIVE ;  /* 0x000000000000791b */ /* 0x003fe20003800000 */
.L_x_14398:
        /* <DEDUP_REMOVED lines=13> */
.L_x_14399:
[----:B------:R-:W-:Y:S02]  /*1f780*/  IMAD.MOV.U32 R13, RZ, RZ, R6 ;  /* 0x000000ffff0d7224 */ /* 0x000fe400078e0006 */
[----:B------:R-:W-:Y:S02]  /*1f790*/  IMAD.MOV.U32 R12, RZ, RZ, 0x1 ;  /* 0x00000001ff0c7424 */ /* 0x000fe400078e00ff */
[----:B------:R-:W-:-:S07]  /*1f7a0*/  IMAD.MOV.U32 R7, RZ, RZ, R14 ;  /* 0x000000ffff077224 */ /* 0x000fce00078e000e */
[----:B------:R-:W-:Y:S05]  /*1f7b0*/  WARPSYNC.COLLECTIVE R15, `(.L_x_14400) ;  /* 0x000000000f087348 */ /* 0x000fea0003c00000 */
[----:B------:R0:W1:Y:S02]  /*1f7c0*/  SHFL.IDX P6, R14, R13, R12, R11 ;  /* 0x0000000c0d0e7389 */ /* 0x00006400000c000b */
[----:B01----:R-:W-:Y:S01]  /*1f7d0*/  ENDCOLLECTIVE ;  /* 0x000000000000791b */ /* 0x003fe20003800000 */
.L_x_14400:
[----:B------:R-:W-:-:S05]  /*1f7e0*/  @!P2 LEA R7, P1, R21, R7, 0x1 ;  /* 0x000000071507a211 */ /* 0x000fca00078208ff */
[----:B------:R-:W-:Y:S02]  /*1f7f0*/  @!P2 IMAD.X R0, RZ, RZ, R0, P1 ;  /* 0x000000ffff00a224 */ /* 0x000fe400008e0600 */
[----:B------:R-:W-:Y:S02]  /*1f800*/  @!P2 IMAD.MOV.U32 R8, RZ, RZ, R7 ;  /* 0x000000ffff08a224 */ /* 0x000fe400078e0007 */
        /* <DEDUP_REMOVED lines=12> */
.L_x_14401:
[----:B------:R-:W-:Y:S02]  /*1f8d0*/  IMAD.MOV.U32 R13, RZ, RZ, R6 ;  /* 0x000000ffff0d7224 */ /* 0x000fe400078e0006 */
[----:B------:R-:W-:Y:S02]  /*1f8e0*/  IMAD.MOV.U32 R12, RZ, RZ, 0x2 ;  /* 0x00000002ff0c7424 */ /* 0x000fe400078e00ff */
[----:B------:R-:W-:-:S07]  /*1f8f0*/  IMAD.MOV.U32 R8, RZ, RZ, R14 ;  /* 0x000000ffff087224 */ /* 0x000fce00078e000e */
[----:B------:R-:W-:Y:S05]  /*1f900*/  WARPSYNC.COLLECTIVE R15, `(.L_x_14402) ;  /* 0x000000000f087348 */ /* 0x000fea0003c00000 */
[----:B------:R0:W1:Y:S02]  /*1f910*/  SHFL.IDX P6, R14, R13, R12, R11 ;  /* 0x0000000c0d0e7389 */ /* 0x00006400000c000b */
[----:B01----:R-:W-:Y:S01]  /*1f920*/  ENDCOLLECTIVE ;  /* 0x000000000000791b */ /* 0x003fe20003800000 */
.L_x_14402:
        /* <DEDUP_REMOVED lines=13> */
.L_x_14403:
[----:B------:R-:W-:Y:S02]  /*1fa00*/  IMAD.MOV.U32 R13, RZ, RZ, R6 ;  /* 0x000000ffff0d7224 */ /* 0x000fe400078e0006 */
[----:B------:R-:W-:Y:S02]  /*1fa10*/  IMAD.MOV.U32 R12, RZ, RZ, 0x3 ;  /* 0x00000003ff0c7424 */ /* 0x000fe400078e00ff */
[----:B------:R-:W-:-:S07]  /*1fa20*/  IMAD.MOV.U32 R8, RZ, RZ, R14 ;  /* 0x000000ffff087224 */ /* 0x000fce00078e000e */
[----:B------:R-:W-:Y:S05]  /*1fa30*/  WARPSYNC.COLLECTIVE R15, `(.L_x_14404) ;  /* 0x000000000f087348 */ /* 0x000fea0003c00000 */
[----:B------:R0:W1:Y:S02]  /*1fa40*/  SHFL.IDX P6, R14, R13, R12, R11 ;  /* 0x0000000c0d0e7389 */ /* 0x00006400000c000b */
[----:B01----:R-:W-:Y:S01]  /*1fa50*/  ENDCOLLECTIVE ;  /* 0x000000000000791b */ /* 0x003fe20003800000 */
.L_x_14404:
        /* <DEDUP_REMOVED lines=12> */
.L_x_14405:
[----:B------:R-:W-:Y:S05]  /*1fb20*/  BRA `(.L_x_14406) ;  /* 0xffffffac00307947 */ /* 0x000fea000383ffff */
.L_x_14247:
[----:B0-----:R0:W1:Y:S02]  /*1fb30*/  SYNCS.PHASECHK.TRANS64.TRYWAIT P0, [R22+URZ+0x16820], R3 ;  /* 0x01682003160075a7 */ /* 0x001064000800017f */
[----:B-1----:R-:W-:Y:S05]  /*1fb40*/  @!P0 NANOSLEEP.SYNCS 0x989680 ;  /* 0x009896800000895d */ /* 0x002fea0003900000 */
[----:B------:R-:W1:Y:S02]  /*1fb50*/  @!P0 SYNCS.PHASECHK.TRANS64 P0, [R22+URZ+0x16820], R3 ;  /* 0x01682003160085a7 */ /* 0x000e64000800007f */
[----:B-1----:R-:W-:Y:S05]  /*1fb60*/  @!P0 BRA `(.L_x_14247) ;  /* 0xfffffffc00f08947 */ /* 0x002fea000383ffff */
[----:B------:R-:W-:Y:S05]  /*1fb70*/  BRA `(.L_x_14407) ;  /* 0xffffffac00a07947 */ /* 0x000fea000383ffff */
.L_x_14256:
[----:B0-----:R0:W2:Y:S02]  /*1fb80*/  SYNCS.PHASECHK.TRANS64.TRYWAIT P0, [R2+URZ+0x16840], R3 ;  /* 0x01684003020075a7 */ /* 0x0010a4000800017f */
[----:B--2---:R-:W-:Y:S05]  /*1fb90*/  @!P0 NANOSLEEP.SYNCS 0x989680 ;  /* 0x009896800000895d */ /* 0x004fea0003900000 */
[----:B------:R-:W2:Y:S02]  /*1fba0*/  @!P0 SYNCS.PHASECHK.TRANS64 P0, [R2+URZ+0x16840], R3 ;  /* 0x01684003020085a7 */ /* 0x000ea4000800007f */
[----:B--2---:R-:W-:Y:S05]  /*1fbb0*/  @!P0 BRA `(.L_x_14256) ;  /* 0xfffffffc00f08947 */ /* 0x004fea000383ffff */
[----:B------:R-:W-:Y:S05]  /*1fbc0*/  BRA `(.L_x_14408) ;  /* 0xffffffb000547947 */ /* 0x000fea000383ffff */
.L_x_14261:
[----:B0-----:R0:W1:Y:S02]  /*1fbd0*/  SYNCS.PHASECHK.TRANS64.TRYWAIT P0, [R3+URZ+0x60], R2 ;  /* 0x00006002030075a7 */ /* 0x001064000800017f */
[----:B-1----:R-:W-:Y:S05]  /*1fbe0*/  @!P0 NANOSLEEP.SYNCS 0x989680 ;  /* 0x009896800000895d */ /* 0x002fea0003900000 */
[----:B------:R-:W1:Y:S02]  /*1fbf0*/  @!P0 SYNCS.PHASECHK.TRANS64 P0, [R3+URZ+0x60], R2 ;  /* 0x00006002030085a7 */ /* 0x000e64000800007f */
[----:B-1----:R-:W-:Y:S05]  /*1fc00*/  @!P0 BRA `(.L_x_14261) ;  /* 0xfffffffc00f08947 */ /* 0x002fea000383ffff */
[----:B------:R-:W-:Y:S05]  /*1fc10*/  BRA `(.L_x_14409) ;  /* 0xffffffb000e07947 */ /* 0x000fea000383ffff */
.L_x_14269:
[----:B0-----:R0:W2:Y:S02]  /*1fc20*/  SYNCS.PHASECHK.TRANS64.TRYWAIT P0, [R2+URZ+0x16840], R3 ;  /* 0x01684003020075a7 */ /* 0x0010a4000800017f */
[----:B--2---:R-:W-:Y:S05]  /*1fc30*/  @!P0 NANOSLEEP.SYNCS 0x989680 ;  /* 0x009896800000895d */ /* 0x004fea0003900000 */
[----:B------:R-:W2:Y:S02]  /*1fc40*/  @!P0 SYNCS.PHASECHK.TRANS64 P0, [R2+URZ+0x16840], R3 ;  /* 0x01684003020085a7 */ /* 0x000ea4000800007f */
[----:B--2---:R-:W-:Y:S05]  /*1fc50*/  @!P0 BRA `(.L_x_14269) ;  /* 0xfffffffc00f08947 */ /* 0x004fea000383ffff */
[----:B------:R-:W-:Y:S05]  /*1fc60*/  BRA `(.L_x_14410) ;  /* 0xffffffb800287947 */ /* 0x000fea000383ffff */
.L_x_14274:
[----:B0-----:R0:W1:Y:S02]  /*1fc70*/  SYNCS.PHASECHK.TRANS64.TRYWAIT P0, [R10+URZ+0x60], R26 ;  /* 0x0000601a0a0075a7 */ /* 0x001064000800017f */
[----:B-1----:R-:W-:Y:S05]  /*1fc80*/  @!P0 NANOSLEEP.SYNCS 0x989680 ;  /* 0x009896800000895d */ /* 0x002fea0003900000 */
[----:B------:R-:W1:Y:S02]  /*1fc90*/  @!P0 SYNCS.PHASECHK.TRANS64 P0, [R10+URZ+0x60], R26 ;  /* 0x0000601a0a0085a7 */ /* 0x000e64000800007f */
[----:B-1----:R-:W-:Y:S05]  /*1fca0*/  @!P0 BRA `(.L_x_14274) ;  /* 0xfffffffc00f08947 */ /* 0x002fea000383ffff */
[----:B------:R-:W-:Y:S05]  /*1fcb0*/  BRA `(.L_x_14411) ;  /* 0xffffffb800b47947 */ /* 0x000fea000383ffff */
.L_x_14282:
[----:B0-----:R0:W2:Y:S02]  /*1fcc0*/  SYNCS.PHASECHK.TRANS64.TRYWAIT P0, [R2+URZ+0x16840], R3 ;  /* 0x01684003020075a7 */ /* 0x0010a4000800017f */
[----:B--2---:R-:W-:Y:S05]  /*1fcd0*/  @!P0 NANOSLEEP.SYNCS 0x989680 ;  /* 0x009896800000895d */ /* 0x004fea0003900000 */
[----:B------:R-:W2:Y:S02]  /*1fce0*/  @!P0 SYNCS.PHASECHK.TRANS64 P0, [R2+URZ+0x16840], R3 ;  /* 0x01684003020085a7 */ /* 0x000ea4000800007f */
[----:B--2---:R-:W-:Y:S05]  /*1fcf0*/  @!P0 BRA `(.L_x_14282) ;  /* 0xfffffffc00f08947 */ /* 0x004fea000383ffff */
[----:B------:R-:W-:Y:S05]  /*1fd00*/  BRA `(.L_x_14412) ;  /* 0xffffffbc00c87947 */ /* 0x000fea000383ffff */
.L_x_14287:
[----:B0-----:R0:W1:Y:S02]  /*1fd10*/  SYNCS.PHASECHK.TRANS64.TRYWAIT P0, [R5+URZ+0x60], R7 ;  /* 0x00006007050075a7 */ /* 0x001064000800017f */
[----:B-1----:R-:W-:Y:S05]  /*1fd20*/  @!P0 NANOSLEEP.SYNCS 0x989680 ;  /* 0x009896800000895d */ /* 0x002fea0003900000 */
[----:B------:R-:W1:Y:S02]  /*1fd30*/  @!P0 SYNCS.PHASECHK.TRANS64 P0, [R5+URZ+0x60], R7 ;  /* 0x00006007050085a7 */ /* 0x000e64000800007f */
[----:B-1----:R-:W-:Y:S05]  /*1fd40*/  @!P0 BRA `(.L_x_14287) ;  /* 0xfffffffc00f08947 */ /* 0x002fea000383ffff */
[----:B------:R-:W-:Y:S05]  /*1fd50*/  BRA `(.L_x_14413) ;  /* 0xffffffc000587947 */ /* 0x000fea000383ffff */
.L_x_14297:
[----:B0-----:R0:W1:Y:S02]  /*1fd60*/  SYNCS.PHASECHK.TRANS64.TRYWAIT P0, [R3+URZ+0x16860], R0 ;  /* 0x01686000030075a7 */ /* 0x001064000800017f */
[----:B-1----:R-:W-:Y:S05]  /*1fd70*/  @!P0 NANOSLEEP.SYNCS 0x989680 ;  /* 0x009896800000895d */ /* 0x002fea0003900000 */
[----:B------:R-:W1:Y:S02]  /*1fd80*/  @!P0 SYNCS.PHASECHK.TRANS64 P0, [R3+URZ+0x16860], R0 ;  /* 0x01686000030085a7 */ /* 0x000e64000800007f */
[----:B-1----:R-:W-:Y:S05]  /*1fd90*/  @!P0 BRA `(.L_x_14297) ;  /* 0xfffffffc00f08947 */ /* 0x002fea000383ffff */
[----:B------:R-:W-:Y:S05]  /*1fda0*/  BRA `(.L_x_14414) ;  /* 0xffffffc400587947 */ /* 0x000fea000383ffff */
.L_x_14303:
[----:B------:R-:W-:Y:S01]  /*1fdb0*/  BSSY B0, `(.L_x_14415) ;  /* 0x0000008000007945 */ /* 0x000fe20003800000 */
[----:B------:R-:W-:Y:S02]  /*1fdc0*/  IMAD.MOV.U32 R13, RZ, RZ, R16 ;  /* 0x000000ffff0d7224 */ /* 0x000fe400078e0010 */
[----:B0-----:R-:W-:Y:S02]  /*1fdd0*/  IMAD.MOV.U32 R12, RZ, RZ, RZ ;  /* 0x000000ffff0c7224 */ /* 0x001fe400078e00ff */
[----:B------:R-:W-:Y:S02]  /*1fde0*/  IMAD.MOV.U32 R11, RZ, RZ, 0x1f ;  /* 0x0000001fff0b7424 */ /* 0x000fe400078e00ff */
[----:B------:R-:W-:-:S07]  /*1fdf0*/  IMAD.MOV.U32 R15, RZ, RZ, -0x1 ;  /* 0xffffffffff0f7424 */ /* 0x000fce00078e00ff */
[----:B------:R-:W-:Y:S05]  /*1fe00*/  WARPSYNC.COLLECTIVE R15, `(.L_x_14416) ;  /* 0x000000000f087348 */ /* 0x000fea0003c00000 */
[----:B------:R0:W1:Y:S02]  /*1fe10*/  SHFL.IDX P6, R14, R13, R12, R11 ;  /* 0x0000000c0d0e7389 */ /* 0x00006400000c000b */
[----:B01----:R-:W-:Y:S01]  /*1fe20*/  ENDCOLLECTIVE ;  /* 0x000000000000791b */ /* 0x003fe20003800000 */
.L_x_14416:
[----:B------:R-:W-:Y:S05]  /*1fe30*/  BSYNC B0 ;  /* 0x0000000000007941 */ /* 0x000fea0003800000 */
.L_x_14415:
        /* <DEDUP_REMOVED lines=9> */
.L_x_14417:
        /* <DEDUP_REMOVED lines=18> */
.L_x_14418:
[----:B------:R-:W-:Y:S01]  /*1fff0*/  IMAD.MOV.U32 R12, RZ, RZ, 0x2 ;  /* 0x00000002ff0c7424 */ /* 0x000fe200078e00ff */
[----:B------:R-:W-:-:S05]  /*20000*/  SEL R4, R14, RZ, P1 ;  /* 0x000000ff0e047207 */ /* 0x000fca0000800000 */
[----:B------:R-:W-:-:S04]  /*20010*/  IMAD.IADD R4, R17, 0x1, R4 ;  /* 0x0000000111047824 */ /* 0x000fc800078e0204 */
[----:B------:R-:W-:-:S07]  /*20020*/  IMAD.MOV.U32 R13, RZ, RZ, R4 ;  /* 0x000000ffff0d7224 */ /* 0x000fce00078e0004 */
[----:B------:R-:W-:Y:S05]  /*20030*/  WARPSYNC.COLLECTIVE R15, `(.L_x_14419) ;  /* 0x000000000f087348 */ /* 0x000fea0003c00000 */
[----:B------:R0:W1:Y:S02]  /*20040*/  SHFL.UP P6, R14, R13, R12, R11 ;  /* 0x0400000c0d0e7389 */ /* 0x00006400000c000b */
[----:B01----:R-:W-:Y:S01]  /*20050*/  ENDCOLLECTIVE ;  /* 0x000000000000791b */ /* 0x003fe20003800000 */
.L_x_14419:
[----:B------:R-:W-:Y:S01]  /*20060*/  IMAD.MOV.U32 R12, RZ, RZ, 0x4 ;  /* 0x00000004ff0c7424 */ /* 0x000fe200078e00ff */
[----:B------:R-:W-:-:S05]  /*20070*/  SEL R3, R14, RZ, P2 ;  /* 0x000000ff0e037207 */ /* 0x000fca0001000000 */
[----:B------:R-:W-:-:S04]  /*20080*/  IMAD.IADD R6, R4, 0x1, R3 ;  /* 0x0000000104067824 */ /* 0x000fc800078e0203 */
[----:B------:R-:W-:-:S07]  /*20090*/  IMAD.MOV.U32 R13, RZ, RZ, R6 ;  /* 0x000000ffff0d7224 */ /* 0x000fce00078e0006 */
[----:B------:R-:W-:Y:S05]  /*200a0*/  WARPSYNC.COLLECTIVE R15, `(.L_x_14420) ;  /* 0x000000000f087348 */ /* 0x000fea0003c00000 */
[----:B------:R0:W1:Y:S02]  /*200b0*/  SHFL.UP P6, R14, R13, R12, R11 ;  /* 0x0400000c0d0e7389 */ /* 0x00006400000c000b */
[----:B01----:R-:W-:Y:S01]  /*200c0*/  ENDCOLLECTIVE ;  /* 0x000000000000791b */ /* 0x003fe20003800000 */
.L_x_14420:
[----:B------:R-:W-:Y:S01]  /*200d0*/  IMAD.MOV.U32 R12, RZ, RZ, 0x8 ;  /* 0x00000008ff0c7424 */ /* 0x000fe200078e00ff */
[----:B------:R-:W-:-:S05]  /*200e0*/  SEL R3, R14, RZ, P3 ;  /* 0x000000ff0e037207 */ /* 0x000fca0001800000 */
[----:B------:R-:W-:-:S04]  /*200f0*/  IMAD.IADD R2, R6, 0x1, R3 ;  /* 0x0000000106027824 */ /* 0x000fc800078e0203 */
[----:B------:R-:W-:-:S07]  /*20100*/  IMAD.MOV.U32 R13, RZ, RZ, R2 ;  /* 0x000000ffff0d7224 */ /* 0x000fce00078e0002 */
[----:B------:R-:W-:Y:S05]  /*20110*/  WARPSYNC.COLLECTIVE R15, `(.L_x_14421) ;  /* 0x000000000f087348 */ /* 0x000fea0003c00000 */
[----:B------:R0:W1:Y:S02]  /*20120*/  SHFL.UP P6, R14, R13, R12, R11 ;  /* 0x0400000c0d0e7389 */ /* 0x00006400000c000b */
[----:B01----:R-:W-:Y:S01]  /*20130*/  ENDCOLLECTIVE ;  /* 0x000000000000791b */ /* 0x003fe20003800000 */
.L_x_14421:
[----:B------:R-:W-:Y:S01]  /*20140*/  IMAD.MOV.U32 R12, RZ, RZ, 0x10 ;  /* 0x00000010ff0c7424 */ /* 0x000fe200078e00ff */
[----:B------:R-:W-:-:S05]  /*20150*/  SEL R3, R14, RZ, P4 ;  /* 0x000000ff0e037207 */ /* 0x000fca0002000000 */
[----:B------:R-:W-:-:S04]  /*20160*/  IMAD.IADD R3, R2, 0x1, R3 ;  /* 0x0000000102037824 */ /* 0x000fc800078e0203 */
[----:B------:R-:W-:-:S07]  /*20170*/  IMAD.MOV.U32 R13, RZ, RZ, R3 ;  /* 0x000000ffff0d7224 */ /* 0x000fce00078e0003 */
[----:B------:R-:W-:Y:S05]  /*20180*/  WARPSYNC.COLLECTIVE R15, `(.L_x_14422) ;  /* 0x000000000f087348 */ /* 0x000fea0003c00000 */
[----:B------:R0:W1:Y:S02]  /*20190*/  SHFL.UP P6, R14, R13, R12, R11 ;  /* 0x0400000c0d0e7389 */ /* 0x00006400000c000b */
[----:B01----:R-:W-:Y:S01]  /*201a0*/  ENDCOLLECTIVE ;  /* 0x000000000000791b */ /* 0x003fe20003800000 */
.L_x_14422:
        /* <DEDUP_REMOVED lines=8> */
.L_x_14423:
[----:B------:R-:W-:Y:S05]  /*20230*/  BRA `(.L_x_14424) ;  /* 0xffffffc4008c7947 */ /* 0x000fea000383ffff */
.L_x_14308:
[----:B------:R-:W-:Y:S01]  /*20240*/  BSSY B0, `(.L_x_14425) ;  /* 0x0000008000007945 */ /* 0x000fe20003800000 */
[----:B-----5:R-:W-:Y:S02]  /*20250*/  IMAD.MOV.U32 R13, RZ, RZ, R17 ;  /* 0x000000ffff0d7224 */ /* 0x020fe400078e0011 */
[----:B0-----:R-:W-:Y:S02]  /*20260*/  IMAD.MOV.U32 R12, RZ, RZ, 0x1 ;  /* 0x00000001ff0c7424 */ /* 0x001fe400078e00ff */
[----:B------:R-:W-:Y:S02]  /*20270*/  IMAD.MOV.U32 R11, RZ, RZ, RZ ;  /* 0x000000ffff0b7224 */ /* 0x000fe400078e00ff */
[----:B------:R-:W-:-:S07]  /*20280*/  IMAD.MOV.U32 R15, RZ, RZ, -0x1 ;  /* 0xffffffffff0f7424 */ /* 0x000fce00078e00ff */
[----:B-1----:R-:W-:Y:S05]  /*20290*/  WARPSYNC.COLLECTIVE R15, `(.L_x_14426) ;  /* 0x000000000f087348 */ /* 0x002fea0003c00000 */
[----:B------:R0:W2:Y:S02]  /*202a0*/  SHFL.UP P6, R14, R13, R12, R11 ;  /* 0x0400000c0d0e7389 */ /* 0x0000a400000c000b */
[----:B012---:R-:W-:Y:S01]  /*202b0*/  ENDCOLLECTIVE ;  /* 0x000000000000791b */ /* 0x007fe20003800000 */
.L_x_14426:
[----:B------:R-:W-:Y:S05]  /*202c0*/  BSYNC B0 ;  /* 0x0000000000007941 */ /* 0x000fea0003800000 */
.L_x_14425:
        /* <DEDUP_REMOVED lines=8> */
.L_x_14427:
[----:B------:R-:W-:Y:S01]  /*20350*/  IMAD.MOV.U32 R12, RZ, RZ, 0x4 ;  /* 0x00000004ff0c7424 */ /* 0x000fe200078e00ff */
[----:B------:R-:W-:-:S05]  /*20360*/  SEL R2, R14, RZ, P2 ;  /* 0x000000ff0e027207 */ /* 0x000fca0001000000 */
[----:B------:R-:W-:-:S04]  /*20370*/  IMAD.IADD R2, R13, 0x1, R2 ;  /* 0x000000010d027824 */ /* 0x000fc800078e0202 */
[----:B------:R-:W-:-:S07]  /*20380*/  IMAD.MOV.U32 R13, RZ, RZ, R2 ;  /* 0x000000ffff0d7224 */ /* 0x000fce00078e0002 */
[----:B------:R-:W-:Y:S05]  /*20390*/  WARPSYNC.COLLECTIVE R15, `(.L_x_14428) ;  /* 0x000000000f087348 */ /* 0x000fea0003c00000 */
[----:B------:R0:W1:Y:S02]  /*203a0*/  SHFL.UP P6, R14, R13, R12, R11 ;  /* 0x0400000c0d0e7389 */ /* 0x00006400000c000b */
[----:B01----:R-:W-:Y:S01]  /*203b0*/  ENDCOLLECTIVE ;  /* 0x000000000000791b */ /* 0x003fe20003800000 */
.L_x_14428:
[----:B------:R-:W-:Y:S01]  /*203c0*/  IMAD.MOV.U32 R12, RZ, RZ, 0x8 ;  /* 0x00000008ff0c7424 */ /* 0x000fe200078e00ff */
[----:B------:R-:W-:-:S05]  /*203d0*/  SEL R3, R14, RZ, P3 ;  /* 0x000000ff0e037207 */ /* 0x000fca0001800000 */
[----:B------:R-:W-:-:S04]  /*203e0*/  IMAD.IADD R3, R2, 0x1, R3 ;  /* 0x0000000102037824 */ /* 0x000fc800078e0203 */
[----:B------:R-:W-:-:S07]  /*203f0*/  IMAD.MOV.U32 R13, RZ, RZ, R3 ;  /* 0x000000ffff0d7224 */ /* 0x000fce00078e0003 */
[----:B------:R-:W-:Y:S05]  /*20400*/  WARPSYNC.COLLECTIVE R15, `(.L_x_14429) ;  /* 0x000000000f087348 */ /* 0x000fea0003c00000 */
[----:B------:R0:W1:Y:S02]  /*20410*/  SHFL.UP P6, R14, R13, R12, R11 ;  /* 0x0400000c0d0e7389 */ /* 0x00006400000c000b */
[----:B01----:R-:W-:Y:S01]  /*20420*/  ENDCOLLECTIVE ;  /* 0x000000000000791b */ /* 0x003fe20003800000 */
.L_x_14429:
[----:B------:R-:W-:Y:S01]  /*20430*/  IMAD.MOV.U32 R12, RZ, RZ, 0x10 ;  /* 0x00000010ff0c7424 */ /* 0x000fe200078e00ff */
[----:B------:R-:W-:-:S05]  /*20440*/  SEL R4, R14, RZ, P4 ;  /* 0x000000ff0e047207 */ /* 0x000fca0002000000 */
[----:B------:R-:W-:-:S04]  /*20450*/  IMAD.IADD R4, R3, 0x1, R4 ;  /* 0x0000000103047824 */ /* 0x000fc800078e0204 */
[----:B------:R-:W-:-:S07]  /*20460*/  IMAD.MOV.U32 R13, RZ, RZ, R4 ;  /* 0x000000ffff0d7224 */ /* 0x000fce00078e0004 */
[----:B------:R-:W-:Y:S05]  /*20470*/  WARPSYNC.COLLECTIVE R15, `(.L_x_14430) ;  /* 0x000000000f087348 */ /* 0x000fea0003c00000 */
[----:B------:R0:W1:Y:S02]  /*20480*/  SHFL.UP P6, R14, R13, R12, R11 ;  /* 0x0400000c0d0e7389 */ /* 0x00006400000c000b */
[----:B01----:R-:W-:Y:S01]  /*20490*/  ENDCOLLECTIVE ;  /* 0x000000000000791b */ /* 0x003fe20003800000 */
.L_x_14430:
        /* <DEDUP_REMOVED lines=8> */
.L_x_14431:
[----:B------:R-:W-:Y:S05]  /*20520*/  BRA `(.L_x_14432) ;  /* 0xffffffc4006c7947 */ /* 0x000fea000383ffff */
.L_x_14310:
[----:B------:R-:W-:Y:S01]  /*20530*/  BSSY B0, `(.L_x_14433) ;  /* 0x0000006000007945 */ /* 0x000fe20003800000 */
[----:B------:R-:W-:Y:S01]  /*20540*/  PLOP3.LUT P6, PT, P6, PT, PT, 0x8, 0x0 ;  /* 0x000000000000781c */ /* 0x000fe200037ce170 */
[----:B------:R-:W-:-:S12]  /*20550*/  IMAD.MOV.U32 R15, RZ, RZ, -0x1 ;  /* 0xffffffffff0f7424 */ /* 0x000fd800078e00ff */
[----:B01----:R-:W-:Y:S05]  /*20560*/  WARPSYNC.COLLECTIVE R15, `(.L_x_14434) ;  /* 0x000000000f087348 */ /* 0x003fea0003c00000 */
[----:B------:R-:W-:Y:S01]  /*20570*/  VOTE.ANY R14, PT, P6 ;  /* 0x00000000000e7806 */ /* 0x000fe200030e0100 */
[----:B01----:R-:W-:Y:S06]  /*20580*/  ENDCOLLECTIVE ;  /* 0x000000000000791b */ /* 0x003fec0003800000 */
.L_x_14434:
[----:B------:R-:W-:Y:S05]  /*20590*/  BSYNC B0 ;  /* 0x0000000000007941 */ /* 0x000fea0003800000 */
.L_x_14433:
        /* <DEDUP_REMOVED lines=9> */
.L_x_14435:
[----:B------:R-:W-:Y:S01]  /*20630*/  IMAD.MOV.U32 R17, RZ, RZ, R14 ;  /* 0x000000ffff117224 */ /* 0x000fe200078e000e */
[----:B------:R-:W-:Y:S06]  /*20640*/  BRA `(.L_x_14436) ;  /* 0xffffffc4005c7947 */ /* 0x000fec000383ffff */
.L_x_14312:
[----:B------:R-:W-:Y:S01]  /*20650*/  BSSY B0, `(.L_x_14437) ;  /* 0x0000007000007945 */ /* 0x000fe20003800000 */
[----:B------:R-:W-:Y:S02]  /*20660*/  IMAD.MOV.U32 R13, RZ, RZ, R3 ;  /* 0x000000ffff0d7224 */ /* 0x000fe400078e0003 */
[----:B------:R-:W-:Y:S02]  /*20670*/  IMAD.MOV.U32 R11, RZ, RZ, 0x1f ;  /* 0x0000001fff0b7424 */ /* 0x000fe400078e00ff */
[----:B------:R-:W-:-:S07]  /*20680*/  IMAD.MOV.U32 R15, RZ, RZ, -0x1 ;  /* 0xffffffffff0f7424 */ /* 0x000fce00078e00ff */
[----:B-123--:R-:W-:Y:S05]  /*20690*/  WARPSYNC.COLLECTIVE R15, `(.L_x_14438) ;  /* 0x000000000f087348 */ /* 0x00efea0003c00000 */
[----:B------:R0:W4:Y:S02]  /*206a0*/  SHFL.IDX P6, R14, R13, R12, R11 ;  /* 0x0000000c0d0e7389 */ /* 0x00012400000c000b */
[----:B01234-:R-:W-:Y:S01]  /*206b0*/  ENDCOLLECTIVE ;  /* 0x000000000000791b */ /* 0x01ffe20003800000 */
.L_x_14438:
[----:B------:R-:W-:Y:S05]  /*206c0*/  BSYNC B0 ;  /* 0x0000000000007941 */ /* 0x000fea0003800000 */
.L_x_14437:
[----:B------:R-:W-:Y:S05]  /*206d0*/  BRA `(.L_x_14311) ;  /* 0xffffffc400547947 */ /* 0x000fea000383ffff */
.L_x_14316:
[----:B0-----:R0:W2:Y:S02]  /*206e0*/  SYNCS.PHASECHK.TRANS64.TRYWAIT P0, [R9+URZ+0x16820], R0 ;  /* 0x01682000090075a7 */ /* 0x0010a4000800017f */
[----:B--2---:R-:W-:Y:S05]  /*206f0*/  @!P0 NANOSLEEP.SYNCS 0x989680 ;  /* 0x009896800000895d */ /* 0x004fea0003900000 */
[----:B------:R-:W2:Y:S02]  /*20700*/  @!P0 SYNCS.PHASECHK.TRANS64 P0, [R9+URZ+0x16820], R0 ;  /* 0x01682000090085a7 */ /* 0x000ea4000800007f */
[----:B--2---:R-:W-:Y:S05]  /*20710*/  @!P0 BRA `(.L_x_14316) ;  /* 0xfffffffc00f08947 */ /* 0x004fea000383ffff */
[----:B------:R-:W-:Y:S05]  /*20720*/  BRA `(.L_x_14439) ;  /* 0xffffffc800cc7947 */ /* 0x000fea000383ffff */
.L_x_14317:
        /* <DEDUP_REMOVED lines=11> */
.L_x_14441:
[----:B------:R-:W-:Y:S05]  /*207e0*/  BSYNC B0 ;  /* 0x0000000000007941 */ /* 0x000fea0003800000 */
.L_x_14440:
[----:B------:R-:W-:Y:S05]  /*207f0*/  BRA `(.L_x_14442) ;  /* 0xffffffc800b47947 */ /* 0x000fea000383ffff */
.L_x_14318:
[----:B------:R-:W-:Y:S01]  /*20800*/  BSSY B0, `(.L_x_14443) ;  /* 0x0000006000007945 */ /* 0x000fe20003800000 */
[----:B------:R-:W-:-:S07]  /*20810*/  IMAD.MOV.U32 R15, RZ, RZ, -0x1 ;  /* 0xffffffffff0f7424 */ /* 0x000fce00078e00ff */
[----:B01----:R-:W-:Y:S05]  /*20820*/  WARPSYNC.COLLECTIVE R15, `(.L_x_14444) ;  /* 0x000000000f0c7348 */ /* 0x003fea0003c00000 */
[----:B------:R-:W-:Y:S02]  /*20830*/  ELECT P6, UR62, PT ;  /* 0x00000000003e782f */ /* 0x000fe400038c0000 */
[----:B------:R-:W-:Y:S01]  /*20840*/  MOV R14, UR62 ;  /* 0x0000003e000e7c02 */ /* 0x000fe20008000f00 */
[----:B01----:R-:W-:Y:S10]  /*20850*/  ENDCOLLECTIVE ;  /* 0x000000000000791b */ /* 0x003ff40003800000 */
.L_x_14444:
[----:B------:R-:W-:Y:S05]  /*20860*/  BSYNC B0 ;  /* 0x0000000000007941 */ /* 0x000fea0003800000 */
.L_x_14443:
[----:B------:R-:W-:Y:S05]  /*20870*/  BRA `(.L_x_14445) ;  /* 0xffffffc800a87947 */ /* 0x000fea000383ffff */
.L_x_14320:
[----:B0-----:R0:W2:Y:S02]  /*20880*/  SYNCS.PHASECHK.TRANS64.TRYWAIT P0, [R5+URZ], R4 ;  /* 0x00000004050075a7 */ /* 0x0010a4000800017f */
[----:B--2---:R-:W-:Y:S05]  /*20890*/  @!P0 NANOSLEEP.SYNCS 0x989680 ;  /* 0x009896800000895d */ /* 0x004fea0003900000 */
[----:B------:R-:W2:Y:S02]  /*208a0*/  @!P0 SYNCS.PHASECHK.TRANS64 P0, [R5+URZ], R4 ;  /* 0x00000004050085a7 */ /* 0x000ea4000800007f */
[----:B--2---:R-:W-:Y:S05]  /*208b0*/  @!P0 BRA `(.L_x_14320) ;  /* 0xfffffffc00f08947 */ /* 0x004fea000383ffff */
[----:B------:R-:W-:Y:S05]  /*208c0*/  BRA `(.L_x_14446) ;  /* 0xffffffc800dc7947 */ /* 0x000fea000383ffff */
.L_x_14321:
[----:B--2---:R2:W3:Y:S02]  /*208d0*/  SYNCS.PHASECHK.TRANS64.TRYWAIT P0, [R3+URZ], R2 ;  /* 0x00000002030075a7 */ /* 0x0044e4000800017f */
[----:B---3--:R-:W-:Y:S05]  /*208e0*/  @!P0 NANOSLEEP.SYNCS 0x989680 ;  /* 0x009896800000895d */ /* 0x008fea0003900000 */
[----:B------:R-:W3:Y:S02]  /*208f0*/  @!P0 SYNCS.PHASECHK.TRANS64 P0, [R3+URZ], R2 ;  /* 0x00000002030085a7 */ /* 0x000ee4000800007f */
[----:B---3--:R-:W-:Y:S05]  /*20900*/  @!P0 BRA `(.L_x_14321) ;  /* 0xfffffffc00f08947 */ /* 0x008fea000383ffff */
[----:B------:R-:W-:Y:S05]  /*20910*/  BRA `(.L_x_14447) ;  /* 0xffffffc800d07947 */ /* 0x000fea000383ffff */
.L_x_14323:
[----:B---3--:R3:W4:Y:S02]  /*20920*/  SYNCS.PHASECHK.TRANS64.TRYWAIT P0, [R23+URZ], R4 ;  /* 0x00000004170075a7 */ /* 0x008724000800017f */
[----:B----4-:R-:W-:Y:S05]  /*20930*/  @!P0 NANOSLEEP.SYNCS 0x989680 ;  /* 0x009896800000895d */ /* 0x010fea0003900000 */
[----:B------:R-:W4:Y:S02]  /*20940*/  @!P0 SYNCS.PHASECHK.TRANS64 P0, [R23+URZ], R4 ;  /* 0x00000004170085a7 */ /* 0x000f24000800007f */
[----:B----4-:R-:W-:Y:S05]  /*20950*/  @!P0 BRA `(.L_x_14323) ;  /* 0xfffffffc00f08947 */ /* 0x010fea000383ffff */
[----:B------:R-:W-:Y:S05]  /*20960*/  BRA `(.L_x_14448) ;  /* 0xffffffc800d47947 */ /* 0x000fea000383ffff */
.L_x_14449:
        /* <DEDUP_REMOVED lines=9> */
.L_x_15337:


//--------------------- .text._ZN7cutlass13device_kernelIN5flash11enable_sm90INS1_16FlashAttnFwdSm90INS1_25CollectiveMainloopFwdSm90ILi2EN4cute5tupleIJNS5_1CILi1EEES8_S8_EEENS6_IJNS7_ILi192EEENS7_ILi128EEENS7_ILi64EEEEEELi64ENS_6half_tEfNS_4arch4Sm90ELb1ELb0ELb0ELb0ELb0ELb0ELb0ELb1ELb1ELb1ELb0ELb0EEENS1_21CollectiveEpilogueFwdINS6_IJSA_SC_SB_EEES9_SE_SG_Li384ELb0ELb1ELb0ELb0EEENS1_30DynamicPersistentTileSchedulerILi384ELi128ELb0ELb1ELb1EEEEEEEEEvNT_6ParamsE --------------------------
	.section	.text._ZN7cutlass13device_kernelIN5flash11enable_sm90INS1_16FlashAttnFwdSm90INS1_25CollectiveMainloopFwdSm90ILi2EN4cute5tupleIJNS5_1CILi1EEES8_S8_EEENS6_IJNS7_ILi192EEENS7_ILi128EEENS7_ILi64EEEEEELi64ENS_6half_tEfNS_4arch4Sm90ELb1ELb0ELb0ELb0ELb0ELb0ELb0ELb1ELb1ELb1ELb0ELb0EEENS1_21CollectiveEpilogueFwdINS6_IJSA_SC_SB_EEES9_SE_SG_Li384ELb0ELb1ELb0ELb0EEENS1_30DynamicPersistentTileSchedulerILi384ELi128ELb0ELb1ELb1EEEEEEEEEvNT_6ParamsE,"ax",@progbits
	.align	128
.text._ZN7cutlass13device_kernelIN5flash11enable_sm90INS1_16FlashAttnFwdSm90INS1_25CollectiveMainloopFwdSm90ILi2EN4cute5tupleIJNS5_1CILi1EEES8_S8_EEENS6_IJNS7_ILi192EEENS7_ILi128EEENS7_ILi64EEEEEELi64ENS_6half_tEfNS_4arch4Sm90ELb1ELb0ELb0ELb0ELb0ELb0ELb0ELb1ELb1ELb1ELb0ELb0EEENS1_21CollectiveEpilogueFwdINS6_IJSA_SC_SB_EEES9_SE_SG_Li384ELb0ELb1ELb0ELb0EEENS1_30DynamicPersistentTileSchedulerILi384ELi128ELb0ELb1ELb1EEEEEEEEEvNT_6ParamsE:
        .type           _ZN7cutlass13device_kernelIN5flash11enable_sm90INS1_16FlashAttnFwdSm90INS1_25CollectiveMainloopFwdSm90ILi2EN4cute5tupleIJNS5_1CILi1EEES8_S8_EEENS6_IJNS7_ILi192EEENS7_ILi128EEENS7_ILi64EEEEEELi64ENS_6half_tEfNS_4arch4Sm90ELb1ELb0ELb0ELb0ELb0ELb0ELb0ELb1ELb1ELb1ELb0ELb0EEENS1_21CollectiveEpilogueFwdINS6_IJSA_SC_SB_EEES9_SE_SG_Li384ELb0ELb1ELb0ELb0EEENS1_30DynamicPersistentTileSchedulerILi384ELi128ELb0ELb1ELb1EEEEEEEEEvNT_6ParamsE,@function
        .size           _ZN7cutlass13device_kernelIN5flash11enable_sm90INS1_16FlashAttnFwdSm90INS1_25CollectiveMainloopFwdSm90ILi2EN4cute5tupleIJNS5_1CILi1EEES8_S8_EEENS6_IJNS7_ILi192EEENS7_ILi128EEENS7_ILi64EEEEEELi64ENS_6half_tEfNS_4arch4Sm90ELb1ELb0ELb0ELb0ELb0ELb0ELb0ELb1ELb1ELb1ELb0ELb0EEENS1_21CollectiveEpilogueFwdINS6_IJSA_SC_SB_EEES9_SE_SG_Li384ELb0ELb1ELb0ELb0EEENS1_30DynamicPersistentTileSchedulerILi384ELi128ELb0ELb1ELb1EEEEEEEEEvNT_6ParamsE,(.L_x_15338 - _ZN7cutlass13device_kernelIN5flash11enable_sm90INS1_16FlashAttnFwdSm90INS1_25CollectiveMainloopFwdSm90ILi2EN4cute5tupleIJNS5_1CILi1EEES8_S8_EEENS6_IJNS7_ILi192EEENS7_ILi128EEENS7_ILi64EEEEEELi64ENS_6half_tEfNS_4arch4Sm90ELb1ELb0ELb0ELb0ELb0ELb0ELb0ELb1ELb1ELb1ELb0ELb0EEENS1_21CollectiveEpilogueFwdINS6_IJSA_SC_SB_EEES9_SE_SG_Li384ELb0ELb1ELb0ELb0EEENS1_30DynamicPersistentTileSchedulerILi384ELi128ELb0ELb1ELb1EEEEEEEEEvNT_6ParamsE)
        .other          _ZN7cutlass13device_kernelIN5flash11enable_sm90INS1_16FlashAttnFwdSm90INS1_25CollectiveMainloopFwdSm90ILi2EN4cute5tupleIJNS5_1CILi1EEES8_S8_EEENS6_IJNS7_ILi192EEENS7_ILi128EEENS7_ILi64EEEEEELi64ENS_6half_tEfNS_4arch4Sm90ELb1ELb0ELb0ELb0ELb0ELb0ELb0ELb1ELb1ELb1ELb0ELb0EEENS1_21CollectiveEpilogueFwdINS6_IJSA_SC_SB_EEES9_SE_SG_Li384ELb0ELb1ELb0ELb0EEENS1_30DynamicPersistentTileSchedulerILi384ELi128ELb0ELb1ELb1EEEEEEEEEvNT_6ParamsE,@"STO_CUDA_ENTRY STV_DEFAULT"
_ZN7cutlass13device_kernelIN5flash11enable_sm90INS1_16FlashAttnFwdSm90INS1_25CollectiveMainloopFwdSm90ILi2EN4cute5tupleIJNS5_1CILi1EEES8_S8_EEENS6_IJNS7_ILi192EEENS7_ILi128EEENS7_ILi64EEEEEELi64ENS_6half_tEfNS_4arch4Sm90ELb1ELb0ELb0ELb0ELb0ELb0ELb0ELb1ELb1ELb1ELb0ELb0EEENS1_21CollectiveEpilogueFwdINS6_IJSA_SC_SB_EEES9_SE_SG_Li384ELb0ELb1ELb0ELb0EEENS1_30DynamicPersistentTileSchedulerILi384ELi128ELb0ELb1ELb1EEEEEEEEEvNT_6ParamsE:
        /* <DEDUP_REMOVED lines=18> */
.L_x_14451:
[----:B------:R-:W-:Y:S05]  /*0120*/  BSYNC B0 ;  /* 0x0000000000007941 */ /* 0x000fea0003800000 */
.L_x_14450:
        /* <DEDUP_REMOVED lines=41> */
.L_x_14452:
        /* <DEDUP_REMOVED lines=22> */
.L_x_14453:
        /* <DEDUP_REMOVED lines=18> */
.L_x_14454:
        /* <DEDUP_REMOVED lines=22> */
.L_x_14455:
        /* <DEDUP_REMOVED lines=22> */
.L_x_14456:
[----:B------:R-:W-:Y:S01]  /*0900*/  PLOP3.LUT P0, PT, PT, PT, UP0, 0x80, 0x0 ;  /* 0x000000000000781c */ /* 0x000fe20003f0f008 */
[----:B------:R-:W-:Y:S01]  /*0910*/  UMOV UR38, 0x1 ;  /* 0x0000000100267882 */ /* 0x000fe20000000000 */
[----:B------:R-:W-:Y:S01]  /*0920*/  NOP ;  /* 0x0000000000007918 */ /* 0x000fe20000000000 */
[----:B------:R-:W-:Y:S01]  /*0930*/  USEL UR38, UR38, 0x2, !UP0 ;  /* 0x0000000226267887 */ /* 0x000fe2000c000000 */
[----:B------:R-:W-:Y:S01]  /*0940*/  ULDC.64 UR46, c[0x0][0x208] ;  /* 0x00008200002e7ab9 */ /* 0x000fe20000000a00 */
[----:B012-4-:R-:W-:Y:S08]  /*0950*/  BAR.SYNC.DEFER_BLOCKING 0x0 ;  /* 0x0000000000007b1d */ /* 0x017ff00000010000 */
[----:B------:R-:W-:Y:S05]  /*0960*/  @!P0 BRA `(.L_x_14457) ;  /* 0x0000008c00588947 */ /* 0x000fea0003800000 */
.L_x_14458:
        /* <DEDUP_REMOVED lines=26> */
[C---:B------:R-:W-:Y:S01]  /*0b10*/  LOP3.LUT R4, R2.reuse, 0x3fffff0, RZ, 0xc0, !PT ;  /* 0x03fffff002047812 */ /* 0x040fe200078ec0ff */
        /* <DEDUP_REMOVED lines=38> */
.L_x_14497:
        /* <DEDUP_REMOVED lines=21> */
.L_x_14459:
[----:B------:R-:W-:Y:S01]  /*0ed0*/  ULDC UR7, c[0x0][0xc54] ;  /* 0x0003150000077ab9 */ /* 0x000fe20000000800 */
[----:B------:R-:W-:Y:S01]  /*0ee0*/  UMOV UR6, UR9 ;  /* 0x0000000900067c82 */ /* 0x000fe20008000000 */
[----:B------:R-:W-:-:S11]  /*0ef0*/  UISETP.NE.AND UP0, UPT, UR7, 0x1, UPT ;  /* 0x000000010700788c */ /* 0x000fd6000bf05270 */
[----:B------:R-:W-:Y:S02]  /*0f00*/  @UP0 ULDC.64 UR10, c[0x0][0xc58] ;  /* 0x00031600000a0ab9 */ /* 0x000fe40000000a00 */
[----:B------:R-:W-:-:S04]  /*0f10*/  UIMAD.WIDE.U32 UR4, UR9, UR10, URZ ;  /* 0x0000000a090472a5 */ /* 0x000fc8000f8e003f */
[----:B------:R-:W-:-:S04]  /*0f20*/  @UP0 USHF.R.U32.HI UR6, URZ, UR11, UR5 ;  /* 0x0000000b3f060299 */ /* 0x000fc80008011605 */
[----:B------:R-:W-:-:S12]  /*0f30*/  UIMAD UR4, UR6, UR7, URZ ;  /* 0x00000007060472a4 */ /* 0x000fd8000f8e023f */
.L_x_14460:
[----:B------:R-:W-:Y:S01]  /*0f40*/  ULDC.64 UR10, c[0x0][0x418] ;  /* 0x00010600000a7ab9 */ /* 0x000fe20000000a00 */
[----:B------:R-:W-:Y:S01]  /*0f50*/  ULOP3.LUT UR6, URZ, UR6, URZ, 0x33, !UPT ;  /* 0x000000063f067292 */ /* 0x000fe2000f8e333f */
[----:B------:R-:W-:Y:S01]  /*0f60*/  PLOP3.LUT P0, PT, PT, PT, PT, 0x80, 0x0 ;  /* 0x000000000000781c */ /* 0x000fe20003f0f070 */
[----:B------:R-:W-:Y:S01]  /*0f70*/  UISETP.NE.U32.AND UP0, UPT, UR10, URZ, UPT ;  /* 0x0000003f0a00728c */ /* 0x000fe2000bf05070 */
[----:B------:R-:W-:Y:S01]  /*0f80*/  CS2R R26, SRZ ;  /* 0x00000000001a7805 */ /* 0x000fe2000001ff00 */
[----:B------:R-:W-:Y:S01]  /*0f90*/  ULDC UR5, c[0x0][0xc3c] ;  /* 0x00030f0000057ab9 */ /* 0x000fe20000000800 */
[----:B------:R-:W-:Y:S01]  /*0fa0*/  UIADD3 UR4, UR9, -UR4, URZ ;  /* 0x8000000409047290 */ /* 0x000fe2000fffe03f */
[----:B------:R-:W-:Y:S01]  /*0fb0*/  CS2R R118, SRZ ;  /* 0x0000000000767805 */ /* 0x000fe2000001ff00 */
        /* <DEDUP_REMOVED lines=8> */
[----:B------:R-:W-:Y:S01]  /*1040*/  UIMAD UR41, UR6, 0xc0, URZ ;  /* 0x000000c0062978a4 */ /* 0x000fe2000f8e023f */
[----:B------:R-:W-:Y:S01]  /*1050*/  CS2R R14, SRZ ;  /* 0x00000000000e7805 */ /* 0x000fe2000001ff00 */
[----:B------:R-:W-:Y:S01]  /*1060*/  UIMAD UR10, UR8, UR10, UR4 ;  /* 0x0000000a080a72a4 */ /* 0x000fe2000f8e0204 */
[----:B------:R-:W-:Y:S01]  /*1070*/  IMAD.MOV.U32 R110, RZ, RZ, RZ ;  /* 0x000000ffff6e7224 */ /* 0x000fe200078e00ff */
[----:B------:R-:W-:Y:S01]  /*1080*/  UIADD3 UR6, UR41, 0xbf, URZ ;  /* 0x000000bf29067890 */ /* 0x000fe2000fffe03f */
[----:B------:R-:W-:Y:S01]  /*1090*/  IMAD.MOV.U32 R21, RZ, RZ, RZ ;  /* 0x000000ffff157224 */ /* 0x000fe200078e00ff */
[----:B------:R-:W-:Y:S01]  /*10a0*/  ULDC UR48, c[0x0][0x424] ;  /* 0x0001090000307ab9 */ /* 0x000fe20000000800 */
[----:B------:R-:W-:Y:S01]  /*10b0*/  ULDC UR7, c[0x0][0x288] ;  /* 0x0000a20000077ab9 */ /* 0x000fe20000000800 */
[----:B------:R-:W-:Y:S01]  /*10c0*/  USEL UR48, UR48, 0x1, UP0 ;  /* 0x0000000130307887 */ /* 0x000fe20008000000 */
[----:B------:R-:W-:Y:S01]  /*10d0*/  CS2R R12, SRZ ;  /* 0x00000000000c7805 */ /* 0x000fe2000001ff00 */
[----:B------:R-:W-:Y:S01]  /*10e0*/  @UP2 ULDC UR4, c[0x0][0x44c] ;  /* 0x0001130000042ab9 */ /* 0x000fe20000000800 */
[----:B------:R-:W-:Y:S01]  /*10f0*/  UIADD3 UR7, -UR7, 0x80, URZ ;  /* 0x0000008007077890 */ /* 0x000fe2000fffe13f */
[----:B------:R-:W-:Y:S01]  /*1100*/  IMAD.MOV.U32 R106, RZ, RZ, RZ ;  /* 0x000000ffff6a7224 */ /* 0x000fe200078e00ff */
[----:B------:R-:W-:Y:S01]  /*1110*/  UIMAD.WIDE.U32 UR4, UR6, UR4, URZ ;  /* 0x00000004060472a5 */ /* 0x000fe2000f8e003f */
[----:B------:R-:W-:Y:S01]  /*1120*/  IMAD.MOV.U32 R25, RZ, RZ, RZ ;  /* 0x000000ffff197224 */ /* 0x000fe200078e00ff */
        /* <DEDUP_REMOVED lines=18> */
[----:B------:R-:W-:-:S02]  /*1250*/  USHF.R.S32.HI UR49, URZ, 0x7, UR5 ;  /* 0x000000073f317899 */ /* 0x000fc40008011405 */
[----:B------:R-:W-:Y:S01]  /*1260*/  USHF.R.S32.HI UR7, URZ, 0x7, UR7 ;  /* 0x000000073f077899 */ /* 0x000fe20008011407 */
[----:B------:R-:W-:Y:S01]  /*1270*/  ULDC UR43, c[0x0][0xc48] ;  /* 0x00031200002b7ab9 */ /* 0x000fe20000000800 */
[----:B------:R-:W-:Y:S02]  /*1280*/  UMOV UR42, UR10 ;  /* 0x0000000a002a7c82 */ /* 0x000fe40008000000 */
[----:B------:R-:W-:Y:S02]  /*1290*/  UISETP.LT.AND UP0, UPT, UR49, UR7, UPT ;  /* 0x000000073100728c */ /* 0x000fe4000bf01270 */
[----:B------:R-:W-:Y:S02]  /*12a0*/  UISETP.NE.AND UP1, UPT, UR43, 0x1, UPT ;  /* 0x000000012b00788c */ /* 0x000fe4000bf25270 */
[----:B------:R-:W-:-:S04]  /*12b0*/  USEL UR49, UR49, UR7, UP0 ;  /* 0x0000000731317287 */ /* 0x000fc80008000000 */
[----:B------:R-:W-:-:S05]  /*12c0*/  UISETP.GE.AND UP0, UPT, UR49, 0x1, UPT ;  /* 0x000000013100788c */ /* 0x000fca000bf06270 */
[----:B------:R-:W-:Y:S01]  /*12d0*/  @UP1 ULDC UR8, c[0x0][0xc4c] ;  /* 0x0003130000081ab9 */ /* 0x000fe20000000800 */
[----:B------:R-:W-:Y:S01]  /*12e0*/  PLOP3.LUT P1, PT, PT, PT, UP0, 0x80, 0x0 ;  /* 0x000000000000781c */ /* 0x000fe20003f2f008 */
[----:B------:R-:W-:Y:S01]  /*12f0*/  UIMAD.WIDE.U32 UR4, UR10, UR8, URZ ;  /* 0x000000080a0472a5 */ /* 0x000fe2000f8e003f */
[----:B------:R-:W-:-:S03]  /*1300*/  @UP1 ULDC UR6, c[0x0][0xc50] ;  /* 0x0003140000061ab9 */ /* 0x000fc60000000800 */
[----:B------:R-:W-:-:S04]  /*1310*/  @UP1 USHF.R.U32.HI UR42, URZ, UR6, UR5 ;  /* 0x000000063f2a1299 */ /* 0x000fc80008011605 */
[----:B------:R-:W-:-:S04]  /*1320*/  UIADD3 UR4, -UR42, URZ, URZ ;  /* 0x0000003f2a047290 */ /* 0x000fc8000fffe13f */
[----:B------:R-:W-:Y:S01]  /*1330*/  UIMAD UR43, UR43, UR4, UR10 ;  /* 0x000000042b2b72a4 */ /* 0x000fe2000f8e020a */
[----:B------:R-:W-:Y:S11]  /*1340*/  @!P1 BRA `(.L_x_14461) ;  /* 0x0000006c00b89947 */ /* 0x000ff60003800000 */
        /* <DEDUP_REMOVED lines=31> */
.L_x_14462:
        /* <DEDUP_REMOVED lines=9> */
.L_x_14589:
[----:B------:R-:W-:Y:S05]  /*15d0*/  @!P0 BRA `(.L_x_14464) ;  /* 0x0000000000048947 */ /* 0x000fea0003800000 */
[----:B------:R-:W-:Y:S01]  /*15e0*/  BPT.TRAP 0x1 ;  /* 0x000000040000795c */ /* 0x000fe20000300000 */
.L_x_14464:
[----:B------:R-:W-:Y:S02]  /*15f0*/  IMAD.U32 R2, RZ, RZ, UR39 ;  /* 0x00000027ff027e24 */ /* 0x000fe4000f8e00ff */
[----:B0-----:R-:W-:-:S03]  /*1600*/  IMAD.U32 R3, RZ, RZ, UR37 ;  /* 0x00000025ff037e24 */ /* 0x001fc6000f8e00ff */
[----:B------:R-:W-:Y:S02]  /*1610*/  LEA R2, R2, UR45, 0x3 ;  /* 0x0000002d02027c11 */ /* 0x000fe4000f8e18ff */
[----:B------:R-:W-:-:S04]  /*1620*/  SHF.L.U32 R3, R3, 0x1f, RZ ;  /* 0x0000001f03037819 */ /* 0x000fc800000006ff */
[----:B------:R0:W1:Y:S01]  /*1630*/  SYNCS.PHASECHK.TRANS64.TRYWAIT P2, [R2+URZ+0x16830], R3 ;  /* 0x01683003020075a7 */ /* 0x000062000804017f */
[----:B------:R-:W-:Y:S05]  /*1640*/  @!P0 BRA `(.L_x_14465) ;  /* 0x0000000000048947 */ /* 0x000fea0003800000 */
[----:B------:R-:W-:Y:S01]  /*1650*/  BPT.TRAP 0x1 ;  /* 0x000000040000795c */ /* 0x000fe20000300000 */
.L_x_14465:
[----:B------:R-:W2:Y:S02]  /*1660*/  S2R R0, SR_TID.X ;  /* 0x0000000000007919 */ /* 0x000ea40000002100 */
[----:B--2---:R-:W-:Y:S01]  /*1670*/  LOP3.LUT P1, RZ, R0, 0x7f, RZ, 0xc0, !PT ;  /* 0x0000007f00ff7812 */ /* 0x004fe2000782c0ff */
[----:B-1----:R-:W-:-:S12]  /*1680*/  @P2 BRA `(.L_x_14466) ;  /* 0x0000000000082947 */ /* 0x002fd80003800000 */
[----:B------:R-:W1:Y:S02]  /*1690*/  SYNCS.PHASECHK.TRANS64.TRYWAIT P2, [R2+URZ+0x16830], R3 ;  /* 0x01683003020075a7 */ /* 0x000e64000804017f */
[----:B-1----:R-:W-:Y:S05]  /*16a0*/  @!P2 BRA `(.L_x_14467) ;  /* 0x000000bc0068a947 */ /* 0x002fea0003800000 */
.L_x_14466:
[----:B------:R-:W-:Y:S05]  /*16b0*/  WARPSYNC.ALL ;  /* 0x0000000000007948 */ /* 0x000fea0003800000 */
[----:B------:R-:W-:Y:S01]  /*16c0*/  UIADD3 UR4, UR45, 0xe400, URZ ;  /* 0x0000e4002d047890 */ /* 0x000fe2000fffe03f */
[----:B------:R-:W-:Y:S01]  /*16d0*/  WARPGROUP.ARRIVE ;  /* 0x00000000000079c5 */ /* 0x000fe20000000000 */
[----:B------:R-:W-:Y:S01]  /*16e0*/  ULOP3.LUT UR16, UR50, 0x10000, URZ, 0xfc, !UPT ;  /* 0x0001000032107892 */ /* 0x000fe2000f8efc3f */
[----:B------:R-:W-:Y:S01]  /*16f0*/  VIADD R0, R17, UR41 ;  /* 0x0000002911007c36 */ /* 0x000fe20008000000 */
[----:B------:R-:W-:Y:S01]  /*1700*/  USHF.R.U32.HI UR4, URZ, 0x4, UR4 ;  /* 0x000000043f047899 */ /* 0x000fe20008011604 */
[----:B01----:R-:W-:Y:S01]  /*1710*/  @!P1 VIADD R2, R2, 0x16840 ;  /* 0x0001684002029836 */ /* 0x003fe20000000000 */
        /* <DEDUP_REMOVED lines=27> */
[----:B------:R-:W-:Y:S01]  /*18d0*/  ULDC UR23, c[0x0][0x988] ;  /* 0x0002620000177ab9 */ /* 0x000fe20000000800 */
[----:B------:R-:W-:Y:S01]  /*18e0*/  UIADD3 UR25, UR49, -0x2, URZ ;  /* 0xfffffffe31197890 */ /* 0x000fe2000fffe03f */
[----:B------:R-:W-:-:S02]  /*18f0*/  CS2R R102, SRZ ;  /* 0x0000000000667805 */ /* 0x000fc4000001ff00 */
[----:B------:R-:W-:Y:S02]  /*1900*/  CS2R R100, SRZ ;  /* 0x0000000000647805 */ /* 0x000fe4000001ff00 */
[----:B------:R-:W-:Y:S02]  /*1910*/  CS2R R98, SRZ ;  /* 0x0000000000627805 */ /* 0x000fe4000001ff00 */
[----:B------:R-:W-:Y:S02]  /*1920*/  CS2R R96, SRZ ;  /* 0x0000000000607805 */ /* 0x000fe4000001ff00 */
[----:B------:R-:W-:Y:S02]  /*1930*/  CS2R R94, SRZ ;  /* 0x00000000005e7805 */ /* 0x000fe4000001ff00 */
[----:B------:R-:W-:Y:S01]  /*1940*/  CS2R R92, SRZ ;  /* 0x00000000005c7805 */ /* 0x000fe2000001ff00 */
        /* <DEDUP_REMOVED lines=13> */
[----:B------:R-:W-:-:S06]  /*1a20*/  UIADD3 UR7, UR6, 0x1, URZ ;  /* 0x0000000106077890 */ /* 0x000fcc000fffe03f */
        /* <DEDUP_REMOVED lines=11> */
[----:B------:R-:W-:Y:S02]  /*1ae0*/  @UP0 ULDC UR6, c[0x0][0x44c] ;  /* 0x0001130000060ab9 */ /* 0x000fe40000000800 */
[----:B------:R-:W-:Y:S01]  /*1af0*/  UIMAD.WIDE.U32 UR6, UR41, UR6, URZ ;  /* 0x00000006290672a5 */ /* 0x000fe2000f8e003f */
[----:B------:R-:W-:Y:S01]  /*1b00*/  IMAD R4, R16, -0x2, R7 ;  /* 0xfffffffe10047824 */ /* 0x000fe200078e0207 */
[----:B------:R-:W-:Y:S02]  /*1b10*/  WARPGROUP.DEPBAR.LE gsb0, 0x0 ;  /* 0x00008000000079c5 */ /* 0x000fe40000010000 */
[----:B------:R-:W-:-:S06]  /*1b20*/  WARPGROUP.ARRIVE ;  /* 0x00000000000079c5 */ /* 0x000fcc0000000000 */
[----:B------:R-:W-:Y:S01]  /*1b30*/  HGMMA.64x128x16.F32 R24, gdesc[UR12], R24, gsb0 ;  /* 0x01e000000c1879f0 */ /* 0x000fe20008000818 */
[----:B------:R-:W-:Y:S02]  /*1b40*/  ULDC UR14, c[0x0][0x288] ;  /* 0x0000a200000e7ab9 */ /* 0x000fe40000000800 */
[----:B0-----:R-:W-:Y:S01]  /*1b50*/  IADD3 R5, R5, -UR14, R6 ;  /* 0x8000000e05057c10 */ /* 0x001fe2000fffe006 */
[----:B------:R-:W-:-:S03]  /*1b60*/  UIMAD UR11, UR48, UR11, -UR14 ;  /* 0x0000000b300b72a4 */ /* 0x000fc6000f8e0a0e */
[----:B------:R-:W-:-:S04]  /*1b70*/  VIMNMX R8, R4, R5, PT ;  /* 0x0000000504087248 */ /* 0x000fc80003fe0100 */
[C---:B------:R-:W-:Y:S02]  /*1b80*/  ISETP.GT.AND P3, PT, R8.reuse, RZ, PT ;  /* 0x000000ff0800720c */ /* 0x040fe40003f64270 */
[C---:B------:R-:W-:Y:S02]  /*1b90*/  ISETP.GT.AND P4, PT, R8.reuse, 0x1, PT ;  /* 0x000000010800780c */ /* 0x040fe40003f84270 */
[----:B------:R-:W-:Y:S01]  /*1ba0*/  ISETP.GT.AND P5, PT, R8, 0x8, PT ;  /* 0x000000080800780c */ /* 0x000fe20003fa4270 */
[----:B------:R-:W-:Y:S02]  /*1bb0*/  WARPGROUP.DEPBAR.LE gsb0, 0x0 ;  /* 0x00008000000079c5 */ /* 0x000fe40000010000 */
[----:B------:R-:W-:Y:S01]  /*1bc0*/  FSEL R21, R26, -INF , P3 ;  /* 0xff8000001a157808 */ /* 0x000fe20001800000 */
[----:B------:R0:W-:Y:S01]  /*1bd0*/  @!P1 SYNCS.ARRIVE.TRANS64.RED.A1T0 RZ, [R2+URZ], RZ ;  /* 0x000000ff02ff99a7 */ /* 0x0001e2000810043f */
        /* <DEDUP_REMOVED lines=89> */
[----:B------:R-:W-:-:S04]  /*2170*/  FMNMX.FTZ R8, R86, R91, !PT ;  /* 0x0000005b56087209 */ /* 0x000fc80007810000 */
[----:B------:R-:W-:Y:S02]  /*2180*/  FMNMX.FTZ R10, R87, R8, !PT ;  /* 0x00000008570a7209 */ /* 0x000fe40007810000 */
[----:B------:R-:W-:Y:S04]  /*2190*/  SHFL.IDX PT, R8, R0, RZ, 0x1c1f ;  /* 0x001c1fff00087589 */ /* 0x000fe800000e0000 */
[----:B------:R-:W1:Y:S02]  /*21a0*/  SHFL.BFLY PT, R91, R10, 0x2, 0x1f ;  /* 0x0c401f000a5b7f89 */ /* 0x000e6400000e0000 */
[----:B-1----:R-:W-:-:S05]  /*21b0*/  FMNMX.FTZ R91, R10, R91, !PT ;  /* 0x0000005b0a5b7209 */ /* 0x002fca0007810000 */
[----:B------:R-:W1:Y:S02]  /*21c0*/  SHFL.BFLY PT, R12, R91, 0x1, 0x1f ;  /* 0x0c201f005b0c7f89 */ /* 0x000e6400000e0000 */
[----:B-1----:R-:W-:Y:S02]  /*21d0*/  FMNMX.FTZ R0, R91, R12, !PT ;  /* 0x0000000c5b007209 */ /* 0x002fe40007810000 */
[----:B------:R-:W-:Y:S02]  /*21e0*/  CS2R R90, SRZ ;  /* 0x00000000005a7805 */ /* 0x000fe4000001ff00 */
[C---:B------:R-:W-:Y:S01]  /*21f0*/  FSETP.NEU.FTZ.AND P3, PT, R0.reuse, -INF , PT ;  /* 0xff8000000000780b */ /* 0x040fe20003f7d000 */
[----:B------:R-:W-:-:S05]  /*2200*/  FMUL.FTZ R12, R0, UR23 ;  /* 0x00000017000c7c20 */ /* 0x000fca0008410000 */
[----:B------:R-:W-:-:S05]  /*2210*/  FSEL R12, R12, RZ, P3 ;  /* 0x000000ff0c0c7208 */ /* 0x000fca0001800000 */
[--C-:B------:R-:W-:Y:S01]  /*2220*/  FFMA.FTZ R149, R21, UR23, -R12.reuse ;  /* 0x0000001715957c23 */ /* 0x100fe2000801080c */
[----:B------:R-:W-:Y:S02]  /*2230*/  VIADD R21, R6, -UR14 ;  /* 0x8000000e06157c36 */ /* 0x000fe40008000000 */
[--C-:B------:R-:W-:Y:S01]  /*2240*/  FFMA.FTZ R145, R15, UR23, -R12.reuse ;  /* 0x000000170f917c23 */ /* 0x100fe2000801080c */
[--C-:B------:R-:W-:Y:S01]  /*2250*/  FFMA.FTZ R147, R13, UR23, -R12.reuse ;  /* 0x000000170d937c23 */ /* 0x100fe2000801080c */
[--C-:B------:R-:W-:Y:S01]  /*2260*/  FFMA.FTZ R141, R11, UR23, -R12.reuse ;  /* 0x000000170b8d7c23 */ /* 0x100fe2000801080c */
[----:B------:R-:W-:Y:S01]  /*2270*/  FFMA.FTZ R143, R9, UR23, -R12 ;  /* 0x00000017098f7c23 */ /* 0x000fe2000801080c */
[----:B------:R-:W-:Y:S01]  /*2280*/  VIADDMNMX R6, R8, R21, R4, PT ;  /* 0x0000001508067246 */ /* 0x000fe20003800104 */
[--C-:B------:R-:W-:Y:S01]  /*2290*/  FFMA.FTZ R137, R7, UR23, -R12.reuse ;  /* 0x0000001707897c23 */ /* 0x100fe2000801080c */
[--C-:B------:R-:W-:Y:S01]  /*22a0*/  FFMA.FTZ R139, R5, UR23, -R12.reuse ;  /* 0x00000017058b7c23 */ /* 0x100fe2000801080c */
[--C-:B------:R-:W-:Y:S01]  /*22b0*/  FFMA.FTZ R133, R3, UR23, -R12.reuse ;  /* 0x0000001703857c23 */ /* 0x100fe2000801080c */
[C---:B------:R-:W-:Y:S01]  /*22c0*/  ISETP.GT.AND P3, PT, R6.reuse, RZ, PT ;  /* 0x000000ff0600720c */ /* 0x040fe20003f64270 */
[--C-:B------:R-:W-:Y:S01]  /*22d0*/  FFMA.FTZ R27, R27, UR23, -R12.reuse ;  /* 0x000000171b1b7c23 */ /* 0x100fe2000801080c */
[C---:B------:R-:W-:Y:S01]  /*22e0*/  ISETP.GT.AND P4, PT, R6.reuse, 0x1, PT ;  /* 0x000000010600780c */ /* 0x040fe20003f84270 */
[--C-:B------:R-:W-:Y:S01]  /*22f0*/  FFMA.FTZ R151, R89, UR23, -R12.reuse ;  /* 0x0000001759977c23 */ /* 0x100fe2000801080c */
[----:B------:R-:W-:Y:S01]  /*2300*/  ISETP.GT.AND P5, PT, R6, 0x8, PT ;  /* 0x000000080600780c */ /* 0x000fe20003fa4270 */
[----:B------:R-:W-:Y:S01]  /*2310*/  MUFU.EX2 R149, R149 ;  /* 0x0000009500957308 */ /* 0x000fe20000000800 */
[----:B------:R-:W-:Y:S01]  /*2320*/  FSEL R24, R24, -INF , P3 ;  /* 0xff80000018187808 */ /* 0x000fe20001800000 */
[--C-:B------:R-:W-:Y:S01]  /*2330*/  FFMA.FTZ R8, R31, UR23, -R12.reuse ;  /* 0x000000171f087c23 */ /* 0x100fe2000801080c */
[----:B------:R-:W-:Y:S01]  /*2340*/  FSEL R25, R25, -INF , P4 ;  /* 0xff80000019197808 */ /* 0x000fe20002000000 */
[--C-:B------:R-:W-:Y:S01]  /*2350*/  FFMA.FTZ R35, R35, UR23, -R12.reuse ;  /* 0x0000001723237c23 */ /* 0x100fe2000801080c */
[----:B------:R-:W-:Y:S01]  /*2360*/  ISETP.GT.AND P3, PT, R6, 0x9, PT ;  /* 0x000000090600780c */ /* 0x000fe20003f64270 */
[--C-:B------:R-:W-:Y:S01]  /*2370*/  FFMA.FTZ R39, R39, UR23, -R12.reuse ;  /* 0x0000001727277c23 */ /* 0x100fe2000801080c */
[----:B------:R-:W-:Y:S01]  /*2380*/  FSEL R28, R28, -INF , P5 ;  /* 0xff8000001c1c7808 */ /* 0x000fe20002800000 */
[----:B------:R-:W1:Y:S01]  /*2390*/  MUFU.EX2 R4, R27 ;  /* 0x0000001b00047308 */ /* 0x000e620000000800 */
[----:B------:R-:W-:Y:S01]  /*23a0*/  FMNMX.FTZ R21, R24, R25, !PT ;  /* 0x0000001918157209 */ /* 0x000fe20007810000 */
[--C-:B------:R-:W-:Y:S01]  /*23b0*/  FFMA.FTZ R43, R43, UR23, -R12.reuse ;  /* 0x000000172b2b7c23 */ /* 0x100fe2000801080c */
[----:B------:R-:W-:Y:S01]  /*23c0*/  ISETP.GT.AND P4, PT, R6, 0x10, PT ;  /* 0x000000100600780c */ /* 0x000fe20003f84270 */
[--C-:B------:R-:W-:Y:S01]  /*23d0*/  FFMA.FTZ R47, R47, UR23, -R12.reuse ;  /* 0x000000172f2f7c23 */ /* 0x100fe2000801080c */
[----:B------:R-:W-:Y:S01]  /*23e0*/  FSEL R29, R29, -INF , P3 ;  /* 0xff8000001d1d7808 */ /* 0x000fe20001800000 */
[--C-:B------:R-:W-:Y:S01]  /*23f0*/  FFMA.FTZ R51, R51, UR23, -R12.reuse ;  /* 0x0000001733337c23 */ /* 0x100fe2000801080c */
[----:B------:R-:W-:Y:S01]  /*2400*/  FMNMX.FTZ R10, R28, R21, !PT ;  /* 0x000000151c0a7209 */ /* 0x000fe20007810000 */
[----:B------:R-:W2:Y:S01]  /*2410*/  MUFU.EX2 R151, R151 ;  /* 0x0000009700977308 */ /* 0x000ea20000000800 */
[----:B------:R-:W-:Y:S01]  /*2420*/  ISETP.GT.AND P3, PT, R6, 0x11, PT ;  /* 0x000000110600780c */ /* 0x000fe20003f64270 */
[--C-:B------:R-:W-:Y:S01]  /*2430*/  FFMA.FTZ R55, R55, UR23, -R12.reuse ;  /* 0x0000001737377c23 */ /* 0x100fe2000801080c */
[----:B------:R-:W-:Y:S01]  /*2440*/  FSEL R32, R32, -INF , P4 ;  /* 0xff80000020207808 */ /* 0x000fe20002000000 */
[--C-:B------:R-:W-:Y:S01]  /*2450*/  FFMA.FTZ R59, R59, UR23, -R12.reuse ;  /* 0x000000173b3b7c23 */ /* 0x100fe2000801080c */
[----:B------:R-:W-:Y:S01]  /*2460*/  FMNMX.FTZ R15, R29, R10, !PT ;  /* 0x0000000a1d0f7209 */ /* 0x000fe20007810000 */
[--C-:B------:R-:W-:Y:S01]  /*2470*/  FFMA.FTZ R135, R62, UR23, -R12.reuse ;  /* 0x000000173e877c23 */ /* 0x100fe2000801080c */
[----:B------:R-:W-:Y:S01]  /*2480*/  ISETP.GT.AND P4, PT, R6, 0x18, PT ;  /* 0x000000180600780c */ /* 0x000fe20003f84270 */
[----:B------:R-:W3:Y:S01]  /*2490*/  MUFU.EX2 R8, R8 ;  /* 0x0000000800087308 */ /* 0x000ee20000000800 */
[----:B------:R-:W-:Y:S01]  /*24a0*/  FSEL R33, R33, -INF , P3 ;  /* 0xff80000021217808 */ /* 0x000fe20001800000 */
[--C-:B------:R-:W-:Y:S01]  /*24b0*/  FFMA.FTZ R42, R63, UR23, -R12.reuse ;  /* 0x000000173f2a7c23 */ /* 0x100fe2000801080c */
[----:B------:R-:W-:Y:S01]  /*24c0*/  FMNMX.FTZ R10, R32, R15, !PT ;  /* 0x0000000f200a7209 */ /* 0x000fe20007810000 */
[--C-:B------:R-:W-:Y:S01]  /*24d0*/  FFMA.FTZ R129, R66, UR23, -R12.reuse ;  /* 0x0000001742817c23 */ /* 0x100fe2000801080c */
[----:B------:R-:W-:Y:S01]  /*24e0*/  ISETP.GT.AND P3, PT, R6, 0x19, PT ;  /* 0x000000190600780c */ /* 0x000fe20003f64270 */
[--C-:B------:R-:W-:Y:S01]  /*24f0*/  FFMA.FTZ R46, R67, UR23, -R12.reuse ;  /* 0x00000017432e7c23 */ /* 0x100fe2000801080c */
[----:B------:R-:W-:Y:S01]  /*2500*/  FSEL R36, R36, -INF , P4 ;  /* 0xff80000024247808 */ /* 0x000fe20002000000 */
[----:B------:R-:W4:Y:S01]  /*2510*/  MUFU.EX2 R145, R145 ;  /* 0x0000009100917308 */ /* 0x000f220000000800 */
[----:B------:R-:W-:Y:S01]  /*2520*/  FMNMX.FTZ R15, R33, R10, !PT ;  /* 0x0000000a210f7209 */ /* 0x000fe20007810000 */
[--C-:B------:R-:W-:Y:S01]  /*2530*/  FFMA.FTZ R131, R70, UR23, -R12.reuse ;  /* 0x0000001746837c23 */ /* 0x100fe2000801080c */
[----:B------:R-:W-:Y:S01]  /*2540*/  ISETP.GT.AND P4, PT, R6, 0x20, PT ;  /* 0x000000200600780c */ /* 0x000fe20003f84270 */
[--C-:B------:R-:W-:Y:S01]  /*2550*/  FFMA.FTZ R50, R71, UR23, -R12.reuse ;  /* 0x0000001747327c23 */ /* 0x100fe2000801080c */
[----:B------:R-:W-:Y:S01]  /*2560*/  FSEL R37, R37, -INF , P3 ;  /* 0xff80000025257808 */ /* 0x000fe20001800000 */
[--C-:B------:R-:W-:Y:S01]  /*2570*/  FFMA.FTZ R125, R74, UR23, -R12.reuse ;  /* 0x000000174a7d7c23 */ /* 0x100fe2000801080c */
[----:B------:R-:W-:Y:S01]  /*2580*/  FMNMX.FTZ R14, R36, R15, !PT ;  /* 0x0000000f240e7209 */ /* 0x000fe20007810000 */
[----:B------:R-:W5:Y:S01]  /*2590*/  MUFU.EX2 R10, R35 ;  /* 0x00000023000a7308 */ /* 0x000f620000000800 */
[----:B------:R-:W-:Y:S01]  /*25a0*/  ISETP.GT.AND P3, PT, R6, 0x21, PT ;  /* 0x000000210600780c */ /* 0x000fe20003f64270 */
[--C-:B------:R-:W-:Y:S01]  /*25b0*/  FFMA.FTZ R54, R75, UR23, -R12.reuse ;  /* 0x000000174b367c23 */ /* 0x100fe2000801080c */
[----:B------:R-:W-:Y:S01]  /*25c0*/  FSEL R40, R40, -INF , P4 ;  /* 0xff80000028287808 */ /* 0x000fe20002000000 */
[--C-:B------:R-:W-:Y:S01]  /*25d0*/  FFMA.FTZ R127, R78, UR23, -R12.reuse ;  /* 0x000000174e7f7c23 */ /* 0x100fe2000801080c */
[----:B------:R-:W-:Y:S01]  /*25e0*/  FMNMX.FTZ R13, R37, R14, !PT ;  /* 0x0000000e250d7209 */ /* 0x000fe20007810000 */
[--C-:B------:R-:W-:Y:S01]  /*25f0*/  FFMA.FTZ R58, R79, UR23, -R12.reuse ;  /* 0x000000174f3a7c23 */ /* 0x100fe2000801080c */
[----:B------:R-:W-:Y:S01]  /*2600*/  ISETP.GT.AND P4, PT, R6, 0x28, PT ;  /* 0x000000280600780c */ /* 0x000fe20003f84270 */
[----:B------:R-:W0:Y:S01]  /*2610*/  MUFU.EX2 R147, R147 ;  /* 0x0000009300937308 */ /* 0x000e220000000800 */
[----:B------:R-:W-:Y:S01]  /*2620*/  FSEL R41, R41, -INF , P3 ;  /* 0xff80000029297808 */ /* 0x000fe20001800000 */
[--C-:B------:R-:W-:Y:S01]  /*2630*/  FFMA.FTZ R121, R82, UR23, -R12.reuse ;  /* 0x0000001752797c23 */ /* 0x100fe2000801080c */
[----:B------:R-:W-:Y:S01]  /*2640*/  FMNMX.FTZ R14, R40, R13, !PT ;  /* 0x0000000d280e7209 */ /* 0x000fe20007810000 */
[--C-:B------:R-:W-:Y:S01]  /*2650*/  FFMA.FTZ R62, R83, UR23, -R12.reuse ;  /* 0x00000017533e7c23 */ /* 0x100fe2000801080c */
[----:B------:R-:W-:Y:S01]  /*2660*/  ISETP.GT.AND P3, PT, R6, 0x29, PT ;  /* 0x000000290600780c */ /* 0x000fe20003f64270 */
[--C-:B------:R-:W-:Y:S01]  /*2670*/  FFMA.FTZ R123, R86, UR23, -R12.reuse ;  /* 0x00000017567b7c23 */ /* 0x100fe2000801080c */
[----:B------:R-:W-:Y:S01]  /*2680*/  FSEL R44, R44, -INF , P4 ;  /* 0xff8000002c2c7808 */ /* 0x000fe20002000000 */
[----:B------:R-:W-:Y:S01]  /*2690*/  MUFU.EX2 R141, R141 ;  /* 0x0000008d008d7308 */ /* 0x000fe20000000800 */
[----:B------:R-:W-:Y:S01]  /*26a0*/  FMNMX.FTZ R13, R41, R14, !PT ;  /* 0x0000000e290d7209 */ /* 0x000fe20007810000 */
[----:B------:R-:W-:Y:S01]  /*26b0*/  @UP0 ULDC UR14, c[0x0][0x450] ;  /* 0x00011400000e0ab9 */ /* 0x000fe20000000800 */
[----:B------:R-:W-:Y:S01]  /*26c0*/  ISETP.GT.AND P4, PT, R6, 0x30, PT ;  /* 0x000000300600780c */ /* 0x000fe20003f84270 */
[----:B------:R-:W-:Y:S01]  /*26d0*/  @UP0 USHF.R.U32.HI UR10, URZ, UR14, UR7 ;  /* 0x0000000e3f0a0299 */ /* 0x000fe20008011607 */
[----:B------:R-:W-:Y:S01]  /*26e0*/  FSEL R45, R45, -INF , P3 ;  /* 0xff8000002d2d7808 */ /* 0x000fe20001800000 */
[----:B------:R-:W-:Y:S01]  /*26f0*/  FFMA.FTZ R12, R87, UR23, -R12 ;  /* 0x00000017570c7c23 */ /* 0x000fe2000801080c */
[----:B------:R-:W-:Y:S01]  /*2700*/  FMNMX.FTZ R20, R44, R13, !PT ;  /* 0x0000000d2c147209 */ /* 0x000fe20007810000 */
[----:B------:R-:W0:Y:S01]  /*2710*/  MUFU.EX2 R14, R39 ;  /* 0x00000027000e7308 */ /* 0x000e220000000800 */
[----:B------:R-:W-:Y:S01]  /*2720*/  ISETP.GT.AND P3, PT, R6, 0x31, PT ;  /* 0x000000310600780c */ /* 0x000fe20003f64270 */
[----:B------:R-:W-:Y:S01]  /*2730*/  UIADD3 UR11, UR11, UR10, URZ ;  /* 0x0000000a0b0b7290 */ /* 0x000fe2000fffe03f */
[----:B------:R-:W-:-:S02]  /*2740*/  FSEL R48, R48, -INF , P4 ;  /* 0xff80000030307808 */ /* 0x000fc40002000000 */
[----:B------:R-:W-:Y:S02]  /*2750*/  CS2R R88, SRZ ;  /* 0x0000000000587805 */ /* 0x000fe4000001ff00 */
[----:B------:R-:W-:Y:S01]  /*2760*/  FMNMX.FTZ R11, R45, R20, !PT ;  /* 0x000000142d0b7209 */ /* 0x000fe20007810000 */
[----:B------:R-:W-:Y:S01]  /*2770*/  USHF.R.S32.HI UR6, URZ, 0x1f, UR11 ;  /* 0x0000001f3f067899 */ /* 0x000fe2000801140b */
[----:B------:R-:W-:Y:S01]  /*2780*/  ISETP.GT.AND P4, PT, R6, 0x38, PT ;  /* 0x000000380600780c */ /* 0x000fe20003f84270 */
[----:B------:R-:W-:Y:S01]  /*2790*/  MUFU.EX2 R143, R143 ;  /* 0x0000008f008f7308 */ /* 0x000fe20000000800 */
[----:B------:R-:W-:Y:S01]  /*27a0*/  FSEL R49, R49, -INF , P3 ;  /* 0xff80000031317808 */ /* 0x000fe20001800000 */
[----:B------:R-:W-:Y:S01]  /*27b0*/  ULEA.HI UR6, UR6, UR11, URZ, 0x7 ;  /* 0x0000000b06067291 */ /* 0x000fe2000f8f383f */
[----:B------:R-:W-:Y:S02]  /*27c0*/  FMNMX.FTZ R20, R48, R11, !PT ;  /* 0x0000000b30147209 */ /* 0x000fe40007810000 */
[----:B------:R-:W-:Y:S01]  /*27d0*/  ISETP.GT.AND P3, PT, R6, 0x39, PT ;  /* 0x000000390600780c */ /* 0x000fe20003f64270 */
[----:B------:R-:W-:Y:S01]  /*27e0*/  USHF.R.S32.HI UR6, URZ, 0x7, UR6 ;  /* 0x000000073f067899 */ /* 0x000fe20008011406 */
[----:B------:R-:W-:Y:S01]  /*27f0*/  FSEL R52, R52, -INF , P4 ;  /* 0xff80000034347808 */ /* 0x000fe20002000000 */
[----:B------:R-:W-:Y:S01]  /*2800*/  MUFU.EX2 R137, R137 ;  /* 0x0000008900897308 */ /* 0x000fe20000000800 */
[----:B------:R-:W-:Y:S01]  /*2810*/  FMNMX.FTZ R11, R49, R20, !PT ;  /* 0x00000014310b7209 */ /* 0x000fe20007810000 */
[----:B------:R-:W-:Y:S01]  /*2820*/  UISETP.LT.AND UP1, UPT, URZ, UR6, UPT ;  /* 0x000000063f00728c */ /* 0x000fe2000bf21270 */
[----:B------:R-:W-:-:S02]  /*2830*/  ISETP.GT.AND P4, PT, R6, 0x40, PT ;  /* 0x000000400600780c */ /* 0x000fc40003f84270 */
[----:B------:R-:W-:Y:S01]  /*2840*/  FSEL R53, R53, -INF , P3 ;  /* 0xff80000035357808 */ /* 0x000fe20001800000 */
[----:B------:R-:W-:Y:S01]  /*2850*/  USEL UR21, URZ, UR6, !UP1 ;  /* 0x000000063f157287 */ /* 0x000fe2000c800000 */
[----:B------:R-:W-:Y:S01]  /*2860*/  FMNMX.FTZ R26, R52, R11, !PT ;  /* 0x0000000b341a7209 */ /* 0x000fe20007810000 */
[----:B------:R-:W-:Y:S01]  /*2870*/  MUFU.EX2 R20, R43 ;  /* 0x0000002b00147308 */ /* 0x000fe20000000800 */
[----:B------:R-:W-:Y:S01]  /*2880*/  ISETP.GT.AND P3, PT, R6, 0x41, PT ;  /* 0x000000410600780c */ /* 0x000fe20003f64270 */
[----:B------:R-:W-:Y:S01]  /*2890*/  UISETP.GE.AND UP1, UPT, UR25, UR21, UPT ;  /* 0x000000151900728c */ /* 0x000fe2000bf26270 */
        /* <DEDUP_REMOVED lines=56> */
[----:B------:R-:W-:-:S03]  /*2c20*/  FMNMX.FTZ R6, R84, R3, !PT ;  /* 0x0000000354067209 */ /* 0x000fc60007810000 */
[----:B------:R-:W-:Y:S01]  /*2c30*/  MUFU.EX2 R38, R59 ;  /* 0x0000003b00267308 */ /* 0x000fe20000000800 */
[----:B------:R-:W-:-:S05]  /*2c40*/  FMNMX.FTZ R6, R85, R6, !PT ;  /* 0x0000000655067209 */ /* 0x000fca0007810000 */
[----:B------:R-:W1:Y:S02]  /*2c50*/  SHFL.BFLY PT, R3, R6, 0x2, 0x1f ;  /* 0x0c401f0006037f89 */ /* 0x000e6400000e0000 */
        /* <DEDUP_REMOVED lines=11> */
[----:B------:R-:W-:Y:S02]  /*2d10*/  FMUL.FTZ R21, R6, UR23 ;  /* 0x0000001706157c20 */ /* 0x000fe40008410000 */
[----:B------:R-:W-:Y:S03]  /*2d20*/  MUFU.EX2 R12, R12 ;  /* 0x0000000c000c7308 */ /* 0x000fe60000000800 */
[----:B------:R-:W-:Y:S02]  /*2d30*/  FSEL R21, R21, RZ, P3 ;  /* 0x000000ff15157208 */ /* 0x000fe40001800000 */
[----:B------:R-:W-:-:S03]  /*2d40*/  PLOP3.LUT P3, PT, PT, PT, UP1, 0x80, 0x0 ;  /* 0x000000000000781c */ /* 0x000fc60003f6f018 */
[--C-:B------:R-:W-:Y:S01]  /*2d50*/  FFMA.FTZ R148, R24, UR23, -R21.reuse ;  /* 0x0000001718947c23 */ /* 0x100fe20008010815 */
[----:B------:R-:W-:Y:S01]  /*2d60*/  FADD.FTZ R24, R149, R4 ;  /* 0x0000000495187221 */ /* 0x000fe20000010000 */
[--C-:B------:R-:W-:Y:S01]  /*2d70*/  FFMA.FTZ R3, R25, UR23, -R21.reuse ;  /* 0x0000001719037c23 */ /* 0x100fe20008010815 */
[--C-:B------:R-:W-:Y:S01]  /*2d80*/  FFMA.FTZ R150, R28, UR23, -R21.reuse ;  /* 0x000000171c967c23 */ /* 0x100fe20008010815 */
[--C-:B------:R-:W-:Y:S01]  /*2d90*/  FFMA.FTZ R5, R29, UR23, -R21.reuse ;  /* 0x000000171d057c23 */ /* 0x100fe20008010815 */
[----:B--2---:R-:W-:Y:S01]  /*2da0*/  FADD.FTZ R27, R151, R24 ;  /* 0x00000018971b7221 */ /* 0x004fe20000010000 */
[----:B------:R-:W-:Y:S01]  /*2db0*/  MUFU.EX2 R148, R148 ;  /* 0x0000009400947308 */ /* 0x000fe20000000800 */
[--C-:B------:R-:W-:Y:S01]  /*2dc0*/  FFMA.FTZ R144, R32, UR23, -R21.reuse ;  /* 0x0000001720907c23 */ /* 0x100fe20008010815 */
[----:B------:R-:W-:Y:S01]  /*2dd0*/  FFMA.FTZ R7, R33, UR23, -R21 ;  /* 0x0000001721077c23 */ /* 0x000fe20008010815 */
[----:B---3--:R-:W-:Y:S01]  /*2de0*/  FADD.FTZ R24, R8, R27 ;  /* 0x0000001b08187221 */ /* 0x008fe20000010000 */
[--C-:B------:R-:W-:Y:S01]  /*2df0*/  FFMA.FTZ R146, R36, UR23, -R21.reuse ;  /* 0x0000001724927c23 */ /* 0x100fe20008010815 */
[--C-:B------:R-:W-:Y:S01]  /*2e00*/  FFMA.FTZ R9, R37, UR23, -R21.reuse ;  /* 0x0000001725097c23 */ /* 0x100fe20008010815 */
[--C-:B------:R-:W-:Y:S01]  /*2e10*/  FFMA.FTZ R140, R40, UR23, -R21.reuse ;  /* 0x00000017288c7c23 */ /* 0x100fe20008010815 */
[----:B----4-:R-:W-:Y:S01]  /*2e20*/  FADD.FTZ R27, R145, R24 ;  /* 0x00000018911b7221 */ /* 0x010fe20000010000 */
[----:B------:R-:W1:Y:S01]  /*2e30*/  MUFU.EX2 R3, R3 ;  /* 0x0000000300037308 */ /* 0x000e620000000800 */
[--C-:B------:R-:W-:Y:S01]  /*2e40*/  FFMA.FTZ R11, R41, UR23, -R21.reuse ;  /* 0x00000017290b7c23 */ /* 0x100fe20008010815 */
[----:B------:R-:W-:Y:S01]  /*2e50*/  FFMA.FTZ R142, R44, UR23, -R21 ;  /* 0x000000172c8e7c23 */ /* 0x000fe20008010815 */
[----:B-----5:R-:W-:Y:S01]  /*2e60*/  FADD.FTZ R24, R10, R27 ;  /* 0x0000001b0a187221 */ /* 0x020fe20000010000 */
[--C-:B------:R-:W-:Y:S01]  /*2e70*/  FFMA.FTZ R13, R45, UR23, -R21.reuse ;  /* 0x000000172d0d7c23 */ /* 0x100fe20008010815 */
[--C-:B------:R-:W-:Y:S01]  /*2e80*/  FFMA.FTZ R136, R48, UR23, -R21.reuse ;  /* 0x0000001730887c23 */ /* 0x100fe20008010815 */
[--C-:B------:R-:W-:Y:S01]  /*2e90*/  FFMA.FTZ R15, R49, UR23, -R21.reuse ;  /* 0x00000017310f7c23 */ /* 0x100fe20008010815 */
[----:B0-----:R-:W-:Y:S01]  /*2ea0*/  FADD.FTZ R29, R147, R24 ;  /* 0x00000018931d7221 */ /* 0x001fe20000010000 */
[----:B------:R-:W0:Y:S01]  /*2eb0*/  MUFU.EX2 R150, R150 ;  /* 0x0000009600967308 */ /* 0x000e220000000800 */
        /* <DEDUP_REMOVED lines=8> */
[----:B-1----:R-:W-:Y:S01]  /*2f40*/  FADD.FTZ R31, R148, R3 ;  /* 0x00000003941f7221 */ /* 0x002fe20000010000 */
[----:B------:R-:W-:Y:S01]  /*2f50*/  FFMA.FTZ R128, R64, UR23, -R21 ;  /* 0x0000001740807c23 */ /* 0x000fe20008010815 */
[----:B------:R-:W-:Y:S01]  /*2f60*/  FADD.FTZ R28, R20, R29 ;  /* 0x0000001d141c7221 */ /* 0x000fe20000010000 */
[--C-:B------:R-:W-:Y:S01]  /*2f70*/  FFMA.FTZ R29, R61, UR23, -R21.reuse ;  /* 0x000000173d1d7c23 */ /* 0x100fe20008010815 */
[----:B------:R-:W-:Y:S01]  /*2f80*/  FFMA.FTZ R130, R68, UR23, -R21 ;  /* 0x0000001744827c23 */ /* 0x000fe20008010815 */
[----:B------:R-:W-:Y:S01]  /*2f90*/  F2FP.F16.F32.PACK_AB R149, R4, R149 ;  /* 0x000000950495723e */ /* 0x000fe200000000ff */
[----:B------:R-:W-:Y:S01]  /*2fa0*/  FADD.FTZ R33, R143, R28 ;  /* 0x0000001c8f217221 */ /* 0x000fe20000010000 */
[----:B------:R-:W1:Y:S01]  /*2fb0*/  MUFU.EX2 R144, R144 ;  /* 0x0000009000907308 */ /* 0x000e620000000800 */
[----:B0-----:R-:W-:Y:S01]  /*2fc0*/  FADD.FTZ R24, R150, R31 ;  /* 0x0000001f96187221 */ /* 0x001fe20000010000 */
[----:B------:R-:W-:Y:S01]  /*2fd0*/  FFMA.FTZ R69, R69, UR23, -R21 ;  /* 0x0000001745457c23 */ /* 0x000fe20008010815 */
[----:B------:R-:W-:Y:S01]  /*2fe0*/  FADD.FTZ R28, R26, R33 ;  /* 0x000000211a1c7221 */ /* 0x000fe20000010000 */
[--C-:B------:R-:W-:Y:S01]  /*2ff0*/  FFMA.FTZ R72, R72, UR23, -R21.reuse ;  /* 0x0000001748487c23 */ /* 0x100fe20008010815 */
[--C-:B------:R-:W-:Y:S01]  /*3000*/  FFMA.FTZ R73, R73, UR23, -R21.reuse ;  /* 0x0000001749497c23 */ /* 0x100fe20008010815 */
[--C-:B------:R-:W-:Y:S01]  /*3010*/  FFMA.FTZ R76, R76, UR23, -R21.reuse ;  /* 0x000000174c4c7c23 */ /* 0x100fe20008010815 */
[--C-:B------:R-:W-:Y:S01]  /*3020*/  FFMA.FTZ R77, R77, UR23, -R21.reuse ;  /* 0x000000174d4d7c23 */ /* 0x100fe20008010815 */
[----:B------:R-:W0:Y:S01]  /*3030*/  MUFU.EX2 R7, R7 ;  /* 0x0000000700077308 */ /* 0x000e220000000800 */
[----:B--2---:R-:W-:Y:S01]  /*3040*/  FADD.FTZ R31, R5, R24 ;  /* 0x00000018051f7221 */ /* 0x004fe20000010000 */
[--C-:B------:R-:W-:Y:S01]  /*3050*/  FFMA.FTZ R80, R80, UR23, -R21.reuse ;  /* 0x0000001750507c23 */ /* 0x100fe20008010815 */
[--C-:B------:R-:W-:Y:S01]  /*3060*/  FFMA.FTZ R81, R81, UR23, -R21.reuse ;  /* 0x0000001751517c23 */ /* 0x100fe20008010815 */
[----:B------:R-:W-:Y:S01]  /*3070*/  FFMA.FTZ R84, R84, UR23, -R21 ;  /* 0x0000001754547c23 */ /* 0x000fe20008010815 */
[----:B------:R-:W-:-:S02]  /*3080*/  F2FP.F16.F32.PACK_AB R148, R3, R148 ;  /* 0x000000940394723e */ /* 0x000fc400000000ff */
[----:B------:R-:W-:Y:S01]  /*3090*/  F2FP.F16.F32.PACK_AB R151, R8, R151 ;  /* 0x000000970897723e */ /* 0x000fe200000000ff */
[----:B------:R-:W2:Y:S01]  /*30a0*/  MUFU.EX2 R146, R146 ;  /* 0x0000009200927308 */ /* 0x000ea20000000800 */
[----:B-1----:R-:W-:Y:S01]  /*30b0*/  FADD.FTZ R24, R144, R31 ;  /* 0x0000001f90187221 */ /* 0x002fe20000010000 */
[----:B------:R-:W-:Y:S01]  /*30c0*/  FADD.FTZ R31, R137, R28 ;  /* 0x0000001c891f7221 */ /* 0x000fe20000010000 */
[----:B------:R-:W-:Y:S02]  /*30d0*/  F2FP.F16.F32.PACK_AB R145, R10, R145 ;  /* 0x000000910a91723e */ /* 0x000fe400000000ff */
[----:B------:R-:W-:Y:S01]  /*30e0*/  F2FP.F16.F32.PACK_AB R147, R14, R147 ;  /* 0x000000930e93723e */ /* 0x000fe200000000ff */
[----:B------:R-:W-:Y:S01]  /*30f0*/  FADD.FTZ R28, R30, R31 ;  /* 0x0000001f1e1c7221 */ /* 0x000fe20000010000 */
[--C-:B------:R-:W-:Y:S01]  /*3100*/  FFMA.FTZ R31, R65, UR23, -R21.reuse ;  /* 0x00000017411f7c23 */ /* 0x100fe20008010815 */
[----:B------:R-:W1:Y:S01]  /*3110*/  MUFU.EX2 R9, R9 ;  /* 0x0000000900097308 */ /* 0x000e620000000800 */
[----:B0-----:R-:W-:Y:S01]  /*3120*/  FADD.FTZ R33, R7, R24 ;  /* 0x0000001807217221 */ /* 0x001fe20000010000 */
[----:B------:R-:W-:Y:S01]  /*3130*/  FADD.FTZ R35, R139, R28 ;  /* 0x0000001c8b237221 */ /* 0x000fe20000010000 */
[----:B------:R-:W-:Y:S01]  /*3140*/  FFMA.FTZ R21, R85, UR23, -R21 ;  /* 0x0000001755157c23 */ /* 0x000fe20008010815 */
[----:B------:R-:W-:-:S02]  /*3150*/  F2FP.F16.F32.PACK_AB R141, R20, R141 ;  /* 0x0000008d148d723e */ /* 0x000fc400000000ff */
[----:B------:R-:W-:Y:S02]  /*3160*/  F2FP.F16.F32.PACK_AB R143, R26, R143 ;  /* 0x0000008f1a8f723e */ /* 0x000fe400000000ff */
[----:B------:R-:W0:Y:S01]  /*3170*/  MUFU.EX2 R140, R140 ;  /* 0x0000008c008c7308 */ /* 0x000e220000000800 */
[----:B--2---:R-:W-:Y:S01]  /*3180*/  FADD.FTZ R24, R146, R33 ;  /* 0x0000002192187221 */ /* 0x004fe20000010000 */
[----:B------:R-:W-:Y:S02]  /*3190*/  F2FP.F16.F32.PACK_AB R137, R30, R137 ;  /* 0x000000891e89723e */ /* 0x000fe400000000ff */
[C---:B------:R-:W-:Y:S02]  /*31a0*/  F2FP.F16.F32.PACK_AB R139, R34.reuse, R139 ;  /* 0x0000008b228b723e */ /* 0x040fe400000000ff */
[----:B------:R-:W-:Y:S02]  /*31b0*/  F2FP.F16.F32.PACK_AB R150, R5, R150 ;  /* 0x000000960596723e */ /* 0x000fe400000000ff */
[----:B------:R-:W2:Y:S01]  /*31c0*/  MUFU.EX2 R11, R11 ;  /* 0x0000000b000b7308 */ /* 0x000ea20000000800 */
[----:B-1----:R-:W-:Y:S01]  /*31d0*/  FADD.FTZ R33, R9, R24 ;  /* 0x0000001809217221 */ /* 0x002fe20000010000 */
[----:B------:R-:W-:Y:S01]  /*31e0*/  FADD.FTZ R24, R34, R35 ;  /* 0x0000002322187221 */ /* 0x000fe20000010000 */
[----:B------:R-:W-:-:S02]  /*31f0*/  F2FP.F16.F32.PACK_AB R144, R7, R144 ;  /* 0x000000900790723e */ /* 0x000fc400000000ff */
[----:B------:R-:W-:Y:S01]  /*3200*/  F2FP.F16.F32.PACK_AB R146, R9, R146 ;  /* 0x000000920992723e */ /* 0x000fe200000000ff */
[----:B------:R-:W-:Y:S01]  /*3210*/  FADD.FTZ R35, R133, R24 ;  /* 0x0000001885237221 */ /* 0x000fe20000010000 */
[----:B------:R-:W-:Y:S01]  /*3220*/  F2FP.F16.F32.PACK_AB R133, R38, R133 ;  /* 0x000000852685723e */ /* 0x000fe200000000ff */
[----:B------:R-:W1:Y:S01]  /*3230*/  MUFU.EX2 R142, R142 ;  /* 0x0000008e008e7308 */ /* 0x000e620000000800 */
[----:B0-----:R-:W-:Y:S01]  /*3240*/  FADD.FTZ R2, R140, R33 ;  /* 0x000000218c027221 */ /* 0x001fe20000010000 */
[----:B------:R-:W-:-:S04]  /*3250*/  FADD.FTZ R24, R38, R35 ;  /* 0x0000002326187221 */ /* 0x000fc80000010000 */
[----:B------:R-:W-:Y:S01]  /*3260*/  FADD.FTZ R35, R135, R24 ;  /* 0x0000001887237221 */ /* 0x000fe20000010000 */
[C---:B------:R-:W-:Y:S01]  /*3270*/  F2FP.F16.F32.PACK_AB R135, R42.reuse, R135 ;  /* 0x000000872a87723e */ /* 0x040fe200000000ff */
[----:B------:R-:W0:Y:S01]  /*3280*/  MUFU.EX2 R13, R13 ;  /* 0x0000000d000d7308 */ /* 0x000e220000000800 */
[C---:B--2---:R-:W-:Y:S01]  /*3290*/  FADD.FTZ R33, R11.reuse, R2 ;  /* 0x000000020b217221 */ /* 0x044fe20000010000 */
[----:B------:R-:W-:Y:S01]  /*32a0*/  FADD.FTZ R24, R42, R35 ;  /* 0x000000232a187221 */ /* 0x000fe20000010000 */
[----:B------:R-:W-:-:S03]  /*32b0*/  F2FP.F16.F32.PACK_AB R140, R11, R140 ;  /* 0x0000008c0b8c723e */ /* 0x000fc600000000ff */
[----:B------:R-:W-:Y:S01]  /*32c0*/  FADD.FTZ R35, R129, R24 ;  /* 0x0000001881237221 */ /* 0x000fe20000010000 */
[----:B------:R-:W-:Y:S01]  /*32d0*/  F2FP.F16.F32.PACK_AB R129, R46, R129 ;  /* 0x000000812e81723e */ /* 0x000fe200000000ff */
[----:B------:R-:W2:Y:S01]  /*32e0*/  MUFU.EX2 R136, R136 ;  /* 0x0000008800887308 */ /* 0x000ea20000000800 */
[----:B-1----:R-:W-:Y:S01]  /*32f0*/  FADD.FTZ R2, R142, R33 ;  /* 0x000000218e027221 */ /* 0x002fe20000010000 */
[----:B------:R-:W-:-:S04]  /*3300*/  FADD.FTZ R24, R46, R35 ;  /* 0x000000232e187221 */ /* 0x000fc80000010000 */
[----:B------:R-:W-:Y:S01]  /*3310*/  FADD.FTZ R35, R131, R24 ;  /* 0x0000001883237221 */ /* 0x000fe20000010000 */
[C---:B------:R-:W-:Y:S01]  /*3320*/  F2FP.F16.F32.PACK_AB R131, R50.reuse, R131 ;  /* 0x000000833283723e */ /* 0x040fe200000000ff */
[----:B------:R-:W1:Y:S01]  /*3330*/  MUFU.EX2 R15, R15 ;  /* 0x0000000f000f7308 */ /* 0x000e620000000800 */
[C---:B0-----:R-:W-:Y:S01]  /*3340*/  FADD.FTZ R33, R13.reuse, R2 ;  /* 0x000000020d217221 */ /* 0x041fe20000010000 */
[----:B------:R-:W-:Y:S01]  /*3350*/  FADD.FTZ R4, R50, R35 ;  /* 0x0000002332047221 */ /* 0x000fe20000010000 */
[----:B------:R-:W-:-:S03]  /*3360*/  F2FP.F16.F32.PACK_AB R142, R13, R142 ;  /* 0x0000008e0d8e723e */ /* 0x000fc600000000ff */
[----:B------:R-:W-:Y:S01]  /*3370*/  FADD.FTZ R35, R125, R4 ;  /* 0x000000047d237221 */ /* 0x000fe20000010000 */
[----:B------:R-:W-:Y:S01]  /*3380*/  F2FP.F16.F32.PACK_AB R125, R54, R125 ;  /* 0x0000007d367d723e */ /* 0x000fe200000000ff */
[----:B------:R-:W0:Y:S01]  /*3390*/  MUFU.EX2 R138, R138 ;  /* 0x0000008a008a7308 */ /* 0x000e220000000800 */
[----:B--2---:R-:W-:Y:S01]  /*33a0*/  FADD.FTZ R2, R136, R33 ;  /* 0x0000002188027221 */ /* 0x004fe20000010000 */
[----:B------:R-:W-:-:S04]  /*33b0*/  FADD.FTZ R4, R54, R35 ;  /* 0x0000002336047221 */ /* 0x000fc80000010000 */
[----:B------:R-:W-:Y:S01]  /*33c0*/  FADD.FTZ R35, R127, R4 ;  /* 0x000000047f237221 */ /* 0x000fe20000010000 */
[C---:B------:R-:W-:Y:S01]  /*33d0*/  F2FP.F16.F32.PACK_AB R127, R58.reuse, R127 ;  /* 0x0000007f3a7f723e */ /* 0x040fe200000000ff */
        /* <DEDUP_REMOVED lines=8> */
[----:B------:R-:W-:-:S04]  /*3460*/  FADD.FTZ R4, R62, R35 ;  /* 0x000000233e047221 */ /* 0x000fc80000010000 */
[----:B------:R-:W-:Y:S01]  /*3470*/  FADD.FTZ R35, R123, R4 ;  /* 0x000000047b237221 */ /* 0x000fe20000010000 */
[----:B------:R-:W-:Y:S01]  /*3480*/  F2FP.F16.F32.PACK_AB R123, R12, R123 ;  /* 0x0000007b0c7b723e */ /* 0x000fe200000000ff */
        /* <DEDUP_REMOVED lines=22> */
[----:B------:R-:W-:Y:S01]  /*35f0*/  FADD.FTZ R2, R12, R35 ;  /* 0x000000230c027221 */ /* 0x000fe20000010000 */
[----:B------:R-:W-:-:S05]  /*3600*/  F2FP.F16.F32.PACK_AB R130, R69, R130 ;  /* 0x000000824582723e */ /* 0x000fca00000000ff */
        /* <DEDUP_REMOVED lines=18> */
[----:B------:R-:W-:Y:S06]  /*3730*/  @!P3 BRA `(.L_x_14468) ;  /* 0x00000024008cb947 */ /* 0x000fec0003800000 */
[----:B------:R-:W-:Y:S01]  /*3740*/  IMAD.MOV.U32 R5, RZ, RZ, R0 ;  /* 0x000000ffff057224 */ /* 0x000fe200078e0000 */
[----:B------:R-:W-:Y:S01]  /*3750*/  UMOV UR26, UR37 ;  /* 0x00000025001a7c82 */ /* 0x000fe20008000000 */
[----:B------:R-:W-:Y:S01]  /*3760*/  IMAD.MOV.U32 R4, RZ, RZ, R6 ;  /* 0x000000ffff047224 */ /* 0x000fe200078e0006 */
[----:B------:R-:W-:Y:S01]  /*3770*/  UMOV UR22, UR39 ;  /* 0x0000002700167c82 */ /* 0x000fe20008000000 */
[----:B------:R-:W-:Y:S01]  /*3780*/  IMAD.MOV.U32 R119, RZ, RZ, RZ ;  /* 0x000000ffff777224 */ /* 0x000fe200078e00ff */
[----:B------:R-:W-:Y:S01]  /*3790*/  ULDC UR24, c[0x0][0x288] ;  /* 0x0000a20000187ab9 */ /* 0x000fe20000000800 */
[----:B------:R-:W-:-:S05]  /*37a0*/  ULDC UR23, c[0x0][0x988] ;  /* 0x0002620000177ab9 */ /* 0x000fca0000000800 */
.L_x_14477:
        /* <DEDUP_REMOVED lines=9> */
.L_x_14470:
[----:B------:R-:W-:Y:S01]  /*3840*/  ULEA UR6, UR39, UR45, 0x3 ;  /* 0x0000002d27067291 */ /* 0x000fe2000f8e183f */
[----:B------:R-:W-:-:S05]  /*3850*/  IMAD.U32 R0, RZ, RZ, UR37 ;  /* 0x00000025ff007e24 */ /* 0x000fca000f8e00ff */
[----:B------:R-:W-:-:S04]  /*3860*/  SHF.L.U32 R0, R0, 0x1f, RZ ;  /* 0x0000001f00007819 */ /* 0x000fc800000006ff */
[----:B------:R0:W1:Y:S01]  /*3870*/  SYNCS.PHASECHK.TRANS64.TRYWAIT P3, [UR6+0x16830], R0 ;  /* 0x01683000ff0075a7 */ /* 0x0000620008060146 */
[----:B------:R-:W-:Y:S05]  /*3880*/  @!P0 BRA `(.L_x_14471) ;  /* 0x0000000000048947 */ /* 0x000fea0003800000 */
[----:B------:R-:W-:Y:S01]  /*3890*/  BPT.TRAP 0x1 ;  /* 0x000000040000795c */ /* 0x000fe20000300000 */
.L_x_14471:
[----:B-1----:R-:W-:Y:S05]  /*38a0*/  @P3 BRA `(.L_x_14469) ;  /* 0x0000000000083947 */ /* 0x002fea0003800000 */
[----:B------:R-:W1:Y:S02]  /*38b0*/  SYNCS.PHASECHK.TRANS64.TRYWAIT P3, [UR6+0x16830], R0 ;  /* 0x01683000ff0075a7 */ /* 0x000e640008060146 */
[----:B-1----:R-:W-:Y:S05]  /*38c0*/  @!P3 BRA `(.L_x_14472) ;  /* 0x0000009800f4b947 */ /* 0x002fea0003800000 */
.L_x_14469:
        /* <DEDUP_REMOVED lines=25> */
.L_x_14474:
[----:B------:R-:W-:Y:S01]  /*3a60*/  ULEA UR6, UR22, UR45, 0x3 ;  /* 0x0000002d16067291 */ /* 0x000fe2000f8e183f */
[----:B------:R-:W-:-:S05]  /*3a70*/  IMAD.U32 R0, RZ, RZ, UR26 ;  /* 0x0000001aff007e24 */ /* 0x000fca000f8e00ff */
[----:B------:R-:W-:-:S04]  /*3a80*/  SHF.L.U32 R0, R0, 0x1f, RZ ;  /* 0x0000001f00007819 */ /* 0x000fc800000006ff */
[----:B------:R0:W1:Y:S01]  /*3a90*/  SYNCS.PHASECHK.TRANS64.TRYWAIT P3, [UR6+0x16850], R0 ;  /* 0x01685000ff0075a7 */ /* 0x0000620008060146 */
[----:B------:R-:W-:Y:S05]  /*3aa0*/  @!P0 BRA `(.L_x_14475) ;  /* 0x0000000000048947 */ /* 0x000fea0003800000 */
[----:B------:R-:W-:Y:S01]  /*3ab0*/  BPT.TRAP 0x1 ;  /* 0x000000040000795c */ /* 0x000fe20000300000 */
.L_x_14475:
[----:B-1----:R-:W-:Y:S05]  /*3ac0*/  @P3 BRA `(.L_x_14473) ;  /* 0x0000000000083947 */ /* 0x002fea0003800000 */
[----:B------:R-:W1:Y:S02]  /*3ad0*/  SYNCS.PHASECHK.TRANS64.TRYWAIT P3, [UR6+0x16850], R0 ;  /* 0x01685000ff0075a7 */ /* 0x000e640008060146 */
[----:B-1----:R-:W-:Y:S05]  /*3ae0*/  @!P3 BRA `(.L_x_14476) ;  /* 0x000000980084b947 */ /* 0x002fea0003800000 */
.L_x_14473:
[----:B------:R-:W-:Y:S01]  /*3af0*/  UIADD3 UR6, UR45, 0x400, URZ ;  /* 0x000004002d067890 */ /* 0x000fe2000fffe03f */
[----:B------:R-:W-:Y:S01]  /*3b00*/  WARPGROUP.ARRIVE ;  /* 0x00000000000079c5 */ /* 0x000fe20000000000 */
[----:B------:R-:W-:Y:S01]  /*3b10*/  UMOV UR7, 0x40000040 ;  /* 0x4000004000077882 */ /* 0x000fe20000000000 */
[----:B-1----:R-:W-:Y:S01]  /*3b20*/  VIADD R7, R17, UR41 ;  /* 0x0000002911077c36 */ /* 0x002fe20008000000 */
[----:B------:R-:W-:Y:S01]  /*3b30*/  USHF.R.U32.HI UR6, URZ, 0x4, UR6 ;  /* 0x000000043f067899 */ /* 0x000fe20008011606 */
[----:B------:R-:W1:Y:S01]  /*3b40*/  LDC R11, c[0x0][0x2f0] ;  /* 0x0000bc00ff0b7b82 */ /* 0x000e620000000800 */
[----:B------:R-:W-:Y:S02]  /*3b50*/  UISETP.GT.AND UP1, UPT, UR25, UR21, UPT ;  /* 0x000000151900728c */ /* 0x000fe4000bf24270 */
[----:B------:R-:W-:Y:S01]  /*3b60*/  ULOP3.LUT UR6, UR6, 0x3fff, URZ, 0xc0, !UPT ;  /* 0x00003fff06067892 */ /* 0x000fe2000f8ec03f */
[----:B------:R-:W-:-:S03]  /*3b70*/  UMOV UR26, UR37 ;  /* 0x00000025001a7c82 */ /* 0x000fc60008000000 */
[----:B------:R-:W-:-:S07]  /*3b80*/  ULEA UR10, UR22, UR6, 0xa ;  /* 0x00000006160a7291 */ /* 0x000fce000f8e503f */
[----:B------:R-:W-:Y:S02]  /*3b90*/  UMOV UR6, UR10 ;  /* 0x0000000a00067c82 */ /* 0x000fe40008000000 */
[----:B------:R-:W-:Y:S01]  /*3ba0*/  HGMMA.64x64x16.F32 R88, R148, gdesc[UR4].tnspB, R88, gsb0 ;  /* 0x40e0000494587df0 */ /* 0x000fe20008000858 */
[----:B------:R-:W-:Y:S01]  /*3bb0*/  @UP0 ULDC UR6, c[0x0][0x44c] ;  /* 0x0001130000060ab9 */ /* 0x000fe20000000800 */
[----:B------:R-:W-:Y:S01]  /*3bc0*/  UMOV UR7, 0x40000040 ;  /* 0x4000004000077882 */ /* 0x000fe20000000000 */
[----:B0-----:R-:W-:Y:S01]  /*3bd0*/  @P2 IMAD.HI.U32 R0, R7, UR6, RZ ;  /* 0x0000000607002c27 */ /* 0x001fe2000f8e00ff */
[----:B------:R-:W-:-:S04]  /*3be0*/  @UP0 ULDC UR6, c[0x0][0x450] ;  /* 0x0001140000060ab9 */ /* 0x000fc80000000800 */
[----:B------:R-:W-:Y:S01]  /*3bf0*/  @P2 SHF.R.U32.HI R7, RZ, UR6, R0 ;  /* 0x00000006ff072c19 */ /* 0x000fe20008011600 */
[----:B------:R-:W-:Y:S02]  /*3c00*/  UMOV UR6, 0xffffff80 ;  /* 0xffffff8000067882 */ /* 0x000fe40000000000 */
[----:B------:R-:W-:Y:S02]  /*3c10*/  UIMAD UR6, UR25, UR6, 0x1 ;  /* 0x00000001190674a4 */ /* 0x000fe4000f8e0206 */
[----:B------:R-:W0:Y:S01]  /*3c20*/  SHFL.IDX PT, R9, R7, 0x1, 0x1c1f ;  /* 0x003c1f0007097f89 */ /* 0x000e2200000e0000 */
[----:B------:R-:W-:-:S03]  /*3c30*/  UIADD3 UR25, UR25, -0x1, URZ ;  /* 0xffffffff19197890 */ /* 0x000fc6000fffe03f */
[----:B------:R-:W-:Y:S01]  /*3c40*/  IMAD.U32 R13, RZ, RZ, UR6 ;  /* 0x00000006ff0d7e24 */ /* 0x000fe2000f8e00ff */
[----:B------:R-:W-:Y:S01]  /*3c50*/  UIADD3 UR6, UR10, 0x80, URZ ;  /* 0x000000800a067890 */ /* 0x000fe2000fffe03f */
[----:B------:R-:W2:Y:S02]  /*3c60*/  SHFL.IDX PT, R7, R7, RZ, 0x1c1f ;  /* 0x001c1fff07077589 */ /* 0x000ea400000e0000 */
[----:B------:R-:W-:-:S04]  /*3c70*/  IMAD R6, R16, -0x2, R13 ;  /* 0xfffffffe10067824 */ /* 0x000fc800078e020d */
[----:B-1----:R-:W-:-:S05]  /*3c80*/  IMAD R6, R11, UR48, R6 ;  /* 0x000000300b067c24 */ /* 0x002fca000f8e0206 */
        /* <DEDUP_REMOVED lines=19> */
[----:B------:R-:W-:Y:S01]  /*3dc0*/  ISETP.GT.AND P4, PT, R0, 0x19, PT ;  /* 0x000000190000780c */ /* 0x000fe20003f84270 */
[----:B------:R-:W-:Y:S02]  /*3dd0*/  WARPGROUP.DEPBAR.LE gsb0, 0x0 ;  /* 0x00008000000079c5 */ /* 0x000fe40000010000 */
[----:B------:R-:W-:Y:S01]  /*3de0*/  WARPGROUP.ARRIVE ;  /* 0x00000000000079c5 */ /* 0x000fe20000000000 */
[----:B------:R-:W-:Y:S02]  /*3df0*/  FSEL R38, R38, -INF , P3 ;  /* 0xff80000026267808 */ /* 0x000fe40001800000 */
[----:B------:R-:W-:Y:S02]  /*3e00*/  FMNMX.FTZ R9, R35, R8, !PT ;  /* 0x0000000823097209 */ /* 0x000fe40007810000 */
[----:B------:R-:W-:Y:S01]  /*3e10*/  ISETP.GT.AND P3, PT, R0, 0x20, PT ;  /* 0x000000200000780c */ /* 0x000fe20003f64270 */
[----:B------:R-:W-:Y:S01]  /*3e20*/  HGMMA.64x64x16.F32 R88, R144, gdesc[UR4].tnspB, R88, gsb0 ;  /* 0x40e0000490587df0 */ /* 0x000fe20008000858 */
        /* <DEDUP_REMOVED lines=39> */
[----:B------:R-:W-:Y:S01]  /*40a0*/  FMNMX.FTZ R8, R62, R9, !PT ;  /* 0x000000093e087209 */ /* 0x000fe20007810000 */
[----:B------:R-:W-:-:S02]  /*40b0*/  WARPGROUP.DEPBAR.LE gsb0, 0x0 ;  /* 0x00008000000079c5 */ /* 0x000fc40000010000 */
[----:B------:R-:W-:Y:S01]  /*40c0*/  WARPGROUP.ARRIVE ;  /* 0x00000000000079c5 */ /* 0x000fe20000000000 */
[----:B------:R-:W-:Y:S02]  /*40d0*/  ISETP.GT.AND P4, PT, R0, 0x51, PT ;  /* 0x000000510000780c */ /* 0x000fe40003f84270 */
[----:B------:R-:W-:Y:S02]  /*40e0*/  FSEL R66, R66, -INF , P3 ;  /* 0xff80000042427808 */ /* 0x000fe40001800000 */
[----:B------:R-:W-:Y:S01]  /*40f0*/  FMNMX.FTZ R9, R63, R8, !PT ;  /* 0x000000083f097209 */ /* 0x000fe20007810000 */
[----:B------:R-:W-:Y:S01]  /*4100*/  HGMMA.64x64x16.F32 R88, R140, gdesc[UR4].tnspB, R88, gsb0 ;  /* 0x40e000048c587df0 */ /* 0x000fe20008000858 */
        /* <DEDUP_REMOVED lines=34> */
[----:B--2---:R-:W-:Y:S02]  /*4330*/  IADD3 R6, R7, -UR24, R6 ;  /* 0x8000001807067c10 */ /* 0x004fe4000fffe006 */
[----:B------:R-:W-:Y:S02]  /*4340*/  FMNMX.FTZ R8, R87, R0, !PT ;  /* 0x0000000057087209 */ /* 0x000fe40007810000 */
[C---:B------:R-:W-:Y:S02]  /*4350*/  ISETP.GT.AND P4, PT, R6.reuse, RZ, PT ;  /* 0x000000ff0600720c */ /* 0x040fe40003f84270 */
[----:B------:R-:W-:Y:S01]  /*4360*/  ISETP.GT.AND P5, PT, R6, 0x1, PT ;  /* 0x000000010600780c */ /* 0x000fe20003fa4270 */
[----:B------:R-:W0:Y:S01]  /*4370*/  SHFL.BFLY PT, R9, R8, 0x2, 0x1f ;  /* 0x0c401f0008097f89 */ /* 0x000e2200000e0000 */
[----:B------:R-:W-:Y:S02]  /*4380*/  FSEL R7, R24, -INF , P4 ;  /* 0xff80000018077808 */ /* 0x000fe40002000000 */
[----:B------:R-:W-:Y:S01]  /*4390*/  ISETP.GT.AND P4, PT, R6, 0x8, PT ;  /* 0x000000080600780c */ /* 0x000fe20003f84270 */
[----:B------:R-:W-:-:S02]  /*43a0*/  WARPGROUP.DEPBAR.LE gsb0, 0x0 ;  /* 0x00008000000079c5 */ /* 0x000fc40000010000 */
        /* <DEDUP_REMOVED lines=8> */
[----:B------:R-:W-:-:S02]  /*4430*/  ISETP.GT.AND P4, PT, R6, 0x10, PT ;  /* 0x000000100600780c */ /* 0x000fc40003f84270 */
[----:B------:R-:W-:Y:S02]  /*4440*/  FSEL R29, R29, -INF , P5 ;  /* 0xff8000001d1d7808 */ /* 0x000fe40002800000 */
[----:B------:R-:W-:Y:S02]  /*4450*/  ISETP.GT.AND P5, PT, R6, 0x11, PT ;  /* 0x000000110600780c */ /* 0x000fe40003fa4270 */
[----:B------:R-:W-:Y:S02]  /*4460*/  FSEL R32, R32, -INF , P4 ;  /* 0xff80000020207808 */ /* 0x000fe40002000000 */
[----:B0-----:R-:W-:Y:S02]  /*4470*/  FMNMX.FTZ R9, R8, R9, !PT ;  /* 0x0000000908097209 */ /* 0x001fe40007810000 */
[C---:B------:R-:W-:Y:S02]  /*4480*/  ISETP.GT.AND P4, PT, R6.reuse, 0x18, PT ;  /* 0x000000180600780c */ /* 0x040fe40003f84270 */
[----:B------:R-:W-:Y:S01]  /*4490*/  FSEL R33, R33, -INF , P5 ;  /* 0xff80000021217808 */ /* 0x000fe20002800000 */
[----:B------:R-:W0:Y:S01]  /*44a0*/  SHFL.BFLY PT, R0, R9, 0x1, 0x1f ;  /* 0x0c201f0009007f89 */ /* 0x000e2200000e0000 */
        /* <DEDUP_REMOVED lines=9> */
[----:B------:R-:W-:Y:S02]  /*4540*/  FSEL R44, R44, -INF , P4 ;  /* 0xff8000002c2c7808 */ /* 0x000fe40002000000 */
[----:B------:R-:W-:Y:S02]  /*4550*/  ISETP.GT.AND P4, PT, R6, 0x30, PT ;  /* 0x000000300600780c */ /* 0x000fe40003f84270 */
[----:B------:R-:W-:Y:S02]  /*4560*/  FSEL R45, R45, -INF , P5 ;  /* 0xff8000002d2d7808 */ /* 0x000fe40002800000 */
[----:B0-----:R-:W-:-:S02]  /*4570*/  FMNMX.FTZ R0, R9, R0, !PT ;  /* 0x0000000009007209 */ /* 0x001fc40007810000 */
[----:B------:R-:W-:Y:S02]  /*4580*/  FMNMX.FTZ R9, R25, R12, !PT ;  /* 0x0000000c19097209 */ /* 0x000fe40007810000 */
[----:B------:R-:W-:Y:S01]  /*4590*/  ISETP.GT.AND P5, PT, R6, 0x31, PT ;  /* 0x000000310600780c */ /* 0x000fe20003fa4270 */
[----:B------:R-:W-:Y:S01]  /*45a0*/  FMUL.FTZ R10, R0, UR23 ;  /* 0x00000017000a7c20 */ /* 0x000fe20008410000 */
        /* <DEDUP_REMOVED lines=11> */
[----:B------:R-:W-:Y:S02]  /*4660*/  FSETP.NEU.FTZ.AND P3, PT, R0, -INF , PT ;  /* 0xff8000000000780b */ /* 0x000fe40003f7d000 */
[----:B------:R-:W-:Y:S02]  /*4670*/  FMNMX.FTZ R20, R40, R9, !PT ;  /* 0x0000000928147209 */ /* 0x000fe40007810000 */
[----:B------:R-:W-:Y:S02]  /*4680*/  ISETP.GT.AND P4, PT, R6, 0x40, PT ;  /* 0x000000400600780c */ /* 0x000fe40003f84270 */
[----:B------:R-:W-:Y:S01]  /*4690*/  FMNMX.FTZ R9, R41, R20, !PT ;  /* 0x0000001429097209 */ /* 0x000fe20007810000 */
[----:B------:R-:W-:Y:S02]  /*46a0*/  WARPGROUP.DEPBAR.LE gsb0, 0x0 ;  /* 0x00008000000079c5 */ /* 0x000fe40000010000 */
[----:B------:R-:W-:Y:S01]  /*46b0*/  WARPGROUP.ARRIVE ;  /* 0x00000000000079c5 */ /* 0x000fe20000000000 */
[----:B------:R-:W-:-:S02]  /*46c0*/  FMNMX.FTZ R20, R44, R9, !PT ;  /* 0x000000092c147209 */ /* 0x000fc40007810000 */
[----:B------:R-:W-:Y:S02]  /*46d0*/  FSEL R53, R53, -INF , P5 ;  /* 0xff80000035357808 */ /* 0x000fe40002800000 */
[----:B------:R-:W-:Y:S01]  /*46e0*/  FMNMX.FTZ R9, R45, R20, !PT ;  /* 0x000000142d097209 */ /* 0x000fe20007810000 */
[----:B------:R-:W-:Y:S01]  /*46f0*/  HGMMA.64x64x16.F32 R88, R132, gdesc[UR4].tnspB, R88, gsb0 ;  /* 0x40e0000484587df0 */ /* 0x000fe20008000858 */
[----:B------:R-:W-:Y:S01]  /*4700*/  UIADD3 UR6, UR10, 0x280, URZ ;  /* 0x000002800a067890 */ /* 0x000fe2000fffe03f */
[----:B------:R-:W-:Y:S01]  /*4710*/  FSEL R8, R10, RZ, P3 ;  /* 0x000000ff0a087208 */ /* 0x000fe20001800000 */
[----:B------:R-:W-:Y:S01]  /*4720*/  UMOV UR7, 0x40000040 ;  /* 0x4000004000077882 */ /* 0x000fe20000000000 */
[----:B------:R-:W-:Y:S02]  /*4730*/  FMNMX.FTZ R24, R48, R9, !PT ;  /* 0x0000000930187209 */ /* 0x000fe40007810000 */
        /* <DEDUP_REMOVED lines=29> */
[--C-:B------:R-:W-:Y:S01]  /*4910*/  FFMA.FTZ R47, R47, UR23, -R8.reuse ;  /* 0x000000172f2f7c23 */ /* 0x100fe20008010808 */
[----:B------:R-:W-:Y:S01]  /*4920*/  FSEL R64, R64, -INF , P4 ;  /* 0xff80000040407808 */ /* 0x000fe20002000000 */
[--C-:B------:R-:W-:Y:S01]  /*4930*/  FFMA.FTZ R137, R50, UR23, -R8.reuse ;  /* 0x0000001732897c23 */ /* 0x100fe20008010808 */
[----:B------:R-:W-:Y:S01]  /*4940*/  FMNMX.FTZ R9, R61, R26, !PT ;  /* 0x0000001a3d097209 */ /* 0x000fe20007810000 */
[--C-:B------:R-:W-:Y:S01]  /*4950*/  FFMA.FTZ R51, R51, UR23, -R8.reuse ;  /* 0x0000001733337c23 */ /* 0x100fe20008010808 */
[----:B------:R-:W-:Y:S01]  /*4960*/  ISETP.GT.AND P4, PT, R6, 0x58, PT ;  /* 0x000000580600780c */ /* 0x000fe20003f84270 */
[----:B------:R0:W-:Y:S01]  /*4970*/  MUFU.EX2 R12, R31 ;  /* 0x0000001f000c7308 */ /* 0x0001e20000000800 */
        /* <DEDUP_REMOVED lines=21> */
[----:B------:R-:W-:Y:S01]  /*4ad0*/  FFMA.FTZ R27, R86, UR23, -R8 ;  /* 0x00000017561b7c23 */ /* 0x000fe20008010808 */
        /* <DEDUP_REMOVED lines=8> */
[----:B------:R-:W-:Y:S01]  /*4b60*/  ISETP.GT.AND P4, PT, R6, 0x70, PT ;  /* 0x000000700600780c */ /* 0x000fe20003f84270 */
[----:B------:R-:W-:Y:S02]  /*4b70*/  WARPGROUP.DEPBAR.LE gsb0, 0x0 ;  /* 0x00008000000079c5 */ /* 0x000fe40000010000 */
[----:B------:R-:W-:Y:S01]  /*4b80*/  WARPGROUP.ARRIVE ;  /* 0x00000000000079c5 */ /* 0x000fe20000000000 */
[----:B------:R-:W-:-:S05]  /*4b90*/  FSEL R77, R77, -INF , P5 ;  /* 0xff8000004d4d7808 */ /* 0x000fca0002800000 */
[----:B------:R-:W1:Y:S01]  /*4ba0*/  S2R R134, SR_TID.X ;  /* 0x0000000000867919 */ /* 0x000e620000002100 */
[----:B------:R-:W-:Y:S01]  /*4bb0*/  FMNMX.FTZ R34, R76, R9, !PT ;  /* 0x000000094c227209 */ /* 0x000fe20007810000 */
[----:B------:R2:W-:Y:S01]  /*4bc0*/  MUFU.EX2 R20, R39 ;  /* 0x0000002700147308 */ /* 0x0005e20000000800 */
[----:B------:R-:W-:Y:S01]  /*4bd0*/  ISETP.GT.AND P5, PT, R6, 0x71, PT ;  /* 0x000000710600780c */ /* 0x000fe20003fa4270 */
[----:B------:R-:W-:Y:S01]  /*4be0*/  HGMMA.64x64x16.F32 R88, R128, gdesc[UR4].tnspB, R88, gsb0 ;  /* 0x40e0000480587df0 */ /* 0x000fe20008000858 */
[----:B------:R-:W-:Y:S01]  /*4bf0*/  UIADD3 UR6, UR10, 0x300, URZ ;  /* 0x000003000a067890 */ /* 0x000fe2000fffe03f */
[----:B------:R-:W-:Y:S01]  /*4c00*/  FSEL R80, R80, -INF , P4 ;  /* 0xff80000050507808 */ /* 0x000fe20002000000 */
[----:B------:R-:W-:Y:S01]  /*4c10*/  UMOV UR7, 0x40000040 ;  /* 0x4000004000077882 */ /* 0x000fe20000000000 */
        /* <DEDUP_REMOVED lines=13> */
[----:B------:R-:W-:Y:S01]  /*4cf0*/  FFMA.FTZ R38, R59, UR23, -R8 ;  /* 0x000000173b267c23 */ /* 0x000fe20008010808 */
[----:B------:R-:W-:-:S02]  /*4d00*/  FSEL R85, R85, -INF , P5 ;  /* 0xff80000055557808 */ /* 0x000fc40002800000 */
[----:B------:R-:W-:Y:S01]  /*4d10*/  FMNMX.FTZ R6, R84, R9, !PT ;  /* 0x0000000954067209 */ /* 0x000fe20007810000 */
[----:B------:R-:W-:Y:S02]  /*4d20*/  FFMA.FTZ R9, R66, UR23, -R8 ;  /* 0x0000001742097c23 */ /* 0x000fe40008010808 */
[----:B------:R-:W-:Y:S01]  /*4d30*/  MUFU.EX2 R26, R47 ;  /* 0x0000002f001a7308 */ /* 0x000fe20000000800 */
[----:B------:R-:W-:-:S05]  /*4d40*/  FMNMX.FTZ R6, R85, R6, !PT ;  /* 0x0000000655067209 */ /* 0x000fca0007810000 */
[----:B------:R-:W3:Y:S02]  /*4d50*/  SHFL.BFLY PT, R13, R6, 0x2, 0x1f ;  /* 0x0c401f00060d7f89 */ /* 0x000ee400000e0000 */
[----:B------:R-:W-:Y:S08]  /*4d60*/  MUFU.EX2 R137, R137 ;  /* 0x0000008900897308 */ /* 0x000ff00000000800 */
[----:B------:R-:W-:Y:S08]  /*4d70*/  MUFU.EX2 R30, R51 ;  /* 0x00000033001e7308 */ /* 0x000ff00000000800 */
[----:B------:R-:W-:Y:S01]  /*4d80*/  MUFU.EX2 R139, R139 ;  /* 0x0000008b008b7308 */ /* 0x000fe20000000800 */
[----:B---3--:R-:W-:Y:S01]  /*4d90*/  FMNMX.FTZ R21, R6, R13, !PT ;  /* 0x0000000d06157209 */ /* 0x008fe20007810000 */
[----:B------:R-:W-:-:S06]  /*4da0*/  FFMA.FTZ R13, R74, UR23, -R8 ;  /* 0x000000174a0d7c23 */ /* 0x000fcc0008010808 */
[----:B------:R-:W-:Y:S01]  /*4db0*/  MUFU.EX2 R34, R55 ;  /* 0x0000003700227308 */ /* 0x000fe20000000800 */
[----:B------:R-:W3:Y:S07]  /*4dc0*/  SHFL.BFLY PT, R6, R21, 0x1, 0x1f ;  /* 0x0c201f0015067f89 */ /* 0x000eee00000e0000 */
[----:B------:R-:W-:Y:S08]  /*4dd0*/  MUFU.EX2 R133, R133 ;  /* 0x0000008500857308 */ /* 0x000ff00000000800 */
[----:B------:R-:W-:Y:S01]  /*4de0*/  MUFU.EX2 R38, R38 ;  /* 0x0000002600267308 */ /* 0x000fe20000000800 */
[----:B------:R-:W-:-:S02]  /*4df0*/  WARPGROUP.DEPBAR.LE gsb0, 0x0 ;  /* 0x00008000000079c5 */ /* 0x000fc40000010000 */
[----:B------:R-:W-:-:S05]  /*4e00*/  WARPGROUP.ARRIVE ;  /* 0x00000000000079c5 */ /* 0x000fca0000000000 */
[----:B------:R-:W-:Y:S01]  /*4e10*/  MUFU.EX2 R135, R135 ;  /* 0x0000008700877308 */ /* 0x000fe20000000800 */
[----:B---3--:R-:W-:Y:S01]  /*4e20*/  FMNMX.FTZ R6, R21, R6, !PT ;  /* 0x0000000615067209 */ /* 0x008fe20007810000 */
[--C-:B------:R-:W-:Y:S01]  /*4e30*/  FFMA.FTZ R21, R82, UR23, -R8.reuse ;  /* 0x0000001752157c23 */ /* 0x100fe20008010808 */
[----:B------:R-:W-:Y:S01]  /*4e40*/  FFMA.FTZ R8, R87, UR23, -R8 ;  /* 0x0000001757087c23 */ /* 0x000fe20008010808 */
[----:B------:R-:W-:Y:S01]  /*4e50*/  HGMMA.64x64x16.F32 R88, R124, gdesc[UR4].tnspB, R88, gsb0 ;  /* 0x40e000047c587df0 */ /* 0x000fe20008000858 */
[----:B------:R-:W-:Y:S01]  /*4e60*/  UIADD3 UR6, UR10, 0x380, URZ ;  /* 0x000003800a067890 */ /* 0x000fe2000fffe03f */
[C---:B------:R-:W-:Y:S01]  /*4e70*/  FMUL.FTZ R66, R6.reuse, UR23 ;  /* 0x0000001706427c20 */ /* 0x040fe20008410000 */
[----:B------:R-:W-:Y:S01]  /*4e80*/  UMOV UR7, 0x40000040 ;  /* 0x4000004000077882 */ /* 0x000fe20000000000 */
[----:B------:R-:W-:Y:S01]  /*4e90*/  FSETP.NEU.FTZ.AND P4, PT, R6, -INF , PT ;  /* 0xff8000000600780b */ /* 0x000fe20003f9d000 */
[----:B------:R-:W-:Y:S03]  /*4ea0*/  MUFU.EX2 R42, R42 ;  /* 0x0000002a002a7308 */ /* 0x000fe60000000800 */
[----:B------:R-:W-:-:S05]  /*4eb0*/  FSEL R66, R66, RZ, P4 ;  /* 0x000000ff42427208 */ /* 0x000fca0002000000 */
        /* <DEDUP_REMOVED lines=9> */
[----:B0-----:R-:W-:Y:S01]  /*4f50*/  FFMA.FTZ R31, R33, UR23, -R66 ;  /* 0x00000017211f7c23 */ /* 0x001fe20008010842 */
[----:B------:R-:W-:Y:S01]  /*4f60*/  FMUL.FTZ R32, R28, UR23 ;  /* 0x000000171c207c20 */ /* 0x000fe20008410000 */
[----:B-1----:R-:W-:Y:S01]  /*4f70*/  ISETP.GE.U32.AND P3, PT, R134, 0x180, PT ;  /* 0x000001808600780c */ /* 0x002fe20003f66070 */
[----:B------:R-:W-:Y:S01]  /*4f80*/  FADD.FTZ R5, -R5, R4 ;  /* 0x0000000405057221 */ /* 0x000fe20000010100 */
[--C-:B------:R-:W-:Y:S01]  /*4f90*/  FFMA.FTZ R33, R41, UR23, -R66.reuse ;  /* 0x0000001729217c23 */ /* 0x100fe20008010842 */
[--C-:B------:R-:W-:Y:S01]  /*4fa0*/  FFMA.FTZ R146, R36, UR23, -R66.reuse ;  /* 0x0000001724927c23 */ /* 0x100fe20008010842 */
[----:B------:R-:W-:Y:S01]  /*4fb0*/  FFMA.FTZ R25, R37, UR23, -R66 ;  /* 0x0000001725197c23 */ /* 0x000fe20008010842 */
[----:B------:R-:W-:Y:S01]  /*4fc0*/  FMUL.FTZ R28, R5, UR23 ;  /* 0x00000017051c7c20 */ /* 0x000fe20008410000 */
[----:B------:R-:W-:Y:S01]  /*4fd0*/  MUFU.EX2 R7, R7 ;  /* 0x0000000700077308 */ /* 0x000fe20000000800 */
[----:B------:R-:W-:-:S02]  /*4fe0*/  VIADD R5, R23, 0x9 ;  /* 0x0000000917057836 */ /* 0x000fc40000000000 */
[--C-:B------:R-:W-:Y:S01]  /*4ff0*/  FFMA.FTZ R140, R40, UR23, -R66.reuse ;  /* 0x00000017288c7c23 */ /* 0x100fe20008010842 */
[--C-:B------:R-:W-:Y:S01]  /*5000*/  FFMA.FTZ R142, R44, UR23, -R66.reuse ;  /* 0x000000172c8e7c23 */ /* 0x100fe20008010842 */
[--C-:B--2---:R-:W-:Y:S01]  /*5010*/  FFMA.FTZ R39, R45, UR23, -R66.reuse ;  /* 0x000000172d277c23 */ /* 0x104fe20008010842 */
        /* <DEDUP_REMOVED lines=10> */
[----:B------:R-:W-:Y:S01]  /*50c0*/  IMAD.U32 R36, RZ, RZ, UR39 ;  /* 0x00000027ff247e24 */ /* 0x000fe2000f8e00ff */
[----:B------:R1:W2:Y:S01]  /*50d0*/  MUFU.EX2 R4, R32 ;  /* 0x0000002000047308 */ /* 0x0002a20000000800 */
[--C-:B------:R-:W-:Y:S01]  /*50e0*/  FFMA.FTZ R77, R77, UR23, -R66.reuse ;  /* 0x000000174d4d7c23 */ /* 0x100fe20008010842 */
[--C-:B------:R-:W-:Y:S01]  /*50f0*/  FFMA.FTZ R80, R80, UR23, -R66.reuse ;  /* 0x0000001750507c23 */ /* 0x100fe20008010842 */
[--C-:B------:R-:W-:Y:S01]  /*5100*/  FFMA.FTZ R81, R81, UR23, -R66.reuse ;  /* 0x0000001751517c23 */ /* 0x100fe20008010842 */
[----:B------:R-:W-:Y:S01]  /*5110*/  @!P1 LEA R36, R36, UR45, 0x3 ;  /* 0x0000002d24249c11 */ /* 0x000fe2000f8e18ff */
[----:B------:R-:W-:-:S03]  /*5120*/  FFMA.FTZ R84, R84, UR23, -R66 ;  /* 0x0000001754547c23 */ /* 0x000fc60008010842 */
[----:B------:R-:W3:Y:S01]  /*5130*/  MUFU.EX2 R148, R148 ;  /* 0x0000009400947308 */ /* 0x000ee20000000800 */
[----:B0-----:R-:W-:Y:S01]  /*5140*/  FFMA.FTZ R41, R28, R3, R7 ;  /* 0x000000031c297223 */ /* 0x001fe20000010007 */
[----:B-1----:R-:W-:Y:S01]  /*5150*/  SEL R32, R5, 0x9, !P3 ;  /* 0x0000000905207807 */ /* 0x002fe20005800000 */
[----:B------:R-:W-:Y:S01]  /*5160*/  FFMA.FTZ R3, R61, UR23, -R66 ;  /* 0x000000173d037c23 */ /* 0x000fe20008010842 */
[----:B------:R-:W-:Y:S01]  /*5170*/  @!P1 VIADD R36, R36, 0x16840 ;  /* 0x0001684024249836 */ /* 0x000fe20000000000 */
[----:B------:R-:W-:-:S03]  /*5180*/  PLOP3.LUT P3, PT, PT, PT, UP1, 0x80, 0x0 ;  /* 0x000000000000781c */ /* 0x000fc60003f6f018 */
[----:B------:R-:W0:Y:S01]  /*5190*/  MUFU.EX2 R29, R29 ;  /* 0x0000001d001d7308 */ /* 0x000e220000000800 */
[----:B--2---:R-:W-:Y:S01]  /*51a0*/  FFMA.FTZ R43, R4, R2, R149 ;  /* 0x00000002042b7223 */ /* 0x004fe20000010095 */
[C---:B------:R-:W-:Y:S02]  /*51b0*/  F2FP.F16.F32.PACK_AB R149, R10.reuse, R149 ;  /* 0x000000950a95723e */ /* 0x040fe400000000ff */
[----:B------:R-:W-:Y:S01]  /*51c0*/  @!P1 PRMT R36, RZ, 0x654, R36 ;  /* 0x00000654ff249816 */ /* 0x000fe20000000024 */
[----:B------:R-:W-:-:S03]  /*51d0*/  FADD.FTZ R2, R10, R43 ;  /* 0x0000002b0a027221 */ /* 0x000fc60000010000 */
[----:B------:R-:W1:Y:S01]  /*51e0*/  MUFU.EX2 R144, R144 ;  /* 0x0000009000907308 */ /* 0x000e620000000800 */
[C---:B---3--:R-:W-:Y:S01]  /*51f0*/  FADD.FTZ R41, R148.reuse, R41 ;  /* 0x0000002994297221 */ /* 0x048fe20000010000 */
[----:B------:R-:W-:Y:S01]  /*5200*/  F2FP.F16.F32.PACK_AB R148, R148, R7 ;  /* 0x000000079494723e */ /* 0x000fe200000000ff */
[----:B------:R-:W-:Y:S02]  /*5210*/  WARPGROUP.DEPBAR.LE gsb0, 0x0 ;  /* 0x00008000000079c5 */ /* 0x000fe40000010000 */
[----:B------:R-:W-:-:S03]  /*5220*/  WARPGROUP.ARRIVE ;  /* 0x00000000000079c5 */ /* 0x000fc60000000000 */
[----:B------:R-:W2:Y:S01]  /*5230*/  MUFU.EX2 R31, R31 ;  /* 0x0000001f001f7308 */ /* 0x000ea20000000800 */
[--C-:B------:R-:W-:Y:S01]  /*5240*/  FFMA.FTZ R124, R72, UR23, -R66.reuse ;  /* 0x00000017487c7c23 */ /* 0x100fe20008010842 */
[----:B------:R-:W-:Y:S01]  /*5250*/  FFMA.FTZ R126, R76, UR23, -R66 ;  /* 0x000000174c7e7c23 */ /* 0x000fe20008010842 */
[----:B------:R-:W-:Y:S05]  /*5260*/  HGMMA.64x64x16.F32 R88, R120, gdesc[UR4].tnspB, R88, gsb0 ;  /* 0x40e0000478587df0 */ /* 0x000fea0008000858 */
        /* <DEDUP_REMOVED lines=11> */
[----:B------:R0:W-:Y:S06]  /*5320*/  BAR.ARV R32, 0x100 ;  /* 0x000400200000751d */ /* 0x0001ec0000002000 */
[----:B------:R-:W5:Y:S01]  /*5330*/  MUFU.EX2 R132, R132 ;  /* 0x0000008400847308 */ /* 0x000f620000000800 */
[----:B------:R2:W-:Y:S01]  /*5340*/  @!P1 SYNCS.ARRIVE.TRANS64.RED.A1T0 RZ, [R36+URZ], RZ ;  /* 0x000000ff24ff99a7 */ /* 0x0005e2000810043f */
[----:B0-----:R-:W-:Y:S01]  /*5350*/  FADD.FTZ R32, R150, R41 ;  /* 0x0000002996207221 */ /* 0x001fe20000010000 */
[----:B------:R-:W-:Y:S01]  /*5360*/  FADD.FTZ R41, R151, R2 ;  /* 0x0000000297297221 */ /* 0x000fe20000010000 */
[C---:B------:R-:W-:Y:S01]  /*5370*/  F2FP.F16.F32.PACK_AB R150, R29.reuse, R150 ;  /* 0x000000961d96723e */ /* 0x040fe200000000ff */
[----:B------:R-:W-:Y:S01]  /*5380*/  FMUL.FTZ R90, R90, R4 ;  /* 0x000000045a5a7220 */ /* 0x000fe20000410000 */
[----:B------:R-:W-:Y:S01]  /*5390*/  FADD.FTZ R43, R29, R32 ;  /* 0x000000201d2b7221 */ /* 0x000fe20000010000 */
[----:B------:R-:W-:Y:S01]  /*53a0*/  FADD.FTZ R2, R12, R41 ;  /* 0x000000290c027221 */ /* 0x000fe20000010000 */
[----:B------:R-:W0:Y:S01]  /*53b0*/  MUFU.EX2 R5, R57 ;  /* 0x0000003900057308 */ /* 0x000e220000000800 */
[----:B------:R-:W-:Y:S01]  /*53c0*/  FFMA.FTZ R41, R65, UR23, -R66 ;  /* 0x0000001741297c23 */ /* 0x000fe20008010842 */
[----:B-1----:R-:W-:Y:S01]  /*53d0*/  FADD.FTZ R32, R144, R43 ;  /* 0x0000002b90207221 */ /* 0x002fe20000010000 */
[----:B------:R-:W-:Y:S01]  /*53e0*/  FADD.FTZ R43, R145, R2 ;  /* 0x00000002912b7221 */ /* 0x000fe20000010000 */
[----:B--2---:R-:W-:Y:S01]  /*53f0*/  IMAD.U32 R36, RZ, RZ, UR22 ;  /* 0x00000016ff247e24 */ /* 0x004fe2000f8e00ff */
[----:B------:R-:W-:Y:S01]  /*5400*/  UMOV UR22, UR39 ;  /* 0x0000002700167c82 */ /* 0x000fe20008000000 */
[----:B------:R-:W-:Y:S01]  /*5410*/  FADD.FTZ R45, R31, R32 ;  /* 0x000000201f2d7221 */ /* 0x000fe20000010000 */
[----:B------:R-:W-:Y:S01]  /*5420*/  FADD.FTZ R2, R14, R43 ;  /* 0x0000002b0e027221 */ /* 0x000fe20000010000 */
[----:B------:R-:W1:Y:S01]  /*5430*/  MUFU.EX2 R134, R134 ;  /* 0x0000008600867308 */ /* 0x000e620000000800 */
[----:B------:R-:W-:Y:S01]  /*5440*/  FFMA.FTZ R43, R69, UR23, -R66 ;  /* 0x00000017452b7c23 */ /* 0x000fe20008010842 */
[----:B---3--:R-:W-:Y:S01]  /*5450*/  FADD.FTZ R32, R146, R45 ;  /* 0x0000002d92207221 */ /* 0x008fe20000010000 */
[----:B------:R-:W-:Y:S01]  /*5460*/  FADD.FTZ R45, R147, R2 ;  /* 0x00000002932d7221 */ /* 0x000fe20000010000 */
[----:B----4-:R-:W-:Y:S01]  /*5470*/  F2FP.F16.F32.PACK_AB R146, R25, R146 ;  /* 0x000000921992723e */ /* 0x010fe200000000ff */
[-C--:B------:R-:W-:Y:S01]  /*5480*/  FMUL.FTZ R91, R91, R4.reuse ;  /* 0x000000045b5b7220 */ /* 0x080fe20000410000 */
[----:B------:R-:W-:Y:S01]  /*5490*/  FADD.FTZ R47, R25, R32 ;  /* 0x00000020192f7221 */ /* 0x000fe20000010000 */
[----:B------:R-:W-:Y:S01]  /*54a0*/  FADD.FTZ R2, R20, R45 ;  /* 0x0000002d14027221 */ /* 0x000fe20000010000 */
[----:B------:R-:W2:Y:S01]  /*54b0*/  MUFU.EX2 R3, R3 ;  /* 0x0000000300037308 */ /* 0x000ea20000000800 */
[----:B------:R-:W-:Y:S01]  /*54c0*/  FFMA.FTZ R45, R73, UR23, -R66 ;  /* 0x00000017492d7c23 */ /* 0x000fe20008010842 */
[----:B-----5:R-:W-:Y:S01]  /*54d0*/  FADD.FTZ R32, R140, R47 ;  /* 0x0000002f8c207221 */ /* 0x020fe20000010000 */
[----:B------:R-:W-:Y:S01]  /*54e0*/  FADD.FTZ R47, R141, R2 ;  /* 0x000000028d2f7221 */ /* 0x000fe20000010000 */
[----:B------:R-:W-:Y:S01]  /*54f0*/  FFMA.FTZ R66, R85, UR23, -R66 ;  /* 0x0000001755427c23 */ /* 0x000fe20008010842 */
[----:B------:R-:W-:Y:S01]  /*5500*/  @!P1 LEA R36, R36, UR45, 0x3 ;  /* 0x0000002d24249c11 */ /* 0x000fe2000f8e18ff */
[----:B------:R-:W-:Y:S01]  /*5510*/  FADD.FTZ R49, R33, R32 ;  /* 0x0000002021317221 */ /* 0x000fe20000010000 */
[----:B------:R-:W-:Y:S01]  /*5520*/  FADD.FTZ R2, R24, R47 ;  /* 0x0000002f18027221 */ /* 0x000fe20000010000 */
[----:B------:R-:W3:Y:S01]  /*5530*/  MUFU.EX2 R128, R128 ;  /* 0x0000008000807308 */ /* 0x000ee20000000800 */
[----:B------:R-:W-:Y:S01]  /*5540*/  FMUL.FTZ R94, R94, R4 ;  /* 0x000000045e5e7220 */ /* 0x000fe20000410000 */
[----:B------:R-:W-:Y:S01]  /*5550*/  FADD.FTZ R32, R142, R49 ;  /* 0x000000318e207221 */ /* 0x000fe20000010000 */
[----:B------:R-:W-:Y:S01]  /*5560*/  FADD.FTZ R47, R143, R2 ;  /* 0x000000028f2f7221 */ /* 0x000fe20000010000 */
[----:B------:R-:W-:-:S02]  /*5570*/  @!P1 VIADD R36, R36, 0x16860 ;  /* 0x0001686024249836 */ /* 0x000fc40000000000 */
[-C--:B------:R-:W-:Y:S01]  /*5580*/  FMUL.FTZ R95, R95, R4.reuse ;  /* 0x000000045f5f7220 */ /* 0x080fe20000410000 */
[----:B------:R-:W-:Y:S01]  /*5590*/  FADD.FTZ R49, R39, R32 ;  /* 0x0000002027317221 */ /* 0x000fe20000010000 */
[----:B------:R-:W-:Y:S01]  /*55a0*/  FADD.FTZ R2, R26, R47 ;  /* 0x0000002f1a027221 */ /* 0x000fe20000010000 */
[----:B------:R-:W4:Y:S01]  /*55b0*/  MUFU.EX2 R9, R9 ;  /* 0x0000000900097308 */ /* 0x000f220000000800 */
[----:B------:R-:W-:Y:S01]  /*55c0*/  @!P1 PRMT R36, RZ, 0x654, R36 ;  /* 0x00000654ff249816 */ /* 0x000fe20000000024 */
[----:B------:R-:W-:Y:S01]  /*55d0*/  FADD.FTZ R32, R136, R49 ;  /* 0x0000003188207221 */ /* 0x000fe20000010000 */
[----:B------:R-:W-:Y:S01]  /*55e0*/  FADD.FTZ R47, R137, R2 ;  /* 0x00000002892f7221 */ /* 0x000fe20000010000 */
[-C--:B------:R-:W-:Y:S01]  /*55f0*/  FMUL.FTZ R98, R98, R4.reuse ;  /* 0x0000000462627220 */ /* 0x080fe20000410000 */
[----:B------:R0:W-:Y:S01]  /*5600*/  @!P1 SYNCS.ARRIVE.TRANS64.RED.A1T0 RZ, [R36+URZ], RZ ;  /* 0x000000ff24ff99a7 */ /* 0x0001e2000810043f */
        /* <DEDUP_REMOVED lines=14> */
[----:B0-----:R-:W-:Y:S01]  /*56f0*/  F2FP.F16.F32.PACK_AB R132, R5, R132 ;  /* 0x000000840584723e */ /* 0x001fe200000000ff */
[-C--:B------:R-:W-:Y:S01]  /*5700*/  FMUL.FTZ R107, R107, R4.reuse ;  /* 0x000000046b6b7220 */ /* 0x080fe20000410000 */
[----:B------:R-:W-:Y:S01]  /*5710*/  FADD.FTZ R25, R5, R10 ;  /* 0x0000000a05197221 */ /* 0x000fe20000010000 */
[----:B------:R-:W-:Y:S01]  /*5720*/  FADD.FTZ R2, R38, R7 ;  /* 0x0000000726027221 */ /* 0x000fe20000010000 */
[----:B------:R-:W0:Y:S01]  /*5730*/  MUFU.EX2 R130, R130 ;  /* 0x0000008200827308 */ /* 0x000e220000000800 */
[----:B------:R-:W-:Y:S01]  /*5740*/  FMUL.FTZ R110, R110, R4 ;  /* 0x000000046e6e7220 */ /* 0x000fe20000410000 */
[----:B-1----:R-:W-:Y:S01]  /*5750*/  FADD.FTZ R10, R134, R25 ;  /* 0x00000019860a7221 */ /* 0x002fe20000010000 */
[----:B------:R-:W-:Y:S01]  /*5760*/  FADD.FTZ R7, R135, R2 ;  /* 0x0000000287077221 */ /* 0x000fe20000010000 */
[----:B--2---:R-:W-:Y:S01]  /*5770*/  F2FP.F16.F32.PACK_AB R134, R3, R134 ;  /* 0x000000860386723e */ /* 0x004fe200000000ff */
[-C--:B------:R-:W-:Y:S01]  /*5780*/  FMUL.FTZ R111, R111, R4.reuse ;  /* 0x000000046f6f7220 */ /* 0x080fe20000410000 */
[----:B------:R-:W-:Y:S01]  /*5790*/  FADD.FTZ R25, R3, R10 ;  /* 0x0000000a03197221 */ /* 0x000fe20000010000 */
[----:B------:R-:W-:Y:S01]  /*57a0*/  FADD.FTZ R2, R42, R7 ;  /* 0x000000072a027221 */ /* 0x000fe20000010000 */
[----:B------:R-:W1:Y:S01]  /*57b0*/  MUFU.EX2 R11, R11 ;  /* 0x0000000b000b7308 */ /* 0x000e620000000800 */
[-C--:B------:R-:W-:Y:S01]  /*57c0*/  FMUL.FTZ R114, R114, R4.reuse ;  /* 0x0000000472727220 */ /* 0x080fe20000410000 */
[----:B---3--:R-:W-:Y:S01]  /*57d0*/  FADD.FTZ R10, R128, R25 ;  /* 0x00000019800a7221 */ /* 0x008fe20000010000 */
[----:B----4-:R-:W-:Y:S01]  /*57e0*/  FADD.FTZ R7, R9, R2 ;  /* 0x0000000209077221 */ /* 0x010fe20000010000 */
[-C--:B------:R-:W-:Y:S01]  /*57f0*/  FMUL.FTZ R115, R115, R4.reuse ;  /* 0x0000000473737220 */ /* 0x080fe20000410000 */
[-C--:B------:R-:W-:Y:S01]  /*5800*/  FMUL.FTZ R118, R118, R4.reuse ;  /* 0x0000000476767220 */ /* 0x080fe20000410000 */
[----:B-----5:R-:W-:Y:S01]  /*5810*/  FADD.FTZ R25, R41, R10 ;  /* 0x0000000a29197221 */ /* 0x020fe20000010000 */
[----:B------:R-:W-:Y:S01]  /*5820*/  FADD.FTZ R2, R46, R7 ;  /* 0x000000072e027221 */ /* 0x000fe20000010000 */
[----:B------:R-:W2:Y:S01]  /*5830*/  MUFU.EX2 R43, R43 ;  /* 0x0000002b002b7308 */ /* 0x000ea20000000800 */
[----:B------:R-:W-:Y:S01]  /*5840*/  FMUL.FTZ R119, R119, R4 ;  /* 0x0000000477777220 */ /* 0x000fe20000410000 */
[----:B0-----:R-:W-:Y:S01]  /*5850*/  FADD.FTZ R10, R130, R25 ;  /* 0x00000019820a7221 */ /* 0x001fe20000010000 */
[----:B------:R-:W-:Y:S01]  /*5860*/  F2FP.F16.F32.PACK_AB R151, R12, R151 ;  /* 0x000000970c97723e */ /* 0x000fe200000000ff */
[----:B------:R-:W-:Y:S01]  /*5870*/  FMUL.FTZ R88, R88, R28 ;  /* 0x0000001c58587220 */ /* 0x000fe20000410000 */
[----:B------:R-:W-:Y:S01]  /*5880*/  F2FP.F16.F32.PACK_AB R144, R31, R144 ;  /* 0x000000901f90723e */ /* 0x000fe200000000ff */
[-C--:B------:R-:W-:Y:S01]  /*5890*/  FMUL.FTZ R89, R89, R28.reuse ;  /* 0x0000001c59597220 */ /* 0x080fe20000410000 */
[----:B------:R-:W-:Y:S01]  /*58a0*/  F2FP.F16.F32.PACK_AB R145, R14, R145 ;  /* 0x000000910e91723e */ /* 0x000fe200000000ff */
[----:B------:R-:W0:Y:S01]  /*58b0*/  MUFU.EX2 R50, R50 ;  /* 0x0000003200327308 */ /* 0x000e220000000800 */
[----:B-1----:R-:W-:Y:S01]  /*58c0*/  FADD.FTZ R7, R11, R2 ;  /* 0x000000020b077221 */ /* 0x002fe20000010000 */
[----:B------:R-:W-:Y:S01]  /*58d0*/  F2FP.F16.F32.PACK_AB R147, R20, R147 ;  /* 0x000000931493723e */ /* 0x000fe200000000ff */
[----:B------:R-:W-:Y:S01]  /*58e0*/  FMUL.FTZ R92, R92, R28 ;  /* 0x0000001c5c5c7220 */ /* 0x000fe20000410000 */
[----:B------:R-:W-:Y:S01]  /*58f0*/  F2FP.F16.F32.PACK_AB R140, R33, R140 ;  /* 0x0000008c218c723e */ /* 0x000fe200000000ff */
[-C--:B------:R-:W-:Y:S01]  /*5900*/  FMUL.FTZ R93, R93, R28.reuse ;  /* 0x0000001c5d5d7220 */ /* 0x080fe20000410000 */
[----:B------:R-:W-:Y:S01]  /*5910*/  F2FP.F16.F32.PACK_AB R141, R24, R141 ;  /* 0x0000008d188d723e */ /* 0x000fe200000000ff */
[----:B------:R-:W-:Y:S01]  /*5920*/  FMUL.FTZ R96, R96, R28 ;  /* 0x0000001c60607220 */ /* 0x000fe20000410000 */
[----:B------:R-:W1:Y:S01]  /*5930*/  MUFU.EX2 R124, R124 ;  /* 0x0000007c007c7308 */ /* 0x000e620000000800 */
[----:B--2---:R-:W-:Y:S01]  /*5940*/  FADD.FTZ R5, R43, R10 ;  /* 0x0000000a2b057221 */ /* 0x004fe20000010000 */
[----:B------:R-:W-:Y:S01]  /*5950*/  F2FP.F16.F32.PACK_AB R142, R39, R142 ;  /* 0x0000008e278e723e */ /* 0x000fe200000000ff */
[-C--:B------:R-:W-:Y:S01]  /*5960*/  FMUL.FTZ R97, R97, R28.reuse ;  /* 0x0000001c61617220 */ /* 0x080fe20000410000 */
[----:B------:R-:W-:Y:S01]  /*5970*/  F2FP.F16.F32.PACK_AB R143, R26, R143 ;  /* 0x0000008f1a8f723e */ /* 0x000fe200000000ff */
[----:B------:R-:W-:Y:S01]  /*5980*/  FMUL.FTZ R100, R100, R28 ;  /* 0x0000001c64647220 */ /* 0x000fe20000410000 */
[----:B------:R-:W-:Y:S01]  /*5990*/  F2FP.F16.F32.PACK_AB R136, R35, R136 ;  /* 0x000000882388723e */ /* 0x000fe200000000ff */
[-C--:B------:R-:W-:Y:S01]  /*59a0*/  FMUL.FTZ R101, R101, R28.reuse ;  /* 0x0000001c65657220 */ /* 0x080fe20000410000 */
[----:B------:R-:W2:Y:S01]  /*59b0*/  MUFU.EX2 R13, R13 ;  /* 0x0000000d000d7308 */ /* 0x000ea20000000800 */
[----:B0-----:R-:W-:Y:S01]  /*59c0*/  FADD.FTZ R2, R50, R7 ;  /* 0x0000000732027221 */ /* 0x001fe20000010000 */
[----:B------:R-:W-:Y:S01]  /*59d0*/  F2FP.F16.F32.PACK_AB R137, R30, R137 ;  /* 0x000000891e89723e */ /* 0x000fe200000000ff */
[----:B------:R-:W-:Y:S01]  /*59e0*/  FMUL.FTZ R104, R104, R28 ;  /* 0x0000001c68687220 */ /* 0x000fe20000410000 */
[----:B------:R-:W-:Y:S01]  /*59f0*/  F2FP.F16.F32.PACK_AB R138, R37, R138 ;  /* 0x0000008a258a723e */ /* 0x000fe200000000ff */
[-C--:B------:R-:W-:Y:S01]  /*5a00*/  FMUL.FTZ R105, R105, R28.reuse ;  /* 0x0000001c69697220 */ /* 0x080fe20000410000 */
[----:B------:R-:W-:Y:S01]  /*5a10*/  F2FP.F16.F32.PACK_AB R139, R34, R139 ;  /* 0x0000008b228b723e */ /* 0x000fe200000000ff */
[-C--:B------:R-:W-:Y:S01]  /*5a20*/  FMUL.FTZ R108, R108, R28.reuse ;  /* 0x0000001c6c6c7220 */ /* 0x080fe20000410000 */
[----:B------:R-:W0:Y:S01]  /*5a30*/  MUFU.EX2 R45, R45 ;  /* 0x0000002d002d7308 */ /* 0x000e220000000800 */
[----:B-1----:R-:W-:Y:S01]  /*5a40*/  FADD.FTZ R10, R124, R5 ;  /* 0x000000057c0a7221 */ /* 0x002fe20000010000 */
[----:B------:R-:W-:Y:S01]  /*5a50*/  F2FP.F16.F32.PACK_AB R133, R38, R133 ;  /* 0x000000852685723e */ /* 0x000fe200000000ff */
[-C--:B------:R-:W-:Y:S01]  /*5a60*/  FMUL.FTZ R109, R109, R28.reuse ;  /* 0x0000001c6d6d7220 */ /* 0x080fe20000410000 */
[----:B------:R-:W-:Y:S01]  /*5a70*/  F2FP.F16.F32.PACK_AB R135, R42, R135 ;  /* 0x000000872a87723e */ /* 0x000fe200000000ff */
[----:B------:R-:W-:Y:S01]  /*5a80*/  FMUL.FTZ R112, R112, R28 ;  /* 0x0000001c70707220 */ /* 0x000fe20000410000 */
[----:B------:R-:W-:Y:S01]  /*5a90*/  F2FP.F16.F32.PACK_AB R128, R41, R128 ;  /* 0x000000802980723e */ /* 0x000fe200000000ff */
[-C--:B------:R-:W-:Y:S01]  /*5aa0*/  FMUL.FTZ R113, R113, R28.reuse ;  /* 0x0000001c71717220 */ /* 0x080fe20000410000 */
[----:B------:R-:W1:Y:S01]  /*5ab0*/  MUFU.EX2 R54, R54 ;  /* 0x0000003600367308 */ /* 0x000e620000000800 */
[----:B--2---:R-:W-:Y:S01]  /*5ac0*/  FADD.FTZ R3, R13, R2 ;  /* 0x000000020d037221 */ /* 0x004fe20000010000 */
[----:B------:R-:W-:Y:S01]  /*5ad0*/  F2FP.F16.F32.PACK_AB R129, R46, R9 ;  /* 0x000000092e81723e */ /* 0x000fe200000000ff */
[----:B------:R-:W-:Y:S01]  /*5ae0*/  FMUL.FTZ R116, R116, R28 ;  /* 0x0000001c74747220 */ /* 0x000fe20000410000 */
[----:B------:R-:W-:Y:S01]  /*5af0*/  F2FP.F16.F32.PACK_AB R130, R43, R130 ;  /* 0x000000822b82723e */ /* 0x000fe200000000ff */
[----:B------:R-:W-:Y:S01]  /*5b00*/  FMUL.FTZ R117, R117, R28 ;  /* 0x0000001c75757220 */ /* 0x000fe20000410000 */
[----:B------:R-:W-:Y:S01]  /*5b10*/  F2FP.F16.F32.PACK_AB R131, R50, R11 ;  /* 0x0000000b3283723e */ /* 0x000fe200000000ff */
[----:B------:R-:W-:Y:S01]  /*5b20*/  IMAD.MOV.U32 R4, RZ, RZ, R6 ;  /* 0x000000ffff047224 */ /* 0x000fe200078e0006 */
        /* <DEDUP_REMOVED lines=29> */
[----:B--2---:R-:W-:Y:S01]  /*5d00*/  FADD.FTZ R2, R27, R2 ;  /* 0x000000021b027221 */ /* 0x004fe20000010000 */
[C---:B0-----:R-:W-:Y:S01]  /*5d10*/  FADD.FTZ R3, R66.reuse, R5 ;  /* 0x0000000542037221 */ /* 0x041fe20000010000 */
[----:B------:R-:W-:Y:S01]  /*5d20*/  F2FP.F16.F32.PACK_AB R122, R66, R84 ;  /* 0x00000054427a723e */ /* 0x000fe200000000ff */
[----:B------:R-:W-:Y:S02]  /*5d30*/  IMAD.MOV.U32 R5, RZ, RZ, R0 ;  /* 0x000000ffff057224 */ /* 0x000fe400078e0000 */
[C---:B-1----:R-:W-:Y:S01]  /*5d40*/  FADD.FTZ R2, R8.reuse, R2 ;  /* 0x0000000208027221 */ /* 0x042fe20000010000 */
[----:B------:R-:W-:Y:S01]  /*5d50*/  F2FP.F16.F32.PACK_AB R123, R8, R27 ;  /* 0x0000001b087b723e */ /* 0x000fe200000000ff */
[----:B------:R-:W-:Y:S06]  /*5d60*/  @P3 BRA `(.L_x_14477) ;  /* 0xffffffd800903947 */ /* 0x000fec000383ffff */
.L_x_14468:
[----:B------:R-:W-:-:S13]  /*5d70*/  ISETP.LE.AND P2, PT, RZ, UR25, PT ;  /* 0x00000019ff007c0c */ /* 0x000fda000bf43270 */
[----:B------:R-:W-:Y:S05]  /*5d80*/  @!P2 BRA `(.L_x_14478) ;  /* 0x0000001c0030a947 */ /* 0x000fea0003800000 */
[----:B------:R-:W-:Y:S01]  /*5d90*/  IMAD.MOV.U32 R5, RZ, RZ, R0 ;  /* 0x000000ffff057224 */ /* 0x000fe200078e0000 */
[----:B------:R-:W-:Y:S01]  /*5da0*/  UMOV UR22, UR37 ;  /* 0x0000002500167c82 */ /* 0x000fe20008000000 */
[----:B------:R-:W-:Y:S01]  /*5db0*/  IMAD.MOV.U32 R7, RZ, RZ, R6 ;  /* 0x000000ffff077224 */ /* 0x000fe200078e0006 */
[----:B------:R-:W-:Y:S01]  /*5dc0*/  UMOV UR21, UR39 ;  /* 0x0000002700157c82 */ /* 0x000fe20008000000 */
[----:B------:R-:W-:-:S05]  /*5dd0*/  ULDC UR23, c[0x0][0x988] ;  /* 0x0002620000177ab9 */ /* 0x000fca0000000800 */
.L_x_14487:
        /* <DEDUP_REMOVED lines=9> */
.L_x_14480:
[----:B------:R-:W-:Y:S01]  /*5e70*/  ULEA UR6, UR39, UR45, 0x3 ;  /* 0x0000002d27067291 */ /* 0x000fe2000f8e183f */
[----:B------:R-:W-:-:S05]  /*5e80*/  IMAD.U32 R0, RZ, RZ, UR37 ;  /* 0x00000025ff007e24 */ /* 0x000fca000f8e00ff */
[----:B------:R-:W-:-:S04]  /*5e90*/  SHF.L.U32 R0, R0, 0x1f, RZ ;  /* 0x0000001f00007819 */ /* 0x000fc800000006ff */
[----:B------:R0:W1:Y:S01]  /*5ea0*/  SYNCS.PHASECHK.TRANS64.TRYWAIT P2, [UR6+0x16830], R0 ;  /* 0x01683000ff0075a7 */ /* 0x0000620008040146 */
[----:B------:R-:W-:Y:S05]  /*5eb0*/  @!P0 BRA `(.L_x_14481) ;  /* 0x0000000000048947 */ /* 0x000fea0003800000 */
[----:B------:R-:W-:Y:S01]  /*5ec0*/  BPT.TRAP 0x1 ;  /* 0x000000040000795c */ /* 0x000fe20000300000 */
.L_x_14481:
[----:B-1----:R-:W-:Y:S05]  /*5ed0*/  @P2 BRA `(.L_x_14479) ;  /* 0x0000000000082947 */ /* 0x002fea0003800000 */
[----:B------:R-:W1:Y:S02]  /*5ee0*/  SYNCS.PHASECHK.TRANS64.TRYWAIT P2, [UR6+0x16830], R0 ;  /* 0x01683000ff0075a7 */ /* 0x000e640008040146 */
[----:B-1----:R-:W-:Y:S05]  /*5ef0*/  @!P2 BRA `(.L_x_14482) ;  /* 0x000000740098a947 */ /* 0x002fea0003800000 */
.L_x_14479:
        /* <DEDUP_REMOVED lines=25> */
.L_x_14484:
[----:B------:R-:W-:Y:S01]  /*6090*/  ULEA UR6, UR21, UR45, 0x3 ;  /* 0x0000002d15067291 */ /* 0x000fe2000f8e183f */
[----:B------:R-:W-:-:S05]  /*60a0*/  IMAD.U32 R0, RZ, RZ, UR22 ;  /* 0x00000016ff007e24 */ /* 0x000fca000f8e00ff */
[----:B------:R-:W-:-:S04]  /*60b0*/  SHF.L.U32 R0, R0, 0x1f, RZ ;  /* 0x0000001f00007819 */ /* 0x000fc800000006ff */
[----:B------:R0:W1:Y:S01]  /*60c0*/  SYNCS.PHASECHK.TRANS64.TRYWAIT P2, [UR6+0x16850], R0 ;  /* 0x01685000ff0075a7 */ /* 0x0000620008040146 */
[----:B------:R-:W-:Y:S05]  /*60d0*/  @!P0 BRA `(.L_x_14485) ;  /* 0x0000000000048947 */ /* 0x000fea0003800000 */
[----:B------:R-:W-:Y:S01]  /*60e0*/  BPT.TRAP 0x1 ;  /* 0x000000040000795c */ /* 0x000fe20000300000 */
.L_x_14485:
[----:B-1----:R-:W-:Y:S05]  /*60f0*/  @P2 BRA `(.L_x_14483) ;  /* 0x0000000000082947 */ /* 0x002fea0003800000 */
[----:B------:R-:W1:Y:S02]  /*6100*/  SYNCS.PHASECHK.TRANS64.TRYWAIT P2, [UR6+0x16850], R0 ;  /* 0x01685000ff0075a7 */ /* 0x000e640008040146 */
[----:B-1----:R-:W-:Y:S05]  /*6110*/  @!P2 BRA `(.L_x_14486) ;  /* 0x000000740028a947 */ /* 0x002fea0003800000 */
.L_x_14483:
        /* <DEDUP_REMOVED lines=103> */
[----:B------:R-:W-:-:S02]  /*6790*/  FFMA.FTZ R85, R85, UR23, -R7 ;  /* 0x0000001755557c23 */ /* 0x000fc40008010807 */
[----:B------:R-:W-:Y:S02]  /*67a0*/  FMNMX.FTZ R0, R62, R25, !PT ;  /* 0x000000193e007209 */ /* 0x000fe40007810000 */
[----:B------:R1:W-:Y:S01]  /*67b0*/  MUFU.EX2 R25, R49 ;  /* 0x0000003100197308 */ /* 0x0003e20000000800 */
[----:B0-----:R-:W-:Y:S01]  /*67c0*/  FFMA.FTZ R41, R65, UR23, -R7 ;  /* 0x0000001741297c23 */ /* 0x001fe20008010807 */
[----:B------:R-:W-:-:S04]  /*67d0*/  FMNMX.FTZ R33, R63, R0, !PT ;  /* 0x000000003f217209 */ /* 0x000fc80007810000 */
[----:B------:R-:W-:Y:S02]  /*67e0*/  FMNMX.FTZ R0, R66, R33, !PT ;  /* 0x0000002142007209 */ /* 0x000fe40007810000 */
[----:B------:R-:W0:Y:S01]  /*67f0*/  MUFU.EX2 R4, R4 ;  /* 0x0000000400047308 */ /* 0x000e220000000800 */
[----:B-1----:R-:W-:Y:S01]  /*6800*/  FFMA.FTZ R49, R69, UR23, -R7 ;  /* 0x0000001745317c23 */ /* 0x002fe20008010807 */
[----:B------:R-:W-:-:S04]  /*6810*/  FMNMX.FTZ R33, R67, R0, !PT ;  /* 0x0000000043217209 */ /* 0x000fc80007810000 */
[----:B------:R-:W-:Y:S02]  /*6820*/  FMNMX.FTZ R0, R70, R33, !PT ;  /* 0x0000002146007209 */ /* 0x000fe40007810000 */
[----:B------:R-:W-:Y:S02]  /*6830*/  MUFU.EX2 R33, R53 ;  /* 0x0000003500217308 */ /* 0x000fe40000000800 */
[----:B------:R-:W-:-:S04]  /*6840*/  FMNMX.FTZ R37, R71, R0, !PT ;  /* 0x0000000047257209 */ /* 0x000fc80007810000 */
[----:B------:R-:W-:Y:S02]  /*6850*/  FMNMX.FTZ R0, R74, R37, !PT ;  /* 0x000000254a007209 */ /* 0x000fe40007810000 */
[----:B------:R-:W1:Y:S01]  /*6860*/  MUFU.EX2 R148, R148 ;  /* 0x0000009400947308 */ /* 0x000e620000000800 */
[----:B0-----:R-:W-:Y:S01]  /*6870*/  FFMA.FTZ R3, R4, R3, R9 ;  /* 0x0000000304037223 */ /* 0x001fe20000010009 */
[----:B------:R-:W-:-:S04]  /*6880*/  FMNMX.FTZ R37, R75, R0, !PT ;  /* 0x000000004b257209 */ /* 0x000fc80007810000 */
[----:B------:R-:W-:Y:S01]  /*6890*/  FMNMX.FTZ R0, R78, R37, !PT ;  /* 0x000000254e007209 */ /* 0x000fe20007810000 */
[----:B------:R-:W-:Y:S02]  /*68a0*/  WARPGROUP.DEPBAR.LE gsb0, 0x0 ;  /* 0x00008000000079c5 */ /* 0x000fe40000010000 */
[----:B------:R-:W-:Y:S01]  /*68b0*/  WARPGROUP.ARRIVE ;  /* 0x00000000000079c5 */ /* 0x000fe20000000000 */
[----:B------:R-:W-:Y:S01]  /*68c0*/  FMNMX.FTZ R37, R79, R0, !PT ;  /* 0x000000004f257209 */ /* 0x000fe20007810000 */
[--C-:B------:R-:W-:Y:S01]  /*68d0*/  FFMA.FTZ R142, R44, UR23, -R7.reuse ;  /* 0x000000172c8e7c23 */ /* 0x100fe20008010807 */
[----:B------:R-:W-:-:S03]  /*68e0*/  FFMA.FTZ R140, R40, UR23, -R7 ;  /* 0x00000017288c7c23 */ /* 0x000fc60008010807 */
[----:B------:R-:W0:Y:S01]  /*68f0*/  S2R R44, SR_TID.X ;  /* 0x00000000002c7919 */ /* 0x000e220000002100 */
[----:B------:R-:W-:Y:S01]  /*6900*/  FMNMX.FTZ R0, R82, R37, !PT ;  /* 0x0000002552007209 */ /* 0x000fe20007810000 */
[----:B------:R-:W-:Y:S01]  /*6910*/  HGMMA.64x64x16.F32 R88, R136, gdesc[UR4].tnspB, R88, gsb0 ;  /* 0x40e0000488587df0 */ /* 0x000fe20008000858 */
[----:B------:R-:W-:Y:S01]  /*6920*/  UIADD3 UR6, UR10, 0x200, URZ ;  /* 0x000002000a067890 */ /* 0x000fe2000fffe03f */
[----:B------:R-:W2:Y:S01]  /*6930*/  MUFU.EX2 R150, R150 ;  /* 0x0000009600967308 */ /* 0x000ea20000000800 */
[----:B------:R-:W-:Y:S01]  /*6940*/  UMOV UR7, 0x40000040 ;  /* 0x4000004000077882 */ /* 0x000fe20000000000 */
[----:B------:R-:W-:Y:S01]  /*6950*/  FMNMX.FTZ R37, R83, R0, !PT ;  /* 0x0000000053257209 */ /* 0x000fe20007810000 */
[C---:B-1----:R-:W-:Y:S01]  /*6960*/  FADD.FTZ R3, R148.reuse, R3 ;  /* 0x0000000394037221 */ /* 0x042fe20000010000 */
[----:B------:R-:W-:Y:S02]  /*6970*/  F2FP.F16.F32.PACK_AB R148, R148, R9 ;  /* 0x000000099494723e */ /* 0x000fe400000000ff */
[----:B------:R-:W-:-:S02]  /*6980*/  FMNMX.FTZ R0, R86, R37, !PT ;  /* 0x0000002556007209 */ /* 0x000fc40007810000 */
[----:B------:R1:W-:Y:S02]  /*6990*/  MUFU.EX2 R37, R61 ;  /* 0x0000003d00257308 */ /* 0x0003e40000000800 */
[----:B------:R-:W-:-:S05]  /*69a0*/  FMNMX.FTZ R0, R87, R0, !PT ;  /* 0x0000000057007209 */ /* 0x000fca0007810000 */
[----:B------:R-:W3:Y:S01]  /*69b0*/  SHFL.BFLY PT, R53, R0, 0x2, 0x1f ;  /* 0x0c401f0000357f89 */ /* 0x000ee200000e0000 */
[----:B------:R-:W4:Y:S01]  /*69c0*/  MUFU.EX2 R13, R13 ;  /* 0x0000000d000d7308 */ /* 0x000f220000000800 */
[----:B-1----:R-:W-:-:S07]  /*69d0*/  FFMA.FTZ R61, R81, UR23, -R7 ;  /* 0x00000017513d7c23 */ /* 0x002fce0008010807 */
[----:B------:R-:W-:Y:S01]  /*69e0*/  MUFU.EX2 R144, R144 ;  /* 0x0000009000907308 */ /* 0x000fe20000000800 */
[----:B0-----:R-:W-:-:S07]  /*69f0*/  ISETP.GE.U32.AND P2, PT, R44, 0x180, PT ;  /* 0x000001802c00780c */ /* 0x001fce0003f46070 */
[----:B------:R-:W-:Y:S01]  /*6a00*/  MUFU.EX2 R146, R146 ;  /* 0x0000009200927308 */ /* 0x000fe20000000800 */
[----:B---3--:R-:W-:Y:S01]  /*6a10*/  FMNMX.FTZ R24, R0, R53, !PT ;  /* 0x0000003500187209 */ /* 0x008fe20007810000 */
[----:B------:R-:W-:-:S06]  /*6a20*/  FFMA.FTZ R53, R73, UR23, -R7 ;  /* 0x0000001749357c23 */ /* 0x000fcc0008010807 */
[----:B------:R-:W-:Y:S01]  /*6a30*/  MUFU.EX2 R140, R140 ;  /* 0x0000008c008c7308 */ /* 0x000fe20000000800 */
[----:B------:R-:W0:Y:S07]  /*6a40*/  SHFL.BFLY PT, R65, R24, 0x1, 0x1f ;  /* 0x0c201f0018417f89 */ /* 0x000e2e00000e0000 */
[----:B------:R-:W-:Y:S08]  /*6a50*/  MUFU.EX2 R142, R142 ;  /* 0x0000008e008e7308 */ /* 0x000ff00000000800 */
[----:B------:R-:W-:Y:S08]  /*6a60*/  MUFU.EX2 R29, R29 ;  /* 0x0000001d001d7308 */ /* 0x000ff00000000800 */
[----:B------:R-:W-:Y:S01]  /*6a70*/  MUFU.EX2 R45, R45 ;  /* 0x0000002d002d7308 */ /* 0x000fe20000000800 */
[----:B0-----:R-:W-:-:S05]  /*6a80*/  FMNMX.FTZ R0, R24, R65, !PT ;  /* 0x0000004118007209 */ /* 0x001fca0007810000 */
[----:B------:R-:W-:Y:S02]  /*6a90*/  FMUL.FTZ R28, R0, UR23 ;  /* 0x00000017001c7c20 */ /* 0x000fe40008410000 */
[----:B------:R-:W-:Y:S01]  /*6aa0*/  MUFU.EX2 R8, R8 ;  /* 0x0000000800087308 */ /* 0x000fe20000000800 */
[----:B------:R-:W-:Y:S02]  /*6ab0*/  WARPGROUP.DEPBAR.LE gsb0, 0x0 ;  /* 0x00008000000079c5 */ /* 0x000fe40000010000 */
[----:B------:R-:W-:Y:S01]  /*6ac0*/  WARPGROUP.ARRIVE ;  /* 0x00000000000079c5 */ /* 0x000fe20000000000 */
[--C-:B------:R-:W-:Y:S01]  /*6ad0*/  FFMA.FTZ R136, R48, UR23, -R7.reuse ;  /* 0x0000001730887c23 */ /* 0x100fe20008010807 */
[----:B------:R-:W-:Y:S01]  /*6ae0*/  FFMA.FTZ R138, R52, UR23, -R7 ;  /* 0x00000017348a7c23 */ /* 0x000fe20008010807 */
[--C-:B------:R-:W-:Y:S01]  /*6af0*/  FFMA.FTZ R151, R30, UR23, -R28.reuse ;  /* 0x000000171e977c23 */ /* 0x100fe2000801081c */
        /* <DEDUP_REMOVED lines=8> */
[----:B------:R-:W-:Y:S01]  /*6b80*/  VIADD R27, R23, 0x9 ;  /* 0x00000009171b7836 */ /* 0x000fe20000000000 */
[----:B------:R-:W-:Y:S01]  /*6b90*/  MUFU.EX2 R151, R151 ;  /* 0x0000009700977308 */ /* 0x000fe20000000800 */
[----:B------:R-:W-:Y:S01]  /*6ba0*/  FFMA.FTZ R145, R34, UR23, -R28 ;  /* 0x0000001722917c23 */ /* 0x000fe2000801081c */
[----:B------:R-:W-:-:S02]  /*6bb0*/  @!P1 VIADD R31, R31, 0x16840 ;  /* 0x000168401f1f9836 */ /* 0x000fc40000000000 */
[--C-:B------:R-:W-:Y:S01]  /*6bc0*/  FFMA.FTZ R32, R35, UR23, -R28.reuse ;  /* 0x0000001723207c23 */ /* 0x100fe2000801081c */
[----:B------:R-:W-:Y:S01]  /*6bd0*/  SEL R27, R27, 0x9, !P2 ;  /* 0x000000091b1b7807 */ /* 0x000fe20005000000 */
[--C-:B------:R-:W-:Y:S01]  /*6be0*/  FFMA.FTZ R147, R38, UR23, -R28.reuse ;  /* 0x0000001726937c23 */ /* 0x100fe2000801081c */
[--C-:B------:R-:W-:Y:S01]  /*6bf0*/  FFMA.FTZ R143, R46, UR23, -R28.reuse ;  /* 0x000000172e8f7c23 */ /* 0x100fe2000801081c */
[----:B------:R-:W-:Y:S01]  /*6c00*/  @!P1 PRMT R31, RZ, 0x654, R31 ;  /* 0x00000654ff1f9816 */ /* 0x000fe2000000001f */
[----:B------:R-:W-:Y:S01]  /*6c10*/  MUFU.EX2 R26, R26 ;  /* 0x0000001a001a7308 */ /* 0x000fe20000000800 */
[--C-:B------:R-:W-:Y:S01]  /*6c20*/  FFMA.FTZ R34, R39, UR23, -R28.reuse ;  /* 0x0000001727227c23 */ /* 0x100fe2000801081c */
[----:B--2---:R-:W-:Y:S01]  /*6c30*/  FADD.FTZ R48, R150, R3 ;  /* 0x0000000396307221 */ /* 0x004fe20000010000 */
        /* <DEDUP_REMOVED lines=16> */
[----:B------:R-:W-:-:S02]  /*6d40*/  ISETP.LT.AND P2, PT, RZ, UR25, PT ;  /* 0x00000019ff007c0c */ /* 0x000fc4000bf41270 */
[----:B----4-:R-:W-:-:S03]  /*6d50*/  F2FP.F16.F32.PACK_AB R150, R13, R150 ;  /* 0x000000960d96723e */ /* 0x010fc600000000ff */
        /* <DEDUP_REMOVED lines=81> */
[----:B------:R-:W-:Y:S01]  /*7270*/  FFMA.FTZ R125, R74, UR23, -R28 ;  /* 0x000000174a7d7c23 */ /* 0x000fe2000801081c */
[----:B------:R-:W-:Y:S02]  /*7280*/  F2FP.F16.F32.PACK_AB R129, R46, R129 ;  /* 0x000000812e81723e */ /* 0x000fe400000000ff */
[----:B------:R-:W1:Y:S02]  /*7290*/  MUFU.EX2 R49, R49 ;  /* 0x0000003100317308 */ /* 0x000e640000000800 */
[----:B------:R-:W-:Y:S01]  /*72a0*/  HGMMA.64x64x16.F32 R88, R120, gdesc[UR4].tnspB, R88, gsb0 ;  /* 0x40e0000478587df0 */ /* 0x000fe20008000858 */
[----:B------:R-:W-:-:S05]  /*72b0*/  UIADD3 UR6, UR25, -0x1, URZ ;  /* 0xffffffff19067890 */ /* 0x000fca000fffe03f */
[----:B------:R-:W-:Y:S01]  /*72c0*/  MUFU.EX2 R12, R12 ;  /* 0x0000000c000c7308 */ /* 0x000fe20000000800 */
[----:B0-----:R-:W-:Y:S01]  /*72d0*/  FADD.FTZ R3, R131, R30 ;  /* 0x0000001e83037221 */ /* 0x001fe20000010000 */
[----:B------:R-:W-:-:S06]  /*72e0*/  UMOV UR25, UR6 ;  /* 0x0000000600197c82 */ /* 0x000fcc0008000000 */
[----:B------:R-:W-:Y:S01]  /*72f0*/  MUFU.EX2 R125, R125 ;  /* 0x0000007d007d7308 */ /* 0x000fe20000000800 */
[----:B-1----:R-:W-:-:S07]  /*7300*/  F2FP.F16.F32.PACK_AB R130, R49, R10 ;  /* 0x0000000a3182723e */ /* 0x002fce00000000ff */
[----:B------:R-:W0:Y:S08]  /*7310*/  MUFU.EX2 R53, R53 ;  /* 0x0000003500357308 */ /* 0x000e300000000800 */
[----:B------:R-:W-:Y:S08]  /*7320*/  MUFU.EX2 R14, R14 ;  /* 0x0000000e000e7308 */ /* 0x000ff00000000800 */
[----:B------:R-:W-:Y:S01]  /*7330*/  MUFU.EX2 R78, R78 ;  /* 0x0000004e004e7308 */ /* 0x000fe20000000800 */
[----:B0-----:R-:W-:-:S07]  /*7340*/  F2FP.F16.F32.PACK_AB R124, R53, R12 ;  /* 0x0000000c357c723e */ /* 0x001fce00000000ff */
[----:B------:R-:W0:Y:S08]  /*7350*/  MUFU.EX2 R57, R57 ;  /* 0x0000003900397308 */ /* 0x000e300000000800 */
[----:B------:R-:W1:Y:S08]  /*7360*/  MUFU.EX2 R79, R79 ;  /* 0x0000004f004f7308 */ /* 0x000e700000000800 */
[----:B------:R-:W-:Y:S01]  /*7370*/  MUFU.EX2 R20, R20 ;  /* 0x0000001400147308 */ /* 0x000fe20000000800 */
[----:B0-----:R-:W-:-:S07]  /*7380*/  F2FP.F16.F32.PACK_AB R126, R57, R14 ;  /* 0x0000000e397e723e */ /* 0x001fce00000000ff */
[----:B------:R-:W-:Y:S01]  /*7390*/  MUFU.EX2 R82, R82 ;  /* 0x0000005200527308 */ /* 0x000fe20000000800 */
[----:B-1----:R-:W-:Y:S01]  /*73a0*/  F2FP.F16.F32.PACK_AB R127, R79, R78 ;  /* 0x0000004e4f7f723e */ /* 0x002fe200000000ff */
[----:B------:R-:W-:Y:S02]  /*73b0*/  WARPGROUP.DEPBAR.LE gsb0, 0x0 ;  /* 0x00008000000079c5 */ /* 0x000fe40000010000 */
[----:B------:R0:W-:Y:S06]  /*73c0*/  BAR.ARV R27, 0x100 ;  /* 0x0004001b0000751d */ /* 0x0001ec0000002000 */
[----:B------:R1:W-:Y:S01]  /*73d0*/  @!P1 SYNCS.ARRIVE.TRANS64.RED.A1T0 RZ, [R31+URZ], RZ ;  /* 0x000000ff1fff99a7 */ /* 0x0003e2000810043f */
[----:B------:R-:W2:Y:S01]  /*73e0*/  MUFU.EX2 R61, R61 ;  /* 0x0000003d003d7308 */ /* 0x000ea20000000800 */
[-C--:B------:R-:W-:Y:S01]  /*73f0*/  FMUL.FTZ R90, R90, R7.reuse ;  /* 0x000000075a5a7220 */ /* 0x080fe20000410000 */
[-C--:B------:R-:W-:Y:S01]  /*7400*/  FMUL.FTZ R91, R91, R7.reuse ;  /* 0x000000075b5b7220 */ /* 0x080fe20000410000 */
[-C--:B------:R-:W-:Y:S01]  /*7410*/  FMUL.FTZ R94, R94, R7.reuse ;  /* 0x000000075e5e7220 */ /* 0x080fe20000410000 */
[-C--:B------:R-:W-:Y:S01]  /*7420*/  FMUL.FTZ R95, R95, R7.reuse ;  /* 0x000000075f5f7220 */ /* 0x080fe20000410000 */
[-C--:B------:R-:W-:Y:S01]  /*7430*/  FMUL.FTZ R98, R98, R7.reuse ;  /* 0x0000000762627220 */ /* 0x080fe20000410000 */
[-C--:B------:R-:W-:Y:S01]  /*7440*/  FMUL.FTZ R99, R99, R7.reuse ;  /* 0x0000000763637220 */ /* 0x080fe20000410000 */
[----:B-1----:R-:W-:Y:S01]  /*7450*/  IMAD.U32 R31, RZ, RZ, UR21 ;  /* 0x00000015ff1f7e24 */ /* 0x002fe2000f8e00ff */
[----:B------:R-:W1:Y:S01]  /*7460*/  MUFU.EX2 R83, R83 ;  /* 0x0000005300537308 */ /* 0x000e620000000800 */
        /* <DEDUP_REMOVED lines=8> */
[----:B0-----:R-:W-:-:S02]  /*74f0*/  @!P1 VIADD R27, R31, 0x16860 ;  /* 0x000168601f1b9836 */ /* 0x001fc40000000000 */
[-C--:B------:R-:W-:Y:S01]  /*7500*/  FMUL.FTZ R111, R111, R7.reuse ;  /* 0x000000076f6f7220 */ /* 0x080fe20000410000 */
[-C--:B------:R-:W-:Y:S01]  /*7510*/  FMUL.FTZ R114, R114, R7.reuse ;  /* 0x0000000772727220 */ /* 0x080fe20000410000 */
[-C--:B------:R-:W-:Y:S01]  /*7520*/  FMUL.FTZ R115, R115, R7.reuse ;  /* 0x0000000773737220 */ /* 0x080fe20000410000 */
[-C--:B------:R-:W-:Y:S01]  /*7530*/  FMUL.FTZ R118, R118, R7.reuse ;  /* 0x0000000776767220 */ /* 0x080fe20000410000 */
[----:B------:R-:W-:Y:S01]  /*7540*/  @!P1 PRMT R31, RZ, 0x654, R27 ;  /* 0x00000654ff1f9816 */ /* 0x000fe2000000001b */
[----:B------:R-:W-:Y:S01]  /*7550*/  FADD.FTZ R27, R13, R48 ;  /* 0x000000300d1b7221 */ /* 0x000fe20000010000 */
[----:B------:R-:W-:Y:S01]  /*7560*/  MUFU.EX2 R86, R86 ;  /* 0x0000005600567308 */ /* 0x000fe20000000800 */
[----:B------:R-:W-:Y:S01]  /*7570*/  FMUL.FTZ R119, R119, R7 ;  /* 0x0000000777777220 */ /* 0x000fe20000410000 */
[----:B------:R0:W-:Y:S01]  /*7580*/  @!P1 SYNCS.ARRIVE.TRANS64.RED.A1T0 RZ, [R31+URZ], RZ ;  /* 0x000000ff1fff99a7 */ /* 0x0001e2000810043f */
[----:B------:R-:W-:Y:S01]  /*7590*/  FADD.FTZ R48, R144, R27 ;  /* 0x0000001b90307221 */ /* 0x000fe20000010000 */
[----:B------:R-:W-:Y:S01]  /*75a0*/  F2FP.F16.F32.PACK_AB R144, R11, R144 ;  /* 0x000000900b90723e */ /* 0x000fe200000000ff */
[----:B------:R-:W-:Y:S01]  /*75b0*/  FMUL.FTZ R88, R88, R4 ;  /* 0x0000000458587220 */ /* 0x000fe20000410000 */
[----:B--2---:R-:W-:Y:S01]  /*75c0*/  F2FP.F16.F32.PACK_AB R120, R61, R20 ;  /* 0x000000143d78723e */ /* 0x004fe200000000ff */
[----:B------:R-:W-:Y:S01]  /*75d0*/  FADD.FTZ R27, R11, R48 ;  /* 0x000000300b1b7221 */ /* 0x000fe20000010000 */
[--C-:B------:R-:W-:Y:S01]  /*75e0*/  FFMA.FTZ R48, R71, UR23, -R28.reuse ;  /* 0x0000001747307c23 */ /* 0x100fe2000801081c */
[----:B------:R-:W-:Y:S01]  /*75f0*/  FFMA.FTZ R28, R87, UR23, -R28 ;  /* 0x00000017571c7c23 */ /* 0x000fe2000801081c */
[----:B------:R-:W2:Y:S01]  /*7600*/  MUFU.EX2 R5, R85 ;  /* 0x0000005500057308 */ /* 0x000ea20000000800 */
[----:B------:R-:W-:Y:S01]  /*7610*/  FADD.FTZ R52, R146, R27 ;  /* 0x0000001b92347221 */ /* 0x000fe20000010000 */
[----:B------:R-:W-:Y:S01]  /*7620*/  F2FP.F16.F32.PACK_AB R146, R15, R146 ;  /* 0x000000920f92723e */ /* 0x000fe200000000ff */
[----:B------:R-:W-:Y:S01]  /*7630*/  FMUL.FTZ R89, R89, R4 ;  /* 0x0000000459597220 */ /* 0x000fe20000410000 */
[----:B-1----:R-:W-:Y:S01]  /*7640*/  F2FP.F16.F32.PACK_AB R121, R83, R82 ;  /* 0x000000525379723e */ /* 0x002fe200000000ff */
[----:B------:R-:W-:Y:S01]  /*7650*/  FADD.FTZ R27, R15, R52 ;  /* 0x000000340f1b7221 */ /* 0x000fe20000010000 */
[-C--:B------:R-:W-:Y:S01]  /*7660*/  FMUL.FTZ R92, R92, R4.reuse ;  /* 0x000000045c5c7220 */ /* 0x080fe20000410000 */
[----:B------:R-:W-:Y:S01]  /*7670*/  FMUL.FTZ R93, R93, R4 ;  /* 0x000000045d5d7220 */ /* 0x000fe20000410000 */
[----:B------:R-:W1:Y:S01]  /*7680*/  MUFU.EX2 R48, R48 ;  /* 0x0000003000307308 */ /* 0x000e620000000800 */
        /* <DEDUP_REMOVED lines=9> */
[----:B--2---:R-:W-:Y:S01]  /*7720*/  F2FP.F16.F32.PACK_AB R122, R5, R24 ;  /* 0x00000018057a723e */ /* 0x004fe200000000ff */
[----:B------:R-:W-:Y:S01]  /*7730*/  FMUL.FTZ R104, R104, R4 ;  /* 0x0000000468687220 */ /* 0x000fe20000410000 */
[C---:B------:R-:W-:Y:S01]  /*7740*/  F2FP.F16.F32.PACK_AB R142, R29.reuse, R142 ;  /* 0x0000008e1d8e723e */ /* 0x040fe200000000ff */
[----:B------:R-:W-:Y:S01]  /*7750*/  FADD.FTZ R27, R29, R52 ;  /* 0x000000341d1b7221 */ /* 0x000fe20000010000 */
[-C--:B------:R-:W-:Y:S01]  /*7760*/  FMUL.FTZ R105, R105, R4.reuse ;  /* 0x0000000469697220 */ /* 0x080fe20000410000 */
[-C--:B------:R-:W-:Y:S01]  /*7770*/  FMUL.FTZ R108, R108, R4.reuse ;  /* 0x000000046c6c7220 */ /* 0x080fe20000410000 */
[----:B------:R-:W-:Y:S01]  /*7780*/  FMUL.FTZ R109, R109, R4 ;  /* 0x000000046d6d7220 */ /* 0x000fe20000410000 */
[----:B------:R-:W-:Y:S01]  /*7790*/  FADD.FTZ R52, R136, R27 ;  /* 0x0000001b88347221 */ /* 0x000fe20000010000 */
[----:B-1----:R-:W-:Y:S01]  /*77a0*/  FADD.FTZ R30, R48, R3 ;  /* 0x00000003301e7221 */ /* 0x002fe20000010000 */
[C---:B------:R-:W-:Y:S01]  /*77b0*/  F2FP.F16.F32.PACK_AB R136, R25.reuse, R136 ;  /* 0x000000881988723e */ /* 0x040fe200000000ff */
[-C--:B------:R-:W-:Y:S01]  /*77c0*/  FMUL.FTZ R112, R112, R4.reuse ;  /* 0x0000000470707220 */ /* 0x080fe20000410000 */
[----:B------:R-:W-:Y:S01]  /*77d0*/  FADD.FTZ R9, R25, R52 ;  /* 0x0000003419097221 */ /* 0x000fe20000010000 */
[----:B------:R-:W-:Y:S01]  /*77e0*/  FADD.FTZ R3, R125, R30 ;  /* 0x0000001e7d037221 */ /* 0x000fe20000010000 */
[----:B------:R-:W-:Y:S01]  /*77f0*/  F2FP.F16.F32.PACK_AB R131, R48, R131 ;  /* 0x000000833083723e */ /* 0x000fe200000000ff */
[----:B------:R-:W-:Y:S01]  /*7800*/  FMUL.FTZ R113, R113, R4 ;  /* 0x0000000471717220 */ /* 0x000fe20000410000 */
[----:B------:R-:W-:Y:S01]  /*7810*/  FADD.FTZ R26, R138, R9 ;  /* 0x000000098a1a7221 */ /* 0x000fe20000010000 */
[----:B------:R-:W-:Y:S01]  /*7820*/  F2FP.F16.F32.PACK_AB R138, R33, R138 ;  /* 0x0000008a218a723e */ /* 0x000fe200000000ff */
[-C--:B------:R-:W-:Y:S01]  /*7830*/  FMUL.FTZ R116, R116, R4.reuse ;  /* 0x0000000474747220 */ /* 0x080fe20000410000 */
[----:B------:R-:W-:Y:S01]  /*7840*/  FMUL.FTZ R117, R117, R4 ;  /* 0x0000000475757220 */ /* 0x000fe20000410000 */
[----:B------:R-:W-:Y:S01]  /*7850*/  FADD.FTZ R9, R33, R26 ;  /* 0x0000001a21097221 */ /* 0x000fe20000010000 */
[----:B------:R-:W-:Y:S01]  /*7860*/  IMAD.MOV.U32 R7, RZ, RZ, R6 ;  /* 0x000000ffff077224 */ /* 0x000fe200078e0006 */
[----:B------:R-:W1:Y:S02]  /*7870*/  MUFU.EX2 R26, R75 ;  /* 0x0000004b001a7308 */ /* 0x000e640000000800 */
[----:B------:R-:W-:Y:S01]  /*7880*/  FADD.FTZ R32, R132, R9 ;  /* 0x0000000984207221 */ /* 0x000fe20000010000 */
[----:B------:R-:W-:-:S03]  /*7890*/  F2FP.F16.F32.PACK_AB R132, R45, R132 ;  /* 0x000000842d84723e */ /* 0x000fc600000000ff */
[----:B------:R-:W-:-:S04]  /*78a0*/  FADD.FTZ R9, R45, R32 ;  /* 0x000000202d097221 */ /* 0x000fc80000010000 */
[----:B------:R-:W-:Y:S01]  /*78b0*/  FADD.FTZ R32, R134, R9 ;  /* 0x0000000986207221 */ /* 0x000fe20000010000 */
[----:B------:R-:W-:-:S03]  /*78c0*/  F2FP.F16.F32.PACK_AB R134, R37, R134 ;  /* 0x000000862586723e */ /* 0x000fc600000000ff */
[----:B------:R-:W-:Y:S01]  /*78d0*/  FADD.FTZ R9, R37, R32 ;  /* 0x0000002025097221 */ /* 0x000fe20000010000 */
[----:B-1----:R-:W-:-:S03]  /*78e0*/  FADD.FTZ R3, R26, R3 ;  /* 0x000000031a037221 */ /* 0x002fc60000010000 */
[----:B------:R-:W-:Y:S01]  /*78f0*/  FADD.FTZ R32, R8, R9 ;  /* 0x0000000908207221 */ /* 0x000fe20000010000 */
[----:B------:R-:W-:Y:S01]  /*7900*/  F2FP.F16.F32.PACK_AB R125, R26, R125 ;  /* 0x0000007d1a7d723e */ /* 0x000fe200000000ff */
[----:B------:R-:W-:Y:S02]  /*7910*/  FADD.FTZ R3, R78, R3 ;  /* 0x000000034e037221 */ /* 0x000fe40000010000 */
[----:B------:R-:W-:Y:S02]  /*7920*/  FADD.FTZ R9, R41, R32 ;  /* 0x0000002029097221 */ /* 0x000fe40000010000 */
[----:B------:R-:W-:Y:S02]  /*7930*/  FADD.FTZ R3, R79, R3 ;  /* 0x000000034f037221 */ /* 0x000fe40000010000 */
[----:B------:R-:W-:Y:S02]  /*7940*/  FADD.FTZ R32, R10, R9 ;  /* 0x000000090a207221 */ /* 0x000fe40000010000 */
[----:B------:R-:W-:-:S02]  /*7950*/  FADD.FTZ R3, R82, R3 ;  /* 0x0000000352037221 */ /* 0x000fc40000010000 */
[----:B------:R-:W-:Y:S02]  /*7960*/  FADD.FTZ R9, R49, R32 ;  /* 0x0000002031097221 */ /* 0x000fe40000010000 */
[----:B------:R-:W-:Y:S02]  /*7970*/  FADD.FTZ R3, R83, R3 ;  /* 0x0000000353037221 */ /* 0x000fe40000010000 */
[----:B------:R-:W-:Y:S02]  /*7980*/  FADD.FTZ R32, R12, R9 ;  /* 0x000000090c207221 */ /* 0x000fe40000010000 */
[----:B------:R-:W-:Y:S02]  /*7990*/  FADD.FTZ R8, R86, R3 ;  /* 0x0000000356087221 */ /* 0x000fe40000010000 */
[----:B------:R-:W-:-:S04]  /*79a0*/  FADD.FTZ R9, R53, R32 ;  /* 0x0000002035097221 */ /* 0x000fc80000010000 */
[----:B------:R-:W-:-:S04]  /*79b0*/  FADD.FTZ R2, R14, R9 ;  /* 0x000000090e027221 */ /* 0x000fc80000010000 */
[----:B------:R-:W-:-:S04]  /*79c0*/  FADD.FTZ R9, R57, R2 ;  /* 0x0000000239097221 */ /* 0x000fc80000010000 */
[----:B------:R-:W-:-:S04]  /*79d0*/  FADD.FTZ R2, R20, R9 ;  /* 0x0000000914027221 */ /* 0x000fc80000010000 */
[----:B------:R-:W-:-:S04]  /*79e0*/  FADD.FTZ R9, R61, R2 ;  /* 0x000000023d097221 */ /* 0x000fc80000010000 */
[----:B------:R-:W-:-:S04]  /*79f0*/  FADD.FTZ R2, R24, R9 ;  /* 0x0000000918027221 */ /* 0x000fc80000010000 */
[----:B------:R-:W-:Y:S01]  /*7a00*/  FADD.FTZ R3, R5, R2 ;  /* 0x0000000205037221 */ /* 0x000fe20000010000 */
[C---:B------:R-:W-:Y:S01]  /*7a10*/  FADD.FTZ R2, R123.reuse, R8 ;  /* 0x000000087b027221 */ /* 0x040fe20000010000 */
[----:B------:R-:W-:Y:S01]  /*7a20*/  F2FP.F16.F32.PACK_AB R123, R123, R86 ;  /* 0x000000567b7b723e */ /* 0x000fe200000000ff */
[----:B------:R-:W-:Y:S01]  /*7a30*/  IMAD.MOV.U32 R5, RZ, RZ, R0 ;  /* 0x000000ffff057224 */ /* 0x000fe200078e0000 */
[----:B0-----:R-:W-:Y:S06]  /*7a40*/  @P2 BRA `(.L_x_14487) ;  /* 0xffffffe000e42947 */ /* 0x001fec000383ffff */
.L_x_14478:
[----:B------:R-:W-:Y:S06]  /*7a50*/  BAR.ARV 0x8, 0x200 ;  /* 0x0208000000007b1d */ /* 0x000fec0000002000 */
[----:B------:R-:W-:Y:S05]  /*7a60*/  @!P0 BRA `(.L_x_14488) ;  /* 0x0000000000048947 */ /* 0x000fea0003800000 */
[----:B------:R-:W-:Y:S01]  /*7a70*/  BPT.TRAP 0x1 ;  /* 0x000000040000795c */ /* 0x000fe20000300000 */
.L_x_14488:
[----:B------:R-:W-:Y:S01]  /*7a80*/  ULEA UR5, UR39, UR45, 0x3 ;  /* 0x0000002d27057291 */ /* 0x000fe2000f8e183f */
[----:B------:R-:W-:-:S05]  /*7a90*/  IMAD.U32 R4, RZ, RZ, UR37 ;  /* 0x00000025ff047e24 */ /* 0x000fca000f8e00ff */
[----:B------:R-:W-:-:S04]  /*7aa0*/  SHF.L.U32 R4, R4, 0x1f, RZ ;  /* 0x0000001f04047819 */ /* 0x000fc800000006ff */
[----:B------:R0:W1:Y:S01]  /*7ab0*/  SYNCS.PHASECHK.TRANS64.TRYWAIT P2, [UR5+0x16850], R4 ;  /* 0x01685004ff0075a7 */ /* 0x0000620008040145 */
[----:B------:R-:W-:Y:S05]  /*7ac0*/  @!P0 BRA `(.L_x_14489) ;  /* 0x0000000000048947 */ /* 0x000fea0003800000 */
[----:B------:R-:W-:Y:S01]  /*7ad0*/  BPT.TRAP 0x1 ;  /* 0x000000040000795c */ /* 0x000fe20000300000 */
.L_x_14489:
[----:B-1----:R-:W-:Y:S05]  /*7ae0*/  @P2 BRA `(.L_x_14490) ;  /* 0x0000000000082947 */ /* 0x002fea0003800000 */
[----:B------:R-:W1:Y:S02]  /*7af0*/  SYNCS.PHASECHK.TRANS64.TRYWAIT P0, [UR5+0x16850], R4 ;  /* 0x01685004ff0075a7 */ /* 0x000e640008000145 */
[----:B-1----:R-:W-:Y:S05]  /*7b00*/  @!P0 BRA `(.L_x_14491) ;  /* 0x0000005800c48947 */ /* 0x002fea0003800000 */
.L_x_14490:
[----:B------:R-:W-:Y:S01]  /*7b10*/  UIADD3 UR45, UR45, 0x400, URZ ;  /* 0x000004002d2d7890 */ /* 0x000fe2000fffe03f */
[----:B------:R-:W-:Y:S01]  /*7b20*/  WARPGROUP.ARRIVE ;  /* 0x00000000000079c5 */ /* 0x000fe20000000000 */
[----:B------:R-:W-:Y:S01]  /*7b30*/  UMOV UR7, 0x40000040 ;  /* 0x4000004000077882 */ /* 0x000fe20000000000 */
[----:B01----:R-:W0:Y:S01]  /*7b40*/  SHFL.BFLY PT, R4, R3, 0x2, 0x1f ;  /* 0x0c401f0003047f89 */ /* 0x003e2200000e0000 */
[----:B------:R-:W-:Y:S01]  /*7b50*/  USHF.R.U32.HI UR45, URZ, 0x4, UR45 ;  /* 0x000000043f2d7899 */ /* 0x000fe2000801162d */
[----:B------:R-:W-:Y:S01]  /*7b60*/  IMAD.U32 R11, RZ, RZ, UR5 ;  /* 0x00000005ff0b7e24 */ /* 0x000fe2000f8e00ff */
[----:B------:R-:W-:Y:S01]  /*7b70*/  UIADD3 UR36, UR36, 0x1, URZ ;  /* 0x0000000124247890 */ /* 0x000fe2000fffe03f */
[----:B------:R-:W1:Y:S01]  /*7b80*/  SHFL.BFLY PT, R5, R2, 0x2, 0x1f ;  /* 0x0c401f0002057f89 */ /* 0x000e6200000e0000 */
[----:B------:R-:W-:Y:S01]  /*7b90*/  ULOP3.LUT UR4, UR45, 0x3fff, URZ, 0xc0, !UPT ;  /* 0x00003fff2d047892 */ /* 0x000fe2000f8ec03f */
[----:B------:R-:W-:Y:S02]  /*7ba0*/  IMAD.U32 R12, RZ, RZ, UR23 ;  /* 0x00000017ff0c7e24 */ /* 0x000fe4000f8e00ff */
[----:B------:R-:W-:Y:S01]  /*7bb0*/  IMAD.MOV.U32 R27, RZ, RZ, -0x800000 ;  /* 0xff800000ff1b7424 */ /* 0x000fe200078e00ff */
[----:B------:R-:W-:Y:S01]  /*7bc0*/  ULEA UR4, UR39, UR4, 0xa ;  /* 0x0000000427047291 */ /* 0x000fe2000f8e503f */
[----:B------:R-:W-:Y:S01]  /*7bd0*/  IMAD.MOV.U32 R26, RZ, RZ, -0x800000 ;  /* 0xff800000ff1a7424 */ /* 0x000fe200078e00ff */
[----:B------:R-:W-:-:S04]  /*7be0*/  UIADD3 UR39, UR39, 0x1, URZ ;  /* 0x0000000127277890 */ /* 0x000fc8000fffe03f */
[----:B------:R-:W-:Y:S01]  /*7bf0*/  UISETP.NE.AND UP0, UPT, UR39, 0x2, UPT ;  /* 0x000000022700788c */ /* 0x000fe2000bf05270 */
[----:B------:R-:W-:Y:S02]  /*7c00*/  UMOV UR6, UR4 ;  /* 0x0000000400067c82 */ /* 0x000fe40008000000 */
[----:B------:R-:W-:Y:S01]  /*7c10*/  HGMMA.64x64x16.F32 R88, R148, gdesc[UR4].tnspB, R88, gsb0 ;  /* 0x40e0000494587df0 */ /* 0x000fe20008000858 */
[----:B------:R-:W-:Y:S01]  /*7c20*/  UIADD3 UR6, UR4, 0x80, URZ ;  /* 0x0000008004067890 */ /* 0x000fe2000fffe03f */
[----:B------:R-:W-:Y:S01]  /*7c30*/  UMOV UR7, 0x40000040 ;  /* 0x4000004000077882 */ /* 0x000fe20000000000 */
[----:B------:R-:W-:Y:S01]  /*7c40*/  USEL UR39, UR39, URZ, UP0 ;  /* 0x0000003f27277287 */ /* 0x000fe20008000000 */
[----:B0-----:R-:W-:Y:S01]  /*7c50*/  FADD.FTZ R4, R4, R3 ;  /* 0x0000000304047221 */ /* 0x001fe20000010000 */
[----:B------:R-:W-:Y:S02]  /*7c60*/  IMAD.U32 R3, RZ, RZ, UR23 ;  /* 0x00000017ff037e24 */ /* 0x000fe4000f8e00ff */
[----:B-1----:R-:W-:Y:S01]  /*7c70*/  FADD.FTZ R7, R5, R2 ;  /* 0x0000000205077221 */ /* 0x002fe20000010000 */
[----:B------:R-:W-:Y:S01]  /*7c80*/  IMAD.MOV.U32 R2, RZ, RZ, RZ ;  /* 0x000000ffff027224 */ /* 0x000fe200078e00ff */
[----:B------:R-:W0:Y:S04]  /*7c90*/  SHFL.BFLY PT, R5, R4, 0x1, 0x1f ;  /* 0x0c201f0004057f89 */ /* 0x000e2800000e0000 */
[----:B------:R-:W1:Y:S01]  /*7ca0*/  SHFL.BFLY PT, R8, R7, 0x1, 0x1f ;  /* 0x0c201f0007087f89 */ /* 0x000e6200000e0000 */
[----:B0-----:R-:W-:Y:S01]  /*7cb0*/  FADD.FTZ R9, R4, R5 ;  /* 0x0000000504097221 */ /* 0x001fe20000010000 */
[----:B-1----:R-:W-:-:S04]  /*7cc0*/  FADD.FTZ R10, R7, R8 ;  /* 0x00000008070a7221 */ /* 0x002fc80000010000 */
[----:B------:R-:W-:Y:S01]  /*7cd0*/  FSETP.NE.FTZ.AND P0, PT, R9, RZ, PT ;  /* 0x000000ff0900720b */ /* 0x000fe20003f15000 */
[----:B------:R-:W-:Y:S01]  /*7ce0*/  IMAD.MOV.U32 R7, RZ, RZ, RZ ;  /* 0x000000ffff077224 */ /* 0x000fe200078e00ff */
[----:B------:R-:W-:-:S11]  /*7cf0*/  FSETP.NE.FTZ.AND P2, PT, R10, RZ, PT ;  /* 0x000000ff0a00720b */ /* 0x000fd60003f55000 */
[----:B------:R-:W0:Y:S01]  /*7d00*/  @P0 MUFU.LG2 R5, R9 ;  /* 0x0000000900050308 */ /* 0x000e220000000c00 */
[----:B------:R-:W-:Y:S01]  /*7d10*/  @P0 FMUL.FTZ R3, R3, 0.69314718246459960938 ;  /* 0x3f31721803030820 */ /* 0x000fe20000410000 */
[----:B------:R-:W-:-:S06]  /*7d20*/  @P2 FMUL.FTZ R12, R12, 0.69314718246459960938 ;  /* 0x3f3172180c0c2820 */ /* 0x000fcc0000410000 */
        /* <DEDUP_REMOVED lines=8> */
[----:B-1----:R-:W-:Y:S01]  /*7db0*/  @P2 FMUL.FTZ R5, R8, 0.69314718246459960938 ;  /* 0x3f31721808052820 */ /* 0x002fe20000410000 */
[----:B------:R-:W-:-:S03]  /*7dc0*/  @!P1 VIADD R8, R11, 0x16860 ;  /* 0x000168600b089836 */ /* 0x000fc60000000000 */
[----:B------:R-:W-:Y:S01]  /*7dd0*/  @P2 FFMA.FTZ R26, R12, R0, R5 ;  /* 0x000000000c1a2223 */ /* 0x000fe20000010005 */
[----:B------:R-:W-:Y:S01]  /*7de0*/  HGMMA.64x64x16.F32 R88, R144, gdesc[UR4].tnspB, R88, gsb0 ;  /* 0x40e0000490587df0 */ /* 0x000fe20008000858 */
[----:B------:R-:W-:Y:S01]  /*7df0*/  UIADD3 UR6, UR4, 0x100, URZ ;  /* 0x0000010004067890 */ /* 0x000fe2000fffe03f */
[----:B------:R-:W-:Y:S01]  /*7e00*/  @!P1 PRMT R8, RZ, 0x654, R8 ;  /* 0x00000654ff089816 */ /* 0x000fe20000000008 */
        /* <DEDUP_REMOVED lines=66> */
.L_x_14461:
        /* <DEDUP_REMOVED lines=9> */
[----:B------:R-:W0:Y:S01]  /*82c0*/  LDC R32, c[0x0][0xbe8] ;  /* 0x0002fa00ff207b82 */ /* 0x000e220000000800 */
[----:B------:R-:W1:Y:S01]  /*82d0*/  S2R R5, SR_SWINHI ;  /* 0x0000000000057919 */ /* 0x000e620000002f00 */
[----:B------:R-:W-:Y:S01]  /*82e0*/  USHF.R.S32.HI UR12, URZ, 0x1f, UR43 ;  /* 0x0000001f3f0c7899 */ /* 0x000fe2000801142b */
[----:B------:R-:W-:Y:S01]  /*82f0*/  VIADD R37, R17, UR41 ;  /* 0x0000002911257c36 */ /* 0x000fe20008000000 */
[----:B------:R-:W-:Y:S01]  /*8300*/  ULDC.64 UR8, c[0x0][0xb90] ;  /* 0x0002e40000087ab9 */ /* 0x000fe20000000a00 */
[----:B------:R-:W-:Y:S01]  /*8310*/  USHF.R.S32.HI UR13, URZ, 0x1f, UR42 ;  /* 0x0000001f3f0d7899 */ /* 0x000fe2000801142a */
[----:B------:R-:W-:Y:S01]  /*8320*/  F2FP.F16.F32.PACK_AB R112, R113, R112 ;  /* 0x000000707170723e */ /* 0x000fe200000000ff */
[----:B------:R-:W-:Y:S01]  /*8330*/  UIMAD UR5, UR12, UR8, URZ ;  /* 0x000000080c0572a4 */ /* 0x000fe2000f8e023f */
[----:B------:R-:W-:Y:S01]  /*8340*/  IMAD.MOV.U32 R28, RZ, RZ, R37 ;  /* 0x000000ffff1c7224 */ /* 0x000fe200078e0025 */
        /* <DEDUP_REMOVED lines=13> */
[----:B------:R-:W-:Y:S01]  /*8420*/  F2FP.F16.F32.PACK_AB R115, R119, R118 ;  /* 0x000000767773723e */ /* 0x000fe200000000ff */
[----:B------:R-:W-:Y:S01]  /*8430*/  ULDC UR5, c[0x0][0xa88] ;  /* 0x0002a20000057ab9 */ /* 0x000fe20000000800 */
[----:B------:R-:W-:Y:S01]  /*8440*/  BAR.SYNC.DEFER_BLOCKING 0x1, 0x180 ;  /* 0x0046000000007b1d */ /* 0x000fe20000010000 */
[----:B0-----:R-:W-:Y:S01]  /*8450*/  ISETP.NE.AND P1, PT, R32, 0x1, PT ;  /* 0x000000012000780c */ /* 0x001fe20003f25270 */
[----:B------:R-:W-:-:S04]  /*8460*/  IMAD.U32 R34, RZ, RZ, UR8 ;  /* 0x00000008ff227e24 */ /* 0x000fc8000f8e00ff */
[----:B------:R-:W-:Y:S01]  /*8470*/  ULDC.64 UR8, c[0x0][0xae8] ;  /* 0x0002ba0000087ab9 */ /* 0x000fe20000000a00 */
[----:B------:R-:W-:Y:S01]  /*8480*/  ULDC.64 UR10, c[0x0][0xaf0] ;  /* 0x0002bc00000a7ab9 */ /* 0x000fe20000000a00 */
[----:B------:R-:W-:Y:S02]  /*8490*/  MOV R2, R0 ;  /* 0x0000000000027202 */ /* 0x000fe40000000f00 */
[----:B-1----:R-:W-:Y:S01]  /*84a0*/  MOV R3, R5 ;  /* 0x0000000500037202 */ /* 0x002fe20000000f00 */
[----:B------:R-:W-:-:S03]  /*84b0*/  IMAD R5, R22, 0x40, R19 ;  /* 0x0000004016057824 */ /* 0x000fc600078e0213 */
[----:B------:R-:W0:Y:S01]  /*84c0*/  @P1 LDC R20, c[0x0][0xbec] ;  /* 0x0002fb00ff141b82 */ /* 0x000e220000000800 */
[----:B------:R-:W-:-:S04]  /*84d0*/  IMAD.WIDE R10, R155, 0x2, R2 ;  /* 0x000000029b0a7825 */ /* 0x000fc800078e0202 */
[----:B------:R-:W-:Y:S01]  /*84e0*/  IMAD.WIDE R2, R5, 0x2, R2 ;  /* 0x0000000205027825 */ /* 0x000fe200078e0202 */
[C---:B------:R-:W-:Y:S02]  /*84f0*/  LOP3.LUT R4, R10.reuse, 0x380, RZ, 0xc0, !PT ;  /* 0x000003800a047812 */ /* 0x040fe400078ec0ff */
[----:B------:R-:W1:Y:S01]  /*8500*/  @P1 LDC R35, c[0x0][0xbf0] ;  /* 0x0002fc00ff231b82 */ /* 0x000e620000000800 */
[----:B------:R-:W-:Y:S02]  /*8510*/  IADD3 R33, P0, R10, 0x60, RZ ;  /* 0x000000600a217810 */ /* 0x000fe40007f1e0ff */
[----:B------:R-:W-:Y:S02]  /*8520*/  SHF.R.U64 R5, R4, 0x3, RZ ;  /* 0x0000000304057819 */ /* 0x000fe400000012ff */
[----:B------:R-:W-:Y:S01]  /*8530*/  LOP3.LUT R4, R33, 0x380, RZ, 0xc0, !PT ;  /* 0x0000038021047812 */ /* 0x000fe200078ec0ff */
[----:B------:R-:W-:Y:S01]  /*8540*/  IMAD.X R9, RZ, RZ, R11, P0 ;  /* 0x000000ffff097224 */ /* 0x000fe200000e060b */
[----:B------:R-:W-:-:S02]  /*8550*/  IADD3 R31, P2, R10, 0x40, RZ ;  /* 0x000000400a1f7810 */ /* 0x000fc40007f5e0ff */
[----:B------:R-:W-:Y:S02]  /*8560*/  SHF.R.U64 R4, R4, 0x3, RZ ;  /* 0x0000000304047819 */ /* 0x000fe400000012ff */
[----:B------:R-:W-:Y:S01]  /*8570*/  IADD3 R29, P3, R10, 0x20, RZ ;  /* 0x000000200a1d7810 */ /* 0x000fe20007f7e0ff */
[----:B------:R-:W-:Y:S01]  /*8580*/  IMAD.X R7, RZ, RZ, R11, P2 ;  /* 0x000000ffff077224 */ /* 0x000fe200010e060b */
[----:B------:R-:W-:Y:S02]  /*8590*/  LOP3.LUT R6, R31, 0x380, RZ, 0xc0, !PT ;  /* 0x000003801f067812 */ /* 0x000fe400078ec0ff */
[----:B------:R-:W-:Y:S01]  /*85a0*/  LOP3.LUT R8, R4, R33, RZ, 0x3c, !PT ;  /* 0x0000002104087212 */ /* 0x000fe200078e3cff */
[----:B0-----:R-:W-:Y:S01]  /*85b0*/  @P1 IMAD.HI.U32 R20, R37, R20, RZ ;  /* 0x0000001425141227 */ /* 0x001fe200078e00ff */
[----:B------:R-:W-:Y:S02]  /*85c0*/  SHF.R.U64 R6, R6, 0x3, RZ ;  /* 0x0000000306067819 */ /* 0x000fe400000012ff */
[----:B------:R-:W-:-:S02]  /*85d0*/  LOP3.LUT R4, R29, 0x380, RZ, 0xc0, !PT ;  /* 0x000003801d047812 */ /* 0x000fc400078ec0ff */
[----:B------:R-:W-:Y:S02]  /*85e0*/  LOP3.LUT R6, R6, R31, RZ, 0x3c, !PT ;  /* 0x0000001f06067212 */ /* 0x000fe400078e3cff */
[----:B------:R-:W-:Y:S02]  /*85f0*/  SHF.R.U64 R4, R4, 0x3, RZ ;  /* 0x0000000304047819 */ /* 0x000fe400000012ff */
[----:B------:R-:W-:Y:S02]  /*8600*/  IADD3 R31, P2, R2, 0x3000, RZ ;  /* 0x00003000021f7810 */ /* 0x000fe40007f5e0ff */
[----:B------:R-:W-:Y:S02]  /*8610*/  LOP3.LUT R4, R4, R29, RZ, 0x3c, !PT ;  /* 0x0000001d04047212 */ /* 0x000fe400078e3cff */
[----:B------:R-:W-:Y:S01]  /*8620*/  LOP3.LUT R29, R31, 0x380, RZ, 0xc0, !PT ;  /* 0x000003801f1d7812 */ /* 0x000fe200078ec0ff */
[----:B------:R-:W-:Y:S01]  /*8630*/  IMAD.X R21, RZ, RZ, R3, P2 ;  /* 0x000000ffff157224 */ /* 0x000fe200010e0603 */
[----:B-1----:R-:W-:-:S02]  /*8640*/  @P1 SHF.R.U32.HI R28, RZ, R35, R20 ;  /* 0x00000023ff1c1219 */ /* 0x002fc40000011614 */
[----:B------:R-:W-:Y:S02]  /*8650*/  SHF.R.U64 R20, R29, 0x3, RZ ;  /* 0x000000031d147819 */ /* 0x000fe400000012ff */
[----:B------:R-:W-:Y:S01]  /*8660*/  LOP3.LUT R10, R5, R10, RZ, 0x3c, !PT ;  /* 0x0000000a050a7212 */ /* 0x000fe200078e3cff */
[--C-:B------:R-:W-:Y:S01]  /*8670*/  IMAD.MOV R29, RZ, RZ, -R28.reuse ;  /* 0x000000ffff1d7224 */ /* 0x100fe200078e0a1c */
[----:B------:R-:W-:Y:S01]  /*8680*/  LOP3.LUT R20, R20, R31, RZ, 0x3c, !PT ;  /* 0x0000001f14147212 */ /* 0x000fe200078e3cff */
[----:B------:R-:W-:Y:S01]  /*8690*/  IMAD.X R5, RZ, RZ, R11, P3 ;  /* 0x000000ffff057224 */ /* 0x000fe200018e060b */
[----:B------:R-:W-:Y:S01]  /*86a0*/  MOV R31, R10 ;  /* 0x0000000a001f7202 */ /* 0x000fe20000000f00 */
[----:B------:R-:W-:Y:S01]  /*86b0*/  IMAD R29, R32, R29, R37 ;  /* 0x0000001d201d7224 */ /* 0x000fe200078e0225 */
[----:B------:R-:W-:Y:S02]  /*86c0*/  SHF.R.S32.HI R11, RZ, 0x1f, R28 ;  /* 0x0000001fff0b7819 */ /* 0x000fe4000001141c */
[----:B------:R-:W-:-:S02]  /*86d0*/  IADD3 R10, P0, R28, UR6, RZ ;  /* 0x000000061c0a7c10 */ /* 0x000fc4000ff1e0ff */
[----:B------:R-:W-:Y:S02]  /*86e0*/  IADD3 R33, P3, R2, 0x1800, RZ ;  /* 0x0000180002217810 */ /* 0x000fe40007f7e0ff */
[----:B------:R-:W-:Y:S02]  /*86f0*/  SHF.R.S32.HI R30, RZ, 0x1f, R29 ;  /* 0x0000001fff1e7819 */ /* 0x000fe4000001141d */
[----:B------:R-:W-:Y:S01]  /*8700*/  IADD3.X R11, R11, UR7, R34, P0, !PT ;  /* 0x000000070b0b7c10 */ /* 0x000fe200087fe422 */
[----:B------:R-:W-:Y:S01]  /*8710*/  ULDC.64 UR6, c[0x0][0xb88] ;  /* 0x0002e20000067ab9 */ /* 0x000fe20000000a00 */
[----:B------:R-:W-:Y:S01]  /*8720*/  LOP3.LUT R24, R33, 0x380, RZ, 0xc0, !PT ;  /* 0x0000038021187812 */ /* 0x000fe200078ec0ff */
[----:B------:R-:W-:Y:S01]  /*8730*/  IMAD.X R25, RZ, RZ, R3, P3 ;  /* 0x000000ffff197224 */ /* 0x000fe200018e0603 */
[----:B------:R-:W-:Y:S01]  /*8740*/  MOV R28, R8 ;  /* 0x00000008001c7202 */ /* 0x000fe20000000f00 */
[----:B------:R-:W-:Y:S01]  /*8750*/  IMAD R8, R30, UR6, RZ ;  /* 0x000000061e087c24 */ /* 0x000fe2000f8e02ff */
[----:B------:R-:W-:Y:S01]  /*8760*/  MOV R30, R6 ;  /* 0x00000006001e7202 */ /* 0x000fe20000000f00 */
[----:B------:R-:W-:Y:S01]  /*8770*/  IMAD.WIDE.U32 R6, R29, UR6, R10 ;  /* 0x000000061d067c25 */ /* 0x000fe2000f8e000a */
[----:B------:R-:W-:-:S02]  /*8780*/  SHF.R.U64 R24, R24, 0x3, RZ ;  /* 0x0000000318187819 */ /* 0x000fc400000012ff */
[----:B------:R-:W-:Y:S01]  /*8790*/  LOP3.LUT P0, RZ, R152, 0x3, RZ, 0xc0, !PT ;  /* 0x0000000398ff7812 */ /* 0x000fe2000780c0ff */
[----:B------:R-:W-:Y:S01]  /*87a0*/  IMAD R29, R29, UR7, R8 ;  /* 0x000000071d1d7c24 */ /* 0x000fe2000f8e0208 */
[----:B------:R-:W-:Y:S01]  /*87b0*/  LOP3.LUT R24, R24, R33, RZ, 0x3c, !PT ;  /* 0x0000002118187212 */ /* 0x000fe200078e3cff */
[----:B------:R-:W-:Y:S01]  /*87c0*/  VIADD R10, R154, UR41 ;  /* 0x000000299a0a7c36 */ /* 0x000fe20008000000 */
[----:B------:R-:W-:Y:S01]  /*87d0*/  ULDC.64 UR6, c[0x0][0xb50] ;  /* 0x0002d40000067ab9 */ /* 0x000fe20000000a00 */
[----:B------:R-:W-:Y:S01]  /*87e0*/  IMAD R33, R32, UR5, RZ ;  /* 0x0000000520217c24 */ /* 0x000fe2000f8e02ff */
[----:B------:R-:W-:Y:S01]  /*87f0*/  LEA R34, P5, R6, UR6, 0x2 ;  /* 0x0000000606227c11 */ /* 0x000fe2000f8a10ff */
[----:B------:R-:W-:Y:S01]  /*8800*/  IMAD.IADD R7, R7, 0x1, R29 ;  /* 0x0000000107077824 */ /* 0x000fe200078e021d */
[----:B------:R-:W-:Y:S01]  /*8810*/  MOV R29, R4 ;  /* 0x00000004001d7202 */ /* 0x000fe20000000f00 */
[C---:B------:R-:W-:Y:S01]  /*8820*/  VIADD R8, R10.reuse, 0x8 ;  /* 0x000000080a087836 */ /* 0x040fe20000000000 */
[----:B------:R-:W-:Y:S01]  /*8830*/  ISETP.GE.OR P4, PT, R10, R33, P0 ;  /* 0x000000210a00720c */ /* 0x000fe20000786670 */
[----:B------:R-:W-:Y:S01]  /*8840*/  SHFL.IDX PT, R36, R34, RZ, 0x1c1f ;  /* 0x001c1fff22247589 */ /* 0x000fe200000e0000 */
[----:B------:R-:W-:-:S02]  /*8850*/  LEA.HI.X R35, R6, UR7, R7, 0x2, P5 ;  /* 0x0000000706237c11 */ /* 0x000fc4000a8f1407 */
[----:B------:R-:W-:Y:S01]  /*8860*/  ISETP.GE.OR P0, PT, R8, R33, P0 ;  /* 0x000000210800720c */ /* 0x000fe20000706670 */
[----:B------:R-:W-:Y:S01]  /*8870*/  SHFL.IDX PT, R38, R34, 0x1, 0x1c1f ;  /* 0x003c1f0022267f89 */ /* 0x000fe200000e0000 */
[----:B------:R-:W-:Y:S02]  /*8880*/  F2FP.F16.F32.PACK_AB R4, R89, R88 ;  /* 0x000000585904723e */ /* 0x000fe400000000ff */
[----:B------:R-:W-:Y:S01]  /*8890*/  F2FP.F16.F32.PACK_AB R5, R91, R90 ;  /* 0x0000005a5b05723e */ /* 0x000fe200000000ff */
[----:B------:R-:W0:Y:S01]  /*88a0*/  SHFL.IDX PT, R37, R35, RZ, 0x1c1f ;  /* 0x001c1fff23257589 */ /* 0x000e2200000e0000 */
[----:B------:R-:W-:Y:S02]  /*88b0*/  F2FP.F16.F32.PACK_AB R6, R93, R92 ;  /* 0x0000005c5d06723e */ /* 0x000fe400000000ff */
[----:B------:R-:W-:Y:S01]  /*88c0*/  F2FP.F16.F32.PACK_AB R7, R95, R94 ;  /* 0x0000005e5f07723e */ /* 0x000fe200000000ff */
[----:B------:R1:W2:Y:S01]  /*88d0*/  SHFL.IDX PT, R39, R35, 0x1, 0x1c1f ;  /* 0x003c1f0023277f89 */ /* 0x0002a200000e0000 */
[----:B------:R-:W-:-:S02]  /*88e0*/  F2FP.F16.F32.PACK_AB R8, R97, R96 ;  /* 0x000000606108723e */ /* 0x000fc400000000ff */
[----:B------:R-:W-:Y:S01]  /*88f0*/  F2FP.F16.F32.PACK_AB R9, R99, R98 ;  /* 0x000000626309723e */ /* 0x000fe200000000ff */
[----:B------:R3:W-:Y:S01]  /*8900*/  STSM.16.M88.4 [R31], R4 ;  /* 0x000000041f007844 */ /* 0x0007e20000000200 */
[----:B------:R-:W-:Y:S02]  /*8910*/  F2FP.F16.F32.PACK_AB R10, R101, R100 ;  /* 0x00000064650a723e */ /* 0x000fe400000000ff */
[----:B------:R-:W-:Y:S02]  /*8920*/  F2FP.F16.F32.PACK_AB R11, R103, R102 ;  /* 0x00000066670b723e */ /* 0x000fe400000000ff */
[----:B-1----:R-:W-:-:S03]  /*8930*/  LOP3.LUT R35, R2, 0x380, RZ, 0xc0, !PT ;  /* 0x0000038002237812 */ /* 0x002fc600078ec0ff */
[----:B------:R1:W-:Y:S01]  /*8940*/  STSM.16.M88.4 [R29], R8 ;  /* 0x000000081d007844 */ /* 0x0003e20000000200 */
[----:B------:R-:W-:-:S03]  /*8950*/  SHF.R.U64 R35, R35, 0x3, RZ ;  /* 0x0000000323237819 */ /* 0x000fc600000012ff */
[----:B------:R-:W-:Y:S01]  /*8960*/  STSM.16.M88.4 [R30], R12 ;  /* 0x0000000c1e007844 */ /* 0x000fe20000000200 */
[----:B------:R-:W-:Y:S01]  /*8970*/  LOP3.LUT R34, R35, R2, RZ, 0x3c, !PT ;  /* 0x0000000223227212 */ /* 0x000fe200078e3cff */
[----:B------:R-:W-:Y:S02]  /*8980*/  IMAD.MOV.U32 R35, RZ, RZ, R3 ;  /* 0x000000ffff237224 */ /* 0x000fe400078e0003 */
[----:B------:R-:W-:Y:S01]  /*8990*/  STSM.16.M88.4 [R28], R112 ;  /* 0x000000701c007844 */ /* 0x000fe20000000200 */
[----:B------:R-:W-:Y:S06]  /*89a0*/  BAR.SYNC.DEFER_BLOCKING 0x1, 0x180 ;  /* 0x0046000000007b1d */ /* 0x000fec0000010000 */
[----:B0-----:R0:W-:Y:S04]  /*89b0*/  @!P4 ST.E desc[UR46][R36.64], R27 ;  /* 0x0000001b2400c985 */ /* 0x0011e8000c10192e */
[----:B--2---:R2:W-:Y:S04]  /*89c0*/  @!P0 ST.E desc[UR46][R38.64], R26 ;  /* 0x0000001a26008985 */ /* 0x0045e8000c10192e */
[----:B---3--:R-:W3:Y:S04]  /*89d0*/  LD.E.128 R4, desc[UR46][R34.64] ;  /* 0x0000002e22047980 */ /* 0x008ee8000c101d00 */
[----:B-1----:R1:W4:Y:S01]  /*89e0*/  LD.E.128 R8, desc[UR46][R24.64] ;  /* 0x0000002e18087980 */ /* 0x002322000c101d00 */
[----:B0-----:R-:W0:Y:S03]  /*89f0*/  @P1 LDC R27, c[0x0][0xbf0] ;  /* 0x0002fc00ff1b1b82 */ /* 0x001e260000000800 */
[----:B------:R2:W4:Y:S01]  /*8a00*/  LD.E.128 R28, desc[UR46][R20.64] ;  /* 0x0000002e141c7980 */ /* 0x000522000c101d00 */
[----:B------:R-:W-:-:S04]  /*8a10*/  IADD3 R15, P0, R2, 0x4800, RZ ;  /* 0x00004800020f7810 */ /* 0x000fc80007f1e0ff */
[----:B------:R-:W-:Y:S01]  /*8a20*/  LOP3.LUT R2, R15, 0x380, RZ, 0xc0, !PT ;  /* 0x000003800f027812 */ /* 0x000fe200078ec0ff */
[----:B------:R-:W-:Y:S02]  /*8a30*/  IMAD.X R13, RZ, RZ, R3, P0 ;  /* 0x000000ffff0d7224 */ /* 0x000fe400000e0603 */
[----:B------:R-:W0:Y:S01]  /*8a40*/  @P1 LDC R3, c[0x0][0xbec] ;  /* 0x0002fb00ff031b82 */ /* 0x000e220000000800 */
[----:B------:R-:W-:Y:S01]  /*8a50*/  SHF.R.U64 R2, R2, 0x3, RZ ;  /* 0x0000000302027819 */ /* 0x000fe200000012ff */
[----:B------:R-:W-:-:S03]  /*8a60*/  UIMAD UR5, UR12, UR8, URZ ;  /* 0x000000080c0572a4 */ /* 0x000fc6000f8e023f */
[----:B------:R-:W-:Y:S01]  /*8a70*/  LOP3.LUT R12, R2, R15, RZ, 0x3c, !PT ;  /* 0x0000000f020c7212 */ /* 0x000fe200078e3cff */
[----:B------:R-:W-:Y:S01]  /*8a80*/  IMAD R2, R18, 0x30, R22 ;  /* 0x0000003012027824 */ /* 0x000fe200078e0216 */
[----:B------:R-:W-:-:S03]  /*8a90*/  UIMAD.WIDE.U32 UR6, UR43, UR8, URZ ;  /* 0x000000082b0672a5 */ /* 0x000fc6000f8e003f */
[----:B-1----:R-:W-:Y:S01]  /*8aa0*/  VIADD R24, R2, UR41 ;  /* 0x0000002902187c36 */ /* 0x002fe20008000000 */
[----:B------:R-:W-:Y:S01]  /*8ab0*/  UIMAD UR5, UR43, UR9, UR5 ;  /* 0x000000092b0572a4 */ /* 0x000fe2000f8e0205 */
[----:B------:R-:W5:Y:S01]  /*8ac0*/  LD.E.128 R12, desc[UR46][R12.64] ;  /* 0x0000002e0c0c7980 */ /* 0x000f62000c101d00 */
[----:B------:R-:W-:Y:S01]  /*8ad0*/  UIMAD UR8, UR13, UR10, URZ ;  /* 0x0000000a0d0872a4 */ /* 0x000fe2000f8e023f */
[----:B--2---:R-:W-:Y:S01]  /*8ae0*/  IMAD.MOV.U32 R21, RZ, RZ, R24 ;  /* 0x000000ffff157224 */ /* 0x004fe200078e0018 */
[----:B------:R-:W-:Y:S01]  /*8af0*/  UIADD3 UR7, UR7, UR5, URZ ;  /* 0x0000000507077290 */ /* 0x000fe2000fffe03f */
[----:B------:R-:W-:Y:S01]  /*8b00*/  @!PT LDS RZ, [RZ] ;  /* 0x00000000fffff984 */ /* 0x000fe20000000800 */
[----:B------:R-:W-:Y:S01]  /*8b10*/  @!PT LDS RZ, [RZ] ;  /* 0x00000000fffff984 */ /* 0x000fe20000000800 */
[----:B------:R-:W-:Y:S01]  /*8b20*/  @!PT LDS RZ, [RZ] ;  /* 0x00000000fffff984 */ /* 0x000fe20000000800 */
[----:B------:R-:W-:Y:S01]  /*8b30*/  @!PT LDS RZ, [RZ] ;  /* 0x00000000fffff984 */ /* 0x000fe20000000800 */
[----:B------:R1:W-:Y:S06]  /*8b40*/  MEMBAR.ALL.CTA ;  /* 0x0000000000007992 */ /* 0x0003ec0000008000 */
[----:B-1----:R-:W1:Y:S01]  /*8b50*/  FENCE.VIEW.ASYNC.S ;  /* 0x00000000000073c6 */ /* 0x002e620000000000 */
[----:B------:R-:W-:Y:S01]  /*8b60*/  UIMAD UR5, UR42, UR11, UR8 ;  /* 0x0000000b2a0572a4 */ /* 0x000fe2000f8e0208 */
[----:B------:R-:W-:Y:S01]  /*8b70*/  VIADD R0, R0, 0x16820 ;  /* 0x0001682000007836 */ /* 0x000fe20000000000 */
[----:B------:R-:W-:-:S03]  /*8b80*/  UIMAD.WIDE.U32 UR42, UR42, UR10, UR6 ;  /* 0x0000000a2a2a72a5 */ /* 0x000fc6000f8e0006 */
[----:B------:R-:W-:Y:S01]  /*8b90*/  ULDC.64 UR6, c[0x0][0xae0] ;  /* 0x0002b80000067ab9 */ /* 0x000fe20000000a00 */
[----:B------:R-:W-:Y:S01]  /*8ba0*/  UIADD3 UR5, UR43, UR5, URZ ;  /* 0x000000052b057290 */ /* 0x000fe2000fffe03f */
[----:B0-----:R-:W-:Y:S01]  /*8bb0*/  @P1 IMAD.HI.U32 R2, R24, R3, RZ ;  /* 0x0000000318021227 */ /* 0x001fe200078e00ff */
[----:B------:R-:W-:-:S03]  /*8bc0*/  PRMT R0, RZ, 0x654, R0 ;  /* 0x00000654ff007816 */ /* 0x000fc60000000000 */
[----:B------:R-:W-:Y:S01]  /*8bd0*/  IMAD.U32 R3, RZ, RZ, UR43 ;  /* 0x0000002bff037e24 */ /* 0x000fe2000f8e00ff */
[----:B------:R-:W-:Y:S01]  /*8be0*/  @P1 SHF.R.U32.HI R21, RZ, R27, R2 ;  /* 0x0000001bff151219 */ /* 0x000fe20000011602 */
[----:B------:R-:W-:Y:S02]  /*8bf0*/  IMAD.U32 R2, RZ, RZ, UR42 ;  /* 0x0000002aff027e24 */ /* 0x000fe4000f8e00ff */
[----:B------:R-:W-:Y:S01]  /*8c00*/  IMAD.U32 R3, RZ, RZ, UR5 ;  /* 0x00000005ff037e24 */ /* 0x000fe2000f8e00ff */
[--C-:B------:R-:W-:Y:S01]  /*8c10*/  SHF.R.S32.HI R20, RZ, 0x1f, R21.reuse ;  /* 0x0000001fff147819 */ /* 0x100fe20000011415 */
[----:B------:R-:W-:Y:S01]  /*8c20*/  IMAD.MOV R25, RZ, RZ, -R21 ;  /* 0x000000ffff197224 */ /* 0x000fe200078e0a15 */
[----:B------:R-:W-:Y:S01]  /*8c30*/  ULDC UR5, c[0x0][0xac8] ;  /* 0x0002b20000057ab9 */ /* 0x000fe20000000800 */
[----:B------:R-:W-:-:S04]  /*8c40*/  IMAD.WIDE.U32 R2, R21, UR6, R2 ;  /* 0x0000000615027c25 */ /* 0x000fc8000f8e0002 */
[----:B------:R-:W-:Y:S01]  /*8c50*/  IMAD R20, R20, UR6, RZ ;  /* 0x0000000614147c24 */ /* 0x000fe2000f8e02ff */
[----:B-1----:R0:W-:Y:S01]  /*8c60*/  SYNCS.ARRIVE.TRANS64.RED.A1T0 RZ, [R0+URZ], RZ ;  /* 0x000000ff00ff79a7 */ /* 0x0021e2000810043f */
[----:B------:R-:W-:Y:S02]  /*8c70*/  IMAD R25, R32, R25, R24 ;  /* 0x0000001920197224 */ /* 0x000fe400078e0218 */
[----:B------:R-:W-:Y:S01]  /*8c80*/  IMAD R27, R21, UR7, R20 ;  /* 0x00000007151b7c24 */ /* 0x000fe2000f8e0214 */
[----:B------:R-:W-:Y:S01]  /*8c90*/  ULDC.64 UR6, c[0x0][0xad8] ;  /* 0x0002b60000067ab9 */ /* 0x000fe20000000a00 */
[----:B------:R-:W-:Y:S01]  /*8ca0*/  VIADD R32, R22, UR41 ;  /* 0x0000002916207c36 */ /* 0x000fe20008000000 */
        /* <DEDUP_REMOVED lines=19> */
[----:B------:R-:W2:Y:S01]  /*8de0*/  SHFL.IDX PT, R3, R27, RZ, 0x181f ;  /* 0x00181fff1b037589 */ /* 0x000ea200000e0000 */
[----:B------:R-:W-:-:S03]  /*8df0*/  ISETP.GE.OR P0, PT, R0, R33, P0 ;  /* 0x000000210000720c */ /* 0x000fc60000706670 */
[----:B------:R-:W2:Y:S04]  /*8e00*/  SHFL.IDX PT, R21, R27, 0x1, 0x181f ;  /* 0x00381f001b157f89 */ /* 0x000ea800000e0000 */
[----:B------:R-:W2:Y:S01]  /*8e10*/  SHFL.IDX PT, R25, R27, 0x2, 0x181f ;  /* 0x00581f001b197f89 */ /* 0x000ea200000e0000 */
[----:B0-----:R-:W-:-:S03]  /*8e20*/  @!P1 LEA R2, P4, R19, R24, 0x1 ;  /* 0x0000001813029211 */ /* 0x001fc600078808ff */
[----:B------:R-:W0:Y:S01]  /*8e30*/  SHFL.IDX PT, R26, R26, 0x3, 0x181f ;  /* 0x00781f001a1a7f89 */ /* 0x000e2200000e0000 */
[----:B-1----:R-:W-:-:S03]  /*8e40*/  @!P2 LEA R20, P5, R19, R34, 0x1 ;  /* 0x000000221314a211 */ /* 0x002fc600078a08ff */
[----:B------:R-:W1:Y:S01]  /*8e50*/  SHFL.IDX PT, R27, R27, 0x3, 0x181f ;  /* 0x00781f001b1b7f89 */ /* 0x000e6200000e0000 */
[C---:B--2---:R-:W-:Y:S02]  /*8e60*/  @!P3 LEA R24, P6, R19.reuse, R36, 0x1 ;  /* 0x000000241318b211 */ /* 0x044fe400078c08ff */
[C-C-:B------:R-:W-:Y:S02]  /*8e70*/  @!P1 LEA.HI.X R3, R19.reuse, R3, R156.reuse, 0x1, P4 ;  /* 0x0000000313039211 */ /* 0x140fe400020f0c9c */
[C-C-:B------:R-:W-:Y:S02]  /*8e80*/  @!P2 LEA.HI.X R21, R19.reuse, R21, R156.reuse, 0x1, P5 ;  /* 0x000000151315a211 */ /* 0x140fe400028f0c9c */
[----:B------:R-:W-:Y:S01]  /*8e90*/  @!P3 LEA.HI.X R25, R19, R25, R156, 0x1, P6 ;  /* 0x000000191319b211 */ /* 0x000fe200030f0c9c */
[----:B---3--:R2:W-:Y:S04]  /*8ea0*/  @!P1 ST.E.128 desc[UR46][R2.64], R4 ;  /* 0x0000000402009985 */ /* 0x0085e8000c101d2e */
[----:B----4-:R2:W-:Y:S04]  /*8eb0*/  @!P2 ST.E.128 desc[UR46][R20.64], R8 ;  /* 0x000000081400a985 */ /* 0x0105e8000c101d2e */
[----:B------:R2:W-:Y:S01]  /*8ec0*/  @!P3 ST.E.128 desc[UR46][R24.64], R28 ;  /* 0x0000001c1800b985 */ /* 0x0005e2000c101d2e */
[----:B01----:R-:W-:Y:S05]  /*8ed0*/  @P0 BRA `(.L_x_14494) ;  /* 0x0000000400e40947 */ /* 0x003fea0003800000 */
[----:B--2---:R-:W-:-:S04]  /*8ee0*/  LEA R2, P0, R19, R26, 0x1 ;  /* 0x0000001a13027211 */ /* 0x004fc800078008ff */
[----:B------:R-:W-:-:S05]  /*8ef0*/  LEA.HI.X R3, R19, R27, R156, 0x1, P0 ;  /* 0x0000001b13037211 */ /* 0x000fca00000f0c9c */
[----:B-----5:R0:W-:Y:S01]  /*8f00*/  ST.E.128 desc[UR46][R2.64], R12 ;  /* 0x0000000c02007985 */ /* 0x0201e2000c101d2e */
[----:B------:R-:W-:Y:S05]  /*8f10*/  BRA `(.L_x_14494) ;  /* 0x0000000400d47947 */ /* 0x000fea0003800000 */
.L_x_14493:
        /* <DEDUP_REMOVED lines=50> */
.L_x_14496:
[----:B------:R-:W-:Y:S05]  /*9240*/  BSYNC B1 ;  /* 0x0000000000017941 */ /* 0x000fea0003800000 */
.L_x_14495:
        /* <DEDUP_REMOVED lines=11> */
[----:B------:R-:W-:Y:S02]  /*9300*/  VIADD R11, R22, UR41 ;  /* 0x00000029160b7c36 */ /* 0x000fe40008000000 */
[----:B------:R-:W-:Y:S01]  /*9310*/  UIMAD UR5, UR42, UR11, UR5 ;  /* 0x0000000b2a0572a4 */ /* 0x000fe2000f8e0205 */
[--C-:B------:R-:W-:Y:S01]  /*9320*/  SHF.R.S32.HI R0, RZ, 0x1f, R5.reuse ;  /* 0x0000001fff007819 */ /* 0x100fe20000011405 */
[----:B------:R-:W-:Y:S01]  /*9330*/  UIMAD.WIDE.U32 UR42, UR42, UR10, UR6 ;  /* 0x0000000a2a2a72a5 */ /* 0x000fe2000f8e0006 */
[----:B------:R-:W-:-:S02]  /*9340*/  IMAD.MOV R7, RZ, RZ, -R5 ;  /* 0x000000ffff077224 */ /* 0x000fc400078e0a05 */
[----:B------:R-:W-:Y:S01]  /*9350*/  ULDC.64 UR6, c[0x0][0xae0] ;  /* 0x0002b80000067ab9 */ /* 0x000fe20000000a00 */
[----:B------:R-:W-:Y:S01]  /*9360*/  UIADD3 UR5, UR43, UR5, URZ ;  /* 0x000000052b057290 */ /* 0x000fe2000fffe03f */
[----:B------:R-:W-:Y:S02]  /*9370*/  IMAD R7, R8, R7, R6 ;  /* 0x0000000708077224 */ /* 0x000fe400078e0206 */
[----:B------:R-:W-:Y:S02]  /*9380*/  IMAD R0, R0, UR6, RZ ;  /* 0x0000000600007c24 */ /* 0x000fe4000f8e02ff */
[----:B------:R-:W-:Y:S02]  /*9390*/  IMAD.U32 R3, RZ, RZ, UR43 ;  /* 0x0000002bff037e24 */ /* 0x000fe4000f8e00ff */
        /* <DEDUP_REMOVED lines=17> */
[----:B------:R-:W0:Y:S01]  /*94b0*/  SHFL.IDX PT, R4, R12, 0x1, 0x181f ;  /* 0x00381f000c047f89 */ /* 0x000e2200000e0000 */
[----:B------:R-:W-:Y:S01]  /*94c0*/  IMAD R14, R8, UR6, RZ ;  /* 0x00000006080e7c24 */ /* 0x000fe2000f8e02ff */
[----:B------:R-:W-:Y:S01]  /*94d0*/  ISETP.GE.AND P0, PT, R19, UR5, PT ;  /* 0x0000000513007c0c */ /* 0x000fe2000bf06270 */
[C---:B------:R-:W-:Y:S01]  /*94e0*/  VIADD R8, R11.reuse, 0x60 ;  /* 0x000000600b087836 */ /* 0x040fe20000000000 */
[----:B------:R-:W1:Y:S02]  /*94f0*/  SHFL.IDX PT, R2, R12, RZ, 0x181f ;  /* 0x00181fff0c027589 */ /* 0x000e6400000e0000 */
        /* <DEDUP_REMOVED lines=23> */
.L_x_14494:
[----:B------:R-:W-:Y:S05]  /*9670*/  BSYNC B0 ;  /* 0x0000000000007941 */ /* 0x000fea0003800000 */
.L_x_14492:
[----:B------:R-:W-:Y:S02]  /*9680*/  ULDC UR5, c[0x0][0xc38] ;  /* 0x00030e0000057ab9 */ /* 0x000fe40000000800 */
[----:B------:R-:W-:-:S06]  /*9690*/  UISETP.GE.AND UP0, UPT, UR4, UR5, UPT ;  /* 0x000000050400728c */ /* 0x000fcc000bf06270 */
[----:B------:R-:W-:-:S13]  /*96a0*/  PLOP3.LUT P0, PT, PT, PT, UP0, 0x80, 0x0 ;  /* 0x000000000000781c */ /* 0x000fda0003f0f008 */
[----:B------:R-:W-:Y:S05]  /*96b0*/  @!P0 BRA `(.L_x_14497) ;  /* 0xffffff7400b08947 */ /* 0x000fea000383ffff */
[----:B------:R-:W-:Y:S05]  /*96c0*/  EXIT ;  /* 0x000000000000794d */ /* 0x000fea0003800000 */
.L_x_14457:
[----:B------:R-:W-:-:S08]  /*96d0*/  NOP ;  /* 0x0000000000007918 */ /* 0x000fd00000000000 */
[----:B------:R-:W0:-:S00]  /*96e0*/  USETMAXREG.DEALLOC.CTAPOOL 0x20 ;  /* 0x00000020000079c8 */ /* 0x000e0000080e0500 */
        /* <DEDUP_REMOVED lines=34> */
[----:B--2---:R-:W-:-:S07]  /*9910*/  LOP3.LUT R0, R3, 0x70, R4, 0xf8, !PT ;  /* 0x0000007003007812 */ /* 0x004fce00078ef804 */
.L_x_14576:
        /* <DEDUP_REMOVED lines=22> */
.L_x_14499:
[----:B------:R-:W-:Y:S01]  /*9a80*/  ULDC UR8, c[0x0][0xc54] ;  /* 0x0003150000087ab9 */ /* 0x000fe20000000800 */
[----:B------:R-:W-:Y:S01]  /*9a90*/  UMOV UR5, UR9 ;  /* 0x0000000900057c82 */ /* 0x000fe20008000000 */
[----:B------:R-:W-:-:S11]  /*9aa0*/  UISETP.NE.AND UP0, UPT, UR8, 0x1, UPT ;  /* 0x000000010800788c */ /* 0x000fd6000bf05270 */
[----:B------:R-:W-:Y:S02]  /*9ab0*/  @UP0 ULDC.64 UR10, c[0x0][0xc58] ;  /* 0x00031600000a0ab9 */ /* 0x000fe40000000a00 */
[----:B------:R-:W-:-:S04]  /*9ac0*/  UIMAD.WIDE.U32 UR6, UR9, UR10, URZ ;  /* 0x0000000a090672a5 */ /* 0x000fc8000f8e003f */
[----:B------:R-:W-:-:S04]  /*9ad0*/  @UP0 USHF.R.U32.HI UR5, URZ, UR11, UR7 ;  /* 0x0000000b3f050299 */ /* 0x000fc80008011607 */
[----:B------:R-:W-:-:S12]  /*9ae0*/  UIMAD UR8, UR5, UR8, URZ ;  /* 0x00000008050872a4 */ /* 0x000fd8000f8e023f */
.L_x_14500:
[----:B------:R-:W-:Y:S01]  /*9af0*/  ULOP3.LUT UR40, URZ, UR5, URZ, 0x33, !UPT ;  /* 0x000000053f287292 */ /* 0x000fe2000f8e333f */
[----:B------:R-:W-:Y:S01]  /*9b00*/  BSSY B7, `(.L_x_14501) ;  /* 0x000033a000077945 */ /* 0x000fe20003800000 */
[----:B------:R-:W-:Y:S01]  /*9b10*/  ULDC UR10, c[0x0][0x448] ;  /* 0x00011200000a7ab9 */ /* 0x000fe20000000800 */
[----:B------:R-:W-:Y:S01]  /*9b20*/  ULDC UR5, c[0x0][0xc3c] ;  /* 0x00030f0000057ab9 */ /* 0x000fe20000000800 */
[----:B------:R-:W-:Y:S01]  /*9b30*/  UISETP.NE.AND UP1, UPT, UR10, 0x1, UPT ;  /* 0x000000010a00788c */ /* 0x000fe2000bf25270 */
[----:B------:R-:W-:Y:S01]  /*9b40*/  ULDC.64 UR6, c[0x0][0x418] ;  /* 0x0001060000067ab9 */ /* 0x000fe20000000a00 */
[----:B------:R-:W-:Y:S02]  /*9b50*/  UIADD3 UR40, UR40, UR5, URZ ;  /* 0x0000000528287290 */ /* 0x000fe4000fffe03f */
[----:B------:R-:W-:Y:S02]  /*9b60*/  UISETP.NE.U32.AND UP0, UPT, UR6, URZ, UPT ;  /* 0x0000003f0600728c */ /* 0x000fe4000bf05070 */
[----:B------:R-:W-:-:S02]  /*9b70*/  UIMAD UR5, UR40, 0xc0, URZ ;  /* 0x000000c0280578a4 */ /* 0x000fc4000f8e023f */
[----:B------:R-:W-:Y:S02]  /*9b80*/  UISETP.NE.AND.EX UP0, UPT, UR7, URZ, UPT, UP0 ;  /* 0x0000003f0700728c */ /* 0x000fe4000bf05300 */
[----:B------:R-:W-:Y:S01]  /*9b90*/  UIADD3 UR5, UR5, 0xbf, URZ ;  /* 0x000000bf05057890 */ /* 0x000fe2000fffe03f */
[----:B------:R-:W-:Y:S01]  /*9ba0*/  ULDC UR7, c[0x0][0x288] ;  /* 0x0000a20000077ab9 */ /* 0x000fe20000000800 */
        /* <DEDUP_REMOVED lines=50> */
.L_x_14502:
        /* <DEDUP_REMOVED lines=20> */
.L_x_14505:
[----:B------:R-:W-:Y:S05]  /*a010*/  BSYNC B6 ;  /* 0x0000000000067941 */ /* 0x000fea0003800000 */
.L_x_14504:
        /* <DEDUP_REMOVED lines=20> */
.L_x_14508:
        /* <DEDUP_REMOVED lines=15> */
.L_x_14507:
[----:B------:R-:W-:Y:S05]  /*a250*/  BSYNC B6 ;  /* 0x0000000000067941 */ /* 0x000fea0003800000 */
.L_x_14506:
        /* <DEDUP_REMOVED lines=24> */
.L_x_14591:
[----:B-1----:R-:W-:Y:S02]  /*a3e0*/  ISETP.NE.AND P0, PT, R14, RZ, PT ;  /* 0x000000ff0e00720c */ /* 0x002fe40003f05270 */
[----:B------:R-:W-:-:S04]  /*a3f0*/  PLOP3.LUT P2, PT, PT, PT, PT, 0x8, 0x0 ;  /* 0x000000000000781c */ /* 0x000fc80003f4e170 */
[----:B------:R-:W-:-:S07]  /*a400*/  P2R R25, PR, RZ, 0x4 ;  /* 0x00000004ff197803 */ /* 0x000fce0000000000 */
[----:B------:R-:W-:Y:S05]  /*a410*/  @P0 BRA `(.L_x_14510) ;  /* 0x0000000000d80947 */ /* 0x000fea0003800000 */
[----:B------:R-:W-:-:S03]  /*a420*/  UMOV UR4, 0xffffffff ;  /* 0xffffffff00047882 */ /* 0x000fc60000000000 */
[----:B------:R-:W-:Y:S05]  /*a430*/  BRA.DIV UR4, `(.L_x_14511) ;  /* 0x0000003204b07947 */ /* 0x000fea000b800000 */
[----:B------:R-:W-:-:S13]  /*a440*/  ELECT P6, URZ, PT ;  /* 0x00000000003f782f */ /* 0x000fda00038c0000 */
.L_x_14594:
        /* <DEDUP_REMOVED lines=21> */
.L_x_14512:
[----:B------:R-:W2:Y:S01]  /*a5a0*/  S2R R0, SR_TID.X ;  /* 0x0000000000007919 */ /* 0x000ea20000002100 */
[----:B-1----:R-:W-:Y:S01]  /*a5b0*/  IMAD R3, R16, 0x8, R17 ;  /* 0x0000000810037824 */ /* 0x002fe200078e0211 */
[----:B--2---:R-:W-:Y:S02]  /*a5c0*/  LOP3.LUT R2, R0, 0x7f, RZ, 0xc0, !PT ;  /* 0x0000007f00027812 */ /* 0x004fe400078ec0ff */
[----:B------:R-:W-:Y:S02]  /*a5d0*/  SHF.L.U32 R0, R23, 0x1f, RZ ;  /* 0x0000001f17007819 */ /* 0x000fe400000006ff */
[----:B------:R-:W-:Y:S02]  /*a5e0*/  ISETP.NE.AND P1, PT, R2, RZ, PT ;  /* 0x000000ff0200720c */ /* 0x000fe40003f25270 */
[----:B------:R-:W1:Y:S02]  /*a5f0*/  SYNCS.PHASECHK.TRANS64.TRYWAIT P0, [R3+URZ+0x16840], R0 ;  /* 0x01684000030075a7 */ /* 0x000e64000800017f */
[----:B-1----:R-:W-:Y:S09]  /*a600*/  @!P0 BRA `(.L_x_14513) ;  /* 0x00000030005c8947 */ /* 0x002ff20003800000 */
.L_x_14595:
[----:B------:R-:W-:Y:S05]  /*a610*/  @P1 BRA `(.L_x_14514) ;  /* 0x0000000000141947 */ /* 0x000fea0003800000 */
[----:B------:R-:W-:Y:S01]  /*a620*/  ISETP.NE.AND P0, PT, R29, RZ, PT ;  /* 0x000000ff1d00720c */ /* 0x000fe20003f05270 */
[----:B-1----:R-:W-:-:S04]  /*a630*/  IMAD.MOV.U32 R0, RZ, RZ, 0x4000 ;  /* 0x00004000ff007424 */ /* 0x002fc800078e00ff */
[----:B------:R2:W-:Y:S08]  /*a640*/  SYNCS.ARRIVE.TRANS64 RZ, [R3+URZ+0x16830], R0 ;  /* 0x0168300003ff79a7 */ /* 0x0005f0000800003f */
[----:B------:R-:W-:Y:S05]  /*a650*/  @!P0 BRA `(.L_x_14514) ;  /* 0x0000000000048947 */ /* 0x000fea0003800000 */
[----:B------:R-:W-:Y:S01]  /*a660*/  BPT.TRAP 0x1 ;  /* 0x000000040000795c */ /* 0x000fe20000300000 */
.L_x_14514:
        /* <DEDUP_REMOVED lines=10> */
[----:B------:R-:W-:-:S04]  /*a710*/  PLOP3.LUT P0, PT, PT, PT, PT, 0x80, 0x0 ;  /* 0x000000000000781c */ /* 0x000fc80003f0f070 */
[----:B------:R-:W-:Y:S01]  /*a720*/  UIADD3 UR33, UR33, 0x16830, URZ ;  /* 0x0001683021217890 */ /* 0x000fe2000fffe03f */
[----:B------:R-:W-:Y:S01]  /*a730*/  P2R R25, PR, RZ, 0x1 ;  /* 0x00000001ff197803 */ /* 0x000fe20000000000 */
[----:B------:R-:W-:Y:S02]  /*a740*/  USHF.L.U32 UR35, UR35, 0x7, URZ ;  /* 0x0000000723237899 */ /* 0x000fe4000800063f */
[----:B------:R-:W-:-:S09]  /*a750*/  UIADD3 UR32, UR32, 0xe400, URZ ;  /* 0x0000e40020207890 */ /* 0x000fd2000fffe03f */
[----:B------:R1:W-:Y:S02]  /*a760*/  UTMALDG.4D [UR32], [UR4], desc[UR6] ;  /* 0x00000620040075b4 */ /* 0x0003e40008019000 */
[----:B-1----:R-:W-:Y:S01]  /*a770*/  NOP ;  /* 0x0000000000007918 */ /* 0x002fe20000000000 */
.L_x_14510:
        /* <DEDUP_REMOVED lines=29> */
.L_x_14516:
[----:B------:R-:W-:Y:S05]  /*a950*/  BSYNC B6 ;  /* 0x0000000000067941 */ /* 0x000fea0003800000 */
.L_x_14515:
[----:B------:R-:W1:Y:S01]  /*a960*/  LDC R9, c[0x0][0x448] ;  /* 0x00011200ff097b82 */ /* 0x000e620000000800 */
[----:B0-----:R-:W0:Y:S01]  /*a970*/  S2R R20, SR_TID.X ;  /* 0x0000000000147919 */ /* 0x001e220000002100 */
[----:B------:R-:W-:Y:S01]  /*a980*/  IMAD.U32 R6, RZ, RZ, UR40 ;  /* 0x00000028ff067e24 */ /* 0x000fe2000f8e00ff */
[----:B------:R-:W-:Y:S01]  /*a990*/  ULDC.64 UR8, c[0x0][0x2e0] ;  /* 0x0000b80000087ab9 */ /* 0x000fe20000000a00 */
[----:B------:R-:W-:Y:S01]  /*a9a0*/  UMOV UR4, UR48 ;  /* 0x0000003000047c82 */ /* 0x000fe20008000000 */
[----:B------:R-:W-:Y:S01]  /*a9b0*/  UIMAD UR6, UR37, UR8, URZ ;  /* 0x00000008250672a4 */ /* 0x000fe2000f8e023f */
        /* <DEDUP_REMOVED lines=12> */
[----:B------:R-:W-:Y:S02]  /*aa80*/  LOP3.LUT R20, R21, 0x70, R20, 0xf8, !PT ;  /* 0x0000007015147812 */ /* 0x000fe400078ef814 */
[----:B------:R-:W1:Y:S01]  /*aa90*/  S2R R21, SR_TID.X ;  /* 0x0000000000157919 */ /* 0x000e620000002100 */
[----:B------:R-:W2:Y:S02]  /*aaa0*/  @P1 LDC R5, c[0x0][0x450] ;  /* 0x00011400ff051b82 */ /* 0x000ea40000000800 */
[----:B------:R-:W-:-:S04]  /*aab0*/  IMAD R6, R6, 0xc0, R20 ;  /* 0x000000c006067824 */ /* 0x000fc800078e0214 */
[----:B------:R-:W-:Y:S02]  /*aac0*/  IMAD.MOV.U32 R11, RZ, RZ, R6 ;  /* 0x000000ffff0b7224 */ /* 0x000fe400078e0006 */
[----:B------:R-:W3:Y:S01]  /*aad0*/  @P1 LDC R8, c[0x0][0x450] ;  /* 0x00011400ff081b82 */ /* 0x000ee20000000800 */
        /* <DEDUP_REMOVED lines=12> */
[----:B------:R-:W-:Y:S01]  /*aba0*/  VIADD R6, R6, 0x80 ;  /* 0x0000008006067836 */ /* 0x000fe20000000000 */
[----:B------:R-:W-:Y:S01]  /*abb0*/  SHF.R.S32.HI R0, RZ, 0x1f, R7 ;  /* 0x0000001fff007819 */ /* 0x000fe20000011407 */
[----:B------:R-:W-:Y:S02]  /*abc0*/  IMAD.IADD R5, R5, 0x1, R13 ;  /* 0x0000000105057824 */ /* 0x000fe400078e020d */
[C---:B-1----:R-:W-:Y:S01]  /*abd0*/  IMAD.SHL.U32 R20, R21.reuse, 0x8, RZ ;  /* 0x0000000815147824 */ /* 0x042fe200078e00ff */
[----:B------:R-:W-:Y:S01]  /*abe0*/  LOP3.LUT R21, R21, 0x7f, RZ, 0xc0, !PT ;  /* 0x0000007f15157812 */ /* 0x000fe200078ec0ff */
[----:B------:R-:W-:-:S02]  /*abf0*/  IMAD R0, R0, UR6, RZ ;  /* 0x0000000600007c24 */ /* 0x000fc4000f8e02ff */
[C---:B------:R-:W-:Y:S01]  /*ac00*/  IMAD.WIDE.U32 R4, R7.reuse, UR6, R4 ;  /* 0x0000000607047c25 */ /* 0x040fe2000f8e0004 */
[----:B------:R-:W-:Y:S02]  /*ac10*/  LOP3.LUT R20, R20, 0x38, RZ, 0xc0, !PT ;  /* 0x0000003814147812 */ /* 0x000fe400078ec0ff */
[----:B------:R-:W-:Y:S01]  /*ac20*/  SHF.R.U32.HI R21, RZ, 0x3, R21 ;  /* 0x00000003ff157819 */ /* 0x000fe20000011615 */
[----:B------:R-:W-:Y:S02]  /*ac30*/  IMAD R0, R7, UR7, R0 ;  /* 0x0000000707007c24 */ /* 0x000fe4000f8e0200 */
[----:B------:R-:W0:Y:S02]  /*ac40*/  @P1 LDC R7, c[0x0][0x44c] ;  /* 0x00011300ff071b82 */ /* 0x000e240000000800 */
[----:B------:R-:W-:Y:S01]  /*ac50*/  IMAD.IADD R5, R5, 0x1, R0 ;  /* 0x0000000105057824 */ /* 0x000fe200078e0200 */
[----:B------:R-:W-:-:S04]  /*ac60*/  LEA R0, P0, R4, UR8, 0x1 ;  /* 0x0000000804007c11 */ /* 0x000fc8000f8008ff */
[----:B------:R-:W-:Y:S01]  /*ac70*/  LEA.HI.X R4, R4, UR9, R5, 0x1, P0 ;  /* 0x0000000904047c11 */ /* 0x000fe200080f0c05 */
[----:B0-----:R-:W-:-:S04]  /*ac80*/  @P1 IMAD.HI.U32 R5, R6, R7, RZ ;  /* 0x0000000706051227 */ /* 0x001fc800078e00ff */
[----:B------:R-:W-:Y:S01]  /*ac90*/  IMAD.MOV.U32 R7, RZ, RZ, R6 ;  /* 0x000000ffff077224 */ /* 0x000fe200078e0006 */
[----:B---3--:R-:W-:-:S04]  /*aca0*/  @P1 SHF.R.U32.HI R7, RZ, R8, R5 ;  /* 0x00000008ff071219 */ /* 0x008fc80000011605 */
[--C-:B------:R-:W-:Y:S01]  /*acb0*/  SHF.R.S32.HI R8, RZ, 0x1f, R7.reuse ;  /* 0x0000001fff087819 */ /* 0x100fe20000011407 */
[----:B------:R-:W-:Y:S02]  /*acc0*/  IMAD.MOV R5, RZ, RZ, -R7 ;  /* 0x000000ffff057224 */ /* 0x000fe400078e0a07 */
[----:B------:R-:W-:-:S04]  /*acd0*/  IMAD.WIDE.U32 R2, R7, UR4, R2 ;  /* 0x0000000407027c25 */ /* 0x000fc8000f8e0002 */
[----:B------:R-:W-:Y:S02]  /*ace0*/  IMAD R5, R9, R5, R6 ;  /* 0x0000000509057224 */ /* 0x000fe400078e0206 */
[----:B------:R-:W-:Y:S01]  /*acf0*/  IMAD R8, R8, UR4, RZ ;  /* 0x0000000408087c24 */ /* 0x000fe2000f8e02ff */
[----:B------:R-:W-:Y:S02]  /*ad00*/  ULDC UR4, c[0x0][0x2b8] ;  /* 0x0000ae0000047ab9 */ /* 0x000fe40000000800 */
[----:B------:R-:W-:Y:S01]  /*ad10*/  SHF.R.S32.HI R6, RZ, 0x1f, R5 ;  /* 0x0000001fff067819 */ /* 0x000fe20000011405 */
[----:B------:R-:W-:-:S04]  /*ad20*/  IMAD R7, R7, UR5, R8 ;  /* 0x0000000507077c24 */ /* 0x000fc8000f8e0208 */
        /* <DEDUP_REMOVED lines=10> */
[----:B------:R-:W0:Y:S01]  /*add0*/  SHFL.IDX PT, R14, R0, RZ, 0x181f ;  /* 0x00181fff000e7589 */ /* 0x000e2200000e0000 */
[----:B------:R-:W-:Y:S01]  /*ade0*/  IMAD.U32 R7, RZ, RZ, UR40 ;  /* 0x00000028ff077e24 */ /* 0x000fe2000f8e00ff */
[----:B------:R-:W-:Y:S02]  /*adf0*/  ULDC UR4, c[0x0][0x288] ;  /* 0x0000a20000047ab9 */ /* 0x000fe40000000800 */
[----:B------:R-:W1:Y:S01]  /*ae00*/  SHFL.IDX PT, R2, R4, RZ, 0x181f ;  /* 0x00181fff04027589 */ /* 0x000e6200000e0000 */
[----:B------:R-:W-:Y:S02]  /*ae10*/  IMAD R6, R9, UR4, RZ ;  /* 0x0000000409067c24 */ /* 0x000fe4000f8e02ff */
[----:B------:R-:W-:Y:S01]  /*ae20*/  IMAD R7, R7, 0xc0, R21 ;  /* 0x000000c007077824 */ /* 0x000fe200078e0215 */
[----:B------:R-:W-:Y:S03]  /*ae30*/  SHFL.IDX PT, R10, R0, 0x2, 0x181f ;  /* 0x00581f00000a7f89 */ /* 0x000fe600000e0000 */
[C---:B------:R-:W-:Y:S01]  /*ae40*/  VIADD R9, R7.reuse, 0x10 ;  /* 0x0000001007097836 */ /* 0x040fe20000000000 */
[C---:B------:R-:W-:Y:S01]  /*ae50*/  ISETP.GE.AND P1, PT, R7.reuse, R6, PT ;  /* 0x000000060700720c */ /* 0x040fe20003f26270 */
[----:B------:R-:W-:-:S03]  /*ae60*/  VIADD R11, R7, 0x70 ;  /* 0x00000070070b7836 */ /* 0x000fc60000000000 */
[----:B------:R-:W-:Y:S01]  /*ae70*/  ISETP.GE.AND P3, PT, R9, R6, PT ;  /* 0x000000060900720c */ /* 0x000fe20003f66270 */
[----:B------:R-:W-:-:S08]  /*ae80*/  VIADD R9, R7, 0x20 ;  /* 0x0000002007097836 */ /* 0x000fd00000000000 */
[----:B0-----:R-:W-:-:S05]  /*ae90*/  @!P1 LEA R14, P2, R20, R14, 0x1 ;  /* 0x0000000e140e9211 */ /* 0x001fca00078408ff */
[----:B-1----:R-:W-:Y:S02]  /*aea0*/  @!P1 IMAD.X R3, RZ, RZ, R2, P2 ;  /* 0x000000ffff039224 */ /* 0x002fe400010e0602 */
[----:B------:R-:W-:Y:S02]  /*aeb0*/  @!P1 IMAD.MOV.U32 R2, RZ, RZ, R14 ;  /* 0x000000ffff029224 */ /* 0x000fe400078e000e */
[----:B------:R-:W0:Y:S04]  /*aec0*/  SHFL.IDX PT, R14, R0, 0x1, 0x181f ;  /* 0x00381f00000e7f89 */ /* 0x000e2800000e0000 */
[----:B------:R1:W-:Y:S01]  /*aed0*/  @!P1 LDGSTS.E.BYPASS.LTC128B.128 [R27+0x8400], desc[UR46][R2.64], !P0 ;  /* 0x08400000021b9fae */ /* 0x0003e2000c101d6e */
[----:B------:R-:W-:-:S03]  /*aee0*/  ISETP.GE.AND P1, PT, R9, R6, PT ;  /* 0x000000060900720c */ /* 0x000fc60003f26270 */
[----:B------:R-:W-:Y:S04]  /*aef0*/  SHFL.IDX PT, R9, R4, 0x2, 0x181f ;  /* 0x00581f0004097f89 */ /* 0x000fe800000e0000 */
[----:B-1----:R-:W1:Y:S01]  /*af00*/  SHFL.IDX PT, R2, R4, 0x1, 0x181f ;  /* 0x00381f0004027f89 */ /* 0x002e6200000e0000 */
[----:B0-----:R-:W-:-:S05]  /*af10*/  @!P3 LEA R14, P2, R20, R14, 0x1 ;  /* 0x0000000e140eb211 */ /* 0x001fca00078408ff */
[----:B-1----:R-:W-:Y:S02]  /*af20*/  @!P3 IMAD.X R3, RZ, RZ, R2, P2 ;  /* 0x000000ffff03b224 */ /* 0x002fe400010e0602 */
[----:B------:R-:W-:Y:S02]  /*af30*/  @!P3 IMAD.MOV.U32 R2, RZ, RZ, R14 ;  /* 0x000000ffff02b224 */ /* 0x000fe400078e000e */
[----:B------:R-:W0:Y:S04]  /*af40*/  SHFL.IDX PT, R14, R0, 0x3, 0x181f ;  /* 0x00781f00000e7f89 */ /* 0x000e2800000e0000 */
[----:B------:R1:W-:Y:S02]  /*af50*/  @!P3 LDGSTS.E.BYPASS.LTC128B.128 [R27+0x8c00], desc[UR46][R2.64], !P0 ;  /* 0x08c00000021bbfae */ /* 0x0003e4000c101d6e */
[----:B-1----:R-:W-:-:S02]  /*af60*/  @!P1 LEA R2, P2, R20, R10, 0x1 ;  /* 0x0000000a14029211 */ /* 0x002fc400078408ff */
[----:B------:R-:W-:Y:S03]  /*af70*/  SHFL.IDX PT, R10, R0, 0x4, 0x181f ;  /* 0x00981f00000a7f89 */ /* 0x000fe600000e0000 */
[----:B------:R-:W-:Y:S02]  /*af80*/  @!P1 IMAD.X R3, RZ, RZ, R9, P2 ;  /* 0x000000ffff039224 */ /* 0x000fe400010e0609 */
[----:B------:R-:W-:-:S03]  /*af90*/  VIADD R9, R7, 0x30 ;  /* 0x0000003007097836 */ /* 0x000fc60000000000 */
[----:B------:R1:W-:Y:S02]  /*afa0*/  @!P1 LDGSTS.E.BYPASS.LTC128B.128 [R27+0x9400], desc[UR46][R2.64], !P0 ;  /* 0x09400000021b9fae */ /* 0x0003e4000c101d6e */
[----:B------:R-:W-:Y:S01]  /*afb0*/  ISETP.GE.AND P3, PT, R9, R6, PT ;  /* 0x000000060900720c */ /* 0x000fe20003f66270 */
[----:B------:R-:W-:-:S05]  /*afc0*/  VIADD R9, R7, 0x40 ;  /* 0x0000004007097836 */ /* 0x000fca0000000000 */
[----:B------:R-:W-:Y:S02]  /*afd0*/  ISETP.GE.AND P1, PT, R9, R6, PT ;  /* 0x000000060900720c */ /* 0x000fe40003f26270 */
        /* <DEDUP_REMOVED lines=17> */
[----:B0-----:R-:W-:-:S03]  /*b0f0*/  @!P3 LEA R14, P2, R20, R14, 0x1 ;  /* 0x0000000e140eb211 */ /* 0x001fc600078408ff */
[----:B------:R-:W-:Y:S02]  /*b100*/  SHFL.IDX PT, R4, R4, 0x7, 0x181f ;  /* 0x00f81f0004047f89 */ /* 0x000fe400000e0000 */
[----:B-1----:R-:W-:Y:S02]  /*b110*/  @!P3 IMAD.X R3, RZ, RZ, R2, P2 ;  /* 0x000000ffff03b224 */ /* 0x002fe400010e0602 */
[----:B------:R-:W-:Y:S02]  /*b120*/  @!P3 IMAD.MOV.U32 R2, RZ, RZ, R14 ;  /* 0x000000ffff02b224 */ /* 0x000fe400078e000e */
[----:B------:R-:W-:Y:S04]  /*b130*/  SHFL.IDX PT, R14, R5, RZ, 0x181f ;  /* 0x00181fff050e7589 */ /* 0x000fe800000e0000 */
[----:B------:R0:W-:Y:S01]  /*b140*/  @!P3 LDGSTS.E.BYPASS.LTC128B.128 [R27+0xac00], desc[UR46][R2.64], !P0 ;  /* 0x0ac00000021bbfae */ /* 0x0001e2000c101d6e */
[----:B------:R-:W-:Y:S01]  /*b150*/  ISETP.GE.AND P3, PT, R11, R6, PT ;  /* 0x000000060b00720c */ /* 0x000fe20003f66270 */
[----:B------:R-:W-:Y:S01]  /*b160*/  VIADD R11, R7, 0x80 ;  /* 0x00000080070b7836 */ /* 0x000fe20000000000 */
[----:B0-----:R-:W-:-:S05]  /*b170*/  @!P1 LEA R2, P2, R20, R10, 0x1 ;  /* 0x0000000a14029211 */ /* 0x001fca00078408ff */
[----:B------:R-:W-:Y:S02]  /*b180*/  @!P1 IMAD.X R3, RZ, RZ, R9, P2 ;  /* 0x000000ffff039224 */ /* 0x000fe400010e0609 */
[----:B------:R-:W0:Y:S04]  /*b190*/  SHFL.IDX PT, R9, R0, 0x7, 0x181f ;  /* 0x00f81f0000097f89 */ /* 0x000e2800000e0000 */
[----:B------:R-:W1:Y:S04]  /*b1a0*/  SHFL.IDX PT, R0, R8, RZ, 0x181f ;  /* 0x00181fff08007589 */ /* 0x000e6800000e0000 */
[----:B------:R0:W-:Y:S01]  /*b1b0*/  @!P1 LDGSTS.E.BYPASS.LTC128B.128 [R27+0xb400], desc[UR46][R2.64], !P0 ;  /* 0x0b400000021b9fae */ /* 0x0001e2000c101d6e */
[----:B------:R-:W-:-:S02]  /*b1c0*/  ISETP.GE.AND P1, PT, R11, R6, PT ;  /* 0x000000060b00720c */ /* 0x000fc40003f26270 */
[----:B0-----:R-:W-:Y:S01]  /*b1d0*/  @!P3 LEA R2, P2, R20, R9, 0x1 ;  /* 0x000000091402b211 */ /* 0x001fe200078408ff */
[----:B------:R-:W-:-:S04]  /*b1e0*/  VIADD R9, R7, 0x90 ;  /* 0x0000009007097836 */ /* 0x000fc80000000000 */
[----:B------:R-:W-:Y:S02]  /*b1f0*/  @!P3 IMAD.X R3, RZ, RZ, R4, P2 ;  /* 0x000000ffff03b224 */ /* 0x000fe400010e0604 */
[----:B------:R-:W0:Y:S04]  /*b200*/  SHFL.IDX PT, R4, R5, 0x1, 0x181f ;  /* 0x00381f0005047f89 */ /* 0x000e2800000e0000 */
[----:B------:R2:W-:Y:S01]  /*b210*/  @!P3 LDGSTS.E.BYPASS.LTC128B.128 [R27+0xbc00], desc[UR46][R2.64], !P0 ;  /* 0x0bc00000021bbfae */ /* 0x0005e2000c101d6e */
[----:B------:R-:W-:Y:S01]  /*b220*/  ISETP.GE.AND P3, PT, R9, R6, PT ;  /* 0x000000060900720c */ /* 0x000fe20003f66270 */
[----:B------:R-:W-:Y:S01]  /*b230*/  VIADD R9, R7, 0xa0 ;  /* 0x000000a007097836 */ /* 0x000fe20000000000 */
[----:B--2---:R-:W-:Y:S02]  /*b240*/  @!P1 LEA R2, P2, R20, R14, 0x1 ;  /* 0x0000000e14029211 */ /* 0x004fe400078408ff */
[----:B------:R-:W-:Y:S03]  /*b250*/  SHFL.IDX PT, R14, R5, 0x2, 0x181f ;  /* 0x00581f00050e7f89 */ /* 0x000fe600000e0000 */
[----:B-1----:R-:W-:-:S02]  /*b260*/  @!P1 IMAD.X R3, RZ, RZ, R0, P2 ;  /* 0x000000ffff039224 */ /* 0x002fc400010e0600 */
[----:B------:R-:W-:Y:S04]  /*b270*/  SHFL.IDX PT, R0, R8, 0x2, 0x181f ;  /* 0x00581f0008007f89 */ /* 0x000fe800000e0000 */
[----:B0-----:R-:W-:Y:S01]  /*b280*/  @!P3 LEA R4, P2, R20, R4, 0x1 ;  /* 0x000000041404b211 */ /* 0x001fe200078408ff */
[----:B------:R0:W-:Y:S01]  /*b290*/  @!P1 LDGSTS.E.BYPASS.LTC128B.128 [R27+0xc400], desc[UR46][R2.64], !P0 ;  /* 0x0c400000021b9fae */ /* 0x0001e2000c101d6e */
[----:B------:R-:W-:-:S03]  /*b2a0*/  ISETP.GE.AND P1, PT, R9, R6, PT ;  /* 0x000000060900720c */ /* 0x000fc60003f26270 */
[----:B0-----:R-:W0:Y:S04]  /*b2b0*/  SHFL.IDX PT, R2, R8, 0x1, 0x181f ;  /* 0x00381f0008027f89 */ /* 0x001e2800000e0000 */
[----:B------:R-:W1:Y:S01]  /*b2c0*/  SHFL.IDX PT, R8, R8, 0x3, 0x181f ;  /* 0x00781f0008087f89 */ /* 0x000e6200000e0000 */
[----:B0-----:R-:W-:Y:S02]  /*b2d0*/  @!P3 IMAD.X R3, RZ, RZ, R2, P2 ;  /* 0x000000ffff03b224 */ /* 0x001fe400010e0602 */
[----:B------:R-:W-:-:S05]  /*b2e0*/  @!P3 IMAD.MOV.U32 R2, RZ, RZ, R4 ;  /* 0x000000ffff02b224 */ /* 0x000fca00078e0004 */
[----:B------:R0:W-:Y:S02]  /*b2f0*/  @!P3 LDGSTS.E.BYPASS.LTC128B.128 [R27+0xcc00], desc[UR46][R2.64], !P0 ;  /* 0x0cc00000021bbfae */ /* 0x0001e4000c101d6e */
[----:B0-----:R-:W-:Y:S02]  /*b300*/  @!P1 LEA R2, P2, R20, R14, 0x1 ;  /* 0x0000000e14029211 */ /* 0x001fe400078408ff */
[----:B------:R0:W2:Y:S03]  /*b310*/  SHFL.IDX PT, R14, R5, 0x3, 0x181f ;  /* 0x00781f00050e7f89 */ /* 0x0000a600000e0000 */
[----:B------:R-:W-:-:S05]  /*b320*/  @!P1 IMAD.X R3, RZ, RZ, R0, P2 ;  /* 0x000000ffff039224 */ /* 0x000fca00010e0600 */
[----:B-1----:R0:W-:Y:S03]  /*b330*/  @!P1 LDGSTS.E.BYPASS.LTC128B.128 [R27+0xd400], desc[UR46][R2.64], !P0 ;  /* 0x0d400000021b9fae */ /* 0x0021e6000c101d6e */
.L_x_14620:
[----:B------:R-:W-:Y:S02]  /*b340*/  VIADD R7, R7, 0xb0 ;  /* 0x000000b007077836 */ /* 0x000fe40000000000 */
[----:B------:R-:W-:-:S03]  /*b350*/  VIADD R0, R17, 0x16800 ;  /* 0x0001680011007836 */ /* 0x000fc60000000000 */
[----:B------:R-:W-:-:S13]  /*b360*/  ISETP.GE.AND P1, PT, R7, R6, PT ;  /* 0x000000060700720c */ /* 0x000fda0003f26270 */
[----:B0-2---:R-:W-:-:S05]  /*b370*/  @!P1 LEA R2, P2, R20, R14, 0x1 ;  /* 0x0000000e14029211 */ /* 0x005fca00078408ff */
[----:B------:R-:W-:-:S05]  /*b380*/  @!P1 IMAD.X R3, RZ, RZ, R8, P2 ;  /* 0x000000ffff039224 */ /* 0x000fca00010e0608 */
[----:B------:R-:W-:Y:S01]  /*b390*/  @!PT LDS RZ, [RZ] ;  /* 0x00000000fffff984 */ /* 0x000fe20000000800 */
[----:B------:R-:W-:Y:S01]  /*b3a0*/  @!PT LDS RZ, [RZ] ;  /* 0x00000000fffff984 */ /* 0x000fe20000000800 */
[----:B------:R-:W-:Y:S01]  /*b3b0*/  @!PT LDS RZ, [RZ] ;  /* 0x00000000fffff984 */ /* 0x000fe20000000800 */
[----:B------:R0:W-:Y:S01]  /*b3c0*/  @!P1 LDGSTS.E.BYPASS.LTC128B.128 [R27+0xdc00], desc[UR46][R2.64], !P0 ;  /* 0x0dc00000021b9fae */ /* 0x0001e2000c101d6e */
[----:B------:R-:W-:Y:S01]  /*b3d0*/  PLOP3.LUT P0, PT, PT, PT, PT, 0x80, 0x0 ;  /* 0x000000000000781c */ /* 0x000fe20003f0f070 */
[----:B------:R-:W-:-:S12]  /*b3e0*/  NOP ;  /* 0x0000000000007918 */ /* 0x000fd80000000000 */
.L_x_14518:
        /* <DEDUP_REMOVED lines=18> */
.L_x_14621:
[----:B------:R-:W-:Y:S05]  /*b510*/  BSYNC B0 ;  /* 0x0000000000007941 */ /* 0x000fea0003800000 */
.L_x_14519:
        /* <DEDUP_REMOVED lines=24> */
[----:B-1----:R-:W-:-:S13]  /*b6a0*/  ISETP.NE.AND P0, PT, R10, 0x1, PT ;  /* 0x000000010a00780c */ /* 0x002fda0003f05270 */
[----:B0-----:R-:W0:Y:S02]  /*b6b0*/  @P0 LDC.64 R2, c[0x0][0x440] ;  /* 0x00011000ff020b82 */ /* 0x001e240000000a00 */
[----:B0-----:R-:W-:-:S04]  /*b6c0*/  @P0 IMAD.HI.U32 R4, R7, R2, RZ ;  /* 0x0000000207040227 */ /* 0x001fc800078e00ff */
[----:B------:R-:W-:Y:S01]  /*b6d0*/  IMAD.MOV.U32 R2, RZ, RZ, R7 ;  /* 0x000000ffff027224 */ /* 0x000fe200078e0007 */
[----:B------:R-:W-:Y:S02]  /*b6e0*/  @P0 SHF.R.U32.HI R2, RZ, R3, R4 ;  /* 0x00000003ff020219 */ /* 0x000fe40000011604 */
[----:B------:R-:W0:Y:S02]  /*b6f0*/  LDC.64 R4, c[0x0][0x418] ;  /* 0x00010600ff047b82 */ /* 0x000e240000000a00 */
[--C-:B------:R-:W-:Y:S01]  /*b700*/  SHF.R.S32.HI R3, RZ, 0x1f, R2.reuse ;  /* 0x0000001fff037819 */ /* 0x100fe20000011402 */
[----:B------:R-:W-:-:S04]  /*b710*/  IMAD.MOV R9, RZ, RZ, -R2 ;  /* 0x000000ffff097224 */ /* 0x000fc800078e0a02 */
[----:B------:R-:W-:Y:S02]  /*b720*/  IMAD R9, R10, R9, R7 ;  /* 0x000000090a097224 */ /* 0x000fe400078e0207 */
[----:B------:R-:W-:Y:S02]  /*b730*/  IMAD R10, R24, UR4, RZ ;  /* 0x00000004180a7c24 */ /* 0x000fe4000f8e02ff */
[----:B------:R-:W-:-:S04]  /*b740*/  IMAD.WIDE.U32 R2, R22, UR4, R2 ;  /* 0x0000000416027c25 */ /* 0x000fc8000f8e0002 */
[----:B------:R-:W-:-:S04]  /*b750*/  IMAD R10, R22, UR5, R10 ;  /* 0x00000005160a7c24 */ /* 0x000fc8000f8e020a */
[----:B------:R-:W-:Y:S01]  /*b760*/  IMAD.IADD R10, R10, 0x1, R3 ;  /* 0x000000010a0a7824 */ /* 0x000fe200078e0203 */
[----:B0-----:R-:W-:-:S04]  /*b770*/  LEA R4, P0, R2, R4, 0x2 ;  /* 0x0000000402047211 */ /* 0x001fc800078010ff */
[----:B------:R-:W-:-:S05]  /*b780*/  LEA.HI.X R5, R2, R5, R10, 0x2, P0 ;  /* 0x0000000502057211 */ /* 0x000fca00000f140a */
[----:B------:R1:W5:Y:S04]  /*b790*/  LDG.E R4, desc[UR46][R4.64] ;  /* 0x0000002e04047981 */ /* 0x000368000c1e1900 */
.L_x_14525:
        /* <DEDUP_REMOVED lines=8> */
.L_x_14622:
[----:B------:R-:W-:Y:S05]  /*b820*/  BSYNC B1 ;  /* 0x0000000000017941 */ /* 0x000fea0003800000 */
.L_x_14526:
[----:B------:R-:W-:Y:S04]  /*b830*/  BSSY B1, `(.L_x_14528) ;  /* 0x0000007000017945 */ /* 0x000fe80003800000 */
[----:B------:R-:W-:Y:S05]  /*b840*/  @P1 BRA `(.L_x_14529) ;  /* 0x0000000000141947 */ /* 0x000fea0003800000 */
[----:B------:R-:W-:Y:S01]  /*b850*/  ISETP.NE.AND P0, PT, R29, RZ, PT ;  /* 0x000000ff1d00720c */ /* 0x000fe20003f05270 */
[----:B0-----:R-:W-:-:S04]  /*b860*/  IMAD.MOV.U32 R3, RZ, RZ, 0x4000 ;  /* 0x00004000ff037424 */ /* 0x001fc800078e00ff */
[----:B------:R1:W-:Y:S08]  /*b870*/  SYNCS.ARRIVE.TRANS64 RZ, [R2+URZ+0x16830], R3 ;  /* 0x0168300302ff79a7 */ /* 0x0003f0000800003f */
[----:B------:R-:W-:Y:S05]  /*b880*/  @!P0 BRA `(.L_x_14529) ;  /* 0x0000000000048947 */ /* 0x000fea0003800000 */
[----:B------:R-:W-:Y:S01]  /*b890*/  BPT.TRAP 0x1 ;  /* 0x000000040000795c */ /* 0x000fe20000300000 */
.L_x_14529:
[----:B------:R-:W-:Y:S05]  /*b8a0*/  BSYNC B1 ;  /* 0x0000000000017941 */ /* 0x000fea0003800000 */
.L_x_14528:
        /* <DEDUP_REMOVED lines=12> */
.L_x_14530:
        /* <DEDUP_REMOVED lines=14> */
.L_x_14623:
[----:B------:R-:W-:Y:S05]  /*ba50*/  BSYNC B1 ;  /* 0x0000000000017941 */ /* 0x000fea0003800000 */
.L_x_14531:
        /* <DEDUP_REMOVED lines=10> */
.L_x_14534:
[----:B------:R-:W-:Y:S05]  /*bb00*/  BSYNC B1 ;  /* 0x0000000000017941 */ /* 0x000fea0003800000 */
.L_x_14533:
[----:B------:R-:W-:Y:S01]  /*bb10*/  R2UR UR6, R2 ;  /* 0x00000000020672ca */ /* 0x000fe200000e0000 */
[C-C-:B------:R-:W-:Y:S01]  /*bb20*/  IMAD R2, R16.reuse, 0x8, R17.reuse ;  /* 0x0000000810027824 */ /* 0x140fe200078e0211 */
        /* <DEDUP_REMOVED lines=9> */
.L_x_14535:
        /* <DEDUP_REMOVED lines=10> */
[----:B------:R-:W-:Y:S02]  /*bc60*/  IMAD.MOV.U32 R18, RZ, RZ, R4 ;  /* 0x000000ffff127224 */ /* 0x000fe400078e0004 */
[----:B------:R-:W-:-:S07]  /*bc70*/  IMAD.MOV.U32 R19, RZ, RZ, R9 ;  /* 0x000000ffff137224 */ /* 0x000fce00078e0009 */
.L_x_14524:
[----:B------:R-:W-:Y:S05]  /*bc80*/  BSYNC B0 ;  /* 0x0000000000007941 */ /* 0x000fea0003800000 */
.L_x_14523:
[----:B------:R-:W-:Y:S01]  /*bc90*/  UIADD3 UR4, UR39, -0x3, URZ ;  /* 0xfffffffd27047890 */ /* 0x000fe2000fffe03f */
[----:B------:R-:W-:Y:S02]  /*bca0*/  IMAD.MOV.U32 R23, RZ, RZ, R6 ;  /* 0x000000ffff177224 */ /* 0x000fe400078e0006 */
[----:B------:R-:W-:-:S03]  /*bcb0*/  IMAD.MOV.U32 R16, RZ, RZ, R8 ;  /* 0x000000ffff107224 */ /* 0x000fc600078e0008 */
[----:B------:R-:W-:-:S07]  /*bcc0*/  IMAD.U32 R6, RZ, RZ, UR4 ;  /* 0x00000004ff067e24 */ /* 0x000fce000f8e00ff */
.L_x_14522:
[----:B------:R-:W-:Y:S01]  /*bcd0*/  ISETP.NE.AND P0, PT, R7, RZ, PT ;  /* 0x000000ff0700720c */ /* 0x000fe20003f05270 */
[----:B------:R-:W-:-:S12]  /*bce0*/  BSSY B0, `(.L_x_14521) ;  /* 0x00000dd000007945 */ /* 0x000fd80003800000 */
[----:B------:R-:W-:Y:S05]  /*bcf0*/  @!P0 BRA `(.L_x_14536) ;  /* 0x0000000c006c8947 */ /* 0x000fea0003800000 */
[----:B------:R-:W-:-:S07]  /*bd00*/  IMAD.MOV.U32 R4, RZ, RZ, R18 ;  /* 0x000000ffff047224 */ /* 0x000fce00078e0012 */
.L_x_14563:
        /* <DEDUP_REMOVED lines=13> */
[----:B0-----:R-:W-:Y:S01]  /*bde0*/  IMAD.MOV.U32 R10, RZ, RZ, R6 ;  /* 0x000000ffff0a7224 */ /* 0x001fe200078e0006 */
[----:B------:R-:W-:Y:S02]  /*bdf0*/  ULDC.64 UR4, c[0x0][0x428] ;  /* 0x00010a0000047ab9 */ /* 0x000fe40000000a00 */
[----:B------:R-:W-:-:S04]  /*be00*/  IMAD R5, R24, UR4, RZ ;  /* 0x0000000418057c24 */ /* 0x000fc8000f8e02ff */
[----:B------:R-:W-:Y:S01]  /*be10*/  IMAD R4, R22, UR5, R5 ;  /* 0x0000000516047c24 */ /* 0x000fe2000f8e0205 */
[----:B-1----:R-:W-:-:S13]  /*be20*/  ISETP.NE.AND P0, PT, R9, 0x1, PT ;  /* 0x000000010900780c */ /* 0x002fda0003f05270 */
        /* <DEDUP_REMOVED lines=13> */
.L_x_14539:
        /* <DEDUP_REMOVED lines=8> */
.L_x_14624:
[----:B------:R-:W-:Y:S05]  /*bf80*/  BSYNC B2 ;  /* 0x0000000000027941 */ /* 0x000fea0003800000 */
.L_x_14540:
[----:B------:R-:W-:Y:S04]  /*bf90*/  BSSY B2, `(.L_x_14542) ;  /* 0x0000007000027945 */ /* 0x000fe80003800000 */
[----:B------:R-:W-:Y:S05]  /*bfa0*/  @P1 BRA `(.L_x_14543) ;  /* 0x0000000000141947 */ /* 0x000fea0003800000 */
[----:B------:R-:W-:Y:S01]  /*bfb0*/  ISETP.NE.AND P0, PT, R29, RZ, PT ;  /* 0x000000ff1d00720c */ /* 0x000fe20003f05270 */
[----:B0-----:R-:W-:-:S04]  /*bfc0*/  IMAD.MOV.U32 R3, RZ, RZ, 0x4000 ;  /* 0x00004000ff037424 */ /* 0x001fc800078e00ff */
[----:B------:R1:W-:Y:S08]  /*bfd0*/  SYNCS.ARRIVE.TRANS64 RZ, [R2+URZ+0x16830], R3 ;  /* 0x0168300302ff79a7 */ /* 0x0003f0000800003f */
[----:B------:R-:W-:Y:S05]  /*bfe0*/  @!P0 BRA `(.L_x_14543) ;  /* 0x0000000000048947 */ /* 0x000fea0003800000 */
[----:B------:R-:W-:Y:S01]  /*bff0*/  BPT.TRAP 0x1 ;  /* 0x000000040000795c */ /* 0x000fe20000300000 */
.L_x_14543:
[----:B------:R-:W-:Y:S05]  /*c000*/  BSYNC B2 ;  /* 0x0000000000027941 */ /* 0x000fea0003800000 */
.L_x_14542:
        /* <DEDUP_REMOVED lines=11> */
.L_x_14544:
        /* <DEDUP_REMOVED lines=15> */
.L_x_14625:
[----:B------:R-:W-:Y:S05]  /*c1b0*/  BSYNC B2 ;  /* 0x0000000000027941 */ /* 0x000fea0003800000 */
.L_x_14545:
        /* <DEDUP_REMOVED lines=9> */
.L_x_14548:
[----:B------:R-:W-:Y:S05]  /*c250*/  BSYNC B2 ;  /* 0x0000000000027941 */ /* 0x000fea0003800000 */
.L_x_14547:
        /* <DEDUP_REMOVED lines=10> */
.L_x_14549:
        /* <DEDUP_REMOVED lines=12> */
.L_x_14538:
[----:B------:R-:W-:Y:S05]  /*c3c0*/  BSYNC B1 ;  /* 0x0000000000017941 */ /* 0x000fea0003800000 */
.L_x_14537:
        /* <DEDUP_REMOVED lines=12> */
[----:B------:R-:W-:Y:S02]  /*c490*/  ULDC.64 UR4, c[0x0][0x428] ;  /* 0x00010a0000047ab9 */ /* 0x000fe40000000a00 */
[----:B------:R-:W-:-:S04]  /*c4a0*/  IMAD R5, R24, UR4, RZ ;  /* 0x0000000418057c24 */ /* 0x000fc8000f8e02ff */
[----:B------:R-:W-:Y:S01]  /*c4b0*/  IMAD R5, R22, UR5, R5 ;  /* 0x0000000516057c24 */ /* 0x000fe2000f8e0205 */
        /* <DEDUP_REMOVED lines=14> */
.L_x_14552:
        /* <DEDUP_REMOVED lines=8> */
.L_x_14626:
[----:B------:R-:W-:Y:S05]  /*c620*/  BSYNC B2 ;  /* 0x0000000000027941 */ /* 0x000fea0003800000 */
.L_x_14553:
[----:B------:R-:W-:Y:S04]  /*c630*/  BSSY B2, `(.L_x_14555) ;  /* 0x0000007000027945 */ /* 0x000fe80003800000 */
[----:B------:R-:W-:Y:S05]  /*c640*/  @P1 BRA `(.L_x_14556) ;  /* 0x0000000000141947 */ /* 0x000fea0003800000 */
[----:B------:R-:W-:Y:S01]  /*c650*/  ISETP.NE.AND P0, PT, R29, RZ, PT ;  /* 0x000000ff1d00720c */ /* 0x000fe20003f05270 */
[----:B0-----:R-:W-:-:S04]  /*c660*/  IMAD.MOV.U32 R3, RZ, RZ, 0x4000 ;  /* 0x00004000ff037424 */ /* 0x001fc800078e00ff */
[----:B------:R1:W-:Y:S08]  /*c670*/  SYNCS.ARRIVE.TRANS64 RZ, [R2+URZ+0x16830], R3 ;  /* 0x0168300302ff79a7 */ /* 0x0003f0000800003f */
[----:B------:R-:W-:Y:S05]  /*c680*/  @!P0 BRA `(.L_x_14556) ;  /* 0x0000000000048947 */ /* 0x000fea0003800000 */
[----:B------:R-:W-:Y:S01]  /*c690*/  BPT.TRAP 0x1 ;  /* 0x000000040000795c */ /* 0x000fe20000300000 */
.L_x_14556:
[----:B------:R-:W-:Y:S05]  /*c6a0*/  BSYNC B2 ;  /* 0x0000000000027941 */ /* 0x000fea0003800000 */
.L_x_14555:
        /* <DEDUP_REMOVED lines=12> */
.L_x_14557:
        /* <DEDUP_REMOVED lines=15> */
.L_x_14627:
[----:B------:R-:W-:Y:S05]  /*c860*/  BSYNC B2 ;  /* 0x0000000000027941 */ /* 0x000fea0003800000 */
.L_x_14558:
        /* <DEDUP_REMOVED lines=9> */
.L_x_14561:
[----:B------:R-:W-:Y:S05]  /*c900*/  BSYNC B2 ;  /* 0x0000000000027941 */ /* 0x000fea0003800000 */
.L_x_14560:
        /* <DEDUP_REMOVED lines=10> */
.L_x_14562:
        /* <DEDUP_REMOVED lines=12> */
.L_x_14551:
[----:B------:R-:W-:Y:S05]  /*ca70*/  BSYNC B1 ;  /* 0x0000000000017941 */ /* 0x000fea0003800000 */
.L_x_14550:
[C---:B------:R-:W-:Y:S01]  /*ca80*/  ISETP.GT.AND P0, PT, R6.reuse, 0x1, PT ;  /* 0x000000010600780c */ /* 0x040fe20003f04270 */
[----:B------:R-:W-:-:S12]  /*ca90*/  VIADD R6, R6, 0xfffffffe ;  /* 0xfffffffe06067836 */ /* 0x000fd80000000000 */
[----:B------:R-:W-:Y:S05]  /*caa0*/  @P0 BRA `(.L_x_14563) ;  /* 0xfffffff000980947 */ /* 0x000fea000383ffff */
.L_x_14536:
[----:B------:R-:W-:Y:S05]  /*cab0*/  BSYNC B0 ;  /* 0x0000000000007941 */ /* 0x000fea0003800000 */
.L_x_14521:
        /* <DEDUP_REMOVED lines=17> */
.L_x_14565:
[----:B------:R-:W-:Y:S05]  /*cbd0*/  BSYNC B0 ;  /* 0x0000000000007941 */ /* 0x000fea0003800000 */
.L_x_14564:
        /* <DEDUP_REMOVED lines=9> */
.L_x_14628:
[----:B------:R-:W-:Y:S05]  /*cc70*/  BSYNC B1 ;  /* 0x0000000000017941 */ /* 0x000fea0003800000 */
.L_x_14568:
[----:B------:R-:W-:Y:S04]  /*cc80*/  BSSY B1, `(.L_x_14570) ;  /* 0x0000007000017945 */ /* 0x000fe80003800000 */
[----:B------:R-:W-:Y:S05]  /*cc90*/  @P2 BRA `(.L_x_14571) ;  /* 0x0000000000142947 */ /* 0x000fea0003800000 */
[----:B------:R-:W-:Y:S01]  /*cca0*/  ISETP.NE.AND P0, PT, R29, RZ, PT ;  /* 0x000000ff1d00720c */ /* 0x000fe20003f05270 */
[----:B-1----:R-:W-:-:S04]  /*ccb0*/  IMAD.MOV.U32 R0, RZ, RZ, 0x4000 ;  /* 0x00004000ff007424 */ /* 0x002fc800078e00ff */
[----:B------:R2:W-:Y:S08]  /*ccc0*/  SYNCS.ARRIVE.TRANS64 RZ, [R3+URZ+0x16850], R0 ;  /* 0x0168500003ff79a7 */ /* 0x0005f0000800003f */
[----:B------:R-:W-:Y:S05]  /*ccd0*/  @!P0 BRA `(.L_x_14571) ;  /* 0x0000000000048947 */ /* 0x000fea0003800000 */
[----:B------:R-:W-:Y:S01]  /*cce0*/  BPT.TRAP 0x1 ;  /* 0x000000040000795c */ /* 0x000fe20000300000 */
.L_x_14571:
[----:B------:R-:W-:Y:S05]  /*ccf0*/  BSYNC B1 ;  /* 0x0000000000017941 */ /* 0x000fea0003800000 */
.L_x_14570:
        /* <DEDUP_REMOVED lines=10> */
.L_x_14572:
        /* <DEDUP_REMOVED lines=10> */
.L_x_14567:
[----:B------:R-:W-:Y:S05]  /*ce40*/  BSYNC B0 ;  /* 0x0000000000007941 */ /* 0x000fea0003800000 */
.L_x_14566:
[----:B------:R-:W-:-:S05]  /*ce50*/  VIADD R16, R16, 0x1 ;  /* 0x0000000110107836 */ /* 0x000fca0000000000 */
[----:B------:R-:W-:-:S04]  /*ce60*/  ISETP.NE.AND P0, PT, R16, 0x2, PT ;  /* 0x000000021000780c */ /* 0x000fc80003f05270 */
[----:B------:R-:W-:Y:S02]  /*ce70*/  SEL R0, RZ, 0x1, P0 ;  /* 0x00000001ff007807 */ /* 0x000fe40000000000 */
[----:B------:R-:W-:Y:S02]  /*ce80*/  SEL R16, R16, RZ, P0 ;  /* 0x000000ff10107207 */ /* 0x000fe40000000000 */
[----:B------:R-:W-:-:S07]  /*ce90*/  LOP3.LUT R23, R23, R0, RZ, 0x3c, !PT ;  /* 0x0000000017177212 */ /* 0x000fce00078e3cff */
.L_x_14503:
[----:B------:R-:W-:Y:S05]  /*cea0*/  BSYNC B7 ;  /* 0x0000000000077941 */ /* 0x000fea0003800000 */
.L_x_14501:
        /* <DEDUP_REMOVED lines=12> */
.L_x_14573:
[----:B------:R-:W-:-:S03]  /*cf70*/  UMOV UR4, 0xffffffff ;  /* 0xffffffff00047882 */ /* 0x000fc60000000000 */
[----:B------:R-:W-:Y:S05]  /*cf80*/  BRA.DIV UR4, `(.L_x_14575) ;  /* 0x0000001a04307947 */ /* 0x000fea000b800000 */
[----:B------:R1:W2:Y:S02]  /*cf90*/  SHFL.IDX PT, R14, R28, RZ, 0x1f ;  /* 0x00001fff1c0e7589 */ /* 0x0002a400000e0000 */
.L_x_14631:
        /* <DEDUP_REMOVED lines=8> */
.L_x_14574:
[----:B------:R-:W-:Y:S02]  /*d020*/  ULDC UR4, c[0x0][0xc38] ;  /* 0x00030e0000047ab9 */ /* 0x000fe40000000800 */
[----:B-1----:R-:W-:-:S13]  /*d030*/  ISETP.GE.AND P0, PT, R28, UR4, PT ;  /* 0x000000041c007c0c */ /* 0x002fda000bf06270 */
[----:B------:R-:W-:Y:S05]  /*d040*/  @!P0 BRA `(.L_x_14576) ;  /* 0xffffffc800348947 */ /* 0x000fea000383ffff */
.L_x_14498:
        /* <DEDUP_REMOVED lines=12> */
.L_x_14632:
[----:B------:R-:W-:Y:S05]  /*d110*/  BSYNC B0 ;  /* 0x0000000000007941 */ /* 0x000fea0003800000 */
.L_x_14577:
[----:B------:R-:W-:-:S03]  /*d120*/  UMOV UR4, 0xffffffff ;  /* 0xffffffff00047882 */ /* 0x000fc60000000000 */
[----:B------:R-:W-:Y:S05]  /*d130*/  BRA.DIV UR4, `(.L_x_14579) ;  /* 0x0000001a04007947 */ /* 0x000fea000b800000 */
[----:B-1----:R-:W1:Y:S02]  /*d140*/  S2R R0, SR_TID.X ;  /* 0x0000000000007919 */ /* 0x002e640000002100 */
[----:B-1----:R-:W-:-:S04]  /*d150*/  SHF.R.U32.HI R0, RZ, 0x5, R0 ;  /* 0x00000005ff007819 */ /* 0x002fc80000011600 */
[----:B------:R-:W-:-:S05]  /*d160*/  LOP3.LUT R0, R0, 0x3, RZ, 0xc0, !PT ;  /* 0x0000000300007812 */ /* 0x000fca00078ec0ff */
[----:B------:R1:W2:Y:S02]  /*d170*/  SHFL.IDX PT, R14, R0, RZ, 0x1f ;  /* 0x00001fff000e7589 */ /* 0x0002a400000e0000 */
.L_x_14635:
[----:B--2---:R-:W-:Y:S01]  /*d180*/  ISETP.NE.AND P0, PT, R14, RZ, PT ;  /* 0x000000ff0e00720c */ /* 0x004fe20003f05270 */
[----:B------:R-:W-:-:S12]  /*d190*/  BSSY B0, `(.L_x_14580) ;  /* 0x0000024000007945 */ /* 0x000fd80003800000 */
[----:B------:R-:W-:Y:S05]  /*d1a0*/  @P0 BRA `(.L_x_14581) ;  /* 0x0000000000880947 */ /* 0x000fea0003800000 */
[----:B------:R-:W-:-:S03]  /*d1b0*/  UMOV UR4, 0xffffffff ;  /* 0xffffffff00047882 */ /* 0x000fc60000000000 */
[----:B------:R-:W-:Y:S05]  /*d1c0*/  BRA.DIV UR4, `(.L_x_14582) ;  /* 0x0000001a04107947 */ /* 0x000fea000b800000 */
[----:B------:R-:W-:-:S13]  /*d1d0*/  ELECT P6, URZ, PT ;  /* 0x00000000003f782f */ /* 0x000fda00038c0000 */
.L_x_14638:
[----:B------:R-:W-:Y:S05]  /*d1e0*/  @!P6 BRA `(.L_x_14581) ;  /* 0x000000000078e947 */ /* 0x000fea0003800000 */
[----:B------:R-:W-:-:S06]  /*d1f0*/  ULOP3.LUT UR4, UR38, 0x2, URZ, 0xfc, !UPT ;  /* 0x0000000226047892 */ /* 0x000fcc000f8efc3f */
[----:B-1----:R-:W-:-:S05]  /*d200*/  IMAD.U32 R0, RZ, RZ, UR4 ;  /* 0x00000004ff007e24 */ /* 0x002fca000f8e00ff */
[----:B------:R-:W-:-:S13]  /*d210*/  ISETP.NE.AND P2, PT, R0, 0x3, PT ;  /* 0x000000030000780c */ /* 0x000fda0003f45270 */
[----:B------:R-:W-:Y:S05]  /*d220*/  @!P2 BRA `(.L_x_14583) ;  /* 0x000000000004a947 */ /* 0x000fea0003800000 */
[----:B------:R-:W-:Y:S01]  /*d230*/  BPT.TRAP 0x1 ;  /* 0x000000040000795c */ /* 0x000fe20000300000 */
.L_x_14583:
        /* <DEDUP_REMOVED lines=12> */
.L_x_14639:
[----:B------:R-:W2:Y:S02]  /*d300*/  SYNCS.PHASECHK.TRANS64.TRYWAIT P0, [R3+URZ], R0 ;  /* 0x00000000030075a7 */ /* 0x000ea4000800017f */
[----:B--2---:R-:W-:Y:S05]  /*d310*/  @!P0 BRA `(.L_x_14585) ;  /* 0x0000001400f08947 */ /* 0x004fea0003800000 */
.L_x_14640:
[----:B------:R-:W-:Y:S05]  /*d320*/  @!P2 BRA `(.L_x_14586) ;  /* 0x000000000004a947 */ /* 0x000fea0003800000 */
[----:B------:R-:W-:Y:S01]  /*d330*/  BPT.TRAP 0x1 ;  /* 0x000000040000795c */ /* 0x000fe20000300000 */
.L_x_14586:
[----:B--2---:R-:W-:-:S04]  /*d340*/  VIADD R3, R7, 0x16860 ;  /* 0x0001686007037836 */ /* 0x004fc80000000000 */
[----:B-1----:R-:W-:-:S04]  /*d350*/  IMAD R5, R16, 0x8, R3 ;  /* 0x0000000810057824 */ /* 0x002fc800078e0203 */
[----:B------:R-:W1:Y:S02]  /*d360*/  SYNCS.PHASECHK.TRANS64.TRYWAIT P0, [R5+URZ], R4 ;  /* 0x00000004050075a7 */ /* 0x000e64000800017f */
[----:B-1----:R-:W-:Y:S05]  /*d370*/  @!P0 BRA `(.L_x_14587) ;  /* 0x0000001400ec8947 */ /* 0x002fea0003800000 */
.L_x_14641:
[----:B------:R-:W-:-:S07]  /*d380*/  IMAD R3, R6, 0x8, R3 ;  /* 0x0000000806037824 */ /* 0x000fce00078e0203 */
.L_x_14588:
[----:B--2---:R2:W3:Y:S02]  /*d390*/  SYNCS.PHASECHK.TRANS64.TRYWAIT P0, [R3+URZ], R0 ;  /* 0x00000000030075a7 */ /* 0x0044e4000800017f */
[----:B---3--:R-:W-:Y:S05]  /*d3a0*/  @!P0 NANOSLEEP.SYNCS 0x989680 ;  /* 0x009896800000895d */ /* 0x008fea0003900000 */
[----:B------:R-:W3:Y:S02]  /*d3b0*/  @!P0 SYNCS.PHASECHK.TRANS64 P0, [R3+URZ], R0 ;  /* 0x00000000030085a7 */ /* 0x000ee4000800007f */
[----:B---3--:R-:W-:Y:S05]  /*d3c0*/  @!P0 BRA `(.L_x_14588) ;  /* 0xfffffffc00f08947 */ /* 0x008fea000383ffff */
.L_x_14581:
[----:B------:R-:W-:Y:S05]  /*d3d0*/  BSYNC B0 ;  /* 0x0000000000007941 */ /* 0x000fea0003800000 */
.L_x_14580:
[----:B------:R-:W-:Y:S05]  /*d3e0*/  EXIT ;  /* 0x000000000000794d */ /* 0x000fea0003800000 */
.L_x_14463:
[----:B0-----:R-:W-:-:S04]  /*d3f0*/  IMAD.U32 R3, RZ, RZ, UR45 ;  /* 0x0000002dff037e24 */ /* 0x001fc8000f8e00ff */
[----:B------:R0:W1:Y:S03]  /*d400*/  SYNCS.PHASECHK.TRANS64.TRYWAIT P1, [R3+URZ+0x16800], R0 ;  /* 0x01680000030075a7 */ /* 0x000066000802017f */
[----:B-1----:R-:W-:Y:S05]  /*d410*/  @!P1 NANOSLEEP.SYNCS 0x989680 ;  /* 0x009896800000995d */ /* 0x002fea0003900000 */
[----:B------:R-:W1:Y:S02]  /*d420*/  @!P1 SYNCS.PHASECHK.TRANS64 P1, [R3+URZ+0x16800], R0 ;  /* 0x01680000030095a7 */ /* 0x000e64000802007f */
[----:B-1----:R-:W-:Y:S05]  /*d430*/  @!P1 BRA `(.L_x_14463) ;  /* 0xfffffffc00ec9947 */ /* 0x002fea000383ffff */
[----:B------:R-:W-:Y:S05]  /*d440*/  BRA `(.L_x_14589) ;  /* 0xffffff4000607947 */ /* 0x000fea000383ffff */
.L_x_14467:
[----:B-1----:R1:W2:Y:S02]  /*d450*/  SYNCS.PHASECHK.TRANS64.TRYWAIT P2, [R2+URZ+0x16830], R3 ;  /* 0x01683003020075a7 */ /* 0x0022a4000804017f */
[----:B--2---:R-:W-:Y:S05]  /*d460*/  @!P2 NANOSLEEP.SYNCS 0x989680 ;  /* 0x009896800000a95d */ /* 0x004fea0003900000 */
[----:B------:R-:W2:Y:S02]  /*d470*/  @!P2 SYNCS.PHASECHK.TRANS64 P2, [R2+URZ+0x16830], R3 ;  /* 0x016830030200a5a7 */ /* 0x000ea4000804007f */
[----:B--2---:R-:W-:Y:S05]  /*d480*/  @!P2 BRA `(.L_x_14467) ;  /* 0xfffffffc00f0a947 */ /* 0x004fea000383ffff */
[----:B------:R-:W-:Y:S05]  /*d490*/  BRA `(.L_x_14466) ;  /* 0xffffff4000847947 */ /* 0x000fea000383ffff */
.L_x_14472:
[----:B-1----:R-:W-:-:S04]  /*d4a0*/  IMAD.U32 R7, RZ, RZ, UR6 ;  /* 0x00000006ff077e24 */ /* 0x002fc8000f8e00ff */
[----:B------:R1:W2:Y:S03]  /*d4b0*/  SYNCS.PHASECHK.TRANS64.TRYWAIT P3, [R7+URZ+0x16830], R0 ;  /* 0x01683000070075a7 */ /* 0x0002a6000806017f */
[----:B--2---:R-:W-:Y:S05]  /*d4c0*/  @!P3 NANOSLEEP.SYNCS 0x989680 ;  /* 0x009896800000b95d */ /* 0x004fea0003900000 */
[----:B------:R-:W2:Y:S02]  /*d4d0*/  @!P3 SYNCS.PHASECHK.TRANS64 P3, [R7+URZ+0x16830], R0 ;  /* 0x016830000700b5a7 */ /* 0x000ea4000806007f */
[----:B--2---:R-:W-:Y:S05]  /*d4e0*/  @!P3 BRA `(.L_x_14472) ;  /* 0xfffffffc00ecb947 */ /* 0x004fea000383ffff */
[----:B------:R-:W-:Y:S05]  /*d4f0*/  BRA `(.L_x_14469) ;  /* 0xffffff6000f47947 */ /* 0x000fea000383ffff */
.L_x_14476:
[----:B-1----:R-:W-:-:S04]  /*d500*/  IMAD.U32 R7, RZ, RZ, UR6 ;  /* 0x00000006ff077e24 */ /* 0x002fc8000f8e00ff */
[----:B------:R1:W2:Y:S03]  /*d510*/  SYNCS.PHASECHK.TRANS64.TRYWAIT P3, [R7+URZ+0x16850], R0 ;  /* 0x01685000070075a7 */ /* 0x0002a6000806017f */
[----:B--2---:R-:W-:Y:S05]  /*d520*/  @!P3 NANOSLEEP.SYNCS 0x989680 ;  /* 0x009896800000b95d */ /* 0x004fea0003900000 */
[----:B------:R-:W2:Y:S02]  /*d530*/  @!P3 SYNCS.PHASECHK.TRANS64 P3, [R7+URZ+0x16850], R0 ;  /* 0x016850000700b5a7 */ /* 0x000ea4000806007f */
[----:B--2---:R-:W-:Y:S05]  /*d540*/  @!P3 BRA `(.L_x_14476) ;  /* 0xfffffffc00ecb947 */ /* 0x004fea000383ffff */
[----:B------:R-:W-:Y:S05]  /*d550*/  BRA `(.L_x_14473) ;  /* 0xffffff6400647947 */ /* 0x000fea000383ffff */
.L_x_14482:
[----:B-1----:R-:W-:-:S04]  /*d560*/  IMAD.U32 R9, RZ, RZ, UR6 ;  /* 0x00000006ff097e24 */ /* 0x002fc8000f8e00ff */
[----:B------:R1:W2:Y:S03]  /*d570*/  SYNCS.PHASECHK.TRANS64.TRYWAIT P2, [R9+URZ+0x16830], R0 ;  /* 0x01683000090075a7 */ /* 0x0002a6000804017f */
[----:B--2---:R-:W-:Y:S05]  /*d580*/  @!P2 NANOSLEEP.SYNCS 0x989680 ;  /* 0x009896800000a95d */ /* 0x004fea0003900000 */
[----:B------:R-:W2:Y:S02]  /*d590*/  @!P2 SYNCS.PHASECHK.TRANS64 P2, [R9+URZ+0x16830], R0 ;  /* 0x016830000900a5a7 */ /* 0x000ea4000804007f */
[----:B--2---:R-:W-:Y:S05]  /*d5a0*/  @!P2 BRA `(.L_x_14482) ;  /* 0xfffffffc00eca947 */ /* 0x004fea000383ffff */
[----:B------:R-:W-:Y:S05]  /*d5b0*/  BRA `(.L_x_14479) ;  /* 0xffffff8800507947 */ /* 0x000fea000383ffff */
.L_x_14486:
[----:B-1----:R-:W-:-:S04]  /*d5c0*/  IMAD.U32 R9, RZ, RZ, UR6 ;  /* 0x00000006ff097e24 */ /* 0x002fc8000f8e00ff */
[----:B------:R1:W2:Y:S03]  /*d5d0*/  SYNCS.PHASECHK.TRANS64.TRYWAIT P2, [R9+URZ+0x16850], R0 ;  /* 0x01685000090075a7 */ /* 0x0002a6000804017f */
[----:B--2---:R-:W-:Y:S05]  /*d5e0*/  @!P2 NANOSLEEP.SYNCS 0x989680 ;  /* 0x009896800000a95d */ /* 0x004fea0003900000 */
[----:B------:R-:W2:Y:S02]  /*d5f0*/  @!P2 SYNCS.PHASECHK.TRANS64 P2, [R9+URZ+0x16850], R0 ;  /* 0x016850000900a5a7 */ /* 0x000ea4000804007f */
[----:B--2---:R-:W-:Y:S05]  /*d600*/  @!P2 BRA `(.L_x_14486) ;  /* 0xfffffffc00eca947 */ /* 0x004fea000383ffff */
[----:B------:R-:W-:Y:S05]  /*d610*/  BRA `(.L_x_14483) ;  /* 0xffffff8800c07947 */ /* 0x000fea000383ffff */
.L_x_14491:
[----:B-1----:R-:W-:-:S04]  /*d620*/  IMAD.U32 R5, RZ, RZ, UR5 ;  /* 0x00000005ff057e24 */ /* 0x002fc8000f8e00ff */
[----:B------:R1:W2:Y:S03]  /*d630*/  SYNCS.PHASECHK.TRANS64.TRYWAIT P0, [R5+URZ+0x16850], R4 ;  /* 0x01685004050075a7 */ /* 0x0002a6000800017f */
[----:B--2---:R-:W-:Y:S05]  /*d640*/  @!P0 NANOSLEEP.SYNCS 0x989680 ;  /* 0x009896800000895d */ /* 0x004fea0003900000 */
[----:B------:R-:W2:Y:S02]  /*d650*/  @!P0 SYNCS.PHASECHK.TRANS64 P0, [R5+URZ+0x16850], R4 ;  /* 0x01685004050085a7 */ /* 0x000ea4000800007f */
[----:B--2---:R-:W-:Y:S05]  /*d660*/  @!P0 BRA `(.L_x_14491) ;  /* 0xfffffffc00ec8947 */ /* 0x004fea000383ffff */
[----:B------:R-:W-:Y:S05]  /*d670*/  BRA `(.L_x_14490) ;  /* 0xffffffa400247947 */ /* 0x000fea000383ffff */
.L_x_14509:
[----:B------:R-:W-:Y:S02]  /*d680*/  IMAD.MOV.U32 R13, RZ, RZ, R20 ;  /* 0x000000ffff0d7224 */ /* 0x000fe400078e0014 */
[----:B------:R-:W-:Y:S02]  /*d690*/  IMAD.MOV.U32 R12, RZ, RZ, RZ ;  /* 0x000000ffff0c7224 */ /* 0x000fe400078e00ff */
[----:B------:R-:W-:Y:S02]  /*d6a0*/  IMAD.MOV.U32 R11, RZ, RZ, 0x1f ;  /* 0x0000001fff0b7424 */ /* 0x000fe400078e00ff */
[----:B------:R-:W-:-:S07]  /*d6b0*/  IMAD.MOV.U32 R15, RZ, RZ, -0x1 ;  /* 0xffffffffff0f7424 */ /* 0x000fce00078e00ff */
[----:B------:R-:W-:Y:S05]  /*d6c0*/  WARPSYNC.COLLECTIVE R15, `(.L_x_14590) ;  /* 0x000000000f087348 */ /* 0x000fea0003c00000 */
[----:B------:R0:W1:Y:S02]  /*d6d0*/  SHFL.IDX P6, R14, R13, R12, R11 ;  /* 0x0000000c0d0e7389 */ /* 0x00006400000c000b */
[----:B01----:R-:W-:Y:S01]  /*d6e0*/  ENDCOLLECTIVE ;  /* 0x000000000000791b */ /* 0x003fe20003800000 */
.L_x_14590:
[----:B------:R-:W-:Y:S05]  /*d6f0*/  BRA `(.L_x_14591) ;  /* 0xffffffcc00387947 */ /* 0x000fea000383ffff */
.L_x_14511:
[----:B------:R-:W-:Y:S01]  /*d700*/  BSSY B0, `(.L_x_14592) ;  /* 0x0000006000007945 */ /* 0x000fe20003800000 */
[----:B------:R-:W-:-:S07]  /*d710*/  IMAD.MOV.U32 R15, RZ, RZ, -0x1 ;  /* 0xffffffffff0f7424 */ /* 0x000fce00078e00ff */
[----:B0-----:R-:W-:Y:S05]  /*d720*/  WARPSYNC.COLLECTIVE R15, `(.L_x_14593) ;  /* 0x000000000f0c7348 */ /* 0x001fea0003c00000 */
[----:B------:R-:W-:Y:S02]  /*d730*/  ELECT P6, UR62, PT ;  /* 0x00000000003e782f */ /* 0x000fe400038c0000 */
[----:B------:R-:W-:Y:S01]  /*d740*/  MOV R14, UR62 ;  /* 0x0000003e000e7c02 */ /* 0x000fe20008000f00 */
[----:B0-----:R-:W-:Y:S10]  /*d750*/  ENDCOLLECTIVE ;  /* 0x000000000000791b */ /* 0x001ff40003800000 */
.L_x_14593:
[----:B------:R-:W-:Y:S05]  /*d760*/  BSYNC B0 ;  /* 0x0000000000007941 */ /* 0x000fea0003800000 */
.L_x_14592:
[----:B------:R-:W-:Y:S05]  /*d770*/  BRA `(.L_x_14594) ;  /* 0xffffffcc00347947 */ /* 0x000fea000383ffff */
.L_x_14513:
[----:B-1----:R1:W2:Y:S02]  /*d780*/  SYNCS.PHASECHK.TRANS64.TRYWAIT P0, [R3+URZ+0x16840], R0 ;  /* 0x01684000030075a7 */ /* 0x0022a4000800017f */
[----:B--2---:R-:W-:Y:S05]  /*d790*/  @!P0 NANOSLEEP.SYNCS 0x989680 ;  /* 0x009896800000895d */ /* 0x004fea0003900000 */
[----:B------:R-:W2:Y:S02]  /*d7a0*/  @!P0 SYNCS.PHASECHK.TRANS64 P0, [R3+URZ+0x16840], R0 ;  /* 0x01684000030085a7 */ /* 0x000ea4000800007f */
[----:B--2---:R-:W-:Y:S05]  /*d7b0*/  @!P0 BRA `(.L_x_14513) ;  /* 0xfffffffc00f08947 */ /* 0x004fea000383ffff */
[----:B------:R-:W-:Y:S05]  /*d7c0*/  BRA `(.L_x_14595) ;  /* 0xffffffcc00907947 */ /* 0x000fea000383ffff */
.L_x_14517:
        /* <DEDUP_REMOVED lines=8> */
.L_x_14596:
[----:B------:R-:W-:Y:S02]  /*d850*/  IMAD R7, R7, 0xc0, R21 ;  /* 0x000000c007077824 */ /* 0x000fe400078e0215 */
[----:B------:R-:W-:Y:S02]  /*d860*/  IMAD.MOV.U32 R13, RZ, RZ, R0 ;  /* 0x000000ffff0d7224 */ /* 0x000fe400078e0000 */
[----:B------:R-:W-:-:S07]  /*d870*/  IMAD.MOV.U32 R2, RZ, RZ, R14 ;  /* 0x000000ffff027224 */ /* 0x000fce00078e000e */
[----:B------:R-:W-:Y:S05]  /*d880*/  WARPSYNC.COLLECTIVE R15, `(.L_x_14597) ;  /* 0x000000000f087348 */ /* 0x000fea0003c00000 */
[----:B------:R0:W1:Y:S02]  /*d890*/  SHFL.IDX P6, R14, R13, R12, R11 ;  /* 0x0000000c0d0e7389 */ /* 0x00006400000c000b */
[----:B01----:R-:W-:Y:S01]  /*d8a0*/  ENDCOLLECTIVE ;  /* 0x000000000000791b */ /* 0x003fe20003800000 */
.L_x_14597:
[----:B------:R-:W-:Y:S02]  /*d8b0*/  ULDC UR4, c[0x0][0x288] ;  /* 0x0000a20000047ab9 */ /* 0x000fe40000000800 */
[----:B------:R-:W-:Y:S02]  /*d8c0*/  IMAD R6, R9, UR4, RZ ;  /* 0x0000000409067c24 */ /* 0x000fe4000f8e02ff */
[----:B------:R-:W-:-:S03]  /*d8d0*/  VIADD R9, R7, 0x10 ;  /* 0x0000001007097836 */ /* 0x000fc60000000000 */
        /* <DEDUP_REMOVED lines=9> */
.L_x_14598:
        /* <DEDUP_REMOVED lines=11> */
.L_x_14599:
        /* <DEDUP_REMOVED lines=8> */
.L_x_14600:
        /* <DEDUP_REMOVED lines=10> */
.L_x_14601:
[----:B------:R-:W-:Y:S02]  /*db40*/  IMAD.MOV.U32 R13, RZ, RZ, R4 ;  /* 0x000000ffff0d7224 */ /* 0x000fe400078e0004 */
[----:B------:R-:W-:Y:S02]  /*db50*/  IMAD.MOV.U32 R12, RZ, RZ, 0x3 ;  /* 0x00000003ff0c7424 */ /* 0x000fe400078e00ff */
[----:B------:R-:W-:-:S07]  /*db60*/  IMAD.MOV.U32 R10, RZ, RZ, R14 ;  /* 0x000000ffff0a7224 */ /* 0x000fce00078e000e */
[----:B------:R-:W-:Y:S05]  /*db70*/  WARPSYNC.COLLECTIVE R15, `(.L_x_14602) ;  /* 0x000000000f087348 */ /* 0x000fea0003c00000 */
[----:B------:R0:W1:Y:S02]  /*db80*/  SHFL.IDX P6, R14, R13, R12, R11 ;  /* 0x0000000c0d0e7389 */ /* 0x00006400000c000b */
[----:B01----:R-:W-:Y:S01]  /*db90*/  ENDCOLLECTIVE ;  /* 0x000000000000791b */ /* 0x003fe20003800000 */
.L_x_14602:
        /* <DEDUP_REMOVED lines=9> */
[----:B------:R-:W-:Y:S02]  /*dc30*/  VIADD R9, R7, 0x40 ;  /* 0x0000004007097836 */ /* 0x000fe40000000000 */
[----:B0-----:R-:W-:-:S10]  /*dc40*/  IMAD.MOV.U32 R2, RZ, RZ, R14 ;  /* 0x000000ffff027224 */ /* 0x001fd400078e000e */
[----:B------:R-:W-:Y:S05]  /*dc50*/  WARPSYNC.COLLECTIVE R15, `(.L_x_14603) ;  /* 0x000000000f087348 */ /* 0x000fea0003c00000 */
[----:B------:R0:W1:Y:S02]  /*dc60*/  SHFL.IDX P6, R14, R13, R12, R11 ;  /* 0x0000000c0d0e7389 */ /* 0x00006400000c000b */
[----:B01----:R-:W-:Y:S01]  /*dc70*/  ENDCOLLECTIVE ;  /* 0x000000000000791b */ /* 0x003fe20003800000 */
.L_x_14603:
        /* <DEDUP_REMOVED lines=8> */
.L_x_14604:
        /* <DEDUP_REMOVED lines=10> */
.L_x_14605:
[----:B------:R-:W-:Y:S02]  /*dda0*/  IMAD.MOV.U32 R13, RZ, RZ, R4 ;  /* 0x000000ffff0d7224 */ /* 0x000fe400078e0004 */
[----:B------:R-:W-:Y:S02]  /*ddb0*/  IMAD.MOV.U32 R12, RZ, RZ, 0x5 ;  /* 0x00000005ff0c7424 */ /* 0x000fe400078e00ff */
[----:B------:R-:W-:-:S07]  /*ddc0*/  IMAD.MOV.U32 R10, RZ, RZ, R14 ;  /* 0x000000ffff0a7224 */ /* 0x000fce00078e000e */
[----:B------:R-:W-:Y:S05]  /*ddd0*/  WARPSYNC.COLLECTIVE R15, `(.L_x_14606) ;  /* 0x000000000f087348 */ /* 0x000fea0003c00000 */
[----:B------:R0:W1:Y:S02]  /*dde0*/  SHFL.IDX P6, R14, R13, R12, R11 ;  /* 0x0000000c0d0e7389 */ /* 0x00006400000c000b */
[----:B01----:R-:W-:Y:S01]  /*ddf0*/  ENDCOLLECTIVE ;  /* 0x000000000000791b */ /* 0x003fe20003800000 */
.L_x_14606:
        /* <DEDUP_REMOVED lines=14> */
.L_x_14607:
        /* <DEDUP_REMOVED lines=8> */
.L_x_14608:
        /* <DEDUP_REMOVED lines=10> */
.L_x_14609:
[----:B------:R-:W-:Y:S02]  /*e000*/  IMAD.MOV.U32 R13, RZ, RZ, R4 ;  /* 0x000000ffff0d7224 */ /* 0x000fe400078e0004 */
[----:B------:R-:W-:Y:S02]  /*e010*/  IMAD.MOV.U32 R12, RZ, RZ, 0x7 ;  /* 0x00000007ff0c7424 */ /* 0x000fe400078e00ff */
[----:B------:R-:W-:-:S07]  /*e020*/  IMAD.MOV.U32 R10, RZ, RZ, R14 ;  /* 0x000000ffff0a7224 */ /* 0x000fce00078e000e */
[----:B------:R-:W-:Y:S05]  /*e030*/  WARPSYNC.COLLECTIVE R15, `(.L_x_14610) ;  /* 0x000000000f087348 */ /* 0x000fea0003c00000 */
[----:B------:R0:W1:Y:S02]  /*e040*/  SHFL.IDX P6, R14, R13, R12, R11 ;  /* 0x0000000c0d0e7389 */ /* 0x00006400000c000b */
[----:B01----:R-:W-:Y:S01]  /*e050*/  ENDCOLLECTIVE ;  /* 0x000000000000791b */ /* 0x003fe20003800000 */
.L_x_14610:
        /* <DEDUP_REMOVED lines=11> */
.L_x_14611:
[----:B------:R-:W-:-:S05]  /*e110*/  VIADD R3, R7, 0x70 ;  /* 0x0000007007037836 */ /* 0x000fca0000000000 */
[----:B------:R-:W-:Y:S01]  /*e120*/  ISETP.GE.AND P1, PT, R3, R6, PT ;  /* 0x000000060300720c */ /* 0x000fe20003f26270 */
[----:B------:R-:W-:Y:S02]  /*e130*/  IMAD.MOV.U32 R13, RZ, RZ, R8 ;  /* 0x000000ffff0d7224 */ /* 0x000fe400078e0008 */
[----:B------:R-:W-:Y:S02]  /*e140*/  IMAD.MOV.U32 R12, RZ, RZ, RZ ;  /* 0x000000ffff0c7224 */ /* 0x000fe400078e00ff */
[----:B------:R-:W-:-:S08]  /*e150*/  IMAD.MOV.U32 R9, RZ, RZ, R14 ;  /* 0x000000ffff097224 */ /* 0x000fd000078e000e */
[----:B------:R-:W-:Y:S05]  /*e160*/  WARPSYNC.COLLECTIVE R15, `(.L_x_14612) ;  /* 0x000000000f087348 */ /* 0x000fea0003c00000 */
[----:B------:R0:W1:Y:S02]  /*e170*/  SHFL.IDX P6, R14, R13, R12, R11 ;  /* 0x0000000c0d0e7389 */ /* 0x00006400000c000b */
[----:B01----:R-:W-:Y:S01]  /*e180*/  ENDCOLLECTIVE ;  /* 0x000000000000791b */ /* 0x003fe20003800000 */
.L_x_14612:
[----:B------:R-:W-:Y:S01]  /*e190*/  @!P1 LEA R2, P2, R20, R9, 0x1 ;  /* 0x0000000914029211 */ /* 0x000fe200078408ff */
[----:B------:R-:W-:-:S04]  /*e1a0*/  VIADD R9, R7, 0x80 ;  /* 0x0000008007097836 */ /* 0x000fc80000000000 */
        /* <DEDUP_REMOVED lines=12> */
.L_x_14613:
[----:B------:R-:W-:Y:S02]  /*e270*/  IMAD.MOV.U32 R13, RZ, RZ, R8 ;  /* 0x000000ffff0d7224 */ /* 0x000fe400078e0008 */
[----:B------:R-:W-:Y:S01]  /*e280*/  IMAD.MOV.U32 R12, RZ, RZ, 0x1 ;  /* 0x00000001ff0c7424 */ /* 0x000fe200078e00ff */
[----:B------:R-:W-:-:S13]  /*e290*/  @!P1 LEA R2, P2, R20, R14, 0x1 ;  /* 0x0000000e14029211 */ /* 0x000fda00078408ff */
[----:B------:R-:W-:Y:S05]  /*e2a0*/  WARPSYNC.COLLECTIVE R15, `(.L_x_14614) ;  /* 0x000000000f087348 */ /* 0x000fea0003c00000 */
[----:B------:R0:W1:Y:S02]  /*e2b0*/  SHFL.IDX P6, R14, R13, R12, R11 ;  /* 0x0000000c0d0e7389 */ /* 0x00006400000c000b */
[----:B01----:R-:W-:Y:S01]  /*e2c0*/  ENDCOLLECTIVE ;  /* 0x000000000000791b */ /* 0x003fe20003800000 */
.L_x_14614:
        /* <DEDUP_REMOVED lines=11> */
.L_x_14615:
[----:B------:R-:W-:Y:S02]  /*e380*/  IMAD.MOV.U32 R13, RZ, RZ, R8 ;  /* 0x000000ffff0d7224 */ /* 0x000fe400078e0008 */
[----:B------:R-:W-:Y:S02]  /*e390*/  IMAD.MOV.U32 R12, RZ, RZ, 0x2 ;  /* 0x00000002ff0c7424 */ /* 0x000fe400078e00ff */
[----:B------:R-:W-:-:S07]  /*e3a0*/  IMAD.MOV.U32 R4, RZ, RZ, R14 ;  /* 0x000000ffff047224 */ /* 0x000fce00078e000e */
[----:B------:R-:W-:Y:S05]  /*e3b0*/  WARPSYNC.COLLECTIVE R15, `(.L_x_14616) ;  /* 0x000000000f087348 */ /* 0x000fea0003c00000 */
[----:B------:R0:W1:Y:S02]  /*e3c0*/  SHFL.IDX P6, R14, R13, R12, R11 ;  /* 0x0000000c0d0e7389 */ /* 0x00006400000c000b */
[----:B01----:R-:W-:Y:S01]  /*e3d0*/  ENDCOLLECTIVE ;  /* 0x000000000000791b */ /* 0x003fe20003800000 */
.L_x_14616:
[----:B------:R-:W-:-:S05]  /*e3e0*/  @!P1 LEA R4, P2, R20, R4, 0x1 ;  /* 0x0000000414049211 */ /* 0x000fca00078408ff */
[----:B------:R-:W-:Y:S02]  /*e3f0*/  @!P1 IMAD.X R3, RZ, RZ, R2, P2 ;  /* 0x000000ffff039224 */ /* 0x000fe400010e0602 */
        /* <DEDUP_REMOVED lines=10> */
.L_x_14617:
        /* <DEDUP_REMOVED lines=8> */
.L_x_14618:
        /* <DEDUP_REMOVED lines=10> */
.L_x_14619:
[----:B------:R-:W-:Y:S05]  /*e5c0*/  BRA `(.L_x_14620) ;  /* 0xffffffcc005c7947 */ /* 0x000fea000383ffff */
.L_x_14520:
[----:B0-----:R0:W1:Y:S02]  /*e5d0*/  SYNCS.PHASECHK.TRANS64.TRYWAIT P0, [R17+URZ+0x16820], R2 ;  /* 0x01682002110075a7 */ /* 0x001064000800017f */
[----:B-1----:R-:W-:Y:S05]  /*e5e0*/  @!P0 NANOSLEEP.SYNCS 0x989680 ;  /* 0x009896800000895d */ /* 0x002fea0003900000 */
[----:B------:R-:W1:Y:S02]  /*e5f0*/  @!P0 SYNCS.PHASECHK.TRANS64 P0, [R17+URZ+0x16820], R2 ;  /* 0x01682002110085a7 */ /* 0x000e64000800007f */
[----:B-1----:R-:W-:Y:S05]  /*e600*/  @!P0 BRA `(.L_x_14520) ;  /* 0xfffffffc00f08947 */ /* 0x002fea000383ffff */
[----:B------:R-:W-:Y:S05]  /*e610*/  BRA `(.L_x_14621) ;  /* 0xffffffcc00bc7947 */ /* 0x000fea000383ffff */
.L_x_14527:
[----:B0-----:R0:W1:Y:S02]  /*e620*/  SYNCS.PHASECHK.TRANS64.TRYWAIT P0, [R2+URZ+0x16840], R3 ;  /* 0x01684003020075a7 */ /* 0x001064000800017f */
[----:B-1----:R-:W-:Y:S05]  /*e630*/  @!P0 NANOSLEEP.SYNCS 0x989680 ;  /* 0x009896800000895d */ /* 0x002fea0003900000 */
[----:B------:R-:W1:Y:S02]  /*e640*/  @!P0 SYNCS.PHASECHK.TRANS64 P0, [R2+URZ+0x16840], R3 ;  /* 0x01684003020085a7 */ /* 0x000e64000800007f */
[----:B-1----:R-:W-:Y:S05]  /*e650*/  @!P0 BRA `(.L_x_14527) ;  /* 0xfffffffc00f08947 */ /* 0x002fea000383ffff */
[----:B------:R-:W-:Y:S05]  /*e660*/  BRA `(.L_x_14622) ;  /* 0xffffffd0006c7947 */ /* 0x000fea000383ffff */
.L_x_14532:
[----:B0-----:R0:W1:Y:S02]  /*e670*/  SYNCS.PHASECHK.TRANS64.TRYWAIT P0, [R2+URZ+0x60], R3 ;  /* 0x00006003020075a7 */ /* 0x001064000800017f */
[----:B-1----:R-:W-:Y:S05]  /*e680*/  @!P0 NANOSLEEP.SYNCS 0x989680 ;  /* 0x009896800000895d */ /* 0x002fea0003900000 */
[----:B------:R-:W1:Y:S02]  /*e690*/  @!P0 SYNCS.PHASECHK.TRANS64 P0, [R2+URZ+0x60], R3 ;  /* 0x00006003020085a7 */ /* 0x000e64000800007f */
[----:B-1----:R-:W-:Y:S05]  /*e6a0*/  @!P0 BRA `(.L_x_14532) ;  /* 0xfffffffc00f08947 */ /* 0x002fea000383ffff */
[----:B------:R-:W-:Y:S05]  /*e6b0*/  BRA `(.L_x_14623) ;  /* 0xffffffd000e47947 */ /* 0x000fea000383ffff */
.L_x_14541:
[----:B0-----:R0:W1:Y:S02]  /*e6c0*/  SYNCS.PHASECHK.TRANS64.TRYWAIT P0, [R2+URZ+0x16840], R3 ;  /* 0x01684003020075a7 */ /* 0x001064000800017f */
[----:B-1----:R-:W-:Y:S05]  /*e6d0*/  @!P0 NANOSLEEP.SYNCS 0x989680 ;  /* 0x009896800000895d */ /* 0x002fea0003900000 */
[----:B------:R-:W1:Y:S02]  /*e6e0*/  @!P0 SYNCS.PHASECHK.TRANS64 P0, [R2+URZ+0x16840], R3 ;  /* 0x01684003020085a7 */ /* 0x000e64000800007f */
[----:B-1----:R-:W-:Y:S05]  /*e6f0*/  @!P0 BRA `(.L_x_14541) ;  /* 0xfffffffc00f08947 */ /* 0x002fea000383ffff */
[----:B------:R-:W-:Y:S05]  /*e700*/  BRA `(.L_x_14624) ;  /* 0xffffffd8001c7947 */ /* 0x000fea000383ffff */
.L_x_14546:
[----:B0-----:R0:W1:Y:S02]  /*e710*/  SYNCS.PHASECHK.TRANS64.TRYWAIT P0, [R5+URZ+0x60], R2 ;  /* 0x00006002050075a7 */ /* 0x001064000800017f */
[----:B-1----:R-:W-:Y:S05]  /*e720*/  @!P0 NANOSLEEP.SYNCS 0x989680 ;  /* 0x009896800000895d */ /* 0x002fea0003900000 */
[----:B------:R-:W1:Y:S02]  /*e730*/  @!P0 SYNCS.PHASECHK.TRANS64 P0, [R5+URZ+0x60], R2 ;  /* 0x00006002050085a7 */ /* 0x000e64000800007f */
[----:B-1----:R-:W-:Y:S05]  /*e740*/  @!P0 BRA `(.L_x_14546) ;  /* 0xfffffffc00f08947 */ /* 0x002fea000383ffff */
[----:B------:R-:W-:Y:S05]  /*e750*/  BRA `(.L_x_14625) ;  /* 0xffffffd800947947 */ /* 0x000fea000383ffff */
.L_x_14554:
[----:B0-----:R0:W1:Y:S02]  /*e760*/  SYNCS.PHASECHK.TRANS64.TRYWAIT P0, [R2+URZ+0x16840], R3 ;  /* 0x01684003020075a7 */ /* 0x001064000800017f */
[----:B-1----:R-:W-:Y:S05]  /*e770*/  @!P0 NANOSLEEP.SYNCS 0x989680 ;  /* 0x009896800000895d */ /* 0x002fea0003900000 */
[----:B------:R-:W1:Y:S02]  /*e780*/  @!P0 SYNCS.PHASECHK.TRANS64 P0, [R2+URZ+0x16840], R3 ;  /* 0x01684003020085a7 */ /* 0x000e64000800007f */
[----:B-1----:R-:W-:Y:S05]  /*e790*/  @!P0 BRA `(.L_x_14554) ;  /* 0xfffffffc00f08947 */ /* 0x002fea000383ffff */
[----:B------:R-:W-:Y:S05]  /*e7a0*/  BRA `(.L_x_14626) ;  /* 0xffffffdc009c7947 */ /* 0x000fea000383ffff */
.L_x_14559:
[----:B0-----:R0:W1:Y:S02]  /*e7b0*/  SYNCS.PHASECHK.TRANS64.TRYWAIT P0, [R5+URZ+0x60], R8 ;  /* 0x00006008050075a7 */ /* 0x001064000800017f */
[----:B-1----:R-:W-:Y:S05]  /*e7c0*/  @!P0 NANOSLEEP.SYNCS 0x989680 ;  /* 0x009896800000895d */ /* 0x002fea0003900000 */
[----:B------:R-:W1:Y:S02]  /*e7d0*/  @!P0 SYNCS.PHASECHK.TRANS64 P0, [R5+URZ+0x60], R8 ;  /* 0x00006008050085a7 */ /* 0x000e64000800007f */
[----:B-1----:R-:W-:Y:S05]  /*e7e0*/  @!P0 BRA `(.L_x_14559) ;  /* 0xfffffffc00f08947 */ /* 0x002fea000383ffff */
[----:B------:R-:W-:Y:S05]  /*e7f0*/  BRA `(.L_x_14627) ;  /* 0xffffffe000187947 */ /* 0x000fea000383ffff */
.L_x_14569:
[----:B-1----:R1:W2:Y:S02]  /*e800*/  SYNCS.PHASECHK.TRANS64.TRYWAIT P0, [R3+URZ+0x16860], R0 ;  /* 0x01686000030075a7 */ /* 0x0022a4000800017f */
[----:B--2---:R-:W-:Y:S05]  /*e810*/  @!P0 NANOSLEEP.SYNCS 0x989680 ;  /* 0x009896800000895d */ /* 0x004fea0003900000 */
[----:B------:R-:W2:Y:S02]  /*e820*/  @!P0 SYNCS.PHASECHK.TRANS64 P0, [R3+URZ+0x16860], R0 ;  /* 0x01686000030085a7 */ /* 0x000ea4000800007f */
[----:B--2---:R-:W-:Y:S05]  /*e830*/  @!P0 BRA `(.L_x_14569) ;  /* 0xfffffffc00f08947 */ /* 0x004fea000383ffff */
[----:B------:R-:W-:Y:S05]  /*e840*/  BRA `(.L_x_14628) ;  /* 0xffffffe400087947 */ /* 0x000fea000383ffff */
.L_x_14575:
[----:B------:R-:W-:Y:S01]  /*e850*/  BSSY B0, `(.L_x_14629) ;  /* 0x0000008000007945 */ /* 0x000fe20003800000 */
[----:B------:R-:W-:Y:S02]  /*e860*/  IMAD.MOV.U32 R13, RZ, RZ, R28 ;  /* 0x000000ffff0d7224 */ /* 0x000fe400078e001c */
[----:B------:R-:W-:Y:S02]  /*e870*/  IMAD.MOV.U32 R12, RZ, RZ, RZ ;  /* 0x000000ffff0c7224 */ /* 0x000fe400078e00ff */
[----:B0-----:R-:W-:Y:S02]  /*e880*/  IMAD.MOV.U32 R11, RZ, RZ, 0x1f ;  /* 0x0000001fff0b7424 */ /* 0x001fe400078e00ff */
[----:B------:R-:W-:-:S07]  /*e890*/  IMAD.MOV.U32 R15, RZ, RZ, -0x1 ;  /* 0xffffffffff0f7424 */ /* 0x000fce00078e00ff */
[----:B------:R-:W-:Y:S05]  /*e8a0*/  WARPSYNC.COLLECTIVE R15, `(.L_x_14630) ;  /* 0x000000000f087348 */ /* 0x000fea0003c00000 */
[----:B------:R0:W1:Y:S02]  /*e8b0*/  SHFL.IDX P6, R14, R13, R12, R11 ;  /* 0x0000000c0d0e7389 */ /* 0x00006400000c000b */
[----:B01----:R-:W-:Y:S01]  /*e8c0*/  ENDCOLLECTIVE ;  /* 0x000000000000791b */ /* 0x003fe20003800000 */
.L_x_14630:
[----:B------:R-:W-:Y:S05]  /*e8d0*/  BSYNC B0 ;  /* 0x0000000000007941 */ /* 0x000fea0003800000 */
.L_x_14629:
[----:B------:R-:W-:Y:S05]  /*e8e0*/  BRA `(.L_x_14631) ;  /* 0xffffffe400ac7947 */ /* 0x000fea000383ffff */
.L_x_14578:
[----:B-1----:R1:W2:Y:S02]  /*e8f0*/  SYNCS.PHASECHK.TRANS64.TRYWAIT P0, [R7+URZ+0x16820], R0 ;  /* 0x01682000070075a7 */ /* 0x0022a4000800017f */
[----:B--2---:R-:W-:Y:S05]  /*e900*/  @!P0 NANOSLEEP.SYNCS 0x989680 ;  /* 0x009896800000895d */ /* 0x004fea0003900000 */
[----:B------:R-:W2:Y:S02]  /*e910*/  @!P0 SYNCS.PHASECHK.TRANS64 P0, [R7+URZ+0x16820], R0 ;  /* 0x01682000070085a7 */ /* 0x000ea4000800007f */
[----:B--2---:R-:W-:Y:S05]  /*e920*/  @!P0 BRA `(.L_x_14578) ;  /* 0xfffffffc00f08947 */ /* 0x004fea000383ffff */
[----:B------:R-:W-:Y:S05]  /*e930*/  BRA `(.L_x_14632) ;  /* 0xffffffe400f47947 */ /* 0x000fea000383ffff */
.L_x_14579:
        /* <DEDUP_REMOVED lines=11> */
.L_x_14634:
[----:B------:R-:W-:Y:S05]  /*e9f0*/  BSYNC B0 ;  /* 0x0000000000007941 */ /* 0x000fea0003800000 */
.L_x_14633:
[----:B------:R-:W-:Y:S05]  /*ea00*/  BRA `(.L_x_14635) ;  /* 0xffffffe400dc7947 */ /* 0x000fea000383ffff */
.L_x_14582:
[----:B------:R-:W-:Y:S01]  /*ea10*/  BSSY B1, `(.L_x_14636) ;  /* 0x0000006000017945 */ /* 0x000fe20003800000 */
[----:B------:R-:W-:-:S07]  /*ea20*/  IMAD.MOV.U32 R15, RZ, RZ, -0x1 ;  /* 0xffffffffff0f7424 */ /* 0x000fce00078e00ff */
[----:B01----:R-:W-:Y:S05]  /*ea30*/  WARPSYNC.COLLECTIVE R15, `(.L_x_14637) ;  /* 0x000000000f0c7348 */ /* 0x003fea0003c00000 */
[----:B------:R-:W-:Y:S02]  /*ea40*/  ELECT P6, UR62, PT ;  /* 0x00000000003e782f */ /* 0x000fe400038c0000 */
[----:B------:R-:W-:Y:S01]  /*ea50*/  MOV R14, UR62 ;  /* 0x0000003e000e7c02 */ /* 0x000fe20008000f00 */
[----:B01----:R-:W-:Y:S10]  /*ea60*/  ENDCOLLECTIVE ;  /* 0x000000000000791b */ /* 0x003ff40003800000 */
.L_x_14637:
[----:B------:R-:W-:Y:S05]  /*ea70*/  BSYNC B1 ;  /* 0x0000000000017941 */ /* 0x000fea0003800000 */
.L_x_14636:
[----:B------:R-:W-:Y:S05]  /*ea80*/  BRA `(.L_x_14638) ;  /* 0xffffffe400d47947 */ /* 0x000fea000383ffff */
.L_x_14584:
[----:B-1----:R1:W2:Y:S02]  /*ea90*/  SYNCS.PHASECHK.TRANS64.TRYWAIT P0, [R5+URZ], R4 ;  /* 0x00000004050075a7 */ /* 0x0022a4000800017f */
[----:B--2---:R-:W-:Y:S05]  /*eaa0*/  @!P0 NANOSLEEP.SYNCS 0x989680 ;  /* 0x009896800000895d */ /* 0x004fea0003900000 */
[----:B------:R-:W2:Y:S02]  /*eab0*/  @!P0 SYNCS.PHASECHK.TRANS64 P0, [R5+URZ], R4 ;  /* 0x00000004050085a7 */ /* 0x000ea4000800007f */
[----:B--2---:R-:W-:Y:S05]  /*eac0*/  @!P0 BRA `(.L_x_14584) ;  /* 0xfffffffc00f08947 */ /* 0x004fea000383ffff */
[----:B------:R-:W-:Y:S05]  /*ead0*/  BRA `(.L_x_14639) ;  /* 0xffffffe800087947 */ /* 0x000fea000383ffff */
.L_x_14585:
[----:B--2---:R2:W3:Y:S02]  /*eae0*/  SYNCS.PHASECHK.TRANS64.TRYWAIT P0, [R3+URZ], R0 ;  /* 0x00000000030075a7 */ /* 0x0044e4000800017f */
[----:B---3--:R-:W-:Y:S05]  /*eaf0*/  @!P0 NANOSLEEP.SYNCS 0x989680 ;  /* 0x009896800000895d */ /* 0x008fea0003900000 */
[----:B------:R-:W3:Y:S02]  /*eb00*/  @!P0 SYNCS.PHASECHK.TRANS64 P0, [R3+URZ], R0 ;  /* 0x00000000030085a7 */ /* 0x000ee4000800007f */
[----:B---3--:R-:W-:Y:S05]  /*eb10*/  @!P0 BRA `(.L_x_14585) ;  /* 0xfffffffc00f08947 */ /* 0x008fea000383ffff */
[----:B------:R-:W-:Y:S05]  /*eb20*/  BRA `(.L_x_14640) ;  /* 0xffffffe400fc7947 */ /* 0x000fea000383ffff */
.L_x_14587:
[----:B-1----:R1:W2:Y:S02]  /*eb30*/  SYNCS.PHASECHK.TRANS64.TRYWAIT P0, [R5+URZ], R4 ;  /* 0x00000004050075a7 */ /* 0x0022a4000800017f */
[----:B--2---:R-:W-:Y:S05]  /*eb40*/  @!P0 NANOSLEEP.SYNCS 0x989680 ;  /* 0x009896800000895d */ /* 0x004fea0003900000 */
[----:B------:R-:W2:Y:S02]  /*eb50*/  @!P0 SYNCS.PHASECHK.TRANS64 P0, [R5+URZ], R4 ;  /* 0x00000004050085a7 */ /* 0x000ea4000800007f */
[----:B--2---:R-:W-:Y:S05]  /*eb60*/  @!P0 BRA `(.L_x_14587) ;  /* 0xfffffffc00f08947 */ /* 0x004fea000383ffff */
[----:B------:R-:W-:Y:S05]  /*eb70*/  BRA `(.L_x_14641) ;  /* 0xffffffe800007947 */ /* 0x000fea000383ffff */
.L_x_14642:
        /* <DEDUP_REMOVED lines=16> */
.L_x_15338:


//--------------------- .text._ZN7cutlass13device_kernelIN5flash11enable_sm90INS1_16FlashAttnFwdSm90INS1_25CollectiveMainloopFwdSm90ILi2EN4cute5tupleIJNS5_1CILi1EEES8_S8_EEENS6_IJNS7_ILi192EEENS7_ILi128EEENS7_ILi64EEEEEELi64ENS_6half_tEfNS_4arch4Sm90ELb1ELb0ELb0ELb1ELb0ELb0ELb0ELb1ELb1ELb1ELb0ELb0EEENS1_21CollectiveEpilogueFwdINS6_IJSA_SC_SB_EEES9_SE_SG_Li384ELb1ELb1ELb0ELb0EEENS1_36VarlenDynamicPersistentTileSchedulerILi192ELi128ELi384ELi128ELb0ELb1ELb1ELb1ELb1ELb1EEEEEEEEEvNT_6ParamsE --------------------------
	.section	.text._ZN7cutlass13device_kernelIN5flash11enable_sm90INS1_16FlashAttnFwdSm90INS1_25CollectiveMainloopFwdSm90ILi2EN4cute5tupleIJNS5_1CILi1EEES8_S8_EEENS6_IJNS7_ILi192EEENS7_ILi128EEENS7_ILi64EEEEEELi64ENS_6half_tEfNS_4arch4Sm90ELb1ELb0ELb0ELb1ELb0ELb0ELb0ELb1ELb1ELb1ELb0ELb0EEENS1_21CollectiveEpilogueFwdINS6_IJSA_SC_SB_EEES9_SE_SG_Li384ELb1ELb1ELb0ELb0EEENS1_36VarlenDynamicPersistentTileSchedulerILi192ELi128ELi384ELi128ELb0ELb1ELb1ELb1ELb1ELb1EEEEEEEEEvNT_6ParamsE,"ax",@progbits
	.align	128
.text._ZN7cutlass13device_kernelIN5flash11enable_sm90INS1_16FlashAttnFwdSm90INS1_25CollectiveMainloopFwdSm90ILi2EN4cute5tupleIJNS5_1CILi1EEES8_S8_EEENS6_IJNS7_ILi192EEENS7_ILi128EEENS7_ILi64EEEEEELi64ENS_6half_tEfNS_4arch4Sm90ELb1ELb0ELb0ELb1ELb0ELb0ELb0ELb1ELb1ELb1ELb0ELb0EEENS1_21CollectiveEpilogueFwdINS6_IJSA_SC_SB_EEES9_SE_SG_Li384ELb1ELb1ELb0ELb0EEENS1_36VarlenDynamicPersistentTileSchedulerILi192ELi128ELi384ELi128ELb0ELb1ELb1ELb1ELb1ELb1EEEEEEEEEvNT_6ParamsE:
        .type           _ZN7cutlass13device_kernelIN5flash11enable_sm90INS1_16FlashAttnFwdSm90INS1_25CollectiveMainloopFwdSm90ILi2EN4cute5tupleIJNS5_1CILi1EEES8_S8_EEENS6_IJNS7_ILi192EEENS7_ILi128EEENS7_ILi64EEEEEELi64ENS_6half_tEfNS_4arch4Sm90ELb1ELb0ELb0ELb1ELb0ELb0ELb0ELb1ELb1ELb1ELb0ELb0EEENS1_21CollectiveEpilogueFwdINS6_IJSA_SC_SB_EEES9_SE_SG_Li384ELb1ELb1ELb0ELb0EEENS1_36VarlenDynamicPersistentTileSchedulerILi192ELi128ELi384ELi128ELb0ELb1ELb1ELb1ELb1ELb1EEEEEEEEEvNT_6ParamsE,@function
        .size           _ZN7cutlass13device_kernelIN5flash11enable_sm90INS1_16FlashAttnFwdSm90INS1_25CollectiveMainloopFwdSm90ILi2EN4cute5tupleIJNS5_1CILi1EEES8_S8_EEENS6_IJNS7_ILi192EEENS7_ILi128EEENS7_ILi64EEEEEELi64ENS_6half_tEfNS_4arch4Sm90ELb1ELb0ELb0ELb1ELb0ELb0ELb0ELb1ELb1ELb1ELb0ELb0EEENS1_21CollectiveEpilogueFwdINS6_IJSA_SC_SB_EEES9_SE_SG_Li384ELb1ELb1ELb0ELb0EEENS1_36VarlenDynamicPersistentTileSchedulerILi192ELi128ELi384ELi128ELb0ELb1ELb1ELb1ELb1ELb1EEEEEEEEEvNT_6ParamsE,(.L_x_15339 - _ZN7cutlass13device_kernelIN5flash11enable_sm90INS1_16FlashAttnFwdSm90INS1_25CollectiveMainloopFwdSm90ILi2EN4cute5tupleIJNS5_1CILi1EEES8_S8_EEENS6_IJNS7_ILi192EEENS7_ILi128EEENS7_ILi64EEEEEELi64ENS_6half_tEfNS_4arch4Sm90ELb1ELb0ELb0ELb1ELb0ELb0ELb0ELb1ELb1ELb1ELb0ELb0EEENS1_21CollectiveEpilogueFwdINS6_IJSA_SC_SB_EEES9_SE_SG_Li384ELb1ELb1ELb0ELb0EEENS1_36VarlenDynamicPersistentTileSchedulerILi192ELi128ELi384ELi128ELb0ELb1ELb1ELb1ELb1ELb1EEEEEEEEEvNT_6ParamsE)
        .other          _ZN7cutlass13device_kernelIN5flash11enable_sm90INS1_16FlashAttnFwdSm90INS1_25CollectiveMainloopFwdSm90ILi2EN4cute5tupleIJNS5_1CILi1EEES8_S8_EEENS6_IJNS7_ILi192EEENS7_ILi128EEENS7_ILi64EEEEEELi64ENS_6half_tEfNS_4arch4Sm90ELb1ELb0ELb0ELb1ELb0ELb0ELb0ELb1ELb1ELb1ELb0ELb0EEENS1_21CollectiveEpilogueFwdINS6_IJSA_SC_SB_EEES9_SE_SG_Li384ELb1ELb1ELb0ELb0EEENS1_36VarlenDynamicPersistentTileSchedulerILi192ELi128ELi384ELi128ELb0ELb1ELb1ELb1ELb1ELb1EEEEEEEEEvNT_6ParamsE,@"STO_CUDA_ENTRY STV_DEFAULT"
_ZN7cutlass13device_kernelIN5flash11enable_sm90INS1_16FlashAttnFwdSm90INS1_25CollectiveMainloopFwdSm90ILi2EN4cute5tupleIJNS5_1CILi1EEES8_S8_EEENS6_IJNS7_ILi192EEENS7_ILi128EEENS7_ILi64EEEEEELi64ENS_6half_tEfNS_4arch4Sm90ELb1ELb0ELb0ELb1ELb0ELb0ELb0ELb1ELb1ELb1ELb0ELb0EEENS1_21CollectiveEpilogueFwdINS6_IJSA_SC_SB_EEES9_SE_SG_Li384ELb1ELb1ELb0ELb0EEENS1_36VarlenDynamicPersistentTileSchedulerILi192ELi128ELi384ELi128ELb0ELb1ELb1ELb1ELb1ELb1EEEEEEEEEvNT_6ParamsE:
        /* <DEDUP_REMOVED lines=18> */
.L_x_14644:
[----:B------:R-:W-:Y:S05]  /*0120*/  BSYNC B0 ;  /* 0x0000000000007941 */ /* 0x000fea0003800000 */
.L_x_14643:
        /* <DEDUP_REMOVED lines=41> */
.L_x_14645:
        /* <DEDUP_REMOVED lines=22> */
.L_x_14646:
        /* <DEDUP_REMOVED lines=18> */
.L_x_14647:
        /* <DEDUP_REMOVED lines=22> */
.L_x_14648:
        /* <DEDUP_REMOVED lines=22> */
.L_x_14649:
[----:B------:R-:W-:Y:S01]  /*0900*/  PLOP3.LUT P0, PT, PT, PT, UP0, 0x80, 0x0 ;  /* 0x000000000000781c */ /* 0x000fe20003f0f008 */
[----:B------:R-:W-:Y:S01]  /*0910*/  UMOV UR36, 0x1 ;  /* 0x0000000100247882 */ /* 0x000fe20000000000 */
[----:B------:R-:W-:Y:S01]  /*0920*/  NOP ;  /* 0x0000000000007918 */ /* 0x000fe20000000000 */
[----:B------:R-:W-:Y:S01]  /*0930*/  USEL UR36, UR36, 0x2, !UP0 ;  /* 0x0000000224247887 */ /* 0x000fe2000c000000 */
[----:B------:R-:W-:Y:S01]  /*0940*/  ULDC.64 UR48, c[0x0][0x208] ;  /* 0x0000820000307ab9 */ /* 0x000fe20000000a00 */
[----:B012-4-:R-:W-:Y:S08]  /*0950*/  BAR.SYNC.DEFER_BLOCKING 0x0 ;  /* 0x0000000000007b1d */ /* 0x017ff00000010000 */
[----:B------:R-:W-:Y:S05]  /*0960*/  @!P0 BRA `(.L_x_14650) ;  /* 0x0000009000c48947 */ /* 0x000fea0003800000 */
.L_x_14651:
        /* <DEDUP_REMOVED lines=25> */
[----:B------:R-:W-:Y:S02]  /*0b00*/  UMOV UR39, URZ ;  /* 0x0000003f00277c82 */ /* 0x000fe40008000000 */
[CC--:B------:R-:W-:Y:S02]  /*0b10*/  LEA.HI R153, R0.reuse, R157.reuse, RZ, 0x7 ;  /* 0x0000009d00997211 */ /* 0x0c0fe400078f38ff */
[----:B------:R-:W-:-:S02]  /*0b20*/  LEA.HI R3, R0, R157, RZ, 0x5 ;  /* 0x0000009d00037211 */ /* 0x000fc400078f28ff */
[----:B------:R-:W-:Y:S02]  /*0b30*/  LOP3.LUT R152, R153, 0xffffff80, RZ, 0xc0, !PT ;  /* 0xffffff8099987812 */ /* 0x000fe400078ec0ff */
[CC--:B------:R-:W-:Y:S01]  /*0b40*/  LEA.HI R2, R0.reuse, R157.reuse, RZ, 0x4 ;  /* 0x0000009d00027211 */ /* 0x0c0fe200078f20ff */
[----:B------:R-:W-:Y:S01]  /*0b50*/  IMAD.SHL.U32 R5, R3, 0x20, RZ ;  /* 0x0000002003057824 */ /* 0x000fe200078e00ff */
[----:B------:R-:W-:Y:S01]  /*0b60*/  LEA.HI R10, R0, R157, RZ, 0x2 ;  /* 0x0000009d000a7211 */ /* 0x000fe200078f10ff */
[----:B------:R-:W-:Y:S01]  /*0b70*/  IMAD.IADD R152, R157, 0x1, -R152 ;  /* 0x000000019d987824 */ /* 0x000fe200078e0a98 */
[----:B------:R-:W-:Y:S02]  /*0b80*/  SHF.R.S32.HI R3, RZ, 0x4, R2 ;  /* 0x00000004ff037819 */ /* 0x000fe40000011402 */
[----:B------:R-:W-:Y:S02]  /*0b90*/  LOP3.LUT R4, R2, 0x3fffff0, RZ, 0xc0, !PT ;  /* 0x03fffff002047812 */ /* 0x000fe400078ec0ff */
[----:B------:R-:W-:-:S02]  /*0ba0*/  SHF.R.S32.HI R7, RZ, 0x1f, R152 ;  /* 0x0000001fff077819 */ /* 0x000fc40000011498 */
[----:B------:R-:W-:Y:S01]  /*0bb0*/  LEA.HI R2, R2, R3, RZ, 0x1 ;  /* 0x0000000302027211 */ /* 0x000fe200078f08ff */
[----:B------:R-:W-:Y:S01]  /*0bc0*/  IMAD.IADD R4, R157, 0x1, -R4 ;  /* 0x000000019d047824 */ /* 0x000fe200078e0a04 */
[----:B------:R-:W-:Y:S02]  /*0bd0*/  LEA.HI R6, R7, R152, RZ, 0x2 ;  /* 0x0000009807067211 */ /* 0x000fe400078f10ff */
[----:B------:R-:W-:Y:S02]  /*0be0*/  LOP3.LUT R2, R2, 0x1ffffffe, RZ, 0xc0, !PT ;  /* 0x1ffffffe02027812 */ /* 0x000fe400078ec0ff */
[--C-:B------:R-:W-:Y:S02]  /*0bf0*/  SHF.R.S32.HI R8, RZ, 0x2, R6.reuse ;  /* 0x00000002ff087819 */ /* 0x100fe40000011406 */
[----:B------:R-:W-:Y:S01]  /*0c00*/  SHF.R.S32.HI R9, RZ, 0x1f, R6 ;  /* 0x0000001fff097819 */ /* 0x000fe20000011406 */
[----:B------:R-:W-:Y:S01]  /*0c10*/  IMAD.IADD R2, R3, 0x1, -R2 ;  /* 0x0000000103027824 */ /* 0x000fe200078e0a02 */
[----:B------:R-:W-:-:S02]  /*0c20*/  SHF.R.S32.HI R153, RZ, 0x7, R153 ;  /* 0x00000007ff997819 */ /* 0x000fc40000011499 */
[----:B------:R-:W-:Y:S02]  /*0c30*/  LOP3.LUT R10, R10, 0xfffffffc, RZ, 0xc0, !PT ;  /* 0xfffffffc0a0a7812 */ /* 0x000fe400078ec0ff */
[----:B------:R-:W-:Y:S01]  /*0c40*/  LEA.HI R9, R9, R8, RZ, 0x3 ;  /* 0x0000000809097211 */ /* 0x000fe200078f18ff */
[----:B------:R-:W-:Y:S01]  /*0c50*/  IMAD.HI R3, R153, 0x55555556, RZ ;  /* 0x5555555699037827 */ /* 0x000fe200078e02ff */
[----:B------:R-:W-:Y:S02]  /*0c60*/  LOP3.LUT R5, R5, 0xfffffc00, RZ, 0xc0, !PT ;  /* 0xfffffc0005057812 */ /* 0x000fe400078ec0ff */
[----:B------:R-:W-:Y:S01]  /*0c70*/  LEA.HI R0, R0, R157, RZ, 0x3 ;  /* 0x0000009d00007211 */ /* 0x000fe200078f18ff */
[----:B------:R-:W-:Y:S01]  /*0c80*/  IMAD.IADD R10, R157, 0x1, -R10 ;  /* 0x000000019d0a7824 */ /* 0x000fe200078e0a0a */
[----:B------:R-:W-:Y:S01]  /*0c90*/  LOP3.LUT R9, R9, 0xfffffff8, RZ, 0xc0, !PT ;  /* 0xfffffff809097812 */ /* 0x000fe200078ec0ff */
[----:B------:R-:W-:Y:S01]  /*0ca0*/  IMAD R5, R4, 0x40, R5 ;  /* 0x0000004004057824 */ /* 0x000fe200078e0205 */
[----:B------:R-:W-:-:S02]  /*0cb0*/  LEA.HI R7, R7, R152, RZ, 0x5 ;  /* 0x0000009807077211 */ /* 0x000fc400078f28ff */
[----:B------:R-:W-:Y:S01]  /*0cc0*/  LEA.HI R4, R3, R3, RZ, 0x1 ;  /* 0x0000000303047211 */ /* 0x000fe200078f08ff */
[----:B------:R-:W-:Y:S01]  /*0cd0*/  IMAD.IADD R8, R8, 0x1, -R9 ;  /* 0x0000000108087824 */ /* 0x000fe200078e0a09 */
[----:B------:R-:W-:Y:S01]  /*0ce0*/  LOP3.LUT R18, R0, 0xfffffff8, RZ, 0xc0, !PT ;  /* 0xfffffff800127812 */ /* 0x000fe200078ec0ff */
[----:B------:R-:W-:Y:S01]  /*0cf0*/  IMAD R155, R2, 0x8, R5 ;  /* 0x00000008029b7824 */ /* 0x000fe200078e0205 */
[----:B------:R-:W-:Y:S01]  /*0d00*/  LEA.HI R3, R10, R10, RZ, 0x1 ;  /* 0x0000000a0a037211 */ /* 0x000fe200078f08ff */
[----:B------:R-:W-:Y:S01]  /*0d10*/  IMAD R4, R4, -0x3, R153 ;  /* 0xfffffffd04047824 */ /* 0x000fe200078e0299 */
[----:B------:R-:W-:Y:S01]  /*0d20*/  SHF.R.S32.HI R7, RZ, 0x5, R7 ;  /* 0x00000005ff077819 */ /* 0x000fe20000011407 */
[----:B------:R-:W-:Y:S01]  /*0d30*/  IMAD.IADD R18, R157, 0x1, -R18 ;  /* 0x000000019d127824 */ /* 0x000fe200078e0a12 */
[----:B------:R-:W-:Y:S02]  /*0d40*/  LOP3.LUT R3, R3, 0x1ffffffe, RZ, 0xc0, !PT ;  /* 0x1ffffffe03037812 */ /* 0x000fe400078ec0ff */
        /* <DEDUP_REMOVED lines=9> */
.L_x_14693:
[----:B012---:R-:W0:Y:S01]  /*0de0*/  LDC.64 R2, c[0x0][0xc88] ;  /* 0x00032200ff027b82 */ /* 0x007e220000000a00 */
[----:B------:R-:W-:Y:S01]  /*0df0*/  ULDC.64 UR8, c[0x0][0xa28] ;  /* 0x00028a0000087ab9 */ /* 0x000fe20000000a00 */
[----:B------:R-:W-:Y:S01]  /*0e00*/  ULDC.64 UR10, c[0x0][0xa18] ;  /* 0x00028600000a7ab9 */ /* 0x000fe20000000a00 */
[----:B------:R-:W-:Y:S01]  /*0e10*/  ULDC UR4, c[0x0][0x424] ;  /* 0x0001090000047ab9 */ /* 0x000fe20000000800 */
        /* <DEDUP_REMOVED lines=11> */
[----:B------:R-:W-:-:S04]  /*0ed0*/  @UP0 ULEA UR8, UP2, UR40, UR8, 0x2 ;  /* 0x0000000828080291 */ /* 0x000fc8000f84103f */
[----:B------:R-:W-:Y:S02]  /*0ee0*/  @UP0 ULEA.HI.X UR9, UR40, UR9, UR41, 0x2, UP2 ;  /* 0x0000000928090291 */ /* 0x000fe400090f1429 */
[----:B------:R-:W-:Y:S01]  /*0ef0*/  @UP1 ULEA UR10, UP0, UR40, UR10, 0x2 ;  /* 0x0000000a280a1291 */ /* 0x000fe2000f80103f */
[----:B------:R-:W-:-:S03]  /*0f00*/  IMAD.U32 R2, RZ, RZ, UR8 ;  /* 0x00000008ff027e24 */ /* 0x000fc6000f8e00ff */
[----:B------:R-:W-:Y:S01]  /*0f10*/  @UP1 ULEA.HI.X UR11, UR40, UR11, UR41, 0x2, UP0 ;  /* 0x0000000b280b1291 */ /* 0x000fe200080f1429 */
[----:B------:R-:W-:Y:S01]  /*0f20*/  IMAD.U32 R3, RZ, RZ, UR9 ;  /* 0x00000009ff037e24 */ /* 0x000fe2000f8e00ff */
[----:B------:R-:W-:Y:S01]  /*0f30*/  ULDC.64 UR8, c[0x0][0x418] ;  /* 0x0001060000087ab9 */ /* 0x000fe20000000a00 */
[----:B------:R-:W-:-:S03]  /*0f40*/  IMAD.U32 R4, RZ, RZ, UR10 ;  /* 0x0000000aff047e24 */ /* 0x000fc6000f8e00ff */
[----:B------:R-:W-:Y:S01]  /*0f50*/  IMAD.U32 R5, RZ, RZ, UR11 ;  /* 0x0000000bff057e24 */ /* 0x000fe2000f8e00ff */
[----:B------:R-:W2:Y:S04]  /*0f60*/  @P0 LDG.E R2, desc[UR48][R2.64] ;  /* 0x0000003002020981 */ /* 0x000ea8000c1e1900 */
[----:B------:R-:W3:Y:S01]  /*0f70*/  @P2 LDG.E R4, desc[UR48][R4.64] ;  /* 0x0000003004042981 */ /* 0x000ee2000c1e1900 */
[----:B------:R-:W-:Y:S01]  /*0f80*/  UISETP.NE.U32.AND UP0, UPT, UR8, URZ, UPT ;  /* 0x0000003f0800728c */ /* 0x000fe2000bf05070 */
[----:B------:R-:W-:Y:S01]  /*0f90*/  UMOV UR47, URZ ;  /* 0x0000003f002f7c82 */ /* 0x000fe20008000000 */
[----:B------:R-:W-:Y:S02]  /*0fa0*/  ULDC UR50, c[0x0][0x288] ;  /* 0x0000a20000327ab9 */ /* 0x000fe40000000800 */
[----:B------:R-:W-:Y:S01]  /*0fb0*/  UISETP.NE.AND.EX UP0, UPT, UR9, URZ, UPT, UP0 ;  /* 0x0000003f0900728c */ /* 0x000fe2000bf05300 */
[----:B------:R-:W-:-:S02]  /*0fc0*/  UMOV UR42, UR6 ;  /* 0x00000006002a7c82 */ /* 0x000fc40008000000 */
[----:B------:R-:W-:Y:S01]  /*0fd0*/  ULDC.64 UR8, c[0x0][0xa20] ;  /* 0x0002880000087ab9 */ /* 0x000fe20000000a00 */
[----:B------:R-:W-:Y:S01]  /*0fe0*/  USEL UR4, UR4, 0x1, UP0 ;  /* 0x0000000104047887 */ /* 0x000fe20008000000 */
[----:B------:R-:W-:-:S03]  /*0ff0*/  ISETP.NE.U32.AND P1, PT, RZ, UR8, PT ;  /* 0x00000008ff007c0c */ /* 0x000fc6000bf25070 */
        /* <DEDUP_REMOVED lines=18> */
.L_x_14652:
[----:B------:R-:W-:Y:S05]  /*1120*/  @!P1 BRA `(.L_x_14653) ;  /* 0x00000000001c9947 */ /* 0x000fea0003800000 */
[----:B------:R-:W-:-:S04]  /*1130*/  ULEA UR4, UP0, UR40, UR8, 0x2 ;  /* 0x0000000828047291 */ /* 0x000fc8000f80103f */
[----:B------:R-:W-:Y:S02]  /*1140*/  ULEA.HI.X UR6, UR40, UR9, UR41, 0x2, UP0 ;  /* 0x0000000928067291 */ /* 0x000fe400080f1429 */
[----:B------:R-:W-:-:S04]  /*1150*/  IMAD.U32 R2, RZ, RZ, UR4 ;  /* 0x00000004ff027e24 */ /* 0x000fc8000f8e00ff */
[----:B------:R-:W-:-:S05]  /*1160*/  IMAD.U32 R3, RZ, RZ, UR6 ;  /* 0x00000006ff037e24 */ /* 0x000fca000f8e00ff */
[----:B------:R-:W2:Y:S02]  /*1170*/  LDG.E R2, desc[UR48][R2.64] ;  /* 0x0000003002027981 */ /* 0x000ea4000c1e1900 */
[----:B--2---:R-:W-:Y:S01]  /*1180*/  R2UR UR4, R2 ;  /* 0x00000000020472ca */ /* 0x004fe200000e0000 */
[----:B------:R-:W-:-:S14]  /*1190*/  BRA `(.L_x_14654) ;  /* 0x0000000000347947 */ /* 0x000fdc0003800000 */
.L_x_14653:
        /* <DEDUP_REMOVED lines=13> */
.L_x_14654:
[----:B------:R-:W-:Y:S01]  /*1270*/  ULDC UR6, c[0x0][0x448] ;  /* 0x0001120000067ab9 */ /* 0x000fe20000000800 */
[----:B------:R-:W-:Y:S01]  /*1280*/  UIMAD UR43, UR5, 0xc0, URZ ;  /* 0x000000c0052b78a4 */ /* 0x000fe2000f8e023f */
[----:B------:R-:W-:Y:S01]  /*1290*/  PLOP3.LUT P0, PT, PT, PT, PT, 0x80, 0x0 ;  /* 0x000000000000781c */ /* 0x000fe20003f0f070 */
[----:B------:R-:W-:Y:S01]  /*12a0*/  UISETP.NE.AND UP0, UPT, UR6, 0x1, UPT ;  /* 0x000000010600788c */ /* 0x000fe2000bf05270 */
[----:B------:R-:W-:Y:S01]  /*12b0*/  CS2R R20, SRZ ;  /* 0x0000000000147805 */ /* 0x000fe2000001ff00 */
[----:B------:R-:W-:Y:S01]  /*12c0*/  UIADD3 UR6, UR43, 0xbf, URZ ;  /* 0x000000bf2b067890 */ /* 0x000fe2000fffe03f */
[----:B------:R-:W-:Y:S01]  /*12d0*/  CS2R R118, SRZ ;  /* 0x0000000000767805 */ /* 0x000fe2000001ff00 */
[----:B------:R-:W-:Y:S01]  /*12e0*/  UIADD3 UR47, -UR47, UR4, URZ ;  /* 0x000000042f2f7290 */ /* 0x000fe2000fffe13f */
[----:B------:R-:W-:Y:S02]  /*12f0*/  CS2R R116, SRZ ;  /* 0x0000000000747805 */ /* 0x000fe4000001ff00 */
[----:B------:R-:W-:-:S02]  /*1300*/  CS2R R114, SRZ ;  /* 0x0000000000727805 */ /* 0x000fc4000001ff00 */
[----:B------:R-:W-:Y:S01]  /*1310*/  CS2R R112, SRZ ;  /* 0x0000000000707805 */ /* 0x000fe2000001ff00 */
[----:B------:R-:W-:Y:S01]  /*1320*/  UIADD3 UR7, UR47, 0x80, -UR50 ;  /* 0x000000802f077890 */ /* 0x000fe2000fffe832 */
[----:B------:R-:W-:Y:S01]  /*1330*/  CS2R R14, SRZ ;  /* 0x00000000000e7805 */ /* 0x000fe2000001ff00 */
[----:B------:R-:W-:Y:S01]  /*1340*/  IMAD.MOV.U32 R110, RZ, RZ, RZ ;  /* 0x000000ffff6e7224 */ /* 0x000fe200078e00ff */
[----:B------:R-:W-:Y:S01]  /*1350*/  @UP0 ULDC UR4, c[0x0][0x44c] ;  /* 0x0001130000040ab9 */ /* 0x000fe20000000800 */
[----:B------:R-:W-:Y:S01]  /*1360*/  @UP0 ULDC UR8, c[0x0][0x450] ;  /* 0x0001140000080ab9 */ /* 0x000fe20000000800 */
[----:B------:R-:W-:Y:S01]  /*1370*/  UIMAD.WIDE.U32 UR4, UR6, UR4, URZ ;  /* 0x00000004060472a5 */ /* 0x000fe2000f8e003f */
[----:B------:R-:W-:Y:S01]  /*1380*/  IMAD.MOV.U32 R25, RZ, RZ, RZ ;  /* 0x000000ffff197224 */ /* 0x000fe200078e00ff */
[----:B------:R-:W-:Y:S01]  /*1390*/  UIADD3 UR4, UR47, 0x7f, URZ ;  /* 0x0000007f2f047890 */ /* 0x000fe2000fffe03f */
[----:B------:R-:W-:Y:S01]  /*13a0*/  CS2R R12, SRZ ;  /* 0x00000000000c7805 */ /* 0x000fe2000001ff00 */
[----:B------:R-:W-:Y:S01]  /*13b0*/  @UP0 USHF.R.U32.HI UR6, URZ, UR8, UR5 ;  /* 0x000000083f060299 */ /* 0x000fe20008011605 */
[----:B------:R-:W-:Y:S01]  /*13c0*/  IMAD.MOV.U32 R106, RZ, RZ, RZ ;  /* 0x000000ffff6a7224 */ /* 0x000fe200078e00ff */
[----:B------:R-:W-:Y:S01]  /*13d0*/  USHF.R.S32.HI UR5, URZ, 0x1f, UR4 ;  /* 0x0000001f3f057899 */ /* 0x000fe20008011404 */
[----:B------:R-:W-:Y:S01]  /*13e0*/  IMAD.MOV.U32 R27, RZ, RZ, RZ ;  /* 0x000000ffff1b7224 */ /* 0x000fe200078e00ff */
[----:B------:R-:W-:Y:S01]  /*13f0*/  UIADD3 UR6, UR7, UR6, URZ ;  /* 0x0000000607067290 */ /* 0x000fe2000fffe03f */
[----:B------:R-:W-:Y:S01]  /*1400*/  CS2R R102, SRZ ;  /* 0x0000000000667805 */ /* 0x000fe2000001ff00 */
[----:B------:R-:W-:Y:S01]  /*1410*/  ULEA.HI UR5, UR5, UR4, URZ, 0x7 ;  /* 0x0000000405057291 */ /* 0x000fe2000f8f383f */
[----:B------:R-:W-:Y:S01]  /*1420*/  CS2R R100, SRZ ;  /* 0x0000000000647805 */ /* 0x000fe2000001ff00 */
[----:B------:R-:W-:Y:S01]  /*1430*/  USHF.R.S32.HI UR7, URZ, 0x1f, UR6 ;  /* 0x0000001f3f077899 */ /* 0x000fe20008011406 */
[----:B------:R-:W-:Y:S01]  /*1440*/  CS2R R98, SRZ ;  /* 0x0000000000627805 */ /* 0x000fe2000001ff00 */
[----:B------:R-:W-:Y:S01]  /*1450*/  USHF.R.S32.HI UR5, URZ, 0x7, UR5 ;  /* 0x000000073f057899 */ /* 0x000fe20008011405 */
[----:B------:R-:W-:Y:S01]  /*1460*/  CS2R R96, SRZ ;  /* 0x0000000000607805 */ /* 0x000fe2000001ff00 */
[----:B------:R-:W-:Y:S01]  /*1470*/  ULEA.HI UR7, UR7, UR6, URZ, 0x7 ;  /* 0x0000000607077291 */ /* 0x000fe2000f8f383f */
[----:B------:R-:W-:-:S02]  /*1480*/  CS2R R94, SRZ ;  /* 0x00000000005e7805 */ /* 0x000fc4000001ff00 */
[----:B------:R-:W-:Y:S02]  /*1490*/  CS2R R92, SRZ ;  /* 0x00000000005c7805 */ /* 0x000fe4000001ff00 */
[----:B------:R-:W-:Y:S01]  /*14a0*/  CS2R R90, SRZ ;  /* 0x00000000005a7805 */ /* 0x000fe2000001ff00 */
[----:B------:R-:W-:Y:S01]  /*14b0*/  USHF.R.S32.HI UR7, URZ, 0x7, UR7 ;  /* 0x000000073f077899 */ /* 0x000fe20008011407 */
[----:B------:R-:W-:-:S03]  /*14c0*/  CS2R R88, SRZ ;  /* 0x0000000000587805 */ /* 0x000fc6000001ff00 */
[----:B------:R-:W-:-:S04]  /*14d0*/  UISETP.LT.AND UP0, UPT, UR5, UR7, UPT ;  /* 0x000000070500728c */ /* 0x000fc8000bf01270 */
[----:B------:R-:W-:-:S04]  /*14e0*/  USEL UR51, UR5, UR7, UP0 ;  /* 0x0000000705337287 */ /* 0x000fc80008000000 */
[----:B------:R-:W-:-:S06]  /*14f0*/  UISETP.GE.AND UP0, UPT, UR51, 0x1, UPT ;  /* 0x000000013300788c */ /* 0x000fcc000bf06270 */
[----:B------:R-:W-:-:S13]  /*1500*/  PLOP3.LUT P1, PT, PT, PT, UP0, 0x80, 0x0 ;  /* 0x000000000000781c */ /* 0x000fda0003f2f008 */
        /* <DEDUP_REMOVED lines=32> */
.L_x_14656:
        /* <DEDUP_REMOVED lines=9> */
.L_x_14806:
[----:B------:R-:W-:Y:S05]  /*17a0*/  @!P0 BRA `(.L_x_14658) ;  /* 0x0000000000048947 */ /* 0x000fea0003800000 */
[----:B------:R-:W-:Y:S01]  /*17b0*/  BPT.TRAP 0x1 ;  /* 0x000000040000795c */ /* 0x000fe20000300000 */
.L_x_14658:
[----:B------:R-:W-:Y:S02]  /*17c0*/  IMAD.U32 R2, RZ, RZ, UR39 ;  /* 0x00000027ff027e24 */ /* 0x000fe4000f8e00ff */
[----:B0-----:R-:W-:-:S03]  /*17d0*/  IMAD.U32 R3, RZ, RZ, UR38 ;  /* 0x00000026ff037e24 */ /* 0x001fc6000f8e00ff */
[----:B------:R-:W-:Y:S02]  /*17e0*/  LEA R2, R2, UR45, 0x3 ;  /* 0x0000002d02027c11 */ /* 0x000fe4000f8e18ff */
[----:B------:R-:W-:-:S04]  /*17f0*/  SHF.L.U32 R3, R3, 0x1f, RZ ;  /* 0x0000001f03037819 */ /* 0x000fc800000006ff */
[----:B------:R0:W1:Y:S01]  /*1800*/  SYNCS.PHASECHK.TRANS64.TRYWAIT P2, [R2+URZ+0x16830], R3 ;  /* 0x01683003020075a7 */ /* 0x000062000804017f */
[----:B------:R-:W-:Y:S05]  /*1810*/  @!P0 BRA `(.L_x_14659) ;  /* 0x0000000000048947 */ /* 0x000fea0003800000 */
[----:B------:R-:W-:Y:S01]  /*1820*/  BPT.TRAP 0x1 ;  /* 0x000000040000795c */ /* 0x000fe20000300000 */
.L_x_14659:
[----:B------:R-:W2:Y:S02]  /*1830*/  S2R R0, SR_TID.X ;  /* 0x0000000000007919 */ /* 0x000ea40000002100 */
[----:B--2---:R-:W-:Y:S01]  /*1840*/  LOP3.LUT P1, RZ, R0, 0x7f, RZ, 0xc0, !PT ;  /* 0x0000007f00ff7812 */ /* 0x004fe2000782c0ff */
[----:B-1----:R-:W-:-:S12]  /*1850*/  @P2 BRA `(.L_x_14660) ;  /* 0x0000000000082947 */ /* 0x002fd80003800000 */
[----:B------:R-:W1:Y:S02]  /*1860*/  SYNCS.PHASECHK.TRANS64.TRYWAIT P2, [R2+URZ+0x16830], R3 ;  /* 0x01683003020075a7 */ /* 0x000e64000804017f */
[----:B-1----:R-:W-:Y:S05]  /*1870*/  @!P2 BRA `(.L_x_14661) ;  /* 0x000000d800e4a947 */ /* 0x002fea0003800000 */
.L_x_14660:
[----:B------:R-:W-:Y:S05]  /*1880*/  WARPSYNC.ALL ;  /* 0x0000000000007948 */ /* 0x000fea0003800000 */
[----:B------:R-:W-:Y:S01]  /*1890*/  UIADD3 UR4, UR45, 0xe400, URZ ;  /* 0x0000e4002d047890 */ /* 0x000fe2000fffe03f */
[----:B------:R-:W-:Y:S01]  /*18a0*/  WARPGROUP.ARRIVE ;  /* 0x00000000000079c5 */ /* 0x000fe20000000000 */
[----:B------:R-:W-:Y:S01]  /*18b0*/  ULOP3.LUT UR16, UR52, 0x10000, URZ, 0xfc, !UPT ;  /* 0x0001000034107892 */ /* 0x000fe2000f8efc3f */
[----:B------:R-:W-:Y:S01]  /*18c0*/  VIADD R0, R17, UR43 ;  /* 0x0000002b11007c36 */ /* 0x000fe20008000000 */
[----:B------:R-:W-:Y:S01]  /*18d0*/  USHF.R.U32.HI UR4, URZ, 0x4, UR4 ;  /* 0x000000043f047899 */ /* 0x000fe20008011604 */
[----:B------:R-:W-:Y:S01]  /*18e0*/  IMAD.U32 R8, RZ, RZ, UR50 ;  /* 0x00000032ff087e24 */ /* 0x000fe2000f8e00ff */
        /* <DEDUP_REMOVED lines=8> */
[----:B------:R-:W-:Y:S01]  /*1970*/  UIADD3 UR4, UR16, 0x2, URZ ;  /* 0x0000000210047890 */ /* 0x000fe2000fffe03f */
[----:B------:R-:W-:Y:S01]  /*1980*/  @!P1 PRMT R2, RZ, 0x654, R2 ;  /* 0x00000654ff029816 */ /* 0x000fe20000000002 */
        /* <DEDUP_REMOVED lines=39> */
[----:B------:R-:W-:-:S04]  /*1c00*/  UIADD3 UR6, UR47, UR6, URZ ;  /* 0x000000062f067290 */ /* 0x000fc8000fffe03f */
[----:B------:R-:W-:Y:S02]  /*1c10*/  IMAD.U32 R3, RZ, RZ, UR7 ;  /* 0x00000007ff037e24 */ /* 0x000fe4000f8e00ff */
[----:B------:R-:W-:Y:S01]  /*1c20*/  IMAD.U32 R5, RZ, RZ, UR6 ;  /* 0x00000006ff057e24 */ /* 0x000fe2000f8e00ff */
[----:B------:R-:W-:Y:S01]  /*1c30*/  @UP0 ULDC UR6, c[0x0][0x44c] ;  /* 0x0001130000060ab9 */ /* 0x000fe20000000800 */
[C---:B------:R-:W-:Y:S01]  /*1c40*/  IMAD R3, R16.reuse, -0x2, R3 ;  /* 0xfffffffe10037824 */ /* 0x040fe200078e0203 */
[----:B------:R-:W-:Y:S01]  /*1c50*/  UIMAD.WIDE.U32 UR6, UR43, UR6, URZ ;  /* 0x000000062b0672a5 */ /* 0x000fe2000f8e003f */
[----:B------:R-:W-:-:S03]  /*1c60*/  IMAD R6, R16, -0x2, R5 ;  /* 0xfffffffe10067824 */ /* 0x000fc600078e0205 */
[----:B------:R-:W-:-:S04]  /*1c70*/  IADD3 R21, -R8, UR47, R3 ;  /* 0x0000002f08157c10 */ /* 0x000fc8000fffe103 */
[----:B0-----:R-:W-:-:S04]  /*1c80*/  VIADDMNMX R4, R4, R21, R6, PT ;  /* 0x0000001504047246 */ /* 0x001fc80003800106 */
[C---:B------:R-:W-:Y:S02]  /*1c90*/  ISETP.GT.AND P3, PT, R4.reuse, RZ, PT ;  /* 0x000000ff0400720c */ /* 0x040fe40003f64270 */
[C---:B------:R-:W-:Y:S02]  /*1ca0*/  ISETP.GT.AND P4, PT, R4.reuse, 0x1, PT ;  /* 0x000000010400780c */ /* 0x040fe40003f84270 */
[----:B------:R-:W-:Y:S01]  /*1cb0*/  ISETP.GT.AND P5, PT, R4, 0x8, PT ;  /* 0x000000080400780c */ /* 0x000fe20003fa4270 */
[----:B------:R-:W-:Y:S02]  /*1cc0*/  WARPGROUP.DEPBAR.LE gsb0, 0x0 ;  /* 0x00008000000079c5 */ /* 0x000fe40000010000 */
[----:B------:R-:W-:-:S06]  /*1cd0*/  WARPGROUP.ARRIVE ;  /* 0x00000000000079c5 */ /* 0x000fcc0000000000 */
[----:B------:R-:W-:Y:S01]  /*1ce0*/  HGMMA.64x128x16.F32 R24, gdesc[UR8], R24, gsb0 ;  /* 0x01e00000081879f0 */ /* 0x000fe20008000818 */
[----:B------:R-:W-:Y:S01]  /*1cf0*/  @UP0 ULDC UR11, c[0x0][0x450] ;  /* 0x00011400000b0ab9 */ /* 0x000fe20000000800 */
[----:B------:R-:W-:Y:S01]  /*1d00*/  UMOV UR10, UR43 ;  /* 0x0000002b000a7c82 */ /* 0x000fe20008000000 */
[----:B------:R-:W-:-:S04]  /*1d10*/  @UP0 USHF.R.U32.HI UR10, URZ, UR11, UR7 ;  /* 0x0000000b3f0a0299 */ /* 0x000fc80008011607 */
[----:B------:R-:W-:-:S04]  /*1d20*/  UIADD3 UR6, UR10, UR47, -UR50 ;  /* 0x0000002f0a067290 */ /* 0x000fc8000fffe832 */
[----:B------:R-:W-:-:S04]  /*1d30*/  USHF.R.S32.HI UR7, URZ, 0x1f, UR6 ;  /* 0x0000001f3f077899 */ /* 0x000fc80008011406 */
[----:B------:R-:W-:-:S04]  /*1d40*/  ULEA.HI UR7, UR7, UR6, URZ, 0x7 ;  /* 0x0000000607077291 */ /* 0x000fc8000f8f383f */
[----:B------:R-:W-:-:S04]  /*1d50*/  USHF.R.S32.HI UR7, URZ, 0x7, UR7 ;  /* 0x000000073f077899 */ /* 0x000fc80008011407 */
[----:B------:R-:W-:-:S04]  /*1d60*/  UISETP.LT.AND UP1, UPT, URZ, UR7, UPT ;  /* 0x000000073f00728c */ /* 0x000fc8000bf21270 */
[----:B------:R-:W-:-:S04]  /*1d70*/  USEL UR21, URZ, UR7, !UP1 ;  /* 0x000000073f157287 */ /* 0x000fc8000c800000 */
[----:B------:R-:W-:Y:S01]  /*1d80*/  UISETP.GE.AND UP1, UPT, UR24, UR21, UPT ;  /* 0x000000151800728c */ /* 0x000fe2000bf26270 */
[----:B------:R-:W-:Y:S02]  /*1d90*/  WARPGROUP.DEPBAR.LE gsb0, 0x0 ;  /* 0x00008000000079c5 */ /* 0x000fe40000010000 */
[----:B------:R-:W-:-:S06]  /*1da0*/  WARPGROUP.ARRIVE ;  /* 0x00000000000079c5 */ /* 0x000fcc0000000000 */
        /* <DEDUP_REMOVED lines=92> */
[----:B------:R-:W-:Y:S01]  /*2370*/  FSEL R87, R87, -INF , P3 ;  /* 0xff80000057577808 */ /* 0x000fe20001800000 */
[----:B------:R-:W1:Y:S01]  /*2380*/  SHFL.IDX PT, R8, R0, RZ, 0x1c1f ;  /* 0x001c1fff00087589 */ /* 0x000e6200000e0000 */
[----:B------:R-:W-:-:S04]  /*2390*/  FMNMX.FTZ R4, R86, R93, !PT ;  /* 0x0000005d56047209 */ /* 0x000fc80007810000 */
[----:B------:R-:W-:-:S05]  /*23a0*/  FMNMX.FTZ R10, R87, R4, !PT ;  /* 0x00000004570a7209 */ /* 0x000fca0007810000 */
[----:B------:R-:W2:Y:S01]  /*23b0*/  SHFL.BFLY PT, R93, R10, 0x2, 0x1f ;  /* 0x0c401f000a5d7f89 */ /* 0x000ea200000e0000 */
[----:B-1----:R-:W-:-:S04]  /*23c0*/  VIADDMNMX R6, R8, R21, R6, PT ;  /* 0x0000001508067246 */ /* 0x002fc80003800106 */
[C---:B------:R-:W-:Y:S02]  /*23d0*/  ISETP.GT.AND P4, PT, R6.reuse, 0x1, PT ;  /* 0x000000010600780c */ /* 0x040fe40003f84270 */
[----:B------:R-:W-:Y:S02]  /*23e0*/  ISETP.GT.AND P5, PT, R6, 0x8, PT ;  /* 0x000000080600780c */ /* 0x000fe40003fa4270 */
[----:B------:R-:W-:Y:S02]  /*23f0*/  FSEL R25, R25, -INF , P4 ;  /* 0xff80000019197808 */ /* 0x000fe40002000000 */
[----:B--2---:R-:W-:Y:S02]  /*2400*/  FMNMX.FTZ R93, R10, R93, !PT ;  /* 0x0000005d0a5d7209 */ /* 0x004fe40007810000 */
[----:B------:R-:W-:Y:S02]  /*2410*/  FSEL R28, R28, -INF , P5 ;  /* 0xff8000001c1c7808 */ /* 0x000fe40002800000 */
[----:B------:R-:W-:Y:S01]  /*2420*/  ISETP.GT.AND P4, PT, R6, 0x10, PT ;  /* 0x000000100600780c */ /* 0x000fe20003f84270 */
[----:B------:R-:W1:Y:S03]  /*2430*/  SHFL.BFLY PT, R4, R93, 0x1, 0x1f ;  /* 0x0c201f005d047f89 */ /* 0x000e6600000e0000 */
        /* <DEDUP_REMOVED lines=9> */
[----:B------:R-:W-:Y:S02]  /*24d0*/  CS2R R92, SRZ ;  /* 0x00000000005c7805 */ /* 0x000fe4000001ff00 */
        /* <DEDUP_REMOVED lines=35> */
[----:B------:R-:W1:Y:S01]  /*2710*/  MUFU.EX2 R149, R149 ;  /* 0x0000009500957308 */ /* 0x000e620000000800 */
        /* <DEDUP_REMOVED lines=11> */
[--C-:B------:R-:W-:Y:S01]  /*27d0*/  FFMA.FTZ R59, R59, UR22, -R12.reuse ;  /* 0x000000163b3b7c23 */ /* 0x100fe2000801080c */
[----:B------:R-:W-:Y:S01]  /*27e0*/  FMNMX.FTZ R20, R44, R13, !PT ;  /* 0x0000000d2c147209 */ /* 0x000fe20007810000 */
[--C-:B------:R-:W-:Y:S01]  /*27f0*/  FFMA.FTZ R135, R62, UR22, -R12.reuse ;  /* 0x000000163e877c23 */ /* 0x100fe2000801080c */
[----:B------:R-:W-:Y:S01]  /*2800*/  ISETP.GT.AND P3, PT, R6, 0x31, PT ;  /* 0x000000310600780c */ /* 0x000fe20003f64270 */
[----:B------:R-:W3:Y:S01]  /*2810*/  MUFU.EX2 R8, R8 ;  /* 0x0000000800087308 */ /* 0x000ee20000000800 */
[----:B------:R-:W-:Y:S01]  /*2820*/  FMNMX.FTZ R11, R45, R20, !PT ;  /* 0x000000142d0b7209 */ /* 0x000fe20007810000 */
[--C-:B------:R-:W-:Y:S01]  /*2830*/  FFMA.FTZ R42, R63, UR22, -R12.reuse ;  /* 0x000000163f2a7c23 */ /* 0x100fe2000801080c */
[----:B------:R-:W-:Y:S01]  /*2840*/  FSEL R49, R49, -INF , P3 ;  /* 0xff80000031317808 */ /* 0x000fe20001800000 */
[--C-:B------:R-:W-:Y:S01]  /*2850*/  FFMA.FTZ R129, R66, UR22, -R12.reuse ;  /* 0x0000001642817c23 */ /* 0x100fe2000801080c */
[----:B------:R-:W-:Y:S01]  /*2860*/  FMNMX.FTZ R20, R48, R11, !PT ;  /* 0x0000000b30147209 */ /* 0x000fe20007810000 */
[--C-:B------:R-:W-:Y:S01]  /*2870*/  FFMA.FTZ R46, R67, UR22, -R12.reuse ;  /* 0x00000016432e7c23 */ /* 0x100fe2000801080c */
[----:B------:R-:W-:Y:S01]  /*2880*/  ISETP.GT.AND P3, PT, R6, 0x39, PT ;  /* 0x000000390600780c */ /* 0x000fe20003f64270 */
        /* <DEDUP_REMOVED lines=24> */
[----:B------:R-:W0:Y:S01]  /*2a10*/  MUFU.EX2 R14, R39 ;  /* 0x00000027000e7308 */ /* 0x000e220000000800 */
[----:B------:R-:W-:Y:S01]  /*2a20*/  FMNMX.FTZ R9, R57, R26, !PT ;  /* 0x0000001a39097209 */ /* 0x000fe20007810000 */
[----:B------:R-:W-:Y:S01]  /*2a30*/  FFMA.FTZ R12, R87, UR22, -R12 ;  /* 0x00000016570c7c23 */ /* 0x000fe2000801080c */
[----:B------:R-:W-:-:S02]  /*2a40*/  ISETP.GT.AND P4, PT, R6, 0x50, PT ;  /* 0x000000500600780c */ /* 0x000fc40003f84270 */
[----:B------:R-:W-:Y:S02]  /*2a50*/  CS2R R90, SRZ ;  /* 0x00000000005a7805 */ /* 0x000fe4000001ff00 */
[----:B------:R-:W-:Y:S02]  /*2a60*/  FSEL R61, R61, -INF , P3 ;  /* 0xff8000003d3d7808 */ /* 0x000fe40001800000 */
[----:B------:R-:W-:Y:S02]  /*2a70*/  CS2R R88, SRZ ;  /* 0x0000000000587805 */ /* 0x000fe4000001ff00 */
[----:B------:R-:W-:Y:S01]  /*2a80*/  FMNMX.FTZ R30, R60, R9, !PT ;  /* 0x000000093c1e7209 */ /* 0x000fe20007810000 */
[----:B------:R-:W0:Y:S01]  /*2a90*/  MUFU.EX2 R141, R141 ;  /* 0x0000008d008d7308 */ /* 0x000e220000000800 */
[----:B------:R-:W-:Y:S02]  /*2aa0*/  ISETP.GT.AND P3, PT, R6, 0x51, PT ;  /* 0x000000510600780c */ /* 0x000fe40003f64270 */
[----:B------:R-:W-:-:S02]  /*2ab0*/  FSEL R64, R64, -INF , P4 ;  /* 0xff80000040407808 */ /* 0x000fc40002000000 */
[----:B------:R-:W-:Y:S02]  /*2ac0*/  FMNMX.FTZ R7, R61, R30, !PT ;  /* 0x0000001e3d077209 */ /* 0x000fe40007810000 */
[----:B------:R-:W-:Y:S01]  /*2ad0*/  ISETP.GT.AND P4, PT, R6, 0x58, PT ;  /* 0x000000580600780c */ /* 0x000fe20003f84270 */
[----:B------:R-:W-:Y:S01]  /*2ae0*/  MUFU.EX2 R20, R43 ;  /* 0x0000002b00147308 */ /* 0x000fe20000000800 */
[----:B------:R-:W-:Y:S02]  /*2af0*/  FSEL R65, R65, -INF , P3 ;  /* 0xff80000041417808 */ /* 0x000fe40001800000 */
        /* <DEDUP_REMOVED lines=55> */
[----:B------:R-:W-:Y:S01]  /*2e70*/  MUFU.EX2 R127, R127 ;  /* 0x0000007f007f7308 */ /* 0x000fe20000000800 */
[----:B------:R-:W-:Y:S01]  /*2e80*/  FFMA.FTZ R148, R24, UR22, -R21 ;  /* 0x0000001618947c23 */ /* 0x000fe20008010815 */
[----:B------:R-:W-:Y:S01]  /*2e90*/  FADD.FTZ R24, R4, R149 ;  /* 0x0000009504187221 */ /* 0x000fe20000010000 */
[--C-:B------:R-:W-:Y:S01]  /*2ea0*/  FFMA.FTZ R3, R25, UR22, -R21.reuse ;  /* 0x0000001619037c23 */ /* 0x100fe20008010815 */
[--C-:B------:R-:W-:Y:S01]  /*2eb0*/  FFMA.FTZ R150, R28, UR22, -R21.reuse ;  /* 0x000000161c967c23 */ /* 0x100fe20008010815 */
[--C-:B------:R-:W-:Y:S01]  /*2ec0*/  FFMA.FTZ R5, R29, UR22, -R21.reuse ;  /* 0x000000161d057c23 */ /* 0x100fe20008010815 */
[----:B--2---:R-:W-:Y:S01]  /*2ed0*/  FADD.FTZ R27, R151, R24 ;  /* 0x00000018971b7221 */ /* 0x004fe20000010000 */
[--C-:B------:R-:W-:Y:S01]  /*2ee0*/  FFMA.FTZ R144, R32, UR22, -R21.reuse ;  /* 0x0000001620907c23 */ /* 0x100fe20008010815 */
[----:B------:R-:W-:Y:S01]  /*2ef0*/  MUFU.EX2 R148, R148 ;  /* 0x0000009400947308 */ /* 0x000fe20000000800 */
[----:B------:R-:W-:Y:S01]  /*2f00*/  FFMA.FTZ R7, R33, UR22, -R21 ;  /* 0x0000001621077c23 */ /* 0x000fe20008010815 */
[----:B---3--:R-:W-:Y:S01]  /*2f10*/  FADD.FTZ R24, R8, R27 ;  /* 0x0000001b08187221 */ /* 0x008fe20000010000 */
[--C-:B------:R-:W-:Y:S01]  /*2f20*/  FFMA.FTZ R146, R36, UR22, -R21.reuse ;  /* 0x0000001624927c23 */ /* 0x100fe20008010815 */
[--C-:B------:R-:W-:Y:S01]  /*2f30*/  FFMA.FTZ R9, R37, UR22, -R21.reuse ;  /* 0x0000001625097c23 */ /* 0x100fe20008010815 */
[--C-:B------:R-:W-:Y:S01]  /*2f40*/  FFMA.FTZ R140, R40, UR22, -R21.reuse ;  /* 0x00000016288c7c23 */ /* 0x100fe20008010815 */
[----:B----4-:R-:W-:Y:S01]  /*2f50*/  FADD.FTZ R29, R145, R24 ;  /* 0x00000018911d7221 */ /* 0x010fe20000010000 */
[--C-:B------:R-:W-:Y:S01]  /*2f60*/  FFMA.FTZ R11, R41, UR22, -R21.reuse ;  /* 0x00000016290b7c23 */ /* 0x100fe20008010815 */
[----:B------:R-:W1:Y:S01]  /*2f70*/  MUFU.EX2 R3, R3 ;  /* 0x0000000300037308 */ /* 0x000e620000000800 */
[----:B------:R-:W-:Y:S01]  /*2f80*/  FFMA.FTZ R142, R44, UR22, -R21 ;  /* 0x000000162c8e7c23 */ /* 0x000fe20008010815 */
[----:B-----5:R-:W-:Y:S01]  /*2f90*/  FADD.FTZ R24, R10, R29 ;  /* 0x0000001d0a187221 */ /* 0x020fe20000010000 */
[--C-:B------:R-:W-:Y:S01]  /*2fa0*/  FFMA.FTZ R13, R45, UR22, -R21.reuse ;  /* 0x000000162d0d7c23 */ /* 0x100fe20008010815 */
[--C-:B------:R-:W-:Y:S01]  /*2fb0*/  FFMA.FTZ R136, R48, UR22, -R21.reuse ;  /* 0x0000001630887c23 */ /* 0x100fe20008010815 */
[--C-:B------:R-:W-:Y:S01]  /*2fc0*/  FFMA.FTZ R15, R49, UR22, -R21.reuse ;  /* 0x00000016310f7c23 */ /* 0x100fe20008010815 */
[----:B0-----:R-:W-:Y:S01]  /*2fd0*/  FADD.FTZ R29, R147, R24 ;  /* 0x00000018931d7221 */ /* 0x001fe20000010000 */
[--C-:B------:R-:W-:Y:S01]  /*2fe0*/  FFMA.FTZ R138, R52, UR22, -R21.reuse ;  /* 0x00000016348a7c23 */ /* 0x100fe20008010815 */
[----:B------:R-:W0:Y:S01]  /*2ff0*/  MUFU.EX2 R150, R150 ;  /* 0x0000009600967308 */ /* 0x000e220000000800 */
[----:B------:R-:W-:Y:S01]  /*3000*/  FFMA.FTZ R25, R53, UR22, -R21 ;  /* 0x0000001635197c23 */ /* 0x000fe20008010815 */
[----:B------:R-:W-:Y:S01]  /*3010*/  FADD.FTZ R24, R14, R29 ;  /* 0x0000001d0e187221 */ /* 0x000fe20000010000 */
[--C-:B------:R-:W-:Y:S01]  /*3020*/  FFMA.FTZ R132, R56, UR22, -R21.reuse ;  /* 0x0000001638847c23 */ /* 0x100fe20008010815 */
[--C-:B------:R-:W-:Y:S01]  /*3030*/  FFMA.FTZ R27, R57, UR22, -R21.reuse ;  /* 0x00000016391b7c23 */ /* 0x100fe20008010815 */
[--C-:B------:R-:W-:Y:S01]  /*3040*/  FFMA.FTZ R134, R60, UR22, -R21.reuse ;  /* 0x000000163c867c23 */ /* 0x100fe20008010815 */
[----:B------:R-:W-:Y:S01]  /*3050*/  FADD.FTZ R33, R141, R24 ;  /* 0x000000188d217221 */ /* 0x000fe20000010000 */
[----:B------:R-:W-:Y:S01]  /*3060*/  FFMA.FTZ R29, R61, UR22, -R21 ;  /* 0x000000163d1d7c23 */ /* 0x000fe20008010815 */
[----:B------:R-:W2:Y:S01]  /*3070*/  MUFU.EX2 R5, R5 ;  /* 0x0000000500057308 */ /* 0x000ea20000000800 */
[----:B-1----:R-:W-:Y:S01]  /*3080*/  FADD.FTZ R31, R148, R3 ;  /* 0x00000003941f7221 */ /* 0x002fe20000010000 */
[----:B------:R-:W-:Y:S01]  /*3090*/  FADD.FTZ R28, R20, R33 ;  /* 0x00000021141c7221 */ /* 0x000fe20000010000 */
        /* <DEDUP_REMOVED lines=8> */
[--C-:B------:R-:W-:Y:S01]  /*3120*/  FFMA.FTZ R72, R72, UR22, -R21.reuse ;  /* 0x0000001648487c23 */ /* 0x100fe20008010815 */
[--C-:B------:R-:W-:Y:S01]  /*3130*/  FFMA.FTZ R73, R73, UR22, -R21.reuse ;  /* 0x0000001649497c23 */ /* 0x100fe20008010815 */
[--C-:B------:R-:W-:Y:S01]  /*3140*/  FFMA.FTZ R76, R76, UR22, -R21.reuse ;  /* 0x000000164c4c7c23 */ /* 0x100fe20008010815 */
[----:B------:R-:W-:Y:S01]  /*3150*/  FADD.FTZ R35, R137, R28 ;  /* 0x0000001c89237221 */ /* 0x000fe20000010000 */
[----:B------:R-:W-:Y:S01]  /*3160*/  FFMA.FTZ R77, R77, UR22, -R21 ;  /* 0x000000164d4d7c23 */ /* 0x000fe20008010815 */
[----:B------:R-:W0:Y:S01]  /*3170*/  MUFU.EX2 R7, R7 ;  /* 0x0000000700077308 */ /* 0x000e220000000800 */
[----:B--2---:R-:W-:Y:S01]  /*3180*/  FADD.FTZ R31, R5, R24 ;  /* 0x00000018051f7221 */ /* 0x004fe20000010000 */
[----:B------:R-:W-:Y:S01]  /*3190*/  FADD.FTZ R28, R30, R35 ;  /* 0x000000231e1c7221 */ /* 0x000fe20000010000 */
[--C-:B------:R-:W-:Y:S01]  /*31a0*/  FFMA.FTZ R80, R80, UR22, -R21.reuse ;  /* 0x0000001650507c23 */ /* 0x100fe20008010815 */
[--C-:B------:R-:W-:Y:S01]  /*31b0*/  FFMA.FTZ R81, R81, UR22, -R21.reuse ;  /* 0x0000001651517c23 */ /* 0x100fe20008010815 */
[----:B------:R-:W-:Y:S01]  /*31c0*/  FFMA.FTZ R84, R84, UR22, -R21 ;  /* 0x0000001654547c23 */ /* 0x000fe20008010815 */
[----:B------:R-:W-:Y:S01]  /*31d0*/  FADD.FTZ R35, R139, R28 ;  /* 0x0000001c8b237221 */ /* 0x000fe20000010000 */
[----:B------:R-:W-:Y:S01]  /*31e0*/  F2FP.F16.F32.PACK_AB R148, R3, R148 ;  /* 0x000000940394723e */ /* 0x000fe200000000ff */
[----:B------:R-:W2:Y:S01]  /*31f0*/  MUFU.EX2 R146, R146 ;  /* 0x0000009200927308 */ /* 0x000ea20000000800 */
[----:B-1----:R-:W-:Y:S01]  /*3200*/  FADD.FTZ R24, R144, R31 ;  /* 0x0000001f90187221 */ /* 0x002fe20000010000 */
[--C-:B------:R-:W-:Y:S01]  /*3210*/  FFMA.FTZ R31, R65, UR22, -R21.reuse ;  /* 0x00000016411f7c23 */ /* 0x100fe20008010815 */
[----:B------:R-:W-:Y:S01]  /*3220*/  FFMA.FTZ R21, R85, UR22, -R21 ;  /* 0x0000001655157c23 */ /* 0x000fe20008010815 */
        /* <DEDUP_REMOVED lines=10> */
[C---:B------:R-:W-:Y:S02]  /*32d0*/  F2FP.F16.F32.PACK_AB R139, R34.reuse, R139 ;  /* 0x0000008b228b723e */ /* 0x040fe400000000ff */
[----:B------:R-:W-:Y:S02]  /*32e0*/  F2FP.F16.F32.PACK_AB R150, R5, R150 ;  /* 0x000000960596723e */ /* 0x000fe400000000ff */
        /* <DEDUP_REMOVED lines=32> */
[----:B------:R-:W-:Y:S02]  /*34f0*/  FADD.FTZ R35, R127, R4 ;  /* 0x000000047f237221 */ /* 0x000fe40000010000 */
        /* <DEDUP_REMOVED lines=55> */
[C---:B0-----:R-:W-:Y:S01]  /*3870*/  FADD.FTZ R2, R12.reuse, R35 ;  /* 0x000000230c027221 */ /* 0x041fe20000010000 */
[----:B------:R-:W-:Y:S02]  /*3880*/  F2FP.F16.F32.PACK_AB R123, R12, R123 ;  /* 0x0000007b0c7b723e */ /* 0x000fe400000000ff */
        /* <DEDUP_REMOVED lines=9> */
.L_x_14671:
        /* <DEDUP_REMOVED lines=9> */
.L_x_14664:
[----:B------:R-:W-:Y:S01]  /*39b0*/  ULEA UR6, UR39, UR45, 0x3 ;  /* 0x0000002d27067291 */ /* 0x000fe2000f8e183f */
[----:B------:R-:W-:-:S05]  /*39c0*/  IMAD.U32 R0, RZ, RZ, UR38 ;  /* 0x00000026ff007e24 */ /* 0x000fca000f8e00ff */
[----:B------:R-:W-:-:S04]  /*39d0*/  SHF.L.U32 R0, R0, 0x1f, RZ ;  /* 0x0000001f00007819 */ /* 0x000fc800000006ff */
[----:B------:R0:W1:Y:S01]  /*39e0*/  SYNCS.PHASECHK.TRANS64.TRYWAIT P3, [UR6+0x16830], R0 ;  /* 0x01683000ff0075a7 */ /* 0x0000620008060146 */
[----:B------:R-:W-:Y:S05]  /*39f0*/  @!P0 BRA `(.L_x_14665) ;  /* 0x0000000000048947 */ /* 0x000fea0003800000 */
[----:B------:R-:W-:Y:S01]  /*3a00*/  BPT.TRAP 0x1 ;  /* 0x000000040000795c */ /* 0x000fe20000300000 */
.L_x_14665:
[----:B-1----:R-:W-:Y:S05]  /*3a10*/  @P3 BRA `(.L_x_14663) ;  /* 0x0000000000083947 */ /* 0x002fea0003800000 */
[----:B------:R-:W1:Y:S02]  /*3a20*/  SYNCS.PHASECHK.TRANS64.TRYWAIT P3, [UR6+0x16830], R0 ;  /* 0x01683000ff0075a7 */ /* 0x000e640008060146 */
[----:B-1----:R-:W-:Y:S05]  /*3a30*/  @!P3 BRA `(.L_x_14666) ;  /* 0x000000b80088b947 */ /* 0x002fea0003800000 */
.L_x_14663:
        /* <DEDUP_REMOVED lines=25> */
.L_x_14668:
[----:B------:R-:W-:Y:S01]  /*3bd0*/  ULEA UR6, UR23, UR45, 0x3 ;  /* 0x0000002d17067291 */ /* 0x000fe2000f8e183f */
[----:B------:R-:W-:-:S05]  /*3be0*/  IMAD.U32 R0, RZ, RZ, UR25 ;  /* 0x00000019ff007e24 */ /* 0x000fca000f8e00ff */
[----:B------:R-:W-:-:S04]  /*3bf0*/  SHF.L.U32 R0, R0, 0x1f, RZ ;  /* 0x0000001f00007819 */ /* 0x000fc800000006ff */
[----:B------:R0:W1:Y:S01]  /*3c00*/  SYNCS.PHASECHK.TRANS64.TRYWAIT P3, [UR6+0x16850], R0 ;  /* 0x01685000ff0075a7 */ /* 0x0000620008060146 */
[----:B------:R-:W-:Y:S05]  /*3c10*/  @!P0 BRA `(.L_x_14669) ;  /* 0x0000000000048947 */ /* 0x000fea0003800000 */
[----:B------:R-:W-:Y:S01]  /*3c20*/  BPT.TRAP 0x1 ;  /* 0x000000040000795c */ /* 0x000fe20000300000 */
.L_x_14669:
[----:B-1----:R-:W-:Y:S05]  /*3c30*/  @P3 BRA `(.L_x_14667) ;  /* 0x0000000000083947 */ /* 0x002fea0003800000 */
[----:B------:R-:W1:Y:S02]  /*3c40*/  SYNCS.PHASECHK.TRANS64.TRYWAIT P3, [UR6+0x16850], R0 ;  /* 0x01685000ff0075a7 */ /* 0x000e640008060146 */
[----:B-1----:R-:W-:Y:S05]  /*3c50*/  @!P3 BRA `(.L_x_14670) ;  /* 0x000000b80018b947 */ /* 0x002fea0003800000 */
.L_x_14667:
[----:B------:R-:W-:Y:S01]  /*3c60*/  UIADD3 UR6, UR45, 0x400, URZ ;  /* 0x000004002d067890 */ /* 0x000fe2000fffe03f */
[----:B------:R-:W-:Y:S01]  /*3c70*/  WARPGROUP.ARRIVE ;  /* 0x00000000000079c5 */ /* 0x000fe20000000000 */
[----:B------:R-:W-:Y:S01]  /*3c80*/  UMOV UR7, 0x40000040 ;  /* 0x4000004000077882 */ /* 0x000fe20000000000 */
[----:B-1----:R-:W-:Y:S01]  /*3c90*/  VIADD R7, R17, UR43 ;  /* 0x0000002b11077c36 */ /* 0x002fe20008000000 */
[----:B------:R-:W-:Y:S02]  /*3ca0*/  USHF.R.U32.HI UR6, URZ, 0x4, UR6 ;  /* 0x000000043f067899 */ /* 0x000fe40008011606 */
        /* <DEDUP_REMOVED lines=17> */
[----:B------:R-:W1:Y:S02]  /*3dc0*/  SHFL.IDX PT, R7, R7, RZ, 0x1c1f ;  /* 0x001c1fff07077589 */ /* 0x000e6400000e0000 */
[----:B------:R-:W-:Y:S02]  /*3dd0*/  IMAD R6, R16, -0x2, R11 ;  /* 0xfffffffe10067824 */ /* 0x000fe400078e020b */
[----:B------:R-:W-:-:S05]  /*3de0*/  IMAD.U32 R11, RZ, RZ, UR50 ;  /* 0x00000032ff0b7e24 */ /* 0x000fca000f8e00ff */
[----:B------:R-:W-:-:S05]  /*3df0*/  IADD3 R6, -R11, UR47, R6 ;  /* 0x0000002f0b067c10 */ /* 0x000fca000fffe106 */
[----:B0-----:R-:W-:-:S05]  /*3e00*/  IMAD.IADD R0, R6, 0x1, R9 ;  /* 0x0000000106007824 */ /* 0x001fca00078e0209 */
[----:B------:R-:W-:Y:S01]  /*3e10*/  ISETP.GT.AND P3, PT, R0, RZ, PT ;  /* 0x000000ff0000720c */ /* 0x000fe20003f64270 */
[----:B-1----:R-:W-:Y:S01]  /*3e20*/  IMAD.IADD R6, R6, 0x1, R7 ;  /* 0x0000000106067824 */ /* 0x002fe200078e0207 */
        /* <DEDUP_REMOVED lines=68> */
[----:B------:R-:W-:Y:S01]  /*4270*/  HGMMA.64x64x16.F32 R88, R140, gdesc[UR4].tnspB, R88, gsb0 ;  /* 0x40e000048c587df0 */ /* 0x000fe20008000858 */
        /* <DEDUP_REMOVED lines=37> */
[----:B------:R-:W-:Y:S02]  /*44d0*/  ISETP.GT.AND P5, PT, R6, 0x1, PT ;  /* 0x000000010600780c */ /* 0x000fe40003fa4270 */
[----:B------:R-:W-:Y:S01]  /*44e0*/  FSEL R7, R24, -INF , P4 ;  /* 0xff80000018077808 */ /* 0x000fe20002000000 */
[----:B------:R-:W0:Y:S01]  /*44f0*/  SHFL.BFLY PT, R9, R8, 0x2, 0x1f ;  /* 0x0c401f0008097f89 */ /* 0x000e2200000e0000 */
        /* <DEDUP_REMOVED lines=14> */
[----:B------:R-:W-:Y:S02]  /*45e0*/  ISETP.GT.AND P4, PT, R6, 0x18, PT ;  /* 0x000000180600780c */ /* 0x000fe40003f84270 */
[----:B0-----:R-:W-:Y:S02]  /*45f0*/  FMNMX.FTZ R9, R8, R9, !PT ;  /* 0x0000000908097209 */ /* 0x001fe40007810000 */
[----:B------:R-:W-:-:S02]  /*4600*/  FSEL R33, R33, -INF , P5 ;  /* 0xff80000021217808 */ /* 0x000fc40002800000 */
[----:B------:R-:W-:Y:S01]  /*4610*/  ISETP.GT.AND P5, PT, R6, 0x19, PT ;  /* 0x000000190600780c */ /* 0x000fe20003fa4270 */
[----:B------:R-:W0:Y:S01]  /*4620*/  SHFL.BFLY PT, R0, R9, 0x1, 0x1f ;  /* 0x0c201f0009007f89 */ /* 0x000e2200000e0000 */
[----:B------:R-:W-:Y:S02]  /*4630*/  FSEL R36, R36, -INF , P4 ;  /* 0xff80000024247808 */ /* 0x000fe40002000000 */
[C---:B------:R-:W-:Y:S02]  /*4640*/  ISETP.GT.AND P4, PT, R6.reuse, 0x20, PT ;  /* 0x000000200600780c */ /* 0x040fe40003f84270 */
[----:B------:R-:W-:Y:S02]  /*4650*/  FSEL R37, R37, -INF , P5 ;  /* 0xff80000025257808 */ /* 0x000fe40002800000 */
[----:B------:R-:W-:Y:S02]  /*4660*/  ISETP.GT.AND P5, PT, R6, 0x21, PT ;  /* 0x000000210600780c */ /* 0x000fe40003fa4270 */
[----:B------:R-:W-:-:S02]  /*4670*/  FSEL R40, R40, -INF , P4 ;  /* 0xff80000028287808 */ /* 0x000fc40002000000 */
[C---:B------:R-:W-:Y:S02]  /*4680*/  ISETP.GT.AND P4, PT, R6.reuse, 0x28, PT ;  /* 0x000000280600780c */ /* 0x040fe40003f84270 */
[----:B------:R-:W-:Y:S02]  /*4690*/  FSEL R41, R41, -INF , P5 ;  /* 0xff80000029297808 */ /* 0x000fe40002800000 */
[----:B------:R-:W-:Y:S02]  /*46a0*/  ISETP.GT.AND P5, PT, R6, 0x29, PT ;  /* 0x000000290600780c */ /* 0x000fe40003fa4270 */
[----:B------:R-:W-:Y:S02]  /*46b0*/  FSEL R44, R44, -INF , P4 ;  /* 0xff8000002c2c7808 */ /* 0x000fe40002000000 */
[----:B------:R-:W-:Y:S02]  /*46c0*/  ISETP.GT.AND P4, PT, R6, 0x30, PT ;  /* 0x000000300600780c */ /* 0x000fe40003f84270 */
[----:B------:R-:W-:-:S02]  /*46d0*/  FSEL R45, R45, -INF , P5 ;  /* 0xff8000002d2d7808 */ /* 0x000fc40002800000 */
[----:B------:R-:W-:Y:S02]  /*46e0*/  ISETP.GT.AND P5, PT, R6, 0x31, PT ;  /* 0x000000310600780c */ /* 0x000fe40003fa4270 */
[----:B0-----:R-:W-:Y:S02]  /*46f0*/  FMNMX.FTZ R0, R9, R0, !PT ;  /* 0x0000000009007209 */ /* 0x001fe40007810000 */
[----:B------:R-:W-:Y:S02]  /*4700*/  FMNMX.FTZ R9, R25, R12, !PT ;  /* 0x0000000c19097209 */ /* 0x000fe40007810000 */
[----:B------:R-:W-:Y:S01]  /*4710*/  FSEL R48, R48, -INF , P4 ;  /* 0xff80000030307808 */ /* 0x000fe20002000000 */
[----:B------:R-:W-:Y:S01]  /*4720*/  FMUL.FTZ R10, R0, UR22 ;  /* 0x00000016000a7c20 */ /* 0x000fe20008410000 */
        /* <DEDUP_REMOVED lines=12> */
[----:B------:R-:W-:Y:S02]  /*47f0*/  FMNMX.FTZ R20, R40, R9, !PT ;  /* 0x0000000928147209 */ /* 0x000fe40007810000 */
[----:B------:R-:W-:Y:S01]  /*4800*/  FSEL R53, R53, -INF , P5 ;  /* 0xff80000035357808 */ /* 0x000fe20002800000 */
[----:B------:R-:W-:-:S02]  /*4810*/  WARPGROUP.DEPBAR.LE gsb0, 0x0 ;  /* 0x00008000000079c5 */ /* 0x000fc40000010000 */
[----:B------:R-:W-:Y:S01]  /*4820*/  WARPGROUP.ARRIVE ;  /* 0x00000000000079c5 */ /* 0x000fe20000000000 */
[----:B------:R-:W-:Y:S02]  /*4830*/  FMNMX.FTZ R9, R41, R20, !PT ;  /* 0x0000001429097209 */ /* 0x000fe40007810000 */
[----:B------:R-:W-:Y:S02]  /*4840*/  FSEL R8, R10, RZ, P3 ;  /* 0x000000ff0a087208 */ /* 0x000fe40001800000 */
[----:B------:R-:W-:Y:S01]  /*4850*/  FMNMX.FTZ R20, R44, R9, !PT ;  /* 0x000000092c147209 */ /* 0x000fe20007810000 */
[----:B------:R-:W-:Y:S01]  /*4860*/  HGMMA.64x64x16.F32 R88, R132, gdesc[UR4].tnspB, R88, gsb0 ;  /* 0x40e0000484587df0 */ /* 0x000fe20008000858 */
[----:B------:R-:W-:Y:S01]  /*4870*/  UIADD3 UR6, UR10, 0x280, URZ ;  /* 0x000002800a067890 */ /* 0x000fe2000fffe03f */
[----:B------:R-:W-:Y:S01]  /*4880*/  ISETP.GT.AND P5, PT, R6, 0x41, PT ;  /* 0x000000410600780c */ /* 0x000fe20003fa4270 */
[----:B------:R-:W-:Y:S01]  /*4890*/  UMOV UR7, 0x40000040 ;  /* 0x4000004000077882 */ /* 0x000fe20000000000 */
        /* <DEDUP_REMOVED lines=11> */
[----:B------:R-:W-:Y:S01]  /*4950*/  MUFU.EX2 R149, R149 ;  /* 0x0000009500957308 */ /* 0x000fe20000000800 */
        /* <DEDUP_REMOVED lines=23> */
[----:B------:R0:W-:Y:S01]  /*4ad0*/  MUFU.EX2 R12, R31 ;  /* 0x0000001f000c7308 */ /* 0x0001e20000000800 */
        /* <DEDUP_REMOVED lines=27> */
[----:B------:R-:W-:Y:S01]  /*4c90*/  ISETP.GT.AND P5, PT, R6, 0x69, PT ;  /* 0x000000690600780c */ /* 0x000fe20003fa4270 */
[----:B------:R-:W-:Y:S01]  /*4ca0*/  MUFU.EX2 R147, R147 ;  /* 0x0000009300937308 */ /* 0x000fe20000000800 */
[----:B------:R-:W-:Y:S02]  /*4cb0*/  FSEL R76, R76, -INF , P4 ;  /* 0xff8000004c4c7808 */ /* 0x000fe40002000000 */
[----:B------:R-:W-:Y:S02]  /*4cc0*/  FMNMX.FTZ R9, R73, R34, !PT ;  /* 0x0000002249097209 */ /* 0x000fe40007810000 */
[----:B------:R-:W-:Y:S01]  /*4cd0*/  ISETP.GT.AND P4, PT, R6, 0x70, PT ;  /* 0x000000700600780c */ /* 0x000fe20003f84270 */
[----:B------:R-:W-:-:S02]  /*4ce0*/  WARPGROUP.DEPBAR.LE gsb0, 0x0 ;  /* 0x00008000000079c5 */ /* 0x000fc40000010000 */
        /* <DEDUP_REMOVED lines=287> */
.L_x_14662:
[----:B------:R-:W-:-:S13]  /*5ee0*/  ISETP.LE.AND P2, PT, RZ, UR24, PT ;  /* 0x00000018ff007c0c */ /* 0x000fda000bf43270 */
[----:B------:R-:W-:Y:S05]  /*5ef0*/  @!P2 BRA `(.L_x_14672) ;  /* 0x0000001c0030a947 */ /* 0x000fea0003800000 */
[----:B------:R-:W-:Y:S01]  /*5f00*/  IMAD.MOV.U32 R5, RZ, RZ, R0 ;  /* 0x000000ffff057224 */ /* 0x000fe200078e0000 */
[----:B------:R-:W-:Y:S01]  /*5f10*/  UMOV UR23, UR38 ;  /* 0x0000002600177c82 */ /* 0x000fe20008000000 */
[----:B------:R-:W-:Y:S01]  /*5f20*/  IMAD.MOV.U32 R7, RZ, RZ, R6 ;  /* 0x000000ffff077224 */ /* 0x000fe200078e0006 */
[----:B------:R-:W-:Y:S01]  /*5f30*/  UMOV UR21, UR39 ;  /* 0x0000002700157c82 */ /* 0x000fe20008000000 */
[----:B------:R-:W-:-:S05]  /*5f40*/  ULDC UR22, c[0x0][0x988] ;  /* 0x0002620000167ab9 */ /* 0x000fca0000000800 */
.L_x_14681:
        /* <DEDUP_REMOVED lines=9> */
.L_x_14674:
[----:B------:R-:W-:Y:S01]  /*5fe0*/  ULEA UR6, UR39, UR45, 0x3 ;  /* 0x0000002d27067291 */ /* 0x000fe2000f8e183f */
[----:B------:R-:W-:-:S05]  /*5ff0*/  IMAD.U32 R0, RZ, RZ, UR38 ;  /* 0x00000026ff007e24 */ /* 0x000fca000f8e00ff */
[----:B------:R-:W-:-:S04]  /*6000*/  SHF.L.U32 R0, R0, 0x1f, RZ ;  /* 0x0000001f00007819 */ /* 0x000fc800000006ff */
[----:B------:R0:W1:Y:S01]  /*6010*/  SYNCS.PHASECHK.TRANS64.TRYWAIT P2, [UR6+0x16830], R0 ;  /* 0x01683000ff0075a7 */ /* 0x0000620008040146 */
[----:B------:R-:W-:Y:S05]  /*6020*/  @!P0 BRA `(.L_x_14675) ;  /* 0x0000000000048947 */ /* 0x000fea0003800000 */
[----:B------:R-:W-:Y:S01]  /*6030*/  BPT.TRAP 0x1 ;  /* 0x000000040000795c */ /* 0x000fe20000300000 */
.L_x_14675:
[----:B-1----:R-:W-:Y:S05]  /*6040*/  @P2 BRA `(.L_x_14673) ;  /* 0x0000000000082947 */ /* 0x002fea0003800000 */
[----:B------:R-:W1:Y:S02]  /*6050*/  SYNCS.PHASECHK.TRANS64.TRYWAIT P2, [UR6+0x16830], R0 ;  /* 0x01683000ff0075a7 */ /* 0x000e640008040146 */
[----:B-1----:R-:W-:Y:S05]  /*6060*/  @!P2 BRA `(.L_x_14676) ;  /* 0x00000094002ca947 */ /* 0x002fea0003800000 */
.L_x_14673:
        /* <DEDUP_REMOVED lines=25> */
.L_x_14678:
[----:B------:R-:W-:Y:S01]  /*6200*/  ULEA UR6, UR21, UR45, 0x3 ;  /* 0x0000002d15067291 */ /* 0x000fe2000f8e183f */
[----:B------:R-:W-:-:S05]  /*6210*/  IMAD.U32 R0, RZ, RZ, UR23 ;  /* 0x00000017ff007e24 */ /* 0x000fca000f8e00ff */
[----:B------:R-:W-:-:S04]  /*6220*/  SHF.L.U32 R0, R0, 0x1f, RZ ;  /* 0x0000001f00007819 */ /* 0x000fc800000006ff */
[----:B------:R0:W1:Y:S01]  /*6230*/  SYNCS.PHASECHK.TRANS64.TRYWAIT P2, [UR6+0x16850], R0 ;  /* 0x01685000ff0075a7 */ /* 0x0000620008040146 */
[----:B------:R-:W-:Y:S05]  /*6240*/  @!P0 BRA `(.L_x_14679) ;  /* 0x0000000000048947 */ /* 0x000fea0003800000 */
[----:B------:R-:W-:Y:S01]  /*6250*/  BPT.TRAP 0x1 ;  /* 0x000000040000795c */ /* 0x000fe20000300000 */
.L_x_14679:
[----:B-1----:R-:W-:Y:S05]  /*6260*/  @P2 BRA `(.L_x_14677) ;  /* 0x0000000000082947 */ /* 0x002fea0003800000 */
[----:B------:R-:W1:Y:S02]  /*6270*/  SYNCS.PHASECHK.TRANS64.TRYWAIT P2, [UR6+0x16850], R0 ;  /* 0x01685000ff0075a7 */ /* 0x000e640008040146 */
[----:B-1----:R-:W-:Y:S05]  /*6280*/  @!P2 BRA `(.L_x_14680) ;  /* 0x0000009000bca947 */ /* 0x002fea0003800000 */
.L_x_14677:
        /* <DEDUP_REMOVED lines=403> */
.L_x_14672:
[----:B------:R-:W-:Y:S06]  /*7bc0*/  BAR.ARV 0x8, 0x200 ;  /* 0x0208000000007b1d */ /* 0x000fec0000002000 */
[----:B------:R-:W-:Y:S05]  /*7bd0*/  @!P0 BRA `(.L_x_14682) ;  /* 0x0000000000048947 */ /* 0x000fea0003800000 */
[----:B------:R-:W-:Y:S01]  /*7be0*/  BPT.TRAP 0x1 ;  /* 0x000000040000795c */ /* 0x000fe20000300000 */
.L_x_14682:
[----:B------:R-:W-:Y:S01]  /*7bf0*/  ULEA UR5, UR39, UR45, 0x3 ;  /* 0x0000002d27057291 */ /* 0x000fe2000f8e183f */
[----:B------:R-:W-:-:S05]  /*7c00*/  IMAD.U32 R4, RZ, RZ, UR38 ;  /* 0x00000026ff047e24 */ /* 0x000fca000f8e00ff */
[----:B------:R-:W-:-:S04]  /*7c10*/  SHF.L.U32 R4, R4, 0x1f, RZ ;  /* 0x0000001f04047819 */ /* 0x000fc800000006ff */
[----:B------:R0:W1:Y:S01]  /*7c20*/  SYNCS.PHASECHK.TRANS64.TRYWAIT P2, [UR5+0x16850], R4 ;  /* 0x01685004ff0075a7 */ /* 0x0000620008040145 */
[----:B------:R-:W-:Y:S05]  /*7c30*/  @!P0 BRA `(.L_x_14683) ;  /* 0x0000000000048947 */ /* 0x000fea0003800000 */
[----:B------:R-:W-:Y:S01]  /*7c40*/  BPT.TRAP 0x1 ;  /* 0x000000040000795c */ /* 0x000fe20000300000 */
.L_x_14683:
[----:B-1----:R-:W-:Y:S05]  /*7c50*/  @P2 BRA `(.L_x_14684) ;  /* 0x0000000000082947 */ /* 0x002fea0003800000 */
[----:B------:R-:W1:Y:S02]  /*7c60*/  SYNCS.PHASECHK.TRANS64.TRYWAIT P0, [UR5+0x16850], R4 ;  /* 0x01685004ff0075a7 */ /* 0x000e640008000145 */
[----:B-1----:R-:W-:Y:S05]  /*7c70*/  @!P0 BRA `(.L_x_14685) ;  /* 0x0000007800588947 */ /* 0x002fea0003800000 */
.L_x_14684:
        /* <DEDUP_REMOVED lines=114> */
.L_x_14655:
        /* <DEDUP_REMOVED lines=29> */
[----:B------:R-:W-:-:S02]  /*8570*/  ULDC.64 UR14, c[0x0][0xc08] ;  /* 0x00030200000e7ab9 */ /* 0x000fc40000000a00 */
[----:B------:R-:W-:Y:S01]  /*8580*/  IMAD.U32 R24, RZ, RZ, UR8 ;  /* 0x00000008ff187e24 */ /* 0x000fe2000f8e00ff */
[----:B------:R-:W-:Y:S01]  /*8590*/  ULDC.64 UR16, c[0x0][0xb98] ;  /* 0x0002e60000107ab9 */ /* 0x000fe20000000a00 */
[----:B------:R-:W-:Y:S01]  /*85a0*/  IMAD.U32 R25, RZ, RZ, UR9 ;  /* 0x00000009ff197e24 */ /* 0x000fe2000f8e00ff */
        /* <DEDUP_REMOVED lines=46> */
[----:B------:R-:W-:Y:S02]  /*8890*/  UISETP.NE.U32.AND UP1, UPT, UR14, URZ, UPT ;  /* 0x0000003f0e00728c */ /* 0x000fe4000bf25070 */
[----:B------:R-:W-:Y:S02]  /*88a0*/  USEL UR7, UR40, URZ, !UP0 ;  /* 0x0000003f28077287 */ /* 0x000fe4000c000000 */
[----:B------:R-:W-:Y:S01]  /*88b0*/  UISETP.NE.AND.EX UP0, UPT, UR15, URZ, UPT, UP1 ;  /* 0x0000003f0f00728c */ /* 0x000fe2000bf05310 */
[----:B------:R-:W0:Y:S05]  /*88c0*/  @P1 LDC R27, c[0x0][0xbec] ;  /* 0x0002fb00ff1b1b82 */ /* 0x000e2a0000000800 */
[----:B------:R-:W-:-:S03]  /*88d0*/  PLOP3.LUT P3, PT, PT, PT, UP0, 0x80, 0x0 ;  /* 0x000000000000781c */ /* 0x000fc60003f6f008 */
        /* <DEDUP_REMOVED lines=14> */
[----:B------:R-:W-:-:S03]  /*89c0*/  UIMAD UR12, UR7, UR17, UR12 ;  /* 0x00000011070c72a4 */ /* 0x000fc6000f8e020c */
[----:B------:R-:W-:Y:S01]  /*89d0*/  ULDC.64 UR16, c[0x0][0xb88] ;  /* 0x0002e20000107ab9 */ /* 0x000fe20000000a00 */
[----:B------:R-:W-:Y:S01]  /*89e0*/  IADD3 R4, P0, R4, UR10, RZ ;  /* 0x0000000a04047c10 */ /* 0x000fe2000ff1e0ff */
[----:B------:R-:W-:Y:S01]  /*89f0*/  IMAD R8, R5, UR16, RZ ;  /* 0x0000001005087c24 */ /* 0x000fe2000f8e02ff */
[----:B------:R-:W-:Y:S01]  /*8a00*/  @UP0 ULEA UR10, UP1, UR40, UR14, 0x2 ;  /* 0x0000000e280a0291 */ /* 0x000fe2000f82103f */
[----:B------:R-:W-:Y:S01]  /*8a10*/  IMAD.U32 R9, RZ, RZ, UR12 ;  /* 0x0000000cff097e24 */ /* 0x000fe2000f8e00ff */
[----:B------:R-:W-:Y:S01]  /*8a20*/  ULDC.64 UR12, c[0x0][0xb50] ;  /* 0x0002d400000c7ab9 */ /* 0x000fe20000000a00 */
[----:B------:R-:W-:-:S03]  /*8a30*/  ULDC UR14, c[0x0][0xa88] ;  /* 0x0002a200000e7ab9 */ /* 0x000fc60000000800 */
[----:B------:R-:W-:Y:S01]  /*8a40*/  IADD3.X R5, R6, UR11, R9, P0, !PT ;  /* 0x0000000b06057c10 */ /* 0x000fe200087fe409 */
[----:B------:R-:W-:Y:S01]  /*8a50*/  @UP0 ULEA.HI.X UR11, UR40, UR15, UR41, 0x2, UP1 ;  /* 0x0000000f280b0291 */ /* 0x000fe200088f1429 */
[C---:B------:R-:W-:Y:S02]  /*8a60*/  IMAD R9, R7.reuse, UR17, R8 ;  /* 0x0000001107097c24 */ /* 0x040fe4000f8e0208 */
[----:B------:R-:W-:Y:S02]  /*8a70*/  IMAD.U32 R6, RZ, RZ, UR14 ;  /* 0x0000000eff067e24 */ /* 0x000fe4000f8e00ff */
[----:B------:R-:W-:-:S04]  /*8a80*/  IMAD.WIDE.U32 R4, R7, UR16, R4 ;  /* 0x0000001007047c25 */ /* 0x000fc8000f8e0004 */
        /* <DEDUP_REMOVED lines=12> */
.L_x_14688:
        /* <DEDUP_REMOVED lines=26> */
[----:B------:R-:W-:Y:S01]  /*8cf0*/  IMAD.X R25, RZ, RZ, R3, P4 ;  /* 0x000000ffff197224 */ /* 0x000fe200020e0603 */
[----:B-1----:R0:W-:Y:S04]  /*8d00*/  @!P0 ST.E desc[UR48][R14.64], R20 ;  /* 0x000000140e008985 */ /* 0x0021e8000c101930 */
[----:B------:R-:W2:Y:S04]  /*8d10*/  LD.E.128 R4, desc[UR48][R4.64] ;  /* 0x0000003004047980 */ /* 0x000ea8000c101d00 */
[----:B------:R-:W3:Y:S04]  /*8d20*/  LD.E.128 R8, desc[UR48][R8.64] ;  /* 0x0000003008087980 */ /* 0x000ee8000c101d00 */
[----:B------:R-:W4:Y:S01]  /*8d30*/  LD.E.128 R24, desc[UR48][R24.64] ;  /* 0x0000003018187980 */ /* 0x000f22000c101d00 */
[----:B------:R-:W-:Y:S01]  /*8d40*/  IADD3 R29, P0, R2, 0x4800, RZ ;  /* 0x00004800021d7810 */ /* 0x000fe20007f1e0ff */
[----:B0-----:R-:W0:Y:S01]  /*8d50*/  @P1 LDC R20, c[0x0][0xbec] ;  /* 0x0002fb00ff141b82 */ /* 0x001e220000000800 */
[----:B------:R-:W-:-:S02]  /*8d60*/  UIMAD UR10, UR9, UR12, URZ ;  /* 0x0000000c090a72a4 */ /* 0x000fc4000f8e023f */
[----:B------:R-:W-:Y:S01]  /*8d70*/  LOP3.LUT R2, R29, 0x380, RZ, 0xc0, !PT ;  /* 0x000003801d027812 */ /* 0x000fe200078ec0ff */
[----:B------:R-:W-:Y:S01]  /*8d80*/  IMAD.X R13, RZ, RZ, R3, P0 ;  /* 0x000000ffff0d7224 */ /* 0x000fe200000e0603 */
[----:B------:R-:W-:Y:S02]  /*8d90*/  UIMAD.WIDE.U32 UR8, UR4, UR12, URZ ;  /* 0x0000000c040872a5 */ /* 0x000fe4000f8e003f */
[----:B------:R-:W-:Y:S01]  /*8da0*/  SHF.R.U64 R2, R2, 0x3, RZ ;  /* 0x0000000302027819 */ /* 0x000fe200000012ff */
[----:B------:R-:W1:Y:S01]  /*8db0*/  @P1 LDC R3, c[0x0][0xbf0] ;  /* 0x0002fc00ff031b82 */ /* 0x000e620000000800 */
[----:B------:R-:W-:Y:S02]  /*8dc0*/  UIMAD UR10, UR4, UR13, UR10 ;  /* 0x0000000d040a72a4 */ /* 0x000fe4000f8e020a */
[----:B------:R-:W-:Y:S01]  /*8dd0*/  LOP3.LUT R12, R2, R29, RZ, 0x3c, !PT ;  /* 0x0000001d020c7212 */ /* 0x000fe200078e3cff */
[----:B------:R-:W-:Y:S01]  /*8de0*/  ULDC.64 UR12, c[0x0][0xae8] ;  /* 0x0002ba00000c7ab9 */ /* 0x000fe20000000a00 */
[----:B------:R-:W-:Y:S01]  /*8df0*/  IMAD R2, R18, 0x30, R22 ;  /* 0x0000003012027824 */ /* 0x000fe200078e0216 */
[----:B------:R-:W-:-:S02]  /*8e00*/  UIADD3 UR9, UR9, UR10, URZ ;  /* 0x0000000a09097290 */ /* 0x000fc4000fffe03f */
[----:B------:R-:W-:Y:S01]  /*8e10*/  UIMAD UR4, UR18, UR12, URZ ;  /* 0x0000000c120472a4 */ /* 0x000fe2000f8e023f */
[----:B------:R-:W-:Y:S01]  /*8e20*/  VIADD R29, R2, UR43 ;  /* 0x0000002b021d7c36 */ /* 0x000fe20008000000 */
[----:B------:R-:W-:Y:S01]  /*8e30*/  UIMAD.WIDE.U32 UR8, UR42, UR12, UR8 ;  /* 0x0000000c2a0872a5 */ /* 0x000fe2000f8e0008 */
[----:B------:R-:W-:Y:S01]  /*8e40*/  VIADD R34, R22, UR43 ;  /* 0x0000002b16227c36 */ /* 0x000fe20008000000 */
[----:B------:R-:W-:Y:S01]  /*8e50*/  UIMAD UR4, UR42, UR13, UR4 ;  /* 0x0000000d2a0472a4 */ /* 0x000fe2000f8e0204 */
[----:B------:R-:W5:Y:S01]  /*8e60*/  LD.E.128 R12, desc[UR48][R12.64] ;  /* 0x000000300c0c7980 */ /* 0x000f62000c101d00 */
[----:B------:R-:W-:Y:S01]  /*8e70*/  ULDC.64 UR10, c[0x0][0xaf0] ;  /* 0x0002bc00000a7ab9 */ /* 0x000fe20000000a00 */
[----:B------:R-:W-:Y:S01]  /*8e80*/  IMAD.MOV.U32 R21, RZ, RZ, R29 ;  /* 0x000000ffff157224 */ /* 0x000fe200078e001d */
[----:B------:R-:W-:Y:S01]  /*8e90*/  UIADD3 UR9, UR9, UR4, URZ ;  /* 0x0000000409097290 */ /* 0x000fe2000fffe03f */
        /* <DEDUP_REMOVED lines=8> */
[----:B------:R-:W-:Y:S01]  /*8f20*/  UIMAD.WIDE.U32 UR8, UR7, UR10, UR8 ;  /* 0x0000000a070872a5 */ /* 0x000fe2000f8e0008 */
[----:B------:R-:W-:Y:S01]  /*8f30*/  VIADD R0, R0, 0x16820 ;  /* 0x0001682000007836 */ /* 0x000fe20000000000 */
[----:B------:R-:W-:Y:S01]  /*8f40*/  UIMAD UR4, UR7, UR11, UR4 ;  /* 0x0000000b070472a4 */ /* 0x000fe2000f8e0204 */
[----:B-1----:R-:W-:-:S02]  /*8f50*/  @P1 SHF.R.U32.HI R21, RZ, R3, R2 ;  /* 0x00000003ff151219 */ /* 0x002fc40000011602 */
[----:B------:R-:W-:Y:S01]  /*8f60*/  ULDC.64 UR10, c[0x0][0xae0] ;  /* 0x0002b800000a7ab9 */ /* 0x000fe20000000a00 */
[----:B------:R-:W-:Y:S02]  /*8f70*/  UIADD3 UR4, UR9, UR4, URZ ;  /* 0x0000000409047290 */ /* 0x000fe4000fffe03f */
[----:B------:R-:W-:Y:S01]  /*8f80*/  IMAD.U32 R3, RZ, RZ, UR9 ;  /* 0x00000009ff037e24 */ /* 0x000fe2000f8e00ff */
[--C-:B------:R-:W-:Y:S01]  /*8f90*/  SHF.R.S32.HI R20, RZ, 0x1f, R21.reuse ;  /* 0x0000001fff147819 */ /* 0x100fe20000011415 */
[----:B------:R-:W-:Y:S01]  /*8fa0*/  IMAD.MOV R28, RZ, RZ, -R21 ;  /* 0x000000ffff1c7224 */ /* 0x000fe200078e0a15 */
[----:B------:R-:W-:Y:S01]  /*8fb0*/  PRMT R0, RZ, 0x654, R0 ;  /* 0x00000654ff007816 */ /* 0x000fe20000000000 */
[----:B------:R-:W-:Y:S01]  /*8fc0*/  IMAD.U32 R2, RZ, RZ, UR8 ;  /* 0x00000008ff027e24 */ /* 0x000fe2000f8e00ff */
[----:B------:R-:W-:Y:S01]  /*8fd0*/  ULDC.64 UR8, c[0x0][0xad8] ;  /* 0x0002b60000087ab9 */ /* 0x000fe20000000a00 */
[----:B------:R-:W-:Y:S02]  /*8fe0*/  IMAD R20, R20, UR10, RZ ;  /* 0x0000000a14147c24 */ /* 0x000fe4000f8e02ff */
[----:B------:R-:W-:-:S02]  /*8ff0*/  IMAD R29, R33, R28, R29 ;  /* 0x0000001c211d7224 */ /* 0x000fc400078e021d */
[----:B------:R-:W-:Y:S01]  /*9000*/  IMAD.U32 R3, RZ, RZ, UR4 ;  /* 0x00000004ff037e24 */ /* 0x000fe2000f8e00ff */
[----:B------:R-:W-:Y:S01]  /*9010*/  ULDC UR4, c[0x0][0xac8] ;  /* 0x0002b20000047ab9 */ /* 0x000fe20000000800 */
[C---:B------:R-:W-:Y:S01]  /*9020*/  IMAD R33, R21.reuse, UR11, R20 ;  /* 0x0000000b15217c24 */ /* 0x040fe2000f8e0214 */
[----:B------:R-:W-:Y:S01]  /*9030*/  SHF.R.S32.HI R20, RZ, 0x1f, R29 ;  /* 0x0000001fff147819 */ /* 0x000fe2000001141d */
[----:B------:R-:W-:Y:S01]  /*9040*/  IMAD.WIDE.U32 R2, R21, UR10, R2 ;  /* 0x0000000a15027c25 */ /* 0x000fe2000f8e0002 */
[----:B0-----:R0:W-:Y:S03]  /*9050*/  SYNCS.ARRIVE.TRANS64.RED.A1T0 RZ, [R0+URZ], RZ ;  /* 0x000000ff00ff79a7 */ /* 0x0011e6000810043f */
        /* <DEDUP_REMOVED lines=38> */
.L_x_14687:
        /* <DEDUP_REMOVED lines=24> */
[----:B------:R-:W-:-:S10]  /*9440*/  ISETP.GE.AND P1, PT, R157, 0xc0, PT ;  /* 0x000000c09d00780c */ /* 0x000fd40003f26270 */
[----:B------:R-:W0:Y:S01]  /*9450*/  @P0 LDC R9, c[0x0][0xbec] ;  /* 0x0002fb00ff090b82 */ /* 0x000e220000000800 */
[----:B--2---:R-:W-:-:S13]  /*9460*/  @P2 R2UR UR4, R6 ;  /* 0x00000000060422ca */ /* 0x004fda00000e0000 */
[----:B------:R-:W-:Y:S01]  /*9470*/  USHF.R.S32.HI UR10, URZ, 0x1f, UR4 ;  /* 0x0000001f3f0a7899 */ /* 0x000fe20008011404 */
[----:B01----:R-:W-:Y:S11]  /*9480*/  @P3 BRA `(.L_x_14690) ;  /* 0x0000000000103947 */ /* 0x003ff60003800000 */
[----:B------:R-:W-:Y:S05]  /*9490*/  @!P2 BRA `(.L_x_14690) ;  /* 0x00000000000ca947 */ /* 0x000fea0003800000 */
[----:B------:R-:W2:Y:S04]  /*94a0*/  LDG.E R5, desc[UR48][R2.64] ;  /* 0x0000003002057981 */ /* 0x000ea8000c1e1900 */
[----:B-----5:R-:W2:Y:S02]  /*94b0*/  LDG.E R0, desc[UR48][R2.64+0x4] ;  /* 0x0000043002007981 */ /* 0x020ea4000c1e1900 */
[----:B--2---:R-:W-:-:S07]  /*94c0*/  IMAD.IADD R0, R0, 0x1, -R5 ;  /* 0x0000000100007824 */ /* 0x004fce00078e0a05 */
.L_x_14690:
[----:B------:R-:W-:Y:S01]  /*94d0*/  USEL UR40, UR40, URZ, !UP0 ;  /* 0x0000003f28287287 */ /* 0x000fe2000c000000 */
[----:B------:R-:W-:Y:S01]  /*94e0*/  BSSY B1, `(.L_x_14691) ;  /* 0x000002c000017945 */ /* 0x000fe20003800000 */
[----:B------:R-:W-:-:S03]  /*94f0*/  USEL UR41, UR41, URZ, !UP0 ;  /* 0x0000003f29297287 */ /* 0x000fc6000c000000 */
[----:B------:R-:W-:Y:S09]  /*9500*/  @P1 BRA `(.L_x_14692) ;  /* 0x0000000000a41947 */ /* 0x000ff20003800000 */
        /* <DEDUP_REMOVED lines=41> */
.L_x_14692:
[----:B------:R-:W-:Y:S05]  /*97a0*/  BSYNC B1 ;  /* 0x0000000000017941 */ /* 0x000fea0003800000 */
.L_x_14691:
        /* <DEDUP_REMOVED lines=72> */
.L_x_14689:
[----:B------:R-:W-:Y:S05]  /*9c30*/  BSYNC B0 ;  /* 0x0000000000007941 */ /* 0x000fea0003800000 */
.L_x_14686:
[----:B------:R-:W-:Y:S02]  /*9c40*/  ULDC UR4, c[0x0][0xc3c] ;  /* 0x00030f0000047ab9 */ /* 0x000fe40000000800 */
[----:B------:R-:W-:-:S13]  /*9c50*/  ISETP.GE.AND P0, PT, R31, UR4, PT ;  /* 0x000000041f007c0c */ /* 0x000fda000bf06270 */
[----:B------:R-:W-:Y:S05]  /*9c60*/  @!P0 BRA `(.L_x_14693) ;  /* 0xffffff70005c8947 */ /* 0x000fea000383ffff */
[----:B------:R-:W-:Y:S05]  /*9c70*/  EXIT ;  /* 0x000000000000794d */ /* 0x000fea0003800000 */
.L_x_14650:
[----:B------:R-:W-:-:S08]  /*9c80*/  NOP ;  /* 0x0000000000007918 */ /* 0x000fd00000000000 */
[----:B------:R-:W0:-:S00]  /*9c90*/  USETMAXREG.DEALLOC.CTAPOOL 0x20 ;  /* 0x00000020000079c8 */ /* 0x000e0000080e0500 */
        /* <DEDUP_REMOVED lines=14> */
.L_x_14694:
        /* <DEDUP_REMOVED lines=42> */
.L_x_14700:
        /* <DEDUP_REMOVED lines=12> */
.L_x_14699:
[----:B------:R-:W-:Y:S05]  /*a0e0*/  BSYNC B0 ;  /* 0x0000000000007941 */ /* 0x000fea0003800000 */
.L_x_14698:
        /* <DEDUP_REMOVED lines=21> */
.L_x_14696:
        /* <DEDUP_REMOVED lines=21> */
.L_x_14701:
        /* <DEDUP_REMOVED lines=58> */
.L_x_14697:
[----:B------:R-:W-:Y:S02]  /*a730*/  IMAD.MOV.U32 R17, RZ, RZ, RZ ;  /* 0x000000ffff117224 */ /* 0x000fe400078e00ff */
[----:B------:R-:W-:Y:S02]  /*a740*/  IMAD.U32 R16, RZ, RZ, UR6 ;  /* 0x00000006ff107e24 */ /* 0x000fe4000f8e00ff */
[----:B------:R-:W-:-:S07]  /*a750*/  IMAD.MOV.U32 R18, RZ, RZ, RZ ;  /* 0x000000ffff127224 */ /* 0x000fce00078e00ff */
.L_x_14702:
[----:B------:R-:W-:-:S13]  /*a760*/  ISETP.NE.AND P0, PT, R5, RZ, PT ;  /* 0x000000ff0500720c */ /* 0x000fda0003f05270 */
[----:B------:R-:W0:Y:S01]  /*a770*/  @!P0 S2R R3, SR_CgaCtaId ;  /* 0x0000000000038919 */ /* 0x000e220000008800 */
[----:B------:R-:W-:-:S04]  /*a780*/  @!P0 MOV R0, 0x400 ;  /* 0x0000040000008802 */ /* 0x000fc80000000f00 */
[----:B0-----:R-:W-:-:S05]  /*a790*/  @!P0 LEA R0, R3, R0, 0x18 ;  /* 0x0000000003008211 */ /* 0x001fca00078ec0ff */
[----:B------:R0:W-:Y:S01]  /*a7a0*/  @!P0 STS.128 [R0+0x168d0], R16 ;  /* 0x0168d01000008388 */ /* 0x0001e20000000c00 */
[----:B------:R-:W-:Y:S06]  /*a7b0*/  BAR.ARV 0x5, 0x200 ;  /* 0x0148000000007b1d */ /* 0x000fec0000002000 */
.L_x_14695:
        /* <DEDUP_REMOVED lines=28> */
.L_x_14793:
[----:B0-----:R-:W0:Y:S02]  /*a980*/  LDC.64 R2, c[0x0][0xc88] ;  /* 0x00032200ff027b82 */ /* 0x001e240000000a00 */
[----:B0-----:R-:W-:-:S05]  /*a990*/  IMAD.WIDE R2, R19, 0x4, R2 ;  /* 0x0000000413027825 */ /* 0x001fca00078e0202 */
[----:B--2---:R-:W2:Y:S01]  /*a9a0*/  LDG.E R10, desc[UR48][R2.64] ;  /* 0x00000030020a7981 */ /* 0x004ea2000c1e1900 */
        /* <DEDUP_REMOVED lines=46> */
[----:B------:R-:W-:Y:S06]  /*ac90*/  @P2 BRA `(.L_x_14704) ;  /* 0x0000000000142947 */ /* 0x000fec0003800000 */
[----:B------:R-:W-:Y:S05]  /*aca0*/  @!P1 BRA `(.L_x_14704) ;  /* 0x0000000000109947 */ /* 0x000fea0003800000 */
[----:B------:R-:W2:Y:S04]  /*acb0*/  LDG.E R7, desc[UR48][R2.64] ;  /* 0x0000003002077981 */ /* 0x000ea8000c1e1900 */
[----:B0-----:R-:W2:Y:S02]  /*acc0*/  LDG.E R8, desc[UR48][R2.64+0x4] ;  /* 0x0000043002087981 */ /* 0x001ea4000c1e1900 */
[----:B--2---:R-:W-:-:S05]  /*acd0*/  IMAD.IADD R9, R8, 0x1, -R7 ;  /* 0x0000000108097824 */ /* 0x004fca00078e0a07 */
[----:B------:R1:W-:Y:S02]  /*ace0*/  STL [R1+0x14], R9 ;  /* 0x0000140901007387 */ /* 0x0003e40000100800 */
.L_x_14704:
        /* <DEDUP_REMOVED lines=10> */
.L_x_14705:
[----:B------:R-:W-:Y:S05]  /*ad90*/  @!P0 BRA `(.L_x_14706) ;  /* 0x00000000000c8947 */ /* 0x000fea0003800000 */
[----:B------:R-:W2:Y:S04]  /*ada0*/  LDG.E R3, desc[UR48][R4.64] ;  /* 0x0000003004037981 */ /* 0x000ea8000c1e1900 */
[----:B------:R-:W2:Y:S02]  /*adb0*/  LDG.E R6, desc[UR48][R4.64+0x4] ;  /* 0x0000043004067981 */ /* 0x000ea4000c1e1900 */
[----:B--2---:R-:W-:-:S07]  /*adc0*/  IMAD.IADD R6, R6, 0x1, -R3 ;  /* 0x0000000106067824 */ /* 0x004fce00078e0a03 */
.L_x_14706:
[----:B--2---:R-:W2:Y:S01]  /*add0*/  LDC R2, c[0x0][0x448] ;  /* 0x00011200ff027b82 */ /* 0x004ea20000000800 */
[----:B-----5:R-:W-:Y:S01]  /*ade0*/  IMAD.IADD R6, R6, 0x1, -R0 ;  /* 0x0000000106067824 */ /* 0x020fe200078e0a00 */
[----:B------:R-:W-:Y:S01]  /*adf0*/  BSSY B7, `(.L_x_14707) ;  /* 0x000035e000077945 */ /* 0x000fe20003800000 */
[----:B------:R-:W-:-:S04]  /*ae00*/  IMAD R0, R17, 0xc0, RZ ;  /* 0x000000c011007824 */ /* 0x000fc800078e02ff */
[----:B------:R-:W-:Y:S01]  /*ae10*/  VIADD R0, R0, 0xbf ;  /* 0x000000bf00007836 */ /* 0x000fe20000000000 */
[----:B--2---:R-:W-:-:S13]  /*ae20*/  ISETP.NE.AND P0, PT, R2, 0x1, PT ;  /* 0x000000010200780c */ /* 0x004fda0003f05270 */
[----:B------:R-:W2:Y:S08]  /*ae30*/  @P0 LDC R3, c[0x0][0x44c] ;  /* 0x00011300ff030b82 */ /* 0x000eb00000000800 */
[----:B------:R-:W3:Y:S01]  /*ae40*/  @P0 LDC R2, c[0x0][0x450] ;  /* 0x00011400ff020b82 */ /* 0x000ee20000000800 */
[----:B--2---:R-:W-:-:S05]  /*ae50*/  @P0 IMAD.HI.U32 R3, R0, R3, RZ ;  /* 0x0000000300030227 */ /* 0x004fca00078e00ff */
[----:B---3--:R-:W-:Y:S02]  /*ae60*/  @P0 SHF.R.U32.HI R0, RZ, R2, R3 ;  /* 0x00000002ff000219 */ /* 0x008fe40000011603 */
        /* <DEDUP_REMOVED lines=30> */
.L_x_14708:
        /* <DEDUP_REMOVED lines=19> */
[----:B-12---:R-:W-:Y:S05]  /*b180*/  CALL.ABS.NOINC R2 ;  /* 0x0000000002007343 */ /* 0x006fea0003c00000 */
.L_x_14711:
[----:B------:R-:W-:Y:S05]  /*b190*/  BSYNC B6 ;  /* 0x0000000000067941 */ /* 0x000fea0003800000 */
.L_x_14710:
        /* <DEDUP_REMOVED lines=17> */
[----:B--2---:R-:W-:-:S07]  /*b2b0*/  IMAD.MOV.U32 R13, RZ, RZ, RZ ;  /* 0x000000ffff0d7224 */ /* 0x004fce00078e00ff */
[----:B------:R-:W-:-:S07]  /*b2c0*/  LEPC R20, `(.L_x_14714) ;  /* 0x000000001014794e */ /* 0x000fce0000000000 */
[----:B-1-3--:R-:W-:Y:S05]  /*b2d0*/  CALL.ABS.NOINC R2 ;  /* 0x0000000002007343 */ /* 0x00afea0003c00000 */
.L_x_14714:
        /* <DEDUP_REMOVED lines=15> */
.L_x_14713:
[----:B------:R-:W-:Y:S05]  /*b3d0*/  BSYNC B6 ;  /* 0x0000000000067941 */ /* 0x000fea0003800000 */
.L_x_14712:
[----:B------:R-:W-:Y:S01]  /*b3e0*/  ULDC.64 UR4, c[0x0][0x9f8] ;  /* 0x00027e0000047ab9 */ /* 0x000fe20000000a00 */
[----:B------:R-:W2:Y:S01]  /*b3f0*/  LDL R20, [R1+0xc] ;  /* 0x00000c0001147983 */ /* 0x000ea20000100800 */
[----:B------:R-:W-:Y:S01]  /*b400*/  ISETP.NE.U32.AND P0, PT, RZ, UR4, PT ;  /* 0x00000004ff007c0c */ /* 0x000fe2000bf05070 */
[----:B------:R-:W3:Y:S03]  /*b410*/  LDC.64 R2, c[0x0][0x418] ;  /* 0x00010600ff027b82 */ /* 0x000ee60000000a00 */
        /* <DEDUP_REMOVED lines=16> */
.L_x_14809:
        /* <DEDUP_REMOVED lines=8> */
.L_x_14812:
[----:B------:R-:W-:Y:S05]  /*b5a0*/  @!P6 BRA `(.L_x_14716) ;  /* 0x0000000000dce947 */ /* 0x000fea0003800000 */
[----:B------:R-:W-:-:S04]  /*b5b0*/  ISETP.NE.U32.AND P0, PT, R2, RZ, PT ;  /* 0x000000ff0200720c */ /* 0x000fc80003f05070 */
[----:B------:R-:W-:-:S13]  /*b5c0*/  ISETP.NE.AND.EX P0, PT, R3, RZ, PT, P0 ;  /* 0x000000ff0300720c */ /* 0x000fda0003f05300 */
[----:B------:R-:W-:Y:S05]  /*b5d0*/  @!P0 BRA `(.L_x_14718) ;  /* 0x0000000000448947 */ /* 0x000fea0003800000 */
[----:B--2---:R-:W2:Y:S01]  /*b5e0*/  LDC R0, c[0x0][0x43c] ;  /* 0x00010f00ff007b82 */ /* 0x004ea20000000800 */
[----:B------:R-:W-:Y:S01]  /*b5f0*/  ULDC.64 UR4, c[0x0][0x428] ;  /* 0x00010a0000047ab9 */ /* 0x000fe20000000a00 */
[----:B--2---:R-:W-:-:S13]  /*b600*/  ISETP.NE.AND P0, PT, R0, 0x1, PT ;  /* 0x000000010000780c */ /* 0x004fda0003f05270 */
[----:B------:R-:W2:Y:S02]  /*b610*/  @P0 LDC.64 R4, c[0x0][0x440] ;  /* 0x00011000ff040b82 */ /* 0x000ea40000000a00 */
[----:B--2---:R-:W-:-:S04]  /*b620*/  @P0 IMAD.HI.U32 R6, R25, R4, RZ ;  /* 0x0000000419060227 */ /* 0x004fc800078e00ff */
        /* <DEDUP_REMOVED lines=12> */
.L_x_14718:
[----:B---3--:R-:W-:Y:S01]  /*b6f0*/  IMAD R3, R23, 0x8, R22 ;  /* 0x0000000817037824 */ /* 0x008fe200078e0216 */
[----:B--2---:R-:W-:-:S04]  /*b700*/  SHF.L.U32 R0, R27, 0x1f, RZ ;  /* 0x0000001f1b007819 */ /* 0x004fc800000006ff */
[----:B------:R-:W2:Y:S02]  /*b710*/  SYNCS.PHASECHK.TRANS64.TRYWAIT P0, [R3+URZ+0x16840], R0 ;  /* 0x01684000030075a7 */ /* 0x000ea4000800017f */
[----:B--2---:R-:W-:Y:S05]  /*b720*/  @!P0 BRA `(.L_x_14719) ;  /* 0x0000004000188947 */ /* 0x004fea0003800000 */
.L_x_14813:
        /* <DEDUP_REMOVED lines=11> */
.L_x_14720:
[----:B--2---:R-:W-:Y:S01]  /*b7e0*/  IMAD R0, R23, 0x4000, R22 ;  /* 0x0000400017007824 */ /* 0x004fe200078e0216 */
        /* <DEDUP_REMOVED lines=8> */
[----:B------:R-:W-:Y:S02]  /*b870*/  R2UR UR12, R18 ;  /* 0x00000000120c72ca */ /* 0x000fe400000e0000 */
[----:B-----5:R-:W-:-:S02]  /*b880*/  R2UR UR13, R24 ;  /* 0x00000000180d72ca */ /* 0x020fc400000e0000 */
[----:B------:R-:W-:Y:S01]  /*b890*/  PLOP3.LUT P0, PT, PT, PT, PT, 0x80, 0x0 ;  /* 0x000000000000781c */ /* 0x000fe20003f0f070 */
[----:B------:R-:W-:-:S03]  /*b8a0*/  UIADD3 UR9, UR9, 0x16830, URZ ;  /* 0x0001683009097890 */ /* 0x000fc6000fffe03f */
[----:B------:R-:W-:Y:S01]  /*b8b0*/  P2R R0, PR, RZ, 0x1 ;  /* 0x00000001ff007803 */ /* 0x000fe20000000000 */
[----:B------:R-:W-:Y:S02]  /*b8c0*/  ULEA UR11, UR11, UR4, 0x7 ;  /* 0x000000040b0b7291 */ /* 0x000fe4000f8e383f */
[----:B------:R-:W-:Y:S01]  /*b8d0*/  UIADD3 UR8, UR8, 0xe400, URZ ;  /* 0x0000e40008087890 */ /* 0x000fe2000fffe03f */
[----:B------:R-:W-:Y:S01]  /*b8e0*/  UMOV UR4, 0x0 ;  /* 0x0000000000047882 */ /* 0x000fe20000000000 */
[----:B------:R3:W-:Y:S07]  /*b8f0*/  STL [R1], R0 ;  /* 0x0000000001007387 */ /* 0x0007ee0000100800 */
[----:B------:R3:W-:Y:S01]  /*b900*/  UTMALDG.4D [UR8], [UR6], desc[UR4] ;  /* 0x00000408060075b4 */ /* 0x0007e20008019000 */
[----:B------:R-:W-:-:S02]  /*b910*/  NOP ;  /* 0x0000000000007918 */ /* 0x000fc40000000000 */
.L_x_14716:
[----:B------:R-:W2:Y:S04]  /*b920*/  LDL.LU R3, [R1+0x10] ;  /* 0x0000100001037983 */ /* 0x000ea80000300800 */
[----:B------:R-:W4:Y:S04]  /*b930*/  LDL.LU R5, [R1+0x8] ;  /* 0x0000080001057983 */ /* 0x000f280000300800 */
[----:B------:R-:W5:Y:S01]  /*b940*/  LDL.LU R4, [R1+0x18] ;  /* 0x0000180001047983 */ /* 0x000f620000300800 */
        /* <DEDUP_REMOVED lines=9> */
[----:B--2---:R-:W-:Y:S02]  /*b9e0*/  SHF.R.S32.HI R0, RZ, 0x1f, R3 ;  /* 0x0000001fff007819 */ /* 0x004fe40000011403 */
[----:B----4-:R-:W-:-:S03]  /*b9f0*/  SEL R5, R5, RZ, !P0 ;  /* 0x000000ff05057207 */ /* 0x010fc60004000000 */
[----:B------:R-:W-:Y:S01]  /*ba00*/  IMAD R0, R0, UR4, RZ ;  /* 0x0000000400007c24 */ /* 0x000fe2000f8e02ff */
[----:B-----5:R-:W-:-:S03]  /*ba10*/  SEL R4, R4, RZ, !P0 ;  /* 0x000000ff04047207 */ /* 0x020fc60004000000 */
        /* <DEDUP_REMOVED lines=26> */
.L_x_14722:
[----:B------:R-:W-:Y:S05]  /*bbc0*/  BSYNC B6 ;  /* 0x0000000000067941 */ /* 0x000fea0003800000 */
.L_x_14721:
[----:B---3--:R-:W2:Y:S01]  /*bbd0*/  LDL.LU R0, [R1+0x10] ;  /* 0x0000100001007983 */ /* 0x008ea20000300800 */
[----:B-1----:R-:W1:Y:S01]  /*bbe0*/  LDC R9, c[0x0][0x448] ;  /* 0x00011200ff097b82 */ /* 0x002e620000000800 */
        /* <DEDUP_REMOVED lines=48> */
[----:B------:R-:W1:Y:S01]  /*bef0*/  @P1 LDC R5, c[0x0][0x450] ;  /* 0x00011400ff051b82 */ /* 0x000e620000000800 */
[----:B------:R-:W-:-:S04]  /*bf00*/  VIADD R7, R6, 0x80 ;  /* 0x0000008006077836 */ /* 0x000fc80000000000 */
[----:B0-----:R-:W-:-:S04]  /*bf10*/  @P1 IMAD.HI.U32 R8, R7, R8, RZ ;  /* 0x0000000807081227 */ /* 0x001fc800078e00ff */
[----:B------:R-:W-:Y:S01]  /*bf20*/  IMAD.MOV.U32 R6, RZ, RZ, R7 ;  /* 0x000000ffff067224 */ /* 0x000fe200078e0007 */
[----:B-1----:R-:W-:-:S05]  /*bf30*/  @P1 SHF.R.U32.HI R6, RZ, R5, R8 ;  /* 0x00000005ff061219 */ /* 0x002fca0000011608 */
        /* <DEDUP_REMOVED lines=24> */
[----:B------:R-:W0:Y:S01]  /*c0c0*/  SHFL.IDX PT, R3, R0, RZ, 0x181f ;  /* 0x00181fff00037589 */ /* 0x000e2200000e0000 */
[----:B------:R-:W-:-:S03]  /*c0d0*/  VIADD R8, R17, 0x10 ;  /* 0x0000001011087836 */ /* 0x000fc60000000000 */
        /* <DEDUP_REMOVED lines=9> */
[----:B-----5:R0:W-:Y:S01]  /*c170*/  @!P1 LDGSTS.E.BYPASS.LTC128B.128 [R10+0x8400], desc[UR48][R2.64], !P0 ;  /* 0x08400000020a9fae */ /* 0x0201e2000c101d70 */
[----:B------:R-:W-:Y:S01]  /*c180*/  ISETP.GE.AND P1, PT, R8, R7, PT ;  /* 0x000000070800720c */ /* 0x000fe20003f26270 */
[----:B------:R-:W-:Y:S02]  /*c190*/  VIADD R8, R17, 0x20 ;  /* 0x0000002011087836 */ /* 0x000fe40000000000 */
[----:B0-----:R-:W0:Y:S04]  /*c1a0*/  SHFL.IDX PT, R3, R0, 0x1, 0x181f ;  /* 0x00381f0000037f89 */ /* 0x001e2800000e0000 */
[----:B------:R-:W1:Y:S06]  /*c1b0*/  SHFL.IDX PT, R2, R4, 0x1, 0x181f ;  /* 0x00381f0004027f89 */ /* 0x000e6c00000e0000 */
[----:B0-----:R-:W-:-:S05]  /*c1c0*/  @!P1 LEA R3, P2, R20, R3, 0x1 ;  /* 0x0000000314039211 */ /* 0x001fca00078408ff */
[----:B-1----:R-:W-:-:S05]  /*c1d0*/  @!P1 IMAD.X R2, RZ, RZ, R2, P2 ;  /* 0x000000ffff029224 */ /* 0x002fca00010e0602 */
[----:B------:R-:W-:-:S04]  /*c1e0*/  @!P1 LOP3.LUT R3, R3, R2, RZ, 0x3c, !PT ;  /* 0x0000000203039212 */ /* 0x000fc800078e3cff */
[----:B------:R-:W-:-:S04]  /*c1f0*/  @!P1 LOP3.LUT R2, R3, R2, RZ, 0x3c, !PT ;  /* 0x0000000203029212 */ /* 0x000fc800078e3cff */
[----:B------:R-:W-:-:S05]  /*c200*/  @!P1 LOP3.LUT R3, R3, R2, RZ, 0x3c, !PT ;  /* 0x0000000203039212 */ /* 0x000fca00078e3cff */
[----:B------:R0:W-:Y:S01]  /*c210*/  @!P1 LDGSTS.E.BYPASS.LTC128B.128 [R10+0x8c00], desc[UR48][R2.64], !P0 ;  /* 0x08c00000020a9fae */ /* 0x0001e2000c101d70 */
        /* <DEDUP_REMOVED lines=43> */
[----:B------:R-:W1:Y:S04]  /*c4d0*/  SHFL.IDX PT, R2, R4, 0x6, 0x181f ;  /* 0x00d81f0004027f89 */ /* 0x000e6800000e0000 */
[----:B------:R-:W-:Y:S02]  /*c4e0*/  SHFL.IDX PT, R4, R4, 0x7, 0x181f ;  /* 0x00f81f0004047f89 */ /* 0x000fe400000e0000 */
[----:B0-----:R-:W-:-:S05]  /*c4f0*/  @!P1 LEA R3, P2, R20, R3, 0x1 ;  /* 0x0000000314039211 */ /* 0x001fca00078408ff */
[----:B-1----:R-:W-:Y:S01]  /*c500*/  @!P1 IMAD.X R2, RZ, RZ, R2, P2 ;  /* 0x000000ffff029224 */ /* 0x002fe200010e0602 */
[----:B------:R-:W-:Y:S01]  /*c510*/  ISETP.GE.AND P2, PT, R8, R7, PT ;  /* 0x000000070800720c */ /* 0x000fe20003f46270 */
[----:B------:R-:W-:-:S03]  /*c520*/  VIADD R8, R17, 0x70 ;  /* 0x0000007011087836 */ /* 0x000fc60000000000 */
[----:B------:R-:W-:-:S04]  /*c530*/  @!P1 LOP3.LUT R3, R3, R2, RZ, 0x3c, !PT ;  /* 0x0000000203039212 */ /* 0x000fc800078e3cff */
[----:B------:R-:W-:-:S04]  /*c540*/  @!P1 LOP3.LUT R2, R3, R2, RZ, 0x3c, !PT ;  /* 0x0000000203029212 */ /* 0x000fc800078e3cff */
[----:B------:R-:W-:-:S05]  /*c550*/  @!P1 LOP3.LUT R3, R3, R2, RZ, 0x3c, !PT ;  /* 0x0000000203039212 */ /* 0x000fca00078e3cff */
[----:B------:R0:W-:Y:S01]  /*c560*/  @!P1 LDGSTS.E.BYPASS.LTC128B.128 [R10+0xb400], desc[UR48][R2.64], !P0 ;  /* 0x0b400000020a9fae */ /* 0x0001e2000c101d70 */
[----:B------:R-:W-:-:S03]  /*c570*/  ISETP.GE.AND P1, PT, R8, R7, PT ;  /* 0x000000070800720c */ /* 0x000fc60003f26270 */
[----:B------:R-:W-:Y:S04]  /*c580*/  SHFL.IDX PT, R8, R5, RZ, 0x181f ;  /* 0x00181fff05087589 */ /* 0x000fe800000e0000 */
[----:B0-----:R-:W0:Y:S04]  /*c590*/  SHFL.IDX PT, R2, R0, 0x7, 0x181f ;  /* 0x00f81f0000027f89 */ /* 0x001e2800000e0000 */
[----:B------:R-:W1:Y:S02]  /*c5a0*/  SHFL.IDX PT, R0, R6, RZ, 0x181f ;  /* 0x00181fff06007589 */ /* 0x000e6400000e0000 */
[----:B0-----:R-:W-:-:S05]  /*c5b0*/  @!P1 LEA R2, P3, R20, R2, 0x1 ;  /* 0x0000000214029211 */ /* 0x001fca00078608ff */
[----:B------:R-:W-:-:S05]  /*c5c0*/  @!P1 IMAD.X R3, RZ, RZ, R4, P3 ;  /* 0x000000ffff039224 */ /* 0x000fca00018e0604 */
[----:B------:R0:W-:Y:S02]  /*c5d0*/  @!P1 LDGSTS.E.BYPASS.LTC128B.128 [R10+0xbc00], desc[UR48][R2.64], !P0 ;  /* 0x0bc00000020a9fae */ /* 0x0001e4000c101d70 */
[----:B0-----:R-:W-:-:S05]  /*c5e0*/  @!P2 LEA R2, P1, R20, R8, 0x1 ;  /* 0x000000081402a211 */ /* 0x001fca00078208ff */
[----:B-1----:R-:W-:Y:S02]  /*c5f0*/  @!P2 IMAD.X R3, RZ, RZ, R0, P1 ;  /* 0x000000ffff03a224 */ /* 0x002fe400008e0600 */
[----:B------:R-:W-:-:S03]  /*c600*/  VIADD R0, R17, 0x90 ;  /* 0x0000009011007836 */ /* 0x000fc60000000000 */
[----:B------:R0:W-:Y:S02]  /*c610*/  @!P2 LDGSTS.E.BYPASS.LTC128B.128 [R10+0xc400], desc[UR48][R2.64], !P0 ;  /* 0x0c400000020aafae */ /* 0x0001e4000c101d70 */
[----:B------:R-:W-:Y:S02]  /*c620*/  ISETP.GE.AND P1, PT, R0, R7, PT ;  /* 0x000000070000720c */ /* 0x000fe40003f26270 */
[----:B------:R-:W1:Y:S11]  /*c630*/  SHFL.IDX PT, R0, R6, 0x1, 0x181f ;  /* 0x00381f0006007f89 */ /* 0x000e7600000e0000 */
[----:B------:R-:W-:-:S05]  /*c640*/  @!P1 LEA R14, P2, R20, R14, 0x1 ;  /* 0x0000000e140e9211 */ /* 0x000fca00078408ff */
[----:B0-----:R-:W-:Y:S02]  /*c650*/  @!P1 IMAD.MOV.U32 R2, RZ, RZ, R14 ;  /* 0x000000ffff029224 */ /* 0x001fe400078e000e */
[----:B------:R-:W0:Y:S01]  /*c660*/  SHFL.IDX PT, R14, R5, 0x2, 0x181f ;  /* 0x00581f00050e7f89 */ /* 0x000e2200000e0000 */
[----:B-1----:R-:W-:Y:S02]  /*c670*/  @!P1 IMAD.X R9, RZ, RZ, R0, P2 ;  /* 0x000000ffff099224 */ /* 0x002fe400010e0600 */
[----:B------:R-:W-:Y:S02]  /*c680*/  VIADD R0, R17, 0xa0 ;  /* 0x000000a011007836 */ /* 0x000fe40000000000 */
[----:B------:R-:W-:-:S05]  /*c690*/  @!P1 IMAD.MOV.U32 R3, RZ, RZ, R9 ;  /* 0x000000ffff039224 */ /* 0x000fca00078e0009 */
[----:B------:R0:W-:Y:S01]  /*c6a0*/  @!P1 LDGSTS.E.BYPASS.LTC128B.128 [R10+0xcc00], desc[UR48][R2.64], !P0 ;  /* 0x0cc00000020a9fae */ /* 0x0001e2000c101d70 */
[----:B------:R-:W-:-:S03]  /*c6b0*/  ISETP.GE.AND P1, PT, R0, R7, PT ;  /* 0x000000070000720c */ /* 0x000fc60003f26270 */
[----:B------:R-:W1:Y:S04]  /*c6c0*/  SHFL.IDX PT, R0, R6, 0x2, 0x181f ;  /* 0x00581f0006007f89 */ /* 0x000e6800000e0000 */
[----:B------:R-:W2:Y:S06]  /*c6d0*/  SHFL.IDX PT, R6, R6, 0x3, 0x181f ;  /* 0x00781f0006067f89 */ /* 0x000eac00000e0000 */
[----:B0-----:R-:W-:-:S02]  /*c6e0*/  @!P1 LEA R2, P2, R20, R14, 0x1 ;  /* 0x0000000e14029211 */ /* 0x001fc400078408ff */
[----:B------:R0:W3:Y:S03]  /*c6f0*/  SHFL.IDX PT, R14, R5, 0x3, 0x181f ;  /* 0x00781f00050e7f89 */ /* 0x0000e600000e0000 */
[----:B-1----:R-:W-:-:S05]  /*c700*/  @!P1 IMAD.X R3, RZ, RZ, R0, P2 ;  /* 0x000000ffff039224 */ /* 0x002fca00010e0600 */
[----:B--2---:R0:W-:Y:S03]  /*c710*/  @!P1 LDGSTS.E.BYPASS.LTC128B.128 [R10+0xd400], desc[UR48][R2.64], !P0 ;  /* 0x0d400000020a9fae */ /* 0x0041e6000c101d70 */
.L_x_14838:
[----:B------:R-:W-:-:S05]  /*c720*/  VIADD R0, R17, 0xb0 ;  /* 0x000000b011007836 */ /* 0x000fca0000000000 */
[----:B------:R-:W-:Y:S01]  /*c730*/  ISETP.GE.AND P1, PT, R0, R7, PT ;  /* 0x000000070000720c */ /* 0x000fe20003f26270 */
[----:B------:R-:W-:-:S12]  /*c740*/  VIADD R0, R22, 0x16800 ;  /* 0x0001680016007836 */ /* 0x000fd80000000000 */
[----:B0--3--:R-:W-:-:S05]  /*c750*/  @!P1 LEA R2, P2, R20, R14, 0x1 ;  /* 0x0000000e14029211 */ /* 0x009fca00078408ff */
[----:B------:R-:W-:-:S05]  /*c760*/  @!P1 IMAD.X R3, RZ, RZ, R6, P2 ;  /* 0x000000ffff039224 */ /* 0x000fca00010e0606 */
[----:B------:R-:W-:Y:S01]  /*c770*/  @!PT LDS RZ, [RZ] ;  /* 0x00000000fffff984 */ /* 0x000fe20000000800 */
[----:B------:R-:W-:Y:S01]  /*c780*/  @!PT LDS RZ, [RZ] ;  /* 0x00000000fffff984 */ /* 0x000fe20000000800 */
[----:B------:R-:W-:Y:S01]  /*c790*/  @!PT LDS RZ, [RZ] ;  /* 0x00000000fffff984 */ /* 0x000fe20000000800 */
[----:B------:R0:W-:Y:S01]  /*c7a0*/  @!P1 LDGSTS.E.BYPASS.LTC128B.128 [R10+0xdc00], desc[UR48][R2.64], !P0 ;  /* 0x0dc00000020a9fae */ /* 0x0001e2000c101d70 */
[----:B------:R-:W-:Y:S01]  /*c7b0*/  PLOP3.LUT P0, PT, PT, PT, PT, 0x80, 0x0 ;  /* 0x000000000000781c */ /* 0x000fe20003f0f070 */
[----:B------:R-:W-:-:S12]  /*c7c0*/  NOP ;  /* 0x0000000000007918 */ /* 0x000fd80000000000 */
.L_x_14724:
        /* <DEDUP_REMOVED lines=20> */
.L_x_14839:
[----:B------:R-:W-:Y:S05]  /*c910*/  BSYNC B0 ;  /* 0x0000000000007941 */ /* 0x000fea0003800000 */
.L_x_14725:
        /* <DEDUP_REMOVED lines=41> */
.L_x_14733:
[----:B------:R-:W-:Y:S01]  /*cbb0*/  IMAD R2, R8, 0x8, R22 ;  /* 0x0000000808027824 */ /* 0x000fe200078e0216 */
[----:B0-----:R-:W-:Y:S01]  /*cbc0*/  SHF.L.U32 R3, R9, 0x1f, RZ ;  /* 0x0000001f09037819 */ /* 0x001fe200000006ff */
[----:B------:R-:W-:Y:S03]  /*cbd0*/  BSSY B3, `(.L_x_14734) ;  /* 0x0000003000037945 */ /* 0x000fe60003800000 */
[----:B------:R-:W0:Y:S02]  /*cbe0*/  SYNCS.PHASECHK.TRANS64.TRYWAIT P0, [R2+URZ+0x16840], R3 ;  /* 0x01684003020075a7 */ /* 0x000e24000800017f */
[----:B0-----:R-:W-:Y:S05]  /*cbf0*/  @!P0 BRA `(.L_x_14735) ;  /* 0x0000003800e08947 */ /* 0x001fea0003800000 */
.L_x_14840:
[----:B------:R-:W-:Y:S05]  /*cc00*/  BSYNC B3 ;  /* 0x0000000000037941 */ /* 0x000fea0003800000 */
.L_x_14734:
        /* <DEDUP_REMOVED lines=12> */
.L_x_14737:
[----:B------:R-:W-:Y:S05]  /*ccd0*/  BSYNC B3 ;  /* 0x0000000000037941 */ /* 0x000fea0003800000 */
.L_x_14736:
        /* <DEDUP_REMOVED lines=11> */
.L_x_14738:
        /* <DEDUP_REMOVED lines=15> */
.L_x_14841:
[----:B------:R-:W-:Y:S05]  /*ce80*/  BSYNC B3 ;  /* 0x0000000000037941 */ /* 0x000fea0003800000 */
.L_x_14739:
        /* <DEDUP_REMOVED lines=12> */
.L_x_14742:
[----:B------:R-:W-:Y:S05]  /*cf50*/  BSYNC B3 ;  /* 0x0000000000037941 */ /* 0x000fea0003800000 */
.L_x_14741:
[----:B------:R-:W-:Y:S01]  /*cf60*/  R2UR UR6, R12 ;  /* 0x000000000c0672ca */ /* 0x000fe200000e0000 */
[--C-:B0-----:R-:W-:Y:S01]  /*cf70*/  IMAD R2, R23, 0x4000, R22.reuse ;  /* 0x0000400017027824 */ /* 0x101fe200078e0216 */
        /* <DEDUP_REMOVED lines=9> */
.L_x_14743:
        /* <DEDUP_REMOVED lines=12> */
.L_x_14732:
[----:B------:R-:W-:Y:S05]  /*d0d0*/  BSYNC B1 ;  /* 0x0000000000017941 */ /* 0x000fea0003800000 */
.L_x_14731:
[----:B------:R-:W2:Y:S01]  /*d0e0*/  LDL.LU R2, [R1+0xc] ;  /* 0x00000c0001027983 */ /* 0x000ea20000300800 */
[----:B------:R-:W-:Y:S02]  /*d0f0*/  IMAD.MOV.U32 R23, RZ, RZ, R8 ;  /* 0x000000ffff177224 */ /* 0x000fe400078e0008 */
[----:B------:R-:W-:Y:S02]  /*d100*/  IMAD.MOV.U32 R27, RZ, RZ, R9 ;  /* 0x000000ffff1b7224 */ /* 0x000fe400078e0009 */
[----:B--2---:R-:W-:-:S07]  /*d110*/  VIADD R6, R2, 0xfffffffd ;  /* 0xfffffffd02067836 */ /* 0x004fce0000000000 */
.L_x_14730:
[----:B------:R-:W-:Y:S05]  /*d120*/  BSYNC B2 ;  /* 0x0000000000027941 */ /* 0x000fea0003800000 */
.L_x_14729:
[----:B------:R-:W-:-:S13]  /*d130*/  ISETP.NE.AND P0, PT, R7, RZ, PT ;  /* 0x000000ff0700720c */ /* 0x000fda0003f05270 */
[----:B------:R-:W-:Y:S05]  /*d140*/  @!P0 BRA `(.L_x_14728) ;  /* 0x0000000c00988947 */ /* 0x000fea0003800000 */
[----:B------:R-:W-:-:S07]  /*d150*/  IMAD.MOV.U32 R4, RZ, RZ, R24 ;  /* 0x000000ffff047224 */ /* 0x000fce00078e0018 */
.L_x_14770:
        /* <DEDUP_REMOVED lines=32> */
.L_x_14746:
[----:B------:R-:W-:Y:S01]  /*d360*/  IMAD R2, R7, 0x8, R22 ;  /* 0x0000000807027824 */ /* 0x000fe200078e0216 */
[----:B0-----:R-:W-:Y:S01]  /*d370*/  SHF.L.U32 R3, R8, 0x1f, RZ ;  /* 0x0000001f08037819 */ /* 0x001fe200000006ff */
[----:B------:R-:W-:Y:S03]  /*d380*/  BSSY B2, `(.L_x_14747) ;  /* 0x0000003000027945 */ /* 0x000fe60003800000 */
[----:B------:R-:W0:Y:S02]  /*d390*/  SYNCS.PHASECHK.TRANS64.TRYWAIT P0, [R2+URZ+0x16840], R3 ;  /* 0x01684003020075a7 */ /* 0x000e24000800017f */
[----:B0-----:R-:W-:Y:S05]  /*d3a0*/  @!P0 BRA `(.L_x_14748) ;  /* 0x00000034001c8947 */ /* 0x001fea0003800000 */
.L_x_14842:
[----:B------:R-:W-:Y:S05]  /*d3b0*/  BSYNC B2 ;  /* 0x0000000000027941 */ /* 0x000fea0003800000 */
.L_x_14747:
        /* <DEDUP_REMOVED lines=12> */
.L_x_14750:
[----:B------:R-:W-:Y:S05]  /*d480*/  BSYNC B2 ;  /* 0x0000000000027941 */ /* 0x000fea0003800000 */
.L_x_14749:
        /* <DEDUP_REMOVED lines=11> */
.L_x_14751:
        /* <DEDUP_REMOVED lines=15> */
.L_x_14843:
[----:B------:R-:W-:Y:S05]  /*d630*/  BSYNC B2 ;  /* 0x0000000000027941 */ /* 0x000fea0003800000 */
.L_x_14752:
        /* <DEDUP_REMOVED lines=11> */
.L_x_14755:
[----:B------:R-:W-:Y:S05]  /*d6f0*/  BSYNC B2 ;  /* 0x0000000000027941 */ /* 0x000fea0003800000 */
.L_x_14754:
        /* <DEDUP_REMOVED lines=10> */
.L_x_14756:
        /* <DEDUP_REMOVED lines=12> */
.L_x_14745:
[----:B------:R-:W-:Y:S05]  /*d860*/  BSYNC B1 ;  /* 0x0000000000017941 */ /* 0x000fea0003800000 */
.L_x_14744:
        /* <DEDUP_REMOVED lines=31> */
.L_x_14759:
[----:B------:R-:W-:Y:S01]  /*da60*/  IMAD R2, R23, 0x8, R22 ;  /* 0x0000000817027824 */ /* 0x000fe200078e0216 */
[----:B0-----:R-:W-:Y:S01]  /*da70*/  SHF.L.U32 R3, R27, 0x1f, RZ ;  /* 0x0000001f1b037819 */ /* 0x001fe200000006ff */
[----:B------:R-:W-:Y:S03]  /*da80*/  BSSY B2, `(.L_x_14760) ;  /* 0x0000003000027945 */ /* 0x000fe60003800000 */
[----:B------:R-:W0:Y:S02]  /*da90*/  SYNCS.PHASECHK.TRANS64.TRYWAIT P0, [R2+URZ+0x16840], R3 ;  /* 0x01684003020075a7 */ /* 0x000e24000800017f */
[----:B0-----:R-:W-:Y:S05]  /*daa0*/  @!P0 BRA `(.L_x_14761) ;  /* 0x0000002c00848947 */ /* 0x001fea0003800000 */
.L_x_14844:
[----:B------:R-:W-:Y:S05]  /*dab0*/  BSYNC B2 ;  /* 0x0000000000027941 */ /* 0x000fea0003800000 */
.L_x_14760:
        /* <DEDUP_REMOVED lines=12> */
.L_x_14763:
[----:B------:R-:W-:Y:S05]  /*db80*/  BSYNC B2 ;  /* 0x0000000000027941 */ /* 0x000fea0003800000 */
.L_x_14762:
        /* <DEDUP_REMOVED lines=12> */
.L_x_14764:
        /* <DEDUP_REMOVED lines=15> */
.L_x_14845:
[----:B------:R-:W-:Y:S05]  /*dd40*/  BSYNC B2 ;  /* 0x0000000000027941 */ /* 0x000fea0003800000 */
.L_x_14765:
        /* <DEDUP_REMOVED lines=11> */
.L_x_14768:
[----:B------:R-:W-:Y:S05]  /*de00*/  BSYNC B2 ;  /* 0x0000000000027941 */ /* 0x000fea0003800000 */
.L_x_14767:
        /* <DEDUP_REMOVED lines=10> */
.L_x_14769:
        /* <DEDUP_REMOVED lines=12> */
.L_x_14758:
[----:B------:R-:W-:Y:S05]  /*df70*/  BSYNC B1 ;  /* 0x0000000000017941 */ /* 0x000fea0003800000 */
.L_x_14757:
[C---:B------:R-:W-:Y:S01]  /*df80*/  ISETP.GT.AND P0, PT, R6.reuse, 0x1, PT ;  /* 0x000000010600780c */ /* 0x040fe20003f04270 */
[----:B------:R-:W-:-:S12]  /*df90*/  VIADD R6, R6, 0xfffffffe ;  /* 0xfffffffe06067836 */ /* 0x000fd80000000000 */
[----:B------:R-:W-:Y:S05]  /*dfa0*/  @P0 BRA `(.L_x_14770) ;  /* 0xfffffff0006c0947 */ /* 0x000fea000383ffff */
.L_x_14728:
[----:B------:R-:W-:Y:S05]  /*dfb0*/  BSYNC B0 ;  /* 0x0000000000007941 */ /* 0x000fea0003800000 */
.L_x_14727:
        /* <DEDUP_REMOVED lines=17> */
.L_x_14772:
[----:B------:R-:W-:Y:S05]  /*e0d0*/  BSYNC B0 ;  /* 0x0000000000007941 */ /* 0x000fea0003800000 */
.L_x_14771:
        /* <DEDUP_REMOVED lines=10> */
.L_x_14846:
[----:B------:R-:W-:Y:S05]  /*e180*/  BSYNC B1 ;  /* 0x0000000000017941 */ /* 0x000fea0003800000 */
.L_x_14775:
        /* <DEDUP_REMOVED lines=9> */
.L_x_14778:
[----:B------:R-:W-:Y:S05]  /*e220*/  BSYNC B1 ;  /* 0x0000000000017941 */ /* 0x000fea0003800000 */
.L_x_14777:
        /* <DEDUP_REMOVED lines=10> */
.L_x_14779:
        /* <DEDUP_REMOVED lines=10> */
.L_x_14774:
[----:B------:R-:W-:Y:S05]  /*e370*/  BSYNC B0 ;  /* 0x0000000000007941 */ /* 0x000fea0003800000 */
.L_x_14773:
[----:B------:R-:W-:-:S05]  /*e380*/  VIADD R23, R23, 0x1 ;  /* 0x0000000117177836 */ /* 0x000fca0000000000 */
[----:B------:R-:W-:-:S04]  /*e390*/  ISETP.NE.AND P0, PT, R23, 0x2, PT ;  /* 0x000000021700780c */ /* 0x000fc80003f05270 */
[----:B------:R-:W-:Y:S02]  /*e3a0*/  SEL R0, RZ, 0x1, P0 ;  /* 0x00000001ff007807 */ /* 0x000fe40000000000 */
[----:B------:R-:W-:Y:S02]  /*e3b0*/  SEL R23, R23, RZ, P0 ;  /* 0x000000ff17177207 */ /* 0x000fe40000000000 */
[----:B------:R-:W-:-:S07]  /*e3c0*/  LOP3.LUT R27, R27, R0, RZ, 0x3c, !PT ;  /* 0x000000001b1b7212 */ /* 0x000fce00078e3cff */
.L_x_14709:
[----:B------:R-:W-:Y:S05]  /*e3d0*/  BSYNC B7 ;  /* 0x0000000000077941 */ /* 0x000fea0003800000 */
.L_x_14707:
        /* <DEDUP_REMOVED lines=9> */
[----:B------:R2:W3:Y:S01]  /*e470*/  LDS.128 R16, [R22+0x168d0] ;  /* 0x0168d00016107984 */ /* 0x0004e20000000c00 */
[----:B------:R-:W-:Y:S06]  /*e480*/  BAR.ARV 0x4, 0x200 ;  /* 0x0108000000007b1d */ /* 0x000fec0000002000 */
[----:B------:R-:W-:Y:S05]  /*e490*/  BRA `(.L_x_14781) ;  /* 0x0000000800cc7947 */ /* 0x000fea0003800000 */
.L_x_14780:
        /* <DEDUP_REMOVED lines=36> */
.L_x_14856:
[----:B------:R-:W-:Y:S02]  /*e6e0*/  ULDC UR4, c[0x0][0xc38] ;  /* 0x00030e0000047ab9 */ /* 0x000fe40000000800 */
[----:B------:R-:W-:-:S04]  /*e6f0*/  IMAD.U32 R4, RZ, RZ, UR4 ;  /* 0x00000004ff047e24 */ /* 0x000fc8000f8e00ff */
[----:B--2---:R-:W-:-:S04]  /*e700*/  IMAD R14, R14, R4, RZ ;  /* 0x000000040e0e7224 */ /* 0x004fc800078e02ff */
[----:B------:R-:W-:-:S05]  /*e710*/  IMAD.IADD R5, R5, 0x1, R14 ;  /* 0x0000000105057824 */ /* 0x000fca00078e020e */
[----:B------:R-:W-:-:S13]  /*e720*/  ISETP.GT.AND P6, PT, R5, R0, PT ;  /* 0x000000000500720c */ /* 0x000fda0003fc4270 */
[----:B------:R-:W-:Y:S05]  /*e730*/  @P6 BRA `(.L_x_14783) ;  /* 0x00000000009c6947 */ /* 0x000fea0003800000 */
.L_x_14788:
        /* <DEDUP_REMOVED lines=14> */
.L_x_14786:
[----:B------:R-:W-:Y:S05]  /*e820*/  BSYNC B0 ;  /* 0x0000000000007941 */ /* 0x000fea0003800000 */
.L_x_14785:
[----:B------:R-:W-:-:S03]  /*e830*/  UMOV UR4, 0xffffffff ;  /* 0xffffffff00047882 */ /* 0x000fc60000000000 */
[----:B------:R-:W-:Y:S05]  /*e840*/  BRA.DIV UR4, `(.L_x_14787) ;  /* 0x00000026047c7947 */ /* 0x000fea000b800000 */
[----:B-----5:R-:W2:Y:S02]  /*e850*/  SHFL.UP PT, R14, R17, 0x1, RZ ;  /* 0x04200000110e7989 */ /* 0x020ea400000e00ff */
        /* <DEDUP_REMOVED lines=15> */
.L_x_14864:
[----:B------:R-:W-:Y:S02]  /*e950*/  ULDC UR4, c[0x0][0xc38] ;  /* 0x00030e0000047ab9 */ /* 0x000fe40000000800 */
[----:B------:R-:W-:-:S04]  /*e960*/  IMAD.U32 R4, RZ, RZ, UR4 ;  /* 0x00000004ff047e24 */ /* 0x000fc8000f8e00ff */
[----:B--2---:R-:W-:-:S04]  /*e970*/  IMAD R14, R14, R4, RZ ;  /* 0x000000040e0e7224 */ /* 0x004fc800078e02ff */
[----:B------:R-:W-:-:S05]  /*e980*/  IMAD.IADD R5, R14, 0x1, R5 ;  /* 0x000000010e057824 */ /* 0x000fca00078e0205 */
[----:B------:R-:W-:-:S13]  /*e990*/  ISETP.GT.AND P6, PT, R5, R0, PT ;  /* 0x000000000500720c */ /* 0x000fda0003fc4270 */
[----:B------:R-:W-:Y:S05]  /*e9a0*/  @!P6 BRA `(.L_x_14788) ;  /* 0xfffffffc0064e947 */ /* 0x000fea000383ffff */
.L_x_14783:
        /* <DEDUP_REMOVED lines=8> */
.L_x_14868:
[----:B------:R-:W-:Y:S01]  /*ea30*/  ISETP.NE.AND P0, PT, R3, RZ, PT ;  /* 0x000000ff0300720c */ /* 0x000fe20003f05270 */
[----:B------:R-:W-:-:S12]  /*ea40*/  IMAD.MOV.U32 R14, RZ, RZ, RZ ;  /* 0x000000ffff0e7224 */ /* 0x000fd800078e00ff */
[----:B------:R-:W-:Y:S05]  /*ea50*/  @!P0 BRA `(.L_x_14790) ;  /* 0x0000000000108947 */ /* 0x000fea0003800000 */
[----:B------:R-:W-:Y:S01]  /*ea60*/  UMOV UR4, 0xffffffff ;  /* 0xffffffff00047882 */ /* 0x000fe20000000000 */
[----:B------:R-:W-:Y:S02]  /*ea70*/  VIADD R12, R6, 0xffffffff ;  /* 0xffffffff060c7836 */ /* 0x000fe40000000000 */
[----:B------:R-:W-:Y:S05]  /*ea80*/  BRA.DIV UR4, `(.L_x_14791) ;  /* 0x0000002604f07947 */ /* 0x000fea000b800000 */
[----:B------:R4:W0:Y:S02]  /*ea90*/  SHFL.IDX PT, R14, R2, R12, 0x1f ;  /* 0x00001f0c020e7589 */ /* 0x00082400000e0000 */
.L_x_14790:
[----:B0---4-:R-:W0:Y:S01]  /*eaa0*/  LDC.64 R2, c[0x0][0xc90] ;  /* 0x00032400ff027b82 */ /* 0x011e220000000a00 */
[----:B------:R-:W-:-:S04]  /*eab0*/  IMAD.IADD R19, R6, 0x1, R19 ;  /* 0x0000000106137824 */ /* 0x000fc800078e0213 */
[----:B0-----:R-:W-:-:S05]  /*eac0*/  IMAD.WIDE R2, R19, 0x4, R2 ;  /* 0x0000000413027825 */ /* 0x001fca00078e0202 */
[----:B------:R0:W2:Y:S01]  /*ead0*/  LDG.E R7, desc[UR48][R2.64] ;  /* 0x0000003002077981 */ /* 0x0000a2000c1e1900 */
[----:B------:R-:W-:Y:S02]  /*eae0*/  IMAD R16, R14, R4, R5 ;  /* 0x000000040e107224 */ /* 0x000fe400078e0205 */
[----:B0-----:R-:W-:Y:S02]  /*eaf0*/  IMAD.MOV.U32 R2, RZ, RZ, RZ ;  /* 0x000000ffff027224 */ /* 0x001fe400078e00ff */
[----:B--23--:R-:W-:-:S05]  /*eb00*/  IMAD R6, R17, R7, RZ ;  /* 0x0000000711067224 */ /* 0x00cfca00078e02ff */
[----:B------:R-:W-:-:S04]  /*eb10*/  IABS R8, R6 ;  /* 0x0000000600087213 */ /* 0x000fc80000000000 */
[----:B-1----:R-:W0:Y:S08]  /*eb20*/  I2F.RP R9, R8 ;  /* 0x0000000800097306 */ /* 0x002e300000209400 */
        /* <DEDUP_REMOVED lines=57> */
.L_x_14784:
[----:B------:R-:W-:Y:S01]  /*eec0*/  UMOV UR4, URZ ;  /* 0x0000003f00047c82 */ /* 0x000fe20008000000 */
[----:B------:R-:W-:Y:S01]  /*eed0*/  UMOV UR5, URZ ;  /* 0x0000003f00057c82 */ /* 0x000fe20008000000 */
[----:B------:R-:W-:Y:S01]  /*eee0*/  ULDC UR6, c[0x0][0xc3c] ;  /* 0x00030f0000067ab9 */ /* 0x000fe20000000800 */
[----:B------:R-:W-:Y:S02]  /*eef0*/  IMAD.MOV.U32 R16, RZ, RZ, R0 ;  /* 0x000000ffff107224 */ /* 0x000fe400078e0000 */
[----:B------:R-:W-:Y:S02]  /*ef00*/  IMAD.U32 R17, RZ, RZ, UR4 ;  /* 0x00000004ff117e24 */ /* 0x000fe4000f8e00ff */
[----:B------:R-:W-:Y:S02]  /*ef10*/  IMAD.U32 R18, RZ, RZ, UR5 ;  /* 0x00000005ff127e24 */ /* 0x000fe4000f8e00ff */
[----:B------:R-:W-:-:S07]  /*ef20*/  IMAD.U32 R19, RZ, RZ, UR6 ;  /* 0x00000006ff137e24 */ /* 0x000fce000f8e00ff */
.L_x_14792:
        /* <DEDUP_REMOVED lines=10> */
.L_x_14781:
[----:B------:R-:W-:Y:S02]  /*efd0*/  ULDC UR4, c[0x0][0xc3c] ;  /* 0x00030f0000047ab9 */ /* 0x000fe40000000800 */
[----:B---3--:R-:W-:-:S13]  /*efe0*/  ISETP.GE.AND P0, PT, R19, UR4, PT ;  /* 0x0000000413007c0c */ /* 0x008fda000bf06270 */
[----:B------:R-:W-:Y:S05]  /*eff0*/  @!P0 BRA `(.L_x_14793) ;  /* 0xffffffb800608947 */ /* 0x000fea000383ffff */
[----:B------:R-:W-:Y:S05]  /*f000*/  BSYNC B8 ;  /* 0x0000000000087941 */ /* 0x000fea0003800000 */
.L_x_14703:
        /* <DEDUP_REMOVED lines=12> */
.L_x_14871:
[----:B------:R-:W-:Y:S05]  /*f0d0*/  BSYNC B0 ;  /* 0x0000000000007941 */ /* 0x000fea0003800000 */
.L_x_14794:
[----:B------:R-:W-:-:S03]  /*f0e0*/  UMOV UR4, 0xffffffff ;  /* 0xffffffff00047882 */ /* 0x000fc60000000000 */
[----:B------:R-:W-:Y:S05]  /*f0f0*/  BRA.DIV UR4, `(.L_x_14796) ;  /* 0x00000022048c7947 */ /* 0x000fea000b800000 */
[----:B0-----:R-:W0:Y:S02]  /*f100*/  S2R R0, SR_TID.X ;  /* 0x0000000000007919 */ /* 0x001e240000002100 */
[----:B0-----:R-:W-:-:S04]  /*f110*/  SHF.R.U32.HI R0, RZ, 0x5, R0 ;  /* 0x00000005ff007819 */ /* 0x001fc80000011600 */
[----:B------:R-:W-:-:S05]  /*f120*/  LOP3.LUT R0, R0, 0x3, RZ, 0xc0, !PT ;  /* 0x0000000300007812 */ /* 0x000fca00078ec0ff */
[----:B------:R0:W1:Y:S02]  /*f130*/  SHFL.IDX PT, R14, R0, RZ, 0x1f ;  /* 0x00001fff000e7589 */ /* 0x00006400000e0000 */
.L_x_14874:
[----:B-1----:R-:W-:Y:S01]  /*f140*/  ISETP.NE.AND P0, PT, R14, RZ, PT ;  /* 0x000000ff0e00720c */ /* 0x002fe20003f05270 */
[----:B------:R-:W-:-:S12]  /*f150*/  BSSY B0, `(.L_x_14797) ;  /* 0x0000024000007945 */ /* 0x000fd80003800000 */
[----:B------:R-:W-:Y:S05]  /*f160*/  @P0 BRA `(.L_x_14798) ;  /* 0x0000000000880947 */ /* 0x000fea0003800000 */
[----:B------:R-:W-:-:S03]  /*f170*/  UMOV UR4, 0xffffffff ;  /* 0xffffffff00047882 */ /* 0x000fc60000000000 */
[----:B------:R-:W-:Y:S05]  /*f180*/  BRA.DIV UR4, `(.L_x_14799) ;  /* 0x00000022049c7947 */ /* 0x000fea000b800000 */
[----:B------:R-:W-:-:S13]  /*f190*/  ELECT P6, URZ, PT ;  /* 0x00000000003f782f */ /* 0x000fda00038c0000 */
.L_x_14877:
[----:B------:R-:W-:Y:S05]  /*f1a0*/  @!P6 BRA `(.L_x_14798) ;  /* 0x000000000078e947 */ /* 0x000fea0003800000 */
[----:B------:R-:W-:-:S06]  /*f1b0*/  ULOP3.LUT UR4, UR36, 0x2, URZ, 0xfc, !UPT ;  /* 0x0000000224047892 */ /* 0x000fcc000f8efc3f */
[----:B0-----:R-:W-:-:S05]  /*f1c0*/  IMAD.U32 R0, RZ, RZ, UR4 ;  /* 0x00000004ff007e24 */ /* 0x001fca000f8e00ff */
[----:B------:R-:W-:-:S13]  /*f1d0*/  ISETP.NE.AND P2, PT, R0, 0x3, PT ;  /* 0x000000030000780c */ /* 0x000fda0003f45270 */
[----:B------:R-:W-:Y:S05]  /*f1e0*/  @!P2 BRA `(.L_x_14800) ;  /* 0x000000000004a947 */ /* 0x000fea0003800000 */
[----:B------:R-:W-:Y:S01]  /*f1f0*/  BPT.TRAP 0x1 ;  /* 0x000000040000795c */ /* 0x000fe20000300000 */
.L_x_14800:
        /* <DEDUP_REMOVED lines=12> */
.L_x_14878:
[----:B------:R-:W1:Y:S02]  /*f2c0*/  SYNCS.PHASECHK.TRANS64.TRYWAIT P0, [R7+URZ], R2 ;  /* 0x00000002070075a7 */ /* 0x000e64000800017f */
[----:B-1----:R-:W-:Y:S05]  /*f2d0*/  @!P0 BRA `(.L_x_14802) ;  /* 0x00000020007c8947 */ /* 0x002fea0003800000 */
.L_x_14879:
[----:B------:R-:W-:Y:S05]  /*f2e0*/  @!P2 BRA `(.L_x_14803) ;  /* 0x000000000004a947 */ /* 0x000fea0003800000 */
[----:B------:R-:W-:Y:S01]  /*f2f0*/  BPT.TRAP 0x1 ;  /* 0x000000040000795c */ /* 0x000fe20000300000 */
.L_x_14803:
[----:B------:R-:W-:-:S04]  /*f300*/  VIADD R0, R9, 0x16860 ;  /* 0x0001686009007836 */ /* 0x000fc80000000000 */
[----:B------:R-:W-:-:S04]  /*f310*/  IMAD R4, R23, 0x8, R0 ;  /* 0x0000000817047824 */ /* 0x000fc800078e0200 */
[----:B------:R-:W3:Y:S02]  /*f320*/  SYNCS.PHASECHK.TRANS64.TRYWAIT P0, [R4+URZ], R3 ;  /* 0x00000003040075a7 */ /* 0x000ee4000800017f */
[----:B---3--:R-:W-:Y:S05]  /*f330*/  @!P0 BRA `(.L_x_14804) ;  /* 0x0000002000788947 */ /* 0x008fea0003800000 */
.L_x_14880:
[----:B------:R-:W-:-:S07]  /*f340*/  IMAD R5, R5, 0x8, R0 ;  /* 0x0000000805057824 */ /* 0x000fce00078e0200 */
.L_x_14805:
[----:B----4-:R4:W0:Y:S02]  /*f350*/  SYNCS.PHASECHK.TRANS64.TRYWAIT P0, [R5+URZ], R2 ;  /* 0x00000002050075a7 */ /* 0x010824000800017f */
[----:B0-----:R-:W-:Y:S05]  /*f360*/  @!P0 NANOSLEEP.SYNCS 0x989680 ;  /* 0x009896800000895d */ /* 0x001fea0003900000 */
[----:B------:R-:W0:Y:S02]  /*f370*/  @!P0 SYNCS.PHASECHK.TRANS64 P0, [R5+URZ], R2 ;  /* 0x00000002050085a7 */ /* 0x000e24000800007f */
[----:B0-----:R-:W-:Y:S05]  /*f380*/  @!P0 BRA `(.L_x_14805) ;  /* 0xfffffffc00f08947 */ /* 0x001fea000383ffff */
.L_x_14798:
[----:B------:R-:W-:Y:S05]  /*f390*/  BSYNC B0 ;  /* 0x0000000000007941 */ /* 0x000fea0003800000 */
.L_x_14797:
[----:B------:R-:W-:Y:S05]  /*f3a0*/  EXIT ;  /* 0x000000000000794d */ /* 0x000fea0003800000 */
.L_x_14657:
[----:B0-----:R-:W-:-:S04]  /*f3b0*/  IMAD.U32 R3, RZ, RZ, UR45 ;  /* 0x0000002dff037e24 */ /* 0x001fc8000f8e00ff */
[----:B------:R0:W1:Y:S03]  /*f3c0*/  SYNCS.PHASECHK.TRANS64.TRYWAIT P1, [R3+URZ+0x16800], R0 ;  /* 0x01680000030075a7 */ /* 0x000066000802017f */
[----:B-1----:R-:W-:Y:S05]  /*f3d0*/  @!P1 NANOSLEEP.SYNCS 0x989680 ;  /* 0x009896800000995d */ /* 0x002fea0003900000 */
[----:B------:R-:W1:Y:S02]  /*f3e0*/  @!P1 SYNCS.PHASECHK.TRANS64 P1, [R3+URZ+0x16800], R0 ;  /* 0x01680000030095a7 */ /* 0x000e64000802007f */
[----:B-1----:R-:W-:Y:S05]  /*f3f0*/  @!P1 BRA `(.L_x_14657) ;  /* 0xfffffffc00ec9947 */ /* 0x002fea000383ffff */
[----:B------:R-:W-:Y:S05]  /*f400*/  BRA `(.L_x_14806) ;  /* 0xffffff2000e47947 */ /* 0x000fea000383ffff */
.L_x_14661:
[----:B-1----:R1:W2:Y:S02]  /*f410*/  SYNCS.PHASECHK.TRANS64.TRYWAIT P2, [R2+URZ+0x16830], R3 ;  /* 0x01683003020075a7 */ /* 0x0022a4000804017f */
[----:B--2---:R-:W-:Y:S05]  /*f420*/  @!P2 NANOSLEEP.SYNCS 0x989680 ;  /* 0x009896800000a95d */ /* 0x004fea0003900000 */
[----:B------:R-:W2:Y:S02]  /*f430*/  @!P2 SYNCS.PHASECHK.TRANS64 P2, [R2+URZ+0x16830], R3 ;  /* 0x016830030200a5a7 */ /* 0x000ea4000804007f */
[----:B--2---:R-:W-:Y:S05]  /*f440*/  @!P2 BRA `(.L_x_14661) ;  /* 0xfffffffc00f0a947 */ /* 0x004fea000383ffff */
[----:B------:R-:W-:Y:S05]  /*f450*/  BRA `(.L_x_14660) ;  /* 0xffffff2400087947 */ /* 0x000fea000383ffff */
.L_x_14666:
[----:B-1----:R-:W-:-:S04]  /*f460*/  IMAD.U32 R7, RZ, RZ, UR6 ;  /* 0x00000006ff077e24 */ /* 0x002fc8000f8e00ff */
[----:B------:R1:W2:Y:S03]  /*f470*/  SYNCS.PHASECHK.TRANS64.TRYWAIT P3, [R7+URZ+0x16830], R0 ;  /* 0x01683000070075a7 */ /* 0x0002a6000806017f */
[----:B--2---:R-:W-:Y:S05]  /*f480*/  @!P3 NANOSLEEP.SYNCS 0x989680 ;  /* 0x009896800000b95d */ /* 0x004fea0003900000 */
[----:B------:R-:W2:Y:S02]  /*f490*/  @!P3 SYNCS.PHASECHK.TRANS64 P3, [R7+URZ+0x16830], R0 ;  /* 0x016830000700b5a7 */ /* 0x000ea4000806007f */
[----:B--2---:R-:W-:Y:S05]  /*f4a0*/  @!P3 BRA `(.L_x_14666) ;  /* 0xfffffffc00ecb947 */ /* 0x004fea000383ffff */
[----:B------:R-:W-:Y:S05]  /*f4b0*/  BRA `(.L_x_14663) ;  /* 0xffffff4400607947 */ /* 0x000fea000383ffff */
.L_x_14670:
[----:B-1----:R-:W-:-:S04]  /*f4c0*/  IMAD.U32 R7, RZ, RZ, UR6 ;  /* 0x00000006ff077e24 */ /* 0x002fc8000f8e00ff */
[----:B------:R1:W2:Y:S03]  /*f4d0*/  SYNCS.PHASECHK.TRANS64.TRYWAIT P3, [R7+URZ+0x16850], R0 ;  /* 0x01685000070075a7 */ /* 0x0002a6000806017f */
[----:B--2---:R-:W-:Y:S05]  /*f4e0*/  @!P3 NANOSLEEP.SYNCS 0x989680 ;  /* 0x009896800000b95d */ /* 0x004fea0003900000 */
[----:B------:R-:W2:Y:S02]  /*f4f0*/  @!P3 SYNCS.PHASECHK.TRANS64 P3, [R7+URZ+0x16850], R0 ;  /* 0x016850000700b5a7 */ /* 0x000ea4000806007f */
[----:B--2---:R-:W-:Y:S05]  /*f500*/  @!P3 BRA `(.L_x_14670) ;  /* 0xfffffffc00ecb947 */ /* 0x004fea000383ffff */
[----:B------:R-:W-:Y:S05]  /*f510*/  BRA `(.L_x_14667) ;  /* 0xffffff4400d07947 */ /* 0x000fea000383ffff */
.L_x_14676:
[----:B-1----:R-:W-:-:S04]  /*f520*/  IMAD.U32 R9, RZ, RZ, UR6 ;  /* 0x00000006ff097e24 */ /* 0x002fc8000f8e00ff */
[----:B------:R1:W2:Y:S03]  /*f530*/  SYNCS.PHASECHK.TRANS64.TRYWAIT P2, [R9+URZ+0x16830], R0 ;  /* 0x01683000090075a7 */ /* 0x0002a6000804017f */
[----:B--2---:R-:W-:Y:S05]  /*f540*/  @!P2 NANOSLEEP.SYNCS 0x989680 ;  /* 0x009896800000a95d */ /* 0x004fea0003900000 */
[----:B------:R-:W2:Y:S02]  /*f550*/  @!P2 SYNCS.PHASECHK.TRANS64 P2, [R9+URZ+0x16830], R0 ;  /* 0x016830000900a5a7 */ /* 0x000ea4000804007f */
[----:B--2---:R-:W-:Y:S05]  /*f560*/  @!P2 BRA `(.L_x_14676) ;  /* 0xfffffffc00eca947 */ /* 0x004fea000383ffff */
[----:B------:R-:W-:Y:S05]  /*f570*/  BRA `(.L_x_14673) ;  /* 0xffffff6800bc7947 */ /* 0x000fea000383ffff */
.L_x_14680:
[----:B-1----:R-:W-:-:S04]  /*f580*/  IMAD.U32 R9, RZ, RZ, UR6 ;  /* 0x00000006ff097e24 */ /* 0x002fc8000f8e00ff */
[----:B------:R1:W2:Y:S03]  /*f590*/  SYNCS.PHASECHK.TRANS64.TRYWAIT P2, [R9+URZ+0x16850], R0 ;  /* 0x01685000090075a7 */ /* 0x0002a6000804017f */
[----:B--2---:R-:W-:Y:S05]  /*f5a0*/  @!P2 NANOSLEEP.SYNCS 0x989680 ;  /* 0x009896800000a95d */ /* 0x004fea0003900000 */
[----:B------:R-:W2:Y:S02]  /*f5b0*/  @!P2 SYNCS.PHASECHK.TRANS64 P2, [R9+URZ+0x16850], R0 ;  /* 0x016850000900a5a7 */ /* 0x000ea4000804007f */
[----:B--2---:R-:W-:Y:S05]  /*f5c0*/  @!P2 BRA `(.L_x_14680) ;  /* 0xfffffffc00eca947 */ /* 0x004fea000383ffff */
[----:B------:R-:W-:Y:S05]  /*f5d0*/  BRA `(.L_x_14677) ;  /* 0xffffff6c002c7947 */ /* 0x000fea000383ffff */
.L_x_14685:
[----:B-1----:R-:W-:-:S04]  /*f5e0*/  IMAD.U32 R5, RZ, RZ, UR5 ;  /* 0x00000005ff057e24 */ /* 0x002fc8000f8e00ff */
[----:B------:R1:W2:Y:S03]  /*f5f0*/  SYNCS.PHASECHK.TRANS64.TRYWAIT P0, [R5+URZ+0x16850], R4 ;  /* 0x01685004050075a7 */ /* 0x0002a6000800017f */
[----:B--2---:R-:W-:Y:S05]  /*f600*/  @!P0 NANOSLEEP.SYNCS 0x989680 ;  /* 0x009896800000895d */ /* 0x004fea0003900000 */
[----:B------:R-:W2:Y:S02]  /*f610*/  @!P0 SYNCS.PHASECHK.TRANS64 P0, [R5+URZ+0x16850], R4 ;  /* 0x01685004050085a7 */ /* 0x000ea4000800007f */
[----:B--2---:R-:W-:Y:S05]  /*f620*/  @!P0 BRA `(.L_x_14685) ;  /* 0xfffffffc00ec8947 */ /* 0x004fea000383ffff */
[----:B------:R-:W-:Y:S05]  /*f630*/  BRA `(.L_x_14684) ;  /* 0xffffff8400907947 */ /* 0x000fea000383ffff */
.L_x_14715:
        /* <DEDUP_REMOVED lines=11> */
.L_x_14808:
[----:B------:R-:W-:Y:S05]  /*f6f0*/  BSYNC B0 ;  /* 0x0000000000007941 */ /* 0x000fea0003800000 */
.L_x_14807:
[----:B------:R-:W-:Y:S05]  /*f700*/  BRA `(.L_x_14809) ;  /* 0xffffffbc00847947 */ /* 0x000fea000383ffff */
.L_x_14717:
[----:B------:R-:W-:Y:S01]  /*f710*/  BSSY B0, `(.L_x_14810) ;  /* 0x0000006000007945 */ /* 0x000fe20003800000 */
[----:B------:R-:W-:-:S07]  /*f720*/  IMAD.MOV.U32 R15, RZ, RZ, -0x1 ;  /* 0xffffffffff0f7424 */ /* 0x000fce00078e00ff */
[----:B012---:R-:W-:Y:S05]  /*f730*/  WARPSYNC.COLLECTIVE R15, `(.L_x_14811) ;  /* 0x000000000f0c7348 */ /* 0x007fea0003c00000 */
[----:B------:R-:W-:Y:S02]  /*f740*/  ELECT P6, UR62, PT ;  /* 0x00000000003e782f */ /* 0x000fe400038c0000 */
[----:B------:R-:W-:Y:S01]  /*f750*/  MOV R14, UR62 ;  /* 0x0000003e000e7c02 */ /* 0x000fe20008000f00 */
[----:B012---:R-:W-:Y:S10]  /*f760*/  ENDCOLLECTIVE ;  /* 0x000000000000791b */ /* 0x007ff40003800000 */
.L_x_14811:
[----:B------:R-:W-:Y:S05]  /*f770*/  BSYNC B0 ;  /* 0x0000000000007941 */ /* 0x000fea0003800000 */
.L_x_14810:
[----:B------:R-:W-:Y:S05]  /*f780*/  BRA `(.L_x_14812) ;  /* 0xffffffbc00847947 */ /* 0x000fea000383ffff */
.L_x_14719:
[----:B--2---:R2:W3:Y:S02]  /*f790*/  SYNCS.PHASECHK.TRANS64.TRYWAIT P0, [R3+URZ+0x16840], R0 ;  /* 0x01684000030075a7 */ /* 0x0044e4000800017f */
[----:B---3--:R-:W-:Y:S05]  /*f7a0*/  @!P0 NANOSLEEP.SYNCS 0x989680 ;  /* 0x009896800000895d */ /* 0x008fea0003900000 */
[----:B------:R-:W3:Y:S02]  /*f7b0*/  @!P0 SYNCS.PHASECHK.TRANS64 P0, [R3+URZ+0x16840], R0 ;  /* 0x01684000030085a7 */ /* 0x000ee4000800007f */
[----:B---3--:R-:W-:Y:S05]  /*f7c0*/  @!P0 BRA `(.L_x_14719) ;  /* 0xfffffffc00f08947 */ /* 0x008fea000383ffff */
[----:B------:R-:W-:Y:S05]  /*f7d0*/  BRA `(.L_x_14813) ;  /* 0xffffffbc00d47947 */ /* 0x000fea000383ffff */
.L_x_14723:
        /* <DEDUP_REMOVED lines=12> */
.L_x_14814:
[----:B------:R-:W-:Y:S02]  /*f8a0*/  IMAD.MOV.U32 R13, RZ, RZ, R0 ;  /* 0x000000ffff0d7224 */ /* 0x000fe400078e0000 */
[----:B------:R-:W-:-:S07]  /*f8b0*/  IMAD.MOV.U32 R2, RZ, RZ, R14 ;  /* 0x000000ffff027224 */ /* 0x000fce00078e000e */
[----:B------:R-:W-:Y:S05]  /*f8c0*/  WARPSYNC.COLLECTIVE R15, `(.L_x_14815) ;  /* 0x000000000f087348 */ /* 0x000fea0003c00000 */
[----:B------:R0:W1:Y:S02]  /*f8d0*/  SHFL.IDX P6, R14, R13, R12, R11 ;  /* 0x0000000c0d0e7389 */ /* 0x00006400000c000b */
[----:B01----:R-:W-:Y:S01]  /*f8e0*/  ENDCOLLECTIVE ;  /* 0x000000000000791b */ /* 0x003fe20003800000 */
.L_x_14815:
[----:B------:R-:W-:Y:S02]  /*f8f0*/  IMAD.MOV.U32 R13, RZ, RZ, R4 ;  /* 0x000000ffff0d7224 */ /* 0x000fe400078e0004 */
[----:B------:R-:W-:Y:S02]  /*f900*/  IMAD.MOV.U32 R12, RZ, RZ, 0x1 ;  /* 0x00000001ff0c7424 */ /* 0x000fe400078e00ff */
[----:B------:R-:W-:-:S07]  /*f910*/  IMAD.MOV.U32 R3, RZ, RZ, R14 ;  /* 0x000000ffff037224 */ /* 0x000fce00078e000e */
[----:B------:R-:W-:Y:S05]  /*f920*/  WARPSYNC.COLLECTIVE R15, `(.L_x_14816) ;  /* 0x000000000f087348 */ /* 0x000fea0003c00000 */
[----:B------:R0:W1:Y:S02]  /*f930*/  SHFL.IDX P6, R14, R13, R12, R11 ;  /* 0x0000000c0d0e7389 */ /* 0x00006400000c000b */
[----:B01----:R-:W-:Y:S01]  /*f940*/  ENDCOLLECTIVE ;  /* 0x000000000000791b */ /* 0x003fe20003800000 */
.L_x_14816:
        /* <DEDUP_REMOVED lines=16> */
.L_x_14817:
[----:B------:R-:W-:Y:S02]  /*fa50*/  IMAD.MOV.U32 R13, RZ, RZ, R4 ;  /* 0x000000ffff0d7224 */ /* 0x000fe400078e0004 */
[----:B------:R-:W-:Y:S02]  /*fa60*/  IMAD.MOV.U32 R12, RZ, RZ, 0x2 ;  /* 0x00000002ff0c7424 */ /* 0x000fe400078e00ff */
[----:B------:R-:W-:-:S07]  /*fa70*/  IMAD.MOV.U32 R3, RZ, RZ, R14 ;  /* 0x000000ffff037224 */ /* 0x000fce00078e000e */
[----:B------:R-:W-:Y:S05]  /*fa80*/  WARPSYNC.COLLECTIVE R15, `(.L_x_14818) ;  /* 0x000000000f087348 */ /* 0x000fea0003c00000 */
[----:B------:R0:W1:Y:S02]  /*fa90*/  SHFL.IDX P6, R14, R13, R12, R11 ;  /* 0x0000000c0d0e7389 */ /* 0x00006400000c000b */
[----:B01----:R-:W-:Y:S01]  /*faa0*/  ENDCOLLECTIVE ;  /* 0x000000000000791b */ /* 0x003fe20003800000 */
.L_x_14818:
        /* <DEDUP_REMOVED lines=16> */
.L_x_14819:
[----:B------:R-:W-:Y:S02]  /*fbb0*/  IMAD.MOV.U32 R13, RZ, RZ, R4 ;  /* 0x000000ffff0d7224 */ /* 0x000fe400078e0004 */
[----:B------:R-:W-:Y:S02]  /*fbc0*/  IMAD.MOV.U32 R12, RZ, RZ, 0x3 ;  /* 0x00000003ff0c7424 */ /* 0x000fe400078e00ff */
[----:B------:R-:W-:-:S07]  /*fbd0*/  IMAD.MOV.U32 R3, RZ, RZ, R14 ;  /* 0x000000ffff037224 */ /* 0x000fce00078e000e */
[----:B------:R-:W-:Y:S05]  /*fbe0*/  WARPSYNC.COLLECTIVE R15, `(.L_x_14820) ;  /* 0x000000000f087348 */ /* 0x000fea0003c00000 */
[----:B------:R0:W1:Y:S02]  /*fbf0*/  SHFL.IDX P6, R14, R13, R12, R11 ;  /* 0x0000000c0d0e7389 */ /* 0x00006400000c000b */
[----:B01----:R-:W-:Y:S01]  /*fc00*/  ENDCOLLECTIVE ;  /* 0x000000000000791b */ /* 0x003fe20003800000 */
.L_x_14820:
        /* <DEDUP_REMOVED lines=16> */
.L_x_14821:
[----:B------:R-:W-:Y:S02]  /*fd10*/  IMAD.MOV.U32 R13, RZ, RZ, R4 ;  /* 0x000000ffff0d7224 */ /* 0x000fe400078e0004 */
[----:B------:R-:W-:Y:S02]  /*fd20*/  IMAD.MOV.U32 R12, RZ, RZ, 0x4 ;  /* 0x00000004ff0c7424 */ /* 0x000fe400078e00ff */
[----:B------:R-:W-:-:S07]  /*fd30*/  IMAD.MOV.U32 R3, RZ, RZ, R14 ;  /* 0x000000ffff037224 */ /* 0x000fce00078e000e */
[----:B------:R-:W-:Y:S05]  /*fd40*/  WARPSYNC.COLLECTIVE R15, `(.L_x_14822) ;  /* 0x000000000f087348 */ /* 0x000fea0003c00000 */
[----:B------:R0:W1:Y:S02]  /*fd50*/  SHFL.IDX P6, R14, R13, R12, R11 ;  /* 0x0000000c0d0e7389 */ /* 0x00006400000c000b */
[----:B01----:R-:W-:Y:S01]  /*fd60*/  ENDCOLLECTIVE ;  /* 0x000000000000791b */ /* 0x003fe20003800000 */
.L_x_14822:
        /* <DEDUP_REMOVED lines=16> */
.L_x_14823:
[----:B------:R-:W-:Y:S02]  /*fe70*/  IMAD.MOV.U32 R13, RZ, RZ, R4 ;  /* 0x000000ffff0d7224 */ /* 0x000fe400078e0004 */
[----:B------:R-:W-:Y:S02]  /*fe80*/  IMAD.MOV.U32 R12, RZ, RZ, 0x5 ;  /* 0x00000005ff0c7424 */ /* 0x000fe400078e00ff */
[----:B------:R-:W-:-:S07]  /*fe90*/  IMAD.MOV.U32 R3, RZ, RZ, R14 ;  /* 0x000000ffff037224 */ /* 0x000fce00078e000e */
[----:B------:R-:W-:Y:S05]  /*fea0*/  WARPSYNC.COLLECTIVE R15, `(.L_x_14824) ;  /* 0x000000000f087348 */ /* 0x000fea0003c00000 */
[----:B------:R0:W1:Y:S02]  /*feb0*/  SHFL.IDX P6, R14, R13, R12, R11 ;  /* 0x0000000c0d0e7389 */ /* 0x00006400000c000b */
[----:B01----:R-:W-:Y:S01]  /*fec0*/  ENDCOLLECTIVE ;  /* 0x000000000000791b */ /* 0x003fe20003800000 */
.L_x_14824:
        /* <DEDUP_REMOVED lines=16> */
.L_x_14825:
[----:B------:R-:W-:Y:S02]  /*ffd0*/  IMAD.MOV.U32 R13, RZ, RZ, R4 ;  /* 0x000000ffff0d7224 */ /* 0x000fe400078e0004 */
[----:B------:R-:W-:Y:S02]  /*ffe0*/  IMAD.MOV.U32 R12, RZ, RZ, 0x6 ;  /* 0x00000006ff0c7424 */ /* 0x000fe400078e00ff */
[----:B------:R-:W-:-:S07]  /*fff0*/  IMAD.MOV.U32 R3, RZ, RZ, R14 ;  /* 0x000000ffff037224 */ /* 0x000fce00078e000e */
[----:B------:R-:W-:Y:S05]  /*10000*/  WARPSYNC.COLLECTIVE R15, `(.L_x_14826) ;  /* 0x000000000f087348 */ /* 0x000fea0003c00000 */
[----:B------:R0:W1:Y:S02]  /*10010*/  SHFL.IDX P6, R14, R13, R12, R11 ;  /* 0x0000000c0d0e7389 */ /* 0x00006400000c000b */
[----:B01----:R-:W-:Y:S01]  /*10020*/  ENDCOLLECTIVE ;  /* 0x000000000000791b */ /* 0x003fe20003800000 */
.L_x_14826:
        /* <DEDUP_REMOVED lines=15> */
.L_x_14827:
[----:B------:R-:W-:Y:S02]  /*10120*/  IMAD.MOV.U32 R13, RZ, RZ, R4 ;  /* 0x000000ffff0d7224 */ /* 0x000fe400078e0004 */
[----:B------:R-:W-:Y:S02]  /*10130*/  IMAD.MOV.U32 R12, RZ, RZ, 0x7 ;  /* 0x00000007ff0c7424 */ /* 0x000fe400078e00ff */
[----:B------:R-:W-:-:S07]  /*10140*/  IMAD.MOV.U32 R3, RZ, RZ, R14 ;  /* 0x000000ffff037224 */ /* 0x000fce00078e000e */
[----:B------:R-:W-:Y:S05]  /*10150*/  WARPSYNC.COLLECTIVE R15, `(.L_x_14828) ;  /* 0x000000000f087348 */ /* 0x000fea0003c00000 */
[----:B------:R0:W1:Y:S02]  /*10160*/  SHFL.IDX P6, R14, R13, R12, R11 ;  /* 0x0000000c0d0e7389 */ /* 0x00006400000c000b */
[----:B01----:R-:W-:Y:S01]  /*10170*/  ENDCOLLECTIVE ;  /* 0x000000000000791b */ /* 0x003fe20003800000 */
.L_x_14828:
        /* <DEDUP_REMOVED lines=11> */
.L_x_14829:
        /* <DEDUP_REMOVED lines=13> */
.L_x_14830:
        /* <DEDUP_REMOVED lines=11> */
.L_x_14831:
[----:B------:R-:W-:Y:S02]  /*103b0*/  IMAD.MOV.U32 R13, RZ, RZ, R6 ;  /* 0x000000ffff0d7224 */ /* 0x000fe400078e0006 */
[----:B------:R-:W-:Y:S02]  /*103c0*/  IMAD.MOV.U32 R12, RZ, RZ, 0x1 ;  /* 0x00000001ff0c7424 */ /* 0x000fe400078e00ff */
[----:B------:R-:W-:-:S07]  /*103d0*/  IMAD.MOV.U32 R8, RZ, RZ, R14 ;  /* 0x000000ffff087224 */ /* 0x000fce00078e000e */
[----:B------:R-:W-:Y:S05]  /*103e0*/  WARPSYNC.COLLECTIVE R15, `(.L_x_14832) ;  /* 0x000000000f087348 */ /* 0x000fea0003c00000 */
[----:B------:R0:W1:Y:S02]  /*103f0*/  SHFL.IDX P6, R14, R13, R12, R11 ;  /* 0x0000000c0d0e7389 */ /* 0x00006400000c000b */
[----:B01----:R-:W-:Y:S01]  /*10400*/  ENDCOLLECTIVE ;  /* 0x000000000000791b */ /* 0x003fe20003800000 */
.L_x_14832:
        /* <DEDUP_REMOVED lines=13> */
.L_x_14833:
[----:B------:R-:W-:Y:S02]  /*104e0*/  IMAD.MOV.U32 R13, RZ, RZ, R6 ;  /* 0x000000ffff0d7224 */ /* 0x000fe400078e0006 */
[----:B------:R-:W-:Y:S01]  /*104f0*/  IMAD.MOV.U32 R12, RZ, RZ, 0x2 ;  /* 0x00000002ff0c7424 */ /* 0x000fe200078e00ff */
[----:B------:R-:W-:-:S05]  /*10500*/  @!P1 LEA R14, P2, R20, R14, 0x1 ;  /* 0x0000000e140e9211 */ /* 0x000fca00078408ff */
[----:B------:R-:W-:-:S08]  /*10510*/  @!P1 IMAD.MOV.U32 R2, RZ, RZ, R14 ;  /* 0x000000ffff029224 */ /* 0x000fd000078e000e */
[----:B------:R-:W-:Y:S05]  /*10520*/  WARPSYNC.COLLECTIVE R15, `(.L_x_14834) ;  /* 0x000000000f087348 */ /* 0x000fea0003c00000 */
[----:B------:R0:W1:Y:S02]  /*10530*/  SHFL.IDX P6, R14, R13, R12, R11 ;  /* 0x0000000c0d0e7389 */ /* 0x00006400000c000b */
[----:B01----:R-:W-:Y:S01]  /*10540*/  ENDCOLLECTIVE ;  /* 0x000000000000791b */ /* 0x003fe20003800000 */
.L_x_14834:
        /* <DEDUP_REMOVED lines=12> */
.L_x_14835:
[----:B------:R-:W-:Y:S01]  /*10610*/  ISETP.GE.AND P1, PT, R2, R7, PT ;  /* 0x000000070200720c */ /* 0x000fe20003f26270 */
[----:B------:R-:W-:Y:S02]  /*10620*/  IMAD.MOV.U32 R13, RZ, RZ, R6 ;  /* 0x000000ffff0d7224 */ /* 0x000fe400078e0006 */
[----:B------:R-:W-:-:S10]  /*10630*/  IMAD.MOV.U32 R12, RZ, RZ, 0x3 ;  /* 0x00000003ff0c7424 */ /* 0x000fd400078e00ff */
[----:B------:R-:W-:-:S13]  /*10640*/  @!P1 LEA R2, P2, R20, R14, 0x1 ;  /* 0x0000000e14029211 */ /* 0x000fda00078408ff */
[----:B------:R-:W-:Y:S05]  /*10650*/  WARPSYNC.COLLECTIVE R15, `(.L_x_14836) ;  /* 0x000000000f087348 */ /* 0x000fea0003c00000 */
[----:B------:R0:W1:Y:S02]  /*10660*/  SHFL.IDX P6, R14, R13, R12, R11 ;  /* 0x0000000c0d0e7389 */ /* 0x00006400000c000b */
[----:B01----:R-:W-:Y:S01]  /*10670*/  ENDCOLLECTIVE ;  /* 0x000000000000791b */ /* 0x003fe20003800000 */
.L_x_14836:
        /* <DEDUP_REMOVED lines=10> */
.L_x_14837:
[----:B------:R-:W-:Y:S05]  /*10720*/  BRA `(.L_x_14838) ;  /* 0xffffffbc00fc7947 */ /* 0x000fea000383ffff */
.L_x_14726:
[----:B0-----:R0:W1:Y:S02]  /*10730*/  SYNCS.PHASECHK.TRANS64.TRYWAIT P0, [R22+URZ+0x16820], R3 ;  /* 0x01682003160075a7 */ /* 0x001064000800017f */
[----:B-1----:R-:W-:Y:S05]  /*10740*/  @!P0 NANOSLEEP.SYNCS 0x989680 ;  /* 0x009896800000895d */ /* 0x002fea0003900000 */
[----:B------:R-:W1:Y:S02]  /*10750*/  @!P0 SYNCS.PHASECHK.TRANS64 P0, [R22+URZ+0x16820], R3 ;  /* 0x01682003160085a7 */ /* 0x000e64000800007f */
[----:B-1----:R-:W-:Y:S05]  /*10760*/  @!P0 BRA `(.L_x_14726) ;  /* 0xfffffffc00f08947 */ /* 0x002fea000383ffff */
[----:B------:R-:W-:Y:S05]  /*10770*/  BRA `(.L_x_14839) ;  /* 0xffffffc000647947 */ /* 0x000fea000383ffff */
.L_x_14735:
[----:B0-----:R0:W2:Y:S02]  /*10780*/  SYNCS.PHASECHK.TRANS64.TRYWAIT P0, [R2+URZ+0x16840], R3 ;  /* 0x01684003020075a7 */ /* 0x0010a4000800017f */
[----:B--2---:R-:W-:Y:S05]  /*10790*/  @!P0 NANOSLEEP.SYNCS 0x989680 ;  /* 0x009896800000895d */ /* 0x004fea0003900000 */
[----:B------:R-:W2:Y:S02]  /*107a0*/  @!P0 SYNCS.PHASECHK.TRANS64 P0, [R2+URZ+0x16840], R3 ;  /* 0x01684003020085a7 */ /* 0x000ea4000800007f */
[----:B--2---:R-:W-:Y:S05]  /*107b0*/  @!P0 BRA `(.L_x_14735) ;  /* 0xfffffffc00f08947 */ /* 0x004fea000383ffff */
[----:B------:R-:W-:Y:S05]  /*107c0*/  BRA `(.L_x_14840) ;  /* 0xffffffc4000c7947 */ /* 0x000fea000383ffff */
.L_x_14740:
[----:B0-----:R0:W1:Y:S02]  /*107d0*/  SYNCS.PHASECHK.TRANS64.TRYWAIT P0, [R3+URZ+0x60], R2 ;  /* 0x00006002030075a7 */ /* 0x001064000800017f */
[----:B-1----:R-:W-:Y:S05]  /*107e0*/  @!P0 NANOSLEEP.SYNCS 0x989680 ;  /* 0x009896800000895d */ /* 0x002fea0003900000 */
[----:B------:R-:W1:Y:S02]  /*107f0*/  @!P0 SYNCS.PHASECHK.TRANS64 P0, [R3+URZ+0x60], R2 ;  /* 0x00006002030085a7 */ /* 0x000e64000800007f */
[----:B-1----:R-:W-:Y:S05]  /*10800*/  @!P0 BRA `(.L_x_14740) ;  /* 0xfffffffc00f08947 */ /* 0x002fea000383ffff */
[----:B------:R-:W-:Y:S05]  /*10810*/  BRA `(.L_x_14841) ;  /* 0xffffffc400987947 */ /* 0x000fea000383ffff */
.L_x_14748:
[----:B0-----:R0:W2:Y:S02]  /*10820*/  SYNCS.PHASECHK.TRANS64.TRYWAIT P0, [R2+URZ+0x16840], R3 ;  /* 0x01684003020075a7 */ /* 0x0010a4000800017f */
[----:B--2---:R-:W-:Y:S05]  /*10830*/  @!P0 NANOSLEEP.SYNCS 0x989680 ;  /* 0x009896800000895d */ /* 0x004fea0003900000 */
[----:B------:R-:W2:Y:S02]  /*10840*/  @!P0 SYNCS.PHASECHK.TRANS64 P0, [R2+URZ+0x16840], R3 ;  /* 0x01684003020085a7 */ /* 0x000ea4000800007f */
[----:B--2---:R-:W-:Y:S05]  /*10850*/  @!P0 BRA `(.L_x_14748) ;  /* 0xfffffffc00f08947 */ /* 0x004fea000383ffff */
[----:B------:R-:W-:Y:S05]  /*10860*/  BRA `(.L_x_14842) ;  /* 0xffffffc800d07947 */ /* 0x000fea000383ffff */
.L_x_14753:
[----:B0-----:R0:W1:Y:S02]  /*10870*/  SYNCS.PHASECHK.TRANS64.TRYWAIT P0, [R10+URZ+0x60], R27 ;  /* 0x0000601b0a0075a7 */ /* 0x001064000800017f */
[----:B-1----:R-:W-:Y:S05]  /*10880*/  @!P0 NANOSLEEP.SYNCS 0x989680 ;  /* 0x009896800000895d */ /* 0x002fea0003900000 */
[----:B------:R-:W1:Y:S02]  /*10890*/  @!P0 SYNCS.PHASECHK.TRANS64 P0, [R10+URZ+0x60], R27 ;  /* 0x0000601b0a0085a7 */ /* 0x000e64000800007f */
[----:B-1----:R-:W-:Y:S05]  /*108a0*/  @!P0 BRA `(.L_x_14753) ;  /* 0xfffffffc00f08947 */ /* 0x002fea000383ffff */
[----:B------:R-:W-:Y:S05]  /*108b0*/  BRA `(.L_x_14843) ;  /* 0xffffffcc005c7947 */ /* 0x000fea000383ffff */
.L_x_14761:
[----:B0-----:R0:W2:Y:S02]  /*108c0*/  SYNCS.PHASECHK.TRANS64.TRYWAIT P0, [R2+URZ+0x16840], R3 ;  /* 0x01684003020075a7 */ /* 0x0010a4000800017f */
[----:B--2---:R-:W-:Y:S05]  /*108d0*/  @!P0 NANOSLEEP.SYNCS 0x989680 ;  /* 0x009896800000895d */ /* 0x004fea0003900000 */
[----:B------:R-:W2:Y:S02]  /*108e0*/  @!P0 SYNCS.PHASECHK.TRANS64 P0, [R2+URZ+0x16840], R3 ;  /* 0x01684003020085a7 */ /* 0x000ea4000800007f */
[----:B--2---:R-:W-:Y:S05]  /*108f0*/  @!P0 BRA `(.L_x_14761) ;  /* 0xfffffffc00f08947 */ /* 0x004fea000383ffff */
[----:B------:R-:W-:Y:S05]  /*10900*/  BRA `(.L_x_14844) ;  /* 0xffffffd000687947 */ /* 0x000fea000383ffff */
.L_x_14766:
[----:B0-----:R0:W1:Y:S02]  /*10910*/  SYNCS.PHASECHK.TRANS64.TRYWAIT P0, [R8+URZ+0x60], R3 ;  /* 0x00006003080075a7 */ /* 0x001064000800017f */
[----:B-1----:R-:W-:Y:S05]  /*10920*/  @!P0 NANOSLEEP.SYNCS 0x989680 ;  /* 0x009896800000895d */ /* 0x002fea0003900000 */
[----:B------:R-:W1:Y:S02]  /*10930*/  @!P0 SYNCS.PHASECHK.TRANS64 P0, [R8+URZ+0x60], R3 ;  /* 0x00006003080085a7 */ /* 0x000e64000800007f */
[----:B-1----:R-:W-:Y:S05]  /*10940*/  @!P0 BRA `(.L_x_14766) ;  /* 0xfffffffc00f08947 */ /* 0x002fea000383ffff */
[----:B------:R-:W-:Y:S05]  /*10950*/  BRA `(.L_x_14845) ;  /* 0xffffffd000f87947 */ /* 0x000fea000383ffff */
.L_x_14776:
[----:B0-----:R0:W1:Y:S02]  /*10960*/  SYNCS.PHASECHK.TRANS64.TRYWAIT P0, [R3+URZ+0x16860], R0 ;  /* 0x01686000030075a7 */ /* 0x001064000800017f */
[----:B-1----:R-:W-:Y:S05]  /*10970*/  @!P0 NANOSLEEP.SYNCS 0x989680 ;  /* 0x009896800000895d */ /* 0x002fea0003900000 */
[----:B------:R-:W1:Y:S02]  /*10980*/  @!P0 SYNCS.PHASECHK.TRANS64 P0, [R3+URZ+0x16860], R0 ;  /* 0x01686000030085a7 */ /* 0x000e64000800007f */
[----:B-1----:R-:W-:Y:S05]  /*10990*/  @!P0 BRA `(.L_x_14776) ;  /* 0xfffffffc00f08947 */ /* 0x002fea000383ffff */
[----:B------:R-:W-:Y:S05]  /*109a0*/  BRA `(.L_x_14846) ;  /* 0xffffffd400f47947 */ /* 0x000fea000383ffff */
.L_x_14782:
        /* <DEDUP_REMOVED lines=8> */
.L_x_14848:
[----:B------:R-:W-:Y:S05]  /*10a30*/  BSYNC B0 ;  /* 0x0000000000007941 */ /* 0x000fea0003800000 */
.L_x_14847:
        /* <DEDUP_REMOVED lines=9> */
.L_x_14849:
        /* <DEDUP_REMOVED lines=18> */
.L_x_14850:
[----:B------:R-:W-:Y:S01]  /*10bf0*/  IMAD.MOV.U32 R12, RZ, RZ, 0x2 ;  /* 0x00000002ff0c7424 */ /* 0x000fe200078e00ff */
[----:B------:R-:W-:-:S05]  /*10c00*/  SEL R4, R14, RZ, P1 ;  /* 0x000000ff0e047207 */ /* 0x000fca0000800000 */
[----:B------:R-:W-:-:S04]  /*10c10*/  IMAD.IADD R4, R17, 0x1, R4 ;  /* 0x0000000111047824 */ /* 0x000fc800078e0204 */
[----:B------:R-:W-:-:S07]  /*10c20*/  IMAD.MOV.U32 R13, RZ, RZ, R4 ;  /* 0x000000ffff0d7224 */ /* 0x000fce00078e0004 */
[----:B------:R-:W-:Y:S05]  /*10c30*/  WARPSYNC.COLLECTIVE R15, `(.L_x_14851) ;  /* 0x000000000f087348 */ /* 0x000fea0003c00000 */
[----:B------:R0:W1:Y:S02]  /*10c40*/  SHFL.UP P6, R14, R13, R12, R11 ;  /* 0x0400000c0d0e7389 */ /* 0x00006400000c000b */
[----:B01----:R-:W-:Y:S01]  /*10c50*/  ENDCOLLECTIVE ;  /* 0x000000000000791b */ /* 0x003fe20003800000 */
.L_x_14851:
[----:B------:R-:W-:Y:S01]  /*10c60*/  IMAD.MOV.U32 R12, RZ, RZ, 0x4 ;  /* 0x00000004ff0c7424 */ /* 0x000fe200078e00ff */
[----:B------:R-:W-:-:S05]  /*10c70*/  SEL R3, R14, RZ, P2 ;  /* 0x000000ff0e037207 */ /* 0x000fca0001000000 */
[----:B------:R-:W-:-:S04]  /*10c80*/  IMAD.IADD R6, R4, 0x1, R3 ;  /* 0x0000000104067824 */ /* 0x000fc800078e0203 */
[----:B------:R-:W-:-:S07]  /*10c90*/  IMAD.MOV.U32 R13, RZ, RZ, R6 ;  /* 0x000000ffff0d7224 */ /* 0x000fce00078e0006 */
[----:B------:R-:W-:Y:S05]  /*10ca0*/  WARPSYNC.COLLECTIVE R15, `(.L_x_14852) ;  /* 0x000000000f087348 */ /* 0x000fea0003c00000 */
[----:B------:R0:W1:Y:S02]  /*10cb0*/  SHFL.UP P6, R14, R13, R12, R11 ;  /* 0x0400000c0d0e7389 */ /* 0x00006400000c000b */
[----:B01----:R-:W-:Y:S01]  /*10cc0*/  ENDCOLLECTIVE ;  /* 0x000000000000791b */ /* 0x003fe20003800000 */
.L_x_14852:
[----:B------:R-:W-:Y:S01]  /*10cd0*/  IMAD.MOV.U32 R12, RZ, RZ, 0x8 ;  /* 0x00000008ff0c7424 */ /* 0x000fe200078e00ff */
[----:B------:R-:W-:-:S05]  /*10ce0*/  SEL R3, R14, RZ, P3 ;  /* 0x000000ff0e037207 */ /* 0x000fca0001800000 */
[----:B------:R-:W-:-:S04]  /*10cf0*/  IMAD.IADD R2, R6, 0x1, R3 ;  /* 0x0000000106027824 */ /* 0x000fc800078e0203 */
[----:B------:R-:W-:-:S07]  /*10d00*/  IMAD.MOV.U32 R13, RZ, RZ, R2 ;  /* 0x000000ffff0d7224 */ /* 0x000fce00078e0002 */
[----:B------:R-:W-:Y:S05]  /*10d10*/  WARPSYNC.COLLECTIVE R15, `(.L_x_14853) ;  /* 0x000000000f087348 */ /* 0x000fea0003c00000 */
[----:B------:R0:W1:Y:S02]  /*10d20*/  SHFL.UP P6, R14, R13, R12, R11 ;  /* 0x0400000c0d0e7389 */ /* 0x00006400000c000b */
[----:B01----:R-:W-:Y:S01]  /*10d30*/  ENDCOLLECTIVE ;  /* 0x000000000000791b */ /* 0x003fe20003800000 */
.L_x_14853:
[----:B------:R-:W-:Y:S01]  /*10d40*/  IMAD.MOV.U32 R12, RZ, RZ, 0x10 ;  /* 0x00000010ff0c7424 */ /* 0x000fe200078e00ff */
[----:B------:R-:W-:-:S05]  /*10d50*/  SEL R3, R14, RZ, P4 ;  /* 0x000000ff0e037207 */ /* 0x000fca0002000000 */
[----:B------:R-:W-:-:S04]  /*10d60*/  IMAD.IADD R3, R2, 0x1, R3 ;  /* 0x0000000102037824 */ /* 0x000fc800078e0203 */
[----:B------:R-:W-:-:S07]  /*10d70*/  IMAD.MOV.U32 R13, RZ, RZ, R3 ;  /* 0x000000ffff0d7224 */ /* 0x000fce00078e0003 */
[----:B------:R-:W-:Y:S05]  /*10d80*/  WARPSYNC.COLLECTIVE R15, `(.L_x_14854) ;  /* 0x000000000f087348 */ /* 0x000fea0003c00000 */
[----:B------:R0:W1:Y:S02]  /*10d90*/  SHFL.UP P6, R14, R13, R12, R11 ;  /* 0x0400000c0d0e7389 */ /* 0x00006400000c000b */
[----:B01----:R-:W-:Y:S01]  /*10da0*/  ENDCOLLECTIVE ;  /* 0x000000000000791b */ /* 0x003fe20003800000 */
.L_x_14854:
        /* <DEDUP_REMOVED lines=8> */
.L_x_14855:
[----:B------:R-:W-:Y:S05]  /*10e30*/  BRA `(.L_x_14856) ;  /* 0xffffffd800287947 */ /* 0x000fea000383ffff */
.L_x_14787:
        /* <DEDUP_REMOVED lines=8> */
.L_x_14858:
[----:B------:R-:W-:Y:S05]  /*10ec0*/  BSYNC B0 ;  /* 0x0000000000007941 */ /* 0x000fea0003800000 */
.L_x_14857:
        /* <DEDUP_REMOVED lines=8> */
.L_x_14859:
[----:B------:R-:W-:Y:S01]  /*10f50*/  IMAD.MOV.U32 R12, RZ, RZ, 0x4 ;  /* 0x00000004ff0c7424 */ /* 0x000fe200078e00ff */
[----:B------:R-:W-:-:S05]  /*10f60*/  SEL R2, R14, RZ, P2 ;  /* 0x000000ff0e027207 */ /* 0x000fca0001000000 */
[----:B------:R-:W-:-:S04]  /*10f70*/  IMAD.IADD R2, R13, 0x1, R2 ;  /* 0x000000010d027824 */ /* 0x000fc800078e0202 */
[----:B------:R-:W-:-:S07]  /*10f80*/  IMAD.MOV.U32 R13, RZ, RZ, R2 ;  /* 0x000000ffff0d7224 */ /* 0x000fce00078e0002 */
[----:B------:R-:W-:Y:S05]  /*10f90*/  WARPSYNC.COLLECTIVE R15, `(.L_x_14860) ;  /* 0x000000000f087348 */ /* 0x000fea0003c00000 */
[----:B------:R0:W1:Y:S02]  /*10fa0*/  SHFL.UP P6, R14, R13, R12, R11 ;  /* 0x0400000c0d0e7389 */ /* 0x00006400000c000b */
[----:B01----:R-:W-:Y:S01]  /*10fb0*/  ENDCOLLECTIVE ;  /* 0x000000000000791b */ /* 0x003fe20003800000 */
.L_x_14860:
[----:B------:R-:W-:Y:S01]  /*10fc0*/  IMAD.MOV.U32 R12, RZ, RZ, 0x8 ;  /* 0x00000008ff0c7424 */ /* 0x000fe200078e00ff */
[----:B------:R-:W-:-:S05]  /*10fd0*/  SEL R3, R14, RZ, P3 ;  /* 0x000000ff0e037207 */ /* 0x000fca0001800000 */
[----:B------:R-:W-:-:S04]  /*10fe0*/  IMAD.IADD R3, R2, 0x1, R3 ;  /* 0x0000000102037824 */ /* 0x000fc800078e0203 */
[----:B------:R-:W-:-:S07]  /*10ff0*/  IMAD.MOV.U32 R13, RZ, RZ, R3 ;  /* 0x000000ffff0d7224 */ /* 0x000fce00078e0003 */
[----:B------:R-:W-:Y:S05]  /*11000*/  WARPSYNC.COLLECTIVE R15, `(.L_x_14861) ;  /* 0x000000000f087348 */ /* 0x000fea0003c00000 */
[----:B------:R0:W1:Y:S02]  /*11010*/  SHFL.UP P6, R14, R13, R12, R11 ;  /* 0x0400000c0d0e7389 */ /* 0x00006400000c000b */
[----:B01----:R-:W-:Y:S01]  /*11020*/  ENDCOLLECTIVE ;  /* 0x000000000000791b */ /* 0x003fe20003800000 */
.L_x_14861:
[----:B------:R-:W-:Y:S01]  /*11030*/  IMAD.MOV.U32 R12, RZ, RZ, 0x10 ;  /* 0x00000010ff0c7424 */ /* 0x000fe200078e00ff */
[----:B------:R-:W-:-:S05]  /*11040*/  SEL R4, R14, RZ, P4 ;  /* 0x000000ff0e047207 */ /* 0x000fca0002000000 */
[----:B------:R-:W-:-:S04]  /*11050*/  IMAD.IADD R4, R3, 0x1, R4 ;  /* 0x0000000103047824 */ /* 0x000fc800078e0204 */
[----:B------:R-:W-:-:S07]  /*11060*/  IMAD.MOV.U32 R13, RZ, RZ, R4 ;  /* 0x000000ffff0d7224 */ /* 0x000fce00078e0004 */
[----:B------:R-:W-:Y:S05]  /*11070*/  WARPSYNC.COLLECTIVE R15, `(.L_x_14862) ;  /* 0x000000000f087348 */ /* 0x000fea0003c00000 */
[----:B------:R0:W1:Y:S02]  /*11080*/  SHFL.UP P6, R14, R13, R12, R11 ;  /* 0x0400000c0d0e7389 */ /* 0x00006400000c000b */
[----:B01----:R-:W-:Y:S01]  /*11090*/  ENDCOLLECTIVE ;  /* 0x000000000000791b */ /* 0x003fe20003800000 */
.L_x_14862:
        /* <DEDUP_REMOVED lines=8> */
.L_x_14863:
[----:B------:R-:W-:Y:S05]  /*11120*/  BRA `(.L_x_14864) ;  /* 0xffffffd800087947 */ /* 0x000fea000383ffff */
.L_x_14789:
[----:B------:R-:W-:Y:S01]  /*11130*/  BSSY B0, `(.L_x_14865) ;  /* 0x0000006000007945 */ /* 0x000fe20003800000 */
[----:B------:R-:W-:Y:S01]  /*11140*/  PLOP3.LUT P6, PT, P6, PT, PT, 0x8, 0x0 ;  /* 0x000000000000781c */ /* 0x000fe200037ce170 */
[----:B------:R-:W-:-:S12]  /*11150*/  IMAD.MOV.U32 R15, RZ, RZ, -0x1 ;  /* 0xffffffffff0f7424 */ /* 0x000fd800078e00ff */
[----:B01----:R-:W-:Y:S05]  /*11160*/  WARPSYNC.COLLECTIVE R15, `(.L_x_14866) ;  /* 0x000000000f087348 */ /* 0x003fea0003c00000 */
[----:B------:R-:W-:Y:S01]  /*11170*/  VOTE.ANY R14, PT, P6 ;  /* 0x00000000000e7806 */ /* 0x000fe200030e0100 */
[----:B01----:R-:W-:Y:S06]  /*11180*/  ENDCOLLECTIVE ;  /* 0x000000000000791b */ /* 0x003fec0003800000 */
.L_x_14866:
[----:B------:R-:W-:Y:S05]  /*11190*/  BSYNC B0 ;  /* 0x0000000000007941 */ /* 0x000fea0003800000 */
.L_x_14865:
        /* <DEDUP_REMOVED lines=9> */
.L_x_14867:
[----:B------:R-:W-:Y:S01]  /*11230*/  IMAD.MOV.U32 R17, RZ, RZ, R14 ;  /* 0x000000ffff117224 */ /* 0x000fe200078e000e */
[----:B------:R-:W-:Y:S06]  /*11240*/  BRA `(.L_x_14868) ;  /* 0xffffffd400f87947 */ /* 0x000fec000383ffff */
.L_x_14791:
[----:B------:R-:W-:Y:S01]  /*11250*/  BSSY B0, `(.L_x_14869) ;  /* 0x0000007000007945 */ /* 0x000fe20003800000 */
[----:B------:R-:W-:Y:S02]  /*11260*/  IMAD.MOV.U32 R13, RZ, RZ, R2 ;  /* 0x000000ffff0d7224 */ /* 0x000fe400078e0002 */
[----:B------:R-:W-:Y:S02]  /*11270*/  IMAD.MOV.U32 R11, RZ, RZ, 0x1f ;  /* 0x0000001fff0b7424 */ /* 0x000fe400078e00ff */
[----:B------:R-:W-:-:S07]  /*11280*/  IMAD.MOV.U32 R15, RZ, RZ, -0x1 ;  /* 0xffffffffff0f7424 */ /* 0x000fce00078e00ff */
[----:B0123--:R-:W-:Y:S05]  /*11290*/  WARPSYNC.COLLECTIVE R15, `(.L_x_14870) ;  /* 0x000000000f087348 */ /* 0x00ffea0003c00000 */
[----:B------:R4:W0:Y:S02]  /*112a0*/  SHFL.IDX P6, R14, R13, R12, R11 ;  /* 0x0000000c0d0e7389 */ /* 0x00082400000c000b */
[----:B01234-:R-:W-:Y:S01]  /*112b0*/  ENDCOLLECTIVE ;  /* 0x000000000000791b */ /* 0x01ffe20003800000 */
.L_x_14870:
[----:B------:R-:W-:Y:S05]  /*112c0*/  BSYNC B0 ;  /* 0x0000000000007941 */ /* 0x000fea0003800000 */
.L_x_14869:
[----:B------:R-:W-:Y:S05]  /*112d0*/  BRA `(.L_x_14790) ;  /* 0xffffffd400f07947 */ /* 0x000fea000383ffff */
.L_x_14795:
[----:B0-----:R0:W1:Y:S02]  /*112e0*/  SYNCS.PHASECHK.TRANS64.TRYWAIT P0, [R9+URZ+0x16820], R0 ;  /* 0x01682000090075a7 */ /* 0x001064000800017f */
[----:B-1----:R-:W-:Y:S05]  /*112f0*/  @!P0 NANOSLEEP.SYNCS 0x989680 ;  /* 0x009896800000895d */ /* 0x002fea0003900000 */
[----:B------:R-:W1:Y:S02]  /*11300*/  @!P0 SYNCS.PHASECHK.TRANS64 P0, [R9+URZ+0x16820], R0 ;  /* 0x01682000090085a7 */ /* 0x000e64000800007f */
[----:B-1----:R-:W-:Y:S05]  /*11310*/  @!P0 BRA `(.L_x_14795) ;  /* 0xfffffffc00f08947 */ /* 0x002fea000383ffff */
[----:B------:R-:W-:Y:S05]  /*11320*/  BRA `(.L_x_14871) ;  /* 0xffffffdc00687947 */ /* 0x000fea000383ffff */
.L_x_14796:
        /* <DEDUP_REMOVED lines=11> */
.L_x_14873:
[----:B------:R-:W-:Y:S05]  /*113e0*/  BSYNC B0 ;  /* 0x0000000000007941 */ /* 0x000fea0003800000 */
.L_x_14872:
[----:B------:R-:W-:Y:S05]  /*113f0*/  BRA `(.L_x_14874) ;  /* 0xffffffdc00507947 */ /* 0x000fea000383ffff */
.L_x_14799:
[----:B------:R-:W-:Y:S01]  /*11400*/  BSSY B1, `(.L_x_14875) ;  /* 0x0000006000017945 */ /* 0x000fe20003800000 */
[----:B------:R-:W-:-:S07]  /*11410*/  IMAD.MOV.U32 R15, RZ, RZ, -0x1 ;  /* 0xffffffffff0f7424 */ /* 0x000fce00078e00ff */
[----:B0-2---:R-:W-:Y:S05]  /*11420*/  WARPSYNC.COLLECTIVE R15, `(.L_x_14876) ;  /* 0x000000000f0c7348 */ /* 0x005fea0003c00000 */
[----:B------:R-:W-:Y:S02]  /*11430*/  ELECT P6, UR62, PT ;  /* 0x00000000003e782f */ /* 0x000fe400038c0000 */
[----:B------:R-:W-:Y:S01]  /*11440*/  MOV R14, UR62 ;  /* 0x0000003e000e7c02 */ /* 0x000fe20008000f00 */
[----:B0-2---:R-:W-:Y:S10]  /*11450*/  ENDCOLLECTIVE ;  /* 0x000000000000791b */ /* 0x005ff40003800000 */
.L_x_14876:
[----:B------:R-:W-:Y:S05]  /*11460*/  BSYNC B1 ;  /* 0x0000000000017941 */ /* 0x000fea0003800000 */
.L_x_14875:
[----:B------:R-:W-:Y:S05]  /*11470*/  BRA `(.L_x_14877) ;  /* 0xffffffdc00487947 */ /* 0x000fea000383ffff */
.L_x_14801:
[----:B0-----:R0:W1:Y:S02]  /*11480*/  SYNCS.PHASECHK.TRANS64.TRYWAIT P0, [R6+URZ], R3 ;  /* 0x00000003060075a7 */ /* 0x001064000800017f */
[----:B-1----:R-:W-:Y:S05]  /*11490*/  @!P0 NANOSLEEP.SYNCS 0x989680 ;  /* 0x009896800000895d */ /* 0x002fea0003900000 */
[----:B------:R-:W1:Y:S02]  /*114a0*/  @!P0 SYNCS.PHASECHK.TRANS64 P0, [R6+URZ], R3 ;  /* 0x00000003060085a7 */ /* 0x000e64000800007f */
[----:B-1----:R-:W-:Y:S05]  /*114b0*/  @!P0 BRA `(.L_x_14801) ;  /* 0xfffffffc00f08947 */ /* 0x002fea000383ffff */
[----:B------:R-:W-:Y:S05]  /*114c0*/  BRA `(.L_x_14878) ;  /* 0xffffffdc007c7947 */ /* 0x000fea000383ffff */
.L_x_14802:
[----:B-1----:R1:W3:Y:S02]  /*114d0*/  SYNCS.PHASECHK.TRANS64.TRYWAIT P0, [R7+URZ], R2 ;  /* 0x00000002070075a7 */ /* 0x0022e4000800017f */
[----:B---3--:R-:W-:Y:S05]  /*114e0*/  @!P0 NANOSLEEP.SYNCS 0x989680 ;  /* 0x009896800000895d */ /* 0x008fea0003900000 */
[----:B------:R-:W3:Y:S02]  /*114f0*/  @!P0 SYNCS.PHASECHK.TRANS64 P0, [R7+URZ], R2 ;  /* 0x00000002070085a7 */ /* 0x000ee4000800007f */
[----:B---3--:R-:W-:Y:S05]  /*11500*/  @!P0 BRA `(.L_x_14802) ;  /* 0xfffffffc00f08947 */ /* 0x008fea000383ffff */
[----:B------:R-:W-:Y:S05]  /*11510*/  BRA `(.L_x_14879) ;  /* 0xffffffdc00707947 */ /* 0x000fea000383ffff */
.L_x_14804:
[----:B---3--:R3:W4:Y:S02]  /*11520*/  SYNCS.PHASECHK.TRANS64.TRYWAIT P0, [R4+URZ], R3 ;  /* 0x00000003040075a7 */ /* 0x008724000800017f */
[----:B----4-:R-:W-:Y:S05]  /*11530*/  @!P0 NANOSLEEP.SYNCS 0x989680 ;  /* 0x009896800000895d */ /* 0x010fea0003900000 */
[----:B------:R-:W4:Y:S02]  /*11540*/  @!P0 SYNCS.PHASECHK.TRANS64 P0, [R4+URZ], R3 ;  /* 0x00000003040085a7 */ /* 0x000f24000800007f */
[----:B----4-:R-:W-:Y:S05]  /*11550*/  @!P0 BRA `(.L_x_14804) ;  /* 0xfffffffc00f08947 */ /* 0x010fea000383ffff */
[----:B------:R-:W-:Y:S05]  /*11560*/  BRA `(.L_x_14880) ;  /* 0xffffffdc00747947 */ /* 0x000fea000383ffff */
.L_x_14881:
        /* <DEDUP_REMOVED lines=9> */
.L_x_15339:


//--------------------- .text._ZN7cutlass13device_kernelIN5flash11enable_sm90INS1_16FlashAttnFwdSm90INS1_25CollectiveMainloopFwdSm90ILi2EN4cute5tupleIJNS5_1CILi1EEES8_S8_EEENS6_IJNS7_ILi192EEENS7_ILi128EEENS7_ILi64EEEEEELi64ENS_6half_tEfNS_4arch4Sm90ELb1ELb0ELb0ELb1ELb0ELb1ELb0ELb1ELb1ELb1ELb0ELb0EEENS1_21CollectiveEpilogueFwdINS6_IJSA_SC_SB_EEES9_SE_SG_Li384ELb1ELb1ELb0ELb0EEENS1_36VarlenDynamicPersistentTileSchedulerILi192ELi128ELi384ELi128ELb0ELb1ELb1ELb1ELb1ELb1EEEEEEEEEvNT_6ParamsE --------------------------
	.section	.text._ZN7cutlass13device_kernelIN5flash11enable_sm90INS1_16FlashAttnFwdSm90INS1_25CollectiveMainloopFwdSm90ILi2EN4cute5tupleIJNS5_1CILi1EEES8_S8_EEENS6_IJNS7_ILi192EEENS7_ILi128EEENS7_ILi64EEEEEELi64ENS_6half_tEfNS_4arch4Sm90ELb1ELb0ELb0ELb1ELb0ELb1ELb0ELb1ELb1ELb1ELb0ELb0EEENS1_21CollectiveEpilogueFwdINS6_IJSA_SC_SB_EEES9_SE_SG_Li384ELb1ELb1ELb0ELb0EEENS1_36VarlenDynamicPersistentTileSchedulerILi192ELi128ELi384ELi128ELb0ELb1ELb1ELb1ELb1ELb1EEEEEEEEEvNT_6ParamsE,"ax",@progbits
	.align	128
.text._ZN7cutlass13device_kernelIN5flash11enable_sm90INS1_16FlashAttnFwdSm90INS1_25CollectiveMainloopFwdSm90ILi2EN4cute5tupleIJNS5_1CILi1EEES8_S8_EEENS6_IJNS7_ILi192EEENS7_ILi128EEENS7_ILi64EEEEEELi64ENS_6half_tEfNS_4arch4Sm90ELb1ELb0ELb0ELb1ELb0ELb1ELb0ELb1ELb1ELb1ELb0ELb0EEENS1_21CollectiveEpilogueFwdINS6_IJSA_SC_SB_EEES9_SE_SG_Li384ELb1ELb1ELb0ELb0EEENS1_36VarlenDynamicPersistentTileSchedulerILi192ELi128ELi384ELi128ELb0ELb1ELb1ELb1ELb1ELb1EEEEEEEEEvNT_6ParamsE:
        .type           _ZN7cutlass13device_kernelIN5flash11enable_sm90INS1_16FlashAttnFwdSm90INS1_25CollectiveMainloopFwdSm90ILi2EN4cute5tupleIJNS5_1CILi1EEES8_S8_EEENS6_IJNS7_ILi192EEENS7_ILi128EEENS7_ILi64EEEEEELi64ENS_6half_tEfNS_4arch4Sm90ELb1ELb0ELb0ELb1ELb0ELb1ELb0ELb1ELb1ELb1ELb0ELb0EEENS1_21CollectiveEpilogueFwdINS6_IJSA_SC_SB_EEES9_SE_SG_Li384ELb1ELb1ELb0ELb0EEENS1_36VarlenDynamicPersistentTileSchedulerILi192ELi128ELi384ELi128ELb0ELb1ELb1ELb1ELb1ELb1EEEEEEEEEvNT_6ParamsE,@function
        .size           _ZN7cutlass13device_kernelIN5flash11enable_sm90INS1_16FlashAttnFwdSm90INS1_25CollectiveMainloopFwdSm90ILi2EN4cute5tupleIJNS5_1CILi1EEES8_S8_EEENS6_IJNS7_ILi192EEENS7_ILi128EEENS7_ILi64EEEEEELi64ENS_6half_tEfNS_4arch4Sm90ELb1ELb0ELb0ELb1ELb0ELb1ELb0ELb1ELb1ELb1ELb0ELb0EEENS1_21CollectiveEpilogueFwdINS6_IJSA_SC_SB_EEES9_SE_SG_Li384ELb1ELb1ELb0ELb0EEENS1_36VarlenDynamicPersistentTileSchedulerILi192ELi128ELi384ELi128ELb0ELb1ELb1ELb1ELb1ELb1EEEEEEEEEvNT_6ParamsE,(.L_x_15340 - _ZN7cutlass13device_kernelIN5flash11enable_sm90INS1_16FlashAttnFwdSm90INS1_25CollectiveMainloopFwdSm90ILi2EN4cute5tupleIJNS5_1CILi1EEES8_S8_EEENS6_IJNS7_ILi192EEENS7_ILi128EEENS7_ILi64EEEEEELi64ENS_6half_tEfNS_4arch4Sm90ELb1ELb0ELb0ELb1ELb0ELb1ELb0ELb1ELb1ELb1ELb0ELb0EEENS1_21CollectiveEpilogueFwdINS6_IJSA_SC_SB_EEES9_SE_SG_Li384ELb1ELb1ELb0ELb0EEENS1_36VarlenDynamicPersistentTileSchedulerILi192ELi128ELi384ELi128ELb0ELb1ELb1ELb1ELb1ELb1EEEEEEEEEvNT_6ParamsE)
        .other          _ZN7cutlass13device_kernelIN5flash11enable_sm90INS1_16FlashAttnFwdSm90INS1_25CollectiveMainloopFwdSm90ILi2EN4cute5tupleIJNS5_1CILi1EEES8_S8_EEENS6_IJNS7_ILi192EEENS7_ILi128EEENS7_ILi64EEEEEELi64ENS_6half_tEfNS_4arch4Sm90ELb1ELb0ELb0ELb1ELb0ELb1ELb0ELb1ELb1ELb1ELb0ELb0EEENS1_21CollectiveEpilogueFwdINS6_IJSA_SC_SB_EEES9_SE_SG_Li384ELb1ELb1ELb0ELb0EEENS1_36VarlenDynamicPersistentTileSchedulerILi192ELi128ELi384ELi128ELb0ELb1ELb1ELb1ELb1ELb1EEEEEEEEEvNT_6ParamsE,@"STO_CUDA_ENTRY STV_DEFAULT"
_ZN7cutlass13device_kernelIN5flash11enable_sm90INS1_16FlashAttnFwdSm90INS1_25CollectiveMainloopFwdSm90ILi2EN4cute5tupleIJNS5_1CILi1EEES8_S8_EEENS6_IJNS7_ILi192EEENS7_ILi128EEENS7_ILi64EEEEEELi64ENS_6half_tEfNS_4arch4Sm90ELb1ELb0ELb0ELb1ELb0ELb1ELb0ELb1ELb1ELb1ELb0ELb0EEENS1_21CollectiveEpilogueFwdINS6_IJSA_SC_SB_EEES9_SE_SG_Li384ELb1ELb1ELb0ELb0EEENS1_36VarlenDynamicPersistentTileSchedulerILi192ELi128ELi384ELi128ELb0ELb1ELb1ELb1ELb1ELb1EEEEEEEEEvNT_6ParamsE:
        /* <DEDUP_REMOVED lines=23> */
.L_x_14883:
[----:B------:R-:W-:Y:S05]  /*0170*/  BSYNC B0 ;  /* 0x0000000000007941 */ /* 0x000fea0003800000 */
.L_x_14882:
        /* <DEDUP_REMOVED lines=40> */
.L_x_14884:
        /* <DEDUP_REMOVED lines=22> */
.L_x_14885:
        /* <DEDUP_REMOVED lines=18> */
.L_x_14886:
        /* <DEDUP_REMOVED lines=22> */
.L_x_14887:
        /* <DEDUP_REMOVED lines=22> */
.L_x_14888:
        /* <DEDUP_REMOVED lines=9> */
.L_x_14891:
        /* <DEDUP_REMOVED lines=29> */
[----:B------:R-:W-:Y:S01]  /*0ba0*/  IMAD.IADD R11, R12, 0x1, -R4 ;  /* 0x000000010c0b7824 */ /* 0x000fe200078e0a04 */
[-C--:B------:R-:W-:Y:S02]  /*0bb0*/  LEA.HI R4, R0, R12.reuse, RZ, 0x4 ;  /* 0x0000000c00047211 */ /* 0x080fe400078f20ff */
[----:B------:R-:W-:Y:S02]  /*0bc0*/  SHF.R.S32.HI R14, RZ, 0x7, R3 ;  /* 0x00000007ff0e7819 */ /* 0x000fe40000011403 */
[----:B------:R-:W-:Y:S02]  /*0bd0*/  SHF.R.S32.HI R7, RZ, 0x4, R4 ;  /* 0x00000004ff077819 */ /* 0x000fe40000011404 */
[----:B------:R-:W-:Y:S02]  /*0be0*/  SHF.R.S32.HI R6, RZ, 0x1f, R11 ;  /* 0x0000001fff067819 */ /* 0x000fe4000001140b */
[----:B------:R-:W-:Y:S02]  /*0bf0*/  LOP3.LUT R3, R4, 0x3fffff0, RZ, 0xc0, !PT ;  /* 0x03fffff004037812 */ /* 0x000fe400078ec0ff */
[----:B------:R-:W-:-:S02]  /*0c00*/  LEA.HI R5, R0, R12, RZ, 0x5 ;  /* 0x0000000c00057211 */ /* 0x000fc400078f28ff */
[----:B------:R-:W-:Y:S01]  /*0c10*/  LEA.HI R4, R4, R7, RZ, 0x1 ;  /* 0x0000000704047211 */ /* 0x000fe200078f08ff */
[----:B------:R-:W-:Y:S01]  /*0c20*/  IMAD.IADD R3, R12, 0x1, -R3 ;  /* 0x000000010c037824 */ /* 0x000fe200078e0a03 */
[----:B------:R-:W-:Y:S02]  /*0c30*/  LEA.HI R8, R6, R11, RZ, 0x2 ;  /* 0x0000000b06087211 */ /* 0x000fe400078f10ff */
[----:B------:R-:W-:Y:S02]  /*0c40*/  SHF.R.S32.HI R15, RZ, 0x5, R5 ;  /* 0x00000005ff0f7819 */ /* 0x000fe40000011405 */
[----:B------:R-:W-:Y:S02]  /*0c50*/  LOP3.LUT R4, R4, 0x1ffffffe, RZ, 0xc0, !PT ;  /* 0x1ffffffe04047812 */ /* 0x000fe400078ec0ff */
[--C-:B------:R-:W-:Y:S02]  /*0c60*/  SHF.R.S32.HI R9, RZ, 0x2, R8.reuse ;  /* 0x00000002ff097819 */ /* 0x100fe40000011408 */
[----:B------:R-:W-:Y:S01]  /*0c70*/  SHF.R.S32.HI R10, RZ, 0x1f, R8 ;  /* 0x0000001fff0a7819 */ /* 0x000fe20000011408 */
[----:B------:R-:W-:Y:S01]  /*0c80*/  IMAD.IADD R4, R7, 0x1, -R4 ;  /* 0x0000000107047824 */ /* 0x000fe200078e0a04 */
[----:B------:R-:W-:-:S02]  /*0c90*/  LEA R3, R15, R3, 0x4 ;  /* 0x000000030f037211 */ /* 0x000fc400078e20ff */
[----:B------:R-:W-:Y:S01]  /*0ca0*/  LEA.HI R10, R10, R9, RZ, 0x3 ;  /* 0x000000090a0a7211 */ /* 0x000fe200078f18ff */
[----:B------:R-:W-:Y:S01]  /*0cb0*/  IMAD.HI R5, R14, 0x55555556, RZ ;  /* 0x555555560e057827 */ /* 0x000fe200078e02ff */
[----:B------:R-:W-:Y:S02]  /*0cc0*/  LEA.HI R6, R6, R11, RZ, 0x5 ;  /* 0x0000000b06067211 */ /* 0x000fe400078f28ff */
[----:B------:R-:W-:Y:S01]  /*0cd0*/  LOP3.LUT R10, R10, 0xfffffff8, RZ, 0xc0, !PT ;  /* 0xfffffff80a0a7812 */ /* 0x000fe200078ec0ff */
[----:B------:R-:W-:Y:S01]  /*0ce0*/  IMAD R7, R3, 0x8, R4 ;  /* 0x0000000803077824 */ /* 0x000fe200078e0204 */
[CC--:B------:R-:W-:Y:S02]  /*0cf0*/  LEA.HI R3, R0.reuse, R12.reuse, RZ, 0x3 ;  /* 0x0000000c00037211 */ /* 0x0c0fe400078f18ff */
[----:B------:R-:W-:Y:S01]  /*0d00*/  LEA.HI R0, R0, R12, RZ, 0x2 ;  /* 0x0000000c00007211 */ /* 0x000fe200078f10ff */
[----:B------:R-:W-:Y:S01]  /*0d10*/  IMAD.IADD R9, R9, 0x1, -R10 ;  /* 0x0000000109097824 */ /* 0x000fe200078e0a0a */
[----:B------:R-:W-:-:S02]  /*0d20*/  SHF.R.S32.HI R6, RZ, 0x5, R6 ;  /* 0x00000005ff067819 */ /* 0x000fc40000011406 */
[----:B------:R-:W-:Y:S02]  /*0d30*/  LEA.HI R5, R5, R5, RZ, 0x1 ;  /* 0x0000000505057211 */ /* 0x000fe400078f08ff */
[--C-:B------:R-:W-:Y:S01]  /*0d40*/  SHF.R.S32.HI R19, RZ, 0x2, R0.reuse ;  /* 0x00000002ff137819 */ /* 0x100fe20000011400 */
[----:B------:R-:W-:Y:S01]  /*0d50*/  IMAD R6, R6, 0x10, R9 ;  /* 0x0000001006067824 */ /* 0x000fe200078e0209 */
[----:B------:R-:W-:Y:S01]  /*0d60*/  SHF.R.S32.HI R4, RZ, 0x1f, R0 ;  /* 0x0000001fff047819 */ /* 0x000fe20000011400 */
[----:B------:R-:W-:Y:S02]  /*0d70*/  IMAD R5, R5, -0x3, R14 ;  /* 0xfffffffd05057824 */ /* 0x000fe400078e020e */
[----:B------:R-:W-:Y:S01]  /*0d80*/  VIADD R9, R19, 0x60 ;  /* 0x0000006013097836 */ /* 0x000fe20000000000 */
[----:B------:R-:W-:Y:S01]  /*0d90*/  LOP3.LUT R0, R0, 0xfffffffc, RZ, 0xc0, !PT ;  /* 0xfffffffc00007812 */ /* 0x000fe200078ec0ff */
[----:B------:R-:W-:Y:S01]  /*0da0*/  IMAD R10, R5, 0x40, R6 ;  /* 0x00000040050a7824 */ /* 0x000fe200078e0206 */
[----:B------:R-:W-:-:S02]  /*0db0*/  LOP3.LUT R3, R3, 0xfffffff8, RZ, 0xc0, !PT ;  /* 0xfffffff803037812 */ /* 0x000fc400078ec0ff */
[----:B------:R-:W-:Y:S02]  /*0dc0*/  LEA.HI R4, R4, R19, RZ, 0x3 ;  /* 0x0000001304047211 */ /* 0x000fe400078f18ff */
[----:B------:R-:W-:Y:S01]  /*0dd0*/  SHF.R.S32.HI R5, RZ, 0x1f, R9 ;  /* 0x0000001fff057819 */ /* 0x000fe20000011409 */
[----:B------:R-:W-:Y:S01]  /*0de0*/  IMAD.IADD R6, R12, 0x1, -R0 ;  /* 0x000000010c067824 */ /* 0x000fe200078e0a00 */
[----:B------:R-:W-:Y:S01]  /*0df0*/  LOP3.LUT R4, R4, 0xfffffff8, RZ, 0xc0, !PT ;  /* 0xfffffff804047812 */ /* 0x000fe200078ec0ff */
[----:B------:R-:W-:Y:S01]  /*0e00*/  IMAD.IADD R3, R12, 0x1, -R3 ;  /* 0x000000010c037824 */ /* 0x000fe200078e0a03 */
[----:B------:R-:W-:Y:S02]  /*0e10*/  LEA.HI R5, R5, R9, RZ, 0x3 ;  /* 0x0000000905057211 */ /* 0x000fe400078f18ff */
[----:B------:R-:W-:Y:S01]  /*0e20*/  SHF.L.U32 R3, R9, 0x6, RZ ;  /* 0x0000000609037819 */ /* 0x000fe200000006ff */
[----:B------:R-:W-:Y:S01]  /*0e30*/  IMAD.IADD R4, R19, 0x1, -R4 ;  /* 0x0000000113047824 */ /* 0x000fe200078e0a04 */
[----:B------:R-:W-:Y:S01]  /*0e40*/  SHF.R.S32.HI R0, RZ, 0x1f, R19 ;  /* 0x0000001fff007819 */ /* 0x000fe20000011413 */
[C---:B------:R-:W-:Y:S01]  /*0e50*/  IMAD.SHL.U32 R16, R6.reuse, 0x8, RZ ;  /* 0x0000000806107824 */ /* 0x040fe200078e00ff */
[----:B------:R-:W-:Y:S01]  /*0e60*/  LEA.HI R0, R6, R6, RZ, 0x1 ;  /* 0x0000000606007211 */ /* 0x000fe200078f08ff */
[----:B------:R-:W-:Y:S01]  /*0e70*/  IMAD.SHL.U32 R5, R5, 0x40, RZ ;  /* 0x0000004005057824 */ /* 0x000fe200078e00ff */
[----:B------:R-:W-:Y:S01]  /*0e80*/  LOP3.LUT R3, R3, 0x1c0, RZ, 0xc0, !PT ;  /* 0x000001c003037812 */ /* 0x000fe200078ec0ff */
[----:B------:R-:W-:Y:S01]  /*0e90*/  STL [R1+0x58], R10 ;  /* 0x0000580a01007387 */ /* 0x000fe20000100800 */
[----:B------:R-:W-:-:S02]  /*0ea0*/  LOP3.LUT R0, R0, 0x1ffffffe, RZ, 0xc0, !PT ;  /* 0x1ffffffe00007812 */ /* 0x000fc400078ec0ff */
[----:B------:R-:W-:Y:S01]  /*0eb0*/  SHF.R.U32.HI R9, RZ, 0x3, R3 ;  /* 0x00000003ff097819 */ /* 0x000fe20000011603 */
[----:B------:R-:W-:Y:S01]  /*0ec0*/  STL [R1+0x50], RZ ;  /* 0x000050ff01007387 */ /* 0x000fe20000100800 */
[----:B------:R-:W-:Y:S02]  /*0ed0*/  LOP3.LUT R3, R3, 0x38, R16, 0xf8, !PT ;  /* 0x0000003803037812 */ /* 0x000fe400078ef810 */
[----:B------:R-:W-:Y:S01]  /*0ee0*/  LOP3.LUT R8, R8, 0x7ffffffc, RZ, 0xc0, !PT ;  /* 0x7ffffffc08087812 */ /* 0x000fe200078ec0ff */
[----:B------:R0:W-:Y:S01]  /*0ef0*/  STL [R1+0x38], R4 ;  /* 0x0000380401007387 */ /* 0x0001e20000100800 */
[----:B------:R-:W-:Y:S01]  /*0f00*/  IMAD.IADD R0, R6, 0x1, -R0 ;  /* 0x0000000106007824 */ /* 0x000fe200078e0a00 */
[----:B0-----:R-:W-:Y:S02]  /*0f10*/  LOP3.LUT R4, R5, 0xfffffe00, RZ, 0xc0, !PT ;  /* 0xfffffe0005047812 */ /* 0x001fe400078ec0ff */
[----:B------:R-:W-:Y:S02]  /*0f20*/  IMAD.IADD R5, R11, 0x1, -R8 ;  /* 0x000000010b057824 */ /* 0x000fe400078e0a08 */
[----:B------:R-:W-:Y:S01]  /*0f30*/  LOP3.LUT R3, R4, R3, R9, 0xf6, !PT ;  /* 0x0000000304037212 */ /* 0x000fe200078ef609 */
[----:B------:R0:W-:Y:S01]  /*0f40*/  STL [R1+0x3c], R4 ;  /* 0x00003c0401007387 */ /* 0x0001e20000100800 */
[----:B------:R-:W-:-:S02]  /*0f50*/  IMAD R0, R0, 0x8, R10 ;  /* 0x0000000800007824 */ /* 0x000fc400078e020a */
[----:B------:R-:W-:Y:S01]  /*0f60*/  LEA R3, R3, R2, 0x1 ;  /* 0x0000000203037211 */ /* 0x000fe200078e08ff */
[----:B------:R1:W-:Y:S01]  /*0f70*/  STL [R1+0x40], R5 ;  /* 0x0000400501007387 */ /* 0x0003e20000100800 */
[----:B0-----:R-:W-:-:S05]  /*0f80*/  IMAD.SHL.U32 R4, R7, 0x8, RZ ;  /* 0x0000000807047824 */ /* 0x001fca00078e00ff */
[----:B------:R1:W-:Y:S04]  /*0f90*/  STL [R1+0x5c], R4 ;  /* 0x00005c0401007387 */ /* 0x0003e80000100800 */
[----:B------:R1:W-:Y:S04]  /*0fa0*/  STL [R1+0x44], R0 ;  /* 0x0000440001007387 */ /* 0x0003e80000100800 */
[----:B------:R1:W-:Y:S01]  /*0fb0*/  STL [R1+0x54], R3 ;  /* 0x0000540301007387 */ /* 0x0003e20000100800 */
[----:B------:R-:W-:Y:S01]  /*0fc0*/  IMAD.SHL.U32 R152, R6, 0x4, RZ ;  /* 0x0000000406987824 */ /* 0x000fe200078e00ff */
[----:B------:R-:W-:Y:S01]  /*0fd0*/  CS2R R22, SRZ ;  /* 0x0000000000167805 */ /* 0x000fe2000001ff00 */
[----:B------:R-:W-:-:S02]  /*0fe0*/  IMAD.MOV.U32 R154, RZ, RZ, RZ ;  /* 0x000000ffff9a7224 */ /* 0x000fc400078e00ff */
[----:B------:R-:W-:Y:S02]  /*0ff0*/  IMAD.MOV.U32 R18, RZ, RZ, RZ ;  /* 0x000000ffff127224 */ /* 0x000fe400078e00ff */
[----:B------:R-:W-:Y:S01]  /*1000*/  VIADD R155, R152, 0x10 ;  /* 0x00000010989b7836 */ /* 0x000fe20000000000 */
[----:B-12---:R-:W-:-:S07]  /*1010*/  LOP3.LUT R156, R13, 0x1, RZ, 0xfc, !PT ;  /* 0x000000010d9c7812 */ /* 0x006fce00078efcff */
.L_x_15025:
[----:B0--3-5:R-:W0:Y:S02]  /*1020*/  LDC.64 R4, c[0x0][0xc88] ;  /* 0x00032200ff047b82 */ /* 0x029e240000000a00 */
[----:B0-----:R-:W-:-:S05]  /*1030*/  IMAD.WIDE R4, R31, 0x4, R4 ;  /* 0x000000041f047825 */ /* 0x001fca00078e0204 */
[----:B--2---:R-:W2:Y:S01]  /*1040*/  LDG.E R11, desc[UR40][R4.64] ;  /* 0x00000028040b7981 */ /* 0x004ea2000c1e1900 */
[----:B------:R-:W-:Y:S05]  /*1050*/  YIELD ;  /* 0x0000000000007946 */ /* 0x000fea0003800000 */
[----:B------:R-:W-:Y:S01]  /*1060*/  ULDC.64 UR4, c[0x0][0xa28] ;  /* 0x00028a0000047ab9 */ /* 0x000fe20000000a00 */
[----:B------:R-:W-:Y:S01]  /*1070*/  ULDC.64 UR8, c[0x0][0xa18] ;  /* 0x0002860000087ab9 */ /* 0x000fe20000000a00 */
[----:B------:R-:W-:Y:S01]  /*1080*/  ISETP.NE.U32.AND P1, PT, RZ, UR4, PT ;  /* 0x00000004ff007c0c */ /* 0x000fe2000bf25070 */
[----:B------:R-:W-:Y:S01]  /*1090*/  IMAD.MOV.U32 R3, RZ, RZ, RZ ;  /* 0x000000ffff037224 */ /* 0x000fe200078e00ff */
[----:B------:R-:W-:Y:S01]  /*10a0*/  ULDC.64 UR6, c[0x0][0xa08] ;  /* 0x0002820000067ab9 */ /* 0x000fe20000000a00 */
[----:B------:R-:W-:Y:S01]  /*10b0*/  IMAD.MOV.U32 R33, RZ, RZ, RZ ;  /* 0x000000ffff217224 */ /* 0x000fe200078e00ff */
[----:B------:R-:W-:-:S02]  /*10c0*/  ISETP.NE.AND.EX P1, PT, RZ, UR5, PT, P1 ;  /* 0x00000005ff007c0c */ /* 0x000fc4000bf25310 */
[----:B------:R-:W-:-:S04]  /*10d0*/  ISETP.NE.U32.AND P0, PT, RZ, UR6, PT ;  /* 0x00000006ff007c0c */ /* 0x000fc8000bf05070 */
[----:B------:R-:W-:Y:S02]  /*10e0*/  ISETP.NE.AND.EX P0, PT, RZ, UR7, PT, P0 ;  /* 0x00000007ff007c0c */ /* 0x000fe4000bf05300 */
[----:B--2---:R-:W-:Y:S01]  /*10f0*/  SHF.R.S32.HI R0, RZ, 0x1f, R11 ;  /* 0x0000001fff007819 */ /* 0x004fe2000001140b */
[----:B------:R-:W-:-:S04]  /*1100*/  IMAD.SHL.U32 R34, R11, 0x4, RZ ;  /* 0x000000040b227824 */ /* 0x000fc800078e00ff */
        /* <DEDUP_REMOVED lines=27> */
[----:B-1----:R-:W-:Y:S05]  /*12c0*/  @P2 BRA `(.L_x_14893) ;  /* 0x0000000000282947 */ /* 0x002fea0003800000 */
[----:B------:R-:W-:Y:S02]  /*12d0*/  ULDC.64 UR4, c[0x0][0xa00] ;  /* 0x0002800000047ab9 */ /* 0x000fe40000000a00 */
[----:B------:R-:W-:-:S04]  /*12e0*/  ISETP.NE.U32.AND P1, PT, RZ, UR4, PT ;  /* 0x00000004ff007c0c */ /* 0x000fc8000bf25070 */
[----:B------:R-:W-:-:S13]  /*12f0*/  ISETP.NE.AND.EX P1, PT, RZ, UR5, PT, P1 ;  /* 0x00000005ff007c0c */ /* 0x000fda000bf25310 */
[----:B------:R-:W-:Y:S05]  /*1300*/  @!P1 BRA `(.L_x_14893) ;  /* 0x0000000000189947 */ /* 0x000fea0003800000 */
[----:B------:R-:W1:Y:S02]  /*1310*/  LDC.64 R4, c[0x0][0xa00] ;  /* 0x00028000ff047b82 */ /* 0x000e640000000a00 */
[----:B-1----:R-:W-:-:S05]  /*1320*/  IMAD.WIDE R4, R31, 0x4, R4 ;  /* 0x000000041f047825 */ /* 0x002fca00078e0204 */
[----:B------:R-:W2:Y:S04]  /*1330*/  LDG.E R0, desc[UR40][R4.64] ;  /* 0x0000002804007981 */ /* 0x000ea8000c1e1900 */
[----:B0-----:R-:W2:Y:S02]  /*1340*/  LDG.E R7, desc[UR40][R4.64+0x4] ;  /* 0x0000042804077981 */ /* 0x001ea4000c1e1900 */
[----:B--2---:R-:W-:-:S05]  /*1350*/  IADD3 R10, -R0, R7, RZ ;  /* 0x00000007000a7210 */ /* 0x004fca0007ffe1ff */
[----:B------:R1:W-:Y:S02]  /*1360*/  STL [R1+0x20], R10 ;  /* 0x0000200a01007387 */ /* 0x0003e40000100800 */
.L_x_14893:
[----:B------:R-:W-:Y:S01]  /*1370*/  ULDC.64 UR4, c[0x0][0xa20] ;  /* 0x0002880000047ab9 */ /* 0x000fe20000000a00 */
[----:B------:R2:W-:Y:S01]  /*1380*/  STL [R1+0x4c], R30 ;  /* 0x00004c1e01007387 */ /* 0x0005e20000100800 */
[----:B------:R-:W-:-:S04]  /*1390*/  ISETP.NE.U32.AND P1, PT, RZ, UR4, PT ;  /* 0x00000004ff007c0c */ /* 0x000fc8000bf25070 */
[----:B------:R-:W-:-:S13]  /*13a0*/  ISETP.NE.AND.EX P1, PT, RZ, UR5, PT, P1 ;  /* 0x00000005ff007c0c */ /* 0x000fda000bf25310 */
[----:B--2---:R-:W-:Y:S05]  /*13b0*/  @!P1 BRA `(.L_x_14894) ;  /* 0x0000000000109947 */ /* 0x004fea0003800000 */
[----:B------:R-:W-:-:S04]  /*13c0*/  IADD3 R4, P0, R34, UR4, RZ ;  /* 0x0000000422047c10 */ /* 0x000fc8000ff1e0ff */
[----:B------:R-:W-:-:S05]  /*13d0*/  IADD3.X R5, R35, UR5, RZ, P0, !PT ;  /* 0x0000000523057c10 */ /* 0x000fca00087fe4ff */
[----:B------:R2:W5:Y:S01]  /*13e0*/  LDG.E R32, desc[UR40][R4.64] ;  /* 0x0000002804207981 */ /* 0x000562000c1e1900 */
[----:B------:R-:W-:Y:S05]  /*13f0*/  BRA `(.L_x_14895) ;  /* 0x0000000000107947 */ /* 0x000fea0003800000 */
.L_x_14894:
[----:B------:R-:W-:Y:S05]  /*1400*/  @!P0 BRA `(.L_x_14895) ;  /* 0x00000000000c8947 */ /* 0x000fea0003800000 */
[----:B------:R-:W2:Y:S04]  /*1410*/  LDG.E R5, desc[UR40][R8.64] ;  /* 0x0000002808057981 */ /* 0x000ea8000c1e1900 */
[----:B------:R-:W2:Y:S02]  /*1420*/  LDG.E R32, desc[UR40][R8.64+0x4] ;  /* 0x0000042808207981 */ /* 0x000ea4000c1e1900 */
[----:B--2---:R-:W-:-:S07]  /*1430*/  IMAD.IADD R32, R32, 0x1, -R5 ;  /* 0x0000000120207824 */ /* 0x004fce00078e0a05 */
.L_x_14895:
        /* <DEDUP_REMOVED lines=19> */
[----:B------:R0:W-:Y:S02]  /*1570*/  STL [R1+0x24], R12 ;  /* 0x0000240c01007387 */ /* 0x0001e40000100800 */
[----:B------:R-:W-:-:S04]  /*1580*/  IADD3 R27, -R8, RZ, RZ ;  /* 0x000000ff081b7210 */ /* 0x000fc80007ffe1ff */
        /* <DEDUP_REMOVED lines=9> */
[----:B------:R0:W-:Y:S03]  /*1620*/  STL [R1+0x2c], R6 ;  /* 0x00002c0601007387 */ /* 0x0001e60000100800 */
        /* <DEDUP_REMOVED lines=40> */
.L_x_14898:
[----:B------:R-:W-:Y:S05]  /*18b0*/  BSYNC B6 ;  /* 0x0000000000067941 */ /* 0x000fea0003800000 */
.L_x_14897:
        /* <DEDUP_REMOVED lines=20> */
.L_x_14900:
[----:B------:R-:W-:Y:S05]  /*1a00*/  BSYNC B6 ;  /* 0x0000000000067941 */ /* 0x000fea0003800000 */
.L_x_14899:
[----:B------:R-:W-:Y:S01]  /*1a10*/  ULDC.64 UR4, c[0x0][0x9f8] ;  /* 0x00027e0000047ab9 */ /* 0x000fe20000000a00 */
[----:B------:R-:W2:Y:S01]  /*1a20*/  LDL R37, [R1+0x38] ;  /* 0x0000380001257983 */ /* 0x000ea20000100800 */
[----:B------:R-:W-:Y:S01]  /*1a30*/  ISETP.NE.U32.AND P0, PT, RZ, UR4, PT ;  /* 0x00000004ff007c0c */ /* 0x000fe2000bf05070 */
[----:B------:R-:W0:Y:S01]  /*1a40*/  LDC.64 R4, c[0x0][0x300] ;  /* 0x0000c000ff047b82 */ /* 0x000e220000000a00 */
[----:B------:R-:W-:Y:S01]  /*1a50*/  IMAD.IADD R32, R33, 0x1, R32 ;  /* 0x0000000121207824 */ /* 0x000fe200078e0220 */
[----:B------:R-:W3:Y:S01]  /*1a60*/  LDL.LU R41, [R1] ;  /* 0x0000000001297983 */ /* 0x000ee20000300800 */
[----:B------:R-:W-:Y:S01]  /*1a70*/  ISETP.NE.AND.EX P0, PT, RZ, UR5, PT, P0 ;  /* 0x00000005ff007c0c */ /* 0x000fe2000bf05300 */
[----:B------:R-:W-:Y:S02]  /*1a80*/  ULDC.64 UR6, c[0x0][0xa08] ;  /* 0x0002820000067ab9 */ /* 0x000fe40000000a00 */
[----:B------:R-:W4:Y:S01]  /*1a90*/  LDL R36, [R1+0x3c] ;  /* 0x00003c0001247983 */ /* 0x000f220000100800 */
[----:B------:R-:W-:Y:S01]  /*1aa0*/  SHF.R.S32.HI R13, RZ, 0x1f, R30 ;  /* 0x0000001fff0d7819 */ /* 0x000fe2000001141e */
[----:B------:R-:W1:Y:S08]  /*1ab0*/  LDC R63, c[0x0][0x3f4] ;  /* 0x0000fd00ff3f7b82 */ /* 0x000e700000000800 */
[----:B------:R-:W-:Y:S01]  /*1ac0*/  @P0 IADD3 R6, P1, R34, UR4, RZ ;  /* 0x0000000422060c10 */ /* 0x000fe2000ff3e0ff */
[----:B------:R-:W1:Y:S01]  /*1ad0*/  S2R R40, SR_TID.X ;  /* 0x0000000000287919 */ /* 0x000e620000002100 */
[----:B------:R-:W-:Y:S01]  /*1ae0*/  SHF.R.S32.HI R17, RZ, 0x1f, R16 ;  /* 0x0000001fff117819 */ /* 0x000fe20000011410 */
[----:B------:R-:W1:Y:S01]  /*1af0*/  LDC.64 R68, c[0x0][0x408] ;  /* 0x00010200ff447b82 */ /* 0x000e620000000a00 */
[----:B------:R-:W-:Y:S01]  /*1b00*/  @P0 IADD3.X R7, R35, UR5, RZ, P1, !PT ;  /* 0x0000000523070c10 */ /* 0x000fe20008ffe4ff */
[----:B------:R-:W-:-:S04]  /*1b10*/  ULDC.64 UR4, c[0x0][0x308] ;  /* 0x0000c20000047ab9 */ /* 0x000fc80000000a00 */
[----:B------:R0:W4:Y:S01]  /*1b20*/  @P0 LDG.E R31, desc[UR40][R6.64] ;  /* 0x00000028061f0981 */ /* 0x000122000c1e1900 */
[----:B------:R-:W-:Y:S01]  /*1b30*/  SHF.R.S32.HI R35, RZ, 0x1f, R32 ;  /* 0x0000001fff237819 */ /* 0x000fe20000011420 */
[-C--:B0-----:R-:W-:Y:S01]  /*1b40*/  IMAD.WIDE.U32 R8, R32, R4.reuse, RZ ;  /* 0x0000000420087225 */ /* 0x081fe200078e00ff */
[----:B------:R-:W-:Y:S02]  /*1b50*/  ISETP.NE.U32.AND P0, PT, RZ, UR6, PT ;  /* 0x00000006ff007c0c */ /* 0x000fe4000bf05070 */
[----:B------:R-:W-:Y:S01]  /*1b60*/  SHF.R.S32.HI R38, RZ, 0x1f, R19 ;  /* 0x0000001fff267819 */ /* 0x000fe20000011413 */
[-C--:B------:R-:W-:Y:S01]  /*1b70*/  IMAD R0, R35, R4.reuse, RZ ;  /* 0x0000000423007224 */ /* 0x080fe200078e02ff */
[----:B------:R-:W-:Y:S01]  /*1b80*/  ISETP.NE.AND.EX P0, PT, RZ, UR7, PT, P0 ;  /* 0x00000007ff007c0c */ /* 0x000fe2000bf05300 */
[----:B------:R-:W-:Y:S01]  /*1b90*/  IMAD.WIDE.U32 R10, R19, R4, R16 ;  /* 0x00000004130a7225 */ /* 0x000fe200078e0010 */
[----:B------:R-:W-:Y:S02]  /*1ba0*/  SHF.R.S32.HI R153, RZ, 0x1f, R152 ;  /* 0x0000001fff997819 */ /* 0x000fe40000011498 */
[----:B------:R-:W-:Y:S01]  /*1bb0*/  SHF.L.U64.HI R74, R4, 0x7, R5 ;  /* 0x00000007044a7819 */ /* 0x000fe20000010205 */
[----:B------:R-:W-:-:S02]  /*1bc0*/  IMAD R3, R32, R5, R0 ;  /* 0x0000000520037224 */ /* 0x000fc400078e0200 */
[----:B------:R-:W-:Y:S02]  /*1bd0*/  IMAD.SHL.U32 R73, R4, 0x80, RZ ;  /* 0x0000008004497824 */ /* 0x000fe400078e00ff */
[----:B------:R-:W-:Y:S02]  /*1be0*/  IMAD.IADD R9, R9, 0x1, R3 ;  /* 0x0000000109097824 */ /* 0x000fe400078e0203 */
[----:B------:R-:W-:Y:S02]  /*1bf0*/  IMAD R3, R13, UR4, RZ ;  /* 0x000000040d037c24 */ /* 0x000fe4000f8e02ff */
[----:B------:R-:W-:-:S04]  /*1c00*/  IMAD.WIDE.U32 R6, R30, UR4, R8 ;  /* 0x000000041e067c25 */ /* 0x000fc8000f8e0008 */
[----:B------:R-:W-:Y:S01]  /*1c10*/  IMAD R3, R30, UR5, R3 ;  /* 0x000000051e037c24 */ /* 0x000fe2000f8e0203 */
[----:B------:R-:W-:Y:S01]  /*1c20*/  ULDC.64 UR4, c[0x0][0x310] ;  /* 0x0000c40000047ab9 */ /* 0x000fe20000000a00 */
[----:B-1----:R-:W-:Y:S01]  /*1c30*/  SHF.R.U32.HI R39, RZ, 0x7, R40 ;  /* 0x00000007ff277819 */ /* 0x002fe20000011628 */
[----:B------:R-:W-:-:S03]  /*1c40*/  IMAD.WIDE.U32 R20, R19, R68, R16 ;  /* 0x0000004413147225 */ /* 0x000fc600078e0010 */
[----:B------:R-:W-:Y:S01]  /*1c50*/  ISETP.NE.AND P6, PT, R39, 0x1, PT ;  /* 0x000000012700780c */ /* 0x000fe20003fc5270 */
[----:B------:R-:W-:Y:S02]  /*1c60*/  IMAD.IADD R7, R7, 0x1, R3 ;  /* 0x0000000107077824 */ /* 0x000fe400078e0203 */
[----:B------:R-:W-:Y:S02]  /*1c70*/  VIADD R40, R40, 0xffffff80 ;  /* 0xffffff8028287836 */ /* 0x000fe40000000000 */
[----:B------:R-:W-:Y:S02]  /*1c80*/  VIADD R66, R16, 0x20 ;  /* 0x0000002010427836 */ /* 0x000fe40000000000 */
[----:B------:R-:W-:Y:S01]  /*1c90*/  VIADD R64, R39, 0x8 ;  /* 0x0000000827407836 */ /* 0x000fe20000000000 */
[C---:B--2---:R-:W-:Y:S01]  /*1ca0*/  LOP3.LUT P1, RZ, R37.reuse, 0x4, RZ, 0xc0, !PT ;  /* 0x0000000425ff7812 */ /* 0x044fe2000782c0ff */
[----:B------:R-:W-:Y:S02]  /*1cb0*/  IMAD.SHL.U32 R70, R37, 0x40, RZ ;  /* 0x0000004025467824 */ /* 0x000fe400078e00ff */
[----:B------:R-:W-:Y:S01]  /*1cc0*/  VIADD R37, R19, 0x60 ;  /* 0x0000006013257836 */ /* 0x000fe20000000000 */
[----:B---3--:R-:W-:-:S02]  /*1cd0*/  LOP3.LUT R41, R41, 0xfffffffb, RZ, 0xc0, !PT ;  /* 0xfffffffb29297812 */ /* 0x008fc400078ec0ff */
[----:B------:R-:W-:Y:S02]  /*1ce0*/  LOP3.LUT R70, R70, 0x1c0, RZ, 0xc0, !PT ;  /* 0x000001c046467812 */ /* 0x000fe400078ec0ff */
[----:B------:R-:W-:Y:S02]  /*1cf0*/  SHF.R.S32.HI R65, RZ, 0x1f, R37 ;  /* 0x0000001fff417819 */ /* 0x000fe40000011425 */
[----:B------:R-:W-:Y:S02]  /*1d00*/  SHF.R.S32.HI R37, RZ, 0x1f, R40 ;  /* 0x0000001fff257819 */ /* 0x000fe40000011428 */
[----:B------:R-:W-:Y:S02]  /*1d10*/  SHF.R.U32.HI R67, RZ, 0x3, R70 ;  /* 0x00000003ff437819 */ /* 0x000fe40000011646 */
[----:B------:R-:W-:Y:S02]  /*1d20*/  @P1 LOP3.LUT R41, R41, 0x4, RZ, 0xfc, !PT ;  /* 0x0000000429291812 */ /* 0x000fe400078efcff */
[----:B------:R-:W-:-:S03]  /*1d30*/  LEA.HI R37, R37, R40, RZ, 0x5 ;  /* 0x0000002825257211 */ /* 0x000fc600078f28ff */
[----:B------:R0:W-:Y:S01]  /*1d40*/  STL [R1], R41 ;  /* 0x0000002901007387 */ /* 0x0001e20000100800 */
[----:B------:R-:W-:Y:S02]  /*1d50*/  SHF.R.S32.HI R37, RZ, 0x5, R37 ;  /* 0x00000005ff257819 */ /* 0x000fe40000011425 */
[----:B----4-:R-:W-:Y:S02]  /*1d60*/  SEL R57, R31, RZ, !P0 ;  /* 0x000000ff1f397207 */ /* 0x010fe40004000000 */
[----:B------:R-:W-:-:S03]  /*1d70*/  SHF.R.S32.HI R0, RZ, 0x1f, R31 ;  /* 0x0000001fff007819 */ /* 0x000fc6000001141f */
[----:B------:R-:W-:Y:S01]  /*1d80*/  IMAD.WIDE.U32 R8, R57, UR4, R6 ;  /* 0x0000000439087c25 */ /* 0x000fe2000f8e0006 */
[----:B------:R-:W-:Y:S01]  /*1d90*/  SEL R14, R0, RZ, !P0 ;  /* 0x000000ff000e7207 */ /* 0x000fe20004000000 */
[----:B------:R-:W1:Y:S01]  /*1da0*/  LDC.64 R6, c[0x0][0x3f8] ;  /* 0x0000fe00ff067b82 */ /* 0x000e620000000a00 */
[----:B------:R-:W-:-:S03]  /*1db0*/  IADD3 R77, P0, R8, R10, RZ ;  /* 0x0000000a084d7210 */ /* 0x000fc60007f1e0ff */
[----:B------:R-:W-:-:S04]  /*1dc0*/  IMAD R0, R14, UR4, RZ ;  /* 0x000000040e007c24 */ /* 0x000fc8000f8e02ff */
[----:B------:R-:W-:Y:S01]  /*1dd0*/  IMAD R3, R57, UR5, R0 ;  /* 0x0000000539037c24 */ /* 0x000fe2000f8e0200 */
[----:B------:R-:W-:Y:S05]  /*1de0*/  @!P6 WARPSYNC.ALL ;  /* 0x000000000000e948 */ /* 0x000fea0003800000 */
[----:B------:R-:W-:Y:S01]  /*1df0*/  ULDC.64 UR4, c[0x0][0x330] ;  /* 0x0000cc0000047ab9 */ /* 0x000fe20000000a00 */
[----:B------:R-:W-:Y:S01]  /*1e00*/  IMAD R0, R38, R4, RZ ;  /* 0x0000000426007224 */ /* 0x000fe200078e02ff */
[----:B------:R-:W-:Y:S01]  /*1e10*/  IADD3 R76, R9, R3, RZ ;  /* 0x00000003094c7210 */ /* 0x000fe20007ffe0ff */
[----:B------:R-:W-:Y:S02]  /*1e20*/  IMAD R13, R13, UR4, RZ ;  /* 0x000000040d0d7c24 */ /* 0x000fe4000f8e02ff */
[----:B------:R-:W-:-:S02]  /*1e30*/  IMAD R75, R19, R5, R0 ;  /* 0x00000005134b7224 */ /* 0x000fc400078e0200 */
[C---:B------:R-:W-:Y:S02]  /*1e40*/  IMAD R15, R30.reuse, UR5, R13 ;  /* 0x000000051e0f7c24 */ /* 0x040fe4000f8e020d */
[----:B------:R-:W-:Y:S01]  /*1e50*/  IMAD.WIDE.U32 R12, R30, UR4, R16 ;  /* 0x000000041e0c7c25 */ /* 0x000fe2000f8e0010 */
[----:B------:R-:W-:Y:S01]  /*1e60*/  IADD3.X R75, R76, R11, R75, P0, !PT ;  /* 0x0000000b4c4b7210 */ /* 0x000fe200007fe44b */
[----:B------:R-:W-:Y:S01]  /*1e70*/  ULDC.64 UR4, c[0x0][0x338] ;  /* 0x0000ce0000047ab9 */ /* 0x000fe20000000a00 */
[----:B------:R-:W-:Y:S01]  /*1e80*/  ISETP.GE.AND P0, PT, R16, R63, PT ;  /* 0x0000003f1000720c */ /* 0x000fe20003f06270 */
[----:B-1----:R-:W-:Y:S01]  /*1e90*/  IMAD R0, R38, R6, RZ ;  /* 0x0000000626007224 */ /* 0x002fe200078e02ff */
[C---:B------:R-:W-:Y:S01]  /*1ea0*/  SHF.L.U64.HI R72, R6.reuse, 0x7, R7 ;  /* 0x0000000706487819 */ /* 0x040fe20000010207 */
[----:B------:R-:W-:Y:S01]  /*1eb0*/  IMAD.IADD R13, R13, 0x1, R15 ;  /* 0x000000010d0d7824 */ /* 0x000fe200078e020f */
[----:B------:R-:W-:Y:S01]  /*1ec0*/  SHF.L.U32 R71, R6, 0x7, RZ ;  /* 0x0000000706477819 */ /* 0x000fe200000006ff */
[----:B------:R-:W-:-:S02]  /*1ed0*/  IMAD R15, R19, R7, R0 ;  /* 0x00000007130f7224 */ /* 0x000fc400078e0200 */
[----:B------:R-:W-:-:S04]  /*1ee0*/  IMAD.WIDE.U32 R10, R19, R6, R16 ;  /* 0x00000006130a7225 */ /* 0x000fc800078e0010 */
[----:B------:R-:W-:Y:S02]  /*1ef0*/  IMAD.IADD R11, R15, 0x1, R11 ;  /* 0x000000010f0b7824 */ /* 0x000fe400078e020b */
[----:B------:R-:W-:Y:S02]  /*1f00*/  IMAD R3, R14, UR4, RZ ;  /* 0x000000040e037c24 */ /* 0x000fe4000f8e02ff */
[----:B-----5:R-:W-:Y:S01]  /*1f10*/  IMAD.WIDE.U32 R52, R24, R6, R10 ;  /* 0x0000000618347225 */ /* 0x020fe200078e000a */
[----:B------:R-:W-:Y:S01]  /*1f20*/  @!P6 BAR.SYNC.DEFER_BLOCKING 0x9, 0x100 ;  /* 0x024400000000eb1d */ /* 0x000fe20000010000 */
[----:B------:R-:W-:Y:S02]  /*1f30*/  IADD3 R10, P1, R19, R32, RZ ;  /* 0x00000020130a7210 */ /* 0x000fe40007f3e0ff */
[----:B------:R-:W-:Y:S01]  /*1f40*/  IMAD R33, R57, UR5, R3 ;  /* 0x0000000539217c24 */ /* 0x000fe2000f8e0203 */
[----:B------:R-:W-:Y:S01]  /*1f50*/  SEL R3, R63, RZ, P0 ;  /* 0x000000ff3f037207 */ /* 0x000fe20000000000 */
[----:B------:R-:W-:-:S02]  /*1f60*/  IMAD R0, R38, R68, RZ ;  /* 0x0000004426007224 */ /* 0x000fc400078e02ff */
[----:B------:R-:W-:Y:S01]  /*1f70*/  IMAD.WIDE.U32 R56, R57, UR4, R12 ;  /* 0x0000000439387c25 */ /* 0x000fe2000f8e000c */
[----:B------:R-:W-:Y:S02]  /*1f80*/  ULDC UR4, c[0x0][0x2f4] ;  /* 0x0000bd0000047ab9 */ /* 0x000fe40000000800 */
[----:B------:R-:W-:Y:S01]  /*1f90*/  ISETP.GE.AND P2, PT, R66, UR4, PT ;  /* 0x0000000442007c0c */ /* 0x000fe2000bf46270 */
[----:B------:R-:W-:Y:S01]  /*1fa0*/  IMAD.X R11, R38, 0x1, R35, P1 ;  /* 0x00000001260b7824 */ /* 0x000fe200008e0623 */
[----:B------:R-:W-:Y:S01]  /*1fb0*/  ISETP.GE.AND P1, PT, R16, UR4, PT ;  /* 0x0000000410007c0c */ /* 0x000fe2000bf26270 */
[----:B------:R-:W-:-:S04]  /*1fc0*/  IMAD.WIDE.U32 R30, R19, R68, R152 ;  /* 0x00000044131e7225 */ /* 0x000fc800078e0098 */
[C---:B------:R-:W-:Y:S02]  /*1fd0*/  IMAD R13, R19.reuse, R69, R0 ;  /* 0x00000045130d7224 */ /* 0x040fe400078e0200 */
[----:B------:R-:W-:Y:S02]  /*1fe0*/  IMAD.IADD R3, R16, 0x1, R3 ;  /* 0x0000000110037824 */ /* 0x000fe400078e0203 */
[----:B------:R-:W-:Y:S02]  /*1ff0*/  VIADD R38, R19, 0x60 ;  /* 0x0000006013267836 */ /* 0x000fe40000000000 */
[----:B------:R-:W-:Y:S01]  /*2000*/  IMAD.IADD R31, R31, 0x1, R13 ;  /* 0x000000011f1f7824 */ /* 0x000fe200078e020d */
[----:B------:R-:W-:Y:S01]  /*2010*/  SHF.R.S32.HI R0, RZ, 0x1f, R3 ;  /* 0x0000001fff007819 */ /* 0x000fe20000011403 */
[----:B------:R-:W-:Y:S01]  /*2020*/  IMAD.IADD R21, R13, 0x1, R21 ;  /* 0x000000010d157824 */ /* 0x000fe200078e0215 */
[----:B------:R-:W-:Y:S01]  /*2030*/  SHF.R.S32.HI R13, RZ, 0x1f, R24 ;  /* 0x0000001fff0d7819 */ /* 0x000fe20000011418 */
[----:B------:R-:W-:Y:S01]  /*2040*/  IMAD.SHL.U32 R38, R38, 0x40, RZ ;  /* 0x0000004026267824 */ /* 0x000fe200078e00ff */
[----:B------:R-:W-:Y:S01]  /*2050*/  LEA.HI R3, R0, R3, RZ, 0x3 ;  /* 0x0000000300037211 */ /* 0x000fe200078f18ff */
[----:B------:R-:W-:-:S03]  /*2060*/  IMAD.WIDE.U32 R54, R19, R6, R152 ;  /* 0x0000000613367225 */ /* 0x000fc600078e0098 */
[----:B------:R-:W-:Y:S01]  /*2070*/  LOP3.LUT R38, R38, 0x1c0, RZ, 0xc0, !PT ;  /* 0x000001c026267812 */ /* 0x000fe200078ec0ff */
[----:B------:R-:W-:Y:S02]  /*2080*/  IMAD R0, R13, R6, RZ ;  /* 0x000000060d007224 */ /* 0x000fe400078e02ff */
[----:B------:R-:W-:Y:S01]  /*2090*/  IMAD.IADD R55, R55, 0x1, R15 ;  /* 0x0000000137377824 */ /* 0x000fe200078e020f */
[----:B------:R-:W-:Y:S01]  /*20a0*/  LOP3.LUT R4, R38, 0x38, R3, 0xf8, !PT ;  /* 0x0000003826047812 */ /* 0x000fe200078ef803 */
[----:B------:R-:W-:Y:S01]  /*20b0*/  IMAD R5, R24, R7, R0 ;  /* 0x0000000718057224 */ /* 0x000fe200078e0200 */
[----:B------:R-:W-:Y:S01]  /*20c0*/  LOP3.LUT R0, R70, 0x18, R16, 0xf8, !PT ;  /* 0x0000001846007812 */ /* 0x000fe200078ef810 */
[----:B------:R-:W-:Y:S01]  /*20d0*/  VIADD R38, R19, 0x60 ;  /* 0x0000006013267836 */ /* 0x000fe20000000000 */
[----:B------:R-:W-:Y:S01]  /*20e0*/  LOP3.LUT R7, R3, 0xfffffff8, RZ, 0xc0, !PT ;  /* 0xfffffff803077812 */ /* 0x000fe200078ec0ff */
[----:B------:R-:W-:Y:S01]  /*20f0*/  IMAD R13, R13, R68, RZ ;  /* 0x000000440d0d7224 */ /* 0x000fe200078e02ff */
[----:B------:R-:W-:Y:S01]  /*2100*/  LOP3.LUT R0, R0, R67, RZ, 0x3c, !PT ;  /* 0x0000004300007212 */ /* 0x000fe200078e3cff */
[----:B------:R-:W-:-:S02]  /*2110*/  IMAD.SHL.U32 R38, R38, 0x40, RZ ;  /* 0x0000004026267824 */ /* 0x000fc400078e00ff */
[----:B------:R-:W-:Y:S01]  /*2120*/  IMAD.WIDE.U32 R54, R24, R6, R54 ;  /* 0x0000000618367225 */ /* 0x000fe200078e0036 */
[--C-:B------:R-:W-:Y:S02]  /*2130*/  SHF.R.S32.HI R6, RZ, 0x3, R3.reuse ;  /* 0x00000003ff067819 */ /* 0x100fe40000011403 */
[----:B------:R-:W-:Y:S01]  /*2140*/  LOP3.LUT R38, R38, 0x1c0, RZ, 0xc0, !PT ;  /* 0x000001c026267812 */ /* 0x000fe200078ec0ff */
[----:B------:R-:W-:Y:S01]  /*2150*/  IMAD R62, R37, 0x200, R0 ;  /* 0x00000200253e7824 */ /* 0x000fe200078e0200 */
[----:B------:R-:W-:Y:S01]  /*2160*/  LOP3.LUT R0, R70, 0x38, R3, 0xf8, !PT ;  /* 0x0000003846007812 */ /* 0x000fe200078ef803 */
[C---:B------:R-:W-:Y:S01]  /*2170*/  IMAD R13, R24.reuse, R69, R13 ;  /* 0x00000045180d7224 */ /* 0x040fe200078e020d */
[----:B------:R-:W-:Y:S01]  /*2180*/  SHF.R.U32.HI R38, RZ, 0x3, R38 ;  /* 0x00000003ff267819 */ /* 0x000fe20000011626 */
[----:B------:R-:W-:Y:S01]  /*2190*/  IMAD.WIDE.U32 R30, R24, R68, R30 ;  /* 0x00000044181e7225 */ /* 0x000fe200078e001e */
[----:B------:R-:W-:Y:S02]  /*21a0*/  LOP3.LUT R0, R0, R67, RZ, 0x3c, !PT ;  /* 0x0000004300007212 */ /* 0x000fe400078e3cff */
[----:B------:R-:W-:Y:S01]  /*21b0*/  LOP3.LUT R12, R4, R38, RZ, 0x3c, !PT ;  /* 0x00000026040c7212 */ /* 0x000fe200078e3cff */
[----:B------:R-:W-:Y:S01]  /*21c0*/  IMAD.WIDE.U32 R20, R24, R68, R20 ;  /* 0x0000004418147225 */ /* 0x000fe200078e0014 */
[----:B------:R-:W-:-:S02]  /*21d0*/  SHF.L.U64.HI R69, R68, 0x7, R69 ;  /* 0x0000000744457819 */ /* 0x000fc40000010245 */
[----:B------:R-:W-:Y:S01]  /*21e0*/  IADD3 R61, R55, R5, RZ ;  /* 0x00000005373d7210 */ /* 0x000fe20007ffe0ff */
[----:B------:R-:W-:Y:S01]  /*21f0*/  IMAD.IADD R60, R5, 0x1, R53 ;  /* 0x00000001053c7824 */ /* 0x000fe200078e0235 */
[----:B------:R-:W-:Y:S01]  /*2200*/  SHF.R.S32.HI R5, RZ, 0x1f, R7 ;  /* 0x0000001fff057819 */ /* 0x000fe20000011407 */
[----:B------:R-:W-:Y:S01]  /*2210*/  IMAD R4, R37, 0x200, R0 ;  /* 0x0000020025047824 */ /* 0x000fe200078e0200 */
[----:B------:R-:W-:Y:S01]  /*2220*/  IADD3 R3, R36, R12, RZ ;  /* 0x0000000c24037210 */ /* 0x000fe20007ffe0ff */
[----:B------:R-:W-:Y:S02]  /*2230*/  IMAD.SHL.U32 R68, R68, 0x80, RZ ;  /* 0x0000008044447824 */ /* 0x000fe400078e00ff */
[----:B------:R-:W-:Y:S02]  /*2240*/  IMAD.SHL.U32 R63, R63, 0x2, RZ ;  /* 0x000000023f3f7824 */ /* 0x000fe400078e00ff */
[----:B------:R-:W-:Y:S02]  /*2250*/  IMAD.IADD R59, R31, 0x1, R13 ;  /* 0x000000011f3b7824 */ /* 0x000fe400078e020d */
[----:B------:R-:W-:-:S02]  /*2260*/  IMAD.IADD R58, R13, 0x1, R21 ;  /* 0x000000010d3a7824 */ /* 0x000fc400078e0215 */
[----:B0-----:R-:W-:-:S07]  /*2270*/  IMAD.IADD R0, R57, 0x1, R33 ;  /* 0x0000000139007824 */ /* 0x001fce00078e0221 */
.L_x_14950:
[----:B------:R-:W2:Y:S01]  /*2280*/  LDL R35, [R1+0x38] ;  /* 0x0000380001237983 */ /* 0x000ea20000100800 */
[----:B------:R-:W0:Y:S03]  /*2290*/  LDC.64 R86, c[0x0][0x300] ;  /* 0x0000c000ff567b82 */ /* 0x000e260000000a00 */
        /* <DEDUP_REMOVED lines=9> */
[----:B------:R-:W4:Y:S01]  /*2330*/  LDC R88, c[0x0][0x3f4] ;  /* 0x0000fd00ff587b82 */ /* 0x000f220000000800 */
[----:B------:R-:W-:Y:S02]  /*2340*/  IMAD.MOV.U32 R84, RZ, RZ, R14 ;  /* 0x000000ffff547224 */ /* 0x000fe400078e000e */
[----:B------:R-:W-:Y:S02]  /*2350*/  IMAD.IADD R85, R15, 0x1, R85 ;  /* 0x000000010f557824 */ /* 0x000fe400078e0255 */
[----:B0-----:R-:W-:Y:S02]  /*2360*/  IMAD R26, R87, 0x60, RZ ;  /* 0x00000060571a7824 */ /* 0x001fe400078e02ff */
[----:B------:R-:W-:-:S04]  /*2370*/  IMAD.WIDE.U32 R12, R86, 0x60, R84 ;  /* 0x00000060560c7825 */ /* 0x000fc800078e0054 */
[----:B------:R-:W-:Y:S01]  /*2380*/  IMAD R82, R22, 0x2000, R62 ;  /* 0x0000200016527824 */ /* 0x000fe200078e023e */
[C---:B------:R-:W-:Y:S02]  /*2390*/  IADD3 R15, P4, R77.reuse, R12, RZ ;  /* 0x0000000c4d0f7210 */ /* 0x040fe40007f9e0ff */
[----:B------:R-:W-:Y:S02]  /*23a0*/  IADD3 R12, P3, R77, R14, RZ ;  /* 0x0000000e4d0c7210 */ /* 0x000fe40007f7e0ff */
[----:B------:R-:W-:Y:S01]  /*23b0*/  IADD3.X R14, R75, R13, R26, P4, !PT ;  /* 0x0000000d4b0e7210 */ /* 0x000fe200027fe41a */
[----:B------:R-:W-:Y:S01]  /*23c0*/  IMAD.MOV.U32 R26, RZ, RZ, R32 ;  /* 0x000000ffff1a7224 */ /* 0x000fe200078e0020 */
[-C--:B-1----:R-:W-:Y:S01]  /*23d0*/  LEA R36, P4, R15, R80.reuse, 0x1 ;  /* 0x000000500f247211 */ /* 0x082fe200078808ff */
[----:B------:R-:W-:Y:S01]  /*23e0*/  IMAD.X R13, R85, 0x1, R75, P3 ;  /* 0x00000001550d7824 */ /* 0x000fe200018e064b */
[----:B------:R-:W-:Y:S02]  /*23f0*/  LEA R38, P3, R12, R80, 0x1 ;  /* 0x000000500c267211 */ /* 0x000fe400078608ff */
[----:B------:R-:W-:-:S02]  /*2400*/  LEA.HI.X R37, R15, R81, R14, 0x1, P4 ;  /* 0x000000510f257211 */ /* 0x000fc400020f0c0e */
[----:B------:R-:W-:Y:S02]  /*2410*/  ISETP.GT.AND P4, PT, R32, R27, PT ;  /* 0x0000001b2000720c */ /* 0x000fe40003f84270 */
[----:B------:R-:W-:Y:S01]  /*2420*/  LEA.HI.X R39, R12, R81, R13, 0x1, P3 ;  /* 0x000000510c277211 */ /* 0x000fe200018f0c0d */
[----:B------:R-:W-:Y:S01]  /*2430*/  VIADD R12, R82, 0x20 ;  /* 0x00000020520c7836 */ /* 0x000fe20000000000 */
[----:B----4-:R-:W-:Y:S02]  /*2440*/  ISETP.GE.AND P3, PT, R88, 0x1, PT ;  /* 0x000000015800780c */ /* 0x010fe40003f66270 */
[----:B--2---:R-:W-:Y:S02]  /*2450*/  LOP3.LUT P5, RZ, R35, 0x4, RZ, 0xc0, !PT ;  /* 0x0000000423ff7812 */ /* 0x004fe400078ac0ff */
[----:B---3--:R-:W-:-:S05]  /*2460*/  LOP3.LUT R34, R34, 0xfffffffd, RZ, 0xc0, !PT ;  /* 0xfffffffd22227812 */ /* 0x008fca00078ec0ff */
[----:B------:R-:W-:-:S05]  /*2470*/  @P4 LOP3.LUT R34, R34, 0x2, RZ, 0xfc, !PT ;  /* 0x0000000222224812 */ /* 0x000fca00078efcff */
[----:B------:R0:W-:Y:S01]  /*2480*/  STL [R1], R34 ;  /* 0x0000002201007387 */ /* 0x0001e20000100800 */
[C---:B------:R-:W-:Y:S01]  /*2490*/  @P5 VIADD R12, R82.reuse, 0xffffffe0 ;  /* 0xffffffe0520c5836 */ /* 0x040fe20000000000 */
[----:B------:R-:W-:-:S03]  /*24a0*/  LEA R82, R82, R25, 0x1 ;  /* 0x0000001952527211 */ /* 0x000fc600078e08ff */
        /* <DEDUP_REMOVED lines=46> */
.L_x_14905:
[----:B------:R-:W-:Y:S05]  /*2790*/  BSYNC B1 ;  /* 0x0000000000017941 */ /* 0x000fea0003800000 */
.L_x_14904:
[----:B0-----:R-:W-:Y:S01]  /*27a0*/  VIADD R12, R19, 0x60 ;  /* 0x00000060130c7836 */ /* 0x001fe20000000000 */
[----:B------:R-:W-:Y:S01]  /*27b0*/  BSSY B1, `(.L_x_14906) ;  /* 0x0000021000017945 */ /* 0x000fe20003800000 */
[----:B-----5:R-:W-:Y:S01]  /*27c0*/  IMAD.MOV.U32 R86, RZ, RZ, R48 ;  /* 0x000000ffff567224 */ /* 0x020fe200078e0030 */
[----:B------:R-:W-:Y:S02]  /*27d0*/  MOV R87, R49 ;  /* 0x0000003100577202 */ /* 0x000fe40000000f00 */
        /* <DEDUP_REMOVED lines=30> */
.L_x_14907:
[----:B------:R-:W-:Y:S05]  /*29c0*/  BSYNC B1 ;  /* 0x0000000000017941 */ /* 0x000fea0003800000 */
.L_x_14906:
[----:B0-----:R-:W-:Y:S01]  /*29d0*/  IMAD.MOV.U32 R12, RZ, RZ, R80 ;  /* 0x000000ffff0c7224 */ /* 0x001fe200078e0050 */
[----:B------:R-:W-:Y:S01]  /*29e0*/  PRMT R87, R87, 0x5410, R86 ;  /* 0x0000541057577816 */ /* 0x000fe20000000056 */
[----:B------:R-:W-:Y:S01]  /*29f0*/  IMAD.MOV.U32 R13, RZ, RZ, R81 ;  /* 0x000000ffff0d7224 */ /* 0x000fe200078e0051 */
[----:B------:R-:W-:Y:S01]  /*2a00*/  ISETP.NE.AND P3, PT, R156, 0x3, PT ;  /* 0x000000039c00780c */ /* 0x000fe20003f65270 */
[----:B------:R-:W-:Y:S01]  /*2a10*/  IMAD.MOV.U32 R14, RZ, RZ, R84 ;  /* 0x000000ffff0e7224 */ /* 0x000fe200078e0054 */
        /* <DEDUP_REMOVED lines=22> */
.L_x_14908:
[----:B------:R-:W-:Y:S01]  /*2b80*/  IMAD R78, R22, 0x8, R2 ;  /* 0x00000008164e7824 */ /* 0x000fe200078e0202 */
[----:B------:R-:W-:Y:S01]  /*2b90*/  SHF.L.U32 R90, R154, 0x1f, RZ ;  /* 0x0000001f9a5a7819 */ /* 0x000fe200000006ff */
[----:B------:R-:W-:Y:S03]  /*2ba0*/  BSSY B1, `(.L_x_14909) ;  /* 0x0000003000017945 */ /* 0x000fe60003800000 */
[----:B------:R-:W0:Y:S02]  /*2bb0*/  SYNCS.PHASECHK.TRANS64.TRYWAIT P6, [R78+URZ+0x16890], R90 ;  /* 0x0168905a4e0075a7 */ /* 0x000e2400080c017f */
[----:B0-----:R-:W-:Y:S05]  /*2bc0*/  @!P6 BRA `(.L_x_14910) ;  /* 0x000001500094e947 */ /* 0x001fea0003800000 */
.L_x_15168:
[----:B------:R-:W-:Y:S05]  /*2bd0*/  BSYNC B1 ;  /* 0x0000000000017941 */ /* 0x000fea0003800000 */
.L_x_14909:
        /* <DEDUP_REMOVED lines=25> */
[----:B------:R-:W-:Y:S01]  /*2d70*/  FMUL.FTZ R100, R81, R96 ;  /* 0x0000006051647220 */ /* 0x000fe20000410000 */
[----:B------:R-:W-:Y:S01]  /*2d80*/  FFMA.FTZ R93, R14, R84, R85 ;  /* 0x000000540e5d7223 */ /* 0x000fe20000010055 */
[C---:B------:R-:W-:Y:S01]  /*2d90*/  FMUL.FTZ R96, R15.reuse, R96 ;  /* 0x000000600f607220 */ /* 0x040fe20000410000 */
[--C-:B------:R-:W-:Y:S02]  /*2da0*/  HADD2.F32 R84, -RZ, R99.reuse.H0_H0 ;  /* 0x20000063ff547230 */ /* 0x100fe40000004100 */
[-C--:B------:R-:W-:Y:S01]  /*2db0*/  FFMA.FTZ R100, R15, R94.reuse, -R100 ;  /* 0x0000005e0f647223 */ /* 0x080fe20000010864 */
[----:B------:R-:W-:Y:S02]  /*2dc0*/  HADD2.F32 R85, -RZ, R99.H1_H1 ;  /* 0x30000063ff557230 */ /* 0x000fe40000004100 */
[----:B------:R-:W-:Y:S01]  /*2dd0*/  FFMA.FTZ R97, R81, R94, R96 ;  /* 0x0000005e51617223 */ /* 0x000fe20000010060 */
[----:B------:R-:W-:Y:S02]  /*2de0*/  HADD2.F32 R14, -RZ, R80.H1_H1 ;  /* 0x30000050ff0e7230 */ /* 0x000fe40000004100 */
[----:B------:R-:W-:Y:S01]  /*2df0*/  FMUL.FTZ R89, R13, R84 ;  /* 0x000000540d597220 */ /* 0x000fe20000410000 */
[----:B------:R-:W-:-:S02]  /*2e00*/  HADD2.F32 R12, -RZ, R12.H0_H0 ;  /* 0x2000000cff0c7230 */ /* 0x000fc40000004100 */
[----:B------:R-:W-:Y:S02]  /*2e10*/  HADD2.F32 R80, -RZ, R80.H0_H0 ;  /* 0x20000050ff507230 */ /* 0x000fe40000004100 */
        /* <DEDUP_REMOVED lines=13> */
.L_x_14916:
[----:B------:R-:W-:Y:S05]  /*2ef0*/  BSYNC B3 ;  /* 0x0000000000037941 */ /* 0x000fea0003800000 */
.L_x_14915:
[----:B--2---:R1:W-:Y:S02]  /*2f00*/  STG.E.128 desc[UR40][R38.64], R12 ;  /* 0x0000000c26007986 */ /* 0x0043e4000c101d28 */
.L_x_14914:
[----:B------:R-:W-:Y:S05]  /*2f10*/  BSYNC B2 ;  /* 0x0000000000027941 */ /* 0x000fea0003800000 */
.L_x_14913:
        /* <DEDUP_REMOVED lines=46> */
.L_x_14918:
[----:B------:R-:W-:Y:S05]  /*3200*/  BSYNC B2 ;  /* 0x0000000000027941 */ /* 0x000fea0003800000 */
.L_x_14917:
[----:B--2---:R2:W-:Y:S02]  /*3210*/  STG.E.128 desc[UR40][R38.64+0x40], R12 ;  /* 0x0000400c26007986 */ /* 0x0045e4000c101d28 */
.L_x_14912:
[----:B------:R-:W-:Y:S05]  /*3220*/  BSYNC B1 ;  /* 0x0000000000017941 */ /* 0x000fea0003800000 */
.L_x_14911:
        /* <DEDUP_REMOVED lines=48> */
.L_x_14923:
[----:B------:R-:W-:Y:S05]  /*3530*/  BSYNC B2 ;  /* 0x0000000000027941 */ /* 0x000fea0003800000 */
.L_x_14922:
[----:B--2---:R3:W-:Y:S02]  /*3540*/  STG.E.128 desc[UR40][R36.64], R12 ;  /* 0x0000000c24007986 */ /* 0x0047e4000c101d28 */
.L_x_14921:
[----:B------:R-:W-:Y:S05]  /*3550*/  BSYNC B1 ;  /* 0x0000000000017941 */ /* 0x000fea0003800000 */
.L_x_14920:
        /* <DEDUP_REMOVED lines=46> */
.L_x_14925:
[----:B------:R-:W-:Y:S05]  /*3840*/  BSYNC B1 ;  /* 0x0000000000017941 */ /* 0x000fea0003800000 */
.L_x_14924:
[----:B--2---:R1:W-:Y:S01]  /*3850*/  STG.E.128 desc[UR40][R36.64+0x40], R12 ;  /* 0x0000400c24007986 */ /* 0x0043e2000c101d28 */
[----:B------:R-:W-:Y:S05]  /*3860*/  BRA `(.L_x_14919) ;  /* 0x0000001400e07947 */ /* 0x000fea0003800000 */
.L_x_14903:
        /* <DEDUP_REMOVED lines=48> */
.L_x_14927:
[----:B------:R-:W-:Y:S05]  /*3b70*/  BSYNC B1 ;  /* 0x0000000000017941 */ /* 0x000fea0003800000 */
.L_x_14926:
        /* <DEDUP_REMOVED lines=31> */
.L_x_14928:
[----:B------:R-:W-:Y:S01]  /*3d70*/  IMAD R78, R22, 0x8, R2 ;  /* 0x00000008164e7824 */ /* 0x000fe200078e0202 */
[----:B------:R-:W-:Y:S01]  /*3d80*/  SHF.L.U32 R90, R154, 0x1f, RZ ;  /* 0x0000001f9a5a7819 */ /* 0x000fe200000006ff */
[----:B------:R-:W0:Y:S01]  /*3d90*/  LDC R94, c[0x0][0x2f4] ;  /* 0x0000bd00ff5e7b82 */ /* 0x000e220000000800 */
[----:B------:R-:W-:Y:S02]  /*3da0*/  BSSY B1, `(.L_x_14929) ;  /* 0x0000004000017945 */ /* 0x000fe40003800000 */
[----:B------:R-:W1:Y:S01]  /*3db0*/  SYNCS.PHASECHK.TRANS64.TRYWAIT P5, [R78+URZ+0x16890], R90 ;  /* 0x0168905a4e0075a7 */ /* 0x000e6200080a017f */
[----:B0-----:R-:W-:Y:S01]  /*3dc0*/  IMAD.IADD R96, R94, 0x1, -R63 ;  /* 0x000000015e607824 */ /* 0x001fe200078e0a3f */
[----:B-1----:R-:W-:Y:S06]  /*3dd0*/  @!P5 BRA `(.L_x_14930) ;  /* 0x000001400024d947 */ /* 0x002fec0003800000 */
.L_x_15169:
[----:B------:R-:W-:Y:S05]  /*3de0*/  BSYNC B1 ;  /* 0x0000000000017941 */ /* 0x000fea0003800000 */
.L_x_14929:
        /* <DEDUP_REMOVED lines=10> */
[----:B------:R-:W-:-:S04]  /*3e90*/  SEL R44, R63, R96, !P0 ;  /* 0x000000603f2c7207 */ /* 0x000fc80004000000 */
[----:B------:R-:W-:-:S04]  /*3ea0*/  IADD3 R95, R95, R89, RZ ;  /* 0x000000595f5f7210 */ /* 0x000fc80007ffe0ff */
        /* <DEDUP_REMOVED lines=8> */
[----:B------:R-:W-:Y:S01]  /*3f30*/  SHF.R.S32.HI R46, RZ, 0x5, R46 ;  /* 0x00000005ff2e7819 */ /* 0x000fe2000001142e */
[----:B------:R-:W-:-:S03]  /*3f40*/  IMAD R45, R22, 0x2000, R4 ;  /* 0x00002000162d7824 */ /* 0x000fc600078e0204 */
[----:B------:R-:W-:Y:S01]  /*3f50*/  LOP3.LUT R44, R70, 0x38, R97, 0xf8, !PT ;  /* 0x00000038462c7812 */ /* 0x000fe200078ef861 */
[----:B------:R-:W-:-:S03]  /*3f60*/  IMAD R45, R45, 0x2, R2 ;  /* 0x000000022d2d7824 */ /* 0x000fc600078e0202 */
[----:B------:R-:W-:-:S05]  /*3f70*/  LOP3.LUT R44, R44, R67, RZ, 0x3c, !PT ;  /* 0x000000432c2c7212 */ /* 0x000fca00078e3cff */
[----:B------:R-:W-:-:S04]  /*3f80*/  IMAD R47, R46, 0x200, R44 ;  /* 0x000002002e2f7824 */ /* 0x000fc800078e022c */
[----:B------:R-:W-:-:S04]  /*3f90*/  IMAD R47, R22, 0x2000, R47 ;  /* 0x00002000162f7824 */ /* 0x000fc800078e022f */
[----:B------:R-:W-:Y:S02]  /*3fa0*/  IMAD R48, R47, 0x2, R2 ;  /* 0x000000022f307824 */ /* 0x000fe400078e0202 */
        /* <DEDUP_REMOVED lines=12> */
[----:B------:R-:W-:Y:S01]  /*4070*/  FMUL.FTZ R49, R110, R109 ;  /* 0x0000006d6e317220 */ /* 0x000fe20000410000 */
[----:B------:R-:W-:Y:S01]  /*4080*/  SHF.R.U32.HI R32, RZ, 0x10, R15 ;  /* 0x00000010ff207819 */ /* 0x000fe2000001160f */
[----:B------:R-:W-:Y:S01]  /*4090*/  HADD2.F32 R33, -RZ, R33.H0_H0 ;  /* 0x20000021ff217230 */ /* 0x000fe20000004100 */
[----:B------:R-:W-:-:S02]  /*40a0*/  SHF.R.U64 R15, R34, 0x10, R35 ;  /* 0x00000010220f7819 */ /* 0x000fc40000001223 */
[----:B------:R-:W-:Y:S01]  /*40b0*/  SHF.R.U32.HI R34, RZ, 0x10, R35 ;  /* 0x00000010ff227819 */ /* 0x000fe20000011623 */
[----:B------:R-:W-:Y:S02]  /*40c0*/  HADD2.F32 R35, -RZ, R104.H0_H0 ;  /* 0x20000068ff237230 */ /* 0x000fe40000004100 */
[----:B------:R-:W-:Y:S01]  /*40d0*/  FMUL.FTZ R112, R106, R33 ;  /* 0x000000216a707220 */ /* 0x000fe20000410000 */
[--C-:B-1----:R-:W-:Y:S02]  /*40e0*/  HADD2.F32 R104, -RZ, R45.reuse.H0_H0 ;  /* 0x2000002dff687230 */ /* 0x102fe40000004100 */
[----:B------:R-:W-:Y:S02]  /*40f0*/  HADD2.F32 R45, -RZ, R45.H1_H1 ;  /* 0x3000002dff2d7230 */ /* 0x000fe40000004100 */
[----:B------:R-:W-:Y:S02]  /*4100*/  HADD2.F32 R34, -RZ, R34.H0_H0 ;  /* 0x20000022ff227230 */ /* 0x000fe40000004100 */
[C---:B------:R-:W-:Y:S01]  /*4110*/  FMUL.FTZ R109, R104.reuse, R109 ;  /* 0x0000006d686d7220 */ /* 0x040fe20000410000 */
[C---:B------:R-:W-:Y:S01]  /*4120*/  FMUL.FTZ R111, R45.reuse, R33 ;  /* 0x000000212d6f7220 */ /* 0x040fe20000410000 */
[----:B------:R-:W-:Y:S01]  /*4130*/  FFMA.FTZ R33, R104, R35, -R49 ;  /* 0x0000002368217223 */ /* 0x000fe20000010831 */
[----:B------:R-:W-:Y:S01]  /*4140*/  FFMA.FTZ R104, R45, R103, -R112 ;  /* 0x000000672d687223 */ /* 0x000fe20000010870 */
[----:B------:R-:W-:-:S02]  /*4150*/  HADD2.F32 R112, -RZ, R108.H0_H0 ;  /* 0x2000006cff707230 */ /* 0x000fc40000004100 */
[----:B------:R-:W-:Y:S01]  /*4160*/  FFMA.FTZ R35, R110, R35, R109 ;  /* 0x000000236e237223 */ /* 0x000fe2000001006d */
[----:B------:R-:W-:Y:S02]  /*4170*/  HADD2.F32 R49, -RZ, R51.H0_H0 ;  /* 0x20000033ff317230 */ /* 0x000fe40000004100 */
[----:B------:R-:W-:Y:S01]  /*4180*/  FFMA.FTZ R106, R106, R103, R111 ;  /* 0x000000676a6a7223 */ /* 0x000fe2000001006f */
[----:B------:R-:W-:Y:S01]  /*4190*/  HADD2.F32 R45, -RZ, R47.H0_H0 ;  /* 0x2000002fff2d7230 */ /* 0x000fe20000004100 */
[----:B------:R-:W-:Y:S01]  /*41a0*/  F2FP.F16.F32.PACK_AB R33, R104, R33 ;  /* 0x000000216821723e */ /* 0x000fe200000000ff */
[----:B------:R-:W-:Y:S02]  /*41b0*/  HADD2.F32 R110, -RZ, R108.H1_H1 ;  /* 0x3000006cff6e7230 */ /* 0x000fe40000004100 */
[----:B------:R-:W-:Y:S01]  /*41c0*/  HADD2.F32 R51, -RZ, R51.H1_H1 ;  /* 0x30000033ff337230 */ /* 0x000fe20000004100 */
[----:B------:R-:W-:Y:S01]  /*41d0*/  F2FP.F16.F32.PACK_AB R35, R106, R35 ;  /* 0x000000236a23723e */ /* 0x000fe200000000ff */
        /* <DEDUP_REMOVED lines=8> */
[----:B------:R-:W-:Y:S02]  /*4260*/  HADD2.F32 R110, -RZ, R107.H0_H0 ;  /* 0x2000006bff6e7230 */ /* 0x000fe40000004100 */
[----:B------:R-:W-:Y:S01]  /*4270*/  FFMA.FTZ R45, R47, R108, -R114 ;  /* 0x0000006c2f2d7223 */ /* 0x000fe20000010872 */
[----:B------:R-:W-:-:S02]  /*4280*/  HADD2.F32 R103, -RZ, R13.H0_H0 ;  /* 0x2000000dff677230 */ /* 0x000fc40000004100 */
[----:B------:R-:W-:Y:S01]  /*4290*/  FFMA.FTZ R47, R51, R108, R116 ;  /* 0x0000006c332f7223 */ /* 0x000fe20000010074 */
[----:B------:R-:W-:Y:S02]  /*42a0*/  HADD2.F32 R49, -RZ, R48.H0_H0 ;  /* 0x20000030ff317230 */ /* 0x000fe40000004100 */
[----:B------:R-:W-:Y:S02]  /*42b0*/  HADD2.F32 R13, -RZ, R44.H0_H0 ;  /* 0x2000002cff0d7230 */ /* 0x000fe40000004100 */
[----:B------:R-:W-:Y:S02]  /*42c0*/  HADD2.F32 R48, -RZ, R48.H1_H1 ;  /* 0x30000030ff307230 */ /* 0x000fe40000004100 */
[----:B------:R-:W-:Y:S02]  /*42d0*/  HADD2.F32 R44, -RZ, R44.H1_H1 ;  /* 0x3000002cff2c7230 */ /* 0x000fe40000004100 */
[----:B------:R-:W-:Y:S02]  /*42e0*/  HADD2.F32 R108, -RZ, R107.H1_H1 ;  /* 0x3000006bff6c7230 */ /* 0x000fe40000004100 */
[----:B------:R-:W-:Y:S01]  /*42f0*/  FMUL.FTZ R107, R48, R103 ;  /* 0x00000067306b7220 */ /* 0x000fe20000410000 */
[----:B------:R-:W-:-:S02]  /*4300*/  HADD2.F32 R51, -RZ, R12.H0_H0 ;  /* 0x2000000cff337230 */ /* 0x000fc40000004100 */
[-C--:B------:R-:W-:Y:S01]  /*4310*/  FMUL.FTZ R12, R49, R110.reuse ;  /* 0x0000006e310c7220 */ /* 0x080fe20000410000 */
[C---:B------:R-:W-:Y:S01]  /*4320*/  FMUL.FTZ R110, R13.reuse, R110 ;  /* 0x0000006e0d6e7220 */ /* 0x040fe20000410000 */
[C---:B------:R-:W-:Y:S02]  /*4330*/  FMUL.FTZ R103, R44.reuse, R103 ;  /* 0x000000672c677220 */ /* 0x040fe40000410000 */
[-C--:B------:R-:W-:Y:S01]  /*4340*/  FFMA.FTZ R12, R13, R108.reuse, -R12 ;  /* 0x0000006c0d0c7223 */ /* 0x080fe2000001080c */
[----:B------:R-:W-:Y:S01]  /*4350*/  FFMA.FTZ R13, R49, R108, R110 ;  /* 0x0000006c310d7223 */ /* 0x000fe2000001006e */
[-C--:B------:R-:W-:Y:S01]  /*4360*/  FFMA.FTZ R49, R44, R51.reuse, -R107 ;  /* 0x000000332c317223 */ /* 0x080fe2000001086b */
[----:B------:R-:W-:Y:S01]  /*4370*/  FFMA.FTZ R44, R48, R51, R103 ;  /* 0x00000033302c7223 */ /* 0x000fe20000010067 */
[--C-:B------:R-:W-:Y:S02]  /*4380*/  HADD2.F32 R51, -RZ, R105.reuse.H0_H0 ;  /* 0x20000069ff337230 */ /* 0x100fe40000004100 */
[----:B------:R-:W-:-:S02]  /*4390*/  HADD2.F32 R105, -RZ, R105.H1_H1 ;  /* 0x30000069ff697230 */ /* 0x000fc40000004100 */
[----:B------:R-:W-:Y:S02]  /*43a0*/  HADD2.F32 R107, -RZ, R15.H0_H0 ;  /* 0x2000000fff6b7230 */ /* 0x000fe40000004100 */
[----:B------:R-:W-:Y:S02]  /*43b0*/  HADD2.F32 R48, -RZ, R50.H0_H0 ;  /* 0x20000032ff307230 */ /* 0x000fe40000004100 */
[----:B------:R-:W-:Y:S02]  /*43c0*/  HADD2.F32 R15, -RZ, R46.H0_H0 ;  /* 0x2000002eff0f7230 */ /* 0x000fe40000004100 */
[----:B------:R-:W-:Y:S02]  /*43d0*/  HADD2.F32 R50, -RZ, R50.H1_H1 ;  /* 0x30000032ff327230 */ /* 0x000fe40000004100 */
[----:B------:R-:W-:Y:S02]  /*43e0*/  HADD2.F32 R46, -RZ, R46.H1_H1 ;  /* 0x3000002eff2e7230 */ /* 0x000fe40000004100 */
[----:B------:R-:W-:-:S02]  /*43f0*/  HADD2.F32 R103, -RZ, R14.H0_H0 ;  /* 0x2000000eff677230 */ /* 0x000fc40000004100 */
[----:B------:R-:W-:Y:S01]  /*4400*/  FMUL.FTZ R14, R48, R105 ;  /* 0x00000069300e7220 */ /* 0x000fe20000410000 */
[----:B------:R-:W-:Y:S01]  /*4410*/  FMUL.FTZ R109, R50, R107 ;  /* 0x0000006b326d7220 */ /* 0x000fe20000410000 */
[C---:B------:R-:W-:Y:S01]  /*4420*/  FMUL.FTZ R105, R15.reuse, R105 ;  /* 0x000000690f697220 */ /* 0x040fe20000410000 */
        /* <DEDUP_REMOVED lines=14> */
[----:B------:R-:W-:-:S07]  /*4510*/  MOV R45, R33 ;  /* 0x00000021002d7202 */ /* 0x000fce0000000f00 */
.L_x_14934:
[----:B------:R-:W-:Y:S05]  /*4520*/  BSYNC B2 ;  /* 0x0000000000027941 */ /* 0x000fea0003800000 */
.L_x_14933:
        /* <DEDUP_REMOVED lines=12> */
.L_x_14932:
[----:B------:R-:W-:Y:S05]  /*45f0*/  BSYNC B1 ;  /* 0x0000000000017941 */ /* 0x000fea0003800000 */
.L_x_14931:
        /* <DEDUP_REMOVED lines=11> */
[----:B------:R-:W-:Y:S01]  /*46b0*/  VIADD R32, R19, 0x60 ;  /* 0x0000006013207836 */ /* 0x000fe20000000000 */
[----:B------:R-:W-:Y:S01]  /*46c0*/  IADD3.X R13, R76, R47, R5, P5, P6 ;  /* 0x0000002f4c0d7210 */ /* 0x000fe20002fec405 */
[----:B------:R-:W-:Y:S01]  /*46d0*/  IMAD.SHL.U32 R15, R15, 0x40, RZ ;  /* 0x000000400f0f7824 */ /* 0x000fe200078e00ff */
[----:B------:R-:W-:Y:S01]  /*46e0*/  LEA R44, P5, R12, R80, 0x1 ;  /* 0x000000500c2c7211 */ /* 0x000fe200078a08ff */
[----:B------:R-:W-:Y:S01]  /*46f0*/  IMAD.SHL.U32 R32, R32, 0x40, RZ ;  /* 0x0000004020207824 */ /* 0x000fe200078e00ff */
[----:B------:R-:W-:Y:S02]  /*4700*/  BSSY B1, `(.L_x_14935) ;  /* 0x000006a000017945 */ /* 0x000fe40003800000 */
[----:B------:R-:W-:-:S02]  /*4710*/  LEA.HI.X R45, R12, R81, R13, 0x1, P5 ;  /* 0x000000510c2d7211 */ /* 0x000fc400028f0c0d */
[----:B------:R-:W-:Y:S02]  /*4720*/  SHF.R.S32.HI R13, RZ, 0x1f, R96 ;  /* 0x0000001fff0d7819 */ /* 0x000fe40000011460 */
[----:B------:R-:W-:Y:S02]  /*4730*/  LOP3.LUT R15, R15, 0x1c0, RZ, 0xc0, !PT ;  /* 0x000001c00f0f7812 */ /* 0x000fe400078ec0ff */
[----:B------:R-:W-:Y:S02]  /*4740*/  LEA.HI R13, R13, R96, RZ, 0x4 ;  /* 0x000000600d0d7211 */ /* 0x000fe400078f20ff */
[----:B------:R-:W-:Y:S02]  /*4750*/  LOP3.LUT R32, R32, 0x1c0, RZ, 0xc0, !PT ;  /* 0x000001c020207812 */ /* 0x000fe400078ec0ff */
[----:B------:R-:W-:Y:S02]  /*4760*/  LEA.HI.SX32 R13, R13, R6, 0x1c ;  /* 0x000000060d0d7211 */ /* 0x000fe400078fe2ff */
[----:B------:R-:W-:-:S02]  /*4770*/  SHF.R.U32.HI R15, RZ, 0x3, R15 ;  /* 0x00000003ff0f7819 */ /* 0x000fc4000001160f */
[----:B------:R-:W-:Y:S01]  /*4780*/  SHF.L.U32 R49, R13, 0x3, RZ ;  /* 0x000000030d317819 */ /* 0x000fe200000006ff */
[----:B------:R-:W-:-:S03]  /*4790*/  IMAD R13, R22, 0x2000, R3 ;  /* 0x00002000160d7824 */ /* 0x000fc600078e0203 */
[----:B------:R-:W-:Y:S01]  /*47a0*/  LOP3.LUT R12, R32, 0x38, R49, 0xf8, !PT ;  /* 0x00000038200c7812 */ /* 0x000fe200078ef831 */
[----:B------:R-:W-:-:S03]  /*47b0*/  IMAD R13, R13, 0x2, R2 ;  /* 0x000000020d0d7824 */ /* 0x000fc600078e0202 */
        /* <DEDUP_REMOVED lines=8> */
[--C-:B------:R-:W-:Y:S01]  /*4840*/  HADD2.F32 R51, -RZ, R99.reuse.H0_H0 ;  /* 0x20000063ff337230 */ /* 0x100fe20000004100 */
[----:B------:R-:W-:Y:S01]  /*4850*/  SHF.R.U64 R36, R38, 0x10, R39 ;  /* 0x0000001026247819 */ /* 0x000fe20000001227 */
[----:B-1----:R-:W-:Y:S01]  /*4860*/  IMAD.MOV.U32 R38, RZ, RZ, R12 ;  /* 0x000000ffff267224 */ /* 0x002fe200078e000c */
[----:B------:R-:W-:Y:S01]  /*4870*/  SHF.R.U32.HI R50, RZ, 0x10, R41 ;  /* 0x00000010ff327819 */ /* 0x000fe20000011629 */
[----:B--2---:R-:W-:Y:S01]  /*4880*/  IMAD.MOV.U32 R12, RZ, RZ, R33 ;  /* 0x000000ffff0c7224 */ /* 0x004fe200078e0021 */
[----:B------:R-:W-:Y:S01]  /*4890*/  SHF.R.U32.HI R48, RZ, 0x10, R37 ;  /* 0x00000010ff307819 */ /* 0x000fe20000011625 */
[----:B------:R-:W-:Y:S01]  /*48a0*/  HADD2.F32 R99, -RZ, R99.H1_H1 ;  /* 0x30000063ff637230 */ /* 0x000fe20000004100 */
[----:B------:R-:W-:Y:S01]  /*48b0*/  SHF.R.U64 R40, R40, 0x10, R41 ;  /* 0x0000001028287819 */ /* 0x000fe20000001229 */
[----:B------:R-:W-:Y:S01]  /*48c0*/  HADD2.F32 R50, -RZ, R50.H0_H0 ;  /* 0x20000032ff327230 */ /* 0x000fe20000004100 */
[----:B------:R-:W-:Y:S01]  /*48d0*/  SHF.R.U32.HI R41, RZ, 0x10, R39 ;  /* 0x00000010ff297819 */ /* 0x000fe20000011627 */
[----:B------:R-:W-:Y:S01]  /*48e0*/  IMAD.MOV.U32 R39, RZ, RZ, R32 ;  /* 0x000000ffff277224 */ /* 0x000fe200078e0020 */
[----:B------:R-:W-:Y:S01]  /*48f0*/  SHF.R.U64 R37, R42, 0x10, R43 ;  /* 0x000000102a257819 */ /* 0x000fe2000000122b */
[----:B------:R-:W-:Y:S01]  /*4900*/  IMAD.MOV.U32 R42, RZ, RZ, R35 ;  /* 0x000000ffff2a7224 */ /* 0x000fe200078e0023 */
[----:B------:R-:W-:Y:S01]  /*4910*/  MOV R33, R15 ;  /* 0x0000000f00217202 */ /* 0x000fe20000000f00 */
[--C-:B------:R-:W-:Y:S01]  /*4920*/  HADD2.F32 R32, -RZ, R12.reuse.H0_H0 ;  /* 0x2000000cff207230 */ /* 0x100fe20000004100 */
[----:B------:R-:W-:Y:S01]  /*4930*/  SHF.R.U32.HI R87, RZ, 0x10, R43 ;  /* 0x00000010ff577819 */ /* 0x000fe2000001162b */
        /* <DEDUP_REMOVED lines=14> */
[--C-:B------:R-:W-:Y:S01]  /*4a20*/  HADD2.F32 R43, -RZ, R42.reuse.H0_H0 ;  /* 0x2000002aff2b7230 */ /* 0x100fe20000004100 */
[----:B------:R-:W-:Y:S01]  /*4a30*/  F2FP.F16.F32.PACK_AB R15, R15, R12 ;  /* 0x0000000c0f0f723e */ /* 0x000fe200000000ff */
[----:B------:R-:W-:Y:S02]  /*4a40*/  HADD2.F32 R48, -RZ, R42.H1_H1 ;  /* 0x3000002aff307230 */ /* 0x000fe40000004100 */
[----:B------:R-:W-:Y:S02]  /*4a50*/  HADD2.F32 R35, -RZ, R33.H0_H0 ;  /* 0x20000021ff237230 */ /* 0x000fe40000004100 */
[-C--:B------:R-:W-:Y:S01]  /*4a60*/  FMUL.FTZ R88, R43, R86.reuse ;  /* 0x000000562b587220 */ /* 0x080fe20000410000 */
[----:B------:R-:W-:Y:S02]  /*4a70*/  HADD2.F32 R51, -RZ, R87.H0_H0 ;  /* 0x20000057ff337230 */ /* 0x000fe40000004100 */
[----:B------:R-:W-:Y:S02]  /*4a80*/  HADD2.F32 R42, -RZ, R33.H1_H1 ;  /* 0x30000021ff2a7230 */ /* 0x000fe40000004100 */
[----:B------:R-:W-:Y:S01]  /*4a90*/  FMUL.FTZ R86, R35, R86 ;  /* 0x0000005623567220 */ /* 0x000fe20000410000 */
[----:B------:R-:W-:-:S02]  /*4aa0*/  HADD2.F32 R50, -RZ, R102.H0_H0 ;  /* 0x20000066ff327230 */ /* 0x000fc40000004100 */
[-C--:B------:R-:W-:Y:S01]  /*4ab0*/  FMUL.FTZ R87, R48, R51.reuse ;  /* 0x0000003330577220 */ /* 0x080fe20000410000 */
[----:B------:R-:W-:Y:S02]  /*4ac0*/  HADD2.F32 R41, -RZ, R41.H0_H0 ;  /* 0x20000029ff297230 */ /* 0x000fe40000004100 */
[C---:B------:R-:W-:Y:S01]  /*4ad0*/  FMUL.FTZ R51, R42.reuse, R51 ;  /* 0x000000332a337220 */ /* 0x040fe20000410000 */
[----:B------:R-:W-:Y:S02]  /*4ae0*/  HADD2.F32 R101, -RZ, R101.H1_H1 ;  /* 0x30000065ff657230 */ /* 0x000fe40000004100 */
[-C--:B------:R-:W-:Y:S01]  /*4af0*/  FFMA.FTZ R33, R35, R50.reuse, -R88 ;  /* 0x0000003223217223 */ /* 0x080fe20000010858 */
[----:B------:R-:W-:Y:S01]  /*4b00*/  FFMA.FTZ R35, R43, R50, R86 ;  /* 0x000000322b237223 */ /* 0x000fe20000010056 */
[-C--:B------:R-:W-:Y:S01]  /*4b10*/  FFMA.FTZ R50, R42, R41.reuse, -R87 ;  /* 0x000000292a327223 */ /* 0x080fe20000010857 */
[----:B------:R-:W-:Y:S01]  /*4b20*/  FFMA.FTZ R86, R48, R41, R51 ;  /* 0x0000002930567223 */ /* 0x000fe20000010033 */
[----:B------:R-:W-:-:S02]  /*4b30*/  HADD2.F32 R42, -RZ, R40.H0_H0 ;  /* 0x20000028ff2a7230 */ /* 0x000fc40000004100 */
[--C-:B------:R-:W-:Y:S01]  /*4b40*/  HADD2.F32 R41, -RZ, R39.reuse.H0_H0 ;  /* 0x20000027ff297230 */ /* 0x100fe20000004100 */
[----:B------:R-:W-:Y:S01]  /*4b50*/  F2FP.F16.F32.PACK_AB R50, R50, R33 ;  /* 0x000000213232723e */ /* 0x000fe200000000ff */
[--C-:B------:R-:W-:Y:S01]  /*4b60*/  HADD2.F32 R40, -RZ, R38.reuse.H0_H0 ;  /* 0x20000026ff287230 */ /* 0x100fe20000004100 */
[----:B------:R-:W-:Y:S01]  /*4b70*/  F2FP.F16.F32.PACK_AB R33, R32, R13 ;  /* 0x0000000d2021723e */ /* 0x000fe200000000ff */
        /* <DEDUP_REMOVED lines=9> */
[-C--:B------:R-:W-:Y:S01]  /*4c10*/  FFMA.FTZ R40, R38, R46.reuse, -R51 ;  /* 0x0000002e26287223 */ /* 0x080fe20000010833 */
[----:B------:R-:W-:Y:S02]  /*4c20*/  HADD2.F32 R41, -RZ, R37.H0_H0 ;  /* 0x20000025ff297230 */ /* 0x000fe40000004100 */
[----:B------:R-:W-:Y:S01]  /*4c30*/  FFMA.FTZ R51, R39, R46, R42 ;  /* 0x0000002e27337223 */ /* 0x000fe2000001002a */
[----:B------:R-:W-:Y:S01]  /*4c40*/  HADD2.F32 R38, -RZ, R34.H0_H0 ;  /* 0x20000022ff267230 */ /* 0x000fe20000004100 */
[----:B------:R-:W-:Y:S01]  /*4c50*/  F2FP.F16.F32.PACK_AB R35, R86, R35 ;  /* 0x000000235623723e */ /* 0x000fe200000000ff */
[----:B------:R-:W-:Y:S01]  /*4c60*/  HADD2.F32 R37, -RZ, R14.H0_H0 ;  /* 0x2000000eff257230 */ /* 0x000fe20000004100 */
[----:B------:R-:W-:Y:S01]  /*4c70*/  F2FP.F16.F32.PACK_AB R12, R40, R43 ;  /* 0x0000002b280c723e */ /* 0x000fe200000000ff */
[----:B------:R-:W-:Y:S01]  /*4c80*/  HADD2.F32 R34, -RZ, R34.H1_H1 ;  /* 0x30000022ff227230 */ /* 0x000fe20000004100 */
[----:B------:R-:W-:Y:S01]  /*4c90*/  F2FP.F16.F32.PACK_AB R32, R51, R48 ;  /* 0x000000303320723e */ /* 0x000fe200000000ff */
[----:B------:R-:W-:-:S02]  /*4ca0*/  HADD2.F32 R100, -RZ, R100.H1_H1 ;  /* 0x30000064ff647230 */ /* 0x000fc40000004100 */
[----:B------:R-:W-:Y:S02]  /*4cb0*/  HADD2.F32 R14, -RZ, R14.H1_H1 ;  /* 0x3000000eff0e7230 */ /* 0x000fe40000004100 */
[-C--:B------:R-:W-:Y:S01]  /*4cc0*/  FMUL.FTZ R89, R34, R41.reuse ;  /* 0x0000002922597220 */ /* 0x080fe20000410000 */
[----:B------:R-:W-:Y:S02]  /*4cd0*/  HADD2.F32 R102, -RZ, R102.H1_H1 ;  /* 0x30000066ff667230 */ /* 0x000fe40000004100 */
[-C--:B------:R-:W-:Y:S01]  /*4ce0*/  FMUL.FTZ R87, R37, R100.reuse ;  /* 0x0000006425577220 */ /* 0x080fe20000410000 */
[----:B------:R-:W-:Y:S02]  /*4cf0*/  HADD2.F32 R39, -RZ, R36.H0_H0 ;  /* 0x20000024ff277230 */ /* 0x000fe40000004100 */
[----:B------:R-:W-:Y:S01]  /*4d00*/  FMUL.FTZ R36, R38, R100 ;  /* 0x0000006426247220 */ /* 0x000fe20000410000 */
[----:B------:R-:W-:Y:S01]  /*4d10*/  FMUL.FTZ R41, R14, R41 ;  /* 0x000000290e297220 */ /* 0x000fe20000410000 */
[----:B------:R-:W-:Y:S01]  /*4d20*/  FFMA.FTZ R87, R38, R102, R87 ;  /* 0x0000006626577223 */ /* 0x000fe20000010057 */
[----:B------:R-:W-:-:S02]  /*4d30*/  IMAD.MOV.U32 R13, RZ, RZ, R15 ;  /* 0x000000ffff0d7224 */ /* 0x000fc400078e000f */
[----:B------:R-:W-:Y:S01]  /*4d40*/  FFMA.FTZ R36, R37, R102, -R36 ;  /* 0x0000006625247223 */ /* 0x000fe20000010824 */
[-C--:B------:R-:W-:Y:S01]  /*4d50*/  FFMA.FTZ R89, R14, R39.reuse, -R89 ;  /* 0x000000270e597223 */ /* 0x080fe20000010859 */
[----:B------:R-:W-:Y:S01]  /*4d60*/  FFMA.FTZ R34, R34, R39, R41 ;  /* 0x0000002722227223 */ /* 0x000fe20000010029 */
[----:B------:R-:W-:-:S03]  /*4d70*/  IMAD.MOV.U32 R15, RZ, RZ, R50 ;  /* 0x000000ffff0f7224 */ /* 0x000fc600078e0032 */
[----:B------:R-:W-:Y:S02]  /*4d80*/  F2FP.F16.F32.PACK_AB R14, R89, R36 ;  /* 0x00000024590e723e */ /* 0x000fe400000000ff */
[----:B------:R-:W-:-:S07]  /*4d90*/  F2FP.F16.F32.PACK_AB R34, R34, R87 ;  /* 0x000000572222723e */ /* 0x000fce00000000ff */
.L_x_14936:
[----:B------:R-:W-:Y:S05]  /*4da0*/  BSYNC B1 ;  /* 0x0000000000017941 */ /* 0x000fea0003800000 */
.L_x_14935:
        /* <DEDUP_REMOVED lines=10> */
.L_x_14902:
[----:B------:R-:W-:-:S13]  /*4e50*/  ISETP.NE.AND P3, PT, R156, 0x3, PT ;  /* 0x000000039c00780c */ /* 0x000fda0003f65270 */
[----:B------:R-:W-:Y:S05]  /*4e60*/  @!P3 BRA `(.L_x_14937) ;  /* 0x000000000004b947 */ /* 0x000fea0003800000 */
[----:B------:R-:W-:Y:S01]  /*4e70*/  BPT.TRAP 0x1 ;  /* 0x000000040000795c */ /* 0x000fe20000300000 */
.L_x_14937:
[----:B------:R-:W-:Y:S01]  /*4e80*/  IMAD R78, R22, 0x8, R2 ;  /* 0x00000008164e7824 */ /* 0x000fe200078e0202 */
[----:B------:R-:W-:Y:S01]  /*4e90*/  SHF.L.U32 R90, R154, 0x1f, RZ ;  /* 0x0000001f9a5a7819 */ /* 0x000fe200000006ff */
[----:B------:R-:W-:Y:S01]  /*4ea0*/  IMAD R83, R26, -0x80, R28 ;  /* 0xffffff801a537824 */ /* 0x000fe200078e021c */
[----:B------:R-:W-:Y:S02]  /*4eb0*/  BSSY B1, `(.L_x_14938) ;  /* 0x0000004000017945 */ /* 0x000fe40003800000 */
[----:B------:R-:W1:Y:S02]  /*4ec0*/  SYNCS.PHASECHK.TRANS64.TRYWAIT P4, [R78+URZ+0x16890], R90 ;  /* 0x0168905a4e0075a7 */ /* 0x000e64000808017f */
[----:B------:R-:W-:Y:S01]  /*4ed0*/  VIMNMX R83, R83, 0x80, PT ;  /* 0x0000008053537848 */ /* 0x000fe20003fe0100 */
[----:B-1----:R-:W-:Y:S06]  /*4ee0*/  @!P4 BRA `(.L_x_14939) ;  /* 0x0000012c00f4c947 */ /* 0x002fec0003800000 */
.L_x_15170:
[----:B------:R-:W-:Y:S05]  /*4ef0*/  BSYNC B1 ;  /* 0x0000000000017941 */ /* 0x000fea0003800000 */
.L_x_14938:
[----:B------:R-:W-:Y:S01]  /*4f00*/  ISETP.GE.AND P4, PT, R19, R83, PT ;  /* 0x000000531300720c */ /* 0x000fe20003f86270 */
[----:B------:R-:W-:-:S12]  /*4f10*/  BSSY B1, `(.L_x_14940) ;  /* 0x0000006000017945 */ /* 0x000fd80003800000 */
[----:B------:R-:W-:Y:S05]  /*4f20*/  @P4 BRA `(.L_x_14941) ;  /* 0x0000000000104947 */ /* 0x000fea0003800000 */
[----:B------:R-:W2:Y:S04]  /*4f30*/  @!P1 LDS.128 R12, [R82+0xe000] ;  /* 0x00e00000520c9984 */ /* 0x000ea80000000c00 */
[----:B0-----:R-:W0:Y:S04]  /*4f40*/  @!P2 LDS.128 R32, [R79+0xe000] ;  /* 0x00e000004f20a984 */ /* 0x001e280000000c00 */
[----:B--2---:R2:W-:Y:S04]  /*4f50*/  @!P1 STG.E.128 desc[UR40][R38.64], R12 ;  /* 0x0000000c26009986 */ /* 0x0045e8000c101d28 */
[----:B0-----:R2:W-:Y:S02]  /*4f60*/  @!P2 STG.E.128 desc[UR40][R38.64+0x40], R32 ;  /* 0x000040202600a986 */ /* 0x0015e4000c101d28 */
.L_x_14941:
[----:B------:R-:W-:Y:S05]  /*4f70*/  BSYNC B1 ;  /* 0x0000000000017941 */ /* 0x000fea0003800000 */
.L_x_14940:
[----:B--2---:R-:W-:-:S05]  /*4f80*/  VIADD R12, R19, 0x60 ;  /* 0x00000060130c7836 */ /* 0x004fca0000000000 */
[----:B------:R-:W-:-:S13]  /*4f90*/  ISETP.GE.AND P4, PT, R12, R83, PT ;  /* 0x000000530c00720c */ /* 0x000fda0003f86270 */
[----:B------:R-:W-:Y:S05]  /*4fa0*/  @P4 BRA `(.L_x_14919) ;  /* 0x0000000000104947 */ /* 0x000fea0003800000 */
[----:B------:R-:W2:Y:S04]  /*4fb0*/  @!P1 LDS.128 R12, [R82+0x11000] ;  /* 0x01100000520c9984 */ /* 0x000ea80000000c00 */
[----:B0-----:R-:W0:Y:S04]  /*4fc0*/  @!P2 LDS.128 R32, [R79+0x11000] ;  /* 0x011000004f20a984 */ /* 0x001e280000000c00 */
[----:B--2---:R2:W-:Y:S04]  /*4fd0*/  @!P1 STG.E.128 desc[UR40][R36.64], R12 ;  /* 0x0000000c24009986 */ /* 0x0045e8000c101d28 */
[----:B0-----:R2:W-:Y:S02]  /*4fe0*/  @!P2 STG.E.128 desc[UR40][R36.64+0x40], R32 ;  /* 0x000040202400a986 */ /* 0x0015e4000c101d28 */
.L_x_14919:
[----:B------:R-:W-:Y:S05]  /*4ff0*/  BSYNC B0 ;  /* 0x0000000000007941 */ /* 0x000fea0003800000 */
.L_x_14901:
        /* <DEDUP_REMOVED lines=17> */
.L_x_14943:
[----:B------:R-:W-:Y:S05]  /*5110*/  BSYNC B0 ;  /* 0x0000000000007941 */ /* 0x000fea0003800000 */
.L_x_14942:
[----:B------:R-:W2:Y:S01]  /*5120*/  SYNCS.PHASECHK.TRANS64.TRYWAIT P3, [R78+URZ+0x168b0], R90 ;  /* 0x0168b05a4e0075a7 */ /* 0x000ea2000806017f */
[----:B------:R-:W-:Y:S01]  /*5130*/  ULDC UR42, c[0x0][0x2f4] ;  /* 0x0000bd00002a7ab9 */ /* 0x000fe20000000800 */
[----:B------:R-:W-:Y:S01]  /*5140*/  ULDC.64 UR38, c[0x0][0x328] ;  /* 0x0000ca0000267ab9 */ /* 0x000fe20000000a00 */
[----:B------:R-:W-:Y:S01]  /*5150*/  ULDC.64 UR36, c[0x0][0x318] ;  /* 0x0000c60000247ab9 */ /* 0x000fe20000000a00 */
[----:B------:R-:W-:Y:S01]  /*5160*/  BSSY B0, `(.L_x_14944) ;  /* 0x0000003000007945 */ /* 0x000fe20003800000 */
[----:B----4-:R-:W-:-:S03]  /*5170*/  IMAD.WIDE R32, R26, 0x80, R10 ;  /* 0x000000801a207825 */ /* 0x010fc600078e020a */
[----:B--2---:R-:W-:Y:S05]  /*5180*/  @!P3 BRA `(.L_x_14945) ;  /* 0x0000012c0060b947 */ /* 0x004fea0003800000 */
.L_x_15171:
[----:B------:R-:W-:Y:S05]  /*5190*/  BSYNC B0 ;  /* 0x0000000000007941 */ /* 0x000fea0003800000 */
.L_x_14944:
[----:B------:R-:W-:Y:S01]  /*51a0*/  ISETP.GE.AND P3, PT, R19, R83, PT ;  /* 0x000000531300720c */ /* 0x000fe20003f66270 */
[----:B------:R-:W-:-:S12]  /*51b0*/  BSSY B0, `(.L_x_14946) ;  /* 0x0000010000007945 */ /* 0x000fd80003800000 */
[----:B------:R-:W-:Y:S05]  /*51c0*/  @P3 BRA `(.L_x_14947) ;  /* 0x0000000000383947 */ /* 0x000fea0003800000 */
[----:B------:R-:W-:Y:S02]  /*51d0*/  IMAD R15, R33, UR38, RZ ;  /* 0x00000026210f7c24 */ /* 0x000fe4000f8e02ff */
[----:B-1----:R-:W-:Y:S02]  /*51e0*/  IMAD.MOV.U32 R12, RZ, RZ, R56 ;  /* 0x000000ffff0c7224 */ /* 0x002fe400078e0038 */
[----:B------:R-:W-:Y:S02]  /*51f0*/  IMAD.MOV.U32 R13, RZ, RZ, R0 ;  /* 0x000000ffff0d7224 */ /* 0x000fe400078e0000 */
[C---:B------:R-:W-:Y:S02]  /*5200*/  IMAD R15, R32.reuse, UR39, R15 ;  /* 0x00000027200f7c24 */ /* 0x040fe4000f8e020f */
[----:B------:R-:W-:-:S05]  /*5210*/  IMAD.WIDE.U32 R12, R32, UR38, R12 ;  /* 0x00000026200c7c25 */ /* 0x000fca000f8e000c */
[----:B------:R-:W-:Y:S02]  /*5220*/  IADD3 R13, R13, R15, RZ ;  /* 0x0000000f0d0d7210 */ /* 0x000fe40007ffe0ff */
        /* <DEDUP_REMOVED lines=8> */
.L_x_14947:
[----:B------:R-:W-:Y:S05]  /*52b0*/  BSYNC B0 ;  /* 0x0000000000007941 */ /* 0x000fea0003800000 */
.L_x_14946:
        /* <DEDUP_REMOVED lines=20> */
.L_x_14949:
[----:B------:R-:W-:Y:S05]  /*5400*/  BSYNC B0 ;  /* 0x0000000000007941 */ /* 0x000fea0003800000 */
.L_x_14948:
[----:B-1----:R-:W3:Y:S01]  /*5410*/  LDL R12, [R1] ;  /* 0x00000000010c7983 */ /* 0x002ee20000100800 */
        /* <DEDUP_REMOVED lines=12> */
[----:B------:R-:W-:Y:S02]  /*54e0*/  SEL R22, R22, RZ, P3 ;  /* 0x000000ff16167207 */ /* 0x000fe40001800000 */
[----:B------:R-:W-:Y:S01]  /*54f0*/  LOP3.LUT R154, R154, R13, RZ, 0x3c, !PT ;  /* 0x0000000d9a9a7212 */ /* 0x000fe200078e3cff */
[----:B------:R0:W-:Y:S01]  /*5500*/  @!P4 SYNCS.ARRIVE.TRANS64.RED.A1T0 RZ, [R78+URZ], RZ ;  /* 0x000000ff4effc9a7 */ /* 0x0001e2000810043f */
[----:B---3--:R-:W-:-:S13]  /*5510*/  LOP3.LUT P5, RZ, R12, 0x2, RZ, 0xc0, !PT ;  /* 0x000000020cff7812 */ /* 0x008fda00078ac0ff */
[----:B0-----:R-:W-:Y:S05]  /*5520*/  @P5 BRA `(.L_x_14950) ;  /* 0xffffffcc00545947 */ /* 0x001fea000383ffff */
[----:B------:R-:W0:Y:S01]  /*5530*/  S2R R12, SR_TID.X ;  /* 0x00000000000c7919 */ /* 0x000e220000002100 */
[----:B------:R-:W-:Y:S02]  /*5540*/  PLOP3.LUT P0, PT, PT, PT, PT, 0x8, 0x0 ;  /* 0x000000000000781c */ /* 0x000fe40003f0e170 */
[----:B0-----:R-:W-:-:S04]  /*5550*/  SHF.R.U32.HI R12, RZ, 0x7, R12 ;  /* 0x00000007ff0c7819 */ /* 0x001fc8000001160c */
[----:B------:R-:W-:-:S13]  /*5560*/  ISETP.NE.AND P5, PT, R12, 0x1, PT ;  /* 0x000000010c00780c */ /* 0x000fda0003fa5270 */
[----:B------:R-:W-:Y:S06]  /*5570*/  @!P5 BAR.ARV 0x9, 0x100 ;  /* 0x024400000000db1d */ /* 0x000fec0000002000 */
.L_x_14896:
[----:B------:R-:W2:Y:S01]  /*5580*/  LDL R5, [R1+0x24] ;  /* 0x0000240001057983 */ /* 0x000ea20000100800 */
[----:B------:R-:W0:Y:S01]  /*5590*/  LDC R0, c[0x0][0x448] ;  /* 0x00011200ff007b82 */ /* 0x000e220000000800 */
        /* <DEDUP_REMOVED lines=15> */
[----:B------:R-:W-:Y:S02]  /*5690*/  IMAD.MOV.U32 R94, RZ, RZ, RZ ;  /* 0x000000ffff5e7224 */ /* 0x000fe400078e00ff */
[----:B------:R-:W-:Y:S02]  /*56a0*/  IMAD.MOV.U32 R25, RZ, RZ, RZ ;  /* 0x000000ffff197224 */ /* 0x000fe400078e00ff */
[----:B------:R-:W-:Y:S02]  /*56b0*/  IMAD.MOV.U32 R13, RZ, RZ, RZ ;  /* 0x000000ffff0d7224 */ /* 0x000fe400078e00ff */
[----:B------:R-:W-:Y:S01]  /*56c0*/  IMAD.MOV.U32 R90, RZ, RZ, RZ ;  /* 0x000000ffff5a7224 */ /* 0x000fe200078e00ff */
[----:B0-----:R-:W-:-:S13]  /*56d0*/  ISETP.NE.AND P1, PT, R0, 0x1, PT ;  /* 0x000000010000780c */ /* 0x001fda0003f25270 */
[----:B------:R-:W0:Y:S08]  /*56e0*/  @P1 LDC R3, c[0x0][0x44c] ;  /* 0x00011300ff031b82 */ /* 0x000e300000000800 */
[----:B------:R-:W1:Y:S01]  /*56f0*/  @P1 LDC R4, c[0x0][0x450] ;  /* 0x00011400ff041b82 */ /* 0x000e620000000800 */
[----:B--2---:R-:W-:-:S04]  /*5700*/  VIADD R0, R5, 0xbf ;  /* 0x000000bf05007836 */ /* 0x004fc80000000000 */
[----:B0-----:R-:W-:-:S05]  /*5710*/  @P1 IMAD.HI.U32 R3, R0, R3, RZ ;  /* 0x0000000300031227 */ /* 0x001fca00078e00ff */
[----:B-1----:R-:W-:Y:S02]  /*5720*/  @P1 SHF.R.U32.HI R0, RZ, R4, R3 ;  /* 0x00000004ff001219 */ /* 0x002fe40000011603 */
[----:B------:R-:W-:Y:S02]  /*5730*/  PLOP3.LUT P1, PT, PT, PT, PT, 0x80, 0x0 ;  /* 0x000000000000781c */ /* 0x000fe40003f2f070 */
[----:B------:R-:W-:-:S04]  /*5740*/  IADD3 R0, R91, R0, RZ ;  /* 0x000000005b007210 */ /* 0x000fc80007ffe0ff */
[----:B------:R-:W-:-:S04]  /*5750*/  SHF.R.S32.HI R3, RZ, 0x1f, R0 ;  /* 0x0000001fff037819 */ /* 0x000fc80000011400 */
[----:B------:R-:W-:-:S04]  /*5760*/  LEA.HI R3, R3, R0, RZ, 0x7 ;  /* 0x0000000003037211 */ /* 0x000fc800078f38ff */
[----:B------:R-:W-:-:S04]  /*5770*/  SHF.R.S32.HI R3, RZ, 0x7, R3 ;  /* 0x00000007ff037819 */ /* 0x000fc80000011403 */
[----:B------:R-:W-:-:S04]  /*5780*/  VIMNMX R92, R92, R3, PT ;  /* 0x000000035c5c7248 */ /* 0x000fc80003fe0100 */
[----:B------:R-:W-:Y:S01]  /*5790*/  ISETP.GE.AND P2, PT, R92, 0x1, PT ;  /* 0x000000015c00780c */ /* 0x000fe20003f46270 */
[----:B------:R-:W-:-:S12]  /*57a0*/  @P0 BRA `(.L_x_14951) ;  /* 0x00000000000c0947 */ /* 0x000fd80003800000 */
[----:B------:R-:W0:Y:S01]  /*57b0*/  FENCE.VIEW.ASYNC.G ;  /* 0x00000000000073c6 */ /* 0x000e220000000100 */
[----:B------:R-:W-:Y:S05]  /*57c0*/  WARPSYNC.ALL ;  /* 0x0000000000007948 */ /* 0x000fea0003800000 */
[----:B0-----:R-:W-:Y:S06]  /*57d0*/  BAR.ARV 0xc, 0x200 ;  /* 0x0308000000007b1d */ /* 0x001fec0000002000 */
.L_x_14951:
[----:B------:R-:W-:Y:S02]  /*57e0*/  IMAD.MOV.U32 R12, RZ, RZ, RZ ;  /* 0x000000ffff0c7224 */ /* 0x000fe400078e00ff */
[----:B------:R-:W-:Y:S01]  /*57f0*/  IMAD.MOV.U32 R27, RZ, RZ, RZ ;  /* 0x000000ffff1b7224 */ /* 0x000fe200078e00ff */
[----:B------:R-:W-:Y:S06]  /*5800*/  @!P2 BRA `(.L_x_14952) ;  /* 0x000000a4004ca947 */ /* 0x000fec0003800000 */
[----:B------:R-:W-:-:S03]  /*5810*/  UMOV UR4, 0xffffffff ;  /* 0xffffffff00047882 */ /* 0x000fc60000000000 */
[----:B------:R-:W-:Y:S05]  /*5820*/  BRA.DIV UR4, `(.L_x_14953) ;  /* 0x0000012604cc7947 */ /* 0x000fea000b800000 */
[----:B------:R-:W0:Y:S02]  /*5830*/  S2R R0, SR_TID.X ;  /* 0x0000000000007919 */ /* 0x000e240000002100 */
[----:B0-----:R-:W-:-:S04]  /*5840*/  IADD3 R3, R0, -0x80, RZ ;  /* 0xffffff8000037810 */ /* 0x001fc80007ffe0ff */
[----:B------:R-:W-:-:S04]  /*5850*/  SHF.R.S32.HI R0, RZ, 0x1f, R3 ;  /* 0x0000001fff007819 */ /* 0x000fc80000011403 */
[----:B------:R-:W-:-:S04]  /*5860*/  LEA.HI R0, R0, R3, RZ, 0x7 ;  /* 0x0000000300007211 */ /* 0x000fc800078f38ff */
[----:B------:R-:W-:-:S05]  /*5870*/  SHF.R.S32.HI R0, RZ, 0x7, R0 ;  /* 0x00000007ff007819 */ /* 0x000fca0000011400 */
[----:B------:R0:W1:Y:S02]  /*5880*/  SHFL.IDX PT, R157, R0, RZ, 0x1f ;  /* 0x00001fff009d7589 */ /* 0x00006400000e0000 */
.L_x_15174:
[----:B01----:R-:W-:Y:S01]  /*5890*/  IMAD.HI R0, R157, 0x55555556, RZ ;  /* 0x555555569d007827 */ /* 0x003fe200078e02ff */
[----:B------:R-:W-:Y:S03]  /*58a0*/  BSSY B6, `(.L_x_14954) ;  /* 0x000001a000067945 */ /* 0x000fe60003800000 */
[----:B------:R-:W-:Y:S01]  /*58b0*/  VIADD R3, R2, 0x8400 ;  /* 0x0000840002037836 */ /* 0x000fe20000000000 */
[----:B------:R-:W-:-:S04]  /*58c0*/  LEA.HI R0, R0, R0, RZ, 0x1 ;  /* 0x0000000000007211 */ /* 0x000fc800078f08ff */
[----:B------:R-:W-:Y:S01]  /*58d0*/  LOP3.LUT P0, RZ, R3, 0x3ff, RZ, 0xc0, !PT ;  /* 0x000003ff03ff7812 */ /* 0x000fe2000780c0ff */
[----:B------:R-:W-:-:S03]  /*58e0*/  IMAD R0, R0, -0x3, R157 ;  /* 0xfffffffd00007824 */ /* 0x000fc600078e029d */
[----:B------:R-:W-:Y:S01]  /*58f0*/  P2R R25, PR, RZ, 0x1 ;  /* 0x00000001ff197803 */ /* 0x000fe20000000000 */
        /* <DEDUP_REMOVED lines=20> */
.L_x_14955:
[----:B------:R-:W-:Y:S05]  /*5a40*/  BSYNC B6 ;  /* 0x0000000000067941 */ /* 0x000fea0003800000 */
.L_x_14954:
        /* <DEDUP_REMOVED lines=13> */
.L_x_14959:
[----:B-1----:R1:W2:Y:S02]  /*5b20*/  SYNCS.PHASECHK.TRANS64.TRYWAIT P0, [R2+URZ+0x16800], R3 ;  /* 0x01680003020075a7 */ /* 0x0022a4000800017f */
[----:B--2---:R-:W-:Y:S05]  /*5b30*/  @!P0 NANOSLEEP.SYNCS 0x989680 ;  /* 0x009896800000895d */ /* 0x004fea0003900000 */
[----:B------:R-:W2:Y:S02]  /*5b40*/  @!P0 SYNCS.PHASECHK.TRANS64 P0, [R2+URZ+0x16800], R3 ;  /* 0x01680003020085a7 */ /* 0x000ea4000800007f */
[----:B--2---:R-:W-:Y:S05]  /*5b50*/  @!P0 BRA `(.L_x_14959) ;  /* 0xfffffffc00f08947 */ /* 0x004fea000383ffff */
.L_x_14958:
[----:B------:R-:W-:Y:S05]  /*5b60*/  BSYNC B0 ;  /* 0x0000000000007941 */ /* 0x000fea0003800000 */
.L_x_14957:
[----:B------:R-:W-:Y:S05]  /*5b70*/  BRA `(.L_x_14960) ;  /* 0x0000002c00907947 */ /* 0x000fea0003800000 */
.L_x_14956:
        /* <DEDUP_REMOVED lines=30> */
.L_x_14962:
[----:B------:R-:W-:Y:S05]  /*5d60*/  BSYNC B6 ;  /* 0x0000000000067941 */ /* 0x000fea0003800000 */
.L_x_14961:
[----:B------:R-:W2:Y:S01]  /*5d70*/  LDL R20, [R1+0x24] ;  /* 0x0000240001147983 */ /* 0x000ea20000100800 */
[----:B------:R-:W-:Y:S01]  /*5d80*/  ULDC.U8 UR4, c[0x0][0x410] ;  /* 0x0001040000047ab9 */ /* 0x000fe20000000000 */
[----:B------:R-:W-:Y:S01]  /*5d90*/  BSSY B0, `(.L_x_14963) ;  /* 0x00002ba000007945 */ /* 0x000fe20003800000 */
[----:B------:R-:W-:Y:S01]  /*5da0*/  ISETP.NE.AND P0, PT, RZ, UR4, PT ;  /* 0x00000004ff007c0c */ /* 0x000fe2000bf05270 */
[----:B--2---:R-:W-:-:S12]  /*5db0*/  IMAD.IADD R39, R19, 0x1, R20 ;  /* 0x0000000113277824 */ /* 0x004fd800078e0214 */
[----:B------:R-:W-:Y:S05]  /*5dc0*/  @!P0 BRA `(.L_x_14964) ;  /* 0x00000014009c8947 */ /* 0x000fea0003800000 */
[----:B------:R-:W0:Y:S01]  /*5dd0*/  LDC R40, c[0x0][0x448] ;  /* 0x00011200ff287b82 */ /* 0x000e220000000800 */
[----:B------:R-:W1:Y:S01]  /*5de0*/  S2R R20, SR_TID.X ;  /* 0x0000000000147919 */ /* 0x000e620000002100 */
[----:B------:R-:W-:Y:S01]  /*5df0*/  ULDC.64 UR4, c[0x0][0x3f8] ;  /* 0x0000fe0000047ab9 */ /* 0x000fe20000000a00 */
[----:B------:R-:W-:Y:S01]  /*5e00*/  MOV R6, R26 ;  /* 0x0000001a00067202 */ /* 0x000fe20000000f00 */
[----:B------:R-:W-:Y:S01]  /*5e10*/  ULDC.64 UR6, c[0x0][0x408] ;  /* 0x0001020000067ab9 */ /* 0x000fe20000000a00 */
[----:B------:R-:W-:Y:S01]  /*5e20*/  IMAD.MOV.U32 R7, RZ, RZ, R31 ;  /* 0x000000ffff077224 */ /* 0x000fe200078e001f */
[----:B------:R-:W-:Y:S01]  /*5e30*/  SHF.R.S32.HI R38, RZ, 0x1f, R155 ;  /* 0x0000001fff267819 */ /* 0x000fe2000001149b */
        /* <DEDUP_REMOVED lines=8> */
[----:B------:R-:W-:-:S05]  /*5ec0*/  LOP3.LUT R20, R20, 0xfffffffc, RZ, 0xc0, !PT ;  /* 0xfffffffc14147812 */ /* 0x000fca00078ec0ff */
[----:B------:R-:W-:-:S04]  /*5ed0*/  IMAD.IADD R20, R21, 0x1, -R20 ;  /* 0x0000000115147824 */ /* 0x000fc800078e0a14 */
        /* <DEDUP_REMOVED lines=24> */
.L_x_15180:
        /* <DEDUP_REMOVED lines=10> */
[----:B--2---:R-:W-:Y:S01]  /*6100*/  IMAD.MOV.U32 R10, RZ, RZ, R0 ;  /* 0x000000ffff0a7224 */ /* 0x004fe200078e0000 */
[----:B------:R-:W-:Y:S01]  /*6110*/  ISETP.GE.AND P3, PT, R155, UR4, PT ;  /* 0x000000049b007c0c */ /* 0x000fe2000bf66270 */
[----:B-1----:R-:W-:Y:S01]  /*6120*/  IMAD.MOV.U32 R11, RZ, RZ, R3 ;  /* 0x000000ffff0b7224 */ /* 0x002fe200078e0003 */
[----:B------:R-:W-:Y:S02]  /*6130*/  ISETP.GE.AND P2, PT, R152, UR4, PT ;  /* 0x0000000498007c0c */ /* 0x000fe4000bf46270 */
[----:B------:R-:W-:Y:S02]  /*6140*/  CS2R R30, SRZ ;  /* 0x00000000001e7805 */ /* 0x000fe4000001ff00 */
[----:B---3--:R-:W-:-:S07]  /*6150*/  MOV R15, R5 ;  /* 0x00000005000f7202 */ /* 0x008fce0000000f00 */
[C---:B------:R-:W-:Y:S01]  /*6160*/  @!P3 IMAD.SHL.U32 R35, R155.reuse, 0x2, RZ ;  /* 0x000000029b23b824 */ /* 0x040fe200078e00ff */
[----:B------:R-:W-:Y:S02]  /*6170*/  @!P3 SHF.L.U64.HI R20, R155, 0x1, R38 ;  /* 0x000000019b14b819 */ /* 0x000fe40000010226 */
[----:B------:R-:W-:Y:S02]  /*6180*/  CS2R R32, SRZ ;  /* 0x0000000000207805 */ /* 0x000fe4000001ff00 */
[----:B------:R-:W-:Y:S01]  /*6190*/  CS2R R24, SRZ ;  /* 0x0000000000187805 */ /* 0x000fe2000001ff00 */
[----:B------:R-:W-:Y:S01]  /*61a0*/  @!P2 IMAD.WIDE R10, R152, 0x2, R10 ;  /* 0x00000002980aa825 */ /* 0x000fe200078e020a */
[-C--:B------:R-:W-:Y:S02]  /*61b0*/  @!P3 IADD3 R26, P0, R0, R35.reuse, RZ ;  /* 0x00000023001ab210 */ /* 0x080fe40007f1e0ff */
[----:B----4-:R-:W-:Y:S01]  /*61c0*/  @!P3 IADD3 R34, P1, R14, R35, RZ ;  /* 0x000000230e22b210 */ /* 0x010fe20007f3e0ff */
        /* <DEDUP_REMOVED lines=8> */
.L_x_14967:
[----:B------:R-:W-:Y:S05]  /*6250*/  BSYNC B1 ;  /* 0x0000000000017941 */ /* 0x000fea0003800000 */
.L_x_14966:
[----:B--2--5:R-:W-:Y:S01]  /*6260*/  IMAD.MOV.U32 R0, RZ, RZ, R32 ;  /* 0x000000ffff007224 */ /* 0x024fe200078e0020 */
[----:B------:R-:W-:Y:S01]  /*6270*/  UMOV UR4, 0xffffffff ;  /* 0xffffffff00047882 */ /* 0x000fe20000000000 */
[----:B-1----:R-:W-:Y:S01]  /*6280*/  IMAD.MOV.U32 R3, RZ, RZ, R33 ;  /* 0x000000ffff037224 */ /* 0x002fe200078e0021 */
[----:B------:R-:W-:Y:S01]  /*6290*/  CS2R R26, SRZ ;  /* 0x00000000001a7805 */ /* 0x000fe2000001ff00 */
[----:B------:R-:W-:Y:S01]  /*62a0*/  IMAD.MOV.U32 R9, RZ, RZ, R21 ;  /* 0x000000ffff097224 */ /* 0x000fe200078e0015 */
[----:B------:R-:W-:Y:S01]  /*62b0*/  PRMT R41, R0, 0x7610, R41 ;  /* 0x0000761000297816 */ /* 0x000fe20000000029 */
        /* <DEDUP_REMOVED lines=17> */
.L_x_15186:
        /* <DEDUP_REMOVED lines=19> */
[----:B------:R-:W-:Y:S01]  /*6500*/  IMAD.MOV.U32 R15, RZ, RZ, R5 ;  /* 0x000000ffff0f7224 */ /* 0x000fe200078e0005 */
[----:B------:R-:W-:-:S09]  /*6510*/  CS2R R12, SRZ ;  /* 0x00000000000c7805 */ /* 0x000fd2000001ff00 */
[C---:B------:R-:W-:Y:S01]  /*6520*/  @!P3 IMAD.SHL.U32 R9, R155.reuse, 0x2, RZ ;  /* 0x000000029b09b824 */ /* 0x040fe200078e00ff */
[----:B------:R-:W-:Y:S02]  /*6530*/  @!P3 SHF.L.U64.HI R10, R155, 0x1, R38 ;  /* 0x000000019b0ab819 */ /* 0x000fe40000010226 */
[----:B------:R-:W-:Y:S01]  /*6540*/  CS2R R26, SRZ ;  /* 0x00000000001a7805 */ /* 0x000fe2000001ff00 */
[----:B------:R-:W-:Y:S01]  /*6550*/  @!P2 IMAD.WIDE R6, R152, 0x2, R6 ;  /* 0x000000029806a825 */ /* 0x000fe200078e0206 */
[-C--:B----4-:R-:W-:Y:S02]  /*6560*/  @!P3 IADD3 R4, P1, R14, R9.reuse, RZ ;  /* 0x000000090e04b210 */ /* 0x090fe40007f3e0ff */
[----:B------:R-:W-:Y:S02]  /*6570*/  @!P3 IADD3 R38, P0, R0, R9, RZ ;  /* 0x000000090026b210 */ /* 0x000fe40007f1e0ff */
[----:B------:R-:W-:Y:S01]  /*6580*/  CS2R R8, SRZ ;  /* 0x0000000000087805 */ /* 0x000fe2000001ff00 */
[----:B------:R0:W5:Y:S01]  /*6590*/  @!P2 LD.E.64 R12, desc[UR40][R6.64] ;  /* 0x00000028060ca980 */ /* 0x000162000c101b00 */
[----:B------:R-:W-:Y:S01]  /*65a0*/  @!P3 IMAD.X R5, R5, 0x1, R10, P1 ;  /* 0x000000010505b824 */ /* 0x000fe200008e060a */
[----:B------:R-:W-:-:S02]  /*65b0*/  @!P3 IADD3.X R39, R3, R10, RZ, P0, !PT ;  /* 0x0000000a0327b210 */ /* 0x000fc400007fe4ff */
[----:B------:R-:W-:Y:S01]  /*65c0*/  CS2R R10, SRZ ;  /* 0x00000000000a7805 */ /* 0x000fe2000001ff00 */
[----:B------:R-:W-:Y:S02]  /*65d0*/  @!P2 IMAD.WIDE R14, R152, 0x2, R14 ;  /* 0x00000002980ea825 */ /* 0x000fe400078e020e */
[----:B------:R0:W5:Y:S04]  /*65e0*/  @!P3 LD.E.64 R8, desc[UR40][R38.64] ;  /* 0x000000282608b980 */ /* 0x000168000c101b00 */
[----:B------:R0:W5:Y:S04]  /*65f0*/  @!P2 LD.E.64 R26, desc[UR40][R14.64] ;  /* 0x000000280e1aa980 */ /* 0x000168000c101b00 */
[----:B------:R0:W5:Y:S02]  /*6600*/  @!P3 LD.E.64 R10, desc[UR40][R4.64] ;  /* 0x00000028040ab980 */ /* 0x000164000c101b00 */
.L_x_14970:
[----:B------:R-:W-:Y:S05]  /*6610*/  BSYNC B1 ;  /* 0x0000000000017941 */ /* 0x000fea0003800000 */
.L_x_14969:
[----:B0-----:R-:W0:Y:S01]  /*6620*/  S2R R7, SR_TID.X ;  /* 0x0000000000077919 */ /* 0x001e220000002100 */
[----:B------:R-:W1:Y:S01]  /*6630*/  SYNCS.PHASECHK.TRANS64.TRYWAIT P0, [R2+URZ+0x16800], R37 ;  /* 0x01680025020075a7 */ /* 0x000e62000800017f */
[----:B------:R-:W-:Y:S01]  /*6640*/  LOP3.LUT R3, R34, 0x1c0, RZ, 0xc0, !PT ;  /* 0x000001c022037812 */ /* 0x000fe200078ec0ff */
[----:B-----5:R-:W-:Y:S01]  /*6650*/  IMAD.MOV.U32 R4, RZ, RZ, R26 ;  /* 0x000000ffff047224 */ /* 0x020fe200078e001a */
[----:B------:R-:W-:Y:S01]  /*6660*/  BSSY B1, `(.L_x_14971) ;  /* 0x000001e000017945 */ /* 0x000fe20003800000 */
[----:B------:R-:W-:Y:S01]  /*6670*/  IMAD.MOV.U32 R5, RZ, RZ, R11 ;  /* 0x000000ffff057224 */ /* 0x000fe200078e000b */
[----:B---3--:R-:W-:Y:S01]  /*6680*/  LOP3.LUT R0, R3, 0x18, R16, 0xf8, !PT ;  /* 0x0000001803007812 */ /* 0x008fe200078ef810 */
[----:B------:R-:W-:Y:S01]  /*6690*/  IMAD R34, R29, -0xc0, R40 ;  /* 0xffffff401d227824 */ /* 0x000fe200078e0228 */
[----:B------:R-:W-:Y:S01]  /*66a0*/  SHF.R.U32.HI R3, RZ, 0x3, R3 ;  /* 0x00000003ff037819 */ /* 0x000fe20000011603 */
[----:B------:R-:W-:Y:S01]  /*66b0*/  IMAD.MOV.U32 R6, RZ, RZ, R12 ;  /* 0x000000ffff067224 */ /* 0x000fe200078e000c */
[----:B------:R-:W-:Y:S01]  /*66c0*/  PRMT R36, R4, 0x7610, R36 ;  /* 0x0000761004247816 */ /* 0x000fe20000000024 */
[----:B------:R-:W-:Y:S01]  /*66d0*/  IMAD.MOV.U32 R4, RZ, RZ, R10 ;  /* 0x000000ffff047224 */ /* 0x000fe200078e000a */
[----:B------:R-:W-:Y:S01]  /*66e0*/  LOP3.LUT R0, R0, R3, RZ, 0x3c, !PT ;  /* 0x0000000300007212 */ /* 0x000fe200078e3cff */
[----:B------:R-:W-:Y:S01]  /*66f0*/  IMAD.MOV.U32 R3, RZ, RZ, R27 ;  /* 0x000000ffff037224 */ /* 0x000fe200078e001b */
[----:B------:R-:W-:-:S02]  /*6700*/  VIMNMX R34, R34, 0xc0, PT ;  /* 0x000000c022227848 */ /* 0x000fc40003fe0100 */
[----:B----4-:R-:W-:Y:S01]  /*6710*/  PRMT R14, R4, 0x5410, R5 ;  /* 0x00005410040e7816 */ /* 0x010fe20000000005 */
[----:B------:R-:W-:Y:S01]  /*6720*/  IMAD.MOV.U32 R4, RZ, RZ, R8 ;  /* 0x000000ffff047224 */ /* 0x000fe200078e0008 */
[----:B------:R-:W-:Y:S01]  /*6730*/  PRMT R29, R3, 0x7610, R29 ;  /* 0x00007610031d7816 */ /* 0x000fe2000000001d */
[----:B------:R-:W-:Y:S01]  /*6740*/  IMAD.MOV.U32 R5, RZ, RZ, R9 ;  /* 0x000000ffff057224 */ /* 0x000fe200078e0009 */
        /* <DEDUP_REMOVED lines=8> */
[----:B------:R-:W-:Y:S01]  /*67d0*/  IMAD R3, R7, 0x200, R0 ;  /* 0x0000020007037824 */ /* 0x000fe200078e0200 */
[----:B------:R-:W-:-:S03]  /*67e0*/  MOV R0, R13 ;  /* 0x0000000d00007202 */ /* 0x000fc60000000f00 */
[----:B------:R-:W-:Y:S01]  /*67f0*/  IMAD R3, R3, 0x2, R2 ;  /* 0x0000000203037824 */ /* 0x000fe200078e0202 */
[----:B------:R-:W-:-:S03]  /*6800*/  PRMT R29, R29, 0x5410, R0 ;  /* 0x000054101d1d7816 */ /* 0x000fc60000000000 */
[C---:B------:R-:W-:Y:S02]  /*6810*/  VIADD R4, R3.reuse, 0x8400 ;  /* 0x0000840003047836 */ /* 0x040fe40000000000 */
[----:B------:R-:W-:Y:S01]  /*6820*/  VIADD R0, R3, 0x8440 ;  /* 0x0000844003007836 */ /* 0x000fe20000000000 */
[----:B-1----:R-:W-:Y:S06]  /*6830*/  @!P0 BRA `(.L_x_14972) ;  /* 0x0000011800e88947 */ /* 0x002fec0003800000 */
.L_x_15187:
[----:B------:R-:W-:Y:S05]  /*6840*/  BSYNC B1 ;  /* 0x0000000000017941 */ /* 0x000fea0003800000 */
.L_x_14971:
[----:B------:R-:W-:Y:S01]  /*6850*/  BSSY B1, `(.L_x_14973) ;  /* 0x000005f000017945 */ /* 0x000fe20003800000 */
[----:B------:R-:W-:Y:S01]  /*6860*/  PRMT R15, R15, 0x5410, R5 ;  /* 0x000054100f0f7816 */ /* 0x000fe20000000005 */
[----:B------:R-:W-:Y:S02]  /*6870*/  @P2 VIADD R0, R4, 0xffffffc0 ;  /* 0xffffffc004002836 */ /* 0x000fe40000000000 */
[----:B------:R-:W-:Y:S05]  /*6880*/  @P1 BRA `(.L_x_14974) ;  /* 0x00000004006c1947 */ /* 0x000fea0003800000 */
[----:B------:R-:W1:Y:S01]  /*6890*/  LDC R4, c[0x0][0x3f4] ;  /* 0x0000fd00ff047b82 */ /* 0x000e620000000800 */
[----:B------:R-:W-:Y:S01]  /*68a0*/  BSSY B2, `(.L_x_14975) ;  /* 0x000002e000027945 */ /* 0x000fe20003800000 */
[-C--:B-1----:R-:W-:Y:S02]  /*68b0*/  ISETP.GE.AND P0, PT, R152, R4.reuse, PT ;  /* 0x000000049800720c */ /* 0x082fe40003f06270 */
[----:B------:R-:W-:-:S11]  /*68c0*/  ISETP.GE.AND P1, PT, R155, R4, PT ;  /* 0x000000049b00720c */ /* 0x000fd60003f26270 */
[----:B------:R-:W-:Y:S05]  /*68d0*/  @P0 BRA `(.L_x_14976) ;  /* 0x0000000000a80947 */ /* 0x000fea0003800000 */
[----:B------:R-:W1:Y:S01]  /*68e0*/  LDS.128 R4, [R3+0x8400] ;  /* 0x0084000003047984 */ /* 0x000e620000000c00 */
[----:B------:R-:W-:Y:S01]  /*68f0*/  SHF.R.U32.HI R40, RZ, 0x10, R33 ;  /* 0x00000010ff287819 */ /* 0x000fe20000011621 */
[--C-:B------:R-:W-:Y:S01]  /*6900*/  HADD2.F32 R39, -RZ, R41.reuse.H0_H0 ;  /* 0x20000029ff277230 */ /* 0x100fe20000004100 */
[----:B------:R-:W-:Y:S01]  /*6910*/  SHF.R.U32.HI R38, RZ, 0x10, R31 ;  /* 0x00000010ff267819 */ /* 0x000fe2000001161f */
[----:B0-----:R-:W-:Y:S01]  /*6920*/  HADD2.F32 R37, -RZ, R41.H1_H1 ;  /* 0x30000029ff257230 */ /* 0x001fe20000004100 */
        /* <DEDUP_REMOVED lines=9> */
[----:B------:R-:W-:Y:S01]  /*69c0*/  FMUL.FTZ R33, R33, R38 ;  /* 0x0000002621217220 */ /* 0x000fe20000410000 */
[--C-:B------:R-:W-:Y:S02]  /*69d0*/  HADD2.F32 R30, -RZ, R6.reuse.H0_H0 ;  /* 0x20000006ff1e7230 */ /* 0x100fe40000004100 */
[----:B------:R-:W-:Y:S01]  /*69e0*/  FMUL.FTZ R42, R4, R39 ;  /* 0x00000027042a7220 */ /* 0x000fe20000410000 */
[----:B------:R-:W-:-:S02]  /*69f0*/  HADD2.F32 R31, -RZ, R6.H1_H1 ;  /* 0x30000006ff1f7230 */ /* 0x000fc40000004100 */
[C---:B------:R-:W-:Y:S01]  /*6a00*/  FFMA.FTZ R43, R32.reuse, R38, -R41 ;  /* 0x00000026202b7223 */ /* 0x040fe20000010829 */
[--C-:B------:R-:W-:Y:S02]  /*6a10*/  HADD2.F32 R6, -RZ, R5.reuse.H0_H0 ;  /* 0x20000005ff067230 */ /* 0x100fe40000004100 */
[----:B------:R-:W-:Y:S01]  /*6a20*/  FFMA.FTZ R44, R32, R40, R33 ;  /* 0x00000028202c7223 */ /* 0x000fe20000010021 */
[-C--:B------:R-:W-:Y:S01]  /*6a30*/  FMUL.FTZ R38, R4, R37.reuse ;  /* 0x0000002504267220 */ /* 0x080fe20000410000 */
[C---:B------:R-:W-:Y:S01]  /*6a40*/  FFMA.FTZ R42, R7.reuse, R37, -R42 ;  /* 0x00000025072a7223 */ /* 0x040fe2000001082a */
[----:B------:R-:W-:Y:S02]  /*6a50*/  HADD2.F32 R5, -RZ, R5.H1_H1 ;  /* 0x30000005ff057230 */ /* 0x000fe40000004100 */
[--C-:B------:R-:W-:Y:S02]  /*6a60*/  HADD2.F32 R37, -RZ, R47.reuse.H0_H0 ;  /* 0x2000002fff257230 */ /* 0x100fe40000004100 */
[----:B------:R-:W-:Y:S01]  /*6a70*/  FFMA.FTZ R39, R7, R39, R38 ;  /* 0x0000002707277223 */ /* 0x000fe20000010026 */
[----:B------:R-:W-:-:S02]  /*6a80*/  HADD2.F32 R32, -RZ, R47.H1_H1 ;  /* 0x3000002fff207230 */ /* 0x000fc40000004100 */
        /* <DEDUP_REMOVED lines=15> */
.L_x_14976:
[----:B------:R-:W-:Y:S05]  /*6b80*/  BSYNC B2 ;  /* 0x0000000000027941 */ /* 0x000fea0003800000 */
.L_x_14975:
[----:B------:R-:W-:Y:S05]  /*6b90*/  @P1 BRA `(.L_x_14974) ;  /* 0x0000000000a81947 */ /* 0x000fea0003800000 */
[----:B-1----:R-:W1:Y:S01]  /*6ba0*/  LDS.128 R4, [R0] ;  /* 0x0000000000047984 */ /* 0x002e620000000c00 */
[----:B------:R-:W-:Y:S01]  /*6bb0*/  SHF.R.U32.HI R31, RZ, 0x10, R25 ;  /* 0x00000010ff1f7819 */ /* 0x000fe20000011619 */
[----:B------:R-:W-:Y:S01]  /*6bc0*/  HADD2.F32 R30, -RZ, R48.H0_H0 ;  /* 0x20000030ff1e7230 */ /* 0x000fe20000004100 */
[----:B------:R-:W-:Y:S01]  /*6bd0*/  SHF.R.U32.HI R33, RZ, 0x10, R21 ;  /* 0x00000010ff217819 */ /* 0x000fe20000011615 */
[----:B------:R-:W-:Y:S01]  /*6be0*/  HADD2.F32 R32, -RZ, R36.H1_H1 ;  /* 0x30000024ff207230 */ /* 0x000fe20000004100 */
        /* <DEDUP_REMOVED lines=37> */
.L_x_14974:
[----:B------:R-:W-:Y:S05]  /*6e40*/  BSYNC B1 ;  /* 0x0000000000017941 */ /* 0x000fea0003800000 */
.L_x_14973:
[----:B-12---:R-:W-:-:S05]  /*6e50*/  VIADD R4, R19, 0x60 ;  /* 0x0000006013047836 */ /* 0x006fca0000000000 */
[----:B------:R-:W-:-:S13]  /*6e60*/  ISETP.GE.AND P0, PT, R4, R34, PT ;  /* 0x000000220400720c */ /* 0x000fda0003f06270 */
[----:B------:R-:W-:Y:S05]  /*6e70*/  @P0 BRA `(.L_x_14977) ;  /* 0x0000001800ac0947 */ /* 0x000fea0003800000 */
[----:B------:R-:W1:Y:S01]  /*6e80*/  LDC R4, c[0x0][0x3f4] ;  /* 0x0000fd00ff047b82 */ /* 0x000e620000000800 */
[----:B------:R-:W-:Y:S01]  /*6e90*/  BSSY B1, `(.L_x_14978) ;  /* 0x000002e000017945 */ /* 0x000fe20003800000 */
[-C--:B-1----:R-:W-:Y:S02]  /*6ea0*/  ISETP.GE.AND P0, PT, R152, R4.reuse, PT ;  /* 0x000000049800720c */ /* 0x082fe40003f06270 */
[----:B------:R-:W-:-:S11]  /*6eb0*/  ISETP.GE.AND P1, PT, R155, R4, PT ;  /* 0x000000049b00720c */ /* 0x000fd60003f26270 */
[----:B------:R-:W-:Y:S05]  /*6ec0*/  @P0 BRA `(.L_x_14979) ;  /* 0x0000000000a80947 */ /* 0x000fea0003800000 */
[----:B------:R-:W1:Y:S01]  /*6ed0*/  LDS.128 R4, [R3+0xb400] ;  /* 0x00b4000003047984 */ /* 0x000e620000000c00 */
[--C-:B------:R-:W-:Y:S01]  /*6ee0*/  SHF.R.U64 R33, R26, 0x10, R27.reuse ;  /* 0x000000101a217819 */ /* 0x100fe2000000121b */
[----:B------:R-:W-:Y:S01]  /*6ef0*/  HADD2.F32 R24, -RZ, R48.H1_H1 ;  /* 0x30000030ff187230 */ /* 0x000fe20000004100 */
        /* <DEDUP_REMOVED lines=39> */
.L_x_14979:
[----:B------:R-:W-:Y:S05]  /*7170*/  BSYNC B1 ;  /* 0x0000000000017941 */ /* 0x000fea0003800000 */
.L_x_14978:
        /* <DEDUP_REMOVED lines=44> */
.L_x_14964:
[----:B------:R-:W0:Y:S01]  /*7440*/  S2R R0, SR_TID.X ;  /* 0x0000000000007919 */ /* 0x000e220000002100 */
[----:B------:R-:W1:Y:S01]  /*7450*/  LDC R32, c[0x0][0x448] ;  /* 0x00011200ff207b82 */ /* 0x000e620000000800 */
[----:B------:R-:W-:Y:S01]  /*7460*/  ULDC.64 UR4, c[0x0][0x3f8] ;  /* 0x0000fe0000047ab9 */ /* 0x000fe20000000a00 */
[----:B------:R-:W-:Y:S01]  /*7470*/  ULDC.64 UR6, c[0x0][0x408] ;  /* 0x0001020000067ab9 */ /* 0x000fe20000000a00 */
[----:B------:R-:W-:Y:S01]  /*7480*/  IMAD.MOV.U32 R27, RZ, RZ, R31 ;  /* 0x000000ffff1b7224 */ /* 0x000fe200078e001f */
[----:B------:R-:W-:Y:S01]  /*7490*/  SHF.R.S32.HI R43, RZ, 0x1f, R16 ;  /* 0x0000001fff2b7819 */ /* 0x000fe20000011410 */
[----:B------:R-:W-:Y:S01]  /*74a0*/  IMAD.MOV.U32 R4, RZ, RZ, R24 ;  /* 0x000000ffff047224 */ /* 0x000fe200078e0018 */
[----:B-1----:R-:W-:Y:S01]  /*74b0*/  ISETP.NE.AND P0, PT, R32, 0x1, PT ;  /* 0x000000012000780c */ /* 0x002fe20003f05270 */
[----:B0-----:R-:W-:-:S05]  /*74c0*/  VIADD R0, R0, 0xffffff80 ;  /* 0xffffff8000007836 */ /* 0x001fca0000000000 */
[----:B------:R-:W-:-:S07]  /*74d0*/  SHF.R.S32.HI R3, RZ, 0x1f, R0 ;  /* 0x0000001fff037819 */ /* 0x000fce0000011400 */
[----:B------:R-:W0:Y:S01]  /*74e0*/  @P0 LDC R5, c[0x0][0x450] ;  /* 0x00011400ff050b82 */ /* 0x000e220000000800 */
[----:B------:R-:W-:-:S04]  /*74f0*/  LEA.HI R3, R3, R0, RZ, 0x2 ;  /* 0x0000000003037211 */ /* 0x000fc800078f10ff */
[----:B------:R-:W-:-:S04]  /*7500*/  LOP3.LUT R3, R3, 0xfffffffc, RZ, 0xc0, !PT ;  /* 0xfffffffc03037812 */ /* 0x000fc800078ec0ff */
[----:B------:R-:W-:Y:S02]  /*7510*/  IADD3 R3, R0, -R3, RZ ;  /* 0x8000000300037210 */ /* 0x000fe40007ffe0ff */
[----:B------:R-:W1:Y:S03]  /*7520*/  @P0 LDC R0, c[0x0][0x44c] ;  /* 0x00011300ff000b82 */ /* 0x000e660000000800 */
        /* <DEDUP_REMOVED lines=22> */
[----:B------:R-:W0:Y:S03]  /*7690*/  LDC R41, c[0x0][0x3f4] ;  /* 0x0000fd00ff297b82 */ /* 0x000e260000000800 */
[----:B------:R-:W1:Y:S04]  /*76a0*/  SHFL.IDX PT, R3, R25, RZ, 0x1c1f ;  /* 0x001c1fff19037589 */ /* 0x000e6800000e0000 */
[----:B------:R-:W3:Y:S04]  /*76b0*/  SHFL.IDX PT, R0, R26, RZ, 0x1c1f ;  /* 0x001c1fff1a007589 */ /* 0x000ee800000e0000 */
[----:B------:R-:W4:Y:S04]  /*76c0*/  SHFL.IDX PT, R14, R27, RZ, 0x1c1f ;  /* 0x001c1fff1b0e7589 */ /* 0x000f2800000e0000 */
[----:B------:R-:W5:Y:S01]  /*76d0*/  SHFL.IDX PT, R4, R24, RZ, 0x1c1f ;  /* 0x001c1fff18047589 */ /* 0x000f6200000e0000 */
[----:B0-----:R-:W-:Y:S01]  /*76e0*/  ISETP.GE.AND P0, PT, R16, R41, PT ;  /* 0x000000291000720c */ /* 0x001fe20003f06270 */
[----:B--2---:R-:W-:-:S05]  /*76f0*/  IMAD R32, R6, R32, RZ ;  /* 0x0000002006207224 */ /* 0x004fca00078e02ff */
[----:B------:R-:W-:-:S13]  /*7700*/  ISETP.GE.OR P1, PT, R39, R32, P0 ;  /* 0x000000202700720c */ /* 0x000fda0000726670 */
[C---:B------:R-:W-:Y:S01]  /*7710*/  @!P1 IMAD.SHL.U32 R5, R16.reuse, 0x2, RZ ;  /* 0x0000000210059824 */ /* 0x040fe200078e00ff */
[----:B------:R-:W-:-:S04]  /*7720*/  @!P1 SHF.L.U64.HI R21, R16, 0x1, R43 ;  /* 0x0000000110159819 */ /* 0x000fc8000001022b */
[----:B-1----:R-:W-:-:S05]  /*7730*/  @!P1 IADD3 R6, P2, R3, R5, RZ ;  /* 0x0000000503069210 */ /* 0x002fca0007f5e0ff */
[----:B---3--:R-:W-:Y:S01]  /*7740*/  @!P1 IMAD.X R7, R0, 0x1, R21, P2 ;  /* 0x0000000100079824 */ /* 0x008fe200010e0615 */
[----:B----4-:R-:W-:-:S04]  /*7750*/  @!P1 IADD3 R14, P2, R14, R5, RZ ;  /* 0x000000050e0e9210 */ /* 0x010fc80007f5e0ff */
[----:B------:R-:W2:Y:S01]  /*7760*/  @!P1 LD.E.128 R8, desc[UR40][R6.64] ;  /* 0x0000002806089980 */ /* 0x000ea2000c101d00 */
[----:B-----5:R-:W-:-:S05]  /*7770*/  @!P1 IMAD.X R3, R4, 0x1, R21, P2 ;  /* 0x0000000104039824 */ /* 0x020fca00010e0615 */
[----:B------:R-:W-:-:S05]  /*7780*/  @!P1 MOV R15, R3 ;  /* 0x00000003000f9202 */ /* 0x000fca0000000f00 */
        /* <DEDUP_REMOVED lines=16> */
[----:B---3--:R-:W-:Y:S01]  /*7890*/  @!P1 MOV R20, R4 ;  /* 0x0000000400149202 */ /* 0x008fe20000000f00 */
[----:B------:R-:W-:-:S02]  /*78a0*/  @!P1 IMAD.MOV.U32 R21, RZ, RZ, R5 ;  /* 0x000000ffff159224 */ /* 0x000fc400078e0005 */
[----:B------:R0:W3:Y:S01]  /*78b0*/  SHFL.IDX PT, R3, R25, 0x1, 0x1c1f ;  /* 0x003c1f0019037f89 */ /* 0x0000e200000e0000 */
[----:B------:R-:W-:Y:S02]  /*78c0*/  @!P1 IMAD.MOV.U32 R30, RZ, RZ, R6 ;  /* 0x000000ffff1e9224 */ /* 0x000fe400078e0006 */
[----:B------:R-:W-:Y:S02]  /*78d0*/  @!P1 IMAD.MOV.U32 R31, RZ, RZ, R7 ;  /* 0x000000ffff1f9224 */ /* 0x000fe400078e0007 */
[----:B------:R-:W-:Y:S02]  /*78e0*/  IMAD.MOV.U32 R4, RZ, RZ, R20 ;  /* 0x000000ffff047224 */ /* 0x000fe400078e0014 */
[----:B------:R-:W-:Y:S02]  /*78f0*/  IMAD.MOV.U32 R5, RZ, RZ, R21 ;  /* 0x000000ffff057224 */ /* 0x000fe400078e0015 */
[----:B------:R-:W-:Y:S02]  /*7900*/  IMAD.MOV.U32 R6, RZ, RZ, R30 ;  /* 0x000000ffff067224 */ /* 0x000fe400078e001e */
[----:B------:R-:W-:Y:S01]  /*7910*/  IMAD.MOV.U32 R8, RZ, RZ, R36 ;  /* 0x000000ffff087224 */ /* 0x000fe200078e0024 */
[----:B------:R-:W-:Y:S01]  /*7920*/  PRMT R45, R5, 0x7610, R45 ;  /* 0x00007610052d7816 */ /* 0x000fe2000000002d */
[----:B------:R-:W-:Y:S01]  /*7930*/  IMAD.MOV.U32 R9, RZ, RZ, R37 ;  /* 0x000000ffff097224 */ /* 0x000fe200078e0025 */
[----:B------:R-:W-:Y:S01]  /*7940*/  PRMT R56, R4, 0x5410, R6 ;  /* 0x0000541004387816 */ /* 0x000fe20000000006 */
[----:B------:R-:W-:Y:S01]  /*7950*/  IMAD.MOV.U32 R7, RZ, RZ, R31 ;  /* 0x000000ffff077224 */ /* 0x000fe200078e001f */
[----:B------:R-:W-:-:S02]  /*7960*/  CS2R R4, SRZ ;  /* 0x0000000000047805 */ /* 0x000fc4000001ff00 */
[----:B------:R-:W-:Y:S02]  /*7970*/  PRMT R33, R8, 0x5410, R9 ;  /* 0x0000541008217816 */ /* 0x000fe40000000009 */
[----:B012-4-:R-:W-:-:S07]  /*7980*/  PRMT R42, R42, 0x5410, R7 ;  /* 0x000054102a2a7816 */ /* 0x017fce0000000007 */
.L_x_15197:
[----:B------:R-:W2:Y:S01]  /*7990*/  LDL R7, [R1+0x50] ;  /* 0x0000500001077983 */ /* 0x000ea20000100800 */
[----:B------:R-:W-:Y:S01]  /*79a0*/  VIADD R39, R39, 0x60 ;  /* 0x0000006027277836 */ /* 0x000fe20000000000 */
[----:B------:R-:W-:Y:S01]  /*79b0*/  BSSY B1, `(.L_x_14981) ;  /* 0x0000016000017945 */ /* 0x000fe20003800000 */
[----:B------:R-:W-:Y:S02]  /*79c0*/  CS2R R8, SRZ ;  /* 0x0000000000087805 */ /* 0x000fe4000001ff00 */
[----:B------:R-:W-:Y:S02]  /*79d0*/  CS2R R10, SRZ ;  /* 0x00000000000a7805 */ /* 0x000fe4000001ff00 */
[----:B------:R-:W-:Y:S02]  /*79e0*/  ISETP.GE.AND P1, PT, R39, R32, PT ;  /* 0x000000202700720c */ /* 0x000fe40003f26270 */
[----:B--2---:R-:W-:-:S04]  /*79f0*/  LEA.HI R6, R7, R7, RZ, 0x1 ;  /* 0x0000000707067211 */ /* 0x004fc800078f08ff */
[----:B------:R-:W-:-:S04]  /*7a00*/  LOP3.LUT R6, R6, 0xfffffffe, RZ, 0xc0, !PT ;  /* 0xfffffffe06067812 */ /* 0x000fc800078ec0ff */
[----:B------:R-:W-:Y:S02]  /*7a10*/  IADD3 R13, R7, -R6, RZ ;  /* 0x80000006070d7210 */ /* 0x000fe40007ffe0ff */
[----:B------:R-:W-:Y:S02]  /*7a20*/  CS2R R6, SRZ ;  /* 0x0000000000067805 */ /* 0x000fe4000001ff00 */
        /* <DEDUP_REMOVED lines=14> */
.L_x_14982:
[----:B------:R-:W-:Y:S05]  /*7b10*/  BSYNC B1 ;  /* 0x0000000000017941 */ /* 0x000fea0003800000 */
.L_x_14981:
[----:B------:R-:W0:Y:S01]  /*7b20*/  SYNCS.PHASECHK.TRANS64.TRYWAIT P1, [R2+URZ+0x16800], R13 ;  /* 0x0168000d020075a7 */ /* 0x000e22000802017f */
[----:B------:R-:W-:Y:S01]  /*7b30*/  IMAD R29, R29, -0xc0, R32 ;  /* 0xffffff401d1d7824 */ /* 0x000fe200078e0220 */
[----:B------:R-:W-:Y:S01]  /*7b40*/  BSSY B1, `(.L_x_14983) ;  /* 0x0000012000017945 */ /* 0x000fe20003800000 */
[----:B------:R-:W-:Y:S02]  /*7b50*/  VIADD R14, R19, 0x60 ;  /* 0x00000060130e7836 */ /* 0x000fe40000000000 */
[----:B---3-5:R-:W-:Y:S01]  /*7b60*/  IMAD.MOV.U32 R3, RZ, RZ, R4 ;  /* 0x000000ffff037224 */ /* 0x028fe200078e0004 */
[----:B------:R-:W-:Y:S01]  /*7b70*/  VIMNMX R0, R29, 0xc0, PT ;  /* 0x000000c01d007848 */ /* 0x000fe20003fe0100 */
[----:B------:R-:W-:Y:S02]  /*7b80*/  IMAD.MOV.U32 R12, RZ, RZ, R5 ;  /* 0x000000ffff0c7224 */ /* 0x000fe400078e0005 */
[----:B------:R-:W-:Y:S01]  /*7b90*/  IMAD.IADD R39, R16, 0x1, R41 ;  /* 0x0000000110277824 */ /* 0x000fe200078e0229 */
[----:B------:R-:W-:-:S02]  /*7ba0*/  ISETP.GE.OR P2, PT, R19, R0, P0 ;  /* 0x000000001300720c */ /* 0x000fc40000746670 */
[----:B------:R-:W-:Y:S01]  /*7bb0*/  ISETP.GE.OR P0, PT, R14, R0, P0 ;  /* 0x000000000e00720c */ /* 0x000fe20000706670 */
[----:B------:R-:W-:Y:S01]  /*7bc0*/  IMAD.MOV.U32 R0, RZ, RZ, R6 ;  /* 0x000000ffff007224 */ /* 0x000fe200078e0006 */
[----:B------:R-:W-:Y:S01]  /*7bd0*/  PRMT R32, R32, 0x5410, R3 ;  /* 0x0000541020207816 */ /* 0x000fe20000000003 */
[----:B------:R-:W-:Y:S01]  /*7be0*/  IMAD.MOV.U32 R3, RZ, RZ, R7 ;  /* 0x000000ffff037224 */ /* 0x000fe200078e0007 */
[----:B------:R-:W-:Y:S01]  /*7bf0*/  PRMT R38, R12, 0x7610, R38 ;  /* 0x000076100c267816 */ /* 0x000fe20000000026 */
[----:B------:R-:W-:Y:S01]  /*7c00*/  IMAD.MOV.U32 R14, RZ, RZ, R9 ;  /* 0x000000ffff0e7224 */ /* 0x000fe200078e0009 */
[----:B------:R-:W-:Y:S02]  /*7c10*/  MOV R12, R8 ;  /* 0x00000008000c7202 */ /* 0x000fe40000000f00 */
[----:B------:R-:W-:Y:S02]  /*7c20*/  PRMT R29, R0, 0x5410, R3 ;  /* 0x00005410001d7816 */ /* 0x000fe40000000003 */
[----:B------:R-:W-:-:S02]  /*7c30*/  PRMT R32, R12, 0x7610, R32 ;  /* 0x000076100c207816 */ /* 0x000fc40000000020 */
[----:B------:R-:W-:Y:S01]  /*7c40*/  PRMT R38, R38, 0x5410, R14 ;  /* 0x0000541026267816 */ /* 0x000fe2000000000e */
[----:B0-----:R-:W-:Y:S06]  /*7c50*/  @!P1 BRA `(.L_x_14984) ;  /* 0x0000010c00609947 */ /* 0x001fec0003800000 */
.L_x_15198:
[----:B------:R-:W-:Y:S05]  /*7c60*/  BSYNC B1 ;  /* 0x0000000000017941 */ /* 0x000fea0003800000 */
.L_x_14983:
        /* <DEDUP_REMOVED lines=27> */
[----:B------:R-:W-:Y:S02]  /*7e20*/  LOP3.LUT R12, R12, R15, RZ, 0x3c, !PT ;  /* 0x0000000f0c0c7212 */ /* 0x000fe400078e3cff */
[----:B------:R-:W-:-:S03]  /*7e30*/  LEA R41, R25, R24, 0x9 ;  /* 0x0000001819297211 */ /* 0x000fc600078e48ff */
        /* <DEDUP_REMOVED lines=76> */
.L_x_14986:
[----:B------:R-:W-:Y:S05]  /*8300*/  BSYNC B1 ;  /* 0x0000000000017941 */ /* 0x000fea0003800000 */
.L_x_14985:
        /* <DEDUP_REMOVED lines=17> */
[--C-:B------:R-:W-:Y:S02]  /*8420*/  SHF.R.U32.HI R21, RZ, 0x10, R9.reuse ;  /* 0x00000010ff157819 */ /* 0x100fe40000011609 */
[----:B------:R-:W-:-:S02]  /*8430*/  SHF.R.U64 R42, R8, 0x10, R9 ;  /* 0x00000010082a7819 */ /* 0x000fc40000001209 */
[----:B------:R-:W-:Y:S01]  /*8440*/  SHF.R.U32.HI R40, RZ, 0x10, R11 ;  /* 0x00000010ff287819 */ /* 0x000fe2000001160b */
[----:B------:R-:W-:Y:S01]  /*8450*/  HADD2.F32 R11, -RZ, R29.H0_H0 ;  /* 0x2000001dff0b7230 */ /* 0x000fe20000004100 */
        /* <DEDUP_REMOVED lines=8> */
[----:B-1----:R-:W-:-:S05]  /*84e0*/  HADD2.F32 R7, -RZ, R25.H0_H0 ;  /* 0x20000019ff077230 */ /* 0x002fca0000004100 */
[C---:B------:R-:W-:Y:S01]  /*84f0*/  FMUL.FTZ R30, R7.reuse, R38 ;  /* 0x00000026071e7220 */ /* 0x040fe20000410000 */
[-C--:B------:R-:W-:Y:S01]  /*8500*/  FMUL.FTZ R34, R7, R10.reuse ;  /* 0x0000000a07227220 */ /* 0x080fe20000410000 */
[----:B------:R-:W-:Y:S02]  /*8510*/  HADD2.F32 R25, -RZ, R25.H1_H1 ;  /* 0x30000019ff197230 */ /* 0x000fe40000004100 */
[C---:B------:R-:W-:Y:S01]  /*8520*/  FFMA.FTZ R30, R3.reuse, R10, -R30 ;  /* 0x0000000a031e7223 */ /* 0x040fe2000001081e */
[----:B------:R-:W-:Y:S02]  /*8530*/  HADD2.F32 R6, -RZ, R24.H0_H0 ;  /* 0x20000018ff067230 */ /* 0x000fe40000004100 */
[----:B------:R-:W-:Y:S01]  /*8540*/  FFMA.FTZ R34, R3, R38, R34 ;  /* 0x0000002603227223 */ /* 0x000fe20000010022 */
[----:B------:R-:W-:Y:S02]  /*8550*/  HADD2.F32 R10, -RZ, R21.H0_H0 ;  /* 0x20000015ff0a7230 */ /* 0x000fe40000004100 */
[----:B------:R-:W-:-:S02]  /*8560*/  HADD2.F32 R7, -RZ, R32.H1_H1 ;  /* 0x30000020ff077230 */ /* 0x000fc40000004100 */
[----:B------:R-:W-:Y:S02]  /*8570*/  HADD2.F32 R3, -RZ, R32.H0_H0 ;  /* 0x20000020ff037230 */ /* 0x000fe40000004100 */
[C---:B------:R-:W-:Y:S01]  /*8580*/  FMUL.FTZ R36, R25.reuse, R20 ;  /* 0x0000001419247220 */ /* 0x040fe20000410000 */
[----:B------:R-:W-:Y:S02]  /*8590*/  HADD2.F32 R13, -RZ, R13.H1_H1 ;  /* 0x3000000dff0d7230 */ /* 0x000fe40000004100 */
[-C--:B------:R-:W-:Y:S01]  /*85a0*/  FMUL.FTZ R32, R25, R10.reuse ;  /* 0x0000000a19207220 */ /* 0x080fe20000410000 */
[----:B------:R-:W-:Y:S02]  /*85b0*/  HADD2.F32 R0, -RZ, R12.H0_H0 ;  /* 0x2000000cff007230 */ /* 0x000fe40000004100 */
[C---:B------:R-:W-:Y:S01]  /*85c0*/  FMUL.FTZ R21, R6.reuse, R7 ;  /* 0x0000000706157220 */ /* 0x040fe20000410000 */
[-C--:B------:R-:W-:Y:S01]  /*85d0*/  FMUL.FTZ R6, R6, R3.reuse ;  /* 0x0000000306067220 */ /* 0x080fe20000410000 */
[C---:B------:R-:W-:Y:S01]  /*85e0*/  FFMA.FTZ R25, R13.reuse, R10, -R36 ;  /* 0x0000000a0d197223 */ /* 0x040fe20000010824 */
[----:B------:R-:W-:Y:S01]  /*85f0*/  FFMA.FTZ R31, R13, R20, R32 ;  /* 0x000000140d1f7223 */ /* 0x000fe20000010020 */
[----:B------:R-:W-:Y:S01]  /*8600*/  FFMA.FTZ R21, R0, R3, -R21 ;  /* 0x0000000300157223 */ /* 0x000fe20000010815 */
[----:B------:R-:W-:-:S02]  /*8610*/  HADD2.F32 R8, -RZ, R26.H0_H0 ;  /* 0x2000001aff087230 */ /* 0x000fc40000004100 */
[----:B------:R-:W-:Y:S01]  /*8620*/  FFMA.FTZ R13, R0, R7, R6 ;  /* 0x00000007000d7223 */ /* 0x000fe20000010006 */
[----:B------:R-:W-:Y:S02]  /*8630*/  HADD2.F32 R9, -RZ, R27.H0_H0 ;  /* 0x2000001bff097230 */ /* 0x000fe40000004100 */
[----:B------:R-:W-:Y:S02]  /*8640*/  HADD2.F32 R3, -RZ, R43.H0_H0 ;  /* 0x2000002bff037230 */ /* 0x000fe40000004100 */
[----:B------:R-:W-:Y:S02]  /*8650*/  HADD2.F32 R10, -RZ, R29.H1_H1 ;  /* 0x3000001dff0a7230 */ /* 0x000fe40000004100 */
[----:B------:R-:W-:Y:S02]  /*8660*/  HADD2.F32 R0, -RZ, R43.H1_H1 ;  /* 0x3000002bff007230 */ /* 0x000fe40000004100 */
[----:B------:R-:W-:Y:S01]  /*8670*/  FMUL.FTZ R7, R8, R11 ;  /* 0x0000000b08077220 */ /* 0x000fe20000410000 */
[----:B------:R-:W-:-:S02]  /*8680*/  HADD2.F32 R5, -RZ, R15.H0_H0 ;  /* 0x2000000fff057230 */ /* 0x000fc40000004100 */
[----:B------:R-:W-:Y:S01]  /*8690*/  FMUL.FTZ R29, R8, R3 ;  /* 0x00000003081d7220 */ /* 0x000fe20000410000 */
[----:B------:R-:W-:Y:S02]  /*86a0*/  HADD2.F32 R4, -RZ, R14.H0_H0 ;  /* 0x2000000eff047230 */ /* 0x000fe40000004100 */
[C---:B------:R-:W-:Y:S01]  /*86b0*/  FMUL.FTZ R32, R9.reuse, R10 ;  /* 0x0000000a09207220 */ /* 0x040fe20000410000 */
[----:B------:R-:W-:Y:S02]  /*86c0*/  HADD2.F32 R27, -RZ, R27.H1_H1 ;  /* 0x3000001bff1b7230 */ /* 0x000fe40000004100 */
[-C--:B------:R-:W-:Y:S01]  /*86d0*/  FMUL.FTZ R9, R9, R0.reuse ;  /* 0x0000000009097220 */ /* 0x080fe20000410000 */
[----:B------:R-:W-:Y:S02]  /*86e0*/  HADD2.F32 R8, -RZ, R33.H0_H0 ;  /* 0x20000021ff087230 */ /* 0x000fe40000004100 */
[----:B------:R-:W-:Y:S02]  /*86f0*/  HADD2.F32 R6, -RZ, R40.H0_H0 ;  /* 0x20000028ff067230 */ /* 0x000fe40000004100 */
[----:B------:R-:W-:Y:S01]  /*8700*/  FFMA.FTZ R32, R5, R0, -R32 ;  /* 0x0000000005207223 */ /* 0x000fe20000010820 */
[----:B------:R-:W-:-:S02]  /*8710*/  HADD2.F32 R15, -RZ, R15.H1_H1 ;  /* 0x3000000fff0f7230 */ /* 0x000fc40000004100 */
[C---:B------:R-:W-:Y:S01]  /*8720*/  FFMA.FTZ R20, R4.reuse, R3, -R7 ;  /* 0x0000000304147223 */ /* 0x040fe20000010807 */
[----:B------:R-:W-:Y:S01]  /*8730*/  FFMA.FTZ R29, R4, R11, R29 ;  /* 0x0000000b041d7223 */ /* 0x000fe2000001001d */
[----:B------:R-:W-:Y:S01]  /*8740*/  FFMA.FTZ R0, R5, R10, R9 ;  /* 0x0000000a05007223 */ /* 0x000fe20000010009 */
[----:B------:R-:W-:Y:S02]  /*8750*/  HADD2.F32 R24, -RZ, R24.H1_H1 ;  /* 0x30000018ff187230 */ /* 0x000fe40000004100 */
[C---:B------:R-:W-:Y:S01]  /*8760*/  FMUL.FTZ R4, R27.reuse, R8 ;  /* 0x000000081b047220 */ /* 0x040fe20000410000 */
[----:B------:R-:W-:Y:S02]  /*8770*/  HADD2.F32 R26, -RZ, R26.H1_H1 ;  /* 0x3000001aff1a7230 */ /* 0x000fe40000004100 */
[----:B------:R-:W-:Y:S01]  /*8780*/  FMUL.FTZ R10, R27, R6 ;  /* 0x000000061b0a7220 */ /* 0x000fe20000410000 */
[----:B------:R-:W-:Y:S02]  /*8790*/  HADD2.F32 R7, -RZ, R37.H0_H0 ;  /* 0x20000025ff077230 */ /* 0x000fe40000004100 */
[----:B------:R-:W-:-:S02]  /*87a0*/  HADD2.F32 R9, -RZ, R35.H0_H0 ;  /* 0x20000023ff097230 */ /* 0x000fc40000004100 */
[----:B------:R-:W-:Y:S02]  /*87b0*/  HADD2.F32 R3, -RZ, R42.H0_H0 ;  /* 0x2000002aff037230 */ /* 0x000fe40000004100 */
[----:B------:R-:W-:Y:S02]  /*87c0*/  HADD2.F32 R5, -RZ, R41.H0_H0 ;  /* 0x20000029ff057230 */ /* 0x000fe40000004100 */
[C---:B------:R-:W-:Y:S01]  /*87d0*/  FFMA.FTZ R27, R15.reuse, R6, -R4 ;  /* 0x000000060f1b7223 */ /* 0x040fe20000010804 */
[----:B------:R-:W-:Y:S02]  /*87e0*/  HADD2.F32 R12, -RZ, R12.H1_H1 ;  /* 0x3000000cff0c7230 */ /* 0x000fe40000004100 */
        /* <DEDUP_REMOVED lines=20> */
.L_x_14977:
[----:B------:R-:W-:Y:S05]  /*8930*/  BSYNC B0 ;  /* 0x0000000000007941 */ /* 0x000fea0003800000 */
.L_x_14963:
        /* <DEDUP_REMOVED lines=8> */
.L_x_14960:
[----:B------:R-:W-:-:S13]  /*89c0*/  ISETP.NE.AND P0, PT, R156, 0x3, PT ;  /* 0x000000039c00780c */ /* 0x000fda0003f05270 */
[----:B------:R-:W-:Y:S05]  /*89d0*/  @!P0 BRA `(.L_x_14987) ;  /* 0x0000000000048947 */ /* 0x000fea0003800000 */
[----:B------:R-:W-:Y:S01]  /*89e0*/  BPT.TRAP 0x1 ;  /* 0x000000040000795c */ /* 0x000fe20000300000 */
.L_x_14987:
[----:B-123--:R-:W-:Y:S01]  /*89f0*/  IMAD R4, R18, 0x8, R2 ;  /* 0x0000000812047824 */ /* 0x00efe200078e0202 */
[----:B0-----:R-:W-:-:S04]  /*8a00*/  SHF.L.U32 R3, R23, 0x1f, RZ ;  /* 0x0000001f17037819 */ /* 0x001fc800000006ff */
[----:B------:R0:W1:Y:S01]  /*8a10*/  SYNCS.PHASECHK.TRANS64.TRYWAIT P2, [R4+URZ+0x16830], R3 ;  /* 0x01683003040075a7 */ /* 0x000062000804017f */
[----:B------:R-:W-:Y:S05]  /*8a20*/  @!P0 BRA `(.L_x_14988) ;  /* 0x0000000000048947 */ /* 0x000fea0003800000 */
[----:B------:R-:W-:Y:S01]  /*8a30*/  BPT.TRAP 0x1 ;  /* 0x000000040000795c */ /* 0x000fe20000300000 */
.L_x_14988:
[----:B------:R-:W2:Y:S02]  /*8a40*/  S2R R0, SR_TID.X ;  /* 0x0000000000007919 */ /* 0x000ea40000002100 */
[----:B--2---:R-:W-:-:S04]  /*8a50*/  LOP3.LUT R0, R0, 0x7f, RZ, 0xc0, !PT ;  /* 0x0000007f00007812 */ /* 0x004fc800078ec0ff */
[----:B------:R-:W-:Y:S01]  /*8a60*/  ISETP.NE.AND P1, PT, R0, RZ, PT ;  /* 0x000000ff0000720c */ /* 0x000fe20003f25270 */
[----:B-1----:R-:W-:-:S12]  /*8a70*/  @P2 BRA `(.L_x_14989) ;  /* 0x0000000000082947 */ /* 0x002fd80003800000 */
[----:B------:R-:W1:Y:S02]  /*8a80*/  SYNCS.PHASECHK.TRANS64.TRYWAIT P2, [R4+URZ+0x16830], R3 ;  /* 0x01683003040075a7 */ /* 0x000e64000804017f */
[----:B-1----:R-:W-:Y:S05]  /*8a90*/  @!P2 BRA `(.L_x_14990) ;  /* 0x000000fc00e4a947 */ /* 0x002fea0003800000 */
.L_x_14989:
[----:B------:R-:W-:Y:S05]  /*8aa0*/  WARPSYNC.ALL ;  /* 0x0000000000007948 */ /* 0x000fea0003800000 */
[----:B------:R-:W-:Y:S02]  /*8ab0*/  IADD3 R0, R2, 0xe400, RZ ;  /* 0x0000e40002007810 */ /* 0x000fe40007ffe0ff */
[----:B------:R-:W-:Y:S02]  /*8ac0*/  LOP3.LUT R6, R28, 0x10000, RZ, 0xfc, !PT ;  /* 0x000100001c067812 */ /* 0x000fe400078efcff */
[----:B------:R-:W-:-:S04]  /*8ad0*/  SHF.R.U32.HI R0, RZ, 0x4, R0 ;  /* 0x00000004ff007819 */ /* 0x000fc80000011600 */
[----:B------:R-:W-:-:S04]  /*8ae0*/  LOP3.LUT R0, R0, 0x3fff, RZ, 0xc0, !PT ;  /* 0x00003fff00007812 */ /* 0x000fc800078ec0ff */
[----:B01----:R-:W-:Y:S01]  /*8af0*/  LOP3.LUT R3, R0, 0x10000, RZ, 0xfc, !PT ;  /* 0x0001000000037812 */ /* 0x003fe200078efcff */
[----:B------:R-:W-:Y:S02]  /*8b00*/  IMAD.MOV.U32 R7, RZ, RZ, 0x40000040 ;  /* 0x40000040ff077424 */ /* 0x000fe400078e00ff */
[----:B------:R-:W-:Y:S01]  /*8b10*/  IMAD.MOV.U32 R9, RZ, RZ, 0x40000040 ;  /* 0x40000040ff097424 */ /* 0x000fe200078e00ff */
[----:B------:R-:W-:Y:S01]  /*8b20*/  R2UR UR4, R6 ;  /* 0x00000000060472ca */ /* 0x000fe200000e0000 */
[----:B------:R-:W-:Y:S01]  /*8b30*/  IMAD R8, R18, 0x400, R3 ;  /* 0x0000040012087824 */ /* 0x000fe200078e0203 */
[----:B------:R-:W-:Y:S01]  /*8b40*/  R2UR UR5, R7 ;  /* 0x00000000070572ca */ /* 0x000fe200000e0000 */
[----:B-----5:R-:W-:Y:S01]  /*8b50*/  WARPGROUP.ARRIVE ;  /* 0x00000000000079c5 */ /* 0x020fe20000000000 */
[----:B------:R-:W-:Y:S01]  /*8b60*/  R2UR UR7, R9 ;  /* 0x00000000090772ca */ /* 0x000fe200000e0000 */
[----:B------:R-:W-:Y:S01]  /*8b70*/  VIADD R90, R6, 0x2 ;  /* 0x00000002065a7836 */ /* 0x000fe20000000000 */
[C---:B------:R-:W-:Y:S01]  /*8b80*/  R2UR UR6, R8.reuse ;  /* 0x00000000080672ca */ /* 0x040fe200000e0000 */
[----:B------:R-:W-:Y:S01]  /*8b90*/  IMAD.MOV.U32 R91, RZ, RZ, 0x40000040 ;  /* 0x40000040ff5b7424 */ /* 0x000fe200078e00ff */
[----:B------:R-:W-:Y:S01]  /*8ba0*/  STL [R1+0x4], R3 ;  /* 0x0000040301007387 */ /* 0x000fe20000100800 */
[----:B------:R-:W-:Y:S01]  /*8bb0*/  VIADD R10, R8, 0x2 ;  /* 0x00000002080a7836 */ /* 0x000fe20000000000 */
[----:B------:R-:W0:Y:S01]  /*8bc0*/  LDC R0, c[0x0][0x448] ;  /* 0x00011200ff007b82 */ /* 0x000e220000000800 */
[----:B------:R-:W-:Y:S01]  /*8bd0*/  IMAD.MOV.U32 R11, RZ, RZ, 0x40000040 ;  /* 0x40000040ff0b7424 */ /* 0x000fe200078e00ff */
[----:B------:R-:W2:Y:S04]  /*8be0*/  LDL R12, [R1+0x44] ;  /* 0x00004400010c7983 */ /* 0x000ea80000100800 */
[----:B------:R-:W2:Y:S03]  /*8bf0*/  LDL R94, [R1+0x24] ;  /* 0x00002400015e7983 */ /* 0x000ea60000100800 */
[----:B------:R-:W-:Y:S01]  /*8c00*/  HGMMA.64x128x16.F32 R24, gdesc[UR4], RZ, !UPT, gsb0 ;  /* 0x01e00000041879f0 */ /* 0x000fe2000c0008ff */
[----:B------:R-:W-:Y:S01]  /*8c10*/  R2UR UR4, R90 ;  /* 0x000000005a0472ca */ /* 0x000fe200000e0000 */
[----:B------:R-:W3:Y:S01]  /*8c20*/  LDL R88, [R1+0x2c] ;  /* 0x00002c0001587983 */ /* 0x000ee20000100800 */
[----:B------:R-:W-:-:S02]  /*8c30*/  R2UR UR5, R91 ;  /* 0x000000005b0572ca */ /* 0x000fc400000e0000 */
[----:B------:R-:W-:Y:S01]  /*8c40*/  R2UR UR6, R10 ;  /* 0x000000000a0672ca */ /* 0x000fe200000e0000 */
[----:B------:R1:W-:Y:S01]  /*8c50*/  STL.64 [R1+0x18], R90 ;  /* 0x0000185a01007387 */ /* 0x0003e20000100a00 */
[----:B------:R-:W-:-:S03]  /*8c60*/  R2UR UR7, R11 ;  /* 0x000000000b0772ca */ /* 0x000fc600000e0000 */
[----:B------:R-:W4:Y:S04]  /*8c70*/  LDL R13, [R1+0x40] ;  /* 0x00004000010d7983 */ /* 0x000f280000100800 */
[----:B-1----:R-:W4:Y:S01]  /*8c80*/  LDL R90, [R1+0x20] ;  /* 0x00002000015a7983 */ /* 0x002f220000100800 */
[----:B------:R-:W-:Y:S01]  /*8c90*/  VIADD R20, R6, 0x4 ;  /* 0x0000000406147836 */ /* 0x000fe20000000000 */
[----:B------:R-:W-:Y:S01]  /*8ca0*/  IADD3 R10, R8, 0x4, RZ ;  /* 0x00000004080a7810 */ /* 0x000fe20007ffe0ff */
[----:B------:R-:W-:Y:S02]  /*8cb0*/  IMAD.MOV.U32 R21, RZ, RZ, 0x40000040 ;  /* 0x40000040ff157424 */ /* 0x000fe400078e00ff */
[----:B------:R-:W-:Y:S01]  /*8cc0*/  IMAD.MOV.U32 R11, RZ, RZ, 0x40000040 ;  /* 0x40000040ff0b7424 */ /* 0x000fe200078e00ff */
[----:B------:R-:W-:-:S02]  /*8cd0*/  WARPGROUP.DEPBAR.LE gsb0, 0x0 ;  /* 0x00008000000079c5 */ /* 0x000fc40000010000 */
        /* <DEDUP_REMOVED lines=17> */
[----:B0-----:R-:W-:-:S13]  /*8df0*/  ISETP.NE.AND P2, PT, R0, 0x1, PT ;  /* 0x000000010000780c */ /* 0x001fda0003f45270 */
[----:B------:R-:W0:Y:S08]  /*8e00*/  @P2 LDC R3, c[0x0][0x44c] ;  /* 0x00011300ff032b82 */ /* 0x000e300000000800 */
[----:B------:R-:W1:Y:S01]  /*8e10*/  @P2 LDC R5, c[0x0][0x450] ;  /* 0x00011400ff052b82 */ /* 0x000e620000000800 */
[----:B--2---:R-:W-:-:S04]  /*8e20*/  IMAD.IADD R12, R12, 0x1, R94 ;  /* 0x000000010c0c7824 */ /* 0x004fc800078e025e */
[----:B0-----:R-:W-:-:S05]  /*8e30*/  @P2 IMAD.HI.U32 R0, R12, R3, RZ ;  /* 0x000000030c002227 */ /* 0x001fca00078e00ff */
[----:B-1----:R-:W-:Y:S01]  /*8e40*/  @P2 SHF.R.U32.HI R12, RZ, R5, R0 ;  /* 0x00000005ff0c2219 */ /* 0x002fe20000011600 */
[----:B------:R-:W-:Y:S02]  /*8e50*/  WARPGROUP.DEPBAR.LE gsb0, 0x0 ;  /* 0x00008000000079c5 */ /* 0x000fe40000010000 */
[----:B------:R-:W-:-:S06]  /*8e60*/  WARPGROUP.ARRIVE ;  /* 0x00000000000079c5 */ /* 0x000fcc0000000000 */
[----:B------:R-:W-:Y:S01]  /*8e70*/  HGMMA.64x128x16.F32 R24, gdesc[UR4], R24, gsb0 ;  /* 0x01e00000041879f0 */ /* 0x000fe20008000818 */
[----:B------:R-:W0:Y:S01]  /*8e80*/  SHFL.IDX PT, R5, R12, 0x1, 0x1c1f ;  /* 0x003c1f000c057f89 */ /* 0x000e2200000e0000 */
[----:B------:R-:W-:Y:S01]  /*8e90*/  IMAD.MOV.U32 R3, RZ, RZ, -0x80 ;  /* 0xffffff80ff037424 */ /* 0x000fe200078e00ff */
[----:B------:R-:W-:Y:S01]  /*8ea0*/  ULDC UR4, c[0x0][0x988] ;  /* 0x0002620000047ab9 */ /* 0x000fe20000000800 */
[----:B------:R-:W-:Y:S01]  /*8eb0*/  @!P1 VIADD R4, R4, 0x16840 ;  /* 0x0001684004049836 */ /* 0x000fe20000000000 */
[----:B------:R-:W-:Y:S01]  /*8ec0*/  STL.64 [R1+0x10], R20 ;  /* 0x0000101401007387 */ /* 0x000fe20000100a00 */
[----:B------:R-:W-:Y:S01]  /*8ed0*/  IMAD R0, R92, R3, 0x80 ;  /* 0x000000805c007424 */ /* 0x000fe200078e0203 */
[----:B------:R-:W-:-:S04]  /*8ee0*/  ULDC UR5, c[0x0][0x988] ;  /* 0x0002620000057ab9 */ /* 0x000fc80000000800 */
[----:B------:R-:W-:Y:S01]  /*8ef0*/  IADD3 R3, R0, 0x1, RZ ;  /* 0x0000000100037810 */ /* 0x000fe20007ffe0ff */
[----:B---3--:R-:W-:-:S04]  /*8f00*/  IMAD.IADD R8, R88, 0x1, R0 ;  /* 0x0000000158087824 */ /* 0x008fc800078e0200 */
[C---:B----4-:R-:W-:Y:S02]  /*8f10*/  IMAD R3, R13.reuse, -0x2, R3 ;  /* 0xfffffffe0d037824 */ /* 0x050fe400078e0203 */
[----:B------:R-:W-:-:S03]  /*8f20*/  IMAD R8, R13, -0x2, R8 ;  /* 0xfffffffe0d087824 */ /* 0x000fc600078e0208 */
[----:B------:R-:W-:-:S04]  /*8f30*/  IADD3 R89, -R90, R3, R88 ;  /* 0x000000035a597210 */ /* 0x000fc80007ffe158 */
[----:B0-----:R-:W-:-:S04]  /*8f40*/  VIADDMNMX R0, R5, R89, R8, PT ;  /* 0x0000005905007246 */ /* 0x001fc80003800108 */
[C---:B------:R-:W-:Y:S02]  /*8f50*/  ISETP.GT.AND P4, PT, R0.reuse, RZ, PT ;  /* 0x000000ff0000720c */ /* 0x040fe40003f84270 */
[C---:B------:R-:W-:Y:S02]  /*8f60*/  ISETP.GT.AND P5, PT, R0.reuse, 0x1, PT ;  /* 0x000000010000780c */ /* 0x040fe40003fa4270 */
[----:B------:R-:W-:Y:S01]  /*8f70*/  ISETP.GT.AND P3, PT, R0, 0x8, PT ;  /* 0x000000080000780c */ /* 0x000fe20003f64270 */
[----:B------:R0:W-:Y:S01]  /*8f80*/  STL.64 [R1+0x8], R14 ;  /* 0x0000080e01007387 */ /* 0x0001e20000100a00 */
[----:B------:R-:W-:Y:S02]  /*8f90*/  WARPGROUP.DEPBAR.LE gsb0, 0x0 ;  /* 0x00008000000079c5 */ /* 0x000fe40000010000 */
[----:B------:R-:W-:Y:S02]  /*8fa0*/  FSEL R109, R26, -INF , P4 ;  /* 0xff8000001a6d7808 */ /* 0x000fe40002000000 */
[----:B------:R-:W-:-:S02]  /*8fb0*/  FSEL R107, R27, -INF , P5 ;  /* 0xff8000001b6b7808 */ /* 0x000fc40002800000 */
        /* <DEDUP_REMOVED lines=49> */
[----:B0-----:R-:W-:Y:S02]  /*92d0*/  FSEL R15, R62, -INF , P3 ;  /* 0xff8000003e0f7808 */ /* 0x001fe40001800000 */
        /* <DEDUP_REMOVED lines=38> */
[----:B------:R-:W-:-:S04]  /*9540*/  FMNMX.FTZ R10, R43, R10, !PT ;  /* 0x0000000a2b0a7209 */ /* 0x000fc80007810000 */
[----:B------:R-:W-:-:S05]  /*9550*/  FMNMX.FTZ R14, R87, R10, !PT ;  /* 0x0000000a570e7209 */ /* 0x000fca0007810000 */
[----:B------:R-:W0:Y:S04]  /*9560*/  SHFL.BFLY PT, R9, R14, 0x2, 0x1f ;  /* 0x0c401f000e097f89 */ /* 0x000e2800000e0000 */
[----:B------:R-:W1:Y:S01]  /*9570*/  SHFL.IDX PT, R26, R12, RZ, 0x1c1f ;  /* 0x001c1fff0c1a7589 */ /* 0x000e6200000e0000 */
[----:B0-----:R-:W-:-:S05]  /*9580*/  FMNMX.FTZ R20, R14, R9, !PT ;  /* 0x000000090e147209 */ /* 0x001fca0007810000 */
[----:B------:R-:W0:Y:S01]  /*9590*/  SHFL.BFLY PT, R9, R20, 0x1, 0x1f ;  /* 0x0c201f0014097f89 */ /* 0x000e2200000e0000 */
[----:B------:R-:W-:Y:S01]  /*95a0*/  IMAD.U32 R0, RZ, RZ, UR4 ;  /* 0x00000004ff007e24 */ /* 0x000fe2000f8e00ff */
[----:B-1----:R-:W-:Y:S01]  /*95b0*/  VIADDMNMX R26, R26, R89, R8, PT ;  /* 0x000000591a1a7246 */ /* 0x002fe20003800108 */
[----:B------:R-:W-:-:S03]  /*95c0*/  ULDC UR4, c[0x0][0x988] ;  /* 0x0002620000047ab9 */ /* 0x000fc60000000800 */
[C---:B------:R-:W-:Y:S02]  /*95d0*/  ISETP.GT.AND P4, PT, R26.reuse, RZ, PT ;  /* 0x000000ff1a00720c */ /* 0x040fe40003f84270 */
[----:B------:R-:W-:Y:S02]  /*95e0*/  ISETP.GT.AND P5, PT, R26, 0x1, PT ;  /* 0x000000011a00780c */ /* 0x000fe40003fa4270 */
[----:B------:R-:W-:Y:S02]  /*95f0*/  FSEL R89, R24, -INF , P4 ;  /* 0xff80000018597808 */ /* 0x000fe40002000000 */
[----:B------:R-:W-:Y:S02]  /*9600*/  FSEL R25, R25, -INF , P5 ;  /* 0xff80000019197808 */ /* 0x000fe40002800000 */
[----:B0-----:R-:W-:-:S04]  /*9610*/  FMNMX.FTZ R9, R20, R9, !PT ;  /* 0x0000000914097209 */ /* 0x001fc80007810000 */
[C---:B------:R-:W-:Y:S01]  /*9620*/  FSETP.NEU.FTZ.AND P3, PT, R9.reuse, -INF , PT ;  /* 0xff8000000900780b */ /* 0x040fe20003f7d000 */
[----:B------:R-:W-:-:S05]  /*9630*/  FMUL.FTZ R10, R9, R0 ;  /* 0x00000000090a7220 */ /* 0x000fca0000410000 */
[----:B------:R-:W-:Y:S02]  /*9640*/  FSEL R10, R10, RZ, P3 ;  /* 0x000000ff0a0a7208 */ /* 0x000fe40001800000 */
[C---:B------:R-:W-:Y:S02]  /*9650*/  ISETP.GT.AND P3, PT, R26.reuse, 0x8, PT ;  /* 0x000000081a00780c */ /* 0x040fe40003f64270 */
[----:B------:R-:W-:Y:S01]  /*9660*/  ISETP.GT.AND P4, PT, R26, 0x9, PT ;  /* 0x000000091a00780c */ /* 0x000fe20003f84270 */
[----:B------:R-:W-:Y:S01]  /*9670*/  FFMA.FTZ R151, R91, R0, -R10 ;  /* 0x000000005b977223 */ /* 0x000fe2000001080a */
[----:B------:R-:W-:Y:S02]  /*9680*/  FSEL R91, R28, -INF , P3 ;  /* 0xff8000001c5b7808 */ /* 0x000fe40001800000 */
[----:B------:R-:W-:Y:S02]  /*9690*/  FMNMX.FTZ R14, R89, R25, !PT ;  /* 0x00000019590e7209 */ /* 0x000fe40007810000 */
[----:B------:R-:W-:-:S02]  /*96a0*/  ISETP.GT.AND P3, PT, R26, 0x10, PT ;  /* 0x000000101a00780c */ /* 0x000fc40003f64270 */
[----:B------:R-:W-:Y:S02]  /*96b0*/  FSEL R29, R29, -INF , P4 ;  /* 0xff8000001d1d7808 */ /* 0x000fe40002000000 */
[----:B------:R-:W-:Y:S01]  /*96c0*/  FMNMX.FTZ R14, R91, R14, !PT ;  /* 0x0000000e5b0e7209 */ /* 0x000fe20007810000 */
[----:B------:R-:W-:Y:S01]  /*96d0*/  FFMA.FTZ R12, R93, R0, -R10 ;  /* 0x000000005d0c7223 */ /* 0x000fe2000001080a */
[----:B------:R-:W-:Y:S02]  /*96e0*/  ISETP.GT.AND P4, PT, R26, 0x11, PT ;  /* 0x000000111a00780c */ /* 0x000fe40003f84270 */
        /* <DEDUP_REMOVED lines=19> */
[----:B------:R0:W-:Y:S01]  /*9820*/  MUFU.EX2 R14, R24 ;  /* 0x00000018000e7308 */ /* 0x0001e20000000800 */
[----:B------:R-:W-:Y:S01]  /*9830*/  FFMA.FTZ R147, R103, R0, -R10 ;  /* 0x0000000067937223 */ /* 0x000fe2000001080a */
[----:B------:R-:W-:Y:S02]  /*9840*/  ISETP.GT.AND P4, PT, R26, 0x29, PT ;  /* 0x000000291a00780c */ /* 0x000fe40003f84270 */
[----:B------:R-:W-:Y:S02]  /*9850*/  FSEL R103, R44, -INF , P3 ;  /* 0xff8000002c677808 */ /* 0x000fe40001800000 */
[----:B0-----:R-:W-:Y:S02]  /*9860*/  FMNMX.FTZ R24, R41, R20, !PT ;  /* 0x0000001429187209 */ /* 0x001fe40007810000 */
        /* <DEDUP_REMOVED lines=11> */
[--C-:B------:R-:W-:Y:S01]  /*9920*/  FFMA.FTZ R141, R101, R0, -R10.reuse ;  /* 0x00000000658d7223 */ /* 0x100fe2000001080a */
[----:B------:R-:W-:Y:S02]  /*9930*/  ISETP.GT.AND P4, PT, R26, 0x39, PT ;  /* 0x000000391a00780c */ /* 0x000fe40003f84270 */
[----:B------:R-:W-:Y:S02]  /*9940*/  FSEL R101, R52, -INF , P3 ;  /* 0xff80000034657808 */ /* 0x000fe40001800000 */
[----:B0-----:R-:W-:Y:S01]  /*9950*/  FMNMX.FTZ R28, R49, R24, !PT ;  /* 0x00000018311c7209 */ /* 0x001fe20007810000 */
        /* <DEDUP_REMOVED lines=18> */
[----:B------:R0:W-:Y:S01]  /*9a80*/  MUFU.EX2 R24, R30 ;  /* 0x0000001e00187308 */ /* 0x0001e20000000800 */
[----:B------:R-:W-:Y:S01]  /*9a90*/  ISETP.GT.AND P4, PT, R26, 0x49, PT ;  /* 0x000000491a00780c */ /* 0x000fe20003f84270 */
[-CC-:B------:R-:W-:Y:S01]  /*9aa0*/  FFMA.FTZ R129, R21, R0.reuse, -R10.reuse ;  /* 0x0000000015817223 */ /* 0x180fe2000001080a */
[----:B------:R-:W-:Y:S01]  /*9ab0*/  FSEL R5, R60, -INF , P3 ;  /* 0xff8000003c057808 */ /* 0x000fe20001800000 */
[-CC-:B------:R-:W-:Y:S01]  /*9ac0*/  FFMA.FTZ R36, R67, R0.reuse, -R10.reuse ;  /* 0x0000000043247223 */ /* 0x180fe2000001080a */
[C---:B------:R-:W-:Y:S01]  /*9ad0*/  ISETP.GT.AND P3, PT, R26.reuse, 0x50, PT ;  /* 0x000000501a00780c */ /* 0x040fe20003f64270 */
[-CC-:B------:R-:W-:Y:S01]  /*9ae0*/  FFMA.FTZ R131, R27, R0.reuse, -R10.reuse ;  /* 0x000000001b837223 */ /* 0x180fe2000001080a */
[--C-:B------:R-:W-:Y:S01]  /*9af0*/  FFMA.FTZ R38, R71, R0, -R10.reuse ;  /* 0x0000000047267223 */ /* 0x100fe2000001080a */
[----:B------:R-:W-:Y:S01]  /*9b00*/  MUFU.EX2 R151, R151 ;  /* 0x0000009700977308 */ /* 0x000fe20000000800 */
[----:B0-----:R-:W-:Y:S01]  /*9b10*/  FMNMX.FTZ R30, R57, R28, !PT ;  /* 0x0000001c391e7209 */ /* 0x001fe20007810000 */
        /* <DEDUP_REMOVED lines=12> */
[----:B------:R0:W-:Y:S01]  /*9be0*/  MUFU.EX2 R8, R107 ;  /* 0x0000006b00087308 */ /* 0x0001e20000000800 */
[----:B------:R-:W-:Y:S01]  /*9bf0*/  FSEL R65, R65, -INF , P4 ;  /* 0xff80000041417808 */ /* 0x000fe20002000000 */
[--C-:B------:R-:W-:Y:S01]  /*9c00*/  FFMA.FTZ R3, R51, R0, -R10.reuse ;  /* 0x0000000033037223 */ /* 0x100fe2000001080a */
[----:B------:R-:W-:Y:S01]  /*9c10*/  FMNMX.FTZ R30, R47, R30, !PT ;  /* 0x0000001e2f1e7209 */ /* 0x000fe20007810000 */
[----:B------:R-:W-:Y:S01]  /*9c20*/  FFMA.FTZ R46, R87, R0, -R10 ;  /* 0x00000000572e7223 */ /* 0x000fe2000001080a */
[----:B------:R-:W-:Y:S01]  /*9c30*/  ISETP.GT.AND P4, PT, R26, 0x59, PT ;  /* 0x000000591a00780c */ /* 0x000fe20003f84270 */
[----:B------:R-:W1:Y:S02]  /*9c40*/  @P2 LDC R43, c[0x0][0x44c] ;  /* 0x00011300ff2b2b82 */ /* 0x000e640000000800 */
[----:B------:R2:W-:Y:S01]  /*9c50*/  MUFU.EX2 R28, R32 ;  /* 0x00000020001c7308 */ /* 0x0005e20000000800 */
[----:B0-----:R-:W-:-:S02]  /*9c60*/  FSEL R107, R68, -INF , P3 ;  /* 0xff800000446b7808 */ /* 0x001fc40001800000 */
[----:B------:R-:W-:Y:S02]  /*9c70*/  ISETP.GT.AND P3, PT, R26, 0x60, PT ;  /* 0x000000601a00780c */ /* 0x000fe40003f64270 */
[----:B------:R-:W-:Y:S01]  /*9c80*/  FSEL R69, R69, -INF , P4 ;  /* 0xff80000045457808 */ /* 0x000fe20002000000 */
[----:B------:R-:W0:Y:S01]  /*9c90*/  @P2 LDC R52, c[0x0][0x450] ;  /* 0x00011400ff342b82 */ /* 0x000e220000000800 */
[----:B--2---:R-:W-:-:S04]  /*9ca0*/  FMNMX.FTZ R32, R65, R30, !PT ;  /* 0x0000001e41207209 */ /* 0x004fc80007810000 */
        /* <DEDUP_REMOVED lines=13> */
[----:B------:R2:W-:Y:S01]  /*9d80*/  MUFU.EX2 R30, R3 ;  /* 0x00000003001e7308 */ /* 0x0005e20000000800 */
[----:B------:R-:W-:Y:S02]  /*9d90*/  ISETP.GT.AND P4, PT, R26, 0x71, PT ;  /* 0x000000711a00780c */ /* 0x000fe40003f84270 */
[----:B------:R-:W-:Y:S01]  /*9da0*/  FMNMX.FTZ R34, R77, R34, !PT ;  /* 0x000000224d227209 */ /* 0x000fe20007810000 */
[----:B--2---:R-:W-:Y:S01]  /*9db0*/  FFMA.FTZ R3, R55, R0, -R10 ;  /* 0x0000000037037223 */ /* 0x004fe2000001080a */
        /* <DEDUP_REMOVED lines=8> */
[----:B------:R-:W-:Y:S01]  /*9e40*/  FMNMX.FTZ R34, R13, R34, !PT ;  /* 0x000000220d227209 */ /* 0x000fe20007810000 */
[----:B------:R2:W-:Y:S03]  /*9e50*/  MUFU.EX2 R32, R3 ;  /* 0x0000000300207308 */ /* 0x0005e60000000800 */
[----:B--2---:R-:W-:-:S05]  /*9e60*/  FMNMX.FTZ R3, R85, R34, !PT ;  /* 0x0000002255037209 */ /* 0x004fca0007810000 */
[----:B------:R-:W2:Y:S02]  /*9e70*/  SHFL.BFLY PT, R40, R3, 0x2, 0x1f ;  /* 0x0c401f0003287f89 */ /* 0x000ea400000e0000 */
[----:B--2---:R-:W-:-:S05]  /*9e80*/  FMNMX.FTZ R15, R3, R40, !PT ;  /* 0x00000028030f7209 */ /* 0x004fca0007810000 */
[----:B------:R-:W2:Y:S01]  /*9e90*/  SHFL.BFLY PT, R44, R15, 0x1, 0x1f ;  /* 0x0c201f000f2c7f89 */ /* 0x000ea200000e0000 */
[----:B------:R-:W3:Y:S01]  /*9ea0*/  MUFU.EX2 R149, R149 ;  /* 0x0000009500957308 */ /* 0x000ee20000000800 */
[-CC-:B------:R-:W-:Y:S01]  /*9eb0*/  FFMA.FTZ R26, R59, R0.reuse, -R10.reuse ;  /* 0x000000003b1a7223 */ /* 0x180fe2000001080a */
[-CC-:B------:R-:W-:Y:S01]  /*9ec0*/  FFMA.FTZ R34, R63, R0.reuse, -R10.reuse ;  /* 0x000000003f227223 */ /* 0x180fe2000001080a */
[----:B------:R-:W-:-:S05]  /*9ed0*/  FFMA.FTZ R40, R75, R0, -R10 ;  /* 0x000000004b287223 */ /* 0x000fca000001080a */
[----:B------:R-:W4:Y:S01]  /*9ee0*/  MUFU.EX2 R12, R12 ;  /* 0x0000000c000c7308 */ /* 0x000f220000000800 */
[----:B--2---:R-:W-:-:S04]  /*9ef0*/  FMNMX.FTZ R3, R15, R44, !PT ;  /* 0x0000002c0f037209 */ /* 0x004fc80007810000 */
[C---:B------:R-:W-:Y:S01]  /*9f00*/  FSETP.NEU.FTZ.AND P3, PT, R3.reuse, -INF , PT ;  /* 0xff8000000300780b */ /* 0x040fe20003f7d000 */
[----:B------:R-:W-:-:S05]  /*9f10*/  FMUL.FTZ R15, R3, R0 ;  /* 0x00000000030f7220 */ /* 0x000fca0000410000 */
[----:B------:R-:W-:Y:S01]  /*9f20*/  FSEL R10, R15, RZ, P3 ;  /* 0x000000ff0f0a7208 */ /* 0x000fe20001800000 */
[----:B------:R-:W2:Y:S04]  /*9f30*/  MUFU.EX2 R145, R145 ;  /* 0x0000009100917308 */ /* 0x000ea80000000800 */
[-CC-:B------:R-:W-:Y:S01]  /*9f40*/  FFMA.FTZ R148, R89, R0.reuse, -R10.reuse ;  /* 0x0000000059947223 */ /* 0x180fe2000001080a */
[-CC-:B------:R-:W-:Y:S01]  /*9f50*/  FFMA.FTZ R15, R25, R0.reuse, -R10.reuse ;  /* 0x00000000190f7223 */ /* 0x180fe2000001080a */
[-C--:B------:R-:W-:Y:S01]  /*9f60*/  FFMA.FTZ R150, R91, R0.reuse, -R10 ;  /* 0x000000005b967223 */ /* 0x080fe2000001080a */
[----:B---3--:R-:W-:Y:S01]  /*9f70*/  FADD.FTZ R48, R149, R8 ;  /* 0x0000000895307221 */ /* 0x008fe20000010000 */
[-CC-:B------:R-:W-:Y:S02]  /*9f80*/  FFMA.FTZ R21, R29, R0.reuse, -R10.reuse ;  /* 0x000000001d157223 */ /* 0x180fe4000001080a */
[----:B------:R-:W-:Y:S01]  /*9f90*/  MUFU.EX2 R148, R148 ;  /* 0x0000009400947308 */ /* 0x000fe20000000800 */
[----:B------:R-:W-:Y:S01]  /*9fa0*/  FFMA.FTZ R27, R37, R0, -R10 ;  /* 0x00000000251b7223 */ /* 0x000fe2000001080a */
[----:B------:R-:W-:-:S06]  /*9fb0*/  FADD.FTZ R37, R151, R48 ;  /* 0x0000003097257221 */ /* 0x000fcc0000010000 */
[----:B------:R-:W3:Y:S01]  /*9fc0*/  MUFU.EX2 R15, R15 ;  /* 0x0000000f000f7308 */ /* 0x000ee20000000800 */
[----:B------:R-:W-:Y:S01]  /*9fd0*/  FFMA.FTZ R144, R93, R0, -R10 ;  /* 0x000000005d907223 */ /* 0x000fe2000001080a */
[----:B----4-:R-:W-:-:S06]  /*9fe0*/  FADD.FTZ R48, R12, R37 ;  /* 0x000000250c307221 */ /* 0x010fcc0000010000 */
[----:B------:R-:W4:Y:S01]  /*9ff0*/  MUFU.EX2 R147, R147 ;  /* 0x0000009300937308 */ /* 0x000f220000000800 */
[----:B------:R-:W-:-:S07]  /*a000*/  FFMA.FTZ R25, R33, R0, -R10 ;  /* 0x0000000021197223 */ /* 0x000fce000001080a */
[----:B------:R-:W1:Y:S01]  /*a010*/  MUFU.EX2 R150, R150 ;  /* 0x0000009600967308 */ /* 0x000e620000000800 */
[----:B--2---:R-:W-:Y:S01]  /*a020*/  FADD.FTZ R39, R145, R48 ;  /* 0x0000003091277221 */ /* 0x004fe20000010000 */
[----:B------:R-:W-:-:S06]  /*a030*/  FFMA.FTZ R146, R95, R0, -R10 ;  /* 0x000000005f927223 */ /* 0x000fcc000001080a */
[----:B------:R-:W2:Y:S01]  /*a040*/  MUFU.EX2 R21, R21 ;  /* 0x0000001500157308 */ /* 0x000ea20000000800 */
[----:B------:R-:W-:Y:S01]  /*a050*/  FADD.FTZ R48, R14, R39 ;  /* 0x000000270e307221 */ /* 0x000fe20000010000 */
[----:B---3--:R-:W-:-:S06]  /*a060*/  FADD.FTZ R39, R148, R15 ;  /* 0x0000000f94277221 */ /* 0x008fcc0000010000 */
[----:B------:R-:W3:Y:S01]  /*a070*/  MUFU.EX2 R141, R141 ;  /* 0x0000008d008d7308 */ /* 0x000ee20000000800 */
[----:B------:R-:W-:-:S07]  /*a080*/  FFMA.FTZ R134, R5, R0, -R10 ;  /* 0x0000000005867223 */ /* 0x000fce000001080a */
[----:B------:R-:W0:Y:S01]  /*a090*/  MUFU.EX2 R144, R144 ;  /* 0x0000009000907308 */ /* 0x000e220000000800 */
[----:B----4-:R-:W-:Y:S01]  /*a0a0*/  FADD.FTZ R5, R147, R48 ;  /* 0x0000003093057221 */ /* 0x010fe20000010000 */
[----:B-1----:R-:W-:-:S06]  /*a0b0*/  FADD.FTZ R48, R150, R39 ;  /* 0x0000002796307221 */ /* 0x002fcc0000010000 */
[----:B------:R-:W1:Y:S01]  /*a0c0*/  MUFU.EX2 R25, R25 ;  /* 0x0000001900197308 */ /* 0x000e620000000800 */
[----:B------:R-:W-:Y:S01]  /*a0d0*/  FFMA.FTZ R140, R99, R0, -R10 ;  /* 0x00000000638c7223 */ /* 0x000fe2000001080a */
[----:B------:R-:W-:Y:S01]  /*a0e0*/  FADD.FTZ R50, R20, R5 ;  /* 0x0000000514327221 */ /* 0x000fe20000010000 */
[----:B------:R-:W-:-:S05]  /*a0f0*/  @!P1 PRMT R4, RZ, 0x654, R4 ;  /* 0x00000654ff049816 */ /* 0x000fca0000000004 */
[----:B------:R-:W4:Y:S01]  /*a100*/  MUFU.EX2 R143, R143 ;  /* 0x0000008f008f7308 */ /* 0x000f220000000800 */
[----:B--2---:R-:W-:Y:S01]  /*a110*/  FADD.FTZ R39, R21, R48 ;  /* 0x0000003015277221 */ /* 0x004fe20000010000 */
[----:B------:R-:W-:-:S06]  /*a120*/  FFMA.FTZ R29, R41, R0, -R10 ;  /* 0x00000000291d7223 */ /* 0x000fcc000001080a */
[----:B------:R-:W2:Y:S01]  /*a130*/  MUFU.EX2 R146, R146 ;  /* 0x0000009200927308 */ /* 0x000ea20000000800 */
[----:B---3--:R-:W-:Y:S01]  /*a140*/  FADD.FTZ R41, R141, R50 ;  /* 0x000000328d297221 */ /* 0x008fe20000010000 */
[----:B------:R0:W-:Y:S06]  /*a150*/  @!P1 SYNCS.ARRIVE.TRANS64.RED.A1T0 RZ, [R4+URZ], RZ ;  /* 0x000000ff04ff99a7 */ /* 0x0001ec000810043f */
[----:B------:R-:W3:Y:S01]  /*a160*/  MUFU.EX2 R27, R27 ;  /* 0x0000001b001b7308 */ /* 0x000ee20000000800 */
[----:B------:R-:W-:Y:S01]  /*a170*/  FFMA.FTZ R142, R103, R0, -R10 ;  /* 0x00000000678e7223 */ /* 0x000fe2000001080a */
[----:B0-----:R-:W-:Y:S01]  /*a180*/  FADD.FTZ R4, R144, R39 ;  /* 0x0000002790047221 */ /* 0x001fe20000010000 */
[----:B------:R-:W-:-:S05]  /*a190*/  FADD.FTZ R48, R24, R41 ;  /* 0x0000002918307221 */ /* 0x000fca0000010000 */
[----:B------:R-:W0:Y:S01]  /*a1a0*/  MUFU.EX2 R137, R137 ;  /* 0x0000008900897308 */ /* 0x000e220000000800 */
[----:B-1----:R-:W-:Y:S01]  /*a1b0*/  FADD.FTZ R41, R25, R4 ;  /* 0x0000000419297221 */ /* 0x002fe20000010000 */
[----:B------:R-:W-:-:S06]  /*a1c0*/  FFMA.FTZ R31, R45, R0, -R10 ;  /* 0x000000002d1f7223 */ /* 0x000fcc000001080a */
[----:B------:R-:W1:Y:S01]  /*a1d0*/  MUFU.EX2 R140, R140 ;  /* 0x0000008c008c7308 */ /* 0x000e620000000800 */
[----:B----4-:R-:W-:Y:S01]  /*a1e0*/  FADD.FTZ R39, R143, R48 ;  /* 0x000000308f277221 */ /* 0x010fe20000010000 */
[----:B--2---:R-:W-:-:S06]  /*a1f0*/  FADD.FTZ R4, R146, R41 ;  /* 0x0000002992047221 */ /* 0x004fcc0000010000 */
[----:B------:R-:W2:Y:S01]  /*a200*/  MUFU.EX2 R29, R29 ;  /* 0x0000001d001d7308 */ /* 0x000ea20000000800 */
[----:B------:R-:W-:Y:S01]  /*a210*/  FFMA.FTZ R136, R105, R0, -R10 ;  /* 0x0000000069887223 */ /* 0x000fe2000001080a */
[----:B------:R-:W-:-:S04]  /*a220*/  @P2 IMAD.HI.U32 R43, R94, R43, RZ ;  /* 0x0000002b5e2b2227 */ /* 0x000fc800078e00ff */
[----:B------:R-:W-:Y:S02]  /*a230*/  FADD.FTZ R48, R28, R39 ;  /* 0x000000271c307221 */ /* 0x000fe40000010000 */
[----:B------:R-:W4:Y:S01]  /*a240*/  MUFU.EX2 R139, R139 ;  /* 0x0000008b008b7308 */ /* 0x000f220000000800 */
[----:B---3--:R-:W-:Y:S01]  /*a250*/  FADD.FTZ R41, R27, R4 ;  /* 0x000000041b297221 */ /* 0x008fe20000010000 */
[----:B------:R-:W-:-:S06]  /*a260*/  FFMA.FTZ R33, R49, R0, -R10 ;  /* 0x0000000031217223 */ /* 0x000fcc000001080a */
[----:B------:R-:W3:Y:S01]  /*a270*/  MUFU.EX2 R142, R142 ;  /* 0x0000008e008e7308 */ /* 0x000ee20000000800 */
[----:B------:R-:W-:Y:S01]  /*a280*/  IMAD.MOV.U32 R45, RZ, RZ, R94 ;  /* 0x000000ffff2d7224 */ /* 0x000fe200078e005e */
[----:B------:R-:W-:Y:S01]  /*a290*/  @P2 SHF.R.U32.HI R45, RZ, R52, R43 ;  /* 0x00000034ff2d2219 */ /* 0x000fe2000001162b */
[----:B0-----:R-:W-:-:S05]  /*a2a0*/  FADD.FTZ R43, R137, R48 ;  /* 0x00000030892b7221 */ /* 0x001fca0000010000 */
[----:B------:R-:W0:Y:S01]  /*a2b0*/  MUFU.EX2 R31, R31 ;  /* 0x0000001f001f7308 */ /* 0x000e220000000800 */
[----:B-1----:R-:W-:Y:S01]  /*a2c0*/  FADD.FTZ R4, R140, R41 ;  /* 0x000000298c047221 */ /* 0x002fe20000010000 */
[----:B------:R-:W-:Y:S01]  /*a2d0*/  FFMA.FTZ R138, R101, R0, -R10 ;  /* 0x00000000658a7223 */ /* 0x000fe2000001080a */
[----:B------:R-:W-:-:S05]  /*a2e0*/  FADD.FTZ R48, R30, R43 ;  /* 0x0000002b1e307221 */ /* 0x000fca0000010000 */
[----:B------:R-:W1:Y:S01]  /*a2f0*/  MUFU.EX2 R133, R133 ;  /* 0x0000008500857308 */ /* 0x000e620000000800 */
[----:B--2---:R-:W-:Y:S01]  /*a300*/  FADD.FTZ R41, R29, R4 ;  /* 0x000000041d297221 */ /* 0x004fe20000010000 */
[----:B------:R-:W-:-:S06]  /*a310*/  FFMA.FTZ R35, R53, R0, -R10 ;  /* 0x0000000035237223 */ /* 0x000fcc000001080a */
[----:B------:R-:W2:Y:S01]  /*a320*/  MUFU.EX2 R136, R136 ;  /* 0x0000008800887308 */ /* 0x000ea20000000800 */
[----:B----4-:R-:W-:Y:S01]  /*a330*/  FADD.FTZ R43, R139, R48 ;  /* 0x000000308b2b7221 */ /* 0x010fe20000010000 */
[----:B---3--:R-:W-:-:S06]  /*a340*/  FADD.FTZ R4, R142, R41 ;  /* 0x000000298e047221 */ /* 0x008fcc0000010000 */
[----:B------:R-:W3:Y:S01]  /*a350*/  MUFU.EX2 R26, R26 ;  /* 0x0000001a001a7308 */ /* 0x000ee20000000800 */
[----:B------:R-:W-:-:S07]  /*a360*/  FFMA.FTZ R132, R97, R0, -R10 ;  /* 0x0000000061847223 */ /* 0x000fce000001080a */
[----:B------:R-:W4:Y:S01]  /*a370*/  MUFU.EX2 R33, R33 ;  /* 0x0000002100217308 */ /* 0x000f220000000800 */
[----:B------:R-:W-:Y:S01]  /*a380*/  FADD.FTZ R48, R32, R43 ;  /* 0x0000002b20307221 */ /* 0x000fe20000010000 */
[----:B0-----:R-:W-:-:S06]  /*a390*/  FADD.FTZ R41, R31, R4 ;  /* 0x000000041f297221 */ /* 0x001fcc0000010000 */
[----:B------:R-:W0:Y:S01]  /*a3a0*/  MUFU.EX2 R135, R135 ;  /* 0x0000008700877308 */ /* 0x000e220000000800 */
[----:B------:R-:W-:-:S07]  /*a3b0*/  FFMA.FTZ R37, R57, R0, -R10 ;  /* 0x0000000039257223 */ /* 0x000fce000001080a */
[----:B------:R-:W0:Y:S01]  /*a3c0*/  MUFU.EX2 R138, R138 ;  /* 0x0000008a008a7308 */ /* 0x000e220000000800 */
[----:B-1----:R-:W-:Y:S01]  /*a3d0*/  FADD.FTZ R43, R133, R48 ;  /* 0x00000030852b7221 */ /* 0x002fe20000010000 */
[----:B--2---:R-:W-:-:S06]  /*a3e0*/  FADD.FTZ R4, R136, R41 ;  /* 0x0000002988047221 */ /* 0x004fcc0000010000 */
[----:B------:R-:W1:Y:S08]  /*a3f0*/  MUFU.EX2 R34, R34 ;  /* 0x0000002200227308 */ /* 0x000e700000000800 */
[----:B------:R-:W2:Y:S01]  /*a400*/  MUFU.EX2 R35, R35 ;  /* 0x0000002300237308 */ /* 0x000ea20000000800 */
[----:B------:R-:W-:Y:S01]  /*a410*/  IADD3 R49, R45, R88, -R90 ;  /* 0x000000582d317210 */ /* 0x000fe20007ffe85a */
[----:B---3--:R-:W-:-:S06]  /*a420*/  FADD.FTZ R48, R26, R43 ;  /* 0x0000002b1a307221 */ /* 0x008fcc0000010000 */
[----:B------:R-:W3:Y:S01]  /*a430*/  MUFU.EX2 R129, R129 ;  /* 0x0000008100817308 */ /* 0x000ee20000000800 */
[----:B----4-:R-:W-:Y:S01]  /*a440*/  FADD.FTZ R45, R33, R4 ;  /* 0x00000004212d7221 */ /* 0x010fe20000010000 */
[----:B------:R-:W-:-:S06]  /*a450*/  FFMA.FTZ R5, R61, R0, -R10 ;  /* 0x000000003d057223 */ /* 0x000fcc000001080a */
[----:B------:R-:W4:Y:S01]  /*a460*/  MUFU.EX2 R132, R132 ;  /* 0x0000008400847308 */ /* 0x000f220000000800 */
[----:B0-----:R-:W-:Y:S01]  /*a470*/  FADD.FTZ R41, R135, R48 ;  /* 0x0000003087297221 */ /* 0x001fe20000010000 */
[----:B------:R-:W-:-:S06]  /*a480*/  FADD.FTZ R4, R138, R45 ;  /* 0x0000002d8a047221 */ /* 0x000fcc0000010000 */
[----:B------:R-:W0:Y:S01]  /*a490*/  MUFU.EX2 R36, R36 ;  /* 0x0000002400247308 */ /* 0x000e220000000800 */
[----:B------:R-:W-:-:S07]  /*a4a0*/  FFMA.FTZ R128, R47, R0, -R10 ;  /* 0x000000002f807223 */ /* 0x000fce000001080a */
[----:B------:R-:W0:Y:S01]  /*a4b0*/  MUFU.EX2 R37, R37 ;  /* 0x0000002500257308 */ /* 0x000e220000000800 */
[----:B-1----:R-:W-:Y:S01]  /*a4c0*/  FADD.FTZ R48, R34, R41 ;  /* 0x0000002922307221 */ /* 0x002fe20000010000 */
[----:B--2---:R-:W-:-:S06]  /*a4d0*/  FADD.FTZ R45, R35, R4 ;  /* 0x00000004232d7221 */ /* 0x004fcc0000010000 */
[----:B------:R-:W1:Y:S01]  /*a4e0*/  MUFU.EX2 R131, R131 ;  /* 0x0000008300837308 */ /* 0x000e620000000800 */
[----:B------:R-:W-:-:S07]  /*a4f0*/  FFMA.FTZ R39, R65, R0, -R10 ;  /* 0x0000000041277223 */ /* 0x000fce000001080a */
[----:B------:R-:W2:Y:S01]  /*a500*/  MUFU.EX2 R134, R134 ;  /* 0x0000008600867308 */ /* 0x000ea20000000800 */
[----:B---3--:R-:W-:Y:S01]  /*a510*/  FADD.FTZ R47, R129, R48 ;  /* 0x00000030812f7221 */ /* 0x008fe20000010000 */
[----:B----4-:R-:W-:-:S06]  /*a520*/  FADD.FTZ R4, R132, R45 ;  /* 0x0000002d84047221 */ /* 0x010fcc0000010000 */
[----:B------:R-:W3:Y:S01]  /*a530*/  MUFU.EX2 R38, R38 ;  /* 0x0000002600267308 */ /* 0x000ee20000000800 */
[----:B------:R-:W-:-:S07]  /*a540*/  FFMA.FTZ R130, R107, R0, -R10 ;  /* 0x000000006b827223 */ /* 0x000fce000001080a */
[----:B------:R-:W4:Y:S01]  /*a550*/  MUFU.EX2 R5, R5 ;  /* 0x0000000500057308 */ /* 0x000f220000000800 */
[----:B0-----:R-:W-:Y:S01]  /*a560*/  FADD.FTZ R48, R36, R47 ;  /* 0x0000002f24307221 */ /* 0x001fe20000010000 */
[----:B------:R-:W-:-:S06]  /*a570*/  FADD.FTZ R45, R37, R4 ;  /* 0x00000004252d7221 */ /* 0x000fcc0000010000 */
[----:B------:R-:W0:Y:S08]  /*a580*/  MUFU.EX2 R125, R125 ;  /* 0x0000007d007d7308 */ /* 0x000e300000000800 */
[----:B------:R-:W0:Y:S01]  /*a590*/  MUFU.EX2 R128, R128 ;  /* 0x0000008000807308 */ /* 0x000e220000000800 */
[----:B------:R-:W-:Y:S01]  /*a5a0*/  FFMA.FTZ R69, R69, R0, -R10 ;  /* 0x0000000045457223 */ /* 0x000fe2000001080a */
[----:B-1----:R-:W-:-:S06]  /*a5b0*/  FADD.FTZ R47, R131, R48 ;  /* 0x00000030832f7221 */ /* 0x002fcc0000010000 */
[----:B------:R-:W1:Y:S01]  /*a5c0*/  MUFU.EX2 R40, R40 ;  /* 0x0000002800287308 */ /* 0x000e620000000800 */
[----:B--2---:R-:W-:Y:S01]  /*a5d0*/  FADD.FTZ R4, R134, R45 ;  /* 0x0000002d86047221 */ /* 0x004fe20000010000 */
[----:B------:R-:W-:-:S06]  /*a5e0*/  FFMA.FTZ R124, R51, R0, -R10 ;  /* 0x00000000337c7223 */ /* 0x000fcc000001080a */
[----:B------:R-:W2:Y:S01]  /*a5f0*/  MUFU.EX2 R39, R39 ;  /* 0x0000002700277308 */ /* 0x000ea20000000800 */
[----:B------:R-:W-:Y:S01]  /*a600*/  FFMA.FTZ R126, R11, R0, -R10 ;  /* 0x000000000b7e7223 */ /* 0x000fe2000001080a */
[----:B------:R-:W-:Y:S01]  /*a610*/  F2FP.F16.F32.PACK_AB R149, R8, R149 ;  /* 0x000000950895723e */ /* 0x000fe200000000ff */
[----:B---3--:R-:W-:-:S05]  /*a620*/  FADD.FTZ R8, R38, R47 ;  /* 0x0000002f26087221 */ /* 0x008fca0000010000 */
[----:B------:R-:W3:Y:S01]  /*a630*/  MUFU.EX2 R127, R127 ;  /* 0x0000007f007f7308 */ /* 0x000ee20000000800 */
[----:B----4-:R-:W-:-:S07]  /*a640*/  FADD.FTZ R45, R5, R4 ;  /* 0x00000004052d7221 */ /* 0x010fce0000010000 */
[----:B------:R-:W4:Y:S01]  /*a650*/  MUFU.EX2 R130, R130 ;  /* 0x0000008200827308 */ /* 0x000f220000000800 */
[----:B------:R-:W-:Y:S01]  /*a660*/  FFMA.FTZ R73, R73, R0, -R10 ;  /* 0x0000000049497223 */ /* 0x000fe2000001080a */
[----:B0-----:R-:W-:-:S06]  /*a670*/  FADD.FTZ R47, R125, R8 ;  /* 0x000000087d2f7221 */ /* 0x001fcc0000010000 */
[----:B------:R-:W0:Y:S01]  /*a680*/  MUFU.EX2 R42, R42 ;  /* 0x0000002a002a7308 */ /* 0x000e220000000800 */
[----:B------:R-:W-:-:S07]  /*a690*/  FADD.FTZ R4, R128, R45 ;  /* 0x0000002d80047221 */ /* 0x000fce0000010000 */
[----:B------:R-:W0:Y:S01]  /*a6a0*/  MUFU.EX2 R11, R69 ;  /* 0x00000045000b7308 */ /* 0x000e220000000800 */
[----:B------:R-:W-:Y:S01]  /*a6b0*/  FFMA.FTZ R41, R13, R0, -R10 ;  /* 0x000000000d297223 */ /* 0x000fe2000001080a */
[----:B-1----:R-:W-:-:S06]  /*a6c0*/  FADD.FTZ R8, R40, R47 ;  /* 0x0000002f28087221 */ /* 0x002fcc0000010000 */
[----:B------:R-:W1:Y:S01]  /*a6d0*/  MUFU.EX2 R121, R121 ;  /* 0x0000007900797308 */ /* 0x000e620000000800 */
[----:B--2---:R-:W-:Y:S01]  /*a6e0*/  FADD.FTZ R45, R39, R4 ;  /* 0x00000004272d7221 */ /* 0x004fe20000010000 */
[----:B------:R-:W-:-:S06]  /*a6f0*/  FFMA.FTZ R43, R77, R0, -R10 ;  /* 0x000000004d2b7223 */ /* 0x000fcc000001080a */
[----:B------:R-:W2:Y:S01]  /*a700*/  MUFU.EX2 R124, R124 ;  /* 0x0000007c007c7308 */ /* 0x000ea20000000800 */
[----:B---3--:R-:W-:Y:S01]  /*a710*/  FADD.FTZ R47, R127, R8 ;  /* 0x000000087f2f7221 */ /* 0x008fe20000010000 */
[----:B------:R-:W-:-:S06]  /*a720*/  SHF.R.S32.HI R50, RZ, 0x1f, R49 ;  /* 0x0000001fff327819 */ /* 0x000fcc0000011431 */
[----:B------:R-:W3:Y:S01]  /*a730*/  MUFU.EX2 R44, R83 ;  /* 0x00000053002c7308 */ /* 0x000ee20000000800 */
[----:B----4-:R-:W-:Y:S01]  /*a740*/  FADD.FTZ R4, R130, R45 ;  /* 0x0000002d82047221 */ /* 0x010fe20000010000 */
[----:B------:R-:W-:-:S06]  /*a750*/  FFMA.FTZ R55, R55, R0, -R10 ;  /* 0x0000000037377223 */ /* 0x000fcc000001080a */
[----:B------:R-:W4:Y:S01]  /*a760*/  MUFU.EX2 R13, R73 ;  /* 0x00000049000d7308 */ /* 0x000f220000000800 */
[-CC-:B------:R-:W-:Y:S01]  /*a770*/  FFMA.FTZ R81, R81, R0.reuse, -R10.reuse ;  /* 0x0000000051517223 */ /* 0x180fe2000001080a */
[----:B------:R-:W-:Y:S01]  /*a780*/  FFMA.FTZ R85, R85, R0, -R10 ;  /* 0x0000000055557223 */ /* 0x000fe2000001080a */
[----:B0-----:R-:W-:-:S05]  /*a790*/  FADD.FTZ R8, R42, R47 ;  /* 0x0000002f2a087221 */ /* 0x001fca0000010000 */
[----:B------:R-:W0:Y:S01]  /*a7a0*/  MUFU.EX2 R123, R123 ;  /* 0x0000007b007b7308 */ /* 0x000e220000000800 */
[----:B------:R-:W-:Y:S01]  /*a7b0*/  LEA.HI R10, R50, R49, RZ, 0x7 ;  /* 0x00000031320a7211 */ /* 0x000fe200078f38ff */
[----:B------:R-:W-:-:S06]  /*a7c0*/  FADD.FTZ R45, R11, R4 ;  /* 0x000000040b2d7221 */ /* 0x000fcc0000010000 */
[----:B------:R-:W0:Y:S01]  /*a7d0*/  MUFU.EX2 R126, R126 ;  /* 0x0000007e007e7308 */ /* 0x000e220000000800 */
[----:B-1----:R-:W-:Y:S01]  /*a7e0*/  FADD.FTZ R47, R121, R8 ;  /* 0x00000008792f7221 */ /* 0x002fe20000010000 */
[----:B--2---:R-:W-:Y:S01]  /*a7f0*/  FADD.FTZ R4, R124, R45 ;  /* 0x0000002d7c047221 */ /* 0x004fe20000010000 */
[----:B------:R-:W-:-:S05]  /*a800*/  SHF.R.S32.HI R10, RZ, 0x7, R10 ;  /* 0x00000007ff0a7819 */ /* 0x000fca000001140a */
[----:B------:R-:W1:Y:S01]  /*a810*/  MUFU.EX2 R43, R43 ;  /* 0x0000002b002b7308 */ /* 0x000e620000000800 */
[----:B---3--:R-:W-:Y:S01]  /*a820*/  FADD.FTZ R8, R44, R47 ;  /* 0x0000002f2c087221 */ /* 0x008fe20000010000 */
[----:B----4-:R-:W-:Y:S01]  /*a830*/  FADD.FTZ R45, R13, R4 ;  /* 0x000000040d2d7221 */ /* 0x010fe20000010000 */
[----:B------:R-:W-:-:S05]  /*a840*/  VIMNMX R52, RZ, R10, !PT ;  /* 0x0000000aff347248 */ /* 0x000fca0007fe0100 */
[----:B------:R-:W2:Y:S01]  /*a850*/  MUFU.EX2 R55, R55 ;  /* 0x0000003700377308 */ /* 0x000ea20000000800 */
[----:B0-----:R-:W-:Y:S01]  /*a860*/  FADD.FTZ R47, R123, R8 ;  /* 0x000000087b2f7221 */ /* 0x001fe20000010000 */
[----:B------:R-:W-:Y:S01]  /*a870*/  F2FP.F16.F32.PACK_AB R145, R14, R145 ;  /* 0x000000910e91723e */ /* 0x000fe200000000ff */
[----:B------:R-:W-:-:S05]  /*a880*/  FADD.FTZ R8, R126, R45 ;  /* 0x0000002d7e087221 */ /* 0x000fca0000010000 */
[----:B------:R-:W0:Y:S01]  /*a890*/  MUFU.EX2 R120, R81 ;  /* 0x0000005100787308 */ /* 0x000e220000000800 */
[----:B------:R-:W-:Y:S01]  /*a8a0*/  VIADD R14, R92, 0xfffffffe ;  /* 0xfffffffe5c0e7836 */ /* 0x000fe20000000000 */
[----:B------:R3:W-:Y:S01]  /*a8b0*/  STL [R1+0x28], R52 ;  /* 0x0000283401007387 */ /* 0x0007e20000100800 */
[----:B-1----:R-:W-:-:S05]  /*a8c0*/  FADD.FTZ R8, R43, R8 ;  /* 0x000000082b087221 */ /* 0x002fca0000010000 */
[----:B------:R-:W1:Y:S01]  /*a8d0*/  MUFU.EX2 R41, R41 ;  /* 0x0000002900297308 */ /* 0x000e620000000800 */
[----:B------:R-:W-:Y:S02]  /*a8e0*/  ISETP.GE.AND P3, PT, R14, R52, PT ;  /* 0x000000340e00720c */ /* 0x000fe40003f66270 */
[----:B------:R-:W-:-:S05]  /*a8f0*/  F2FP.F16.F32.PACK_AB R148, R15, R148 ;  /* 0x000000940f94723e */ /* 0x000fca00000000ff */
[----:B------:R-:W4:Y:S01]  /*a900*/  MUFU.EX2 R122, R85 ;  /* 0x00000055007a7308 */ /* 0x000f220000000800 */
[----:B--2---:R-:W-:-:S07]  /*a910*/  FADD.FTZ R15, R55, R8 ;  /* 0x00000008370f7221 */ /* 0x004fce0000010000 */
[----:B------:R-:W2:Y:S01]  /*a920*/  MUFU.EX2 R46, R46 ;  /* 0x0000002e002e7308 */ /* 0x000ea20000000800 */
[----:B0-----:R-:W-:Y:S01]  /*a930*/  FADD.FTZ R8, R120, R15 ;  /* 0x0000000f78087221 */ /* 0x001fe20000010000 */
[----:B------:R-:W-:-:S03]  /*a940*/  F2FP.F16.F32.PACK_AB R134, R5, R134 ;  /* 0x000000860586723e */ /* 0x000fc600000000ff */
[----:B-1----:R-:W-:Y:S01]  /*a950*/  FADD.FTZ R5, R41, R8 ;  /* 0x0000000829057221 */ /* 0x002fe20000010000 */
[----:B------:R-:W-:Y:S02]  /*a960*/  F2FP.F16.F32.PACK_AB R151, R12, R151 ;  /* 0x000000970c97723e */ /* 0x000fe400000000ff */
[----:B------:R-:W-:Y:S02]  /*a970*/  CS2R R118, SRZ ;  /* 0x0000000000767805 */ /* 0x000fe4000001ff00 */
[----:B------:R-:W-:Y:S01]  /*a980*/  F2FP.F16.F32.PACK_AB R147, R20, R147 ;  /* 0x000000931493723e */ /* 0x000fe200000000ff */
[----:B----4-:R-:W-:Y:S01]  /*a990*/  FADD.FTZ R5, R122, R5 ;  /* 0x000000057a057221 */ /* 0x010fe20000010000 */
[----:B------:R-:W-:Y:S02]  /*a9a0*/  F2FP.F16.F32.PACK_AB R141, R24, R141 ;  /* 0x0000008d188d723e */ /* 0x000fe400000000ff */
[----:B------:R-:W-:Y:S02]  /*a9b0*/  CS2R R116, SRZ ;  /* 0x0000000000747805 */ /* 0x000fe4000001ff00 */
[----:B------:R-:W-:-:S02]  /*a9c0*/  F2FP.F16.F32.PACK_AB R143, R28, R143 ;  /* 0x0000008f1c8f723e */ /* 0x000fc400000000ff */
[----:B------:R-:W-:Y:S02]  /*a9d0*/  CS2R R114, SRZ ;  /* 0x0000000000727805 */ /* 0x000fe4000001ff00 */
[----:B------:R-:W-:Y:S02]  /*a9e0*/  F2FP.F16.F32.PACK_AB R137, R30, R137 ;  /* 0x000000891e89723e */ /* 0x000fe400000000ff */
[----:B------:R-:W-:Y:S02]  /*a9f0*/  CS2R R112, SRZ ;  /* 0x0000000000707805 */ /* 0x000fe4000001ff00 */
[----:B------:R-:W-:Y:S01]  /*aa00*/  F2FP.F16.F32.PACK_AB R139, R32, R139 ;  /* 0x0000008b208b723e */ /* 0x000fe200000000ff */
[----:B--2---:R-:W-:Y:S01]  /*aa10*/  FADD.FTZ R4, R46, R47 ;  /* 0x0000002f2e047221 */ /* 0x004fe20000010000 */
[----:B------:R-:W-:Y:S02]  /*aa20*/  F2FP.F16.F32.PACK_AB R133, R26, R133 ;  /* 0x000000851a85723e */ /* 0x000fe400000000ff */
[----:B------:R-:W-:-:S02]  /*aa30*/  CS2R R110, SRZ ;  /* 0x00000000006e7805 */ /* 0x000fc4000001ff00 */
[----:B------:R-:W-:Y:S02]  /*aa40*/  F2FP.F16.F32.PACK_AB R135, R34, R135 ;  /* 0x000000872287723e */ /* 0x000fe400000000ff */
[----:B------:R-:W-:Y:S02]  /*aa50*/  CS2R R108, SRZ ;  /* 0x00000000006c7805 */ /* 0x000fe4000001ff00 */
[----:B------:R-:W-:Y:S02]  /*aa60*/  F2FP.F16.F32.PACK_AB R129, R36, R129 ;  /* 0x000000812481723e */ /* 0x000fe400000000ff */
[----:B------:R-:W-:Y:S02]  /*aa70*/  CS2R R106, SRZ ;  /* 0x00000000006a7805 */ /* 0x000fe4000001ff00 */
        /* <DEDUP_REMOVED lines=28> */
[----:B---3--:R-:W-:Y:S06]  /*ac40*/  @!P3 BRA `(.L_x_14991) ;  /* 0x000000280038b947 */ /* 0x008fec0003800000 */
[----:B------:R-:W-:Y:S01]  /*ac50*/  IMAD.MOV.U32 R10, RZ, RZ, R9 ;  /* 0x000000ffff0a7224 */ /* 0x000fe200078e0009 */
[----:B------:R-:W-:Y:S01]  /*ac60*/  MOV R15, R18 ;  /* 0x00000012000f7202 */ /* 0x000fe20000000f00 */
[----:B------:R-:W-:Y:S02]  /*ac70*/  IMAD.MOV.U32 R11, RZ, RZ, R3 ;  /* 0x000000ffff0b7224 */ /* 0x000fe400078e0003 */
[----:B------:R-:W-:Y:S02]  /*ac80*/  IMAD.MOV.U32 R8, RZ, RZ, R23 ;  /* 0x000000ffff087224 */ /* 0x000fe400078e0017 */
[----:B------:R-:W-:-:S07]  /*ac90*/  IMAD.MOV.U32 R119, RZ, RZ, RZ ;  /* 0x000000ffff777224 */ /* 0x000fce00078e00ff */
.L_x_15001:
        /* <DEDUP_REMOVED lines=10> */
.L_x_14993:
[----:B------:R-:W-:Y:S01]  /*ad40*/  IMAD R0, R18, 0x8, R2 ;  /* 0x0000000812007824 */ /* 0x000fe200078e0202 */
[----:B------:R-:W-:-:S04]  /*ad50*/  SHF.L.U32 R3, R23, 0x1f, RZ ;  /* 0x0000001f17037819 */ /* 0x000fc800000006ff */
[----:B------:R0:W1:Y:S01]  /*ad60*/  SYNCS.PHASECHK.TRANS64.TRYWAIT P4, [R0+URZ+0x16830], R3 ;  /* 0x01683003000075a7 */ /* 0x000062000808017f */
[----:B------:R-:W-:Y:S05]  /*ad70*/  @!P0 BRA `(.L_x_14994) ;  /* 0x0000000000048947 */ /* 0x000fea0003800000 */
[----:B------:R-:W-:Y:S01]  /*ad80*/  BPT.TRAP 0x1 ;  /* 0x000000040000795c */ /* 0x000fe20000300000 */
.L_x_14994:
[----:B------:R-:W-:Y:S04]  /*ad90*/  BSSY B0, `(.L_x_14992) ;  /* 0x0000004000007945 */ /* 0x000fe80003800000 */
[----:B-1----:R-:W-:Y:S05]  /*ada0*/  @P4 BRA `(.L_x_14995) ;  /* 0x0000000000084947 */ /* 0x002fea0003800000 */
[----:B------:R-:W1:Y:S02]  /*adb0*/  SYNCS.PHASECHK.TRANS64.TRYWAIT P4, [R0+URZ+0x16830], R3 ;  /* 0x01683003000075a7 */ /* 0x000e64000808017f */
[----:B-1----:R-:W-:Y:S05]  /*adc0*/  @!P4 BRA `(.L_x_14996) ;  /* 0x000000dc002cc947 */ /* 0x002fea0003800000 */
.L_x_14995:
[----:B------:R-:W-:Y:S05]  /*add0*/  BSYNC B0 ;  /* 0x0000000000007941 */ /* 0x000fea0003800000 */
.L_x_14992:
[----:B------:R-:W2:Y:S04]  /*ade0*/  LDL R9, [R1+0x4] ;  /* 0x0000040001097983 */ /* 0x000ea80000100800 */
[----:B------:R3:W-:Y:S01]  /*adf0*/  STL [R1+0x60], R2 ;  /* 0x0000600201007387 */ /* 0x0007e20000100800 */
[----:B01----:R-:W0:Y:S03]  /*ae00*/  S2R R0, SR_TID.X ;  /* 0x0000000000007919 */ /* 0x003e260000002100 */
[----:B---3--:R-:W3:Y:S01]  /*ae10*/  LDL.64 R2, [R1+0x18] ;  /* 0x0000180001027983 */ /* 0x008ee20000100a00 */
[----:B------:R-:W-:Y:S01]  /*ae20*/  IMAD.MOV.U32 R13, RZ, RZ, 0x40000040 ;  /* 0x40000040ff0d7424 */ /* 0x000fe200078e00ff */
[----:B------:R-:W-:Y:S05]  /*ae30*/  WARPSYNC.ALL ;  /* 0x0000000000007948 */ /* 0x000fea0003800000 */
[----:B------:R-:W-:-:S02]  /*ae40*/  R2UR UR19, R13 ;  /* 0x000000000d1372ca */ /* 0x000fc400000e0000 */
[----:B0-----:R-:W-:-:S05]  /*ae50*/  SHF.R.U32.HI R0, RZ, 0x7, R0 ;  /* 0x00000007ff007819 */ /* 0x001fca0000011600 */
[----:B------:R-:W-:Y:S02]  /*ae60*/  VIADD R0, R0, 0x8 ;  /* 0x0000000800007836 */ /* 0x000fe40000000000 */
[----:B------:R-:W-:Y:S01]  /*ae70*/  IMAD.MOV.U32 R25, RZ, RZ, 0x40000040 ;  /* 0x40000040ff197424 */ /* 0x000fe200078e00ff */
[----:B------:R-:W-:Y:S02]  /*ae80*/  R2UR UR8, R6 ;  /* 0x00000000060872ca */ /* 0x000fe400000e0000 */
[----:B------:R-:W-:Y:S02]  /*ae90*/  R2UR UR9, R7 ;  /* 0x00000000070972ca */ /* 0x000fe400000e0000 */
[C---:B------:R-:W-:Y:S02]  /*aea0*/  R2UR UR11, R25.reuse ;  /* 0x00000000190b72ca */ /* 0x040fe400000e0000 */
[----:B------:R-:W-:Y:S01]  /*aeb0*/  R2UR UR23, R25 ;  /* 0x00000000191772ca */ /* 0x000fe200000e0000 */
[----:B------:R-:W-:-:S05]  /*aec0*/  IMAD.MOV.U32 R21, RZ, RZ, 0x40000040 ;  /* 0x40000040ff157424 */ /* 0x000fca00078e00ff */
[----:B------:R-:W-:Y:S01]  /*aed0*/  R2UR UR15, R21 ;  /* 0x00000000150f72ca */ /* 0x000fe200000e0000 */
[----:B------:R0:W-:Y:S01]  /*aee0*/  BAR.SYNC.DEFER_BLOCKING R0, 0x100 ;  /* 0x000400000000751d */ /* 0x0001e20000010000 */
[----:B--2---:R-:W-:-:S04]  /*aef0*/  IMAD R24, R18, 0x400, R9 ;  /* 0x0000040012187824 */ /* 0x004fc800078e0209 */
[----:B------:R-:W-:-:S05]  /*af00*/  VIADD R12, R24, 0x4 ;  /* 0x00000004180c7836 */ /* 0x000fca0000000000 */
[----:B------:R-:W-:Y:S02]  /*af10*/  R2UR UR18, R12 ;  /* 0x000000000c1272ca */ /* 0x000fe400000e0000 */
[----:B------:R-:W2:Y:S01]  /*af20*/  LDL.64 R12, [R1+0x10] ;  /* 0x00001000010c7983 */ /* 0x000ea20000100a00 */
[C---:B------:R-:W-:Y:S01]  /*af30*/  R2UR UR10, R24.reuse ;  /* 0x00000000180a72ca */ /* 0x040fe200000e0000 */
[C---:B------:R-:W-:Y:S01]  /*af40*/  VIADD R20, R24.reuse, 0x2 ;  /* 0x0000000218147836 */ /* 0x040fe20000000000 */
[----:B------:R-:W-:-:S04]  /*af50*/  IADD3 R24, R24, 0x6, RZ ;  /* 0x0000000618187810 */ /* 0x000fc80007ffe0ff */
[----:B------:R-:W-:Y:S02]  /*af60*/  R2UR UR22, R24 ;  /* 0x00000000181672ca */ /* 0x000fe400000e0000 */
[----:B------:R-:W-:-:S06]  /*af70*/  WARPGROUP.ARRIVE ;  /* 0x00000000000079c5 */ /* 0x000fcc0000000000 */
[----:B------:R-:W-:Y:S01]  /*af80*/  HGMMA.64x128x16.F32 R24, gdesc[UR8], RZ, !UPT, gsb0 ;  /* 0x01e00000081879f0 */ /* 0x000fe2000c0008ff */
[----:B------:R-:W-:Y:S02]  /*af90*/  R2UR UR14, R20 ;  /* 0x00000000140e72ca */ /* 0x000fe400000e0000 */
[----:B------:R-:W4:Y:S01]  /*afa0*/  LDL.64 R20, [R1+0x8] ;  /* 0x0000080001147983 */ /* 0x000f220000100a00 */
[----:B---3--:R-:W-:Y:S02]  /*afb0*/  R2UR UR12, R2 ;  /* 0x00000000020c72ca */ /* 0x008fe400000e0000 */
[----:B------:R-:W-:Y:S01]  /*afc0*/  R2UR UR13, R3 ;  /* 0x00000000030d72ca */ /* 0x000fe200000e0000 */
[----:B------:R0:W5:Y:S01]  /*afd0*/  LDL.LU R2, [R1+0x60] ;  /* 0x0000600001027983 */ /* 0x0001620000300800 */
[----:B------:R-:W-:Y:S02]  /*afe0*/  WARPGROUP.DEPBAR.LE gsb0, 0x0 ;  /* 0x00008000000079c5 */ /* 0x000fe40000010000 */
[----:B------:R-:W-:-:S09]  /*aff0*/  WARPGROUP.ARRIVE ;  /* 0x00000000000079c5 */ /* 0x000fd20000000000 */
[----:B------:R-:W-:Y:S03]  /*b000*/  HGMMA.64x128x16.F32 R24, gdesc[UR12], R24, gsb0 ;  /* 0x01e000000c1879f0 */ /* 0x000fe60008000818 */
[----:B------:R-:W-:Y:S02]  /*b010*/  WARPGROUP.DEPBAR.LE gsb0, 0x0 ;  /* 0x00008000000079c5 */ /* 0x000fe40000010000 */
[----:B------:R-:W-:Y:S01]  /*b020*/  WARPGROUP.ARRIVE ;  /* 0x00000000000079c5 */ /* 0x000fe20000000000 */
[----:B--2---:R-:W-:Y:S02]  /*b030*/  R2UR UR16, R12 ;  /* 0x000000000c1072ca */ /* 0x004fe400000e0000 */
[----:B------:R-:W-:-:S13]  /*b040*/  R2UR UR17, R13 ;  /* 0x000000000d1172ca */ /* 0x000fda00000e0000 */
[----:B------:R-:W-:Y:S01]  /*b050*/  HGMMA.64x128x16.F32 R24, gdesc[UR16], R24, gsb0 ;  /* 0x01e00000101879f0 */ /* 0x000fe20008000818 */
[----:B----4-:R-:W-:Y:S02]  /*b060*/  R2UR UR20, R20 ;  /* 0x00000000141472ca */ /* 0x010fe400000e0000 */
[----:B------:R-:W-:Y:S01]  /*b070*/  R2UR UR21, R21 ;  /* 0x00000000151572ca */ /* 0x000fe200000e0000 */
[----:B------:R-:W-:Y:S02]  /*b080*/  WARPGROUP.DEPBAR.LE gsb0, 0x0 ;  /* 0x00008000000079c5 */ /* 0x000fe40000010000 */
[----:B------:R-:W-:-:S10]  /*b090*/  WARPGROUP.ARRIVE ;  /* 0x00000000000079c5 */ /* 0x000fd40000000000 */
[----:B------:R-:W-:Y:S03]  /*b0a0*/  HGMMA.64x128x16.F32 R24, gdesc[UR20], R24, gsb0 ;  /* 0x01e00000141879f0 */ /* 0x000fe60008000818 */
[----:B------:R-:W-:Y:S02]  /*b0b0*/  WARPGROUP.DEPBAR.LE gsb0, 0x0 ;  /* 0x00008000000079c5 */ /* 0x000fe40000010000 */
[----:B0-----:R-:W-:Y:S05]  /*b0c0*/  @P3 BRA `(.L_x_14997) ;  /* 0x0000000000283947 */ /* 0x001fea0003800000 */
[----:B------:R-:W-:Y:S05]  /*b0d0*/  @!P0 BRA `(.L_x_14998) ;  /* 0x0000000000048947 */ /* 0x000fea0003800000 */
[----:B------:R-:W-:Y:S01]  /*b0e0*/  BPT.TRAP 0x1 ;  /* 0x000000040000795c */ /* 0x000fe20000300000 */
.L_x_14998:
[----:B------:R-:W-:Y:S01]  /*b0f0*/  SHF.L.U32 R0, R8, 0x1f, RZ ;  /* 0x0000001f08007819 */ /* 0x000fe200000006ff */
[----:B-----5:R-:W-:-:S04]  /*b100*/  IMAD R3, R15, 0x8, R2 ;  /* 0x000000080f037824 */ /* 0x020fc800078e0202 */
[----:B------:R0:W1:Y:S01]  /*b110*/  SYNCS.PHASECHK.TRANS64.TRYWAIT P3, [R3+URZ+0x16850], R0 ;  /* 0x01685000030075a7 */ /* 0x000062000806017f */
[----:B------:R-:W-:Y:S05]  /*b120*/  @!P0 BRA `(.L_x_14999) ;  /* 0x0000000000048947 */ /* 0x000fea0003800000 */
[----:B------:R-:W-:Y:S01]  /*b130*/  BPT.TRAP 0x1 ;  /* 0x000000040000795c */ /* 0x000fe20000300000 */
.L_x_14999:
[----:B-1----:R-:W-:Y:S05]  /*b140*/  @P3 BRA `(.L_x_14997) ;  /* 0x0000000000083947 */ /* 0x002fea0003800000 */
[----:B------:R-:W1:Y:S02]  /*b150*/  SYNCS.PHASECHK.TRANS64.TRYWAIT P3, [R3+URZ+0x16850], R0 ;  /* 0x01685000030075a7 */ /* 0x000e64000806017f */
[----:B-1----:R-:W-:Y:S05]  /*b160*/  @!P3 BRA `(.L_x_15000) ;  /* 0x000000d80058b947 */ /* 0x002fea0003800000 */
.L_x_14997:
[----:B01---5:R-:W-:Y:S01]  /*b170*/  VIADD R0, R2, 0x400 ;  /* 0x0000040002007836 */ /* 0x023fe20000000000 */
[----:B------:R-:W-:Y:S05]  /*b180*/  WARPSYNC.ALL ;  /* 0x0000000000007948 */ /* 0x000fea0003800000 */
[----:B------:R-:W-:Y:S01]  /*b190*/  SHF.R.U32.HI R0, RZ, 0x4, R0 ;  /* 0x00000004ff007819 */ /* 0x000fe20000011600 */
[----:B------:R-:W-:Y:S01]  /*b1a0*/  IMAD.MOV.U32 R9, RZ, RZ, 0x40000040 ;  /* 0x40000040ff097424 */ /* 0x000fe200078e00ff */
[----:B------:R-:W2:Y:S04]  /*b1b0*/  LDL R21, [R1+0x2c] ;  /* 0x00002c0001157983 */ /* 0x000ea80000100800 */
[----:B------:R-:W2:Y:S01]  /*b1c0*/  LDL R20, [R1+0x20] ;  /* 0x0000200001147983 */ /* 0x000ea20000100800 */
[----:B------:R-:W-:Y:S01]  /*b1d0*/  LOP3.LUT R0, R0, 0x3fff, RZ, 0xc0, !PT ;  /* 0x00003fff00007812 */ /* 0x000fe200078ec0ff */
[----:B------:R-:W-:Y:S01]  /*b1e0*/  WARPGROUP.ARRIVE ;  /* 0x00000000000079c5 */ /* 0x000fe20000000000 */
[----:B------:R-:W-:Y:S01]  /*b1f0*/  R2UR UR7, R9 ;  /* 0x00000000090772ca */ /* 0x000fe200000e0000 */
[----:B------:R-:W-:Y:S01]  /*b200*/  IMAD.MOV.U32 R13, RZ, RZ, 0x40000040 ;  /* 0x40000040ff0d7424 */ /* 0x000fe200078e00ff */
[----:B------:R-:W0:Y:S01]  /*b210*/  @P2 LDC R3, c[0x0][0x450] ;  /* 0x00011400ff032b82 */ /* 0x000e220000000800 */
[----:B------:R-:W-:-:S05]  /*b220*/  IMAD R8, R15, 0x400, R0 ;  /* 0x000004000f087824 */ /* 0x000fca00078e0200 */
[----:B------:R-:W-:Y:S02]  /*b230*/  R2UR UR6, R8 ;  /* 0x00000000080672ca */ /* 0x000fe400000e0000 */
[----:B------:R-:W1:Y:S11]  /*b240*/  @P2 LDC R0, c[0x0][0x44c] ;  /* 0x00011300ff002b82 */ /* 0x000e760000000800 */
[----:B------:R-:W-:Y:S03]  /*b250*/  HGMMA.64x64x16.F32 R88, R148, gdesc[UR4].tnspB, R88, gsb0 ;  /* 0x40e0000494587df0 */ /* 0x000fe60008000858 */
[----:B------:R-:W-:-:S02]  /*b260*/  WARPGROUP.DEPBAR.LE gsb0, 0x0 ;  /* 0x00008000000079c5 */ /* 0x000fc40000010000 */
[----:B------:R-:W3:Y:S04]  /*b270*/  LDL R149, [R1+0x24] ;  /* 0x0000240001957983 */ /* 0x000ee80000100800 */
[----:B------:R-:W3:Y:S04]  /*b280*/  LDL R150, [R1+0x44] ;  /* 0x0000440001967983 */ /* 0x000ee80000100800 */
[----:B------:R-:W4:Y:S01]  /*b290*/  LDL R151, [R1+0x40] ;  /* 0x0000400001977983 */ /* 0x000f220000100800 */
[----:B------:R-:W-:Y:S01]  /*b2a0*/  VIADD R12, R8, 0x80 ;  /* 0x00000080080c7836 */ /* 0x000fe20000000000 */
[----:B------:R-:W-:Y:S01]  /*b2b0*/  R2UR UR7, R13 ;  /* 0x000000000d0772ca */ /* 0x000fe200000e0000 */
[----:B------:R-:W-:Y:S01]  /*b2c0*/  WARPGROUP.ARRIVE ;  /* 0x00000000000079c5 */ /* 0x000fe20000000000 */
[----:B------:R-:W-:-:S02]  /*b2d0*/  IMAD.MOV.U32 R13, RZ, RZ, 0x40000040 ;  /* 0x40000040ff0d7424 */ /* 0x000fc400078e00ff */
[----:B------:R-:W-:Y:S02]  /*b2e0*/  R2UR UR6, R12 ;  /* 0x000000000c0672ca */ /* 0x000fe400000e0000 */
[----:B------:R-:W-:-:S11]  /*b2f0*/  IADD3 R12, R8, 0x100, RZ ;  /* 0x00000100080c7810 */ /* 0x000fd60007ffe0ff */
[----:B------:R-:W-:Y:S01]  /*b300*/  HGMMA.64x64x16.F32 R88, R144, gdesc[UR4].tnspB, R88, gsb0 ;  /* 0x40e0000490587df0 */ /* 0x000fe20008000858 */
[----:B------:R-:W-:Y:S02]  /*b310*/  R2UR UR6, R12 ;  /* 0x000000000c0672ca */ /* 0x000fe400000e0000 */
[----:B------:R-:W-:Y:S01]  /*b320*/  R2UR UR7, R13 ;  /* 0x000000000d0772ca */ /* 0x000fe200000e0000 */
[----:B------:R-:W-:Y:S01]  /*b330*/  IMAD.MOV.U32 R13, RZ, RZ, 0x40000040 ;  /* 0x40000040ff0d7424 */ /* 0x000fe200078e00ff */
[----:B------:R-:W-:Y:S02]  /*b340*/  WARPGROUP.DEPBAR.LE gsb0, 0x0 ;  /* 0x00008000000079c5 */ /* 0x000fe40000010000 */
[----:B------:R-:W-:-:S09]  /*b350*/  WARPGROUP.ARRIVE ;  /* 0x00000000000079c5 */ /* 0x000fd20000000000 */
[----:B------:R-:W-:Y:S01]  /*b360*/  HGMMA.64x64x16.F32 R88, R140, gdesc[UR4].tnspB, R88, gsb0 ;  /* 0x40e000048c587df0 */ /* 0x000fe20008000858 */
[----:B------:R-:W-:Y:S02]  /*b370*/  R2UR UR7, R13 ;  /* 0x000000000d0772ca */ /* 0x000fe400000e0000 */
[----:B------:R-:W-:Y:S01]  /*b380*/  MOV R13, 0x40000040 ;  /* 0x40000040000d7802 */ /* 0x000fe20000000f00 */
[----:B------:R-:W-:Y:S02]  /*b390*/  WARPGROUP.DEPBAR.LE gsb0, 0x0 ;  /* 0x00008000000079c5 */ /* 0x000fe40000010000 */
[----:B------:R-:W-:Y:S01]  /*b3a0*/  WARPGROUP.ARRIVE ;  /* 0x00000000000079c5 */ /* 0x000fe20000000000 */
[----:B---3--:R-:W-:-:S04]  /*b3b0*/  IMAD.IADD R9, R150, 0x1, R149 ;  /* 0x0000000196097824 */ /* 0x008fc800078e0295 */
[----:B-1----:R-:W-:-:S04]  /*b3c0*/  @P2 IMAD.HI.U32 R12, R9, R0, RZ ;  /* 0x00000000090c2227 */ /* 0x002fc800078e00ff */
[----:B------:R-:W-:Y:S01]  /*b3d0*/  IMAD.MOV.U32 R0, RZ, RZ, R9 ;  /* 0x000000ffff007224 */ /* 0x000fe200078e0009 */
[----:B0-----:R-:W-:Y:S01]  /*b3e0*/  @P2 SHF.R.U32.HI R0, RZ, R3, R12 ;  /* 0x00000003ff002219 */ /* 0x001fe2000001160c */
[----:B------:R-:W-:Y:S02]  /*b3f0*/  IMAD.MOV.U32 R9, RZ, RZ, -0x80 ;  /* 0xffffff80ff097424 */ /* 0x000fe400078e00ff */
[----:B------:R-:W-:Y:S02]  /*b400*/  VIADD R12, R8, 0x180 ;  /* 0x00000180080c7836 */ /* 0x000fe40000000000 */
[----:B------:R-:W0:Y:S01]  /*b410*/  SHFL.IDX PT, R3, R0, RZ, 0x1c1f ;  /* 0x001c1fff00037589 */ /* 0x000e2200000e0000 */
[----:B------:R-:W-:Y:S02]  /*b420*/  IMAD R9, R14, R9, 0x1 ;  /* 0x000000010e097424 */ /* 0x000fe400078e0209 */
[----:B------:R-:W-:Y:S02]  /*b430*/  R2UR UR6, R12 ;  /* 0x000000000c0672ca */ /* 0x000fe400000e0000 */
[----:B----4-:R-:W-:-:S05]  /*b440*/  IMAD R9, R151, -0x2, R9 ;  /* 0xfffffffe97097824 */ /* 0x010fca00078e0209 */
[----:B--2---:R-:W-:-:S06]  /*b450*/  IADD3 R9, -R20, R9, R21 ;  /* 0x0000000914097210 */ /* 0x004fcc0007ffe115 */
[----:B------:R-:W-:Y:S01]  /*b460*/  HGMMA.64x64x16.F32 R88, R136, gdesc[UR4].tnspB, R88, gsb0 ;  /* 0x40e0000488587df0 */ /* 0x000fe20008000858 */
[----:B------:R-:W-:Y:S01]  /*b470*/  R2UR UR7, R13 ;  /* 0x000000000d0772ca */ /* 0x000fe200000e0000 */
[----:B0-----:R-:W-:-:S05]  /*b480*/  IMAD.IADD R3, R9, 0x1, R3 ;  /* 0x0000000109037824 */ /* 0x001fca00078e0203 */
        /* <DEDUP_REMOVED lines=32> */
[----:B------:R-:W-:Y:S01]  /*b690*/  FMNMX.FTZ R12, R41, R12, !PT ;  /* 0x0000000c290c7209 */ /* 0x000fe20007810000 */
[----:B------:R-:W-:Y:S02]  /*b6a0*/  WARPGROUP.DEPBAR.LE gsb0, 0x0 ;  /* 0x00008000000079c5 */ /* 0x000fe40000010000 */
[----:B------:R-:W-:Y:S01]  /*b6b0*/  ISETP.GT.AND P3, PT, R3, 0x30, PT ;  /* 0x000000300300780c */ /* 0x000fe20003f64270 */
[----:B------:R-:W-:Y:S01]  /*b6c0*/  WARPGROUP.ARRIVE ;  /* 0x00000000000079c5 */ /* 0x000fe20000000000 */
        /* <DEDUP_REMOVED lines=62> */
[----:B------:R-:W0:Y:S02]  /*bab0*/  SHFL.BFLY PT, R12, R3, 0x2, 0x1f ;  /* 0x0c401f00030c7f89 */ /* 0x000e2400000e0000 */
[----:B0-----:R-:W-:Y:S01]  /*bac0*/  FMNMX.FTZ R3, R3, R12, !PT ;  /* 0x0000000c03037209 */ /* 0x001fe20007810000 */
[----:B------:R-:W-:-:S04]  /*bad0*/  VIADD R12, R8, 0x200 ;  /* 0x00000200080c7836 */ /* 0x000fc80000000000 */
[----:B------:R-:W0:Y:S01]  /*bae0*/  SHFL.BFLY PT, R20, R3, 0x1, 0x1f ;  /* 0x0c201f0003147f89 */ /* 0x000e2200000e0000 */
[----:B------:R-:W-:-:S03]  /*baf0*/  R2UR UR6, R12 ;  /* 0x000000000c0672ca */ /* 0x000fc600000e0000 */
[----:B------:R1:W2:Y:S02]  /*bb00*/  SHFL.IDX PT, R12, R0, 0x1, 0x1c1f ;  /* 0x003c1f00000c7f89 */ /* 0x0002a400000e0000 */
[----:B-1----:R-:W-:-:S08]  /*bb10*/  IMAD.U32 R0, RZ, RZ, UR5 ;  /* 0x00000005ff007e24 */ /* 0x002fd0000f8e00ff */
[----:B------:R-:W-:Y:S01]  /*bb20*/  HGMMA.64x64x16.F32 R88, R132, gdesc[UR4].tnspB, R88, gsb0 ;  /* 0x40e0000484587df0 */ /* 0x000fe20008000858 */
[----:B0-----:R-:W-:Y:S01]  /*bb30*/  FMNMX.FTZ R3, R3, R20, !PT ;  /* 0x0000001403037209 */ /* 0x001fe20007810000 */
[----:B--2---:R-:W-:-:S04]  /*bb40*/  IMAD.IADD R9, R9, 0x1, R12 ;  /* 0x0000000109097824 */ /* 0x004fc800078e020c */
[C---:B------:R-:W-:Y:S01]  /*bb50*/  FMUL.FTZ R13, R3.reuse, R0 ;  /* 0x00000000030d7220 */ /* 0x040fe20000410000 */
[----:B------:R-:W-:Y:S02]  /*bb60*/  FSETP.NEU.FTZ.AND P3, PT, R3, -INF , PT ;  /* 0xff8000000300780b */ /* 0x000fe40003f7d000 */
[C---:B------:R-:W-:Y:S02]  /*bb70*/  ISETP.GT.AND P5, PT, R9.reuse, RZ, PT ;  /* 0x000000ff0900720c */ /* 0x040fe40003fa4270 */
[C---:B------:R-:W-:Y:S02]  /*bb80*/  ISETP.GT.AND P4, PT, R9.reuse, 0x1, PT ;  /* 0x000000010900780c */ /* 0x040fe40003f84270 */
        /* <DEDUP_REMOVED lines=10> */
[----:B------:R-:W-:Y:S02]  /*bc30*/  FSEL R13, R13, RZ, P3 ;  /* 0x000000ff0d0d7208 */ /* 0x000fe40001800000 */
[----:B------:R-:W-:Y:S02]  /*bc40*/  ISETP.GT.AND P4, PT, R9, 0x11, PT ;  /* 0x000000110900780c */ /* 0x000fe40003f84270 */
[----:B------:R-:W-:Y:S01]  /*bc50*/  FSEL R34, R34, -INF , P5 ;  /* 0xff80000022227808 */ /* 0x000fe20002800000 */
[-CC-:B------:R-:W-:Y:S01]  /*bc60*/  FFMA.FTZ R148, R24, R0.reuse, -R13.reuse ;  /* 0x0000000018947223 */ /* 0x180fe2000001080d */
[----:B------:R-:W-:Y:S01]  /*bc70*/  FMNMX.FTZ R21, R31, R21, !PT ;  /* 0x000000151f157209 */ /* 0x000fe20007810000 */
[-CC-:B------:R-:W-:Y:S01]  /*bc80*/  FFMA.FTZ R25, R25, R0.reuse, -R13.reuse ;  /* 0x0000000019197223 */ /* 0x180fe2000001080d */
[----:B------:R-:W-:Y:S01]  /*bc90*/  ISETP.GT.AND P5, PT, R9, 0x18, PT ;  /* 0x000000180900780c */ /* 0x000fe20003fa4270 */
[-CC-:B------:R-:W-:Y:S01]  /*bca0*/  FFMA.FTZ R150, R28, R0.reuse, -R13.reuse ;  /* 0x000000001c967223 */ /* 0x180fe2000001080d */
        /* <DEDUP_REMOVED lines=15> */
[--C-:B------:R-:W-:Y:S01]  /*bda0*/  FFMA.FTZ R40, R64, R0, -R13.reuse ;  /* 0x0000000040287223 */ /* 0x100fe2000001080d */
[----:B------:R-:W-:Y:S01]  /*bdb0*/  ISETP.GT.AND P4, PT, R9, 0x21, PT ;  /* 0x000000210900780c */ /* 0x000fe20003f84270 */
[----:B------:R-:W1:Y:S01]  /*bdc0*/  S2R R64, SR_TID.X ;  /* 0x0000000000407919 */ /* 0x000e620000002100 */
[----:B------:R-:W-:Y:S01]  /*bdd0*/  FSEL R42, R42, -INF , P5 ;  /* 0xff8000002a2a7808 */ /* 0x000fe20002800000 */
[----:B------:R-:W-:Y:S01]  /*bde0*/  MUFU.EX2 R148, R148 ;  /* 0x0000009400947308 */ /* 0x000fe20000000800 */
[----:B------:R-:W-:Y:S01]  /*bdf0*/  FMNMX.FTZ R24, R39, R24, !PT ;  /* 0x0000001827187209 */ /* 0x000fe20007810000 */
[----:B0-----:R-:W-:Y:S01]  /*be00*/  IMAD.MOV.U32 R33, RZ, RZ, 0x40000040 ;  /* 0x40000040ff217424 */ /* 0x001fe200078e00ff */
[----:B------:R-:W-:Y:S01]  /*be10*/  ISETP.GT.AND P5, PT, R9, 0x28, PT ;  /* 0x000000280900780c */ /* 0x000fe20003fa4270 */
[----:B------:R-:W-:Y:S01]  /*be20*/  FFMA.FTZ R146, R36, R0, -R13 ;  /* 0x0000000024927223 */ /* 0x000fe2000001080d */
[----:B------:R-:W-:Y:S01]  /*be30*/  FSEL R43, R43, -INF , P4 ;  /* 0xff8000002b2b7808 */ /* 0x000fe20002000000 */
[----:B------:R-:W-:-:S02]  /*be40*/  WARPGROUP.DEPBAR.LE gsb0, 0x0 ;  /* 0x00008000000079c5 */ /* 0x000fc40000010000 */
[----:B------:R-:W-:Y:S01]  /*be50*/  FMNMX.FTZ R25, R42, R24, !PT ;  /* 0x000000182a197209 */ /* 0x000fe20007810000 */
[-CC-:B------:R-:W-:Y:S01]  /*be60*/  FFMA.FTZ R132, R56, R0.reuse, -R13.reuse ;  /* 0x0000000038847223 */ /* 0x180fe2000001080d */
[----:B------:R-:W-:Y:S01]  /*be70*/  ISETP.GT.AND P4, PT, R9, 0x29, PT ;  /* 0x000000290900780c */ /* 0x000fe20003f84270 */
[----:B------:R-:W-:Y:S01]  /*be80*/  WARPGROUP.ARRIVE ;  /* 0x00000000000079c5 */ /* 0x000fe20000000000 */
[----:B------:R-:W-:Y:S01]  /*be90*/  FSEL R46, R46, -INF , P5 ;  /* 0xff8000002e2e7808 */ /* 0x000fe20002800000 */
[-CC-:B------:R-:W-:Y:S01]  /*bea0*/  FFMA.FTZ R134, R60, R0.reuse, -R13.reuse ;  /* 0x000000003c867223 */ /* 0x180fe2000001080d */
[----:B------:R-:W-:Y:S01]  /*beb0*/  FMNMX.FTZ R25, R43, R25, !PT ;  /* 0x000000192b197209 */ /* 0x000fe20007810000 */
[----:B------:R-:W-:Y:S01]  /*bec0*/  MUFU.EX2 R150, R150 ;  /* 0x0000009600967308 */ /* 0x000fe20000000800 */
[----:B------:R-:W-:Y:S01]  /*bed0*/  ISETP.GT.AND P5, PT, R9, 0x30, PT ;  /* 0x000000300900780c */ /* 0x000fe20003fa4270 */
[-CC-:B------:R-:W-:Y:S01]  /*bee0*/  FFMA.FTZ R37, R37, R0.reuse, -R13.reuse ;  /* 0x0000000025257223 */ /* 0x180fe2000001080d */
[----:B------:R-:W-:Y:S01]  /*bef0*/  FSEL R47, R47, -INF , P4 ;  /* 0xff8000002f2f7808 */ /* 0x000fe20002000000 */
[-CC-:B------:R-:W-:Y:S01]  /*bf00*/  FFMA.FTZ R142, R44, R0.reuse, -R13.reuse ;  /* 0x000000002c8e7223 */ /* 0x180fe2000001080d */
[----:B------:R-:W-:Y:S01]  /*bf10*/  FMNMX.FTZ R25, R46, R25, !PT ;  /* 0x000000192e197209 */ /* 0x000fe20007810000 */
[-CC-:B------:R-:W-:Y:S01]  /*bf20*/  FFMA.FTZ R45, R45, R0.reuse, -R13.reuse ;  /* 0x000000002d2d7223 */ /* 0x180fe2000001080d */
[----:B------:R-:W-:Y:S01]  /*bf30*/  ISETP.GT.AND P4, PT, R9, 0x31, PT ;  /* 0x000000310900780c */ /* 0x000fe20003f84270 */
[----:B------:R-:W-:Y:S01]  /*bf40*/  MUFU.EX2 R20, R20 ;  /* 0x0000001400147308 */ /* 0x000fe20000000800 */
        /* <DEDUP_REMOVED lines=25> */
[----:B0-----:R-:W-:Y:S01]  /*c0e0*/  FFMA.FTZ R41, R61, R0, -R13 ;  /* 0x000000003d297223 */ /* 0x001fe2000001080d */
[----:B------:R-:W-:-:S02]  /*c0f0*/  FMNMX.FTZ R28, R55, R28, !PT ;  /* 0x0000001c371c7209 */ /* 0x000fc40007810000 */
[----:B------:R-:W-:Y:S02]  /*c100*/  ISETP.GT.AND P5, PT, R9, 0x48, PT ;  /* 0x000000480900780c */ /* 0x000fe40003fa4270 */
[----:B------:R-:W-:Y:S01]  /*c110*/  FSEL R59, R59, -INF , P4 ;  /* 0xff8000003b3b7808 */ /* 0x000fe20002000000 */
[----:B------:R0:W-:Y:S01]  /*c120*/  MUFU.EX2 R24, R37 ;  /* 0x0000002500187308 */ /* 0x0001e20000000800 */
[----:B------:R-:W-:Y:S02]  /*c130*/  FMNMX.FTZ R29, R58, R28, !PT ;  /* 0x0000001c3a1d7209 */ /* 0x000fe40007810000 */
[----:B------:R-:W-:Y:S02]  /*c140*/  ISETP.GT.AND P4, PT, R9, 0x49, PT ;  /* 0x000000490900780c */ /* 0x000fe40003f84270 */
[----:B------:R-:W-:Y:S02]  /*c150*/  FSEL R62, R62, -INF , P5 ;  /* 0xff8000003e3e7808 */ /* 0x000fe40002800000 */
[----:B------:R-:W-:Y:S01]  /*c160*/  FMNMX.FTZ R29, R59, R29, !PT ;  /* 0x0000001d3b1d7209 */ /* 0x000fe20007810000 */
[----:B------:R-:W-:Y:S01]  /*c170*/  MUFU.EX2 R140, R140 ;  /* 0x0000008c008c7308 */ /* 0x000fe20000000800 */
[----:B------:R-:W-:Y:S01]  /*c180*/  ISETP.GT.AND P5, PT, R9, 0x50, PT ;  /* 0x000000500900780c */ /* 0x000fe20003fa4270 */
[-CC-:B0-----:R-:W-:Y:S01]  /*c190*/  FFMA.FTZ R37, R57, R0.reuse, -R13.reuse ;  /* 0x0000000039257223 */ /* 0x181fe2000001080d */
[----:B------:R-:W-:Y:S01]  /*c1a0*/  FSEL R63, R63, -INF , P4 ;  /* 0xff8000003f3f7808 */ /* 0x000fe20002000000 */
[----:B------:R-:W-:Y:S01]  /*c1b0*/  FFMA.FTZ R57, R84, R0, -R13 ;  /* 0x0000000054397223 */ /* 0x000fe2000001080d */
[----:B------:R-:W-:-:S02]  /*c1c0*/  FMNMX.FTZ R29, R62, R29, !PT ;  /* 0x0000001d3e1d7209 */ /* 0x000fc40007810000 */
[----:B------:R-:W-:Y:S01]  /*c1d0*/  ISETP.GT.AND P4, PT, R9, 0x51, PT ;  /* 0x000000510900780c */ /* 0x000fe20003f84270 */
[----:B------:R-:W-:Y:S01]  /*c1e0*/  MUFU.EX2 R142, R142 ;  /* 0x0000008e008e7308 */ /* 0x000fe20000000800 */
[----:B------:R-:W-:Y:S02]  /*c1f0*/  FSEL R66, R66, -INF , P5 ;  /* 0xff80000042427808 */ /* 0x000fe40002800000 */
[----:B------:R-:W-:Y:S02]  /*c200*/  FMNMX.FTZ R29, R63, R29, !PT ;  /* 0x0000001d3f1d7209 */ /* 0x000fe40007810000 */
[----:B------:R-:W-:Y:S02]  /*c210*/  ISETP.GT.AND P5, PT, R9, 0x58, PT ;  /* 0x000000580900780c */ /* 0x000fe40003fa4270 */
[----:B------:R-:W-:Y:S01]  /*c220*/  FSEL R67, R67, -INF , P4 ;  /* 0xff80000043437808 */ /* 0x000fe20002000000 */
[----:B------:R0:W-:Y:S01]  /*c230*/  MUFU.EX2 R28, R45 ;  /* 0x0000002d001c7308 */ /* 0x0001e20000000800 */
[----:B------:R-:W-:-:S02]  /*c240*/  FMNMX.FTZ R32, R66, R29, !PT ;  /* 0x0000001d42207209 */ /* 0x000fc40007810000 */
[----:B------:R-:W-:Y:S02]  /*c250*/  ISETP.GT.AND P4, PT, R9, 0x59, PT ;  /* 0x000000590900780c */ /* 0x000fe40003f84270 */
[----:B------:R-:W-:Y:S02]  /*c260*/  FSEL R70, R70, -INF , P5 ;  /* 0xff80000046467808 */ /* 0x000fe40002800000 */
[----:B------:R-:W-:Y:S01]  /*c270*/  FMNMX.FTZ R32, R67, R32, !PT ;  /* 0x0000002043207209 */ /* 0x000fe20007810000 */
[----:B------:R-:W-:Y:S01]  /*c280*/  MUFU.EX2 R136, R136 ;  /* 0x0000008800887308 */ /* 0x000fe20000000800 */
[----:B------:R-:W-:Y:S01]  /*c290*/  ISETP.GT.AND P5, PT, R9, 0x60, PT ;  /* 0x000000600900780c */ /* 0x000fe20003fa4270 */
[----:B0-----:R-:W-:Y:S01]  /*c2a0*/  FFMA.FTZ R45, R68, R0, -R13 ;  /* 0x00000000442d7223 */ /* 0x001fe2000001080d */
        /* <DEDUP_REMOVED lines=9> */
[----:B------:R-:W-:Y:S01]  /*c340*/  FMNMX.FTZ R32, R74, R32, !PT ;  /* 0x000000204a207209 */ /* 0x000fe20007810000 */
[----:B0-----:R-:W-:Y:S01]  /*c350*/  FFMA.FTZ R49, R72, R0, -R13 ;  /* 0x0000000048317223 */ /* 0x001fe2000001080d */
[----:B------:R-:W-:-:S02]  /*c360*/  ISETP.GT.AND P4, PT, R9, 0x69, PT ;  /* 0x000000690900780c */ /* 0x000fc40003f84270 */
[----:B------:R-:W-:Y:S02]  /*c370*/  FSEL R78, R78, -INF , P5 ;  /* 0xff8000004e4e7808 */ /* 0x000fe40002800000 */
        /* <DEDUP_REMOVED lines=17> */
[----:B------:R-:W-:Y:S02]  /*c490*/  FSEL R87, R87, -INF , P4 ;  /* 0xff80000057577808 */ /* 0x000fe40002000000 */
[----:B------:R-:W-:Y:S02]  /*c4a0*/  FMNMX.FTZ R9, R86, R32, !PT ;  /* 0x0000002056097209 */ /* 0x000fe40007810000 */
[----:B------:R-:W-:Y:S01]  /*c4b0*/  R2UR UR7, R33 ;  /* 0x00000000210772ca */ /* 0x000fe200000e0000 */
[----:B------:R-:W-:Y:S01]  /*c4c0*/  FFMA.FTZ R33, R77, R0, -R13 ;  /* 0x000000004d217223 */ /* 0x000fe2000001080d */
[----:B------:R-:W-:Y:S01]  /*c4d0*/  FMNMX.FTZ R9, R87, R9, !PT ;  /* 0x0000000957097209 */ /* 0x000fe20007810000 */
[----:B------:R-:W-:Y:S01]  /*c4e0*/  MUFU.EX2 R41, R41 ;  /* 0x0000002900297308 */ /* 0x000fe20000000800 */
[----:B-1----:R-:W-:-:S03]  /*c4f0*/  SHF.R.U32.HI R135, RZ, 0x7, R64 ;  /* 0x00000007ff877819 */ /* 0x002fc60000011640 */
[----:B------:R-:W0:Y:S04]  /*c500*/  SHFL.BFLY PT, R32, R9, 0x2, 0x1f ;  /* 0x0c401f0009207f89 */ /* 0x000e2800000e0000 */
[----:B------:R-:W-:Y:S08]  /*c510*/  MUFU.EX2 R40, R40 ;  /* 0x0000002800287308 */ /* 0x000ff00000000800 */
[----:B------:R-:W-:Y:S08]  /*c520*/  MUFU.EX2 R44, R44 ;  /* 0x0000002c002c7308 */ /* 0x000ff00000000800 */
[----:B------:R-:W-:Y:S01]  /*c530*/  MUFU.EX2 R45, R45 ;  /* 0x0000002d002d7308 */ /* 0x000fe20000000800 */
[----:B0-----:R-:W-:Y:S01]  /*c540*/  FMNMX.FTZ R9, R9, R32, !PT ;  /* 0x0000002009097209 */ /* 0x001fe20007810000 */
[----:B------:R-:W-:-:S06]  /*c550*/  VIADD R32, R8, 0x280 ;  /* 0x0000028008207836 */ /* 0x000fcc0000000000 */
[----:B------:R-:W-:Y:S01]  /*c560*/  MUFU.EX2 R48, R48 ;  /* 0x0000003000307308 */ /* 0x000fe20000000800 */
[----:B------:R-:W0:Y:S01]  /*c570*/  SHFL.BFLY PT, R56, R9, 0x1, 0x1f ;  /* 0x0c201f0009387f89 */ /* 0x000e2200000e0000 */
[----:B------:R-:W-:Y:S01]  /*c580*/  R2UR UR6, R32 ;  /* 0x00000000200672ca */ /* 0x000fe200000e0000 */
[-CC-:B------:R-:W-:Y:S01]  /*c590*/  FFMA.FTZ R32, R76, R0.reuse, -R13.reuse ;  /* 0x000000004c207223 */ /* 0x180fe2000001080d */
[----:B------:R-:W-:-:S04]  /*c5a0*/  FFMA.FTZ R13, R85, R0, -R13 ;  /* 0x00000000550d7223 */ /* 0x000fc8000001080d */
[----:B------:R-:W-:Y:S07]  /*c5b0*/  MUFU.EX2 R49, R49 ;  /* 0x0000003100317308 */ /* 0x000fee0000000800 */
[----:B------:R-:W-:Y:S01]  /*c5c0*/  HGMMA.64x64x16.F32 R88, R128, gdesc[UR4].tnspB, R88, gsb0 ;  /* 0x40e0000480587df0 */ /* 0x000fe20008000858 */
[----:B------:R-:W-:Y:S08]  /*c5d0*/  MUFU.EX2 R52, R52 ;  /* 0x0000003400347308 */ /* 0x000ff00000000800 */
[----:B------:R-:W-:Y:S01]  /*c5e0*/  MUFU.EX2 R32, R32 ;  /* 0x0000002000207308 */ /* 0x000fe20000000800 */
[----:B0-----:R-:W-:-:S04]  /*c5f0*/  FMNMX.FTZ R9, R9, R56, !PT ;  /* 0x0000003809097209 */ /* 0x001fc80007810000 */
[C---:B------:R-:W-:Y:S01]  /*c600*/  FSETP.NEU.FTZ.AND P4, PT, R9.reuse, -INF , PT ;  /* 0xff8000000900780b */ /* 0x040fe20003f9d000 */
[----:B------:R-:W-:Y:S02]  /*c610*/  FMUL.FTZ R61, R9, R0 ;  /* 0x00000000093d7220 */ /* 0x000fe40000410000 */
[----:B------:R-:W-:Y:S03]  /*c620*/  MUFU.EX2 R33, R33 ;  /* 0x0000002100217308 */ /* 0x000fe60000000800 */
[----:B------:R-:W-:-:S05]  /*c630*/  FSEL R61, R61, RZ, P4 ;  /* 0x000000ff3d3d7208 */ /* 0x000fca0002000000 */
[-CC-:B------:R-:W-:Y:S01]  /*c640*/  FFMA.FTZ R147, R38, R0.reuse, -R61.reuse ;  /* 0x0000000026937223 */ /* 0x180fe2000001083d */
[-CC-:B------:R-:W-:Y:S01]  /*c650*/  FFMA.FTZ R38, R47, R0.reuse, -R61.reuse ;  /* 0x000000002f267223 */ /* 0x180fe2000001083d */
[-CC-:B------:R-:W-:Y:S01]  /*c660*/  FFMA.FTZ R149, R26, R0.reuse, -R61.reuse ;  /* 0x000000001a957223 */ /* 0x180fe2000001083d */
[----:B------:R-:W2:Y:S01]  /*c670*/  LDL R47, [R1+0x28] ;  /* 0x00002800012f7983 */ /* 0x000ea20000100800 */
[-CC-:B------:R-:W-:Y:S01]  /*c680*/  FFMA.FTZ R60, R27, R0.reuse, -R61.reuse ;  /* 0x000000001b3c7223 */ /* 0x180fe2000001083d */
[----:B------:R-:W-:Y:S02]  /*c690*/  VIADD R26, R8, 0x300 ;  /* 0x00000300081a7836 */ /* 0x000fe40000000000 */
[-CC-:B------:R-:W-:Y:S01]  /*c6a0*/  FFMA.FTZ R151, R30, R0.reuse, -R61.reuse ;  /* 0x000000001e977223 */ /* 0x180fe2000001083d */
[----:B------:R-:W-:Y:S02]  /*c6b0*/  IMAD.MOV.U32 R27, RZ, RZ, 0x40000040 ;  /* 0x40000040ff1b7424 */ /* 0x000fe400078e00ff */
[-CC-:B------:R-:W-:Y:S01]  /*c6c0*/  FFMA.FTZ R30, R31, R0.reuse, -R61.reuse ;  /* 0x000000001f1e7223 */ /* 0x180fe2000001083d */
[-CC-:B------:R-:W-:Y:S01]  /*c6d0*/  FFMA.FTZ R31, R35, R0.reuse, -R61.reuse ;  /* 0x00000000231f7223 */ /* 0x180fe2000001083d */
[----:B------:R-:W-:Y:S01]  /*c6e0*/  R2UR UR6, R26 ;  /* 0x000000001a0672ca */ /* 0x000fe200000e0000 */
[----:B------:R-:W-:Y:S01]  /*c6f0*/  VIADD R26, R8, 0x380 ;  /* 0x00000380081a7836 */ /* 0x000fe20000000000 */
[----:B------:R-:W-:Y:S01]  /*c700*/  R2UR UR7, R27 ;  /* 0x000000001b0772ca */ /* 0x000fe200000e0000 */
[-CC-:B------:R-:W-:Y:S01]  /*c710*/  FFMA.FTZ R35, R43, R0.reuse, -R61.reuse ;  /* 0x000000002b237223 */ /* 0x180fe2000001083d */
[----:B------:R-:W-:Y:S01]  /*c720*/  FSEL R27, R9, RZ, P4 ;  /* 0x000000ff091b7208 */ /* 0x000fe20002000000 */
[----:B------:R-:W-:Y:S01]  /*c730*/  MUFU.EX2 R149, R149 ;  /* 0x0000009500957308 */ /* 0x000fe20000000800 */
[----:B------:R-:W-:Y:S01]  /*c740*/  FSEL R43, R3, RZ, P3 ;  /* 0x000000ff032b7208 */ /* 0x000fe20001800000 */
[----:B------:R-:W-:Y:S01]  /*c750*/  FFMA.FTZ R145, R34, R0, -R61 ;  /* 0x0000000022917223 */ /* 0x000fe2000001083d */
[----:B------:R-:W-:Y:S01]  /*c760*/  ISETP.GE.U32.AND P3, PT, R64, 0x180, PT ;  /* 0x000001804000780c */ /* 0x000fe20003f66070 */
[----:B------:R-:W-:Y:S01]  /*c770*/  FADD.FTZ R10, -R27, R10 ;  /* 0x0000000a1b0a7221 */ /* 0x000fe20000010100 */
[----:B------:R-:W-:-:S02]  /*c780*/  IMAD.MOV.U32 R27, RZ, RZ, 0x40000040 ;  /* 0x40000040ff1b7424 */ /* 0x000fc400078e00ff */
[----:B------:R-:W-:Y:S01]  /*c790*/  FADD.FTZ R43, -R43, R11 ;  /* 0x0000000b2b2b7221 */ /* 0x000fe20000010100 */
[----:B------:R-:W-:Y:S02]  /*c7a0*/  VIADD R11, R135, 0x9 ;  /* 0x00000009870b7836 */ /* 0x000fe40000000000 */
[-C--:B------:R-:W-:Y:S01]  /*c7b0*/  FMUL.FTZ R10, R10, R0.reuse ;  /* 0x000000000a0a7220 */ /* 0x080fe20000410000 */
[----:B------:R-:W-:Y:S01]  /*c7c0*/  MUFU.EX2 R60, R60 ;  /* 0x0000003c003c7308 */ /* 0x000fe20000000800 */
[-C--:B------:R-:W-:Y:S01]  /*c7d0*/  FMUL.FTZ R8, R43, R0.reuse ;  /* 0x000000002b087220 */ /* 0x080fe20000410000 */
        /* <DEDUP_REMOVED lines=8> */
[----:B------:R-:W-:-:S06]  /*c860*/  FFMA.FTZ R133, R58, R0, -R61 ;  /* 0x000000003a857223 */ /* 0x000fcc000001083d */
[----:B------:R-:W1:Y:S08]  /*c870*/  MUFU.EX2 R10, R10 ;  /* 0x0000000a000a7308 */ /* 0x000e700000000800 */
[----:B------:R-:W3:Y:S01]  /*c880*/  MUFU.EX2 R151, R151 ;  /* 0x0000009700977308 */ /* 0x000ee20000000800 */
[----:B------:R-:W-:Y:S02]  /*c890*/  WARPGROUP.DEPBAR.LE gsb0, 0x0 ;  /* 0x00008000000079c5 */ /* 0x000fe40000010000 */
[----:B------:R-:W-:-:S05]  /*c8a0*/  WARPGROUP.ARRIVE ;  /* 0x00000000000079c5 */ /* 0x000fca0000000000 */
[----:B------:R-:W4:Y:S01]  /*c8b0*/  MUFU.EX2 R30, R30 ;  /* 0x0000001e001e7308 */ /* 0x000f220000000800 */
[----:B------:R-:W-:Y:S01]  /*c8c0*/  HGMMA.64x64x16.F32 R88, R124, gdesc[UR4].tnspB, R88, gsb0 ;  /* 0x40e000047c587df0 */ /* 0x000fe20008000858 */
[----:B------:R-:W-:Y:S02]  /*c8d0*/  R2UR UR6, R26 ;  /* 0x000000001a0672ca */ /* 0x000fe400000e0000 */
[----:B------:R-:W-:-:S04]  /*c8e0*/  R2UR UR7, R27 ;  /* 0x000000001b0772ca */ /* 0x000fc800000e0000 */
[----:B------:R-:W4:Y:S01]  /*c8f0*/  MUFU.EX2 R145, R145 ;  /* 0x0000009100917308 */ /* 0x000f220000000800 */
[----:B------:R-:W-:Y:S02]  /*c900*/  @!P1 LEA R26, R18, R2, 0x3 ;  /* 0x00000002121a9211 */ /* 0x000fe400078e18ff */
[----:B------:R-:W-:-:S03]  /*c910*/  SEL R27, R11, 0x9, !P3 ;  /* 0x000000090b1b7807 */ /* 0x000fc60005800000 */
[----:B------:R-:W-:Y:S02]  /*c920*/  @!P1 VIADD R26, R26, 0x16840 ;  /* 0x000168401a1a9836 */ /* 0x000fe40000000000 */
[----:B0-----:R-:W-:Y:S01]  /*c930*/  FFMA.FTZ R5, R8, R5, R148 ;  /* 0x0000000508057223 */ /* 0x001fe20000010094 */
[----:B------:R-:W0:Y:S08]  /*c940*/  MUFU.EX2 R31, R31 ;  /* 0x0000001f001f7308 */ /* 0x000e300000000800 */
[----:B------:R-:W0:Y:S08]  /*c950*/  MUFU.EX2 R147, R147 ;  /* 0x0000009300937308 */ /* 0x000e300000000800 */
[----:B------:R-:W0:Y:S08]  /*c960*/  MUFU.EX2 R34, R34 ;  /* 0x0000002200227308 */ /* 0x000e300000000800 */
[----:B------:R-:W0:Y:S08]  /*c970*/  MUFU.EX2 R141, R141 ;  /* 0x0000008d008d7308 */ /* 0x000e300000000800 */
[----:B------:R-:W0:Y:S08]  /*c980*/  MUFU.EX2 R35, R35 ;  /* 0x0000002300237308 */ /* 0x000e300000000800 */
[----:B------:R-:W0:Y:S08]  /*c990*/  MUFU.EX2 R143, R143 ;  /* 0x0000008f008f7308 */ /* 0x000e300000000800 */
[----:B------:R-:W0:Y:S08]  /*c9a0*/  MUFU.EX2 R38, R38 ;  /* 0x0000002600267308 */ /* 0x000e300000000800 */
[----:B------:R-:W0:Y:S08]  /*c9b0*/  MUFU.EX2 R137, R137 ;  /* 0x0000008900897308 */ /* 0x000e300000000800 */
[----:B------:R-:W0:Y:S01]  /*c9c0*/  MUFU.EX2 R39, R39 ;  /* 0x0000002700277308 */ /* 0x000e220000000800 */
[----:B------:R-:W-:-:S02]  /*c9d0*/  WARPGROUP.DEPBAR.LE gsb0, 0x0 ;  /* 0x00008000000079c5 */ /* 0x000fc40000010000 */
[----:B------:R-:W-:-:S05]  /*c9e0*/  WARPGROUP.ARRIVE ;  /* 0x00000000000079c5 */ /* 0x000fca0000000000 */
[----:B------:R-:W0:Y:S01]  /*c9f0*/  MUFU.EX2 R139, R139 ;  /* 0x0000008b008b7308 */ /* 0x000e220000000800 */
[----:B------:R-:W-:Y:S01]  /*ca00*/  HGMMA.64x64x16.F32 R88, R120, gdesc[UR4].tnspB, R88, gsb0 ;  /* 0x40e0000478587df0 */ /* 0x000fe20008000858 */
[----:B------:R-:W-:Y:S01]  /*ca10*/  @!P1 PRMT R26, RZ, 0x654, R26 ;  /* 0x00000654ff1a9816 */ /* 0x000fe2000000001a */
[----:B-1----:R-:W-:Y:S01]  /*ca20*/  FFMA.FTZ R43, R10, R4, R149 ;  /* 0x000000040a2b7223 */ /* 0x002fe20000010095 */
[----:B------:R-:W-:Y:S02]  /*ca30*/  @!P1 IMAD R4, R15, 0x8, R2 ;  /* 0x000000080f049824 */ /* 0x000fe400078e0202 */
[----:B------:R-:W-:Y:S02]  /*ca40*/  FADD.FTZ R5, R12, R5 ;  /* 0x000000050c057221 */ /* 0x000fe40000010000 */
[----:B------:R-:W1:Y:S01]  /*ca50*/  MUFU.EX2 R42, R42 ;  /* 0x0000002a002a7308 */ /* 0x000e620000000800 */
[----:B------:R-:W-:Y:S02]  /*ca60*/  @!P1 VIADD R4, R4, 0x16860 ;  /* 0x0001686004049836 */ /* 0x000fe40000000000 */
[----:B------:R-:W-:-:S04]  /*ca70*/  FADD.FTZ R5, R150, R5 ;  /* 0x0000000596057221 */ /* 0x000fc80000010000 */
[----:B------:R-:W-:Y:S01]  /*ca80*/  FADD.FTZ R5, R20, R5 ;  /* 0x0000000514057221 */ /* 0x000fe20000010000 */
[-CC-:B------:R-:W-:Y:S01]  /*ca90*/  FFMA.FTZ R59, R59, R0.reuse, -R61.reuse ;  /* 0x000000003b3b7223 */ /* 0x180fe2000001083d */
[----:B------:R-:W1:Y:S01]  /*caa0*/  MUFU.EX2 R133, R133 ;  /* 0x0000008500857308 */ /* 0x000e620000000800 */
[-CC-:B------:R-:W-:Y:S01]  /*cab0*/  FFMA.FTZ R135, R62, R0.reuse, -R61.reuse ;  /* 0x000000003e877223 */ /* 0x180fe2000001083d */
[----:B------:R-:W-:-:S06]  /*cac0*/  FFMA.FTZ R63, R63, R0, -R61 ;  /* 0x000000003f3f7223 */ /* 0x000fcc000001083d */
[----:B------:R-:W1:Y:S08]  /*cad0*/  MUFU.EX2 R11, R59 ;  /* 0x0000003b000b7308 */ /* 0x000e700000000800 */
[----:B------:R-:W-:Y:S08]  /*cae0*/  MUFU.EX2 R53, R53 ;  /* 0x0000003500357308 */ /* 0x000ff00000000800 */
[----:B------:R-:W-:Y:S08]  /*caf0*/  MUFU.EX2 R56, R81 ;  /* 0x0000005100387308 */ /* 0x000ff00000000800 */
[----:B------:R-:W-:Y:S08]  /*cb00*/  MUFU.EX2 R57, R57 ;  /* 0x0000003900397308 */ /* 0x000ff00000000800 */
[----:B------:R-:W-:Y:S01]  /*cb10*/  MUFU.EX2 R13, R13 ;  /* 0x0000000d000d7308 */ /* 0x000fe20000000800 */
[----:B------:R-:W-:-:S02]  /*cb20*/  WARPGROUP.DEPBAR.LE gsb0, 0x0 ;  /* 0x00008000000079c5 */ /* 0x000fc40000010000 */
[----:B------:R1:W-:Y:S06]  /*cb30*/  BAR.ARV R27, 0x100 ;  /* 0x0004001b0000751d */ /* 0x0003ec0000002000 */
[----:B------:R3:W-:Y:S02]  /*cb40*/  @!P1 SYNCS.ARRIVE.TRANS64.RED.A1T0 RZ, [R26+URZ], RZ ;  /* 0x000000ff1aff99a7 */ /* 0x0007e4000810043f */
[----:B---3--:R-:W-:-:S04]  /*cb50*/  FADD.FTZ R26, R60, R43 ;  /* 0x0000002b3c1a7221 */ /* 0x008fc80000010000 */
[----:B------:R-:W-:Y:S01]  /*cb60*/  FADD.FTZ R15, R151, R26 ;  /* 0x0000001a970f7221 */ /* 0x000fe20000010000 */
[----:B------:R-:W-:-:S03]  /*cb70*/  @!P1 PRMT R26, RZ, 0x654, R4 ;  /* 0x00000654ff1a9816 */ /* 0x000fc60000000004 */
[----:B----4-:R-:W-:Y:S01]  /*cb80*/  FADD.FTZ R46, R30, R15 ;  /* 0x0000000f1e2e7221 */ /* 0x010fe20000010000 */
[----:B------:R3:W-:Y:S03]  /*cb90*/  @!P1 SYNCS.ARRIVE.TRANS64.RED.A1T0 RZ, [R26+URZ], RZ ;  /* 0x000000ff1aff99a7 */ /* 0x0007e6000810043f */
[----:B------:R-:W-:Y:S01]  /*cba0*/  FADD.FTZ R46, R145, R46 ;  /* 0x0000002e912e7221 */ /* 0x000fe20000010000 */
[----:B---3--:R-:W-:-:S03]  /*cbb0*/  FADD.FTZ R26, R144, R5 ;  /* 0x00000005901a7221 */ /* 0x008fc60000010000 */
[----:B0-----:R-:W-:Y:S01]  /*cbc0*/  FADD.FTZ R46, R31, R46 ;  /* 0x0000002e1f2e7221 */ /* 0x001fe20000010000 */
[----:B------:R-:W-:-:S03]  /*cbd0*/  FADD.FTZ R15, R21, R26 ;  /* 0x0000001a150f7221 */ /* 0x000fc60000010000 */
[----:B------:R-:W-:Y:S01]  /*cbe0*/  FADD.FTZ R43, R147, R46 ;  /* 0x0000002e932b7221 */ /* 0x000fe20000010000 */
[----:B-1----:R-:W-:-:S03]  /*cbf0*/  FADD.FTZ R27, R146, R15 ;  /* 0x0000000f921b7221 */ /* 0x002fc60000010000 */
        /* <DEDUP_REMOVED lines=13> */
[----:B------:R-:W-:Y:S01]  /*ccd0*/  FADD.FTZ R27, R29, R46 ;  /* 0x0000002e1d1b7221 */ /* 0x000fe20000010000 */
[----:B------:R-:W0:Y:S02]  /*cce0*/  MUFU.EX2 R135, R135 ;  /* 0x0000008700877308 */ /* 0x000e240000000800 */
[----:B------:R-:W-:Y:S01]  /*ccf0*/  FADD.FTZ R43, R139, R26 ;  /* 0x0000001a8b2b7221 */ /* 0x000fe20000010000 */
[----:B------:R-:W-:Y:S01]  /*cd00*/  FADD.FTZ R27, R138, R27 ;  /* 0x0000001b8a1b7221 */ /* 0x000fe20000010000 */
[----:B------:R-:W-:Y:S01]  /*cd10*/  FFMA.FTZ R129, R66, R0, -R61 ;  /* 0x0000000042817223 */ /* 0x000fe2000001083d */
[----:B------:R-:W-:Y:S01]  /*cd20*/  F2FP.F16.F32.PACK_AB R150, R20, R150 ;  /* 0x000000961496723e */ /* 0x000fe200000000ff */
[----:B------:R-:W-:Y:S01]  /*cd30*/  FADD.FTZ R20, R42, R43 ;  /* 0x0000002b2a147221 */ /* 0x000fe20000010000 */
[----:B------:R-:W-:Y:S01]  /*cd40*/  FADD.FTZ R27, R36, R27 ;  /* 0x0000001b241b7221 */ /* 0x000fe20000010000 */
[----:B------:R-:W1:Y:S01]  /*cd50*/  MUFU.EX2 R4, R63 ;  /* 0x0000003f00047308 */ /* 0x000e620000000800 */
[-C--:B------:R-:W-:Y:S01]  /*cd60*/  FFMA.FTZ R5, R67, R0.reuse, -R61 ;  /* 0x0000000043057223 */ /* 0x080fe2000001083d */
[----:B------:R-:W-:Y:S01]  /*cd70*/  FADD.FTZ R20, R133, R20 ;  /* 0x0000001485147221 */ /* 0x000fe20000010000 */
[----:B------:R-:W-:Y:S01]  /*cd80*/  FADD.FTZ R26, R132, R27 ;  /* 0x0000001b841a7221 */ /* 0x000fe20000010000 */
[----:B------:R-:W-:Y:S01]  /*cd90*/  FFMA.FTZ R131, R70, R0, -R61 ;  /* 0x0000000046837223 */ /* 0x000fe2000001083d */
[----:B------:R-:W-:-:S03]  /*cda0*/  F2FP.F16.F32.PACK_AB R144, R21, R144 ;  /* 0x000000901590723e */ /* 0x000fc600000000ff */
[----:B------:R-:W3:Y:S01]  /*cdb0*/  MUFU.EX2 R129, R129 ;  /* 0x0000008100817308 */ /* 0x000ee20000000800 */
[----:B------:R-:W-:Y:S01]  /*cdc0*/  FADD.FTZ R21, R37, R26 ;  /* 0x0000001a25157221 */ /* 0x000fe20000010000 */
[----:B------:R-:W-:Y:S01]  /*cdd0*/  FADD.FTZ R20, R11, R20 ;  /* 0x000000140b147221 */ /* 0x000fe20000010000 */
[----:B------:R-:W-:Y:S01]  /*cde0*/  FFMA.FTZ R15, R71, R0, -R61 ;  /* 0x00000000470f7223 */ /* 0x000fe2000001083d */
[----:B------:R-:W-:-:S04]  /*cdf0*/  F2FP.F16.F32.PACK_AB R146, R24, R146 ;  /* 0x000000921892723e */ /* 0x000fc800000000ff */
[----:B------:R-:W4:Y:S01]  /*ce00*/  MUFU.EX2 R5, R5 ;  /* 0x0000000500057308 */ /* 0x000f220000000800 */
[----:B------:R-:W-:Y:S01]  /*ce10*/  FADD.FTZ R24, R134, R21 ;  /* 0x0000001586187221 */ /* 0x000fe20000010000 */
[----:B0-----:R-:W-:Y:S01]  /*ce20*/  FADD.FTZ R21, R135, R20 ;  /* 0x0000001487157221 */ /* 0x001fe20000010000 */
[----:B------:R-:W-:Y:S01]  /*ce30*/  FFMA.FTZ R125, R74, R0, -R61 ;  /* 0x000000004a7d7223 */ /* 0x000fe2000001083d */
[----:B------:R-:W-:-:S04]  /*ce40*/  F2FP.F16.F32.PACK_AB R140, R25, R140 ;  /* 0x0000008c198c723e */ /* 0x000fc800000000ff */
[----:B------:R-:W0:Y:S01]  /*ce50*/  MUFU.EX2 R131, R131 ;  /* 0x0000008300837308 */ /* 0x000e220000000800 */
[----:B------:R-:W-:Y:S01]  /*ce60*/  FADD.FTZ R25, R41, R24 ;  /* 0x0000001829197221 */ /* 0x000fe20000010000 */
[----:B-1----:R-:W-:Y:S01]  /*ce70*/  FADD.FTZ R20, R4, R21 ;  /* 0x0000001504147221 */ /* 0x002fe20000010000 */
[----:B------:R-:W-:-:S05]  /*ce80*/  FFMA.FTZ R75, R75, R0, -R61 ;  /* 0x000000004b4b7223 */ /* 0x000fca000001083d */
[----:B------:R-:W1:Y:S01]  /*ce90*/  MUFU.EX2 R15, R15 ;  /* 0x0000000f000f7308 */ /* 0x000e620000000800 */
[----:B------:R-:W-:Y:S01]  /*cea0*/  FADD.FTZ R25, R40, R25 ;  /* 0x0000001928197221 */ /* 0x000fe20000010000 */
[----:B---3--:R-:W-:Y:S01]  /*ceb0*/  FADD.FTZ R20, R129, R20 ;  /* 0x0000001481147221 */ /* 0x008fe20000010000 */
[----:B------:R-:W-:Y:S01]  /*cec0*/  FFMA.FTZ R78, R78, R0, -R61 ;  /* 0x000000004e4e7223 */ /* 0x000fe2000001083d */
[----:B------:R-:W-:-:S04]  /*ced0*/  F2FP.F16.F32.PACK_AB R148, R12, R148 ;  /* 0x000000940c94723e */ /* 0x000fc800000000ff */
[----:B------:R-:W3:Y:S01]  /*cee0*/  MUFU.EX2 R125, R125 ;  /* 0x0000007d007d7308 */ /* 0x000ee20000000800 */
[----:B------:R-:W-:Y:S01]  /*cef0*/  FADD.FTZ R24, R44, R25 ;  /* 0x000000192c187221 */ /* 0x000fe20000010000 */
[----:B----4-:R-:W-:Y:S01]  /*cf00*/  FADD.FTZ R20, R5, R20 ;  /* 0x0000001405147221 */ /* 0x010fe20000010000 */
[----:B------:R-:W-:-:S05]  /*cf10*/  FFMA.FTZ R79, R79, R0, -R61 ;  /* 0x000000004f4f7223 */ /* 0x000fca000001083d */
[----:B------:R-:W4:Y:S01]  /*cf20*/  MUFU.EX2 R12, R75 ;  /* 0x0000004b000c7308 */ /* 0x000f220000000800 */
[----:B------:R-:W-:Y:S01]  /*cf30*/  FADD.FTZ R21, R45, R24 ;  /* 0x000000182d157221 */ /* 0x000fe20000010000 */
[----:B0-----:R-:W-:Y:S01]  /*cf40*/  FADD.FTZ R20, R131, R20 ;  /* 0x0000001483147221 */ /* 0x001fe20000010000 */
[----:B------:R-:W-:-:S05]  /*cf50*/  FFMA.FTZ R82, R82, R0, -R61 ;  /* 0x0000000052527223 */ /* 0x000fca000001083d */
[----:B------:R-:W0:Y:S01]  /*cf60*/  MUFU.EX2 R78, R78 ;  /* 0x0000004e004e7308 */ /* 0x000e220000000800 */
[----:B------:R-:W-:Y:S01]  /*cf70*/  FADD.FTZ R24, R48, R21 ;  /* 0x0000001530187221 */ /* 0x000fe20000010000 */
[----:B-1----:R-:W-:Y:S01]  /*cf80*/  FADD.FTZ R20, R15, R20 ;  /* 0x000000140f147221 */ /* 0x002fe20000010000 */
[----:B------:R-:W-:Y:S01]  /*cf90*/  FFMA.FTZ R83, R83, R0, -R61 ;  /* 0x0000000053537223 */ /* 0x000fe2000001083d */
[----:B------:R-:W-:-:S04]  /*cfa0*/  F2FP.F16.F32.PACK_AB R133, R11, R133 ;  /* 0x000000850b85723e */ /* 0x000fc800000000ff */
[----:B------:R-:W1:Y:S01]  /*cfb0*/  MUFU.EX2 R79, R79 ;  /* 0x0000004f004f7308 */ /* 0x000e620000000800 */
[----:B------:R-:W-:Y:S01]  /*cfc0*/  FADD.FTZ R11, R49, R24 ;  /* 0x00000018310b7221 */ /* 0x000fe20000010000 */
[----:B---3--:R-:W-:Y:S01]  /*cfd0*/  FADD.FTZ R21, R125, R20 ;  /* 0x000000147d157221 */ /* 0x008fe20000010000 */
[----:B------:R-:W-:-:S05]  /*cfe0*/  FFMA.FTZ R86, R86, R0, -R61 ;  /* 0x0000000056567223 */ /* 0x000fca000001083d */
[----:B------:R-:W3:Y:S01]  /*cff0*/  MUFU.EX2 R82, R82 ;  /* 0x0000005200527308 */ /* 0x000ee20000000800 */
[----:B------:R-:W-:Y:S01]  /*d000*/  FADD.FTZ R11, R52, R11 ;  /* 0x0000000b340b7221 */ /* 0x000fe20000010000 */
[----:B----4-:R-:W-:Y:S01]  /*d010*/  FADD.FTZ R21, R12, R21 ;  /* 0x000000150c157221 */ /* 0x010fe20000010000 */
[----:B------:R-:W-:Y:S01]  /*d020*/  FFMA.FTZ R61, R87, R0, -R61 ;  /* 0x00000000573d7223 */ /* 0x000fe2000001083d */
[----:B------:R-:W-:-:S04]  /*d030*/  F2FP.F16.F32.PACK_AB R135, R4, R135 ;  /* 0x000000870487723e */ /* 0x000fc800000000ff */
[----:B------:R-:W4:Y:S01]  /*d040*/  MUFU.EX2 R83, R83 ;  /* 0x0000005300537308 */ /* 0x000f220000000800 */
[----:B------:R-:W-:Y:S01]  /*d050*/  FADD.FTZ R4, R32, R11 ;  /* 0x0000000b20047221 */ /* 0x000fe20000010000 */
[----:B0-----:R-:W-:Y:S01]  /*d060*/  FADD.FTZ R20, R78, R21 ;  /* 0x000000154e147221 */ /* 0x001fe20000010000 */
[----:B------:R-:W-:-:S05]  /*d070*/  F2FP.F16.F32.PACK_AB R129, R5, R129 ;  /* 0x000000810581723e */ /* 0x000fca00000000ff */
[----:B------:R-:W0:Y:S01]  /*d080*/  MUFU.EX2 R86, R86 ;  /* 0x0000005600567308 */ /* 0x000e220000000800 */
[----:B------:R-:W-:Y:S01]  /*d090*/  FADD.FTZ R4, R33, R4 ;  /* 0x0000000421047221 */ /* 0x000fe20000010000 */
[----:B-1----:R-:W-:Y:S01]  /*d0a0*/  FADD.FTZ R5, R79, R20 ;  /* 0x000000144f057221 */ /* 0x002fe20000010000 */
[----:B--2---:R-:W-:-:S05]  /*d0b0*/  ISETP.GT.AND P3, PT, R14, R47, PT ;  /* 0x0000002f0e00720c */ /* 0x004fca0003f64270 */
[----:B------:R-:W1:Y:S01]  /*d0c0*/  MUFU.EX2 R61, R61 ;  /* 0x0000003d003d7308 */ /* 0x000e620000000800 */
[----:B------:R-:W-:Y:S01]  /*d0d0*/  FADD.FTZ R11, R53, R4 ;  /* 0x00000004350b7221 */ /* 0x000fe20000010000 */
[----:B---3--:R-:W-:Y:S01]  /*d0e0*/  FADD.FTZ R4, R82, R5 ;  /* 0x0000000552047221 */ /* 0x008fe20000010000 */
[----:B------:R-:W-:Y:S02]  /*d0f0*/  F2FP.F16.F32.PACK_AB R125, R12, R125 ;  /* 0x0000007d0c7d723e */ /* 0x000fe400000000ff */
[----:B------:R-:W-:Y:S01]  /*d100*/  FADD.FTZ R12, R56, R11 ;  /* 0x0000000b380c7221 */ /* 0x000fe20000010000 */
[----:B----4-:R-:W-:-:S03]  /*d110*/  FADD.FTZ R5, R83, R4 ;  /* 0x0000000453057221 */ /* 0x010fc60000010000 */
[----:B------:R-:W-:Y:S01]  /*d120*/  FADD.FTZ R12, R57, R12 ;  /* 0x0000000c390c7221 */ /* 0x000fe20000010000 */
[----:B0-----:R-:W-:Y:S01]  /*d130*/  FADD.FTZ R4, R86, R5 ;  /* 0x0000000556047221 */ /* 0x001fe20000010000 */
        /* <DEDUP_REMOVED lines=61> */
[----:B------:R-:W-:Y:S01]  /*d510*/  MOV R11, R3 ;  /* 0x00000003000b7202 */ /* 0x000fe20000000f00 */
[----:B------:R-:W-:Y:S06]  /*d520*/  @P3 BRA `(.L_x_15001) ;  /* 0xffffffd400dc3947 */ /* 0x000fec000383ffff */
.L_x_14991:
[----:B------:R-:W-:-:S13]  /*d530*/  ISETP.GE.AND P2, PT, R14, RZ, PT ;  /* 0x000000ff0e00720c */ /* 0x000fda0003f46270 */
[----:B------:R-:W-:Y:S05]  /*d540*/  @!P2 BRA `(.L_x_15002) ;  /* 0x0000001c00cca947 */ /* 0x000fea0003800000 */
[----:B------:R-:W-:Y:S02]  /*d550*/  IMAD.MOV.U32 R12, RZ, RZ, R9 ;  /* 0x000000ffff0c7224 */ /* 0x000fe400078e0009 */
[----:B------:R-:W-:Y:S02]  /*d560*/  IMAD.MOV.U32 R13, RZ, RZ, R3 ;  /* 0x000000ffff0d7224 */ /* 0x000fe400078e0003 */
[----:B------:R-:W-:Y:S02]  /*d570*/  IMAD.MOV.U32 R8, RZ, RZ, R23 ;  /* 0x000000ffff087224 */ /* 0x000fe400078e0017 */
[----:B------:R-:W-:-:S07]  /*d580*/  IMAD.MOV.U32 R15, RZ, RZ, R18 ;  /* 0x000000ffff0f7224 */ /* 0x000fce00078e0012 */
.L_x_15012:
        /* <DEDUP_REMOVED lines=10> */
.L_x_15004:
[----:B------:R-:W-:Y:S01]  /*d630*/  IMAD R0, R18, 0x8, R2 ;  /* 0x0000000812007824 */ /* 0x000fe200078e0202 */
[----:B------:R-:W-:-:S04]  /*d640*/  SHF.L.U32 R3, R23, 0x1f, RZ ;  /* 0x0000001f17037819 */ /* 0x000fc800000006ff */
[----:B------:R0:W1:Y:S01]  /*d650*/  SYNCS.PHASECHK.TRANS64.TRYWAIT P3, [R0+URZ+0x16830], R3 ;  /* 0x01683003000075a7 */ /* 0x000062000806017f */
[----:B------:R-:W-:Y:S05]  /*d660*/  @!P0 BRA `(.L_x_15005) ;  /* 0x0000000000048947 */ /* 0x000fea0003800000 */
[----:B------:R-:W-:Y:S01]  /*d670*/  BPT.TRAP 0x1 ;  /* 0x000000040000795c */ /* 0x000fe20000300000 */
.L_x_15005:
[----:B------:R-:W-:Y:S04]  /*d680*/  BSSY B0, `(.L_x_15003) ;  /* 0x0000004000007945 */ /* 0x000fe80003800000 */
[----:B-1----:R-:W-:Y:S05]  /*d690*/  @P3 BRA `(.L_x_15006) ;  /* 0x0000000000083947 */ /* 0x002fea0003800000 */
[----:B------:R-:W1:Y:S02]  /*d6a0*/  SYNCS.PHASECHK.TRANS64.TRYWAIT P3, [R0+URZ+0x16830], R3 ;  /* 0x01683003000075a7 */ /* 0x000e64000806017f */
[----:B-1----:R-:W-:Y:S05]  /*d6b0*/  @!P3 BRA `(.L_x_15007) ;  /* 0x000000b40018b947 */ /* 0x002fea0003800000 */
.L_x_15006:
[----:B------:R-:W-:Y:S05]  /*d6c0*/  BSYNC B0 ;  /* 0x0000000000007941 */ /* 0x000fea0003800000 */
.L_x_15003:
        /* <DEDUP_REMOVED lines=8> */
[----:B------:R-:W-:Y:S01]  /*d750*/  VIADD R0, R0, 0x8 ;  /* 0x0000000800007836 */ /* 0x000fe20000000000 */
[----:B------:R-:W-:Y:S02]  /*d760*/  MOV R25, 0x40000040 ;  /* 0x4000004000197802 */ /* 0x000fe40000000f00 */
        /* <DEDUP_REMOVED lines=12> */
[C---:B------:R-:W-:Y:S02]  /*d830*/  VIADD R20, R24.reuse, 0x2 ;  /* 0x0000000218147836 */ /* 0x040fe40000000000 */
[----:B------:R-:W-:-:S05]  /*d840*/  VIADD R24, R24, 0x6 ;  /* 0x0000000618187836 */ /* 0x000fca0000000000 */
        /* <DEDUP_REMOVED lines=12> */
[----:B--2---:R-:W-:Y:S02]  /*d910*/  R2UR UR16, R10 ;  /* 0x000000000a1072ca */ /* 0x004fe400000e0000 */
[----:B------:R-:W-:Y:S01]  /*d920*/  R2UR UR17, R11 ;  /* 0x000000000b1172ca */ /* 0x000fe200000e0000 */
[----:B------:R-:W-:-:S12]  /*d930*/  WARPGROUP.ARRIVE ;  /* 0x00000000000079c5 */ /* 0x000fd80000000000 */
        /* <DEDUP_REMOVED lines=10> */
.L_x_15009:
[----:B------:R-:W-:Y:S01]  /*d9e0*/  SHF.L.U32 R0, R8, 0x1f, RZ ;  /* 0x0000001f08007819 */ /* 0x000fe200000006ff */
[----:B-----5:R-:W-:-:S04]  /*d9f0*/  IMAD R3, R15, 0x8, R2 ;  /* 0x000000080f037824 */ /* 0x020fc800078e0202 */
[----:B------:R0:W1:Y:S01]  /*da00*/  SYNCS.PHASECHK.TRANS64.TRYWAIT P2, [R3+URZ+0x16850], R0 ;  /* 0x01685000030075a7 */ /* 0x000062000804017f */
[----:B------:R-:W-:Y:S05]  /*da10*/  @!P0 BRA `(.L_x_15010) ;  /* 0x0000000000048947 */ /* 0x000fea0003800000 */
[----:B------:R-:W-:Y:S01]  /*da20*/  BPT.TRAP 0x1 ;  /* 0x000000040000795c */ /* 0x000fe20000300000 */
.L_x_15010:
[----:B-1----:R-:W-:Y:S05]  /*da30*/  @P2 BRA `(.L_x_15008) ;  /* 0x0000000000082947 */ /* 0x002fea0003800000 */
[----:B------:R-:W1:Y:S02]  /*da40*/  SYNCS.PHASECHK.TRANS64.TRYWAIT P2, [R3+URZ+0x16850], R0 ;  /* 0x01685000030075a7 */ /* 0x000e64000804017f */
[----:B-1----:R-:W-:Y:S05]  /*da50*/  @!P2 BRA `(.L_x_15011) ;  /* 0x000000b00044a947 */ /* 0x002fea0003800000 */
.L_x_15008:
[----:B01---5:R-:W-:Y:S01]  /*da60*/  VIADD R0, R2, 0x400 ;  /* 0x0000040002007836 */ /* 0x023fe20000000000 */
[----:B------:R-:W-:Y:S01]  /*da70*/  MOV R9, 0x40000040 ;  /* 0x4000004000097802 */ /* 0x000fe20000000f00 */
[----:B------:R-:W-:Y:S05]  /*da80*/  WARPSYNC.ALL ;  /* 0x0000000000007948 */ /* 0x000fea0003800000 */
[----:B------:R-:W-:Y:S01]  /*da90*/  SHF.R.U32.HI R0, RZ, 0x4, R0 ;  /* 0x00000004ff007819 */ /* 0x000fe20000011600 */
[----:B------:R-:W-:Y:S01]  /*daa0*/  WARPGROUP.ARRIVE ;  /* 0x00000000000079c5 */ /* 0x000fe20000000000 */
[----:B------:R-:W-:Y:S01]  /*dab0*/  R2UR UR7, R9 ;  /* 0x00000000090772ca */ /* 0x000fe200000e0000 */
[----:B------:R-:W-:Y:S01]  /*dac0*/  IMAD.MOV.U32 R11, RZ, RZ, 0x40000040 ;  /* 0x40000040ff0b7424 */ /* 0x000fe200078e00ff */
[----:B------:R-:W-:Y:S01]  /*dad0*/  LOP3.LUT R0, R0, 0x3fff, RZ, 0xc0, !PT ;  /* 0x00003fff00007812 */ /* 0x000fe200078ec0ff */
[----:B------:R-:W-:-:S04]  /*dae0*/  IMAD.MOV.U32 R21, RZ, RZ, 0x40000040 ;  /* 0x40000040ff157424 */ /* 0x000fc800078e00ff */
[----:B------:R-:W-:Y:S01]  /*daf0*/  IMAD R8, R15, 0x400, R0 ;  /* 0x000004000f087824 */ /* 0x000fe200078e0200 */
[----:B------:R-:W-:-:S03]  /*db00*/  FMNMX.FTZ R0, R24, R13, !PT ;  /* 0x0000000d18007209 */ /* 0x000fc60007810000 */
[C---:B------:R-:W-:Y:S01]  /*db10*/  VIADD R10, R8.reuse, 0x80 ;  /* 0x00000080080a7836 */ /* 0x040fe20000000000 */
[C---:B------:R-:W-:Y:S01]  /*db20*/  R2UR UR6, R8.reuse ;  /* 0x00000000080672ca */ /* 0x040fe200000e0000 */
[----:B------:R-:W-:Y:S01]  /*db30*/  VIADD R20, R8, 0x280 ;  /* 0x0000028008147836 */ /* 0x000fe20000000000 */
[----:B------:R-:W-:-:S04]  /*db40*/  FMNMX.FTZ R0, R25, R0, !PT ;  /* 0x0000000019007209 */ /* 0x000fc80007810000 */
[----:B------:R-:W-:-:S04]  /*db50*/  FMNMX.FTZ R0, R28, R0, !PT ;  /* 0x000000001c007209 */ /* 0x000fc80007810000 */
[----:B------:R-:W-:-:S03]  /*db60*/  FMNMX.FTZ R0, R29, R0, !PT ;  /* 0x000000001d007209 */ /* 0x000fc60007810000 */
[----:B------:R-:W-:Y:S01]  /*db70*/  HGMMA.64x64x16.F32 R88, R148, gdesc[UR4].tnspB, R88, gsb0 ;  /* 0x40e0000494587df0 */ /* 0x000fe20008000858 */
[----:B------:R-:W-:Y:S02]  /*db80*/  FMNMX.FTZ R0, R32, R0, !PT ;  /* 0x0000000020007209 */ /* 0x000fe40007810000 */
        /* <DEDUP_REMOVED lines=42> */
[----:B------:R-:W-:-:S06]  /*de30*/  WARPGROUP.ARRIVE ;  /* 0x00000000000079c5 */ /* 0x000fcc0000000000 */
[----:B------:R-:W-:Y:S01]  /*de40*/  HGMMA.64x64x16.F32 R88, R140, gdesc[UR4].tnspB, R88, gsb0 ;  /* 0x40e000048c587df0 */ /* 0x000fe20008000858 */
[----:B------:R-:W-:Y:S01]  /*de50*/  R2UR UR6, R10 ;  /* 0x000000000a0672ca */ /* 0x000fe200000e0000 */
[----:B------:R-:W-:Y:S01]  /*de60*/  VIADD R10, R8, 0x200 ;  /* 0x00000200080a7836 */ /* 0x000fe20000000000 */
[----:B------:R-:W-:Y:S02]  /*de70*/  R2UR UR7, R11 ;  /* 0x000000000b0772ca */ /* 0x000fe400000e0000 */
[----:B0-----:R-:W-:Y:S01]  /*de80*/  FMNMX.FTZ R3, R3, R0, !PT ;  /* 0x0000000003037209 */ /* 0x001fe20007810000 */
[----:B------:R-:W-:Y:S01]  /*de90*/  IMAD.U32 R0, RZ, RZ, UR4 ;  /* 0x00000004ff007e24 */ /* 0x000fe2000f8e00ff */
[----:B------:R-:W-:-:S03]  /*dea0*/  MOV R11, 0x40000040 ;  /* 0x40000040000b7802 */ /* 0x000fc60000000f00 */
[----:B------:R-:W-:-:S04]  /*deb0*/  FADD.FTZ R9, -R3, R13 ;  /* 0x0000000d03097221 */ /* 0x000fc80000010100 */
[----:B------:R-:W-:Y:S01]  /*dec0*/  FMUL.FTZ R9, R9, R0 ;  /* 0x0000000009097220 */ /* 0x000fe20000410000 */
[----:B------:R-:W-:Y:S02]  /*ded0*/  WARPGROUP.DEPBAR.LE gsb0, 0x0 ;  /* 0x00008000000079c5 */ /* 0x000fe40000010000 */
[----:B------:R-:W-:-:S06]  /*dee0*/  WARPGROUP.ARRIVE ;  /* 0x00000000000079c5 */ /* 0x000fcc0000000000 */
[----:B------:R-:W-:Y:S01]  /*def0*/  HGMMA.64x64x16.F32 R88, R136, gdesc[UR4].tnspB, R88, gsb0 ;  /* 0x40e0000488587df0 */ /* 0x000fe20008000858 */
        /* <DEDUP_REMOVED lines=8> */
[----:B------:R-:W0:Y:S01]  /*df80*/  S2R R57, SR_TID.X ;  /* 0x0000000000397919 */ /* 0x000e220000002100 */
[-CC-:B------:R-:W-:Y:S01]  /*df90*/  FFMA.FTZ R13, R53, R0.reuse, -R11.reuse ;  /* 0x00000000350d7223 */ /* 0x180fe2000001080b */
[-CC-:B------:R-:W-:Y:S01]  /*dfa0*/  FFMA.FTZ R147, R24, R0.reuse, -R11.reuse ;  /* 0x0000000018937223 */ /* 0x180fe2000001080b */
[----:B------:R-:W-:Y:S01]  /*dfb0*/  FMNMX.FTZ R9, R27, R9, !PT ;  /* 0x000000091b097209 */ /* 0x000fe20007810000 */
[-CC-:B------:R-:W-:Y:S01]  /*dfc0*/  FFMA.FTZ R148, R25, R0.reuse, -R11.reuse ;  /* 0x0000000019947223 */ /* 0x180fe2000001080b */
[-CC-:B------:R-:W-:Y:S01]  /*dfd0*/  FFMA.FTZ R150, R28, R0.reuse, -R11.reuse ;  /* 0x000000001c967223 */ /* 0x180fe2000001080b */
[-CC-:B------:R-:W-:Y:S01]  /*dfe0*/  FFMA.FTZ R24, R29, R0.reuse, -R11.reuse ;  /* 0x000000001d187223 */ /* 0x180fe2000001080b */
[----:B------:R-:W-:Y:S01]  /*dff0*/  FMNMX.FTZ R9, R30, R9, !PT ;  /* 0x000000091e097209 */ /* 0x000fe20007810000 */
[----:B------:R-:W1:Y:S01]  /*e000*/  MUFU.EX2 R147, R147 ;  /* 0x0000009300937308 */ /* 0x000e620000000800 */
[-CC-:B------:R-:W-:Y:S01]  /*e010*/  FFMA.FTZ R144, R33, R0.reuse, -R11.reuse ;  /* 0x0000000021907223 */ /* 0x180fe2000001080b */
[-CC-:B------:R-:W-:Y:S01]  /*e020*/  FFMA.FTZ R143, R36, R0.reuse, -R11.reuse ;  /* 0x00000000248f7223 */ /* 0x180fe2000001080b */
[----:B------:R-:W-:Y:S01]  /*e030*/  FMNMX.FTZ R9, R31, R9, !PT ;  /* 0x000000091f097209 */ /* 0x000fe20007810000 */
[-CC-:B------:R-:W-:Y:S01]  /*e040*/  FFMA.FTZ R146, R37, R0.reuse, -R11.reuse ;  /* 0x0000000025927223 */ /* 0x180fe2000001080b */
[-CC-:B------:R-:W-:Y:S01]  /*e050*/  FFMA.FTZ R140, R41, R0.reuse, -R11.reuse ;  /* 0x00000000298c7223 */ /* 0x180fe2000001080b */
[-CC-:B------:R-:W-:Y:S01]  /*e060*/  FFMA.FTZ R142, R45, R0.reuse, -R11.reuse ;  /* 0x000000002d8e7223 */ /* 0x180fe2000001080b */
[----:B------:R-:W-:Y:S01]  /*e070*/  FMNMX.FTZ R9, R34, R9, !PT ;  /* 0x0000000922097209 */ /* 0x000fe20007810000 */
[----:B------:R-:W2:Y:S01]  /*e080*/  MUFU.EX2 R148, R148 ;  /* 0x0000009400947308 */ /* 0x000ea20000000800 */
[-CC-:B------:R-:W-:Y:S01]  /*e090*/  FFMA.FTZ R28, R61, R0.reuse, -R11.reuse ;  /* 0x000000003d1c7223 */ /* 0x180fe2000001080b */
[-CC-:B------:R-:W-:Y:S01]  /*e0a0*/  FFMA.FTZ R25, R64, R0.reuse, -R11.reuse ;  /* 0x0000000040197223 */ /* 0x180fe2000001080b */
[----:B------:R-:W-:Y:S01]  /*e0b0*/  FMNMX.FTZ R9, R35, R9, !PT ;  /* 0x0000000923097209 */ /* 0x000fe20007810000 */
[-CC-:B------:R-:W-:Y:S01]  /*e0c0*/  FFMA.FTZ R29, R65, R0.reuse, -R11.reuse ;  /* 0x00000000411d7223 */ /* 0x180fe2000001080b */
[-CC-:B------:R-:W-:Y:S01]  /*e0d0*/  FFMA.FTZ R33, R68, R0.reuse, -R11.reuse ;  /* 0x0000000044217223 */ /* 0x180fe2000001080b */
[-C--:B------:R-:W-:Y:S01]  /*e0e0*/  FFMA.FTZ R36, R69, R0.reuse, -R11 ;  /* 0x0000000045247223 */ /* 0x080fe2000001080b */
[----:B------:R-:W-:Y:S01]  /*e0f0*/  FMNMX.FTZ R9, R38, R9, !PT ;  /* 0x0000000926097209 */ /* 0x000fe20007810000 */
[----:B------:R-:W3:Y:S01]  /*e100*/  MUFU.EX2 R150, R150 ;  /* 0x0000009600967308 */ /* 0x000ee20000000800 */
[----:B-1----:R-:W-:Y:S01]  /*e110*/  FFMA.FTZ R5, R10, R5, R147 ;  /* 0x000000050a057223 */ /* 0x002fe20000010093 */
[-CC-:B------:R-:W-:Y:S01]  /*e120*/  FFMA.FTZ R37, R72, R0.reuse, -R11.reuse ;  /* 0x0000000048257223 */ /* 0x180fe2000001080b */
[----:B------:R-:W-:Y:S01]  /*e130*/  FMNMX.FTZ R9, R39, R9, !PT ;  /* 0x0000000927097209 */ /* 0x000fe20007810000 */
[-CC-:B------:R-:W-:Y:S01]  /*e140*/  FFMA.FTZ R41, R76, R0.reuse, -R11.reuse ;  /* 0x000000004c297223 */ /* 0x180fe2000001080b */
[----:B------:R-:W-:-:S02]  /*e150*/  FFMA.FTZ R45, R80, R0, -R11 ;  /* 0x00000000502d7223 */ /* 0x000fc4000001080b */
[----:B------:R-:W-:Y:S01]  /*e160*/  FMNMX.FTZ R9, R42, R9, !PT ;  /* 0x000000092a097209 */ /* 0x000fe20007810000 */
[----:B------:R-:W1:Y:S01]  /*e170*/  MUFU.EX2 R24, R24 ;  /* 0x0000001800187308 */ /* 0x000e620000000800 */
[----:B0-----:R-:W-:Y:S01]  /*e180*/  ISETP.GE.U32.AND P2, PT, R57, 0x180, PT ;  /* 0x000001803900780c */ /* 0x001fe20003f46070 */
[C---:B--2---:R-:W-:Y:S01]  /*e190*/  FADD.FTZ R5, R148.reuse, R5 ;  /* 0x0000000594057221 */ /* 0x044fe20000010000 */
[----:B------:R-:W-:Y:S02]  /*e1a0*/  FMNMX.FTZ R9, R43, R9, !PT ;  /* 0x000000092b097209 */ /* 0x000fe40007810000 */
[----:B------:R-:W-:Y:S02]  /*e1b0*/  F2FP.F16.F32.PACK_AB R148, R148, R147 ;  /* 0x000000939494723e */ /* 0x000fe400000000ff */
[----:B------:R-:W-:Y:S01]  /*e1c0*/  FMNMX.FTZ R9, R46, R9, !PT ;  /* 0x000000092e097209 */ /* 0x000fe20007810000 */
[----:B------:R-:W-:Y:S01]  /*e1d0*/  MUFU.EX2 R145, R145 ;  /* 0x0000009100917308 */ /* 0x000fe20000000800 */
[----:B---3--:R-:W-:-:S02]  /*e1e0*/  FADD.FTZ R5, R150, R5 ;  /* 0x0000000596057221 */ /* 0x008fc40000010000 */
[----:B------:R-:W-:-:S04]  /*e1f0*/  FMNMX.FTZ R9, R47, R9, !PT ;  /* 0x000000092f097209 */ /* 0x000fc80007810000 */
[----:B------:R-:W-:Y:S01]  /*e200*/  FMNMX.FTZ R9, R50, R9, !PT ;  /* 0x0000000932097209 */ /* 0x000fe20007810000 */
[----:B------:R-:W-:Y:S01]  /*e210*/  MUFU.EX2 R144, R144 ;  /* 0x0000009000907308 */ /* 0x000fe20000000800 */
[----:B-1----:R-:W-:Y:S02]  /*e220*/  F2FP.F16.F32.PACK_AB R150, R24, R150 ;  /* 0x000000961896723e */ /* 0x002fe400000000ff */
[----:B------:R-:W-:-:S04]  /*e230*/  FMNMX.FTZ R9, R51, R9, !PT ;  /* 0x0000000933097209 */ /* 0x000fc80007810000 */
[----:B------:R-:W-:Y:S01]  /*e240*/  FMNMX.FTZ R9, R54, R9, !PT ;  /* 0x0000000936097209 */ /* 0x000fe20007810000 */
[----:B------:R-:W-:Y:S03]  /*e250*/  MUFU.EX2 R143, R143 ;  /* 0x0000008f008f7308 */ /* 0x000fe60000000800 */
        /* <DEDUP_REMOVED lines=8> */
[-CC-:B------:R-:W-:Y:S01]  /*e2e0*/  FFMA.FTZ R137, R48, R0.reuse, -R11.reuse ;  /* 0x0000000030897223 */ /* 0x180fe2000001080b */
[----:B------:R-:W-:Y:S01]  /*e2f0*/  FMNMX.FTZ R9, R62, R9, !PT ;  /* 0x000000093e097209 */ /* 0x000fe20007810000 */
[----:B------:R-:W-:Y:S01]  /*e300*/  HGMMA.64x64x16.F32 R88, R132, gdesc[UR4].tnspB, R88, gsb0 ;  /* 0x40e0000484587df0 */ /* 0x000fe20008000858 */
[----:B------:R-:W-:Y:S01]  /*e310*/  R2UR UR6, R20 ;  /* 0x00000000140672ca */ /* 0x000fe200000e0000 */
[----:B------:R-:W-:Y:S01]  /*e320*/  MUFU.EX2 R141, R141 ;  /* 0x0000008d008d7308 */ /* 0x000fe20000000800 */
[----:B------:R-:W-:Y:S01]  /*e330*/  FMNMX.FTZ R9, R63, R9, !PT ;  /* 0x000000093f097209 */ /* 0x000fe20007810000 */
[-CC-:B------:R-:W-:Y:S01]  /*e340*/  FFMA.FTZ R136, R49, R0.reuse, -R11.reuse ;  /* 0x0000000031887223 */ /* 0x180fe2000001080b */
[----:B------:R-:W-:Y:S01]  /*e350*/  R2UR UR7, R21 ;  /* 0x00000000150772ca */ /* 0x000fe200000e0000 */
[----:B------:R-:W-:Y:S01]  /*e360*/  IMAD.MOV.U32 R21, RZ, RZ, 0x40000040 ;  /* 0x40000040ff157424 */ /* 0x000fe200078e00ff */
[----:B------:R-:W-:Y:S01]  /*e370*/  FMNMX.FTZ R9, R66, R9, !PT ;  /* 0x0000000942097209 */ /* 0x000fe20007810000 */
[-CC-:B------:R-:W-:Y:S01]  /*e380*/  FFMA.FTZ R44, R77, R0.reuse, -R11.reuse ;  /* 0x000000004d2c7223 */ /* 0x180fe2000001080b */
[-CC-:B------:R-:W-:Y:S01]  /*e390*/  FFMA.FTZ R48, R81, R0.reuse, -R11.reuse ;  /* 0x0000000051307223 */ /* 0x180fe2000001080b */
[----:B------:R-:W-:Y:S01]  /*e3a0*/  MUFU.EX2 R140, R140 ;  /* 0x0000008c008c7308 */ /* 0x000fe20000000800 */
[----:B------:R-:W-:Y:S01]  /*e3b0*/  FMNMX.FTZ R9, R67, R9, !PT ;  /* 0x0000000943097209 */ /* 0x000fe20007810000 */
[----:B------:R-:W-:-:S03]  /*e3c0*/  FFMA.FTZ R49, R84, R0, -R11 ;  /* 0x0000000054317223 */ /* 0x000fc6000001080b */
        /* <DEDUP_REMOVED lines=14> */
[----:B------:R-:W-:-:S05]  /*e4b0*/  FMNMX.FTZ R9, R87, R9, !PT ;  /* 0x0000000957097209 */ /* 0x000fca0007810000 */
[----:B------:R-:W0:Y:S02]  /*e4c0*/  SHFL.BFLY PT, R40, R9, 0x2, 0x1f ;  /* 0x0c401f0009287f89 */ /* 0x000e2400000e0000 */
[----:B------:R-:W-:Y:S08]  /*e4d0*/  MUFU.EX2 R13, R13 ;  /* 0x0000000d000d7308 */ /* 0x000ff00000000800 */
[----:B------:R-:W-:Y:S08]  /*e4e0*/  MUFU.EX2 R32, R32 ;  /* 0x0000002000207308 */ /* 0x000ff00000000800 */
[----:B------:R-:W-:Y:S01]  /*e4f0*/  MUFU.EX2 R28, R28 ;  /* 0x0000001c001c7308 */ /* 0x000fe20000000800 */
[----:B------:R-:W-:-:S02]  /*e500*/  WARPGROUP.DEPBAR.LE gsb0, 0x0 ;  /* 0x00008000000079c5 */ /* 0x000fc40000010000 */
[----:B------:R-:W-:Y:S01]  /*e510*/  WARPGROUP.ARRIVE ;  /* 0x00000000000079c5 */ /* 0x000fe20000000000 */
[----:B0-----:R-:W-:Y:S01]  /*e520*/  FMNMX.FTZ R9, R9, R40, !PT ;  /* 0x0000002809097209 */ /* 0x001fe20007810000 */
[-C--:B------:R-:W-:Y:S01]  /*e530*/  FFMA.FTZ R132, R56, R0.reuse, -R11 ;  /* 0x0000000038847223 */ /* 0x080fe2000001080b */
[----:B------:R-:W-:Y:S01]  /*e540*/  SHF.R.U32.HI R135, RZ, 0x7, R57 ;  /* 0x00000007ff877819 */ /* 0x000fe20000011639 */
[-CC-:B------:R-:W-:Y:S01]  /*e550*/  FFMA.FTZ R134, R60, R0.reuse, -R11.reuse ;  /* 0x000000003c867223 */ /* 0x180fe2000001080b */
[----:B------:R-:W-:Y:S01]  /*e560*/  MUFU.EX2 R25, R25 ;  /* 0x0000001900197308 */ /* 0x000fe20000000800 */
[----:B------:R-:W-:Y:S01]  /*e570*/  HGMMA.64x64x16.F32 R88, R128, gdesc[UR4].tnspB, R88, gsb0 ;  /* 0x40e0000480587df0 */ /* 0x000fe20008000858 */
[----:B------:R-:W0:Y:S01]  /*e580*/  SHFL.BFLY PT, R20, R9, 0x1, 0x1f ;  /* 0x0c201f0009147f89 */ /* 0x000e2200000e0000 */
[----:B------:R-:W-:Y:S01]  /*e590*/  R2UR UR7, R21 ;  /* 0x00000000150772ca */ /* 0x000fe200000e0000 */
[----:B------:R-:W-:Y:S02]  /*e5a0*/  IMAD.MOV.U32 R21, RZ, RZ, 0x40000040 ;  /* 0x40000040ff157424 */ /* 0x000fe400078e00ff */
[-CC-:B------:R-:W-:Y:S01]  /*e5b0*/  FFMA.FTZ R40, R73, R0.reuse, -R11.reuse ;  /* 0x0000000049287223 */ /* 0x180fe2000001080b */
[----:B------:R-:W-:Y:S01]  /*e5c0*/  FFMA.FTZ R11, R85, R0, -R11 ;  /* 0x00000000550b7223 */ /* 0x000fe2000001080b */
[----:B------:R-:W-:Y:S08]  /*e5d0*/  MUFU.EX2 R132, R132 ;  /* 0x0000008400847308 */ /* 0x000ff00000000800 */
[----:B------:R-:W-:Y:S08]  /*e5e0*/  MUFU.EX2 R134, R134 ;  /* 0x0000008600867308 */ /* 0x000ff00000000800 */
[----:B------:R-:W-:Y:S01]  /*e5f0*/  MUFU.EX2 R29, R29 ;  /* 0x0000001d001d7308 */ /* 0x000fe20000000800 */
[----:B0-----:R-:W-:Y:S01]  /*e600*/  FMNMX.FTZ R9, R9, R20, !PT ;  /* 0x0000001409097209 */ /* 0x001fe20007810000 */
[----:B------:R-:W-:-:S04]  /*e610*/  VIADD R20, R8, 0x300 ;  /* 0x0000030008147836 */ /* 0x000fc80000000000 */
[C---:B------:R-:W-:Y:S01]  /*e620*/  FADD.FTZ R12, -R9.reuse, R12 ;  /* 0x0000000c090c7221 */ /* 0x040fe20000010100 */
[----:B------:R-:W-:Y:S01]  /*e630*/  R2UR UR6, R20 ;  /* 0x00000000140672ca */ /* 0x000fe200000e0000 */
[----:B------:R-:W-:Y:S02]  /*e640*/  VIADD R20, R8, 0x380 ;  /* 0x0000038008147836 */ /* 0x000fe40000000000 */
[-C--:B------:R-:W-:Y:S01]  /*e650*/  FMUL.FTZ R53, R9, R0.reuse ;  /* 0x0000000009357220 */ /* 0x080fe20000410000 */
[-C--:B------:R-:W-:Y:S01]  /*e660*/  FMUL.FTZ R12, R12, R0.reuse ;  /* 0x000000000c0c7220 */ /* 0x080fe20000410000 */
[----:B------:R-:W-:Y:S02]  /*e670*/  MUFU.EX2 R33, R33 ;  /* 0x0000002100217308 */ /* 0x000fe40000000800 */
[-CC-:B------:R-:W-:Y:S01]  /*e680*/  FFMA.FTZ R149, R26, R0.reuse, -R53.reuse ;  /* 0x000000001a957223 */ /* 0x180fe20000010835 */
        /* <DEDUP_REMOVED lines=8> */
[-CC-:B------:R-:W-:Y:S01]  /*e710*/  FFMA.FTZ R31, R38, R0.reuse, -R53.reuse ;  /* 0x00000000261f7223 */ /* 0x180fe20000010835 */
[-CC-:B------:R-:W-:Y:S01]  /*e720*/  FFMA.FTZ R38, R50, R0.reuse, -R53.reuse ;  /* 0x0000000032267223 */ /* 0x180fe20000010835 */
[-CC-:B------:R-:W-:Y:S01]  /*e730*/  FFMA.FTZ R34, R42, R0.reuse, -R53.reuse ;  /* 0x000000002a227223 */ /* 0x180fe20000010835 */
[----:B------:R-:W-:Y:S01]  /*e740*/  @!P1 IADD3 R46, R46, 0x16840, RZ ;  /* 0x000168402e2e9810 */ /* 0x000fe20007ffe0ff */
[-CC-:B------:R-:W-:Y:S01]  /*e750*/  FFMA.FTZ R42, R47, R0.reuse, -R53.reuse ;  /* 0x000000002f2a7223 */ /* 0x180fe20000010835 */
[----:B------:R-:W0:Y:S01]  /*e760*/  MUFU.EX2 R149, R149 ;  /* 0x0000009500957308 */ /* 0x000e220000000800 */
[-CC-:B------:R-:W-:Y:S01]  /*e770*/  FFMA.FTZ R56, R39, R0.reuse, -R53.reuse ;  /* 0x0000000027387223 */ /* 0x180fe20000010835 */
[----:B------:R-:W-:Y:S01]  /*e780*/  @!P1 PRMT R46, RZ, 0x654, R46 ;  /* 0x00000654ff2e9816 */ /* 0x000fe2000000002e */
        /* <DEDUP_REMOVED lines=14> */
[----:B0-----:R-:W-:Y:S01]  /*e870*/  FFMA.FTZ R47, R12, R4, R149 ;  /* 0x000000040c2f7223 */ /* 0x001fe20000010095 */
[----:B------:R-:W-:-:S06]  /*e880*/  @!P1 IMAD R4, R15, 0x8, R2 ;  /* 0x000000080f049824 */ /* 0x000fcc00078e0202 */
[----:B------:R-:W-:Y:S01]  /*e890*/  MUFU.EX2 R30, R30 ;  /* 0x0000001e001e7308 */ /* 0x000fe20000000800 */
[----:B-1----:R-:W-:Y:S01]  /*e8a0*/  F2FP.F16.F32.PACK_AB R149, R26, R149 ;  /* 0x000000951a95723e */ /* 0x002fe200000000ff */
[----:B------:R-:W-:Y:S02]  /*e8b0*/  WARPGROUP.DEPBAR.LE gsb0, 0x0 ;  /* 0x00008000000079c5 */ /* 0x000fe40000010000 */
[----:B------:R-:W-:Y:S01]  /*e8c0*/  WARPGROUP.ARRIVE ;  /* 0x00000000000079c5 */ /* 0x000fe20000000000 */
[-CC-:B------:R-:W-:Y:S01]  /*e8d0*/  FFMA.FTZ R129, R66, R0.reuse, -R53.reuse ;  /* 0x0000000042817223 */ /* 0x180fe20000010835 */
[----:B------:R-:W-:Y:S02]  /*e8e0*/  FFMA.FTZ R131, R70, R0, -R53 ;  /* 0x0000000046837223 */ /* 0x000fe40000010835 */
[----:B------:R-:W-:Y:S01]  /*e8f0*/  MUFU.EX2 R27, R27 ;  /* 0x0000001b001b7308 */ /* 0x000fe20000000800 */
[----:B------:R-:W-:Y:S01]  /*e900*/  F2FP.F16.F32.PACK_AB R128, R29, R25 ;  /* 0x000000191d80723e */ /* 0x000fe200000000ff */
[----:B------:R-:W-:Y:S01]  /*e910*/  HGMMA.64x64x16.F32 R88, R124, gdesc[UR4].tnspB, R88, gsb0 ;  /* 0x40e000047c587df0 */ /* 0x000fe20008000858 */
[----:B------:R-:W-:-:S02]  /*e920*/  R2UR UR6, R20 ;  /* 0x00000000140672ca */ /* 0x000fc400000e0000 */
[----:B------:R-:W-:Y:S01]  /*e930*/  R2UR UR7, R21 ;  /* 0x00000000150772ca */ /* 0x000fe200000e0000 */
[----:B------:R-:W-:Y:S02]  /*e940*/  VIADD R21, R135, 0x9 ;  /* 0x0000000987157836 */ /* 0x000fe40000000000 */
[----:B------:R-:W-:Y:S01]  /*e950*/  MUFU.EX2 R52, R52 ;  /* 0x0000003400347308 */ /* 0x000fe20000000800 */
[----:B------:R-:W-:Y:S02]  /*e960*/  FFMA.FTZ R135, R62, R0, -R53 ;  /* 0x000000003e877223 */ /* 0x000fe40000010835 */
[----:B------:R-:W-:Y:S02]  /*e970*/  SEL R50, R21, 0x9, !P2 ;  /* 0x0000000915327807 */ /* 0x000fe40005000000 */
[C---:B------:R-:W-:Y:S01]  /*e980*/  ISETP.GT.AND P2, PT, R14.reuse, RZ, PT ;  /* 0x000000ff0e00720c */ /* 0x040fe20003f44270 */
[----:B------:R-:W-:Y:S02]  /*e990*/  VIADD R14, R14, 0xffffffff ;  /* 0xffffffff0e0e7836 */ /* 0x000fe40000000000 */
        /* <DEDUP_REMOVED lines=9> */
[----:B------:R-:W-:Y:S01]  /*ea30*/  MUFU.EX2 R8, R8 ;  /* 0x0000000800087308 */ /* 0x000fe20000000800 */
[----:B------:R-:W-:-:S02]  /*ea40*/  WARPGROUP.DEPBAR.LE gsb0, 0x0 ;  /* 0x00008000000079c5 */ /* 0x000fc40000010000 */
[----:B------:R-:W-:Y:S01]  /*ea50*/  WARPGROUP.ARRIVE ;  /* 0x00000000000079c5 */ /* 0x000fe20000000000 */
[----:B------:R-:W-:-:S04]  /*ea60*/  FFMA.FTZ R125, R74, R0, -R53 ;  /* 0x000000004a7d7223 */ /* 0x000fc80000010835 */
[----:B------:R-:W-:Y:S01]  /*ea70*/  MUFU.EX2 R20, R55 ;  /* 0x0000003700147308 */ /* 0x000fe20000000800 */
[----:B------:R-:W-:Y:S07]  /*ea80*/  HGMMA.64x64x16.F32 R88, R120, gdesc[UR4].tnspB, R88, gsb0 ;  /* 0x40e0000478587df0 */ /* 0x000fee0008000858 */
[----:B------:R-:W-:Y:S08]  /*ea90*/  MUFU.EX2 R133, R133 ;  /* 0x0000008500857308 */ /* 0x000ff00000000800 */
[----:B------:R-:W-:Y:S08]  /*eaa0*/  MUFU.EX2 R21, R59 ;  /* 0x0000003b00157308 */ /* 0x000ff00000000800 */
[----:B------:R-:W-:Y:S08]  /*eab0*/  MUFU.EX2 R135, R135 ;  /* 0x0000008700877308 */ /* 0x000ff00000000800 */
[----:B------:R-:W-:Y:S08]  /*eac0*/  MUFU.EX2 R129, R129 ;  /* 0x0000008100817308 */ /* 0x000ff00000000800 */
[----:B------:R-:W-:Y:S08]  /*ead0*/  MUFU.EX2 R131, R131 ;  /* 0x0000008300837308 */ /* 0x000ff00000000800 */
[----:B------:R-:W0:Y:S08]  /*eae0*/  MUFU.EX2 R36, R36 ;  /* 0x0000002400247308 */ /* 0x000e300000000800 */
[----:B------:R-:W-:Y:S08]  /*eaf0*/  MUFU.EX2 R37, R37 ;  /* 0x0000002500257308 */ /* 0x000ff00000000800 */
[----:B------:R-:W-:Y:S01]  /*eb00*/  MUFU.EX2 R125, R125 ;  /* 0x0000007d007d7308 */ /* 0x000fe20000000800 */
[----:B0-----:R-:W-:-:S07]  /*eb10*/  F2FP.F16.F32.PACK_AB R130, R36, R33 ;  /* 0x000000212482723e */ /* 0x001fce00000000ff */
[----:B------:R-:W-:Y:S01]  /*eb20*/  MUFU.EX2 R40, R40 ;  /* 0x0000002800287308 */ /* 0x000fe20000000800 */
        /* <DEDUP_REMOVED lines=10> */
[----:B-1----:R-:W-:Y:S01]  /*ebd0*/  FADD.FTZ R46, R26, R47 ;  /* 0x0000002f1a2e7221 */ /* 0x002fe20000010000 */
[----:B------:R-:W-:-:S02]  /*ebe0*/  @!P1 VIADD R47, R4, 0x16860 ;  /* 0x00016860042f9836 */ /* 0x000fc40000000000 */
[-C--:B------:R-:W-:Y:S01]  /*ebf0*/  FFMA.FTZ R4, R63, R0.reuse, -R53 ;  /* 0x000000003f047223 */ /* 0x080fe20000010835 */
[----:B------:R-:W-:Y:S01]  /*ec00*/  MUFU.EX2 R78, R78 ;  /* 0x0000004e004e7308 */ /* 0x000fe20000000800 */
[----:B------:R-:W-:Y:S01]  /*ec10*/  FADD.FTZ R15, R151, R46 ;  /* 0x0000002e970f7221 */ /* 0x000fe20000010000 */
[----:B------:R-:W-:Y:S01]  /*ec20*/  FADD.FTZ R46, R24, R5 ;  /* 0x00000005182e7221 */ /* 0x000fe20000010000 */
[----:B------:R-:W-:Y:S01]  /*ec30*/  @!P1 PRMT R47, RZ, 0x654, R47 ;  /* 0x00000654ff2f9816 */ /* 0x000fe2000000002f */
[-C--:B------:R-:W-:Y:S01]  /*ec40*/  FFMA.FTZ R5, R67, R0.reuse, -R53 ;  /* 0x0000000043057223 */ /* 0x080fe20000010835 */
[C---:B0-----:R-:W-:Y:S01]  /*ec50*/  FADD.FTZ R50, R30.reuse, R15 ;  /* 0x0000000f1e327221 */ /* 0x041fe20000010000 */
[----:B------:R-:W-:Y:S01]  /*ec60*/  FADD.FTZ R15, R145, R46 ;  /* 0x0000002e910f7221 */ /* 0x000fe20000010000 */
[----:B------:R0:W-:Y:S01]  /*ec70*/  @!P1 SYNCS.ARRIVE.TRANS64.RED.A1T0 RZ, [R47+URZ], RZ ;  /* 0x000000ff2fff99a7 */ /* 0x0001e2000810043f */
[----:B------:R-:W1:Y:S01]  /*ec80*/  MUFU.EX2 R4, R4 ;  /* 0x0000000400047308 */ /* 0x000e620000000800 */
[----:B------:R-:W-:Y:S01]  /*ec90*/  F2FP.F16.F32.PACK_AB R151, R30, R151 ;  /* 0x000000971e97723e */ /* 0x000fe200000000ff */
[C---:B------:R-:W-:Y:S01]  /*eca0*/  FADD.FTZ R46, R144.reuse, R15 ;  /* 0x0000000f902e7221 */ /* 0x040fe20000010000 */
[-CC-:B------:R-:W-:Y:S01]  /*ecb0*/  FFMA.FTZ R15, R71, R0.reuse, -R53.reuse ;  /* 0x00000000470f7223 */ /* 0x180fe20000010835 */
[----:B------:R-:W-:Y:S01]  /*ecc0*/  F2FP.F16.F32.PACK_AB R144, R144, R145 ;  /* 0x000000919090723e */ /* 0x000fe200000000ff */
[----:B------:R-:W-:Y:S01]  /*ecd0*/  FFMA.FTZ R53, R87, R0, -R53 ;  /* 0x0000000057357223 */ /* 0x000fe20000010835 */
[----:B------:R-:W-:Y:S01]  /*ece0*/  F2FP.F16.F32.PACK_AB R145, R52, R27 ;  /* 0x0000001b3491723e */ /* 0x000fe200000000ff */
[----:B0-----:R-:W-:Y:S01]  /*ecf0*/  FADD.FTZ R47, R27, R50 ;  /* 0x000000321b2f7221 */ /* 0x001fe20000010000 */
[----:B------:R-:W0:Y:S01]  /*ed00*/  MUFU.EX2 R5, R5 ;  /* 0x0000000500057308 */ /* 0x000e220000000800 */
[-C--:B------:R-:W-:Y:S01]  /*ed10*/  FMUL.FTZ R102, R102, R12.reuse ;  /* 0x0000000c66667220 */ /* 0x080fe20000410000 */
[-C--:B------:R-:W-:Y:S01]  /*ed20*/  FMUL.FTZ R103, R103, R12.reuse ;  /* 0x0000000c67677220 */ /* 0x080fe20000410000 */
[----:B------:R-:W-:Y:S01]  /*ed30*/  FADD.FTZ R50, R52, R47 ;  /* 0x0000002f34327221 */ /* 0x000fe20000010000 */
[----:B------:R-:W-:Y:S01]  /*ed40*/  FADD.FTZ R47, R143, R46 ;  /* 0x0000002e8f2f7221 */ /* 0x000fe20000010000 */
[-C--:B------:R-:W-:Y:S01]  /*ed50*/  FMUL.FTZ R106, R106, R12.reuse ;  /* 0x0000000c6a6a7220 */ /* 0x080fe20000410000 */
[-C--:B------:R-:W-:Y:S01]  /*ed60*/  FMUL.FTZ R107, R107, R12.reuse ;  /* 0x0000000c6b6b7220 */ /* 0x080fe20000410000 */
[----:B------:R-:W-:Y:S01]  /*ed70*/  FADD.FTZ R51, R31, R50 ;  /* 0x000000321f337221 */ /* 0x000fe20000010000 */
[C---:B------:R-:W-:Y:S01]  /*ed80*/  FADD.FTZ R46, R146.reuse, R47 ;  /* 0x0000002f922e7221 */ /* 0x040fe20000010000 */
[----:B------:R-:W2:Y:S01]  /*ed90*/  MUFU.EX2 R15, R15 ;  /* 0x0000000f000f7308 */ /* 0x000ea20000000800 */
[----:B------:R-:W-:Y:S01]  /*eda0*/  F2FP.F16.F32.PACK_AB R146, R146, R143 ;  /* 0x0000008f9292723e */ /* 0x000fe200000000ff */
[----:B------:R-:W-:Y:S01]  /*edb0*/  FADD.FTZ R51, R56, R51 ;  /* 0x0000003338337221 */ /* 0x000fe20000010000 */
[----:B------:R-:W-:Y:S01]  /*edc0*/  FADD.FTZ R47, R141, R46 ;  /* 0x0000002e8d2f7221 */ /* 0x000fe20000010000 */
[-C--:B------:R-:W-:Y:S01]  /*edd0*/  FMUL.FTZ R110, R110, R12.reuse ;  /* 0x0000000c6e6e7220 */ /* 0x080fe20000410000 */
[-C--:B------:R-:W-:Y:S01]  /*ede0*/  FMUL.FTZ R111, R111, R12.reuse ;  /* 0x0000000c6f6f7220 */ /* 0x080fe20000410000 */
[----:B------:R-:W-:Y:S01]  /*edf0*/  FADD.FTZ R46, R34, R51 ;  /* 0x00000033222e7221 */ /* 0x000fe20000010000 */
[C---:B------:R-:W-:Y:S01]  /*ee00*/  FADD.FTZ R50, R140.reuse, R47 ;  /* 0x0000002f8c327221 */ /* 0x040fe20000010000 */
[----:B------:R-:W-:Y:S01]  /*ee10*/  MUFU.EX2 R44, R44 ;  /* 0x0000002c002c7308 */ /* 0x000fe20000000800 */
[----:B------:R-:W-:Y:S01]  /*ee20*/  F2FP.F16.F32.PACK_AB R140, R140, R141 ;  /* 0x0000008d8c8c723e */ /* 0x000fe200000000ff */
[----:B------:R-:W-:Y:S01]  /*ee30*/  FADD.FTZ R46, R39, R46 ;  /* 0x0000002e272e7221 */ /* 0x000fe20000010000 */
[----:B------:R-:W-:Y:S01]  /*ee40*/  FADD.FTZ R47, R139, R50 ;  /* 0x000000328b2f7221 */ /* 0x000fe20000010000 */
[-C--:B------:R-:W-:Y:S01]  /*ee50*/  FMUL.FTZ R114, R114, R12.reuse ;  /* 0x0000000c72727220 */ /* 0x080fe20000410000 */
[----:B------:R-:W-:Y:S01]  /*ee60*/  FMUL.FTZ R115, R115, R12 ;  /* 0x0000000c73737220 */ /* 0x000fe20000410000 */
[----:B------:R-:W-:Y:S01]  /*ee70*/  FADD.FTZ R51, R35, R46 ;  /* 0x0000002e23337221 */ /* 0x000fe20000010000 */
[C---:B------:R-:W-:Y:S01]  /*ee80*/  FADD.FTZ R46, R142.reuse, R47 ;  /* 0x0000002f8e2e7221 */ /* 0x040fe20000010000 */
[----:B------:R-:W-:Y:S01]  /*ee90*/  F2FP.F16.F32.PACK_AB R142, R142, R139 ;  /* 0x0000008b8e8e723e */ /* 0x000fe200000000ff */
[----:B------:R-:W-:Y:S01]  /*eea0*/  MUFU.EX2 R79, R79 ;  /* 0x0000004f004f7308 */ /* 0x000fe20000000800 */
[----:B------:R-:W-:Y:S01]  /*eeb0*/  FADD.FTZ R51, R42, R51 ;  /* 0x000000332a337221 */ /* 0x000fe20000010000 */
[----:B------:R-:W-:Y:S01]  /*eec0*/  FADD.FTZ R47, R137, R46 ;  /* 0x0000002e892f7221 */ /* 0x000fe20000010000 */
[----:B------:R-:W-:Y:S01]  /*eed0*/  F2FP.F16.F32.PACK_AB R139, R20, R8 ;  /* 0x00000008148b723e */ /* 0x000fe200000000ff */
        /* <DEDUP_REMOVED lines=19> */
[C---:B------:R-:W-:Y:S01]  /*f010*/  F2FP.F16.F32.PACK_AB R133, R21.reuse, R133 ;  /* 0x000000851585723e */ /* 0x040fe200000000ff */
[----:B------:R-:W-:Y:S01]  /*f020*/  MUFU.EX2 R82, R82 ;  /* 0x0000005200527308 */ /* 0x000fe20000000800 */
[----:B------:R-:W-:Y:S01]  /*f030*/  FADD.FTZ R26, R21, R26 ;  /* 0x0000001a151a7221 */ /* 0x000fe20000010000 */
[----:B------:R-:W-:Y:S01]  /*f040*/  FADD.FTZ R47, R134, R47 ;  /* 0x0000002f862f7221 */ /* 0x000fe20000010000 */
[----:B------:R-:W-:Y:S01]  /*f050*/  F2FP.F16.F32.PACK_AB R137, R43, R38 ;  /* 0x000000262b89723e */ /* 0x000fe200000000ff */
[----:B------:R-:W-:Y:S01]  /*f060*/  FMUL.FTZ R89, R89, R10 ;  /* 0x0000000a59597220 */ /* 0x000fe20000410000 */
[----:B------:R-:W-:Y:S01]  /*f070*/  FADD.FTZ R27, R135, R26 ;  /* 0x0000001a871b7221 */ /* 0x000fe20000010000 */
[----:B------:R-:W-:Y:S01]  /*f080*/  FADD.FTZ R26, R28, R47 ;  /* 0x0000002f1c1a7221 */ /* 0x000fe20000010000 */
[C---:B-1----:R-:W-:Y:S01]  /*f090*/  F2FP.F16.F32.PACK_AB R135, R4.reuse, R135 ;  /* 0x000000870487723e */ /* 0x042fe200000000ff */
[----:B------:R-:W1:Y:S01]  /*f0a0*/  MUFU.EX2 R48, R48 ;  /* 0x0000003000307308 */ /* 0x000e620000000800 */
[----:B------:R-:W-:Y:S01]  /*f0b0*/  FADD.FTZ R30, R4, R27 ;  /* 0x0000001b041e7221 */ /* 0x000fe20000010000 */
[----:B------:R-:W-:Y:S01]  /*f0c0*/  FADD.FTZ R26, R25, R26 ;  /* 0x0000001a191a7221 */ /* 0x000fe20000010000 */
[----:B------:R-:W-:Y:S01]  /*f0d0*/  F2FP.F16.F32.PACK_AB R132, R32, R132 ;  /* 0x000000842084723e */ /* 0x000fe200000000ff */
[----:B------:R-:W-:Y:S01]  /*f0e0*/  FMUL.FTZ R92, R92, R10 ;  /* 0x0000000a5c5c7220 */ /* 0x000fe20000410000 */
[----:B------:R-:W-:Y:S01]  /*f0f0*/  FADD.FTZ R30, R129, R30 ;  /* 0x0000001e811e7221 */ /* 0x000fe20000010000 */
[----:B------:R-:W-:Y:S01]  /*f100*/  FADD.FTZ R26, R29, R26 ;  /* 0x0000001a1d1a7221 */ /* 0x000fe20000010000 */
[C---:B0-----:R-:W-:Y:S01]  /*f110*/  F2FP.F16.F32.PACK_AB R129, R5.reuse, R129 ;  /* 0x000000810581723e */ /* 0x041fe200000000ff */
[----:B------:R-:W0:Y:S01]  /*f120*/  MUFU.EX2 R83, R83 ;  /* 0x0000005300537308 */ /* 0x000e220000000800 */
[----:B------:R-:W-:Y:S01]  /*f130*/  FADD.FTZ R30, R5, R30 ;  /* 0x0000001e051e7221 */ /* 0x000fe20000010000 */
[----:B------:R-:W-:Y:S01]  /*f140*/  FADD.FTZ R13, R33, R26 ;  /* 0x0000001a210d7221 */ /* 0x000fe20000010000 */
[----:B------:R-:W-:Y:S01]  /*f150*/  F2FP.F16.F32.PACK_AB R134, R28, R134 ;  /* 0x000000861c86723e */ /* 0x000fe200000000ff */
[-C--:B------:R-:W-:Y:S01]  /*f160*/  FMUL.FTZ R93, R93, R10.reuse ;  /* 0x0000000a5d5d7220 */ /* 0x080fe20000410000 */
[----:B------:R-:W-:Y:S01]  /*f170*/  FADD.FTZ R30, R131, R30 ;  /* 0x0000001e831e7221 */ /* 0x000fe20000010000 */
[----:B------:R-:W-:Y:S01]  /*f180*/  FADD.FTZ R8, R36, R13 ;  /* 0x0000000d24087221 */ /* 0x000fe20000010000 */
[C---:B--2---:R-:W-:Y:S01]  /*f190*/  F2FP.F16.F32.PACK_AB R131, R15.reuse, R131 ;  /* 0x000000830f83723e */ /* 0x044fe200000000ff */
[----:B------:R-:W2:Y:S01]  /*f1a0*/  MUFU.EX2 R49, R49 ;  /* 0x0000003100317308 */ /* 0x000ea20000000800 */
[----:B------:R-:W-:Y:S01]  /*f1b0*/  FADD.FTZ R30, R15, R30 ;  /* 0x0000001e0f1e7221 */ /* 0x000fe20000010000 */
[----:B------:R-:W-:Y:S01]  /*f1c0*/  FADD.FTZ R13, R37, R8 ;  /* 0x00000008250d7221 */ /* 0x000fe20000010000 */
[----:B------:R-:W-:Y:S01]  /*f1d0*/  F2FP.F16.F32.PACK_AB R124, R40, R37 ;  /* 0x00000025287c723e */ /* 0x000fe200000000ff */
[-C--:B------:R-:W-:Y:S01]  /*f1e0*/  FMUL.FTZ R96, R96, R10.reuse ;  /* 0x0000000a60607220 */ /* 0x080fe20000410000 */
[----:B------:R-:W-:Y:S01]  /*f1f0*/  FADD.FTZ R21, R125, R30 ;  /* 0x0000001e7d157221 */ /* 0x000fe20000010000 */
[----:B------:R-:W-:Y:S01]  /*f200*/  FADD.FTZ R4, R40, R13 ;  /* 0x0000000d28047221 */ /* 0x000fe20000010000 */
[C---:B---3--:R-:W-:Y:S01]  /*f210*/  F2FP.F16.F32.PACK_AB R125, R24.reuse, R125 ;  /* 0x0000007d187d723e */ /* 0x048fe200000000ff */
        /* <DEDUP_REMOVED lines=8> */
[----:B------:R-:W4:Y:S01]  /*f2a0*/  MUFU.EX2 R11, R11 ;  /* 0x0000000b000b7308 */ /* 0x000f220000000800 */
[----:B------:R-:W-:Y:S01]  /*f2b0*/  FADD.FTZ R5, R79, R4 ;  /* 0x000000044f057221 */ /* 0x000fe20000010000 */
[----:B------:R-:W-:Y:S01]  /*f2c0*/  FADD.FTZ R13, R45, R8 ;  /* 0x000000082d0d7221 */ /* 0x000fe20000010000 */
[----:B-1----:R-:W-:Y:S01]  /*f2d0*/  F2FP.F16.F32.PACK_AB R120, R48, R45 ;  /* 0x0000002d3078723e */ /* 0x002fe200000000ff */
[----:B------:R-:W-:Y:S01]  /*f2e0*/  FMUL.FTZ R100, R100, R10 ;  /* 0x0000000a64647220 */ /* 0x000fe20000410000 */
[----:B------:R-:W-:Y:S01]  /*f2f0*/  FADD.FTZ R4, R82, R5 ;  /* 0x0000000552047221 */ /* 0x000fe20000010000 */
[----:B------:R-:W-:Y:S01]  /*f300*/  FADD.FTZ R8, R48, R13 ;  /* 0x0000000d30087221 */ /* 0x000fe20000010000 */
[C---:B0-----:R-:W-:Y:S01]  /*f310*/  F2FP.F16.F32.PACK_AB R121, R83.reuse, R82 ;  /* 0x000000525379723e */ /* 0x041fe200000000ff */
[----:B------:R-:W0:Y:S01]  /*f320*/  MUFU.EX2 R53, R53 ;  /* 0x0000003500357308 */ /* 0x000e220000000800 */
[----:B------:R-:W-:Y:S01]  /*f330*/  FADD.FTZ R4, R83, R4 ;  /* 0x0000000453047221 */ /* 0x000fe20000010000 */
[----:B--2---:R-:W-:Y:S01]  /*f340*/  FADD.FTZ R8, R49, R8 ;  /* 0x0000000831087221 */ /* 0x004fe20000010000 */
[-C--:B------:R-:W-:Y:S01]  /*f350*/  FMUL.FTZ R101, R101, R10.reuse ;  /* 0x0000000a65657220 */ /* 0x080fe20000410000 */
[-C--:B------:R-:W-:Y:S01]  /*f360*/  FMUL.FTZ R104, R104, R10.reuse ;  /* 0x0000000a68687220 */ /* 0x080fe20000410000 */
[----:B---3--:R-:W-:Y:S01]  /*f370*/  FADD.FTZ R4, R123, R4 ;  /* 0x000000047b047221 */ /* 0x008fe20000010000 */
[-C--:B------:R-:W-:Y:S01]  /*f380*/  FMUL.FTZ R105, R105, R10.reuse ;  /* 0x0000000a69697220 */ /* 0x080fe20000410000 */
[-C--:B------:R-:W-:Y:S01]  /*f390*/  FMUL.FTZ R108, R108, R10.reuse ;  /* 0x0000000a6c6c7220 */ /* 0x080fe20000410000 */
[-C--:B------:R-:W-:Y:S01]  /*f3a0*/  FMUL.FTZ R109, R109, R10.reuse ;  /* 0x0000000a6d6d7220 */ /* 0x080fe20000410000 */
[C---:B----4-:R-:W-:Y:S01]  /*f3b0*/  FADD.FTZ R5, R11.reuse, R8 ;  /* 0x000000080b057221 */ /* 0x050fe20000010000 */
[----:B------:R-:W-:Y:S01]  /*f3c0*/  F2FP.F16.F32.PACK_AB R122, R11, R49 ;  /* 0x000000310b7a723e */ /* 0x000fe200000000ff */
[-C--:B------:R-:W-:Y:S01]  /*f3d0*/  FMUL.FTZ R112, R112, R10.reuse ;  /* 0x0000000a70707220 */ /* 0x080fe20000410000 */
[-C--:B------:R-:W-:Y:S01]  /*f3e0*/  FMUL.FTZ R113, R113, R10.reuse ;  /* 0x0000000a71717220 */ /* 0x080fe20000410000 */
[-C--:B------:R-:W-:Y:S01]  /*f3f0*/  FMUL.FTZ R116, R116, R10.reuse ;  /* 0x0000000a74747220 */ /* 0x080fe20000410000 */
[----:B------:R-:W-:Y:S01]  /*f400*/  FMUL.FTZ R117, R117, R10 ;  /* 0x0000000a75757220 */ /* 0x000fe20000410000 */
[----:B------:R-:W-:-:S02]  /*f410*/  IMAD.MOV.U32 R8, RZ, RZ, R23 ;  /* 0x000000ffff087224 */ /* 0x000fc400078e0017 */
[C---:B0-----:R-:W-:Y:S01]  /*f420*/  FADD.FTZ R4, R53.reuse, R4 ;  /* 0x0000000435047221 */ /* 0x041fe20000010000 */
[----:B------:R-:W-:Y:S01]  /*f430*/  F2FP.F16.F32.PACK_AB R123, R53, R123 ;  /* 0x0000007b357b723e */ /* 0x000fe200000000ff */
[----:B------:R-:W-:Y:S02]  /*f440*/  IMAD.MOV.U32 R15, RZ, RZ, R18 ;  /* 0x000000ffff0f7224 */ /* 0x000fe400078e0012 */
[----:B------:R-:W-:Y:S02]  /*f450*/  IMAD.MOV.U32 R12, RZ, RZ, R9 ;  /* 0x000000ffff0c7224 */ /* 0x000fe400078e0009 */
[----:B------:R-:W-:Y:S01]  /*f460*/  IMAD.MOV.U32 R13, RZ, RZ, R3 ;  /* 0x000000ffff0d7224 */ /* 0x000fe200078e0003 */
[----:B------:R-:W-:Y:S06]  /*f470*/  @P2 BRA `(.L_x_15012) ;  /* 0xffffffe000442947 */ /* 0x000fec000383ffff */
.L_x_15002:
[----:B------:R-:W-:Y:S05]  /*f480*/  WARPSYNC.ALL ;  /* 0x0000000000007948 */ /* 0x000fea0003800000 */
[----:B------:R-:W-:Y:S06]  /*f490*/  BAR.ARV 0x8, 0x200 ;  /* 0x0208000000007b1d */ /* 0x000fec0000002000 */
[----:B------:R-:W-:Y:S05]  /*f4a0*/  @!P0 BRA `(.L_x_15013) ;  /* 0x0000000000048947 */ /* 0x000fea0003800000 */
[----:B------:R-:W-:Y:S01]  /*f4b0*/  BPT.TRAP 0x1 ;  /* 0x000000040000795c */ /* 0x000fe20000300000 */
.L_x_15013:
[----:B------:R-:W-:Y:S01]  /*f4c0*/  IMAD R13, R18, 0x8, R2 ;  /* 0x00000008120d7824 */ /* 0x000fe200078e0202 */
[----:B------:R-:W-:-:S04]  /*f4d0*/  SHF.L.U32 R6, R23, 0x1f, RZ ;  /* 0x0000001f17067819 */ /* 0x000fc800000006ff */
[----:B------:R0:W1:Y:S01]  /*f4e0*/  SYNCS.PHASECHK.TRANS64.TRYWAIT P2, [R13+URZ+0x16850], R6 ;  /* 0x016850060d0075a7 */ /* 0x000062000804017f */
[----:B------:R-:W-:Y:S05]  /*f4f0*/  @!P0 BRA `(.L_x_15014) ;  /* 0x0000000000048947 */ /* 0x000fea0003800000 */
[----:B------:R-:W-:Y:S01]  /*f500*/  BPT.TRAP 0x1 ;  /* 0x000000040000795c */ /* 0x000fe20000300000 */
.L_x_15014:
[----:B------:R-:W-:-:S04]  /*f510*/  IADD3 R2, R2, 0x400, RZ ;  /* 0x0000040002027810 */ /* 0x000fc80007ffe0ff */
[----:B------:R-:W-:-:S04]  /*f520*/  SHF.R.U32.HI R2, RZ, 0x4, R2 ;  /* 0x00000004ff027819 */ /* 0x000fc80000011602 */
[----:B------:R-:W-:Y:S01]  /*f530*/  LOP3.LUT R7, R2, 0x3fff, RZ, 0xc0, !PT ;  /* 0x00003fff02077812 */ /* 0x000fe200078ec0ff */
[----:B-1----:R-:W-:Y:S06]  /*f540*/  @P2 BRA `(.L_x_15015) ;  /* 0x0000000000082947 */ /* 0x002fec0003800000 */
[----:B------:R-:W1:Y:S02]  /*f550*/  SYNCS.PHASECHK.TRANS64.TRYWAIT P0, [R13+URZ+0x16850], R6 ;  /* 0x016850060d0075a7 */ /* 0x000e64000800017f */
[----:B-1----:R-:W-:Y:S05]  /*f560*/  @!P0 BRA `(.L_x_15016) ;  /* 0x0000009400948947 */ /* 0x002fea0003800000 */
.L_x_15015:
[----:B01----:R-:W-:Y:S01]  /*f570*/  IMAD R6, R18, 0x400, R7 ;  /* 0x0000040012067824 */ /* 0x003fe200078e0207 */
        /* <DEDUP_REMOVED lines=8> */
[----:B------:R-:W-:-:S02]  /*f600*/  IMAD.MOV.U32 R11, RZ, RZ, 0x40000040 ;  /* 0x40000040ff0b7424 */ /* 0x000fc400078e00ff */
[----:B------:R-:W-:Y:S02]  /*f610*/  IMAD.MOV.U32 R7, RZ, RZ, 0x40000040 ;  /* 0x40000040ff077424 */ /* 0x000fe400078e00ff */
[----:B------:R-:W-:Y:S02]  /*f620*/  VIADD R18, R18, 0x1 ;  /* 0x0000000112127836 */ /* 0x000fe40000000000 */
[----:B------:R-:W-:Y:S02]  /*f630*/  @!P1 VIADD R8, R13, 0x16860 ;  /* 0x000168600d089836 */ /* 0x000fe40000000000 */
[----:B------:R-:W-:Y:S01]  /*f640*/  IMAD.MOV.U32 R36, RZ, RZ, -0x800000 ;  /* 0xff800000ff247424 */ /* 0x000fe200078e00ff */
[----:B------:R-:W-:Y:S01]  /*f650*/  ISETP.NE.AND P0, PT, R18, 0x2, PT ;  /* 0x000000021200780c */ /* 0x000fe20003f05270 */
[----:B------:R-:W-:Y:S01]  /*f660*/  HGMMA.64x64x16.F32 R88, R148, gdesc[UR4].tnspB, R88, gsb0 ;  /* 0x40e0000494587df0 */ /* 0x000fe20008000858 */
[----:B------:R-:W-:Y:S01]  /*f670*/  R2UR UR6, R10 ;  /* 0x000000000a0672ca */ /* 0x000fe200000e0000 */
[----:B------:R-:W-:Y:S01]  /*f680*/  VIADD R10, R6, 0x100 ;  /* 0x00000100060a7836 */ /* 0x000fe20000000000 */
[----:B------:R-:W-:Y:S01]  /*f690*/  R2UR UR7, R11 ;  /* 0x000000000b0772ca */ /* 0x000fe200000e0000 */
[----:B------:R-:W-:Y:S01]  /*f6a0*/  IMAD.MOV.U32 R11, RZ, RZ, 0x40000040 ;  /* 0x40000040ff0b7424 */ /* 0x000fe200078e00ff */
[----:B------:R-:W-:Y:S01]  /*f6b0*/  @!P1 PRMT R8, RZ, 0x654, R8 ;  /* 0x00000654ff089816 */ /* 0x000fe20000000008 */
[----:B------:R-:W-:Y:S01]  /*f6c0*/  IMAD.MOV.U32 R35, RZ, RZ, -0x800000 ;  /* 0xff800000ff237424 */ /* 0x000fe200078e00ff */
[----:B------:R-:W-:Y:S01]  /*f6d0*/  SEL R18, R18, RZ, P0 ;  /* 0x000000ff12127207 */ /* 0x000fe20000000000 */
[----:B0-----:R-:W-:Y:S01]  /*f6e0*/  FADD.FTZ R2, R2, R5 ;  /* 0x0000000502027221 */ /* 0x001fe20000010000 */
[----:B------:R-:W-:-:S02]  /*f6f0*/  WARPGROUP.DEPBAR.LE gsb0, 0x0 ;  /* 0x00008000000079c5 */ /* 0x000fc40000010000 */
        /* <DEDUP_REMOVED lines=9> */
[----:B------:R-:W-:Y:S02]  /*f790*/  R2UR UR6, R10 ;  /* 0x000000000a0672ca */ /* 0x000fe400000e0000 */
[----:B------:R-:W-:Y:S01]  /*f7a0*/  R2UR UR7, R11 ;  /* 0x000000000b0772ca */ /* 0x000fe200000e0000 */
[----:B------:R-:W-:Y:S01]  /*f7b0*/  IMAD.MOV.U32 R11, RZ, RZ, 0x40000040 ;  /* 0x40000040ff0b7424 */ /* 0x000fe200078e00ff */
[----:B------:R-:W-:Y:S01]  /*f7c0*/  IADD3 R10, R6, 0x200, RZ ;  /* 0x00000200060a7810 */ /* 0x000fe20007ffe0ff */
[----:B------:R-:W-:Y:S02]  /*f7d0*/  WARPGROUP.DEPBAR.LE gsb0, 0x0 ;  /* 0x00008000000079c5 */ /* 0x000fe40000010000 */
[----:B------:R-:W-:-:S08]  /*f7e0*/  WARPGROUP.ARRIVE ;  /* 0x00000000000079c5 */ /* 0x000fd00000000000 */
        /* <DEDUP_REMOVED lines=19> */
[----:B------:R-:W-:Y:S02]  /*f920*/  R2UR UR7, R11 ;  /* 0x000000000b0772ca */ /* 0x000fe400000e0000 */
[----:B------:R-:W0:Y:S02]  /*f930*/  SHFL.BFLY PT, R11, R4, 0x2, 0x1f ;  /* 0x0c401f00040b7f89 */ /* 0x000e2400000e0000 */
[----:B0-----:R-:W-:Y:S01]  /*f940*/  FADD.FTZ R11, R11, R4 ;  /* 0x000000040b0b7221 */ /* 0x001fe20000010000 */
[----:B------:R-:W-:-:S04]  /*f950*/  SEL R4, RZ, 0x1, P0 ;  /* 0x00000001ff047807 */ /* 0x000fc80000000000 */
[----:B------:R-:W-:Y:S01]  /*f960*/  LOP3.LUT R23, R23, R4, RZ, 0x3c, !PT ;  /* 0x0000000417177212 */ /* 0x000fe200078e3cff */
[----:B------:R-:W-:Y:S02]  /*f970*/  WARPGROUP.DEPBAR.LE gsb0, 0x0 ;  /* 0x00008000000079c5 */ /* 0x000fe40000010000 */
[----:B------:R-:W-:-:S06]  /*f980*/  WARPGROUP.ARRIVE ;  /* 0x00000000000079c5 */ /* 0x000fcc0000000000 */
[----:B------:R-:W-:Y:S01]  /*f990*/  HGMMA.64x64x16.F32 R88, R124, gdesc[UR4].tnspB, R88, gsb0 ;  /* 0x40e000047c587df0 */ /* 0x000fe20008000858 */
[----:B------:R-:W-:Y:S02]  /*f9a0*/  R2UR UR6, R6 ;  /* 0x00000000060672ca */ /* 0x000fe400000e0000 */
[----:B------:R-:W-:Y:S01]  /*f9b0*/  R2UR UR7, R7 ;  /* 0x00000000070772ca */ /* 0x000fe200000e0000 */
[----:B------:R-:W0:Y:S04]  /*f9c0*/  SHFL.BFLY PT, R6, R11, 0x1, 0x1f ;  /* 0x0c201f000b067f89 */ /* 0x000e2800000e0000 */
[----:B------:R-:W1:Y:S01]  /*f9d0*/  SHFL.BFLY PT, R7, R2, 0x1, 0x1f ;  /* 0x0c201f0002077f89 */ /* 0x000e6200000e0000 */
[----:B0-----:R-:W-:Y:S01]  /*f9e0*/  FADD.FTZ R15, R11, R6 ;  /* 0x000000060b0f7221 */ /* 0x001fe20000010000 */
[----:B------:R-:W-:-:S02]  /*f9f0*/  IMAD.MOV.U32 R6, RZ, RZ, RZ ;  /* 0x000000ffff067224 */ /* 0x000fc400078e00ff */
[----:B-1----:R-:W-:Y:S02]  /*fa00*/  FADD.FTZ R10, R2, R7 ;  /* 0x00000007020a7221 */ /* 0x002fe40000010000 */
[----:B------:R-:W-:Y:S02]  /*fa10*/  FSETP.NE.FTZ.AND P3, PT, R15, RZ, PT ;  /* 0x000000ff0f00720b */ /* 0x000fe40003f75000 */
[----:B------:R-:W-:Y:S02]  /*fa20*/  MOV R2, RZ ;  /* 0x000000ff00027202 */ /* 0x000fe40000000f00 */
        /* <DEDUP_REMOVED lines=9> */
[----:B-1----:R-:W-:-:S04]  /*fac0*/  @P2 FMUL.FTZ R5, R5, 0.69314718246459960938 ;  /* 0x3f31721805052820 */ /* 0x002fc80000410000 */
[----:B------:R-:W-:Y:S01]  /*fad0*/  @P2 FFMA.FTZ R36, R4, R3, R5 ;  /* 0x0000000304242223 */ /* 0x000fe20000010005 */
        /* <DEDUP_REMOVED lines=38> */
.L_x_14952:
[----:B------:R-:W2:Y:S01]  /*fd40*/  LDL R45, [R1+0x48] ;  /* 0x00004800012d7983 */ /* 0x000ea20000100800 */
[----:B------:R-:W-:Y:S05]  /*fd50*/  WARPSYNC.ALL ;  /* 0x0000000000007948 */ /* 0x000fea0003800000 */
[----:B------:R-:W0:Y:S01]  /*fd60*/  S2R R0, SR_TID.X ;  /* 0x0000000000007919 */ /* 0x000e220000002100 */
[----:B------:R-:W1:Y:S01]  /*fd70*/  S2UR UR5, SR_CgaCtaId ;  /* 0x00000000000579c3 */ /* 0x000e620000008800 */
[----:B------:R-:W-:Y:S01]  /*fd80*/  UMOV UR4, 0x400 ;  /* 0x0000040000047882 */ /* 0x000fe20000000000 */
[----:B------:R-:W-:Y:S01]  /*fd90*/  BSSY B0, `(.L_x_15017) ;  /* 0x000018d000007945 */ /* 0x000fe20003800000 */
[----:B-1----:R-:W-:-:S06]  /*fda0*/  ULEA UR4, UR5, UR4, 0x18 ;  /* 0x0000000405047291 */ /* 0x002fcc000f8ec03f */
[----:B------:R-:W-:Y:S01]  /*fdb0*/  IMAD.U32 R2, RZ, RZ, UR4 ;  /* 0x00000004ff027e24 */ /* 0x000fe2000f8e00ff */
[----:B------:R-:W-:Y:S01]  /*fdc0*/  BAR.SYNC.DEFER_BLOCKING 0x5, 0x200 ;  /* 0x0148000000007b1d */ /* 0x000fe20000010000 */
[----:B0-----:R-:W-:-:S05]  /*fdd0*/  VIADD R46, R0, 0xffffff80 ;  /* 0xffffff80002e7836 */ /* 0x001fca0000000000 */
[--C-:B------:R-:W-:Y:S02]  /*fde0*/  SHF.R.S32.HI R44, RZ, 0x1f, R46.reuse ;  /* 0x0000001fff2c7819 */ /* 0x100fe4000001142e */
[----:B------:R-:W-:Y:S02]  /*fdf0*/  SHF.R.S32.HI R0, RZ, 0x1f, R46 ;  /* 0x0000001fff007819 */ /* 0x000fe4000001142e */
[-C--:B------:R-:W-:Y:S02]  /*fe00*/  LEA.HI R44, R44, R46.reuse, RZ, 0x3 ;  /* 0x0000002e2c2c7211 */ /* 0x080fe400078f18ff */
[----:B------:R-:W-:Y:S02]  /*fe10*/  LEA.HI R0, R0, R46, RZ, 0x3 ;  /* 0x0000002e00007211 */ /* 0x000fe400078f18ff */
[----:B------:R-:W-:Y:S02]  /*fe20*/  LOP3.LUT R44, R44, 0xfffffff8, RZ, 0xc0, !PT ;  /* 0xfffffff82c2c7812 */ /* 0x000fe400078ec0ff */
[----:B------:R-:W-:-:S03]  /*fe30*/  SHF.R.S32.HI R34, RZ, 0x3, R0 ;  /* 0x00000003ff227819 */ /* 0x000fc60000011400 */
[----:B------:R-:W-:Y:S01]  /*fe40*/  IMAD.IADD R44, R46, 0x1, -R44 ;  /* 0x000000012e2c7824 */ /* 0x000fe200078e0a2c */
[----:B------:R0:W1:Y:S04]  /*fe50*/  LDS.128 R28, [R2+0x168d0] ;  /* 0x0168d000021c7984 */ /* 0x0000680000000c00 */
[----:B------:R-:W-:-:S04]  /*fe60*/  SHF.L.U32 R33, R44, 0x3, RZ ;  /* 0x000000032c217819 */ /* 0x000fc800000006ff */
[----:B------:R-:W-:Y:S01]  /*fe70*/  SHF.R.S32.HI R32, RZ, 0x1f, R33 ;  /* 0x0000001fff207819 */ /* 0x000fe20000011421 */
[----:B------:R-:W-:Y:S06]  /*fe80*/  BAR.ARV 0x4, 0x200 ;  /* 0x0108000000007b1d */ /* 0x000fec0000002000 */
[----:B--2---:R-:W-:Y:S01]  /*fe90*/  SHF.R.S32.HI R3, RZ, 0x1f, R45 ;  /* 0x0000001fff037819 */ /* 0x004fe2000001142d */
[----:B------:R-:W-:-:S03]  /*fea0*/  IMAD.SHL.U32 R42, R45, 0x4, RZ ;  /* 0x000000042d2a7824 */ /* 0x000fc600078e00ff */
        /* <DEDUP_REMOVED lines=8> */
[----:B------:R-:W3:Y:S04]  /*ff30*/  LDL R43, [R1+0x44] ;  /* 0x00004400012b7983 */ /* 0x000ee80000100800 */
[----:B------:R-:W3:Y:S01]  /*ff40*/  LDL R46, [R1+0x24] ;  /* 0x00002400012e7983 */ /* 0x000ee20000100800 */
[----:B------:R-:W-:-:S02]  /*ff50*/  MOV R20, R2 ;  /* 0x0000000200147202 */ /* 0x000fc40000000f00 */
[----:B0-----:R-:W-:Y:S02]  /*ff60*/  MOV R21, R5 ;  /* 0x0000000500157202 */ /* 0x001fe40000000f00 */
[----:B------:R-:W-:Y:S02]  /*ff70*/  F2FP.F16.F32.PACK_AB R14, R14, R25 ;  /* 0x000000190e0e723e */ /* 0x000fe400000000ff */
[----:B------:R-:W-:Y:S01]  /*ff80*/  F2FP.F16.F32.PACK_AB R15, R15, R94 ;  /* 0x0000005e0f0f723e */ /* 0x000fe200000000ff */
[----:B------:R-:W-:Y:S01]  /*ff90*/  IMAD.MOV.U32 R38, RZ, RZ, RZ ;  /* 0x000000ffff267224 */ /* 0x000fe200078e00ff */
[----:B------:R-:W-:Y:S01]  /*ffa0*/  BAR.SYNC.DEFER_BLOCKING 0x1, 0x180 ;  /* 0x0046000000007b1d */ /* 0x000fe20000010000 */
[----:B--2---:R-:W-:-:S03]  /*ffb0*/  IMAD.WIDE R10, R4, 0x2, R20 ;  /* 0x00000002040a7825 */ /* 0x004fc600078e0214 */
[C---:B------:R-:W-:Y:S02]  /*ffc0*/  IADD3 R39, P1, R10.reuse, 0x40, RZ ;  /* 0x000000400a277810 */ /* 0x040fe40007f3e0ff */
[C---:B------:R-:W-:Y:S02]  /*ffd0*/  LOP3.LUT R9, R10.reuse, 0x380, RZ, 0xc0, !PT ;  /* 0x000003800a097812 */ /* 0x040fe400078ec0ff */
[C---:B------:R-:W-:Y:S02]  /*ffe0*/  IADD3 R41, P0, R10.reuse, 0x60, RZ ;  /* 0x000000600a297810 */ /* 0x040fe40007f1e0ff */
[----:B------:R-:W-:Y:S02]  /*fff0*/  IADD3 R37, P2, R10, 0x20, RZ ;  /* 0x000000200a257810 */ /* 0x000fe40007f5e0ff */
[----:B------:R-:W-:Y:S02]  /*10000*/  LOP3.LUT R4, R39, 0x380, RZ, 0xc0, !PT ;  /* 0x0000038027047812 */ /* 0x000fe400078ec0ff */
[----:B------:R-:W-:-:S02]  /*10010*/  SHF.R.U64 R9, R9, 0x3, RZ ;  /* 0x0000000309097819 */ /* 0x000fc400000012ff */
[----:B-----5:R-:W-:Y:S02]  /*10020*/  LOP3.LUT R24, R41, 0x380, RZ, 0xc0, !PT ;  /* 0x0000038029187812 */ /* 0x020fe400078ec0ff */
[----:B------:R-:W-:Y:S02]  /*10030*/  LOP3.LUT R0, R37, 0x380, RZ, 0xc0, !PT ;  /* 0x0000038025007812 */ /* 0x000fe400078ec0ff */
[----:B------:R-:W-:Y:S02]  /*10040*/  SHF.R.U64 R4, R4, 0x3, RZ ;  /* 0x0000000304047819 */ /* 0x000fe400000012ff */
[----:B------:R-:W-:Y:S02]  /*10050*/  LOP3.LUT R10, R9, R10, RZ, 0x3c, !PT ;  /* 0x0000000a090a7212 */ /* 0x000fe400078e3cff */
[----:B------:R-:W-:Y:S02]  /*10060*/  SHF.R.U64 R24, R24, 0x3, RZ ;  /* 0x0000000318187819 */ /* 0x000fe400000012ff */
[----:B------:R-:W-:Y:S01]  /*10070*/  SHF.R.U64 R0, R0, 0x3, RZ ;  /* 0x0000000300007819 */ /* 0x000fe200000012ff */
[--C-:B------:R-:W-:Y:S01]  /*10080*/  IMAD.X R5, RZ, RZ, R11.reuse, P0 ;  /* 0x000000ffff057224 */ /* 0x100fe200000e060b */
[----:B------:R-:W-:Y:S01]  /*10090*/  LOP3.LUT R6, R4, R39, RZ, 0x3c, !PT ;  /* 0x0000002704067212 */ /* 0x000fe200078e3cff */
[--C-:B------:R-:W-:Y:S01]  /*100a0*/  IMAD.X R7, RZ, RZ, R11.reuse, P1 ;  /* 0x000000ffff077224 */ /* 0x100fe200008e060b */
[----:B------:R-:W-:Y:S01]  /*100b0*/  LOP3.LUT R4, R24, R41, RZ, 0x3c, !PT ;  /* 0x0000002918047212 */ /* 0x000fe200078e3cff */
[----:B------:R-:W-:Y:S01]  /*100c0*/  IMAD.X R9, RZ, RZ, R11, P2 ;  /* 0x000000ffff097224 */ /* 0x000fe200010e060b */
[----:B------:R-:W-:-:S02]  /*100d0*/  MOV R10, R10 ;  /* 0x0000000a000a7202 */ /* 0x000fc40000000f00 */
[----:B------:R-:W-:Y:S02]  /*100e0*/  LOP3.LUT R8, R0, R37, RZ, 0x3c, !PT ;  /* 0x0000002500087212 */ /* 0x000fe400078e3cff */
[----:B------:R-:W-:Y:S01]  /*100f0*/  MOV R27, R6 ;  /* 0x00000006001b7202 */ /* 0x000fe20000000f00 */
[----:B------:R0:W-:Y:S01]  /*10100*/  STSM.16.M88.4 [R10], R12 ;  /* 0x0000000c0a007844 */ /* 0x0001e20000000200 */
[----:B------:R-:W-:Y:S01]  /*10110*/  MOV R26, R4 ;  /* 0x00000004001a7202 */ /* 0x000fe20000000f00 */
[----:B------:R-:W1:Y:S01]  /*10120*/  LDC R0, c[0x0][0xbe8] ;  /* 0x0002fa00ff007b82 */ /* 0x000e620000000800 */
[----:B------:R-:W-:Y:S02]  /*10130*/  ISETP.NE.U32.AND P0, PT, RZ, UR4, PT ;  /* 0x00000004ff007c0c */ /* 0x000fe4000bf05070 */
[----:B------:R-:W-:Y:S02]  /*10140*/  IADD3 R24, P1, R42, UR4, RZ ;  /* 0x000000042a187c10 */ /* 0x000fe4000ff3e0ff */
[----:B------:R-:W-:-:S02]  /*10150*/  MOV R28, R8 ;  /* 0x00000008001c7202 */ /* 0x000fc40000000f00 */
[----:B------:R-:W-:Y:S02]  /*10160*/  F2FP.F16.F32.PACK_AB R4, R97, R96 ;  /* 0x000000606104723e */ /* 0x000fe400000000ff */
[----:B------:R-:W-:Y:S02]  /*10170*/  F2FP.F16.F32.PACK_AB R5, R99, R98 ;  /* 0x000000626305723e */ /* 0x000fe400000000ff */
[----:B------:R-:W-:Y:S02]  /*10180*/  F2FP.F16.F32.PACK_AB R6, R101, R100 ;  /* 0x000000646506723e */ /* 0x000fe400000000ff */
[----:B------:R-:W-:Y:S02]  /*10190*/  F2FP.F16.F32.PACK_AB R7, R103, R102 ;  /* 0x000000666707723e */ /* 0x000fe400000000ff */
[----:B------:R-:W-:Y:S02]  /*101a0*/  F2FP.F16.F32.PACK_AB R8, R105, R104 ;  /* 0x000000686908723e */ /* 0x000fe400000000ff */
[----:B------:R-:W-:-:S02]  /*101b0*/  F2FP.F16.F32.PACK_AB R9, R107, R106 ;  /* 0x0000006a6b09723e */ /* 0x000fc400000000ff */
[----:B0-----:R-:W-:Y:S02]  /*101c0*/  F2FP.F16.F32.PACK_AB R10, R109, R108 ;  /* 0x0000006c6d0a723e */ /* 0x001fe400000000ff */
[----:B------:R-:W-:Y:S02]  /*101d0*/  F2FP.F16.F32.PACK_AB R11, R111, R110 ;  /* 0x0000006e6f0b723e */ /* 0x000fe400000000ff */
[----:B------:R-:W-:Y:S02]  /*101e0*/  F2FP.F16.F32.PACK_AB R12, R113, R112 ;  /* 0x00000070710c723e */ /* 0x000fe400000000ff */
[----:B------:R-:W-:Y:S02]  /*101f0*/  F2FP.F16.F32.PACK_AB R13, R115, R114 ;  /* 0x00000072730d723e */ /* 0x000fe400000000ff */
[----:B------:R-:W-:Y:S02]  /*10200*/  F2FP.F16.F32.PACK_AB R14, R117, R116 ;  /* 0x00000074750e723e */ /* 0x000fe400000000ff */
[----:B------:R-:W-:-:S02]  /*10210*/  F2FP.F16.F32.PACK_AB R15, R119, R118 ;  /* 0x00000076770f723e */ /* 0x000fc400000000ff */
[----:B------:R-:W-:Y:S02]  /*10220*/  ISETP.NE.AND.EX P0, PT, RZ, UR5, PT, P0 ;  /* 0x00000005ff007c0c */ /* 0x000fe4000bf05300 */
[----:B------:R-:W-:Y:S01]  /*10230*/  IADD3.X R25, R40, UR5, RZ, P1, !PT ;  /* 0x0000000528197c10 */ /* 0x000fe20008ffe4ff */
[----:B------:R-:W-:Y:S01]  /*10240*/  ULDC.64 UR4, c[0x0][0xc08] ;  /* 0x0003020000047ab9 */ /* 0x000fe20000000a00 */
[----:B------:R0:W-:Y:S01]  /*10250*/  STSM.16.M88.4 [R28], R4 ;  /* 0x000000041c007844 */ /* 0x0001e20000000200 */
[----:B------:R-:W-:-:S03]  /*10260*/  ISETP.NE.U32.AND P1, PT, RZ, UR4, PT ;  /* 0x00000004ff007c0c */ /* 0x000fc6000bf25070 */
[----:B------:R2:W-:Y:S01]  /*10270*/  STSM.16.M88.4 [R27], R8 ;  /* 0x000000081b007844 */ /* 0x0005e20000000200 */
[----:B------:R-:W-:-:S03]  /*10280*/  ISETP.NE.AND.EX P1, PT, RZ, UR5, PT, P1 ;  /* 0x00000005ff007c0c */ /* 0x000fc6000bf25310 */
[----:B------:R3:W-:Y:S01]  /*10290*/  STSM.16.M88.4 [R26], R12 ;  /* 0x0000000c1a007844 */ /* 0x0007e20000000200 */
[----:B------:R-:W-:Y:S09]  /*102a0*/  BAR.SYNC.DEFER_BLOCKING 0x1, 0x180 ;  /* 0x0046000000007b1d */ /* 0x000ff20000010000 */
[----:B0-----:R-:W-:Y:S01]  /*102b0*/  @P1 IADD3 R4, P3, R42, UR4, RZ ;  /* 0x000000042a041c10 */ /* 0x001fe2000ff7e0ff */
[----:B------:R-:W-:-:S02]  /*102c0*/  ULDC UR4, c[0x0][0xa88] ;  /* 0x0002a20000047ab9 */ /* 0x000fc40000000800 */
[----:B--2---:R-:W-:Y:S01]  /*102d0*/  IMAD.U32 R9, RZ, RZ, UR4 ;  /* 0x00000004ff097e24 */ /* 0x004fe2000f8e00ff */
[----:B------:R-:W-:Y:S01]  /*102e0*/  @P1 IADD3.X R5, R40, UR5, RZ, P3, !PT ;  /* 0x0000000528051c10 */ /* 0x000fe20009ffe4ff */
[----:B------:R0:W5:Y:S04]  /*102f0*/  @P0 LDG.E R38, desc[UR40][R24.64] ;  /* 0x0000002818260981 */ /* 0x000168000c1e1900 */
[----:B------:R0:W5:Y:S01]  /*10300*/  @P1 LDG.E R9, desc[UR40][R4.64] ;  /* 0x0000002804091981 */ /* 0x000162000c1e1900 */
[----:B-1----:R-:W-:-:S13]  /*10310*/  ISETP.NE.AND P2, PT, R0, 0x1, PT ;  /* 0x000000010000780c */ /* 0x002fda0003f45270 */
[----:B------:R-:W1:Y:S08]  /*10320*/  @P2 LDC R6, c[0x0][0xbec] ;  /* 0x0002fb00ff062b82 */ /* 0x000e700000000800 */
[----:B------:R-:W2:Y:S01]  /*10330*/  @P2 LDC R37, c[0x0][0xbf0] ;  /* 0x0002fc00ff252b82 */ /* 0x000ea20000000800 */
[----:B---3--:R-:W-:Y:S01]  /*10340*/  IMAD.IADD R15, R43, 0x1, R46 ;  /* 0x000000012b0f7824 */ /* 0x008fe200078e022e */
[----:B0-----:R-:W-:Y:S06]  /*10350*/  @P1 BRA `(.L_x_15019) ;  /* 0x0000000000101947 */ /* 0x001fec0003800000 */
[----:B------:R-:W-:Y:S05]  /*10360*/  @!P0 BRA `(.L_x_15019) ;  /* 0x00000000000c8947 */ /* 0x000fea0003800000 */
[----:B------:R-:W3:Y:S04]  /*10370*/  LDG.E R4, desc[UR40][R24.64] ;  /* 0x0000002818047981 */ /* 0x000ee8000c1e1900 */
[----:B-----5:R-:W3:Y:S02]  /*10380*/  LDG.E R9, desc[UR40][R24.64+0x4] ;  /* 0x0000042818097981 */ /* 0x020ee4000c1e1900 */
[----:B---3--:R-:W-:-:S07]  /*10390*/  IMAD.IADD R9, R9, 0x1, -R4 ;  /* 0x0000000109097824 */ /* 0x008fce00078e0a04 */
.L_x_15019:
[----:B------:R-:W3:Y:S01]  /*103a0*/  LDL R12, [R1+0x58] ;  /* 0x00005800010c7983 */ /* 0x000ee20000100800 */
[----:B-1----:R-:W-:Y:S01]  /*103b0*/  @P2 IMAD.HI.U32 R4, R15, R6, RZ ;  /* 0x000000060f042227 */ /* 0x002fe200078e00ff */
[----:B------:R-:W-:Y:S01]  /*103c0*/  ULDC.64 UR4, c[0x0][0xb90] ;  /* 0x0002e40000047ab9 */ /* 0x000fe20000000a00 */
[----:B-----5:R-:W-:Y:S01]  /*103d0*/  SHF.R.S32.HI R39, RZ, 0x1f, R38 ;  /* 0x0000001fff277819 */ /* 0x020fe20000011426 */
[----:B------:R-:W4:Y:S01]  /*103e0*/  LDL.LU R42, [R1+0x4c] ;  /* 0x00004c00012a7983 */ /* 0x000f220000300800 */
[----:B------:R-:W-:Y:S01]  /*103f0*/  MOV R7, R15 ;  /* 0x0000000f00077202 */ /* 0x000fe20000000f00 */
[----:B------:R-:W-:Y:S01]  /*10400*/  IMAD R41, R9, R0, RZ ;  /* 0x0000000009297224 */ /* 0x000fe200078e02ff */
[----:B--2---:R-:W-:Y:S01]  /*10410*/  @P2 SHF.R.U32.HI R7, RZ, R37, R4 ;  /* 0x00000025ff072219 */ /* 0x004fe20000011604 */
[----:B------:R-:W0:Y:S01]  /*10420*/  S2R R14, SR_TID.X ;  /* 0x00000000000e7919 */ /* 0x000e220000002100 */
[----:B------:R-:W-:Y:S01]  /*10430*/  SEL R40, R3, RZ, !P0 ;  /* 0x000000ff03287207 */ /* 0x000fe20004000000 */
[----:B------:R-:W1:Y:S01]  /*10440*/  @P2 LDC R43, c[0x0][0xbec] ;  /* 0x0002fb00ff2b2b82 */ /* 0x000e620000000800 */
[----:B------:R-:W-:Y:S01]  /*10450*/  SEL R37, R45, RZ, !P0 ;  /* 0x000000ff2d257207 */ /* 0x000fe20004000000 */
[----:B------:R-:W-:-:S04]  /*10460*/  IMAD.MOV R13, RZ, RZ, -R7 ;  /* 0x000000ffff0d7224 */ /* 0x000fc800078e0a07 */
[----:B------:R-:W-:Y:S02]  /*10470*/  IMAD R3, R0, R13, R15 ;  /* 0x0000000d00037224 */ /* 0x000fe400078e020f */
[----:B0-----:R-:W-:-:S05]  /*10480*/  VIADD R24, R14, 0xffffff80 ;  /* 0xffffff800e187836 */ /* 0x001fca0000000000 */
[----:B------:R-:W-:-:S04]  /*10490*/  SHF.R.S32.HI R14, RZ, 0x1f, R24 ;  /* 0x0000001fff0e7819 */ /* 0x000fc80000011418 */
[----:B------:R-:W-:-:S04]  /*104a0*/  LEA.HI R14, R14, R24, RZ, 0x7 ;  /* 0x000000180e0e7211 */ /* 0x000fc800078f38ff */
[----:B------:R-:W-:-:S05]  /*104b0*/  LOP3.LUT R14, R14, 0xffffff80, RZ, 0xc0, !PT ;  /* 0xffffff800e0e7812 */ /* 0x000fca00078ec0ff */
[----:B------:R-:W-:Y:S02]  /*104c0*/  IMAD.IADD R14, R24, 0x1, -R14 ;  /* 0x00000001180e7824 */ /* 0x000fe400078e0a0e */
[----:B---3--:R-:W-:Y:S01]  /*104d0*/  IMAD.IADD R12, R12, 0x1, R46 ;  /* 0x000000010c0c7824 */ /* 0x008fe200078e022e */
[----:B----4-:R-:W-:Y:S01]  /*104e0*/  SHF.R.S32.HI R28, RZ, 0x1f, R42 ;  /* 0x0000001fff1c7819 */ /* 0x010fe2000001142a */
[----:B------:R-:W-:-:S04]  /*104f0*/  IMAD.WIDE.U32 R4, R42, UR4, R38 ;  /* 0x000000042a047c25 */ /* 0x000fc8000f8e0026 */
[----:B------:R-:W-:-:S04]  /*10500*/  IMAD R6, R28, UR4, RZ ;  /* 0x000000041c067c24 */ /* 0x000fc8000f8e02ff */
[----:B------:R-:W-:Y:S01]  /*10510*/  IMAD R11, R42, UR5, R6 ;  /* 0x000000052a0b7c24 */ /* 0x000fe2000f8e0206 */
[----:B------:R-:W-:Y:S01]  /*10520*/  ULDC.64 UR4, c[0x0][0xb98] ;  /* 0x0002e60000047ab9 */ /* 0x000fe20000000a00 */
[----:B------:R-:W-:Y:S01]  /*10530*/  SHF.R.S32.HI R6, RZ, 0x1f, R3 ;  /* 0x0000001fff067819 */ /* 0x000fe20000011403 */
[----:B------:R-:W-:Y:S02]  /*10540*/  IMAD R8, R40, UR4, RZ ;  /* 0x0000000428087c24 */ /* 0x000fe4000f8e02ff */
[----:B------:R-:W-:Y:S01]  /*10550*/  IMAD.IADD R5, R5, 0x1, R11 ;  /* 0x0000000105057824 */ /* 0x000fe200078e020b */
[----:B------:R-:W-:Y:S01]  /*10560*/  SHF.R.S32.HI R11, RZ, 0x1f, R7 ;  /* 0x0000001fff0b7819 */ /* 0x000fe20000011407 */
[C---:B------:R-:W-:Y:S02]  /*10570*/  IMAD R8, R37.reuse, UR5, R8 ;  /* 0x0000000525087c24 */ /* 0x040fe4000f8e0208 */
[----:B------:R-:W-:Y:S01]  /*10580*/  IMAD.WIDE.U32 R4, R37, UR4, R4 ;  /* 0x0000000425047c25 */ /* 0x000fe2000f8e0004 */
[----:B------:R-:W-:-:S03]  /*10590*/  ULDC.64 UR4, c[0x0][0xb88] ;  /* 0x0002e20000047ab9 */ /* 0x000fc60000000a00 */
[----:B------:R-:W-:Y:S01]  /*105a0*/  IMAD R6, R6, UR4, RZ ;  /* 0x0000000406067c24 */ /* 0x000fe2000f8e02ff */
[----:B------:R-:W-:-:S03]  /*105b0*/  IADD3 R4, P0, R7, R4, RZ ;  /* 0x0000000407047210 */ /* 0x000fc60007f1e0ff */
[----:B------:R-:W-:Y:S01]  /*105c0*/  IMAD R7, R3, UR5, R6 ;  /* 0x0000000503077c24 */ /* 0x000fe2000f8e0206 */
[----:B------:R-:W-:-:S03]  /*105d0*/  IADD3.X R5, R11, R5, R8, P0, !PT ;  /* 0x000000050b057210 */ /* 0x000fc600007fe408 */
        /* <DEDUP_REMOVED lines=11> */
[C---:B------:R-:W-:Y:S02]  /*10690*/  IADD3 R3, R12.reuse, 0x8, RZ ;  /* 0x000000080c037810 */ /* 0x040fe40007ffe0ff */
[----:B------:R-:W-:Y:S01]  /*106a0*/  ISETP.GE.OR P1, PT, R12, R41, P0 ;  /* 0x000000290c00720c */ /* 0x000fe20000726670 */
[----:B------:R2:W-:Y:S01]  /*106b0*/  SHFL.IDX PT, R6, R8, 0x1, 0x1c1f ;  /* 0x003c1f0008067f89 */ /* 0x0005e200000e0000 */
[----:B------:R-:W-:-:S02]  /*106c0*/  IADD3 R13, P3, R20, 0x1800, RZ ;  /* 0x00001800140d7810 */ /* 0x000fc40007f7e0ff */
[C---:B------:R-:W-:Y:S01]  /*106d0*/  IADD3 R25, P4, R20.reuse, 0x3000, RZ ;  /* 0x0000300014197810 */ /* 0x040fe20007f9e0ff */
[----:B------:R-:W3:Y:S01]  /*106e0*/  SHFL.IDX PT, R7, R10, 0x1, 0x1c1f ;  /* 0x003c1f000a077f89 */ /* 0x000ee200000e0000 */
[----:B------:R-:W-:Y:S02]  /*106f0*/  LOP3.LUT R9, R20, 0x380, RZ, 0xc0, !PT ;  /* 0x0000038014097812 */ /* 0x000fe400078ec0ff */
[----:B------:R-:W-:Y:S02]  /*10700*/  LOP3.LUT R12, R13, 0x380, RZ, 0xc0, !PT ;  /* 0x000003800d0c7812 */ /* 0x000fe400078ec0ff */
[----:B------:R-:W-:Y:S02]  /*10710*/  ISETP.GE.OR P0, PT, R3, R41, P0 ;  /* 0x000000290300720c */ /* 0x000fe40000706670 */
[----:B------:R-:W-:Y:S02]  /*10720*/  LOP3.LUT R24, R25, 0x380, RZ, 0xc0, !PT ;  /* 0x0000038019187812 */ /* 0x000fe400078ec0ff */
[----:B------:R-:W-:-:S02]  /*10730*/  SHF.R.U64 R9, R9, 0x3, RZ ;  /* 0x0000000309097819 */ /* 0x000fc400000012ff */
[----:B------:R-:W-:Y:S02]  /*10740*/  SHF.R.U64 R12, R12, 0x3, RZ ;  /* 0x000000030c0c7819 */ /* 0x000fe400000012ff */
[----:B------:R-:W-:Y:S02]  /*10750*/  SHF.R.U64 R24, R24, 0x3, RZ ;  /* 0x0000000318187819 */ /* 0x000fe400000012ff */
[----:B--2---:R-:W-:Y:S01]  /*10760*/  LOP3.LUT R8, R9, R20, RZ, 0x3c, !PT ;  /* 0x0000001409087212 */ /* 0x004fe200078e3cff */
[--C-:B------:R-:W-:Y:S01]  /*10770*/  IMAD.MOV.U32 R9, RZ, RZ, R21.reuse ;  /* 0x000000ffff097224 */ /* 0x100fe200078e0015 */
[----:B------:R-:W-:Y:S01]  /*10780*/  LOP3.LUT R12, R12, R13, RZ, 0x3c, !PT ;  /* 0x0000000d0c0c7212 */ /* 0x000fe200078e3cff */
[--C-:B------:R-:W-:Y:S01]  /*10790*/  IMAD.X R13, RZ, RZ, R21.reuse, P3 ;  /* 0x000000ffff0d7224 */ /* 0x100fe200018e0615 */
[----:B------:R-:W-:Y:S01]  /*107a0*/  LOP3.LUT R24, R24, R25, RZ, 0x3c, !PT ;  /* 0x0000001918187212 */ /* 0x000fe200078e3cff */
[----:B------:R-:W-:Y:S01]  /*107b0*/  IMAD.X R25, RZ, RZ, R21, P4 ;  /* 0x000000ffff197224 */ /* 0x000fe200020e0615 */
[----:B0-----:R0:W-:Y:S04]  /*107c0*/  @!P1 ST.E desc[UR40][R4.64], R36 ;  /* 0x0000002404009985 */ /* 0x0011e8000c101928 */
[----:B---3--:R2:W-:Y:S04]  /*107d0*/  @!P0 ST.E desc[UR40][R6.64], R35 ;  /* 0x0000002306008985 */ /* 0x0085e8000c101928 */
[----:B------:R-:W3:Y:S04]  /*107e0*/  LD.E.128 R8, desc[UR40][R8.64] ;  /* 0x0000002808087980 */ /* 0x000ee8000c101d00 */
[----:B------:R-:W4:Y:S04]  /*107f0*/  LD.E.128 R12, desc[UR40][R12.64] ;  /* 0x000000280c0c7980 */ /* 0x000f28000c101d00 */
[----:B------:R-:W4:Y:S01]  /*10800*/  LD.E.128 R24, desc[UR40][R24.64] ;  /* 0x0000002818187980 */ /* 0x000f22000c101d00 */
[----:B------:R-:W-:-:S04]  /*10810*/  IADD3 R20, P0, R20, 0x4800, RZ ;  /* 0x0000480014147810 */ /* 0x000fc80007f1e0ff */
[----:B------:R-:W-:Y:S01]  /*10820*/  LOP3.LUT R3, R20, 0x380, RZ, 0xc0, !PT ;  /* 0x0000038014037812 */ /* 0x000fe200078ec0ff */
[----:B0-----:R-:W-:-:S03]  /*10830*/  IMAD.X R5, RZ, RZ, R21, P0 ;  /* 0x000000ffff057224 */ /* 0x001fc600000e0615 */
[----:B------:R-:W-:-:S04]  /*10840*/  SHF.R.U64 R3, R3, 0x3, RZ ;  /* 0x0000000303037819 */ /* 0x000fc800000012ff */
[----:B------:R-:W-:Y:S01]  /*10850*/  LOP3.LUT R4, R3, R20, RZ, 0x3c, !PT ;  /* 0x0000001403047212 */ /* 0x000fe200078e3cff */
[----:B------:R-:W-:Y:S02]  /*10860*/  IMAD R3, R39, UR4, RZ ;  /* 0x0000000427037c24 */ /* 0x000fe4000f8e02ff */
[----:B------:R-:W0:Y:S01]  /*10870*/  @P2 LDC R39, c[0x0][0xbf0] ;  /* 0x0002fc00ff272b82 */ /* 0x000e220000000800 */
[C---:B------:R-:W-:Y:S02]  /*10880*/  IMAD.WIDE.U32 R20, R38.reuse, UR4, RZ ;  /* 0x0000000426147c25 */ /* 0x040fe4000f8e00ff */
[----:B--2---:R-:W5:Y:S02]  /*10890*/  LD.E.128 R4, desc[UR40][R4.64] ;  /* 0x0000002804047980 */ /* 0x004f64000c101d00 */
[----:B------:R-:W-:Y:S01]  /*108a0*/  IMAD R35, R38, UR5, R3 ;  /* 0x0000000526237c24 */ /* 0x000fe2000f8e0203 */
[----:B------:R-:W-:Y:S01]  /*108b0*/  ULDC.64 UR4, c[0x0][0xae8] ;  /* 0x0002ba0000047ab9 */ /* 0x000fe20000000a00 */
[----:B------:R-:W-:Y:S01]  /*108c0*/  IMAD R3, R44, 0x30, R34 ;  /* 0x000000302c037824 */ /* 0x000fe200078e0222 */
        /* <DEDUP_REMOVED lines=8> */
[----:B------:R-:W-:Y:S02]  /*10950*/  IMAD.IADD R36, R46, 0x1, R3 ;  /* 0x000000012e247824 */ /* 0x000fe400078e0203 */
[C---:B------:R-:W-:Y:S02]  /*10960*/  IMAD R3, R42.reuse, UR5, R28 ;  /* 0x000000052a037c24 */ /* 0x040fe4000f8e021c */
[----:B------:R-:W-:Y:S01]  /*10970*/  IMAD.WIDE.U32 R20, R42, UR4, R20 ;  /* 0x000000042a147c25 */ /* 0x000fe2000f8e0014 */
[----:B------:R-:W-:-:S03]  /*10980*/  ULDC.64 UR4, c[0x0][0xaf0] ;  /* 0x0002bc0000047ab9 */ /* 0x000fc60000000a00 */
[----:B-1----:R-:W-:-:S04]  /*10990*/  @P2 IMAD.HI.U32 R28, R36, R43, RZ ;  /* 0x0000002b241c2227 */ /* 0x002fc800078e00ff */
[----:B------:R-:W-:Y:S01]  /*109a0*/  IMAD.IADD R21, R21, 0x1, R3 ;  /* 0x0000000115157824 */ /* 0x000fe200078e0203 */
[----:B------:R-:W-:Y:S01]  /*109b0*/  MOV R3, R36 ;  /* 0x0000002400037202 */ /* 0x000fe20000000f00 */
[----:B------:R-:W-:Y:S01]  /*109c0*/  IMAD R35, R40, UR4, RZ ;  /* 0x0000000428237c24 */ /* 0x000fe2000f8e02ff */
[----:B0-----:R-:W-:Y:S01]  /*109d0*/  @P2 SHF.R.U32.HI R3, RZ, R39, R28 ;  /* 0x00000027ff032219 */ /* 0x001fe2000001161c */
[----:B------:R-:W-:-:S03]  /*109e0*/  IMAD.WIDE.U32 R20, R37, UR4, R20 ;  /* 0x0000000425147c25 */ /* 0x000fc6000f8e0014 */
[----:B------:R-:W-:Y:S01]  /*109f0*/  SHF.R.S32.HI R28, RZ, 0x1f, R3 ;  /* 0x0000001fff1c7819 */ /* 0x000fe20000011403 */
        /* <DEDUP_REMOVED lines=19> */
[----:B------:R-:W-:-:S03]  /*10b30*/  ULDC UR4, c[0x0][0xac8] ;  /* 0x0002b20000047ab9 */ /* 0x000fc60000000800 */
[----:B--2---:R-:W0:Y:S01]  /*10b40*/  SHFL.IDX PT, R36, R28, 0x1, 0x181f ;  /* 0x00381f001c247f89 */ /* 0x004e2200000e0000 */
[----:B------:R-:W-:Y:S01]  /*10b50*/  LEA.HI.X R38, R20, UR5, R3, 0x1, P0 ;  /* 0x0000000514267c11 */ /* 0x000fe200080f0c03 */
[C---:B------:R-:W-:Y:S01]  /*10b60*/  VIADD R3, R40.reuse, 0x60 ;  /* 0x0000006028037836 */ /* 0x040fe20000000000 */
[----:B------:R-:W-:Y:S01]  /*10b70*/  ISETP.GE.AND P0, PT, R33, UR4, PT ;  /* 0x0000000421007c0c */ /* 0x000fe2000bf06270 */
[----:B------:R-:W1:Y:S03]  /*10b80*/  SHFL.IDX PT, R20, R28, RZ, 0x181f ;  /* 0x00181fff1c147589 */ /* 0x000e6600000e0000 */
[-C--:B------:R-:W-:Y:S01]  /*10b90*/  ISETP.GE.OR P3, PT, R40, R41.reuse, P0 ;  /* 0x000000292800720c */ /* 0x080fe20000766670 */
[----:B------:R-:W2:Y:S01]  /*10ba0*/  SHFL.IDX PT, R21, R38, RZ, 0x181f ;  /* 0x00181fff26157589 */ /* 0x000ea200000e0000 */
[-C--:B------:R-:W-:Y:S02]  /*10bb0*/  ISETP.GE.OR P2, PT, R0, R41.reuse, P0 ;  /* 0x000000290000720c */ /* 0x080fe40000746670 */
[----:B------:R-:W-:Y:S01]  /*10bc0*/  ISETP.GE.OR P1, PT, R3, R41, P0 ;  /* 0x000000290300720c */ /* 0x000fe20000726670 */
[----:B------:R-:W2:Y:S01]  /*10bd0*/  SHFL.IDX PT, R42, R28, 0x2, 0x181f ;  /* 0x00581f001c2a7f89 */ /* 0x000ea200000e0000 */
[----:B------:R-:W-:-:S03]  /*10be0*/  IADD3 R0, R2, 0x16820, RZ ;  /* 0x0001682002007810 */ /* 0x000fc60007ffe0ff */
[----:B------:R-:W2:Y:S01]  /*10bf0*/  SHFL.IDX PT, R35, R38, 0x1, 0x181f ;  /* 0x00381f0026237f89 */ /* 0x000ea200000e0000 */
[----:B------:R-:W-:-:S03]  /*10c00*/  PRMT R0, RZ, 0x654, R0 ;  /* 0x00000654ff007816 */ /* 0x000fc60000000000 */
[----:B------:R-:W2:Y:S01]  /*10c10*/  SHFL.IDX PT, R37, R38, 0x2, 0x181f ;  /* 0x00581f0026257f89 */ /* 0x000ea200000e0000 */
[----:B------:R1:W-:Y:S01]  /*10c20*/  SYNCS.ARRIVE.TRANS64.RED.A1T0 RZ, [R0+URZ], RZ ;  /* 0x000000ff00ff79a7 */ /* 0x0003e2000810043f */
[C---:B0-----:R-:W-:Y:S02]  /*10c30*/  @!P2 LEA R34, P4, R33.reuse, R36, 0x1 ;  /* 0x000000242122a211 */ /* 0x041fe400078808ff */
[----:B------:R-:W0:Y:S01]  /*10c40*/  SHFL.IDX PT, R28, R28, 0x3, 0x181f ;  /* 0x00781f001c1c7f89 */ /* 0x000e2200000e0000 */
[C---:B-1----:R-:W-:Y:S01]  /*10c50*/  @!P3 LEA R20, P5, R33.reuse, R20, 0x1 ;  /* 0x000000142114b211 */ /* 0x042fe200078a08ff */
[----:B------:R-:W-:Y:S02]  /*10c60*/  VIADD R0, R40, 0x90 ;  /* 0x0000009028007836 */ /* 0x000fe40000000000 */
[----:B------:R-:W1:Y:S01]  /*10c70*/  SHFL.IDX PT, R38, R38, 0x3, 0x181f ;  /* 0x00781f0026267f89 */ /* 0x000e6200000e0000 */
[----:B--2---:R-:W-:Y:S02]  /*10c80*/  @!P3 LEA.HI.X R21, R33, R21, R32, 0x1, P5 ;  /* 0x000000152115b211 */ /* 0x004fe400028f0c20 */
[----:B------:R-:W-:-:S02]  /*10c90*/  ISETP.GE.OR P0, PT, R0, R41, P0 ;  /* 0x000000290000720c */ /* 0x000fc40000706670 */
[C---:B------:R-:W-:Y:S02]  /*10ca0*/  @!P1 LEA R36, P5, R33.reuse, R42, 0x1 ;  /* 0x0000002a21249211 */ /* 0x040fe400078a08ff */
        /* <DEDUP_REMOVED lines=10> */
.L_x_15018:
        /* <DEDUP_REMOVED lines=24> */
.L_x_15021:
        /* <DEDUP_REMOVED lines=47> */
.L_x_15023:
[----:B------:R-:W-:Y:S05]  /*111c0*/  BSYNC B1 ;  /* 0x0000000000017941 */ /* 0x000fea0003800000 */
.L_x_15022:
[----:B------:R-:W2:Y:S01]  /*111d0*/  @P2 LDC R9, c[0x0][0xbf0] ;  /* 0x0002fc00ff092b82 */ /* 0x000ea20000000800 */
[----:B------:R-:W-:Y:S01]  /*111e0*/  ULDC.64 UR4, c[0x0][0xaa0] ;  /* 0x0002a80000047ab9 */ /* 0x000fe20000000a00 */
[----:B-1----:R-:W-:Y:S01]  /*111f0*/  IMAD R6, R44, 0x30, R34 ;  /* 0x000000302c067824 */ /* 0x002fe200078e0222 */
[----:B------:R-:W-:Y:S01]  /*11200*/  ULDC.64 UR6, c[0x0][0xa80] ;  /* 0x0002a00000067ab9 */ /* 0x000fe20000000a00 */
[----:B------:R-:W-:Y:S02]  /*11210*/  IMAD R3, R11, UR4, RZ ;  /* 0x000000040b037c24 */ /* 0x000fe4000f8e02ff */
[----:B------:R-:W-:-:S04]  /*11220*/  IMAD.WIDE.U32 R4, R0, UR4, RZ ;  /* 0x0000000400047c25 */ /* 0x000fc8000f8e00ff */
[----:B------:R-:W-:Y:S01]  /*11230*/  IMAD R3, R0, UR5, R3 ;  /* 0x0000000500037c24 */ /* 0x000fe2000f8e0203 */
[----:B------:R-:W-:Y:S01]  /*11240*/  ULDC.64 UR4, c[0x0][0xae8] ;  /* 0x0002ba0000047ab9 */ /* 0x000fe20000000a00 */
[----:B------:R-:W-:Y:S02]  /*11250*/  IMAD.IADD R10, R26, 0x1, R6 ;  /* 0x000000011a0a7824 */ /* 0x000fe400078e0206 */
[----:B------:R-:W-:Y:S02]  /*11260*/  IMAD R0, R12, UR4, RZ ;  /* 0x000000040c007c24 */ /* 0x000fe4000f8e02ff */
[----:B------:R-:W-:Y:S02]  /*11270*/  IMAD.IADD R5, R5, 0x1, R3 ;  /* 0x0000000105057824 */ /* 0x000fe400078e0203 */
[----:B------:R-:W-:Y:S02]  /*11280*/  IMAD R7, R20, UR5, R0 ;  /* 0x0000000514077c24 */ /* 0x000fe4000f8e0200 */
[----:B0-----:R-:W-:-:S04]  /*11290*/  @P2 IMAD.HI.U32 R0, R10, R27, RZ ;  /* 0x0000001b0a002227 */ /* 0x001fc800078e00ff */
[----:B------:R-:W-:Y:S01]  /*112a0*/  IMAD.MOV.U32 R3, RZ, RZ, R10 ;  /* 0x000000ffff037224 */ /* 0x000fe200078e000a */
[----:B--2---:R-:W-:Y:S01]  /*112b0*/  @P2 SHF.R.U32.HI R3, RZ, R9, R0 ;  /* 0x00000009ff032219 */ /* 0x004fe20000011600 */
[----:B------:R-:W-:Y:S01]  /*112c0*/  IMAD.WIDE.U32 R4, R20, UR4, R4 ;  /* 0x0000000414047c25 */ /* 0x000fe2000f8e0004 */
[----:B------:R-:W-:Y:S02]  /*112d0*/  ULDC.64 UR4, c[0x0][0xaf0] ;  /* 0x0002bc0000047ab9 */ /* 0x000fe40000000a00 */
[----:B------:R-:W-:Y:S01]  /*112e0*/  IADD3 R21, -R3, RZ, RZ ;  /* 0x000000ff03157210 */ /* 0x000fe20007ffe1ff */
[----:B------:R-:W-:Y:S01]  /*112f0*/  IMAD.IADD R5, R5, 0x1, R7 ;  /* 0x0000000105057824 */ /* 0x000fe200078e0207 */
[----:B------:R-:W-:Y:S01]  /*11300*/  SHF.R.S32.HI R0, RZ, 0x1f, R3 ;  /* 0x0000001fff007819 */ /* 0x000fe20000011403 */
[----:B------:R-:W-:Y:S02]  /*11310*/  IMAD R6, R14, UR4, RZ ;  /* 0x000000040e067c24 */ /* 0x000fe4000f8e02ff */
[----:B------:R-:W-:-:S04]  /*11320*/  IMAD.WIDE.U32 R4, R13, UR4, R4 ;  /* 0x000000040d047c25 */ /* 0x000fc8000f8e0004 */
[----:B------:R-:W-:Y:S01]  /*11330*/  IMAD R7, R13, UR5, R6 ;  /* 0x000000050d077c24 */ /* 0x000fe2000f8e0206 */
[----:B------:R-:W-:Y:S01]  /*11340*/  ULDC.64 UR4, c[0x0][0xae0] ;  /* 0x0002b80000047ab9 */ /* 0x000fe20000000a00 */
        /* <DEDUP_REMOVED lines=21> */
[----:B------:R-:W1:Y:S03]  /*114a0*/  SHFL.IDX PT, R0, R20, RZ, 0x181f ;  /* 0x00181fff14007589 */ /* 0x000e6600000e0000 */
[C---:B------:R-:W-:Y:S01]  /*114b0*/  VIADD R8, R24.reuse, 0x30 ;  /* 0x0000003018087836 */ /* 0x040fe20000000000 */
[----:B------:R-:W2:Y:S01]  /*114c0*/  SHFL.IDX PT, R5, R7, 0x1, 0x181f ;  /* 0x00381f0007057f89 */ /* 0x000ea200000e0000 */
[C---:B------:R-:W-:Y:S01]  /*114d0*/  ISETP.GE.OR P2, PT, R24.reuse, R21, P0 ;  /* 0x000000151800720c */ /* 0x040fe20000746670 */
[----:B------:R-:W-:-:S02]  /*114e0*/  VIADD R10, R24, 0x60 ;  /* 0x00000060180a7836 */ /* 0x000fc40000000000 */
[----:B------:R-:W3:Y:S01]  /*114f0*/  SHFL.IDX PT, R14, R7, 0x2, 0x181f ;  /* 0x00581f00070e7f89 */ /* 0x000ee200000e0000 */
[-C--:B------:R-:W-:Y:S02]  /*11500*/  ISETP.GE.OR P3, PT, R8, R21.reuse, P0 ;  /* 0x000000150800720c */ /* 0x080fe40000766670 */
        /* <DEDUP_REMOVED lines=10> */
[C-C-:B----4-:R-:W-:Y:S02]  /*115b0*/  @!P3 LEA.HI.X R9, R33.reuse, R4, R32.reuse, 0x1, P1 ;  /* 0x000000042109b211 */ /* 0x150fe400008f0c20 */
[----:B------:R-:W-:Y:S01]  /*115c0*/  @!P4 MOV R4, R25 ;  /* 0x000000190004c202 */ /* 0x000fe20000000f00 */
[----:B------:R0:W2:Y:S01]  /*115d0*/  SHFL.IDX PT, R14, R7, 0x3, 0x181f ;  /* 0x00781f00070e7f89 */ /* 0x0000a200000e0000 */
[----:B-----5:R-:W-:-:S03]  /*115e0*/  @!P4 LEA.HI.X R5, R33, R6, R32, 0x1, P5 ;  /* 0x000000062105c211 */ /* 0x020fc600028f0c20 */
[----:B------:R0:W-:Y:S04]  /*115f0*/  @!P3 ST.E.128 desc[UR40][R8.64], RZ ;  /* 0x000000ff0800b985 */ /* 0x0001e8000c101d28 */
[----:B------:R0:W-:Y:S02]  /*11600*/  @!P4 ST.E.128 desc[UR40][R4.64], RZ ;  /* 0x000000ff0400c985 */ /* 0x0001e4000c101d28 */
.L_x_15207:
[----:B------:R-:W-:-:S05]  /*11610*/  VIADD R24, R24, 0x90 ;  /* 0x0000009018187836 */ /* 0x000fca0000000000 */
[----:B------:R-:W-:-:S13]  /*11620*/  ISETP.GE.OR P0, PT, R24, R21, P0 ;  /* 0x000000151800720c */ /* 0x000fda0000706670 */
[----:B--2---:R-:W-:-:S04]  /*11630*/  @!P0 LEA R14, P1, R33, R14, 0x1 ;  /* 0x0000000e210e8211 */ /* 0x004fc800078208ff */
[----:B-1----:R-:W-:-:S05]  /*11640*/  @!P0 LEA.HI.X R15, R33, R0, R32, 0x1, P1 ;  /* 0x00000000210f8211 */ /* 0x002fca00008f0c20 */
[----:B------:R1:W-:Y:S04]  /*11650*/  @!P0 ST.E.128 desc[UR40][R14.64], RZ ;  /* 0x000000ff0e008985 */ /* 0x0003e8000c101d28 */
.L_x_15020:
[----:B------:R-:W-:Y:S05]  /*11660*/  BSYNC B0 ;  /* 0x0000000000007941 */ /* 0x000fea0003800000 */
.L_x_15017:
[----:B------:R-:W-:Y:S02]  /*11670*/  ULDC UR4, c[0x0][0xc3c] ;  /* 0x00030f0000047ab9 */ /* 0x000fe40000000800 */
[----:B------:R-:W-:-:S13]  /*11680*/  ISETP.GE.AND P0, PT, R31, UR4, PT ;  /* 0x000000041f007c0c */ /* 0x000fda000bf06270 */
[----:B------:R-:W-:Y:S05]  /*11690*/  @!P0 BRA `(.L_x_15025) ;  /* 0xfffffef800608947 */ /* 0x000fea000383ffff */
[----:B------:R-:W-:Y:S05]  /*116a0*/  BRA `(.L_x_14892) ;  /* 0x0000006400d47947 */ /* 0x000fea0003800000 */
.L_x_14890:
        /* <DEDUP_REMOVED lines=18> */
.L_x_15026:
        /* <DEDUP_REMOVED lines=12> */
[C---:B------:R-:W-:Y:S02]  /*11890*/  ISETP.GE.U32.AND P2, PT, R5.reuse, 0x2, PT ;  /* 0x000000020500780c */ /* 0x040fe40003f46070 */
[C---:B------:R-:W-:Y:S02]  /*118a0*/  ISETP.GE.U32.AND P3, PT, R5.reuse, 0x4, PT ;  /* 0x000000040500780c */ /* 0x040fe40003f66070 */
[C---:B------:R-:W-:Y:S02]  /*118b0*/  ISETP.GE.U32.AND P4, PT, R5.reuse, 0x8, PT ;  /* 0x000000080500780c */ /* 0x040fe40003f86070 */
[----:B------:R-:W-:Y:S02]  /*118c0*/  ISETP.GE.U32.AND P5, PT, R5, 0x10, PT ;  /* 0x000000100500780c */ /* 0x000fe40003fa6070 */
[----:B------:R-:W-:Y:S01]  /*118d0*/  MOV R16, RZ ;  /* 0x000000ff00107202 */ /* 0x000fe20000000f00 */
        /* <DEDUP_REMOVED lines=25> */
.L_x_15032:
        /* <DEDUP_REMOVED lines=12> */
.L_x_15031:
[----:B------:R-:W-:Y:S05]  /*11b30*/  BSYNC B0 ;  /* 0x0000000000007941 */ /* 0x000fea0003800000 */
.L_x_15030:
        /* <DEDUP_REMOVED lines=22> */
.L_x_15028:
        /* <DEDUP_REMOVED lines=21> */
.L_x_15033:
[----:B-1----:R-:W-:Y:S01]  /*11df0*/  IMAD R16, R16, UR5, R9 ;  /* 0x0000000510107c24 */ /* 0x002fe2000f8e0209 */
[----:B0-----:R-:W-:Y:S01]  /*11e00*/  IABS R6, R4 ;  /* 0x0000000400067213 */ /* 0x001fe20000000000 */
[----:B------:R-:W-:Y:S02]  /*11e10*/  IMAD R11, R15, R8, RZ ;  /* 0x000000080f0b7224 */ /* 0x000fe400078e02ff */
[----:B------:R-:W-:Y:S01]  /*11e20*/  IMAD.MOV.U32 R2, RZ, RZ, RZ ;  /* 0x000000ffff027224 */ /* 0x000fe200078e00ff */
[----:B------:R-:W-:Y:S01]  /*11e30*/  IADD3 R9, -R16, UR6, RZ ;  /* 0x0000000610097c10 */ /* 0x000fe2000fffe1ff */
[----:B------:R-:W-:Y:S02]  /*11e40*/  IMAD.MOV R6, RZ, RZ, -R6 ;  /* 0x000000ffff067224 */ /* 0x000fe400078e0a06 */
        /* <DEDUP_REMOVED lines=12> */
[----:B------:R-:W-:Y:S02]  /*11f10*/  @!P2 IADD3 R2, -R2, RZ, RZ ;  /* 0x000000ff0202a210 */ /* 0x000fe40007ffe1ff */
[----:B------:R-:W-:-:S05]  /*11f20*/  @!P1 LOP3.LUT R2, RZ, R4, RZ, 0x33, !PT ;  /* 0x00000004ff029212 */ /* 0x000fca00078e33ff */
[----:B------:R-:W-:Y:S02]  /*11f30*/  IMAD R6, R7, R2, RZ ;  /* 0x0000000207067224 */ /* 0x000fe400078e02ff */
[----:B------:R-:W-:Y:S02]  /*11f40*/  IMAD.MOV R2, RZ, RZ, -R2 ;  /* 0x000000ffff027224 */ /* 0x000fe400078e0a02 */
[----:B------:R-:W-:Y:S02]  /*11f50*/  IMAD.MOV R8, RZ, RZ, -R6 ;  /* 0x000000ffff087224 */ /* 0x000fe400078e0a06 */
[----:B------:R-:W-:Y:S02]  /*11f60*/  IMAD R4, R4, R2, R9 ;  /* 0x0000000204047224 */ /* 0x000fe400078e0209 */
[----:B------:R-:W-:Y:S01]  /*11f70*/  IMAD.MOV.U32 R2, RZ, RZ, RZ ;  /* 0x000000ffff027224 */ /* 0x000fe200078e00ff */
[----:B------:R-:W-:-:S04]  /*11f80*/  VIADDMNMX R7, R8, UR5, R7, PT ;  /* 0x0000000508077c46 */ /* 0x000fc8000b800107 */
[----:B------:R-:W-:-:S04]  /*11f90*/  IABS R8, R7 ;  /* 0x0000000700087213 */ /* 0x000fc80000000000 */
[----:B------:R-:W0:Y:S08]  /*11fa0*/  I2F.RP R10, R8 ;  /* 0x00000008000a7306 */ /* 0x000e300000209400 */
[----:B0-----:R-:W0:Y:S02]  /*11fb0*/  MUFU.RCP R10, R10 ;  /* 0x0000000a000a7308 */ /* 0x001e240000001000 */
[----:B0-----:R-:W-:Y:S01]  /*11fc0*/  VIADD R3, R10, 0xffffffe ;  /* 0x0ffffffe0a037836 */ /* 0x001fe20000000000 */
[----:B------:R-:W-:-:S05]  /*11fd0*/  IABS R10, R7 ;  /* 0x00000007000a7213 */ /* 0x000fca0000000000 */
[----:B------:R-:W0:Y:S02]  /*11fe0*/  F2I.FTZ.U32.TRUNC.NTZ R3, R3 ;  /* 0x0000000300037305 */ /* 0x000e24000021f000 */
[----:B0-----:R-:W-:-:S04]  /*11ff0*/  IMAD.MOV R11, RZ, RZ, -R3 ;  /* 0x000000ffff0b7224 */ /* 0x001fc800078e0a03 */
[----:B------:R-:W-:-:S04]  /*12000*/  IMAD R9, R11, R8, RZ ;  /* 0x000000080b097224 */ /* 0x000fc800078e02ff */
[----:B------:R-:W-:Y:S01]  /*12010*/  IMAD.HI.U32 R2, R3, R9, R2 ;  /* 0x0000000903027227 */ /* 0x000fe200078e0002 */
        /* <DEDUP_REMOVED lines=20> */
.L_x_15029:
[----:B------:R-:W-:Y:S01]  /*12160*/  IMAD.MOV.U32 R17, RZ, RZ, RZ ;  /* 0x000000ffff117224 */ /* 0x000fe200078e00ff */
[----:B------:R-:W-:Y:S01]  /*12170*/  MOV R18, RZ ;  /* 0x000000ff00127202 */ /* 0x000fe20000000f00 */
[----:B------:R-:W-:-:S07]  /*12180*/  IMAD.U32 R16, RZ, RZ, UR6 ;  /* 0x00000006ff107e24 */ /* 0x000fce000f8e00ff */
.L_x_15034:
[----:B------:R-:W-:-:S13]  /*12190*/  ISETP.NE.AND P0, PT, R5, RZ, PT ;  /* 0x000000ff0500720c */ /* 0x000fda0003f05270 */
[----:B------:R-:W0:Y:S01]  /*121a0*/  @!P0 S2R R3, SR_CgaCtaId ;  /* 0x0000000000038919 */ /* 0x000e220000008800 */
[----:B------:R-:W-:-:S04]  /*121b0*/  @!P0 MOV R0, 0x400 ;  /* 0x0000040000008802 */ /* 0x000fc80000000f00 */
[----:B0-----:R-:W-:-:S05]  /*121c0*/  @!P0 LEA R0, R3, R0, 0x18 ;  /* 0x0000000003008211 */ /* 0x001fca00078ec0ff */
[----:B------:R0:W-:Y:S01]  /*121d0*/  @!P0 STS.128 [R0+0x168d0], R16 ;  /* 0x0168d01000008388 */ /* 0x0001e20000000c00 */
[----:B------:R-:W-:Y:S06]  /*121e0*/  BAR.ARV 0x5, 0x200 ;  /* 0x0148000000007b1d */ /* 0x000fec0000002000 */
.L_x_15027:
[----:B------:R2:W-:Y:S01]  /*121f0*/  STL [R1+0x24], RZ ;  /* 0x000024ff01007387 */ /* 0x0005e20000100800 */
[----:B------:R-:W-:Y:S01]  /*12200*/  ULDC UR4, c[0x0][0xc3c] ;  /* 0x00030f0000047ab9 */ /* 0x000fe20000000800 */
[----:B------:R-:W-:Y:S01]  /*12210*/  IMAD.MOV.U32 R27, RZ, RZ, 0x1 ;  /* 0x00000001ff1b7424 */ /* 0x000fe200078e00ff */
[----:B-1----:R-:W-:Y:S01]  /*12220*/  ISETP.GE.AND P0, PT, R19, UR4, PT ;  /* 0x0000000413007c0c */ /* 0x002fe2000bf06270 */
[----:B------:R-:W-:-:S12]  /*12230*/  IMAD.MOV.U32 R23, RZ, RZ, RZ ;  /* 0x000000ffff177224 */ /* 0x000fd800078e00ff */
[----:B--2---:R-:W-:Y:S05]  /*12240*/  @P0 BRA `(.L_x_15035) ;  /* 0x0000005800100947 */ /* 0x004fea0003800000 */
[----:B------:R-:W0:Y:S01]  /*12250*/  S2R R5, SR_TID.X ;  /* 0x0000000000057919 */ /* 0x000e220000002100 */
[----:B------:R-:W1:Y:S01]  /*12260*/  S2UR UR5, SR_CgaCtaId ;  /* 0x00000000000579c3 */ /* 0x000e620000008800 */
[----:B------:R-:W-:Y:S01]  /*12270*/  UMOV UR4, 0x400 ;  /* 0x0000040000047882 */ /* 0x000fe20000000000 */
[----:B------:R-:W-:Y:S01]  /*12280*/  BSSY B8, `(.L_x_15035) ;  /* 0x0000580000087945 */ /* 0x000fe20003800000 */
[----:B------:R2:W-:Y:S01]  /*12290*/  STL [R1+0x24], RZ ;  /* 0x000024ff01007387 */ /* 0x0005e20000100800 */
[----:B------:R-:W-:Y:S01]  /*122a0*/  IMAD.MOV.U32 R27, RZ, RZ, 0x1 ;  /* 0x00000001ff1b7424 */ /* 0x000fe200078e00ff */
[----:B------:R-:W-:Y:S01]  /*122b0*/  ULDC.64 UR38, c[0x0][0x198] ;  /* 0x0000660000267ab9 */ /* 0x000fe20000000a00 */
[----:B------:R-:W-:Y:S01]  /*122c0*/  IMAD.MOV.U32 R23, RZ, RZ, RZ ;  /* 0x000000ffff177224 */ /* 0x000fe200078e00ff */
[----:B------:R-:W-:Y:S01]  /*122d0*/  ULDC UR36, c[0x0][0xc] ;  /* 0x0000030000247ab9 */ /* 0x000fe20000000800 */
[----:B------:R-:W-:Y:S01]  /*122e0*/  IMAD.MOV.U32 R28, RZ, RZ, RZ ;  /* 0x000000ffff1c7224 */ /* 0x000fe200078e00ff */
[----:B-1----:R-:W-:-:S06]  /*122f0*/  ULEA UR4, UR5, UR4, 0x18 ;  /* 0x0000000405047291 */ /* 0x002fcc000f8ec03f */
[----:B------:R-:W-:Y:S01]  /*12300*/  MOV R22, UR4 ;  /* 0x0000000400167c02 */ /* 0x000fe20008000f00 */
[C---:B0-----:R-:W-:Y:S01]  /*12310*/  IMAD.SHL.U32 R0, R5.reuse, 0x8, RZ ;  /* 0x0000000805007824 */ /* 0x041fe200078e00ff */
[----:B------:R-:W-:-:S04]  /*12320*/  LOP3.LUT R4, R5, 0x7f, RZ, 0xc0, !PT ;  /* 0x0000007f05047812 */ /* 0x000fc800078ec0ff */
[----:B------:R-:W-:Y:S01]  /*12330*/  LOP3.LUT R2, R0, 0x1f8, RZ, 0xc0, !PT ;  /* 0x000001f800027812 */ /* 0x000fe200078ec0ff */
[----:B------:R-:W-:Y:S01]  /*12340*/  IMAD.SHL.U32 R3, R4, 0x8, RZ ;  /* 0x0000000804037824 */ /* 0x000fe200078e00ff */
[----:B------:R-:W-:Y:S02]  /*12350*/  SHF.R.U32.HI R4, RZ, 0x3, R4 ;  /* 0x00000003ff047819 */ /* 0x000fe40000011604 */
[----:B------:R-:W-:-:S04]  /*12360*/  LOP3.LUT R2, R2, 0x38, R5, 0x78, !PT ;  /* 0x0000003802027812 */ /* 0x000fc800078e7805 */
[----:B------:R-:W-:Y:S01]  /*12370*/  LOP3.LUT R3, R2, 0x200, R3, 0xf8, !PT ;  /* 0x0000020002037812 */ /* 0x000fe200078ef803 */
[----:B------:R-:W-:-:S05]  /*12380*/  IMAD.SHL.U32 R2, R5, 0x10, RZ ;  /* 0x0000001005027824 */ /* 0x000fca00078e00ff */
[----:B------:R-:W-:Y:S01]  /*12390*/  LOP3.LUT R0, R4, 0x70, R2, 0xf8, !PT ;  /* 0x0000007004007812 */ /* 0x000fe200078ef802 */
[----:B------:R-:W-:Y:S02]  /*123a0*/  IMAD R2, R3, 0x2, R22 ;  /* 0x0000000203027824 */ /* 0x000fe400078e0216 */
[----:B------:R-:W-:-:S03]  /*123b0*/  IMAD.MOV.U32 R0, RZ, RZ, 0x1 ;  /* 0x00000001ff007424 */ /* 0x000fc600078e00ff */
[----:B------:R2:W-:Y:S04]  /*123c0*/  STL [R1+0xc], R2 ;  /* 0x00000c0201007387 */ /* 0x0005e80000100800 */
[----:B------:R2:W-:Y:S02]  /*123d0*/  STL [R1+0x4], R0 ;  /* 0x0000040001007387 */ /* 0x0005e40000100800 */
.L_x_15157:
[----:B0-2---:R-:W0:Y:S02]  /*123e0*/  LDC.64 R2, c[0x0][0xc88] ;  /* 0x00032200ff027b82 */ /* 0x005e240000000a00 */
[----:B0-----:R-:W-:-:S05]  /*123f0*/  IMAD.WIDE R2, R19, 0x4, R2 ;  /* 0x0000000413027825 */ /* 0x001fca00078e0202 */
[----:B------:R-:W2:Y:S01]  /*12400*/  LDG.E R13, desc[UR40][R2.64] ;  /* 0x00000028020d7981 */ /* 0x000ea2000c1e1900 */
[----:B------:R-:W-:Y:S05]  /*12410*/  YIELD ;  /* 0x0000000000007946 */ /* 0x000fea0003800000 */
[----:B------:R-:W-:Y:S01]  /*12420*/  ULDC.64 UR4, c[0x0][0xa28] ;  /* 0x00028a0000047ab9 */ /* 0x000fe20000000a00 */
[----:B------:R-:W-:Y:S01]  /*12430*/  ULDC.64 UR6, c[0x0][0xa00] ;  /* 0x0002800000067ab9 */ /* 0x000fe20000000a00 */
[----:B------:R-:W-:Y:S02]  /*12440*/  ISETP.NE.U32.AND P0, PT, RZ, UR4, PT ;  /* 0x00000004ff007c0c */ /* 0x000fe4000bf05070 */
[----:B-1----:R-:W-:Y:S01]  /*12450*/  CS2R R8, SRZ ;  /* 0x0000000000087805 */ /* 0x002fe2000001ff00 */
[----:B------:R-:W-:Y:S01]  /*12460*/  ULDC.64 UR8, c[0x0][0xa18] ;  /* 0x0002860000087ab9 */ /* 0x000fe20000000a00 */
[----:B------:R-:W-:-:S02]  /*12470*/  ISETP.NE.AND.EX P1, PT, RZ, UR5, PT, P0 ;  /* 0x00000005ff007c0c */ /* 0x000fc4000bf25300 */
[----:B------:R-:W-:-:S04]  /*12480*/  ISETP.NE.U32.AND P0, PT, RZ, UR6, PT ;  /* 0x00000006ff007c0c */ /* 0x000fc8000bf05070 */
[----:B------:R-:W-:Y:S02]  /*12490*/  ISETP.NE.AND.EX P0, PT, RZ, UR7, PT, P0 ;  /* 0x00000007ff007c0c */ /* 0x000fe4000bf05300 */
[----:B--2---:R-:W-:Y:S01]  /*124a0*/  SHF.R.S32.HI R0, RZ, 0x1f, R13 ;  /* 0x0000001fff007819 */ /* 0x004fe2000001140d */
[----:B------:R-:W-:-:S04]  /*124b0*/  IMAD.SHL.U32 R24, R13, 0x4, RZ ;  /* 0x000000040d187824 */ /* 0x000fc800078e00ff */
[C---:B------:R-:W-:Y:S01]  /*124c0*/  @P1 LEA R4, P2, R13.reuse, UR4, 0x2 ;  /* 0x000000040d041c11 */ /* 0x040fe2000f8410ff */
[----:B------:R-:W-:Y:S01]  /*124d0*/  STL [R1+0x10], R13 ;  /* 0x0000100d01007387 */ /* 0x000fe20000100800 */
[C-C-:B------:R-:W-:Y:S02]  /*124e0*/  SHF.L.U64.HI R25, R13.reuse, 0x2, R0.reuse ;  /* 0x000000020d197819 */ /* 0x140fe40000010200 */
[----:B------:R-:W-:Y:S01]  /*124f0*/  @P1 LEA.HI.X R5, R13, UR5, R0, 0x2, P2 ;  /* 0x000000050d051c11 */ /* 0x000fe200090f1400 */
[----:B------:R-:W-:Y:S01]  /*12500*/  ULDC.64 UR4, c[0x0][0xa08] ;  /* 0x0002820000047ab9 */ /* 0x000fe20000000a00 */
[C---:B------:R-:W-:Y:S01]  /*12510*/  IADD3 R2, P2, R24.reuse, UR6, RZ ;  /* 0x0000000618027c10 */ /* 0x040fe2000ff5e0ff */
[----:B------:R0:W-:Y:S03]  /*12520*/  STL [R1+0x30], R0 ;  /* 0x0000300001007387 */ /* 0x0001e60000100800 */
[C---:B------:R-:W-:Y:S01]  /*12530*/  IADD3.X R3, R25.reuse, UR7, RZ, P2, !PT ;  /* 0x0000000719037c10 */ /* 0x040fe200097fe4ff */
[----:B------:R-:W-:Y:S01]  /*12540*/  ULDC.64 UR6, c[0x0][0xa10] ;  /* 0x0002840000067ab9 */ /* 0x000fe20000000a00 */
[----:B------:R-:W-:Y:S01]  /*12550*/  ISETP.NE.U32.AND P3, PT, RZ, UR8, PT ;  /* 0x00000008ff007c0c */ /* 0x000fe2000bf65070 */
[----:B------:R1:W5:Y:S01]  /*12560*/  @P1 LDG.E R8, desc[UR40][R4.64] ;  /* 0x0000002804081981 */ /* 0x000362000c1e1900 */
[----:B------:R-:W-:Y:S01]  /*12570*/  IADD3 R6, P4, R24, UR4, RZ ;  /* 0x0000000418067c10 */ /* 0x000fe2000ff9e0ff */
[----:B------:R-:W-:Y:S01]  /*12580*/  IMAD.MOV.U32 R29, RZ, RZ, RZ ;  /* 0x000000ffff1d7224 */ /* 0x000fe200078e00ff */
[----:B------:R-:W-:Y:S01]  /*12590*/  ISETP.NE.AND.EX P3, PT, RZ, UR9, PT, P3 ;  /* 0x00000009ff007c0c */ /* 0x000fe2000bf65330 */
[----:B------:R-:W2:Y:S01]  /*125a0*/  @P0 LDG.E R9, desc[UR40][R2.64] ;  /* 0x0000002802090981 */ /* 0x000ea2000c1e1900 */
[----:B------:R-:W-:Y:S01]  /*125b0*/  IADD3.X R7, R25, UR5, RZ, P4, !PT ;  /* 0x0000000519077c10 */ /* 0x000fe2000a7fe4ff */
[----:B0-----:R-:W-:Y:S01]  /*125c0*/  IMAD.MOV.U32 R0, RZ, RZ, RZ ;  /* 0x000000ffff007224 */ /* 0x001fe200078e00ff */
[----:B------:R-:W-:-:S02]  /*125d0*/  ISETP.NE.U32.AND P1, PT, RZ, UR4, PT ;  /* 0x00000004ff007c0c */ /* 0x000fc4000bf25070 */
[----:B------:R-:W-:Y:S02]  /*125e0*/  ISETP.NE.U32.AND P2, PT, RZ, UR6, PT ;  /* 0x00000006ff007c0c */ /* 0x000fe4000bf45070 */
[C---:B-1----:R-:W-:Y:S01]  /*125f0*/  IADD3 R4, P4, R24.reuse, UR6, RZ ;  /* 0x0000000618047c10 */ /* 0x042fe2000ff9e0ff */
[----:B------:R-:W-:Y:S01]  /*12600*/  ULDC UR4, c[0x0][0x288] ;  /* 0x0000a20000047ab9 */ /* 0x000fe20000000800 */
[----:B------:R-:W-:Y:S02]  /*12610*/  ISETP.NE.AND.EX P1, PT, RZ, UR5, PT, P1 ;  /* 0x00000005ff007c0c */ /* 0x000fe4000bf25310 */
[----:B------:R-:W-:Y:S02]  /*12620*/  IADD3.X R5, R25, UR7, RZ, P4, !PT ;  /* 0x0000000719057c10 */ /* 0x000fe4000a7fe4ff */
[----:B------:R-:W-:Y:S02]  /*12630*/  @P3 IADD3 R10, P4, R24, UR8, RZ ;  /* 0x00000008180a3c10 */ /* 0x000fe4000ff9e0ff */
[----:B------:R-:W-:-:S02]  /*12640*/  ISETP.NE.AND.EX P2, PT, RZ, UR7, PT, P2 ;  /* 0x00000007ff007c0c */ /* 0x000fc4000bf45320 */
[----:B------:R-:W-:-:S05]  /*12650*/  @P3 IADD3.X R11, R25, UR9, RZ, P4, !PT ;  /* 0x00000009190b3c10 */ /* 0x000fca000a7fe4ff */
[----:B------:R-:W5:Y:S06]  /*12660*/  @P1 LDG.E R29, desc[UR40][R6.64] ;  /* 0x00000028061d1981 */ /* 0x000f6c000c1e1900 */
        /* <DEDUP_REMOVED lines=14> */
[----:B------:R-:W-:Y:S01]  /*12750*/  MOV R12, R9 ;  /* 0x00000009000c7202 */ /* 0x000fe20000000f00 */
[----:B0-----:R-:W-:Y:S01]  /*12760*/  IMAD.U32 R9, RZ, RZ, UR5 ;  /* 0x00000005ff097e24 */ /* 0x001fe2000f8e00ff */
[----:B----4-:R-:W-:Y:S06]  /*12770*/  @P3 BRA `(.L_x_15036) ;  /* 0x0000000000143947 */ /* 0x010fec0003800000 */
[----:B------:R-:W-:Y:S05]  /*12780*/  @!P0 BRA `(.L_x_15036) ;  /* 0x0000000000108947 */ /* 0x000fea0003800000 */
[----:B------:R-:W2:Y:S04]  /*12790*/  LDG.E R11, desc[UR40][R2.64] ;  /* 0x00000028020b7981 */ /* 0x000ea8000c1e1900 */
[----:B------:R-:W2:Y:S02]  /*127a0*/  LDG.E R2, desc[UR40][R2.64+0x4] ;  /* 0x0000042802027981 */ /* 0x000ea4000c1e1900 */
[----:B--2---:R-:W-:-:S05]  /*127b0*/  IMAD.IADD R12, R2, 0x1, -R11 ;  /* 0x00000001020c7824 */ /* 0x004fca00078e0a0b */
[----:B------:R0:W-:Y:S02]  /*127c0*/  STL [R1+0x20], R12 ;  /* 0x0000200c01007387 */ /* 0x0001e40000100800 */
.L_x_15036:
        /* <DEDUP_REMOVED lines=10> */
.L_x_15037:
[----:B------:R-:W-:Y:S05]  /*12870*/  @!P1 BRA `(.L_x_15038) ;  /* 0x00000000000c9947 */ /* 0x000fea0003800000 */
[----:B------:R-:W2:Y:S04]  /*12880*/  LDG.E R10, desc[UR40][R6.64] ;  /* 0x00000028060a7981 */ /* 0x000ea8000c1e1900 */
[----:B------:R-:W2:Y:S02]  /*12890*/  LDG.E R6, desc[UR40][R6.64+0x4] ;  /* 0x0000042806067981 */ /* 0x000ea4000c1e1900 */
[----:B--2---:R-:W-:-:S07]  /*128a0*/  IMAD.IADD R10, R6, 0x1, -R10 ;  /* 0x00000001060a7824 */ /* 0x004fce00078e0a0a */
.L_x_15038:
[----:B-1----:R-:W2:Y:S01]  /*128b0*/  @P2 LDG.E R2, desc[UR40][R4.64] ;  /* 0x0000002804022981 */ /* 0x002ea2000c1e1900 */
[----:B------:R-:W1:Y:S01]  /*128c0*/  LDC R3, c[0x0][0x448] ;  /* 0x00011200ff037b82 */ /* 0x000e620000000800 */
[----:B-----5:R-:W-:Y:S02]  /*128d0*/  IMAD.IADD R10, R10, 0x1, -R8 ;  /* 0x000000010a0a7824 */ /* 0x020fe400078e0a08 */
[----:B------:R-:W2:Y:S01]  /*128e0*/  @P2 LDG.E R4, desc[UR40][R4.64+0x4] ;  /* 0x0000042804042981 */ /* 0x000ea2000c1e1900 */
[----:B-1----:R-:W-:-:S13]  /*128f0*/  ISETP.NE.AND P0, PT, R3, 0x1, PT ;  /* 0x000000010300780c */ /* 0x002fda0003f05270 */
[----:B------:R-:W1:Y:S01]  /*12900*/  @P0 LDC R3, c[0x0][0x450] ;  /* 0x00011400ff030b82 */ /* 0x000e620000000800 */
[----:B------:R-:W-:Y:S01]  /*12910*/  BSSY B0, `(.L_x_15039) ;  /* 0x00000ec000007945 */ /* 0x000fe20003800000 */
[----:B--2---:R-:W-:-:S06]  /*12920*/  @P2 IADD3 R9, -R2, R4, RZ ;  /* 0x0000000402092210 */ /* 0x004fcc0007ffe1ff */
[----:B------:R-:W2:Y:S01]  /*12930*/  @P0 LDC R4, c[0x0][0x44c] ;  /* 0x00011300ff040b82 */ /* 0x000ea20000000800 */
[----:B------:R-:W-:-:S04]  /*12940*/  IMAD R2, R17, 0xc0, RZ ;  /* 0x000000c011027824 */ /* 0x000fc800078e02ff */
[----:B------:R-:W-:-:S04]  /*12950*/  VIADD R2, R2, 0xbf ;  /* 0x000000bf02027836 */ /* 0x000fc80000000000 */
[----:B--2---:R-:W-:-:S05]  /*12960*/  @P0 IMAD.HI.U32 R4, R2, R4, RZ ;  /* 0x0000000402040227 */ /* 0x004fca00078e00ff */
[----:B-1----:R-:W-:Y:S01]  /*12970*/  @P0 SHF.R.U32.HI R2, RZ, R3, R4 ;  /* 0x00000003ff020219 */ /* 0x002fe20000011604 */
[----:B------:R-:W-:-:S05]  /*12980*/  IMAD.IADD R3, R10, 0x1, R9 ;  /* 0x000000010a037824 */ /* 0x000fca00078e0209 */
[C---:B------:R-:W-:Y:S01]  /*12990*/  IADD3 R20, R3.reuse, 0x80, -R12 ;  /* 0x0000008003147810 */ /* 0x040fe20007ffe80c */
[----:B------:R-:W-:-:S04]  /*129a0*/  VIADD R3, R3, 0x7f ;  /* 0x0000007f03037836 */ /* 0x000fc80000000000 */
        /* <DEDUP_REMOVED lines=8> */
[--C-:B------:R-:W-:Y:S02]  /*12a30*/  IMAD R2, R2, 0x80, -R10.reuse ;  /* 0x0000008002027824 */ /* 0x100fe400078e0a0a */
[----:B------:R-:W-:-:S03]  /*12a40*/  IMAD.MOV R10, RZ, RZ, -R10 ;  /* 0x000000ffff0a7224 */ /* 0x000fc600078e0a0a */
[----:B------:R-:W-:Y:S02]  /*12a50*/  VIMNMX R2, R2, R9, PT ;  /* 0x0000000902027248 */ /* 0x000fe40003fe0100 */
[----:B------:R-:W-:-:S04]  /*12a60*/  VIMNMX R10, RZ, R10, !PT ;  /* 0x0000000aff0a7248 */ /* 0x000fc80007fe0100 */
[----:B------:R-:W-:Y:S02]  /*12a70*/  ISETP.GT.AND P0, PT, R2, R10, PT ;  /* 0x0000000a0200720c */ /* 0x000fe40003f04270 */
[----:B------:R-:W-:-:S11]  /*12a80*/  SHF.R.U32.HI R3, RZ, 0x7, R10 ;  /* 0x00000007ff037819 */ /* 0x000fd6000001160a */
[----:B------:R-:W-:-:S05]  /*12a90*/  @P0 VIADD R2, R2, 0x7f ;  /* 0x0000007f02020836 */ /* 0x000fca0000000000 */
[----:B------:R-:W-:-:S04]  /*12aa0*/  @P0 SHF.R.S32.HI R4, RZ, 0x1f, R2 ;  /* 0x0000001fff040819 */ /* 0x000fc80000011402 */
[----:B------:R-:W-:Y:S02]  /*12ab0*/  @P0 LEA.HI R2, R4, R2, RZ, 0x7 ;  /* 0x0000000204020211 */ /* 0x000fe400078f38ff */
[----:B------:R-:W-:Y:S02]  /*12ac0*/  MOV R4, R3 ;  /* 0x0000000300047202 */ /* 0x000fe40000000f00 */
[----:B------:R-:W-:-:S04]  /*12ad0*/  @P0 SHF.R.S32.HI R4, RZ, 0x7, R2 ;  /* 0x00000007ff040819 */ /* 0x000fc80000011402 */
[----:B------:R-:W-:Y:S02]  /*12ae0*/  ISETP.GT.AND P1, PT, R4, R3, PT ;  /* 0x000000030400720c */ /* 0x000fe40003f24270 */
[----:B------:R-:W-:-:S11]  /*12af0*/  PLOP3.LUT P0, PT, PT, PT, PT, 0x80, 0x0 ;  /* 0x000000000000781c */ /* 0x000fd60003f0f070 */
        /* <DEDUP_REMOVED lines=8> */
.L_x_15210:
[----:B--2---:R-:W-:Y:S02]  /*12b80*/  ISETP.NE.AND P0, PT, R14, RZ, PT ;  /* 0x000000ff0e00720c */ /* 0x004fe40003f05270 */
[----:B------:R-:W-:-:S11]  /*12b90*/  PLOP3.LUT P6, PT, PT, PT, PT, 0x8, 0x0 ;  /* 0x000000000000781c */ /* 0x000fd60003fce170 */
[----:B------:R-:W-:Y:S05]  /*12ba0*/  @P0 BRA `(.L_x_15042) ;  /* 0x00000000000c0947 */ /* 0x000fea0003800000 */
[----:B------:R-:W-:-:S03]  /*12bb0*/  UMOV UR4, 0xffffffff ;  /* 0xffffffff00047882 */ /* 0x000fc60000000000 */
[----:B------:R-:W-:Y:S05]  /*12bc0*/  BRA.DIV UR4, `(.L_x_15043) ;  /* 0x0000006604447947 */ /* 0x000fea000b800000 */
[----:B------:R-:W-:-:S13]  /*12bd0*/  ELECT P6, URZ, PT ;  /* 0x00000000003f782f */ /* 0x000fda00038c0000 */
.L_x_15042:
        /* <DEDUP_REMOVED lines=9> */
.L_x_15213:
[----:B------:R-:W-:Y:S05]  /*12c70*/  BSYNC B1 ;  /* 0x0000000000017941 */ /* 0x000fea0003800000 */
.L_x_15044:
[----:B------:R-:W-:Y:S04]  /*12c80*/  BSSY B1, `(.L_x_15046) ;  /* 0x0000050000017945 */ /* 0x000fe80003800000 */
[----:B------:R-:W-:Y:S05]  /*12c90*/  @!P6 BRA `(.L_x_15047) ;  /* 0x000000040038e947 */ /* 0x000fea0003800000 */
[----:B------:R-:W2:Y:S01]  /*12ca0*/  LDL R6, [R1+0x4] ;  /* 0x0000040001067983 */ /* 0x000ea20000100800 */
[----:B-1----:R-:W-:Y:S01]  /*12cb0*/  IMAD R5, R28, 0x8, R22 ;  /* 0x000000081c057824 */ /* 0x002fe200078e0216 */
[----:B------:R-:W1:Y:S01]  /*12cc0*/  S2R R7, SR_TID.X ;  /* 0x0000000000077919 */ /* 0x000e620000002100 */
[----:B------:R-:W-:Y:S01]  /*12cd0*/  BSSY B2, `(.L_x_15048) ;  /* 0x0000006000027945 */ /* 0x000fe20003800000 */
[----:B-1----:R-:W-:-:S04]  /*12ce0*/  LOP3.LUT R7, R7, 0x7f, RZ, 0xc0, !PT ;  /* 0x0000007f07077812 */ /* 0x002fc800078ec0ff */
[----:B------:R-:W-:Y:S02]  /*12cf0*/  ISETP.NE.AND P1, PT, R7, RZ, PT ;  /* 0x000000ff0700720c */ /* 0x000fe40003f25270 */
[----:B--2---:R-:W-:-:S04]  /*12d00*/  SHF.L.U32 R6, R6, 0x1f, RZ ;  /* 0x0000001f06067819 */ /* 0x004fc800000006ff */
[----:B------:R-:W1:Y:S02]  /*12d10*/  SYNCS.PHASECHK.TRANS64.TRYWAIT P0, [R5+URZ+0x168a0], R6 ;  /* 0x0168a006050075a7 */ /* 0x000e64000800017f */
[----:B-1----:R-:W-:Y:S05]  /*12d20*/  @!P0 BRA `(.L_x_15049) ;  /* 0x0000006400208947 */ /* 0x002fea0003800000 */
.L_x_15214:
[----:B------:R-:W-:Y:S05]  /*12d30*/  BSYNC B2 ;  /* 0x0000000000027941 */ /* 0x000fea0003800000 */
.L_x_15048:
        /* <DEDUP_REMOVED lines=9> */
.L_x_15051:
[----:B------:R-:W-:Y:S05]  /*12dd0*/  BSYNC B2 ;  /* 0x0000000000027941 */ /* 0x000fea0003800000 */
.L_x_15050:
[----:B------:R-:W-:Y:S01]  /*12de0*/  IMAD.MOV.U32 R11, RZ, RZ, RZ ;  /* 0x000000ffff0b7224 */ /* 0x000fe200078e00ff */
[----:B------:R-:W-:Y:S01]  /*12df0*/  UIADD3 UR4, UP0, UR38, 0x570, URZ ;  /* 0x0000057026047890 */ /* 0x000fe2000ff1e03f */
[----:B------:R-:W-:Y:S01]  /*12e00*/  IMAD R7, R4, 0x80, R0 ;  /* 0x0000008004077824 */ /* 0x000fe200078e0200 */
[----:B------:R-:W-:Y:S01]  /*12e10*/  PLOP3.LUT P0, PT, PT, PT, PT, 0x80, 0x0 ;  /* 0x000000000000781c */ /* 0x000fe20003f0f070 */
[C---:B------:R-:W-:Y:S01]  /*12e20*/  IMAD R8, R28.reuse, 0x4000, R22 ;  /* 0x000040001c087824 */ /* 0x040fe200078e0216 */
[----:B------:R-:W-:Y:S01]  /*12e30*/  R2UR UR10, R11 ;  /* 0x000000000b0a72ca */ /* 0x000fe200000e0000 */
[----:B------:R-:W-:Y:S01]  /*12e40*/  IMAD.SHL.U32 R10, R28, 0x2000, RZ ;  /* 0x000020001c0a7824 */ /* 0x000fe200078e00ff */
[----:B------:R-:W-:Y:S01]  /*12e50*/  IADD3 R7, R7, -0x80, RZ ;  /* 0xffffff8007077810 */ /* 0x000fe20007ffe0ff */
[----:B------:R-:W-:Y:S01]  /*12e60*/  VIADD R8, R8, 0xe400 ;  /* 0x0000e40008087836 */ /* 0x000fe20000000000 */
[----:B------:R-:W-:Y:S01]  /*12e70*/  UIADD3.X UR5, URZ, UR39, URZ, UP0, !UPT ;  /* 0x000000273f057290 */ /* 0x000fe200087fe43f */
[----:B------:R-:W-:Y:S01]  /*12e80*/  VIADD R9, R5, 0x16890 ;  /* 0x0001689005097836 */ /* 0x000fe20000000000 */
[----:B------:R-:W-:Y:S01]  /*12e90*/  UMOV UR6, 0x0 ;  /* 0x0000000000067882 */ /* 0x000fe20000000000 */
[----:B------:R-:W-:-:S09]  /*12ea0*/  UMOV UR7, 0x12f00000 ;  /* 0x12f0000000077882 */ /* 0x000fd20000000000 */
.L_x_15052:
        /* <DEDUP_REMOVED lines=13> */
.L_x_15215:
[----:B------:R-:W-:Y:S05]  /*12f80*/  BSYNC B2 ;  /* 0x0000000000027941 */ /* 0x000fea0003800000 */
.L_x_15053:
[----:B------:R-:W-:Y:S01]  /*12f90*/  BSSY B2, `(.L_x_15055) ;  /* 0x000000b000027945 */ /* 0x000fe20003800000 */
[----:B------:R-:W-:Y:S02]  /*12fa0*/  IMAD.MOV.U32 R8, RZ, RZ, 0x0 ;  /* 0x00000000ff087424 */ /* 0x000fe400078e00ff */
[----:B------:R-:W-:Y:S01]  /*12fb0*/  IMAD.MOV.U32 R9, RZ, RZ, 0x12f00000 ;  /* 0x12f00000ff097424 */ /* 0x000fe200078e00ff */
[----:B------:R-:W-:Y:S06]  /*12fc0*/  @P1 BRA `(.L_x_15056) ;  /* 0x00000000001c1947 */ /* 0x000fec0003800000 */
[----:B0-----:R-:W0:Y:S01]  /*12fd0*/  S2R R12, SR_TID.X ;  /* 0x00000000000c7919 */ /* 0x001e220000002100 */
[----:B-12---:R-:W-:-:S04]  /*12fe0*/  IMAD.MOV.U32 R6, RZ, RZ, 0x4000 ;  /* 0x00004000ff067424 */ /* 0x006fc800078e00ff */
[----:B------:R3:W-:Y:S01]  /*12ff0*/  SYNCS.ARRIVE.TRANS64 RZ, [R5+URZ+0x168b0], R6 ;  /* 0x0168b00605ff79a7 */ /* 0x0007e2000800003f */
[----:B0-----:R-:W-:-:S04]  /*13000*/  LOP3.LUT R12, R12, 0x1f, RZ, 0xc0, !PT ;  /* 0x0000001f0c0c7812 */ /* 0x001fc800078ec0ff */
[----:B------:R-:W-:-:S13]  /*13010*/  ISETP.NE.AND P0, PT, R12, RZ, PT ;  /* 0x000000ff0c00720c */ /* 0x000fda0003f05270 */
[----:B---3--:R-:W-:Y:S05]  /*13020*/  @!P0 BRA `(.L_x_15056) ;  /* 0x0000000000048947 */ /* 0x008fea0003800000 */
[----:B------:R-:W-:Y:S01]  /*13030*/  BPT.TRAP 0x1 ;  /* 0x000000040000795c */ /* 0x000fe20000300000 */
.L_x_15056:
[----:B------:R-:W-:Y:S05]  /*13040*/  BSYNC B2 ;  /* 0x0000000000027941 */ /* 0x000fea0003800000 */
.L_x_15055:
[----:B------:R-:W-:Y:S01]  /*13050*/  R2UR UR10, R11 ;  /* 0x000000000b0a72ca */ /* 0x000fe200000e0000 */
[----:B-12---:R-:W-:Y:S01]  /*13060*/  IMAD R6, R10, 0x2, R22 ;  /* 0x000000020a067824 */ /* 0x006fe200078e0216 */
[----:B------:R-:W-:Y:S01]  /*13070*/  R2UR UR6, R8 ;  /* 0x00000000080672ca */ /* 0x000fe200000e0000 */
[----:B------:R-:W-:Y:S01]  /*13080*/  UIADD3 UR4, UP0, UR38, 0x670, URZ ;  /* 0x0000067026047890 */ /* 0x000fe2000ff1e03f */
[----:B------:R-:W-:Y:S01]  /*13090*/  R2UR UR7, R9 ;  /* 0x00000000090772ca */ /* 0x000fe200000e0000 */
[----:B------:R-:W-:Y:S01]  /*130a0*/  VIADD R6, R6, 0x400 ;  /* 0x0000040006067836 */ /* 0x000fe20000000000 */
[----:B------:R-:W-:Y:S01]  /*130b0*/  PLOP3.LUT P0, PT, PT, PT, PT, 0x80, 0x0 ;  /* 0x000000000000781c */ /* 0x000fe20003f0f070 */
[----:B------:R-:W-:Y:S01]  /*130c0*/  UIADD3.X UR5, URZ, UR39, URZ, UP0, !UPT ;  /* 0x000000273f057290 */ /* 0x000fe200087fe43f */
[----:B------:R-:W-:-:S11]  /*130d0*/  IADD3 R5, R5, 0x168b0, RZ ;  /* 0x000168b005057810 */ /* 0x000fd60007ffe0ff */
.L_x_15057:
        /* <DEDUP_REMOVED lines=10> */
.L_x_15047:
[----:B------:R-:W-:Y:S05]  /*13180*/  BSYNC B1 ;  /* 0x0000000000017941 */ /* 0x000fea0003800000 */
.L_x_15046:
[----:B------:R-:W2:Y:S01]  /*13190*/  LDL.LU R8, [R1+0x4] ;  /* 0x0000040001087983 */ /* 0x000ea20000300800 */
[----:B------:R-:W-:Y:S01]  /*131a0*/  VIADD R28, R28, 0x1 ;  /* 0x000000011c1c7836 */ /* 0x000fe20000000000 */
[----:B------:R-:W-:Y:S01]  /*131b0*/  PLOP3.LUT P0, PT, PT, PT, PT, 0x8, 0x0 ;  /* 0x000000000000781c */ /* 0x000fe20003f0e170 */
[----:B------:R-:W-:-:S03]  /*131c0*/  VIADD R4, R4, 0xfffffffe ;  /* 0xfffffffe04047836 */ /* 0x000fc60000000000 */
[----:B------:R-:W-:Y:S02]  /*131d0*/  ISETP.NE.AND P1, PT, R28, 0x2, PT ;  /* 0x000000021c00780c */ /* 0x000fe40003f25270 */
[----:B------:R-:W-:Y:S02]  /*131e0*/  ISETP.GE.AND P2, PT, R4, R3, PT ;  /* 0x000000030400720c */ /* 0x000fe40003f46270 */
[----:B-1----:R-:W-:Y:S02]  /*131f0*/  SEL R5, RZ, 0x1, P1 ;  /* 0x00000001ff057807 */ /* 0x002fe40000800000 */
[----:B------:R-:W-:Y:S02]  /*13200*/  SEL R28, R28, RZ, P1 ;  /* 0x000000ff1c1c7207 */ /* 0x000fe40000800000 */
[----:B--2---:R-:W-:-:S05]  /*13210*/  LOP3.LUT R8, R8, R5, RZ, 0x3c, !PT ;  /* 0x0000000508087212 */ /* 0x004fca00078e3cff */
[----:B------:R1:W-:Y:S02]  /*13220*/  STL [R1+0x4], R8 ;  /* 0x0000040801007387 */ /* 0x0003e40000100800 */
[----:B------:R-:W-:Y:S05]  /*13230*/  @!P2 BRA `(.L_x_15040) ;  /* 0x000000040064a947 */ /* 0x000fea0003800000 */
.L_x_15070:
[----:B------:R-:W-:Y:S05]  /*13240*/  YIELD ;  /* 0x0000000000007946 */ /* 0x000fea0003800000 */
[----:B------:R-:W-:Y:S04]  /*13250*/  BSSY B1, `(.L_x_15058) ;  /* 0x000004d000017945 */ /* 0x000fe80003800000 */
[----:B--2---:R-:W-:Y:S05]  /*13260*/  @!P6 BRA `(.L_x_15059) ;  /* 0x00000004002ce947 */ /* 0x004fea0003800000 */
[----:B------:R-:W2:Y:S01]  /*13270*/  LDL R6, [R1+0x4] ;  /* 0x0000040001067983 */ /* 0x000ea20000100800 */
[----:B------:R-:W3:Y:S02]  /*13280*/  S2R R5, SR_TID.X ;  /* 0x0000000000057919 */ /* 0x000ee40000002100 */
[----:B---3--:R-:W-:Y:S01]  /*13290*/  LOP3.LUT R7, R5, 0x7f, RZ, 0xc0, !PT ;  /* 0x0000007f05077812 */ /* 0x008fe200078ec0ff */
[----:B------:R-:W-:Y:S01]  /*132a0*/  IMAD R5, R28, 0x8, R22 ;  /* 0x000000081c057824 */ /* 0x000fe200078e0216 */
[----:B------:R-:W-:Y:S02]  /*132b0*/  BSSY B2, `(.L_x_15060) ;  /* 0x0000005000027945 */ /* 0x000fe40003800000 */
[----:B------:R-:W-:Y:S02]  /*132c0*/  ISETP.NE.AND P2, PT, R7, RZ, PT ;  /* 0x000000ff0700720c */ /* 0x000fe40003f45270 */
[----:B--2---:R-:W-:-:S04]  /*132d0*/  SHF.L.U32 R6, R6, 0x1f, RZ ;  /* 0x0000001f06067819 */ /* 0x004fc800000006ff */
[----:B------:R-:W2:Y:S02]  /*132e0*/  SYNCS.PHASECHK.TRANS64.TRYWAIT P1, [R5+URZ+0x168a0], R6 ;  /* 0x0168a006050075a7 */ /* 0x000ea4000802017f */
[----:B--2---:R-:W-:Y:S05]  /*132f0*/  @!P1 BRA `(.L_x_15061) ;  /* 0x0000005c00d49947 */ /* 0x004fea0003800000 */
.L_x_15216:
[----:B------:R-:W-:Y:S05]  /*13300*/  BSYNC B2 ;  /* 0x0000000000027941 */ /* 0x000fea0003800000 */
.L_x_15060:
[----:B------:R-:W-:Y:S04]  /*13310*/  BSSY B2, `(.L_x_15062) ;  /* 0x0000009000027945 */ /* 0x000fe80003800000 */
[----:B------:R-:W-:Y:S05]  /*13320*/  @P2 BRA `(.L_x_15063) ;  /* 0x00000000001c2947 */ /* 0x000fea0003800000 */
[----:B------:R-:W1:Y:S02]  /*13330*/  S2R R7, SR_TID.X ;  /* 0x0000000000077919 */ /* 0x000e640000002100 */
[----:B-1----:R-:W-:Y:S01]  /*13340*/  LOP3.LUT R8, R7, 0x1f, RZ, 0xc0, !PT ;  /* 0x0000001f07087812 */ /* 0x002fe200078ec0ff */
[----:B------:R-:W-:-:S03]  /*13350*/  IMAD.MOV.U32 R7, RZ, RZ, 0x4000 ;  /* 0x00004000ff077424 */ /* 0x000fc600078e00ff */
[----:B------:R-:W-:Y:S01]  /*13360*/  ISETP.NE.AND P1, PT, R8, RZ, PT ;  /* 0x000000ff0800720c */ /* 0x000fe20003f25270 */
[----:B------:R3:W-:-:S12]  /*13370*/  SYNCS.ARRIVE.TRANS64 RZ, [R5+URZ+0x16890], R7 ;  /* 0x0168900705ff79a7 */ /* 0x0007d8000800003f */
[----:B---3--:R-:W-:Y:S05]  /*13380*/  @!P1 BRA `(.L_x_15063) ;  /* 0x0000000000049947 */ /* 0x008fea0003800000 */
[----:B------:R-:W-:Y:S01]  /*13390*/  BPT.TRAP 0x1 ;  /* 0x000000040000795c */ /* 0x000fe20000300000 */
.L_x_15063:
[----:B------:R-:W-:Y:S05]  /*133a0*/  BSYNC B2 ;  /* 0x0000000000027941 */ /* 0x000fea0003800000 */
.L_x_15062:
[----:B------:R-:W-:Y:S01]  /*133b0*/  IMAD.MOV.U32 R11, RZ, RZ, RZ ;  /* 0x000000ffff0b7224 */ /* 0x000fe200078e00ff */
[----:B------:R-:W-:Y:S01]  /*133c0*/  UIADD3 UR4, UP0, UR38, 0x570, URZ ;  /* 0x0000057026047890 */ /* 0x000fe2000ff1e03f */
[----:B------:R-:W-:Y:S01]  /*133d0*/  IMAD R7, R28, 0x4000, R22 ;  /* 0x000040001c077824 */ /* 0x000fe200078e0216 */
[----:B------:R-:W-:Y:S01]  /*133e0*/  PLOP3.LUT P1, PT, PT, PT, PT, 0x80, 0x0 ;  /* 0x000000000000781c */ /* 0x000fe20003f2f070 */
[----:B------:R-:W-:Y:S01]  /*133f0*/  VIADD R9, R5, 0x16890 ;  /* 0x0001689005097836 */ /* 0x000fe20000000000 */
[----:B------:R-:W-:Y:S01]  /*13400*/  R2UR UR10, R11 ;  /* 0x000000000b0a72ca */ /* 0x000fe200000e0000 */
[----:B------:R-:W-:Y:S01]  /*13410*/  VIADD R10, R7, 0xe400 ;  /* 0x0000e400070a7836 */ /* 0x000fe20000000000 */
[----:B-1----:R-:W-:Y:S01]  /*13420*/  LEA R8, R4, R0, 0x7 ;  /* 0x0000000004087211 */ /* 0x002fe200078e38ff */
[----:B------:R-:W-:Y:S01]  /*13430*/  UIADD3.X UR5, URZ, UR39, URZ, UP0, !UPT ;  /* 0x000000273f057290 */ /* 0x000fe200087fe43f */
[----:B------:R-:W-:Y:S01]  /*13440*/  UMOV UR6, 0x0 ;  /* 0x0000000000067882 */ /* 0x000fe20000000000 */
[----:B------:R-:W-:-:S10]  /*13450*/  UMOV UR7, 0x12f00000 ;  /* 0x12f0000000077882 */ /* 0x000fd40000000000 */
.L_x_15064:
        /* <DEDUP_REMOVED lines=13> */
.L_x_15217:
[----:B------:R-:W-:Y:S05]  /*13530*/  BSYNC B2 ;  /* 0x0000000000027941 */ /* 0x000fea0003800000 */
.L_x_15065:
[----:B------:R-:W-:Y:S01]  /*13540*/  BSSY B2, `(.L_x_15067) ;  /* 0x000000b000027945 */ /* 0x000fe20003800000 */
[----:B0-----:R-:W-:Y:S02]  /*13550*/  IMAD.MOV.U32 R12, RZ, RZ, 0x0 ;  /* 0x00000000ff0c7424 */ /* 0x001fe400078e00ff */
[----:B------:R-:W-:Y:S01]  /*13560*/  IMAD.MOV.U32 R13, RZ, RZ, 0x12f00000 ;  /* 0x12f00000ff0d7424 */ /* 0x000fe200078e00ff */
[----:B------:R-:W-:Y:S06]  /*13570*/  @P2 BRA `(.L_x_15068) ;  /* 0x00000000001c2947 */ /* 0x000fec0003800000 */
[----:B------:R-:W0:Y:S01]  /*13580*/  S2R R9, SR_TID.X ;  /* 0x0000000000097919 */ /* 0x000e220000002100 */
[----:B-12---:R-:W-:-:S04]  /*13590*/  IMAD.MOV.U32 R6, RZ, RZ, 0x4000 ;  /* 0x00004000ff067424 */ /* 0x006fc800078e00ff */
[----:B------:R3:W-:Y:S01]  /*135a0*/  SYNCS.ARRIVE.TRANS64 RZ, [R5+URZ+0x168b0], R6 ;  /* 0x0168b00605ff79a7 */ /* 0x0007e2000800003f */
[----:B0-----:R-:W-:-:S04]  /*135b0*/  LOP3.LUT R9, R9, 0x1f, RZ, 0xc0, !PT ;  /* 0x0000001f09097812 */ /* 0x001fc800078ec0ff */
[----:B------:R-:W-:-:S13]  /*135c0*/  ISETP.NE.AND P1, PT, R9, RZ, PT ;  /* 0x000000ff0900720c */ /* 0x000fda0003f25270 */
[----:B---3--:R-:W-:Y:S05]  /*135d0*/  @!P1 BRA `(.L_x_15068) ;  /* 0x0000000000049947 */ /* 0x008fea0003800000 */
[----:B------:R-:W-:Y:S01]  /*135e0*/  BPT.TRAP 0x1 ;  /* 0x000000040000795c */ /* 0x000fe20000300000 */
.L_x_15068:
[----:B------:R-:W-:Y:S05]  /*135f0*/  BSYNC B2 ;  /* 0x0000000000027941 */ /* 0x000fea0003800000 */
.L_x_15067:
[----:B------:R-:W-:Y:S01]  /*13600*/  R2UR UR10, R11 ;  /* 0x000000000b0a72ca */ /* 0x000fe200000e0000 */
[----:B------:R-:W-:Y:S01]  /*13610*/  UIADD3 UR4, UP0, UR38, 0x670, URZ ;  /* 0x0000067026047890 */ /* 0x000fe2000ff1e03f */
[----:B------:R-:W-:Y:S01]  /*13620*/  R2UR UR6, R12 ;  /* 0x000000000c0672ca */ /* 0x000fe200000e0000 */
[----:B------:R-:W-:Y:S01]  /*13630*/  VIADD R7, R7, 0x400 ;  /* 0x0000040007077836 */ /* 0x000fe20000000000 */
[----:B------:R-:W-:Y:S01]  /*13640*/  R2UR UR7, R13 ;  /* 0x000000000d0772ca */ /* 0x000fe200000e0000 */
[----:B-12---:R-:W-:Y:S01]  /*13650*/  VIADD R5, R5, 0x168b0 ;  /* 0x000168b005057836 */ /* 0x006fe20000000000 */
[----:B------:R-:W-:Y:S01]  /*13660*/  PLOP3.LUT P1, PT, PT, PT, PT, 0x80, 0x0 ;  /* 0x000000000000781c */ /* 0x000fe20003f2f070 */
[----:B------:R-:W-:-:S12]  /*13670*/  UIADD3.X UR5, URZ, UR39, URZ, UP0, !UPT ;  /* 0x000000273f057290 */ /* 0x000fd800087fe43f */
.L_x_15069:
        /* <DEDUP_REMOVED lines=10> */
.L_x_15059:
[----:B------:R-:W-:Y:S05]  /*13720*/  BSYNC B1 ;  /* 0x0000000000017941 */ /* 0x000fea0003800000 */
.L_x_15058:
[----:B------:R-:W2:Y:S01]  /*13730*/  LDL.LU R6, [R1+0x4] ;  /* 0x0000040001067983 */ /* 0x000ea20000300800 */
[----:B------:R-:W-:Y:S02]  /*13740*/  IADD3 R28, R28, 0x1, RZ ;  /* 0x000000011c1c7810 */ /* 0x000fe40007ffe0ff */
[C---:B------:R-:W-:Y:S01]  /*13750*/  ISETP.GT.AND P2, PT, R4.reuse, R3, PT ;  /* 0x000000030400720c */ /* 0x040fe20003f44270 */
[----:B------:R-:W-:Y:S01]  /*13760*/  VIADD R4, R4, 0xffffffff ;  /* 0xffffffff04047836 */ /* 0x000fe20000000000 */
[----:B------:R-:W-:-:S04]  /*13770*/  ISETP.NE.AND P1, PT, R28, 0x2, PT ;  /* 0x000000021c00780c */ /* 0x000fc80003f25270 */
[----:B------:R-:W-:Y:S02]  /*13780*/  SEL R5, RZ, 0x1, P1 ;  /* 0x00000001ff057807 */ /* 0x000fe40000800000 */
[----:B------:R-:W-:Y:S02]  /*13790*/  SEL R28, R28, RZ, P1 ;  /* 0x000000ff1c1c7207 */ /* 0x000fe40000800000 */
[----:B--2---:R-:W-:-:S05]  /*137a0*/  LOP3.LUT R6, R6, R5, RZ, 0x3c, !PT ;  /* 0x0000000506067212 */ /* 0x004fca00078e3cff */
[----:B------:R2:W-:Y:S01]  /*137b0*/  STL [R1+0x4], R6 ;  /* 0x0000040601007387 */ /* 0x0005e20000100800 */
[----:B------:R-:W-:Y:S05]  /*137c0*/  @P2 BRA `(.L_x_15070) ;  /* 0xfffffff8009c2947 */ /* 0x000fea000383ffff */
.L_x_15040:
[----:B------:R-:W-:Y:S05]  /*137d0*/  BSYNC B0 ;  /* 0x0000000000007941 */ /* 0x000fea0003800000 */
.L_x_15039:
        /* <DEDUP_REMOVED lines=11> */
[----:B------:R-:W-:-:S05]  /*13890*/  IMAD.IADD R2, R20, 0x1, R2 ;  /* 0x0000000114027824 */ /* 0x000fca00078e0202 */
[----:B------:R-:W-:-:S04]  /*138a0*/  SHF.R.S32.HI R0, RZ, 0x1f, R2 ;  /* 0x0000001fff007819 */ /* 0x000fc80000011402 */
[----:B------:R-:W-:-:S04]  /*138b0*/  LEA.HI R0, R0, R2, RZ, 0x7 ;  /* 0x0000000200007211 */ /* 0x000fc800078f38ff */
        /* <DEDUP_REMOVED lines=18> */
[----:B------:R-:W4:Y:S01]  /*139e0*/  POPC R7, R4 ;  /* 0x0000000400077309 */ /* 0x000f220000000000 */
[----:B---3--:R-:W4:Y:S02]  /*139f0*/  SHFL.IDX PT, R0, R3, R0, 0x1f ;  /* 0x00001f0003007589 */ /* 0x008f2400000e0000 */
[----:B----4-:R-:W-:Y:S01]  /*13a00*/  IADD3 R16, R0, UR36, R7 ;  /* 0x0000002400107c10 */ /* 0x010fe2000fffe007 */
[----:B------:R-:W-:Y:S06]  /*13a10*/  BRA `(.L_x_15073) ;  /* 0x00000034000c7947 */ /* 0x000fec0003800000 */
.L_x_15072:
        /* <DEDUP_REMOVED lines=10> */
[----:B------:R-:W3:Y:S01]  /*13ac0*/  LDC.64 R2, c[0x4][R2] ;  /* 0x0100000002027b82 */ /* 0x000ee20000000a00 */
[----:B------:R-:W-:Y:S02]  /*13ad0*/  IMAD.U32 R5, RZ, RZ, UR7 ;  /* 0x00000007ff057e24 */ /* 0x000fe4000f8e00ff */
[----:B--2---:R-:W-:Y:S02]  /*13ae0*/  IMAD.U32 R6, RZ, RZ, UR8 ;  /* 0x00000008ff067e24 */ /* 0x004fe4000f8e00ff */
[----:B------:R-:W-:-:S02]  /*13af0*/  IMAD.U32 R10, RZ, RZ, UR4 ;  /* 0x00000004ff0a7e24 */ /* 0x000fc4000f8e00ff */
[----:B------:R-:W-:Y:S02]  /*13b00*/  IMAD.U32 R11, RZ, RZ, UR5 ;  /* 0x00000005ff0b7e24 */ /* 0x000fe4000f8e00ff */
[----:B-1----:R-:W-:Y:S02]  /*13b10*/  IMAD.MOV.U32 R8, RZ, RZ, 0x70 ;  /* 0x00000070ff087424 */ /* 0x002fe400078e00ff */
[----:B0-----:R-:W-:Y:S02]  /*13b20*/  IMAD.MOV.U32 R12, RZ, RZ, 0x1 ;  /* 0x00000001ff0c7424 */ /* 0x001fe400078e00ff */
[----:B------:R-:W-:-:S07]  /*13b30*/  IMAD.MOV.U32 R13, RZ, RZ, RZ ;  /* 0x000000ffff0d7224 */ /* 0x000fce00078e00ff */
[----:B------:R-:W-:-:S07]  /*13b40*/  LEPC R20, `(.L_x_15075) ;  /* 0x000000001014794e */ /* 0x000fce0000000000 */
[----:B---3--:R-:W-:Y:S05]  /*13b50*/  CALL.ABS.NOINC R2 ;  /* 0x0000000002007343 */ /* 0x008fea0003c00000 */
.L_x_15075:
[----:B------:R-:W-:Y:S05]  /*13b60*/  BSYNC B6 ;  /* 0x0000000000067941 */ /* 0x000fea0003800000 */
.L_x_15074:
        /* <DEDUP_REMOVED lines=9> */
[----:B------:R-:W-:Y:S01]  /*13c00*/  IMAD.U32 R4, RZ, RZ, UR6 ;  /* 0x00000006ff047e24 */ /* 0x000fe2000f8e00ff */
[----:B------:R-:W-:Y:S01]  /*13c10*/  MOV R5, UR7 ;  /* 0x0000000700057c02 */ /* 0x000fe20008000f00 */
[----:B--2---:R-:W-:Y:S02]  /*13c20*/  IMAD.U32 R6, RZ, RZ, UR8 ;  /* 0x00000008ff067e24 */ /* 0x004fe4000f8e00ff */
[----:B------:R-:W-:Y:S02]  /*13c30*/  IMAD.U32 R7, RZ, RZ, UR9 ;  /* 0x00000009ff077e24 */ /* 0x000fe4000f8e00ff */
[----:B------:R-:W-:-:S02]  /*13c40*/  IMAD.U32 R10, RZ, RZ, UR4 ;  /* 0x00000004ff0a7e24 */ /* 0x000fc4000f8e00ff */
[----:B------:R-:W-:Y:S02]  /*13c50*/  IMAD.U32 R11, RZ, RZ, UR5 ;  /* 0x00000005ff0b7e24 */ /* 0x000fe4000f8e00ff */
[----:B-1----:R-:W-:Y:S02]  /*13c60*/  IMAD.MOV.U32 R8, RZ, RZ, 0x70 ;  /* 0x00000070ff087424 */ /* 0x002fe400078e00ff */
[----:B0-----:R-:W-:Y:S02]  /*13c70*/  IMAD.MOV.U32 R12, RZ, RZ, 0x1 ;  /* 0x00000001ff0c7424 */ /* 0x001fe400078e00ff */
[----:B---3--:R-:W-:-:S07]  /*13c80*/  IMAD.MOV.U32 R13, RZ, RZ, RZ ;  /* 0x000000ffff0d7224 */ /* 0x008fce00078e00ff */
[----:B------:R-:W-:-:S07]  /*13c90*/  LEPC R20, `(.L_x_15078) ;  /* 0x000000001014794e */ /* 0x000fce0000000000 */
[----:B----4-:R-:W-:Y:S05]  /*13ca0*/  CALL.ABS.NOINC R2 ;  /* 0x0000000002007343 */ /* 0x010fea0003c00000 */
.L_x_15078:
        /* <DEDUP_REMOVED lines=8> */
[----:B------:R-:W-:Y:S01]  /*13d30*/  MOV R13, RZ ;  /* 0x000000ff000d7202 */ /* 0x000fe20000000f00 */
[----:B------:R-:W-:Y:S02]  /*13d40*/  IMAD.U32 R7, RZ, RZ, UR7 ;  /* 0x00000007ff077e24 */ /* 0x000fe4000f8e00ff */
[----:B------:R-:W-:-:S02]  /*13d50*/  IMAD.U32 R10, RZ, RZ, UR8 ;  /* 0x00000008ff0a7e24 */ /* 0x000fc4000f8e00ff */
[----:B------:R-:W-:Y:S02]  /*13d60*/  IMAD.U32 R11, RZ, RZ, UR9 ;  /* 0x00000009ff0b7e24 */ /* 0x000fe4000f8e00ff */
[----:B------:R-:W-:Y:S02]  /*13d70*/  IMAD.MOV.U32 R8, RZ, RZ, 0x70 ;  /* 0x00000070ff087424 */ /* 0x000fe400078e00ff */
[----:B------:R-:W-:-:S07]  /*13d80*/  IMAD.MOV.U32 R12, RZ, RZ, 0x1 ;  /* 0x00000001ff0c7424 */ /* 0x000fce00078e00ff */
[----:B------:R-:W-:-:S07]  /*13d90*/  LEPC R20, `(.L_x_15077) ;  /* 0x000000001014794e */ /* 0x000fce0000000000 */
[----:B0-----:R-:W-:Y:S05]  /*13da0*/  CALL.ABS.NOINC R2 ;  /* 0x0000000002007343 */ /* 0x001fea0003c00000 */
.L_x_15077:
[----:B------:R-:W-:Y:S05]  /*13db0*/  BSYNC B6 ;  /* 0x0000000000067941 */ /* 0x000fea0003800000 */
.L_x_15076:
        /* <DEDUP_REMOVED lines=8> */
[----:B------:R3:W5:Y:S01]  /*13e40*/  @P0 LDG.E R26, desc[UR40][R24.64] ;  /* 0x00000028181a0981 */ /* 0x000762000c1e1900 */
[----:B----4-:R-:W-:Y:S01]  /*13e50*/  LOP3.LUT P0, RZ, R2, UR4, RZ, 0xfc, !PT ;  /* 0x0000000402ff7c12 */ /* 0x010fe2000f80fcff */
[----:B------:R-:W-:-:S03]  /*13e60*/  UMOV UR4, 0xffffffff ;  /* 0xffffffff00047882 */ /* 0x000fc60000000000 */
[----:B------:R-:W-:Y:S01]  /*13e70*/  LOP3.LUT P0, RZ, R3, UR5, RZ, 0xfc, P0 ;  /* 0x0000000503ff7c12 */ /* 0x000fe2000800fcff */
[----:B---3--:R-:W-:Y:S01]  /*13e80*/  VIADD R25, R20, 0xffffffff ;  /* 0xffffffff14197836 */ /* 0x008fe20000000000 */
[----:B-----5:R-:W-:Y:S02]  /*13e90*/  SHF.R.S32.HI R7, RZ, 0x1f, R26 ;  /* 0x0000001fff077819 */ /* 0x020fe4000001141a */
[----:B------:R-:W-:-:S03]  /*13ea0*/  SEL R24, R26, RZ, !P0 ;  /* 0x000000ff1a187207 */ /* 0x000fc60004000000 */
[----:B------:R3:W-:Y:S01]  /*13eb0*/  STL [R1+0x8], R7 ;  /* 0x0000080701007387 */ /* 0x0007e20000100800 */
[----:B------:R-:W-:Y:S05]  /*13ec0*/  BRA.DIV UR4, `(.L_x_15079) ;  /* 0x0000005604087947 */ /* 0x000fea000b800000 */
[----:B------:R-:W4:Y:S02]  /*13ed0*/  S2R R0, SR_TID.X ;  /* 0x0000000000007919 */ /* 0x000f240000002100 */
[----:B----4-:R-:W-:-:S04]  /*13ee0*/  SHF.R.U32.HI R0, RZ, 0x5, R0 ;  /* 0x00000005ff007819 */ /* 0x010fc80000011600 */
[----:B------:R-:W-:-:S05]  /*13ef0*/  LOP3.LUT R0, R0, 0x3, RZ, 0xc0, !PT ;  /* 0x0000000300007812 */ /* 0x000fca00078ec0ff */
[----:B------:R4:W0:Y:S02]  /*13f00*/  SHFL.IDX PT, R14, R0, RZ, 0x1f ;  /* 0x00001fff000e7589 */ /* 0x00082400000e0000 */
.L_x_15220:
[----:B----4-:R-:W4:Y:S01]  /*13f10*/  LDL.LU R0, [R1] ;  /* 0x0000000001007983 */ /* 0x010f220000300800 */
[----:B------:R-:W-:Y:S02]  /*13f20*/  PLOP3.LUT P1, PT, PT, PT, PT, 0x8, 0x0 ;  /* 0x000000000000781c */ /* 0x000fe40003f2e170 */
[----:B0-----:R-:W-:Y:S02]  /*13f30*/  ISETP.NE.AND P0, PT, R14, RZ, PT ;  /* 0x000000ff0e00720c */ /* 0x001fe40003f05270 */
[----:B----4-:R-:W-:-:S09]  /*13f40*/  LOP3.LUT R0, R0, 0xfffffffe, RZ, 0xc0, !PT ;  /* 0xfffffffe00007812 */ /* 0x010fd200078ec0ff */
[----:B------:R-:W-:-:S05]  /*13f50*/  @P1 LOP3.LUT R0, R0, 0x1, RZ, 0xfc, !PT ;  /* 0x0000000100001812 */ /* 0x000fca00078efcff */
[----:B------:R0:W-:Y:S01]  /*13f60*/  STL [R1], R0 ;  /* 0x0000000001007387 */ /* 0x0001e20000100800 */
[----:B------:R-:W-:Y:S05]  /*13f70*/  @P0 BRA `(.L_x_15080) ;  /* 0x0000000000f40947 */ /* 0x000fea0003800000 */
[----:B------:R-:W-:-:S03]  /*13f80*/  UMOV UR4, 0xffffffff ;  /* 0xffffffff00047882 */ /* 0x000fc60000000000 */
[----:B------:R-:W-:Y:S05]  /*13f90*/  BRA.DIV UR4, `(.L_x_15081) ;  /* 0x0000005604087947 */ /* 0x000fea000b800000 */
[----:B------:R-:W-:-:S13]  /*13fa0*/  ELECT P6, URZ, PT ;  /* 0x00000000003f782f */ /* 0x000fda00038c0000 */
.L_x_15223:
[----:B------:R-:W-:Y:S05]  /*13fb0*/  @!P6 BRA `(.L_x_15080) ;  /* 0x0000000000e4e947 */ /* 0x000fea0003800000 */
[----:B------:R-:W-:-:S04]  /*13fc0*/  ISETP.NE.U32.AND P0, PT, R2, RZ, PT ;  /* 0x000000ff0200720c */ /* 0x000fc80003f05070 */
[----:B------:R-:W-:-:S13]  /*13fd0*/  ISETP.NE.AND.EX P0, PT, R3, RZ, PT, P0 ;  /* 0x000000ff0300720c */ /* 0x000fda0003f05300 */
[----:B------:R-:W-:Y:S05]  /*13fe0*/  @!P0 BRA `(.L_x_15082) ;  /* 0x0000000000448947 */ /* 0x000fea0003800000 */
[----:B--2---:R-:W2:Y:S01]  /*13ff0*/  LDC R6, c[0x0][0x43c] ;  /* 0x00010f00ff067b82 */ /* 0x004ea20000000800 */
        /* <DEDUP_REMOVED lines=16> */
.L_x_15082:
[----:B0-----:R-:W-:Y:S01]  /*14100*/  IMAD R0, R23, 0x8, R22 ;  /* 0x0000000817007824 */ /* 0x001fe200078e0216 */
[----:B----4-:R-:W-:-:S04]  /*14110*/  SHF.L.U32 R2, R27, 0x1f, RZ ;  /* 0x0000001f1b027819 */ /* 0x010fc800000006ff */
[----:B------:R-:W0:Y:S02]  /*14120*/  SYNCS.PHASECHK.TRANS64.TRYWAIT P0, [R0+URZ+0x16840], R2 ;  /* 0x01684002000075a7 */ /* 0x000e24000800017f */
[----:B0-----:R-:W-:Y:S05]  /*14130*/  @!P0 BRA `(.L_x_15083) ;  /* 0x0000005000c08947 */ /* 0x001fea0003800000 */
.L_x_15224:
[----:B------:R-:W4:Y:S02]  /*14140*/  S2R R3, SR_TID.X ;  /* 0x0000000000037919 */ /* 0x000f240000002100 */
[----:B----4-:R-:W-:-:S04]  /*14150*/  LOP3.LUT R3, R3, 0x7f, RZ, 0xc0, !PT ;  /* 0x0000007f03037812 */ /* 0x010fc800078ec0ff */
[----:B------:R-:W-:-:S13]  /*14160*/  ISETP.NE.AND P0, PT, R3, RZ, PT ;  /* 0x000000ff0300720c */ /* 0x000fda0003f05270 */
[----:B------:R-:W-:Y:S05]  /*14170*/  @P0 BRA `(.L_x_15084) ;  /* 0x00000000001c0947 */ /* 0x000fea0003800000 */
[----:B------:R-:W4:Y:S01]  /*14180*/  S2R R3, SR_TID.X ;  /* 0x0000000000037919 */ /* 0x000f220000002100 */
[----:B0-----:R-:W-:-:S04]  /*14190*/  IMAD.MOV.U32 R2, RZ, RZ, 0x4000 ;  /* 0x00004000ff027424 */ /* 0x001fc800078e00ff */
[----:B------:R0:W-:Y:S01]  /*141a0*/  SYNCS.ARRIVE.TRANS64 RZ, [R0+URZ+0x16830], R2 ;  /* 0x0168300200ff79a7 */ /* 0x0001e2000800003f */
[----:B----4-:R-:W-:-:S04]  /*141b0*/  LOP3.LUT R3, R3, 0x1f, RZ, 0xc0, !PT ;  /* 0x0000001f03037812 */ /* 0x010fc800078ec0ff */
[----:B------:R-:W-:-:S13]  /*141c0*/  ISETP.NE.AND P0, PT, R3, RZ, PT ;  /* 0x000000ff0300720c */ /* 0x000fda0003f05270 */
[----:B0-----:R-:W-:Y:S05]  /*141d0*/  @!P0 BRA `(.L_x_15084) ;  /* 0x0000000000048947 */ /* 0x001fea0003800000 */
[----:B------:R-:W-:Y:S01]  /*141e0*/  BPT.TRAP 0x1 ;  /* 0x000000040000795c */ /* 0x000fe20000300000 */
.L_x_15084:
[----:B0-----:R-:W4:Y:S01]  /*141f0*/  LDL.LU R2, [R1] ;  /* 0x0000000001027983 */ /* 0x001f220000300800 */
        /* <DEDUP_REMOVED lines=17> */
[----:B----4-:R-:W-:-:S04]  /*14310*/  LOP3.LUT R2, R2, 0xfffffffe, RZ, 0xc0, !PT ;  /* 0xfffffffe02027812 */ /* 0x010fc800078ec0ff */
[----:B------:R-:W-:-:S05]  /*14320*/  @P0 LOP3.LUT R2, R2, 0x1, RZ, 0xfc, !PT ;  /* 0x0000000102020812 */ /* 0x000fca00078efcff */
[----:B------:R0:W-:Y:S01]  /*14330*/  STL [R1], R2 ;  /* 0x0000000201007387 */ /* 0x0001e20000100800 */
[----:B------:R-:W-:Y:S01]  /*14340*/  NOP ;  /* 0x0000000000007918 */ /* 0x000fe20000000000 */
.L_x_15080:
[----:B------:R-:W4:Y:S04]  /*14350*/  LDL.LU R4, [R1+0x1c] ;  /* 0x00001c0001047983 */ /* 0x000f280000300800 */
[----:B--2---:R-:W2:Y:S04]  /*14360*/  LDL.LU R6, [R1+0x10] ;  /* 0x0000100001067983 */ /* 0x004ea80000300800 */
[----:B------:R-:W5:Y:S01]  /*14370*/  LDL.LU R3, [R1+0x30] ;  /* 0x0000300001037983 */ /* 0x000f620000300800 */
[----:B------:R-:W-:Y:S05]  /*14380*/  WARPSYNC.ALL ;  /* 0x0000000000007948 */ /* 0x000fea0003800000 */
[----:B0-----:R-:W-:Y:S01]  /*14390*/  ULDC.64 UR6, c[0x0][0xa00] ;  /* 0x0002800000067ab9 */ /* 0x001fe20000000a00 */
[----:B------:R-:W-:Y:S01]  /*143a0*/  ULDC.64 UR4, c[0x0][0x298] ;  /* 0x0000a60000047ab9 */ /* 0x000fe20000000a00 */
[----:B------:R-:W-:Y:S01]  /*143b0*/  BAR.SYNC.DEFER_BLOCKING 0x8, 0x200 ;  /* 0x0208000000007b1d */ /* 0x000fe20000010000 */
[----:B------:R-:W-:-:S02]  /*143c0*/  ISETP.NE.U32.AND P0, PT, RZ, UR6, PT ;  /* 0x00000006ff007c0c */ /* 0x000fc4000bf05070 */
[----:B------:R-:W-:Y:S02]  /*143d0*/  IADD3 R0, R22, 0x8400, RZ ;  /* 0x0000840016007810 */ /* 0x000fe40007ffe0ff */
[----:B------:R-:W-:Y:S01]  /*143e0*/  ISETP.NE.AND.EX P0, PT, RZ, UR7, PT, P0 ;  /* 0x00000007ff007c0c */ /* 0x000fe2000bf05300 */
[----:B------:R-:W-:Y:S01]  /*143f0*/  BSSY B6, `(.L_x_15085) ;  /* 0x0000020000067945 */ /* 0x000fe20003800000 */
[----:B------:R-:W-:Y:S02]  /*14400*/  LOP3.LUT P1, RZ, R0, 0x3ff, RZ, 0xc0, !PT ;  /* 0x000003ff00ff7812 */ /* 0x000fe4000782c0ff */
[----:B----4-:R-:W-:-:S05]  /*14410*/  SHF.R.S32.HI R2, RZ, 0x1f, R4 ;  /* 0x0000001fff027819 */ /* 0x010fca0000011404 */
[----:B------:R-:W-:Y:S01]  /*14420*/  IMAD R2, R2, UR4, RZ ;  /* 0x0000000402027c24 */ /* 0x000fe2000f8e02ff */
[----:B-----5:R-:W-:-:S03]  /*14430*/  SEL R3, R3, RZ, !P0 ;  /* 0x000000ff03037207 */ /* 0x020fc60004000000 */
[----:B------:R-:W-:Y:S01]  /*14440*/  IMAD R0, R4, UR5, R2 ;  /* 0x0000000504007c24 */ /* 0x000fe2000f8e0202 */
[----:B--2---:R-:W-:Y:S01]  /*14450*/  SEL R2, R6, RZ, !P0 ;  /* 0x000000ff06027207 */ /* 0x004fe20004000000 */
[----:B------:R-:W-:-:S05]  /*14460*/  IMAD.WIDE.U32 R4, R4, UR4, RZ ;  /* 0x0000000404047c25 */ /* 0x000fca000f8e00ff */
        /* <DEDUP_REMOVED lines=13> */
[----:B-1----:R-:W-:Y:S01]  /*14540*/  MOV R8, 0x70 ;  /* 0x0000007000087802 */ /* 0x002fe20000000f00 */
[----:B------:R-:W0:Y:S01]  /*14550*/  LDC.64 R2, c[0x4][R2] ;  /* 0x0100000002027b82 */ /* 0x000e220000000a00 */
[----:B------:R-:W-:Y:S02]  /*14560*/  IMAD.U32 R5, RZ, RZ, UR5 ;  /* 0x00000005ff057e24 */ /* 0x000fe4000f8e00ff */
[----:B------:R-:W-:Y:S02]  /*14570*/  IMAD.U32 R6, RZ, RZ, UR6 ;  /* 0x00000006ff067e24 */ /* 0x000fe4000f8e00ff */
[----:B---3--:R-:W-:-:S02]  /*14580*/  IMAD.U32 R7, RZ, RZ, UR7 ;  /* 0x00000007ff077e24 */ /* 0x008fc4000f8e00ff */
[----:B------:R-:W-:Y:S02]  /*14590*/  IMAD.U32 R10, RZ, RZ, UR8 ;  /* 0x00000008ff0a7e24 */ /* 0x000fe4000f8e00ff */
[----:B------:R-:W-:Y:S02]  /*145a0*/  IMAD.U32 R11, RZ, RZ, UR9 ;  /* 0x00000009ff0b7e24 */ /* 0x000fe4000f8e00ff */
[----:B------:R-:W-:Y:S02]  /*145b0*/  IMAD.MOV.U32 R12, RZ, RZ, 0x1 ;  /* 0x00000001ff0c7424 */ /* 0x000fe400078e00ff */
[----:B------:R-:W-:-:S07]  /*145c0*/  IMAD.MOV.U32 R13, RZ, RZ, RZ ;  /* 0x000000ffff0d7224 */ /* 0x000fce00078e00ff */
[----:B------:R-:W-:-:S07]  /*145d0*/  LEPC R20, `(.L_x_15086) ;  /* 0x000000001014794e */ /* 0x000fce0000000000 */
[----:B0-----:R-:W-:Y:S05]  /*145e0*/  CALL.ABS.NOINC R2 ;  /* 0x0000000002007343 */ /* 0x001fea0003c00000 */
.L_x_15086:
[----:B------:R-:W-:Y:S05]  /*145f0*/  BSYNC B6 ;  /* 0x0000000000067941 */ /* 0x000fea0003800000 */
.L_x_15085:
[----:B--2---:R-:W2:Y:S01]  /*14600*/  LDL.LU R0, [R1+0x1c] ;  /* 0x00001c0001007983 */ /* 0x004ea20000300800 */
[----:B------:R-:W0:Y:S01]  /*14610*/  LDC R9, c[0x0][0x448] ;  /* 0x00011200ff097b82 */ /* 0x000e220000000800 */
[----:B------:R-:W-:Y:S01]  /*14620*/  ULDC.64 UR4, c[0x0][0x2d8] ;  /* 0x0000b60000047ab9 */ /* 0x000fe20000000a00 */
[----:B------:R-:W-:Y:S01]  /*14630*/  ULDC.64 UR6, c[0x0][0x2c8] ;  /* 0x0000b20000067ab9 */ /* 0x000fe20000000a00 */
[----:B------:R-:W2:Y:S01]  /*14640*/  LDL.LU.64 R2, [R1+0x28] ;  /* 0x0000280001027983 */ /* 0x000ea20000300a00 */
[----:B------:R-:W-:-:S03]  /*14650*/  ULDC.64 UR8, c[0x0][0x280] ;  /* 0x0000a00000087ab9 */ /* 0x000fc60000000a00 */
[----:B------:R-:W4:Y:S04]  /*14660*/  LDL.LU R20, [R1+0x30] ;  /* 0x0000300001147983 */ /* 0x000f280000300800 */
[----:B------:R-:W3:Y:S04]  /*14670*/  LDL.LU R21, [R1+0x34] ;  /* 0x0000340001157983 */ /* 0x000ee80000300800 */
[----:B------:R-:W3:Y:S04]  /*14680*/  LDL.LU R4, [R1+0x10] ;  /* 0x0000100001047983 */ /* 0x000ee80000300800 */
[----:B------:R0:W5:Y:S02]  /*14690*/  LDL R10, [R1+0xc] ;  /* 0x00000c00010a7983 */ /* 0x0001640000100800 */
[----:B0-----:R-:W-:-:S13]  /*146a0*/  ISETP.NE.AND P1, PT, R9, 0x1, PT ;  /* 0x000000010900780c */ /* 0x001fda0003f25270 */
[----:B------:R-:W0:Y:S08]  /*146b0*/  @P1 LDC R5, c[0x0][0x450] ;  /* 0x00011400ff051b82 */ /* 0x000e300000000800 */
[----:B-1----:R-:W1:Y:S01]  /*146c0*/  @P1 LDC R8, c[0x0][0x44c] ;  /* 0x00011300ff081b82 */ /* 0x002e620000000800 */
[----:B------:R-:W1:Y:S01]  /*146d0*/  S2R R11, SR_TID.X ;  /* 0x00000000000b7919 */ /* 0x000e620000002100 */
[----:B--2---:R-:W-:-:S02]  /*146e0*/  IMAD.MOV.U32 R3, RZ, RZ, R0 ;  /* 0x000000ffff037224 */ /* 0x004fc400078e0000 */
[----:B----4-:R-:W-:Y:S02]  /*146f0*/  IMAD R0, R20, UR4, RZ ;  /* 0x0000000414007c24 */ /* 0x010fe4000f8e02ff */
[C---:B------:R-:W-:Y:S01]  /*14700*/  IMAD.WIDE.U32 R2, R18.reuse, UR4, R2 ;  /* 0x0000000412027c25 */ /* 0x040fe2000f8e0002 */
[----:B------:R-:W2:Y:S03]  /*14710*/  S2R R20, SR_TID.X ;  /* 0x0000000000147919 */ /* 0x000ea60000002100 */
[----:B------:R-:W-:Y:S01]  /*14720*/  IMAD R0, R18, UR5, R0 ;  /* 0x0000000512007c24 */ /* 0x000fe2000f8e0200 */
[----:B------:R-:W-:-:S03]  /*14730*/  ULDC.64 UR4, c[0x0][0x2e0] ;  /* 0x0000b80000047ab9 */ /* 0x000fc60000000a00 */
[----:B------:R-:W-:Y:S02]  /*14740*/  IMAD.IADD R3, R3, 0x1, R0 ;  /* 0x0000000103037824 */ /* 0x000fe400078e0200 */
[----:B---3--:R-:W-:Y:S02]  /*14750*/  IMAD R0, R21, UR4, RZ ;  /* 0x0000000415007c24 */ /* 0x008fe4000f8e02ff */
        /* <DEDUP_REMOVED lines=13> */
[----:B0-----:R-:W-:-:S04]  /*14830*/  @P1 SHF.R.U32.HI R4, RZ, R5, R0 ;  /* 0x00000005ff041219 */ /* 0x001fc80000011600 */
[----:B------:R-:W-:-:S05]  /*14840*/  SHF.R.S32.HI R0, RZ, 0x1f, R4 ;  /* 0x0000001fff007819 */ /* 0x000fca0000011404 */
[----:B------:R-:W-:-:S04]  /*14850*/  IMAD R0, R0, UR4, RZ ;  /* 0x0000000400007c24 */ /* 0x000fc8000f8e02ff */
[C---:B------:R-:W-:Y:S01]  /*14860*/  IMAD R7, R4.reuse, UR5, R0 ;  /* 0x0000000504077c24 */ /* 0x040fe2000f8e0200 */
[C---:B------:R-:W-:Y:S01]  /*14870*/  IADD3 R0, -R4.reuse, RZ, RZ ;  /* 0x000000ff04007210 */ /* 0x040fe20007ffe1ff */
        /* <DEDUP_REMOVED lines=29> */
[----:B------:R-:W-:Y:S02]  /*14a50*/  LEA R5, P1, R2, UR8, 0x1 ;  /* 0x0000000802057c11 */ /* 0x000fe4000f8208ff */
[----:B------:R-:W-:Y:S02]  /*14a60*/  ISETP.GE.AND P0, PT, R20, UR4, PT ;  /* 0x0000000414007c0c */ /* 0x000fe4000bf06270 */
[----:B------:R-:W-:Y:S01]  /*14a70*/  IADD3 R6, R3, R6, RZ ;  /* 0x0000000603067210 */ /* 0x000fe20007ffe0ff */
        /* <DEDUP_REMOVED lines=106> */
[----:B0-----:R-:W-:-:S04]  /*15120*/  @!P1 LEA R6, P2, R20, R6, 0x1 ;  /* 0x0000000614069211 */ /* 0x001fc800078408ff */
[----:B------:R-:W-:-:S05]  /*15130*/  @!P1 IADD3.X R0, RZ, R0, RZ, P2, !PT ;  /* 0x00000000ff009210 */ /* 0x000fca00017fe4ff */
[----:B------:R-:W-:Y:S02]  /*15140*/  @!P1 IMAD.MOV.U32 R7, RZ, RZ, R0 ;  /* 0x000000ffff079224 */ /* 0x000fe400078e0000 */
[----:B------:R0:W1:Y:S04]  /*15150*/  SHFL.IDX PT, R0, R2, 0x3, 0x181f ;  /* 0x00781f0002007f89 */ /* 0x00006800000e0000 */
[----:B------:R0:W-:Y:S02]  /*15160*/  @!P1 LDGSTS.E.BYPASS.LTC128B.128 [R10+0xd400], desc[UR40][R6.64], !P0 ;  /* 0x0d400000060a9fae */ /* 0x0001e4000c101d68 */
.L_x_15249:
[----:B0-----:R-:W-:Y:S02]  /*15170*/  VIADD R2, R17, 0xb0 ;  /* 0x000000b011027836 */ /* 0x001fe40000000000 */
[----:B------:R-:W-:-:S03]  /*15180*/  VIADD R8, R22, 0x16800 ;  /* 0x0001680016087836 */ /* 0x000fc60000000000 */
[----:B------:R-:W-:-:S13]  /*15190*/  ISETP.GE.AND P1, PT, R2, R3, PT ;  /* 0x000000030200720c */ /* 0x000fda0003f26270 */
[----:B------:R-:W-:-:S05]  /*151a0*/  @!P1 LEA R2, P2, R20, R14, 0x1 ;  /* 0x0000000e14029211 */ /* 0x000fca00078408ff */
[----:B-1----:R-:W-:-:S05]  /*151b0*/  @!P1 IMAD.X R3, RZ, RZ, R0, P2 ;  /* 0x000000ffff039224 */ /* 0x002fca00010e0600 */
[----:B------:R-:W-:Y:S01]  /*151c0*/  @!PT LDS RZ, [RZ] ;  /* 0x00000000fffff984 */ /* 0x000fe20000000800 */
[----:B------:R-:W-:Y:S01]  /*151d0*/  @!PT LDS RZ, [RZ] ;  /* 0x00000000fffff984 */ /* 0x000fe20000000800 */
[----:B------:R-:W-:Y:S01]  /*151e0*/  @!PT LDS RZ, [RZ] ;  /* 0x00000000fffff984 */ /* 0x000fe20000000800 */
[----:B------:R0:W-:Y:S01]  /*151f0*/  @!P1 LDGSTS.E.BYPASS.LTC128B.128 [R10+0xdc00], desc[UR40][R2.64], !P0 ;  /* 0x0dc00000020a9fae */ /* 0x0001e2000c101d68 */
[----:B------:R-:W-:Y:S01]  /*15200*/  PLOP3.LUT P0, PT, PT, PT, PT, 0x80, 0x0 ;  /* 0x000000000000781c */ /* 0x000fe20003f0f070 */
[----:B------:R-:W-:-:S12]  /*15210*/  NOP ;  /* 0x0000000000007918 */ /* 0x000fd80000000000 */
.L_x_15088:
        /* <DEDUP_REMOVED lines=18> */
[----:B--2---:R-:W-:Y:S02]  /*15340*/  ISETP.GE.AND P1, PT, R2, 0x2, PT ;  /* 0x000000020200780c */ /* 0x004fe40003f26270 */
[----:B01----:R-:W-:Y:S11]  /*15350*/  @!P0 BRA `(.L_x_15090) ;  /* 0x0000005000308947 */ /* 0x003ff60003800000 */
.L_x_15250:
[----:B------:R-:W-:Y:S05]  /*15360*/  BSYNC B0 ;  /* 0x0000000000007941 */ /* 0x000fea0003800000 */
.L_x_15089:
[----:B------:R-:W-:Y:S04]  /*15370*/  BSSY B0, `(.L_x_15091) ;  /* 0x000016c000007945 */ /* 0x000fe80003800000 */
[----:B------:R-:W-:Y:S05]  /*15380*/  @!P1 BRA `(.L_x_15092) ;  /* 0x0000001400a89947 */ /* 0x000fea0003800000 */
[----:B------:R-:W2:Y:S01]  /*15390*/  LDL R2, [R1+0x18] ;  /* 0x0000180001027983 */ /* 0x000ea20000100800 */
[----:B------:R-:W-:Y:S01]  /*153a0*/  BSSY B2, `(.L_x_15093) ;  /* 0x000007e000027945 */ /* 0x000fe20003800000 */
[C---:B--2---:R-:W-:Y:S01]  /*153b0*/  LOP3.LUT R0, R2.reuse, 0x1, RZ, 0xc0, !PT ;  /* 0x0000000102007812 */ /* 0x044fe200078ec0ff */
[----:B------:R-:W-:-:S03]  /*153c0*/  VIADD R6, R2, 0xfffffffe ;  /* 0xfffffffe02067836 */ /* 0x000fc60000000000 */
[----:B------:R-:W-:Y:S02]  /*153d0*/  ISETP.NE.U32.AND P0, PT, R0, 0x1, PT ;  /* 0x000000010000780c */ /* 0x000fe40003f05070 */
[----:B------:R-:W-:-:S11]  /*153e0*/  MOV R0, R6 ;  /* 0x0000000600007202 */ /* 0x000fd60000000f00 */
        /* <DEDUP_REMOVED lines=34> */
.L_x_15097:
[----:B------:R-:W-:Y:S01]  /*15610*/  IMAD R2, R7, 0x8, R22 ;  /* 0x0000000807027824 */ /* 0x000fe200078e0216 */
[----:B0-----:R-:W-:Y:S01]  /*15620*/  SHF.L.U32 R3, R9, 0x1f, RZ ;  /* 0x0000001f09037819 */ /* 0x001fe200000006ff */
[----:B------:R-:W-:Y:S03]  /*15630*/  BSSY B3, `(.L_x_15098) ;  /* 0x0000003000037945 */ /* 0x000fe60003800000 */
[----:B------:R-:W0:Y:S02]  /*15640*/  SYNCS.PHASECHK.TRANS64.TRYWAIT P0, [R2+URZ+0x16840], R3 ;  /* 0x01684003020075a7 */ /* 0x000e24000800017f */
[----:B0-----:R-:W-:Y:S05]  /*15650*/  @!P0 BRA `(.L_x_15099) ;  /* 0x0000004c00848947 */ /* 0x001fea0003800000 */
.L_x_15251:
[----:B------:R-:W-:Y:S05]  /*15660*/  BSYNC B3 ;  /* 0x0000000000037941 */ /* 0x000fea0003800000 */
.L_x_15098:
[----:B-1----:R-:W1:Y:S01]  /*15670*/  S2R R5, SR_TID.X ;  /* 0x0000000000057919 */ /* 0x002e620000002100 */
[----:B------:R-:W-:Y:S01]  /*15680*/  BSSY B3, `(.L_x_15100) ;  /* 0x000000b000037945 */ /* 0x000fe20003800000 */
[----:B-1----:R-:W-:-:S04]  /*15690*/  LOP3.LUT R5, R5, 0x7f, RZ, 0xc0, !PT ;  /* 0x0000007f05057812 */ /* 0x002fc800078ec0ff */
[----:B------:R-:W-:-:S13]  /*156a0*/  ISETP.NE.AND P1, PT, R5, RZ, PT ;  /* 0x000000ff0500720c */ /* 0x000fda0003f25270 */
[----:B------:R-:W-:Y:S05]  /*156b0*/  @P1 BRA `(.L_x_15101) ;  /* 0x00000000001c1947 */ /* 0x000fea0003800000 */
[----:B------:R-:W1:Y:S01]  /*156c0*/  S2R R5, SR_TID.X ;  /* 0x0000000000057919 */ /* 0x000e620000002100 */
[----:B0-----:R-:W-:-:S04]  /*156d0*/  MOV R3, 0x4000 ;  /* 0x0000400000037802 */ /* 0x001fc80000000f00 */
[----:B------:R2:W-:Y:S01]  /*156e0*/  SYNCS.ARRIVE.TRANS64 RZ, [R2+URZ+0x16830], R3 ;  /* 0x0168300302ff79a7 */ /* 0x0005e2000800003f */
[----:B-1----:R-:W-:-:S04]  /*156f0*/  LOP3.LUT R5, R5, 0x1f, RZ, 0xc0, !PT ;  /* 0x0000001f05057812 */ /* 0x002fc800078ec0ff */
[----:B------:R-:W-:-:S13]  /*15700*/  ISETP.NE.AND P0, PT, R5, RZ, PT ;  /* 0x000000ff0500720c */ /* 0x000fda0003f05270 */
[----:B--2---:R-:W-:Y:S05]  /*15710*/  @!P0 BRA `(.L_x_15101) ;  /* 0x0000000000048947 */ /* 0x004fea0003800000 */
[----:B------:R-:W-:Y:S01]  /*15720*/  BPT.TRAP 0x1 ;  /* 0x000000040000795c */ /* 0x000fe20000300000 */
.L_x_15101:
[----:B------:R-:W-:Y:S05]  /*15730*/  BSYNC B3 ;  /* 0x0000000000037941 */ /* 0x000fea0003800000 */
.L_x_15100:
        /* <DEDUP_REMOVED lines=11> */
.L_x_15102:
        /* <DEDUP_REMOVED lines=15> */
.L_x_15252:
[----:B------:R-:W-:Y:S05]  /*158e0*/  BSYNC B3 ;  /* 0x0000000000037941 */ /* 0x000fea0003800000 */
.L_x_15103:
[----:B------:R-:W-:Y:S01]  /*158f0*/  BSSY B3, `(.L_x_15105) ;  /* 0x000000c000037945 */ /* 0x000fe20003800000 */
[----:B------:R-:W-:Y:S01]  /*15900*/  IMAD.MOV.U32 R12, RZ, RZ, 0x0 ;  /* 0x00000000ff0c7424 */ /* 0x000fe200078e00ff */
[----:B------:R-:W-:Y:S02]  /*15910*/  MOV R13, 0x14f00000 ;  /* 0x14f00000000d7802 */ /* 0x000fe40000000f00 */
        /* <DEDUP_REMOVED lines=9> */
.L_x_15106:
[----:B------:R-:W-:Y:S05]  /*159b0*/  BSYNC B3 ;  /* 0x0000000000037941 */ /* 0x000fea0003800000 */
.L_x_15105:
        /* <DEDUP_REMOVED lines=11> */
.L_x_15107:
        /* <DEDUP_REMOVED lines=12> */
.L_x_15096:
[----:B------:R-:W-:Y:S05]  /*15b30*/  BSYNC B1 ;  /* 0x0000000000017941 */ /* 0x000fea0003800000 */
.L_x_15095:
[----:B------:R-:W2:Y:S01]  /*15b40*/  LDL.LU R0, [R1+0x18] ;  /* 0x0000180001007983 */ /* 0x000ea20000300800 */
[----:B------:R-:W-:Y:S02]  /*15b50*/  IMAD.MOV.U32 R23, RZ, RZ, R7 ;  /* 0x000000ffff177224 */ /* 0x000fe400078e0007 */
[----:B------:R-:W-:Y:S02]  /*15b60*/  IMAD.MOV.U32 R27, RZ, RZ, R9 ;  /* 0x000000ffff1b7224 */ /* 0x000fe400078e0009 */
[----:B--2---:R-:W-:-:S07]  /*15b70*/  VIADD R0, R0, 0xfffffffd ;  /* 0xfffffffd00007836 */ /* 0x004fce0000000000 */
.L_x_15094:
[----:B------:R-:W-:Y:S05]  /*15b80*/  BSYNC B2 ;  /* 0x0000000000027941 */ /* 0x000fea0003800000 */
.L_x_15093:
[----:B------:R-:W-:-:S13]  /*15b90*/  ISETP.NE.AND P0, PT, R6, RZ, PT ;  /* 0x000000ff0600720c */ /* 0x000fda0003f05270 */
[----:B------:R-:W-:Y:S05]  /*15ba0*/  @!P0 BRA `(.L_x_15092) ;  /* 0x0000000c00a08947 */ /* 0x000fea0003800000 */
[----:B------:R-:W-:-:S07]  /*15bb0*/  IMAD.MOV.U32 R4, RZ, RZ, R24 ;  /* 0x000000ffff047224 */ /* 0x000fce00078e0018 */
.L_x_15134:
        /* <DEDUP_REMOVED lines=8> */
[----:B------:R-:W-:-:S07]  /*15c40*/  LOP3.LUT R7, R27, R2, RZ, 0x3c, !PT ;  /* 0x000000021b077212 */ /* 0x000fce00078e3cff */
        /* <DEDUP_REMOVED lines=11> */
[----:B0-----:R-:W-:Y:S01]  /*15d00*/  @P0 IMAD.HI.U32 R4, R0, R2, RZ ;  /* 0x0000000200040227 */ /* 0x001fe200078e00ff */
[----:B------:R-:W-:-:S04]  /*15d10*/  MOV R2, R0 ;  /* 0x0000000000027202 */ /* 0x000fc80000000f00 */
        /* <DEDUP_REMOVED lines=11> */
.L_x_15110:
[----:B------:R-:W-:Y:S01]  /*15dd0*/  IMAD R2, R6, 0x8, R22 ;  /* 0x0000000806027824 */ /* 0x000fe200078e0216 */
[----:B0-----:R-:W-:Y:S01]  /*15de0*/  SHF.L.U32 R3, R7, 0x1f, RZ ;  /* 0x0000001f07037819 */ /* 0x001fe200000006ff */
[----:B------:R-:W-:Y:S03]  /*15df0*/  BSSY B2, `(.L_x_15111) ;  /* 0x0000003000027945 */ /* 0x000fe60003800000 */
[----:B------:R-:W0:Y:S02]  /*15e00*/  SYNCS.PHASECHK.TRANS64.TRYWAIT P0, [R2+URZ+0x16840], R3 ;  /* 0x01684003020075a7 */ /* 0x000e24000800017f */
[----:B0-----:R-:W-:Y:S05]  /*15e10*/  @!P0 BRA `(.L_x_15112) ;  /* 0x0000004400bc8947 */ /* 0x001fea0003800000 */
.L_x_15253:
[----:B------:R-:W-:Y:S05]  /*15e20*/  BSYNC B2 ;  /* 0x0000000000027941 */ /* 0x000fea0003800000 */
.L_x_15111:
        /* <DEDUP_REMOVED lines=12> */
.L_x_15114:
[----:B------:R-:W-:Y:S05]  /*15ef0*/  BSYNC B2 ;  /* 0x0000000000027941 */ /* 0x000fea0003800000 */
.L_x_15113:
[----:B------:R-:W-:Y:S01]  /*15f00*/  IMAD.MOV.U32 R5, RZ, RZ, RZ ;  /* 0x000000ffff057224 */ /* 0x000fe200078e00ff */
[----:B------:R-:W-:Y:S01]  /*15f10*/  UIADD3 UR4, UP0, UR38, 0x370, URZ ;  /* 0x0000037026047890 */ /* 0x000fe2000ff1e03f */
[----:B0-----:R-:W-:Y:S01]  /*15f20*/  IMAD R3, R6, 0x4000, R22 ;  /* 0x0000400006037824 */ /* 0x001fe200078e0216 */
[----:B------:R-:W-:Y:S01]  /*15f30*/  PLOP3.LUT P0, PT, PT, PT, PT, 0x80, 0x0 ;  /* 0x000000000000781c */ /* 0x000fe20003f0f070 */
[----:B------:R-:W-:Y:S01]  /*15f40*/  VIADD R2, R2, 0x16830 ;  /* 0x0001683002027836 */ /* 0x000fe20000000000 */
[----:B------:R-:W-:Y:S01]  /*15f50*/  R2UR UR10, R5 ;  /* 0x00000000050a72ca */ /* 0x000fe200000e0000 */
[----:B------:R-:W-:Y:S01]  /*15f60*/  IMAD R10, R9, 0x80, R29 ;  /* 0x00000080090a7824 */ /* 0x000fe200078e021d */
[----:B------:R-:W-:Y:S01]  /*15f70*/  IADD3 R3, R3, 0xe400, RZ ;  /* 0x0000e40003037810 */ /* 0x000fe20007ffe0ff */
[----:B------:R-:W-:Y:S01]  /*15f80*/  UIADD3.X UR5, URZ, UR39, URZ, UP0, !UPT ;  /* 0x000000273f057290 */ /* 0x000fe200087fe43f */
[----:B------:R-:W-:Y:S01]  /*15f90*/  UMOV UR6, 0x0 ;  /* 0x0000000000067882 */ /* 0x000fe20000000000 */
[----:B------:R-:W-:-:S10]  /*15fa0*/  UMOV UR7, 0x14f00000 ;  /* 0x14f0000000077882 */ /* 0x000fd40000000000 */
.L_x_15115:
        /* <DEDUP_REMOVED lines=15> */
.L_x_15254:
[----:B------:R-:W-:Y:S05]  /*160a0*/  BSYNC B2 ;  /* 0x0000000000027941 */ /* 0x000fea0003800000 */
.L_x_15116:
        /* <DEDUP_REMOVED lines=11> */
.L_x_15119:
[----:B------:R-:W-:Y:S05]  /*16160*/  BSYNC B2 ;  /* 0x0000000000027941 */ /* 0x000fea0003800000 */
.L_x_15118:
        /* <DEDUP_REMOVED lines=8> */
[----:B0-----:R-:W-:Y:S01]  /*161f0*/  IADD3 R10, R10, 0x50, RZ ;  /* 0x000000500a0a7810 */ /* 0x001fe20007ffe0ff */
[----:B------:R-:W-:-:S12]  /*16200*/  UIADD3.X UR5, URZ, UR39, URZ, UP0, !UPT ;  /* 0x000000273f057290 */ /* 0x000fd800087fe43f */
.L_x_15120:
        /* <DEDUP_REMOVED lines=12> */
.L_x_15109:
[----:B------:R-:W-:Y:S05]  /*162d0*/  BSYNC B1 ;  /* 0x0000000000017941 */ /* 0x000fea0003800000 */
.L_x_15108:
        /* <DEDUP_REMOVED lines=32> */
.L_x_15123:
[----:B------:R-:W-:Y:S01]  /*164e0*/  IMAD R2, R23, 0x8, R22 ;  /* 0x0000000817027824 */ /* 0x000fe200078e0216 */
[----:B0-----:R-:W-:Y:S01]  /*164f0*/  SHF.L.U32 R3, R27, 0x1f, RZ ;  /* 0x0000001f1b037819 */ /* 0x001fe200000006ff */
[----:B------:R-:W-:Y:S03]  /*16500*/  BSSY B2, `(.L_x_15124) ;  /* 0x0000003000027945 */ /* 0x000fe60003800000 */
[----:B------:R-:W0:Y:S02]  /*16510*/  SYNCS.PHASECHK.TRANS64.TRYWAIT P0, [R2+URZ+0x16840], R3 ;  /* 0x01684003020075a7 */ /* 0x000e24000800017f */
[----:B0-----:R-:W-:Y:S05]  /*16520*/  @!P0 BRA `(.L_x_15125) ;  /* 0x0000004000208947 */ /* 0x001fea0003800000 */
.L_x_15255:
[----:B------:R-:W-:Y:S05]  /*16530*/  BSYNC B2 ;  /* 0x0000000000027941 */ /* 0x000fea0003800000 */
.L_x_15124:
        /* <DEDUP_REMOVED lines=12> */
.L_x_15127:
[----:B------:R-:W-:Y:S05]  /*16600*/  BSYNC B2 ;  /* 0x0000000000027941 */ /* 0x000fea0003800000 */
.L_x_15126:
[----:B------:R-:W-:Y:S01]  /*16610*/  IMAD.MOV.U32 R5, RZ, RZ, RZ ;  /* 0x000000ffff057224 */ /* 0x000fe200078e00ff */
[----:B------:R-:W-:Y:S01]  /*16620*/  UIADD3 UR4, UP0, UR38, 0x370, URZ ;  /* 0x0000037026047890 */ /* 0x000fe2000ff1e03f */
[C---:B0-----:R-:W-:Y:S01]  /*16630*/  IMAD R2, R23.reuse, 0x4000, R22 ;  /* 0x0000400017027824 */ /* 0x041fe200078e0216 */
[----:B------:R-:W-:Y:S01]  /*16640*/  PLOP3.LUT P0, PT, PT, PT, PT, 0x80, 0x0 ;  /* 0x000000000000781c */ /* 0x000fe20003f0f070 */
[----:B------:R-:W-:Y:S01]  /*16650*/  IMAD R3, R23, 0x8, R8 ;  /* 0x0000000817037824 */ /* 0x000fe200078e0208 */
[----:B------:R-:W-:Y:S01]  /*16660*/  R2UR UR10, R5 ;  /* 0x00000000050a72ca */ /* 0x000fe200000e0000 */
[----:B------:R-:W-:Y:S01]  /*16670*/  VIADD R2, R2, 0xe400 ;  /* 0x0000e40002027836 */ /* 0x000fe20000000000 */
[----:B------:R-:W-:Y:S01]  /*16680*/  LEA R10, R9, R29, 0x7 ;  /* 0x0000001d090a7211 */ /* 0x000fe200078e38ff */
[----:B------:R-:W-:Y:S01]  /*16690*/  VIADD R3, R3, 0x30 ;  /* 0x0000003003037836 */ /* 0x000fe20000000000 */
[----:B------:R-:W-:Y:S01]  /*166a0*/  UIADD3.X UR5, URZ, UR39, URZ, UP0, !UPT ;  /* 0x000000273f057290 */ /* 0x000fe200087fe43f */
[----:B------:R-:W-:Y:S01]  /*166b0*/  UMOV UR6, 0x0 ;  /* 0x0000000000067882 */ /* 0x000fe20000000000 */
[----:B------:R-:W-:-:S10]  /*166c0*/  UMOV UR7, 0x14f00000 ;  /* 0x14f0000000077882 */ /* 0x000fd40000000000 */
.L_x_15128:
        /* <DEDUP_REMOVED lines=15> */
.L_x_15256:
[----:B------:R-:W-:Y:S05]  /*167c0*/  BSYNC B2 ;  /* 0x0000000000027941 */ /* 0x000fea0003800000 */
.L_x_15129:
        /* <DEDUP_REMOVED lines=11> */
.L_x_15132:
[----:B------:R-:W-:Y:S05]  /*16880*/  BSYNC B2 ;  /* 0x0000000000027941 */ /* 0x000fea0003800000 */
.L_x_15131:
        /* <DEDUP_REMOVED lines=10> */
.L_x_15133:
        /* <DEDUP_REMOVED lines=12> */
.L_x_15122:
[----:B------:R-:W-:Y:S05]  /*169f0*/  BSYNC B1 ;  /* 0x0000000000017941 */ /* 0x000fea0003800000 */
.L_x_15121:
[C---:B------:R-:W-:Y:S01]  /*16a00*/  ISETP.GT.AND P0, PT, R0.reuse, 0x1, PT ;  /* 0x000000010000780c */ /* 0x040fe20003f04270 */
[----:B------:R-:W-:-:S12]  /*16a10*/  VIADD R0, R0, 0xfffffffe ;  /* 0xfffffffe00007836 */ /* 0x000fd80000000000 */
[----:B------:R-:W-:Y:S05]  /*16a20*/  @P0 BRA `(.L_x_15134) ;  /* 0xfffffff000640947 */ /* 0x000fea000383ffff */
.L_x_15092:
[----:B------:R-:W-:Y:S05]  /*16a30*/  BSYNC B0 ;  /* 0x0000000000007941 */ /* 0x000fea0003800000 */
.L_x_15091:
        /* <DEDUP_REMOVED lines=17> */
.L_x_15136:
[----:B------:R-:W-:Y:S05]  /*16b50*/  BSYNC B0 ;  /* 0x0000000000007941 */ /* 0x000fea0003800000 */
.L_x_15135:
        /* <DEDUP_REMOVED lines=10> */
.L_x_15257:
[----:B------:R-:W-:Y:S05]  /*16c00*/  BSYNC B1 ;  /* 0x0000000000017941 */ /* 0x000fea0003800000 */
.L_x_15139:
        /* <DEDUP_REMOVED lines=9> */
.L_x_15142:
[----:B------:R-:W-:Y:S05]  /*16ca0*/  BSYNC B1 ;  /* 0x0000000000017941 */ /* 0x000fea0003800000 */
.L_x_15141:
[----:B0-----:R-:W-:Y:S01]  /*16cb0*/  IMAD R0, R23, 0x4000, R22 ;  /* 0x0000400017007824 */ /* 0x001fe200078e0216 */
[----:B------:R-:W-:Y:S01]  /*16cc0*/  UIADD3 UR4, UP0, UR38, 0x470, URZ ;  /* 0x0000047026047890 */ /* 0x000fe2000ff1e03f */
[----:B------:R-:W-:Y:S01]  /*16cd0*/  IMAD R25, R25, 0x80, R29 ;  /* 0x0000008019197824 */ /* 0x000fe200078e021d */
[----:B------:R-:W-:Y:S01]  /*16ce0*/  PLOP3.LUT P0, PT, PT, PT, PT, 0x80, 0x0 ;  /* 0x000000000000781c */ /* 0x000fe20003f0f070 */
[----:B------:R-:W-:Y:S01]  /*16cf0*/  VIADD R0, R0, 0x400 ;  /* 0x0000040000007836 */ /* 0x000fe20000000000 */
[----:B------:R-:W-:Y:S01]  /*16d00*/  IADD3 R2, R3, 0x16850, RZ ;  /* 0x0001685003027810 */ /* 0x000fe20007ffe0ff */
[----:B------:R-:W-:Y:S01]  /*16d10*/  UIADD3.X UR5, URZ, UR39, URZ, UP0, !UPT ;  /* 0x000000273f057290 */ /* 0x000fe200087fe43f */
[----:B------:R-:W-:Y:S01]  /*16d20*/  UMOV UR6, 0x0 ;  /* 0x0000000000067882 */ /* 0x000fe20000000000 */
[----:B------:R-:W-:Y:S01]  /*16d30*/  UMOV UR7, 0x14f00000 ;  /* 0x14f0000000077882 */ /* 0x000fe20000000000 */
[----:B------:R-:W-:-:S09]  /*16d40*/  UMOV UR10, URZ ;  /* 0x0000003f000a7c82 */ /* 0x000fd20008000000 */
.L_x_15143:
        /* <DEDUP_REMOVED lines=10> */
.L_x_15138:
[----:B------:R-:W-:Y:S05]  /*16df0*/  BSYNC B0 ;  /* 0x0000000000007941 */ /* 0x000fea0003800000 */
.L_x_15137:
[----:B------:R-:W-:-:S05]  /*16e00*/  VIADD R23, R23, 0x1 ;  /* 0x0000000117177836 */ /* 0x000fca0000000000 */
[----:B------:R-:W-:-:S04]  /*16e10*/  ISETP.NE.AND P0, PT, R23, 0x2, PT ;  /* 0x000000021700780c */ /* 0x000fc80003f05270 */
[----:B------:R-:W-:Y:S02]  /*16e20*/  SEL R0, RZ, 0x1, P0 ;  /* 0x00000001ff007807 */ /* 0x000fe40000000000 */
[----:B------:R-:W-:Y:S02]  /*16e30*/  SEL R23, R23, RZ, P0 ;  /* 0x000000ff17177207 */ /* 0x000fe40000000000 */
[----:B------:R-:W-:-:S07]  /*16e40*/  LOP3.LUT R27, R27, R0, RZ, 0x3c, !PT ;  /* 0x000000001b1b7212 */ /* 0x000fce00078e3cff */
.L_x_15073:
[----:B------:R-:W-:Y:S05]  /*16e50*/  BSYNC B7 ;  /* 0x0000000000077941 */ /* 0x000fea0003800000 */
.L_x_15071:
        /* <DEDUP_REMOVED lines=8> */
[----:B0-----:R-:W-:-:S05]  /*16ee0*/  IMAD.U32 R22, RZ, RZ, UR4 ;  /* 0x00000004ff167e24 */ /* 0x001fca000f8e00ff */
[----:B------:R0:W3:Y:S01]  /*16ef0*/  LDS.128 R16, [R22+0x168d0] ;  /* 0x0168d00016107984 */ /* 0x0000e20000000c00 */
[----:B------:R-:W-:Y:S06]  /*16f00*/  BAR.ARV 0x4, 0x200 ;  /* 0x0108000000007b1d */ /* 0x000fec0000002000 */
[----:B------:R-:W-:Y:S05]  /*16f10*/  BRA `(.L_x_15145) ;  /* 0x0000000800cc7947 */ /* 0x000fea0003800000 */
.L_x_15144:
        /* <DEDUP_REMOVED lines=8> */
[----:B0-----:R-:W0:Y:S02]  /*16fa0*/  @!P1 LDC.64 R2, c[0x0][0xc80] ;  /* 0x00032000ff029b82 */ /* 0x001e240000000a00 */
[----:B0-----:R-:W-:-:S06]  /*16fb0*/  @!P1 IMAD.WIDE R2, R5, 0x4, R2 ;  /* 0x0000000405029825 */ /* 0x001fcc00078e0202 */
[----:B------:R-:W3:Y:S01]  /*16fc0*/  @!P1 LDG.E R2, desc[UR40][R2.64] ;  /* 0x0000002802029981 */ /* 0x000ee2000c1e1900 */
[----:B------:R-:W-:Y:S01]  /*16fd0*/  IMAD.MOV.U32 R17, RZ, RZ, RZ ;  /* 0x000000ffff117224 */ /* 0x000fe200078e00ff */
[C---:B------:R-:W-:Y:S02]  /*16fe0*/  ISETP.GE.U32.AND P2, PT, R8.reuse, 0x2, PT ;  /* 0x000000020800780c */ /* 0x040fe40003f46070 */
[C---:B------:R-:W-:Y:S01]  /*16ff0*/  ISETP.GE.U32.AND P3, PT, R8.reuse, 0x4, PT ;  /* 0x000000040800780c */ /* 0x040fe20003f66070 */
[----:B------:R-:W-:Y:S01]  /*17000*/  SHFL.IDX PT, R0, R16, RZ, 0x1f ;  /* 0x00001fff10007589 */ /* 0x000fe200000e0000 */
[C---:B------:R-:W-:Y:S02]  /*17010*/  ISETP.GE.U32.AND P4, PT, R8.reuse, 0x8, PT ;  /* 0x000000080800780c */ /* 0x040fe40003f86070 */
[C---:B------:R-:W-:Y:S01]  /*17020*/  ISETP.GE.U32.AND P5, PT, R8.reuse, 0x10, PT ;  /* 0x000000100800780c */ /* 0x040fe20003fa6070 */
[----:B---3--:R-:W-:Y:S01]  /*17030*/  @!P1 IMAD.MOV.U32 R17, RZ, RZ, R2 ;  /* 0x000000ffff119224 */ /* 0x008fe200078e0002 */
[----:B------:R-:W-:-:S04]  /*17040*/  ISETP.NE.AND P1, PT, R8, RZ, PT ;  /* 0x000000ff0800720c */ /* 0x000fc80003f25270 */
[----:B------:R-:W0:Y:S02]  /*17050*/  SHFL.UP PT, R14, R17, 0x1, RZ ;  /* 0x04200000110e7989 */ /* 0x000e2400000e00ff */
[----:B0-----:R-:W-:-:S05]  /*17060*/  SEL R4, R14, RZ, P1 ;  /* 0x000000ff0e047207 */ /* 0x001fca0000800000 */
[----:B------:R-:W-:-:S05]  /*17070*/  IMAD.IADD R4, R17, 0x1, R4 ;  /* 0x0000000111047824 */ /* 0x000fca00078e0204 */
[----:B------:R-:W0:Y:S02]  /*17080*/  SHFL.UP PT, R14, R4, 0x2, RZ ;  /* 0x04400000040e7989 */ /* 0x000e2400000e00ff */
[----:B0-----:R-:W-:-:S04]  /*17090*/  SEL R5, R14, RZ, P2 ;  /* 0x000000ff0e057207 */ /* 0x001fc80001000000 */
[----:B--2---:R-:W-:Y:S02]  /*170a0*/  IADD3 R6, R4, R5, RZ ;  /* 0x0000000504067210 */ /* 0x004fe40007ffe0ff */
        /* <DEDUP_REMOVED lines=11> */
.L_x_15267:
[----:B------:R-:W-:Y:S02]  /*17160*/  ULDC UR4, c[0x0][0xc38] ;  /* 0x00030e0000047ab9 */ /* 0x000fe40000000800 */
[----:B------:R-:W-:-:S04]  /*17170*/  IMAD.U32 R4, RZ, RZ, UR4 ;  /* 0x00000004ff047e24 */ /* 0x000fc8000f8e00ff */
[----:B-1----:R-:W-:-:S04]  /*17180*/  IMAD R14, R14, R4, RZ ;  /* 0x000000040e0e7224 */ /* 0x002fc800078e02ff */
[----:B------:R-:W-:-:S05]  /*17190*/  IMAD.IADD R5, R5, 0x1, R14 ;  /* 0x0000000105057824 */ /* 0x000fca00078e020e */
[----:B------:R-:W-:-:S13]  /*171a0*/  ISETP.GT.AND P6, PT, R5, R0, PT ;  /* 0x000000000500720c */ /* 0x000fda0003fc4270 */
[----:B------:R-:W-:Y:S05]  /*171b0*/  @P6 BRA `(.L_x_15147) ;  /* 0x00000000009c6947 */ /* 0x000fea0003800000 */
.L_x_15152:
[----:B------:R-:W1:Y:S01]  /*171c0*/  LDC R2, c[0x0][0xc3c] ;  /* 0x00030f00ff027b82 */ /* 0x000e620000000800 */
[----:B------:R-:W-:-:S05]  /*171d0*/  VIADD R19, R19, 0x1f ;  /* 0x0000001f13137836 */ /* 0x000fca0000000000 */
[----:B-1----:R-:W-:-:S13]  /*171e0*/  ISETP.GE.AND P6, PT, R19, R2, PT ;  /* 0x000000021300720c */ /* 0x002fda0003fc6270 */
[----:B------:R-:W-:Y:S05]  /*171f0*/  @P6 BRA `(.L_x_15148) ;  /* 0x0000000400d06947 */ /* 0x000fea0003800000 */
[----:B0-----:R-:W0:Y:S01]  /*17200*/  S2R R3, SR_TID.X ;  /* 0x0000000000037919 */ /* 0x001e220000002100 */
[----:B------:R-:W-:Y:S01]  /*17210*/  BSSY B0, `(.L_x_15149) ;  /* 0x0000009000007945 */ /* 0x000fe20003800000 */
[----:B------:R-:W-:Y:S02]  /*17220*/  MOV R17, RZ ;  /* 0x000000ff00117202 */ /* 0x000fe40000000f00 */
[----:B0-----:R-:W-:-:S05]  /*17230*/  LOP3.LUT R3, R3, 0x1f, RZ, 0xc0, !PT ;  /* 0x0000001f03037812 */ /* 0x001fca00078ec0ff */
[----:B------:R-:W-:-:S05]  /*17240*/  IMAD.IADD R7, R19, 0x1, R3 ;  /* 0x0000000113077824 */ /* 0x000fca00078e0203 */
[----:B------:R-:W-:-:S13]  /*17250*/  ISETP.GE.OR P6, PT, R7, R2, !P0 ;  /* 0x000000020700720c */ /* 0x000fda00047c6670 */
[----:B------:R-:W-:Y:S05]  /*17260*/  @P6 BRA `(.L_x_15150) ;  /* 0x00000000000c6947 */ /* 0x000fea0003800000 */
[----:B------:R-:W0:Y:S02]  /*17270*/  LDC.64 R2, c[0x0][0xc80] ;  /* 0x00032000ff027b82 */ /* 0x000e240000000a00 */
[----:B0-----:R-:W-:-:S05]  /*17280*/  IMAD.WIDE R2, R7, 0x4, R2 ;  /* 0x0000000407027825 */ /* 0x001fca00078e0202 */
[----:B------:R0:W5:Y:S02]  /*17290*/  LDG.E R17, desc[UR40][R2.64] ;  /* 0x0000002802117981 */ /* 0x000164000c1e1900 */
.L_x_15150:
[----:B------:R-:W-:Y:S05]  /*172a0*/  BSYNC B0 ;  /* 0x0000000000007941 */ /* 0x000fea0003800000 */
.L_x_15149:
        /* <DEDUP_REMOVED lines=18> */
.L_x_15275:
[----:B------:R-:W-:Y:S02]  /*173d0*/  ULDC UR4, c[0x0][0xc38] ;  /* 0x00030e0000047ab9 */ /* 0x000fe40000000800 */
[----:B------:R-:W-:-:S04]  /*173e0*/  IMAD.U32 R4, RZ, RZ, UR4 ;  /* 0x00000004ff047e24 */ /* 0x000fc8000f8e00ff */
[----:B-1----:R-:W-:-:S04]  /*173f0*/  IMAD R14, R14, R4, RZ ;  /* 0x000000040e0e7224 */ /* 0x002fc800078e02ff */
[----:B------:R-:W-:-:S05]  /*17400*/  IMAD.IADD R5, R14, 0x1, R5 ;  /* 0x000000010e057824 */ /* 0x000fca00078e0205 */
[----:B------:R-:W-:-:S13]  /*17410*/  ISETP.GT.AND P6, PT, R5, R0, PT ;  /* 0x000000000500720c */ /* 0x000fda0003fc4270 */
[----:B------:R-:W-:Y:S05]  /*17420*/  @!P6 BRA `(.L_x_15152) ;  /* 0xfffffffc0064e947 */ /* 0x000fea000383ffff */
.L_x_15147:
        /* <DEDUP_REMOVED lines=8> */
.L_x_15279:
[----:B------:R-:W-:Y:S01]  /*174b0*/  ISETP.NE.AND P0, PT, R2, RZ, PT ;  /* 0x000000ff0200720c */ /* 0x000fe20003f05270 */
[----:B------:R-:W-:-:S12]  /*174c0*/  IMAD.MOV.U32 R14, RZ, RZ, RZ ;  /* 0x000000ffff0e7224 */ /* 0x000fd800078e00ff */
[----:B------:R-:W-:Y:S05]  /*174d0*/  @!P0 BRA `(.L_x_15154) ;  /* 0x0000000000108947 */ /* 0x000fea0003800000 */
[----:B------:R-:W-:Y:S01]  /*174e0*/  UMOV UR4, 0xffffffff ;  /* 0xffffffff00047882 */ /* 0x000fe20000000000 */
[----:B------:R-:W-:Y:S02]  /*174f0*/  VIADD R12, R6, 0xffffffff ;  /* 0xffffffff060c7836 */ /* 0x000fe40000000000 */
[----:B------:R-:W-:Y:S05]  /*17500*/  BRA.DIV UR4, `(.L_x_15155) ;  /* 0x0000003a048c7947 */ /* 0x000fea000b800000 */
[----:B------:R3:W4:Y:S02]  /*17510*/  SHFL.IDX PT, R14, R3, R12, 0x1f ;  /* 0x00001f0c030e7589 */ /* 0x00072400000e0000 */
.L_x_15154:
[----:B0--3--:R-:W0:Y:S01]  /*17520*/  LDC.64 R2, c[0x0][0xc90] ;  /* 0x00032400ff027b82 */ /* 0x009e220000000a00 */
[----:B------:R-:W-:-:S04]  /*17530*/  IMAD.IADD R19, R6, 0x1, R19 ;  /* 0x0000000106137824 */ /* 0x000fc800078e0213 */
        /* <DEDUP_REMOVED lines=12> */
[----:B------:R-:W-:Y:S01]  /*17600*/  IADD3 R8, RZ, -R8, RZ ;  /* 0x80000008ff087210 */ /* 0x000fe20007ffe0ff */
        /* <DEDUP_REMOVED lines=27> */
[----:B0-----:R-:W-:Y:S01]  /*177c0*/  IMAD.MOV.U32 R2, RZ, RZ, RZ ;  /* 0x000000ffff027224 */ /* 0x001fe200078e00ff */
[----:B-1----:R-:W-:-:S05]  /*177d0*/  IADD3 R5, RZ, -R3, RZ ;  /* 0x80000003ff057210 */ /* 0x002fca0007ffe0ff */
        /* <DEDUP_REMOVED lines=17> */
[----:B------:R-:W-:-:S05]  /*178f0*/  IADD3 R4, -R4, RZ, RZ ;  /* 0x000000ff04047210 */ /* 0x000fca0007ffe1ff */
[----:B------:R-:W-:Y:S01]  /*17900*/  IMAD R18, R3, R4, R0 ;  /* 0x0000000403127224 */ /* 0x000fe200078e0200 */
[----:B------:R-:W-:-:S05]  /*17910*/  LOP3.LUT R0, RZ, R3, RZ, 0x33, !PT ;  /* 0x00000003ff007212 */ /* 0x000fca00078e33ff */
[----:B------:R-:W-:Y:S01]  /*17920*/  IMAD.IADD R17, R17, 0x1, R0 ;  /* 0x0000000111117824 */ /* 0x000fe200078e0200 */
[----:B------:R-:W-:Y:S06]  /*17930*/  BRA `(.L_x_15156) ;  /* 0x00000000001c7947 */ /* 0x000fec0003800000 */
.L_x_15148:
[----:B------:R-:W-:Y:S01]  /*17940*/  UMOV UR4, URZ ;  /* 0x0000003f00047c82 */ /* 0x000fe20008000000 */
[----:B------:R-:W-:Y:S01]  /*17950*/  UMOV UR5, URZ ;  /* 0x0000003f00057c82 */ /* 0x000fe20008000000 */
[----:B------:R-:W-:Y:S01]  /*17960*/  ULDC UR6, c[0x0][0xc3c] ;  /* 0x00030f0000067ab9 */ /* 0x000fe20000000800 */
[----:B------:R-:W-:Y:S02]  /*17970*/  IMAD.MOV.U32 R16, RZ, RZ, R0 ;  /* 0x000000ffff107224 */ /* 0x000fe400078e0000 */
[----:B------:R-:W-:Y:S02]  /*17980*/  IMAD.U32 R17, RZ, RZ, UR4 ;  /* 0x00000004ff117e24 */ /* 0x000fe4000f8e00ff */
[----:B------:R-:W-:Y:S02]  /*17990*/  IMAD.U32 R18, RZ, RZ, UR5 ;  /* 0x00000005ff127e24 */ /* 0x000fe4000f8e00ff */
[----:B------:R-:W-:-:S07]  /*179a0*/  IMAD.U32 R19, RZ, RZ, UR6 ;  /* 0x00000006ff137e24 */ /* 0x000fce000f8e00ff */
.L_x_15156:
        /* <DEDUP_REMOVED lines=10> */
.L_x_15145:
[----:B------:R-:W-:Y:S02]  /*17a50*/  ULDC UR4, c[0x0][0xc3c] ;  /* 0x00030f0000047ab9 */ /* 0x000fe40000000800 */
[----:B---3--:R-:W-:-:S13]  /*17a60*/  ISETP.GE.AND P0, PT, R19, UR4, PT ;  /* 0x0000000413007c0c */ /* 0x008fda000bf06270 */
[----:B------:R-:W-:Y:S05]  /*17a70*/  @!P0 BRA `(.L_x_15157) ;  /* 0xffffffa800588947 */ /* 0x000fea000383ffff */
[----:B------:R-:W-:Y:S05]  /*17a80*/  BSYNC B8 ;  /* 0x0000000000087941 */ /* 0x000fea0003800000 */
.L_x_15035:
        /* <DEDUP_REMOVED lines=12> */
.L_x_15282:
[----:B------:R-:W-:Y:S05]  /*17b50*/  BSYNC B0 ;  /* 0x0000000000007941 */ /* 0x000fea0003800000 */
.L_x_15158:
[----:B------:R-:W-:-:S03]  /*17b60*/  UMOV UR4, 0xffffffff ;  /* 0xffffffff00047882 */ /* 0x000fc60000000000 */
[----:B------:R-:W-:Y:S05]  /*17b70*/  BRA.DIV UR4, `(.L_x_15160) ;  /* 0x0000003604287947 */ /* 0x000fea000b800000 */
[----:B0-----:R-:W0:Y:S02]  /*17b80*/  S2R R0, SR_TID.X ;  /* 0x0000000000007919 */ /* 0x001e240000002100 */
[----:B0-----:R-:W-:-:S04]  /*17b90*/  SHF.R.U32.HI R0, RZ, 0x5, R0 ;  /* 0x00000005ff007819 */ /* 0x001fc80000011600 */
[----:B------:R-:W-:-:S05]  /*17ba0*/  LOP3.LUT R0, R0, 0x3, RZ, 0xc0, !PT ;  /* 0x0000000300007812 */ /* 0x000fca00078ec0ff */
[----:B------:R0:W3:Y:S02]  /*17bb0*/  SHFL.IDX PT, R14, R0, RZ, 0x1f ;  /* 0x00001fff000e7589 */ /* 0x0000e400000e0000 */
.L_x_15285:
[----:B---3--:R-:W-:-:S13]  /*17bc0*/  ISETP.NE.AND P0, PT, R14, RZ, PT ;  /* 0x000000ff0e00720c */ /* 0x008fda0003f05270 */
[----:B------:R-:W-:Y:S05]  /*17bd0*/  @P0 BRA `(.L_x_14892) ;  /* 0x0000000000880947 */ /* 0x000fea0003800000 */
[----:B------:R-:W-:-:S03]  /*17be0*/  UMOV UR4, 0xffffffff ;  /* 0xffffffff00047882 */ /* 0x000fc60000000000 */
[----:B------:R-:W-:Y:S05]  /*17bf0*/  BRA.DIV UR4, `(.L_x_15161) ;  /* 0x00000036043c7947 */ /* 0x000fea000b800000 */
[----:B------:R-:W-:-:S13]  /*17c00*/  ELECT P6, URZ, PT ;  /* 0x00000000003f782f */ /* 0x000fda00038c0000 */
.L_x_15288:
[----:B------:R-:W-:Y:S05]  /*17c10*/  @!P6 BRA `(.L_x_14892) ;  /* 0x000000000078e947 */ /* 0x000fea0003800000 */
[----:B0-----:R-:W3:Y:S02]  /*17c20*/  LDL.LU R0, [R1+0x44] ;  /* 0x0000440001007983 */ /* 0x001ee40000300800 */
[----:B---3--:R-:W-:-:S04]  /*17c30*/  LOP3.LUT R0, R0, 0x2, RZ, 0xfc, !PT ;  /* 0x0000000200007812 */ /* 0x008fc800078efcff */
[----:B------:R-:W-:-:S13]  /*17c40*/  ISETP.NE.AND P2, PT, R0, 0x3, PT ;  /* 0x000000030000780c */ /* 0x000fda0003f45270 */
[----:B------:R-:W-:Y:S05]  /*17c50*/  @!P2 BRA `(.L_x_15162) ;  /* 0x000000000004a947 */ /* 0x000fea0003800000 */
[----:B------:R-:W-:Y:S01]  /*17c60*/  BPT.TRAP 0x1 ;  /* 0x000000040000795c */ /* 0x000fe20000300000 */
.L_x_15162:
[----:B------:R-:W-:Y:S01]  /*17c70*/  IADD3 R0, R9, 0x16840, RZ ;  /* 0x0001684009007810 */ /* 0x000fe20007ffe0ff */
[----:B------:R-:W-:Y:S01]  /*17c80*/  VIADD R2, R23, 0x1 ;  /* 0x0000000117027836 */ /* 0x000fe20000000000 */
[----:B------:R-:W-:-:S03]  /*17c90*/  SHF.L.U32 R3, R27, 0x1f, RZ ;  /* 0x0000001f1b037819 */ /* 0x000fc600000006ff */
[----:B--2---:R-:W-:Y:S01]  /*17ca0*/  IMAD R6, R23, 0x8, R0 ;  /* 0x0000000817067824 */ /* 0x004fe200078e0200 */
[----:B------:R-:W-:-:S03]  /*17cb0*/  ISETP.NE.AND P1, PT, R2, 0x2, PT ;  /* 0x000000020200780c */ /* 0x000fc60003f25270 */
[----:B------:R-:W0:Y:S01]  /*17cc0*/  SYNCS.PHASECHK.TRANS64.TRYWAIT P0, [R6+URZ], R3 ;  /* 0x00000003060075a7 */ /* 0x000e22000800017f */
[----:B------:R-:W-:Y:S02]  /*17cd0*/  SEL R4, RZ, 0x1, P1 ;  /* 0x00000001ff047807 */ /* 0x000fe40000800000 */
[----:B------:R-:W-:Y:S02]  /*17ce0*/  SEL R5, R2, RZ, P1 ;  /* 0x000000ff02057207 */ /* 0x000fe40000800000 */
[----:B------:R-:W-:-:S03]  /*17cf0*/  LOP3.LUT R2, R27, R4, RZ, 0x3c, !PT ;  /* 0x000000041b027212 */ /* 0x000fc600078e3cff */
[----:B------:R-:W-:Y:S01]  /*17d00*/  IMAD R7, R5, 0x8, R0 ;  /* 0x0000000805077824 */ /* 0x000fe200078e0200 */
[----:B------:R-:W-:Y:S01]  /*17d10*/  SHF.L.U32 R2, R2, 0x1f, RZ ;  /* 0x0000001f02027819 */ /* 0x000fe200000006ff */
[----:B0-----:R-:W-:Y:S06]  /*17d20*/  @!P0 BRA `(.L_x_15163) ;  /* 0x0000003400108947 */ /* 0x001fec0003800000 */
.L_x_15289:
[----:B------:R-:W2:Y:S02]  /*17d30*/  SYNCS.PHASECHK.TRANS64.TRYWAIT P0, [R7+URZ], R2 ;  /* 0x00000002070075a7 */ /* 0x000ea4000800017f */
[----:B--2---:R-:W-:Y:S05]  /*17d40*/  @!P0 BRA `(.L_x_15164) ;  /* 0x00000034001c8947 */ /* 0x004fea0003800000 */
.L_x_15290:
[----:B------:R-:W-:Y:S05]  /*17d50*/  @!P2 BRA `(.L_x_15165) ;  /* 0x000000000004a947 */ /* 0x000fea0003800000 */
[----:B------:R-:W-:Y:S01]  /*17d60*/  BPT.TRAP 0x1 ;  /* 0x000000040000795c */ /* 0x000fe20000300000 */
.L_x_15165:
[----:B------:R-:W-:-:S04]  /*17d70*/  VIADD R0, R9, 0x16860 ;  /* 0x0001686009007836 */ /* 0x000fc80000000000 */
[----:B------:R-:W-:-:S04]  /*17d80*/  IMAD R4, R23, 0x8, R0 ;  /* 0x0000000817047824 */ /* 0x000fc800078e0200 */
[----:B------:R-:W3:Y:S02]  /*17d90*/  SYNCS.PHASECHK.TRANS64.TRYWAIT P0, [R4+URZ], R3 ;  /* 0x00000003040075a7 */ /* 0x000ee4000800017f */
[----:B---3--:R-:W-:Y:S05]  /*17da0*/  @!P0 BRA `(.L_x_15166) ;  /* 0x0000003400188947 */ /* 0x008fea0003800000 */
.L_x_15291:
[----:B------:R-:W-:-:S07]  /*17db0*/  IMAD R5, R5, 0x8, R0 ;  /* 0x0000000805057824 */ /* 0x000fce00078e0200 */
.L_x_15167:
[----:B------:R0:W0:Y:S02]  /*17dc0*/  SYNCS.PHASECHK.TRANS64.TRYWAIT P0, [R5+URZ], R2 ;  /* 0x00000002050075a7 */ /* 0x000024000800017f */
[----:B0-----:R-:W-:Y:S05]  /*17dd0*/  @!P0 NANOSLEEP.SYNCS 0x989680 ;  /* 0x009896800000895d */ /* 0x001fea0003900000 */
[----:B------:R-:W0:Y:S02]  /*17de0*/  @!P0 SYNCS.PHASECHK.TRANS64 P0, [R5+URZ], R2 ;  /* 0x00000002050085a7 */ /* 0x000e24000800007f */
[----:B0-----:R-:W-:Y:S05]  /*17df0*/  @!P0 BRA `(.L_x_15167) ;  /* 0xfffffffc00f08947 */ /* 0x001fea000383ffff */
.L_x_14892:
[----:B------:R-:W-:Y:S05]  /*17e00*/  BSYNC B9 ;  /* 0x0000000000097941 */ /* 0x000fea0003800000 */
.L_x_14889:
[----:B------:R-:W-:Y:S05]  /*17e10*/  EXIT ;  /* 0x000000000000794d */ /* 0x000fea0003800000 */
.L_x_14910:
[----:B0-----:R0:W1:Y:S02]  /*17e20*/  SYNCS.PHASECHK.TRANS64.TRYWAIT P6, [R78+URZ+0x16890], R90 ;  /* 0x0168905a4e0075a7 */ /* 0x00106400080c017f */
[----:B-1----:R-:W-:Y:S05]  /*17e30*/  @!P6 NANOSLEEP.SYNCS 0x989680 ;  /* 0x009896800000e95d */ /* 0x002fea0003900000 */
[----:B------:R-:W1:Y:S02]  /*17e40*/  @!P6 SYNCS.PHASECHK.TRANS64 P6, [R78+URZ+0x16890], R90 ;  /* 0x0168905a4e00e5a7 */ /* 0x000e6400080c007f */
[----:B-1----:R-:W-:Y:S05]  /*17e50*/  @!P6 BRA `(.L_x_14910) ;  /* 0xfffffffc00f0e947 */ /* 0x002fea000383ffff */
[----:B------:R-:W-:Y:S05]  /*17e60*/  BRA `(.L_x_15168) ;  /* 0xfffffeac00587947 */ /* 0x000fea000383ffff */
.L_x_14930:
[----:B0-----:R0:W1:Y:S02]  /*17e70*/  SYNCS.PHASECHK.TRANS64.TRYWAIT P5, [R78+URZ+0x16890], R90 ;  /* 0x0168905a4e0075a7 */ /* 0x00106400080a017f */
[----:B-1----:R-:W-:Y:S05]  /*17e80*/  @!P5 NANOSLEEP.SYNCS 0x989680 ;  /* 0x009896800000d95d */ /* 0x002fea0003900000 */
[----:B------:R-:W1:Y:S02]  /*17e90*/  @!P5 SYNCS.PHASECHK.TRANS64 P5, [R78+URZ+0x16890], R90 ;  /* 0x0168905a4e00d5a7 */ /* 0x000e6400080a007f */
[----:B-1----:R-:W-:Y:S05]  /*17ea0*/  @!P5 BRA `(.L_x_14930) ;  /* 0xfffffffc00f0d947 */ /* 0x002fea000383ffff */
[----:B------:R-:W-:Y:S05]  /*17eb0*/  BRA `(.L_x_15169) ;  /* 0xfffffebc00c87947 */ /* 0x000fea000383ffff */
.L_x_14939:
[----:B-1----:R1:W2:Y:S02]  /*17ec0*/  SYNCS.PHASECHK.TRANS64.TRYWAIT P4, [R78+URZ+0x16890], R90 ;  /* 0x0168905a4e0075a7 */ /* 0x0022a4000808017f */
[----:B--2---:R-:W-:Y:S05]  /*17ed0*/  @!P4 NANOSLEEP.SYNCS 0x989680 ;  /* 0x009896800000c95d */ /* 0x004fea0003900000 */
[----:B------:R-:W2:Y:S02]  /*17ee0*/  @!P4 SYNCS.PHASECHK.TRANS64 P4, [R78+URZ+0x16890], R90 ;  /* 0x0168905a4e00c5a7 */ /* 0x000ea4000808007f */
[----:B--2---:R-:W-:Y:S05]  /*17ef0*/  @!P4 BRA `(.L_x_14939) ;  /* 0xfffffffc00f0c947 */ /* 0x004fea000383ffff */
[----:B------:R-:W-:Y:S05]  /*17f00*/  BRA `(.L_x_15170) ;  /* 0xfffffecc00f87947 */ /* 0x000fea000383ffff */
.L_x_14945:
[----:B--2---:R2:W3:Y:S02]  /*17f10*/  SYNCS.PHASECHK.TRANS64.TRYWAIT P3, [R78+URZ+0x168b0], R90 ;  /* 0x0168b05a4e0075a7 */ /* 0x0044e4000806017f */
[----:B---3--:R-:W-:Y:S05]  /*17f20*/  @!P3 NANOSLEEP.SYNCS 0x989680 ;  /* 0x009896800000b95d */ /* 0x008fea0003900000 */
[----:B------:R-:W3:Y:S02]  /*17f30*/  @!P3 SYNCS.PHASECHK.TRANS64 P3, [R78+URZ+0x168b0], R90 ;  /* 0x0168b05a4e00b5a7 */ /* 0x000ee4000806007f */
[----:B---3--:R-:W-:Y:S05]  /*17f40*/  @!P3 BRA `(.L_x_14945) ;  /* 0xfffffffc00f0b947 */ /* 0x008fea000383ffff */
[----:B------:R-:W-:Y:S05]  /*17f50*/  BRA `(.L_x_15171) ;  /* 0xfffffed0008c7947 */ /* 0x000fea000383ffff */
.L_x_14953:
        /* <DEDUP_REMOVED lines=8> */
[----:B------:R-:W-:-:S04]  /*17fe0*/  SHF.R.S32.HI R0, RZ, 0x7, R0 ;  /* 0x00000007ff007819 */ /* 0x000fc80000011400 */
[----:B------:R-:W-:-:S07]  /*17ff0*/  MOV R13, R0 ;  /* 0x00000000000d7202 */ /* 0x000fce0000000f00 */
[----:B-----5:R-:W-:Y:S05]  /*18000*/  WARPSYNC.COLLECTIVE R15, `(.L_x_15173) ;  /* 0x000000000f087348 */ /* 0x020fea0003c00000 */
[----:B------:R0:W1:Y:S02]  /*18010*/  SHFL.IDX P6, R14, R13, R12, R11 ;  /* 0x0000000c0d0e7389 */ /* 0x00006400000c000b */
[----:B01---5:R-:W-:Y:S01]  /*18020*/  ENDCOLLECTIVE ;  /* 0x000000000000791b */ /* 0x023fe20003800000 */
.L_x_15173:
[----:B------:R-:W-:Y:S05]  /*18030*/  BSYNC B0 ;  /* 0x0000000000007941 */ /* 0x000fea0003800000 */
.L_x_15172:
[----:B------:R-:W-:Y:S01]  /*18040*/  IMAD.MOV.U32 R157, RZ, RZ, R14 ;  /* 0x000000ffff9d7224 */ /* 0x000fe200078e000e */
[----:B------:R-:W-:Y:S06]  /*18050*/  BRA `(.L_x_15174) ;  /* 0xfffffed8000c7947 */ /* 0x000fec000383ffff */
.L_x_14965:
        /* <DEDUP_REMOVED lines=8> */
.L_x_15176:
[----:B------:R-:W-:Y:S05]  /*180e0*/  BSYNC B1 ;  /* 0x0000000000017941 */ /* 0x000fea0003800000 */
.L_x_15175:
        /* <DEDUP_REMOVED lines=8> */
.L_x_15177:
[----:B------:R-:W-:Y:S02]  /*18170*/  IMAD.MOV.U32 R13, RZ, RZ, R8 ;  /* 0x000000ffff0d7224 */ /* 0x000fe400078e0008 */
[----:B------:R-:W-:-:S07]  /*18180*/  IMAD.MOV.U32 R0, RZ, RZ, R14 ;  /* 0x000000ffff007224 */ /* 0x000fce00078e000e */
[----:B------:R-:W-:Y:S05]  /*18190*/  WARPSYNC.COLLECTIVE R15, `(.L_x_15178) ;  /* 0x000000000f087348 */ /* 0x000fea0003c00000 */
[----:B------:R0:W1:Y:S02]  /*181a0*/  SHFL.IDX P6, R14, R13, R12, R11 ;  /* 0x0000000c0d0e7389 */ /* 0x00006400000c000b */
[----:B01----:R-:W-:Y:S01]  /*181b0*/  ENDCOLLECTIVE ;  /* 0x000000000000791b */ /* 0x003fe20003800000 */
.L_x_15178:
[----:B------:R-:W-:Y:S01]  /*181c0*/  IMAD.MOV.U32 R13, RZ, RZ, R7 ;  /* 0x000000ffff0d7224 */ /* 0x000fe200078e0007 */
[----:B------:R-:W-:-:S07]  /*181d0*/  MOV R5, R14 ;  /* 0x0000000e00057202 */ /* 0x000fce0000000f00 */
[----:B------:R-:W-:Y:S05]  /*181e0*/  WARPSYNC.COLLECTIVE R15, `(.L_x_15179) ;  /* 0x000000000f087348 */ /* 0x000fea0003c00000 */
[----:B------:R0:W1:Y:S02]  /*181f0*/  SHFL.IDX P6, R14, R13, R12, R11 ;  /* 0x0000000c0d0e7389 */ /* 0x00006400000c000b */
[----:B01----:R-:W-:Y:S01]  /*18200*/  ENDCOLLECTIVE ;  /* 0x000000000000791b */ /* 0x003fe20003800000 */
.L_x_15179:
[----:B------:R-:W-:Y:S05]  /*18210*/  BRA `(.L_x_15180) ;  /* 0xfffffedc00907947 */ /* 0x000fea000383ffff */
.L_x_14968:
        /* <DEDUP_REMOVED lines=8> */
.L_x_15182:
[----:B------:R-:W-:Y:S05]  /*182a0*/  BSYNC B1 ;  /* 0x0000000000017941 */ /* 0x000fea0003800000 */
.L_x_15181:
        /* <DEDUP_REMOVED lines=8> */
.L_x_15183:
[----:B------:R-:W-:Y:S02]  /*18330*/  IMAD.MOV.U32 R13, RZ, RZ, R8 ;  /* 0x000000ffff0d7224 */ /* 0x000fe400078e0008 */
[----:B------:R-:W-:-:S07]  /*18340*/  IMAD.MOV.U32 R0, RZ, RZ, R14 ;  /* 0x000000ffff007224 */ /* 0x000fce00078e000e */
[----:B------:R-:W-:Y:S05]  /*18350*/  WARPSYNC.COLLECTIVE R15, `(.L_x_15184) ;  /* 0x000000000f087348 */ /* 0x000fea0003c00000 */
[----:B------:R0:W1:Y:S02]  /*18360*/  SHFL.IDX P6, R14, R13, R12, R11 ;  /* 0x0000000c0d0e7389 */ /* 0x00006400000c000b */
[----:B01----:R-:W-:Y:S01]  /*18370*/  ENDCOLLECTIVE ;  /* 0x000000000000791b */ /* 0x003fe20003800000 */
.L_x_15184:
[----:B------:R-:W-:Y:S02]  /*18380*/  IMAD.MOV.U32 R13, RZ, RZ, R7 ;  /* 0x000000ffff0d7224 */ /* 0x000fe400078e0007 */
[----:B------:R-:W-:-:S07]  /*18390*/  IMAD.MOV.U32 R5, RZ, RZ, R14 ;  /* 0x000000ffff057224 */ /* 0x000fce00078e000e */
[----:B------:R-:W-:Y:S05]  /*183a0*/  WARPSYNC.COLLECTIVE R15, `(.L_x_15185) ;  /* 0x000000000f087348 */ /* 0x000fea0003c00000 */
[----:B------:R0:W1:Y:S02]  /*183b0*/  SHFL.IDX P6, R14, R13, R12, R11 ;  /* 0x0000000c0d0e7389 */ /* 0x00006400000c000b */
[----:B01----:R-:W-:Y:S01]  /*183c0*/  ENDCOLLECTIVE ;  /* 0x000000000000791b */ /* 0x003fe20003800000 */
.L_x_15185:
[----:B------:R-:W-:Y:S05]  /*183d0*/  BRA `(.L_x_15186) ;  /* 0xfffffedc00fc7947 */ /* 0x000fea000383ffff */
.L_x_14972:
[----:B0-----:R0:W1:Y:S02]  /*183e0*/  SYNCS.PHASECHK.TRANS64.TRYWAIT P0, [R2+URZ+0x16800], R37 ;  /* 0x01680025020075a7 */ /* 0x001064000800017f */
[----:B-1----:R-:W-:Y:S05]  /*183f0*/  @!P0 NANOSLEEP.SYNCS 0x989680 ;  /* 0x009896800000895d */ /* 0x002fea0003900000 */
[----:B------:R-:W1:Y:S02]  /*18400*/  @!P0 SYNCS.PHASECHK.TRANS64 P0, [R2+URZ+0x16800], R37 ;  /* 0x01680025020085a7 */ /* 0x000e64000800007f */
[----:B-1----:R-:W-:Y:S05]  /*18410*/  @!P0 BRA `(.L_x_14972) ;  /* 0xfffffffc00f08947 */ /* 0x002fea000383ffff */
[----:B------:R-:W-:Y:S05]  /*18420*/  BRA `(.L_x_15187) ;  /* 0xfffffee400047947 */ /* 0x000fea000383ffff */
.L_x_14980:
[----:B------:R-:W0:Y:S01]  /*18430*/  LDC R41, c[0x0][0x3f4] ;  /* 0x0000fd00ff297b82 */ /* 0x000e220000000800 */
[----:B------:R-:W-:Y:S01]  /*18440*/  BSSY B1, `(.L_x_15188) ;  /* 0x0000008000017945 */ /* 0x000fe20003800000 */
[----:B------:R-:W-:Y:S01]  /*18450*/  IMAD.MOV.U32 R13, RZ, RZ, R26 ;  /* 0x000000ffff0d7224 */ /* 0x000fe200078e001a */
[----:B------:R-:W-:Y:S01]  /*18460*/  MOV R12, RZ ;  /* 0x000000ff000c7202 */ /* 0x000fe20000000f00 */
[----:B------:R-:W-:Y:S02]  /*18470*/  IMAD.MOV.U32 R11, RZ, RZ, 0x1c1f ;  /* 0x00001c1fff0b7424 */ /* 0x000fe400078e00ff */
[----:B------:R-:W-:-:S07]  /*18480*/  IMAD.MOV.U32 R15, RZ, RZ, -0x1 ;  /* 0xffffffffff0f7424 */ /* 0x000fce00078e00ff */
[----:B0-----:R-:W-:Y:S05]  /*18490*/  WARPSYNC.COLLECTIVE R15, `(.L_x_15189) ;  /* 0x000000000f087348 */ /* 0x001fea0003c00000 */
[----:B------:R1:W2:Y:S02]  /*184a0*/  SHFL.IDX P6, R14, R13, R12, R11 ;  /* 0x0000000c0d0e7389 */ /* 0x0002a400000c000b */
[----:B012---:R-:W-:Y:S01]  /*184b0*/  ENDCOLLECTIVE ;  /* 0x000000000000791b */ /* 0x007fe20003800000 */
.L_x_15189:
[----:B------:R-:W-:Y:S05]  /*184c0*/  BSYNC B1 ;  /* 0x0000000000017941 */ /* 0x000fea0003800000 */
.L_x_15188:
        /* <DEDUP_REMOVED lines=10> */
.L_x_15190:
[----:B------:R-:W-:Y:S01]  /*18570*/  IMAD.MOV.U32 R13, RZ, RZ, R24 ;  /* 0x000000ffff0d7224 */ /* 0x000fe200078e0018 */
[----:B------:R-:W-:-:S07]  /*18580*/  MOV R3, R14 ;  /* 0x0000000e00037202 */ /* 0x000fce0000000f00 */
[----:B------:R-:W-:Y:S05]  /*18590*/  WARPSYNC.COLLECTIVE R15, `(.L_x_15191) ;  /* 0x000000000f087348 */ /* 0x000fea0003c00000 */
[----:B------:R0:W1:Y:S02]  /*185a0*/  SHFL.IDX P6, R14, R13, R12, R11 ;  /* 0x0000000c0d0e7389 */ /* 0x00006400000c000b */
[----:B01----:R-:W-:Y:S01]  /*185b0*/  ENDCOLLECTIVE ;  /* 0x000000000000791b */ /* 0x003fe20003800000 */
.L_x_15191:
[----:B------:R-:W-:Y:S02]  /*185c0*/  IMAD.MOV.U32 R13, RZ, RZ, R27 ;  /* 0x000000ffff0d7224 */ /* 0x000fe400078e001b */
[----:B------:R-:W-:-:S07]  /*185d0*/  IMAD.MOV.U32 R4, RZ, RZ, R14 ;  /* 0x000000ffff047224 */ /* 0x000fce00078e000e */
[----:B------:R-:W-:Y:S05]  /*185e0*/  WARPSYNC.COLLECTIVE R15, `(.L_x_15192) ;  /* 0x000000000f087348 */ /* 0x000fea0003c00000 */
[----:B------:R0:W1:Y:S02]  /*185f0*/  SHFL.IDX P6, R14, R13, R12, R11 ;  /* 0x0000000c0d0e7389 */ /* 0x00006400000c000b */
[----:B01----:R-:W-:Y:S01]  /*18600*/  ENDCOLLECTIVE ;  /* 0x000000000000791b */ /* 0x003fe20003800000 */
.L_x_15192:
        /* <DEDUP_REMOVED lines=18> */
[----:B--2---:R-:W-:Y:S01]  /*18730*/  @!P1 IMAD.MOV.U32 R37, RZ, RZ, R11 ;  /* 0x000000ffff259224 */ /* 0x004fe200078e000b */
[----:B------:R-:W-:Y:S01]  /*18740*/  MOV R11, 0x1c1f ;  /* 0x00001c1f000b7802 */ /* 0x000fe20000000f00 */
[----:B------:R-:W-:Y:S01]  /*18750*/  @!P1 IMAD.MOV.U32 R35, RZ, RZ, R9 ;  /* 0x000000ffff239224 */ /* 0x000fe200078e0009 */
[----:B------:R-:W-:Y:S01]  /*18760*/  @!P1 MOV R34, R8 ;  /* 0x0000000800229202 */ /* 0x000fe20000000f00 */
[----:B------:R-:W-:-:S07]  /*18770*/  @!P1 IMAD.MOV.U32 R36, RZ, RZ, R10 ;  /* 0x000000ffff249224 */ /* 0x000fce00078e000a */
[----:B-----5:R-:W-:Y:S05]  /*18780*/  WARPSYNC.COLLECTIVE R15, `(.L_x_15193) ;  /* 0x000000000f087348 */ /* 0x020fea0003c00000 */
[----:B------:R0:W1:Y:S02]  /*18790*/  SHFL.IDX P6, R14, R13, R12, R11 ;  /* 0x0000000c0d0e7389 */ /* 0x00006400000c000b */
[----:B01---5:R-:W-:Y:S01]  /*187a0*/  ENDCOLLECTIVE ;  /* 0x000000000000791b */ /* 0x023fe20003800000 */
.L_x_15193:
[----:B------:R-:W-:Y:S02]  /*187b0*/  IMAD.MOV.U32 R3, RZ, RZ, R35 ;  /* 0x000000ffff037224 */ /* 0x000fe400078e0023 */
[----:B------:R-:W-:Y:S01]  /*187c0*/  IMAD.MOV.U32 R0, RZ, RZ, R34 ;  /* 0x000000ffff007224 */ /* 0x000fe200078e0022 */
[----:B------:R-:W-:Y:S01]  /*187d0*/  MOV R8, R36 ;  /* 0x0000002400087202 */ /* 0x000fe20000000f00 */
[----:B------:R-:W-:Y:S01]  /*187e0*/  IMAD.MOV.U32 R9, RZ, RZ, R37 ;  /* 0x000000ffff097224 */ /* 0x000fe200078e0025 */
[----:B------:R-:W-:Y:S02]  /*187f0*/  PRMT R45, R45, 0x5410, R3 ;  /* 0x000054102d2d7816 */ /* 0x000fe40000000003 */
[----:B------:R-:W-:Y:S01]  /*18800*/  PRMT R42, R0, 0x7610, R42 ;  /* 0x00007610002a7816 */ /* 0x000fe2000000002a */
[----:B------:R-:W-:Y:S01]  /*18810*/  @!P1 IMAD.MOV.U32 R20, RZ, RZ, R4 ;  /* 0x000000ffff149224 */ /* 0x000fe200078e0004 */
[----:B------:R-:W-:Y:S01]  /*18820*/  PRMT R33, R8, 0x5410, R9 ;  /* 0x0000541008217816 */ /* 0x000fe20000000009 */
[----:B------:R-:W-:-:S02]  /*18830*/  @!P1 IMAD.MOV.U32 R21, RZ, RZ, R5 ;  /* 0x000000ffff159224 */ /* 0x000fc400078e0005 */
[----:B------:R-:W-:Y:S02]  /*18840*/  @!P1 IMAD.MOV.U32 R30, RZ, RZ, R6 ;  /* 0x000000ffff1e9224 */ /* 0x000fe400078e0006 */
[----:B------:R-:W-:Y:S02]  /*18850*/  IMAD.MOV.U32 R13, RZ, RZ, R25 ;  /* 0x000000ffff0d7224 */ /* 0x000fe400078e0019 */
[----:B------:R-:W-:Y:S01]  /*18860*/  @!P1 IMAD.MOV.U32 R31, RZ, RZ, R7 ;  /* 0x000000ffff1f9224 */ /* 0x000fe200078e0007 */
[----:B------:R-:W-:Y:S01]  /*18870*/  MOV R6, R30 ;  /* 0x0000001e00067202 */ /* 0x000fe20000000f00 */
[----:B------:R-:W-:Y:S02]  /*18880*/  IMAD.MOV.U32 R4, RZ, RZ, R20 ;  /* 0x000000ffff047224 */ /* 0x000fe400078e0014 */
[----:B------:R-:W-:Y:S02]  /*18890*/  IMAD.MOV.U32 R5, RZ, RZ, R21 ;  /* 0x000000ffff057224 */ /* 0x000fe400078e0015 */
[----:B------:R-:W-:Y:S01]  /*188a0*/  IMAD.MOV.U32 R7, RZ, RZ, R31 ;  /* 0x000000ffff077224 */ /* 0x000fe200078e001f */
[----:B------:R-:W-:Y:S01]  /*188b0*/  PRMT R56, R4, 0x5410, R6 ;  /* 0x0000541004387816 */ /* 0x000fe20000000006 */
[----:B------:R-:W-:Y:S01]  /*188c0*/  IMAD.MOV.U32 R0, RZ, RZ, R14 ;  /* 0x000000ffff007224 */ /* 0x000fe200078e000e */
[----:B------:R-:W-:-:S07]  /*188d0*/  PRMT R45, R5, 0x7610, R45 ;  /* 0x00007610052d7816 */ /* 0x000fce000000002d */
[----:B------:R-:W-:Y:S05]  /*188e0*/  WARPSYNC.COLLECTIVE R15, `(.L_x_15194) ;  /* 0x000000000f087348 */ /* 0x000fea0003c00000 */
[----:B------:R0:W1:Y:S02]  /*188f0*/  SHFL.IDX P6, R14, R13, R12, R11 ;  /* 0x0000000c0d0e7389 */ /* 0x00006400000c000b */
[----:B01----:R-:W-:Y:S01]  /*18900*/  ENDCOLLECTIVE ;  /* 0x000000000000791b */ /* 0x003fe20003800000 */
.L_x_15194:
[----:B------:R-:W-:Y:S02]  /*18910*/  PRMT R42, R42, 0x5410, R7 ;  /* 0x000054102a2a7816 */ /* 0x000fe40000000007 */
[----:B------:R-:W-:Y:S01]  /*18920*/  CS2R R4, SRZ ;  /* 0x0000000000047805 */ /* 0x000fe2000001ff00 */
[----:B------:R-:W-:Y:S02]  /*18930*/  IMAD.MOV.U32 R13, RZ, RZ, R24 ;  /* 0x000000ffff0d7224 */ /* 0x000fe400078e0018 */
[----:B------:R-:W-:-:S07]  /*18940*/  IMAD.MOV.U32 R3, RZ, RZ, R14 ;  /* 0x000000ffff037224 */ /* 0x000fce00078e000e */
[----:B------:R-:W-:Y:S05]  /*18950*/  WARPSYNC.COLLECTIVE R15, `(.L_x_15195) ;  /* 0x000000000f087348 */ /* 0x000fea0003c00000 */
[----:B------:R0:W1:Y:S02]  /*18960*/  SHFL.IDX P6, R14, R13, R12, R11 ;  /* 0x0000000c0d0e7389 */ /* 0x00006400000c000b */
[----:B01----:R-:W-:Y:S01]  /*18970*/  ENDCOLLECTIVE ;  /* 0x000000000000791b */ /* 0x003fe20003800000 */
.L_x_15195:
[----:B------:R-:W-:Y:S02]  /*18980*/  IMAD.MOV.U32 R13, RZ, RZ, R27 ;  /* 0x000000ffff0d7224 */ /* 0x000fe400078e001b */
[----:B------:R-:W-:-:S07]  /*18990*/  IMAD.MOV.U32 R24, RZ, RZ, R14 ;  /* 0x000000ffff187224 */ /* 0x000fce00078e000e */
[----:B------:R-:W-:Y:S05]  /*189a0*/  WARPSYNC.COLLECTIVE R15, `(.L_x_15196) ;  /* 0x000000000f087348 */ /* 0x000fea0003c00000 */
[----:B------:R0:W1:Y:S02]  /*189b0*/  SHFL.IDX P6, R14, R13, R12, R11 ;  /* 0x0000000c0d0e7389 */ /* 0x00006400000c000b */
[----:B01----:R-:W-:Y:S01]  /*189c0*/  ENDCOLLECTIVE ;  /* 0x000000000000791b */ /* 0x003fe20003800000 */
.L_x_15196:
[----:B------:R-:W-:Y:S05]  /*189d0*/  BRA `(.L_x_15197) ;  /* 0xfffffeec00ec7947 */ /* 0x000fea000383ffff */
.L_x_14984:
[----:B0-----:R0:W1:Y:S02]  /*189e0*/  SYNCS.PHASECHK.TRANS64.TRYWAIT P1, [R2+URZ+0x16800], R13 ;  /* 0x0168000d020075a7 */ /* 0x001064000802017f */
[----:B-1----:R-:W-:Y:S05]  /*189f0*/  @!P1 NANOSLEEP.SYNCS 0x989680 ;  /* 0x009896800000995d */ /* 0x002fea0003900000 */
[----:B------:R-:W1:Y:S02]  /*18a00*/  @!P1 SYNCS.PHASECHK.TRANS64 P1, [R2+URZ+0x16800], R13 ;  /* 0x0168000d020095a7 */ /* 0x000e64000802007f */
[----:B-1----:R-:W-:Y:S05]  /*18a10*/  @!P1 BRA `(.L_x_14984) ;  /* 0xfffffffc00f09947 */ /* 0x002fea000383ffff */
[----:B------:R-:W-:Y:S05]  /*18a20*/  BRA `(.L_x_15198) ;  /* 0xfffffef0008c7947 */ /* 0x000fea000383ffff */
.L_x_14990:
[----:B-1----:R1:W2:Y:S02]  /*18a30*/  SYNCS.PHASECHK.TRANS64.TRYWAIT P2, [R4+URZ+0x16830], R3 ;  /* 0x01683003040075a7 */ /* 0x0022a4000804017f */
[----:B--2---:R-:W-:Y:S05]  /*18a40*/  @!P2 NANOSLEEP.SYNCS 0x989680 ;  /* 0x009896800000a95d */ /* 0x004fea0003900000 */
[----:B------:R-:W2:Y:S02]  /*18a50*/  @!P2 SYNCS.PHASECHK.TRANS64 P2, [R4+URZ+0x16830], R3 ;  /* 0x016830030400a5a7 */ /* 0x000ea4000804007f */
[----:B--2---:R-:W-:Y:S05]  /*18a60*/  @!P2 BRA `(.L_x_14990) ;  /* 0xfffffffc00f0a947 */ /* 0x004fea000383ffff */
[----:B------:R-:W-:Y:S05]  /*18a70*/  BRA `(.L_x_14989) ;  /* 0xffffff0000087947 */ /* 0x000fea000383ffff */
.L_x_14996:
[----:B-1----:R1:W2:Y:S02]  /*18a80*/  SYNCS.PHASECHK.TRANS64.TRYWAIT P4, [R0+URZ+0x16830], R3 ;  /* 0x01683003000075a7 */ /* 0x0022a4000808017f */
[----:B--2---:R-:W-:Y:S05]  /*18a90*/  @!P4 NANOSLEEP.SYNCS 0x989680 ;  /* 0x009896800000c95d */ /* 0x004fea0003900000 */
[----:B------:R-:W2:Y:S02]  /*18aa0*/  @!P4 SYNCS.PHASECHK.TRANS64 P4, [R0+URZ+0x16830], R3 ;  /* 0x016830030000c5a7 */ /* 0x000ea4000808007f */
[----:B--2---:R-:W-:Y:S05]  /*18ab0*/  @!P4 BRA `(.L_x_14996) ;  /* 0xfffffffc00f0c947 */ /* 0x004fea000383ffff */
[----:B------:R-:W-:Y:S05]  /*18ac0*/  BRA `(.L_x_14995) ;  /* 0xffffff2000c07947 */ /* 0x000fea000383ffff */
.L_x_15000:
[----:B-1----:R1:W2:Y:S02]  /*18ad0*/  SYNCS.PHASECHK.TRANS64.TRYWAIT P3, [R3+URZ+0x16850], R0 ;  /* 0x01685000030075a7 */ /* 0x0022a4000806017f */
[----:B--2---:R-:W-:Y:S05]  /*18ae0*/  @!P3 NANOSLEEP.SYNCS 0x989680 ;  /* 0x009896800000b95d */ /* 0x004fea0003900000 */
[----:B------:R-:W2:Y:S02]  /*18af0*/  @!P3 SYNCS.PHASECHK.TRANS64 P3, [R3+URZ+0x16850], R0 ;  /* 0x016850000300b5a7 */ /* 0x000ea4000806007f */
[----:B--2---:R-:W-:Y:S05]  /*18b00*/  @!P3 BRA `(.L_x_15000) ;  /* 0xfffffffc00f0b947 */ /* 0x004fea000383ffff */
[----:B------:R-:W-:Y:S05]  /*18b10*/  BRA `(.L_x_14997) ;  /* 0xffffff2400947947 */ /* 0x000fea000383ffff */
.L_x_15007:
[----:B-1----:R1:W2:Y:S02]  /*18b20*/  SYNCS.PHASECHK.TRANS64.TRYWAIT P3, [R0+URZ+0x16830], R3 ;  /* 0x01683003000075a7 */ /* 0x0022a4000806017f */
[----:B--2---:R-:W-:Y:S05]  /*18b30*/  @!P3 NANOSLEEP.SYNCS 0x989680 ;  /* 0x009896800000b95d */ /* 0x004fea0003900000 */
[----:B------:R-:W2:Y:S02]  /*18b40*/  @!P3 SYNCS.PHASECHK.TRANS64 P3, [R0+URZ+0x16830], R3 ;  /* 0x016830030000b5a7 */ /* 0x000ea4000806007f */
[----:B--2---:R-:W-:Y:S05]  /*18b50*/  @!P3 BRA `(.L_x_15007) ;  /* 0xfffffffc00f0b947 */ /* 0x004fea000383ffff */
[----:B------:R-:W-:Y:S05]  /*18b60*/  BRA `(.L_x_15006) ;  /* 0xffffff4800d47947 */ /* 0x000fea000383ffff */
.L_x_15011:
[----:B-1----:R1:W2:Y:S02]  /*18b70*/  SYNCS.PHASECHK.TRANS64.TRYWAIT P2, [R3+URZ+0x16850], R0 ;  /* 0x01685000030075a7 */ /* 0x0022a4000804017f */
[----:B--2---:R-:W-:Y:S05]  /*18b80*/  @!P2 NANOSLEEP.SYNCS 0x989680 ;  /* 0x009896800000a95d */ /* 0x004fea0003900000 */
[----:B------:R-:W2:Y:S02]  /*18b90*/  @!P2 SYNCS.PHASECHK.TRANS64 P2, [R3+URZ+0x16850], R0 ;  /* 0x016850000300a5a7 */ /* 0x000ea4000804007f */
[----:B--2---:R-:W-:Y:S05]  /*18ba0*/  @!P2 BRA `(.L_x_15011) ;  /* 0xfffffffc00f0a947 */ /* 0x004fea000383ffff */
[----:B------:R-:W-:Y:S05]  /*18bb0*/  BRA `(.L_x_15008) ;  /* 0xffffff4c00a87947 */ /* 0x000fea000383ffff */
.L_x_15016:
[----:B-1----:R1:W2:Y:S02]  /*18bc0*/  SYNCS.PHASECHK.TRANS64.TRYWAIT P0, [R13+URZ+0x16850], R6 ;  /* 0x016850060d0075a7 */ /* 0x0022a4000800017f */
[----:B--2---:R-:W-:Y:S05]  /*18bd0*/  @!P0 NANOSLEEP.SYNCS 0x989680 ;  /* 0x009896800000895d */ /* 0x004fea0003900000 */
[----:B------:R-:W2:Y:S02]  /*18be0*/  @!P0 SYNCS.PHASECHK.TRANS64 P0, [R13+URZ+0x16850], R6 ;  /* 0x016850060d0085a7 */ /* 0x000ea4000800007f */
[----:B--2---:R-:W-:Y:S05]  /*18bf0*/  @!P0 BRA `(.L_x_15016) ;  /* 0xfffffffc00f08947 */ /* 0x004fea000383ffff */
[----:B------:R-:W-:Y:S05]  /*18c00*/  BRA `(.L_x_15015) ;  /* 0xffffff6800587947 */ /* 0x000fea000383ffff */
.L_x_15024:
[----:B------:R-:W-:Y:S02]  /*18c10*/  IMAD.MOV.U32 R13, RZ, RZ, R20 ;  /* 0x000000ffff0d7224 */ /* 0x000fe400078e0014 */
[----:B------:R-:W-:Y:S02]  /*18c20*/  IMAD.MOV.U32 R12, RZ, RZ, RZ ;  /* 0x000000ffff0c7224 */ /* 0x000fe400078e00ff */
[----:B------:R-:W-:Y:S02]  /*18c30*/  IMAD.MOV.U32 R11, RZ, RZ, 0x181f ;  /* 0x0000181fff0b7424 */ /* 0x000fe400078e00ff */
[----:B------:R-:W-:Y:S02]  /*18c40*/  IMAD.MOV.U32 R15, RZ, RZ, -0x1 ;  /* 0xffffffffff0f7424 */ /* 0x000fe400078e00ff */
[----:B------:R-:W-:Y:S02]  /*18c50*/  IMAD R21, R8, R25, RZ ;  /* 0x0000001908157224 */ /* 0x000fe400078e02ff */
[----:B------:R-:W-:-:S07]  /*18c60*/  IMAD.IADD R24, R34, 0x1, R26 ;  /* 0x0000000122187824 */ /* 0x000fce00078e021a */
[----:B------:R-:W-:Y:S05]  /*18c70*/  WARPSYNC.COLLECTIVE R15, `(.L_x_15199) ;  /* 0x000000000f087348 */ /* 0x000fea0003c00000 */
[----:B------:R0:W1:Y:S02]  /*18c80*/  SHFL.IDX P6, R14, R13, R12, R11 ;  /* 0x0000000c0d0e7389 */ /* 0x00006400000c000b */
[----:B01----:R-:W-:Y:S01]  /*18c90*/  ENDCOLLECTIVE ;  /* 0x000000000000791b */ /* 0x003fe20003800000 */
.L_x_15199:
        /* <DEDUP_REMOVED lines=10> */
.L_x_15200:
[----:B------:R-:W-:Y:S02]  /*18d40*/  IMAD.MOV.U32 R13, RZ, RZ, R20 ;  /* 0x000000ffff0d7224 */ /* 0x000fe400078e0014 */
[----:B------:R-:W-:Y:S01]  /*18d50*/  IMAD.MOV.U32 R12, RZ, RZ, 0x1 ;  /* 0x00000001ff0c7424 */ /* 0x000fe200078e00ff */
[----:B------:R-:W-:-:S07]  /*18d60*/  MOV R3, R14 ;  /* 0x0000000e00037202 */ /* 0x000fce0000000f00 */
[----:B------:R-:W-:Y:S05]  /*18d70*/  WARPSYNC.COLLECTIVE R15, `(.L_x_15201) ;  /* 0x000000000f087348 */ /* 0x000fea0003c00000 */
[----:B------:R0:W1:Y:S02]  /*18d80*/  SHFL.IDX P6, R14, R13, R12, R11 ;  /* 0x0000000c0d0e7389 */ /* 0x00006400000c000b */
[----:B01----:R-:W-:Y:S01]  /*18d90*/  ENDCOLLECTIVE ;  /* 0x000000000000791b */ /* 0x003fe20003800000 */
.L_x_15201:
[----:B------:R-:W-:-:S04]  /*18da0*/  @!P3 LEA R10, P5, R33, R3, 0x1 ;  /* 0x00000003210ab211 */ /* 0x000fc800078a08ff */
[----:B------:R-:W-:Y:S01]  /*18db0*/  @!P3 LEA.HI.X R3, R33, R0, R32, 0x1, P5 ;  /* 0x000000002103b211 */ /* 0x000fe200028f0c20 */
[----:B------:R-:W-:Y:S02]  /*18dc0*/  IMAD.MOV.U32 R13, RZ, RZ, R7 ;  /* 0x000000ffff0d7224 */ /* 0x000fe400078e0007 */
[----:B------:R-:W-:-:S07]  /*18dd0*/  IMAD.MOV.U32 R4, RZ, RZ, R14 ;  /* 0x000000ffff047224 */ /* 0x000fce00078e000e */
[----:B------:R-:W-:Y:S05]  /*18de0*/  WARPSYNC.COLLECTIVE R15, `(.L_x_15202) ;  /* 0x000000000f087348 */ /* 0x000fea0003c00000 */
[----:B------:R0:W1:Y:S02]  /*18df0*/  SHFL.IDX P6, R14, R13, R12, R11 ;  /* 0x0000000c0d0e7389 */ /* 0x00006400000c000b */
[----:B01----:R-:W-:Y:S01]  /*18e00*/  ENDCOLLECTIVE ;  /* 0x000000000000791b */ /* 0x003fe20003800000 */
.L_x_15202:
[----:B------:R-:W-:Y:S01]  /*18e10*/  IMAD.MOV.U32 R13, RZ, RZ, R20 ;  /* 0x000000ffff0d7224 */ /* 0x000fe200078e0014 */
[----:B------:R-:W-:Y:S01]  /*18e20*/  MOV R12, 0x2 ;  /* 0x00000002000c7802 */ /* 0x000fe20000000f00 */
[----:B------:R-:W-:-:S07]  /*18e30*/  IMAD.MOV.U32 R5, RZ, RZ, R14 ;  /* 0x000000ffff057224 */ /* 0x000fce00078e000e */
[----:B------:R-:W-:Y:S05]  /*18e40*/  WARPSYNC.COLLECTIVE R15, `(.L_x_15203) ;  /* 0x000000000f087348 */ /* 0x000fea0003c00000 */
[----:B------:R0:W1:Y:S02]  /*18e50*/  SHFL.IDX P6, R14, R13, R12, R11 ;  /* 0x0000000c0d0e7389 */ /* 0x00006400000c000b */
[----:B01----:R-:W-:Y:S01]  /*18e60*/  ENDCOLLECTIVE ;  /* 0x000000000000791b */ /* 0x003fe20003800000 */
.L_x_15203:
[----:B------:R-:W-:-:S04]  /*18e70*/  @!P4 LEA R8, P1, R33, R5, 0x1 ;  /* 0x000000052108c211 */ /* 0x000fc800078208ff */
[----:B------:R-:W-:Y:S01]  /*18e80*/  @!P4 LEA.HI.X R9, R33, R4, R32, 0x1, P1 ;  /* 0x000000042109c211 */ /* 0x000fe200008f0c20 */
[----:B------:R-:W-:Y:S02]  /*18e90*/  IMAD.MOV.U32 R13, RZ, RZ, R7 ;  /* 0x000000ffff0d7224 */ /* 0x000fe400078e0007 */
[----:B------:R-:W-:-:S07]  /*18ea0*/  IMAD.MOV.U32 R6, RZ, RZ, R14 ;  /* 0x000000ffff067224 */ /* 0x000fce00078e000e */
[----:B------:R-:W-:Y:S05]  /*18eb0*/  WARPSYNC.COLLECTIVE R15, `(.L_x_15204) ;  /* 0x000000000f087348 */ /* 0x000fea0003c00000 */
[----:B------:R0:W1:Y:S02]  /*18ec0*/  SHFL.IDX P6, R14, R13, R12, R11 ;  /* 0x0000000c0d0e7389 */ /* 0x00006400000c000b */
[----:B01----:R-:W-:Y:S01]  /*18ed0*/  ENDCOLLECTIVE ;  /* 0x000000000000791b */ /* 0x003fe20003800000 */
.L_x_15204:
[----:B------:R-:W-:Y:S02]  /*18ee0*/  @!P3 IMAD.MOV.U32 R11, RZ, RZ, R3 ;  /* 0x000000ffff0bb224 */ /* 0x000fe400078e0003 */
[----:B------:R-:W-:Y:S02]  /*18ef0*/  IMAD.MOV.U32 R13, RZ, RZ, R20 ;  /* 0x000000ffff0d7224 */ /* 0x000fe400078e0014 */
[----:B------:R-:W-:Y:S01]  /*18f00*/  IMAD.MOV.U32 R12, RZ, RZ, 0x3 ;  /* 0x00000003ff0c7424 */ /* 0x000fe200078e00ff */
[----:B------:R0:W-:Y:S04]  /*18f10*/  @!P3 ST.E.128 desc[UR40][R10.64], RZ ;  /* 0x000000ff0a00b985 */ /* 0x0001e8000c101d28 */
[----:B------:R1:W-:Y:S01]  /*18f20*/  @!P4 ST.E.128 desc[UR40][R8.64], RZ ;  /* 0x000000ff0800c985 */ /* 0x0003e2000c101d28 */
[----:B------:R-:W-:-:S04]  /*18f30*/  @!P2 LEA R25, P5, R33, R14, 0x1 ;  /* 0x0000000e2119a211 */ /* 0x000fc800078a08ff */
[----:B------:R-:W-:Y:S01]  /*18f40*/  @!P2 LEA.HI.X R5, R33, R6, R32, 0x1, P5 ;  /* 0x000000062105a211 */ /* 0x000fe200028f0c20 */
[----:B------:R-:W-:Y:S01]  /*18f50*/  @!P2 IMAD.MOV.U32 R4, RZ, RZ, R25 ;  /* 0x000000ffff04a224 */ /* 0x000fe200078e0019 */
[----:B0-----:R-:W-:-:S04]  /*18f60*/  MOV R11, 0x181f ;  /* 0x0000181f000b7802 */ /* 0x001fc80000000f00 */
[----:B------:R1:W-:Y:S03]  /*18f70*/  @!P2 ST.E.128 desc[UR40][R4.64], RZ ;  /* 0x000000ff0400a985 */ /* 0x0003e6000c101d28 */
[----:B-1----:R-:W-:Y:S05]  /*18f80*/  WARPSYNC.COLLECTIVE R15, `(.L_x_15205) ;  /* 0x000000000f087348 */ /* 0x002fea0003c00000 */
[----:B------:R0:W2:Y:S02]  /*18f90*/  SHFL.IDX P6, R14, R13, R12, R11 ;  /* 0x0000000c0d0e7389 */ /* 0x0000a400000c000b */
[----:B012---:R-:W-:Y:S01]  /*18fa0*/  ENDCOLLECTIVE ;  /* 0x000000000000791b */ /* 0x007fe20003800000 */
.L_x_15205:
[----:B------:R-:W-:Y:S02]  /*18fb0*/  IMAD.MOV.U32 R13, RZ, RZ, R7 ;  /* 0x000000ffff0d7224 */ /* 0x000fe400078e0007 */
[----:B------:R-:W-:-:S07]  /*18fc0*/  IMAD.MOV.U32 R0, RZ, RZ, R14 ;  /* 0x000000ffff007224 */ /* 0x000fce00078e000e */
[----:B------:R-:W-:Y:S05]  /*18fd0*/  WARPSYNC.COLLECTIVE R15, `(.L_x_15206) ;  /* 0x000000000f087348 */ /* 0x000fea0003c00000 */
[----:B------:R0:W1:Y:S02]  /*18fe0*/  SHFL.IDX P6, R14, R13, R12, R11 ;  /* 0x0000000c0d0e7389 */ /* 0x00006400000c000b */
[----:B01----:R-:W-:Y:S01]  /*18ff0*/  ENDCOLLECTIVE ;  /* 0x000000000000791b */ /* 0x003fe20003800000 */
.L_x_15206:
[----:B------:R-:W-:Y:S05]  /*19000*/  BRA `(.L_x_15207) ;  /* 0xffffff8400807947 */ /* 0x000fea000383ffff */
.L_x_15041:
        /* <DEDUP_REMOVED lines=11> */
.L_x_15209:
[----:B------:R-:W-:Y:S05]  /*190c0*/  BSYNC B1 ;  /* 0x0000000000017941 */ /* 0x000fea0003800000 */
.L_x_15208:
[----:B------:R-:W-:Y:S05]  /*190d0*/  BRA `(.L_x_15210) ;  /* 0xffffff9800a87947 */ /* 0x000fea000383ffff */
.L_x_15043:
[----:B------:R-:W-:Y:S01]  /*190e0*/  BSSY B1, `(.L_x_15211) ;  /* 0x0000006000017945 */ /* 0x000fe20003800000 */
[----:B------:R-:W-:-:S07]  /*190f0*/  MOV R15, 0xffffffff ;  /* 0xffffffff000f7802 */ /* 0x000fce0000000f00 */
[----:B01----:R-:W-:Y:S05]  /*19100*/  WARPSYNC.COLLECTIVE R15, `(.L_x_15212) ;  /* 0x000000000f0c7348 */ /* 0x003fea0003c00000 */
[----:B------:R-:W-:Y:S02]  /*19110*/  ELECT P6, UR62, PT ;  /* 0x00000000003e782f */ /* 0x000fe400038c0000 */
[----:B------:R-:W-:Y:S01]  /*19120*/  MOV R14, UR62 ;  /* 0x0000003e000e7c02 */ /* 0x000fe20008000f00 */
[----:B01----:R-:W-:Y:S10]  /*19130*/  ENDCOLLECTIVE ;  /* 0x000000000000791b */ /* 0x003ff40003800000 */
.L_x_15212:
[----:B------:R-:W-:Y:S05]  /*19140*/  BSYNC B1 ;  /* 0x0000000000017941 */ /* 0x000fea0003800000 */
.L_x_15211:
[----:B------:R-:W-:Y:S05]  /*19150*/  BRA `(.L_x_15042) ;  /* 0xffffff9800a07947 */ /* 0x000fea000383ffff */
.L_x_15045:
[----:B-1----:R1:W2:Y:S02]  /*19160*/  SYNCS.PHASECHK.TRANS64.TRYWAIT P0, [R22+URZ+0x16820], R5 ;  /* 0x01682005160075a7 */ /* 0x0022a4000800017f */
[----:B--2---:R-:W-:Y:S05]  /*19170*/  @!P0 NANOSLEEP.SYNCS 0x989680 ;  /* 0x009896800000895d */ /* 0x004fea0003900000 */
[----:B------:R-:W2:Y:S02]  /*19180*/  @!P0 SYNCS.PHASECHK.TRANS64 P0, [R22+URZ+0x16820], R5 ;  /* 0x01682005160085a7 */ /* 0x000ea4000800007f */
[----:B--2---:R-:W-:Y:S05]  /*19190*/  @!P0 BRA `(.L_x_15045) ;  /* 0xfffffffc00f08947 */ /* 0x004fea000383ffff */
[----:B------:R-:W-:Y:S05]  /*191a0*/  BRA `(.L_x_15213) ;  /* 0xffffff9800b07947 */ /* 0x000fea000383ffff */
.L_x_15049:
[----:B-1----:R1:W2:Y:S02]  /*191b0*/  SYNCS.PHASECHK.TRANS64.TRYWAIT P0, [R5+URZ+0x168a0], R6 ;  /* 0x0168a006050075a7 */ /* 0x0022a4000800017f */
[----:B--2---:R-:W-:Y:S05]  /*191c0*/  @!P0 NANOSLEEP.SYNCS 0x989680 ;  /* 0x009896800000895d */ /* 0x004fea0003900000 */
[----:B------:R-:W2:Y:S02]  /*191d0*/  @!P0 SYNCS.PHASECHK.TRANS64 P0, [R5+URZ+0x168a0], R6 ;  /* 0x0168a006050085a7 */ /* 0x000ea4000800007f */
[----:B--2---:R-:W-:Y:S05]  /*191e0*/  @!P0 BRA `(.L_x_15049) ;  /* 0xfffffffc00f08947 */ /* 0x004fea000383ffff */
[----:B------:R-:W-:Y:S05]  /*191f0*/  BRA `(.L_x_15214) ;  /* 0xffffff9800cc7947 */ /* 0x000fea000383ffff */
.L_x_15054:
[----:B--2---:R2:W3:Y:S02]  /*19200*/  SYNCS.PHASECHK.TRANS64.TRYWAIT P0, [R5+URZ+0x168c0], R6 ;  /* 0x0168c006050075a7 */ /* 0x0044e4000800017f */
[----:B---3--:R-:W-:Y:S05]  /*19210*/  @!P0 NANOSLEEP.SYNCS 0x989680 ;  /* 0x009896800000895d */ /* 0x008fea0003900000 */
[----:B------:R-:W3:Y:S02]  /*19220*/  @!P0 SYNCS.PHASECHK.TRANS64 P0, [R5+URZ+0x168c0], R6 ;  /* 0x0168c006050085a7 */ /* 0x000ee4000800007f */
[----:B---3--:R-:W-:Y:S05]  /*19230*/  @!P0 BRA `(.L_x_15054) ;  /* 0xfffffffc00f08947 */ /* 0x008fea000383ffff */
[----:B------:R-:W-:Y:S05]  /*19240*/  BRA `(.L_x_15215) ;  /* 0xffffff9c004c7947 */ /* 0x000fea000383ffff */
.L_x_15061:
[----:B--2---:R2:W3:Y:S02]  /*19250*/  SYNCS.PHASECHK.TRANS64.TRYWAIT P1, [R5+URZ+0x168a0], R6 ;  /* 0x0168a006050075a7 */ /* 0x0044e4000802017f */
[----:B---3--:R-:W-:Y:S05]  /*19260*/  @!P1 NANOSLEEP.SYNCS 0x989680 ;  /* 0x009896800000995d */ /* 0x008fea0003900000 */
[----:B------:R-:W3:Y:S02]  /*19270*/  @!P1 SYNCS.PHASECHK.TRANS64 P1, [R5+URZ+0x168a0], R6 ;  /* 0x0168a006050095a7 */ /* 0x000ee4000802007f */
[----:B---3--:R-:W-:Y:S05]  /*19280*/  @!P1 BRA `(.L_x_15061) ;  /* 0xfffffffc00f09947 */ /* 0x008fea000383ffff */
[----:B------:R-:W-:Y:S05]  /*19290*/  BRA `(.L_x_15216) ;  /* 0xffffffa000187947 */ /* 0x000fea000383ffff */
.L_x_15066:
[----:B-1----:R1:W3:Y:S02]  /*192a0*/  SYNCS.PHASECHK.TRANS64.TRYWAIT P1, [R5+URZ+0x168c0], R6 ;  /* 0x0168c006050075a7 */ /* 0x0022e4000802017f */
[----:B---3--:R-:W-:Y:S05]  /*192b0*/  @!P1 NANOSLEEP.SYNCS 0x989680 ;  /* 0x009896800000995d */ /* 0x008fea0003900000 */
[----:B------:R-:W3:Y:S02]  /*192c0*/  @!P1 SYNCS.PHASECHK.TRANS64 P1, [R5+URZ+0x168c0], R6 ;  /* 0x0168c006050095a7 */ /* 0x000ee4000802007f */
[----:B---3--:R-:W-:Y:S05]  /*192d0*/  @!P1 BRA `(.L_x_15066) ;  /* 0xfffffffc00f09947 */ /* 0x008fea000383ffff */
[----:B------:R-:W-:Y:S05]  /*192e0*/  BRA `(.L_x_15217) ;  /* 0xffffffa000907947 */ /* 0x000fea000383ffff */
.L_x_15079:
[----:B------:R-:W4:Y:S01]  /*192f0*/  S2R R20, SR_TID.X ;  /* 0x0000000000147919 */ /* 0x000f220000002100 */
[----:B------:R-:W-:Y:S01]  /*19300*/  BSSY B0, `(.L_x_15218) ;  /* 0x000000a000007945 */ /* 0x000fe20003800000 */
[----:B0-----:R-:W-:Y:S02]  /*19310*/  IMAD.MOV.U32 R12, RZ, RZ, RZ ;  /* 0x000000ffff0c7224 */ /* 0x001fe400078e00ff */
[----:B------:R-:W-:Y:S02]  /*19320*/  IMAD.MOV.U32 R11, RZ, RZ, 0x1f ;  /* 0x0000001fff0b7424 */ /* 0x000fe400078e00ff */
[----:B------:R-:W-:Y:S01]  /*19330*/  IMAD.MOV.U32 R15, RZ, RZ, -0x1 ;  /* 0xffffffffff0f7424 */ /* 0x000fe200078e00ff */
[----:B----4-:R-:W-:-:S04]  /*19340*/  SHF.R.U32.HI R20, RZ, 0x5, R20 ;  /* 0x00000005ff147819 */ /* 0x010fc80000011614 */
[----:B------:R-:W-:-:S05]  /*19350*/  LOP3.LUT R20, R20, 0x3, RZ, 0xc0, !PT ;  /* 0x0000000314147812 */ /* 0x000fca00078ec0ff */
[----:B------:R-:W-:-:S07]  /*19360*/  IMAD.MOV.U32 R13, RZ, RZ, R20 ;  /* 0x000000ffff0d7224 */ /* 0x000fce00078e0014 */
[----:B-123--:R-:W-:Y:S05]  /*19370*/  WARPSYNC.COLLECTIVE R15, `(.L_x_15219) ;  /* 0x000000000f087348 */ /* 0x00efea0003c00000 */
[----:B------:R0:W4:Y:S02]  /*19380*/  SHFL.IDX P6, R14, R13, R12, R11 ;  /* 0x0000000c0d0e7389 */ /* 0x00012400000c000b */
[----:B01234-:R-:W-:Y:S01]  /*19390*/  ENDCOLLECTIVE ;  /* 0x000000000000791b */ /* 0x01ffe20003800000 */
.L_x_15219:
[----:B------:R-:W-:Y:S05]  /*193a0*/  BSYNC B0 ;  /* 0x0000000000007941 */ /* 0x000fea0003800000 */
.L_x_15218:
[----:B------:R-:W-:Y:S05]  /*193b0*/  BRA `(.L_x_15220) ;  /* 0xffffffa800d47947 */ /* 0x000fea000383ffff */
.L_x_15081:
[----:B------:R-:W-:Y:S01]  /*193c0*/  BSSY B0, `(.L_x_15221) ;  /* 0x0000006000007945 */ /* 0x000fe20003800000 */
[----:B------:R-:W-:-:S07]  /*193d0*/  IMAD.MOV.U32 R15, RZ, RZ, -0x1 ;  /* 0xffffffffff0f7424 */ /* 0x000fce00078e00ff */
[----:B0123--:R-:W-:Y:S05]  /*193e0*/  WARPSYNC.COLLECTIVE R15, `(.L_x_15222) ;  /* 0x000000000f0c7348 */ /* 0x00ffea0003c00000 */
[----:B------:R-:W-:Y:S02]  /*193f0*/  ELECT P6, UR62, PT ;  /* 0x00000000003e782f */ /* 0x000fe400038c0000 */
[----:B------:R-:W-:Y:S01]  /*19400*/  MOV R14, UR62 ;  /* 0x0000003e000e7c02 */ /* 0x000fe20008000f00 */
[----:B0123--:R-:W-:Y:S10]  /*19410*/  ENDCOLLECTIVE ;  /* 0x000000000000791b */ /* 0x00fff40003800000 */
.L_x_15222:
[----:B------:R-:W-:Y:S05]  /*19420*/  BSYNC B0 ;  /* 0x0000000000007941 */ /* 0x000fea0003800000 */
.L_x_15221:
[----:B------:R-:W-:Y:S05]  /*19430*/  BRA `(.L_x_15223) ;  /* 0xffffffa800dc7947 */ /* 0x000fea000383ffff */
.L_x_15083:
[----:B0-----:R0:W4:Y:S02]  /*19440*/  SYNCS.PHASECHK.TRANS64.TRYWAIT P0, [R0+URZ+0x16840], R2 ;  /* 0x01684002000075a7 */ /* 0x001124000800017f */
[----:B----4-:R-:W-:Y:S05]  /*19450*/  @!P0 NANOSLEEP.SYNCS 0x989680 ;  /* 0x009896800000895d */ /* 0x010fea0003900000 */
[----:B------:R-:W4:Y:S02]  /*19460*/  @!P0 SYNCS.PHASECHK.TRANS64 P0, [R0+URZ+0x16840], R2 ;  /* 0x01684002000085a7 */ /* 0x000f24000800007f */
[----:B----4-:R-:W-:Y:S05]  /*19470*/  @!P0 BRA `(.L_x_15083) ;  /* 0xfffffffc00f08947 */ /* 0x010fea000383ffff */
[----:B------:R-:W-:Y:S05]  /*19480*/  BRA `(.L_x_15224) ;  /* 0xffffffac002c7947 */ /* 0x000fea000383ffff */
.L_x_15087:
[----:B------:R-:W2:Y:S01]  /*19490*/  LDL.LU R11, [R1+0x20] ;  /* 0x00002000010b7983 */ /* 0x000ea20000300800 */
[----:B------:R-:W-:Y:S02]  /*194a0*/  IMAD.MOV.U32 R13, RZ, RZ, R4 ;  /* 0x000000ffff0d7224 */ /* 0x000fe400078e0004 */
[----:B------:R-:W-:Y:S02]  /*194b0*/  IMAD.MOV.U32 R12, RZ, RZ, RZ ;  /* 0x000000ffff0c7224 */ /* 0x000fe400078e00ff */
[----:B------:R-:W-:Y:S02]  /*194c0*/  IMAD.MOV.U32 R15, RZ, RZ, -0x1 ;  /* 0xffffffffff0f7424 */ /* 0x000fe400078e00ff */
[----:B------:R-:W-:-:S04]  /*194d0*/  IMAD R17, R17, 0xc0, R21 ;  /* 0x000000c011117824 */ /* 0x000fc800078e0215 */
[----:B------:R-:W-:Y:S02]  /*194e0*/  VIADD R8, R17, 0x10 ;  /* 0x0000001011087836 */ /* 0x000fe40000000000 */
[----:B--2---:R-:W-:Y:S01]  /*194f0*/  IMAD R3, R11, R9, RZ ;  /* 0x000000090b037224 */ /* 0x004fe200078e02ff */
[----:B------:R-:W-:-:S04]  /*19500*/  MOV R11, 0x181f ;  /* 0x0000181f000b7802 */ /* 0x000fc80000000f00 */
[----:B------:R-:W-:-:S13]  /*19510*/  ISETP.GE.AND P1, PT, R17, R3, PT ;  /* 0x000000031100720c */ /* 0x000fda0003f26270 */
[----:B-----5:R-:W-:Y:S05]  /*19520*/  WARPSYNC.COLLECTIVE R15, `(.L_x_15225) ;  /* 0x000000000f087348 */ /* 0x020fea0003c00000 */
[----:B------:R0:W1:Y:S02]  /*19530*/  SHFL.IDX P6, R14, R13, R12, R11 ;  /* 0x0000000c0d0e7389 */ /* 0x00006400000c000b */
[----:B01---5:R-:W-:Y:S01]  /*19540*/  ENDCOLLECTIVE ;  /* 0x000000000000791b */ /* 0x023fe20003800000 */
.L_x_15225:
[----:B------:R-:W-:Y:S02]  /*19550*/  IMAD.MOV.U32 R13, RZ, RZ, R0 ;  /* 0x000000ffff0d7224 */ /* 0x000fe400078e0000 */
[----:B------:R-:W-:-:S07]  /*19560*/  IMAD.MOV.U32 R6, RZ, RZ, R14 ;  /* 0x000000ffff067224 */ /* 0x000fce00078e000e */
[----:B------:R-:W-:Y:S05]  /*19570*/  WARPSYNC.COLLECTIVE R15, `(.L_x_15226) ;  /* 0x000000000f087348 */ /* 0x000fea0003c00000 */
[----:B------:R0:W1:Y:S02]  /*19580*/  SHFL.IDX P6, R14, R13, R12, R11 ;  /* 0x0000000c0d0e7389 */ /* 0x00006400000c000b */
[----:B01----:R-:W-:Y:S01]  /*19590*/  ENDCOLLECTIVE ;  /* 0x000000000000791b */ /* 0x003fe20003800000 */
.L_x_15226:
[----:B------:R-:W-:Y:S01]  /*195a0*/  IMAD.MOV.U32 R13, RZ, RZ, R4 ;  /* 0x000000ffff0d7224 */ /* 0x000fe200078e0004 */
[----:B------:R-:W-:Y:S01]  /*195b0*/  MOV R12, 0x1 ;  /* 0x00000001000c7802 */ /* 0x000fe20000000f00 */
[----:B------:R-:W-:-:S07]  /*195c0*/  IMAD.MOV.U32 R7, RZ, RZ, R14 ;  /* 0x000000ffff077224 */ /* 0x000fce00078e000e */
[----:B------:R-:W-:Y:S05]  /*195d0*/  WARPSYNC.COLLECTIVE R15, `(.L_x_15227) ;  /* 0x000000000f087348 */ /* 0x000fea0003c00000 */
[----:B------:R0:W1:Y:S02]  /*195e0*/  SHFL.IDX P6, R14, R13, R12, R11 ;  /* 0x0000000c0d0e7389 */ /* 0x00006400000c000b */
[----:B01----:R-:W-:Y:S01]  /*195f0*/  ENDCOLLECTIVE ;  /* 0x000000000000791b */ /* 0x003fe20003800000 */
.L_x_15227:
        /* <DEDUP_REMOVED lines=15> */
.L_x_15228:
[----:B------:R-:W-:Y:S02]  /*196f0*/  IMAD.MOV.U32 R13, RZ, RZ, R4 ;  /* 0x000000ffff0d7224 */ /* 0x000fe400078e0004 */
[----:B------:R-:W-:Y:S02]  /*19700*/  IMAD.MOV.U32 R12, RZ, RZ, 0x2 ;  /* 0x00000002ff0c7424 */ /* 0x000fe400078e00ff */
[----:B------:R-:W-:-:S07]  /*19710*/  IMAD.MOV.U32 R7, RZ, RZ, R14 ;  /* 0x000000ffff077224 */ /* 0x000fce00078e000e */
[----:B------:R-:W-:Y:S05]  /*19720*/  WARPSYNC.COLLECTIVE R15, `(.L_x_15229) ;  /* 0x000000000f087348 */ /* 0x000fea0003c00000 */
[----:B------:R0:W1:Y:S02]  /*19730*/  SHFL.IDX P6, R14, R13, R12, R11 ;  /* 0x0000000c0d0e7389 */ /* 0x00006400000c000b */
[----:B01----:R-:W-:Y:S01]  /*19740*/  ENDCOLLECTIVE ;  /* 0x000000000000791b */ /* 0x003fe20003800000 */
.L_x_15229:
        /* <DEDUP_REMOVED lines=16> */
.L_x_15230:
[----:B------:R-:W-:Y:S02]  /*19850*/  IMAD.MOV.U32 R13, RZ, RZ, R4 ;  /* 0x000000ffff0d7224 */ /* 0x000fe400078e0004 */
[----:B------:R-:W-:Y:S02]  /*19860*/  IMAD.MOV.U32 R12, RZ, RZ, 0x3 ;  /* 0x00000003ff0c7424 */ /* 0x000fe400078e00ff */
[----:B------:R-:W-:-:S07]  /*19870*/  IMAD.MOV.U32 R7, RZ, RZ, R14 ;  /* 0x000000ffff077224 */ /* 0x000fce00078e000e */
[----:B------:R-:W-:Y:S05]  /*19880*/  WARPSYNC.COLLECTIVE R15, `(.L_x_15231) ;  /* 0x000000000f087348 */ /* 0x000fea0003c00000 */
[----:B------:R0:W1:Y:S02]  /*19890*/  SHFL.IDX P6, R14, R13, R12, R11 ;  /* 0x0000000c0d0e7389 */ /* 0x00006400000c000b */
[----:B01----:R-:W-:Y:S01]  /*198a0*/  ENDCOLLECTIVE ;  /* 0x000000000000791b */ /* 0x003fe20003800000 */
.L_x_15231:
        /* <DEDUP_REMOVED lines=16> */
.L_x_15232:
[----:B------:R-:W-:Y:S02]  /*199b0*/  IMAD.MOV.U32 R13, RZ, RZ, R4 ;  /* 0x000000ffff0d7224 */ /* 0x000fe400078e0004 */
[----:B------:R-:W-:Y:S02]  /*199c0*/  IMAD.MOV.U32 R12, RZ, RZ, 0x4 ;  /* 0x00000004ff0c7424 */ /* 0x000fe400078e00ff */
[----:B------:R-:W-:-:S07]  /*199d0*/  IMAD.MOV.U32 R7, RZ, RZ, R14 ;  /* 0x000000ffff077224 */ /* 0x000fce00078e000e */
[----:B------:R-:W-:Y:S05]  /*199e0*/  WARPSYNC.COLLECTIVE R15, `(.L_x_15233) ;  /* 0x000000000f087348 */ /* 0x000fea0003c00000 */
[----:B------:R0:W1:Y:S02]  /*199f0*/  SHFL.IDX P6, R14, R13, R12, R11 ;  /* 0x0000000c0d0e7389 */ /* 0x00006400000c000b */
[----:B01----:R-:W-:Y:S01]  /*19a00*/  ENDCOLLECTIVE ;  /* 0x000000000000791b */ /* 0x003fe20003800000 */
.L_x_15233:
        /* <DEDUP_REMOVED lines=16> */
.L_x_15234:
[----:B------:R-:W-:Y:S02]  /*19b10*/  IMAD.MOV.U32 R13, RZ, RZ, R4 ;  /* 0x000000ffff0d7224 */ /* 0x000fe400078e0004 */
[----:B------:R-:W-:Y:S01]  /*19b20*/  IMAD.MOV.U32 R12, RZ, RZ, 0x5 ;  /* 0x00000005ff0c7424 */ /* 0x000fe200078e00ff */
[----:B------:R-:W-:-:S07]  /*19b30*/  MOV R7, R14 ;  /* 0x0000000e00077202 */ /* 0x000fce0000000f00 */
[----:B------:R-:W-:Y:S05]  /*19b40*/  WARPSYNC.COLLECTIVE R15, `(.L_x_15235) ;  /* 0x000000000f087348 */ /* 0x000fea0003c00000 */
[----:B------:R0:W1:Y:S02]  /*19b50*/  SHFL.IDX P6, R14, R13, R12, R11 ;  /* 0x0000000c0d0e7389 */ /* 0x00006400000c000b */
[----:B01----:R-:W-:Y:S01]  /*19b60*/  ENDCOLLECTIVE ;  /* 0x000000000000791b */ /* 0x003fe20003800000 */
.L_x_15235:
        /* <DEDUP_REMOVED lines=16> */
.L_x_15236:
[----:B------:R-:W-:Y:S02]  /*19c70*/  IMAD.MOV.U32 R13, RZ, RZ, R4 ;  /* 0x000000ffff0d7224 */ /* 0x000fe400078e0004 */
[----:B------:R-:W-:Y:S02]  /*19c80*/  IMAD.MOV.U32 R12, RZ, RZ, 0x6 ;  /* 0x00000006ff0c7424 */ /* 0x000fe400078e00ff */
[----:B------:R-:W-:-:S07]  /*19c90*/  IMAD.MOV.U32 R7, RZ, RZ, R14 ;  /* 0x000000ffff077224 */ /* 0x000fce00078e000e */
[----:B------:R-:W-:Y:S05]  /*19ca0*/  WARPSYNC.COLLECTIVE R15, `(.L_x_15237) ;  /* 0x000000000f087348 */ /* 0x000fea0003c00000 */
[----:B------:R0:W1:Y:S02]  /*19cb0*/  SHFL.IDX P6, R14, R13, R12, R11 ;  /* 0x0000000c0d0e7389 */ /* 0x00006400000c000b */
[----:B01----:R-:W-:Y:S01]  /*19cc0*/  ENDCOLLECTIVE ;  /* 0x000000000000791b */ /* 0x003fe20003800000 */
.L_x_15237:
        /* <DEDUP_REMOVED lines=16> */
.L_x_15238:
[----:B------:R-:W-:Y:S01]  /*19dd0*/  MOV R13, R4 ;  /* 0x00000004000d7202 */ /* 0x000fe20000000f00 */
[----:B------:R-:W-:Y:S02]  /*19de0*/  IMAD.MOV.U32 R12, RZ, RZ, 0x7 ;  /* 0x00000007ff0c7424 */ /* 0x000fe400078e00ff */
[----:B------:R-:W-:-:S07]  /*19df0*/  IMAD.MOV.U32 R7, RZ, RZ, R14 ;  /* 0x000000ffff077224 */ /* 0x000fce00078e000e */
[----:B------:R-:W-:Y:S05]  /*19e00*/  WARPSYNC.COLLECTIVE R15, `(.L_x_15239) ;  /* 0x000000000f087348 */ /* 0x000fea0003c00000 */
[----:B------:R0:W1:Y:S02]  /*19e10*/  SHFL.IDX P6, R14, R13, R12, R11 ;  /* 0x0000000c0d0e7389 */ /* 0x00006400000c000b */
[----:B01----:R-:W-:Y:S01]  /*19e20*/  ENDCOLLECTIVE ;  /* 0x000000000000791b */ /* 0x003fe20003800000 */
.L_x_15239:
        /* <DEDUP_REMOVED lines=11> */
.L_x_15240:
[----:B------:R-:W-:Y:S01]  /*19ee0*/  @!PT LDS RZ, [RZ] ;  /* 0x00000000fffff984 */ /* 0x000fe20000000800 */
[----:B------:R-:W-:Y:S01]  /*19ef0*/  @!PT LDS RZ, [RZ] ;  /* 0x00000000fffff984 */ /* 0x000fe20000000800 */
[----:B------:R-:W-:Y:S01]  /*19f00*/  @!PT LDS RZ, [RZ] ;  /* 0x00000000fffff984 */ /* 0x000fe20000000800 */
[----:B------:R0:W-:Y:S01]  /*19f10*/  @!P1 LDGSTS.E.BYPASS.LTC128B.128 [R10+0xb400], desc[UR40][R6.64], !P0 ;  /* 0x0b400000060a9fae */ /* 0x0001e2000c101d68 */
[----:B------:R-:W-:Y:S02]  /*19f20*/  ISETP.GE.AND P1, PT, R0, R3, PT ;  /* 0x000000030000720c */ /* 0x000fe40003f26270 */
[----:B------:R-:W-:-:S04]  /*19f30*/  IADD3 R0, R17, 0x80, RZ ;  /* 0x0000008011007810 */ /* 0x000fc80007ffe0ff */
[----:B------:R-:W-:Y:S01]  /*19f40*/  ISETP.GE.AND P2, PT, R0, R3, PT ;  /* 0x000000030000720c */ /* 0x000fe20003f46270 */
[----:B------:R-:W-:Y:S02]  /*19f50*/  IMAD.MOV.U32 R13, RZ, RZ, R2 ;  /* 0x000000ffff0d7224 */ /* 0x000fe400078e0002 */
[----:B------:R-:W-:Y:S02]  /*19f60*/  IMAD.MOV.U32 R12, RZ, RZ, RZ ;  /* 0x000000ffff0c7224 */ /* 0x000fe400078e00ff */
[----:B0-----:R-:W-:-:S08]  /*19f70*/  IMAD.MOV.U32 R6, RZ, RZ, R14 ;  /* 0x000000ffff067224 */ /* 0x001fd000078e000e */
[----:B------:R-:W-:Y:S05]  /*19f80*/  WARPSYNC.COLLECTIVE R15, `(.L_x_15241) ;  /* 0x000000000f087348 */ /* 0x000fea0003c00000 */
[----:B------:R0:W1:Y:S02]  /*19f90*/  SHFL.IDX P6, R14, R13, R12, R11 ;  /* 0x0000000c0d0e7389 */ /* 0x00006400000c000b */
[----:B01----:R-:W-:Y:S01]  /*19fa0*/  ENDCOLLECTIVE ;  /* 0x000000000000791b */ /* 0x003fe20003800000 */
.L_x_15241:
        /* <DEDUP_REMOVED lines=13> */
.L_x_15242:
[----:B------:R-:W-:Y:S02]  /*1a080*/  IMAD.MOV.U32 R13, RZ, RZ, R2 ;  /* 0x000000ffff0d7224 */ /* 0x000fe400078e0002 */
[----:B------:R-:W-:Y:S02]  /*1a090*/  IMAD.MOV.U32 R12, RZ, RZ, 0x1 ;  /* 0x00000001ff0c7424 */ /* 0x000fe400078e00ff */
[----:B------:R-:W-:-:S07]  /*1a0a0*/  IMAD.MOV.U32 R8, RZ, RZ, R14 ;  /* 0x000000ffff087224 */ /* 0x000fce00078e000e */
[----:B------:R-:W-:Y:S05]  /*1a0b0*/  WARPSYNC.COLLECTIVE R15, `(.L_x_15243) ;  /* 0x000000000f087348 */ /* 0x000fea0003c00000 */
[----:B------:R0:W1:Y:S02]  /*1a0c0*/  SHFL.IDX P6, R14, R13, R12, R11 ;  /* 0x0000000c0d0e7389 */ /* 0x00006400000c000b */
[----:B01----:R-:W-:Y:S01]  /*1a0d0*/  ENDCOLLECTIVE ;  /* 0x000000000000791b */ /* 0x003fe20003800000 */
.L_x_15243:
[----:B------:R-:W-:-:S05]  /*1a0e0*/  @!P2 LEA R6, P1, R20, R8, 0x1 ;  /* 0x000000081406a211 */ /* 0x000fca00078208ff */
[----:B------:R-:W-:-:S04]  /*1a0f0*/  @!P2 IMAD.X R0, RZ, RZ, R0, P1 ;  /* 0x000000ffff00a224 */ /* 0x000fc800008e0600 */
[----:B------:R-:W-:Y:S01]  /*1a100*/  @!P2 IMAD.MOV.U32 R7, RZ, RZ, R0 ;  /* 0x000000ffff07a224 */ /* 0x000fe200078e0000 */
[----:B------:R-:W-:Y:S01]  /*1a110*/  IADD3 R0, R17, 0x90, RZ ;  /* 0x0000009011007810 */ /* 0x000fe20007ffe0ff */
[----:B------:R-:W-:-:S03]  /*1a120*/  IMAD.MOV.U32 R13, RZ, RZ, R5 ;  /* 0x000000ffff0d7224 */ /* 0x000fc600078e0005 */
[----:B------:R-:W-:Y:S01]  /*1a130*/  ISETP.GE.AND P1, PT, R0, R3, PT ;  /* 0x000000030000720c */ /* 0x000fe20003f26270 */
[----:B------:R-:W-:Y:S01]  /*1a140*/  @!PT LDS RZ, [RZ] ;  /* 0x00000000fffff984 */ /* 0x000fe20000000800 */
[----:B------:R-:W-:Y:S01]  /*1a150*/  @!PT LDS RZ, [RZ] ;  /* 0x00000000fffff984 */ /* 0x000fe20000000800 */
[----:B------:R-:W-:Y:S01]  /*1a160*/  @!PT LDS RZ, [RZ] ;  /* 0x00000000fffff984 */ /* 0x000fe20000000800 */
[----:B------:R0:W-:Y:S01]  /*1a170*/  @!P2 LDGSTS.E.BYPASS.LTC128B.128 [R10+0xc400], desc[UR40][R6.64], !P0 ;  /* 0x0c400000060aafae */ /* 0x0001e2000c101d68 */
[----:B------:R-:W-:-:S11]  /*1a180*/  IMAD.MOV.U32 R0, RZ, RZ, R14 ;  /* 0x000000ffff007224 */ /* 0x000fd600078e000e */
[----:B0-----:R-:W-:Y:S05]  /*1a190*/  WARPSYNC.COLLECTIVE R15, `(.L_x_15244) ;  /* 0x000000000f087348 */ /* 0x001fea0003c00000 */
[----:B------:R1:W2:Y:S02]  /*1a1a0*/  SHFL.IDX P6, R14, R13, R12, R11 ;  /* 0x0000000c0d0e7389 */ /* 0x0002a400000c000b */
[----:B012---:R-:W-:Y:S01]  /*1a1b0*/  ENDCOLLECTIVE ;  /* 0x000000000000791b */ /* 0x007fe20003800000 */
.L_x_15244:
[----:B------:R-:W-:Y:S01]  /*1a1c0*/  MOV R13, R2 ;  /* 0x00000002000d7202 */ /* 0x000fe20000000f00 */
[----:B------:R-:W-:Y:S02]  /*1a1d0*/  IMAD.MOV.U32 R12, RZ, RZ, 0x2 ;  /* 0x00000002ff0c7424 */ /* 0x000fe400078e00ff */
[----:B------:R-:W-:-:S07]  /*1a1e0*/  IMAD.MOV.U32 R6, RZ, RZ, R14 ;  /* 0x000000ffff067224 */ /* 0x000fce00078e000e */
[----:B------:R-:W-:Y:S05]  /*1a1f0*/  WARPSYNC.COLLECTIVE R15, `(.L_x_15245) ;  /* 0x000000000f087348 */ /* 0x000fea0003c00000 */
[----:B------:R0:W1:Y:S02]  /*1a200*/  SHFL.IDX P6, R14, R13, R12, R11 ;  /* 0x0000000c0d0e7389 */ /* 0x00006400000c000b */
[----:B01----:R-:W-:Y:S01]  /*1a210*/  ENDCOLLECTIVE ;  /* 0x000000000000791b */ /* 0x003fe20003800000 */
.L_x_15245:
        /* <DEDUP_REMOVED lines=13> */
.L_x_15246:
[----:B------:R-:W-:Y:S01]  /*1a2f0*/  MOV R13, R2 ;  /* 0x00000002000d7202 */ /* 0x000fe20000000f00 */
[----:B------:R-:W-:Y:S02]  /*1a300*/  IMAD.MOV.U32 R12, RZ, RZ, 0x3 ;  /* 0x00000003ff0c7424 */ /* 0x000fe400078e00ff */
[----:B------:R-:W-:-:S07]  /*1a310*/  IMAD.MOV.U32 R6, RZ, RZ, R14 ;  /* 0x000000ffff067224 */ /* 0x000fce00078e000e */
[----:B------:R-:W-:Y:S05]  /*1a320*/  WARPSYNC.COLLECTIVE R15, `(.L_x_15247) ;  /* 0x000000000f087348 */ /* 0x000fea0003c00000 */
[----:B------:R0:W1:Y:S02]  /*1a330*/  SHFL.IDX P6, R14, R13, R12, R11 ;  /* 0x0000000c0d0e7389 */ /* 0x00006400000c000b */
[----:B01----:R-:W-:Y:S01]  /*1a340*/  ENDCOLLECTIVE ;  /* 0x000000000000791b */ /* 0x003fe20003800000 */
.L_x_15247:
        /* <DEDUP_REMOVED lines=12> */
.L_x_15248:
[----:B------:R-:W-:Y:S05]  /*1a410*/  BRA `(.L_x_15249) ;  /* 0xffffffac00547947 */ /* 0x000fea000383ffff */
.L_x_15090:
[----:B0-----:R0:W1:Y:S02]  /*1a420*/  SYNCS.PHASECHK.TRANS64.TRYWAIT P0, [R22+URZ+0x16820], R3 ;  /* 0x01682003160075a7 */ /* 0x001064000800017f */
[----:B-1----:R-:W-:Y:S05]  /*1a430*/  @!P0 NANOSLEEP.SYNCS 0x989680 ;  /* 0x009896800000895d */ /* 0x002fea0003900000 */
[----:B------:R-:W1:Y:S02]  /*1a440*/  @!P0 SYNCS.PHASECHK.TRANS64 P0, [R22+URZ+0x16820], R3 ;  /* 0x01682003160085a7 */ /* 0x000e64000800007f */
[----:B-1----:R-:W-:Y:S05]  /*1a450*/  @!P0 BRA `(.L_x_15090) ;  /* 0xfffffffc00f08947 */ /* 0x002fea000383ffff */
[----:B------:R-:W-:Y:S05]  /*1a460*/  BRA `(.L_x_15250) ;  /* 0xffffffac00bc7947 */ /* 0x000fea000383ffff */
.L_x_15099:
[----:B0-----:R0:W2:Y:S02]  /*1a470*/  SYNCS.PHASECHK.TRANS64.TRYWAIT P0, [R2+URZ+0x16840], R3 ;  /* 0x01684003020075a7 */ /* 0x0010a4000800017f */
[----:B--2---:R-:W-:Y:S05]  /*1a480*/  @!P0 NANOSLEEP.SYNCS 0x989680 ;  /* 0x009896800000895d */ /* 0x004fea0003900000 */
[----:B------:R-:W2:Y:S02]  /*1a490*/  @!P0 SYNCS.PHASECHK.TRANS64 P0, [R2+URZ+0x16840], R3 ;  /* 0x01684003020085a7 */ /* 0x000ea4000800007f */
[----:B--2---:R-:W-:Y:S05]  /*1a4a0*/  @!P0 BRA `(.L_x_15099) ;  /* 0xfffffffc00f08947 */ /* 0x004fea000383ffff */
[----:B------:R-:W-:Y:S05]  /*1a4b0*/  BRA `(.L_x_15251) ;  /* 0xffffffb000687947 */ /* 0x000fea000383ffff */
.L_x_15104:
[----:B0-----:R0:W1:Y:S02]  /*1a4c0*/  SYNCS.PHASECHK.TRANS64.TRYWAIT P0, [R3+URZ+0x60], R2 ;  /* 0x00006002030075a7 */ /* 0x001064000800017f */
[----:B-1----:R-:W-:Y:S05]  /*1a4d0*/  @!P0 NANOSLEEP.SYNCS 0x989680 ;  /* 0x009896800000895d */ /* 0x002fea0003900000 */
[----:B------:R-:W1:Y:S02]  /*1a4e0*/  @!P0 SYNCS.PHASECHK.TRANS64 P0, [R3+URZ+0x60], R2 ;  /* 0x00006002030085a7 */ /* 0x000e64000800007f */
[----:B-1----:R-:W-:Y:S05]  /*1a4f0*/  @!P0 BRA `(.L_x_15104) ;  /* 0xfffffffc00f08947 */ /* 0x002fea000383ffff */
[----:B------:R-:W-:Y:S05]  /*1a500*/  BRA `(.L_x_15252) ;  /* 0xffffffb000f47947 */ /* 0x000fea000383ffff */
.L_x_15112:
[----:B0-----:R0:W2:Y:S02]  /*1a510*/  SYNCS.PHASECHK.TRANS64.TRYWAIT P0, [R2+URZ+0x16840], R3 ;  /* 0x01684003020075a7 */ /* 0x0010a4000800017f */
[----:B--2---:R-:W-:Y:S05]  /*1a520*/  @!P0 NANOSLEEP.SYNCS 0x989680 ;  /* 0x009896800000895d */ /* 0x004fea0003900000 */
[----:B------:R-:W2:Y:S02]  /*1a530*/  @!P0 SYNCS.PHASECHK.TRANS64 P0, [R2+URZ+0x16840], R3 ;  /* 0x01684003020085a7 */ /* 0x000ea4000800007f */
[----:B--2---:R-:W-:Y:S05]  /*1a540*/  @!P0 BRA `(.L_x_15112) ;  /* 0xfffffffc00f08947 */ /* 0x004fea000383ffff */
[----:B------:R-:W-:Y:S05]  /*1a550*/  BRA `(.L_x_15253) ;  /* 0xffffffb800307947 */ /* 0x000fea000383ffff */
.L_x_15117:
[----:B0-----:R0:W1:Y:S02]  /*1a560*/  SYNCS.PHASECHK.TRANS64.TRYWAIT P0, [R10+URZ+0x60], R27 ;  /* 0x0000601b0a0075a7 */ /* 0x001064000800017f */
[----:B-1----:R-:W-:Y:S05]  /*1a570*/  @!P0 NANOSLEEP.SYNCS 0x989680 ;  /* 0x009896800000895d */ /* 0x002fea0003900000 */
[----:B------:R-:W1:Y:S02]  /*1a580*/  @!P0 SYNCS.PHASECHK.TRANS64 P0, [R10+URZ+0x60], R27 ;  /* 0x0000601b0a0085a7 */ /* 0x000e64000800007f */
[----:B-1----:R-:W-:Y:S05]  /*1a590*/  @!P0 BRA `(.L_x_15117) ;  /* 0xfffffffc00f08947 */ /* 0x002fea000383ffff */
[----:B------:R-:W-:Y:S05]  /*1a5a0*/  BRA `(.L_x_15254) ;  /* 0xffffffb800bc7947 */ /* 0x000fea000383ffff */
.L_x_15125:
[----:B0-----:R0:W2:Y:S02]  /*1a5b0*/  SYNCS.PHASECHK.TRANS64.TRYWAIT P0, [R2+URZ+0x16840], R3 ;  /* 0x01684003020075a7 */ /* 0x0010a4000800017f */
[----:B--2---:R-:W-:Y:S05]  /*1a5c0*/  @!P0 NANOSLEEP.SYNCS 0x989680 ;  /* 0x009896800000895d */ /* 0x004fea0003900000 */
[----:B------:R-:W2:Y:S02]  /*1a5d0*/  @!P0 SYNCS.PHASECHK.TRANS64 P0, [R2+URZ+0x16840], R3 ;  /* 0x01684003020085a7 */ /* 0x000ea4000800007f */
[----:B--2---:R-:W-:Y:S05]  /*1a5e0*/  @!P0 BRA `(.L_x_15125) ;  /* 0xfffffffc00f08947 */ /* 0x004fea000383ffff */
[----:B------:R-:W-:Y:S05]  /*1a5f0*/  BRA `(.L_x_15255) ;  /* 0xffffffbc00cc7947 */ /* 0x000fea000383ffff */
.L_x_15130:
[----:B0-----:R0:W1:Y:S02]  /*1a600*/  SYNCS.PHASECHK.TRANS64.TRYWAIT P0, [R7+URZ+0x60], R2 ;  /* 0x00006002070075a7 */ /* 0x001064000800017f */
[----:B-1----:R-:W-:Y:S05]  /*1a610*/  @!P0 NANOSLEEP.SYNCS 0x989680 ;  /* 0x009896800000895d */ /* 0x002fea0003900000 */
[----:B------:R-:W1:Y:S02]  /*1a620*/  @!P0 SYNCS.PHASECHK.TRANS64 P0, [R7+URZ+0x60], R2 ;  /* 0x00006002070085a7 */ /* 0x000e64000800007f */
[----:B-1----:R-:W-:Y:S05]  /*1a630*/  @!P0 BRA `(.L_x_15130) ;  /* 0xfffffffc00f08947 */ /* 0x002fea000383ffff */
[----:B------:R-:W-:Y:S05]  /*1a640*/  BRA `(.L_x_15256) ;  /* 0xffffffc0005c7947 */ /* 0x000fea000383ffff */
.L_x_15140:
[----:B0-----:R0:W1:Y:S02]  /*1a650*/  SYNCS.PHASECHK.TRANS64.TRYWAIT P0, [R3+URZ+0x16860], R0 ;  /* 0x01686000030075a7 */ /* 0x001064000800017f */
[----:B-1----:R-:W-:Y:S05]  /*1a660*/  @!P0 NANOSLEEP.SYNCS 0x989680 ;  /* 0x009896800000895d */ /* 0x002fea0003900000 */
[----:B------:R-:W1:Y:S02]  /*1a670*/  @!P0 SYNCS.PHASECHK.TRANS64 P0, [R3+URZ+0x16860], R0 ;  /* 0x01686000030085a7 */ /* 0x000e64000800007f */
[----:B-1----:R-:W-:Y:S05]  /*1a680*/  @!P0 BRA `(.L_x_15140) ;  /* 0xfffffffc00f08947 */ /* 0x002fea000383ffff */
[----:B------:R-:W-:Y:S05]  /*1a690*/  BRA `(.L_x_15257) ;  /* 0xffffffc400587947 */ /* 0x000fea000383ffff */
.L_x_15146:
[----:B------:R-:W-:Y:S01]  /*1a6a0*/  BSSY B0, `(.L_x_15258) ;  /* 0x0000008000007945 */ /* 0x000fe20003800000 */
[----:B------:R-:W-:Y:S02]  /*1a6b0*/  IMAD.MOV.U32 R13, RZ, RZ, R16 ;  /* 0x000000ffff0d7224 */ /* 0x000fe400078e0010 */
[----:B0-----:R-:W-:Y:S02]  /*1a6c0*/  IMAD.MOV.U32 R12, RZ, RZ, RZ ;  /* 0x000000ffff0c7224 */ /* 0x001fe400078e00ff */
[----:B------:R-:W-:Y:S02]  /*1a6d0*/  IMAD.MOV.U32 R11, RZ, RZ, 0x1f ;  /* 0x0000001fff0b7424 */ /* 0x000fe400078e00ff */
[----:B------:R-:W-:-:S07]  /*1a6e0*/  IMAD.MOV.U32 R15, RZ, RZ, -0x1 ;  /* 0xffffffffff0f7424 */ /* 0x000fce00078e00ff */
[----:B--2---:R-:W-:Y:S05]  /*1a6f0*/  WARPSYNC.COLLECTIVE R15, `(.L_x_15259) ;  /* 0x000000000f087348 */ /* 0x004fea0003c00000 */
[----:B------:R0:W1:Y:S02]  /*1a700*/  SHFL.IDX P6, R14, R13, R12, R11 ;  /* 0x0000000c0d0e7389 */ /* 0x00006400000c000b */
[----:B012---:R-:W-:Y:S01]  /*1a710*/  ENDCOLLECTIVE ;  /* 0x000000000000791b */ /* 0x007fe20003800000 */
.L_x_15259:
[----:B------:R-:W-:Y:S05]  /*1a720*/  BSYNC B0 ;  /* 0x0000000000007941 */ /* 0x000fea0003800000 */
.L_x_15258:
[----:B------:R-:W-:Y:S01]  /*1a730*/  IMAD.MOV.U32 R13, RZ, RZ, R16 ;  /* 0x000000ffff0d7224 */ /* 0x000fe200078e0010 */
[----:B------:R-:W-:Y:S01]  /*1a740*/  MOV R0, R14 ;  /* 0x0000000e00007202 */ /* 0x000fe20000000f00 */
[----:B------:R-:W-:Y:S02]  /*1a750*/  IMAD.MOV.U32 R12, RZ, RZ, 0x1 ;  /* 0x00000001ff0c7424 */ /* 0x000fe400078e00ff */
[----:B------:R-:W-:Y:S02]  /*1a760*/  IMAD.MOV.U32 R11, RZ, RZ, 0x1f ;  /* 0x0000001fff0b7424 */ /* 0x000fe400078e00ff */
[----:B------:R-:W-:Y:S02]  /*1a770*/  IMAD.MOV.U32 R15, RZ, RZ, -0x1 ;  /* 0xffffffffff0f7424 */ /* 0x000fe400078e00ff */
[----:B------:R-:W-:-:S07]  /*1a780*/  IMAD.IADD R7, R19, 0x1, R8 ;  /* 0x0000000113077824 */ /* 0x000fce00078e0208 */
[----:B------:R-:W-:Y:S05]  /*1a790*/  WARPSYNC.COLLECTIVE R15, `(.L_x_15260) ;  /* 0x000000000f087348 */ /* 0x000fea0003c00000 */
[----:B------:R0:W1:Y:S02]  /*1a7a0*/  SHFL.IDX P6, R14, R13, R12, R11 ;  /* 0x0000000c0d0e7389 */ /* 0x00006400000c000b */
[----:B01----:R-:W-:Y:S01]  /*1a7b0*/  ENDCOLLECTIVE ;  /* 0x000000000000791b */ /* 0x003fe20003800000 */
.L_x_15260:
        /* <DEDUP_REMOVED lines=11> */
[C---:B------:R-:W-:Y:S02]  /*1a870*/  ISETP.GE.U32.AND P5, PT, R8.reuse, 0x10, PT ;  /* 0x000000100800780c */ /* 0x040fe40003fa6070 */
[----:B--2---:R-:W-:Y:S02]  /*1a880*/  @!P1 MOV R17, R2 ;  /* 0x0000000200119202 */ /* 0x004fe40000000f00 */
[----:B------:R-:W-:-:S03]  /*1a890*/  ISETP.NE.AND P1, PT, R8, RZ, PT ;  /* 0x000000ff0800720c */ /* 0x000fc60003f25270 */
[----:B------:R-:W-:-:S10]  /*1a8a0*/  IMAD.MOV.U32 R13, RZ, RZ, R17 ;  /* 0x000000ffff0d7224 */ /* 0x000fd400078e0011 */
[----:B------:R-:W-:Y:S05]  /*1a8b0*/  WARPSYNC.COLLECTIVE R15, `(.L_x_15261) ;  /* 0x000000000f087348 */ /* 0x000fea0003c00000 */
[----:B------:R0:W1:Y:S02]  /*1a8c0*/  SHFL.UP P6, R14, R13, R12, R11 ;  /* 0x0400000c0d0e7389 */ /* 0x00006400000c000b */
[----:B01----:R-:W-:Y:S01]  /*1a8d0*/  ENDCOLLECTIVE ;  /* 0x000000000000791b */ /* 0x003fe20003800000 */
.L_x_15261:
[----:B------:R-:W-:Y:S01]  /*1a8e0*/  IMAD.MOV.U32 R12, RZ, RZ, 0x2 ;  /* 0x00000002ff0c7424 */ /* 0x000fe200078e00ff */
[----:B------:R-:W-:-:S05]  /*1a8f0*/  SEL R4, R14, RZ, P1 ;  /* 0x000000ff0e047207 */ /* 0x000fca0000800000 */
[----:B------:R-:W-:-:S04]  /*1a900*/  IMAD.IADD R4, R17, 0x1, R4 ;  /* 0x0000000111047824 */ /* 0x000fc800078e0204 */
[----:B------:R-:W-:-:S07]  /*1a910*/  IMAD.MOV.U32 R13, RZ, RZ, R4 ;  /* 0x000000ffff0d7224 */ /* 0x000fce00078e0004 */
[----:B------:R-:W-:Y:S05]  /*1a920*/  WARPSYNC.COLLECTIVE R15, `(.L_x_15262) ;  /* 0x000000000f087348 */ /* 0x000fea0003c00000 */
[----:B------:R0:W1:Y:S02]  /*1a930*/  SHFL.UP P6, R14, R13, R12, R11 ;  /* 0x0400000c0d0e7389 */ /* 0x00006400000c000b */
[----:B01----:R-:W-:Y:S01]  /*1a940*/  ENDCOLLECTIVE ;  /* 0x000000000000791b */ /* 0x003fe20003800000 */
.L_x_15262:
[----:B------:R-:W-:Y:S02]  /*1a950*/  MOV R12, 0x4 ;  /* 0x00000004000c7802 */ /* 0x000fe40000000f00 */
[----:B------:R-:W-:-:S05]  /*1a960*/  SEL R3, R14, RZ, P2 ;  /* 0x000000ff0e037207 */ /* 0x000fca0001000000 */
[----:B------:R-:W-:-:S04]  /*1a970*/  IMAD.IADD R6, R4, 0x1, R3 ;  /* 0x0000000104067824 */ /* 0x000fc800078e0203 */
[----:B------:R-:W-:-:S07]  /*1a980*/  IMAD.MOV.U32 R13, RZ, RZ, R6 ;  /* 0x000000ffff0d7224 */ /* 0x000fce00078e0006 */
[----:B------:R-:W-:Y:S05]  /*1a990*/  WARPSYNC.COLLECTIVE R15, `(.L_x_15263) ;  /* 0x000000000f087348 */ /* 0x000fea0003c00000 */
[----:B------:R0:W1:Y:S02]  /*1a9a0*/  SHFL.UP P6, R14, R13, R12, R11 ;  /* 0x0400000c0d0e7389 */ /* 0x00006400000c000b */
[----:B01----:R-:W-:Y:S01]  /*1a9b0*/  ENDCOLLECTIVE ;  /* 0x000000000000791b */ /* 0x003fe20003800000 */
.L_x_15263:
[----:B------:R-:W-:Y:S01]  /*1a9c0*/  IMAD.MOV.U32 R12, RZ, RZ, 0x8 ;  /* 0x00000008ff0c7424 */ /* 0x000fe200078e00ff */
[----:B------:R-:W-:-:S05]  /*1a9d0*/  SEL R3, R14, RZ, P3 ;  /* 0x000000ff0e037207 */ /* 0x000fca0001800000 */
[----:B------:R-:W-:-:S04]  /*1a9e0*/  IMAD.IADD R2, R6, 0x1, R3 ;  /* 0x0000000106027824 */ /* 0x000fc800078e0203 */
[----:B------:R-:W-:-:S07]  /*1a9f0*/  IMAD.MOV.U32 R13, RZ, RZ, R2 ;  /* 0x000000ffff0d7224 */ /* 0x000fce00078e0002 */
[----:B------:R-:W-:Y:S05]  /*1aa00*/  WARPSYNC.COLLECTIVE R15, `(.L_x_15264) ;  /* 0x000000000f087348 */ /* 0x000fea0003c00000 */
[----:B------:R0:W1:Y:S02]  /*1aa10*/  SHFL.UP P6, R14, R13, R12, R11 ;  /* 0x0400000c0d0e7389 */ /* 0x00006400000c000b */
[----:B01----:R-:W-:Y:S01]  /*1aa20*/  ENDCOLLECTIVE ;  /* 0x000000000000791b */ /* 0x003fe20003800000 */
.L_x_15264:
[----:B------:R-:W-:Y:S01]  /*1aa30*/  IMAD.MOV.U32 R12, RZ, RZ, 0x10 ;  /* 0x00000010ff0c7424 */ /* 0x000fe200078e00ff */
[----:B------:R-:W-:-:S05]  /*1aa40*/  SEL R3, R14, RZ, P4 ;  /* 0x000000ff0e037207 */ /* 0x000fca0002000000 */
[----:B------:R-:W-:-:S04]  /*1aa50*/  IMAD.IADD R3, R2, 0x1, R3 ;  /* 0x0000000102037824 */ /* 0x000fc800078e0203 */
[----:B------:R-:W-:-:S07]  /*1aa60*/  IMAD.MOV.U32 R13, RZ, RZ, R3 ;  /* 0x000000ffff0d7224 */ /* 0x000fce00078e0003 */
[----:B------:R-:W-:Y:S05]  /*1aa70*/  WARPSYNC.COLLECTIVE R15, `(.L_x_15265) ;  /* 0x000000000f087348 */ /* 0x000fea0003c00000 */
[----:B------:R0:W1:Y:S02]  /*1aa80*/  SHFL.UP P6, R14, R13, R12, R11 ;  /* 0x0400000c0d0e7389 */ /* 0x00006400000c000b */
[----:B01----:R-:W-:Y:S01]  /*1aa90*/  ENDCOLLECTIVE ;  /* 0x000000000000791b */ /* 0x003fe20003800000 */
.L_x_15265:
        /* <DEDUP_REMOVED lines=8> */
.L_x_15266:
[----:B------:R-:W-:Y:S05]  /*1ab20*/  BRA `(.L_x_15267) ;  /* 0xffffffc4008c7947 */ /* 0x000fea000383ffff */
.L_x_15151:
        /* <DEDUP_REMOVED lines=8> */
.L_x_15269:
[----:B------:R-:W-:Y:S05]  /*1abb0*/  BSYNC B0 ;  /* 0x0000000000007941 */ /* 0x000fea0003800000 */
.L_x_15268:
[----:B------:R-:W-:Y:S01]  /*1abc0*/  SEL R14, R14, RZ, P1 ;  /* 0x000000ff0e0e7207 */ /* 0x000fe20000800000 */
[----:B------:R-:W-:Y:S01]  /*1abd0*/  IMAD.MOV.U32 R11, RZ, RZ, RZ ;  /* 0x000000ffff0b7224 */ /* 0x000fe200078e00ff */
[----:B------:R-:W-:Y:S01]  /*1abe0*/  MOV R12, 0x2 ;  /* 0x00000002000c7802 */ /* 0x000fe20000000f00 */
[----:B------:R-:W-:Y:S02]  /*1abf0*/  IMAD.MOV.U32 R15, RZ, RZ, -0x1 ;  /* 0xffffffffff0f7424 */ /* 0x000fe400078e00ff */
[----:B------:R-:W-:-:S07]  /*1ac00*/  IMAD.IADD R13, R17, 0x1, R14 ;  /* 0x00000001110d7824 */ /* 0x000fce00078e020e */
[----:B------:R-:W-:Y:S05]  /*1ac10*/  WARPSYNC.COLLECTIVE R15, `(.L_x_15270) ;  /* 0x000000000f087348 */ /* 0x000fea0003c00000 */
[----:B------:R0:W1:Y:S02]  /*1ac20*/  SHFL.UP P6, R14, R13, R12, R11 ;  /* 0x0400000c0d0e7389 */ /* 0x00006400000c000b */
[----:B01----:R-:W-:Y:S01]  /*1ac30*/  ENDCOLLECTIVE ;  /* 0x000000000000791b */ /* 0x003fe20003800000 */
.L_x_15270:
[----:B------:R-:W-:Y:S01]  /*1ac40*/  IMAD.MOV.U32 R12, RZ, RZ, 0x4 ;  /* 0x00000004ff0c7424 */ /* 0x000fe200078e00ff */
[----:B------:R-:W-:-:S05]  /*1ac50*/  SEL R2, R14, RZ, P2 ;  /* 0x000000ff0e027207 */ /* 0x000fca0001000000 */
[----:B------:R-:W-:-:S04]  /*1ac60*/  IMAD.IADD R2, R13, 0x1, R2 ;  /* 0x000000010d027824 */ /* 0x000fc800078e0202 */
[----:B------:R-:W-:-:S07]  /*1ac70*/  IMAD.MOV.U32 R13, RZ, RZ, R2 ;  /* 0x000000ffff0d7224 */ /* 0x000fce00078e0002 */
[----:B------:R-:W-:Y:S05]  /*1ac80*/  WARPSYNC.COLLECTIVE R15, `(.L_x_15271) ;  /* 0x000000000f087348 */ /* 0x000fea0003c00000 */
[----:B------:R0:W1:Y:S02]  /*1ac90*/  SHFL.UP P6, R14, R13, R12, R11 ;  /* 0x0400000c0d0e7389 */ /* 0x00006400000c000b */
[----:B01----:R-:W-:Y:S01]  /*1aca0*/  ENDCOLLECTIVE ;  /* 0x000000000000791b */ /* 0x003fe20003800000 */
.L_x_15271:
[----:B------:R-:W-:Y:S02]  /*1acb0*/  MOV R12, 0x8 ;  /* 0x00000008000c7802 */ /* 0x000fe40000000f00 */
[----:B------:R-:W-:-:S05]  /*1acc0*/  SEL R3, R14, RZ, P3 ;  /* 0x000000ff0e037207 */ /* 0x000fca0001800000 */
[----:B------:R-:W-:-:S04]  /*1acd0*/  IMAD.IADD R3, R2, 0x1, R3 ;  /* 0x0000000102037824 */ /* 0x000fc800078e0203 */
[----:B------:R-:W-:-:S07]  /*1ace0*/  IMAD.MOV.U32 R13, RZ, RZ, R3 ;  /* 0x000000ffff0d7224 */ /* 0x000fce00078e0003 */
[----:B------:R-:W-:Y:S05]  /*1acf0*/  WARPSYNC.COLLECTIVE R15, `(.L_x_15272) ;  /* 0x000000000f087348 */ /* 0x000fea0003c00000 */
[----:B------:R0:W1:Y:S02]  /*1ad00*/  SHFL.UP P6, R14, R13, R12, R11 ;  /* 0x0400000c0d0e7389 */ /* 0x00006400000c000b */
[----:B01----:R-:W-:Y:S01]  /*1ad10*/  ENDCOLLECTIVE ;  /* 0x000000000000791b */ /* 0x003fe20003800000 */
.L_x_15272:
[----:B------:R-:W-:Y:S01]  /*1ad20*/  IMAD.MOV.U32 R12, RZ, RZ, 0x10 ;  /* 0x00000010ff0c7424 */ /* 0x000fe200078e00ff */
[----:B------:R-:W-:-:S05]  /*1ad30*/  SEL R4, R14, RZ, P4 ;  /* 0x000000ff0e047207 */ /* 0x000fca0002000000 */
[----:B------:R-:W-:-:S04]  /*1ad40*/  IMAD.IADD R4, R3, 0x1, R4 ;  /* 0x0000000103047824 */ /* 0x000fc800078e0204 */
[----:B------:R-:W-:-:S07]  /*1ad50*/  IMAD.MOV.U32 R13, RZ, RZ, R4 ;  /* 0x000000ffff0d7224 */ /* 0x000fce00078e0004 */
[----:B------:R-:W-:Y:S05]  /*1ad60*/  WARPSYNC.COLLECTIVE R15, `(.L_x_15273) ;  /* 0x000000000f087348 */ /* 0x000fea0003c00000 */
[----:B------:R0:W1:Y:S02]  /*1ad70*/  SHFL.UP P6, R14, R13, R12, R11 ;  /* 0x0400000c0d0e7389 */ /* 0x00006400000c000b */
[----:B01----:R-:W-:Y:S01]  /*1ad80*/  ENDCOLLECTIVE ;  /* 0x000000000000791b */ /* 0x003fe20003800000 */
.L_x_15273:
        /* <DEDUP_REMOVED lines=8> */
.L_x_15274:
[----:B------:R-:W-:Y:S05]  /*1ae10*/  BRA `(.L_x_15275) ;  /* 0xffffffc4006c7947 */ /* 0x000fea000383ffff */
.L_x_15153:
[----:B------:R-:W-:Y:S01]  /*1ae20*/  BSSY B0, `(.L_x_15276) ;  /* 0x0000006000007945 */ /* 0x000fe20003800000 */
[----:B------:R-:W-:Y:S02]  /*1ae30*/  PLOP3.LUT P6, PT, P6, PT, PT, 0x8, 0x0 ;  /* 0x000000000000781c */ /* 0x000fe400037ce170 */
[----:B------:R-:W-:-:S11]  /*1ae40*/  MOV R15, 0xffffffff ;  /* 0xffffffff000f7802 */ /* 0x000fd60000000f00 */
[----:B0-----:R-:W-:Y:S05]  /*1ae50*/  WARPSYNC.COLLECTIVE R15, `(.L_x_15277) ;  /* 0x000000000f087348 */ /* 0x001fea0003c00000 */
[----:B------:R-:W-:Y:S01]  /*1ae60*/  VOTE.ANY R14, PT, P6 ;  /* 0x00000000000e7806 */ /* 0x000fe200030e0100 */
[----:B0-----:R-:W-:Y:S06]  /*1ae70*/  ENDCOLLECTIVE ;  /* 0x000000000000791b */ /* 0x001fec0003800000 */
.L_x_15277:
[----:B------:R-:W-:Y:S05]  /*1ae80*/  BSYNC B0 ;  /* 0x0000000000007941 */ /* 0x000fea0003800000 */
.L_x_15276:
        /* <DEDUP_REMOVED lines=9> */
.L_x_15278:
[----:B------:R-:W-:Y:S01]  /*1af20*/  IMAD.MOV.U32 R17, RZ, RZ, R14 ;  /* 0x000000ffff117224 */ /* 0x000fe200078e000e */
[----:B------:R-:W-:Y:S06]  /*1af30*/  BRA `(.L_x_15279) ;  /* 0xffffffc4005c7947 */ /* 0x000fec000383ffff */
.L_x_15155:
[----:B------:R-:W-:Y:S01]  /*1af40*/  BSSY B0, `(.L_x_15280) ;  /* 0x0000007000007945 */ /* 0x000fe20003800000 */
[----:B------:R-:W-:Y:S01]  /*1af50*/  IMAD.MOV.U32 R13, RZ, RZ, R3 ;  /* 0x000000ffff0d7224 */ /* 0x000fe200078e0003 */
[----:B------:R-:W-:Y:S01]  /*1af60*/  MOV R11, 0x1f ;  /* 0x0000001f000b7802 */ /* 0x000fe20000000f00 */
[----:B------:R-:W-:-:S07]  /*1af70*/  IMAD.MOV.U32 R15, RZ, RZ, -0x1 ;  /* 0xffffffffff0f7424 */ /* 0x000fce00078e00ff */
[----:B012---:R-:W-:Y:S05]  /*1af80*/  WARPSYNC.COLLECTIVE R15, `(.L_x_15281) ;  /* 0x000000000f087348 */ /* 0x007fea0003c00000 */
[----:B------:R3:W4:Y:S02]  /*1af90*/  SHFL.IDX P6, R14, R13, R12, R11 ;  /* 0x0000000c0d0e7389 */ /* 0x00072400000c000b */
[----:B01234-:R-:W-:Y:S01]  /*1afa0*/  ENDCOLLECTIVE ;  /* 0x000000000000791b */ /* 0x01ffe20003800000 */
.L_x_15281:
[----:B------:R-:W-:Y:S05]  /*1afb0*/  BSYNC B0 ;  /* 0x0000000000007941 */ /* 0x000fea0003800000 */
.L_x_15280:
[----:B------:R-:W-:Y:S05]  /*1afc0*/  BRA `(.L_x_15154) ;  /* 0xffffffc400547947 */ /* 0x000fea000383ffff */
.L_x_15159:
[----:B0-----:R0:W3:Y:S02]  /*1afd0*/  SYNCS.PHASECHK.TRANS64.TRYWAIT P0, [R9+URZ+0x16820], R0 ;  /* 0x01682000090075a7 */ /* 0x0010e4000800017f */
[----:B---3--:R-:W-:Y:S05]  /*1afe0*/  @!P0 NANOSLEEP.SYNCS 0x989680 ;  /* 0x009896800000895d */ /* 0x008fea0003900000 */
[----:B------:R-:W3:Y:S02]  /*1aff0*/  @!P0 SYNCS.PHASECHK.TRANS64 P0, [R9+URZ+0x16820], R0 ;  /* 0x01682000090085a7 */ /* 0x000ee4000800007f */
[----:B---3--:R-:W-:Y:S05]  /*1b000*/  @!P0 BRA `(.L_x_15159) ;  /* 0xfffffffc00f08947 */ /* 0x008fea000383ffff */
[----:B------:R-:W-:Y:S05]  /*1b010*/  BRA `(.L_x_15282) ;  /* 0xffffffc800cc7947 */ /* 0x000fea000383ffff */
.L_x_15160:
        /* <DEDUP_REMOVED lines=11> */
.L_x_15284:
[----:B------:R-:W-:Y:S05]  /*1b0d0*/  BSYNC B0 ;  /* 0x0000000000007941 */ /* 0x000fea0003800000 */
.L_x_15283:
[----:B------:R-:W-:Y:S05]  /*1b0e0*/  BRA `(.L_x_15285) ;  /* 0xffffffc800b47947 */ /* 0x000fea000383ffff */
.L_x_15161:
[----:B------:R-:W-:Y:S01]  /*1b0f0*/  BSSY B0, `(.L_x_15286) ;  /* 0x0000006000007945 */ /* 0x000fe20003800000 */
[----:B------:R-:W-:-:S07]  /*1b100*/  IMAD.MOV.U32 R15, RZ, RZ, -0x1 ;  /* 0xffffffffff0f7424 */ /* 0x000fce00078e00ff */
[----:B012-4-:R-:W-:Y:S05]  /*1b110*/  WARPSYNC.COLLECTIVE R15, `(.L_x_15287) ;  /* 0x000000000f0c7348 */ /* 0x017fea0003c00000 */
[----:B------:R-:W-:Y:S02]  /*1b120*/  ELECT P6, UR62, PT ;  /* 0x00000000003e782f */ /* 0x000fe400038c0000 */
[----:B------:R-:W-:Y:S01]  /*1b130*/  MOV R14, UR62 ;  /* 0x0000003e000e7c02 */ /* 0x000fe20008000f00 */
[----:B012-4-:R-:W-:Y:S10]  /*1b140*/  ENDCOLLECTIVE ;  /* 0x000000000000791b */ /* 0x017ff40003800000 */
.L_x_15287:
[----:B------:R-:W-:Y:S05]  /*1b150*/  BSYNC B0 ;  /* 0x0000000000007941 */ /* 0x000fea0003800000 */
.L_x_15286:
[----:B------:R-:W-:Y:S05]  /*1b160*/  BRA `(.L_x_15288) ;  /* 0xffffffc800a87947 */ /* 0x000fea000383ffff */
.L_x_15163:
[----:B0-----:R0:W2:Y:S02]  /*1b170*/  SYNCS.PHASECHK.TRANS64.TRYWAIT P0, [R6+URZ], R3 ;  /* 0x00000003060075a7 */ /* 0x0010a4000800017f */
[----:B--2---:R-:W-:Y:S05]  /*1b180*/  @!P0 NANOSLEEP.SYNCS 0x989680 ;  /* 0x009896800000895d */ /* 0x004fea0003900000 */
[----:B------:R-:W2:Y:S02]  /*1b190*/  @!P0 SYNCS.PHASECHK.TRANS64 P0, [R6+URZ], R3 ;  /* 0x00000003060085a7 */ /* 0x000ea4000800007f */
[----:B--2---:R-:W-:Y:S05]  /*1b1a0*/  @!P0 BRA `(.L_x_15163) ;  /* 0xfffffffc00f08947 */ /* 0x004fea000383ffff */
[----:B------:R-:W-:Y:S05]  /*1b1b0*/  BRA `(.L_x_15289) ;  /* 0xffffffc800dc7947 */ /* 0x000fea000383ffff */
.L_x_15164:
[----:B--2---:R2:W3:Y:S02]  /*1b1c0*/  SYNCS.PHASECHK.TRANS64.TRYWAIT P0, [R7+URZ], R2 ;  /* 0x00000002070075a7 */ /* 0x0044e4000800017f */
[----:B---3--:R-:W-:Y:S05]  /*1b1d0*/  @!P0 NANOSLEEP.SYNCS 0x989680 ;  /* 0x009896800000895d */ /* 0x008fea0003900000 */
[----:B------:R-:W3:Y:S02]  /*1b1e0*/  @!P0 SYNCS.PHASECHK.TRANS64 P0, [R7+URZ], R2 ;  /* 0x00000002070085a7 */ /* 0x000ee4000800007f */
[----:B---3--:R-:W-:Y:S05]  /*1b1f0*/  @!P0 BRA `(.L_x_15164) ;  /* 0xfffffffc00f08947 */ /* 0x008fea000383ffff */
[----:B------:R-:W-:Y:S05]  /*1b200*/  BRA `(.L_x_15290) ;  /* 0xffffffc800d07947 */ /* 0x000fea000383ffff */
.L_x_15166:
[----:B---3--:R3:W0:Y:S02]  /*1b210*/  SYNCS.PHASECHK.TRANS64.TRYWAIT P0, [R4+URZ], R3 ;  /* 0x00000003040075a7 */ /* 0x008624000800017f */
[----:B0-----:R-:W-:Y:S05]  /*1b220*/  @!P0 NANOSLEEP.SYNCS 0x989680 ;  /* 0x009896800000895d */ /* 0x001fea0003900000 */
[----:B------:R-:W0:Y:S02]  /*1b230*/  @!P0 SYNCS.PHASECHK.TRANS64 P0, [R4+URZ], R3 ;  /* 0x00000003040085a7 */ /* 0x000e24000800007f */
[----:B0-----:R-:W-:Y:S05]  /*1b240*/  @!P0 BRA `(.L_x_15166) ;  /* 0xfffffffc00f08947 */ /* 0x001fea000383ffff */
[----:B------:R-:W-:Y:S05]  /*1b250*/  BRA `(.L_x_15291) ;  /* 0xffffffc800d47947 */ /* 0x000fea000383ffff */
.L_x_15292:
        /* <DEDUP_REMOVED lines=10> */
.L_x_15340:


//--------------------- .nv.global.init           --------------------------
	.section	.nv.global.init,"aw",@progbits
.nv.global.init:
	.type		$str$23,@object
	.size		$str$23,($str$24 - $str$23)
$str$23:
        /*0000*/ 	.byte	0x28, 0x61, 0x64, 0x64, 0x72, 0x65, 0x73, 0x73, 0x20, 0x26, 0x20, 0x6d, 0x61, 0x73, 0x6b, 0x29
        /*0010*/ 	.byte	0x20, 0x3d, 0x3d, 0x20, 0x30, 0x00
	.type		$str$24,@object
	.size		$str$24,(__unnamed_43 - $str$24)
$str$24:
        /*0016*/ 	.byte	0x2f, 0x74, 0x6d, 0x70, 0x2f, 0x6f, 0x73, 0x73, 0x5f, 0x6b, 0x65, 0x72, 0x6e, 0x65, 0x6c, 0x73
        /*0026*/ 	.byte	0x5f, 0x73, 0x72, 0x63, 0x2f, 0x66, 0x6c, 0x61, 0x73, 0x68, 0x5f, 0x61, 0x74, 0x74, 0x65, 0x6e
        /*0036*/ 	.byte	0x74, 0x69, 0x6f, 0x6e, 0x2f, 0x63, 0x73, 0x72, 0x63, 0x2f, 0x63, 0x75, 0x74, 0x6c, 0x61, 0x73
        /*0046*/ 	.byte	0x73, 0x2f, 0x69, 0x6e, 0x63, 0x6c, 0x75, 0x64, 0x65, 0x2f, 0x63, 0x75, 0x74, 0x65, 0x2f, 0x70
        /*0056*/ 	.byte	0x6f, 0x69, 0x6e, 0x74, 0x65, 0x72, 0x5f, 0x66, 0x6c, 0x61, 0x67, 0x67, 0x65, 0x64, 0x2e, 0x68
        /*0066*/ 	.byte	0x70, 0x70, 0x00
	.type		__unnamed_43,@object
	.size		__unnamed_43,(__unnamed_4 - __unnamed_43)
__unnamed_43:
        /* <DEDUP_REMOVED lines=23> */
        /*01d9*/ 	.byte	0x3a, 0x43, 0x3c, 0x30, 0x3e, 0x3e, 0x3e, 0x3e, 0x3e, 0x20, 0x26, 0x5d, 0x00
	.type		__unnamed_4,@object
	.size		__unnamed_4,(__unnamed_13 - __unnamed_4)
__unnamed_4:
        /* <DEDUP_REMOVED lines=24> */
	.type		__unnamed_13,@object
	.size		__unnamed_13,(__unnamed_29 - __unnamed_13)
__unnamed_13:
        /* <DEDUP_REMOVED lines=24> */
	.type		__unnamed_29,@object
	.size		__unnamed_29,(__unnamed_21 - __unnamed_29)
__unnamed_29:
        /* <DEDUP_REMOVED lines=24> */
	.type		__unnamed_21,@object
	.size		__unnamed_21,(__unnamed_39 - __unnamed_21)
__unnamed_21:
        /* <DEDUP_REMOVED lines=24> */
	.type		__unnamed_39,@object
	.size		__unnamed_39,(__unnamed_34 - __unnamed_39)
__unnamed_39:
        /* <DEDUP_REMOVED lines=24> */
	.type		__unnamed_34,@object
	.size		__unnamed_34,(__unnamed_38 - __unnamed_34)
__unnamed_34:
        /* <DEDUP_REMOVED lines=24> */
	.type		__unnamed_38,@object
	.size		__unnamed_38,(__unnamed_14 - __unnamed_38)
__unnamed_38:
        /* <DEDUP_REMOVED lines=24> */
	.type		__unnamed_14,@object
	.size		__unnamed_14,(__unnamed_30 - __unnamed_14)
__unnamed_14:
        /* <DEDUP_REMOVED lines=24> */
	.type		__unnamed_30,@object
	.size		__unnamed_30,(__unnamed_9 - __unnamed_30)
__unnamed_30:
        /* <DEDUP_REMOVED lines=24> */
	.type		__unnamed_9,@object
	.size		__unnamed_9,(__unnamed_25 - __unnamed_9)
__unnamed_9:
        /* <DEDUP_REMOVED lines=24> */
        /*10e3*/ 	.byte	0x00
	.type		__unnamed_25,@object
	.size		__unnamed_25,(__unnamed_5 - __unnamed_25)
__unnamed_25:
        /* <DEDUP_REMOVED lines=25> */
	.type		__unnamed_5,@object
	.size		__unnamed_5,(__unnamed_3 - __unnamed_5)
__unnamed_5:
        /* <DEDUP_REMOVED lines=25> */
	.type		__unnamed_3,@object
	.size		__unnamed_3,(__unnamed_2 - __unnamed_3)
__unnamed_3:
        /* <DEDUP_REMOVED lines=28> */
        /*15a6*/ 	.byte	0x32, 0x3e, 0x3e, 0x3e, 0x3e, 0x3e, 0x5d, 0x00
	.type		__unnamed_2,@object
	.size		__unnamed_2,(__unnamed_7 - __unnamed_2)
__unnamed_2:
        /* <DEDUP_REMOVED lines=29> */
	.type		__unnamed_7,@object
	.size		__unnamed_7,(__unnamed_8 - __unnamed_7)
__unnamed_7:
        /* <DEDUP_REMOVED lines=28> */
        /*1936*/ 	.byte	0x38, 0x38, 0x3e, 0x3e, 0x3e, 0x3e, 0x3e, 0x5d, 0x00
	.type		__unnamed_8,@object
	.size		__unnamed_8,(__unnamed_1 - __unnamed_8)
__unnamed_8:
        /* <DEDUP_REMOVED lines=29> */
	.type		__unnamed_1,@object
	.size		__unnamed_1,(__unnamed_41 - __unnamed_1)
__unnamed_1:
        /* <DEDUP_REMOVED lines=28> */
        /*1cc8*/ 	.byte	0x32, 0x3e, 0x3e, 0x3e, 0x3e, 0x3e, 0x20, 0x26, 0x5d, 0x00
	.type		__unnamed_41,@object
	.size		__unnamed_41,(__unnamed_42 - __unnamed_41)
__unnamed_41:
        /* <DEDUP_REMOVED lines=28> */
        /*1e92*/ 	.byte	0x36, 0x33, 0x38, 0x34, 0x3e, 0x3e, 0x3e, 0x3e, 0x3e, 0x5d, 0x00
	.type		__unnamed_42,@object
	.size		__unnamed_42,(__unnamed_6 - __unnamed_42)
__unnamed_42:
        /* <DEDUP_REMOVED lines=29> */
	.type		__unnamed_6,@object
	.size		__unnamed_6,(__unnamed_33 - __unnamed_6)
__unnamed_6:
        /* <DEDUP_REMOVED lines=29> */
	.type		__unnamed_33,@object
	.size		__unnamed_33,(__unnamed_17 - __unnamed_33)
__unnamed_33:
        /* <DEDUP_REMOVED lines=29> */
	.type		__unnamed_17,@object
	.size		__unnamed_17,(__unnamed_37 - __unnamed_17)
__unnamed_17:
        /* <DEDUP_REMOVED lines=29> */
	.type		__unnamed_37,@object
	.size		__unnamed_37,(__unnamed_11 - __unnamed_37)
__unnamed_37:
        /* <DEDUP_REMOVED lines=29> */
	.type		__unnamed_11,@object
	.size		__unnamed_11,(__unnamed_27 - __unnamed_11)
__unnamed_11:
        /* <DEDUP_REMOVED lines=29> */
	.type		__unnamed_27,@object
	.size		__unnamed_27,(__unnamed_19 - __unnamed_27)
__unnamed_27:
        /* <DEDUP_REMOVED lines=29> */
	.type		__unnamed_19,@object
	.size		__unnamed_19,(__unnamed_12 - __unnamed_19)
__unnamed_19:
        /* <DEDUP_REMOVED lines=29> */
	.type		__unnamed_12,@object
	.size		__unnamed_12,(__unnamed_28 - __unnamed_12)
__unnamed_12:
        /* <DEDUP_REMOVED lines=29> */
	.type		__unnamed_28,@object
	.size		__unnamed_28,(__unnamed_36 - __unnamed_28)
__unnamed_28:
        /* <DEDUP_REMOVED lines=29> */
	.type		__unnamed_36,@object
	.size		__unnamed_36,(__unnamed_20 - __unnamed_36)
__unnamed_36:
        /* <DEDUP_REMOVED lines=29> */
	.type		__unnamed_20,@object
	.size		__unnamed_20,(__unnamed_16 - __unnamed_20)
__unnamed_20:
        /* <DEDUP_REMOVED lines=29> */
	.type		__unnamed_16,@object
	.size		__unnamed_16,(__unnamed_32 - __unnamed_16)
__unnamed_16:
        /* <DEDUP_REMOVED lines=29> */
	.type		__unnamed_32,@object
	.size		__unnamed_32,(__unnamed_23 - __unnamed_32)
__unnamed_32:
        /* <DEDUP_REMOVED lines=29> */
	.type		__unnamed_23,@object
	.size		__unnamed_23,(__unnamed_40 - __unnamed_23)
__unnamed_23:
        /* <DEDUP_REMOVED lines=29> */
	.type		__unnamed_40,@object
	.size		__unnamed_40,(__unnamed_24 - __unnamed_40)
__unnamed_40:
        /* <DEDUP_REMOVED lines=29> */
	.type		__unnamed_24,@object
	.size		__unnamed_24,(__unnamed_35 - __unnamed_24)
__unnamed_24:
        /* <DEDUP_REMOVED lines=29> */
	.type		__unnamed_35,@object
	.size		__unnamed_35,(__unnamed_15 - __unnamed_35)
__unnamed_35:
        /* <DEDUP_REMOVED lines=28> */
        /*3eea*/ 	.byte	0x32, 0x30, 0x34, 0x38, 0x30, 0x3e, 0x3e, 0x3e, 0x3e, 0x3e, 0x20, 0x26, 0x5d, 0x00
	.type		__unnamed_15,@object
	.size		__unnamed_15,(__unnamed_31 - __unnamed_15)
__unnamed_15:
        /* <DEDUP_REMOVED lines=29> */
	.type		__unnamed_31,@object
	.size		__unnamed_31,(__unnamed_10 - __unnamed_31)
__unnamed_31:
        /* <DEDUP_REMOVED lines=29> */
	.type		__unnamed_10,@object
	.size		__unnamed_10,(__unnamed_26 - __unnamed_10)
__unnamed_10:
        /* <DEDUP_REMOVED lines=29> */
	.type		__unnamed_26,@object
	.size		__unnamed_26,(__unnamed_18 - __unnamed_26)
__unnamed_26:
        /* <DEDUP_REMOVED lines=29> */
	.type		__unnamed_18,@object
	.size		__unnamed_18,(__unnamed_22 - __unnamed_18)
__unnamed_18:
        /* <DEDUP_REMOVED lines=29> */
	.type		__unnamed_22,@object
	.size		__unnamed_22,(.L_21 - __unnamed_22)
__unnamed_22:
        /* <DEDUP_REMOVED lines=28> */
        /*49be*/ 	.byte	0x3c, 0x32, 0x32, 0x35, 0x32, 0x38, 0x3e, 0x3e, 0x3e, 0x3e, 0x3e, 0x20, 0x26, 0x5d, 0x00
.L_21:


//--------------------- .nv.shared._ZN7cutlass13device_kernelIN5flash11enable_sm90INS1_16FlashAttnFwdSm90INS1_25CollectiveMainloopFwdSm90ILi2EN4cute5tupleIJNS5_1CILi1EEES8_S8_EEENS6_IJNS7_ILi128EEENS7_ILi80EEENS7_ILi256EEEEEELi256ENS_6half_tEfNS_4arch4Sm90ELb0ELb0ELb0ELb0ELb0ELb0ELb0ELb1ELb1ELb1ELb0ELb0EEENS1_21CollectiveEpilogueFwdINS6_IJSA_SC_SB_EEES9_SE_SG_Li256ELb0ELb1ELb0ELb0EEENS1_29StaticPersistentTileSchedulerILb0EEEEEEEEEvNT_6ParamsE --------------------------
	.section	.nv.shared._ZN7cutlass13device_kernelIN5flash11enable_sm90INS1_16FlashAttnFwdSm90INS1_25CollectiveMainloopFwdSm90ILi2EN4cute5tupleIJNS5_1CILi1EEES8_S8_EEENS6_IJNS7_ILi128EEENS7_ILi80EEENS7_ILi256EEEEEELi256ENS_6half_tEfNS_4arch4Sm90ELb0ELb0ELb0ELb0ELb0ELb0ELb0ELb1ELb1ELb1ELb0ELb0EEENS1_21CollectiveEpilogueFwdINS6_IJSA_SC_SB_EEES9_SE_SG_Li256ELb0ELb1ELb0ELb0EEENS1_29StaticPersistentTileSchedulerILb0EEEEEEEEEvNT_6ParamsE,"aw",@nobits
	.sectionflags	@""
	.align	16
	.zero		1024


//--------------------- .nv.shared.reserved.0     --------------------------
	.section	.nv.shared.reserved.0,"aw",@nobits
	.weak		__nv_reservedSMEM_offset_0_alias
	.size		__nv_reservedSMEM_offset_0_alias, 0, 0
	.other		__nv_reservedSMEM_offset_0_alias,@"STO_CUDA_RESERVED_SHARED STV_DEFAULT"
__nv_reservedSMEM_offset_0_alias:
	.zero		0


//--------------------- .nv.global                --------------------------
	.section	.nv.global,"aw",@nobits
.nv.global:
	.type		_ZN74_INTERNAL_f4c5edc3_38_flash_fwd_hdimall_fp16_packgqa_sm90_cu_4cb42ef5_36394cute1_E,@object
	.size		_ZN74_INTERNAL_f4c5edc3_38_flash_fwd_hdimall_fp16_packgqa_sm90_cu_4cb42ef5_36394cute1_E,(_ZN74_INTERNAL_f4c5edc3_38_flash_fwd_hdimall_fp16_packgqa_sm90_cu_4cb42ef5_36394cuda3std3__45__cpo6cbeginE - _ZN74_INTERNAL_f4c5edc3_38_flash_fwd_hdimall_fp16_packgqa_sm90_cu_4cb42ef5_36394cute1_E)
_ZN74_INTERNAL_f4c5edc3_38_flash_fwd_hdimall_fp16_packgqa_sm90_cu_4cb42ef5_36394cute1_E:
	.zero		1
	.type		_ZN74_INTERNAL_f4c5edc3_38_flash_fwd_hdimall_fp16_packgqa_sm90_cu_4cb42ef5_36394cuda3std3__45__cpo6cbeginE,@object
	.size		_ZN74_INTERNAL_f4c5edc3_38_flash_fwd_hdimall_fp16_packgqa_sm90_cu_4cb42ef5_36394cuda3std3__45__cpo6cbeginE,(_ZN74_INTERNAL_f4c5edc3_38_flash_fwd_hdimall_fp16_packgqa_sm90_cu_4cb42ef5_36394cuda3std3__48in_placeE - _ZN74_INTERNAL_f4c5edc3_38_flash_fwd_hdimall_fp16_packgqa_sm90_cu_4cb42ef5_36394cuda3std3__45__cpo6cbeginE)
_ZN74_INTERNAL_f4c5edc3_38_flash_fwd_hdimall_fp16_packgqa_sm90_cu_4cb42ef5_36394cuda3std3__45__cpo6cbeginE:
	.zero		1
	.type		_ZN74_INTERNAL_f4c5edc3_38_flash_fwd_hdimall_fp16_packgqa_sm90_cu_4cb42ef5_36394cuda3std3__48in_placeE,@object
	.size		_ZN74_INTERNAL_f4c5edc3_38_flash_fwd_hdimall_fp16_packgqa_sm90_cu_4cb42ef5_36394cuda3std3__48in_placeE,(_ZN74_INTERNAL_f4c5edc3_38_flash_fwd_hdimall_fp16_packgqa_sm90_cu_4cb42ef5_36394cuda3std6ranges3__45__cpo9iter_moveE - _ZN74_INTERNAL_f4c5edc3_38_flash_fwd_hdimall_fp16_packgqa_sm90_cu_4cb42ef5_36394cuda3std3__48in_placeE)
_ZN74_INTERNAL_f4c5edc3_38_flash_fwd_hdimall_fp16_packgqa_sm90_cu_4cb42ef5_36394cuda3std3__48in_placeE:
	.zero		1
	.type		_ZN74_INTERNAL_f4c5edc3_38_flash_fwd_hdimall_fp16_packgqa_sm90_cu_4cb42ef5_36394cuda3std6ranges3__45__cpo9iter_moveE,@object
	.size		_ZN74_INTERNAL_f4c5edc3_38_flash_fwd_hdimall_fp16_packgqa_sm90_cu_4cb42ef5_36394cuda3std6ranges3__45__cpo9iter_moveE,(_ZN74_INTERNAL_f4c5edc3_38_flash_fwd_hdimall_fp16_packgqa_sm90_cu_4cb42ef5_36394cuda3std3__45__cpo5beginE - _ZN74_INTERNAL_f4c5edc3_38_flash_fwd_hdimall_fp16_packgqa_sm90_cu_4cb42ef5_36394cuda3std6ranges3__45__cpo9iter_moveE)
_ZN74_INTERNAL_f4c5edc3_38_flash_fwd_hdimall_fp16_packgqa_sm90_cu_4cb42ef5_36394cuda3std6ranges3__45__cpo9iter_moveE:
	.zero		1
	.type		_ZN74_INTERNAL_f4c5edc3_38_flash_fwd_hdimall_fp16_packgqa_sm90_cu_4cb42ef5_36394cuda3std3__45__cpo5beginE,@object
	.size		_ZN74_INTERNAL_f4c5edc3_38_flash_fwd_hdimall_fp16_packgqa_sm90_cu_4cb42ef5_36394cuda3std3__45__cpo5beginE,(_ZN74_INTERNAL_f4c5edc3_38_flash_fwd_hdimall_fp16_packgqa_sm90_cu_4cb42ef5_36394cuda3std3__476_GLOBAL__N__f4c5edc3_38_flash_fwd_hdimall_fp16_packgqa_sm90_cu_4cb42ef5_36396ignoreE - _ZN74_INTERNAL_f4c5edc3_38_flash_fwd_hdimall_fp16_packgqa_sm90_cu_4cb42ef5_36394cuda3std3__45__cpo5beginE)
_ZN74_INTERNAL_f4c5edc3_38_flash_fwd_hdimall_fp16_packgqa_sm90_cu_4cb42ef5_36394cuda3std3__45__cpo5beginE:
	.zero		1
	.type		_ZN74_INTERNAL_f4c5edc3_38_flash_fwd_hdimall_fp16_packgqa_sm90_cu_4cb42ef5_36394cuda3std3__476_GLOBAL__N__f4c5edc3_38_flash_fwd_hdimall_fp16_packgqa_sm90_cu_4cb42ef5_36396ignoreE,@object
	.size		_ZN74_INTERNAL_f4c5edc3_38_flash_fwd_hdimall_fp16_packgqa_sm90_cu_4cb42ef5_36394cuda3std3__476_GLOBAL__N__f4c5edc3_38_flash_fwd_hdimall_fp16_packgqa_sm90_cu_4cb42ef5_36396ignoreE,(_ZN74_INTERNAL_f4c5edc3_38_flash_fwd_hdimall_fp16_packgqa_sm90_cu_4cb42ef5_36394cute7productE - _ZN74_INTERNAL_f4c5edc3_38_flash_fwd_hdimall_fp16_packgqa_sm90_cu_4cb42ef5_36394cuda3std3__476_GLOBAL__N__f4c5edc3_38_flash_fwd_hdimall_fp16_packgqa_sm90_cu_4cb42ef5_36396ignoreE)
_ZN74_INTERNAL_f4c5edc3_38_flash_fwd_hdimall_fp16_packgqa_sm90_cu_4cb42ef5_36394cuda3std3__476_GLOBAL__N__f4c5edc3_38_flash_fwd_hdimall_fp16_packgqa_sm90_cu_4cb42ef5_36396ignoreE:
	.zero		1
	.type		_ZN74_INTERNAL_f4c5edc3_38_flash_fwd_hdimall_fp16_packgqa_sm90_cu_4cb42ef5_36394cute7productE,@object
	.size		_ZN74_INTERNAL_f4c5edc3_38_flash_fwd_hdimall_fp16_packgqa_sm90_cu_4cb42ef5_36394cute7productE,(_ZN74_INTERNAL_f4c5edc3_38_flash_fwd_hdimall_fp16_packgqa_sm90_cu_4cb42ef5_36394cuda3std3__45__cpo3endE - _ZN74_INTERNAL_f4c5edc3_38_flash_fwd_hdimall_fp16_packgqa_sm90_cu_4cb42ef5_36394cute7productE)
_ZN74_INTERNAL_f4c5edc3_38_flash_fwd_hdimall_fp16_packgqa_sm90_cu_4cb42ef5_36394cute7productE:
	.zero		1
	.type		_ZN74_INTERNAL_f4c5edc3_38_flash_fwd_hdimall_fp16_packgqa_sm90_cu_4cb42ef5_36394cuda3std3__45__cpo3endE,@object
	.size		_ZN74_INTERNAL_f4c5edc3_38_flash_fwd_hdimall_fp16_packgqa_sm90_cu_4cb42ef5_36394cuda3std3__45__cpo3endE,(_ZN74_INTERNAL_f4c5edc3_38_flash_fwd_hdimall_fp16_packgqa_sm90_cu_4cb42ef5_36394cuda3std3__419piecewise_constructE - _ZN74_INTERNAL_f4c5edc3_38_flash_fwd_hdimall_fp16_packgqa_sm90_cu_4cb42ef5_36394cuda3std3__45__cpo3endE)
_ZN74_INTERNAL_f4c5edc3_38_flash_fwd_hdimall_fp16_packgqa_sm90_cu_4cb42ef5_36394cuda3std3__45__cpo3endE:
	.zero		1
	.type		_ZN74_INTERNAL_f4c5edc3_38_flash_fwd_hdimall_fp16_packgqa_sm90_cu_4cb42ef5_36394cuda3std3__419piecewise_constructE,@object
	.size		_ZN74_INTERNAL_f4c5edc3_38_flash_fwd_hdimall_fp16_packgqa_sm90_cu_4cb42ef5_36394cuda3std3__419piecewise_constructE,(_ZN74_INTERNAL_f4c5edc3_38_flash_fwd_hdimall_fp16_packgqa_sm90_cu_4cb42ef5_36394cuda3std3__45__cpo4cendE - _ZN74_INTERNAL_f4c5edc3_38_flash_fwd_hdimall_fp16_packgqa_sm90_cu_4cb42ef5_36394cuda3std3__419piecewise_constructE)
_ZN74_INTERNAL_f4c5edc3_38_flash_fwd_hdimall_fp16_packgqa_sm90_cu_4cb42ef5_36394cuda3std3__419piecewise_constructE:
	.zero		1
	.type		_ZN74_INTERNAL_f4c5edc3_38_flash_fwd_hdimall_fp16_packgqa_sm90_cu_4cb42ef5_36394cuda3std3__45__cpo4cendE,@object
	.size		_ZN74_INTERNAL_f4c5edc3_38_flash_fwd_hdimall_fp16_packgqa_sm90_cu_4cb42ef5_36394cuda3std3__45__cpo4cendE,(_ZN74_INTERNAL_f4c5edc3_38_flash_fwd_hdimall_fp16_packgqa_sm90_cu_4cb42ef5_36394cuda3std6ranges3__45__cpo4swapE - _ZN74_INTERNAL_f4c5edc3_38_flash_fwd_hdimall_fp16_packgqa_sm90_cu_4cb42ef5_36394cuda3std3__45__cpo4cendE)
_ZN74_INTERNAL_f4c5edc3_38_flash_fwd_hdimall_fp16_packgqa_sm90_cu_4cb42ef5_36394cuda3std3__45__cpo4cendE:
	.zero		1
	.type		_ZN74_INTERNAL_f4c5edc3_38_flash_fwd_hdimall_fp16_packgqa_sm90_cu_4cb42ef5_36394cuda3std6ranges3__45__cpo4swapE,@object
	.size		_ZN74_INTERNAL_f4c5edc3_38_flash_fwd_hdimall_fp16_packgqa_sm90_cu_4cb42ef5_36394cuda3std6ranges3__45__cpo4swapE,(.L_50 - _ZN74_INTERNAL_f4c5edc3_38_flash_fwd_hdimall_fp16_packgqa_sm90_cu_4cb42ef5_36394cuda3std6ranges3__45__cpo4swapE)
_ZN74_INTERNAL_f4c5edc3_38_flash_fwd_hdimall_fp16_packgqa_sm90_cu_4cb42ef5_36394cuda3std6ranges3__45__cpo4swapE:
	.zero		1
.L_50:


//--------------------- .nv.shared._ZN7cutlass13device_kernelIN5flash11enable_sm90INS1_16FlashAttnFwdSm90INS1_25CollectiveMainloopFwdSm90ILi2EN4cute5tupleIJNS5_1CILi2EEENS7_ILi1EEES9_EEENS6_IJNS7_ILi128EEENS7_ILi80EEENS7_ILi256EEEEEELi256ENS_6half_tEfNS_4arch4Sm90ELb0ELb0ELb0ELb0ELb0ELb0ELb0ELb1ELb1ELb1ELb0ELb0EEENS1_21CollectiveEpilogueFwdINS6_IJSB_SD_SC_EEESA_SF_SH_Li256ELb0ELb1ELb0ELb0EEENS1_29StaticPersistentTileSchedulerILb0EEEEEEEEEvNT_6ParamsE --------------------------
	.section	.nv.shared._ZN7cutlass13device_kernelIN5flash11enable_sm90INS1_16FlashAttnFwdSm90INS1_25CollectiveMainloopFwdSm90ILi2EN4cute5tupleIJNS5_1CILi2EEENS7_ILi1EEES9_EEENS6_IJNS7_ILi128EEENS7_ILi80EEENS7_ILi256EEEEEELi256ENS_6half_tEfNS_4arch4Sm90ELb0ELb0ELb0ELb0ELb0ELb0ELb0ELb1ELb1ELb1ELb0ELb0EEENS1_21CollectiveEpilogueFwdINS6_IJSB_SD_SC_EEESA_SF_SH_Li256ELb0ELb1ELb0ELb0EEENS1_29StaticPersistentTileSchedulerILb0EEEEEEEEEvNT_6ParamsE,"aw",@nobits
	.sectionflags	@""
	.align	16
	.zero		1024


//--------------------- .nv.shared._ZN7cutlass13device_kernelIN5flash11enable_sm90INS1_16FlashAttnFwdSm90INS1_25CollectiveMainloopFwdSm90ILi2EN4cute5tupleIJNS5_1CILi1EEES8_S8_EEENS6_IJNS7_ILi128EEENS7_ILi80EEENS7_ILi256EEEEEELi256ENS_6half_tEfNS_4arch4Sm90ELb0ELb0ELb0ELb1ELb0ELb0ELb0ELb1ELb1ELb1ELb0ELb0EEENS1_21CollectiveEpilogueFwdINS6_IJSA_SC_SB_EEES9_SE_SG_Li256ELb1ELb1ELb0ELb0EEENS1_36VarlenDynamicPersistentTileSchedulerILi128ELi80ELi256ELi128ELb0ELb1ELb1ELb0ELb1ELb1EEEEEEEEEvNT_6ParamsE --------------------------
	.section	.nv.shared._ZN7cutlass13device_kernelIN5flash11enable_sm90INS1_16FlashAttnFwdSm90INS1_25CollectiveMainloopFwdSm90ILi2EN4cute5tupleIJNS5_1CILi1EEES8_S8_EEENS6_IJNS7_ILi128EEENS7_ILi80EEENS7_ILi256EEEEEELi256ENS_6half_tEfNS_4arch4Sm90ELb0ELb0ELb0ELb1ELb0ELb0ELb0ELb1ELb1ELb1ELb0ELb0EEENS1_21CollectiveEpilogueFwdINS6_IJSA_SC_SB_EEES9_SE_SG_Li256ELb1ELb1ELb0ELb0EEENS1_36VarlenDynamicPersistentTileSchedulerILi128ELi80ELi256ELi128ELb0ELb1ELb1ELb0ELb1ELb1EEEEEEEEEvNT_6ParamsE,"aw",@nobits
	.sectionflags	@""
	.align	16
	.zero		1024


//--------------------- .nv.shared._ZN7cutlass13device_kernelIN5flash11enable_sm90INS1_16FlashAttnFwdSm90INS1_25CollectiveMainloopFwdSm90ILi2EN4cute5tupleIJNS5_1CILi1EEES8_S8_EEENS6_IJNS7_ILi128EEENS7_ILi80EEENS7_ILi256EEEEEELi256ENS_6half_tEfNS_4arch4Sm90ELb0ELb0ELb0ELb1ELb0ELb1ELb0ELb1ELb1ELb1ELb0ELb0EEENS1_21CollectiveEpilogueFwdINS6_IJSA_SC_SB_EEES9_SE_SG_Li256ELb1ELb1ELb0ELb0EEENS1_36VarlenDynamicPersistentTileSchedulerILi128ELi80ELi256ELi128ELb0ELb1ELb1ELb0ELb1ELb1EEEEEEEEEvNT_6ParamsE --------------------------
	.section	.nv.shared._ZN7cutlass13device_kernelIN5flash11enable_sm90INS1_16FlashAttnFwdSm90INS1_25CollectiveMainloopFwdSm90ILi2EN4cute5tupleIJNS5_1CILi1EEES8_S8_EEENS6_IJNS7_ILi128EEENS7_ILi80EEENS7_ILi256EEEEEELi256ENS_6half_tEfNS_4arch4Sm90ELb0ELb0ELb0ELb1ELb0ELb1ELb0ELb1ELb1ELb1ELb0ELb0EEENS1_21CollectiveEpilogueFwdINS6_IJSA_SC_SB_EEES9_SE_SG_Li256ELb1ELb1ELb0ELb0EEENS1_36VarlenDynamicPersistentTileSchedulerILi128ELi80ELi256ELi128ELb0ELb1ELb1ELb0ELb1ELb1EEEEEEEEEvNT_6ParamsE,"aw",@nobits
	.sectionflags	@""
	.align	16
	.zero		1024


//--------------------- .nv.shared._ZN7cutlass13device_kernelIN5flash11enable_sm90INS1_16FlashAttnFwdSm90INS1_25CollectiveMainloopFwdSm90ILi2EN4cute5tupleIJNS5_1CILi1EEES8_S8_EEENS6_IJNS7_ILi128EEENS7_ILi64EEENS7_ILi256EEEEEELi256ENS_6half_tEfNS_4arch4Sm90ELb0ELb1ELb0ELb0ELb0ELb0ELb0ELb1ELb1ELb1ELb0ELb0EEENS1_21CollectiveEpilogueFwdINS6_IJSA_SC_SB_EEES9_SE_SG_Li256ELb0ELb1ELb0ELb0EEENS1_30DynamicPersistentTileSchedulerILi256ELi128ELb0ELb1ELb1EEEEEEEEEvNT_6ParamsE --------------------------
	.section	.nv.shared._ZN7cutlass13device_kernelIN5flash11enable_sm90INS1_16FlashAttnFwdSm90INS1_25CollectiveMainloopFwdSm90ILi2EN4cute5tupleIJNS5_1CILi1EEES8_S8_EEENS6_IJNS7_ILi128EEENS7_ILi64EEENS7_ILi256EEEEEELi256ENS_6half_tEfNS_4arch4Sm90ELb0ELb1ELb0ELb0ELb0ELb0ELb0ELb1ELb1ELb1ELb0ELb0EEENS1_21CollectiveEpilogueFwdINS6_IJSA_SC_SB_EEES9_SE_SG_Li256ELb0ELb1ELb0ELb0EEENS1_30DynamicPersistentTileSchedulerILi256ELi128ELb0ELb1ELb1EEEEEEEEEvNT_6ParamsE,"aw",@nobits
	.sectionflags	@""
	.align	16
	.zero		1024


//--------------------- .nv.shared._ZN7cutlass13device_kernelIN5flash11enable_sm90INS1_16FlashAttnFwdSm90INS1_25CollectiveMainloopFwdSm90ILi2EN4cute5tupleIJNS5_1CILi1EEES8_S8_EEENS6_IJNS7_ILi128EEENS7_ILi64EEENS7_ILi256EEEEEELi256ENS_6half_tEfNS_4arch4Sm90ELb0ELb1ELb0ELb1ELb0ELb0ELb0ELb1ELb1ELb1ELb0ELb0EEENS1_21CollectiveEpilogueFwdINS6_IJSA_SC_SB_EEES9_SE_SG_Li256ELb1ELb1ELb0ELb0EEENS1_36VarlenDynamicPersistentTileSchedulerILi128ELi64ELi256ELi128ELb0ELb1ELb1ELb1ELb0ELb1EEEEEEEEEvNT_6ParamsE --------------------------
	.section	.nv.shared._ZN7cutlass13device_kernelIN5flash11enable_sm90INS1_16FlashAttnFwdSm90INS1_25CollectiveMainloopFwdSm90ILi2EN4cute5tupleIJNS5_1CILi1EEES8_S8_EEENS6_IJNS7_ILi128EEENS7_ILi64EEENS7_ILi256EEEEEELi256ENS_6half_tEfNS_4arch4Sm90ELb0ELb1ELb0ELb1ELb0ELb0ELb0ELb1ELb1ELb1ELb0ELb0EEENS1_21CollectiveEpilogueFwdINS6_IJSA_SC_SB_EEES9_SE_SG_Li256ELb1ELb1ELb0ELb0EEENS1_36VarlenDynamicPersistentTileSchedulerILi128ELi64ELi256ELi128ELb0ELb1ELb1ELb1ELb0ELb1EEEEEEEEEvNT_6ParamsE,"aw",@nobits
	.sectionflags	@""
	.align	16
	.zero		1024


//--------------------- .nv.shared._ZN7cutlass13device_kernelIN5flash11enable_sm90INS1_16FlashAttnFwdSm90INS1_25CollectiveMainloopFwdSm90ILi2EN4cute5tupleIJNS5_1CILi1EEES8_S8_EEENS6_IJNS7_ILi128EEENS7_ILi64EEENS7_ILi256EEEEEELi256ENS_6half_tEfNS_4arch4Sm90ELb0ELb1ELb0ELb1ELb0ELb1ELb0ELb1ELb1ELb1ELb0ELb0EEENS1_21CollectiveEpilogueFwdINS6_IJSA_SC_SB_EEES9_SE_SG_Li256ELb1ELb1ELb0ELb0EEENS1_36VarlenDynamicPersistentTileSchedulerILi128ELi64ELi256ELi128ELb0ELb1ELb1ELb1ELb0ELb1EEEEEEEEEvNT_6ParamsE --------------------------
	.section	.nv.shared._ZN7cutlass13device_kernelIN5flash11enable_sm90INS1_16FlashAttnFwdSm90INS1_25CollectiveMainloopFwdSm90ILi2EN4cute5tupleIJNS5_1CILi1EEES8_S8_EEENS6_IJNS7_ILi128EEENS7_ILi64EEENS7_ILi256EEEEEELi256ENS_6half_tEfNS_4arch4Sm90ELb0ELb1ELb0ELb1ELb0ELb1ELb0ELb1ELb1ELb1ELb0ELb0EEENS1_21CollectiveEpilogueFwdINS6_IJSA_SC_SB_EEES9_SE_SG_Li256ELb1ELb1ELb0ELb0EEENS1_36VarlenDynamicPersistentTileSchedulerILi128ELi64ELi256ELi128ELb0ELb1ELb1ELb1ELb0ELb1EEEEEEEEEvNT_6ParamsE,"aw",@nobits
	.sectionflags	@""
	.align	16
	.zero		1024


//--------------------- .nv.shared._ZN7cutlass13device_kernelIN5flash11enable_sm90INS1_16FlashAttnFwdSm90INS1_25CollectiveMainloopFwdSm90ILi2EN4cute5tupleIJNS5_1CILi1EEES8_S8_EEENS6_IJNS7_ILi128EEENS7_ILi80EEENS7_ILi256EEEEEELi256ENS_6half_tEfNS_4arch4Sm90ELb1ELb0ELb0ELb0ELb0ELb0ELb0ELb1ELb1ELb1ELb0ELb0EEENS1_21CollectiveEpilogueFwdINS6_IJSA_SC_SB_EEES9_SE_SG_Li256ELb0ELb1ELb0ELb0EEENS1_30DynamicPersistentTileSchedulerILi256ELi128ELb0ELb1ELb1EEEEEEEEEvNT_6ParamsE --------------------------
	.section	.nv.shared._ZN7cutlass13device_kernelIN5flash11enable_sm90INS1_16FlashAttnFwdSm90INS1_25CollectiveMainloopFwdSm90ILi2EN4cute5tupleIJNS5_1CILi1EEES8_S8_EEENS6_IJNS7_ILi128EEENS7_ILi80EEENS7_ILi256EEEEEELi256ENS_6half_tEfNS_4arch4Sm90ELb1ELb0ELb0ELb0ELb0ELb0ELb0ELb1ELb1ELb1ELb0ELb0EEENS1_21CollectiveEpilogueFwdINS6_IJSA_SC_SB_EEES9_SE_SG_Li256ELb0ELb1ELb0ELb0EEENS1_30DynamicPersistentTileSchedulerILi256ELi128ELb0ELb1ELb1EEEEEEEEEvNT_6ParamsE,"aw",@nobits
	.sectionflags	@""
	.align	16
	.zero		1024


//--------------------- .nv.shared._ZN7cutlass13device_kernelIN5flash11enable_sm90INS1_16FlashAttnFwdSm90INS1_25CollectiveMainloopFwdSm90ILi2EN4cute5tupleIJNS5_1CILi1EEES8_S8_EEENS6_IJNS7_ILi128EEENS7_ILi80EEENS7_ILi256EEEEEELi256ENS_6half_tEfNS_4arch4Sm90ELb1ELb0ELb0ELb1ELb0ELb0ELb0ELb1ELb1ELb1ELb0ELb0EEENS1_21CollectiveEpilogueFwdINS6_IJSA_SC_SB_EEES9_SE_SG_Li256ELb1ELb1ELb0ELb0EEENS1_36VarlenDynamicPersistentTileSchedulerILi128ELi80ELi256ELi128ELb0ELb1ELb1ELb1ELb1ELb1EEEEEEEEEvNT_6ParamsE --------------------------
	.section	.nv.shared._ZN7cutlass13device_kernelIN5flash11enable_sm90INS1_16FlashAttnFwdSm90INS1_25CollectiveMainloopFwdSm90ILi2EN4cute5tupleIJNS5_1CILi1EEES8_S8_EEENS6_IJNS7_ILi128EEENS7_ILi80EEENS7_ILi256EEEEEELi256ENS_6half_tEfNS_4arch4Sm90ELb1ELb0ELb0ELb1ELb0ELb0ELb0ELb1ELb1ELb1ELb0ELb0EEENS1_21CollectiveEpilogueFwdINS6_IJSA_SC_SB_EEES9_SE_SG_Li256ELb1ELb1ELb0ELb0EEENS1_36VarlenDynamicPersistentTileSchedulerILi128ELi80ELi256ELi128ELb0ELb1ELb1ELb1ELb1ELb1EEEEEEEEEvNT_6ParamsE,"aw",@nobits
	.sectionflags	@""
	.align	16
	.zero		1024


//--------------------- .nv.shared._ZN7cutlass13device_kernelIN5flash11enable_sm90INS1_16FlashAttnFwdSm90INS1_25CollectiveMainloopFwdSm90ILi2EN4cute5tupleIJNS5_1CILi1EEES8_S8_EEENS6_IJNS7_ILi128EEENS7_ILi80EEENS7_ILi256EEEEEELi256ENS_6half_tEfNS_4arch4Sm90ELb1ELb0ELb0ELb1ELb0ELb1ELb0ELb1ELb1ELb1ELb0ELb0EEENS1_21CollectiveEpilogueFwdINS6_IJSA_SC_SB_EEES9_SE_SG_Li256ELb1ELb1ELb0ELb0EEENS1_36VarlenDynamicPersistentTileSchedulerILi128ELi80ELi256ELi128ELb0ELb1ELb1ELb1ELb1ELb1EEEEEEEEEvNT_6ParamsE --------------------------
	.section	.nv.shared._ZN7cutlass13device_kernelIN5flash11enable_sm90INS1_16FlashAttnFwdSm90INS1_25CollectiveMainloopFwdSm90ILi2EN4cute5tupleIJNS5_1CILi1EEES8_S8_EEENS6_IJNS7_ILi128EEENS7_ILi80EEENS7_ILi256EEEEEELi256ENS_6half_tEfNS_4arch4Sm90ELb1ELb0ELb0ELb1ELb0ELb1ELb0ELb1ELb1ELb1ELb0ELb0EEENS1_21CollectiveEpilogueFwdINS6_IJSA_SC_SB_EEES9_SE_SG_Li256ELb1ELb1ELb0ELb0EEENS1_36VarlenDynamicPersistentTileSchedulerILi128ELi80ELi256ELi128ELb0ELb1ELb1ELb1ELb1ELb1EEEEEEEEEvNT_6ParamsE,"aw",@nobits
	.sectionflags	@""
	.align	16
	.zero		1024


//--------------------- .nv.shared._ZN7cutlass13device_kernelIN5flash11enable_sm90INS1_16FlashAttnFwdSm90INS1_25CollectiveMainloopFwdSm90ILi2EN4cute5tupleIJNS5_1CILi1EEES8_S8_EEENS6_IJNS7_ILi128EEENS7_ILi112EEENS7_ILi192EEEEEELi192ENS_6half_tEfNS_4arch4Sm90ELb0ELb0ELb0ELb0ELb0ELb0ELb0ELb1ELb1ELb1ELb0ELb0EEENS1_21CollectiveEpilogueFwdINS6_IJSA_SC_SB_EEES9_SE_SG_Li256ELb0ELb1ELb0ELb0EEENS1_29StaticPersistentTileSchedulerILb0EEEEEEEEEvNT_6ParamsE --------------------------
	.section	.nv.shared._ZN7cutlass13device_kernelIN5flash11enable_sm90INS1_16FlashAttnFwdSm90INS1_25CollectiveMainloopFwdSm90ILi2EN4cute5tupleIJNS5_1CILi1EEES8_S8_EEENS6_IJNS7_ILi128EEENS7_ILi112EEENS7_ILi192EEEEEELi192ENS_6half_tEfNS_4arch4Sm90ELb0ELb0ELb0ELb0ELb0ELb0ELb0ELb1ELb1ELb1ELb0ELb0EEENS1_21CollectiveEpilogueFwdINS6_IJSA_SC_SB_EEES9_SE_SG_Li256ELb0ELb1ELb0ELb0EEENS1_29StaticPersistentTileSchedulerILb0EEEEEEEEEvNT_6ParamsE,"aw",@nobits
	.sectionflags	@""
	.align	16
	.zero		1024


//--------------------- .nv.shared._ZN7cutlass13device_kernelIN5flash11enable_sm90INS1_16FlashAttnFwdSm90INS1_25CollectiveMainloopFwdSm90ILi2EN4cute5tupleIJNS5_1CILi2EEENS7_ILi1EEES9_EEENS6_IJNS7_ILi128EEENS7_ILi112EEENS7_ILi192EEEEEELi192ENS_6half_tEfNS_4arch4Sm90ELb0ELb0ELb0ELb0ELb0ELb0ELb0ELb1ELb1ELb1ELb0ELb0EEENS1_21CollectiveEpilogueFwdINS6_IJSB_SD_SC_EEESA_SF_SH_Li256ELb0ELb1ELb0ELb0EEENS1_29StaticPersistentTileSchedulerILb0EEEEEEEEEvNT_6ParamsE --------------------------
	.section	.nv.shared._ZN7cutlass13device_kernelIN5flash11enable_sm90INS1_16FlashAttnFwdSm90INS1_25CollectiveMainloopFwdSm90ILi2EN4cute5tupleIJNS5_1CILi2EEENS7_ILi1EEES9_EEENS6_IJNS7_ILi128EEENS7_ILi112EEENS7_ILi192EEEEEELi192ENS_6half_tEfNS_4arch4Sm90ELb0ELb0ELb0ELb0ELb0ELb0ELb0ELb1ELb1ELb1ELb0ELb0EEENS1_21CollectiveEpilogueFwdINS6_IJSB_SD_SC_EEESA_SF_SH_Li256ELb0ELb1ELb0ELb0EEENS1_29StaticPersistentTileSchedulerILb0EEEEEEEEEvNT_6ParamsE,"aw",@nobits
	.sectionflags	@""
	.align	16
	.zero		1024


//--------------------- .nv.shared._ZN7cutlass13device_kernelIN5flash11enable_sm90INS1_16FlashAttnFwdSm90INS1_25CollectiveMainloopFwdSm90ILi2EN4cute5tupleIJNS5_1CILi1EEES8_S8_EEENS6_IJNS7_ILi128EEENS7_ILi112EEENS7_ILi192EEEEEELi192ENS_6half_tEfNS_4arch4Sm90ELb0ELb0ELb0ELb1ELb0ELb0ELb0ELb1ELb1ELb1ELb0ELb0EEENS1_21CollectiveEpilogueFwdINS6_IJSA_SC_SB_EEES9_SE_SG_Li256ELb1ELb1ELb0ELb0EEENS1_36VarlenDynamicPersistentTileSchedulerILi128ELi112ELi256ELi128ELb0ELb1ELb1ELb0ELb1ELb1EEEEEEEEEvNT_6ParamsE --------------------------
	.section	.nv.shared._ZN7cutlass13device_kernelIN5flash11enable_sm90INS1_16FlashAttnFwdSm90INS1_25CollectiveMainloopFwdSm90ILi2EN4cute5tupleIJNS5_1CILi1EEES8_S8_EEENS6_IJNS7_ILi128EEENS7_ILi112EEENS7_ILi192EEEEEELi192ENS_6half_tEfNS_4arch4Sm90ELb0ELb0ELb0ELb1ELb0ELb0ELb0ELb1ELb1ELb1ELb0ELb0EEENS1_21CollectiveEpilogueFwdINS6_IJSA_SC_SB_EEES9_SE_SG_Li256ELb1ELb1ELb0ELb0EEENS1_36VarlenDynamicPersistentTileSchedulerILi128ELi112ELi256ELi128ELb0ELb1ELb1ELb0ELb1ELb1EEEEEEEEEvNT_6ParamsE,"aw",@nobits
	.sectionflags	@""
	.align	16
	.zero		1024


//--------------------- .nv.shared._ZN7cutlass13device_kernelIN5flash11enable_sm90INS1_16FlashAttnFwdSm90INS1_25CollectiveMainloopFwdSm90ILi2EN4cute5tupleIJNS5_1CILi1EEES8_S8_EEENS6_IJNS7_ILi128EEENS7_ILi112EEENS7_ILi192EEEEEELi192ENS_6half_tEfNS_4arch4Sm90ELb0ELb0ELb0ELb1ELb0ELb1ELb0ELb1ELb1ELb1ELb0ELb0EEENS1_21CollectiveEpilogueFwdINS6_IJSA_SC_SB_EEES9_SE_SG_Li256ELb1ELb1ELb0ELb0EEENS1_36VarlenDynamicPersistentTileSchedulerILi128ELi112ELi256ELi128ELb0ELb1ELb1ELb0ELb1ELb1EEEEEEEEEvNT_6ParamsE --------------------------
	.section	.nv.shared._ZN7cutlass13device_kernelIN5flash11enable_sm90INS1_16FlashAttnFwdSm90INS1_25CollectiveMainloopFwdSm90ILi2EN4cute5tupleIJNS5_1CILi1EEES8_S8_EEENS6_IJNS7_ILi128EEENS7_ILi112EEENS7_ILi192EEEEEELi192ENS_6half_tEfNS_4arch4Sm90ELb0ELb0ELb0ELb1ELb0ELb1ELb0ELb1ELb1ELb1ELb0ELb0EEENS1_21CollectiveEpilogueFwdINS6_IJSA_SC_SB_EEES9_SE_SG_Li256ELb1ELb1ELb0ELb0EEENS1_36VarlenDynamicPersistentTileSchedulerILi128ELi112ELi256ELi128ELb0ELb1ELb1ELb0ELb1ELb1EEEEEEEEEvNT_6ParamsE,"aw",@nobits
	.sectionflags	@""
	.align	16
	.zero		1024


//--------------------- .nv.shared._ZN7cutlass13device_kernelIN5flash11enable_sm90INS1_16FlashAttnFwdSm90INS1_25CollectiveMainloopFwdSm90ILi2EN4cute5tupleIJNS5_1CILi1EEES8_S8_EEENS6_IJNS7_ILi128EEENS7_ILi96EEENS7_ILi192EEEEEELi192ENS_6half_tEfNS_4arch4Sm90ELb0ELb1ELb0ELb0ELb0ELb0ELb0ELb1ELb1ELb1ELb0ELb0EEENS1_21CollectiveEpilogueFwdINS6_IJSA_SC_SB_EEES9_SE_SG_Li256ELb0ELb1ELb0ELb0EEENS1_30DynamicPersistentTileSchedulerILi256ELi128ELb0ELb1ELb1EEEEEEEEEvNT_6ParamsE --------------------------
	.section	.nv.shared._ZN7cutlass13device_kernelIN5flash11enable_sm90INS1_16FlashAttnFwdSm90INS1_25CollectiveMainloopFwdSm90ILi2EN4cute5tupleIJNS5_1CILi1EEES8_S8_EEENS6_IJNS7_ILi128EEENS7_ILi96EEENS7_ILi192EEEEEELi192ENS_6half_tEfNS_4arch4Sm90ELb0ELb1ELb0ELb0ELb0ELb0ELb0ELb1ELb1ELb1ELb0ELb0EEENS1_21CollectiveEpilogueFwdINS6_IJSA_SC_SB_EEES9_SE_SG_Li256ELb0ELb1ELb0ELb0EEENS1_30DynamicPersistentTileSchedulerILi256ELi128ELb0ELb1ELb1EEEEEEEEEvNT_6ParamsE,"aw",@nobits
	.sectionflags	@""
	.align	16
	.zero		1024


//--------------------- .nv.shared._ZN7cutlass13device_kernelIN5flash11enable_sm90INS1_16FlashAttnFwdSm90INS1_25CollectiveMainloopFwdSm90ILi2EN4cute5tupleIJNS5_1CILi1EEES8_S8_EEENS6_IJNS7_ILi128EEENS7_ILi96EEENS7_ILi192EEEEEELi192ENS_6half_tEfNS_4arch4Sm90ELb0ELb1ELb0ELb1ELb0ELb0ELb0ELb1ELb1ELb1ELb0ELb0EEENS1_21CollectiveEpilogueFwdINS6_IJSA_SC_SB_EEES9_SE_SG_Li256ELb1ELb1ELb0ELb0EEENS1_36VarlenDynamicPersistentTileSchedulerILi128ELi96ELi256ELi128ELb0ELb1ELb1ELb1ELb0ELb1EEEEEEEEEvNT_6ParamsE --------------------------
	.section	.nv.shared._ZN7cutlass13device_kernelIN5flash11enable_sm90INS1_16FlashAttnFwdSm90INS1_25CollectiveMainloopFwdSm90ILi2EN4cute5tupleIJNS5_1CILi1EEES8_S8_EEENS6_IJNS7_ILi128EEENS7_ILi96EEENS7_ILi192EEEEEELi192ENS_6half_tEfNS_4arch4Sm90ELb0ELb1ELb0ELb1ELb0ELb0ELb0ELb1ELb1ELb1ELb0ELb0EEENS1_21CollectiveEpilogueFwdINS6_IJSA_SC_SB_EEES9_SE_SG_Li256ELb1ELb1ELb0ELb0EEENS1_36VarlenDynamicPersistentTileSchedulerILi128ELi96ELi256ELi128ELb0ELb1ELb1ELb1ELb0ELb1EEEEEEEEEvNT_6ParamsE,"aw",@nobits
	.sectionflags	@""
	.align	16
	.zero		1024


//--------------------- .nv.shared._ZN7cutlass13device_kernelIN5flash11enable_sm90INS1_16FlashAttnFwdSm90INS1_25CollectiveMainloopFwdSm90ILi2EN4cute5tupleIJNS5_1CILi1EEES8_S8_EEENS6_IJNS7_ILi128EEENS7_ILi96EEENS7_ILi192EEEEEELi192ENS_6half_tEfNS_4arch4Sm90ELb0ELb1ELb0ELb1ELb0ELb1ELb0ELb1ELb1ELb1ELb0ELb0EEENS1_21CollectiveEpilogueFwdINS6_IJSA_SC_SB_EEES9_SE_SG_Li256ELb1ELb1ELb0ELb0EEENS1_36VarlenDynamicPersistentTileSchedulerILi128ELi96ELi256ELi128ELb0ELb1ELb1ELb1ELb0ELb1EEEEEEEEEvNT_6ParamsE --------------------------
	.section	.nv.shared._ZN7cutlass13device_kernelIN5flash11enable_sm90INS1_16FlashAttnFwdSm90INS1_25CollectiveMainloopFwdSm90ILi2EN4cute5tupleIJNS5_1CILi1EEES8_S8_EEENS6_IJNS7_ILi128EEENS7_ILi96EEENS7_ILi192EEEEEELi192ENS_6half_tEfNS_4arch4Sm90ELb0ELb1ELb0ELb1ELb0ELb1ELb0ELb1ELb1ELb1ELb0ELb0EEENS1_21CollectiveEpilogueFwdINS6_IJSA_SC_SB_EEES9_SE_SG_Li256ELb1ELb1ELb0ELb0EEENS1_36VarlenDynamicPersistentTileSchedulerILi128ELi96ELi256ELi128ELb0ELb1ELb1ELb1ELb0ELb1EEEEEEEEEvNT_6ParamsE,"aw",@nobits
	.sectionflags	@""
	.align	16
	.zero		1024


//--------------------- .nv.shared._ZN7cutlass13device_kernelIN5flash11enable_sm90INS1_16FlashAttnFwdSm90INS1_25CollectiveMainloopFwdSm90ILi2EN4cute5tupleIJNS5_1CILi1EEES8_S8_EEENS6_IJNS7_ILi128EEENS7_ILi112EEENS7_ILi192EEEEEELi192ENS_6half_tEfNS_4arch4Sm90ELb1ELb0ELb0ELb0ELb0ELb0ELb0ELb1ELb1ELb1ELb0ELb0EEENS1_21CollectiveEpilogueFwdINS6_IJSA_SC_SB_EEES9_SE_SG_Li256ELb0ELb1ELb0ELb0EEENS1_30DynamicPersistentTileSchedulerILi256ELi128ELb0ELb1ELb1EEEEEEEEEvNT_6ParamsE --------------------------
	.section	.nv.shared._ZN7cutlass13device_kernelIN5flash11enable_sm90INS1_16FlashAttnFwdSm90INS1_25CollectiveMainloopFwdSm90ILi2EN4cute5tupleIJNS5_1CILi1EEES8_S8_EEENS6_IJNS7_ILi128EEENS7_ILi112EEENS7_ILi192EEEEEELi192ENS_6half_tEfNS_4arch4Sm90ELb1ELb0ELb0ELb0ELb0ELb0ELb0ELb1ELb1ELb1ELb0ELb0EEENS1_21CollectiveEpilogueFwdINS6_IJSA_SC_SB_EEES9_SE_SG_Li256ELb0ELb1ELb0ELb0EEENS1_30DynamicPersistentTileSchedulerILi256ELi128ELb0ELb1ELb1EEEEEEEEEvNT_6ParamsE,"aw",@nobits
	.sectionflags	@""
	.align	16
	.zero		1024


//--------------------- .nv.shared._ZN7cutlass13device_kernelIN5flash11enable_sm90INS1_16FlashAttnFwdSm90INS1_25CollectiveMainloopFwdSm90ILi2EN4cute5tupleIJNS5_1CILi1EEES8_S8_EEENS6_IJNS7_ILi128EEENS7_ILi112EEENS7_ILi192EEEEEELi192ENS_6half_tEfNS_4arch4Sm90ELb1ELb0ELb0ELb1ELb0ELb0ELb0ELb1ELb1ELb1ELb0ELb0EEENS1_21CollectiveEpilogueFwdINS6_IJSA_SC_SB_EEES9_SE_SG_Li256ELb1ELb1ELb0ELb0EEENS1_36VarlenDynamicPersistentTileSchedulerILi128ELi112ELi256ELi128ELb0ELb1ELb1ELb1ELb1ELb1EEEEEEEEEvNT_6ParamsE --------------------------
	.section	.nv.shared._ZN7cutlass13device_kernelIN5flash11enable_sm90INS1_16FlashAttnFwdSm90INS1_25CollectiveMainloopFwdSm90ILi2EN4cute5tupleIJNS5_1CILi1EEES8_S8_EEENS6_IJNS7_ILi128EEENS7_ILi112EEENS7_ILi192EEEEEELi192ENS_6half_tEfNS_4arch4Sm90ELb1ELb0ELb0ELb1ELb0ELb0ELb0ELb1ELb1ELb1ELb0ELb0EEENS1_21CollectiveEpilogueFwdINS6_IJSA_SC_SB_EEES9_SE_SG_Li256ELb1ELb1ELb0ELb0EEENS1_36VarlenDynamicPersistentTileSchedulerILi128ELi112ELi256ELi128ELb0ELb1ELb1ELb1ELb1ELb1EEEEEEEEEvNT_6ParamsE,"aw",@nobits
	.sectionflags	@""
	.align	16
	.zero		1024


//--------------------- .nv.shared._ZN7cutlass13device_kernelIN5flash11enable_sm90INS1_16FlashAttnFwdSm90INS1_25CollectiveMainloopFwdSm90ILi2EN4cute5tupleIJNS5_1CILi1EEES8_S8_EEENS6_IJNS7_ILi128EEENS7_ILi112EEENS7_ILi192EEEEEELi192ENS_6half_tEfNS_4arch4Sm90ELb1ELb0ELb0ELb1ELb0ELb1ELb0ELb1ELb1ELb1ELb0ELb0EEENS1_21CollectiveEpilogueFwdINS6_IJSA_SC_SB_EEES9_SE_SG_Li256ELb1ELb1ELb0ELb0EEENS1_36VarlenDynamicPersistentTileSchedulerILi128ELi112ELi256ELi128ELb0ELb1ELb1ELb1ELb1ELb1EEEEEEEEEvNT_6ParamsE --------------------------
	.section	.nv.shared._ZN7cutlass13device_kernelIN5flash11enable_sm90INS1_16FlashAttnFwdSm90INS1_25CollectiveMainloopFwdSm90ILi2EN4cute5tupleIJNS5_1CILi1EEES8_S8_EEENS6_IJNS7_ILi128EEENS7_ILi112EEENS7_ILi192EEEEEELi192ENS_6half_tEfNS_4arch4Sm90ELb1ELb0ELb0ELb1ELb0ELb1ELb0ELb1ELb1ELb1ELb0ELb0EEENS1_21CollectiveEpilogueFwdINS6_IJSA_SC_SB_EEES9_SE_SG_Li256ELb1ELb1ELb0ELb0EEENS1_36VarlenDynamicPersistentTileSchedulerILi128ELi112ELi256ELi128ELb0ELb1ELb1ELb1ELb1ELb1EEEEEEEEEvNT_6ParamsE,"aw",@nobits
	.sectionflags	@""
	.align	16
	.zero		1024


//--------------------- .nv.shared._ZN7cutlass13device_kernelIN5flash11enable_sm90INS1_16FlashAttnFwdSm90INS1_25CollectiveMainloopFwdSm90ILi2EN4cute5tupleIJNS5_1CILi1EEES8_S8_EEENS6_IJNS7_ILi128EEENS7_ILi176EEESA_EEELi128ENS_6half_tEfNS_4arch4Sm90ELb0ELb0ELb0ELb0ELb0ELb0ELb0ELb1ELb1ELb1ELb0ELb0EEENS1_21CollectiveEpilogueFwdINS6_IJSA_SA_SB_EEES9_SD_SF_Li256ELb0ELb1ELb0ELb0EEENS1_29StaticPersistentTileSchedulerILb0EEEEEEEEEvNT_6ParamsE --------------------------
	.section	.nv.shared._ZN7cutlass13device_kernelIN5flash11enable_sm90INS1_16FlashAttnFwdSm90INS1_25CollectiveMainloopFwdSm90ILi2EN4cute5tupleIJNS5_1CILi1EEES8_S8_EEENS6_IJNS7_ILi128EEENS7_ILi176EEESA_EEELi128ENS_6half_tEfNS_4arch4Sm90ELb0ELb0ELb0ELb0ELb0ELb0ELb0ELb1ELb1ELb1ELb0ELb0EEENS1_21CollectiveEpilogueFwdINS6_IJSA_SA_SB_EEES9_SD_SF_Li256ELb0ELb1ELb0ELb0EEENS1_29StaticPersistentTileSchedulerILb0EEEEEEEEEvNT_6ParamsE,"aw",@nobits
	.sectionflags	@""
	.align	16
	.zero		1024


//--------------------- .nv.shared._ZN7cutlass13device_kernelIN5flash11enable_sm90INS1_16FlashAttnFwdSm90INS1_25CollectiveMainloopFwdSm90ILi2EN4cute5tupleIJNS5_1CILi2EEENS7_ILi1EEES9_EEENS6_IJNS7_ILi128EEENS7_ILi176EEESB_EEELi128ENS_6half_tEfNS_4arch4Sm90ELb0ELb0ELb0ELb0ELb0ELb0ELb0ELb1ELb1ELb1ELb0ELb0EEENS1_21CollectiveEpilogueFwdINS6_IJSB_SB_SC_EEESA_SE_SG_Li256ELb0ELb1ELb0ELb0EEENS1_29StaticPersistentTileSchedulerILb0EEEEEEEEEvNT_6ParamsE --------------------------
	.section	.nv.shared._ZN7cutlass13device_kernelIN5flash11enable_sm90INS1_16FlashAttnFwdSm90INS1_25CollectiveMainloopFwdSm90ILi2EN4cute5tupleIJNS5_1CILi2EEENS7_ILi1EEES9_EEENS6_IJNS7_ILi128EEENS7_ILi176EEESB_EEELi128ENS_6half_tEfNS_4arch4Sm90ELb0ELb0ELb0ELb0ELb0ELb0ELb0ELb1ELb1ELb1ELb0ELb0EEENS1_21CollectiveEpilogueFwdINS6_IJSB_SB_SC_EEESA_SE_SG_Li256ELb0ELb1ELb0ELb0EEENS1_29StaticPersistentTileSchedulerILb0EEEEEEEEEvNT_6ParamsE,"aw",@nobits
	.sectionflags	@""
	.align	16
	.zero		1024


//--------------------- .nv.shared._ZN7cutlass13device_kernelIN5flash11enable_sm90INS1_16FlashAttnFwdSm90INS1_25CollectiveMainloopFwdSm90ILi2EN4cute5tupleIJNS5_1CILi1EEES8_S8_EEENS6_IJNS7_ILi128EEENS7_ILi176EEESA_EEELi128ENS_6half_tEfNS_4arch4Sm90ELb0ELb0ELb0ELb1ELb0ELb0ELb0ELb1ELb1ELb1ELb0ELb0EEENS1_21CollectiveEpilogueFwdINS6_IJSA_SA_SB_EEES9_SD_SF_Li256ELb1ELb1ELb0ELb0EEENS1_36VarlenDynamicPersistentTileSchedulerILi128ELi176ELi256ELi128ELb0ELb1ELb1ELb0ELb1ELb1EEEEEEEEEvNT_6ParamsE --------------------------
	.section	.nv.shared._ZN7cutlass13device_kernelIN5flash11enable_sm90INS1_16FlashAttnFwdSm90INS1_25CollectiveMainloopFwdSm90ILi2EN4cute5tupleIJNS5_1CILi1EEES8_S8_EEENS6_IJNS7_ILi128EEENS7_ILi176EEESA_EEELi128ENS_6half_tEfNS_4arch4Sm90ELb0ELb0ELb0ELb1ELb0ELb0ELb0ELb1ELb1ELb1ELb0ELb0EEENS1_21CollectiveEpilogueFwdINS6_IJSA_SA_SB_EEES9_SD_SF_Li256ELb1ELb1ELb0ELb0EEENS1_36VarlenDynamicPersistentTileSchedulerILi128ELi176ELi256ELi128ELb0ELb1ELb1ELb0ELb1ELb1EEEEEEEEEvNT_6ParamsE,"aw",@nobits
	.sectionflags	@""
	.align	16
	.zero		1024


//--------------------- .nv.shared._ZN7cutlass13device_kernelIN5flash11enable_sm90INS1_16FlashAttnFwdSm90INS1_25CollectiveMainloopFwdSm90ILi2EN4cute5tupleIJNS5_1CILi1EEES8_S8_EEENS6_IJNS7_ILi128EEENS7_ILi176EEESA_EEELi128ENS_6half_tEfNS_4arch4Sm90ELb0ELb0ELb0ELb1ELb0ELb1ELb0ELb1ELb1ELb1ELb0ELb0EEENS1_21CollectiveEpilogueFwdINS6_IJSA_SA_SB_EEES9_SD_SF_Li256ELb1ELb1ELb0ELb0EEENS1_36VarlenDynamicPersistentTileSchedulerILi128ELi176ELi256ELi128ELb0ELb1ELb1ELb0ELb1ELb1EEEEEEEEEvNT_6ParamsE --------------------------
	.section	.nv.shared._ZN7cutlass13device_kernelIN5flash11enable_sm90INS1_16FlashAttnFwdSm90INS1_25CollectiveMainloopFwdSm90ILi2EN4cute5tupleIJNS5_1CILi1EEES8_S8_EEENS6_IJNS7_ILi128EEENS7_ILi176EEESA_EEELi128ENS_6half_tEfNS_4arch4Sm90ELb0ELb0ELb0ELb1ELb0ELb1ELb0ELb1ELb1ELb1ELb0ELb0EEENS1_21CollectiveEpilogueFwdINS6_IJSA_SA_SB_EEES9_SD_SF_Li256ELb1ELb1ELb0ELb0EEENS1_36VarlenDynamicPersistentTileSchedulerILi128ELi176ELi256ELi128ELb0ELb1ELb1ELb0ELb1ELb1EEEEEEEEEvNT_6ParamsE,"aw",@nobits
	.sectionflags	@""
	.align	16
	.zero		1024


//--------------------- .nv.shared._ZN7cutlass13device_kernelIN5flash11enable_sm90INS1_16FlashAttnFwdSm90INS1_25CollectiveMainloopFwdSm90ILi2EN4cute5tupleIJNS5_1CILi1EEES8_S8_EEENS6_IJNS7_ILi128EEESA_SA_EEELi128ENS_6half_tEfNS_4arch4Sm90ELb0ELb1ELb0ELb0ELb0ELb0ELb0ELb1ELb1ELb1ELb0ELb0EEENS1_21CollectiveEpilogueFwdISB_S9_SC_SE_Li256ELb0ELb1ELb0ELb0EEENS1_30DynamicPersistentTileSchedulerILi256ELi128ELb0ELb1ELb1EEEEEEEEEvNT_6ParamsE --------------------------
	.section	.nv.shared._ZN7cutlass13device_kernelIN5flash11enable_sm90INS1_16FlashAttnFwdSm90INS1_25CollectiveMainloopFwdSm90ILi2EN4cute5tupleIJNS5_1CILi1EEES8_S8_EEENS6_IJNS7_ILi128EEESA_SA_EEELi128ENS_6half_tEfNS_4arch4Sm90ELb0ELb1ELb0ELb0ELb0ELb0ELb0ELb1ELb1ELb1ELb0ELb0EEENS1_21CollectiveEpilogueFwdISB_S9_SC_SE_Li256ELb0ELb1ELb0ELb0EEENS1_30DynamicPersistentTileSchedulerILi256ELi128ELb0ELb1ELb1EEEEEEEEEvNT_6ParamsE,"aw",@nobits
	.sectionflags	@""
	.align	16
	.zero		1024


//--------------------- .nv.shared._ZN7cutlass13device_kernelIN5flash11enable_sm90INS1_16FlashAttnFwdSm90INS1_25CollectiveMainloopFwdSm90ILi2EN4cute5tupleIJNS5_1CILi1EEES8_S8_EEENS6_IJNS7_ILi128EEESA_SA_EEELi128ENS_6half_tEfNS_4arch4Sm90ELb0ELb1ELb0ELb1ELb0ELb0ELb0ELb1ELb1ELb1ELb0ELb0EEENS1_21CollectiveEpilogueFwdISB_S9_SC_SE_Li256ELb1ELb1ELb0ELb0EEENS1_36VarlenDynamicPersistentTileSchedulerILi128ELi128ELi256ELi128ELb0ELb1ELb1ELb1ELb0ELb1EEEEEEEEEvNT_6ParamsE --------------------------
	.section	.nv.shared._ZN7cutlass13device_kernelIN5flash11enable_sm90INS1_16FlashAttnFwdSm90INS1_25CollectiveMainloopFwdSm90ILi2EN4cute5tupleIJNS5_1CILi1EEES8_S8_EEENS6_IJNS7_ILi128EEESA_SA_EEELi128ENS_6half_tEfNS_4arch4Sm90ELb0ELb1ELb0ELb1ELb0ELb0ELb0ELb1ELb1ELb1ELb0ELb0EEENS1_21CollectiveEpilogueFwdISB_S9_SC_SE_Li256ELb1ELb1ELb0ELb0EEENS1_36VarlenDynamicPersistentTileSchedulerILi128ELi128ELi256ELi128ELb0ELb1ELb1ELb1ELb0ELb1EEEEEEEEEvNT_6ParamsE,"aw",@nobits
	.sectionflags	@""
	.align	16
	.zero		1024


//--------------------- .nv.shared._ZN7cutlass13device_kernelIN5flash11enable_sm90INS1_16FlashAttnFwdSm90INS1_25CollectiveMainloopFwdSm90ILi2EN4cute5tupleIJNS5_1CILi1EEES8_S8_EEENS6_IJNS7_ILi128EEESA_SA_EEELi128ENS_6half_tEfNS_4arch4Sm90ELb0ELb1ELb0ELb1ELb0ELb1ELb0ELb1ELb1ELb1ELb0ELb0EEENS1_21CollectiveEpilogueFwdISB_S9_SC_SE_Li256ELb1ELb1ELb0ELb0EEENS1_36VarlenDynamicPersistentTileSchedulerILi128ELi128ELi256ELi128ELb0ELb1ELb1ELb1ELb0ELb1EEEEEEEEEvNT_6ParamsE --------------------------
	.section	.nv.shared._ZN7cutlass13device_kernelIN5flash11enable_sm90INS1_16FlashAttnFwdSm90INS1_25CollectiveMainloopFwdSm90ILi2EN4cute5tupleIJNS5_1CILi1EEES8_S8_EEENS6_IJNS7_ILi128EEESA_SA_EEELi128ENS_6half_tEfNS_4arch4Sm90ELb0ELb1ELb0ELb1ELb0ELb1ELb0ELb1ELb1ELb1ELb0ELb0EEENS1_21CollectiveEpilogueFwdISB_S9_SC_SE_Li256ELb1ELb1ELb0ELb0EEENS1_36VarlenDynamicPersistentTileSchedulerILi128ELi128ELi256ELi128ELb0ELb1ELb1ELb1ELb0ELb1EEEEEEEEEvNT_6ParamsE,"aw",@nobits
	.sectionflags	@""
	.align	16
	.zero		1024


//--------------------- .nv.shared._ZN7cutlass13device_kernelIN5flash11enable_sm90INS1_16FlashAttnFwdSm90INS1_25CollectiveMainloopFwdSm90ILi2EN4cute5tupleIJNS5_1CILi1EEES8_S8_EEENS6_IJNS7_ILi128EEESA_SA_EEELi128ENS_6half_tEfNS_4arch4Sm90ELb1ELb0ELb0ELb0ELb0ELb0ELb0ELb1ELb1ELb1ELb0ELb0EEENS1_21CollectiveEpilogueFwdISB_S9_SC_SE_Li256ELb0ELb1ELb0ELb0EEENS1_30DynamicPersistentTileSchedulerILi256ELi128ELb0ELb1ELb1EEEEEEEEEvNT_6ParamsE --------------------------
	.section	.nv.shared._ZN7cutlass13device_kernelIN5flash11enable_sm90INS1_16FlashAttnFwdSm90INS1_25CollectiveMainloopFwdSm90ILi2EN4cute5tupleIJNS5_1CILi1EEES8_S8_EEENS6_IJNS7_ILi128EEESA_SA_EEELi128ENS_6half_tEfNS_4arch4Sm90ELb1ELb0ELb0ELb0ELb0ELb0ELb0ELb1ELb1ELb1ELb0ELb0EEENS1_21CollectiveEpilogueFwdISB_S9_SC_SE_Li256ELb0ELb1ELb0ELb0EEENS1_30DynamicPersistentTileSchedulerILi256ELi128ELb0ELb1ELb1EEEEEEEEEvNT_6ParamsE,"aw",@nobits
	.sectionflags	@""
	.align	16
	.zero		1024


//--------------------- .nv.shared._ZN7cutlass13device_kernelIN5flash11enable_sm90INS1_16FlashAttnFwdSm90INS1_25CollectiveMainloopFwdSm90ILi2EN4cute5tupleIJNS5_1CILi1EEES8_S8_EEENS6_IJNS7_ILi128EEESA_SA_EEELi128ENS_6half_tEfNS_4arch4Sm90ELb1ELb0ELb0ELb1ELb0ELb0ELb0ELb1ELb1ELb1ELb0ELb0EEENS1_21CollectiveEpilogueFwdISB_S9_SC_SE_Li256ELb1ELb1ELb0ELb0EEENS1_36VarlenDynamicPersistentTileSchedulerILi128ELi128ELi256ELi128ELb0ELb1ELb1ELb1ELb1ELb1EEEEEEEEEvNT_6ParamsE --------------------------
	.section	.nv.shared._ZN7cutlass13device_kernelIN5flash11enable_sm90INS1_16FlashAttnFwdSm90INS1_25CollectiveMainloopFwdSm90ILi2EN4cute5tupleIJNS5_1CILi1EEES8_S8_EEENS6_IJNS7_ILi128EEESA_SA_EEELi128ENS_6half_tEfNS_4arch4Sm90ELb1ELb0ELb0ELb1ELb0ELb0ELb0ELb1ELb1ELb1ELb0ELb0EEENS1_21CollectiveEpilogueFwdISB_S9_SC_SE_Li256ELb1ELb1ELb0ELb0EEENS1_36VarlenDynamicPersistentTileSchedulerILi128ELi128ELi256ELi128ELb0ELb1ELb1ELb1ELb1ELb1EEEEEEEEEvNT_6ParamsE,"aw",@nobits
	.sectionflags	@""
	.align	16
	.zero		1024


//--------------------- .nv.shared._ZN7cutlass13device_kernelIN5flash11enable_sm90INS1_16FlashAttnFwdSm90INS1_25CollectiveMainloopFwdSm90ILi2EN4cute5tupleIJNS5_1CILi1EEES8_S8_EEENS6_IJNS7_ILi128EEESA_SA_EEELi128ENS_6half_tEfNS_4arch4Sm90ELb1ELb0ELb0ELb1ELb0ELb1ELb0ELb1ELb1ELb1ELb0ELb0EEENS1_21CollectiveEpilogueFwdISB_S9_SC_SE_Li256ELb1ELb1ELb0ELb0EEENS1_36VarlenDynamicPersistentTileSchedulerILi128ELi128ELi256ELi128ELb0ELb1ELb1ELb1ELb1ELb1EEEEEEEEEvNT_6ParamsE --------------------------
	.section	.nv.shared._ZN7cutlass13device_kernelIN5flash11enable_sm90INS1_16FlashAttnFwdSm90INS1_25CollectiveMainloopFwdSm90ILi2EN4cute5tupleIJNS5_1CILi1EEES8_S8_EEENS6_IJNS7_ILi128EEESA_SA_EEELi128ENS_6half_tEfNS_4arch4Sm90ELb1ELb0ELb0ELb1ELb0ELb1ELb0ELb1ELb1ELb1ELb0ELb0EEENS1_21CollectiveEpilogueFwdISB_S9_SC_SE_Li256ELb1ELb1ELb0ELb0EEENS1_36VarlenDynamicPersistentTileSchedulerILi128ELi128ELi256ELi128ELb0ELb1ELb1ELb1ELb1ELb1EEEEEEEEEvNT_6ParamsE,"aw",@nobits
	.sectionflags	@""
	.align	16
	.zero		1024


//--------------------- .nv.shared._ZN7cutlass13device_kernelIN5flash11enable_sm90INS1_16FlashAttnFwdSm90INS1_25CollectiveMainloopFwdSm90ILi2EN4cute5tupleIJNS5_1CILi1EEES8_S8_EEENS6_IJNS7_ILi192EEENS7_ILi144EEENS7_ILi96EEEEEELi96ENS_6half_tEfNS_4arch4Sm90ELb0ELb0ELb0ELb0ELb0ELb0ELb0ELb0ELb1ELb1ELb0ELb0EEENS1_21CollectiveEpilogueFwdINS6_IJSA_SC_SB_EEES9_SE_SG_Li384ELb0ELb1ELb0ELb0EEENS1_29StaticPersistentTileSchedulerILb0EEEEEEEEEvNT_6ParamsE --------------------------
	.section	.nv.shared._ZN7cutlass13device_kernelIN5flash11enable_sm90INS1_16FlashAttnFwdSm90INS1_25CollectiveMainloopFwdSm90ILi2EN4cute5tupleIJNS5_1CILi1EEES8_S8_EEENS6_IJNS7_ILi192EEENS7_ILi144EEENS7_ILi96EEEEEELi96ENS_6half_tEfNS_4arch4Sm90ELb0ELb0ELb0ELb0ELb0ELb0ELb0ELb0ELb1ELb1ELb0ELb0EEENS1_21CollectiveEpilogueFwdINS6_IJSA_SC_SB_EEES9_SE_SG_Li384ELb0ELb1ELb0ELb0EEENS1_29StaticPersistentTileSchedulerILb0EEEEEEEEEvNT_6ParamsE,"aw",@nobits
	.sectionflags	@""
	.align	16
	.zero		1024


//--------------------- .nv.shared._ZN7cutlass13device_kernelIN5flash11enable_sm90INS1_16FlashAttnFwdSm90INS1_25CollectiveMainloopFwdSm90ILi2EN4cute5tupleIJNS5_1CILi1EEES8_S8_EEENS6_IJNS7_ILi192EEENS7_ILi144EEENS7_ILi96EEEEEELi96ENS_6half_tEfNS_4arch4Sm90ELb0ELb0ELb0ELb1ELb0ELb0ELb0ELb0ELb1ELb1ELb0ELb0EEENS1_21CollectiveEpilogueFwdINS6_IJSA_SC_SB_EEES9_SE_SG_Li384ELb1ELb1ELb0ELb0EEENS1_36VarlenDynamicPersistentTileSchedulerILi192ELi144ELi384ELi128ELb0ELb1ELb1ELb0ELb1ELb1EEEEEEEEEvNT_6ParamsE --------------------------
	.section	.nv.shared._ZN7cutlass13device_kernelIN5flash11enable_sm90INS1_16FlashAttnFwdSm90INS1_25CollectiveMainloopFwdSm90ILi2EN4cute5tupleIJNS5_1CILi1EEES8_S8_EEENS6_IJNS7_ILi192EEENS7_ILi144EEENS7_ILi96EEEEEELi96ENS_6half_tEfNS_4arch4Sm90ELb0ELb0ELb0ELb1ELb0ELb0ELb0ELb0ELb1ELb1ELb0ELb0EEENS1_21CollectiveEpilogueFwdINS6_IJSA_SC_SB_EEES9_SE_SG_Li384ELb1ELb1ELb0ELb0EEENS1_36VarlenDynamicPersistentTileSchedulerILi192ELi144ELi384ELi128ELb0ELb1ELb1ELb0ELb1ELb1EEEEEEEEEvNT_6ParamsE,"aw",@nobits
	.sectionflags	@""
	.align	16
	.zero		1024


//--------------------- .nv.shared._ZN7cutlass13device_kernelIN5flash11enable_sm90INS1_16FlashAttnFwdSm90INS1_25CollectiveMainloopFwdSm90ILi2EN4cute5tupleIJNS5_1CILi1EEES8_S8_EEENS6_IJNS7_ILi192EEENS7_ILi144EEENS7_ILi96EEEEEELi96ENS_6half_tEfNS_4arch4Sm90ELb0ELb0ELb0ELb1ELb0ELb1ELb0ELb0ELb1ELb1ELb0ELb0EEENS1_21CollectiveEpilogueFwdINS6_IJSA_SC_SB_EEES9_SE_SG_Li384ELb1ELb1ELb0ELb0EEENS1_36VarlenDynamicPersistentTileSchedulerILi192ELi144ELi384ELi128ELb0ELb1ELb1ELb0ELb1ELb1EEEEEEEEEvNT_6ParamsE --------------------------
	.section	.nv.shared._ZN7cutlass13device_kernelIN5flash11enable_sm90INS1_16FlashAttnFwdSm90INS1_25CollectiveMainloopFwdSm90ILi2EN4cute5tupleIJNS5_1CILi1EEES8_S8_EEENS6_IJNS7_ILi192EEENS7_ILi144EEENS7_ILi96EEEEEELi96ENS_6half_tEfNS_4arch4Sm90ELb0ELb0ELb0ELb1ELb0ELb1ELb0ELb0ELb1ELb1ELb0ELb0EEENS1_21CollectiveEpilogueFwdINS6_IJSA_SC_SB_EEES9_SE_SG_Li384ELb1ELb1ELb0ELb0EEENS1_36VarlenDynamicPersistentTileSchedulerILi192ELi144ELi384ELi128ELb0ELb1ELb1ELb0ELb1ELb1EEEEEEEEEvNT_6ParamsE,"aw",@nobits
	.sectionflags	@""
	.align	16
	.zero		1024


//--------------------- .nv.shared._ZN7cutlass13device_kernelIN5flash11enable_sm90INS1_16FlashAttnFwdSm90INS1_25CollectiveMainloopFwdSm90ILi2EN4cute5tupleIJNS5_1CILi1EEES8_S8_EEENS6_IJNS7_ILi192EEENS7_ILi128EEENS7_ILi96EEEEEELi96ENS_6half_tEfNS_4arch4Sm90ELb0ELb1ELb0ELb0ELb0ELb0ELb0ELb0ELb1ELb1ELb0ELb0EEENS1_21CollectiveEpilogueFwdINS6_IJSA_SC_SB_EEES9_SE_SG_Li384ELb0ELb1ELb0ELb0EEENS1_30DynamicPersistentTileSchedulerILi384ELi128ELb0ELb1ELb1EEEEEEEEEvNT_6ParamsE --------------------------
	.section	.nv.shared._ZN7cutlass13device_kernelIN5flash11enable_sm90INS1_16FlashAttnFwdSm90INS1_25CollectiveMainloopFwdSm90ILi2EN4cute5tupleIJNS5_1CILi1EEES8_S8_EEENS6_IJNS7_ILi192EEENS7_ILi128EEENS7_ILi96EEEEEELi96ENS_6half_tEfNS_4arch4Sm90ELb0ELb1ELb0ELb0ELb0ELb0ELb0ELb0ELb1ELb1ELb0ELb0EEENS1_21CollectiveEpilogueFwdINS6_IJSA_SC_SB_EEES9_SE_SG_Li384ELb0ELb1ELb0ELb0EEENS1_30DynamicPersistentTileSchedulerILi384ELi128ELb0ELb1ELb1EEEEEEEEEvNT_6ParamsE,"aw",@nobits
	.sectionflags	@""
	.align	16
	.zero		1024


//--------------------- .nv.shared._ZN7cutlass13device_kernelIN5flash11enable_sm90INS1_16FlashAttnFwdSm90INS1_25CollectiveMainloopFwdSm90ILi2EN4cute5tupleIJNS5_1CILi1EEES8_S8_EEENS6_IJNS7_ILi192EEENS7_ILi128EEENS7_ILi96EEEEEELi96ENS_6half_tEfNS_4arch4Sm90ELb0ELb1ELb0ELb1ELb0ELb0ELb0ELb0ELb1ELb1ELb0ELb0EEENS1_21CollectiveEpilogueFwdINS6_IJSA_SC_SB_EEES9_SE_SG_Li384ELb1ELb1ELb0ELb0EEENS1_36VarlenDynamicPersistentTileSchedulerILi192ELi128ELi384ELi128ELb0ELb1ELb1ELb1ELb0ELb1EEEEEEEEEvNT_6ParamsE --------------------------
	.section	.nv.shared._ZN7cutlass13device_kernelIN5flash11enable_sm90INS1_16FlashAttnFwdSm90INS1_25CollectiveMainloopFwdSm90ILi2EN4cute5tupleIJNS5_1CILi1EEES8_S8_EEENS6_IJNS7_ILi192EEENS7_ILi128EEENS7_ILi96EEEEEELi96ENS_6half_tEfNS_4arch4Sm90ELb0ELb1ELb0ELb1ELb0ELb0ELb0ELb0ELb1ELb1ELb0ELb0EEENS1_21CollectiveEpilogueFwdINS6_IJSA_SC_SB_EEES9_SE_SG_Li384ELb1ELb1ELb0ELb0EEENS1_36VarlenDynamicPersistentTileSchedulerILi192ELi128ELi384ELi128ELb0ELb1ELb1ELb1ELb0ELb1EEEEEEEEEvNT_6ParamsE,"aw",@nobits
	.sectionflags	@""
	.align	16
	.zero		1024


//--------------------- .nv.shared._ZN7cutlass13device_kernelIN5flash11enable_sm90INS1_16FlashAttnFwdSm90INS1_25CollectiveMainloopFwdSm90ILi2EN4cute5tupleIJNS5_1CILi1EEES8_S8_EEENS6_IJNS7_ILi192EEENS7_ILi128EEENS7_ILi96EEEEEELi96ENS_6half_tEfNS_4arch4Sm90ELb0ELb1ELb0ELb1ELb0ELb1ELb0ELb0ELb1ELb1ELb0ELb0EEENS1_21CollectiveEpilogueFwdINS6_IJSA_SC_SB_EEES9_SE_SG_Li384ELb1ELb1ELb0ELb0EEENS1_36VarlenDynamicPersistentTileSchedulerILi192ELi128ELi384ELi128ELb0ELb1ELb1ELb1ELb0ELb1EEEEEEEEEvNT_6ParamsE --------------------------
	.section	.nv.shared._ZN7cutlass13device_kernelIN5flash11enable_sm90INS1_16FlashAttnFwdSm90INS1_25CollectiveMainloopFwdSm90ILi2EN4cute5tupleIJNS5_1CILi1EEES8_S8_EEENS6_IJNS7_ILi192EEENS7_ILi128EEENS7_ILi96EEEEEELi96ENS_6half_tEfNS_4arch4Sm90ELb0ELb1ELb0ELb1ELb0ELb1ELb0ELb0ELb1ELb1ELb0ELb0EEENS1_21CollectiveEpilogueFwdINS6_IJSA_SC_SB_EEES9_SE_SG_Li384ELb1ELb1ELb0ELb0EEENS1_36VarlenDynamicPersistentTileSchedulerILi192ELi128ELi384ELi128ELb0ELb1ELb1ELb1ELb0ELb1EEEEEEEEEvNT_6ParamsE,"aw",@nobits
	.sectionflags	@""
	.align	16
	.zero		1024


//--------------------- .nv.shared._ZN7cutlass13device_kernelIN5flash11enable_sm90INS1_16FlashAttnFwdSm90INS1_25CollectiveMainloopFwdSm90ILi2EN4cute5tupleIJNS5_1CILi1EEES8_S8_EEENS6_IJNS7_ILi192EEENS7_ILi144EEENS7_ILi96EEEEEELi96ENS_6half_tEfNS_4arch4Sm90ELb1ELb0ELb0ELb0ELb0ELb0ELb0ELb0ELb1ELb1ELb0ELb0EEENS1_21CollectiveEpilogueFwdINS6_IJSA_SC_SB_EEES9_SE_SG_Li384ELb0ELb1ELb0ELb0EEENS1_30DynamicPersistentTileSchedulerILi384ELi128ELb0ELb1ELb1EEEEEEEEEvNT_6ParamsE --------------------------
	.section	.nv.shared._ZN7cutlass13device_kernelIN5flash11enable_sm90INS1_16FlashAttnFwdSm90INS1_25CollectiveMainloopFwdSm90ILi2EN4cute5tupleIJNS5_1CILi1EEES8_S8_EEENS6_IJNS7_ILi192EEENS7_ILi144EEENS7_ILi96EEEEEELi96ENS_6half_tEfNS_4arch4Sm90ELb1ELb0ELb0ELb0ELb0ELb0ELb0ELb0ELb1ELb1ELb0ELb0EEENS1_21CollectiveEpilogueFwdINS6_IJSA_SC_SB_EEES9_SE_SG_Li384ELb0ELb1ELb0ELb0EEENS1_30DynamicPersistentTileSchedulerILi384ELi128ELb0ELb1ELb1EEEEEEEEEvNT_6ParamsE,"aw",@nobits
	.sectionflags	@""
	.align	16
	.zero		1024


//--------------------- .nv.shared._ZN7cutlass13device_kernelIN5flash11enable_sm90INS1_16FlashAttnFwdSm90INS1_25CollectiveMainloopFwdSm90ILi2EN4cute5tupleIJNS5_1CILi1EEES8_S8_EEENS6_IJNS7_ILi192EEENS7_ILi144EEENS7_ILi96EEEEEELi96ENS_6half_tEfNS_4arch4Sm90ELb1ELb0ELb0ELb1ELb0ELb0ELb0ELb0ELb1ELb1ELb0ELb0EEENS1_21CollectiveEpilogueFwdINS6_IJSA_SC_SB_EEES9_SE_SG_Li384ELb1ELb1ELb0ELb0EEENS1_36VarlenDynamicPersistentTileSchedulerILi192ELi144ELi384ELi128ELb0ELb1ELb1ELb1ELb1ELb1EEEEEEEEEvNT_6ParamsE --------------------------
	.section	.nv.shared._ZN7cutlass13device_kernelIN5flash11enable_sm90INS1_16FlashAttnFwdSm90INS1_25CollectiveMainloopFwdSm90ILi2EN4cute5tupleIJNS5_1CILi1EEES8_S8_EEENS6_IJNS7_ILi192EEENS7_ILi144EEENS7_ILi96EEEEEELi96ENS_6half_tEfNS_4arch4Sm90ELb1ELb0ELb0ELb1ELb0ELb0ELb0ELb0ELb1ELb1ELb0ELb0EEENS1_21CollectiveEpilogueFwdINS6_IJSA_SC_SB_EEES9_SE_SG_Li384ELb1ELb1ELb0ELb0EEENS1_36VarlenDynamicPersistentTileSchedulerILi192ELi144ELi384ELi128ELb0ELb1ELb1ELb1ELb1ELb1EEEEEEEEEvNT_6ParamsE,"aw",@nobits
	.sectionflags	@""
	.align	16
	.zero		1024


//--------------------- .nv.shared._ZN7cutlass13device_kernelIN5flash11enable_sm90INS1_16FlashAttnFwdSm90INS1_25CollectiveMainloopFwdSm90ILi2EN4cute5tupleIJNS5_1CILi1EEES8_S8_EEENS6_IJNS7_ILi192EEENS7_ILi144EEENS7_ILi96EEEEEELi96ENS_6half_tEfNS_4arch4Sm90ELb1ELb0ELb0ELb1ELb0ELb1ELb0ELb0ELb1ELb1ELb0ELb0EEENS1_21CollectiveEpilogueFwdINS6_IJSA_SC_SB_EEES9_SE_SG_Li384ELb1ELb1ELb0ELb0EEENS1_36VarlenDynamicPersistentTileSchedulerILi192ELi144ELi384ELi128ELb0ELb1ELb1ELb1ELb1ELb1EEEEEEEEEvNT_6ParamsE --------------------------
	.section	.nv.shared._ZN7cutlass13device_kernelIN5flash11enable_sm90INS1_16FlashAttnFwdSm90INS1_25CollectiveMainloopFwdSm90ILi2EN4cute5tupleIJNS5_1CILi1EEES8_S8_EEENS6_IJNS7_ILi192EEENS7_ILi144EEENS7_ILi96EEEEEELi96ENS_6half_tEfNS_4arch4Sm90ELb1ELb0ELb0ELb1ELb0ELb1ELb0ELb0ELb1ELb1ELb0ELb0EEENS1_21CollectiveEpilogueFwdINS6_IJSA_SC_SB_EEES9_SE_SG_Li384ELb1ELb1ELb0ELb0EEENS1_36VarlenDynamicPersistentTileSchedulerILi192ELi144ELi384ELi128ELb0ELb1ELb1ELb1ELb1ELb1EEEEEEEEEvNT_6ParamsE,"aw",@nobits
	.sectionflags	@""
	.align	16
	.zero		1024


//--------------------- .nv.shared._ZN7cutlass13device_kernelIN5flash11enable_sm90INS1_16FlashAttnFwdSm90INS1_25CollectiveMainloopFwdSm90ILi2EN4cute5tupleIJNS5_1CILi1EEES8_S8_EEENS6_IJNS7_ILi192EEESA_NS7_ILi64EEEEEELi64ENS_6half_tEfNS_4arch4Sm90ELb0ELb0ELb0ELb0ELb0ELb0ELb0ELb0ELb1ELb1ELb0ELb0EEENS1_21CollectiveEpilogueFwdINS6_IJSA_SB_SA_EEES9_SD_SF_Li384ELb0ELb1ELb0ELb0EEENS1_29StaticPersistentTileSchedulerILb0EEEEEEEEEvNT_6ParamsE --------------------------
	.section	.nv.shared._ZN7cutlass13device_kernelIN5flash11enable_sm90INS1_16FlashAttnFwdSm90INS1_25CollectiveMainloopFwdSm90ILi2EN4cute5tupleIJNS5_1CILi1EEES8_S8_EEENS6_IJNS7_ILi192EEESA_NS7_ILi64EEEEEELi64ENS_6half_tEfNS_4arch4Sm90ELb0ELb0ELb0ELb0ELb0ELb0ELb0ELb0ELb1ELb1ELb0ELb0EEENS1_21CollectiveEpilogueFwdINS6_IJSA_SB_SA_EEES9_SD_SF_Li384ELb0ELb1ELb0ELb0EEENS1_29StaticPersistentTileSchedulerILb0EEEEEEEEEvNT_6ParamsE,"aw",@nobits
	.sectionflags	@""
	.align	16
	.zero		1024


//--------------------- .nv.shared._ZN7cutlass13device_kernelIN5flash11enable_sm90INS1_16FlashAttnFwdSm90INS1_25CollectiveMainloopFwdSm90ILi2EN4cute5tupleIJNS5_1CILi1EEES8_S8_EEENS6_IJNS7_ILi192EEESA_NS7_ILi64EEEEEELi64ENS_6half_tEfNS_4arch4Sm90ELb0ELb0ELb0ELb1ELb0ELb0ELb0ELb0ELb1ELb1ELb0ELb0EEENS1_21CollectiveEpilogueFwdINS6_IJSA_SB_SA_EEES9_SD_SF_Li384ELb1ELb1ELb0ELb0EEENS1_36VarlenDynamicPersistentTileSchedulerILi192ELi192ELi384ELi128ELb0ELb1ELb1ELb0ELb1ELb1EEEEEEEEEvNT_6ParamsE --------------------------
	.section	.nv.shared._ZN7cutlass13device_kernelIN5flash11enable_sm90INS1_16FlashAttnFwdSm90INS1_25CollectiveMainloopFwdSm90ILi2EN4cute5tupleIJNS5_1CILi1EEES8_S8_EEENS6_IJNS7_ILi192EEESA_NS7_ILi64EEEEEELi64ENS_6half_tEfNS_4arch4Sm90ELb0ELb0ELb0ELb1ELb0ELb0ELb0ELb0ELb1ELb1ELb0ELb0EEENS1_21CollectiveEpilogueFwdINS6_IJSA_SB_SA_EEES9_SD_SF_Li384ELb1ELb1ELb0ELb0EEENS1_36VarlenDynamicPersistentTileSchedulerILi192ELi192ELi384ELi128ELb0ELb1ELb1ELb0ELb1ELb1EEEEEEEEEvNT_6ParamsE,"aw",@nobits
	.sectionflags	@""
	.align	16
	.zero		1024


//--------------------- .nv.shared._ZN7cutlass13device_kernelIN5flash11enable_sm90INS1_16FlashAttnFwdSm90INS1_25CollectiveMainloopFwdSm90ILi2EN4cute5tupleIJNS5_1CILi1EEES8_S8_EEENS6_IJNS7_ILi192EEESA_NS7_ILi64EEEEEELi64ENS_6half_tEfNS_4arch4Sm90ELb0ELb0ELb0ELb1ELb0ELb1ELb0ELb0ELb1ELb1ELb0ELb0EEENS1_21CollectiveEpilogueFwdINS6_IJSA_SB_SA_EEES9_SD_SF_Li384ELb1ELb1ELb0ELb0EEENS1_36VarlenDynamicPersistentTileSchedulerILi192ELi192ELi384ELi128ELb0ELb1ELb1ELb0ELb1ELb1EEEEEEEEEvNT_6ParamsE --------------------------
	.section	.nv.shared._ZN7cutlass13device_kernelIN5flash11enable_sm90INS1_16FlashAttnFwdSm90INS1_25CollectiveMainloopFwdSm90ILi2EN4cute5tupleIJNS5_1CILi1EEES8_S8_EEENS6_IJNS7_ILi192EEESA_NS7_ILi64EEEEEELi64ENS_6half_tEfNS_4arch4Sm90ELb0ELb0ELb0ELb1ELb0ELb1ELb0ELb0ELb1ELb1ELb0ELb0EEENS1_21CollectiveEpilogueFwdINS6_IJSA_SB_SA_EEES9_SD_SF_Li384ELb1ELb1ELb0ELb0EEENS1_36VarlenDynamicPersistentTileSchedulerILi192ELi192ELi384ELi128ELb0ELb1ELb1ELb0ELb1ELb1EEEEEEEEEvNT_6ParamsE,"aw",@nobits
	.sectionflags	@""
	.align	16
	.zero		1024


//--------------------- .nv.shared._ZN7cutlass13device_kernelIN5flash11enable_sm90INS1_16FlashAttnFwdSm90INS1_25CollectiveMainloopFwdSm90ILi2EN4cute5tupleIJNS5_1CILi1EEES8_S8_EEENS6_IJNS7_ILi192EEENS7_ILi128EEENS7_ILi64EEEEEELi64ENS_6half_tEfNS_4arch4Sm90ELb0ELb1ELb0ELb0ELb0ELb0ELb0ELb1ELb1ELb1ELb0ELb0EEENS1_21CollectiveEpilogueFwdINS6_IJSA_SC_SB_EEES9_SE_SG_Li384ELb0ELb1ELb0ELb0EEENS1_30DynamicPersistentTileSchedulerILi384ELi128ELb0ELb1ELb1EEEEEEEEEvNT_6ParamsE --------------------------
	.section	.nv.shared._ZN7cutlass13device_kernelIN5flash11enable_sm90INS1_16FlashAttnFwdSm90INS1_25CollectiveMainloopFwdSm90ILi2EN4cute5tupleIJNS5_1CILi1EEES8_S8_EEENS6_IJNS7_ILi192EEENS7_ILi128EEENS7_ILi64EEEEEELi64ENS_6half_tEfNS_4arch4Sm90ELb0ELb1ELb0ELb0ELb0ELb0ELb0ELb1ELb1ELb1ELb0ELb0EEENS1_21CollectiveEpilogueFwdINS6_IJSA_SC_SB_EEES9_SE_SG_Li384ELb0ELb1ELb0ELb0EEENS1_30DynamicPersistentTileSchedulerILi384ELi128ELb0ELb1ELb1EEEEEEEEEvNT_6ParamsE,"aw",@nobits
	.sectionflags	@""
	.align	16
	.zero		1024


//--------------------- .nv.shared._ZN7cutlass13device_kernelIN5flash11enable_sm90INS1_16FlashAttnFwdSm90INS1_25CollectiveMainloopFwdSm90ILi2EN4cute5tupleIJNS5_1CILi1EEES8_S8_EEENS6_IJNS7_ILi192EEENS7_ILi128EEENS7_ILi64EEEEEELi64ENS_6half_tEfNS_4arch4Sm90ELb0ELb1ELb0ELb1ELb0ELb0ELb0ELb1ELb1ELb1ELb0ELb0EEENS1_21CollectiveEpilogueFwdINS6_IJSA_SC_SB_EEES9_SE_SG_Li384ELb1ELb1ELb0ELb0EEENS1_36VarlenDynamicPersistentTileSchedulerILi192ELi128ELi384ELi128ELb0ELb1ELb1ELb1ELb0ELb1EEEEEEEEEvNT_6ParamsE --------------------------
	.section	.nv.shared._ZN7cutlass13device_kernelIN5flash11enable_sm90INS1_16FlashAttnFwdSm90INS1_25CollectiveMainloopFwdSm90ILi2EN4cute5tupleIJNS5_1CILi1EEES8_S8_EEENS6_IJNS7_ILi192EEENS7_ILi128EEENS7_ILi64EEEEEELi64ENS_6half_tEfNS_4arch4Sm90ELb0ELb1ELb0ELb1ELb0ELb0ELb0ELb1ELb1ELb1ELb0ELb0EEENS1_21CollectiveEpilogueFwdINS6_IJSA_SC_SB_EEES9_SE_SG_Li384ELb1ELb1ELb0ELb0EEENS1_36VarlenDynamicPersistentTileSchedulerILi192ELi128ELi384ELi128ELb0ELb1ELb1ELb1ELb0ELb1EEEEEEEEEvNT_6ParamsE,"aw",@nobits
	.sectionflags	@""
	.align	16
	.zero		1024


//--------------------- .nv.shared._ZN7cutlass13device_kernelIN5flash11enable_sm90INS1_16FlashAttnFwdSm90INS1_25CollectiveMainloopFwdSm90ILi2EN4cute5tupleIJNS5_1CILi1EEES8_S8_EEENS6_IJNS7_ILi192EEENS7_ILi128EEENS7_ILi64EEEEEELi64ENS_6half_tEfNS_4arch4Sm90ELb0ELb1ELb0ELb1ELb0ELb1ELb0ELb1ELb1ELb1ELb0ELb0EEENS1_21CollectiveEpilogueFwdINS6_IJSA_SC_SB_EEES9_SE_SG_Li384ELb1ELb1ELb0ELb0EEENS1_36VarlenDynamicPersistentTileSchedulerILi192ELi128ELi384ELi128ELb0ELb1ELb1ELb1ELb0ELb1EEEEEEEEEvNT_6ParamsE --------------------------
	.section	.nv.shared._ZN7cutlass13device_kernelIN5flash11enable_sm90INS1_16FlashAttnFwdSm90INS1_25CollectiveMainloopFwdSm90ILi2EN4cute5tupleIJNS5_1CILi1EEES8_S8_EEENS6_IJNS7_ILi192EEENS7_ILi128EEENS7_ILi64EEEEEELi64ENS_6half_tEfNS_4arch4Sm90ELb0ELb1ELb0ELb1ELb0ELb1ELb0ELb1ELb1ELb1ELb0ELb0EEENS1_21CollectiveEpilogueFwdINS6_IJSA_SC_SB_EEES9_SE_SG_Li384ELb1ELb1ELb0ELb0EEENS1_36VarlenDynamicPersistentTileSchedulerILi192ELi128ELi384ELi128ELb0ELb1ELb1ELb1ELb0ELb1EEEEEEEEEvNT_6ParamsE,"aw",@nobits
	.sectionflags	@""
	.align	16
	.zero		1024


//--------------------- .nv.shared._ZN7cutlass13device_kernelIN5flash11enable_sm90INS1_16FlashAttnFwdSm90INS1_25CollectiveMainloopFwdSm90ILi2EN4cute5tupleIJNS5_1CILi1EEES8_S8_EEENS6_IJNS7_ILi192EEENS7_ILi128EEENS7_ILi64EEEEEELi64ENS_6half_tEfNS_4arch4Sm90ELb1ELb0ELb0ELb0ELb0ELb0ELb0ELb1ELb1ELb1ELb0ELb0EEENS1_21CollectiveEpilogueFwdINS6_IJSA_SC_SB_EEES9_SE_SG_Li384ELb0ELb1ELb0ELb0EEENS1_30DynamicPersistentTileSchedulerILi384ELi128ELb0ELb1ELb1EEEEEEEEEvNT_6ParamsE --------------------------
	.section	.nv.shared._ZN7cutlass13device_kernelIN5flash11enable_sm90INS1_16FlashAttnFwdSm90INS1_25CollectiveMainloopFwdSm90ILi2EN4cute5tupleIJNS5_1CILi1EEES8_S8_EEENS6_IJNS7_ILi192EEENS7_ILi128EEENS7_ILi64EEEEEELi64ENS_6half_tEfNS_4arch4Sm90ELb1ELb0ELb0ELb0ELb0ELb0ELb0ELb1ELb1ELb1ELb0ELb0EEENS1_21CollectiveEpilogueFwdINS6_IJSA_SC_SB_EEES9_SE_SG_Li384ELb0ELb1ELb0ELb0EEENS1_30DynamicPersistentTileSchedulerILi384ELi128ELb0ELb1ELb1EEEEEEEEEvNT_6ParamsE,"aw",@nobits
	.sectionflags	@""
	.align	16
	.zero		1024


//--------------------- .nv.shared._ZN7cutlass13device_kernelIN5flash11enable_sm90INS1_16FlashAttnFwdSm90INS1_25CollectiveMainloopFwdSm90ILi2EN4cute5tupleIJNS5_1CILi1EEES8_S8_EEENS6_IJNS7_ILi192EEENS7_ILi128EEENS7_ILi64EEEEEELi64ENS_6half_tEfNS_4arch4Sm90ELb1ELb0ELb0ELb1ELb0ELb0ELb0ELb1ELb1ELb1ELb0ELb0EEENS1_21CollectiveEpilogueFwdINS6_IJSA_SC_SB_EEES9_SE_SG_Li384ELb1ELb1ELb0ELb0EEENS1_36VarlenDynamicPersistentTileSchedulerILi192ELi128ELi384ELi128ELb0ELb1ELb1ELb1ELb1ELb1EEEEEEEEEvNT_6ParamsE --------------------------
	.section	.nv.shared._ZN7cutlass13device_kernelIN5flash11enable_sm90INS1_16FlashAttnFwdSm90INS1_25CollectiveMainloopFwdSm90ILi2EN4cute5tupleIJNS5_1CILi1EEES8_S8_EEENS6_IJNS7_ILi192EEENS7_ILi128EEENS7_ILi64EEEEEELi64ENS_6half_tEfNS_4arch4Sm90ELb1ELb0ELb0ELb1ELb0ELb0ELb0ELb1ELb1ELb1ELb0ELb0EEENS1_21CollectiveEpilogueFwdINS6_IJSA_SC_SB_EEES9_SE_SG_Li384ELb1ELb1ELb0ELb0EEENS1_36VarlenDynamicPersistentTileSchedulerILi192ELi128ELi384ELi128ELb0ELb1ELb1ELb1ELb1ELb1EEEEEEEEEvNT_6ParamsE,"aw",@nobits
	.sectionflags	@""
	.align	16
	.zero		1024


//--------------------- .nv.shared._ZN7cutlass13device_kernelIN5flash11enable_sm90INS1_16FlashAttnFwdSm90INS1_25CollectiveMainloopFwdSm90ILi2EN4cute5tupleIJNS5_1CILi1EEES8_S8_EEENS6_IJNS7_ILi192EEENS7_ILi128EEENS7_ILi64EEEEEELi64ENS_6half_tEfNS_4arch4Sm90ELb1ELb0ELb0ELb1ELb0ELb1ELb0ELb1ELb1ELb1ELb0ELb0EEENS1_21CollectiveEpilogueFwdINS6_IJSA_SC_SB_EEES9_SE_SG_Li384ELb1ELb1ELb0ELb0EEENS1_36VarlenDynamicPersistentTileSchedulerILi192ELi128ELi384ELi128ELb0ELb1ELb1ELb1ELb1ELb1EEEEEEEEEvNT_6ParamsE --------------------------
	.section	.nv.shared._ZN7cutlass13device_kernelIN5flash11enable_sm90INS1_16FlashAttnFwdSm90INS1_25CollectiveMainloopFwdSm90ILi2EN4cute5tupleIJNS5_1CILi1EEES8_S8_EEENS6_IJNS7_ILi192EEENS7_ILi128EEENS7_ILi64EEEEEELi64ENS_6half_tEfNS_4arch4Sm90ELb1ELb0ELb0ELb1ELb0ELb1ELb0ELb1ELb1ELb1ELb0ELb0EEENS1_21CollectiveEpilogueFwdINS6_IJSA_SC_SB_EEES9_SE_SG_Li384ELb1ELb1ELb0ELb0EEENS1_36VarlenDynamicPersistentTileSchedulerILi192ELi128ELi384ELi128ELb0ELb1ELb1ELb1ELb1ELb1EEEEEEEEEvNT_6ParamsE,"aw",@nobits
	.sectionflags	@""
	.align	16
	.zero		1024


//--------------------- .nv.constant0._ZN7cutlass13device_kernelIN5flash11enable_sm90INS1_16FlashAttnFwdSm90INS1_25CollectiveMainloopFwdSm90ILi2EN4cute5tupleIJNS5_1CILi1EEES8_S8_EEENS6_IJNS7_ILi128EEENS7_ILi80EEENS7_ILi256EEEEEELi256ENS_6half_tEfNS_4arch4Sm90ELb0ELb0ELb0ELb0ELb0ELb0ELb0ELb1ELb1ELb1ELb0ELb0EEENS1_21CollectiveEpilogueFwdINS6_IJSA_SC_SB_EEES9_SE_SG_Li256ELb0ELb1ELb0ELb0EEENS1_29StaticPersistentTileSchedulerILb0EEEEEEEEEvNT_6ParamsE --------------------------
	.section	.nv.constant0._ZN7cutlass13device_kernelIN5flash11enable_sm90INS1_16FlashAttnFwdSm90INS1_25CollectiveMainloopFwdSm90ILi2EN4cute5tupleIJNS5_1CILi1EEES8_S8_EEENS6_IJNS7_ILi128EEENS7_ILi80EEENS7_ILi256EEEEEELi256ENS_6half_tEfNS_4arch4Sm90ELb0ELb0ELb0ELb0ELb0ELb0ELb0ELb1ELb1ELb1ELb0ELb0EEENS1_21CollectiveEpilogueFwdINS6_IJSA_SC_SB_EEES9_SE_SG_Li256ELb0ELb1ELb0ELb0EEENS1_29StaticPersistentTileSchedulerILb0EEEEEEEEEvNT_6ParamsE,"a",@progbits
	.sectionflags	@""
	.align	4
.nv.constant0._ZN7cutlass13device_kernelIN5flash11enable_sm90INS1_16FlashAttnFwdSm90INS1_25CollectiveMainloopFwdSm90ILi2EN4cute5tupleIJNS5_1CILi1EEES8_S8_EEENS6_IJNS7_ILi128EEENS7_ILi80EEENS7_ILi256EEEEEELi256ENS_6half_tEfNS_4arch4Sm90ELb0ELb0ELb0ELb0ELb0ELb0ELb0ELb1ELb1ELb1ELb0ELb0EEENS1_21CollectiveEpilogueFwdINS6_IJSA_SC_SB_EEES9_SE_SG_Li256ELb0ELb1ELb0ELb0EEENS1_29StaticPersistentTileSchedulerILb0EEEEEEEEEvNT_6ParamsE:
	.zero		3200


//--------------------- .nv.constant0._ZN7cutlass13device_kernelIN5flash11enable_sm90INS1_16FlashAttnFwdSm90INS1_25CollectiveMainloopFwdSm90ILi2EN4cute5tupleIJNS5_1CILi2EEENS7_ILi1EEES9_EEENS6_IJNS7_ILi128EEENS7_ILi80EEENS7_ILi256EEEEEELi256ENS_6half_tEfNS_4arch4Sm90ELb0ELb0ELb0ELb0ELb0ELb0ELb0ELb1ELb1ELb1ELb0ELb0EEENS1_21CollectiveEpilogueFwdINS6_IJSB_SD_SC_EEESA_SF_SH_Li256ELb0ELb1ELb0ELb0EEENS1_29StaticPersistentTileSchedulerILb0EEEEEEEEEvNT_6ParamsE --------------------------
	.section	.nv.constant0._ZN7cutlass13device_kernelIN5flash11enable_sm90INS1_16FlashAttnFwdSm90INS1_25CollectiveMainloopFwdSm90ILi2EN4cute5tupleIJNS5_1CILi2EEENS7_ILi1EEES9_EEENS6_IJNS7_ILi128EEENS7_ILi80EEENS7_ILi256EEEEEELi256ENS_6half_tEfNS_4arch4Sm90ELb0ELb0ELb0ELb0ELb0ELb0ELb0ELb1ELb1ELb1ELb0ELb0EEENS1_21CollectiveEpilogueFwdINS6_IJSB_SD_SC_EEESA_SF_SH_Li256ELb0ELb1ELb0ELb0EEENS1_29StaticPersistentTileSchedulerILb0EEEEEEEEEvNT_6ParamsE,"a",@progbits
	.sectionflags	@""
	.align	4
.nv.constant0._ZN7cutlass13device_kernelIN5flash11enable_sm90INS1_16FlashAttnFwdSm90INS1_25CollectiveMainloopFwdSm90ILi2EN4cute5tupleIJNS5_1CILi2EEENS7_ILi1EEES9_EEENS6_IJNS7_ILi128EEENS7_ILi80EEENS7_ILi256EEEEEELi256ENS_6half_tEfNS_4arch4Sm90ELb0ELb0ELb0ELb0ELb0ELb0ELb0ELb1ELb1ELb1ELb0ELb0EEENS1_21CollectiveEpilogueFwdINS6_IJSB_SD_SC_EEESA_SF_SH_Li256ELb0ELb1ELb0ELb0EEENS1_29StaticPersistentTileSchedulerILb0EEEEEEEEEvNT_6ParamsE:
	.zero		3200


//--------------------- .nv.constant0._ZN7cutlass13device_kernelIN5flash11enable_sm90INS1_16FlashAttnFwdSm90INS1_25CollectiveMainloopFwdSm90ILi2EN4cute5tupleIJNS5_1CILi1EEES8_S8_EEENS6_IJNS7_ILi128EEENS7_ILi80EEENS7_ILi256EEEEEELi256ENS_6half_tEfNS_4arch4Sm90ELb0ELb0ELb0ELb1ELb0ELb0ELb0ELb1ELb1ELb1ELb0ELb0EEENS1_21CollectiveEpilogueFwdINS6_IJSA_SC_SB_EEES9_SE_SG_Li256ELb1ELb1ELb0ELb0EEENS1_36VarlenDynamicPersistentTileSchedulerILi128ELi80ELi256ELi128ELb0ELb1ELb1ELb0ELb1ELb1EEEEEEEEEvNT_6ParamsE --------------------------
	.section	.nv.constant0._ZN7cutlass13device_kernelIN5flash11enable_sm90INS1_16FlashAttnFwdSm90INS1_25CollectiveMainloopFwdSm90ILi2EN4cute5tupleIJNS5_1CILi1EEES8_S8_EEENS6_IJNS7_ILi128EEENS7_ILi80EEENS7_ILi256EEEEEELi256ENS_6half_tEfNS_4arch4Sm90ELb0ELb0ELb0ELb1ELb0ELb0ELb0ELb1ELb1ELb1ELb0ELb0EEENS1_21CollectiveEpilogueFwdINS6_IJSA_SC_SB_EEES9_SE_SG_Li256ELb1ELb1ELb0ELb0EEENS1_36VarlenDynamicPersistentTileSchedulerILi128ELi80ELi256ELi128ELb0ELb1ELb1ELb0ELb1ELb1EEEEEEEEEvNT_6ParamsE,"a",@progbits
	.sectionflags	@""
	.align	4
.nv.constant0._ZN7cutlass13device_kernelIN5flash11enable_sm90INS1_16FlashAttnFwdSm90INS1_25CollectiveMainloopFwdSm90ILi2EN4cute5tupleIJNS5_1CILi1EEES8_S8_EEENS6_IJNS7_ILi128EEENS7_ILi80EEENS7_ILi256EEEEEELi256ENS_6half_tEfNS_4arch4Sm90ELb0ELb0ELb0ELb1ELb0ELb0ELb0ELb1ELb1ELb1ELb0ELb0EEENS1_21CollectiveEpilogueFwdINS6_IJSA_SC_SB_EEES9_SE_SG_Li256ELb1ELb1ELb0ELb0EEENS1_36VarlenDynamicPersistentTileSchedulerILi128ELi80ELi256ELi128ELb0ELb1ELb1ELb0ELb1ELb1EEEEEEEEEvNT_6ParamsE:
	.zero		3328


//--------------------- .nv.constant0._ZN7cutlass13device_kernelIN5flash11enable_sm90INS1_16FlashAttnFwdSm90INS1_25CollectiveMainloopFwdSm90ILi2EN4cute5tupleIJNS5_1CILi1EEES8_S8_EEENS6_IJNS7_ILi128EEENS7_ILi80EEENS7_ILi256EEEEEELi256ENS_6half_tEfNS_4arch4Sm90ELb0ELb0ELb0ELb1ELb0ELb1ELb0ELb1ELb1ELb1ELb0ELb0EEENS1_21CollectiveEpilogueFwdINS6_IJSA_SC_SB_EEES9_SE_SG_Li256ELb1ELb1ELb0ELb0EEENS1_36VarlenDynamicPersistentTileSchedulerILi128ELi80ELi256ELi128ELb0ELb1ELb1ELb0ELb1ELb1EEEEEEEEEvNT_6ParamsE --------------------------
	.section	.nv.constant0._ZN7cutlass13device_kernelIN5flash11enable_sm90INS1_16FlashAttnFwdSm90INS1_25CollectiveMainloopFwdSm90ILi2EN4cute5tupleIJNS5_1CILi1EEES8_S8_EEENS6_IJNS7_ILi128EEENS7_ILi80EEENS7_ILi256EEEEEELi256ENS_6half_tEfNS_4arch4Sm90ELb0ELb0ELb0ELb1ELb0ELb1ELb0ELb1ELb1ELb1ELb0ELb0EEENS1_21CollectiveEpilogueFwdINS6_IJSA_SC_SB_EEES9_SE_SG_Li256ELb1ELb1ELb0ELb0EEENS1_36VarlenDynamicPersistentTileSchedulerILi128ELi80ELi256ELi128ELb0ELb1ELb1ELb0ELb1ELb1EEEEEEEEEvNT_6ParamsE,"a",@progbits
	.sectionflags	@""
	.align	4
.nv.constant0._ZN7cutlass13device_kernelIN5flash11enable_sm90INS1_16FlashAttnFwdSm90INS1_25CollectiveMainloopFwdSm90ILi2EN4cute5tupleIJNS5_1CILi1EEES8_S8_EEENS6_IJNS7_ILi128EEENS7_ILi80EEENS7_ILi256EEEEEELi256ENS_6half_tEfNS_4arch4Sm90ELb0ELb0ELb0ELb1ELb0ELb1ELb0ELb1ELb1ELb1ELb0ELb0EEENS1_21CollectiveEpilogueFwdINS6_IJSA_SC_SB_EEES9_SE_SG_Li256ELb1ELb1ELb0ELb0EEENS1_36VarlenDynamicPersistentTileSchedulerILi128ELi80ELi256ELi128ELb0ELb1ELb1ELb0ELb1ELb1EEEEEEEEEvNT_6ParamsE:
	.zero		3328


//--------------------- .nv.constant0._ZN7cutlass13device_kernelIN5flash11enable_sm90INS1_16FlashAttnFwdSm90INS1_25CollectiveMainloopFwdSm90ILi2EN4cute5tupleIJNS5_1CILi1EEES8_S8_EEENS6_IJNS7_ILi128EEENS7_ILi64EEENS7_ILi256EEEEEELi256ENS_6half_tEfNS_4arch4Sm90ELb0ELb1ELb0ELb0ELb0ELb0ELb0ELb1ELb1ELb1ELb0ELb0EEENS1_21CollectiveEpilogueFwdINS6_IJSA_SC_SB_EEES9_SE_SG_Li256ELb0ELb1ELb0ELb0EEENS1_30DynamicPersistentTileSchedulerILi256ELi128ELb0ELb1ELb1EEEEEEEEEvNT_6ParamsE --------------------------
	.section	.nv.constant0._ZN7cutlass13device_kernelIN5flash11enable_sm90INS1_16FlashAttnFwdSm90INS1_25CollectiveMainloopFwdSm90ILi2EN4cute5tupleIJNS5_1CILi1EEES8_S8_EEENS6_IJNS7_ILi128EEENS7_ILi64EEENS7_ILi256EEEEEELi256ENS_6half_tEfNS_4arch4Sm90ELb0ELb1ELb0ELb0ELb0ELb0ELb0ELb1ELb1ELb1ELb0ELb0EEENS1_21CollectiveEpilogueFwdINS6_IJSA_SC_SB_EEES9_SE_SG_Li256ELb0ELb1ELb0ELb0EEENS1_30DynamicPersistentTileSchedulerILi256ELi128ELb0ELb1ELb1EEEEEEEEEvNT_6ParamsE,"a",@progbits
	.sectionflags	@""
	.align	4
.nv.constant0._ZN7cutlass13device_kernelIN5flash11enable_sm90INS1_16FlashAttnFwdSm90INS1_25CollectiveMainloopFwdSm90ILi2EN4cute5tupleIJNS5_1CILi1EEES8_S8_EEENS6_IJNS7_ILi128EEENS7_ILi64EEENS7_ILi256EEEEEELi256ENS_6half_tEfNS_4arch4Sm90ELb0ELb1ELb0ELb0ELb0ELb0ELb0ELb1ELb1ELb1ELb0ELb0EEENS1_21CollectiveEpilogueFwdINS6_IJSA_SC_SB_EEES9_SE_SG_Li256ELb0ELb1ELb0ELb0EEENS1_30DynamicPersistentTileSchedulerILi256ELi128ELb0ELb1ELb1EEEEEEEEEvNT_6ParamsE:
	.zero		3328


//--------------------- .nv.constant0._ZN7cutlass13device_kernelIN5flash11enable_sm90INS1_16FlashAttnFwdSm90INS1_25CollectiveMainloopFwdSm90ILi2EN4cute5tupleIJNS5_1CILi1EEES8_S8_EEENS6_IJNS7_ILi128EEENS7_ILi64EEENS7_ILi256EEEEEELi256ENS_6half_tEfNS_4arch4Sm90ELb0ELb1ELb0ELb1ELb0ELb0ELb0ELb1ELb1ELb1ELb0ELb0EEENS1_21CollectiveEpilogueFwdINS6_IJSA_SC_SB_EEES9_SE_SG_Li256ELb1ELb1ELb0ELb0EEENS1_36VarlenDynamicPersistentTileSchedulerILi128ELi64ELi256ELi128ELb0ELb1ELb1ELb1ELb0ELb1EEEEEEEEEvNT_6ParamsE --------------------------
	.section	.nv.constant0._ZN7cutlass13device_kernelIN5flash11enable_sm90INS1_16FlashAttnFwdSm90INS1_25CollectiveMainloopFwdSm90ILi2EN4cute5tupleIJNS5_1CILi1EEES8_S8_EEENS6_IJNS7_ILi128EEENS7_ILi64EEENS7_ILi256EEEEEELi256ENS_6half_tEfNS_4arch4Sm90ELb0ELb1ELb0ELb1ELb0ELb0ELb0ELb1ELb1ELb1ELb0ELb0EEENS1_21CollectiveEpilogueFwdINS6_IJSA_SC_SB_EEES9_SE_SG_Li256ELb1ELb1ELb0ELb0EEENS1_36VarlenDynamicPersistentTileSchedulerILi128ELi64ELi256ELi128ELb0ELb1ELb1ELb1ELb0ELb1EEEEEEEEEvNT_6ParamsE,"a",@progbits
	.sectionflags	@""
	.align	4
.nv.constant0._ZN7cutlass13device_kernelIN5flash11enable_sm90INS1_16FlashAttnFwdSm90INS1_25CollectiveMainloopFwdSm90ILi2EN4cute5tupleIJNS5_1CILi1EEES8_S8_EEENS6_IJNS7_ILi128EEENS7_ILi64EEENS7_ILi256EEEEEELi256ENS_6half_tEfNS_4arch4Sm90ELb0ELb1ELb0ELb1ELb0ELb0ELb0ELb1ELb1ELb1ELb0ELb0EEENS1_21CollectiveEpilogueFwdINS6_IJSA_SC_SB_EEES9_SE_SG_Li256ELb1ELb1ELb0ELb0EEENS1_36VarlenDynamicPersistentTileSchedulerILi128ELi64ELi256ELi128ELb0ELb1ELb1ELb1ELb0ELb1EEEEEEEEEvNT_6ParamsE:
	.zero		3328


//--------------------- .nv.constant0._ZN7cutlass13device_kernelIN5flash11enable_sm90INS1_16FlashAttnFwdSm90INS1_25CollectiveMainloopFwdSm90ILi2EN4cute5tupleIJNS5_1CILi1EEES8_S8_EEENS6_IJNS7_ILi128EEENS7_ILi64EEENS7_ILi256EEEEEELi256ENS_6half_tEfNS_4arch4Sm90ELb0ELb1ELb0ELb1ELb0ELb1ELb0ELb1ELb1ELb1ELb0ELb0EEENS1_21CollectiveEpilogueFwdINS6_IJSA_SC_SB_EEES9_SE_SG_Li256ELb1ELb1ELb0ELb0EEENS1_36VarlenDynamicPersistentTileSchedulerILi128ELi64ELi256ELi128ELb0ELb1ELb1ELb1ELb0ELb1EEEEEEEEEvNT_6ParamsE --------------------------
	.section	.nv.constant0._ZN7cutlass13device_kernelIN5flash11enable_sm90INS1_16FlashAttnFwdSm90INS1_25CollectiveMainloopFwdSm90ILi2EN4cute5tupleIJNS5_1CILi1EEES8_S8_EEENS6_IJNS7_ILi128EEENS7_ILi64EEENS7_ILi256EEEEEELi256ENS_6half_tEfNS_4arch4Sm90ELb0ELb1ELb0ELb1ELb0ELb1ELb0ELb1ELb1ELb1ELb0ELb0EEENS1_21CollectiveEpilogueFwdINS6_IJSA_SC_SB_EEES9_SE_SG_Li256ELb1ELb1ELb0ELb0EEENS1_36VarlenDynamicPersistentTileSchedulerILi128ELi64ELi256ELi128ELb0ELb1ELb1ELb1ELb0ELb1EEEEEEEEEvNT_6ParamsE,"a",@progbits
	.sectionflags	@""
	.align	4
.nv.constant0._ZN7cutlass13device_kernelIN5flash11enable_sm90INS1_16FlashAttnFwdSm90INS1_25CollectiveMainloopFwdSm90ILi2EN4cute5tupleIJNS5_1CILi1EEES8_S8_EEENS6_IJNS7_ILi128EEENS7_ILi64EEENS7_ILi256EEEEEELi256ENS_6half_tEfNS_4arch4Sm90ELb0ELb1ELb0ELb1ELb0ELb1ELb0ELb1ELb1ELb1ELb0ELb0EEENS1_21CollectiveEpilogueFwdINS6_IJSA_SC_SB_EEES9_SE_SG_Li256ELb1ELb1ELb0ELb0EEENS1_36VarlenDynamicPersistentTileSchedulerILi128ELi64ELi256ELi128ELb0ELb1ELb1ELb1ELb0ELb1EEEEEEEEEvNT_6ParamsE:
	.zero		3328


//--------------------- .nv.constant0._ZN7cutlass13device_kernelIN5flash11enable_sm90INS1_16FlashAttnFwdSm90INS1_25CollectiveMainloopFwdSm90ILi2EN4cute5tupleIJNS5_1CILi1EEES8_S8_EEENS6_IJNS7_ILi128EEENS7_ILi80EEENS7_ILi256EEEEEELi256ENS_6half_tEfNS_4arch4Sm90ELb1ELb0ELb0ELb0ELb0ELb0ELb0ELb1ELb1ELb1ELb0ELb0EEENS1_21CollectiveEpilogueFwdINS6_IJSA_SC_SB_EEES9_SE_SG_Li256ELb0ELb1ELb0ELb0EEENS1_30DynamicPersistentTileSchedulerILi256ELi128ELb0ELb1ELb1EEEEEEEEEvNT_6ParamsE --------------------------
	.section	.nv.constant0._ZN7cutlass13device_kernelIN5flash11enable_sm90INS1_16FlashAttnFwdSm90INS1_25CollectiveMainloopFwdSm90ILi2EN4cute5tupleIJNS5_1CILi1EEES8_S8_EEENS6_IJNS7_ILi128EEENS7_ILi80EEENS7_ILi256EEEEEELi256ENS_6half_tEfNS_4arch4Sm90ELb1ELb0ELb0ELb0ELb0ELb0ELb0ELb1ELb1ELb1ELb0ELb0EEENS1_21CollectiveEpilogueFwdINS6_IJSA_SC_SB_EEES9_SE_SG_Li256ELb0ELb1ELb0ELb0EEENS1_30DynamicPersistentTileSchedulerILi256ELi128ELb0ELb1ELb1EEEEEEEEEvNT_6ParamsE,"a",@progbits
	.sectionflags	@""
	.align	4
.nv.constant0._ZN7cutlass13device_kernelIN5flash11enable_sm90INS1_16FlashAttnFwdSm90INS1_25CollectiveMainloopFwdSm90ILi2EN4cute5tupleIJNS5_1CILi1EEES8_S8_EEENS6_IJNS7_ILi128EEENS7_ILi80EEENS7_ILi256EEEEEELi256ENS_6half_tEfNS_4arch4Sm90ELb1ELb0ELb0ELb0ELb0ELb0ELb0ELb1ELb1ELb1ELb0ELb0EEENS1_21CollectiveEpilogueFwdINS6_IJSA_SC_SB_EEES9_SE_SG_Li256ELb0ELb1ELb0ELb0EEENS1_30DynamicPersistentTileSchedulerILi256ELi128ELb0ELb1ELb1EEEEEEEEEvNT_6ParamsE:
	.zero		3328


//--------------------- .nv.constant0._ZN7cutlass13device_kernelIN5flash11enable_sm90INS1_16FlashAttnFwdSm90INS1_25CollectiveMainloopFwdSm90ILi2EN4cute5tupleIJNS5_1CILi1EEES8_S8_EEENS6_IJNS7_ILi128EEENS7_ILi80EEENS7_ILi256EEEEEELi256ENS_6half_tEfNS_4arch4Sm90ELb1ELb0ELb0ELb1ELb0ELb0ELb0ELb1ELb1ELb1ELb0ELb0EEENS1_21CollectiveEpilogueFwdINS6_IJSA_SC_SB_EEES9_SE_SG_Li256ELb1ELb1ELb0ELb0EEENS1_36VarlenDynamicPersistentTileSchedulerILi128ELi80ELi256ELi128ELb0ELb1ELb1ELb1ELb1ELb1EEEEEEEEEvNT_6ParamsE --------------------------
	.section	.nv.constant0._ZN7cutlass13device_kernelIN5flash11enable_sm90INS1_16FlashAttnFwdSm90INS1_25CollectiveMainloopFwdSm90ILi2EN4cute5tupleIJNS5_1CILi1EEES8_S8_EEENS6_IJNS7_ILi128EEENS7_ILi80EEENS7_ILi256EEEEEELi256ENS_6half_tEfNS_4arch4Sm90ELb1ELb0ELb0ELb1ELb0ELb0ELb0ELb1ELb1ELb1ELb0ELb0EEENS1_21CollectiveEpilogueFwdINS6_IJSA_SC_SB_EEES9_SE_SG_Li256ELb1ELb1ELb0ELb0EEENS1_36VarlenDynamicPersistentTileSchedulerILi128ELi80ELi256ELi128ELb0ELb1ELb1ELb1ELb1ELb1EEEEEEEEEvNT_6ParamsE,"a",@progbits
	.sectionflags	@""
	.align	4
.nv.constant0._ZN7cutlass13device_kernelIN5flash11enable_sm90INS1_16FlashAttnFwdSm90INS1_25CollectiveMainloopFwdSm90ILi2EN4cute5tupleIJNS5_1CILi1EEES8_S8_EEENS6_IJNS7_ILi128EEENS7_ILi80EEENS7_ILi256EEEEEELi256ENS_6half_tEfNS_4arch4Sm90ELb1ELb0ELb0ELb1ELb0ELb0ELb0ELb1ELb1ELb1ELb0ELb0EEENS1_21CollectiveEpilogueFwdINS6_IJSA_SC_SB_EEES9_SE_SG_Li256ELb1ELb1ELb0ELb0EEENS1_36VarlenDynamicPersistentTileSchedulerILi128ELi80ELi256ELi128ELb0ELb1ELb1ELb1ELb1ELb1EEEEEEEEEvNT_6ParamsE:
	.zero		3328


//--------------------- .nv.constant0._ZN7cutlass13device_kernelIN5flash11enable_sm90INS1_16FlashAttnFwdSm90INS1_25CollectiveMainloopFwdSm90ILi2EN4cute5tupleIJNS5_1CILi1EEES8_S8_EEENS6_IJNS7_ILi128EEENS7_ILi80EEENS7_ILi256EEEEEELi256ENS_6half_tEfNS_4arch4Sm90ELb1ELb0ELb0ELb1ELb0ELb1ELb0ELb1ELb1ELb1ELb0ELb0EEENS1_21CollectiveEpilogueFwdINS6_IJSA_SC_SB_EEES9_SE_SG_Li256ELb1ELb1ELb0ELb0EEENS1_36VarlenDynamicPersistentTileSchedulerILi128ELi80ELi256ELi128ELb0ELb1ELb1ELb1ELb1ELb1EEEEEEEEEvNT_6ParamsE --------------------------
	.section	.nv.constant0._ZN7cutlass13device_kernelIN5flash11enable_sm90INS1_16FlashAttnFwdSm90INS1_25CollectiveMainloopFwdSm90ILi2EN4cute5tupleIJNS5_1CILi1EEES8_S8_EEENS6_IJNS7_ILi128EEENS7_ILi80EEENS7_ILi256EEEEEELi256ENS_6half_tEfNS_4arch4Sm90ELb1ELb0ELb0ELb1ELb0ELb1ELb0ELb1ELb1ELb1ELb0ELb0EEENS1_21CollectiveEpilogueFwdINS6_IJSA_SC_SB_EEES9_SE_SG_Li256ELb1ELb1ELb0ELb0EEENS1_36VarlenDynamicPersistentTileSchedulerILi128ELi80ELi256ELi128ELb0ELb1ELb1ELb1ELb1ELb1EEEEEEEEEvNT_6ParamsE,"a",@progbits
	.sectionflags	@""
	.align	4
.nv.constant0._ZN7cutlass13device_kernelIN5flash11enable_sm90INS1_16FlashAttnFwdSm90INS1_25CollectiveMainloopFwdSm90ILi2EN4cute5tupleIJNS5_1CILi1EEES8_S8_EEENS6_IJNS7_ILi128EEENS7_ILi80EEENS7_ILi256EEEEEELi256ENS_6half_tEfNS_4arch4Sm90ELb1ELb0ELb0ELb1ELb0ELb1ELb0ELb1ELb1ELb1ELb0ELb0EEENS1_21CollectiveEpilogueFwdINS6_IJSA_SC_SB_EEES9_SE_SG_Li256ELb1ELb1ELb0ELb0EEENS1_36VarlenDynamicPersistentTileSchedulerILi128ELi80ELi256ELi128ELb0ELb1ELb1ELb1ELb1ELb1EEEEEEEEEvNT_6ParamsE:
	.zero		3328


//--------------------- .nv.constant0._ZN7cutlass13device_kernelIN5flash11enable_sm90INS1_16FlashAttnFwdSm90INS1_25CollectiveMainloopFwdSm90ILi2EN4cute5tupleIJNS5_1CILi1EEES8_S8_EEENS6_IJNS7_ILi128EEENS7_ILi112EEENS7_ILi192EEEEEELi192ENS_6half_tEfNS_4arch4Sm90ELb0ELb0ELb0ELb0ELb0ELb0ELb0ELb1ELb1ELb1ELb0ELb0EEENS1_21CollectiveEpilogueFwdINS6_IJSA_SC_SB_EEES9_SE_SG_Li256ELb0ELb1ELb0ELb0EEENS1_29StaticPersistentTileSchedulerILb0EEEEEEEEEvNT_6ParamsE --------------------------
	.section	.nv.constant0._ZN7cutlass13device_kernelIN5flash11enable_sm90INS1_16FlashAttnFwdSm90INS1_25CollectiveMainloopFwdSm90ILi2EN4cute5tupleIJNS5_1CILi1EEES8_S8_EEENS6_IJNS7_ILi128EEENS7_ILi112EEENS7_ILi192EEEEEELi192ENS_6half_tEfNS_4arch4Sm90ELb0ELb0ELb0ELb0ELb0ELb0ELb0ELb1ELb1ELb1ELb0ELb0EEENS1_21CollectiveEpilogueFwdINS6_IJSA_SC_SB_EEES9_SE_SG_Li256ELb0ELb1ELb0ELb0EEENS1_29StaticPersistentTileSchedulerILb0EEEEEEEEEvNT_6ParamsE,"a",@progbits
	.sectionflags	@""
	.align	4
.nv.constant0._ZN7cutlass13device_kernelIN5flash11enable_sm90INS1_16FlashAttnFwdSm90INS1_25CollectiveMainloopFwdSm90ILi2EN4cute5tupleIJNS5_1CILi1EEES8_S8_EEENS6_IJNS7_ILi128EEENS7_ILi112EEENS7_ILi192EEEEEELi192ENS_6half_tEfNS_4arch4Sm90ELb0ELb0ELb0ELb0ELb0ELb0ELb0ELb1ELb1ELb1ELb0ELb0EEENS1_21CollectiveEpilogueFwdINS6_IJSA_SC_SB_EEES9_SE_SG_Li256ELb0ELb1ELb0ELb0EEENS1_29StaticPersistentTileSchedulerILb0EEEEEEEEEvNT_6ParamsE:
	.zero		3200


//--------------------- .nv.constant0._ZN7cutlass13device_kernelIN5flash11enable_sm90INS1_16FlashAttnFwdSm90INS1_25CollectiveMainloopFwdSm90ILi2EN4cute5tupleIJNS5_1CILi2EEENS7_ILi1EEES9_EEENS6_IJNS7_ILi128EEENS7_ILi112EEENS7_ILi192EEEEEELi192ENS_6half_tEfNS_4arch4Sm90ELb0ELb0ELb0ELb0ELb0ELb0ELb0ELb1ELb1ELb1ELb0ELb0EEENS1_21CollectiveEpilogueFwdINS6_IJSB_SD_SC_EEESA_SF_SH_Li256ELb0ELb1ELb0ELb0EEENS1_29StaticPersistentTileSchedulerILb0EEEEEEEEEvNT_6ParamsE --------------------------
	.section	.nv.constant0._ZN7cutlass13device_kernelIN5flash11enable_sm90INS1_16FlashAttnFwdSm90INS1_25CollectiveMainloopFwdSm90ILi2EN4cute5tupleIJNS5_1CILi2EEENS7_ILi1EEES9_EEENS6_IJNS7_ILi128EEENS7_ILi112EEENS7_ILi192EEEEEELi192ENS_6half_tEfNS_4arch4Sm90ELb0ELb0ELb0ELb0ELb0ELb0ELb0ELb1ELb1ELb1ELb0ELb0EEENS1_21CollectiveEpilogueFwdINS6_IJSB_SD_SC_EEESA_SF_SH_Li256ELb0ELb1ELb0ELb0EEENS1_29StaticPersistentTileSchedulerILb0EEEEEEEEEvNT_6ParamsE,"a",@progbits
	.sectionflags	@""
	.align	4
.nv.constant0._ZN7cutlass13device_kernelIN5flash11enable_sm90INS1_16FlashAttnFwdSm90INS1_25CollectiveMainloopFwdSm90ILi2EN4cute5tupleIJNS5_1CILi2EEENS7_ILi1EEES9_EEENS6_IJNS7_ILi128EEENS7_ILi112EEENS7_ILi192EEEEEELi192ENS_6half_tEfNS_4arch4Sm90ELb0ELb0ELb0ELb0ELb0ELb0ELb0ELb1ELb1ELb1ELb0ELb0EEENS1_21CollectiveEpilogueFwdINS6_IJSB_SD_SC_EEESA_SF_SH_Li256ELb0ELb1ELb0ELb0EEENS1_29StaticPersistentTileSchedulerILb0EEEEEEEEEvNT_6ParamsE:
	.zero		3200


//--------------------- .nv.constant0._ZN7cutlass13device_kernelIN5flash11enable_sm90INS1_16FlashAttnFwdSm90INS1_25CollectiveMainloopFwdSm90ILi2EN4cute5tupleIJNS5_1CILi1EEES8_S8_EEENS6_IJNS7_ILi128EEENS7_ILi112EEENS7_ILi192EEEEEELi192ENS_6half_tEfNS_4arch4Sm90ELb0ELb0ELb0ELb1ELb0ELb0ELb0ELb1ELb1ELb1ELb0ELb0EEENS1_21CollectiveEpilogueFwdINS6_IJSA_SC_SB_EEES9_SE_SG_Li256ELb1ELb1ELb0ELb0EEENS1_36VarlenDynamicPersistentTileSchedulerILi128ELi112ELi256ELi128ELb0ELb1ELb1ELb0ELb1ELb1EEEEEEEEEvNT_6ParamsE --------------------------
	.section	.nv.constant0._ZN7cutlass13device_kernelIN5flash11enable_sm90INS1_16FlashAttnFwdSm90INS1_25CollectiveMainloopFwdSm90ILi2EN4cute5tupleIJNS5_1CILi1EEES8_S8_EEENS6_IJNS7_ILi128EEENS7_ILi112EEENS7_ILi192EEEEEELi192ENS_6half_tEfNS_4arch4Sm90ELb0ELb0ELb0ELb1ELb0ELb0ELb0ELb1ELb1ELb1ELb0ELb0EEENS1_21CollectiveEpilogueFwdINS6_IJSA_SC_SB_EEES9_SE_SG_Li256ELb1ELb1ELb0ELb0EEENS1_36VarlenDynamicPersistentTileSchedulerILi128ELi112ELi256ELi128ELb0ELb1ELb1ELb0ELb1ELb1EEEEEEEEEvNT_6ParamsE,"a",@progbits
	.sectionflags	@""
	.align	4
.nv.constant0._ZN7cutlass13device_kernelIN5flash11enable_sm90INS1_16FlashAttnFwdSm90INS1_25CollectiveMainloopFwdSm90ILi2EN4cute5tupleIJNS5_1CILi1EEES8_S8_EEENS6_IJNS7_ILi128EEENS7_ILi112EEENS7_ILi192EEEEEELi192ENS_6half_tEfNS_4arch4Sm90ELb0ELb0ELb0ELb1ELb0ELb0ELb0ELb1ELb1ELb1ELb0ELb0EEENS1_21CollectiveEpilogueFwdINS6_IJSA_SC_SB_EEES9_SE_SG_Li256ELb1ELb1ELb0ELb0EEENS1_36VarlenDynamicPersistentTileSchedulerILi128ELi112ELi256ELi128ELb0ELb1ELb1ELb0ELb1ELb1EEEEEEEEEvNT_6ParamsE:
	.zero		3328


//--------------------- .nv.constant0._ZN7cutlass13device_kernelIN5flash11enable_sm90INS1_16FlashAttnFwdSm90INS1_25CollectiveMainloopFwdSm90ILi2EN4cute5tupleIJNS5_1CILi1EEES8_S8_EEENS6_IJNS7_ILi128EEENS7_ILi112EEENS7_ILi192EEEEEELi192ENS_6half_tEfNS_4arch4Sm90ELb0ELb0ELb0ELb1ELb0ELb1ELb0ELb1ELb1ELb1ELb0ELb0EEENS1_21CollectiveEpilogueFwdINS6_IJSA_SC_SB_EEES9_SE_SG_Li256ELb1ELb1ELb0ELb0EEENS1_36VarlenDynamicPersistentTileSchedulerILi128ELi112ELi256ELi128ELb0ELb1ELb1ELb0ELb1ELb1EEEEEEEEEvNT_6ParamsE --------------------------
	.section	.nv.constant0._ZN7cutlass13device_kernelIN5flash11enable_sm90INS1_16FlashAttnFwdSm90INS1_25CollectiveMainloopFwdSm90ILi2EN4cute5tupleIJNS5_1CILi1EEES8_S8_EEENS6_IJNS7_ILi128EEENS7_ILi112EEENS7_ILi192EEEEEELi192ENS_6half_tEfNS_4arch4Sm90ELb0ELb0ELb0ELb1ELb0ELb1ELb0ELb1ELb1ELb1ELb0ELb0EEENS1_21CollectiveEpilogueFwdINS6_IJSA_SC_SB_EEES9_SE_SG_Li256ELb1ELb1ELb0ELb0EEENS1_36VarlenDynamicPersistentTileSchedulerILi128ELi112ELi256ELi128ELb0ELb1ELb1ELb0ELb1ELb1EEEEEEEEEvNT_6ParamsE,"a",@progbits
	.sectionflags	@""
	.align	4
.nv.constant0._ZN7cutlass13device_kernelIN5flash11enable_sm90INS1_16FlashAttnFwdSm90INS1_25CollectiveMainloopFwdSm90ILi2EN4cute5tupleIJNS5_1CILi1EEES8_S8_EEENS6_IJNS7_ILi128EEENS7_ILi112EEENS7_ILi192EEEEEELi192ENS_6half_tEfNS_4arch4Sm90ELb0ELb0ELb0ELb1ELb0ELb1ELb0ELb1ELb1ELb1ELb0ELb0EEENS1_21CollectiveEpilogueFwdINS6_IJSA_SC_SB_EEES9_SE_SG_Li256ELb1ELb1ELb0ELb0EEENS1_36VarlenDynamicPersistentTileSchedulerILi128ELi112ELi256ELi128ELb0ELb1ELb1ELb0ELb1ELb1EEEEEEEEEvNT_6ParamsE:
	.zero		3328


//--------------------- .nv.constant0._ZN7cutlass13device_kernelIN5flash11enable_sm90INS1_16FlashAttnFwdSm90INS1_25CollectiveMainloopFwdSm90ILi2EN4cute5tupleIJNS5_1CILi1EEES8_S8_EEENS6_IJNS7_ILi128EEENS7_ILi96EEENS7_ILi192EEEEEELi192ENS_6half_tEfNS_4arch4Sm90ELb0ELb1ELb0ELb0ELb0ELb0ELb0ELb1ELb1ELb1ELb0ELb0EEENS1_21CollectiveEpilogueFwdINS6_IJSA_SC_SB_EEES9_SE_SG_Li256ELb0ELb1ELb0ELb0EEENS1_30DynamicPersistentTileSchedulerILi256ELi128ELb0ELb1ELb1EEEEEEEEEvNT_6ParamsE --------------------------
	.section	.nv.constant0._ZN7cutlass13device_kernelIN5flash11enable_sm90INS1_16FlashAttnFwdSm90INS1_25CollectiveMainloopFwdSm90ILi2EN4cute5tupleIJNS5_1CILi1EEES8_S8_EEENS6_IJNS7_ILi128EEENS7_ILi96EEENS7_ILi192EEEEEELi192ENS_6half_tEfNS_4arch4Sm90ELb0ELb1ELb0ELb0ELb0ELb0ELb0ELb1ELb1ELb1ELb0ELb0EEENS1_21CollectiveEpilogueFwdINS6_IJSA_SC_SB_EEES9_SE_SG_Li256ELb0ELb1ELb0ELb0EEENS1_30DynamicPersistentTileSchedulerILi256ELi128ELb0ELb1ELb1EEEEEEEEEvNT_6ParamsE,"a",@progbits
	.sectionflags	@""
	.align	4
.nv.constant0._ZN7cutlass13device_kernelIN5flash11enable_sm90INS1_16FlashAttnFwdSm90INS1_25CollectiveMainloopFwdSm90ILi2EN4cute5tupleIJNS5_1CILi1EEES8_S8_EEENS6_IJNS7_ILi128EEENS7_ILi96EEENS7_ILi192EEEEEELi192ENS_6half_tEfNS_4arch4Sm90ELb0ELb1ELb0ELb0ELb0ELb0ELb0ELb1ELb1ELb1ELb0ELb0EEENS1_21CollectiveEpilogueFwdINS6_IJSA_SC_SB_EEES9_SE_SG_Li256ELb0ELb1ELb0ELb0EEENS1_30DynamicPersistentTileSchedulerILi256ELi128ELb0ELb1ELb1EEEEEEEEEvNT_6ParamsE:
	.zero		3328


//--------------------- .nv.constant0._ZN7cutlass13device_kernelIN5flash11enable_sm90INS1_16FlashAttnFwdSm90INS1_25CollectiveMainloopFwdSm90ILi2EN4cute5tupleIJNS5_1CILi1EEES8_S8_EEENS6_IJNS7_ILi128EEENS7_ILi96EEENS7_ILi192EEEEEELi192ENS_6half_tEfNS_4arch4Sm90ELb0ELb1ELb0ELb1ELb0ELb0ELb0ELb1ELb1ELb1ELb0ELb0EEENS1_21CollectiveEpilogueFwdINS6_IJSA_SC_SB_EEES9_SE_SG_Li256ELb1ELb1ELb0ELb0EEENS1_36VarlenDynamicPersistentTileSchedulerILi128ELi96ELi256ELi128ELb0ELb1ELb1ELb1ELb0ELb1EEEEEEEEEvNT_6ParamsE --------------------------
	.section	.nv.constant0._ZN7cutlass13device_kernelIN5flash11enable_sm90INS1_16FlashAttnFwdSm90INS1_25CollectiveMainloopFwdSm90ILi2EN4cute5tupleIJNS5_1CILi1EEES8_S8_EEENS6_IJNS7_ILi128EEENS7_ILi96EEENS7_ILi192EEEEEELi192ENS_6half_tEfNS_4arch4Sm90ELb0ELb1ELb0ELb1ELb0ELb0ELb0ELb1ELb1ELb1ELb0ELb0EEENS1_21CollectiveEpilogueFwdINS6_IJSA_SC_SB_EEES9_SE_SG_Li256ELb1ELb1ELb0ELb0EEENS1_36VarlenDynamicPersistentTileSchedulerILi128ELi96ELi256ELi128ELb0ELb1ELb1ELb1ELb0ELb1EEEEEEEEEvNT_6ParamsE,"a",@progbits
	.sectionflags	@""
	.align	4
.nv.constant0._ZN7cutlass13device_kernelIN5flash11enable_sm90INS1_16FlashAttnFwdSm90INS1_25CollectiveMainloopFwdSm90ILi2EN4cute5tupleIJNS5_1CILi1EEES8_S8_EEENS6_IJNS7_ILi128EEENS7_ILi96EEENS7_ILi192EEEEEELi192ENS_6half_tEfNS_4arch4Sm90ELb0ELb1ELb0ELb1ELb0ELb0ELb0ELb1ELb1ELb1ELb0ELb0EEENS1_21CollectiveEpilogueFwdINS6_IJSA_SC_SB_EEES9_SE_SG_Li256ELb1ELb1ELb0ELb0EEENS1_36VarlenDynamicPersistentTileSchedulerILi128ELi96ELi256ELi128ELb0ELb1ELb1ELb1ELb0ELb1EEEEEEEEEvNT_6ParamsE:
	.zero		3328


//--------------------- .nv.constant0._ZN7cutlass13device_kernelIN5flash11enable_sm90INS1_16FlashAttnFwdSm90INS1_25CollectiveMainloopFwdSm90ILi2EN4cute5tupleIJNS5_1CILi1EEES8_S8_EEENS6_IJNS7_ILi128EEENS7_ILi96EEENS7_ILi192EEEEEELi192ENS_6half_tEfNS_4arch4Sm90ELb0ELb1ELb0ELb1ELb0ELb1ELb0ELb1ELb1ELb1ELb0ELb0EEENS1_21CollectiveEpilogueFwdINS6_IJSA_SC_SB_EEES9_SE_SG_Li256ELb1ELb1ELb0ELb0EEENS1_36VarlenDynamicPersistentTileSchedulerILi128ELi96ELi256ELi128ELb0ELb1ELb1ELb1ELb0ELb1EEEEEEEEEvNT_6ParamsE --------------------------
	.section	.nv.constant0._ZN7cutlass13device_kernelIN5flash11enable_sm90INS1_16FlashAttnFwdSm90INS1_25CollectiveMainloopFwdSm90ILi2EN4cute5tupleIJNS5_1CILi1EEES8_S8_EEENS6_IJNS7_ILi128EEENS7_ILi96EEENS7_ILi192EEEEEELi192ENS_6half_tEfNS_4arch4Sm90ELb0ELb1ELb0ELb1ELb0ELb1ELb0ELb1ELb1ELb1ELb0ELb0EEENS1_21CollectiveEpilogueFwdINS6_IJSA_SC_SB_EEES9_SE_SG_Li256ELb1ELb1ELb0ELb0EEENS1_36VarlenDynamicPersistentTileSchedulerILi128ELi96ELi256ELi128ELb0ELb1ELb1ELb1ELb0ELb1EEEEEEEEEvNT_6ParamsE,"a",@progbits
	.sectionflags	@""
	.align	4
.nv.constant0._ZN7cutlass13device_kernelIN5flash11enable_sm90INS1_16FlashAttnFwdSm90INS1_25CollectiveMainloopFwdSm90ILi2EN4cute5tupleIJNS5_1CILi1EEES8_S8_EEENS6_IJNS7_ILi128EEENS7_ILi96EEENS7_ILi192EEEEEELi192ENS_6half_tEfNS_4arch4Sm90ELb0ELb1ELb0ELb1ELb0ELb1ELb0ELb1ELb1ELb1ELb0ELb0EEENS1_21CollectiveEpilogueFwdINS6_IJSA_SC_SB_EEES9_SE_SG_Li256ELb1ELb1ELb0ELb0EEENS1_36VarlenDynamicPersistentTileSchedulerILi128ELi96ELi256ELi128ELb0ELb1ELb1ELb1ELb0ELb1EEEEEEEEEvNT_6ParamsE:
	.zero		3328


//--------------------- .nv.constant0._ZN7cutlass13device_kernelIN5flash11enable_sm90INS1_16FlashAttnFwdSm90INS1_25CollectiveMainloopFwdSm90ILi2EN4cute5tupleIJNS5_1CILi1EEES8_S8_EEENS6_IJNS7_ILi128EEENS7_ILi112EEENS7_ILi192EEEEEELi192ENS_6half_tEfNS_4arch4Sm90ELb1ELb0ELb0ELb0ELb0ELb0ELb0ELb1ELb1ELb1ELb0ELb0EEENS1_21CollectiveEpilogueFwdINS6_IJSA_SC_SB_EEES9_SE_SG_Li256ELb0ELb1ELb0ELb0EEENS1_30DynamicPersistentTileSchedulerILi256ELi128ELb0ELb1ELb1EEEEEEEEEvNT_6ParamsE --------------------------
	.section	.nv.constant0._ZN7cutlass13device_kernelIN5flash11enable_sm90INS1_16FlashAttnFwdSm90INS1_25CollectiveMainloopFwdSm90ILi2EN4cute5tupleIJNS5_1CILi1EEES8_S8_EEENS6_IJNS7_ILi128EEENS7_ILi112EEENS7_ILi192EEEEEELi192ENS_6half_tEfNS_4arch4Sm90ELb1ELb0ELb0ELb0ELb0ELb0ELb0ELb1ELb1ELb1ELb0ELb0EEENS1_21CollectiveEpilogueFwdINS6_IJSA_SC_SB_EEES9_SE_SG_Li256ELb0ELb1ELb0ELb0EEENS1_30DynamicPersistentTileSchedulerILi256ELi128ELb0ELb1ELb1EEEEEEEEEvNT_6ParamsE,"a",@progbits
	.sectionflags	@""
	.align	4
.nv.constant0._ZN7cutlass13device_kernelIN5flash11enable_sm90INS1_16FlashAttnFwdSm90INS1_25CollectiveMainloopFwdSm90ILi2EN4cute5tupleIJNS5_1CILi1EEES8_S8_EEENS6_IJNS7_ILi128EEENS7_ILi112EEENS7_ILi192EEEEEELi192ENS_6half_tEfNS_4arch4Sm90ELb1ELb0ELb0ELb0ELb0ELb0ELb0ELb1ELb1ELb1ELb0ELb0EEENS1_21CollectiveEpilogueFwdINS6_IJSA_SC_SB_EEES9_SE_SG_Li256ELb0ELb1ELb0ELb0EEENS1_30DynamicPersistentTileSchedulerILi256ELi128ELb0ELb1ELb1EEEEEEEEEvNT_6ParamsE:
	.zero		3328


//--------------------- .nv.constant0._ZN7cutlass13device_kernelIN5flash11enable_sm90INS1_16FlashAttnFwdSm90INS1_25CollectiveMainloopFwdSm90ILi2EN4cute5tupleIJNS5_1CILi1EEES8_S8_EEENS6_IJNS7_ILi128EEENS7_ILi112EEENS7_ILi192EEEEEELi192ENS_6half_tEfNS_4arch4Sm90ELb1ELb0ELb0ELb1ELb0ELb0ELb0ELb1ELb1ELb1ELb0ELb0EEENS1_21CollectiveEpilogueFwdINS6_IJSA_SC_SB_EEES9_SE_SG_Li256ELb1ELb1ELb0ELb0EEENS1_36VarlenDynamicPersistentTileSchedulerILi128ELi112ELi256ELi128ELb0ELb1ELb1ELb1ELb1ELb1EEEEEEEEEvNT_6ParamsE --------------------------
	.section	.nv.constant0._ZN7cutlass13device_kernelIN5flash11enable_sm90INS1_16FlashAttnFwdSm90INS1_25CollectiveMainloopFwdSm90ILi2EN4cute5tupleIJNS5_1CILi1EEES8_S8_EEENS6_IJNS7_ILi128EEENS7_ILi112EEENS7_ILi192EEEEEELi192ENS_6half_tEfNS_4arch4Sm90ELb1ELb0ELb0ELb1ELb0ELb0ELb0ELb1ELb1ELb1ELb0ELb0EEENS1_21CollectiveEpilogueFwdINS6_IJSA_SC_SB_EEES9_SE_SG_Li256ELb1ELb1ELb0ELb0EEENS1_36VarlenDynamicPersistentTileSchedulerILi128ELi112ELi256ELi128ELb0ELb1ELb1ELb1ELb1ELb1EEEEEEEEEvNT_6ParamsE,"a",@progbits
	.sectionflags	@""
	.align	4
.nv.constant0._ZN7cutlass13device_kernelIN5flash11enable_sm90INS1_16FlashAttnFwdSm90INS1_25CollectiveMainloopFwdSm90ILi2EN4cute5tupleIJNS5_1CILi1EEES8_S8_EEENS6_IJNS7_ILi128EEENS7_ILi112EEENS7_ILi192EEEEEELi192ENS_6half_tEfNS_4arch4Sm90ELb1ELb0ELb0ELb1ELb0ELb0ELb0ELb1ELb1ELb1ELb0ELb0EEENS1_21CollectiveEpilogueFwdINS6_IJSA_SC_SB_EEES9_SE_SG_Li256ELb1ELb1ELb0ELb0EEENS1_36VarlenDynamicPersistentTileSchedulerILi128ELi112ELi256ELi128ELb0ELb1ELb1ELb1ELb1ELb1EEEEEEEEEvNT_6ParamsE:
	.zero		3328


//--------------------- .nv.constant0._ZN7cutlass13device_kernelIN5flash11enable_sm90INS1_16FlashAttnFwdSm90INS1_25CollectiveMainloopFwdSm90ILi2EN4cute5tupleIJNS5_1CILi1EEES8_S8_EEENS6_IJNS7_ILi128EEENS7_ILi112EEENS7_ILi192EEEEEELi192ENS_6half_tEfNS_4arch4Sm90ELb1ELb0ELb0ELb1ELb0ELb1ELb0ELb1ELb1ELb1ELb0ELb0EEENS1_21CollectiveEpilogueFwdINS6_IJSA_SC_SB_EEES9_SE_SG_Li256ELb1ELb1ELb0ELb0EEENS1_36VarlenDynamicPersistentTileSchedulerILi128ELi112ELi256ELi128ELb0ELb1ELb1ELb1ELb1ELb1EEEEEEEEEvNT_6ParamsE --------------------------
	.section	.nv.constant0._ZN7cutlass13device_kernelIN5flash11enable_sm90INS1_16FlashAttnFwdSm90INS1_25CollectiveMainloopFwdSm90ILi2EN4cute5tupleIJNS5_1CILi1EEES8_S8_EEENS6_IJNS7_ILi128EEENS7_ILi112EEENS7_ILi192EEEEEELi192ENS_6half_tEfNS_4arch4Sm90ELb1ELb0ELb0ELb1ELb0ELb1ELb0ELb1ELb1ELb1ELb0ELb0EEENS1_21CollectiveEpilogueFwdINS6_IJSA_SC_SB_EEES9_SE_SG_Li256ELb1ELb1ELb0ELb0EEENS1_36VarlenDynamicPersistentTileSchedulerILi128ELi112ELi256ELi128ELb0ELb1ELb1ELb1ELb1ELb1EEEEEEEEEvNT_6ParamsE,"a",@progbits
	.sectionflags	@""
	.align	4
.nv.constant0._ZN7cutlass13device_kernelIN5flash11enable_sm90INS1_16FlashAttnFwdSm90INS1_25CollectiveMainloopFwdSm90ILi2EN4cute5tupleIJNS5_1CILi1EEES8_S8_EEENS6_IJNS7_ILi128EEENS7_ILi112EEENS7_ILi192EEEEEELi192ENS_6half_tEfNS_4arch4Sm90ELb1ELb0ELb0ELb1ELb0ELb1ELb0ELb1ELb1ELb1ELb0ELb0EEENS1_21CollectiveEpilogueFwdINS6_IJSA_SC_SB_EEES9_SE_SG_Li256ELb1ELb1ELb0ELb0EEENS1_36VarlenDynamicPersistentTileSchedulerILi128ELi112ELi256ELi128ELb0ELb1ELb1ELb1ELb1ELb1EEEEEEEEEvNT_6ParamsE:
	.zero		3328


//--------------------- .nv.constant0._ZN7cutlass13device_kernelIN5flash11enable_sm90INS1_16FlashAttnFwdSm90INS1_25CollectiveMainloopFwdSm90ILi2EN4cute5tupleIJNS5_1CILi1EEES8_S8_EEENS6_IJNS7_ILi128EEENS7_ILi176EEESA_EEELi128ENS_6half_tEfNS_4arch4Sm90ELb0ELb0ELb0ELb0ELb0ELb0ELb0ELb1ELb1ELb1ELb0ELb0EEENS1_21CollectiveEpilogueFwdINS6_IJSA_SA_SB_EEES9_SD_SF_Li256ELb0ELb1ELb0ELb0EEENS1_29StaticPersistentTileSchedulerILb0EEEEEEEEEvNT_6ParamsE --------------------------
	.section	.nv.constant0._ZN7cutlass13device_kernelIN5flash11enable_sm90INS1_16FlashAttnFwdSm90INS1_25CollectiveMainloopFwdSm90ILi2EN4cute5tupleIJNS5_1CILi1EEES8_S8_EEENS6_IJNS7_ILi128EEENS7_ILi176EEESA_EEELi128ENS_6half_tEfNS_4arch4Sm90ELb0ELb0ELb0ELb0ELb0ELb0ELb0ELb1ELb1ELb1ELb0ELb0EEENS1_21CollectiveEpilogueFwdINS6_IJSA_SA_SB_EEES9_SD_SF_Li256ELb0ELb1ELb0ELb0EEENS1_29StaticPersistentTileSchedulerILb0EEEEEEEEEvNT_6ParamsE,"a",@progbits
	.sectionflags	@""
	.align	4
.nv.constant0._ZN7cutlass13device_kernelIN5flash11enable_sm90INS1_16FlashAttnFwdSm90INS1_25CollectiveMainloopFwdSm90ILi2EN4cute5tupleIJNS5_1CILi1EEES8_S8_EEENS6_IJNS7_ILi128EEENS7_ILi176EEESA_EEELi128ENS_6half_tEfNS_4arch4Sm90ELb0ELb0ELb0ELb0ELb0ELb0ELb0ELb1ELb1ELb1ELb0ELb0EEENS1_21CollectiveEpilogueFwdINS6_IJSA_SA_SB_EEES9_SD_SF_Li256ELb0ELb1ELb0ELb0EEENS1_29StaticPersistentTileSchedulerILb0EEEEEEEEEvNT_6ParamsE:
	.zero		3200


//--------------------- .nv.constant0._ZN7cutlass13device_kernelIN5flash11enable_sm90INS1_16FlashAttnFwdSm90INS1_25CollectiveMainloopFwdSm90ILi2EN4cute5tupleIJNS5_1CILi2EEENS7_ILi1EEES9_EEENS6_IJNS7_ILi128EEENS7_ILi176EEESB_EEELi128ENS_6half_tEfNS_4arch4Sm90ELb0ELb0ELb0ELb0ELb0ELb0ELb0ELb1ELb1ELb1ELb0ELb0EEENS1_21CollectiveEpilogueFwdINS6_IJSB_SB_SC_EEESA_SE_SG_Li256ELb0ELb1ELb0ELb0EEENS1_29StaticPersistentTileSchedulerILb0EEEEEEEEEvNT_6ParamsE --------------------------
	.section	.nv.constant0._ZN7cutlass13device_kernelIN5flash11enable_sm90INS1_16FlashAttnFwdSm90INS1_25CollectiveMainloopFwdSm90ILi2EN4cute5tupleIJNS5_1CILi2EEENS7_ILi1EEES9_EEENS6_IJNS7_ILi128EEENS7_ILi176EEESB_EEELi128ENS_6half_tEfNS_4arch4Sm90ELb0ELb0ELb0ELb0ELb0ELb0ELb0ELb1ELb1ELb1ELb0ELb0EEENS1_21CollectiveEpilogueFwdINS6_IJSB_SB_SC_EEESA_SE_SG_Li256ELb0ELb1ELb0ELb0EEENS1_29StaticPersistentTileSchedulerILb0EEEEEEEEEvNT_6ParamsE,"a",@progbits
	.sectionflags	@""
	.align	4
.nv.constant0._ZN7cutlass13device_kernelIN5flash11enable_sm90INS1_16FlashAttnFwdSm90INS1_25CollectiveMainloopFwdSm90ILi2EN4cute5tupleIJNS5_1CILi2EEENS7_ILi1EEES9_EEENS6_IJNS7_ILi128EEENS7_ILi176EEESB_EEELi128ENS_6half_tEfNS_4arch4Sm90ELb0ELb0ELb0ELb0ELb0ELb0ELb0ELb1ELb1ELb1ELb0ELb0EEENS1_21CollectiveEpilogueFwdINS6_IJSB_SB_SC_EEESA_SE_SG_Li256ELb0ELb1ELb0ELb0EEENS1_29StaticPersistentTileSchedulerILb0EEEEEEEEEvNT_6ParamsE:
	.zero		3200


//--------------------- .nv.constant0._ZN7cutlass13device_kernelIN5flash11enable_sm90INS1_16FlashAttnFwdSm90INS1_25CollectiveMainloopFwdSm90ILi2EN4cute5tupleIJNS5_1CILi1EEES8_S8_EEENS6_IJNS7_ILi128EEENS7_ILi176EEESA_EEELi128ENS_6half_tEfNS_4arch4Sm90ELb0ELb0ELb0ELb1ELb0ELb0ELb0ELb1ELb1ELb1ELb0ELb0EEENS1_21CollectiveEpilogueFwdINS6_IJSA_SA_SB_EEES9_SD_SF_Li256ELb1ELb1ELb0ELb0EEENS1_36VarlenDynamicPersistentTileSchedulerILi128ELi176ELi256ELi128ELb0ELb1ELb1ELb0ELb1ELb1EEEEEEEEEvNT_6ParamsE --------------------------
	.section	.nv.constant0._ZN7cutlass13device_kernelIN5flash11enable_sm90INS1_16FlashAttnFwdSm90INS1_25CollectiveMainloopFwdSm90ILi2EN4cute5tupleIJNS5_1CILi1EEES8_S8_EEENS6_IJNS7_ILi128EEENS7_ILi176EEESA_EEELi128ENS_6half_tEfNS_4arch4Sm90ELb0ELb0ELb0ELb1ELb0ELb0ELb0ELb1ELb1ELb1ELb0ELb0EEENS1_21CollectiveEpilogueFwdINS6_IJSA_SA_SB_EEES9_SD_SF_Li256ELb1ELb1ELb0ELb0EEENS1_36VarlenDynamicPersistentTileSchedulerILi128ELi176ELi256ELi128ELb0ELb1ELb1ELb0ELb1ELb1EEEEEEEEEvNT_6ParamsE,"a",@progbits
	.sectionflags	@""
	.align	4
.nv.constant0._ZN7cutlass13device_kernelIN5flash11enable_sm90INS1_16FlashAttnFwdSm90INS1_25CollectiveMainloopFwdSm90ILi2EN4cute5tupleIJNS5_1CILi1EEES8_S8_EEENS6_IJNS7_ILi128EEENS7_ILi176EEESA_EEELi128ENS_6half_tEfNS_4arch4Sm90ELb0ELb0ELb0ELb1ELb0ELb0ELb0ELb1ELb1ELb1ELb0ELb0EEENS1_21CollectiveEpilogueFwdINS6_IJSA_SA_SB_EEES9_SD_SF_Li256ELb1ELb1ELb0ELb0EEENS1_36VarlenDynamicPersistentTileSchedulerILi128ELi176ELi256ELi128ELb0ELb1ELb1ELb0ELb1ELb1EEEEEEEEEvNT_6ParamsE:
	.zero		3328


//--------------------- .nv.constant0._ZN7cutlass13device_kernelIN5flash11enable_sm90INS1_16FlashAttnFwdSm90INS1_25CollectiveMainloopFwdSm90ILi2EN4cute5tupleIJNS5_1CILi1EEES8_S8_EEENS6_IJNS7_ILi128EEENS7_ILi176EEESA_EEELi128ENS_6half_tEfNS_4arch4Sm90ELb0ELb0ELb0ELb1ELb0ELb1ELb0ELb1ELb1ELb1ELb0ELb0EEENS1_21CollectiveEpilogueFwdINS6_IJSA_SA_SB_EEES9_SD_SF_Li256ELb1ELb1ELb0ELb0EEENS1_36VarlenDynamicPersistentTileSchedulerILi128ELi176ELi256ELi128ELb0ELb1ELb1ELb0ELb1ELb1EEEEEEEEEvNT_6ParamsE --------------------------
	.section	.nv.constant0._ZN7cutlass13device_kernelIN5flash11enable_sm90INS1_16FlashAttnFwdSm90INS1_25CollectiveMainloopFwdSm90ILi2EN4cute5tupleIJNS5_1CILi1EEES8_S8_EEENS6_IJNS7_ILi128EEENS7_ILi176EEESA_EEELi128ENS_6half_tEfNS_4arch4Sm90ELb0ELb0ELb0ELb1ELb0ELb1ELb0ELb1ELb1ELb1ELb0ELb0EEENS1_21CollectiveEpilogueFwdINS6_IJSA_SA_SB_EEES9_SD_SF_Li256ELb1ELb1ELb0ELb0EEENS1_36VarlenDynamicPersistentTileSchedulerILi128ELi176ELi256ELi128ELb0ELb1ELb1ELb0ELb1ELb1EEEEEEEEEvNT_6ParamsE,"a",@progbits
	.sectionflags	@""
	.align	4
.nv.constant0._ZN7cutlass13device_kernelIN5flash11enable_sm90INS1_16FlashAttnFwdSm90INS1_25CollectiveMainloopFwdSm90ILi2EN4cute5tupleIJNS5_1CILi1EEES8_S8_EEENS6_IJNS7_ILi128EEENS7_ILi176EEESA_EEELi128ENS_6half_tEfNS_4arch4Sm90ELb0ELb0ELb0ELb1ELb0ELb1ELb0ELb1ELb1ELb1ELb0ELb0EEENS1_21CollectiveEpilogueFwdINS6_IJSA_SA_SB_EEES9_SD_SF_Li256ELb1ELb1ELb0ELb0EEENS1_36VarlenDynamicPersistentTileSchedulerILi128ELi176ELi256ELi128ELb0ELb1ELb1ELb0ELb1ELb1EEEEEEEEEvNT_6ParamsE:
	.zero		3328


//--------------------- .nv.constant0._ZN7cutlass13device_kernelIN5flash11enable_sm90INS1_16FlashAttnFwdSm90INS1_25CollectiveMainloopFwdSm90ILi2EN4cute5tupleIJNS5_1CILi1EEES8_S8_EEENS6_IJNS7_ILi128EEESA_SA_EEELi128ENS_6half_tEfNS_4arch4Sm90ELb0ELb1ELb0ELb0ELb0ELb0ELb0ELb1ELb1ELb1ELb0ELb0EEENS1_21CollectiveEpilogueFwdISB_S9_SC_SE_Li256ELb0ELb1ELb0ELb0EEENS1_30DynamicPersistentTileSchedulerILi256ELi128ELb0ELb1ELb1EEEEEEEEEvNT_6ParamsE --------------------------
	.section	.nv.constant0._ZN7cutlass13device_kernelIN5flash11enable_sm90INS1_16FlashAttnFwdSm90INS1_25CollectiveMainloopFwdSm90ILi2EN4cute5tupleIJNS5_1CILi1EEES8_S8_EEENS6_IJNS7_ILi128EEESA_SA_EEELi128ENS_6half_tEfNS_4arch4Sm90ELb0ELb1ELb0ELb0ELb0ELb0ELb0ELb1ELb1ELb1ELb0ELb0EEENS1_21CollectiveEpilogueFwdISB_S9_SC_SE_Li256ELb0ELb1ELb0ELb0EEENS1_30DynamicPersistentTileSchedulerILi256ELi128ELb0ELb1ELb1EEEEEEEEEvNT_6ParamsE,"a",@progbits
	.sectionflags	@""
	.align	4
.nv.constant0._ZN7cutlass13device_kernelIN5flash11enable_sm90INS1_16FlashAttnFwdSm90INS1_25CollectiveMainloopFwdSm90ILi2EN4cute5tupleIJNS5_1CILi1EEES8_S8_EEENS6_IJNS7_ILi128EEESA_SA_EEELi128ENS_6half_tEfNS_4arch4Sm90ELb0ELb1ELb0ELb0ELb0ELb0ELb0ELb1ELb1ELb1ELb0ELb0EEENS1_21CollectiveEpilogueFwdISB_S9_SC_SE_Li256ELb0ELb1ELb0ELb0EEENS1_30DynamicPersistentTileSchedulerILi256ELi128ELb0ELb1ELb1EEEEEEEEEvNT_6ParamsE:
	.zero		3328


//--------------------- .nv.constant0._ZN7cutlass13device_kernelIN5flash11enable_sm90INS1_16FlashAttnFwdSm90INS1_25CollectiveMainloopFwdSm90ILi2EN4cute5tupleIJNS5_1CILi1EEES8_S8_EEENS6_IJNS7_ILi128EEESA_SA_EEELi128ENS_6half_tEfNS_4arch4Sm90ELb0ELb1ELb0ELb1ELb0ELb0ELb0ELb1ELb1ELb1ELb0ELb0EEENS1_21CollectiveEpilogueFwdISB_S9_SC_SE_Li256ELb1ELb1ELb0ELb0EEENS1_36VarlenDynamicPersistentTileSchedulerILi128ELi128ELi256ELi128ELb0ELb1ELb1ELb1ELb0ELb1EEEEEEEEEvNT_6ParamsE --------------------------
	.section	.nv.constant0._ZN7cutlass13device_kernelIN5flash11enable_sm90INS1_16FlashAttnFwdSm90INS1_25CollectiveMainloopFwdSm90ILi2EN4cute5tupleIJNS5_1CILi1EEES8_S8_EEENS6_IJNS7_ILi128EEESA_SA_EEELi128ENS_6half_tEfNS_4arch4Sm90ELb0ELb1ELb0ELb1ELb0ELb0ELb0ELb1ELb1ELb1ELb0ELb0EEENS1_21CollectiveEpilogueFwdISB_S9_SC_SE_Li256ELb1ELb1ELb0ELb0EEENS1_36VarlenDynamicPersistentTileSchedulerILi128ELi128ELi256ELi128ELb0ELb1ELb1ELb1ELb0ELb1EEEEEEEEEvNT_6ParamsE,"a",@progbits
	.sectionflags	@""
	.align	4
.nv.constant0._ZN7cutlass13device_kernelIN5flash11enable_sm90INS1_16FlashAttnFwdSm90INS1_25CollectiveMainloopFwdSm90ILi2EN4cute5tupleIJNS5_1CILi1EEES8_S8_EEENS6_IJNS7_ILi128EEESA_SA_EEELi128ENS_6half_tEfNS_4arch4Sm90ELb0ELb1ELb0ELb1ELb0ELb0ELb0ELb1ELb1ELb1ELb0ELb0EEENS1_21CollectiveEpilogueFwdISB_S9_SC_SE_Li256ELb1ELb1ELb0ELb0EEENS1_36VarlenDynamicPersistentTileSchedulerILi128ELi128ELi256ELi128ELb0ELb1ELb1ELb1ELb0ELb1EEEEEEEEEvNT_6ParamsE:
	.zero		3328


//--------------------- .nv.constant0._ZN7cutlass13device_kernelIN5flash11enable_sm90INS1_16FlashAttnFwdSm90INS1_25CollectiveMainloopFwdSm90ILi2EN4cute5tupleIJNS5_1CILi1EEES8_S8_EEENS6_IJNS7_ILi128EEESA_SA_EEELi128ENS_6half_tEfNS_4arch4Sm90ELb0ELb1ELb0ELb1ELb0ELb1ELb0ELb1ELb1ELb1ELb0ELb0EEENS1_21CollectiveEpilogueFwdISB_S9_SC_SE_Li256ELb1ELb1ELb0ELb0EEENS1_36VarlenDynamicPersistentTileSchedulerILi128ELi128ELi256ELi128ELb0ELb1ELb1ELb1ELb0ELb1EEEEEEEEEvNT_6ParamsE --------------------------
	.section	.nv.constant0._ZN7cutlass13device_kernelIN5flash11enable_sm90INS1_16FlashAttnFwdSm90INS1_25CollectiveMainloopFwdSm90ILi2EN4cute5tupleIJNS5_1CILi1EEES8_S8_EEENS6_IJNS7_ILi128EEESA_SA_EEELi128ENS_6half_tEfNS_4arch4Sm90ELb0ELb1ELb0ELb1ELb0ELb1ELb0ELb1ELb1ELb1ELb0ELb0EEENS1_21CollectiveEpilogueFwdISB_S9_SC_SE_Li256ELb1ELb1ELb0ELb0EEENS1_36VarlenDynamicPersistentTileSchedulerILi128ELi128ELi256ELi128ELb0ELb1ELb1ELb1ELb0ELb1EEEEEEEEEvNT_6ParamsE,"a",@progbits
	.sectionflags	@""
	.align	4
.nv.constant0._ZN7cutlass13device_kernelIN5flash11enable_sm90INS1_16FlashAttnFwdSm90INS1_25CollectiveMainloopFwdSm90ILi2EN4cute5tupleIJNS5_1CILi1EEES8_S8_EEENS6_IJNS7_ILi128EEESA_SA_EEELi128ENS_6half_tEfNS_4arch4Sm90ELb0ELb1ELb0ELb1ELb0ELb1ELb0ELb1ELb1ELb1ELb0ELb0EEENS1_21CollectiveEpilogueFwdISB_S9_SC_SE_Li256ELb1ELb1ELb0ELb0EEENS1_36VarlenDynamicPersistentTileSchedulerILi128ELi128ELi256ELi128ELb0ELb1ELb1ELb1ELb0ELb1EEEEEEEEEvNT_6ParamsE:
	.zero		3328


//--------------------- .nv.constant0._ZN7cutlass13device_kernelIN5flash11enable_sm90INS1_16FlashAttnFwdSm90INS1_25CollectiveMainloopFwdSm90ILi2EN4cute5tupleIJNS5_1CILi1EEES8_S8_EEENS6_IJNS7_ILi128EEESA_SA_EEELi128ENS_6half_tEfNS_4arch4Sm90ELb1ELb0ELb0ELb0ELb0ELb0ELb0ELb1ELb1ELb1ELb0ELb0EEENS1_21CollectiveEpilogueFwdISB_S9_SC_SE_Li256ELb0ELb1ELb0ELb0EEENS1_30DynamicPersistentTileSchedulerILi256ELi128ELb0ELb1ELb1EEEEEEEEEvNT_6ParamsE --------------------------
	.section	.nv.constant0._ZN7cutlass13device_kernelIN5flash11enable_sm90INS1_16FlashAttnFwdSm90INS1_25CollectiveMainloopFwdSm90ILi2EN4cute5tupleIJNS5_1CILi1EEES8_S8_EEENS6_IJNS7_ILi128EEESA_SA_EEELi128ENS_6half_tEfNS_4arch4Sm90ELb1ELb0ELb0ELb0ELb0ELb0ELb0ELb1ELb1ELb1ELb0ELb0EEENS1_21CollectiveEpilogueFwdISB_S9_SC_SE_Li256ELb0ELb1ELb0ELb0EEENS1_30DynamicPersistentTileSchedulerILi256ELi128ELb0ELb1ELb1EEEEEEEEEvNT_6ParamsE,"a",@progbits
	.sectionflags	@""
	.align	4
.nv.constant0._ZN7cutlass13device_kernelIN5flash11enable_sm90INS1_16FlashAttnFwdSm90INS1_25CollectiveMainloopFwdSm90ILi2EN4cute5tupleIJNS5_1CILi1EEES8_S8_EEENS6_IJNS7_ILi128EEESA_SA_EEELi128ENS_6half_tEfNS_4arch4Sm90ELb1ELb0ELb0ELb0ELb0ELb0ELb0ELb1ELb1ELb1ELb0ELb0EEENS1_21CollectiveEpilogueFwdISB_S9_SC_SE_Li256ELb0ELb1ELb0ELb0EEENS1_30DynamicPersistentTileSchedulerILi256ELi128ELb0ELb1ELb1EEEEEEEEEvNT_6ParamsE:
	.zero		3328


//--------------------- .nv.constant0._ZN7cutlass13device_kernelIN5flash11enable_sm90INS1_16FlashAttnFwdSm90INS1_25CollectiveMainloopFwdSm90ILi2EN4cute5tupleIJNS5_1CILi1EEES8_S8_EEENS6_IJNS7_ILi128EEESA_SA_EEELi128ENS_6half_tEfNS_4arch4Sm90ELb1ELb0ELb0ELb1ELb0ELb0ELb0ELb1ELb1ELb1ELb0ELb0EEENS1_21CollectiveEpilogueFwdISB_S9_SC_SE_Li256ELb1ELb1ELb0ELb0EEENS1_36VarlenDynamicPersistentTileSchedulerILi128ELi128ELi256ELi128ELb0ELb1ELb1ELb1ELb1ELb1EEEEEEEEEvNT_6ParamsE --------------------------
	.section	.nv.constant0._ZN7cutlass13device_kernelIN5flash11enable_sm90INS1_16FlashAttnFwdSm90INS1_25CollectiveMainloopFwdSm90ILi2EN4cute5tupleIJNS5_1CILi1EEES8_S8_EEENS6_IJNS7_ILi128EEESA_SA_EEELi128ENS_6half_tEfNS_4arch4Sm90ELb1ELb0ELb0ELb1ELb0ELb0ELb0ELb1ELb1ELb1ELb0ELb0EEENS1_21CollectiveEpilogueFwdISB_S9_SC_SE_Li256ELb1ELb1ELb0ELb0EEENS1_36VarlenDynamicPersistentTileSchedulerILi128ELi128ELi256ELi128ELb0ELb1ELb1ELb1ELb1ELb1EEEEEEEEEvNT_6ParamsE,"a",@progbits
	.sectionflags	@""
	.align	4
.nv.constant0._ZN7cutlass13device_kernelIN5flash11enable_sm90INS1_16FlashAttnFwdSm90INS1_25CollectiveMainloopFwdSm90ILi2EN4cute5tupleIJNS5_1CILi1EEES8_S8_EEENS6_IJNS7_ILi128EEESA_SA_EEELi128ENS_6half_tEfNS_4arch4Sm90ELb1ELb0ELb0ELb1ELb0ELb0ELb0ELb1ELb1ELb1ELb0ELb0EEENS1_21CollectiveEpilogueFwdISB_S9_SC_SE_Li256ELb1ELb1ELb0ELb0EEENS1_36VarlenDynamicPersistentTileSchedulerILi128ELi128ELi256ELi128ELb0ELb1ELb1ELb1ELb1ELb1EEEEEEEEEvNT_6ParamsE:
	.zero		3328


//--------------------- .nv.constant0._ZN7cutlass13device_kernelIN5flash11enable_sm90INS1_16FlashAttnFwdSm90INS1_25CollectiveMainloopFwdSm90ILi2EN4cute5tupleIJNS5_1CILi1EEES8_S8_EEENS6_IJNS7_ILi128EEESA_SA_EEELi128ENS_6half_tEfNS_4arch4Sm90ELb1ELb0ELb0ELb1ELb0ELb1ELb0ELb1ELb1ELb1ELb0ELb0EEENS1_21CollectiveEpilogueFwdISB_S9_SC_SE_Li256ELb1ELb1ELb0ELb0EEENS1_36VarlenDynamicPersistentTileSchedulerILi128ELi128ELi256ELi128ELb0ELb1ELb1ELb1ELb1ELb1EEEEEEEEEvNT_6ParamsE --------------------------
	.section	.nv.constant0._ZN7cutlass13device_kernelIN5flash11enable_sm90INS1_16FlashAttnFwdSm90INS1_25CollectiveMainloopFwdSm90ILi2EN4cute5tupleIJNS5_1CILi1EEES8_S8_EEENS6_IJNS7_ILi128EEESA_SA_EEELi128ENS_6half_tEfNS_4arch4Sm90ELb1ELb0ELb0ELb1ELb0ELb1ELb0ELb1ELb1ELb1ELb0ELb0EEENS1_21CollectiveEpilogueFwdISB_S9_SC_SE_Li256ELb1ELb1ELb0ELb0EEENS1_36VarlenDynamicPersistentTileSchedulerILi128ELi128ELi256ELi128ELb0ELb1ELb1ELb1ELb1ELb1EEEEEEEEEvNT_6ParamsE,"a",@progbits
	.sectionflags	@""
	.align	4
.nv.constant0._ZN7cutlass13device_kernelIN5flash11enable_sm90INS1_16FlashAttnFwdSm90INS1_25CollectiveMainloopFwdSm90ILi2EN4cute5tupleIJNS5_1CILi1EEES8_S8_EEENS6_IJNS7_ILi128EEESA_SA_EEELi128ENS_6half_tEfNS_4arch4Sm90ELb1ELb0ELb0ELb1ELb0ELb1ELb0ELb1ELb1ELb1ELb0ELb0EEENS1_21CollectiveEpilogueFwdISB_S9_SC_SE_Li256ELb1ELb1ELb0ELb0EEENS1_36VarlenDynamicPersistentTileSchedulerILi128ELi128ELi256ELi128ELb0ELb1ELb1ELb1ELb1ELb1EEEEEEEEEvNT_6ParamsE:
	.zero		3328


//--------------------- .nv.constant0._ZN7cutlass13device_kernelIN5flash11enable_sm90INS1_16FlashAttnFwdSm90INS1_25CollectiveMainloopFwdSm90ILi2EN4cute5tupleIJNS5_1CILi1EEES8_S8_EEENS6_IJNS7_ILi192EEENS7_ILi144EEENS7_ILi96EEEEEELi96ENS_6half_tEfNS_4arch4Sm90ELb0ELb0ELb0ELb0ELb0ELb0ELb0ELb0ELb1ELb1ELb0ELb0EEENS1_21CollectiveEpilogueFwdINS6_IJSA_SC_SB_EEES9_SE_SG_Li384ELb0ELb1ELb0ELb0EEENS1_29StaticPersistentTileSchedulerILb0EEEEEEEEEvNT_6ParamsE --------------------------
	.section	.nv.constant0._ZN7cutlass13device_kernelIN5flash11enable_sm90INS1_16FlashAttnFwdSm90INS1_25CollectiveMainloopFwdSm90ILi2EN4cute5tupleIJNS5_1CILi1EEES8_S8_EEENS6_IJNS7_ILi192EEENS7_ILi144EEENS7_ILi96EEEEEELi96ENS_6half_tEfNS_4arch4Sm90ELb0ELb0ELb0ELb0ELb0ELb0ELb0ELb0ELb1ELb1ELb0ELb0EEENS1_21CollectiveEpilogueFwdINS6_IJSA_SC_SB_EEES9_SE_SG_Li384ELb0ELb1ELb0ELb0EEENS1_29StaticPersistentTileSchedulerILb0EEEEEEEEEvNT_6ParamsE,"a",@progbits
	.sectionflags	@""
	.align	4
.nv.constant0._ZN7cutlass13device_kernelIN5flash11enable_sm90INS1_16FlashAttnFwdSm90INS1_25CollectiveMainloopFwdSm90ILi2EN4cute5tupleIJNS5_1CILi1EEES8_S8_EEENS6_IJNS7_ILi192EEENS7_ILi144EEENS7_ILi96EEEEEELi96ENS_6half_tEfNS_4arch4Sm90ELb0ELb0ELb0ELb0ELb0ELb0ELb0ELb0ELb1ELb1ELb0ELb0EEENS1_21CollectiveEpilogueFwdINS6_IJSA_SC_SB_EEES9_SE_SG_Li384ELb0ELb1ELb0ELb0EEENS1_29StaticPersistentTileSchedulerILb0EEEEEEEEEvNT_6ParamsE:
	.zero		3200


//--------------------- .nv.constant0._ZN7cutlass13device_kernelIN5flash11enable_sm90INS1_16FlashAttnFwdSm90INS1_25CollectiveMainloopFwdSm90ILi2EN4cute5tupleIJNS5_1CILi1EEES8_S8_EEENS6_IJNS7_ILi192EEENS7_ILi144EEENS7_ILi96EEEEEELi96ENS_6half_tEfNS_4arch4Sm90ELb0ELb0ELb0ELb1ELb0ELb0ELb0ELb0ELb1ELb1ELb0ELb0EEENS1_21CollectiveEpilogueFwdINS6_IJSA_SC_SB_EEES9_SE_SG_Li384ELb1ELb1ELb0ELb0EEENS1_36VarlenDynamicPersistentTileSchedulerILi192ELi144ELi384ELi128ELb0ELb1ELb1ELb0ELb1ELb1EEEEEEEEEvNT_6ParamsE --------------------------
	.section	.nv.constant0._ZN7cutlass13device_kernelIN5flash11enable_sm90INS1_16FlashAttnFwdSm90INS1_25CollectiveMainloopFwdSm90ILi2EN4cute5tupleIJNS5_1CILi1EEES8_S8_EEENS6_IJNS7_ILi192EEENS7_ILi144EEENS7_ILi96EEEEEELi96ENS_6half_tEfNS_4arch4Sm90ELb0ELb0ELb0ELb1ELb0ELb0ELb0ELb0ELb1ELb1ELb0ELb0EEENS1_21CollectiveEpilogueFwdINS6_IJSA_SC_SB_EEES9_SE_SG_Li384ELb1ELb1ELb0ELb0EEENS1_36VarlenDynamicPersistentTileSchedulerILi192ELi144ELi384ELi128ELb0ELb1ELb1ELb0ELb1ELb1EEEEEEEEEvNT_6ParamsE,"a",@progbits
	.sectionflags	@""
	.align	4
.nv.constant0._ZN7cutlass13device_kernelIN5flash11enable_sm90INS1_16FlashAttnFwdSm90INS1_25CollectiveMainloopFwdSm90ILi2EN4cute5tupleIJNS5_1CILi1EEES8_S8_EEENS6_IJNS7_ILi192EEENS7_ILi144EEENS7_ILi96EEEEEELi96ENS_6half_tEfNS_4arch4Sm90ELb0ELb0ELb0ELb1ELb0ELb0ELb0ELb0ELb1ELb1ELb0ELb0EEENS1_21CollectiveEpilogueFwdINS6_IJSA_SC_SB_EEES9_SE_SG_Li384ELb1ELb1ELb0ELb0EEENS1_36VarlenDynamicPersistentTileSchedulerILi192ELi144ELi384ELi128ELb0ELb1ELb1ELb0ELb1ELb1EEEEEEEEEvNT_6ParamsE:
	.zero		3328


//--------------------- .nv.constant0._ZN7cutlass13device_kernelIN5flash11enable_sm90INS1_16FlashAttnFwdSm90INS1_25CollectiveMainloopFwdSm90ILi2EN4cute5tupleIJNS5_1CILi1EEES8_S8_EEENS6_IJNS7_ILi192EEENS7_ILi144EEENS7_ILi96EEEEEELi96ENS_6half_tEfNS_4arch4Sm90ELb0ELb0ELb0ELb1ELb0ELb1ELb0ELb0ELb1ELb1ELb0ELb0EEENS1_21CollectiveEpilogueFwdINS6_IJSA_SC_SB_EEES9_SE_SG_Li384ELb1ELb1ELb0ELb0EEENS1_36VarlenDynamicPersistentTileSchedulerILi192ELi144ELi384ELi128ELb0ELb1ELb1ELb0ELb1ELb1EEEEEEEEEvNT_6ParamsE --------------------------
	.section	.nv.constant0._ZN7cutlass13device_kernelIN5flash11enable_sm90INS1_16FlashAttnFwdSm90INS1_25CollectiveMainloopFwdSm90ILi2EN4cute5tupleIJNS5_1CILi1EEES8_S8_EEENS6_IJNS7_ILi192EEENS7_ILi144EEENS7_ILi96EEEEEELi96ENS_6half_tEfNS_4arch4Sm90ELb0ELb0ELb0ELb1ELb0ELb1ELb0ELb0ELb1ELb1ELb0ELb0EEENS1_21CollectiveEpilogueFwdINS6_IJSA_SC_SB_EEES9_SE_SG_Li384ELb1ELb1ELb0ELb0EEENS1_36VarlenDynamicPersistentTileSchedulerILi192ELi144ELi384ELi128ELb0ELb1ELb1ELb0ELb1ELb1EEEEEEEEEvNT_6ParamsE,"a",@progbits
	.sectionflags	@""
	.align	4
.nv.constant0._ZN7cutlass13device_kernelIN5flash11enable_sm90INS1_16FlashAttnFwdSm90INS1_25CollectiveMainloopFwdSm90ILi2EN4cute5tupleIJNS5_1CILi1EEES8_S8_EEENS6_IJNS7_ILi192EEENS7_ILi144EEENS7_ILi96EEEEEELi96ENS_6half_tEfNS_4arch4Sm90ELb0ELb0ELb0ELb1ELb0ELb1ELb0ELb0ELb1ELb1ELb0ELb0EEENS1_21CollectiveEpilogueFwdINS6_IJSA_SC_SB_EEES9_SE_SG_Li384ELb1ELb1ELb0ELb0EEENS1_36VarlenDynamicPersistentTileSchedulerILi192ELi144ELi384ELi128ELb0ELb1ELb1ELb0ELb1ELb1EEEEEEEEEvNT_6ParamsE:
	.zero		3328


//--------------------- .nv.constant0._ZN7cutlass13device_kernelIN5flash11enable_sm90INS1_16FlashAttnFwdSm90INS1_25CollectiveMainloopFwdSm90ILi2EN4cute5tupleIJNS5_1CILi1EEES8_S8_EEENS6_IJNS7_ILi192EEENS7_ILi128EEENS7_ILi96EEEEEELi96ENS_6half_tEfNS_4arch4Sm90ELb0ELb1ELb0ELb0ELb0ELb0ELb0ELb0ELb1ELb1ELb0ELb0EEENS1_21CollectiveEpilogueFwdINS6_IJSA_SC_SB_EEES9_SE_SG_Li384ELb0ELb1ELb0ELb0EEENS1_30DynamicPersistentTileSchedulerILi384ELi128ELb0ELb1ELb1EEEEEEEEEvNT_6ParamsE --------------------------
	.section	.nv.constant0._ZN7cutlass13device_kernelIN5flash11enable_sm90INS1_16FlashAttnFwdSm90INS1_25CollectiveMainloopFwdSm90ILi2EN4cute5tupleIJNS5_1CILi1EEES8_S8_EEENS6_IJNS7_ILi192EEENS7_ILi128EEENS7_ILi96EEEEEELi96ENS_6half_tEfNS_4arch4Sm90ELb0ELb1ELb0ELb0ELb0ELb0ELb0ELb0ELb1ELb1ELb0ELb0EEENS1_21CollectiveEpilogueFwdINS6_IJSA_SC_SB_EEES9_SE_SG_Li384ELb0ELb1ELb0ELb0EEENS1_30DynamicPersistentTileSchedulerILi384ELi128ELb0ELb1ELb1EEEEEEEEEvNT_6ParamsE,"a",@progbits
	.sectionflags	@""
	.align	4
.nv.constant0._ZN7cutlass13device_kernelIN5flash11enable_sm90INS1_16FlashAttnFwdSm90INS1_25CollectiveMainloopFwdSm90ILi2EN4cute5tupleIJNS5_1CILi1EEES8_S8_EEENS6_IJNS7_ILi192EEENS7_ILi128EEENS7_ILi96EEEEEELi96ENS_6half_tEfNS_4arch4Sm90ELb0ELb1ELb0ELb0ELb0ELb0ELb0ELb0ELb1ELb1ELb0ELb0EEENS1_21CollectiveEpilogueFwdINS6_IJSA_SC_SB_EEES9_SE_SG_Li384ELb0ELb1ELb0ELb0EEENS1_30DynamicPersistentTileSchedulerILi384ELi128ELb0ELb1ELb1EEEEEEEEEvNT_6ParamsE:
	.zero		3328


//--------------------- .nv.constant0._ZN7cutlass13device_kernelIN5flash11enable_sm90INS1_16FlashAttnFwdSm90INS1_25CollectiveMainloopFwdSm90ILi2EN4cute5tupleIJNS5_1CILi1EEES8_S8_EEENS6_IJNS7_ILi192EEENS7_ILi128EEENS7_ILi96EEEEEELi96ENS_6half_tEfNS_4arch4Sm90ELb0ELb1ELb0ELb1ELb0ELb0ELb0ELb0ELb1ELb1ELb0ELb0EEENS1_21CollectiveEpilogueFwdINS6_IJSA_SC_SB_EEES9_SE_SG_Li384ELb1ELb1ELb0ELb0EEENS1_36VarlenDynamicPersistentTileSchedulerILi192ELi128ELi384ELi128ELb0ELb1ELb1ELb1ELb0ELb1EEEEEEEEEvNT_6ParamsE --------------------------
	.section	.nv.constant0._ZN7cutlass13device_kernelIN5flash11enable_sm90INS1_16FlashAttnFwdSm90INS1_25CollectiveMainloopFwdSm90ILi2EN4cute5tupleIJNS5_1CILi1EEES8_S8_EEENS6_IJNS7_ILi192EEENS7_ILi128EEENS7_ILi96EEEEEELi96ENS_6half_tEfNS_4arch4Sm90ELb0ELb1ELb0ELb1ELb0ELb0ELb0ELb0ELb1ELb1ELb0ELb0EEENS1_21CollectiveEpilogueFwdINS6_IJSA_SC_SB_EEES9_SE_SG_Li384ELb1ELb1ELb0ELb0EEENS1_36VarlenDynamicPersistentTileSchedulerILi192ELi128ELi384ELi128ELb0ELb1ELb1ELb1ELb0ELb1EEEEEEEEEvNT_6ParamsE,"a",@progbits
	.sectionflags	@""
	.align	4
.nv.constant0._ZN7cutlass13device_kernelIN5flash11enable_sm90INS1_16FlashAttnFwdSm90INS1_25CollectiveMainloopFwdSm90ILi2EN4cute5tupleIJNS5_1CILi1EEES8_S8_EEENS6_IJNS7_ILi192EEENS7_ILi128EEENS7_ILi96EEEEEELi96ENS_6half_tEfNS_4arch4Sm90ELb0ELb1ELb0ELb1ELb0ELb0ELb0ELb0ELb1ELb1ELb0ELb0EEENS1_21CollectiveEpilogueFwdINS6_IJSA_SC_SB_EEES9_SE_SG_Li384ELb1ELb1ELb0ELb0EEENS1_36VarlenDynamicPersistentTileSchedulerILi192ELi128ELi384ELi128ELb0ELb1ELb1ELb1ELb0ELb1EEEEEEEEEvNT_6ParamsE:
	.zero		3328


//--------------------- .nv.constant0._ZN7cutlass13device_kernelIN5flash11enable_sm90INS1_16FlashAttnFwdSm90INS1_25CollectiveMainloopFwdSm90ILi2EN4cute5tupleIJNS5_1CILi1EEES8_S8_EEENS6_IJNS7_ILi192EEENS7_ILi128EEENS7_ILi96EEEEEELi96ENS_6half_tEfNS_4arch4Sm90ELb0ELb1ELb0ELb1ELb0ELb1ELb0ELb0ELb1ELb1ELb0ELb0EEENS1_21CollectiveEpilogueFwdINS6_IJSA_SC_SB_EEES9_SE_SG_Li384ELb1ELb1ELb0ELb0EEENS1_36VarlenDynamicPersistentTileSchedulerILi192ELi128ELi384ELi128ELb0ELb1ELb1ELb1ELb0ELb1EEEEEEEEEvNT_6ParamsE --------------------------
	.section	.nv.constant0._ZN7cutlass13device_kernelIN5flash11enable_sm90INS1_16FlashAttnFwdSm90INS1_25CollectiveMainloopFwdSm90ILi2EN4cute5tupleIJNS5_1CILi1EEES8_S8_EEENS6_IJNS7_ILi192EEENS7_ILi128EEENS7_ILi96EEEEEELi96ENS_6half_tEfNS_4arch4Sm90ELb0ELb1ELb0ELb1ELb0ELb1ELb0ELb0ELb1ELb1ELb0ELb0EEENS1_21CollectiveEpilogueFwdINS6_IJSA_SC_SB_EEES9_SE_SG_Li384ELb1ELb1ELb0ELb0EEENS1_36VarlenDynamicPersistentTileSchedulerILi192ELi128ELi384ELi128ELb0ELb1ELb1ELb1ELb0ELb1EEEEEEEEEvNT_6ParamsE,"a",@progbits
	.sectionflags	@""
	.align	4
.nv.constant0._ZN7cutlass13device_kernelIN5flash11enable_sm90INS1_16FlashAttnFwdSm90INS1_25CollectiveMainloopFwdSm90ILi2EN4cute5tupleIJNS5_1CILi1EEES8_S8_EEENS6_IJNS7_ILi192EEENS7_ILi128EEENS7_ILi96EEEEEELi96ENS_6half_tEfNS_4arch4Sm90ELb0ELb1ELb0ELb1ELb0ELb1ELb0ELb0ELb1ELb1ELb0ELb0EEENS1_21CollectiveEpilogueFwdINS6_IJSA_SC_SB_EEES9_SE_SG_Li384ELb1ELb1ELb0ELb0EEENS1_36VarlenDynamicPersistentTileSchedulerILi192ELi128ELi384ELi128ELb0ELb1ELb1ELb1ELb0ELb1EEEEEEEEEvNT_6ParamsE:
	.zero		3328


//--------------------- .nv.constant0._ZN7cutlass13device_kernelIN5flash11enable_sm90INS1_16FlashAttnFwdSm90INS1_25CollectiveMainloopFwdSm90ILi2EN4cute5tupleIJNS5_1CILi1EEES8_S8_EEENS6_IJNS7_ILi192EEENS7_ILi144EEENS7_ILi96EEEEEELi96ENS_6half_tEfNS_4arch4Sm90ELb1ELb0ELb0ELb0ELb0ELb0ELb0ELb0ELb1ELb1ELb0ELb0EEENS1_21CollectiveEpilogueFwdINS6_IJSA_SC_SB_EEES9_SE_SG_Li384ELb0ELb1ELb0ELb0EEENS1_30DynamicPersistentTileSchedulerILi384ELi128ELb0ELb1ELb1EEEEEEEEEvNT_6ParamsE --------------------------
	.section	.nv.constant0._ZN7cutlass13device_kernelIN5flash11enable_sm90INS1_16FlashAttnFwdSm90INS1_25CollectiveMainloopFwdSm90ILi2EN4cute5tupleIJNS5_1CILi1EEES8_S8_EEENS6_IJNS7_ILi192EEENS7_ILi144EEENS7_ILi96EEEEEELi96ENS_6half_tEfNS_4arch4Sm90ELb1ELb0ELb0ELb0ELb0ELb0ELb0ELb0ELb1ELb1ELb0ELb0EEENS1_21CollectiveEpilogueFwdINS6_IJSA_SC_SB_EEES9_SE_SG_Li384ELb0ELb1ELb0ELb0EEENS1_30DynamicPersistentTileSchedulerILi384ELi128ELb0ELb1ELb1EEEEEEEEEvNT_6ParamsE,"a",@progbits
	.sectionflags	@""
	.align	4
.nv.constant0._ZN7cutlass13device_kernelIN5flash11enable_sm90INS1_16FlashAttnFwdSm90INS1_25CollectiveMainloopFwdSm90ILi2EN4cute5tupleIJNS5_1CILi1EEES8_S8_EEENS6_IJNS7_ILi192EEENS7_ILi144EEENS7_ILi96EEEEEELi96ENS_6half_tEfNS_4arch4Sm90ELb1ELb0ELb0ELb0ELb0ELb0ELb0ELb0ELb1ELb1ELb0ELb0EEENS1_21CollectiveEpilogueFwdINS6_IJSA_SC_SB_EEES9_SE_SG_Li384ELb0ELb1ELb0ELb0EEENS1_30DynamicPersistentTileSchedulerILi384ELi128ELb0ELb1ELb1EEEEEEEEEvNT_6ParamsE:
	.zero		3328


//--------------------- .nv.constant0._ZN7cutlass13device_kernelIN5flash11enable_sm90INS1_16FlashAttnFwdSm90INS1_25CollectiveMainloopFwdSm90ILi2EN4cute5tupleIJNS5_1CILi1EEES8_S8_EEENS6_IJNS7_ILi192EEENS7_ILi144EEENS7_ILi96EEEEEELi96ENS_6half_tEfNS_4arch4Sm90ELb1ELb0ELb0ELb1ELb0ELb0ELb0ELb0ELb1ELb1ELb0ELb0EEENS1_21CollectiveEpilogueFwdINS6_IJSA_SC_SB_EEES9_SE_SG_Li384ELb1ELb1ELb0ELb0EEENS1_36VarlenDynamicPersistentTileSchedulerILi192ELi144ELi384ELi128ELb0ELb1ELb1ELb1ELb1ELb1EEEEEEEEEvNT_6ParamsE --------------------------
	.section	.nv.constant0._ZN7cutlass13device_kernelIN5flash11enable_sm90INS1_16FlashAttnFwdSm90INS1_25CollectiveMainloopFwdSm90ILi2EN4cute5tupleIJNS5_1CILi1EEES8_S8_EEENS6_IJNS7_ILi192EEENS7_ILi144EEENS7_ILi96EEEEEELi96ENS_6half_tEfNS_4arch4Sm90ELb1ELb0ELb0ELb1ELb0ELb0ELb0ELb0ELb1ELb1ELb0ELb0EEENS1_21CollectiveEpilogueFwdINS6_IJSA_SC_SB_EEES9_SE_SG_Li384ELb1ELb1ELb0ELb0EEENS1_36VarlenDynamicPersistentTileSchedulerILi192ELi144ELi384ELi128ELb0ELb1ELb1ELb1ELb1ELb1EEEEEEEEEvNT_6ParamsE,"a",@progbits
	.sectionflags	@""
	.align	4
.nv.constant0._ZN7cutlass13device_kernelIN5flash11enable_sm90INS1_16FlashAttnFwdSm90INS1_25CollectiveMainloopFwdSm90ILi2EN4cute5tupleIJNS5_1CILi1EEES8_S8_EEENS6_IJNS7_ILi192EEENS7_ILi144EEENS7_ILi96EEEEEELi96ENS_6half_tEfNS_4arch4Sm90ELb1ELb0ELb0ELb1ELb0ELb0ELb0ELb0ELb1ELb1ELb0ELb0EEENS1_21CollectiveEpilogueFwdINS6_IJSA_SC_SB_EEES9_SE_SG_Li384ELb1ELb1ELb0ELb0EEENS1_36VarlenDynamicPersistentTileSchedulerILi192ELi144ELi384ELi128ELb0ELb1ELb1ELb1ELb1ELb1EEEEEEEEEvNT_6ParamsE:
	.zero		3328


//--------------------- .nv.constant0._ZN7cutlass13device_kernelIN5flash11enable_sm90INS1_16FlashAttnFwdSm90INS1_25CollectiveMainloopFwdSm90ILi2EN4cute5tupleIJNS5_1CILi1EEES8_S8_EEENS6_IJNS7_ILi192EEENS7_ILi144EEENS7_ILi96EEEEEELi96ENS_6half_tEfNS_4arch4Sm90ELb1ELb0ELb0ELb1ELb0ELb1ELb0ELb0ELb1ELb1ELb0ELb0EEENS1_21CollectiveEpilogueFwdINS6_IJSA_SC_SB_EEES9_SE_SG_Li384ELb1ELb1ELb0ELb0EEENS1_36VarlenDynamicPersistentTileSchedulerILi192ELi144ELi384ELi128ELb0ELb1ELb1ELb1ELb1ELb1EEEEEEEEEvNT_6ParamsE --------------------------
	.section	.nv.constant0._ZN7cutlass13device_kernelIN5flash11enable_sm90INS1_16FlashAttnFwdSm90INS1_25CollectiveMainloopFwdSm90ILi2EN4cute5tupleIJNS5_1CILi1EEES8_S8_EEENS6_IJNS7_ILi192EEENS7_ILi144EEENS7_ILi96EEEEEELi96ENS_6half_tEfNS_4arch4Sm90ELb1ELb0ELb0ELb1ELb0ELb1ELb0ELb0ELb1ELb1ELb0ELb0EEENS1_21CollectiveEpilogueFwdINS6_IJSA_SC_SB_EEES9_SE_SG_Li384ELb1ELb1ELb0ELb0EEENS1_36VarlenDynamicPersistentTileSchedulerILi192ELi144ELi384ELi128ELb0ELb1ELb1ELb1ELb1ELb1EEEEEEEEEvNT_6ParamsE,"a",@progbits
	.sectionflags	@""
	.align	4
.nv.constant0._ZN7cutlass13device_kernelIN5flash11enable_sm90INS1_16FlashAttnFwdSm90INS1_25CollectiveMainloopFwdSm90ILi2EN4cute5tupleIJNS5_1CILi1EEES8_S8_EEENS6_IJNS7_ILi192EEENS7_ILi144EEENS7_ILi96EEEEEELi96ENS_6half_tEfNS_4arch4Sm90ELb1ELb0ELb0ELb1ELb0ELb1ELb0ELb0ELb1ELb1ELb0ELb0EEENS1_21CollectiveEpilogueFwdINS6_IJSA_SC_SB_EEES9_SE_SG_Li384ELb1ELb1ELb0ELb0EEENS1_36VarlenDynamicPersistentTileSchedulerILi192ELi144ELi384ELi128ELb0ELb1ELb1ELb1ELb1ELb1EEEEEEEEEvNT_6ParamsE:
	.zero		3328


//--------------------- .nv.constant0._ZN7cutlass13device_kernelIN5flash11enable_sm90INS1_16FlashAttnFwdSm90INS1_25CollectiveMainloopFwdSm90ILi2EN4cute5tupleIJNS5_1CILi1EEES8_S8_EEENS6_IJNS7_ILi192EEESA_NS7_ILi64EEEEEELi64ENS_6half_tEfNS_4arch4Sm90ELb0ELb0ELb0ELb0ELb0ELb0ELb0ELb0ELb1ELb1ELb0ELb0EEENS1_21CollectiveEpilogueFwdINS6_IJSA_SB_SA_EEES9_SD_SF_Li384ELb0ELb1ELb0ELb0EEENS1_29StaticPersistentTileSchedulerILb0EEEEEEEEEvNT_6ParamsE --------------------------
	.section	.nv.constant0._ZN7cutlass13device_kernelIN5flash11enable_sm90INS1_16FlashAttnFwdSm90INS1_25CollectiveMainloopFwdSm90ILi2EN4cute5tupleIJNS5_1CILi1EEES8_S8_EEENS6_IJNS7_ILi192EEESA_NS7_ILi64EEEEEELi64ENS_6half_tEfNS_4arch4Sm90ELb0ELb0ELb0ELb0ELb0ELb0ELb0ELb0ELb1ELb1ELb0ELb0EEENS1_21CollectiveEpilogueFwdINS6_IJSA_SB_SA_EEES9_SD_SF_Li384ELb0ELb1ELb0ELb0EEENS1_29StaticPersistentTileSchedulerILb0EEEEEEEEEvNT_6ParamsE,"a",@progbits
	.sectionflags	@""
	.align	4
.nv.constant0._ZN7cutlass13device_kernelIN5flash11enable_sm90INS1_16FlashAttnFwdSm90INS1_25CollectiveMainloopFwdSm90ILi2EN4cute5tupleIJNS5_1CILi1EEES8_S8_EEENS6_IJNS7_ILi192EEESA_NS7_ILi64EEEEEELi64ENS_6half_tEfNS_4arch4Sm90ELb0ELb0ELb0ELb0ELb0ELb0ELb0ELb0ELb1ELb1ELb0ELb0EEENS1_21CollectiveEpilogueFwdINS6_IJSA_SB_SA_EEES9_SD_SF_Li384ELb0ELb1ELb0ELb0EEENS1_29StaticPersistentTileSchedulerILb0EEEEEEEEEvNT_6ParamsE:
	.zero		3200


//--------------------- .nv.constant0._ZN7cutlass13device_kernelIN5flash11enable_sm90INS1_16FlashAttnFwdSm90INS1_25CollectiveMainloopFwdSm90ILi2EN4cute5tupleIJNS5_1CILi1EEES8_S8_EEENS6_IJNS7_ILi192EEESA_NS7_ILi64EEEEEELi64ENS_6half_tEfNS_4arch4Sm90ELb0ELb0ELb0ELb1ELb0ELb0ELb0ELb0ELb1ELb1ELb0ELb0EEENS1_21CollectiveEpilogueFwdINS6_IJSA_SB_SA_EEES9_SD_SF_Li384ELb1ELb1ELb0ELb0EEENS1_36VarlenDynamicPersistentTileSchedulerILi192ELi192ELi384ELi128ELb0ELb1ELb1ELb0ELb1ELb1EEEEEEEEEvNT_6ParamsE --------------------------
	.section	.nv.constant0._ZN7cutlass13device_kernelIN5flash11enable_sm90INS1_16FlashAttnFwdSm90INS1_25CollectiveMainloopFwdSm90ILi2EN4cute5tupleIJNS5_1CILi1EEES8_S8_EEENS6_IJNS7_ILi192EEESA_NS7_ILi64EEEEEELi64ENS_6half_tEfNS_4arch4Sm90ELb0ELb0ELb0ELb1ELb0ELb0ELb0ELb0ELb1ELb1ELb0ELb0EEENS1_21CollectiveEpilogueFwdINS6_IJSA_SB_SA_EEES9_SD_SF_Li384ELb1ELb1ELb0ELb0EEENS1_36VarlenDynamicPersistentTileSchedulerILi192ELi192ELi384ELi128ELb0ELb1ELb1ELb0ELb1ELb1EEEEEEEEEvNT_6ParamsE,"a",@progbits
	.sectionflags	@""
	.align	4
.nv.constant0._ZN7cutlass13device_kernelIN5flash11enable_sm90INS1_16FlashAttnFwdSm90INS1_25CollectiveMainloopFwdSm90ILi2EN4cute5tupleIJNS5_1CILi1EEES8_S8_EEENS6_IJNS7_ILi192EEESA_NS7_ILi64EEEEEELi64ENS_6half_tEfNS_4arch4Sm90ELb0ELb0ELb0ELb1ELb0ELb0ELb0ELb0ELb1ELb1ELb0ELb0EEENS1_21CollectiveEpilogueFwdINS6_IJSA_SB_SA_EEES9_SD_SF_Li384ELb1ELb1ELb0ELb0EEENS1_36VarlenDynamicPersistentTileSchedulerILi192ELi192ELi384ELi128ELb0ELb1ELb1ELb0ELb1ELb1EEEEEEEEEvNT_6ParamsE:
	.zero		3328


//--------------------- .nv.constant0._ZN7cutlass13device_kernelIN5flash11enable_sm90INS1_16FlashAttnFwdSm90INS1_25CollectiveMainloopFwdSm90ILi2EN4cute5tupleIJNS5_1CILi1EEES8_S8_EEENS6_IJNS7_ILi192EEESA_NS7_ILi64EEEEEELi64ENS_6half_tEfNS_4arch4Sm90ELb0ELb0ELb0ELb1ELb0ELb1ELb0ELb0ELb1ELb1ELb0ELb0EEENS1_21CollectiveEpilogueFwdINS6_IJSA_SB_SA_EEES9_SD_SF_Li384ELb1ELb1ELb0ELb0EEENS1_36VarlenDynamicPersistentTileSchedulerILi192ELi192ELi384ELi128ELb0ELb1ELb1ELb0ELb1ELb1EEEEEEEEEvNT_6ParamsE --------------------------
	.section	.nv.constant0._ZN7cutlass13device_kernelIN5flash11enable_sm90INS1_16FlashAttnFwdSm90INS1_25CollectiveMainloopFwdSm90ILi2EN4cute5tupleIJNS5_1CILi1EEES8_S8_EEENS6_IJNS7_ILi192EEESA_NS7_ILi64EEEEEELi64ENS_6half_tEfNS_4arch4Sm90ELb0ELb0ELb0ELb1ELb0ELb1ELb0ELb0ELb1ELb1ELb0ELb0EEENS1_21CollectiveEpilogueFwdINS6_IJSA_SB_SA_EEES9_SD_SF_Li384ELb1ELb1ELb0ELb0EEENS1_36VarlenDynamicPersistentTileSchedulerILi192ELi192ELi384ELi128ELb0ELb1ELb1ELb0ELb1ELb1EEEEEEEEEvNT_6ParamsE,"a",@progbits
	.sectionflags	@""
	.align	4
.nv.constant0._ZN7cutlass13device_kernelIN5flash11enable_sm90INS1_16FlashAttnFwdSm90INS1_25CollectiveMainloopFwdSm90ILi2EN4cute5tupleIJNS5_1CILi1EEES8_S8_EEENS6_IJNS7_ILi192EEESA_NS7_ILi64EEEEEELi64ENS_6half_tEfNS_4arch4Sm90ELb0ELb0ELb0ELb1ELb0ELb1ELb0ELb0ELb1ELb1ELb0ELb0EEENS1_21CollectiveEpilogueFwdINS6_IJSA_SB_SA_EEES9_SD_SF_Li384ELb1ELb1ELb0ELb0EEENS1_36VarlenDynamicPersistentTileSchedulerILi192ELi192ELi384ELi128ELb0ELb1ELb1ELb0ELb1ELb1EEEEEEEEEvNT_6ParamsE:
	.zero		3328


//--------------------- .nv.constant0._ZN7cutlass13device_kernelIN5flash11enable_sm90INS1_16FlashAttnFwdSm90INS1_25CollectiveMainloopFwdSm90ILi2EN4cute5tupleIJNS5_1CILi1EEES8_S8_EEENS6_IJNS7_ILi192EEENS7_ILi128EEENS7_ILi64EEEEEELi64ENS_6half_tEfNS_4arch4Sm90ELb0ELb1ELb0ELb0ELb0ELb0ELb0ELb1ELb1ELb1ELb0ELb0EEENS1_21CollectiveEpilogueFwdINS6_IJSA_SC_SB_EEES9_SE_SG_Li384ELb0ELb1ELb0ELb0EEENS1_30DynamicPersistentTileSchedulerILi384ELi128ELb0ELb1ELb1EEEEEEEEEvNT_6ParamsE --------------------------
	.section	.nv.constant0._ZN7cutlass13device_kernelIN5flash11enable_sm90INS1_16FlashAttnFwdSm90INS1_25CollectiveMainloopFwdSm90ILi2EN4cute5tupleIJNS5_1CILi1EEES8_S8_EEENS6_IJNS7_ILi192EEENS7_ILi128EEENS7_ILi64EEEEEELi64ENS_6half_tEfNS_4arch4Sm90ELb0ELb1ELb0ELb0ELb0ELb0ELb0ELb1ELb1ELb1ELb0ELb0EEENS1_21CollectiveEpilogueFwdINS6_IJSA_SC_SB_EEES9_SE_SG_Li384ELb0ELb1ELb0ELb0EEENS1_30DynamicPersistentTileSchedulerILi384ELi128ELb0ELb1ELb1EEEEEEEEEvNT_6ParamsE,"a",@progbits
	.sectionflags	@""
	.align	4
.nv.constant0._ZN7cutlass13device_kernelIN5flash11enable_sm90INS1_16FlashAttnFwdSm90INS1_25CollectiveMainloopFwdSm90ILi2EN4cute5tupleIJNS5_1CILi1EEES8_S8_EEENS6_IJNS7_ILi192EEENS7_ILi128EEENS7_ILi64EEEEEELi64ENS_6half_tEfNS_4arch4Sm90ELb0ELb1ELb0ELb0ELb0ELb0ELb0ELb1ELb1ELb1ELb0ELb0EEENS1_21CollectiveEpilogueFwdINS6_IJSA_SC_SB_EEES9_SE_SG_Li384ELb0ELb1ELb0ELb0EEENS1_30DynamicPersistentTileSchedulerILi384ELi128ELb0ELb1ELb1EEEEEEEEEvNT_6ParamsE:
	.zero		3328


//--------------------- .nv.constant0._ZN7cutlass13device_kernelIN5flash11enable_sm90INS1_16FlashAttnFwdSm90INS1_25CollectiveMainloopFwdSm90ILi2EN4cute5tupleIJNS5_1CILi1EEES8_S8_EEENS6_IJNS7_ILi192EEENS7_ILi128EEENS7_ILi64EEEEEELi64ENS_6half_tEfNS_4arch4Sm90ELb0ELb1ELb0ELb1ELb0ELb0ELb0ELb1ELb1ELb1ELb0ELb0EEENS1_21CollectiveEpilogueFwdINS6_IJSA_SC_SB_EEES9_SE_SG_Li384ELb1ELb1ELb0ELb0EEENS1_36VarlenDynamicPersistentTileSchedulerILi192ELi128ELi384ELi128ELb0ELb1ELb1ELb1ELb0ELb1EEEEEEEEEvNT_6ParamsE --------------------------
	.section	.nv.constant0._ZN7cutlass13device_kernelIN5flash11enable_sm90INS1_16FlashAttnFwdSm90INS1_25CollectiveMainloopFwdSm90ILi2EN4cute5tupleIJNS5_1CILi1EEES8_S8_EEENS6_IJNS7_ILi192EEENS7_ILi128EEENS7_ILi64EEEEEELi64ENS_6half_tEfNS_4arch4Sm90ELb0ELb1ELb0ELb1ELb0ELb0ELb0ELb1ELb1ELb1ELb0ELb0EEENS1_21CollectiveEpilogueFwdINS6_IJSA_SC_SB_EEES9_SE_SG_Li384ELb1ELb1ELb0ELb0EEENS1_36VarlenDynamicPersistentTileSchedulerILi192ELi128ELi384ELi128ELb0ELb1ELb1ELb1ELb0ELb1EEEEEEEEEvNT_6ParamsE,"a",@progbits
	.sectionflags	@""
	.align	4
.nv.constant0._ZN7cutlass13device_kernelIN5flash11enable_sm90INS1_16FlashAttnFwdSm90INS1_25CollectiveMainloopFwdSm90ILi2EN4cute5tupleIJNS5_1CILi1EEES8_S8_EEENS6_IJNS7_ILi192EEENS7_ILi128EEENS7_ILi64EEEEEELi64ENS_6half_tEfNS_4arch4Sm90ELb0ELb1ELb0ELb1ELb0ELb0ELb0ELb1ELb1ELb1ELb0ELb0EEENS1_21CollectiveEpilogueFwdINS6_IJSA_SC_SB_EEES9_SE_SG_Li384ELb1ELb1ELb0ELb0EEENS1_36VarlenDynamicPersistentTileSchedulerILi192ELi128ELi384ELi128ELb0ELb1ELb1ELb1ELb0ELb1EEEEEEEEEvNT_6ParamsE:
	.zero		3328


//--------------------- .nv.constant0._ZN7cutlass13device_kernelIN5flash11enable_sm90INS1_16FlashAttnFwdSm90INS1_25CollectiveMainloopFwdSm90ILi2EN4cute5tupleIJNS5_1CILi1EEES8_S8_EEENS6_IJNS7_ILi192EEENS7_ILi128EEENS7_ILi64EEEEEELi64ENS_6half_tEfNS_4arch4Sm90ELb0ELb1ELb0ELb1ELb0ELb1ELb0ELb1ELb1ELb1ELb0ELb0EEENS1_21CollectiveEpilogueFwdINS6_IJSA_SC_SB_EEES9_SE_SG_Li384ELb1ELb1ELb0ELb0EEENS1_36VarlenDynamicPersistentTileSchedulerILi192ELi128ELi384ELi128ELb0ELb1ELb1ELb1ELb0ELb1EEEEEEEEEvNT_6ParamsE --------------------------
	.section	.nv.constant0._ZN7cutlass13device_kernelIN5flash11enable_sm90INS1_16FlashAttnFwdSm90INS1_25CollectiveMainloopFwdSm90ILi2EN4cute5tupleIJNS5_1CILi1EEES8_S8_EEENS6_IJNS7_ILi192EEENS7_ILi128EEENS7_ILi64EEEEEELi64ENS_6half_tEfNS_4arch4Sm90ELb0ELb1ELb0ELb1ELb0ELb1ELb0ELb1ELb1ELb1ELb0ELb0EEENS1_21CollectiveEpilogueFwdINS6_IJSA_SC_SB_EEES9_SE_SG_Li384ELb1ELb1ELb0ELb0EEENS1_36VarlenDynamicPersistentTileSchedulerILi192ELi128ELi384ELi128ELb0ELb1ELb1ELb1ELb0ELb1EEEEEEEEEvNT_6ParamsE,"a",@progbits
	.sectionflags	@""
	.align	4
.nv.constant0._ZN7cutlass13device_kernelIN5flash11enable_sm90INS1_16FlashAttnFwdSm90INS1_25CollectiveMainloopFwdSm90ILi2EN4cute5tupleIJNS5_1CILi1EEES8_S8_EEENS6_IJNS7_ILi192EEENS7_ILi128EEENS7_ILi64EEEEEELi64ENS_6half_tEfNS_4arch4Sm90ELb0ELb1ELb0ELb1ELb0ELb1ELb0ELb1ELb1ELb1ELb0ELb0EEENS1_21CollectiveEpilogueFwdINS6_IJSA_SC_SB_EEES9_SE_SG_Li384ELb1ELb1ELb0ELb0EEENS1_36VarlenDynamicPersistentTileSchedulerILi192ELi128ELi384ELi128ELb0ELb1ELb1ELb1ELb0ELb1EEEEEEEEEvNT_6ParamsE:
	.zero		3328


//--------------------- .nv.constant0._ZN7cutlass13device_kernelIN5flash11enable_sm90INS1_16FlashAttnFwdSm90INS1_25CollectiveMainloopFwdSm90ILi2EN4cute5tupleIJNS5_1CILi1EEES8_S8_EEENS6_IJNS7_ILi192EEENS7_ILi128EEENS7_ILi64EEEEEELi64ENS_6half_tEfNS_4arch4Sm90ELb1ELb0ELb0ELb0ELb0ELb0ELb0ELb1ELb1ELb1ELb0ELb0EEENS1_21CollectiveEpilogueFwdINS6_IJSA_SC_SB_EEES9_SE_SG_Li384ELb0ELb1ELb0ELb0EEENS1_30DynamicPersistentTileSchedulerILi384ELi128ELb0ELb1ELb1EEEEEEEEEvNT_6ParamsE --------------------------
	.section	.nv.constant0._ZN7cutlass13device_kernelIN5flash11enable_sm90INS1_16FlashAttnFwdSm90INS1_25CollectiveMainloopFwdSm90ILi2EN4cute5tupleIJNS5_1CILi1EEES8_S8_EEENS6_IJNS7_ILi192EEENS7_ILi128EEENS7_ILi64EEEEEELi64ENS_6half_tEfNS_4arch4Sm90ELb1ELb0ELb0ELb0ELb0ELb0ELb0ELb1ELb1ELb1ELb0ELb0EEENS1_21CollectiveEpilogueFwdINS6_IJSA_SC_SB_EEES9_SE_SG_Li384ELb0ELb1ELb0ELb0EEENS1_30DynamicPersistentTileSchedulerILi384ELi128ELb0ELb1ELb1EEEEEEEEEvNT_6ParamsE,"a",@progbits
	.sectionflags	@""
	.align	4
.nv.constant0._ZN7cutlass13device_kernelIN5flash11enable_sm90INS1_16FlashAttnFwdSm90INS1_25CollectiveMainloopFwdSm90ILi2EN4cute5tupleIJNS5_1CILi1EEES8_S8_EEENS6_IJNS7_ILi192EEENS7_ILi128EEENS7_ILi64EEEEEELi64ENS_6half_tEfNS_4arch4Sm90ELb1ELb0ELb0ELb0ELb0ELb0ELb0ELb1ELb1ELb1ELb0ELb0EEENS1_21CollectiveEpilogueFwdINS6_IJSA_SC_SB_EEES9_SE_SG_Li384ELb0ELb1ELb0ELb0EEENS1_30DynamicPersistentTileSchedulerILi384ELi128ELb0ELb1ELb1EEEEEEEEEvNT_6ParamsE:
	.zero		3328


//--------------------- .nv.constant0._ZN7cutlass13device_kernelIN5flash11enable_sm90INS1_16FlashAttnFwdSm90INS1_25CollectiveMainloopFwdSm90ILi2EN4cute5tupleIJNS5_1CILi1EEES8_S8_EEENS6_IJNS7_ILi192EEENS7_ILi128EEENS7_ILi64EEEEEELi64ENS_6half_tEfNS_4arch4Sm90ELb1ELb0ELb0ELb1ELb0ELb0ELb0ELb1ELb1ELb1ELb0ELb0EEENS1_21CollectiveEpilogueFwdINS6_IJSA_SC_SB_EEES9_SE_SG_Li384ELb1ELb1ELb0ELb0EEENS1_36VarlenDynamicPersistentTileSchedulerILi192ELi128ELi384ELi128ELb0ELb1ELb1ELb1ELb1ELb1EEEEEEEEEvNT_6ParamsE --------------------------
	.section	.nv.constant0._ZN7cutlass13device_kernelIN5flash11enable_sm90INS1_16FlashAttnFwdSm90INS1_25CollectiveMainloopFwdSm90ILi2EN4cute5tupleIJNS5_1CILi1EEES8_S8_EEENS6_IJNS7_ILi192EEENS7_ILi128EEENS7_ILi64EEEEEELi64ENS_6half_tEfNS_4arch4Sm90ELb1ELb0ELb0ELb1ELb0ELb0ELb0ELb1ELb1ELb1ELb0ELb0EEENS1_21CollectiveEpilogueFwdINS6_IJSA_SC_SB_EEES9_SE_SG_Li384ELb1ELb1ELb0ELb0EEENS1_36VarlenDynamicPersistentTileSchedulerILi192ELi128ELi384ELi128ELb0ELb1ELb1ELb1ELb1ELb1EEEEEEEEEvNT_6ParamsE,"a",@progbits
	.sectionflags	@""
	.align	4
.nv.constant0._ZN7cutlass13device_kernelIN5flash11enable_sm90INS1_16FlashAttnFwdSm90INS1_25CollectiveMainloopFwdSm90ILi2EN4cute5tupleIJNS5_1CILi1EEES8_S8_EEENS6_IJNS7_ILi192EEENS7_ILi128EEENS7_ILi64EEEEEELi64ENS_6half_tEfNS_4arch4Sm90ELb1ELb0ELb0ELb1ELb0ELb0ELb0ELb1ELb1ELb1ELb0ELb0EEENS1_21CollectiveEpilogueFwdINS6_IJSA_SC_SB_EEES9_SE_SG_Li384ELb1ELb1ELb0ELb0EEENS1_36VarlenDynamicPersistentTileSchedulerILi192ELi128ELi384ELi128ELb0ELb1ELb1ELb1ELb1ELb1EEEEEEEEEvNT_6ParamsE:
	.zero		3328


//--------------------- .nv.constant0._ZN7cutlass13device_kernelIN5flash11enable_sm90INS1_16FlashAttnFwdSm90INS1_25CollectiveMainloopFwdSm90ILi2EN4cute5tupleIJNS5_1CILi1EEES8_S8_EEENS6_IJNS7_ILi192EEENS7_ILi128EEENS7_ILi64EEEEEELi64ENS_6half_tEfNS_4arch4Sm90ELb1ELb0ELb0ELb1ELb0ELb1ELb0ELb1ELb1ELb1ELb0ELb0EEENS1_21CollectiveEpilogueFwdINS6_IJSA_SC_SB_EEES9_SE_SG_Li384ELb1ELb1ELb0ELb0EEENS1_36VarlenDynamicPersistentTileSchedulerILi192ELi128ELi384ELi128ELb0ELb1ELb1ELb1ELb1ELb1EEEEEEEEEvNT_6ParamsE --------------------------
	.section	.nv.constant0._ZN7cutlass13device_kernelIN5flash11enable_sm90INS1_16FlashAttnFwdSm90INS1_25CollectiveMainloopFwdSm90ILi2EN4cute5tupleIJNS5_1CILi1EEES8_S8_EEENS6_IJNS7_ILi192EEENS7_ILi128EEENS7_ILi64EEEEEELi64ENS_6half_tEfNS_4arch4Sm90ELb1ELb0ELb0ELb1ELb0ELb1ELb0ELb1ELb1ELb1ELb0ELb0EEENS1_21CollectiveEpilogueFwdINS6_IJSA_SC_SB_EEES9_SE_SG_Li384ELb1ELb1ELb0ELb0EEENS1_36VarlenDynamicPersistentTileSchedulerILi192ELi128ELi384ELi128ELb0ELb1ELb1ELb1ELb1ELb1EEEEEEEEEvNT_6ParamsE,"a",@progbits
	.sectionflags	@""
	.align	4
.nv.constant0._ZN7cutlass13device_kernelIN5flash11enable_sm90INS1_16FlashAttnFwdSm90INS1_25CollectiveMainloopFwdSm90ILi2EN4cute5tupleIJNS5_1CILi1EEES8_S8_EEENS6_IJNS7_ILi192EEENS7_ILi128EEENS7_ILi64EEEEEELi64ENS_6half_tEfNS_4arch4Sm90ELb1ELb0ELb0ELb1ELb0ELb1ELb0ELb1ELb1ELb1ELb0ELb0EEENS1_21CollectiveEpilogueFwdINS6_IJSA_SC_SB_EEES9_SE_SG_Li384ELb1ELb1ELb0ELb0EEENS1_36VarlenDynamicPersistentTileSchedulerILi192ELi128ELi384ELi128ELb0ELb1ELb1ELb1ELb1ELb1EEEEEEEEEvNT_6ParamsE:
	.zero		3328


//--------------------- SYMBOLS --------------------------

	.type		.nv.reservedSmem.offset0,@object
	.size		.nv.reservedSmem.offset0,0x4
	.type		__assertfail,@function
